	.target	sm_103a

	.elftype	@"ET_EXEC"


//--------------------- .note.nv.tkinfo           --------------------------
	.section	.note.nv.tkinfo,"",@"SHT_NOTE"
	.sectionflags	@"SHF_NOTE_NV_TKINFO"
	.tkinfo
        /*0018*/ 	.word	0x00000002
        /*0030*/ 	.string	""
        /*0030*/ 	.string	"ptxas"
        /*0030*/ 	.string	"Cuda compilation tools, release 13.0, V13.0.88"
        /*0030*/ 	.string	"Build cuda_13.0.r13.0/compiler.36424714_0"
        /*0030*/ 	.string	"-arch sm_103a -m 64 "



//--------------------- .note.nv.cuinfo           --------------------------
	.section	.note.nv.cuinfo,"",@"SHT_NOTE"
	.sectionflags	@"SHF_NOTE_NV_CUINFO"
        /*0018*/ 	.short	0x0002
        /*001a*/ 	.short	0x0067
        /*001c*/ 	.short	0x0082
	.zero		2


//--------------------- .nv.info                  --------------------------
	.section	.nv.info,"",@"SHT_CUDA_INFO"
	.align	4


	//----- nvinfo : EIATTR_REGCOUNT
	.align		4
        /*0000*/ 	.byte	0x04, 0x2f
        /*0002*/ 	.short	(.L_12 - .L_11)
	.align		4
.L_11:
        /*0004*/ 	.word	index@(_ZN5flash24flash_fwd_splitkv_kernelI23Flash_fwd_kernel_traitsILi64ELi64ELi128ELi4ELb0ELb0EN7cutlass6half_tE19Flash_kernel_traitsILi64ELi64ELi128ELi4ES3_EELb1ELb0ELb1ELb0ELb0ELb1ELb1ELb1EEEvNS_16Flash_fwd_paramsE)
        /*0008*/ 	.word	0x000000ca


	//----- nvinfo : EIATTR_FRAME_SIZE
	.align		4
.L_12:
        /*000c*/ 	.byte	0x04, 0x11
        /*000e*/ 	.short	(.L_14 - .L_13)
	.align		4
.L_13:
        /*0010*/ 	.word	index@(_ZN5flash24flash_fwd_splitkv_kernelI23Flash_fwd_kernel_traitsILi64ELi64ELi128ELi4ELb0ELb0EN7cutlass6half_tE19Flash_kernel_traitsILi64ELi64ELi128ELi4ES3_EELb1ELb0ELb1ELb0ELb0ELb1ELb1ELb1EEEvNS_16Flash_fwd_paramsE)
        /*0014*/ 	.word	0x00000000


	//----- nvinfo : EIATTR_REGCOUNT
	.align		4
.L_14:
        /*0018*/ 	.byte	0x04, 0x2f
        /*001a*/ 	.short	(.L_16 - .L_15)
	.align		4
.L_15:
        /*001c*/ 	.word	index@(_ZN5flash24flash_fwd_splitkv_kernelI23Flash_fwd_kernel_traitsILi64ELi64ELi128ELi4ELb0ELb0EN7cutlass6half_tE19Flash_kernel_traitsILi64ELi64ELi128ELi4ES3_EELb1ELb0ELb1ELb0ELb0ELb0ELb1ELb1EEEvNS_16Flash_fwd_paramsE)
        /*0020*/ 	.word	0x000000b7


	//----- nvinfo : EIATTR_FRAME_SIZE
	.align		4
.L_16:
        /*0024*/ 	.byte	0x04, 0x11
        /*0026*/ 	.short	(.L_18 - .L_17)
	.align		4
.L_17:
        /*0028*/ 	.word	index@(_ZN5flash24flash_fwd_splitkv_kernelI23Flash_fwd_kernel_traitsILi64ELi64ELi128ELi4ELb0ELb0EN7cutlass6half_tE19Flash_kernel_traitsILi64ELi64ELi128ELi4ES3_EELb1ELb0ELb1ELb0ELb0ELb0ELb1ELb1EEEvNS_16Flash_fwd_paramsE)
        /*002c*/ 	.word	0x00000000


	//----- nvinfo : EIATTR_REGCOUNT
	.align		4
.L_18:
        /*0030*/ 	.byte	0x04, 0x2f
        /*0032*/ 	.short	(.L_20 - .L_19)
	.align		4
.L_19:
        /*0034*/ 	.word	index@(_ZN5flash24flash_fwd_splitkv_kernelI23Flash_fwd_kernel_traitsILi64ELi64ELi128ELi4ELb0ELb0EN7cutlass6half_tE19Flash_kernel_traitsILi64ELi64ELi128ELi4ES3_EELb1ELb0ELb0ELb0ELb1ELb1ELb1ELb1EEEvNS_16Flash_fwd_paramsE)
        /*0038*/ 	.word	0x000000da


	//----- nvinfo : EIATTR_FRAME_SIZE
	.align		4
.L_20:
        /*003c*/ 	.byte	0x04, 0x11
        /*003e*/ 	.short	(.L_22 - .L_21)
	.align		4
.L_21:
        /*0040*/ 	.word	index@(_ZN5flash24flash_fwd_splitkv_kernelI23Flash_fwd_kernel_traitsILi64ELi64ELi128ELi4ELb0ELb0EN7cutlass6half_tE19Flash_kernel_traitsILi64ELi64ELi128ELi4ES3_EELb1ELb0ELb0ELb0ELb1ELb1ELb1ELb1EEEvNS_16Flash_fwd_paramsE)
        /*0044*/ 	.word	0x00000000


	//----- nvinfo : EIATTR_REGCOUNT
	.align		4
.L_22:
        /*0048*/ 	.byte	0x04, 0x2f
        /*004a*/ 	.short	(.L_24 - .L_23)
	.align		4
.L_23:
        /*004c*/ 	.word	index@(_ZN5flash24flash_fwd_splitkv_kernelI23Flash_fwd_kernel_traitsILi64ELi64ELi128ELi4ELb0ELb0EN7cutlass6half_tE19Flash_kernel_traitsILi64ELi64ELi128ELi4ES3_EELb1ELb0ELb0ELb0ELb1ELb0ELb1ELb1EEEvNS_16Flash_fwd_paramsE)
        /*0050*/ 	.word	0x000000e3


	//----- nvinfo : EIATTR_FRAME_SIZE
	.align		4
.L_24:
        /*0054*/ 	.byte	0x04, 0x11
        /*0056*/ 	.short	(.L_26 - .L_25)
	.align		4
.L_25:
        /*0058*/ 	.word	index@(_ZN5flash24flash_fwd_splitkv_kernelI23Flash_fwd_kernel_traitsILi64ELi64ELi128ELi4ELb0ELb0EN7cutlass6half_tE19Flash_kernel_traitsILi64ELi64ELi128ELi4ES3_EELb1ELb0ELb0ELb0ELb1ELb0ELb1ELb1EEEvNS_16Flash_fwd_paramsE)
        /*005c*/ 	.word	0x00000000


	//----- nvinfo : EIATTR_REGCOUNT
	.align		4
.L_26:
        /*0060*/ 	.byte	0x04, 0x2f
        /*0062*/ 	.short	(.L_28 - .L_27)
	.align		4
.L_27:
        /*0064*/ 	.word	index@(_ZN5flash24flash_fwd_splitkv_kernelI23Flash_fwd_kernel_traitsILi64ELi64ELi128ELi4ELb0ELb0EN7cutlass6half_tE19Flash_kernel_traitsILi64ELi64ELi128ELi4ES3_EELb1ELb0ELb1ELb0ELb0ELb1ELb1ELb0EEEvNS_16Flash_fwd_paramsE)
        /*0068*/ 	.word	0x000000e2


	//----- nvinfo : EIATTR_FRAME_SIZE
	.align		4
.L_28:
        /*006c*/ 	.byte	0x04, 0x11
        /*006e*/ 	.short	(.L_30 - .L_29)
	.align		4
.L_29:
        /*0070*/ 	.word	index@(_ZN5flash24flash_fwd_splitkv_kernelI23Flash_fwd_kernel_traitsILi64ELi64ELi128ELi4ELb0ELb0EN7cutlass6half_tE19Flash_kernel_traitsILi64ELi64ELi128ELi4ES3_EELb1ELb0ELb1ELb0ELb0ELb1ELb1ELb0EEEvNS_16Flash_fwd_paramsE)
        /*0074*/ 	.word	0x00000000


	//----- nvinfo : EIATTR_REGCOUNT
	.align		4
.L_30:
        /*0078*/ 	.byte	0x04, 0x2f
        /*007a*/ 	.short	(.L_32 - .L_31)
	.align		4
.L_31:
        /*007c*/ 	.word	index@(_ZN5flash24flash_fwd_splitkv_kernelI23Flash_fwd_kernel_traitsILi64ELi64ELi128ELi4ELb0ELb0EN7cutlass6half_tE19Flash_kernel_traitsILi64ELi64ELi128ELi4ES3_EELb1ELb0ELb1ELb0ELb0ELb0ELb1ELb0EEEvNS_16Flash_fwd_paramsE)
        /*0080*/ 	.word	0x000000cf


	//----- nvinfo : EIATTR_FRAME_SIZE
	.align		4
.L_32:
        /*0084*/ 	.byte	0x04, 0x11
        /*0086*/ 	.short	(.L_34 - .L_33)
	.align		4
.L_33:
        /*0088*/ 	.word	index@(_ZN5flash24flash_fwd_splitkv_kernelI23Flash_fwd_kernel_traitsILi64ELi64ELi128ELi4ELb0ELb0EN7cutlass6half_tE19Flash_kernel_traitsILi64ELi64ELi128ELi4ES3_EELb1ELb0ELb1ELb0ELb0ELb0ELb1ELb0EEEvNS_16Flash_fwd_paramsE)
        /*008c*/ 	.word	0x00000000


	//----- nvinfo : EIATTR_REGCOUNT
	.align		4
.L_34:
        /*0090*/ 	.byte	0x04, 0x2f
        /*0092*/ 	.short	(.L_36 - .L_35)
	.align		4
.L_35:
        /*0094*/ 	.word	index@(_ZN5flash24flash_fwd_splitkv_kernelI23Flash_fwd_kernel_traitsILi64ELi64ELi128ELi4ELb0ELb0EN7cutlass6half_tE19Flash_kernel_traitsILi64ELi64ELi128ELi4ES3_EELb1ELb0ELb0ELb0ELb1ELb1ELb1ELb0EEEvNS_16Flash_fwd_paramsE)
        /*0098*/ 	.word	0x000000fe


	//----- nvinfo : EIATTR_FRAME_SIZE
	.align		4
.L_36:
        /*009c*/ 	.byte	0x04, 0x11
        /*009e*/ 	.short	(.L_38 - .L_37)
	.align		4
.L_37:
        /*00a0*/ 	.word	index@(_ZN5flash24flash_fwd_splitkv_kernelI23Flash_fwd_kernel_traitsILi64ELi64ELi128ELi4ELb0ELb0EN7cutlass6half_tE19Flash_kernel_traitsILi64ELi64ELi128ELi4ES3_EELb1ELb0ELb0ELb0ELb1ELb1ELb1ELb0EEEvNS_16Flash_fwd_paramsE)
        /*00a4*/ 	.word	0x00000000


	//----- nvinfo : EIATTR_REGCOUNT
	.align		4
.L_38:
        /*00a8*/ 	.byte	0x04, 0x2f
        /*00aa*/ 	.short	(.L_40 - .L_39)
	.align		4
.L_39:
        /*00ac*/ 	.word	index@(_ZN5flash24flash_fwd_splitkv_kernelI23Flash_fwd_kernel_traitsILi64ELi64ELi128ELi4ELb0ELb0EN7cutlass6half_tE19Flash_kernel_traitsILi64ELi64ELi128ELi4ES3_EELb1ELb0ELb0ELb0ELb1ELb0ELb1ELb0EEEvNS_16Flash_fwd_paramsE)
        /*00b0*/ 	.word	0x000000d2


	//----- nvinfo : EIATTR_FRAME_SIZE
	.align		4
.L_40:
        /*00b4*/ 	.byte	0x04, 0x11
        /*00b6*/ 	.short	(.L_42 - .L_41)
	.align		4
.L_41:
        /*00b8*/ 	.word	index@(_ZN5flash24flash_fwd_splitkv_kernelI23Flash_fwd_kernel_traitsILi64ELi64ELi128ELi4ELb0ELb0EN7cutlass6half_tE19Flash_kernel_traitsILi64ELi64ELi128ELi4ES3_EELb1ELb0ELb0ELb0ELb1ELb0ELb1ELb0EEEvNS_16Flash_fwd_paramsE)
        /*00bc*/ 	.word	0x00000000


	//----- nvinfo : EIATTR_REGCOUNT
	.align		4
.L_42:
        /*00c0*/ 	.byte	0x04, 0x2f
        /*00c2*/ 	.short	(.L_44 - .L_43)
	.align		4
.L_43:
        /*00c4*/ 	.word	index@(_ZN5flash24flash_fwd_splitkv_kernelI23Flash_fwd_kernel_traitsILi64ELi64ELi128ELi4ELb0ELb0EN7cutlass6half_tE19Flash_kernel_traitsILi64ELi64ELi128ELi4ES3_EELb1ELb0ELb1ELb0ELb0ELb1ELb0ELb1EEEvNS_16Flash_fwd_paramsE)
        /*00c8*/ 	.word	0x000000ce


	//----- nvinfo : EIATTR_FRAME_SIZE
	.align		4
.L_44:
        /*00cc*/ 	.byte	0x04, 0x11
        /*00ce*/ 	.short	(.L_46 - .L_45)
	.align		4
.L_45:
        /*00d0*/ 	.word	index@(_ZN5flash24flash_fwd_splitkv_kernelI23Flash_fwd_kernel_traitsILi64ELi64ELi128ELi4ELb0ELb0EN7cutlass6half_tE19Flash_kernel_traitsILi64ELi64ELi128ELi4ES3_EELb1ELb0ELb1ELb0ELb0ELb1ELb0ELb1EEEvNS_16Flash_fwd_paramsE)
        /*00d4*/ 	.word	0x00000000


	//----- nvinfo : EIATTR_REGCOUNT
	.align		4
.L_46:
        /*00d8*/ 	.byte	0x04, 0x2f
        /*00da*/ 	.short	(.L_48 - .L_47)
	.align		4
.L_47:
        /*00dc*/ 	.word	index@(_ZN5flash24flash_fwd_splitkv_kernelI23Flash_fwd_kernel_traitsILi64ELi64ELi128ELi4ELb0ELb0EN7cutlass6half_tE19Flash_kernel_traitsILi64ELi64ELi128ELi4ES3_EELb1ELb0ELb1ELb0ELb0ELb0ELb0ELb1EEEvNS_16Flash_fwd_paramsE)
        /*00e0*/ 	.word	0x000000d7


	//----- nvinfo : EIATTR_FRAME_SIZE
	.align		4
.L_48:
        /*00e4*/ 	.byte	0x04, 0x11
        /*00e6*/ 	.short	(.L_50 - .L_49)
	.align		4
.L_49:
        /*00e8*/ 	.word	index@(_ZN5flash24flash_fwd_splitkv_kernelI23Flash_fwd_kernel_traitsILi64ELi64ELi128ELi4ELb0ELb0EN7cutlass6half_tE19Flash_kernel_traitsILi64ELi64ELi128ELi4ES3_EELb1ELb0ELb1ELb0ELb0ELb0ELb0ELb1EEEvNS_16Flash_fwd_paramsE)
        /*00ec*/ 	.word	0x00000000


	//----- nvinfo : EIATTR_REGCOUNT
	.align		4
.L_50:
        /*00f0*/ 	.byte	0x04, 0x2f
        /*00f2*/ 	.short	(.L_52 - .L_51)
	.align		4
.L_51:
        /*00f4*/ 	.word	index@(_ZN5flash24flash_fwd_splitkv_kernelI23Flash_fwd_kernel_traitsILi64ELi64ELi128ELi4ELb0ELb0EN7cutlass6half_tE19Flash_kernel_traitsILi64ELi64ELi128ELi4ES3_EELb1ELb0ELb0ELb0ELb1ELb1ELb0ELb1EEEvNS_16Flash_fwd_paramsE)
        /*00f8*/ 	.word	0x000000e3


	//----- nvinfo : EIATTR_FRAME_SIZE
	.align		4
.L_52:
        /*00fc*/ 	.byte	0x04, 0x11
        /*00fe*/ 	.short	(.L_54 - .L_53)
	.align		4
.L_53:
        /*0100*/ 	.word	index@(_ZN5flash24flash_fwd_splitkv_kernelI23Flash_fwd_kernel_traitsILi64ELi64ELi128ELi4ELb0ELb0EN7cutlass6half_tE19Flash_kernel_traitsILi64ELi64ELi128ELi4ES3_EELb1ELb0ELb0ELb0ELb1ELb1ELb0ELb1EEEvNS_16Flash_fwd_paramsE)
        /*0104*/ 	.word	0x00000000


	//----- nvinfo : EIATTR_REGCOUNT
	.align		4
.L_54:
        /*0108*/ 	.byte	0x04, 0x2f
        /*010a*/ 	.short	(.L_56 - .L_55)
	.align		4
.L_55:
        /*010c*/ 	.word	index@(_ZN5flash24flash_fwd_splitkv_kernelI23Flash_fwd_kernel_traitsILi64ELi64ELi128ELi4ELb0ELb0EN7cutlass6half_tE19Flash_kernel_traitsILi64ELi64ELi128ELi4ES3_EELb1ELb0ELb0ELb0ELb1ELb0ELb0ELb1EEEvNS_16Flash_fwd_paramsE)
        /*0110*/ 	.word	0x000000e7


	//----- nvinfo : EIATTR_FRAME_SIZE
	.align		4
.L_56:
        /*0114*/ 	.byte	0x04, 0x11
        /*0116*/ 	.short	(.L_58 - .L_57)
	.align		4
.L_57:
        /*0118*/ 	.word	index@(_ZN5flash24flash_fwd_splitkv_kernelI23Flash_fwd_kernel_traitsILi64ELi64ELi128ELi4ELb0ELb0EN7cutlass6half_tE19Flash_kernel_traitsILi64ELi64ELi128ELi4ES3_EELb1ELb0ELb0ELb0ELb1ELb0ELb0ELb1EEEvNS_16Flash_fwd_paramsE)
        /*011c*/ 	.word	0x00000000


	//----- nvinfo : EIATTR_REGCOUNT
	.align		4
.L_58:
        /*0120*/ 	.byte	0x04, 0x2f
        /*0122*/ 	.short	(.L_60 - .L_59)
	.align		4
.L_59:
        /*0124*/ 	.word	index@(_ZN5flash24flash_fwd_splitkv_kernelI23Flash_fwd_kernel_traitsILi64ELi64ELi128ELi4ELb0ELb0EN7cutlass6half_tE19Flash_kernel_traitsILi64ELi64ELi128ELi4ES3_EELb1ELb0ELb1ELb0ELb0ELb1ELb0ELb0EEEvNS_16Flash_fwd_paramsE)
        /*0128*/ 	.word	0x000000e4


	//----- nvinfo : EIATTR_FRAME_SIZE
	.align		4
.L_60:
        /*012c*/ 	.byte	0x04, 0x11
        /*012e*/ 	.short	(.L_62 - .L_61)
	.align		4
.L_61:
        /*0130*/ 	.word	index@(_ZN5flash24flash_fwd_splitkv_kernelI23Flash_fwd_kernel_traitsILi64ELi64ELi128ELi4ELb0ELb0EN7cutlass6half_tE19Flash_kernel_traitsILi64ELi64ELi128ELi4ES3_EELb1ELb0ELb1ELb0ELb0ELb1ELb0ELb0EEEvNS_16Flash_fwd_paramsE)
        /*0134*/ 	.word	0x00000000


	//----- nvinfo : EIATTR_REGCOUNT
	.align		4
.L_62:
        /*0138*/ 	.byte	0x04, 0x2f
        /*013a*/ 	.short	(.L_64 - .L_63)
	.align		4
.L_63:
        /*013c*/ 	.word	index@(_ZN5flash24flash_fwd_splitkv_kernelI23Flash_fwd_kernel_traitsILi64ELi64ELi128ELi4ELb0ELb0EN7cutlass6half_tE19Flash_kernel_traitsILi64ELi64ELi128ELi4ES3_EELb1ELb0ELb1ELb0ELb0ELb0ELb0ELb0EEEvNS_16Flash_fwd_paramsE)
        /*0140*/ 	.word	0x000000d1


	//----- nvinfo : EIATTR_FRAME_SIZE
	.align		4
.L_64:
        /*0144*/ 	.byte	0x04, 0x11
        /*0146*/ 	.short	(.L_66 - .L_65)
	.align		4
.L_65:
        /*0148*/ 	.word	index@(_ZN5flash24flash_fwd_splitkv_kernelI23Flash_fwd_kernel_traitsILi64ELi64ELi128ELi4ELb0ELb0EN7cutlass6half_tE19Flash_kernel_traitsILi64ELi64ELi128ELi4ES3_EELb1ELb0ELb1ELb0ELb0ELb0ELb0ELb0EEEvNS_16Flash_fwd_paramsE)
        /*014c*/ 	.word	0x00000000


	//----- nvinfo : EIATTR_REGCOUNT
	.align		4
.L_66:
        /*0150*/ 	.byte	0x04, 0x2f
        /*0152*/ 	.short	(.L_68 - .L_67)
	.align		4
.L_67:
        /*0154*/ 	.word	index@(_ZN5flash24flash_fwd_splitkv_kernelI23Flash_fwd_kernel_traitsILi64ELi64ELi128ELi4ELb0ELb0EN7cutlass6half_tE19Flash_kernel_traitsILi64ELi64ELi128ELi4ES3_EELb1ELb0ELb0ELb0ELb1ELb1ELb0ELb0EEEvNS_16Flash_fwd_paramsE)
        /*0158*/ 	.word	0x000000f9


	//----- nvinfo : EIATTR_FRAME_SIZE
	.align		4
.L_68:
        /*015c*/ 	.byte	0x04, 0x11
        /*015e*/ 	.short	(.L_70 - .L_69)
	.align		4
.L_69:
        /*0160*/ 	.word	index@(_ZN5flash24flash_fwd_splitkv_kernelI23Flash_fwd_kernel_traitsILi64ELi64ELi128ELi4ELb0ELb0EN7cutlass6half_tE19Flash_kernel_traitsILi64ELi64ELi128ELi4ES3_EELb1ELb0ELb0ELb0ELb1ELb1ELb0ELb0EEEvNS_16Flash_fwd_paramsE)
        /*0164*/ 	.word	0x00000000


	//----- nvinfo : EIATTR_REGCOUNT
	.align		4
.L_70:
        /*0168*/ 	.byte	0x04, 0x2f
        /*016a*/ 	.short	(.L_72 - .L_71)
	.align		4
.L_71:
        /*016c*/ 	.word	index@(_ZN5flash24flash_fwd_splitkv_kernelI23Flash_fwd_kernel_traitsILi64ELi64ELi128ELi4ELb0ELb0EN7cutlass6half_tE19Flash_kernel_traitsILi64ELi64ELi128ELi4ES3_EELb1ELb0ELb0ELb0ELb1ELb0ELb0ELb0EEEvNS_16Flash_fwd_paramsE)
        /*0170*/ 	.word	0x000000f1


	//----- nvinfo : EIATTR_FRAME_SIZE
	.align		4
.L_72:
        /*0174*/ 	.byte	0x04, 0x11
        /*0176*/ 	.short	(.L_74 - .L_73)
	.align		4
.L_73:
        /*0178*/ 	.word	index@(_ZN5flash24flash_fwd_splitkv_kernelI23Flash_fwd_kernel_traitsILi64ELi64ELi128ELi4ELb0ELb0EN7cutlass6half_tE19Flash_kernel_traitsILi64ELi64ELi128ELi4ES3_EELb1ELb0ELb0ELb0ELb1ELb0ELb0ELb0EEEvNS_16Flash_fwd_paramsE)
        /*017c*/ 	.word	0x00000000


	//----- nvinfo : EIATTR_REGCOUNT
	.align		4
.L_74:
        /*0180*/ 	.byte	0x04, 0x2f
        /*0182*/ 	.short	(.L_76 - .L_75)
	.align		4
.L_75:
        /*0184*/ 	.word	index@(_ZN5flash24flash_fwd_splitkv_kernelI23Flash_fwd_kernel_traitsILi64ELi64ELi128ELi4ELb0ELb0EN7cutlass6half_tE19Flash_kernel_traitsILi64ELi64ELi128ELi4ES3_EELb1ELb0ELb0ELb1ELb1ELb1ELb1ELb0EEEvNS_16Flash_fwd_paramsE)
        /*0188*/ 	.word	0x000000f8


	//----- nvinfo : EIATTR_FRAME_SIZE
	.align		4
.L_76:
        /*018c*/ 	.byte	0x04, 0x11
        /*018e*/ 	.short	(.L_78 - .L_77)
	.align		4
.L_77:
        /*0190*/ 	.word	index@(_ZN5flash24flash_fwd_splitkv_kernelI23Flash_fwd_kernel_traitsILi64ELi64ELi128ELi4ELb0ELb0EN7cutlass6half_tE19Flash_kernel_traitsILi64ELi64ELi128ELi4ES3_EELb1ELb0ELb0ELb1ELb1ELb1ELb1ELb0EEEvNS_16Flash_fwd_paramsE)
        /*0194*/ 	.word	0x00000000


	//----- nvinfo : EIATTR_REGCOUNT
	.align		4
.L_78:
        /*0198*/ 	.byte	0x04, 0x2f
        /*019a*/ 	.short	(.L_80 - .L_79)
	.align		4
.L_79:
        /*019c*/ 	.word	index@(_ZN5flash24flash_fwd_splitkv_kernelI23Flash_fwd_kernel_traitsILi64ELi64ELi128ELi4ELb0ELb0EN7cutlass6half_tE19Flash_kernel_traitsILi64ELi64ELi128ELi4ES3_EELb1ELb0ELb0ELb1ELb1ELb0ELb1ELb0EEEvNS_16Flash_fwd_paramsE)
        /*01a0*/ 	.word	0x000000a8


	//----- nvinfo : EIATTR_FRAME_SIZE
	.align		4
.L_80:
        /*01a4*/ 	.byte	0x04, 0x11
        /*01a6*/ 	.short	(.L_82 - .L_81)
	.align		4
.L_81:
        /*01a8*/ 	.word	index@(_ZN5flash24flash_fwd_splitkv_kernelI23Flash_fwd_kernel_traitsILi64ELi64ELi128ELi4ELb0ELb0EN7cutlass6half_tE19Flash_kernel_traitsILi64ELi64ELi128ELi4ES3_EELb1ELb0ELb0ELb1ELb1ELb0ELb1ELb0EEEvNS_16Flash_fwd_paramsE)
        /*01ac*/ 	.word	0x00000000


	//----- nvinfo : EIATTR_REGCOUNT
	.align		4
.L_82:
        /*01b0*/ 	.byte	0x04, 0x2f
        /*01b2*/ 	.short	(.L_84 - .L_83)
	.align		4
.L_83:
        /*01b4*/ 	.word	index@(_ZN5flash24flash_fwd_splitkv_kernelI23Flash_fwd_kernel_traitsILi64ELi64ELi128ELi4ELb0ELb0EN7cutlass6half_tE19Flash_kernel_traitsILi64ELi64ELi128ELi4ES3_EELb1ELb0ELb0ELb1ELb1ELb1ELb0ELb0EEEvNS_16Flash_fwd_paramsE)
        /*01b8*/ 	.word	0x000000f7


	//----- nvinfo : EIATTR_FRAME_SIZE
	.align		4
.L_84:
        /*01bc*/ 	.byte	0x04, 0x11
        /*01be*/ 	.short	(.L_86 - .L_85)
	.align		4
.L_85:
        /*01c0*/ 	.word	index@(_ZN5flash24flash_fwd_splitkv_kernelI23Flash_fwd_kernel_traitsILi64ELi64ELi128ELi4ELb0ELb0EN7cutlass6half_tE19Flash_kernel_traitsILi64ELi64ELi128ELi4ES3_EELb1ELb0ELb0ELb1ELb1ELb1ELb0ELb0EEEvNS_16Flash_fwd_paramsE)
        /*01c4*/ 	.word	0x00000000


	//----- nvinfo : EIATTR_REGCOUNT
	.align		4
.L_86:
        /*01c8*/ 	.byte	0x04, 0x2f
        /*01ca*/ 	.short	(.L_88 - .L_87)
	.align		4
.L_87:
        /*01cc*/ 	.word	index@(_ZN5flash24flash_fwd_splitkv_kernelI23Flash_fwd_kernel_traitsILi64ELi64ELi128ELi4ELb0ELb0EN7cutlass6half_tE19Flash_kernel_traitsILi64ELi64ELi128ELi4ES3_EELb1ELb0ELb0ELb1ELb1ELb0ELb0ELb0EEEvNS_16Flash_fwd_paramsE)
        /*01d0*/ 	.word	0x000000a7


	//----- nvinfo : EIATTR_FRAME_SIZE
	.align		4
.L_88:
        /*01d4*/ 	.byte	0x04, 0x11
        /*01d6*/ 	.short	(.L_90 - .L_89)
	.align		4
.L_89:
        /*01d8*/ 	.word	index@(_ZN5flash24flash_fwd_splitkv_kernelI23Flash_fwd_kernel_traitsILi64ELi64ELi128ELi4ELb0ELb0EN7cutlass6half_tE19Flash_kernel_traitsILi64ELi64ELi128ELi4ES3_EELb1ELb0ELb0ELb1ELb1ELb0ELb0ELb0EEEvNS_16Flash_fwd_paramsE)
        /*01dc*/ 	.word	0x00000000


	//----- nvinfo : EIATTR_REGCOUNT
	.align		4
.L_90:
        /*01e0*/ 	.byte	0x04, 0x2f
        /*01e2*/ 	.short	(.L_92 - .L_91)
	.align		4
.L_91:
        /*01e4*/ 	.word	index@(_ZN5flash24flash_fwd_splitkv_kernelI23Flash_fwd_kernel_traitsILi64ELi64ELi128ELi4ELb0ELb0EN7cutlass6half_tE19Flash_kernel_traitsILi64ELi64ELi128ELi4ES3_EELb1ELb0ELb0ELb0ELb0ELb1ELb1ELb1EEEvNS_16Flash_fwd_paramsE)
        /*01e8*/ 	.word	0x000000dc


	//----- nvinfo : EIATTR_FRAME_SIZE
	.align		4
.L_92:
        /*01ec*/ 	.byte	0x04, 0x11
        /*01ee*/ 	.short	(.L_94 - .L_93)
	.align		4
.L_93:
        /*01f0*/ 	.word	index@(_ZN5flash24flash_fwd_splitkv_kernelI23Flash_fwd_kernel_traitsILi64ELi64ELi128ELi4ELb0ELb0EN7cutlass6half_tE19Flash_kernel_traitsILi64ELi64ELi128ELi4ES3_EELb1ELb0ELb0ELb0ELb0ELb1ELb1ELb1EEEvNS_16Flash_fwd_paramsE)
        /*01f4*/ 	.word	0x00000000


	//----- nvinfo : EIATTR_REGCOUNT
	.align		4
.L_94:
        /*01f8*/ 	.byte	0x04, 0x2f
        /*01fa*/ 	.short	(.L_96 - .L_95)
	.align		4
.L_95:
        /*01fc*/ 	.word	index@(_ZN5flash24flash_fwd_splitkv_kernelI23Flash_fwd_kernel_traitsILi64ELi64ELi128ELi4ELb0ELb0EN7cutlass6half_tE19Flash_kernel_traitsILi64ELi64ELi128ELi4ES3_EELb1ELb0ELb0ELb0ELb0ELb0ELb1ELb1EEEvNS_16Flash_fwd_paramsE)
        /*0200*/ 	.word	0x000000dc


	//----- nvinfo : EIATTR_FRAME_SIZE
	.align		4
.L_96:
        /*0204*/ 	.byte	0x04, 0x11
        /*0206*/ 	.short	(.L_98 - .L_97)
	.align		4
.L_97:
        /*0208*/ 	.word	index@(_ZN5flash24flash_fwd_splitkv_kernelI23Flash_fwd_kernel_traitsILi64ELi64ELi128ELi4ELb0ELb0EN7cutlass6half_tE19Flash_kernel_traitsILi64ELi64ELi128ELi4ES3_EELb1ELb0ELb0ELb0ELb0ELb0ELb1ELb1EEEvNS_16Flash_fwd_paramsE)
        /*020c*/ 	.word	0x00000000


	//----- nvinfo : EIATTR_REGCOUNT
	.align		4
.L_98:
        /*0210*/ 	.byte	0x04, 0x2f
        /*0212*/ 	.short	(.L_100 - .L_99)
	.align		4
.L_99:
        /*0214*/ 	.word	index@(_ZN5flash24flash_fwd_splitkv_kernelI23Flash_fwd_kernel_traitsILi64ELi64ELi128ELi4ELb0ELb0EN7cutlass6half_tE19Flash_kernel_traitsILi64ELi64ELi128ELi4ES3_EELb1ELb0ELb0ELb0ELb0ELb1ELb1ELb0EEEvNS_16Flash_fwd_paramsE)
        /*0218*/ 	.word	0x000000fd


	//----- nvinfo : EIATTR_FRAME_SIZE
	.align		4
.L_100:
        /*021c*/ 	.byte	0x04, 0x11
        /*021e*/ 	.short	(.L_102 - .L_101)
	.align		4
.L_101:
        /*0220*/ 	.word	index@(_ZN5flash24flash_fwd_splitkv_kernelI23Flash_fwd_kernel_traitsILi64ELi64ELi128ELi4ELb0ELb0EN7cutlass6half_tE19Flash_kernel_traitsILi64ELi64ELi128ELi4ES3_EELb1ELb0ELb0ELb0ELb0ELb1ELb1ELb0EEEvNS_16Flash_fwd_paramsE)
        /*0224*/ 	.word	0x00000000


	//----- nvinfo : EIATTR_REGCOUNT
	.align		4
.L_102:
        /*0228*/ 	.byte	0x04, 0x2f
        /*022a*/ 	.short	(.L_104 - .L_103)
	.align		4
.L_103:
        /*022c*/ 	.word	index@(_ZN5flash24flash_fwd_splitkv_kernelI23Flash_fwd_kernel_traitsILi64ELi64ELi128ELi4ELb0ELb0EN7cutlass6half_tE19Flash_kernel_traitsILi64ELi64ELi128ELi4ES3_EELb1ELb0ELb0ELb0ELb0ELb0ELb1ELb0EEEvNS_16Flash_fwd_paramsE)
        /*0230*/ 	.word	0x000000d6


	//----- nvinfo : EIATTR_FRAME_SIZE
	.align		4
.L_104:
        /*0234*/ 	.byte	0x04, 0x11
        /*0236*/ 	.short	(.L_106 - .L_105)
	.align		4
.L_105:
        /*0238*/ 	.word	index@(_ZN5flash24flash_fwd_splitkv_kernelI23Flash_fwd_kernel_traitsILi64ELi64ELi128ELi4ELb0ELb0EN7cutlass6half_tE19Flash_kernel_traitsILi64ELi64ELi128ELi4ES3_EELb1ELb0ELb0ELb0ELb0ELb0ELb1ELb0EEEvNS_16Flash_fwd_paramsE)
        /*023c*/ 	.word	0x00000000


	//----- nvinfo : EIATTR_REGCOUNT
	.align		4
.L_106:
        /*0240*/ 	.byte	0x04, 0x2f
        /*0242*/ 	.short	(.L_108 - .L_107)
	.align		4
.L_107:
        /*0244*/ 	.word	index@(_ZN5flash24flash_fwd_splitkv_kernelI23Flash_fwd_kernel_traitsILi64ELi64ELi128ELi4ELb0ELb0EN7cutlass6half_tE19Flash_kernel_traitsILi64ELi64ELi128ELi4ES3_EELb1ELb0ELb0ELb0ELb0ELb1ELb0ELb1EEEvNS_16Flash_fwd_paramsE)
        /*0248*/ 	.word	0x000000e1


	//----- nvinfo : EIATTR_FRAME_SIZE
	.align		4
.L_108:
        /*024c*/ 	.byte	0x04, 0x11
        /*024e*/ 	.short	(.L_110 - .L_109)
	.align		4
.L_109:
        /*0250*/ 	.word	index@(_ZN5flash24flash_fwd_splitkv_kernelI23Flash_fwd_kernel_traitsILi64ELi64ELi128ELi4ELb0ELb0EN7cutlass6half_tE19Flash_kernel_traitsILi64ELi64ELi128ELi4ES3_EELb1ELb0ELb0ELb0ELb0ELb1ELb0ELb1EEEvNS_16Flash_fwd_paramsE)
        /*0254*/ 	.word	0x00000000


	//----- nvinfo : EIATTR_REGCOUNT
	.align		4
.L_110:
        /*0258*/ 	.byte	0x04, 0x2f
        /*025a*/ 	.short	(.L_112 - .L_111)
	.align		4
.L_111:
        /*025c*/ 	.word	index@(_ZN5flash24flash_fwd_splitkv_kernelI23Flash_fwd_kernel_traitsILi64ELi64ELi128ELi4ELb0ELb0EN7cutlass6half_tE19Flash_kernel_traitsILi64ELi64ELi128ELi4ES3_EELb1ELb0ELb0ELb0ELb0ELb0ELb0ELb1EEEvNS_16Flash_fwd_paramsE)
        /*0260*/ 	.word	0x000000c1


	//----- nvinfo : EIATTR_FRAME_SIZE
	.align		4
.L_112:
        /*0264*/ 	.byte	0x04, 0x11
        /*0266*/ 	.short	(.L_114 - .L_113)
	.align		4
.L_113:
        /*0268*/ 	.word	index@(_ZN5flash24flash_fwd_splitkv_kernelI23Flash_fwd_kernel_traitsILi64ELi64ELi128ELi4ELb0ELb0EN7cutlass6half_tE19Flash_kernel_traitsILi64ELi64ELi128ELi4ES3_EELb1ELb0ELb0ELb0ELb0ELb0ELb0ELb1EEEvNS_16Flash_fwd_paramsE)
        /*026c*/ 	.word	0x00000000


	//----- nvinfo : EIATTR_REGCOUNT
	.align		4
.L_114:
        /*0270*/ 	.byte	0x04, 0x2f
        /*0272*/ 	.short	(.L_116 - .L_115)
	.align		4
.L_115:
        /*0274*/ 	.word	index@(_ZN5flash24flash_fwd_splitkv_kernelI23Flash_fwd_kernel_traitsILi64ELi64ELi128ELi4ELb0ELb0EN7cutlass6half_tE19Flash_kernel_traitsILi64ELi64ELi128ELi4ES3_EELb1ELb0ELb0ELb0ELb0ELb1ELb0ELb0EEEvNS_16Flash_fwd_paramsE)
        /*0278*/ 	.word	0x000000ff


	//----- nvinfo : EIATTR_FRAME_SIZE
	.align		4
.L_116:
        /*027c*/ 	.byte	0x04, 0x11
        /*027e*/ 	.short	(.L_118 - .L_117)
	.align		4
.L_117:
        /*0280*/ 	.word	index@(_ZN5flash24flash_fwd_splitkv_kernelI23Flash_fwd_kernel_traitsILi64ELi64ELi128ELi4ELb0ELb0EN7cutlass6half_tE19Flash_kernel_traitsILi64ELi64ELi128ELi4ES3_EELb1ELb0ELb0ELb0ELb0ELb1ELb0ELb0EEEvNS_16Flash_fwd_paramsE)
        /*0284*/ 	.word	0x00000000


	//----- nvinfo : EIATTR_REGCOUNT
	.align		4
.L_118:
        /*0288*/ 	.byte	0x04, 0x2f
        /*028a*/ 	.short	(.L_120 - .L_119)
	.align		4
.L_119:
        /*028c*/ 	.word	index@(_ZN5flash24flash_fwd_splitkv_kernelI23Flash_fwd_kernel_traitsILi64ELi64ELi128ELi4ELb0ELb0EN7cutlass6half_tE19Flash_kernel_traitsILi64ELi64ELi128ELi4ES3_EELb1ELb0ELb0ELb0ELb0ELb0ELb0ELb0EEEvNS_16Flash_fwd_paramsE)
        /*0290*/ 	.word	0x000000e5


	//----- nvinfo : EIATTR_FRAME_SIZE
	.align		4
.L_120:
        /*0294*/ 	.byte	0x04, 0x11
        /*0296*/ 	.short	(.L_122 - .L_121)
	.align		4
.L_121:
        /*0298*/ 	.word	index@(_ZN5flash24flash_fwd_splitkv_kernelI23Flash_fwd_kernel_traitsILi64ELi64ELi128ELi4ELb0ELb0EN7cutlass6half_tE19Flash_kernel_traitsILi64ELi64ELi128ELi4ES3_EELb1ELb0ELb0ELb0ELb0ELb0ELb0ELb0EEEvNS_16Flash_fwd_paramsE)
        /*029c*/ 	.word	0x00000000


	//----- nvinfo : EIATTR_REGCOUNT
	.align		4
.L_122:
        /*02a0*/ 	.byte	0x04, 0x2f
        /*02a2*/ 	.short	(.L_124 - .L_123)
	.align		4
.L_123:
        /*02a4*/ 	.word	index@(_ZN5flash32flash_fwd_splitkv_combine_kernelI23Flash_fwd_kernel_traitsILi64ELi64ELi128ELi4ELb0ELb0EN7cutlass6half_tE19Flash_kernel_traitsILi64ELi64ELi128ELi4ES3_EELi8ELi1ELb1EEEvNS_16Flash_fwd_paramsE)
        /*02a8*/ 	.word	0x00000026


	//----- nvinfo : EIATTR_FRAME_SIZE
	.align		4
.L_124:
        /*02ac*/ 	.byte	0x04, 0x11
        /*02ae*/ 	.short	(.L_126 - .L_125)
	.align		4
.L_125:
        /*02b0*/ 	.word	index@($__internal_27_$__cuda_sm20_div_s64)
        /*02b4*/ 	.word	0x00000000


	//----- nvinfo : EIATTR_FRAME_SIZE
	.align		4
.L_126:
        /*02b8*/ 	.byte	0x04, 0x11
        /*02ba*/ 	.short	(.L_128 - .L_127)
	.align		4
.L_127:
        /*02bc*/ 	.word	index@(_ZN5flash32flash_fwd_splitkv_combine_kernelI23Flash_fwd_kernel_traitsILi64ELi64ELi128ELi4ELb0ELb0EN7cutlass6half_tE19Flash_kernel_traitsILi64ELi64ELi128ELi4ES3_EELi8ELi1ELb1EEEvNS_16Flash_fwd_paramsE)
        /*02c0*/ 	.word	0x00000000


	//----- nvinfo : EIATTR_REGCOUNT
	.align		4
.L_128:
        /*02c4*/ 	.byte	0x04, 0x2f
        /*02c6*/ 	.short	(.L_130 - .L_129)
	.align		4
.L_129:
        /*02c8*/ 	.word	index@(_ZN5flash32flash_fwd_splitkv_combine_kernelI23Flash_fwd_kernel_traitsILi64ELi64ELi128ELi4ELb0ELb0EN7cutlass6half_tE19Flash_kernel_traitsILi64ELi64ELi128ELi4ES3_EELi8ELi2ELb1EEEvNS_16Flash_fwd_paramsE)
        /*02cc*/ 	.word	0x00000026


	//----- nvinfo : EIATTR_FRAME_SIZE
	.align		4
.L_130:
        /*02d0*/ 	.byte	0x04, 0x11
        /*02d2*/ 	.short	(.L_132 - .L_131)
	.align		4
.L_131:
        /*02d4*/ 	.word	index@($__internal_26_$__cuda_sm20_div_s64)
        /*02d8*/ 	.word	0x00000000


	//----- nvinfo : EIATTR_FRAME_SIZE
	.align		4
.L_132:
        /*02dc*/ 	.byte	0x04, 0x11
        /*02de*/ 	.short	(.L_134 - .L_133)
	.align		4
.L_133:
        /*02e0*/ 	.word	index@(_ZN5flash32flash_fwd_splitkv_combine_kernelI23Flash_fwd_kernel_traitsILi64ELi64ELi128ELi4ELb0ELb0EN7cutlass6half_tE19Flash_kernel_traitsILi64ELi64ELi128ELi4ES3_EELi8ELi2ELb1EEEvNS_16Flash_fwd_paramsE)
        /*02e4*/ 	.word	0x00000000


	//----- nvinfo : EIATTR_REGCOUNT
	.align		4
.L_134:
        /*02e8*/ 	.byte	0x04, 0x2f
        /*02ea*/ 	.short	(.L_136 - .L_135)
	.align		4
.L_135:
        /*02ec*/ 	.word	index@(_ZN5flash32flash_fwd_splitkv_combine_kernelI23Flash_fwd_kernel_traitsILi64ELi64ELi128ELi4ELb0ELb0EN7cutlass6half_tE19Flash_kernel_traitsILi64ELi64ELi128ELi4ES3_EELi8ELi3ELb1EEEvNS_16Flash_fwd_paramsE)
        /*02f0*/ 	.word	0x00000024


	//----- nvinfo : EIATTR_FRAME_SIZE
	.align		4
.L_136:
        /*02f4*/ 	.byte	0x04, 0x11
        /*02f6*/ 	.short	(.L_138 - .L_137)
	.align		4
.L_137:
        /*02f8*/ 	.word	index@($__internal_25_$__cuda_sm20_div_s64)
        /*02fc*/ 	.word	0x00000000


	//----- nvinfo : EIATTR_FRAME_SIZE
	.align		4
.L_138:
        /*0300*/ 	.byte	0x04, 0x11
        /*0302*/ 	.short	(.L_140 - .L_139)
	.align		4
.L_139:
        /*0304*/ 	.word	index@(_ZN5flash32flash_fwd_splitkv_combine_kernelI23Flash_fwd_kernel_traitsILi64ELi64ELi128ELi4ELb0ELb0EN7cutlass6half_tE19Flash_kernel_traitsILi64ELi64ELi128ELi4ES3_EELi8ELi3ELb1EEEvNS_16Flash_fwd_paramsE)
        /*0308*/ 	.word	0x00000000


	//----- nvinfo : EIATTR_REGCOUNT
	.align		4
.L_140:
        /*030c*/ 	.byte	0x04, 0x2f
        /*030e*/ 	.short	(.L_142 - .L_141)
	.align		4
.L_141:
        /*0310*/ 	.word	index@(_ZN5flash32flash_fwd_splitkv_combine_kernelI23Flash_fwd_kernel_traitsILi64ELi64ELi128ELi4ELb0ELb0EN7cutlass6half_tE19Flash_kernel_traitsILi64ELi64ELi128ELi4ES3_EELi8ELi4ELb1EEEvNS_16Flash_fwd_paramsE)
        /*0314*/ 	.word	0x00000026


	//----- nvinfo : EIATTR_FRAME_SIZE
	.align		4
.L_142:
        /*0318*/ 	.byte	0x04, 0x11
        /*031a*/ 	.short	(.L_144 - .L_143)
	.align		4
.L_143:
        /*031c*/ 	.word	index@($__internal_24_$__cuda_sm20_div_s64)
        /*0320*/ 	.word	0x00000000


	//----- nvinfo : EIATTR_FRAME_SIZE
	.align		4
.L_144:
        /*0324*/ 	.byte	0x04, 0x11
        /*0326*/ 	.short	(.L_146 - .L_145)
	.align		4
.L_145:
        /*0328*/ 	.word	index@(_ZN5flash32flash_fwd_splitkv_combine_kernelI23Flash_fwd_kernel_traitsILi64ELi64ELi128ELi4ELb0ELb0EN7cutlass6half_tE19Flash_kernel_traitsILi64ELi64ELi128ELi4ES3_EELi8ELi4ELb1EEEvNS_16Flash_fwd_paramsE)
        /*032c*/ 	.word	0x00000000


	//----- nvinfo : EIATTR_REGCOUNT
	.align		4
.L_146:
        /*0330*/ 	.byte	0x04, 0x2f
        /*0332*/ 	.short	(.L_148 - .L_147)
	.align		4
.L_147:
        /*0334*/ 	.word	index@(_ZN5flash32flash_fwd_splitkv_combine_kernelI23Flash_fwd_kernel_traitsILi64ELi64ELi128ELi4ELb0ELb0EN7cutlass6half_tE19Flash_kernel_traitsILi64ELi64ELi128ELi4ES3_EELi8ELi5ELb1EEEvNS_16Flash_fwd_paramsE)
        /*0338*/ 	.word	0x00000026


	//----- nvinfo : EIATTR_FRAME_SIZE
	.align		4
.L_148:
        /*033c*/ 	.byte	0x04, 0x11
        /*033e*/ 	.short	(.L_150 - .L_149)
	.align		4
.L_149:
        /*0340*/ 	.word	index@($__internal_23_$__cuda_sm20_div_s64)
        /*0344*/ 	.word	0x00000000


	//----- nvinfo : EIATTR_FRAME_SIZE
	.align		4
.L_150:
        /*0348*/ 	.byte	0x04, 0x11
        /*034a*/ 	.short	(.L_152 - .L_151)
	.align		4
.L_151:
        /*034c*/ 	.word	index@(_ZN5flash32flash_fwd_splitkv_combine_kernelI23Flash_fwd_kernel_traitsILi64ELi64ELi128ELi4ELb0ELb0EN7cutlass6half_tE19Flash_kernel_traitsILi64ELi64ELi128ELi4ES3_EELi8ELi5ELb1EEEvNS_16Flash_fwd_paramsE)
        /*0350*/ 	.word	0x00000000


	//----- nvinfo : EIATTR_REGCOUNT
	.align		4
.L_152:
        /*0354*/ 	.byte	0x04, 0x2f
        /*0356*/ 	.short	(.L_154 - .L_153)
	.align		4
.L_153:
        /*0358*/ 	.word	index@(_ZN5flash32flash_fwd_splitkv_combine_kernelI23Flash_fwd_kernel_traitsILi64ELi64ELi128ELi4ELb0ELb0EN7cutlass6half_tE19Flash_kernel_traitsILi64ELi64ELi128ELi4ES3_EELi8ELi6ELb1EEEvNS_16Flash_fwd_paramsE)
        /*035c*/ 	.word	0x0000002c


	//----- nvinfo : EIATTR_FRAME_SIZE
	.align		4
.L_154:
        /*0360*/ 	.byte	0x04, 0x11
        /*0362*/ 	.short	(.L_156 - .L_155)
	.align		4
.L_155:
        /*0364*/ 	.word	index@($__internal_22_$__cuda_sm20_div_s64)
        /*0368*/ 	.word	0x00000000


	//----- nvinfo : EIATTR_FRAME_SIZE
	.align		4
.L_156:
        /*036c*/ 	.byte	0x04, 0x11
        /*036e*/ 	.short	(.L_158 - .L_157)
	.align		4
.L_157:
        /*0370*/ 	.word	index@(_ZN5flash32flash_fwd_splitkv_combine_kernelI23Flash_fwd_kernel_traitsILi64ELi64ELi128ELi4ELb0ELb0EN7cutlass6half_tE19Flash_kernel_traitsILi64ELi64ELi128ELi4ES3_EELi8ELi6ELb1EEEvNS_16Flash_fwd_paramsE)
        /*0374*/ 	.word	0x00000000


	//----- nvinfo : EIATTR_REGCOUNT
	.align		4
.L_158:
        /*0378*/ 	.byte	0x04, 0x2f
        /*037a*/ 	.short	(.L_160 - .L_159)
	.align		4
.L_159:
        /*037c*/ 	.word	index@(_ZN5flash32flash_fwd_splitkv_combine_kernelI23Flash_fwd_kernel_traitsILi64ELi64ELi128ELi4ELb0ELb0EN7cutlass6half_tE19Flash_kernel_traitsILi64ELi64ELi128ELi4ES3_EELi8ELi7ELb1EEEvNS_16Flash_fwd_paramsE)
        /*0380*/ 	.word	0x0000002e


	//----- nvinfo : EIATTR_FRAME_SIZE
	.align		4
.L_160:
        /*0384*/ 	.byte	0x04, 0x11
        /*0386*/ 	.short	(.L_162 - .L_161)
	.align		4
.L_161:
        /*0388*/ 	.word	index@($__internal_21_$__cuda_sm20_div_s64)
        /*038c*/ 	.word	0x00000000


	//----- nvinfo : EIATTR_FRAME_SIZE
	.align		4
.L_162:
        /*0390*/ 	.byte	0x04, 0x11
        /*0392*/ 	.short	(.L_164 - .L_163)
	.align		4
.L_163:
        /*0394*/ 	.word	index@(_ZN5flash32flash_fwd_splitkv_combine_kernelI23Flash_fwd_kernel_traitsILi64ELi64ELi128ELi4ELb0ELb0EN7cutlass6half_tE19Flash_kernel_traitsILi64ELi64ELi128ELi4ES3_EELi8ELi7ELb1EEEvNS_16Flash_fwd_paramsE)
        /*0398*/ 	.word	0x00000000


	//----- nvinfo : EIATTR_REGCOUNT
	.align		4
.L_164:
        /*039c*/ 	.byte	0x04, 0x2f
        /*039e*/ 	.short	(.L_166 - .L_165)
	.align		4
.L_165:
        /*03a0*/ 	.word	index@(_ZN5flash32flash_fwd_splitkv_combine_kernelI23Flash_fwd_kernel_traitsILi64ELi64ELi128ELi4ELb0ELb0EN7cutlass6half_tE19Flash_kernel_traitsILi64ELi64ELi128ELi4ES3_EELi8ELi1ELb0EEEvNS_16Flash_fwd_paramsE)
        /*03a4*/ 	.word	0x00000028


	//----- nvinfo : EIATTR_FRAME_SIZE
	.align		4
.L_166:
        /*03a8*/ 	.byte	0x04, 0x11
        /*03aa*/ 	.short	(.L_168 - .L_167)
	.align		4
.L_167:
        /*03ac*/ 	.word	index@($__internal_20_$__cuda_sm20_div_s64)
        /*03b0*/ 	.word	0x00000000


	//----- nvinfo : EIATTR_FRAME_SIZE
	.align		4
.L_168:
        /*03b4*/ 	.byte	0x04, 0x11
        /*03b6*/ 	.short	(.L_170 - .L_169)
	.align		4
.L_169:
        /*03b8*/ 	.word	index@(_ZN5flash32flash_fwd_splitkv_combine_kernelI23Flash_fwd_kernel_traitsILi64ELi64ELi128ELi4ELb0ELb0EN7cutlass6half_tE19Flash_kernel_traitsILi64ELi64ELi128ELi4ES3_EELi8ELi1ELb0EEEvNS_16Flash_fwd_paramsE)
        /*03bc*/ 	.word	0x00000000


	//----- nvinfo : EIATTR_REGCOUNT
	.align		4
.L_170:
        /*03c0*/ 	.byte	0x04, 0x2f
        /*03c2*/ 	.short	(.L_172 - .L_171)
	.align		4
.L_171:
        /*03c4*/ 	.word	index@(_ZN5flash32flash_fwd_splitkv_combine_kernelI23Flash_fwd_kernel_traitsILi64ELi64ELi128ELi4ELb0ELb0EN7cutlass6half_tE19Flash_kernel_traitsILi64ELi64ELi128ELi4ES3_EELi8ELi2ELb0EEEvNS_16Flash_fwd_paramsE)
        /*03c8*/ 	.word	0x00000028


	//----- nvinfo : EIATTR_FRAME_SIZE
	.align		4
.L_172:
        /*03cc*/ 	.byte	0x04, 0x11
        /*03ce*/ 	.short	(.L_174 - .L_173)
	.align		4
.L_173:
        /*03d0*/ 	.word	index@($__internal_19_$__cuda_sm20_div_s64)
        /*03d4*/ 	.word	0x00000000


	//----- nvinfo : EIATTR_FRAME_SIZE
	.align		4
.L_174:
        /*03d8*/ 	.byte	0x04, 0x11
        /*03da*/ 	.short	(.L_176 - .L_175)
	.align		4
.L_175:
        /*03dc*/ 	.word	index@(_ZN5flash32flash_fwd_splitkv_combine_kernelI23Flash_fwd_kernel_traitsILi64ELi64ELi128ELi4ELb0ELb0EN7cutlass6half_tE19Flash_kernel_traitsILi64ELi64ELi128ELi4ES3_EELi8ELi2ELb0EEEvNS_16Flash_fwd_paramsE)
        /*03e0*/ 	.word	0x00000000


	//----- nvinfo : EIATTR_REGCOUNT
	.align		4
.L_176:
        /*03e4*/ 	.byte	0x04, 0x2f
        /*03e6*/ 	.short	(.L_178 - .L_177)
	.align		4
.L_177:
        /*03e8*/ 	.word	index@(_ZN5flash32flash_fwd_splitkv_combine_kernelI23Flash_fwd_kernel_traitsILi64ELi64ELi128ELi4ELb0ELb0EN7cutlass6half_tE19Flash_kernel_traitsILi64ELi64ELi128ELi4ES3_EELi8ELi3ELb0EEEvNS_16Flash_fwd_paramsE)
        /*03ec*/ 	.word	0x00000026


	//----- nvinfo : EIATTR_FRAME_SIZE
	.align		4
.L_178:
        /*03f0*/ 	.byte	0x04, 0x11
        /*03f2*/ 	.short	(.L_180 - .L_179)
	.align		4
.L_179:
        /*03f4*/ 	.word	index@($__internal_18_$__cuda_sm20_div_s64)
        /*03f8*/ 	.word	0x00000000


	//----- nvinfo : EIATTR_FRAME_SIZE
	.align		4
.L_180:
        /*03fc*/ 	.byte	0x04, 0x11
        /*03fe*/ 	.short	(.L_182 - .L_181)
	.align		4
.L_181:
        /*0400*/ 	.word	index@(_ZN5flash32flash_fwd_splitkv_combine_kernelI23Flash_fwd_kernel_traitsILi64ELi64ELi128ELi4ELb0ELb0EN7cutlass6half_tE19Flash_kernel_traitsILi64ELi64ELi128ELi4ES3_EELi8ELi3ELb0EEEvNS_16Flash_fwd_paramsE)
        /*0404*/ 	.word	0x00000000


	//----- nvinfo : EIATTR_REGCOUNT
	.align		4
.L_182:
        /*0408*/ 	.byte	0x04, 0x2f
        /*040a*/ 	.short	(.L_184 - .L_183)
	.align		4
.L_183:
        /*040c*/ 	.word	index@(_ZN5flash32flash_fwd_splitkv_combine_kernelI23Flash_fwd_kernel_traitsILi64ELi64ELi128ELi4ELb0ELb0EN7cutlass6half_tE19Flash_kernel_traitsILi64ELi64ELi128ELi4ES3_EELi8ELi4ELb0EEEvNS_16Flash_fwd_paramsE)
        /*0410*/ 	.word	0x00000028


	//----- nvinfo : EIATTR_FRAME_SIZE
	.align		4
.L_184:
        /*0414*/ 	.byte	0x04, 0x11
        /*0416*/ 	.short	(.L_186 - .L_185)
	.align		4
.L_185:
        /*0418*/ 	.word	index@($__internal_17_$__cuda_sm20_div_s64)
        /*041c*/ 	.word	0x00000000


	//----- nvinfo : EIATTR_FRAME_SIZE
	.align		4
.L_186:
        /*0420*/ 	.byte	0x04, 0x11
        /*0422*/ 	.short	(.L_188 - .L_187)
	.align		4
.L_187:
        /*0424*/ 	.word	index@(_ZN5flash32flash_fwd_splitkv_combine_kernelI23Flash_fwd_kernel_traitsILi64ELi64ELi128ELi4ELb0ELb0EN7cutlass6half_tE19Flash_kernel_traitsILi64ELi64ELi128ELi4ES3_EELi8ELi4ELb0EEEvNS_16Flash_fwd_paramsE)
        /*0428*/ 	.word	0x00000000


	//----- nvinfo : EIATTR_REGCOUNT
	.align		4
.L_188:
        /*042c*/ 	.byte	0x04, 0x2f
        /*042e*/ 	.short	(.L_190 - .L_189)
	.align		4
.L_189:
        /*0430*/ 	.word	index@(_ZN5flash32flash_fwd_splitkv_combine_kernelI23Flash_fwd_kernel_traitsILi64ELi64ELi128ELi4ELb0ELb0EN7cutlass6half_tE19Flash_kernel_traitsILi64ELi64ELi128ELi4ES3_EELi8ELi5ELb0EEEvNS_16Flash_fwd_paramsE)
        /*0434*/ 	.word	0x00000028


	//----- nvinfo : EIATTR_FRAME_SIZE
	.align		4
.L_190:
        /*0438*/ 	.byte	0x04, 0x11
        /*043a*/ 	.short	(.L_192 - .L_191)
	.align		4
.L_191:
        /*043c*/ 	.word	index@($__internal_16_$__cuda_sm20_div_s64)
        /*0440*/ 	.word	0x00000000


	//----- nvinfo : EIATTR_FRAME_SIZE
	.align		4
.L_192:
        /*0444*/ 	.byte	0x04, 0x11
        /*0446*/ 	.short	(.L_194 - .L_193)
	.align		4
.L_193:
        /*0448*/ 	.word	index@(_ZN5flash32flash_fwd_splitkv_combine_kernelI23Flash_fwd_kernel_traitsILi64ELi64ELi128ELi4ELb0ELb0EN7cutlass6half_tE19Flash_kernel_traitsILi64ELi64ELi128ELi4ES3_EELi8ELi5ELb0EEEvNS_16Flash_fwd_paramsE)
        /*044c*/ 	.word	0x00000000


	//----- nvinfo : EIATTR_REGCOUNT
	.align		4
.L_194:
        /*0450*/ 	.byte	0x04, 0x2f
        /*0452*/ 	.short	(.L_196 - .L_195)
	.align		4
.L_195:
        /*0454*/ 	.word	index@(_ZN5flash32flash_fwd_splitkv_combine_kernelI23Flash_fwd_kernel_traitsILi64ELi64ELi128ELi4ELb0ELb0EN7cutlass6half_tE19Flash_kernel_traitsILi64ELi64ELi128ELi4ES3_EELi8ELi6ELb0EEEvNS_16Flash_fwd_paramsE)
        /*0458*/ 	.word	0x0000002a


	//----- nvinfo : EIATTR_FRAME_SIZE
	.align		4
.L_196:
        /*045c*/ 	.byte	0x04, 0x11
        /*045e*/ 	.short	(.L_198 - .L_197)
	.align		4
.L_197:
        /*0460*/ 	.word	index@($__internal_15_$__cuda_sm20_div_s64)
        /*0464*/ 	.word	0x00000000


	//----- nvinfo : EIATTR_FRAME_SIZE
	.align		4
.L_198:
        /*0468*/ 	.byte	0x04, 0x11
        /*046a*/ 	.short	(.L_200 - .L_199)
	.align		4
.L_199:
        /*046c*/ 	.word	index@(_ZN5flash32flash_fwd_splitkv_combine_kernelI23Flash_fwd_kernel_traitsILi64ELi64ELi128ELi4ELb0ELb0EN7cutlass6half_tE19Flash_kernel_traitsILi64ELi64ELi128ELi4ES3_EELi8ELi6ELb0EEEvNS_16Flash_fwd_paramsE)
        /*0470*/ 	.word	0x00000000


	//----- nvinfo : EIATTR_REGCOUNT
	.align		4
.L_200:
        /*0474*/ 	.byte	0x04, 0x2f
        /*0476*/ 	.short	(.L_202 - .L_201)
	.align		4
.L_201:
        /*0478*/ 	.word	index@(_ZN5flash32flash_fwd_splitkv_combine_kernelI23Flash_fwd_kernel_traitsILi64ELi64ELi128ELi4ELb0ELb0EN7cutlass6half_tE19Flash_kernel_traitsILi64ELi64ELi128ELi4ES3_EELi8ELi7ELb0EEEvNS_16Flash_fwd_paramsE)
        /*047c*/ 	.word	0x00000030


	//----- nvinfo : EIATTR_FRAME_SIZE
	.align		4
.L_202:
        /*0480*/ 	.byte	0x04, 0x11
        /*0482*/ 	.short	(.L_204 - .L_203)
	.align		4
.L_203:
        /*0484*/ 	.word	index@($__internal_14_$__cuda_sm20_div_s64)
        /*0488*/ 	.word	0x00000000


	//----- nvinfo : EIATTR_FRAME_SIZE
	.align		4
.L_204:
        /*048c*/ 	.byte	0x04, 0x11
        /*048e*/ 	.short	(.L_206 - .L_205)
	.align		4
.L_205:
        /*0490*/ 	.word	index@(_ZN5flash32flash_fwd_splitkv_combine_kernelI23Flash_fwd_kernel_traitsILi64ELi64ELi128ELi4ELb0ELb0EN7cutlass6half_tE19Flash_kernel_traitsILi64ELi64ELi128ELi4ES3_EELi8ELi7ELb0EEEvNS_16Flash_fwd_paramsE)
        /*0494*/ 	.word	0x00000000


	//----- nvinfo : EIATTR_REGCOUNT
	.align		4
.L_206:
        /*0498*/ 	.byte	0x04, 0x2f
        /*049a*/ 	.short	(.L_208 - .L_207)
	.align		4
.L_207:
        /*049c*/ 	.word	index@(_ZN5flash24flash_fwd_splitkv_kernelI23Flash_fwd_kernel_traitsILi64ELi64ELi256ELi4ELb0ELb0EN7cutlass6half_tE19Flash_kernel_traitsILi64ELi64ELi256ELi4ES3_EELb1ELb0ELb1ELb0ELb0ELb1ELb1ELb1EEEvNS_16Flash_fwd_paramsE)
        /*04a0*/ 	.word	0x000000ff


	//----- nvinfo : EIATTR_FRAME_SIZE
	.align		4
.L_208:
        /*04a4*/ 	.byte	0x04, 0x11
        /*04a6*/ 	.short	(.L_210 - .L_209)
	.align		4
.L_209:
        /*04a8*/ 	.word	index@(_ZN5flash24flash_fwd_splitkv_kernelI23Flash_fwd_kernel_traitsILi64ELi64ELi256ELi4ELb0ELb0EN7cutlass6half_tE19Flash_kernel_traitsILi64ELi64ELi256ELi4ES3_EELb1ELb0ELb1ELb0ELb0ELb1ELb1ELb1EEEvNS_16Flash_fwd_paramsE)
        /*04ac*/ 	.word	0x00000000


	//----- nvinfo : EIATTR_REGCOUNT
	.align		4
.L_210:
        /*04b0*/ 	.byte	0x04, 0x2f
        /*04b2*/ 	.short	(.L_212 - .L_211)
	.align		4
.L_211:
        /*04b4*/ 	.word	index@(_ZN5flash24flash_fwd_splitkv_kernelI23Flash_fwd_kernel_traitsILi64ELi64ELi256ELi4ELb0ELb0EN7cutlass6half_tE19Flash_kernel_traitsILi64ELi64ELi256ELi4ES3_EELb1ELb0ELb1ELb0ELb0ELb0ELb1ELb1EEEvNS_16Flash_fwd_paramsE)
        /*04b8*/ 	.word	0x000000ff


	//----- nvinfo : EIATTR_FRAME_SIZE
	.align		4
.L_212:
        /*04bc*/ 	.byte	0x04, 0x11
        /*04be*/ 	.short	(.L_214 - .L_213)
	.align		4
.L_213:
        /*04c0*/ 	.word	index@(_ZN5flash24flash_fwd_splitkv_kernelI23Flash_fwd_kernel_traitsILi64ELi64ELi256ELi4ELb0ELb0EN7cutlass6half_tE19Flash_kernel_traitsILi64ELi64ELi256ELi4ES3_EELb1ELb0ELb1ELb0ELb0ELb0ELb1ELb1EEEvNS_16Flash_fwd_paramsE)
        /*04c4*/ 	.word	0x00000000


	//----- nvinfo : EIATTR_REGCOUNT
	.align		4
.L_214:
        /*04c8*/ 	.byte	0x04, 0x2f
        /*04ca*/ 	.short	(.L_216 - .L_215)
	.align		4
.L_215:
        /*04cc*/ 	.word	index@(_ZN5flash24flash_fwd_splitkv_kernelI23Flash_fwd_kernel_traitsILi64ELi64ELi256ELi4ELb0ELb0EN7cutlass6half_tE19Flash_kernel_traitsILi64ELi64ELi256ELi4ES3_EELb1ELb0ELb0ELb0ELb1ELb1ELb1ELb1EEEvNS_16Flash_fwd_paramsE)
        /*04d0*/ 	.word	0x000000ff


	//----- nvinfo : EIATTR_FRAME_SIZE
	.align		4
.L_216:
        /*04d4*/ 	.byte	0x04, 0x11
        /*04d6*/ 	.short	(.L_218 - .L_217)
	.align		4
.L_217:
        /*04d8*/ 	.word	index@(_ZN5flash24flash_fwd_splitkv_kernelI23Flash_fwd_kernel_traitsILi64ELi64ELi256ELi4ELb0ELb0EN7cutlass6half_tE19Flash_kernel_traitsILi64ELi64ELi256ELi4ES3_EELb1ELb0ELb0ELb0ELb1ELb1ELb1ELb1EEEvNS_16Flash_fwd_paramsE)
        /*04dc*/ 	.word	0x00000050


	//----- nvinfo : EIATTR_REGCOUNT
	.align		4
.L_218:
        /*04e0*/ 	.byte	0x04, 0x2f
        /*04e2*/ 	.short	(.L_220 - .L_219)
	.align		4
.L_219:
        /*04e4*/ 	.word	index@(_ZN5flash24flash_fwd_splitkv_kernelI23Flash_fwd_kernel_traitsILi64ELi64ELi256ELi4ELb0ELb0EN7cutlass6half_tE19Flash_kernel_traitsILi64ELi64ELi256ELi4ES3_EELb1ELb0ELb0ELb0ELb1ELb0ELb1ELb1EEEvNS_16Flash_fwd_paramsE)
        /*04e8*/ 	.word	0x000000ff


	//----- nvinfo : EIATTR_FRAME_SIZE
	.align		4
.L_220:
        /*04ec*/ 	.byte	0x04, 0x11
        /*04ee*/ 	.short	(.L_222 - .L_221)
	.align		4
.L_221:
        /*04f0*/ 	.word	index@(_ZN5flash24flash_fwd_splitkv_kernelI23Flash_fwd_kernel_traitsILi64ELi64ELi256ELi4ELb0ELb0EN7cutlass6half_tE19Flash_kernel_traitsILi64ELi64ELi256ELi4ES3_EELb1ELb0ELb0ELb0ELb1ELb0ELb1ELb1EEEvNS_16Flash_fwd_paramsE)
        /*04f4*/ 	.word	0x00000000


	//----- nvinfo : EIATTR_REGCOUNT
	.align		4
.L_222:
        /*04f8*/ 	.byte	0x04, 0x2f
        /*04fa*/ 	.short	(.L_224 - .L_223)
	.align		4
.L_223:
        /*04fc*/ 	.word	index@(_ZN5flash24flash_fwd_splitkv_kernelI23Flash_fwd_kernel_traitsILi64ELi64ELi256ELi4ELb0ELb0EN7cutlass6half_tE19Flash_kernel_traitsILi64ELi64ELi256ELi4ES3_EELb1ELb0ELb1ELb0ELb0ELb1ELb1ELb0EEEvNS_16Flash_fwd_paramsE)
        /*0500*/ 	.word	0x000000ff


	//----- nvinfo : EIATTR_FRAME_SIZE
	.align		4
.L_224:
        /*0504*/ 	.byte	0x04, 0x11
        /*0506*/ 	.short	(.L_226 - .L_225)
	.align		4
.L_225:
        /*0508*/ 	.word	index@(_ZN5flash24flash_fwd_splitkv_kernelI23Flash_fwd_kernel_traitsILi64ELi64ELi256ELi4ELb0ELb0EN7cutlass6half_tE19Flash_kernel_traitsILi64ELi64ELi256ELi4ES3_EELb1ELb0ELb1ELb0ELb0ELb1ELb1ELb0EEEvNS_16Flash_fwd_paramsE)
        /*050c*/ 	.word	0x00000000


	//----- nvinfo : EIATTR_REGCOUNT
	.align		4
.L_226:
        /*0510*/ 	.byte	0x04, 0x2f
        /*0512*/ 	.short	(.L_228 - .L_227)
	.align		4
.L_227:
        /*0514*/ 	.word	index@(_ZN5flash24flash_fwd_splitkv_kernelI23Flash_fwd_kernel_traitsILi64ELi64ELi256ELi4ELb0ELb0EN7cutlass6half_tE19Flash_kernel_traitsILi64ELi64ELi256ELi4ES3_EELb1ELb0ELb1ELb0ELb0ELb0ELb1ELb0EEEvNS_16Flash_fwd_paramsE)
        /*0518*/ 	.word	0x000000fe


	//----- nvinfo : EIATTR_FRAME_SIZE
	.align		4
.L_228:
        /*051c*/ 	.byte	0x04, 0x11
        /*051e*/ 	.short	(.L_230 - .L_229)
	.align		4
.L_229:
        /*0520*/ 	.word	index@(_ZN5flash24flash_fwd_splitkv_kernelI23Flash_fwd_kernel_traitsILi64ELi64ELi256ELi4ELb0ELb0EN7cutlass6half_tE19Flash_kernel_traitsILi64ELi64ELi256ELi4ES3_EELb1ELb0ELb1ELb0ELb0ELb0ELb1ELb0EEEvNS_16Flash_fwd_paramsE)
        /*0524*/ 	.word	0x00000000


	//----- nvinfo : EIATTR_REGCOUNT
	.align		4
.L_230:
        /*0528*/ 	.byte	0x04, 0x2f
        /*052a*/ 	.short	(.L_232 - .L_231)
	.align		4
.L_231:
        /*052c*/ 	.word	index@(_ZN5flash24flash_fwd_splitkv_kernelI23Flash_fwd_kernel_traitsILi64ELi64ELi256ELi4ELb0ELb0EN7cutlass6half_tE19Flash_kernel_traitsILi64ELi64ELi256ELi4ES3_EELb1ELb0ELb0ELb0ELb1ELb1ELb1ELb0EEEvNS_16Flash_fwd_paramsE)
        /*0530*/ 	.word	0x000000ff


	//----- nvinfo : EIATTR_FRAME_SIZE
	.align		4
.L_232:
        /*0534*/ 	.byte	0x04, 0x11
        /*0536*/ 	.short	(.L_234 - .L_233)
	.align		4
.L_233:
        /*0538*/ 	.word	index@(_ZN5flash24flash_fwd_splitkv_kernelI23Flash_fwd_kernel_traitsILi64ELi64ELi256ELi4ELb0ELb0EN7cutlass6half_tE19Flash_kernel_traitsILi64ELi64ELi256ELi4ES3_EELb1ELb0ELb0ELb0ELb1ELb1ELb1ELb0EEEvNS_16Flash_fwd_paramsE)
        /*053c*/ 	.word	0x00000030


	//----- nvinfo : EIATTR_REGCOUNT
	.align		4
.L_234:
        /*0540*/ 	.byte	0x04, 0x2f
        /*0542*/ 	.short	(.L_236 - .L_235)
	.align		4
.L_235:
        /*0544*/ 	.word	index@(_ZN5flash24flash_fwd_splitkv_kernelI23Flash_fwd_kernel_traitsILi64ELi64ELi256ELi4ELb0ELb0EN7cutlass6half_tE19Flash_kernel_traitsILi64ELi64ELi256ELi4ES3_EELb1ELb0ELb0ELb0ELb1ELb0ELb1ELb0EEEvNS_16Flash_fwd_paramsE)
        /*0548*/ 	.word	0x000000f6


	//----- nvinfo : EIATTR_FRAME_SIZE
	.align		4
.L_236:
        /*054c*/ 	.byte	0x04, 0x11
        /*054e*/ 	.short	(.L_238 - .L_237)
	.align		4
.L_237:
        /*0550*/ 	.word	index@(_ZN5flash24flash_fwd_splitkv_kernelI23Flash_fwd_kernel_traitsILi64ELi64ELi256ELi4ELb0ELb0EN7cutlass6half_tE19Flash_kernel_traitsILi64ELi64ELi256ELi4ES3_EELb1ELb0ELb0ELb0ELb1ELb0ELb1ELb0EEEvNS_16Flash_fwd_paramsE)
        /*0554*/ 	.word	0x00000000


	//----- nvinfo : EIATTR_REGCOUNT
	.align		4
.L_238:
        /*0558*/ 	.byte	0x04, 0x2f
        /*055a*/ 	.short	(.L_240 - .L_239)
	.align		4
.L_239:
        /*055c*/ 	.word	index@(_ZN5flash24flash_fwd_splitkv_kernelI23Flash_fwd_kernel_traitsILi64ELi64ELi256ELi4ELb0ELb0EN7cutlass6half_tE19Flash_kernel_traitsILi64ELi64ELi256ELi4ES3_EELb1ELb0ELb1ELb0ELb0ELb1ELb0ELb1EEEvNS_16Flash_fwd_paramsE)
        /*0560*/ 	.word	0x000000ff


	//----- nvinfo : EIATTR_FRAME_SIZE
	.align		4
.L_240:
        /*0564*/ 	.byte	0x04, 0x11
        /*0566*/ 	.short	(.L_242 - .L_241)
	.align		4
.L_241:
        /*0568*/ 	.word	index@(_ZN5flash24flash_fwd_splitkv_kernelI23Flash_fwd_kernel_traitsILi64ELi64ELi256ELi4ELb0ELb0EN7cutlass6half_tE19Flash_kernel_traitsILi64ELi64ELi256ELi4ES3_EELb1ELb0ELb1ELb0ELb0ELb1ELb0ELb1EEEvNS_16Flash_fwd_paramsE)
        /*056c*/ 	.word	0x00000000


	//----- nvinfo : EIATTR_REGCOUNT
	.align		4
.L_242:
        /*0570*/ 	.byte	0x04, 0x2f
        /*0572*/ 	.short	(.L_244 - .L_243)
	.align		4
.L_243:
        /*0574*/ 	.word	index@(_ZN5flash24flash_fwd_splitkv_kernelI23Flash_fwd_kernel_traitsILi64ELi64ELi256ELi4ELb0ELb0EN7cutlass6half_tE19Flash_kernel_traitsILi64ELi64ELi256ELi4ES3_EELb1ELb0ELb1ELb0ELb0ELb0ELb0ELb1EEEvNS_16Flash_fwd_paramsE)
        /*0578*/ 	.word	0x000000ff


	//----- nvinfo : EIATTR_FRAME_SIZE
	.align		4
.L_244:
        /*057c*/ 	.byte	0x04, 0x11
        /*057e*/ 	.short	(.L_246 - .L_245)
	.align		4
.L_245:
        /*0580*/ 	.word	index@(_ZN5flash24flash_fwd_splitkv_kernelI23Flash_fwd_kernel_traitsILi64ELi64ELi256ELi4ELb0ELb0EN7cutlass6half_tE19Flash_kernel_traitsILi64ELi64ELi256ELi4ES3_EELb1ELb0ELb1ELb0ELb0ELb0ELb0ELb1EEEvNS_16Flash_fwd_paramsE)
        /*0584*/ 	.word	0x00000000


	//----- nvinfo : EIATTR_REGCOUNT
	.align		4
.L_246:
        /*0588*/ 	.byte	0x04, 0x2f
        /*058a*/ 	.short	(.L_248 - .L_247)
	.align		4
.L_247:
        /*058c*/ 	.word	index@(_ZN5flash24flash_fwd_splitkv_kernelI23Flash_fwd_kernel_traitsILi64ELi64ELi256ELi4ELb0ELb0EN7cutlass6half_tE19Flash_kernel_traitsILi64ELi64ELi256ELi4ES3_EELb1ELb0ELb0ELb0ELb1ELb1ELb0ELb1EEEvNS_16Flash_fwd_paramsE)
        /*0590*/ 	.word	0x000000ff


	//----- nvinfo : EIATTR_FRAME_SIZE
	.align		4
.L_248:
        /*0594*/ 	.byte	0x04, 0x11
        /*0596*/ 	.short	(.L_250 - .L_249)
	.align		4
.L_249:
        /*0598*/ 	.word	index@(_ZN5flash24flash_fwd_splitkv_kernelI23Flash_fwd_kernel_traitsILi64ELi64ELi256ELi4ELb0ELb0EN7cutlass6half_tE19Flash_kernel_traitsILi64ELi64ELi256ELi4ES3_EELb1ELb0ELb0ELb0ELb1ELb1ELb0ELb1EEEvNS_16Flash_fwd_paramsE)
        /*059c*/ 	.word	0x00000040


	//----- nvinfo : EIATTR_REGCOUNT
	.align		4
.L_250:
        /*05a0*/ 	.byte	0x04, 0x2f
        /*05a2*/ 	.short	(.L_252 - .L_251)
	.align		4
.L_251:
        /*05a4*/ 	.word	index@(_ZN5flash24flash_fwd_splitkv_kernelI23Flash_fwd_kernel_traitsILi64ELi64ELi256ELi4ELb0ELb0EN7cutlass6half_tE19Flash_kernel_traitsILi64ELi64ELi256ELi4ES3_EELb1ELb0ELb0ELb0ELb1ELb0ELb0ELb1EEEvNS_16Flash_fwd_paramsE)
        /*05a8*/ 	.word	0x000000f8


	//----- nvinfo : EIATTR_FRAME_SIZE
	.align		4
.L_252:
        /*05ac*/ 	.byte	0x04, 0x11
        /*05ae*/ 	.short	(.L_254 - .L_253)
	.align		4
.L_253:
        /*05b0*/ 	.word	index@(_ZN5flash24flash_fwd_splitkv_kernelI23Flash_fwd_kernel_traitsILi64ELi64ELi256ELi4ELb0ELb0EN7cutlass6half_tE19Flash_kernel_traitsILi64ELi64ELi256ELi4ES3_EELb1ELb0ELb0ELb0ELb1ELb0ELb0ELb1EEEvNS_16Flash_fwd_paramsE)
        /*05b4*/ 	.word	0x00000000


	//----- nvinfo : EIATTR_REGCOUNT
	.align		4
.L_254:
        /*05b8*/ 	.byte	0x04, 0x2f
        /*05ba*/ 	.short	(.L_256 - .L_255)
	.align		4
.L_255:
        /*05bc*/ 	.word	index@(_ZN5flash24flash_fwd_splitkv_kernelI23Flash_fwd_kernel_traitsILi64ELi64ELi256ELi4ELb0ELb0EN7cutlass6half_tE19Flash_kernel_traitsILi64ELi64ELi256ELi4ES3_EELb1ELb0ELb1ELb0ELb0ELb1ELb0ELb0EEEvNS_16Flash_fwd_paramsE)
        /*05c0*/ 	.word	0x000000ff


	//----- nvinfo : EIATTR_FRAME_SIZE
	.align		4
.L_256:
        /*05c4*/ 	.byte	0x04, 0x11
        /*05c6*/ 	.short	(.L_258 - .L_257)
	.align		4
.L_257:
        /*05c8*/ 	.word	index@(_ZN5flash24flash_fwd_splitkv_kernelI23Flash_fwd_kernel_traitsILi64ELi64ELi256ELi4ELb0ELb0EN7cutlass6half_tE19Flash_kernel_traitsILi64ELi64ELi256ELi4ES3_EELb1ELb0ELb1ELb0ELb0ELb1ELb0ELb0EEEvNS_16Flash_fwd_paramsE)
        /*05cc*/ 	.word	0x00000000


	//----- nvinfo : EIATTR_REGCOUNT
	.align		4
.L_258:
        /*05d0*/ 	.byte	0x04, 0x2f
        /*05d2*/ 	.short	(.L_260 - .L_259)
	.align		4
.L_259:
        /*05d4*/ 	.word	index@(_ZN5flash24flash_fwd_splitkv_kernelI23Flash_fwd_kernel_traitsILi64ELi64ELi256ELi4ELb0ELb0EN7cutlass6half_tE19Flash_kernel_traitsILi64ELi64ELi256ELi4ES3_EELb1ELb0ELb1ELb0ELb0ELb0ELb0ELb0EEEvNS_16Flash_fwd_paramsE)
        /*05d8*/ 	.word	0x000000ff


	//----- nvinfo : EIATTR_FRAME_SIZE
	.align		4
.L_260:
        /*05dc*/ 	.byte	0x04, 0x11
        /*05de*/ 	.short	(.L_262 - .L_261)
	.align		4
.L_261:
        /*05e0*/ 	.word	index@(_ZN5flash24flash_fwd_splitkv_kernelI23Flash_fwd_kernel_traitsILi64ELi64ELi256ELi4ELb0ELb0EN7cutlass6half_tE19Flash_kernel_traitsILi64ELi64ELi256ELi4ES3_EELb1ELb0ELb1ELb0ELb0ELb0ELb0ELb0EEEvNS_16Flash_fwd_paramsE)
        /*05e4*/ 	.word	0x00000000


	//----- nvinfo : EIATTR_REGCOUNT
	.align		4
.L_262:
        /*05e8*/ 	.byte	0x04, 0x2f
        /*05ea*/ 	.short	(.L_264 - .L_263)
	.align		4
.L_263:
        /*05ec*/ 	.word	index@(_ZN5flash24flash_fwd_splitkv_kernelI23Flash_fwd_kernel_traitsILi64ELi64ELi256ELi4ELb0ELb0EN7cutlass6half_tE19Flash_kernel_traitsILi64ELi64ELi256ELi4ES3_EELb1ELb0ELb0ELb0ELb1ELb1ELb0ELb0EEEvNS_16Flash_fwd_paramsE)
        /*05f0*/ 	.word	0x000000ff


	//----- nvinfo : EIATTR_FRAME_SIZE
	.align		4
.L_264:
        /*05f4*/ 	.byte	0x04, 0x11
        /*05f6*/ 	.short	(.L_266 - .L_265)
	.align		4
.L_265:
        /*05f8*/ 	.word	index@(_ZN5flash24flash_fwd_splitkv_kernelI23Flash_fwd_kernel_traitsILi64ELi64ELi256ELi4ELb0ELb0EN7cutlass6half_tE19Flash_kernel_traitsILi64ELi64ELi256ELi4ES3_EELb1ELb0ELb0ELb0ELb1ELb1ELb0ELb0EEEvNS_16Flash_fwd_paramsE)
        /*05fc*/ 	.word	0x00000040


	//----- nvinfo : EIATTR_REGCOUNT
	.align		4
.L_266:
        /*0600*/ 	.byte	0x04, 0x2f
        /*0602*/ 	.short	(.L_268 - .L_267)
	.align		4
.L_267:
        /*0604*/ 	.word	index@(_ZN5flash24flash_fwd_splitkv_kernelI23Flash_fwd_kernel_traitsILi64ELi64ELi256ELi4ELb0ELb0EN7cutlass6half_tE19Flash_kernel_traitsILi64ELi64ELi256ELi4ES3_EELb1ELb0ELb0ELb0ELb1ELb0ELb0ELb0EEEvNS_16Flash_fwd_paramsE)
        /*0608*/ 	.word	0x000000ff


	//----- nvinfo : EIATTR_FRAME_SIZE
	.align		4
.L_268:
        /*060c*/ 	.byte	0x04, 0x11
        /*060e*/ 	.short	(.L_270 - .L_269)
	.align		4
.L_269:
        /*0610*/ 	.word	index@(_ZN5flash24flash_fwd_splitkv_kernelI23Flash_fwd_kernel_traitsILi64ELi64ELi256ELi4ELb0ELb0EN7cutlass6half_tE19Flash_kernel_traitsILi64ELi64ELi256ELi4ES3_EELb1ELb0ELb0ELb0ELb1ELb0ELb0ELb0EEEvNS_16Flash_fwd_paramsE)
        /*0614*/ 	.word	0x00000000


	//----- nvinfo : EIATTR_REGCOUNT
	.align		4
.L_270:
        /*0618*/ 	.byte	0x04, 0x2f
        /*061a*/ 	.short	(.L_272 - .L_271)
	.align		4
.L_271:
        /*061c*/ 	.word	index@(_ZN5flash24flash_fwd_splitkv_kernelI23Flash_fwd_kernel_traitsILi64ELi64ELi256ELi4ELb0ELb0EN7cutlass6half_tE19Flash_kernel_traitsILi64ELi64ELi256ELi4ES3_EELb1ELb0ELb0ELb1ELb1ELb1ELb1ELb0EEEvNS_16Flash_fwd_paramsE)
        /*0620*/ 	.word	0x000000ff


	//----- nvinfo : EIATTR_FRAME_SIZE
	.align		4
.L_272:
        /*0624*/ 	.byte	0x04, 0x11
        /*0626*/ 	.short	(.L_274 - .L_273)
	.align		4
.L_273:
        /*0628*/ 	.word	index@(_ZN5flash24flash_fwd_splitkv_kernelI23Flash_fwd_kernel_traitsILi64ELi64ELi256ELi4ELb0ELb0EN7cutlass6half_tE19Flash_kernel_traitsILi64ELi64ELi256ELi4ES3_EELb1ELb0ELb0ELb1ELb1ELb1ELb1ELb0EEEvNS_16Flash_fwd_paramsE)
        /*062c*/ 	.word	0x00000028


	//----- nvinfo : EIATTR_REGCOUNT
	.align		4
.L_274:
        /*0630*/ 	.byte	0x04, 0x2f
        /*0632*/ 	.short	(.L_276 - .L_275)
	.align		4
.L_275:
        /*0634*/ 	.word	index@(_ZN5flash24flash_fwd_splitkv_kernelI23Flash_fwd_kernel_traitsILi64ELi64ELi256ELi4ELb0ELb0EN7cutlass6half_tE19Flash_kernel_traitsILi64ELi64ELi256ELi4ES3_EELb1ELb0ELb0ELb1ELb1ELb0ELb1ELb0EEEvNS_16Flash_fwd_paramsE)
        /*0638*/ 	.word	0x000000ff


	//----- nvinfo : EIATTR_FRAME_SIZE
	.align		4
.L_276:
        /*063c*/ 	.byte	0x04, 0x11
        /*063e*/ 	.short	(.L_278 - .L_277)
	.align		4
.L_277:
        /*0640*/ 	.word	index@(_ZN5flash24flash_fwd_splitkv_kernelI23Flash_fwd_kernel_traitsILi64ELi64ELi256ELi4ELb0ELb0EN7cutlass6half_tE19Flash_kernel_traitsILi64ELi64ELi256ELi4ES3_EELb1ELb0ELb0ELb1ELb1ELb0ELb1ELb0EEEvNS_16Flash_fwd_paramsE)
        /*0644*/ 	.word	0x00000000


	//----- nvinfo : EIATTR_REGCOUNT
	.align		4
.L_278:
        /*0648*/ 	.byte	0x04, 0x2f
        /*064a*/ 	.short	(.L_280 - .L_279)
	.align		4
.L_279:
        /*064c*/ 	.word	index@(_ZN5flash24flash_fwd_splitkv_kernelI23Flash_fwd_kernel_traitsILi64ELi64ELi256ELi4ELb0ELb0EN7cutlass6half_tE19Flash_kernel_traitsILi64ELi64ELi256ELi4ES3_EELb1ELb0ELb0ELb1ELb1ELb1ELb0ELb0EEEvNS_16Flash_fwd_paramsE)
        /*0650*/ 	.word	0x000000ff


	//----- nvinfo : EIATTR_FRAME_SIZE
	.align		4
.L_280:
        /*0654*/ 	.byte	0x04, 0x11
        /*0656*/ 	.short	(.L_282 - .L_281)
	.align		4
.L_281:
        /*0658*/ 	.word	index@(_ZN5flash24flash_fwd_splitkv_kernelI23Flash_fwd_kernel_traitsILi64ELi64ELi256ELi4ELb0ELb0EN7cutlass6half_tE19Flash_kernel_traitsILi64ELi64ELi256ELi4ES3_EELb1ELb0ELb0ELb1ELb1ELb1ELb0ELb0EEEvNS_16Flash_fwd_paramsE)
        /*065c*/ 	.word	0x00000028


	//----- nvinfo : EIATTR_REGCOUNT
	.align		4
.L_282:
        /*0660*/ 	.byte	0x04, 0x2f
        /*0662*/ 	.short	(.L_284 - .L_283)
	.align		4
.L_283:
        /*0664*/ 	.word	index@(_ZN5flash24flash_fwd_splitkv_kernelI23Flash_fwd_kernel_traitsILi64ELi64ELi256ELi4ELb0ELb0EN7cutlass6half_tE19Flash_kernel_traitsILi64ELi64ELi256ELi4ES3_EELb1ELb0ELb0ELb1ELb1ELb0ELb0ELb0EEEvNS_16Flash_fwd_paramsE)
        /*0668*/ 	.word	0x000000f6


	//----- nvinfo : EIATTR_FRAME_SIZE
	.align		4
.L_284:
        /*066c*/ 	.byte	0x04, 0x11
        /*066e*/ 	.short	(.L_286 - .L_285)
	.align		4
.L_285:
        /*0670*/ 	.word	index@(_ZN5flash24flash_fwd_splitkv_kernelI23Flash_fwd_kernel_traitsILi64ELi64ELi256ELi4ELb0ELb0EN7cutlass6half_tE19Flash_kernel_traitsILi64ELi64ELi256ELi4ES3_EELb1ELb0ELb0ELb1ELb1ELb0ELb0ELb0EEEvNS_16Flash_fwd_paramsE)
        /*0674*/ 	.word	0x00000000


	//----- nvinfo : EIATTR_REGCOUNT
	.align		4
.L_286:
        /*0678*/ 	.byte	0x04, 0x2f
        /*067a*/ 	.short	(.L_288 - .L_287)
	.align		4
.L_287:
        /*067c*/ 	.word	index@(_ZN5flash24flash_fwd_splitkv_kernelI23Flash_fwd_kernel_traitsILi64ELi64ELi256ELi4ELb0ELb0EN7cutlass6half_tE19Flash_kernel_traitsILi64ELi64ELi256ELi4ES3_EELb1ELb0ELb0ELb0ELb0ELb1ELb1ELb1EEEvNS_16Flash_fwd_paramsE)
        /*0680*/ 	.word	0x000000ff


	//----- nvinfo : EIATTR_FRAME_SIZE
	.align		4
.L_288:
        /*0684*/ 	.byte	0x04, 0x11
        /*0686*/ 	.short	(.L_290 - .L_289)
	.align		4
.L_289:
        /*0688*/ 	.word	index@(_ZN5flash24flash_fwd_splitkv_kernelI23Flash_fwd_kernel_traitsILi64ELi64ELi256ELi4ELb0ELb0EN7cutlass6half_tE19Flash_kernel_traitsILi64ELi64ELi256ELi4ES3_EELb1ELb0ELb0ELb0ELb0ELb1ELb1ELb1EEEvNS_16Flash_fwd_paramsE)
        /*068c*/ 	.word	0x00000030


	//----- nvinfo : EIATTR_REGCOUNT
	.align		4
.L_290:
        /*0690*/ 	.byte	0x04, 0x2f
        /*0692*/ 	.short	(.L_292 - .L_291)
	.align		4
.L_291:
        /*0694*/ 	.word	index@(_ZN5flash24flash_fwd_splitkv_kernelI23Flash_fwd_kernel_traitsILi64ELi64ELi256ELi4ELb0ELb0EN7cutlass6half_tE19Flash_kernel_traitsILi64ELi64ELi256ELi4ES3_EELb1ELb0ELb0ELb0ELb0ELb0ELb1ELb1EEEvNS_16Flash_fwd_paramsE)
        /*0698*/ 	.word	0x000000f9


	//----- nvinfo : EIATTR_FRAME_SIZE
	.align		4
.L_292:
        /*069c*/ 	.byte	0x04, 0x11
        /*069e*/ 	.short	(.L_294 - .L_293)
	.align		4
.L_293:
        /*06a0*/ 	.word	index@(_ZN5flash24flash_fwd_splitkv_kernelI23Flash_fwd_kernel_traitsILi64ELi64ELi256ELi4ELb0ELb0EN7cutlass6half_tE19Flash_kernel_traitsILi64ELi64ELi256ELi4ES3_EELb1ELb0ELb0ELb0ELb0ELb0ELb1ELb1EEEvNS_16Flash_fwd_paramsE)
        /*06a4*/ 	.word	0x00000000


	//----- nvinfo : EIATTR_REGCOUNT
	.align		4
.L_294:
        /*06a8*/ 	.byte	0x04, 0x2f
        /*06aa*/ 	.short	(.L_296 - .L_295)
	.align		4
.L_295:
        /*06ac*/ 	.word	index@(_ZN5flash24flash_fwd_splitkv_kernelI23Flash_fwd_kernel_traitsILi64ELi64ELi256ELi4ELb0ELb0EN7cutlass6half_tE19Flash_kernel_traitsILi64ELi64ELi256ELi4ES3_EELb1ELb0ELb0ELb0ELb0ELb1ELb1ELb0EEEvNS_16Flash_fwd_paramsE)
        /*06b0*/ 	.word	0x000000ff


	//----- nvinfo : EIATTR_FRAME_SIZE
	.align		4
.L_296:
        /*06b4*/ 	.byte	0x04, 0x11
        /*06b6*/ 	.short	(.L_298 - .L_297)
	.align		4
.L_297:
        /*06b8*/ 	.word	index@(_ZN5flash24flash_fwd_splitkv_kernelI23Flash_fwd_kernel_traitsILi64ELi64ELi256ELi4ELb0ELb0EN7cutlass6half_tE19Flash_kernel_traitsILi64ELi64ELi256ELi4ES3_EELb1ELb0ELb0ELb0ELb0ELb1ELb1ELb0EEEvNS_16Flash_fwd_paramsE)
        /*06bc*/ 	.word	0x00000068


	//----- nvinfo : EIATTR_REGCOUNT
	.align		4
.L_298:
        /*06c0*/ 	.byte	0x04, 0x2f
        /*06c2*/ 	.short	(.L_300 - .L_299)
	.align		4
.L_299:
        /*06c4*/ 	.word	index@(_ZN5flash24flash_fwd_splitkv_kernelI23Flash_fwd_kernel_traitsILi64ELi64ELi256ELi4ELb0ELb0EN7cutlass6half_tE19Flash_kernel_traitsILi64ELi64ELi256ELi4ES3_EELb1ELb0ELb0ELb0ELb0ELb0ELb1ELb0EEEvNS_16Flash_fwd_paramsE)
        /*06c8*/ 	.word	0x000000ff


	//----- nvinfo : EIATTR_FRAME_SIZE
	.align		4
.L_300:
        /*06cc*/ 	.byte	0x04, 0x11
        /*06ce*/ 	.short	(.L_302 - .L_301)
	.align		4
.L_301:
        /*06d0*/ 	.word	index@(_ZN5flash24flash_fwd_splitkv_kernelI23Flash_fwd_kernel_traitsILi64ELi64ELi256ELi4ELb0ELb0EN7cutlass6half_tE19Flash_kernel_traitsILi64ELi64ELi256ELi4ES3_EELb1ELb0ELb0ELb0ELb0ELb0ELb1ELb0EEEvNS_16Flash_fwd_paramsE)
        /*06d4*/ 	.word	0x00000000


	//----- nvinfo : EIATTR_REGCOUNT
	.align		4
.L_302:
        /*06d8*/ 	.byte	0x04, 0x2f
        /*06da*/ 	.short	(.L_304 - .L_303)
	.align		4
.L_303:
        /*06dc*/ 	.word	index@(_ZN5flash24flash_fwd_splitkv_kernelI23Flash_fwd_kernel_traitsILi64ELi64ELi256ELi4ELb0ELb0EN7cutlass6half_tE19Flash_kernel_traitsILi64ELi64ELi256ELi4ES3_EELb1ELb0ELb0ELb0ELb0ELb1ELb0ELb1EEEvNS_16Flash_fwd_paramsE)
        /*06e0*/ 	.word	0x000000ff


	//----- nvinfo : EIATTR_FRAME_SIZE
	.align		4
.L_304:
        /*06e4*/ 	.byte	0x04, 0x11
        /*06e6*/ 	.short	(.L_306 - .L_305)
	.align		4
.L_305:
        /*06e8*/ 	.word	index@(_ZN5flash24flash_fwd_splitkv_kernelI23Flash_fwd_kernel_traitsILi64ELi64ELi256ELi4ELb0ELb0EN7cutlass6half_tE19Flash_kernel_traitsILi64ELi64ELi256ELi4ES3_EELb1ELb0ELb0ELb0ELb0ELb1ELb0ELb1EEEvNS_16Flash_fwd_paramsE)
        /*06ec*/ 	.word	0x00000048


	//----- nvinfo : EIATTR_REGCOUNT
	.align		4
.L_306:
        /*06f0*/ 	.byte	0x04, 0x2f
        /*06f2*/ 	.short	(.L_308 - .L_307)
	.align		4
.L_307:
        /*06f4*/ 	.word	index@(_ZN5flash24flash_fwd_splitkv_kernelI23Flash_fwd_kernel_traitsILi64ELi64ELi256ELi4ELb0ELb0EN7cutlass6half_tE19Flash_kernel_traitsILi64ELi64ELi256ELi4ES3_EELb1ELb0ELb0ELb0ELb0ELb0ELb0ELb1EEEvNS_16Flash_fwd_paramsE)
        /*06f8*/ 	.word	0x000000f8


	//----- nvinfo : EIATTR_FRAME_SIZE
	.align		4
.L_308:
        /*06fc*/ 	.byte	0x04, 0x11
        /*06fe*/ 	.short	(.L_310 - .L_309)
	.align		4
.L_309:
        /*0700*/ 	.word	index@(_ZN5flash24flash_fwd_splitkv_kernelI23Flash_fwd_kernel_traitsILi64ELi64ELi256ELi4ELb0ELb0EN7cutlass6half_tE19Flash_kernel_traitsILi64ELi64ELi256ELi4ES3_EELb1ELb0ELb0ELb0ELb0ELb0ELb0ELb1EEEvNS_16Flash_fwd_paramsE)
        /*0704*/ 	.word	0x00000000


	//----- nvinfo : EIATTR_REGCOUNT
	.align		4
.L_310:
        /*0708*/ 	.byte	0x04, 0x2f
        /*070a*/ 	.short	(.L_312 - .L_311)
	.align		4
.L_311:
        /*070c*/ 	.word	index@(_ZN5flash24flash_fwd_splitkv_kernelI23Flash_fwd_kernel_traitsILi64ELi64ELi256ELi4ELb0ELb0EN7cutlass6half_tE19Flash_kernel_traitsILi64ELi64ELi256ELi4ES3_EELb1ELb0ELb0ELb0ELb0ELb1ELb0ELb0EEEvNS_16Flash_fwd_paramsE)
        /*0710*/ 	.word	0x000000ff


	//----- nvinfo : EIATTR_FRAME_SIZE
	.align		4
.L_312:
        /*0714*/ 	.byte	0x04, 0x11
        /*0716*/ 	.short	(.L_314 - .L_313)
	.align		4
.L_313:
        /*0718*/ 	.word	index@(_ZN5flash24flash_fwd_splitkv_kernelI23Flash_fwd_kernel_traitsILi64ELi64ELi256ELi4ELb0ELb0EN7cutlass6half_tE19Flash_kernel_traitsILi64ELi64ELi256ELi4ES3_EELb1ELb0ELb0ELb0ELb0ELb1ELb0ELb0EEEvNS_16Flash_fwd_paramsE)
        /*071c*/ 	.word	0x00000050


	//----- nvinfo : EIATTR_REGCOUNT
	.align		4
.L_314:
        /*0720*/ 	.byte	0x04, 0x2f
        /*0722*/ 	.short	(.L_316 - .L_315)
	.align		4
.L_315:
        /*0724*/ 	.word	index@(_ZN5flash24flash_fwd_splitkv_kernelI23Flash_fwd_kernel_traitsILi64ELi64ELi256ELi4ELb0ELb0EN7cutlass6half_tE19Flash_kernel_traitsILi64ELi64ELi256ELi4ES3_EELb1ELb0ELb0ELb0ELb0ELb0ELb0ELb0EEEvNS_16Flash_fwd_paramsE)
        /*0728*/ 	.word	0x000000fa


	//----- nvinfo : EIATTR_FRAME_SIZE
	.align		4
.L_316:
        /*072c*/ 	.byte	0x04, 0x11
        /*072e*/ 	.short	(.L_318 - .L_317)
	.align		4
.L_317:
        /*0730*/ 	.word	index@(_ZN5flash24flash_fwd_splitkv_kernelI23Flash_fwd_kernel_traitsILi64ELi64ELi256ELi4ELb0ELb0EN7cutlass6half_tE19Flash_kernel_traitsILi64ELi64ELi256ELi4ES3_EELb1ELb0ELb0ELb0ELb0ELb0ELb0ELb0EEEvNS_16Flash_fwd_paramsE)
        /*0734*/ 	.word	0x00000000


	//----- nvinfo : EIATTR_REGCOUNT
	.align		4
.L_318:
        /*0738*/ 	.byte	0x04, 0x2f
        /*073a*/ 	.short	(.L_320 - .L_319)
	.align		4
.L_319:
        /*073c*/ 	.word	index@(_ZN5flash32flash_fwd_splitkv_combine_kernelI23Flash_fwd_kernel_traitsILi64ELi64ELi256ELi4ELb0ELb0EN7cutlass6half_tE19Flash_kernel_traitsILi64ELi64ELi256ELi4ES3_EELi8ELi1ELb1EEEvNS_16Flash_fwd_paramsE)
        /*0740*/ 	.word	0x00000026


	//----- nvinfo : EIATTR_FRAME_SIZE
	.align		4
.L_320:
        /*0744*/ 	.byte	0x04, 0x11
        /*0746*/ 	.short	(.L_322 - .L_321)
	.align		4
.L_321:
        /*0748*/ 	.word	index@($__internal_13_$__cuda_sm20_div_s64)
        /*074c*/ 	.word	0x00000000


	//----- nvinfo : EIATTR_FRAME_SIZE
	.align		4
.L_322:
        /*0750*/ 	.byte	0x04, 0x11
        /*0752*/ 	.short	(.L_324 - .L_323)
	.align		4
.L_323:
        /*0754*/ 	.word	index@(_ZN5flash32flash_fwd_splitkv_combine_kernelI23Flash_fwd_kernel_traitsILi64ELi64ELi256ELi4ELb0ELb0EN7cutlass6half_tE19Flash_kernel_traitsILi64ELi64ELi256ELi4ES3_EELi8ELi1ELb1EEEvNS_16Flash_fwd_paramsE)
        /*0758*/ 	.word	0x00000000


	//----- nvinfo : EIATTR_REGCOUNT
	.align		4
.L_324:
        /*075c*/ 	.byte	0x04, 0x2f
        /*075e*/ 	.short	(.L_326 - .L_325)
	.align		4
.L_325:
        /*0760*/ 	.word	index@(_ZN5flash32flash_fwd_splitkv_combine_kernelI23Flash_fwd_kernel_traitsILi64ELi64ELi256ELi4ELb0ELb0EN7cutlass6half_tE19Flash_kernel_traitsILi64ELi64ELi256ELi4ES3_EELi8ELi2ELb1EEEvNS_16Flash_fwd_paramsE)
        /*0764*/ 	.word	0x00000026


	//----- nvinfo : EIATTR_FRAME_SIZE
	.align		4
.L_326:
        /*0768*/ 	.byte	0x04, 0x11
        /*076a*/ 	.short	(.L_328 - .L_327)
	.align		4
.L_327:
        /*076c*/ 	.word	index@($__internal_12_$__cuda_sm20_div_s64)
        /*0770*/ 	.word	0x00000000


	//----- nvinfo : EIATTR_FRAME_SIZE
	.align		4
.L_328:
        /*0774*/ 	.byte	0x04, 0x11
        /*0776*/ 	.short	(.L_330 - .L_329)
	.align		4
.L_329:
        /*0778*/ 	.word	index@(_ZN5flash32flash_fwd_splitkv_combine_kernelI23Flash_fwd_kernel_traitsILi64ELi64ELi256ELi4ELb0ELb0EN7cutlass6half_tE19Flash_kernel_traitsILi64ELi64ELi256ELi4ES3_EELi8ELi2ELb1EEEvNS_16Flash_fwd_paramsE)
        /*077c*/ 	.word	0x00000000


	//----- nvinfo : EIATTR_REGCOUNT
	.align		4
.L_330:
        /*0780*/ 	.byte	0x04, 0x2f
        /*0782*/ 	.short	(.L_332 - .L_331)
	.align		4
.L_331:
        /*0784*/ 	.word	index@(_ZN5flash32flash_fwd_splitkv_combine_kernelI23Flash_fwd_kernel_traitsILi64ELi64ELi256ELi4ELb0ELb0EN7cutlass6half_tE19Flash_kernel_traitsILi64ELi64ELi256ELi4ES3_EELi8ELi3ELb1EEEvNS_16Flash_fwd_paramsE)
        /*0788*/ 	.word	0x00000024


	//----- nvinfo : EIATTR_FRAME_SIZE
	.align		4
.L_332:
        /*078c*/ 	.byte	0x04, 0x11
        /*078e*/ 	.short	(.L_334 - .L_333)
	.align		4
.L_333:
        /*0790*/ 	.word	index@($__internal_11_$__cuda_sm20_div_s64)
        /*0794*/ 	.word	0x00000000


	//----- nvinfo : EIATTR_FRAME_SIZE
	.align		4
.L_334:
        /*0798*/ 	.byte	0x04, 0x11
        /*079a*/ 	.short	(.L_336 - .L_335)
	.align		4
.L_335:
        /*079c*/ 	.word	index@(_ZN5flash32flash_fwd_splitkv_combine_kernelI23Flash_fwd_kernel_traitsILi64ELi64ELi256ELi4ELb0ELb0EN7cutlass6half_tE19Flash_kernel_traitsILi64ELi64ELi256ELi4ES3_EELi8ELi3ELb1EEEvNS_16Flash_fwd_paramsE)
        /*07a0*/ 	.word	0x00000000


	//----- nvinfo : EIATTR_REGCOUNT
	.align		4
.L_336:
        /*07a4*/ 	.byte	0x04, 0x2f
        /*07a6*/ 	.short	(.L_338 - .L_337)
	.align		4
.L_337:
        /*07a8*/ 	.word	index@(_ZN5flash32flash_fwd_splitkv_combine_kernelI23Flash_fwd_kernel_traitsILi64ELi64ELi256ELi4ELb0ELb0EN7cutlass6half_tE19Flash_kernel_traitsILi64ELi64ELi256ELi4ES3_EELi8ELi4ELb1EEEvNS_16Flash_fwd_paramsE)
        /*07ac*/ 	.word	0x00000026


	//----- nvinfo : EIATTR_FRAME_SIZE
	.align		4
.L_338:
        /*07b0*/ 	.byte	0x04, 0x11
        /*07b2*/ 	.short	(.L_340 - .L_339)
	.align		4
.L_339:
        /*07b4*/ 	.word	index@($__internal_10_$__cuda_sm20_div_s64)
        /*07b8*/ 	.word	0x00000000


	//----- nvinfo : EIATTR_FRAME_SIZE
	.align		4
.L_340:
        /*07bc*/ 	.byte	0x04, 0x11
        /*07be*/ 	.short	(.L_342 - .L_341)
	.align		4
.L_341:
        /*07c0*/ 	.word	index@(_ZN5flash32flash_fwd_splitkv_combine_kernelI23Flash_fwd_kernel_traitsILi64ELi64ELi256ELi4ELb0ELb0EN7cutlass6half_tE19Flash_kernel_traitsILi64ELi64ELi256ELi4ES3_EELi8ELi4ELb1EEEvNS_16Flash_fwd_paramsE)
        /*07c4*/ 	.word	0x00000000


	//----- nvinfo : EIATTR_REGCOUNT
	.align		4
.L_342:
        /*07c8*/ 	.byte	0x04, 0x2f
        /*07ca*/ 	.short	(.L_344 - .L_343)
	.align		4
.L_343:
        /*07cc*/ 	.word	index@(_ZN5flash32flash_fwd_splitkv_combine_kernelI23Flash_fwd_kernel_traitsILi64ELi64ELi256ELi4ELb0ELb0EN7cutlass6half_tE19Flash_kernel_traitsILi64ELi64ELi256ELi4ES3_EELi8ELi5ELb1EEEvNS_16Flash_fwd_paramsE)
        /*07d0*/ 	.word	0x00000026


	//----- nvinfo : EIATTR_FRAME_SIZE
	.align		4
.L_344:
        /*07d4*/ 	.byte	0x04, 0x11
        /*07d6*/ 	.short	(.L_346 - .L_345)
	.align		4
.L_345:
        /*07d8*/ 	.word	index@($__internal_9_$__cuda_sm20_div_s64)
        /*07dc*/ 	.word	0x00000000


	//----- nvinfo : EIATTR_FRAME_SIZE
	.align		4
.L_346:
        /*07e0*/ 	.byte	0x04, 0x11
        /*07e2*/ 	.short	(.L_348 - .L_347)
	.align		4
.L_347:
        /*07e4*/ 	.word	index@(_ZN5flash32flash_fwd_splitkv_combine_kernelI23Flash_fwd_kernel_traitsILi64ELi64ELi256ELi4ELb0ELb0EN7cutlass6half_tE19Flash_kernel_traitsILi64ELi64ELi256ELi4ES3_EELi8ELi5ELb1EEEvNS_16Flash_fwd_paramsE)
        /*07e8*/ 	.word	0x00000000


	//----- nvinfo : EIATTR_REGCOUNT
	.align		4
.L_348:
        /*07ec*/ 	.byte	0x04, 0x2f
        /*07ee*/ 	.short	(.L_350 - .L_349)
	.align		4
.L_349:
        /*07f0*/ 	.word	index@(_ZN5flash32flash_fwd_splitkv_combine_kernelI23Flash_fwd_kernel_traitsILi64ELi64ELi256ELi4ELb0ELb0EN7cutlass6half_tE19Flash_kernel_traitsILi64ELi64ELi256ELi4ES3_EELi8ELi6ELb1EEEvNS_16Flash_fwd_paramsE)
        /*07f4*/ 	.word	0x0000002c


	//----- nvinfo : EIATTR_FRAME_SIZE
	.align		4
.L_350:
        /*07f8*/ 	.byte	0x04, 0x11
        /*07fa*/ 	.short	(.L_352 - .L_351)
	.align		4
.L_351:
        /*07fc*/ 	.word	index@($__internal_8_$__cuda_sm20_div_s64)
        /*0800*/ 	.word	0x00000000


	//----- nvinfo : EIATTR_FRAME_SIZE
	.align		4
.L_352:
        /*0804*/ 	.byte	0x04, 0x11
        /*0806*/ 	.short	(.L_354 - .L_353)
	.align		4
.L_353:
        /*0808*/ 	.word	index@(_ZN5flash32flash_fwd_splitkv_combine_kernelI23Flash_fwd_kernel_traitsILi64ELi64ELi256ELi4ELb0ELb0EN7cutlass6half_tE19Flash_kernel_traitsILi64ELi64ELi256ELi4ES3_EELi8ELi6ELb1EEEvNS_16Flash_fwd_paramsE)
        /*080c*/ 	.word	0x00000000


	//----- nvinfo : EIATTR_REGCOUNT
	.align		4
.L_354:
        /*0810*/ 	.byte	0x04, 0x2f
        /*0812*/ 	.short	(.L_356 - .L_355)
	.align		4
.L_355:
        /*0814*/ 	.word	index@(_ZN5flash32flash_fwd_splitkv_combine_kernelI23Flash_fwd_kernel_traitsILi64ELi64ELi256ELi4ELb0ELb0EN7cutlass6half_tE19Flash_kernel_traitsILi64ELi64ELi256ELi4ES3_EELi8ELi7ELb1EEEvNS_16Flash_fwd_paramsE)
        /*0818*/ 	.word	0x0000002e


	//----- nvinfo : EIATTR_FRAME_SIZE
	.align		4
.L_356:
        /*081c*/ 	.byte	0x04, 0x11
        /*081e*/ 	.short	(.L_358 - .L_357)
	.align		4
.L_357:
        /*0820*/ 	.word	index@($__internal_7_$__cuda_sm20_div_s64)
        /*0824*/ 	.word	0x00000000


	//----- nvinfo : EIATTR_FRAME_SIZE
	.align		4
.L_358:
        /*0828*/ 	.byte	0x04, 0x11
        /*082a*/ 	.short	(.L_360 - .L_359)
	.align		4
.L_359:
        /*082c*/ 	.word	index@(_ZN5flash32flash_fwd_splitkv_combine_kernelI23Flash_fwd_kernel_traitsILi64ELi64ELi256ELi4ELb0ELb0EN7cutlass6half_tE19Flash_kernel_traitsILi64ELi64ELi256ELi4ES3_EELi8ELi7ELb1EEEvNS_16Flash_fwd_paramsE)
        /*0830*/ 	.word	0x00000000


	//----- nvinfo : EIATTR_REGCOUNT
	.align		4
.L_360:
        /*0834*/ 	.byte	0x04, 0x2f
        /*0836*/ 	.short	(.L_362 - .L_361)
	.align		4
.L_361:
        /*0838*/ 	.word	index@(_ZN5flash32flash_fwd_splitkv_combine_kernelI23Flash_fwd_kernel_traitsILi64ELi64ELi256ELi4ELb0ELb0EN7cutlass6half_tE19Flash_kernel_traitsILi64ELi64ELi256ELi4ES3_EELi8ELi1ELb0EEEvNS_16Flash_fwd_paramsE)
        /*083c*/ 	.word	0x00000028


	//----- nvinfo : EIATTR_FRAME_SIZE
	.align		4
.L_362:
        /*0840*/ 	.byte	0x04, 0x11
        /*0842*/ 	.short	(.L_364 - .L_363)
	.align		4
.L_363:
        /*0844*/ 	.word	index@($__internal_6_$__cuda_sm20_div_s64)
        /*0848*/ 	.word	0x00000000


	//----- nvinfo : EIATTR_FRAME_SIZE
	.align		4
.L_364:
        /*084c*/ 	.byte	0x04, 0x11
        /*084e*/ 	.short	(.L_366 - .L_365)
	.align		4
.L_365:
        /*0850*/ 	.word	index@(_ZN5flash32flash_fwd_splitkv_combine_kernelI23Flash_fwd_kernel_traitsILi64ELi64ELi256ELi4ELb0ELb0EN7cutlass6half_tE19Flash_kernel_traitsILi64ELi64ELi256ELi4ES3_EELi8ELi1ELb0EEEvNS_16Flash_fwd_paramsE)
        /*0854*/ 	.word	0x00000000


	//----- nvinfo : EIATTR_REGCOUNT
	.align		4
.L_366:
        /*0858*/ 	.byte	0x04, 0x2f
        /*085a*/ 	.short	(.L_368 - .L_367)
	.align		4
.L_367:
        /*085c*/ 	.word	index@(_ZN5flash32flash_fwd_splitkv_combine_kernelI23Flash_fwd_kernel_traitsILi64ELi64ELi256ELi4ELb0ELb0EN7cutlass6half_tE19Flash_kernel_traitsILi64ELi64ELi256ELi4ES3_EELi8ELi2ELb0EEEvNS_16Flash_fwd_paramsE)
        /*0860*/ 	.word	0x00000028


	//----- nvinfo : EIATTR_FRAME_SIZE
	.align		4
.L_368:
        /*0864*/ 	.byte	0x04, 0x11
        /*0866*/ 	.short	(.L_370 - .L_369)
	.align		4
.L_369:
        /*0868*/ 	.word	index@($__internal_5_$__cuda_sm20_div_s64)
        /*086c*/ 	.word	0x00000000


	//----- nvinfo : EIATTR_FRAME_SIZE
	.align		4
.L_370:
        /*0870*/ 	.byte	0x04, 0x11
        /*0872*/ 	.short	(.L_372 - .L_371)
	.align		4
.L_371:
        /*0874*/ 	.word	index@(_ZN5flash32flash_fwd_splitkv_combine_kernelI23Flash_fwd_kernel_traitsILi64ELi64ELi256ELi4ELb0ELb0EN7cutlass6half_tE19Flash_kernel_traitsILi64ELi64ELi256ELi4ES3_EELi8ELi2ELb0EEEvNS_16Flash_fwd_paramsE)
        /*0878*/ 	.word	0x00000000


	//----- nvinfo : EIATTR_REGCOUNT
	.align		4
.L_372:
        /*087c*/ 	.byte	0x04, 0x2f
        /*087e*/ 	.short	(.L_374 - .L_373)
	.align		4
.L_373:
        /*0880*/ 	.word	index@(_ZN5flash32flash_fwd_splitkv_combine_kernelI23Flash_fwd_kernel_traitsILi64ELi64ELi256ELi4ELb0ELb0EN7cutlass6half_tE19Flash_kernel_traitsILi64ELi64ELi256ELi4ES3_EELi8ELi3ELb0EEEvNS_16Flash_fwd_paramsE)
        /*0884*/ 	.word	0x00000026


	//----- nvinfo : EIATTR_FRAME_SIZE
	.align		4
.L_374:
        /*0888*/ 	.byte	0x04, 0x11
        /*088a*/ 	.short	(.L_376 - .L_375)
	.align		4
.L_375:
        /*088c*/ 	.word	index@($__internal_4_$__cuda_sm20_div_s64)
        /*0890*/ 	.word	0x00000000


	//----- nvinfo : EIATTR_FRAME_SIZE
	.align		4
.L_376:
        /*0894*/ 	.byte	0x04, 0x11
        /*0896*/ 	.short	(.L_378 - .L_377)
	.align		4
.L_377:
        /*0898*/ 	.word	index@(_ZN5flash32flash_fwd_splitkv_combine_kernelI23Flash_fwd_kernel_traitsILi64ELi64ELi256ELi4ELb0ELb0EN7cutlass6half_tE19Flash_kernel_traitsILi64ELi64ELi256ELi4ES3_EELi8ELi3ELb0EEEvNS_16Flash_fwd_paramsE)
        /*089c*/ 	.word	0x00000000


	//----- nvinfo : EIATTR_REGCOUNT
	.align		4
.L_378:
        /*08a0*/ 	.byte	0x04, 0x2f
        /*08a2*/ 	.short	(.L_380 - .L_379)
	.align		4
.L_379:
        /*08a4*/ 	.word	index@(_ZN5flash32flash_fwd_splitkv_combine_kernelI23Flash_fwd_kernel_traitsILi64ELi64ELi256ELi4ELb0ELb0EN7cutlass6half_tE19Flash_kernel_traitsILi64ELi64ELi256ELi4ES3_EELi8ELi4ELb0EEEvNS_16Flash_fwd_paramsE)
        /*08a8*/ 	.word	0x00000028


	//----- nvinfo : EIATTR_FRAME_SIZE
	.align		4
.L_380:
        /*08ac*/ 	.byte	0x04, 0x11
        /*08ae*/ 	.short	(.L_382 - .L_381)
	.align		4
.L_381:
        /*08b0*/ 	.word	index@($__internal_3_$__cuda_sm20_div_s64)
        /*08b4*/ 	.word	0x00000000


	//----- nvinfo : EIATTR_FRAME_SIZE
	.align		4
.L_382:
        /*08b8*/ 	.byte	0x04, 0x11
        /*08ba*/ 	.short	(.L_384 - .L_383)
	.align		4
.L_383:
        /*08bc*/ 	.word	index@(_ZN5flash32flash_fwd_splitkv_combine_kernelI23Flash_fwd_kernel_traitsILi64ELi64ELi256ELi4ELb0ELb0EN7cutlass6half_tE19Flash_kernel_traitsILi64ELi64ELi256ELi4ES3_EELi8ELi4ELb0EEEvNS_16Flash_fwd_paramsE)
        /*08c0*/ 	.word	0x00000000


	//----- nvinfo : EIATTR_REGCOUNT
	.align		4
.L_384:
        /*08c4*/ 	.byte	0x04, 0x2f
        /*08c6*/ 	.short	(.L_386 - .L_385)
	.align		4
.L_385:
        /*08c8*/ 	.word	index@(_ZN5flash32flash_fwd_splitkv_combine_kernelI23Flash_fwd_kernel_traitsILi64ELi64ELi256ELi4ELb0ELb0EN7cutlass6half_tE19Flash_kernel_traitsILi64ELi64ELi256ELi4ES3_EELi8ELi5ELb0EEEvNS_16Flash_fwd_paramsE)
        /*08cc*/ 	.word	0x00000028


	//----- nvinfo : EIATTR_FRAME_SIZE
	.align		4
.L_386:
        /*08d0*/ 	.byte	0x04, 0x11
        /*08d2*/ 	.short	(.L_388 - .L_387)
	.align		4
.L_387:
        /*08d4*/ 	.word	index@($__internal_2_$__cuda_sm20_div_s64)
        /*08d8*/ 	.word	0x00000000


	//----- nvinfo : EIATTR_FRAME_SIZE
	.align		4
.L_388:
        /*08dc*/ 	.byte	0x04, 0x11
        /*08de*/ 	.short	(.L_390 - .L_389)
	.align		4
.L_389:
        /*08e0*/ 	.word	index@(_ZN5flash32flash_fwd_splitkv_combine_kernelI23Flash_fwd_kernel_traitsILi64ELi64ELi256ELi4ELb0ELb0EN7cutlass6half_tE19Flash_kernel_traitsILi64ELi64ELi256ELi4ES3_EELi8ELi5ELb0EEEvNS_16Flash_fwd_paramsE)
        /*08e4*/ 	.word	0x00000000


	//----- nvinfo : EIATTR_REGCOUNT
	.align		4
.L_390:
        /*08e8*/ 	.byte	0x04, 0x2f
        /*08ea*/ 	.short	(.L_392 - .L_391)
	.align		4
.L_391:
        /*08ec*/ 	.word	index@(_ZN5flash32flash_fwd_splitkv_combine_kernelI23Flash_fwd_kernel_traitsILi64ELi64ELi256ELi4ELb0ELb0EN7cutlass6half_tE19Flash_kernel_traitsILi64ELi64ELi256ELi4ES3_EELi8ELi6ELb0EEEvNS_16Flash_fwd_paramsE)
        /*08f0*/ 	.word	0x0000002a


	//----- nvinfo : EIATTR_FRAME_SIZE
	.align		4
.L_392:
        /*08f4*/ 	.byte	0x04, 0x11
        /*08f6*/ 	.short	(.L_394 - .L_393)
	.align		4
.L_393:
        /*08f8*/ 	.word	index@($__internal_1_$__cuda_sm20_div_s64)
        /*08fc*/ 	.word	0x00000000


	//----- nvinfo : EIATTR_FRAME_SIZE
	.align		4
.L_394:
        /*0900*/ 	.byte	0x04, 0x11
        /*0902*/ 	.short	(.L_396 - .L_395)
	.align		4
.L_395:
        /*0904*/ 	.word	index@(_ZN5flash32flash_fwd_splitkv_combine_kernelI23Flash_fwd_kernel_traitsILi64ELi64ELi256ELi4ELb0ELb0EN7cutlass6half_tE19Flash_kernel_traitsILi64ELi64ELi256ELi4ES3_EELi8ELi6ELb0EEEvNS_16Flash_fwd_paramsE)
        /*0908*/ 	.word	0x00000000


	//----- nvinfo : EIATTR_REGCOUNT
	.align		4
.L_396:
        /*090c*/ 	.byte	0x04, 0x2f
        /*090e*/ 	.short	(.L_398 - .L_397)
	.align		4
.L_397:
        /*0910*/ 	.word	index@(_ZN5flash32flash_fwd_splitkv_combine_kernelI23Flash_fwd_kernel_traitsILi64ELi64ELi256ELi4ELb0ELb0EN7cutlass6half_tE19Flash_kernel_traitsILi64ELi64ELi256ELi4ES3_EELi8ELi7ELb0EEEvNS_16Flash_fwd_paramsE)
        /*0914*/ 	.word	0x00000030


	//----- nvinfo : EIATTR_FRAME_SIZE
	.align		4
.L_398:
        /*0918*/ 	.byte	0x04, 0x11
        /*091a*/ 	.short	(.L_400 - .L_399)
	.align		4
.L_399:
        /*091c*/ 	.word	index@($__internal_0_$__cuda_sm20_div_s64)
        /*0920*/ 	.word	0x00000000


	//----- nvinfo : EIATTR_FRAME_SIZE
	.align		4
.L_400:
        /*0924*/ 	.byte	0x04, 0x11
        /*0926*/ 	.short	(.L_402 - .L_401)
	.align		4
.L_401:
        /*0928*/ 	.word	index@(_ZN5flash32flash_fwd_splitkv_combine_kernelI23Flash_fwd_kernel_traitsILi64ELi64ELi256ELi4ELb0ELb0EN7cutlass6half_tE19Flash_kernel_traitsILi64ELi64ELi256ELi4ES3_EELi8ELi7ELb0EEEvNS_16Flash_fwd_paramsE)
        /*092c*/ 	.word	0x00000000


	//----- nvinfo : EIATTR_MIN_STACK_SIZE
	.align		4
.L_402:
        /*0930*/ 	.byte	0x04, 0x12
        /*0932*/ 	.short	(.L_404 - .L_403)
	.align		4
.L_403:
        /*0934*/ 	.word	index@(_ZN5flash32flash_fwd_splitkv_combine_kernelI23Flash_fwd_kernel_traitsILi64ELi64ELi256ELi4ELb0ELb0EN7cutlass6half_tE19Flash_kernel_traitsILi64ELi64ELi256ELi4ES3_EELi8ELi7ELb0EEEvNS_16Flash_fwd_paramsE)
        /*0938*/ 	.word	0x00000000


	//----- nvinfo : EIATTR_MIN_STACK_SIZE
	.align		4
.L_404:
        /*093c*/ 	.byte	0x04, 0x12
        /*093e*/ 	.short	(.L_406 - .L_405)
	.align		4
.L_405:
        /*0940*/ 	.word	index@(_ZN5flash32flash_fwd_splitkv_combine_kernelI23Flash_fwd_kernel_traitsILi64ELi64ELi256ELi4ELb0ELb0EN7cutlass6half_tE19Flash_kernel_traitsILi64ELi64ELi256ELi4ES3_EELi8ELi6ELb0EEEvNS_16Flash_fwd_paramsE)
        /*0944*/ 	.word	0x00000000


	//----- nvinfo : EIATTR_MIN_STACK_SIZE
	.align		4
.L_406:
        /*0948*/ 	.byte	0x04, 0x12
        /*094a*/ 	.short	(.L_408 - .L_407)
	.align		4
.L_407:
        /*094c*/ 	.word	index@(_ZN5flash32flash_fwd_splitkv_combine_kernelI23Flash_fwd_kernel_traitsILi64ELi64ELi256ELi4ELb0ELb0EN7cutlass6half_tE19Flash_kernel_traitsILi64ELi64ELi256ELi4ES3_EELi8ELi5ELb0EEEvNS_16Flash_fwd_paramsE)
        /*0950*/ 	.word	0x00000000


	//----- nvinfo : EIATTR_MIN_STACK_SIZE
	.align		4
.L_408:
        /*0954*/ 	.byte	0x04, 0x12
        /*0956*/ 	.short	(.L_410 - .L_409)
	.align		4
.L_409:
        /*0958*/ 	.word	index@(_ZN5flash32flash_fwd_splitkv_combine_kernelI23Flash_fwd_kernel_traitsILi64ELi64ELi256ELi4ELb0ELb0EN7cutlass6half_tE19Flash_kernel_traitsILi64ELi64ELi256ELi4ES3_EELi8ELi4ELb0EEEvNS_16Flash_fwd_paramsE)
        /*095c*/ 	.word	0x00000000


	//----- nvinfo : EIATTR_MIN_STACK_SIZE
	.align		4
.L_410:
        /*0960*/ 	.byte	0x04, 0x12
        /*0962*/ 	.short	(.L_412 - .L_411)
	.align		4
.L_411:
        /*0964*/ 	.word	index@(_ZN5flash32flash_fwd_splitkv_combine_kernelI23Flash_fwd_kernel_traitsILi64ELi64ELi256ELi4ELb0ELb0EN7cutlass6half_tE19Flash_kernel_traitsILi64ELi64ELi256ELi4ES3_EELi8ELi3ELb0EEEvNS_16Flash_fwd_paramsE)
        /*0968*/ 	.word	0x00000000


	//----- nvinfo : EIATTR_MIN_STACK_SIZE
	.align		4
.L_412:
        /*096c*/ 	.byte	0x04, 0x12
        /*096e*/ 	.short	(.L_414 - .L_413)
	.align		4
.L_413:
        /*0970*/ 	.word	index@(_ZN5flash32flash_fwd_splitkv_combine_kernelI23Flash_fwd_kernel_traitsILi64ELi64ELi256ELi4ELb0ELb0EN7cutlass6half_tE19Flash_kernel_traitsILi64ELi64ELi256ELi4ES3_EELi8ELi2ELb0EEEvNS_16Flash_fwd_paramsE)
        /*0974*/ 	.word	0x00000000


	//----- nvinfo : EIATTR_MIN_STACK_SIZE
	.align		4
.L_414:
        /*0978*/ 	.byte	0x04, 0x12
        /*097a*/ 	.short	(.L_416 - .L_415)
	.align		4
.L_415:
        /*097c*/ 	.word	index@(_ZN5flash32flash_fwd_splitkv_combine_kernelI23Flash_fwd_kernel_traitsILi64ELi64ELi256ELi4ELb0ELb0EN7cutlass6half_tE19Flash_kernel_traitsILi64ELi64ELi256ELi4ES3_EELi8ELi1ELb0EEEvNS_16Flash_fwd_paramsE)
        /*0980*/ 	.word	0x00000000


	//----- nvinfo : EIATTR_MIN_STACK_SIZE
	.align		4
.L_416:
        /*0984*/ 	.byte	0x04, 0x12
        /*0986*/ 	.short	(.L_418 - .L_417)
	.align		4
.L_417:
        /*0988*/ 	.word	index@(_ZN5flash32flash_fwd_splitkv_combine_kernelI23Flash_fwd_kernel_traitsILi64ELi64ELi256ELi4ELb0ELb0EN7cutlass6half_tE19Flash_kernel_traitsILi64ELi64ELi256ELi4ES3_EELi8ELi7ELb1EEEvNS_16Flash_fwd_paramsE)
        /*098c*/ 	.word	0x00000000


	//----- nvinfo : EIATTR_MIN_STACK_SIZE
	.align		4
.L_418:
        /*0990*/ 	.byte	0x04, 0x12
        /*0992*/ 	.short	(.L_420 - .L_419)
	.align		4
.L_419:
        /*0994*/ 	.word	index@(_ZN5flash32flash_fwd_splitkv_combine_kernelI23Flash_fwd_kernel_traitsILi64ELi64ELi256ELi4ELb0ELb0EN7cutlass6half_tE19Flash_kernel_traitsILi64ELi64ELi256ELi4ES3_EELi8ELi6ELb1EEEvNS_16Flash_fwd_paramsE)
        /*0998*/ 	.word	0x00000000


	//----- nvinfo : EIATTR_MIN_STACK_SIZE
	.align		4
.L_420:
        /*099c*/ 	.byte	0x04, 0x12
        /*099e*/ 	.short	(.L_422 - .L_421)
	.align		4
.L_421:
        /*09a0*/ 	.word	index@(_ZN5flash32flash_fwd_splitkv_combine_kernelI23Flash_fwd_kernel_traitsILi64ELi64ELi256ELi4ELb0ELb0EN7cutlass6half_tE19Flash_kernel_traitsILi64ELi64ELi256ELi4ES3_EELi8ELi5ELb1EEEvNS_16Flash_fwd_paramsE)
        /*09a4*/ 	.word	0x00000000


	//----- nvinfo : EIATTR_MIN_STACK_SIZE
	.align		4
.L_422:
        /*09a8*/ 	.byte	0x04, 0x12
        /*09aa*/ 	.short	(.L_424 - .L_423)
	.align		4
.L_423:
        /*09ac*/ 	.word	index@(_ZN5flash32flash_fwd_splitkv_combine_kernelI23Flash_fwd_kernel_traitsILi64ELi64ELi256ELi4ELb0ELb0EN7cutlass6half_tE19Flash_kernel_traitsILi64ELi64ELi256ELi4ES3_EELi8ELi4ELb1EEEvNS_16Flash_fwd_paramsE)
        /*09b0*/ 	.word	0x00000000


	//----- nvinfo : EIATTR_MIN_STACK_SIZE
	.align		4
.L_424:
        /*09b4*/ 	.byte	0x04, 0x12
        /*09b6*/ 	.short	(.L_426 - .L_425)
	.align		4
.L_425:
        /*09b8*/ 	.word	index@(_ZN5flash32flash_fwd_splitkv_combine_kernelI23Flash_fwd_kernel_traitsILi64ELi64ELi256ELi4ELb0ELb0EN7cutlass6half_tE19Flash_kernel_traitsILi64ELi64ELi256ELi4ES3_EELi8ELi3ELb1EEEvNS_16Flash_fwd_paramsE)
        /*09bc*/ 	.word	0x00000000


	//----- nvinfo : EIATTR_MIN_STACK_SIZE
	.align		4
.L_426:
        /*09c0*/ 	.byte	0x04, 0x12
        /*09c2*/ 	.short	(.L_428 - .L_427)
	.align		4
.L_427:
        /*09c4*/ 	.word	index@(_ZN5flash32flash_fwd_splitkv_combine_kernelI23Flash_fwd_kernel_traitsILi64ELi64ELi256ELi4ELb0ELb0EN7cutlass6half_tE19Flash_kernel_traitsILi64ELi64ELi256ELi4ES3_EELi8ELi2ELb1EEEvNS_16Flash_fwd_paramsE)
        /*09c8*/ 	.word	0x00000000


	//----- nvinfo : EIATTR_MIN_STACK_SIZE
	.align		4
.L_428:
        /*09cc*/ 	.byte	0x04, 0x12
        /*09ce*/ 	.short	(.L_430 - .L_429)
	.align		4
.L_429:
        /*09d0*/ 	.word	index@(_ZN5flash32flash_fwd_splitkv_combine_kernelI23Flash_fwd_kernel_traitsILi64ELi64ELi256ELi4ELb0ELb0EN7cutlass6half_tE19Flash_kernel_traitsILi64ELi64ELi256ELi4ES3_EELi8ELi1ELb1EEEvNS_16Flash_fwd_paramsE)
        /*09d4*/ 	.word	0x00000000


	//----- nvinfo : EIATTR_MIN_STACK_SIZE
	.align		4
.L_430:
        /*09d8*/ 	.byte	0x04, 0x12
        /*09da*/ 	.short	(.L_432 - .L_431)
	.align		4
.L_431:
        /*09dc*/ 	.word	index@(_ZN5flash24flash_fwd_splitkv_kernelI23Flash_fwd_kernel_traitsILi64ELi64ELi256ELi4ELb0ELb0EN7cutlass6half_tE19Flash_kernel_traitsILi64ELi64ELi256ELi4ES3_EELb1ELb0ELb0ELb0ELb0ELb0ELb0ELb0EEEvNS_16Flash_fwd_paramsE)
        /*09e0*/ 	.word	0x00000000


	//----- nvinfo : EIATTR_MIN_STACK_SIZE
	.align		4
.L_432:
        /*09e4*/ 	.byte	0x04, 0x12
        /*09e6*/ 	.short	(.L_434 - .L_433)
	.align		4
.L_433:
        /*09e8*/ 	.word	index@(_ZN5flash24flash_fwd_splitkv_kernelI23Flash_fwd_kernel_traitsILi64ELi64ELi256ELi4ELb0ELb0EN7cutlass6half_tE19Flash_kernel_traitsILi64ELi64ELi256ELi4ES3_EELb1ELb0ELb0ELb0ELb0ELb1ELb0ELb0EEEvNS_16Flash_fwd_paramsE)
        /*09ec*/ 	.word	0x00000050


	//----- nvinfo : EIATTR_MIN_STACK_SIZE
	.align		4
.L_434:
        /*09f0*/ 	.byte	0x04, 0x12
        /*09f2*/ 	.short	(.L_436 - .L_435)
	.align		4
.L_435:
        /*09f4*/ 	.word	index@(_ZN5flash24flash_fwd_splitkv_kernelI23Flash_fwd_kernel_traitsILi64ELi64ELi256ELi4ELb0ELb0EN7cutlass6half_tE19Flash_kernel_traitsILi64ELi64ELi256ELi4ES3_EELb1ELb0ELb0ELb0ELb0ELb0ELb0ELb1EEEvNS_16Flash_fwd_paramsE)
        /*09f8*/ 	.word	0x00000000


	//----- nvinfo : EIATTR_MIN_STACK_SIZE
	.align		4
.L_436:
        /*09fc*/ 	.byte	0x04, 0x12
        /*09fe*/ 	.short	(.L_438 - .L_437)
	.align		4
.L_437:
        /*0a00*/ 	.word	index@(_ZN5flash24flash_fwd_splitkv_kernelI23Flash_fwd_kernel_traitsILi64ELi64ELi256ELi4ELb0ELb0EN7cutlass6half_tE19Flash_kernel_traitsILi64ELi64ELi256ELi4ES3_EELb1ELb0ELb0ELb0ELb0ELb1ELb0ELb1EEEvNS_16Flash_fwd_paramsE)
        /*0a04*/ 	.word	0x00000048


	//----- nvinfo : EIATTR_MIN_STACK_SIZE
	.align		4
.L_438:
        /*0a08*/ 	.byte	0x04, 0x12
        /*0a0a*/ 	.short	(.L_440 - .L_439)
	.align		4
.L_439:
        /*0a0c*/ 	.word	index@(_ZN5flash24flash_fwd_splitkv_kernelI23Flash_fwd_kernel_traitsILi64ELi64ELi256ELi4ELb0ELb0EN7cutlass6half_tE19Flash_kernel_traitsILi64ELi64ELi256ELi4ES3_EELb1ELb0ELb0ELb0ELb0ELb0ELb1ELb0EEEvNS_16Flash_fwd_paramsE)
        /*0a10*/ 	.word	0x00000000


	//----- nvinfo : EIATTR_MIN_STACK_SIZE
	.align		4
.L_440:
        /*0a14*/ 	.byte	0x04, 0x12
        /*0a16*/ 	.short	(.L_442 - .L_441)
	.align		4
.L_441:
        /*0a18*/ 	.word	index@(_ZN5flash24flash_fwd_splitkv_kernelI23Flash_fwd_kernel_traitsILi64ELi64ELi256ELi4ELb0ELb0EN7cutlass6half_tE19Flash_kernel_traitsILi64ELi64ELi256ELi4ES3_EELb1ELb0ELb0ELb0ELb0ELb1ELb1ELb0EEEvNS_16Flash_fwd_paramsE)
        /*0a1c*/ 	.word	0x00000068


	//----- nvinfo : EIATTR_MIN_STACK_SIZE
	.align		4
.L_442:
        /*0a20*/ 	.byte	0x04, 0x12
        /*0a22*/ 	.short	(.L_444 - .L_443)
	.align		4
.L_443:
        /*0a24*/ 	.word	index@(_ZN5flash24flash_fwd_splitkv_kernelI23Flash_fwd_kernel_traitsILi64ELi64ELi256ELi4ELb0ELb0EN7cutlass6half_tE19Flash_kernel_traitsILi64ELi64ELi256ELi4ES3_EELb1ELb0ELb0ELb0ELb0ELb0ELb1ELb1EEEvNS_16Flash_fwd_paramsE)
        /*0a28*/ 	.word	0x00000000


	//----- nvinfo : EIATTR_MIN_STACK_SIZE
	.align		4
.L_444:
        /*0a2c*/ 	.byte	0x04, 0x12
        /*0a2e*/ 	.short	(.L_446 - .L_445)
	.align		4
.L_445:
        /*0a30*/ 	.word	index@(_ZN5flash24flash_fwd_splitkv_kernelI23Flash_fwd_kernel_traitsILi64ELi64ELi256ELi4ELb0ELb0EN7cutlass6half_tE19Flash_kernel_traitsILi64ELi64ELi256ELi4ES3_EELb1ELb0ELb0ELb0ELb0ELb1ELb1ELb1EEEvNS_16Flash_fwd_paramsE)
        /*0a34*/ 	.word	0x00000030


	//----- nvinfo : EIATTR_MIN_STACK_SIZE
	.align		4
.L_446:
        /*0a38*/ 	.byte	0x04, 0x12
        /*0a3a*/ 	.short	(.L_448 - .L_447)
	.align		4
.L_447:
        /*0a3c*/ 	.word	index@(_ZN5flash24flash_fwd_splitkv_kernelI23Flash_fwd_kernel_traitsILi64ELi64ELi256ELi4ELb0ELb0EN7cutlass6half_tE19Flash_kernel_traitsILi64ELi64ELi256ELi4ES3_EELb1ELb0ELb0ELb1ELb1ELb0ELb0ELb0EEEvNS_16Flash_fwd_paramsE)
        /*0a40*/ 	.word	0x00000000


	//----- nvinfo : EIATTR_MIN_STACK_SIZE
	.align		4
.L_448:
        /*0a44*/ 	.byte	0x04, 0x12
        /*0a46*/ 	.short	(.L_450 - .L_449)
	.align		4
.L_449:
        /*0a48*/ 	.word	index@(_ZN5flash24flash_fwd_splitkv_kernelI23Flash_fwd_kernel_traitsILi64ELi64ELi256ELi4ELb0ELb0EN7cutlass6half_tE19Flash_kernel_traitsILi64ELi64ELi256ELi4ES3_EELb1ELb0ELb0ELb1ELb1ELb1ELb0ELb0EEEvNS_16Flash_fwd_paramsE)
        /*0a4c*/ 	.word	0x00000028


	//----- nvinfo : EIATTR_MIN_STACK_SIZE
	.align		4
.L_450:
        /*0a50*/ 	.byte	0x04, 0x12
        /*0a52*/ 	.short	(.L_452 - .L_451)
	.align		4
.L_451:
        /*0a54*/ 	.word	index@(_ZN5flash24flash_fwd_splitkv_kernelI23Flash_fwd_kernel_traitsILi64ELi64ELi256ELi4ELb0ELb0EN7cutlass6half_tE19Flash_kernel_traitsILi64ELi64ELi256ELi4ES3_EELb1ELb0ELb0ELb1ELb1ELb0ELb1ELb0EEEvNS_16Flash_fwd_paramsE)
        /*0a58*/ 	.word	0x00000000


	//----- nvinfo : EIATTR_MIN_STACK_SIZE
	.align		4
.L_452:
        /*0a5c*/ 	.byte	0x04, 0x12
        /*0a5e*/ 	.short	(.L_454 - .L_453)
	.align		4
.L_453:
        /*0a60*/ 	.word	index@(_ZN5flash24flash_fwd_splitkv_kernelI23Flash_fwd_kernel_traitsILi64ELi64ELi256ELi4ELb0ELb0EN7cutlass6half_tE19Flash_kernel_traitsILi64ELi64ELi256ELi4ES3_EELb1ELb0ELb0ELb1ELb1ELb1ELb1ELb0EEEvNS_16Flash_fwd_paramsE)
        /*0a64*/ 	.word	0x00000028


	//----- nvinfo : EIATTR_MIN_STACK_SIZE
	.align		4
.L_454:
        /*0a68*/ 	.byte	0x04, 0x12
        /*0a6a*/ 	.short	(.L_456 - .L_455)
	.align		4
.L_455:
        /*0a6c*/ 	.word	index@(_ZN5flash24flash_fwd_splitkv_kernelI23Flash_fwd_kernel_traitsILi64ELi64ELi256ELi4ELb0ELb0EN7cutlass6half_tE19Flash_kernel_traitsILi64ELi64ELi256ELi4ES3_EELb1ELb0ELb0ELb0ELb1ELb0ELb0ELb0EEEvNS_16Flash_fwd_paramsE)
        /*0a70*/ 	.word	0x00000000


	//----- nvinfo : EIATTR_MIN_STACK_SIZE
	.align		4
.L_456:
        /*0a74*/ 	.byte	0x04, 0x12
        /*0a76*/ 	.short	(.L_458 - .L_457)
	.align		4
.L_457:
        /*0a78*/ 	.word	index@(_ZN5flash24flash_fwd_splitkv_kernelI23Flash_fwd_kernel_traitsILi64ELi64ELi256ELi4ELb0ELb0EN7cutlass6half_tE19Flash_kernel_traitsILi64ELi64ELi256ELi4ES3_EELb1ELb0ELb0ELb0ELb1ELb1ELb0ELb0EEEvNS_16Flash_fwd_paramsE)
        /*0a7c*/ 	.word	0x00000040


	//----- nvinfo : EIATTR_MIN_STACK_SIZE
	.align		4
.L_458:
        /*0a80*/ 	.byte	0x04, 0x12
        /*0a82*/ 	.short	(.L_460 - .L_459)
	.align		4
.L_459:
        /*0a84*/ 	.word	index@(_ZN5flash24flash_fwd_splitkv_kernelI23Flash_fwd_kernel_traitsILi64ELi64ELi256ELi4ELb0ELb0EN7cutlass6half_tE19Flash_kernel_traitsILi64ELi64ELi256ELi4ES3_EELb1ELb0ELb1ELb0ELb0ELb0ELb0ELb0EEEvNS_16Flash_fwd_paramsE)
        /*0a88*/ 	.word	0x00000000


	//----- nvinfo : EIATTR_MIN_STACK_SIZE
	.align		4
.L_460:
        /*0a8c*/ 	.byte	0x04, 0x12
        /*0a8e*/ 	.short	(.L_462 - .L_461)
	.align		4
.L_461:
        /*0a90*/ 	.word	index@(_ZN5flash24flash_fwd_splitkv_kernelI23Flash_fwd_kernel_traitsILi64ELi64ELi256ELi4ELb0ELb0EN7cutlass6half_tE19Flash_kernel_traitsILi64ELi64ELi256ELi4ES3_EELb1ELb0ELb1ELb0ELb0ELb1ELb0ELb0EEEvNS_16Flash_fwd_paramsE)
        /*0a94*/ 	.word	0x00000000


	//----- nvinfo : EIATTR_MIN_STACK_SIZE
	.align		4
.L_462:
        /*0a98*/ 	.byte	0x04, 0x12
        /*0a9a*/ 	.short	(.L_464 - .L_463)
	.align		4
.L_463:
        /*0a9c*/ 	.word	index@(_ZN5flash24flash_fwd_splitkv_kernelI23Flash_fwd_kernel_traitsILi64ELi64ELi256ELi4ELb0ELb0EN7cutlass6half_tE19Flash_kernel_traitsILi64ELi64ELi256ELi4ES3_EELb1ELb0ELb0ELb0ELb1ELb0ELb0ELb1EEEvNS_16Flash_fwd_paramsE)
        /*0aa0*/ 	.word	0x00000000


	//----- nvinfo : EIATTR_MIN_STACK_SIZE
	.align		4
.L_464:
        /*0aa4*/ 	.byte	0x04, 0x12
        /*0aa6*/ 	.short	(.L_466 - .L_465)
	.align		4
.L_465:
        /*0aa8*/ 	.word	index@(_ZN5flash24flash_fwd_splitkv_kernelI23Flash_fwd_kernel_traitsILi64ELi64ELi256ELi4ELb0ELb0EN7cutlass6half_tE19Flash_kernel_traitsILi64ELi64ELi256ELi4ES3_EELb1ELb0ELb0ELb0ELb1ELb1ELb0ELb1EEEvNS_16Flash_fwd_paramsE)
        /*0aac*/ 	.word	0x00000040


	//----- nvinfo : EIATTR_MIN_STACK_SIZE
	.align		4
.L_466:
        /*0ab0*/ 	.byte	0x04, 0x12
        /*0ab2*/ 	.short	(.L_468 - .L_467)
	.align		4
.L_467:
        /*0ab4*/ 	.word	index@(_ZN5flash24flash_fwd_splitkv_kernelI23Flash_fwd_kernel_traitsILi64ELi64ELi256ELi4ELb0ELb0EN7cutlass6half_tE19Flash_kernel_traitsILi64ELi64ELi256ELi4ES3_EELb1ELb0ELb1ELb0ELb0ELb0ELb0ELb1EEEvNS_16Flash_fwd_paramsE)
        /*0ab8*/ 	.word	0x00000000


	//----- nvinfo : EIATTR_MIN_STACK_SIZE
	.align		4
.L_468:
        /*0abc*/ 	.byte	0x04, 0x12
        /*0abe*/ 	.short	(.L_470 - .L_469)
	.align		4
.L_469:
        /*0ac0*/ 	.word	index@(_ZN5flash24flash_fwd_splitkv_kernelI23Flash_fwd_kernel_traitsILi64ELi64ELi256ELi4ELb0ELb0EN7cutlass6half_tE19Flash_kernel_traitsILi64ELi64ELi256ELi4ES3_EELb1ELb0ELb1ELb0ELb0ELb1ELb0ELb1EEEvNS_16Flash_fwd_paramsE)
        /*0ac4*/ 	.word	0x00000000


	//----- nvinfo : EIATTR_MIN_STACK_SIZE
	.align		4
.L_470:
        /*0ac8*/ 	.byte	0x04, 0x12
        /*0aca*/ 	.short	(.L_472 - .L_471)
	.align		4
.L_471:
        /*0acc*/ 	.word	index@(_ZN5flash24flash_fwd_splitkv_kernelI23Flash_fwd_kernel_traitsILi64ELi64ELi256ELi4ELb0ELb0EN7cutlass6half_tE19Flash_kernel_traitsILi64ELi64ELi256ELi4ES3_EELb1ELb0ELb0ELb0ELb1ELb0ELb1ELb0EEEvNS_16Flash_fwd_paramsE)
        /*0ad0*/ 	.word	0x00000000


	//----- nvinfo : EIATTR_MIN_STACK_SIZE
	.align		4
.L_472:
        /*0ad4*/ 	.byte	0x04, 0x12
        /*0ad6*/ 	.short	(.L_474 - .L_473)
	.align		4
.L_473:
        /*0ad8*/ 	.word	index@(_ZN5flash24flash_fwd_splitkv_kernelI23Flash_fwd_kernel_traitsILi64ELi64ELi256ELi4ELb0ELb0EN7cutlass6half_tE19Flash_kernel_traitsILi64ELi64ELi256ELi4ES3_EELb1ELb0ELb0ELb0ELb1ELb1ELb1ELb0EEEvNS_16Flash_fwd_paramsE)
        /*0adc*/ 	.word	0x00000030


	//----- nvinfo : EIATTR_MIN_STACK_SIZE
	.align		4
.L_474:
        /*0ae0*/ 	.byte	0x04, 0x12
        /*0ae2*/ 	.short	(.L_476 - .L_475)
	.align		4
.L_475:
        /*0ae4*/ 	.word	index@(_ZN5flash24flash_fwd_splitkv_kernelI23Flash_fwd_kernel_traitsILi64ELi64ELi256ELi4ELb0ELb0EN7cutlass6half_tE19Flash_kernel_traitsILi64ELi64ELi256ELi4ES3_EELb1ELb0ELb1ELb0ELb0ELb0ELb1ELb0EEEvNS_16Flash_fwd_paramsE)
        /*0ae8*/ 	.word	0x00000000


	//----- nvinfo : EIATTR_MIN_STACK_SIZE
	.align		4
.L_476:
        /*0aec*/ 	.byte	0x04, 0x12
        /*0aee*/ 	.short	(.L_478 - .L_477)
	.align		4
.L_477:
        /*0af0*/ 	.word	index@(_ZN5flash24flash_fwd_splitkv_kernelI23Flash_fwd_kernel_traitsILi64ELi64ELi256ELi4ELb0ELb0EN7cutlass6half_tE19Flash_kernel_traitsILi64ELi64ELi256ELi4ES3_EELb1ELb0ELb1ELb0ELb0ELb1ELb1ELb0EEEvNS_16Flash_fwd_paramsE)
        /*0af4*/ 	.word	0x00000000


	//----- nvinfo : EIATTR_MIN_STACK_SIZE
	.align		4
.L_478:
        /*0af8*/ 	.byte	0x04, 0x12
        /*0afa*/ 	.short	(.L_480 - .L_479)
	.align		4
.L_479:
        /*0afc*/ 	.word	index@(_ZN5flash24flash_fwd_splitkv_kernelI23Flash_fwd_kernel_traitsILi64ELi64ELi256ELi4ELb0ELb0EN7cutlass6half_tE19Flash_kernel_traitsILi64ELi64ELi256ELi4ES3_EELb1ELb0ELb0ELb0ELb1ELb0ELb1ELb1EEEvNS_16Flash_fwd_paramsE)
        /*0b00*/ 	.word	0x00000000


	//----- nvinfo : EIATTR_MIN_STACK_SIZE
	.align		4
.L_480:
        /*0b04*/ 	.byte	0x04, 0x12
        /*0b06*/ 	.short	(.L_482 - .L_481)
	.align		4
.L_481:
        /*0b08*/ 	.word	index@(_ZN5flash24flash_fwd_splitkv_kernelI23Flash_fwd_kernel_traitsILi64ELi64ELi256ELi4ELb0ELb0EN7cutlass6half_tE19Flash_kernel_traitsILi64ELi64ELi256ELi4ES3_EELb1ELb0ELb0ELb0ELb1ELb1ELb1ELb1EEEvNS_16Flash_fwd_paramsE)
        /*0b0c*/ 	.word	0x00000050


	//----- nvinfo : EIATTR_MIN_STACK_SIZE
	.align		4
.L_482:
        /*0b10*/ 	.byte	0x04, 0x12
        /*0b12*/ 	.short	(.L_484 - .L_483)
	.align		4
.L_483:
        /*0b14*/ 	.word	index@(_ZN5flash24flash_fwd_splitkv_kernelI23Flash_fwd_kernel_traitsILi64ELi64ELi256ELi4ELb0ELb0EN7cutlass6half_tE19Flash_kernel_traitsILi64ELi64ELi256ELi4ES3_EELb1ELb0ELb1ELb0ELb0ELb0ELb1ELb1EEEvNS_16Flash_fwd_paramsE)
        /*0b18*/ 	.word	0x00000000


	//----- nvinfo : EIATTR_MIN_STACK_SIZE
	.align		4
.L_484:
        /*0b1c*/ 	.byte	0x04, 0x12
        /*0b1e*/ 	.short	(.L_486 - .L_485)
	.align		4
.L_485:
        /*0b20*/ 	.word	index@(_ZN5flash24flash_fwd_splitkv_kernelI23Flash_fwd_kernel_traitsILi64ELi64ELi256ELi4ELb0ELb0EN7cutlass6half_tE19Flash_kernel_traitsILi64ELi64ELi256ELi4ES3_EELb1ELb0ELb1ELb0ELb0ELb1ELb1ELb1EEEvNS_16Flash_fwd_paramsE)
        /*0b24*/ 	.word	0x00000000


	//----- nvinfo : EIATTR_MIN_STACK_SIZE
	.align		4
.L_486:
        /*0b28*/ 	.byte	0x04, 0x12
        /*0b2a*/ 	.short	(.L_488 - .L_487)
	.align		4
.L_487:
        /*0b2c*/ 	.word	index@(_ZN5flash32flash_fwd_splitkv_combine_kernelI23Flash_fwd_kernel_traitsILi64ELi64ELi128ELi4ELb0ELb0EN7cutlass6half_tE19Flash_kernel_traitsILi64ELi64ELi128ELi4ES3_EELi8ELi7ELb0EEEvNS_16Flash_fwd_paramsE)
        /*0b30*/ 	.word	0x00000000


	//----- nvinfo : EIATTR_MIN_STACK_SIZE
	.align		4
.L_488:
        /*0b34*/ 	.byte	0x04, 0x12
        /*0b36*/ 	.short	(.L_490 - .L_489)
	.align		4
.L_489:
        /*0b38*/ 	.word	index@(_ZN5flash32flash_fwd_splitkv_combine_kernelI23Flash_fwd_kernel_traitsILi64ELi64ELi128ELi4ELb0ELb0EN7cutlass6half_tE19Flash_kernel_traitsILi64ELi64ELi128ELi4ES3_EELi8ELi6ELb0EEEvNS_16Flash_fwd_paramsE)
        /*0b3c*/ 	.word	0x00000000


	//----- nvinfo : EIATTR_MIN_STACK_SIZE
	.align		4
.L_490:
        /*0b40*/ 	.byte	0x04, 0x12
        /*0b42*/ 	.short	(.L_492 - .L_491)
	.align		4
.L_491:
        /*0b44*/ 	.word	index@(_ZN5flash32flash_fwd_splitkv_combine_kernelI23Flash_fwd_kernel_traitsILi64ELi64ELi128ELi4ELb0ELb0EN7cutlass6half_tE19Flash_kernel_traitsILi64ELi64ELi128ELi4ES3_EELi8ELi5ELb0EEEvNS_16Flash_fwd_paramsE)
        /*0b48*/ 	.word	0x00000000


	//----- nvinfo : EIATTR_MIN_STACK_SIZE
	.align		4
.L_492:
        /*0b4c*/ 	.byte	0x04, 0x12
        /*0b4e*/ 	.short	(.L_494 - .L_493)
	.align		4
.L_493:
        /*0b50*/ 	.word	index@(_ZN5flash32flash_fwd_splitkv_combine_kernelI23Flash_fwd_kernel_traitsILi64ELi64ELi128ELi4ELb0ELb0EN7cutlass6half_tE19Flash_kernel_traitsILi64ELi64ELi128ELi4ES3_EELi8ELi4ELb0EEEvNS_16Flash_fwd_paramsE)
        /*0b54*/ 	.word	0x00000000


	//----- nvinfo : EIATTR_MIN_STACK_SIZE
	.align		4
.L_494:
        /*0b58*/ 	.byte	0x04, 0x12
        /*0b5a*/ 	.short	(.L_496 - .L_495)
	.align		4
.L_495:
        /*0b5c*/ 	.word	index@(_ZN5flash32flash_fwd_splitkv_combine_kernelI23Flash_fwd_kernel_traitsILi64ELi64ELi128ELi4ELb0ELb0EN7cutlass6half_tE19Flash_kernel_traitsILi64ELi64ELi128ELi4ES3_EELi8ELi3ELb0EEEvNS_16Flash_fwd_paramsE)
        /*0b60*/ 	.word	0x00000000


	//----- nvinfo : EIATTR_MIN_STACK_SIZE
	.align		4
.L_496:
        /*0b64*/ 	.byte	0x04, 0x12
        /*0b66*/ 	.short	(.L_498 - .L_497)
	.align		4
.L_497:
        /*0b68*/ 	.word	index@(_ZN5flash32flash_fwd_splitkv_combine_kernelI23Flash_fwd_kernel_traitsILi64ELi64ELi128ELi4ELb0ELb0EN7cutlass6half_tE19Flash_kernel_traitsILi64ELi64ELi128ELi4ES3_EELi8ELi2ELb0EEEvNS_16Flash_fwd_paramsE)
        /*0b6c*/ 	.word	0x00000000


	//----- nvinfo : EIATTR_MIN_STACK_SIZE
	.align		4
.L_498:
        /*0b70*/ 	.byte	0x04, 0x12
        /*0b72*/ 	.short	(.L_500 - .L_499)
	.align		4
.L_499:
        /*0b74*/ 	.word	index@(_ZN5flash32flash_fwd_splitkv_combine_kernelI23Flash_fwd_kernel_traitsILi64ELi64ELi128ELi4ELb0ELb0EN7cutlass6half_tE19Flash_kernel_traitsILi64ELi64ELi128ELi4ES3_EELi8ELi1ELb0EEEvNS_16Flash_fwd_paramsE)
        /*0b78*/ 	.word	0x00000000


	//----- nvinfo : EIATTR_MIN_STACK_SIZE
	.align		4
.L_500:
        /*0b7c*/ 	.byte	0x04, 0x12
        /*0b7e*/ 	.short	(.L_502 - .L_501)
	.align		4
.L_501:
        /*0b80*/ 	.word	index@(_ZN5flash32flash_fwd_splitkv_combine_kernelI23Flash_fwd_kernel_traitsILi64ELi64ELi128ELi4ELb0ELb0EN7cutlass6half_tE19Flash_kernel_traitsILi64ELi64ELi128ELi4ES3_EELi8ELi7ELb1EEEvNS_16Flash_fwd_paramsE)
        /*0b84*/ 	.word	0x00000000


	//----- nvinfo : EIATTR_MIN_STACK_SIZE
	.align		4
.L_502:
        /*0b88*/ 	.byte	0x04, 0x12
        /*0b8a*/ 	.short	(.L_504 - .L_503)
	.align		4
.L_503:
        /*0b8c*/ 	.word	index@(_ZN5flash32flash_fwd_splitkv_combine_kernelI23Flash_fwd_kernel_traitsILi64ELi64ELi128ELi4ELb0ELb0EN7cutlass6half_tE19Flash_kernel_traitsILi64ELi64ELi128ELi4ES3_EELi8ELi6ELb1EEEvNS_16Flash_fwd_paramsE)
        /*0b90*/ 	.word	0x00000000


	//----- nvinfo : EIATTR_MIN_STACK_SIZE
	.align		4
.L_504:
        /*0b94*/ 	.byte	0x04, 0x12
        /*0b96*/ 	.short	(.L_506 - .L_505)
	.align		4
.L_505:
        /*0b98*/ 	.word	index@(_ZN5flash32flash_fwd_splitkv_combine_kernelI23Flash_fwd_kernel_traitsILi64ELi64ELi128ELi4ELb0ELb0EN7cutlass6half_tE19Flash_kernel_traitsILi64ELi64ELi128ELi4ES3_EELi8ELi5ELb1EEEvNS_16Flash_fwd_paramsE)
        /*0b9c*/ 	.word	0x00000000


	//----- nvinfo : EIATTR_MIN_STACK_SIZE
	.align		4
.L_506:
        /*0ba0*/ 	.byte	0x04, 0x12
        /*0ba2*/ 	.short	(.L_508 - .L_507)
	.align		4
.L_507:
        /*0ba4*/ 	.word	index@(_ZN5flash32flash_fwd_splitkv_combine_kernelI23Flash_fwd_kernel_traitsILi64ELi64ELi128ELi4ELb0ELb0EN7cutlass6half_tE19Flash_kernel_traitsILi64ELi64ELi128ELi4ES3_EELi8ELi4ELb1EEEvNS_16Flash_fwd_paramsE)
        /*0ba8*/ 	.word	0x00000000


	//----- nvinfo : EIATTR_MIN_STACK_SIZE
	.align		4
.L_508:
        /*0bac*/ 	.byte	0x04, 0x12
        /*0bae*/ 	.short	(.L_510 - .L_509)
	.align		4
.L_509:
        /*0bb0*/ 	.word	index@(_ZN5flash32flash_fwd_splitkv_combine_kernelI23Flash_fwd_kernel_traitsILi64ELi64ELi128ELi4ELb0ELb0EN7cutlass6half_tE19Flash_kernel_traitsILi64ELi64ELi128ELi4ES3_EELi8ELi3ELb1EEEvNS_16Flash_fwd_paramsE)
        /*0bb4*/ 	.word	0x00000000


	//----- nvinfo : EIATTR_MIN_STACK_SIZE
	.align		4
.L_510:
        /*0bb8*/ 	.byte	0x04, 0x12
        /*0bba*/ 	.short	(.L_512 - .L_511)
	.align		4
.L_511:
        /*0bbc*/ 	.word	index@(_ZN5flash32flash_fwd_splitkv_combine_kernelI23Flash_fwd_kernel_traitsILi64ELi64ELi128ELi4ELb0ELb0EN7cutlass6half_tE19Flash_kernel_traitsILi64ELi64ELi128ELi4ES3_EELi8ELi2ELb1EEEvNS_16Flash_fwd_paramsE)
        /*0bc0*/ 	.word	0x00000000


	//----- nvinfo : EIATTR_MIN_STACK_SIZE
	.align		4
.L_512:
        /*0bc4*/ 	.byte	0x04, 0x12
        /*0bc6*/ 	.short	(.L_514 - .L_513)
	.align		4
.L_513:
        /*0bc8*/ 	.word	index@(_ZN5flash32flash_fwd_splitkv_combine_kernelI23Flash_fwd_kernel_traitsILi64ELi64ELi128ELi4ELb0ELb0EN7cutlass6half_tE19Flash_kernel_traitsILi64ELi64ELi128ELi4ES3_EELi8ELi1ELb1EEEvNS_16Flash_fwd_paramsE)
        /*0bcc*/ 	.word	0x00000000


	//----- nvinfo : EIATTR_MIN_STACK_SIZE
	.align		4
.L_514:
        /*0bd0*/ 	.byte	0x04, 0x12
        /*0bd2*/ 	.short	(.L_516 - .L_515)
	.align		4
.L_515:
        /*0bd4*/ 	.word	index@(_ZN5flash24flash_fwd_splitkv_kernelI23Flash_fwd_kernel_traitsILi64ELi64ELi128ELi4ELb0ELb0EN7cutlass6half_tE19Flash_kernel_traitsILi64ELi64ELi128ELi4ES3_EELb1ELb0ELb0ELb0ELb0ELb0ELb0ELb0EEEvNS_16Flash_fwd_paramsE)
        /*0bd8*/ 	.word	0x00000000


	//----- nvinfo : EIATTR_MIN_STACK_SIZE
	.align		4
.L_516:
        /*0bdc*/ 	.byte	0x04, 0x12
        /*0bde*/ 	.short	(.L_518 - .L_517)
	.align		4
.L_517:
        /*0be0*/ 	.word	index@(_ZN5flash24flash_fwd_splitkv_kernelI23Flash_fwd_kernel_traitsILi64ELi64ELi128ELi4ELb0ELb0EN7cutlass6half_tE19Flash_kernel_traitsILi64ELi64ELi128ELi4ES3_EELb1ELb0ELb0ELb0ELb0ELb1ELb0ELb0EEEvNS_16Flash_fwd_paramsE)
        /*0be4*/ 	.word	0x00000000


	//----- nvinfo : EIATTR_MIN_STACK_SIZE
	.align		4
.L_518:
        /*0be8*/ 	.byte	0x04, 0x12
        /*0bea*/ 	.short	(.L_520 - .L_519)
	.align		4
.L_519:
        /*0bec*/ 	.word	index@(_ZN5flash24flash_fwd_splitkv_kernelI23Flash_fwd_kernel_traitsILi64ELi64ELi128ELi4ELb0ELb0EN7cutlass6half_tE19Flash_kernel_traitsILi64ELi64ELi128ELi4ES3_EELb1ELb0ELb0ELb0ELb0ELb0ELb0ELb1EEEvNS_16Flash_fwd_paramsE)
        /*0bf0*/ 	.word	0x00000000


	//----- nvinfo : EIATTR_MIN_STACK_SIZE
	.align		4
.L_520:
        /*0bf4*/ 	.byte	0x04, 0x12
        /*0bf6*/ 	.short	(.L_522 - .L_521)
	.align		4
.L_521:
        /*0bf8*/ 	.word	index@(_ZN5flash24flash_fwd_splitkv_kernelI23Flash_fwd_kernel_traitsILi64ELi64ELi128ELi4ELb0ELb0EN7cutlass6half_tE19Flash_kernel_traitsILi64ELi64ELi128ELi4ES3_EELb1ELb0ELb0ELb0ELb0ELb1ELb0ELb1EEEvNS_16Flash_fwd_paramsE)
        /*0bfc*/ 	.word	0x00000000


	//----- nvinfo : EIATTR_MIN_STACK_SIZE
	.align		4
.L_522:
        /*0c00*/ 	.byte	0x04, 0x12
        /*0c02*/ 	.short	(.L_524 - .L_523)
	.align		4
.L_523:
        /*0c04*/ 	.word	index@(_ZN5flash24flash_fwd_splitkv_kernelI23Flash_fwd_kernel_traitsILi64ELi64ELi128ELi4ELb0ELb0EN7cutlass6half_tE19Flash_kernel_traitsILi64ELi64ELi128ELi4ES3_EELb1ELb0ELb0ELb0ELb0ELb0ELb1ELb0EEEvNS_16Flash_fwd_paramsE)
        /*0c08*/ 	.word	0x00000000


	//----- nvinfo : EIATTR_MIN_STACK_SIZE
	.align		4
.L_524:
        /*0c0c*/ 	.byte	0x04, 0x12
        /*0c0e*/ 	.short	(.L_526 - .L_525)
	.align		4
.L_525:
        /*0c10*/ 	.word	index@(_ZN5flash24flash_fwd_splitkv_kernelI23Flash_fwd_kernel_traitsILi64ELi64ELi128ELi4ELb0ELb0EN7cutlass6half_tE19Flash_kernel_traitsILi64ELi64ELi128ELi4ES3_EELb1ELb0ELb0ELb0ELb0ELb1ELb1ELb0EEEvNS_16Flash_fwd_paramsE)
        /*0c14*/ 	.word	0x00000000


	//----- nvinfo : EIATTR_MIN_STACK_SIZE
	.align		4
.L_526:
        /*0c18*/ 	.byte	0x04, 0x12
        /*0c1a*/ 	.short	(.L_528 - .L_527)
	.align		4
.L_527:
        /*0c1c*/ 	.word	index@(_ZN5flash24flash_fwd_splitkv_kernelI23Flash_fwd_kernel_traitsILi64ELi64ELi128ELi4ELb0ELb0EN7cutlass6half_tE19Flash_kernel_traitsILi64ELi64ELi128ELi4ES3_EELb1ELb0ELb0ELb0ELb0ELb0ELb1ELb1EEEvNS_16Flash_fwd_paramsE)
        /*0c20*/ 	.word	0x00000000


	//----- nvinfo : EIATTR_MIN_STACK_SIZE
	.align		4
.L_528:
        /*0c24*/ 	.byte	0x04, 0x12
        /*0c26*/ 	.short	(.L_530 - .L_529)
	.align		4
.L_529:
        /*0c28*/ 	.word	index@(_ZN5flash24flash_fwd_splitkv_kernelI23Flash_fwd_kernel_traitsILi64ELi64ELi128ELi4ELb0ELb0EN7cutlass6half_tE19Flash_kernel_traitsILi64ELi64ELi128ELi4ES3_EELb1ELb0ELb0ELb0ELb0ELb1ELb1ELb1EEEvNS_16Flash_fwd_paramsE)
        /*0c2c*/ 	.word	0x00000000


	//----- nvinfo : EIATTR_MIN_STACK_SIZE
	.align		4
.L_530:
        /*0c30*/ 	.byte	0x04, 0x12
        /*0c32*/ 	.short	(.L_532 - .L_531)
	.align		4
.L_531:
        /*0c34*/ 	.word	index@(_ZN5flash24flash_fwd_splitkv_kernelI23Flash_fwd_kernel_traitsILi64ELi64ELi128ELi4ELb0ELb0EN7cutlass6half_tE19Flash_kernel_traitsILi64ELi64ELi128ELi4ES3_EELb1ELb0ELb0ELb1ELb1ELb0ELb0ELb0EEEvNS_16Flash_fwd_paramsE)
        /*0c38*/ 	.word	0x00000000


	//----- nvinfo : EIATTR_MIN_STACK_SIZE
	.align		4
.L_532:
        /*0c3c*/ 	.byte	0x04, 0x12
        /*0c3e*/ 	.short	(.L_534 - .L_533)
	.align		4
.L_533:
        /*0c40*/ 	.word	index@(_ZN5flash24flash_fwd_splitkv_kernelI23Flash_fwd_kernel_traitsILi64ELi64ELi128ELi4ELb0ELb0EN7cutlass6half_tE19Flash_kernel_traitsILi64ELi64ELi128ELi4ES3_EELb1ELb0ELb0ELb1ELb1ELb1ELb0ELb0EEEvNS_16Flash_fwd_paramsE)
        /*0c44*/ 	.word	0x00000000


	//----- nvinfo : EIATTR_MIN_STACK_SIZE
	.align		4
.L_534:
        /*0c48*/ 	.byte	0x04, 0x12
        /*0c4a*/ 	.short	(.L_536 - .L_535)
	.align		4
.L_535:
        /*0c4c*/ 	.word	index@(_ZN5flash24flash_fwd_splitkv_kernelI23Flash_fwd_kernel_traitsILi64ELi64ELi128ELi4ELb0ELb0EN7cutlass6half_tE19Flash_kernel_traitsILi64ELi64ELi128ELi4ES3_EELb1ELb0ELb0ELb1ELb1ELb0ELb1ELb0EEEvNS_16Flash_fwd_paramsE)
        /*0c50*/ 	.word	0x00000000


	//----- nvinfo : EIATTR_MIN_STACK_SIZE
	.align		4
.L_536:
        /*0c54*/ 	.byte	0x04, 0x12
        /*0c56*/ 	.short	(.L_538 - .L_537)
	.align		4
.L_537:
        /*0c58*/ 	.word	index@(_ZN5flash24flash_fwd_splitkv_kernelI23Flash_fwd_kernel_traitsILi64ELi64ELi128ELi4ELb0ELb0EN7cutlass6half_tE19Flash_kernel_traitsILi64ELi64ELi128ELi4ES3_EELb1ELb0ELb0ELb1ELb1ELb1ELb1ELb0EEEvNS_16Flash_fwd_paramsE)
        /*0c5c*/ 	.word	0x00000000


	//----- nvinfo : EIATTR_MIN_STACK_SIZE
	.align		4
.L_538:
        /*0c60*/ 	.byte	0x04, 0x12
        /*0c62*/ 	.short	(.L_540 - .L_539)
	.align		4
.L_539:
        /*0c64*/ 	.word	index@(_ZN5flash24flash_fwd_splitkv_kernelI23Flash_fwd_kernel_traitsILi64ELi64ELi128ELi4ELb0ELb0EN7cutlass6half_tE19Flash_kernel_traitsILi64ELi64ELi128ELi4ES3_EELb1ELb0ELb0ELb0ELb1ELb0ELb0ELb0EEEvNS_16Flash_fwd_paramsE)
        /*0c68*/ 	.word	0x00000000


	//----- nvinfo : EIATTR_MIN_STACK_SIZE
	.align		4
.L_540:
        /*0c6c*/ 	.byte	0x04, 0x12
        /*0c6e*/ 	.short	(.L_542 - .L_541)
	.align		4
.L_541:
        /*0c70*/ 	.word	index@(_ZN5flash24flash_fwd_splitkv_kernelI23Flash_fwd_kernel_traitsILi64ELi64ELi128ELi4ELb0ELb0EN7cutlass6half_tE19Flash_kernel_traitsILi64ELi64ELi128ELi4ES3_EELb1ELb0ELb0ELb0ELb1ELb1ELb0ELb0EEEvNS_16Flash_fwd_paramsE)
        /*0c74*/ 	.word	0x00000000


	//----- nvinfo : EIATTR_MIN_STACK_SIZE
	.align		4
.L_542:
        /*0c78*/ 	.byte	0x04, 0x12
        /*0c7a*/ 	.short	(.L_544 - .L_543)
	.align		4
.L_543:
        /*0c7c*/ 	.word	index@(_ZN5flash24flash_fwd_splitkv_kernelI23Flash_fwd_kernel_traitsILi64ELi64ELi128ELi4ELb0ELb0EN7cutlass6half_tE19Flash_kernel_traitsILi64ELi64ELi128ELi4ES3_EELb1ELb0ELb1ELb0ELb0ELb0ELb0ELb0EEEvNS_16Flash_fwd_paramsE)
        /*0c80*/ 	.word	0x00000000


	//----- nvinfo : EIATTR_MIN_STACK_SIZE
	.align		4
.L_544:
        /*0c84*/ 	.byte	0x04, 0x12
        /*0c86*/ 	.short	(.L_546 - .L_545)
	.align		4
.L_545:
        /*0c88*/ 	.word	index@(_ZN5flash24flash_fwd_splitkv_kernelI23Flash_fwd_kernel_traitsILi64ELi64ELi128ELi4ELb0ELb0EN7cutlass6half_tE19Flash_kernel_traitsILi64ELi64ELi128ELi4ES3_EELb1ELb0ELb1ELb0ELb0ELb1ELb0ELb0EEEvNS_16Flash_fwd_paramsE)
        /*0c8c*/ 	.word	0x00000000


	//----- nvinfo : EIATTR_MIN_STACK_SIZE
	.align		4
.L_546:
        /*0c90*/ 	.byte	0x04, 0x12
        /*0c92*/ 	.short	(.L_548 - .L_547)
	.align		4
.L_547:
        /*0c94*/ 	.word	index@(_ZN5flash24flash_fwd_splitkv_kernelI23Flash_fwd_kernel_traitsILi64ELi64ELi128ELi4ELb0ELb0EN7cutlass6half_tE19Flash_kernel_traitsILi64ELi64ELi128ELi4ES3_EELb1ELb0ELb0ELb0ELb1ELb0ELb0ELb1EEEvNS_16Flash_fwd_paramsE)
        /*0c98*/ 	.word	0x00000000


	//----- nvinfo : EIATTR_MIN_STACK_SIZE
	.align		4
.L_548:
        /*0c9c*/ 	.byte	0x04, 0x12
        /*0c9e*/ 	.short	(.L_550 - .L_549)
	.align		4
.L_549:
        /*0ca0*/ 	.word	index@(_ZN5flash24flash_fwd_splitkv_kernelI23Flash_fwd_kernel_traitsILi64ELi64ELi128ELi4ELb0ELb0EN7cutlass6half_tE19Flash_kernel_traitsILi64ELi64ELi128ELi4ES3_EELb1ELb0ELb0ELb0ELb1ELb1ELb0ELb1EEEvNS_16Flash_fwd_paramsE)
        /*0ca4*/ 	.word	0x00000000


	//----- nvinfo : EIATTR_MIN_STACK_SIZE
	.align		4
.L_550:
        /*0ca8*/ 	.byte	0x04, 0x12
        /*0caa*/ 	.short	(.L_552 - .L_551)
	.align		4
.L_551:
        /*0cac*/ 	.word	index@(_ZN5flash24flash_fwd_splitkv_kernelI23Flash_fwd_kernel_traitsILi64ELi64ELi128ELi4ELb0ELb0EN7cutlass6half_tE19Flash_kernel_traitsILi64ELi64ELi128ELi4ES3_EELb1ELb0ELb1ELb0ELb0ELb0ELb0ELb1EEEvNS_16Flash_fwd_paramsE)
        /*0cb0*/ 	.word	0x00000000


	//----- nvinfo : EIATTR_MIN_STACK_SIZE
	.align		4
.L_552:
        /*0cb4*/ 	.byte	0x04, 0x12
        /*0cb6*/ 	.short	(.L_554 - .L_553)
	.align		4
.L_553:
        /*0cb8*/ 	.word	index@(_ZN5flash24flash_fwd_splitkv_kernelI23Flash_fwd_kernel_traitsILi64ELi64ELi128ELi4ELb0ELb0EN7cutlass6half_tE19Flash_kernel_traitsILi64ELi64ELi128ELi4ES3_EELb1ELb0ELb1ELb0ELb0ELb1ELb0ELb1EEEvNS_16Flash_fwd_paramsE)
        /*0cbc*/ 	.word	0x00000000


	//----- nvinfo : EIATTR_MIN_STACK_SIZE
	.align		4
.L_554:
        /*0cc0*/ 	.byte	0x04, 0x12
        /*0cc2*/ 	.short	(.L_556 - .L_555)
	.align		4
.L_555:
        /*0cc4*/ 	.word	index@(_ZN5flash24flash_fwd_splitkv_kernelI23Flash_fwd_kernel_traitsILi64ELi64ELi128ELi4ELb0ELb0EN7cutlass6half_tE19Flash_kernel_traitsILi64ELi64ELi128ELi4ES3_EELb1ELb0ELb0ELb0ELb1ELb0ELb1ELb0EEEvNS_16Flash_fwd_paramsE)
        /*0cc8*/ 	.word	0x00000000


	//----- nvinfo : EIATTR_MIN_STACK_SIZE
	.align		4
.L_556:
        /*0ccc*/ 	.byte	0x04, 0x12
        /*0cce*/ 	.short	(.L_558 - .L_557)
	.align		4
.L_557:
        /*0cd0*/ 	.word	index@(_ZN5flash24flash_fwd_splitkv_kernelI23Flash_fwd_kernel_traitsILi64ELi64ELi128ELi4ELb0ELb0EN7cutlass6half_tE19Flash_kernel_traitsILi64ELi64ELi128ELi4ES3_EELb1ELb0ELb0ELb0ELb1ELb1ELb1ELb0EEEvNS_16Flash_fwd_paramsE)
        /*0cd4*/ 	.word	0x00000000


	//----- nvinfo : EIATTR_MIN_STACK_SIZE
	.align		4
.L_558:
        /*0cd8*/ 	.byte	0x04, 0x12
        /*0cda*/ 	.short	(.L_560 - .L_559)
	.align		4
.L_559:
        /*0cdc*/ 	.word	index@(_ZN5flash24flash_fwd_splitkv_kernelI23Flash_fwd_kernel_traitsILi64ELi64ELi128ELi4ELb0ELb0EN7cutlass6half_tE19Flash_kernel_traitsILi64ELi64ELi128ELi4ES3_EELb1ELb0ELb1ELb0ELb0ELb0ELb1ELb0EEEvNS_16Flash_fwd_paramsE)
        /*0ce0*/ 	.word	0x00000000


	//----- nvinfo : EIATTR_MIN_STACK_SIZE
	.align		4
.L_560:
        /*0ce4*/ 	.byte	0x04, 0x12
        /*0ce6*/ 	.short	(.L_562 - .L_561)
	.align		4
.L_561:
        /*0ce8*/ 	.word	index@(_ZN5flash24flash_fwd_splitkv_kernelI23Flash_fwd_kernel_traitsILi64ELi64ELi128ELi4ELb0ELb0EN7cutlass6half_tE19Flash_kernel_traitsILi64ELi64ELi128ELi4ES3_EELb1ELb0ELb1ELb0ELb0ELb1ELb1ELb0EEEvNS_16Flash_fwd_paramsE)
        /*0cec*/ 	.word	0x00000000


	//----- nvinfo : EIATTR_MIN_STACK_SIZE
	.align		4
.L_562:
        /*0cf0*/ 	.byte	0x04, 0x12
        /*0cf2*/ 	.short	(.L_564 - .L_563)
	.align		4
.L_563:
        /*0cf4*/ 	.word	index@(_ZN5flash24flash_fwd_splitkv_kernelI23Flash_fwd_kernel_traitsILi64ELi64ELi128ELi4ELb0ELb0EN7cutlass6half_tE19Flash_kernel_traitsILi64ELi64ELi128ELi4ES3_EELb1ELb0ELb0ELb0ELb1ELb0ELb1ELb1EEEvNS_16Flash_fwd_paramsE)
        /*0cf8*/ 	.word	0x00000000


	//----- nvinfo : EIATTR_MIN_STACK_SIZE
	.align		4
.L_564:
        /*0cfc*/ 	.byte	0x04, 0x12
        /*0cfe*/ 	.short	(.L_566 - .L_565)
	.align		4
.L_565:
        /*0d00*/ 	.word	index@(_ZN5flash24flash_fwd_splitkv_kernelI23Flash_fwd_kernel_traitsILi64ELi64ELi128ELi4ELb0ELb0EN7cutlass6half_tE19Flash_kernel_traitsILi64ELi64ELi128ELi4ES3_EELb1ELb0ELb0ELb0ELb1ELb1ELb1ELb1EEEvNS_16Flash_fwd_paramsE)
        /*0d04*/ 	.word	0x00000000


	//----- nvinfo : EIATTR_MIN_STACK_SIZE
	.align		4
.L_566:
        /*0d08*/ 	.byte	0x04, 0x12
        /*0d0a*/ 	.short	(.L_568 - .L_567)
	.align		4
.L_567:
        /*0d0c*/ 	.word	index@(_ZN5flash24flash_fwd_splitkv_kernelI23Flash_fwd_kernel_traitsILi64ELi64ELi128ELi4ELb0ELb0EN7cutlass6half_tE19Flash_kernel_traitsILi64ELi64ELi128ELi4ES3_EELb1ELb0ELb1ELb0ELb0ELb0ELb1ELb1EEEvNS_16Flash_fwd_paramsE)
        /*0d10*/ 	.word	0x00000000


	//----- nvinfo : EIATTR_MIN_STACK_SIZE
	.align		4
.L_568:
        /*0d14*/ 	.byte	0x04, 0x12
        /*0d16*/ 	.short	(.L_570 - .L_569)
	.align		4
.L_569:
        /*0d18*/ 	.word	index@(_ZN5flash24flash_fwd_splitkv_kernelI23Flash_fwd_kernel_traitsILi64ELi64ELi128ELi4ELb0ELb0EN7cutlass6half_tE19Flash_kernel_traitsILi64ELi64ELi128ELi4ES3_EELb1ELb0ELb1ELb0ELb0ELb1ELb1ELb1EEEvNS_16Flash_fwd_paramsE)
        /*0d1c*/ 	.word	0x00000000
.L_570:


//--------------------- .nv.compat                --------------------------
	.section	.nv.compat,"",@"SHT_CUDA_COMPAT_INFO"
	.align	4
        /*0000*/ 	.byte	0x02, 0x09, 0x01, 0x00, 0x02, 0x02, 0x01, 0x00, 0x02, 0x05, 0x05, 0x00, 0x03, 0x07, 0x01, 0x01
        /*0010*/ 	.byte	0x02, 0x03, 0x00, 0x00, 0x02, 0x06, 0x01, 0x00, 0x04, 0x0b, 0x08, 0x00, 0x00, 0x00, 0x00, 0x00
        /*0020*/ 	.byte	0x00, 0x00, 0x00, 0x00


//--------------------- .nv.info._ZN5flash32flash_fwd_splitkv_combine_kernelI23Flash_fwd_kernel_traitsILi64ELi64ELi256ELi4ELb0ELb0EN7cutlass6half_tE19Flash_kernel_traitsILi64ELi64ELi256ELi4ES3_EELi8ELi7ELb0EEEvNS_16Flash_fwd_paramsE --------------------------
	.section	.nv.info._ZN5flash32flash_fwd_splitkv_combine_kernelI23Flash_fwd_kernel_traitsILi64ELi64ELi256ELi4ELb0ELb0EN7cutlass6half_tE19Flash_kernel_traitsILi64ELi64ELi256ELi4ES3_EELi8ELi7ELb0EEEvNS_16Flash_fwd_paramsE,"",@"SHT_CUDA_INFO"
	.sectionflags	@""
	.align	4


	//----- nvinfo : EIATTR_CUDA_API_VERSION
	.align		4
        /*0000*/ 	.byte	0x04, 0x37
        /*0002*/ 	.short	(.L_572 - .L_571)
.L_571:
        /*0004*/ 	.word	0x00000082


	//----- nvinfo : EIATTR_KPARAM_INFO
	.align		4
.L_572:
        /*0008*/ 	.byte	0x04, 0x17
        /*000a*/ 	.short	(.L_574 - .L_573)
.L_573:
        /*000c*/ 	.word	0x00000000
        /*0010*/ 	.short	0x0000
        /*0012*/ 	.short	0x0000
        /*0014*/ 	.byte	0x00, 0xf0, 0x41, 0x07


	//----- nvinfo : EIATTR_SPARSE_MMA_MASK
	.align		4
.L_574:
        /*0018*/ 	.byte	0x03, 0x50
        /*001a*/ 	.short	0x0000


	//----- nvinfo : EIATTR_MAXREG_COUNT
	.align		4
        /*001c*/ 	.byte	0x03, 0x1b
        /*001e*/ 	.short	0x00ff


	//----- nvinfo : EIATTR_NUM_BARRIERS
	.align		4
        /*0020*/ 	.byte	0x02, 0x4c
        /*0022*/ 	.byte	0x01
	.zero		1


	//----- nvinfo : EIATTR_MERCURY_ISA_VERSION
	.align		4
        /*0024*/ 	.byte	0x03, 0x5f
        /*0026*/ 	.short	0x0101


	//----- nvinfo : EIATTR_COOP_GROUP_MASK_REGIDS
	.align		4
        /*0028*/ 	.byte	0x04, 0x29
        /*002a*/ 	.short	(.L_576 - .L_575)


	//   ....[0]....
.L_575:
        /*002c*/ 	.word	0xffffffff


	//   ....[1]....
        /*0030*/ 	.word	0xffffffff


	//   ....[2]....
        /*0034*/ 	.word	0xffffffff


	//   ....[3]....
        /*0038*/ 	.word	0xffffffff


	//   ....[4]....
        /*003c*/ 	.word	0xffffffff


	//   ....[5]....
        /*0040*/ 	.word	0xffffffff


	//   ....[6]....
        /*0044*/ 	.word	0xffffffff


	//   ....[7]....
        /*0048*/ 	.word	0xffffffff


	//----- nvinfo : EIATTR_COOP_GROUP_INSTR_OFFSETS
	.align		4
.L_576:
        /*004c*/ 	.byte	0x04, 0x28
        /*004e*/ 	.short	(.L_578 - .L_577)


	//   ....[0]....
.L_577:
        /*0050*/ 	.word	0x00001ea0


	//   ....[1]....
        /*0054*/ 	.word	0x00001ed0


	//   ....[2]....
        /*0058*/ 	.word	0x00001f10


	//   ....[3]....
        /*005c*/ 	.word	0x00001f50


	//   ....[4]....
        /*0060*/ 	.word	0x000022e0


	//   ....[5]....
        /*0064*/ 	.word	0x00002360


	//   ....[6]....
        /*0068*/ 	.word	0x000023d0


	//   ....[7]....
        /*006c*/ 	.word	0x000024e0


	//----- nvinfo : EIATTR_VRC_CTA_INIT_COUNT
	.align		4
.L_578:
        /*0070*/ 	.byte	0x02, 0x4a
	.zero		1
	.zero		1


	//----- nvinfo : EIATTR_EXIT_INSTR_OFFSETS
	.align		4
        /*0074*/ 	.byte	0x04, 0x1c
        /*0076*/ 	.short	(.L_580 - .L_579)


	//   ....[0]....
.L_579:
        /*0078*/ 	.word	0x00004590


	//   ....[1]....
        /*007c*/ 	.word	0x00004870


	//   ....[2]....
        /*0080*/ 	.word	0x00004a90


	//----- nvinfo : EIATTR_CRS_STACK_SIZE
	.align		4
.L_580:
        /*0084*/ 	.byte	0x04, 0x1e
        /*0086*/ 	.short	(.L_582 - .L_581)
.L_581:
        /*0088*/ 	.word	0x00000000


	//----- nvinfo : EIATTR_CBANK_PARAM_SIZE
	.align		4
.L_582:
        /*008c*/ 	.byte	0x03, 0x19
        /*008e*/ 	.short	0x01d0


	//----- nvinfo : EIATTR_PARAM_CBANK
	.align		4
        /*0090*/ 	.byte	0x04, 0x0a
        /*0092*/ 	.short	(.L_584 - .L_583)
	.align		4
.L_583:
        /*0094*/ 	.word	index@(.nv.constant0._ZN5flash32flash_fwd_splitkv_combine_kernelI23Flash_fwd_kernel_traitsILi64ELi64ELi256ELi4ELb0ELb0EN7cutlass6half_tE19Flash_kernel_traitsILi64ELi64ELi256ELi4ES3_EELi8ELi7ELb0EEEvNS_16Flash_fwd_paramsE)
        /*0098*/ 	.short	0x0380
        /*009a*/ 	.short	0x01d0


	//----- nvinfo : EIATTR_SW_WAR
	.align		4
.L_584:
        /*009c*/ 	.byte	0x04, 0x36
        /*009e*/ 	.short	(.L_586 - .L_585)
.L_585:
        /*00a0*/ 	.word	0x00000008
.L_586:


//--------------------- .nv.info._ZN5flash32flash_fwd_splitkv_combine_kernelI23Flash_fwd_kernel_traitsILi64ELi64ELi256ELi4ELb0ELb0EN7cutlass6half_tE19Flash_kernel_traitsILi64ELi64ELi256ELi4ES3_EELi8ELi6ELb0EEEvNS_16Flash_fwd_paramsE --------------------------
	.section	.nv.info._ZN5flash32flash_fwd_splitkv_combine_kernelI23Flash_fwd_kernel_traitsILi64ELi64ELi256ELi4ELb0ELb0EN7cutlass6half_tE19Flash_kernel_traitsILi64ELi64ELi256ELi4ES3_EELi8ELi6ELb0EEEvNS_16Flash_fwd_paramsE,"",@"SHT_CUDA_INFO"
	.sectionflags	@""
	.align	4


	//----- nvinfo : EIATTR_CUDA_API_VERSION
	.align		4
        /*0000*/ 	.byte	0x04, 0x37
        /*0002*/ 	.short	(.L_588 - .L_587)
.L_587:
        /*0004*/ 	.word	0x00000082


	//----- nvinfo : EIATTR_KPARAM_INFO
	.align		4
.L_588:
        /*0008*/ 	.byte	0x04, 0x17
        /*000a*/ 	.short	(.L_590 - .L_589)
.L_589:
        /*000c*/ 	.word	0x00000000
        /*0010*/ 	.short	0x0000
        /*0012*/ 	.short	0x0000
        /*0014*/ 	.byte	0x00, 0xf0, 0x41, 0x07


	//----- nvinfo : EIATTR_SPARSE_MMA_MASK
	.align		4
.L_590:
        /*0018*/ 	.byte	0x03, 0x50
        /*001a*/ 	.short	0x0000


	//----- nvinfo : EIATTR_MAXREG_COUNT
	.align		4
        /*001c*/ 	.byte	0x03, 0x1b
        /*001e*/ 	.short	0x00ff


	//----- nvinfo : EIATTR_NUM_BARRIERS
	.align		4
        /*0020*/ 	.byte	0x02, 0x4c
        /*0022*/ 	.byte	0x01
	.zero		1


	//----- nvinfo : EIATTR_MERCURY_ISA_VERSION
	.align		4
        /*0024*/ 	.byte	0x03, 0x5f
        /*0026*/ 	.short	0x0101


	//----- nvinfo : EIATTR_COOP_GROUP_MASK_REGIDS
	.align		4
        /*0028*/ 	.byte	0x04, 0x29
        /*002a*/ 	.short	(.L_592 - .L_591)


	//   ....[0]....
.L_591:
        /*002c*/ 	.word	0xffffffff


	//   ....[1]....
        /*0030*/ 	.word	0xffffffff


	//   ....[2]....
        /*0034*/ 	.word	0xffffffff


	//   ....[3]....
        /*0038*/ 	.word	0xffffffff


	//   ....[4]....
        /*003c*/ 	.word	0xffffffff


	//   ....[5]....
        /*0040*/ 	.word	0xffffffff


	//   ....[6]....
        /*0044*/ 	.word	0xffffffff


	//   ....[7]....
        /*0048*/ 	.word	0xffffffff


	//----- nvinfo : EIATTR_COOP_GROUP_INSTR_OFFSETS
	.align		4
.L_592:
        /*004c*/ 	.byte	0x04, 0x28
        /*004e*/ 	.short	(.L_594 - .L_593)


	//   ....[0]....
.L_593:
        /*0050*/ 	.word	0x00001cd0


	//   ....[1]....
        /*0054*/ 	.word	0x00001d40


	//   ....[2]....
        /*0058*/ 	.word	0x00001d80


	//   ....[3]....
        /*005c*/ 	.word	0x00001e10


	//   ....[4]....
        /*0060*/ 	.word	0x00001fe0


	//   ....[5]....
        /*0064*/ 	.word	0x00002050


	//   ....[6]....
        /*0068*/ 	.word	0x000020f0


	//   ....[7]....
        /*006c*/ 	.word	0x00002200


	//----- nvinfo : EIATTR_VRC_CTA_INIT_COUNT
	.align		4
.L_594:
        /*0070*/ 	.byte	0x02, 0x4a
	.zero		1
	.zero		1


	//----- nvinfo : EIATTR_EXIT_INSTR_OFFSETS
	.align		4
        /*0074*/ 	.byte	0x04, 0x1c
        /*0076*/ 	.short	(.L_596 - .L_595)


	//   ....[0]....
.L_595:
        /*0078*/ 	.word	0x000040b0


	//   ....[1]....
        /*007c*/ 	.word	0x00004390


	//   ....[2]....
        /*0080*/ 	.word	0x000045b0


	//----- nvinfo : EIATTR_CRS_STACK_SIZE
	.align		4
.L_596:
        /*0084*/ 	.byte	0x04, 0x1e
        /*0086*/ 	.short	(.L_598 - .L_597)
.L_597:
        /*0088*/ 	.word	0x00000000


	//----- nvinfo : EIATTR_CBANK_PARAM_SIZE
	.align		4
.L_598:
        /*008c*/ 	.byte	0x03, 0x19
        /*008e*/ 	.short	0x01d0


	//----- nvinfo : EIATTR_PARAM_CBANK
	.align		4
        /*0090*/ 	.byte	0x04, 0x0a
        /*0092*/ 	.short	(.L_600 - .L_599)
	.align		4
.L_599:
        /*0094*/ 	.word	index@(.nv.constant0._ZN5flash32flash_fwd_splitkv_combine_kernelI23Flash_fwd_kernel_traitsILi64ELi64ELi256ELi4ELb0ELb0EN7cutlass6half_tE19Flash_kernel_traitsILi64ELi64ELi256ELi4ES3_EELi8ELi6ELb0EEEvNS_16Flash_fwd_paramsE)
        /*0098*/ 	.short	0x0380
        /*009a*/ 	.short	0x01d0


	//----- nvinfo : EIATTR_SW_WAR
	.align		4
.L_600:
        /*009c*/ 	.byte	0x04, 0x36
        /*009e*/ 	.short	(.L_602 - .L_601)
.L_601:
        /*00a0*/ 	.word	0x00000008
.L_602:


//--------------------- .nv.info._ZN5flash32flash_fwd_splitkv_combine_kernelI23Flash_fwd_kernel_traitsILi64ELi64ELi256ELi4ELb0ELb0EN7cutlass6half_tE19Flash_kernel_traitsILi64ELi64ELi256ELi4ES3_EELi8ELi5ELb0EEEvNS_16Flash_fwd_paramsE --------------------------
	.section	.nv.info._ZN5flash32flash_fwd_splitkv_combine_kernelI23Flash_fwd_kernel_traitsILi64ELi64ELi256ELi4ELb0ELb0EN7cutlass6half_tE19Flash_kernel_traitsILi64ELi64ELi256ELi4ES3_EELi8ELi5ELb0EEEvNS_16Flash_fwd_paramsE,"",@"SHT_CUDA_INFO"
	.sectionflags	@""
	.align	4


	//----- nvinfo : EIATTR_CUDA_API_VERSION
	.align		4
        /*0000*/ 	.byte	0x04, 0x37
        /*0002*/ 	.short	(.L_604 - .L_603)
.L_603:
        /*0004*/ 	.word	0x00000082


	//----- nvinfo : EIATTR_KPARAM_INFO
	.align		4
.L_604:
        /*0008*/ 	.byte	0x04, 0x17
        /*000a*/ 	.short	(.L_606 - .L_605)
.L_605:
        /*000c*/ 	.word	0x00000000
        /*0010*/ 	.short	0x0000
        /*0012*/ 	.short	0x0000
        /*0014*/ 	.byte	0x00, 0xf0, 0x41, 0x07


	//----- nvinfo : EIATTR_SPARSE_MMA_MASK
	.align		4
.L_606:
        /*0018*/ 	.byte	0x03, 0x50
        /*001a*/ 	.short	0x0000


	//----- nvinfo : EIATTR_MAXREG_COUNT
	.align		4
        /*001c*/ 	.byte	0x03, 0x1b
        /*001e*/ 	.short	0x00ff


	//----- nvinfo : EIATTR_NUM_BARRIERS
	.align		4
        /*0020*/ 	.byte	0x02, 0x4c
        /*0022*/ 	.byte	0x01
	.zero		1


	//----- nvinfo : EIATTR_MERCURY_ISA_VERSION
	.align		4
        /*0024*/ 	.byte	0x03, 0x5f
        /*0026*/ 	.short	0x0101


	//----- nvinfo : EIATTR_COOP_GROUP_MASK_REGIDS
	.align		4
        /*0028*/ 	.byte	0x04, 0x29
        /*002a*/ 	.short	(.L_608 - .L_607)


	//   ....[0]....
.L_607:
        /*002c*/ 	.word	0xffffffff


	//   ....[1]....
        /*0030*/ 	.word	0xffffffff


	//   ....[2]....
        /*0034*/ 	.word	0xffffffff


	//   ....[3]....
        /*0038*/ 	.word	0xffffffff


	//   ....[4]....
        /*003c*/ 	.word	0xffffffff


	//   ....[5]....
        /*0040*/ 	.word	0xffffffff


	//   ....[6]....
        /*0044*/ 	.word	0xffffffff


	//   ....[7]....
        /*0048*/ 	.word	0xffffffff


	//----- nvinfo : EIATTR_COOP_GROUP_INSTR_OFFSETS
	.align		4
.L_608:
        /*004c*/ 	.byte	0x04, 0x28
        /*004e*/ 	.short	(.L_610 - .L_609)


	//   ....[0]....
.L_609:
        /*0050*/ 	.word	0x000019b0


	//   ....[1]....
        /*0054*/ 	.word	0x000019f0


	//   ....[2]....
        /*0058*/ 	.word	0x00001a60


	//   ....[3]....
        /*005c*/ 	.word	0x00001ac0


	//   ....[4]....
        /*0060*/ 	.word	0x00001c70


	//   ....[5]....
        /*0064*/ 	.word	0x00001ce0


	//   ....[6]....
        /*0068*/ 	.word	0x00001d50


	//   ....[7]....
        /*006c*/ 	.word	0x00001e70


	//----- nvinfo : EIATTR_VRC_CTA_INIT_COUNT
	.align		4
.L_610:
        /*0070*/ 	.byte	0x02, 0x4a
	.zero		1
	.zero		1


	//----- nvinfo : EIATTR_EXIT_INSTR_OFFSETS
	.align		4
        /*0074*/ 	.byte	0x04, 0x1c
        /*0076*/ 	.short	(.L_612 - .L_611)


	//   ....[0]....
.L_611:
        /*0078*/ 	.word	0x00003c80


	//   ....[1]....
        /*007c*/ 	.word	0x00003f60


	//   ....[2]....
        /*0080*/ 	.word	0x00004180


	//----- nvinfo : EIATTR_CRS_STACK_SIZE
	.align		4
.L_612:
        /*0084*/ 	.byte	0x04, 0x1e
        /*0086*/ 	.short	(.L_614 - .L_613)
.L_613:
        /*0088*/ 	.word	0x00000000


	//----- nvinfo : EIATTR_CBANK_PARAM_SIZE
	.align		4
.L_614:
        /*008c*/ 	.byte	0x03, 0x19
        /*008e*/ 	.short	0x01d0


	//----- nvinfo : EIATTR_PARAM_CBANK
	.align		4
        /*0090*/ 	.byte	0x04, 0x0a
        /*0092*/ 	.short	(.L_616 - .L_615)
	.align		4
.L_615:
        /*0094*/ 	.word	index@(.nv.constant0._ZN5flash32flash_fwd_splitkv_combine_kernelI23Flash_fwd_kernel_traitsILi64ELi64ELi256ELi4ELb0ELb0EN7cutlass6half_tE19Flash_kernel_traitsILi64ELi64ELi256ELi4ES3_EELi8ELi5ELb0EEEvNS_16Flash_fwd_paramsE)
        /*0098*/ 	.short	0x0380
        /*009a*/ 	.short	0x01d0


	//----- nvinfo : EIATTR_SW_WAR
	.align		4
.L_616:
        /*009c*/ 	.byte	0x04, 0x36
        /*009e*/ 	.short	(.L_618 - .L_617)
.L_617:
        /*00a0*/ 	.word	0x00000008
.L_618:


//--------------------- .nv.info._ZN5flash32flash_fwd_splitkv_combine_kernelI23Flash_fwd_kernel_traitsILi64ELi64ELi256ELi4ELb0ELb0EN7cutlass6half_tE19Flash_kernel_traitsILi64ELi64ELi256ELi4ES3_EELi8ELi4ELb0EEEvNS_16Flash_fwd_paramsE --------------------------
	.section	.nv.info._ZN5flash32flash_fwd_splitkv_combine_kernelI23Flash_fwd_kernel_traitsILi64ELi64ELi256ELi4ELb0ELb0EN7cutlass6half_tE19Flash_kernel_traitsILi64ELi64ELi256ELi4ES3_EELi8ELi4ELb0EEEvNS_16Flash_fwd_paramsE,"",@"SHT_CUDA_INFO"
	.sectionflags	@""
	.align	4


	//----- nvinfo : EIATTR_CUDA_API_VERSION
	.align		4
        /*0000*/ 	.byte	0x04, 0x37
        /*0002*/ 	.short	(.L_620 - .L_619)
.L_619:
        /*0004*/ 	.word	0x00000082


	//----- nvinfo : EIATTR_KPARAM_INFO
	.align		4
.L_620:
        /*0008*/ 	.byte	0x04, 0x17
        /*000a*/ 	.short	(.L_622 - .L_621)
.L_621:
        /*000c*/ 	.word	0x00000000
        /*0010*/ 	.short	0x0000
        /*0012*/ 	.short	0x0000
        /*0014*/ 	.byte	0x00, 0xf0, 0x41, 0x07


	//----- nvinfo : EIATTR_SPARSE_MMA_MASK
	.align		4
.L_622:
        /*0018*/ 	.byte	0x03, 0x50
        /*001a*/ 	.short	0x0000


	//----- nvinfo : EIATTR_MAXREG_COUNT
	.align		4
        /*001c*/ 	.byte	0x03, 0x1b
        /*001e*/ 	.short	0x00ff


	//----- nvinfo : EIATTR_NUM_BARRIERS
	.align		4
        /*0020*/ 	.byte	0x02, 0x4c
        /*0022*/ 	.byte	0x01
	.zero		1


	//----- nvinfo : EIATTR_MERCURY_ISA_VERSION
	.align		4
        /*0024*/ 	.byte	0x03, 0x5f
        /*0026*/ 	.short	0x0101


	//----- nvinfo : EIATTR_COOP_GROUP_MASK_REGIDS
	.align		4
        /*0028*/ 	.byte	0x04, 0x29
        /*002a*/ 	.short	(.L_624 - .L_623)


	//   ....[0]....
.L_623:
        /*002c*/ 	.word	0xffffffff


	//   ....[1]....
        /*0030*/ 	.word	0xffffffff


	//   ....[2]....
        /*0034*/ 	.word	0xffffffff


	//   ....[3]....
        /*0038*/ 	.word	0xffffffff


	//   ....[4]....
        /*003c*/ 	.word	0xffffffff


	//   ....[5]....
        /*0040*/ 	.word	0xffffffff


	//   ....[6]....
        /*0044*/ 	.word	0xffffffff


	//   ....[7]....
        /*0048*/ 	.word	0xffffffff


	//----- nvinfo : EIATTR_COOP_GROUP_INSTR_OFFSETS
	.align		4
.L_624:
        /*004c*/ 	.byte	0x04, 0x28
        /*004e*/ 	.short	(.L_626 - .L_625)


	//   ....[0]....
.L_625:
        /*0050*/ 	.word	0x00001ad0


	//   ....[1]....
        /*0054*/ 	.word	0x00001b10


	//   ....[2]....
        /*0058*/ 	.word	0x00001b30


	//   ....[3]....
        /*005c*/ 	.word	0x00001b60


	//   ....[4]....
        /*0060*/ 	.word	0x00001c80


	//   ....[5]....
        /*0064*/ 	.word	0x00001cb0


	//   ....[6]....
        /*0068*/ 	.word	0x00001cf0


	//   ....[7]....
        /*006c*/ 	.word	0x00001df0


	//----- nvinfo : EIATTR_VRC_CTA_INIT_COUNT
	.align		4
.L_626:
        /*0070*/ 	.byte	0x02, 0x4a
	.zero		1
	.zero		1


	//----- nvinfo : EIATTR_EXIT_INSTR_OFFSETS
	.align		4
        /*0074*/ 	.byte	0x04, 0x1c
        /*0076*/ 	.short	(.L_628 - .L_627)


	//   ....[0]....
.L_627:
        /*0078*/ 	.word	0x00003b40


	//   ....[1]....
        /*007c*/ 	.word	0x00003e20


	//   ....[2]....
        /*0080*/ 	.word	0x00004040


	//----- nvinfo : EIATTR_CRS_STACK_SIZE
	.align		4
.L_628:
        /*0084*/ 	.byte	0x04, 0x1e
        /*0086*/ 	.short	(.L_630 - .L_629)
.L_629:
        /*0088*/ 	.word	0x00000000


	//----- nvinfo : EIATTR_CBANK_PARAM_SIZE
	.align		4
.L_630:
        /*008c*/ 	.byte	0x03, 0x19
        /*008e*/ 	.short	0x01d0


	//----- nvinfo : EIATTR_PARAM_CBANK
	.align		4
        /*0090*/ 	.byte	0x04, 0x0a
        /*0092*/ 	.short	(.L_632 - .L_631)
	.align		4
.L_631:
        /*0094*/ 	.word	index@(.nv.constant0._ZN5flash32flash_fwd_splitkv_combine_kernelI23Flash_fwd_kernel_traitsILi64ELi64ELi256ELi4ELb0ELb0EN7cutlass6half_tE19Flash_kernel_traitsILi64ELi64ELi256ELi4ES3_EELi8ELi4ELb0EEEvNS_16Flash_fwd_paramsE)
        /*0098*/ 	.short	0x0380
        /*009a*/ 	.short	0x01d0


	//----- nvinfo : EIATTR_SW_WAR
	.align		4
.L_632:
        /*009c*/ 	.byte	0x04, 0x36
        /*009e*/ 	.short	(.L_634 - .L_633)
.L_633:
        /*00a0*/ 	.word	0x00000008
.L_634:


//--------------------- .nv.info._ZN5flash32flash_fwd_splitkv_combine_kernelI23Flash_fwd_kernel_traitsILi64ELi64ELi256ELi4ELb0ELb0EN7cutlass6half_tE19Flash_kernel_traitsILi64ELi64ELi256ELi4ES3_EELi8ELi3ELb0EEEvNS_16Flash_fwd_paramsE --------------------------
	.section	.nv.info._ZN5flash32flash_fwd_splitkv_combine_kernelI23Flash_fwd_kernel_traitsILi64ELi64ELi256ELi4ELb0ELb0EN7cutlass6half_tE19Flash_kernel_traitsILi64ELi64ELi256ELi4ES3_EELi8ELi3ELb0EEEvNS_16Flash_fwd_paramsE,"",@"SHT_CUDA_INFO"
	.sectionflags	@""
	.align	4


	//----- nvinfo : EIATTR_CUDA_API_VERSION
	.align		4
        /*0000*/ 	.byte	0x04, 0x37
        /*0002*/ 	.short	(.L_636 - .L_635)
.L_635:
        /*0004*/ 	.word	0x00000082


	//----- nvinfo : EIATTR_KPARAM_INFO
	.align		4
.L_636:
        /*0008*/ 	.byte	0x04, 0x17
        /*000a*/ 	.short	(.L_638 - .L_637)
.L_637:
        /*000c*/ 	.word	0x00000000
        /*0010*/ 	.short	0x0000
        /*0012*/ 	.short	0x0000
        /*0014*/ 	.byte	0x00, 0xf0, 0x41, 0x07


	//----- nvinfo : EIATTR_SPARSE_MMA_MASK
	.align		4
.L_638:
        /*0018*/ 	.byte	0x03, 0x50
        /*001a*/ 	.short	0x0000


	//----- nvinfo : EIATTR_MAXREG_COUNT
	.align		4
        /*001c*/ 	.byte	0x03, 0x1b
        /*001e*/ 	.short	0x00ff


	//----- nvinfo : EIATTR_NUM_BARRIERS
	.align		4
        /*0020*/ 	.byte	0x02, 0x4c
        /*0022*/ 	.byte	0x01
	.zero		1


	//----- nvinfo : EIATTR_MERCURY_ISA_VERSION
	.align		4
        /*0024*/ 	.byte	0x03, 0x5f
        /*0026*/ 	.short	0x0101


	//----- nvinfo : EIATTR_COOP_GROUP_MASK_REGIDS
	.align		4
        /*0028*/ 	.byte	0x04, 0x29
        /*002a*/ 	.short	(.L_640 - .L_639)


	//   ....[0]....
.L_639:
        /*002c*/ 	.word	0xffffffff


	//   ....[1]....
        /*0030*/ 	.word	0xffffffff


	//   ....[2]....
        /*0034*/ 	.word	0xffffffff


	//   ....[3]....
        /*0038*/ 	.word	0xffffffff


	//   ....[4]....
        /*003c*/ 	.word	0xffffffff


	//   ....[5]....
        /*0040*/ 	.word	0xffffffff


	//----- nvinfo : EIATTR_COOP_GROUP_INSTR_OFFSETS
	.align		4
.L_640:
        /*0044*/ 	.byte	0x04, 0x28
        /*0046*/ 	.short	(.L_642 - .L_641)


	//   ....[0]....
.L_641:
        /*0048*/ 	.word	0x00001c20


	//   ....[1]....
        /*004c*/ 	.word	0x00001c40


	//   ....[2]....
        /*0050*/ 	.word	0x00001c60


	//   ....[3]....
        /*0054*/ 	.word	0x00001d50


	//   ....[4]....
        /*0058*/ 	.word	0x00001e20


	//   ....[5]....
        /*005c*/ 	.word	0x00001e80


	//----- nvinfo : EIATTR_VRC_CTA_INIT_COUNT
	.align		4
.L_642:
        /*0060*/ 	.byte	0x02, 0x4a
	.zero		1
	.zero		1


	//----- nvinfo : EIATTR_EXIT_INSTR_OFFSETS
	.align		4
        /*0064*/ 	.byte	0x04, 0x1c
        /*0066*/ 	.short	(.L_644 - .L_643)


	//   ....[0]....
.L_643:
        /*0068*/ 	.word	0x00003b10


	//   ....[1]....
        /*006c*/ 	.word	0x00003df0


	//   ....[2]....
        /*0070*/ 	.word	0x00004010


	//----- nvinfo : EIATTR_CRS_STACK_SIZE
	.align		4
.L_644:
        /*0074*/ 	.byte	0x04, 0x1e
        /*0076*/ 	.short	(.L_646 - .L_645)
.L_645:
        /*0078*/ 	.word	0x00000000


	//----- nvinfo : EIATTR_CBANK_PARAM_SIZE
	.align		4
.L_646:
        /*007c*/ 	.byte	0x03, 0x19
        /*007e*/ 	.short	0x01d0


	//----- nvinfo : EIATTR_PARAM_CBANK
	.align		4
        /*0080*/ 	.byte	0x04, 0x0a
        /*0082*/ 	.short	(.L_648 - .L_647)
	.align		4
.L_647:
        /*0084*/ 	.word	index@(.nv.constant0._ZN5flash32flash_fwd_splitkv_combine_kernelI23Flash_fwd_kernel_traitsILi64ELi64ELi256ELi4ELb0ELb0EN7cutlass6half_tE19Flash_kernel_traitsILi64ELi64ELi256ELi4ES3_EELi8ELi3ELb0EEEvNS_16Flash_fwd_paramsE)
        /*0088*/ 	.short	0x0380
        /*008a*/ 	.short	0x01d0


	//----- nvinfo : EIATTR_SW_WAR
	.align		4
.L_648:
        /*008c*/ 	.byte	0x04, 0x36
        /*008e*/ 	.short	(.L_650 - .L_649)
.L_649:
        /*0090*/ 	.word	0x00000008
.L_650:


//--------------------- .nv.info._ZN5flash32flash_fwd_splitkv_combine_kernelI23Flash_fwd_kernel_traitsILi64ELi64ELi256ELi4ELb0ELb0EN7cutlass6half_tE19Flash_kernel_traitsILi64ELi64ELi256ELi4ES3_EELi8ELi2ELb0EEEvNS_16Flash_fwd_paramsE --------------------------
	.section	.nv.info._ZN5flash32flash_fwd_splitkv_combine_kernelI23Flash_fwd_kernel_traitsILi64ELi64ELi256ELi4ELb0ELb0EN7cutlass6half_tE19Flash_kernel_traitsILi64ELi64ELi256ELi4ES3_EELi8ELi2ELb0EEEvNS_16Flash_fwd_paramsE,"",@"SHT_CUDA_INFO"
	.sectionflags	@""
	.align	4


	//----- nvinfo : EIATTR_CUDA_API_VERSION
	.align		4
        /*0000*/ 	.byte	0x04, 0x37
        /*0002*/ 	.short	(.L_652 - .L_651)
.L_651:
        /*0004*/ 	.word	0x00000082


	//----- nvinfo : EIATTR_KPARAM_INFO
	.align		4
.L_652:
        /*0008*/ 	.byte	0x04, 0x17
        /*000a*/ 	.short	(.L_654 - .L_653)
.L_653:
        /*000c*/ 	.word	0x00000000
        /*0010*/ 	.short	0x0000
        /*0012*/ 	.short	0x0000
        /*0014*/ 	.byte	0x00, 0xf0, 0x41, 0x07


	//----- nvinfo : EIATTR_SPARSE_MMA_MASK
	.align		4
.L_654:
        /*0018*/ 	.byte	0x03, 0x50
        /*001a*/ 	.short	0x0000


	//----- nvinfo : EIATTR_MAXREG_COUNT
	.align		4
        /*001c*/ 	.byte	0x03, 0x1b
        /*001e*/ 	.short	0x00ff


	//----- nvinfo : EIATTR_NUM_BARRIERS
	.align		4
        /*0020*/ 	.byte	0x02, 0x4c
        /*0022*/ 	.byte	0x01
	.zero		1


	//----- nvinfo : EIATTR_MERCURY_ISA_VERSION
	.align		4
        /*0024*/ 	.byte	0x03, 0x5f
        /*0026*/ 	.short	0x0101


	//----- nvinfo : EIATTR_COOP_GROUP_MASK_REGIDS
	.align		4
        /*0028*/ 	.byte	0x04, 0x29
        /*002a*/ 	.short	(.L_656 - .L_655)


	//   ....[0]....
.L_655:
        /*002c*/ 	.word	0xffffffff


	//   ....[1]....
        /*0030*/ 	.word	0xffffffff


	//   ....[2]....
        /*0034*/ 	.word	0xffffffff


	//   ....[3]....
        /*0038*/ 	.word	0xffffffff


	//----- nvinfo : EIATTR_COOP_GROUP_INSTR_OFFSETS
	.align		4
.L_656:
        /*003c*/ 	.byte	0x04, 0x28
        /*003e*/ 	.short	(.L_658 - .L_657)


	//   ....[0]....
.L_657:
        /*0040*/ 	.word	0x00001ad0


	//   ....[1]....
        /*0044*/ 	.word	0x00001b00


	//   ....[2]....
        /*0048*/ 	.word	0x00001bf0


	//   ....[3]....
        /*004c*/ 	.word	0x00001cb0


	//----- nvinfo : EIATTR_VRC_CTA_INIT_COUNT
	.align		4
.L_658:
        /*0050*/ 	.byte	0x02, 0x4a
	.zero		1
	.zero		1


	//----- nvinfo : EIATTR_EXIT_INSTR_OFFSETS
	.align		4
        /*0054*/ 	.byte	0x04, 0x1c
        /*0056*/ 	.short	(.L_660 - .L_659)


	//   ....[0]....
.L_659:
        /*0058*/ 	.word	0x00003aa0


	//   ....[1]....
        /*005c*/ 	.word	0x00003d80


	//   ....[2]....
        /*0060*/ 	.word	0x00003fa0


	//----- nvinfo : EIATTR_CRS_STACK_SIZE
	.align		4
.L_660:
        /*0064*/ 	.byte	0x04, 0x1e
        /*0066*/ 	.short	(.L_662 - .L_661)
.L_661:
        /*0068*/ 	.word	0x00000000


	//----- nvinfo : EIATTR_CBANK_PARAM_SIZE
	.align		4
.L_662:
        /*006c*/ 	.byte	0x03, 0x19
        /*006e*/ 	.short	0x01d0


	//----- nvinfo : EIATTR_PARAM_CBANK
	.align		4
        /*0070*/ 	.byte	0x04, 0x0a
        /*0072*/ 	.short	(.L_664 - .L_663)
	.align		4
.L_663:
        /*0074*/ 	.word	index@(.nv.constant0._ZN5flash32flash_fwd_splitkv_combine_kernelI23Flash_fwd_kernel_traitsILi64ELi64ELi256ELi4ELb0ELb0EN7cutlass6half_tE19Flash_kernel_traitsILi64ELi64ELi256ELi4ES3_EELi8ELi2ELb0EEEvNS_16Flash_fwd_paramsE)
        /*0078*/ 	.short	0x0380
        /*007a*/ 	.short	0x01d0


	//----- nvinfo : EIATTR_SW_WAR
	.align		4
.L_664:
        /*007c*/ 	.byte	0x04, 0x36
        /*007e*/ 	.short	(.L_666 - .L_665)
.L_665:
        /*0080*/ 	.word	0x00000008
.L_666:


//--------------------- .nv.info._ZN5flash32flash_fwd_splitkv_combine_kernelI23Flash_fwd_kernel_traitsILi64ELi64ELi256ELi4ELb0ELb0EN7cutlass6half_tE19Flash_kernel_traitsILi64ELi64ELi256ELi4ES3_EELi8ELi1ELb0EEEvNS_16Flash_fwd_paramsE --------------------------
	.section	.nv.info._ZN5flash32flash_fwd_splitkv_combine_kernelI23Flash_fwd_kernel_traitsILi64ELi64ELi256ELi4ELb0ELb0EN7cutlass6half_tE19Flash_kernel_traitsILi64ELi64ELi256ELi4ES3_EELi8ELi1ELb0EEEvNS_16Flash_fwd_paramsE,"",@"SHT_CUDA_INFO"
	.sectionflags	@""
	.align	4


	//----- nvinfo : EIATTR_CUDA_API_VERSION
	.align		4
        /*0000*/ 	.byte	0x04, 0x37
        /*0002*/ 	.short	(.L_668 - .L_667)
.L_667:
        /*0004*/ 	.word	0x00000082


	//----- nvinfo : EIATTR_KPARAM_INFO
	.align		4
.L_668:
        /*0008*/ 	.byte	0x04, 0x17
        /*000a*/ 	.short	(.L_670 - .L_669)
.L_669:
        /*000c*/ 	.word	0x00000000
        /*0010*/ 	.short	0x0000
        /*0012*/ 	.short	0x0000
        /*0014*/ 	.byte	0x00, 0xf0, 0x41, 0x07


	//----- nvinfo : EIATTR_SPARSE_MMA_MASK
	.align		4
.L_670:
        /*0018*/ 	.byte	0x03, 0x50
        /*001a*/ 	.short	0x0000


	//----- nvinfo : EIATTR_MAXREG_COUNT
	.align		4
        /*001c*/ 	.byte	0x03, 0x1b
        /*001e*/ 	.short	0x00ff


	//----- nvinfo : EIATTR_NUM_BARRIERS
	.align		4
        /*0020*/ 	.byte	0x02, 0x4c
        /*0022*/ 	.byte	0x01
	.zero		1


	//----- nvinfo : EIATTR_MERCURY_ISA_VERSION
	.align		4
        /*0024*/ 	.byte	0x03, 0x5f
        /*0026*/ 	.short	0x0101


	//----- nvinfo : EIATTR_COOP_GROUP_MASK_REGIDS
	.align		4
        /*0028*/ 	.byte	0x04, 0x29
        /*002a*/ 	.short	(.L_672 - .L_671)


	//   ....[0]....
.L_671:
        /*002c*/ 	.word	0xffffffff


	//   ....[1]....
        /*0030*/ 	.word	0xffffffff


	//----- nvinfo : EIATTR_COOP_GROUP_INSTR_OFFSETS
	.align		4
.L_672:
        /*0034*/ 	.byte	0x04, 0x28
        /*0036*/ 	.short	(.L_674 - .L_673)


	//   ....[0]....
.L_673:
        /*0038*/ 	.word	0x00001b60


	//   ....[1]....
        /*003c*/ 	.word	0x00001d50


	//----- nvinfo : EIATTR_VRC_CTA_INIT_COUNT
	.align		4
.L_674:
        /*0040*/ 	.byte	0x02, 0x4a
	.zero		1
	.zero		1


	//----- nvinfo : EIATTR_EXIT_INSTR_OFFSETS
	.align		4
        /*0044*/ 	.byte	0x04, 0x1c
        /*0046*/ 	.short	(.L_676 - .L_675)


	//   ....[0]....
.L_675:
        /*0048*/ 	.word	0x00003a70


	//   ....[1]....
        /*004c*/ 	.word	0x00003d50


	//   ....[2]....
        /*0050*/ 	.word	0x00003f70


	//----- nvinfo : EIATTR_CRS_STACK_SIZE
	.align		4
.L_676:
        /*0054*/ 	.byte	0x04, 0x1e
        /*0056*/ 	.short	(.L_678 - .L_677)
.L_677:
        /*0058*/ 	.word	0x00000000


	//----- nvinfo : EIATTR_CBANK_PARAM_SIZE
	.align		4
.L_678:
        /*005c*/ 	.byte	0x03, 0x19
        /*005e*/ 	.short	0x01d0


	//----- nvinfo : EIATTR_PARAM_CBANK
	.align		4
        /*0060*/ 	.byte	0x04, 0x0a
        /*0062*/ 	.short	(.L_680 - .L_679)
	.align		4
.L_679:
        /*0064*/ 	.word	index@(.nv.constant0._ZN5flash32flash_fwd_splitkv_combine_kernelI23Flash_fwd_kernel_traitsILi64ELi64ELi256ELi4ELb0ELb0EN7cutlass6half_tE19Flash_kernel_traitsILi64ELi64ELi256ELi4ES3_EELi8ELi1ELb0EEEvNS_16Flash_fwd_paramsE)
        /*0068*/ 	.short	0x0380
        /*006a*/ 	.short	0x01d0


	//----- nvinfo : EIATTR_SW_WAR
	.align		4
.L_680:
        /*006c*/ 	.byte	0x04, 0x36
        /*006e*/ 	.short	(.L_682 - .L_681)
.L_681:
        /*0070*/ 	.word	0x00000008
.L_682:


//--------------------- .nv.info._ZN5flash32flash_fwd_splitkv_combine_kernelI23Flash_fwd_kernel_traitsILi64ELi64ELi256ELi4ELb0ELb0EN7cutlass6half_tE19Flash_kernel_traitsILi64ELi64ELi256ELi4ES3_EELi8ELi7ELb1EEEvNS_16Flash_fwd_paramsE --------------------------
	.section	.nv.info._ZN5flash32flash_fwd_splitkv_combine_kernelI23Flash_fwd_kernel_traitsILi64ELi64ELi256ELi4ELb0ELb0EN7cutlass6half_tE19Flash_kernel_traitsILi64ELi64ELi256ELi4ES3_EELi8ELi7ELb1EEEvNS_16Flash_fwd_paramsE,"",@"SHT_CUDA_INFO"
	.sectionflags	@""
	.align	4


	//----- nvinfo : EIATTR_CUDA_API_VERSION
	.align		4
        /*0000*/ 	.byte	0x04, 0x37
        /*0002*/ 	.short	(.L_684 - .L_683)
.L_683:
        /*0004*/ 	.word	0x00000082


	//----- nvinfo : EIATTR_KPARAM_INFO
	.align		4
.L_684:
        /*0008*/ 	.byte	0x04, 0x17
        /*000a*/ 	.short	(.L_686 - .L_685)
.L_685:
        /*000c*/ 	.word	0x00000000
        /*0010*/ 	.short	0x0000
        /*0012*/ 	.short	0x0000
        /*0014*/ 	.byte	0x00, 0xf0, 0x41, 0x07


	//----- nvinfo : EIATTR_SPARSE_MMA_MASK
	.align		4
.L_686:
        /*0018*/ 	.byte	0x03, 0x50
        /*001a*/ 	.short	0x0000


	//----- nvinfo : EIATTR_MAXREG_COUNT
	.align		4
        /*001c*/ 	.byte	0x03, 0x1b
        /*001e*/ 	.short	0x00ff


	//----- nvinfo : EIATTR_NUM_BARRIERS
	.align		4
        /*0020*/ 	.byte	0x02, 0x4c
        /*0022*/ 	.byte	0x01
	.zero		1


	//----- nvinfo : EIATTR_MERCURY_ISA_VERSION
	.align		4
        /*0024*/ 	.byte	0x03, 0x5f
        /*0026*/ 	.short	0x0101


	//----- nvinfo : EIATTR_COOP_GROUP_MASK_REGIDS
	.align		4
        /*0028*/ 	.byte	0x04, 0x29
        /*002a*/ 	.short	(.L_688 - .L_687)


	//   ....[0]....
.L_687:
        /*002c*/ 	.word	0xffffffff


	//   ....[1]....
        /*0030*/ 	.word	0xffffffff


	//   ....[2]....
        /*0034*/ 	.word	0xffffffff


	//   ....[3]....
        /*0038*/ 	.word	0xffffffff


	//   ....[4]....
        /*003c*/ 	.word	0xffffffff


	//   ....[5]....
        /*0040*/ 	.word	0xffffffff


	//   ....[6]....
        /*0044*/ 	.word	0xffffffff


	//   ....[7]....
        /*0048*/ 	.word	0xffffffff


	//----- nvinfo : EIATTR_COOP_GROUP_INSTR_OFFSETS
	.align		4
.L_688:
        /*004c*/ 	.byte	0x04, 0x28
        /*004e*/ 	.short	(.L_690 - .L_689)


	//   ....[0]....
.L_689:
        /*0050*/ 	.word	0x00001e90


	//   ....[1]....
        /*0054*/ 	.word	0x00001ec0


	//   ....[2]....
        /*0058*/ 	.word	0x00001f00


	//   ....[3]....
        /*005c*/ 	.word	0x00001f40


	//   ....[4]....
        /*0060*/ 	.word	0x000022d0


	//   ....[5]....
        /*0064*/ 	.word	0x00002350


	//   ....[6]....
        /*0068*/ 	.word	0x000023c0


	//   ....[7]....
        /*006c*/ 	.word	0x000024d0


	//----- nvinfo : EIATTR_VRC_CTA_INIT_COUNT
	.align		4
.L_690:
        /*0070*/ 	.byte	0x02, 0x4a
	.zero		1
	.zero		1


	//----- nvinfo : EIATTR_EXIT_INSTR_OFFSETS
	.align		4
        /*0074*/ 	.byte	0x04, 0x1c
        /*0076*/ 	.short	(.L_692 - .L_691)


	//   ....[0]....
.L_691:
        /*0078*/ 	.word	0x000051e0


	//   ....[1]....
        /*007c*/ 	.word	0x000056c0


	//----- nvinfo : EIATTR_CRS_STACK_SIZE
	.align		4
.L_692:
        /*0080*/ 	.byte	0x04, 0x1e
        /*0082*/ 	.short	(.L_694 - .L_693)
.L_693:
        /*0084*/ 	.word	0x00000000


	//----- nvinfo : EIATTR_CBANK_PARAM_SIZE
	.align		4
.L_694:
        /*0088*/ 	.byte	0x03, 0x19
        /*008a*/ 	.short	0x01d0


	//----- nvinfo : EIATTR_PARAM_CBANK
	.align		4
        /*008c*/ 	.byte	0x04, 0x0a
        /*008e*/ 	.short	(.L_696 - .L_695)
	.align		4
.L_695:
        /*0090*/ 	.word	index@(.nv.constant0._ZN5flash32flash_fwd_splitkv_combine_kernelI23Flash_fwd_kernel_traitsILi64ELi64ELi256ELi4ELb0ELb0EN7cutlass6half_tE19Flash_kernel_traitsILi64ELi64ELi256ELi4ES3_EELi8ELi7ELb1EEEvNS_16Flash_fwd_paramsE)
        /*0094*/ 	.short	0x0380
        /*0096*/ 	.short	0x01d0


	//----- nvinfo : EIATTR_SW_WAR
	.align		4
.L_696:
        /*0098*/ 	.byte	0x04, 0x36
        /*009a*/ 	.short	(.L_698 - .L_697)
.L_697:
        /*009c*/ 	.word	0x00000008
.L_698:


//--------------------- .nv.info._ZN5flash32flash_fwd_splitkv_combine_kernelI23Flash_fwd_kernel_traitsILi64ELi64ELi256ELi4ELb0ELb0EN7cutlass6half_tE19Flash_kernel_traitsILi64ELi64ELi256ELi4ES3_EELi8ELi6ELb1EEEvNS_16Flash_fwd_paramsE --------------------------
	.section	.nv.info._ZN5flash32flash_fwd_splitkv_combine_kernelI23Flash_fwd_kernel_traitsILi64ELi64ELi256ELi4ELb0ELb0EN7cutlass6half_tE19Flash_kernel_traitsILi64ELi64ELi256ELi4ES3_EELi8ELi6ELb1EEEvNS_16Flash_fwd_paramsE,"",@"SHT_CUDA_INFO"
	.sectionflags	@""
	.align	4


	//----- nvinfo : EIATTR_CUDA_API_VERSION
	.align		4
        /*0000*/ 	.byte	0x04, 0x37
        /*0002*/ 	.short	(.L_700 - .L_699)
.L_699:
        /*0004*/ 	.word	0x00000082


	//----- nvinfo : EIATTR_KPARAM_INFO
	.align		4
.L_700:
        /*0008*/ 	.byte	0x04, 0x17
        /*000a*/ 	.short	(.L_702 - .L_701)
.L_701:
        /*000c*/ 	.word	0x00000000
        /*0010*/ 	.short	0x0000
        /*0012*/ 	.short	0x0000
        /*0014*/ 	.byte	0x00, 0xf0, 0x41, 0x07


	//----- nvinfo : EIATTR_SPARSE_MMA_MASK
	.align		4
.L_702:
        /*0018*/ 	.byte	0x03, 0x50
        /*001a*/ 	.short	0x0000


	//----- nvinfo : EIATTR_MAXREG_COUNT
	.align		4
        /*001c*/ 	.byte	0x03, 0x1b
        /*001e*/ 	.short	0x00ff


	//----- nvinfo : EIATTR_NUM_BARRIERS
	.align		4
        /*0020*/ 	.byte	0x02, 0x4c
        /*0022*/ 	.byte	0x01
	.zero		1


	//----- nvinfo : EIATTR_MERCURY_ISA_VERSION
	.align		4
        /*0024*/ 	.byte	0x03, 0x5f
        /*0026*/ 	.short	0x0101


	//----- nvinfo : EIATTR_COOP_GROUP_MASK_REGIDS
	.align		4
        /*0028*/ 	.byte	0x04, 0x29
        /*002a*/ 	.short	(.L_704 - .L_703)


	//   ....[0]....
.L_703:
        /*002c*/ 	.word	0xffffffff


	//   ....[1]....
        /*0030*/ 	.word	0xffffffff


	//   ....[2]....
        /*0034*/ 	.word	0xffffffff


	//   ....[3]....
        /*0038*/ 	.word	0xffffffff


	//   ....[4]....
        /*003c*/ 	.word	0xffffffff


	//   ....[5]....
        /*0040*/ 	.word	0xffffffff


	//   ....[6]....
        /*0044*/ 	.word	0xffffffff


	//   ....[7]....
        /*0048*/ 	.word	0xffffffff


	//----- nvinfo : EIATTR_COOP_GROUP_INSTR_OFFSETS
	.align		4
.L_704:
        /*004c*/ 	.byte	0x04, 0x28
        /*004e*/ 	.short	(.L_706 - .L_705)


	//   ....[0]....
.L_705:
        /*0050*/ 	.word	0x00001b90


	//   ....[1]....
        /*0054*/ 	.word	0x00001bc0


	//   ....[2]....
        /*0058*/ 	.word	0x00001c20


	//   ....[3]....
        /*005c*/ 	.word	0x00001cb0


	//   ....[4]....
        /*0060*/ 	.word	0x00001ec0


	//   ....[5]....
        /*0064*/ 	.word	0x00001f50


	//   ....[6]....
        /*0068*/ 	.word	0x00001fc0


	//   ....[7]....
        /*006c*/ 	.word	0x000020e0


	//----- nvinfo : EIATTR_VRC_CTA_INIT_COUNT
	.align		4
.L_706:
        /*0070*/ 	.byte	0x02, 0x4a
	.zero		1
	.zero		1


	//----- nvinfo : EIATTR_EXIT_INSTR_OFFSETS
	.align		4
        /*0074*/ 	.byte	0x04, 0x1c
        /*0076*/ 	.short	(.L_708 - .L_707)


	//   ....[0]....
.L_707:
        /*0078*/ 	.word	0x00004b90


	//   ....[1]....
        /*007c*/ 	.word	0x00005070


	//----- nvinfo : EIATTR_CRS_STACK_SIZE
	.align		4
.L_708:
        /*0080*/ 	.byte	0x04, 0x1e
        /*0082*/ 	.short	(.L_710 - .L_709)
.L_709:
        /*0084*/ 	.word	0x00000000


	//----- nvinfo : EIATTR_CBANK_PARAM_SIZE
	.align		4
.L_710:
        /*0088*/ 	.byte	0x03, 0x19
        /*008a*/ 	.short	0x01d0


	//----- nvinfo : EIATTR_PARAM_CBANK
	.align		4
        /*008c*/ 	.byte	0x04, 0x0a
        /*008e*/ 	.short	(.L_712 - .L_711)
	.align		4
.L_711:
        /*0090*/ 	.word	index@(.nv.constant0._ZN5flash32flash_fwd_splitkv_combine_kernelI23Flash_fwd_kernel_traitsILi64ELi64ELi256ELi4ELb0ELb0EN7cutlass6half_tE19Flash_kernel_traitsILi64ELi64ELi256ELi4ES3_EELi8ELi6ELb1EEEvNS_16Flash_fwd_paramsE)
        /*0094*/ 	.short	0x0380
        /*0096*/ 	.short	0x01d0


	//----- nvinfo : EIATTR_SW_WAR
	.align		4
.L_712:
        /*0098*/ 	.byte	0x04, 0x36
        /*009a*/ 	.short	(.L_714 - .L_713)
.L_713:
        /*009c*/ 	.word	0x00000008
.L_714:


//--------------------- .nv.info._ZN5flash32flash_fwd_splitkv_combine_kernelI23Flash_fwd_kernel_traitsILi64ELi64ELi256ELi4ELb0ELb0EN7cutlass6half_tE19Flash_kernel_traitsILi64ELi64ELi256ELi4ES3_EELi8ELi5ELb1EEEvNS_16Flash_fwd_paramsE --------------------------
	.section	.nv.info._ZN5flash32flash_fwd_splitkv_combine_kernelI23Flash_fwd_kernel_traitsILi64ELi64ELi256ELi4ELb0ELb0EN7cutlass6half_tE19Flash_kernel_traitsILi64ELi64ELi256ELi4ES3_EELi8ELi5ELb1EEEvNS_16Flash_fwd_paramsE,"",@"SHT_CUDA_INFO"
	.sectionflags	@""
	.align	4


	//----- nvinfo : EIATTR_CUDA_API_VERSION
	.align		4
        /*0000*/ 	.byte	0x04, 0x37
        /*0002*/ 	.short	(.L_716 - .L_715)
.L_715:
        /*0004*/ 	.word	0x00000082


	//----- nvinfo : EIATTR_KPARAM_INFO
	.align		4
.L_716:
        /*0008*/ 	.byte	0x04, 0x17
        /*000a*/ 	.short	(.L_718 - .L_717)
.L_717:
        /*000c*/ 	.word	0x00000000
        /*0010*/ 	.short	0x0000
        /*0012*/ 	.short	0x0000
        /*0014*/ 	.byte	0x00, 0xf0, 0x41, 0x07


	//----- nvinfo : EIATTR_SPARSE_MMA_MASK
	.align		4
.L_718:
        /*0018*/ 	.byte	0x03, 0x50
        /*001a*/ 	.short	0x0000


	//----- nvinfo : EIATTR_MAXREG_COUNT
	.align		4
        /*001c*/ 	.byte	0x03, 0x1b
        /*001e*/ 	.short	0x00ff


	//----- nvinfo : EIATTR_NUM_BARRIERS
	.align		4
        /*0020*/ 	.byte	0x02, 0x4c
        /*0022*/ 	.byte	0x01
	.zero		1


	//----- nvinfo : EIATTR_MERCURY_ISA_VERSION
	.align		4
        /*0024*/ 	.byte	0x03, 0x5f
        /*0026*/ 	.short	0x0101


	//----- nvinfo : EIATTR_COOP_GROUP_MASK_REGIDS
	.align		4
        /*0028*/ 	.byte	0x04, 0x29
        /*002a*/ 	.short	(.L_720 - .L_719)


	//   ....[0]....
.L_719:
        /*002c*/ 	.word	0xffffffff


	//   ....[1]....
        /*0030*/ 	.word	0xffffffff


	//   ....[2]....
        /*0034*/ 	.word	0xffffffff


	//   ....[3]....
        /*0038*/ 	.word	0xffffffff


	//   ....[4]....
        /*003c*/ 	.word	0xffffffff


	//   ....[5]....
        /*0040*/ 	.word	0xffffffff


	//   ....[6]....
        /*0044*/ 	.word	0xffffffff


	//   ....[7]....
        /*0048*/ 	.word	0xffffffff


	//----- nvinfo : EIATTR_COOP_GROUP_INSTR_OFFSETS
	.align		4
.L_720:
        /*004c*/ 	.byte	0x04, 0x28
        /*004e*/ 	.short	(.L_722 - .L_721)


	//   ....[0]....
.L_721:
        /*0050*/ 	.word	0x00001990


	//   ....[1]....
        /*0054*/ 	.word	0x000019d0


	//   ....[2]....
        /*0058*/ 	.word	0x00001a40


	//   ....[3]....
        /*005c*/ 	.word	0x00001aa0


	//   ....[4]....
        /*0060*/ 	.word	0x00001c50


	//   ....[5]....
        /*0064*/ 	.word	0x00001cc0


	//   ....[6]....
        /*0068*/ 	.word	0x00001d30


	//   ....[7]....
        /*006c*/ 	.word	0x00001e50


	//----- nvinfo : EIATTR_VRC_CTA_INIT_COUNT
	.align		4
.L_722:
        /*0070*/ 	.byte	0x02, 0x4a
	.zero		1
	.zero		1


	//----- nvinfo : EIATTR_EXIT_INSTR_OFFSETS
	.align		4
        /*0074*/ 	.byte	0x04, 0x1c
        /*0076*/ 	.short	(.L_724 - .L_723)


	//   ....[0]....
.L_723:
        /*0078*/ 	.word	0x000047f0


	//   ....[1]....
        /*007c*/ 	.word	0x00004cd0


	//----- nvinfo : EIATTR_CRS_STACK_SIZE
	.align		4
.L_724:
        /*0080*/ 	.byte	0x04, 0x1e
        /*0082*/ 	.short	(.L_726 - .L_725)
.L_725:
        /*0084*/ 	.word	0x00000000


	//----- nvinfo : EIATTR_CBANK_PARAM_SIZE
	.align		4
.L_726:
        /*0088*/ 	.byte	0x03, 0x19
        /*008a*/ 	.short	0x01d0


	//----- nvinfo : EIATTR_PARAM_CBANK
	.align		4
        /*008c*/ 	.byte	0x04, 0x0a
        /*008e*/ 	.short	(.L_728 - .L_727)
	.align		4
.L_727:
        /*0090*/ 	.word	index@(.nv.constant0._ZN5flash32flash_fwd_splitkv_combine_kernelI23Flash_fwd_kernel_traitsILi64ELi64ELi256ELi4ELb0ELb0EN7cutlass6half_tE19Flash_kernel_traitsILi64ELi64ELi256ELi4ES3_EELi8ELi5ELb1EEEvNS_16Flash_fwd_paramsE)
        /*0094*/ 	.short	0x0380
        /*0096*/ 	.short	0x01d0


	//----- nvinfo : EIATTR_SW_WAR
	.align		4
.L_728:
        /*0098*/ 	.byte	0x04, 0x36
        /*009a*/ 	.short	(.L_730 - .L_729)
.L_729:
        /*009c*/ 	.word	0x00000008
.L_730:


//--------------------- .nv.info._ZN5flash32flash_fwd_splitkv_combine_kernelI23Flash_fwd_kernel_traitsILi64ELi64ELi256ELi4ELb0ELb0EN7cutlass6half_tE19Flash_kernel_traitsILi64ELi64ELi256ELi4ES3_EELi8ELi4ELb1EEEvNS_16Flash_fwd_paramsE --------------------------
	.section	.nv.info._ZN5flash32flash_fwd_splitkv_combine_kernelI23Flash_fwd_kernel_traitsILi64ELi64ELi256ELi4ELb0ELb0EN7cutlass6half_tE19Flash_kernel_traitsILi64ELi64ELi256ELi4ES3_EELi8ELi4ELb1EEEvNS_16Flash_fwd_paramsE,"",@"SHT_CUDA_INFO"
	.sectionflags	@""
	.align	4


	//----- nvinfo : EIATTR_CUDA_API_VERSION
	.align		4
        /*0000*/ 	.byte	0x04, 0x37
        /*0002*/ 	.short	(.L_732 - .L_731)
.L_731:
        /*0004*/ 	.word	0x00000082


	//----- nvinfo : EIATTR_KPARAM_INFO
	.align		4
.L_732:
        /*0008*/ 	.byte	0x04, 0x17
        /*000a*/ 	.short	(.L_734 - .L_733)
.L_733:
        /*000c*/ 	.word	0x00000000
        /*0010*/ 	.short	0x0000
        /*0012*/ 	.short	0x0000
        /*0014*/ 	.byte	0x00, 0xf0, 0x41, 0x07


	//----- nvinfo : EIATTR_SPARSE_MMA_MASK
	.align		4
.L_734:
        /*0018*/ 	.byte	0x03, 0x50
        /*001a*/ 	.short	0x0000


	//----- nvinfo : EIATTR_MAXREG_COUNT
	.align		4
        /*001c*/ 	.byte	0x03, 0x1b
        /*001e*/ 	.short	0x00ff


	//----- nvinfo : EIATTR_NUM_BARRIERS
	.align		4
        /*0020*/ 	.byte	0x02, 0x4c
        /*0022*/ 	.byte	0x01
	.zero		1


	//----- nvinfo : EIATTR_MERCURY_ISA_VERSION
	.align		4
        /*0024*/ 	.byte	0x03, 0x5f
        /*0026*/ 	.short	0x0101


	//----- nvinfo : EIATTR_COOP_GROUP_MASK_REGIDS
	.align		4
        /*0028*/ 	.byte	0x04, 0x29
        /*002a*/ 	.short	(.L_736 - .L_735)


	//   ....[0]....
.L_735:
        /*002c*/ 	.word	0xffffffff


	//   ....[1]....
        /*0030*/ 	.word	0xffffffff


	//   ....[2]....
        /*0034*/ 	.word	0xffffffff


	//   ....[3]....
        /*0038*/ 	.word	0xffffffff


	//   ....[4]....
        /*003c*/ 	.word	0xffffffff


	//   ....[5]....
        /*0040*/ 	.word	0xffffffff


	//   ....[6]....
        /*0044*/ 	.word	0xffffffff


	//   ....[7]....
        /*0048*/ 	.word	0xffffffff


	//----- nvinfo : EIATTR_COOP_GROUP_INSTR_OFFSETS
	.align		4
.L_736:
        /*004c*/ 	.byte	0x04, 0x28
        /*004e*/ 	.short	(.L_738 - .L_737)


	//   ....[0]....
.L_737:
        /*0050*/ 	.word	0x00001a80


	//   ....[1]....
        /*0054*/ 	.word	0x00001ad0


	//   ....[2]....
        /*0058*/ 	.word	0x00001b00


	//   ....[3]....
        /*005c*/ 	.word	0x00001b30


	//   ....[4]....
        /*0060*/ 	.word	0x00001c40


	//   ....[5]....
        /*0064*/ 	.word	0x00001c70


	//   ....[6]....
        /*0068*/ 	.word	0x00001cb0


	//   ....[7]....
        /*006c*/ 	.word	0x00001d70


	//----- nvinfo : EIATTR_VRC_CTA_INIT_COUNT
	.align		4
.L_738:
        /*0070*/ 	.byte	0x02, 0x4a
	.zero		1
	.zero		1


	//----- nvinfo : EIATTR_EXIT_INSTR_OFFSETS
	.align		4
        /*0074*/ 	.byte	0x04, 0x1c
        /*0076*/ 	.short	(.L_740 - .L_739)


	//   ....[0]....
.L_739:
        /*0078*/ 	.word	0x00004690


	//   ....[1]....
        /*007c*/ 	.word	0x00004b70


	//----- nvinfo : EIATTR_CRS_STACK_SIZE
	.align		4
.L_740:
        /*0080*/ 	.byte	0x04, 0x1e
        /*0082*/ 	.short	(.L_742 - .L_741)
.L_741:
        /*0084*/ 	.word	0x00000000


	//----- nvinfo : EIATTR_CBANK_PARAM_SIZE
	.align		4
.L_742:
        /*0088*/ 	.byte	0x03, 0x19
        /*008a*/ 	.short	0x01d0


	//----- nvinfo : EIATTR_PARAM_CBANK
	.align		4
        /*008c*/ 	.byte	0x04, 0x0a
        /*008e*/ 	.short	(.L_744 - .L_743)
	.align		4
.L_743:
        /*0090*/ 	.word	index@(.nv.constant0._ZN5flash32flash_fwd_splitkv_combine_kernelI23Flash_fwd_kernel_traitsILi64ELi64ELi256ELi4ELb0ELb0EN7cutlass6half_tE19Flash_kernel_traitsILi64ELi64ELi256ELi4ES3_EELi8ELi4ELb1EEEvNS_16Flash_fwd_paramsE)
        /*0094*/ 	.short	0x0380
        /*0096*/ 	.short	0x01d0


	//----- nvinfo : EIATTR_SW_WAR
	.align		4
.L_744:
        /*0098*/ 	.byte	0x04, 0x36
        /*009a*/ 	.short	(.L_746 - .L_745)
.L_745:
        /*009c*/ 	.word	0x00000008
.L_746:


//--------------------- .nv.info._ZN5flash32flash_fwd_splitkv_combine_kernelI23Flash_fwd_kernel_traitsILi64ELi64ELi256ELi4ELb0ELb0EN7cutlass6half_tE19Flash_kernel_traitsILi64ELi64ELi256ELi4ES3_EELi8ELi3ELb1EEEvNS_16Flash_fwd_paramsE --------------------------
	.section	.nv.info._ZN5flash32flash_fwd_splitkv_combine_kernelI23Flash_fwd_kernel_traitsILi64ELi64ELi256ELi4ELb0ELb0EN7cutlass6half_tE19Flash_kernel_traitsILi64ELi64ELi256ELi4ES3_EELi8ELi3ELb1EEEvNS_16Flash_fwd_paramsE,"",@"SHT_CUDA_INFO"
	.sectionflags	@""
	.align	4


	//----- nvinfo : EIATTR_CUDA_API_VERSION
	.align		4
        /*0000*/ 	.byte	0x04, 0x37
        /*0002*/ 	.short	(.L_748 - .L_747)
.L_747:
        /*0004*/ 	.word	0x00000082


	//----- nvinfo : EIATTR_KPARAM_INFO
	.align		4
.L_748:
        /*0008*/ 	.byte	0x04, 0x17
        /*000a*/ 	.short	(.L_750 - .L_749)
.L_749:
        /*000c*/ 	.word	0x00000000
        /*0010*/ 	.short	0x0000
        /*0012*/ 	.short	0x0000
        /*0014*/ 	.byte	0x00, 0xf0, 0x41, 0x07


	//----- nvinfo : EIATTR_SPARSE_MMA_MASK
	.align		4
.L_750:
        /*0018*/ 	.byte	0x03, 0x50
        /*001a*/ 	.short	0x0000


	//----- nvinfo : EIATTR_MAXREG_COUNT
	.align		4
        /*001c*/ 	.byte	0x03, 0x1b
        /*001e*/ 	.short	0x00ff


	//----- nvinfo : EIATTR_NUM_BARRIERS
	.align		4
        /*0020*/ 	.byte	0x02, 0x4c
        /*0022*/ 	.byte	0x01
	.zero		1


	//----- nvinfo : EIATTR_MERCURY_ISA_VERSION
	.align		4
        /*0024*/ 	.byte	0x03, 0x5f
        /*0026*/ 	.short	0x0101


	//----- nvinfo : EIATTR_COOP_GROUP_MASK_REGIDS
	.align		4
        /*0028*/ 	.byte	0x04, 0x29
        /*002a*/ 	.short	(.L_752 - .L_751)


	//   ....[0]....
.L_751:
        /*002c*/ 	.word	0xffffffff


	//   ....[1]....
        /*0030*/ 	.word	0xffffffff


	//   ....[2]....
        /*0034*/ 	.word	0xffffffff


	//   ....[3]....
        /*0038*/ 	.word	0xffffffff


	//   ....[4]....
        /*003c*/ 	.word	0xffffffff


	//   ....[5]....
        /*0040*/ 	.word	0xffffffff


	//----- nvinfo : EIATTR_COOP_GROUP_INSTR_OFFSETS
	.align		4
.L_752:
        /*0044*/ 	.byte	0x04, 0x28
        /*0046*/ 	.short	(.L_754 - .L_753)


	//   ....[0]....
.L_753:
        /*0048*/ 	.word	0x00001c10


	//   ....[1]....
        /*004c*/ 	.word	0x00001c30


	//   ....[2]....
        /*0050*/ 	.word	0x00001c50


	//   ....[3]....
        /*0054*/ 	.word	0x00001d40


	//   ....[4]....
        /*0058*/ 	.word	0x00001e50


	//   ....[5]....
        /*005c*/ 	.word	0x00001eb0


	//----- nvinfo : EIATTR_VRC_CTA_INIT_COUNT
	.align		4
.L_754:
        /*0060*/ 	.byte	0x02, 0x4a
	.zero		1
	.zero		1


	//----- nvinfo : EIATTR_EXIT_INSTR_OFFSETS
	.align		4
        /*0064*/ 	.byte	0x04, 0x1c
        /*0066*/ 	.short	(.L_756 - .L_755)


	//   ....[0]....
.L_755:
        /*0068*/ 	.word	0x00004680


	//   ....[1]....
        /*006c*/ 	.word	0x00004b60


	//----- nvinfo : EIATTR_CRS_STACK_SIZE
	.align		4
.L_756:
        /*0070*/ 	.byte	0x04, 0x1e
        /*0072*/ 	.short	(.L_758 - .L_757)
.L_757:
        /*0074*/ 	.word	0x00000000


	//----- nvinfo : EIATTR_CBANK_PARAM_SIZE
	.align		4
.L_758:
        /*0078*/ 	.byte	0x03, 0x19
        /*007a*/ 	.short	0x01d0


	//----- nvinfo : EIATTR_PARAM_CBANK
	.align		4
        /*007c*/ 	.byte	0x04, 0x0a
        /*007e*/ 	.short	(.L_760 - .L_759)
	.align		4
.L_759:
        /*0080*/ 	.word	index@(.nv.constant0._ZN5flash32flash_fwd_splitkv_combine_kernelI23Flash_fwd_kernel_traitsILi64ELi64ELi256ELi4ELb0ELb0EN7cutlass6half_tE19Flash_kernel_traitsILi64ELi64ELi256ELi4ES3_EELi8ELi3ELb1EEEvNS_16Flash_fwd_paramsE)
        /*0084*/ 	.short	0x0380
        /*0086*/ 	.short	0x01d0


	//----- nvinfo : EIATTR_SW_WAR
	.align		4
.L_760:
        /*0088*/ 	.byte	0x04, 0x36
        /*008a*/ 	.short	(.L_762 - .L_761)
.L_761:
        /*008c*/ 	.word	0x00000008
.L_762:


//--------------------- .nv.info._ZN5flash32flash_fwd_splitkv_combine_kernelI23Flash_fwd_kernel_traitsILi64ELi64ELi256ELi4ELb0ELb0EN7cutlass6half_tE19Flash_kernel_traitsILi64ELi64ELi256ELi4ES3_EELi8ELi2ELb1EEEvNS_16Flash_fwd_paramsE --------------------------
	.section	.nv.info._ZN5flash32flash_fwd_splitkv_combine_kernelI23Flash_fwd_kernel_traitsILi64ELi64ELi256ELi4ELb0ELb0EN7cutlass6half_tE19Flash_kernel_traitsILi64ELi64ELi256ELi4ES3_EELi8ELi2ELb1EEEvNS_16Flash_fwd_paramsE,"",@"SHT_CUDA_INFO"
	.sectionflags	@""
	.align	4


	//----- nvinfo : EIATTR_CUDA_API_VERSION
	.align		4
        /*0000*/ 	.byte	0x04, 0x37
        /*0002*/ 	.short	(.L_764 - .L_763)
.L_763:
        /*0004*/ 	.word	0x00000082


	//----- nvinfo : EIATTR_KPARAM_INFO
	.align		4
.L_764:
        /*0008*/ 	.byte	0x04, 0x17
        /*000a*/ 	.short	(.L_766 - .L_765)
.L_765:
        /*000c*/ 	.word	0x00000000
        /*0010*/ 	.short	0x0000
        /*0012*/ 	.short	0x0000
        /*0014*/ 	.byte	0x00, 0xf0, 0x41, 0x07


	//----- nvinfo : EIATTR_SPARSE_MMA_MASK
	.align		4
.L_766:
        /*0018*/ 	.byte	0x03, 0x50
        /*001a*/ 	.short	0x0000


	//----- nvinfo : EIATTR_MAXREG_COUNT
	.align		4
        /*001c*/ 	.byte	0x03, 0x1b
        /*001e*/ 	.short	0x00ff


	//----- nvinfo : EIATTR_NUM_BARRIERS
	.align		4
        /*0020*/ 	.byte	0x02, 0x4c
        /*0022*/ 	.byte	0x01
	.zero		1


	//----- nvinfo : EIATTR_MERCURY_ISA_VERSION
	.align		4
        /*0024*/ 	.byte	0x03, 0x5f
        /*0026*/ 	.short	0x0101


	//----- nvinfo : EIATTR_COOP_GROUP_MASK_REGIDS
	.align		4
        /*0028*/ 	.byte	0x04, 0x29
        /*002a*/ 	.short	(.L_768 - .L_767)


	//   ....[0]....
.L_767:
        /*002c*/ 	.word	0xffffffff


	//   ....[1]....
        /*0030*/ 	.word	0xffffffff


	//   ....[2]....
        /*0034*/ 	.word	0xffffffff


	//   ....[3]....
        /*0038*/ 	.word	0xffffffff


	//----- nvinfo : EIATTR_COOP_GROUP_INSTR_OFFSETS
	.align		4
.L_768:
        /*003c*/ 	.byte	0x04, 0x28
        /*003e*/ 	.short	(.L_770 - .L_769)


	//   ....[0]....
.L_769:
        /*0040*/ 	.word	0x00001ac0


	//   ....[1]....
        /*0044*/ 	.word	0x00001b20


	//   ....[2]....
        /*0048*/ 	.word	0x00001be0


	//   ....[3]....
        /*004c*/ 	.word	0x00001ca0


	//----- nvinfo : EIATTR_VRC_CTA_INIT_COUNT
	.align		4
.L_770:
        /*0050*/ 	.byte	0x02, 0x4a
	.zero		1
	.zero		1


	//----- nvinfo : EIATTR_EXIT_INSTR_OFFSETS
	.align		4
        /*0054*/ 	.byte	0x04, 0x1c
        /*0056*/ 	.short	(.L_772 - .L_771)


	//   ....[0]....
.L_771:
        /*0058*/ 	.word	0x00004640


	//   ....[1]....
        /*005c*/ 	.word	0x00004b20


	//----- nvinfo : EIATTR_CRS_STACK_SIZE
	.align		4
.L_772:
        /*0060*/ 	.byte	0x04, 0x1e
        /*0062*/ 	.short	(.L_774 - .L_773)
.L_773:
        /*0064*/ 	.word	0x00000000


	//----- nvinfo : EIATTR_CBANK_PARAM_SIZE
	.align		4
.L_774:
        /*0068*/ 	.byte	0x03, 0x19
        /*006a*/ 	.short	0x01d0


	//----- nvinfo : EIATTR_PARAM_CBANK
	.align		4
        /*006c*/ 	.byte	0x04, 0x0a
        /*006e*/ 	.short	(.L_776 - .L_775)
	.align		4
.L_775:
        /*0070*/ 	.word	index@(.nv.constant0._ZN5flash32flash_fwd_splitkv_combine_kernelI23Flash_fwd_kernel_traitsILi64ELi64ELi256ELi4ELb0ELb0EN7cutlass6half_tE19Flash_kernel_traitsILi64ELi64ELi256ELi4ES3_EELi8ELi2ELb1EEEvNS_16Flash_fwd_paramsE)
        /*0074*/ 	.short	0x0380
        /*0076*/ 	.short	0x01d0


	//----- nvinfo : EIATTR_SW_WAR
	.align		4
.L_776:
        /*0078*/ 	.byte	0x04, 0x36
        /*007a*/ 	.short	(.L_778 - .L_777)
.L_777:
        /*007c*/ 	.word	0x00000008
.L_778:


//--------------------- .nv.info._ZN5flash32flash_fwd_splitkv_combine_kernelI23Flash_fwd_kernel_traitsILi64ELi64ELi256ELi4ELb0ELb0EN7cutlass6half_tE19Flash_kernel_traitsILi64ELi64ELi256ELi4ES3_EELi8ELi1ELb1EEEvNS_16Flash_fwd_paramsE --------------------------
	.section	.nv.info._ZN5flash32flash_fwd_splitkv_combine_kernelI23Flash_fwd_kernel_traitsILi64ELi64ELi256ELi4ELb0ELb0EN7cutlass6half_tE19Flash_kernel_traitsILi64ELi64ELi256ELi4ES3_EELi8ELi1ELb1EEEvNS_16Flash_fwd_paramsE,"",@"SHT_CUDA_INFO"
	.sectionflags	@""
	.align	4


	//----- nvinfo : EIATTR_CUDA_API_VERSION
	.align		4
        /*0000*/ 	.byte	0x04, 0x37
        /*0002*/ 	.short	(.L_780 - .L_779)
.L_779:
        /*0004*/ 	.word	0x00000082


	//----- nvinfo : EIATTR_KPARAM_INFO
	.align		4
.L_780:
        /*0008*/ 	.byte	0x04, 0x17
        /*000a*/ 	.short	(.L_782 - .L_781)
.L_781:
        /*000c*/ 	.word	0x00000000
        /*0010*/ 	.short	0x0000
        /*0012*/ 	.short	0x0000
        /*0014*/ 	.byte	0x00, 0xf0, 0x41, 0x07


	//----- nvinfo : EIATTR_SPARSE_MMA_MASK
	.align		4
.L_782:
        /*0018*/ 	.byte	0x03, 0x50
        /*001a*/ 	.short	0x0000


	//----- nvinfo : EIATTR_MAXREG_COUNT
	.align		4
        /*001c*/ 	.byte	0x03, 0x1b
        /*001e*/ 	.short	0x00ff


	//----- nvinfo : EIATTR_NUM_BARRIERS
	.align		4
        /*0020*/ 	.byte	0x02, 0x4c
        /*0022*/ 	.byte	0x01
	.zero		1


	//----- nvinfo : EIATTR_MERCURY_ISA_VERSION
	.align		4
        /*0024*/ 	.byte	0x03, 0x5f
        /*0026*/ 	.short	0x0101


	//----- nvinfo : EIATTR_COOP_GROUP_MASK_REGIDS
	.align		4
        /*0028*/ 	.byte	0x04, 0x29
        /*002a*/ 	.short	(.L_784 - .L_783)


	//   ....[0]....
.L_783:
        /*002c*/ 	.word	0xffffffff


	//   ....[1]....
        /*0030*/ 	.word	0xffffffff


	//----- nvinfo : EIATTR_COOP_GROUP_INSTR_OFFSETS
	.align		4
.L_784:
        /*0034*/ 	.byte	0x04, 0x28
        /*0036*/ 	.short	(.L_786 - .L_785)


	//   ....[0]....
.L_785:
        /*0038*/ 	.word	0x00001b50


	//   ....[1]....
        /*003c*/ 	.word	0x00001d60


	//----- nvinfo : EIATTR_VRC_CTA_INIT_COUNT
	.align		4
.L_786:
        /*0040*/ 	.byte	0x02, 0x4a
	.zero		1
	.zero		1


	//----- nvinfo : EIATTR_EXIT_INSTR_OFFSETS
	.align		4
        /*0044*/ 	.byte	0x04, 0x1c
        /*0046*/ 	.short	(.L_788 - .L_787)


	//   ....[0]....
.L_787:
        /*0048*/ 	.word	0x000045f0


	//   ....[1]....
        /*004c*/ 	.word	0x00004ad0


	//----- nvinfo : EIATTR_CRS_STACK_SIZE
	.align		4
.L_788:
        /*0050*/ 	.byte	0x04, 0x1e
        /*0052*/ 	.short	(.L_790 - .L_789)
.L_789:
        /*0054*/ 	.word	0x00000000


	//----- nvinfo : EIATTR_CBANK_PARAM_SIZE
	.align		4
.L_790:
        /*0058*/ 	.byte	0x03, 0x19
        /*005a*/ 	.short	0x01d0


	//----- nvinfo : EIATTR_PARAM_CBANK
	.align		4
        /*005c*/ 	.byte	0x04, 0x0a
        /*005e*/ 	.short	(.L_792 - .L_791)
	.align		4
.L_791:
        /*0060*/ 	.word	index@(.nv.constant0._ZN5flash32flash_fwd_splitkv_combine_kernelI23Flash_fwd_kernel_traitsILi64ELi64ELi256ELi4ELb0ELb0EN7cutlass6half_tE19Flash_kernel_traitsILi64ELi64ELi256ELi4ES3_EELi8ELi1ELb1EEEvNS_16Flash_fwd_paramsE)
        /*0064*/ 	.short	0x0380
        /*0066*/ 	.short	0x01d0


	//----- nvinfo : EIATTR_SW_WAR
	.align		4
.L_792:
        /*0068*/ 	.byte	0x04, 0x36
        /*006a*/ 	.short	(.L_794 - .L_793)
.L_793:
        /*006c*/ 	.word	0x00000008
.L_794:


//--------------------- .nv.info._ZN5flash24flash_fwd_splitkv_kernelI23Flash_fwd_kernel_traitsILi64ELi64ELi256ELi4ELb0ELb0EN7cutlass6half_tE19Flash_kernel_traitsILi64ELi64ELi256ELi4ES3_EELb1ELb0ELb0ELb0ELb0ELb0ELb0ELb0EEEvNS_16Flash_fwd_paramsE --------------------------
	.section	.nv.info._ZN5flash24flash_fwd_splitkv_kernelI23Flash_fwd_kernel_traitsILi64ELi64ELi256ELi4ELb0ELb0EN7cutlass6half_tE19Flash_kernel_traitsILi64ELi64ELi256ELi4ES3_EELb1ELb0ELb0ELb0ELb0ELb0ELb0ELb0EEEvNS_16Flash_fwd_paramsE,"",@"SHT_CUDA_INFO"
	.sectionflags	@""
	.align	4


	//----- nvinfo : EIATTR_CUDA_API_VERSION
	.align		4
        /*0000*/ 	.byte	0x04, 0x37
        /*0002*/ 	.short	(.L_796 - .L_795)
.L_795:
        /*0004*/ 	.word	0x00000082


	//----- nvinfo : EIATTR_KPARAM_INFO
	.align		4
.L_796:
        /*0008*/ 	.byte	0x04, 0x17
        /*000a*/ 	.short	(.L_798 - .L_797)
.L_797:
        /*000c*/ 	.word	0x00000000
        /*0010*/ 	.short	0x0000
        /*0012*/ 	.short	0x0000
        /*0014*/ 	.byte	0x00, 0xf0, 0x41, 0x07


	//----- nvinfo : EIATTR_SPARSE_MMA_MASK
	.align		4
.L_798:
        /*0018*/ 	.byte	0x03, 0x50
        /*001a*/ 	.short	0x0000


	//----- nvinfo : EIATTR_MAXREG_COUNT
	.align		4
        /*001c*/ 	.byte	0x03, 0x1b
        /*001e*/ 	.short	0x00ff


	//----- nvinfo : EIATTR_NUM_BARRIERS
	.align		4
        /*0020*/ 	.byte	0x02, 0x4c
        /*0022*/ 	.byte	0x01
	.zero		1


	//----- nvinfo : EIATTR_MERCURY_ISA_VERSION
	.align		4
        /*0024*/ 	.byte	0x03, 0x5f
        /*0026*/ 	.short	0x0101


	//----- nvinfo : EIATTR_COOP_GROUP_MASK_REGIDS
	.align		4
        /*0028*/ 	.byte	0x04, 0x29
        /*002a*/ 	.short	(.L_800 - .L_799)


	//   ....[0]....
.L_799:
        /*002c*/ 	.word	0xffffffff


	//   ....[1]....
        /*0030*/ 	.word	0xffffffff


	//   ....[2]....
        /*0034*/ 	.word	0xffffffff


	//   ....[3]....
        /*0038*/ 	.word	0xffffffff


	//   ....[4]....
        /*003c*/ 	.word	0xffffffff


	//   ....[5]....
        /*0040*/ 	.word	0xffffffff


	//   ....[6]....
        /*0044*/ 	.word	0xffffffff


	//   ....[7]....
        /*0048*/ 	.word	0xffffffff


	//   ....[8]....
        /*004c*/ 	.word	0xffffffff


	//   ....[9]....
        /*0050*/ 	.word	0xffffffff


	//   ....[10]....
        /*0054*/ 	.word	0xffffffff


	//   ....[11]....
        /*0058*/ 	.word	0xffffffff


	//   ....[12]....
        /*005c*/ 	.word	0xffffffff


	//   ....[13]....
        /*0060*/ 	.word	0xffffffff


	//   ....[14]....
        /*0064*/ 	.word	0xffffffff


	//   ....[15]....
        /*0068*/ 	.word	0xffffffff


	//----- nvinfo : EIATTR_COOP_GROUP_INSTR_OFFSETS
	.align		4
.L_800:
        /*006c*/ 	.byte	0x04, 0x28
        /*006e*/ 	.short	(.L_802 - .L_801)


	//   ....[0]....
.L_801:
        /*0070*/ 	.word	0x00007680


	//   ....[1]....
        /*0074*/ 	.word	0x000076e0


	//   ....[2]....
        /*0078*/ 	.word	0x00007750


	//   ....[3]....
        /*007c*/ 	.word	0x00007780


	//   ....[4]....
        /*0080*/ 	.word	0x0000e090


	//   ....[5]....
        /*0084*/ 	.word	0x0000e0c0


	//   ....[6]....
        /*0088*/ 	.word	0x0000e150


	//   ....[7]....
        /*008c*/ 	.word	0x0000e160


	//   ....[8]....
        /*0090*/ 	.word	0x00013c30


	//   ....[9]....
        /*0094*/ 	.word	0x00013c50


	//   ....[10]....
        /*0098*/ 	.word	0x00013c80


	//   ....[11]....
        /*009c*/ 	.word	0x00013c90


	//   ....[12]....
        /*00a0*/ 	.word	0x000167e0


	//   ....[13]....
        /*00a4*/ 	.word	0x00016820


	//   ....[14]....
        /*00a8*/ 	.word	0x00016940


	//   ....[15]....
        /*00ac*/ 	.word	0x00016970


	//----- nvinfo : EIATTR_VRC_CTA_INIT_COUNT
	.align		4
.L_802:
        /*00b0*/ 	.byte	0x02, 0x4a
	.zero		1
	.zero		1


	//----- nvinfo : EIATTR_EXIT_INSTR_OFFSETS
	.align		4
        /*00b4*/ 	.byte	0x04, 0x1c
        /*00b6*/ 	.short	(.L_804 - .L_803)


	//   ....[0]....
.L_803:
        /*00b8*/ 	.word	0x00000340


	//   ....[1]....
        /*00bc*/ 	.word	0x00000b40


	//   ....[2]....
        /*00c0*/ 	.word	0x00000b70


	//   ....[3]....
        /*00c4*/ 	.word	0x00017500


	//   ....[4]....
        /*00c8*/ 	.word	0x000175c0


	//----- nvinfo : EIATTR_CRS_STACK_SIZE
	.align		4
.L_804:
        /*00cc*/ 	.byte	0x04, 0x1e
        /*00ce*/ 	.short	(.L_806 - .L_805)
.L_805:
        /*00d0*/ 	.word	0x00000000


	//----- nvinfo : EIATTR_CBANK_PARAM_SIZE
	.align		4
.L_806:
        /*00d4*/ 	.byte	0x03, 0x19
        /*00d6*/ 	.short	0x01d0


	//----- nvinfo : EIATTR_PARAM_CBANK
	.align		4
        /*00d8*/ 	.byte	0x04, 0x0a
        /*00da*/ 	.short	(.L_808 - .L_807)
	.align		4
.L_807:
        /*00dc*/ 	.word	index@(.nv.constant0._ZN5flash24flash_fwd_splitkv_kernelI23Flash_fwd_kernel_traitsILi64ELi64ELi256ELi4ELb0ELb0EN7cutlass6half_tE19Flash_kernel_traitsILi64ELi64ELi256ELi4ES3_EELb1ELb0ELb0ELb0ELb0ELb0ELb0ELb0EEEvNS_16Flash_fwd_paramsE)
        /*00e0*/ 	.short	0x0380
        /*00e2*/ 	.short	0x01d0


	//----- nvinfo : EIATTR_SW_WAR
	.align		4
.L_808:
        /*00e4*/ 	.byte	0x04, 0x36
        /*00e6*/ 	.short	(.L_810 - .L_809)
.L_809:
        /*00e8*/ 	.word	0x00000008
.L_810:


//--------------------- .nv.info._ZN5flash24flash_fwd_splitkv_kernelI23Flash_fwd_kernel_traitsILi64ELi64ELi256ELi4ELb0ELb0EN7cutlass6half_tE19Flash_kernel_traitsILi64ELi64ELi256ELi4ES3_EELb1ELb0ELb0ELb0ELb0ELb1ELb0ELb0EEEvNS_16Flash_fwd_paramsE --------------------------
	.section	.nv.info._ZN5flash24flash_fwd_splitkv_kernelI23Flash_fwd_kernel_traitsILi64ELi64ELi256ELi4ELb0ELb0EN7cutlass6half_tE19Flash_kernel_traitsILi64ELi64ELi256ELi4ES3_EELb1ELb0ELb0ELb0ELb0ELb1ELb0ELb0EEEvNS_16Flash_fwd_paramsE,"",@"SHT_CUDA_INFO"
	.sectionflags	@""
	.align	4


	//----- nvinfo : EIATTR_CUDA_API_VERSION
	.align		4
        /*0000*/ 	.byte	0x04, 0x37
        /*0002*/ 	.short	(.L_812 - .L_811)
.L_811:
        /*0004*/ 	.word	0x00000082


	//----- nvinfo : EIATTR_KPARAM_INFO
	.align		4
.L_812:
        /*0008*/ 	.byte	0x04, 0x17
        /*000a*/ 	.short	(.L_814 - .L_813)
.L_813:
        /*000c*/ 	.word	0x00000000
        /*0010*/ 	.short	0x0000
        /*0012*/ 	.short	0x0000
        /*0014*/ 	.byte	0x00, 0xf0, 0x41, 0x07


	//----- nvinfo : EIATTR_SPARSE_MMA_MASK
	.align		4
.L_814:
        /*0018*/ 	.byte	0x03, 0x50
        /*001a*/ 	.short	0x0000


	//----- nvinfo : EIATTR_MAXREG_COUNT
	.align		4
        /*001c*/ 	.byte	0x03, 0x1b
        /*001e*/ 	.short	0x00ff


	//----- nvinfo : EIATTR_NUM_BARRIERS
	.align		4
        /*0020*/ 	.byte	0x02, 0x4c
        /*0022*/ 	.byte	0x01
	.zero		1


	//----- nvinfo : EIATTR_ANNOTATIONS
	.align		4
        /*0024*/ 	.byte	0x04, 0x55
        /*0026*/ 	.short	(.L_816 - .L_815)


	//   ....[0]....
.L_815:
        /*0028*/ 	.word	0x00000001
        /*002c*/ 	.byte	0xe0, 0x02, 0x00, 0x00, 0x01, 0x00, 0x00, 0x00, 0x00, 0x05, 0x00, 0x00, 0x01, 0x00, 0x00, 0x00
        /* <DEDUP_REMOVED lines=37> */
        /*028c*/ 	.byte	0xb0, 0xa5, 0x01, 0x00


	//----- nvinfo : EIATTR_MERCURY_ISA_VERSION
	.align		4
.L_816:
        /*0290*/ 	.byte	0x03, 0x5f
        /*0292*/ 	.short	0x0101


	//----- nvinfo : EIATTR_COOP_GROUP_MASK_REGIDS
	.align		4
        /*0294*/ 	.byte	0x04, 0x29
        /*0296*/ 	.short	(.L_818 - .L_817)


	//   ....[0]....
.L_817:
        /*0298*/ 	.word	0xffffffff


	//   ....[1]....
        /*029c*/ 	.word	0xffffffff


	//   ....[2]....
        /*02a0*/ 	.word	0xffffffff


	//   ....[3]....
        /*02a4*/ 	.word	0xffffffff


	//   ....[4]....
        /*02a8*/ 	.word	0xffffffff


	//   ....[5]....
        /*02ac*/ 	.word	0xffffffff


	//   ....[6]....
        /*02b0*/ 	.word	0xffffffff


	//   ....[7]....
        /*02b4*/ 	.word	0xffffffff


	//   ....[8]....
        /*02b8*/ 	.word	0xffffffff


	//   ....[9]....
        /*02bc*/ 	.word	0xffffffff


	//   ....[10]....
        /*02c0*/ 	.word	0xffffffff


	//   ....[11]....
        /*02c4*/ 	.word	0xffffffff


	//   ....[12]....
        /*02c8*/ 	.word	0xffffffff


	//   ....[13]....
        /*02cc*/ 	.word	0xffffffff


	//   ....[14]....
        /*02d0*/ 	.word	0xffffffff


	//   ....[15]....
        /*02d4*/ 	.word	0xffffffff


	//----- nvinfo : EIATTR_COOP_GROUP_INSTR_OFFSETS
	.align		4
.L_818:
        /*02d8*/ 	.byte	0x04, 0x28
        /*02da*/ 	.short	(.L_820 - .L_819)


	//   ....[0]....
.L_819:
        /*02dc*/ 	.word	0x00008990


	//   ....[1]....
        /*02e0*/ 	.word	0x000089f0


	//   ....[2]....
        /*02e4*/ 	.word	0x00008a10


	//   ....[3]....
        /*02e8*/ 	.word	0x00008a40


	//   ....[4]....
        /*02ec*/ 	.word	0x00010830


	//   ....[5]....
        /*02f0*/ 	.word	0x00010860


	//   ....[6]....
        /*02f4*/ 	.word	0x00010880


	//   ....[7]....
        /*02f8*/ 	.word	0x000108a0


	//   ....[8]....
        /*02fc*/ 	.word	0x00017810


	//   ....[9]....
        /*0300*/ 	.word	0x00017860


	//   ....[10]....
        /*0304*/ 	.word	0x000178c0


	//   ....[11]....
        /*0308*/ 	.word	0x000178d0


	//   ....[12]....
        /*030c*/ 	.word	0x0001a670


	//   ....[13]....
        /*0310*/ 	.word	0x0001a680


	//   ....[14]....
        /*0314*/ 	.word	0x0001a6b0


	//   ....[15]....
        /*0318*/ 	.word	0x0001a6c0


	//----- nvinfo : EIATTR_VRC_CTA_INIT_COUNT
	.align		4
.L_820:
        /*031c*/ 	.byte	0x02, 0x4a
	.zero		1
	.zero		1


	//----- nvinfo : EIATTR_EXIT_INSTR_OFFSETS
	.align		4
        /*0320*/ 	.byte	0x04, 0x1c
        /*0322*/ 	.short	(.L_822 - .L_821)


	//   ....[0]....
.L_821:
        /*0324*/ 	.word	0x00000360


	//   ....[1]....
        /*0328*/ 	.word	0x00000b80


	//   ....[2]....
        /*032c*/ 	.word	0x00000bb0


	//   ....[3]....
        /*0330*/ 	.word	0x0001b2d0


	//   ....[4]....
        /*0334*/ 	.word	0x0001b3a0


	//----- nvinfo : EIATTR_CRS_STACK_SIZE
	.align		4
.L_822:
        /*0338*/ 	.byte	0x04, 0x1e
        /*033a*/ 	.short	(.L_824 - .L_823)
.L_823:
        /*033c*/ 	.word	0x00000000


	//----- nvinfo : EIATTR_CBANK_PARAM_SIZE
	.align		4
.L_824:
        /*0340*/ 	.byte	0x03, 0x19
        /*0342*/ 	.short	0x01d0


	//----- nvinfo : EIATTR_PARAM_CBANK
	.align		4
        /*0344*/ 	.byte	0x04, 0x0a
        /*0346*/ 	.short	(.L_826 - .L_825)
	.align		4
.L_825:
        /*0348*/ 	.word	index@(.nv.constant0._ZN5flash24flash_fwd_splitkv_kernelI23Flash_fwd_kernel_traitsILi64ELi64ELi256ELi4ELb0ELb0EN7cutlass6half_tE19Flash_kernel_traitsILi64ELi64ELi256ELi4ES3_EELb1ELb0ELb0ELb0ELb0ELb1ELb0ELb0EEEvNS_16Flash_fwd_paramsE)
        /*034c*/ 	.short	0x0380
        /*034e*/ 	.short	0x01d0


	//----- nvinfo : EIATTR_SW_WAR
	.align		4
.L_826:
        /*0350*/ 	.byte	0x04, 0x36
        /*0352*/ 	.short	(.L_828 - .L_827)
.L_827:
        /*0354*/ 	.word	0x00000008
.L_828:


//--------------------- .nv.info._ZN5flash24flash_fwd_splitkv_kernelI23Flash_fwd_kernel_traitsILi64ELi64ELi256ELi4ELb0ELb0EN7cutlass6half_tE19Flash_kernel_traitsILi64ELi64ELi256ELi4ES3_EELb1ELb0ELb0ELb0ELb0ELb0ELb0ELb1EEEvNS_16Flash_fwd_paramsE --------------------------
	.section	.nv.info._ZN5flash24flash_fwd_splitkv_kernelI23Flash_fwd_kernel_traitsILi64ELi64ELi256ELi4ELb0ELb0EN7cutlass6half_tE19Flash_kernel_traitsILi64ELi64ELi256ELi4ES3_EELb1ELb0ELb0ELb0ELb0ELb0ELb0ELb1EEEvNS_16Flash_fwd_paramsE,"",@"SHT_CUDA_INFO"
	.sectionflags	@""
	.align	4


	//----- nvinfo : EIATTR_CUDA_API_VERSION
	.align		4
        /*0000*/ 	.byte	0x04, 0x37
        /*0002*/ 	.short	(.L_830 - .L_829)
.L_829:
        /*0004*/ 	.word	0x00000082


	//----- nvinfo : EIATTR_KPARAM_INFO
	.align		4
.L_830:
        /*0008*/ 	.byte	0x04, 0x17
        /*000a*/ 	.short	(.L_832 - .L_831)
.L_831:
        /*000c*/ 	.word	0x00000000
        /*0010*/ 	.short	0x0000
        /*0012*/ 	.short	0x0000
        /*0014*/ 	.byte	0x00, 0xf0, 0x41, 0x07


	//----- nvinfo : EIATTR_SPARSE_MMA_MASK
	.align		4
.L_832:
        /*0018*/ 	.byte	0x03, 0x50
        /*001a*/ 	.short	0x0000


	//----- nvinfo : EIATTR_MAXREG_COUNT
	.align		4
        /*001c*/ 	.byte	0x03, 0x1b
        /*001e*/ 	.short	0x00ff


	//----- nvinfo : EIATTR_NUM_BARRIERS
	.align		4
        /*0020*/ 	.byte	0x02, 0x4c
        /*0022*/ 	.byte	0x01
	.zero		1


	//----- nvinfo : EIATTR_MERCURY_ISA_VERSION
	.align		4
        /*0024*/ 	.byte	0x03, 0x5f
        /*0026*/ 	.short	0x0101


	//----- nvinfo : EIATTR_COOP_GROUP_MASK_REGIDS
	.align		4
        /*0028*/ 	.byte	0x04, 0x29
        /*002a*/ 	.short	(.L_834 - .L_833)


	//   ....[0]....
.L_833:
        /*002c*/ 	.word	0xffffffff


	//   ....[1]....
        /*0030*/ 	.word	0xffffffff


	//   ....[2]....
        /*0034*/ 	.word	0xffffffff


	//   ....[3]....
        /*0038*/ 	.word	0xffffffff


	//   ....[4]....
        /*003c*/ 	.word	0xffffffff


	//   ....[5]....
        /*0040*/ 	.word	0xffffffff


	//   ....[6]....
        /*0044*/ 	.word	0xffffffff


	//   ....[7]....
        /*0048*/ 	.word	0xffffffff


	//   ....[8]....
        /*004c*/ 	.word	0xffffffff


	//   ....[9]....
        /*0050*/ 	.word	0xffffffff


	//   ....[10]....
        /*0054*/ 	.word	0xffffffff


	//   ....[11]....
        /*0058*/ 	.word	0xffffffff


	//   ....[12]....
        /*005c*/ 	.word	0xffffffff


	//   ....[13]....
        /*0060*/ 	.word	0xffffffff


	//   ....[14]....
        /*0064*/ 	.word	0xffffffff


	//   ....[15]....
        /*0068*/ 	.word	0xffffffff


	//----- nvinfo : EIATTR_COOP_GROUP_INSTR_OFFSETS
	.align		4
.L_834:
        /*006c*/ 	.byte	0x04, 0x28
        /*006e*/ 	.short	(.L_836 - .L_835)


	//   ....[0]....
.L_835:
        /*0070*/ 	.word	0x00016d30


	//   ....[1]....
        /*0074*/ 	.word	0x00016d90


	//   ....[2]....
        /*0078*/ 	.word	0x00016e00


	//   ....[3]....
        /*007c*/ 	.word	0x00016e30


	//   ....[4]....
        /*0080*/ 	.word	0x0001d420


	//   ....[5]....
        /*0084*/ 	.word	0x0001d450


	//   ....[6]....
        /*0088*/ 	.word	0x0001d510


	//   ....[7]....
        /*008c*/ 	.word	0x0001d520


	//   ....[8]....
        /*0090*/ 	.word	0x00022c70


	//   ....[9]....
        /*0094*/ 	.word	0x00022c90


	//   ....[10]....
        /*0098*/ 	.word	0x00022cc0


	//   ....[11]....
        /*009c*/ 	.word	0x00022cd0


	//   ....[12]....
        /*00a0*/ 	.word	0x00025820


	//   ....[13]....
        /*00a4*/ 	.word	0x00025860


	//   ....[14]....
        /*00a8*/ 	.word	0x000259a0


	//   ....[15]....
        /*00ac*/ 	.word	0x000259c0


	//----- nvinfo : EIATTR_VRC_CTA_INIT_COUNT
	.align		4
.L_836:
        /*00b0*/ 	.byte	0x02, 0x4a
	.zero		1
	.zero		1


	//----- nvinfo : EIATTR_EXIT_INSTR_OFFSETS
	.align		4
        /*00b4*/ 	.byte	0x04, 0x1c
        /*00b6*/ 	.short	(.L_838 - .L_837)


	//   ....[0]....
.L_837:
        /*00b8*/ 	.word	0x00000340


	//   ....[1]....
        /*00bc*/ 	.word	0x00000b40


	//   ....[2]....
        /*00c0*/ 	.word	0x00000b70


	//   ....[3]....
        /*00c4*/ 	.word	0x00026560


	//   ....[4]....
        /*00c8*/ 	.word	0x00026620


	//----- nvinfo : EIATTR_CRS_STACK_SIZE
	.align		4
.L_838:
        /*00cc*/ 	.byte	0x04, 0x1e
        /*00ce*/ 	.short	(.L_840 - .L_839)
.L_839:
        /*00d0*/ 	.word	0x00000000


	//----- nvinfo : EIATTR_CBANK_PARAM_SIZE
	.align		4
.L_840:
        /*00d4*/ 	.byte	0x03, 0x19
        /*00d6*/ 	.short	0x01d0


	//----- nvinfo : EIATTR_PARAM_CBANK
	.align		4
        /*00d8*/ 	.byte	0x04, 0x0a
        /*00da*/ 	.short	(.L_842 - .L_841)
	.align		4
.L_841:
        /*00dc*/ 	.word	index@(.nv.constant0._ZN5flash24flash_fwd_splitkv_kernelI23Flash_fwd_kernel_traitsILi64ELi64ELi256ELi4ELb0ELb0EN7cutlass6half_tE19Flash_kernel_traitsILi64ELi64ELi256ELi4ES3_EELb1ELb0ELb0ELb0ELb0ELb0ELb0ELb1EEEvNS_16Flash_fwd_paramsE)
        /*00e0*/ 	.short	0x0380
        /*00e2*/ 	.short	0x01d0


	//----- nvinfo : EIATTR_SW_WAR
	.align		4
.L_842:
        /*00e4*/ 	.byte	0x04, 0x36
        /*00e6*/ 	.short	(.L_844 - .L_843)
.L_843:
        /*00e8*/ 	.word	0x00000008
.L_844:


//--------------------- .nv.info._ZN5flash24flash_fwd_splitkv_kernelI23Flash_fwd_kernel_traitsILi64ELi64ELi256ELi4ELb0ELb0EN7cutlass6half_tE19Flash_kernel_traitsILi64ELi64ELi256ELi4ES3_EELb1ELb0ELb0ELb0ELb0ELb1ELb0ELb1EEEvNS_16Flash_fwd_paramsE --------------------------
	.section	.nv.info._ZN5flash24flash_fwd_splitkv_kernelI23Flash_fwd_kernel_traitsILi64ELi64ELi256ELi4ELb0ELb0EN7cutlass6half_tE19Flash_kernel_traitsILi64ELi64ELi256ELi4ES3_EELb1ELb0ELb0ELb0ELb0ELb1ELb0ELb1EEEvNS_16Flash_fwd_paramsE,"",@"SHT_CUDA_INFO"
	.sectionflags	@""
	.align	4


	//----- nvinfo : EIATTR_CUDA_API_VERSION
	.align		4
        /*0000*/ 	.byte	0x04, 0x37
        /*0002*/ 	.short	(.L_846 - .L_845)
.L_845:
        /*0004*/ 	.word	0x00000082


	//----- nvinfo : EIATTR_KPARAM_INFO
	.align		4
.L_846:
        /*0008*/ 	.byte	0x04, 0x17
        /*000a*/ 	.short	(.L_848 - .L_847)
.L_847:
        /*000c*/ 	.word	0x00000000
        /*0010*/ 	.short	0x0000
        /*0012*/ 	.short	0x0000
        /*0014*/ 	.byte	0x00, 0xf0, 0x41, 0x07


	//----- nvinfo : EIATTR_SPARSE_MMA_MASK
	.align		4
.L_848:
        /*0018*/ 	.byte	0x03, 0x50
        /*001a*/ 	.short	0x0000


	//----- nvinfo : EIATTR_MAXREG_COUNT
	.align		4
        /*001c*/ 	.byte	0x03, 0x1b
        /*001e*/ 	.short	0x00ff


	//----- nvinfo : EIATTR_NUM_BARRIERS
	.align		4
        /*0020*/ 	.byte	0x02, 0x4c
        /*0022*/ 	.byte	0x01
	.zero		1


	//----- nvinfo : EIATTR_ANNOTATIONS
	.align		4
        /*0024*/ 	.byte	0x04, 0x55
        /*0026*/ 	.short	(.L_850 - .L_849)


	//   ....[0]....
.L_849:
        /* <DEDUP_REMOVED lines=42> */
        /*02bc*/ 	.byte	0x50, 0xa0, 0x02, 0x00, 0x01, 0x00, 0x00, 0x00, 0x60, 0xa0, 0x02, 0x00


	//----- nvinfo : EIATTR_MERCURY_ISA_VERSION
	.align		4
.L_850:
        /*02c8*/ 	.byte	0x03, 0x5f
        /*02ca*/ 	.short	0x0101


	//----- nvinfo : EIATTR_COOP_GROUP_MASK_REGIDS
	.align		4
        /*02cc*/ 	.byte	0x04, 0x29
        /*02ce*/ 	.short	(.L_852 - .L_851)


	//   ....[0]....
.L_851:
        /*02d0*/ 	.word	0xffffffff


	//   ....[1]....
        /*02d4*/ 	.word	0xffffffff


	//   ....[2]....
        /*02d8*/ 	.word	0xffffffff


	//   ....[3]....
        /*02dc*/ 	.word	0xffffffff


	//   ....[4]....
        /*02e0*/ 	.word	0xffffffff


	//   ....[5]....
        /*02e4*/ 	.word	0xffffffff


	//   ....[6]....
        /*02e8*/ 	.word	0xffffffff


	//   ....[7]....
        /*02ec*/ 	.word	0xffffffff


	//   ....[8]....
        /*02f0*/ 	.word	0xffffffff


	//   ....[9]....
        /*02f4*/ 	.word	0xffffffff


	//   ....[10]....
        /*02f8*/ 	.word	0xffffffff


	//   ....[11]....
        /*02fc*/ 	.word	0xffffffff


	//   ....[12]....
        /*0300*/ 	.word	0xffffffff


	//   ....[13]....
        /*0304*/ 	.word	0xffffffff


	//   ....[14]....
        /*0308*/ 	.word	0xffffffff


	//   ....[15]....
        /*030c*/ 	.word	0xffffffff


	//----- nvinfo : EIATTR_COOP_GROUP_INSTR_OFFSETS
	.align		4
.L_852:
        /*0310*/ 	.byte	0x04, 0x28
        /*0312*/ 	.short	(.L_854 - .L_853)


	//   ....[0]....
.L_853:
        /*0314*/ 	.word	0x00018b90


	//   ....[1]....
        /*0318*/ 	.word	0x00018c00


	//   ....[2]....
        /*031c*/ 	.word	0x00018c20


	//   ....[3]....
        /*0320*/ 	.word	0x00018c50


	//   ....[4]....
        /*0324*/ 	.word	0x000206b0


	//   ....[5]....
        /*0328*/ 	.word	0x000206e0


	//   ....[6]....
        /*032c*/ 	.word	0x00020700


	//   ....[7]....
        /*0330*/ 	.word	0x00020720


	//   ....[8]....
        /*0334*/ 	.word	0x00027330


	//   ....[9]....
        /*0338*/ 	.word	0x00027370


	//   ....[10]....
        /*033c*/ 	.word	0x000273d0


	//   ....[11]....
        /*0340*/ 	.word	0x000273e0


	//   ....[12]....
        /*0344*/ 	.word	0x0002a100


	//   ....[13]....
        /*0348*/ 	.word	0x0002a110


	//   ....[14]....
        /*034c*/ 	.word	0x0002a140


	//   ....[15]....
        /*0350*/ 	.word	0x0002a150


	//----- nvinfo : EIATTR_VRC_CTA_INIT_COUNT
	.align		4
.L_854:
        /*0354*/ 	.byte	0x02, 0x4a
	.zero		1
	.zero		1


	//----- nvinfo : EIATTR_EXIT_INSTR_OFFSETS
	.align		4
        /*0358*/ 	.byte	0x04, 0x1c
        /*035a*/ 	.short	(.L_856 - .L_855)


	//   ....[0]....
.L_855:
        /*035c*/ 	.word	0x00000370


	//   ....[1]....
        /*0360*/ 	.word	0x00000b90


	//   ....[2]....
        /*0364*/ 	.word	0x00000bc0


	//   ....[3]....
        /*0368*/ 	.word	0x0002add0


	//   ....[4]....
        /*036c*/ 	.word	0x0002aea0


	//----- nvinfo : EIATTR_CRS_STACK_SIZE
	.align		4
.L_856:
        /*0370*/ 	.byte	0x04, 0x1e
        /*0372*/ 	.short	(.L_858 - .L_857)
.L_857:
        /*0374*/ 	.word	0x00000000


	//----- nvinfo : EIATTR_CBANK_PARAM_SIZE
	.align		4
.L_858:
        /*0378*/ 	.byte	0x03, 0x19
        /*037a*/ 	.short	0x01d0


	//----- nvinfo : EIATTR_PARAM_CBANK
	.align		4
        /*037c*/ 	.byte	0x04, 0x0a
        /*037e*/ 	.short	(.L_860 - .L_859)
	.align		4
.L_859:
        /*0380*/ 	.word	index@(.nv.constant0._ZN5flash24flash_fwd_splitkv_kernelI23Flash_fwd_kernel_traitsILi64ELi64ELi256ELi4ELb0ELb0EN7cutlass6half_tE19Flash_kernel_traitsILi64ELi64ELi256ELi4ES3_EELb1ELb0ELb0ELb0ELb0ELb1ELb0ELb1EEEvNS_16Flash_fwd_paramsE)
        /*0384*/ 	.short	0x0380
        /*0386*/ 	.short	0x01d0


	//----- nvinfo : EIATTR_SW_WAR
	.align		4
.L_860:
        /*0388*/ 	.byte	0x04, 0x36
        /*038a*/ 	.short	(.L_862 - .L_861)
.L_861:
        /*038c*/ 	.word	0x00000008
.L_862:


//--------------------- .nv.info._ZN5flash24flash_fwd_splitkv_kernelI23Flash_fwd_kernel_traitsILi64ELi64ELi256ELi4ELb0ELb0EN7cutlass6half_tE19Flash_kernel_traitsILi64ELi64ELi256ELi4ES3_EELb1ELb0ELb0ELb0ELb0ELb0ELb1ELb0EEEvNS_16Flash_fwd_paramsE --------------------------
	.section	.nv.info._ZN5flash24flash_fwd_splitkv_kernelI23Flash_fwd_kernel_traitsILi64ELi64ELi256ELi4ELb0ELb0EN7cutlass6half_tE19Flash_kernel_traitsILi64ELi64ELi256ELi4ES3_EELb1ELb0ELb0ELb0ELb0ELb0ELb1ELb0EEEvNS_16Flash_fwd_paramsE,"",@"SHT_CUDA_INFO"
	.sectionflags	@""
	.align	4


	//----- nvinfo : EIATTR_CUDA_API_VERSION
	.align		4
        /*0000*/ 	.byte	0x04, 0x37
        /*0002*/ 	.short	(.L_864 - .L_863)
.L_863:
        /*0004*/ 	.word	0x00000082


	//----- nvinfo : EIATTR_KPARAM_INFO
	.align		4
.L_864:
        /*0008*/ 	.byte	0x04, 0x17
        /*000a*/ 	.short	(.L_866 - .L_865)
.L_865:
        /*000c*/ 	.word	0x00000000
        /*0010*/ 	.short	0x0000
        /*0012*/ 	.short	0x0000
        /*0014*/ 	.byte	0x00, 0xf0, 0x41, 0x07


	//----- nvinfo : EIATTR_SPARSE_MMA_MASK
	.align		4
.L_866:
        /*0018*/ 	.byte	0x03, 0x50
        /*001a*/ 	.short	0x0000


	//----- nvinfo : EIATTR_MAXREG_COUNT
	.align		4
        /*001c*/ 	.byte	0x03, 0x1b
        /*001e*/ 	.short	0x00ff


	//----- nvinfo : EIATTR_NUM_BARRIERS
	.align		4
        /*0020*/ 	.byte	0x02, 0x4c
        /*0022*/ 	.byte	0x01
	.zero		1


	//----- nvinfo : EIATTR_MERCURY_ISA_VERSION
	.align		4
        /*0024*/ 	.byte	0x03, 0x5f
        /*0026*/ 	.short	0x0101


	//----- nvinfo : EIATTR_INT_WARP_WIDE_INSTR_OFFSETS
	.align		4
        /*0028*/ 	.byte	0x04, 0x31
        /*002a*/ 	.short	(.L_868 - .L_867)


	//   ....[0]....
.L_867:
        /*002c*/ 	.word	0x00005cf0


	//   ....[1]....
        /*0030*/ 	.word	0x0000ae40


	//----- nvinfo : EIATTR_COOP_GROUP_MASK_REGIDS
	.align		4
.L_868:
        /*0034*/ 	.byte	0x04, 0x29
        /*0036*/ 	.short	(.L_870 - .L_869)


	//   ....[0]....
.L_869:
        /*0038*/ 	.word	0xffffffff


	//   ....[1]....
        /*003c*/ 	.word	0xffffffff


	//   ....[2]....
        /*0040*/ 	.word	0xffffffff


	//   ....[3]....
        /*0044*/ 	.word	0xffffffff


	//   ....[4]....
        /*0048*/ 	.word	0xffffffff


	//   ....[5]....
        /*004c*/ 	.word	0xffffffff


	//   ....[6]....
        /*0050*/ 	.word	0xffffffff


	//   ....[7]....
        /*0054*/ 	.word	0xffffffff


	//   ....[8]....
        /*0058*/ 	.word	0xffffffff


	//   ....[9]....
        /*005c*/ 	.word	0xffffffff


	//   ....[10]....
        /*0060*/ 	.word	0xffffffff


	//   ....[11]....
        /*0064*/ 	.word	0xffffffff


	//   ....[12]....
        /*0068*/ 	.word	0xffffffff


	//   ....[13]....
        /*006c*/ 	.word	0xffffffff


	//   ....[14]....
        /*0070*/ 	.word	0xffffffff


	//   ....[15]....
        /*0074*/ 	.word	0xffffffff


	//----- nvinfo : EIATTR_COOP_GROUP_INSTR_OFFSETS
	.align		4
.L_870:
        /*0078*/ 	.byte	0x04, 0x28
        /*007a*/ 	.short	(.L_872 - .L_871)


	//   ....[0]....
.L_871:
        /*007c*/ 	.word	0x00007e10


	//   ....[1]....
        /*0080*/ 	.word	0x00007e70


	//   ....[2]....
        /*0084*/ 	.word	0x00007ee0


	//   ....[3]....
        /*0088*/ 	.word	0x00007f10


	//   ....[4]....
        /*008c*/ 	.word	0x0000e970


	//   ....[5]....
        /*0090*/ 	.word	0x0000e9a0


	//   ....[6]....
        /*0094*/ 	.word	0x0000ea60


	//   ....[7]....
        /*0098*/ 	.word	0x0000ea70


	//   ....[8]....
        /*009c*/ 	.word	0x00014580


	//   ....[9]....
        /*00a0*/ 	.word	0x00014590


	//   ....[10]....
        /*00a4*/ 	.word	0x000145c0


	//   ....[11]....
        /*00a8*/ 	.word	0x000145d0


	//   ....[12]....
        /*00ac*/ 	.word	0x00017110


	//   ....[13]....
        /*00b0*/ 	.word	0x00017150


	//   ....[14]....
        /*00b4*/ 	.word	0x000172b0


	//   ....[15]....
        /*00b8*/ 	.word	0x000172c0


	//----- nvinfo : EIATTR_VRC_CTA_INIT_COUNT
	.align		4
.L_872:
        /*00bc*/ 	.byte	0x02, 0x4a
	.zero		1
	.zero		1


	//----- nvinfo : EIATTR_EXIT_INSTR_OFFSETS
	.align		4
        /*00c0*/ 	.byte	0x04, 0x1c
        /*00c2*/ 	.short	(.L_874 - .L_873)


	//   ....[0]....
.L_873:
        /*00c4*/ 	.word	0x00000640


	//   ....[1]....
        /*00c8*/ 	.word	0x00000e90


	//   ....[2]....
        /*00cc*/ 	.word	0x00000ec0


	//   ....[3]....
        /*00d0*/ 	.word	0x00017bd0


	//   ....[4]....
        /*00d4*/ 	.word	0x00017bf0


	//----- nvinfo : EIATTR_CRS_STACK_SIZE
	.align		4
.L_874:
        /*00d8*/ 	.byte	0x04, 0x1e
        /*00da*/ 	.short	(.L_876 - .L_875)
.L_875:
        /*00dc*/ 	.word	0x00000000


	//----- nvinfo : EIATTR_CBANK_PARAM_SIZE
	.align		4
.L_876:
        /*00e0*/ 	.byte	0x03, 0x19
        /*00e2*/ 	.short	0x01d0


	//----- nvinfo : EIATTR_PARAM_CBANK
	.align		4
        /*00e4*/ 	.byte	0x04, 0x0a
        /*00e6*/ 	.short	(.L_878 - .L_877)
	.align		4
.L_877:
        /*00e8*/ 	.word	index@(.nv.constant0._ZN5flash24flash_fwd_splitkv_kernelI23Flash_fwd_kernel_traitsILi64ELi64ELi256ELi4ELb0ELb0EN7cutlass6half_tE19Flash_kernel_traitsILi64ELi64ELi256ELi4ES3_EELb1ELb0ELb0ELb0ELb0ELb0ELb1ELb0EEEvNS_16Flash_fwd_paramsE)
        /*00ec*/ 	.short	0x0380
        /*00ee*/ 	.short	0x01d0


	//----- nvinfo : EIATTR_SW_WAR
	.align		4
.L_878:
        /*00f0*/ 	.byte	0x04, 0x36
        /*00f2*/ 	.short	(.L_880 - .L_879)
.L_879:
        /*00f4*/ 	.word	0x00000008
.L_880:


//--------------------- .nv.info._ZN5flash24flash_fwd_splitkv_kernelI23Flash_fwd_kernel_traitsILi64ELi64ELi256ELi4ELb0ELb0EN7cutlass6half_tE19Flash_kernel_traitsILi64ELi64ELi256ELi4ES3_EELb1ELb0ELb0ELb0ELb0ELb1ELb1ELb0EEEvNS_16Flash_fwd_paramsE --------------------------
	.section	.nv.info._ZN5flash24flash_fwd_splitkv_kernelI23Flash_fwd_kernel_traitsILi64ELi64ELi256ELi4ELb0ELb0EN7cutlass6half_tE19Flash_kernel_traitsILi64ELi64ELi256ELi4ES3_EELb1ELb0ELb0ELb0ELb0ELb1ELb1ELb0EEEvNS_16Flash_fwd_paramsE,"",@"SHT_CUDA_INFO"
	.sectionflags	@""
	.align	4


	//----- nvinfo : EIATTR_CUDA_API_VERSION
	.align		4
        /*0000*/ 	.byte	0x04, 0x37
        /*0002*/ 	.short	(.L_882 - .L_881)
.L_881:
        /*0004*/ 	.word	0x00000082


	//----- nvinfo : EIATTR_KPARAM_INFO
	.align		4
.L_882:
        /*0008*/ 	.byte	0x04, 0x17
        /*000a*/ 	.short	(.L_884 - .L_883)
.L_883:
        /*000c*/ 	.word	0x00000000
        /*0010*/ 	.short	0x0000
        /*0012*/ 	.short	0x0000
        /*0014*/ 	.byte	0x00, 0xf0, 0x41, 0x07


	//----- nvinfo : EIATTR_SPARSE_MMA_MASK
	.align		4
.L_884:
        /*0018*/ 	.byte	0x03, 0x50
        /*001a*/ 	.short	0x0000


	//----- nvinfo : EIATTR_MAXREG_COUNT
	.align		4
        /*001c*/ 	.byte	0x03, 0x1b
        /*001e*/ 	.short	0x00ff


	//----- nvinfo : EIATTR_NUM_BARRIERS
	.align		4
        /*0020*/ 	.byte	0x02, 0x4c
        /*0022*/ 	.byte	0x01
	.zero		1


	//----- nvinfo : EIATTR_ANNOTATIONS
	.align		4
        /*0024*/ 	.byte	0x04, 0x55
        /*0026*/ 	.short	(.L_886 - .L_885)


	//   ....[0]....
.L_885:
        /* <DEDUP_REMOVED lines=27> */


	//----- nvinfo : EIATTR_MERCURY_ISA_VERSION
	.align		4
.L_886:
        /*01c8*/ 	.byte	0x03, 0x5f
        /*01ca*/ 	.short	0x0101


	//----- nvinfo : EIATTR_INT_WARP_WIDE_INSTR_OFFSETS
	.align		4
        /*01cc*/ 	.byte	0x04, 0x31
        /*01ce*/ 	.short	(.L_888 - .L_887)


	//   ....[0]....
.L_887:
        /*01d0*/ 	.word	0x00006d10


	//   ....[1]....
        /*01d4*/ 	.word	0x0000be50


	//----- nvinfo : EIATTR_COOP_GROUP_MASK_REGIDS
	.align		4
.L_888:
        /*01d8*/ 	.byte	0x04, 0x29
        /*01da*/ 	.short	(.L_890 - .L_889)


	//   ....[0]....
.L_889:
        /*01dc*/ 	.word	0xffffffff


	//   ....[1]....
        /*01e0*/ 	.word	0xffffffff


	//   ....[2]....
        /*01e4*/ 	.word	0xffffffff


	//   ....[3]....
        /*01e8*/ 	.word	0xffffffff


	//   ....[4]....
        /*01ec*/ 	.word	0xffffffff


	//   ....[5]....
        /*01f0*/ 	.word	0xffffffff


	//   ....[6]....
        /*01f4*/ 	.word	0xffffffff


	//   ....[7]....
        /*01f8*/ 	.word	0xffffffff


	//   ....[8]....
        /*01fc*/ 	.word	0xffffffff


	//   ....[9]....
        /*0200*/ 	.word	0xffffffff


	//   ....[10]....
        /*0204*/ 	.word	0xffffffff


	//   ....[11]....
        /*0208*/ 	.word	0xffffffff


	//   ....[12]....
        /*020c*/ 	.word	0xffffffff


	//   ....[13]....
        /*0210*/ 	.word	0xffffffff


	//   ....[14]....
        /*0214*/ 	.word	0xffffffff


	//   ....[15]....
        /*0218*/ 	.word	0xffffffff


	//----- nvinfo : EIATTR_COOP_GROUP_INSTR_OFFSETS
	.align		4
.L_890:
        /*021c*/ 	.byte	0x04, 0x28
        /*021e*/ 	.short	(.L_892 - .L_891)


	//   ....[0]....
.L_891:
        /*0220*/ 	.word	0x00008ea0


	//   ....[1]....
        /*0224*/ 	.word	0x00008ec0


	//   ....[2]....
        /*0228*/ 	.word	0x00008ee0


	//   ....[3]....
        /*022c*/ 	.word	0x00008f10


	//   ....[4]....
        /*0230*/ 	.word	0x00010990


	//   ....[5]....
        /*0234*/ 	.word	0x000109c0


	//   ....[6]....
        /*0238*/ 	.word	0x00010a40


	//   ....[7]....
        /*023c*/ 	.word	0x00010a50


	//   ....[8]....
        /*0240*/ 	.word	0x00017940


	//   ....[9]....
        /*0244*/ 	.word	0x00017950


	//   ....[10]....
        /*0248*/ 	.word	0x00017980


	//   ....[11]....
        /*024c*/ 	.word	0x00017990


	//   ....[12]....
        /*0250*/ 	.word	0x0001a460


	//   ....[13]....
        /*0254*/ 	.word	0x0001a4a0


	//   ....[14]....
        /*0258*/ 	.word	0x0001a5b0


	//   ....[15]....
        /*025c*/ 	.word	0x0001a5c0


	//----- nvinfo : EIATTR_VRC_CTA_INIT_COUNT
	.align		4
.L_892:
        /*0260*/ 	.byte	0x02, 0x4a
	.zero		1
	.zero		1


	//----- nvinfo : EIATTR_EXIT_INSTR_OFFSETS
	.align		4
        /*0264*/ 	.byte	0x04, 0x1c
        /*0266*/ 	.short	(.L_894 - .L_893)


	//   ....[0]....
.L_893:
        /*0268*/ 	.word	0x00000650


	//   ....[1]....
        /*026c*/ 	.word	0x00000ea0


	//   ....[2]....
        /*0270*/ 	.word	0x00000ed0


	//   ....[3]....
        /*0274*/ 	.word	0x0001af20


	//   ....[4]....
        /*0278*/ 	.word	0x0001af40


	//----- nvinfo : EIATTR_CRS_STACK_SIZE
	.align		4
.L_894:
        /*027c*/ 	.byte	0x04, 0x1e
        /*027e*/ 	.short	(.L_896 - .L_895)
.L_895:
        /*0280*/ 	.word	0x00000000


	//----- nvinfo : EIATTR_CBANK_PARAM_SIZE
	.align		4
.L_896:
        /*0284*/ 	.byte	0x03, 0x19
        /*0286*/ 	.short	0x01d0


	//----- nvinfo : EIATTR_PARAM_CBANK
	.align		4
        /*0288*/ 	.byte	0x04, 0x0a
        /*028a*/ 	.short	(.L_898 - .L_897)
	.align		4
.L_897:
        /*028c*/ 	.word	index@(.nv.constant0._ZN5flash24flash_fwd_splitkv_kernelI23Flash_fwd_kernel_traitsILi64ELi64ELi256ELi4ELb0ELb0EN7cutlass6half_tE19Flash_kernel_traitsILi64ELi64ELi256ELi4ES3_EELb1ELb0ELb0ELb0ELb0ELb1ELb1ELb0EEEvNS_16Flash_fwd_paramsE)
        /*0290*/ 	.short	0x0380
        /*0292*/ 	.short	0x01d0


	//----- nvinfo : EIATTR_SW_WAR
	.align		4
.L_898:
        /*0294*/ 	.byte	0x04, 0x36
        /*0296*/ 	.short	(.L_900 - .L_899)
.L_899:
        /*0298*/ 	.word	0x00000008
.L_900:


//--------------------- .nv.info._ZN5flash24flash_fwd_splitkv_kernelI23Flash_fwd_kernel_traitsILi64ELi64ELi256ELi4ELb0ELb0EN7cutlass6half_tE19Flash_kernel_traitsILi64ELi64ELi256ELi4ES3_EELb1ELb0ELb0ELb0ELb0ELb0ELb1ELb1EEEvNS_16Flash_fwd_paramsE --------------------------
	.section	.nv.info._ZN5flash24flash_fwd_splitkv_kernelI23Flash_fwd_kernel_traitsILi64ELi64ELi256ELi4ELb0ELb0EN7cutlass6half_tE19Flash_kernel_traitsILi64ELi64ELi256ELi4ES3_EELb1ELb0ELb0ELb0ELb0ELb0ELb1ELb1EEEvNS_16Flash_fwd_paramsE,"",@"SHT_CUDA_INFO"
	.sectionflags	@""
	.align	4


	//----- nvinfo : EIATTR_CUDA_API_VERSION
	.align		4
        /*0000*/ 	.byte	0x04, 0x37
        /*0002*/ 	.short	(.L_902 - .L_901)
.L_901:
        /*0004*/ 	.word	0x00000082


	//----- nvinfo : EIATTR_KPARAM_INFO
	.align		4
.L_902:
        /*0008*/ 	.byte	0x04, 0x17
        /*000a*/ 	.short	(.L_904 - .L_903)
.L_903:
        /*000c*/ 	.word	0x00000000
        /*0010*/ 	.short	0x0000
        /*0012*/ 	.short	0x0000
        /*0014*/ 	.byte	0x00, 0xf0, 0x41, 0x07


	//----- nvinfo : EIATTR_SPARSE_MMA_MASK
	.align		4
.L_904:
        /*0018*/ 	.byte	0x03, 0x50
        /*001a*/ 	.short	0x0000


	//----- nvinfo : EIATTR_MAXREG_COUNT
	.align		4
        /*001c*/ 	.byte	0x03, 0x1b
        /*001e*/ 	.short	0x00ff


	//----- nvinfo : EIATTR_NUM_BARRIERS
	.align		4
        /*0020*/ 	.byte	0x02, 0x4c
        /*0022*/ 	.byte	0x01
	.zero		1


	//----- nvinfo : EIATTR_MERCURY_ISA_VERSION
	.align		4
        /*0024*/ 	.byte	0x03, 0x5f
        /*0026*/ 	.short	0x0101


	//----- nvinfo : EIATTR_COOP_GROUP_MASK_REGIDS
	.align		4
        /*0028*/ 	.byte	0x04, 0x29
        /*002a*/ 	.short	(.L_906 - .L_905)


	//   ....[0]....
.L_905:
        /*002c*/ 	.word	0xffffffff


	//   ....[1]....
        /*0030*/ 	.word	0xffffffff


	//   ....[2]....
        /*0034*/ 	.word	0xffffffff


	//   ....[3]....
        /*0038*/ 	.word	0xffffffff


	//   ....[4]....
        /*003c*/ 	.word	0xffffffff


	//   ....[5]....
        /*0040*/ 	.word	0xffffffff


	//   ....[6]....
        /*0044*/ 	.word	0xffffffff


	//   ....[7]....
        /*0048*/ 	.word	0xffffffff


	//   ....[8]....
        /*004c*/ 	.word	0xffffffff


	//   ....[9]....
        /*0050*/ 	.word	0xffffffff


	//   ....[10]....
        /*0054*/ 	.word	0xffffffff


	//   ....[11]....
        /*0058*/ 	.word	0xffffffff


	//   ....[12]....
        /*005c*/ 	.word	0xffffffff


	//   ....[13]....
        /*0060*/ 	.word	0xffffffff


	//   ....[14]....
        /*0064*/ 	.word	0xffffffff


	//   ....[15]....
        /*0068*/ 	.word	0xffffffff


	//----- nvinfo : EIATTR_COOP_GROUP_INSTR_OFFSETS
	.align		4
.L_906:
        /*006c*/ 	.byte	0x04, 0x28
        /*006e*/ 	.short	(.L_908 - .L_907)


	//   ....[0]....
.L_907:
        /*0070*/ 	.word	0x000172d0


	//   ....[1]....
        /*0074*/ 	.word	0x00017350


	//   ....[2]....
        /*0078*/ 	.word	0x000173a0


	//   ....[3]....
        /*007c*/ 	.word	0x000173f0


	//   ....[4]....
        /*0080*/ 	.word	0x0001da80


	//   ....[5]....
        /*0084*/ 	.word	0x0001dab0


	//   ....[6]....
        /*0088*/ 	.word	0x0001db80


	//   ....[7]....
        /*008c*/ 	.word	0x0001db90


	//   ....[8]....
        /*0090*/ 	.word	0x000233c0


	//   ....[9]....
        /*0094*/ 	.word	0x000233d0


	//   ....[10]....
        /*0098*/ 	.word	0x00023400


	//   ....[11]....
        /*009c*/ 	.word	0x00023410


	//   ....[12]....
        /*00a0*/ 	.word	0x00025f50


	//   ....[13]....
        /*00a4*/ 	.word	0x00025f90


	//   ....[14]....
        /*00a8*/ 	.word	0x00026120


	//   ....[15]....
        /*00ac*/ 	.word	0x00026140


	//----- nvinfo : EIATTR_VRC_CTA_INIT_COUNT
	.align		4
.L_908:
        /*00b0*/ 	.byte	0x02, 0x4a
	.zero		1
	.zero		1


	//----- nvinfo : EIATTR_EXIT_INSTR_OFFSETS
	.align		4
        /*00b4*/ 	.byte	0x04, 0x1c
        /*00b6*/ 	.short	(.L_910 - .L_909)


	//   ....[0]....
.L_909:
        /*00b8*/ 	.word	0x00000640


	//   ....[1]....
        /*00bc*/ 	.word	0x00000eb0


	//   ....[2]....
        /*00c0*/ 	.word	0x00000ee0


	//   ....[3]....
        /*00c4*/ 	.word	0x00026a40


	//   ....[4]....
        /*00c8*/ 	.word	0x00026a60


	//----- nvinfo : EIATTR_CRS_STACK_SIZE
	.align		4
.L_910:
        /*00cc*/ 	.byte	0x04, 0x1e
        /*00ce*/ 	.short	(.L_912 - .L_911)
.L_911:
        /*00d0*/ 	.word	0x00000000


	//----- nvinfo : EIATTR_CBANK_PARAM_SIZE
	.align		4
.L_912:
        /*00d4*/ 	.byte	0x03, 0x19
        /*00d6*/ 	.short	0x01d0


	//----- nvinfo : EIATTR_PARAM_CBANK
	.align		4
        /*00d8*/ 	.byte	0x04, 0x0a
        /*00da*/ 	.short	(.L_914 - .L_913)
	.align		4
.L_913:
        /*00dc*/ 	.word	index@(.nv.constant0._ZN5flash24flash_fwd_splitkv_kernelI23Flash_fwd_kernel_traitsILi64ELi64ELi256ELi4ELb0ELb0EN7cutlass6half_tE19Flash_kernel_traitsILi64ELi64ELi256ELi4ES3_EELb1ELb0ELb0ELb0ELb0ELb0ELb1ELb1EEEvNS_16Flash_fwd_paramsE)
        /*00e0*/ 	.short	0x0380
        /*00e2*/ 	.short	0x01d0


	//----- nvinfo : EIATTR_SW_WAR
	.align		4
.L_914:
        /*00e4*/ 	.byte	0x04, 0x36
        /*00e6*/ 	.short	(.L_916 - .L_915)
.L_915:
        /*00e8*/ 	.word	0x00000008
.L_916:


//--------------------- .nv.info._ZN5flash24flash_fwd_splitkv_kernelI23Flash_fwd_kernel_traitsILi64ELi64ELi256ELi4ELb0ELb0EN7cutlass6half_tE19Flash_kernel_traitsILi64ELi64ELi256ELi4ES3_EELb1ELb0ELb0ELb0ELb0ELb1ELb1ELb1EEEvNS_16Flash_fwd_paramsE --------------------------
	.section	.nv.info._ZN5flash24flash_fwd_splitkv_kernelI23Flash_fwd_kernel_traitsILi64ELi64ELi256ELi4ELb0ELb0EN7cutlass6half_tE19Flash_kernel_traitsILi64ELi64ELi256ELi4ES3_EELb1ELb0ELb0ELb0ELb0ELb1ELb1ELb1EEEvNS_16Flash_fwd_paramsE,"",@"SHT_CUDA_INFO"
	.sectionflags	@""
	.align	4


	//----- nvinfo : EIATTR_CUDA_API_VERSION
	.align		4
        /*0000*/ 	.byte	0x04, 0x37
        /*0002*/ 	.short	(.L_918 - .L_917)
.L_917:
        /*0004*/ 	.word	0x00000082


	//----- nvinfo : EIATTR_KPARAM_INFO
	.align		4
.L_918:
        /*0008*/ 	.byte	0x04, 0x17
        /*000a*/ 	.short	(.L_920 - .L_919)
.L_919:
        /*000c*/ 	.word	0x00000000
        /*0010*/ 	.short	0x0000
        /*0012*/ 	.short	0x0000
        /*0014*/ 	.byte	0x00, 0xf0, 0x41, 0x07


	//----- nvinfo : EIATTR_SPARSE_MMA_MASK
	.align		4
.L_920:
        /*0018*/ 	.byte	0x03, 0x50
        /*001a*/ 	.short	0x0000


	//----- nvinfo : EIATTR_MAXREG_COUNT
	.align		4
        /*001c*/ 	.byte	0x03, 0x1b
        /*001e*/ 	.short	0x00ff


	//----- nvinfo : EIATTR_NUM_BARRIERS
	.align		4
        /*0020*/ 	.byte	0x02, 0x4c
        /*0022*/ 	.byte	0x01
	.zero		1


	//----- nvinfo : EIATTR_ANNOTATIONS
	.align		4
        /*0024*/ 	.byte	0x04, 0x55
        /*0026*/ 	.short	(.L_922 - .L_921)


	//   ....[0]....
.L_921:
        /* <DEDUP_REMOVED lines=36> */


	//----- nvinfo : EIATTR_MERCURY_ISA_VERSION
	.align		4
.L_922:
        /*0258*/ 	.byte	0x03, 0x5f
        /*025a*/ 	.short	0x0101


	//----- nvinfo : EIATTR_COOP_GROUP_MASK_REGIDS
	.align		4
        /*025c*/ 	.byte	0x04, 0x29
        /*025e*/ 	.short	(.L_924 - .L_923)


	//   ....[0]....
.L_923:
        /*0260*/ 	.word	0xffffffff


	//   ....[1]....
        /*0264*/ 	.word	0xffffffff


	//   ....[2]....
        /*0268*/ 	.word	0xffffffff


	//   ....[3]....
        /*026c*/ 	.word	0xffffffff


	//   ....[4]....
        /*0270*/ 	.word	0xffffffff


	//   ....[5]....
        /*0274*/ 	.word	0xffffffff


	//   ....[6]....
        /*0278*/ 	.word	0xffffffff


	//   ....[7]....
        /*027c*/ 	.word	0xffffffff


	//   ....[8]....
        /*0280*/ 	.word	0xffffffff


	//   ....[9]....
        /*0284*/ 	.word	0xffffffff


	//   ....[10]....
        /*0288*/ 	.word	0xffffffff


	//   ....[11]....
        /*028c*/ 	.word	0xffffffff


	//   ....[12]....
        /*0290*/ 	.word	0xffffffff


	//   ....[13]....
        /*0294*/ 	.word	0xffffffff


	//   ....[14]....
        /*0298*/ 	.word	0xffffffff


	//   ....[15]....
        /*029c*/ 	.word	0xffffffff


	//----- nvinfo : EIATTR_COOP_GROUP_INSTR_OFFSETS
	.align		4
.L_924:
        /*02a0*/ 	.byte	0x04, 0x28
        /*02a2*/ 	.short	(.L_926 - .L_925)


	//   ....[0]....
.L_925:
        /*02a4*/ 	.word	0x00019090


	//   ....[1]....
        /*02a8*/ 	.word	0x000190f0


	//   ....[2]....
        /*02ac*/ 	.word	0x00019110


	//   ....[3]....
        /*02b0*/ 	.word	0x00019130


	//   ....[4]....
        /*02b4*/ 	.word	0x00020c00


	//   ....[5]....
        /*02b8*/ 	.word	0x00020c30


	//   ....[6]....
        /*02bc*/ 	.word	0x00020c50


	//   ....[7]....
        /*02c0*/ 	.word	0x00020c70


	//   ....[8]....
        /*02c4*/ 	.word	0x00027950


	//   ....[9]....
        /*02c8*/ 	.word	0x00027960


	//   ....[10]....
        /*02cc*/ 	.word	0x000279c0


	//   ....[11]....
        /*02d0*/ 	.word	0x000279d0


	//   ....[12]....
        /*02d4*/ 	.word	0x0002a750


	//   ....[13]....
        /*02d8*/ 	.word	0x0002a760


	//   ....[14]....
        /*02dc*/ 	.word	0x0002a790


	//   ....[15]....
        /*02e0*/ 	.word	0x0002a7a0


	//----- nvinfo : EIATTR_VRC_CTA_INIT_COUNT
	.align		4
.L_926:
        /*02e4*/ 	.byte	0x02, 0x4a
	.zero		1
	.zero		1


	//----- nvinfo : EIATTR_EXIT_INSTR_OFFSETS
	.align		4
        /*02e8*/ 	.byte	0x04, 0x1c
        /*02ea*/ 	.short	(.L_928 - .L_927)


	//   ....[0]....
.L_927:
        /*02ec*/ 	.word	0x00000650


	//   ....[1]....
        /*02f0*/ 	.word	0x00000ec0


	//   ....[2]....
        /*02f4*/ 	.word	0x00000ef0


	//   ....[3]....
        /*02f8*/ 	.word	0x0002b0e0


	//   ....[4]....
        /*02fc*/ 	.word	0x0002b100


	//----- nvinfo : EIATTR_CRS_STACK_SIZE
	.align		4
.L_928:
        /*0300*/ 	.byte	0x04, 0x1e
        /*0302*/ 	.short	(.L_930 - .L_929)
.L_929:
        /*0304*/ 	.word	0x00000000


	//----- nvinfo : EIATTR_CBANK_PARAM_SIZE
	.align		4
.L_930:
        /*0308*/ 	.byte	0x03, 0x19
        /*030a*/ 	.short	0x01d0


	//----- nvinfo : EIATTR_PARAM_CBANK
	.align		4
        /*030c*/ 	.byte	0x04, 0x0a
        /*030e*/ 	.short	(.L_932 - .L_931)
	.align		4
.L_931:
        /*0310*/ 	.word	index@(.nv.constant0._ZN5flash24flash_fwd_splitkv_kernelI23Flash_fwd_kernel_traitsILi64ELi64ELi256ELi4ELb0ELb0EN7cutlass6half_tE19Flash_kernel_traitsILi64ELi64ELi256ELi4ES3_EELb1ELb0ELb0ELb0ELb0ELb1ELb1ELb1EEEvNS_16Flash_fwd_paramsE)
        /*0314*/ 	.short	0x0380
        /*0316*/ 	.short	0x01d0


	//----- nvinfo : EIATTR_SW_WAR
	.align		4
.L_932:
        /*0318*/ 	.byte	0x04, 0x36
        /*031a*/ 	.short	(.L_934 - .L_933)
.L_933:
        /*031c*/ 	.word	0x00000008
.L_934:


//--------------------- .nv.info._ZN5flash24flash_fwd_splitkv_kernelI23Flash_fwd_kernel_traitsILi64ELi64ELi256ELi4ELb0ELb0EN7cutlass6half_tE19Flash_kernel_traitsILi64ELi64ELi256ELi4ES3_EELb1ELb0ELb0ELb1ELb1ELb0ELb0ELb0EEEvNS_16Flash_fwd_paramsE --------------------------
	.section	.nv.info._ZN5flash24flash_fwd_splitkv_kernelI23Flash_fwd_kernel_traitsILi64ELi64ELi256ELi4ELb0ELb0EN7cutlass6half_tE19Flash_kernel_traitsILi64ELi64ELi256ELi4ES3_EELb1ELb0ELb0ELb1ELb1ELb0ELb0ELb0EEEvNS_16Flash_fwd_paramsE,"",@"SHT_CUDA_INFO"
	.sectionflags	@""
	.align	4


	//----- nvinfo : EIATTR_CUDA_API_VERSION
	.align		4
        /*0000*/ 	.byte	0x04, 0x37
        /*0002*/ 	.short	(.L_936 - .L_935)
.L_935:
        /*0004*/ 	.word	0x00000082


	//----- nvinfo : EIATTR_KPARAM_INFO
	.align		4
.L_936:
        /*0008*/ 	.byte	0x04, 0x17
        /*000a*/ 	.short	(.L_938 - .L_937)
.L_937:
        /*000c*/ 	.word	0x00000000
        /*0010*/ 	.short	0x0000
        /*0012*/ 	.short	0x0000
        /*0014*/ 	.byte	0x00, 0xf0, 0x41, 0x07


	//----- nvinfo : EIATTR_SPARSE_MMA_MASK
	.align		4
.L_938:
        /*0018*/ 	.byte	0x03, 0x50
        /*001a*/ 	.short	0x0000


	//----- nvinfo : EIATTR_MAXREG_COUNT
	.align		4
        /*001c*/ 	.byte	0x03, 0x1b
        /*001e*/ 	.short	0x00ff


	//----- nvinfo : EIATTR_NUM_BARRIERS
	.align		4
        /*0020*/ 	.byte	0x02, 0x4c
        /*0022*/ 	.byte	0x01
	.zero		1


	//----- nvinfo : EIATTR_MERCURY_ISA_VERSION
	.align		4
        /*0024*/ 	.byte	0x03, 0x5f
        /*0026*/ 	.short	0x0101


	//----- nvinfo : EIATTR_COOP_GROUP_MASK_REGIDS
	.align		4
        /*0028*/ 	.byte	0x04, 0x29
        /*002a*/ 	.short	(.L_940 - .L_939)


	//   ....[0]....
.L_939:
        /*002c*/ 	.word	0xffffffff


	//   ....[1]....
        /*0030*/ 	.word	0xffffffff


	//   ....[2]....
        /*0034*/ 	.word	0xffffffff


	//   ....[3]....
        /*0038*/ 	.word	0xffffffff


	//   ....[4]....
        /*003c*/ 	.word	0xffffffff


	//   ....[5]....
        /*0040*/ 	.word	0xffffffff


	//   ....[6]....
        /*0044*/ 	.word	0xffffffff


	//   ....[7]....
        /*0048*/ 	.word	0xffffffff


	//   ....[8]....
        /*004c*/ 	.word	0xffffffff


	//   ....[9]....
        /*0050*/ 	.word	0xffffffff


	//   ....[10]....
        /*0054*/ 	.word	0xffffffff


	//   ....[11]....
        /*0058*/ 	.word	0xffffffff


	//----- nvinfo : EIATTR_COOP_GROUP_INSTR_OFFSETS
	.align		4
.L_940:
        /*005c*/ 	.byte	0x04, 0x28
        /*005e*/ 	.short	(.L_942 - .L_941)


	//   ....[0]....
.L_941:
        /*0060*/ 	.word	0x00004b10


	//   ....[1]....
        /*0064*/ 	.word	0x00004b30


	//   ....[2]....
        /*0068*/ 	.word	0x00004be0


	//   ....[3]....
        /*006c*/ 	.word	0x00004bf0


	//   ....[4]....
        /*0070*/ 	.word	0x000097d0


	//   ....[5]....
        /*0074*/ 	.word	0x000097e0


	//   ....[6]....
        /*0078*/ 	.word	0x00009810


	//   ....[7]....
        /*007c*/ 	.word	0x00009820


	//   ....[8]....
        /*0080*/ 	.word	0x0000c380


	//   ....[9]....
        /*0084*/ 	.word	0x0000c3c0


	//   ....[10]....
        /*0088*/ 	.word	0x0000c4b0


	//   ....[11]....
        /*008c*/ 	.word	0x0000c4d0


	//----- nvinfo : EIATTR_VRC_CTA_INIT_COUNT
	.align		4
.L_942:
        /*0090*/ 	.byte	0x02, 0x4a
	.zero		1
	.zero		1


	//----- nvinfo : EIATTR_EXIT_INSTR_OFFSETS
	.align		4
        /*0094*/ 	.byte	0x04, 0x1c
        /*0096*/ 	.short	(.L_944 - .L_943)


	//   ....[0]....
.L_943:
        /*0098*/ 	.word	0x00000170


	//   ....[1]....
        /*009c*/ 	.word	0x000006b0


	//   ....[2]....
        /*00a0*/ 	.word	0x000006e0


	//   ....[3]....
        /*00a4*/ 	.word	0x0000ce80


	//----- nvinfo : EIATTR_CRS_STACK_SIZE
	.align		4
.L_944:
        /*00a8*/ 	.byte	0x04, 0x1e
        /*00aa*/ 	.short	(.L_946 - .L_945)
.L_945:
        /*00ac*/ 	.word	0x00000000


	//----- nvinfo : EIATTR_CBANK_PARAM_SIZE
	.align		4
.L_946:
        /*00b0*/ 	.byte	0x03, 0x19
        /*00b2*/ 	.short	0x01d0


	//----- nvinfo : EIATTR_PARAM_CBANK
	.align		4
        /*00b4*/ 	.byte	0x04, 0x0a
        /*00b6*/ 	.short	(.L_948 - .L_947)
	.align		4
.L_947:
        /*00b8*/ 	.word	index@(.nv.constant0._ZN5flash24flash_fwd_splitkv_kernelI23Flash_fwd_kernel_traitsILi64ELi64ELi256ELi4ELb0ELb0EN7cutlass6half_tE19Flash_kernel_traitsILi64ELi64ELi256ELi4ES3_EELb1ELb0ELb0ELb1ELb1ELb0ELb0ELb0EEEvNS_16Flash_fwd_paramsE)
        /*00bc*/ 	.short	0x0380
        /*00be*/ 	.short	0x01d0


	//----- nvinfo : EIATTR_SW_WAR
	.align		4
.L_948:
        /*00c0*/ 	.byte	0x04, 0x36
        /*00c2*/ 	.short	(.L_950 - .L_949)
.L_949:
        /*00c4*/ 	.word	0x00000008
.L_950:


//--------------------- .nv.info._ZN5flash24flash_fwd_splitkv_kernelI23Flash_fwd_kernel_traitsILi64ELi64ELi256ELi4ELb0ELb0EN7cutlass6half_tE19Flash_kernel_traitsILi64ELi64ELi256ELi4ES3_EELb1ELb0ELb0ELb1ELb1ELb1ELb0ELb0EEEvNS_16Flash_fwd_paramsE --------------------------
	.section	.nv.info._ZN5flash24flash_fwd_splitkv_kernelI23Flash_fwd_kernel_traitsILi64ELi64ELi256ELi4ELb0ELb0EN7cutlass6half_tE19Flash_kernel_traitsILi64ELi64ELi256ELi4ES3_EELb1ELb0ELb0ELb1ELb1ELb1ELb0ELb0EEEvNS_16Flash_fwd_paramsE,"",@"SHT_CUDA_INFO"
	.sectionflags	@""
	.align	4


	//----- nvinfo : EIATTR_CUDA_API_VERSION
	.align		4
        /*0000*/ 	.byte	0x04, 0x37
        /*0002*/ 	.short	(.L_952 - .L_951)
.L_951:
        /*0004*/ 	.word	0x00000082


	//----- nvinfo : EIATTR_KPARAM_INFO
	.align		4
.L_952:
        /*0008*/ 	.byte	0x04, 0x17
        /*000a*/ 	.short	(.L_954 - .L_953)
.L_953:
        /*000c*/ 	.word	0x00000000
        /*0010*/ 	.short	0x0000
        /*0012*/ 	.short	0x0000
        /*0014*/ 	.byte	0x00, 0xf0, 0x41, 0x07


	//----- nvinfo : EIATTR_SPARSE_MMA_MASK
	.align		4
.L_954:
        /*0018*/ 	.byte	0x03, 0x50
        /*001a*/ 	.short	0x0000


	//----- nvinfo : EIATTR_MAXREG_COUNT
	.align		4
        /*001c*/ 	.byte	0x03, 0x1b
        /*001e*/ 	.short	0x00ff


	//----- nvinfo : EIATTR_NUM_BARRIERS
	.align		4
        /*0020*/ 	.byte	0x02, 0x4c
        /*0022*/ 	.byte	0x01
	.zero		1


	//----- nvinfo : EIATTR_ANNOTATIONS
	.align		4
        /*0024*/ 	.byte	0x04, 0x55
        /*0026*/ 	.short	(.L_956 - .L_955)


	//   ....[0]....
.L_955:
        /* <DEDUP_REMOVED lines=21> */


	//----- nvinfo : EIATTR_MERCURY_ISA_VERSION
	.align		4
.L_956:
        /*0160*/ 	.byte	0x03, 0x5f
        /*0162*/ 	.short	0x0101


	//----- nvinfo : EIATTR_COOP_GROUP_MASK_REGIDS
	.align		4
        /*0164*/ 	.byte	0x04, 0x29
        /*0166*/ 	.short	(.L_958 - .L_957)


	//   ....[0]....
.L_957:
        /*0168*/ 	.word	0xffffffff


	//   ....[1]....
        /*016c*/ 	.word	0xffffffff


	//   ....[2]....
        /*0170*/ 	.word	0xffffffff


	//   ....[3]....
        /*0174*/ 	.word	0xffffffff


	//   ....[4]....
        /*0178*/ 	.word	0xffffffff


	//   ....[5]....
        /*017c*/ 	.word	0xffffffff


	//   ....[6]....
        /*0180*/ 	.word	0xffffffff


	//   ....[7]....
        /*0184*/ 	.word	0xffffffff


	//   ....[8]....
        /*0188*/ 	.word	0xffffffff


	//   ....[9]....
        /*018c*/ 	.word	0xffffffff


	//   ....[10]....
        /*0190*/ 	.word	0xffffffff


	//   ....[11]....
        /*0194*/ 	.word	0xffffffff


	//----- nvinfo : EIATTR_COOP_GROUP_INSTR_OFFSETS
	.align		4
.L_958:
        /*0198*/ 	.byte	0x04, 0x28
        /*019a*/ 	.short	(.L_960 - .L_959)


	//   ....[0]....
.L_959:
        /*019c*/ 	.word	0x00005d50


	//   ....[1]....
        /*01a0*/ 	.word	0x00005d80


	//   ....[2]....
        /*01a4*/ 	.word	0x00005da0


	//   ....[3]....
        /*01a8*/ 	.word	0x00005dd0


	//   ....[4]....
        /*01ac*/ 	.word	0x0000bd70


	//   ....[5]....
        /*01b0*/ 	.word	0x0000bdc0


	//   ....[6]....
        /*01b4*/ 	.word	0x0000be20


	//   ....[7]....
        /*01b8*/ 	.word	0x0000be30


	//   ....[8]....
        /*01bc*/ 	.word	0x0000ebd0


	//   ....[9]....
        /*01c0*/ 	.word	0x0000ebe0


	//   ....[10]....
        /*01c4*/ 	.word	0x0000ec10


	//   ....[11]....
        /*01c8*/ 	.word	0x0000ec20


	//----- nvinfo : EIATTR_VRC_CTA_INIT_COUNT
	.align		4
.L_960:
        /*01cc*/ 	.byte	0x02, 0x4a
	.zero		1
	.zero		1


	//----- nvinfo : EIATTR_EXIT_INSTR_OFFSETS
	.align		4
        /*01d0*/ 	.byte	0x04, 0x1c
        /*01d2*/ 	.short	(.L_962 - .L_961)


	//   ....[0]....
.L_961:
        /*01d4*/ 	.word	0x00000180


	//   ....[1]....
        /*01d8*/ 	.word	0x000006c0


	//   ....[2]....
        /*01dc*/ 	.word	0x000006f0


	//   ....[3]....
        /*01e0*/ 	.word	0x0000f600


	//----- nvinfo : EIATTR_CRS_STACK_SIZE
	.align		4
.L_962:
        /*01e4*/ 	.byte	0x04, 0x1e
        /*01e6*/ 	.short	(.L_964 - .L_963)
.L_963:
        /*01e8*/ 	.word	0x00000000


	//----- nvinfo : EIATTR_CBANK_PARAM_SIZE
	.align		4
.L_964:
        /*01ec*/ 	.byte	0x03, 0x19
        /*01ee*/ 	.short	0x01d0


	//----- nvinfo : EIATTR_PARAM_CBANK
	.align		4
        /*01f0*/ 	.byte	0x04, 0x0a
        /*01f2*/ 	.short	(.L_966 - .L_965)
	.align		4
.L_965:
        /*01f4*/ 	.word	index@(.nv.constant0._ZN5flash24flash_fwd_splitkv_kernelI23Flash_fwd_kernel_traitsILi64ELi64ELi256ELi4ELb0ELb0EN7cutlass6half_tE19Flash_kernel_traitsILi64ELi64ELi256ELi4ES3_EELb1ELb0ELb0ELb1ELb1ELb1ELb0ELb0EEEvNS_16Flash_fwd_paramsE)
        /*01f8*/ 	.short	0x0380
        /*01fa*/ 	.short	0x01d0


	//----- nvinfo : EIATTR_SW_WAR
	.align		4
.L_966:
        /*01fc*/ 	.byte	0x04, 0x36
        /*01fe*/ 	.short	(.L_968 - .L_967)
.L_967:
        /*0200*/ 	.word	0x00000008
.L_968:


//--------------------- .nv.info._ZN5flash24flash_fwd_splitkv_kernelI23Flash_fwd_kernel_traitsILi64ELi64ELi256ELi4ELb0ELb0EN7cutlass6half_tE19Flash_kernel_traitsILi64ELi64ELi256ELi4ES3_EELb1ELb0ELb0ELb1ELb1ELb0ELb1ELb0EEEvNS_16Flash_fwd_paramsE --------------------------
	.section	.nv.info._ZN5flash24flash_fwd_splitkv_kernelI23Flash_fwd_kernel_traitsILi64ELi64ELi256ELi4ELb0ELb0EN7cutlass6half_tE19Flash_kernel_traitsILi64ELi64ELi256ELi4ES3_EELb1ELb0ELb0ELb1ELb1ELb0ELb1ELb0EEEvNS_16Flash_fwd_paramsE,"",@"SHT_CUDA_INFO"
	.sectionflags	@""
	.align	4


	//----- nvinfo : EIATTR_CUDA_API_VERSION
	.align		4
        /*0000*/ 	.byte	0x04, 0x37
        /*0002*/ 	.short	(.L_970 - .L_969)
.L_969:
        /*0004*/ 	.word	0x00000082


	//----- nvinfo : EIATTR_KPARAM_INFO
	.align		4
.L_970:
        /*0008*/ 	.byte	0x04, 0x17
        /*000a*/ 	.short	(.L_972 - .L_971)
.L_971:
        /*000c*/ 	.word	0x00000000
        /*0010*/ 	.short	0x0000
        /*0012*/ 	.short	0x0000
        /*0014*/ 	.byte	0x00, 0xf0, 0x41, 0x07


	//----- nvinfo : EIATTR_SPARSE_MMA_MASK
	.align		4
.L_972:
        /*0018*/ 	.byte	0x03, 0x50
        /*001a*/ 	.short	0x0000


	//----- nvinfo : EIATTR_MAXREG_COUNT
	.align		4
        /*001c*/ 	.byte	0x03, 0x1b
        /*001e*/ 	.short	0x00ff


	//----- nvinfo : EIATTR_NUM_BARRIERS
	.align		4
        /*0020*/ 	.byte	0x02, 0x4c
        /*0022*/ 	.byte	0x01
	.zero		1


	//----- nvinfo : EIATTR_MERCURY_ISA_VERSION
	.align		4
        /*0024*/ 	.byte	0x03, 0x5f
        /*0026*/ 	.short	0x0101


	//----- nvinfo : EIATTR_COOP_GROUP_MASK_REGIDS
	.align		4
        /*0028*/ 	.byte	0x04, 0x29
        /*002a*/ 	.short	(.L_974 - .L_973)


	//   ....[0]....
.L_973:
        /*002c*/ 	.word	0xffffffff


	//   ....[1]....
        /*0030*/ 	.word	0xffffffff


	//   ....[2]....
        /*0034*/ 	.word	0xffffffff


	//   ....[3]....
        /*0038*/ 	.word	0xffffffff


	//   ....[4]....
        /*003c*/ 	.word	0xffffffff


	//   ....[5]....
        /*0040*/ 	.word	0xffffffff


	//   ....[6]....
        /*0044*/ 	.word	0xffffffff


	//   ....[7]....
        /*0048*/ 	.word	0xffffffff


	//   ....[8]....
        /*004c*/ 	.word	0xffffffff


	//   ....[9]....
        /*0050*/ 	.word	0xffffffff


	//   ....[10]....
        /*0054*/ 	.word	0xffffffff


	//   ....[11]....
        /*0058*/ 	.word	0xffffffff


	//----- nvinfo : EIATTR_COOP_GROUP_INSTR_OFFSETS
	.align		4
.L_974:
        /*005c*/ 	.byte	0x04, 0x28
        /*005e*/ 	.short	(.L_976 - .L_975)


	//   ....[0]....
.L_975:
        /*0060*/ 	.word	0x00004ec0


	//   ....[1]....
        /*0064*/ 	.word	0x00004ef0


	//   ....[2]....
        /*0068*/ 	.word	0x00004fa0


	//   ....[3]....
        /*006c*/ 	.word	0x00004fb0


	//   ....[4]....
        /*0070*/ 	.word	0x00009ba0


	//   ....[5]....
        /*0074*/ 	.word	0x00009bb0


	//   ....[6]....
        /*0078*/ 	.word	0x00009be0


	//   ....[7]....
        /*007c*/ 	.word	0x00009bf0


	//   ....[8]....
        /*0080*/ 	.word	0x0000c740


	//   ....[9]....
        /*0084*/ 	.word	0x0000c780


	//   ....[10]....
        /*0088*/ 	.word	0x0000c900


	//   ....[11]....
        /*008c*/ 	.word	0x0000c930


	//----- nvinfo : EIATTR_VRC_CTA_INIT_COUNT
	.align		4
.L_976:
        /*0090*/ 	.byte	0x02, 0x4a
	.zero		1
	.zero		1


	//----- nvinfo : EIATTR_EXIT_INSTR_OFFSETS
	.align		4
        /*0094*/ 	.byte	0x04, 0x1c
        /*0096*/ 	.short	(.L_978 - .L_977)


	//   ....[0]....
.L_977:
        /*0098*/ 	.word	0x00000290


	//   ....[1]....
        /*009c*/ 	.word	0x00000a00


	//   ....[2]....
        /*00a0*/ 	.word	0x00000a30


	//   ....[3]....
        /*00a4*/ 	.word	0x0000d0c0


	//----- nvinfo : EIATTR_CRS_STACK_SIZE
	.align		4
.L_978:
        /*00a8*/ 	.byte	0x04, 0x1e
        /*00aa*/ 	.short	(.L_980 - .L_979)
.L_979:
        /*00ac*/ 	.word	0x00000000


	//----- nvinfo : EIATTR_CBANK_PARAM_SIZE
	.align		4
.L_980:
        /*00b0*/ 	.byte	0x03, 0x19
        /*00b2*/ 	.short	0x01d0


	//----- nvinfo : EIATTR_PARAM_CBANK
	.align		4
        /*00b4*/ 	.byte	0x04, 0x0a
        /*00b6*/ 	.short	(.L_982 - .L_981)
	.align		4
.L_981:
        /*00b8*/ 	.word	index@(.nv.constant0._ZN5flash24flash_fwd_splitkv_kernelI23Flash_fwd_kernel_traitsILi64ELi64ELi256ELi4ELb0ELb0EN7cutlass6half_tE19Flash_kernel_traitsILi64ELi64ELi256ELi4ES3_EELb1ELb0ELb0ELb1ELb1ELb0ELb1ELb0EEEvNS_16Flash_fwd_paramsE)
        /*00bc*/ 	.short	0x0380
        /*00be*/ 	.short	0x01d0


	//----- nvinfo : EIATTR_SW_WAR
	.align		4
.L_982:
        /*00c0*/ 	.byte	0x04, 0x36
        /*00c2*/ 	.short	(.L_984 - .L_983)
.L_983:
        /*00c4*/ 	.word	0x00000008
.L_984:


//--------------------- .nv.info._ZN5flash24flash_fwd_splitkv_kernelI23Flash_fwd_kernel_traitsILi64ELi64ELi256ELi4ELb0ELb0EN7cutlass6half_tE19Flash_kernel_traitsILi64ELi64ELi256ELi4ES3_EELb1ELb0ELb0ELb1ELb1ELb1ELb1ELb0EEEvNS_16Flash_fwd_paramsE --------------------------
	.section	.nv.info._ZN5flash24flash_fwd_splitkv_kernelI23Flash_fwd_kernel_traitsILi64ELi64ELi256ELi4ELb0ELb0EN7cutlass6half_tE19Flash_kernel_traitsILi64ELi64ELi256ELi4ES3_EELb1ELb0ELb0ELb1ELb1ELb1ELb1ELb0EEEvNS_16Flash_fwd_paramsE,"",@"SHT_CUDA_INFO"
	.sectionflags	@""
	.align	4


	//----- nvinfo : EIATTR_CUDA_API_VERSION
	.align		4
        /*0000*/ 	.byte	0x04, 0x37
        /*0002*/ 	.short	(.L_986 - .L_985)
.L_985:
        /*0004*/ 	.word	0x00000082


	//----- nvinfo : EIATTR_KPARAM_INFO
	.align		4
.L_986:
        /*0008*/ 	.byte	0x04, 0x17
        /*000a*/ 	.short	(.L_988 - .L_987)
.L_987:
        /*000c*/ 	.word	0x00000000
        /*0010*/ 	.short	0x0000
        /*0012*/ 	.short	0x0000
        /*0014*/ 	.byte	0x00, 0xf0, 0x41, 0x07


	//----- nvinfo : EIATTR_SPARSE_MMA_MASK
	.align		4
.L_988:
        /*0018*/ 	.byte	0x03, 0x50
        /*001a*/ 	.short	0x0000


	//----- nvinfo : EIATTR_MAXREG_COUNT
	.align		4
        /*001c*/ 	.byte	0x03, 0x1b
        /*001e*/ 	.short	0x00ff


	//----- nvinfo : EIATTR_NUM_BARRIERS
	.align		4
        /*0020*/ 	.byte	0x02, 0x4c
        /*0022*/ 	.byte	0x01
	.zero		1


	//----- nvinfo : EIATTR_ANNOTATIONS
	.align		4
        /*0024*/ 	.byte	0x04, 0x55
        /*0026*/ 	.short	(.L_990 - .L_989)


	//   ....[0]....
.L_989:
        /* <DEDUP_REMOVED lines=21> */


	//----- nvinfo : EIATTR_MERCURY_ISA_VERSION
	.align		4
.L_990:
        /*0168*/ 	.byte	0x03, 0x5f
        /*016a*/ 	.short	0x0101


	//----- nvinfo : EIATTR_COOP_GROUP_MASK_REGIDS
	.align		4
        /*016c*/ 	.byte	0x04, 0x29
        /*016e*/ 	.short	(.L_992 - .L_991)


	//   ....[0]....
.L_991:
        /*0170*/ 	.word	0xffffffff


	//   ....[1]....
        /*0174*/ 	.word	0xffffffff


	//   ....[2]....
        /*0178*/ 	.word	0xffffffff


	//   ....[3]....
        /*017c*/ 	.word	0xffffffff


	//   ....[4]....
        /*0180*/ 	.word	0xffffffff


	//   ....[5]....
        /*0184*/ 	.word	0xffffffff


	//   ....[6]....
        /*0188*/ 	.word	0xffffffff


	//   ....[7]....
        /*018c*/ 	.word	0xffffffff


	//   ....[8]....
        /*0190*/ 	.word	0xffffffff


	//   ....[9]....
        /*0194*/ 	.word	0xffffffff


	//   ....[10]....
        /*0198*/ 	.word	0xffffffff


	//   ....[11]....
        /*019c*/ 	.word	0xffffffff


	//----- nvinfo : EIATTR_COOP_GROUP_INSTR_OFFSETS
	.align		4
.L_992:
        /*01a0*/ 	.byte	0x04, 0x28
        /*01a2*/ 	.short	(.L_994 - .L_993)


	//   ....[0]....
.L_993:
        /*01a4*/ 	.word	0x00006150


	//   ....[1]....
        /*01a8*/ 	.word	0x00006180


	//   ....[2]....
        /*01ac*/ 	.word	0x000061a0


	//   ....[3]....
        /*01b0*/ 	.word	0x000061d0


	//   ....[4]....
        /*01b4*/ 	.word	0x0000c120


	//   ....[5]....
        /*01b8*/ 	.word	0x0000c170


	//   ....[6]....
        /*01bc*/ 	.word	0x0000c1d0


	//   ....[7]....
        /*01c0*/ 	.word	0x0000c1e0


	//   ....[8]....
        /*01c4*/ 	.word	0x0000ef60


	//   ....[9]....
        /*01c8*/ 	.word	0x0000ef70


	//   ....[10]....
        /*01cc*/ 	.word	0x0000efa0


	//   ....[11]....
        /*01d0*/ 	.word	0x0000efb0


	//----- nvinfo : EIATTR_VRC_CTA_INIT_COUNT
	.align		4
.L_994:
        /*01d4*/ 	.byte	0x02, 0x4a
	.zero		1
	.zero		1


	//----- nvinfo : EIATTR_EXIT_INSTR_OFFSETS
	.align		4
        /*01d8*/ 	.byte	0x04, 0x1c
        /*01da*/ 	.short	(.L_996 - .L_995)


	//   ....[0]....
.L_995:
        /*01dc*/ 	.word	0x000002b0


	//   ....[1]....
        /*01e0*/ 	.word	0x00000a60


	//   ....[2]....
        /*01e4*/ 	.word	0x00000a90


	//   ....[3]....
        /*01e8*/ 	.word	0x0000f7d0


	//----- nvinfo : EIATTR_CRS_STACK_SIZE
	.align		4
.L_996:
        /*01ec*/ 	.byte	0x04, 0x1e
        /*01ee*/ 	.short	(.L_998 - .L_997)
.L_997:
        /*01f0*/ 	.word	0x00000000


	//----- nvinfo : EIATTR_CBANK_PARAM_SIZE
	.align		4
.L_998:
        /*01f4*/ 	.byte	0x03, 0x19
        /*01f6*/ 	.short	0x01d0


	//----- nvinfo : EIATTR_PARAM_CBANK
	.align		4
        /*01f8*/ 	.byte	0x04, 0x0a
        /*01fa*/ 	.short	(.L_1000 - .L_999)
	.align		4
.L_999:
        /*01fc*/ 	.word	index@(.nv.constant0._ZN5flash24flash_fwd_splitkv_kernelI23Flash_fwd_kernel_traitsILi64ELi64ELi256ELi4ELb0ELb0EN7cutlass6half_tE19Flash_kernel_traitsILi64ELi64ELi256ELi4ES3_EELb1ELb0ELb0ELb1ELb1ELb1ELb1ELb0EEEvNS_16Flash_fwd_paramsE)
        /*0200*/ 	.short	0x0380
        /*0202*/ 	.short	0x01d0


	//----- nvinfo : EIATTR_SW_WAR
	.align		4
.L_1000:
        /*0204*/ 	.byte	0x04, 0x36
        /*0206*/ 	.short	(.L_1002 - .L_1001)
.L_1001:
        /*0208*/ 	.word	0x00000008
.L_1002:


//--------------------- .nv.info._ZN5flash24flash_fwd_splitkv_kernelI23Flash_fwd_kernel_traitsILi64ELi64ELi256ELi4ELb0ELb0EN7cutlass6half_tE19Flash_kernel_traitsILi64ELi64ELi256ELi4ES3_EELb1ELb0ELb0ELb0ELb1ELb0ELb0ELb0EEEvNS_16Flash_fwd_paramsE --------------------------
	.section	.nv.info._ZN5flash24flash_fwd_splitkv_kernelI23Flash_fwd_kernel_traitsILi64ELi64ELi256ELi4ELb0ELb0EN7cutlass6half_tE19Flash_kernel_traitsILi64ELi64ELi256ELi4ES3_EELb1ELb0ELb0ELb0ELb1ELb0ELb0ELb0EEEvNS_16Flash_fwd_paramsE,"",@"SHT_CUDA_INFO"
	.sectionflags	@""
	.align	4


	//----- nvinfo : EIATTR_CUDA_API_VERSION
	.align		4
        /*0000*/ 	.byte	0x04, 0x37
        /*0002*/ 	.short	(.L_1004 - .L_1003)
.L_1003:
        /*0004*/ 	.word	0x00000082


	//----- nvinfo : EIATTR_KPARAM_INFO
	.align		4
.L_1004:
        /*0008*/ 	.byte	0x04, 0x17
        /*000a*/ 	.short	(.L_1006 - .L_1005)
.L_1005:
        /*000c*/ 	.word	0x00000000
        /*0010*/ 	.short	0x0000
        /*0012*/ 	.short	0x0000
        /*0014*/ 	.byte	0x00, 0xf0, 0x41, 0x07


	//----- nvinfo : EIATTR_SPARSE_MMA_MASK
	.align		4
.L_1006:
        /*0018*/ 	.byte	0x03, 0x50
        /*001a*/ 	.short	0x0000


	//----- nvinfo : EIATTR_MAXREG_COUNT
	.align		4
        /*001c*/ 	.byte	0x03, 0x1b
        /*001e*/ 	.short	0x00ff


	//----- nvinfo : EIATTR_NUM_BARRIERS
	.align		4
        /*0020*/ 	.byte	0x02, 0x4c
        /*0022*/ 	.byte	0x01
	.zero		1


	//----- nvinfo : EIATTR_MERCURY_ISA_VERSION
	.align		4
        /*0024*/ 	.byte	0x03, 0x5f
        /*0026*/ 	.short	0x0101


	//----- nvinfo : EIATTR_COOP_GROUP_MASK_REGIDS
	.align		4
        /*0028*/ 	.byte	0x04, 0x29
        /*002a*/ 	.short	(.L_1008 - .L_1007)


	//   ....[0]....
.L_1007:
        /*002c*/ 	.word	0xffffffff


	//   ....[1]....
        /*0030*/ 	.word	0xffffffff


	//   ....[2]....
        /*0034*/ 	.word	0xffffffff


	//   ....[3]....
        /*0038*/ 	.word	0xffffffff


	//   ....[4]....
        /*003c*/ 	.word	0xffffffff


	//   ....[5]....
        /*0040*/ 	.word	0xffffffff


	//   ....[6]....
        /*0044*/ 	.word	0xffffffff


	//   ....[7]....
        /*0048*/ 	.word	0xffffffff


	//   ....[8]....
        /*004c*/ 	.word	0xffffffff


	//   ....[9]....
        /*0050*/ 	.word	0xffffffff


	//   ....[10]....
        /*0054*/ 	.word	0xffffffff


	//   ....[11]....
        /*0058*/ 	.word	0xffffffff


	//   ....[12]....
        /*005c*/ 	.word	0xffffffff


	//   ....[13]....
        /*0060*/ 	.word	0xffffffff


	//   ....[14]....
        /*0064*/ 	.word	0xffffffff


	//   ....[15]....
        /*0068*/ 	.word	0xffffffff


	//----- nvinfo : EIATTR_COOP_GROUP_INSTR_OFFSETS
	.align		4
.L_1008:
        /*006c*/ 	.byte	0x04, 0x28
        /*006e*/ 	.short	(.L_1010 - .L_1009)


	//   ....[0]....
.L_1009:
        /*0070*/ 	.word	0x00005d80


	//   ....[1]....
        /*0074*/ 	.word	0x00005de0


	//   ....[2]....
        /*0078*/ 	.word	0x00005e50


	//   ....[3]....
        /*007c*/ 	.word	0x00005e80


	//   ....[4]....
        /*0080*/ 	.word	0x0000bbc0


	//   ....[5]....
        /*0084*/ 	.word	0x0000bbe0


	//   ....[6]....
        /*0088*/ 	.word	0x0000bc20


	//   ....[7]....
        /*008c*/ 	.word	0x0000bc40


	//   ....[8]....
        /*0090*/ 	.word	0x00010b90


	//   ....[9]....
        /*0094*/ 	.word	0x00010bb0


	//   ....[10]....
        /*0098*/ 	.word	0x00010be0


	//   ....[11]....
        /*009c*/ 	.word	0x00010bf0


	//   ....[12]....
        /*00a0*/ 	.word	0x00013740


	//   ....[13]....
        /*00a4*/ 	.word	0x00013780


	//   ....[14]....
        /*00a8*/ 	.word	0x000137e0


	//   ....[15]....
        /*00ac*/ 	.word	0x000137f0


	//----- nvinfo : EIATTR_VRC_CTA_INIT_COUNT
	.align		4
.L_1010:
        /*00b0*/ 	.byte	0x02, 0x4a
	.zero		1
	.zero		1


	//----- nvinfo : EIATTR_EXIT_INSTR_OFFSETS
	.align		4
        /*00b4*/ 	.byte	0x04, 0x1c
        /*00b6*/ 	.short	(.L_1012 - .L_1011)


	//   ....[0]....
.L_1011:
        /*00b8*/ 	.word	0x00000340


	//   ....[1]....
        /*00bc*/ 	.word	0x00000b10


	//   ....[2]....
        /*00c0*/ 	.word	0x00000b40


	//   ....[3]....
        /*00c4*/ 	.word	0x00014480


	//   ....[4]....
        /*00c8*/ 	.word	0x00014540


	//----- nvinfo : EIATTR_CRS_STACK_SIZE
	.align		4
.L_1012:
        /*00cc*/ 	.byte	0x04, 0x1e
        /*00ce*/ 	.short	(.L_1014 - .L_1013)
.L_1013:
        /*00d0*/ 	.word	0x00000000


	//----- nvinfo : EIATTR_CBANK_PARAM_SIZE
	.align		4
.L_1014:
        /*00d4*/ 	.byte	0x03, 0x19
        /*00d6*/ 	.short	0x01d0


	//----- nvinfo : EIATTR_PARAM_CBANK
	.align		4
        /*00d8*/ 	.byte	0x04, 0x0a
        /*00da*/ 	.short	(.L_1016 - .L_1015)
	.align		4
.L_1015:
        /*00dc*/ 	.word	index@(.nv.constant0._ZN5flash24flash_fwd_splitkv_kernelI23Flash_fwd_kernel_traitsILi64ELi64ELi256ELi4ELb0ELb0EN7cutlass6half_tE19Flash_kernel_traitsILi64ELi64ELi256ELi4ES3_EELb1ELb0ELb0ELb0ELb1ELb0ELb0ELb0EEEvNS_16Flash_fwd_paramsE)
        /*00e0*/ 	.short	0x0380
        /*00e2*/ 	.short	0x01d0


	//----- nvinfo : EIATTR_SW_WAR
	.align		4
.L_1016:
        /*00e4*/ 	.byte	0x04, 0x36
        /*00e6*/ 	.short	(.L_1018 - .L_1017)
.L_1017:
        /*00e8*/ 	.word	0x00000008
.L_1018:


//--------------------- .nv.info._ZN5flash24flash_fwd_splitkv_kernelI23Flash_fwd_kernel_traitsILi64ELi64ELi256ELi4ELb0ELb0EN7cutlass6half_tE19Flash_kernel_traitsILi64ELi64ELi256ELi4ES3_EELb1ELb0ELb0ELb0ELb1ELb1ELb0ELb0EEEvNS_16Flash_fwd_paramsE --------------------------
	.section	.nv.info._ZN5flash24flash_fwd_splitkv_kernelI23Flash_fwd_kernel_traitsILi64ELi64ELi256ELi4ELb0ELb0EN7cutlass6half_tE19Flash_kernel_traitsILi64ELi64ELi256ELi4ES3_EELb1ELb0ELb0ELb0ELb1ELb1ELb0ELb0EEEvNS_16Flash_fwd_paramsE,"",@"SHT_CUDA_INFO"
	.sectionflags	@""
	.align	4


	//----- nvinfo : EIATTR_CUDA_API_VERSION
	.align		4
        /*0000*/ 	.byte	0x04, 0x37
        /*0002*/ 	.short	(.L_1020 - .L_1019)
.L_1019:
        /*0004*/ 	.word	0x00000082


	//----- nvinfo : EIATTR_KPARAM_INFO
	.align		4
.L_1020:
        /*0008*/ 	.byte	0x04, 0x17
        /*000a*/ 	.short	(.L_1022 - .L_1021)
.L_1021:
        /*000c*/ 	.word	0x00000000
        /*0010*/ 	.short	0x0000
        /*0012*/ 	.short	0x0000
        /*0014*/ 	.byte	0x00, 0xf0, 0x41, 0x07


	//----- nvinfo : EIATTR_SPARSE_MMA_MASK
	.align		4
.L_1022:
        /*0018*/ 	.byte	0x03, 0x50
        /*001a*/ 	.short	0x0000


	//----- nvinfo : EIATTR_MAXREG_COUNT
	.align		4
        /*001c*/ 	.byte	0x03, 0x1b
        /*001e*/ 	.short	0x00ff


	//----- nvinfo : EIATTR_NUM_BARRIERS
	.align		4
        /*0020*/ 	.byte	0x02, 0x4c
        /*0022*/ 	.byte	0x01
	.zero		1


	//----- nvinfo : EIATTR_ANNOTATIONS
	.align		4
        /*0024*/ 	.byte	0x04, 0x55
        /*0026*/ 	.short	(.L_1024 - .L_1023)


	//   ....[0]....
.L_1023:
        /* <DEDUP_REMOVED lines=36> */


	//----- nvinfo : EIATTR_MERCURY_ISA_VERSION
	.align		4
.L_1024:
        /*0258*/ 	.byte	0x03, 0x5f
        /*025a*/ 	.short	0x0101


	//----- nvinfo : EIATTR_COOP_GROUP_MASK_REGIDS
	.align		4
        /*025c*/ 	.byte	0x04, 0x29
        /*025e*/ 	.short	(.L_1026 - .L_1025)


	//   ....[0]....
.L_1025:
        /*0260*/ 	.word	0xffffffff


	//   ....[1]....
        /*0264*/ 	.word	0xffffffff


	//   ....[2]....
        /*0268*/ 	.word	0xffffffff


	//   ....[3]....
        /*026c*/ 	.word	0xffffffff


	//   ....[4]....
        /*0270*/ 	.word	0xffffffff


	//   ....[5]....
        /*0274*/ 	.word	0xffffffff


	//   ....[6]....
        /*0278*/ 	.word	0xffffffff


	//   ....[7]....
        /*027c*/ 	.word	0xffffffff


	//   ....[8]....
        /*0280*/ 	.word	0xffffffff


	//   ....[9]....
        /*0284*/ 	.word	0xffffffff


	//   ....[10]....
        /*0288*/ 	.word	0xffffffff


	//   ....[11]....
        /*028c*/ 	.word	0xffffffff


	//   ....[12]....
        /*0290*/ 	.word	0xffffffff


	//   ....[13]....
        /*0294*/ 	.word	0xffffffff


	//   ....[14]....
        /*0298*/ 	.word	0xffffffff


	//   ....[15]....
        /*029c*/ 	.word	0xffffffff


	//----- nvinfo : EIATTR_COOP_GROUP_INSTR_OFFSETS
	.align		4
.L_1026:
        /*02a0*/ 	.byte	0x04, 0x28
        /*02a2*/ 	.short	(.L_1028 - .L_1027)


	//   ....[0]....
.L_1027:
        /*02a4*/ 	.word	0x00006fe0


	//   ....[1]....
        /*02a8*/ 	.word	0x00007040


	//   ....[2]....
        /*02ac*/ 	.word	0x00007060


	//   ....[3]....
        /*02b0*/ 	.word	0x00007090


	//   ....[4]....
        /*02b4*/ 	.word	0x0000e250


	//   ....[5]....
        /*02b8*/ 	.word	0x0000e2a0


	//   ....[6]....
        /*02bc*/ 	.word	0x0000e2c0


	//   ....[7]....
        /*02c0*/ 	.word	0x0000e2e0


	//   ....[8]....
        /*02c4*/ 	.word	0x00014640


	//   ....[9]....
        /*02c8*/ 	.word	0x00014670


	//   ....[10]....
        /*02cc*/ 	.word	0x000146d0


	//   ....[11]....
        /*02d0*/ 	.word	0x000146e0


	//   ....[12]....
        /*02d4*/ 	.word	0x000174b0


	//   ....[13]....
        /*02d8*/ 	.word	0x000174c0


	//   ....[14]....
        /*02dc*/ 	.word	0x000174f0


	//   ....[15]....
        /*02e0*/ 	.word	0x00017500


	//----- nvinfo : EIATTR_VRC_CTA_INIT_COUNT
	.align		4
.L_1028:
        /*02e4*/ 	.byte	0x02, 0x4a
	.zero		1
	.zero		1


	//----- nvinfo : EIATTR_EXIT_INSTR_OFFSETS
	.align		4
        /*02e8*/ 	.byte	0x04, 0x1c
        /*02ea*/ 	.short	(.L_1030 - .L_1029)


	//   ....[0]....
.L_1029:
        /*02ec*/ 	.word	0x00000360


	//   ....[1]....
        /*02f0*/ 	.word	0x00000b40


	//   ....[2]....
        /*02f4*/ 	.word	0x00000b70


	//   ....[3]....
        /*02f8*/ 	.word	0x000180b0


	//   ....[4]....
        /*02fc*/ 	.word	0x00018180


	//----- nvinfo : EIATTR_CRS_STACK_SIZE
	.align		4
.L_1030:
        /*0300*/ 	.byte	0x04, 0x1e
        /*0302*/ 	.short	(.L_1032 - .L_1031)
.L_1031:
        /*0304*/ 	.word	0x00000000


	//----- nvinfo : EIATTR_CBANK_PARAM_SIZE
	.align		4
.L_1032:
        /*0308*/ 	.byte	0x03, 0x19
        /*030a*/ 	.short	0x01d0


	//----- nvinfo : EIATTR_PARAM_CBANK
	.align		4
        /*030c*/ 	.byte	0x04, 0x0a
        /*030e*/ 	.short	(.L_1034 - .L_1033)
	.align		4
.L_1033:
        /*0310*/ 	.word	index@(.nv.constant0._ZN5flash24flash_fwd_splitkv_kernelI23Flash_fwd_kernel_traitsILi64ELi64ELi256ELi4ELb0ELb0EN7cutlass6half_tE19Flash_kernel_traitsILi64ELi64ELi256ELi4ES3_EELb1ELb0ELb0ELb0ELb1ELb1ELb0ELb0EEEvNS_16Flash_fwd_paramsE)
        /*0314*/ 	.short	0x0380
        /*0316*/ 	.short	0x01d0


	//----- nvinfo : EIATTR_SW_WAR
	.align		4
.L_1034:
        /*0318*/ 	.byte	0x04, 0x36
        /*031a*/ 	.short	(.L_1036 - .L_1035)
.L_1035:
        /*031c*/ 	.word	0x00000008
.L_1036:


//--------------------- .nv.info._ZN5flash24flash_fwd_splitkv_kernelI23Flash_fwd_kernel_traitsILi64ELi64ELi256ELi4ELb0ELb0EN7cutlass6half_tE19Flash_kernel_traitsILi64ELi64ELi256ELi4ES3_EELb1ELb0ELb1ELb0ELb0ELb0ELb0ELb0EEEvNS_16Flash_fwd_paramsE --------------------------
	.section	.nv.info._ZN5flash24flash_fwd_splitkv_kernelI23Flash_fwd_kernel_traitsILi64ELi64ELi256ELi4ELb0ELb0EN7cutlass6half_tE19Flash_kernel_traitsILi64ELi64ELi256ELi4ES3_EELb1ELb0ELb1ELb0ELb0ELb0ELb0ELb0EEEvNS_16Flash_fwd_paramsE,"",@"SHT_CUDA_INFO"
	.sectionflags	@""
	.align	4


	//----- nvinfo : EIATTR_CUDA_API_VERSION
	.align		4
        /*0000*/ 	.byte	0x04, 0x37
        /*0002*/ 	.short	(.L_1038 - .L_1037)
.L_1037:
        /*0004*/ 	.word	0x00000082


	//----- nvinfo : EIATTR_KPARAM_INFO
	.align		4
.L_1038:
        /*0008*/ 	.byte	0x04, 0x17
        /*000a*/ 	.short	(.L_1040 - .L_1039)
.L_1039:
        /*000c*/ 	.word	0x00000000
        /*0010*/ 	.short	0x0000
        /*0012*/ 	.short	0x0000
        /*0014*/ 	.byte	0x00, 0xf0, 0x41, 0x07


	//----- nvinfo : EIATTR_SPARSE_MMA_MASK
	.align		4
.L_1040:
        /*0018*/ 	.byte	0x03, 0x50
        /*001a*/ 	.short	0x0000


	//----- nvinfo : EIATTR_MAXREG_COUNT
	.align		4
        /*001c*/ 	.byte	0x03, 0x1b
        /*001e*/ 	.short	0x00ff


	//----- nvinfo : EIATTR_NUM_BARRIERS
	.align		4
        /*0020*/ 	.byte	0x02, 0x4c
        /*0022*/ 	.byte	0x01
	.zero		1


	//----- nvinfo : EIATTR_MERCURY_ISA_VERSION
	.align		4
        /*0024*/ 	.byte	0x03, 0x5f
        /*0026*/ 	.short	0x0101


	//----- nvinfo : EIATTR_INT_WARP_WIDE_INSTR_OFFSETS
	.align		4
        /*0028*/ 	.byte	0x04, 0x31
        /*002a*/ 	.short	(.L_1042 - .L_1041)


	//   ....[0]....
.L_1041:
        /*002c*/ 	.word	0x00007b60


	//   ....[1]....
        /*0030*/ 	.word	0x0000b800


	//----- nvinfo : EIATTR_COOP_GROUP_MASK_REGIDS
	.align		4
.L_1042:
        /*0034*/ 	.byte	0x04, 0x29
        /*0036*/ 	.short	(.L_1044 - .L_1043)


	//   ....[0]....
.L_1043:
        /*0038*/ 	.word	0xffffffff


	//   ....[1]....
        /*003c*/ 	.word	0xffffffff


	//   ....[2]....
        /*0040*/ 	.word	0xffffffff


	//   ....[3]....
        /*0044*/ 	.word	0xffffffff


	//   ....[4]....
        /*0048*/ 	.word	0xffffffff


	//   ....[5]....
        /*004c*/ 	.word	0xffffffff


	//   ....[6]....
        /*0050*/ 	.word	0xffffffff


	//   ....[7]....
        /*0054*/ 	.word	0xffffffff


	//   ....[8]....
        /*0058*/ 	.word	0xffffffff


	//   ....[9]....
        /*005c*/ 	.word	0xffffffff


	//   ....[10]....
        /*0060*/ 	.word	0xffffffff


	//   ....[11]....
        /*0064*/ 	.word	0xffffffff


	//   ....[12]....
        /*0068*/ 	.word	0xffffffff


	//   ....[13]....
        /*006c*/ 	.word	0xffffffff


	//   ....[14]....
        /*0070*/ 	.word	0xffffffff


	//   ....[15]....
        /*0074*/ 	.word	0xffffffff


	//----- nvinfo : EIATTR_COOP_GROUP_INSTR_OFFSETS
	.align		4
.L_1044:
        /*0078*/ 	.byte	0x04, 0x28
        /*007a*/ 	.short	(.L_1046 - .L_1045)


	//   ....[0]....
.L_1045:
        /*007c*/ 	.word	0x00008860


	//   ....[1]....
        /*0080*/ 	.word	0x00008880


	//   ....[2]....
        /*0084*/ 	.word	0x00008910


	//   ....[3]....
        /*0088*/ 	.word	0x00008920


	//   ....[4]....
        /*008c*/ 	.word	0x0000ff00


	//   ....[5]....
        /*0090*/ 	.word	0x0000ff10


	//   ....[6]....
        /*0094*/ 	.word	0x0000ff40


	//   ....[7]....
        /*0098*/ 	.word	0x0000ff50


	//   ....[8]....
        /*009c*/ 	.word	0x00016980


	//   ....[9]....
        /*00a0*/ 	.word	0x000169a0


	//   ....[10]....
        /*00a4*/ 	.word	0x000169d0


	//   ....[11]....
        /*00a8*/ 	.word	0x000169e0


	//   ....[12]....
        /*00ac*/ 	.word	0x00019540


	//   ....[13]....
        /*00b0*/ 	.word	0x00019580


	//   ....[14]....
        /*00b4*/ 	.word	0x00019680


	//   ....[15]....
        /*00b8*/ 	.word	0x000196a0


	//----- nvinfo : EIATTR_VRC_CTA_INIT_COUNT
	.align		4
.L_1046:
        /*00bc*/ 	.byte	0x02, 0x4a
	.zero		1
	.zero		1


	//----- nvinfo : EIATTR_EXIT_INSTR_OFFSETS
	.align		4
        /*00c0*/ 	.byte	0x04, 0x1c
        /*00c2*/ 	.short	(.L_1048 - .L_1047)


	//   ....[0]....
.L_1047:
        /*00c4*/ 	.word	0x000004a0


	//   ....[1]....
        /*00c8*/ 	.word	0x00000d00


	//   ....[2]....
        /*00cc*/ 	.word	0x00000d30


	//   ....[3]....
        /*00d0*/ 	.word	0x0001a2d0


	//   ....[4]....
        /*00d4*/ 	.word	0x0001a390


	//----- nvinfo : EIATTR_CRS_STACK_SIZE
	.align		4
.L_1048:
        /*00d8*/ 	.byte	0x04, 0x1e
        /*00da*/ 	.short	(.L_1050 - .L_1049)
.L_1049:
        /*00dc*/ 	.word	0x00000000


	//----- nvinfo : EIATTR_CBANK_PARAM_SIZE
	.align		4
.L_1050:
        /*00e0*/ 	.byte	0x03, 0x19
        /*00e2*/ 	.short	0x01d0


	//----- nvinfo : EIATTR_PARAM_CBANK
	.align		4
        /*00e4*/ 	.byte	0x04, 0x0a
        /*00e6*/ 	.short	(.L_1052 - .L_1051)
	.align		4
.L_1051:
        /*00e8*/ 	.word	index@(.nv.constant0._ZN5flash24flash_fwd_splitkv_kernelI23Flash_fwd_kernel_traitsILi64ELi64ELi256ELi4ELb0ELb0EN7cutlass6half_tE19Flash_kernel_traitsILi64ELi64ELi256ELi4ES3_EELb1ELb0ELb1ELb0ELb0ELb0ELb0ELb0EEEvNS_16Flash_fwd_paramsE)
        /*00ec*/ 	.short	0x0380
        /*00ee*/ 	.short	0x01d0


	//----- nvinfo : EIATTR_SW_WAR
	.align		4
.L_1052:
        /*00f0*/ 	.byte	0x04, 0x36
        /*00f2*/ 	.short	(.L_1054 - .L_1053)
.L_1053:
        /*00f4*/ 	.word	0x00000008
.L_1054:


//--------------------- .nv.info._ZN5flash24flash_fwd_splitkv_kernelI23Flash_fwd_kernel_traitsILi64ELi64ELi256ELi4ELb0ELb0EN7cutlass6half_tE19Flash_kernel_traitsILi64ELi64ELi256ELi4ES3_EELb1ELb0ELb1ELb0ELb0ELb1ELb0ELb0EEEvNS_16Flash_fwd_paramsE --------------------------
	.section	.nv.info._ZN5flash24flash_fwd_splitkv_kernelI23Flash_fwd_kernel_traitsILi64ELi64ELi256ELi4ELb0ELb0EN7cutlass6half_tE19Flash_kernel_traitsILi64ELi64ELi256ELi4ES3_EELb1ELb0ELb1ELb0ELb0ELb1ELb0ELb0EEEvNS_16Flash_fwd_paramsE,"",@"SHT_CUDA_INFO"
	.sectionflags	@""
	.align	4


	//----- nvinfo : EIATTR_CUDA_API_VERSION
	.align		4
        /*0000*/ 	.byte	0x04, 0x37
        /*0002*/ 	.short	(.L_1056 - .L_1055)
.L_1055:
        /*0004*/ 	.word	0x00000082


	//----- nvinfo : EIATTR_KPARAM_INFO
	.align		4
.L_1056:
        /*0008*/ 	.byte	0x04, 0x17
        /*000a*/ 	.short	(.L_1058 - .L_1057)
.L_1057:
        /*000c*/ 	.word	0x00000000
        /*0010*/ 	.short	0x0000
        /*0012*/ 	.short	0x0000
        /*0014*/ 	.byte	0x00, 0xf0, 0x41, 0x07


	//----- nvinfo : EIATTR_SPARSE_MMA_MASK
	.align		4
.L_1058:
        /*0018*/ 	.byte	0x03, 0x50
        /*001a*/ 	.short	0x0000


	//----- nvinfo : EIATTR_MAXREG_COUNT
	.align		4
        /*001c*/ 	.byte	0x03, 0x1b
        /*001e*/ 	.short	0x00ff


	//----- nvinfo : EIATTR_NUM_BARRIERS
	.align		4
        /*0020*/ 	.byte	0x02, 0x4c
        /*0022*/ 	.byte	0x01
	.zero		1


	//----- nvinfo : EIATTR_MERCURY_ISA_VERSION
	.align		4
        /*0024*/ 	.byte	0x03, 0x5f
        /*0026*/ 	.short	0x0101


	//----- nvinfo : EIATTR_INT_WARP_WIDE_INSTR_OFFSETS
	.align		4
        /*0028*/ 	.byte	0x04, 0x31
        /*002a*/ 	.short	(.L_1060 - .L_1059)


	//   ....[0]....
.L_1059:
        /*002c*/ 	.word	0x00008b40


	//   ....[1]....
        /*0030*/ 	.word	0x0000c870


	//----- nvinfo : EIATTR_COOP_GROUP_MASK_REGIDS
	.align		4
.L_1060:
        /*0034*/ 	.byte	0x04, 0x29
        /*0036*/ 	.short	(.L_1062 - .L_1061)


	//   ....[0]....
.L_1061:
        /*0038*/ 	.word	0xffffffff


	//   ....[1]....
        /*003c*/ 	.word	0xffffffff


	//   ....[2]....
        /*0040*/ 	.word	0xffffffff


	//   ....[3]....
        /*0044*/ 	.word	0xffffffff


	//   ....[4]....
        /*0048*/ 	.word	0xffffffff


	//   ....[5]....
        /*004c*/ 	.word	0xffffffff


	//   ....[6]....
        /*0050*/ 	.word	0xffffffff


	//   ....[7]....
        /*0054*/ 	.word	0xffffffff


	//   ....[8]....
        /*0058*/ 	.word	0xffffffff


	//   ....[9]....
        /*005c*/ 	.word	0xffffffff


	//   ....[10]....
        /*0060*/ 	.word	0xffffffff


	//   ....[11]....
        /*0064*/ 	.word	0xffffffff


	//   ....[12]....
        /*0068*/ 	.word	0xffffffff


	//   ....[13]....
        /*006c*/ 	.word	0xffffffff


	//   ....[14]....
        /*0070*/ 	.word	0xffffffff


	//   ....[15]....
        /*0074*/ 	.word	0xffffffff


	//----- nvinfo : EIATTR_COOP_GROUP_INSTR_OFFSETS
	.align		4
.L_1062:
        /*0078*/ 	.byte	0x04, 0x28
        /*007a*/ 	.short	(.L_1064 - .L_1063)


	//   ....[0]....
.L_1063:
        /*007c*/ 	.word	0x00009850


	//   ....[1]....
        /*0080*/ 	.word	0x00009870


	//   ....[2]....
        /*0084*/ 	.word	0x00009910


	//   ....[3]....
        /*0088*/ 	.word	0x00009920


	//   ....[4]....
        /*008c*/ 	.word	0x00011eb0


	//   ....[5]....
        /*0090*/ 	.word	0x00011ee0


	//   ....[6]....
        /*0094*/ 	.word	0x00011f30


	//   ....[7]....
        /*0098*/ 	.word	0x00011f40


	//   ....[8]....
        /*009c*/ 	.word	0x00019980


	//   ....[9]....
        /*00a0*/ 	.word	0x000199f0


	//   ....[10]....
        /*00a4*/ 	.word	0x00019a60


	//   ....[11]....
        /*00a8*/ 	.word	0x00019a70


	//   ....[12]....
        /*00ac*/ 	.word	0x0001c530


	//   ....[13]....
        /*00b0*/ 	.word	0x0001c570


	//   ....[14]....
        /*00b4*/ 	.word	0x0001c650


	//   ....[15]....
        /*00b8*/ 	.word	0x0001c690


	//----- nvinfo : EIATTR_VRC_CTA_INIT_COUNT
	.align		4
.L_1064:
        /*00bc*/ 	.byte	0x02, 0x4a
	.zero		1
	.zero		1


	//----- nvinfo : EIATTR_EXIT_INSTR_OFFSETS
	.align		4
        /*00c0*/ 	.byte	0x04, 0x1c
        /*00c2*/ 	.short	(.L_1066 - .L_1065)


	//   ....[0]....
.L_1065:
        /*00c4*/ 	.word	0x000004a0


	//   ....[1]....
        /*00c8*/ 	.word	0x00000d00


	//   ....[2]....
        /*00cc*/ 	.word	0x00000d30


	//   ....[3]....
        /*00d0*/ 	.word	0x0001d2c0


	//   ....[4]....
        /*00d4*/ 	.word	0x0001d380


	//----- nvinfo : EIATTR_CRS_STACK_SIZE
	.align		4
.L_1066:
        /*00d8*/ 	.byte	0x04, 0x1e
        /*00da*/ 	.short	(.L_1068 - .L_1067)
.L_1067:
        /*00dc*/ 	.word	0x00000000


	//----- nvinfo : EIATTR_CBANK_PARAM_SIZE
	.align		4
.L_1068:
        /*00e0*/ 	.byte	0x03, 0x19
        /*00e2*/ 	.short	0x01d0


	//----- nvinfo : EIATTR_PARAM_CBANK
	.align		4
        /*00e4*/ 	.byte	0x04, 0x0a
        /*00e6*/ 	.short	(.L_1070 - .L_1069)
	.align		4
.L_1069:
        /*00e8*/ 	.word	index@(.nv.constant0._ZN5flash24flash_fwd_splitkv_kernelI23Flash_fwd_kernel_traitsILi64ELi64ELi256ELi4ELb0ELb0EN7cutlass6half_tE19Flash_kernel_traitsILi64ELi64ELi256ELi4ES3_EELb1ELb0ELb1ELb0ELb0ELb1ELb0ELb0EEEvNS_16Flash_fwd_paramsE)
        /*00ec*/ 	.short	0x0380
        /*00ee*/ 	.short	0x01d0


	//----- nvinfo : EIATTR_SW_WAR
	.align		4
.L_1070:
        /*00f0*/ 	.byte	0x04, 0x36
        /*00f2*/ 	.short	(.L_1072 - .L_1071)
.L_1071:
        /*00f4*/ 	.word	0x00000008
.L_1072:


//--------------------- .nv.info._ZN5flash24flash_fwd_splitkv_kernelI23Flash_fwd_kernel_traitsILi64ELi64ELi256ELi4ELb0ELb0EN7cutlass6half_tE19Flash_kernel_traitsILi64ELi64ELi256ELi4ES3_EELb1ELb0ELb0ELb0ELb1ELb0ELb0ELb1EEEvNS_16Flash_fwd_paramsE --------------------------
	.section	.nv.info._ZN5flash24flash_fwd_splitkv_kernelI23Flash_fwd_kernel_traitsILi64ELi64ELi256ELi4ELb0ELb0EN7cutlass6half_tE19Flash_kernel_traitsILi64ELi64ELi256ELi4ES3_EELb1ELb0ELb0ELb0ELb1ELb0ELb0ELb1EEEvNS_16Flash_fwd_paramsE,"",@"SHT_CUDA_INFO"
	.sectionflags	@""
	.align	4


	//----- nvinfo : EIATTR_CUDA_API_VERSION
	.align		4
        /*0000*/ 	.byte	0x04, 0x37
        /*0002*/ 	.short	(.L_1074 - .L_1073)
.L_1073:
        /*0004*/ 	.word	0x00000082


	//----- nvinfo : EIATTR_KPARAM_INFO
	.align		4
.L_1074:
        /*0008*/ 	.byte	0x04, 0x17
        /*000a*/ 	.short	(.L_1076 - .L_1075)
.L_1075:
        /*000c*/ 	.word	0x00000000
        /*0010*/ 	.short	0x0000
        /*0012*/ 	.short	0x0000
        /*0014*/ 	.byte	0x00, 0xf0, 0x41, 0x07


	//----- nvinfo : EIATTR_SPARSE_MMA_MASK
	.align		4
.L_1076:
        /*0018*/ 	.byte	0x03, 0x50
        /*001a*/ 	.short	0x0000


	//----- nvinfo : EIATTR_MAXREG_COUNT
	.align		4
        /*001c*/ 	.byte	0x03, 0x1b
        /*001e*/ 	.short	0x00ff


	//----- nvinfo : EIATTR_NUM_BARRIERS
	.align		4
        /*0020*/ 	.byte	0x02, 0x4c
        /*0022*/ 	.byte	0x01
	.zero		1


	//----- nvinfo : EIATTR_MERCURY_ISA_VERSION
	.align		4
        /*0024*/ 	.byte	0x03, 0x5f
        /*0026*/ 	.short	0x0101


	//----- nvinfo : EIATTR_COOP_GROUP_MASK_REGIDS
	.align		4
        /*0028*/ 	.byte	0x04, 0x29
        /*002a*/ 	.short	(.L_1078 - .L_1077)


	//   ....[0]....
.L_1077:
        /*002c*/ 	.word	0xffffffff


	//   ....[1]....
        /*0030*/ 	.word	0xffffffff


	//   ....[2]....
        /*0034*/ 	.word	0xffffffff


	//   ....[3]....
        /*0038*/ 	.word	0xffffffff


	//   ....[4]....
        /*003c*/ 	.word	0xffffffff


	//   ....[5]....
        /*0040*/ 	.word	0xffffffff


	//   ....[6]....
        /*0044*/ 	.word	0xffffffff


	//   ....[7]....
        /*0048*/ 	.word	0xffffffff


	//   ....[8]....
        /*004c*/ 	.word	0xffffffff


	//   ....[9]....
        /*0050*/ 	.word	0xffffffff


	//   ....[10]....
        /*0054*/ 	.word	0xffffffff


	//   ....[11]....
        /*0058*/ 	.word	0xffffffff


	//   ....[12]....
        /*005c*/ 	.word	0xffffffff


	//   ....[13]....
        /*0060*/ 	.word	0xffffffff


	//   ....[14]....
        /*0064*/ 	.word	0xffffffff


	//   ....[15]....
        /*0068*/ 	.word	0xffffffff


	//----- nvinfo : EIATTR_COOP_GROUP_INSTR_OFFSETS
	.align		4
.L_1078:
        /*006c*/ 	.byte	0x04, 0x28
        /*006e*/ 	.short	(.L_1080 - .L_1079)


	//   ....[0]....
.L_1079:
        /*0070*/ 	.word	0x000150f0


	//   ....[1]....
        /*0074*/ 	.word	0x00015110


	//   ....[2]....
        /*0078*/ 	.word	0x00015130


	//   ....[3]....
        /*007c*/ 	.word	0x00015150


	//   ....[4]....
        /*0080*/ 	.word	0x0001afe0


	//   ....[5]....
        /*0084*/ 	.word	0x0001b010


	//   ....[6]....
        /*0088*/ 	.word	0x0001b060


	//   ....[7]....
        /*008c*/ 	.word	0x0001b070


	//   ....[8]....
        /*0090*/ 	.word	0x00020020


	//   ....[9]....
        /*0094*/ 	.word	0x00020040


	//   ....[10]....
        /*0098*/ 	.word	0x00020070


	//   ....[11]....
        /*009c*/ 	.word	0x00020080


	//   ....[12]....
        /*00a0*/ 	.word	0x00022bf0


	//   ....[13]....
        /*00a4*/ 	.word	0x00022c30


	//   ....[14]....
        /*00a8*/ 	.word	0x00022ce0


	//   ....[15]....
        /*00ac*/ 	.word	0x00022cf0


	//----- nvinfo : EIATTR_VRC_CTA_INIT_COUNT
	.align		4
.L_1080:
        /*00b0*/ 	.byte	0x02, 0x4a
	.zero		1
	.zero		1


	//----- nvinfo : EIATTR_EXIT_INSTR_OFFSETS
	.align		4
        /*00b4*/ 	.byte	0x04, 0x1c
        /*00b6*/ 	.short	(.L_1082 - .L_1081)


	//   ....[0]....
.L_1081:
        /*00b8*/ 	.word	0x00000340


	//   ....[1]....
        /*00bc*/ 	.word	0x00000b10


	//   ....[2]....
        /*00c0*/ 	.word	0x00000b40


	//   ....[3]....
        /*00c4*/ 	.word	0x00023920


	//   ....[4]....
        /*00c8*/ 	.word	0x000239e0


	//----- nvinfo : EIATTR_CRS_STACK_SIZE
	.align		4
.L_1082:
        /*00cc*/ 	.byte	0x04, 0x1e
        /*00ce*/ 	.short	(.L_1084 - .L_1083)
.L_1083:
        /*00d0*/ 	.word	0x00000000


	//----- nvinfo : EIATTR_CBANK_PARAM_SIZE
	.align		4
.L_1084:
        /*00d4*/ 	.byte	0x03, 0x19
        /*00d6*/ 	.short	0x01d0


	//----- nvinfo : EIATTR_PARAM_CBANK
	.align		4
        /*00d8*/ 	.byte	0x04, 0x0a
        /*00da*/ 	.short	(.L_1086 - .L_1085)
	.align		4
.L_1085:
        /*00dc*/ 	.word	index@(.nv.constant0._ZN5flash24flash_fwd_splitkv_kernelI23Flash_fwd_kernel_traitsILi64ELi64ELi256ELi4ELb0ELb0EN7cutlass6half_tE19Flash_kernel_traitsILi64ELi64ELi256ELi4ES3_EELb1ELb0ELb0ELb0ELb1ELb0ELb0ELb1EEEvNS_16Flash_fwd_paramsE)
        /*00e0*/ 	.short	0x0380
        /*00e2*/ 	.short	0x01d0


	//----- nvinfo : EIATTR_SW_WAR
	.align		4
.L_1086:
        /*00e4*/ 	.byte	0x04, 0x36
        /*00e6*/ 	.short	(.L_1088 - .L_1087)
.L_1087:
        /*00e8*/ 	.word	0x00000008
.L_1088:


//--------------------- .nv.info._ZN5flash24flash_fwd_splitkv_kernelI23Flash_fwd_kernel_traitsILi64ELi64ELi256ELi4ELb0ELb0EN7cutlass6half_tE19Flash_kernel_traitsILi64ELi64ELi256ELi4ES3_EELb1ELb0ELb0ELb0ELb1ELb1ELb0ELb1EEEvNS_16Flash_fwd_paramsE --------------------------
	.section	.nv.info._ZN5flash24flash_fwd_splitkv_kernelI23Flash_fwd_kernel_traitsILi64ELi64ELi256ELi4ELb0ELb0EN7cutlass6half_tE19Flash_kernel_traitsILi64ELi64ELi256ELi4ES3_EELb1ELb0ELb0ELb0ELb1ELb1ELb0ELb1EEEvNS_16Flash_fwd_paramsE,"",@"SHT_CUDA_INFO"
	.sectionflags	@""
	.align	4


	//----- nvinfo : EIATTR_CUDA_API_VERSION
	.align		4
        /*0000*/ 	.byte	0x04, 0x37
        /*0002*/ 	.short	(.L_1090 - .L_1089)
.L_1089:
        /*0004*/ 	.word	0x00000082


	//----- nvinfo : EIATTR_KPARAM_INFO
	.align		4
.L_1090:
        /*0008*/ 	.byte	0x04, 0x17
        /*000a*/ 	.short	(.L_1092 - .L_1091)
.L_1091:
        /*000c*/ 	.word	0x00000000
        /*0010*/ 	.short	0x0000
        /*0012*/ 	.short	0x0000
        /*0014*/ 	.byte	0x00, 0xf0, 0x41, 0x07


	//----- nvinfo : EIATTR_SPARSE_MMA_MASK
	.align		4
.L_1092:
        /*0018*/ 	.byte	0x03, 0x50
        /*001a*/ 	.short	0x0000


	//----- nvinfo : EIATTR_MAXREG_COUNT
	.align		4
        /*001c*/ 	.byte	0x03, 0x1b
        /*001e*/ 	.short	0x00ff


	//----- nvinfo : EIATTR_NUM_BARRIERS
	.align		4
        /*0020*/ 	.byte	0x02, 0x4c
        /*0022*/ 	.byte	0x01
	.zero		1


	//----- nvinfo : EIATTR_ANNOTATIONS
	.align		4
        /*0024*/ 	.byte	0x04, 0x55
        /*0026*/ 	.short	(.L_1094 - .L_1093)


	//   ....[0]....
.L_1093:
        /* <DEDUP_REMOVED lines=40> */


	//----- nvinfo : EIATTR_MERCURY_ISA_VERSION
	.align		4
.L_1094:
        /*0298*/ 	.byte	0x03, 0x5f
        /*029a*/ 	.short	0x0101


	//----- nvinfo : EIATTR_COOP_GROUP_MASK_REGIDS
	.align		4
        /*029c*/ 	.byte	0x04, 0x29
        /*029e*/ 	.short	(.L_1096 - .L_1095)


	//   ....[0]....
.L_1095:
        /*02a0*/ 	.word	0xffffffff


	//   ....[1]....
        /*02a4*/ 	.word	0xffffffff


	//   ....[2]....
        /*02a8*/ 	.word	0xffffffff


	//   ....[3]....
        /*02ac*/ 	.word	0xffffffff


	//   ....[4]....
        /*02b0*/ 	.word	0xffffffff


	//   ....[5]....
        /*02b4*/ 	.word	0xffffffff


	//   ....[6]....
        /*02b8*/ 	.word	0xffffffff


	//   ....[7]....
        /*02bc*/ 	.word	0xffffffff


	//   ....[8]....
        /*02c0*/ 	.word	0xffffffff


	//   ....[9]....
        /*02c4*/ 	.word	0xffffffff


	//   ....[10]....
        /*02c8*/ 	.word	0xffffffff


	//   ....[11]....
        /*02cc*/ 	.word	0xffffffff


	//   ....[12]....
        /*02d0*/ 	.word	0xffffffff


	//   ....[13]....
        /*02d4*/ 	.word	0xffffffff


	//   ....[14]....
        /*02d8*/ 	.word	0xffffffff


	//   ....[15]....
        /*02dc*/ 	.word	0xffffffff


	//----- nvinfo : EIATTR_COOP_GROUP_INSTR_OFFSETS
	.align		4
.L_1096:
        /*02e0*/ 	.byte	0x04, 0x28
        /*02e2*/ 	.short	(.L_1098 - .L_1097)


	//   ....[0]....
.L_1097:
        /*02e4*/ 	.word	0x00016d30


	//   ....[1]....
        /*02e8*/ 	.word	0x00016db0


	//   ....[2]....
        /*02ec*/ 	.word	0x00016dd0


	//   ....[3]....
        /*02f0*/ 	.word	0x00016e00


	//   ....[4]....
        /*02f4*/ 	.word	0x0001e0d0


	//   ....[5]....
        /*02f8*/ 	.word	0x0001e110


	//   ....[6]....
        /*02fc*/ 	.word	0x0001e170


	//   ....[7]....
        /*0300*/ 	.word	0x0001e190


	//   ....[8]....
        /*0304*/ 	.word	0x00024540


	//   ....[9]....
        /*0308*/ 	.word	0x00024580


	//   ....[10]....
        /*030c*/ 	.word	0x000245e0


	//   ....[11]....
        /*0310*/ 	.word	0x000245f0


	//   ....[12]....
        /*0314*/ 	.word	0x00027330


	//   ....[13]....
        /*0318*/ 	.word	0x00027340


	//   ....[14]....
        /*031c*/ 	.word	0x00027370


	//   ....[15]....
        /*0320*/ 	.word	0x00027380


	//----- nvinfo : EIATTR_VRC_CTA_INIT_COUNT
	.align		4
.L_1098:
        /*0324*/ 	.byte	0x02, 0x4a
	.zero		1
	.zero		1


	//----- nvinfo : EIATTR_EXIT_INSTR_OFFSETS
	.align		4
        /*0328*/ 	.byte	0x04, 0x1c
        /*032a*/ 	.short	(.L_1100 - .L_1099)


	//   ....[0]....
.L_1099:
        /*032c*/ 	.word	0x00000370


	//   ....[1]....
        /*0330*/ 	.word	0x00000b60


	//   ....[2]....
        /*0334*/ 	.word	0x00000b90


	//   ....[3]....
        /*0338*/ 	.word	0x00027fb0


	//   ....[4]....
        /*033c*/ 	.word	0x00028080


	//----- nvinfo : EIATTR_CRS_STACK_SIZE
	.align		4
.L_1100:
        /*0340*/ 	.byte	0x04, 0x1e
        /*0342*/ 	.short	(.L_1102 - .L_1101)
.L_1101:
        /*0344*/ 	.word	0x00000000


	//----- nvinfo : EIATTR_CBANK_PARAM_SIZE
	.align		4
.L_1102:
        /*0348*/ 	.byte	0x03, 0x19
        /*034a*/ 	.short	0x01d0


	//----- nvinfo : EIATTR_PARAM_CBANK
	.align		4
        /*034c*/ 	.byte	0x04, 0x0a
        /*034e*/ 	.short	(.L_1104 - .L_1103)
	.align		4
.L_1103:
        /*0350*/ 	.word	index@(.nv.constant0._ZN5flash24flash_fwd_splitkv_kernelI23Flash_fwd_kernel_traitsILi64ELi64ELi256ELi4ELb0ELb0EN7cutlass6half_tE19Flash_kernel_traitsILi64ELi64ELi256ELi4ES3_EELb1ELb0ELb0ELb0ELb1ELb1ELb0ELb1EEEvNS_16Flash_fwd_paramsE)
        /*0354*/ 	.short	0x0380
        /*0356*/ 	.short	0x01d0


	//----- nvinfo : EIATTR_SW_WAR
	.align		4
.L_1104:
        /*0358*/ 	.byte	0x04, 0x36
        /*035a*/ 	.short	(.L_1106 - .L_1105)
.L_1105:
        /*035c*/ 	.word	0x00000008
.L_1106:


//--------------------- .nv.info._ZN5flash24flash_fwd_splitkv_kernelI23Flash_fwd_kernel_traitsILi64ELi64ELi256ELi4ELb0ELb0EN7cutlass6half_tE19Flash_kernel_traitsILi64ELi64ELi256ELi4ES3_EELb1ELb0ELb1ELb0ELb0ELb0ELb0ELb1EEEvNS_16Flash_fwd_paramsE --------------------------
	.section	.nv.info._ZN5flash24flash_fwd_splitkv_kernelI23Flash_fwd_kernel_traitsILi64ELi64ELi256ELi4ELb0ELb0EN7cutlass6half_tE19Flash_kernel_traitsILi64ELi64ELi256ELi4ES3_EELb1ELb0ELb1ELb0ELb0ELb0ELb0ELb1EEEvNS_16Flash_fwd_paramsE,"",@"SHT_CUDA_INFO"
	.sectionflags	@""
	.align	4


	//----- nvinfo : EIATTR_CUDA_API_VERSION
	.align		4
        /*0000*/ 	.byte	0x04, 0x37
        /*0002*/ 	.short	(.L_1108 - .L_1107)
.L_1107:
        /*0004*/ 	.word	0x00000082


	//----- nvinfo : EIATTR_KPARAM_INFO
	.align		4
.L_1108:
        /*0008*/ 	.byte	0x04, 0x17
        /*000a*/ 	.short	(.L_1110 - .L_1109)
.L_1109:
        /*000c*/ 	.word	0x00000000
        /*0010*/ 	.short	0x0000
        /*0012*/ 	.short	0x0000
        /*0014*/ 	.byte	0x00, 0xf0, 0x41, 0x07


	//----- nvinfo : EIATTR_SPARSE_MMA_MASK
	.align		4
.L_1110:
        /*0018*/ 	.byte	0x03, 0x50
        /*001a*/ 	.short	0x0000


	//----- nvinfo : EIATTR_MAXREG_COUNT
	.align		4
        /*001c*/ 	.byte	0x03, 0x1b
        /*001e*/ 	.short	0x00ff


	//----- nvinfo : EIATTR_NUM_BARRIERS
	.align		4
        /*0020*/ 	.byte	0x02, 0x4c
        /*0022*/ 	.byte	0x01
	.zero		1


	//----- nvinfo : EIATTR_MERCURY_ISA_VERSION
	.align		4
        /*0024*/ 	.byte	0x03, 0x5f
        /*0026*/ 	.short	0x0101


	//----- nvinfo : EIATTR_COOP_GROUP_MASK_REGIDS
	.align		4
        /*0028*/ 	.byte	0x04, 0x29
        /*002a*/ 	.short	(.L_1112 - .L_1111)


	//   ....[0]....
.L_1111:
        /*002c*/ 	.word	0xffffffff


	//   ....[1]....
        /*0030*/ 	.word	0xffffffff


	//   ....[2]....
        /*0034*/ 	.word	0xffffffff


	//   ....[3]....
        /*0038*/ 	.word	0xffffffff


	//   ....[4]....
        /*003c*/ 	.word	0xffffffff


	//   ....[5]....
        /*0040*/ 	.word	0xffffffff


	//   ....[6]....
        /*0044*/ 	.word	0xffffffff


	//   ....[7]....
        /*0048*/ 	.word	0xffffffff


	//   ....[8]....
        /*004c*/ 	.word	0xffffffff


	//   ....[9]....
        /*0050*/ 	.word	0xffffffff


	//   ....[10]....
        /*0054*/ 	.word	0xffffffff


	//   ....[11]....
        /*0058*/ 	.word	0xffffffff


	//   ....[12]....
        /*005c*/ 	.word	0xffffffff


	//   ....[13]....
        /*0060*/ 	.word	0xffffffff


	//   ....[14]....
        /*0064*/ 	.word	0xffffffff


	//   ....[15]....
        /*0068*/ 	.word	0xffffffff


	//----- nvinfo : EIATTR_COOP_GROUP_INSTR_OFFSETS
	.align		4
.L_1112:
        /*006c*/ 	.byte	0x04, 0x28
        /*006e*/ 	.short	(.L_1114 - .L_1113)


	//   ....[0]....
.L_1113:
        /*0070*/ 	.word	0x00017e40


	//   ....[1]....
        /*0074*/ 	.word	0x00017e60


	//   ....[2]....
        /*0078*/ 	.word	0x00017f10


	//   ....[3]....
        /*007c*/ 	.word	0x00017f20


	//   ....[4]....
        /*0080*/ 	.word	0x0001f160


	//   ....[5]....
        /*0084*/ 	.word	0x0001f190


	//   ....[6]....
        /*0088*/ 	.word	0x0001f230


	//   ....[7]....
        /*008c*/ 	.word	0x0001f240


	//   ....[8]....
        /*0090*/ 	.word	0x00025a30


	//   ....[9]....
        /*0094*/ 	.word	0x00025a50


	//   ....[10]....
        /*0098*/ 	.word	0x00025a90


	//   ....[11]....
        /*009c*/ 	.word	0x00025aa0


	//   ....[12]....
        /*00a0*/ 	.word	0x000285e0


	//   ....[13]....
        /*00a4*/ 	.word	0x00028620


	//   ....[14]....
        /*00a8*/ 	.word	0x000286e0


	//   ....[15]....
        /*00ac*/ 	.word	0x00028720


	//----- nvinfo : EIATTR_VRC_CTA_INIT_COUNT
	.align		4
.L_1114:
        /*00b0*/ 	.byte	0x02, 0x4a
	.zero		1
	.zero		1


	//----- nvinfo : EIATTR_EXIT_INSTR_OFFSETS
	.align		4
        /*00b4*/ 	.byte	0x04, 0x1c
        /*00b6*/ 	.short	(.L_1116 - .L_1115)


	//   ....[0]....
.L_1115:
        /*00b8*/ 	.word	0x000004c0


	//   ....[1]....
        /*00bc*/ 	.word	0x00000cf0


	//   ....[2]....
        /*00c0*/ 	.word	0x00000d20


	//   ....[3]....
        /*00c4*/ 	.word	0x00029360


	//   ....[4]....
        /*00c8*/ 	.word	0x00029420


	//----- nvinfo : EIATTR_CRS_STACK_SIZE
	.align		4
.L_1116:
        /*00cc*/ 	.byte	0x04, 0x1e
        /*00ce*/ 	.short	(.L_1118 - .L_1117)
.L_1117:
        /*00d0*/ 	.word	0x00000000


	//----- nvinfo : EIATTR_CBANK_PARAM_SIZE
	.align		4
.L_1118:
        /*00d4*/ 	.byte	0x03, 0x19
        /*00d6*/ 	.short	0x01d0


	//----- nvinfo : EIATTR_PARAM_CBANK
	.align		4
        /*00d8*/ 	.byte	0x04, 0x0a
        /*00da*/ 	.short	(.L_1120 - .L_1119)
	.align		4
.L_1119:
        /*00dc*/ 	.word	index@(.nv.constant0._ZN5flash24flash_fwd_splitkv_kernelI23Flash_fwd_kernel_traitsILi64ELi64ELi256ELi4ELb0ELb0EN7cutlass6half_tE19Flash_kernel_traitsILi64ELi64ELi256ELi4ES3_EELb1ELb0ELb1ELb0ELb0ELb0ELb0ELb1EEEvNS_16Flash_fwd_paramsE)
        /*00e0*/ 	.short	0x0380
        /*00e2*/ 	.short	0x01d0


	//----- nvinfo : EIATTR_SW_WAR
	.align		4
.L_1120:
        /*00e4*/ 	.byte	0x04, 0x36
        /*00e6*/ 	.short	(.L_1122 - .L_1121)
.L_1121:
        /*00e8*/ 	.word	0x00000008
.L_1122:


//--------------------- .nv.info._ZN5flash24flash_fwd_splitkv_kernelI23Flash_fwd_kernel_traitsILi64ELi64ELi256ELi4ELb0ELb0EN7cutlass6half_tE19Flash_kernel_traitsILi64ELi64ELi256ELi4ES3_EELb1ELb0ELb1ELb0ELb0ELb1ELb0ELb1EEEvNS_16Flash_fwd_paramsE --------------------------
	.section	.nv.info._ZN5flash24flash_fwd_splitkv_kernelI23Flash_fwd_kernel_traitsILi64ELi64ELi256ELi4ELb0ELb0EN7cutlass6half_tE19Flash_kernel_traitsILi64ELi64ELi256ELi4ES3_EELb1ELb0ELb1ELb0ELb0ELb1ELb0ELb1EEEvNS_16Flash_fwd_paramsE,"",@"SHT_CUDA_INFO"
	.sectionflags	@""
	.align	4


	//----- nvinfo : EIATTR_CUDA_API_VERSION
	.align		4
        /*0000*/ 	.byte	0x04, 0x37
        /*0002*/ 	.short	(.L_1124 - .L_1123)
.L_1123:
        /*0004*/ 	.word	0x00000082


	//----- nvinfo : EIATTR_KPARAM_INFO
	.align		4
.L_1124:
        /*0008*/ 	.byte	0x04, 0x17
        /*000a*/ 	.short	(.L_1126 - .L_1125)
.L_1125:
        /*000c*/ 	.word	0x00000000
        /*0010*/ 	.short	0x0000
        /*0012*/ 	.short	0x0000
        /*0014*/ 	.byte	0x00, 0xf0, 0x41, 0x07


	//----- nvinfo : EIATTR_SPARSE_MMA_MASK
	.align		4
.L_1126:
        /*0018*/ 	.byte	0x03, 0x50
        /*001a*/ 	.short	0x0000


	//----- nvinfo : EIATTR_MAXREG_COUNT
	.align		4
        /*001c*/ 	.byte	0x03, 0x1b
        /*001e*/ 	.short	0x00ff


	//----- nvinfo : EIATTR_NUM_BARRIERS
	.align		4
        /*0020*/ 	.byte	0x02, 0x4c
        /*0022*/ 	.byte	0x01
	.zero		1


	//----- nvinfo : EIATTR_MERCURY_ISA_VERSION
	.align		4
        /*0024*/ 	.byte	0x03, 0x5f
        /*0026*/ 	.short	0x0101


	//----- nvinfo : EIATTR_COOP_GROUP_MASK_REGIDS
	.align		4
        /*0028*/ 	.byte	0x04, 0x29
        /*002a*/ 	.short	(.L_1128 - .L_1127)


	//   ....[0]....
.L_1127:
        /*002c*/ 	.word	0xffffffff


	//   ....[1]....
        /*0030*/ 	.word	0xffffffff


	//   ....[2]....
        /*0034*/ 	.word	0xffffffff


	//   ....[3]....
        /*0038*/ 	.word	0xffffffff


	//   ....[4]....
        /*003c*/ 	.word	0xffffffff


	//   ....[5]....
        /*0040*/ 	.word	0xffffffff


	//   ....[6]....
        /*0044*/ 	.word	0xffffffff


	//   ....[7]....
        /*0048*/ 	.word	0xffffffff


	//   ....[8]....
        /*004c*/ 	.word	0xffffffff


	//   ....[9]....
        /*0050*/ 	.word	0xffffffff


	//   ....[10]....
        /*0054*/ 	.word	0xffffffff


	//   ....[11]....
        /*0058*/ 	.word	0xffffffff


	//   ....[12]....
        /*005c*/ 	.word	0xffffffff


	//   ....[13]....
        /*0060*/ 	.word	0xffffffff


	//   ....[14]....
        /*0064*/ 	.word	0xffffffff


	//   ....[15]....
        /*0068*/ 	.word	0xffffffff


	//----- nvinfo : EIATTR_COOP_GROUP_INSTR_OFFSETS
	.align		4
.L_1128:
        /*006c*/ 	.byte	0x04, 0x28
        /*006e*/ 	.short	(.L_1130 - .L_1129)


	//   ....[0]....
.L_1129:
        /*0070*/ 	.word	0x00018e20


	//   ....[1]....
        /*0074*/ 	.word	0x00018e40


	//   ....[2]....
        /*0078*/ 	.word	0x00018ec0


	//   ....[3]....
        /*007c*/ 	.word	0x00018ed0


	//   ....[4]....
        /*0080*/ 	.word	0x00021130


	//   ....[5]....
        /*0084*/ 	.word	0x00021150


	//   ....[6]....
        /*0088*/ 	.word	0x00021190


	//   ....[7]....
        /*008c*/ 	.word	0x000211a0


	//   ....[8]....
        /*0090*/ 	.word	0x00028a10


	//   ....[9]....
        /*0094*/ 	.word	0x00028a50


	//   ....[10]....
        /*0098*/ 	.word	0x00028aa0


	//   ....[11]....
        /*009c*/ 	.word	0x00028ac0


	//   ....[12]....
        /*00a0*/ 	.word	0x0002b590


	//   ....[13]....
        /*00a4*/ 	.word	0x0002b5d0


	//   ....[14]....
        /*00a8*/ 	.word	0x0002b690


	//   ....[15]....
        /*00ac*/ 	.word	0x0002b6d0


	//----- nvinfo : EIATTR_VRC_CTA_INIT_COUNT
	.align		4
.L_1130:
        /*00b0*/ 	.byte	0x02, 0x4a
	.zero		1
	.zero		1


	//----- nvinfo : EIATTR_EXIT_INSTR_OFFSETS
	.align		4
        /*00b4*/ 	.byte	0x04, 0x1c
        /*00b6*/ 	.short	(.L_1132 - .L_1131)


	//   ....[0]....
.L_1131:
        /*00b8*/ 	.word	0x000004a0


	//   ....[1]....
        /*00bc*/ 	.word	0x00000d00


	//   ....[2]....
        /*00c0*/ 	.word	0x00000d30


	//   ....[3]....
        /*00c4*/ 	.word	0x0002c310


	//   ....[4]....
        /*00c8*/ 	.word	0x0002c3d0


	//----- nvinfo : EIATTR_CRS_STACK_SIZE
	.align		4
.L_1132:
        /*00cc*/ 	.byte	0x04, 0x1e
        /*00ce*/ 	.short	(.L_1134 - .L_1133)
.L_1133:
        /*00d0*/ 	.word	0x00000000


	//----- nvinfo : EIATTR_CBANK_PARAM_SIZE
	.align		4
.L_1134:
        /*00d4*/ 	.byte	0x03, 0x19
        /*00d6*/ 	.short	0x01d0


	//----- nvinfo : EIATTR_PARAM_CBANK
	.align		4
        /*00d8*/ 	.byte	0x04, 0x0a
        /*00da*/ 	.short	(.L_1136 - .L_1135)
	.align		4
.L_1135:
        /*00dc*/ 	.word	index@(.nv.constant0._ZN5flash24flash_fwd_splitkv_kernelI23Flash_fwd_kernel_traitsILi64ELi64ELi256ELi4ELb0ELb0EN7cutlass6half_tE19Flash_kernel_traitsILi64ELi64ELi256ELi4ES3_EELb1ELb0ELb1ELb0ELb0ELb1ELb0ELb1EEEvNS_16Flash_fwd_paramsE)
        /*00e0*/ 	.short	0x0380
        /*00e2*/ 	.short	0x01d0


	//----- nvinfo : EIATTR_SW_WAR
	.align		4
.L_1136:
        /*00e4*/ 	.byte	0x04, 0x36
        /*00e6*/ 	.short	(.L_1138 - .L_1137)
.L_1137:
        /*00e8*/ 	.word	0x00000008
.L_1138:


//--------------------- .nv.info._ZN5flash24flash_fwd_splitkv_kernelI23Flash_fwd_kernel_traitsILi64ELi64ELi256ELi4ELb0ELb0EN7cutlass6half_tE19Flash_kernel_traitsILi64ELi64ELi256ELi4ES3_EELb1ELb0ELb0ELb0ELb1ELb0ELb1ELb0EEEvNS_16Flash_fwd_paramsE --------------------------
	.section	.nv.info._ZN5flash24flash_fwd_splitkv_kernelI23Flash_fwd_kernel_traitsILi64ELi64ELi256ELi4ELb0ELb0EN7cutlass6half_tE19Flash_kernel_traitsILi64ELi64ELi256ELi4ES3_EELb1ELb0ELb0ELb0ELb1ELb0ELb1ELb0EEEvNS_16Flash_fwd_paramsE,"",@"SHT_CUDA_INFO"
	.sectionflags	@""
	.align	4


	//----- nvinfo : EIATTR_CUDA_API_VERSION
	.align		4
        /*0000*/ 	.byte	0x04, 0x37
        /*0002*/ 	.short	(.L_1140 - .L_1139)
.L_1139:
        /*0004*/ 	.word	0x00000082


	//----- nvinfo : EIATTR_KPARAM_INFO
	.align		4
.L_1140:
        /*0008*/ 	.byte	0x04, 0x17
        /*000a*/ 	.short	(.L_1142 - .L_1141)
.L_1141:
        /*000c*/ 	.word	0x00000000
        /*0010*/ 	.short	0x0000
        /*0012*/ 	.short	0x0000
        /*0014*/ 	.byte	0x00, 0xf0, 0x41, 0x07


	//----- nvinfo : EIATTR_SPARSE_MMA_MASK
	.align		4
.L_1142:
        /*0018*/ 	.byte	0x03, 0x50
        /*001a*/ 	.short	0x0000


	//----- nvinfo : EIATTR_MAXREG_COUNT
	.align		4
        /*001c*/ 	.byte	0x03, 0x1b
        /*001e*/ 	.short	0x00ff


	//----- nvinfo : EIATTR_NUM_BARRIERS
	.align		4
        /*0020*/ 	.byte	0x02, 0x4c
        /*0022*/ 	.byte	0x01
	.zero		1


	//----- nvinfo : EIATTR_MERCURY_ISA_VERSION
	.align		4
        /*0024*/ 	.byte	0x03, 0x5f
        /*0026*/ 	.short	0x0101


	//----- nvinfo : EIATTR_INT_WARP_WIDE_INSTR_OFFSETS
	.align		4
        /*0028*/ 	.byte	0x04, 0x31
        /*002a*/ 	.short	(.L_1144 - .L_1143)


	//   ....[0]....
.L_1143:
        /*002c*/ 	.word	0x000024b0


	//   ....[1]....
        /*0030*/ 	.word	0x00002530


	//   ....[2]....
        /*0034*/ 	.word	0x00002580


	//   ....[3]....
        /*0038*/ 	.word	0x000025c0


	//   ....[4]....
        /*003c*/ 	.word	0x000026b0


	//   ....[5]....
        /*0040*/ 	.word	0x000027e0


	//   ....[6]....
        /*0044*/ 	.word	0x00002850


	//   ....[7]....
        /*0048*/ 	.word	0x000028a0


	//   ....[8]....
        /*004c*/ 	.word	0x000028c0


	//   ....[9]....
        /*0050*/ 	.word	0x000028f0


	//   ....[10]....
        /*0054*/ 	.word	0x00002b80


	//   ....[11]....
        /*0058*/ 	.word	0x00002c90


	//   ....[12]....
        /*005c*/ 	.word	0x00002e40


	//   ....[13]....
        /*0060*/ 	.word	0x00002ed0


	//   ....[14]....
        /*0064*/ 	.word	0x00002fd0


	//   ....[15]....
        /*0068*/ 	.word	0x00002fe0


	//   ....[16]....
        /*006c*/ 	.word	0x00003020


	//   ....[17]....
        /*0070*/ 	.word	0x00003250


	//   ....[18]....
        /*0074*/ 	.word	0x000032d0


	//   ....[19]....
        /*0078*/ 	.word	0x00003360


	//----- nvinfo : EIATTR_COOP_GROUP_MASK_REGIDS
	.align		4
.L_1144:
        /*007c*/ 	.byte	0x04, 0x29
        /*007e*/ 	.short	(.L_1146 - .L_1145)


	//   ....[0]....
.L_1145:
        /*0080*/ 	.word	0xffffffff


	//   ....[1]....
        /*0084*/ 	.word	0xffffffff


	//   ....[2]....
        /*0088*/ 	.word	0xffffffff


	//   ....[3]....
        /*008c*/ 	.word	0xffffffff


	//   ....[4]....
        /*0090*/ 	.word	0xffffffff


	//   ....[5]....
        /*0094*/ 	.word	0xffffffff


	//   ....[6]....
        /*0098*/ 	.word	0xffffffff


	//   ....[7]....
        /*009c*/ 	.word	0xffffffff


	//   ....[8]....
        /*00a0*/ 	.word	0xffffffff


	//   ....[9]....
        /*00a4*/ 	.word	0xffffffff


	//   ....[10]....
        /*00a8*/ 	.word	0xffffffff


	//   ....[11]....
        /*00ac*/ 	.word	0xffffffff


	//   ....[12]....
        /*00b0*/ 	.word	0xffffffff


	//   ....[13]....
        /*00b4*/ 	.word	0xffffffff


	//   ....[14]....
        /*00b8*/ 	.word	0xffffffff


	//   ....[15]....
        /*00bc*/ 	.word	0xffffffff


	//----- nvinfo : EIATTR_COOP_GROUP_INSTR_OFFSETS
	.align		4
.L_1146:
        /*00c0*/ 	.byte	0x04, 0x28
        /*00c2*/ 	.short	(.L_1148 - .L_1147)


	//   ....[0]....
.L_1147:
        /*00c4*/ 	.word	0x00006560


	//   ....[1]....
        /*00c8*/ 	.word	0x000065c0


	//   ....[2]....
        /*00cc*/ 	.word	0x00006630


	//   ....[3]....
        /*00d0*/ 	.word	0x00006660


	//   ....[4]....
        /*00d4*/ 	.word	0x0000c390


	//   ....[5]....
        /*00d8*/ 	.word	0x0000c3b0


	//   ....[6]....
        /*00dc*/ 	.word	0x0000c410


	//   ....[7]....
        /*00e0*/ 	.word	0x0000c430


	//   ....[8]....
        /*00e4*/ 	.word	0x00011330


	//   ....[9]....
        /*00e8*/ 	.word	0x00011340


	//   ....[10]....
        /*00ec*/ 	.word	0x00011370


	//   ....[11]....
        /*00f0*/ 	.word	0x00011380


	//   ....[12]....
        /*00f4*/ 	.word	0x00013ec0


	//   ....[13]....
        /*00f8*/ 	.word	0x00013f00


	//   ....[14]....
        /*00fc*/ 	.word	0x00014070


	//   ....[15]....
        /*0100*/ 	.word	0x00014080


	//----- nvinfo : EIATTR_VRC_CTA_INIT_COUNT
	.align		4
.L_1148:
        /*0104*/ 	.byte	0x02, 0x4a
	.zero		1
	.zero		1


	//----- nvinfo : EIATTR_EXIT_INSTR_OFFSETS
	.align		4
        /*0108*/ 	.byte	0x04, 0x1c
        /*010a*/ 	.short	(.L_1150 - .L_1149)


	//   ....[0]....
.L_1149:
        /*010c*/ 	.word	0x00000640


	//   ....[1]....
        /*0110*/ 	.word	0x00000e90


	//   ....[2]....
        /*0114*/ 	.word	0x00000ec0


	//   ....[3]....
        /*0118*/ 	.word	0x00014970


	//   ....[4]....
        /*011c*/ 	.word	0x00014990


	//----- nvinfo : EIATTR_CRS_STACK_SIZE
	.align		4
.L_1150:
        /*0120*/ 	.byte	0x04, 0x1e
        /*0122*/ 	.short	(.L_1152 - .L_1151)
.L_1151:
        /*0124*/ 	.word	0x00000000


	//----- nvinfo : EIATTR_CBANK_PARAM_SIZE
	.align		4
.L_1152:
        /*0128*/ 	.byte	0x03, 0x19
        /*012a*/ 	.short	0x01d0


	//----- nvinfo : EIATTR_PARAM_CBANK
	.align		4
        /*012c*/ 	.byte	0x04, 0x0a
        /*012e*/ 	.short	(.L_1154 - .L_1153)
	.align		4
.L_1153:
        /*0130*/ 	.word	index@(.nv.constant0._ZN5flash24flash_fwd_splitkv_kernelI23Flash_fwd_kernel_traitsILi64ELi64ELi256ELi4ELb0ELb0EN7cutlass6half_tE19Flash_kernel_traitsILi64ELi64ELi256ELi4ES3_EELb1ELb0ELb0ELb0ELb1ELb0ELb1ELb0EEEvNS_16Flash_fwd_paramsE)
        /*0134*/ 	.short	0x0380
        /*0136*/ 	.short	0x01d0


	//----- nvinfo : EIATTR_SW_WAR
	.align		4
.L_1154:
        /*0138*/ 	.byte	0x04, 0x36
        /*013a*/ 	.short	(.L_1156 - .L_1155)
.L_1155:
        /*013c*/ 	.word	0x00000008
.L_1156:


//--------------------- .nv.info._ZN5flash24flash_fwd_splitkv_kernelI23Flash_fwd_kernel_traitsILi64ELi64ELi256ELi4ELb0ELb0EN7cutlass6half_tE19Flash_kernel_traitsILi64ELi64ELi256ELi4ES3_EELb1ELb0ELb0ELb0ELb1ELb1ELb1ELb0EEEvNS_16Flash_fwd_paramsE --------------------------
	.section	.nv.info._ZN5flash24flash_fwd_splitkv_kernelI23Flash_fwd_kernel_traitsILi64ELi64ELi256ELi4ELb0ELb0EN7cutlass6half_tE19Flash_kernel_traitsILi64ELi64ELi256ELi4ES3_EELb1ELb0ELb0ELb0ELb1ELb1ELb1ELb0EEEvNS_16Flash_fwd_paramsE,"",@"SHT_CUDA_INFO"
	.sectionflags	@""
	.align	4


	//----- nvinfo : EIATTR_CUDA_API_VERSION
	.align		4
        /*0000*/ 	.byte	0x04, 0x37
        /*0002*/ 	.short	(.L_1158 - .L_1157)
.L_1157:
        /*0004*/ 	.word	0x00000082


	//----- nvinfo : EIATTR_KPARAM_INFO
	.align		4
.L_1158:
        /*0008*/ 	.byte	0x04, 0x17
        /*000a*/ 	.short	(.L_1160 - .L_1159)
.L_1159:
        /*000c*/ 	.word	0x00000000
        /*0010*/ 	.short	0x0000
        /*0012*/ 	.short	0x0000
        /*0014*/ 	.byte	0x00, 0xf0, 0x41, 0x07


	//----- nvinfo : EIATTR_SPARSE_MMA_MASK
	.align		4
.L_1160:
        /*0018*/ 	.byte	0x03, 0x50
        /*001a*/ 	.short	0x0000


	//----- nvinfo : EIATTR_MAXREG_COUNT
	.align		4
        /*001c*/ 	.byte	0x03, 0x1b
        /*001e*/ 	.short	0x00ff


	//----- nvinfo : EIATTR_NUM_BARRIERS
	.align		4
        /*0020*/ 	.byte	0x02, 0x4c
        /*0022*/ 	.byte	0x01
	.zero		1


	//----- nvinfo : EIATTR_ANNOTATIONS
	.align		4
        /*0024*/ 	.byte	0x04, 0x55
        /*0026*/ 	.short	(.L_1162 - .L_1161)


	//   ....[0]....
.L_1161:
        /* <DEDUP_REMOVED lines=32> */


	//----- nvinfo : EIATTR_MERCURY_ISA_VERSION
	.align		4
.L_1162:
        /*0218*/ 	.byte	0x03, 0x5f
        /*021a*/ 	.short	0x0101


	//----- nvinfo : EIATTR_INT_WARP_WIDE_INSTR_OFFSETS
	.align		4
        /*021c*/ 	.byte	0x04, 0x31
        /*021e*/ 	.short	(.L_1164 - .L_1163)


	//   ....[0]....
.L_1163:
        /*0220*/ 	.word	0x000025c0


	//   ....[1]....
        /*0224*/ 	.word	0x000026c0


	//   ....[2]....
        /*0228*/ 	.word	0x000026e0


	//   ....[3]....
        /*022c*/ 	.word	0x00002700


	//   ....[4]....
        /*0230*/ 	.word	0x000027c0


	//   ....[5]....
        /*0234*/ 	.word	0x00002890


	//   ....[6]....
        /*0238*/ 	.word	0x00002950


	//   ....[7]....
        /*023c*/ 	.word	0x00002960


	//   ....[8]....
        /*0240*/ 	.word	0x00002980


	//   ....[9]....
        /*0244*/ 	.word	0x000029a0


	//   ....[10]....
        /*0248*/ 	.word	0x00002b70


	//   ....[11]....
        /*024c*/ 	.word	0x00002e90


	//   ....[12]....
        /*0250*/ 	.word	0x00002f20


	//   ....[13]....
        /*0254*/ 	.word	0x00002f70


	//   ....[14]....
        /*0258*/ 	.word	0x00003160


	//   ....[15]....
        /*025c*/ 	.word	0x00003170


	//   ....[16]....
        /*0260*/ 	.word	0x00003220


	//   ....[17]....
        /*0264*/ 	.word	0x00003280


	//   ....[18]....
        /*0268*/ 	.word	0x00003380


	//   ....[19]....
        /*026c*/ 	.word	0x00003570


	//----- nvinfo : EIATTR_COOP_GROUP_MASK_REGIDS
	.align		4
.L_1164:
        /*0270*/ 	.byte	0x04, 0x29
        /*0272*/ 	.short	(.L_1166 - .L_1165)


	//   ....[0]....
.L_1165:
        /*0274*/ 	.word	0xffffffff


	//   ....[1]....
        /*0278*/ 	.word	0xffffffff


	//   ....[2]....
        /*027c*/ 	.word	0xffffffff


	//   ....[3]....
        /*0280*/ 	.word	0xffffffff


	//   ....[4]....
        /*0284*/ 	.word	0xffffffff


	//   ....[5]....
        /*0288*/ 	.word	0xffffffff


	//   ....[6]....
        /*028c*/ 	.word	0xffffffff


	//   ....[7]....
        /*0290*/ 	.word	0xffffffff


	//   ....[8]....
        /*0294*/ 	.word	0xffffffff


	//   ....[9]....
        /*0298*/ 	.word	0xffffffff


	//   ....[10]....
        /*029c*/ 	.word	0xffffffff


	//   ....[11]....
        /*02a0*/ 	.word	0xffffffff


	//   ....[12]....
        /*02a4*/ 	.word	0xffffffff


	//   ....[13]....
        /*02a8*/ 	.word	0xffffffff


	//   ....[14]....
        /*02ac*/ 	.word	0xffffffff


	//   ....[15]....
        /*02b0*/ 	.word	0xffffffff


	//----- nvinfo : EIATTR_COOP_GROUP_INSTR_OFFSETS
	.align		4
.L_1166:
        /*02b4*/ 	.byte	0x04, 0x28
        /*02b6*/ 	.short	(.L_1168 - .L_1167)


	//   ....[0]....
.L_1167:
        /*02b8*/ 	.word	0x000076a0


	//   ....[1]....
        /*02bc*/ 	.word	0x00007740


	//   ....[2]....
        /*02c0*/ 	.word	0x00007790


	//   ....[3]....
        /*02c4*/ 	.word	0x000077c0


	//   ....[4]....
        /*02c8*/ 	.word	0x0000e870


	//   ....[5]....
        /*02cc*/ 	.word	0x0000e8c0


	//   ....[6]....
        /*02d0*/ 	.word	0x0000e920


	//   ....[7]....
        /*02d4*/ 	.word	0x0000e940


	//   ....[8]....
        /*02d8*/ 	.word	0x00014ce0


	//   ....[9]....
        /*02dc*/ 	.word	0x00014cf0


	//   ....[10]....
        /*02e0*/ 	.word	0x00014d50


	//   ....[11]....
        /*02e4*/ 	.word	0x00014d60


	//   ....[12]....
        /*02e8*/ 	.word	0x00017ae0


	//   ....[13]....
        /*02ec*/ 	.word	0x00017af0


	//   ....[14]....
        /*02f0*/ 	.word	0x00017b20


	//   ....[15]....
        /*02f4*/ 	.word	0x00017b30


	//----- nvinfo : EIATTR_VRC_CTA_INIT_COUNT
	.align		4
.L_1168:
        /*02f8*/ 	.byte	0x02, 0x4a
	.zero		1
	.zero		1


	//----- nvinfo : EIATTR_EXIT_INSTR_OFFSETS
	.align		4
        /*02fc*/ 	.byte	0x04, 0x1c
        /*02fe*/ 	.short	(.L_1170 - .L_1169)


	//   ....[0]....
.L_1169:
        /*0300*/ 	.word	0x00000650


	//   ....[1]....
        /*0304*/ 	.word	0x00000ea0


	//   ....[2]....
        /*0308*/ 	.word	0x00000ed0


	//   ....[3]....
        /*030c*/ 	.word	0x00018420


	//   ....[4]....
        /*0310*/ 	.word	0x00018440


	//----- nvinfo : EIATTR_CRS_STACK_SIZE
	.align		4
.L_1170:
        /*0314*/ 	.byte	0x04, 0x1e
        /*0316*/ 	.short	(.L_1172 - .L_1171)
.L_1171:
        /*0318*/ 	.word	0x00000000


	//----- nvinfo : EIATTR_CBANK_PARAM_SIZE
	.align		4
.L_1172:
        /*031c*/ 	.byte	0x03, 0x19
        /*031e*/ 	.short	0x01d0


	//----- nvinfo : EIATTR_PARAM_CBANK
	.align		4
        /*0320*/ 	.byte	0x04, 0x0a
        /*0322*/ 	.short	(.L_1174 - .L_1173)
	.align		4
.L_1173:
        /*0324*/ 	.word	index@(.nv.constant0._ZN5flash24flash_fwd_splitkv_kernelI23Flash_fwd_kernel_traitsILi64ELi64ELi256ELi4ELb0ELb0EN7cutlass6half_tE19Flash_kernel_traitsILi64ELi64ELi256ELi4ES3_EELb1ELb0ELb0ELb0ELb1ELb1ELb1ELb0EEEvNS_16Flash_fwd_paramsE)
        /*0328*/ 	.short	0x0380
        /*032a*/ 	.short	0x01d0


	//----- nvinfo : EIATTR_SW_WAR
	.align		4
.L_1174:
        /*032c*/ 	.byte	0x04, 0x36
        /*032e*/ 	.short	(.L_1176 - .L_1175)
.L_1175:
        /*0330*/ 	.word	0x00000008
.L_1176:


//--------------------- .nv.info._ZN5flash24flash_fwd_splitkv_kernelI23Flash_fwd_kernel_traitsILi64ELi64ELi256ELi4ELb0ELb0EN7cutlass6half_tE19Flash_kernel_traitsILi64ELi64ELi256ELi4ES3_EELb1ELb0ELb1ELb0ELb0ELb0ELb1ELb0EEEvNS_16Flash_fwd_paramsE --------------------------
	.section	.nv.info._ZN5flash24flash_fwd_splitkv_kernelI23Flash_fwd_kernel_traitsILi64ELi64ELi256ELi4ELb0ELb0EN7cutlass6half_tE19Flash_kernel_traitsILi64ELi64ELi256ELi4ES3_EELb1ELb0ELb1ELb0ELb0ELb0ELb1ELb0EEEvNS_16Flash_fwd_paramsE,"",@"SHT_CUDA_INFO"
	.sectionflags	@""
	.align	4


	//----- nvinfo : EIATTR_CUDA_API_VERSION
	.align		4
        /*0000*/ 	.byte	0x04, 0x37
        /*0002*/ 	.short	(.L_1178 - .L_1177)
.L_1177:
        /*0004*/ 	.word	0x00000082


	//----- nvinfo : EIATTR_KPARAM_INFO
	.align		4
.L_1178:
        /*0008*/ 	.byte	0x04, 0x17
        /*000a*/ 	.short	(.L_1180 - .L_1179)
.L_1179:
        /*000c*/ 	.word	0x00000000
        /*0010*/ 	.short	0x0000
        /*0012*/ 	.short	0x0000
        /*0014*/ 	.byte	0x00, 0xf0, 0x41, 0x07


	//----- nvinfo : EIATTR_SPARSE_MMA_MASK
	.align		4
.L_1180:
        /*0018*/ 	.byte	0x03, 0x50
        /*001a*/ 	.short	0x0000


	//----- nvinfo : EIATTR_MAXREG_COUNT
	.align		4
        /*001c*/ 	.byte	0x03, 0x1b
        /*001e*/ 	.short	0x00ff


	//----- nvinfo : EIATTR_NUM_BARRIERS
	.align		4
        /*0020*/ 	.byte	0x02, 0x4c
        /*0022*/ 	.byte	0x01
	.zero		1


	//----- nvinfo : EIATTR_MERCURY_ISA_VERSION
	.align		4
        /*0024*/ 	.byte	0x03, 0x5f
        /*0026*/ 	.short	0x0101


	//----- nvinfo : EIATTR_INT_WARP_WIDE_INSTR_OFFSETS
	.align		4
        /*0028*/ 	.byte	0x04, 0x31
        /*002a*/ 	.short	(.L_1182 - .L_1181)


	//   ....[0]....
.L_1181:
        /*002c*/ 	.word	0x00007e10


	//   ....[1]....
        /*0030*/ 	.word	0x0000bb20


	//----- nvinfo : EIATTR_COOP_GROUP_MASK_REGIDS
	.align		4
.L_1182:
        /*0034*/ 	.byte	0x04, 0x29
        /*0036*/ 	.short	(.L_1184 - .L_1183)


	//   ....[0]....
.L_1183:
        /*0038*/ 	.word	0xffffffff


	//   ....[1]....
        /*003c*/ 	.word	0xffffffff


	//   ....[2]....
        /*0040*/ 	.word	0xffffffff


	//   ....[3]....
        /*0044*/ 	.word	0xffffffff


	//   ....[4]....
        /*0048*/ 	.word	0xffffffff


	//   ....[5]....
        /*004c*/ 	.word	0xffffffff


	//   ....[6]....
        /*0050*/ 	.word	0xffffffff


	//   ....[7]....
        /*0054*/ 	.word	0xffffffff


	//   ....[8]....
        /*0058*/ 	.word	0xffffffff


	//   ....[9]....
        /*005c*/ 	.word	0xffffffff


	//   ....[10]....
        /*0060*/ 	.word	0xffffffff


	//   ....[11]....
        /*0064*/ 	.word	0xffffffff


	//   ....[12]....
        /*0068*/ 	.word	0xffffffff


	//   ....[13]....
        /*006c*/ 	.word	0xffffffff


	//   ....[14]....
        /*0070*/ 	.word	0xffffffff


	//   ....[15]....
        /*0074*/ 	.word	0xffffffff


	//----- nvinfo : EIATTR_COOP_GROUP_INSTR_OFFSETS
	.align		4
.L_1184:
        /*0078*/ 	.byte	0x04, 0x28
        /*007a*/ 	.short	(.L_1186 - .L_1185)


	//   ....[0]....
.L_1185:
        /*007c*/ 	.word	0x00008b20


	//   ....[1]....
        /*0080*/ 	.word	0x00008b40


	//   ....[2]....
        /*0084*/ 	.word	0x00008bf0


	//   ....[3]....
        /*0088*/ 	.word	0x00008c00


	//   ....[4]....
        /*008c*/ 	.word	0x000102a0


	//   ....[5]....
        /*0090*/ 	.word	0x000102d0


	//   ....[6]....
        /*0094*/ 	.word	0x00010360


	//   ....[7]....
        /*0098*/ 	.word	0x00010370


	//   ....[8]....
        /*009c*/ 	.word	0x00016f00


	//   ....[9]....
        /*00a0*/ 	.word	0x00016f20


	//   ....[10]....
        /*00a4*/ 	.word	0x00016f60


	//   ....[11]....
        /*00a8*/ 	.word	0x00016f70


	//   ....[12]....
        /*00ac*/ 	.word	0x00019ab0


	//   ....[13]....
        /*00b0*/ 	.word	0x00019af0


	//   ....[14]....
        /*00b4*/ 	.word	0x00019c00


	//   ....[15]....
        /*00b8*/ 	.word	0x00019c10


	//----- nvinfo : EIATTR_VRC_CTA_INIT_COUNT
	.align		4
.L_1186:
        /*00bc*/ 	.byte	0x02, 0x4a
	.zero		1
	.zero		1


	//----- nvinfo : EIATTR_EXIT_INSTR_OFFSETS
	.align		4
        /*00c0*/ 	.byte	0x04, 0x1c
        /*00c2*/ 	.short	(.L_1188 - .L_1187)


	//   ....[0]....
.L_1187:
        /*00c4*/ 	.word	0x00000640


	//   ....[1]....
        /*00c8*/ 	.word	0x00000e90


	//   ....[2]....
        /*00cc*/ 	.word	0x00000ec0


	//   ....[3]....
        /*00d0*/ 	.word	0x0001a570


	//   ....[4]....
        /*00d4*/ 	.word	0x0001a590


	//----- nvinfo : EIATTR_CRS_STACK_SIZE
	.align		4
.L_1188:
        /*00d8*/ 	.byte	0x04, 0x1e
        /*00da*/ 	.short	(.L_1190 - .L_1189)
.L_1189:
        /*00dc*/ 	.word	0x00000000


	//----- nvinfo : EIATTR_CBANK_PARAM_SIZE
	.align		4
.L_1190:
        /*00e0*/ 	.byte	0x03, 0x19
        /*00e2*/ 	.short	0x01d0


	//----- nvinfo : EIATTR_PARAM_CBANK
	.align		4
        /*00e4*/ 	.byte	0x04, 0x0a
        /*00e6*/ 	.short	(.L_1192 - .L_1191)
	.align		4
.L_1191:
        /*00e8*/ 	.word	index@(.nv.constant0._ZN5flash24flash_fwd_splitkv_kernelI23Flash_fwd_kernel_traitsILi64ELi64ELi256ELi4ELb0ELb0EN7cutlass6half_tE19Flash_kernel_traitsILi64ELi64ELi256ELi4ES3_EELb1ELb0ELb1ELb0ELb0ELb0ELb1ELb0EEEvNS_16Flash_fwd_paramsE)
        /*00ec*/ 	.short	0x0380
        /*00ee*/ 	.short	0x01d0


	//----- nvinfo : EIATTR_SW_WAR
	.align		4
.L_1192:
        /*00f0*/ 	.byte	0x04, 0x36
        /*00f2*/ 	.short	(.L_1194 - .L_1193)
.L_1193:
        /*00f4*/ 	.word	0x00000008
.L_1194:


//--------------------- .nv.info._ZN5flash24flash_fwd_splitkv_kernelI23Flash_fwd_kernel_traitsILi64ELi64ELi256ELi4ELb0ELb0EN7cutlass6half_tE19Flash_kernel_traitsILi64ELi64ELi256ELi4ES3_EELb1ELb0ELb1ELb0ELb0ELb1ELb1ELb0EEEvNS_16Flash_fwd_paramsE --------------------------
	.section	.nv.info._ZN5flash24flash_fwd_splitkv_kernelI23Flash_fwd_kernel_traitsILi64ELi64ELi256ELi4ELb0ELb0EN7cutlass6half_tE19Flash_kernel_traitsILi64ELi64ELi256ELi4ES3_EELb1ELb0ELb1ELb0ELb0ELb1ELb1ELb0EEEvNS_16Flash_fwd_paramsE,"",@"SHT_CUDA_INFO"
	.sectionflags	@""
	.align	4


	//----- nvinfo : EIATTR_CUDA_API_VERSION
	.align		4
        /*0000*/ 	.byte	0x04, 0x37
        /*0002*/ 	.short	(.L_1196 - .L_1195)
.L_1195:
        /*0004*/ 	.word	0x00000082


	//----- nvinfo : EIATTR_KPARAM_INFO
	.align		4
.L_1196:
        /*0008*/ 	.byte	0x04, 0x17
        /*000a*/ 	.short	(.L_1198 - .L_1197)
.L_1197:
        /*000c*/ 	.word	0x00000000
        /*0010*/ 	.short	0x0000
        /*0012*/ 	.short	0x0000
        /*0014*/ 	.byte	0x00, 0xf0, 0x41, 0x07


	//----- nvinfo : EIATTR_SPARSE_MMA_MASK
	.align		4
.L_1198:
        /*0018*/ 	.byte	0x03, 0x50
        /*001a*/ 	.short	0x0000


	//----- nvinfo : EIATTR_MAXREG_COUNT
	.align		4
        /*001c*/ 	.byte	0x03, 0x1b
        /*001e*/ 	.short	0x00ff


	//----- nvinfo : EIATTR_NUM_BARRIERS
	.align		4
        /*0020*/ 	.byte	0x02, 0x4c
        /*0022*/ 	.byte	0x01
	.zero		1


	//----- nvinfo : EIATTR_MERCURY_ISA_VERSION
	.align		4
        /*0024*/ 	.byte	0x03, 0x5f
        /*0026*/ 	.short	0x0101


	//----- nvinfo : EIATTR_INT_WARP_WIDE_INSTR_OFFSETS
	.align		4
        /*0028*/ 	.byte	0x04, 0x31
        /*002a*/ 	.short	(.L_1200 - .L_1199)


	//   ....[0]....
.L_1199:
        /*002c*/ 	.word	0x00008de0


	//   ....[1]....
        /*0030*/ 	.word	0x0000caf0


	//----- nvinfo : EIATTR_COOP_GROUP_MASK_REGIDS
	.align		4
.L_1200:
        /*0034*/ 	.byte	0x04, 0x29
        /*0036*/ 	.short	(.L_1202 - .L_1201)


	//   ....[0]....
.L_1201:
        /*0038*/ 	.word	0xffffffff


	//   ....[1]....
        /*003c*/ 	.word	0xffffffff


	//   ....[2]....
        /*0040*/ 	.word	0xffffffff


	//   ....[3]....
        /*0044*/ 	.word	0xffffffff


	//   ....[4]....
        /*0048*/ 	.word	0xffffffff


	//   ....[5]....
        /*004c*/ 	.word	0xffffffff


	//   ....[6]....
        /*0050*/ 	.word	0xffffffff


	//   ....[7]....
        /*0054*/ 	.word	0xffffffff


	//   ....[8]....
        /*0058*/ 	.word	0xffffffff


	//   ....[9]....
        /*005c*/ 	.word	0xffffffff


	//   ....[10]....
        /*0060*/ 	.word	0xffffffff


	//   ....[11]....
        /*0064*/ 	.word	0xffffffff


	//   ....[12]....
        /*0068*/ 	.word	0xffffffff


	//   ....[13]....
        /*006c*/ 	.word	0xffffffff


	//   ....[14]....
        /*0070*/ 	.word	0xffffffff


	//   ....[15]....
        /*0074*/ 	.word	0xffffffff


	//----- nvinfo : EIATTR_COOP_GROUP_INSTR_OFFSETS
	.align		4
.L_1202:
        /*0078*/ 	.byte	0x04, 0x28
        /*007a*/ 	.short	(.L_1204 - .L_1203)


	//   ....[0]....
.L_1203:
        /*007c*/ 	.word	0x00009ae0


	//   ....[1]....
        /*0080*/ 	.word	0x00009b00


	//   ....[2]....
        /*0084*/ 	.word	0x00009b80


	//   ....[3]....
        /*0088*/ 	.word	0x00009b90


	//   ....[4]....
        /*008c*/ 	.word	0x00012240


	//   ....[5]....
        /*0090*/ 	.word	0x00012250


	//   ....[6]....
        /*0094*/ 	.word	0x00012280


	//   ....[7]....
        /*0098*/ 	.word	0x00012290


	//   ....[8]....
        /*009c*/ 	.word	0x00019ec0


	//   ....[9]....
        /*00a0*/ 	.word	0x00019f00


	//   ....[10]....
        /*00a4*/ 	.word	0x00019f70


	//   ....[11]....
        /*00a8*/ 	.word	0x00019f80


	//   ....[12]....
        /*00ac*/ 	.word	0x0001ca40


	//   ....[13]....
        /*00b0*/ 	.word	0x0001ca80


	//   ....[14]....
        /*00b4*/ 	.word	0x0001cb90


	//   ....[15]....
        /*00b8*/ 	.word	0x0001cba0


	//----- nvinfo : EIATTR_VRC_CTA_INIT_COUNT
	.align		4
.L_1204:
        /*00bc*/ 	.byte	0x02, 0x4a
	.zero		1
	.zero		1


	//----- nvinfo : EIATTR_EXIT_INSTR_OFFSETS
	.align		4
        /*00c0*/ 	.byte	0x04, 0x1c
        /*00c2*/ 	.short	(.L_1206 - .L_1205)


	//   ....[0]....
.L_1205:
        /*00c4*/ 	.word	0x00000640


	//   ....[1]....
        /*00c8*/ 	.word	0x00000e90


	//   ....[2]....
        /*00cc*/ 	.word	0x00000ec0


	//   ....[3]....
        /*00d0*/ 	.word	0x0001d500


	//   ....[4]....
        /*00d4*/ 	.word	0x0001d520


	//----- nvinfo : EIATTR_CRS_STACK_SIZE
	.align		4
.L_1206:
        /*00d8*/ 	.byte	0x04, 0x1e
        /*00da*/ 	.short	(.L_1208 - .L_1207)
.L_1207:
        /*00dc*/ 	.word	0x00000000


	//----- nvinfo : EIATTR_CBANK_PARAM_SIZE
	.align		4
.L_1208:
        /*00e0*/ 	.byte	0x03, 0x19
        /*00e2*/ 	.short	0x01d0


	//----- nvinfo : EIATTR_PARAM_CBANK
	.align		4
        /*00e4*/ 	.byte	0x04, 0x0a
        /*00e6*/ 	.short	(.L_1210 - .L_1209)
	.align		4
.L_1209:
        /*00e8*/ 	.word	index@(.nv.constant0._ZN5flash24flash_fwd_splitkv_kernelI23Flash_fwd_kernel_traitsILi64ELi64ELi256ELi4ELb0ELb0EN7cutlass6half_tE19Flash_kernel_traitsILi64ELi64ELi256ELi4ES3_EELb1ELb0ELb1ELb0ELb0ELb1ELb1ELb0EEEvNS_16Flash_fwd_paramsE)
        /*00ec*/ 	.short	0x0380
        /*00ee*/ 	.short	0x01d0


	//----- nvinfo : EIATTR_SW_WAR
	.align		4
.L_1210:
        /*00f0*/ 	.byte	0x04, 0x36
        /*00f2*/ 	.short	(.L_1212 - .L_1211)
.L_1211:
        /*00f4*/ 	.word	0x00000008
.L_1212:


//--------------------- .nv.info._ZN5flash24flash_fwd_splitkv_kernelI23Flash_fwd_kernel_traitsILi64ELi64ELi256ELi4ELb0ELb0EN7cutlass6half_tE19Flash_kernel_traitsILi64ELi64ELi256ELi4ES3_EELb1ELb0ELb0ELb0ELb1ELb0ELb1ELb1EEEvNS_16Flash_fwd_paramsE --------------------------
	.section	.nv.info._ZN5flash24flash_fwd_splitkv_kernelI23Flash_fwd_kernel_traitsILi64ELi64ELi256ELi4ELb0ELb0EN7cutlass6half_tE19Flash_kernel_traitsILi64ELi64ELi256ELi4ES3_EELb1ELb0ELb0ELb0ELb1ELb0ELb1ELb1EEEvNS_16Flash_fwd_paramsE,"",@"SHT_CUDA_INFO"
	.sectionflags	@""
	.align	4


	//----- nvinfo : EIATTR_CUDA_API_VERSION
	.align		4
        /*0000*/ 	.byte	0x04, 0x37
        /*0002*/ 	.short	(.L_1214 - .L_1213)
.L_1213:
        /*0004*/ 	.word	0x00000082


	//----- nvinfo : EIATTR_KPARAM_INFO
	.align		4
.L_1214:
        /*0008*/ 	.byte	0x04, 0x17
        /*000a*/ 	.short	(.L_1216 - .L_1215)
.L_1215:
        /*000c*/ 	.word	0x00000000
        /*0010*/ 	.short	0x0000
        /*0012*/ 	.short	0x0000
        /*0014*/ 	.byte	0x00, 0xf0, 0x41, 0x07


	//----- nvinfo : EIATTR_SPARSE_MMA_MASK
	.align		4
.L_1216:
        /*0018*/ 	.byte	0x03, 0x50
        /*001a*/ 	.short	0x0000


	//----- nvinfo : EIATTR_MAXREG_COUNT
	.align		4
        /*001c*/ 	.byte	0x03, 0x1b
        /*001e*/ 	.short	0x00ff


	//----- nvinfo : EIATTR_NUM_BARRIERS
	.align		4
        /*0020*/ 	.byte	0x02, 0x4c
        /*0022*/ 	.byte	0x01
	.zero		1


	//----- nvinfo : EIATTR_MERCURY_ISA_VERSION
	.align		4
        /*0024*/ 	.byte	0x03, 0x5f
        /*0026*/ 	.short	0x0101


	//----- nvinfo : EIATTR_COOP_GROUP_MASK_REGIDS
	.align		4
        /*0028*/ 	.byte	0x04, 0x29
        /*002a*/ 	.short	(.L_1218 - .L_1217)


	//   ....[0]....
.L_1217:
        /*002c*/ 	.word	0xffffffff


	//   ....[1]....
        /*0030*/ 	.word	0xffffffff


	//   ....[2]....
        /*0034*/ 	.word	0xffffffff


	//   ....[3]....
        /*0038*/ 	.word	0xffffffff


	//   ....[4]....
        /*003c*/ 	.word	0xffffffff


	//   ....[5]....
        /*0040*/ 	.word	0xffffffff


	//   ....[6]....
        /*0044*/ 	.word	0xffffffff


	//   ....[7]....
        /*0048*/ 	.word	0xffffffff


	//   ....[8]....
        /*004c*/ 	.word	0xffffffff


	//   ....[9]....
        /*0050*/ 	.word	0xffffffff


	//   ....[10]....
        /*0054*/ 	.word	0xffffffff


	//   ....[11]....
        /*0058*/ 	.word	0xffffffff


	//   ....[12]....
        /*005c*/ 	.word	0xffffffff


	//   ....[13]....
        /*0060*/ 	.word	0xffffffff


	//   ....[14]....
        /*0064*/ 	.word	0xffffffff


	//   ....[15]....
        /*0068*/ 	.word	0xffffffff


	//----- nvinfo : EIATTR_COOP_GROUP_INSTR_OFFSETS
	.align		4
.L_1218:
        /*006c*/ 	.byte	0x04, 0x28
        /*006e*/ 	.short	(.L_1220 - .L_1219)


	//   ....[0]....
.L_1219:
        /*0070*/ 	.word	0x000152e0


	//   ....[1]....
        /*0074*/ 	.word	0x00015340


	//   ....[2]....
        /*0078*/ 	.word	0x000153b0


	//   ....[3]....
        /*007c*/ 	.word	0x000153e0


	//   ....[4]....
        /*0080*/ 	.word	0x0001b230


	//   ....[5]....
        /*0084*/ 	.word	0x0001b260


	//   ....[6]....
        /*0088*/ 	.word	0x0001b2e0


	//   ....[7]....
        /*008c*/ 	.word	0x0001b2f0


	//   ....[8]....
        /*0090*/ 	.word	0x000202e0


	//   ....[9]....
        /*0094*/ 	.word	0x000202f0


	//   ....[10]....
        /*0098*/ 	.word	0x00020320


	//   ....[11]....
        /*009c*/ 	.word	0x00020330


	//   ....[12]....
        /*00a0*/ 	.word	0x00022e80


	//   ....[13]....
        /*00a4*/ 	.word	0x00022ec0


	//   ....[14]....
        /*00a8*/ 	.word	0x00022ff0


	//   ....[15]....
        /*00ac*/ 	.word	0x00023020


	//----- nvinfo : EIATTR_VRC_CTA_INIT_COUNT
	.align		4
.L_1220:
        /*00b0*/ 	.byte	0x02, 0x4a
	.zero		1
	.zero		1


	//----- nvinfo : EIATTR_EXIT_INSTR_OFFSETS
	.align		4
        /*00b4*/ 	.byte	0x04, 0x1c
        /*00b6*/ 	.short	(.L_1222 - .L_1221)


	//   ....[0]....
.L_1221:
        /*00b8*/ 	.word	0x00000460


	//   ....[1]....
        /*00bc*/ 	.word	0x00000c30


	//   ....[2]....
        /*00c0*/ 	.word	0x00000c60


	//   ....[3]....
        /*00c4*/ 	.word	0x00023910


	//   ....[4]....
        /*00c8*/ 	.word	0x00023930


	//----- nvinfo : EIATTR_CRS_STACK_SIZE
	.align		4
.L_1222:
        /*00cc*/ 	.byte	0x04, 0x1e
        /*00ce*/ 	.short	(.L_1224 - .L_1223)
.L_1223:
        /*00d0*/ 	.word	0x00000000


	//----- nvinfo : EIATTR_CBANK_PARAM_SIZE
	.align		4
.L_1224:
        /*00d4*/ 	.byte	0x03, 0x19
        /*00d6*/ 	.short	0x01d0


	//----- nvinfo : EIATTR_PARAM_CBANK
	.align		4
        /*00d8*/ 	.byte	0x04, 0x0a
        /*00da*/ 	.short	(.L_1226 - .L_1225)
	.align		4
.L_1225:
        /*00dc*/ 	.word	index@(.nv.constant0._ZN5flash24flash_fwd_splitkv_kernelI23Flash_fwd_kernel_traitsILi64ELi64ELi256ELi4ELb0ELb0EN7cutlass6half_tE19Flash_kernel_traitsILi64ELi64ELi256ELi4ES3_EELb1ELb0ELb0ELb0ELb1ELb0ELb1ELb1EEEvNS_16Flash_fwd_paramsE)
        /*00e0*/ 	.short	0x0380
        /*00e2*/ 	.short	0x01d0


	//----- nvinfo : EIATTR_SW_WAR
	.align		4
.L_1226:
        /*00e4*/ 	.byte	0x04, 0x36
        /*00e6*/ 	.short	(.L_1228 - .L_1227)
.L_1227:
        /*00e8*/ 	.word	0x00000008
.L_1228:


//--------------------- .nv.info._ZN5flash24flash_fwd_splitkv_kernelI23Flash_fwd_kernel_traitsILi64ELi64ELi256ELi4ELb0ELb0EN7cutlass6half_tE19Flash_kernel_traitsILi64ELi64ELi256ELi4ES3_EELb1ELb0ELb0ELb0ELb1ELb1ELb1ELb1EEEvNS_16Flash_fwd_paramsE --------------------------
	.section	.nv.info._ZN5flash24flash_fwd_splitkv_kernelI23Flash_fwd_kernel_traitsILi64ELi64ELi256ELi4ELb0ELb0EN7cutlass6half_tE19Flash_kernel_traitsILi64ELi64ELi256ELi4ES3_EELb1ELb0ELb0ELb0ELb1ELb1ELb1ELb1EEEvNS_16Flash_fwd_paramsE,"",@"SHT_CUDA_INFO"
	.sectionflags	@""
	.align	4


	//----- nvinfo : EIATTR_CUDA_API_VERSION
	.align		4
        /*0000*/ 	.byte	0x04, 0x37
        /*0002*/ 	.short	(.L_1230 - .L_1229)
.L_1229:
        /*0004*/ 	.word	0x00000082


	//----- nvinfo : EIATTR_KPARAM_INFO
	.align		4
.L_1230:
        /*0008*/ 	.byte	0x04, 0x17
        /*000a*/ 	.short	(.L_1232 - .L_1231)
.L_1231:
        /*000c*/ 	.word	0x00000000
        /*0010*/ 	.short	0x0000
        /*0012*/ 	.short	0x0000
        /*0014*/ 	.byte	0x00, 0xf0, 0x41, 0x07


	//----- nvinfo : EIATTR_SPARSE_MMA_MASK
	.align		4
.L_1232:
        /*0018*/ 	.byte	0x03, 0x50
        /*001a*/ 	.short	0x0000


	//----- nvinfo : EIATTR_MAXREG_COUNT
	.align		4
        /*001c*/ 	.byte	0x03, 0x1b
        /*001e*/ 	.short	0x00ff


	//----- nvinfo : EIATTR_NUM_BARRIERS
	.align		4
        /*0020*/ 	.byte	0x02, 0x4c
        /*0022*/ 	.byte	0x01
	.zero		1


	//----- nvinfo : EIATTR_ANNOTATIONS
	.align		4
        /*0024*/ 	.byte	0x04, 0x55
        /*0026*/ 	.short	(.L_1234 - .L_1233)


	//   ....[0]....
.L_1233:
        /* <DEDUP_REMOVED lines=45> */


	//----- nvinfo : EIATTR_MERCURY_ISA_VERSION
	.align		4
.L_1234:
        /*02e8*/ 	.byte	0x03, 0x5f
        /*02ea*/ 	.short	0x0101


	//----- nvinfo : EIATTR_COOP_GROUP_MASK_REGIDS
	.align		4
        /*02ec*/ 	.byte	0x04, 0x29
        /*02ee*/ 	.short	(.L_1236 - .L_1235)


	//   ....[0]....
.L_1235:
        /*02f0*/ 	.word	0xffffffff


	//   ....[1]....
        /*02f4*/ 	.word	0xffffffff


	//   ....[2]....
        /*02f8*/ 	.word	0xffffffff


	//   ....[3]....
        /*02fc*/ 	.word	0xffffffff


	//   ....[4]....
        /*0300*/ 	.word	0xffffffff


	//   ....[5]....
        /*0304*/ 	.word	0xffffffff


	//   ....[6]....
        /*0308*/ 	.word	0xffffffff


	//   ....[7]....
        /*030c*/ 	.word	0xffffffff


	//   ....[8]....
        /*0310*/ 	.word	0xffffffff


	//   ....[9]....
        /*0314*/ 	.word	0xffffffff


	//   ....[10]....
        /*0318*/ 	.word	0xffffffff


	//   ....[11]....
        /*031c*/ 	.word	0xffffffff


	//   ....[12]....
        /*0320*/ 	.word	0xffffffff


	//   ....[13]....
        /*0324*/ 	.word	0xffffffff


	//   ....[14]....
        /*0328*/ 	.word	0xffffffff


	//   ....[15]....
        /*032c*/ 	.word	0xffffffff


	//----- nvinfo : EIATTR_COOP_GROUP_INSTR_OFFSETS
	.align		4
.L_1236:
        /*0330*/ 	.byte	0x04, 0x28
        /*0332*/ 	.short	(.L_1238 - .L_1237)


	//   ....[0]....
.L_1237:
        /*0334*/ 	.word	0x00016f90


	//   ....[1]....
        /*0338*/ 	.word	0x00016ff0


	//   ....[2]....
        /*033c*/ 	.word	0x00017010


	//   ....[3]....
        /*0340*/ 	.word	0x00017030


	//   ....[4]....
        /*0344*/ 	.word	0x0001e2d0


	//   ....[5]....
        /*0348*/ 	.word	0x0001e300


	//   ....[6]....
        /*034c*/ 	.word	0x0001e320


	//   ....[7]....
        /*0350*/ 	.word	0x0001e340


	//   ....[8]....
        /*0354*/ 	.word	0x000247c0


	//   ....[9]....
        /*0358*/ 	.word	0x000247f0


	//   ....[10]....
        /*035c*/ 	.word	0x00024850


	//   ....[11]....
        /*0360*/ 	.word	0x00024860


	//   ....[12]....
        /*0364*/ 	.word	0x000275e0


	//   ....[13]....
        /*0368*/ 	.word	0x000275f0


	//   ....[14]....
        /*036c*/ 	.word	0x00027620


	//   ....[15]....
        /*0370*/ 	.word	0x00027630


	//----- nvinfo : EIATTR_VRC_CTA_INIT_COUNT
	.align		4
.L_1238:
        /*0374*/ 	.byte	0x02, 0x4a
	.zero		1
	.zero		1


	//----- nvinfo : EIATTR_EXIT_INSTR_OFFSETS
	.align		4
        /*0378*/ 	.byte	0x04, 0x1c
        /*037a*/ 	.short	(.L_1240 - .L_1239)


	//   ....[0]....
.L_1239:
        /*037c*/ 	.word	0x00000490


	//   ....[1]....
        /*0380*/ 	.word	0x00000cb0


	//   ....[2]....
        /*0384*/ 	.word	0x00000ce0


	//   ....[3]....
        /*0388*/ 	.word	0x00027f60


	//   ....[4]....
        /*038c*/ 	.word	0x00027f80


	//----- nvinfo : EIATTR_CRS_STACK_SIZE
	.align		4
.L_1240:
        /*0390*/ 	.byte	0x04, 0x1e
        /*0392*/ 	.short	(.L_1242 - .L_1241)
.L_1241:
        /*0394*/ 	.word	0x00000000


	//----- nvinfo : EIATTR_CBANK_PARAM_SIZE
	.align		4
.L_1242:
        /*0398*/ 	.byte	0x03, 0x19
        /*039a*/ 	.short	0x01d0


	//----- nvinfo : EIATTR_PARAM_CBANK
	.align		4
        /*039c*/ 	.byte	0x04, 0x0a
        /*039e*/ 	.short	(.L_1244 - .L_1243)
	.align		4
.L_1243:
        /*03a0*/ 	.word	index@(.nv.constant0._ZN5flash24flash_fwd_splitkv_kernelI23Flash_fwd_kernel_traitsILi64ELi64ELi256ELi4ELb0ELb0EN7cutlass6half_tE19Flash_kernel_traitsILi64ELi64ELi256ELi4ES3_EELb1ELb0ELb0ELb0ELb1ELb1ELb1ELb1EEEvNS_16Flash_fwd_paramsE)
        /*03a4*/ 	.short	0x0380
        /*03a6*/ 	.short	0x01d0


	//----- nvinfo : EIATTR_SW_WAR
	.align		4
.L_1244:
        /*03a8*/ 	.byte	0x04, 0x36
        /*03aa*/ 	.short	(.L_1246 - .L_1245)
.L_1245:
        /*03ac*/ 	.word	0x00000008
.L_1246:


//--------------------- .nv.info._ZN5flash24flash_fwd_splitkv_kernelI23Flash_fwd_kernel_traitsILi64ELi64ELi256ELi4ELb0ELb0EN7cutlass6half_tE19Flash_kernel_traitsILi64ELi64ELi256ELi4ES3_EELb1ELb0ELb1ELb0ELb0ELb0ELb1ELb1EEEvNS_16Flash_fwd_paramsE --------------------------
	.section	.nv.info._ZN5flash24flash_fwd_splitkv_kernelI23Flash_fwd_kernel_traitsILi64ELi64ELi256ELi4ELb0ELb0EN7cutlass6half_tE19Flash_kernel_traitsILi64ELi64ELi256ELi4ES3_EELb1ELb0ELb1ELb0ELb0ELb0ELb1ELb1EEEvNS_16Flash_fwd_paramsE,"",@"SHT_CUDA_INFO"
	.sectionflags	@""
	.align	4


	//----- nvinfo : EIATTR_CUDA_API_VERSION
	.align		4
        /*0000*/ 	.byte	0x04, 0x37
        /*0002*/ 	.short	(.L_1248 - .L_1247)
.L_1247:
        /*0004*/ 	.word	0x00000082


	//----- nvinfo : EIATTR_KPARAM_INFO
	.align		4
.L_1248:
        /*0008*/ 	.byte	0x04, 0x17
        /*000a*/ 	.short	(.L_1250 - .L_1249)
.L_1249:
        /*000c*/ 	.word	0x00000000
        /*0010*/ 	.short	0x0000
        /*0012*/ 	.short	0x0000
        /*0014*/ 	.byte	0x00, 0xf0, 0x41, 0x07


	//----- nvinfo : EIATTR_SPARSE_MMA_MASK
	.align		4
.L_1250:
        /*0018*/ 	.byte	0x03, 0x50
        /*001a*/ 	.short	0x0000


	//----- nvinfo : EIATTR_MAXREG_COUNT
	.align		4
        /*001c*/ 	.byte	0x03, 0x1b
        /*001e*/ 	.short	0x00ff


	//----- nvinfo : EIATTR_NUM_BARRIERS
	.align		4
        /*0020*/ 	.byte	0x02, 0x4c
        /*0022*/ 	.byte	0x01
	.zero		1


	//----- nvinfo : EIATTR_MERCURY_ISA_VERSION
	.align		4
        /*0024*/ 	.byte	0x03, 0x5f
        /*0026*/ 	.short	0x0101


	//----- nvinfo : EIATTR_COOP_GROUP_MASK_REGIDS
	.align		4
        /*0028*/ 	.byte	0x04, 0x29
        /*002a*/ 	.short	(.L_1252 - .L_1251)


	//   ....[0]....
.L_1251:
        /*002c*/ 	.word	0xffffffff


	//   ....[1]....
        /*0030*/ 	.word	0xffffffff


	//   ....[2]....
        /*0034*/ 	.word	0xffffffff


	//   ....[3]....
        /*0038*/ 	.word	0xffffffff


	//   ....[4]....
        /*003c*/ 	.word	0xffffffff


	//   ....[5]....
        /*0040*/ 	.word	0xffffffff


	//   ....[6]....
        /*0044*/ 	.word	0xffffffff


	//   ....[7]....
        /*0048*/ 	.word	0xffffffff


	//   ....[8]....
        /*004c*/ 	.word	0xffffffff


	//   ....[9]....
        /*0050*/ 	.word	0xffffffff


	//   ....[10]....
        /*0054*/ 	.word	0xffffffff


	//   ....[11]....
        /*0058*/ 	.word	0xffffffff


	//   ....[12]....
        /*005c*/ 	.word	0xffffffff


	//   ....[13]....
        /*0060*/ 	.word	0xffffffff


	//   ....[14]....
        /*0064*/ 	.word	0xffffffff


	//   ....[15]....
        /*0068*/ 	.word	0xffffffff


	//----- nvinfo : EIATTR_COOP_GROUP_INSTR_OFFSETS
	.align		4
.L_1252:
        /*006c*/ 	.byte	0x04, 0x28
        /*006e*/ 	.short	(.L_1254 - .L_1253)


	//   ....[0]....
.L_1253:
        /*0070*/ 	.word	0x00018010


	//   ....[1]....
        /*0074*/ 	.word	0x00018030


	//   ....[2]....
        /*0078*/ 	.word	0x000180c0


	//   ....[3]....
        /*007c*/ 	.word	0x000180d0


	//   ....[4]....
        /*0080*/ 	.word	0x0001f380


	//   ....[5]....
        /*0084*/ 	.word	0x0001f3b0


	//   ....[6]....
        /*0088*/ 	.word	0x0001f450


	//   ....[7]....
        /*008c*/ 	.word	0x0001f460


	//   ....[8]....
        /*0090*/ 	.word	0x00025d20


	//   ....[9]....
        /*0094*/ 	.word	0x00025d40


	//   ....[10]....
        /*0098*/ 	.word	0x00025d80


	//   ....[11]....
        /*009c*/ 	.word	0x00025d90


	//   ....[12]....
        /*00a0*/ 	.word	0x000288d0


	//   ....[13]....
        /*00a4*/ 	.word	0x00028910


	//   ....[14]....
        /*00a8*/ 	.word	0x00028aa0


	//   ....[15]....
        /*00ac*/ 	.word	0x00028ac0


	//----- nvinfo : EIATTR_VRC_CTA_INIT_COUNT
	.align		4
.L_1254:
        /*00b0*/ 	.byte	0x02, 0x4a
	.zero		1
	.zero		1


	//----- nvinfo : EIATTR_EXIT_INSTR_OFFSETS
	.align		4
        /*00b4*/ 	.byte	0x04, 0x1c
        /*00b6*/ 	.short	(.L_1256 - .L_1255)


	//   ....[0]....
.L_1255:
        /*00b8*/ 	.word	0x00000640


	//   ....[1]....
        /*00bc*/ 	.word	0x00000eb0


	//   ....[2]....
        /*00c0*/ 	.word	0x00000ee0


	//   ....[3]....
        /*00c4*/ 	.word	0x000293c0


	//   ....[4]....
        /*00c8*/ 	.word	0x000293e0


	//----- nvinfo : EIATTR_CRS_STACK_SIZE
	.align		4
.L_1256:
        /*00cc*/ 	.byte	0x04, 0x1e
        /*00ce*/ 	.short	(.L_1258 - .L_1257)
.L_1257:
        /*00d0*/ 	.word	0x00000000


	//----- nvinfo : EIATTR_CBANK_PARAM_SIZE
	.align		4
.L_1258:
        /*00d4*/ 	.byte	0x03, 0x19
        /*00d6*/ 	.short	0x01d0


	//----- nvinfo : EIATTR_PARAM_CBANK
	.align		4
        /*00d8*/ 	.byte	0x04, 0x0a
        /*00da*/ 	.short	(.L_1260 - .L_1259)
	.align		4
.L_1259:
        /*00dc*/ 	.word	index@(.nv.constant0._ZN5flash24flash_fwd_splitkv_kernelI23Flash_fwd_kernel_traitsILi64ELi64ELi256ELi4ELb0ELb0EN7cutlass6half_tE19Flash_kernel_traitsILi64ELi64ELi256ELi4ES3_EELb1ELb0ELb1ELb0ELb0ELb0ELb1ELb1EEEvNS_16Flash_fwd_paramsE)
        /*00e0*/ 	.short	0x0380
        /*00e2*/ 	.short	0x01d0


	//----- nvinfo : EIATTR_SW_WAR
	.align		4
.L_1260:
        /*00e4*/ 	.byte	0x04, 0x36
        /*00e6*/ 	.short	(.L_1262 - .L_1261)
.L_1261:
        /*00e8*/ 	.word	0x00000008
.L_1262:


//--------------------- .nv.info._ZN5flash24flash_fwd_splitkv_kernelI23Flash_fwd_kernel_traitsILi64ELi64ELi256ELi4ELb0ELb0EN7cutlass6half_tE19Flash_kernel_traitsILi64ELi64ELi256ELi4ES3_EELb1ELb0ELb1ELb0ELb0ELb1ELb1ELb1EEEvNS_16Flash_fwd_paramsE --------------------------
	.section	.nv.info._ZN5flash24flash_fwd_splitkv_kernelI23Flash_fwd_kernel_traitsILi64ELi64ELi256ELi4ELb0ELb0EN7cutlass6half_tE19Flash_kernel_traitsILi64ELi64ELi256ELi4ES3_EELb1ELb0ELb1ELb0ELb0ELb1ELb1ELb1EEEvNS_16Flash_fwd_paramsE,"",@"SHT_CUDA_INFO"
	.sectionflags	@""
	.align	4


	//----- nvinfo : EIATTR_CUDA_API_VERSION
	.align		4
        /*0000*/ 	.byte	0x04, 0x37
        /*0002*/ 	.short	(.L_1264 - .L_1263)
.L_1263:
        /*0004*/ 	.word	0x00000082


	//----- nvinfo : EIATTR_KPARAM_INFO
	.align		4
.L_1264:
        /*0008*/ 	.byte	0x04, 0x17
        /*000a*/ 	.short	(.L_1266 - .L_1265)
.L_1265:
        /*000c*/ 	.word	0x00000000
        /*0010*/ 	.short	0x0000
        /*0012*/ 	.short	0x0000
        /*0014*/ 	.byte	0x00, 0xf0, 0x41, 0x07


	//----- nvinfo : EIATTR_SPARSE_MMA_MASK
	.align		4
.L_1266:
        /*0018*/ 	.byte	0x03, 0x50
        /*001a*/ 	.short	0x0000


	//----- nvinfo : EIATTR_MAXREG_COUNT
	.align		4
        /*001c*/ 	.byte	0x03, 0x1b
        /*001e*/ 	.short	0x00ff


	//----- nvinfo : EIATTR_NUM_BARRIERS
	.align		4
        /*0020*/ 	.byte	0x02, 0x4c
        /*0022*/ 	.byte	0x01
	.zero		1


	//----- nvinfo : EIATTR_MERCURY_ISA_VERSION
	.align		4
        /*0024*/ 	.byte	0x03, 0x5f
        /*0026*/ 	.short	0x0101


	//----- nvinfo : EIATTR_COOP_GROUP_MASK_REGIDS
	.align		4
        /*0028*/ 	.byte	0x04, 0x29
        /*002a*/ 	.short	(.L_1268 - .L_1267)


	//   ....[0]....
.L_1267:
        /*002c*/ 	.word	0xffffffff


	//   ....[1]....
        /*0030*/ 	.word	0xffffffff


	//   ....[2]....
        /*0034*/ 	.word	0xffffffff


	//   ....[3]....
        /*0038*/ 	.word	0xffffffff


	//   ....[4]....
        /*003c*/ 	.word	0xffffffff


	//   ....[5]....
        /*0040*/ 	.word	0xffffffff


	//   ....[6]....
        /*0044*/ 	.word	0xffffffff


	//   ....[7]....
        /*0048*/ 	.word	0xffffffff


	//   ....[8]....
        /*004c*/ 	.word	0xffffffff


	//   ....[9]....
        /*0050*/ 	.word	0xffffffff


	//   ....[10]....
        /*0054*/ 	.word	0xffffffff


	//   ....[11]....
        /*0058*/ 	.word	0xffffffff


	//   ....[12]....
        /*005c*/ 	.word	0xffffffff


	//   ....[13]....
        /*0060*/ 	.word	0xffffffff


	//   ....[14]....
        /*0064*/ 	.word	0xffffffff


	//   ....[15]....
        /*0068*/ 	.word	0xffffffff


	//----- nvinfo : EIATTR_COOP_GROUP_INSTR_OFFSETS
	.align		4
.L_1268:
        /*006c*/ 	.byte	0x04, 0x28
        /*006e*/ 	.short	(.L_1270 - .L_1269)


	//   ....[0]....
.L_1269:
        /*0070*/ 	.word	0x00018fc0


	//   ....[1]....
        /*0074*/ 	.word	0x00018fe0


	//   ....[2]....
        /*0078*/ 	.word	0x00019060


	//   ....[3]....
        /*007c*/ 	.word	0x00019070


	//   ....[4]....
        /*0080*/ 	.word	0x00021320


	//   ....[5]....
        /*0084*/ 	.word	0x00021330


	//   ....[6]....
        /*0088*/ 	.word	0x00021360


	//   ....[7]....
        /*008c*/ 	.word	0x00021370


	//   ....[8]....
        /*0090*/ 	.word	0x00028cd0


	//   ....[9]....
        /*0094*/ 	.word	0x00028d10


	//   ....[10]....
        /*0098*/ 	.word	0x00028d60


	//   ....[11]....
        /*009c*/ 	.word	0x00028d80


	//   ....[12]....
        /*00a0*/ 	.word	0x0002b850


	//   ....[13]....
        /*00a4*/ 	.word	0x0002b890


	//   ....[14]....
        /*00a8*/ 	.word	0x0002ba20


	//   ....[15]....
        /*00ac*/ 	.word	0x0002ba40


	//----- nvinfo : EIATTR_VRC_CTA_INIT_COUNT
	.align		4
.L_1270:
        /*00b0*/ 	.byte	0x02, 0x4a
	.zero		1
	.zero		1


	//----- nvinfo : EIATTR_EXIT_INSTR_OFFSETS
	.align		4
        /*00b4*/ 	.byte	0x04, 0x1c
        /*00b6*/ 	.short	(.L_1272 - .L_1271)


	//   ....[0]....
.L_1271:
        /*00b8*/ 	.word	0x00000640


	//   ....[1]....
        /*00bc*/ 	.word	0x00000eb0


	//   ....[2]....
        /*00c0*/ 	.word	0x00000ee0


	//   ....[3]....
        /*00c4*/ 	.word	0x0002c340


	//   ....[4]....
        /*00c8*/ 	.word	0x0002c360


	//----- nvinfo : EIATTR_CRS_STACK_SIZE
	.align		4
.L_1272:
        /*00cc*/ 	.byte	0x04, 0x1e
        /*00ce*/ 	.short	(.L_1274 - .L_1273)
.L_1273:
        /*00d0*/ 	.word	0x00000000


	//----- nvinfo : EIATTR_CBANK_PARAM_SIZE
	.align		4
.L_1274:
        /*00d4*/ 	.byte	0x03, 0x19
        /*00d6*/ 	.short	0x01d0


	//----- nvinfo : EIATTR_PARAM_CBANK
	.align		4
        /*00d8*/ 	.byte	0x04, 0x0a
        /*00da*/ 	.short	(.L_1276 - .L_1275)
	.align		4
.L_1275:
        /*00dc*/ 	.word	index@(.nv.constant0._ZN5flash24flash_fwd_splitkv_kernelI23Flash_fwd_kernel_traitsILi64ELi64ELi256ELi4ELb0ELb0EN7cutlass6half_tE19Flash_kernel_traitsILi64ELi64ELi256ELi4ES3_EELb1ELb0ELb1ELb0ELb0ELb1ELb1ELb1EEEvNS_16Flash_fwd_paramsE)
        /*00e0*/ 	.short	0x0380
        /*00e2*/ 	.short	0x01d0


	//----- nvinfo : EIATTR_SW_WAR
	.align		4
.L_1276:
        /*00e4*/ 	.byte	0x04, 0x36
        /*00e6*/ 	.short	(.L_1278 - .L_1277)
.L_1277:
        /*00e8*/ 	.word	0x00000008
.L_1278:


//--------------------- .nv.info._ZN5flash32flash_fwd_splitkv_combine_kernelI23Flash_fwd_kernel_traitsILi64ELi64ELi128ELi4ELb0ELb0EN7cutlass6half_tE19Flash_kernel_traitsILi64ELi64ELi128ELi4ES3_EELi8ELi7ELb0EEEvNS_16Flash_fwd_paramsE --------------------------
	.section	.nv.info._ZN5flash32flash_fwd_splitkv_combine_kernelI23Flash_fwd_kernel_traitsILi64ELi64ELi128ELi4ELb0ELb0EN7cutlass6half_tE19Flash_kernel_traitsILi64ELi64ELi128ELi4ES3_EELi8ELi7ELb0EEEvNS_16Flash_fwd_paramsE,"",@"SHT_CUDA_INFO"
	.sectionflags	@""
	.align	4


	//----- nvinfo : EIATTR_CUDA_API_VERSION
	.align		4
        /*0000*/ 	.byte	0x04, 0x37
        /*0002*/ 	.short	(.L_1280 - .L_1279)
.L_1279:
        /*0004*/ 	.word	0x00000082


	//----- nvinfo : EIATTR_KPARAM_INFO
	.align		4
.L_1280:
        /*0008*/ 	.byte	0x04, 0x17
        /*000a*/ 	.short	(.L_1282 - .L_1281)
.L_1281:
        /*000c*/ 	.word	0x00000000
        /*0010*/ 	.short	0x0000
        /*0012*/ 	.short	0x0000
        /*0014*/ 	.byte	0x00, 0xf0, 0x41, 0x07


	//----- nvinfo : EIATTR_SPARSE_MMA_MASK
	.align		4
.L_1282:
        /*0018*/ 	.byte	0x03, 0x50
        /*001a*/ 	.short	0x0000


	//----- nvinfo : EIATTR_MAXREG_COUNT
	.align		4
        /*001c*/ 	.byte	0x03, 0x1b
        /*001e*/ 	.short	0x00ff


	//----- nvinfo : EIATTR_NUM_BARRIERS
	.align		4
        /*0020*/ 	.byte	0x02, 0x4c
        /*0022*/ 	.byte	0x01
	.zero		1


	//----- nvinfo : EIATTR_MERCURY_ISA_VERSION
	.align		4
        /*0024*/ 	.byte	0x03, 0x5f
        /*0026*/ 	.short	0x0101


	//----- nvinfo : EIATTR_COOP_GROUP_MASK_REGIDS
	.align		4
        /*0028*/ 	.byte	0x04, 0x29
        /*002a*/ 	.short	(.L_1284 - .L_1283)


	//   ....[0]....
.L_1283:
        /*002c*/ 	.word	0xffffffff


	//   ....[1]....
        /*0030*/ 	.word	0xffffffff


	//   ....[2]....
        /*0034*/ 	.word	0xffffffff


	//   ....[3]....
        /*0038*/ 	.word	0xffffffff


	//   ....[4]....
        /*003c*/ 	.word	0xffffffff


	//   ....[5]....
        /*0040*/ 	.word	0xffffffff


	//   ....[6]....
        /*0044*/ 	.word	0xffffffff


	//   ....[7]....
        /*0048*/ 	.word	0xffffffff


	//----- nvinfo : EIATTR_COOP_GROUP_INSTR_OFFSETS
	.align		4
.L_1284:
        /*004c*/ 	.byte	0x04, 0x28
        /*004e*/ 	.short	(.L_1286 - .L_1285)


	//   ....[0]....
.L_1285:
        /*0050*/ 	.word	0x00001ea0


	//   ....[1]....
        /*0054*/ 	.word	0x00001ed0


	//   ....[2]....
        /*0058*/ 	.word	0x00001f10


	//   ....[3]....
        /*005c*/ 	.word	0x00001f50


	//   ....[4]....
        /*0060*/ 	.word	0x000022e0


	//   ....[5]....
        /*0064*/ 	.word	0x00002360


	//   ....[6]....
        /*0068*/ 	.word	0x000023d0


	//   ....[7]....
        /*006c*/ 	.word	0x000024e0


	//----- nvinfo : EIATTR_VRC_CTA_INIT_COUNT
	.align		4
.L_1286:
        /*0070*/ 	.byte	0x02, 0x4a
	.zero		1
	.zero		1


	//----- nvinfo : EIATTR_EXIT_INSTR_OFFSETS
	.align		4
        /*0074*/ 	.byte	0x04, 0x1c
        /*0076*/ 	.short	(.L_1288 - .L_1287)


	//   ....[0]....
.L_1287:
        /*0078*/ 	.word	0x00004590


	//   ....[1]....
        /*007c*/ 	.word	0x00004870


	//   ....[2]....
        /*0080*/ 	.word	0x00004a90


	//----- nvinfo : EIATTR_CRS_STACK_SIZE
	.align		4
.L_1288:
        /*0084*/ 	.byte	0x04, 0x1e
        /*0086*/ 	.short	(.L_1290 - .L_1289)
.L_1289:
        /*0088*/ 	.word	0x00000000


	//----- nvinfo : EIATTR_CBANK_PARAM_SIZE
	.align		4
.L_1290:
        /*008c*/ 	.byte	0x03, 0x19
        /*008e*/ 	.short	0x01d0


	//----- nvinfo : EIATTR_PARAM_CBANK
	.align		4
        /*0090*/ 	.byte	0x04, 0x0a
        /*0092*/ 	.short	(.L_1292 - .L_1291)
	.align		4
.L_1291:
        /*0094*/ 	.word	index@(.nv.constant0._ZN5flash32flash_fwd_splitkv_combine_kernelI23Flash_fwd_kernel_traitsILi64ELi64ELi128ELi4ELb0ELb0EN7cutlass6half_tE19Flash_kernel_traitsILi64ELi64ELi128ELi4ES3_EELi8ELi7ELb0EEEvNS_16Flash_fwd_paramsE)
        /*0098*/ 	.short	0x0380
        /*009a*/ 	.short	0x01d0


	//----- nvinfo : EIATTR_SW_WAR
	.align		4
.L_1292:
        /*009c*/ 	.byte	0x04, 0x36
        /*009e*/ 	.short	(.L_1294 - .L_1293)
.L_1293:
        /*00a0*/ 	.word	0x00000008
.L_1294:


//--------------------- .nv.info._ZN5flash32flash_fwd_splitkv_combine_kernelI23Flash_fwd_kernel_traitsILi64ELi64ELi128ELi4ELb0ELb0EN7cutlass6half_tE19Flash_kernel_traitsILi64ELi64ELi128ELi4ES3_EELi8ELi6ELb0EEEvNS_16Flash_fwd_paramsE --------------------------
	.section	.nv.info._ZN5flash32flash_fwd_splitkv_combine_kernelI23Flash_fwd_kernel_traitsILi64ELi64ELi128ELi4ELb0ELb0EN7cutlass6half_tE19Flash_kernel_traitsILi64ELi64ELi128ELi4ES3_EELi8ELi6ELb0EEEvNS_16Flash_fwd_paramsE,"",@"SHT_CUDA_INFO"
	.sectionflags	@""
	.align	4


	//----- nvinfo : EIATTR_CUDA_API_VERSION
	.align		4
        /*0000*/ 	.byte	0x04, 0x37
        /*0002*/ 	.short	(.L_1296 - .L_1295)
.L_1295:
        /*0004*/ 	.word	0x00000082


	//----- nvinfo : EIATTR_KPARAM_INFO
	.align		4
.L_1296:
        /*0008*/ 	.byte	0x04, 0x17
        /*000a*/ 	.short	(.L_1298 - .L_1297)
.L_1297:
        /*000c*/ 	.word	0x00000000
        /*0010*/ 	.short	0x0000
        /*0012*/ 	.short	0x0000
        /*0014*/ 	.byte	0x00, 0xf0, 0x41, 0x07


	//----- nvinfo : EIATTR_SPARSE_MMA_MASK
	.align		4
.L_1298:
        /*0018*/ 	.byte	0x03, 0x50
        /*001a*/ 	.short	0x0000


	//----- nvinfo : EIATTR_MAXREG_COUNT
	.align		4
        /*001c*/ 	.byte	0x03, 0x1b
        /*001e*/ 	.short	0x00ff


	//----- nvinfo : EIATTR_NUM_BARRIERS
	.align		4
        /*0020*/ 	.byte	0x02, 0x4c
        /*0022*/ 	.byte	0x01
	.zero		1


	//----- nvinfo : EIATTR_MERCURY_ISA_VERSION
	.align		4
        /*0024*/ 	.byte	0x03, 0x5f
        /*0026*/ 	.short	0x0101


	//----- nvinfo : EIATTR_COOP_GROUP_MASK_REGIDS
	.align		4
        /*0028*/ 	.byte	0x04, 0x29
        /*002a*/ 	.short	(.L_1300 - .L_1299)


	//   ....[0]....
.L_1299:
        /*002c*/ 	.word	0xffffffff


	//   ....[1]....
        /*0030*/ 	.word	0xffffffff


	//   ....[2]....
        /*0034*/ 	.word	0xffffffff


	//   ....[3]....
        /*0038*/ 	.word	0xffffffff


	//   ....[4]....
        /*003c*/ 	.word	0xffffffff


	//   ....[5]....
        /*0040*/ 	.word	0xffffffff


	//   ....[6]....
        /*0044*/ 	.word	0xffffffff


	//   ....[7]....
        /*0048*/ 	.word	0xffffffff


	//----- nvinfo : EIATTR_COOP_GROUP_INSTR_OFFSETS
	.align		4
.L_1300:
        /*004c*/ 	.byte	0x04, 0x28
        /*004e*/ 	.short	(.L_1302 - .L_1301)


	//   ....[0]....
.L_1301:
        /*0050*/ 	.word	0x00001cd0


	//   ....[1]....
        /*0054*/ 	.word	0x00001d40


	//   ....[2]....
        /*0058*/ 	.word	0x00001d80


	//   ....[3]....
        /*005c*/ 	.word	0x00001e10


	//   ....[4]....
        /*0060*/ 	.word	0x00001fe0


	//   ....[5]....
        /*0064*/ 	.word	0x00002050


	//   ....[6]....
        /*0068*/ 	.word	0x000020f0


	//   ....[7]....
        /*006c*/ 	.word	0x00002200


	//----- nvinfo : EIATTR_VRC_CTA_INIT_COUNT
	.align		4
.L_1302:
        /*0070*/ 	.byte	0x02, 0x4a
	.zero		1
	.zero		1


	//----- nvinfo : EIATTR_EXIT_INSTR_OFFSETS
	.align		4
        /*0074*/ 	.byte	0x04, 0x1c
        /*0076*/ 	.short	(.L_1304 - .L_1303)


	//   ....[0]....
.L_1303:
        /*0078*/ 	.word	0x000040b0


	//   ....[1]....
        /*007c*/ 	.word	0x00004390


	//   ....[2]....
        /*0080*/ 	.word	0x000045b0


	//----- nvinfo : EIATTR_CRS_STACK_SIZE
	.align		4
.L_1304:
        /*0084*/ 	.byte	0x04, 0x1e
        /*0086*/ 	.short	(.L_1306 - .L_1305)
.L_1305:
        /*0088*/ 	.word	0x00000000


	//----- nvinfo : EIATTR_CBANK_PARAM_SIZE
	.align		4
.L_1306:
        /*008c*/ 	.byte	0x03, 0x19
        /*008e*/ 	.short	0x01d0


	//----- nvinfo : EIATTR_PARAM_CBANK
	.align		4
        /*0090*/ 	.byte	0x04, 0x0a
        /*0092*/ 	.short	(.L_1308 - .L_1307)
	.align		4
.L_1307:
        /*0094*/ 	.word	index@(.nv.constant0._ZN5flash32flash_fwd_splitkv_combine_kernelI23Flash_fwd_kernel_traitsILi64ELi64ELi128ELi4ELb0ELb0EN7cutlass6half_tE19Flash_kernel_traitsILi64ELi64ELi128ELi4ES3_EELi8ELi6ELb0EEEvNS_16Flash_fwd_paramsE)
        /*0098*/ 	.short	0x0380
        /*009a*/ 	.short	0x01d0


	//----- nvinfo : EIATTR_SW_WAR
	.align		4
.L_1308:
        /*009c*/ 	.byte	0x04, 0x36
        /*009e*/ 	.short	(.L_1310 - .L_1309)
.L_1309:
        /*00a0*/ 	.word	0x00000008
.L_1310:


//--------------------- .nv.info._ZN5flash32flash_fwd_splitkv_combine_kernelI23Flash_fwd_kernel_traitsILi64ELi64ELi128ELi4ELb0ELb0EN7cutlass6half_tE19Flash_kernel_traitsILi64ELi64ELi128ELi4ES3_EELi8ELi5ELb0EEEvNS_16Flash_fwd_paramsE --------------------------
	.section	.nv.info._ZN5flash32flash_fwd_splitkv_combine_kernelI23Flash_fwd_kernel_traitsILi64ELi64ELi128ELi4ELb0ELb0EN7cutlass6half_tE19Flash_kernel_traitsILi64ELi64ELi128ELi4ES3_EELi8ELi5ELb0EEEvNS_16Flash_fwd_paramsE,"",@"SHT_CUDA_INFO"
	.sectionflags	@""
	.align	4


	//----- nvinfo : EIATTR_CUDA_API_VERSION
	.align		4
        /*0000*/ 	.byte	0x04, 0x37
        /*0002*/ 	.short	(.L_1312 - .L_1311)
.L_1311:
        /*0004*/ 	.word	0x00000082


	//----- nvinfo : EIATTR_KPARAM_INFO
	.align		4
.L_1312:
        /*0008*/ 	.byte	0x04, 0x17
        /*000a*/ 	.short	(.L_1314 - .L_1313)
.L_1313:
        /*000c*/ 	.word	0x00000000
        /*0010*/ 	.short	0x0000
        /*0012*/ 	.short	0x0000
        /*0014*/ 	.byte	0x00, 0xf0, 0x41, 0x07


	//----- nvinfo : EIATTR_SPARSE_MMA_MASK
	.align		4
.L_1314:
        /*0018*/ 	.byte	0x03, 0x50
        /*001a*/ 	.short	0x0000


	//----- nvinfo : EIATTR_MAXREG_COUNT
	.align		4
        /*001c*/ 	.byte	0x03, 0x1b
        /*001e*/ 	.short	0x00ff


	//----- nvinfo : EIATTR_NUM_BARRIERS
	.align		4
        /*0020*/ 	.byte	0x02, 0x4c
        /*0022*/ 	.byte	0x01
	.zero		1


	//----- nvinfo : EIATTR_MERCURY_ISA_VERSION
	.align		4
        /*0024*/ 	.byte	0x03, 0x5f
        /*0026*/ 	.short	0x0101


	//----- nvinfo : EIATTR_COOP_GROUP_MASK_REGIDS
	.align		4
        /*0028*/ 	.byte	0x04, 0x29
        /*002a*/ 	.short	(.L_1316 - .L_1315)


	//   ....[0]....
.L_1315:
        /*002c*/ 	.word	0xffffffff


	//   ....[1]....
        /*0030*/ 	.word	0xffffffff


	//   ....[2]....
        /*0034*/ 	.word	0xffffffff


	//   ....[3]....
        /*0038*/ 	.word	0xffffffff


	//   ....[4]....
        /*003c*/ 	.word	0xffffffff


	//   ....[5]....
        /*0040*/ 	.word	0xffffffff


	//   ....[6]....
        /*0044*/ 	.word	0xffffffff


	//   ....[7]....
        /*0048*/ 	.word	0xffffffff


	//----- nvinfo : EIATTR_COOP_GROUP_INSTR_OFFSETS
	.align		4
.L_1316:
        /*004c*/ 	.byte	0x04, 0x28
        /*004e*/ 	.short	(.L_1318 - .L_1317)


	//   ....[0]....
.L_1317:
        /*0050*/ 	.word	0x000019b0


	//   ....[1]....
        /*0054*/ 	.word	0x000019f0


	//   ....[2]....
        /*0058*/ 	.word	0x00001a60


	//   ....[3]....
        /*005c*/ 	.word	0x00001ac0


	//   ....[4]....
        /*0060*/ 	.word	0x00001c70


	//   ....[5]....
        /*0064*/ 	.word	0x00001ce0


	//   ....[6]....
        /*0068*/ 	.word	0x00001d50


	//   ....[7]....
        /*006c*/ 	.word	0x00001e70


	//----- nvinfo : EIATTR_VRC_CTA_INIT_COUNT
	.align		4
.L_1318:
        /*0070*/ 	.byte	0x02, 0x4a
	.zero		1
	.zero		1


	//----- nvinfo : EIATTR_EXIT_INSTR_OFFSETS
	.align		4
        /*0074*/ 	.byte	0x04, 0x1c
        /*0076*/ 	.short	(.L_1320 - .L_1319)


	//   ....[0]....
.L_1319:
        /*0078*/ 	.word	0x00003c80


	//   ....[1]....
        /*007c*/ 	.word	0x00003f60


	//   ....[2]....
        /*0080*/ 	.word	0x00004180


	//----- nvinfo : EIATTR_CRS_STACK_SIZE
	.align		4
.L_1320:
        /*0084*/ 	.byte	0x04, 0x1e
        /*0086*/ 	.short	(.L_1322 - .L_1321)
.L_1321:
        /*0088*/ 	.word	0x00000000


	//----- nvinfo : EIATTR_CBANK_PARAM_SIZE
	.align		4
.L_1322:
        /*008c*/ 	.byte	0x03, 0x19
        /*008e*/ 	.short	0x01d0


	//----- nvinfo : EIATTR_PARAM_CBANK
	.align		4
        /*0090*/ 	.byte	0x04, 0x0a
        /*0092*/ 	.short	(.L_1324 - .L_1323)
	.align		4
.L_1323:
        /*0094*/ 	.word	index@(.nv.constant0._ZN5flash32flash_fwd_splitkv_combine_kernelI23Flash_fwd_kernel_traitsILi64ELi64ELi128ELi4ELb0ELb0EN7cutlass6half_tE19Flash_kernel_traitsILi64ELi64ELi128ELi4ES3_EELi8ELi5ELb0EEEvNS_16Flash_fwd_paramsE)
        /*0098*/ 	.short	0x0380
        /*009a*/ 	.short	0x01d0


	//----- nvinfo : EIATTR_SW_WAR
	.align		4
.L_1324:
        /*009c*/ 	.byte	0x04, 0x36
        /*009e*/ 	.short	(.L_1326 - .L_1325)
.L_1325:
        /*00a0*/ 	.word	0x00000008
.L_1326:


//--------------------- .nv.info._ZN5flash32flash_fwd_splitkv_combine_kernelI23Flash_fwd_kernel_traitsILi64ELi64ELi128ELi4ELb0ELb0EN7cutlass6half_tE19Flash_kernel_traitsILi64ELi64ELi128ELi4ES3_EELi8ELi4ELb0EEEvNS_16Flash_fwd_paramsE --------------------------
	.section	.nv.info._ZN5flash32flash_fwd_splitkv_combine_kernelI23Flash_fwd_kernel_traitsILi64ELi64ELi128ELi4ELb0ELb0EN7cutlass6half_tE19Flash_kernel_traitsILi64ELi64ELi128ELi4ES3_EELi8ELi4ELb0EEEvNS_16Flash_fwd_paramsE,"",@"SHT_CUDA_INFO"
	.sectionflags	@""
	.align	4


	//----- nvinfo : EIATTR_CUDA_API_VERSION
	.align		4
        /*0000*/ 	.byte	0x04, 0x37
        /*0002*/ 	.short	(.L_1328 - .L_1327)
.L_1327:
        /*0004*/ 	.word	0x00000082


	//----- nvinfo : EIATTR_KPARAM_INFO
	.align		4
.L_1328:
        /*0008*/ 	.byte	0x04, 0x17
        /*000a*/ 	.short	(.L_1330 - .L_1329)
.L_1329:
        /*000c*/ 	.word	0x00000000
        /*0010*/ 	.short	0x0000
        /*0012*/ 	.short	0x0000
        /*0014*/ 	.byte	0x00, 0xf0, 0x41, 0x07


	//----- nvinfo : EIATTR_SPARSE_MMA_MASK
	.align		4
.L_1330:
        /*0018*/ 	.byte	0x03, 0x50
        /*001a*/ 	.short	0x0000


	//----- nvinfo : EIATTR_MAXREG_COUNT
	.align		4
        /*001c*/ 	.byte	0x03, 0x1b
        /*001e*/ 	.short	0x00ff


	//----- nvinfo : EIATTR_NUM_BARRIERS
	.align		4
        /*0020*/ 	.byte	0x02, 0x4c
        /*0022*/ 	.byte	0x01
	.zero		1


	//----- nvinfo : EIATTR_MERCURY_ISA_VERSION
	.align		4
        /*0024*/ 	.byte	0x03, 0x5f
        /*0026*/ 	.short	0x0101


	//----- nvinfo : EIATTR_COOP_GROUP_MASK_REGIDS
	.align		4
        /*0028*/ 	.byte	0x04, 0x29
        /*002a*/ 	.short	(.L_1332 - .L_1331)


	//   ....[0]....
.L_1331:
        /*002c*/ 	.word	0xffffffff


	//   ....[1]....
        /*0030*/ 	.word	0xffffffff


	//   ....[2]....
        /*0034*/ 	.word	0xffffffff


	//   ....[3]....
        /*0038*/ 	.word	0xffffffff


	//   ....[4]....
        /*003c*/ 	.word	0xffffffff


	//   ....[5]....
        /*0040*/ 	.word	0xffffffff


	//   ....[6]....
        /*0044*/ 	.word	0xffffffff


	//   ....[7]....
        /*0048*/ 	.word	0xffffffff


	//----- nvinfo : EIATTR_COOP_GROUP_INSTR_OFFSETS
	.align		4
.L_1332:
        /*004c*/ 	.byte	0x04, 0x28
        /*004e*/ 	.short	(.L_1334 - .L_1333)


	//   ....[0]....
.L_1333:
        /*0050*/ 	.word	0x00001ad0


	//   ....[1]....
        /*0054*/ 	.word	0x00001b10


	//   ....[2]....
        /*0058*/ 	.word	0x00001b30


	//   ....[3]....
        /*005c*/ 	.word	0x00001b60


	//   ....[4]....
        /*0060*/ 	.word	0x00001c80


	//   ....[5]....
        /*0064*/ 	.word	0x00001cb0


	//   ....[6]....
        /*0068*/ 	.word	0x00001cf0


	//   ....[7]....
        /*006c*/ 	.word	0x00001df0


	//----- nvinfo : EIATTR_VRC_CTA_INIT_COUNT
	.align		4
.L_1334:
        /*0070*/ 	.byte	0x02, 0x4a
	.zero		1
	.zero		1


	//----- nvinfo : EIATTR_EXIT_INSTR_OFFSETS
	.align		4
        /*0074*/ 	.byte	0x04, 0x1c
        /*0076*/ 	.short	(.L_1336 - .L_1335)


	//   ....[0]....
.L_1335:
        /*0078*/ 	.word	0x00003b40


	//   ....[1]....
        /*007c*/ 	.word	0x00003e20


	//   ....[2]....
        /*0080*/ 	.word	0x00004040


	//----- nvinfo : EIATTR_CRS_STACK_SIZE
	.align		4
.L_1336:
        /*0084*/ 	.byte	0x04, 0x1e
        /*0086*/ 	.short	(.L_1338 - .L_1337)
.L_1337:
        /*0088*/ 	.word	0x00000000


	//----- nvinfo : EIATTR_CBANK_PARAM_SIZE
	.align		4
.L_1338:
        /*008c*/ 	.byte	0x03, 0x19
        /*008e*/ 	.short	0x01d0


	//----- nvinfo : EIATTR_PARAM_CBANK
	.align		4
        /*0090*/ 	.byte	0x04, 0x0a
        /*0092*/ 	.short	(.L_1340 - .L_1339)
	.align		4
.L_1339:
        /*0094*/ 	.word	index@(.nv.constant0._ZN5flash32flash_fwd_splitkv_combine_kernelI23Flash_fwd_kernel_traitsILi64ELi64ELi128ELi4ELb0ELb0EN7cutlass6half_tE19Flash_kernel_traitsILi64ELi64ELi128ELi4ES3_EELi8ELi4ELb0EEEvNS_16Flash_fwd_paramsE)
        /*0098*/ 	.short	0x0380
        /*009a*/ 	.short	0x01d0


	//----- nvinfo : EIATTR_SW_WAR
	.align		4
.L_1340:
        /*009c*/ 	.byte	0x04, 0x36
        /*009e*/ 	.short	(.L_1342 - .L_1341)
.L_1341:
        /*00a0*/ 	.word	0x00000008
.L_1342:


//--------------------- .nv.info._ZN5flash32flash_fwd_splitkv_combine_kernelI23Flash_fwd_kernel_traitsILi64ELi64ELi128ELi4ELb0ELb0EN7cutlass6half_tE19Flash_kernel_traitsILi64ELi64ELi128ELi4ES3_EELi8ELi3ELb0EEEvNS_16Flash_fwd_paramsE --------------------------
	.section	.nv.info._ZN5flash32flash_fwd_splitkv_combine_kernelI23Flash_fwd_kernel_traitsILi64ELi64ELi128ELi4ELb0ELb0EN7cutlass6half_tE19Flash_kernel_traitsILi64ELi64ELi128ELi4ES3_EELi8ELi3ELb0EEEvNS_16Flash_fwd_paramsE,"",@"SHT_CUDA_INFO"
	.sectionflags	@""
	.align	4


	//----- nvinfo : EIATTR_CUDA_API_VERSION
	.align		4
        /*0000*/ 	.byte	0x04, 0x37
        /*0002*/ 	.short	(.L_1344 - .L_1343)
.L_1343:
        /*0004*/ 	.word	0x00000082


	//----- nvinfo : EIATTR_KPARAM_INFO
	.align		4
.L_1344:
        /*0008*/ 	.byte	0x04, 0x17
        /*000a*/ 	.short	(.L_1346 - .L_1345)
.L_1345:
        /*000c*/ 	.word	0x00000000
        /*0010*/ 	.short	0x0000
        /*0012*/ 	.short	0x0000
        /*0014*/ 	.byte	0x00, 0xf0, 0x41, 0x07


	//----- nvinfo : EIATTR_SPARSE_MMA_MASK
	.align		4
.L_1346:
        /*0018*/ 	.byte	0x03, 0x50
        /*001a*/ 	.short	0x0000


	//----- nvinfo : EIATTR_MAXREG_COUNT
	.align		4
        /*001c*/ 	.byte	0x03, 0x1b
        /*001e*/ 	.short	0x00ff


	//----- nvinfo : EIATTR_NUM_BARRIERS
	.align		4
        /*0020*/ 	.byte	0x02, 0x4c
        /*0022*/ 	.byte	0x01
	.zero		1


	//----- nvinfo : EIATTR_MERCURY_ISA_VERSION
	.align		4
        /*0024*/ 	.byte	0x03, 0x5f
        /*0026*/ 	.short	0x0101


	//----- nvinfo : EIATTR_COOP_GROUP_MASK_REGIDS
	.align		4
        /*0028*/ 	.byte	0x04, 0x29
        /*002a*/ 	.short	(.L_1348 - .L_1347)


	//   ....[0]....
.L_1347:
        /*002c*/ 	.word	0xffffffff


	//   ....[1]....
        /*0030*/ 	.word	0xffffffff


	//   ....[2]....
        /*0034*/ 	.word	0xffffffff


	//   ....[3]....
        /*0038*/ 	.word	0xffffffff


	//   ....[4]....
        /*003c*/ 	.word	0xffffffff


	//   ....[5]....
        /*0040*/ 	.word	0xffffffff


	//----- nvinfo : EIATTR_COOP_GROUP_INSTR_OFFSETS
	.align		4
.L_1348:
        /*0044*/ 	.byte	0x04, 0x28
        /*0046*/ 	.short	(.L_1350 - .L_1349)


	//   ....[0]....
.L_1349:
        /*0048*/ 	.word	0x00001c20


	//   ....[1]....
        /*004c*/ 	.word	0x00001c40


	//   ....[2]....
        /*0050*/ 	.word	0x00001c60


	//   ....[3]....
        /*0054*/ 	.word	0x00001d50


	//   ....[4]....
        /*0058*/ 	.word	0x00001e20


	//   ....[5]....
        /*005c*/ 	.word	0x00001e80


	//----- nvinfo : EIATTR_VRC_CTA_INIT_COUNT
	.align		4
.L_1350:
        /*0060*/ 	.byte	0x02, 0x4a
	.zero		1
	.zero		1


	//----- nvinfo : EIATTR_EXIT_INSTR_OFFSETS
	.align		4
        /*0064*/ 	.byte	0x04, 0x1c
        /*0066*/ 	.short	(.L_1352 - .L_1351)


	//   ....[0]....
.L_1351:
        /*0068*/ 	.word	0x00003b10


	//   ....[1]....
        /*006c*/ 	.word	0x00003df0


	//   ....[2]....
        /*0070*/ 	.word	0x00004010


	//----- nvinfo : EIATTR_CRS_STACK_SIZE
	.align		4
.L_1352:
        /*0074*/ 	.byte	0x04, 0x1e
        /*0076*/ 	.short	(.L_1354 - .L_1353)
.L_1353:
        /*0078*/ 	.word	0x00000000


	//----- nvinfo : EIATTR_CBANK_PARAM_SIZE
	.align		4
.L_1354:
        /*007c*/ 	.byte	0x03, 0x19
        /*007e*/ 	.short	0x01d0


	//----- nvinfo : EIATTR_PARAM_CBANK
	.align		4
        /*0080*/ 	.byte	0x04, 0x0a
        /*0082*/ 	.short	(.L_1356 - .L_1355)
	.align		4
.L_1355:
        /*0084*/ 	.word	index@(.nv.constant0._ZN5flash32flash_fwd_splitkv_combine_kernelI23Flash_fwd_kernel_traitsILi64ELi64ELi128ELi4ELb0ELb0EN7cutlass6half_tE19Flash_kernel_traitsILi64ELi64ELi128ELi4ES3_EELi8ELi3ELb0EEEvNS_16Flash_fwd_paramsE)
        /*0088*/ 	.short	0x0380
        /*008a*/ 	.short	0x01d0


	//----- nvinfo : EIATTR_SW_WAR
	.align		4
.L_1356:
        /*008c*/ 	.byte	0x04, 0x36
        /*008e*/ 	.short	(.L_1358 - .L_1357)
.L_1357:
        /*0090*/ 	.word	0x00000008
.L_1358:


//--------------------- .nv.info._ZN5flash32flash_fwd_splitkv_combine_kernelI23Flash_fwd_kernel_traitsILi64ELi64ELi128ELi4ELb0ELb0EN7cutlass6half_tE19Flash_kernel_traitsILi64ELi64ELi128ELi4ES3_EELi8ELi2ELb0EEEvNS_16Flash_fwd_paramsE --------------------------
	.section	.nv.info._ZN5flash32flash_fwd_splitkv_combine_kernelI23Flash_fwd_kernel_traitsILi64ELi64ELi128ELi4ELb0ELb0EN7cutlass6half_tE19Flash_kernel_traitsILi64ELi64ELi128ELi4ES3_EELi8ELi2ELb0EEEvNS_16Flash_fwd_paramsE,"",@"SHT_CUDA_INFO"
	.sectionflags	@""
	.align	4


	//----- nvinfo : EIATTR_CUDA_API_VERSION
	.align		4
        /*0000*/ 	.byte	0x04, 0x37
        /*0002*/ 	.short	(.L_1360 - .L_1359)
.L_1359:
        /*0004*/ 	.word	0x00000082


	//----- nvinfo : EIATTR_KPARAM_INFO
	.align		4
.L_1360:
        /*0008*/ 	.byte	0x04, 0x17
        /*000a*/ 	.short	(.L_1362 - .L_1361)
.L_1361:
        /*000c*/ 	.word	0x00000000
        /*0010*/ 	.short	0x0000
        /*0012*/ 	.short	0x0000
        /*0014*/ 	.byte	0x00, 0xf0, 0x41, 0x07


	//----- nvinfo : EIATTR_SPARSE_MMA_MASK
	.align		4
.L_1362:
        /*0018*/ 	.byte	0x03, 0x50
        /*001a*/ 	.short	0x0000


	//----- nvinfo : EIATTR_MAXREG_COUNT
	.align		4
        /*001c*/ 	.byte	0x03, 0x1b
        /*001e*/ 	.short	0x00ff


	//----- nvinfo : EIATTR_NUM_BARRIERS
	.align		4
        /*0020*/ 	.byte	0x02, 0x4c
        /*0022*/ 	.byte	0x01
	.zero		1


	//----- nvinfo : EIATTR_MERCURY_ISA_VERSION
	.align		4
        /*0024*/ 	.byte	0x03, 0x5f
        /*0026*/ 	.short	0x0101


	//----- nvinfo : EIATTR_COOP_GROUP_MASK_REGIDS
	.align		4
        /*0028*/ 	.byte	0x04, 0x29
        /*002a*/ 	.short	(.L_1364 - .L_1363)


	//   ....[0]....
.L_1363:
        /*002c*/ 	.word	0xffffffff


	//   ....[1]....
        /*0030*/ 	.word	0xffffffff


	//   ....[2]....
        /*0034*/ 	.word	0xffffffff


	//   ....[3]....
        /*0038*/ 	.word	0xffffffff


	//----- nvinfo : EIATTR_COOP_GROUP_INSTR_OFFSETS
	.align		4
.L_1364:
        /*003c*/ 	.byte	0x04, 0x28
        /*003e*/ 	.short	(.L_1366 - .L_1365)


	//   ....[0]....
.L_1365:
        /*0040*/ 	.word	0x00001ad0


	//   ....[1]....
        /*0044*/ 	.word	0x00001b00


	//   ....[2]....
        /*0048*/ 	.word	0x00001bf0


	//   ....[3]....
        /*004c*/ 	.word	0x00001cb0


	//----- nvinfo : EIATTR_VRC_CTA_INIT_COUNT
	.align		4
.L_1366:
        /*0050*/ 	.byte	0x02, 0x4a
	.zero		1
	.zero		1


	//----- nvinfo : EIATTR_EXIT_INSTR_OFFSETS
	.align		4
        /*0054*/ 	.byte	0x04, 0x1c
        /*0056*/ 	.short	(.L_1368 - .L_1367)


	//   ....[0]....
.L_1367:
        /*0058*/ 	.word	0x00003aa0


	//   ....[1]....
        /*005c*/ 	.word	0x00003d80


	//   ....[2]....
        /*0060*/ 	.word	0x00003fa0


	//----- nvinfo : EIATTR_CRS_STACK_SIZE
	.align		4
.L_1368:
        /*0064*/ 	.byte	0x04, 0x1e
        /*0066*/ 	.short	(.L_1370 - .L_1369)
.L_1369:
        /*0068*/ 	.word	0x00000000


	//----- nvinfo : EIATTR_CBANK_PARAM_SIZE
	.align		4
.L_1370:
        /*006c*/ 	.byte	0x03, 0x19
        /*006e*/ 	.short	0x01d0


	//----- nvinfo : EIATTR_PARAM_CBANK
	.align		4
        /*0070*/ 	.byte	0x04, 0x0a
        /*0072*/ 	.short	(.L_1372 - .L_1371)
	.align		4
.L_1371:
        /*0074*/ 	.word	index@(.nv.constant0._ZN5flash32flash_fwd_splitkv_combine_kernelI23Flash_fwd_kernel_traitsILi64ELi64ELi128ELi4ELb0ELb0EN7cutlass6half_tE19Flash_kernel_traitsILi64ELi64ELi128ELi4ES3_EELi8ELi2ELb0EEEvNS_16Flash_fwd_paramsE)
        /*0078*/ 	.short	0x0380
        /*007a*/ 	.short	0x01d0


	//----- nvinfo : EIATTR_SW_WAR
	.align		4
.L_1372:
        /*007c*/ 	.byte	0x04, 0x36
        /*007e*/ 	.short	(.L_1374 - .L_1373)
.L_1373:
        /*0080*/ 	.word	0x00000008
.L_1374:


//--------------------- .nv.info._ZN5flash32flash_fwd_splitkv_combine_kernelI23Flash_fwd_kernel_traitsILi64ELi64ELi128ELi4ELb0ELb0EN7cutlass6half_tE19Flash_kernel_traitsILi64ELi64ELi128ELi4ES3_EELi8ELi1ELb0EEEvNS_16Flash_fwd_paramsE --------------------------
	.section	.nv.info._ZN5flash32flash_fwd_splitkv_combine_kernelI23Flash_fwd_kernel_traitsILi64ELi64ELi128ELi4ELb0ELb0EN7cutlass6half_tE19Flash_kernel_traitsILi64ELi64ELi128ELi4ES3_EELi8ELi1ELb0EEEvNS_16Flash_fwd_paramsE,"",@"SHT_CUDA_INFO"
	.sectionflags	@""
	.align	4


	//----- nvinfo : EIATTR_CUDA_API_VERSION
	.align		4
        /*0000*/ 	.byte	0x04, 0x37
        /*0002*/ 	.short	(.L_1376 - .L_1375)
.L_1375:
        /*0004*/ 	.word	0x00000082


	//----- nvinfo : EIATTR_KPARAM_INFO
	.align		4
.L_1376:
        /*0008*/ 	.byte	0x04, 0x17
        /*000a*/ 	.short	(.L_1378 - .L_1377)
.L_1377:
        /*000c*/ 	.word	0x00000000
        /*0010*/ 	.short	0x0000
        /*0012*/ 	.short	0x0000
        /*0014*/ 	.byte	0x00, 0xf0, 0x41, 0x07


	//----- nvinfo : EIATTR_SPARSE_MMA_MASK
	.align		4
.L_1378:
        /*0018*/ 	.byte	0x03, 0x50
        /*001a*/ 	.short	0x0000


	//----- nvinfo : EIATTR_MAXREG_COUNT
	.align		4
        /*001c*/ 	.byte	0x03, 0x1b
        /*001e*/ 	.short	0x00ff


	//----- nvinfo : EIATTR_NUM_BARRIERS
	.align		4
        /*0020*/ 	.byte	0x02, 0x4c
        /*0022*/ 	.byte	0x01
	.zero		1


	//----- nvinfo : EIATTR_MERCURY_ISA_VERSION
	.align		4
        /*0024*/ 	.byte	0x03, 0x5f
        /*0026*/ 	.short	0x0101


	//----- nvinfo : EIATTR_COOP_GROUP_MASK_REGIDS
	.align		4
        /*0028*/ 	.byte	0x04, 0x29
        /*002a*/ 	.short	(.L_1380 - .L_1379)


	//   ....[0]....
.L_1379:
        /*002c*/ 	.word	0xffffffff


	//   ....[1]....
        /*0030*/ 	.word	0xffffffff


	//----- nvinfo : EIATTR_COOP_GROUP_INSTR_OFFSETS
	.align		4
.L_1380:
        /*0034*/ 	.byte	0x04, 0x28
        /*0036*/ 	.short	(.L_1382 - .L_1381)


	//   ....[0]....
.L_1381:
        /*0038*/ 	.word	0x00001b60


	//   ....[1]....
        /*003c*/ 	.word	0x00001d50


	//----- nvinfo : EIATTR_VRC_CTA_INIT_COUNT
	.align		4
.L_1382:
        /*0040*/ 	.byte	0x02, 0x4a
	.zero		1
	.zero		1


	//----- nvinfo : EIATTR_EXIT_INSTR_OFFSETS
	.align		4
        /*0044*/ 	.byte	0x04, 0x1c
        /*0046*/ 	.short	(.L_1384 - .L_1383)


	//   ....[0]....
.L_1383:
        /*0048*/ 	.word	0x00003a70


	//   ....[1]....
        /*004c*/ 	.word	0x00003d50


	//   ....[2]....
        /*0050*/ 	.word	0x00003f70


	//----- nvinfo : EIATTR_CRS_STACK_SIZE
	.align		4
.L_1384:
        /*0054*/ 	.byte	0x04, 0x1e
        /*0056*/ 	.short	(.L_1386 - .L_1385)
.L_1385:
        /*0058*/ 	.word	0x00000000


	//----- nvinfo : EIATTR_CBANK_PARAM_SIZE
	.align		4
.L_1386:
        /*005c*/ 	.byte	0x03, 0x19
        /*005e*/ 	.short	0x01d0


	//----- nvinfo : EIATTR_PARAM_CBANK
	.align		4
        /*0060*/ 	.byte	0x04, 0x0a
        /*0062*/ 	.short	(.L_1388 - .L_1387)
	.align		4
.L_1387:
        /*0064*/ 	.word	index@(.nv.constant0._ZN5flash32flash_fwd_splitkv_combine_kernelI23Flash_fwd_kernel_traitsILi64ELi64ELi128ELi4ELb0ELb0EN7cutlass6half_tE19Flash_kernel_traitsILi64ELi64ELi128ELi4ES3_EELi8ELi1ELb0EEEvNS_16Flash_fwd_paramsE)
        /*0068*/ 	.short	0x0380
        /*006a*/ 	.short	0x01d0


	//----- nvinfo : EIATTR_SW_WAR
	.align		4
.L_1388:
        /*006c*/ 	.byte	0x04, 0x36
        /*006e*/ 	.short	(.L_1390 - .L_1389)
.L_1389:
        /*0070*/ 	.word	0x00000008
.L_1390:


//--------------------- .nv.info._ZN5flash32flash_fwd_splitkv_combine_kernelI23Flash_fwd_kernel_traitsILi64ELi64ELi128ELi4ELb0ELb0EN7cutlass6half_tE19Flash_kernel_traitsILi64ELi64ELi128ELi4ES3_EELi8ELi7ELb1EEEvNS_16Flash_fwd_paramsE --------------------------
	.section	.nv.info._ZN5flash32flash_fwd_splitkv_combine_kernelI23Flash_fwd_kernel_traitsILi64ELi64ELi128ELi4ELb0ELb0EN7cutlass6half_tE19Flash_kernel_traitsILi64ELi64ELi128ELi4ES3_EELi8ELi7ELb1EEEvNS_16Flash_fwd_paramsE,"",@"SHT_CUDA_INFO"
	.sectionflags	@""
	.align	4


	//----- nvinfo : EIATTR_CUDA_API_VERSION
	.align		4
        /*0000*/ 	.byte	0x04, 0x37
        /*0002*/ 	.short	(.L_1392 - .L_1391)
.L_1391:
        /*0004*/ 	.word	0x00000082


	//----- nvinfo : EIATTR_KPARAM_INFO
	.align		4
.L_1392:
        /*0008*/ 	.byte	0x04, 0x17
        /*000a*/ 	.short	(.L_1394 - .L_1393)
.L_1393:
        /*000c*/ 	.word	0x00000000
        /*0010*/ 	.short	0x0000
        /*0012*/ 	.short	0x0000
        /*0014*/ 	.byte	0x00, 0xf0, 0x41, 0x07


	//----- nvinfo : EIATTR_SPARSE_MMA_MASK
	.align		4
.L_1394:
        /*0018*/ 	.byte	0x03, 0x50
        /*001a*/ 	.short	0x0000


	//----- nvinfo : EIATTR_MAXREG_COUNT
	.align		4
        /*001c*/ 	.byte	0x03, 0x1b
        /*001e*/ 	.short	0x00ff


	//----- nvinfo : EIATTR_NUM_BARRIERS
	.align		4
        /*0020*/ 	.byte	0x02, 0x4c
        /*0022*/ 	.byte	0x01
	.zero		1


	//----- nvinfo : EIATTR_MERCURY_ISA_VERSION
	.align		4
        /*0024*/ 	.byte	0x03, 0x5f
        /*0026*/ 	.short	0x0101


	//----- nvinfo : EIATTR_COOP_GROUP_MASK_REGIDS
	.align		4
        /*0028*/ 	.byte	0x04, 0x29
        /*002a*/ 	.short	(.L_1396 - .L_1395)


	//   ....[0]....
.L_1395:
        /*002c*/ 	.word	0xffffffff


	//   ....[1]....
        /*0030*/ 	.word	0xffffffff


	//   ....[2]....
        /*0034*/ 	.word	0xffffffff


	//   ....[3]....
        /*0038*/ 	.word	0xffffffff


	//   ....[4]....
        /*003c*/ 	.word	0xffffffff


	//   ....[5]....
        /*0040*/ 	.word	0xffffffff


	//   ....[6]....
        /*0044*/ 	.word	0xffffffff


	//   ....[7]....
        /*0048*/ 	.word	0xffffffff


	//----- nvinfo : EIATTR_COOP_GROUP_INSTR_OFFSETS
	.align		4
.L_1396:
        /*004c*/ 	.byte	0x04, 0x28
        /*004e*/ 	.short	(.L_1398 - .L_1397)


	//   ....[0]....
.L_1397:
        /*0050*/ 	.word	0x00001e90


	//   ....[1]....
        /*0054*/ 	.word	0x00001ec0


	//   ....[2]....
        /*0058*/ 	.word	0x00001f00


	//   ....[3]....
        /*005c*/ 	.word	0x00001f40


	//   ....[4]....
        /*0060*/ 	.word	0x000022d0


	//   ....[5]....
        /*0064*/ 	.word	0x00002350


	//   ....[6]....
        /*0068*/ 	.word	0x000023c0


	//   ....[7]....
        /*006c*/ 	.word	0x000024d0


	//----- nvinfo : EIATTR_VRC_CTA_INIT_COUNT
	.align		4
.L_1398:
        /*0070*/ 	.byte	0x02, 0x4a
	.zero		1
	.zero		1


	//----- nvinfo : EIATTR_EXIT_INSTR_OFFSETS
	.align		4
        /*0074*/ 	.byte	0x04, 0x1c
        /*0076*/ 	.short	(.L_1400 - .L_1399)


	//   ....[0]....
.L_1399:
        /*0078*/ 	.word	0x000051e0


	//   ....[1]....
        /*007c*/ 	.word	0x000056c0


	//----- nvinfo : EIATTR_CRS_STACK_SIZE
	.align		4
.L_1400:
        /*0080*/ 	.byte	0x04, 0x1e
        /*0082*/ 	.short	(.L_1402 - .L_1401)
.L_1401:
        /*0084*/ 	.word	0x00000000


	//----- nvinfo : EIATTR_CBANK_PARAM_SIZE
	.align		4
.L_1402:
        /*0088*/ 	.byte	0x03, 0x19
        /*008a*/ 	.short	0x01d0


	//----- nvinfo : EIATTR_PARAM_CBANK
	.align		4
        /*008c*/ 	.byte	0x04, 0x0a
        /*008e*/ 	.short	(.L_1404 - .L_1403)
	.align		4
.L_1403:
        /*0090*/ 	.word	index@(.nv.constant0._ZN5flash32flash_fwd_splitkv_combine_kernelI23Flash_fwd_kernel_traitsILi64ELi64ELi128ELi4ELb0ELb0EN7cutlass6half_tE19Flash_kernel_traitsILi64ELi64ELi128ELi4ES3_EELi8ELi7ELb1EEEvNS_16Flash_fwd_paramsE)
        /*0094*/ 	.short	0x0380
        /*0096*/ 	.short	0x01d0


	//----- nvinfo : EIATTR_SW_WAR
	.align		4
.L_1404:
        /*0098*/ 	.byte	0x04, 0x36
        /*009a*/ 	.short	(.L_1406 - .L_1405)
.L_1405:
        /*009c*/ 	.word	0x00000008
.L_1406:


//--------------------- .nv.info._ZN5flash32flash_fwd_splitkv_combine_kernelI23Flash_fwd_kernel_traitsILi64ELi64ELi128ELi4ELb0ELb0EN7cutlass6half_tE19Flash_kernel_traitsILi64ELi64ELi128ELi4ES3_EELi8ELi6ELb1EEEvNS_16Flash_fwd_paramsE --------------------------
	.section	.nv.info._ZN5flash32flash_fwd_splitkv_combine_kernelI23Flash_fwd_kernel_traitsILi64ELi64ELi128ELi4ELb0ELb0EN7cutlass6half_tE19Flash_kernel_traitsILi64ELi64ELi128ELi4ES3_EELi8ELi6ELb1EEEvNS_16Flash_fwd_paramsE,"",@"SHT_CUDA_INFO"
	.sectionflags	@""
	.align	4


	//----- nvinfo : EIATTR_CUDA_API_VERSION
	.align		4
        /*0000*/ 	.byte	0x04, 0x37
        /*0002*/ 	.short	(.L_1408 - .L_1407)
.L_1407:
        /*0004*/ 	.word	0x00000082


	//----- nvinfo : EIATTR_KPARAM_INFO
	.align		4
.L_1408:
        /*0008*/ 	.byte	0x04, 0x17
        /*000a*/ 	.short	(.L_1410 - .L_1409)
.L_1409:
        /*000c*/ 	.word	0x00000000
        /*0010*/ 	.short	0x0000
        /*0012*/ 	.short	0x0000
        /*0014*/ 	.byte	0x00, 0xf0, 0x41, 0x07


	//----- nvinfo : EIATTR_SPARSE_MMA_MASK
	.align		4
.L_1410:
        /*0018*/ 	.byte	0x03, 0x50
        /*001a*/ 	.short	0x0000


	//----- nvinfo : EIATTR_MAXREG_COUNT
	.align		4
        /*001c*/ 	.byte	0x03, 0x1b
        /*001e*/ 	.short	0x00ff


	//----- nvinfo : EIATTR_NUM_BARRIERS
	.align		4
        /*0020*/ 	.byte	0x02, 0x4c
        /*0022*/ 	.byte	0x01
	.zero		1


	//----- nvinfo : EIATTR_MERCURY_ISA_VERSION
	.align		4
        /*0024*/ 	.byte	0x03, 0x5f
        /*0026*/ 	.short	0x0101


	//----- nvinfo : EIATTR_COOP_GROUP_MASK_REGIDS
	.align		4
        /*0028*/ 	.byte	0x04, 0x29
        /*002a*/ 	.short	(.L_1412 - .L_1411)


	//   ....[0]....
.L_1411:
        /*002c*/ 	.word	0xffffffff


	//   ....[1]....
        /*0030*/ 	.word	0xffffffff


	//   ....[2]....
        /*0034*/ 	.word	0xffffffff


	//   ....[3]....
        /*0038*/ 	.word	0xffffffff


	//   ....[4]....
        /*003c*/ 	.word	0xffffffff


	//   ....[5]....
        /*0040*/ 	.word	0xffffffff


	//   ....[6]....
        /*0044*/ 	.word	0xffffffff


	//   ....[7]....
        /*0048*/ 	.word	0xffffffff


	//----- nvinfo : EIATTR_COOP_GROUP_INSTR_OFFSETS
	.align		4
.L_1412:
        /*004c*/ 	.byte	0x04, 0x28
        /*004e*/ 	.short	(.L_1414 - .L_1413)


	//   ....[0]....
.L_1413:
        /*0050*/ 	.word	0x00001b90


	//   ....[1]....
        /*0054*/ 	.word	0x00001bc0


	//   ....[2]....
        /*0058*/ 	.word	0x00001c20


	//   ....[3]....
        /*005c*/ 	.word	0x00001cb0


	//   ....[4]....
        /*0060*/ 	.word	0x00001ec0


	//   ....[5]....
        /*0064*/ 	.word	0x00001f50


	//   ....[6]....
        /*0068*/ 	.word	0x00001fc0


	//   ....[7]....
        /*006c*/ 	.word	0x000020e0


	//----- nvinfo : EIATTR_VRC_CTA_INIT_COUNT
	.align		4
.L_1414:
        /*0070*/ 	.byte	0x02, 0x4a
	.zero		1
	.zero		1


	//----- nvinfo : EIATTR_EXIT_INSTR_OFFSETS
	.align		4
        /*0074*/ 	.byte	0x04, 0x1c
        /*0076*/ 	.short	(.L_1416 - .L_1415)


	//   ....[0]....
.L_1415:
        /*0078*/ 	.word	0x00004b90


	//   ....[1]....
        /*007c*/ 	.word	0x00005070


	//----- nvinfo : EIATTR_CRS_STACK_SIZE
	.align		4
.L_1416:
        /*0080*/ 	.byte	0x04, 0x1e
        /*0082*/ 	.short	(.L_1418 - .L_1417)
.L_1417:
        /*0084*/ 	.word	0x00000000


	//----- nvinfo : EIATTR_CBANK_PARAM_SIZE
	.align		4
.L_1418:
        /*0088*/ 	.byte	0x03, 0x19
        /*008a*/ 	.short	0x01d0


	//----- nvinfo : EIATTR_PARAM_CBANK
	.align		4
        /*008c*/ 	.byte	0x04, 0x0a
        /*008e*/ 	.short	(.L_1420 - .L_1419)
	.align		4
.L_1419:
        /*0090*/ 	.word	index@(.nv.constant0._ZN5flash32flash_fwd_splitkv_combine_kernelI23Flash_fwd_kernel_traitsILi64ELi64ELi128ELi4ELb0ELb0EN7cutlass6half_tE19Flash_kernel_traitsILi64ELi64ELi128ELi4ES3_EELi8ELi6ELb1EEEvNS_16Flash_fwd_paramsE)
        /*0094*/ 	.short	0x0380
        /*0096*/ 	.short	0x01d0


	//----- nvinfo : EIATTR_SW_WAR
	.align		4
.L_1420:
        /*0098*/ 	.byte	0x04, 0x36
        /*009a*/ 	.short	(.L_1422 - .L_1421)
.L_1421:
        /*009c*/ 	.word	0x00000008
.L_1422:


//--------------------- .nv.info._ZN5flash32flash_fwd_splitkv_combine_kernelI23Flash_fwd_kernel_traitsILi64ELi64ELi128ELi4ELb0ELb0EN7cutlass6half_tE19Flash_kernel_traitsILi64ELi64ELi128ELi4ES3_EELi8ELi5ELb1EEEvNS_16Flash_fwd_paramsE --------------------------
	.section	.nv.info._ZN5flash32flash_fwd_splitkv_combine_kernelI23Flash_fwd_kernel_traitsILi64ELi64ELi128ELi4ELb0ELb0EN7cutlass6half_tE19Flash_kernel_traitsILi64ELi64ELi128ELi4ES3_EELi8ELi5ELb1EEEvNS_16Flash_fwd_paramsE,"",@"SHT_CUDA_INFO"
	.sectionflags	@""
	.align	4


	//----- nvinfo : EIATTR_CUDA_API_VERSION
	.align		4
        /*0000*/ 	.byte	0x04, 0x37
        /*0002*/ 	.short	(.L_1424 - .L_1423)
.L_1423:
        /*0004*/ 	.word	0x00000082


	//----- nvinfo : EIATTR_KPARAM_INFO
	.align		4
.L_1424:
        /*0008*/ 	.byte	0x04, 0x17
        /*000a*/ 	.short	(.L_1426 - .L_1425)
.L_1425:
        /*000c*/ 	.word	0x00000000
        /*0010*/ 	.short	0x0000
        /*0012*/ 	.short	0x0000
        /*0014*/ 	.byte	0x00, 0xf0, 0x41, 0x07


	//----- nvinfo : EIATTR_SPARSE_MMA_MASK
	.align		4
.L_1426:
        /*0018*/ 	.byte	0x03, 0x50
        /*001a*/ 	.short	0x0000


	//----- nvinfo : EIATTR_MAXREG_COUNT
	.align		4
        /*001c*/ 	.byte	0x03, 0x1b
        /*001e*/ 	.short	0x00ff


	//----- nvinfo : EIATTR_NUM_BARRIERS
	.align		4
        /*0020*/ 	.byte	0x02, 0x4c
        /*0022*/ 	.byte	0x01
	.zero		1


	//----- nvinfo : EIATTR_MERCURY_ISA_VERSION
	.align		4
        /*0024*/ 	.byte	0x03, 0x5f
        /*0026*/ 	.short	0x0101


	//----- nvinfo : EIATTR_COOP_GROUP_MASK_REGIDS
	.align		4
        /*0028*/ 	.byte	0x04, 0x29
        /*002a*/ 	.short	(.L_1428 - .L_1427)


	//   ....[0]....
.L_1427:
        /*002c*/ 	.word	0xffffffff


	//   ....[1]....
        /*0030*/ 	.word	0xffffffff


	//   ....[2]....
        /*0034*/ 	.word	0xffffffff


	//   ....[3]....
        /*0038*/ 	.word	0xffffffff


	//   ....[4]....
        /*003c*/ 	.word	0xffffffff


	//   ....[5]....
        /*0040*/ 	.word	0xffffffff


	//   ....[6]....
        /*0044*/ 	.word	0xffffffff


	//   ....[7]....
        /*0048*/ 	.word	0xffffffff


	//----- nvinfo : EIATTR_COOP_GROUP_INSTR_OFFSETS
	.align		4
.L_1428:
        /*004c*/ 	.byte	0x04, 0x28
        /*004e*/ 	.short	(.L_1430 - .L_1429)


	//   ....[0]....
.L_1429:
        /*0050*/ 	.word	0x00001990


	//   ....[1]....
        /*0054*/ 	.word	0x000019d0


	//   ....[2]....
        /*0058*/ 	.word	0x00001a40


	//   ....[3]....
        /*005c*/ 	.word	0x00001aa0


	//   ....[4]....
        /*0060*/ 	.word	0x00001c50


	//   ....[5]....
        /*0064*/ 	.word	0x00001cc0


	//   ....[6]....
        /*0068*/ 	.word	0x00001d30


	//   ....[7]....
        /*006c*/ 	.word	0x00001e50


	//----- nvinfo : EIATTR_VRC_CTA_INIT_COUNT
	.align		4
.L_1430:
        /*0070*/ 	.byte	0x02, 0x4a
	.zero		1
	.zero		1


	//----- nvinfo : EIATTR_EXIT_INSTR_OFFSETS
	.align		4
        /*0074*/ 	.byte	0x04, 0x1c
        /*0076*/ 	.short	(.L_1432 - .L_1431)


	//   ....[0]....
.L_1431:
        /*0078*/ 	.word	0x000047f0


	//   ....[1]....
        /*007c*/ 	.word	0x00004cd0


	//----- nvinfo : EIATTR_CRS_STACK_SIZE
	.align		4
.L_1432:
        /*0080*/ 	.byte	0x04, 0x1e
        /*0082*/ 	.short	(.L_1434 - .L_1433)
.L_1433:
        /*0084*/ 	.word	0x00000000


	//----- nvinfo : EIATTR_CBANK_PARAM_SIZE
	.align		4
.L_1434:
        /*0088*/ 	.byte	0x03, 0x19
        /*008a*/ 	.short	0x01d0


	//----- nvinfo : EIATTR_PARAM_CBANK
	.align		4
        /*008c*/ 	.byte	0x04, 0x0a
        /*008e*/ 	.short	(.L_1436 - .L_1435)
	.align		4
.L_1435:
        /*0090*/ 	.word	index@(.nv.constant0._ZN5flash32flash_fwd_splitkv_combine_kernelI23Flash_fwd_kernel_traitsILi64ELi64ELi128ELi4ELb0ELb0EN7cutlass6half_tE19Flash_kernel_traitsILi64ELi64ELi128ELi4ES3_EELi8ELi5ELb1EEEvNS_16Flash_fwd_paramsE)
        /*0094*/ 	.short	0x0380
        /*0096*/ 	.short	0x01d0


	//----- nvinfo : EIATTR_SW_WAR
	.align		4
.L_1436:
        /*0098*/ 	.byte	0x04, 0x36
        /*009a*/ 	.short	(.L_1438 - .L_1437)
.L_1437:
        /*009c*/ 	.word	0x00000008
.L_1438:


//--------------------- .nv.info._ZN5flash32flash_fwd_splitkv_combine_kernelI23Flash_fwd_kernel_traitsILi64ELi64ELi128ELi4ELb0ELb0EN7cutlass6half_tE19Flash_kernel_traitsILi64ELi64ELi128ELi4ES3_EELi8ELi4ELb1EEEvNS_16Flash_fwd_paramsE --------------------------
	.section	.nv.info._ZN5flash32flash_fwd_splitkv_combine_kernelI23Flash_fwd_kernel_traitsILi64ELi64ELi128ELi4ELb0ELb0EN7cutlass6half_tE19Flash_kernel_traitsILi64ELi64ELi128ELi4ES3_EELi8ELi4ELb1EEEvNS_16Flash_fwd_paramsE,"",@"SHT_CUDA_INFO"
	.sectionflags	@""
	.align	4


	//----- nvinfo : EIATTR_CUDA_API_VERSION
	.align		4
        /*0000*/ 	.byte	0x04, 0x37
        /*0002*/ 	.short	(.L_1440 - .L_1439)
.L_1439:
        /*0004*/ 	.word	0x00000082


	//----- nvinfo : EIATTR_KPARAM_INFO
	.align		4
.L_1440:
        /*0008*/ 	.byte	0x04, 0x17
        /*000a*/ 	.short	(.L_1442 - .L_1441)
.L_1441:
        /*000c*/ 	.word	0x00000000
        /*0010*/ 	.short	0x0000
        /*0012*/ 	.short	0x0000
        /*0014*/ 	.byte	0x00, 0xf0, 0x41, 0x07


	//----- nvinfo : EIATTR_SPARSE_MMA_MASK
	.align		4
.L_1442:
        /*0018*/ 	.byte	0x03, 0x50
        /*001a*/ 	.short	0x0000


	//----- nvinfo : EIATTR_MAXREG_COUNT
	.align		4
        /*001c*/ 	.byte	0x03, 0x1b
        /*001e*/ 	.short	0x00ff


	//----- nvinfo : EIATTR_NUM_BARRIERS
	.align		4
        /*0020*/ 	.byte	0x02, 0x4c
        /*0022*/ 	.byte	0x01
	.zero		1


	//----- nvinfo : EIATTR_MERCURY_ISA_VERSION
	.align		4
        /*0024*/ 	.byte	0x03, 0x5f
        /*0026*/ 	.short	0x0101


	//----- nvinfo : EIATTR_COOP_GROUP_MASK_REGIDS
	.align		4
        /*0028*/ 	.byte	0x04, 0x29
        /*002a*/ 	.short	(.L_1444 - .L_1443)


	//   ....[0]....
.L_1443:
        /*002c*/ 	.word	0xffffffff


	//   ....[1]....
        /*0030*/ 	.word	0xffffffff


	//   ....[2]....
        /*0034*/ 	.word	0xffffffff


	//   ....[3]....
        /*0038*/ 	.word	0xffffffff


	//   ....[4]....
        /*003c*/ 	.word	0xffffffff


	//   ....[5]....
        /*0040*/ 	.word	0xffffffff


	//   ....[6]....
        /*0044*/ 	.word	0xffffffff


	//   ....[7]....
        /*0048*/ 	.word	0xffffffff


	//----- nvinfo : EIATTR_COOP_GROUP_INSTR_OFFSETS
	.align		4
.L_1444:
        /*004c*/ 	.byte	0x04, 0x28
        /*004e*/ 	.short	(.L_1446 - .L_1445)


	//   ....[0]....
.L_1445:
        /*0050*/ 	.word	0x00001a80


	//   ....[1]....
        /*0054*/ 	.word	0x00001ad0


	//   ....[2]....
        /*0058*/ 	.word	0x00001b00


	//   ....[3]....
        /*005c*/ 	.word	0x00001b30


	//   ....[4]....
        /*0060*/ 	.word	0x00001c40


	//   ....[5]....
        /*0064*/ 	.word	0x00001c70


	//   ....[6]....
        /*0068*/ 	.word	0x00001cb0


	//   ....[7]....
        /*006c*/ 	.word	0x00001d70


	//----- nvinfo : EIATTR_VRC_CTA_INIT_COUNT
	.align		4
.L_1446:
        /*0070*/ 	.byte	0x02, 0x4a
	.zero		1
	.zero		1


	//----- nvinfo : EIATTR_EXIT_INSTR_OFFSETS
	.align		4
        /*0074*/ 	.byte	0x04, 0x1c
        /*0076*/ 	.short	(.L_1448 - .L_1447)


	//   ....[0]....
.L_1447:
        /*0078*/ 	.word	0x00004690


	//   ....[1]....
        /*007c*/ 	.word	0x00004b70


	//----- nvinfo : EIATTR_CRS_STACK_SIZE
	.align		4
.L_1448:
        /*0080*/ 	.byte	0x04, 0x1e
        /*0082*/ 	.short	(.L_1450 - .L_1449)
.L_1449:
        /*0084*/ 	.word	0x00000000


	//----- nvinfo : EIATTR_CBANK_PARAM_SIZE
	.align		4
.L_1450:
        /*0088*/ 	.byte	0x03, 0x19
        /*008a*/ 	.short	0x01d0


	//----- nvinfo : EIATTR_PARAM_CBANK
	.align		4
        /*008c*/ 	.byte	0x04, 0x0a
        /*008e*/ 	.short	(.L_1452 - .L_1451)
	.align		4
.L_1451:
        /*0090*/ 	.word	index@(.nv.constant0._ZN5flash32flash_fwd_splitkv_combine_kernelI23Flash_fwd_kernel_traitsILi64ELi64ELi128ELi4ELb0ELb0EN7cutlass6half_tE19Flash_kernel_traitsILi64ELi64ELi128ELi4ES3_EELi8ELi4ELb1EEEvNS_16Flash_fwd_paramsE)
        /*0094*/ 	.short	0x0380
        /*0096*/ 	.short	0x01d0


	//----- nvinfo : EIATTR_SW_WAR
	.align		4
.L_1452:
        /*0098*/ 	.byte	0x04, 0x36
        /*009a*/ 	.short	(.L_1454 - .L_1453)
.L_1453:
        /*009c*/ 	.word	0x00000008
.L_1454:


//--------------------- .nv.info._ZN5flash32flash_fwd_splitkv_combine_kernelI23Flash_fwd_kernel_traitsILi64ELi64ELi128ELi4ELb0ELb0EN7cutlass6half_tE19Flash_kernel_traitsILi64ELi64ELi128ELi4ES3_EELi8ELi3ELb1EEEvNS_16Flash_fwd_paramsE --------------------------
	.section	.nv.info._ZN5flash32flash_fwd_splitkv_combine_kernelI23Flash_fwd_kernel_traitsILi64ELi64ELi128ELi4ELb0ELb0EN7cutlass6half_tE19Flash_kernel_traitsILi64ELi64ELi128ELi4ES3_EELi8ELi3ELb1EEEvNS_16Flash_fwd_paramsE,"",@"SHT_CUDA_INFO"
	.sectionflags	@""
	.align	4


	//----- nvinfo : EIATTR_CUDA_API_VERSION
	.align		4
        /*0000*/ 	.byte	0x04, 0x37
        /*0002*/ 	.short	(.L_1456 - .L_1455)
.L_1455:
        /*0004*/ 	.word	0x00000082


	//----- nvinfo : EIATTR_KPARAM_INFO
	.align		4
.L_1456:
        /*0008*/ 	.byte	0x04, 0x17
        /*000a*/ 	.short	(.L_1458 - .L_1457)
.L_1457:
        /*000c*/ 	.word	0x00000000
        /*0010*/ 	.short	0x0000
        /*0012*/ 	.short	0x0000
        /*0014*/ 	.byte	0x00, 0xf0, 0x41, 0x07


	//----- nvinfo : EIATTR_SPARSE_MMA_MASK
	.align		4
.L_1458:
        /*0018*/ 	.byte	0x03, 0x50
        /*001a*/ 	.short	0x0000


	//----- nvinfo : EIATTR_MAXREG_COUNT
	.align		4
        /*001c*/ 	.byte	0x03, 0x1b
        /*001e*/ 	.short	0x00ff


	//----- nvinfo : EIATTR_NUM_BARRIERS
	.align		4
        /*0020*/ 	.byte	0x02, 0x4c
        /*0022*/ 	.byte	0x01
	.zero		1


	//----- nvinfo : EIATTR_MERCURY_ISA_VERSION
	.align		4
        /*0024*/ 	.byte	0x03, 0x5f
        /*0026*/ 	.short	0x0101


	//----- nvinfo : EIATTR_COOP_GROUP_MASK_REGIDS
	.align		4
        /*0028*/ 	.byte	0x04, 0x29
        /*002a*/ 	.short	(.L_1460 - .L_1459)


	//   ....[0]....
.L_1459:
        /*002c*/ 	.word	0xffffffff


	//   ....[1]....
        /*0030*/ 	.word	0xffffffff


	//   ....[2]....
        /*0034*/ 	.word	0xffffffff


	//   ....[3]....
        /*0038*/ 	.word	0xffffffff


	//   ....[4]....
        /*003c*/ 	.word	0xffffffff


	//   ....[5]....
        /*0040*/ 	.word	0xffffffff


	//----- nvinfo : EIATTR_COOP_GROUP_INSTR_OFFSETS
	.align		4
.L_1460:
        /*0044*/ 	.byte	0x04, 0x28
        /*0046*/ 	.short	(.L_1462 - .L_1461)


	//   ....[0]....
.L_1461:
        /*0048*/ 	.word	0x00001c10


	//   ....[1]....
        /*004c*/ 	.word	0x00001c30


	//   ....[2]....
        /*0050*/ 	.word	0x00001c50


	//   ....[3]....
        /*0054*/ 	.word	0x00001d40


	//   ....[4]....
        /*0058*/ 	.word	0x00001e50


	//   ....[5]....
        /*005c*/ 	.word	0x00001eb0


	//----- nvinfo : EIATTR_VRC_CTA_INIT_COUNT
	.align		4
.L_1462:
        /*0060*/ 	.byte	0x02, 0x4a
	.zero		1
	.zero		1


	//----- nvinfo : EIATTR_EXIT_INSTR_OFFSETS
	.align		4
        /*0064*/ 	.byte	0x04, 0x1c
        /*0066*/ 	.short	(.L_1464 - .L_1463)


	//   ....[0]....
.L_1463:
        /*0068*/ 	.word	0x00004680


	//   ....[1]....
        /*006c*/ 	.word	0x00004b60


	//----- nvinfo : EIATTR_CRS_STACK_SIZE
	.align		4
.L_1464:
        /*0070*/ 	.byte	0x04, 0x1e
        /*0072*/ 	.short	(.L_1466 - .L_1465)
.L_1465:
        /*0074*/ 	.word	0x00000000


	//----- nvinfo : EIATTR_CBANK_PARAM_SIZE
	.align		4
.L_1466:
        /*0078*/ 	.byte	0x03, 0x19
        /*007a*/ 	.short	0x01d0


	//----- nvinfo : EIATTR_PARAM_CBANK
	.align		4
        /*007c*/ 	.byte	0x04, 0x0a
        /*007e*/ 	.short	(.L_1468 - .L_1467)
	.align		4
.L_1467:
        /*0080*/ 	.word	index@(.nv.constant0._ZN5flash32flash_fwd_splitkv_combine_kernelI23Flash_fwd_kernel_traitsILi64ELi64ELi128ELi4ELb0ELb0EN7cutlass6half_tE19Flash_kernel_traitsILi64ELi64ELi128ELi4ES3_EELi8ELi3ELb1EEEvNS_16Flash_fwd_paramsE)
        /*0084*/ 	.short	0x0380
        /*0086*/ 	.short	0x01d0


	//----- nvinfo : EIATTR_SW_WAR
	.align		4
.L_1468:
        /*0088*/ 	.byte	0x04, 0x36
        /*008a*/ 	.short	(.L_1470 - .L_1469)
.L_1469:
        /*008c*/ 	.word	0x00000008
.L_1470:


//--------------------- .nv.info._ZN5flash32flash_fwd_splitkv_combine_kernelI23Flash_fwd_kernel_traitsILi64ELi64ELi128ELi4ELb0ELb0EN7cutlass6half_tE19Flash_kernel_traitsILi64ELi64ELi128ELi4ES3_EELi8ELi2ELb1EEEvNS_16Flash_fwd_paramsE --------------------------
	.section	.nv.info._ZN5flash32flash_fwd_splitkv_combine_kernelI23Flash_fwd_kernel_traitsILi64ELi64ELi128ELi4ELb0ELb0EN7cutlass6half_tE19Flash_kernel_traitsILi64ELi64ELi128ELi4ES3_EELi8ELi2ELb1EEEvNS_16Flash_fwd_paramsE,"",@"SHT_CUDA_INFO"
	.sectionflags	@""
	.align	4


	//----- nvinfo : EIATTR_CUDA_API_VERSION
	.align		4
        /*0000*/ 	.byte	0x04, 0x37
        /*0002*/ 	.short	(.L_1472 - .L_1471)
.L_1471:
        /*0004*/ 	.word	0x00000082


	//----- nvinfo : EIATTR_KPARAM_INFO
	.align		4
.L_1472:
        /*0008*/ 	.byte	0x04, 0x17
        /*000a*/ 	.short	(.L_1474 - .L_1473)
.L_1473:
        /*000c*/ 	.word	0x00000000
        /*0010*/ 	.short	0x0000
        /*0012*/ 	.short	0x0000
        /*0014*/ 	.byte	0x00, 0xf0, 0x41, 0x07


	//----- nvinfo : EIATTR_SPARSE_MMA_MASK
	.align		4
.L_1474:
        /*0018*/ 	.byte	0x03, 0x50
        /*001a*/ 	.short	0x0000


	//----- nvinfo : EIATTR_MAXREG_COUNT
	.align		4
        /*001c*/ 	.byte	0x03, 0x1b
        /*001e*/ 	.short	0x00ff


	//----- nvinfo : EIATTR_NUM_BARRIERS
	.align		4
        /*0020*/ 	.byte	0x02, 0x4c
        /*0022*/ 	.byte	0x01
	.zero		1


	//----- nvinfo : EIATTR_MERCURY_ISA_VERSION
	.align		4
        /*0024*/ 	.byte	0x03, 0x5f
        /*0026*/ 	.short	0x0101


	//----- nvinfo : EIATTR_COOP_GROUP_MASK_REGIDS
	.align		4
        /*0028*/ 	.byte	0x04, 0x29
        /*002a*/ 	.short	(.L_1476 - .L_1475)


	//   ....[0]....
.L_1475:
        /*002c*/ 	.word	0xffffffff


	//   ....[1]....
        /*0030*/ 	.word	0xffffffff


	//   ....[2]....
        /*0034*/ 	.word	0xffffffff


	//   ....[3]....
        /*0038*/ 	.word	0xffffffff


	//----- nvinfo : EIATTR_COOP_GROUP_INSTR_OFFSETS
	.align		4
.L_1476:
        /*003c*/ 	.byte	0x04, 0x28
        /*003e*/ 	.short	(.L_1478 - .L_1477)


	//   ....[0]....
.L_1477:
        /*0040*/ 	.word	0x00001ac0


	//   ....[1]....
        /*0044*/ 	.word	0x00001b20


	//   ....[2]....
        /*0048*/ 	.word	0x00001be0


	//   ....[3]....
        /*004c*/ 	.word	0x00001ca0


	//----- nvinfo : EIATTR_VRC_CTA_INIT_COUNT
	.align		4
.L_1478:
        /*0050*/ 	.byte	0x02, 0x4a
	.zero		1
	.zero		1


	//----- nvinfo : EIATTR_EXIT_INSTR_OFFSETS
	.align		4
        /*0054*/ 	.byte	0x04, 0x1c
        /*0056*/ 	.short	(.L_1480 - .L_1479)


	//   ....[0]....
.L_1479:
        /*0058*/ 	.word	0x00004640


	//   ....[1]....
        /*005c*/ 	.word	0x00004b20


	//----- nvinfo : EIATTR_CRS_STACK_SIZE
	.align		4
.L_1480:
        /*0060*/ 	.byte	0x04, 0x1e
        /*0062*/ 	.short	(.L_1482 - .L_1481)
.L_1481:
        /*0064*/ 	.word	0x00000000


	//----- nvinfo : EIATTR_CBANK_PARAM_SIZE
	.align		4
.L_1482:
        /*0068*/ 	.byte	0x03, 0x19
        /*006a*/ 	.short	0x01d0


	//----- nvinfo : EIATTR_PARAM_CBANK
	.align		4
        /*006c*/ 	.byte	0x04, 0x0a
        /*006e*/ 	.short	(.L_1484 - .L_1483)
	.align		4
.L_1483:
        /*0070*/ 	.word	index@(.nv.constant0._ZN5flash32flash_fwd_splitkv_combine_kernelI23Flash_fwd_kernel_traitsILi64ELi64ELi128ELi4ELb0ELb0EN7cutlass6half_tE19Flash_kernel_traitsILi64ELi64ELi128ELi4ES3_EELi8ELi2ELb1EEEvNS_16Flash_fwd_paramsE)
        /*0074*/ 	.short	0x0380
        /*0076*/ 	.short	0x01d0


	//----- nvinfo : EIATTR_SW_WAR
	.align		4
.L_1484:
        /*0078*/ 	.byte	0x04, 0x36
        /*007a*/ 	.short	(.L_1486 - .L_1485)
.L_1485:
        /*007c*/ 	.word	0x00000008
.L_1486:


//--------------------- .nv.info._ZN5flash32flash_fwd_splitkv_combine_kernelI23Flash_fwd_kernel_traitsILi64ELi64ELi128ELi4ELb0ELb0EN7cutlass6half_tE19Flash_kernel_traitsILi64ELi64ELi128ELi4ES3_EELi8ELi1ELb1EEEvNS_16Flash_fwd_paramsE --------------------------
	.section	.nv.info._ZN5flash32flash_fwd_splitkv_combine_kernelI23Flash_fwd_kernel_traitsILi64ELi64ELi128ELi4ELb0ELb0EN7cutlass6half_tE19Flash_kernel_traitsILi64ELi64ELi128ELi4ES3_EELi8ELi1ELb1EEEvNS_16Flash_fwd_paramsE,"",@"SHT_CUDA_INFO"
	.sectionflags	@""
	.align	4


	//----- nvinfo : EIATTR_CUDA_API_VERSION
	.align		4
        /*0000*/ 	.byte	0x04, 0x37
        /*0002*/ 	.short	(.L_1488 - .L_1487)
.L_1487:
        /*0004*/ 	.word	0x00000082


	//----- nvinfo : EIATTR_KPARAM_INFO
	.align		4
.L_1488:
        /*0008*/ 	.byte	0x04, 0x17
        /*000a*/ 	.short	(.L_1490 - .L_1489)
.L_1489:
        /*000c*/ 	.word	0x00000000
        /*0010*/ 	.short	0x0000
        /*0012*/ 	.short	0x0000
        /*0014*/ 	.byte	0x00, 0xf0, 0x41, 0x07


	//----- nvinfo : EIATTR_SPARSE_MMA_MASK
	.align		4
.L_1490:
        /*0018*/ 	.byte	0x03, 0x50
        /*001a*/ 	.short	0x0000


	//----- nvinfo : EIATTR_MAXREG_COUNT
	.align		4
        /*001c*/ 	.byte	0x03, 0x1b
        /*001e*/ 	.short	0x00ff


	//----- nvinfo : EIATTR_NUM_BARRIERS
	.align		4
        /*0020*/ 	.byte	0x02, 0x4c
        /*0022*/ 	.byte	0x01
	.zero		1


	//----- nvinfo : EIATTR_MERCURY_ISA_VERSION
	.align		4
        /*0024*/ 	.byte	0x03, 0x5f
        /*0026*/ 	.short	0x0101


	//----- nvinfo : EIATTR_COOP_GROUP_MASK_REGIDS
	.align		4
        /*0028*/ 	.byte	0x04, 0x29
        /*002a*/ 	.short	(.L_1492 - .L_1491)


	//   ....[0]....
.L_1491:
        /*002c*/ 	.word	0xffffffff


	//   ....[1]....
        /*0030*/ 	.word	0xffffffff


	//----- nvinfo : EIATTR_COOP_GROUP_INSTR_OFFSETS
	.align		4
.L_1492:
        /*0034*/ 	.byte	0x04, 0x28
        /*0036*/ 	.short	(.L_1494 - .L_1493)


	//   ....[0]....
.L_1493:
        /*0038*/ 	.word	0x00001b50


	//   ....[1]....
        /*003c*/ 	.word	0x00001d60


	//----- nvinfo : EIATTR_VRC_CTA_INIT_COUNT
	.align		4
.L_1494:
        /*0040*/ 	.byte	0x02, 0x4a
	.zero		1
	.zero		1


	//----- nvinfo : EIATTR_EXIT_INSTR_OFFSETS
	.align		4
        /*0044*/ 	.byte	0x04, 0x1c
        /*0046*/ 	.short	(.L_1496 - .L_1495)


	//   ....[0]....
.L_1495:
        /*0048*/ 	.word	0x000045f0


	//   ....[1]....
        /*004c*/ 	.word	0x00004ad0


	//----- nvinfo : EIATTR_CRS_STACK_SIZE
	.align		4
.L_1496:
        /*0050*/ 	.byte	0x04, 0x1e
        /*0052*/ 	.short	(.L_1498 - .L_1497)
.L_1497:
        /*0054*/ 	.word	0x00000000


	//----- nvinfo : EIATTR_CBANK_PARAM_SIZE
	.align		4
.L_1498:
        /*0058*/ 	.byte	0x03, 0x19
        /*005a*/ 	.short	0x01d0


	//----- nvinfo : EIATTR_PARAM_CBANK
	.align		4
        /*005c*/ 	.byte	0x04, 0x0a
        /*005e*/ 	.short	(.L_1500 - .L_1499)
	.align		4
.L_1499:
        /*0060*/ 	.word	index@(.nv.constant0._ZN5flash32flash_fwd_splitkv_combine_kernelI23Flash_fwd_kernel_traitsILi64ELi64ELi128ELi4ELb0ELb0EN7cutlass6half_tE19Flash_kernel_traitsILi64ELi64ELi128ELi4ES3_EELi8ELi1ELb1EEEvNS_16Flash_fwd_paramsE)
        /*0064*/ 	.short	0x0380
        /*0066*/ 	.short	0x01d0


	//----- nvinfo : EIATTR_SW_WAR
	.align		4
.L_1500:
        /*0068*/ 	.byte	0x04, 0x36
        /*006a*/ 	.short	(.L_1502 - .L_1501)
.L_1501:
        /*006c*/ 	.word	0x00000008
.L_1502:


//--------------------- .nv.info._ZN5flash24flash_fwd_splitkv_kernelI23Flash_fwd_kernel_traitsILi64ELi64ELi128ELi4ELb0ELb0EN7cutlass6half_tE19Flash_kernel_traitsILi64ELi64ELi128ELi4ES3_EELb1ELb0ELb0ELb0ELb0ELb0ELb0ELb0EEEvNS_16Flash_fwd_paramsE --------------------------
	.section	.nv.info._ZN5flash24flash_fwd_splitkv_kernelI23Flash_fwd_kernel_traitsILi64ELi64ELi128ELi4ELb0ELb0EN7cutlass6half_tE19Flash_kernel_traitsILi64ELi64ELi128ELi4ES3_EELb1ELb0ELb0ELb0ELb0ELb0ELb0ELb0EEEvNS_16Flash_fwd_paramsE,"",@"SHT_CUDA_INFO"
	.sectionflags	@""
	.align	4


	//----- nvinfo : EIATTR_CUDA_API_VERSION
	.align		4
        /*0000*/ 	.byte	0x04, 0x37
        /*0002*/ 	.short	(.L_1504 - .L_1503)
.L_1503:
        /*0004*/ 	.word	0x00000082


	//----- nvinfo : EIATTR_KPARAM_INFO
	.align		4
.L_1504:
        /*0008*/ 	.byte	0x04, 0x17
        /*000a*/ 	.short	(.L_1506 - .L_1505)
.L_1505:
        /*000c*/ 	.word	0x00000000
        /*0010*/ 	.short	0x0000
        /*0012*/ 	.short	0x0000
        /*0014*/ 	.byte	0x00, 0xf0, 0x41, 0x07


	//----- nvinfo : EIATTR_SPARSE_MMA_MASK
	.align		4
.L_1506:
        /*0018*/ 	.byte	0x03, 0x50
        /*001a*/ 	.short	0x0000


	//----- nvinfo : EIATTR_MAXREG_COUNT
	.align		4
        /*001c*/ 	.byte	0x03, 0x1b
        /*001e*/ 	.short	0x00ff


	//----- nvinfo : EIATTR_NUM_BARRIERS
	.align		4
        /*0020*/ 	.byte	0x02, 0x4c
        /*0022*/ 	.byte	0x01
	.zero		1


	//----- nvinfo : EIATTR_MERCURY_ISA_VERSION
	.align		4
        /*0024*/ 	.byte	0x03, 0x5f
        /*0026*/ 	.short	0x0101


	//----- nvinfo : EIATTR_COOP_GROUP_MASK_REGIDS
	.align		4
        /*0028*/ 	.byte	0x04, 0x29
        /*002a*/ 	.short	(.L_1508 - .L_1507)


	//   ....[0]....
.L_1507:
        /*002c*/ 	.word	0xffffffff


	//   ....[1]....
        /*0030*/ 	.word	0xffffffff


	//   ....[2]....
        /*0034*/ 	.word	0xffffffff


	//   ....[3]....
        /*0038*/ 	.word	0xffffffff


	//   ....[4]....
        /*003c*/ 	.word	0xffffffff


	//   ....[5]....
        /*0040*/ 	.word	0xffffffff


	//   ....[6]....
        /*0044*/ 	.word	0xffffffff


	//   ....[7]....
        /*0048*/ 	.word	0xffffffff


	//   ....[8]....
        /*004c*/ 	.word	0xffffffff


	//   ....[9]....
        /*0050*/ 	.word	0xffffffff


	//   ....[10]....
        /*0054*/ 	.word	0xffffffff


	//   ....[11]....
        /*0058*/ 	.word	0xffffffff


	//   ....[12]....
        /*005c*/ 	.word	0xffffffff


	//   ....[13]....
        /*0060*/ 	.word	0xffffffff


	//   ....[14]....
        /*0064*/ 	.word	0xffffffff


	//   ....[15]....
        /*0068*/ 	.word	0xffffffff


	//----- nvinfo : EIATTR_COOP_GROUP_INSTR_OFFSETS
	.align		4
.L_1508:
        /*006c*/ 	.byte	0x04, 0x28
        /*006e*/ 	.short	(.L_1510 - .L_1509)


	//   ....[0]....
.L_1509:
        /*0070*/ 	.word	0x00004e20


	//   ....[1]....
        /*0074*/ 	.word	0x00004e90


	//   ....[2]....
        /*0078*/ 	.word	0x00004ed0


	//   ....[3]....
        /*007c*/ 	.word	0x00004ef0


	//   ....[4]....
        /*0080*/ 	.word	0x00008720


	//   ....[5]....
        /*0084*/ 	.word	0x00008730


	//   ....[6]....
        /*0088*/ 	.word	0x00008760


	//   ....[7]....
        /*008c*/ 	.word	0x00008770


	//   ....[8]....
        /*0090*/ 	.word	0x0000b8d0


	//   ....[9]....
        /*0094*/ 	.word	0x0000b8f0


	//   ....[10]....
        /*0098*/ 	.word	0x0000b920


	//   ....[11]....
        /*009c*/ 	.word	0x0000b930


	//   ....[12]....
        /*00a0*/ 	.word	0x0000d040


	//   ....[13]....
        /*00a4*/ 	.word	0x0000d080


	//   ....[14]....
        /*00a8*/ 	.word	0x0000d100


	//   ....[15]....
        /*00ac*/ 	.word	0x0000d110


	//----- nvinfo : EIATTR_VRC_CTA_INIT_COUNT
	.align		4
.L_1510:
        /*00b0*/ 	.byte	0x02, 0x4a
	.zero		1
	.zero		1


	//----- nvinfo : EIATTR_EXIT_INSTR_OFFSETS
	.align		4
        /*00b4*/ 	.byte	0x04, 0x1c
        /*00b6*/ 	.short	(.L_1512 - .L_1511)


	//   ....[0]....
.L_1511:
        /*00b8*/ 	.word	0x00000340


	//   ....[1]....
        /*00bc*/ 	.word	0x00000b20


	//   ....[2]....
        /*00c0*/ 	.word	0x00000b50


	//   ....[3]....
        /*00c4*/ 	.word	0x0000ddc0


	//   ....[4]....
        /*00c8*/ 	.word	0x0000de90


	//----- nvinfo : EIATTR_CRS_STACK_SIZE
	.align		4
.L_1512:
        /*00cc*/ 	.byte	0x04, 0x1e
        /*00ce*/ 	.short	(.L_1514 - .L_1513)
.L_1513:
        /*00d0*/ 	.word	0x00000000


	//----- nvinfo : EIATTR_CBANK_PARAM_SIZE
	.align		4
.L_1514:
        /*00d4*/ 	.byte	0x03, 0x19
        /*00d6*/ 	.short	0x01d0


	//----- nvinfo : EIATTR_PARAM_CBANK
	.align		4
        /*00d8*/ 	.byte	0x04, 0x0a
        /*00da*/ 	.short	(.L_1516 - .L_1515)
	.align		4
.L_1515:
        /*00dc*/ 	.word	index@(.nv.constant0._ZN5flash24flash_fwd_splitkv_kernelI23Flash_fwd_kernel_traitsILi64ELi64ELi128ELi4ELb0ELb0EN7cutlass6half_tE19Flash_kernel_traitsILi64ELi64ELi128ELi4ES3_EELb1ELb0ELb0ELb0ELb0ELb0ELb0ELb0EEEvNS_16Flash_fwd_paramsE)
        /*00e0*/ 	.short	0x0380
        /*00e2*/ 	.short	0x01d0


	//----- nvinfo : EIATTR_SW_WAR
	.align		4
.L_1516:
        /*00e4*/ 	.byte	0x04, 0x36
        /*00e6*/ 	.short	(.L_1518 - .L_1517)
.L_1517:
        /*00e8*/ 	.word	0x00000008
.L_1518:


//--------------------- .nv.info._ZN5flash24flash_fwd_splitkv_kernelI23Flash_fwd_kernel_traitsILi64ELi64ELi128ELi4ELb0ELb0EN7cutlass6half_tE19Flash_kernel_traitsILi64ELi64ELi128ELi4ES3_EELb1ELb0ELb0ELb0ELb0ELb1ELb0ELb0EEEvNS_16Flash_fwd_paramsE --------------------------
	.section	.nv.info._ZN5flash24flash_fwd_splitkv_kernelI23Flash_fwd_kernel_traitsILi64ELi64ELi128ELi4ELb0ELb0EN7cutlass6half_tE19Flash_kernel_traitsILi64ELi64ELi128ELi4ES3_EELb1ELb0ELb0ELb0ELb0ELb1ELb0ELb0EEEvNS_16Flash_fwd_paramsE,"",@"SHT_CUDA_INFO"
	.sectionflags	@""
	.align	4


	//----- nvinfo : EIATTR_CUDA_API_VERSION
	.align		4
        /*0000*/ 	.byte	0x04, 0x37
        /*0002*/ 	.short	(.L_1520 - .L_1519)
.L_1519:
        /*0004*/ 	.word	0x00000082


	//----- nvinfo : EIATTR_KPARAM_INFO
	.align		4
.L_1520:
        /*0008*/ 	.byte	0x04, 0x17
        /*000a*/ 	.short	(.L_1522 - .L_1521)
.L_1521:
        /*000c*/ 	.word	0x00000000
        /*0010*/ 	.short	0x0000
        /*0012*/ 	.short	0x0000
        /*0014*/ 	.byte	0x00, 0xf0, 0x41, 0x07


	//----- nvinfo : EIATTR_SPARSE_MMA_MASK
	.align		4
.L_1522:
        /*0018*/ 	.byte	0x03, 0x50
        /*001a*/ 	.short	0x0000


	//----- nvinfo : EIATTR_MAXREG_COUNT
	.align		4
        /*001c*/ 	.byte	0x03, 0x1b
        /*001e*/ 	.short	0x00ff


	//----- nvinfo : EIATTR_NUM_BARRIERS
	.align		4
        /*0020*/ 	.byte	0x02, 0x4c
        /*0022*/ 	.byte	0x01
	.zero		1


	//----- nvinfo : EIATTR_MERCURY_ISA_VERSION
	.align		4
        /*0024*/ 	.byte	0x03, 0x5f
        /*0026*/ 	.short	0x0101


	//----- nvinfo : EIATTR_COOP_GROUP_MASK_REGIDS
	.align		4
        /*0028*/ 	.byte	0x04, 0x29
        /*002a*/ 	.short	(.L_1524 - .L_1523)


	//   ....[0]....
.L_1523:
        /*002c*/ 	.word	0xffffffff


	//   ....[1]....
        /*0030*/ 	.word	0xffffffff


	//   ....[2]....
        /*0034*/ 	.word	0xffffffff


	//   ....[3]....
        /*0038*/ 	.word	0xffffffff


	//   ....[4]....
        /*003c*/ 	.word	0xffffffff


	//   ....[5]....
        /*0040*/ 	.word	0xffffffff


	//   ....[6]....
        /*0044*/ 	.word	0xffffffff


	//   ....[7]....
        /*0048*/ 	.word	0xffffffff


	//   ....[8]....
        /*004c*/ 	.word	0xffffffff


	//   ....[9]....
        /*0050*/ 	.word	0xffffffff


	//   ....[10]....
        /*0054*/ 	.word	0xffffffff


	//   ....[11]....
        /*0058*/ 	.word	0xffffffff


	//   ....[12]....
        /*005c*/ 	.word	0xffffffff


	//   ....[13]....
        /*0060*/ 	.word	0xffffffff


	//   ....[14]....
        /*0064*/ 	.word	0xffffffff


	//   ....[15]....
        /*0068*/ 	.word	0xffffffff


	//----- nvinfo : EIATTR_COOP_GROUP_INSTR_OFFSETS
	.align		4
.L_1524:
        /*006c*/ 	.byte	0x04, 0x28
        /*006e*/ 	.short	(.L_1526 - .L_1525)


	//   ....[0]....
.L_1525:
        /*0070*/ 	.word	0x00005620


	//   ....[1]....
        /*0074*/ 	.word	0x00005690


	//   ....[2]....
        /*0078*/ 	.word	0x000056c0


	//   ....[3]....
        /*007c*/ 	.word	0x000056e0


	//   ....[4]....
        /*0080*/ 	.word	0x00009710


	//   ....[5]....
        /*0084*/ 	.word	0x00009720


	//   ....[6]....
        /*0088*/ 	.word	0x00009750


	//   ....[7]....
        /*008c*/ 	.word	0x00009760


	//   ....[8]....
        /*0090*/ 	.word	0x0000d140


	//   ....[9]....
        /*0094*/ 	.word	0x0000d160


	//   ....[10]....
        /*0098*/ 	.word	0x0000d190


	//   ....[11]....
        /*009c*/ 	.word	0x0000d1a0


	//   ....[12]....
        /*00a0*/ 	.word	0x0000e850


	//   ....[13]....
        /*00a4*/ 	.word	0x0000e890


	//   ....[14]....
        /*00a8*/ 	.word	0x0000e900


	//   ....[15]....
        /*00ac*/ 	.word	0x0000e910


	//----- nvinfo : EIATTR_VRC_CTA_INIT_COUNT
	.align		4
.L_1526:
        /*00b0*/ 	.byte	0x02, 0x4a
	.zero		1
	.zero		1


	//----- nvinfo : EIATTR_EXIT_INSTR_OFFSETS
	.align		4
        /*00b4*/ 	.byte	0x04, 0x1c
        /*00b6*/ 	.short	(.L_1528 - .L_1527)


	//   ....[0]....
.L_1527:
        /*00b8*/ 	.word	0x00000340


	//   ....[1]....
        /*00bc*/ 	.word	0x00000b30


	//   ....[2]....
        /*00c0*/ 	.word	0x00000b60


	//   ....[3]....
        /*00c4*/ 	.word	0x0000f5d0


	//   ....[4]....
        /*00c8*/ 	.word	0x0000f6a0


	//----- nvinfo : EIATTR_CRS_STACK_SIZE
	.align		4
.L_1528:
        /*00cc*/ 	.byte	0x04, 0x1e
        /*00ce*/ 	.short	(.L_1530 - .L_1529)
.L_1529:
        /*00d0*/ 	.word	0x00000000


	//----- nvinfo : EIATTR_CBANK_PARAM_SIZE
	.align		4
.L_1530:
        /*00d4*/ 	.byte	0x03, 0x19
        /*00d6*/ 	.short	0x01d0


	//----- nvinfo : EIATTR_PARAM_CBANK
	.align		4
        /*00d8*/ 	.byte	0x04, 0x0a
        /*00da*/ 	.short	(.L_1532 - .L_1531)
	.align		4
.L_1531:
        /*00dc*/ 	.word	index@(.nv.constant0._ZN5flash24flash_fwd_splitkv_kernelI23Flash_fwd_kernel_traitsILi64ELi64ELi128ELi4ELb0ELb0EN7cutlass6half_tE19Flash_kernel_traitsILi64ELi64ELi128ELi4ES3_EELb1ELb0ELb0ELb0ELb0ELb1ELb0ELb0EEEvNS_16Flash_fwd_paramsE)
        /*00e0*/ 	.short	0x0380
        /*00e2*/ 	.short	0x01d0


	//----- nvinfo : EIATTR_SW_WAR
	.align		4
.L_1532:
        /*00e4*/ 	.byte	0x04, 0x36
        /*00e6*/ 	.short	(.L_1534 - .L_1533)
.L_1533:
        /*00e8*/ 	.word	0x00000008
.L_1534:


//--------------------- .nv.info._ZN5flash24flash_fwd_splitkv_kernelI23Flash_fwd_kernel_traitsILi64ELi64ELi128ELi4ELb0ELb0EN7cutlass6half_tE19Flash_kernel_traitsILi64ELi64ELi128ELi4ES3_EELb1ELb0ELb0ELb0ELb0ELb0ELb0ELb1EEEvNS_16Flash_fwd_paramsE --------------------------
	.section	.nv.info._ZN5flash24flash_fwd_splitkv_kernelI23Flash_fwd_kernel_traitsILi64ELi64ELi128ELi4ELb0ELb0EN7cutlass6half_tE19Flash_kernel_traitsILi64ELi64ELi128ELi4ES3_EELb1ELb0ELb0ELb0ELb0ELb0ELb0ELb1EEEvNS_16Flash_fwd_paramsE,"",@"SHT_CUDA_INFO"
	.sectionflags	@""
	.align	4


	//----- nvinfo : EIATTR_CUDA_API_VERSION
	.align		4
        /*0000*/ 	.byte	0x04, 0x37
        /*0002*/ 	.short	(.L_1536 - .L_1535)
.L_1535:
        /*0004*/ 	.word	0x00000082


	//----- nvinfo : EIATTR_KPARAM_INFO
	.align		4
.L_1536:
        /*0008*/ 	.byte	0x04, 0x17
        /*000a*/ 	.short	(.L_1538 - .L_1537)
.L_1537:
        /*000c*/ 	.word	0x00000000
        /*0010*/ 	.short	0x0000
        /*0012*/ 	.short	0x0000
        /*0014*/ 	.byte	0x00, 0xf0, 0x41, 0x07


	//----- nvinfo : EIATTR_SPARSE_MMA_MASK
	.align		4
.L_1538:
        /*0018*/ 	.byte	0x03, 0x50
        /*001a*/ 	.short	0x0000


	//----- nvinfo : EIATTR_MAXREG_COUNT
	.align		4
        /*001c*/ 	.byte	0x03, 0x1b
        /*001e*/ 	.short	0x00ff


	//----- nvinfo : EIATTR_NUM_BARRIERS
	.align		4
        /*0020*/ 	.byte	0x02, 0x4c
        /*0022*/ 	.byte	0x01
	.zero		1


	//----- nvinfo : EIATTR_MERCURY_ISA_VERSION
	.align		4
        /*0024*/ 	.byte	0x03, 0x5f
        /*0026*/ 	.short	0x0101


	//----- nvinfo : EIATTR_COOP_GROUP_MASK_REGIDS
	.align		4
        /*0028*/ 	.byte	0x04, 0x29
        /*002a*/ 	.short	(.L_1540 - .L_1539)


	//   ....[0]....
.L_1539:
        /*002c*/ 	.word	0xffffffff


	//   ....[1]....
        /*0030*/ 	.word	0xffffffff


	//   ....[2]....
        /*0034*/ 	.word	0xffffffff


	//   ....[3]....
        /*0038*/ 	.word	0xffffffff


	//   ....[4]....
        /*003c*/ 	.word	0xffffffff


	//   ....[5]....
        /*0040*/ 	.word	0xffffffff


	//   ....[6]....
        /*0044*/ 	.word	0xffffffff


	//   ....[7]....
        /*0048*/ 	.word	0xffffffff


	//   ....[8]....
        /*004c*/ 	.word	0xffffffff


	//   ....[9]....
        /*0050*/ 	.word	0xffffffff


	//   ....[10]....
        /*0054*/ 	.word	0xffffffff


	//   ....[11]....
        /*0058*/ 	.word	0xffffffff


	//   ....[12]....
        /*005c*/ 	.word	0xffffffff


	//   ....[13]....
        /*0060*/ 	.word	0xffffffff


	//   ....[14]....
        /*0064*/ 	.word	0xffffffff


	//   ....[15]....
        /*0068*/ 	.word	0xffffffff


	//----- nvinfo : EIATTR_COOP_GROUP_INSTR_OFFSETS
	.align		4
.L_1540:
        /*006c*/ 	.byte	0x04, 0x28
        /*006e*/ 	.short	(.L_1542 - .L_1541)


	//   ....[0]....
.L_1541:
        /*0070*/ 	.word	0x0000e4a0


	//   ....[1]....
        /*0074*/ 	.word	0x0000e510


	//   ....[2]....
        /*0078*/ 	.word	0x0000e570


	//   ....[3]....
        /*007c*/ 	.word	0x0000e590


	//   ....[4]....
        /*0080*/ 	.word	0x00011ea0


	//   ....[5]....
        /*0084*/ 	.word	0x00011eb0


	//   ....[6]....
        /*0088*/ 	.word	0x00011ee0


	//   ....[7]....
        /*008c*/ 	.word	0x00011ef0


	//   ....[8]....
        /*0090*/ 	.word	0x00014ff0


	//   ....[9]....
        /*0094*/ 	.word	0x00015010


	//   ....[10]....
        /*0098*/ 	.word	0x00015040


	//   ....[11]....
        /*009c*/ 	.word	0x00015050


	//   ....[12]....
        /*00a0*/ 	.word	0x00016770


	//   ....[13]....
        /*00a4*/ 	.word	0x000167b0


	//   ....[14]....
        /*00a8*/ 	.word	0x00016810


	//   ....[15]....
        /*00ac*/ 	.word	0x00016820


	//----- nvinfo : EIATTR_VRC_CTA_INIT_COUNT
	.align		4
.L_1542:
        /*00b0*/ 	.byte	0x02, 0x4a
	.zero		1
	.zero		1


	//----- nvinfo : EIATTR_EXIT_INSTR_OFFSETS
	.align		4
        /*00b4*/ 	.byte	0x04, 0x1c
        /*00b6*/ 	.short	(.L_1544 - .L_1543)


	//   ....[0]....
.L_1543:
        /*00b8*/ 	.word	0x00000340


	//   ....[1]....
        /*00bc*/ 	.word	0x00000b40


	//   ....[2]....
        /*00c0*/ 	.word	0x00000b70


	//   ....[3]....
        /*00c4*/ 	.word	0x000174e0


	//   ....[4]....
        /*00c8*/ 	.word	0x000175b0


	//----- nvinfo : EIATTR_CRS_STACK_SIZE
	.align		4
.L_1544:
        /*00cc*/ 	.byte	0x04, 0x1e
        /*00ce*/ 	.short	(.L_1546 - .L_1545)
.L_1545:
        /*00d0*/ 	.word	0x00000000


	//----- nvinfo : EIATTR_CBANK_PARAM_SIZE
	.align		4
.L_1546:
        /*00d4*/ 	.byte	0x03, 0x19
        /*00d6*/ 	.short	0x01d0


	//----- nvinfo : EIATTR_PARAM_CBANK
	.align		4
        /*00d8*/ 	.byte	0x04, 0x0a
        /*00da*/ 	.short	(.L_1548 - .L_1547)
	.align		4
.L_1547:
        /*00dc*/ 	.word	index@(.nv.constant0._ZN5flash24flash_fwd_splitkv_kernelI23Flash_fwd_kernel_traitsILi64ELi64ELi128ELi4ELb0ELb0EN7cutlass6half_tE19Flash_kernel_traitsILi64ELi64ELi128ELi4ES3_EELb1ELb0ELb0ELb0ELb0ELb0ELb0ELb1EEEvNS_16Flash_fwd_paramsE)
        /*00e0*/ 	.short	0x0380
        /*00e2*/ 	.short	0x01d0


	//----- nvinfo : EIATTR_SW_WAR
	.align		4
.L_1548:
        /*00e4*/ 	.byte	0x04, 0x36
        /*00e6*/ 	.short	(.L_1550 - .L_1549)
.L_1549:
        /*00e8*/ 	.word	0x00000008
.L_1550:


//--------------------- .nv.info._ZN5flash24flash_fwd_splitkv_kernelI23Flash_fwd_kernel_traitsILi64ELi64ELi128ELi4ELb0ELb0EN7cutlass6half_tE19Flash_kernel_traitsILi64ELi64ELi128ELi4ES3_EELb1ELb0ELb0ELb0ELb0ELb1ELb0ELb1EEEvNS_16Flash_fwd_paramsE --------------------------
	.section	.nv.info._ZN5flash24flash_fwd_splitkv_kernelI23Flash_fwd_kernel_traitsILi64ELi64ELi128ELi4ELb0ELb0EN7cutlass6half_tE19Flash_kernel_traitsILi64ELi64ELi128ELi4ES3_EELb1ELb0ELb0ELb0ELb0ELb1ELb0ELb1EEEvNS_16Flash_fwd_paramsE,"",@"SHT_CUDA_INFO"
	.sectionflags	@""
	.align	4


	//----- nvinfo : EIATTR_CUDA_API_VERSION
	.align		4
        /*0000*/ 	.byte	0x04, 0x37
        /*0002*/ 	.short	(.L_1552 - .L_1551)
.L_1551:
        /*0004*/ 	.word	0x00000082


	//----- nvinfo : EIATTR_KPARAM_INFO
	.align		4
.L_1552:
        /*0008*/ 	.byte	0x04, 0x17
        /*000a*/ 	.short	(.L_1554 - .L_1553)
.L_1553:
        /*000c*/ 	.word	0x00000000
        /*0010*/ 	.short	0x0000
        /*0012*/ 	.short	0x0000
        /*0014*/ 	.byte	0x00, 0xf0, 0x41, 0x07


	//----- nvinfo : EIATTR_SPARSE_MMA_MASK
	.align		4
.L_1554:
        /*0018*/ 	.byte	0x03, 0x50
        /*001a*/ 	.short	0x0000


	//----- nvinfo : EIATTR_MAXREG_COUNT
	.align		4
        /*001c*/ 	.byte	0x03, 0x1b
        /*001e*/ 	.short	0x00ff


	//----- nvinfo : EIATTR_NUM_BARRIERS
	.align		4
        /*0020*/ 	.byte	0x02, 0x4c
        /*0022*/ 	.byte	0x01
	.zero		1


	//----- nvinfo : EIATTR_MERCURY_ISA_VERSION
	.align		4
        /*0024*/ 	.byte	0x03, 0x5f
        /*0026*/ 	.short	0x0101


	//----- nvinfo : EIATTR_COOP_GROUP_MASK_REGIDS
	.align		4
        /*0028*/ 	.byte	0x04, 0x29
        /*002a*/ 	.short	(.L_1556 - .L_1555)


	//   ....[0]....
.L_1555:
        /*002c*/ 	.word	0xffffffff


	//   ....[1]....
        /*0030*/ 	.word	0xffffffff


	//   ....[2]....
        /*0034*/ 	.word	0xffffffff


	//   ....[3]....
        /*0038*/ 	.word	0xffffffff


	//   ....[4]....
        /*003c*/ 	.word	0xffffffff


	//   ....[5]....
        /*0040*/ 	.word	0xffffffff


	//   ....[6]....
        /*0044*/ 	.word	0xffffffff


	//   ....[7]....
        /*0048*/ 	.word	0xffffffff


	//   ....[8]....
        /*004c*/ 	.word	0xffffffff


	//   ....[9]....
        /*0050*/ 	.word	0xffffffff


	//   ....[10]....
        /*0054*/ 	.word	0xffffffff


	//   ....[11]....
        /*0058*/ 	.word	0xffffffff


	//   ....[12]....
        /*005c*/ 	.word	0xffffffff


	//   ....[13]....
        /*0060*/ 	.word	0xffffffff


	//   ....[14]....
        /*0064*/ 	.word	0xffffffff


	//   ....[15]....
        /*0068*/ 	.word	0xffffffff


	//----- nvinfo : EIATTR_COOP_GROUP_INSTR_OFFSETS
	.align		4
.L_1556:
        /*006c*/ 	.byte	0x04, 0x28
        /*006e*/ 	.short	(.L_1558 - .L_1557)


	//   ....[0]....
.L_1557:
        /*0070*/ 	.word	0x0000ed70


	//   ....[1]....
        /*0074*/ 	.word	0x0000ede0


	//   ....[2]....
        /*0078*/ 	.word	0x0000ee20


	//   ....[3]....
        /*007c*/ 	.word	0x0000ee40


	//   ....[4]....
        /*0080*/ 	.word	0x00012ef0


	//   ....[5]....
        /*0084*/ 	.word	0x00012f00


	//   ....[6]....
        /*0088*/ 	.word	0x00012f30


	//   ....[7]....
        /*008c*/ 	.word	0x00012f40


	//   ....[8]....
        /*0090*/ 	.word	0x000168e0


	//   ....[9]....
        /*0094*/ 	.word	0x00016900


	//   ....[10]....
        /*0098*/ 	.word	0x00016930


	//   ....[11]....
        /*009c*/ 	.word	0x00016940


	//   ....[12]....
        /*00a0*/ 	.word	0x00017ff0


	//   ....[13]....
        /*00a4*/ 	.word	0x00018030


	//   ....[14]....
        /*00a8*/ 	.word	0x00018090


	//   ....[15]....
        /*00ac*/ 	.word	0x000180a0


	//----- nvinfo : EIATTR_VRC_CTA_INIT_COUNT
	.align		4
.L_1558:
        /*00b0*/ 	.byte	0x02, 0x4a
	.zero		1
	.zero		1


	//----- nvinfo : EIATTR_EXIT_INSTR_OFFSETS
	.align		4
        /*00b4*/ 	.byte	0x04, 0x1c
        /*00b6*/ 	.short	(.L_1560 - .L_1559)


	//   ....[0]....
.L_1559:
        /*00b8*/ 	.word	0x00000340


	//   ....[1]....
        /*00bc*/ 	.word	0x00000b40


	//   ....[2]....
        /*00c0*/ 	.word	0x00000b70


	//   ....[3]....
        /*00c4*/ 	.word	0x00018d40


	//   ....[4]....
        /*00c8*/ 	.word	0x00018e00


	//----- nvinfo : EIATTR_CRS_STACK_SIZE
	.align		4
.L_1560:
        /*00cc*/ 	.byte	0x04, 0x1e
        /*00ce*/ 	.short	(.L_1562 - .L_1561)
.L_1561:
        /*00d0*/ 	.word	0x00000000


	//----- nvinfo : EIATTR_CBANK_PARAM_SIZE
	.align		4
.L_1562:
        /*00d4*/ 	.byte	0x03, 0x19
        /*00d6*/ 	.short	0x01d0


	//----- nvinfo : EIATTR_PARAM_CBANK
	.align		4
        /*00d8*/ 	.byte	0x04, 0x0a
        /*00da*/ 	.short	(.L_1564 - .L_1563)
	.align		4
.L_1563:
        /*00dc*/ 	.word	index@(.nv.constant0._ZN5flash24flash_fwd_splitkv_kernelI23Flash_fwd_kernel_traitsILi64ELi64ELi128ELi4ELb0ELb0EN7cutlass6half_tE19Flash_kernel_traitsILi64ELi64ELi128ELi4ES3_EELb1ELb0ELb0ELb0ELb0ELb1ELb0ELb1EEEvNS_16Flash_fwd_paramsE)
        /*00e0*/ 	.short	0x0380
        /*00e2*/ 	.short	0x01d0


	//----- nvinfo : EIATTR_SW_WAR
	.align		4
.L_1564:
        /*00e4*/ 	.byte	0x04, 0x36
        /*00e6*/ 	.short	(.L_1566 - .L_1565)
.L_1565:
        /*00e8*/ 	.word	0x00000008
.L_1566:


//--------------------- .nv.info._ZN5flash24flash_fwd_splitkv_kernelI23Flash_fwd_kernel_traitsILi64ELi64ELi128ELi4ELb0ELb0EN7cutlass6half_tE19Flash_kernel_traitsILi64ELi64ELi128ELi4ES3_EELb1ELb0ELb0ELb0ELb0ELb0ELb1ELb0EEEvNS_16Flash_fwd_paramsE --------------------------
	.section	.nv.info._ZN5flash24flash_fwd_splitkv_kernelI23Flash_fwd_kernel_traitsILi64ELi64ELi128ELi4ELb0ELb0EN7cutlass6half_tE19Flash_kernel_traitsILi64ELi64ELi128ELi4ES3_EELb1ELb0ELb0ELb0ELb0ELb0ELb1ELb0EEEvNS_16Flash_fwd_paramsE,"",@"SHT_CUDA_INFO"
	.sectionflags	@""
	.align	4


	//----- nvinfo : EIATTR_CUDA_API_VERSION
	.align		4
        /*0000*/ 	.byte	0x04, 0x37
        /*0002*/ 	.short	(.L_1568 - .L_1567)
.L_1567:
        /*0004*/ 	.word	0x00000082


	//----- nvinfo : EIATTR_KPARAM_INFO
	.align		4
.L_1568:
        /*0008*/ 	.byte	0x04, 0x17
        /*000a*/ 	.short	(.L_1570 - .L_1569)
.L_1569:
        /*000c*/ 	.word	0x00000000
        /*0010*/ 	.short	0x0000
        /*0012*/ 	.short	0x0000
        /*0014*/ 	.byte	0x00, 0xf0, 0x41, 0x07


	//----- nvinfo : EIATTR_SPARSE_MMA_MASK
	.align		4
.L_1570:
        /*0018*/ 	.byte	0x03, 0x50
        /*001a*/ 	.short	0x0000


	//----- nvinfo : EIATTR_MAXREG_COUNT
	.align		4
        /*001c*/ 	.byte	0x03, 0x1b
        /*001e*/ 	.short	0x00ff


	//----- nvinfo : EIATTR_NUM_BARRIERS
	.align		4
        /*0020*/ 	.byte	0x02, 0x4c
        /*0022*/ 	.byte	0x01
	.zero		1


	//----- nvinfo : EIATTR_MERCURY_ISA_VERSION
	.align		4
        /*0024*/ 	.byte	0x03, 0x5f
        /*0026*/ 	.short	0x0101


	//----- nvinfo : EIATTR_COOP_GROUP_MASK_REGIDS
	.align		4
        /*0028*/ 	.byte	0x04, 0x29
        /*002a*/ 	.short	(.L_1572 - .L_1571)


	//   ....[0]....
.L_1571:
        /*002c*/ 	.word	0xffffffff


	//   ....[1]....
        /*0030*/ 	.word	0xffffffff


	//   ....[2]....
        /*0034*/ 	.word	0xffffffff


	//   ....[3]....
        /*0038*/ 	.word	0xffffffff


	//   ....[4]....
        /*003c*/ 	.word	0xffffffff


	//   ....[5]....
        /*0040*/ 	.word	0xffffffff


	//   ....[6]....
        /*0044*/ 	.word	0xffffffff


	//   ....[7]....
        /*0048*/ 	.word	0xffffffff


	//   ....[8]....
        /*004c*/ 	.word	0xffffffff


	//   ....[9]....
        /*0050*/ 	.word	0xffffffff


	//   ....[10]....
        /*0054*/ 	.word	0xffffffff


	//   ....[11]....
        /*0058*/ 	.word	0xffffffff


	//   ....[12]....
        /*005c*/ 	.word	0xffffffff


	//   ....[13]....
        /*0060*/ 	.word	0xffffffff


	//   ....[14]....
        /*0064*/ 	.word	0xffffffff


	//   ....[15]....
        /*0068*/ 	.word	0xffffffff


	//----- nvinfo : EIATTR_COOP_GROUP_INSTR_OFFSETS
	.align		4
.L_1572:
        /*006c*/ 	.byte	0x04, 0x28
        /*006e*/ 	.short	(.L_1574 - .L_1573)


	//   ....[0]....
.L_1573:
        /*0070*/ 	.word	0x00004f80


	//   ....[1]....
        /*0074*/ 	.word	0x00004ff0


	//   ....[2]....
        /*0078*/ 	.word	0x00005030


	//   ....[3]....
        /*007c*/ 	.word	0x00005050


	//   ....[4]....
        /*0080*/ 	.word	0x000088b0


	//   ....[5]....
        /*0084*/ 	.word	0x000088c0


	//   ....[6]....
        /*0088*/ 	.word	0x000088f0


	//   ....[7]....
        /*008c*/ 	.word	0x00008900


	//   ....[8]....
        /*0090*/ 	.word	0x0000bad0


	//   ....[9]....
        /*0094*/ 	.word	0x0000bae0


	//   ....[10]....
        /*0098*/ 	.word	0x0000bb10


	//   ....[11]....
        /*009c*/ 	.word	0x0000bb20


	//   ....[12]....
        /*00a0*/ 	.word	0x0000d230


	//   ....[13]....
        /*00a4*/ 	.word	0x0000d270


	//   ....[14]....
        /*00a8*/ 	.word	0x0000d340


	//   ....[15]....
        /*00ac*/ 	.word	0x0000d350


	//----- nvinfo : EIATTR_VRC_CTA_INIT_COUNT
	.align		4
.L_1574:
        /*00b0*/ 	.byte	0x02, 0x4a
	.zero		1
	.zero		1


	//----- nvinfo : EIATTR_EXIT_INSTR_OFFSETS
	.align		4
        /*00b4*/ 	.byte	0x04, 0x1c
        /*00b6*/ 	.short	(.L_1576 - .L_1575)


	//   ....[0]....
.L_1575:
        /*00b8*/ 	.word	0x00000440


	//   ....[1]....
        /*00bc*/ 	.word	0x00000c40


	//   ....[2]....
        /*00c0*/ 	.word	0x00000c70


	//   ....[3]....
        /*00c4*/ 	.word	0x0000dd30


	//   ....[4]....
        /*00c8*/ 	.word	0x0000dd50


	//----- nvinfo : EIATTR_CRS_STACK_SIZE
	.align		4
.L_1576:
        /*00cc*/ 	.byte	0x04, 0x1e
        /*00ce*/ 	.short	(.L_1578 - .L_1577)
.L_1577:
        /*00d0*/ 	.word	0x00000000


	//----- nvinfo : EIATTR_CBANK_PARAM_SIZE
	.align		4
.L_1578:
        /*00d4*/ 	.byte	0x03, 0x19
        /*00d6*/ 	.short	0x01d0


	//----- nvinfo : EIATTR_PARAM_CBANK
	.align		4
        /*00d8*/ 	.byte	0x04, 0x0a
        /*00da*/ 	.short	(.L_1580 - .L_1579)
	.align		4
.L_1579:
        /*00dc*/ 	.word	index@(.nv.constant0._ZN5flash24flash_fwd_splitkv_kernelI23Flash_fwd_kernel_traitsILi64ELi64ELi128ELi4ELb0ELb0EN7cutlass6half_tE19Flash_kernel_traitsILi64ELi64ELi128ELi4ES3_EELb1ELb0ELb0ELb0ELb0ELb0ELb1ELb0EEEvNS_16Flash_fwd_paramsE)
        /*00e0*/ 	.short	0x0380
        /*00e2*/ 	.short	0x01d0


	//----- nvinfo : EIATTR_SW_WAR
	.align		4
.L_1580:
        /*00e4*/ 	.byte	0x04, 0x36
        /*00e6*/ 	.short	(.L_1582 - .L_1581)
.L_1581:
        /*00e8*/ 	.word	0x00000008
.L_1582:


//--------------------- .nv.info._ZN5flash24flash_fwd_splitkv_kernelI23Flash_fwd_kernel_traitsILi64ELi64ELi128ELi4ELb0ELb0EN7cutlass6half_tE19Flash_kernel_traitsILi64ELi64ELi128ELi4ES3_EELb1ELb0ELb0ELb0ELb0ELb1ELb1ELb0EEEvNS_16Flash_fwd_paramsE --------------------------
	.section	.nv.info._ZN5flash24flash_fwd_splitkv_kernelI23Flash_fwd_kernel_traitsILi64ELi64ELi128ELi4ELb0ELb0EN7cutlass6half_tE19Flash_kernel_traitsILi64ELi64ELi128ELi4ES3_EELb1ELb0ELb0ELb0ELb0ELb1ELb1ELb0EEEvNS_16Flash_fwd_paramsE,"",@"SHT_CUDA_INFO"
	.sectionflags	@""
	.align	4


	//----- nvinfo : EIATTR_CUDA_API_VERSION
	.align		4
        /*0000*/ 	.byte	0x04, 0x37
        /*0002*/ 	.short	(.L_1584 - .L_1583)
.L_1583:
        /*0004*/ 	.word	0x00000082


	//----- nvinfo : EIATTR_KPARAM_INFO
	.align		4
.L_1584:
        /*0008*/ 	.byte	0x04, 0x17
        /*000a*/ 	.short	(.L_1586 - .L_1585)
.L_1585:
        /*000c*/ 	.word	0x00000000
        /*0010*/ 	.short	0x0000
        /*0012*/ 	.short	0x0000
        /*0014*/ 	.byte	0x00, 0xf0, 0x41, 0x07


	//----- nvinfo : EIATTR_SPARSE_MMA_MASK
	.align		4
.L_1586:
        /*0018*/ 	.byte	0x03, 0x50
        /*001a*/ 	.short	0x0000


	//----- nvinfo : EIATTR_MAXREG_COUNT
	.align		4
        /*001c*/ 	.byte	0x03, 0x1b
        /*001e*/ 	.short	0x00ff


	//----- nvinfo : EIATTR_NUM_BARRIERS
	.align		4
        /*0020*/ 	.byte	0x02, 0x4c
        /*0022*/ 	.byte	0x01
	.zero		1


	//----- nvinfo : EIATTR_MERCURY_ISA_VERSION
	.align		4
        /*0024*/ 	.byte	0x03, 0x5f
        /*0026*/ 	.short	0x0101


	//----- nvinfo : EIATTR_COOP_GROUP_MASK_REGIDS
	.align		4
        /*0028*/ 	.byte	0x04, 0x29
        /*002a*/ 	.short	(.L_1588 - .L_1587)


	//   ....[0]....
.L_1587:
        /*002c*/ 	.word	0xffffffff


	//   ....[1]....
        /*0030*/ 	.word	0xffffffff


	//   ....[2]....
        /*0034*/ 	.word	0xffffffff


	//   ....[3]....
        /*0038*/ 	.word	0xffffffff


	//   ....[4]....
        /*003c*/ 	.word	0xffffffff


	//   ....[5]....
        /*0040*/ 	.word	0xffffffff


	//   ....[6]....
        /*0044*/ 	.word	0xffffffff


	//   ....[7]....
        /*0048*/ 	.word	0xffffffff


	//   ....[8]....
        /*004c*/ 	.word	0xffffffff


	//   ....[9]....
        /*0050*/ 	.word	0xffffffff


	//   ....[10]....
        /*0054*/ 	.word	0xffffffff


	//   ....[11]....
        /*0058*/ 	.word	0xffffffff


	//   ....[12]....
        /*005c*/ 	.word	0xffffffff


	//   ....[13]....
        /*0060*/ 	.word	0xffffffff


	//   ....[14]....
        /*0064*/ 	.word	0xffffffff


	//   ....[15]....
        /*0068*/ 	.word	0xffffffff


	//----- nvinfo : EIATTR_COOP_GROUP_INSTR_OFFSETS
	.align		4
.L_1588:
        /*006c*/ 	.byte	0x04, 0x28
        /*006e*/ 	.short	(.L_1590 - .L_1589)


	//   ....[0]....
.L_1589:
        /*0070*/ 	.word	0x000057a0


	//   ....[1]....
        /*0074*/ 	.word	0x00005810


	//   ....[2]....
        /*0078*/ 	.word	0x00005850


	//   ....[3]....
        /*007c*/ 	.word	0x00005870


	//   ....[4]....
        /*0080*/ 	.word	0x000098b0


	//   ....[5]....
        /*0084*/ 	.word	0x000098c0


	//   ....[6]....
        /*0088*/ 	.word	0x000098f0


	//   ....[7]....
        /*008c*/ 	.word	0x00009900


	//   ....[8]....
        /*0090*/ 	.word	0x0000d340


	//   ....[9]....
        /*0094*/ 	.word	0x0000d350


	//   ....[10]....
        /*0098*/ 	.word	0x0000d380


	//   ....[11]....
        /*009c*/ 	.word	0x0000d390


	//   ....[12]....
        /*00a0*/ 	.word	0x0000ea40


	//   ....[13]....
        /*00a4*/ 	.word	0x0000ea80


	//   ....[14]....
        /*00a8*/ 	.word	0x0000eb50


	//   ....[15]....
        /*00ac*/ 	.word	0x0000eb60


	//----- nvinfo : EIATTR_VRC_CTA_INIT_COUNT
	.align		4
.L_1590:
        /*00b0*/ 	.byte	0x02, 0x4a
	.zero		1
	.zero		1


	//----- nvinfo : EIATTR_EXIT_INSTR_OFFSETS
	.align		4
        /*00b4*/ 	.byte	0x04, 0x1c
        /*00b6*/ 	.short	(.L_1592 - .L_1591)


	//   ....[0]....
.L_1591:
        /*00b8*/ 	.word	0x00000440


	//   ....[1]....
        /*00bc*/ 	.word	0x00000c40


	//   ....[2]....
        /*00c0*/ 	.word	0x00000c70


	//   ....[3]....
        /*00c4*/ 	.word	0x0000f540


	//   ....[4]....
        /*00c8*/ 	.word	0x0000f560


	//----- nvinfo : EIATTR_CRS_STACK_SIZE
	.align		4
.L_1592:
        /*00cc*/ 	.byte	0x04, 0x1e
        /*00ce*/ 	.short	(.L_1594 - .L_1593)
.L_1593:
        /*00d0*/ 	.word	0x00000000


	//----- nvinfo : EIATTR_CBANK_PARAM_SIZE
	.align		4
.L_1594:
        /*00d4*/ 	.byte	0x03, 0x19
        /*00d6*/ 	.short	0x01d0


	//----- nvinfo : EIATTR_PARAM_CBANK
	.align		4
        /*00d8*/ 	.byte	0x04, 0x0a
        /*00da*/ 	.short	(.L_1596 - .L_1595)
	.align		4
.L_1595:
        /*00dc*/ 	.word	index@(.nv.constant0._ZN5flash24flash_fwd_splitkv_kernelI23Flash_fwd_kernel_traitsILi64ELi64ELi128ELi4ELb0ELb0EN7cutlass6half_tE19Flash_kernel_traitsILi64ELi64ELi128ELi4ES3_EELb1ELb0ELb0ELb0ELb0ELb1ELb1ELb0EEEvNS_16Flash_fwd_paramsE)
        /*00e0*/ 	.short	0x0380
        /*00e2*/ 	.short	0x01d0


	//----- nvinfo : EIATTR_SW_WAR
	.align		4
.L_1596:
        /*00e4*/ 	.byte	0x04, 0x36
        /*00e6*/ 	.short	(.L_1598 - .L_1597)
.L_1597:
        /*00e8*/ 	.word	0x00000008
.L_1598:


//--------------------- .nv.info._ZN5flash24flash_fwd_splitkv_kernelI23Flash_fwd_kernel_traitsILi64ELi64ELi128ELi4ELb0ELb0EN7cutlass6half_tE19Flash_kernel_traitsILi64ELi64ELi128ELi4ES3_EELb1ELb0ELb0ELb0ELb0ELb0ELb1ELb1EEEvNS_16Flash_fwd_paramsE --------------------------
	.section	.nv.info._ZN5flash24flash_fwd_splitkv_kernelI23Flash_fwd_kernel_traitsILi64ELi64ELi128ELi4ELb0ELb0EN7cutlass6half_tE19Flash_kernel_traitsILi64ELi64ELi128ELi4ES3_EELb1ELb0ELb0ELb0ELb0ELb0ELb1ELb1EEEvNS_16Flash_fwd_paramsE,"",@"SHT_CUDA_INFO"
	.sectionflags	@""
	.align	4


	//----- nvinfo : EIATTR_CUDA_API_VERSION
	.align		4
        /*0000*/ 	.byte	0x04, 0x37
        /*0002*/ 	.short	(.L_1600 - .L_1599)
.L_1599:
        /*0004*/ 	.word	0x00000082


	//----- nvinfo : EIATTR_KPARAM_INFO
	.align		4
.L_1600:
        /*0008*/ 	.byte	0x04, 0x17
        /*000a*/ 	.short	(.L_1602 - .L_1601)
.L_1601:
        /*000c*/ 	.word	0x00000000
        /*0010*/ 	.short	0x0000
        /*0012*/ 	.short	0x0000
        /*0014*/ 	.byte	0x00, 0xf0, 0x41, 0x07


	//----- nvinfo : EIATTR_SPARSE_MMA_MASK
	.align		4
.L_1602:
        /*0018*/ 	.byte	0x03, 0x50
        /*001a*/ 	.short	0x0000


	//----- nvinfo : EIATTR_MAXREG_COUNT
	.align		4
        /*001c*/ 	.byte	0x03, 0x1b
        /*001e*/ 	.short	0x00ff


	//----- nvinfo : EIATTR_NUM_BARRIERS
	.align		4
        /*0020*/ 	.byte	0x02, 0x4c
        /*0022*/ 	.byte	0x01
	.zero		1


	//----- nvinfo : EIATTR_MERCURY_ISA_VERSION
	.align		4
        /*0024*/ 	.byte	0x03, 0x5f
        /*0026*/ 	.short	0x0101


	//----- nvinfo : EIATTR_COOP_GROUP_MASK_REGIDS
	.align		4
        /*0028*/ 	.byte	0x04, 0x29
        /*002a*/ 	.short	(.L_1604 - .L_1603)


	//   ....[0]....
.L_1603:
        /*002c*/ 	.word	0xffffffff


	//   ....[1]....
        /*0030*/ 	.word	0xffffffff


	//   ....[2]....
        /*0034*/ 	.word	0xffffffff


	//   ....[3]....
        /*0038*/ 	.word	0xffffffff


	//   ....[4]....
        /*003c*/ 	.word	0xffffffff


	//   ....[5]....
        /*0040*/ 	.word	0xffffffff


	//   ....[6]....
        /*0044*/ 	.word	0xffffffff


	//   ....[7]....
        /*0048*/ 	.word	0xffffffff


	//   ....[8]....
        /*004c*/ 	.word	0xffffffff


	//   ....[9]....
        /*0050*/ 	.word	0xffffffff


	//   ....[10]....
        /*0054*/ 	.word	0xffffffff


	//   ....[11]....
        /*0058*/ 	.word	0xffffffff


	//   ....[12]....
        /*005c*/ 	.word	0xffffffff


	//   ....[13]....
        /*0060*/ 	.word	0xffffffff


	//   ....[14]....
        /*0064*/ 	.word	0xffffffff


	//   ....[15]....
        /*0068*/ 	.word	0xffffffff


	//----- nvinfo : EIATTR_COOP_GROUP_INSTR_OFFSETS
	.align		4
.L_1604:
        /*006c*/ 	.byte	0x04, 0x28
        /*006e*/ 	.short	(.L_1606 - .L_1605)


	//   ....[0]....
.L_1605:
        /*0070*/ 	.word	0x0000e780


	//   ....[1]....
        /*0074*/ 	.word	0x0000e7a0


	//   ....[2]....
        /*0078*/ 	.word	0x0000e7c0


	//   ....[3]....
        /*007c*/ 	.word	0x0000e7e0


	//   ....[4]....
        /*0080*/ 	.word	0x00012100


	//   ....[5]....
        /*0084*/ 	.word	0x00012110


	//   ....[6]....
        /*0088*/ 	.word	0x00012140


	//   ....[7]....
        /*008c*/ 	.word	0x00012150


	//   ....[8]....
        /*0090*/ 	.word	0x00015340


	//   ....[9]....
        /*0094*/ 	.word	0x00015350


	//   ....[10]....
        /*0098*/ 	.word	0x00015380


	//   ....[11]....
        /*009c*/ 	.word	0x00015390


	//   ....[12]....
        /*00a0*/ 	.word	0x00016ab0


	//   ....[13]....
        /*00a4*/ 	.word	0x00016af0


	//   ....[14]....
        /*00a8*/ 	.word	0x00016b80


	//   ....[15]....
        /*00ac*/ 	.word	0x00016b90


	//----- nvinfo : EIATTR_VRC_CTA_INIT_COUNT
	.align		4
.L_1606:
        /*00b0*/ 	.byte	0x02, 0x4a
	.zero		1
	.zero		1


	//----- nvinfo : EIATTR_EXIT_INSTR_OFFSETS
	.align		4
        /*00b4*/ 	.byte	0x04, 0x1c
        /*00b6*/ 	.short	(.L_1608 - .L_1607)


	//   ....[0]....
.L_1607:
        /*00b8*/ 	.word	0x00000440


	//   ....[1]....
        /*00bc*/ 	.word	0x00000c70


	//   ....[2]....
        /*00c0*/ 	.word	0x00000ca0


	//   ....[3]....
        /*00c4*/ 	.word	0x000175a0


	//   ....[4]....
        /*00c8*/ 	.word	0x000175c0


	//----- nvinfo : EIATTR_CRS_STACK_SIZE
	.align		4
.L_1608:
        /*00cc*/ 	.byte	0x04, 0x1e
        /*00ce*/ 	.short	(.L_1610 - .L_1609)
.L_1609:
        /*00d0*/ 	.word	0x00000000


	//----- nvinfo : EIATTR_CBANK_PARAM_SIZE
	.align		4
.L_1610:
        /*00d4*/ 	.byte	0x03, 0x19
        /*00d6*/ 	.short	0x01d0


	//----- nvinfo : EIATTR_PARAM_CBANK
	.align		4
        /*00d8*/ 	.byte	0x04, 0x0a
        /*00da*/ 	.short	(.L_1612 - .L_1611)
	.align		4
.L_1611:
        /*00dc*/ 	.word	index@(.nv.constant0._ZN5flash24flash_fwd_splitkv_kernelI23Flash_fwd_kernel_traitsILi64ELi64ELi128ELi4ELb0ELb0EN7cutlass6half_tE19Flash_kernel_traitsILi64ELi64ELi128ELi4ES3_EELb1ELb0ELb0ELb0ELb0ELb0ELb1ELb1EEEvNS_16Flash_fwd_paramsE)
        /*00e0*/ 	.short	0x0380
        /*00e2*/ 	.short	0x01d0


	//----- nvinfo : EIATTR_SW_WAR
	.align		4
.L_1612:
        /*00e4*/ 	.byte	0x04, 0x36
        /*00e6*/ 	.short	(.L_1614 - .L_1613)
.L_1613:
        /*00e8*/ 	.word	0x00000008
.L_1614:


//--------------------- .nv.info._ZN5flash24flash_fwd_splitkv_kernelI23Flash_fwd_kernel_traitsILi64ELi64ELi128ELi4ELb0ELb0EN7cutlass6half_tE19Flash_kernel_traitsILi64ELi64ELi128ELi4ES3_EELb1ELb0ELb0ELb0ELb0ELb1ELb1ELb1EEEvNS_16Flash_fwd_paramsE --------------------------
	.section	.nv.info._ZN5flash24flash_fwd_splitkv_kernelI23Flash_fwd_kernel_traitsILi64ELi64ELi128ELi4ELb0ELb0EN7cutlass6half_tE19Flash_kernel_traitsILi64ELi64ELi128ELi4ES3_EELb1ELb0ELb0ELb0ELb0ELb1ELb1ELb1EEEvNS_16Flash_fwd_paramsE,"",@"SHT_CUDA_INFO"
	.sectionflags	@""
	.align	4


	//----- nvinfo : EIATTR_CUDA_API_VERSION
	.align		4
        /*0000*/ 	.byte	0x04, 0x37
        /*0002*/ 	.short	(.L_1616 - .L_1615)
.L_1615:
        /*0004*/ 	.word	0x00000082


	//----- nvinfo : EIATTR_KPARAM_INFO
	.align		4
.L_1616:
        /*0008*/ 	.byte	0x04, 0x17
        /*000a*/ 	.short	(.L_1618 - .L_1617)
.L_1617:
        /*000c*/ 	.word	0x00000000
        /*0010*/ 	.short	0x0000
        /*0012*/ 	.short	0x0000
        /*0014*/ 	.byte	0x00, 0xf0, 0x41, 0x07


	//----- nvinfo : EIATTR_SPARSE_MMA_MASK
	.align		4
.L_1618:
        /*0018*/ 	.byte	0x03, 0x50
        /*001a*/ 	.short	0x0000


	//----- nvinfo : EIATTR_MAXREG_COUNT
	.align		4
        /*001c*/ 	.byte	0x03, 0x1b
        /*001e*/ 	.short	0x00ff


	//----- nvinfo : EIATTR_NUM_BARRIERS
	.align		4
        /*0020*/ 	.byte	0x02, 0x4c
        /*0022*/ 	.byte	0x01
	.zero		1


	//----- nvinfo : EIATTR_MERCURY_ISA_VERSION
	.align		4
        /*0024*/ 	.byte	0x03, 0x5f
        /*0026*/ 	.short	0x0101


	//----- nvinfo : EIATTR_COOP_GROUP_MASK_REGIDS
	.align		4
        /*0028*/ 	.byte	0x04, 0x29
        /*002a*/ 	.short	(.L_1620 - .L_1619)


	//   ....[0]....
.L_1619:
        /*002c*/ 	.word	0xffffffff


	//   ....[1]....
        /*0030*/ 	.word	0xffffffff


	//   ....[2]....
        /*0034*/ 	.word	0xffffffff


	//   ....[3]....
        /*0038*/ 	.word	0xffffffff


	//   ....[4]....
        /*003c*/ 	.word	0xffffffff


	//   ....[5]....
        /*0040*/ 	.word	0xffffffff


	//   ....[6]....
        /*0044*/ 	.word	0xffffffff


	//   ....[7]....
        /*0048*/ 	.word	0xffffffff


	//   ....[8]....
        /*004c*/ 	.word	0xffffffff


	//   ....[9]....
        /*0050*/ 	.word	0xffffffff


	//   ....[10]....
        /*0054*/ 	.word	0xffffffff


	//   ....[11]....
        /*0058*/ 	.word	0xffffffff


	//   ....[12]....
        /*005c*/ 	.word	0xffffffff


	//   ....[13]....
        /*0060*/ 	.word	0xffffffff


	//   ....[14]....
        /*0064*/ 	.word	0xffffffff


	//   ....[15]....
        /*0068*/ 	.word	0xffffffff


	//----- nvinfo : EIATTR_COOP_GROUP_INSTR_OFFSETS
	.align		4
.L_1620:
        /*006c*/ 	.byte	0x04, 0x28
        /*006e*/ 	.short	(.L_1622 - .L_1621)


	//   ....[0]....
.L_1621:
        /*0070*/ 	.word	0x0000efc0


	//   ....[1]....
        /*0074*/ 	.word	0x0000f040


	//   ....[2]....
        /*0078*/ 	.word	0x0000f080


	//   ....[3]....
        /*007c*/ 	.word	0x0000f0a0


	//   ....[4]....
        /*0080*/ 	.word	0x000131d0


	//   ....[5]....
        /*0084*/ 	.word	0x000131e0


	//   ....[6]....
        /*0088*/ 	.word	0x00013210


	//   ....[7]....
        /*008c*/ 	.word	0x00013220


	//   ....[8]....
        /*0090*/ 	.word	0x00016ca0


	//   ....[9]....
        /*0094*/ 	.word	0x00016cb0


	//   ....[10]....
        /*0098*/ 	.word	0x00016ce0


	//   ....[11]....
        /*009c*/ 	.word	0x00016cf0


	//   ....[12]....
        /*00a0*/ 	.word	0x000183a0


	//   ....[13]....
        /*00a4*/ 	.word	0x000183e0


	//   ....[14]....
        /*00a8*/ 	.word	0x00018470


	//   ....[15]....
        /*00ac*/ 	.word	0x00018480


	//----- nvinfo : EIATTR_VRC_CTA_INIT_COUNT
	.align		4
.L_1622:
        /*00b0*/ 	.byte	0x02, 0x4a
	.zero		1
	.zero		1


	//----- nvinfo : EIATTR_EXIT_INSTR_OFFSETS
	.align		4
        /*00b4*/ 	.byte	0x04, 0x1c
        /*00b6*/ 	.short	(.L_1624 - .L_1623)


	//   ....[0]....
.L_1623:
        /*00b8*/ 	.word	0x00000440


	//   ....[1]....
        /*00bc*/ 	.word	0x00000c70


	//   ....[2]....
        /*00c0*/ 	.word	0x00000ca0


	//   ....[3]....
        /*00c4*/ 	.word	0x00018e90


	//   ....[4]....
        /*00c8*/ 	.word	0x00018eb0


	//----- nvinfo : EIATTR_CRS_STACK_SIZE
	.align		4
.L_1624:
        /*00cc*/ 	.byte	0x04, 0x1e
        /*00ce*/ 	.short	(.L_1626 - .L_1625)
.L_1625:
        /*00d0*/ 	.word	0x00000000


	//----- nvinfo : EIATTR_CBANK_PARAM_SIZE
	.align		4
.L_1626:
        /*00d4*/ 	.byte	0x03, 0x19
        /*00d6*/ 	.short	0x01d0


	//----- nvinfo : EIATTR_PARAM_CBANK
	.align		4
        /*00d8*/ 	.byte	0x04, 0x0a
        /*00da*/ 	.short	(.L_1628 - .L_1627)
	.align		4
.L_1627:
        /*00dc*/ 	.word	index@(.nv.constant0._ZN5flash24flash_fwd_splitkv_kernelI23Flash_fwd_kernel_traitsILi64ELi64ELi128ELi4ELb0ELb0EN7cutlass6half_tE19Flash_kernel_traitsILi64ELi64ELi128ELi4ES3_EELb1ELb0ELb0ELb0ELb0ELb1ELb1ELb1EEEvNS_16Flash_fwd_paramsE)
        /*00e0*/ 	.short	0x0380
        /*00e2*/ 	.short	0x01d0


	//----- nvinfo : EIATTR_SW_WAR
	.align		4
.L_1628:
        /*00e4*/ 	.byte	0x04, 0x36
        /*00e6*/ 	.short	(.L_1630 - .L_1629)
.L_1629:
        /*00e8*/ 	.word	0x00000008
.L_1630:


//--------------------- .nv.info._ZN5flash24flash_fwd_splitkv_kernelI23Flash_fwd_kernel_traitsILi64ELi64ELi128ELi4ELb0ELb0EN7cutlass6half_tE19Flash_kernel_traitsILi64ELi64ELi128ELi4ES3_EELb1ELb0ELb0ELb1ELb1ELb0ELb0ELb0EEEvNS_16Flash_fwd_paramsE --------------------------
	.section	.nv.info._ZN5flash24flash_fwd_splitkv_kernelI23Flash_fwd_kernel_traitsILi64ELi64ELi128ELi4ELb0ELb0EN7cutlass6half_tE19Flash_kernel_traitsILi64ELi64ELi128ELi4ES3_EELb1ELb0ELb0ELb1ELb1ELb0ELb0ELb0EEEvNS_16Flash_fwd_paramsE,"",@"SHT_CUDA_INFO"
	.sectionflags	@""
	.align	4


	//----- nvinfo : EIATTR_CUDA_API_VERSION
	.align		4
        /*0000*/ 	.byte	0x04, 0x37
        /*0002*/ 	.short	(.L_1632 - .L_1631)
.L_1631:
        /*0004*/ 	.word	0x00000082


	//----- nvinfo : EIATTR_KPARAM_INFO
	.align		4
.L_1632:
        /*0008*/ 	.byte	0x04, 0x17
        /*000a*/ 	.short	(.L_1634 - .L_1633)
.L_1633:
        /*000c*/ 	.word	0x00000000
        /*0010*/ 	.short	0x0000
        /*0012*/ 	.short	0x0000
        /*0014*/ 	.byte	0x00, 0xf0, 0x41, 0x07


	//----- nvinfo : EIATTR_SPARSE_MMA_MASK
	.align		4
.L_1634:
        /*0018*/ 	.byte	0x03, 0x50
        /*001a*/ 	.short	0x0000


	//----- nvinfo : EIATTR_MAXREG_COUNT
	.align		4
        /*001c*/ 	.byte	0x03, 0x1b
        /*001e*/ 	.short	0x00ff


	//----- nvinfo : EIATTR_NUM_BARRIERS
	.align		4
        /*0020*/ 	.byte	0x02, 0x4c
        /*0022*/ 	.byte	0x01
	.zero		1


	//----- nvinfo : EIATTR_MERCURY_ISA_VERSION
	.align		4
        /*0024*/ 	.byte	0x03, 0x5f
        /*0026*/ 	.short	0x0101


	//----- nvinfo : EIATTR_COOP_GROUP_MASK_REGIDS
	.align		4
        /*0028*/ 	.byte	0x04, 0x29
        /*002a*/ 	.short	(.L_1636 - .L_1635)


	//   ....[0]....
.L_1635:
        /*002c*/ 	.word	0xffffffff


	//   ....[1]....
        /*0030*/ 	.word	0xffffffff


	//   ....[2]....
        /*0034*/ 	.word	0xffffffff


	//   ....[3]....
        /*0038*/ 	.word	0xffffffff


	//   ....[4]....
        /*003c*/ 	.word	0xffffffff


	//   ....[5]....
        /*0040*/ 	.word	0xffffffff


	//   ....[6]....
        /*0044*/ 	.word	0xffffffff


	//   ....[7]....
        /*0048*/ 	.word	0xffffffff


	//   ....[8]....
        /*004c*/ 	.word	0xffffffff


	//   ....[9]....
        /*0050*/ 	.word	0xffffffff


	//   ....[10]....
        /*0054*/ 	.word	0xffffffff


	//   ....[11]....
        /*0058*/ 	.word	0xffffffff


	//----- nvinfo : EIATTR_COOP_GROUP_INSTR_OFFSETS
	.align		4
.L_1636:
        /*005c*/ 	.byte	0x04, 0x28
        /*005e*/ 	.short	(.L_1638 - .L_1637)


	//   ....[0]....
.L_1637:
        /*0060*/ 	.word	0x000035c0


	//   ....[1]....
        /*0064*/ 	.word	0x000035e0


	//   ....[2]....
        /*0068*/ 	.word	0x00003670


	//   ....[3]....
        /*006c*/ 	.word	0x00003680


	//   ....[4]....
        /*0070*/ 	.word	0x00006120


	//   ....[5]....
        /*0074*/ 	.word	0x00006140


	//   ....[6]....
        /*0078*/ 	.word	0x00006170


	//   ....[7]....
        /*007c*/ 	.word	0x00006180


	//   ....[8]....
        /*0080*/ 	.word	0x000078a0


	//   ....[9]....
        /*0084*/ 	.word	0x000078e0


	//   ....[10]....
        /*0088*/ 	.word	0x00007980


	//   ....[11]....
        /*008c*/ 	.word	0x00007990


	//----- nvinfo : EIATTR_VRC_CTA_INIT_COUNT
	.align		4
.L_1638:
        /*0090*/ 	.byte	0x02, 0x4a
	.zero		1
	.zero		1


	//----- nvinfo : EIATTR_EXIT_INSTR_OFFSETS
	.align		4
        /*0094*/ 	.byte	0x04, 0x1c
        /*0096*/ 	.short	(.L_1640 - .L_1639)


	//   ....[0]....
.L_1639:
        /*0098*/ 	.word	0x00000160


	//   ....[1]....
        /*009c*/ 	.word	0x000006d0


	//   ....[2]....
        /*00a0*/ 	.word	0x00000700


	//   ....[3]....
        /*00a4*/ 	.word	0x00008410


	//----- nvinfo : EIATTR_CRS_STACK_SIZE
	.align		4
.L_1640:
        /*00a8*/ 	.byte	0x04, 0x1e
        /*00aa*/ 	.short	(.L_1642 - .L_1641)
.L_1641:
        /*00ac*/ 	.word	0x00000000


	//----- nvinfo : EIATTR_CBANK_PARAM_SIZE
	.align		4
.L_1642:
        /*00b0*/ 	.byte	0x03, 0x19
        /*00b2*/ 	.short	0x01d0


	//----- nvinfo : EIATTR_PARAM_CBANK
	.align		4
        /*00b4*/ 	.byte	0x04, 0x0a
        /*00b6*/ 	.short	(.L_1644 - .L_1643)
	.align		4
.L_1643:
        /*00b8*/ 	.word	index@(.nv.constant0._ZN5flash24flash_fwd_splitkv_kernelI23Flash_fwd_kernel_traitsILi64ELi64ELi128ELi4ELb0ELb0EN7cutlass6half_tE19Flash_kernel_traitsILi64ELi64ELi128ELi4ES3_EELb1ELb0ELb0ELb1ELb1ELb0ELb0ELb0EEEvNS_16Flash_fwd_paramsE)
        /*00bc*/ 	.short	0x0380
        /*00be*/ 	.short	0x01d0


	//----- nvinfo : EIATTR_SW_WAR
	.align		4
.L_1644:
        /*00c0*/ 	.byte	0x04, 0x36
        /*00c2*/ 	.short	(.L_1646 - .L_1645)
.L_1645:
        /*00c4*/ 	.word	0x00000008
.L_1646:


//--------------------- .nv.info._ZN5flash24flash_fwd_splitkv_kernelI23Flash_fwd_kernel_traitsILi64ELi64ELi128ELi4ELb0ELb0EN7cutlass6half_tE19Flash_kernel_traitsILi64ELi64ELi128ELi4ES3_EELb1ELb0ELb0ELb1ELb1ELb1ELb0ELb0EEEvNS_16Flash_fwd_paramsE --------------------------
	.section	.nv.info._ZN5flash24flash_fwd_splitkv_kernelI23Flash_fwd_kernel_traitsILi64ELi64ELi128ELi4ELb0ELb0EN7cutlass6half_tE19Flash_kernel_traitsILi64ELi64ELi128ELi4ES3_EELb1ELb0ELb0ELb1ELb1ELb1ELb0ELb0EEEvNS_16Flash_fwd_paramsE,"",@"SHT_CUDA_INFO"
	.sectionflags	@""
	.align	4


	//----- nvinfo : EIATTR_CUDA_API_VERSION
	.align		4
        /*0000*/ 	.byte	0x04, 0x37
        /*0002*/ 	.short	(.L_1648 - .L_1647)
.L_1647:
        /*0004*/ 	.word	0x00000082


	//----- nvinfo : EIATTR_KPARAM_INFO
	.align		4
.L_1648:
        /*0008*/ 	.byte	0x04, 0x17
        /*000a*/ 	.short	(.L_1650 - .L_1649)
.L_1649:
        /*000c*/ 	.word	0x00000000
        /*0010*/ 	.short	0x0000
        /*0012*/ 	.short	0x0000
        /*0014*/ 	.byte	0x00, 0xf0, 0x41, 0x07


	//----- nvinfo : EIATTR_SPARSE_MMA_MASK
	.align		4
.L_1650:
        /*0018*/ 	.byte	0x03, 0x50
        /*001a*/ 	.short	0x0000


	//----- nvinfo : EIATTR_MAXREG_COUNT
	.align		4
        /*001c*/ 	.byte	0x03, 0x1b
        /*001e*/ 	.short	0x00ff


	//----- nvinfo : EIATTR_NUM_BARRIERS
	.align		4
        /*0020*/ 	.byte	0x02, 0x4c
        /*0022*/ 	.byte	0x01
	.zero		1


	//----- nvinfo : EIATTR_MERCURY_ISA_VERSION
	.align		4
        /*0024*/ 	.byte	0x03, 0x5f
        /*0026*/ 	.short	0x0101


	//----- nvinfo : EIATTR_COOP_GROUP_MASK_REGIDS
	.align		4
        /*0028*/ 	.byte	0x04, 0x29
        /*002a*/ 	.short	(.L_1652 - .L_1651)


	//   ....[0]....
.L_1651:
        /*002c*/ 	.word	0xffffffff


	//   ....[1]....
        /*0030*/ 	.word	0xffffffff


	//   ....[2]....
        /*0034*/ 	.word	0xffffffff


	//   ....[3]....
        /*0038*/ 	.word	0xffffffff


	//   ....[4]....
        /*003c*/ 	.word	0xffffffff


	//   ....[5]....
        /*0040*/ 	.word	0xffffffff


	//   ....[6]....
        /*0044*/ 	.word	0xffffffff


	//   ....[7]....
        /*0048*/ 	.word	0xffffffff


	//   ....[8]....
        /*004c*/ 	.word	0xffffffff


	//   ....[9]....
        /*0050*/ 	.word	0xffffffff


	//   ....[10]....
        /*0054*/ 	.word	0xffffffff


	//   ....[11]....
        /*0058*/ 	.word	0xffffffff


	//----- nvinfo : EIATTR_COOP_GROUP_INSTR_OFFSETS
	.align		4
.L_1652:
        /*005c*/ 	.byte	0x04, 0x28
        /*005e*/ 	.short	(.L_1654 - .L_1653)


	//   ....[0]....
.L_1653:
        /*0060*/ 	.word	0x00003cd0


	//   ....[1]....
        /*0064*/ 	.word	0x00003cf0


	//   ....[2]....
        /*0068*/ 	.word	0x00003d90


	//   ....[3]....
        /*006c*/ 	.word	0x00003da0


	//   ....[4]....
        /*0070*/ 	.word	0x00007050


	//   ....[5]....
        /*0074*/ 	.word	0x00007070


	//   ....[6]....
        /*0078*/ 	.word	0x000070a0


	//   ....[7]....
        /*007c*/ 	.word	0x000070b0


	//   ....[8]....
        /*0080*/ 	.word	0x00008760


	//   ....[9]....
        /*0084*/ 	.word	0x000087a0


	//   ....[10]....
        /*0088*/ 	.word	0x00008840


	//   ....[11]....
        /*008c*/ 	.word	0x00008850


	//----- nvinfo : EIATTR_VRC_CTA_INIT_COUNT
	.align		4
.L_1654:
        /*0090*/ 	.byte	0x02, 0x4a
	.zero		1
	.zero		1


	//----- nvinfo : EIATTR_EXIT_INSTR_OFFSETS
	.align		4
        /*0094*/ 	.byte	0x04, 0x1c
        /*0096*/ 	.short	(.L_1656 - .L_1655)


	//   ....[0]....
.L_1655:
        /*0098*/ 	.word	0x00000160


	//   ....[1]....
        /*009c*/ 	.word	0x000006c0


	//   ....[2]....
        /*00a0*/ 	.word	0x000006f0


	//   ....[3]....
        /*00a4*/ 	.word	0x000092a0


	//----- nvinfo : EIATTR_CRS_STACK_SIZE
	.align		4
.L_1656:
        /*00a8*/ 	.byte	0x04, 0x1e
        /*00aa*/ 	.short	(.L_1658 - .L_1657)
.L_1657:
        /*00ac*/ 	.word	0x00000000


	//----- nvinfo : EIATTR_CBANK_PARAM_SIZE
	.align		4
.L_1658:
        /*00b0*/ 	.byte	0x03, 0x19
        /*00b2*/ 	.short	0x01d0


	//----- nvinfo : EIATTR_PARAM_CBANK
	.align		4
        /*00b4*/ 	.byte	0x04, 0x0a
        /*00b6*/ 	.short	(.L_1660 - .L_1659)
	.align		4
.L_1659:
        /*00b8*/ 	.word	index@(.nv.constant0._ZN5flash24flash_fwd_splitkv_kernelI23Flash_fwd_kernel_traitsILi64ELi64ELi128ELi4ELb0ELb0EN7cutlass6half_tE19Flash_kernel_traitsILi64ELi64ELi128ELi4ES3_EELb1ELb0ELb0ELb1ELb1ELb1ELb0ELb0EEEvNS_16Flash_fwd_paramsE)
        /*00bc*/ 	.short	0x0380
        /*00be*/ 	.short	0x01d0


	//----- nvinfo : EIATTR_SW_WAR
	.align		4
.L_1660:
        /*00c0*/ 	.byte	0x04, 0x36
        /*00c2*/ 	.short	(.L_1662 - .L_1661)
.L_1661:
        /*00c4*/ 	.word	0x00000008
.L_1662:


//--------------------- .nv.info._ZN5flash24flash_fwd_splitkv_kernelI23Flash_fwd_kernel_traitsILi64ELi64ELi128ELi4ELb0ELb0EN7cutlass6half_tE19Flash_kernel_traitsILi64ELi64ELi128ELi4ES3_EELb1ELb0ELb0ELb1ELb1ELb0ELb1ELb0EEEvNS_16Flash_fwd_paramsE --------------------------
	.section	.nv.info._ZN5flash24flash_fwd_splitkv_kernelI23Flash_fwd_kernel_traitsILi64ELi64ELi128ELi4ELb0ELb0EN7cutlass6half_tE19Flash_kernel_traitsILi64ELi64ELi128ELi4ES3_EELb1ELb0ELb0ELb1ELb1ELb0ELb1ELb0EEEvNS_16Flash_fwd_paramsE,"",@"SHT_CUDA_INFO"
	.sectionflags	@""
	.align	4


	//----- nvinfo : EIATTR_CUDA_API_VERSION
	.align		4
        /*0000*/ 	.byte	0x04, 0x37
        /*0002*/ 	.short	(.L_1664 - .L_1663)
.L_1663:
        /*0004*/ 	.word	0x00000082


	//----- nvinfo : EIATTR_KPARAM_INFO
	.align		4
.L_1664:
        /*0008*/ 	.byte	0x04, 0x17
        /*000a*/ 	.short	(.L_1666 - .L_1665)
.L_1665:
        /*000c*/ 	.word	0x00000000
        /*0010*/ 	.short	0x0000
        /*0012*/ 	.short	0x0000
        /*0014*/ 	.byte	0x00, 0xf0, 0x41, 0x07


	//----- nvinfo : EIATTR_SPARSE_MMA_MASK
	.align		4
.L_1666:
        /*0018*/ 	.byte	0x03, 0x50
        /*001a*/ 	.short	0x0000


	//----- nvinfo : EIATTR_MAXREG_COUNT
	.align		4
        /*001c*/ 	.byte	0x03, 0x1b
        /*001e*/ 	.short	0x00ff


	//----- nvinfo : EIATTR_NUM_BARRIERS
	.align		4
        /*0020*/ 	.byte	0x02, 0x4c
        /*0022*/ 	.byte	0x01
	.zero		1


	//----- nvinfo : EIATTR_MERCURY_ISA_VERSION
	.align		4
        /*0024*/ 	.byte	0x03, 0x5f
        /*0026*/ 	.short	0x0101


	//----- nvinfo : EIATTR_COOP_GROUP_MASK_REGIDS
	.align		4
        /*0028*/ 	.byte	0x04, 0x29
        /*002a*/ 	.short	(.L_1668 - .L_1667)


	//   ....[0]....
.L_1667:
        /*002c*/ 	.word	0xffffffff


	//   ....[1]....
        /*0030*/ 	.word	0xffffffff


	//   ....[2]....
        /*0034*/ 	.word	0xffffffff


	//   ....[3]....
        /*0038*/ 	.word	0xffffffff


	//   ....[4]....
        /*003c*/ 	.word	0xffffffff


	//   ....[5]....
        /*0040*/ 	.word	0xffffffff


	//   ....[6]....
        /*0044*/ 	.word	0xffffffff


	//   ....[7]....
        /*0048*/ 	.word	0xffffffff


	//   ....[8]....
        /*004c*/ 	.word	0xffffffff


	//   ....[9]....
        /*0050*/ 	.word	0xffffffff


	//   ....[10]....
        /*0054*/ 	.word	0xffffffff


	//   ....[11]....
        /*0058*/ 	.word	0xffffffff


	//----- nvinfo : EIATTR_COOP_GROUP_INSTR_OFFSETS
	.align		4
.L_1668:
        /*005c*/ 	.byte	0x04, 0x28
        /*005e*/ 	.short	(.L_1670 - .L_1669)


	//   ....[0]....
.L_1669:
        /*0060*/ 	.word	0x00003980


	//   ....[1]....
        /*0064*/ 	.word	0x000039b0


	//   ....[2]....
        /*0068*/ 	.word	0x00003a40


	//   ....[3]....
        /*006c*/ 	.word	0x00003a50


	//   ....[4]....
        /*0070*/ 	.word	0x000064e0


	//   ....[5]....
        /*0074*/ 	.word	0x000064f0


	//   ....[6]....
        /*0078*/ 	.word	0x00006520


	//   ....[7]....
        /*007c*/ 	.word	0x00006530


	//   ....[8]....
        /*0080*/ 	.word	0x00007c50


	//   ....[9]....
        /*0084*/ 	.word	0x00007c90


	//   ....[10]....
        /*0088*/ 	.word	0x00007d40


	//   ....[11]....
        /*008c*/ 	.word	0x00007d50


	//----- nvinfo : EIATTR_VRC_CTA_INIT_COUNT
	.align		4
.L_1670:
        /*0090*/ 	.byte	0x02, 0x4a
	.zero		1
	.zero		1


	//----- nvinfo : EIATTR_EXIT_INSTR_OFFSETS
	.align		4
        /*0094*/ 	.byte	0x04, 0x1c
        /*0096*/ 	.short	(.L_1672 - .L_1671)


	//   ....[0]....
.L_1671:
        /*0098*/ 	.word	0x00000270


	//   ....[1]....
        /*009c*/ 	.word	0x00000a10


	//   ....[2]....
        /*00a0*/ 	.word	0x00000a40


	//   ....[3]....
        /*00a4*/ 	.word	0x00008620


	//----- nvinfo : EIATTR_CRS_STACK_SIZE
	.align		4
.L_1672:
        /*00a8*/ 	.byte	0x04, 0x1e
        /*00aa*/ 	.short	(.L_1674 - .L_1673)
.L_1673:
        /*00ac*/ 	.word	0x00000000


	//----- nvinfo : EIATTR_CBANK_PARAM_SIZE
	.align		4
.L_1674:
        /*00b0*/ 	.byte	0x03, 0x19
        /*00b2*/ 	.short	0x01d0


	//----- nvinfo : EIATTR_PARAM_CBANK
	.align		4
        /*00b4*/ 	.byte	0x04, 0x0a
        /*00b6*/ 	.short	(.L_1676 - .L_1675)
	.align		4
.L_1675:
        /*00b8*/ 	.word	index@(.nv.constant0._ZN5flash24flash_fwd_splitkv_kernelI23Flash_fwd_kernel_traitsILi64ELi64ELi128ELi4ELb0ELb0EN7cutlass6half_tE19Flash_kernel_traitsILi64ELi64ELi128ELi4ES3_EELb1ELb0ELb0ELb1ELb1ELb0ELb1ELb0EEEvNS_16Flash_fwd_paramsE)
        /*00bc*/ 	.short	0x0380
        /*00be*/ 	.short	0x01d0


	//----- nvinfo : EIATTR_SW_WAR
	.align		4
.L_1676:
        /*00c0*/ 	.byte	0x04, 0x36
        /*00c2*/ 	.short	(.L_1678 - .L_1677)
.L_1677:
        /*00c4*/ 	.word	0x00000008
.L_1678:


//--------------------- .nv.info._ZN5flash24flash_fwd_splitkv_kernelI23Flash_fwd_kernel_traitsILi64ELi64ELi128ELi4ELb0ELb0EN7cutlass6half_tE19Flash_kernel_traitsILi64ELi64ELi128ELi4ES3_EELb1ELb0ELb0ELb1ELb1ELb1ELb1ELb0EEEvNS_16Flash_fwd_paramsE --------------------------
	.section	.nv.info._ZN5flash24flash_fwd_splitkv_kernelI23Flash_fwd_kernel_traitsILi64ELi64ELi128ELi4ELb0ELb0EN7cutlass6half_tE19Flash_kernel_traitsILi64ELi64ELi128ELi4ES3_EELb1ELb0ELb0ELb1ELb1ELb1ELb1ELb0EEEvNS_16Flash_fwd_paramsE,"",@"SHT_CUDA_INFO"
	.sectionflags	@""
	.align	4


	//----- nvinfo : EIATTR_CUDA_API_VERSION
	.align		4
        /*0000*/ 	.byte	0x04, 0x37
        /*0002*/ 	.short	(.L_1680 - .L_1679)
.L_1679:
        /*0004*/ 	.word	0x00000082


	//----- nvinfo : EIATTR_KPARAM_INFO
	.align		4
.L_1680:
        /*0008*/ 	.byte	0x04, 0x17
        /*000a*/ 	.short	(.L_1682 - .L_1681)
.L_1681:
        /*000c*/ 	.word	0x00000000
        /*0010*/ 	.short	0x0000
        /*0012*/ 	.short	0x0000
        /*0014*/ 	.byte	0x00, 0xf0, 0x41, 0x07


	//----- nvinfo : EIATTR_SPARSE_MMA_MASK
	.align		4
.L_1682:
        /*0018*/ 	.byte	0x03, 0x50
        /*001a*/ 	.short	0x0000


	//----- nvinfo : EIATTR_MAXREG_COUNT
	.align		4
        /*001c*/ 	.byte	0x03, 0x1b
        /*001e*/ 	.short	0x00ff


	//----- nvinfo : EIATTR_NUM_BARRIERS
	.align		4
        /*0020*/ 	.byte	0x02, 0x4c
        /*0022*/ 	.byte	0x01
	.zero		1


	//----- nvinfo : EIATTR_MERCURY_ISA_VERSION
	.align		4
        /*0024*/ 	.byte	0x03, 0x5f
        /*0026*/ 	.short	0x0101


	//----- nvinfo : EIATTR_COOP_GROUP_MASK_REGIDS
	.align		4
        /*0028*/ 	.byte	0x04, 0x29
        /*002a*/ 	.short	(.L_1684 - .L_1683)


	//   ....[0]....
.L_1683:
        /*002c*/ 	.word	0xffffffff


	//   ....[1]....
        /*0030*/ 	.word	0xffffffff


	//   ....[2]....
        /*0034*/ 	.word	0xffffffff


	//   ....[3]....
        /*0038*/ 	.word	0xffffffff


	//   ....[4]....
        /*003c*/ 	.word	0xffffffff


	//   ....[5]....
        /*0040*/ 	.word	0xffffffff


	//   ....[6]....
        /*0044*/ 	.word	0xffffffff


	//   ....[7]....
        /*0048*/ 	.word	0xffffffff


	//   ....[8]....
        /*004c*/ 	.word	0xffffffff


	//   ....[9]....
        /*0050*/ 	.word	0xffffffff


	//   ....[10]....
        /*0054*/ 	.word	0xffffffff


	//   ....[11]....
        /*0058*/ 	.word	0xffffffff


	//----- nvinfo : EIATTR_COOP_GROUP_INSTR_OFFSETS
	.align		4
.L_1684:
        /*005c*/ 	.byte	0x04, 0x28
        /*005e*/ 	.short	(.L_1686 - .L_1685)


	//   ....[0]....
.L_1685:
        /*0060*/ 	.word	0x000040b0


	//   ....[1]....
        /*0064*/ 	.word	0x000040e0


	//   ....[2]....
        /*0068*/ 	.word	0x00004180


	//   ....[3]....
        /*006c*/ 	.word	0x00004190


	//   ....[4]....
        /*0070*/ 	.word	0x00007440


	//   ....[5]....
        /*0074*/ 	.word	0x00007450


	//   ....[6]....
        /*0078*/ 	.word	0x00007480


	//   ....[7]....
        /*007c*/ 	.word	0x00007490


	//   ....[8]....
        /*0080*/ 	.word	0x00008b40


	//   ....[9]....
        /*0084*/ 	.word	0x00008b80


	//   ....[10]....
        /*0088*/ 	.word	0x00008c30


	//   ....[11]....
        /*008c*/ 	.word	0x00008c50


	//----- nvinfo : EIATTR_VRC_CTA_INIT_COUNT
	.align		4
.L_1686:
        /*0090*/ 	.byte	0x02, 0x4a
	.zero		1
	.zero		1


	//----- nvinfo : EIATTR_EXIT_INSTR_OFFSETS
	.align		4
        /*0094*/ 	.byte	0x04, 0x1c
        /*0096*/ 	.short	(.L_1688 - .L_1687)


	//   ....[0]....
.L_1687:
        /*0098*/ 	.word	0x00000270


	//   ....[1]....
        /*009c*/ 	.word	0x00000a10


	//   ....[2]....
        /*00a0*/ 	.word	0x00000a40


	//   ....[3]....
        /*00a4*/ 	.word	0x00009520


	//----- nvinfo : EIATTR_CRS_STACK_SIZE
	.align		4
.L_1688:
        /*00a8*/ 	.byte	0x04, 0x1e
        /*00aa*/ 	.short	(.L_1690 - .L_1689)
.L_1689:
        /*00ac*/ 	.word	0x00000000


	//----- nvinfo : EIATTR_CBANK_PARAM_SIZE
	.align		4
.L_1690:
        /*00b0*/ 	.byte	0x03, 0x19
        /*00b2*/ 	.short	0x01d0


	//----- nvinfo : EIATTR_PARAM_CBANK
	.align		4
        /*00b4*/ 	.byte	0x04, 0x0a
        /*00b6*/ 	.short	(.L_1692 - .L_1691)
	.align		4
.L_1691:
        /*00b8*/ 	.word	index@(.nv.constant0._ZN5flash24flash_fwd_splitkv_kernelI23Flash_fwd_kernel_traitsILi64ELi64ELi128ELi4ELb0ELb0EN7cutlass6half_tE19Flash_kernel_traitsILi64ELi64ELi128ELi4ES3_EELb1ELb0ELb0ELb1ELb1ELb1ELb1ELb0EEEvNS_16Flash_fwd_paramsE)
        /*00bc*/ 	.short	0x0380
        /*00be*/ 	.short	0x01d0


	//----- nvinfo : EIATTR_SW_WAR
	.align		4
.L_1692:
        /*00c0*/ 	.byte	0x04, 0x36
        /*00c2*/ 	.short	(.L_1694 - .L_1693)
.L_1693:
        /*00c4*/ 	.word	0x00000008
.L_1694:


//--------------------- .nv.info._ZN5flash24flash_fwd_splitkv_kernelI23Flash_fwd_kernel_traitsILi64ELi64ELi128ELi4ELb0ELb0EN7cutlass6half_tE19Flash_kernel_traitsILi64ELi64ELi128ELi4ES3_EELb1ELb0ELb0ELb0ELb1ELb0ELb0ELb0EEEvNS_16Flash_fwd_paramsE --------------------------
	.section	.nv.info._ZN5flash24flash_fwd_splitkv_kernelI23Flash_fwd_kernel_traitsILi64ELi64ELi128ELi4ELb0ELb0EN7cutlass6half_tE19Flash_kernel_traitsILi64ELi64ELi128ELi4ES3_EELb1ELb0ELb0ELb0ELb1ELb0ELb0ELb0EEEvNS_16Flash_fwd_paramsE,"",@"SHT_CUDA_INFO"
	.sectionflags	@""
	.align	4


	//----- nvinfo : EIATTR_CUDA_API_VERSION
	.align		4
        /*0000*/ 	.byte	0x04, 0x37
        /*0002*/ 	.short	(.L_1696 - .L_1695)
.L_1695:
        /*0004*/ 	.word	0x00000082


	//----- nvinfo : EIATTR_KPARAM_INFO
	.align		4
.L_1696:
        /*0008*/ 	.byte	0x04, 0x17
        /*000a*/ 	.short	(.L_1698 - .L_1697)
.L_1697:
        /*000c*/ 	.word	0x00000000
        /*0010*/ 	.short	0x0000
        /*0012*/ 	.short	0x0000
        /*0014*/ 	.byte	0x00, 0xf0, 0x41, 0x07


	//----- nvinfo : EIATTR_SPARSE_MMA_MASK
	.align		4
.L_1698:
        /*0018*/ 	.byte	0x03, 0x50
        /*001a*/ 	.short	0x0000


	//----- nvinfo : EIATTR_MAXREG_COUNT
	.align		4
        /*001c*/ 	.byte	0x03, 0x1b
        /*001e*/ 	.short	0x00ff


	//----- nvinfo : EIATTR_NUM_BARRIERS
	.align		4
        /*0020*/ 	.byte	0x02, 0x4c
        /*0022*/ 	.byte	0x01
	.zero		1


	//----- nvinfo : EIATTR_MERCURY_ISA_VERSION
	.align		4
        /*0024*/ 	.byte	0x03, 0x5f
        /*0026*/ 	.short	0x0101


	//----- nvinfo : EIATTR_COOP_GROUP_MASK_REGIDS
	.align		4
        /*0028*/ 	.byte	0x04, 0x29
        /*002a*/ 	.short	(.L_1700 - .L_1699)


	//   ....[0]....
.L_1699:
        /*002c*/ 	.word	0xffffffff


	//   ....[1]....
        /*0030*/ 	.word	0xffffffff


	//   ....[2]....
        /*0034*/ 	.word	0xffffffff


	//   ....[3]....
        /*0038*/ 	.word	0xffffffff


	//   ....[4]....
        /*003c*/ 	.word	0xffffffff


	//   ....[5]....
        /*0040*/ 	.word	0xffffffff


	//   ....[6]....
        /*0044*/ 	.word	0xffffffff


	//   ....[7]....
        /*0048*/ 	.word	0xffffffff


	//   ....[8]....
        /*004c*/ 	.word	0xffffffff


	//   ....[9]....
        /*0050*/ 	.word	0xffffffff


	//   ....[10]....
        /*0054*/ 	.word	0xffffffff


	//   ....[11]....
        /*0058*/ 	.word	0xffffffff


	//   ....[12]....
        /*005c*/ 	.word	0xffffffff


	//   ....[13]....
        /*0060*/ 	.word	0xffffffff


	//   ....[14]....
        /*0064*/ 	.word	0xffffffff


	//   ....[15]....
        /*0068*/ 	.word	0xffffffff


	//----- nvinfo : EIATTR_COOP_GROUP_INSTR_OFFSETS
	.align		4
.L_1700:
        /*006c*/ 	.byte	0x04, 0x28
        /*006e*/ 	.short	(.L_1702 - .L_1701)


	//   ....[0]....
.L_1701:
        /*0070*/ 	.word	0x00004080


	//   ....[1]....
        /*0074*/ 	.word	0x000040e0


	//   ....[2]....
        /*0078*/ 	.word	0x00004140


	//   ....[3]....
        /*007c*/ 	.word	0x00004160


	//   ....[4]....
        /*0080*/ 	.word	0x000074f0


	//   ....[5]....
        /*0084*/ 	.word	0x00007500


	//   ....[6]....
        /*0088*/ 	.word	0x00007530


	//   ....[7]....
        /*008c*/ 	.word	0x00007540


	//   ....[8]....
        /*0090*/ 	.word	0x0000a240


	//   ....[9]....
        /*0094*/ 	.word	0x0000a260


	//   ....[10]....
        /*0098*/ 	.word	0x0000a290


	//   ....[11]....
        /*009c*/ 	.word	0x0000a2a0


	//   ....[12]....
        /*00a0*/ 	.word	0x0000b9b0


	//   ....[13]....
        /*00a4*/ 	.word	0x0000b9f0


	//   ....[14]....
        /*00a8*/ 	.word	0x0000ba80


	//   ....[15]....
        /*00ac*/ 	.word	0x0000ba90


	//----- nvinfo : EIATTR_VRC_CTA_INIT_COUNT
	.align		4
.L_1702:
        /*00b0*/ 	.byte	0x02, 0x4a
	.zero		1
	.zero		1


	//----- nvinfo : EIATTR_EXIT_INSTR_OFFSETS
	.align		4
        /*00b4*/ 	.byte	0x04, 0x1c
        /*00b6*/ 	.short	(.L_1704 - .L_1703)


	//   ....[0]....
.L_1703:
        /*00b8*/ 	.word	0x00000340


	//   ....[1]....
        /*00bc*/ 	.word	0x00000b00


	//   ....[2]....
        /*00c0*/ 	.word	0x00000b30


	//   ....[3]....
        /*00c4*/ 	.word	0x0000c730


	//   ....[4]....
        /*00c8*/ 	.word	0x0000c800


	//----- nvinfo : EIATTR_CRS_STACK_SIZE
	.align		4
.L_1704:
        /*00cc*/ 	.byte	0x04, 0x1e
        /*00ce*/ 	.short	(.L_1706 - .L_1705)
.L_1705:
        /*00d0*/ 	.word	0x00000000


	//----- nvinfo : EIATTR_CBANK_PARAM_SIZE
	.align		4
.L_1706:
        /*00d4*/ 	.byte	0x03, 0x19
        /*00d6*/ 	.short	0x01d0


	//----- nvinfo : EIATTR_PARAM_CBANK
	.align		4
        /*00d8*/ 	.byte	0x04, 0x0a
        /*00da*/ 	.short	(.L_1708 - .L_1707)
	.align		4
.L_1707:
        /*00dc*/ 	.word	index@(.nv.constant0._ZN5flash24flash_fwd_splitkv_kernelI23Flash_fwd_kernel_traitsILi64ELi64ELi128ELi4ELb0ELb0EN7cutlass6half_tE19Flash_kernel_traitsILi64ELi64ELi128ELi4ES3_EELb1ELb0ELb0ELb0ELb1ELb0ELb0ELb0EEEvNS_16Flash_fwd_paramsE)
        /*00e0*/ 	.short	0x0380
        /*00e2*/ 	.short	0x01d0


	//----- nvinfo : EIATTR_SW_WAR
	.align		4
.L_1708:
        /*00e4*/ 	.byte	0x04, 0x36
        /*00e6*/ 	.short	(.L_1710 - .L_1709)
.L_1709:
        /*00e8*/ 	.word	0x00000008
.L_1710:


//--------------------- .nv.info._ZN5flash24flash_fwd_splitkv_kernelI23Flash_fwd_kernel_traitsILi64ELi64ELi128ELi4ELb0ELb0EN7cutlass6half_tE19Flash_kernel_traitsILi64ELi64ELi128ELi4ES3_EELb1ELb0ELb0ELb0ELb1ELb1ELb0ELb0EEEvNS_16Flash_fwd_paramsE --------------------------
	.section	.nv.info._ZN5flash24flash_fwd_splitkv_kernelI23Flash_fwd_kernel_traitsILi64ELi64ELi128ELi4ELb0ELb0EN7cutlass6half_tE19Flash_kernel_traitsILi64ELi64ELi128ELi4ES3_EELb1ELb0ELb0ELb0ELb1ELb1ELb0ELb0EEEvNS_16Flash_fwd_paramsE,"",@"SHT_CUDA_INFO"
	.sectionflags	@""
	.align	4


	//----- nvinfo : EIATTR_CUDA_API_VERSION
	.align		4
        /*0000*/ 	.byte	0x04, 0x37
        /*0002*/ 	.short	(.L_1712 - .L_1711)
.L_1711:
        /*0004*/ 	.word	0x00000082


	//----- nvinfo : EIATTR_KPARAM_INFO
	.align		4
.L_1712:
        /*0008*/ 	.byte	0x04, 0x17
        /*000a*/ 	.short	(.L_1714 - .L_1713)
.L_1713:
        /*000c*/ 	.word	0x00000000
        /*0010*/ 	.short	0x0000
        /*0012*/ 	.short	0x0000
        /*0014*/ 	.byte	0x00, 0xf0, 0x41, 0x07


	//----- nvinfo : EIATTR_SPARSE_MMA_MASK
	.align		4
.L_1714:
        /*0018*/ 	.byte	0x03, 0x50
        /*001a*/ 	.short	0x0000


	//----- nvinfo : EIATTR_MAXREG_COUNT
	.align		4
        /*001c*/ 	.byte	0x03, 0x1b
        /*001e*/ 	.short	0x00ff


	//----- nvinfo : EIATTR_NUM_BARRIERS
	.align		4
        /*0020*/ 	.byte	0x02, 0x4c
        /*0022*/ 	.byte	0x01
	.zero		1


	//----- nvinfo : EIATTR_MERCURY_ISA_VERSION
	.align		4
        /*0024*/ 	.byte	0x03, 0x5f
        /*0026*/ 	.short	0x0101


	//----- nvinfo : EIATTR_COOP_GROUP_MASK_REGIDS
	.align		4
        /*0028*/ 	.byte	0x04, 0x29
        /*002a*/ 	.short	(.L_1716 - .L_1715)


	//   ....[0]....
.L_1715:
        /*002c*/ 	.word	0xffffffff


	//   ....[1]....
        /*0030*/ 	.word	0xffffffff


	//   ....[2]....
        /*0034*/ 	.word	0xffffffff


	//   ....[3]....
        /*0038*/ 	.word	0xffffffff


	//   ....[4]....
        /*003c*/ 	.word	0xffffffff


	//   ....[5]....
        /*0040*/ 	.word	0xffffffff


	//   ....[6]....
        /*0044*/ 	.word	0xffffffff


	//   ....[7]....
        /*0048*/ 	.word	0xffffffff


	//   ....[8]....
        /*004c*/ 	.word	0xffffffff


	//   ....[9]....
        /*0050*/ 	.word	0xffffffff


	//   ....[10]....
        /*0054*/ 	.word	0xffffffff


	//   ....[11]....
        /*0058*/ 	.word	0xffffffff


	//   ....[12]....
        /*005c*/ 	.word	0xffffffff


	//   ....[13]....
        /*0060*/ 	.word	0xffffffff


	//   ....[14]....
        /*0064*/ 	.word	0xffffffff


	//   ....[15]....
        /*0068*/ 	.word	0xffffffff


	//----- nvinfo : EIATTR_COOP_GROUP_INSTR_OFFSETS
	.align		4
.L_1716:
        /*006c*/ 	.byte	0x04, 0x28
        /*006e*/ 	.short	(.L_1718 - .L_1717)


	//   ....[0]....
.L_1717:
        /*0070*/ 	.word	0x000048c0


	//   ....[1]....
        /*0074*/ 	.word	0x00004920


	//   ....[2]....
        /*0078*/ 	.word	0x00004960


	//   ....[3]....
        /*007c*/ 	.word	0x00004980


	//   ....[4]....
        /*0080*/ 	.word	0x000084e0


	//   ....[5]....
        /*0084*/ 	.word	0x000084f0


	//   ....[6]....
        /*0088*/ 	.word	0x00008520


	//   ....[7]....
        /*008c*/ 	.word	0x00008530


	//   ....[8]....
        /*0090*/ 	.word	0x0000baf0


	//   ....[9]....
        /*0094*/ 	.word	0x0000bb10


	//   ....[10]....
        /*0098*/ 	.word	0x0000bb40


	//   ....[11]....
        /*009c*/ 	.word	0x0000bb50


	//   ....[12]....
        /*00a0*/ 	.word	0x0000d200


	//   ....[13]....
        /*00a4*/ 	.word	0x0000d240


	//   ....[14]....
        /*00a8*/ 	.word	0x0000d2d0


	//   ....[15]....
        /*00ac*/ 	.word	0x0000d2e0


	//----- nvinfo : EIATTR_VRC_CTA_INIT_COUNT
	.align		4
.L_1718:
        /*00b0*/ 	.byte	0x02, 0x4a
	.zero		1
	.zero		1


	//----- nvinfo : EIATTR_EXIT_INSTR_OFFSETS
	.align		4
        /*00b4*/ 	.byte	0x04, 0x1c
        /*00b6*/ 	.short	(.L_1720 - .L_1719)


	//   ....[0]....
.L_1719:
        /*00b8*/ 	.word	0x00000340


	//   ....[1]....
        /*00bc*/ 	.word	0x00000b00


	//   ....[2]....
        /*00c0*/ 	.word	0x00000b30


	//   ....[3]....
        /*00c4*/ 	.word	0x0000df80


	//   ....[4]....
        /*00c8*/ 	.word	0x0000e050


	//----- nvinfo : EIATTR_CRS_STACK_SIZE
	.align		4
.L_1720:
        /*00cc*/ 	.byte	0x04, 0x1e
        /*00ce*/ 	.short	(.L_1722 - .L_1721)
.L_1721:
        /*00d0*/ 	.word	0x00000000


	//----- nvinfo : EIATTR_CBANK_PARAM_SIZE
	.align		4
.L_1722:
        /*00d4*/ 	.byte	0x03, 0x19
        /*00d6*/ 	.short	0x01d0


	//----- nvinfo : EIATTR_PARAM_CBANK
	.align		4
        /*00d8*/ 	.byte	0x04, 0x0a
        /*00da*/ 	.short	(.L_1724 - .L_1723)
	.align		4
.L_1723:
        /*00dc*/ 	.word	index@(.nv.constant0._ZN5flash24flash_fwd_splitkv_kernelI23Flash_fwd_kernel_traitsILi64ELi64ELi128ELi4ELb0ELb0EN7cutlass6half_tE19Flash_kernel_traitsILi64ELi64ELi128ELi4ES3_EELb1ELb0ELb0ELb0ELb1ELb1ELb0ELb0EEEvNS_16Flash_fwd_paramsE)
        /*00e0*/ 	.short	0x0380
        /*00e2*/ 	.short	0x01d0


	//----- nvinfo : EIATTR_SW_WAR
	.align		4
.L_1724:
        /*00e4*/ 	.byte	0x04, 0x36
        /*00e6*/ 	.short	(.L_1726 - .L_1725)
.L_1725:
        /*00e8*/ 	.word	0x00000008
.L_1726:


//--------------------- .nv.info._ZN5flash24flash_fwd_splitkv_kernelI23Flash_fwd_kernel_traitsILi64ELi64ELi128ELi4ELb0ELb0EN7cutlass6half_tE19Flash_kernel_traitsILi64ELi64ELi128ELi4ES3_EELb1ELb0ELb1ELb0ELb0ELb0ELb0ELb0EEEvNS_16Flash_fwd_paramsE --------------------------
	.section	.nv.info._ZN5flash24flash_fwd_splitkv_kernelI23Flash_fwd_kernel_traitsILi64ELi64ELi128ELi4ELb0ELb0EN7cutlass6half_tE19Flash_kernel_traitsILi64ELi64ELi128ELi4ES3_EELb1ELb0ELb1ELb0ELb0ELb0ELb0ELb0EEEvNS_16Flash_fwd_paramsE,"",@"SHT_CUDA_INFO"
	.sectionflags	@""
	.align	4


	//----- nvinfo : EIATTR_CUDA_API_VERSION
	.align		4
        /*0000*/ 	.byte	0x04, 0x37
        /*0002*/ 	.short	(.L_1728 - .L_1727)
.L_1727:
        /*0004*/ 	.word	0x00000082


	//----- nvinfo : EIATTR_KPARAM_INFO
	.align		4
.L_1728:
        /*0008*/ 	.byte	0x04, 0x17
        /*000a*/ 	.short	(.L_1730 - .L_1729)
.L_1729:
        /*000c*/ 	.word	0x00000000
        /*0010*/ 	.short	0x0000
        /*0012*/ 	.short	0x0000
        /*0014*/ 	.byte	0x00, 0xf0, 0x41, 0x07


	//----- nvinfo : EIATTR_SPARSE_MMA_MASK
	.align		4
.L_1730:
        /*0018*/ 	.byte	0x03, 0x50
        /*001a*/ 	.short	0x0000


	//----- nvinfo : EIATTR_MAXREG_COUNT
	.align		4
        /*001c*/ 	.byte	0x03, 0x1b
        /*001e*/ 	.short	0x00ff


	//----- nvinfo : EIATTR_NUM_BARRIERS
	.align		4
        /*0020*/ 	.byte	0x02, 0x4c
        /*0022*/ 	.byte	0x01
	.zero		1


	//----- nvinfo : EIATTR_MERCURY_ISA_VERSION
	.align		4
        /*0024*/ 	.byte	0x03, 0x5f
        /*0026*/ 	.short	0x0101


	//----- nvinfo : EIATTR_COOP_GROUP_MASK_REGIDS
	.align		4
        /*0028*/ 	.byte	0x04, 0x29
        /*002a*/ 	.short	(.L_1732 - .L_1731)


	//   ....[0]....
.L_1731:
        /*002c*/ 	.word	0xffffffff


	//   ....[1]....
        /*0030*/ 	.word	0xffffffff


	//   ....[2]....
        /*0034*/ 	.word	0xffffffff


	//   ....[3]....
        /*0038*/ 	.word	0xffffffff


	//   ....[4]....
        /*003c*/ 	.word	0xffffffff


	//   ....[5]....
        /*0040*/ 	.word	0xffffffff


	//   ....[6]....
        /*0044*/ 	.word	0xffffffff


	//   ....[7]....
        /*0048*/ 	.word	0xffffffff


	//   ....[8]....
        /*004c*/ 	.word	0xffffffff


	//   ....[9]....
        /*0050*/ 	.word	0xffffffff


	//   ....[10]....
        /*0054*/ 	.word	0xffffffff


	//   ....[11]....
        /*0058*/ 	.word	0xffffffff


	//   ....[12]....
        /*005c*/ 	.word	0xffffffff


	//   ....[13]....
        /*0060*/ 	.word	0xffffffff


	//   ....[14]....
        /*0064*/ 	.word	0xffffffff


	//   ....[15]....
        /*0068*/ 	.word	0xffffffff


	//----- nvinfo : EIATTR_COOP_GROUP_INSTR_OFFSETS
	.align		4
.L_1732:
        /*006c*/ 	.byte	0x04, 0x28
        /*006e*/ 	.short	(.L_1734 - .L_1733)


	//   ....[0]....
.L_1733:
        /*0070*/ 	.word	0x000054f0


	//   ....[1]....
        /*0074*/ 	.word	0x00005510


	//   ....[2]....
        /*0078*/ 	.word	0x000055b0


	//   ....[3]....
        /*007c*/ 	.word	0x000055c0


	//   ....[4]....
        /*0080*/ 	.word	0x00009410


	//   ....[5]....
        /*0084*/ 	.word	0x00009420


	//   ....[6]....
        /*0088*/ 	.word	0x00009450


	//   ....[7]....
        /*008c*/ 	.word	0x00009460


	//   ....[8]....
        /*0090*/ 	.word	0x0000cdc0


	//   ....[9]....
        /*0094*/ 	.word	0x0000ce00


	//   ....[10]....
        /*0098*/ 	.word	0x0000ce30


	//   ....[11]....
        /*009c*/ 	.word	0x0000ce40


	//   ....[12]....
        /*00a0*/ 	.word	0x0000e560


	//   ....[13]....
        /*00a4*/ 	.word	0x0000e5a0


	//   ....[14]....
        /*00a8*/ 	.word	0x0000e610


	//   ....[15]....
        /*00ac*/ 	.word	0x0000e620


	//----- nvinfo : EIATTR_VRC_CTA_INIT_COUNT
	.align		4
.L_1734:
        /*00b0*/ 	.byte	0x02, 0x4a
	.zero		1
	.zero		1


	//----- nvinfo : EIATTR_EXIT_INSTR_OFFSETS
	.align		4
        /*00b4*/ 	.byte	0x04, 0x1c
        /*00b6*/ 	.short	(.L_1736 - .L_1735)


	//   ....[0]....
.L_1735:
        /*00b8*/ 	.word	0x00000340


	//   ....[1]....
        /*00bc*/ 	.word	0x00000b20


	//   ....[2]....
        /*00c0*/ 	.word	0x00000b50


	//   ....[3]....
        /*00c4*/ 	.word	0x0000f2e0


	//   ....[4]....
        /*00c8*/ 	.word	0x0000f3b0


	//----- nvinfo : EIATTR_CRS_STACK_SIZE
	.align		4
.L_1736:
        /*00cc*/ 	.byte	0x04, 0x1e
        /*00ce*/ 	.short	(.L_1738 - .L_1737)
.L_1737:
        /*00d0*/ 	.word	0x00000000


	//----- nvinfo : EIATTR_CBANK_PARAM_SIZE
	.align		4
.L_1738:
        /*00d4*/ 	.byte	0x03, 0x19
        /*00d6*/ 	.short	0x01d0


	//----- nvinfo : EIATTR_PARAM_CBANK
	.align		4
        /*00d8*/ 	.byte	0x04, 0x0a
        /*00da*/ 	.short	(.L_1740 - .L_1739)
	.align		4
.L_1739:
        /*00dc*/ 	.word	index@(.nv.constant0._ZN5flash24flash_fwd_splitkv_kernelI23Flash_fwd_kernel_traitsILi64ELi64ELi128ELi4ELb0ELb0EN7cutlass6half_tE19Flash_kernel_traitsILi64ELi64ELi128ELi4ES3_EELb1ELb0ELb1ELb0ELb0ELb0ELb0ELb0EEEvNS_16Flash_fwd_paramsE)
        /*00e0*/ 	.short	0x0380
        /*00e2*/ 	.short	0x01d0


	//----- nvinfo : EIATTR_SW_WAR
	.align		4
.L_1740:
        /*00e4*/ 	.byte	0x04, 0x36
        /*00e6*/ 	.short	(.L_1742 - .L_1741)
.L_1741:
        /*00e8*/ 	.word	0x00000008
.L_1742:


//--------------------- .nv.info._ZN5flash24flash_fwd_splitkv_kernelI23Flash_fwd_kernel_traitsILi64ELi64ELi128ELi4ELb0ELb0EN7cutlass6half_tE19Flash_kernel_traitsILi64ELi64ELi128ELi4ES3_EELb1ELb0ELb1ELb0ELb0ELb1ELb0ELb0EEEvNS_16Flash_fwd_paramsE --------------------------
	.section	.nv.info._ZN5flash24flash_fwd_splitkv_kernelI23Flash_fwd_kernel_traitsILi64ELi64ELi128ELi4ELb0ELb0EN7cutlass6half_tE19Flash_kernel_traitsILi64ELi64ELi128ELi4ES3_EELb1ELb0ELb1ELb0ELb0ELb1ELb0ELb0EEEvNS_16Flash_fwd_paramsE,"",@"SHT_CUDA_INFO"
	.sectionflags	@""
	.align	4


	//----- nvinfo : EIATTR_CUDA_API_VERSION
	.align		4
        /*0000*/ 	.byte	0x04, 0x37
        /*0002*/ 	.short	(.L_1744 - .L_1743)
.L_1743:
        /*0004*/ 	.word	0x00000082


	//----- nvinfo : EIATTR_KPARAM_INFO
	.align		4
.L_1744:
        /*0008*/ 	.byte	0x04, 0x17
        /*000a*/ 	.short	(.L_1746 - .L_1745)
.L_1745:
        /*000c*/ 	.word	0x00000000
        /*0010*/ 	.short	0x0000
        /*0012*/ 	.short	0x0000
        /*0014*/ 	.byte	0x00, 0xf0, 0x41, 0x07


	//----- nvinfo : EIATTR_SPARSE_MMA_MASK
	.align		4
.L_1746:
        /*0018*/ 	.byte	0x03, 0x50
        /*001a*/ 	.short	0x0000


	//----- nvinfo : EIATTR_MAXREG_COUNT
	.align		4
        /*001c*/ 	.byte	0x03, 0x1b
        /*001e*/ 	.short	0x00ff


	//----- nvinfo : EIATTR_NUM_BARRIERS
	.align		4
        /*0020*/ 	.byte	0x02, 0x4c
        /*0022*/ 	.byte	0x01
	.zero		1


	//----- nvinfo : EIATTR_MERCURY_ISA_VERSION
	.align		4
        /*0024*/ 	.byte	0x03, 0x5f
        /*0026*/ 	.short	0x0101


	//----- nvinfo : EIATTR_COOP_GROUP_MASK_REGIDS
	.align		4
        /*0028*/ 	.byte	0x04, 0x29
        /*002a*/ 	.short	(.L_1748 - .L_1747)


	//   ....[0]....
.L_1747:
        /*002c*/ 	.word	0xffffffff


	//   ....[1]....
        /*0030*/ 	.word	0xffffffff


	//   ....[2]....
        /*0034*/ 	.word	0xffffffff


	//   ....[3]....
        /*0038*/ 	.word	0xffffffff


	//   ....[4]....
        /*003c*/ 	.word	0xffffffff


	//   ....[5]....
        /*0040*/ 	.word	0xffffffff


	//   ....[6]....
        /*0044*/ 	.word	0xffffffff


	//   ....[7]....
        /*0048*/ 	.word	0xffffffff


	//   ....[8]....
        /*004c*/ 	.word	0xffffffff


	//   ....[9]....
        /*0050*/ 	.word	0xffffffff


	//   ....[10]....
        /*0054*/ 	.word	0xffffffff


	//   ....[11]....
        /*0058*/ 	.word	0xffffffff


	//   ....[12]....
        /*005c*/ 	.word	0xffffffff


	//   ....[13]....
        /*0060*/ 	.word	0xffffffff


	//   ....[14]....
        /*0064*/ 	.word	0xffffffff


	//   ....[15]....
        /*0068*/ 	.word	0xffffffff


	//----- nvinfo : EIATTR_COOP_GROUP_INSTR_OFFSETS
	.align		4
.L_1748:
        /*006c*/ 	.byte	0x04, 0x28
        /*006e*/ 	.short	(.L_1750 - .L_1749)


	//   ....[0]....
.L_1749:
        /*0070*/ 	.word	0x00005d20


	//   ....[1]....
        /*0074*/ 	.word	0x00005d50


	//   ....[2]....
        /*0078*/ 	.word	0x00005de0


	//   ....[3]....
        /*007c*/ 	.word	0x00005df0


	//   ....[4]....
        /*0080*/ 	.word	0x0000a410


	//   ....[5]....
        /*0084*/ 	.word	0x0000a420


	//   ....[6]....
        /*0088*/ 	.word	0x0000a450


	//   ....[7]....
        /*008c*/ 	.word	0x0000a460


	//   ....[8]....
        /*0090*/ 	.word	0x0000e650


	//   ....[9]....
        /*0094*/ 	.word	0x0000e690


	//   ....[10]....
        /*0098*/ 	.word	0x0000e6c0


	//   ....[11]....
        /*009c*/ 	.word	0x0000e6d0


	//   ....[12]....
        /*00a0*/ 	.word	0x0000fdb0


	//   ....[13]....
        /*00a4*/ 	.word	0x0000fdf0


	//   ....[14]....
        /*00a8*/ 	.word	0x0000fe60


	//   ....[15]....
        /*00ac*/ 	.word	0x0000fe70


	//----- nvinfo : EIATTR_VRC_CTA_INIT_COUNT
	.align		4
.L_1750:
        /*00b0*/ 	.byte	0x02, 0x4a
	.zero		1
	.zero		1


	//----- nvinfo : EIATTR_EXIT_INSTR_OFFSETS
	.align		4
        /*00b4*/ 	.byte	0x04, 0x1c
        /*00b6*/ 	.short	(.L_1752 - .L_1751)


	//   ....[0]....
.L_1751:
        /*00b8*/ 	.word	0x00000340


	//   ....[1]....
        /*00bc*/ 	.word	0x00000b20


	//   ....[2]....
        /*00c0*/ 	.word	0x00000b50


	//   ....[3]....
        /*00c4*/ 	.word	0x00010b20


	//   ....[4]....
        /*00c8*/ 	.word	0x00010bf0


	//----- nvinfo : EIATTR_CRS_STACK_SIZE
	.align		4
.L_1752:
        /*00cc*/ 	.byte	0x04, 0x1e
        /*00ce*/ 	.short	(.L_1754 - .L_1753)
.L_1753:
        /*00d0*/ 	.word	0x00000000


	//----- nvinfo : EIATTR_CBANK_PARAM_SIZE
	.align		4
.L_1754:
        /*00d4*/ 	.byte	0x03, 0x19
        /*00d6*/ 	.short	0x01d0


	//----- nvinfo : EIATTR_PARAM_CBANK
	.align		4
        /*00d8*/ 	.byte	0x04, 0x0a
        /*00da*/ 	.short	(.L_1756 - .L_1755)
	.align		4
.L_1755:
        /*00dc*/ 	.word	index@(.nv.constant0._ZN5flash24flash_fwd_splitkv_kernelI23Flash_fwd_kernel_traitsILi64ELi64ELi128ELi4ELb0ELb0EN7cutlass6half_tE19Flash_kernel_traitsILi64ELi64ELi128ELi4ES3_EELb1ELb0ELb1ELb0ELb0ELb1ELb0ELb0EEEvNS_16Flash_fwd_paramsE)
        /*00e0*/ 	.short	0x0380
        /*00e2*/ 	.short	0x01d0


	//----- nvinfo : EIATTR_SW_WAR
	.align		4
.L_1756:
        /*00e4*/ 	.byte	0x04, 0x36
        /*00e6*/ 	.short	(.L_1758 - .L_1757)
.L_1757:
        /*00e8*/ 	.word	0x00000008
.L_1758:


//--------------------- .nv.info._ZN5flash24flash_fwd_splitkv_kernelI23Flash_fwd_kernel_traitsILi64ELi64ELi128ELi4ELb0ELb0EN7cutlass6half_tE19Flash_kernel_traitsILi64ELi64ELi128ELi4ES3_EELb1ELb0ELb0ELb0ELb1ELb0ELb0ELb1EEEvNS_16Flash_fwd_paramsE --------------------------
	.section	.nv.info._ZN5flash24flash_fwd_splitkv_kernelI23Flash_fwd_kernel_traitsILi64ELi64ELi128ELi4ELb0ELb0EN7cutlass6half_tE19Flash_kernel_traitsILi64ELi64ELi128ELi4ES3_EELb1ELb0ELb0ELb0ELb1ELb0ELb0ELb1EEEvNS_16Flash_fwd_paramsE,"",@"SHT_CUDA_INFO"
	.sectionflags	@""
	.align	4


	//----- nvinfo : EIATTR_CUDA_API_VERSION
	.align		4
        /*0000*/ 	.byte	0x04, 0x37
        /*0002*/ 	.short	(.L_1760 - .L_1759)
.L_1759:
        /*0004*/ 	.word	0x00000082


	//----- nvinfo : EIATTR_KPARAM_INFO
	.align		4
.L_1760:
        /*0008*/ 	.byte	0x04, 0x17
        /*000a*/ 	.short	(.L_1762 - .L_1761)
.L_1761:
        /*000c*/ 	.word	0x00000000
        /*0010*/ 	.short	0x0000
        /*0012*/ 	.short	0x0000
        /*0014*/ 	.byte	0x00, 0xf0, 0x41, 0x07


	//----- nvinfo : EIATTR_SPARSE_MMA_MASK
	.align		4
.L_1762:
        /*0018*/ 	.byte	0x03, 0x50
        /*001a*/ 	.short	0x0000


	//----- nvinfo : EIATTR_MAXREG_COUNT
	.align		4
        /*001c*/ 	.byte	0x03, 0x1b
        /*001e*/ 	.short	0x00ff


	//----- nvinfo : EIATTR_NUM_BARRIERS
	.align		4
        /*0020*/ 	.byte	0x02, 0x4c
        /*0022*/ 	.byte	0x01
	.zero		1


	//----- nvinfo : EIATTR_MERCURY_ISA_VERSION
	.align		4
        /*0024*/ 	.byte	0x03, 0x5f
        /*0026*/ 	.short	0x0101


	//----- nvinfo : EIATTR_COOP_GROUP_MASK_REGIDS
	.align		4
        /*0028*/ 	.byte	0x04, 0x29
        /*002a*/ 	.short	(.L_1764 - .L_1763)


	//   ....[0]....
.L_1763:
        /*002c*/ 	.word	0xffffffff


	//   ....[1]....
        /*0030*/ 	.word	0xffffffff


	//   ....[2]....
        /*0034*/ 	.word	0xffffffff


	//   ....[3]....
        /*0038*/ 	.word	0xffffffff


	//   ....[4]....
        /*003c*/ 	.word	0xffffffff


	//   ....[5]....
        /*0040*/ 	.word	0xffffffff


	//   ....[6]....
        /*0044*/ 	.word	0xffffffff


	//   ....[7]....
        /*0048*/ 	.word	0xffffffff


	//   ....[8]....
        /*004c*/ 	.word	0xffffffff


	//   ....[9]....
        /*0050*/ 	.word	0xffffffff


	//   ....[10]....
        /*0054*/ 	.word	0xffffffff


	//   ....[11]....
        /*0058*/ 	.word	0xffffffff


	//   ....[12]....
        /*005c*/ 	.word	0xffffffff


	//   ....[13]....
        /*0060*/ 	.word	0xffffffff


	//   ....[14]....
        /*0064*/ 	.word	0xffffffff


	//   ....[15]....
        /*0068*/ 	.word	0xffffffff


	//----- nvinfo : EIATTR_COOP_GROUP_INSTR_OFFSETS
	.align		4
.L_1764:
        /*006c*/ 	.byte	0x04, 0x28
        /*006e*/ 	.short	(.L_1766 - .L_1765)


	//   ....[0]....
.L_1765:
        /*0070*/ 	.word	0x0000d220


	//   ....[1]....
        /*0074*/ 	.word	0x0000d2e0


	//   ....[2]....
        /*0078*/ 	.word	0x0000d320


	//   ....[3]....
        /*007c*/ 	.word	0x0000d360


	//   ....[4]....
        /*0080*/ 	.word	0x00010970


	//   ....[5]....
        /*0084*/ 	.word	0x00010990


	//   ....[6]....
        /*0088*/ 	.word	0x000109c0


	//   ....[7]....
        /*008c*/ 	.word	0x000109d0


	//   ....[8]....
        /*0090*/ 	.word	0x000136e0


	//   ....[9]....
        /*0094*/ 	.word	0x00013700


	//   ....[10]....
        /*0098*/ 	.word	0x00013730


	//   ....[11]....
        /*009c*/ 	.word	0x00013740


	//   ....[12]....
        /*00a0*/ 	.word	0x00014e50


	//   ....[13]....
        /*00a4*/ 	.word	0x00014e90


	//   ....[14]....
        /*00a8*/ 	.word	0x00014fd0


	//   ....[15]....
        /*00ac*/ 	.word	0x00015010


	//----- nvinfo : EIATTR_VRC_CTA_INIT_COUNT
	.align		4
.L_1766:
        /*00b0*/ 	.byte	0x02, 0x4a
	.zero		1
	.zero		1


	//----- nvinfo : EIATTR_EXIT_INSTR_OFFSETS
	.align		4
        /*00b4*/ 	.byte	0x04, 0x1c
        /*00b6*/ 	.short	(.L_1768 - .L_1767)


	//   ....[0]....
.L_1767:
        /*00b8*/ 	.word	0x00000340


	//   ....[1]....
        /*00bc*/ 	.word	0x00000b10


	//   ....[2]....
        /*00c0*/ 	.word	0x00000b40


	//   ....[3]....
        /*00c4*/ 	.word	0x00015ba0


	//   ....[4]....
        /*00c8*/ 	.word	0x00015c70


	//----- nvinfo : EIATTR_CRS_STACK_SIZE
	.align		4
.L_1768:
        /*00cc*/ 	.byte	0x04, 0x1e
        /*00ce*/ 	.short	(.L_1770 - .L_1769)
.L_1769:
        /*00d0*/ 	.word	0x00000000


	//----- nvinfo : EIATTR_CBANK_PARAM_SIZE
	.align		4
.L_1770:
        /*00d4*/ 	.byte	0x03, 0x19
        /*00d6*/ 	.short	0x01d0


	//----- nvinfo : EIATTR_PARAM_CBANK
	.align		4
        /*00d8*/ 	.byte	0x04, 0x0a
        /*00da*/ 	.short	(.L_1772 - .L_1771)
	.align		4
.L_1771:
        /*00dc*/ 	.word	index@(.nv.constant0._ZN5flash24flash_fwd_splitkv_kernelI23Flash_fwd_kernel_traitsILi64ELi64ELi128ELi4ELb0ELb0EN7cutlass6half_tE19Flash_kernel_traitsILi64ELi64ELi128ELi4ES3_EELb1ELb0ELb0ELb0ELb1ELb0ELb0ELb1EEEvNS_16Flash_fwd_paramsE)
        /*00e0*/ 	.short	0x0380
        /*00e2*/ 	.short	0x01d0


	//----- nvinfo : EIATTR_SW_WAR
	.align		4
.L_1772:
        /*00e4*/ 	.byte	0x04, 0x36
        /*00e6*/ 	.short	(.L_1774 - .L_1773)
.L_1773:
        /*00e8*/ 	.word	0x00000008
.L_1774:


//--------------------- .nv.info._ZN5flash24flash_fwd_splitkv_kernelI23Flash_fwd_kernel_traitsILi64ELi64ELi128ELi4ELb0ELb0EN7cutlass6half_tE19Flash_kernel_traitsILi64ELi64ELi128ELi4ES3_EELb1ELb0ELb0ELb0ELb1ELb1ELb0ELb1EEEvNS_16Flash_fwd_paramsE --------------------------
	.section	.nv.info._ZN5flash24flash_fwd_splitkv_kernelI23Flash_fwd_kernel_traitsILi64ELi64ELi128ELi4ELb0ELb0EN7cutlass6half_tE19Flash_kernel_traitsILi64ELi64ELi128ELi4ES3_EELb1ELb0ELb0ELb0ELb1ELb1ELb0ELb1EEEvNS_16Flash_fwd_paramsE,"",@"SHT_CUDA_INFO"
	.sectionflags	@""
	.align	4


	//----- nvinfo : EIATTR_CUDA_API_VERSION
	.align		4
        /*0000*/ 	.byte	0x04, 0x37
        /*0002*/ 	.short	(.L_1776 - .L_1775)
.L_1775:
        /*0004*/ 	.word	0x00000082


	//----- nvinfo : EIATTR_KPARAM_INFO
	.align		4
.L_1776:
        /*0008*/ 	.byte	0x04, 0x17
        /*000a*/ 	.short	(.L_1778 - .L_1777)
.L_1777:
        /*000c*/ 	.word	0x00000000
        /*0010*/ 	.short	0x0000
        /*0012*/ 	.short	0x0000
        /*0014*/ 	.byte	0x00, 0xf0, 0x41, 0x07


	//----- nvinfo : EIATTR_SPARSE_MMA_MASK
	.align		4
.L_1778:
        /*0018*/ 	.byte	0x03, 0x50
        /*001a*/ 	.short	0x0000


	//----- nvinfo : EIATTR_MAXREG_COUNT
	.align		4
        /*001c*/ 	.byte	0x03, 0x1b
        /*001e*/ 	.short	0x00ff


	//----- nvinfo : EIATTR_NUM_BARRIERS
	.align		4
        /*0020*/ 	.byte	0x02, 0x4c
        /*0022*/ 	.byte	0x01
	.zero		1


	//----- nvinfo : EIATTR_MERCURY_ISA_VERSION
	.align		4
        /*0024*/ 	.byte	0x03, 0x5f
        /*0026*/ 	.short	0x0101


	//----- nvinfo : EIATTR_COOP_GROUP_MASK_REGIDS
	.align		4
        /*0028*/ 	.byte	0x04, 0x29
        /*002a*/ 	.short	(.L_1780 - .L_1779)


	//   ....[0]....
.L_1779:
        /*002c*/ 	.word	0xffffffff


	//   ....[1]....
        /*0030*/ 	.word	0xffffffff


	//   ....[2]....
        /*0034*/ 	.word	0xffffffff


	//   ....[3]....
        /*0038*/ 	.word	0xffffffff


	//   ....[4]....
        /*003c*/ 	.word	0xffffffff


	//   ....[5]....
        /*0040*/ 	.word	0xffffffff


	//   ....[6]....
        /*0044*/ 	.word	0xffffffff


	//   ....[7]....
        /*0048*/ 	.word	0xffffffff


	//   ....[8]....
        /*004c*/ 	.word	0xffffffff


	//   ....[9]....
        /*0050*/ 	.word	0xffffffff


	//   ....[10]....
        /*0054*/ 	.word	0xffffffff


	//   ....[11]....
        /*0058*/ 	.word	0xffffffff


	//   ....[12]....
        /*005c*/ 	.word	0xffffffff


	//   ....[13]....
        /*0060*/ 	.word	0xffffffff


	//   ....[14]....
        /*0064*/ 	.word	0xffffffff


	//   ....[15]....
        /*0068*/ 	.word	0xffffffff


	//----- nvinfo : EIATTR_COOP_GROUP_INSTR_OFFSETS
	.align		4
.L_1780:
        /*006c*/ 	.byte	0x04, 0x28
        /*006e*/ 	.short	(.L_1782 - .L_1781)


	//   ....[0]....
.L_1781:
        /*0070*/ 	.word	0x0000db60


	//   ....[1]....
        /*0074*/ 	.word	0x0000dbe0


	//   ....[2]....
        /*0078*/ 	.word	0x0000dc20


	//   ....[3]....
        /*007c*/ 	.word	0x0000dc40


	//   ....[4]....
        /*0080*/ 	.word	0x00011a30


	//   ....[5]....
        /*0084*/ 	.word	0x00011a40


	//   ....[6]....
        /*0088*/ 	.word	0x00011a70


	//   ....[7]....
        /*008c*/ 	.word	0x00011a80


	//   ....[8]....
        /*0090*/ 	.word	0x00015030


	//   ....[9]....
        /*0094*/ 	.word	0x00015050


	//   ....[10]....
        /*0098*/ 	.word	0x00015080


	//   ....[11]....
        /*009c*/ 	.word	0x00015090


	//   ....[12]....
        /*00a0*/ 	.word	0x00016740


	//   ....[13]....
        /*00a4*/ 	.word	0x00016780


	//   ....[14]....
        /*00a8*/ 	.word	0x000168c0


	//   ....[15]....
        /*00ac*/ 	.word	0x00016900


	//----- nvinfo : EIATTR_VRC_CTA_INIT_COUNT
	.align		4
.L_1782:
        /*00b0*/ 	.byte	0x02, 0x4a
	.zero		1
	.zero		1


	//----- nvinfo : EIATTR_EXIT_INSTR_OFFSETS
	.align		4
        /*00b4*/ 	.byte	0x04, 0x1c
        /*00b6*/ 	.short	(.L_1784 - .L_1783)


	//   ....[0]....
.L_1783:
        /*00b8*/ 	.word	0x00000340


	//   ....[1]....
        /*00bc*/ 	.word	0x00000b10


	//   ....[2]....
        /*00c0*/ 	.word	0x00000b40


	//   ....[3]....
        /*00c4*/ 	.word	0x000174a0


	//   ....[4]....
        /*00c8*/ 	.word	0x00017570


	//----- nvinfo : EIATTR_CRS_STACK_SIZE
	.align		4
.L_1784:
        /*00cc*/ 	.byte	0x04, 0x1e
        /*00ce*/ 	.short	(.L_1786 - .L_1785)
.L_1785:
        /*00d0*/ 	.word	0x00000000


	//----- nvinfo : EIATTR_CBANK_PARAM_SIZE
	.align		4
.L_1786:
        /*00d4*/ 	.byte	0x03, 0x19
        /*00d6*/ 	.short	0x01d0


	//----- nvinfo : EIATTR_PARAM_CBANK
	.align		4
        /*00d8*/ 	.byte	0x04, 0x0a
        /*00da*/ 	.short	(.L_1788 - .L_1787)
	.align		4
.L_1787:
        /*00dc*/ 	.word	index@(.nv.constant0._ZN5flash24flash_fwd_splitkv_kernelI23Flash_fwd_kernel_traitsILi64ELi64ELi128ELi4ELb0ELb0EN7cutlass6half_tE19Flash_kernel_traitsILi64ELi64ELi128ELi4ES3_EELb1ELb0ELb0ELb0ELb1ELb1ELb0ELb1EEEvNS_16Flash_fwd_paramsE)
        /*00e0*/ 	.short	0x0380
        /*00e2*/ 	.short	0x01d0


	//----- nvinfo : EIATTR_SW_WAR
	.align		4
.L_1788:
        /*00e4*/ 	.byte	0x04, 0x36
        /*00e6*/ 	.short	(.L_1790 - .L_1789)
.L_1789:
        /*00e8*/ 	.word	0x00000008
.L_1790:


//--------------------- .nv.info._ZN5flash24flash_fwd_splitkv_kernelI23Flash_fwd_kernel_traitsILi64ELi64ELi128ELi4ELb0ELb0EN7cutlass6half_tE19Flash_kernel_traitsILi64ELi64ELi128ELi4ES3_EELb1ELb0ELb1ELb0ELb0ELb0ELb0ELb1EEEvNS_16Flash_fwd_paramsE --------------------------
	.section	.nv.info._ZN5flash24flash_fwd_splitkv_kernelI23Flash_fwd_kernel_traitsILi64ELi64ELi128ELi4ELb0ELb0EN7cutlass6half_tE19Flash_kernel_traitsILi64ELi64ELi128ELi4ES3_EELb1ELb0ELb1ELb0ELb0ELb0ELb0ELb1EEEvNS_16Flash_fwd_paramsE,"",@"SHT_CUDA_INFO"
	.sectionflags	@""
	.align	4


	//----- nvinfo : EIATTR_CUDA_API_VERSION
	.align		4
        /*0000*/ 	.byte	0x04, 0x37
        /*0002*/ 	.short	(.L_1792 - .L_1791)
.L_1791:
        /*0004*/ 	.word	0x00000082


	//----- nvinfo : EIATTR_KPARAM_INFO
	.align		4
.L_1792:
        /*0008*/ 	.byte	0x04, 0x17
        /*000a*/ 	.short	(.L_1794 - .L_1793)
.L_1793:
        /*000c*/ 	.word	0x00000000
        /*0010*/ 	.short	0x0000
        /*0012*/ 	.short	0x0000
        /*0014*/ 	.byte	0x00, 0xf0, 0x41, 0x07


	//----- nvinfo : EIATTR_SPARSE_MMA_MASK
	.align		4
.L_1794:
        /*0018*/ 	.byte	0x03, 0x50
        /*001a*/ 	.short	0x0000


	//----- nvinfo : EIATTR_MAXREG_COUNT
	.align		4
        /*001c*/ 	.byte	0x03, 0x1b
        /*001e*/ 	.short	0x00ff


	//----- nvinfo : EIATTR_NUM_BARRIERS
	.align		4
        /*0020*/ 	.byte	0x02, 0x4c
        /*0022*/ 	.byte	0x01
	.zero		1


	//----- nvinfo : EIATTR_MERCURY_ISA_VERSION
	.align		4
        /*0024*/ 	.byte	0x03, 0x5f
        /*0026*/ 	.short	0x0101


	//----- nvinfo : EIATTR_COOP_GROUP_MASK_REGIDS
	.align		4
        /*0028*/ 	.byte	0x04, 0x29
        /*002a*/ 	.short	(.L_1796 - .L_1795)


	//   ....[0]....
.L_1795:
        /*002c*/ 	.word	0xffffffff


	//   ....[1]....
        /*0030*/ 	.word	0xffffffff


	//   ....[2]....
        /*0034*/ 	.word	0xffffffff


	//   ....[3]....
        /*0038*/ 	.word	0xffffffff


	//   ....[4]....
        /*003c*/ 	.word	0xffffffff


	//   ....[5]....
        /*0040*/ 	.word	0xffffffff


	//   ....[6]....
        /*0044*/ 	.word	0xffffffff


	//   ....[7]....
        /*0048*/ 	.word	0xffffffff


	//   ....[8]....
        /*004c*/ 	.word	0xffffffff


	//   ....[9]....
        /*0050*/ 	.word	0xffffffff


	//   ....[10]....
        /*0054*/ 	.word	0xffffffff


	//   ....[11]....
        /*0058*/ 	.word	0xffffffff


	//   ....[12]....
        /*005c*/ 	.word	0xffffffff


	//   ....[13]....
        /*0060*/ 	.word	0xffffffff


	//   ....[14]....
        /*0064*/ 	.word	0xffffffff


	//   ....[15]....
        /*0068*/ 	.word	0xffffffff


	//----- nvinfo : EIATTR_COOP_GROUP_INSTR_OFFSETS
	.align		4
.L_1796:
        /*006c*/ 	.byte	0x04, 0x28
        /*006e*/ 	.short	(.L_1798 - .L_1797)


	//   ....[0]....
.L_1797:
        /*0070*/ 	.word	0x0000ecb0


	//   ....[1]....
        /*0074*/ 	.word	0x0000ece0


	//   ....[2]....
        /*0078*/ 	.word	0x0000ed80


	//   ....[3]....
        /*007c*/ 	.word	0x0000ed90


	//   ....[4]....
        /*0080*/ 	.word	0x00012cf0


	//   ....[5]....
        /*0084*/ 	.word	0x00012d00


	//   ....[6]....
        /*0088*/ 	.word	0x00012d30


	//   ....[7]....
        /*008c*/ 	.word	0x00012d40


	//   ....[8]....
        /*0090*/ 	.word	0x00016680


	//   ....[9]....
        /*0094*/ 	.word	0x000166c0


	//   ....[10]....
        /*0098*/ 	.word	0x000166f0


	//   ....[11]....
        /*009c*/ 	.word	0x00016700


	//   ....[12]....
        /*00a0*/ 	.word	0x00017e20


	//   ....[13]....
        /*00a4*/ 	.word	0x00017e60


	//   ....[14]....
        /*00a8*/ 	.word	0x00017f70


	//   ....[15]....
        /*00ac*/ 	.word	0x00017fa0


	//----- nvinfo : EIATTR_VRC_CTA_INIT_COUNT
	.align		4
.L_1798:
        /*00b0*/ 	.byte	0x02, 0x4a
	.zero		1
	.zero		1


	//----- nvinfo : EIATTR_EXIT_INSTR_OFFSETS
	.align		4
        /*00b4*/ 	.byte	0x04, 0x1c
        /*00b6*/ 	.short	(.L_1800 - .L_1799)


	//   ....[0]....
.L_1799:
        /*00b8*/ 	.word	0x00000340


	//   ....[1]....
        /*00bc*/ 	.word	0x00000b40


	//   ....[2]....
        /*00c0*/ 	.word	0x00000b70


	//   ....[3]....
        /*00c4*/ 	.word	0x00018b60


	//   ....[4]....
        /*00c8*/ 	.word	0x00018c30


	//----- nvinfo : EIATTR_CRS_STACK_SIZE
	.align		4
.L_1800:
        /*00cc*/ 	.byte	0x04, 0x1e
        /*00ce*/ 	.short	(.L_1802 - .L_1801)
.L_1801:
        /*00d0*/ 	.word	0x00000000


	//----- nvinfo : EIATTR_CBANK_PARAM_SIZE
	.align		4
.L_1802:
        /*00d4*/ 	.byte	0x03, 0x19
        /*00d6*/ 	.short	0x01d0


	//----- nvinfo : EIATTR_PARAM_CBANK
	.align		4
        /*00d8*/ 	.byte	0x04, 0x0a
        /*00da*/ 	.short	(.L_1804 - .L_1803)
	.align		4
.L_1803:
        /*00dc*/ 	.word	index@(.nv.constant0._ZN5flash24flash_fwd_splitkv_kernelI23Flash_fwd_kernel_traitsILi64ELi64ELi128ELi4ELb0ELb0EN7cutlass6half_tE19Flash_kernel_traitsILi64ELi64ELi128ELi4ES3_EELb1ELb0ELb1ELb0ELb0ELb0ELb0ELb1EEEvNS_16Flash_fwd_paramsE)
        /*00e0*/ 	.short	0x0380
        /*00e2*/ 	.short	0x01d0


	//----- nvinfo : EIATTR_SW_WAR
	.align		4
.L_1804:
        /*00e4*/ 	.byte	0x04, 0x36
        /*00e6*/ 	.short	(.L_1806 - .L_1805)
.L_1805:
        /*00e8*/ 	.word	0x00000008
.L_1806:


//--------------------- .nv.info._ZN5flash24flash_fwd_splitkv_kernelI23Flash_fwd_kernel_traitsILi64ELi64ELi128ELi4ELb0ELb0EN7cutlass6half_tE19Flash_kernel_traitsILi64ELi64ELi128ELi4ES3_EELb1ELb0ELb1ELb0ELb0ELb1ELb0ELb1EEEvNS_16Flash_fwd_paramsE --------------------------
	.section	.nv.info._ZN5flash24flash_fwd_splitkv_kernelI23Flash_fwd_kernel_traitsILi64ELi64ELi128ELi4ELb0ELb0EN7cutlass6half_tE19Flash_kernel_traitsILi64ELi64ELi128ELi4ES3_EELb1ELb0ELb1ELb0ELb0ELb1ELb0ELb1EEEvNS_16Flash_fwd_paramsE,"",@"SHT_CUDA_INFO"
	.sectionflags	@""
	.align	4


	//----- nvinfo : EIATTR_CUDA_API_VERSION
	.align		4
        /*0000*/ 	.byte	0x04, 0x37
        /*0002*/ 	.short	(.L_1808 - .L_1807)
.L_1807:
        /*0004*/ 	.word	0x00000082


	//----- nvinfo : EIATTR_KPARAM_INFO
	.align		4
.L_1808:
        /*0008*/ 	.byte	0x04, 0x17
        /*000a*/ 	.short	(.L_1810 - .L_1809)
.L_1809:
        /*000c*/ 	.word	0x00000000
        /*0010*/ 	.short	0x0000
        /*0012*/ 	.short	0x0000
        /*0014*/ 	.byte	0x00, 0xf0, 0x41, 0x07


	//----- nvinfo : EIATTR_SPARSE_MMA_MASK
	.align		4
.L_1810:
        /*0018*/ 	.byte	0x03, 0x50
        /*001a*/ 	.short	0x0000


	//----- nvinfo : EIATTR_MAXREG_COUNT
	.align		4
        /*001c*/ 	.byte	0x03, 0x1b
        /*001e*/ 	.short	0x00ff


	//----- nvinfo : EIATTR_NUM_BARRIERS
	.align		4
        /*0020*/ 	.byte	0x02, 0x4c
        /*0022*/ 	.byte	0x01
	.zero		1


	//----- nvinfo : EIATTR_MERCURY_ISA_VERSION
	.align		4
        /*0024*/ 	.byte	0x03, 0x5f
        /*0026*/ 	.short	0x0101


	//----- nvinfo : EIATTR_COOP_GROUP_MASK_REGIDS
	.align		4
        /*0028*/ 	.byte	0x04, 0x29
        /*002a*/ 	.short	(.L_1812 - .L_1811)


	//   ....[0]....
.L_1811:
        /*002c*/ 	.word	0xffffffff


	//   ....[1]....
        /*0030*/ 	.word	0xffffffff


	//   ....[2]....
        /*0034*/ 	.word	0xffffffff


	//   ....[3]....
        /*0038*/ 	.word	0xffffffff


	//   ....[4]....
        /*003c*/ 	.word	0xffffffff


	//   ....[5]....
        /*0040*/ 	.word	0xffffffff


	//   ....[6]....
        /*0044*/ 	.word	0xffffffff


	//   ....[7]....
        /*0048*/ 	.word	0xffffffff


	//   ....[8]....
        /*004c*/ 	.word	0xffffffff


	//   ....[9]....
        /*0050*/ 	.word	0xffffffff


	//   ....[10]....
        /*0054*/ 	.word	0xffffffff


	//   ....[11]....
        /*0058*/ 	.word	0xffffffff


	//   ....[12]....
        /*005c*/ 	.word	0xffffffff


	//   ....[13]....
        /*0060*/ 	.word	0xffffffff


	//   ....[14]....
        /*0064*/ 	.word	0xffffffff


	//   ....[15]....
        /*0068*/ 	.word	0xffffffff


	//----- nvinfo : EIATTR_COOP_GROUP_INSTR_OFFSETS
	.align		4
.L_1812:
        /*006c*/ 	.byte	0x04, 0x28
        /*006e*/ 	.short	(.L_1814 - .L_1813)


	//   ....[0]....
.L_1813:
        /*0070*/ 	.word	0x0000f4b0


	//   ....[1]....
        /*0074*/ 	.word	0x0000f4e0


	//   ....[2]....
        /*0078*/ 	.word	0x0000f570


	//   ....[3]....
        /*007c*/ 	.word	0x0000f580


	//   ....[4]....
        /*0080*/ 	.word	0x00013ce0


	//   ....[5]....
        /*0084*/ 	.word	0x00013d00


	//   ....[6]....
        /*0088*/ 	.word	0x00013d30


	//   ....[7]....
        /*008c*/ 	.word	0x00013d40


	//   ....[8]....
        /*0090*/ 	.word	0x00017ec0


	//   ....[9]....
        /*0094*/ 	.word	0x00017f00


	//   ....[10]....
        /*0098*/ 	.word	0x00017f30


	//   ....[11]....
        /*009c*/ 	.word	0x00017f40


	//   ....[12]....
        /*00a0*/ 	.word	0x00019620


	//   ....[13]....
        /*00a4*/ 	.word	0x00019660


	//   ....[14]....
        /*00a8*/ 	.word	0x00019740


	//   ....[15]....
        /*00ac*/ 	.word	0x00019770


	//----- nvinfo : EIATTR_VRC_CTA_INIT_COUNT
	.align		4
.L_1814:
        /*00b0*/ 	.byte	0x02, 0x4a
	.zero		1
	.zero		1


	//----- nvinfo : EIATTR_EXIT_INSTR_OFFSETS
	.align		4
        /*00b4*/ 	.byte	0x04, 0x1c
        /*00b6*/ 	.short	(.L_1816 - .L_1815)


	//   ....[0]....
.L_1815:
        /*00b8*/ 	.word	0x00000340


	//   ....[1]....
        /*00bc*/ 	.word	0x00000b40


	//   ....[2]....
        /*00c0*/ 	.word	0x00000b70


	//   ....[3]....
        /*00c4*/ 	.word	0x0001a360


	//   ....[4]....
        /*00c8*/ 	.word	0x0001a430


	//----- nvinfo : EIATTR_CRS_STACK_SIZE
	.align		4
.L_1816:
        /*00cc*/ 	.byte	0x04, 0x1e
        /*00ce*/ 	.short	(.L_1818 - .L_1817)
.L_1817:
        /*00d0*/ 	.word	0x00000000


	//----- nvinfo : EIATTR_CBANK_PARAM_SIZE
	.align		4
.L_1818:
        /*00d4*/ 	.byte	0x03, 0x19
        /*00d6*/ 	.short	0x01d0


	//----- nvinfo : EIATTR_PARAM_CBANK
	.align		4
        /*00d8*/ 	.byte	0x04, 0x0a
        /*00da*/ 	.short	(.L_1820 - .L_1819)
	.align		4
.L_1819:
        /*00dc*/ 	.word	index@(.nv.constant0._ZN5flash24flash_fwd_splitkv_kernelI23Flash_fwd_kernel_traitsILi64ELi64ELi128ELi4ELb0ELb0EN7cutlass6half_tE19Flash_kernel_traitsILi64ELi64ELi128ELi4ES3_EELb1ELb0ELb1ELb0ELb0ELb1ELb0ELb1EEEvNS_16Flash_fwd_paramsE)
        /*00e0*/ 	.short	0x0380
        /*00e2*/ 	.short	0x01d0


	//----- nvinfo : EIATTR_SW_WAR
	.align		4
.L_1820:
        /*00e4*/ 	.byte	0x04, 0x36
        /*00e6*/ 	.short	(.L_1822 - .L_1821)
.L_1821:
        /*00e8*/ 	.word	0x00000008
.L_1822:


//--------------------- .nv.info._ZN5flash24flash_fwd_splitkv_kernelI23Flash_fwd_kernel_traitsILi64ELi64ELi128ELi4ELb0ELb0EN7cutlass6half_tE19Flash_kernel_traitsILi64ELi64ELi128ELi4ES3_EELb1ELb0ELb0ELb0ELb1ELb0ELb1ELb0EEEvNS_16Flash_fwd_paramsE --------------------------
	.section	.nv.info._ZN5flash24flash_fwd_splitkv_kernelI23Flash_fwd_kernel_traitsILi64ELi64ELi128ELi4ELb0ELb0EN7cutlass6half_tE19Flash_kernel_traitsILi64ELi64ELi128ELi4ES3_EELb1ELb0ELb0ELb0ELb1ELb0ELb1ELb0EEEvNS_16Flash_fwd_paramsE,"",@"SHT_CUDA_INFO"
	.sectionflags	@""
	.align	4


	//----- nvinfo : EIATTR_CUDA_API_VERSION
	.align		4
        /*0000*/ 	.byte	0x04, 0x37
        /*0002*/ 	.short	(.L_1824 - .L_1823)
.L_1823:
        /*0004*/ 	.word	0x00000082


	//----- nvinfo : EIATTR_KPARAM_INFO
	.align		4
.L_1824:
        /*0008*/ 	.byte	0x04, 0x17
        /*000a*/ 	.short	(.L_1826 - .L_1825)
.L_1825:
        /*000c*/ 	.word	0x00000000
        /*0010*/ 	.short	0x0000
        /*0012*/ 	.short	0x0000
        /*0014*/ 	.byte	0x00, 0xf0, 0x41, 0x07


	//----- nvinfo : EIATTR_SPARSE_MMA_MASK
	.align		4
.L_1826:
        /*0018*/ 	.byte	0x03, 0x50
        /*001a*/ 	.short	0x0000


	//----- nvinfo : EIATTR_MAXREG_COUNT
	.align		4
        /*001c*/ 	.byte	0x03, 0x1b
        /*001e*/ 	.short	0x00ff


	//----- nvinfo : EIATTR_NUM_BARRIERS
	.align		4
        /*0020*/ 	.byte	0x02, 0x4c
        /*0022*/ 	.byte	0x01
	.zero		1


	//----- nvinfo : EIATTR_MERCURY_ISA_VERSION
	.align		4
        /*0024*/ 	.byte	0x03, 0x5f
        /*0026*/ 	.short	0x0101


	//----- nvinfo : EIATTR_COOP_GROUP_MASK_REGIDS
	.align		4
        /*0028*/ 	.byte	0x04, 0x29
        /*002a*/ 	.short	(.L_1828 - .L_1827)


	//   ....[0]....
.L_1827:
        /*002c*/ 	.word	0xffffffff


	//   ....[1]....
        /*0030*/ 	.word	0xffffffff


	//   ....[2]....
        /*0034*/ 	.word	0xffffffff


	//   ....[3]....
        /*0038*/ 	.word	0xffffffff


	//   ....[4]....
        /*003c*/ 	.word	0xffffffff


	//   ....[5]....
        /*0040*/ 	.word	0xffffffff


	//   ....[6]....
        /*0044*/ 	.word	0xffffffff


	//   ....[7]....
        /*0048*/ 	.word	0xffffffff


	//   ....[8]....
        /*004c*/ 	.word	0xffffffff


	//   ....[9]....
        /*0050*/ 	.word	0xffffffff


	//   ....[10]....
        /*0054*/ 	.word	0xffffffff


	//   ....[11]....
        /*0058*/ 	.word	0xffffffff


	//   ....[12]....
        /*005c*/ 	.word	0xffffffff


	//   ....[13]....
        /*0060*/ 	.word	0xffffffff


	//   ....[14]....
        /*0064*/ 	.word	0xffffffff


	//   ....[15]....
        /*0068*/ 	.word	0xffffffff


	//----- nvinfo : EIATTR_COOP_GROUP_INSTR_OFFSETS
	.align		4
.L_1828:
        /*006c*/ 	.byte	0x04, 0x28
        /*006e*/ 	.short	(.L_1830 - .L_1829)


	//   ....[0]....
.L_1829:
        /*0070*/ 	.word	0x00004260


	//   ....[1]....
        /*0074*/ 	.word	0x000042d0


	//   ....[2]....
        /*0078*/ 	.word	0x00004300


	//   ....[3]....
        /*007c*/ 	.word	0x00004320


	//   ....[4]....
        /*0080*/ 	.word	0x000076f0


	//   ....[5]....
        /*0084*/ 	.word	0x00007700


	//   ....[6]....
        /*0088*/ 	.word	0x00007730


	//   ....[7]....
        /*008c*/ 	.word	0x00007740


	//   ....[8]....
        /*0090*/ 	.word	0x0000a530


	//   ....[9]....
        /*0094*/ 	.word	0x0000a540


	//   ....[10]....
        /*0098*/ 	.word	0x0000a570


	//   ....[11]....
        /*009c*/ 	.word	0x0000a580


	//   ....[12]....
        /*00a0*/ 	.word	0x0000bc90


	//   ....[13]....
        /*00a4*/ 	.word	0x0000bcd0


	//   ....[14]....
        /*00a8*/ 	.word	0x0000bdf0


	//   ....[15]....
        /*00ac*/ 	.word	0x0000be20


	//----- nvinfo : EIATTR_VRC_CTA_INIT_COUNT
	.align		4
.L_1830:
        /*00b0*/ 	.byte	0x02, 0x4a
	.zero		1
	.zero		1


	//----- nvinfo : EIATTR_EXIT_INSTR_OFFSETS
	.align		4
        /*00b4*/ 	.byte	0x04, 0x1c
        /*00b6*/ 	.short	(.L_1832 - .L_1831)


	//   ....[0]....
.L_1831:
        /*00b8*/ 	.word	0x00000440


	//   ....[1]....
        /*00bc*/ 	.word	0x00000c10


	//   ....[2]....
        /*00c0*/ 	.word	0x00000c40


	//   ....[3]....
        /*00c4*/ 	.word	0x0000c6f0


	//   ....[4]....
        /*00c8*/ 	.word	0x0000c710


	//----- nvinfo : EIATTR_CRS_STACK_SIZE
	.align		4
.L_1832:
        /*00cc*/ 	.byte	0x04, 0x1e
        /*00ce*/ 	.short	(.L_1834 - .L_1833)
.L_1833:
        /*00d0*/ 	.word	0x00000000


	//----- nvinfo : EIATTR_CBANK_PARAM_SIZE
	.align		4
.L_1834:
        /*00d4*/ 	.byte	0x03, 0x19
        /*00d6*/ 	.short	0x01d0


	//----- nvinfo : EIATTR_PARAM_CBANK
	.align		4
        /*00d8*/ 	.byte	0x04, 0x0a
        /*00da*/ 	.short	(.L_1836 - .L_1835)
	.align		4
.L_1835:
        /*00dc*/ 	.word	index@(.nv.constant0._ZN5flash24flash_fwd_splitkv_kernelI23Flash_fwd_kernel_traitsILi64ELi64ELi128ELi4ELb0ELb0EN7cutlass6half_tE19Flash_kernel_traitsILi64ELi64ELi128ELi4ES3_EELb1ELb0ELb0ELb0ELb1ELb0ELb1ELb0EEEvNS_16Flash_fwd_paramsE)
        /*00e0*/ 	.short	0x0380
        /*00e2*/ 	.short	0x01d0


	//----- nvinfo : EIATTR_SW_WAR
	.align		4
.L_1836:
        /*00e4*/ 	.byte	0x04, 0x36
        /*00e6*/ 	.short	(.L_1838 - .L_1837)
.L_1837:
        /*00e8*/ 	.word	0x00000008
.L_1838:


//--------------------- .nv.info._ZN5flash24flash_fwd_splitkv_kernelI23Flash_fwd_kernel_traitsILi64ELi64ELi128ELi4ELb0ELb0EN7cutlass6half_tE19Flash_kernel_traitsILi64ELi64ELi128ELi4ES3_EELb1ELb0ELb0ELb0ELb1ELb1ELb1ELb0EEEvNS_16Flash_fwd_paramsE --------------------------
	.section	.nv.info._ZN5flash24flash_fwd_splitkv_kernelI23Flash_fwd_kernel_traitsILi64ELi64ELi128ELi4ELb0ELb0EN7cutlass6half_tE19Flash_kernel_traitsILi64ELi64ELi128ELi4ES3_EELb1ELb0ELb0ELb0ELb1ELb1ELb1ELb0EEEvNS_16Flash_fwd_paramsE,"",@"SHT_CUDA_INFO"
	.sectionflags	@""
	.align	4


	//----- nvinfo : EIATTR_CUDA_API_VERSION
	.align		4
        /*0000*/ 	.byte	0x04, 0x37
        /*0002*/ 	.short	(.L_1840 - .L_1839)
.L_1839:
        /*0004*/ 	.word	0x00000082


	//----- nvinfo : EIATTR_KPARAM_INFO
	.align		4
.L_1840:
        /*0008*/ 	.byte	0x04, 0x17
        /*000a*/ 	.short	(.L_1842 - .L_1841)
.L_1841:
        /*000c*/ 	.word	0x00000000
        /*0010*/ 	.short	0x0000
        /*0012*/ 	.short	0x0000
        /*0014*/ 	.byte	0x00, 0xf0, 0x41, 0x07


	//----- nvinfo : EIATTR_SPARSE_MMA_MASK
	.align		4
.L_1842:
        /*0018*/ 	.byte	0x03, 0x50
        /*001a*/ 	.short	0x0000


	//----- nvinfo : EIATTR_MAXREG_COUNT
	.align		4
        /*001c*/ 	.byte	0x03, 0x1b
        /*001e*/ 	.short	0x00ff


	//----- nvinfo : EIATTR_NUM_BARRIERS
	.align		4
        /*0020*/ 	.byte	0x02, 0x4c
        /*0022*/ 	.byte	0x01
	.zero		1


	//----- nvinfo : EIATTR_MERCURY_ISA_VERSION
	.align		4
        /*0024*/ 	.byte	0x03, 0x5f
        /*0026*/ 	.short	0x0101


	//----- nvinfo : EIATTR_COOP_GROUP_MASK_REGIDS
	.align		4
        /*0028*/ 	.byte	0x04, 0x29
        /*002a*/ 	.short	(.L_1844 - .L_1843)


	//   ....[0]....
.L_1843:
        /*002c*/ 	.word	0xffffffff


	//   ....[1]....
        /*0030*/ 	.word	0xffffffff


	//   ....[2]....
        /*0034*/ 	.word	0xffffffff


	//   ....[3]....
        /*0038*/ 	.word	0xffffffff


	//   ....[4]....
        /*003c*/ 	.word	0xffffffff


	//   ....[5]....
        /*0040*/ 	.word	0xffffffff


	//   ....[6]....
        /*0044*/ 	.word	0xffffffff


	//   ....[7]....
        /*0048*/ 	.word	0xffffffff


	//   ....[8]....
        /*004c*/ 	.word	0xffffffff


	//   ....[9]....
        /*0050*/ 	.word	0xffffffff


	//   ....[10]....
        /*0054*/ 	.word	0xffffffff


	//   ....[11]....
        /*0058*/ 	.word	0xffffffff


	//   ....[12]....
        /*005c*/ 	.word	0xffffffff


	//   ....[13]....
        /*0060*/ 	.word	0xffffffff


	//   ....[14]....
        /*0064*/ 	.word	0xffffffff


	//   ....[15]....
        /*0068*/ 	.word	0xffffffff


	//----- nvinfo : EIATTR_COOP_GROUP_INSTR_OFFSETS
	.align		4
.L_1844:
        /*006c*/ 	.byte	0x04, 0x28
        /*006e*/ 	.short	(.L_1846 - .L_1845)


	//   ....[0]....
.L_1845:
        /*0070*/ 	.word	0x00004a90


	//   ....[1]....
        /*0074*/ 	.word	0x00004b00


	//   ....[2]....
        /*0078*/ 	.word	0x00004b30


	//   ....[3]....
        /*007c*/ 	.word	0x00004b60


	//   ....[4]....
        /*0080*/ 	.word	0x000086f0


	//   ....[5]....
        /*0084*/ 	.word	0x00008700


	//   ....[6]....
        /*0088*/ 	.word	0x00008730


	//   ....[7]....
        /*008c*/ 	.word	0x00008740


	//   ....[8]....
        /*0090*/ 	.word	0x0000bde0


	//   ....[9]....
        /*0094*/ 	.word	0x0000bdf0


	//   ....[10]....
        /*0098*/ 	.word	0x0000be20


	//   ....[11]....
        /*009c*/ 	.word	0x0000be30


	//   ....[12]....
        /*00a0*/ 	.word	0x0000d4e0


	//   ....[13]....
        /*00a4*/ 	.word	0x0000d520


	//   ....[14]....
        /*00a8*/ 	.word	0x0000d640


	//   ....[15]....
        /*00ac*/ 	.word	0x0000d670


	//----- nvinfo : EIATTR_VRC_CTA_INIT_COUNT
	.align		4
.L_1846:
        /*00b0*/ 	.byte	0x02, 0x4a
	.zero		1
	.zero		1


	//----- nvinfo : EIATTR_EXIT_INSTR_OFFSETS
	.align		4
        /*00b4*/ 	.byte	0x04, 0x1c
        /*00b6*/ 	.short	(.L_1848 - .L_1847)


	//   ....[0]....
.L_1847:
        /*00b8*/ 	.word	0x00000440


	//   ....[1]....
        /*00bc*/ 	.word	0x00000c10


	//   ....[2]....
        /*00c0*/ 	.word	0x00000c40


	//   ....[3]....
        /*00c4*/ 	.word	0x0000df40


	//   ....[4]....
        /*00c8*/ 	.word	0x0000df60


	//----- nvinfo : EIATTR_CRS_STACK_SIZE
	.align		4
.L_1848:
        /*00cc*/ 	.byte	0x04, 0x1e
        /*00ce*/ 	.short	(.L_1850 - .L_1849)
.L_1849:
        /*00d0*/ 	.word	0x00000000


	//----- nvinfo : EIATTR_CBANK_PARAM_SIZE
	.align		4
.L_1850:
        /*00d4*/ 	.byte	0x03, 0x19
        /*00d6*/ 	.short	0x01d0


	//----- nvinfo : EIATTR_PARAM_CBANK
	.align		4
        /*00d8*/ 	.byte	0x04, 0x0a
        /*00da*/ 	.short	(.L_1852 - .L_1851)
	.align		4
.L_1851:
        /*00dc*/ 	.word	index@(.nv.constant0._ZN5flash24flash_fwd_splitkv_kernelI23Flash_fwd_kernel_traitsILi64ELi64ELi128ELi4ELb0ELb0EN7cutlass6half_tE19Flash_kernel_traitsILi64ELi64ELi128ELi4ES3_EELb1ELb0ELb0ELb0ELb1ELb1ELb1ELb0EEEvNS_16Flash_fwd_paramsE)
        /*00e0*/ 	.short	0x0380
        /*00e2*/ 	.short	0x01d0


	//----- nvinfo : EIATTR_SW_WAR
	.align		4
.L_1852:
        /*00e4*/ 	.byte	0x04, 0x36
        /*00e6*/ 	.short	(.L_1854 - .L_1853)
.L_1853:
        /*00e8*/ 	.word	0x00000008
.L_1854:


//--------------------- .nv.info._ZN5flash24flash_fwd_splitkv_kernelI23Flash_fwd_kernel_traitsILi64ELi64ELi128ELi4ELb0ELb0EN7cutlass6half_tE19Flash_kernel_traitsILi64ELi64ELi128ELi4ES3_EELb1ELb0ELb1ELb0ELb0ELb0ELb1ELb0EEEvNS_16Flash_fwd_paramsE --------------------------
	.section	.nv.info._ZN5flash24flash_fwd_splitkv_kernelI23Flash_fwd_kernel_traitsILi64ELi64ELi128ELi4ELb0ELb0EN7cutlass6half_tE19Flash_kernel_traitsILi64ELi64ELi128ELi4ES3_EELb1ELb0ELb1ELb0ELb0ELb0ELb1ELb0EEEvNS_16Flash_fwd_paramsE,"",@"SHT_CUDA_INFO"
	.sectionflags	@""
	.align	4


	//----- nvinfo : EIATTR_CUDA_API_VERSION
	.align		4
        /*0000*/ 	.byte	0x04, 0x37
        /*0002*/ 	.short	(.L_1856 - .L_1855)
.L_1855:
        /*0004*/ 	.word	0x00000082


	//----- nvinfo : EIATTR_KPARAM_INFO
	.align		4
.L_1856:
        /*0008*/ 	.byte	0x04, 0x17
        /*000a*/ 	.short	(.L_1858 - .L_1857)
.L_1857:
        /*000c*/ 	.word	0x00000000
        /*0010*/ 	.short	0x0000
        /*0012*/ 	.short	0x0000
        /*0014*/ 	.byte	0x00, 0xf0, 0x41, 0x07


	//----- nvinfo : EIATTR_SPARSE_MMA_MASK
	.align		4
.L_1858:
        /*0018*/ 	.byte	0x03, 0x50
        /*001a*/ 	.short	0x0000


	//----- nvinfo : EIATTR_MAXREG_COUNT
	.align		4
        /*001c*/ 	.byte	0x03, 0x1b
        /*001e*/ 	.short	0x00ff


	//----- nvinfo : EIATTR_NUM_BARRIERS
	.align		4
        /*0020*/ 	.byte	0x02, 0x4c
        /*0022*/ 	.byte	0x01
	.zero		1


	//----- nvinfo : EIATTR_MERCURY_ISA_VERSION
	.align		4
        /*0024*/ 	.byte	0x03, 0x5f
        /*0026*/ 	.short	0x0101


	//----- nvinfo : EIATTR_COOP_GROUP_MASK_REGIDS
	.align		4
        /*0028*/ 	.byte	0x04, 0x29
        /*002a*/ 	.short	(.L_1860 - .L_1859)


	//   ....[0]....
.L_1859:
        /*002c*/ 	.word	0xffffffff


	//   ....[1]....
        /*0030*/ 	.word	0xffffffff


	//   ....[2]....
        /*0034*/ 	.word	0xffffffff


	//   ....[3]....
        /*0038*/ 	.word	0xffffffff


	//   ....[4]....
        /*003c*/ 	.word	0xffffffff


	//   ....[5]....
        /*0040*/ 	.word	0xffffffff


	//   ....[6]....
        /*0044*/ 	.word	0xffffffff


	//   ....[7]....
        /*0048*/ 	.word	0xffffffff


	//   ....[8]....
        /*004c*/ 	.word	0xffffffff


	//   ....[9]....
        /*0050*/ 	.word	0xffffffff


	//   ....[10]....
        /*0054*/ 	.word	0xffffffff


	//   ....[11]....
        /*0058*/ 	.word	0xffffffff


	//   ....[12]....
        /*005c*/ 	.word	0xffffffff


	//   ....[13]....
        /*0060*/ 	.word	0xffffffff


	//   ....[14]....
        /*0064*/ 	.word	0xffffffff


	//   ....[15]....
        /*0068*/ 	.word	0xffffffff


	//----- nvinfo : EIATTR_COOP_GROUP_INSTR_OFFSETS
	.align		4
.L_1860:
        /*006c*/ 	.byte	0x04, 0x28
        /*006e*/ 	.short	(.L_1862 - .L_1861)


	//   ....[0]....
.L_1861:
        /*0070*/ 	.word	0x00005680


	//   ....[1]....
        /*0074*/ 	.word	0x000056a0


	//   ....[2]....
        /*0078*/ 	.word	0x00005740


	//   ....[3]....
        /*007c*/ 	.word	0x00005750


	//   ....[4]....
        /*0080*/ 	.word	0x000095b0


	//   ....[5]....
        /*0084*/ 	.word	0x000095c0


	//   ....[6]....
        /*0088*/ 	.word	0x000095f0


	//   ....[7]....
        /*008c*/ 	.word	0x00009600


	//   ....[8]....
        /*0090*/ 	.word	0x0000cfb0


	//   ....[9]....
        /*0094*/ 	.word	0x0000cfe0


	//   ....[10]....
        /*0098*/ 	.word	0x0000d010


	//   ....[11]....
        /*009c*/ 	.word	0x0000d020


	//   ....[12]....
        /*00a0*/ 	.word	0x0000e740


	//   ....[13]....
        /*00a4*/ 	.word	0x0000e780


	//   ....[14]....
        /*00a8*/ 	.word	0x0000e850


	//   ....[15]....
        /*00ac*/ 	.word	0x0000e860


	//----- nvinfo : EIATTR_VRC_CTA_INIT_COUNT
	.align		4
.L_1862:
        /*00b0*/ 	.byte	0x02, 0x4a
	.zero		1
	.zero		1


	//----- nvinfo : EIATTR_EXIT_INSTR_OFFSETS
	.align		4
        /*00b4*/ 	.byte	0x04, 0x1c
        /*00b6*/ 	.short	(.L_1864 - .L_1863)


	//   ....[0]....
.L_1863:
        /*00b8*/ 	.word	0x00000440


	//   ....[1]....
        /*00bc*/ 	.word	0x00000c40


	//   ....[2]....
        /*00c0*/ 	.word	0x00000c70


	//   ....[3]....
        /*00c4*/ 	.word	0x0000f240


	//   ....[4]....
        /*00c8*/ 	.word	0x0000f260


	//----- nvinfo : EIATTR_CRS_STACK_SIZE
	.align		4
.L_1864:
        /*00cc*/ 	.byte	0x04, 0x1e
        /*00ce*/ 	.short	(.L_1866 - .L_1865)
.L_1865:
        /*00d0*/ 	.word	0x00000000


	//----- nvinfo : EIATTR_CBANK_PARAM_SIZE
	.align		4
.L_1866:
        /*00d4*/ 	.byte	0x03, 0x19
        /*00d6*/ 	.short	0x01d0


	//----- nvinfo : EIATTR_PARAM_CBANK
	.align		4
        /*00d8*/ 	.byte	0x04, 0x0a
        /*00da*/ 	.short	(.L_1868 - .L_1867)
	.align		4
.L_1867:
        /*00dc*/ 	.word	index@(.nv.constant0._ZN5flash24flash_fwd_splitkv_kernelI23Flash_fwd_kernel_traitsILi64ELi64ELi128ELi4ELb0ELb0EN7cutlass6half_tE19Flash_kernel_traitsILi64ELi64ELi128ELi4ES3_EELb1ELb0ELb1ELb0ELb0ELb0ELb1ELb0EEEvNS_16Flash_fwd_paramsE)
        /*00e0*/ 	.short	0x0380
        /*00e2*/ 	.short	0x01d0


	//----- nvinfo : EIATTR_SW_WAR
	.align		4
.L_1868:
        /*00e4*/ 	.byte	0x04, 0x36
        /*00e6*/ 	.short	(.L_1870 - .L_1869)
.L_1869:
        /*00e8*/ 	.word	0x00000008
.L_1870:


//--------------------- .nv.info._ZN5flash24flash_fwd_splitkv_kernelI23Flash_fwd_kernel_traitsILi64ELi64ELi128ELi4ELb0ELb0EN7cutlass6half_tE19Flash_kernel_traitsILi64ELi64ELi128ELi4ES3_EELb1ELb0ELb1ELb0ELb0ELb1ELb1ELb0EEEvNS_16Flash_fwd_paramsE --------------------------
	.section	.nv.info._ZN5flash24flash_fwd_splitkv_kernelI23Flash_fwd_kernel_traitsILi64ELi64ELi128ELi4ELb0ELb0EN7cutlass6half_tE19Flash_kernel_traitsILi64ELi64ELi128ELi4ES3_EELb1ELb0ELb1ELb0ELb0ELb1ELb1ELb0EEEvNS_16Flash_fwd_paramsE,"",@"SHT_CUDA_INFO"
	.sectionflags	@""
	.align	4


	//----- nvinfo : EIATTR_CUDA_API_VERSION
	.align		4
        /*0000*/ 	.byte	0x04, 0x37
        /*0002*/ 	.short	(.L_1872 - .L_1871)
.L_1871:
        /*0004*/ 	.word	0x00000082


	//----- nvinfo : EIATTR_KPARAM_INFO
	.align		4
.L_1872:
        /*0008*/ 	.byte	0x04, 0x17
        /*000a*/ 	.short	(.L_1874 - .L_1873)
.L_1873:
        /*000c*/ 	.word	0x00000000
        /*0010*/ 	.short	0x0000
        /*0012*/ 	.short	0x0000
        /*0014*/ 	.byte	0x00, 0xf0, 0x41, 0x07


	//----- nvinfo : EIATTR_SPARSE_MMA_MASK
	.align		4
.L_1874:
        /*0018*/ 	.byte	0x03, 0x50
        /*001a*/ 	.short	0x0000


	//----- nvinfo : EIATTR_MAXREG_COUNT
	.align		4
        /*001c*/ 	.byte	0x03, 0x1b
        /*001e*/ 	.short	0x00ff


	//----- nvinfo : EIATTR_NUM_BARRIERS
	.align		4
        /*0020*/ 	.byte	0x02, 0x4c
        /*0022*/ 	.byte	0x01
	.zero		1


	//----- nvinfo : EIATTR_MERCURY_ISA_VERSION
	.align		4
        /*0024*/ 	.byte	0x03, 0x5f
        /*0026*/ 	.short	0x0101


	//----- nvinfo : EIATTR_COOP_GROUP_MASK_REGIDS
	.align		4
        /*0028*/ 	.byte	0x04, 0x29
        /*002a*/ 	.short	(.L_1876 - .L_1875)


	//   ....[0]....
.L_1875:
        /*002c*/ 	.word	0xffffffff


	//   ....[1]....
        /*0030*/ 	.word	0xffffffff


	//   ....[2]....
        /*0034*/ 	.word	0xffffffff


	//   ....[3]....
        /*0038*/ 	.word	0xffffffff


	//   ....[4]....
        /*003c*/ 	.word	0xffffffff


	//   ....[5]....
        /*0040*/ 	.word	0xffffffff


	//   ....[6]....
        /*0044*/ 	.word	0xffffffff


	//   ....[7]....
        /*0048*/ 	.word	0xffffffff


	//   ....[8]....
        /*004c*/ 	.word	0xffffffff


	//   ....[9]....
        /*0050*/ 	.word	0xffffffff


	//   ....[10]....
        /*0054*/ 	.word	0xffffffff


	//   ....[11]....
        /*0058*/ 	.word	0xffffffff


	//   ....[12]....
        /*005c*/ 	.word	0xffffffff


	//   ....[13]....
        /*0060*/ 	.word	0xffffffff


	//   ....[14]....
        /*0064*/ 	.word	0xffffffff


	//   ....[15]....
        /*0068*/ 	.word	0xffffffff


	//----- nvinfo : EIATTR_COOP_GROUP_INSTR_OFFSETS
	.align		4
.L_1876:
        /*006c*/ 	.byte	0x04, 0x28
        /*006e*/ 	.short	(.L_1878 - .L_1877)


	//   ....[0]....
.L_1877:
        /*0070*/ 	.word	0x00005e80


	//   ....[1]....
        /*0074*/ 	.word	0x00005ea0


	//   ....[2]....
        /*0078*/ 	.word	0x00005f30


	//   ....[3]....
        /*007c*/ 	.word	0x00005f40


	//   ....[4]....
        /*0080*/ 	.word	0x0000a590


	//   ....[5]....
        /*0084*/ 	.word	0x0000a5a0


	//   ....[6]....
        /*0088*/ 	.word	0x0000a5d0


	//   ....[7]....
        /*008c*/ 	.word	0x0000a5e0


	//   ....[8]....
        /*0090*/ 	.word	0x0000e800


	//   ....[9]....
        /*0094*/ 	.word	0x0000e830


	//   ....[10]....
        /*0098*/ 	.word	0x0000e860


	//   ....[11]....
        /*009c*/ 	.word	0x0000e870


	//   ....[12]....
        /*00a0*/ 	.word	0x0000ff50


	//   ....[13]....
        /*00a4*/ 	.word	0x0000ff90


	//   ....[14]....
        /*00a8*/ 	.word	0x00010060


	//   ....[15]....
        /*00ac*/ 	.word	0x00010070


	//----- nvinfo : EIATTR_VRC_CTA_INIT_COUNT
	.align		4
.L_1878:
        /*00b0*/ 	.byte	0x02, 0x4a
	.zero		1
	.zero		1


	//----- nvinfo : EIATTR_EXIT_INSTR_OFFSETS
	.align		4
        /*00b4*/ 	.byte	0x04, 0x1c
        /*00b6*/ 	.short	(.L_1880 - .L_1879)


	//   ....[0]....
.L_1879:
        /*00b8*/ 	.word	0x00000440


	//   ....[1]....
        /*00bc*/ 	.word	0x00000c40


	//   ....[2]....
        /*00c0*/ 	.word	0x00000c70


	//   ....[3]....
        /*00c4*/ 	.word	0x00010a50


	//   ....[4]....
        /*00c8*/ 	.word	0x00010a70


	//----- nvinfo : EIATTR_CRS_STACK_SIZE
	.align		4
.L_1880:
        /*00cc*/ 	.byte	0x04, 0x1e
        /*00ce*/ 	.short	(.L_1882 - .L_1881)
.L_1881:
        /*00d0*/ 	.word	0x00000000


	//----- nvinfo : EIATTR_CBANK_PARAM_SIZE
	.align		4
.L_1882:
        /*00d4*/ 	.byte	0x03, 0x19
        /*00d6*/ 	.short	0x01d0


	//----- nvinfo : EIATTR_PARAM_CBANK
	.align		4
        /*00d8*/ 	.byte	0x04, 0x0a
        /*00da*/ 	.short	(.L_1884 - .L_1883)
	.align		4
.L_1883:
        /*00dc*/ 	.word	index@(.nv.constant0._ZN5flash24flash_fwd_splitkv_kernelI23Flash_fwd_kernel_traitsILi64ELi64ELi128ELi4ELb0ELb0EN7cutlass6half_tE19Flash_kernel_traitsILi64ELi64ELi128ELi4ES3_EELb1ELb0ELb1ELb0ELb0ELb1ELb1ELb0EEEvNS_16Flash_fwd_paramsE)
        /*00e0*/ 	.short	0x0380
        /*00e2*/ 	.short	0x01d0


	//----- nvinfo : EIATTR_SW_WAR
	.align		4
.L_1884:
        /*00e4*/ 	.byte	0x04, 0x36
        /*00e6*/ 	.short	(.L_1886 - .L_1885)
.L_1885:
        /*00e8*/ 	.word	0x00000008
.L_1886:


//--------------------- .nv.info._ZN5flash24flash_fwd_splitkv_kernelI23Flash_fwd_kernel_traitsILi64ELi64ELi128ELi4ELb0ELb0EN7cutlass6half_tE19Flash_kernel_traitsILi64ELi64ELi128ELi4ES3_EELb1ELb0ELb0ELb0ELb1ELb0ELb1ELb1EEEvNS_16Flash_fwd_paramsE --------------------------
	.section	.nv.info._ZN5flash24flash_fwd_splitkv_kernelI23Flash_fwd_kernel_traitsILi64ELi64ELi128ELi4ELb0ELb0EN7cutlass6half_tE19Flash_kernel_traitsILi64ELi64ELi128ELi4ES3_EELb1ELb0ELb0ELb0ELb1ELb0ELb1ELb1EEEvNS_16Flash_fwd_paramsE,"",@"SHT_CUDA_INFO"
	.sectionflags	@""
	.align	4


	//----- nvinfo : EIATTR_CUDA_API_VERSION
	.align		4
        /*0000*/ 	.byte	0x04, 0x37
        /*0002*/ 	.short	(.L_1888 - .L_1887)
.L_1887:
        /*0004*/ 	.word	0x00000082


	//----- nvinfo : EIATTR_KPARAM_INFO
	.align		4
.L_1888:
        /*0008*/ 	.byte	0x04, 0x17
        /*000a*/ 	.short	(.L_1890 - .L_1889)
.L_1889:
        /*000c*/ 	.word	0x00000000
        /*0010*/ 	.short	0x0000
        /*0012*/ 	.short	0x0000
        /*0014*/ 	.byte	0x00, 0xf0, 0x41, 0x07


	//----- nvinfo : EIATTR_SPARSE_MMA_MASK
	.align		4
.L_1890:
        /*0018*/ 	.byte	0x03, 0x50
        /*001a*/ 	.short	0x0000


	//----- nvinfo : EIATTR_MAXREG_COUNT
	.align		4
        /*001c*/ 	.byte	0x03, 0x1b
        /*001e*/ 	.short	0x00ff


	//----- nvinfo : EIATTR_NUM_BARRIERS
	.align		4
        /*0020*/ 	.byte	0x02, 0x4c
        /*0022*/ 	.byte	0x01
	.zero		1


	//----- nvinfo : EIATTR_MERCURY_ISA_VERSION
	.align		4
        /*0024*/ 	.byte	0x03, 0x5f
        /*0026*/ 	.short	0x0101


	//----- nvinfo : EIATTR_COOP_GROUP_MASK_REGIDS
	.align		4
        /*0028*/ 	.byte	0x04, 0x29
        /*002a*/ 	.short	(.L_1892 - .L_1891)


	//   ....[0]....
.L_1891:
        /*002c*/ 	.word	0xffffffff


	//   ....[1]....
        /*0030*/ 	.word	0xffffffff


	//   ....[2]....
        /*0034*/ 	.word	0xffffffff


	//   ....[3]....
        /*0038*/ 	.word	0xffffffff


	//   ....[4]....
        /*003c*/ 	.word	0xffffffff


	//   ....[5]....
        /*0040*/ 	.word	0xffffffff


	//   ....[6]....
        /*0044*/ 	.word	0xffffffff


	//   ....[7]....
        /*0048*/ 	.word	0xffffffff


	//   ....[8]....
        /*004c*/ 	.word	0xffffffff


	//   ....[9]....
        /*0050*/ 	.word	0xffffffff


	//   ....[10]....
        /*0054*/ 	.word	0xffffffff


	//   ....[11]....
        /*0058*/ 	.word	0xffffffff


	//   ....[12]....
        /*005c*/ 	.word	0xffffffff


	//   ....[13]....
        /*0060*/ 	.word	0xffffffff


	//   ....[14]....
        /*0064*/ 	.word	0xffffffff


	//   ....[15]....
        /*0068*/ 	.word	0xffffffff


	//----- nvinfo : EIATTR_COOP_GROUP_INSTR_OFFSETS
	.align		4
.L_1892:
        /*006c*/ 	.byte	0x04, 0x28
        /*006e*/ 	.short	(.L_1894 - .L_1893)


	//   ....[0]....
.L_1893:
        /*0070*/ 	.word	0x0000d520


	//   ....[1]....
        /*0074*/ 	.word	0x0000d580


	//   ....[2]....
        /*0078*/ 	.word	0x0000d5e0


	//   ....[3]....
        /*007c*/ 	.word	0x0000d600


	//   ....[4]....
        /*0080*/ 	.word	0x00010c00


	//   ....[5]....
        /*0084*/ 	.word	0x00010c10


	//   ....[6]....
        /*0088*/ 	.word	0x00010c40


	//   ....[7]....
        /*008c*/ 	.word	0x00010c50


	//   ....[8]....
        /*0090*/ 	.word	0x00013a80


	//   ....[9]....
        /*0094*/ 	.word	0x00013a90


	//   ....[10]....
        /*0098*/ 	.word	0x00013ac0


	//   ....[11]....
        /*009c*/ 	.word	0x00013ad0


	//   ....[12]....
        /*00a0*/ 	.word	0x000151e0


	//   ....[13]....
        /*00a4*/ 	.word	0x00015220


	//   ....[14]....
        /*00a8*/ 	.word	0x000152b0


	//   ....[15]....
        /*00ac*/ 	.word	0x000152c0


	//----- nvinfo : EIATTR_VRC_CTA_INIT_COUNT
	.align		4
.L_1894:
        /*00b0*/ 	.byte	0x02, 0x4a
	.zero		1
	.zero		1


	//----- nvinfo : EIATTR_EXIT_INSTR_OFFSETS
	.align		4
        /*00b4*/ 	.byte	0x04, 0x1c
        /*00b6*/ 	.short	(.L_1896 - .L_1895)


	//   ....[0]....
.L_1895:
        /*00b8*/ 	.word	0x00000440


	//   ....[1]....
        /*00bc*/ 	.word	0x00000c40


	//   ....[2]....
        /*00c0*/ 	.word	0x00000c70


	//   ....[3]....
        /*00c4*/ 	.word	0x00015c90


	//   ....[4]....
        /*00c8*/ 	.word	0x00015cb0


	//----- nvinfo : EIATTR_CRS_STACK_SIZE
	.align		4
.L_1896:
        /*00cc*/ 	.byte	0x04, 0x1e
        /*00ce*/ 	.short	(.L_1898 - .L_1897)
.L_1897:
        /*00d0*/ 	.word	0x00000000


	//----- nvinfo : EIATTR_CBANK_PARAM_SIZE
	.align		4
.L_1898:
        /*00d4*/ 	.byte	0x03, 0x19
        /*00d6*/ 	.short	0x01d0


	//----- nvinfo : EIATTR_PARAM_CBANK
	.align		4
        /*00d8*/ 	.byte	0x04, 0x0a
        /*00da*/ 	.short	(.L_1900 - .L_1899)
	.align		4
.L_1899:
        /*00dc*/ 	.word	index@(.nv.constant0._ZN5flash24flash_fwd_splitkv_kernelI23Flash_fwd_kernel_traitsILi64ELi64ELi128ELi4ELb0ELb0EN7cutlass6half_tE19Flash_kernel_traitsILi64ELi64ELi128ELi4ES3_EELb1ELb0ELb0ELb0ELb1ELb0ELb1ELb1EEEvNS_16Flash_fwd_paramsE)
        /*00e0*/ 	.short	0x0380
        /*00e2*/ 	.short	0x01d0


	//----- nvinfo : EIATTR_SW_WAR
	.align		4
.L_1900:
        /*00e4*/ 	.byte	0x04, 0x36
        /*00e6*/ 	.short	(.L_1902 - .L_1901)
.L_1901:
        /*00e8*/ 	.word	0x00000008
.L_1902:


//--------------------- .nv.info._ZN5flash24flash_fwd_splitkv_kernelI23Flash_fwd_kernel_traitsILi64ELi64ELi128ELi4ELb0ELb0EN7cutlass6half_tE19Flash_kernel_traitsILi64ELi64ELi128ELi4ES3_EELb1ELb0ELb0ELb0ELb1ELb1ELb1ELb1EEEvNS_16Flash_fwd_paramsE --------------------------
	.section	.nv.info._ZN5flash24flash_fwd_splitkv_kernelI23Flash_fwd_kernel_traitsILi64ELi64ELi128ELi4ELb0ELb0EN7cutlass6half_tE19Flash_kernel_traitsILi64ELi64ELi128ELi4ES3_EELb1ELb0ELb0ELb0ELb1ELb1ELb1ELb1EEEvNS_16Flash_fwd_paramsE,"",@"SHT_CUDA_INFO"
	.sectionflags	@""
	.align	4


	//----- nvinfo : EIATTR_CUDA_API_VERSION
	.align		4
        /*0000*/ 	.byte	0x04, 0x37
        /*0002*/ 	.short	(.L_1904 - .L_1903)
.L_1903:
        /*0004*/ 	.word	0x00000082


	//----- nvinfo : EIATTR_KPARAM_INFO
	.align		4
.L_1904:
        /*0008*/ 	.byte	0x04, 0x17
        /*000a*/ 	.short	(.L_1906 - .L_1905)
.L_1905:
        /*000c*/ 	.word	0x00000000
        /*0010*/ 	.short	0x0000
        /*0012*/ 	.short	0x0000
        /*0014*/ 	.byte	0x00, 0xf0, 0x41, 0x07


	//----- nvinfo : EIATTR_SPARSE_MMA_MASK
	.align		4
.L_1906:
        /*0018*/ 	.byte	0x03, 0x50
        /*001a*/ 	.short	0x0000


	//----- nvinfo : EIATTR_MAXREG_COUNT
	.align		4
        /*001c*/ 	.byte	0x03, 0x1b
        /*001e*/ 	.short	0x00ff


	//----- nvinfo : EIATTR_NUM_BARRIERS
	.align		4
        /*0020*/ 	.byte	0x02, 0x4c
        /*0022*/ 	.byte	0x01
	.zero		1


	//----- nvinfo : EIATTR_MERCURY_ISA_VERSION
	.align		4
        /*0024*/ 	.byte	0x03, 0x5f
        /*0026*/ 	.short	0x0101


	//----- nvinfo : EIATTR_COOP_GROUP_MASK_REGIDS
	.align		4
        /*0028*/ 	.byte	0x04, 0x29
        /*002a*/ 	.short	(.L_1908 - .L_1907)


	//   ....[0]....
.L_1907:
        /*002c*/ 	.word	0xffffffff


	//   ....[1]....
        /*0030*/ 	.word	0xffffffff


	//   ....[2]....
        /*0034*/ 	.word	0xffffffff


	//   ....[3]....
        /*0038*/ 	.word	0xffffffff


	//   ....[4]....
        /*003c*/ 	.word	0xffffffff


	//   ....[5]....
        /*0040*/ 	.word	0xffffffff


	//   ....[6]....
        /*0044*/ 	.word	0xffffffff


	//   ....[7]....
        /*0048*/ 	.word	0xffffffff


	//   ....[8]....
        /*004c*/ 	.word	0xffffffff


	//   ....[9]....
        /*0050*/ 	.word	0xffffffff


	//   ....[10]....
        /*0054*/ 	.word	0xffffffff


	//   ....[11]....
        /*0058*/ 	.word	0xffffffff


	//   ....[12]....
        /*005c*/ 	.word	0xffffffff


	//   ....[13]....
        /*0060*/ 	.word	0xffffffff


	//   ....[14]....
        /*0064*/ 	.word	0xffffffff


	//   ....[15]....
        /*0068*/ 	.word	0xffffffff


	//----- nvinfo : EIATTR_COOP_GROUP_INSTR_OFFSETS
	.align		4
.L_1908:
        /*006c*/ 	.byte	0x04, 0x28
        /*006e*/ 	.short	(.L_1910 - .L_1909)


	//   ....[0]....
.L_1909:
        /*0070*/ 	.word	0x0000de60


	//   ....[1]....
        /*0074*/ 	.word	0x0000dec0


	//   ....[2]....
        /*0078*/ 	.word	0x0000df10


	//   ....[3]....
        /*007c*/ 	.word	0x0000df30


	//   ....[4]....
        /*0080*/ 	.word	0x00011d30


	//   ....[5]....
        /*0084*/ 	.word	0x00011d40


	//   ....[6]....
        /*0088*/ 	.word	0x00011d70


	//   ....[7]....
        /*008c*/ 	.word	0x00011d80


	//   ....[8]....
        /*0090*/ 	.word	0x00015460


	//   ....[9]....
        /*0094*/ 	.word	0x00015470


	//   ....[10]....
        /*0098*/ 	.word	0x000154a0


	//   ....[11]....
        /*009c*/ 	.word	0x000154b0


	//   ....[12]....
        /*00a0*/ 	.word	0x00016b60


	//   ....[13]....
        /*00a4*/ 	.word	0x00016ba0


	//   ....[14]....
        /*00a8*/ 	.word	0x00016c30


	//   ....[15]....
        /*00ac*/ 	.word	0x00016c40


	//----- nvinfo : EIATTR_VRC_CTA_INIT_COUNT
	.align		4
.L_1910:
        /*00b0*/ 	.byte	0x02, 0x4a
	.zero		1
	.zero		1


	//----- nvinfo : EIATTR_EXIT_INSTR_OFFSETS
	.align		4
        /*00b4*/ 	.byte	0x04, 0x1c
        /*00b6*/ 	.short	(.L_1912 - .L_1911)


	//   ....[0]....
.L_1911:
        /*00b8*/ 	.word	0x00000440


	//   ....[1]....
        /*00bc*/ 	.word	0x00000c40


	//   ....[2]....
        /*00c0*/ 	.word	0x00000c70


	//   ....[3]....
        /*00c4*/ 	.word	0x00017610


	//   ....[4]....
        /*00c8*/ 	.word	0x00017630


	//----- nvinfo : EIATTR_CRS_STACK_SIZE
	.align		4
.L_1912:
        /*00cc*/ 	.byte	0x04, 0x1e
        /*00ce*/ 	.short	(.L_1914 - .L_1913)
.L_1913:
        /*00d0*/ 	.word	0x00000000


	//----- nvinfo : EIATTR_CBANK_PARAM_SIZE
	.align		4
.L_1914:
        /*00d4*/ 	.byte	0x03, 0x19
        /*00d6*/ 	.short	0x01d0


	//----- nvinfo : EIATTR_PARAM_CBANK
	.align		4
        /*00d8*/ 	.byte	0x04, 0x0a
        /*00da*/ 	.short	(.L_1916 - .L_1915)
	.align		4
.L_1915:
        /*00dc*/ 	.word	index@(.nv.constant0._ZN5flash24flash_fwd_splitkv_kernelI23Flash_fwd_kernel_traitsILi64ELi64ELi128ELi4ELb0ELb0EN7cutlass6half_tE19Flash_kernel_traitsILi64ELi64ELi128ELi4ES3_EELb1ELb0ELb0ELb0ELb1ELb1ELb1ELb1EEEvNS_16Flash_fwd_paramsE)
        /*00e0*/ 	.short	0x0380
        /*00e2*/ 	.short	0x01d0


	//----- nvinfo : EIATTR_SW_WAR
	.align		4
.L_1916:
        /*00e4*/ 	.byte	0x04, 0x36
        /*00e6*/ 	.short	(.L_1918 - .L_1917)
.L_1917:
        /*00e8*/ 	.word	0x00000008
.L_1918:


//--------------------- .nv.info._ZN5flash24flash_fwd_splitkv_kernelI23Flash_fwd_kernel_traitsILi64ELi64ELi128ELi4ELb0ELb0EN7cutlass6half_tE19Flash_kernel_traitsILi64ELi64ELi128ELi4ES3_EELb1ELb0ELb1ELb0ELb0ELb0ELb1ELb1EEEvNS_16Flash_fwd_paramsE --------------------------
	.section	.nv.info._ZN5flash24flash_fwd_splitkv_kernelI23Flash_fwd_kernel_traitsILi64ELi64ELi128ELi4ELb0ELb0EN7cutlass6half_tE19Flash_kernel_traitsILi64ELi64ELi128ELi4ES3_EELb1ELb0ELb1ELb0ELb0ELb0ELb1ELb1EEEvNS_16Flash_fwd_paramsE,"",@"SHT_CUDA_INFO"
	.sectionflags	@""
	.align	4


	//----- nvinfo : EIATTR_CUDA_API_VERSION
	.align		4
        /*0000*/ 	.byte	0x04, 0x37
        /*0002*/ 	.short	(.L_1920 - .L_1919)
.L_1919:
        /*0004*/ 	.word	0x00000082


	//----- nvinfo : EIATTR_KPARAM_INFO
	.align		4
.L_1920:
        /*0008*/ 	.byte	0x04, 0x17
        /*000a*/ 	.short	(.L_1922 - .L_1921)
.L_1921:
        /*000c*/ 	.word	0x00000000
        /*0010*/ 	.short	0x0000
        /*0012*/ 	.short	0x0000
        /*0014*/ 	.byte	0x00, 0xf0, 0x41, 0x07


	//----- nvinfo : EIATTR_SPARSE_MMA_MASK
	.align		4
.L_1922:
        /*0018*/ 	.byte	0x03, 0x50
        /*001a*/ 	.short	0x0000


	//----- nvinfo : EIATTR_MAXREG_COUNT
	.align		4
        /*001c*/ 	.byte	0x03, 0x1b
        /*001e*/ 	.short	0x00ff


	//----- nvinfo : EIATTR_NUM_BARRIERS
	.align		4
        /*0020*/ 	.byte	0x02, 0x4c
        /*0022*/ 	.byte	0x01
	.zero		1


	//----- nvinfo : EIATTR_MERCURY_ISA_VERSION
	.align		4
        /*0024*/ 	.byte	0x03, 0x5f
        /*0026*/ 	.short	0x0101


	//----- nvinfo : EIATTR_COOP_GROUP_MASK_REGIDS
	.align		4
        /*0028*/ 	.byte	0x04, 0x29
        /*002a*/ 	.short	(.L_1924 - .L_1923)


	//   ....[0]....
.L_1923:
        /*002c*/ 	.word	0xffffffff


	//   ....[1]....
        /*0030*/ 	.word	0xffffffff


	//   ....[2]....
        /*0034*/ 	.word	0xffffffff


	//   ....[3]....
        /*0038*/ 	.word	0xffffffff


	//   ....[4]....
        /*003c*/ 	.word	0xffffffff


	//   ....[5]....
        /*0040*/ 	.word	0xffffffff


	//   ....[6]....
        /*0044*/ 	.word	0xffffffff


	//   ....[7]....
        /*0048*/ 	.word	0xffffffff


	//   ....[8]....
        /*004c*/ 	.word	0xffffffff


	//   ....[9]....
        /*0050*/ 	.word	0xffffffff


	//   ....[10]....
        /*0054*/ 	.word	0xffffffff


	//   ....[11]....
        /*0058*/ 	.word	0xffffffff


	//   ....[12]....
        /*005c*/ 	.word	0xffffffff


	//   ....[13]....
        /*0060*/ 	.word	0xffffffff


	//   ....[14]....
        /*0064*/ 	.word	0xffffffff


	//   ....[15]....
        /*0068*/ 	.word	0xffffffff


	//----- nvinfo : EIATTR_COOP_GROUP_INSTR_OFFSETS
	.align		4
.L_1924:
        /*006c*/ 	.byte	0x04, 0x28
        /*006e*/ 	.short	(.L_1926 - .L_1925)


	//   ....[0]....
.L_1925:
        /*0070*/ 	.word	0x0000eec0


	//   ....[1]....
        /*0074*/ 	.word	0x0000eee0


	//   ....[2]....
        /*0078*/ 	.word	0x0000ef90


	//   ....[3]....
        /*007c*/ 	.word	0x0000efa0


	//   ....[4]....
        /*0080*/ 	.word	0x00012ed0


	//   ....[5]....
        /*0084*/ 	.word	0x00012ee0


	//   ....[6]....
        /*0088*/ 	.word	0x00012f10


	//   ....[7]....
        /*008c*/ 	.word	0x00012f20


	//   ....[8]....
        /*0090*/ 	.word	0x00016930


	//   ....[9]....
        /*0094*/ 	.word	0x00016950


	//   ....[10]....
        /*0098*/ 	.word	0x00016990


	//   ....[11]....
        /*009c*/ 	.word	0x000169a0


	//   ....[12]....
        /*00a0*/ 	.word	0x000180c0


	//   ....[13]....
        /*00a4*/ 	.word	0x00018100


	//   ....[14]....
        /*00a8*/ 	.word	0x00018190


	//   ....[15]....
        /*00ac*/ 	.word	0x000181a0


	//----- nvinfo : EIATTR_VRC_CTA_INIT_COUNT
	.align		4
.L_1926:
        /*00b0*/ 	.byte	0x02, 0x4a
	.zero		1
	.zero		1


	//----- nvinfo : EIATTR_EXIT_INSTR_OFFSETS
	.align		4
        /*00b4*/ 	.byte	0x04, 0x1c
        /*00b6*/ 	.short	(.L_1928 - .L_1927)


	//   ....[0]....
.L_1927:
        /*00b8*/ 	.word	0x00000440


	//   ....[1]....
        /*00bc*/ 	.word	0x00000c70


	//   ....[2]....
        /*00c0*/ 	.word	0x00000ca0


	//   ....[3]....
        /*00c4*/ 	.word	0x00018bb0


	//   ....[4]....
        /*00c8*/ 	.word	0x00018bd0


	//----- nvinfo : EIATTR_CRS_STACK_SIZE
	.align		4
.L_1928:
        /*00cc*/ 	.byte	0x04, 0x1e
        /*00ce*/ 	.short	(.L_1930 - .L_1929)
.L_1929:
        /*00d0*/ 	.word	0x00000000


	//----- nvinfo : EIATTR_CBANK_PARAM_SIZE
	.align		4
.L_1930:
        /*00d4*/ 	.byte	0x03, 0x19
        /*00d6*/ 	.short	0x01d0


	//----- nvinfo : EIATTR_PARAM_CBANK
	.align		4
        /*00d8*/ 	.byte	0x04, 0x0a
        /*00da*/ 	.short	(.L_1932 - .L_1931)
	.align		4
.L_1931:
        /*00dc*/ 	.word	index@(.nv.constant0._ZN5flash24flash_fwd_splitkv_kernelI23Flash_fwd_kernel_traitsILi64ELi64ELi128ELi4ELb0ELb0EN7cutlass6half_tE19Flash_kernel_traitsILi64ELi64ELi128ELi4ES3_EELb1ELb0ELb1ELb0ELb0ELb0ELb1ELb1EEEvNS_16Flash_fwd_paramsE)
        /*00e0*/ 	.short	0x0380
        /*00e2*/ 	.short	0x01d0


	//----- nvinfo : EIATTR_SW_WAR
	.align		4
.L_1932:
        /*00e4*/ 	.byte	0x04, 0x36
        /*00e6*/ 	.short	(.L_1934 - .L_1933)
.L_1933:
        /*00e8*/ 	.word	0x00000008
.L_1934:


//--------------------- .nv.info._ZN5flash24flash_fwd_splitkv_kernelI23Flash_fwd_kernel_traitsILi64ELi64ELi128ELi4ELb0ELb0EN7cutlass6half_tE19Flash_kernel_traitsILi64ELi64ELi128ELi4ES3_EELb1ELb0ELb1ELb0ELb0ELb1ELb1ELb1EEEvNS_16Flash_fwd_paramsE --------------------------
	.section	.nv.info._ZN5flash24flash_fwd_splitkv_kernelI23Flash_fwd_kernel_traitsILi64ELi64ELi128ELi4ELb0ELb0EN7cutlass6half_tE19Flash_kernel_traitsILi64ELi64ELi128ELi4ES3_EELb1ELb0ELb1ELb0ELb0ELb1ELb1ELb1EEEvNS_16Flash_fwd_paramsE,"",@"SHT_CUDA_INFO"
	.sectionflags	@""
	.align	4


	//----- nvinfo : EIATTR_CUDA_API_VERSION
	.align		4
        /*0000*/ 	.byte	0x04, 0x37
        /*0002*/ 	.short	(.L_1936 - .L_1935)
.L_1935:
        /*0004*/ 	.word	0x00000082


	//----- nvinfo : EIATTR_KPARAM_INFO
	.align		4
.L_1936:
        /*0008*/ 	.byte	0x04, 0x17
        /*000a*/ 	.short	(.L_1938 - .L_1937)
.L_1937:
        /*000c*/ 	.word	0x00000000
        /*0010*/ 	.short	0x0000
        /*0012*/ 	.short	0x0000
        /*0014*/ 	.byte	0x00, 0xf0, 0x41, 0x07


	//----- nvinfo : EIATTR_SPARSE_MMA_MASK
	.align		4
.L_1938:
        /*0018*/ 	.byte	0x03, 0x50
        /*001a*/ 	.short	0x0000


	//----- nvinfo : EIATTR_MAXREG_COUNT
	.align		4
        /*001c*/ 	.byte	0x03, 0x1b
        /*001e*/ 	.short	0x00ff


	//----- nvinfo : EIATTR_NUM_BARRIERS
	.align		4
        /*0020*/ 	.byte	0x02, 0x4c
        /*0022*/ 	.byte	0x01
	.zero		1


	//----- nvinfo : EIATTR_MERCURY_ISA_VERSION
	.align		4
        /*0024*/ 	.byte	0x03, 0x5f
        /*0026*/ 	.short	0x0101


	//----- nvinfo : EIATTR_COOP_GROUP_MASK_REGIDS
	.align		4
        /*0028*/ 	.byte	0x04, 0x29
        /*002a*/ 	.short	(.L_1940 - .L_1939)


	//   ....[0]....
.L_1939:
        /*002c*/ 	.word	0xffffffff


	//   ....[1]....
        /*0030*/ 	.word	0xffffffff


	//   ....[2]....
        /*0034*/ 	.word	0xffffffff


	//   ....[3]....
        /*0038*/ 	.word	0xffffffff


	//   ....[4]....
        /*003c*/ 	.word	0xffffffff


	//   ....[5]....
        /*0040*/ 	.word	0xffffffff


	//   ....[6]....
        /*0044*/ 	.word	0xffffffff


	//   ....[7]....
        /*0048*/ 	.word	0xffffffff


	//   ....[8]....
        /*004c*/ 	.word	0xffffffff


	//   ....[9]....
        /*0050*/ 	.word	0xffffffff


	//   ....[10]....
        /*0054*/ 	.word	0xffffffff


	//   ....[11]....
        /*0058*/ 	.word	0xffffffff


	//   ....[12]....
        /*005c*/ 	.word	0xffffffff


	//   ....[13]....
        /*0060*/ 	.word	0xffffffff


	//   ....[14]....
        /*0064*/ 	.word	0xffffffff


	//   ....[15]....
        /*0068*/ 	.word	0xffffffff


	//----- nvinfo : EIATTR_COOP_GROUP_INSTR_OFFSETS
	.align		4
.L_1940:
        /*006c*/ 	.byte	0x04, 0x28
        /*006e*/ 	.short	(.L_1942 - .L_1941)


	//   ....[0]....
.L_1941:
        /*0070*/ 	.word	0x0000f700


	//   ....[1]....
        /*0074*/ 	.word	0x0000f720


	//   ....[2]....
        /*0078*/ 	.word	0x0000f7b0


	//   ....[3]....
        /*007c*/ 	.word	0x0000f7c0


	//   ....[4]....
        /*0080*/ 	.word	0x00013ee0


	//   ....[5]....
        /*0084*/ 	.word	0x00013ef0


	//   ....[6]....
        /*0088*/ 	.word	0x00013f20


	//   ....[7]....
        /*008c*/ 	.word	0x00013f30


	//   ....[8]....
        /*0090*/ 	.word	0x00018180


	//   ....[9]....
        /*0094*/ 	.word	0x000181b0


	//   ....[10]....
        /*0098*/ 	.word	0x000181e0


	//   ....[11]....
        /*009c*/ 	.word	0x000181f0


	//   ....[12]....
        /*00a0*/ 	.word	0x000198d0


	//   ....[13]....
        /*00a4*/ 	.word	0x00019910


	//   ....[14]....
        /*00a8*/ 	.word	0x000199a0


	//   ....[15]....
        /*00ac*/ 	.word	0x000199b0


	//----- nvinfo : EIATTR_VRC_CTA_INIT_COUNT
	.align		4
.L_1942:
        /*00b0*/ 	.byte	0x02, 0x4a
	.zero		1
	.zero		1


	//----- nvinfo : EIATTR_EXIT_INSTR_OFFSETS
	.align		4
        /*00b4*/ 	.byte	0x04, 0x1c
        /*00b6*/ 	.short	(.L_1944 - .L_1943)


	//   ....[0]....
.L_1943:
        /*00b8*/ 	.word	0x00000440


	//   ....[1]....
        /*00bc*/ 	.word	0x00000c70


	//   ....[2]....
        /*00c0*/ 	.word	0x00000ca0


	//   ....[3]....
        /*00c4*/ 	.word	0x0001a3c0


	//   ....[4]....
        /*00c8*/ 	.word	0x0001a3e0


	//----- nvinfo : EIATTR_CRS_STACK_SIZE
	.align		4
.L_1944:
        /*00cc*/ 	.byte	0x04, 0x1e
        /*00ce*/ 	.short	(.L_1946 - .L_1945)
.L_1945:
        /*00d0*/ 	.word	0x00000000


	//----- nvinfo : EIATTR_CBANK_PARAM_SIZE
	.align		4
.L_1946:
        /*00d4*/ 	.byte	0x03, 0x19
        /*00d6*/ 	.short	0x01d0


	//----- nvinfo : EIATTR_PARAM_CBANK
	.align		4
        /*00d8*/ 	.byte	0x04, 0x0a
        /*00da*/ 	.short	(.L_1948 - .L_1947)
	.align		4
.L_1947:
        /*00dc*/ 	.word	index@(.nv.constant0._ZN5flash24flash_fwd_splitkv_kernelI23Flash_fwd_kernel_traitsILi64ELi64ELi128ELi4ELb0ELb0EN7cutlass6half_tE19Flash_kernel_traitsILi64ELi64ELi128ELi4ES3_EELb1ELb0ELb1ELb0ELb0ELb1ELb1ELb1EEEvNS_16Flash_fwd_paramsE)
        /*00e0*/ 	.short	0x0380
        /*00e2*/ 	.short	0x01d0


	//----- nvinfo : EIATTR_SW_WAR
	.align		4
.L_1948:
        /*00e4*/ 	.byte	0x04, 0x36
        /*00e6*/ 	.short	(.L_1950 - .L_1949)
.L_1949:
        /*00e8*/ 	.word	0x00000008
.L_1950:


//--------------------- .nv.callgraph             --------------------------
	.section	.nv.callgraph,"",@"SHT_CUDA_CALLGRAPH"
	.align	4
	.sectionentsize	8
	.align		4
        /*0000*/ 	.word	0x00000000
	.align		4
        /*0004*/ 	.word	0xffffffff
	.align		4
        /*0008*/ 	.word	0x00000000
	.align		4
        /*000c*/ 	.word	0xfffffffe
	.align		4
        /*0010*/ 	.word	0x00000000
	.align		4
        /*0014*/ 	.word	0xfffffffd
	.align		4
        /*0018*/ 	.word	0x00000000
	.align		4
        /*001c*/ 	.word	0xfffffffc


//--------------------- .nv.constant4             --------------------------
	.section	.nv.constant4,"a",@progbits
	.align	8
	.align		8
.nv.constant4:
        /*0000*/ 	.dword	_ZN78_INTERNAL_508b6885_42_flash_fwd_split_hdim64_fp16_causal_sm80_cu_ee213261_28424cuda3std3__45__cpo5beginE
	.align		8
        /*0008*/ 	.dword	_ZN78_INTERNAL_508b6885_42_flash_fwd_split_hdim64_fp16_causal_sm80_cu_ee213261_28424cuda3std3__45__cpo3endE
	.align		8
        /*0010*/ 	.dword	_ZN78_INTERNAL_508b6885_42_flash_fwd_split_hdim64_fp16_causal_sm80_cu_ee213261_28424cuda3std3__45__cpo6cbeginE
	.align		8
        /*0018*/ 	.dword	_ZN78_INTERNAL_508b6885_42_flash_fwd_split_hdim64_fp16_causal_sm80_cu_ee213261_28424cuda3std3__45__cpo4cendE
	.align		8
        /*0020*/ 	.dword	_ZN78_INTERNAL_508b6885_42_flash_fwd_split_hdim64_fp16_causal_sm80_cu_ee213261_28424cuda3std3__480_GLOBAL__N__508b6885_42_flash_fwd_split_hdim64_fp16_causal_sm80_cu_ee213261_28426ignoreE
	.align		8
        /*0028*/ 	.dword	_ZN78_INTERNAL_508b6885_42_flash_fwd_split_hdim64_fp16_causal_sm80_cu_ee213261_28424cuda3std3__419piecewise_constructE
	.align		8
        /*0030*/ 	.dword	_ZN78_INTERNAL_508b6885_42_flash_fwd_split_hdim64_fp16_causal_sm80_cu_ee213261_28424cuda3std3__48in_placeE
	.align		8
        /*0038*/ 	.dword	_ZN78_INTERNAL_508b6885_42_flash_fwd_split_hdim64_fp16_causal_sm80_cu_ee213261_28424cuda3std6ranges3__45__cpo4swapE
	.align		8
        /*0040*/ 	.dword	_ZN78_INTERNAL_508b6885_42_flash_fwd_split_hdim64_fp16_causal_sm80_cu_ee213261_28424cuda3std6ranges3__45__cpo9iter_moveE
	.align		8
        /*0048*/ 	.dword	_ZN78_INTERNAL_508b6885_42_flash_fwd_split_hdim64_fp16_causal_sm80_cu_ee213261_28424cute7productE
	.align		8
        /*0050*/ 	.dword	_ZN78_INTERNAL_508b6885_42_flash_fwd_split_hdim64_fp16_causal_sm80_cu_ee213261_28424cute1_E


//--------------------- .text._ZN5flash32flash_fwd_splitkv_combine_kernelI23Flash_fwd_kernel_traitsILi64ELi64ELi256ELi4ELb0ELb0EN7cutlass6half_tE19Flash_kernel_traitsILi64ELi64ELi256ELi4ES3_EELi8ELi7ELb0EEEvNS_16Flash_fwd_paramsE --------------------------
	.section	.text._ZN5flash32flash_fwd_splitkv_combine_kernelI23Flash_fwd_kernel_traitsILi64ELi64ELi256ELi4ELb0ELb0EN7cutlass6half_tE19Flash_kernel_traitsILi64ELi64ELi256ELi4ES3_EELi8ELi7ELb0EEEvNS_16Flash_fwd_paramsE,"ax",@progbits
	.align	128
        .global         _ZN5flash32flash_fwd_splitkv_combine_kernelI23Flash_fwd_kernel_traitsILi64ELi64ELi256ELi4ELb0ELb0EN7cutlass6half_tE19Flash_kernel_traitsILi64ELi64ELi256ELi4ES3_EELi8ELi7ELb0EEEvNS_16Flash_fwd_paramsE
        .type           _ZN5flash32flash_fwd_splitkv_combine_kernelI23Flash_fwd_kernel_traitsILi64ELi64ELi256ELi4ELb0ELb0EN7cutlass6half_tE19Flash_kernel_traitsILi64ELi64ELi256ELi4ES3_EELi8ELi7ELb0EEEvNS_16Flash_fwd_paramsE,@function
        .size           _ZN5flash32flash_fwd_splitkv_combine_kernelI23Flash_fwd_kernel_traitsILi64ELi64ELi256ELi4ELb0ELb0EN7cutlass6half_tE19Flash_kernel_traitsILi64ELi64ELi256ELi4ES3_EELi8ELi7ELb0EEEvNS_16Flash_fwd_paramsE,(.L_x_7088 - _ZN5flash32flash_fwd_splitkv_combine_kernelI23Flash_fwd_kernel_traitsILi64ELi64ELi256ELi4ELb0ELb0EN7cutlass6half_tE19Flash_kernel_traitsILi64ELi64ELi256ELi4ES3_EELi8ELi7ELb0EEEvNS_16Flash_fwd_paramsE)
        .other          _ZN5flash32flash_fwd_splitkv_combine_kernelI23Flash_fwd_kernel_traitsILi64ELi64ELi256ELi4ELb0ELb0EN7cutlass6half_tE19Flash_kernel_traitsILi64ELi64ELi256ELi4ES3_EELi8ELi7ELb0EEEvNS_16Flash_fwd_paramsE,@"STO_CUDA_ENTRY STV_DEFAULT"
_ZN5flash32flash_fwd_splitkv_combine_kernelI23Flash_fwd_kernel_traitsILi64ELi64ELi256ELi4ELb0ELb0EN7cutlass6half_tE19Flash_kernel_traitsILi64ELi64ELi256ELi4ES3_EELi8ELi7ELb0EEEvNS_16Flash_fwd_paramsE:
.text._ZN5flash32flash_fwd_splitkv_combine_kernelI23Flash_fwd_kernel_traitsILi64ELi64ELi256ELi4ELb0ELb0EN7cutlass6half_tE19Flash_kernel_traitsILi64ELi64ELi256ELi4ES3_EELi8ELi7ELb0EEEvNS_16Flash_fwd_paramsE:
[----:B------:R-:W-:Y:S01]  /*0000*/  LDC R1, c[0x0][0x37c] ;  /* 0x0000df00ff017b82 */ /* 0x000fe20000000800 */
[----:B------:R-:W0:Y:S07]  /*0010*/  LDCU UR22, c[0x0][0x3e0] ;  /* 0x00007c00ff1677ac */ /* 0x000e2e0008000800 */
[----:B------:R-:W1:Y:S01]  /*0020*/  S2UR UR20, SR_CTAID.X ;  /* 0x00000000001479c3 */ /* 0x000e620000002500 */
[----:B------:R-:W0:Y:S02]  /*0030*/  LDCU.64 UR18, c[0x0][0x430] ;  /* 0x00008600ff1277ac */ /* 0x000e240008000a00 */
[----:B0-----:R-:W-:-:S02]  /*0040*/  UIMAD UR22, UR22, UR19, URZ ;  /* 0x00000013161672a4 */ /* 0x001fc4000f8e02ff */
[----:B-1----:R-:W-:Y:S02]  /*0050*/  USHF.L.U32 UR20, UR20, 0x3, URZ ;  /* 0x0000000314147899 */ /* 0x002fe400080006ff */
[----:B------:R-:W-:-:S04]  /*0060*/  UIMAD UR21, UR22, UR18, URZ ;  /* 0x00000012161572a4 */ /* 0x000fc8000f8e02ff */
[----:B------:R-:W-:Y:S02]  /*0070*/  UISETP.LT.AND UP0, UPT, UR21, UR19, UPT ;  /* 0x000000131500728c */ /* 0x000fe4000bf01270 */
[----:B------:R-:W-:Y:S02]  /*0080*/  USHF.R.S32.HI UR15, URZ, 0x1f, UR21 ;  /* 0x0000001fff0f7899 */ /* 0x000fe40008011415 */
[----:B------:R-:W-:-:S04]  /*0090*/  USEL UR19, UR21, UR19, UP0 ;  /* 0x0000001315137287 */ /* 0x000fc80008000000 */
[----:B------:R-:W-:-:S04]  /*00a0*/  USHF.R.S32.HI UR14, URZ, 0x1f, UR19 ;  /* 0x0000001fff0e7899 */ /* 0x000fc80008011413 */
[----:B------:R-:W-:-:S04]  /*00b0*/  ULOP3.LUT UR4, UR15, UR14, URZ, 0xfc, !UPT ;  /* 0x0000000e0f047292 */ /* 0x000fc8000f8efcff */
[----:B------:R-:W-:-:S09]  /*00c0*/  UISETP.NE.U32.AND UP0, UPT, UR4, URZ, UPT ;  /* 0x000000ff0400728c */ /* 0x000fd2000bf05070 */
[----:B------:R-:W-:Y:S05]  /*00d0*/  BRA.U UP0, `(.L_x_0) ;  /* 0x0000000100607547 */ /* 0x000fea000b800000 */
[----:B------:R-:W0:Y:S01]  /*00e0*/  I2F.U32.RP R2, UR19 ;  /* 0x0000001300027d06 */ /* 0x000e220008209000 */
[----:B------:R-:W-:Y:S02]  /*00f0*/  UIADD3 UR4, UPT, UPT, URZ, -UR19, URZ ;  /* 0x80000013ff047290 */ /* 0x000fe4000fffe0ff */
[----:B------:R-:W-:-:S05]  /*0100*/  UISETP.NE.U32.AND UP0, UPT, UR19, URZ, UPT ;  /* 0x000000ff1300728c */ /* 0x000fca000bf05070 */
[----:B0-----:R-:W0:Y:S02]  /*0110*/  MUFU.RCP R0, R2 ;  /* 0x0000000200007308 */ /* 0x001e240000001000 */
[----:B0-----:R-:W-:-:S06]  /*0120*/  VIADD R0, R0, 0xffffffe ;  /* 0x0ffffffe00007836 */ /* 0x001fcc0000000000 */
[----:B------:R-:W0:Y:S02]  /*0130*/  F2I.FTZ.U32.TRUNC.NTZ R0, R0 ;  /* 0x0000000000007305 */ /* 0x000e24000021f000 */
[----:B0-----:R-:W-:-:S13]  /*0140*/  R2UR UR5, R0 ;  /* 0x00000000000572ca */ /* 0x001fda00000e0000 */
[----:B------:R-:W-:-:S03]  /*0150*/  UIMAD UR6, UR4, UR5, URZ ;  /* 0x00000005040672a4 */ /* 0x000fc6000f8e02ff */
[----:B------:R-:W-:Y:S02]  /*0160*/  UMOV UR4, URZ ;  /* 0x000000ff00047c82 */ /* 0x000fe40008000000 */
[----:B------:R-:W-:-:S04]  /*0170*/  UIMAD.WIDE.U32 UR6, UR5, UR6, UR4 ;  /* 0x00000006050672a5 */ /* 0x000fc8000f8e0004 */
[----:B------:R-:W-:-:S04]  /*0180*/  UIMAD.WIDE.U32 UR4, UR7, UR21, URZ ;  /* 0x00000015070472a5 */ /* 0x000fc8000f8e00ff */
[----:B------:R-:W-:-:S04]  /*0190*/  UIADD3 UR4, UPT, UPT, -UR5, URZ, URZ ;  /* 0x000000ff05047290 */ /* 0x000fc8000fffe1ff */
[----:B------:R-:W-:-:S04]  /*01a0*/  UIMAD UR4, UR19, UR4, UR21 ;  /* 0x00000004130472a4 */ /* 0x000fc8000f8e0215 */
[----:B------:R-:W-:-:S11]  /*01b0*/  UISETP.GE.U32.AND UP2, UPT, UR4, UR19, UPT ;  /* 0x000000130400728c */ /* 0x000fd6000bf46070 */
[----:B------:R-:W-:Y:S02]  /*01c0*/  @UP2 UIADD3 UR4, UPT, UPT, -UR19, UR4, URZ ;  /* 0x0000000413042290 */ /* 0x000fe4000fffe1ff */
[----:B------:R-:W-:Y:S02]  /*01d0*/  @UP2 UIADD3 UR5, UPT, UPT, UR5, 0x1, URZ ;  /* 0x0000000105052890 */ /* 0x000fe4000fffe0ff */
[----:B------:R-:W-:-:S11]  /*01e0*/  UISETP.GE.U32.AND UP1, UPT, UR4, UR19, UPT ;  /* 0x000000130400728c */ /* 0x000fd6000bf26070 */
[----:B------:R-:W-:Y:S02]  /*01f0*/  @UP1 UIADD3 UR5, UPT, UPT, UR5, 0x1, URZ ;  /* 0x0000000105051890 */ /* 0x000fe4000fffe0ff */
[----:B------:R-:W-:-:S07]  /*0200*/  @!UP0 ULOP3.LUT UR5, URZ, UR19, URZ, 0x33, !UPT ;  /* 0x00000013ff058292 */ /* 0x000fce000f8e33ff */
[----:B------:R-:W-:Y:S01]  /*0210*/  UMOV UR4, UR5 ;  /* 0x0000000500047c82 */ /* 0x000fe20008000000 */
[----:B------:R-:W-:Y:S01]  /*0220*/  UMOV UR5, URZ ;  /* 0x000000ff00057c82 */ /* 0x000fe20008000000 */
[----:B------:R-:W-:Y:S01]  /*0230*/  MOV R12, UR4 ;  /* 0x00000004000c7c02 */ /* 0x000fe20008000f00 */
[----:B------:R-:W-:Y:S01]  /*0240*/  IMAD.U32 R13, RZ, RZ, UR5 ;  /* 0x00000005ff0d7e24 */ /* 0x000fe2000f8e00ff */
[----:B------:R-:W-:Y:S06]  /*0250*/  BRA `(.L_x_1) ;  /* 0x00000000001c7947 */ /* 0x000fec0003800000 */
.L_x_0:
[----:B------:R-:W-:Y:S01]  /*0260*/  IMAD.U32 R22, RZ, RZ, UR21 ;  /* 0x00000015ff167e24 */ /* 0x000fe2000f8e00ff */
[----:B------:R-:W-:Y:S01]  /*0270*/  MOV R20, UR19 ;  /* 0x0000001300147c02 */ /* 0x000fe20008000f00 */
[----:B------:R-:W-:Y:S01]  /*0280*/  IMAD.U32 R21, RZ, RZ, UR15 ;  /* 0x0000000fff157e24 */ /* 0x000fe2000f8e00ff */
[----:B------:R-:W-:Y:S02]  /*0290*/  MOV R19, UR14 ;  /* 0x0000000e00137c02 */ /* 0x000fe40008000f00 */
[----:B------:R-:W-:Y:S02]  /*02a0*/  MOV R18, 0x2c0 ;  /* 0x000002c000127802 */ /* 0x000fe40000000f00 */
[----:B------:R-:W-:Y:S05]  /*02b0*/  CALL.REL.NOINC `($__internal_0_$__cuda_sm20_div_s64) ;  /* 0x0000004400f87944 */ /* 0x000fea0003c00000 */
[----:B------:R-:W-:-:S07]  /*02c0*/  MOV R13, R11 ;  /* 0x0000000b000d7202 */ /* 0x000fce0000000f00 */
.L_x_1:
[----:B------:R-:W0:Y:S01]  /*02d0*/  LDCU UR4, c[0x0][0x3e0] ;  /* 0x00007c00ff0477ac */ /* 0x000e220008000800 */
[----:B------:R-:W-:Y:S01]  /*02e0*/  BSSY.RECONVERGENT B0, `(.L_x_2) ;  /* 0x0000023000007945 */ /* 0x000fe20003800200 */
[----:B0-----:R-:W-:Y:S01]  /*02f0*/  USHF.R.S32.HI UR5, URZ, 0x1f, UR4 ;  /* 0x0000001fff057899 */ /* 0x001fe20008011404 */
[----:B------:R-:W-:-:S05]  /*0300*/  ISETP.LT.U32.AND P0, PT, R12, UR4, PT ;  /* 0x000000040c007c0c */ /* 0x000fca000bf01070 */
[----:B------:R-:W-:-:S04]  /*0310*/  ISETP.LT.AND.EX P0, PT, R13, UR5, PT, P0 ;  /* 0x000000050d007c0c */ /* 0x000fc8000bf01300 */
[C---:B------:R-:W-:Y:S02]  /*0320*/  SEL R19, R13.reuse, UR5, P0 ;  /* 0x000000050d137c07 */ /* 0x040fe40008000000 */
[----:B------:R-:W-:Y:S02]  /*0330*/  SEL R20, R12, UR4, P0 ;  /* 0x000000040c147c07 */ /* 0x000fe40008000000 */
[----:B------:R-:W-:-:S04]  /*0340*/  LOP3.LUT R0, R13, R19, RZ, 0xfc, !PT ;  /* 0x000000130d007212 */ /* 0x000fc800078efcff */
[----:B------:R-:W-:-:S13]  /*0350*/  ISETP.NE.U32.AND P1, PT, R0, RZ, PT ;  /* 0x000000ff0000720c */ /* 0x000fda0003f25070 */
[----:B------:R-:W-:Y:S05]  /*0360*/  @P1 BRA `(.L_x_3) ;  /* 0x0000000000501947 */ /* 0x000fea0003800000 */
[----:B------:R-:W0:Y:S01]  /*0370*/  I2F.U32.RP R6, R20 ;  /* 0x0000001400067306 */ /* 0x000e220000209000 */
[----:B------:R-:W-:-:S07]  /*0380*/  ISETP.NE.U32.AND P0, PT, R20, RZ, PT ;  /* 0x000000ff1400720c */ /* 0x000fce0003f05070 */
[----:B0-----:R-:W0:Y:S02]  /*0390*/  MUFU.RCP R2, R6 ;  /* 0x0000000600027308 */ /* 0x001e240000001000 */
[----:B0-----:R-:W-:-:S06]  /*03a0*/  VIADD R2, R2, 0xffffffe ;  /* 0x0ffffffe02027836 */ /* 0x001fcc0000000000 */
[----:B------:R-:W0:Y:S02]  /*03b0*/  F2I.FTZ.U32.TRUNC.NTZ R3, R2 ;  /* 0x0000000200037305 */ /* 0x000e24000021f000 */
[----:B0-----:R-:W-:Y:S02]  /*03c0*/  IMAD.MOV R0, RZ, RZ, -R3 ;  /* 0x000000ffff007224 */ /* 0x001fe400078e0a03 */
[----:B------:R-:W-:Y:S02]  /*03d0*/  HFMA2 R2, -RZ, RZ, 0, 0 ;  /* 0x00000000ff027431 */ /* 0x000fe400000001ff */
[----:B------:R-:W-:-:S04]  /*03e0*/  IMAD R5, R0, R20, RZ ;  /* 0x0000001400057224 */ /* 0x000fc800078e02ff */
[----:B------:R-:W-:-:S06]  /*03f0*/  IMAD.HI.U32 R5, R3, R5, R2 ;  /* 0x0000000503057227 */ /* 0x000fcc00078e0002 */
[----:B------:R-:W-:Y:S01]  /*0400*/  IMAD.HI.U32 R4, R5, R12, RZ ;  /* 0x0000000c05047227 */ /* 0x000fe200078e00ff */
[----:B------:R-:W-:-:S03]  /*0410*/  MOV R5, RZ ;  /* 0x000000ff00057202 */ /* 0x000fc60000000f00 */
[----:B------:R-:W-:-:S04]  /*0420*/  IMAD.MOV R3, RZ, RZ, -R4 ;  /* 0x000000ffff037224 */ /* 0x000fc800078e0a04 */
[----:B------:R-:W-:-:S05]  /*0430*/  IMAD R3, R20, R3, R12 ;  /* 0x0000000314037224 */ /* 0x000fca00078e020c */
[----:B------:R-:W-:-:S13]  /*0440*/  ISETP.GE.U32.AND P2, PT, R3, R20, PT ;  /* 0x000000140300720c */ /* 0x000fda0003f46070 */
[----:B------:R-:W-:Y:S01]  /*0450*/  @P2 IADD3 R3, PT, PT, R3, -R20, RZ ;  /* 0x8000001403032210 */ /* 0x000fe20007ffe0ff */
[----:B------:R-:W-:-:S03]  /*0460*/  @P2 VIADD R4, R4, 0x1 ;  /* 0x0000000104042836 */ /* 0x000fc60000000000 */
[----:B------:R-:W-:-:S13]  /*0470*/  ISETP.GE.U32.AND P1, PT, R3, R20, PT ;  /* 0x000000140300720c */ /* 0x000fda0003f26070 */
[----:B------:R-:W-:Y:S02]  /*0480*/  @P1 IADD3 R4, PT, PT, R4, 0x1, RZ ;  /* 0x0000000104041810 */ /* 0x000fe40007ffe0ff */
[----:B------:R-:W-:Y:S01]  /*0490*/  @!P0 LOP3.LUT R4, RZ, R20, RZ, 0x33, !PT ;  /* 0x00000014ff048212 */ /* 0x000fe200078e33ff */
[----:B------:R-:W-:Y:S05]  /*04a0*/  BRA `(.L_x_4) ;  /* 0x0000000000187947 */ /* 0x000fea0003800000 */
.L_x_3:
[----:B------:R-:W-:Y:S01]  /*04b0*/  IMAD.MOV.U32 R22, RZ, RZ, R12 ;  /* 0x000000ffff167224 */ /* 0x000fe200078e000c */
[----:B------:R-:W-:Y:S02]  /*04c0*/  MOV R21, R13 ;  /* 0x0000000d00157202 */ /* 0x000fe40000000f00 */
[----:B------:R-:W-:Y:S02]  /*04d0*/  MOV R18, 0x4f0 ;  /* 0x000004f000127802 */ /* 0x000fe40000000f00 */
[----:B------:R-:W-:Y:S05]  /*04e0*/  CALL.REL.NOINC `($__internal_0_$__cuda_sm20_div_s64) ;  /* 0x00000044006c7944 */ /* 0x000fea0003c00000 */
[----:B------:R-:W-:Y:S02]  /*04f0*/  MOV R4, R12 ;  /* 0x0000000c00047202 */ /* 0x000fe40000000f00 */
[----:B------:R-:W-:Y:S02]  /*0500*/  MOV R5, R11 ;  /* 0x0000000b00057202 */ /* 0x000fe40000000f00 */
.L_x_4:
[----:B------:R-:W-:Y:S05]  /*0510*/  BSYNC.RECONVERGENT B0 ;  /* 0x0000000000007941 */ /* 0x000fea0003800200 */
.L_x_2:
[----:B------:R-:W0:Y:S01]  /*0520*/  LDCU UR4, c[0x0][0x434] ;  /* 0x00008680ff0477ac */ /* 0x000e220008000800 */
[----:B------:R-:W-:Y:S01]  /*0530*/  BSSY.RECONVERGENT B0, `(.L_x_5) ;  /* 0x0000040000007945 */ /* 0x000fe20003800200 */
[----:B0-----:R-:W-:-:S05]  /*0540*/  IMAD.U32 R0, RZ, RZ, UR4 ;  /* 0x00000004ff007e24 */ /* 0x001fca000f8e00ff */
[----:B------:R-:W-:-:S04]  /*0550*/  IABS R0, R0 ;  /* 0x0000000000007213 */ /* 0x000fc80000000000 */
[----:B------:R-:W-:-:S13]  /*0560*/  R2UR UR5, R0 ;  /* 0x00000000000572ca */ /* 0x000fda00000e0000 */
[----:B------:R-:W0:Y:S01]  /*0570*/  I2F.RP R8, UR5 ;  /* 0x0000000500087d06 */ /* 0x000e220008209400 */
[----:B------:R-:W-:-:S04]  /*0580*/  UIADD3 UR8, UPT, UPT, UR4, -0x1, UR5 ;  /* 0xffffffff04087890 */ /* 0x000fc8000fffe005 */
[----:B------:R-:W-:-:S06]  /*0590*/  ULOP3.LUT UR6, UR8, UR5, URZ, 0x3c, !UPT ;  /* 0x0000000508067292 */ /* 0x000fcc000f8e3cff */
[----:B------:R-:W-:Y:S01]  /*05a0*/  ISETP.LE.AND P0, PT, RZ, UR6, PT ;  /* 0x00000006ff007c0c */ /* 0x000fe2000bf03270 */
[----:B0-----:R-:W0:Y:S02]  /*05b0*/  MUFU.RCP R6, R8 ;  /* 0x0000000800067308 */ /* 0x001e240000001000 */
[----:B0-----:R-:W-:-:S06]  /*05c0*/  VIADD R6, R6, 0xffffffe ;  /* 0x0ffffffe06067836 */ /* 0x001fcc0000000000 */
[----:B------:R-:W0:Y:S02]  /*05d0*/  F2I.FTZ.U32.TRUNC.NTZ R7, R6 ;  /* 0x0000000600077305 */ /* 0x000e24000021f000 */
[----:B0-----:R-:W-:Y:S02]  /*05e0*/  IMAD.MOV R0, RZ, RZ, -R7 ;  /* 0x000000ffff007224 */ /* 0x001fe400078e0a07 */
[----:B------:R-:W-:Y:S02]  /*05f0*/  IMAD.MOV.U32 R6, RZ, RZ, RZ ;  /* 0x000000ffff067224 */ /* 0x000fe400078e00ff */
[----:B------:R-:W-:Y:S01]  /*0600*/  IMAD R2, R0, UR5, RZ ;  /* 0x0000000500027c24 */ /* 0x000fe2000f8e02ff */
[----:B------:R-:W-:-:S03]  /*0610*/  IABS R0, UR8 ;  /* 0x0000000800007c13 */ /* 0x000fc60008000000 */
[----:B------:R-:W-:-:S04]  /*0620*/  IMAD.HI.U32 R2, R7, R2, R6 ;  /* 0x0000000207027227 */ /* 0x000fc800078e0006 */
[----:B------:R-:W-:-:S04]  /*0630*/  IMAD.MOV.U32 R3, RZ, RZ, R0 ;  /* 0x000000ffff037224 */ /* 0x000fc800078e0000 */
[----:B------:R-:W-:-:S04]  /*0640*/  IMAD.HI.U32 R2, R2, R3, RZ ;  /* 0x0000000302027227 */ /* 0x000fc800078e00ff */
[----:B------:R-:W-:-:S04]  /*0650*/  IMAD.MOV R0, RZ, RZ, -R2 ;  /* 0x000000ffff007224 */ /* 0x000fc800078e0a02 */
[----:B------:R-:W-:-:S05]  /*0660*/  IMAD R0, R0, UR5, R3 ;  /* 0x0000000500007c24 */ /* 0x000fca000f8e0203 */
[----:B------:R-:W-:-:S13]  /*0670*/  ISETP.LT.U32.AND P1, PT, R0, UR5, PT ;  /* 0x0000000500007c0c */ /* 0x000fda000bf21070 */
[----:B------:R-:W-:Y:S02]  /*0680*/  @!P1 VIADD R0, R0, -UR5 ;  /* 0x8000000500009c36 */ /* 0x000fe40008000000 */
[----:B------:R-:W-:Y:S01]  /*0690*/  @!P1 VIADD R2, R2, 0x1 ;  /* 0x0000000102029836 */ /* 0x000fe20000000000 */
[----:B------:R-:W-:Y:S02]  /*06a0*/  ISETP.NE.AND P1, PT, RZ, UR4, PT ;  /* 0x00000004ff007c0c */ /* 0x000fe4000bf25270 */
[----:B------:R-:W-:-:S13]  /*06b0*/  ISETP.GE.U32.AND P2, PT, R0, UR5, PT ;  /* 0x0000000500007c0c */ /* 0x000fda000bf46070 */
[----:B------:R-:W-:-:S04]  /*06c0*/  @P2 VIADD R2, R2, 0x1 ;  /* 0x0000000102022836 */ /* 0x000fc80000000000 */
[----:B------:R-:W-:-:S04]  /*06d0*/  IMAD.MOV.U32 R3, RZ, RZ, R2 ;  /* 0x000000ffff037224 */ /* 0x000fc800078e0002 */
[----:B------:R-:W-:Y:S01]  /*06e0*/  @!P0 IMAD.MOV R3, RZ, RZ, -R3 ;  /* 0x000000ffff038224 */ /* 0x000fe200078e0a03 */
[----:B------:R-:W-:-:S04]  /*06f0*/  @!P1 LOP3.LUT R3, RZ, UR5, RZ, 0x33, !PT ;  /* 0x00000005ff039c12 */ /* 0x000fc8000f8e33ff */
[----:B------:R-:W-:Y:S02]  /*0700*/  ISETP.LT.U32.AND P0, PT, R20, R3, PT ;  /* 0x000000031400720c */ /* 0x000fe40003f01070 */
[----:B------:R-:W-:-:S04]  /*0710*/  SHF.R.S32.HI R0, RZ, 0x1f, R3 ;  /* 0x0000001fff007819 */ /* 0x000fc80000011403 */
[----:B------:R-:W-:-:S04]  /*0720*/  ISETP.LT.AND.EX P0, PT, R19, R0, PT, P0 ;  /* 0x000000001300720c */ /* 0x000fc80003f01300 */
[C---:B------:R-:W-:Y:S02]  /*0730*/  SEL R0, R19.reuse, R0, P0 ;  /* 0x0000000013007207 */ /* 0x040fe40000000000 */
[----:B------:R-:W-:Y:S02]  /*0740*/  SEL R10, R20, R3, P0 ;  /* 0x00000003140a7207 */ /* 0x000fe40000000000 */
[----:B------:R-:W-:-:S04]  /*0750*/  LOP3.LUT R2, R19, R0, RZ, 0xfc, !PT ;  /* 0x0000000013027212 */ /* 0x000fc800078efcff */
[----:B------:R-:W-:-:S13]  /*0760*/  ISETP.NE.U32.AND P1, PT, R2, RZ, PT ;  /* 0x000000ff0200720c */ /* 0x000fda0003f25070 */
[----:B------:R-:W-:Y:S05]  /*0770*/  @P1 BRA `(.L_x_6) ;  /* 0x0000000000501947 */ /* 0x000fea0003800000 */
[----:B------:R-:W0:Y:S01]  /*0780*/  I2F.U32.RP R8, R10 ;  /* 0x0000000a00087306 */ /* 0x000e220000209000 */
[----:B------:R-:W-:Y:S02]  /*0790*/  ISETP.NE.U32.AND P0, PT, R10, RZ, PT ;  /* 0x000000ff0a00720c */ /* 0x000fe40003f05070 */
[----:B------:R-:W-:-:S05]  /*07a0*/  MOV R13, RZ ;  /* 0x000000ff000d7202 */ /* 0x000fca0000000f00 */
[----:B0-----:R-:W0:Y:S02]  /*07b0*/  MUFU.RCP R6, R8 ;  /* 0x0000000800067308 */ /* 0x001e240000001000 */
[----:B0-----:R-:W-:-:S06]  /*07c0*/  VIADD R6, R6, 0xffffffe ;  /* 0x0ffffffe06067836 */ /* 0x001fcc0000000000 */
[----:B------:R-:W0:Y:S02]  /*07d0*/  F2I.FTZ.U32.TRUNC.NTZ R3, R6 ;  /* 0x0000000600037305 */ /* 0x000e24000021f000 */
[----:B0-----:R-:W-:-:S04]  /*07e0*/  IMAD.MOV R2, RZ, RZ, -R3 ;  /* 0x000000ffff027224 */ /* 0x001fc800078e0a03 */
[----:B------:R-:W-:Y:S02]  /*07f0*/  IMAD R7, R2, R10, RZ ;  /* 0x0000000a02077224 */ /* 0x000fe400078e02ff */
[----:B------:R-:W-:-:S05]  /*0800*/  HFMA2 R2, -RZ, RZ, 0, 0 ;  /* 0x00000000ff027431 */ /* 0x000fca00000001ff */
[----:B------:R-:W-:-:S06]  /*0810*/  IMAD.HI.U32 R7, R3, R7, R2 ;  /* 0x0000000703077227 */ /* 0x000fcc00078e0002 */
[----:B------:R-:W-:-:S04]  /*0820*/  IMAD.HI.U32 R12, R7, R20, RZ ;  /* 0x00000014070c7227 */ /* 0x000fc800078e00ff */
        /* <DEDUP_REMOVED lines=9> */
.L_x_6:
[----:B------:R-:W-:Y:S01]  /*08c0*/  IMAD.MOV.U32 R22, RZ, RZ, R20 ;  /* 0x000000ffff167224 */ /* 0x000fe200078e0014 */
[----:B------:R-:W-:Y:S01]  /*08d0*/  MOV R20, R10 ;  /* 0x0000000a00147202 */ /* 0x000fe20000000f00 */
[----:B------:R-:W-:Y:S01]  /*08e0*/  IMAD.MOV.U32 R21, RZ, RZ, R19 ;  /* 0x000000ffff157224 */ /* 0x000fe200078e0013 */
[----:B------:R-:W-:Y:S02]  /*08f0*/  MOV R19, R0 ;  /* 0x0000000000137202 */ /* 0x000fe40000000f00 */
[----:B------:R-:W-:Y:S02]  /*0900*/  MOV R18, 0x920 ;  /* 0x0000092000127802 */ /* 0x000fe40000000f00 */
[----:B------:R-:W-:Y:S05]  /*0910*/  CALL.REL.NOINC `($__internal_0_$__cuda_sm20_div_s64) ;  /* 0x0000004000607944 */ /* 0x000fea0003c00000 */
[----:B------:R-:W-:Y:S02]  /*0920*/  MOV R13, R11 ;  /* 0x0000000b000d7202 */ /* 0x000fe40000000f00 */
.L_x_7:
[----:B------:R-:W-:Y:S05]  /*0930*/  BSYNC.RECONVERGENT B0 ;  /* 0x0000000000007941 */ /* 0x000fea0003800200 */
.L_x_5:
[----:B------:R-:W0:Y:S01]  /*0940*/  LDCU UR5, c[0x0][0x434] ;  /* 0x00008680ff0577ac */ /* 0x000e220008000800 */
[----:B------:R-:W-:Y:S01]  /*0950*/  BSSY.RECONVERGENT B0, `(.L_x_8) ;  /* 0x0000083000007945 */ /* 0x000fe20003800200 */
[----:B------:R-:W-:Y:S01]  /*0960*/  UMOV UR10, URZ ;  /* 0x000000ff000a7c82 */ /* 0x000fe20008000000 */
[----:B------:R-:W-:Y:S01]  /*0970*/  UMOV UR16, URZ ;  /* 0x000000ff00107c82 */ /* 0x000fe20008000000 */
[----:B0-----:R-:W-:-:S05]  /*0980*/  IMAD.U32 R2, RZ, RZ, UR5 ;  /* 0x00000005ff027e24 */ /* 0x001fca000f8e00ff */
[----:B------:R-:W-:-:S04]  /*0990*/  IABS R2, R2 ;  /* 0x0000000200027213 */ /* 0x000fc80000000000 */
[----:B------:R-:W-:-:S13]  /*09a0*/  R2UR UR7, R2 ;  /* 0x00000000020772ca */ /* 0x000fda00000e0000 */
[----:B------:R-:W0:Y:S08]  /*09b0*/  I2F.RP R6, UR7 ;  /* 0x0000000700067d06 */ /* 0x000e300008209400 */
[----:B0-----:R-:W0:Y:S02]  /*09c0*/  MUFU.RCP R3, R6 ;  /* 0x0000000600037308 */ /* 0x001e240000001000 */
[----:B0-----:R-:W-:-:S06]  /*09d0*/  VIADD R3, R3, 0xffffffe ;  /* 0x0ffffffe03037836 */ /* 0x001fcc0000000000 */
[----:B------:R-:W0:Y:S02]  /*09e0*/  F2I.FTZ.U32.TRUNC.NTZ R2, R3 ;  /* 0x0000000300027305 */ /* 0x000e24000021f000 */
[----:B0-----:R-:W-:Y:S02]  /*09f0*/  R2UR UR11, R2 ;  /* 0x00000000020b72ca */ /* 0x001fe400000e0000 */
[----:B------:R-:W-:Y:S01]  /*0a00*/  IABS R2, UR8 ;  /* 0x0000000800027c13 */ /* 0x000fe20008000000 */
[----:B------:R-:W-:-:S03]  /*0a10*/  ULOP3.LUT UR8, UR8, UR5, URZ, 0x3c, !UPT ;  /* 0x0000000508087292 */ /* 0x000fc6000f8e3cff */
[----:B------:R-:W-:-:S07]  /*0a20*/  R2UR UR6, R2 ;  /* 0x00000000020672ca */ /* 0x000fce00000e0000 */
[----:B------:R-:W-:-:S04]  /*0a30*/  UIADD3 UR4, UPT, UPT, URZ, -UR11, URZ ;  /* 0x8000000bff047290 */ /* 0x000fc8000fffe0ff */
[----:B------:R-:W-:-:S04]  /*0a40*/  UIMAD UR4, UR4, UR7, URZ ;  /* 0x00000007040472a4 */ /* 0x000fc8000f8e02ff */
[----:B------:R-:W-:-:S04]  /*0a50*/  UIMAD.WIDE.U32 UR10, UR11, UR4, UR10 ;  /* 0x000000040b0a72a5 */ /* 0x000fc8000f8e000a */
[----:B------:R-:W-:-:S07]  /*0a60*/  UIMAD.WIDE.U32 UR10, UR11, UR6, URZ ;  /* 0x000000060b0a72a5 */ /* 0x000fce000f8e00ff */
[----:B------:R-:W-:Y:S02]  /*0a70*/  UMOV UR9, UR11 ;  /* 0x0000000b00097c82 */ /* 0x000fe40008000000 */
[----:B------:R-:W-:-:S04]  /*0a80*/  UIADD3 UR4, UPT, UPT, -UR9, URZ, URZ ;  /* 0x000000ff09047290 */ /* 0x000fc8000fffe1ff */
[----:B------:R-:W-:Y:S02]  /*0a90*/  UIMAD UR4, UR7, UR4, UR6 ;  /* 0x00000004070472a4 */ /* 0x000fe4000f8e0206 */
[----:B------:R-:W-:Y:S02]  /*0aa0*/  USHF.R.S32.HI UR6, URZ, 0x1f, UR5 ;  /* 0x0000001fff067899 */ /* 0x000fe40008011405 */
[----:B------:R-:W-:Y:S02]  /*0ab0*/  UISETP.GT.U32.AND UP1, UPT, UR7, UR4, UPT ;  /* 0x000000040700728c */ /* 0x000fe4000bf24070 */
[----:B------:R-:W-:-:S09]  /*0ac0*/  ULOP3.LUT UR6, UR6, 0x1, URZ, 0xfc, !UPT ;  /* 0x0000000106067892 */ /* 0x000fd2000f8efcff */
[----:B------:R-:W-:Y:S02]  /*0ad0*/  @!UP1 UIADD3 UR4, UPT, UPT, UR4, -UR7, URZ ;  /* 0x8000000704049290 */ /* 0x000fe4000fffe0ff */
[----:B------:R-:W-:Y:S02]  /*0ae0*/  @!UP1 UIADD3 UR9, UPT, UPT, UR9, 0x1, URZ ;  /* 0x0000000109099890 */ /* 0x000fe4000fffe0ff */
[----:B------:R-:W-:Y:S02]  /*0af0*/  UISETP.GE.U32.AND UP0, UPT, UR4, UR7, UPT ;  /* 0x000000070400728c */ /* 0x000fe4000bf06070 */
[----:B------:R-:W-:-:S05]  /*0b00*/  UISETP.GE.AND UP1, UPT, UR8, URZ, UPT ;  /* 0x000000ff0800728c */ /* 0x000fca000bf26270 */
[----:B------:R-:W0:Y:S04]  /*0b10*/  LDCU UR4, c[0x0][0x3e0] ;  /* 0x00007c00ff0477ac */ /* 0x000e280008000800 */
[----:B------:R-:W-:Y:S02]  /*0b20*/  @UP0 UIADD3 UR9, UPT, UPT, UR9, 0x1, URZ ;  /* 0x0000000109090890 */ /* 0x000fe4000fffe0ff */
[----:B------:R-:W-:-:S05]  /*0b30*/  UISETP.NE.AND UP0, UPT, UR5, URZ, UPT ;  /* 0x000000ff0500728c */ /* 0x000fca000bf05270 */
[----:B------:R-:W-:Y:S02]  /*0b40*/  UMOV UR8, UR9 ;  /* 0x0000000900087c82 */ /* 0x000fe40008000000 */
[----:B------:R-:W-:-:S04]  /*0b50*/  @!UP1 UIADD3 UR8, UPT, UPT, -UR8, URZ, URZ ;  /* 0x000000ff08089290 */ /* 0x000fc8000fffe1ff */
[----:B------:R-:W-:Y:S01]  /*0b60*/  @!UP0 ULOP3.LUT UR8, URZ, UR5, URZ, 0x33, !UPT ;  /* 0x00000005ff088292 */ /* 0x000fe2000f8e33ff */
[----:B0-----:R-:W-:Y:S01]  /*0b70*/  IMAD.U32 R2, RZ, RZ, UR4 ;  /* 0x00000004ff027e24 */ /* 0x001fe2000f8e00ff */
[----:B------:R-:W-:Y:S02]  /*0b80*/  UIADD3 UR18, UPT, UPT, UR4, -0x1, URZ ;  /* 0xffffffff04127890 */ /* 0x000fe4000fffe0ff */
[----:B------:R-:W-:Y:S02]  /*0b90*/  UIMAD UR7, UR8, UR6, URZ ;  /* 0x00000006080772a4 */ /* 0x000fe4000f8e02ff */
[----:B------:R-:W-:Y:S01]  /*0ba0*/  IABS R2, R2 ;  /* 0x0000000200027213 */ /* 0x000fe20000000000 */
[----:B------:R-:W-:-:S03]  /*0bb0*/  UISETP.NE.AND UP2, UPT, UR4, URZ, UPT ;  /* 0x000000ff0400728c */ /* 0x000fc6000bf45270 */
[----:B------:R-:W-:Y:S02]  /*0bc0*/  IABS R3, UR7 ;  /* 0x0000000700037c13 */ /* 0x000fe40008000000 */
[----:B------:R-:W-:Y:S02]  /*0bd0*/  R2UR UR11, R2 ;  /* 0x00000000020b72ca */ /* 0x000fe400000e0000 */
[----:B------:R-:W-:-:S11]  /*0be0*/  R2UR UR13, R3 ;  /* 0x00000000030d72ca */ /* 0x000fd600000e0000 */
[----:B------:R-:W0:Y:S02]  /*0bf0*/  I2F.RP R9, UR11 ;  /* 0x0000000b00097d06 */ /* 0x000e240008209400 */
[----:B------:R-:W-:-:S06]  /*0c00*/  UIADD3 UR6, UPT, UPT, UR18, UR13, URZ ;  /* 0x0000000d12067290 */ /* 0x000fcc000fffe0ff */
[----:B------:R-:W1:Y:S01]  /*0c10*/  I2F.RP R11, UR13 ;  /* 0x0000000d000b7d06 */ /* 0x000e620008209400 */
[----:B------:R-:W-:-:S05]  /*0c20*/  IMAD.U32 R3, RZ, RZ, UR6 ;  /* 0x00000006ff037e24 */ /* 0x000fca000f8e00ff */
[----:B------:R-:W-:Y:S02]  /*0c30*/  IABS R3, R3 ;  /* 0x0000000300037213 */ /* 0x000fe40000000000 */
[----:B0-----:R-:W0:Y:S02]  /*0c40*/  MUFU.RCP R8, R9 ;  /* 0x0000000900087308 */ /* 0x001e240000001000 */
[----:B------:R-:W-:-:S06]  /*0c50*/  R2UR UR12, R3 ;  /* 0x00000000030c72ca */ /* 0x000fcc00000e0000 */
[----:B-1----:R-:W1:Y:S01]  /*0c60*/  MUFU.RCP R2, R11 ;  /* 0x0000000b00027308 */ /* 0x002e620000001000 */
[----:B0-----:R-:W-:Y:S02]  /*0c70*/  VIADD R8, R8, 0xffffffe ;  /* 0x0ffffffe08087836 */ /* 0x001fe40000000000 */
[----:B-1----:R-:W-:-:S05]  /*0c80*/  VIADD R7, R2, 0xffffffe ;  /* 0x0ffffffe02077836 */ /* 0x002fca0000000000 */
[----:B------:R-:W0:Y:S08]  /*0c90*/  F2I.FTZ.U32.TRUNC.NTZ R2, R8 ;  /* 0x0000000800027305 */ /* 0x000e30000021f000 */
[----:B------:R-:W1:Y:S01]  /*0ca0*/  F2I.FTZ.U32.TRUNC.NTZ R7, R7 ;  /* 0x0000000700077305 */ /* 0x000e62000021f000 */
[----:B0-----:R-:W-:Y:S02]  /*0cb0*/  R2UR UR17, R2 ;  /* 0x00000000021172ca */ /* 0x001fe400000e0000 */
[----:B------:R-:W-:-:S05]  /*0cc0*/  IABS R2, UR7 ;  /* 0x0000000700027c13 */ /* 0x000fca0008000000 */
[----:B------:R-:W-:Y:S02]  /*0cd0*/  IMAD.MOV R2, RZ, RZ, -R2 ;  /* 0x000000ffff027224 */ /* 0x000fe400078e0a02 */
[----:B-1----:R-:W-:-:S04]  /*0ce0*/  IMAD.MOV R6, RZ, RZ, -R7 ;  /* 0x000000ffff067224 */ /* 0x002fc800078e0a07 */
[----:B------:R-:W-:Y:S01]  /*0cf0*/  IMAD R3, R6, UR13, RZ ;  /* 0x0000000d06037c24 */ /* 0x000fe2000f8e02ff */
[----:B------:R-:W-:Y:S01]  /*0d00*/  UIADD3 UR9, UPT, UPT, URZ, -UR17, URZ ;  /* 0x80000011ff097290 */ /* 0x000fe2000fffe0ff */
[----:B------:R-:W-:-:S03]  /*0d10*/  IMAD.MOV.U32 R6, RZ, RZ, RZ ;  /* 0x000000ffff067224 */ /* 0x000fc600078e00ff */
[----:B------:R-:W-:Y:S01]  /*0d20*/  UIMAD UR9, UR9, UR11, URZ ;  /* 0x0000000b090972a4 */ /* 0x000fe2000f8e02ff */
[----:B------:R-:W-:-:S03]  /*0d30*/  IMAD.HI.U32 R3, R7, R3, R6 ;  /* 0x0000000307037227 */ /* 0x000fc600078e0006 */
[----:B------:R-:W-:-:S03]  /*0d40*/  UIMAD.WIDE.U32 UR16, UR17, UR9, UR16 ;  /* 0x00000009111072a5 */ /* 0x000fc6000f8e0010 */
[----:B------:R-:W-:Y:S01]  /*0d50*/  IMAD.HI.U32 R9, R3, UR12, RZ ;  /* 0x0000000c03097c27 */ /* 0x000fe2000f8e00ff */
[----:B------:R-:W-:Y:S02]  /*0d60*/  UIMAD.WIDE.U32 UR16, UR17, UR12, URZ ;  /* 0x0000000c111072a5 */ /* 0x000fe4000f8e00ff */
[----:B------:R-:W-:Y:S01]  /*0d70*/  ULOP3.LUT UR16, UR6, UR13, URZ, 0x3c, !UPT ;  /* 0x0000000d06107292 */ /* 0x000fe2000f8e3cff */
[----:B------:R-:W-:Y:S01]  /*0d80*/  IMAD R2, R9, R2, UR12 ;  /* 0x0000000c09027e24 */ /* 0x000fe2000f8e0202 */
[----:B------:R-:W-:Y:S01]  /*0d90*/  UIADD3 UR10, UPT, UPT, -UR17, URZ, URZ ;  /* 0x000000ff110a7290 */ /* 0x000fe2000fffe1ff */
[----:B------:R-:W0:Y:S03]  /*0da0*/  LDCU.U8 UR9, c[0x0][0x549] ;  /* 0x0000a920ff0977ac */ /* 0x000e260008000000 */
[----:B------:R-:W-:Y:S02]  /*0db0*/  ISETP.LT.U32.AND P1, PT, R2, UR13, PT ;  /* 0x0000000d02007c0c */ /* 0x000fe4000bf21070 */
[----:B------:R-:W-:Y:S01]  /*0dc0*/  ISETP.LE.AND P0, PT, RZ, UR16, PT ;  /* 0x00000010ff007c0c */ /* 0x000fe2000bf03270 */
[----:B------:R-:W-:-:S02]  /*0dd0*/  UIMAD UR10, UR11, UR10, UR12 ;  /* 0x0000000a0b0a72a4 */ /* 0x000fc4000f8e020c */
[----:B------:R-:W-:Y:S02]  /*0de0*/  ULOP3.LUT UR6, UR6, UR4, URZ, 0x3c, !UPT ;  /* 0x0000000406067292 */ /* 0x000fe4000f8e3cff */
[----:B------:R-:W-:-:S06]  /*0df0*/  UISETP.GT.U32.AND UP1, UPT, UR11, UR10, UPT ;  /* 0x0000000a0b00728c */ /* 0x000fcc000bf24070 */
[----:B------:R-:W-:Y:S02]  /*0e00*/  @!P1 VIADD R2, R2, -UR13 ;  /* 0x8000000d02029c36 */ /* 0x000fe40008000000 */
[----:B------:R-:W-:Y:S01]  /*0e10*/  @!P1 VIADD R9, R9, 0x1 ;  /* 0x0000000109099836 */ /* 0x000fe20000000000 */
[----:B------:R-:W-:Y:S01]  /*0e20*/  ISETP.NE.AND P1, PT, RZ, UR7, PT ;  /* 0x00000007ff007c0c */ /* 0x000fe2000bf25270 */
[----:B0-----:R-:W-:Y:S01]  /*0e30*/  UISETP.NE.AND UP0, UPT, UR9, URZ, UPT ;  /* 0x000000ff0900728c */ /* 0x001fe2000bf05270 */
[----:B------:R-:W-:Y:S01]  /*0e40*/  ISETP.GE.U32.AND P2, PT, R2, UR13, PT ;  /* 0x0000000d02007c0c */ /* 0x000fe2000bf46070 */
[----:B------:R-:W-:Y:S02]  /*0e50*/  @!UP1 UIADD3 UR10, UPT, UPT, UR10, -UR11, URZ ;  /* 0x8000000b0a0a9290 */ /* 0x000fe4000fffe0ff */
[----:B------:R-:W-:Y:S02]  /*0e60*/  USEL UR9, UR5, 0x1, !UP0 ;  /* 0x0000000105097887 */ /* 0x000fe4000c000000 */
[----:B------:R-:W-:-:S02]  /*0e70*/  UISETP.GE.U32.AND UP3, UPT, UR10, UR11, UPT ;  /* 0x0000000b0a00728c */ /* 0x000fc4000bf66070 */
[----:B------:R-:W-:Y:S02]  /*0e80*/  UISETP.GE.AND UP0, UPT, UR6, URZ, UPT ;  /* 0x000000ff0600728c */ /* 0x000fe4000bf06270 */
[----:B------:R-:W-:Y:S02]  /*0e90*/  @!UP1 UIADD3 UR17, UPT, UPT, UR17, 0x1, URZ ;  /* 0x0000000111119890 */ /* 0x000fe4000fffe0ff */
[----:B------:R-:W-:Y:S02]  /*0ea0*/  UISETP.NE.AND UP1, UPT, UR8, URZ, UPT ;  /* 0x000000ff0800728c */ /* 0x000fe4000bf25270 */
[----:B------:R-:W-:Y:S01]  /*0eb0*/  @P2 VIADD R9, R9, 0x1 ;  /* 0x0000000109092836 */ /* 0x000fe20000000000 */
[----:B------:R-:W-:Y:S02]  /*0ec0*/  USHF.R.S32.HI UR6, URZ, 0x1f, UR7 ;  /* 0x0000001fff067899 */ /* 0x000fe40008011407 */
[----:B------:R-:W-:Y:S01]  /*0ed0*/  @UP3 UIADD3 UR17, UPT, UPT, UR17, 0x1, URZ ;  /* 0x0000000111113890 */ /* 0x000fe2000fffe0ff */
[----:B------:R-:W-:Y:S01]  /*0ee0*/  @!P0 IMAD.MOV R9, RZ, RZ, -R9 ;  /* 0x000000ffff098224 */ /* 0x000fe200078e0a09 */
[----:B------:R-:W-:Y:S01]  /*0ef0*/  @!P1 LOP3.LUT R9, RZ, UR13, RZ, 0x33, !PT ;  /* 0x0000000dff099c12 */ /* 0x000fe2000f8e33ff */
[----:B------:R-:W-:-:S02]  /*0f00*/  USEL UR5, URZ, 0x1, !UP1 ;  /* 0x00000001ff057887 */ /* 0x000fc4000c800000 */
[----:B------:R-:W-:Y:S01]  /*0f10*/  @!UP0 UIADD3 UR17, UPT, UPT, -UR17, URZ, URZ ;  /* 0x000000ff11118290 */ /* 0x000fe2000fffe1ff */
[----:B------:R-:W-:Y:S01]  /*0f20*/  ISETP.LT.U32.AND P0, PT, R12, R9, PT ;  /* 0x000000090c00720c */ /* 0x000fe20003f01070 */
[----:B------:R-:W-:Y:S01]  /*0f30*/  ULOP3.LUT UR6, UR6, UR5, URZ, 0xfc, !UPT ;  /* 0x0000000506067292 */ /* 0x000fe2000f8efcff */
[----:B------:R-:W-:Y:S01]  /*0f40*/  SHF.R.S32.HI R37, RZ, 0x1f, R9 ;  /* 0x0000001fff257819 */ /* 0x000fe20000011409 */
[----:B------:R-:W-:-:S03]  /*0f50*/  @!UP2 ULOP3.LUT UR17, URZ, UR4, URZ, 0x33, !UPT ;  /* 0x00000004ff11a292 */ /* 0x000fc6000f8e33ff */
        /* <DEDUP_REMOVED lines=12> */
[----:B0-----:R-:W-:Y:S02]  /*1020*/  IMAD.MOV R2, RZ, RZ, -R7 ;  /* 0x000000ffff027224 */ /* 0x001fe400078e0a07 */
[----:B------:R-:W-:Y:S02]  /*1030*/  HFMA2 R6, -RZ, RZ, 0, 0 ;  /* 0x00000000ff067431 */ /* 0x000fe400000001ff */
[----:B------:R-:W-:-:S04]  /*1040*/  IMAD R2, R2, R9, RZ ;  /* 0x0000000902027224 */ /* 0x000fc800078e02ff */
        /* <DEDUP_REMOVED lines=11> */
.L_x_9:
[----:B------:R-:W-:Y:S01]  /*1100*/  IMAD.MOV.U32 R22, RZ, RZ, R12 ;  /* 0x000000ffff167224 */ /* 0x000fe200078e000c */
[----:B------:R-:W-:Y:S01]  /*1110*/  MOV R20, R9 ;  /* 0x0000000900147202 */ /* 0x000fe20000000f00 */
[----:B------:R-:W-:Y:S01]  /*1120*/  IMAD.MOV.U32 R21, RZ, RZ, R13 ;  /* 0x000000ffff157224 */ /* 0x000fe200078e000d */
[----:B------:R-:W-:Y:S02]  /*1130*/  MOV R19, R37 ;  /* 0x0000002500137202 */ /* 0x000fe40000000f00 */
[----:B------:R-:W-:Y:S02]  /*1140*/  MOV R18, 0x1160 ;  /* 0x0000116000127802 */ /* 0x000fe40000000f00 */
[----:B------:R-:W-:Y:S05]  /*1150*/  CALL.REL.NOINC `($__internal_0_$__cuda_sm20_div_s64) ;  /* 0x0000003800507944 */ /* 0x000fea0003c00000 */
[----:B------:R-:W-:Y:S02]  /*1160*/  MOV R42, R12 ;  /* 0x0000000c002a7202 */ /* 0x000fe40000000f00 */
[----:B------:R-:W-:Y:S02]  /*1170*/  MOV R43, R11 ;  /* 0x0000000b002b7202 */ /* 0x000fe40000000f00 */
.L_x_10:
[----:B------:R-:W-:Y:S05]  /*1180*/  BSYNC.RECONVERGENT B0 ;  /* 0x0000000000007941 */ /* 0x000fea0003800200 */
.L_x_8:
[----:B------:R-:W-:Y:S01]  /*1190*/  IABS R11, UR22 ;  /* 0x00000016000b7c13 */ /* 0x000fe20008000000 */
[----:B------:R-:W0:Y:S01]  /*11a0*/  LDC R2, c[0x0][0x434] ;  /* 0x00010d00ff027b82 */ /* 0x000e220000000800 */
[----:B------:R-:W-:Y:S01]  /*11b0*/  IABS R3, UR22 ;  /* 0x0000001600037c13 */ /* 0x000fe20008000000 */
[----:B------:R-:W-:Y:S01]  /*11c0*/  UIMAD UR17, UR17, UR9, URZ ;  /* 0x00000009111172a4 */ /* 0x000fe2000f8e02ff */
[----:B------:R-:W1:Y:S01]  /*11d0*/  I2F.RP R8, R11 ;  /* 0x0000000b00087306 */ /* 0x000e620000209400 */
[----:B------:R-:W-:Y:S02]  /*11e0*/  BSSY.RECONVERGENT B0, `(.L_x_11) ;  /* 0x000003b000007945 */ /* 0x000fe40003800200 */
[----:B------:R-:W-:Y:S01]  /*11f0*/  IMAD.MOV R3, RZ, RZ, -R3 ;  /* 0x000000ffff037224 */ /* 0x000fe200078e0a03 */
[----:B------:R-:W-:-:S04]  /*1200*/  UIMAD UR6, UR6, UR17, URZ ;  /* 0x00000011060672a4 */ /* 0x000fc8000f8e02ff */
[----:B-1----:R-:W1:Y:S01]  /*1210*/  MUFU.RCP R12, R8 ;  /* 0x00000008000c7308 */ /* 0x002e620000001000 */
[----:B0-----:R-:W-:Y:S01]  /*1220*/  IADD3 R2, PT, PT, R2, -0x1, R11 ;  /* 0xffffffff02027810 */ /* 0x001fe20007ffe00b */
[----:B-1----:R-:W-:-:S06]  /*1230*/  VIADD R12, R12, 0xffffffe ;  /* 0x0ffffffe0c0c7836 */ /* 0x002fcc0000000000 */
[----:B------:R-:W0:Y:S02]  /*1240*/  F2I.FTZ.U32.TRUNC.NTZ R13, R12 ;  /* 0x0000000c000d7305 */ /* 0x000e24000021f000 */
[----:B0-----:R-:W-:Y:S02]  /*1250*/  IMAD.MOV R6, RZ, RZ, -R13 ;  /* 0x000000ffff067224 */ /* 0x001fe400078e0a0d */
[----:B------:R-:W-:Y:S02]  /*1260*/  IMAD.MOV.U32 R12, RZ, RZ, RZ ;  /* 0x000000ffff0c7224 */ /* 0x000fe400078e00ff */
[----:B------:R-:W-:Y:S01]  /*1270*/  IMAD R7, R6, R11, RZ ;  /* 0x0000000b06077224 */ /* 0x000fe200078e02ff */
[----:B------:R-:W-:-:S03]  /*1280*/  IABS R6, R2 ;  /* 0x0000000200067213 */ /* 0x000fc60000000000 */
[----:B------:R-:W-:-:S06]  /*1290*/  IMAD.HI.U32 R7, R13, R7, R12 ;  /* 0x000000070d077227 */ /* 0x000fcc00078e000c */
[----:B------:R-:W-:-:S04]  /*12a0*/  IMAD.HI.U32 R7, R7, R6, RZ ;  /* 0x0000000607077227 */ /* 0x000fc800078e00ff */
[----:B------:R-:W-:Y:S01]  /*12b0*/  IMAD R6, R7, R3, R6 ;  /* 0x0000000307067224 */ /* 0x000fe200078e0206 */
[----:B------:R-:W-:-:S04]  /*12c0*/  LOP3.LUT R3, R2, R11, RZ, 0x3c, !PT ;  /* 0x0000000b02037212 */ /* 0x000fc800078e3cff */
[----:B------:R-:W-:Y:S02]  /*12d0*/  ISETP.GT.U32.AND P1, PT, R11, R6, PT ;  /* 0x000000060b00720c */ /* 0x000fe40003f24070 */
[----:B------:R-:W-:-:S11]  /*12e0*/  ISETP.GE.AND P0, PT, R3, RZ, PT ;  /* 0x000000ff0300720c */ /* 0x000fd60003f06270 */
[----:B------:R-:W-:Y:S02]  /*12f0*/  @!P1 IMAD.IADD R6, R6, 0x1, -R11 ;  /* 0x0000000106069824 */ /* 0x000fe400078e0a0b */
[----:B------:R-:W-:Y:S01]  /*1300*/  @!P1 VIADD R7, R7, 0x1 ;  /* 0x0000000107079836 */ /* 0x000fe20000000000 */
[----:B------:R-:W-:Y:S02]  /*1310*/  ISETP.NE.AND P1, PT, RZ, UR22, PT ;  /* 0x00000016ff007c0c */ /* 0x000fe4000bf25270 */
[----:B------:R-:W-:-:S13]  /*1320*/  ISETP.GE.U32.AND P2, PT, R6, R11, PT ;  /* 0x0000000b0600720c */ /* 0x000fda0003f46070 */
[----:B------:R-:W-:-:S04]  /*1330*/  @P2 VIADD R7, R7, 0x1 ;  /* 0x0000000107072836 */ /* 0x000fc80000000000 */
[----:B------:R-:W-:Y:S01]  /*1340*/  @!P0 IMAD.MOV R7, RZ, RZ, -R7 ;  /* 0x000000ffff078224 */ /* 0x000fe200078e0a07 */
[----:B------:R-:W-:-:S04]  /*1350*/  @!P1 LOP3.LUT R7, RZ, R11, RZ, 0x33, !PT ;  /* 0x0000000bff079212 */ /* 0x000fc800078e33ff */
        /* <DEDUP_REMOVED lines=28> */
.L_x_12:
[----:B------:R-:W-:Y:S01]  /*1520*/  IMAD.MOV.U32 R22, RZ, RZ, R4 ;  /* 0x000000ffff167224 */ /* 0x000fe200078e0004 */
[----:B------:R-:W-:Y:S01]  /*1530*/  MOV R21, R5 ;  /* 0x0000000500157202 */ /* 0x000fe20000000f00 */
[----:B------:R-:W-:Y:S01]  /*1540*/  IMAD.MOV.U32 R20, RZ, RZ, R8 ;  /* 0x000000ffff147224 */ /* 0x000fe200078e0008 */
[----:B------:R-:W-:Y:S02]  /*1550*/  MOV R18, 0x1570 ;  /* 0x0000157000127802 */ /* 0x000fe40000000f00 */
[----:B------:R-:W-:Y:S05]  /*1560*/  CALL.REL.NOINC `($__internal_0_$__cuda_sm20_div_s64) ;  /* 0x00000034004c7944 */ /* 0x000fea0003c00000 */
[----:B------:R-:W-:Y:S02]  /*1570*/  MOV R18, R12 ;  /* 0x0000000c00127202 */ /* 0x000fe40000000f00 */
[----:B------:R-:W-:Y:S02]  /*1580*/  MOV R19, R11 ;  /* 0x0000000b00137202 */ /* 0x000fe40000000f00 */
.L_x_13:
[----:B------:R-:W-:Y:S05]  /*1590*/  BSYNC.RECONVERGENT B0 ;  /* 0x0000000000007941 */ /* 0x000fea0003800200 */
.L_x_11:
[----:B------:R-:W0:Y:S01]  /*15a0*/  S2R R4, SR_TID.X ;  /* 0x0000000000047919 */ /* 0x000e220000002100 */
[----:B------:R-:W-:Y:S01]  /*15b0*/  UIADD3 UR8, UP0, UPT, UR21, -UR20, URZ ;  /* 0x8000001415087290 */ /* 0x000fe2000ff1e0ff */
[----:B------:R-:W-:Y:S01]  /*15c0*/  IMAD.MOV.U32 R26, RZ, RZ, -0x800000 ;  /* 0xff800000ff1a7424 */ /* 0x000fe200078e00ff */
[----:B------:R-:W1:Y:S02]  /*15d0*/  LDCU UR4, c[0x0][0x534] ;  /* 0x0000a680ff0477ac */ /* 0x000e640008000800 */
[----:B------:R-:W-:Y:S01]  /*15e0*/  UIADD3.X UR5, UPT, UPT, UR15, -0x1, URZ, UP0, !UPT ;  /* 0xffffffff0f057890 */ /* 0x000fe200087fe4ff */
[----:B------:R-:W2:Y:S05]  /*15f0*/  LDCU.64 UR10, c[0x0][0x358] ;  /* 0x00006b00ff0a77ac */ /* 0x000eaa0008000a00 */
[----:B------:R-:W-:Y:S01]  /*1600*/  IMAD.U32 R6, RZ, RZ, UR5 ;  /* 0x00000005ff067e24 */ /* 0x000fe2000f8e00ff */
[----:B0-----:R-:W-:-:S02]  /*1610*/  LOP3.LUT R3, R4, 0x7, RZ, 0xc0, !PT ;  /* 0x0000000704037812 */ /* 0x001fc400078ec0ff */
[----:B------:R-:W-:Y:S02]  /*1620*/  SHF.R.U32.HI R5, RZ, 0x3, R4 ;  /* 0x00000003ff057819 */ /* 0x000fe40000011604 */
[----:B------:R-:W-:Y:S02]  /*1630*/  ISETP.LT.U32.AND P1, PT, R3, UR8, PT ;  /* 0x0000000803007c0c */ /* 0x000fe4000bf21070 */
[C---:B------:R-:W-:Y:S01]  /*1640*/  IADD3 R28, PT, PT, R5.reuse, 0x20, RZ ;  /* 0x00000020051c7810 */ /* 0x040fe20007ffe0ff */
[C---:B------:R-:W-:Y:S01]  /*1650*/  VIADD R17, R5.reuse, 0x10 ;  /* 0x0000001005117836 */ /* 0x040fe20000000000 */
[----:B------:R-:W-:Y:S01]  /*1660*/  ISETP.GT.AND.EX P1, PT, R6, RZ, PT, P1 ;  /* 0x000000ff0600720c */ /* 0x000fe20003f24310 */
[----:B------:R-:W-:Y:S01]  /*1670*/  VIADD R27, R5, 0x30 ;  /* 0x00000030051b7836 */ /* 0x000fe20000000000 */
[----:B------:R-:W-:Y:S01]  /*1680*/  IADD3 R20, P0, PT, R3, UR20, RZ ;  /* 0x0000001403147c10 */ /* 0x000fe2000ff1e0ff */
[C---:B------:R-:W-:Y:S01]  /*1690*/  VIADD R11, R5.reuse, 0x40 ;  /* 0x00000040050b7836 */ /* 0x040fe20000000000 */
[----:B-1----:R-:W-:-:S02]  /*16a0*/  ISETP.GE.OR P3, PT, R5, UR4, !P1 ;  /* 0x0000000405007c0c */ /* 0x002fc4000cf66670 */
[----:B------:R-:W-:Y:S01]  /*16b0*/  ISETP.GE.OR P2, PT, R17, UR4, !P1 ;  /* 0x0000000411007c0c */ /* 0x000fe2000cf46670 */
[----:B------:R-:W-:Y:S01]  /*16c0*/  IMAD.X R21, RZ, RZ, RZ, P0 ;  /* 0x000000ffff157224 */ /* 0x000fe200000e06ff */
[----:B------:R-:W-:Y:S02]  /*16d0*/  ISETP.GE.OR P6, PT, R28, UR4, !P1 ;  /* 0x000000041c007c0c */ /* 0x000fe4000cfc6670 */
[----:B------:R-:W-:Y:S02]  /*16e0*/  ISETP.GE.OR P5, PT, R27, UR4, !P1 ;  /* 0x000000041b007c0c */ /* 0x000fe4000cfa6670 */
[----:B------:R-:W-:-:S05]  /*16f0*/  ISETP.GE.OR P4, PT, R11, UR4, !P1 ;  /* 0x000000040b007c0c */ /* 0x000fca000cf86670 */
[----:B------:R-:W0:Y:S01]  /*1700*/  @!P3 LDC.64 R6, c[0x0][0x428] ;  /* 0x00010a00ff06bb82 */ /* 0x000e220000000a00 */
[----:B------:R-:W-:Y:S01]  /*1710*/  @!P3 IMAD.WIDE.U32 R22, R5, UR21, R20 ;  /* 0x000000150516bc25 */ /* 0x000fe2000f8e0014 */
[----:B------:R-:W-:-:S03]  /*1720*/  @!P2 MOV R24, R20 ;  /* 0x000000140018a202 */ /* 0x000fc60000000f00 */
[----:B------:R-:W-:Y:S02]  /*1730*/  @!P3 IMAD R16, R5, UR15, R23 ;  /* 0x0000000f0510bc24 */ /* 0x000fe4000f8e0217 */
[----:B------:R-:W-:Y:S01]  /*1740*/  @!P2 IMAD.MOV.U32 R25, RZ, RZ, R21 ;  /* 0x000000ffff19a224 */ /* 0x000fe200078e0015 */
[----:B------:R-:W1:Y:S01]  /*1750*/  @!P2 LDC.64 R14, c[0x0][0x428] ;  /* 0x00010a00ff0eab82 */ /* 0x000e620000000a00 */
[----:B------:R-:W-:-:S07]  /*1760*/  @!P2 IMAD.WIDE.U32 R24, R17, UR21, R24 ;  /* 0x000000151118ac25 */ /* 0x000fce000f8e0018 */
[----:B------:R-:W3:Y:S01]  /*1770*/  @!P6 LDC.64 R12, c[0x0][0x428] ;  /* 0x00010a00ff0ceb82 */ /* 0x000ee20000000a00 */
[----:B0-----:R-:W-:-:S04]  /*1780*/  @!P3 LEA R30, P0, R22, R6, 0x2 ;  /* 0x00000006161eb211 */ /* 0x001fc800078010ff */
[----:B------:R-:W-:Y:S01]  /*1790*/  @!P3 LEA.HI.X R31, R22, R7, R16, 0x2, P0 ;  /* 0x00000007161fb211 */ /* 0x000fe200000f1410 */
[----:B------:R-:W-:Y:S02]  /*17a0*/  @!P2 IMAD R16, R17, UR15, R25 ;  /* 0x0000000f1110ac24 */ /* 0x000fe4000f8e0219 */
[----:B------:R-:W0:Y:S01]  /*17b0*/  @!P5 LDC.64 R6, c[0x0][0x428] ;  /* 0x00010a00ff06db82 */ /* 0x000e220000000a00 */
[----:B------:R-:W-:Y:S02]  /*17c0*/  MOV R22, 0xff800000 ;  /* 0xff80000000167802 */ /* 0x000fe40000000f00 */
[C---:B-1----:R-:W-:Y:S01]  /*17d0*/  @!P2 LEA R34, P0, R24.reuse, R14, 0x2 ;  /* 0x0000000e1822a211 */ /* 0x042fe200078010ff */
[C---:B------:R-:W-:Y:S01]  /*17e0*/  VIADD R25, R5.reuse, 0x50 ;  /* 0x0000005005197836 */ /* 0x040fe20000000000 */
[----:B------:R-:W-:Y:S01]  /*17f0*/  @!P6 MOV R33, R21 ;  /* 0x000000150021e202 */ /* 0x000fe20000000f00 */
[----:B------:R-:W-:Y:S01]  /*1800*/  @!P6 IMAD.MOV.U32 R32, RZ, RZ, R20 ;  /* 0x000000ffff20e224 */ /* 0x000fe200078e0014 */
[----:B------:R-:W-:Y:S01]  /*1810*/  @!P2 LEA.HI.X R35, R24, R15, R16, 0x2, P0 ;  /* 0x0000000f1823a211 */ /* 0x000fe200000f1410 */
[C---:B------:R-:W-:Y:S01]  /*1820*/  VIADD R23, R5.reuse, 0x70 ;  /* 0x0000007005177836 */ /* 0x040fe20000000000 */
[----:B------:R-:W-:Y:S01]  /*1830*/  IADD3 R24, PT, PT, R5, 0x60, RZ ;  /* 0x0000006005187810 */ /* 0x000fe20007ffe0ff */
[----:B--2---:R1:W2:Y:S01]  /*1840*/  @!P3 LDG.E R22, desc[UR10][R30.64] ;  /* 0x0000000a1e16b981 */ /* 0x0042a2000c1e1900 */
[----:B------:R-:W4:Y:S01]  /*1850*/  @!P4 LDC.64 R16, c[0x0][0x428] ;  /* 0x00010a00ff10cb82 */ /* 0x000f220000000a00 */
[----:B------:R-:W-:Y:S01]  /*1860*/  @!P6 IMAD.WIDE.U32 R32, R28, UR21, R32 ;  /* 0x000000151c20ec25 */ /* 0x000fe2000f8e0020 */
[----:B------:R-:W-:Y:S01]  /*1870*/  ISETP.GE.OR P3, PT, R25, UR4, !P1 ;  /* 0x0000000419007c0c */ /* 0x000fe2000cf66670 */
[----:B------:R4:W5:Y:S01]  /*1880*/  @!P2 LDG.E R26, desc[UR10][R34.64] ;  /* 0x0000000a221aa981 */ /* 0x000962000c1e1900 */
[----:B------:R-:W-:Y:S01]  /*1890*/  ISETP.GE.OR P2, PT, R24, UR4, !P1 ;  /* 0x0000000418007c0c */ /* 0x000fe2000cf46670 */
[----:B------:R-:W-:Y:S01]  /*18a0*/  @!P6 IMAD R14, R28, UR15, R33 ;  /* 0x0000000f1c0eec24 */ /* 0x000fe2000f8e0221 */
[----:B------:R-:W-:Y:S01]  /*18b0*/  ISETP.GE.OR P1, PT, R23, UR4, !P1 ;  /* 0x0000000417007c0c */ /* 0x000fe2000cf26670 */
[----:B------:R-:W-:Y:S01]  /*18c0*/  @!P4 IMAD.MOV.U32 R39, RZ, RZ, R21 ;  /* 0x000000ffff27c224 */ /* 0x000fe200078e0015 */
[----:B---3--:R-:W-:-:S02]  /*18d0*/  @!P6 LEA R28, P0, R32, R12, 0x2 ;  /* 0x0000000c201ce211 */ /* 0x008fc400078010ff */
[----:B------:R-:W-:Y:S02]  /*18e0*/  @!P4 MOV R38, R20 ;  /* 0x000000140026c202 */ /* 0x000fe40000000f00 */
[----:B------:R-:W-:-:S03]  /*18f0*/  @!P6 LEA.HI.X R29, R32, R13, R14, 0x2, P0 ;  /* 0x0000000d201de211 */ /* 0x000fc600000f140e */
[----:B------:R-:W3:Y:S01]  /*1900*/  @!P3 LDC.64 R14, c[0x0][0x428] ;  /* 0x00010a00ff0ebb82 */ /* 0x000ee20000000a00 */
[----:B------:R-:W-:-:S04]  /*1910*/  @!P4 IMAD.WIDE.U32 R38, R11, UR21, R38 ;  /* 0x000000150b26cc25 */ /* 0x000fc8000f8e0026 */
[----:B-1----:R-:W-:Y:S02]  /*1920*/  @!P5 IMAD.MOV.U32 R30, RZ, RZ, R20 ;  /* 0x000000ffff1ed224 */ /* 0x002fe400078e0014 */
[----:B------:R-:W-:Y:S02]  /*1930*/  @!P5 IMAD.MOV.U32 R31, RZ, RZ, R21 ;  /* 0x000000ffff1fd224 */ /* 0x000fe400078e0015 */
[----:B------:R-:W-:-:S04]  /*1940*/  @!P5 IMAD.WIDE.U32 R30, R27, UR21, R30 ;  /* 0x000000151b1edc25 */ /* 0x000fc8000f8e001e */
[----:B------:R-:W-:Y:S01]  /*1950*/  @!P5 IMAD R12, R27, UR15, R31 ;  /* 0x0000000f1b0cdc24 */ /* 0x000fe2000f8e021f */
[----:B0-----:R-:W-:-:S04]  /*1960*/  @!P5 LEA R32, P0, R30, R6, 0x2 ;  /* 0x000000061e20d211 */ /* 0x001fc800078010ff */
[----:B------:R-:W-:Y:S01]  /*1970*/  @!P5 LEA.HI.X R33, R30, R7, R12, 0x2, P0 ;  /* 0x000000071e21d211 */ /* 0x000fe200000f140c */
[----:B------:R-:W-:Y:S01]  /*1980*/  @!P4 IMAD R30, R11, UR15, R39 ;  /* 0x0000000f0b1ecc24 */ /* 0x000fe2000f8e0227 */
[----:B------:R-:W0:Y:S01]  /*1990*/  @!P2 LDC.64 R12, c[0x0][0x428] ;  /* 0x00010a00ff0cab82 */ /* 0x000e220000000a00 */
[----:B----4-:R-:W-:Y:S01]  /*19a0*/  @!P4 LEA R34, P0, R38, R16, 0x2 ;  /* 0x000000102622c211 */ /* 0x010fe200078010ff */
[----:B------:R-:W-:-:S06]  /*19b0*/  @!P2 IMAD.MOV.U32 R31, RZ, RZ, R21 ;  /* 0x000000ffff1fa224 */ /* 0x000fcc00078e0015 */
[----:B------:R-:W1:Y:S01]  /*19c0*/  @!P1 LDC.64 R6, c[0x0][0x428] ;  /* 0x00010a00ff069b82 */ /* 0x000e620000000a00 */
[----:B------:R-:W-:Y:S01]  /*19d0*/  @!P4 LEA.HI.X R35, R38, R17, R30, 0x2, P0 ;  /* 0x000000112623c211 */ /* 0x000fe200000f141e */
[--C-:B------:R-:W-:Y:S01]  /*19e0*/  @!P3 IMAD.MOV.U32 R38, RZ, RZ, R20.reuse ;  /* 0x000000ffff26b224 */ /* 0x100fe200078e0014 */
[----:B------:R-:W-:Y:S01]  /*19f0*/  @!P3 MOV R39, R21 ;  /* 0x000000150027b202 */ /* 0x000fe20000000f00 */
[----:B------:R-:W-:Y:S01]  /*1a00*/  @!P2 IMAD.MOV.U32 R30, RZ, RZ, R20 ;  /* 0x000000ffff1ea224 */ /* 0x000fe200078e0014 */
[----:B------:R-:W-:Y:S01]  /*1a10*/  @!P1 MOV R40, R20 ;  /* 0x0000001400289202 */ /* 0x000fe20000000f00 */
[----:B------:R-:W-:Y:S01]  /*1a20*/  @!P1 IMAD.MOV.U32 R41, RZ, RZ, R21 ;  /* 0x000000ffff299224 */ /* 0x000fe200078e0015 */
[----:B------:R-:W-:Y:S01]  /*1a30*/  MOV R17, 0xff800000 ;  /* 0xff80000000117802 */ /* 0x000fe20000000f00 */
[----:B------:R-:W-:Y:S02]  /*1a40*/  IMAD.MOV.U32 R11, RZ, RZ, -0x800000 ;  /* 0xff800000ff0b7424 */ /* 0x000fe400078e00ff */
[----:B------:R-:W-:-:S02]  /*1a50*/  IMAD.MOV.U32 R16, RZ, RZ, -0x800000 ;  /* 0xff800000ff107424 */ /* 0x000fc400078e00ff */
[----:B------:R-:W-:Y:S01]  /*1a60*/  @!P3 IMAD.WIDE.U32 R38, R25, UR21, R38 ;  /* 0x000000151926bc25 */ /* 0x000fe2000f8e0026 */
[----:B------:R-:W4:Y:S03]  /*1a70*/  @!P5 LDG.E R17, desc[UR10][R32.64] ;  /* 0x0000000a2011d981 */ /* 0x000f26000c1e1900 */
[----:B------:R-:W-:Y:S01]  /*1a80*/  @!P2 IMAD.WIDE.U32 R30, R24, UR21, R30 ;  /* 0x00000015181eac25 */ /* 0x000fe2000f8e001e */
[----:B---3--:R-:W-:Y:S01]  /*1a90*/  @!P3 LEA R14, P5, R38, R14, 0x2 ;  /* 0x0000000e260eb211 */ /* 0x008fe200078a10ff */
[----:B------:R1:W3:Y:S02]  /*1aa0*/  @!P6 LDG.E R11, desc[UR10][R28.64] ;  /* 0x0000000a1c0be981 */ /* 0x0002e4000c1e1900 */
[----:B------:R-:W-:Y:S02]  /*1ab0*/  @!P1 IMAD.WIDE.U32 R40, R23, UR21, R40 ;  /* 0x0000001517289c25 */ /* 0x000fe4000f8e0028 */
[----:B------:R-:W3:Y:S02]  /*1ac0*/  @!P4 LDG.E R16, desc[UR10][R34.64] ;  /* 0x0000000a2210c981 */ /* 0x000ee4000c1e1900 */
[----:B------:R-:W-:Y:S01]  /*1ad0*/  @!P3 IMAD R20, R25, UR15, R39 ;  /* 0x0000000f1914bc24 */ /* 0x000fe2000f8e0227 */
[----:B0-----:R-:W-:Y:S01]  /*1ae0*/  @!P2 LEA R12, P4, R30, R12, 0x2 ;  /* 0x0000000c1e0ca211 */ /* 0x001fe200078810ff */
[----:B------:R-:W-:-:S02]  /*1af0*/  @!P2 IMAD R24, R24, UR15, R31 ;  /* 0x0000000f1818ac24 */ /* 0x000fc4000f8e021f */
[----:B------:R-:W-:Y:S01]  /*1b00*/  @!P1 IMAD R23, R23, UR15, R41 ;  /* 0x0000000f17179c24 */ /* 0x000fe2000f8e0229 */
[----:B------:R-:W-:Y:S01]  /*1b10*/  @!P3 LEA.HI.X R15, R38, R15, R20, 0x2, P5 ;  /* 0x0000000f260fb211 */ /* 0x000fe200028f1414 */
[----:B------:R-:W-:Y:S01]  /*1b20*/  IMAD.MOV.U32 R20, RZ, RZ, -0x800000 ;  /* 0xff800000ff147424 */ /* 0x000fe200078e00ff */
[----:B------:R-:W-:Y:S02]  /*1b30*/  MOV R21, 0xff800000 ;  /* 0xff80000000157802 */ /* 0x000fe40000000f00 */
[----:B------:R-:W-:-:S05]  /*1b40*/  @!P2 LEA.HI.X R13, R30, R13, R24, 0x2, P4 ;  /* 0x0000000d1e0da211 */ /* 0x000fca00020f1418 */
[----:B------:R0:W3:Y:S01]  /*1b50*/  @!P2 LDG.E R21, desc[UR10][R12.64] ;  /* 0x0000000a0c15a981 */ /* 0x0000e2000c1e1900 */
[----:B-1----:R-:W-:Y:S01]  /*1b60*/  @!P1 LEA R28, P0, R40, R6, 0x2 ;  /* 0x00000006281c9211 */ /* 0x002fe200078010ff */
[----:B------:R-:W-:-:S03]  /*1b70*/  IMAD.MOV.U32 R6, RZ, RZ, -0x800000 ;  /* 0xff800000ff067424 */ /* 0x000fc600078e00ff */
[----:B------:R-:W-:-:S03]  /*1b80*/  @!P1 LEA.HI.X R29, R40, R7, R23, 0x2, P0 ;  /* 0x00000007281d9211 */ /* 0x000fc600000f1417 */
[----:B------:R-:W3:Y:S04]  /*1b90*/  @!P3 LDG.E R6, desc[UR10][R14.64] ;  /* 0x0000000a0e06b981 */ /* 0x000ee8000c1e1900 */
[----:B------:R1:W3:Y:S01]  /*1ba0*/  @!P1 LDG.E R20, desc[UR10][R28.64] ;  /* 0x0000000a1c149981 */ /* 0x0002e2000c1e1900 */
[----:B------:R-:W0:Y:S01]  /*1bb0*/  S2UR UR4, SR_CgaCtaId ;  /* 0x00000000000479c3 */ /* 0x000e220000008800 */
[----:B------:R-:W-:Y:S01]  /*1bc0*/  UMOV UR5, 0x400 ;  /* 0x0000040000057882 */ /* 0x000fe20000000000 */
[C---:B------:R-:W-:Y:S02]  /*1bd0*/  ISETP.GT.U32.AND P0, PT, R4.reuse, 0x37f, PT ;  /* 0x0000037f0400780c */ /* 0x040fe40003f04070 */
[C---:B------:R-:W-:Y:S02]  /*1be0*/  ISETP.GT.U32.AND P5, PT, R4.reuse, 0x2ff, PT ;  /* 0x000002ff0400780c */ /* 0x040fe40003fa4070 */
[----:B------:R-:W-:Y:S01]  /*1bf0*/  ISETP.GT.U32.AND P4, PT, R4, 0x27f, PT ;  /* 0x0000027f0400780c */ /* 0x000fe20003f84070 */
[----:B0-----:R-:W-:-:S06]  /*1c00*/  ULEA UR4, UR4, UR5, 0x18 ;  /* 0x0000000504047291 */ /* 0x001fcc000f8ec0ff */
[----:B------:R-:W-:Y:S02]  /*1c10*/  LEA R24, R3, UR4, 0x2 ;  /* 0x0000000403187c11 */ /* 0x000fe4000f8e10ff */
[C---:B------:R-:W-:Y:S02]  /*1c20*/  ISETP.GT.U32.AND P3, PT, R4.reuse, 0x1ff, PT ;  /* 0x000001ff0400780c */ /* 0x040fe40003f64070 */
[C---:B------:R-:W-:Y:S01]  /*1c30*/  ISETP.GT.U32.AND P2, PT, R4.reuse, 0x17f, PT ;  /* 0x0000017f0400780c */ /* 0x040fe20003f44070 */
[----:B------:R-:W-:Y:S01]  /*1c40*/  IMAD R5, R5, 0x24, R24 ;  /* 0x0000002405057824 */ /* 0x000fe200078e0218 */
[C---:B------:R-:W-:Y:S02]  /*1c50*/  ISETP.GT.U32.AND P1, PT, R4.reuse, 0xff, PT ;  /* 0x000000ff0400780c */ /* 0x040fe40003f24070 */
[----:B------:R-:W-:Y:S02]  /*1c60*/  SHF.R.U32.HI R13, RZ, 0x4, R4 ;  /* 0x00000004ff0d7819 */ /* 0x000fe40000011604 */
[----:B------:R-:W-:Y:S01]  /*1c70*/  LOP3.LUT R7, R4, 0xf, RZ, 0xc0, !PT ;  /* 0x0000000f04077812 */ /* 0x000fe200078ec0ff */
[----:B------:R-:W-:Y:S01]  /*1c80*/  IMAD.MOV.U32 R33, RZ, RZ, -0x800000 ;  /* 0xff800000ff217424 */ /* 0x000fe200078e00ff */
[----:B------:R-:W-:Y:S01]  /*1c90*/  LEA R32, R13, UR4, 0x2 ;  /* 0x000000040d207c11 */ /* 0x000fe2000f8e10ff */
[----:B------:R-:W-:Y:S01]  /*1ca0*/  IMAD.MOV.U32 R31, RZ, RZ, -0x800000 ;  /* 0xff800000ff1f7424 */ /* 0x000fe200078e00ff */
[----:B------:R-:W-:Y:S01]  /*1cb0*/  MOV R30, 0xff800000 ;  /* 0xff800000001e7802 */ /* 0x000fe20000000f00 */
[----:B-1----:R-:W-:Y:S01]  /*1cc0*/  IMAD.MOV.U32 R28, RZ, RZ, -0x800000 ;  /* 0xff800000ff1c7424 */ /* 0x002fe200078e00ff */
[----:B------:R-:W-:Y:S01]  /*1cd0*/  MOV R29, 0xff800000 ;  /* 0xff800000001d7802 */ /* 0x000fe20000000f00 */
[----:B------:R-:W-:-:S02]  /*1ce0*/  IMAD R32, R7, 0x24, R32 ;  /* 0x0000002407207824 */ /* 0x000fc400078e0220 */
[----:B------:R-:W-:Y:S01]  /*1cf0*/  IMAD.MOV.U32 R27, RZ, RZ, -0x800000 ;  /* 0xff800000ff1b7424 */ /* 0x000fe200078e00ff */
[----:B------:R-:W-:Y:S01]  /*1d00*/  MOV R25, 0xff800000 ;  /* 0xff80000000197802 */ /* 0x000fe20000000f00 */
[----:B------:R-:W0:Y:S01]  /*1d10*/  LDC R3, c[0x0][0x434] ;  /* 0x00010d00ff037b82 */ /* 0x000e220000000800 */
[----:B-----5:R1:W-:Y:S01]  /*1d20*/  @!P0 STS [R5+0x240], R26 ;  /* 0x0002401a05008388 */ /* 0x0203e20000000800 */
[----:B------:R-:W-:-:S03]  /*1d30*/  ISETP.GT.U32.AND P0, PT, R4, 0x7f, PT ;  /* 0x0000007f0400780c */ /* 0x000fc60003f04070 */
[----:B--2---:R-:W-:Y:S01]  /*1d40*/  STS [R5], R22 ;  /* 0x0000001605007388 */ /* 0x004fe20000000800 */
[----:B-1----:R-:W-:-:S03]  /*1d50*/  IMAD.MOV.U32 R26, RZ, RZ, -0x800000 ;  /* 0xff800000ff1a7424 */ /* 0x002fc600078e00ff */
[----:B----4-:R-:W-:Y:S04]  /*1d60*/  @!P4 STS [R5+0x6c0], R17 ;  /* 0x0006c0110500c388 */ /* 0x010fe80000000800 */
[----:B---3--:R-:W-:Y:S04]  /*1d70*/  @!P5 STS [R5+0x480], R11 ;  /* 0x0004800b0500d388 */ /* 0x008fe80000000800 */
[----:B------:R-:W-:Y:S01]  /*1d80*/  @!P3 STS [R5+0x900], R16 ;  /* 0x000900100500b388 */ /* 0x000fe20000000800 */
[----:B------:R-:W-:-:S03]  /*1d90*/  LOP3.LUT P3, RZ, R4, 0x380, RZ, 0xc0, !PT ;  /* 0x0000038004ff7812 */ /* 0x000fc6000786c0ff */
[----:B------:R-:W-:Y:S04]  /*1da0*/  @!P1 STS [R5+0xd80], R21 ;  /* 0x000d801505009388 */ /* 0x000fe80000000800 */
[----:B------:R-:W-:Y:S04]  /*1db0*/  @!P2 STS [R5+0xb40], R6 ;  /* 0x000b40060500a388 */ /* 0x000fe80000000800 */
[----:B------:R-:W-:Y:S01]  /*1dc0*/  @!P0 STS [R5+0xfc0], R20 ;  /* 0x000fc01405008388 */ /* 0x000fe20000000800 */
[----:B------:R-:W-:Y:S06]  /*1dd0*/  BAR.SYNC.DEFER_BLOCKING 0x0 ;  /* 0x0000000000007b1d */ /* 0x000fec0000010000 */
[----:B------:R-:W-:Y:S04]  /*1de0*/  @!P3 LDS R33, [R32] ;  /* 0x000000002021b984 */ /* 0x000fe80000000800 */
[----:B------:R-:W-:Y:S04]  /*1df0*/  @!P3 LDS R30, [R32+0x240] ;  /* 0x00024000201eb984 */ /* 0x000fe80000000800 */
[----:B------:R-:W1:Y:S04]  /*1e00*/  @!P3 LDS R31, [R32+0x480] ;  /* 0x00048000201fb984 */ /* 0x000e680000000800 */
[----:B------:R-:W-:Y:S04]  /*1e10*/  @!P3 LDS R28, [R32+0x6c0] ;  /* 0x0006c000201cb984 */ /* 0x000fe80000000800 */
[----:B------:R-:W2:Y:S04]  /*1e20*/  @!P3 LDS R29, [R32+0x900] ;  /* 0x00090000201db984 */ /* 0x000ea80000000800 */
[----:B------:R-:W-:Y:S04]  /*1e30*/  @!P3 LDS R26, [R32+0xb40] ;  /* 0x000b4000201ab984 */ /* 0x000fe80000000800 */
[----:B------:R-:W3:Y:S04]  /*1e40*/  @!P3 LDS R27, [R32+0xd80] ;  /* 0x000d8000201bb984 */ /* 0x000ee80000000800 */
[----:B------:R-:W4:Y:S01]  /*1e50*/  @!P3 LDS R25, [R32+0xfc0] ;  /* 0x000fc0002019b984 */ /* 0x000f220000000800 */
[----:B-1----:R-:W-:-:S04]  /*1e60*/  FMNMX3.FTZ R6, R33, R30, R31, !PT ;  /* 0x0000001e21067276 */ /* 0x002fc8000781001f */
[----:B--2---:R-:W-:-:S04]  /*1e70*/  FMNMX3.FTZ R6, R6, R28, R29, !PT ;  /* 0x0000001c06067276 */ /* 0x004fc8000781001d */
[----:B---3--:R-:W-:-:S04]  /*1e80*/  FMNMX3.FTZ R6, R6, R26, R27, !PT ;  /* 0x0000001a06067276 */ /* 0x008fc8000781001b */
[----:B----4-:R-:W-:-:S05]  /*1e90*/  FMNMX.FTZ R6, R6, R25, !PT ;  /* 0x0000001906067209 */ /* 0x010fca0007810000 */
[----:B------:R-:W1:Y:S01]  /*1ea0*/  SHFL.BFLY PT, R11, R6, 0x8, 0x1f ;  /* 0x0d001f00060b7f89 */ /* 0x000e6200000e0000 */
[----:B0-----:R-:W-:Y:S02]  /*1eb0*/  IABS R5, R3 ;  /* 0x0000000300057213 */ /* 0x001fe40000000000 */
[----:B-1----:R-:W-:-:S05]  /*1ec0*/  FMNMX.FTZ R11, R6, R11, !PT ;  /* 0x0000000b060b7209 */ /* 0x002fca0007810000 */
[----:B------:R-:W0:Y:S01]  /*1ed0*/  SHFL.BFLY PT, R14, R11, 0x4, 0x1f ;  /* 0x0c801f000b0e7f89 */ /* 0x000e2200000e0000 */
[----:B------:R-:W1:Y:S01]  /*1ee0*/  I2F.RP R20, R5 ;  /* 0x0000000500147306 */ /* 0x000e620000209400 */
[----:B0-----:R-:W-:-:S07]  /*1ef0*/  FMNMX.FTZ R14, R11, R14, !PT ;  /* 0x0000000e0b0e7209 */ /* 0x001fce0007810000 */
[----:B-1----:R-:W0:Y:S01]  /*1f00*/  MUFU.RCP R16, R20 ;  /* 0x0000001400107308 */ /* 0x002e220000001000 */
[----:B------:R-:W1:Y:S01]  /*1f10*/  SHFL.BFLY PT, R15, R14, 0x2, 0x1f ;  /* 0x0c401f000e0f7f89 */ /* 0x000e6200000e0000 */
[----:B0-----:R-:W-:-:S06]  /*1f20*/  VIADD R16, R16, 0xffffffe ;  /* 0x0ffffffe10107836 */ /* 0x001fcc0000000000 */
[----:B------:R-:W0:Y:S01]  /*1f30*/  F2I.FTZ.U32.TRUNC.NTZ R17, R16 ;  /* 0x0000001000117305 */ /* 0x000e22000021f000 */
[----:B-1----:R-:W-:-:S05]  /*1f40*/  FMNMX.FTZ R15, R14, R15, !PT ;  /* 0x0000000f0e0f7209 */ /* 0x002fca0007810000 */
[----:B------:R-:W1:Y:S01]  /*1f50*/  SHFL.BFLY PT, R12, R15, 0x1, 0x1f ;  /* 0x0c201f000f0c7f89 */ /* 0x000e6200000e0000 */
[----:B0-----:R-:W-:Y:S02]  /*1f60*/  IMAD.MOV R6, RZ, RZ, -R17 ;  /* 0x000000ffff067224 */ /* 0x001fe400078e0a11 */
[----:B------:R-:W-:Y:S02]  /*1f70*/  HFMA2 R16, -RZ, RZ, 0, 0 ;  /* 0x00000000ff107431 */ /* 0x000fe400000001ff */
[----:B------:R-:W-:Y:S01]  /*1f80*/  IMAD R11, R6, R5, RZ ;  /* 0x00000005060b7224 */ /* 0x000fe200078e02ff */
[----:B------:R-:W-:-:S03]  /*1f90*/  IABS R6, R2 ;  /* 0x0000000200067213 */ /* 0x000fc60000000000 */
[----:B------:R-:W-:Y:S01]  /*1fa0*/  IMAD.HI.U32 R11, R17, R11, R16 ;  /* 0x0000000b110b7227 */ /* 0x000fe200078e0010 */
[----:B-1----:R-:W-:-:S05]  /*1fb0*/  FMNMX.FTZ R12, R15, R12, !PT ;  /* 0x0000000c0f0c7209 */ /* 0x002fca0007810000 */
[----:B------:R-:W-:Y:S01]  /*1fc0*/  IMAD.HI.U32 R11, R11, R6, RZ ;  /* 0x000000060b0b7227 */ /* 0x000fe200078e00ff */
[----:B------:R-:W-:Y:S01]  /*1fd0*/  LOP3.LUT R2, R2, R3, RZ, 0x3c, !PT ;  /* 0x0000000302027212 */ /* 0x000fe200078e3cff */
[----:B------:R-:W0:Y:S01]  /*1fe0*/  LDC R17, c[0x0][0x3e0] ;  /* 0x0000f800ff117b82 */ /* 0x000e220000000800 */
[----:B------:R-:W-:Y:S01]  /*1ff0*/  FSETP.NEU.FTZ.AND P0, PT, R12, -INF , PT ;  /* 0xff8000000c00780b */ /* 0x000fe20003f1d000 */
[----:B------:R-:W-:-:S03]  /*2000*/  IMAD.MOV R16, RZ, RZ, -R11 ;  /* 0x000000ffff107224 */ /* 0x000fc600078e0a0b */
[----:B------:R-:W-:Y:S01]  /*2010*/  FSEL R12, R12, RZ, P0 ;  /* 0x000000ff0c0c7208 */ /* 0x000fe20000000000 */
[----:B------:R-:W-:-:S04]  /*2020*/  IMAD R16, R5, R16, R6 ;  /* 0x0000001005107224 */ /* 0x000fc800078e0206 */
[C---:B------:R-:W-:Y:S01]  /*2030*/  FADD.FTZ R15, -R12.reuse, R33 ;  /* 0x000000210c0f7221 */ /* 0x040fe20000010100 */
[C---:B------:R-:W-:Y:S01]  /*2040*/  FADD.FTZ R14, -R12.reuse, R30 ;  /* 0x0000001e0c0e7221 */ /* 0x040fe20000010100 */
[----:B------:R-:W-:Y:S01]  /*2050*/  ISETP.GT.U32.AND P0, PT, R5, R16, PT ;  /* 0x000000100500720c */ /* 0x000fe20003f04070 */
[----:B------:R-:W-:Y:S01]  /*2060*/  FADD.FTZ R6, -R12, R31 ;  /* 0x0000001f0c067221 */ /* 0x000fe20000010100 */
[----:B------:R-:W-:Y:S01]  /*2070*/  FMUL.FTZ R15, R15, 1.4426950216293334961 ;  /* 0x3fb8aa3b0f0f7820 */ /* 0x000fe20000410000 */
[----:B------:R-:W-:Y:S02]  /*2080*/  FMUL.FTZ R14, R14, 1.4426950216293334961 ;  /* 0x3fb8aa3b0e0e7820 */ /* 0x000fe40000410000 */
[----:B------:R-:W-:-:S03]  /*2090*/  FMUL.FTZ R6, R6, 1.4426950216293334961 ;  /* 0x3fb8aa3b06067820 */ /* 0x000fc60000410000 */
[----:B------:R-:W-:Y:S04]  /*20a0*/  MUFU.EX2 R15, R15 ;  /* 0x0000000f000f7308 */ /* 0x000fe80000000800 */
[----:B------:R-:W1:Y:S01]  /*20b0*/  MUFU.EX2 R14, R14 ;  /* 0x0000000e000e7308 */ /* 0x000e620000000800 */
[----:B------:R-:W-:-:S03]  /*20c0*/  @!P0 IMAD.IADD R16, R16, 0x1, -R5 ;  /* 0x0000000110108824 */ /* 0x000fc600078e0a05 */
[----:B------:R-:W2:Y:S02]  /*20d0*/  MUFU.EX2 R6, R6 ;  /* 0x0000000600067308 */ /* 0x000ea40000000800 */
[----:B------:R-:W-:Y:S01]  /*20e0*/  ISETP.GE.U32.AND P2, PT, R16, R5, PT ;  /* 0x000000051000720c */ /* 0x000fe20003f46070 */
[----:B------:R-:W-:-:S04]  /*20f0*/  FADD.FTZ R16, -R12, R28 ;  /* 0x0000001c0c107221 */ /* 0x000fc80000010100 */
[----:B------:R-:W-:Y:S01]  /*2100*/  FMUL.FTZ R16, R16, 1.4426950216293334961 ;  /* 0x3fb8aa3b10107820 */ /* 0x000fe20000410000 */
[----:B-1----:R-:W-:Y:S01]  /*2110*/  FADD.FTZ R5, R15, R14 ;  /* 0x0000000e0f057221 */ /* 0x002fe20000010000 */
[----:B------:R-:W-:-:S03]  /*2120*/  FADD.FTZ R15, -R12, R29 ;  /* 0x0000001d0c0f7221 */ /* 0x000fc60000010100 */
[----:B--2---:R-:W-:Y:S01]  /*2130*/  FADD.FTZ R5, R5, R6 ;  /* 0x0000000605057221 */ /* 0x004fe20000010000 */
[----:B------:R-:W-:Y:S01]  /*2140*/  FADD.FTZ R6, -R12, R26 ;  /* 0x0000001a0c067221 */ /* 0x000fe20000010100 */
[----:B------:R-:W-:Y:S01]  /*2150*/  FMUL.FTZ R15, R15, 1.4426950216293334961 ;  /* 0x3fb8aa3b0f0f7820 */ /* 0x000fe20000410000 */
[----:B------:R-:W1:Y:S02]  /*2160*/  MUFU.EX2 R16, R16 ;  /* 0x0000001000107308 */ /* 0x000e640000000800 */
[----:B------:R-:W-:Y:S01]  /*2170*/  FMUL.FTZ R6, R6, 1.4426950216293334961 ;  /* 0x3fb8aa3b06067820 */ /* 0x000fe20000410000 */
[C---:B------:R-:W-:Y:S02]  /*2180*/  FADD.FTZ R23, -R12.reuse, R27 ;  /* 0x0000001b0c177221 */ /* 0x040fe40000010100 */
[----:B------:R-:W2:Y:S01]  /*2190*/  MUFU.EX2 R15, R15 ;  /* 0x0000000f000f7308 */ /* 0x000ea20000000800 */
[----:B------:R-:W-:Y:S01]  /*21a0*/  FADD.FTZ R20, -R12, R25 ;  /* 0x000000190c147221 */ /* 0x000fe20000010100 */
[----:B------:R-:W-:-:S02]  /*21b0*/  FMUL.FTZ R23, R23, 1.4426950216293334961 ;  /* 0x3fb8aa3b17177820 */ /* 0x000fc40000410000 */
[----:B------:R-:W3:Y:S01]  /*21c0*/  MUFU.EX2 R6, R6 ;  /* 0x0000000600067308 */ /* 0x000ee20000000800 */
[----:B------:R-:W-:Y:S01]  /*21d0*/  ISETP.GE.AND P1, PT, R2, RZ, PT ;  /* 0x000000ff0200720c */ /* 0x000fe20003f26270 */
[----:B------:R-:W-:Y:S02]  /*21e0*/  FMUL.FTZ R20, R20, 1.4426950216293334961 ;  /* 0x3fb8aa3b14147820 */ /* 0x000fe40000410000 */
[----:B------:R-:W4:Y:S01]  /*21f0*/  MUFU.EX2 R2, R23 ;  /* 0x0000001700027308 */ /* 0x000f220000000800 */
[----:B-1----:R-:W-:Y:S01]  /*2200*/  FADD.FTZ R16, R5, R16 ;  /* 0x0000001005107221 */ /* 0x002fe20000010000 */
[----:B------:R-:W-:Y:S02]  /*2210*/  @!P0 IADD3 R11, PT, PT, R11, 0x1, RZ ;  /* 0x000000010b0b8810 */ /* 0x000fe40007ffe0ff */
[----:B------:R-:W1:Y:S01]  /*2220*/  MUFU.EX2 R14, R20 ;  /* 0x00000014000e7308 */ /* 0x000e620000000800 */
[----:B------:R-:W-:Y:S01]  /*2230*/  ISETP.NE.AND P0, PT, R3, RZ, PT ;  /* 0x000000ff0300720c */ /* 0x000fe20003f05270 */
[----:B--2---:R-:W-:Y:S01]  /*2240*/  FADD.FTZ R15, R16, R15 ;  /* 0x0000000f100f7221 */ /* 0x004fe20000010000 */
[----:B------:R-:W-:-:S03]  /*2250*/  USHF.R.S32.HI UR4, URZ, 0x1f, UR22 ;  /* 0x0000001fff047899 */ /* 0x000fc60008011416 */
[----:B---3--:R-:W-:Y:S01]  /*2260*/  FADD.FTZ R15, R15, R6 ;  /* 0x000000060f0f7221 */ /* 0x008fe20000010000 */
[----:B------:R-:W-:-:S03]  /*2270*/  @P2 VIADD R11, R11, 0x1 ;  /* 0x000000010b0b2836 */ /* 0x000fc60000000000 */
[----:B----4-:R-:W-:Y:S01]  /*2280*/  FADD.FTZ R15, R15, R2 ;  /* 0x000000020f0f7221 */ /* 0x010fe20000010000 */
[----:B------:R-:W-:Y:S01]  /*2290*/  @!P1 IMAD.MOV R11, RZ, RZ, -R11 ;  /* 0x000000ffff0b9224 */ /* 0x000fe200078e0a0b */
[----:B------:R-:W-:Y:S02]  /*22a0*/  ULOP3.LUT UR4, UR4, 0x1, URZ, 0xfc, !UPT ;  /* 0x0000000104047892 */ /* 0x000fe4000f8efcff */
[----:B------:R-:W-:Y:S01]  /*22b0*/  @!P0 LOP3.LUT R11, RZ, R3, RZ, 0x33, !PT ;  /* 0x00000003ff0b8212 */ /* 0x000fe200078e33ff */
[----:B-1----:R-:W-:-:S04]  /*22c0*/  FADD.FTZ R14, R15, R14 ;  /* 0x0000000e0f0e7221 */ /* 0x002fc80000010000 */
[----:B------:R-:W-:Y:S01]  /*22d0*/  IMAD R5, R11, UR4, RZ ;  /* 0x000000040b057c24 */ /* 0x000fe2000f8e02ff */
[----:B------:R-:W1:Y:S01]  /*22e0*/  SHFL.BFLY PT, R35, R14, 0x8, 0x1f ;  /* 0x0d001f000e237f89 */ /* 0x000e6200000e0000 */
[----:B0-----:R-:W-:Y:S02]  /*22f0*/  IABS R2, R17 ;  /* 0x0000001100027213 */ /* 0x001fe40000000000 */
[----:B------:R-:W0:Y:S01]  /*2300*/  LDCU UR4, c[0x0][0x430] ;  /* 0x00008600ff0477ac */ /* 0x000e220008000800 */
[----:B------:R-:W-:-:S04]  /*2310*/  IABS R21, R5 ;  /* 0x0000000500157213 */ /* 0x000fc80000000000 */
[----:B------:R-:W2:Y:S08]  /*2320*/  I2F.RP R22, R21 ;  /* 0x0000001500167306 */ /* 0x000eb00000209400 */
[----:B------:R-:W3:Y:S08]  /*2330*/  I2F.RP R20, R2 ;  /* 0x0000000200147306 */ /* 0x000ef00000209400 */
[----:B--2---:R-:W2:Y:S01]  /*2340*/  MUFU.RCP R6, R22 ;  /* 0x0000001600067308 */ /* 0x004ea20000001000 */
[----:B-1----:R-:W-:-:S05]  /*2350*/  FADD.FTZ R35, R14, R35 ;  /* 0x000000230e237221 */ /* 0x002fca0000010000 */
[----:B------:R-:W1:Y:S02]  /*2360*/  SHFL.BFLY PT, R16, R35, 0x4, 0x1f ;  /* 0x0c801f0023107f89 */ /* 0x000e6400000e0000 */
[----:B---3--:R-:W3:Y:S01]  /*2370*/  MUFU.RCP R38, R20 ;  /* 0x0000001400267308 */ /* 0x008ee20000001000 */
[----:B--2---:R-:W-:-:S07]  /*2380*/  IADD3 R40, PT, PT, R6, 0xffffffe, RZ ;  /* 0x0ffffffe06287810 */ /* 0x004fce0007ffe0ff */
[----:B------:R-:W2:Y:S01]  /*2390*/  F2I.FTZ.U32.TRUNC.NTZ R41, R40 ;  /* 0x0000002800297305 */ /* 0x000ea2000021f000 */
[----:B---3--:R-:W-:-:S07]  /*23a0*/  VIADD R38, R38, 0xffffffe ;  /* 0x0ffffffe26267836 */ /* 0x008fce0000000000 */
[----:B------:R-:W3:Y:S01]  /*23b0*/  F2I.FTZ.U32.TRUNC.NTZ R39, R38 ;  /* 0x0000002600277305 */ /* 0x000ee2000021f000 */
[----:B-1----:R-:W-:-:S05]  /*23c0*/  FADD.FTZ R16, R35, R16 ;  /* 0x0000001023107221 */ /* 0x002fca0000010000 */
[----:B------:R-:W1:Y:S01]  /*23d0*/  SHFL.BFLY PT, R23, R16, 0x2, 0x1f ;  /* 0x0c401f0010177f89 */ /* 0x000e6200000e0000 */
[--C-:B--2---:R-:W-:Y:S02]  /*23e0*/  IMAD.MOV R6, RZ, RZ, -R41.reuse ;  /* 0x000000ffff067224 */ /* 0x104fe400078e0a29 */
[----:B------:R-:W-:Y:S02]  /*23f0*/  IMAD.MOV.U32 R40, RZ, RZ, RZ ;  /* 0x000000ffff287224 */ /* 0x000fe400078e00ff */
[----:B------:R-:W-:Y:S02]  /*2400*/  IMAD R35, R6, R21, RZ ;  /* 0x0000001506237224 */ /* 0x000fe400078e02ff */
[----:B------:R-:W-:Y:S01]  /*2410*/  VIADD R6, R21, UR18 ;  /* 0x0000001215067c36 */ /* 0x000fe20008000000 */
[----:B---3--:R-:W-:Y:S01]  /*2420*/  IADD3 R15, PT, PT, RZ, -R39, RZ ;  /* 0x80000027ff0f7210 */ /* 0x008fe20007ffe0ff */
[----:B------:R-:W-:Y:S01]  /*2430*/  IMAD.HI.U32 R35, R41, R35, R40 ;  /* 0x0000002329237227 */ /* 0x000fe200078e0028 */
[----:B------:R-:W-:-:S02]  /*2440*/  MOV R38, RZ ;  /* 0x000000ff00267202 */ /* 0x000fc40000000f00 */
[----:B------:R-:W-:Y:S01]  /*2450*/  IABS R22, R5 ;  /* 0x0000000500167213 */ /* 0x000fe20000000000 */
[----:B------:R-:W-:Y:S01]  /*2460*/  IMAD R15, R15, R2, RZ ;  /* 0x000000020f0f7224 */ /* 0x000fe200078e02ff */
[----:B------:R-:W-:-:S03]  /*2470*/  IABS R14, R6 ;  /* 0x00000006000e7213 */ /* 0x000fc60000000000 */
[----:B------:R-:W-:-:S04]  /*2480*/  IMAD.HI.U32 R15, R39, R15, R38 ;  /* 0x0000000f270f7227 */ /* 0x000fc800078e0026 */
[----:B------:R-:W-:Y:S02]  /*2490*/  IMAD.MOV R22, RZ, RZ, -R22 ;  /* 0x000000ffff167224 */ /* 0x000fe400078e0a16 */
[----:B------:R-:W-:-:S04]  /*24a0*/  IMAD.HI.U32 R35, R35, R14, RZ ;  /* 0x0000000e23237227 */ /* 0x000fc800078e00ff */
[----:B-1----:R-:W-:Y:S01]  /*24b0*/  FADD.FTZ R23, R16, R23 ;  /* 0x0000001710177221 */ /* 0x002fe20000010000 */
[----:B------:R-:W-:Y:S02]  /*24c0*/  IMAD R22, R35, R22, R14 ;  /* 0x0000001623167224 */ /* 0x000fe400078e020e */
[----:B------:R-:W-:Y:S02]  /*24d0*/  IMAD.HI.U32 R20, R15, R14, RZ ;  /* 0x0000000e0f147227 */ /* 0x000fe400078e00ff */
[----:B------:R-:W1:Y:S01]  /*24e0*/  SHFL.BFLY PT, R16, R23, 0x1, 0x1f ;  /* 0x0c201f0017107f89 */ /* 0x000e6200000e0000 */
[----:B------:R-:W-:Y:S01]  /*24f0*/  ISETP.GT.U32.AND P2, PT, R21, R22, PT ;  /* 0x000000161500720c */ /* 0x000fe20003f44070 */
[----:B------:R-:W-:-:S04]  /*2500*/  IMAD.MOV R15, RZ, RZ, -R20 ;  /* 0x000000ffff0f7224 */ /* 0x000fc800078e0a14 */
[----:B------:R-:W-:-:S05]  /*2510*/  IMAD R15, R2, R15, R14 ;  /* 0x0000000f020f7224 */ /* 0x000fca00078e020e */
[----:B------:R-:W-:-:S03]  /*2520*/  ISETP.GT.U32.AND P0, PT, R2, R15, PT ;  /* 0x0000000f0200720c */ /* 0x000fc60003f04070 */
[----:B------:R-:W-:-:S04]  /*2530*/  @!P2 IADD3 R22, PT, PT, R22, -R21, RZ ;  /* 0x800000151616a210 */ /* 0x000fc80007ffe0ff */
[-C--:B------:R-:W-:Y:S02]  /*2540*/  ISETP.GE.U32.AND P1, PT, R22, R21.reuse, PT ;  /* 0x000000151600720c */ /* 0x080fe40003f26070 */
[----:B------:R-:W-:-:S04]  /*2550*/  LOP3.LUT R14, R6, R21, RZ, 0x3c, !PT ;  /* 0x00000015060e7212 */ /* 0x000fc800078e3cff */
[----:B------:R-:W-:Y:S01]  /*2560*/  @!P0 IMAD.IADD R15, R15, 0x1, -R2 ;  /* 0x000000010f0f8824 */ /* 0x000fe200078e0a02 */
[----:B------:R-:W-:Y:S01]  /*2570*/  @!P2 IADD3 R35, PT, PT, R35, 0x1, RZ ;  /* 0x000000012323a810 */ /* 0x000fe20007ffe0ff */
[----:B-1----:R-:W-:Y:S01]  /*2580*/  FADD.FTZ R16, R23, R16 ;  /* 0x0000001017107221 */ /* 0x002fe20000010000 */
[----:B------:R-:W-:Y:S02]  /*2590*/  LOP3.LUT R6, R6, R17, RZ, 0x3c, !PT ;  /* 0x0000001106067212 */ /* 0x000fe400078e3cff */
[----:B------:R-:W-:Y:S02]  /*25a0*/  ISETP.GE.U32.AND P4, PT, R15, R2, PT ;  /* 0x000000020f00720c */ /* 0x000fe40003f86070 */
[----:B------:R-:W-:Y:S01]  /*25b0*/  ISETP.GE.AND P3, PT, R14, RZ, PT ;  /* 0x000000ff0e00720c */ /* 0x000fe20003f66270 */
[----:B------:R-:W-:Y:S01]  /*25c0*/  @P1 VIADD R35, R35, 0x1 ;  /* 0x0000000123231836 */ /* 0x000fe20000000000 */
[----:B------:R-:W-:Y:S02]  /*25d0*/  FSETP.NE.FTZ.AND P1, PT, R16, RZ, PT ;  /* 0x000000ff1000720b */ /* 0x000fe40003f35000 */
[----:B------:R-:W-:-:S02]  /*25e0*/  ISETP.GE.AND P2, PT, R6, RZ, PT ;  /* 0x000000ff0600720c */ /* 0x000fc40003f46270 */
[----:B------:R-:W-:Y:S02]  /*25f0*/  @!P0 IADD3 R20, PT, PT, R20, 0x1, RZ ;  /* 0x0000000114148810 */ /* 0x000fe40007ffe0ff */
[----:B------:R-:W-:Y:S02]  /*2600*/  ISETP.NE.AND P0, PT, R17, RZ, PT ;  /* 0x000000ff1100720c */ /* 0x000fe40003f05270 */
[----:B------:R-:W-:Y:S02]  /*2610*/  ISETP.NE.AND P5, PT, R5, RZ, PT ;  /* 0x000000ff0500720c */ /* 0x000fe40003fa5270 */
[----:B------:R-:W-:Y:S01]  /*2620*/  @P4 IADD3 R20, PT, PT, R20, 0x1, RZ ;  /* 0x0000000114144810 */ /* 0x000fe20007ffe0ff */
[----:B------:R-:W-:Y:S01]  /*2630*/  @!P3 IMAD.MOV R35, RZ, RZ, -R35 ;  /* 0x000000ffff23b224 */ /* 0x000fe200078e0a23 */
[----:B------:R-:W-:Y:S02]  /*2640*/  ISETP.NE.AND P3, PT, R11, RZ, PT ;  /* 0x000000ff0b00720c */ /* 0x000fe40003f65270 */
[----:B------:R-:W1:Y:S01]  /*2650*/  @P1 MUFU.LG2 R11, R16 ;  /* 0x00000010000b1308 */ /* 0x000e620000000c00 */
[----:B------:R-:W-:-:S04]  /*2660*/  @!P2 IMAD.MOV R20, RZ, RZ, -R20 ;  /* 0x000000ffff14a224 */ /* 0x000fc800078e0a14 */
[----:B------:R-:W-:Y:S02]  /*2670*/  @!P0 LOP3.LUT R20, RZ, R17, RZ, 0x33, !PT ;  /* 0x00000011ff148212 */ /* 0x000fe400078e33ff */
[----:B------:R-:W-:Y:S02]  /*2680*/  LOP3.LUT P0, RZ, R4, 0x38f, RZ, 0xc0, !PT ;  /* 0x0000038f04ff7812 */ /* 0x000fe4000780c0ff */
[----:B------:R-:W-:Y:S02]  /*2690*/  @!P5 LOP3.LUT R35, RZ, R21, RZ, 0x33, !PT ;  /* 0x00000015ff23d212 */ /* 0x000fe400078e33ff */
[----:B------:R-:W-:Y:S02]  /*26a0*/  SEL R2, RZ, 0x1, !P3 ;  /* 0x00000001ff027807 */ /* 0x000fe40005800000 */
[----:B------:R-:W-:Y:S02]  /*26b0*/  SHF.R.S32.HI R21, RZ, 0x1f, R5 ;  /* 0x0000001fff157819 */ /* 0x000fe40000011405 */
[----:B------:R-:W-:-:S02]  /*26c0*/  ISETP.LT.U32.AND P2, PT, R18, R35, PT ;  /* 0x000000231200720c */ /* 0x000fc40003f41070 */
[----:B------:R-:W-:Y:S01]  /*26d0*/  SHF.R.S32.HI R15, RZ, 0x1f, R35 ;  /* 0x0000001fff0f7819 */ /* 0x000fe20000011423 */
[----:B0-----:R-:W-:Y:S01]  /*26e0*/  IMAD R6, R3, UR4, RZ ;  /* 0x0000000403067c24 */ /* 0x001fe2000f8e02ff */
[----:B------:R-:W-:Y:S01]  /*26f0*/  LOP3.LUT R2, R21, R2, RZ, 0xfc, !PT ;  /* 0x0000000215027212 */ /* 0x000fe200078efcff */
[----:B------:R-:W-:Y:S01]  /*2700*/  IMAD R3, R20, UR9, RZ ;  /* 0x0000000914037c24 */ /* 0x000fe2000f8e02ff */
[----:B------:R-:W-:Y:S01]  /*2710*/  ISETP.LT.AND.EX P2, PT, R19, R15, PT, P2 ;  /* 0x0000000f1300720c */ /* 0x000fe20003f41320 */
[----:B------:R-:W-:Y:S01]  /*2720*/  BSSY.RECONVERGENT B1, `(.L_x_14) ;  /* 0x0000129000017945 */ /* 0x000fe20003800200 */
[----:B------:R-:W-:Y:S01]  /*2730*/  MOV R24, 0x7f800000 ;  /* 0x7f80000000187802 */ /* 0x000fe20000000f00 */
[----:B------:R-:W-:Y:S01]  /*2740*/  IMAD R5, R5, R6, RZ ;  /* 0x0000000605057224 */ /* 0x000fe200078e02ff */
[----:B------:R-:W-:Y:S01]  /*2750*/  SEL R6, R18, R35, P2 ;  /* 0x0000002312067207 */ /* 0x000fe20001000000 */
[----:B------:R-:W-:Y:S02]  /*2760*/  IMAD R3, R2, R3, RZ ;  /* 0x0000000302037224 */ /* 0x000fe400078e02ff */
[----:B-1----:R-:W-:Y:S01]  /*2770*/  @P1 FFMA.FTZ R24, R11, 0.69314718246459960938, R12 ;  /* 0x3f3172180b181823 */ /* 0x002fe2000001000c */
[----:B------:R-:W-:Y:S06]  /*2780*/  @P0 BRA `(.L_x_15) ;  /* 0x0000001000880947 */ /* 0x000fec0003800000 */
[----:B------:R-:W0:Y:S02]  /*2790*/  LDCU.U8 UR4, c[0x0][0x548] ;  /* 0x0000a900ff0477ac */ /* 0x000e240008000000 */
[----:B0-----:R-:W-:-:S09]  /*27a0*/  UISETP.NE.AND UP0, UPT, UR4, URZ, UPT ;  /* 0x000000ff0400728c */ /* 0x001fd2000bf05270 */
[----:B------:R-:W-:Y:S05]  /*27b0*/  BRA.U !UP0, `(.L_x_16) ;  /* 0x00000011086c7547 */ /* 0x000fea000b800000 */
[----:B------:R-:W-:Y:S01]  /*27c0*/  VIADD R2, R13, UR20 ;  /* 0x000000140d027c36 */ /* 0x000fe20008000000 */
[----:B------:R-:W-:Y:S02]  /*27d0*/  ISETP.LT.U32.AND P0, PT, R17, 0x1, PT ;  /* 0x000000011100780c */ /* 0x000fe40003f01070 */
[----:B------:R-:W-:Y:S02]  /*27e0*/  SHF.R.S32.HI R12, RZ, 0x1f, R17 ;  /* 0x0000001fff0c7819 */ /* 0x000fe40000011411 */
[----:B------:R-:W-:Y:S02]  /*27f0*/  ISETP.GE.AND P1, PT, R2, UR21, PT ;  /* 0x0000001502007c0c */ /* 0x000fe4000bf26270 */
[----:B------:R-:W-:-:S04]  /*2800*/  ISETP.LT.AND.EX P0, PT, R12, RZ, PT, P0 ;  /* 0x000000ff0c00720c */ /* 0x000fc80003f01300 */
[----:B------:R-:W-:Y:S02]  /*2810*/  SEL R17, R17, 0x1, P0 ;  /* 0x0000000111117807 */ /* 0x000fe40000000000 */
[----:B------:R-:W-:-:S05]  /*2820*/  SEL R12, R12, RZ, P0 ;  /* 0x000000ff0c0c7207 */ /* 0x000fca0000000000 */
[----:B------:R-:W-:Y:S05]  /*2830*/  @P1 BRA `(.L_x_15) ;  /* 0x00000010005c1947 */ /* 0x000fea0003800000 */
[C---:B------:R-:W-:Y:S01]  /*2840*/  IADD3 R11, P1, PT, R17.reuse, 0x1, RZ ;  /* 0x00000001110b7810 */ /* 0x040fe20007f3e0ff */
[----:B------:R-:W-:Y:S02]  /*2850*/  IMAD R18, R12, UR19, RZ ;  /* 0x000000130c127c24 */ /* 0x000fe4000f8e02ff */
[----:B------:R-:W-:Y:S01]  /*2860*/  IMAD.WIDE.U32 R14, R17, UR19, RZ ;  /* 0x00000013110e7c25 */ /* 0x000fe2000f8e00ff */
[----:B------:R-:W-:Y:S02]  /*2870*/  ISETP.GE.U32.AND P0, PT, R11, 0x3, PT ;  /* 0x000000030b00780c */ /* 0x000fe40003f06070 */
[----:B------:R-:W-:Y:S01]  /*2880*/  IADD3.X R16, PT, PT, RZ, R12, RZ, P1, !PT ;  /* 0x0000000cff107210 */ /* 0x000fe20000ffe4ff */
[----:B------:R-:W-:-:S03]  /*2890*/  IMAD R11, R17, UR14, R18 ;  /* 0x0000000e110b7c24 */ /* 0x000fc6000f8e0212 */
[----:B------:R-:W-:Y:S02]  /*28a0*/  ISETP.GE.U32.AND.EX P0, PT, R16, RZ, PT, P0 ;  /* 0x000000ff1000720c */ /* 0x000fe40003f06100 */
[----:B------:R-:W-:Y:S02]  /*28b0*/  IADD3 R11, PT, PT, R15, R11, RZ ;  /* 0x0000000b0f0b7210 */ /* 0x000fe40007ffe0ff */
[----:B------:R-:W-:Y:S02]  /*28c0*/  SEL R40, R17, RZ, !P0 ;  /* 0x000000ff11287207 */ /* 0x000fe40004000000 */
[----:B------:R-:W-:-:S03]  /*28d0*/  SEL R12, R12, RZ, !P0 ;  /* 0x000000ff0c0c7207 */ /* 0x000fc60004000000 */
[-C--:B------:R-:W-:Y:S02]  /*28e0*/  IMAD R11, R11, R40.reuse, RZ ;  /* 0x000000280b0b7224 */ /* 0x080fe400078e02ff */
[----:B------:R-:W-:-:S04]  /*28f0*/  IMAD.WIDE.U32 R40, R14, R40, RZ ;  /* 0x000000280e287225 */ /* 0x000fc800078e00ff */
[----:B------:R-:W-:-:S05]  /*2900*/  IMAD R11, R12, R14, R11 ;  /* 0x0000000e0c0b7224 */ /* 0x000fca00078e020b */
[----:B------:R-:W-:-:S04]  /*2910*/  IADD3 R19, PT, PT, R41, R11, RZ ;  /* 0x0000000b29137210 */ /* 0x000fc80007ffe0ff */
[----:B------:R-:W-:-:S13]  /*2920*/  ISETP.NE.U32.AND P0, PT, R19, RZ, PT ;  /* 0x000000ff1300720c */ /* 0x000fda0003f05070 */
[----:B------:R-:W-:Y:S05]  /*2930*/  @P0 BRA `(.L_x_17) ;  /* 0x00000000005c0947 */ /* 0x000fea0003800000 */
[----:B------:R-:W0:Y:S01]  /*2940*/  I2F.U32.RP R12, R40 ;  /* 0x00000028000c7306 */ /* 0x000e220000209000 */
[----:B------:R-:W-:Y:S01]  /*2950*/  ISETP.NE.U32.AND P0, PT, R40, RZ, PT ;  /* 0x000000ff2800720c */ /* 0x000fe20003f05070 */
[----:B------:R-:W-:-:S06]  /*2960*/  HFMA2 R41, -RZ, RZ, 0, 0 ;  /* 0x00000000ff297431 */ /* 0x000fcc00000001ff */
[----:B0-----:R-:W0:Y:S02]  /*2970*/  MUFU.RCP R14, R12 ;  /* 0x0000000c000e7308 */ /* 0x001e240000001000 */
[----:B0-----:R-:W-:-:S06]  /*2980*/  IADD3 R14, PT, PT, R14, 0xffffffe, RZ ;  /* 0x0ffffffe0e0e7810 */ /* 0x001fcc0007ffe0ff */
        /* <DEDUP_REMOVED lines=13> */
[----:B------:R-:W-:-:S05]  /*2a60*/  @!P0 LOP3.LUT R11, RZ, R40, RZ, 0x33, !PT ;  /* 0x00000028ff0b8212 */ /* 0x000fca00078e33ff */
[----:B------:R-:W-:-:S04]  /*2a70*/  IMAD.MOV R15, RZ, RZ, -R11 ;  /* 0x000000ffff0f7224 */ /* 0x000fc800078e0a0b */
[----:B------:R-:W-:Y:S01]  /*2a80*/  IMAD R14, R40, R15, R2 ;  /* 0x0000000f280e7224 */ /* 0x000fe200078e0202 */
[----:B------:R-:W-:Y:S01]  /*2a90*/  MOV R40, R11 ;  /* 0x0000000b00287202 */ /* 0x000fe20000000f00 */
[----:B------:R-:W-:Y:S06]  /*2aa0*/  BRA `(.L_x_18) ;  /* 0x0000000000247947 */ /* 0x000fec0003800000 */
.L_x_17:
[----:B------:R-:W-:Y:S01]  /*2ab0*/  IMAD.MOV.U32 R22, RZ, RZ, R2 ;  /* 0x000000ffff167224 */ /* 0x000fe200078e0002 */
[----:B------:R-:W-:Y:S01]  /*2ac0*/  MOV R21, RZ ;  /* 0x000000ff00157202 */ /* 0x000fe20000000f00 */
[----:B------:R-:W-:Y:S01]  /*2ad0*/  IMAD.MOV.U32 R20, RZ, RZ, R40 ;  /* 0x000000ffff147224 */ /* 0x000fe200078e0028 */
[----:B------:R-:W-:Y:S02]  /*2ae0*/  MOV R18, 0x2b00 ;  /* 0x00002b0000127802 */ /* 0x000fe40000000f00 */
[----:B------:R-:W-:Y:S05]  /*2af0*/  CALL.REL.NOINC `($__internal_0_$__cuda_sm20_div_s64) ;  /* 0x0000001c00e87944 */ /* 0x000fea0003c00000 */
[----:B------:R-:W-:Y:S02]  /*2b00*/  IADD3 R15, PT, PT, -R12, RZ, RZ ;  /* 0x000000ff0c0f7210 */ /* 0x000fe40007ffe1ff */
[----:B------:R-:W-:-:S03]  /*2b10*/  MOV R41, R11 ;  /* 0x0000000b00297202 */ /* 0x000fc60000000f00 */
[----:B------:R-:W-:Y:S01]  /*2b20*/  IMAD R14, R40, R15, R2 ;  /* 0x0000000f280e7224 */ /* 0x000fe200078e0202 */
[----:B------:R-:W-:-:S07]  /*2b30*/  MOV R40, R12 ;  /* 0x0000000c00287202 */ /* 0x000fce0000000f00 */
.L_x_18:
[----:B------:R-:W-:Y:S01]  /*2b40*/  IABS R15, UR19 ;  /* 0x00000013000f7c13 */ /* 0x000fe20008000000 */
[----:B------:R-:W-:Y:S01]  /*2b50*/  IMAD.MOV.U32 R18, RZ, RZ, RZ ;  /* 0x000000ffff127224 */ /* 0x000fe200078e00ff */
[----:B------:R-:W-:Y:S01]  /*2b60*/  IABS R11, R14 ;  /* 0x0000000e000b7213 */ /* 0x000fe20000000000 */
[----:B------:R-:W-:Y:S01]  /*2b70*/  IMAD R37, R37, R10, RZ ;  /* 0x0000000a25257224 */ /* 0x000fe200078e02ff */
[----:B------:R-:W0:Y:S01]  /*2b80*/  I2F.U32.RP R16, R15 ;  /* 0x0000000f00107306 */ /* 0x000e220000209000 */
[----:B------:R-:W-:Y:S01]  /*2b90*/  IABS R2, UR19 ;  /* 0x0000001300027c13 */ /* 0x000fe20008000000 */
[----:B------:R-:W-:Y:S01]  /*2ba0*/  BSSY.RECONVERGENT B0, `(.L_x_19) ;  /* 0x000003c000007945 */ /* 0x000fe20003800200 */
[----:B------:R-:W-:Y:S01]  /*2bb0*/  IMAD R37, R9, R0, R37 ;  /* 0x0000000009257224 */ /* 0x000fe200078e0225 */
[----:B------:R-:W-:-:S04]  /*2bc0*/  LOP3.LUT R0, R14, UR19, RZ, 0x3c, !PT ;  /* 0x000000130e007c12 */ /* 0x000fc8000f8e3cff */
[----:B------:R-:W-:Y:S01]  /*2bd0*/  ISETP.GE.AND P0, PT, R0, RZ, PT ;  /* 0x000000ff0000720c */ /* 0x000fe20003f06270 */
[----:B0-----:R-:W0:Y:S02]  /*2be0*/  MUFU.RCP R19, R16 ;  /* 0x0000001000137308 */ /* 0x001e240000001000 */
[----:B0-----:R-:W-:-:S06]  /*2bf0*/  IADD3 R19, PT, PT, R19, 0xffffffe, RZ ;  /* 0x0ffffffe13137810 */ /* 0x001fcc0007ffe0ff */
[----:B------:R-:W0:Y:S02]  /*2c00*/  F2I.FTZ.U32.TRUNC.NTZ R19, R19 ;  /* 0x0000001300137305 */ /* 0x000e24000021f000 */
[----:B0-----:R-:W-:-:S05]  /*2c10*/  IADD3 R12, PT, PT, RZ, -R19, RZ ;  /* 0x80000013ff0c7210 */ /* 0x001fca0007ffe0ff */
[----:B------:R-:W-:-:S04]  /*2c20*/  IMAD R12, R12, R15, RZ ;  /* 0x0000000f0c0c7224 */ /* 0x000fc800078e02ff */
[----:B------:R-:W-:Y:S01]  /*2c30*/  IMAD.HI.U32 R18, R19, R12, R18 ;  /* 0x0000000c13127227 */ /* 0x000fe200078e0012 */
[----:B------:R-:W-:-:S05]  /*2c40*/  IADD3 R12, PT, PT, RZ, -R2, RZ ;  /* 0x80000002ff0c7210 */ /* 0x000fca0007ffe0ff */
[----:B------:R-:W-:-:S04]  /*2c50*/  IMAD.HI.U32 R2, R18, R11, RZ ;  /* 0x0000000b12027227 */ /* 0x000fc800078e00ff */
[----:B------:R-:W-:Y:S02]  /*2c60*/  IMAD R12, R2, R12, R11 ;  /* 0x0000000c020c7224 */ /* 0x000fe400078e020b */
[----:B------:R-:W-:-:S03]  /*2c70*/  IMAD.WIDE.U32 R18, R9, R10, RZ ;  /* 0x0000000a09127225 */ /* 0x000fc600078e00ff */
[----:B------:R-:W-:Y:S02]  /*2c80*/  ISETP.GT.U32.AND P1, PT, R15, R12, PT ;  /* 0x0000000c0f00720c */ /* 0x000fe40003f24070 */
[----:B------:R-:W-:Y:S01]  /*2c90*/  IADD3 R11, PT, PT, R19, R37, RZ ;  /* 0x00000025130b7210 */ /* 0x000fe20007ffe0ff */
[----:B------:R-:W-:-:S04]  /*2ca0*/  IMAD.WIDE.U32 R36, R18, R42, RZ ;  /* 0x0000002a12247225 */ /* 0x000fc800078e00ff */
[----:B------:R-:W-:-:S04]  /*2cb0*/  IMAD R11, R11, R42, RZ ;  /* 0x0000002a0b0b7224 */ /* 0x000fc800078e02ff */
[----:B------:R-:W-:Y:S02]  /*2cc0*/  IMAD R19, R43, R18, R11 ;  /* 0x000000122b137224 */ /* 0x000fe400078e020b */
[----:B------:R-:W-:Y:S02]  /*2cd0*/  @!P1 IMAD.IADD R12, R12, 0x1, -R15 ;  /* 0x000000010c0c9824 */ /* 0x000fe400078e0a0f */
[----:B------:R-:W-:Y:S01]  /*2ce0*/  @!P1 VIADD R2, R2, 0x1 ;  /* 0x0000000102029836 */ /* 0x000fe20000000000 */
[----:B------:R-:W-:Y:S01]  /*2cf0*/  ISETP.NE.AND P1, PT, RZ, UR19, PT ;  /* 0x00000013ff007c0c */ /* 0x000fe2000bf25270 */
[----:B------:R-:W-:Y:S01]  /*2d00*/  IMAD.IADD R19, R37, 0x1, R19 ;  /* 0x0000000125137824 */ /* 0x000fe200078e0213 */
[----:B------:R-:W-:-:S04]  /*2d10*/  ISETP.GE.U32.AND P2, PT, R12, R15, PT ;  /* 0x0000000f0c00720c */ /* 0x000fc80003f46070 */
[----:B------:R-:W-:-:S09]  /*2d20*/  LOP3.LUT R0, R41, R19, RZ, 0xfc, !PT ;  /* 0x0000001329007212 */ /* 0x000fd200078efcff */
[----:B------:R-:W-:-:S04]  /*2d30*/  @P2 IADD3 R2, PT, PT, R2, 0x1, RZ ;  /* 0x0000000102022810 */ /* 0x000fc80007ffe0ff */
[----:B------:R-:W-:Y:S02]  /*2d40*/  @!P0 IADD3 R2, PT, PT, -R2, RZ, RZ ;  /* 0x000000ff02028210 */ /* 0x000fe40007ffe1ff */
[----:B------:R-:W-:Y:S02]  /*2d50*/  ISETP.NE.U32.AND P0, PT, R0, RZ, PT ;  /* 0x000000ff0000720c */ /* 0x000fe40003f05070 */
[----:B------:R-:W-:-:S05]  /*2d60*/  @!P1 LOP3.LUT R2, RZ, UR19, RZ, 0x33, !PT ;  /* 0x00000013ff029c12 */ /* 0x000fca000f8e33ff */
[----:B------:R-:W-:-:S04]  /*2d70*/  IMAD.MOV R11, RZ, RZ, -R2 ;  /* 0x000000ffff0b7224 */ /* 0x000fc800078e0a02 */
[----:B------:R-:W-:Y:S02]  /*2d80*/  IMAD R0, R11, UR19, R14 ;  /* 0x000000130b007c24 */ /* 0x000fe4000f8e020e */
[----:B------:R-:W-:Y:S05]  /*2d90*/  @P0 BRA `(.L_x_20) ;  /* 0x0000000000540947 */ /* 0x000fea0003800000 */
[----:B------:R-:W0:Y:S01]  /*2da0*/  I2F.U32.RP R16, R36 ;  /* 0x0000002400107306 */ /* 0x000e220000209000 */
[----:B------:R-:W-:-:S07]  /*2db0*/  ISETP.NE.U32.AND P0, PT, R36, RZ, PT ;  /* 0x000000ff2400720c */ /* 0x000fce0003f05070 */
        /* <DEDUP_REMOVED lines=15> */
[----:B------:R-:W-:-:S04]  /*2eb0*/  @!P0 LOP3.LUT R12, RZ, R36, RZ, 0x33, !PT ;  /* 0x00000024ff0c8212 */ /* 0x000fc800078e33ff */
[----:B------:R-:W-:-:S05]  /*2ec0*/  IADD3 R37, PT, PT, -R12, RZ, RZ ;  /* 0x000000ff0c257210 */ /* 0x000fca0007ffe1ff */
[----:B------:R-:W-:Y:S01]  /*2ed0*/  IMAD R37, R36, R37, R40 ;  /* 0x0000002524257224 */ /* 0x000fe200078e0228 */
[----:B------:R-:W-:Y:S05]  /*2ee0*/  BRA `(.L_x_21) ;  /* 0x00000000001c7947 */ /* 0x000fea0003800000 */
.L_x_20:
[----:B------:R-:W-:Y:S01]  /*2ef0*/  IMAD.MOV.U32 R22, RZ, RZ, R40 ;  /* 0x000000ffff167224 */ /* 0x000fe200078e0028 */
[----:B------:R-:W-:Y:S01]  /*2f00*/  MOV R21, R41 ;  /* 0x0000002900157202 */ /* 0x000fe20000000f00 */
[----:B------:R-:W-:Y:S01]  /*2f10*/  IMAD.MOV.U32 R20, RZ, RZ, R36 ;  /* 0x000000ffff147224 */ /* 0x000fe200078e0024 */
[----:B------:R-:W-:Y:S02]  /*2f20*/  MOV R18, 0x2f40 ;  /* 0x00002f4000127802 */ /* 0x000fe40000000f00 */
[----:B------:R-:W-:Y:S05]  /*2f30*/  CALL.REL.NOINC `($__internal_0_$__cuda_sm20_div_s64) ;  /* 0x0000001800d87944 */ /* 0x000fea0003c00000 */
[----:B------:R-:W-:-:S05]  /*2f40*/  IADD3 R37, PT, PT, -R12, RZ, RZ ;  /* 0x000000ff0c257210 */ /* 0x000fca0007ffe1ff */
[----:B------:R-:W-:Y:S02]  /*2f50*/  IMAD R37, R37, R36, R40 ;  /* 0x0000002425257224 */ /* 0x000fe400078e0228 */
.L_x_21:
[----:B------:R-:W-:Y:S05]  /*2f60*/  BSYNC.RECONVERGENT B0 ;  /* 0x0000000000007941 */ /* 0x000fea0003800200 */
.L_x_19:
[----:B------:R-:W-:Y:S01]  /*2f70*/  IABS R20, R10 ;  /* 0x0000000a00147213 */ /* 0x000fe20000000000 */
[----:B------:R-:W0:Y:S01]  /*2f80*/  LDCU.U8 UR8, c[0x0][0x549] ;  /* 0x0000a920ff0877ac */ /* 0x000e220008000000 */
[----:B------:R-:W-:Y:S02]  /*2f90*/  IABS R18, R8 ;  /* 0x0000000800127213 */ /* 0x000fe40000000000 */
[----:B------:R-:W1:Y:S01]  /*2fa0*/  I2F.U32.RP R11, R20 ;  /* 0x00000014000b7306 */ /* 0x000e620000209000 */
[----:B------:R-:W-:Y:S01]  /*2fb0*/  IABS R15, R17 ;  /* 0x00000011000f7213 */ /* 0x000fe20000000000 */
[----:B------:R-:W2:Y:S01]  /*2fc0*/  LDCU.64 UR4, c[0x0][0x430] ;  /* 0x00008600ff0477ac */ /* 0x000ea20008000a00 */
[----:B------:R-:W-:Y:S02]  /*2fd0*/  IABS R16, R6 ;  /* 0x0000000600107213 */ /* 0x000fe40000000000 */
[----:B------:R-:W-:Y:S02]  /*2fe0*/  IABS R19, R9 ;  /* 0x0000000900137213 */ /* 0x000fe40000000000 */
[----:B------:R-:W-:Y:S01]  /*2ff0*/  IABS R34, R37 ;  /* 0x0000002500227213 */ /* 0x000fe20000000000 */
[----:B------:R-:W3:Y:S01]  /*3000*/  I2F.U32.RP R21, R18 ;  /* 0x0000001200157306 */ /* 0x000ee20000209000 */
[----:B------:R-:W-:-:S02]  /*3010*/  IABS R35, R10 ;  /* 0x0000000a00237213 */ /* 0x000fc40000000000 */
[----:B------:R-:W-:-:S03]  /*3020*/  ISETP.NE.AND P5, PT, R10, RZ, PT ;  /* 0x000000ff0a00720c */ /* 0x000fc60003fa5270 */
[----:B------:R-:W-:Y:S01]  /*3030*/  IMAD.MOV R35, RZ, RZ, -R35 ;  /* 0x000000ffff237224 */ /* 0x000fe200078e0a23 */
[----:B0-----:R-:W-:Y:S01]  /*3040*/  UISETP.NE.AND UP0, UPT, UR8, URZ, UPT ;  /* 0x000000ff0800728c */ /* 0x001fe2000bf05270 */
[----:B-1----:R-:W0:Y:S03]  /*3050*/  MUFU.RCP R11, R11 ;  /* 0x0000000b000b7308 */ /* 0x002e260000001000 */
[----:B--2---:R-:W-:Y:S02]  /*3060*/  USEL UR8, UR4, 0x1, UP0 ;  /* 0x0000000104087887 */ /* 0x004fe40008000000 */
[----:B------:R-:W-:-:S03]  /*3070*/  UIMAD UR4, UR5, UR4, URZ ;  /* 0x00000004050472a4 */ /* 0x000fc6000f8e02ff */
[----:B---3--:R-:W1:Y:S01]  /*3080*/  MUFU.RCP R42, R21 ;  /* 0x00000015002a7308 */ /* 0x008e620000001000 */
[----:B------:R-:W-:Y:S02]  /*3090*/  USHF.R.S32.HI UR12, URZ, 0x1f, UR8 ;  /* 0x0000001fff0c7899 */ /* 0x000fe40008011408 */
[----:B------:R-:W-:-:S05]  /*30a0*/  UIMAD UR5, UR8, UR5, URZ ;  /* 0x00000005080572a4 */ /* 0x000fca000f8e02ff */
[----:B------:R-:W-:Y:S01]  /*30b0*/  I2F.U32.RP R14, R15 ;  /* 0x0000000f000e7306 */ /* 0x000fe20000209000 */
[----:B0-----:R-:W-:-:S07]  /*30c0*/  VIADD R22, R11, 0xffffffe ;  /* 0x0ffffffe0b167836 */ /* 0x001fce0000000000 */
[----:B------:R-:W0:Y:S01]  /*30d0*/  F2I.FTZ.U32.TRUNC.NTZ R23, R22 ;  /* 0x0000001600177305 */ /* 0x000e22000021f000 */
[----:B-1----:R-:W-:-:S07]  /*30e0*/  VIADD R42, R42, 0xffffffe ;  /* 0x0ffffffe2a2a7836 */ /* 0x002fce0000000000 */
[----:B------:R-:W1:Y:S01]  /*30f0*/  F2I.FTZ.U32.TRUNC.NTZ R43, R42 ;  /* 0x0000002a002b7305 */ /* 0x000e62000021f000 */
[----:B0-----:R-:W-:-:S07]  /*3100*/  IMAD.MOV R41, RZ, RZ, -R23 ;  /* 0x000000ffff297224 */ /* 0x001fce00078e0a17 */
[----:B------:R-:W0:Y:S01]  /*3110*/  MUFU.RCP R38, R14 ;  /* 0x0000000e00267308 */ /* 0x000e220000001000 */
[----:B------:R-:W-:Y:S02]  /*3120*/  IMAD.MOV.U32 R22, RZ, RZ, RZ ;  /* 0x000000ffff167224 */ /* 0x000fe400078e00ff */
[----:B------:R-:W-:Y:S02]  /*3130*/  IMAD R41, R41, R20, RZ ;  /* 0x0000001429297224 */ /* 0x000fe400078e02ff */
[----:B-1----:R-:W-:-:S03]  /*3140*/  IMAD.MOV R21, RZ, RZ, -R43 ;  /* 0x000000ffff157224 */ /* 0x002fc600078e0a2b */
[----:B------:R-:W1:Y:S01]  /*3150*/  I2F.U32.RP R11, R16 ;  /* 0x00000010000b7306 */ /* 0x000e620000209000 */
[----:B------:R-:W-:-:S04]  /*3160*/  IMAD.HI.U32 R41, R23, R41, R22 ;  /* 0x0000002917297227 */ /* 0x000fc800078e0016 */
[----:B------:R-:W-:Y:S01]  /*3170*/  HFMA2 R42, -RZ, RZ, 0, 0 ;  /* 0x00000000ff2a7431 */ /* 0x000fe200000001ff */
[----:B------:R-:W-:Y:S01]  /*3180*/  IABS R23, R8 ;  /* 0x0000000800177213 */ /* 0x000fe20000000000 */
[----:B------:R-:W-:Y:S01]  /*3190*/  IMAD R22, R21, R18, RZ ;  /* 0x0000001215167224 */ /* 0x000fe200078e02ff */
[----:B------:R-:W-:Y:S01]  /*31a0*/  IABS R21, R12 ;  /* 0x0000000c00157213 */ /* 0x000fe20000000000 */
[----:B------:R-:W-:Y:S01]  /*31b0*/  IMAD.HI.U32 R36, R41, R34, RZ ;  /* 0x0000002229247227 */ /* 0x000fe200078e00ff */
[----:B------:R-:W2:Y:S01]  /*31c0*/  I2F.U32.RP R40, R19 ;  /* 0x0000001300287306 */ /* 0x000ea20000209000 */
[----:B0-----:R-:W-:Y:S02]  /*31d0*/  IADD3 R38, PT, PT, R38, 0xffffffe, RZ ;  /* 0x0ffffffe26267810 */ /* 0x001fe40007ffe0ff */
[----:B------:R-:W-:-:S04]  /*31e0*/  IMAD.HI.U32 R22, R43, R22, R42 ;  /* 0x000000162b167227 */ /* 0x000fc800078e002a */
[----:B------:R-:W-:Y:S01]  /*31f0*/  IMAD.MOV R23, RZ, RZ, -R23 ;  /* 0x000000ffff177224 */ /* 0x000fe200078e0a17 */
[----:B------:R0:W3:Y:S01]  /*3200*/  F2I.FTZ.U32.TRUNC.NTZ R39, R38 ;  /* 0x0000002600277305 */ /* 0x0000e2000021f000 */
[----:B------:R-:W-:-:S04]  /*3210*/  IMAD.HI.U32 R22, R22, R21, RZ ;  /* 0x0000001516167227 */ /* 0x000fc800078e00ff */
[----:B------:R-:W-:Y:S01]  /*3220*/  IMAD R35, R36, R35, R34 ;  /* 0x0000002324237224 */ /* 0x000fe200078e0222 */
[----:B------:R-:W-:Y:S01]  /*3230*/  LOP3.LUT R34, R37, R10, RZ, 0x3c, !PT ;  /* 0x0000000a25227212 */ /* 0x000fe200078e3cff */
[----:B------:R-:W-:Y:S01]  /*3240*/  IMAD R23, R22, R23, R21 ;  /* 0x0000001716177224 */ /* 0x000fe200078e0215 */
[----:B-1----:R-:W1:Y:S02]  /*3250*/  MUFU.RCP R11, R11 ;  /* 0x0000000b000b7308 */ /* 0x002e640000001000 */
[----:B------:R-:W-:Y:S02]  /*3260*/  ISETP.GT.U32.AND P3, PT, R20, R35, PT ;  /* 0x000000231400720c */ /* 0x000fe40003f64070 */
[----:B------:R-:W-:Y:S02]  /*3270*/  ISETP.GT.U32.AND P1, PT, R18, R23, PT ;  /* 0x000000171200720c */ /* 0x000fe40003f24070 */
[----:B------:R-:W-:Y:S01]  /*3280*/  ISETP.GE.AND P2, PT, R34, RZ, PT ;  /* 0x000000ff2200720c */ /* 0x000fe20003f46270 */
[----:B0-----:R-:W-:Y:S01]  /*3290*/  IMAD.MOV.U32 R38, RZ, RZ, RZ ;  /* 0x000000ffff267224 */ /* 0x001fe200078e00ff */
[----:B--2---:R-:W0:Y:S01]  /*32a0*/  MUFU.RCP R40, R40 ;  /* 0x0000002800287308 */ /* 0x004e220000001000 */
[----:B---3--:R-:W-:-:S05]  /*32b0*/  IADD3 R14, PT, PT, RZ, -R39, RZ ;  /* 0x80000027ff0e7210 */ /* 0x008fca0007ffe0ff */
[----:B------:R-:W-:Y:S01]  /*32c0*/  IMAD R21, R14, R15, RZ ;  /* 0x0000000f0e157224 */ /* 0x000fe200078e02ff */
[----:B------:R-:W-:Y:S01]  /*32d0*/  IABS R14, R2 ;  /* 0x00000002000e7213 */ /* 0x000fe20000000000 */
[----:B------:R-:W-:Y:S01]  /*32e0*/  @!P3 IMAD.IADD R35, R35, 0x1, -R20 ;  /* 0x000000012323b824 */ /* 0x000fe200078e0a14 */
[----:B------:R-:W-:Y:S01]  /*32f0*/  @!P1 IADD3 R23, PT, PT, R23, -R18, RZ ;  /* 0x8000001217179210 */ /* 0x000fe20007ffe0ff */
[----:B------:R-:W-:Y:S01]  /*3300*/  IMAD.HI.U32 R21, R39, R21, R38 ;  /* 0x0000001527157227 */ /* 0x000fe200078e0026 */
[----:B-1----:R-:W-:Y:S02]  /*3310*/  IADD3 R38, PT, PT, R11, 0xffffffe, RZ ;  /* 0x0ffffffe0b267810 */ /* 0x002fe40007ffe0ff */
[----:B------:R-:W-:Y:S01]  /*3320*/  ISETP.GE.U32.AND P6, PT, R35, R20, PT ;  /* 0x000000142300720c */ /* 0x000fe20003fc6070 */
[----:B------:R-:W-:Y:S01]  /*3330*/  @!P1 VIADD R22, R22, 0x1 ;  /* 0x0000000116169836 */ /* 0x000fe20000000000 */
[----:B------:R1:W2:Y:S01]  /*3340*/  F2I.FTZ.U32.TRUNC.NTZ R39, R38 ;  /* 0x0000002600277305 */ /* 0x0002a2000021f000 */
[----:B------:R-:W-:Y:S01]  /*3350*/  LOP3.LUT R20, R12, R8, RZ, 0x3c, !PT ;  /* 0x000000080c147212 */ /* 0x000fe200078e3cff */
[----:B------:R-:W-:Y:S01]  /*3360*/  IMAD.HI.U32 R21, R21, R14, RZ ;  /* 0x0000000e15157227 */ /* 0x000fe200078e00ff */
[----:B------:R-:W-:-:S02]  /*3370*/  ISETP.GE.U32.AND P4, PT, R23, R18, PT ;  /* 0x000000121700720c */ /* 0x000fc40003f86070 */
[----:B------:R-:W-:Y:S01]  /*3380*/  IABS R11, R17 ;  /* 0x00000011000b7213 */ /* 0x000fe20000000000 */
[----:B0-----:R-:W-:Y:S01]  /*3390*/  VIADD R40, R40, 0xffffffe ;  /* 0x0ffffffe28287836 */ /* 0x001fe20000000000 */
[----:B------:R-:W-:Y:S02]  /*33a0*/  ISETP.GE.AND P0, PT, R20, RZ, PT ;  /* 0x000000ff1400720c */ /* 0x000fe40003f06270 */
[----:B------:R-:W-:Y:S01]  /*33b0*/  @!P3 IADD3 R36, PT, PT, R36, 0x1, RZ ;  /* 0x000000012424b810 */ /* 0x000fe20007ffe0ff */
[----:B------:R0:W3:Y:S01]  /*33c0*/  F2I.FTZ.U32.TRUNC.NTZ R41, R40 ;  /* 0x0000002800297305 */ /* 0x0000e2000021f000 */
[----:B------:R-:W-:Y:S01]  /*33d0*/  ISETP.NE.AND P3, PT, R8, RZ, PT ;  /* 0x000000ff0800720c */ /* 0x000fe20003f65270 */
[----:B------:R-:W-:Y:S01]  /*33e0*/  IMAD.MOV R11, RZ, RZ, -R11 ;  /* 0x000000ffff0b7224 */ /* 0x000fe200078e0a0b */
[----:B------:R-:W-:Y:S01]  /*33f0*/  IABS R20, R9 ;  /* 0x0000000900147213 */ /* 0x000fe20000000000 */
[----:B------:R-:W-:Y:S02]  /*3400*/  @P6 VIADD R36, R36, 0x1 ;  /* 0x0000000124246836 */ /* 0x000fe40000000000 */
[----:B-1----:R-:W-:-:S02]  /*3410*/  HFMA2 R38, -RZ, RZ, 0, 0 ;  /* 0x00000000ff267431 */ /* 0x002fc400000001ff */
[----:B------:R-:W-:Y:S02]  /*3420*/  IMAD R14, R21, R11, R14 ;  /* 0x0000000b150e7224 */ /* 0x000fe400078e020e */
[----:B--2---:R-:W-:Y:S02]  /*3430*/  IMAD.MOV R11, RZ, RZ, -R39 ;  /* 0x000000ffff0b7224 */ /* 0x004fe400078e0a27 */
[----:B------:R-:W-:Y:S01]  /*3440*/  @P4 VIADD R22, R22, 0x1 ;  /* 0x0000000116164836 */ /* 0x000fe20000000000 */
[----:B------:R-:W-:Y:S01]  /*3450*/  ISETP.GT.U32.AND P1, PT, R15, R14, PT ;  /* 0x0000000e0f00720c */ /* 0x000fe20003f24070 */
[----:B------:R-:W-:Y:S02]  /*3460*/  IMAD R11, R11, R16, RZ ;  /* 0x000000100b0b7224 */ /* 0x000fe400078e02ff */
[----:B------:R-:W-:Y:S01]  /*3470*/  @!P0 IMAD.MOV R22, RZ, RZ, -R22 ;  /* 0x000000ffff168224 */ /* 0x000fe200078e0a16 */
[----:B0-----:R-:W-:Y:S01]  /*3480*/  MOV R40, RZ ;  /* 0x000000ff00287202 */ /* 0x001fe20000000f00 */
[----:B---3--:R-:W-:Y:S01]  /*3490*/  IMAD.MOV R18, RZ, RZ, -R41 ;  /* 0x000000ffff127224 */ /* 0x008fe200078e0a29 */
[----:B------:R-:W-:Y:S01]  /*34a0*/  @!P3 LOP3.LUT R22, RZ, R8, RZ, 0x33, !PT ;  /* 0x00000008ff16b212 */ /* 0x000fe200078e33ff */
[----:B------:R-:W-:Y:S01]  /*34b0*/  @!P2 IMAD.MOV R36, RZ, RZ, -R36 ;  /* 0x000000ffff24a224 */ /* 0x000fe200078e0a24 */
[----:B------:R-:W-:Y:S01]  /*34c0*/  @!P5 LOP3.LUT R36, RZ, R10, RZ, 0x33, !PT ;  /* 0x0000000aff24d212 */ /* 0x000fe200078e33ff */
[----:B------:R-:W-:Y:S01]  /*34d0*/  IMAD R23, R18, R19, RZ ;  /* 0x0000001312177224 */ /* 0x000fe200078e02ff */
[----:B------:R-:W-:Y:S01]  /*34e0*/  IABS R18, R22 ;  /* 0x0000001600127213 */ /* 0x000fe20000000000 */
[----:B------:R-:W-:Y:S01]  /*34f0*/  IMAD.HI.U32 R38, R39, R11, R38 ;  /* 0x0000000b27267227 */ /* 0x000fe200078e0026 */
[----:B------:R-:W-:-:S02]  /*3500*/  IABS R11, R6 ;  /* 0x00000006000b7213 */ /* 0x000fc40000000000 */
[----:B------:R-:W-:Y:S01]  /*3510*/  IABS R34, R36 ;  /* 0x0000002400227213 */ /* 0x000fe20000000000 */
[----:B------:R-:W-:Y:S01]  /*3520*/  IMAD.HI.U32 R23, R41, R23, R40 ;  /* 0x0000001729177227 */ /* 0x000fe200078e0028 */
[----:B------:R-:W-:Y:S02]  /*3530*/  IADD3 R11, PT, PT, RZ, -R11, RZ ;  /* 0x8000000bff0b7210 */ /* 0x000fe40007ffe0ff */
[----:B------:R-:W-:Y:S01]  /*3540*/  ISETP.NE.AND P2, PT, R17, RZ, PT ;  /* 0x000000ff1100720c */ /* 0x000fe20003f45270 */
[----:B------:R-:W-:Y:S01]  /*3550*/  IMAD.HI.U32 R38, R38, R18, RZ ;  /* 0x0000001226267227 */ /* 0x000fe200078e00ff */
[----:B------:R-:W-:-:S03]  /*3560*/  ISETP.NE.AND P5, PT, R9, RZ, PT ;  /* 0x000000ff0900720c */ /* 0x000fc60003fa5270 */
[----:B------:R-:W-:Y:S02]  /*3570*/  IMAD.MOV R20, RZ, RZ, -R20 ;  /* 0x000000ffff147224 */ /* 0x000fe400078e0a14 */
[----:B------:R-:W-:-:S04]  /*3580*/  IMAD.HI.U32 R23, R23, R34, RZ ;  /* 0x0000002217177227 */ /* 0x000fc800078e00ff */
[----:B------:R-:W-:Y:S02]  /*3590*/  IMAD R11, R38, R11, R18 ;  /* 0x0000000b260b7224 */ /* 0x000fe400078e0212 */
[----:B------:R-:W-:Y:S02]  /*35a0*/  IMAD R20, R23, R20, R34 ;  /* 0x0000001417147224 */ /* 0x000fe400078e0222 */
[----:B------:R-:W-:Y:S02]  /*35b0*/  @!P1 IMAD.IADD R14, R14, 0x1, -R15 ;  /* 0x000000010e0e9824 */ /* 0x000fe400078e0a0f */
[----:B------:R-:W-:Y:S01]  /*35c0*/  @!P1 VIADD R21, R21, 0x1 ;  /* 0x0000000115159836 */ /* 0x000fe20000000000 */
[----:B------:R-:W-:Y:S02]  /*35d0*/  ISETP.GT.U32.AND P1, PT, R16, R11, PT ;  /* 0x0000000b1000720c */ /* 0x000fe40003f24070 */
[----:B------:R-:W-:Y:S02]  /*35e0*/  ISETP.GT.U32.AND P3, PT, R19, R20, PT ;  /* 0x000000141300720c */ /* 0x000fe40003f64070 */
[----:B------:R-:W-:-:S02]  /*35f0*/  ISETP.GE.U32.AND P4, PT, R14, R15, PT ;  /* 0x0000000f0e00720c */ /* 0x000fc40003f86070 */
[----:B------:R-:W-:Y:S02]  /*3600*/  LOP3.LUT R14, R2, R17, RZ, 0x3c, !PT ;  /* 0x00000011020e7212 */ /* 0x000fe400078e3cff */
[----:B------:R-:W-:Y:S02]  /*3610*/  IADD3 R15, PT, PT, -R22, RZ, RZ ;  /* 0x000000ff160f7210 */ /* 0x000fe40007ffe1ff */
[----:B------:R-:W-:Y:S01]  /*3620*/  ISETP.GE.AND P0, PT, R14, RZ, PT ;  /* 0x000000ff0e00720c */ /* 0x000fe20003f06270 */
[----:B------:R-:W-:Y:S02]  /*3630*/  IMAD.MOV R14, RZ, RZ, -R36 ;  /* 0x000000ffff0e7224 */ /* 0x000fe400078e0a24 */
[----:B------:R-:W-:Y:S02]  /*3640*/  @!P1 IMAD.IADD R11, R11, 0x1, -R16 ;  /* 0x000000010b0b9824 */ /* 0x000fe400078e0a10 */
[----:B------:R-:W-:Y:S01]  /*3650*/  @!P3 IMAD.IADD R20, R20, 0x1, -R19 ;  /* 0x000000011414b824 */ /* 0x000fe200078e0a13 */
[----:B------:R-:W-:Y:S01]  /*3660*/  @!P3 IADD3 R23, PT, PT, R23, 0x1, RZ ;  /* 0x000000011717b810 */ /* 0x000fe20007ffe0ff */
[----:B------:R-:W-:Y:S01]  /*3670*/  IMAD R14, R10, R14, R37 ;  /* 0x0000000e0a0e7224 */ /* 0x000fe200078e0225 */
[----:B------:R-:W-:Y:S01]  /*3680*/  @P4 IADD3 R21, PT, PT, R21, 0x1, RZ ;  /* 0x0000000115154810 */ /* 0x000fe20007ffe0ff */
[----:B------:R-:W-:Y:S01]  /*3690*/  @!P1 VIADD R38, R38, 0x1 ;  /* 0x0000000126269836 */ /* 0x000fe20000000000 */
[----:B------:R-:W-:Y:S01]  /*36a0*/  ISETP.GE.U32.AND P4, PT, R11, R16, PT ;  /* 0x000000100b00720c */ /* 0x000fe20003f86070 */
[----:B------:R-:W-:Y:S01]  /*36b0*/  IMAD R15, R8, R15, R12 ;  /* 0x0000000f080f7224 */ /* 0x000fe200078e020c */
[----:B------:R-:W-:-:S02]  /*36c0*/  ISETP.GE.U32.AND P6, PT, R20, R19, PT ;  /* 0x000000131400720c */ /* 0x000fc40003fc6070 */
[----:B------:R-:W-:Y:S02]  /*36d0*/  LOP3.LUT R11, R36, R9, RZ, 0x3c, !PT ;  /* 0x00000009240b7212 */ /* 0x000fe400078e3cff */
[----:B------:R-:W-:Y:S02]  /*36e0*/  @!P0 IADD3 R21, PT, PT, -R21, RZ, RZ ;  /* 0x000000ff15158210 */ /* 0x000fe40007ffe1ff */
[----:B------:R-:W-:Y:S02]  /*36f0*/  @!P2 LOP3.LUT R21, RZ, R17, RZ, 0x33, !PT ;  /* 0x00000011ff15a212 */ /* 0x000fe400078e33ff */
[----:B------:R-:W-:Y:S02]  /*3700*/  LOP3.LUT R10, R22, R6, RZ, 0x3c, !PT ;  /* 0x00000006160a7212 */ /* 0x000fe400078e3cff */
[----:B------:R-:W-:Y:S01]  /*3710*/  ISETP.GE.AND P2, PT, R11, RZ, PT ;  /* 0x000000ff0b00720c */ /* 0x000fe20003f46270 */
[----:B------:R-:W-:Y:S01]  /*3720*/  IMAD.WIDE R18, R21, UR9, RZ ;  /* 0x0000000915127c25 */ /* 0x000fe2000f8e02ff */
[----:B------:R-:W-:-:S02]  /*3730*/  ISETP.GE.AND P0, PT, R10, RZ, PT ;  /* 0x000000ff0a00720c */ /* 0x000fc40003f06270 */
[----:B------:R-:W-:Y:S01]  /*3740*/  ISETP.NE.AND P1, PT, R6, RZ, PT ;  /* 0x000000ff0600720c */ /* 0x000fe20003f25270 */
[----:B------:R-:W-:Y:S01]  /*3750*/  @P6 VIADD R23, R23, 0x1 ;  /* 0x0000000117176836 */ /* 0x000fe20000000000 */
[----:B------:R-:W-:Y:S01]  /*3760*/  @P4 IADD3 R38, PT, PT, R38, 0x1, RZ ;  /* 0x0000000126264810 */ /* 0x000fe20007ffe0ff */
[----:B------:R-:W-:Y:S02]  /*3770*/  IMAD.MOV R21, RZ, RZ, -R21 ;  /* 0x000000ffff157224 */ /* 0x000fe400078e0a15 */
[----:B------:R-:W-:Y:S01]  /*3780*/  IMAD.WIDE.U32 R18, R0, UR8, R18 ;  /* 0x0000000800127c25 */ /* 0x000fe2000f8e0012 */
[----:B------:R-:W-:-:S03]  /*3790*/  UIMAD UR8, UR22, UR8, URZ ;  /* 0x00000008160872a4 */ /* 0x000fc6000f8e02ff */
[----:B------:R-:W-:Y:S01]  /*37a0*/  @!P2 IMAD.MOV R23, RZ, RZ, -R23 ;  /* 0x000000ffff17a224 */ /* 0x000fe200078e0a17 */
[----:B------:R-:W-:Y:S01]  /*37b0*/  @!P5 LOP3.LUT R23, RZ, R9, RZ, 0x33, !PT ;  /* 0x00000009ff17d212 */ /* 0x000fe200078e33ff */
[----:B------:R-:W-:Y:S02]  /*37c0*/  @!P0 IMAD.MOV R38, RZ, RZ, -R38 ;  /* 0x000000ffff268224 */ /* 0x000fe400078e0a26 */
[----:B------:R-:W-:Y:S01]  /*37d0*/  IMAD R19, R0, UR12, R19 ;  /* 0x0000000c00137c24 */ /* 0x000fe2000f8e0213 */
[----:B------:R-:W-:Y:S01]  /*37e0*/  @!P1 LOP3.LUT R38, RZ, R6, RZ, 0x33, !PT ;  /* 0x00000006ff269212 */ /* 0x000fe200078e33ff */
[----:B------:R-:W-:Y:S01]  /*37f0*/  IMAD R21, R17, R21, R2 ;  /* 0x0000001511157224 */ /* 0x000fe200078e0202 */
[----:B------:R-:W-:Y:S01]  /*3800*/  UIMAD UR12, UR7, UR4, URZ ;  /* 0x00000004070c72a4 */ /* 0x000fe2000f8e02ff */
[----:B------:R-:W-:Y:S01]  /*3810*/  IMAD.MOV R0, RZ, RZ, -R23 ;  /* 0x000000ffff007224 */ /* 0x000fe200078e0a17 */
[----:B------:R-:W-:Y:S01]  /*3820*/  IADD3 R11, PT, PT, -R38, RZ, RZ ;  /* 0x000000ff260b7210 */ /* 0x000fe20007ffe1ff */
[----:B------:R-:W-:-:S04]  /*3830*/  IMAD.WIDE R18, R21, UR4, R18 ;  /* 0x0000000415127c25 */ /* 0x000fc8000f8e0212 */
[----:B------:R-:W-:Y:S01]  /*3840*/  IMAD.WIDE R16, R14, UR5, RZ ;  /* 0x000000050e107c25 */ /* 0x000fe2000f8e02ff */
[----:B------:R-:W0:Y:S03]  /*3850*/  LDCU.64 UR4, c[0x0][0x420] ;  /* 0x00008400ff0477ac */ /* 0x000e260008000a00 */
[----:B------:R-:W-:-:S04]  /*3860*/  IMAD.WIDE R20, R23, UR6, RZ ;  /* 0x0000000617147c25 */ /* 0x000fc8000f8e02ff */
[----:B------:R-:W-:Y:S01]  /*3870*/  IMAD R0, R9, R0, R36 ;  /* 0x0000000009007224 */ /* 0x000fe200078e0224 */
[----:B------:R-:W-:Y:S01]  /*3880*/  IADD3 R2, P1, P0, R20, R18, R16 ;  /* 0x0000001214027210 */ /* 0x000fe2000783e010 */
[----:B------:R-:W-:Y:S02]  /*3890*/  IMAD R6, R6, R11, R22 ;  /* 0x0000000b06067224 */ /* 0x000fe400078e0216 */
[----:B------:R-:W-:Y:S01]  /*38a0*/  IMAD.WIDE R8, R15, UR8, RZ ;  /* 0x000000080f087c25 */ /* 0x000fe2000f8e02ff */
[----:B------:R-:W-:-:S03]  /*38b0*/  IADD3.X R17, PT, PT, R21, R19, R17, P1, P0 ;  /* 0x0000001315117210 */ /* 0x000fc60000fe0411 */
[----:B------:R-:W-:-:S04]  /*38c0*/  IMAD.WIDE R10, R0, UR12, RZ ;  /* 0x0000000c000a7c25 */ /* 0x000fc8000f8e02ff */
[----:B------:R-:W-:Y:S01]  /*38d0*/  IMAD.WIDE R38, R38, R3, RZ ;  /* 0x0000000326267225 */ /* 0x000fe200078e02ff */
[----:B------:R-:W-:-:S03]  /*38e0*/  IADD3 R3, P1, P0, R8, R2, R10 ;  /* 0x0000000208037210 */ /* 0x000fc6000783e00a */
[----:B------:R-:W-:Y:S01]  /*38f0*/  IMAD.WIDE R14, R6, R5, RZ ;  /* 0x00000005060e7225 */ /* 0x000fe200078e02ff */
[----:B------:R-:W-:Y:S02]  /*3900*/  IADD3.X R17, PT, PT, R9, R17, R11, P1, P0 ;  /* 0x0000001109117210 */ /* 0x000fe40000fe040b */
[----:B------:R-:W-:-:S04]  /*3910*/  IADD3 R3, P1, P0, R14, R3, R38 ;  /* 0x000000030e037210 */ /* 0x000fc8000783e026 */
[----:B------:R-:W-:Y:S02]  /*3920*/  IADD3.X R14, PT, PT, R15, R17, R39, P1, P0 ;  /* 0x000000110f0e7210 */ /* 0x000fe40000fe0427 */
[----:B0-----:R-:W-:-:S04]  /*3930*/  LEA R2, P0, R3, UR4, 0x2 ;  /* 0x0000000403027c11 */ /* 0x001fc8000f8010ff */
[----:B------:R-:W-:-:S05]  /*3940*/  LEA.HI.X R3, R3, UR5, R14, 0x2, P0 ;  /* 0x0000000503037c11 */ /* 0x000fca00080f140e */
[----:B------:R0:W-:Y:S01]  /*3950*/  STG.E desc[UR10][R2.64], R24 ;  /* 0x0000001802007986 */ /* 0x0001e2000c10190a */
[----:B------:R-:W-:Y:S05]  /*3960*/  BRA `(.L_x_15) ;  /* 0x0000000000107947 */ /* 0x000fea0003800000 */
.L_x_16:
[----:B------:R-:W0:Y:S01]  /*3970*/  LDC.64 R2, c[0x0][0x420] ;  /* 0x00010800ff027b82 */ /* 0x000e220000000a00 */
[----:B------:R-:W-:-:S05]  /*3980*/  IADD3 R0, PT, PT, R13, UR20, RZ ;  /* 0x000000140d007c10 */ /* 0x000fca000fffe0ff */
[----:B0-----:R-:W-:-:S05]  /*3990*/  IMAD.WIDE.U32 R2, R0, 0x4, R2 ;  /* 0x0000000400027825 */ /* 0x001fca00078e0002 */
[----:B------:R1:W-:Y:S02]  /*39a0*/  STG.E desc[UR10][R2.64], R24 ;  /* 0x0000001802007986 */ /* 0x0003e4000c10190a */
.L_x_15:
[----:B------:R-:W-:Y:S05]  /*39b0*/  BSYNC.RECONVERGENT B1 ;  /* 0x0000000000017941 */ /* 0x000fea0003800200 */
.L_x_14:
[----:B------:R-:W2:Y:S01]  /*39c0*/  LDCU UR6, c[0x0][0x534] ;  /* 0x0000a680ff0677ac */ /* 0x000ea20008000800 */
[C---:B------:R-:W-:Y:S01]  /*39d0*/  LOP3.LUT R0, R7.reuse, 0x30, RZ, 0xfc, !PT ;  /* 0x0000003007007812 */ /* 0x040fe200078efcff */
[----:B------:R-:W-:Y:S01]  /*39e0*/  IMAD.SHL.U32 R14, R4, 0x4, RZ ;  /* 0x00000004040e7824 */ /* 0x000fe200078e00ff */
[C---:B01----:R-:W-:Y:S02]  /*39f0*/  LOP3.LUT R3, R7.reuse, 0x10, RZ, 0xfc, !PT ;  /* 0x0000001007037812 */ /* 0x043fe400078efcff */
[C---:B------:R-:W-:Y:S02]  /*3a00*/  LOP3.LUT R2, R7.reuse, 0x20, RZ, 0xfc, !PT ;  /* 0x0000002007027812 */ /* 0x040fe400078efcff */
[----:B------:R-:W-:Y:S02]  /*3a10*/  LOP3.LUT R14, R14, 0x3c, RZ, 0xc0, !PT ;  /* 0x0000003c0e0e7812 */ /* 0x000fe400078ec0ff */
[----:B--2---:R-:W-:Y:S01]  /*3a20*/  ISETP.GE.AND P0, PT, R7, UR6, PT ;  /* 0x0000000607007c0c */ /* 0x004fe2000bf06270 */
[----:B------:R-:W-:Y:S01]  /*3a30*/  UISETP.GE.AND UP0, UPT, UR6, 0x1, UPT ;  /* 0x000000010600788c */ /* 0x000fe2000bf06270 */
[----:B------:R-:W-:-:S02]  /*3a40*/  ISETP.GE.AND P4, PT, R0, UR6, PT ;  /* 0x0000000600007c0c */ /* 0x000fc4000bf86270 */
[----:B------:R-:W-:Y:S02]  /*3a50*/  ISETP.GT.U32.OR P0, PT, R4, 0x7f, P0 ;  /* 0x0000007f0400780c */ /* 0x000fe40000704470 */
[----:B------:R-:W-:Y:S02]  /*3a60*/  LOP3.LUT R0, R7, 0x60, RZ, 0xfc, !PT ;  /* 0x0000006007007812 */ /* 0x000fe400078efcff */
[----:B------:R-:W-:Y:S02]  /*3a70*/  ISETP.GE.AND P6, PT, R3, UR6, PT ;  /* 0x0000000603007c0c */ /* 0x000fe4000bfc6270 */
[----:B------:R-:W-:Y:S02]  /*3a80*/  ISETP.GE.AND P5, PT, R2, UR6, PT ;  /* 0x0000000602007c0c */ /* 0x000fe4000bfa6270 */
[C---:B------:R-:W-:Y:S02]  /*3a90*/  LOP3.LUT R3, R7.reuse, 0x40, RZ, 0xfc, !PT ;  /* 0x0000004007037812 */ /* 0x040fe400078efcff */
[----:B------:R-:W-:-:S02]  /*3aa0*/  LOP3.LUT R2, R7, 0x50, RZ, 0xfc, !PT ;  /* 0x0000005007027812 */ /* 0x000fc400078efcff */
[----:B------:R-:W-:Y:S01]  /*3ab0*/  ISETP.GE.AND P1, PT, R0, UR6, PT ;  /* 0x0000000600007c0c */ /* 0x000fe2000bf26270 */
[----:B------:R-:W-:Y:S01]  /*3ac0*/  @!P0 FADD.FTZ R5, -R24, R33 ;  /* 0x0000002118058221 */ /* 0x000fe20000010100 */
[----:B------:R-:W-:Y:S02]  /*3ad0*/  LOP3.LUT R0, R7, 0x70, RZ, 0xfc, !PT ;  /* 0x0000007007007812 */ /* 0x000fe400078efcff */
[----:B------:R-:W-:Y:S01]  /*3ae0*/  ISETP.GE.AND P3, PT, R3, UR6, PT ;  /* 0x0000000603007c0c */ /* 0x000fe2000bf66270 */
[----:B------:R-:W-:Y:S01]  /*3af0*/  @!P0 FMUL.FTZ R5, R5, 1.4426950216293334961 ;  /* 0x3fb8aa3b05058820 */ /* 0x000fe20000410000 */
[----:B------:R-:W-:Y:S02]  /*3b00*/  ISETP.GE.AND P2, PT, R2, UR6, PT ;  /* 0x0000000602007c0c */ /* 0x000fe4000bf46270 */
[C---:B------:R-:W-:Y:S02]  /*3b10*/  ISETP.GT.U32.OR P5, PT, R4.reuse, 0x7f, P5 ;  /* 0x0000007f0400780c */ /* 0x040fe40002fa4470 */
[C---:B------:R-:W-:Y:S01]  /*3b20*/  ISETP.GT.U32.OR P3, PT, R4.reuse, 0x7f, P3 ;  /* 0x0000007f0400780c */ /* 0x040fe20001f64470 */
[----:B------:R-:W0:Y:S01]  /*3b30*/  @!P0 MUFU.EX2 R5, R5 ;  /* 0x0000000500058308 */ /* 0x000e220000000800 */
[----:B------:R-:W-:-:S02]  /*3b40*/  ISETP.GT.U32.OR P1, PT, R4, 0x7f, P1 ;  /* 0x0000007f0400780c */ /* 0x000fc40000f24470 */
[C---:B------:R-:W-:Y:S02]  /*3b50*/  ISETP.GT.U32.OR P6, PT, R4.reuse, 0x7f, P6 ;  /* 0x0000007f0400780c */ /* 0x040fe400037c4470 */
[C---:B------:R-:W-:Y:S02]  /*3b60*/  ISETP.GT.U32.OR P4, PT, R4.reuse, 0x7f, P4 ;  /* 0x0000007f0400780c */ /* 0x040fe40002784470 */
[----:B------:R-:W-:-:S03]  /*3b70*/  ISETP.GT.U32.OR P2, PT, R4, 0x7f, P2 ;  /* 0x0000007f0400780c */ /* 0x000fc60001744470 */
[C---:B------:R-:W-:Y:S02]  /*3b80*/  @!P5 FADD.FTZ R31, -R24.reuse, R31 ;  /* 0x0000001f181fd221 */ /* 0x040fe40000010100 */
[----:B------:R-:W-:Y:S01]  /*3b90*/  @!P3 FADD.FTZ R29, -R24, R29 ;  /* 0x0000001d181db221 */ /* 0x000fe20000010100 */
[----:B0-----:R0:W-:Y:S01]  /*3ba0*/  @!P0 STS [R32], R5 ;  /* 0x0000000520008388 */ /* 0x0011e20000000800 */
[----:B------:R-:W-:Y:S01]  /*3bb0*/  ISETP.GE.AND P0, PT, R0, UR6, PT ;  /* 0x0000000600007c0c */ /* 0x000fe2000bf06270 */
[C---:B------:R-:W-:Y:S01]  /*3bc0*/  @!P1 FADD.FTZ R27, -R24.reuse, R27 ;  /* 0x0000001b181b9221 */ /* 0x040fe20000010100 */
[C---:B------:R-:W-:Y:S02]  /*3bd0*/  @!P6 FADD.FTZ R30, -R24.reuse, R30 ;  /* 0x0000001e181ee221 */ /* 0x040fe40000010100 */
[----:B------:R-:W-:Y:S01]  /*3be0*/  @!P4 FADD.FTZ R28, -R24, R28 ;  /* 0x0000001c181cc221 */ /* 0x000fe20000010100 */
[----:B------:R-:W-:Y:S01]  /*3bf0*/  ISETP.GT.U32.OR P0, PT, R4, 0x7f, P0 ;  /* 0x0000007f0400780c */ /* 0x000fe20000704470 */
[----:B------:R-:W-:Y:S01]  /*3c00*/  @!P2 FADD.FTZ R26, -R24, R26 ;  /* 0x0000001a181aa221 */ /* 0x000fe20000010100 */
[----:B------:R-:W-:Y:S01]  /*3c10*/  @!P5 FMUL.FTZ R31, R31, 1.4426950216293334961 ;  /* 0x3fb8aa3b1f1fd820 */ /* 0x000fe20000410000 */
[----:B------:R-:W-:Y:S01]  /*3c20*/  @!P3 FMUL.FTZ R29, R29, 1.4426950216293334961 ;  /* 0x3fb8aa3b1d1db820 */ /* 0x000fe20000410000 */
[----:B------:R-:W-:Y:S01]  /*3c30*/  @!P1 FMUL.FTZ R27, R27, 1.4426950216293334961 ;  /* 0x3fb8aa3b1b1b9820 */ /* 0x000fe20000410000 */
[----:B------:R-:W-:Y:S01]  /*3c40*/  @!P6 FMUL.FTZ R30, R30, 1.4426950216293334961 ;  /* 0x3fb8aa3b1e1ee820 */ /* 0x000fe20000410000 */
[----:B------:R-:W-:Y:S01]  /*3c50*/  @!P4 FMUL.FTZ R28, R28, 1.4426950216293334961 ;  /* 0x3fb8aa3b1c1cc820 */ /* 0x000fe20000410000 */
[----:B------:R-:W-:Y:S01]  /*3c60*/  @!P2 FMUL.FTZ R26, R26, 1.4426950216293334961 ;  /* 0x3fb8aa3b1a1aa820 */ /* 0x000fe20000410000 */
[----:B------:R-:W1:Y:S01]  /*3c70*/  @!P5 MUFU.EX2 R31, R31 ;  /* 0x0000001f001fd308 */ /* 0x000e620000000800 */
[----:B------:R-:W-:-:S03]  /*3c80*/  IMAD.MOV.U32 R0, RZ, RZ, RZ ;  /* 0x000000ffff007224 */ /* 0x000fc600078e00ff */
[----:B------:R-:W2:Y:S01]  /*3c90*/  @!P6 MUFU.EX2 R3, R30 ;  /* 0x0000001e0003e308 */ /* 0x000ea20000000800 */
[----:B------:R-:W-:-:S03]  /*3ca0*/  @!P0 FADD.FTZ R24, -R24, R25 ;  /* 0x0000001918188221 */ /* 0x000fc60000010100 */
[----:B------:R-:W3:Y:S01]  /*3cb0*/  @!P3 MUFU.EX2 R29, R29 ;  /* 0x0000001d001db308 */ /* 0x000ee20000000800 */
[----:B------:R-:W-:-:S03]  /*3cc0*/  @!P0 FMUL.FTZ R24, R24, 1.4426950216293334961 ;  /* 0x3fb8aa3b18188820 */ /* 0x000fc60000410000 */
[----:B0-----:R-:W0:Y:S01]  /*3cd0*/  @!P4 MUFU.EX2 R5, R28 ;  /* 0x0000001c0005c308 */ /* 0x001e220000000800 */
[----:B-1----:R-:W-:Y:S03]  /*3ce0*/  @!P5 STS [R32+0x480], R31 ;  /* 0x0004801f2000d388 */ /* 0x002fe60000000800 */
[----:B------:R-:W1:Y:S01]  /*3cf0*/  @!P2 MUFU.EX2 R9, R26 ;  /* 0x0000001a0009a308 */ /* 0x000e620000000800 */
[----:B--2---:R2:W-:Y:S03]  /*3d00*/  @!P6 STS [R32+0x240], R3 ;  /* 0x000240032000e388 */ /* 0x0045e60000000800 */
[----:B------:R-:W4:Y:S01]  /*3d10*/  @!P1 MUFU.EX2 R27, R27 ;  /* 0x0000001b001b9308 */ /* 0x000f220000000800 */
[----:B---3--:R-:W-:Y:S03]  /*3d20*/  @!P3 STS [R32+0x900], R29 ;  /* 0x0009001d2000b388 */ /* 0x008fe60000000800 */
[----:B------:R-:W3:Y:S01]  /*3d30*/  @!P0 MUFU.EX2 R11, R24 ;  /* 0x00000018000b8308 */ /* 0x000ee20000000800 */
[----:B0-----:R0:W-:Y:S04]  /*3d40*/  @!P4 STS [R32+0x6c0], R5 ;  /* 0x0006c0052000c388 */ /* 0x0011e80000000800 */
[----:B-1----:R1:W-:Y:S04]  /*3d50*/  @!P2 STS [R32+0xb40], R9 ;  /* 0x000b40092000a388 */ /* 0x0023e80000000800 */
[----:B----4-:R1:W-:Y:S04]  /*3d60*/  @!P1 STS [R32+0xd80], R27 ;  /* 0x000d801b20009388 */ /* 0x0103e80000000800 */
[----:B---3--:R1:W-:Y:S01]  /*3d70*/  @!P0 STS [R32+0xfc0], R11 ;  /* 0x000fc00b20008388 */ /* 0x0083e20000000800 */
[----:B--2---:R-:W-:Y:S01]  /*3d80*/  CS2R R2, SRZ ;  /* 0x0000000000027805 */ /* 0x004fe2000001ff00 */
[----:B0-----:R-:W-:Y:S01]  /*3d90*/  IMAD.MOV.U32 R5, RZ, RZ, RZ ;  /* 0x000000ffff057224 */ /* 0x001fe200078e00ff */
[----:B------:R-:W-:Y:S06]  /*3da0*/  BAR.SYNC.DEFER_BLOCKING 0x0 ;  /* 0x0000000000007b1d */ /* 0x000fec0000010000 */
[----:B------:R-:W-:Y:S05]  /*3db0*/  BRA.U !UP0, `(.L_x_22) ;  /* 0x0000000508ec7547 */ /* 0x000fea000b800000 */
[----:B------:R-:W0:Y:S01]  /*3dc0*/  LDC R19, c[0x0][0x44c] ;  /* 0x00011300ff137b82 */ /* 0x000e220000000800 */
[----:B------:R-:W2:Y:S01]  /*3dd0*/  LDCU.64 UR4, c[0x0][0x3f8] ;  /* 0x00007f00ff0477ac */ /* 0x000ea20008000a00 */
[----:B------:R-:W-:Y:S01]  /*3de0*/  LOP3.LUT R17, R7, 0x3f0, R4, 0xf8, !PT ;  /* 0x000003f007117812 */ /* 0x000fe200078ef804 */
[----:B------:R-:W-:Y:S01]  /*3df0*/  IMAD.MOV.U32 R18, RZ, RZ, RZ ;  /* 0x000000ffff127224 */ /* 0x000fe200078e00ff */
[----:B-1----:R-:W-:Y:S01]  /*3e00*/  CS2R R10, SRZ ;  /* 0x00000000000a7805 */ /* 0x002fe2000001ff00 */
[----:B------:R-:W-:Y:S01]  /*3e10*/  UISETP.GE.U32.AND UP0, UPT, UR6, 0x4, UPT ;  /* 0x000000040600788c */ /* 0x000fe2000bf06070 */
[----:B------:R-:W-:Y:S01]  /*3e20*/  CS2R R8, SRZ ;  /* 0x0000000000087805 */ /* 0x000fe2000001ff00 */
[----:B------:R-:W-:Y:S01]  /*3e30*/  UIADD3 UR7, UPT, UPT, UR21, -UR20, URZ ;  /* 0x8000001415077290 */ /* 0x000fe2000fffe0ff */
[C---:B0-----:R-:W-:Y:S02]  /*3e40*/  IMAD R0, R19.reuse, UR20, RZ ;  /* 0x0000001413007c24 */ /* 0x041fe4000f8e02ff */
[----:B------:R-:W-:-:S03]  /*3e50*/  IMAD R19, R19, UR21, RZ ;  /* 0x0000001513137c24 */ /* 0x000fc6000f8e02ff */
[----:B------:R-:W-:-:S04]  /*3e60*/  LEA R17, P0, R17, R0, 0x2 ;  /* 0x0000000011117211 */ /* 0x000fc800078010ff */
[----:B------:R-:W-:Y:S02]  /*3e70*/  LEA.HI.X.SX32 R0, R0, RZ, 0x1, P0 ;  /* 0x000000ff00007211 */ /* 0x000fe400000f0eff */
[----:B--2---:R-:W-:Y:S01]  /*3e80*/  LEA R16, P0, R17, UR4, 0x2 ;  /* 0x0000000411107c11 */ /* 0x004fe2000f8010ff */
[----:B------:R-:W-:-:S03]  /*3e90*/  ULOP3.LUT UR4, UR6, 0x3, URZ, 0xc0, !UPT ;  /* 0x0000000306047892 */ /* 0x000fc6000f8ec0ff */
[----:B------:R-:W-:Y:S01]  /*3ea0*/  LEA.HI.X R17, R17, UR5, R0, 0x2, P0 ;  /* 0x0000000511117c11 */ /* 0x000fe200080f1400 */
[----:B------:R-:W-:Y:S01]  /*3eb0*/  IMAD.MOV.U32 R0, RZ, RZ, RZ ;  /* 0x000000ffff007224 */ /* 0x000fe200078e00ff */
[----:B------:R-:W-:Y:S07]  /*3ec0*/  BRA.U !UP0, `(.L_x_23) ;  /* 0x0000000508347547 */ /* 0x000fee000b800000 */
[----:B------:R-:W0:Y:S01]  /*3ed0*/  S2UR UR5, SR_CgaCtaId ;  /* 0x00000000000579c3 */ /* 0x000e220000008800 */
[----:B------:R-:W-:Y:S01]  /*3ee0*/  ULOP3.LUT UR9, UR6, 0x7ffffffc, URZ, 0xc0, !UPT ;  /* 0x7ffffffc06097892 */ /* 0x000fe2000f8ec0ff */
[----:B------:R-:W-:Y:S01]  /*3ef0*/  HFMA2 R0, -RZ, RZ, 0, 0 ;  /* 0x00000000ff007431 */ /* 0x000fe200000001ff */
[----:B------:R-:W-:Y:S01]  /*3f00*/  ISETP.GE.AND P2, PT, R13, UR7, PT ;  /* 0x000000070d007c0c */ /* 0x000fe2000bf46270 */
[----:B------:R-:W-:Y:S01]  /*3f10*/  UMOV UR6, 0x400 ;  /* 0x0000040000067882 */ /* 0x000fe20000000000 */
[----:B------:R-:W-:Y:S02]  /*3f20*/  CS2R R2, SRZ ;  /* 0x0000000000027805 */ /* 0x000fe4000001ff00 */
[----:B------:R-:W-:Y:S01]  /*3f30*/  MOV R5, RZ ;  /* 0x000000ff00057202 */ /* 0x000fe20000000f00 */
[C---:B------:R-:W-:Y:S01]  /*3f40*/  IMAD.WIDE R26, R19.reuse, 0x10, RZ ;  /* 0x00000010131a7825 */ /* 0x040fe200078e02ff */
[----:B------:R-:W-:Y:S01]  /*3f50*/  MOV R18, UR9 ;  /* 0x0000000900127c02 */ /* 0x000fe20008000f00 */
[----:B------:R-:W1:Y:S02]  /*3f60*/  LDCU UR8, c[0x0][0x440] ;  /* 0x00008800ff0877ac */ /* 0x000e640008000800 */
[----:B------:R-:W-:-:S04]  /*3f70*/  IMAD.WIDE R24, R19, 0xc, RZ ;  /* 0x0000000c13187825 */ /* 0x000fc800078e02ff */
[----:B------:R-:W-:-:S04]  /*3f80*/  IMAD.WIDE R22, R19, 0x8, RZ ;  /* 0x0000000813167825 */ /* 0x000fc800078e02ff */
[----:B------:R-:W-:Y:S01]  /*3f90*/  IMAD.WIDE R20, R19, 0x4, RZ ;  /* 0x0000000413147825 */ /* 0x000fe200078e02ff */
[----:B0-----:R-:W-:Y:S02]  /*3fa0*/  ULEA UR5, UR5, UR6, 0x18 ;  /* 0x0000000605057291 */ /* 0x001fe4000f8ec0ff */
[----:B------:R-:W-:-:S04]  /*3fb0*/  UIADD3 UR6, UPT, UPT, -UR9, URZ, URZ ;  /* 0x000000ff09067290 */ /* 0x000fc8000fffe1ff */
[----:B------:R-:W-:-:S04]  /*3fc0*/  LEA R7, R13, UR5, 0x2 ;  /* 0x000000050d077c11 */ /* 0x000fc8000f8e10ff */
[----:B-1----:R-:W-:-:S07]  /*3fd0*/  IADD3 R7, PT, PT, R7, 0x48, RZ ;  /* 0x0000004807077810 */ /* 0x002fce0007ffe0ff */
.L_x_32:
[----:B-1----:R0:W1:Y:S01]  /*3fe0*/  LDS R4, [R7+-0x48] ;  /* 0xffffb80007047984 */ /* 0x0020620000000800 */
[----:B------:R-:W-:Y:S03]  /*3ff0*/  BSSY.RECONVERGENT B0, `(.L_x_24) ;  /* 0x0000008000007945 */ /* 0x000fe60003800200 */
[----:B--2---:R0:W2:Y:S04]  /*4000*/  LDS R6, [R7+-0x24] ;  /* 0xffffdc0007067984 */ /* 0x0040a80000000800 */
[----:B---3--:R0:W3:Y:S01]  /*4010*/  LDS R12, [R7] ;  /* 0x00000000070c7984 */ /* 0x0080e20000000800 */
[----:B------:R-:W-:Y:S05]  /*4020*/  @P2 BRA `(.L_x_25) ;  /* 0x0000000000102947 */ /* 0x000fea0003800000 */
[----:B------:R-:W-:Y:S02]  /*4030*/  ISETP.GE.AND P0, PT, R14, UR8, PT ;  /* 0x000000080e007c0c */ /* 0x000fe4000bf06270 */
[----:B------:R-:W-:Y:S02]  /*4040*/  CS2R R10, SRZ ;  /* 0x00000000000a7805 */ /* 0x000fe4000001ff00 */
[----:B------:R-:W-:Y:S09]  /*4050*/  CS2R R8, SRZ ;  /* 0x0000000000087805 */ /* 0x000ff2000001ff00 */
[----:B------:R4:W5:Y:S02]  /*4060*/  @!P0 LDG.E.128 R8, desc[UR10][R16.64] ;  /* 0x0000000a10088981 */ /* 0x000964000c1e1d00 */
.L_x_25:
[----:B------:R-:W-:Y:S05]  /*4070*/  BSYNC.RECONVERGENT B0 ;  /* 0x0000000000007941 */ /* 0x000fea0003800200 */
.L_x_24:
[C---:B-1---5:R-:W-:Y:S01]  /*4080*/  FFMA.FTZ R5, R4.reuse, R8, R5 ;  /* 0x0000000804057223 */ /* 0x062fe20000010005 */
[C---:B------:R-:W-:Y:S01]  /*4090*/  FFMA.FTZ R2, R4.reuse, R9, R2 ;  /* 0x0000000904027223 */ /* 0x040fe20000010002 */
[----:B------:R-:W-:Y:S01]  /*40a0*/  BSSY.RECONVERGENT B0, `(.L_x_26) ;  /* 0x000000a000007945 */ /* 0x000fe20003800200 */
[C---:B------:R-:W-:Y:S01]  /*40b0*/  FFMA.FTZ R3, R4.reuse, R10, R3 ;  /* 0x0000000a04037223 */ /* 0x040fe20000010003 */
[----:B------:R-:W-:Y:S02]  /*40c0*/  FFMA.FTZ R0, R4, R11, R0 ;  /* 0x0000000b04007223 */ /* 0x000fe40000010000 */
[----:B------:R-:W-:Y:S05]  /*40d0*/  @P2 BRA `(.L_x_27) ;  /* 0x0000000000182947 */ /* 0x000fea0003800000 */
[----:B------:R-:W-:Y:S02]  /*40e0*/  ISETP.GE.AND P0, PT, R14, UR8, PT ;  /* 0x000000080e007c0c */ /* 0x000fe4000bf06270 */
[----:B------:R-:W-:Y:S02]  /*40f0*/  CS2R R10, SRZ ;  /* 0x00000000000a7805 */ /* 0x000fe4000001ff00 */
[----:B------:R-:W-:Y:S09]  /*4100*/  CS2R R8, SRZ ;  /* 0x0000000000087805 */ /* 0x000ff2000001ff00 */
[----:B------:R-:W-:Y:S05]  /*4110*/  @!P0 IADD3 R28, P1, PT, R20, R16, RZ ;  /* 0x00000010141c8210 */ /* 0x000fea0007f3e0ff */
[----:B------:R-:W-:Y:S05]  /*4120*/  @!P0 IMAD.X R29, R21, 0x1, R17, P1 ;  /* 0x00000001151d8824 */ /* 0x000fea00008e0611 */
[----:B------:R1:W5:Y:S03]  /*4130*/  @!P0 LDG.E.128 R8, desc[UR10][R28.64] ;  /* 0x0000000a1c088981 */ /* 0x000366000c1e1d00 */
.L_x_27:
[----:B------:R-:W-:Y:S05]  /*4140*/  BSYNC.RECONVERGENT B0 ;  /* 0x0000000000007941 */ /* 0x000fea0003800200 */
.L_x_26:
[C---:B--2--5:R-:W-:Y:S01]  /*4150*/  FFMA.FTZ R5, R6.reuse, R8, R5 ;  /* 0x0000000806057223 */ /* 0x064fe20000010005 */
        /* <DEDUP_REMOVED lines=8> */
[----:B-1----:R-:W-:Y:S05]  /*41e0*/  @!P0 IADD3 R28, P1, PT, R22, R16, RZ ;  /* 0x00000010161c8210 */ /* 0x002fea0007f3e0ff */
[----:B------:R-:W-:Y:S05]  /*41f0*/  @!P0 IMAD.X R29, R23, 0x1, R17, P1 ;  /* 0x00000001171d8824 */ /* 0x000fea00008e0611 */
[----:B------:R2:W5:Y:S03]  /*4200*/  @!P0 LDG.E.128 R8, desc[UR10][R28.64] ;  /* 0x0000000a1c088981 */ /* 0x000566000c1e1d00 */
.L_x_29:
[----:B------:R-:W-:Y:S05]  /*4210*/  BSYNC.RECONVERGENT B0 ;  /* 0x0000000000007941 */ /* 0x000fea0003800200 */
.L_x_28:
[C---:B---3-5:R-:W-:Y:S01]  /*4220*/  FFMA.FTZ R5, R12.reuse, R8, R5 ;  /* 0x000000080c057223 */ /* 0x068fe20000010005 */
        /* <DEDUP_REMOVED lines=8> */
[----:B-12---:R-:W-:Y:S05]  /*42b0*/  @!P0 IADD3 R28, P1, PT, R24, R16, RZ ;  /* 0x00000010181c8210 */ /* 0x006fea0007f3e0ff */
[----:B------:R-:W-:Y:S05]  /*42c0*/  @!P0 IMAD.X R29, R25, 0x1, R17, P1 ;  /* 0x00000001191d8824 */ /* 0x000fea00008e0611 */
[----:B------:R3:W5:Y:S03]  /*42d0*/  @!P0 LDG.E.128 R8, desc[UR10][R28.64] ;  /* 0x0000000a1c088981 */ /* 0x000766000c1e1d00 */
.L_x_31:
[----:B------:R-:W-:Y:S05]  /*42e0*/  BSYNC.RECONVERGENT B0 ;  /* 0x0000000000007941 */ /* 0x000fea0003800200 */
.L_x_30:
[----:B----4-:R-:W-:Y:S01]  /*42f0*/  IADD3 R16, P0, PT, R26, R16, RZ ;  /* 0x000000101a107210 */ /* 0x010fe20007f1e0ff */
[----:B------:R0:W4:Y:S01]  /*4300*/  LDS R4, [R7+0x24] ;  /* 0x0000240007047984 */ /* 0x0001220000000800 */
[----:B------:R-:W-:Y:S02]  /*4310*/  UIADD3 UR6, UPT, UPT, UR6, 0x4, URZ ;  /* 0x0000000406067890 */ /* 0x000fe4000fffe0ff */
[----:B------:R-:W-:Y:S02]  /*4320*/  IADD3.X R17, PT, PT, R27, R17, RZ, P0, !PT ;  /* 0x000000111b117210 */ /* 0x000fe400007fe4ff */
[----:B------:R-:W-:Y:S01]  /*4330*/  UISETP.NE.AND UP0, UPT, UR6, URZ, UPT ;  /* 0x000000ff0600728c */ /* 0x000fe2000bf05270 */
[----:B0-----:R-:W-:Y:S01]  /*4340*/  IADD3 R7, PT, PT, R7, 0x90, RZ ;  /* 0x0000009007077810 */ /* 0x001fe20007ffe0ff */
[C---:B----45:R-:W-:Y:S01]  /*4350*/  FFMA.FTZ R5, R4.reuse, R8, R5 ;  /* 0x0000000804057223 */ /* 0x070fe20000010005 */
[C---:B------:R-:W-:Y:S01]  /*4360*/  FFMA.FTZ R2, R4.reuse, R9, R2 ;  /* 0x0000000904027223 */ /* 0x040fe20000010002 */
[C---:B------:R-:W-:Y:S01]  /*4370*/  FFMA.FTZ R3, R4.reuse, R10, R3 ;  /* 0x0000000a04037223 */ /* 0x040fe20000010003 */
[----:B------:R-:W-:Y:S04]  /*4380*/  FFMA.FTZ R0, R4, R11, R0 ;  /* 0x0000000b04007223 */ /* 0x000fe80000010000 */
[----:B------:R-:W-:Y:S05]  /*4390*/  BRA.U UP0, `(.L_x_32) ;  /* 0xfffffffd00107547 */ /* 0x000fea000b83ffff */
.L_x_23:
[----:B------:R-:W-:-:S09]  /*43a0*/  UISETP.NE.AND UP0, UPT, UR4, URZ, UPT ;  /* 0x000000ff0400728c */ /* 0x000fd2000bf05270 */
[----:B------:R-:W-:Y:S05]  /*43b0*/  BRA.U !UP0, `(.L_x_22) ;  /* 0x00000001086c7547 */ /* 0x000fea000b800000 */
[----:B------:R-:W0:Y:S01]  /*43c0*/  S2UR UR6, SR_CgaCtaId ;  /* 0x00000000000679c3 */ /* 0x000e220000008800 */
[----:B------:R-:W-:Y:S01]  /*43d0*/  UMOV UR8, 0x400 ;  /* 0x0000040000087882 */ /* 0x000fe20000000000 */
[----:B------:R-:W-:Y:S01]  /*43e0*/  IMAD R18, R18, 0x9, R13 ;  /* 0x0000000912127824 */ /* 0x000fe200078e020d */
[----:B------:R-:W-:Y:S01]  /*43f0*/  ISETP.GE.AND P1, PT, R13, UR7, PT ;  /* 0x000000070d007c0c */ /* 0x000fe2000bf26270 */
[----:B------:R-:W-:Y:S01]  /*4400*/  IMAD.WIDE R20, R19, 0x4, RZ ;  /* 0x0000000413147825 */ /* 0x000fe200078e02ff */
[----:B------:R-:W4:Y:S01]  /*4410*/  LDCU UR5, c[0x0][0x440] ;  /* 0x00008800ff0577ac */ /* 0x000f220008000800 */
[----:B0-----:R-:W-:Y:S02]  /*4420*/  ULEA UR6, UR6, UR8, 0x18 ;  /* 0x0000000806067291 */ /* 0x001fe4000f8ec0ff */
[----:B------:R-:W-:-:S04]  /*4430*/  UIADD3 UR8, UPT, UPT, -UR4, URZ, URZ ;  /* 0x000000ff04087290 */ /* 0x000fc8000fffe1ff */
[----:B----4-:R-:W-:-:S08]  /*4440*/  LEA R6, R18, UR6, 0x2 ;  /* 0x0000000612067c11 */ /* 0x010fd0000f8e10ff */
.L_x_35:
[----:B------:R0:W4:Y:S01]  /*4450*/  LDS R4, [R6] ;  /* 0x0000000006047984 */ /* 0x0001220000000800 */
[----:B------:R-:W-:Y:S01]  /*4460*/  UIADD3 UR8, UPT, UPT, UR8, 0x1, URZ ;  /* 0x0000000108087890 */ /* 0x000fe2000fffe0ff */
[----:B------:R-:W-:Y:S04]  /*4470*/  BSSY.RECONVERGENT B0, `(.L_x_33) ;  /* 0x0000006000007945 */ /* 0x000fe80003800200 */
[----:B------:R-:W-:Y:S05]  /*4480*/  @P1 BRA `(.L_x_34) ;  /* 0x0000000000101947 */ /* 0x000fea0003800000 */
[----:B------:R-:W-:Y:S02]  /*4490*/  ISETP.GE.AND P0, PT, R14, UR5, PT ;  /* 0x000000050e007c0c */ /* 0x000fe4000bf06270 */
[----:B------:R-:W-:Y:S02]  /*44a0*/  CS2R R10, SRZ ;  /* 0x00000000000a7805 */ /* 0x000fe4000001ff00 */
[----:B------:R-:W-:Y:S09]  /*44b0*/  CS2R R8, SRZ ;  /* 0x0000000000087805 */ /* 0x000ff2000001ff00 */
[----:B------:R0:W5:Y:S02]  /*44c0*/  @!P0 LDG.E.128 R8, desc[UR10][R16.64] ;  /* 0x0000000a10088981 */ /* 0x000164000c1e1d00 */
.L_x_34:
[----:B------:R-:W-:Y:S05]  /*44d0*/  BSYNC.RECONVERGENT B0 ;  /* 0x0000000000007941 */ /* 0x000fea0003800200 */
.L_x_33:
[----:B0-----:R-:W-:Y:S01]  /*44e0*/  IADD3 R16, P0, PT, R20, R16, RZ ;  /* 0x0000001014107210 */ /* 0x001fe20007f1e0ff */
[----:B------:R-:W-:Y:S01]  /*44f0*/  UISETP.NE.AND UP0, UPT, UR8, URZ, UPT ;  /* 0x000000ff0800728c */ /* 0x000fe2000bf05270 */
[----:B----45:R-:W-:Y:S01]  /*4500*/  FFMA.FTZ R5, R4, R8, R5 ;  /* 0x0000000804057223 */ /* 0x030fe20000010005 */
[----:B------:R-:W-:Y:S01]  /*4510*/  IADD3 R6, PT, PT, R6, 0x24, RZ ;  /* 0x0000002406067810 */ /* 0x000fe20007ffe0ff */
[C---:B------:R-:W-:Y:S01]  /*4520*/  FFMA.FTZ R2, R4.reuse, R9, R2 ;  /* 0x0000000904027223 */ /* 0x040fe20000010002 */
[C---:B------:R-:W-:Y:S01]  /*4530*/  FFMA.FTZ R3, R4.reuse, R10, R3 ;  /* 0x0000000a04037223 */ /* 0x040fe20000010003 */
[----:B------:R-:W-:Y:S01]  /*4540*/  IADD3.X R17, PT, PT, R21, R17, RZ, P0, !PT ;  /* 0x0000001115117210 */ /* 0x000fe200007fe4ff */
[----:B------:R-:W-:Y:S03]  /*4550*/  FFMA.FTZ R0, R4, R11, R0 ;  /* 0x0000000b04007223 */ /* 0x000fe60000010000 */
[----:B------:R-:W-:Y:S05]  /*4560*/  BRA.U UP0, `(.L_x_35) ;  /* 0xfffffffd00b87547 */ /* 0x000fea000b83ffff */
.L_x_22:
[----:B------:R-:W-:-:S04]  /*4570*/  IADD3 R13, PT, PT, R13, UR20, RZ ;  /* 0x000000140d0d7c10 */ /* 0x000fc8000fffe0ff */
[----:B------:R-:W-:-:S13]  /*4580*/  ISETP.GE.AND P0, PT, R13, UR21, PT ;  /* 0x000000150d007c0c */ /* 0x000fda000bf06270 */
[----:B------:R-:W-:Y:S05]  /*4590*/  @P0 EXIT ;  /* 0x000000000000094d */ /* 0x000fea0003800000 */
[----:B-1----:R-:W-:Y:S01]  /*45a0*/  IABS R9, UR22 ;  /* 0x0000001600097c13 */ /* 0x002fe20008000000 */
[----:B------:R-:W0:Y:S01]  /*45b0*/  LDC R8, c[0x0][0x434] ;  /* 0x00010d00ff087b82 */ /* 0x000e220000000800 */
[----:B------:R-:W-:Y:S01]  /*45c0*/  IABS R10, R13 ;  /* 0x0000000d000a7213 */ /* 0x000fe20000000000 */
[----:B------:R-:W1:Y:S01]  /*45d0*/  LDCU UR4, c[0x0][0x440] ;  /* 0x00008800ff0477ac */ /* 0x000e620008000800 */
[----:B------:R-:W4:Y:S01]  /*45e0*/  I2F.RP R7, R9 ;  /* 0x0000000900077306 */ /* 0x000f220000209400 */
[----:B------:R-:W-:-:S05]  /*45f0*/  IABS R6, UR22 ;  /* 0x0000001600067c13 */ /* 0x000fca0008000000 */
[----:B------:R-:W-:Y:S02]  /*4600*/  IMAD.MOV R6, RZ, RZ, -R6 ;  /* 0x000000ffff067224 */ /* 0x000fe400078e0a06 */
[----:B----4-:R-:W4:Y:S02]  /*4610*/  MUFU.RCP R16, R7 ;  /* 0x0000000700107308 */ /* 0x010f240000001000 */
[----:B----4-:R-:W-:Y:S01]  /*4620*/  VIADD R16, R16, 0xffffffe ;  /* 0x0ffffffe10107836 */ /* 0x010fe20000000000 */
[----:B0-----:R-:W-:-:S05]  /*4630*/  IABS R7, R8 ;  /* 0x0000000800077213 */ /* 0x001fca0000000000 */
[----:B------:R-:W0:Y:S02]  /*4640*/  F2I.FTZ.U32.TRUNC.NTZ R17, R16 ;  /* 0x0000001000117305 */ /* 0x000e24000021f000 */
[--C-:B0-----:R-:W-:Y:S02]  /*4650*/  IMAD.MOV R4, RZ, RZ, -R17.reuse ;  /* 0x000000ffff047224 */ /* 0x101fe400078e0a11 */
[----:B------:R-:W-:Y:S02]  /*4660*/  HFMA2 R16, -RZ, RZ, 0, 0 ;  /* 0x00000000ff107431 */ /* 0x000fe400000001ff */
[----:B------:R-:W-:Y:S02]  /*4670*/  IMAD R11, R4, R9, RZ ;  /* 0x00000009040b7224 */ /* 0x000fe400078e02ff */
[----:B------:R-:W0:Y:S02]  /*4680*/  I2F.RP R4, R7 ;  /* 0x0000000700047306 */ /* 0x000e240000209400 */
[----:B------:R-:W-:-:S06]  /*4690*/  IMAD.HI.U32 R11, R17, R11, R16 ;  /* 0x0000000b110b7227 */ /* 0x000fcc00078e0010 */
[----:B------:R-:W-:-:S04]  /*46a0*/  IMAD.HI.U32 R11, R11, R10, RZ ;  /* 0x0000000a0b0b7227 */ /* 0x000fc800078e00ff */
[----:B------:R-:W-:Y:S01]  /*46b0*/  IMAD R6, R11, R6, R10 ;  /* 0x000000060b067224 */ /* 0x000fe200078e020a */
[----:B0-----:R-:W0:Y:S04]  /*46c0*/  MUFU.RCP R4, R4 ;  /* 0x0000000400047308 */ /* 0x001e280000001000 */
[----:B------:R-:W-:-:S13]  /*46d0*/  ISETP.GT.U32.AND P1, PT, R9, R6, PT ;  /* 0x000000060900720c */ /* 0x000fda0003f24070 */
[----:B------:R-:W-:Y:S01]  /*46e0*/  @!P1 IMAD.IADD R6, R6, 0x1, -R9 ;  /* 0x0000000106069824 */ /* 0x000fe200078e0a09 */
[----:B------:R-:W-:Y:S01]  /*46f0*/  @!P1 IADD3 R11, PT, PT, R11, 0x1, RZ ;  /* 0x000000010b0b9810 */ /* 0x000fe20007ffe0ff */
[----:B0-----:R-:W-:Y:S01]  /*4700*/  VIADD R18, R4, 0xffffffe ;  /* 0x0ffffffe04127836 */ /* 0x001fe20000000000 */
[----:B------:R-:W-:Y:S02]  /*4710*/  ISETP.NE.AND P1, PT, RZ, UR22, PT ;  /* 0x00000016ff007c0c */ /* 0x000fe4000bf25270 */
[----:B------:R-:W-:Y:S01]  /*4720*/  ISETP.GE.U32.AND P2, PT, R6, R9, PT ;  /* 0x000000090600720c */ /* 0x000fe20003f46070 */
[----:B------:R-:W0:Y:S01]  /*4730*/  F2I.FTZ.U32.TRUNC.NTZ R19, R18 ;  /* 0x0000001200137305 */ /* 0x000e22000021f000 */
[----:B------:R-:W-:-:S04]  /*4740*/  LOP3.LUT R6, R13, UR22, RZ, 0x3c, !PT ;  /* 0x000000160d067c12 */ /* 0x000fc8000f8e3cff */
[----:B------:R-:W-:-:S07]  /*4750*/  ISETP.GE.AND P0, PT, R6, RZ, PT ;  /* 0x000000ff0600720c */ /* 0x000fce0003f06270 */
[----:B------:R-:W-:Y:S02]  /*4760*/  @P2 IADD3 R11, PT, PT, R11, 0x1, RZ ;  /* 0x000000010b0b2810 */ /* 0x000fe40007ffe0ff */
[----:B0-----:R-:W-:Y:S02]  /*4770*/  IADD3 R6, PT, PT, RZ, -R19, RZ ;  /* 0x80000013ff067210 */ /* 0x001fe40007ffe0ff */
[----:B------:R-:W-:Y:S02]  /*4780*/  MOV R18, RZ ;  /* 0x000000ff00127202 */ /* 0x000fe40000000f00 */
[----:B------:R-:W-:Y:S01]  /*4790*/  @!P0 IMAD.MOV R11, RZ, RZ, -R11 ;  /* 0x000000ffff0b8224 */ /* 0x000fe200078e0a0b */
[----:B------:R-:W-:Y:S01]  /*47a0*/  @!P1 LOP3.LUT R11, RZ, UR22, RZ, 0x33, !PT ;  /* 0x00000016ff0b9c12 */ /* 0x000fe2000f8e33ff */
[----:B------:R-:W-:Y:S01]  /*47b0*/  IMAD R6, R6, R7, RZ ;  /* 0x0000000706067224 */ /* 0x000fe200078e02ff */
[----:B-1----:R-:W-:-:S03]  /*47c0*/  ISETP.GE.AND P1, PT, R14, UR4, PT ;  /* 0x000000040e007c0c */ /* 0x002fc6000bf26270 */
[----:B------:R-:W-:Y:S02]  /*47d0*/  IMAD R9, R11, UR22, RZ ;  /* 0x000000160b097c24 */ /* 0x000fe4000f8e02ff */
[----:B------:R-:W-:-:S04]  /*47e0*/  IMAD.HI.U32 R6, R19, R6, R18 ;  /* 0x0000000613067227 */ /* 0x000fc800078e0012 */
[----:B------:R-:W-:-:S05]  /*47f0*/  IMAD.IADD R17, R13, 0x1, -R9 ;  /* 0x000000010d117824 */ /* 0x000fca00078e0a09 */
[----:B------:R-:W-:-:S05]  /*4800*/  IABS R4, R17 ;  /* 0x0000001100047213 */ /* 0x000fca0000000000 */
[----:B------:R-:W-:-:S04]  /*4810*/  IMAD.HI.U32 R10, R6, R4, RZ ;  /* 0x00000004060a7227 */ /* 0x000fc800078e00ff */
[----:B------:R-:W-:-:S04]  /*4820*/  IMAD.MOV R6, RZ, RZ, -R10 ;  /* 0x000000ffff067224 */ /* 0x000fc800078e0a0a */
[----:B------:R-:W-:-:S05]  /*4830*/  IMAD R4, R7, R6, R4 ;  /* 0x0000000607047224 */ /* 0x000fca00078e0204 */
[----:B------:R-:W-:-:S13]  /*4840*/  ISETP.GT.U32.AND P0, PT, R7, R4, PT ;  /* 0x000000040700720c */ /* 0x000fda0003f04070 */
[----:B------:R-:W-:-:S04]  /*4850*/  @!P0 IADD3 R4, PT, PT, R4, -R7, RZ ;  /* 0x8000000704048210 */ /* 0x000fc80007ffe0ff */
[----:B------:R-:W-:Y:S01]  /*4860*/  ISETP.GE.U32.AND P2, PT, R4, R7, PT ;  /* 0x000000070400720c */ /* 0x000fe20003f46070 */
[----:B------:R-:W-:-:S12]  /*4870*/  @P1 EXIT ;  /* 0x000000000000194d */ /* 0x000fd80003800000 */
[----:B------:R-:W0:Y:S01]  /*4880*/  LDCU.128 UR4, c[0x0][0x400] ;  /* 0x00008000ff0477ac */ /* 0x000e220008000c00 */
[----:B------:R-:W-:Y:S01]  /*4890*/  LOP3.LUT R17, R17, R8, RZ, 0x3c, !PT ;  /* 0x0000000811117212 */ /* 0x000fe200078e3cff */
[----:B------:R-:W-:Y:S01]  /*48a0*/  @!P0 VIADD R10, R10, 0x1 ;  /* 0x000000010a0a8836 */ /* 0x000fe20000000000 */
[----:B------:R-:W-:Y:S01]  /*48b0*/  ISETP.NE.AND P0, PT, R8, RZ, PT ;  /* 0x000000ff0800720c */ /* 0x000fe20003f05270 */
[----:B------:R-:W1:Y:S01]  /*48c0*/  LDCU.64 UR8, c[0x0][0x410] ;  /* 0x00008200ff0877ac */ /* 0x000e620008000a00 */
[----:B------:R-:W-:Y:S01]  /*48d0*/  ISETP.GE.AND P1, PT, R17, RZ, PT ;  /* 0x000000ff1100720c */ /* 0x000fe20003f26270 */
[----:B------:R-:W-:Y:S01]  /*48e0*/  @P2 VIADD R10, R10, 0x1 ;  /* 0x000000010a0a2836 */ /* 0x000fe20000000000 */
[----:B------:R-:W-:Y:S01]  /*48f0*/  SHF.R.S32.HI R4, RZ, 0x1f, R11 ;  /* 0x0000001fff047819 */ /* 0x000fe2000001140b */
[----:B------:R-:W-:Y:S01]  /*4900*/  IMAD.MOV.U32 R15, RZ, RZ, RZ ;  /* 0x000000ffff0f7224 */ /* 0x000fe200078e00ff */
[----:B------:R-:W-:Y:S02]  /*4910*/  F2FP.F16.F32.PACK_AB R2, R2, R5 ;  /* 0x000000050202723e */ /* 0x000fe400000000ff */
[----:B------:R-:W-:Y:S01]  /*4920*/  F2FP.F16.F32.PACK_AB R3, R0, R3 ;  /* 0x000000030003723e */ /* 0x000fe200000000ff */
[----:B0-----:R-:W-:-:S06]  /*4930*/  IMAD R4, R4, UR4, RZ ;  /* 0x0000000404047c24 */ /* 0x001fcc000f8e02ff */
[----:B------:R-:W-:Y:S01]  /*4940*/  @!P1 IADD3 R10, PT, PT, -R10, RZ, RZ ;  /* 0x000000ff0a0a9210 */ /* 0x000fe20007ffe1ff */
[----:B------:R-:W-:Y:S01]  /*4950*/  IMAD.WIDE.U32 R14, R11, UR4, R14 ;  /* 0x000000040b0e7c25 */ /* 0x000fe2000f8e000e */
[----:B------:R-:W-:-:S03]  /*4960*/  @!P0 LOP3.LUT R10, RZ, R8, RZ, 0x33, !PT ;  /* 0x00000008ff0a8212 */ /* 0x000fc600078e33ff */
[----:B------:R-:W-:Y:S01]  /*4970*/  IMAD R11, R11, UR5, R4 ;  /* 0x000000050b0b7c24 */ /* 0x000fe2000f8e0204 */
[----:B------:R-:W-:Y:S01]  /*4980*/  SHF.R.S32.HI R4, RZ, 0x1f, R10 ;  /* 0x0000001fff047819 */ /* 0x000fe2000001140a */
[----:B------:R-:W-:Y:S01]  /*4990*/  IMAD R8, R10, R8, R9 ;  /* 0x000000080a087224 */ /* 0x000fe200078e0209 */
[----:B------:R-:W0:Y:S02]  /*49a0*/  LDCU.64 UR4, c[0x0][0x3f0] ;  /* 0x00007e00ff0477ac */ /* 0x000e240008000a00 */
[----:B------:R-:W-:Y:S01]  /*49b0*/  IADD3 R15, PT, PT, R15, R11, RZ ;  /* 0x0000000b0f0f7210 */ /* 0x000fe20007ffe0ff */
[----:B-1----:R-:W-:Y:S02]  /*49c0*/  IMAD R7, R4, UR8, RZ ;  /* 0x0000000804077c24 */ /* 0x002fe4000f8e02ff */
[----:B------:R-:W-:Y:S02]  /*49d0*/  IMAD.IADD R8, R13, 0x1, -R8 ;  /* 0x000000010d087824 */ /* 0x000fe400078e0a08 */
[----:B------:R-:W-:-:S02]  /*49e0*/  IMAD R9, R10, UR9, R7 ;  /* 0x000000090a097c24 */ /* 0x000fc4000f8e0207 */
[----:B------:R-:W-:Y:S01]  /*49f0*/  IMAD.WIDE.U32 R14, R10, UR8, R14 ;  /* 0x000000080a0e7c25 */ /* 0x000fe2000f8e000e */
[----:B------:R-:W-:-:S04]  /*4a00*/  SHF.R.S32.HI R7, RZ, 0x1f, R8 ;  /* 0x0000001fff077819 */ /* 0x000fc80000011408 */
[----:B------:R-:W-:Y:S01]  /*4a10*/  IADD3 R15, PT, PT, R15, R9, RZ ;  /* 0x000000090f0f7210 */ /* 0x000fe20007ffe0ff */
[----:B------:R-:W-:-:S04]  /*4a20*/  IMAD R7, R7, UR6, RZ ;  /* 0x0000000607077c24 */ /* 0x000fc8000f8e02ff */
[C---:B------:R-:W-:Y:S02]  /*4a30*/  IMAD R7, R8.reuse, UR7, R7 ;  /* 0x0000000708077c24 */ /* 0x040fe4000f8e0207 */
[----:B------:R-:W-:-:S05]  /*4a40*/  IMAD.WIDE.U32 R8, R8, UR6, R14 ;  /* 0x0000000608087c25 */ /* 0x000fca000f8e000e */
[----:B------:R-:W-:Y:S02]  /*4a50*/  IADD3 R7, PT, PT, R9, R7, RZ ;  /* 0x0000000709077210 */ /* 0x000fe40007ffe0ff */
[----:B0-----:R-:W-:-:S04]  /*4a60*/  LEA R4, P0, R8, UR4, 0x1 ;  /* 0x0000000408047c11 */ /* 0x001fc8000f8008ff */
[----:B------:R-:W-:-:S05]  /*4a70*/  LEA.HI.X R5, R8, UR5, R7, 0x1, P0 ;  /* 0x0000000508057c11 */ /* 0x000fca00080f0c07 */
[----:B------:R-:W-:Y:S01]  /*4a80*/  STG.E.64 desc[UR10][R4.64], R2 ;  /* 0x0000000204007986 */ /* 0x000fe2000c101b0a */
[----:B------:R-:W-:Y:S05]  /*4a90*/  EXIT ;  /* 0x000000000000794d */ /* 0x000fea0003800000 */
        .weak           $__internal_0_$__cuda_sm20_div_s64
        .type           $__internal_0_$__cuda_sm20_div_s64,@function
        .size           $__internal_0_$__cuda_sm20_div_s64,(.L_x_7088 - $__internal_0_$__cuda_sm20_div_s64)
$__internal_0_$__cuda_sm20_div_s64:
[----:B------:R-:W-:Y:S01]  /*4aa0*/  IADD3 R35, P0, PT, RZ, -R20, RZ ;  /* 0x80000014ff237210 */ /* 0x000fe20007f1e0ff */
[----:B------:R-:W-:Y:S01]  /*4ab0*/  IMAD.MOV.U32 R23, RZ, RZ, RZ ;  /* 0x000000ffff177224 */ /* 0x000fe200078e00ff */
[----:B------:R-:W-:-:S03]  /*4ac0*/  ISETP.GE.AND P1, PT, R19, RZ, PT ;  /* 0x000000ff1300720c */ /* 0x000fc60003f26270 */
[----:B------:R-:W-:Y:S01]  /*4ad0*/  IMAD.X R12, RZ, RZ, ~R19, P0 ;  /* 0x000000ffff0c7224 */ /* 0x000fe200000e0e13 */
[----:B------:R-:W-:-:S04]  /*4ae0*/  SEL R34, R35, R20, !P1 ;  /* 0x0000001423227207 */ /* 0x000fc80004800000 */
[----:B------:R-:W-:-:S04]  /*4af0*/  SEL R35, R12, R19, !P1 ;  /* 0x000000130c237207 */ /* 0x000fc80004800000 */
[----:B------:R-:W0:Y:S02]  /*4b00*/  I2F.U64.RP R15, R34 ;  /* 0x00000022000f7312 */ /* 0x000e240000309000 */
[----:B0-----:R-:W0:Y:S02]  /*4b10*/  MUFU.RCP R44, R15 ;  /* 0x0000000f002c7308 */ /* 0x001e240000001000 */
[----:B0-----:R-:W-:-:S15]  /*4b20*/  VIADD R44, R44, 0x1ffffffe ;  /* 0x1ffffffe2c2c7836 */ /* 0x001fde0000000000 */
[----:B------:R-:W-:-:S15]  /*4b30*/  NOP ;  /* 0x0000000000007918 */ /* 0x000fde0000000000 */
[----:B------:R-:W-:-:S15]  /*4b40*/  NOP ;  /* 0x0000000000007918 */ /* 0x000fde0000000000 */
[----:B------:R-:W-:-:S15]  /*4b50*/  NOP ;  /* 0x0000000000007918 */ /* 0x000fde0000000000 */
[----:B------:R-:W0:Y:S02]  /*4b60*/  F2I.U64.TRUNC R44, R44 ;  /* 0x0000002c002c7311 */ /* 0x000e24000020d800 */
[----:B0-----:R-:W-:-:S04]  /*4b70*/  IMAD.WIDE.U32 R38, R44, R34, RZ ;  /* 0x000000222c267225 */ /* 0x001fc800078e00ff */
[C---:B------:R-:W-:Y:S01]  /*4b80*/  IMAD R11, R44.reuse, R35, R39 ;  /* 0x000000232c0b7224 */ /* 0x040fe200078e0227 */
[----:B------:R-:W-:Y:S01]  /*4b90*/  IADD3 R14, P0, PT, RZ, -R38, RZ ;  /* 0x80000026ff0e7210 */ /* 0x000fe20007f1e0ff */
[----:B------:R-:W-:Y:S02]  /*4ba0*/  IMAD.MOV.U32 R39, RZ, RZ, R44 ;  /* 0x000000ffff277224 */ /* 0x000fe400078e002c */
[----:B------:R-:W-:Y:S02]  /*4bb0*/  IMAD R12, R45, R34, R11 ;  /* 0x000000222d0c7224 */ /* 0x000fe400078e020b */
[----:B------:R-:W-:-:S04]  /*4bc0*/  IMAD.HI.U32 R38, R44, R14, RZ ;  /* 0x0000000e2c267227 */ /* 0x000fc800078e00ff */
[----:B------:R-:W-:-:S04]  /*4bd0*/  IMAD.X R12, RZ, RZ, ~R12, P0 ;  /* 0x000000ffff0c7224 */ /* 0x000fc800000e0e0c */
[----:B------:R-:W-:-:S04]  /*4be0*/  IMAD.WIDE.U32 R38, P2, R44, R12, R38 ;  /* 0x0000000c2c267225 */ /* 0x000fc80007840026 */
[C---:B------:R-:W-:Y:S02]  /*4bf0*/  IMAD R11, R45.reuse, R12, RZ ;  /* 0x0000000c2d0b7224 */ /* 0x040fe400078e02ff */
[----:B------:R-:W-:-:S04]  /*4c00*/  IMAD.HI.U32 R14, P1, R45, R14, R38 ;  /* 0x0000000e2d0e7227 */ /* 0x000fc80007820026 */
[----:B------:R-:W-:Y:S01]  /*4c10*/  IMAD.HI.U32 R12, R45, R12, RZ ;  /* 0x0000000c2d0c7227 */ /* 0x000fe200078e00ff */
[----:B------:R-:W-:-:S03]  /*4c20*/  IADD3 R39, P0, PT, R11, R14, RZ ;  /* 0x0000000e0b277210 */ /* 0x000fc60007f1e0ff */
[----:B------:R-:W-:Y:S02]  /*4c30*/  IMAD.X R12, R12, 0x1, R45, P2 ;  /* 0x000000010c0c7824 */ /* 0x000fe400010e062d */
[----:B------:R-:W-:-:S03]  /*4c40*/  IMAD.WIDE.U32 R44, R39, R34, RZ ;  /* 0x00000022272c7225 */ /* 0x000fc600078e00ff */
[----:B------:R-:W-:Y:S01]  /*4c50*/  IADD3.X R14, PT, PT, RZ, RZ, R12, P0, P1 ;  /* 0x000000ffff0e7210 */ /* 0x000fe200007e240c */
[----:B------:R-:W-:Y:S01]  /*4c60*/  IMAD R11, R39, R35, R45 ;  /* 0x00000023270b7224 */ /* 0x000fe200078e022d */
[----:B------:R-:W-:Y:S02]  /*4c70*/  IADD3 R15, P0, PT, RZ, -R44, RZ ;  /* 0x8000002cff0f7210 */ /* 0x000fe40007f1e0ff */
[----:B------:R-:W-:Y:S01]  /*4c80*/  ISETP.GE.AND P1, PT, R21, RZ, PT ;  /* 0x000000ff1500720c */ /* 0x000fe20003f26270 */
[----:B------:R-:W-:Y:S02]  /*4c90*/  IMAD R11, R14, R34, R11 ;  /* 0x000000220e0b7224 */ /* 0x000fe400078e020b */
[----:B------:R-:W-:-:S04]  /*4ca0*/  IMAD.HI.U32 R38, R39, R15, RZ ;  /* 0x0000000f27267227 */ /* 0x000fc800078e00ff */
[----:B------:R-:W-:Y:S01]  /*4cb0*/  IMAD.X R11, RZ, RZ, ~R11, P0 ;  /* 0x000000ffff0b7224 */ /* 0x000fe200000e0e0b */
[----:B------:R-:W-:-:S03]  /*4cc0*/  IADD3 R12, P0, PT, RZ, -R22, RZ ;  /* 0x80000016ff0c7210 */ /* 0x000fc60007f1e0ff */
[----:B------:R-:W-:Y:S01]  /*4cd0*/  IMAD.WIDE.U32 R38, P4, R39, R11, R38 ;  /* 0x0000000b27267225 */ /* 0x000fe20007880026 */
[----:B------:R-:W-:-:S03]  /*4ce0*/  SEL R12, R12, R22, !P1 ;  /* 0x000000160c0c7207 */ /* 0x000fc60004800000 */
[----:B------:R-:W-:-:S04]  /*4cf0*/  IMAD.HI.U32 R16, P3, R14, R15, R38 ;  /* 0x0000000f0e107227 */ /* 0x000fc80007860026 */
[CC--:B------:R-:W-:Y:S02]  /*4d00*/  IMAD R15, R14.reuse, R11.reuse, RZ ;  /* 0x0000000b0e0f7224 */ /* 0x0c0fe400078e02ff */
[----:B------:R-:W-:-:S03]  /*4d10*/  IMAD.HI.U32 R11, R14, R11, RZ ;  /* 0x0000000b0e0b7227 */ /* 0x000fc600078e00ff */
[----:B------:R-:W-:Y:S01]  /*4d20*/  IADD3 R15, P2, PT, R15, R16, RZ ;  /* 0x000000100f0f7210 */ /* 0x000fe20007f5e0ff */
[----:B------:R-:W-:Y:S01]  /*4d30*/  IMAD.X R14, R11, 0x1, R14, P4 ;  /* 0x000000010b0e7824 */ /* 0x000fe200020e060e */
[----:B------:R-:W-:-:S03]  /*4d40*/  IADD3.X R16, PT, PT, RZ, ~R21, RZ, P0, !PT ;  /* 0x80000015ff107210 */ /* 0x000fc600007fe4ff */
[----:B------:R-:W-:Y:S01]  /*4d50*/  IMAD.HI.U32 R22, R15, R12, RZ ;  /* 0x0000000c0f167227 */ /* 0x000fe200078e00ff */
[----:B------:R-:W-:Y:S02]  /*4d60*/  SEL R11, R16, R21, !P1 ;  /* 0x00000015100b7207 */ /* 0x000fe40004800000 */
[----:B------:R-:W-:-:S03]  /*4d70*/  IADD3.X R14, PT, PT, RZ, RZ, R14, P2, P3 ;  /* 0x000000ffff0e7210 */ /* 0x000fc600017e640e */
[----:B------:R-:W-:-:S04]  /*4d80*/  IMAD.WIDE.U32 R38, R15, R11, R22 ;  /* 0x0000000b0f267225 */ /* 0x000fc800078e0016 */
[C---:B------:R-:W-:Y:S02]  /*4d90*/  IMAD R23, R14.reuse, R11, RZ ;  /* 0x0000000b0e177224 */ /* 0x040fe400078e02ff */
[----:B------:R-:W-:-:S04]  /*4da0*/  IMAD.HI.U32 R16, P1, R14, R12, R38 ;  /* 0x0000000c0e107227 */ /* 0x000fc80007820026 */
[----:B------:R-:W-:Y:S01]  /*4db0*/  IMAD.HI.U32 R14, R14, R11, RZ ;  /* 0x0000000b0e0e7227 */ /* 0x000fe200078e00ff */
[----:B------:R-:W-:-:S03]  /*4dc0*/  IADD3 R23, P0, PT, R23, R16, RZ ;  /* 0x0000001017177210 */ /* 0x000fc60007f1e0ff */
[----:B------:R-:W-:Y:S02]  /*4dd0*/  IMAD.X R14, RZ, RZ, R14, P1 ;  /* 0x000000ffff0e7224 */ /* 0x000fe400008e060e */
[----:B------:R-:W-:-:S04]  /*4de0*/  IMAD.WIDE.U32 R38, R23, R34, RZ ;  /* 0x0000002217267225 */ /* 0x000fc800078e00ff */
[----:B------:R-:W-:Y:S01]  /*4df0*/  IMAD.X R22, RZ, RZ, R14, P0 ;  /* 0x000000ffff167224 */ /* 0x000fe200000e060e */
[----:B------:R-:W-:Y:S01]  /*4e00*/  IADD3 R12, P0, PT, -R38, R12, RZ ;  /* 0x0000000c260c7210 */ /* 0x000fe20007f1e1ff */
[----:B------:R-:W-:-:S03]  /*4e10*/  IMAD R15, R23, R35, R39 ;  /* 0x00000023170f7224 */ /* 0x000fc600078e0227 */
[-C--:B------:R-:W-:Y:S01]  /*4e20*/  ISETP.GE.U32.AND P2, PT, R12, R34.reuse, PT ;  /* 0x000000220c00720c */ /* 0x080fe20003f46070 */
[-C--:B------:R-:W-:Y:S01]  /*4e30*/  IMAD R14, R22, R34.reuse, R15 ;  /* 0x00000022160e7224 */ /* 0x080fe200078e020f */
[----:B------:R-:W-:-:S04]  /*4e40*/  IADD3 R15, P1, PT, R12, -R34, RZ ;  /* 0x800000220c0f7210 */ /* 0x000fc80007f3e0ff */
[----:B------:R-:W-:Y:S02]  /*4e50*/  IADD3.X R11, PT, PT, ~R14, R11, RZ, P0, !PT ;  /* 0x0000000b0e0b7210 */ /* 0x000fe400007fe5ff */
[----:B------:R-:W-:Y:S02]  /*4e60*/  IADD3 R16, P0, PT, R23, 0x1, RZ ;  /* 0x0000000117107810 */ /* 0x000fe40007f1e0ff */
[C---:B------:R-:W-:Y:S01]  /*4e70*/  ISETP.GE.U32.AND.EX P2, PT, R11.reuse, R35, PT, P2 ;  /* 0x000000230b00720c */ /* 0x040fe20003f46120 */
[----:B------:R-:W-:Y:S02]  /*4e80*/  IMAD.X R14, R11, 0x1, ~R35, P1 ;  /* 0x000000010b0e7824 */ /* 0x000fe400008e0e23 */
[----:B------:R-:W-:Y:S01]  /*4e90*/  IMAD.X R39, RZ, RZ, R22, P0 ;  /* 0x000000ffff277224 */ /* 0x000fe200000e0616 */
[----:B------:R-:W-:Y:S02]  /*4ea0*/  SEL R15, R15, R12, P2 ;  /* 0x0000000c0f0f7207 */ /* 0x000fe40001000000 */
[----:B------:R-:W-:-:S02]  /*4eb0*/  SEL R16, R16, R23, P2 ;  /* 0x0000001710107207 */ /* 0x000fc40001000000 */
[----:B------:R-:W-:Y:S02]  /*4ec0*/  SEL R11, R14, R11, P2 ;  /* 0x0000000b0e0b7207 */ /* 0x000fe40001000000 */
[----:B------:R-:W-:Y:S02]  /*4ed0*/  ISETP.GE.U32.AND P0, PT, R15, R34, PT ;  /* 0x000000220f00720c */ /* 0x000fe40003f06070 */
[----:B------:R-:W-:Y:S02]  /*4ee0*/  SEL R39, R39, R22, P2 ;  /* 0x0000001627277207 */ /* 0x000fe40001000000 */
[----:B------:R-:W-:Y:S02]  /*4ef0*/  IADD3 R15, P1, PT, R16, 0x1, RZ ;  /* 0x00000001100f7810 */ /* 0x000fe40007f3e0ff */
[----:B------:R-:W-:Y:S02]  /*4f00*/  ISETP.GE.U32.AND.EX P0, PT, R11, R35, PT, P0 ;  /* 0x000000230b00720c */ /* 0x000fe40003f06100 */
[----:B------:R-:W-:Y:S01]  /*4f10*/  LOP3.LUT R11, R19, R21, RZ, 0x3c, !PT ;  /* 0x00000015130b7212 */ /* 0x000fe200078e3cff */
[----:B------:R-:W-:Y:S01]  /*4f20*/  IMAD.X R12, RZ, RZ, R39, P1 ;  /* 0x000000ffff0c7224 */ /* 0x000fe200008e0627 */
[----:B------:R-:W-:-:S02]  /*4f30*/  SEL R15, R15, R16, P0 ;  /* 0x000000100f0f7207 */ /* 0x000fc40000000000 */
[----:B------:R-:W-:Y:S02]  /*4f40*/  ISETP.GE.AND P2, PT, R11, RZ, PT ;  /* 0x000000ff0b00720c */ /* 0x000fe40003f46270 */
[----:B------:R-:W-:Y:S02]  /*4f50*/  SEL R39, R12, R39, P0 ;  /* 0x000000270c277207 */ /* 0x000fe40000000000 */
[----:B------:R-:W-:Y:S02]  /*4f60*/  IADD3 R12, P1, PT, RZ, -R15, RZ ;  /* 0x8000000fff0c7210 */ /* 0x000fe40007f3e0ff */
[----:B------:R-:W-:Y:S02]  /*4f70*/  ISETP.NE.U32.AND P0, PT, R20, RZ, PT ;  /* 0x000000ff1400720c */ /* 0x000fe40003f05070 */
[----:B------:R-:W-:Y:S02]  /*4f80*/  IADD3.X R14, PT, PT, RZ, ~R39, RZ, P1, !PT ;  /* 0x80000027ff0e7210 */ /* 0x000fe40000ffe4ff */
[----:B------:R-:W-:-:S02]  /*4f90*/  ISETP.NE.AND.EX P0, PT, R19, RZ, PT, P0 ;  /* 0x000000ff1300720c */ /* 0x000fc40003f05300 */
[----:B------:R-:W-:Y:S02]  /*4fa0*/  SEL R14, R14, R39, !P2 ;  /* 0x000000270e0e7207 */ /* 0x000fe40005000000 */
[----:B------:R-:W-:Y:S01]  /*4fb0*/  SEL R12, R12, R15, !P2 ;  /* 0x0000000f0c0c7207 */ /* 0x000fe20005000000 */
[----:B------:R-:W-:Y:S01]  /*4fc0*/  IMAD.MOV.U32 R15, RZ, RZ, 0x0 ;  /* 0x00000000ff0f7424 */ /* 0x000fe200078e00ff */
[----:B------:R-:W-:Y:S01]  /*4fd0*/  SEL R11, R14, 0xffffffff, P0 ;  /* 0xffffffff0e0b7807 */ /* 0x000fe20000000000 */
[----:B------:R-:W-:Y:S01]  /*4fe0*/  IMAD.MOV.U32 R14, RZ, RZ, R18 ;  /* 0x000000ffff0e7224 */ /* 0x000fe200078e0012 */
[----:B------:R-:W-:-:S03]  /*4ff0*/  SEL R12, R12, 0xffffffff, P0 ;  /* 0xffffffff0c0c7807 */ /* 0x000fc60000000000 */
[----:B------:R-:W-:Y:S05]  /*5000*/  RET.REL.NODEC R14 `(_ZN5flash32flash_fwd_splitkv_combine_kernelI23Flash_fwd_kernel_traitsILi64ELi64ELi256ELi4ELb0ELb0EN7cutlass6half_tE19Flash_kernel_traitsILi64ELi64ELi256ELi4ES3_EELi8ELi7ELb0EEEvNS_16Flash_fwd_paramsE) ;  /* 0xffffffac0efc7950 */ /* 0x000fea0003c3ffff */
.L_x_36:
[----:B------:R-:W-:-:S00]  /*5010*/  BRA `(.L_x_36) ;  /* 0xfffffffc00fc7947 */ /* 0x000fc0000383ffff */
[----:B------:R-:W-:-:S00]  /*5020*/  NOP ;  /* 0x0000000000007918 */ /* 0x000fc00000000000 */
        /* <DEDUP_REMOVED lines=13> */
.L_x_7088:


//--------------------- .text._ZN5flash32flash_fwd_splitkv_combine_kernelI23Flash_fwd_kernel_traitsILi64ELi64ELi256ELi4ELb0ELb0EN7cutlass6half_tE19Flash_kernel_traitsILi64ELi64ELi256ELi4ES3_EELi8ELi6ELb0EEEvNS_16Flash_fwd_paramsE --------------------------
	.section	.text._ZN5flash32flash_fwd_splitkv_combine_kernelI23Flash_fwd_kernel_traitsILi64ELi64ELi256ELi4ELb0ELb0EN7cutlass6half_tE19Flash_kernel_traitsILi64ELi64ELi256ELi4ES3_EELi8ELi6ELb0EEEvNS_16Flash_fwd_paramsE,"ax",@progbits
	.align	128
        .global         _ZN5flash32flash_fwd_splitkv_combine_kernelI23Flash_fwd_kernel_traitsILi64ELi64ELi256ELi4ELb0ELb0EN7cutlass6half_tE19Flash_kernel_traitsILi64ELi64ELi256ELi4ES3_EELi8ELi6ELb0EEEvNS_16Flash_fwd_paramsE
        .type           _ZN5flash32flash_fwd_splitkv_combine_kernelI23Flash_fwd_kernel_traitsILi64ELi64ELi256ELi4ELb0ELb0EN7cutlass6half_tE19Flash_kernel_traitsILi64ELi64ELi256ELi4ES3_EELi8ELi6ELb0EEEvNS_16Flash_fwd_paramsE,@function
        .size           _ZN5flash32flash_fwd_splitkv_combine_kernelI23Flash_fwd_kernel_traitsILi64ELi64ELi256ELi4ELb0ELb0EN7cutlass6half_tE19Flash_kernel_traitsILi64ELi64ELi256ELi4ES3_EELi8ELi6ELb0EEEvNS_16Flash_fwd_paramsE,(.L_x_7089 - _ZN5flash32flash_fwd_splitkv_combine_kernelI23Flash_fwd_kernel_traitsILi64ELi64ELi256ELi4ELb0ELb0EN7cutlass6half_tE19Flash_kernel_traitsILi64ELi64ELi256ELi4ES3_EELi8ELi6ELb0EEEvNS_16Flash_fwd_paramsE)
        .other          _ZN5flash32flash_fwd_splitkv_combine_kernelI23Flash_fwd_kernel_traitsILi64ELi64ELi256ELi4ELb0ELb0EN7cutlass6half_tE19Flash_kernel_traitsILi64ELi64ELi256ELi4ES3_EELi8ELi6ELb0EEEvNS_16Flash_fwd_paramsE,@"STO_CUDA_ENTRY STV_DEFAULT"
_ZN5flash32flash_fwd_splitkv_combine_kernelI23Flash_fwd_kernel_traitsILi64ELi64ELi256ELi4ELb0ELb0EN7cutlass6half_tE19Flash_kernel_traitsILi64ELi64ELi256ELi4ES3_EELi8ELi6ELb0EEEvNS_16Flash_fwd_paramsE:
.text._ZN5flash32flash_fwd_splitkv_combine_kernelI23Flash_fwd_kernel_traitsILi64ELi64ELi256ELi4ELb0ELb0EN7cutlass6half_tE19Flash_kernel_traitsILi64ELi64ELi256ELi4ES3_EELi8ELi6ELb0EEEvNS_16Flash_fwd_paramsE:
        /* <DEDUP_REMOVED lines=38> */
.L_x_37:
[----:B------:R-:W-:Y:S01]  /*0260*/  IMAD.U32 R26, RZ, RZ, UR21 ;  /* 0x00000015ff1a7e24 */ /* 0x000fe2000f8e00ff */
[----:B------:R-:W-:Y:S01]  /*0270*/  MOV R18, UR19 ;  /* 0x0000001300127c02 */ /* 0x000fe20008000f00 */
[----:B------:R-:W-:Y:S01]  /*0280*/  IMAD.U32 R19, RZ, RZ, UR15 ;  /* 0x0000000fff137e24 */ /* 0x000fe2000f8e00ff */
[----:B------:R-:W-:Y:S02]  /*0290*/  MOV R16, UR14 ;  /* 0x0000000e00107c02 */ /* 0x000fe40008000f00 */
[----:B------:R-:W-:Y:S02]  /*02a0*/  MOV R14, 0x2c0 ;  /* 0x000002c0000e7802 */ /* 0x000fe40000000f00 */
[----:B------:R-:W-:Y:S05]  /*02b0*/  CALL.REL.NOINC `($__internal_1_$__cuda_sm20_div_s64) ;  /* 0x0000004000c07944 */ /* 0x000fea0003c00000 */
[----:B------:R-:W-:-:S07]  /*02c0*/  MOV R13, R11 ;  /* 0x0000000b000d7202 */ /* 0x000fce0000000f00 */
.L_x_38:
        /* <DEDUP_REMOVED lines=30> */
.L_x_40:
[----:B------:R-:W-:Y:S01]  /*04b0*/  IMAD.MOV.U32 R26, RZ, RZ, R12 ;  /* 0x000000ffff1a7224 */ /* 0x000fe200078e000c */
[----:B------:R-:W-:Y:S02]  /*04c0*/  MOV R19, R13 ;  /* 0x0000000d00137202 */ /* 0x000fe40000000f00 */
[----:B------:R-:W-:Y:S02]  /*04d0*/  MOV R14, 0x4f0 ;  /* 0x000004f0000e7802 */ /* 0x000fe40000000f00 */
[----:B------:R-:W-:Y:S05]  /*04e0*/  CALL.REL.NOINC `($__internal_1_$__cuda_sm20_div_s64) ;  /* 0x0000004000347944 */ /* 0x000fea0003c00000 */
[----:B------:R-:W-:Y:S02]  /*04f0*/  MOV R4, R12 ;  /* 0x0000000c00047202 */ /* 0x000fe40000000f00 */
[----:B------:R-:W-:Y:S02]  /*0500*/  MOV R5, R11 ;  /* 0x0000000b00057202 */ /* 0x000fe40000000f00 */
.L_x_41:
[----:B------:R-:W-:Y:S05]  /*0510*/  BSYNC.RECONVERGENT B0 ;  /* 0x0000000000007941 */ /* 0x000fea0003800200 */
.L_x_39:
        /* <DEDUP_REMOVED lines=33> */
[----:B------:R-:W-:Y:S02]  /*0730*/  SEL R0, R16, R7, P0 ;  /* 0x0000000710007207 */ /* 0x000fe40000000000 */
        /* <DEDUP_REMOVED lines=24> */
.L_x_43:
[----:B------:R-:W-:Y:S01]  /*08c0*/  IMAD.MOV.U32 R26, RZ, RZ, R18 ;  /* 0x000000ffff1a7224 */ /* 0x000fe200078e0012 */
[----:B------:R-:W-:Y:S01]  /*08d0*/  MOV R18, R10 ;  /* 0x0000000a00127202 */ /* 0x000fe20000000f00 */
[----:B------:R-:W-:Y:S01]  /*08e0*/  IMAD.MOV.U32 R19, RZ, RZ, R16 ;  /* 0x000000ffff137224 */ /* 0x000fe200078e0010 */
[----:B------:R-:W-:Y:S02]  /*08f0*/  MOV R16, R0 ;  /* 0x0000000000107202 */ /* 0x000fe40000000f00 */
[----:B------:R-:W-:Y:S02]  /*0900*/  MOV R14, 0x920 ;  /* 0x00000920000e7802 */ /* 0x000fe40000000f00 */
[----:B------:R-:W-:Y:S05]  /*0910*/  CALL.REL.NOINC `($__internal_1_$__cuda_sm20_div_s64) ;  /* 0x0000003c00287944 */ /* 0x000fea0003c00000 */
[----:B------:R-:W-:Y:S02]  /*0920*/  MOV R13, R11 ;  /* 0x0000000b000d7202 */ /* 0x000fe40000000f00 */
.L_x_44:
[----:B------:R-:W-:Y:S05]  /*0930*/  BSYNC.RECONVERGENT B0 ;  /* 0x0000000000007941 */ /* 0x000fea0003800200 */
.L_x_42:
        /* <DEDUP_REMOVED lines=124> */
.L_x_46:
[----:B------:R-:W-:Y:S01]  /*1100*/  IMAD.MOV.U32 R26, RZ, RZ, R12 ;  /* 0x000000ffff1a7224 */ /* 0x000fe200078e000c */
[----:B------:R-:W-:Y:S01]  /*1110*/  MOV R18, R9 ;  /* 0x0000000900127202 */ /* 0x000fe20000000f00 */
[----:B------:R-:W-:Y:S01]  /*1120*/  IMAD.MOV.U32 R19, RZ, RZ, R13 ;  /* 0x000000ffff137224 */ /* 0x000fe200078e000d */
[----:B------:R-:W-:Y:S02]  /*1130*/  MOV R16, R31 ;  /* 0x0000001f00107202 */ /* 0x000fe40000000f00 */
[----:B------:R-:W-:Y:S02]  /*1140*/  MOV R14, 0x1160 ;  /* 0x00001160000e7802 */ /* 0x000fe40000000f00 */
[----:B------:R-:W-:Y:S05]  /*1150*/  CALL.REL.NOINC `($__internal_1_$__cuda_sm20_div_s64) ;  /* 0x0000003400187944 */ /* 0x000fea0003c00000 */
[----:B------:R-:W-:Y:S02]  /*1160*/  MOV R34, R12 ;  /* 0x0000000c00227202 */ /* 0x000fe40000000f00 */
[----:B------:R-:W-:Y:S02]  /*1170*/  MOV R35, R11 ;  /* 0x0000000b00237202 */ /* 0x000fe40000000f00 */
.L_x_47:
[----:B------:R-:W-:Y:S05]  /*1180*/  BSYNC.RECONVERGENT B0 ;  /* 0x0000000000007941 */ /* 0x000fea0003800200 */
.L_x_45:
        /* <DEDUP_REMOVED lines=57> */
.L_x_49:
[----:B------:R-:W-:Y:S01]  /*1520*/  IMAD.MOV.U32 R26, RZ, RZ, R4 ;  /* 0x000000ffff1a7224 */ /* 0x000fe200078e0004 */
[----:B------:R-:W-:Y:S01]  /*1530*/  MOV R19, R5 ;  /* 0x0000000500137202 */ /* 0x000fe20000000f00 */
[----:B------:R-:W-:Y:S01]  /*1540*/  IMAD.MOV.U32 R18, RZ, RZ, R8 ;  /* 0x000000ffff127224 */ /* 0x000fe200078e0008 */
[----:B------:R-:W-:Y:S02]  /*1550*/  MOV R14, 0x1570 ;  /* 0x00001570000e7802 */ /* 0x000fe40000000f00 */
[----:B------:R-:W-:Y:S05]  /*1560*/  CALL.REL.NOINC `($__internal_1_$__cuda_sm20_div_s64) ;  /* 0x0000003000147944 */ /* 0x000fea0003c00000 */
[----:B------:R-:W-:Y:S02]  /*1570*/  MOV R18, R12 ;  /* 0x0000000c00127202 */ /* 0x000fe40000000f00 */
[----:B------:R-:W-:Y:S02]  /*1580*/  MOV R19, R11 ;  /* 0x0000000b00137202 */ /* 0x000fe40000000f00 */
.L_x_50:
[----:B------:R-:W-:Y:S05]  /*1590*/  BSYNC.RECONVERGENT B0 ;  /* 0x0000000000007941 */ /* 0x000fea0003800200 */
.L_x_48:
[----:B------:R-:W0:Y:S01]  /*15a0*/  S2R R4, SR_TID.X ;  /* 0x0000000000047919 */ /* 0x000e220000002100 */
[----:B------:R-:W-:Y:S01]  /*15b0*/  UIADD3 UR8, UP0, UPT, UR21, -UR20, URZ ;  /* 0x8000001415087290 */ /* 0x000fe2000ff1e0ff */
[----:B------:R-:W1:Y:S03]  /*15c0*/  LDCU UR4, c[0x0][0x534] ;  /* 0x0000a680ff0477ac */ /* 0x000e660008000800 */
[----:B------:R-:W-:-:S06]  /*15d0*/  UIADD3.X UR5, UPT, UPT, UR15, -0x1, URZ, UP0, !UPT ;  /* 0xffffffff0f057890 */ /* 0x000fcc00087fe4ff */
[----:B------:R-:W-:Y:S01]  /*15e0*/  IMAD.U32 R5, RZ, RZ, UR5 ;  /* 0x00000005ff057e24 */ /* 0x000fe2000f8e00ff */
[----:B0-----:R-:W-:Y:S02]  /*15f0*/  LOP3.LUT R22, R4, 0x7, RZ, 0xc0, !PT ;  /* 0x0000000704167812 */ /* 0x001fe400078ec0ff */
[----:B------:R-:W-:Y:S02]  /*1600*/  SHF.R.U32.HI R3, RZ, 0x3, R4 ;  /* 0x00000003ff037819 */ /* 0x000fe40000011604 */
[----:B------:R-:W-:Y:S01]  /*1610*/  ISETP.LT.U32.AND P3, PT, R22, UR8, PT ;  /* 0x0000000816007c0c */ /* 0x000fe2000bf61070 */
[----:B------:R-:W0:Y:S02]  /*1620*/  LDCU.64 UR8, c[0x0][0x358] ;  /* 0x00006b00ff0877ac */ /* 0x000e240008000a00 */
[----:B------:R-:W-:Y:S01]  /*1630*/  VIADD R11, R3, 0x20 ;  /* 0x00000020030b7836 */ /* 0x000fe20000000000 */
[----:B------:R-:W-:Y:S01]  /*1640*/  ISETP.GT.AND.EX P3, PT, R5, RZ, PT, P3 ;  /* 0x000000ff0500720c */ /* 0x000fe20003f64330 */
[----:B------:R-:W-:-:S02]  /*1650*/  VIADD R21, R3, 0x10 ;  /* 0x0000001003157836 */ /* 0x000fc40000000000 */
[C---:B------:R-:W-:Y:S01]  /*1660*/  VIADD R5, R3.reuse, 0x30 ;  /* 0x0000003003057836 */ /* 0x040fe20000000000 */
[----:B-1----:R-:W-:Y:S02]  /*1670*/  ISETP.GE.OR P6, PT, R3, UR4, !P3 ;  /* 0x0000000403007c0c */ /* 0x002fe4000dfc6670 */
[----:B------:R-:W-:Y:S02]  /*1680*/  ISETP.GE.OR P4, PT, R11, UR4, !P3 ;  /* 0x000000040b007c0c */ /* 0x000fe4000df86670 */
[----:B------:R-:W-:Y:S02]  /*1690*/  ISETP.GE.OR P5, PT, R21, UR4, !P3 ;  /* 0x0000000415007c0c */ /* 0x000fe4000dfa6670 */
[----:B------:R-:W-:-:S07]  /*16a0*/  ISETP.GE.OR P3, PT, R5, UR4, !P3 ;  /* 0x0000000405007c0c */ /* 0x000fce000df66670 */
[----:B------:R-:W1:Y:S01]  /*16b0*/  @!P6 LDC.64 R16, c[0x0][0x428] ;  /* 0x00010a00ff10eb82 */ /* 0x000e620000000a00 */
[----:B------:R-:W-:-:S03]  /*16c0*/  @!P6 IADD3 R32, P0, PT, R22, UR20, RZ ;  /* 0x000000141620ec10 */ /* 0x000fc6000ff1e0ff */
[C---:B------:R-:W-:Y:S02]  /*16d0*/  @!P5 IADD3 R26, P1, PT, R22.reuse, UR20, RZ ;  /* 0x00000014161adc10 */ /* 0x040fe4000ff3e0ff */
[----:B------:R-:W-:Y:S01]  /*16e0*/  @!P6 IMAD.X R33, RZ, RZ, RZ, P0 ;  /* 0x000000ffff21e224 */ /* 0x000fe200000e06ff */
[----:B------:R-:W-:Y:S01]  /*16f0*/  @!P4 IADD3 R24, P0, PT, R22, UR20, RZ ;  /* 0x000000141618cc10 */ /* 0x000fe2000ff1e0ff */
[----:B------:R-:W2:Y:S01]  /*1700*/  @!P4 LDC.64 R12, c[0x0][0x428] ;  /* 0x00010a00ff0ccb82 */ /* 0x000ea20000000a00 */
[----:B------:R-:W-:Y:S01]  /*1710*/  @!P5 IADD3.X R27, PT, PT, RZ, RZ, RZ, P1, !PT ;  /* 0x000000ffff1bd210 */ /* 0x000fe20000ffe4ff */
[----:B------:R-:W-:-:S04]  /*1720*/  @!P6 IMAD.WIDE.U32 R32, R3, UR21, R32 ;  /* 0x000000150320ec25 */ /* 0x000fc8000f8e0020 */
[----:B------:R-:W-:Y:S02]  /*1730*/  @!P6 IMAD R20, R3, UR15, R33 ;  /* 0x0000000f0314ec24 */ /* 0x000fe4000f8e0221 */
[----:B------:R-:W3:Y:S01]  /*1740*/  @!P5 LDC.64 R14, c[0x0][0x428] ;  /* 0x00010a00ff0edb82 */ /* 0x000ee20000000a00 */
[----:B------:R-:W-:Y:S01]  /*1750*/  @!P4 IMAD.X R25, RZ, RZ, RZ, P0 ;  /* 0x000000ffff19c224 */ /* 0x000fe200000e06ff */
[----:B------:R-:W-:Y:S01]  /*1760*/  @!P3 IADD3 R22, P0, PT, R22, UR20, RZ ;  /* 0x000000141616bc10 */ /* 0x000fe2000ff1e0ff */
[----:B------:R-:W-:-:S05]  /*1770*/  @!P5 IMAD.WIDE.U32 R26, R21, UR21, R26 ;  /* 0x00000015151adc25 */ /* 0x000fca000f8e001a */
[----:B------:R-:W4:Y:S01]  /*1780*/  @!P3 LDC.64 R6, c[0x0][0x428] ;  /* 0x00010a00ff06bb82 */ /* 0x000f220000000a00 */
[C---:B-1----:R-:W-:Y:S01]  /*1790*/  @!P6 LEA R28, P2, R32.reuse, R16, 0x2 ;  /* 0x00000010201ce211 */ /* 0x042fe200078410ff */
[----:B------:R-:W-:Y:S02]  /*17a0*/  @!P3 IMAD.X R23, RZ, RZ, RZ, P0 ;  /* 0x000000ffff17b224 */ /* 0x000fe400000e06ff */
[----:B------:R-:W-:Y:S01]  /*17b0*/  IMAD.MOV.U32 R16, RZ, RZ, -0x800000 ;  /* 0xff800000ff107424 */ /* 0x000fe200078e00ff */
[----:B------:R-:W-:Y:S01]  /*17c0*/  @!P6 LEA.HI.X R29, R32, R17, R20, 0x2, P2 ;  /* 0x00000011201de211 */ /* 0x000fe200010f1414 */
[----:B------:R-:W-:-:S04]  /*17d0*/  @!P4 IMAD.WIDE.U32 R32, R11, UR21, R24 ;  /* 0x000000150b20cc25 */ /* 0x000fc8000f8e0018 */
[----:B------:R-:W-:Y:S01]  /*17e0*/  @!P4 IMAD R24, R11, UR15, R33 ;  /* 0x0000000f0b18cc24 */ /* 0x000fe2000f8e0221 */
[C---:B--2---:R-:W-:Y:S01]  /*17f0*/  @!P4 LEA R12, P0, R32.reuse, R12, 0x2 ;  /* 0x0000000c200cc211 */ /* 0x044fe200078010ff */
[----:B------:R-:W-:Y:S01]  /*1800*/  @!P3 IMAD.WIDE.U32 R22, R5, UR21, R22 ;  /* 0x000000150516bc25 */ /* 0x000fe2000f8e0016 */
[----:B0-----:R-:W2:Y:S02]  /*1810*/  @!P6 LDG.E R16, desc[UR8][R28.64] ;  /* 0x000000081c10e981 */ /* 0x001ea4000c1e1900 */
[----:B------:R-:W-:Y:S01]  /*1820*/  @!P4 LEA.HI.X R13, R32, R13, R24, 0x2, P0 ;  /* 0x0000000d200dc211 */ /* 0x000fe200000f1418 */
[----:B------:R-:W-:Y:S01]  /*1830*/  @!P5 IMAD R20, R21, UR15, R27 ;  /* 0x0000000f1514dc24 */ /* 0x000fe2000f8e021b */
[C---:B---3--:R-:W-:Y:S01]  /*1840*/  @!P5 LEA R14, P1, R26.reuse, R14, 0x2 ;  /* 0x0000000e1a0ed211 */ /* 0x048fe200078210ff */
[----:B------:R-:W-:Y:S02]  /*1850*/  @!P3 IMAD R17, R5, UR15, R23 ;  /* 0x0000000f0511bc24 */ /* 0x000fe4000f8e0217 */
[----:B------:R-:W-:Y:S01]  /*1860*/  IMAD.MOV.U32 R11, RZ, RZ, -0x800000 ;  /* 0xff800000ff0b7424 */ /* 0x000fe200078e00ff */
[----:B------:R-:W-:Y:S01]  /*1870*/  @!P5 LEA.HI.X R15, R26, R15, R20, 0x2, P1 ;  /* 0x0000000f1a0fd211 */ /* 0x000fe200008f1414 */
[----:B------:R-:W-:Y:S01]  /*1880*/  IMAD.MOV.U32 R5, RZ, RZ, -0x800000 ;  /* 0xff800000ff057424 */ /* 0x000fe200078e00ff */
[----:B----4-:R-:W-:-:S02]  /*1890*/  @!P3 LEA R24, P0, R22, R6, 0x2 ;  /* 0x000000061618b211 */ /* 0x010fc400078010ff */
[----:B------:R-:W-:Y:S01]  /*18a0*/  MOV R6, 0xff800000 ;  /* 0xff80000000067802 */ /* 0x000fe20000000f00 */
[----:B------:R0:W3:Y:S01]  /*18b0*/  @!P5 LDG.E R11, desc[UR8][R14.64] ;  /* 0x000000080e0bd981 */ /* 0x0000e2000c1e1900 */
[----:B------:R-:W-:-:S03]  /*18c0*/  @!P3 LEA.HI.X R25, R22, R7, R17, 0x2, P0 ;  /* 0x000000071619b211 */ /* 0x000fc600000f1411 */
[----:B------:R1:W4:Y:S04]  /*18d0*/  @!P4 LDG.E R5, desc[UR8][R12.64] ;  /* 0x000000080c05c981 */ /* 0x000328000c1e1900 */
[----:B------:R5:W4:Y:S01]  /*18e0*/  @!P3 LDG.E R6, desc[UR8][R24.64] ;  /* 0x000000081806b981 */ /* 0x000b22000c1e1900 */
[C---:B------:R-:W-:Y:S01]  /*18f0*/  ISETP.GT.U32.AND P0, PT, R4.reuse, 0x7f, PT ;  /* 0x0000007f0400780c */ /* 0x040fe20003f04070 */
[----:B------:R-:W5:Y:S01]  /*1900*/  S2UR UR4, SR_CgaCtaId ;  /* 0x00000000000479c3 */ /* 0x000f620000008800 */
[C---:B------:R-:W-:Y:S01]  /*1910*/  ISETP.GT.U32.AND P2, PT, R4.reuse, 0x17f, PT ;  /* 0x0000017f0400780c */ /* 0x040fe20003f44070 */
[----:B------:R-:W-:Y:S01]  /*1920*/  UMOV UR5, 0x400 ;  /* 0x0000040000057882 */ /* 0x000fe20000000000 */
[C---:B------:R-:W-:Y:S01]  /*1930*/  ISETP.GT.U32.AND P1, PT, R4.reuse, 0xff, PT ;  /* 0x000000ff0400780c */ /* 0x040fe20003f24070 */
[----:B------:R-:W-:Y:S01]  /*1940*/  IMAD.MOV.U32 R27, RZ, RZ, -0x800000 ;  /* 0xff800000ff1b7424 */ /* 0x000fe200078e00ff */
[C---:B------:R-:W-:Y:S01]  /*1950*/  ISETP.GT.U32.AND P3, PT, R4.reuse, 0x1ff, PT ;  /* 0x000001ff0400780c */ /* 0x040fe20003f64070 */
[----:B------:R-:W-:Y:S01]  /*1960*/  IMAD.MOV.U32 R23, RZ, RZ, -0x800000 ;  /* 0xff800000ff177424 */ /* 0x000fe200078e00ff */
[----:B------:R-:W-:Y:S05]  /*1970*/  BSSY.RECONVERGENT B1, `(.L_x_51) ;  /* 0x00001d1000017945 */ /* 0x000fea0003800200 */
[----:B------:R-:W5:Y:S02]  /*1980*/  @!P0 S2R R7, SR_CgaCtaId ;  /* 0x0000000000078919 */ /* 0x000f640000008800 */
[----:B------:R-:W-:Y:S01]  /*1990*/  @!P2 IMAD.SHL.U32 R22, R4, 0x4, RZ ;  /* 0x000000040416a824 */ /* 0x000fe200078e00ff */
[----:B0-----:R-:W-:Y:S01]  /*19a0*/  @!P2 MOV R15, 0x400 ;  /* 0x00000400000fa802 */ /* 0x001fe20000000f00 */
[----:B------:R-:W0:Y:S01]  /*19b0*/  @!P2 S2R R20, SR_CgaCtaId ;  /* 0x000000000014a919 */ /* 0x000e220000008800 */
[----:B------:R-:W-:-:S02]  /*19c0*/  @!P1 MOV R14, 0x400 ;  /* 0x00000400000e9802 */ /* 0x000fc40000000f00 */
[----:B-1----:R-:W-:Y:S01]  /*19d0*/  @!P0 MOV R12, 0x400 ;  /* 0x00000400000c8802 */ /* 0x002fe20000000f00 */
[----:B------:R-:W1:Y:S01]  /*19e0*/  @!P1 S2R R17, SR_CgaCtaId ;  /* 0x0000000000119919 */ /* 0x000e620000008800 */
[----:B------:R-:W-:Y:S02]  /*19f0*/  @!P2 LOP3.LUT R22, R22, 0x1c, RZ, 0xc0, !PT ;  /* 0x0000001c1616a812 */ /* 0x000fe400078ec0ff */
[----:B-----5:R-:W-:Y:S01]  /*1a00*/  MOV R24, 0xff800000 ;  /* 0xff80000000187802 */ /* 0x020fe20000000f00 */
[----:B------:R-:W-:Y:S01]  /*1a10*/  ULEA UR4, UR4, UR5, 0x18 ;  /* 0x0000000504047291 */ /* 0x000fe2000f8ec0ff */
[----:B------:R-:W-:Y:S01]  /*1a20*/  IMAD.MOV.U32 R25, RZ, RZ, -0x800000 ;  /* 0xff800000ff197424 */ /* 0x000fe200078e00ff */
[----:B------:R-:W-:Y:S01]  /*1a30*/  @!P0 LEA R7, R7, R12, 0x18 ;  /* 0x0000000c07078211 */ /* 0x000fe200078ec0ff */
[----:B------:R-:W-:Y:S01]  /*1a40*/  @!P3 IMAD.SHL.U32 R12, R4, 0x4, RZ ;  /* 0x00000004040cb824 */ /* 0x000fe200078e00ff */
[----:B0-----:R-:W-:Y:S01]  /*1a50*/  @!P2 LEA R15, R20, R15, 0x18 ;  /* 0x0000000f140fa211 */ /* 0x001fe200078ec0ff */
[----:B------:R-:W-:-:S03]  /*1a60*/  @!P1 IMAD.SHL.U32 R20, R4, 0x4, RZ ;  /* 0x0000000404149824 */ /* 0x000fc600078e00ff */
[----:B------:R-:W-:Y:S02]  /*1a70*/  @!P3 LOP3.LUT R12, R12, 0x1c, RZ, 0xc0, !PT ;  /* 0x0000001c0c0cb812 */ /* 0x000fe400078ec0ff */
[----:B-1----:R-:W-:Y:S01]  /*1a80*/  @!P1 LEA R13, R17, R14, 0x18 ;  /* 0x0000000e110d9211 */ /* 0x002fe200078ec0ff */
[----:B------:R-:W-:Y:S01]  /*1a90*/  @!P0 IMAD.SHL.U32 R14, R4, 0x4, RZ ;  /* 0x00000004040e8824 */ /* 0x000fe200078e00ff */
[----:B------:R-:W-:Y:S01]  /*1aa0*/  @!P1 LOP3.LUT R20, R20, 0x1c, RZ, 0xc0, !PT ;  /* 0x0000001c14149812 */ /* 0x000fe200078ec0ff */
[----:B------:R-:W-:Y:S01]  /*1ab0*/  @!P2 IMAD.IADD R22, R22, 0x1, R15 ;  /* 0x000000011616a824 */ /* 0x000fe200078e020f */
[----:B------:R-:W-:Y:S02]  /*1ac0*/  @!P3 IADD3 R12, PT, PT, R12, UR4, RZ ;  /* 0x000000040c0cbc10 */ /* 0x000fe4000fffe0ff */
[----:B------:R-:W-:Y:S01]  /*1ad0*/  @!P0 LOP3.LUT R14, R14, 0x1c, RZ, 0xc0, !PT ;  /* 0x0000001c0e0e8812 */ /* 0x000fe200078ec0ff */
[----:B------:R-:W-:Y:S01]  /*1ae0*/  @!P1 IMAD.IADD R20, R20, 0x1, R13 ;  /* 0x0000000114149824 */ /* 0x000fe200078e020d */
[----:B------:R-:W-:Y:S01]  /*1af0*/  SHF.R.U32.HI R13, RZ, 0x4, R4 ;  /* 0x00000004ff0d7819 */ /* 0x000fe20000011604 */
[----:B------:R-:W-:-:S02]  /*1b00*/  @!P3 IMAD R15, R3, 0x24, R12 ;  /* 0x00000024030fb824 */ /* 0x000fc400078e020c */
[----:B------:R-:W-:Y:S01]  /*1b10*/  @!P0 IMAD.IADD R14, R14, 0x1, R7 ;  /* 0x000000010e0e8824 */ /* 0x000fe200078e0207 */
[----:B------:R-:W-:Y:S01]  /*1b20*/  LOP3.LUT R7, R4, 0xf, RZ, 0xc0, !PT ;  /* 0x0000000f04077812 */ /* 0x000fe200078ec0ff */
[----:B------:R-:W-:Y:S01]  /*1b30*/  @!P2 IMAD R22, R3, 0x24, R22 ;  /* 0x000000240316a824 */ /* 0x000fe200078e0216 */
[----:B------:R-:W-:Y:S01]  /*1b40*/  LEA R12, R13, UR4, 0x2 ;  /* 0x000000040d0c7c11 */ /* 0x000fe2000f8e10ff */
[C---:B------:R-:W-:Y:S01]  /*1b50*/  @!P1 IMAD R20, R3.reuse, 0x24, R20 ;  /* 0x0000002403149824 */ /* 0x040fe200078e0214 */
[----:B------:R-:W-:Y:S01]  /*1b60*/  USHF.R.S32.HI UR4, URZ, 0x1f, UR22 ;  /* 0x0000001fff047899 */ /* 0x000fe20008011416 */
[----:B------:R-:W-:Y:S02]  /*1b70*/  @!P0 IMAD R17, R3, 0x24, R14 ;  /* 0x0000002403118824 */ /* 0x000fe400078e020e */
[----:B------:R-:W-:Y:S01]  /*1b80*/  IMAD R12, R7, 0x24, R12 ;  /* 0x00000024070c7824 */ /* 0x000fe200078e020c */
[----:B------:R-:W0:Y:S01]  /*1b90*/  LDC R3, c[0x0][0x434] ;  /* 0x00010d00ff037b82 */ /* 0x000e220000000800 */
[----:B------:R-:W-:Y:S01]  /*1ba0*/  ULOP3.LUT UR4, UR4, 0x1, URZ, 0xfc, !UPT ;  /* 0x0000000104047892 */ /* 0x000fe2000f8efcff */
[----:B--2---:R-:W-:Y:S04]  /*1bb0*/  @!P3 STS [R15], R16 ;  /* 0x000000100f00b388 */ /* 0x004fe80000000800 */
[----:B---3--:R0:W-:Y:S04]  /*1bc0*/  @!P2 STS [R22+0x240], R11 ;  /* 0x0002400b1600a388 */ /* 0x0081e80000000800 */
[----:B----4-:R1:W-:Y:S04]  /*1bd0*/  @!P1 STS [R20+0x480], R5 ;  /* 0x0004800514009388 */ /* 0x0103e80000000800 */
[----:B------:R2:W-:Y:S01]  /*1be0*/  @!P0 STS [R17+0x6c0], R6 ;  /* 0x0006c00611008388 */ /* 0x0005e20000000800 */
[----:B------:R-:W-:Y:S01]  /*1bf0*/  BAR.SYNC.DEFER_BLOCKING 0x0 ;  /* 0x0000000000007b1d */ /* 0x000fe20000010000 */
[----:B0-----:R-:W-:-:S05]  /*1c00*/  IABS R11, R3 ;  /* 0x00000003000b7213 */ /* 0x001fca0000000000 */
[----:B-1----:R-:W0:Y:S01]  /*1c10*/  I2F.RP R20, R11 ;  /* 0x0000000b00147306 */ /* 0x002e220000209400 */
[----:B------:R-:W-:Y:S04]  /*1c20*/  @!P0 LDS R27, [R12] ;  /* 0x000000000c1b8984 */ /* 0x000fe80000000800 */
[----:B------:R-:W-:Y:S04]  /*1c30*/  @!P0 LDS R24, [R12+0x240] ;  /* 0x000240000c188984 */ /* 0x000fe80000000800 */
[----:B------:R-:W1:Y:S01]  /*1c40*/  @!P0 LDS R25, [R12+0x480] ;  /* 0x000480000c198984 */ /* 0x000e620000000800 */
[----:B0-----:R-:W0:Y:S03]  /*1c50*/  MUFU.RCP R16, R20 ;  /* 0x0000001400107308 */ /* 0x001e260000001000 */
[----:B------:R-:W3:Y:S01]  /*1c60*/  @!P0 LDS R23, [R12+0x6c0] ;  /* 0x0006c0000c178984 */ /* 0x000ee20000000800 */
[----:B0-----:R-:W-:-:S04]  /*1c70*/  VIADD R16, R16, 0xffffffe ;  /* 0x0ffffffe10107836 */ /* 0x001fc80000000000 */
[----:B--2---:R0:W2:Y:S02]  /*1c80*/  F2I.FTZ.U32.TRUNC.NTZ R17, R16 ;  /* 0x0000001000117305 */ /* 0x0040a4000021f000 */
[----:B0-----:R-:W-:Y:S01]  /*1c90*/  HFMA2 R16, -RZ, RZ, 0, 0 ;  /* 0x00000000ff107431 */ /* 0x001fe200000001ff */
[----:B-1----:R-:W-:-:S04]  /*1ca0*/  FMNMX3.FTZ R6, R27, R24, R25, !PT ;  /* 0x000000181b067276 */ /* 0x002fc80007810019 */
[----:B---3--:R-:W-:Y:S01]  /*1cb0*/  FMNMX.FTZ R5, R6, R23, !PT ;  /* 0x0000001706057209 */ /* 0x008fe20007810000 */
[----:B--2---:R-:W-:-:S04]  /*1cc0*/  IMAD.MOV R6, RZ, RZ, -R17 ;  /* 0x000000ffff067224 */ /* 0x004fc800078e0a11 */
[----:B------:R-:W0:Y:S01]  /*1cd0*/  SHFL.BFLY PT, R14, R5, 0x8, 0x1f ;  /* 0x0d001f00050e7f89 */ /* 0x000e2200000e0000 */
[----:B------:R-:W-:-:S04]  /*1ce0*/  IMAD R6, R6, R11, RZ ;  /* 0x0000000b06067224 */ /* 0x000fc800078e02ff */
[----:B------:R-:W-:Y:S02]  /*1cf0*/  IMAD.HI.U32 R6, R17, R6, R16 ;  /* 0x0000000611067227 */ /* 0x000fe400078e0010 */
[----:B------:R-:W1:Y:S01]  /*1d00*/  LDC R17, c[0x0][0x3e0] ;  /* 0x0000f800ff117b82 */ /* 0x000e620000000800 */
[----:B0-----:R-:W-:Y:S02]  /*1d10*/  FMNMX.FTZ R14, R5, R14, !PT ;  /* 0x0000000e050e7209 */ /* 0x001fe40007810000 */
[----:B------:R-:W-:Y:S02]  /*1d20*/  IABS R5, R2 ;  /* 0x0000000200057213 */ /* 0x000fe40000000000 */
[----:B------:R-:W-:Y:S01]  /*1d30*/  LOP3.LUT R2, R2, R3, RZ, 0x3c, !PT ;  /* 0x0000000302027212 */ /* 0x000fe200078e3cff */
[----:B------:R-:W0:Y:S03]  /*1d40*/  SHFL.BFLY PT, R15, R14, 0x4, 0x1f ;  /* 0x0c801f000e0f7f89 */ /* 0x000e2600000e0000 */
[----:B------:R-:W-:-:S02]  /*1d50*/  ISETP.GE.AND P2, PT, R2, RZ, PT ;  /* 0x000000ff0200720c */ /* 0x000fc40003f46270 */
[----:B0-----:R-:W-:Y:S01]  /*1d60*/  FMNMX.FTZ R15, R14, R15, !PT ;  /* 0x0000000f0e0f7209 */ /* 0x001fe20007810000 */
[----:B------:R-:W-:-:S04]  /*1d70*/  IMAD.HI.U32 R14, R6, R5, RZ ;  /* 0x00000005060e7227 */ /* 0x000fc800078e00ff */
[----:B------:R-:W0:Y:S01]  /*1d80*/  SHFL.BFLY PT, R12, R15, 0x2, 0x1f ;  /* 0x0c401f000f0c7f89 */ /* 0x000e2200000e0000 */
[----:B------:R-:W-:-:S04]  /*1d90*/  IMAD.MOV R6, RZ, RZ, -R14 ;  /* 0x000000ffff067224 */ /* 0x000fc800078e0a0e */
[----:B------:R-:W-:-:S05]  /*1da0*/  IMAD R6, R11, R6, R5 ;  /* 0x000000060b067224 */ /* 0x000fca00078e0205 */
[----:B------:R-:W-:-:S13]  /*1db0*/  ISETP.GT.U32.AND P0, PT, R11, R6, PT ;  /* 0x000000060b00720c */ /* 0x000fda0003f04070 */
[----:B------:R-:W-:Y:S01]  /*1dc0*/  @!P0 IMAD.IADD R6, R6, 0x1, -R11 ;  /* 0x0000000106068824 */ /* 0x000fe200078e0a0b */
[----:B0-----:R-:W-:Y:S01]  /*1dd0*/  FMNMX.FTZ R12, R15, R12, !PT ;  /* 0x0000000c0f0c7209 */ /* 0x001fe20007810000 */
[----:B------:R-:W-:Y:S01]  /*1de0*/  @!P0 VIADD R14, R14, 0x1 ;  /* 0x000000010e0e8836 */ /* 0x000fe20000000000 */
[----:B------:R-:W-:Y:S02]  /*1df0*/  ISETP.NE.AND P0, PT, R3, RZ, PT ;  /* 0x000000ff0300720c */ /* 0x000fe40003f05270 */
[----:B------:R-:W-:Y:S01]  /*1e00*/  ISETP.GE.U32.AND P1, PT, R6, R11, PT ;  /* 0x0000000b0600720c */ /* 0x000fe20003f26070 */
[----:B------:R-:W0:-:S12]  /*1e10*/  SHFL.BFLY PT, R5, R12, 0x1, 0x1f ;  /* 0x0c201f000c057f89 */ /* 0x000e1800000e0000 */
[----:B------:R-:W-:-:S05]  /*1e20*/  @P1 VIADD R14, R14, 0x1 ;  /* 0x000000010e0e1836 */ /* 0x000fca0000000000 */
[----:B------:R-:W-:Y:S02]  /*1e30*/  @!P2 IADD3 R14, PT, PT, -R14, RZ, RZ ;  /* 0x000000ff0e0ea210 */ /* 0x000fe40007ffe1ff */
[----:B------:R-:W-:Y:S02]  /*1e40*/  @!P0 LOP3.LUT R14, RZ, R3, RZ, 0x33, !PT ;  /* 0x00000003ff0e8212 */ /* 0x000fe400078e33ff */
[----:B0-----:R-:W-:Y:S02]  /*1e50*/  FMNMX.FTZ R5, R12, R5, !PT ;  /* 0x000000050c057209 */ /* 0x001fe40007810000 */
[----:B-1----:R-:W-:Y:S02]  /*1e60*/  IABS R12, R17 ;  /* 0x00000011000c7213 */ /* 0x002fe40000000000 */
[----:B------:R-:W-:-:S04]  /*1e70*/  FSETP.NEU.FTZ.AND P1, PT, R5, -INF , PT ;  /* 0xff8000000500780b */ /* 0x000fc80003f3d000 */
[----:B------:R-:W-:Y:S01]  /*1e80*/  FSEL R2, R5, RZ, P1 ;  /* 0x000000ff05027208 */ /* 0x000fe20000800000 */
[----:B------:R-:W-:Y:S01]  /*1e90*/  IMAD R5, R14, UR4, RZ ;  /* 0x000000040e057c24 */ /* 0x000fe2000f8e02ff */
[----:B------:R-:W0:Y:S03]  /*1ea0*/  LDCU UR4, c[0x0][0x430] ;  /* 0x00008600ff0477ac */ /* 0x000e260008000800 */
[C---:B------:R-:W-:Y:S01]  /*1eb0*/  FADD.FTZ R20, -R2.reuse, R27 ;  /* 0x0000001b02147221 */ /* 0x040fe20000010100 */
[C---:B------:R-:W-:Y:S01]  /*1ec0*/  FADD.FTZ R22, -R2.reuse, R24 ;  /* 0x0000001802167221 */ /* 0x040fe20000010100 */
[C---:B------:R-:W-:Y:S01]  /*1ed0*/  FADD.FTZ R21, -R2.reuse, R25 ;  /* 0x0000001902157221 */ /* 0x040fe20000010100 */
[----:B------:R-:W-:Y:S01]  /*1ee0*/  FADD.FTZ R15, -R2, R23 ;  /* 0x00000017020f7221 */ /* 0x000fe20000010100 */
[----:B------:R-:W-:Y:S01]  /*1ef0*/  FMUL.FTZ R20, R20, 1.4426950216293334961 ;  /* 0x3fb8aa3b14147820 */ /* 0x000fe20000410000 */
[----:B------:R-:W-:Y:S01]  /*1f00*/  FMUL.FTZ R22, R22, 1.4426950216293334961 ;  /* 0x3fb8aa3b16167820 */ /* 0x000fe20000410000 */
[----:B------:R-:W-:Y:S01]  /*1f10*/  FMUL.FTZ R21, R21, 1.4426950216293334961 ;  /* 0x3fb8aa3b15157820 */ /* 0x000fe20000410000 */
[----:B------:R-:W-:Y:S01]  /*1f20*/  FMUL.FTZ R15, R15, 1.4426950216293334961 ;  /* 0x3fb8aa3b0f0f7820 */ /* 0x000fe20000410000 */
[----:B------:R-:W-:Y:S01]  /*1f30*/  IABS R16, R5 ;  /* 0x0000000500107213 */ /* 0x000fe20000000000 */
[----:B------:R1:W-:Y:S01]  /*1f40*/  MUFU.EX2 R11, R22 ;  /* 0x00000016000b7308 */ /* 0x0003e20000000800 */
[----:B------:R-:W-:-:S03]  /*1f50*/  ISETP.NE.AND P5, PT, R5, RZ, PT ;  /* 0x000000ff0500720c */ /* 0x000fc60003fa5270 */
[----:B------:R-:W2:Y:S04]  /*1f60*/  MUFU.EX2 R20, R20 ;  /* 0x0000001400147308 */ /* 0x000ea80000000800 */
[----:B------:R-:W3:Y:S04]  /*1f70*/  MUFU.EX2 R6, R21 ;  /* 0x0000001500067308 */ /* 0x000ee80000000800 */
[----:B------:R-:W4:Y:S04]  /*1f80*/  MUFU.EX2 R33, R15 ;  /* 0x0000000f00217308 */ /* 0x000f280000000800 */
[----:B-1----:R-:W1:Y:S01]  /*1f90*/  I2F.RP R22, R12 ;  /* 0x0000000c00167306 */ /* 0x002e620000209400 */
[----:B--2---:R-:W-:-:S04]  /*1fa0*/  FADD.FTZ R11, R20, R11 ;  /* 0x0000000b140b7221 */ /* 0x004fc80000010000 */
[----:B---3--:R-:W-:-:S03]  /*1fb0*/  FADD.FTZ R6, R11, R6 ;  /* 0x000000060b067221 */ /* 0x008fc60000010000 */
[----:B------:R-:W2:Y:S01]  /*1fc0*/  I2F.RP R26, R16 ;  /* 0x00000010001a7306 */ /* 0x000ea20000209400 */
[----:B----4-:R-:W-:-:S05]  /*1fd0*/  FADD.FTZ R33, R6, R33 ;  /* 0x0000002106217221 */ /* 0x010fca0000010000 */
[----:B------:R-:W3:Y:S02]  /*1fe0*/  SHFL.BFLY PT, R20, R33, 0x8, 0x1f ;  /* 0x0d001f0021147f89 */ /* 0x000ee400000e0000 */
[----:B-1----:R-:W1:Y:S08]  /*1ff0*/  MUFU.RCP R28, R22 ;  /* 0x00000016001c7308 */ /* 0x002e700000001000 */
[----:B--2---:R-:W2:Y:S01]  /*2000*/  MUFU.RCP R21, R26 ;  /* 0x0000001a00157308 */ /* 0x004ea20000001000 */
[----:B-1----:R-:W-:-:S07]  /*2010*/  VIADD R28, R28, 0xffffffe ;  /* 0x0ffffffe1c1c7836 */ /* 0x002fce0000000000 */
[----:B------:R-:W1:Y:S01]  /*2020*/  F2I.FTZ.U32.TRUNC.NTZ R29, R28 ;  /* 0x0000001c001d7305 */ /* 0x000e62000021f000 */
[----:B---3--:R-:W-:Y:S01]  /*2030*/  FADD.FTZ R20, R33, R20 ;  /* 0x0000001421147221 */ /* 0x008fe20000010000 */
[----:B--2---:R-:W-:-:S04]  /*2040*/  VIADD R21, R21, 0xffffffe ;  /* 0x0ffffffe15157836 */ /* 0x004fc80000000000 */
[----:B------:R-:W2:Y:S02]  /*2050*/  SHFL.BFLY PT, R15, R20, 0x4, 0x1f ;  /* 0x0c801f00140f7f89 */ /* 0x000ea400000e0000 */
[----:B------:R-:W3:Y:S01]  /*2060*/  F2I.FTZ.U32.TRUNC.NTZ R21, R21 ;  /* 0x0000001500157305 */ /* 0x000ee2000021f000 */
[----:B-1----:R-:W-:Y:S02]  /*2070*/  IMAD.MOV R6, RZ, RZ, -R29 ;  /* 0x000000ffff067224 */ /* 0x002fe400078e0a1d */
[----:B------:R-:W-:Y:S02]  /*2080*/  IMAD.MOV.U32 R28, RZ, RZ, RZ ;  /* 0x000000ffff1c7224 */ /* 0x000fe400078e00ff */
[----:B------:R-:W-:-:S04]  /*2090*/  IMAD R33, R6, R12, RZ ;  /* 0x0000000c06217224 */ /* 0x000fc800078e02ff */
[----:B------:R-:W-:-:S04]  /*20a0*/  IMAD.HI.U32 R22, R29, R33, R28 ;  /* 0x000000211d167227 */ /* 0x000fc800078e001c */
[----:B---3--:R-:W-:Y:S02]  /*20b0*/  IMAD.MOV R11, RZ, RZ, -R21 ;  /* 0x000000ffff0b7224 */ /* 0x008fe400078e0a15 */
[----:B--2---:R-:W-:Y:S01]  /*20c0*/  FADD.FTZ R15, R20, R15 ;  /* 0x0000000f140f7221 */ /* 0x004fe20000010000 */
[----:B------:R-:W-:Y:S01]  /*20d0*/  MOV R20, RZ ;  /* 0x000000ff00147202 */ /* 0x000fe20000000f00 */
[----:B------:R-:W-:-:S03]  /*20e0*/  IMAD R11, R11, R16, RZ ;  /* 0x000000100b0b7224 */ /* 0x000fc600078e02ff */
[----:B------:R-:W1:Y:S01]  /*20f0*/  SHFL.BFLY PT, R6, R15, 0x2, 0x1f ;  /* 0x0c401f000f067f89 */ /* 0x000e6200000e0000 */
[----:B------:R-:W-:Y:S01]  /*2100*/  IMAD.HI.U32 R20, R21, R11, R20 ;  /* 0x0000000b15147227 */ /* 0x000fe200078e0014 */
[----:B------:R-:W-:-:S03]  /*2110*/  IABS R21, R5 ;  /* 0x0000000500157213 */ /* 0x000fc60000000000 */
[----:B------:R-:W-:Y:S02]  /*2120*/  VIADD R11, R16, UR18 ;  /* 0x00000012100b7c36 */ /* 0x000fe40008000000 */
[----:B------:R-:W-:-:S03]  /*2130*/  IMAD.MOV R21, RZ, RZ, -R21 ;  /* 0x000000ffff157224 */ /* 0x000fc600078e0a15 */
[----:B------:R-:W-:Y:S02]  /*2140*/  IABS R29, R11 ;  /* 0x0000000b001d7213 */ /* 0x000fe40000000000 */
[C---:B------:R-:W-:Y:S02]  /*2150*/  LOP3.LUT R26, R11.reuse, R16, RZ, 0x3c, !PT ;  /* 0x000000100b1a7212 */ /* 0x040fe400078e3cff */
[----:B------:R-:W-:Y:S01]  /*2160*/  LOP3.LUT R11, R11, R17, RZ, 0x3c, !PT ;  /* 0x000000110b0b7212 */ /* 0x000fe200078e3cff */
[----:B------:R-:W-:Y:S01]  /*2170*/  IMAD.HI.U32 R20, R20, R29, RZ ;  /* 0x0000001d14147227 */ /* 0x000fe200078e00ff */
[----:B------:R-:W-:-:S03]  /*2180*/  ISETP.GE.AND P0, PT, R26, RZ, PT ;  /* 0x000000ff1a00720c */ /* 0x000fc60003f06270 */
[----:B------:R-:W-:-:S04]  /*2190*/  IMAD.HI.U32 R22, R22, R29, RZ ;  /* 0x0000001d16167227 */ /* 0x000fc800078e00ff */
[--C-:B------:R-:W-:Y:S02]  /*21a0*/  IMAD R33, R20, R21, R29.reuse ;  /* 0x0000001514217224 */ /* 0x100fe400078e021d */
[----:B-1----:R-:W-:Y:S01]  /*21b0*/  FADD.FTZ R6, R15, R6 ;  /* 0x000000060f067221 */ /* 0x002fe20000010000 */
[----:B------:R-:W-:Y:S01]  /*21c0*/  IMAD.MOV R21, RZ, RZ, -R22 ;  /* 0x000000ffff157224 */ /* 0x000fe200078e0a16 */
[----:B------:R-:W1:Y:S01]  /*21d0*/  LDC.U8 R15, c[0x0][0x549] ;  /* 0x00015240ff0f7b82 */ /* 0x000e620000000000 */
[----:B------:R-:W-:Y:S02]  /*21e0*/  ISETP.GT.U32.AND P3, PT, R16, R33, PT ;  /* 0x000000211000720c */ /* 0x000fe40003f64070 */
[C---:B------:R-:W-:Y:S02]  /*21f0*/  IMAD R29, R12.reuse, R21, R29 ;  /* 0x000000150c1d7224 */ /* 0x040fe400078e021d */
[----:B------:R-:W2:Y:S03]  /*2200*/  SHFL.BFLY PT, R21, R6, 0x1, 0x1f ;  /* 0x0c201f0006157f89 */ /* 0x000ea600000e0000 */
[----:B------:R-:W-:-:S06]  /*2210*/  ISETP.GT.U32.AND P1, PT, R12, R29, PT ;  /* 0x0000001d0c00720c */ /* 0x000fcc0003f24070 */
[-C--:B------:R-:W-:Y:S01]  /*2220*/  @!P3 IADD3 R33, PT, PT, R33, -R16.reuse, RZ ;  /* 0x800000102121b210 */ /* 0x080fe20007ffe0ff */
[----:B------:R-:W-:Y:S01]  /*2230*/  @!P3 VIADD R20, R20, 0x1 ;  /* 0x000000011414b836 */ /* 0x000fe20000000000 */
[----:B------:R-:W-:Y:S02]  /*2240*/  ISETP.GE.AND P3, PT, R11, RZ, PT ;  /* 0x000000ff0b00720c */ /* 0x000fe40003f66270 */
[----:B------:R-:W-:-:S03]  /*2250*/  ISETP.GE.U32.AND P2, PT, R33, R16, PT ;  /* 0x000000102100720c */ /* 0x000fc60003f46070 */
[----:B------:R-:W-:Y:S02]  /*2260*/  @!P1 IMAD.IADD R29, R29, 0x1, -R12 ;  /* 0x000000011d1d9824 */ /* 0x000fe400078e0a0c */
[----:B------:R-:W-:Y:S01]  /*2270*/  @!P1 VIADD R22, R22, 0x1 ;  /* 0x0000000116169836 */ /* 0x000fe20000000000 */
[----:B------:R-:W-:Y:S02]  /*2280*/  ISETP.NE.AND P1, PT, R17, RZ, PT ;  /* 0x000000ff1100720c */ /* 0x000fe40003f25270 */
[----:B------:R-:W-:Y:S02]  /*2290*/  ISETP.GE.U32.AND P4, PT, R29, R12, PT ;  /* 0x0000000c1d00720c */ /* 0x000fe40003f86070 */
[----:B------:R-:W-:Y:S01]  /*22a0*/  SHF.R.S32.HI R29, RZ, 0x1f, R5 ;  /* 0x0000001fff1d7819 */ /* 0x000fe20000011405 */
[----:B--2---:R-:W-:Y:S01]  /*22b0*/  FADD.FTZ R21, R6, R21 ;  /* 0x0000001506157221 */ /* 0x004fe20000010000 */
[----:B0-----:R-:W-:Y:S02]  /*22c0*/  IMAD R6, R3, UR4, RZ ;  /* 0x0000000403067c24 */ /* 0x001fe4000f8e02ff */
[----:B------:R-:W-:-:S02]  /*22d0*/  @P2 VIADD R20, R20, 0x1 ;  /* 0x0000000114142836 */ /* 0x000fc40000000000 */
[----:B------:R-:W-:Y:S01]  /*22e0*/  FSETP.NE.FTZ.AND P2, PT, R21, RZ, PT ;  /* 0x000000ff1500720b */ /* 0x000fe20003f55000 */
[----:B------:R-:W-:Y:S02]  /*22f0*/  IMAD R5, R5, R6, RZ ;  /* 0x0000000605057224 */ /* 0x000fe400078e02ff */
[----:B------:R-:W-:Y:S01]  /*2300*/  @!P0 IMAD.MOV R20, RZ, RZ, -R20 ;  /* 0x000000ffff148224 */ /* 0x000fe200078e0a14 */
[----:B-1----:R-:W-:Y:S02]  /*2310*/  ISETP.NE.AND P0, PT, R15, RZ, PT ;  /* 0x000000ff0f00720c */ /* 0x002fe40003f05270 */
[----:B------:R-:W-:Y:S02]  /*2320*/  @P4 IADD3 R22, PT, PT, R22, 0x1, RZ ;  /* 0x0000000116164810 */ /* 0x000fe40007ffe0ff */
[----:B------:R-:W-:Y:S02]  /*2330*/  ISETP.NE.AND P4, PT, R14, RZ, PT ;  /* 0x000000ff0e00720c */ /* 0x000fe40003f85270 */
[----:B------:R-:W-:Y:S01]  /*2340*/  @!P5 LOP3.LUT R20, RZ, R16, RZ, 0x33, !PT ;  /* 0x00000010ff14d212 */ /* 0x000fe200078e33ff */
[----:B------:R-:W-:Y:S01]  /*2350*/  @!P3 IMAD.MOV R22, RZ, RZ, -R22 ;  /* 0x000000ffff16b224 */ /* 0x000fe200078e0a16 */
[----:B------:R-:W-:Y:S01]  /*2360*/  @!P1 LOP3.LUT R22, RZ, R17, RZ, 0x33, !PT ;  /* 0x00000011ff169212 */ /* 0x000fe200078e33ff */
[----:B------:R-:W0:Y:S01]  /*2370*/  @P2 MUFU.LG2 R21, R21 ;  /* 0x0000001500152308 */ /* 0x000e220000000c00 */
[----:B------:R-:W-:-:S02]  /*2380*/  LOP3.LUT P1, RZ, R4, 0x38f, RZ, 0xc0, !PT ;  /* 0x0000038f04ff7812 */ /* 0x000fc4000782c0ff */
[----:B------:R-:W-:Y:S02]  /*2390*/  SEL R11, R3, 0x1, !P0 ;  /* 0x00000001030b7807 */ /* 0x000fe40004000000 */
[----:B------:R-:W-:Y:S02]  /*23a0*/  SEL R12, RZ, 0x1, !P4 ;  /* 0x00000001ff0c7807 */ /* 0x000fe40006000000 */
[----:B------:R-:W-:Y:S01]  /*23b0*/  ISETP.LT.U32.AND P0, PT, R18, R20, PT ;  /* 0x000000141200720c */ /* 0x000fe20003f01070 */
[----:B------:R-:W-:Y:S01]  /*23c0*/  IMAD R11, R22, R11, RZ ;  /* 0x0000000b160b7224 */ /* 0x000fe200078e02ff */
[----:B------:R-:W-:Y:S01]  /*23d0*/  SHF.R.S32.HI R15, RZ, 0x1f, R20 ;  /* 0x0000001fff0f7819 */ /* 0x000fe20000011414 */
[----:B------:R-:W-:Y:S01]  /*23e0*/  IMAD.MOV.U32 R22, RZ, RZ, 0x7f800000 ;  /* 0x7f800000ff167424 */ /* 0x000fe200078e00ff */
[----:B------:R-:W-:Y:S02]  /*23f0*/  LOP3.LUT R12, R29, R12, RZ, 0xfc, !PT ;  /* 0x0000000c1d0c7212 */ /* 0x000fe400078efcff */
[----:B------:R-:W-:-:S03]  /*2400*/  ISETP.LT.AND.EX P0, PT, R19, R15, PT, P0 ;  /* 0x0000000f1300720c */ /* 0x000fc60003f01300 */
[----:B------:R-:W-:Y:S01]  /*2410*/  IMAD R3, R12, R11, RZ ;  /* 0x0000000b0c037224 */ /* 0x000fe200078e02ff */
[----:B------:R-:W-:Y:S01]  /*2420*/  SEL R6, R18, R20, P0 ;  /* 0x0000001412067207 */ /* 0x000fe20000000000 */
[----:B0-----:R-:W-:Y:S01]  /*2430*/  @P2 FFMA.FTZ R22, R21, 0.69314718246459960938, R2 ;  /* 0x3f31721815162823 */ /* 0x001fe20000010002 */
[----:B------:R-:W-:Y:S07]  /*2440*/  @P1 BRA `(.L_x_52) ;  /* 0x00000010008c1947 */ /* 0x000fee0003800000 */
        /* <DEDUP_REMOVED lines=50> */
.L_x_54:
[----:B------:R-:W-:Y:S01]  /*2770*/  IMAD.MOV.U32 R26, RZ, RZ, R2 ;  /* 0x000000ffff1a7224 */ /* 0x000fe200078e0002 */
[----:B------:R-:W-:Y:S01]  /*2780*/  MOV R19, RZ ;  /* 0x000000ff00137202 */ /* 0x000fe20000000f00 */
[----:B------:R-:W-:Y:S01]  /*2790*/  IMAD.MOV.U32 R18, RZ, RZ, R32 ;  /* 0x000000ffff127224 */ /* 0x000fe200078e0020 */
[----:B------:R-:W-:Y:S02]  /*27a0*/  MOV R14, 0x27c0 ;  /* 0x000027c0000e7802 */ /* 0x000fe40000000f00 */
[----:B------:R-:W-:Y:S05]  /*27b0*/  CALL.REL.NOINC `($__internal_1_$__cuda_sm20_div_s64) ;  /* 0x0000001c00807944 */ /* 0x000fea0003c00000 */
[----:B------:R-:W-:Y:S02]  /*27c0*/  IADD3 R15, PT, PT, -R12, RZ, RZ ;  /* 0x000000ff0c0f7210 */ /* 0x000fe40007ffe1ff */
[----:B------:R-:W-:-:S03]  /*27d0*/  MOV R33, R11 ;  /* 0x0000000b00217202 */ /* 0x000fc60000000f00 */
[----:B------:R-:W-:Y:S01]  /*27e0*/  IMAD R14, R32, R15, R2 ;  /* 0x0000000f200e7224 */ /* 0x000fe200078e0202 */
[----:B------:R-:W-:-:S07]  /*27f0*/  MOV R32, R12 ;  /* 0x0000000c00207202 */ /* 0x000fce0000000f00 */
.L_x_55:
        /* <DEDUP_REMOVED lines=59> */
.L_x_57:
[----:B------:R-:W-:Y:S01]  /*2bb0*/  IMAD.MOV.U32 R26, RZ, RZ, R32 ;  /* 0x000000ffff1a7224 */ /* 0x000fe200078e0020 */
[----:B------:R-:W-:Y:S01]  /*2bc0*/  MOV R19, R33 ;  /* 0x0000002100137202 */ /* 0x000fe20000000f00 */
[----:B------:R-:W-:Y:S01]  /*2bd0*/  IMAD.MOV.U32 R18, RZ, RZ, R30 ;  /* 0x000000ffff127224 */ /* 0x000fe200078e001e */
[----:B------:R-:W-:Y:S02]  /*2be0*/  MOV R14, 0x2c00 ;  /* 0x00002c00000e7802 */ /* 0x000fe40000000f00 */
[----:B------:R-:W-:Y:S05]  /*2bf0*/  CALL.REL.NOINC `($__internal_1_$__cuda_sm20_div_s64) ;  /* 0x0000001800707944 */ /* 0x000fea0003c00000 */
[----:B------:R-:W-:-:S05]  /*2c00*/  IADD3 R31, PT, PT, -R12, RZ, RZ ;  /* 0x000000ff0c1f7210 */ /* 0x000fca0007ffe1ff */
[----:B------:R-:W-:Y:S02]  /*2c10*/  IMAD R31, R31, R30, R32 ;  /* 0x0000001e1f1f7224 */ /* 0x000fe400078e0220 */
.L_x_58:
[----:B------:R-:W-:Y:S05]  /*2c20*/  BSYNC.RECONVERGENT B0 ;  /* 0x0000000000007941 */ /* 0x000fea0003800200 */
.L_x_56:
[----:B------:R-:W-:Y:S01]  /*2c30*/  IABS R18, R8 ;  /* 0x0000000800127213 */ /* 0x000fe20000000000 */
[----:B------:R-:W0:Y:S01]  /*2c40*/  LDCU.U8 UR10, c[0x0][0x549] ;  /* 0x0000a920ff0a77ac */ /* 0x000e220008000000 */
[----:B------:R-:W-:Y:S02]  /*2c50*/  IABS R26, R10 ;  /* 0x0000000a001a7213 */ /* 0x000fe40000000000 */
[----:B------:R-:W1:Y:S01]  /*2c60*/  I2F.U32.RP R16, R18 ;  /* 0x0000001200107306 */ /* 0x000e620000209000 */
[----:B------:R-:W-:Y:S01]  /*2c70*/  IABS R11, R17 ;  /* 0x00000011000b7213 */ /* 0x000fe20000000000 */
[----:B------:R-:W2:Y:S06]  /*2c80*/  LDCU.64 UR4, c[0x0][0x430] ;  /* 0x00008600ff0477ac */ /* 0x000eac0008000a00 */
[----:B------:R-:W3:Y:S01]  /*2c90*/  I2F.U32.RP R28, R26 ;  /* 0x0000001a001c7306 */ /* 0x000ee20000209000 */
[----:B0-----:R-:W-:-:S07]  /*2ca0*/  UISETP.NE.AND UP0, UPT, UR10, URZ, UPT ;  /* 0x000000ff0a00728c */ /* 0x001fce000bf05270 */
[----:B-1----:R-:W0:Y:S01]  /*2cb0*/  MUFU.RCP R15, R16 ;  /* 0x00000010000f7308 */ /* 0x002e220000001000 */
[----:B--2---:R-:W-:Y:S02]  /*2cc0*/  USEL UR10, UR5, 0x1, !UP0 ;  /* 0x00000001050a7887 */ /* 0x004fe4000c000000 */
[----:B------:R-:W-:-:S05]  /*2cd0*/  USEL UR11, UR4, 0x1, UP0 ;  /* 0x00000001040b7887 */ /* 0x000fca0008000000 */
[----:B---3--:R-:W1:Y:S01]  /*2ce0*/  MUFU.RCP R20, R28 ;  /* 0x0000001c00147308 */ /* 0x008e620000001000 */
[----:B------:R-:W-:Y:S02]  /*2cf0*/  UIMAD UR4, UR5, UR4, URZ ;  /* 0x00000004050472a4 */ /* 0x000fe4000f8e02ff */
[----:B------:R-:W-:-:S05]  /*2d00*/  UIMAD UR5, UR11, UR5, URZ ;  /* 0x000000050b0572a4 */ /* 0x000fca000f8e02ff */
[----:B------:R-:W-:Y:S01]  /*2d10*/  I2F.U32.RP R14, R11 ;  /* 0x0000000b000e7306 */ /* 0x000fe20000209000 */
[----:B0-----:R-:W-:Y:S01]  /*2d20*/  VIADD R15, R15, 0xffffffe ;  /* 0x0ffffffe0f0f7836 */ /* 0x001fe20000000000 */
[----:B------:R-:W-:-:S06]  /*2d30*/  IABS R16, R12 ;  /* 0x0000000c00107213 */ /* 0x000fcc0000000000 */
[----:B------:R-:W0:Y:S01]  /*2d40*/  F2I.FTZ.U32.TRUNC.NTZ R15, R15 ;  /* 0x0000000f000f7305 */ /* 0x000e22000021f000 */
[----:B-1----:R-:W-:-:S07]  /*2d50*/  VIADD R20, R20, 0xffffffe ;  /* 0x0ffffffe14147836 */ /* 0x002fce0000000000 */
[----:B------:R-:W1:Y:S01]  /*2d60*/  F2I.FTZ.U32.TRUNC.NTZ R21, R20 ;  /* 0x0000001400157305 */ /* 0x000e62000021f000 */
[----:B0-----:R-:W-:-:S07]  /*2d70*/  IADD3 R29, PT, PT, RZ, -R15, RZ ;  /* 0x8000000fff1d7210 */ /* 0x001fce0007ffe0ff */
[----:B------:R0:W2:Y:S01]  /*2d80*/  MUFU.RCP R34, R14 ;  /* 0x0000000e00227308 */ /* 0x0000a20000001000 */
[----:B------:R-:W-:Y:S02]  /*2d90*/  IMAD R29, R29, R18, RZ ;  /* 0x000000121d1d7224 */ /* 0x000fe400078e02ff */
[----:B-1----:R-:W-:Y:S02]  /*2da0*/  IMAD.MOV R19, RZ, RZ, -R21 ;  /* 0x000000ffff137224 */ /* 0x002fe400078e0a15 */
[----:B------:R-:W-:Y:S02]  /*2db0*/  IMAD.MOV.U32 R20, RZ, RZ, RZ ;  /* 0x000000ffff147224 */ /* 0x000fe400078e00ff */
[----:B------:R-:W-:Y:S01]  /*2dc0*/  IMAD R32, R19, R26, RZ ;  /* 0x0000001a13207224 */ /* 0x000fe200078e02ff */
[----:B------:R-:W-:-:S03]  /*2dd0*/  IABS R19, R9 ;  /* 0x0000000900137213 */ /* 0x000fc60000000000 */
[----:B------:R-:W-:Y:S01]  /*2de0*/  IMAD.HI.U32 R32, R21, R32, R20 ;  /* 0x0000002015207227 */ /* 0x000fe200078e0014 */
[----:B------:R-:W1:Y:S01]  /*2df0*/  I2F.U32.RP R30, R19 ;  /* 0x00000013001e7306 */ /* 0x000e620000209000 */
[----:B------:R-:W-:Y:S02]  /*2e00*/  IABS R21, R31 ;  /* 0x0000001f00157213 */ /* 0x000fe40000000000 */
[----:B0-----:R-:W-:Y:S02]  /*2e10*/  HFMA2 R14, -RZ, RZ, 0, 0 ;  /* 0x00000000ff0e7431 */ /* 0x001fe400000001ff */
[----:B--2---:R-:W-:Y:S01]  /*2e20*/  VIADD R34, R34, 0xffffffe ;  /* 0x0ffffffe22227836 */ /* 0x004fe20000000000 */
[----:B------:R-:W-:Y:S01]  /*2e30*/  IABS R20, R10 ;  /* 0x0000000a00147213 */ /* 0x000fe20000000000 */
[----:B------:R-:W-:Y:S02]  /*2e40*/  IMAD.HI.U32 R32, R32, R21, RZ ;  /* 0x0000001520207227 */ /* 0x000fe400078e00ff */
[----:B------:R0:W2:Y:S02]  /*2e50*/  F2I.FTZ.U32.TRUNC.NTZ R35, R34 ;  /* 0x0000002200237305 */ /* 0x0000a4000021f000 */
[----:B------:R-:W-:Y:S01]  /*2e60*/  IMAD.HI.U32 R29, R15, R29, R14 ;  /* 0x0000001d0f1d7227 */ /* 0x000fe200078e000e */
[----:B------:R-:W-:-:S02]  /*2e70*/  IABS R14, R6 ;  /* 0x00000006000e7213 */ /* 0x000fc40000000000 */
[----:B------:R-:W-:Y:S01]  /*2e80*/  IABS R15, R8 ;  /* 0x00000008000f7213 */ /* 0x000fe20000000000 */
[----:B------:R-:W-:Y:S02]  /*2e90*/  IMAD.MOV R20, RZ, RZ, -R20 ;  /* 0x000000ffff147224 */ /* 0x000fe400078e0a14 */
[----:B------:R-:W3:Y:S01]  /*2ea0*/  I2F.U32.RP R28, R14 ;  /* 0x0000000e001c7306 */ /* 0x000ee20000209000 */
[----:B------:R-:W-:-:S04]  /*2eb0*/  IMAD.HI.U32 R29, R29, R16, RZ ;  /* 0x000000101d1d7227 */ /* 0x000fc800078e00ff */
[----:B------:R-:W-:Y:S02]  /*2ec0*/  IMAD R21, R32, R20, R21 ;  /* 0x0000001420157224 */ /* 0x000fe400078e0215 */
[----:B------:R-:W-:Y:S01]  /*2ed0*/  IMAD.MOV R15, RZ, RZ, -R15 ;  /* 0x000000ffff0f7224 */ /* 0x000fe200078e0a0f */
[----:B-1----:R-:W1:Y:S01]  /*2ee0*/  MUFU.RCP R30, R30 ;  /* 0x0000001e001e7308 */ /* 0x002e620000001000 */
[----:B0-----:R-:W-:Y:S01]  /*2ef0*/  IMAD.MOV.U32 R34, RZ, RZ, RZ ;  /* 0x000000ffff227224 */ /* 0x001fe200078e00ff */
[----:B------:R-:W-:Y:S01]  /*2f00*/  ISETP.GT.U32.AND P4, PT, R26, R21, PT ;  /* 0x000000151a00720c */ /* 0x000fe20003f84070 */
[----:B------:R-:W-:Y:S01]  /*2f10*/  IMAD R33, R29, R15, R16 ;  /* 0x0000000f1d217224 */ /* 0x000fe200078e0210 */
[----:B--2---:R-:W-:Y:S02]  /*2f20*/  IADD3 R15, PT, PT, RZ, -R35, RZ ;  /* 0x80000023ff0f7210 */ /* 0x004fe40007ffe0ff */
[----:B------:R-:W-:Y:S02]  /*2f30*/  IABS R16, R17 ;  /* 0x0000001100107213 */ /* 0x000fe40000000000 */
[----:B---3--:R-:W0:Y:S01]  /*2f40*/  MUFU.RCP R28, R28 ;  /* 0x0000001c001c7308 */ /* 0x008e220000001000 */
[----:B------:R-:W-:Y:S01]  /*2f50*/  ISETP.GT.U32.AND P2, PT, R18, R33, PT ;  /* 0x000000211200720c */ /* 0x000fe20003f44070 */
[----:B------:R-:W-:-:S02]  /*2f60*/  IMAD R15, R15, R11, RZ ;  /* 0x0000000b0f0f7224 */ /* 0x000fc400078e02ff */
[----:B------:R-:W-:Y:S02]  /*2f70*/  IMAD.MOV R16, RZ, RZ, -R16 ;  /* 0x000000ffff107224 */ /* 0x000fe400078e0a10 */
[----:B------:R-:W-:Y:S01]  /*2f80*/  IMAD.HI.U32 R34, R35, R15, R34 ;  /* 0x0000000f23227227 */ /* 0x000fe200078e0022 */
[----:B------:R-:W-:Y:S02]  /*2f90*/  @!P4 IADD3 R21, PT, PT, R21, -R26, RZ ;  /* 0x8000001a1515c210 */ /* 0x000fe40007ffe0ff */
[----:B------:R-:W-:Y:S01]  /*2fa0*/  IABS R15, R2 ;  /* 0x00000002000f7213 */ /* 0x000fe20000000000 */
[----:B-1----:R-:W-:Y:S01]  /*2fb0*/  VIADD R35, R30, 0xffffffe ;  /* 0x0ffffffe1e237836 */ /* 0x002fe20000000000 */
[----:B------:R-:W-:Y:S02]  /*2fc0*/  ISETP.GE.U32.AND P6, PT, R21, R26, PT ;  /* 0x0000001a1500720c */ /* 0x000fe40003fc6070 */
[----:B------:R-:W-:Y:S01]  /*2fd0*/  @!P4 IADD3 R32, PT, PT, R32, 0x1, RZ ;  /* 0x000000012020c810 */ /* 0x000fe20007ffe0ff */
[----:B------:R-:W-:Y:S01]  /*2fe0*/  IMAD.HI.U32 R21, R34, R15, RZ ;  /* 0x0000000f22157227 */ /* 0x000fe200078e00ff */
[----:B------:R-:W-:Y:S01]  /*2ff0*/  ISETP.NE.AND P4, PT, R10, RZ, PT ;  /* 0x000000ff0a00720c */ /* 0x000fe20003f85270 */
[----:B------:R-:W1:Y:S02]  /*3000*/  F2I.FTZ.U32.TRUNC.NTZ R35, R35 ;  /* 0x0000002300237305 */ /* 0x000e64000021f000 */
[----:B0-----:R-:W-:-:S02]  /*3010*/  VIADD R36, R28, 0xffffffe ;  /* 0x0ffffffe1c247836 */ /* 0x001fc40000000000 */
[----:B------:R-:W-:Y:S02]  /*3020*/  @!P2 IMAD.IADD R33, R33, 0x1, -R18 ;  /* 0x000000012121a824 */ /* 0x000fe400078e0a12 */
[----:B------:R-:W-:Y:S01]  /*3030*/  IMAD R16, R21, R16, R15 ;  /* 0x0000001015107224 */ /* 0x000fe200078e020f */
[----:B------:R-:W-:Y:S01]  /*3040*/  LOP3.LUT R15, R12, R8, RZ, 0x3c, !PT ;  /* 0x000000080c0f7212 */ /* 0x000fe200078e3cff */
[----:B------:R-:W0:Y:S01]  /*3050*/  F2I.FTZ.U32.TRUNC.NTZ R37, R36 ;  /* 0x0000002400257305 */ /* 0x000e22000021f000 */
[----:B------:R-:W-:Y:S01]  /*3060*/  ISETP.GE.U32.AND P5, PT, R33, R18, PT ;  /* 0x000000122100720c */ /* 0x000fe20003fa6070 */
[----:B------:R-:W-:Y:S01]  /*3070*/  @!P2 VIADD R29, R29, 0x1 ;  /* 0x000000011d1da836 */ /* 0x000fe20000000000 */
[----:B------:R-:W-:Y:S01]  /*3080*/  LOP3.LUT R18, R31, R10, RZ, 0x3c, !PT ;  /* 0x0000000a1f127212 */ /* 0x000fe200078e3cff */
[----:B------:R-:W-:Y:S01]  /*3090*/  IMAD.MOV.U32 R34, RZ, RZ, RZ ;  /* 0x000000ffff227224 */ /* 0x000fe200078e00ff */
[----:B------:R-:W-:Y:S02]  /*30a0*/  ISETP.GT.U32.AND P0, PT, R11, R16, PT ;  /* 0x000000100b00720c */ /* 0x000fe40003f04070 */
[----:B------:R-:W-:-:S02]  /*30b0*/  ISETP.GE.AND P1, PT, R15, RZ, PT ;  /* 0x000000ff0f00720c */ /* 0x000fc40003f26270 */
[----:B------:R-:W-:Y:S02]  /*30c0*/  ISETP.GE.AND P3, PT, R18, RZ, PT ;  /* 0x000000ff1200720c */ /* 0x000fe40003f66270 */
[----:B------:R-:W-:Y:S02]  /*30d0*/  ISETP.NE.AND P2, PT, R8, RZ, PT ;  /* 0x000000ff0800720c */ /* 0x000fe40003f45270 */
[----:B-1----:R-:W-:Y:S01]  /*30e0*/  IADD3 R20, PT, PT, RZ, -R35, RZ ;  /* 0x80000023ff147210 */ /* 0x002fe20007ffe0ff */
[----:B------:R-:W-:Y:S01]  /*30f0*/  @P5 VIADD R29, R29, 0x1 ;  /* 0x000000011d1d5836 */ /* 0x000fe20000000000 */
[----:B------:R-:W-:Y:S01]  /*3100*/  @P6 IADD3 R32, PT, PT, R32, 0x1, RZ ;  /* 0x0000000120206810 */ /* 0x000fe20007ffe0ff */
[----:B0-----:R-:W-:Y:S01]  /*3110*/  IMAD.MOV R15, RZ, RZ, -R37 ;  /* 0x000000ffff0f7224 */ /* 0x001fe200078e0a25 */
[----:B------:R-:W-:Y:S01]  /*3120*/  IABS R18, R9 ;  /* 0x0000000900127213 */ /* 0x000fe20000000000 */
[----:B------:R-:W-:Y:S01]  /*3130*/  @!P0 IMAD.IADD R16, R16, 0x1, -R11 ;  /* 0x0000000110108824 */ /* 0x000fe200078e0a0b */
[----:B------:R-:W-:Y:S01]  /*3140*/  ISETP.NE.AND P5, PT, R9, RZ, PT ;  /* 0x000000ff0900720c */ /* 0x000fe20003fa5270 */
[----:B------:R-:W-:Y:S01]  /*3150*/  IMAD.MOV.U32 R36, RZ, RZ, RZ ;  /* 0x000000ffff247224 */ /* 0x000fe200078e00ff */
[----:B------:R-:W-:Y:S01]  /*3160*/  IADD3 R18, PT, PT, RZ, -R18, RZ ;  /* 0x80000012ff127210 */ /* 0x000fe20007ffe0ff */
[----:B------:R-:W-:Y:S01]  /*3170*/  IMAD R15, R15, R14, RZ ;  /* 0x0000000e0f0f7224 */ /* 0x000fe200078e02ff */
[----:B------:R-:W-:Y:S01]  /*3180*/  @!P3 IADD3 R32, PT, PT, -R32, RZ, RZ ;  /* 0x000000ff2020b210 */ /* 0x000fe20007ffe1ff */
[----:B------:R-:W-:Y:S01]  /*3190*/  @!P1 IMAD.MOV R29, RZ, RZ, -R29 ;  /* 0x000000ffff1d9224 */ /* 0x000fe200078e0a1d */
[----:B------:R-:W-:Y:S01]  /*31a0*/  @!P2 LOP3.LUT R29, RZ, R8, RZ, 0x33, !PT ;  /* 0x00000008ff1da212 */ /* 0x000fe200078e33ff */
[----:B------:R-:W-:Y:S01]  /*31b0*/  IMAD R33, R20, R19, RZ ;  /* 0x0000001314217224 */ /* 0x000fe200078e02ff */
[----:B------:R-:W-:Y:S01]  /*31c0*/  @!P4 LOP3.LUT R32, RZ, R10, RZ, 0x33, !PT ;  /* 0x0000000aff20c212 */ /* 0x000fe200078e33ff */
[----:B------:R-:W-:Y:S01]  /*31d0*/  IMAD.HI.U32 R15, R37, R15, R36 ;  /* 0x0000000f250f7227 */ /* 0x000fe200078e0024 */
[----:B------:R-:W-:-:S02]  /*31e0*/  ISETP.GE.U32.AND P4, PT, R16, R11, PT ;  /* 0x0000000b1000720c */ /* 0x000fc40003f86070 */
[----:B------:R-:W-:Y:S01]  /*31f0*/  IABS R11, R6 ;  /* 0x00000006000b7213 */ /* 0x000fe20000000000 */
[----:B------:R-:W-:Y:S01]  /*3200*/  IMAD.HI.U32 R33, R35, R33, R34 ;  /* 0x0000002123217227 */ /* 0x000fe200078e0022 */
[----:B------:R-:W-:Y:S02]  /*3210*/  IABS R16, R29 ;  /* 0x0000001d00107213 */ /* 0x000fe40000000000 */
[----:B------:R-:W-:Y:S01]  /*3220*/  IABS R20, R32 ;  /* 0x0000002000147213 */ /* 0x000fe20000000000 */
[----:B------:R-:W-:Y:S02]  /*3230*/  IMAD.MOV R11, RZ, RZ, -R11 ;  /* 0x000000ffff0b7224 */ /* 0x000fe400078e0a0b */
[----:B------:R-:W-:-:S04]  /*3240*/  IMAD.HI.U32 R15, R15, R16, RZ ;  /* 0x000000100f0f7227 */ /* 0x000fc800078e00ff */
[----:B------:R-:W-:-:S04]  /*3250*/  IMAD.HI.U32 R33, R33, R20, RZ ;  /* 0x0000001421217227 */ /* 0x000fc800078e00ff */
[----:B------:R-:W-:Y:S02]  /*3260*/  IMAD R11, R15, R11, R16 ;  /* 0x0000000b0f0b7224 */ /* 0x000fe400078e0210 */
[----:B------:R-:W-:Y:S01]  /*3270*/  IMAD R20, R33, R18, R20 ;  /* 0x0000001221147224 */ /* 0x000fe200078e0214 */
[----:B------:R-:W-:Y:S01]  /*3280*/  LOP3.LUT R18, R2, R17, RZ, 0x3c, !PT ;  /* 0x0000001102127212 */ /* 0x000fe200078e3cff */
[----:B------:R-:W-:Y:S01]  /*3290*/  @!P0 VIADD R21, R21, 0x1 ;  /* 0x0000000115158836 */ /* 0x000fe20000000000 */
[----:B------:R-:W-:Y:S01]  /*32a0*/  ISETP.GT.U32.AND P1, PT, R14, R11, PT ;  /* 0x0000000b0e00720c */ /* 0x000fe20003f24070 */
[----:B------:R-:W-:Y:S01]  /*32b0*/  IMAD.MOV R16, RZ, RZ, -R32 ;  /* 0x000000ffff107224 */ /* 0x000fe200078e0a20 */
[----:B------:R-:W-:Y:S02]  /*32c0*/  ISETP.GT.U32.AND P3, PT, R19, R20, PT ;  /* 0x000000141300720c */ /* 0x000fe40003f64070 */
[----:B------:R-:W-:Y:S01]  /*32d0*/  ISETP.GE.AND P2, PT, R18, RZ, PT ;  /* 0x000000ff1200720c */ /* 0x000fe20003f46270 */
[----:B------:R-:W-:Y:S01]  /*32e0*/  IMAD R16, R10, R16, R31 ;  /* 0x000000100a107224 */ /* 0x000fe200078e021f */
[----:B------:R-:W-:-:S02]  /*32f0*/  ISETP.NE.AND P0, PT, R17, RZ, PT ;  /* 0x000000ff1100720c */ /* 0x000fc40003f05270 */
[----:B------:R-:W-:Y:S02]  /*3300*/  @P4 IADD3 R21, PT, PT, R21, 0x1, RZ ;  /* 0x0000000115154810 */ /* 0x000fe40007ffe0ff */
[----:B------:R-:W-:-:S03]  /*3310*/  LOP3.LUT R10, R29, R6, RZ, 0x3c, !PT ;  /* 0x000000061d0a7212 */ /* 0x000fc600078e3cff */
[----:B------:R-:W-:Y:S02]  /*3320*/  @!P1 IMAD.IADD R11, R11, 0x1, -R14 ;  /* 0x000000010b0b9824 */ /* 0x000fe400078e0a0e */
[----:B------:R-:W-:Y:S01]  /*3330*/  @!P3 IMAD.IADD R20, R20, 0x1, -R19 ;  /* 0x000000011414b824 */ /* 0x000fe200078e0a13 */
[----:B------:R-:W-:Y:S01]  /*3340*/  @!P3 IADD3 R33, PT, PT, R33, 0x1, RZ ;  /* 0x000000012121b810 */ /* 0x000fe20007ffe0ff */
[----:B------:R-:W-:Y:S01]  /*3350*/  @!P1 VIADD R15, R15, 0x1 ;  /* 0x000000010f0f9836 */ /* 0x000fe20000000000 */
[----:B------:R-:W-:Y:S02]  /*3360*/  ISETP.GE.U32.AND P4, PT, R11, R14, PT ;  /* 0x0000000e0b00720c */ /* 0x000fe40003f86070 */
[----:B------:R-:W-:Y:S02]  /*3370*/  ISETP.GE.U32.AND P6, PT, R20, R19, PT ;  /* 0x000000131400720c */ /* 0x000fe40003fc6070 */
[----:B------:R-:W-:Y:S02]  /*3380*/  LOP3.LUT R11, R32, R9, RZ, 0x3c, !PT ;  /* 0x00000009200b7212 */ /* 0x000fe400078e3cff */
[----:B------:R-:W-:-:S02]  /*3390*/  @!P2 IADD3 R21, PT, PT, -R21, RZ, RZ ;  /* 0x000000ff1515a210 */ /* 0x000fc40007ffe1ff */
[----:B------:R-:W-:Y:S02]  /*33a0*/  ISETP.GE.AND P2, PT, R11, RZ, PT ;  /* 0x000000ff0b00720c */ /* 0x000fe40003f46270 */
[----:B------:R-:W-:Y:S02]  /*33b0*/  @!P0 LOP3.LUT R21, RZ, R17, RZ, 0x33, !PT ;  /* 0x00000011ff158212 */ /* 0x000fe400078e33ff */
[----:B------:R-:W-:Y:S02]  /*33c0*/  ISETP.GE.AND P0, PT, R10, RZ, PT ;  /* 0x000000ff0a00720c */ /* 0x000fe40003f06270 */
[----:B------:R-:W-:Y:S01]  /*33d0*/  ISETP.NE.AND P1, PT, R6, RZ, PT ;  /* 0x000000ff0600720c */ /* 0x000fe20003f25270 */
[----:B------:R-:W-:Y:S01]  /*33e0*/  IMAD.WIDE R18, R21, UR10, RZ ;  /* 0x0000000a15127c25 */ /* 0x000fe2000f8e02ff */
[----:B------:R-:W-:Y:S01]  /*33f0*/  USHF.R.S32.HI UR10, URZ, 0x1f, UR11 ;  /* 0x0000001fff0a7899 */ /* 0x000fe2000801140b */
[----:B------:R-:W-:Y:S02]  /*3400*/  @P4 IADD3 R15, PT, PT, R15, 0x1, RZ ;  /* 0x000000010f0f4810 */ /* 0x000fe40007ffe0ff */
[----:B------:R-:W-:Y:S01]  /*3410*/  @P6 VIADD R33, R33, 0x1 ;  /* 0x0000000121216836 */ /* 0x000fe20000000000 */
[----:B------:R-:W-:Y:S01]  /*3420*/  IADD3 R11, PT, PT, -R29, RZ, RZ ;  /* 0x000000ff1d0b7210 */ /* 0x000fe20007ffe1ff */
[----:B------:R-:W-:-:S02]  /*3430*/  IMAD.MOV R21, RZ, RZ, -R21 ;  /* 0x000000ffff157224 */ /* 0x000fc400078e0a15 */
[----:B------:R-:W-:Y:S01]  /*3440*/  IMAD.WIDE.U32 R18, R0, UR11, R18 ;  /* 0x0000000b00127c25 */ /* 0x000fe2000f8e0012 */
[----:B------:R-:W-:-:S03]  /*3450*/  UIMAD UR11, UR22, UR11, URZ ;  /* 0x0000000b160b72a4 */ /* 0x000fc6000f8e02ff */
[----:B------:R-:W-:Y:S01]  /*3460*/  @!P2 IMAD.MOV R33, RZ, RZ, -R33 ;  /* 0x000000ffff21a224 */ /* 0x000fe200078e0a21 */
[----:B------:R-:W-:Y:S01]  /*3470*/  @!P5 LOP3.LUT R33, RZ, R9, RZ, 0x33, !PT ;  /* 0x00000009ff21d212 */ /* 0x000fe200078e33ff */
[----:B------:R-:W-:Y:S01]  /*3480*/  @!P0 IMAD.MOV R15, RZ, RZ, -R15 ;  /* 0x000000ffff0f8224 */ /* 0x000fe200078e0a0f */
[----:B------:R-:W-:Y:S01]  /*3490*/  @!P1 LOP3.LUT R15, RZ, R6, RZ, 0x33, !PT ;  /* 0x00000006ff0f9212 */ /* 0x000fe200078e33ff */
[----:B------:R-:W-:Y:S01]  /*34a0*/  IMAD R19, R0, UR10, R19 ;  /* 0x0000000a00137c24 */ /* 0x000fe2000f8e0213 */
[----:B------:R-:W-:Y:S01]  /*34b0*/  UIMAD UR10, UR7, UR4, URZ ;  /* 0x00000004070a72a4 */ /* 0x000fe2000f8e02ff */
[----:B------:R-:W-:Y:S01]  /*34c0*/  IMAD R21, R17, R21, R2 ;  /* 0x0000001511157224 */ /* 0x000fe200078e0202 */
[----:B------:R-:W-:Y:S01]  /*34d0*/  IADD3 R0, PT, PT, -R15, RZ, RZ ;  /* 0x000000ff0f007210 */ /* 0x000fe20007ffe1ff */
[----:B------:R-:W-:Y:S02]  /*34e0*/  IMAD.MOV R2, RZ, RZ, -R33 ;  /* 0x000000ffff027224 */ /* 0x000fe400078e0a21 */
[----:B------:R-:W-:-:S04]  /*34f0*/  IMAD.WIDE R18, R21, UR4, R18 ;  /* 0x0000000415127c25 */ /* 0x000fc8000f8e0212 */
[----:B------:R-:W-:Y:S01]  /*3500*/  IMAD.WIDE R16, R16, UR5, RZ ;  /* 0x0000000510107c25 */ /* 0x000fe2000f8e02ff */
[----:B------:R-:W0:Y:S03]  /*3510*/  LDCU.64 UR4, c[0x0][0x420] ;  /* 0x00008400ff0477ac */ /* 0x000e260008000a00 */
[----:B------:R-:W-:-:S04]  /*3520*/  IMAD.WIDE R20, R33, UR6, RZ ;  /* 0x0000000621147c25 */ /* 0x000fc8000f8e02ff */
[----:B------:R-:W-:Y:S02]  /*3530*/  IMAD R11, R8, R11, R12 ;  /* 0x0000000b080b7224 */ /* 0x000fe400078e020c */
[----:B------:R-:W-:Y:S02]  /*3540*/  IMAD R2, R9, R2, R32 ;  /* 0x0000000209027224 */ /* 0x000fe400078e0220 */
[----:B------:R-:W-:Y:S01]  /*3550*/  IMAD R6, R6, R0, R29 ;  /* 0x0000000006067224 */ /* 0x000fe200078e021d */
[----:B------:R-:W-:Y:S01]  /*3560*/  IADD3 R0, P1, P0, R20, R18, R16 ;  /* 0x0000001214007210 */ /* 0x000fe2000783e010 */
[----:B------:R-:W-:-:S03]  /*3570*/  IMAD.WIDE R8, R11, UR11, RZ ;  /* 0x0000000b0b087c25 */ /* 0x000fc6000f8e02ff */
[----:B------:R-:W-:Y:S01]  /*3580*/  IADD3.X R17, PT, PT, R21, R19, R17, P1, P0 ;  /* 0x0000001315117210 */ /* 0x000fe20000fe0411 */
[----:B------:R-:W-:-:S04]  /*3590*/  IMAD.WIDE R10, R2, UR10, RZ ;  /* 0x0000000a020a7c25 */ /* 0x000fc8000f8e02ff */
[----:B------:R-:W-:-:S04]  /*35a0*/  IMAD.WIDE R2, R15, R3, RZ ;  /* 0x000000030f027225 */ /* 0x000fc800078e02ff */
[----:B------:R-:W-:Y:S01]  /*35b0*/  IMAD.WIDE R14, R6, R5, RZ ;  /* 0x00000005060e7225 */ /* 0x000fe200078e02ff */
[----:B------:R-:W-:-:S04]  /*35c0*/  IADD3 R5, P1, P0, R8, R0, R10 ;  /* 0x0000000008057210 */ /* 0x000fc8000783e00a */
[----:B------:R-:W-:Y:S02]  /*35d0*/  IADD3.X R17, PT, PT, R9, R17, R11, P1, P0 ;  /* 0x0000001109117210 */ /* 0x000fe40000fe040b */
[----:B------:R-:W-:-:S04]  /*35e0*/  IADD3 R5, P1, P0, R14, R5, R2 ;  /* 0x000000050e057210 */ /* 0x000fc8000783e002 */
[----:B------:R-:W-:Y:S02]  /*35f0*/  IADD3.X R2, PT, PT, R15, R17, R3, P1, P0 ;  /* 0x000000110f027210 */ /* 0x000fe40000fe0403 */
[----:B0-----:R-:W-:-:S04]  /*3600*/  LEA R8, P0, R5, UR4, 0x2 ;  /* 0x0000000405087c11 */ /* 0x001fc8000f8010ff */
[----:B------:R-:W-:-:S05]  /*3610*/  LEA.HI.X R9, R5, UR5, R2, 0x2, P0 ;  /* 0x0000000505097c11 */ /* 0x000fca00080f1402 */
[----:B------:R0:W-:Y:S01]  /*3620*/  STG.E desc[UR8][R8.64], R22 ;  /* 0x0000001608007986 */ /* 0x0001e2000c101908 */
[----:B------:R-:W-:Y:S05]  /*3630*/  BRA `(.L_x_52) ;  /* 0x0000000000107947 */ /* 0x000fea0003800000 */
.L_x_53:
[----:B------:R-:W0:Y:S01]  /*3640*/  LDC.64 R2, c[0x0][0x420] ;  /* 0x00010800ff027b82 */ /* 0x000e220000000a00 */
[----:B------:R-:W-:-:S05]  /*3650*/  IADD3 R0, PT, PT, R13, UR20, RZ ;  /* 0x000000140d007c10 */ /* 0x000fca000fffe0ff */
[----:B0-----:R-:W-:-:S05]  /*3660*/  IMAD.WIDE.U32 R2, R0, 0x4, R2 ;  /* 0x0000000400027825 */ /* 0x001fca00078e0002 */
[----:B------:R1:W-:Y:S02]  /*3670*/  STG.E desc[UR8][R2.64], R22 ;  /* 0x0000001602007986 */ /* 0x0003e4000c101908 */
.L_x_52:
[----:B------:R-:W-:Y:S05]  /*3680*/  BSYNC.RECONVERGENT B1 ;  /* 0x0000000000017941 */ /* 0x000fea0003800200 */
.L_x_51:
[----:B------:R-:W2:Y:S01]  /*3690*/  LDCU UR11, c[0x0][0x534] ;  /* 0x0000a680ff0b77ac */ /* 0x000ea20008000800 */
[C---:B------:R-:W-:Y:S01]  /*36a0*/  LOP3.LUT R0, R7.reuse, 0x20, RZ, 0xfc, !PT ;  /* 0x0000002007007812 */ /* 0x040fe200078efcff */
[----:B------:R-:W3:Y:S01]  /*36b0*/  S2UR UR6, SR_CgaCtaId ;  /* 0x00000000000679c3 */ /* 0x000ee20000008800 */
[----:B-1----:R-:W-:Y:S01]  /*36c0*/  LOP3.LUT R2, R7, 0x10, RZ, 0xfc, !PT ;  /* 0x0000001007027812 */ /* 0x002fe200078efcff */
[----:B------:R-:W-:Y:S01]  /*36d0*/  UMOV UR4, 0x400 ;  /* 0x0000040000047882 */ /* 0x000fe20000000000 */
[----:B------:R-:W-:Y:S01]  /*36e0*/  IMAD.SHL.U32 R15, R13, 0x4, RZ ;  /* 0x000000040d0f7824 */ /* 0x000fe200078e00ff */
[----:B------:R-:W-:Y:S01]  /*36f0*/  SHF.L.U32 R14, R4, 0x2, RZ ;  /* 0x00000002040e7819 */ /* 0x000fe200000006ff */
[----:B------:R-:W-:-:S03]  /*3700*/  HFMA2 R5, -RZ, RZ, 0, 0 ;  /* 0x00000000ff057431 */ /* 0x000fc600000001ff */
[----:B------:R-:W-:Y:S02]  /*3710*/  LOP3.LUT R14, R14, 0x3c, RZ, 0xc0, !PT ;  /* 0x0000003c0e0e7812 */ /* 0x000fe400078ec0ff */
[----:B--2---:R-:W-:Y:S01]  /*3720*/  ISETP.GE.AND P1, PT, R0, UR11, PT ;  /* 0x0000000b00007c0c */ /* 0x004fe2000bf26270 */
[----:B------:R-:W-:Y:S01]  /*3730*/  UISETP.GE.AND UP0, UPT, UR11, 0x1, UPT ;  /* 0x000000010b00788c */ /* 0x000fe2000bf06270 */
[C---:B------:R-:W-:Y:S02]  /*3740*/  LOP3.LUT R0, R7.reuse, 0x30, RZ, 0xfc, !PT ;  /* 0x0000003007007812 */ /* 0x040fe400078efcff */
[----:B------:R-:W-:Y:S02]  /*3750*/  ISETP.GE.AND P3, PT, R7, UR11, PT ;  /* 0x0000000b07007c0c */ /* 0x000fe4000bf66270 */
[----:B------:R-:W-:Y:S02]  /*3760*/  ISETP.GE.AND P2, PT, R2, UR11, PT ;  /* 0x0000000b02007c0c */ /* 0x000fe4000bf46270 */
[----:B------:R-:W-:Y:S01]  /*3770*/  ISETP.GE.AND P0, PT, R0, UR11, PT ;  /* 0x0000000b00007c0c */ /* 0x000fe2000bf06270 */
[----:B---3--:R-:W-:Y:S01]  /*3780*/  ULEA UR6, UR6, UR4, 0x18 ;  /* 0x0000000406067291 */ /* 0x008fe2000f8ec0ff */
[----:B------:R-:W-:-:S02]  /*3790*/  ISETP.GT.U32.OR P3, PT, R4, 0x7f, P3 ;  /* 0x0000007f0400780c */ /* 0x000fc40001f64470 */
[C---:B------:R-:W-:Y:S02]  /*37a0*/  ISETP.GT.U32.OR P2, PT, R4.reuse, 0x7f, P2 ;  /* 0x0000007f0400780c */ /* 0x040fe40001744470 */
[C---:B------:R-:W-:Y:S01]  /*37b0*/  ISETP.GT.U32.OR P1, PT, R4.reuse, 0x7f, P1 ;  /* 0x0000007f0400780c */ /* 0x040fe20000f24470 */
[----:B------:R-:W-:Y:S01]  /*37c0*/  VIADD R2, R15, UR6 ;  /* 0x000000060f027c36 */ /* 0x000fe20008000000 */
[----:B------:R-:W-:-:S03]  /*37d0*/  ISETP.GT.U32.OR P0, PT, R4, 0x7f, P0 ;  /* 0x0000007f0400780c */ /* 0x000fc60000704470 */
[----:B0-----:R-:W-:Y:S01]  /*37e0*/  IMAD R9, R7, 0x24, R2 ;  /* 0x0000002407097824 */ /* 0x001fe200078e0202 */
[----:B------:R-:W-:-:S03]  /*37f0*/  CS2R R2, SRZ ;  /* 0x0000000000027805 */ /* 0x000fc6000001ff00 */
[C---:B------:R-:W-:Y:S02]  /*3800*/  @!P3 FADD.FTZ R0, -R22.reuse, R27 ;  /* 0x0000001b1600b221 */ /* 0x040fe40000010100 */
[C---:B------:R-:W-:Y:S02]  /*3810*/  @!P2 FADD.FTZ R24, -R22.reuse, R24 ;  /* 0x000000181618a221 */ /* 0x040fe40000010100 */
[----:B------:R-:W-:Y:S01]  /*3820*/  @!P1 FADD.FTZ R25, -R22, R25 ;  /* 0x0000001916199221 */ /* 0x000fe20000010100 */
[----:B------:R-:W-:Y:S01]  /*3830*/  @!P3 FMUL.FTZ R0, R0, 1.4426950216293334961 ;  /* 0x3fb8aa3b0000b820 */ /* 0x000fe20000410000 */
[----:B------:R-:W-:Y:S01]  /*3840*/  @!P0 FADD.FTZ R22, -R22, R23 ;  /* 0x0000001716168221 */ /* 0x000fe20000010100 */
[----:B------:R-:W-:Y:S01]  /*3850*/  @!P2 FMUL.FTZ R24, R24, 1.4426950216293334961 ;  /* 0x3fb8aa3b1818a820 */ /* 0x000fe20000410000 */
[----:B------:R-:W-:Y:S01]  /*3860*/  @!P1 FMUL.FTZ R25, R25, 1.4426950216293334961 ;  /* 0x3fb8aa3b19199820 */ /* 0x000fe20000410000 */
[----:B------:R-:W0:Y:S01]  /*3870*/  @!P3 MUFU.EX2 R6, R0 ;  /* 0x000000000006b308 */ /* 0x000e220000000800 */
[----:B------:R-:W-:-:S03]  /*3880*/  @!P0 FMUL.FTZ R22, R22, 1.4426950216293334961 ;  /* 0x3fb8aa3b16168820 */ /* 0x000fc60000410000 */
[----:B------:R-:W1:Y:S04]  /*3890*/  @!P2 MUFU.EX2 R24, R24 ;  /* 0x000000180018a308 */ /* 0x000e680000000800 */
[----:B------:R-:W2:Y:S04]  /*38a0*/  @!P1 MUFU.EX2 R25, R25 ;  /* 0x0000001900199308 */ /* 0x000ea80000000800 */
[----:B------:R-:W3:Y:S01]  /*38b0*/  @!P0 MUFU.EX2 R22, R22 ;  /* 0x0000001600168308 */ /* 0x000ee20000000800 */
[----:B0-----:R0:W-:Y:S01]  /*38c0*/  @!P3 STS [R9], R6 ;  /* 0x000000060900b388 */ /* 0x0011e20000000800 */
[----:B------:R-:W-:-:S03]  /*38d0*/  IMAD.MOV.U32 R0, RZ, RZ, RZ ;  /* 0x000000ffff007224 */ /* 0x000fc600078e00ff */
[----:B-1----:R0:W-:Y:S04]  /*38e0*/  @!P2 STS [R9+0x240], R24 ;  /* 0x000240180900a388 */ /* 0x0021e80000000800 */
[----:B--2---:R0:W-:Y:S04]  /*38f0*/  @!P1 STS [R9+0x480], R25 ;  /* 0x0004801909009388 */ /* 0x0041e80000000800 */
[----:B---3--:R0:W-:Y:S01]  /*3900*/  @!P0 STS [R9+0x6c0], R22 ;  /* 0x0006c01609008388 */ /* 0x0081e20000000800 */
[----:B------:R-:W-:Y:S06]  /*3910*/  BAR.SYNC.DEFER_BLOCKING 0x0 ;  /* 0x0000000000007b1d */ /* 0x000fec0000010000 */
[----:B------:R-:W-:Y:S05]  /*3920*/  BRA.U !UP0, `(.L_x_59) ;  /* 0x0000000508d87547 */ /* 0x000fea000b800000 */
[----:B------:R-:W1:Y:S01]  /*3930*/  LDCU UR12, c[0x0][0x44c] ;  /* 0x00008980ff0c77ac */ /* 0x000e620008000800 */
[----:B------:R-:W-:Y:S01]  /*3940*/  LOP3.LUT R0, R7, 0x3f0, R4, 0xf8, !PT ;  /* 0x000003f007007812 */ /* 0x000fe200078ef804 */
[----:B------:R-:W-:Y:S01]  /*3950*/  IMAD.MOV.U32 R18, RZ, RZ, RZ ;  /* 0x000000ffff127224 */ /* 0x000fe200078e00ff */
[----:B------:R-:W-:Y:S01]  /*3960*/  CS2R R10, SRZ ;  /* 0x00000000000a7805 */ /* 0x000fe2000001ff00 */
[----:B------:R-:W2:Y:S01]  /*3970*/  LDCU.64 UR4, c[0x0][0x3f8] ;  /* 0x00007f00ff0477ac */ /* 0x000ea20008000a00 */
[----:B0-----:R-:W-:Y:S01]  /*3980*/  CS2R R8, SRZ ;  /* 0x0000000000087805 */ /* 0x001fe2000001ff00 */
[----:B------:R-:W-:Y:S02]  /*3990*/  UISETP.GE.U32.AND UP0, UPT, UR11, 0x4, UPT ;  /* 0x000000040b00788c */ /* 0x000fe4000bf06070 */
[----:B-1----:R-:W-:Y:S02]  /*39a0*/  UIMAD UR7, UR20, UR12, URZ ;  /* 0x0000000c140772a4 */ /* 0x002fe4000f8e02ff */
[----:B------:R-:W-:-:S04]  /*39b0*/  UIMAD UR12, UR21, UR12, URZ ;  /* 0x0000000c150c72a4 */ /* 0x000fc8000f8e02ff */
[----:B------:R-:W-:Y:S01]  /*39c0*/  IMAD.U32 R17, RZ, RZ, UR7 ;  /* 0x00000007ff117e24 */ /* 0x000fe2000f8e00ff */
[----:B------:R-:W-:Y:S01]  /*39d0*/  LEA R0, P0, R0, UR7, 0x2 ;  /* 0x0000000700007c11 */ /* 0x000fe2000f8010ff */
[----:B------:R-:W-:-:S03]  /*39e0*/  UIADD3 UR7, UPT, UPT, UR21, -UR20, URZ ;  /* 0x8000001415077290 */ /* 0x000fc6000fffe0ff */
[----:B------:R-:W-:Y:S02]  /*39f0*/  LEA.HI.X.SX32 R17, R17, RZ, 0x1, P0 ;  /* 0x000000ff11117211 */ /* 0x000fe400000f0eff */
[----:B--2---:R-:W-:Y:S01]  /*3a00*/  LEA R16, P0, R0, UR4, 0x2 ;  /* 0x0000000400107c11 */ /* 0x004fe2000f8010ff */
[----:B------:R-:W-:-:S03]  /*3a10*/  ULOP3.LUT UR4, UR11, 0x3, URZ, 0xc0, !UPT ;  /* 0x000000030b047892 */ /* 0x000fc6000f8ec0ff */
[----:B------:R-:W-:Y:S01]  /*3a20*/  LEA.HI.X R17, R0, UR5, R17, 0x2, P0 ;  /* 0x0000000500117c11 */ /* 0x000fe200080f1411 */
[----:B------:R-:W-:Y:S01]  /*3a30*/  IMAD.MOV.U32 R0, RZ, RZ, RZ ;  /* 0x000000ffff007224 */ /* 0x000fe200078e00ff */
[----:B------:R-:W-:Y:S07]  /*3a40*/  BRA.U !UP0, `(.L_x_60) ;  /* 0x0000000508287547 */ /* 0x000fee000b800000 */
[----:B------:R-:W-:Y:S01]  /*3a50*/  ULOP3.LUT UR11, UR11, 0x7ffffffc, URZ, 0xc0, !UPT ;  /* 0x7ffffffc0b0b7892 */ /* 0x000fe2000f8ec0ff */
[----:B------:R-:W-:Y:S01]  /*3a60*/  IMAD.U32 R4, RZ, RZ, UR6 ;  /* 0x00000006ff047e24 */ /* 0x000fe2000f8e00ff */
[----:B------:R-:W-:Y:S01]  /*3a70*/  ISETP.GE.AND P2, PT, R13, UR7, PT ;  /* 0x000000070d007c0c */ /* 0x000fe2000bf46270 */
[----:B------:R-:W-:Y:S01]  /*3a80*/  IMAD.MOV.U32 R0, RZ, RZ, RZ ;  /* 0x000000ffff007224 */ /* 0x000fe200078e00ff */
[----:B------:R-:W-:Y:S02]  /*3a90*/  CS2R R2, SRZ ;  /* 0x0000000000027805 */ /* 0x000fe4000001ff00 */
[----:B------:R-:W-:Y:S01]  /*3aa0*/  MOV R5, RZ ;  /* 0x000000ff00057202 */ /* 0x000fe20000000f00 */
[----:B------:R-:W-:Y:S01]  /*3ab0*/  IMAD.U32 R18, RZ, RZ, UR11 ;  /* 0x0000000bff127e24 */ /* 0x000fe2000f8e00ff */
[----:B------:R-:W-:Y:S01]  /*3ac0*/  IADD3 R7, PT, PT, R15, 0x48, R4 ;  /* 0x000000480f077810 */ /* 0x000fe20007ffe004 */
[----:B------:R-:W-:Y:S02]  /*3ad0*/  UIMAD.WIDE UR24, UR12, 0x10, URZ ;  /* 0x000000100c1878a5 */ /* 0x000fe4000f8e02ff */
[----:B------:R-:W-:-:S02]  /*3ae0*/  UIMAD.WIDE UR18, UR12, 0xc, URZ ;  /* 0x0000000c0c1278a5 */ /* 0x000fc4000f8e02ff */
[----:B------:R-:W-:Y:S01]  /*3af0*/  UIMAD.WIDE UR16, UR12, 0x8, URZ ;  /* 0x000000080c1078a5 */ /* 0x000fe2000f8e02ff */
[----:B------:R-:W0:Y:S01]  /*3b00*/  LDCU UR5, c[0x0][0x440] ;  /* 0x00008800ff0577ac */ /* 0x000e220008000800 */
[----:B------:R-:W-:Y:S02]  /*3b10*/  UIMAD.WIDE UR14, UR12, 0x4, URZ ;  /* 0x000000040c0e78a5 */ /* 0x000fe4000f8e02ff */
[----:B------:R-:W-:-:S12]  /*3b20*/  UIADD3 UR10, UPT, UPT, -UR11, URZ, URZ ;  /* 0x000000ff0b0a7290 */ /* 0x000fd8000fffe1ff */
.L_x_69:
[----:B--2---:R1:W2:Y:S01]  /*3b30*/  LDS R4, [R7+-0x48] ;  /* 0xffffb80007047984 */ /* 0x0042a20000000800 */
[----:B------:R-:W-:Y:S03]  /*3b40*/  BSSY.RECONVERGENT B0, `(.L_x_61) ;  /* 0x0000008000007945 */ /* 0x000fe60003800200 */
[----:B---3--:R1:W3:Y:S04]  /*3b50*/  LDS R6, [R7+-0x24] ;  /* 0xffffdc0007067984 */ /* 0x0082e80000000800 */
[----:B------:R1:W4:Y:S01]  /*3b60*/  LDS R12, [R7] ;  /* 0x00000000070c7984 */ /* 0x0003220000000800 */
[----:B0-----:R-:W-:Y:S05]  /*3b70*/  @P2 BRA `(.L_x_62) ;  /* 0x0000000000102947 */ /* 0x001fea0003800000 */
[----:B0-----:R-:W-:Y:S02]  /*3b80*/  ISETP.GE.AND P0, PT, R14, UR5, PT ;  /* 0x000000050e007c0c */ /* 0x001fe4000bf06270 */
[----:B------:R-:W-:Y:S02]  /*3b90*/  CS2R R10, SRZ ;  /* 0x00000000000a7805 */ /* 0x000fe4000001ff00 */
[----:B------:R-:W-:Y:S09]  /*3ba0*/  CS2R R8, SRZ ;  /* 0x0000000000087805 */ /* 0x000ff2000001ff00 */
[----:B------:R0:W5:Y:S02]  /*3bb0*/  @!P0 LDG.E.128 R8, desc[UR8][R16.64] ;  /* 0x0000000810088981 */ /* 0x000164000c1e1d00 */
.L_x_62:
[----:B0-----:R-:W-:Y:S05]  /*3bc0*/  BSYNC.RECONVERGENT B0 ;  /* 0x0000000000007941 */ /* 0x001fea0003800200 */
.L_x_61:
        /* <DEDUP_REMOVED lines=9> */
[----:B------:R-:W-:Y:S04]  /*3c60*/  @!P0 IADD3 R20, P1, PT, R16, UR14, RZ ;  /* 0x0000000e10148c10 */ /* 0x000fe8000ff3e0ff */
[----:B------:R-:W-:Y:S05]  /*3c70*/  @!P0 IADD3.X R21, PT, PT, R17, UR15, RZ, P1, !PT ;  /* 0x0000000f11158c10 */ /* 0x000fea0008ffe4ff */
[----:B------:R0:W5:Y:S04]  /*3c80*/  @!P0 LDG.E.128 R8, desc[UR8][R20.64] ;  /* 0x0000000814088981 */ /* 0x000168000c1e1d00 */
.L_x_64:
[----:B------:R-:W-:Y:S05]  /*3c90*/  BSYNC.RECONVERGENT B0 ;  /* 0x0000000000007941 */ /* 0x000fea0003800200 */
.L_x_63:
        /* <DEDUP_REMOVED lines=9> */
[----:B0-----:R-:W-:Y:S04]  /*3d30*/  @!P0 IADD3 R20, P1, PT, R16, UR16, RZ ;  /* 0x0000001010148c10 */ /* 0x001fe8000ff3e0ff */
[----:B------:R-:W-:Y:S05]  /*3d40*/  @!P0 IADD3.X R21, PT, PT, R17, UR17, RZ, P1, !PT ;  /* 0x0000001111158c10 */ /* 0x000fea0008ffe4ff */
[----:B------:R2:W5:Y:S04]  /*3d50*/  @!P0 LDG.E.128 R8, desc[UR8][R20.64] ;  /* 0x0000000814088981 */ /* 0x000568000c1e1d00 */
.L_x_66:
[----:B------:R-:W-:Y:S05]  /*3d60*/  BSYNC.RECONVERGENT B0 ;  /* 0x0000000000007941 */ /* 0x000fea0003800200 */
.L_x_65:
[C---:B----45:R-:W-:Y:S01]  /*3d70*/  FFMA.FTZ R5, R12.reuse, R8, R5 ;  /* 0x000000080c057223 */ /* 0x070fe20000010005 */
        /* <DEDUP_REMOVED lines=8> */
[----:B0-2---:R-:W-:Y:S04]  /*3e00*/  @!P0 IADD3 R20, P1, PT, R16, UR18, RZ ;  /* 0x0000001210148c10 */ /* 0x005fe8000ff3e0ff */
[----:B------:R-:W-:Y:S05]  /*3e10*/  @!P0 IADD3.X R21, PT, PT, R17, UR19, RZ, P1, !PT ;  /* 0x0000001311158c10 */ /* 0x000fea0008ffe4ff */
[----:B------:R3:W5:Y:S04]  /*3e20*/  @!P0 LDG.E.128 R8, desc[UR8][R20.64] ;  /* 0x0000000814088981 */ /* 0x000768000c1e1d00 */
.L_x_68:
[----:B------:R-:W-:Y:S05]  /*3e30*/  BSYNC.RECONVERGENT B0 ;  /* 0x0000000000007941 */ /* 0x000fea0003800200 */
.L_x_67:
[----:B------:R-:W-:Y:S01]  /*3e40*/  IADD3 R16, P0, PT, R16, UR24, RZ ;  /* 0x0000001810107c10 */ /* 0x000fe2000ff1e0ff */
[----:B------:R1:W4:Y:S01]  /*3e50*/  LDS R4, [R7+0x24] ;  /* 0x0000240007047984 */ /* 0x0003220000000800 */
[----:B------:R-:W-:Y:S02]  /*3e60*/  UIADD3 UR10, UPT, UPT, UR10, 0x4, URZ ;  /* 0x000000040a0a7890 */ /* 0x000fe4000fffe0ff */
[----:B------:R-:W-:Y:S02]  /*3e70*/  IADD3.X R17, PT, PT, R17, UR25, RZ, P0, !PT ;  /* 0x0000001911117c10 */ /* 0x000fe400087fe4ff */
[----:B------:R-:W-:Y:S01]  /*3e80*/  UISETP.NE.AND UP0, UPT, UR10, URZ, UPT ;  /* 0x000000ff0a00728c */ /* 0x000fe2000bf05270 */
[----:B-1----:R-:W-:Y:S01]  /*3e90*/  IADD3 R7, PT, PT, R7, 0x90, RZ ;  /* 0x0000009007077810 */ /* 0x002fe20007ffe0ff */
[C---:B----45:R-:W-:Y:S01]  /*3ea0*/  FFMA.FTZ R5, R4.reuse, R8, R5 ;  /* 0x0000000804057223 */ /* 0x070fe20000010005 */
[C---:B------:R-:W-:Y:S01]  /*3eb0*/  FFMA.FTZ R2, R4.reuse, R9, R2 ;  /* 0x0000000904027223 */ /* 0x040fe20000010002 */
[C---:B------:R-:W-:Y:S01]  /*3ec0*/  FFMA.FTZ R3, R4.reuse, R10, R3 ;  /* 0x0000000a04037223 */ /* 0x040fe20000010003 */
[----:B------:R-:W-:Y:S04]  /*3ed0*/  FFMA.FTZ R0, R4, R11, R0 ;  /* 0x0000000b04007223 */ /* 0x000fe80000010000 */
[----:B------:R-:W-:Y:S05]  /*3ee0*/  BRA.U UP0, `(.L_x_69) ;  /* 0xfffffffd00107547 */ /* 0x000fea000b83ffff */
.L_x_60:
[----:B------:R-:W-:-:S09]  /*3ef0*/  UISETP.NE.AND UP0, UPT, UR4, URZ, UPT ;  /* 0x000000ff0400728c */ /* 0x000fd2000bf05270 */
[----:B------:R-:W-:Y:S05]  /*3f00*/  BRA.U !UP0, `(.L_x_59) ;  /* 0x0000000108607547 */ /* 0x000fea000b800000 */
[----:B------:R-:W-:Y:S01]  /*3f10*/  IMAD R18, R18, 0x24, R15 ;  /* 0x0000002412127824 */ /* 0x000fe200078e020f */
[----:B------:R-:W-:Y:S01]  /*3f20*/  ISETP.GE.AND P1, PT, R13, UR7, PT ;  /* 0x000000070d007c0c */ /* 0x000fe2000bf26270 */
[----:B------:R-:W1:Y:S03]  /*3f30*/  LDCU UR5, c[0x0][0x440] ;  /* 0x00008800ff0577ac */ /* 0x000e660008000800 */
[----:B------:R-:W-:Y:S01]  /*3f40*/  IADD3 R6, PT, PT, R18, UR6, RZ ;  /* 0x0000000612067c10 */ /* 0x000fe2000fffe0ff */
[----:B------:R-:W-:Y:S02]  /*3f50*/  UIMAD.WIDE UR14, UR12, 0x4, URZ ;  /* 0x000000040c0e78a5 */ /* 0x000fe4000f8e02ff */
[----:B------:R-:W-:-:S12]  /*3f60*/  UIADD3 UR10, UPT, UPT, -UR4, URZ, URZ ;  /* 0x000000ff040a7290 */ /* 0x000fd8000fffe1ff */
.L_x_72:
[----:B------:R4:W0:Y:S01]  /*3f70*/  LDS R4, [R6] ;  /* 0x0000000006047984 */ /* 0x0008220000000800 */
[----:B------:R-:W-:Y:S01]  /*3f80*/  UIADD3 UR10, UPT, UPT, UR10, 0x1, URZ ;  /* 0x000000010a0a7890 */ /* 0x000fe2000fffe0ff */
[----:B------:R-:W-:Y:S04]  /*3f90*/  BSSY.RECONVERGENT B0, `(.L_x_70) ;  /* 0x0000006000007945 */ /* 0x000fe80003800200 */
[----:B------:R-:W-:Y:S05]  /*3fa0*/  @P1 BRA `(.L_x_71) ;  /* 0x0000000000101947 */ /* 0x000fea0003800000 */
[----:B-1----:R-:W-:Y:S02]  /*3fb0*/  ISETP.GE.AND P0, PT, R14, UR5, PT ;  /* 0x000000050e007c0c */ /* 0x002fe4000bf06270 */
[----:B------:R-:W-:Y:S02]  /*3fc0*/  CS2R R10, SRZ ;  /* 0x00000000000a7805 */ /* 0x000fe4000001ff00 */
[----:B------:R-:W-:Y:S09]  /*3fd0*/  CS2R R8, SRZ ;  /* 0x0000000000087805 */ /* 0x000ff2000001ff00 */
[----:B------:R1:W5:Y:S02]  /*3fe0*/  @!P0 LDG.E.128 R8, desc[UR8][R16.64] ;  /* 0x0000000810088981 */ /* 0x000364000c1e1d00 */
.L_x_71:
[----:B-1----:R-:W-:Y:S05]  /*3ff0*/  BSYNC.RECONVERGENT B0 ;  /* 0x0000000000007941 */ /* 0x002fea0003800200 */
.L_x_70:
[----:B------:R-:W-:Y:S01]  /*4000*/  IADD3 R16, P0, PT, R16, UR14, RZ ;  /* 0x0000000e10107c10 */ /* 0x000fe2000ff1e0ff */
[----:B------:R-:W-:Y:S01]  /*4010*/  UISETP.NE.AND UP0, UPT, UR10, URZ, UPT ;  /* 0x000000ff0a00728c */ /* 0x000fe2000bf05270 */
[----:B0----5:R-:W-:Y:S01]  /*4020*/  FFMA.FTZ R5, R4, R8, R5 ;  /* 0x0000000804057223 */ /* 0x021fe20000010005 */
[----:B----4-:R-:W-:Y:S01]  /*4030*/  IADD3 R6, PT, PT, R6, 0x24, RZ ;  /* 0x0000002406067810 */ /* 0x010fe20007ffe0ff */
[C---:B------:R-:W-:Y:S01]  /*4040*/  FFMA.FTZ R2, R4.reuse, R9, R2 ;  /* 0x0000000904027223 */ /* 0x040fe20000010002 */
[C---:B------:R-:W-:Y:S01]  /*4050*/  FFMA.FTZ R3, R4.reuse, R10, R3 ;  /* 0x0000000a04037223 */ /* 0x040fe20000010003 */
[----:B------:R-:W-:Y:S01]  /*4060*/  IADD3.X R17, PT, PT, R17, UR15, RZ, P0, !PT ;  /* 0x0000000f11117c10 */ /* 0x000fe200087fe4ff */
[----:B------:R-:W-:Y:S03]  /*4070*/  FFMA.FTZ R0, R4, R11, R0 ;  /* 0x0000000b04007223 */ /* 0x000fe60000010000 */
[----:B------:R-:W-:Y:S05]  /*4080*/  BRA.U UP0, `(.L_x_72) ;  /* 0xfffffffd00b87547 */ /* 0x000fea000b83ffff */
.L_x_59:
[----:B------:R-:W-:-:S04]  /*4090*/  IADD3 R13, PT, PT, R13, UR20, RZ ;  /* 0x000000140d0d7c10 */ /* 0x000fc8000fffe0ff */
[----:B------:R-:W-:-:S13]  /*40a0*/  ISETP.GE.AND P0, PT, R13, UR21, PT ;  /* 0x000000150d007c0c */ /* 0x000fda000bf06270 */
[----:B------:R-:W-:Y:S05]  /*40b0*/  @P0 EXIT ;  /* 0x000000000000094d */ /* 0x000fea0003800000 */
[----:B0-----:R-:W-:Y:S01]  /*40c0*/  IABS R9, UR22 ;  /* 0x0000001600097c13 */ /* 0x001fe20008000000 */
        /* <DEDUP_REMOVED lines=79> */
        .weak           $__internal_1_$__cuda_sm20_div_s64
        .type           $__internal_1_$__cuda_sm20_div_s64,@function
        .size           $__internal_1_$__cuda_sm20_div_s64,(.L_x_7089 - $__internal_1_$__cuda_sm20_div_s64)
$__internal_1_$__cuda_sm20_div_s64:
[----:B------:R-:W-:Y:S02]  /*45c0*/  IADD3 R29, P0, PT, RZ, -R18, RZ ;  /* 0x80000012ff1d7210 */ /* 0x000fe40007f1e0ff */
        /* <DEDUP_REMOVED lines=30> */
[----:B------:R-:W-:-:S03]  /*47b0*/  IMAD.HI.U32 R36, R37, R12, RZ ;  /* 0x0000000c25247227 */ /* 0x000fc600078e00ff */
[----:B------:R-:W-:-:S05]  /*47c0*/  IADD3.X R20, PT, PT, RZ, ~R20, RZ, P0, !PT ;  /* 0x80000014ff147210 */ /* 0x000fca00007fe4ff */
[----:B------:R-:W-:-:S04]  /*47d0*/  IMAD.WIDE.U32 R36, P4, R37, R20, R36 ;  /* 0x0000001425247225 */ /* 0x000fc80007880024 */
[C---:B------:R-:W-:Y:S02]  /*47e0*/  IMAD R15, R21.reuse, R20, RZ ;  /* 0x00000014150f7224 */ /* 0x040fe400078e02ff */
[----:B------:R-:W-:-:S04]  /*47f0*/  IMAD.HI.U32 R12, P3, R21, R12, R36 ;  /* 0x0000000c150c7227 */ /* 0x000fc80007860024 */
[----:B------:R-:W-:Y:S01]  /*4800*/  IMAD.HI.U32 R11, R21, R20, RZ ;  /* 0x00000014150b7227 */ /* 0x000fe200078e00ff */
[----:B------:R-:W-:Y:S02]  /*4810*/  IADD3 R15, P2, PT, R15, R12, RZ ;  /* 0x0000000c0f0f7210 */ /* 0x000fe40007f5e0ff */
[-C--:B------:R-:W-:Y:S01]  /*4820*/  IADD3 R12, P0, PT, RZ, -R26.reuse, RZ ;  /* 0x8000001aff0c7210 */ /* 0x080fe20007f1e0ff */
[----:B------:R-:W-:Y:S02]  /*4830*/  IMAD.X R21, R11, 0x1, R21, P4 ;  /* 0x000000010b157824 */ /* 0x000fe400020e0615 */
[----:B------:R-:W-:Y:S01]  /*4840*/  IMAD.MOV.U32 R37, RZ, RZ, RZ ;  /* 0x000000ffff257224 */ /* 0x000fe200078e00ff */
[----:B------:R-:W-:Y:S01]  /*4850*/  SEL R12, R12, R26, !P1 ;  /* 0x0000001a0c0c7207 */ /* 0x000fe20004800000 */
[----:B------:R-:W-:-:S04]  /*4860*/  IMAD.X R20, RZ, RZ, ~R19, P0 ;  /* 0x000000ffff147224 */ /* 0x000fc800000e0e13 */
        /* <DEDUP_REMOVED lines=9> */
[----:B------:R-:W-:-:S03]  /*4900*/  IMAD.WIDE.U32 R36, R21, R28, RZ ;  /* 0x0000001c15247225 */ /* 0x000fc600078e00ff */
[----:B------:R-:W-:Y:S01]  /*4910*/  IADD3.X R20, PT, PT, RZ, R20, RZ, P1, !PT ;  /* 0x00000014ff147210 */ /* 0x000fe20000ffe4ff */
[----:B------:R-:W-:Y:S01]  /*4920*/  IMAD R15, R21, R29, R37 ;  /* 0x0000001d150f7224 */ /* 0x000fe200078e0225 */
[----:B------:R-:W-:-:S03]  /*4930*/  IADD3 R12, P0, PT, -R36, R12, RZ ;  /* 0x0000000c240c7210 */ /* 0x000fc60007f1e1ff */
[-C--:B------:R-:W-:Y:S01]  /*4940*/  IMAD R26, R20, R28.reuse, R15 ;  /* 0x0000001c141a7224 */ /* 0x080fe200078e020f */
[CC--:B------:R-:W-:Y:S02]  /*4950*/  ISETP.GE.U32.AND P3, PT, R12.reuse, R28.reuse, PT ;  /* 0x0000001c0c00720c */ /* 0x0c0fe40003f66070 */
[----:B------:R-:W-:Y:S01]  /*4960*/  IADD3 R15, P2, PT, R12, -R28, RZ ;  /* 0x8000001c0c0f7210 */ /* 0x000fe20007f5e0ff */
[----:B------:R-:W-:Y:S01]  /*4970*/  IMAD.X R11, R11, 0x1, ~R26, P0 ;  /* 0x000000010b0b7824 */ /* 0x000fe200000e0e1a */
[----:B------:R-:W-:-:S04]  /*4980*/  IADD3 R26, P1, PT, R21, 0x1, RZ ;  /* 0x00000001151a7810 */ /* 0x000fc80007f3e0ff */
[----:B------:R-:W-:-:S04]  /*4990*/  ISETP.GE.U32.AND.EX P3, PT, R11, R29, PT, P3 ;  /* 0x0000001d0b00720c */ /* 0x000fc80003f66130 */
[----:B------:R-:W-:Y:S01]  /*49a0*/  SEL R15, R15, R12, P3 ;  /* 0x0000000c0f0f7207 */ /* 0x000fe20001800000 */
[----:B------:R-:W-:Y:S01]  /*49b0*/  IMAD.X R12, R11, 0x1, ~R29, P2 ;  /* 0x000000010b0c7824 */ /* 0x000fe200010e0e1d */
[----:B------:R-:W-:Y:S02]  /*49c0*/  SEL R26, R26, R21, P3 ;  /* 0x000000151a1a7207 */ /* 0x000fe40001800000 */
[----:B------:R-:W-:Y:S01]  /*49d0*/  ISETP.GE.U32.AND P0, PT, R15, R28, PT ;  /* 0x0000001c0f00720c */ /* 0x000fe20003f06070 */
[----:B------:R-:W-:Y:S01]  /*49e0*/  IMAD.X R15, RZ, RZ, R20, P1 ;  /* 0x000000ffff0f7224 */ /* 0x000fe200008e0614 */
[----:B------:R-:W-:Y:S02]  /*49f0*/  SEL R11, R12, R11, P3 ;  /* 0x0000000b0c0b7207 */ /* 0x000fe40001800000 */
[----:B------:R-:W-:Y:S02]  /*4a00*/  IADD3 R21, P1, PT, R26, 0x1, RZ ;  /* 0x000000011a157810 */ /* 0x000fe40007f3e0ff */
[----:B------:R-:W-:-:S02]  /*4a10*/  SEL R15, R15, R20, P3 ;  /* 0x000000140f0f7207 */ /* 0x000fc40001800000 */
[----:B------:R-:W-:Y:S02]  /*4a20*/  ISETP.GE.U32.AND.EX P0, PT, R11, R29, PT, P0 ;  /* 0x0000001d0b00720c */ /* 0x000fe40003f06100 */
[-C--:B------:R-:W-:Y:S02]  /*4a30*/  IADD3.X R12, PT, PT, RZ, R15.reuse, RZ, P1, !PT ;  /* 0x0000000fff0c7210 */ /* 0x080fe40000ffe4ff */
[----:B------:R-:W-:Y:S02]  /*4a40*/  SEL R21, R21, R26, P0 ;  /* 0x0000001a15157207 */ /* 0x000fe40000000000 */
[----:B------:R-:W-:Y:S02]  /*4a50*/  SEL R15, R12, R15, P0 ;  /* 0x0000000f0c0f7207 */ /* 0x000fe40000000000 */
[----:B------:R-:W-:Y:S02]  /*4a60*/  IADD3 R12, P1, PT, RZ, -R21, RZ ;  /* 0x80000015ff0c7210 */ /* 0x000fe40007f3e0ff */
[----:B------:R-:W-:-:S02]  /*4a70*/  LOP3.LUT R11, R16, R19, RZ, 0x3c, !PT ;  /* 0x00000013100b7212 */ /* 0x000fc400078e3cff */
[----:B------:R-:W-:Y:S01]  /*4a80*/  ISETP.NE.U32.AND P0, PT, R18, RZ, PT ;  /* 0x000000ff1200720c */ /* 0x000fe20003f05070 */
[----:B------:R-:W-:Y:S01]  /*4a90*/  IMAD.X R20, RZ, RZ, ~R15, P1 ;  /* 0x000000ffff147224 */ /* 0x000fe200008e0e0f */
[----:B------:R-:W-:Y:S02]  /*4aa0*/  ISETP.GE.AND P2, PT, R11, RZ, PT ;  /* 0x000000ff0b00720c */ /* 0x000fe40003f46270 */
[----:B------:R-:W-:Y:S02]  /*4ab0*/  ISETP.NE.AND.EX P0, PT, R16, RZ, PT, P0 ;  /* 0x000000ff1000720c */ /* 0x000fe40003f05300 */
[----:B------:R-:W-:Y:S01]  /*4ac0*/  SEL R20, R20, R15, !P2 ;  /* 0x0000000f14147207 */ /* 0x000fe20005000000 */
[----:B------:R-:W-:Y:S01]  /*4ad0*/  IMAD.MOV.U32 R15, RZ, RZ, 0x0 ;  /* 0x00000000ff0f7424 */ /* 0x000fe200078e00ff */
[----:B------:R-:W-:Y:S02]  /*4ae0*/  SEL R12, R12, R21, !P2 ;  /* 0x000000150c0c7207 */ /* 0x000fe40005000000 */
[----:B------:R-:W-:-:S02]  /*4af0*/  SEL R11, R20, 0xffffffff, P0 ;  /* 0xffffffff140b7807 */ /* 0x000fc40000000000 */
[----:B------:R-:W-:Y:S01]  /*4b00*/  SEL R12, R12, 0xffffffff, P0 ;  /* 0xffffffff0c0c7807 */ /* 0x000fe20000000000 */
[----:B------:R-:W-:Y:S06]  /*4b10*/  RET.REL.NODEC R14 `(_ZN5flash32flash_fwd_splitkv_combine_kernelI23Flash_fwd_kernel_traitsILi64ELi64ELi256ELi4ELb0ELb0EN7cutlass6half_tE19Flash_kernel_traitsILi64ELi64ELi256ELi4ES3_EELi8ELi6ELb0EEEvNS_16Flash_fwd_paramsE) ;  /* 0xffffffb40e387950 */ /* 0x000fec0003c3ffff */
.L_x_73:
        /* <DEDUP_REMOVED lines=14> */
.L_x_7089:


//--------------------- .text._ZN5flash32flash_fwd_splitkv_combine_kernelI23Flash_fwd_kernel_traitsILi64ELi64ELi256ELi4ELb0ELb0EN7cutlass6half_tE19Flash_kernel_traitsILi64ELi64ELi256ELi4ES3_EELi8ELi5ELb0EEEvNS_16Flash_fwd_paramsE --------------------------
	.section	.text._ZN5flash32flash_fwd_splitkv_combine_kernelI23Flash_fwd_kernel_traitsILi64ELi64ELi256ELi4ELb0ELb0EN7cutlass6half_tE19Flash_kernel_traitsILi64ELi64ELi256ELi4ES3_EELi8ELi5ELb0EEEvNS_16Flash_fwd_paramsE,"ax",@progbits
	.align	128
        .global         _ZN5flash32flash_fwd_splitkv_combine_kernelI23Flash_fwd_kernel_traitsILi64ELi64ELi256ELi4ELb0ELb0EN7cutlass6half_tE19Flash_kernel_traitsILi64ELi64ELi256ELi4ES3_EELi8ELi5ELb0EEEvNS_16Flash_fwd_paramsE
        .type           _ZN5flash32flash_fwd_splitkv_combine_kernelI23Flash_fwd_kernel_traitsILi64ELi64ELi256ELi4ELb0ELb0EN7cutlass6half_tE19Flash_kernel_traitsILi64ELi64ELi256ELi4ES3_EELi8ELi5ELb0EEEvNS_16Flash_fwd_paramsE,@function
        .size           _ZN5flash32flash_fwd_splitkv_combine_kernelI23Flash_fwd_kernel_traitsILi64ELi64ELi256ELi4ELb0ELb0EN7cutlass6half_tE19Flash_kernel_traitsILi64ELi64ELi256ELi4ES3_EELi8ELi5ELb0EEEvNS_16Flash_fwd_paramsE,(.L_x_7090 - _ZN5flash32flash_fwd_splitkv_combine_kernelI23Flash_fwd_kernel_traitsILi64ELi64ELi256ELi4ELb0ELb0EN7cutlass6half_tE19Flash_kernel_traitsILi64ELi64ELi256ELi4ES3_EELi8ELi5ELb0EEEvNS_16Flash_fwd_paramsE)
        .other          _ZN5flash32flash_fwd_splitkv_combine_kernelI23Flash_fwd_kernel_traitsILi64ELi64ELi256ELi4ELb0ELb0EN7cutlass6half_tE19Flash_kernel_traitsILi64ELi64ELi256ELi4ES3_EELi8ELi5ELb0EEEvNS_16Flash_fwd_paramsE,@"STO_CUDA_ENTRY STV_DEFAULT"
_ZN5flash32flash_fwd_splitkv_combine_kernelI23Flash_fwd_kernel_traitsILi64ELi64ELi256ELi4ELb0ELb0EN7cutlass6half_tE19Flash_kernel_traitsILi64ELi64ELi256ELi4ES3_EELi8ELi5ELb0EEEvNS_16Flash_fwd_paramsE:
.text._ZN5flash32flash_fwd_splitkv_combine_kernelI23Flash_fwd_kernel_traitsILi64ELi64ELi256ELi4ELb0ELb0EN7cutlass6half_tE19Flash_kernel_traitsILi64ELi64ELi256ELi4ES3_EELi8ELi5ELb0EEEvNS_16Flash_fwd_paramsE:
        /* <DEDUP_REMOVED lines=38> */
.L_x_74:
[----:B------:R-:W-:Y:S01]  /*0260*/  IMAD.U32 R14, RZ, RZ, UR21 ;  /* 0x00000015ff0e7e24 */ /* 0x000fe2000f8e00ff */
[----:B------:R-:W-:Y:S01]  /*0270*/  MOV R20, UR19 ;  /* 0x0000001300147c02 */ /* 0x000fe20008000f00 */
[----:B------:R-:W-:Y:S01]  /*0280*/  IMAD.U32 R19, RZ, RZ, UR15 ;  /* 0x0000000fff137e24 */ /* 0x000fe2000f8e00ff */
[----:B------:R-:W-:Y:S02]  /*0290*/  MOV R18, UR14 ;  /* 0x0000000e00127c02 */ /* 0x000fe40008000f00 */
[----:B------:R-:W-:Y:S02]  /*02a0*/  MOV R16, 0x2c0 ;  /* 0x000002c000107802 */ /* 0x000fe40000000f00 */
[----:B------:R-:W-:Y:S05]  /*02b0*/  CALL.REL.NOINC `($__internal_2_$__cuda_sm20_div_s64) ;  /* 0x0000003c00b47944 */ /* 0x000fea0003c00000 */
[----:B------:R-:W-:-:S07]  /*02c0*/  MOV R13, R11 ;  /* 0x0000000b000d7202 */ /* 0x000fce0000000f00 */
.L_x_75:
        /* <DEDUP_REMOVED lines=30> */
.L_x_77:
[----:B------:R-:W-:Y:S01]  /*04b0*/  IMAD.MOV.U32 R14, RZ, RZ, R12 ;  /* 0x000000ffff0e7224 */ /* 0x000fe200078e000c */
[----:B------:R-:W-:Y:S02]  /*04c0*/  MOV R19, R13 ;  /* 0x0000000d00137202 */ /* 0x000fe40000000f00 */
[----:B------:R-:W-:Y:S02]  /*04d0*/  MOV R16, 0x4f0 ;  /* 0x000004f000107802 */ /* 0x000fe40000000f00 */
[----:B------:R-:W-:Y:S05]  /*04e0*/  CALL.REL.NOINC `($__internal_2_$__cuda_sm20_div_s64) ;  /* 0x0000003c00287944 */ /* 0x000fea0003c00000 */
[----:B------:R-:W-:Y:S02]  /*04f0*/  MOV R4, R12 ;  /* 0x0000000c00047202 */ /* 0x000fe40000000f00 */
[----:B------:R-:W-:Y:S02]  /*0500*/  MOV R5, R11 ;  /* 0x0000000b00057202 */ /* 0x000fe40000000f00 */
.L_x_78:
[----:B------:R-:W-:Y:S05]  /*0510*/  BSYNC.RECONVERGENT B0 ;  /* 0x0000000000007941 */ /* 0x000fea0003800200 */
.L_x_76:
        /* <DEDUP_REMOVED lines=57> */
.L_x_80:
[----:B------:R-:W-:Y:S01]  /*08b0*/  IMAD.MOV.U32 R14, RZ, RZ, R20 ;  /* 0x000000ffff0e7224 */ /* 0x000fe200078e0014 */
[----:B------:R-:W-:Y:S01]  /*08c0*/  MOV R20, R9 ;  /* 0x0000000900147202 */ /* 0x000fe20000000f00 */
[----:B------:R-:W-:Y:S01]  /*08d0*/  IMAD.MOV.U32 R19, RZ, RZ, R18 ;  /* 0x000000ffff137224 */ /* 0x000fe200078e0012 */
[----:B------:R-:W-:Y:S02]  /*08e0*/  MOV R18, R29 ;  /* 0x0000001d00127202 */ /* 0x000fe40000000f00 */
[----:B------:R-:W-:Y:S02]  /*08f0*/  MOV R16, 0x910 ;  /* 0x0000091000107802 */ /* 0x000fe40000000f00 */
[----:B------:R-:W-:Y:S05]  /*0900*/  CALL.REL.NOINC `($__internal_2_$__cuda_sm20_div_s64) ;  /* 0x0000003800207944 */ /* 0x000fea0003c00000 */
[----:B------:R-:W-:Y:S02]  /*0910*/  MOV R10, R12 ;  /* 0x0000000c000a7202 */ /* 0x000fe40000000f00 */
.L_x_81:
[----:B------:R-:W-:Y:S05]  /*0920*/  BSYNC.RECONVERGENT B0 ;  /* 0x0000000000007941 */ /* 0x000fea0003800200 */
.L_x_79:
        /* <DEDUP_REMOVED lines=53> */
[----:B------:R0:W1:Y:S08]  /*0c80*/  F2I.FTZ.U32.TRUNC.NTZ R0, R6 ;  /* 0x0000000600007305 */ /* 0x000070000021f000 */
[----:B------:R-:W2:Y:S01]  /*0c90*/  F2I.FTZ.U32.TRUNC.NTZ R7, R7 ;  /* 0x0000000700077305 */ /* 0x000ea2000021f000 */
[----:B0-----:R-:W-:Y:S01]  /*0ca0*/  IMAD.MOV.U32 R6, RZ, RZ, RZ ;  /* 0x000000ffff067224 */ /* 0x001fe200078e00ff */
[----:B-1----:R-:W-:-:S02]  /*0cb0*/  R2UR UR17, R0 ;  /* 0x00000000001172ca */ /* 0x002fc400000e0000 */
[----:B------:R-:W-:Y:S01]  /*0cc0*/  IABS R0, UR7 ;  /* 0x0000000700007c13 */ /* 0x000fe20008000000 */
[----:B--2---:R-:W-:-:S04]  /*0cd0*/  IMAD.MOV R3, RZ, RZ, -R7 ;  /* 0x000000ffff037224 */ /* 0x004fc800078e0a07 */
[----:B------:R-:W-:Y:S02]  /*0ce0*/  IMAD.MOV R0, RZ, RZ, -R0 ;  /* 0x000000ffff007224 */ /* 0x000fe400078e0a00 */
[----:B------:R-:W-:-:S04]  /*0cf0*/  IMAD R3, R3, UR13, RZ ;  /* 0x0000000d03037c24 */ /* 0x000fc8000f8e02ff */
[----:B------:R-:W-:Y:S01]  /*0d00*/  UIADD3 UR9, UPT, UPT, URZ, -UR17, URZ ;  /* 0x80000011ff097290 */ /* 0x000fe2000fffe0ff */
[----:B------:R-:W-:-:S03]  /*0d10*/  IMAD.HI.U32 R3, R7, R3, R6 ;  /* 0x0000000307037227 */ /* 0x000fc600078e0006 */
[----:B------:R-:W-:-:S03]  /*0d20*/  UIMAD UR9, UR9, UR11, URZ ;  /* 0x0000000b090972a4 */ /* 0x000fc6000f8e02ff */
[----:B------:R-:W-:Y:S01]  /*0d30*/  IMAD.HI.U32 R3, R3, UR12, RZ ;  /* 0x0000000c03037c27 */ /* 0x000fe2000f8e00ff */
[----:B------:R-:W-:-:S03]  /*0d40*/  UIMAD.WIDE.U32 UR16, UR17, UR9, UR16 ;  /* 0x00000009111072a5 */ /* 0x000fc6000f8e0010 */
[----:B------:R-:W-:Y:S01]  /*0d50*/  IMAD R0, R3, R0, UR12 ;  /* 0x0000000c03007e24 */ /* 0x000fe2000f8e0200 */
[----:B------:R-:W-:Y:S02]  /*0d60*/  UIMAD.WIDE.U32 UR16, UR17, UR12, URZ ;  /* 0x0000000c111072a5 */ /* 0x000fe4000f8e00ff */
[----:B------:R-:W-:Y:S02]  /*0d70*/  ULOP3.LUT UR16, UR6, UR13, URZ, 0x3c, !UPT ;  /* 0x0000000d06107292 */ /* 0x000fe4000f8e3cff */
[----:B------:R-:W-:Y:S01]  /*0d80*/  ISETP.LT.U32.AND P1, PT, R0, UR13, PT ;  /* 0x0000000d00007c0c */ /* 0x000fe2000bf21070 */
[----:B------:R-:W-:Y:S01]  /*0d90*/  UIADD3 UR10, UPT, UPT, -UR17, URZ, URZ ;  /* 0x000000ff110a7290 */ /* 0x000fe2000fffe1ff */
[----:B------:R-:W0:Y:S02]  /*0da0*/  LDCU.U8 UR9, c[0x0][0x549] ;  /* 0x0000a920ff0977ac */ /* 0x000e240008000000 */
[----:B------:R-:W-:Y:S01]  /*0db0*/  ISETP.LE.AND P0, PT, RZ, UR16, PT ;  /* 0x00000010ff007c0c */ /* 0x000fe2000bf03270 */
[----:B------:R-:W-:-:S02]  /*0dc0*/  UIMAD UR10, UR11, UR10, UR12 ;  /* 0x0000000a0b0a72a4 */ /* 0x000fc4000f8e020c */
[----:B------:R-:W-:Y:S02]  /*0dd0*/  ULOP3.LUT UR6, UR6, UR4, URZ, 0x3c, !UPT ;  /* 0x0000000406067292 */ /* 0x000fe4000f8e3cff */
[----:B------:R-:W-:-:S04]  /*0de0*/  UISETP.GT.U32.AND UP1, UPT, UR11, UR10, UPT ;  /* 0x0000000a0b00728c */ /* 0x000fc8000bf24070 */
[----:B------:R-:W-:Y:S02]  /*0df0*/  @!P1 VIADD R0, R0, -UR13 ;  /* 0x8000000d00009c36 */ /* 0x000fe40008000000 */
[----:B------:R-:W-:Y:S01]  /*0e00*/  @!P1 VIADD R3, R3, 0x1 ;  /* 0x0000000103039836 */ /* 0x000fe20000000000 */
[----:B------:R-:W-:Y:S02]  /*0e10*/  ISETP.NE.AND P1, PT, RZ, UR7, PT ;  /* 0x00000007ff007c0c */ /* 0x000fe4000bf25270 */
[----:B------:R-:W-:Y:S01]  /*0e20*/  ISETP.GE.U32.AND P2, PT, R0, UR13, PT ;  /* 0x0000000d00007c0c */ /* 0x000fe2000bf46070 */
[----:B0-----:R-:W-:Y:S02]  /*0e30*/  UISETP.NE.AND UP0, UPT, UR9, URZ, UPT ;  /* 0x000000ff0900728c */ /* 0x001fe4000bf05270 */
[----:B------:R-:W-:Y:S02]  /*0e40*/  @!UP1 UIADD3 UR10, UPT, UPT, UR10, -UR11, URZ ;  /* 0x8000000b0a0a9290 */ /* 0x000fe4000fffe0ff */
[----:B------:R-:W-:-:S02]  /*0e50*/  USEL UR9, UR5, 0x1, !UP0 ;  /* 0x0000000105097887 */ /* 0x000fc4000c000000 */
[----:B------:R-:W-:Y:S02]  /*0e60*/  UISETP.GE.U32.AND UP3, UPT, UR10, UR11, UPT ;  /* 0x0000000b0a00728c */ /* 0x000fe4000bf66070 */
[----:B------:R-:W-:-:S04]  /*0e70*/  UISETP.GE.AND UP0, UPT, UR6, URZ, UPT ;  /* 0x000000ff0600728c */ /* 0x000fc8000bf06270 */
[----:B------:R-:W-:Y:S01]  /*0e80*/  @P2 VIADD R3, R3, 0x1 ;  /* 0x0000000103032836 */ /* 0x000fe20000000000 */
[----:B------:R-:W-:Y:S02]  /*0e90*/  @!UP1 UIADD3 UR17, UPT, UPT, UR17, 0x1, URZ ;  /* 0x0000000111119890 */ /* 0x000fe4000fffe0ff */
[----:B------:R-:W-:Y:S01]  /*0ea0*/  UISETP.NE.AND UP1, UPT, UR8, URZ, UPT ;  /* 0x000000ff0800728c */ /* 0x000fe2000bf25270 */
[----:B------:R-:W-:Y:S01]  /*0eb0*/  @!P0 IMAD.MOV R3, RZ, RZ, -R3 ;  /* 0x000000ffff038224 */ /* 0x000fe200078e0a03 */
[----:B------:R-:W-:Y:S01]  /*0ec0*/  @!P1 LOP3.LUT R3, RZ, UR13, RZ, 0x33, !PT ;  /* 0x0000000dff039c12 */ /* 0x000fe2000f8e33ff */
[----:B------:R-:W-:Y:S02]  /*0ed0*/  USHF.R.S32.HI UR6, URZ, 0x1f, UR7 ;  /* 0x0000001fff067899 */ /* 0x000fe40008011407 */
[----:B------:R-:W-:Y:S01]  /*0ee0*/  @UP3 UIADD3 UR17, UPT, UPT, UR17, 0x1, URZ ;  /* 0x0000000111113890 */ /* 0x000fe2000fffe0ff */
[----:B------:R-:W-:Y:S01]  /*0ef0*/  ISETP.LT.U32.AND P0, PT, R10, R3, PT ;  /* 0x000000030a00720c */ /* 0x000fe20003f01070 */
[----:B------:R-:W-:Y:S01]  /*0f00*/  USEL UR5, URZ, 0x1, !UP1 ;  /* 0x00000001ff057887 */ /* 0x000fe2000c800000 */
[----:B------:R-:W-:Y:S01]  /*0f10*/  SHF.R.S32.HI R7, RZ, 0x1f, R3 ;  /* 0x0000001fff077819 */ /* 0x000fe20000011403 */
[----:B------:R-:W-:-:S02]  /*0f20*/  @!UP0 UIADD3 UR17, UPT, UPT, -UR17, URZ, URZ ;  /* 0x000000ff11118290 */ /* 0x000fc4000fffe1ff */
[----:B------:R-:W-:Y:S01]  /*0f30*/  ULOP3.LUT UR6, UR6, UR5, URZ, 0xfc, !UPT ;  /* 0x0000000506067292 */ /* 0x000fe2000f8efcff */
[----:B------:R-:W-:Y:S01]  /*0f40*/  ISETP.LT.AND.EX P0, PT, R11, R7, PT, P0 ;  /* 0x000000070b00720c */ /* 0x000fe20003f01300 */
[----:B------:R-:W-:-:S03]  /*0f50*/  @!UP2 ULOP3.LUT UR17, URZ, UR4, URZ, 0x33, !UPT ;  /* 0x00000004ff11a292 */ /* 0x000fc6000f8e33ff */
        /* <DEDUP_REMOVED lines=25> */
.L_x_83:
[----:B------:R-:W-:Y:S01]  /*10f0*/  IMAD.MOV.U32 R14, RZ, RZ, R10 ;  /* 0x000000ffff0e7224 */ /* 0x000fe200078e000a */
[----:B------:R-:W-:Y:S01]  /*1100*/  MOV R20, R8 ;  /* 0x0000000800147202 */ /* 0x000fe20000000f00 */
[----:B------:R-:W-:Y:S01]  /*1110*/  IMAD.MOV.U32 R19, RZ, RZ, R11 ;  /* 0x000000ffff137224 */ /* 0x000fe200078e000b */
[----:B------:R-:W-:Y:S02]  /*1120*/  MOV R18, R0 ;  /* 0x0000000000127202 */ /* 0x000fe40000000f00 */
[----:B------:R-:W-:Y:S02]  /*1130*/  MOV R16, 0x1150 ;  /* 0x0000115000107802 */ /* 0x000fe40000000f00 */
[----:B------:R-:W-:Y:S05]  /*1140*/  CALL.REL.NOINC `($__internal_2_$__cuda_sm20_div_s64) ;  /* 0x0000003000107944 */ /* 0x000fea0003c00000 */
[----:B------:R-:W-:Y:S02]  /*1150*/  MOV R32, R12 ;  /* 0x0000000c00207202 */ /* 0x000fe40000000f00 */
[----:B------:R-:W-:Y:S02]  /*1160*/  MOV R33, R11 ;  /* 0x0000000b00217202 */ /* 0x000fe40000000f00 */
.L_x_84:
[----:B------:R-:W-:Y:S05]  /*1170*/  BSYNC.RECONVERGENT B0 ;  /* 0x0000000000007941 */ /* 0x000fea0003800200 */
.L_x_82:
        /* <DEDUP_REMOVED lines=57> */
.L_x_86:
[----:B------:R-:W-:Y:S01]  /*1510*/  IMAD.MOV.U32 R14, RZ, RZ, R4 ;  /* 0x000000ffff0e7224 */ /* 0x000fe200078e0004 */
[----:B------:R-:W-:Y:S01]  /*1520*/  MOV R19, R5 ;  /* 0x0000000500137202 */ /* 0x000fe20000000f00 */
[----:B------:R-:W-:Y:S01]  /*1530*/  IMAD.MOV.U32 R20, RZ, RZ, R7 ;  /* 0x000000ffff147224 */ /* 0x000fe200078e0007 */
[----:B------:R-:W-:Y:S02]  /*1540*/  MOV R16, 0x1560 ;  /* 0x0000156000107802 */ /* 0x000fe40000000f00 */
[----:B------:R-:W-:Y:S05]  /*1550*/  CALL.REL.NOINC `($__internal_2_$__cuda_sm20_div_s64) ;  /* 0x0000002c000c7944 */ /* 0x000fea0003c00000 */
[----:B------:R-:W-:Y:S02]  /*1560*/  MOV R14, R12 ;  /* 0x0000000c000e7202 */ /* 0x000fe40000000f00 */
[----:B------:R-:W-:Y:S02]  /*1570*/  MOV R15, R11 ;  /* 0x0000000b000f7202 */ /* 0x000fe40000000f00 */
.L_x_87:
[----:B------:R-:W-:Y:S05]  /*1580*/  BSYNC.RECONVERGENT B0 ;  /* 0x0000000000007941 */ /* 0x000fea0003800200 */
.L_x_85:
[----:B------:R-:W0:Y:S01]  /*1590*/  S2R R4, SR_TID.X ;  /* 0x0000000000047919 */ /* 0x000e220000002100 */
[----:B------:R-:W-:Y:S01]  /*15a0*/  UIADD3 UR8, UP0, UPT, UR21, -UR20, URZ ;  /* 0x8000001415087290 */ /* 0x000fe2000ff1e0ff */
[----:B------:R-:W1:Y:S03]  /*15b0*/  LDCU UR4, c[0x0][0x534] ;  /* 0x0000a680ff0477ac */ /* 0x000e660008000800 */
[----:B------:R-:W-:Y:S01]  /*15c0*/  UIADD3.X UR5, UPT, UPT, UR15, -0x1, URZ, UP0, !UPT ;  /* 0xffffffff0f057890 */ /* 0x000fe200087fe4ff */
[----:B------:R-:W2:Y:S05]  /*15d0*/  LDCU.64 UR10, c[0x0][0x358] ;  /* 0x00006b00ff0a77ac */ /* 0x000eaa0008000a00 */
[----:B------:R-:W-:Y:S01]  /*15e0*/  IMAD.U32 R5, RZ, RZ, UR5 ;  /* 0x00000005ff057e24 */ /* 0x000fe2000f8e00ff */
[----:B0-----:R-:W-:-:S02]  /*15f0*/  LOP3.LUT R6, R4, 0x7, RZ, 0xc0, !PT ;  /* 0x0000000704067812 */ /* 0x001fc400078ec0ff */
[----:B------:R-:W-:Y:S02]  /*1600*/  SHF.R.U32.HI R3, RZ, 0x3, R4 ;  /* 0x00000003ff037819 */ /* 0x000fe40000011604 */
[----:B------:R-:W-:-:S04]  /*1610*/  ISETP.LT.U32.AND P2, PT, R6, UR8, PT ;  /* 0x0000000806007c0c */ /* 0x000fc8000bf41070 */
[----:B------:R-:W-:Y:S01]  /*1620*/  ISETP.GT.AND.EX P2, PT, R5, RZ, PT, P2 ;  /* 0x000000ff0500720c */ /* 0x000fe20003f44320 */
[----:B------:R-:W-:-:S03]  /*1630*/  VIADD R5, R3, 0x10 ;  /* 0x0000001003057836 */ /* 0x000fc60000000000 */
[----:B-1----:R-:W-:Y:S02]  /*1640*/  ISETP.GE.OR P3, PT, R3, UR4, !P2 ;  /* 0x0000000403007c0c */ /* 0x002fe4000d766670 */
[----:B------:R-:W-:-:S11]  /*1650*/  ISETP.GE.OR P2, PT, R5, UR4, !P2 ;  /* 0x0000000405007c0c */ /* 0x000fd6000d746670 */
[----:B------:R-:W0:Y:S01]  /*1660*/  @!P3 LDC.64 R12, c[0x0][0x428] ;  /* 0x00010a00ff0cbb82 */ /* 0x000e220000000a00 */
[C---:B------:R-:W-:Y:S02]  /*1670*/  @!P3 IADD3 R22, P1, PT, R6.reuse, UR20, RZ ;  /* 0x000000140616bc10 */ /* 0x040fe4000ff3e0ff */
[----:B------:R-:W-:-:S03]  /*1680*/  @!P2 IADD3 R18, P0, PT, R6, UR20, RZ ;  /* 0x000000140612ac10 */ /* 0x000fc6000ff1e0ff */
[----:B------:R-:W-:Y:S02]  /*1690*/  @!P3 IMAD.X R23, RZ, RZ, RZ, P1 ;  /* 0x000000ffff17b224 */ /* 0x000fe400008e06ff */
[----:B------:R-:W1:Y:S01]  /*16a0*/  @!P2 LDC.64 R10, c[0x0][0x428] ;  /* 0x00010a00ff0aab82 */ /* 0x000e620000000a00 */
[----:B------:R-:W-:Y:S02]  /*16b0*/  @!P2 IMAD.X R19, RZ, RZ, RZ, P0 ;  /* 0x000000ffff13a224 */ /* 0x000fe400000e06ff */
[----:B------:R-:W-:-:S04]  /*16c0*/  @!P3 IMAD.WIDE.U32 R22, R3, UR21, R22 ;  /* 0x000000150316bc25 */ /* 0x000fc8000f8e0016 */
[----:B------:R-:W-:-:S04]  /*16d0*/  @!P2 IMAD.WIDE.U32 R18, R5, UR21, R18 ;  /* 0x000000150512ac25 */ /* 0x000fc8000f8e0012 */
[----:B------:R-:W-:Y:S02]  /*16e0*/  @!P3 IMAD R6, R3, UR15, R23 ;  /* 0x0000000f0306bc24 */ /* 0x000fe4000f8e0217 */
[----:B------:R-:W-:Y:S02]  /*16f0*/  @!P2 IMAD R16, R5, UR15, R19 ;  /* 0x0000000f0510ac24 */ /* 0x000fe4000f8e0213 */
[----:B------:R-:W-:Y:S01]  /*1700*/  IMAD.MOV.U32 R5, RZ, RZ, -0x800000 ;  /* 0xff800000ff057424 */ /* 0x000fe200078e00ff */
[----:B0-----:R-:W-:-:S04]  /*1710*/  @!P3 LEA R20, P1, R22, R12, 0x2 ;  /* 0x0000000c1614b211 */ /* 0x001fc800078210ff */
[----:B------:R-:W-:Y:S01]  /*1720*/  @!P3 LEA.HI.X R21, R22, R13, R6, 0x2, P1 ;  /* 0x0000000d1615b211 */ /* 0x000fe200008f1406 */
[----:B------:R-:W-:Y:S01]  /*1730*/  IMAD.MOV.U32 R6, RZ, RZ, -0x800000 ;  /* 0xff800000ff067424 */ /* 0x000fe200078e00ff */
[----:B-1----:R-:W-:-:S05]  /*1740*/  @!P2 LEA R24, P0, R18, R10, 0x2 ;  /* 0x0000000a1218a211 */ /* 0x002fca00078010ff */
[----:B--2---:R-:W2:Y:S01]  /*1750*/  @!P3 LDG.E R6, desc[UR10][R20.64] ;  /* 0x0000000a1406b981 */ /* 0x004ea2000c1e1900 */
[----:B------:R-:W-:-:S05]  /*1760*/  @!P2 LEA.HI.X R25, R18, R11, R16, 0x2, P0 ;  /* 0x0000000b1219a211 */ /* 0x000fca00000f1410 */
[----:B------:R0:W3:Y:S01]  /*1770*/  @!P2 LDG.E R5, desc[UR10][R24.64] ;  /* 0x0000000a1805a981 */ /* 0x0000e2000c1e1900 */
[C---:B------:R-:W-:Y:S02]  /*1780*/  ISETP.GT.U32.AND P1, PT, R4.reuse, 0xff, PT ;  /* 0x000000ff0400780c */ /* 0x040fe40003f24070 */
[----:B------:R-:W-:-:S11]  /*1790*/  ISETP.GT.U32.AND P0, PT, R4, 0x7f, PT ;  /* 0x0000007f0400780c */ /* 0x000fd60003f04070 */
[----:B------:R-:W1:Y:S02]  /*17a0*/  @!P1 S2R R11, SR_CgaCtaId ;  /* 0x00000000000b9919 */ /* 0x000e640000008800 */
[----:B------:R-:W4:Y:S01]  /*17b0*/  @!P0 S2R R10, SR_CgaCtaId ;  /* 0x00000000000a8919 */ /* 0x000f220000008800 */
[----:B------:R-:W-:Y:S01]  /*17c0*/  @!P1 MOV R16, 0x400 ;  /* 0x0000040000109802 */ /* 0x000fe20000000f00 */
[----:B------:R-:W5:Y:S01]  /*17d0*/  @!P0 S2R R12, SR_CgaCtaId ;  /* 0x00000000000c8919 */ /* 0x000f620000008800 */
[C---:B------:R-:W-:Y:S02]  /*17e0*/  @!P1 SHF.L.U32 R17, R4.reuse, 0x2, RZ ;  /* 0x0000000204119819 */ /* 0x040fe400000006ff */
[----:B------:R-:W-:Y:S02]  /*17f0*/  @!P0 MOV R19, 0x400 ;  /* 0x0000040000138802 */ /* 0x000fe40000000f00 */
[----:B------:R-:W-:Y:S02]  /*1800*/  @!P1 LOP3.LUT R18, R17, 0x1c, RZ, 0xc0, !PT ;  /* 0x0000001c11129812 */ /* 0x000fe400078ec0ff */
[----:B-1----:R-:W-:Y:S01]  /*1810*/  @!P1 LEA R11, R11, R16, 0x18 ;  /* 0x000000100b0b9211 */ /* 0x002fe200078ec0ff */
[----:B------:R-:W-:Y:S01]  /*1820*/  @!P0 IMAD.SHL.U32 R16, R4, 0x4, RZ ;  /* 0x0000000404108824 */ /* 0x000fe200078e00ff */
[----:B----4-:R-:W-:-:S04]  /*1830*/  @!P0 LEA R10, R10, R19, 0x18 ;  /* 0x000000130a0a8211 */ /* 0x010fc800078ec0ff */
[----:B------:R-:W-:Y:S01]  /*1840*/  @!P0 LOP3.LUT R17, R16, 0x1c, RZ, 0xc0, !PT ;  /* 0x0000001c10118812 */ /* 0x000fe200078ec0ff */
[----:B------:R-:W-:-:S04]  /*1850*/  @!P1 IMAD.IADD R18, R18, 0x1, R11 ;  /* 0x0000000112129824 */ /* 0x000fc800078e020b */
[----:B------:R-:W-:Y:S02]  /*1860*/  @!P0 IMAD.IADD R10, R17, 0x1, R10 ;  /* 0x00000001110a8824 */ /* 0x000fe400078e020a */
[C---:B------:R-:W-:Y:S02]  /*1870*/  @!P1 IMAD R17, R3.reuse, 0x24, R18 ;  /* 0x0000002403119824 */ /* 0x040fe400078e0212 */
[----:B------:R-:W-:Y:S01]  /*1880*/  @!P0 IMAD R16, R3, 0x24, R10 ;  /* 0x0000002403108824 */ /* 0x000fe200078e020a */
[----:B------:R-:W-:Y:S01]  /*1890*/  @!P0 MOV R13, 0x400 ;  /* 0x00000400000d8802 */ /* 0x000fe20000000f00 */
[----:B0-----:R-:W-:Y:S01]  /*18a0*/  IMAD.MOV.U32 R24, RZ, RZ, -0x800000 ;  /* 0xff800000ff187424 */ /* 0x001fe200078e00ff */
[----:B------:R-:W-:Y:S01]  /*18b0*/  @!P0 LOP3.LUT R11, R4, 0xf, RZ, 0xc0, !PT ;  /* 0x0000000f040b8812 */ /* 0x000fe200078ec0ff */
[----:B------:R-:W0:Y:S01]  /*18c0*/  LDC R3, c[0x0][0x434] ;  /* 0x00010d00ff037b82 */ /* 0x000e220000000800 */
[----:B-----5:R-:W-:Y:S02]  /*18d0*/  @!P0 LEA R12, R12, R13, 0x18 ;  /* 0x0000000d0c0c8211 */ /* 0x020fe400078ec0ff */
[----:B------:R-:W-:-:S02]  /*18e0*/  SHF.R.U32.HI R13, RZ, 0x4, R4 ;  /* 0x00000004ff0d7819 */ /* 0x000fc40000011604 */
[----:B------:R-:W-:-:S03]  /*18f0*/  MOV R25, 0xff800000 ;  /* 0xff80000000197802 */ /* 0x000fc60000000f00 */
[----:B------:R-:W-:-:S04]  /*1900*/  @!P0 IMAD R12, R13, 0x4, R12 ;  /* 0x000000040d0c8824 */ /* 0x000fc800078e020c */
[----:B------:R-:W-:Y:S01]  /*1910*/  @!P0 IMAD R11, R11, 0x24, R12 ;  /* 0x000000240b0b8824 */ /* 0x000fe200078e020c */
[----:B0-----:R-:W-:-:S04]  /*1920*/  IABS R10, R3 ;  /* 0x00000003000a7213 */ /* 0x001fc80000000000 */
[----:B------:R-:W0:Y:S01]  /*1930*/  I2F.RP R20, R10 ;  /* 0x0000000a00147306 */ /* 0x000e220000209400 */
[----:B--2---:R0:W-:Y:S04]  /*1940*/  @!P1 STS [R17], R6 ;  /* 0x0000000611009388 */ /* 0x0041e80000000800 */
[----:B---3--:R-:W-:Y:S01]  /*1950*/  @!P0 STS [R16+0x240], R5 ;  /* 0x0002400510008388 */ /* 0x008fe20000000800 */
[----:B------:R-:W-:Y:S06]  /*1960*/  BAR.SYNC.DEFER_BLOCKING 0x0 ;  /* 0x0000000000007b1d */ /* 0x000fec0000010000 */
[----:B------:R-:W-:Y:S04]  /*1970*/  @!P0 LDS R24, [R11] ;  /* 0x000000000b188984 */ /* 0x000fe80000000800 */
[----:B------:R-:W1:Y:S01]  /*1980*/  @!P0 LDS R25, [R11+0x240] ;  /* 0x000240000b198984 */ /* 0x000e620000000800 */
[----:B0-----:R-:W0:Y:S01]  /*1990*/  MUFU.RCP R17, R20 ;  /* 0x0000001400117308 */ /* 0x001e220000001000 */
[----:B-1----:R-:W-:-:S05]  /*19a0*/  FMNMX.FTZ R18, R25, R24, !PT ;  /* 0x0000001819127209 */ /* 0x002fca0007810000 */
[----:B------:R-:W1:Y:S01]  /*19b0*/  SHFL.BFLY PT, R19, R18, 0x8, 0x1f ;  /* 0x0d001f0012137f89 */ /* 0x000e6200000e0000 */
[----:B0-----:R-:W-:-:S06]  /*19c0*/  VIADD R17, R17, 0xffffffe ;  /* 0x0ffffffe11117836 */ /* 0x001fcc0000000000 */
[----:B------:R-:W0:Y:S01]  /*19d0*/  F2I.FTZ.U32.TRUNC.NTZ R17, R17 ;  /* 0x0000001100117305 */ /* 0x000e22000021f000 */
[----:B-1----:R-:W-:-:S05]  /*19e0*/  FMNMX.FTZ R19, R18, R19, !PT ;  /* 0x0000001312137209 */ /* 0x002fca0007810000 */
[----:B------:R-:W1:Y:S01]  /*19f0*/  SHFL.BFLY PT, R12, R19, 0x4, 0x1f ;  /* 0x0c801f00130c7f89 */ /* 0x000e6200000e0000 */
[----:B0-----:R-:W-:Y:S02]  /*1a00*/  IMAD.MOV R5, RZ, RZ, -R17 ;  /* 0x000000ffff057224 */ /* 0x001fe400078e0a11 */
[----:B------:R-:W-:Y:S02]  /*1a10*/  IMAD.MOV.U32 R16, RZ, RZ, RZ ;  /* 0x000000ffff107224 */ /* 0x000fe400078e00ff */
[----:B------:R-:W-:Y:S01]  /*1a20*/  IMAD R6, R5, R10, RZ ;  /* 0x0000000a05067224 */ /* 0x000fe200078e02ff */
[----:B------:R-:W-:-:S03]  /*1a30*/  IABS R5, R2 ;  /* 0x0000000200057213 */ /* 0x000fc60000000000 */
[----:B------:R-:W-:Y:S01]  /*1a40*/  IMAD.HI.U32 R6, R17, R6, R16 ;  /* 0x0000000611067227 */ /* 0x000fe200078e0010 */
[----:B-1----:R-:W-:-:S05]  /*1a50*/  FMNMX.FTZ R12, R19, R12, !PT ;  /* 0x0000000c130c7209 */ /* 0x002fca0007810000 */
[----:B------:R-:W0:Y:S01]  /*1a60*/  SHFL.BFLY PT, R11, R12, 0x2, 0x1f ;  /* 0x0c401f000c0b7f89 */ /* 0x000e2200000e0000 */
[----:B------:R-:W-:-:S04]  /*1a70*/  IMAD.HI.U32 R16, R6, R5, RZ ;  /* 0x0000000506107227 */ /* 0x000fc800078e00ff */
[----:B------:R-:W-:-:S04]  /*1a80*/  IMAD.MOV R6, RZ, RZ, -R16 ;  /* 0x000000ffff067224 */ /* 0x000fc800078e0a10 */
[----:B------:R-:W-:-:S05]  /*1a90*/  IMAD R5, R10, R6, R5 ;  /* 0x000000060a057224 */ /* 0x000fca00078e0205 */
[----:B------:R-:W-:Y:S02]  /*1aa0*/  ISETP.GT.U32.AND P0, PT, R10, R5, PT ;  /* 0x000000050a00720c */ /* 0x000fe40003f04070 */
[----:B0-----:R-:W-:-:S05]  /*1ab0*/  FMNMX.FTZ R17, R12, R11, !PT ;  /* 0x0000000b0c117209 */ /* 0x001fca0007810000 */
[----:B------:R-:W0:Y:S06]  /*1ac0*/  SHFL.BFLY PT, R6, R17, 0x1, 0x1f ;  /* 0x0c201f0011067f89 */ /* 0x000e2c00000e0000 */
[----:B------:R-:W-:-:S05]  /*1ad0*/  @!P0 IMAD.IADD R5, R5, 0x1, -R10 ;  /* 0x0000000105058824 */ /* 0x000fca00078e0a0a */
[----:B------:R-:W-:Y:S02]  /*1ae0*/  ISETP.GE.U32.AND P1, PT, R5, R10, PT ;  /* 0x0000000a0500720c */ /* 0x000fe40003f26070 */
[----:B------:R-:W-:Y:S02]  /*1af0*/  @!P0 IADD3 R16, PT, PT, R16, 0x1, RZ ;  /* 0x0000000110108810 */ /* 0x000fe40007ffe0ff */
[----:B------:R-:W-:-:S04]  /*1b00*/  LOP3.LUT R2, R2, R3, RZ, 0x3c, !PT ;  /* 0x0000000302027212 */ /* 0x000fc800078e3cff */
[----:B------:R-:W-:-:S05]  /*1b10*/  ISETP.GE.AND P2, PT, R2, RZ, PT ;  /* 0x000000ff0200720c */ /* 0x000fca0003f46270 */
[----:B------:R-:W-:Y:S01]  /*1b20*/  @P1 VIADD R16, R16, 0x1 ;  /* 0x0000000110101836 */ /* 0x000fe20000000000 */
[----:B0-----:R-:W-:-:S03]  /*1b30*/  FMNMX.FTZ R6, R17, R6, !PT ;  /* 0x0000000611067209 */ /* 0x001fc60007810000 */
[----:B------:R-:W-:Y:S01]  /*1b40*/  IMAD.MOV.U32 R11, RZ, RZ, R16 ;  /* 0x000000ffff0b7224 */ /* 0x000fe200078e0010 */
[----:B------:R-:W-:Y:S01]  /*1b50*/  ISETP.NE.AND P0, PT, R3, RZ, PT ;  /* 0x000000ff0300720c */ /* 0x000fe20003f05270 */
[----:B------:R-:W0:Y:S01]  /*1b60*/  LDC R17, c[0x0][0x3e0] ;  /* 0x0000f800ff117b82 */ /* 0x000e220000000800 */
[----:B------:R-:W-:-:S04]  /*1b70*/  FSETP.NEU.FTZ.AND P1, PT, R6, -INF , PT ;  /* 0xff8000000600780b */ /* 0x000fc80003f3d000 */
[----:B------:R-:W-:-:S05]  /*1b80*/  FSEL R2, R6, RZ, P1 ;  /* 0x000000ff06027208 */ /* 0x000fca0000800000 */
[C---:B------:R-:W-:Y:S01]  /*1b90*/  FADD.FTZ R19, -R2.reuse, R24 ;  /* 0x0000001802137221 */ /* 0x040fe20000010100 */
[----:B------:R-:W-:-:S03]  /*1ba0*/  FADD.FTZ R16, -R2, R25 ;  /* 0x0000001902107221 */ /* 0x000fc60000010100 */
[----:B------:R-:W-:Y:S01]  /*1bb0*/  FMUL.FTZ R19, R19, 1.4426950216293334961 ;  /* 0x3fb8aa3b13137820 */ /* 0x000fe20000410000 */
[----:B------:R-:W-:-:S04]  /*1bc0*/  FMUL.FTZ R16, R16, 1.4426950216293334961 ;  /* 0x3fb8aa3b10107820 */ /* 0x000fc80000410000 */
[----:B------:R-:W-:Y:S04]  /*1bd0*/  MUFU.EX2 R12, R16 ;  /* 0x00000010000c7308 */ /* 0x000fe80000000800 */
[----:B------:R-:W1:Y:S01]  /*1be0*/  MUFU.EX2 R19, R19 ;  /* 0x0000001300137308 */ /* 0x000e620000000800 */
[----:B------:R-:W-:Y:S01]  /*1bf0*/  USHF.R.S32.HI UR4, URZ, 0x1f, UR22 ;  /* 0x0000001fff047899 */ /* 0x000fe20008011416 */
[----:B------:R-:W-:Y:S01]  /*1c00*/  @!P2 IMAD.MOV R11, RZ, RZ, -R11 ;  /* 0x000000ffff0ba224 */ /* 0x000fe200078e0a0b */
[----:B------:R-:W-:Y:S02]  /*1c10*/  @!P0 LOP3.LUT R11, RZ, R3, RZ, 0x33, !PT ;  /* 0x00000003ff0b8212 */ /* 0x000fe400078e33ff */
[----:B------:R-:W-:-:S06]  /*1c20*/  ULOP3.LUT UR4, UR4, 0x1, URZ, 0xfc, !UPT ;  /* 0x0000000104047892 */ /* 0x000fcc000f8efcff */
[----:B------:R-:W-:Y:S02]  /*1c30*/  IMAD R5, R11, UR4, RZ ;  /* 0x000000040b057c24 */ /* 0x000fe4000f8e02ff */
[----:B-1----:R-:W-:-:S03]  /*1c40*/  FADD.FTZ R12, R19, R12 ;  /* 0x0000000c130c7221 */ /* 0x002fc60000010000 */
[----:B------:R-:W-:Y:S01]  /*1c50*/  IABS R21, R5 ;  /* 0x0000000500157213 */ /* 0x000fe20000000000 */
[----:B------:R-:W1:Y:S01]  /*1c60*/  LDCU UR4, c[0x0][0x430] ;  /* 0x00008600ff0477ac */ /* 0x000e620008000800 */
[----:B------:R-:W2:Y:S02]  /*1c70*/  SHFL.BFLY PT, R27, R12, 0x8, 0x1f ;  /* 0x0d001f000c1b7f89 */ /* 0x000ea400000e0000 */
[----:B------:R-:W3:Y:S01]  /*1c80*/  I2F.RP R20, R21 ;  /* 0x0000001500147306 */ /* 0x000ee20000209400 */
[----:B0-----:R-:W-:-:S07]  /*1c90*/  IABS R6, R17 ;  /* 0x0000001100067213 */ /* 0x001fce0000000000 */
[----:B------:R-:W0:Y:S08]  /*1ca0*/  I2F.RP R18, R6 ;  /* 0x0000000600127306 */ /* 0x000e300000209400 */
[----:B---3--:R-:W3:Y:S01]  /*1cb0*/  MUFU.RCP R10, R20 ;  /* 0x00000014000a7308 */ /* 0x008ee20000001000 */
[----:B--2---:R-:W-:-:S07]  /*1cc0*/  FADD.FTZ R27, R12, R27 ;  /* 0x0000001b0c1b7221 */ /* 0x004fce0000010000 */
[----:B0-----:R-:W0:Y:S01]  /*1cd0*/  MUFU.RCP R30, R18 ;  /* 0x00000012001e7308 */ /* 0x001e220000001000 */
[----:B------:R-:W2:Y:S01]  /*1ce0*/  SHFL.BFLY PT, R16, R27, 0x4, 0x1f ;  /* 0x0c801f001b107f89 */ /* 0x000ea200000e0000 */
[----:B---3--:R-:W-:-:S06]  /*1cf0*/  VIADD R34, R10, 0xffffffe ;  /* 0x0ffffffe0a227836 */ /* 0x008fcc0000000000 */
[----:B------:R-:W3:Y:S01]  /*1d00*/  F2I.FTZ.U32.TRUNC.NTZ R35, R34 ;  /* 0x0000002200237305 */ /* 0x000ee2000021f000 */
[----:B0-----:R-:W-:-:S07]  /*1d10*/  VIADD R30, R30, 0xffffffe ;  /* 0x0ffffffe1e1e7836 */ /* 0x001fce0000000000 */
[----:B------:R-:W0:Y:S01]  /*1d20*/  F2I.FTZ.U32.TRUNC.NTZ R31, R30 ;  /* 0x0000001e001f7305 */ /* 0x000e22000021f000 */
[----:B--2---:R-:W-:Y:S01]  /*1d30*/  FADD.FTZ R16, R27, R16 ;  /* 0x000000101b107221 */ /* 0x004fe20000010000 */
[----:B---3--:R-:W-:-:S04]  /*1d40*/  IADD3 R10, PT, PT, RZ, -R35, RZ ;  /* 0x80000023ff0a7210 */ /* 0x008fc80007ffe0ff */
[----:B------:R-:W2:Y:S01]  /*1d50*/  SHFL.BFLY PT, R23, R16, 0x2, 0x1f ;  /* 0x0c401f0010177f89 */ /* 0x000ea200000e0000 */
[----:B------:R-:W-:Y:S02]  /*1d60*/  IMAD R27, R10, R21, RZ ;  /* 0x000000150a1b7224 */ /* 0x000fe400078e02ff */
[----:B------:R-:W-:Y:S02]  /*1d70*/  VIADD R10, R21, UR18 ;  /* 0x00000012150a7c36 */ /* 0x000fe40008000000 */
[----:B------:R-:W-:Y:S02]  /*1d80*/  IMAD.MOV.U32 R34, RZ, RZ, RZ ;  /* 0x000000ffff227224 */ /* 0x000fe400078e00ff */
[----:B0-----:R-:W-:Y:S01]  /*1d90*/  IMAD.MOV R19, RZ, RZ, -R31 ;  /* 0x000000ffff137224 */ /* 0x001fe200078e0a1f */
[----:B------:R-:W-:Y:S01]  /*1da0*/  IABS R20, R5 ;  /* 0x0000000500147213 */ /* 0x000fe20000000000 */
[----:B------:R-:W-:Y:S01]  /*1db0*/  IMAD.HI.U32 R27, R35, R27, R34 ;  /* 0x0000001b231b7227 */ /* 0x000fe200078e0022 */
[----:B------:R-:W-:-:S03]  /*1dc0*/  IABS R12, R10 ;  /* 0x0000000a000c7213 */ /* 0x000fc60000000000 */
[----:B------:R-:W-:Y:S02]  /*1dd0*/  IMAD R19, R19, R6, RZ ;  /* 0x0000000613137224 */ /* 0x000fe400078e02ff */
[----:B------:R-:W-:Y:S02]  /*1de0*/  IMAD.MOV.U32 R30, RZ, RZ, RZ ;  /* 0x000000ffff1e7224 */ /* 0x000fe400078e00ff */
[----:B------:R-:W-:Y:S02]  /*1df0*/  IMAD.MOV R20, RZ, RZ, -R20 ;  /* 0x000000ffff147224 */ /* 0x000fe400078e0a14 */
[----:B------:R-:W-:-:S04]  /*1e00*/  IMAD.HI.U32 R19, R31, R19, R30 ;  /* 0x000000131f137227 */ /* 0x000fc800078e001e */
[----:B------:R-:W-:-:S04]  /*1e10*/  IMAD.HI.U32 R27, R27, R12, RZ ;  /* 0x0000000c1b1b7227 */ /* 0x000fc800078e00ff */
[----:B--2---:R-:W-:Y:S01]  /*1e20*/  FADD.FTZ R23, R16, R23 ;  /* 0x0000001710177221 */ /* 0x004fe20000010000 */
[----:B------:R-:W-:Y:S02]  /*1e30*/  IMAD R20, R27, R20, R12 ;  /* 0x000000141b147224 */ /* 0x000fe400078e020c */
[----:B------:R-:W-:-:S03]  /*1e40*/  IMAD.HI.U32 R18, R19, R12, RZ ;  /* 0x0000000c13127227 */ /* 0x000fc600078e00ff */
[----:B------:R-:W-:Y:S02]  /*1e50*/  ISETP.GT.U32.AND P2, PT, R21, R20, PT ;  /* 0x000000141500720c */ /* 0x000fe40003f44070 */
[----:B------:R-:W-:Y:S01]  /*1e60*/  IADD3 R19, PT, PT, -R18, RZ, RZ ;  /* 0x000000ff12137210 */ /* 0x000fe20007ffe1ff */
[----:B------:R-:W0:Y:S04]  /*1e70*/  SHFL.BFLY PT, R16, R23, 0x1, 0x1f ;  /* 0x0c201f0017107f89 */ /* 0x000e2800000e0000 */
[----:B------:R-:W-:-:S05]  /*1e80*/  IMAD R19, R6, R19, R12 ;  /* 0x0000001306137224 */ /* 0x000fca00078e020c */
[----:B------:R-:W-:Y:S01]  /*1e90*/  ISETP.GT.U32.AND P0, PT, R6, R19, PT ;  /* 0x000000130600720c */ /* 0x000fe20003f04070 */
[----:B------:R-:W-:-:S05]  /*1ea0*/  @!P2 IMAD.IADD R20, R20, 0x1, -R21 ;  /* 0x000000011414a824 */ /* 0x000fca00078e0a15 */
[-C--:B------:R-:W-:Y:S01]  /*1eb0*/  ISETP.GE.U32.AND P1, PT, R20, R21.reuse, PT ;  /* 0x000000151400720c */ /* 0x080fe20003f26070 */
[----:B------:R-:W-:Y:S01]  /*1ec0*/  @!P2 VIADD R27, R27, 0x1 ;  /* 0x000000011b1ba836 */ /* 0x000fe20000000000 */
[----:B------:R-:W-:-:S05]  /*1ed0*/  LOP3.LUT R12, R10, R21, RZ, 0x3c, !PT ;  /* 0x000000150a0c7212 */ /* 0x000fca00078e3cff */
[----:B------:R-:W-:Y:S02]  /*1ee0*/  @!P0 IMAD.IADD R19, R19, 0x1, -R6 ;  /* 0x0000000113138824 */ /* 0x000fe400078e0a06 */
[----:B0-----:R-:W-:Y:S01]  /*1ef0*/  FADD.FTZ R16, R23, R16 ;  /* 0x0000001017107221 */ /* 0x001fe20000010000 */
[----:B------:R-:W-:Y:S02]  /*1f00*/  LOP3.LUT R10, R10, R17, RZ, 0x3c, !PT ;  /* 0x000000110a0a7212 */ /* 0x000fe400078e3cff */
[----:B------:R-:W-:Y:S01]  /*1f10*/  ISETP.GE.U32.AND P4, PT, R19, R6, PT ;  /* 0x000000061300720c */ /* 0x000fe20003f86070 */
[----:B------:R-:W-:Y:S01]  /*1f20*/  @P1 VIADD R27, R27, 0x1 ;  /* 0x000000011b1b1836 */ /* 0x000fe20000000000 */
[----:B------:R-:W-:Y:S01]  /*1f30*/  ISETP.GE.AND P3, PT, R12, RZ, PT ;  /* 0x000000ff0c00720c */ /* 0x000fe20003f66270 */
[----:B------:R-:W-:Y:S01]  /*1f40*/  @!P0 VIADD R18, R18, 0x1 ;  /* 0x0000000112128836 */ /* 0x000fe20000000000 */
[----:B------:R-:W-:Y:S02]  /*1f50*/  FSETP.NE.FTZ.AND P1, PT, R16, RZ, PT ;  /* 0x000000ff1000720b */ /* 0x000fe40003f35000 */
[----:B------:R-:W-:-:S02]  /*1f60*/  ISETP.GE.AND P2, PT, R10, RZ, PT ;  /* 0x000000ff0a00720c */ /* 0x000fc40003f46270 */
[----:B------:R-:W-:Y:S02]  /*1f70*/  ISETP.NE.AND P0, PT, R17, RZ, PT ;  /* 0x000000ff1100720c */ /* 0x000fe40003f05270 */
[----:B------:R-:W-:-:S03]  /*1f80*/  ISETP.NE.AND P5, PT, R5, RZ, PT ;  /* 0x000000ff0500720c */ /* 0x000fc60003fa5270 */
[----:B------:R-:W-:Y:S02]  /*1f90*/  @P4 VIADD R18, R18, 0x1 ;  /* 0x0000000112124836 */ /* 0x000fe40000000000 */
[----:B------:R-:W-:Y:S02]  /*1fa0*/  @!P3 IADD3 R27, PT, PT, -R27, RZ, RZ ;  /* 0x000000ff1b1bb210 */ /* 0x000fe40007ffe1ff */
[----:B------:R-:W-:Y:S02]  /*1fb0*/  ISETP.NE.AND P3, PT, R11, RZ, PT ;  /* 0x000000ff0b00720c */ /* 0x000fe40003f65270 */
[----:B------:R-:W0:Y:S01]  /*1fc0*/  @P1 MUFU.LG2 R11, R16 ;  /* 0x00000010000b1308 */ /* 0x000e220000000c00 */
[----:B------:R-:W-:Y:S01]  /*1fd0*/  @!P2 IMAD.MOV R18, RZ, RZ, -R18 ;  /* 0x000000ffff12a224 */ /* 0x000fe200078e0a12 */
[----:B------:R-:W-:Y:S02]  /*1fe0*/  @!P0 LOP3.LUT R18, RZ, R17, RZ, 0x33, !PT ;  /* 0x00000011ff128212 */ /* 0x000fe400078e33ff */
[----:B------:R-:W-:-:S02]  /*1ff0*/  LOP3.LUT P0, RZ, R4, 0x38f, RZ, 0xc0, !PT ;  /* 0x0000038f04ff7812 */ /* 0x000fc4000780c0ff */
[----:B------:R-:W-:Y:S02]  /*2000*/  @!P5 LOP3.LUT R27, RZ, R21, RZ, 0x33, !PT ;  /* 0x00000015ff1bd212 */ /* 0x000fe400078e33ff */
[----:B------:R-:W-:Y:S02]  /*2010*/  SEL R10, RZ, 0x1, !P3 ;  /* 0x00000001ff0a7807 */ /* 0x000fe40005800000 */
[----:B------:R-:W-:Y:S02]  /*2020*/  SHF.R.S32.HI R21, RZ, 0x1f, R5 ;  /* 0x0000001fff157819 */ /* 0x000fe40000011405 */
[----:B------:R-:W-:Y:S02]  /*2030*/  ISETP.LT.U32.AND P2, PT, R14, R27, PT ;  /* 0x0000001b0e00720c */ /* 0x000fe40003f41070 */
[----:B------:R-:W-:Y:S01]  /*2040*/  SHF.R.S32.HI R19, RZ, 0x1f, R27 ;  /* 0x0000001fff137819 */ /* 0x000fe2000001141b */
[----:B-1----:R-:W-:Y:S01]  /*2050*/  IMAD R6, R3, UR4, RZ ;  /* 0x0000000403067c24 */ /* 0x002fe2000f8e02ff */
[----:B------:R-:W-:Y:S01]  /*2060*/  LOP3.LUT R10, R21, R10, RZ, 0xfc, !PT ;  /* 0x0000000a150a7212 */ /* 0x000fe200078efcff */
[----:B------:R-:W-:Y:S01]  /*2070*/  IMAD R3, R18, UR9, RZ ;  /* 0x0000000912037c24 */ /* 0x000fe2000f8e02ff */
[----:B------:R-:W-:Y:S01]  /*2080*/  ISETP.LT.AND.EX P2, PT, R15, R19, PT, P2 ;  /* 0x000000130f00720c */ /* 0x000fe20003f41320 */
[----:B------:R-:W-:Y:S01]  /*2090*/  BSSY.RECONVERGENT B1, `(.L_x_88) ;  /* 0x0000129000017945 */ /* 0x000fe20003800200 */
[----:B------:R-:W-:-:S02]  /*20a0*/  IMAD.MOV.U32 R22, RZ, RZ, 0x7f800000 ;  /* 0x7f800000ff167424 */ /* 0x000fc400078e00ff */
[----:B0-----:R-:W-:Y:S01]  /*20b0*/  @P1 FFMA.FTZ R22, R11, 0.69314718246459960938, R2 ;  /* 0x3f3172180b161823 */ /* 0x001fe20000010002 */
[----:B------:R-:W-:Y:S01]  /*20c0*/  IMAD R5, R5, R6, RZ ;  /* 0x0000000605057224 */ /* 0x000fe200078e02ff */
[----:B------:R-:W-:Y:S01]  /*20d0*/  SEL R6, R14, R27, P2 ;  /* 0x0000001b0e067207 */ /* 0x000fe20001000000 */
[----:B------:R-:W-:Y:S01]  /*20e0*/  IMAD R3, R10, R3, RZ ;  /* 0x000000030a037224 */ /* 0x000fe200078e02ff */
        /* <DEDUP_REMOVED lines=12> */
[----:B------:R-:W-:Y:S01]  /*21b0*/  IADD3 R10, P1, PT, R17, 0x1, RZ ;  /* 0x00000001110a7810 */ /* 0x000fe20007f3e0ff */
[----:B------:R-:W-:Y:S02]  /*21c0*/  IMAD R12, R11, UR19, RZ ;  /* 0x000000130b0c7c24 */ /* 0x000fe4000f8e02ff */
[C---:B------:R-:W-:Y:S01]  /*21d0*/  IMAD.WIDE.U32 R14, R17.reuse, UR19, RZ ;  /* 0x00000013110e7c25 */ /* 0x040fe2000f8e00ff */
        /* <DEDUP_REMOVED lines=36> */
.L_x_91:
[----:B------:R-:W-:Y:S01]  /*2420*/  IMAD.MOV.U32 R14, RZ, RZ, R2 ;  /* 0x000000ffff0e7224 */ /* 0x000fe200078e0002 */
[----:B------:R-:W-:Y:S01]  /*2430*/  MOV R19, RZ ;  /* 0x000000ff00137202 */ /* 0x000fe20000000f00 */
[----:B------:R-:W-:Y:S01]  /*2440*/  IMAD.MOV.U32 R20, RZ, RZ, R30 ;  /* 0x000000ffff147224 */ /* 0x000fe200078e001e */
[----:B------:R-:W-:Y:S02]  /*2450*/  MOV R16, 0x2470 ;  /* 0x0000247000107802 */ /* 0x000fe40000000f00 */
[----:B------:R-:W-:Y:S05]  /*2460*/  CALL.REL.NOINC `($__internal_2_$__cuda_sm20_div_s64) ;  /* 0x0000001c00487944 */ /* 0x000fea0003c00000 */
[----:B------:R-:W-:Y:S02]  /*2470*/  IADD3 R15, PT, PT, -R12, RZ, RZ ;  /* 0x000000ff0c0f7210 */ /* 0x000fe40007ffe1ff */
[----:B------:R-:W-:-:S03]  /*2480*/  MOV R31, R11 ;  /* 0x0000000b001f7202 */ /* 0x000fc60000000f00 */
[----:B------:R-:W-:Y:S01]  /*2490*/  IMAD R10, R30, R15, R2 ;  /* 0x0000000f1e0a7224 */ /* 0x000fe200078e0202 */
[----:B------:R-:W-:-:S07]  /*24a0*/  MOV R30, R12 ;  /* 0x0000000c001e7202 */ /* 0x000fce0000000f00 */
.L_x_92:
        /* <DEDUP_REMOVED lines=20> */
[----:B------:R-:W-:-:S13]  /*25f0*/  ISETP.GT.U32.AND P1, PT, R14, R11, PT ;  /* 0x0000000b0e00720c */ /* 0x000fda0003f24070 */
[----:B------:R-:W-:Y:S02]  /*2600*/  @!P1 IMAD.IADD R11, R11, 0x1, -R14 ;  /* 0x000000010b0b9824 */ /* 0x000fe400078e0a0e */
[----:B------:R-:W-:Y:S01]  /*2610*/  @!P1 VIADD R2, R2, 0x1 ;  /* 0x0000000102029836 */ /* 0x000fe20000000000 */
[----:B------:R-:W-:Y:S02]  /*2620*/  ISETP.NE.AND P1, PT, RZ, UR19, PT ;  /* 0x00000013ff007c0c */ /* 0x000fe4000bf25270 */
[----:B------:R-:W-:Y:S02]  /*2630*/  ISETP.GE.U32.AND P2, PT, R11, R14, PT ;  /* 0x0000000e0b00720c */ /* 0x000fe40003f46070 */
[----:B------:R-:W-:Y:S01]  /*2640*/  IADD3 R11, PT, PT, R19, R29, RZ ;  /* 0x0000001d130b7210 */ /* 0x000fe20007ffe0ff */
[----:B------:R-:W-:-:S04]  /*2650*/  IMAD.WIDE.U32 R28, R18, R32, RZ ;  /* 0x00000020121c7225 */ /* 0x000fc800078e00ff */
[----:B------:R-:W-:-:S04]  /*2660*/  IMAD R11, R11, R32, RZ ;  /* 0x000000200b0b7224 */ /* 0x000fc800078e02ff */
[----:B------:R-:W-:Y:S02]  /*2670*/  IMAD R11, R33, R18, R11 ;  /* 0x00000012210b7224 */ /* 0x000fe400078e020b */
[----:B------:R-:W-:Y:S02]  /*2680*/  @P2 IADD3 R2, PT, PT, R2, 0x1, RZ ;  /* 0x0000000102022810 */ /* 0x000fe40007ffe0ff */
[----:B------:R-:W-:Y:S02]  /*2690*/  IMAD.IADD R18, R29, 0x1, R11 ;  /* 0x000000011d127824 */ /* 0x000fe400078e020b */
[----:B------:R-:W-:Y:S02]  /*26a0*/  @!P0 IADD3 R2, PT, PT, -R2, RZ, RZ ;  /* 0x000000ff02028210 */ /* 0x000fe40007ffe1ff */
[----:B------:R-:W-:Y:S02]  /*26b0*/  @!P1 LOP3.LUT R2, RZ, UR19, RZ, 0x33, !PT ;  /* 0x00000013ff029c12 */ /* 0x000fe4000f8e33ff */
[----:B------:R-:W-:-:S03]  /*26c0*/  LOP3.LUT R0, R31, R18, RZ, 0xfc, !PT ;  /* 0x000000121f007212 */ /* 0x000fc600078efcff */
[----:B------:R-:W-:Y:S01]  /*26d0*/  IMAD.MOV R11, RZ, RZ, -R2 ;  /* 0x000000ffff0b7224 */ /* 0x000fe200078e0a02 */
[----:B------:R-:W-:-:S03]  /*26e0*/  ISETP.NE.U32.AND P0, PT, R0, RZ, PT ;  /* 0x000000ff0000720c */ /* 0x000fc60003f05070 */
[----:B------:R-:W-:-:S10]  /*26f0*/  IMAD R0, R11, UR19, R10 ;  /* 0x000000130b007c24 */ /* 0x000fd4000f8e020a */
        /* <DEDUP_REMOVED lines=22> */
.L_x_94:
[----:B------:R-:W-:Y:S01]  /*2860*/  IMAD.MOV.U32 R14, RZ, RZ, R30 ;  /* 0x000000ffff0e7224 */ /* 0x000fe200078e001e */
[----:B------:R-:W-:Y:S01]  /*2870*/  MOV R19, R31 ;  /* 0x0000001f00137202 */ /* 0x000fe20000000f00 */
[----:B------:R-:W-:Y:S01]  /*2880*/  IMAD.MOV.U32 R20, RZ, RZ, R28 ;  /* 0x000000ffff147224 */ /* 0x000fe200078e001c */
[----:B------:R-:W-:Y:S02]  /*2890*/  MOV R16, 0x28b0 ;  /* 0x000028b000107802 */ /* 0x000fe40000000f00 */
[----:B------:R-:W-:Y:S05]  /*28a0*/  CALL.REL.NOINC `($__internal_2_$__cuda_sm20_div_s64) ;  /* 0x0000001800387944 */ /* 0x000fea0003c00000 */
[----:B------:R-:W-:-:S05]  /*28b0*/  IADD3 R11, PT, PT, -R12, RZ, RZ ;  /* 0x000000ff0c0b7210 */ /* 0x000fca0007ffe1ff */
[----:B------:R-:W-:Y:S02]  /*28c0*/  IMAD R28, R11, R28, R30 ;  /* 0x0000001c0b1c7224 */ /* 0x000fe400078e021e */
.L_x_95:
[----:B------:R-:W-:Y:S05]  /*28d0*/  BSYNC.RECONVERGENT B0 ;  /* 0x0000000000007941 */ /* 0x000fea0003800200 */
.L_x_93:
        /* <DEDUP_REMOVED lines=10> */
[----:B------:R-:W-:-:S03]  /*2980*/  ISETP.NE.AND P5, PT, R9, RZ, PT ;  /* 0x000000ff0900720c */ /* 0x000fc60003fa5270 */
[----:B------:R-:W-:Y:S01]  /*2990*/  IMAD.MOV R30, RZ, RZ, -R30 ;  /* 0x000000ffff1e7224 */ /* 0x000fe200078e0a1e */
[----:B0-----:R-:W-:-:S03]  /*29a0*/  UISETP.NE.AND UP0, UPT, UR8, URZ, UPT ;  /* 0x000000ff0800728c */ /* 0x001fc6000bf05270 */
[----:B-1----:R-:W0:Y:S01]  /*29b0*/  MUFU.RCP R10, R10 ;  /* 0x0000000a000a7308 */ /* 0x002e220000001000 */
[----:B--2---:R-:W-:Y:S02]  /*29c0*/  USEL UR8, UR4, 0x1, UP0 ;  /* 0x0000000104087887 */ /* 0x004fe40008000000 */
[----:B------:R-:W-:-:S05]  /*29d0*/  UIMAD UR4, UR5, UR4, URZ ;  /* 0x00000004050472a4 */ /* 0x000fca000f8e02ff */
[----:B---3--:R-:W1:Y:S01]  /*29e0*/  MUFU.RCP R20, R23 ;  /* 0x0000001700147308 */ /* 0x008e620000001000 */
[----:B------:R-:W-:Y:S02]  /*29f0*/  USHF.R.S32.HI UR12, URZ, 0x1f, UR8 ;  /* 0x0000001fff0c7899 */ /* 0x000fe40008011408 */
[----:B------:R-:W-:-:S05]  /*2a00*/  UIMAD UR5, UR8, UR5, URZ ;  /* 0x00000005080572a4 */ /* 0x000fca000f8e02ff */
[----:B------:R-:W2:Y:S01]  /*2a10*/  I2F.U32.RP R11, R14 ;  /* 0x0000000e000b7306 */ /* 0x000ea20000209000 */
[----:B0-----:R-:W-:-:S07]  /*2a20*/  VIADD R26, R10, 0xffffffe ;  /* 0x0ffffffe0a1a7836 */ /* 0x001fce0000000000 */
[----:B------:R-:W0:Y:S01]  /*2a30*/  F2I.FTZ.U32.TRUNC.NTZ R27, R26 ;  /* 0x0000001a001b7305 */ /* 0x000e22000021f000 */
[----:B-1----:R-:W-:Y:S01]  /*2a40*/  VIADD R20, R20, 0xffffffe ;  /* 0x0ffffffe14147836 */ /* 0x002fe20000000000 */
[----:B------:R-:W-:-:S06]  /*2a50*/  IABS R23, R28 ;  /* 0x0000001c00177213 */ /* 0x000fcc0000000000 */
[----:B--2---:R-:W1:Y:S01]  /*2a60*/  MUFU.RCP R35, R11 ;  /* 0x0000000b00237308 */ /* 0x004e620000001000 */
[----:B0-----:R-:W-:-:S07]  /*2a70*/  IMAD.MOV R34, RZ, RZ, -R27 ;  /* 0x000000ffff227224 */ /* 0x001fce00078e0a1b */
[----:B------:R0:W2:Y:S01]  /*2a80*/  F2I.FTZ.U32.TRUNC.NTZ R21, R20 ;  /* 0x0000001400157305 */ /* 0x0000a2000021f000 */
[----:B------:R-:W-:Y:S02]  /*2a90*/  IMAD.MOV.U32 R26, RZ, RZ, RZ ;  /* 0x000000ffff1a7224 */ /* 0x000fe400078e00ff */
[----:B------:R-:W-:-:S04]  /*2aa0*/  IMAD R34, R34, R19, RZ ;  /* 0x0000001322227224 */ /* 0x000fc800078e02ff */
[----:B------:R-:W-:Y:S01]  /*2ab0*/  IMAD.HI.U32 R34, R27, R34, R26 ;  /* 0x000000221b227227 */ /* 0x000fe200078e001a */
[----:B------:R-:W3:Y:S01]  /*2ac0*/  I2F.U32.RP R10, R15 ;  /* 0x0000000f000a7306 */ /* 0x000ee20000209000 */
[----:B-1----:R-:W-:-:S04]  /*2ad0*/  IADD3 R35, PT, PT, R35, 0xffffffe, RZ ;  /* 0x0ffffffe23237810 */ /* 0x002fc80007ffe0ff */
[----:B------:R-:W-:-:S04]  /*2ae0*/  IMAD.HI.U32 R27, R34, R23, RZ ;  /* 0x00000017221b7227 */ /* 0x000fc800078e00ff */
[----:B0-----:R-:W-:Y:S01]  /*2af0*/  HFMA2 R20, -RZ, RZ, 0, 0 ;  /* 0x00000000ff147431 */ /* 0x001fe200000001ff */
[----:B------:R-:W0:Y:S01]  /*2b00*/  I2F.U32.RP R32, R18 ;  /* 0x0000001200207306 */ /* 0x000e220000209000 */
[----:B--2---:R-:W-:Y:S02]  /*2b10*/  IMAD.MOV R11, RZ, RZ, -R21 ;  /* 0x000000ffff0b7224 */ /* 0x004fe400078e0a15 */
[----:B------:R-:W-:Y:S02]  /*2b20*/  IMAD R30, R27, R30, R23 ;  /* 0x0000001e1b1e7224 */ /* 0x000fe400078e0217 */
[----:B------:R-:W-:Y:S02]  /*2b30*/  IMAD R26, R11, R16, RZ ;  /* 0x000000100b1a7224 */ /* 0x000fe400078e02ff */
[----:B------:R-:W-:Y:S01]  /*2b40*/  IMAD.MOV.U32 R34, RZ, RZ, RZ ;  /* 0x000000ffff227224 */ /* 0x000fe200078e00ff */
[----:B------:R-:W1:Y:S01]  /*2b50*/  F2I.FTZ.U32.TRUNC.NTZ R35, R35 ;  /* 0x0000002300237305 */ /* 0x000e62000021f000 */
[----:B------:R-:W-:Y:S01]  /*2b60*/  IMAD.HI.U32 R26, R21, R26, R20 ;  /* 0x0000001a151a7227 */ /* 0x000fe200078e0014 */
[----:B------:R-:W-:-:S02]  /*2b70*/  IABS R21, R12 ;  /* 0x0000000c00157213 */ /* 0x000fc40000000000 */
[----:B------:R-:W-:Y:S02]  /*2b80*/  IABS R20, R7 ;  /* 0x0000000700147213 */ /* 0x000fe40000000000 */
[----:B------:R-:W-:Y:S01]  /*2b90*/  ISETP.GT.U32.AND P3, PT, R19, R30, PT ;  /* 0x0000001e1300720c */ /* 0x000fe20003f64070 */
[----:B------:R-:W-:Y:S01]  /*2ba0*/  IMAD.HI.U32 R23, R26, R21, RZ ;  /* 0x000000151a177227 */ /* 0x000fe200078e00ff */
[----:B---3--:R-:W2:Y:S01]  /*2bb0*/  MUFU.RCP R10, R10 ;  /* 0x0000000a000a7308 */ /* 0x008ea20000001000 */
[----:B------:R-:W-:Y:S02]  /*2bc0*/  LOP3.LUT R26, R28, R9, RZ, 0x3c, !PT ;  /* 0x000000091c1a7212 */ /* 0x000fe400078e3cff */
[----:B------:R-:W-:Y:S02]  /*2bd0*/  IMAD.MOV R20, RZ, RZ, -R20 ;  /* 0x000000ffff147224 */ /* 0x000fe400078e0a14 */
[----:B------:R-:W-:Y:S02]  /*2be0*/  ISETP.GE.AND P2, PT, R26, RZ, PT ;  /* 0x000000ff1a00720c */ /* 0x000fe40003f46270 */
[----:B------:R-:W-:Y:S01]  /*2bf0*/  IMAD R21, R23, R20, R21 ;  /* 0x0000001417157224 */ /* 0x000fe200078e0215 */
[----:B0-----:R-:W0:Y:S01]  /*2c00*/  MUFU.RCP R32, R32 ;  /* 0x0000002000207308 */ /* 0x001e220000001000 */
[----:B-1----:R-:W-:-:S02]  /*2c10*/  IADD3 R11, PT, PT, RZ, -R35, RZ ;  /* 0x80000023ff0b7210 */ /* 0x002fc40007ffe0ff */
[----:B------:R-:W-:Y:S01]  /*2c20*/  @!P3 IMAD.IADD R30, R30, 0x1, -R19 ;  /* 0x000000011e1eb824 */ /* 0x000fe200078e0a13 */
[----:B------:R-:W-:Y:S02]  /*2c30*/  ISETP.GT.U32.AND P1, PT, R16, R21, PT ;  /* 0x000000151000720c */ /* 0x000fe40003f24070 */
[----:B------:R-:W-:Y:S01]  /*2c40*/  IMAD R20, R11, R14, RZ ;  /* 0x0000000e0b147224 */ /* 0x000fe200078e02ff */
[----:B------:R-:W-:Y:S02]  /*2c50*/  IABS R11, R2 ;  /* 0x00000002000b7213 */ /* 0x000fe40000000000 */
[----:B------:R-:W-:Y:S01]  /*2c60*/  ISETP.GE.U32.AND P6, PT, R30, R19, PT ;  /* 0x000000131e00720c */ /* 0x000fe20003fc6070 */
[----:B------:R-:W-:Y:S01]  /*2c70*/  IMAD.HI.U32 R20, R35, R20, R34 ;  /* 0x0000001423147227 */ /* 0x000fe200078e0022 */
[----:B--2---:R-:W-:-:S03]  /*2c80*/  IADD3 R31, PT, PT, R10, 0xffffffe, RZ ;  /* 0x0ffffffe0a1f7810 */ /* 0x004fc60007ffe0ff */
[----:B------:R-:W-:Y:S01]  /*2c90*/  HFMA2 R30, -RZ, RZ, 0, 0 ;  /* 0x00000000ff1e7431 */ /* 0x000fe200000001ff */
[----:B------:R-:W-:Y:S02]  /*2ca0*/  IABS R10, R17 ;  /* 0x00000011000a7213 */ /* 0x000fe40000000000 */
[----:B------:R-:W-:Y:S01]  /*2cb0*/  LOP3.LUT R19, R12, R7, RZ, 0x3c, !PT ;  /* 0x000000070c137212 */ /* 0x000fe200078e3cff */
[----:B------:R-:W-:Y:S01]  /*2cc0*/  IMAD.HI.U32 R20, R20, R11, RZ ;  /* 0x0000000b14147227 */ /* 0x000fe200078e00ff */
[-C--:B------:R-:W-:Y:S01]  /*2cd0*/  @!P1 IADD3 R21, PT, PT, R21, -R16.reuse, RZ ;  /* 0x8000001015159210 */ /* 0x080fe20007ffe0ff */
[----:B------:R-:W1:Y:S01]  /*2ce0*/  F2I.FTZ.U32.TRUNC.NTZ R31, R31 ;  /* 0x0000001f001f7305 */ /* 0x000e62000021f000 */
[----:B------:R-:W-:Y:S01]  /*2cf0*/  ISETP.GE.AND P0, PT, R19, RZ, PT ;  /* 0x000000ff1300720c */ /* 0x000fe20003f06270 */
[----:B0-----:R-:W-:Y:S01]  /*2d00*/  VIADD R32, R32, 0xffffffe ;  /* 0x0ffffffe20207836 */ /* 0x001fe20000000000 */
[----:B------:R-:W-:Y:S01]  /*2d10*/  ISETP.GE.U32.AND P4, PT, R21, R16, PT ;  /* 0x000000101500720c */ /* 0x000fe20003f86070 */
[----:B------:R-:W-:Y:S01]  /*2d20*/  IMAD.MOV R10, RZ, RZ, -R10 ;  /* 0x000000ffff0a7224 */ /* 0x000fe200078e0a0a */
[----:B------:R-:W-:Y:S01]  /*2d30*/  @!P3 IADD3 R27, PT, PT, R27, 0x1, RZ ;  /* 0x000000011b1bb810 */ /* 0x000fe20007ffe0ff */
[----:B------:R-:W-:Y:S01]  /*2d40*/  @!P1 VIADD R23, R23, 0x1 ;  /* 0x0000000117179836 */ /* 0x000fe20000000000 */
[----:B------:R-:W-:Y:S01]  /*2d50*/  ISETP.NE.AND P3, PT, R7, RZ, PT ;  /* 0x000000ff0700720c */ /* 0x000fe20003f65270 */
[----:B------:R-:W0:Y:S01]  /*2d60*/  F2I.FTZ.U32.TRUNC.NTZ R33, R32 ;  /* 0x0000002000217305 */ /* 0x000e22000021f000 */
[----:B------:R-:W-:-:S02]  /*2d70*/  IMAD R11, R20, R10, R11 ;  /* 0x0000000a140b7224 */ /* 0x000fc400078e020b */
[----:B------:R-:W-:-:S03]  /*2d80*/  @P6 VIADD R27, R27, 0x1 ;  /* 0x000000011b1b6836 */ /* 0x000fc60000000000 */
[----:B------:R-:W-:Y:S01]  /*2d90*/  ISETP.GT.U32.AND P1, PT, R14, R11, PT ;  /* 0x0000000b0e00720c */ /* 0x000fe20003f24070 */
[----:B-1----:R-:W-:Y:S02]  /*2da0*/  IMAD.MOV R10, RZ, RZ, -R31 ;  /* 0x000000ffff0a7224 */ /* 0x002fe400078e0a1f */
[----:B------:R-:W-:Y:S02]  /*2db0*/  @P4 VIADD R23, R23, 0x1 ;  /* 0x0000000117174836 */ /* 0x000fe40000000000 */
[----:B------:R-:W-:Y:S01]  /*2dc0*/  IMAD R21, R10, R15, RZ ;  /* 0x0000000f0a157224 */ /* 0x000fe200078e02ff */
[----:B------:R-:W-:Y:S01]  /*2dd0*/  IABS R10, R6 ;  /* 0x00000006000a7213 */ /* 0x000fe20000000000 */
[----:B------:R-:W-:Y:S01]  /*2de0*/  @!P0 IMAD.MOV R23, RZ, RZ, -R23 ;  /* 0x000000ffff178224 */ /* 0x000fe200078e0a17 */
[----:B------:R-:W-:Y:S01]  /*2df0*/  @!P3 LOP3.LUT R23, RZ, R7, RZ, 0x33, !PT ;  /* 0x00000007ff17b212 */ /* 0x000fe200078e33ff */
[----:B0-----:R-:W-:Y:S01]  /*2e00*/  IMAD.MOV R16, RZ, RZ, -R33 ;  /* 0x000000ffff107224 */ /* 0x001fe200078e0a21 */
[----:B------:R-:W-:Y:S01]  /*2e10*/  MOV R32, RZ ;  /* 0x000000ff00207202 */ /* 0x000fe20000000f00 */
[----:B------:R-:W-:Y:S01]  /*2e20*/  @!P2 IMAD.MOV R27, RZ, RZ, -R27 ;  /* 0x000000ffff1ba224 */ /* 0x000fe200078e0a1b */
[----:B------:R-:W-:Y:S01]  /*2e30*/  @!P5 LOP3.LUT R27, RZ, R9, RZ, 0x33, !PT ;  /* 0x00000009ff1bd212 */ /* 0x000fe200078e33ff */
[----:B------:R-:W-:Y:S01]  /*2e40*/  IMAD R19, R16, R18, RZ ;  /* 0x0000001210137224 */ /* 0x000fe200078e02ff */
[----:B------:R-:W-:Y:S01]  /*2e50*/  IABS R16, R23 ;  /* 0x0000001700107213 */ /* 0x000fe20000000000 */
[----:B------:R-:W-:Y:S01]  /*2e60*/  IMAD.HI.U32 R30, R31, R21, R30 ;  /* 0x000000151f1e7227 */ /* 0x000fe200078e001e */
[----:B------:R-:W-:-:S02]  /*2e70*/  IABS R21, R8 ;  /* 0x0000000800157213 */ /* 0x000fc40000000000 */
[----:B------:R-:W-:Y:S01]  /*2e80*/  IABS R26, R27 ;  /* 0x0000001b001a7213 */ /* 0x000fe20000000000 */
[----:B------:R-:W-:Y:S01]  /*2e90*/  @!P1 IMAD.IADD R11, R11, 0x1, -R14 ;  /* 0x000000010b0b9824 */ /* 0x000fe200078e0a0e */
[----:B------:R-:W-:Y:S01]  /*2ea0*/  IADD3 R10, PT, PT, RZ, -R10, RZ ;  /* 0x8000000aff0a7210 */ /* 0x000fe20007ffe0ff */
[----:B------:R-:W-:Y:S01]  /*2eb0*/  IMAD.HI.U32 R19, R33, R19, R32 ;  /* 0x0000001321137227 */ /* 0x000fe200078e0020 */
[----:B------:R-:W-:Y:S02]  /*2ec0*/  ISETP.NE.AND P2, PT, R17, RZ, PT ;  /* 0x000000ff1100720c */ /* 0x000fe40003f45270 */
[----:B------:R-:W-:Y:S01]  /*2ed0*/  ISETP.GE.U32.AND P4, PT, R11, R14, PT ;  /* 0x0000000e0b00720c */ /* 0x000fe20003f86070 */
[----:B------:R-:W-:Y:S01]  /*2ee0*/  IMAD.HI.U32 R11, R30, R16, RZ ;  /* 0x000000101e0b7227 */ /* 0x000fe200078e00ff */
[----:B------:R-:W-:Y:S02]  /*2ef0*/  LOP3.LUT R14, R2, R17, RZ, 0x3c, !PT ;  /* 0x00000011020e7212 */ /* 0x000fe400078e3cff */
[----:B------:R-:W-:Y:S01]  /*2f00*/  ISETP.NE.AND P5, PT, R8, RZ, PT ;  /* 0x000000ff0800720c */ /* 0x000fe20003fa5270 */
[----:B------:R-:W-:Y:S01]  /*2f10*/  IMAD.MOV R21, RZ, RZ, -R21 ;  /* 0x000000ffff157224 */ /* 0x000fe200078e0a15 */
[----:B------:R-:W-:Y:S01]  /*2f20*/  ISETP.GE.AND P0, PT, R14, RZ, PT ;  /* 0x000000ff0e00720c */ /* 0x000fe20003f06270 */
[----:B------:R-:W-:-:S04]  /*2f30*/  IMAD.HI.U32 R19, R19, R26, RZ ;  /* 0x0000001a13137227 */ /* 0x000fc800078e00ff */
[----:B------:R-:W-:Y:S02]  /*2f40*/  IMAD R10, R11, R10, R16 ;  /* 0x0000000a0b0a7224 */ /* 0x000fe400078e0210 */
[----:B------:R-:W-:Y:S02]  /*2f50*/  IMAD R21, R19, R21, R26 ;  /* 0x0000001513157224 */ /* 0x000fe400078e021a */
[----:B------:R-:W-:Y:S01]  /*2f60*/  @!P1 VIADD R20, R20, 0x1 ;  /* 0x0000000114149836 */ /* 0x000fe20000000000 */
[----:B------:R-:W-:Y:S01]  /*2f70*/  ISETP.GT.U32.AND P1, PT, R15, R10, PT ;  /* 0x0000000a0f00720c */ /* 0x000fe20003f24070 */
[----:B------:R-:W-:Y:S01]  /*2f80*/  IMAD.MOV R14, RZ, RZ, -R27 ;  /* 0x000000ffff0e7224 */ /* 0x000fe200078e0a1b */
[----:B------:R-:W-:Y:S02]  /*2f90*/  ISETP.GT.U32.AND P3, PT, R18, R21, PT ;  /* 0x000000151200720c */ /* 0x000fe40003f64070 */
[----:B------:R-:W-:Y:S01]  /*2fa0*/  @P4 IADD3 R20, PT, PT, R20, 0x1, RZ ;  /* 0x0000000114144810 */ /* 0x000fe20007ffe0ff */
[----:B------:R-:W-:Y:S01]  /*2fb0*/  IMAD R14, R9, R14, R28 ;  /* 0x0000000e090e7224 */ /* 0x000fe200078e021c */
[----:B------:R-:W-:-:S02]  /*2fc0*/  LOP3.LUT R9, R23, R6, RZ, 0x3c, !PT ;  /* 0x0000000617097212 */ /* 0x000fc400078e3cff */
[----:B------:R-:W-:Y:S02]  /*2fd0*/  @!P0 IADD3 R20, PT, PT, -R20, RZ, RZ ;  /* 0x000000ff14148210 */ /* 0x000fe40007ffe1ff */
[----:B------:R-:W-:Y:S02]  /*2fe0*/  @!P2 LOP3.LUT R20, RZ, R17, RZ, 0x33, !PT ;  /* 0x00000011ff14a212 */ /* 0x000fe400078e33ff */
[----:B------:R-:W-:Y:S01]  /*2ff0*/  ISETP.GE.AND P0, PT, R9, RZ, PT ;  /* 0x000000ff0900720c */ /* 0x000fe20003f06270 */
[----:B------:R-:W-:Y:S02]  /*3000*/  @!P1 IMAD.IADD R10, R10, 0x1, -R15 ;  /* 0x000000010a0a9824 */ /* 0x000fe400078e0a0f */
[----:B------:R-:W-:Y:S01]  /*3010*/  @!P3 IMAD.IADD R21, R21, 0x1, -R18 ;  /* 0x000000011515b824 */ /* 0x000fe200078e0a12 */
[----:B------:R-:W-:Y:S01]  /*3020*/  @!P3 IADD3 R19, PT, PT, R19, 0x1, RZ ;  /* 0x000000011313b810 */ /* 0x000fe20007ffe0ff */
[----:B------:R-:W-:Y:S01]  /*3030*/  @!P1 VIADD R11, R11, 0x1 ;  /* 0x000000010b0b9836 */ /* 0x000fe20000000000 */
[----:B------:R-:W-:Y:S01]  /*3040*/  ISETP.GE.U32.AND P4, PT, R10, R15, PT ;  /* 0x0000000f0a00720c */ /* 0x000fe20003f86070 */
[----:B------:R-:W-:Y:S01]  /*3050*/  IMAD.WIDE R28, R20, UR9, RZ ;  /* 0x00000009141c7c25 */ /* 0x000fe2000f8e02ff */
[----:B------:R-:W-:-:S02]  /*3060*/  ISETP.GE.U32.AND P6, PT, R21, R18, PT ;  /* 0x000000121500720c */ /* 0x000fc40003fc6070 */
[----:B------:R-:W-:Y:S01]  /*3070*/  LOP3.LUT R10, R27, R8, RZ, 0x3c, !PT ;  /* 0x000000081b0a7212 */ /* 0x000fe200078e3cff */
[----:B------:R-:W-:Y:S01]  /*3080*/  IMAD.MOV R20, RZ, RZ, -R20 ;  /* 0x000000ffff147224 */ /* 0x000fe200078e0a14 */
[----:B------:R-:W-:Y:S01]  /*3090*/  ISETP.NE.AND P1, PT, R6, RZ, PT ;  /* 0x000000ff0600720c */ /* 0x000fe20003f25270 */
[----:B------:R-:W-:Y:S01]  /*30a0*/  IMAD.WIDE.U32 R28, R0, UR8, R28 ;  /* 0x00000008001c7c25 */ /* 0x000fe2000f8e001c */
[----:B------:R-:W-:Y:S01]  /*30b0*/  ISETP.GE.AND P2, PT, R10, RZ, PT ;  /* 0x000000ff0a00720c */ /* 0x000fe20003f46270 */
[----:B------:R-:W-:Y:S02]  /*30c0*/  UIMAD UR8, UR22, UR8, URZ ;  /* 0x00000008160872a4 */ /* 0x000fe4000f8e02ff */
[----:B------:R-:W-:Y:S01]  /*30d0*/  IMAD R29, R0, UR12, R29 ;  /* 0x0000000c001d7c24 */ /* 0x000fe2000f8e021d */
[----:B------:R-:W-:Y:S01]  /*30e0*/  UIMAD UR12, UR7, UR4, URZ ;  /* 0x00000004070c72a4 */ /* 0x000fe2000f8e02ff */
[----:B------:R-:W-:Y:S01]  /*30f0*/  @P4 IADD3 R11, PT, PT, R11, 0x1, RZ ;  /* 0x000000010b0b4810 */ /* 0x000fe20007ffe0ff */
[----:B------:R-:W-:Y:S01]  /*3100*/  IMAD R17, R17, R20, R2 ;  /* 0x0000001411117224 */ /* 0x000fe200078e0202 */
[----:B------:R-:W-:Y:S01]  /*3110*/  IADD3 R2, PT, PT, -R23, RZ, RZ ;  /* 0x000000ff17027210 */ /* 0x000fe20007ffe1ff */
[----:B------:R-:W-:-:S02]  /*3120*/  @P6 VIADD R19, R19, 0x1 ;  /* 0x0000000113136836 */ /* 0x000fc40000000000 */
[----:B------:R-:W-:Y:S01]  /*3130*/  @!P0 IMAD.MOV R11, RZ, RZ, -R11 ;  /* 0x000000ffff0b8224 */ /* 0x000fe200078e0a0b */
[----:B------:R-:W-:Y:S01]  /*3140*/  @!P1 LOP3.LUT R11, RZ, R6, RZ, 0x33, !PT ;  /* 0x00000006ff0b9212 */ /* 0x000fe200078e33ff */
[----:B------:R-:W-:-:S03]  /*3150*/  IMAD.WIDE R28, R17, UR4, R28 ;  /* 0x00000004111c7c25 */ /* 0x000fc6000f8e021c */
[----:B------:R-:W-:Y:S01]  /*3160*/  IADD3 R0, PT, PT, -R11, RZ, RZ ;  /* 0x000000ff0b007210 */ /* 0x000fe20007ffe1ff */
[----:B------:R-:W-:Y:S01]  /*3170*/  @!P2 IMAD.MOV R19, RZ, RZ, -R19 ;  /* 0x000000ffff13a224 */ /* 0x000fe200078e0a13 */
[----:B------:R-:W-:Y:S01]  /*3180*/  @!P5 LOP3.LUT R19, RZ, R8, RZ, 0x33, !PT ;  /* 0x00000008ff13d212 */ /* 0x000fe200078e33ff */
[----:B------:R-:W-:Y:S01]  /*3190*/  IMAD.WIDE R14, R14, UR5, RZ ;  /* 0x000000050e0e7c25 */ /* 0x000fe2000f8e02ff */
[----:B------:R-:W0:Y:S03]  /*31a0*/  LDCU.64 UR4, c[0x0][0x420] ;  /* 0x00008400ff0477ac */ /* 0x000e260008000a00 */
[----:B------:R-:W-:Y:S02]  /*31b0*/  IMAD.MOV R9, RZ, RZ, -R19 ;  /* 0x000000ffff097224 */ /* 0x000fe400078e0a13 */
        /* <DEDUP_REMOVED lines=18> */
.L_x_90:
[----:B------:R-:W0:Y:S01]  /*32e0*/  LDC.64 R2, c[0x0][0x420] ;  /* 0x00010800ff027b82 */ /* 0x000e220000000a00 */
[----:B------:R-:W-:-:S05]  /*32f0*/  IADD3 R0, PT, PT, R13, UR20, RZ ;  /* 0x000000140d007c10 */ /* 0x000fca000fffe0ff */
[----:B0-----:R-:W-:-:S05]  /*3300*/  IMAD.WIDE.U32 R2, R0, 0x4, R2 ;  /* 0x0000000400027825 */ /* 0x001fca00078e0002 */
[----:B------:R1:W-:Y:S02]  /*3310*/  STG.E desc[UR10][R2.64], R22 ;  /* 0x0000001602007986 */ /* 0x0003e4000c10190a */
.L_x_89:
[----:B------:R-:W-:Y:S05]  /*3320*/  BSYNC.RECONVERGENT B1 ;  /* 0x0000000000017941 */ /* 0x000fea0003800200 */
.L_x_88:
[----:B------:R-:W2:Y:S01]  /*3330*/  LDCU UR9, c[0x0][0x534] ;  /* 0x0000a680ff0977ac */ /* 0x000ea20008000800 */
[----:B0-----:R-:W-:Y:S01]  /*3340*/  LOP3.LUT R6, R4, 0xf, RZ, 0xc0, !PT ;  /* 0x0000000f04067812 */ /* 0x001fe200078ec0ff */
[----:B------:R-:W0:Y:S01]  /*3350*/  S2UR UR6, SR_CgaCtaId ;  /* 0x00000000000679c3 */ /* 0x000e220000008800 */
[----:B------:R-:W-:Y:S01]  /*3360*/  IMAD.SHL.U32 R15, R13, 0x4, RZ ;  /* 0x000000040d0f7824 */ /* 0x000fe200078e00ff */
[----:B------:R-:W-:Y:S01]  /*3370*/  UMOV UR4, 0x400 ;  /* 0x0000040000047882 */ /* 0x000fe20000000000 */
[----:B------:R-:W-:Y:S01]  /*3380*/  LOP3.LUT R0, R6, 0x10, RZ, 0xfc, !PT ;  /* 0x0000001006007812 */ /* 0x000fe200078efcff */
[----:B------:R-:W-:Y:S01]  /*3390*/  IMAD.SHL.U32 R14, R4, 0x4, RZ ;  /* 0x00000004040e7824 */ /* 0x000fe200078e00ff */
[----:B-1----:R-:W-:Y:S01]  /*33a0*/  CS2R R2, SRZ ;  /* 0x0000000000027805 */ /* 0x002fe2000001ff00 */
[----:B------:R-:W-:-:S03]  /*33b0*/  IMAD.MOV.U32 R5, RZ, RZ, RZ ;  /* 0x000000ffff057224 */ /* 0x000fc600078e00ff */
[----:B------:R-:W-:Y:S02]  /*33c0*/  LOP3.LUT R14, R14, 0x3c, RZ, 0xc0, !PT ;  /* 0x0000003c0e0e7812 */ /* 0x000fe400078ec0ff */
[----:B--2---:R-:W-:Y:S01]  /*33d0*/  ISETP.GE.AND P1, PT, R6, UR9, PT ;  /* 0x0000000906007c0c */ /* 0x004fe2000bf26270 */
[----:B------:R-:W-:Y:S01]  /*33e0*/  UISETP.GE.AND UP0, UPT, UR9, 0x1, UPT ;  /* 0x000000010900788c */ /* 0x000fe2000bf06270 */
[----:B------:R-:W-:Y:S01]  /*33f0*/  ISETP.GE.AND P0, PT, R0, UR9, PT ;  /* 0x0000000900007c0c */ /* 0x000fe2000bf06270 */
[----:B------:R-:W-:Y:S01]  /*3400*/  HFMA2 R0, -RZ, RZ, 0, 0 ;  /* 0x00000000ff007431 */ /* 0x000fe200000001ff */
[C---:B------:R-:W-:Y:S02]  /*3410*/  ISETP.GT.U32.OR P1, PT, R4.reuse, 0x7f, P1 ;  /* 0x0000007f0400780c */ /* 0x040fe40000f24470 */
[----:B------:R-:W-:Y:S01]  /*3420*/  ISETP.GT.U32.OR P0, PT, R4, 0x7f, P0 ;  /* 0x0000007f0400780c */ /* 0x000fe20000704470 */
[----:B0-----:R-:W-:-:S06]  /*3430*/  ULEA UR6, UR6, UR4, 0x18 ;  /* 0x0000000406067291 */ /* 0x001fcc000f8ec0ff */
[----:B------:R-:W-:-:S04]  /*3440*/  IADD3 R7, PT, PT, R15, UR6, RZ ;  /* 0x000000060f077c10 */ /* 0x000fc8000fffe0ff */
[C---:B------:R-:W-:Y:S02]  /*3450*/  @!P1 FADD.FTZ R11, -R22.reuse, R24 ;  /* 0x00000018160b9221 */ /* 0x040fe40000010100 */
[----:B------:R-:W-:Y:S01]  /*3460*/  @!P0 FADD.FTZ R9, -R22, R25 ;  /* 0x0000001916098221 */ /* 0x000fe20000010100 */
[C-C-:B------:R-:W-:Y:S02]  /*3470*/  @!P1 IMAD R10, R6.reuse, 0x24, R7.reuse ;  /* 0x00000024060a9824 */ /* 0x140fe400078e0207 */
[----:B------:R-:W-:Y:S01]  /*3480*/  @!P1 FMUL.FTZ R11, R11, 1.4426950216293334961 ;  /* 0x3fb8aa3b0b0b9820 */ /* 0x000fe20000410000 */
[----:B------:R-:W-:Y:S02]  /*3490*/  @!P0 IMAD R8, R6, 0x24, R7 ;  /* 0x0000002406088824 */ /* 0x000fe400078e0207 */
[----:B------:R-:W-:-:S03]  /*34a0*/  @!P0 FMUL.FTZ R9, R9, 1.4426950216293334961 ;  /* 0x3fb8aa3b09098820 */ /* 0x000fc60000410000 */
[----:B------:R-:W0:Y:S04]  /*34b0*/  @!P1 MUFU.EX2 R11, R11 ;  /* 0x0000000b000b9308 */ /* 0x000e280000000800 */
[----:B------:R-:W1:Y:S01]  /*34c0*/  @!P0 MUFU.EX2 R9, R9 ;  /* 0x0000000900098308 */ /* 0x000e620000000800 */
[----:B0-----:R0:W-:Y:S04]  /*34d0*/  @!P1 STS [R10], R11 ;  /* 0x0000000b0a009388 */ /* 0x0011e80000000800 */
[----:B-1----:R0:W-:Y:S01]  /*34e0*/  @!P0 STS [R8+0x240], R9 ;  /* 0x0002400908008388 */ /* 0x0021e20000000800 */
[----:B------:R-:W-:Y:S06]  /*34f0*/  BAR.SYNC.DEFER_BLOCKING 0x0 ;  /* 0x0000000000007b1d */ /* 0x000fec0000010000 */
[----:B------:R-:W-:Y:S05]  /*3500*/  BRA.U !UP0, `(.L_x_96) ;  /* 0x0000000508d47547 */ /* 0x000fea000b800000 */
[----:B------:R-:W1:Y:S01]  /*3510*/  LDCU UR12, c[0x0][0x44c] ;  /* 0x00008980ff0c77ac */ /* 0x000e620008000800 */
[----:B------:R-:W-:Y:S01]  /*3520*/  LOP3.LUT R0, R6, 0x3f0, R4, 0xf8, !PT ;  /* 0x000003f006007812 */ /* 0x000fe200078ef804 */
[----:B------:R-:W-:Y:S01]  /*3530*/  IMAD.MOV.U32 R18, RZ, RZ, RZ ;  /* 0x000000ffff127224 */ /* 0x000fe200078e00ff */
[----:B0-----:R-:W-:Y:S01]  /*3540*/  CS2R R10, SRZ ;  /* 0x00000000000a7805 */ /* 0x001fe2000001ff00 */
[----:B------:R-:W0:Y:S01]  /*3550*/  LDCU.64 UR4, c[0x0][0x3f8] ;  /* 0x00007f00ff0477ac */ /* 0x000e220008000a00 */
[----:B------:R-:W-:Y:S01]  /*3560*/  CS2R R8, SRZ ;  /* 0x0000000000087805 */ /* 0x000fe2000001ff00 */
[----:B------:R-:W-:Y:S02]  /*3570*/  UISETP.GE.U32.AND UP0, UPT, UR9, 0x4, UPT ;  /* 0x000000040900788c */ /* 0x000fe4000bf06070 */
[----:B-1----:R-:W-:Y:S02]  /*3580*/  UIMAD UR7, UR20, UR12, URZ ;  /* 0x0000000c140772a4 */ /* 0x002fe4000f8e02ff */
[----:B------:R-:W-:-:S04]  /*3590*/  UIMAD UR12, UR21, UR12, URZ ;  /* 0x0000000c150c72a4 */ /* 0x000fc8000f8e02ff */
[----:B------:R-:W-:Y:S01]  /*35a0*/  IMAD.U32 R17, RZ, RZ, UR7 ;  /* 0x00000007ff117e24 */ /* 0x000fe2000f8e00ff */
[----:B------:R-:W-:Y:S01]  /*35b0*/  LEA R0, P0, R0, UR7, 0x2 ;  /* 0x0000000700007c11 */ /* 0x000fe2000f8010ff */
[----:B------:R-:W-:-:S03]  /*35c0*/  UIADD3 UR7, UPT, UPT, UR21, -UR20, URZ ;  /* 0x8000001415077290 */ /* 0x000fc6000fffe0ff */
[----:B------:R-:W-:Y:S02]  /*35d0*/  LEA.HI.X.SX32 R17, R17, RZ, 0x1, P0 ;  /* 0x000000ff11117211 */ /* 0x000fe400000f0eff */
[----:B0-----:R-:W-:Y:S01]  /*35e0*/  LEA R16, P0, R0, UR4, 0x2 ;  /* 0x0000000400107c11 */ /* 0x001fe2000f8010ff */
[----:B------:R-:W-:-:S03]  /*35f0*/  ULOP3.LUT UR4, UR9, 0x3, URZ, 0xc0, !UPT ;  /* 0x0000000309047892 */ /* 0x000fc6000f8ec0ff */
[----:B------:R-:W-:Y:S01]  /*3600*/  LEA.HI.X R17, R0, UR5, R17, 0x2, P0 ;  /* 0x0000000500117c11 */ /* 0x000fe200080f1411 */
[----:B------:R-:W-:Y:S01]  /*3610*/  IMAD.MOV.U32 R0, RZ, RZ, RZ ;  /* 0x000000ffff007224 */ /* 0x000fe200078e00ff */
[----:B------:R-:W-:Y:S07]  /*3620*/  BRA.U !UP0, `(.L_x_97) ;  /* 0x0000000508247547 */ /* 0x000fee000b800000 */
[----:B------:R-:W-:Y:S01]  /*3630*/  ULOP3.LUT UR9, UR9, 0x7ffffffc, URZ, 0xc0, !UPT ;  /* 0x7ffffffc09097892 */ /* 0x000fe2000f8ec0ff */
[----:B------:R-:W-:Y:S01]  /*3640*/  VIADD R7, R7, 0x48 ;  /* 0x0000004807077836 */ /* 0x000fe20000000000 */
[----:B------:R-:W-:Y:S01]  /*3650*/  ISETP.GE.AND P2, PT, R13, UR7, PT ;  /* 0x000000070d007c0c */ /* 0x000fe2000bf46270 */
[----:B------:R-:W-:Y:S01]  /*3660*/  IMAD.MOV.U32 R0, RZ, RZ, RZ ;  /* 0x000000ffff007224 */ /* 0x000fe200078e00ff */
[----:B------:R-:W-:Y:S02]  /*3670*/  CS2R R2, SRZ ;  /* 0x0000000000027805 */ /* 0x000fe4000001ff00 */
[----:B------:R-:W-:Y:S01]  /*3680*/  MOV R5, RZ ;  /* 0x000000ff00057202 */ /* 0x000fe20000000f00 */
[----:B------:R-:W-:Y:S01]  /*3690*/  IMAD.U32 R18, RZ, RZ, UR9 ;  /* 0x00000009ff127e24 */ /* 0x000fe2000f8e00ff */
[----:B------:R-:W-:Y:S02]  /*36a0*/  UIMAD.WIDE UR24, UR12, 0x10, URZ ;  /* 0x000000100c1878a5 */ /* 0x000fe4000f8e02ff */
[----:B------:R-:W-:Y:S01]  /*36b0*/  UIMAD.WIDE UR18, UR12, 0xc, URZ ;  /* 0x0000000c0c1278a5 */ /* 0x000fe2000f8e02ff */
[----:B------:R-:W0:Y:S01]  /*36c0*/  LDCU UR5, c[0x0][0x440] ;  /* 0x00008800ff0577ac */ /* 0x000e220008000800 */
[----:B------:R-:W-:-:S02]  /*36d0*/  UIMAD.WIDE UR16, UR12, 0x8, URZ ;  /* 0x000000080c1078a5 */ /* 0x000fc4000f8e02ff */
[----:B------:R-:W-:Y:S02]  /*36e0*/  UIMAD.WIDE UR14, UR12, 0x4, URZ ;  /* 0x000000040c0e78a5 */ /* 0x000fe4000f8e02ff */
[----:B------:R-:W-:-:S12]  /*36f0*/  UIADD3 UR8, UPT, UPT, -UR9, URZ, URZ ;  /* 0x000000ff09087290 */ /* 0x000fd8000fffe1ff */
.L_x_106:
        /* <DEDUP_REMOVED lines=9> */
.L_x_99:
[----:B0-----:R-:W-:Y:S05]  /*3790*/  BSYNC.RECONVERGENT B0 ;  /* 0x0000000000007941 */ /* 0x001fea0003800200 */
.L_x_98:
        /* <DEDUP_REMOVED lines=12> */
.L_x_101:
[----:B------:R-:W-:Y:S05]  /*3860*/  BSYNC.RECONVERGENT B0 ;  /* 0x0000000000007941 */ /* 0x000fea0003800200 */
.L_x_100:
        /* <DEDUP_REMOVED lines=12> */
.L_x_103:
[----:B------:R-:W-:Y:S05]  /*3930*/  BSYNC.RECONVERGENT B0 ;  /* 0x0000000000007941 */ /* 0x000fea0003800200 */
.L_x_102:
        /* <DEDUP_REMOVED lines=12> */
.L_x_105:
[----:B------:R-:W-:Y:S05]  /*3a00*/  BSYNC.RECONVERGENT B0 ;  /* 0x0000000000007941 */ /* 0x000fea0003800200 */
.L_x_104:
        /* <DEDUP_REMOVED lines=11> */
.L_x_97:
        /* <DEDUP_REMOVED lines=8> */
.L_x_109:
        /* <DEDUP_REMOVED lines=8> */
.L_x_108:
[----:B-1----:R-:W-:Y:S05]  /*3bc0*/  BSYNC.RECONVERGENT B0 ;  /* 0x0000000000007941 */ /* 0x002fea0003800200 */
.L_x_107:
        /* <DEDUP_REMOVED lines=9> */
.L_x_96:
        /* <DEDUP_REMOVED lines=83> */
        .weak           $__internal_2_$__cuda_sm20_div_s64
        .type           $__internal_2_$__cuda_sm20_div_s64,@function
        .size           $__internal_2_$__cuda_sm20_div_s64,(.L_x_7090 - $__internal_2_$__cuda_sm20_div_s64)
$__internal_2_$__cuda_sm20_div_s64:
        /* <DEDUP_REMOVED lines=35> */
[----:B------:R-:W-:Y:S02]  /*43c0*/  SEL R11, R11, R14, !P1 ;  /* 0x0000000e0b0b7207 */ /* 0x000fe40004800000 */
[----:B------:R-:W-:Y:S01]  /*43d0*/  IADD3.X R14, PT, PT, RZ, ~R19, RZ, P0, !PT ;  /* 0x80000013ff0e7210 */ /* 0x000fe200007fe4ff */
[----:B------:R-:W-:-:S04]  /*43e0*/  IMAD.HI.U32 R21, P3, R15, R12, R34 ;  /* 0x0000000c0f157227 */ /* 0x000fc80007860022 */
[CC--:B------:R-:W-:Y:S02]  /*43f0*/  IMAD R12, R15.reuse, R10.reuse, RZ ;  /* 0x0000000a0f0c7224 */ /* 0x0c0fe400078e02ff */
[----:B------:R-:W-:-:S03]  /*4400*/  IMAD.HI.U32 R10, R15, R10, RZ ;  /* 0x0000000a0f0a7227 */ /* 0x000fc600078e00ff */
[----:B------:R-:W-:Y:S01]  /*4410*/  IADD3 R12, P2, PT, R12, R21, RZ ;  /* 0x000000150c0c7210 */ /* 0x000fe20007f5e0ff */
[----:B------:R-:W-:Y:S01]  /*4420*/  IMAD.X R15, R10, 0x1, R15, P4 ;  /* 0x000000010a0f7824 */ /* 0x000fe200020e060f */
[----:B------:R-:W-:Y:S01]  /*4430*/  SEL R10, R14, R19, !P1 ;  /* 0x000000130e0a7207 */ /* 0x000fe20004800000 */
[----:B------:R-:W-:Y:S02]  /*4440*/  IMAD.MOV.U32 R35, RZ, RZ, RZ ;  /* 0x000000ffff237224 */ /* 0x000fe400078e00ff */
[----:B------:R-:W-:Y:S01]  /*4450*/  IMAD.HI.U32 R34, R12, R11, RZ ;  /* 0x0000000b0c227227 */ /* 0x000fe200078e00ff */
        /* <DEDUP_REMOVED lines=17> */
[----:B------:R-:W-:-:S03]  /*4570*/  IMAD.X R15, R10, 0x1, ~R27, P1 ;  /* 0x000000010a0f7824 */ /* 0x000fc600008e0e1b */
[----:B------:R-:W-:Y:S01]  /*4580*/  SEL R11, R12, R11, P2 ;  /* 0x0000000b0c0b7207 */ /* 0x000fe20001000000 */
[----:B------:R-:W-:Y:S01]  /*4590*/  IMAD.X R12, RZ, RZ, R21, P0 ;  /* 0x000000ffff0c7224 */ /* 0x000fe200000e0615 */
[----:B------:R-:W-:Y:S02]  /*45a0*/  SEL R14, R14, R23, P2 ;  /* 0x000000170e0e7207 */ /* 0x000fe40001000000 */
[----:B------:R-:W-:Y:S02]  /*45b0*/  SEL R15, R15, R10, P2 ;  /* 0x0000000a0f0f7207 */ /* 0x000fe40001000000 */
[----:B------:R-:W-:Y:S02]  /*45c0*/  ISETP.GE.U32.AND P0, PT, R11, R26, PT ;  /* 0x0000001a0b00720c */ /* 0x000fe40003f06070 */
[----:B------:R-:W-:Y:S02]  /*45d0*/  SEL R12, R12, R21, P2 ;  /* 0x000000150c0c7207 */ /* 0x000fe40001000000 */
[----:B------:R-:W-:-:S02]  /*45e0*/  IADD3 R11, P1, PT, R14, 0x1, RZ ;  /* 0x000000010e0b7810 */ /* 0x000fc40007f3e0ff */
[----:B------:R-:W-:Y:S02]  /*45f0*/  ISETP.GE.U32.AND.EX P0, PT, R15, R27, PT, P0 ;  /* 0x0000001b0f00720c */ /* 0x000fe40003f06100 */
[----:B------:R-:W-:Y:S01]  /*4600*/  LOP3.LUT R10, R18, R19, RZ, 0x3c, !PT ;  /* 0x00000013120a7212 */ /* 0x000fe200078e3cff */
[----:B------:R-:W-:Y:S01]  /*4610*/  IMAD.X R15, RZ, RZ, R12, P1 ;  /* 0x000000ffff0f7224 */ /* 0x000fe200008e060c */
[----:B------:R-:W-:Y:S01]  /*4620*/  SEL R11, R11, R14, P0 ;  /* 0x0000000e0b0b7207 */ /* 0x000fe20000000000 */
[----:B------:R-:W-:Y:S01]  /*4630*/  IMAD.MOV.U32 R14, RZ, RZ, R16 ;  /* 0x000000ffff0e7224 */ /* 0x000fe200078e0010 */
[----:B------:R-:W-:Y:S02]  /*4640*/  ISETP.GE.AND P2, PT, R10, RZ, PT ;  /* 0x000000ff0a00720c */ /* 0x000fe40003f46270 */
[----:B------:R-:W-:Y:S02]  /*4650*/  SEL R15, R15, R12, P0 ;  /* 0x0000000c0f0f7207 */ /* 0x000fe40000000000 */
[----:B------:R-:W-:-:S02]  /*4660*/  IADD3 R12, P1, PT, RZ, -R11, RZ ;  /* 0x8000000bff0c7210 */ /* 0x000fc40007f3e0ff */
[----:B------:R-:W-:Y:S02]  /*4670*/  ISETP.NE.U32.AND P0, PT, R20, RZ, PT ;  /* 0x000000ff1400720c */ /* 0x000fe40003f05070 */
[-C--:B------:R-:W-:Y:S02]  /*4680*/  IADD3.X R10, PT, PT, RZ, ~R15.reuse, RZ, P1, !PT ;  /* 0x8000000fff0a7210 */ /* 0x080fe40000ffe4ff */
[----:B------:R-:W-:Y:S02]  /*4690*/  ISETP.NE.AND.EX P0, PT, R18, RZ, PT, P0 ;  /* 0x000000ff1200720c */ /* 0x000fe40003f05300 */
[----:B------:R-:W-:Y:S01]  /*46a0*/  SEL R10, R10, R15, !P2 ;  /* 0x0000000f0a0a7207 */ /* 0x000fe20005000000 */
[----:B------:R-:W-:Y:S01]  /*46b0*/  IMAD.MOV.U32 R15, RZ, RZ, 0x0 ;  /* 0x00000000ff0f7424 */ /* 0x000fe200078e00ff */
[----:B------:R-:W-:Y:S02]  /*46c0*/  SEL R12, R12, R11, !P2 ;  /* 0x0000000b0c0c7207 */ /* 0x000fe40005000000 */
[----:B------:R-:W-:-:S02]  /*46d0*/  SEL R11, R10, 0xffffffff, P0 ;  /* 0xffffffff0a0b7807 */ /* 0x000fc40000000000 */
[----:B------:R-:W-:Y:S01]  /*46e0*/  SEL R12, R12, 0xffffffff, P0 ;  /* 0xffffffff0c0c7807 */ /* 0x000fe20000000000 */
[----:B------:R-:W-:Y:S06]  /*46f0*/  RET.REL.NODEC R14 `(_ZN5flash32flash_fwd_splitkv_combine_kernelI23Flash_fwd_kernel_traitsILi64ELi64ELi256ELi4ELb0ELb0EN7cutlass6half_tE19Flash_kernel_traitsILi64ELi64ELi256ELi4ES3_EELi8ELi5ELb0EEEvNS_16Flash_fwd_paramsE) ;  /* 0xffffffb80e407950 */ /* 0x000fec0003c3ffff */
.L_x_110:
        /* <DEDUP_REMOVED lines=16> */
.L_x_7090:


//--------------------- .text._ZN5flash32flash_fwd_splitkv_combine_kernelI23Flash_fwd_kernel_traitsILi64ELi64ELi256ELi4ELb0ELb0EN7cutlass6half_tE19Flash_kernel_traitsILi64ELi64ELi256ELi4ES3_EELi8ELi4ELb0EEEvNS_16Flash_fwd_paramsE --------------------------
	.section	.text._ZN5flash32flash_fwd_splitkv_combine_kernelI23Flash_fwd_kernel_traitsILi64ELi64ELi256ELi4ELb0ELb0EN7cutlass6half_tE19Flash_kernel_traitsILi64ELi64ELi256ELi4ES3_EELi8ELi4ELb0EEEvNS_16Flash_fwd_paramsE,"ax",@progbits
	.align	128
        .global         _ZN5flash32flash_fwd_splitkv_combine_kernelI23Flash_fwd_kernel_traitsILi64ELi64ELi256ELi4ELb0ELb0EN7cutlass6half_tE19Flash_kernel_traitsILi64ELi64ELi256ELi4ES3_EELi8ELi4ELb0EEEvNS_16Flash_fwd_paramsE
        .type           _ZN5flash32flash_fwd_splitkv_combine_kernelI23Flash_fwd_kernel_traitsILi64ELi64ELi256ELi4ELb0ELb0EN7cutlass6half_tE19Flash_kernel_traitsILi64ELi64ELi256ELi4ES3_EELi8ELi4ELb0EEEvNS_16Flash_fwd_paramsE,@function
        .size           _ZN5flash32flash_fwd_splitkv_combine_kernelI23Flash_fwd_kernel_traitsILi64ELi64ELi256ELi4ELb0ELb0EN7cutlass6half_tE19Flash_kernel_traitsILi64ELi64ELi256ELi4ES3_EELi8ELi4ELb0EEEvNS_16Flash_fwd_paramsE,(.L_x_7091 - _ZN5flash32flash_fwd_splitkv_combine_kernelI23Flash_fwd_kernel_traitsILi64ELi64ELi256ELi4ELb0ELb0EN7cutlass6half_tE19Flash_kernel_traitsILi64ELi64ELi256ELi4ES3_EELi8ELi4ELb0EEEvNS_16Flash_fwd_paramsE)
        .other          _ZN5flash32flash_fwd_splitkv_combine_kernelI23Flash_fwd_kernel_traitsILi64ELi64ELi256ELi4ELb0ELb0EN7cutlass6half_tE19Flash_kernel_traitsILi64ELi64ELi256ELi4ES3_EELi8ELi4ELb0EEEvNS_16Flash_fwd_paramsE,@"STO_CUDA_ENTRY STV_DEFAULT"
_ZN5flash32flash_fwd_splitkv_combine_kernelI23Flash_fwd_kernel_traitsILi64ELi64ELi256ELi4ELb0ELb0EN7cutlass6half_tE19Flash_kernel_traitsILi64ELi64ELi256ELi4ES3_EELi8ELi4ELb0EEEvNS_16Flash_fwd_paramsE:
.text._ZN5flash32flash_fwd_splitkv_combine_kernelI23Flash_fwd_kernel_traitsILi64ELi64ELi256ELi4ELb0ELb0EN7cutlass6half_tE19Flash_kernel_traitsILi64ELi64ELi256ELi4ES3_EELi8ELi4ELb0EEEvNS_16Flash_fwd_paramsE:
        /* <DEDUP_REMOVED lines=38> */
.L_x_111:
[----:B------:R-:W-:Y:S01]  /*0260*/  IMAD.U32 R22, RZ, RZ, UR13 ;  /* 0x0000000dff167e24 */ /* 0x000fe2000f8e00ff */
[----:B------:R-:W-:Y:S01]  /*0270*/  MOV R20, UR11 ;  /* 0x0000000b00147c02 */ /* 0x000fe20008000f00 */
[----:B------:R-:W-:Y:S01]  /*0280*/  IMAD.U32 R21, RZ, RZ, UR15 ;  /* 0x0000000fff157e24 */ /* 0x000fe2000f8e00ff */
[----:B------:R-:W-:Y:S02]  /*0290*/  MOV R19, UR7 ;  /* 0x0000000700137c02 */ /* 0x000fe40008000f00 */
[----:B------:R-:W-:Y:S02]  /*02a0*/  MOV R18, 0x2c0 ;  /* 0x000002c000127802 */ /* 0x000fe40000000f00 */
[----:B------:R-:W-:Y:S05]  /*02b0*/  CALL.REL.NOINC `($__internal_3_$__cuda_sm20_div_s64) ;  /* 0x0000003c00647944 */ /* 0x000fea0003c00000 */
[----:B------:R-:W-:-:S07]  /*02c0*/  MOV R13, R11 ;  /* 0x0000000b000d7202 */ /* 0x000fce0000000f00 */
.L_x_112:
        /* <DEDUP_REMOVED lines=30> */
.L_x_114:
[----:B------:R-:W-:Y:S01]  /*04b0*/  IMAD.MOV.U32 R22, RZ, RZ, R12 ;  /* 0x000000ffff167224 */ /* 0x000fe200078e000c */
[----:B------:R-:W-:Y:S02]  /*04c0*/  MOV R21, R13 ;  /* 0x0000000d00157202 */ /* 0x000fe40000000f00 */
[----:B------:R-:W-:Y:S02]  /*04d0*/  MOV R18, 0x4f0 ;  /* 0x000004f000127802 */ /* 0x000fe40000000f00 */
[----:B------:R-:W-:Y:S05]  /*04e0*/  CALL.REL.NOINC `($__internal_3_$__cuda_sm20_div_s64) ;  /* 0x0000003800d87944 */ /* 0x000fea0003c00000 */
[----:B------:R-:W-:Y:S02]  /*04f0*/  MOV R4, R12 ;  /* 0x0000000c00047202 */ /* 0x000fe40000000f00 */
[----:B------:R-:W-:Y:S02]  /*0500*/  MOV R5, R11 ;  /* 0x0000000b00057202 */ /* 0x000fe40000000f00 */
.L_x_115:
[----:B------:R-:W-:Y:S05]  /*0510*/  BSYNC.RECONVERGENT B0 ;  /* 0x0000000000007941 */ /* 0x000fea0003800200 */
.L_x_113:
        /* <DEDUP_REMOVED lines=58> */
.L_x_117:
[----:B------:R-:W-:Y:S01]  /*08c0*/  IMAD.MOV.U32 R22, RZ, RZ, R20 ;  /* 0x000000ffff167224 */ /* 0x000fe200078e0014 */
[----:B------:R-:W-:Y:S01]  /*08d0*/  MOV R20, R10 ;  /* 0x0000000a00147202 */ /* 0x000fe20000000f00 */
[----:B------:R-:W-:Y:S01]  /*08e0*/  IMAD.MOV.U32 R21, RZ, RZ, R19 ;  /* 0x000000ffff157224 */ /* 0x000fe200078e0013 */
[----:B------:R-:W-:Y:S02]  /*08f0*/  MOV R19, R0 ;  /* 0x0000000000137202 */ /* 0x000fe40000000f00 */
[----:B------:R-:W-:Y:S02]  /*0900*/  MOV R18, 0x920 ;  /* 0x0000092000127802 */ /* 0x000fe40000000f00 */
[----:B------:R-:W-:Y:S05]  /*0910*/  CALL.REL.NOINC `($__internal_3_$__cuda_sm20_div_s64) ;  /* 0x0000003400cc7944 */ /* 0x000fea0003c00000 */
[----:B------:R-:W-:Y:S02]  /*0920*/  MOV R13, R11 ;  /* 0x0000000b000d7202 */ /* 0x000fe40000000f00 */
.L_x_118:
[----:B------:R-:W-:Y:S05]  /*0930*/  BSYNC.RECONVERGENT B0 ;  /* 0x0000000000007941 */ /* 0x000fea0003800200 */
.L_x_116:
        /* <DEDUP_REMOVED lines=21> */
[----:B------:R-:W-:Y:S01]  /*0a90*/  UIMAD UR4, UR6, UR4, UR5 ;  /* 0x00000004060472a4 */ /* 0x000fe2000f8e0205 */
[----:B------:R-:W0:Y:S03]  /*0aa0*/  LDCU UR5, c[0x0][0x3e0] ;  /* 0x00007c00ff0577ac */ /* 0x000e260008000800 */
[----:B------:R-:W-:-:S11]  /*0ab0*/  UISETP.GT.U32.AND UP1, UPT, UR6, UR4, UPT ;  /* 0x000000040600728c */ /* 0x000fd6000bf24070 */
[----:B------:R-:W-:Y:S02]  /*0ac0*/  @!UP1 UIADD3 UR4, UPT, UPT, UR4, -UR6, URZ ;  /* 0x8000000604049290 */ /* 0x000fe4000fffe0ff */
[----:B------:R-:W-:Y:S01]  /*0ad0*/  @!UP1 UIADD3 UR9, UPT, UPT, UR9, 0x1, URZ ;  /* 0x0000000109099890 */ /* 0x000fe2000fffe0ff */
[----:B0-----:R-:W-:Y:S01]  /*0ae0*/  IMAD.U32 R2, RZ, RZ, UR5 ;  /* 0x00000005ff027e24 */ /* 0x001fe2000f8e00ff */
[----:B------:R-:W-:Y:S02]  /*0af0*/  UISETP.GE.U32.AND UP0, UPT, UR4, UR6, UPT ;  /* 0x000000060400728c */ /* 0x000fe4000bf06070 */
[----:B------:R-:W-:Y:S02]  /*0b00*/  UISETP.GE.AND UP1, UPT, UR8, URZ, UPT ;  /* 0x000000ff0800728c */ /* 0x000fe4000bf26270 */
[----:B------:R-:W-:Y:S01]  /*0b10*/  USHF.R.S32.HI UR4, URZ, 0x1f, UR10 ;  /* 0x0000001fff047899 */ /* 0x000fe2000801140a */
[----:B------:R-:W-:Y:S01]  /*0b20*/  IABS R2, R2 ;  /* 0x0000000200027213 */ /* 0x000fe20000000000 */
[----:B------:R-:W-:-:S02]  /*0b30*/  UISETP.NE.AND UP2, UPT, UR5, URZ, UPT ;  /* 0x000000ff0500728c */ /* 0x000fc4000bf45270 */
[----:B------:R-:W-:Y:S01]  /*0b40*/  ULOP3.LUT UR4, UR4, 0x1, URZ, 0xfc, !UPT ;  /* 0x0000000104047892 */ /* 0x000fe2000f8efcff */
[----:B------:R-:W-:Y:S02]  /*0b50*/  R2UR UR20, R2 ;  /* 0x00000000021472ca */ /* 0x000fe400000e0000 */
[----:B------:R-:W-:Y:S02]  /*0b60*/  @UP0 UIADD3 UR9, UPT, UPT, UR9, 0x1, URZ ;  /* 0x0000000109090890 */ /* 0x000fe4000fffe0ff */
[----:B------:R-:W-:Y:S02]  /*0b70*/  UISETP.NE.AND UP0, UPT, UR10, URZ, UPT ;  /* 0x000000ff0a00728c */ /* 0x000fe4000bf05270 */
[----:B------:R-:W-:-:S07]  /*0b80*/  @!UP1 UIADD3 UR9, UPT, UPT, -UR9, URZ, URZ ;  /* 0x000000ff09099290 */ /* 0x000fce000fffe1ff */
[----:B------:R-:W0:Y:S02]  /*0b90*/  I2F.RP R9, UR20 ;  /* 0x0000001400097d06 */ /* 0x000e240008209400 */
[----:B------:R-:W-:-:S04]  /*0ba0*/  @!UP0 ULOP3.LUT UR9, URZ, UR10, URZ, 0x33, !UPT ;  /* 0x0000000aff098292 */ /* 0x000fc8000f8e33ff */
[----:B------:R-:W-:Y:S02]  /*0bb0*/  UIMAD UR6, UR9, UR4, URZ ;  /* 0x00000004090672a4 */ /* 0x000fe4000f8e02ff */
[----:B------:R-:W-:-:S04]  /*0bc0*/  UIADD3 UR4, UPT, UPT, UR5, -0x1, URZ ;  /* 0xffffffff05047890 */ /* 0x000fc8000fffe0ff */
[----:B------:R-:W-:Y:S01]  /*0bd0*/  IABS R3, UR6 ;  /* 0x0000000600037c13 */ /* 0x000fe20008000000 */
[----:B0-----:R-:W0:Y:S03]  /*0be0*/  MUFU.RCP R8, R9 ;  /* 0x0000000900087308 */ /* 0x001e260000001000 */
[----:B------:R-:W-:-:S13]  /*0bf0*/  R2UR UR16, R3 ;  /* 0x00000000031072ca */ /* 0x000fda00000e0000 */
[----:B------:R-:W1:Y:S01]  /*0c00*/  I2F.RP R11, UR16 ;  /* 0x00000010000b7d06 */ /* 0x000e620008209400 */
[----:B------:R-:W-:Y:S01]  /*0c10*/  UIADD3 UR8, UPT, UPT, UR4, UR16, URZ ;  /* 0x0000001004087290 */ /* 0x000fe2000fffe0ff */
[----:B0-----:R-:W-:-:S05]  /*0c20*/  VIADD R8, R8, 0xffffffe ;  /* 0x0ffffffe08087836 */ /* 0x001fca0000000000 */
[----:B------:R-:W-:-:S05]  /*0c30*/  IMAD.U32 R3, RZ, RZ, UR8 ;  /* 0x00000008ff037e24 */ /* 0x000fca000f8e00ff */
[----:B------:R-:W-:Y:S01]  /*0c40*/  IABS R3, R3 ;  /* 0x0000000300037213 */ /* 0x000fe20000000000 */
[----:B-1----:R-:W0:Y:S03]  /*0c50*/  MUFU.RCP R2, R11 ;  /* 0x0000000b00027308 */ /* 0x002e260000001000 */
[----:B------:R-:W-:Y:S01]  /*0c60*/  R2UR UR21, R3 ;  /* 0x00000000031572ca */ /* 0x000fe200000e0000 */
[----:B0-----:R-:W-:-:S04]  /*0c70*/  VIADD R7, R2, 0xffffffe ;  /* 0x0ffffffe02077836 */ /* 0x001fc80000000000 */
        /* <DEDUP_REMOVED lines=16> */
[----:B------:R-:W-:-:S03]  /*0d80*/  ULOP3.LUT UR8, UR8, UR5, URZ, 0x3c, !UPT ;  /* 0x0000000508087292 */ /* 0x000fc6000f8e3cff */
[----:B------:R-:W-:Y:S01]  /*0d90*/  UMOV UR17, UR23 ;  /* 0x0000001700117c82 */ /* 0x000fe20008000000 */
[----:B------:R-:W-:Y:S01]  /*0da0*/  ISETP.LT.U32.AND P1, PT, R2, UR16, PT ;  /* 0x0000001002007c0c */ /* 0x000fe2000bf21070 */
[----:B------:R-:W-:Y:S01]  /*0db0*/  UIADD3 UR19, UPT, UPT, -UR17, URZ, URZ ;  /* 0x000000ff11137290 */ /* 0x000fe2000fffe1ff */
[----:B------:R-:W-:Y:S01]  /*0dc0*/  ISETP.LE.AND P0, PT, RZ, UR22, PT ;  /* 0x00000016ff007c0c */ /* 0x000fe2000bf03270 */
[----:B------:R-:W0:Y:S02]  /*0dd0*/  LDCU.U8 UR18, c[0x0][0x549] ;  /* 0x0000a920ff1277ac */ /* 0x000e240008000000 */
[----:B------:R-:W-:-:S04]  /*0de0*/  UIMAD UR19, UR20, UR19, UR21 ;  /* 0x00000013141372a4 */ /* 0x000fc8000f8e0215 */
        /* <DEDUP_REMOVED lines=49> */
.L_x_120:
[----:B------:R-:W-:Y:S01]  /*1100*/  IMAD.MOV.U32 R22, RZ, RZ, R12 ;  /* 0x000000ffff167224 */ /* 0x000fe200078e000c */
[----:B------:R-:W-:Y:S01]  /*1110*/  MOV R20, R9 ;  /* 0x0000000900147202 */ /* 0x000fe20000000f00 */
[----:B------:R-:W-:Y:S01]  /*1120*/  IMAD.MOV.U32 R21, RZ, RZ, R13 ;  /* 0x000000ffff157224 */ /* 0x000fe200078e000d */
[----:B------:R-:W-:Y:S02]  /*1130*/  MOV R19, R29 ;  /* 0x0000001d00137202 */ /* 0x000fe40000000f00 */
[----:B------:R-:W-:Y:S02]  /*1140*/  MOV R18, 0x1160 ;  /* 0x0000116000127802 */ /* 0x000fe40000000f00 */
[----:B------:R-:W-:Y:S05]  /*1150*/  CALL.REL.NOINC `($__internal_3_$__cuda_sm20_div_s64) ;  /* 0x0000002c00bc7944 */ /* 0x000fea0003c00000 */
[----:B------:R-:W-:Y:S02]  /*1160*/  MOV R34, R12 ;  /* 0x0000000c00227202 */ /* 0x000fe40000000f00 */
[----:B------:R-:W-:Y:S02]  /*1170*/  MOV R35, R11 ;  /* 0x0000000b00237202 */ /* 0x000fe40000000f00 */
.L_x_121:
[----:B------:R-:W-:Y:S05]  /*1180*/  BSYNC.RECONVERGENT B0 ;  /* 0x0000000000007941 */ /* 0x000fea0003800200 */
.L_x_119:
        /* <DEDUP_REMOVED lines=57> */
.L_x_123:
[----:B------:R-:W-:Y:S01]  /*1520*/  IMAD.MOV.U32 R22, RZ, RZ, R4 ;  /* 0x000000ffff167224 */ /* 0x000fe200078e0004 */
[----:B------:R-:W-:Y:S01]  /*1530*/  MOV R21, R5 ;  /* 0x0000000500157202 */ /* 0x000fe20000000f00 */
[----:B------:R-:W-:Y:S01]  /*1540*/  IMAD.MOV.U32 R20, RZ, RZ, R8 ;  /* 0x000000ffff147224 */ /* 0x000fe200078e0008 */
[----:B------:R-:W-:Y:S02]  /*1550*/  MOV R18, 0x1570 ;  /* 0x0000157000127802 */ /* 0x000fe40000000f00 */
[----:B------:R-:W-:Y:S05]  /*1560*/  CALL.REL.NOINC `($__internal_3_$__cuda_sm20_div_s64) ;  /* 0x0000002800b87944 */ /* 0x000fea0003c00000 */
[----:B------:R-:W-:Y:S02]  /*1570*/  MOV R14, R12 ;  /* 0x0000000c000e7202 */ /* 0x000fe40000000f00 */
[----:B------:R-:W-:Y:S02]  /*1580*/  MOV R15, R11 ;  /* 0x0000000b000f7202 */ /* 0x000fe40000000f00 */
.L_x_124:
[----:B------:R-:W-:Y:S05]  /*1590*/  BSYNC.RECONVERGENT B0 ;  /* 0x0000000000007941 */ /* 0x000fea0003800200 */
.L_x_122:
[----:B------:R-:W0:Y:S01]  /*15a0*/  LDC R3, c[0x0][0x434] ;  /* 0x00010d00ff037b82 */ /* 0x000e220000000800 */
[----:B------:R-:W1:Y:S01]  /*15b0*/  S2R R4, SR_TID.X ;  /* 0x0000000000047919 */ /* 0x000e620000002100 */
[----:B------:R-:W2:Y:S01]  /*15c0*/  LDCU UR17, c[0x0][0x534] ;  /* 0x0000a680ff1177ac */ /* 0x000ea20008000800 */
[----:B------:R-:W-:Y:S01]  /*15d0*/  BSSY.RECONVERGENT B0, `(.L_x_125) ;  /* 0x0000044000007945 */ /* 0x000fe20003800200 */
[----:B------:R-:W-:Y:S01]  /*15e0*/  IMAD.MOV.U32 R16, RZ, RZ, -0x800000 ;  /* 0xff800000ff107424 */ /* 0x000fe200078e00ff */
[----:B------:R-:W3:Y:S01]  /*15f0*/  LDCU UR5, c[0x0][0x430] ;  /* 0x00008600ff0577ac */ /* 0x000ee20008000800 */
[----:B------:R-:W-:Y:S01]  /*1600*/  IMAD.MOV.U32 R25, RZ, RZ, -0x800000 ;  /* 0xff800000ff197424 */ /* 0x000fe200078e00ff */
[----:B------:R-:W-:-:S04]  /*1610*/  USHF.R.S32.HI UR8, URZ, 0x1f, UR14 ;  /* 0x0000001fff087899 */ /* 0x000fc8000801140e */
[----:B------:R-:W-:Y:S01]  /*1620*/  ULOP3.LUT UR8, UR8, 0x1, URZ, 0xfc, !UPT ;  /* 0x0000000108087892 */ /* 0x000fe2000f8efcff */
[----:B0-----:R-:W-:-:S04]  /*1630*/  IABS R7, R3 ;  /* 0x0000000300077213 */ /* 0x001fc80000000000 */
[----:B------:R-:W0:Y:S01]  /*1640*/  I2F.RP R11, R7 ;  /* 0x00000007000b7306 */ /* 0x000e220000209400 */
[----:B-1----:R-:W-:Y:S02]  /*1650*/  ISETP.GT.U32.AND P1, PT, R4, 0x7f, PT ;  /* 0x0000007f0400780c */ /* 0x002fe40003f24070 */
[----:B------:R-:W-:-:S05]  /*1660*/  SHF.R.U32.HI R17, RZ, 0x3, R4 ;  /* 0x00000003ff117819 */ /* 0x000fca0000011604 */
[----:B0-----:R-:W0:Y:S02]  /*1670*/  MUFU.RCP R12, R11 ;  /* 0x0000000b000c7308 */ /* 0x001e240000001000 */
[----:B0-----:R-:W-:-:S04]  /*1680*/  VIADD R12, R12, 0xffffffe ;  /* 0x0ffffffe0c0c7836 */ /* 0x001fc80000000000 */
[----:B------:R-:W-:Y:S02]  /*1690*/  @!P1 SHF.L.U32 R11, R4, 0x2, RZ ;  /* 0x00000002040b9819 */ /* 0x000fe400000006ff */
[----:B------:R-:W0:Y:S02]  /*16a0*/  F2I.FTZ.U32.TRUNC.NTZ R13, R12 ;  /* 0x0000000c000d7305 */ /* 0x000e24000021f000 */
[----:B------:R-:W-:Y:S01]  /*16b0*/  @!P1 LOP3.LUT R11, R11, 0x1c, RZ, 0xc0, !PT ;  /* 0x0000001c0b0b9812 */ /* 0x000fe200078ec0ff */
[----:B0-----:R-:W-:Y:S02]  /*16c0*/  IMAD.MOV R5, RZ, RZ, -R13 ;  /* 0x000000ffff057224 */ /* 0x001fe400078e0a0d */
[----:B------:R-:W-:Y:S02]  /*16d0*/  IMAD.MOV.U32 R12, RZ, RZ, RZ ;  /* 0x000000ffff0c7224 */ /* 0x000fe400078e00ff */
[----:B------:R-:W-:Y:S01]  /*16e0*/  IMAD R6, R5, R7, RZ ;  /* 0x0000000705067224 */ /* 0x000fe200078e02ff */
[----:B------:R-:W-:-:S02]  /*16f0*/  IABS R5, R2 ;  /* 0x0000000200057213 */ /* 0x000fc40000000000 */
[----:B------:R-:W-:Y:S01]  /*1700*/  LOP3.LUT R2, R2, R3, RZ, 0x3c, !PT ;  /* 0x0000000302027212 */ /* 0x000fe200078e3cff */
[----:B------:R-:W-:Y:S01]  /*1710*/  IMAD.HI.U32 R6, R13, R6, R12 ;  /* 0x000000060d067227 */ /* 0x000fe200078e000c */
[----:B------:R-:W-:Y:S02]  /*1720*/  SHF.R.U32.HI R13, RZ, 0x4, R4 ;  /* 0x00000004ff0d7819 */ /* 0x000fe40000011604 */
[----:B------:R-:W-:Y:S02]  /*1730*/  ISETP.GE.AND P2, PT, R2, RZ, PT ;  /* 0x000000ff0200720c */ /* 0x000fe40003f46270 */
[----:B------:R-:W-:Y:S01]  /*1740*/  @!P1 MOV R2, 0x400 ;  /* 0x0000040000029802 */ /* 0x000fe20000000f00 */
[----:B------:R-:W-:Y:S02]  /*1750*/  IMAD.HI.U32 R19, R6, R5, RZ ;  /* 0x0000000506137227 */ /* 0x000fe400078e00ff */
[----:B------:R-:W0:Y:S02]  /*1760*/  @!P1 S2R R6, SR_CgaCtaId ;  /* 0x0000000000069919 */ /* 0x000e240000008800 */
[----:B------:R-:W-:-:S04]  /*1770*/  IMAD.MOV R12, RZ, RZ, -R19 ;  /* 0x000000ffff0c7224 */ /* 0x000fc800078e0a13 */
[C---:B------:R-:W-:Y:S02]  /*1780*/  IMAD R12, R7.reuse, R12, R5 ;  /* 0x0000000c070c7224 */ /* 0x040fe400078e0205 */
[----:B------:R-:W1:Y:S03]  /*1790*/  @!P1 S2R R5, SR_CgaCtaId ;  /* 0x0000000000059919 */ /* 0x000e660000008800 */
[----:B------:R-:W-:-:S13]  /*17a0*/  ISETP.GT.U32.AND P0, PT, R7, R12, PT ;  /* 0x0000000c0700720c */ /* 0x000fda0003f04070 */
[-C--:B------:R-:W-:Y:S01]  /*17b0*/  @!P0 IADD3 R12, PT, PT, R12, -R7.reuse, RZ ;  /* 0x800000070c0c8210 */ /* 0x080fe20007ffe0ff */
[----:B------:R-:W-:Y:S01]  /*17c0*/  @!P0 VIADD R19, R19, 0x1 ;  /* 0x0000000113138836 */ /* 0x000fe20000000000 */
[----:B------:R-:W-:Y:S02]  /*17d0*/  ISETP.NE.AND P0, PT, R3, RZ, PT ;  /* 0x000000ff0300720c */ /* 0x000fe40003f05270 */
[----:B------:R-:W-:Y:S02]  /*17e0*/  ISETP.GE.U32.AND P3, PT, R12, R7, PT ;  /* 0x000000070c00720c */ /* 0x000fe40003f66070 */
[----:B------:R-:W-:-:S04]  /*17f0*/  @!P1 MOV R7, 0x400 ;  /* 0x0000040000079802 */ /* 0x000fc80000000f00 */
[----:B0-----:R-:W-:Y:S02]  /*1800*/  @!P1 LEA R6, R6, R7, 0x18 ;  /* 0x0000000706069211 */ /* 0x001fe400078ec0ff */
[----:B------:R-:W-:-:S03]  /*1810*/  LOP3.LUT R7, R4, 0xf, RZ, 0xc0, !PT ;  /* 0x0000000f04077812 */ /* 0x000fc600078ec0ff */
[----:B------:R-:W-:Y:S01]  /*1820*/  @!P1 IMAD R6, R17, 0x24, R6 ;  /* 0x0000002411069824 */ /* 0x000fe200078e0206 */
[----:B-1----:R-:W-:Y:S01]  /*1830*/  @!P1 LEA R2, R5, R2, 0x18 ;  /* 0x0000000205029211 */ /* 0x002fe200078ec0ff */
[----:B------:R-:W-:Y:S02]  /*1840*/  @P3 VIADD R19, R19, 0x1 ;  /* 0x0000000113133836 */ /* 0x000fe40000000000 */
[----:B------:R-:W-:Y:S02]  /*1850*/  @!P1 IMAD.IADD R11, R6, 0x1, R11 ;  /* 0x00000001060b9824 */ /* 0x000fe400078e020b */
[----:B------:R-:W-:Y:S01]  /*1860*/  @!P2 IMAD.MOV R19, RZ, RZ, -R19 ;  /* 0x000000ffff13a224 */ /* 0x000fe200078e0a13 */
[----:B------:R-:W-:Y:S01]  /*1870*/  @!P0 LOP3.LUT R19, RZ, R3, RZ, 0x33, !PT ;  /* 0x00000003ff138212 */ /* 0x000fe200078e33ff */
[----:B------:R-:W-:Y:S01]  /*1880*/  @!P1 IMAD R2, R7, 0x24, R2 ;  /* 0x0000002407029824 */ /* 0x000fe200078e0202 */
[----:B--2---:R-:W-:Y:S01]  /*1890*/  ISETP.GE.AND P0, PT, R17, UR17, PT ;  /* 0x0000001111007c0c */ /* 0x004fe2000bf06270 */
[----:B---3--:R-:W-:-:S02]  /*18a0*/  IMAD R6, R3, UR5, RZ ;  /* 0x0000000503067c24 */ /* 0x008fc4000f8e02ff */
[----:B------:R-:W-:Y:S01]  /*18b0*/  IMAD R5, R19, UR8, RZ ;  /* 0x0000000813057c24 */ /* 0x000fe2000f8e02ff */
[----:B------:R-:W0:Y:S01]  /*18c0*/  LDCU.64 UR8, c[0x0][0x358] ;  /* 0x00006b00ff0877ac */ /* 0x000e220008000a00 */
[----:B------:R-:W-:-:S03]  /*18d0*/  @!P1 LEA R3, R13, R2, 0x2 ;  /* 0x000000020d039211 */ /* 0x000fc600078e10ff */
[----:B------:R-:W-:-:S05]  /*18e0*/  IABS R21, R5 ;  /* 0x0000000500157213 */ /* 0x000fca0000000000 */
[----:B------:R-:W-:Y:S01]  /*18f0*/  VIADD R18, R21, UR4 ;  /* 0x0000000415127c36 */ /* 0x000fe20008000000 */
[----:B------:R-:W-:Y:S06]  /*1900*/  @P0 BRA `(.L_x_126) ;  /* 0x0000000000400947 */ /* 0x000fec0003800000 */
[----:B------:R-:W-:Y:S01]  /*1910*/  UIADD3 UR5, UP0, UPT, UR13, -UR12, URZ ;  /* 0x8000000c0d057290 */ /* 0x000fe2000ff1e0ff */
[----:B------:R-:W-:-:S03]  /*1920*/  LOP3.LUT R12, R4, 0x7, RZ, 0xc0, !PT ;  /* 0x00000007040c7812 */ /* 0x000fc600078ec0ff */
[----:B------:R-:W-:Y:S02]  /*1930*/  UIADD3.X UR4, UPT, UPT, UR15, -0x1, URZ, UP0, !UPT ;  /* 0xffffffff0f047890 */ /* 0x000fe400087fe4ff */
[----:B------:R-:W-:-:S04]  /*1940*/  ISETP.LT.U32.AND P0, PT, R12, UR5, PT ;  /* 0x000000050c007c0c */ /* 0x000fc8000bf01070 */
[----:B------:R-:W-:-:S05]  /*1950*/  IMAD.U32 R2, RZ, RZ, UR4 ;  /* 0x00000004ff027e24 */ /* 0x000fca000f8e00ff */
[----:B------:R-:W-:-:S13]  /*1960*/  ISETP.GT.AND.EX P0, PT, R2, RZ, PT, P0 ;  /* 0x000000ff0200720c */ /* 0x000fda0003f04300 */
[----:B------:R-:W-:Y:S05]  /*1970*/  @!P0 BRA `(.L_x_126) ;  /* 0x0000000000248947 */ /* 0x000fea0003800000 */
[----:B------:R-:W1:Y:S01]  /*1980*/  LDCU.64 UR4, c[0x0][0x428] ;  /* 0x00008500ff0477ac */ /* 0x000e620008000a00 */
[----:B------:R-:W-:Y:S01]  /*1990*/  IADD3 R22, P0, PT, R12, UR12, RZ ;  /* 0x0000000c0c167c10 */ /* 0x000fe2000ff1e0ff */
[----:B------:R-:W-:-:S04]  /*19a0*/  IMAD R2, R17, UR15, RZ ;  /* 0x0000000f11027c24 */ /* 0x000fc8000f8e02ff */
[----:B------:R-:W-:Y:S02]  /*19b0*/  IMAD.X R23, RZ, RZ, RZ, P0 ;  /* 0x000000ffff177224 */ /* 0x000fe400000e06ff */
[----:B------:R-:W-:-:S05]  /*19c0*/  IMAD.WIDE.U32 R16, R17, UR13, R22 ;  /* 0x0000000d11107c25 */ /* 0x000fca000f8e0016 */
[----:B------:R-:W-:Y:S02]  /*19d0*/  IADD3 R2, PT, PT, R17, R2, RZ ;  /* 0x0000000211027210 */ /* 0x000fe40007ffe0ff */
[----:B-1----:R-:W-:-:S04]  /*19e0*/  LEA R22, P0, R16, UR4, 0x2 ;  /* 0x0000000410167c11 */ /* 0x002fc8000f8010ff */
[----:B------:R-:W-:-:S05]  /*19f0*/  LEA.HI.X R23, R16, UR5, R2, 0x2, P0 ;  /* 0x0000000510177c11 */ /* 0x000fca00080f1402 */
[----:B0-----:R1:W5:Y:S04]  /*1a00*/  LDG.E R16, desc[UR8][R22.64] ;  /* 0x0000000816107981 */ /* 0x001368000c1e1900 */
.L_x_126:
[----:B0-----:R-:W-:Y:S05]  /*1a10*/  BSYNC.RECONVERGENT B0 ;  /* 0x0000000000007941 */ /* 0x001fea0003800200 */
.L_x_125:
[----:B-----5:R0:W-:Y:S01]  /*1a20*/  @!P1 STS [R11], R16 ;  /* 0x000000100b009388 */ /* 0x0201e20000000800 */
[----:B------:R-:W0:Y:S08]  /*1a30*/  LDC R17, c[0x0][0x3e0] ;  /* 0x0000f800ff117b82 */ /* 0x000e300000000800 */
[----:B------:R-:W-:Y:S01]  /*1a40*/  BAR.SYNC.DEFER_BLOCKING 0x0 ;  /* 0x0000000000007b1d */ /* 0x000fe20000010000 */
[----:B------:R-:W-:-:S05]  /*1a50*/  ISETP.NE.AND P5, PT, R5, RZ, PT ;  /* 0x000000ff0500720c */ /* 0x000fca0003fa5270 */
[----:B------:R-:W-:Y:S01]  /*1a60*/  BSSY.RECONVERGENT B1, `(.L_x_127) ;  /* 0x0000178000017945 */ /* 0x000fe20003800200 */
[----:B0-----:R-:W-:Y:S01]  /*1a70*/  IABS R16, R17 ;  /* 0x0000001100107213 */ /* 0x001fe20000000000 */
[----:B------:R-:W0:Y:S03]  /*1a80*/  @!P1 LDS R25, [R3] ;  /* 0x0000000003199984 */ /* 0x000e260000000800 */
[----:B------:R-:W2:Y:S08]  /*1a90*/  I2F.RP R20, R16 ;  /* 0x0000001000147306 */ /* 0x000eb00000209400 */
[----:B--2---:R-:W2:Y:S02]  /*1aa0*/  MUFU.RCP R30, R20 ;  /* 0x00000014001e7308 */ /* 0x004ea40000001000 */
[----:B--2---:R-:W-:-:S06]  /*1ab0*/  VIADD R30, R30, 0xffffffe ;  /* 0x0ffffffe1e1e7836 */ /* 0x004fcc0000000000 */
[----:B------:R-:W2:Y:S01]  /*1ac0*/  F2I.FTZ.U32.TRUNC.NTZ R31, R30 ;  /* 0x0000001e001f7305 */ /* 0x000ea2000021f000 */
[----:B0-----:R-:W0:Y:S01]  /*1ad0*/  SHFL.BFLY PT, R2, R25, 0x8, 0x1f ;  /* 0x0d001f0019027f89 */ /* 0x001e2200000e0000 */
[----:B--2---:R-:W-:Y:S02]  /*1ae0*/  IMAD.MOV R3, RZ, RZ, -R31 ;  /* 0x000000ffff037224 */ /* 0x004fe400078e0a1f */
[----:B------:R-:W-:Y:S01]  /*1af0*/  HFMA2 R30, -RZ, RZ, 0, 0 ;  /* 0x00000000ff1e7431 */ /* 0x000fe200000001ff */
[----:B0-----:R-:W-:-:S05]  /*1b00*/  FMNMX.FTZ R27, R2, R25, !PT ;  /* 0x00000019021b7209 */ /* 0x001fca0007810000 */
[----:B------:R-:W0:Y:S02]  /*1b10*/  SHFL.BFLY PT, R12, R27, 0x4, 0x1f ;  /* 0x0c801f001b0c7f89 */ /* 0x000e2400000e0000 */
[----:B0-----:R-:W-:-:S05]  /*1b20*/  FMNMX.FTZ R12, R27, R12, !PT ;  /* 0x0000000c1b0c7209 */ /* 0x001fca0007810000 */
[----:B-1----:R-:W0:Y:S02]  /*1b30*/  SHFL.BFLY PT, R23, R12, 0x2, 0x1f ;  /* 0x0c401f000c177f89 */ /* 0x002e2400000e0000 */
[----:B0-----:R-:W-:Y:S02]  /*1b40*/  FMNMX.FTZ R23, R12, R23, !PT ;  /* 0x000000170c177209 */ /* 0x001fe40007810000 */
[----:B------:R-:W0:Y:S03]  /*1b50*/  I2F.RP R12, R21 ;  /* 0x00000015000c7306 */ /* 0x000e260000209400 */
[----:B------:R-:W1:Y:S05]  /*1b60*/  SHFL.BFLY PT, R2, R23, 0x1, 0x1f ;  /* 0x0c201f0017027f89 */ /* 0x000e6a00000e0000 */
[----:B0-----:R-:W0:Y:S01]  /*1b70*/  MUFU.RCP R26, R12 ;  /* 0x0000000c001a7308 */ /* 0x001e220000001000 */
[----:B-1----:R-:W-:-:S04]  /*1b80*/  FMNMX.FTZ R2, R23, R2, !PT ;  /* 0x0000000217027209 */ /* 0x002fc80007810000 */
[----:B------:R-:W-:Y:S01]  /*1b90*/  FSETP.NEU.FTZ.AND P0, PT, R2, -INF , PT ;  /* 0xff8000000200780b */ /* 0x000fe20003f1d000 */
[----:B0-----:R-:W-:-:S03]  /*1ba0*/  VIADD R26, R26, 0xffffffe ;  /* 0x0ffffffe1a1a7836 */ /* 0x001fc60000000000 */
[----:B------:R-:W-:Y:S01]  /*1bb0*/  FSEL R2, R2, RZ, P0 ;  /* 0x000000ff02027208 */ /* 0x000fe20000000000 */
[----:B------:R-:W-:Y:S01]  /*1bc0*/  IMAD R12, R3, R16, RZ ;  /* 0x00000010030c7224 */ /* 0x000fe200078e02ff */
[----:B------:R-:W0:Y:S01]  /*1bd0*/  F2I.FTZ.U32.TRUNC.NTZ R27, R26 ;  /* 0x0000001a001b7305 */ /* 0x000e22000021f000 */
[----:B------:R-:W-:Y:S02]  /*1be0*/  IABS R3, R5 ;  /* 0x0000000500037213 */ /* 0x000fe40000000000 */
[----:B------:R-:W-:Y:S01]  /*1bf0*/  FADD.FTZ R11, -R2, R25 ;  /* 0x00000019020b7221 */ /* 0x000fe20000010100 */
[----:B------:R-:W-:-:S04]  /*1c00*/  IMAD.HI.U32 R12, R31, R12, R30 ;  /* 0x0000000c1f0c7227 */ /* 0x000fc800078e001e */
[----:B------:R-:W-:Y:S01]  /*1c10*/  FMUL.FTZ R11, R11, 1.4426950216293334961 ;  /* 0x3fb8aa3b0b0b7820 */ /* 0x000fe20000410000 */
[----:B------:R-:W-:-:S05]  /*1c20*/  IMAD.MOV R3, RZ, RZ, -R3 ;  /* 0x000000ffff037224 */ /* 0x000fca00078e0a03 */
[----:B------:R-:W1:Y:S01]  /*1c30*/  MUFU.EX2 R11, R11 ;  /* 0x0000000b000b7308 */ /* 0x000e620000000800 */
[----:B0-----:R-:W-:Y:S02]  /*1c40*/  IMAD.MOV R20, RZ, RZ, -R27 ;  /* 0x000000ffff147224 */ /* 0x001fe400078e0a1b */
[----:B------:R-:W-:Y:S02]  /*1c50*/  IMAD.MOV.U32 R26, RZ, RZ, RZ ;  /* 0x000000ffff1a7224 */ /* 0x000fe400078e00ff */
[----:B------:R-:W-:-:S04]  /*1c60*/  IMAD R20, R20, R21, RZ ;  /* 0x0000001514147224 */ /* 0x000fc800078e02ff */
[----:B------:R-:W-:Y:S01]  /*1c70*/  IMAD.HI.U32 R20, R27, R20, R26 ;  /* 0x000000141b147227 */ /* 0x000fe200078e001a */
[----:B-1----:R-:W0:Y:S03]  /*1c80*/  SHFL.BFLY PT, R24, R11, 0x8, 0x1f ;  /* 0x0d001f000b187f89 */ /* 0x002e2600000e0000 */
[----:B0-----:R-:W-:Y:S01]  /*1c90*/  FADD.FTZ R24, R11, R24 ;  /* 0x000000180b187221 */ /* 0x001fe20000010000 */
[----:B------:R-:W-:-:S04]  /*1ca0*/  IABS R11, R18 ;  /* 0x00000012000b7213 */ /* 0x000fc80000000000 */
[----:B------:R-:W0:Y:S01]  /*1cb0*/  SHFL.BFLY PT, R23, R24, 0x4, 0x1f ;  /* 0x0c801f0018177f89 */ /* 0x000e2200000e0000 */
[----:B------:R-:W-:-:S04]  /*1cc0*/  IMAD.HI.U32 R12, R12, R11, RZ ;  /* 0x0000000b0c0c7227 */ /* 0x000fc800078e00ff */
[----:B0-----:R-:W-:Y:S01]  /*1cd0*/  FADD.FTZ R23, R24, R23 ;  /* 0x0000001718177221 */ /* 0x001fe20000010000 */
[----:B------:R-:W-:-:S04]  /*1ce0*/  IMAD.HI.U32 R24, R20, R11, RZ ;  /* 0x0000000b14187227 */ /* 0x000fc800078e00ff */
[----:B------:R-:W0:Y:S01]  /*1cf0*/  SHFL.BFLY PT, R22, R23, 0x2, 0x1f ;  /* 0x0c401f0017167f89 */ /* 0x000e2200000e0000 */
[----:B------:R-:W-:Y:S02]  /*1d00*/  IMAD.MOV R20, RZ, RZ, -R12 ;  /* 0x000000ffff147224 */ /* 0x000fe400078e0a0c */
[--C-:B------:R-:W-:Y:S02]  /*1d10*/  IMAD R26, R24, R3, R11.reuse ;  /* 0x00000003181a7224 */ /* 0x100fe400078e020b */
[----:B------:R-:W-:Y:S01]  /*1d20*/  IMAD R11, R16, R20, R11 ;  /* 0x00000014100b7224 */ /* 0x000fe200078e020b */
[----:B------:R-:W-:Y:S02]  /*1d30*/  LOP3.LUT R20, R18, R21, RZ, 0x3c, !PT ;  /* 0x0000001512147212 */ /* 0x000fe400078e3cff */
[----:B------:R-:W-:Y:S02]  /*1d40*/  ISETP.GT.U32.AND P1, PT, R21, R26, PT ;  /* 0x0000001a1500720c */ /* 0x000fe40003f24070 */
[----:B------:R-:W-:-:S02]  /*1d50*/  ISETP.GT.U32.AND P0, PT, R16, R11, PT ;  /* 0x0000000b1000720c */ /* 0x000fc40003f04070 */
[----:B------:R-:W-:Y:S02]  /*1d60*/  LOP3.LUT R18, R18, R17, RZ, 0x3c, !PT ;  /* 0x0000001112127212 */ /* 0x000fe400078e3cff */
[----:B------:R-:W-:-:S07]  /*1d70*/  ISETP.GE.AND P3, PT, R20, RZ, PT ;  /* 0x000000ff1400720c */ /* 0x000fce0003f66270 */
[-C--:B------:R-:W-:Y:S01]  /*1d80*/  @!P1 IADD3 R26, PT, PT, R26, -R21.reuse, RZ ;  /* 0x800000151a1a9210 */ /* 0x080fe20007ffe0ff */
[----:B------:R-:W-:Y:S01]  /*1d90*/  @!P1 VIADD R24, R24, 0x1 ;  /* 0x0000000118189836 */ /* 0x000fe20000000000 */
[----:B------:R-:W-:Y:S01]  /*1da0*/  @!P0 IADD3 R12, PT, PT, R12, 0x1, RZ ;  /* 0x000000010c0c8810 */ /* 0x000fe20007ffe0ff */
[----:B0-----:R-:W-:Y:S01]  /*1db0*/  FADD.FTZ R22, R23, R22 ;  /* 0x0000001617167221 */ /* 0x001fe20000010000 */
[----:B------:R-:W-:Y:S01]  /*1dc0*/  @!P0 IMAD.IADD R11, R11, 0x1, -R16 ;  /* 0x000000010b0b8824 */ /* 0x000fe200078e0a10 */
[----:B------:R-:W-:Y:S02]  /*1dd0*/  ISETP.GE.U32.AND P2, PT, R26, R21, PT ;  /* 0x000000151a00720c */ /* 0x000fe40003f46070 */
[----:B------:R-:W-:Y:S01]  /*1de0*/  ISETP.NE.AND P0, PT, R17, RZ, PT ;  /* 0x000000ff1100720c */ /* 0x000fe20003f05270 */
[----:B------:R-:W0:Y:S01]  /*1df0*/  SHFL.BFLY PT, R3, R22, 0x1, 0x1f ;  /* 0x0c201f0016037f89 */ /* 0x000e2200000e0000 */
[----:B------:R-:W-:Y:S02]  /*1e00*/  ISETP.GE.U32.AND P4, PT, R11, R16, PT ;  /* 0x000000100b00720c */ /* 0x000fe40003f86070 */
[----:B------:R-:W-:Y:S01]  /*1e10*/  SHF.R.S32.HI R23, RZ, 0x1f, R5 ;  /* 0x0000001fff177819 */ /* 0x000fe20000011405 */
[----:B------:R-:W-:-:S06]  /*1e20*/  IMAD R5, R5, R6, RZ ;  /* 0x0000000605057224 */ /* 0x000fcc00078e02ff */
[----:B------:R-:W-:Y:S01]  /*1e30*/  @P2 VIADD R24, R24, 0x1 ;  /* 0x0000000118182836 */ /* 0x000fe20000000000 */
[----:B------:R-:W-:-:S03]  /*1e40*/  ISETP.GE.AND P2, PT, R18, RZ, PT ;  /* 0x000000ff1200720c */ /* 0x000fc60003f46270 */
[----:B------:R-:W-:Y:S02]  /*1e50*/  @P4 VIADD R12, R12, 0x1 ;  /* 0x000000010c0c4836 */ /* 0x000fe40000000000 */
[----:B------:R-:W-:Y:S02]  /*1e60*/  IMAD.MOV.U32 R11, RZ, RZ, R24 ;  /* 0x000000ffff0b7224 */ /* 0x000fe400078e0018 */
[----:B------:R-:W-:Y:S01]  /*1e70*/  IMAD.MOV.U32 R24, RZ, RZ, 0x7f800000 ;  /* 0x7f800000ff187424 */ /* 0x000fe200078e00ff */
[----:B------:R-:W-:Y:S01]  /*1e80*/  MOV R16, R12 ;  /* 0x0000000c00107202 */ /* 0x000fe20000000f00 */
[----:B------:R-:W-:Y:S01]  /*1e90*/  @!P3 IMAD.MOV R11, RZ, RZ, -R11 ;  /* 0x000000ffff0bb224 */ /* 0x000fe200078e0a0b */
[----:B------:R-:W-:Y:S02]  /*1ea0*/  ISETP.NE.AND P3, PT, R19, RZ, PT ;  /* 0x000000ff1300720c */ /* 0x000fe40003f65270 */
[----:B------:R-:W-:Y:S01]  /*1eb0*/  @!P5 LOP3.LUT R11, RZ, R21, RZ, 0x33, !PT ;  /* 0x00000015ff0bd212 */ /* 0x000fe200078e33ff */
[----:B0-----:R-:W-:Y:S01]  /*1ec0*/  FADD.FTZ R3, R22, R3 ;  /* 0x0000000316037221 */ /* 0x001fe20000010000 */
[----:B------:R-:W-:Y:S01]  /*1ed0*/  @!P2 IMAD.MOV R16, RZ, RZ, -R16 ;  /* 0x000000ffff10a224 */ /* 0x000fe200078e0a10 */
[----:B------:R-:W-:-:S02]  /*1ee0*/  @!P0 LOP3.LUT R16, RZ, R17, RZ, 0x33, !PT ;  /* 0x00000011ff108212 */ /* 0x000fc400078e33ff */
[----:B------:R-:W-:Y:S02]  /*1ef0*/  LOP3.LUT P0, RZ, R4, 0x38f, RZ, 0xc0, !PT ;  /* 0x0000038f04ff7812 */ /* 0x000fe4000780c0ff */
[----:B------:R-:W-:Y:S02]  /*1f00*/  FSETP.NE.FTZ.AND P1, PT, R3, RZ, PT ;  /* 0x000000ff0300720b */ /* 0x000fe40003f35000 */
[----:B------:R-:W-:Y:S02]  /*1f10*/  SEL R12, RZ, 0x1, !P3 ;  /* 0x00000001ff0c7807 */ /* 0x000fe40005800000 */
[----:B------:R-:W-:Y:S02]  /*1f20*/  ISETP.LT.U32.AND P2, PT, R14, R11, PT ;  /* 0x0000000b0e00720c */ /* 0x000fe40003f41070 */
[----:B------:R-:W-:Y:S02]  /*1f30*/  SHF.R.S32.HI R21, RZ, 0x1f, R11 ;  /* 0x0000001fff157819 */ /* 0x000fe4000001140b */
[----:B------:R-:W-:-:S02]  /*1f40*/  LOP3.LUT R12, R23, R12, RZ, 0xfc, !PT ;  /* 0x0000000c170c7212 */ /* 0x000fc400078efcff */
[----:B------:R-:W-:-:S03]  /*1f50*/  ISETP.LT.AND.EX P2, PT, R15, R21, PT, P2 ;  /* 0x000000150f00720c */ /* 0x000fc60003f41320 */
[----:B------:R0:W1:Y:S01]  /*1f60*/  @P1 MUFU.LG2 R19, R3 ;  /* 0x0000000300131308 */ /* 0x0000620000000c00 */
[----:B------:R-:W-:Y:S01]  /*1f70*/  SEL R6, R14, R11, P2 ;  /* 0x0000000b0e067207 */ /* 0x000fe20001000000 */
[----:B0-----:R-:W-:Y:S02]  /*1f80*/  IMAD R3, R16, UR10, RZ ;  /* 0x0000000a10037c24 */ /* 0x001fe4000f8e02ff */
[----:B-1----:R-:W-:Y:S02]  /*1f90*/  @P1 FFMA.FTZ R24, R19, 0.69314718246459960938, R2 ;  /* 0x3f31721813181823 */ /* 0x002fe40000010002 */
[----:B------:R-:W-:Y:S01]  /*1fa0*/  IMAD R3, R12, R3, RZ ;  /* 0x000000030c037224 */ /* 0x000fe200078e02ff */
[----:B------:R-:W-:Y:S05]  /*1fb0*/  @P0 BRA `(.L_x_128) ;  /* 0x0000001000880947 */ /* 0x000fea0003800000 */
        /* <DEDUP_REMOVED lines=50> */
.L_x_130:
[----:B------:R-:W-:Y:S01]  /*22e0*/  IMAD.MOV.U32 R22, RZ, RZ, R2 ;  /* 0x000000ffff167224 */ /* 0x000fe200078e0002 */
[----:B------:R-:W-:Y:S01]  /*22f0*/  MOV R21, RZ ;  /* 0x000000ff00157202 */ /* 0x000fe20000000f00 */
[----:B------:R-:W-:Y:S01]  /*2300*/  IMAD.MOV.U32 R20, RZ, RZ, R32 ;  /* 0x000000ffff147224 */ /* 0x000fe200078e0020 */
[----:B------:R-:W-:Y:S02]  /*2310*/  MOV R18, 0x2330 ;  /* 0x0000233000127802 */ /* 0x000fe40000000f00 */
[----:B------:R-:W-:Y:S05]  /*2320*/  CALL.REL.NOINC `($__internal_3_$__cuda_sm20_div_s64) ;  /* 0x0000001c00487944 */ /* 0x000fea0003c00000 */
[----:B------:R-:W-:Y:S02]  /*2330*/  IADD3 R15, PT, PT, -R12, RZ, RZ ;  /* 0x000000ff0c0f7210 */ /* 0x000fe40007ffe1ff */
[----:B------:R-:W-:-:S03]  /*2340*/  MOV R33, R11 ;  /* 0x0000000b00217202 */ /* 0x000fc60000000f00 */
[----:B------:R-:W-:Y:S01]  /*2350*/  IMAD R14, R32, R15, R2 ;  /* 0x0000000f200e7224 */ /* 0x000fe200078e0202 */
[----:B------:R-:W-:-:S07]  /*2360*/  MOV R32, R12 ;  /* 0x0000000c00207202 */ /* 0x000fce0000000f00 */
.L_x_131:
        /* <DEDUP_REMOVED lines=59> */
.L_x_133:
[----:B------:R-:W-:Y:S01]  /*2720*/  IMAD.MOV.U32 R22, RZ, RZ, R32 ;  /* 0x000000ffff167224 */ /* 0x000fe200078e0020 */
[----:B------:R-:W-:Y:S01]  /*2730*/  MOV R21, R33 ;  /* 0x0000002100157202 */ /* 0x000fe20000000f00 */
[----:B------:R-:W-:Y:S01]  /*2740*/  IMAD.MOV.U32 R20, RZ, RZ, R28 ;  /* 0x000000ffff147224 */ /* 0x000fe200078e001c */
[----:B------:R-:W-:Y:S02]  /*2750*/  MOV R18, 0x2770 ;  /* 0x0000277000127802 */ /* 0x000fe40000000f00 */
[----:B------:R-:W-:Y:S05]  /*2760*/  CALL.REL.NOINC `($__internal_3_$__cuda_sm20_div_s64) ;  /* 0x0000001800387944 */ /* 0x000fea0003c00000 */
[----:B------:R-:W-:-:S05]  /*2770*/  IADD3 R29, PT, PT, -R12, RZ, RZ ;  /* 0x000000ff0c1d7210 */ /* 0x000fca0007ffe1ff */
[----:B------:R-:W-:Y:S02]  /*2780*/  IMAD R29, R29, R28, R32 ;  /* 0x0000001c1d1d7224 */ /* 0x000fe400078e0220 */
.L_x_134:
[----:B------:R-:W-:Y:S05]  /*2790*/  BSYNC.RECONVERGENT B0 ;  /* 0x0000000000007941 */ /* 0x000fea0003800200 */
.L_x_132:
        /* <DEDUP_REMOVED lines=160> */
.L_x_129:
[----:B------:R-:W0:Y:S01]  /*31a0*/  LDC.64 R2, c[0x0][0x420] ;  /* 0x00010800ff027b82 */ /* 0x000e220000000a00 */
[----:B------:R-:W-:-:S05]  /*31b0*/  IADD3 R0, PT, PT, R13, UR12, RZ ;  /* 0x0000000c0d007c10 */ /* 0x000fca000fffe0ff */
[----:B0-----:R-:W-:-:S05]  /*31c0*/  IMAD.WIDE.U32 R2, R0, 0x4, R2 ;  /* 0x0000000400027825 */ /* 0x001fca00078e0002 */
[----:B------:R1:W-:Y:S02]  /*31d0*/  STG.E desc[UR8][R2.64], R24 ;  /* 0x0000001802007986 */ /* 0x0003e4000c101908 */
.L_x_128:
[----:B------:R-:W-:Y:S05]  /*31e0*/  BSYNC.RECONVERGENT B1 ;  /* 0x0000000000017941 */ /* 0x000fea0003800200 */
.L_x_127:
[----:B------:R-:W2:Y:S01]  /*31f0*/  LDCU UR6, c[0x0][0x534] ;  /* 0x0000a680ff0677ac */ /* 0x000ea20008000800 */
[----:B------:R-:W-:Y:S01]  /*3200*/  BSSY.RECONVERGENT B0, `(.L_x_135) ;  /* 0x000000d000007945 */ /* 0x000fe20003800200 */
[----:B--2---:R-:W-:-:S04]  /*3210*/  ISETP.GE.AND P0, PT, R7, UR6, PT ;  /* 0x0000000607007c0c */ /* 0x004fc8000bf06270 */
[----:B------:R-:W-:-:S13]  /*3220*/  ISETP.GT.U32.OR P0, PT, R4, 0x7f, P0 ;  /* 0x0000007f0400780c */ /* 0x000fda0000704470 */
[----:B------:R-:W-:Y:S05]  /*3230*/  @P0 BRA `(.L_x_136) ;  /* 0x0000000000240947 */ /* 0x000fea0003800000 */
[----:B------:R-:W2:Y:S01]  /*3240*/  S2R R0, SR_CgaCtaId ;  /* 0x0000000000007919 */ /* 0x000ea20000008800 */
[----:B01----:R-:W-:Y:S01]  /*3250*/  FADD.FTZ R2, -R24, R25 ;  /* 0x0000001918027221 */ /* 0x003fe20000010100 */
[----:B------:R-:W-:-:S03]  /*3260*/  MOV R3, 0x400 ;  /* 0x0000040000037802 */ /* 0x000fc60000000f00 */
[----:B------:R-:W-:-:S06]  /*3270*/  FMUL.FTZ R2, R2, 1.4426950216293334961 ;  /* 0x3fb8aa3b02027820 */ /* 0x000fcc0000410000 */
[----:B------:R-:W0:Y:S01]  /*3280*/  MUFU.EX2 R2, R2 ;  /* 0x0000000200027308 */ /* 0x000e220000000800 */
[----:B--2---:R-:W-:-:S05]  /*3290*/  LEA R0, R0, R3, 0x18 ;  /* 0x0000000300007211 */ /* 0x004fca00078ec0ff */
[----:B------:R-:W-:-:S05]  /*32a0*/  IMAD R0, R7, 0x24, R0 ;  /* 0x0000002407007824 */ /* 0x000fca00078e0200 */
[----:B------:R-:W-:-:S05]  /*32b0*/  LEA R3, R13, R0, 0x2 ;  /* 0x000000000d037211 */ /* 0x000fca00078e10ff */
[----:B0-----:R2:W-:Y:S02]  /*32c0*/  STS [R3], R2 ;  /* 0x0000000203007388 */ /* 0x0015e40000000800 */
.L_x_136:
[----:B------:R-:W-:Y:S05]  /*32d0*/  BSYNC.RECONVERGENT B0 ;  /* 0x0000000000007941 */ /* 0x000fea0003800200 */
.L_x_135:
[----:B------:R-:W-:Y:S01]  /*32e0*/  BAR.SYNC.DEFER_BLOCKING 0x0 ;  /* 0x0000000000007b1d */ /* 0x000fe20000010000 */
[----:B------:R-:W-:Y:S01]  /*32f0*/  UISETP.GE.AND UP0, UPT, UR6, 0x1, UPT ;  /* 0x000000010600788c */ /* 0x000fe2000bf06270 */
[----:B------:R-:W-:Y:S02]  /*3300*/  IMAD.SHL.U32 R14, R4, 0x4, RZ ;  /* 0x00000004040e7824 */ /* 0x000fe400078e00ff */
[----:B------:R-:W-:Y:S01]  /*3310*/  HFMA2 R0, -RZ, RZ, 0, 0 ;  /* 0x00000000ff007431 */ /* 0x000fe200000001ff */
[----:B012---:R-:W-:Y:S01]  /*3320*/  CS2R R2, SRZ ;  /* 0x0000000000027805 */ /* 0x007fe2000001ff00 */
[----:B------:R-:W-:Y:S01]  /*3330*/  IMAD.MOV.U32 R5, RZ, RZ, RZ ;  /* 0x000000ffff057224 */ /* 0x000fe200078e00ff */
[----:B------:R-:W-:-:S03]  /*3340*/  LOP3.LUT R14, R14, 0x3c, RZ, 0xc0, !PT ;  /* 0x0000003c0e0e7812 */ /* 0x000fc600078ec0ff */
[----:B------:R-:W-:Y:S05]  /*3350*/  BRA.U !UP0, `(.L_x_137) ;  /* 0x0000000508f07547 */ /* 0x000fea000b800000 */
[----:B------:R-:W0:Y:S01]  /*3360*/  LDCU UR16, c[0x0][0x44c] ;  /* 0x00008980ff1077ac */ /* 0x000e220008000800 */
[----:B------:R-:W-:Y:S01]  /*3370*/  LOP3.LUT R0, R7, 0x3f0, R4, 0xf8, !PT ;  /* 0x000003f007007812 */ /* 0x000fe200078ef804 */
[----:B------:R-:W-:Y:S01]  /*3380*/  IMAD.MOV.U32 R18, RZ, RZ, RZ ;  /* 0x000000ffff127224 */ /* 0x000fe200078e00ff */
[----:B------:R-:W-:Y:S01]  /*3390*/  CS2R R10, SRZ ;  /* 0x00000000000a7805 */ /* 0x000fe2000001ff00 */
[----:B------:R-:W1:Y:S01]  /*33a0*/  LDCU.64 UR4, c[0x0][0x3f8] ;  /* 0x00007f00ff0477ac */ /* 0x000e620008000a00 */
[----:B------:R-:W-:Y:S01]  /*33b0*/  CS2R R8, SRZ ;  /* 0x0000000000087805 */ /* 0x000fe2000001ff00 */
[----:B------:R-:W-:Y:S02]  /*33c0*/  UISETP.GE.U32.AND UP0, UPT, UR6, 0x4, UPT ;  /* 0x000000040600788c */ /* 0x000fe4000bf06070 */
[----:B0-----:R-:W-:Y:S02]  /*33d0*/  UIMAD UR7, UR12, UR16, URZ ;  /* 0x000000100c0772a4 */ /* 0x001fe4000f8e02ff */
[----:B------:R-:W-:-:S04]  /*33e0*/  UIMAD UR16, UR13, UR16, URZ ;  /* 0x000000100d1072a4 */ /* 0x000fc8000f8e02ff */
[----:B------:R-:W-:Y:S01]  /*33f0*/  IMAD.U32 R17, RZ, RZ, UR7 ;  /* 0x00000007ff117e24 */ /* 0x000fe2000f8e00ff */
[----:B------:R-:W-:Y:S01]  /*3400*/  LEA R0, P0, R0, UR7, 0x2 ;  /* 0x0000000700007c11 */ /* 0x000fe2000f8010ff */
[----:B------:R-:W-:-:S03]  /*3410*/  UIADD3 UR7, UPT, UPT, UR13, -UR12, URZ ;  /* 0x8000000c0d077290 */ /* 0x000fc6000fffe0ff */
[----:B------:R-:W-:Y:S02]  /*3420*/  LEA.HI.X.SX32 R17, R17, RZ, 0x1, P0 ;  /* 0x000000ff11117211 */ /* 0x000fe400000f0eff */
[----:B-1----:R-:W-:Y:S01]  /*3430*/  LEA R16, P0, R0, UR4, 0x2 ;  /* 0x0000000400107c11 */ /* 0x002fe2000f8010ff */
[----:B------:R-:W-:-:S03]  /*3440*/  ULOP3.LUT UR4, UR6, 0x3, URZ, 0xc0, !UPT ;  /* 0x0000000306047892 */ /* 0x000fc6000f8ec0ff */
[----:B------:R-:W-:Y:S01]  /*3450*/  LEA.HI.X R17, R0, UR5, R17, 0x2, P0 ;  /* 0x0000000500117c11 */ /* 0x000fe200080f1411 */
[----:B------:R-:W-:Y:S01]  /*3460*/  IMAD.MOV.U32 R0, RZ, RZ, RZ ;  /* 0x000000ffff007224 */ /* 0x000fe200078e00ff */
[----:B------:R-:W-:Y:S07]  /*3470*/  BRA.U !UP0, `(.L_x_138) ;  /* 0x0000000508347547 */ /* 0x000fee000b800000 */
[----:B------:R-:W0:Y:S01]  /*3480*/  S2UR UR5, SR_CgaCtaId ;  /* 0x00000000000579c3 */ /* 0x000e220000008800 */
[----:B------:R-:W-:Y:S01]  /*3490*/  UMOV UR10, 0x400 ;  /* 0x00000400000a7882 */ /* 0x000fe20000000000 */
[----:B------:R-:W-:Y:S01]  /*34a0*/  ULOP3.LUT UR15, UR6, 0x7ffffffc, URZ, 0xc0, !UPT ;  /* 0x7ffffffc060f7892 */ /* 0x000fe2000f8ec0ff */
[----:B------:R-:W-:Y:S01]  /*34b0*/  ISETP.GE.AND P2, PT, R13, UR7, PT ;  /* 0x000000070d007c0c */ /* 0x000fe2000bf46270 */
[----:B------:R-:W-:Y:S01]  /*34c0*/  IMAD.MOV.U32 R0, RZ, RZ, RZ ;  /* 0x000000ffff007224 */ /* 0x000fe200078e00ff */
[----:B------:R-:W-:Y:S01]  /*34d0*/  CS2R R2, SRZ ;  /* 0x0000000000027805 */ /* 0x000fe2000001ff00 */
[----:B------:R-:W-:Y:S01]  /*34e0*/  IMAD.MOV.U32 R5, RZ, RZ, RZ ;  /* 0x000000ffff057224 */ /* 0x000fe200078e00ff */
[----:B------:R-:W-:Y:S01]  /*34f0*/  UIMAD.WIDE UR22, UR16, 0x10, URZ ;  /* 0x00000010101678a5 */ /* 0x000fe2000f8e02ff */
[----:B------:R-:W-:Y:S01]  /*3500*/  MOV R18, UR15 ;  /* 0x0000000f00127c02 */ /* 0x000fe20008000f00 */
[----:B------:R-:W-:Y:S02]  /*3510*/  UIMAD.WIDE UR20, UR16, 0xc, URZ ;  /* 0x0000000c101478a5 */ /* 0x000fe4000f8e02ff */
[----:B------:R-:W-:Y:S01]  /*3520*/  UIMAD.WIDE UR18, UR16, 0x8, URZ ;  /* 0x00000008101278a5 */ /* 0x000fe2000f8e02ff */
[----:B------:R-:W1:Y:S01]  /*3530*/  LDCU UR11, c[0x0][0x440] ;  /* 0x00008800ff0b77ac */ /* 0x000e620008000800 */
[----:B------:R-:W-:-:S02]  /*3540*/  UIMAD.WIDE UR24, UR16, 0x4, URZ ;  /* 0x00000004101878a5 */ /* 0x000fc4000f8e02ff */
[----:B0-----:R-:W-:Y:S02]  /*3550*/  ULEA UR5, UR5, UR10, 0x18 ;  /* 0x0000000a05057291 */ /* 0x001fe4000f8ec0ff */
[----:B------:R-:W-:-:S04]  /*3560*/  UIADD3 UR10, UPT, UPT, -UR15, URZ, URZ ;  /* 0x000000ff0f0a7290 */ /* 0x000fc8000fffe1ff */
[----:B------:R-:W-:-:S05]  /*3570*/  LEA R7, R13, UR5, 0x2 ;  /* 0x000000050d077c11 */ /* 0x000fca000f8e10ff */
[----:B-1----:R-:W-:-:S07]  /*3580*/  VIADD R7, R7, 0x48 ;  /* 0x0000004807077836 */ /* 0x002fce0000000000 */
.L_x_147:
        /* <DEDUP_REMOVED lines=9> */
.L_x_140:
[----:B------:R-:W-:Y:S05]  /*3620*/  BSYNC.RECONVERGENT B0 ;  /* 0x0000000000007941 */ /* 0x000fea0003800200 */
.L_x_139:
        /* <DEDUP_REMOVED lines=12> */
.L_x_142:
[----:B------:R-:W-:Y:S05]  /*36f0*/  BSYNC.RECONVERGENT B0 ;  /* 0x0000000000007941 */ /* 0x000fea0003800200 */
.L_x_141:
        /* <DEDUP_REMOVED lines=9> */
[----:B-1----:R-:W-:Y:S04]  /*3790*/  @!P0 IADD3 R20, P1, PT, R16, UR18, RZ ;  /* 0x0000001210148c10 */ /* 0x002fe8000ff3e0ff */
[----:B------:R-:W-:Y:S05]  /*37a0*/  @!P0 IADD3.X R21, PT, PT, R17, UR19, RZ, P1, !PT ;  /* 0x0000001311158c10 */ /* 0x000fea0008ffe4ff */
[----:B------:R2:W5:Y:S04]  /*37b0*/  @!P0 LDG.E.128 R8, desc[UR8][R20.64] ;  /* 0x0000000814088981 */ /* 0x000568000c1e1d00 */
.L_x_144:
[----:B------:R-:W-:Y:S05]  /*37c0*/  BSYNC.RECONVERGENT B0 ;  /* 0x0000000000007941 */ /* 0x000fea0003800200 */
.L_x_143:
        /* <DEDUP_REMOVED lines=9> */
[----:B-12---:R-:W-:Y:S04]  /*3860*/  @!P0 IADD3 R20, P1, PT, R16, UR20, RZ ;  /* 0x0000001410148c10 */ /* 0x006fe8000ff3e0ff */
[----:B------:R-:W-:Y:S05]  /*3870*/  @!P0 IADD3.X R21, PT, PT, R17, UR21, RZ, P1, !PT ;  /* 0x0000001511158c10 */ /* 0x000fea0008ffe4ff */
[----:B------:R3:W5:Y:S04]  /*3880*/  @!P0 LDG.E.128 R8, desc[UR8][R20.64] ;  /* 0x0000000814088981 */ /* 0x000768000c1e1d00 */
.L_x_146:
[----:B------:R-:W-:Y:S05]  /*3890*/  BSYNC.RECONVERGENT B0 ;  /* 0x0000000000007941 */ /* 0x000fea0003800200 */
.L_x_145:
[----:B----4-:R-:W-:Y:S01]  /*38a0*/  IADD3 R16, P0, PT, R16, UR22, RZ ;  /* 0x0000001610107c10 */ /* 0x010fe2000ff1e0ff */
[----:B------:R0:W4:Y:S01]  /*38b0*/  LDS R4, [R7+0x24] ;  /* 0x0000240007047984 */ /* 0x0001220000000800 */
[----:B------:R-:W-:Y:S02]  /*38c0*/  UIADD3 UR10, UPT, UPT, UR10, 0x4, URZ ;  /* 0x000000040a0a7890 */ /* 0x000fe4000fffe0ff */
[----:B------:R-:W-:Y:S02]  /*38d0*/  IADD3.X R17, PT, PT, R17, UR23, RZ, P0, !PT ;  /* 0x0000001711117c10 */ /* 0x000fe400087fe4ff */
[----:B------:R-:W-:Y:S01]  /*38e0*/  UISETP.NE.AND UP0, UPT, UR10, URZ, UPT ;  /* 0x000000ff0a00728c */ /* 0x000fe2000bf05270 */
[----:B0-----:R-:W-:Y:S01]  /*38f0*/  IADD3 R7, PT, PT, R7, 0x90, RZ ;  /* 0x0000009007077810 */ /* 0x001fe20007ffe0ff */
[C---:B----45:R-:W-:Y:S01]  /*3900*/  FFMA.FTZ R5, R4.reuse, R8, R5 ;  /* 0x0000000804057223 */ /* 0x070fe20000010005 */
[C---:B------:R-:W-:Y:S01]  /*3910*/  FFMA.FTZ R2, R4.reuse, R9, R2 ;  /* 0x0000000904027223 */ /* 0x040fe20000010002 */
[C---:B------:R-:W-:Y:S01]  /*3920*/  FFMA.FTZ R3, R4.reuse, R10, R3 ;  /* 0x0000000a04037223 */ /* 0x040fe20000010003 */
[----:B------:R-:W-:Y:S04]  /*3930*/  FFMA.FTZ R0, R4, R11, R0 ;  /* 0x0000000b04007223 */ /* 0x000fe80000010000 */
[----:B------:R-:W-:Y:S05]  /*3940*/  BRA.U UP0, `(.L_x_147) ;  /* 0xfffffffd00107547 */ /* 0x000fea000b83ffff */
.L_x_138:
[----:B------:R-:W-:-:S09]  /*3950*/  UISETP.NE.AND UP0, UPT, UR4, URZ, UPT ;  /* 0x000000ff0400728c */ /* 0x000fd2000bf05270 */
[----:B------:R-:W-:Y:S05]  /*3960*/  BRA.U !UP0, `(.L_x_137) ;  /* 0x00000001086c7547 */ /* 0x000fea000b800000 */
[----:B------:R-:W0:Y:S01]  /*3970*/  S2UR UR10, SR_CgaCtaId ;  /* 0x00000000000a79c3 */ /* 0x000e220000008800 */
[----:B------:R-:W-:Y:S01]  /*3980*/  UMOV UR11, 0x400 ;  /* 0x00000400000b7882 */ /* 0x000fe20000000000 */
[----:B------:R-:W-:Y:S01]  /*3990*/  IMAD R18, R18, 0x9, R13 ;  /* 0x0000000912127824 */ /* 0x000fe200078e020d */
[----:B------:R-:W-:Y:S01]  /*39a0*/  ISETP.GE.AND P1, PT, R13, UR7, PT ;  /* 0x000000070d007c0c */ /* 0x000fe2000bf26270 */
[----:B------:R-:W4:Y:S01]  /*39b0*/  LDCU UR5, c[0x0][0x440] ;  /* 0x00008800ff0577ac */ /* 0x000f220008000800 */
[----:B------:R-:W-:Y:S02]  /*39c0*/  UIMAD.WIDE UR18, UR16, 0x4, URZ ;  /* 0x00000004101278a5 */ /* 0x000fe4000f8e02ff */
[----:B0-----:R-:W-:Y:S02]  /*39d0*/  ULEA UR10, UR10, UR11, 0x18 ;  /* 0x0000000b0a0a7291 */ /* 0x001fe4000f8ec0ff */
[----:B------:R-:W-:-:S04]  /*39e0*/  UIADD3 UR11, UPT, UPT, -UR4, URZ, URZ ;  /* 0x000000ff040b7290 */ /* 0x000fc8000fffe1ff */
[----:B----4-:R-:W-:-:S08]  /*39f0*/  LEA R6, R18, UR10, 0x2 ;  /* 0x0000000a12067c11 */ /* 0x010fd0000f8e10ff */
.L_x_150:
        /* <DEDUP_REMOVED lines=8> */
.L_x_149:
[----:B------:R-:W-:Y:S05]  /*3a80*/  BSYNC.RECONVERGENT B0 ;  /* 0x0000000000007941 */ /* 0x000fea0003800200 */
.L_x_148:
[----:B0-----:R-:W-:Y:S01]  /*3a90*/  IADD3 R16, P0, PT, R16, UR18, RZ ;  /* 0x0000001210107c10 */ /* 0x001fe2000ff1e0ff */
[----:B------:R-:W-:Y:S01]  /*3aa0*/  UISETP.NE.AND UP0, UPT, UR11, URZ, UPT ;  /* 0x000000ff0b00728c */ /* 0x000fe2000bf05270 */
[----:B----45:R-:W-:Y:S01]  /*3ab0*/  FFMA.FTZ R5, R4, R8, R5 ;  /* 0x0000000804057223 */ /* 0x030fe20000010005 */
[----:B------:R-:W-:Y:S01]  /*3ac0*/  IADD3 R6, PT, PT, R6, 0x24, RZ ;  /* 0x0000002406067810 */ /* 0x000fe20007ffe0ff */
[C---:B------:R-:W-:Y:S01]  /*3ad0*/  FFMA.FTZ R2, R4.reuse, R9, R2 ;  /* 0x0000000904027223 */ /* 0x040fe20000010002 */
[C---:B------:R-:W-:Y:S01]  /*3ae0*/  FFMA.FTZ R3, R4.reuse, R10, R3 ;  /* 0x0000000a04037223 */ /* 0x040fe20000010003 */
[----:B------:R-:W-:Y:S01]  /*3af0*/  IADD3.X R17, PT, PT, R17, UR19, RZ, P0, !PT ;  /* 0x0000001311117c10 */ /* 0x000fe200087fe4ff */
[----:B------:R-:W-:Y:S03]  /*3b00*/  FFMA.FTZ R0, R4, R11, R0 ;  /* 0x0000000b04007223 */ /* 0x000fe60000010000 */
[----:B------:R-:W-:Y:S05]  /*3b10*/  BRA.U UP0, `(.L_x_150) ;  /* 0xfffffffd00b87547 */ /* 0x000fea000b83ffff */
.L_x_137:
[----:B------:R-:W-:-:S04]  /*3b20*/  IADD3 R13, PT, PT, R13, UR12, RZ ;  /* 0x0000000c0d0d7c10 */ /* 0x000fc8000fffe0ff */
[----:B------:R-:W-:-:S13]  /*3b30*/  ISETP.GE.AND P0, PT, R13, UR13, PT ;  /* 0x0000000d0d007c0c */ /* 0x000fda000bf06270 */
[----:B------:R-:W-:Y:S05]  /*3b40*/  @P0 EXIT ;  /* 0x000000000000094d */ /* 0x000fea0003800000 */
[----:B------:R-:W-:Y:S01]  /*3b50*/  IABS R9, UR14 ;  /* 0x0000000e00097c13 */ /* 0x000fe20008000000 */
[----:B------:R-:W0:Y:S01]  /*3b60*/  LDC R8, c[0x0][0x434] ;  /* 0x00010d00ff087b82 */ /* 0x000e220000000800 */
[----:B------:R-:W-:Y:S01]  /*3b70*/  IABS R10, R13 ;  /* 0x0000000d000a7213 */ /* 0x000fe20000000000 */
[----:B------:R-:W4:Y:S01]  /*3b80*/  LDCU UR4, c[0x0][0x440] ;  /* 0x00008800ff0477ac */ /* 0x000f220008000800 */
[----:B------:R-:W5:Y:S01]  /*3b90*/  I2F.RP R7, R9 ;  /* 0x0000000900077306 */ /* 0x000f620000209400 */
[----:B------:R-:W-:-:S05]  /*3ba0*/  IABS R6, UR14 ;  /* 0x0000000e00067c13 */ /* 0x000fca0008000000 */
[----:B------:R-:W-:Y:S02]  /*3bb0*/  IMAD.MOV R6, RZ, RZ, -R6 ;  /* 0x000000ffff067224 */ /* 0x000fe400078e0a06 */
[----:B-----5:R-:W5:Y:S02]  /*3bc0*/  MUFU.RCP R16, R7 ;  /* 0x0000000700107308 */ /* 0x020f640000001000 */
[----:B-----5:R-:W-:Y:S01]  /*3bd0*/  VIADD R16, R16, 0xffffffe ;  /* 0x0ffffffe10107836 */ /* 0x020fe20000000000 */
[----:B0-----:R-:W-:-:S05]  /*3be0*/  IABS R7, R8 ;  /* 0x0000000800077213 */ /* 0x001fca0000000000 */
[----:B------:R-:W0:Y:S02]  /*3bf0*/  F2I.FTZ.U32.TRUNC.NTZ R17, R16 ;  /* 0x0000001000117305 */ /* 0x000e24000021f000 */
[----:B0-----:R-:W-:Y:S01]  /*3c00*/  IMAD.MOV R4, RZ, RZ, -R17 ;  /* 0x000000ffff047224 */ /* 0x001fe200078e0a11 */
[----:B------:R-:W-:-:S03]  /*3c10*/  MOV R16, RZ ;  /* 0x000000ff00107202 */ /* 0x000fc60000000f00 */
        /* <DEDUP_REMOVED lines=16> */
[----:B0-----:R-:W-:Y:S01]  /*3d20*/  IADD3 R6, PT, PT, RZ, -R19, RZ ;  /* 0x80000013ff067210 */ /* 0x001fe20007ffe0ff */
[----:B------:R-:W-:-:S03]  /*3d30*/  HFMA2 R18, -RZ, RZ, 0, 0 ;  /* 0x00000000ff127431 */ /* 0x000fc600000001ff */
[----:B------:R-:W-:Y:S01]  /*3d40*/  @!P0 IMAD.MOV R11, RZ, RZ, -R11 ;  /* 0x000000ffff0b8224 */ /* 0x000fe200078e0a0b */
[----:B------:R-:W-:Y:S01]  /*3d50*/  @!P1 LOP3.LUT R11, RZ, UR14, RZ, 0x33, !PT ;  /* 0x0000000eff0b9c12 */ /* 0x000fe2000f8e33ff */
[----:B------:R-:W-:Y:S01]  /*3d60*/  IMAD R6, R6, R7, RZ ;  /* 0x0000000706067224 */ /* 0x000fe200078e02ff */
[----:B----4-:R-:W-:-:S03]  /*3d70*/  ISETP.GE.AND P1, PT, R14, UR4, PT ;  /* 0x000000040e007c0c */ /* 0x010fc6000bf26270 */
        /* <DEDUP_REMOVED lines=15> */
[----:B------:R-:W4:Y:S01]  /*3e70*/  LDCU.64 UR10, c[0x0][0x410] ;  /* 0x00008200ff0a77ac */ /* 0x000f220008000a00 */
        /* <DEDUP_REMOVED lines=15> */
[----:B----4-:R-:W-:Y:S02]  /*3f70*/  IMAD R7, R4, UR10, RZ ;  /* 0x0000000a04077c24 */ /* 0x010fe4000f8e02ff */
        /* <DEDUP_REMOVED lines=13> */
        .weak           $__internal_3_$__cuda_sm20_div_s64
        .type           $__internal_3_$__cuda_sm20_div_s64,@function
        .size           $__internal_3_$__cuda_sm20_div_s64,(.L_x_7091 - $__internal_3_$__cuda_sm20_div_s64)
$__internal_3_$__cuda_sm20_div_s64:
        /* <DEDUP_REMOVED lines=86> */
[----:B------:R-:W-:Y:S05]  /*45b0*/  RET.REL.NODEC R14 `(_ZN5flash32flash_fwd_splitkv_combine_kernelI23Flash_fwd_kernel_traitsILi64ELi64ELi256ELi4ELb0ELb0EN7cutlass6half_tE19Flash_kernel_traitsILi64ELi64ELi256ELi4ES3_EELi8ELi4ELb0EEEvNS_16Flash_fwd_paramsE) ;  /* 0xffffffb80e907950 */ /* 0x000fea0003c3ffff */
.L_x_151:
        /* <DEDUP_REMOVED lines=12> */
.L_x_7091:


//--------------------- .text._ZN5flash32flash_fwd_splitkv_combine_kernelI23Flash_fwd_kernel_traitsILi64ELi64ELi256ELi4ELb0ELb0EN7cutlass6half_tE19Flash_kernel_traitsILi64ELi64ELi256ELi4ES3_EELi8ELi3ELb0EEEvNS_16Flash_fwd_paramsE --------------------------
	.section	.text._ZN5flash32flash_fwd_splitkv_combine_kernelI23Flash_fwd_kernel_traitsILi64ELi64ELi256ELi4ELb0ELb0EN7cutlass6half_tE19Flash_kernel_traitsILi64ELi64ELi256ELi4ES3_EELi8ELi3ELb0EEEvNS_16Flash_fwd_paramsE,"ax",@progbits
	.align	128
        .global         _ZN5flash32flash_fwd_splitkv_combine_kernelI23Flash_fwd_kernel_traitsILi64ELi64ELi256ELi4ELb0ELb0EN7cutlass6half_tE19Flash_kernel_traitsILi64ELi64ELi256ELi4ES3_EELi8ELi3ELb0EEEvNS_16Flash_fwd_paramsE
        .type           _ZN5flash32flash_fwd_splitkv_combine_kernelI23Flash_fwd_kernel_traitsILi64ELi64ELi256ELi4ELb0ELb0EN7cutlass6half_tE19Flash_kernel_traitsILi64ELi64ELi256ELi4ES3_EELi8ELi3ELb0EEEvNS_16Flash_fwd_paramsE,@function
        .size           _ZN5flash32flash_fwd_splitkv_combine_kernelI23Flash_fwd_kernel_traitsILi64ELi64ELi256ELi4ELb0ELb0EN7cutlass6half_tE19Flash_kernel_traitsILi64ELi64ELi256ELi4ES3_EELi8ELi3ELb0EEEvNS_16Flash_fwd_paramsE,(.L_x_7092 - _ZN5flash32flash_fwd_splitkv_combine_kernelI23Flash_fwd_kernel_traitsILi64ELi64ELi256ELi4ELb0ELb0EN7cutlass6half_tE19Flash_kernel_traitsILi64ELi64ELi256ELi4ES3_EELi8ELi3ELb0EEEvNS_16Flash_fwd_paramsE)
        .other          _ZN5flash32flash_fwd_splitkv_combine_kernelI23Flash_fwd_kernel_traitsILi64ELi64ELi256ELi4ELb0ELb0EN7cutlass6half_tE19Flash_kernel_traitsILi64ELi64ELi256ELi4ES3_EELi8ELi3ELb0EEEvNS_16Flash_fwd_paramsE,@"STO_CUDA_ENTRY STV_DEFAULT"
_ZN5flash32flash_fwd_splitkv_combine_kernelI23Flash_fwd_kernel_traitsILi64ELi64ELi256ELi4ELb0ELb0EN7cutlass6half_tE19Flash_kernel_traitsILi64ELi64ELi256ELi4ES3_EELi8ELi3ELb0EEEvNS_16Flash_fwd_paramsE:
.text._ZN5flash32flash_fwd_splitkv_combine_kernelI23Flash_fwd_kernel_traitsILi64ELi64ELi256ELi4ELb0ELb0EN7cutlass6half_tE19Flash_kernel_traitsILi64ELi64ELi256ELi4ES3_EELi8ELi3ELb0EEEvNS_16Flash_fwd_paramsE:
        /* <DEDUP_REMOVED lines=38> */
.L_x_152:
[----:B------:R-:W-:Y:S01]  /*0260*/  IMAD.U32 R24, RZ, RZ, UR21 ;  /* 0x00000015ff187e24 */ /* 0x000fe2000f8e00ff */
[----:B------:R-:W-:Y:S01]  /*0270*/  MOV R16, UR19 ;  /* 0x0000001300107c02 */ /* 0x000fe20008000f00 */
[----:B------:R-:W-:Y:S01]  /*0280*/  IMAD.U32 R15, RZ, RZ, UR15 ;  /* 0x0000000fff0f7e24 */ /* 0x000fe2000f8e00ff */
[----:B------:R-:W-:Y:S02]  /*0290*/  MOV R13, UR14 ;  /* 0x0000000e000d7c02 */ /* 0x000fe40008000f00 */
[----:B------:R-:W-:Y:S02]  /*02a0*/  MOV R14, 0x2c0 ;  /* 0x000002c0000e7802 */ /* 0x000fe40000000f00 */
[----:B------:R-:W-:Y:S05]  /*02b0*/  CALL.REL.NOINC `($__internal_4_$__cuda_sm20_div_s64) ;  /* 0x0000003c00587944 */ /* 0x000fea0003c00000 */
[----:B------:R-:W-:-:S07]  /*02c0*/  MOV R10, R0 ;  /* 0x00000000000a7202 */ /* 0x000fce0000000f00 */
.L_x_153:
        /* <DEDUP_REMOVED lines=30> */
.L_x_155:
[----:B------:R-:W-:Y:S01]  /*04b0*/  IMAD.MOV.U32 R24, RZ, RZ, R10 ;  /* 0x000000ffff187224 */ /* 0x000fe200078e000a */
[----:B------:R-:W-:Y:S02]  /*04c0*/  MOV R15, R11 ;  /* 0x0000000b000f7202 */ /* 0x000fe40000000f00 */
[----:B------:R-:W-:Y:S02]  /*04d0*/  MOV R14, 0x4f0 ;  /* 0x000004f0000e7802 */ /* 0x000fe40000000f00 */
[----:B------:R-:W-:Y:S05]  /*04e0*/  CALL.REL.NOINC `($__internal_4_$__cuda_sm20_div_s64) ;  /* 0x0000003800cc7944 */ /* 0x000fea0003c00000 */
[----:B------:R-:W-:Y:S02]  /*04f0*/  MOV R6, R0 ;  /* 0x0000000000067202 */ /* 0x000fe40000000f00 */
[----:B------:R-:W-:Y:S02]  /*0500*/  MOV R7, R11 ;  /* 0x0000000b00077202 */ /* 0x000fe40000000f00 */
.L_x_156:
[----:B------:R-:W-:Y:S05]  /*0510*/  BSYNC.RECONVERGENT B0 ;  /* 0x0000000000007941 */ /* 0x000fea0003800200 */
.L_x_154:
        /* <DEDUP_REMOVED lines=58> */
.L_x_158:
[----:B------:R-:W-:Y:S01]  /*08c0*/  IMAD.MOV.U32 R24, RZ, RZ, R16 ;  /* 0x000000ffff187224 */ /* 0x000fe200078e0010 */
[----:B------:R-:W-:Y:S01]  /*08d0*/  MOV R16, R10 ;  /* 0x0000000a00107202 */ /* 0x000fe20000000f00 */
[----:B------:R-:W-:Y:S01]  /*08e0*/  IMAD.MOV.U32 R15, RZ, RZ, R13 ;  /* 0x000000ffff0f7224 */ /* 0x000fe200078e000d */
[----:B------:R-:W-:Y:S02]  /*08f0*/  MOV R13, R4 ;  /* 0x00000004000d7202 */ /* 0x000fe40000000f00 */
[----:B------:R-:W-:Y:S02]  /*0900*/  MOV R14, 0x920 ;  /* 0x00000920000e7802 */ /* 0x000fe40000000f00 */
[----:B------:R-:W-:Y:S05]  /*0910*/  CALL.REL.NOINC `($__internal_4_$__cuda_sm20_div_s64) ;  /* 0x0000003400c07944 */ /* 0x000fea0003c00000 */
[----:B------:R-:W-:Y:S02]  /*0920*/  MOV R14, R0 ;  /* 0x00000000000e7202 */ /* 0x000fe40000000f00 */
[----:B------:R-:W-:Y:S02]  /*0930*/  MOV R15, R11 ;  /* 0x0000000b000f7202 */ /* 0x000fe40000000f00 */
.L_x_159:
[----:B------:R-:W-:Y:S05]  /*0940*/  BSYNC.RECONVERGENT B0 ;  /* 0x0000000000007941 */ /* 0x000fea0003800200 */
.L_x_157:
        /* <DEDUP_REMOVED lines=58> */
[----:B-1----:R-:W-:Y:S02]  /*0cf0*/  IMAD.MOV R3, RZ, RZ, -R9 ;  /* 0x000000ffff037224 */ /* 0x002fe400078e0a09 */
[----:B------:R-:W-:Y:S02]  /*0d00*/  IMAD.MOV.U32 R8, RZ, RZ, RZ ;  /* 0x000000ffff087224 */ /* 0x000fe400078e00ff */
[----:B------:R-:W-:Y:S01]  /*0d10*/  IMAD R3, R3, UR13, RZ ;  /* 0x0000000d03037c24 */ /* 0x000fe2000f8e02ff */
[----:B------:R-:W-:-:S03]  /*0d20*/  UIADD3 UR9, UPT, UPT, URZ, -UR17, URZ ;  /* 0x80000011ff097290 */ /* 0x000fc6000fffe0ff */
[----:B------:R-:W-:Y:S01]  /*0d30*/  IMAD.HI.U32 R3, R9, R3, R8 ;  /* 0x0000000309037227 */ /* 0x000fe200078e0008 */
[----:B------:R-:W-:-:S04]  /*0d40*/  UIMAD UR9, UR9, UR11, URZ ;  /* 0x0000000b090972a4 */ /* 0x000fc8000f8e02ff */
[----:B------:R-:W-:Y:S01]  /*0d50*/  UIMAD.WIDE.U32 UR16, UR17, UR9, UR16 ;  /* 0x00000009111072a5 */ /* 0x000fe2000f8e0010 */
[----:B------:R-:W-:-:S03]  /*0d60*/  IMAD.HI.U32 R9, R3, UR12, RZ ;  /* 0x0000000c03097c27 */ /* 0x000fc6000f8e00ff */
[----:B------:R-:W-:Y:S01]  /*0d70*/  UIMAD.WIDE.U32 UR16, UR17, UR12, URZ ;  /* 0x0000000c111072a5 */ /* 0x000fe2000f8e00ff */
[----:B------:R-:W-:Y:S01]  /*0d80*/  IMAD R0, R9, R0, UR12 ;  /* 0x0000000c09007e24 */ /* 0x000fe2000f8e0200 */
[----:B------:R-:W-:Y:S02]  /*0d90*/  ULOP3.LUT UR16, UR6, UR13, URZ, 0x3c, !UPT ;  /* 0x0000000d06107292 */ /* 0x000fe4000f8e3cff */
[----:B------:R-:W-:Y:S02]  /*0da0*/  UIADD3 UR10, UPT, UPT, -UR17, URZ, URZ ;  /* 0x000000ff110a7290 */ /* 0x000fe4000fffe1ff */
[----:B------:R-:W-:Y:S01]  /*0db0*/  ISETP.LT.U32.AND P1, PT, R0, UR13, PT ;  /* 0x0000000d00007c0c */ /* 0x000fe2000bf21070 */
[----:B------:R-:W0:Y:S01]  /*0dc0*/  LDCU.U8 UR9, c[0x0][0x549] ;  /* 0x0000a920ff0977ac */ /* 0x000e220008000000 */
[----:B------:R-:W-:Y:S01]  /*0dd0*/  ISETP.LE.AND P0, PT, RZ, UR16, PT ;  /* 0x00000010ff007c0c */ /* 0x000fe2000bf03270 */
[----:B------:R-:W-:Y:S02]  /*0de0*/  UIMAD UR10, UR11, UR10, UR12 ;  /* 0x0000000a0b0a72a4 */ /* 0x000fe4000f8e020c */
[----:B------:R-:W-:-:S02]  /*0df0*/  ULOP3.LUT UR6, UR6, UR4, URZ, 0x3c, !UPT ;  /* 0x0000000406067292 */ /* 0x000fc4000f8e3cff */
[----:B------:R-:W-:-:S06]  /*0e00*/  UISETP.GT.U32.AND UP1, UPT, UR11, UR10, UPT ;  /* 0x0000000a0b00728c */ /* 0x000fcc000bf24070 */
[----:B------:R-:W-:Y:S02]  /*0e10*/  @!P1 VIADD R0, R0, -UR13 ;  /* 0x8000000d00009c36 */ /* 0x000fe40008000000 */
[----:B------:R-:W-:Y:S01]  /*0e20*/  @!P1 VIADD R9, R9, 0x1 ;  /* 0x0000000109099836 */ /* 0x000fe20000000000 */
[----:B------:R-:W-:Y:S02]  /*0e30*/  ISETP.NE.AND P1, PT, RZ, UR7, PT ;  /* 0x00000007ff007c0c */ /* 0x000fe4000bf25270 */
[----:B------:R-:W-:Y:S01]  /*0e40*/  ISETP.GE.U32.AND P2, PT, R0, UR13, PT ;  /* 0x0000000d00007c0c */ /* 0x000fe2000bf46070 */
[----:B0-----:R-:W-:Y:S02]  /*0e50*/  UISETP.NE.AND UP0, UPT, UR9, URZ, UPT ;  /* 0x000000ff0900728c */ /* 0x001fe4000bf05270 */
[----:B------:R-:W-:Y:S02]  /*0e60*/  @!UP1 UIADD3 UR10, UPT, UPT, UR10, -UR11, URZ ;  /* 0x8000000b0a0a9290 */ /* 0x000fe4000fffe0ff */
[----:B------:R-:W-:-:S02]  /*0e70*/  @!UP1 UIADD3 UR17, UPT, UPT, UR17, 0x1, URZ ;  /* 0x0000000111119890 */ /* 0x000fc4000fffe0ff */
[----:B------:R-:W-:Y:S02]  /*0e80*/  UISETP.GE.U32.AND UP3, UPT, UR10, UR11, UPT ;  /* 0x0000000b0a00728c */ /* 0x000fe4000bf66070 */
[----:B------:R-:W-:Y:S02]  /*0e90*/  UISETP.GE.AND UP1, UPT, UR6, URZ, UPT ;  /* 0x000000ff0600728c */ /* 0x000fe4000bf26270 */
[----:B------:R-:W-:Y:S02]  /*0ea0*/  USEL UR9, UR5, 0x1, !UP0 ;  /* 0x0000000105097887 */ /* 0x000fe4000c000000 */
[----:B------:R-:W-:Y:S01]  /*0eb0*/  @P2 VIADD R9, R9, 0x1 ;  /* 0x0000000109092836 */ /* 0x000fe20000000000 */
[----:B------:R-:W-:-:S03]  /*0ec0*/  USHF.R.S32.HI UR6, URZ, 0x1f, UR7 ;  /* 0x0000001fff067899 */ /* 0x000fc60008011407 */
[----:B------:R-:W-:Y:S01]  /*0ed0*/  @!P0 IMAD.MOV R9, RZ, RZ, -R9 ;  /* 0x000000ffff098224 */ /* 0x000fe200078e0a09 */
[----:B------:R-:W-:Y:S01]  /*0ee0*/  @!P1 LOP3.LUT R9, RZ, UR13, RZ, 0x33, !PT ;  /* 0x0000000dff099c12 */ /* 0x000fe2000f8e33ff */
[----:B------:R-:W-:Y:S02]  /*0ef0*/  @UP3 UIADD3 UR17, UPT, UPT, UR17, 0x1, URZ ;  /* 0x0000000111113890 */ /* 0x000fe4000fffe0ff */
[----:B------:R-:W-:Y:S01]  /*0f00*/  UISETP.NE.AND UP3, UPT, UR8, URZ, UPT ;  /* 0x000000ff0800728c */ /* 0x000fe2000bf65270 */
[----:B------:R-:W-:Y:S01]  /*0f10*/  ISETP.LT.U32.AND P0, PT, R14, R9, PT ;  /* 0x000000090e00720c */ /* 0x000fe20003f01070 */
[----:B------:R-:W-:Y:S01]  /*0f20*/  @!UP1 UIADD3 UR17, UPT, UPT, -UR17, URZ, URZ ;  /* 0x000000ff11119290 */ /* 0x000fe2000fffe1ff */
[----:B------:R-:W-:Y:S01]  /*0f30*/  SHF.R.S32.HI R3, RZ, 0x1f, R9 ;  /* 0x0000001fff037819 */ /* 0x000fe20000011409 */
[----:B------:R-:W-:Y:S02]  /*0f40*/  USEL UR5, URZ, 0x1, !UP3 ;  /* 0x00000001ff057887 */ /* 0x000fe4000d800000 */
[----:B------:R-:W-:Y:S01]  /*0f50*/  @!UP2 ULOP3.LUT UR17, URZ, UR4, URZ, 0x33, !UPT ;  /* 0x00000004ff11a292 */ /* 0x000fe2000f8e33ff */
[----:B------:R-:W-:Y:S01]  /*0f60*/  ISETP.LT.AND.EX P0, PT, R15, R3, PT, P0 ;  /* 0x000000030f00720c */ /* 0x000fe20003f01300 */
[----:B------:R-:W-:-:S03]  /*0f70*/  ULOP3.LUT UR6, UR6, UR5, URZ, 0xfc, !UPT ;  /* 0x0000000506067292 */ /* 0x000fc6000f8efcff */
        /* <DEDUP_REMOVED lines=25> */
.L_x_161:
[----:B------:R-:W-:Y:S01]  /*1110*/  IMAD.MOV.U32 R24, RZ, RZ, R14 ;  /* 0x000000ffff187224 */ /* 0x000fe200078e000e */
[----:B------:R-:W-:Y:S01]  /*1120*/  MOV R16, R9 ;  /* 0x0000000900107202 */ /* 0x000fe20000000f00 */
[----:B------:R-:W-:Y:S01]  /*1130*/  IMAD.MOV.U32 R13, RZ, RZ, R3 ;  /* 0x000000ffff0d7224 */ /* 0x000fe200078e0003 */
[----:B------:R-:W-:Y:S02]  /*1140*/  MOV R14, 0x1160 ;  /* 0x00001160000e7802 */ /* 0x000fe40000000f00 */
[----:B------:R-:W-:Y:S05]  /*1150*/  CALL.REL.NOINC `($__internal_4_$__cuda_sm20_div_s64) ;  /* 0x0000002c00b07944 */ /* 0x000fea0003c00000 */
[----:B------:R-:W-:Y:S02]  /*1160*/  MOV R30, R0 ;  /* 0x00000000001e7202 */ /* 0x000fe40000000f00 */
[----:B------:R-:W-:Y:S02]  /*1170*/  MOV R31, R11 ;  /* 0x0000000b001f7202 */ /* 0x000fe40000000f00 */
.L_x_162:
[----:B------:R-:W-:Y:S05]  /*1180*/  BSYNC.RECONVERGENT B0 ;  /* 0x0000000000007941 */ /* 0x000fea0003800200 */
.L_x_160:
        /* <DEDUP_REMOVED lines=9> */
[----:B0-----:R-:W-:-:S04]  /*1220*/  IADD3 R2, PT, PT, R2, -0x1, R11 ;  /* 0xffffffff02027810 */ /* 0x001fc80007ffe00b */
[----:B------:R-:W-:Y:S01]  /*1230*/  IABS R5, R2 ;  /* 0x0000000200057213 */ /* 0x000fe20000000000 */
[----:B-1----:R-:W-:-:S04]  /*1240*/  VIADD R12, R12, 0xffffffe ;  /* 0x0ffffffe0c0c7836 */ /* 0x002fc80000000000 */
[----:B------:R-:W0:Y:S02]  /*1250*/  F2I.FTZ.U32.TRUNC.NTZ R13, R12 ;  /* 0x0000000c000d7305 */ /* 0x000e24000021f000 */
[----:B0-----:R-:W-:Y:S02]  /*1260*/  IMAD.MOV R8, RZ, RZ, -R13 ;  /* 0x000000ffff087224 */ /* 0x001fe400078e0a0d */
[----:B------:R-:W-:Y:S02]  /*1270*/  IMAD.MOV.U32 R12, RZ, RZ, RZ ;  /* 0x000000ffff0c7224 */ /* 0x000fe400078e00ff */
[----:B------:R-:W-:-:S04]  /*1280*/  IMAD R8, R8, R11, RZ ;  /* 0x0000000b08087224 */ /* 0x000fc800078e02ff */
[----:B------:R-:W-:-:S06]  /*1290*/  IMAD.HI.U32 R8, R13, R8, R12 ;  /* 0x000000080d087227 */ /* 0x000fcc00078e000c */
[----:B------:R-:W-:-:S04]  /*12a0*/  IMAD.HI.U32 R8, R8, R5, RZ ;  /* 0x0000000508087227 */ /* 0x000fc800078e00ff */
[----:B------:R-:W-:-:S05]  /*12b0*/  IMAD R0, R8, R0, R5 ;  /* 0x0000000008007224 */ /* 0x000fca00078e0205 */
[----:B------:R-:W-:-:S13]  /*12c0*/  ISETP.GT.U32.AND P1, PT, R11, R0, PT ;  /* 0x000000000b00720c */ /* 0x000fda0003f24070 */
[----:B------:R-:W-:Y:S02]  /*12d0*/  @!P1 IMAD.IADD R0, R0, 0x1, -R11 ;  /* 0x0000000100009824 */ /* 0x000fe400078e0a0b */
[----:B------:R-:W-:Y:S01]  /*12e0*/  @!P1 VIADD R8, R8, 0x1 ;  /* 0x0000000108089836 */ /* 0x000fe20000000000 */
[----:B------:R-:W-:Y:S02]  /*12f0*/  ISETP.NE.AND P1, PT, RZ, UR22, PT ;  /* 0x00000016ff007c0c */ /* 0x000fe4000bf25270 */
[-C--:B------:R-:W-:Y:S02]  /*1300*/  ISETP.GE.U32.AND P2, PT, R0, R11.reuse, PT ;  /* 0x0000000b0000720c */ /* 0x080fe40003f46070 */
[----:B------:R-:W-:-:S04]  /*1310*/  LOP3.LUT R0, R2, R11, RZ, 0x3c, !PT ;  /* 0x0000000b02007212 */ /* 0x000fc800078e3cff */
[----:B------:R-:W-:-:S07]  /*1320*/  ISETP.GE.AND P0, PT, R0, RZ, PT ;  /* 0x000000ff0000720c */ /* 0x000fce0003f06270 */
[----:B------:R-:W-:-:S06]  /*1330*/  @P2 VIADD R8, R8, 0x1 ;  /* 0x0000000108082836 */ /* 0x000fcc0000000000 */
        /* <DEDUP_REMOVED lines=30> */
.L_x_164:
[----:B------:R-:W-:Y:S01]  /*1520*/  IMAD.MOV.U32 R24, RZ, RZ, R6 ;  /* 0x000000ffff187224 */ /* 0x000fe200078e0006 */
[----:B------:R-:W-:Y:S01]  /*1530*/  MOV R15, R7 ;  /* 0x00000007000f7202 */ /* 0x000fe20000000f00 */
[----:B------:R-:W-:Y:S01]  /*1540*/  IMAD.MOV.U32 R16, RZ, RZ, R8 ;  /* 0x000000ffff107224 */ /* 0x000fe200078e0008 */
[----:B------:R-:W-:Y:S02]  /*1550*/  MOV R14, 0x1570 ;  /* 0x00001570000e7802 */ /* 0x000fe40000000f00 */
[----:B------:R-:W-:Y:S05]  /*1560*/  CALL.REL.NOINC `($__internal_4_$__cuda_sm20_div_s64) ;  /* 0x0000002800ac7944 */ /* 0x000fea0003c00000 */
[----:B------:R-:W-:Y:S02]  /*1570*/  MOV R18, R0 ;  /* 0x0000000000127202 */ /* 0x000fe40000000f00 */
[----:B------:R-:W-:Y:S02]  /*1580*/  MOV R19, R11 ;  /* 0x0000000b00137202 */ /* 0x000fe40000000f00 */
.L_x_165:
[----:B------:R-:W-:Y:S05]  /*1590*/  BSYNC.RECONVERGENT B0 ;  /* 0x0000000000007941 */ /* 0x000fea0003800200 */
.L_x_163:
[----:B------:R-:W0:Y:S01]  /*15a0*/  LDCU UR8, c[0x0][0x434] ;  /* 0x00008680ff0877ac */ /* 0x000e220008000800 */
[----:B------:R-:W-:Y:S01]  /*15b0*/  HFMA2 R12, -RZ, RZ, 0, 0 ;  /* 0x00000000ff0c7431 */ /* 0x000fe200000001ff */
[----:B------:R-:W1:Y:S01]  /*15c0*/  S2R R17, SR_TID.X ;  /* 0x0000000000117919 */ /* 0x000e620000002100 */
[----:B------:R-:W-:Y:S01]  /*15d0*/  BSSY.RECONVERGENT B0, `(.L_x_166) ;  /* 0x000004e000007945 */ /* 0x000fe20003800200 */
[----:B------:R-:W-:Y:S01]  /*15e0*/  USHF.R.S32.HI UR4, URZ, 0x1f, UR22 ;  /* 0x0000001fff047899 */ /* 0x000fe20008011416 */
[----:B------:R-:W2:Y:S03]  /*15f0*/  LDCU UR5, c[0x0][0x534] ;  /* 0x0000a680ff0577ac */ /* 0x000ea60008000800 */
[----:B------:R-:W-:Y:S01]  /*1600*/  ULOP3.LUT UR4, UR4, 0x1, URZ, 0xfc, !UPT ;  /* 0x0000000104047892 */ /* 0x000fe2000f8efcff */
[----:B------:R-:W3:Y:S01]  /*1610*/  LDCU.64 UR10, c[0x0][0x358] ;  /* 0x00006b00ff0a77ac */ /* 0x000ee20008000a00 */
[----:B0-----:R-:W-:-:S04]  /*1620*/  IABS R6, UR8 ;  /* 0x0000000800067c13 */ /* 0x001fc80008000000 */
[----:B------:R-:W0:Y:S01]  /*1630*/  I2F.RP R7, R6 ;  /* 0x0000000600077306 */ /* 0x000e220000209400 */
[----:B-1----:R-:W-:-:S07]  /*1640*/  SHF.R.U32.HI R11, RZ, 0x3, R17 ;  /* 0x00000003ff0b7819 */ /* 0x002fce0000011611 */
[----:B0-----:R-:W0:Y:S02]  /*1650*/  MUFU.RCP R13, R7 ;  /* 0x00000007000d7308 */ /* 0x001e240000001000 */
[----:B0-----:R-:W-:-:S06]  /*1660*/  VIADD R13, R13, 0xffffffe ;  /* 0x0ffffffe0d0d7836 */ /* 0x001fcc0000000000 */
[----:B------:R-:W0:Y:S02]  /*1670*/  F2I.FTZ.U32.TRUNC.NTZ R13, R13 ;  /* 0x0000000d000d7305 */ /* 0x000e24000021f000 */
[----:B0-----:R-:W-:-:S04]  /*1680*/  IMAD.MOV R0, RZ, RZ, -R13 ;  /* 0x000000ffff007224 */ /* 0x001fc800078e0a0d */
[----:B------:R-:W-:Y:S01]  /*1690*/  IMAD R5, R0, R6, RZ ;  /* 0x0000000600057224 */ /* 0x000fe200078e02ff */
[----:B------:R-:W-:Y:S02]  /*16a0*/  IABS R0, R2 ;  /* 0x0000000200007213 */ /* 0x000fe40000000000 */
[----:B------:R-:W-:Y:S01]  /*16b0*/  LOP3.LUT R2, R2, UR8, RZ, 0x3c, !PT ;  /* 0x0000000802027c12 */ /* 0x000fe2000f8e3cff */
[----:B------:R-:W-:-:S03]  /*16c0*/  IMAD.HI.U32 R5, R13, R5, R12 ;  /* 0x000000050d057227 */ /* 0x000fc600078e000c */
[----:B------:R-:W-:-:S03]  /*16d0*/  ISETP.GE.AND P1, PT, R2, RZ, PT ;  /* 0x000000ff0200720c */ /* 0x000fc60003f26270 */
[----:B------:R-:W-:-:S04]  /*16e0*/  IMAD.HI.U32 R12, R5, R0, RZ ;  /* 0x00000000050c7227 */ /* 0x000fc800078e00ff */
[----:B------:R-:W-:-:S04]  /*16f0*/  IMAD.MOV R5, RZ, RZ, -R12 ;  /* 0x000000ffff057224 */ /* 0x000fc800078e0a0c */
[C---:B------:R-:W-:Y:S02]  /*1700*/  IMAD R5, R6.reuse, R5, R0 ;  /* 0x0000000506057224 */ /* 0x040fe400078e0200 */
[----:B------:R-:W0:Y:S03]  /*1710*/  LDC R0, c[0x0][0x3e0] ;  /* 0x0000f800ff007b82 */ /* 0x000e260000000800 */
[----:B------:R-:W-:-:S13]  /*1720*/  ISETP.GT.U32.AND P0, PT, R6, R5, PT ;  /* 0x000000050600720c */ /* 0x000fda0003f04070 */
[----:B------:R-:W-:Y:S01]  /*1730*/  @!P0 IMAD.IADD R5, R5, 0x1, -R6 ;  /* 0x0000000105058824 */ /* 0x000fe200078e0a06 */
[----:B------:R-:W-:Y:S02]  /*1740*/  @!P0 IADD3 R12, PT, PT, R12, 0x1, RZ ;  /* 0x000000010c0c8810 */ /* 0x000fe40007ffe0ff */
[----:B------:R-:W-:Y:S02]  /*1750*/  ISETP.NE.AND P0, PT, RZ, UR8, PT ;  /* 0x00000008ff007c0c */ /* 0x000fe4000bf05270 */
[----:B------:R-:W-:Y:S02]  /*1760*/  ISETP.GE.U32.AND P2, PT, R5, R6, PT ;  /* 0x000000060500720c */ /* 0x000fe40003f46070 */
[----:B0-----:R-:W-:-:S04]  /*1770*/  IABS R7, R0 ;  /* 0x0000000000077213 */ /* 0x001fc80000000000 */
[----:B------:R-:W0:Y:S07]  /*1780*/  I2F.RP R20, R7 ;  /* 0x0000000700147306 */ /* 0x000e2e0000209400 */
[----:B------:R-:W-:-:S05]  /*1790*/  @P2 VIADD R12, R12, 0x1 ;  /* 0x000000010c0c2836 */ /* 0x000fca0000000000 */
[----:B------:R-:W-:Y:S02]  /*17a0*/  @!P1 IADD3 R12, PT, PT, -R12, RZ, RZ ;  /* 0x000000ff0c0c9210 */ /* 0x000fe40007ffe1ff */
[----:B------:R-:W-:Y:S01]  /*17b0*/  @!P0 LOP3.LUT R12, RZ, UR8, RZ, 0x33, !PT ;  /* 0x00000008ff0c8c12 */ /* 0x000fe2000f8e33ff */
[----:B0-----:R-:W0:Y:S01]  /*17c0*/  MUFU.RCP R20, R20 ;  /* 0x0000001400147308 */ /* 0x001e220000001000 */
[----:B--2---:R-:W-:-:S03]  /*17d0*/  ISETP.GE.AND P0, PT, R11, UR5, PT ;  /* 0x000000050b007c0c */ /* 0x004fc6000bf06270 */
[----:B------:R-:W-:Y:S01]  /*17e0*/  IMAD R6, R12, UR4, RZ ;  /* 0x000000040c067c24 */ /* 0x000fe2000f8e02ff */
[----:B------:R-:W1:Y:S04]  /*17f0*/  LDCU UR4, c[0x0][0x430] ;  /* 0x00008600ff0477ac */ /* 0x000e680008000800 */
[-C--:B------:R-:W-:Y:S02]  /*1800*/  IABS R16, R6.reuse ;  /* 0x0000000600107213 */ /* 0x080fe40000000000 */
[----:B------:R-:W-:Y:S02]  /*1810*/  IABS R5, R6 ;  /* 0x0000000600057213 */ /* 0x000fe40000000000 */
[----:B------:R-:W2:Y:S01]  /*1820*/  I2F.RP R2, R16 ;  /* 0x0000001000027306 */ /* 0x000ea20000209400 */
[----:B------:R-:W-:-:S02]  /*1830*/  VIADD R13, R16, UR18 ;  /* 0x00000012100d7c36 */ /* 0x000fc40008000000 */
[----:B------:R-:W-:-:S03]  /*1840*/  IMAD.MOV R5, RZ, RZ, -R5 ;  /* 0x000000ffff057224 */ /* 0x000fc600078e0a05 */
[----:B------:R-:W-:Y:S02]  /*1850*/  IABS R14, R13 ;  /* 0x0000000d000e7213 */ /* 0x000fe40000000000 */
[----:B0-----:R-:W-:Y:S01]  /*1860*/  IADD3 R20, PT, PT, R20, 0xffffffe, RZ ;  /* 0x0ffffffe14147810 */ /* 0x001fe20007ffe0ff */
[----:B-1----:R-:W-:-:S03]  /*1870*/  UIMAD UR8, UR8, UR4, URZ ;  /* 0x00000004080872a4 */ /* 0x002fc6000f8e02ff */
[----:B------:R0:W-:Y:S08]  /*1880*/  F2I.FTZ.U32.TRUNC.NTZ R21, R20 ;  /* 0x0000001400157305 */ /* 0x0001f0000021f000 */
[----:B--2---:R-:W1:Y:S01]  /*1890*/  MUFU.RCP R22, R2 ;  /* 0x0000000200167308 */ /* 0x004e620000001000 */
[----:B0-----:R-:W-:Y:S02]  /*18a0*/  IMAD.MOV.U32 R20, RZ, RZ, RZ ;  /* 0x000000ffff147224 */ /* 0x001fe400078e00ff */
[----:B-1----:R-:W-:-:S02]  /*18b0*/  VIADD R22, R22, 0xffffffe ;  /* 0x0ffffffe16167836 */ /* 0x002fc40000000000 */
[----:B------:R-:W-:-:S03]  /*18c0*/  IMAD.MOV R2, RZ, RZ, -R21 ;  /* 0x000000ffff027224 */ /* 0x000fc600078e0a15 */
[----:B------:R-:W0:Y:S02]  /*18d0*/  F2I.FTZ.U32.TRUNC.NTZ R23, R22 ;  /* 0x0000001600177305 */ /* 0x000e24000021f000 */
[----:B0-----:R-:W-:Y:S02]  /*18e0*/  IADD3 R15, PT, PT, RZ, -R23, RZ ;  /* 0x80000017ff0f7210 */ /* 0x001fe40007ffe0ff */
[----:B------:R-:W-:-:S03]  /*18f0*/  MOV R22, RZ ;  /* 0x000000ff00167202 */ /* 0x000fc60000000f00 */
[----:B------:R-:W-:-:S04]  /*1900*/  IMAD R15, R15, R16, RZ ;  /* 0x000000100f0f7224 */ /* 0x000fc800078e02ff */
[----:B------:R-:W-:-:S06]  /*1910*/  IMAD.HI.U32 R15, R23, R15, R22 ;  /* 0x0000000f170f7227 */ /* 0x000fcc00078e0016 */
[----:B------:R-:W-:-:S04]  /*1920*/  IMAD.HI.U32 R15, R15, R14, RZ ;  /* 0x0000000e0f0f7227 */ /* 0x000fc800078e00ff */
[----:B------:R-:W-:-:S05]  /*1930*/  IMAD R5, R15, R5, R14 ;  /* 0x000000050f057224 */ /* 0x000fca00078e020e */
[----:B------:R-:W-:-:S13]  /*1940*/  ISETP.GT.U32.AND P1, PT, R16, R5, PT ;  /* 0x000000051000720c */ /* 0x000fda0003f24070 */
[----:B------:R-:W-:-:S04]  /*1950*/  @!P1 IADD3 R5, PT, PT, R5, -R16, RZ ;  /* 0x8000001005059210 */ /* 0x000fc80007ffe0ff */
[----:B------:R-:W-:Y:S01]  /*1960*/  ISETP.GE.U32.AND P2, PT, R5, R16, PT ;  /* 0x000000100500720c */ /* 0x000fe20003f46070 */
[----:B------:R-:W-:-:S04]  /*1970*/  IMAD R5, R2, R7, RZ ;  /* 0x0000000702057224 */ /* 0x000fc800078e02ff */
[----:B------:R-:W-:Y:S01]  /*1980*/  IMAD.HI.U32 R5, R21, R5, R20 ;  /* 0x0000000515057227 */ /* 0x000fe200078e0014 */
[----:B------:R-:W-:Y:S01]  /*1990*/  MOV R20, 0xff800000 ;  /* 0xff80000000147802 */ /* 0x000fe20000000f00 */
[----:B---3--:R-:W-:Y:S06]  /*19a0*/  @P0 BRA `(.L_x_167) ;  /* 0x0000000000400947 */ /* 0x008fec0003800000 */
[----:B------:R-:W-:Y:S01]  /*19b0*/  UIADD3 UR5, UP1, UPT, UR21, -UR20, URZ ;  /* 0x8000001415057290 */ /* 0x000fe2000ff3e0ff */
[----:B------:R-:W-:-:S03]  /*19c0*/  LOP3.LUT R21, R17, 0x7, RZ, 0xc0, !PT ;  /* 0x0000000711157812 */ /* 0x000fc600078ec0ff */
[----:B------:R-:W-:Y:S02]  /*19d0*/  UIADD3.X UR4, UPT, UPT, UR15, -0x1, URZ, UP1, !UPT ;  /* 0xffffffff0f047890 */ /* 0x000fe40008ffe4ff */
[----:B------:R-:W-:-:S04]  /*19e0*/  ISETP.LT.U32.AND P0, PT, R21, UR5, PT ;  /* 0x0000000515007c0c */ /* 0x000fc8000bf01070 */
[----:B------:R-:W-:-:S05]  /*19f0*/  IMAD.U32 R2, RZ, RZ, UR4 ;  /* 0x00000004ff027e24 */ /* 0x000fca000f8e00ff */
[----:B------:R-:W-:-:S13]  /*1a00*/  ISETP.GT.AND.EX P0, PT, R2, RZ, PT, P0 ;  /* 0x000000ff0200720c */ /* 0x000fda0003f04300 */
[----:B------:R-:W-:Y:S05]  /*1a10*/  @!P0 BRA `(.L_x_167) ;  /* 0x0000000000248947 */ /* 0x000fea0003800000 */
[----:B------:R-:W0:Y:S01]  /*1a20*/  LDCU.64 UR4, c[0x0][0x428] ;  /* 0x00008500ff0477ac */ /* 0x000e220008000a00 */
[----:B------:R-:W-:Y:S01]  /*1a30*/  IADD3 R20, P0, PT, R21, UR20, RZ ;  /* 0x0000001415147c10 */ /* 0x000fe2000ff1e0ff */
[----:B------:R-:W-:-:S04]  /*1a40*/  IMAD R2, R11, UR15, RZ ;  /* 0x0000000f0b027c24 */ /* 0x000fc8000f8e02ff */
[----:B------:R-:W-:Y:S02]  /*1a50*/  IMAD.X R21, RZ, RZ, RZ, P0 ;  /* 0x000000ffff157224 */ /* 0x000fe400000e06ff */
[----:B------:R-:W-:-:S05]  /*1a60*/  IMAD.WIDE.U32 R20, R11, UR21, R20 ;  /* 0x000000150b147c25 */ /* 0x000fca000f8e0014 */
[----:B------:R-:W-:Y:S02]  /*1a70*/  IADD3 R2, PT, PT, R21, R2, RZ ;  /* 0x0000000215027210 */ /* 0x000fe40007ffe0ff */
[----:B0-----:R-:W-:-:S04]  /*1a80*/  LEA R22, P0, R20, UR4, 0x2 ;  /* 0x0000000414167c11 */ /* 0x001fc8000f8010ff */
[----:B------:R-:W-:-:S05]  /*1a90*/  LEA.HI.X R23, R20, UR5, R2, 0x2, P0 ;  /* 0x0000000514177c11 */ /* 0x000fca00080f1402 */
[----:B------:R0:W5:Y:S04]  /*1aa0*/  LDG.E R20, desc[UR10][R22.64] ;  /* 0x0000000a16147981 */ /* 0x000168000c1e1900 */
.L_x_167:
[----:B------:R-:W-:Y:S05]  /*1ab0*/  BSYNC.RECONVERGENT B0 ;  /* 0x0000000000007941 */ /* 0x000fea0003800200 */
.L_x_166:
[----:B0-----:R-:W0:Y:S01]  /*1ac0*/  S2R R23, SR_CgaCtaId ;  /* 0x0000000000177919 */ /* 0x001e220000008800 */
[----:B------:R-:W-:Y:S01]  /*1ad0*/  ISETP.GT.U32.AND P0, PT, R17, 0x3f, PT ;  /* 0x0000003f1100780c */ /* 0x000fe20003f04070 */
[----:B------:R-:W-:Y:S01]  /*1ae0*/  @!P1 VIADD R15, R15, 0x1 ;  /* 0x000000010f0f9836 */ /* 0x000fe20000000000 */
[----:B------:R-:W-:Y:S01]  /*1af0*/  MOV R2, 0x400 ;  /* 0x0000040000027802 */ /* 0x000fe20000000f00 */
[----:B------:R-:W-:Y:S01]  /*1b00*/  BSSY.RECONVERGENT B1, `(.L_x_168) ;  /* 0x0000168000017945 */ /* 0x000fe20003800200 */
[----:B------:R-:W-:Y:S01]  /*1b10*/  ISETP.NE.AND P5, PT, R6, RZ, PT ;  /* 0x000000ff0600720c */ /* 0x000fe20003fa5270 */
[----:B------:R-:W-:-:S08]  /*1b20*/  @P2 VIADD R15, R15, 0x1 ;  /* 0x000000010f0f2836 */ /* 0x000fd00000000000 */
[----:B------:R-:W-:-:S05]  /*1b30*/  @!P0 IMAD.SHL.U32 R21, R17, 0x4, RZ ;  /* 0x0000000411158824 */ /* 0x000fca00078e00ff */
[----:B------:R-:W-:Y:S02]  /*1b40*/  @!P0 LOP3.LUT R21, R21, 0x1c, RZ, 0xc0, !PT ;  /* 0x0000001c15158812 */ /* 0x000fe400078ec0ff */
[----:B0-----:R-:W-:Y:S02]  /*1b50*/  LEA R23, R23, R2, 0x18 ;  /* 0x0000000217177211 */ /* 0x001fe400078ec0ff */
[----:B------:R-:W-:-:S03]  /*1b60*/  LOP3.LUT R2, R17, 0x7, RZ, 0xc0, !PT ;  /* 0x0000000711027812 */ /* 0x000fc600078ec0ff */
[C-C-:B------:R-:W-:Y:S02]  /*1b70*/  @!P0 IMAD R22, R11.reuse, 0x24, R23.reuse ;  /* 0x000000240b168824 */ /* 0x140fe400078e0217 */
[----:B------:R-:W-:Y:S02]  /*1b80*/  IMAD R2, R2, 0x24, R23 ;  /* 0x0000002402027824 */ /* 0x000fe400078e0217 */
[----:B------:R-:W-:Y:S02]  /*1b90*/  @!P0 IMAD.IADD R23, R22, 0x1, R21 ;  /* 0x0000000116178824 */ /* 0x000fe400078e0215 */
[----:B------:R-:W-:Y:S02]  /*1ba0*/  IMAD.MOV.U32 R21, RZ, RZ, -0x800000 ;  /* 0xff800000ff157424 */ /* 0x000fe400078e00ff */
[----:B------:R-:W-:Y:S01]  /*1bb0*/  IMAD R22, R11, 0x4, R2 ;  /* 0x000000040b167824 */ /* 0x000fe200078e0202 */
[----:B-----5:R-:W-:Y:S01]  /*1bc0*/  @!P0 STS [R23], R20 ;  /* 0x0000001417008388 */ /* 0x020fe20000000800 */
[----:B------:R-:W-:Y:S06]  /*1bd0*/  BAR.SYNC.DEFER_BLOCKING 0x0 ;  /* 0x0000000000007b1d */ /* 0x000fec0000010000 */
[----:B------:R0:W1:Y:S02]  /*1be0*/  @!P0 LDS R21, [R22] ;  /* 0x0000000016158984 */ /* 0x0000640000000800 */
[----:B0-----:R-:W-:-:S04]  /*1bf0*/  IMAD.HI.U32 R22, R5, R14, RZ ;  /* 0x0000000e05167227 */ /* 0x001fc800078e00ff */
[----:B------:R-:W-:-:S04]  /*1c00*/  IMAD.MOV R5, RZ, RZ, -R22 ;  /* 0x000000ffff057224 */ /* 0x000fc800078e0a16 */
[----:B------:R-:W-:Y:S01]  /*1c10*/  IMAD R14, R7, R5, R14 ;  /* 0x00000005070e7224 */ /* 0x000fe200078e020e */
[----:B-1----:R-:W0:Y:S02]  /*1c20*/  SHFL.BFLY PT, R26, R21, 0x4, 0x1f ;  /* 0x0c801f00151a7f89 */ /* 0x002e2400000e0000 */
[----:B0-----:R-:W-:-:S05]  /*1c30*/  FMNMX.FTZ R26, R26, R21, !PT ;  /* 0x000000151a1a7209 */ /* 0x001fca0007810000 */
[----:B------:R-:W0:Y:S02]  /*1c40*/  SHFL.BFLY PT, R25, R26, 0x2, 0x1f ;  /* 0x0c401f001a197f89 */ /* 0x000e2400000e0000 */
[----:B0-----:R-:W-:-:S05]  /*1c50*/  FMNMX.FTZ R25, R26, R25, !PT ;  /* 0x000000191a197209 */ /* 0x001fca0007810000 */
[----:B------:R-:W0:Y:S02]  /*1c60*/  SHFL.BFLY PT, R2, R25, 0x1, 0x1f ;  /* 0x0c201f0019027f89 */ /* 0x000e2400000e0000 */
[----:B0-----:R-:W-:-:S04]  /*1c70*/  FMNMX.FTZ R2, R25, R2, !PT ;  /* 0x0000000219027209 */ /* 0x001fc80007810000 */
[----:B------:R-:W-:-:S04]  /*1c80*/  FSETP.NEU.FTZ.AND P0, PT, R2, -INF , PT ;  /* 0xff8000000200780b */ /* 0x000fc80003f1d000 */
[----:B------:R-:W-:Y:S02]  /*1c90*/  FSEL R2, R2, RZ, P0 ;  /* 0x000000ff02027208 */ /* 0x000fe40000000000 */
[----:B------:R-:W-:-:S03]  /*1ca0*/  ISETP.GT.U32.AND P0, PT, R7, R14, PT ;  /* 0x0000000e0700720c */ /* 0x000fc60003f04070 */
[----:B------:R-:W-:-:S04]  /*1cb0*/  FADD.FTZ R24, -R2, R21 ;  /* 0x0000001502187221 */ /* 0x000fc80000010100 */
[----:B------:R-:W-:-:S06]  /*1cc0*/  FMUL.FTZ R24, R24, 1.4426950216293334961 ;  /* 0x3fb8aa3b18187820 */ /* 0x000fcc0000410000 */
[----:B------:R-:W0:Y:S01]  /*1cd0*/  MUFU.EX2 R24, R24 ;  /* 0x0000001800187308 */ /* 0x000e220000000800 */
[----:B------:R-:W-:Y:S02]  /*1ce0*/  @!P0 IMAD.IADD R14, R14, 0x1, -R7 ;  /* 0x000000010e0e8824 */ /* 0x000fe400078e0a07 */
[----:B------:R-:W-:Y:S01]  /*1cf0*/  @!P0 VIADD R22, R22, 0x1 ;  /* 0x0000000116168836 */ /* 0x000fe20000000000 */
[----:B------:R-:W-:Y:S02]  /*1d00*/  ISETP.NE.AND P0, PT, R0, RZ, PT ;  /* 0x000000ff0000720c */ /* 0x000fe40003f05270 */
[----:B------:R-:W-:Y:S02]  /*1d10*/  ISETP.GE.U32.AND P4, PT, R14, R7, PT ;  /* 0x000000070e00720c */ /* 0x000fe40003f86070 */
[C---:B------:R-:W-:Y:S02]  /*1d20*/  LOP3.LUT R7, R13.reuse, R16, RZ, 0x3c, !PT ;  /* 0x000000100d077212 */ /* 0x040fe400078e3cff */
[----:B------:R-:W-:-:S02]  /*1d30*/  LOP3.LUT R13, R13, R0, RZ, 0x3c, !PT ;  /* 0x000000000d0d7212 */ /* 0x000fc400078e3cff */
[----:B------:R-:W-:Y:S01]  /*1d40*/  ISETP.GE.AND P3, PT, R7, RZ, PT ;  /* 0x000000ff0700720c */ /* 0x000fe20003f66270 */
[----:B0-----:R-:W0:Y:S01]  /*1d50*/  SHFL.BFLY PT, R23, R24, 0x4, 0x1f ;  /* 0x0c801f0018177f89 */ /* 0x001e2200000e0000 */
[----:B------:R-:W-:-:S05]  /*1d60*/  ISETP.GE.AND P2, PT, R13, RZ, PT ;  /* 0x000000ff0d00720c */ /* 0x000fca0003f46270 */
[----:B------:R-:W-:-:S06]  /*1d70*/  @P4 VIADD R22, R22, 0x1 ;  /* 0x0000000116164836 */ /* 0x000fcc0000000000 */
[----:B------:R-:W-:Y:S01]  /*1d80*/  @!P3 IMAD.MOV R15, RZ, RZ, -R15 ;  /* 0x000000ffff0fb224 */ /* 0x000fe200078e0a0f */
[----:B------:R-:W-:Y:S01]  /*1d90*/  ISETP.NE.AND P3, PT, R12, RZ, PT ;  /* 0x000000ff0c00720c */ /* 0x000fe20003f65270 */
[----:B------:R-:W-:Y:S01]  /*1da0*/  @!P2 IMAD.MOV R22, RZ, RZ, -R22 ;  /* 0x000000ffff16a224 */ /* 0x000fe200078e0a16 */
[----:B------:R-:W-:Y:S02]  /*1db0*/  @!P0 LOP3.LUT R22, RZ, R0, RZ, 0x33, !PT ;  /* 0x00000000ff168212 */ /* 0x000fe400078e33ff */
[----:B------:R-:W-:Y:S02]  /*1dc0*/  LOP3.LUT P0, RZ, R17, 0x3c7, RZ, 0xc0, !PT ;  /* 0x000003c711ff7812 */ /* 0x000fe4000780c0ff */
[----:B------:R-:W-:Y:S02]  /*1dd0*/  @!P5 LOP3.LUT R15, RZ, R16, RZ, 0x33, !PT ;  /* 0x00000010ff0fd212 */ /* 0x000fe400078e33ff */
[----:B------:R-:W-:Y:S02]  /*1de0*/  SEL R12, RZ, 0x1, !P3 ;  /* 0x00000001ff0c7807 */ /* 0x000fe40005800000 */
[----:B------:R-:W-:Y:S01]  /*1df0*/  ISETP.LT.U32.AND P2, PT, R18, R15, PT ;  /* 0x0000000f1200720c */ /* 0x000fe20003f41070 */
[----:B0-----:R-:W-:Y:S01]  /*1e00*/  FADD.FTZ R23, R24, R23 ;  /* 0x0000001718177221 */ /* 0x001fe20000010000 */
[----:B------:R-:W-:-:S04]  /*1e10*/  SHF.R.S32.HI R7, RZ, 0x1f, R15 ;  /* 0x0000001fff077819 */ /* 0x000fc8000001140f */
[----:B------:R-:W0:Y:S01]  /*1e20*/  SHFL.BFLY PT, R20, R23, 0x2, 0x1f ;  /* 0x0c401f0017147f89 */ /* 0x000e2200000e0000 */
[----:B------:R-:W-:-:S04]  /*1e30*/  ISETP.LT.AND.EX P2, PT, R19, R7, PT, P2 ;  /* 0x000000071300720c */ /* 0x000fc80003f41320 */
[----:B------:R-:W-:Y:S01]  /*1e40*/  SEL R7, R18, R15, P2 ;  /* 0x0000000f12077207 */ /* 0x000fe20001000000 */
[----:B0-----:R-:W-:Y:S01]  /*1e50*/  FADD.FTZ R20, R23, R20 ;  /* 0x0000001417147221 */ /* 0x001fe20000010000 */
[----:B------:R-:W-:Y:S01]  /*1e60*/  SHF.R.S32.HI R23, RZ, 0x1f, R6 ;  /* 0x0000001fff177819 */ /* 0x000fe20000011406 */
[----:B------:R-:W-:-:S03]  /*1e70*/  IMAD R6, R6, UR8, RZ ;  /* 0x0000000806067c24 */ /* 0x000fc6000f8e02ff */
[----:B------:R-:W0:Y:S01]  /*1e80*/  SHFL.BFLY PT, R5, R20, 0x1, 0x1f ;  /* 0x0c201f0014057f89 */ /* 0x000e2200000e0000 */
[----:B------:R-:W-:Y:S01]  /*1e90*/  LOP3.LUT R12, R23, R12, RZ, 0xfc, !PT ;  /* 0x0000000c170c7212 */ /* 0x000fe200078efcff */
[----:B0-----:R-:W-:Y:S01]  /*1ea0*/  FADD.FTZ R5, R20, R5 ;  /* 0x0000000514057221 */ /* 0x001fe20000010000 */
[----:B------:R-:W-:-:S04]  /*1eb0*/  IMAD.MOV.U32 R20, RZ, RZ, 0x7f800000 ;  /* 0x7f800000ff147424 */ /* 0x000fc800078e00ff */
[----:B------:R-:W-:-:S13]  /*1ec0*/  FSETP.NE.FTZ.AND P1, PT, R5, RZ, PT ;  /* 0x000000ff0500720b */ /* 0x000fda0003f35000 */
[----:B------:R0:W1:Y:S02]  /*1ed0*/  @P1 MUFU.LG2 R13, R5 ;  /* 0x00000005000d1308 */ /* 0x0000640000000c00 */
        /* <DEDUP_REMOVED lines=16> */
[----:B------:R-:W-:-:S03]  /*1fe0*/  IMAD R15, R11, UR19, RZ ;  /* 0x000000130b0f7c24 */ /* 0x000fc6000f8e02ff */
[----:B------:R-:W-:Y:S01]  /*1ff0*/  ISETP.GE.U32.AND P0, PT, R12, 0x3, PT ;  /* 0x000000030c00780c */ /* 0x000fe20003f06070 */
[----:B------:R-:W-:Y:S01]  /*2000*/  IMAD.WIDE.U32 R12, R0, UR19, RZ ;  /* 0x00000013000c7c25 */ /* 0x000fe2000f8e00ff */
[----:B------:R-:W-:-:S03]  /*2010*/  IADD3.X R14, PT, PT, RZ, R11, RZ, P1, !PT ;  /* 0x0000000bff0e7210 */ /* 0x000fc60000ffe4ff */
[----:B------:R-:W-:Y:S01]  /*2020*/  IMAD R15, R0, UR14, R15 ;  /* 0x0000000e000f7c24 */ /* 0x000fe2000f8e020f */
[----:B------:R-:W-:-:S04]  /*2030*/  ISETP.GE.U32.AND.EX P0, PT, R14, RZ, PT, P0 ;  /* 0x000000ff0e00720c */ /* 0x000fc80003f06100 */
        /* <DEDUP_REMOVED lines=13> */
[----:B0-----:R-:W-:-:S06]  /*2110*/  VIADD R12, R12, 0xffffffe ;  /* 0x0ffffffe0c0c7836 */ /* 0x001fcc0000000000 */
[----:B------:R-:W0:Y:S02]  /*2120*/  F2I.FTZ.U32.TRUNC.NTZ R13, R12 ;  /* 0x0000000c000d7305 */ /* 0x000e24000021f000 */
[----:B0-----:R-:W-:Y:S02]  /*2130*/  IMAD.MOV R0, RZ, RZ, -R13 ;  /* 0x000000ffff007224 */ /* 0x001fe400078e0a0d */
[----:B------:R-:W-:Y:S02]  /*2140*/  HFMA2 R12, -RZ, RZ, 0, 0 ;  /* 0x00000000ff0c7431 */ /* 0x000fe400000001ff */
[----:B------:R-:W-:-:S04]  /*2150*/  IMAD R0, R0, R26, RZ ;  /* 0x0000001a00007224 */ /* 0x000fc800078e02ff */
[----:B------:R-:W-:Y:S01]  /*2160*/  IMAD.HI.U32 R0, R13, R0, R12 ;  /* 0x000000000d007227 */ /* 0x000fe200078e000c */
[----:B------:R-:W-:-:S05]  /*2170*/  LEA.HI R13, R17, UR20, RZ, 0x1d ;  /* 0x00000014110d7c11 */ /* 0x000fca000f8fe8ff */
        /* <DEDUP_REMOVED lines=13> */
.L_x_171:
[----:B------:R-:W-:Y:S01]  /*2250*/  LEA.HI R24, R17, UR20, RZ, 0x1d ;  /* 0x0000001411187c11 */ /* 0x000fe2000f8fe8ff */
[----:B------:R-:W-:Y:S01]  /*2260*/  IMAD.MOV.U32 R15, RZ, RZ, RZ ;  /* 0x000000ffff0f7224 */ /* 0x000fe200078e00ff */
[----:B------:R-:W-:Y:S01]  /*2270*/  MOV R14, 0x22a0 ;  /* 0x000022a0000e7802 */ /* 0x000fe20000000f00 */
[----:B------:R-:W-:Y:S02]  /*2280*/  IMAD.MOV.U32 R16, RZ, RZ, R26 ;  /* 0x000000ffff107224 */ /* 0x000fe400078e001a */
[----:B------:R-:W-:Y:S05]  /*2290*/  CALL.REL.NOINC `($__internal_4_$__cuda_sm20_div_s64) ;  /* 0x0000001c00607944 */ /* 0x000fea0003c00000 */
[----:B------:R-:W-:Y:S02]  /*22a0*/  IADD3 R13, PT, PT, -R0, RZ, RZ ;  /* 0x000000ff000d7210 */ /* 0x000fe40007ffe1ff */
[----:B------:R-:W-:-:S03]  /*22b0*/  MOV R27, R11 ;  /* 0x0000000b001b7202 */ /* 0x000fc60000000f00 */
[----:B------:R-:W-:Y:S01]  /*22c0*/  IMAD R24, R26, R13, R24 ;  /* 0x0000000d1a187224 */ /* 0x000fe200078e0218 */
[----:B------:R-:W-:-:S07]  /*22d0*/  MOV R26, R0 ;  /* 0x00000000001a7202 */ /* 0x000fce0000000f00 */
.L_x_172:
[----:B------:R-:W-:Y:S01]  /*22e0*/  IABS R13, UR19 ;  /* 0x00000013000d7c13 */ /* 0x000fe20008000000 */
[----:B------:R-:W-:Y:S01]  /*22f0*/  IMAD R3, R3, R10, RZ ;  /* 0x0000000a03037224 */ /* 0x000fe200078e02ff */
[----:B------:R-:W-:Y:S01]  /*2300*/  MOV R14, RZ ;  /* 0x000000ff000e7202 */ /* 0x000fe20000000f00 */
[----:B------:R-:W-:Y:S01]  /*2310*/  BSSY.RECONVERGENT B0, `(.L_x_173) ;  /* 0x0000040000007945 */ /* 0x000fe20003800200 */
[----:B------:R-:W0:Y:S01]  /*2320*/  I2F.U32.RP R16, R13 ;  /* 0x0000000d00107306 */ /* 0x000e220000209000 */
[----:B------:R-:W-:Y:S01]  /*2330*/  IABS R0, UR19 ;  /* 0x0000001300007c13 */ /* 0x000fe20008000000 */
[----:B------:R-:W-:Y:S01]  /*2340*/  IMAD R3, R9, R4, R3 ;  /* 0x0000000409037224 */ /* 0x000fe200078e0203 */
[----:B------:R-:W-:Y:S02]  /*2350*/  IABS R11, R24 ;  /* 0x00000018000b7213 */ /* 0x000fe40000000000 */
[----:B------:R-:W-:-:S04]  /*2360*/  LOP3.LUT R4, R24, UR19, RZ, 0x3c, !PT ;  /* 0x0000001318047c12 */ /* 0x000fc8000f8e3cff */
[----:B------:R-:W-:Y:S01]  /*2370*/  ISETP.GE.AND P0, PT, R4, RZ, PT ;  /* 0x000000ff0400720c */ /* 0x000fe20003f06270 */
[----:B0-----:R-:W0:Y:S02]  /*2380*/  MUFU.RCP R15, R16 ;  /* 0x00000010000f7308 */ /* 0x001e240000001000 */
[----:B0-----:R-:W-:-:S06]  /*2390*/  VIADD R15, R15, 0xffffffe ;  /* 0x0ffffffe0f0f7836 */ /* 0x001fcc0000000000 */
[----:B------:R-:W0:Y:S02]  /*23a0*/  F2I.FTZ.U32.TRUNC.NTZ R15, R15 ;  /* 0x0000000f000f7305 */ /* 0x000e24000021f000 */
[----:B0-----:R-:W-:-:S04]  /*23b0*/  IMAD.MOV R12, RZ, RZ, -R15 ;  /* 0x000000ffff0c7224 */ /* 0x001fc800078e0a0f */
[----:B------:R-:W-:-:S04]  /*23c0*/  IMAD R12, R12, R13, RZ ;  /* 0x0000000d0c0c7224 */ /* 0x000fc800078e02ff */
[----:B------:R-:W-:-:S04]  /*23d0*/  IMAD.HI.U32 R14, R15, R12, R14 ;  /* 0x0000000c0f0e7227 */ /* 0x000fc800078e000e */
[----:B------:R-:W-:Y:S02]  /*23e0*/  IMAD.MOV R12, RZ, RZ, -R0 ;  /* 0x000000ffff0c7224 */ /* 0x000fe400078e0a00 */
[----:B------:R-:W-:-:S04]  /*23f0*/  IMAD.HI.U32 R0, R14, R11, RZ ;  /* 0x0000000b0e007227 */ /* 0x000fc800078e00ff */
[----:B------:R-:W-:Y:S02]  /*2400*/  IMAD R12, R0, R12, R11 ;  /* 0x0000000c000c7224 */ /* 0x000fe400078e020b */
[----:B------:R-:W-:-:S03]  /*2410*/  IMAD.WIDE.U32 R14, R9, R10, RZ ;  /* 0x0000000a090e7225 */ /* 0x000fc600078e00ff */
[----:B------:R-:W-:Y:S01]  /*2420*/  ISETP.GT.U32.AND P1, PT, R13, R12, PT ;  /* 0x0000000c0d00720c */ /* 0x000fe20003f24070 */
[----:B------:R-:W-:Y:S02]  /*2430*/  IMAD.IADD R3, R15, 0x1, R3 ;  /* 0x000000010f037824 */ /* 0x000fe400078e0203 */
[----:B------:R-:W-:-:S04]  /*2440*/  IMAD.WIDE.U32 R32, R14, R30, RZ ;  /* 0x0000001e0e207225 */ /* 0x000fc800078e00ff */
[----:B------:R-:W-:-:S04]  /*2450*/  IMAD R3, R3, R30, RZ ;  /* 0x0000001e03037224 */ /* 0x000fc800078e02ff */
[----:B------:R-:W-:Y:S02]  /*2460*/  IMAD R3, R31, R14, R3 ;  /* 0x0000000e1f037224 */ /* 0x000fe400078e0203 */
[-C--:B------:R-:W-:Y:S02]  /*2470*/  @!P1 IADD3 R12, PT, PT, R12, -R13.reuse, RZ ;  /* 0x8000000d0c0c9210 */ /* 0x080fe40007ffe0ff */
[----:B------:R-:W-:Y:S02]  /*2480*/  @!P1 IADD3 R0, PT, PT, R0, 0x1, RZ ;  /* 0x0000000100009810 */ /* 0x000fe40007ffe0ff */
[----:B------:R-:W-:Y:S01]  /*2490*/  ISETP.GE.U32.AND P2, PT, R12, R13, PT ;  /* 0x0000000d0c00720c */ /* 0x000fe20003f46070 */
[----:B------:R-:W-:Y:S01]  /*24a0*/  IMAD.IADD R13, R33, 0x1, R3 ;  /* 0x00000001210d7824 */ /* 0x000fe200078e0203 */
[----:B------:R-:W-:-:S11]  /*24b0*/  ISETP.NE.AND P1, PT, RZ, UR19, PT ;  /* 0x00000013ff007c0c */ /* 0x000fd6000bf25270 */
[----:B------:R-:W-:-:S05]  /*24c0*/  @P2 VIADD R0, R0, 0x1 ;  /* 0x0000000100002836 */ /* 0x000fca0000000000 */
[----:B------:R-:W-:Y:S02]  /*24d0*/  MOV R4, R0 ;  /* 0x0000000000047202 */ /* 0x000fe40000000f00 */
[----:B------:R-:W-:Y:S02]  /*24e0*/  LOP3.LUT R0, R27, R13, RZ, 0xfc, !PT ;  /* 0x0000000d1b007212 */ /* 0x000fe400078efcff */
[----:B------:R-:W-:Y:S02]  /*24f0*/  @!P0 IADD3 R4, PT, PT, -R4, RZ, RZ ;  /* 0x000000ff04048210 */ /* 0x000fe40007ffe1ff */
[----:B------:R-:W-:Y:S02]  /*2500*/  ISETP.NE.U32.AND P0, PT, R0, RZ, PT ;  /* 0x000000ff0000720c */ /* 0x000fe40003f05070 */
[----:B------:R-:W-:-:S04]  /*2510*/  @!P1 LOP3.LUT R4, RZ, UR19, RZ, 0x33, !PT ;  /* 0x00000013ff049c12 */ /* 0x000fc8000f8e33ff */
[----:B------:R-:W-:-:S05]  /*2520*/  IADD3 R3, PT, PT, -R4, RZ, RZ ;  /* 0x000000ff04037210 */ /* 0x000fca0007ffe1ff */
        /* <DEDUP_REMOVED lines=23> */
.L_x_174:
[----:B------:R-:W-:Y:S01]  /*26a0*/  IMAD.MOV.U32 R24, RZ, RZ, R26 ;  /* 0x000000ffff187224 */ /* 0x000fe200078e001a */
[----:B------:R-:W-:Y:S01]  /*26b0*/  MOV R15, R27 ;  /* 0x0000001b000f7202 */ /* 0x000fe20000000f00 */
[----:B------:R-:W-:Y:S01]  /*26c0*/  IMAD.MOV.U32 R16, RZ, RZ, R32 ;  /* 0x000000ffff107224 */ /* 0x000fe200078e0020 */
[----:B------:R-:W-:Y:S02]  /*26d0*/  MOV R14, 0x26f0 ;  /* 0x000026f0000e7802 */ /* 0x000fe40000000f00 */
[----:B------:R-:W-:Y:S05]  /*26e0*/  CALL.REL.NOINC `($__internal_4_$__cuda_sm20_div_s64) ;  /* 0x00000018004c7944 */ /* 0x000fea0003c00000 */
[----:B------:R-:W-:-:S05]  /*26f0*/  IADD3 R27, PT, PT, -R0, RZ, RZ ;  /* 0x000000ff001b7210 */ /* 0x000fca0007ffe1ff */
[----:B------:R-:W-:Y:S02]  /*2700*/  IMAD R27, R27, R32, R26 ;  /* 0x000000201b1b7224 */ /* 0x000fe400078e021a */
.L_x_175:
[----:B------:R-:W-:Y:S05]  /*2710*/  BSYNC.RECONVERGENT B0 ;  /* 0x0000000000007941 */ /* 0x000fea0003800200 */
.L_x_173:
[----:B------:R-:W-:Y:S01]  /*2720*/  IABS R24, R10 ;  /* 0x0000000a00187213 */ /* 0x000fe20000000000 */
[----:B------:R-:W0:Y:S01]  /*2730*/  LDCU UR12, c[0x0][0x430] ;  /* 0x00008600ff0c77ac */ /* 0x000e220008000800 */
[----:B------:R-:W-:Y:S02]  /*2740*/  IABS R12, R9 ;  /* 0x00000009000c7213 */ /* 0x000fe40000000000 */
[----:B------:R-:W1:Y:S01]  /*2750*/  I2F.U32.RP R14, R24 ;  /* 0x00000018000e7306 */ /* 0x000e620000209000 */
[----:B------:R-:W-:Y:S01]  /*2760*/  IABS R19, R8 ;  /* 0x0000000800137213 */ /* 0x000fe20000000000 */
[----:B------:R-:W2:Y:S01]  /*2770*/  LDCU UR4, c[0x0][0x434] ;  /* 0x00008680ff0477ac */ /* 0x000ea20008000800 */
[----:B------:R-:W-:Y:S02]  /*2780*/  IABS R11, R7 ;  /* 0x00000007000b7213 */ /* 0x000fe40000000000 */
[----:B------:R-:W-:Y:S01]  /*2790*/  IABS R25, R10 ;  /* 0x0000000a00197213 */ /* 0x000fe20000000000 */
[----:B------:R-:W-:Y:S01]  /*27a0*/  UIMAD UR13, UR7, UR8, URZ ;  /* 0x00000008070d72a4 */ /* 0x000fe2000f8e02ff */
[----:B------:R-:W-:Y:S01]  /*27b0*/  ISETP.NE.AND P5, PT, R9, RZ, PT ;  /* 0x000000ff0900720c */ /* 0x000fe20003fa5270 */
[----:B------:R-:W3:Y:S01]  /*27c0*/  I2F.U32.RP R18, R12 ;  /* 0x0000000c00127306 */ /* 0x000ee20000209000 */
[----:B------:R-:W-:Y:S01]  /*27d0*/  IADD3 R25, PT, PT, RZ, -R25, RZ ;  /* 0x80000019ff197210 */ /* 0x000fe20007ffe0ff */
[----:B0-----:R-:W-:-:S06]  /*27e0*/  USEL UR12, UR12, 0x1, UP0 ;  /* 0x000000010c0c7887 */ /* 0x001fcc0008000000 */
[----:B-1----:R-:W0:Y:S01]  /*27f0*/  MUFU.RCP R14, R14 ;  /* 0x0000000e000e7308 */ /* 0x002e220000001000 */
[----:B------:R-:W-:Y:S02]  /*2800*/  USHF.R.S32.HI UR5, URZ, 0x1f, UR12 ;  /* 0x0000001fff057899 */ /* 0x000fe4000801140c */
[----:B--2---:R-:W-:-:S05]  /*2810*/  UIMAD UR4, UR12, UR4, URZ ;  /* 0x000000040c0472a4 */ /* 0x004fca000f8e02ff */
[----:B---3--:R-:W1:Y:S08]  /*2820*/  MUFU.RCP R13, R18 ;  /* 0x00000012000d7308 */ /* 0x008e700000001000 */
[----:B------:R-:W-:Y:S01]  /*2830*/  I2F.U32.RP R16, R19 ;  /* 0x0000001300107306 */ /* 0x000fe20000209000 */
[----:B0-----:R-:W-:-:S07]  /*2840*/  VIADD R30, R14, 0xffffffe ;  /* 0x0ffffffe0e1e7836 */ /* 0x001fce0000000000 */
[----:B------:R-:W0:Y:S01]  /*2850*/  F2I.FTZ.U32.TRUNC.NTZ R31, R30 ;  /* 0x0000001e001f7305 */ /* 0x000e22000021f000 */
[----:B-1----:R-:W-:-:S07]  /*2860*/  VIADD R14, R13, 0xffffffe ;  /* 0x0ffffffe0d0e7836 */ /* 0x002fce0000000000 */
[----:B------:R1:W-:Y:S01]  /*2870*/  F2I.FTZ.U32.TRUNC.NTZ R15, R14 ;  /* 0x0000000e000f7305 */ /* 0x0003e2000021f000 */
[----:B0-----:R-:W-:Y:S01]  /*2880*/  IADD3 R13, PT, PT, RZ, -R31, RZ ;  /* 0x8000001fff0d7210 */ /* 0x001fe20007ffe0ff */
[----:B------:R-:W-:-:S06]  /*2890*/  IMAD.MOV.U32 R30, RZ, RZ, RZ ;  /* 0x000000ffff1e7224 */ /* 0x000fcc00078e00ff */
[----:B------:R-:W0:Y:S01]  /*28a0*/  I2F.U32.RP R28, R11 ;  /* 0x0000000b001c7306 */ /* 0x000e220000209000 */
[----:B------:R-:W-:Y:S02]  /*28b0*/  IMAD R13, R13, R24, RZ ;  /* 0x000000180d0d7224 */ /* 0x000fe400078e02ff */
[----:B-1----:R-:W-:-:S05]  /*28c0*/  IMAD.MOV.U32 R14, RZ, RZ, RZ ;  /* 0x000000ffff0e7224 */ /* 0x002fca00078e00ff */
[----:B------:R1:W2:Y:S08]  /*28d0*/  MUFU.RCP R22, R16 ;  /* 0x0000001000167308 */ /* 0x0002b00000001000 */
[----:B0-----:R-:W0:Y:S01]  /*28e0*/  MUFU.RCP R28, R28 ;  /* 0x0000001c001c7308 */ /* 0x001e220000001000 */
[----:B-1----:R-:W-:-:S04]  /*28f0*/  IMAD.HI.U32 R16, R31, R13, R30 ;  /* 0x0000000d1f107227 */ /* 0x002fc800078e001e */
[--C-:B------:R-:W-:Y:S02]  /*2900*/  IMAD.MOV R13, RZ, RZ, -R15.reuse ;  /* 0x000000ffff0d7224 */ /* 0x100fe400078e0a0f */
[----:B--2---:R-:W-:Y:S02]  /*2910*/  VIADD R22, R22, 0xffffffe ;  /* 0x0ffffffe16167836 */ /* 0x004fe40000000000 */
[----:B------:R-:W-:Y:S02]  /*2920*/  IMAD R13, R13, R12, RZ ;  /* 0x0000000c0d0d7224 */ /* 0x000fe400078e02ff */
[----:B------:R-:W1:Y:S01]  /*2930*/  F2I.FTZ.U32.TRUNC.NTZ R23, R22 ;  /* 0x0000001600177305 */ /* 0x000e62000021f000 */
[----:B0-----:R-:W-:Y:S02]  /*2940*/  VIADD R28, R28, 0xffffffe ;  /* 0x0ffffffe1c1c7836 */ /* 0x001fe40000000000 */
[----:B------:R-:W-:Y:S01]  /*2950*/  IMAD.HI.U32 R14, R15, R13, R14 ;  /* 0x0000000d0f0e7227 */ /* 0x000fe200078e000e */
[----:B------:R-:W-:-:S04]  /*2960*/  IABS R15, R27 ;  /* 0x0000001b000f7213 */ /* 0x000fc80000000000 */
[----:B------:R-:W0:Y:S01]  /*2970*/  F2I.FTZ.U32.TRUNC.NTZ R29, R28 ;  /* 0x0000001c001d7305 */ /* 0x000e22000021f000 */
[----:B------:R-:W-:-:S04]  /*2980*/  IMAD.HI.U32 R16, R16, R15, RZ ;  /* 0x0000000f10107227 */ /* 0x000fc800078e00ff */
[----:B------:R-:W-:Y:S02]  /*2990*/  IMAD R25, R16, R25, R15 ;  /* 0x0000001910197224 */ /* 0x000fe400078e020f */
[----:B------:R-:W2:Y:S01]  /*29a0*/  LDC R15, c[0x0][0x3e0] ;  /* 0x0000f800ff0f7b82 */ /* 0x000ea20000000800 */
[----:B-1----:R-:W-:Y:S01]  /*29b0*/  IADD3 R18, PT, PT, RZ, -R23, RZ ;  /* 0x80000017ff127210 */ /* 0x002fe20007ffe0ff */
[----:B------:R-:W-:Y:S01]  /*29c0*/  IMAD.MOV.U32 R22, RZ, RZ, RZ ;  /* 0x000000ffff167224 */ /* 0x000fe200078e00ff */
[----:B------:R-:W-:-:S03]  /*29d0*/  ISETP.GT.U32.AND P1, PT, R24, R25, PT ;  /* 0x000000191800720c */ /* 0x000fc60003f24070 */
[----:B------:R-:W-:Y:S02]  /*29e0*/  IMAD R13, R18, R19, RZ ;  /* 0x00000013120d7224 */ /* 0x000fe400078e02ff */
[----:B0-----:R-:W-:Y:S02]  /*29f0*/  IMAD.MOV R18, RZ, RZ, -R29 ;  /* 0x000000ffff127224 */ /* 0x001fe400078e0a1d */
[----:B------:R-:W-:-:S04]  /*2a00*/  IMAD.HI.U32 R23, R23, R13, R22 ;  /* 0x0000000d17177227 */ /* 0x000fc800078e0016 */
[----:B------:R-:W-:Y:S02]  /*2a10*/  IMAD R13, R18, R11, RZ ;  /* 0x0000000b120d7224 */ /* 0x000fe400078e02ff */
[----:B------:R-:W-:Y:S01]  /*2a20*/  @!P1 IMAD.IADD R25, R25, 0x1, -R24 ;  /* 0x0000000119199824 */ /* 0x000fe200078e0a18 */
[----:B------:R-:W-:Y:S01]  /*2a30*/  @!P1 IADD3 R16, PT, PT, R16, 0x1, RZ ;  /* 0x0000000110109810 */ /* 0x000fe20007ffe0ff */
[----:B------:R-:W-:Y:S01]  /*2a40*/  IMAD.MOV.U32 R28, RZ, RZ, RZ ;  /* 0x000000ffff1c7224 */ /* 0x000fe200078e00ff */
[----:B------:R-:W-:Y:S02]  /*2a50*/  ISETP.NE.AND P1, PT, R10, RZ, PT ;  /* 0x000000ff0a00720c */ /* 0x000fe40003f25270 */
[----:B------:R-:W-:Y:S01]  /*2a60*/  ISETP.GE.U32.AND P3, PT, R25, R24, PT ;  /* 0x000000181900720c */ /* 0x000fe20003f66070 */
[----:B------:R-:W-:Y:S01]  /*2a70*/  IMAD.HI.U32 R13, R29, R13, R28 ;  /* 0x0000000d1d0d7227 */ /* 0x000fe200078e001c */
[----:B------:R-:W-:Y:S02]  /*2a80*/  IABS R24, R0 ;  /* 0x0000000000187213 */ /* 0x000fe40000000000 */
[----:B--2---:R-:W-:-:S03]  /*2a90*/  ISETP.LT.U32.AND P0, PT, R15, 0x1, PT ;  /* 0x000000010f00780c */ /* 0x004fc60003f01070 */
[----:B------:R-:W-:Y:S01]  /*2aa0*/  IMAD.HI.U32 R23, R23, R24, RZ ;  /* 0x0000001817177227 */ /* 0x000fe200078e00ff */
[----:B------:R-:W-:Y:S02]  /*2ab0*/  ISETP.LT.AND.EX P0, PT, R2, RZ, PT, P0 ;  /* 0x000000ff0200720c */ /* 0x000fe40003f01300 */
[----:B------:R-:W-:Y:S02]  /*2ac0*/  IABS R2, R8 ;  /* 0x0000000800027213 */ /* 0x000fe40000000000 */
[----:B------:R-:W-:Y:S01]  /*2ad0*/  SEL R15, R15, 0x1, P0 ;  /* 0x000000010f0f7807 */ /* 0x000fe20000000000 */
[----:B------:R-:W-:Y:S02]  /*2ae0*/  @P3 VIADD R16, R16, 0x1 ;  /* 0x0000000110103836 */ /* 0x000fe40000000000 */
[----:B------:R-:W-:Y:S01]  /*2af0*/  IMAD.MOV R2, RZ, RZ, -R2 ;  /* 0x000000ffff027224 */ /* 0x000fe200078e0a02 */
[----:B------:R-:W-:-:S03]  /*2b00*/  IABS R18, R15 ;  /* 0x0000000f00127213 */ /* 0x000fc60000000000 */
[----:B------:R-:W-:Y:S01]  /*2b10*/  IMAD R2, R23, R2, R24 ;  /* 0x0000000217027224 */ /* 0x000fe200078e0218 */
[----:B------:R-:W0:Y:S01]  /*2b20*/  I2F.U32.RP R22, R18 ;  /* 0x0000001200167306 */ /* 0x000e220000209000 */
[----:B------:R-:W-:-:S03]  /*2b30*/  LOP3.LUT R24, R27, R10, RZ, 0x3c, !PT ;  /* 0x0000000a1b187212 */ /* 0x000fc600078e3cff */
[----:B------:R-:W-:Y:S02]  /*2b40*/  ISETP.GT.U32.AND P2, PT, R19, R2, PT ;  /* 0x000000021300720c */ /* 0x000fe40003f44070 */
[----:B------:R-:W-:Y:S02]  /*2b50*/  ISETP.GE.AND P0, PT, R24, RZ, PT ;  /* 0x000000ff1800720c */ /* 0x000fe40003f06270 */
[----:B0-----:R-:W0:Y:S09]  /*2b60*/  MUFU.RCP R22, R22 ;  /* 0x0000001600167308 */ /* 0x001e320000001000 */
[----:B------:R-:W-:Y:S01]  /*2b70*/  @!P2 IADD3 R2, PT, PT, R2, -R19, RZ ;  /* 0x800000130202a210 */ /* 0x000fe20007ffe0ff */
[----:B------:R-:W-:Y:S01]  /*2b80*/  @!P2 VIADD R23, R23, 0x1 ;  /* 0x000000011717a836 */ /* 0x000fe20000000000 */
[----:B------:R-:W-:Y:S01]  /*2b90*/  ISETP.NE.AND P2, PT, R8, RZ, PT ;  /* 0x000000ff0800720c */ /* 0x000fe20003f45270 */
[----:B------:R-:W-:Y:S01]  /*2ba0*/  @!P0 IMAD.MOV R16, RZ, RZ, -R16 ;  /* 0x000000ffff108224 */ /* 0x000fe200078e0a10 */
[----:B------:R-:W-:-:S02]  /*2bb0*/  @!P1 LOP3.LUT R16, RZ, R10, RZ, 0x33, !PT ;  /* 0x0000000aff109212 */ /* 0x000fc400078e33ff */
[----:B------:R-:W-:Y:S02]  /*2bc0*/  ISETP.GE.U32.AND P0, PT, R2, R19, PT ;  /* 0x000000130200720c */ /* 0x000fe40003f06070 */
[----:B------:R-:W-:-:S05]  /*2bd0*/  IABS R19, R9 ;  /* 0x0000000900137213 */ /* 0x000fca0000000000 */
[----:B------:R-:W-:Y:S02]  /*2be0*/  IMAD.MOV R19, RZ, RZ, -R19 ;  /* 0x000000ffff137224 */ /* 0x000fe400078e0a13 */
[----:B0-----:R-:W-:Y:S01]  /*2bf0*/  VIADD R24, R22, 0xffffffe ;  /* 0x0ffffffe16187836 */ /* 0x001fe20000000000 */
[----:B------:R-:W-:-:S03]  /*2c00*/  IABS R22, R16 ;  /* 0x0000001000167213 */ /* 0x000fc60000000000 */
[----:B------:R-:W-:Y:S01]  /*2c10*/  @P0 IADD3 R23, PT, PT, R23, 0x1, RZ ;  /* 0x0000000117170810 */ /* 0x000fe20007ffe0ff */
[----:B------:R-:W0:Y:S01]  /*2c20*/  F2I.FTZ.U32.TRUNC.NTZ R25, R24 ;  /* 0x0000001800197305 */ /* 0x000e22000021f000 */
[----:B------:R-:W-:-:S04]  /*2c30*/  IMAD.HI.U32 R14, R14, R22, RZ ;  /* 0x000000160e0e7227 */ /* 0x000fc800078e00ff */
[----:B------:R-:W-:Y:S01]  /*2c40*/  IMAD R29, R14, R19, R22 ;  /* 0x000000130e1d7224 */ /* 0x000fe200078e0216 */
[----:B------:R-:W-:-:S04]  /*2c50*/  LOP3.LUT R19, R0, R8, RZ, 0x3c, !PT ;  /* 0x0000000800137212 */ /* 0x000fc800078e3cff */
[----:B------:R-:W-:Y:S02]  /*2c60*/  ISETP.GE.AND P1, PT, R19, RZ, PT ;  /* 0x000000ff1300720c */ /* 0x000fe40003f26270 */
[----:B------:R-:W-:Y:S01]  /*2c70*/  IABS R19, R4 ;  /* 0x0000000400137213 */ /* 0x000fe20000000000 */
[----:B0-----:R-:W-:Y:S02]  /*2c80*/  IMAD.MOV R2, RZ, RZ, -R25 ;  /* 0x000000ffff027224 */ /* 0x001fe400078e0a19 */
[----:B------:R-:W-:Y:S01]  /*2c90*/  HFMA2 R24, -RZ, RZ, 0, 0 ;  /* 0x00000000ff187431 */ /* 0x000fe200000001ff */
[----:B------:R-:W-:Y:S01]  /*2ca0*/  ISETP.GT.U32.AND P3, PT, R12, R29, PT ;  /* 0x0000001d0c00720c */ /* 0x000fe20003f64070 */
[----:B------:R-:W-:Y:S01]  /*2cb0*/  IMAD R31, R2, R18, RZ ;  /* 0x00000012021f7224 */ /* 0x000fe200078e02ff */
[----:B------:R-:W-:-:S03]  /*2cc0*/  IABS R2, R15 ;  /* 0x0000000f00027213 */ /* 0x000fc60000000000 */
[----:B------:R-:W-:-:S04]  /*2cd0*/  IMAD.HI.U32 R24, R25, R31, R24 ;  /* 0x0000001f19187227 */ /* 0x000fc800078e0018 */
[----:B------:R-:W-:Y:S02]  /*2ce0*/  IMAD.MOV R2, RZ, RZ, -R2 ;  /* 0x000000ffff027224 */ /* 0x000fe400078e0a02 */
[----:B------:R-:W-:Y:S02]  /*2cf0*/  IMAD.HI.U32 R24, R24, R19, RZ ;  /* 0x0000001318187227 */ /* 0x000fe400078e00ff */
[----:B------:R-:W-:Y:S02]  /*2d00*/  @!P3 IADD3 R14, PT, PT, R14, 0x1, RZ ;  /* 0x000000010e0eb810 */ /* 0x000fe40007ffe0ff */
[----:B------:R-:W-:Y:S01]  /*2d10*/  IMAD R19, R24, R2, R19 ;  /* 0x0000000218137224 */ /* 0x000fe200078e0213 */
[----:B------:R-:W-:Y:S01]  /*2d20*/  IABS R2, R7 ;  /* 0x0000000700027213 */ /* 0x000fe20000000000 */
[----:B------:R-:W-:Y:S01]  /*2d30*/  @!P3 IMAD.IADD R29, R29, 0x1, -R12 ;  /* 0x000000011d1db824 */ /* 0x000fe200078e0a0c */
[----:B------:R-:W-:Y:S01]  /*2d40*/  ISETP.NE.AND P3, PT, R7, RZ, PT ;  /* 0x000000ff0700720c */ /* 0x000fe20003f65270 */
[----:B------:R-:W-:Y:S01]  /*2d50*/  @!P1 IMAD.MOV R23, RZ, RZ, -R23 ;  /* 0x000000ffff179224 */ /* 0x000fe200078e0a17 */
[----:B------:R-:W-:Y:S01]  /*2d60*/  ISETP.GT.U32.AND P0, PT, R18, R19, PT ;  /* 0x000000131200720c */ /* 0x000fe20003f04070 */
[----:B------:R-:W-:Y:S01]  /*2d70*/  IMAD.MOV R2, RZ, RZ, -R2 ;  /* 0x000000ffff027224 */ /* 0x000fe200078e0a02 */
[----:B------:R-:W-:-:S02]  /*2d80*/  @!P2 LOP3.LUT R23, RZ, R8, RZ, 0x33, !PT ;  /* 0x00000008ff17a212 */ /* 0x000fc400078e33ff */
[----:B------:R-:W-:Y:S02]  /*2d90*/  ISETP.GE.U32.AND P6, PT, R29, R12, PT ;  /* 0x0000000c1d00720c */ /* 0x000fe40003fc6070 */
[----:B------:R-:W-:-:S07]  /*2da0*/  IABS R12, R23 ;  /* 0x00000017000c7213 */ /* 0x000fce0000000000 */
[-C--:B------:R-:W-:Y:S01]  /*2db0*/  @!P0 IADD3 R19, PT, PT, R19, -R18.reuse, RZ ;  /* 0x8000001213138210 */ /* 0x080fe20007ffe0ff */
[----:B------:R-:W-:Y:S01]  /*2dc0*/  @!P0 VIADD R24, R24, 0x1 ;  /* 0x0000000118188836 */ /* 0x000fe20000000000 */
[----:B------:R-:W-:Y:S02]  /*2dd0*/  ISETP.NE.AND P0, PT, R15, RZ, PT ;  /* 0x000000ff0f00720c */ /* 0x000fe40003f05270 */
[----:B------:R-:W-:Y:S01]  /*2de0*/  ISETP.GE.U32.AND P1, PT, R19, R18, PT ;  /* 0x000000121300720c */ /* 0x000fe20003f26070 */
[----:B------:R-:W-:Y:S01]  /*2df0*/  IMAD.HI.U32 R19, R13, R12, RZ ;  /* 0x0000000c0d137227 */ /* 0x000fe200078e00ff */
[----:B------:R-:W-:-:S03]  /*2e00*/  LOP3.LUT R13, R4, R15, RZ, 0x3c, !PT ;  /* 0x0000000f040d7212 */ /* 0x000fc600078e3cff */
[----:B------:R-:W-:Y:S01]  /*2e10*/  IMAD R2, R19, R2, R12 ;  /* 0x0000000213027224 */ /* 0x000fe200078e020c */
[----:B------:R-:W-:Y:S01]  /*2e20*/  ISETP.GE.AND P2, PT, R13, RZ, PT ;  /* 0x000000ff0d00720c */ /* 0x000fe20003f46270 */
[----:B------:R-:W-:Y:S01]  /*2e30*/  @P6 VIADD R14, R14, 0x1 ;  /* 0x000000010e0e6836 */ /* 0x000fe20000000000 */
[----:B------:R-:W-:-:S05]  /*2e40*/  LOP3.LUT R12, R16, R9, RZ, 0x3c, !PT ;  /* 0x00000009100c7212 */ /* 0x000fca00078e3cff */
[----:B------:R-:W-:Y:S02]  /*2e50*/  @P1 IADD3 R24, PT, PT, R24, 0x1, RZ ;  /* 0x0000000118181810 */ /* 0x000fe40007ffe0ff */
[----:B------:R-:W-:-:S04]  /*2e60*/  ISETP.GT.U32.AND P1, PT, R11, R2, PT ;  /* 0x000000020b00720c */ /* 0x000fc80003f24070 */
[----:B------:R-:W-:Y:S01]  /*2e70*/  @!P2 IMAD.MOV R24, RZ, RZ, -R24 ;  /* 0x000000ffff18a224 */ /* 0x000fe200078e0a18 */
[----:B------:R-:W-:Y:S02]  /*2e80*/  ISETP.GE.AND P2, PT, R12, RZ, PT ;  /* 0x000000ff0c00720c */ /* 0x000fe40003f46270 */
[----:B------:R-:W-:Y:S02]  /*2e90*/  LOP3.LUT R12, R23, R7, RZ, 0x3c, !PT ;  /* 0x00000007170c7212 */ /* 0x000fe400078e3cff */
[----:B------:R-:W-:Y:S02]  /*2ea0*/  @!P0 LOP3.LUT R24, RZ, R15, RZ, 0x33, !PT ;  /* 0x0000000fff188212 */ /* 0x000fe400078e33ff */
[----:B------:R-:W-:Y:S02]  /*2eb0*/  ISETP.GE.AND P0, PT, R12, RZ, PT ;  /* 0x000000ff0c00720c */ /* 0x000fe40003f06270 */
[----:B------:R-:W-:Y:S02]  /*2ec0*/  @!P1 IMAD.IADD R2, R2, 0x1, -R11 ;  /* 0x0000000102029824 */ /* 0x000fe400078e0a0b */
[C---:B------:R-:W-:Y:S01]  /*2ed0*/  IMAD.WIDE R12, R24.reuse, UR9, RZ ;  /* 0x00000009180c7c25 */ /* 0x040fe2000f8e02ff */
[----:B------:R-:W-:-:S02]  /*2ee0*/  IADD3 R24, PT, PT, -R24, RZ, RZ ;  /* 0x000000ff18187210 */ /* 0x000fc40007ffe1ff */
[----:B------:R-:W-:Y:S01]  /*2ef0*/  ISETP.GE.U32.AND P4, PT, R2, R11, PT ;  /* 0x0000000b0200720c */ /* 0x000fe20003f86070 */
[----:B------:R-:W-:Y:S01]  /*2f00*/  @!P1 VIADD R19, R19, 0x1 ;  /* 0x0000000113139836 */ /* 0x000fe20000000000 */
[----:B------:R-:W-:Y:S01]  /*2f10*/  @!P2 IADD3 R14, PT, PT, -R14, RZ, RZ ;  /* 0x000000ff0e0ea210 */ /* 0x000fe20007ffe1ff */
[C---:B------:R-:W-:Y:S01]  /*2f20*/  IMAD.WIDE.U32 R12, R3.reuse, UR12, R12 ;  /* 0x0000000c030c7c25 */ /* 0x040fe2000f8e000c */
[----:B------:R-:W-:Y:S01]  /*2f30*/  @!P5 LOP3.LUT R14, RZ, R9, RZ, 0x33, !PT ;  /* 0x00000009ff0ed212 */ /* 0x000fe200078e33ff */
[----:B------:R-:W-:Y:S02]  /*2f40*/  UIMAD UR12, UR22, UR12, URZ ;  /* 0x0000000c160c72a4 */ /* 0x000fe4000f8e02ff */
[----:B------:R-:W-:Y:S02]  /*2f50*/  IMAD.MOV R2, RZ, RZ, -R16 ;  /* 0x000000ffff027224 */ /* 0x000fe400078e0a10 */
[----:B------:R-:W-:Y:S02]  /*2f60*/  IMAD R13, R3, UR5, R13 ;  /* 0x00000005030d7c24 */ /* 0x000fe4000f8e020d */
[----:B------:R-:W-:Y:S01]  /*2f70*/  IMAD R2, R10, R2, R27 ;  /* 0x000000020a027224 */ /* 0x000fe200078e021b */
[----:B------:R-:W-:Y:S01]  /*2f80*/  IADD3 R10, PT, PT, -R14, RZ, RZ ;  /* 0x000000ff0e0a7210 */ /* 0x000fe20007ffe1ff */
[----:B------:R-:W-:-:S02]  /*2f90*/  @P4 VIADD R19, R19, 0x1 ;  /* 0x0000000113134836 */ /* 0x000fc40000000000 */
[----:B------:R-:W-:Y:S02]  /*2fa0*/  IMAD R15, R15, R24, R4 ;  /* 0x000000180f0f7224 */ /* 0x000fe400078e0204 */
[----:B------:R-:W-:Y:S01]  /*2fb0*/  @!P0 IMAD.MOV R19, RZ, RZ, -R19 ;  /* 0x000000ffff138224 */ /* 0x000fe200078e0a13 */
[----:B------:R-:W-:Y:S01]  /*2fc0*/  @!P3 LOP3.LUT R19, RZ, R7, RZ, 0x33, !PT ;  /* 0x00000007ff13b212 */ /* 0x000fe200078e33ff */
[----:B------:R-:W-:Y:S02]  /*2fd0*/  IMAD.MOV R3, RZ, RZ, -R23 ;  /* 0x000000ffff037224 */ /* 0x000fe400078e0a17 */
[----:B------:R-:W-:-:S04]  /*2fe0*/  IMAD.WIDE R12, R15, UR8, R12 ;  /* 0x000000080f0c7c25 */ /* 0x000fc8000f8e020c */
[----:B------:R-:W-:Y:S01]  /*2ff0*/  IMAD.WIDE R24, R2, UR4, RZ ;  /* 0x0000000402187c25 */ /* 0x000fe2000f8e02ff */
[----:B------:R-:W0:Y:S03]  /*3000*/  LDCU.64 UR4, c[0x0][0x420] ;  /* 0x00008400ff0477ac */ /* 0x000e260008000a00 */
[----:B------:R-:W-:-:S04]  /*3010*/  IMAD.WIDE R14, R14, UR6, RZ ;  /* 0x000000060e0e7c25 */ /* 0x000fc8000f8e02ff */
[----:B------:R-:W-:Y:S02]  /*3020*/  IMAD.MOV R4, RZ, RZ, -R19 ;  /* 0x000000ffff047224 */ /* 0x000fe400078e0a13 */
[----:B------:R-:W-:Y:S01]  /*3030*/  IMAD R3, R8, R3, R0 ;  /* 0x0000000308037224 */ /* 0x000fe200078e0200 */
[----:B------:R-:W-:Y:S01]  /*3040*/  IADD3 R0, P1, P0, R14, R12, R24 ;  /* 0x0000000c0e007210 */ /* 0x000fe2000783e018 */
[----:B------:R-:W-:Y:S02]  /*3050*/  IMAD R10, R9, R10, R16 ;  /* 0x0000000a090a7224 */ /* 0x000fe400078e0210 */
[----:B------:R-:W-:Y:S01]  /*3060*/  IMAD R7, R7, R4, R23 ;  /* 0x0000000407077224 */ /* 0x000fe200078e0217 */
[----:B------:R-:W-:Y:S01]  /*3070*/  IADD3.X R13, PT, PT, R15, R13, R25, P1, P0 ;  /* 0x0000000d0f0d7210 */ /* 0x000fe20000fe0419 */
[----:B------:R-:W-:-:S04]  /*3080*/  IMAD.WIDE R2, R3, UR12, RZ ;  /* 0x0000000c03027c25 */ /* 0x000fc8000f8e02ff */
        /* <DEDUP_REMOVED lines=11> */
.L_x_170:
[----:B------:R-:W0:Y:S01]  /*3140*/  LDC.64 R2, c[0x0][0x420] ;  /* 0x00010800ff027b82 */ /* 0x000e220000000a00 */
[----:B------:R-:W-:-:S05]  /*3150*/  IADD3 R11, PT, PT, R11, UR20, RZ ;  /* 0x000000140b0b7c10 */ /* 0x000fca000fffe0ff */
[----:B0-----:R-:W-:-:S05]  /*3160*/  IMAD.WIDE.U32 R2, R11, 0x4, R2 ;  /* 0x000000040b027825 */ /* 0x001fca00078e0002 */
[----:B------:R1:W-:Y:S02]  /*3170*/  STG.E desc[UR10][R2.64], R20 ;  /* 0x0000001402007986 */ /* 0x0003e4000c10190a */
.L_x_169:
[----:B------:R-:W-:Y:S05]  /*3180*/  BSYNC.RECONVERGENT B1 ;  /* 0x0000000000017941 */ /* 0x000fea0003800200 */
.L_x_168:
[----:B------:R-:W2:Y:S01]  /*3190*/  LDCU UR6, c[0x0][0x534] ;  /* 0x0000a680ff0677ac */ /* 0x000ea20008000800 */
[----:B01----:R-:W-:Y:S01]  /*31a0*/  LOP3.LUT R2, R17, 0x7, RZ, 0xc0, !PT ;  /* 0x0000000711027812 */ /* 0x003fe200078ec0ff */
[----:B------:R-:W-:Y:S03]  /*31b0*/  BSSY.RECONVERGENT B0, `(.L_x_176) ;  /* 0x000000f000007945 */ /* 0x000fe60003800200 */
[----:B--2---:R-:W-:-:S04]  /*31c0*/  ISETP.GE.AND P0, PT, R2, UR6, PT ;  /* 0x0000000602007c0c */ /* 0x004fc8000bf06270 */
[----:B------:R-:W-:-:S13]  /*31d0*/  ISETP.GT.U32.OR P0, PT, R17, 0x3f, P0 ;  /* 0x0000003f1100780c */ /* 0x000fda0000704470 */
[----:B------:R-:W-:Y:S05]  /*31e0*/  @P0 BRA `(.L_x_177) ;  /* 0x00000000002c0947 */ /* 0x000fea0003800000 */
[----:B------:R-:W0:Y:S01]  /*31f0*/  S2R R0, SR_CgaCtaId ;  /* 0x0000000000007919 */ /* 0x000e220000008800 */
[----:B------:R-:W-:Y:S01]  /*3200*/  FADD.FTZ R4, -R20, R21 ;  /* 0x0000001514047221 */ /* 0x000fe20000010100 */
[----:B------:R-:W-:-:S03]  /*3210*/  MOV R3, 0x400 ;  /* 0x0000040000037802 */ /* 0x000fc60000000f00 */
[----:B------:R-:W-:-:S06]  /*3220*/  FMUL.FTZ R4, R4, 1.4426950216293334961 ;  /* 0x3fb8aa3b04047820 */ /* 0x000fcc0000410000 */
[----:B------:R-:W1:Y:S01]  /*3230*/  MUFU.EX2 R4, R4 ;  /* 0x0000000400047308 */ /* 0x000e620000000800 */
[----:B0-----:R-:W-:Y:S02]  /*3240*/  LEA R3, R0, R3, 0x18 ;  /* 0x0000000300037211 */ /* 0x001fe400078ec0ff */
[----:B------:R-:W-:-:S03]  /*3250*/  SHF.R.U32.HI R0, RZ, 0x1, R17 ;  /* 0x00000001ff007819 */ /* 0x000fc60000011611 */
[----:B------:R-:W-:Y:S01]  /*3260*/  IMAD R3, R2, 0x24, R3 ;  /* 0x0000002402037824 */ /* 0x000fe200078e0203 */
[----:B------:R-:W-:-:S04]  /*3270*/  LOP3.LUT R0, R0, 0x1fc, RZ, 0xc0, !PT ;  /* 0x000001fc00007812 */ /* 0x000fc800078ec0ff */
[----:B------:R-:W-:-:S05]  /*3280*/  IADD3 R3, PT, PT, R3, R0, RZ ;  /* 0x0000000003037210 */ /* 0x000fca0007ffe0ff */
[----:B-1----:R0:W-:Y:S02]  /*3290*/  STS [R3], R4 ;  /* 0x0000000403007388 */ /* 0x0021e40000000800 */
.L_x_177:
[----:B------:R-:W-:Y:S05]  /*32a0*/  BSYNC.RECONVERGENT B0 ;  /* 0x0000000000007941 */ /* 0x000fea0003800200 */
.L_x_176:
[----:B------:R-:W-:Y:S01]  /*32b0*/  BAR.SYNC.DEFER_BLOCKING 0x0 ;  /* 0x0000000000007b1d */ /* 0x000fe20000010000 */
[----:B------:R-:W-:Y:S01]  /*32c0*/  UISETP.GE.AND UP0, UPT, UR6, 0x1, UPT ;  /* 0x000000010600788c */ /* 0x000fe2000bf06270 */
[----:B------:R-:W-:Y:S01]  /*32d0*/  SHF.R.U32.HI R13, RZ, 0x4, R17 ;  /* 0x00000004ff0d7819 */ /* 0x000fe20000011611 */
[----:B------:R-:W-:Y:S01]  /*32e0*/  IMAD.SHL.U32 R17, R17, 0x4, RZ ;  /* 0x0000000411117824 */ /* 0x000fe200078e00ff */
[----:B0-----:R-:W-:Y:S01]  /*32f0*/  CS2R R2, SRZ ;  /* 0x0000000000027805 */ /* 0x001fe2000001ff00 */
[----:B------:R-:W-:Y:S02]  /*3300*/  IMAD.MOV.U32 R0, RZ, RZ, RZ ;  /* 0x000000ffff007224 */ /* 0x000fe400078e00ff */
[----:B------:R-:W-:Y:S01]  /*3310*/  IMAD.MOV.U32 R5, RZ, RZ, RZ ;  /* 0x000000ffff057224 */ /* 0x000fe200078e00ff */
[----:B------:R-:W-:Y:S02]  /*3320*/  LOP3.LUT R16, R17, 0x3c, RZ, 0xc0, !PT ;  /* 0x0000003c11107812 */ /* 0x000fe400078ec0ff */
[----:B------:R-:W-:Y:S05]  /*3330*/  BRA.U !UP0, `(.L_x_178) ;  /* 0x0000000508ec7547 */ /* 0x000fea000b800000 */
[----:B------:R-:W0:Y:S01]  /*3340*/  LDCU UR13, c[0x0][0x44c] ;  /* 0x00008980ff0d77ac */ /* 0x000e220008000800 */
[----:B------:R-:W-:Y:S01]  /*3350*/  IMAD.MOV.U32 R18, RZ, RZ, RZ ;  /* 0x000000ffff127224 */ /* 0x000fe200078e00ff */
[----:B------:R-:W-:Y:S02]  /*3360*/  CS2R R10, SRZ ;  /* 0x00000000000a7805 */ /* 0x000fe4000001ff00 */
[----:B------:R-:W-:Y:S01]  /*3370*/  CS2R R8, SRZ ;  /* 0x0000000000087805 */ /* 0x000fe2000001ff00 */
[----:B------:R-:W1:Y:S01]  /*3380*/  LDCU.64 UR4, c[0x0][0x3f8] ;  /* 0x00007f00ff0477ac */ /* 0x000e620008000a00 */
[----:B------:R-:W-:Y:S02]  /*3390*/  UISETP.GE.U32.AND UP0, UPT, UR6, 0x4, UPT ;  /* 0x000000040600788c */ /* 0x000fe4000bf06070 */
[----:B0-----:R-:W-:Y:S02]  /*33a0*/  UIMAD UR7, UR20, UR13, URZ ;  /* 0x0000000d140772a4 */ /* 0x001fe4000f8e02ff */
[----:B------:R-:W-:-:S04]  /*33b0*/  UIMAD UR13, UR21, UR13, URZ ;  /* 0x0000000d150d72a4 */ /* 0x000fc8000f8e02ff */
[----:B------:R-:W-:Y:S01]  /*33c0*/  IMAD.U32 R15, RZ, RZ, UR7 ;  /* 0x00000007ff0f7e24 */ /* 0x000fe2000f8e00ff */
[----:B------:R-:W-:Y:S01]  /*33d0*/  IADD3 R0, P0, PT, R17, UR7, RZ ;  /* 0x0000000711007c10 */ /* 0x000fe2000ff1e0ff */
        /* <DEDUP_REMOVED lines=24> */
.L_x_188:
        /* <DEDUP_REMOVED lines=9> */
.L_x_181:
[----:B------:R-:W-:Y:S05]  /*35f0*/  BSYNC.RECONVERGENT B0 ;  /* 0x0000000000007941 */ /* 0x000fea0003800200 */
.L_x_180:
        /* <DEDUP_REMOVED lines=12> */
.L_x_183:
[----:B------:R-:W-:Y:S05]  /*36c0*/  BSYNC.RECONVERGENT B0 ;  /* 0x0000000000007941 */ /* 0x000fea0003800200 */
.L_x_182:
        /* <DEDUP_REMOVED lines=12> */
.L_x_185:
[----:B------:R-:W-:Y:S05]  /*3790*/  BSYNC.RECONVERGENT B0 ;  /* 0x0000000000007941 */ /* 0x000fea0003800200 */
.L_x_184:
        /* <DEDUP_REMOVED lines=12> */
.L_x_187:
[----:B------:R-:W-:Y:S05]  /*3860*/  BSYNC.RECONVERGENT B0 ;  /* 0x0000000000007941 */ /* 0x000fea0003800200 */
.L_x_186:
        /* <DEDUP_REMOVED lines=11> */
.L_x_179:
        /* <DEDUP_REMOVED lines=11> */
.L_x_191:
        /* <DEDUP_REMOVED lines=8> */
.L_x_190:
[----:B------:R-:W-:Y:S05]  /*3a50*/  BSYNC.RECONVERGENT B0 ;  /* 0x0000000000007941 */ /* 0x000fea0003800200 */
.L_x_189:
        /* <DEDUP_REMOVED lines=9> */
.L_x_178:
        /* <DEDUP_REMOVED lines=71> */
[----:B------:R-:W-:-:S03]  /*3f60*/  IMAD.WIDE.U32 R16, R12, UR8, R16 ;  /* 0x000000080c107c25 */ /* 0x000fc6000f8e0010 */
[----:B------:R-:W-:Y:S01]  /*3f70*/  SHF.R.S32.HI R4, RZ, 0x1f, R9 ;  /* 0x0000001fff047819 */ /* 0x000fe20000011409 */
[----:B------:R-:W-:-:S04]  /*3f80*/  IMAD R7, R12, UR9, R7 ;  /* 0x000000090c077c24 */ /* 0x000fc8000f8e0207 */
[----:B------:R-:W-:Y:S01]  /*3f90*/  IMAD R4, R4, UR6, RZ ;  /* 0x0000000604047c24 */ /* 0x000fe2000f8e02ff */
[----:B------:R-:W-:-:S03]  /*3fa0*/  IADD3 R17, PT, PT, R17, R7, RZ ;  /* 0x0000000711117210 */ /* 0x000fc60007ffe0ff */
[C---:B------:R-:W-:Y:S02]  /*3fb0*/  IMAD R4, R9.reuse, UR7, R4 ;  /* 0x0000000709047c24 */ /* 0x040fe4000f8e0204 */
[----:B------:R-:W-:-:S05]  /*3fc0*/  IMAD.WIDE.U32 R16, R9, UR6, R16 ;  /* 0x0000000609107c25 */ /* 0x000fca000f8e0010 */
[----:B------:R-:W-:Y:S02]  /*3fd0*/  IADD3 R6, PT, PT, R17, R4, RZ ;  /* 0x0000000411067210 */ /* 0x000fe40007ffe0ff */
[----:B0-----:R-:W-:-:S04]  /*3fe0*/  LEA R4, P0, R16, UR4, 0x1 ;  /* 0x0000000410047c11 */ /* 0x001fc8000f8008ff */
[----:B------:R-:W-:-:S05]  /*3ff0*/  LEA.HI.X R5, R16, UR5, R6, 0x1, P0 ;  /* 0x0000000510057c11 */ /* 0x000fca00080f0c06 */
[----:B------:R-:W-:Y:S01]  /*4000*/  STG.E.64 desc[UR10][R4.64], R2 ;  /* 0x0000000204007986 */ /* 0x000fe2000c101b0a */
[----:B------:R-:W-:Y:S05]  /*4010*/  EXIT ;  /* 0x000000000000794d */ /* 0x000fea0003800000 */
        .weak           $__internal_4_$__cuda_sm20_div_s64
        .type           $__internal_4_$__cuda_sm20_div_s64,@function
        .size           $__internal_4_$__cuda_sm20_div_s64,(.L_x_7092 - $__internal_4_$__cuda_sm20_div_s64)
$__internal_4_$__cuda_sm20_div_s64:
        /* <DEDUP_REMOVED lines=13> */
[----:B------:R-:W-:Y:S01]  /*40f0*/  IMAD R19, R28, R23, R19 ;  /* 0x000000171c137224 */ /* 0x000fe200078e0213 */
[----:B------:R-:W-:-:S03]  /*4100*/  IADD3 R11, P0, PT, RZ, -R18, RZ ;  /* 0x80000012ff0b7210 */ /* 0x000fc60007f1e0ff */
[----:B------:R-:W-:Y:S02]  /*4110*/  IMAD R0, R29, R22, R19 ;  /* 0x000000161d007224 */ /* 0x000fe400078e0213 */
[----:B------:R-:W-:-:S04]  /*4120*/  IMAD.HI.U32 R18, R28, R11, RZ ;  /* 0x0000000b1c127227 */ /* 0x000fc800078e00ff */
[----:B------:R-:W-:Y:S02]  /*4130*/  IMAD.X R0, RZ, RZ, ~R0, P0 ;  /* 0x000000ffff007224 */ /* 0x000fe400000e0e00 */
[----:B------:R-:W-:Y:S02]  /*4140*/  IMAD.MOV.U32 R19, RZ, RZ, R28 ;  /* 0x000000ffff137224 */ /* 0x000fe400078e001c */
[----:B------:R-:W-:-:S04]  /*4150*/  IMAD.WIDE.U32 R18, P0, R28, R0, R18 ;  /* 0x000000001c127225 */ /* 0x000fc80007800012 */
[----:B------:R-:W-:-:S04]  /*4160*/  IMAD.HI.U32 R11, P1, R29, R11, R18 ;  /* 0x0000000b1d0b7227 */ /* 0x000fc80007820012 */
[----:B------:R-:W-:-:S04]  /*4170*/  IMAD.HI.U32 R18, R29, R0, RZ ;  /* 0x000000001d127227 */ /* 0x000fc800078e00ff */
[----:B------:R-:W-:Y:S02]  /*4180*/  IMAD R0, R29, R0, RZ ;  /* 0x000000001d007224 */ /* 0x000fe400078e02ff */
[----:B------:R-:W-:-:S03]  /*4190*/  IMAD.X R18, R18, 0x1, R29, P0 ;  /* 0x0000000112127824 */ /* 0x000fc600000e061d */
[----:B------:R-:W-:-:S04]  /*41a0*/  IADD3 R29, P0, PT, R0, R11, RZ ;  /* 0x0000000b001d7210 */ /* 0x000fc80007f1e0ff */
[----:B------:R-:W-:Y:S01]  /*41b0*/  IADD3.X R18, PT, PT, RZ, RZ, R18, P0, P1 ;  /* 0x000000ffff127210 */ /* 0x000fe200007e2412 */
[----:B------:R-:W-:Y:S01]  /*41c0*/  IMAD.WIDE.U32 R34, R29, R22, RZ ;  /* 0x000000161d227225 */ /* 0x000fe200078e00ff */
[----:B------:R-:W-:-:S03]  /*41d0*/  ISETP.GE.AND P1, PT, R15, RZ, PT ;  /* 0x000000ff0f00720c */ /* 0x000fc60003f26270 */
[----:B------:R-:W-:Y:S01]  /*41e0*/  IMAD R11, R29, R23, R35 ;  /* 0x000000171d0b7224 */ /* 0x000fe200078e0223 */
[----:B------:R-:W-:-:S03]  /*41f0*/  IADD3 R19, P0, PT, RZ, -R34, RZ ;  /* 0x80000022ff137210 */ /* 0x000fc60007f1e0ff */
[----:B------:R-:W-:Y:S02]  /*4200*/  IMAD R11, R18, R22, R11 ;  /* 0x00000016120b7224 */ /* 0x000fe400078e020b */
[----:B------:R-:W-:-:S03]  /*4210*/  IMAD.HI.U32 R28, R29, R19, RZ ;  /* 0x000000131d1c7227 */ /* 0x000fc600078e00ff */
[----:B------:R-:W-:-:S05]  /*4220*/  IADD3.X R11, PT, PT, RZ, ~R11, RZ, P0, !PT ;  /* 0x8000000bff0b7210 */ /* 0x000fca00007fe4ff */
[----:B------:R-:W-:-:S04]  /*4230*/  IMAD.WIDE.U32 R28, P0, R29, R11, R28 ;  /* 0x0000000b1d1c7225 */ /* 0x000fc8000780001c */
[----:B------:R-:W-:-:S04]  /*4240*/  IMAD.HI.U32 R12, P3, R18, R19, R28 ;  /* 0x00000013120c7227 */ /* 0x000fc8000786001c */
[----:B------:R-:W-:-:S04]  /*4250*/  IMAD.HI.U32 R19, R18, R11, RZ ;  /* 0x0000000b12137227 */ /* 0x000fc800078e00ff */
[----:B------:R-:W-:Y:S01]  /*4260*/  IMAD.X R0, R19, 0x1, R18, P0 ;  /* 0x0000000113007824 */ /* 0x000fe200000e0612 */
[-C--:B------:R-:W-:Y:S01]  /*4270*/  IADD3 R25, P0, PT, RZ, -R24.reuse, RZ ;  /* 0x80000018ff197210 */ /* 0x080fe20007f1e0ff */
[----:B------:R-:W-:Y:S02]  /*4280*/  IMAD R11, R18, R11, RZ ;  /* 0x0000000b120b7224 */ /* 0x000fe400078e02ff */
[----:B------:R-:W-:Y:S01]  /*4290*/  IMAD.MOV.U32 R19, RZ, RZ, RZ ;  /* 0x000000ffff137224 */ /* 0x000fe200078e00ff */
[----:B------:R-:W-:Y:S01]  /*42a0*/  SEL R25, R25, R24, !P1 ;  /* 0x0000001819197207 */ /* 0x000fe20004800000 */
[----:B------:R-:W-:Y:S01]  /*42b0*/  IMAD.X R18, RZ, RZ, ~R15, P0 ;  /* 0x000000ffff127224 */ /* 0x000fe200000e0e0f */
[----:B------:R-:W-:-:S04]  /*42c0*/  IADD3 R12, P2, PT, R11, R12, RZ ;  /* 0x0000000c0b0c7210 */ /* 0x000fc80007f5e0ff */
[----:B------:R-:W-:Y:S01]  /*42d0*/  SEL R11, R18, R15, !P1 ;  /* 0x0000000f120b7207 */ /* 0x000fe20004800000 */
[----:B------:R-:W-:Y:S01]  /*42e0*/  IMAD.HI.U32 R18, R12, R25, RZ ;  /* 0x000000190c127227 */ /* 0x000fe200078e00ff */
[----:B------:R-:W-:-:S03]  /*42f0*/  IADD3.X R0, PT, PT, RZ, RZ, R0, P2, P3 ;  /* 0x000000ffff007210 */ /* 0x000fc600017e6400 */
[----:B------:R-:W-:-:S04]  /*4300*/  IMAD.WIDE.U32 R18, R12, R11, R18 ;  /* 0x0000000b0c127225 */ /* 0x000fc800078e0012 */
[----:B------:R-:W-:-:S04]  /*4310*/  IMAD.HI.U32 R12, P2, R0, R25, R18 ;  /* 0x00000019000c7227 */ /* 0x000fc80007840012 */
[CC--:B------:R-:W-:Y:S02]  /*4320*/  IMAD R19, R0.reuse, R11.reuse, RZ ;  /* 0x0000000b00137224 */ /* 0x0c0fe400078e02ff */
[----:B------:R-:W-:-:S03]  /*4330*/  IMAD.HI.U32 R0, R0, R11, RZ ;  /* 0x0000000b00007227 */ /* 0x000fc600078e00ff */
[----:B------:R-:W-:Y:S01]  /*4340*/  IADD3 R19, P1, PT, R19, R12, RZ ;  /* 0x0000000c13137210 */ /* 0x000fe20007f3e0ff */
[----:B------:R-:W-:-:S04]  /*4350*/  IMAD.X R0, RZ, RZ, R0, P2 ;  /* 0x000000ffff007224 */ /* 0x000fc800010e0600 */
[----:B------:R-:W-:-:S04]  /*4360*/  IMAD.WIDE.U32 R28, R19, R22, RZ ;  /* 0x00000016131c7225 */ /* 0x000fc800078e00ff */
[----:B------:R-:W-:Y:S01]  /*4370*/  IMAD R18, R19, R23, R29 ;  /* 0x0000001713127224 */ /* 0x000fe200078e021d */
[----:B------:R-:W-:Y:S02]  /*4380*/  IADD3 R12, P0, PT, -R28, R25, RZ ;  /* 0x000000191c0c7210 */ /* 0x000fe40007f1e1ff */
[----:B------:R-:W-:Y:S02]  /*4390*/  IADD3.X R25, PT, PT, RZ, R0, RZ, P1, !PT ;  /* 0x00000000ff197210 */ /* 0x000fe40000ffe4ff */
[CC--:B------:R-:W-:Y:S02]  /*43a0*/  ISETP.GE.U32.AND P2, PT, R12.reuse, R22.reuse, PT ;  /* 0x000000160c00720c */ /* 0x0c0fe40003f46070 */
[-C--:B------:R-:W-:Y:S01]  /*43b0*/  IADD3 R29, P1, PT, R12, -R22.reuse, RZ ;  /* 0x800000160c1d7210 */ /* 0x080fe20007f3e0ff */
[----:B------:R-:W-:-:S04]  /*43c0*/  IMAD R18, R25, R22, R18 ;  /* 0x0000001619127224 */ /* 0x000fc800078e0212 */
[----:B------:R-:W-:-:S04]  /*43d0*/  IMAD.X R11, R11, 0x1, ~R18, P0 ;  /* 0x000000010b0b7824 */ /* 0x000fc800000e0e12 */
[C---:B------:R-:W-:Y:S01]  /*43e0*/  IMAD.X R0, R11.reuse, 0x1, ~R23, P1 ;  /* 0x000000010b007824 */ /* 0x040fe200008e0e17 */
[----:B------:R-:W-:-:S04]  /*43f0*/  ISETP.GE.U32.AND.EX P2, PT, R11, R23, PT, P2 ;  /* 0x000000170b00720c */ /* 0x000fc80003f46120 */
[----:B------:R-:W-:Y:S02]  /*4400*/  SEL R29, R29, R12, P2 ;  /* 0x0000000c1d1d7207 */ /* 0x000fe40001000000 */
[----:B------:R-:W-:Y:S02]  /*4410*/  IADD3 R12, P1, PT, R19, 0x1, RZ ;  /* 0x00000001130c7810 */ /* 0x000fe40007f3e0ff */
[----:B------:R-:W-:Y:S02]  /*4420*/  SEL R11, R0, R11, P2 ;  /* 0x0000000b000b7207 */ /* 0x000fe40001000000 */
[----:B------:R-:W-:Y:S01]  /*4430*/  ISETP.GE.U32.AND P0, PT, R29, R22, PT ;  /* 0x000000161d00720c */ /* 0x000fe20003f06070 */
[----:B------:R-:W-:Y:S01]  /*4440*/  IMAD.X R0, RZ, RZ, R25, P1 ;  /* 0x000000ffff007224 */ /* 0x000fe200008e0619 */
[----:B------:R-:W-:Y:S02]  /*4450*/  SEL R12, R12, R19, P2 ;  /* 0x000000130c0c7207 */ /* 0x000fe40001000000 */
[----:B------:R-:W-:-:S02]  /*4460*/  ISETP.GE.U32.AND.EX P1, PT, R11, R23, PT, P0 ;  /* 0x000000170b00720c */ /* 0x000fc40003f26100 */
[----:B------:R-:W-:Y:S02]  /*4470*/  SEL R0, R0, R25, P2 ;  /* 0x0000001900007207 */ /* 0x000fe40001000000 */
[----:B------:R-:W-:-:S04]  /*4480*/  IADD3 R19, P0, PT, R12, 0x1, RZ ;  /* 0x000000010c137810 */ /* 0x000fc80007f1e0ff */
[----:B------:R-:W-:Y:S02]  /*4490*/  IADD3.X R11, PT, PT, RZ, R0, RZ, P0, !PT ;  /* 0x00000000ff0b7210 */ /* 0x000fe400007fe4ff */
[----:B------:R-:W-:Y:S02]  /*44a0*/  SEL R19, R19, R12, P1 ;  /* 0x0000000c13137207 */ /* 0x000fe40000800000 */
[----:B------:R-:W-:Y:S02]  /*44b0*/  SEL R11, R11, R0, P1 ;  /* 0x000000000b0b7207 */ /* 0x000fe40000800000 */
[----:B------:R-:W-:Y:S01]  /*44c0*/  LOP3.LUT R12, R13, R15, RZ, 0x3c, !PT ;  /* 0x0000000f0d0c7212 */ /* 0x000fe200078e3cff */
[----:B------:R-:W-:Y:S01]  /*44d0*/  IMAD.MOV.U32 R15, RZ, RZ, 0x0 ;  /* 0x00000000ff0f7424 */ /* 0x000fe200078e00ff */
[----:B------:R-:W-:Y:S02]  /*44e0*/  IADD3 R0, P1, PT, RZ, -R19, RZ ;  /* 0x80000013ff007210 */ /* 0x000fe40007f3e0ff */
[----:B------:R-:W-:-:S02]  /*44f0*/  ISETP.GE.AND P2, PT, R12, RZ, PT ;  /* 0x000000ff0c00720c */ /* 0x000fc40003f46270 */
[----:B------:R-:W-:Y:S01]  /*4500*/  ISETP.NE.U32.AND P0, PT, R16, RZ, PT ;  /* 0x000000ff1000720c */ /* 0x000fe20003f05070 */
[----:B------:R-:W-:Y:S01]  /*4510*/  IMAD.X R12, RZ, RZ, ~R11, P1 ;  /* 0x000000ffff0c7224 */ /* 0x000fe200008e0e0b */
[----:B------:R-:W-:Y:S02]  /*4520*/  SEL R0, R0, R19, !P2 ;  /* 0x0000001300007207 */ /* 0x000fe40005000000 */
[----:B------:R-:W-:Y:S02]  /*4530*/  ISETP.NE.AND.EX P0, PT, R13, RZ, PT, P0 ;  /* 0x000000ff0d00720c */ /* 0x000fe40003f05300 */
[----:B------:R-:W-:Y:S02]  /*4540*/  SEL R12, R12, R11, !P2 ;  /* 0x0000000b0c0c7207 */ /* 0x000fe40005000000 */
[----:B------:R-:W-:Y:S02]  /*4550*/  SEL R0, R0, 0xffffffff, P0 ;  /* 0xffffffff00007807 */ /* 0x000fe40000000000 */
[----:B------:R-:W-:Y:S01]  /*4560*/  SEL R11, R12, 0xffffffff, P0 ;  /* 0xffffffff0c0b7807 */ /* 0x000fe20000000000 */
[----:B------:R-:W-:Y:S06]  /*4570*/  RET.REL.NODEC R14 `(_ZN5flash32flash_fwd_splitkv_combine_kernelI23Flash_fwd_kernel_traitsILi64ELi64ELi256ELi4ELb0ELb0EN7cutlass6half_tE19Flash_kernel_traitsILi64ELi64ELi256ELi4ES3_EELi8ELi3ELb0EEEvNS_16Flash_fwd_paramsE) ;  /* 0xffffffb80ea07950 */ /* 0x000fec0003c3ffff */
.L_x_192:
        /* <DEDUP_REMOVED lines=16> */
.L_x_7092:


//--------------------- .text._ZN5flash32flash_fwd_splitkv_combine_kernelI23Flash_fwd_kernel_traitsILi64ELi64ELi256ELi4ELb0ELb0EN7cutlass6half_tE19Flash_kernel_traitsILi64ELi64ELi256ELi4ES3_EELi8ELi2ELb0EEEvNS_16Flash_fwd_paramsE --------------------------
	.section	.text._ZN5flash32flash_fwd_splitkv_combine_kernelI23Flash_fwd_kernel_traitsILi64ELi64ELi256ELi4ELb0ELb0EN7cutlass6half_tE19Flash_kernel_traitsILi64ELi64ELi256ELi4ES3_EELi8ELi2ELb0EEEvNS_16Flash_fwd_paramsE,"ax",@progbits
	.align	128
        .global         _ZN5flash32flash_fwd_splitkv_combine_kernelI23Flash_fwd_kernel_traitsILi64ELi64ELi256ELi4ELb0ELb0EN7cutlass6half_tE19Flash_kernel_traitsILi64ELi64ELi256ELi4ES3_EELi8ELi2ELb0EEEvNS_16Flash_fwd_paramsE
        .type           _ZN5flash32flash_fwd_splitkv_combine_kernelI23Flash_fwd_kernel_traitsILi64ELi64ELi256ELi4ELb0ELb0EN7cutlass6half_tE19Flash_kernel_traitsILi64ELi64ELi256ELi4ES3_EELi8ELi2ELb0EEEvNS_16Flash_fwd_paramsE,@function
        .size           _ZN5flash32flash_fwd_splitkv_combine_kernelI23Flash_fwd_kernel_traitsILi64ELi64ELi256ELi4ELb0ELb0EN7cutlass6half_tE19Flash_kernel_traitsILi64ELi64ELi256ELi4ES3_EELi8ELi2ELb0EEEvNS_16Flash_fwd_paramsE,(.L_x_7093 - _ZN5flash32flash_fwd_splitkv_combine_kernelI23Flash_fwd_kernel_traitsILi64ELi64ELi256ELi4ELb0ELb0EN7cutlass6half_tE19Flash_kernel_traitsILi64ELi64ELi256ELi4ES3_EELi8ELi2ELb0EEEvNS_16Flash_fwd_paramsE)
        .other          _ZN5flash32flash_fwd_splitkv_combine_kernelI23Flash_fwd_kernel_traitsILi64ELi64ELi256ELi4ELb0ELb0EN7cutlass6half_tE19Flash_kernel_traitsILi64ELi64ELi256ELi4ES3_EELi8ELi2ELb0EEEvNS_16Flash_fwd_paramsE,@"STO_CUDA_ENTRY STV_DEFAULT"
_ZN5flash32flash_fwd_splitkv_combine_kernelI23Flash_fwd_kernel_traitsILi64ELi64ELi256ELi4ELb0ELb0EN7cutlass6half_tE19Flash_kernel_traitsILi64ELi64ELi256ELi4ES3_EELi8ELi2ELb0EEEvNS_16Flash_fwd_paramsE:
.text._ZN5flash32flash_fwd_splitkv_combine_kernelI23Flash_fwd_kernel_traitsILi64ELi64ELi256ELi4ELb0ELb0EN7cutlass6half_tE19Flash_kernel_traitsILi64ELi64ELi256ELi4ES3_EELi8ELi2ELb0EEEvNS_16Flash_fwd_paramsE:
        /* <DEDUP_REMOVED lines=38> */
.L_x_193:
[----:B------:R-:W-:Y:S01]  /*0260*/  IMAD.U32 R22, RZ, RZ, UR15 ;  /* 0x0000000fff167e24 */ /* 0x000fe2000f8e00ff */
[----:B------:R-:W-:Y:S01]  /*0270*/  MOV R18, UR13 ;  /* 0x0000000d00127c02 */ /* 0x000fe20008000f00 */
[----:B------:R-:W-:Y:S01]  /*0280*/  IMAD.U32 R17, RZ, RZ, UR17 ;  /* 0x00000011ff117e24 */ /* 0x000fe2000f8e00ff */
[----:B------:R-:W-:Y:S02]  /*0290*/  MOV R16, UR10 ;  /* 0x0000000a00107c02 */ /* 0x000fe40008000f00 */
[----:B------:R-:W-:Y:S02]  /*02a0*/  MOV R14, 0x2c0 ;  /* 0x000002c0000e7802 */ /* 0x000fe40000000f00 */
[----:B------:R-:W-:Y:S05]  /*02b0*/  CALL.REL.NOINC `($__internal_5_$__cuda_sm20_div_s64) ;  /* 0x0000003c003c7944 */ /* 0x000fea0003c00000 */
.L_x_194:
        /* <DEDUP_REMOVED lines=30> */
.L_x_196:
[----:B------:R-:W-:Y:S01]  /*04a0*/  IMAD.MOV.U32 R22, RZ, RZ, R10 ;  /* 0x000000ffff167224 */ /* 0x000fe200078e000a */
[----:B------:R-:W-:Y:S02]  /*04b0*/  MOV R17, R11 ;  /* 0x0000000b00117202 */ /* 0x000fe40000000f00 */
[----:B------:R-:W-:Y:S02]  /*04c0*/  MOV R14, 0x4e0 ;  /* 0x000004e0000e7802 */ /* 0x000fe40000000f00 */
[----:B------:R-:W-:Y:S05]  /*04d0*/  CALL.REL.NOINC `($__internal_5_$__cuda_sm20_div_s64) ;  /* 0x0000003800b47944 */ /* 0x000fea0003c00000 */
[----:B------:R-:W-:Y:S02]  /*04e0*/  MOV R4, R10 ;  /* 0x0000000a00047202 */ /* 0x000fe40000000f00 */
[----:B------:R-:W-:Y:S02]  /*04f0*/  MOV R5, R11 ;  /* 0x0000000b00057202 */ /* 0x000fe40000000f00 */
.L_x_197:
[----:B------:R-:W-:Y:S05]  /*0500*/  BSYNC.RECONVERGENT B0 ;  /* 0x0000000000007941 */ /* 0x000fea0003800200 */
.L_x_195:
        /* <DEDUP_REMOVED lines=58> */
.L_x_199:
[----:B------:R-:W-:Y:S01]  /*08b0*/  IMAD.MOV.U32 R22, RZ, RZ, R18 ;  /* 0x000000ffff167224 */ /* 0x000fe200078e0012 */
[----:B------:R-:W-:Y:S01]  /*08c0*/  MOV R18, R8 ;  /* 0x0000000800127202 */ /* 0x000fe20000000f00 */
[----:B------:R-:W-:Y:S01]  /*08d0*/  IMAD.MOV.U32 R17, RZ, RZ, R16 ;  /* 0x000000ffff117224 */ /* 0x000fe200078e0010 */
[----:B------:R-:W-:Y:S02]  /*08e0*/  MOV R16, R0 ;  /* 0x0000000000107202 */ /* 0x000fe40000000f00 */
[----:B------:R-:W-:Y:S02]  /*08f0*/  MOV R14, 0x910 ;  /* 0x00000910000e7802 */ /* 0x000fe40000000f00 */
[----:B------:R-:W-:Y:S05]  /*0900*/  CALL.REL.NOINC `($__internal_5_$__cuda_sm20_div_s64) ;  /* 0x0000003400a87944 */ /* 0x000fea0003c00000 */
.L_x_200:
[----:B------:R-:W-:Y:S05]  /*0910*/  BSYNC.RECONVERGENT B0 ;  /* 0x0000000000007941 */ /* 0x000fea0003800200 */
.L_x_198:
        /* <DEDUP_REMOVED lines=124> */
.L_x_202:
[----:B------:R-:W-:Y:S01]  /*10e0*/  IMAD.MOV.U32 R22, RZ, RZ, R10 ;  /* 0x000000ffff167224 */ /* 0x000fe200078e000a */
[----:B------:R-:W-:Y:S01]  /*10f0*/  MOV R18, R7 ;  /* 0x0000000700127202 */ /* 0x000fe20000000f00 */
[----:B------:R-:W-:Y:S01]  /*1100*/  IMAD.MOV.U32 R17, RZ, RZ, R11 ;  /* 0x000000ffff117224 */ /* 0x000fe200078e000b */
[----:B------:R-:W-:Y:S02]  /*1110*/  MOV R16, R25 ;  /* 0x0000001900107202 */ /* 0x000fe40000000f00 */
[----:B------:R-:W-:Y:S02]  /*1120*/  MOV R14, 0x1140 ;  /* 0x00001140000e7802 */ /* 0x000fe40000000f00 */
[----:B------:R-:W-:Y:S05]  /*1130*/  CALL.REL.NOINC `($__internal_5_$__cuda_sm20_div_s64) ;  /* 0x0000002c009c7944 */ /* 0x000fea0003c00000 */
[----:B------:R-:W-:Y:S02]  /*1140*/  MOV R32, R10 ;  /* 0x0000000a00207202 */ /* 0x000fe40000000f00 */
[----:B------:R-:W-:Y:S02]  /*1150*/  MOV R33, R11 ;  /* 0x0000000b00217202 */ /* 0x000fe40000000f00 */
.L_x_203:
[----:B------:R-:W-:Y:S05]  /*1160*/  BSYNC.RECONVERGENT B0 ;  /* 0x0000000000007941 */ /* 0x000fea0003800200 */
.L_x_201:
        /* <DEDUP_REMOVED lines=57> */
.L_x_205:
[----:B------:R-:W-:Y:S01]  /*1500*/  IMAD.MOV.U32 R22, RZ, RZ, R4 ;  /* 0x000000ffff167224 */ /* 0x000fe200078e0004 */
[----:B------:R-:W-:Y:S01]  /*1510*/  MOV R17, R5 ;  /* 0x0000000500117202 */ /* 0x000fe20000000f00 */
[----:B------:R-:W-:Y:S01]  /*1520*/  IMAD.MOV.U32 R18, RZ, RZ, R6 ;  /* 0x000000ffff127224 */ /* 0x000fe200078e0006 */
[----:B------:R-:W-:Y:S02]  /*1530*/  MOV R14, 0x1550 ;  /* 0x00001550000e7802 */ /* 0x000fe40000000f00 */
[----:B------:R-:W-:Y:S05]  /*1540*/  CALL.REL.NOINC `($__internal_5_$__cuda_sm20_div_s64) ;  /* 0x0000002800987944 */ /* 0x000fea0003c00000 */
[----:B------:R-:W-:Y:S02]  /*1550*/  MOV R26, R10 ;  /* 0x0000000a001a7202 */ /* 0x000fe40000000f00 */
[----:B------:R-:W-:Y:S02]  /*1560*/  MOV R27, R11 ;  /* 0x0000000b001b7202 */ /* 0x000fe40000000f00 */
.L_x_206:
[----:B------:R-:W-:Y:S05]  /*1570*/  BSYNC.RECONVERGENT B0 ;  /* 0x0000000000007941 */ /* 0x000fea0003800200 */
.L_x_204:
[----:B------:R-:W0:Y:S01]  /*1580*/  LDCU UR5, c[0x0][0x434] ;  /* 0x00008680ff0577ac */ /* 0x000e220008000800 */
[----:B------:R-:W1:Y:S01]  /*1590*/  S2R R19, SR_TID.X ;  /* 0x0000000000137919 */ /* 0x000e620000002100 */
[----:B------:R-:W-:Y:S01]  /*15a0*/  IMAD.MOV.U32 R10, RZ, RZ, RZ ;  /* 0x000000ffff0a7224 */ /* 0x000fe200078e00ff */
[----:B------:R-:W-:Y:S01]  /*15b0*/  BSSY.RECONVERGENT B0, `(.L_x_207) ;  /* 0x0000044000007945 */ /* 0x000fe20003800200 */
[----:B------:R-:W2:Y:S01]  /*15c0*/  LDCU UR18, c[0x0][0x534] ;  /* 0x0000a680ff1277ac */ /* 0x000ea20008000800 */
[----:B------:R-:W-:Y:S02]  /*15d0*/  IMAD.MOV.U32 R18, RZ, RZ, -0x800000 ;  /* 0xff800000ff127424 */ /* 0x000fe400078e00ff */
[----:B------:R-:W-:Y:S01]  /*15e0*/  IMAD.MOV.U32 R24, RZ, RZ, -0x800000 ;  /* 0xff800000ff187424 */ /* 0x000fe200078e00ff */
[----:B------:R-:W3:Y:S01]  /*15f0*/  LDCU UR11, c[0x0][0x430] ;  /* 0x00008600ff0b77ac */ /* 0x000ee20008000800 */
[----:B------:R-:W-:-:S04]  /*1600*/  USHF.R.S32.HI UR8, URZ, 0x1f, UR16 ;  /* 0x0000001fff087899 */ /* 0x000fc80008011410 */
[----:B------:R-:W-:Y:S01]  /*1610*/  ULOP3.LUT UR8, UR8, 0x1, URZ, 0xfc, !UPT ;  /* 0x0000000108087892 */ /* 0x000fe2000f8efcff */
[----:B0-----:R-:W-:-:S05]  /*1620*/  IMAD.U32 R4, RZ, RZ, UR5 ;  /* 0x00000005ff047e24 */ /* 0x001fca000f8e00ff */
[----:B------:R-:W-:Y:S01]  /*1630*/  IABS R4, R4 ;  /* 0x0000000400047213 */ /* 0x000fe20000000000 */
[----:B---3--:R-:W-:-:S03]  /*1640*/  UIMAD UR11, UR5, UR11, URZ ;  /* 0x0000000b050b72a4 */ /* 0x008fc6000f8e02ff */
[----:B------:R-:W0:Y:S01]  /*1650*/  I2F.RP R9, R4 ;  /* 0x0000000400097306 */ /* 0x000e220000209400 */
[C---:B-1----:R-:W-:Y:S02]  /*1660*/  ISETP.GT.U32.AND P1, PT, R19.reuse, 0x1f, PT ;  /* 0x0000001f1300780c */ /* 0x042fe40003f24070 */
[----:B------:R-:W-:-:S05]  /*1670*/  LOP3.LUT R23, R19, 0x3, RZ, 0xc0, !PT ;  /* 0x0000000313177812 */ /* 0x000fca00078ec0ff */
[----:B0-----:R-:W0:Y:S02]  /*1680*/  MUFU.RCP R11, R9 ;  /* 0x00000009000b7308 */ /* 0x001e240000001000 */
[----:B0-----:R-:W-:-:S06]  /*1690*/  VIADD R11, R11, 0xffffffe ;  /* 0x0ffffffe0b0b7836 */ /* 0x001fcc0000000000 */
[----:B------:R-:W0:Y:S02]  /*16a0*/  F2I.FTZ.U32.TRUNC.NTZ R11, R11 ;  /* 0x0000000b000b7305 */ /* 0x000e24000021f000 */
[----:B0-----:R-:W-:-:S04]  /*16b0*/  IMAD.MOV R3, RZ, RZ, -R11 ;  /* 0x000000ffff037224 */ /* 0x001fc800078e0a0b */
[----:B------:R-:W-:Y:S01]  /*16c0*/  IMAD R5, R3, R4, RZ ;  /* 0x0000000403057224 */ /* 0x000fe200078e02ff */
[----:B------:R-:W-:Y:S02]  /*16d0*/  IABS R3, R2 ;  /* 0x0000000200037213 */ /* 0x000fe40000000000 */
[----:B------:R-:W-:Y:S01]  /*16e0*/  LOP3.LUT R2, R2, UR5, RZ, 0x3c, !PT ;  /* 0x0000000502027c12 */ /* 0x000fe2000f8e3cff */
[----:B------:R-:W-:Y:S02]  /*16f0*/  IMAD.HI.U32 R10, R11, R5, R10 ;  /* 0x000000050b0a7227 */ /* 0x000fe400078e000a */
[----:B------:R-:W0:Y:S01]  /*1700*/  @!P1 S2R R5, SR_CgaCtaId ;  /* 0x0000000000059919 */ /* 0x000e220000008800 */
[----:B------:R-:W-:Y:S02]  /*1710*/  ISETP.GE.AND P2, PT, R2, RZ, PT ;  /* 0x000000ff0200720c */ /* 0x000fe40003f46270 */
[----:B------:R-:W-:Y:S01]  /*1720*/  @!P1 MOV R2, 0x400 ;  /* 0x0000040000029802 */ /* 0x000fe20000000f00 */
[----:B------:R-:W-:Y:S01]  /*1730*/  IMAD.HI.U32 R13, R10, R3, RZ ;  /* 0x000000030a0d7227 */ /* 0x000fe200078e00ff */
[----:B------:R-:W-:-:S03]  /*1740*/  SHF.R.U32.HI R10, RZ, 0x3, R19 ;  /* 0x00000003ff0a7819 */ /* 0x000fc60000011613 */
[----:B------:R-:W-:-:S04]  /*1750*/  IMAD.MOV R9, RZ, RZ, -R13 ;  /* 0x000000ffff097224 */ /* 0x000fc800078e0a0d */
[C---:B------:R-:W-:Y:S02]  /*1760*/  IMAD R9, R4.reuse, R9, R3 ;  /* 0x0000000904097224 */ /* 0x040fe400078e0203 */
[----:B------:R-:W1:Y:S03]  /*1770*/  @!P1 S2R R3, SR_CgaCtaId ;  /* 0x0000000000039919 */ /* 0x000e660000008800 */
[----:B------:R-:W-:-:S13]  /*1780*/  ISETP.GT.U32.AND P0, PT, R4, R9, PT ;  /* 0x000000090400720c */ /* 0x000fda0003f04070 */
[-C--:B------:R-:W-:Y:S01]  /*1790*/  @!P0 IADD3 R9, PT, PT, R9, -R4.reuse, RZ ;  /* 0x8000000409098210 */ /* 0x080fe20007ffe0ff */
[----:B------:R-:W-:Y:S01]  /*17a0*/  @!P0 VIADD R13, R13, 0x1 ;  /* 0x000000010d0d8836 */ /* 0x000fe20000000000 */
[----:B------:R-:W-:Y:S02]  /*17b0*/  ISETP.NE.AND P0, PT, RZ, UR5, PT ;  /* 0x00000005ff007c0c */ /* 0x000fe4000bf05270 */
[----:B------:R-:W-:Y:S02]  /*17c0*/  ISETP.GE.U32.AND P3, PT, R9, R4, PT ;  /* 0x000000040900720c */ /* 0x000fe40003f66070 */
[----:B0-----:R-:W-:Y:S02]  /*17d0*/  @!P1 LEA R5, R5, R2, 0x18 ;  /* 0x0000000205059211 */ /* 0x001fe400078ec0ff */
[----:B------:R-:W-:-:S03]  /*17e0*/  @!P1 SHF.L.U32 R9, R19, 0x2, RZ ;  /* 0x0000000213099819 */ /* 0x000fc600000006ff */
[----:B------:R-:W-:Y:S01]  /*17f0*/  @!P1 IMAD R12, R10, 0x24, R5 ;  /* 0x000000240a0c9824 */ /* 0x000fe200078e0205 */
[----:B------:R-:W-:Y:S02]  /*1800*/  @!P1 LOP3.LUT R9, R9, 0x1c, RZ, 0xc0, !PT ;  /* 0x0000001c09099812 */ /* 0x000fe400078ec0ff */
[----:B-1----:R-:W-:-:S03]  /*1810*/  @!P1 LEA R2, R3, R2, 0x18 ;  /* 0x0000000203029211 */ /* 0x002fc600078ec0ff */
[----:B------:R-:W-:Y:S02]  /*1820*/  @P3 VIADD R13, R13, 0x1 ;  /* 0x000000010d0d3836 */ /* 0x000fe40000000000 */
[----:B------:R-:W-:Y:S02]  /*1830*/  @!P1 IMAD.IADD R9, R12, 0x1, R9 ;  /* 0x000000010c099824 */ /* 0x000fe400078e0209 */
[----:B------:R-:W-:Y:S01]  /*1840*/  @!P2 IMAD.MOV R13, RZ, RZ, -R13 ;  /* 0x000000ffff0da224 */ /* 0x000fe200078e0a0d */
[----:B------:R-:W-:Y:S01]  /*1850*/  @!P0 LOP3.LUT R13, RZ, UR5, RZ, 0x33, !PT ;  /* 0x00000005ff0d8c12 */ /* 0x000fe2000f8e33ff */
[----:B------:R-:W-:Y:S01]  /*1860*/  @!P1 IMAD R3, R23, 0x24, R2 ;  /* 0x0000002417039824 */ /* 0x000fe200078e0202 */
[----:B--2---:R-:W-:Y:S02]  /*1870*/  ISETP.GE.AND P0, PT, R10, UR18, PT ;  /* 0x000000120a007c0c */ /* 0x004fe4000bf06270 */
[----:B------:R-:W-:Y:S01]  /*1880*/  SHF.R.U32.HI R2, RZ, 0x2, R19 ;  /* 0x00000002ff027819 */ /* 0x000fe20000011613 */
[----:B------:R-:W-:Y:S01]  /*1890*/  IMAD R4, R13, UR8, RZ ;  /* 0x000000080d047c24 */ /* 0x000fe2000f8e02ff */
[----:B------:R-:W0:Y:S02]  /*18a0*/  LDCU.64 UR8, c[0x0][0x358] ;  /* 0x00006b00ff0877ac */ /* 0x000e240008000a00 */
[----:B------:R-:W-:-:S02]  /*18b0*/  @!P1 LEA R16, R2, R3, 0x2 ;  /* 0x0000000302109211 */ /* 0x000fc400078e10ff */
        /* <DEDUP_REMOVED lines=19> */
.L_x_208:
[----:B0-----:R-:W-:Y:S05]  /*19f0*/  BSYNC.RECONVERGENT B0 ;  /* 0x0000000000007941 */ /* 0x001fea0003800200 */
.L_x_207:
[----:B-----5:R-:W-:Y:S01]  /*1a00*/  @!P1 STS [R9], R18 ;  /* 0x0000001209009388 */ /* 0x020fe20000000800 */
[----:B-1----:R-:W0:Y:S01]  /*1a10*/  LDC R15, c[0x0][0x3e0] ;  /* 0x0000f800ff0f7b82 */ /* 0x002e220000000800 */
[----:B------:R-:W-:Y:S01]  /*1a20*/  I2F.RP R5, R17 ;  /* 0x0000001100057306 */ /* 0x000fe20000209400 */
[----:B------:R-:W-:-:S06]  /*1a30*/  IMAD.MOV.U32 R28, RZ, RZ, RZ ;  /* 0x000000ffff1c7224 */ /* 0x000fcc00078e00ff */
[----:B------:R-:W-:Y:S01]  /*1a40*/  BAR.SYNC.DEFER_BLOCKING 0x0 ;  /* 0x0000000000007b1d */ /* 0x000fe20000010000 */
[----:B------:R-:W-:-:S05]  /*1a50*/  ISETP.NE.AND P5, PT, R4, RZ, PT ;  /* 0x000000ff0400720c */ /* 0x000fca0003fa5270 */
[----:B------:R-:W-:Y:S01]  /*1a60*/  BSSY.RECONVERGENT B1, `(.L_x_209) ;  /* 0x000016c000017945 */ /* 0x000fe20003800200 */
[----:B0-----:R-:W-:Y:S01]  /*1a70*/  IABS R11, R15 ;  /* 0x0000000f000b7213 */ /* 0x001fe20000000000 */
[----:B------:R-:W0:Y:S03]  /*1a80*/  @!P1 LDS R24, [R16] ;  /* 0x0000000010189984 */ /* 0x000e260000000800 */
[----:B------:R-:W1:Y:S08]  /*1a90*/  I2F.RP R14, R11 ;  /* 0x0000000b000e7306 */ /* 0x000e700000209400 */
[----:B-1----:R-:W1:Y:S02]  /*1aa0*/  MUFU.RCP R30, R14 ;  /* 0x0000000e001e7308 */ /* 0x002e640000001000 */
[----:B-1----:R-:W-:-:S06]  /*1ab0*/  VIADD R30, R30, 0xffffffe ;  /* 0x0ffffffe1e1e7836 */ /* 0x002fcc0000000000 */
[----:B------:R1:W2:Y:S01]  /*1ac0*/  F2I.FTZ.U32.TRUNC.NTZ R31, R30 ;  /* 0x0000001e001f7305 */ /* 0x0002a2000021f000 */
[----:B0-----:R-:W0:Y:S01]  /*1ad0*/  SHFL.BFLY PT, R3, R24, 0x2, 0x1f ;  /* 0x0c401f0018037f89 */ /* 0x001e2200000e0000 */
[----:B-1----:R-:W-:Y:S01]  /*1ae0*/  HFMA2 R30, -RZ, RZ, 0, 0 ;  /* 0x00000000ff1e7431 */ /* 0x002fe200000001ff */
[----:B0-----:R-:W-:-:S05]  /*1af0*/  FMNMX.FTZ R10, R3, R24, !PT ;  /* 0x00000018030a7209 */ /* 0x001fca0007810000 */
[----:B------:R-:W0:Y:S02]  /*1b00*/  SHFL.BFLY PT, R3, R10, 0x1, 0x1f ;  /* 0x0c201f000a037f89 */ /* 0x000e2400000e0000 */
[----:B0-----:R-:W-:Y:S01]  /*1b10*/  FMNMX.FTZ R9, R10, R3, !PT ;  /* 0x000000030a097209 */ /* 0x001fe20007810000 */
[----:B--2---:R-:W-:Y:S01]  /*1b20*/  IMAD.MOV R10, RZ, RZ, -R31 ;  /* 0x000000ffff0a7224 */ /* 0x004fe200078e0a1f */
[----:B------:R-:W0:Y:S02]  /*1b30*/  MUFU.RCP R3, R5 ;  /* 0x0000000500037308 */ /* 0x000e240000001000 */
[----:B------:R-:W-:Y:S01]  /*1b40*/  FSETP.NEU.FTZ.AND P0, PT, R9, -INF , PT ;  /* 0xff8000000900780b */ /* 0x000fe20003f1d000 */
[----:B------:R-:W-:-:S03]  /*1b50*/  IMAD R10, R10, R11, RZ ;  /* 0x0000000b0a0a7224 */ /* 0x000fc600078e02ff */
[----:B------:R-:W-:Y:S01]  /*1b60*/  FSEL R9, R9, RZ, P0 ;  /* 0x000000ff09097208 */ /* 0x000fe20000000000 */
[----:B------:R-:W-:-:S04]  /*1b70*/  IMAD.HI.U32 R10, R31, R10, R30 ;  /* 0x0000000a1f0a7227 */ /* 0x000fc800078e001e */
[----:B------:R-:W-:-:S04]  /*1b80*/  FADD.FTZ R21, -R9, R24 ;  /* 0x0000001809157221 */ /* 0x000fc80000010100 */
[----:B------:R-:W-:Y:S01]  /*1b90*/  FMUL.FTZ R21, R21, 1.4426950216293334961 ;  /* 0x3fb8aa3b15157820 */ /* 0x000fe20000410000 */
[----:B0-----:R-:W-:Y:S01]  /*1ba0*/  VIADD R3, R3, 0xffffffe ;  /* 0x0ffffffe03037836 */ /* 0x001fe20000000000 */
[----:B------:R-:W-:-:S04]  /*1bb0*/  IABS R5, R12 ;  /* 0x0000000c00057213 */ /* 0x000fc80000000000 */
[----:B------:R-:W0:Y:S01]  /*1bc0*/  MUFU.EX2 R21, R21 ;  /* 0x0000001500157308 */ /* 0x000e220000000800 */
[----:B------:R-:W-:-:S03]  /*1bd0*/  IMAD.HI.U32 R10, R10, R5, RZ ;  /* 0x000000050a0a7227 */ /* 0x000fc600078e00ff */
[----:B------:R-:W1:Y:S01]  /*1be0*/  F2I.FTZ.U32.TRUNC.NTZ R29, R3 ;  /* 0x00000003001d7305 */ /* 0x000e62000021f000 */
[----:B0-----:R-:W0:Y:S01]  /*1bf0*/  SHFL.BFLY PT, R16, R21, 0x2, 0x1f ;  /* 0x0c401f0015107f89 */ /* 0x001e2200000e0000 */
[----:B-1----:R-:W-:Y:S01]  /*1c00*/  IMAD.MOV R14, RZ, RZ, -R29 ;  /* 0x000000ffff0e7224 */ /* 0x002fe200078e0a1d */
[----:B------:R-:W-:-:S03]  /*1c10*/  IABS R3, R4 ;  /* 0x0000000400037213 */ /* 0x000fc60000000000 */
[----:B------:R-:W-:Y:S02]  /*1c20*/  IMAD R14, R14, R17, RZ ;  /* 0x000000110e0e7224 */ /* 0x000fe400078e02ff */
[----:B------:R-:W-:Y:S02]  /*1c30*/  IMAD.MOV R3, RZ, RZ, -R3 ;  /* 0x000000ffff037224 */ /* 0x000fe400078e0a03 */
[----:B------:R-:W-:-:S06]  /*1c40*/  IMAD.HI.U32 R14, R29, R14, R28 ;  /* 0x0000000e1d0e7227 */ /* 0x000fcc00078e001c */
[----:B------:R-:W-:-:S04]  /*1c50*/  IMAD.HI.U32 R18, R14, R5, RZ ;  /* 0x000000050e127227 */ /* 0x000fc800078e00ff */
[----:B------:R-:W-:Y:S02]  /*1c60*/  IMAD.MOV R14, RZ, RZ, -R10 ;  /* 0x000000ffff0e7224 */ /* 0x000fe400078e0a0a */
[----:B0-----:R-:W-:Y:S01]  /*1c70*/  FADD.FTZ R16, R21, R16 ;  /* 0x0000001015107221 */ /* 0x001fe20000010000 */
[--C-:B------:R-:W-:Y:S02]  /*1c80*/  IMAD R20, R18, R3, R5.reuse ;  /* 0x0000000312147224 */ /* 0x100fe400078e0205 */
[----:B------:R-:W-:Y:S01]  /*1c90*/  IMAD R14, R11, R14, R5 ;  /* 0x0000000e0b0e7224 */ /* 0x000fe200078e0205 */
[----:B------:R-:W-:Y:S01]  /*1ca0*/  LOP3.LUT R5, R12, R17, RZ, 0x3c, !PT ;  /* 0x000000110c057212 */ /* 0x000fe200078e3cff */
[----:B------:R-:W0:Y:S01]  /*1cb0*/  SHFL.BFLY PT, R3, R16, 0x1, 0x1f ;  /* 0x0c201f0010037f89 */ /* 0x000e2200000e0000 */
[----:B------:R-:W-:Y:S01]  /*1cc0*/  ISETP.GT.U32.AND P1, PT, R17, R20, PT ;  /* 0x000000141100720c */ /* 0x000fe20003f24070 */
[----:B------:R-:W-:Y:S01]  /*1cd0*/  IMAD.MOV.U32 R21, RZ, RZ, 0x7f800000 ;  /* 0x7f800000ff157424 */ /* 0x000fe200078e00ff */
[----:B------:R-:W-:-:S02]  /*1ce0*/  ISETP.GT.U32.AND P0, PT, R11, R14, PT ;  /* 0x0000000e0b00720c */ /* 0x000fc40003f04070 */
[----:B------:R-:W-:Y:S02]  /*1cf0*/  LOP3.LUT R12, R12, R15, RZ, 0x3c, !PT ;  /* 0x0000000f0c0c7212 */ /* 0x000fe400078e3cff */
[----:B------:R-:W-:-:S07]  /*1d00*/  ISETP.GE.AND P3, PT, R5, RZ, PT ;  /* 0x000000ff0500720c */ /* 0x000fce0003f66270 */
[-C--:B------:R-:W-:Y:S01]  /*1d10*/  @!P1 IADD3 R20, PT, PT, R20, -R17.reuse, RZ ;  /* 0x8000001114149210 */ /* 0x080fe20007ffe0ff */
[----:B------:R-:W-:Y:S01]  /*1d20*/  @!P1 VIADD R18, R18, 0x1 ;  /* 0x0000000112129836 */ /* 0x000fe20000000000 */
[----:B------:R-:W-:Y:S01]  /*1d30*/  @!P0 IADD3 R10, PT, PT, R10, 0x1, RZ ;  /* 0x000000010a0a8810 */ /* 0x000fe20007ffe0ff */
[----:B------:R-:W-:Y:S01]  /*1d40*/  @!P0 IMAD.IADD R14, R14, 0x1, -R11 ;  /* 0x000000010e0e8824 */ /* 0x000fe200078e0a0b */
[----:B------:R-:W-:Y:S02]  /*1d50*/  ISETP.GE.U32.AND P2, PT, R20, R17, PT ;  /* 0x000000111400720c */ /* 0x000fe40003f46070 */
[----:B------:R-:W-:Y:S02]  /*1d60*/  ISETP.NE.AND P0, PT, R15, RZ, PT ;  /* 0x000000ff0f00720c */ /* 0x000fe40003f05270 */
[----:B------:R-:W-:Y:S01]  /*1d70*/  ISETP.GE.U32.AND P4, PT, R14, R11, PT ;  /* 0x0000000b0e00720c */ /* 0x000fe20003f86070 */
[----:B0-----:R-:W-:-:S05]  /*1d80*/  FADD.FTZ R3, R16, R3 ;  /* 0x0000000310037221 */ /* 0x001fca0000010000 */
[----:B------:R-:W-:-:S03]  /*1d90*/  FSETP.NE.FTZ.AND P1, PT, R3, RZ, PT ;  /* 0x000000ff0300720b */ /* 0x000fc60003f35000 */
[----:B------:R-:W-:Y:S01]  /*1da0*/  @P2 VIADD R18, R18, 0x1 ;  /* 0x0000000112122836 */ /* 0x000fe20000000000 */
[----:B------:R-:W-:Y:S02]  /*1db0*/  ISETP.GE.AND P2, PT, R12, RZ, PT ;  /* 0x000000ff0c00720c */ /* 0x000fe40003f46270 */
[----:B------:R-:W-:Y:S01]  /*1dc0*/  SHF.R.S32.HI R12, RZ, 0x1f, R4 ;  /* 0x0000001fff0c7819 */ /* 0x000fe20000011404 */
[----:B------:R-:W-:Y:S02]  /*1dd0*/  @P4 VIADD R10, R10, 0x1 ;  /* 0x000000010a0a4836 */ /* 0x000fe40000000000 */
[----:B------:R-:W-:Y:S01]  /*1de0*/  @!P3 IMAD.MOV R18, RZ, RZ, -R18 ;  /* 0x000000ffff12b224 */ /* 0x000fe200078e0a12 */
[----:B------:R-:W-:Y:S01]  /*1df0*/  ISETP.NE.AND P3, PT, R13, RZ, PT ;  /* 0x000000ff0d00720c */ /* 0x000fe20003f65270 */
[----:B------:R-:W-:Y:S01]  /*1e00*/  IMAD.MOV.U32 R5, RZ, RZ, R10 ;  /* 0x000000ffff057224 */ /* 0x000fe200078e000a */
[----:B------:R-:W-:Y:S01]  /*1e10*/  @!P5 LOP3.LUT R18, RZ, R17, RZ, 0x33, !PT ;  /* 0x00000011ff12d212 */ /* 0x000fe200078e33ff */
[----:B------:R-:W-:Y:S01]  /*1e20*/  IMAD R4, R4, UR11, RZ ;  /* 0x0000000b04047c24 */ /* 0x000fe2000f8e02ff */
[----:B------:R0:W1:Y:S01]  /*1e30*/  @P1 MUFU.LG2 R10, R3 ;  /* 0x00000003000a1308 */ /* 0x0000620000000c00 */
[----:B------:R-:W-:-:S02]  /*1e40*/  SEL R11, RZ, 0x1, !P3 ;  /* 0x00000001ff0b7807 */ /* 0x000fc40005800000 */
[----:B------:R-:W-:Y:S02]  /*1e50*/  @!P2 IADD3 R5, PT, PT, -R5, RZ, RZ ;  /* 0x000000ff0505a210 */ /* 0x000fe40007ffe1ff */
[----:B------:R-:W-:Y:S02]  /*1e60*/  @!P0 LOP3.LUT R5, RZ, R15, RZ, 0x33, !PT ;  /* 0x0000000fff058212 */ /* 0x000fe400078e33ff */
[----:B------:R-:W-:Y:S02]  /*1e70*/  LOP3.LUT P0, RZ, R19, 0x3e3, RZ, 0xc0, !PT ;  /* 0x000003e313ff7812 */ /* 0x000fe4000780c0ff */
[----:B------:R-:W-:Y:S02]  /*1e80*/  ISETP.LT.U32.AND P2, PT, R26, R18, PT ;  /* 0x000000121a00720c */ /* 0x000fe40003f41070 */
[----:B------:R-:W-:Y:S02]  /*1e90*/  SHF.R.S32.HI R13, RZ, 0x1f, R18 ;  /* 0x0000001fff0d7819 */ /* 0x000fe40000011412 */
[----:B------:R-:W-:Y:S01]  /*1ea0*/  LOP3.LUT R11, R12, R11, RZ, 0xfc, !PT ;  /* 0x0000000b0c0b7212 */ /* 0x000fe200078efcff */
[----:B------:R-:W-:Y:S01]  /*1eb0*/  IMAD R12, R5, UR12, RZ ;  /* 0x0000000c050c7c24 */ /* 0x000fe2000f8e02ff */
[----:B------:R-:W-:-:S03]  /*1ec0*/  ISETP.LT.AND.EX P2, PT, R27, R13, PT, P2 ;  /* 0x0000000d1b00720c */ /* 0x000fc60003f41320 */
[----:B0-----:R-:W-:Y:S01]  /*1ed0*/  IMAD R3, R11, R12, RZ ;  /* 0x0000000c0b037224 */ /* 0x001fe200078e02ff */
[----:B------:R-:W-:Y:S01]  /*1ee0*/  SEL R5, R26, R18, P2 ;  /* 0x000000121a057207 */ /* 0x000fe20001000000 */
[----:B-1----:R-:W-:Y:S01]  /*1ef0*/  @P1 FFMA.FTZ R21, R10, 0.69314718246459960938, R9 ;  /* 0x3f3172180a151823 */ /* 0x002fe20000010009 */
        /* <DEDUP_REMOVED lines=34> */
[----:B0-----:R-:W-:Y:S01]  /*2120*/  IMAD.MOV R2, RZ, RZ, -R11 ;  /* 0x000000ffff027224 */ /* 0x001fe200078e0a0b */
[----:B------:R-:W-:-:S03]  /*2130*/  MOV R10, RZ ;  /* 0x000000ff000a7202 */ /* 0x000fc60000000f00 */
        /* <DEDUP_REMOVED lines=16> */
.L_x_212:
[----:B------:R-:W-:Y:S01]  /*2240*/  LEA.HI R2, R19, UR14, RZ, 0x1e ;  /* 0x0000000e13027c11 */ /* 0x000fe2000f8ff0ff */
[----:B------:R-:W-:Y:S01]  /*2250*/  IMAD.MOV.U32 R17, RZ, RZ, RZ ;  /* 0x000000ffff117224 */ /* 0x000fe200078e00ff */
[----:B------:R-:W-:Y:S02]  /*2260*/  MOV R18, R30 ;  /* 0x0000001e00127202 */ /* 0x000fe40000000f00 */
[----:B------:R-:W-:Y:S01]  /*2270*/  MOV R14, 0x22a0 ;  /* 0x000022a0000e7802 */ /* 0x000fe20000000f00 */
[----:B------:R-:W-:Y:S02]  /*2280*/  IMAD.MOV.U32 R22, RZ, RZ, R2 ;  /* 0x000000ffff167224 */ /* 0x000fe400078e0002 */
[----:B------:R-:W-:Y:S05]  /*2290*/  CALL.REL.NOINC `($__internal_5_$__cuda_sm20_div_s64) ;  /* 0x0000001c00447944 */ /* 0x000fea0003c00000 */
[----:B------:R-:W-:Y:S02]  /*22a0*/  IADD3 R9, PT, PT, -R10, RZ, RZ ;  /* 0x000000ff0a097210 */ /* 0x000fe40007ffe1ff */
[----:B------:R-:W-:-:S03]  /*22b0*/  MOV R31, R11 ;  /* 0x0000000b001f7202 */ /* 0x000fc60000000f00 */
[----:B------:R-:W-:Y:S01]  /*22c0*/  IMAD R9, R30, R9, R2 ;  /* 0x000000091e097224 */ /* 0x000fe200078e0202 */
[----:B------:R-:W-:-:S07]  /*22d0*/  MOV R30, R10 ;  /* 0x0000000a001e7202 */ /* 0x000fce0000000f00 */
.L_x_213:
[----:B------:R-:W-:Y:S01]  /*22e0*/  IABS R12, UR13 ;  /* 0x0000000d000c7c13 */ /* 0x000fe20008000000 */
[----:B------:R-:W-:Y:S01]  /*22f0*/  IMAD R25, R25, R8, RZ ;  /* 0x0000000819197224 */ /* 0x000fe200078e02ff */
[----:B------:R-:W-:Y:S01]  /*2300*/  IABS R10, R9 ;  /* 0x00000009000a7213 */ /* 0x000fe20000000000 */
[----:B------:R-:W-:Y:S01]  /*2310*/  BSSY.RECONVERGENT B0, `(.L_x_214) ;  /* 0x000003f000007945 */ /* 0x000fe20003800200 */
[----:B------:R-:W0:Y:S01]  /*2320*/  I2F.U32.RP R13, R12 ;  /* 0x0000000c000d7306 */ /* 0x000e220000209000 */
[----:B------:R-:W-:Y:S01]  /*2330*/  IABS R2, UR13 ;  /* 0x0000000d00027c13 */ /* 0x000fe20008000000 */
[----:B------:R-:W-:Y:S01]  /*2340*/  IMAD R25, R7, R0, R25 ;  /* 0x0000000007197224 */ /* 0x000fe200078e0219 */
[----:B------:R-:W-:-:S04]  /*2350*/  LOP3.LUT R0, R9, UR13, RZ, 0x3c, !PT ;  /* 0x0000000d09007c12 */ /* 0x000fc8000f8e3cff */
[----:B------:R-:W-:Y:S01]  /*2360*/  ISETP.GE.AND P0, PT, R0, RZ, PT ;  /* 0x000000ff0000720c */ /* 0x000fe20003f06270 */
[----:B0-----:R-:W0:Y:S02]  /*2370*/  MUFU.RCP R16, R13 ;  /* 0x0000000d00107308 */ /* 0x001e240000001000 */
[----:B0-----:R-:W-:-:S06]  /*2380*/  IADD3 R16, PT, PT, R16, 0xffffffe, RZ ;  /* 0x0ffffffe10107810 */ /* 0x001fcc0007ffe0ff */
[----:B------:R-:W0:Y:S02]  /*2390*/  F2I.FTZ.U32.TRUNC.NTZ R17, R16 ;  /* 0x0000001000117305 */ /* 0x000e24000021f000 */
[----:B0-----:R-:W-:Y:S01]  /*23a0*/  IADD3 R11, PT, PT, RZ, -R17, RZ ;  /* 0x80000011ff0b7210 */ /* 0x001fe20007ffe0ff */
[----:B------:R-:W-:-:S04]  /*23b0*/  IMAD.MOV.U32 R16, RZ, RZ, RZ ;  /* 0x000000ffff107224 */ /* 0x000fc800078e00ff */
[----:B------:R-:W-:-:S04]  /*23c0*/  IMAD R11, R11, R12, RZ ;  /* 0x0000000c0b0b7224 */ /* 0x000fc800078e02ff */
[----:B------:R-:W-:Y:S01]  /*23d0*/  IMAD.HI.U32 R17, R17, R11, R16 ;  /* 0x0000000b11117227 */ /* 0x000fe200078e0010 */
[----:B------:R-:W-:-:S05]  /*23e0*/  IADD3 R11, PT, PT, RZ, -R2, RZ ;  /* 0x80000002ff0b7210 */ /* 0x000fca0007ffe0ff */
[----:B------:R-:W-:-:S04]  /*23f0*/  IMAD.HI.U32 R2, R17, R10, RZ ;  /* 0x0000000a11027227 */ /* 0x000fc800078e00ff */
[----:B------:R-:W-:Y:S02]  /*2400*/  IMAD R11, R2, R11, R10 ;  /* 0x0000000b020b7224 */ /* 0x000fe400078e020a */
[----:B------:R-:W-:-:S03]  /*2410*/  IMAD.WIDE.U32 R16, R7, R8, RZ ;  /* 0x0000000807107225 */ /* 0x000fc600078e00ff */
[----:B------:R-:W-:Y:S01]  /*2420*/  ISETP.GT.U32.AND P1, PT, R12, R11, PT ;  /* 0x0000000b0c00720c */ /* 0x000fe20003f24070 */
[----:B------:R-:W-:-:S12]  /*2430*/  IMAD.WIDE.U32 R34, R16, R32, RZ ;  /* 0x0000002010227225 */ /* 0x000fd800078e00ff */
[----:B------:R-:W-:Y:S02]  /*2440*/  @!P1 IMAD.IADD R11, R11, 0x1, -R12 ;  /* 0x000000010b0b9824 */ /* 0x000fe400078e0a0c */
[----:B------:R-:W-:Y:S01]  /*2450*/  @!P1 VIADD R2, R2, 0x1 ;  /* 0x0000000102029836 */ /* 0x000fe20000000000 */
[----:B------:R-:W-:Y:S02]  /*2460*/  ISETP.NE.AND P1, PT, RZ, UR13, PT ;  /* 0x0000000dff007c0c */ /* 0x000fe4000bf25270 */
[----:B------:R-:W-:Y:S02]  /*2470*/  ISETP.GE.U32.AND P2, PT, R11, R12, PT ;  /* 0x0000000c0b00720c */ /* 0x000fe40003f46070 */
[----:B------:R-:W-:-:S05]  /*2480*/  IADD3 R11, PT, PT, R17, R25, RZ ;  /* 0x00000019110b7210 */ /* 0x000fca0007ffe0ff */
[----:B------:R-:W-:-:S04]  /*2490*/  IMAD R11, R11, R32, RZ ;  /* 0x000000200b0b7224 */ /* 0x000fc800078e02ff */
[----:B------:R-:W-:Y:S02]  /*24a0*/  IMAD R11, R33, R16, R11 ;  /* 0x00000010210b7224 */ /* 0x000fe400078e020b */
[----:B------:R-:W-:Y:S02]  /*24b0*/  @P2 IADD3 R2, PT, PT, R2, 0x1, RZ ;  /* 0x0000000102022810 */ /* 0x000fe40007ffe0ff */
[----:B------:R-:W-:Y:S02]  /*24c0*/  IMAD.IADD R16, R35, 0x1, R11 ;  /* 0x0000000123107824 */ /* 0x000fe400078e020b */
[----:B------:R-:W-:Y:S02]  /*24d0*/  @!P0 IADD3 R2, PT, PT, -R2, RZ, RZ ;  /* 0x000000ff02028210 */ /* 0x000fe40007ffe1ff */
[----:B------:R-:W-:Y:S02]  /*24e0*/  @!P1 LOP3.LUT R2, RZ, UR13, RZ, 0x33, !PT ;  /* 0x0000000dff029c12 */ /* 0x000fe4000f8e33ff */
[----:B------:R-:W-:-:S04]  /*24f0*/  LOP3.LUT R0, R31, R16, RZ, 0xfc, !PT ;  /* 0x000000101f007212 */ /* 0x000fc800078efcff */
[----:B------:R-:W-:Y:S01]  /*2500*/  ISETP.NE.U32.AND P0, PT, R0, RZ, PT ;  /* 0x000000ff0000720c */ /* 0x000fe20003f05070 */
[----:B------:R-:W-:-:S04]  /*2510*/  IMAD.MOV R0, RZ, RZ, -R2 ;  /* 0x000000ffff007224 */ /* 0x000fc800078e0a02 */
[----:B------:R-:W-:-:S08]  /*2520*/  IMAD R0, R0, UR13, R9 ;  /* 0x0000000d00007c24 */ /* 0x000fd0000f8e0209 */
[----:B------:R-:W-:Y:S05]  /*2530*/  @P0 BRA `(.L_x_215) ;  /* 0x0000000000540947 */ /* 0x000fea0003800000 */
[----:B------:R-:W0:Y:S01]  /*2540*/  I2F.U32.RP R12, R34 ;  /* 0x00000022000c7306 */ /* 0x000e220000209000 */
[----:B------:R-:W-:Y:S01]  /*2550*/  HFMA2 R10, -RZ, RZ, 0, 0 ;  /* 0x00000000ff0a7431 */ /* 0x000fe200000001ff */
[----:B------:R-:W-:-:S06]  /*2560*/  ISETP.NE.U32.AND P0, PT, R34, RZ, PT ;  /* 0x000000ff2200720c */ /* 0x000fcc0003f05070 */
[----:B0-----:R-:W0:Y:S02]  /*2570*/  MUFU.RCP R11, R12 ;  /* 0x0000000c000b7308 */ /* 0x001e240000001000 */
[----:B0-----:R-:W-:-:S06]  /*2580*/  IADD3 R11, PT, PT, R11, 0xffffffe, RZ ;  /* 0x0ffffffe0b0b7810 */ /* 0x001fcc0007ffe0ff */
[----:B------:R-:W0:Y:S02]  /*2590*/  F2I.FTZ.U32.TRUNC.NTZ R11, R11 ;  /* 0x0000000b000b7305 */ /* 0x000e24000021f000 */
[----:B0-----:R-:W-:-:S04]  /*25a0*/  IMAD.MOV R9, RZ, RZ, -R11 ;  /* 0x000000ffff097224 */ /* 0x001fc800078e0a0b */
        /* <DEDUP_REMOVED lines=14> */
.L_x_215:
[----:B------:R-:W-:Y:S01]  /*2690*/  IMAD.MOV.U32 R22, RZ, RZ, R30 ;  /* 0x000000ffff167224 */ /* 0x000fe200078e001e */
[----:B------:R-:W-:Y:S01]  /*26a0*/  MOV R17, R31 ;  /* 0x0000001f00117202 */ /* 0x000fe20000000f00 */
[----:B------:R-:W-:Y:S01]  /*26b0*/  IMAD.MOV.U32 R18, RZ, RZ, R34 ;  /* 0x000000ffff127224 */ /* 0x000fe200078e0022 */
[----:B------:R-:W-:Y:S02]  /*26c0*/  MOV R14, 0x26e0 ;  /* 0x000026e0000e7802 */ /* 0x000fe40000000f00 */
[----:B------:R-:W-:Y:S05]  /*26d0*/  CALL.REL.NOINC `($__internal_5_$__cuda_sm20_div_s64) ;  /* 0x0000001800347944 */ /* 0x000fea0003c00000 */
[----:B------:R-:W-:-:S05]  /*26e0*/  IADD3 R31, PT, PT, -R10, RZ, RZ ;  /* 0x000000ff0a1f7210 */ /* 0x000fca0007ffe1ff */
[----:B------:R-:W-:Y:S02]  /*26f0*/  IMAD R31, R31, R34, R30 ;  /* 0x000000221f1f7224 */ /* 0x000fe400078e021e */
.L_x_216:
[----:B------:R-:W-:Y:S05]  /*2700*/  BSYNC.RECONVERGENT B0 ;  /* 0x0000000000007941 */ /* 0x000fea0003800200 */
.L_x_214:
[----:B------:R-:W-:Y:S01]  /*2710*/  IABS R20, R8 ;  /* 0x0000000800147213 */ /* 0x000fe20000000000 */
[----:B------:R-:W-:Y:S01]  /*2720*/  IMAD.MOV.U32 R34, RZ, RZ, RZ ;  /* 0x000000ffff227224 */ /* 0x000fe200078e00ff */
[----:B------:R-:W-:Y:S01]  /*2730*/  IABS R14, R6 ;  /* 0x00000006000e7213 */ /* 0x000fe20000000000 */
[----:B------:R-:W0:Y:S01]  /*2740*/  LDCU.U8 UR17, c[0x0][0x549] ;  /* 0x0000a920ff1177ac */ /* 0x000e220008000000 */
[----:B------:R-:W1:Y:S01]  /*2750*/  I2F.U32.RP R17, R20 ;  /* 0x0000001400117306 */ /* 0x000e620000209000 */
[----:B------:R-:W-:Y:S02]  /*2760*/  IABS R12, R15 ;  /* 0x0000000f000c7213 */ /* 0x000fe40000000000 */
[----:B------:R-:W-:Y:S01]  /*2770*/  IABS R16, R7 ;  /* 0x0000000700107213 */ /* 0x000fe20000000000 */
[----:B------:R-:W2:Y:S01]  /*2780*/  LDCU.64 UR4, c[0x0][0x430] ;  /* 0x00008600ff0477ac */ /* 0x000ea20008000a00 */
[----:B------:R-:W-:Y:S02]  /*2790*/  IABS R13, R5 ;  /* 0x00000005000d7213 */ /* 0x000fe40000000000 */
[----:B------:R-:W-:Y:S01]  /*27a0*/  IABS R18, R31 ;  /* 0x0000001f00127213 */ /* 0x000fe20000000000 */
[----:B------:R-:W3:Y:S01]  /*27b0*/  I2F.U32.RP R11, R14 ;  /* 0x0000000e000b7306 */ /* 0x000ee20000209000 */
[----:B------:R-:W-:Y:S01]  /*27c0*/  ISETP.NE.AND P5, PT, R8, RZ, PT ;  /* 0x000000ff0800720c */ /* 0x000fe20003fa5270 */
[----:B------:R-:W-:-:S06]  /*27d0*/  UIMAD UR18, UR7, UR11, URZ ;  /* 0x0000000b071272a4 */ /* 0x000fcc000f8e02ff */
[----:B-1----:R-:W1:Y:S01]  /*27e0*/  MUFU.RCP R9, R17 ;  /* 0x0000001100097308 */ /* 0x002e620000001000 */
[----:B0-----:R-:W-:-:S04]  /*27f0*/  UISETP.NE.AND UP0, UPT, UR17, URZ, UPT ;  /* 0x000000ff1100728c */ /* 0x001fc8000bf05270 */
[----:B--2---:R-:W-:-:S03]  /*2800*/  USEL UR4, UR4, 0x1, UP0 ;  /* 0x0000000104047887 */ /* 0x004fc60008000000 */
[----:B---3--:R0:W2:Y:S01]  /*2810*/  MUFU.RCP R32, R11 ;  /* 0x0000000b00207308 */ /* 0x0080a20000001000 */
[----:B------:R-:W-:Y:S02]  /*2820*/  USHF.R.S32.HI UR17, URZ, 0x1f, UR4 ;  /* 0x0000001fff117899 */ /* 0x000fe40008011404 */
[----:B------:R-:W-:-:S05]  /*2830*/  UIMAD UR5, UR4, UR5, URZ ;  /* 0x00000005040572a4 */ /* 0x000fca000f8e02ff */
[----:B------:R-:W-:Y:S01]  /*2840*/  I2F.U32.RP R28, R12 ;  /* 0x0000000c001c7306 */ /* 0x000fe20000209000 */
[----:B-1----:R-:W-:Y:S01]  /*2850*/  VIADD R9, R9, 0xffffffe ;  /* 0x0ffffffe09097836 */ /* 0x002fe20000000000 */
[----:B------:R-:W-:-:S06]  /*2860*/  IABS R17, R8 ;  /* 0x0000000800117213 */ /* 0x000fcc0000000000 */
[----:B------:R-:W1:Y:S01]  /*2870*/  F2I.FTZ.U32.TRUNC.NTZ R35, R9 ;  /* 0x0000000900237305 */ /* 0x000e62000021f000 */
[----:B------:R-:W-:Y:S01]  /*2880*/  IMAD.MOV R17, RZ, RZ, -R17 ;  /* 0x000000ffff117224 */ /* 0x000fe200078e0a11 */
[----:B0-----:R-:W-:Y:S01]  /*2890*/  IABS R11, R10 ;  /* 0x0000000a000b7213 */ /* 0x001fe20000000000 */
[----:B--2---:R-:W-:-:S05]  /*28a0*/  VIADD R32, R32, 0xffffffe ;  /* 0x0ffffffe20207836 */ /* 0x004fca0000000000 */
[----:B------:R-:W0:Y:S01]  /*28b0*/  F2I.FTZ.U32.TRUNC.NTZ R33, R32 ;  /* 0x0000002000217305 */ /* 0x000e22000021f000 */
[----:B-1----:R-:W-:-:S07]  /*28c0*/  IMAD.MOV R27, RZ, RZ, -R35 ;  /* 0x000000ffff1b7224 */ /* 0x002fce00078e0a23 */
[----:B------:R-:W1:Y:S01]  /*28d0*/  MUFU.RCP R28, R28 ;  /* 0x0000001c001c7308 */ /* 0x000e620000001000 */
[----:B------:R-:W-:Y:S01]  /*28e0*/  IABS R9, R6 ;  /* 0x0000000600097213 */ /* 0x000fe20000000000 */
[----:B------:R-:W-:-:S04]  /*28f0*/  IMAD R27, R27, R20, RZ ;  /* 0x000000141b1b7224 */ /* 0x000fc800078e02ff */
[----:B------:R-:W-:Y:S01]  /*2900*/  IMAD.MOV R9, RZ, RZ, -R9 ;  /* 0x000000ffff097224 */ /* 0x000fe200078e0a09 */
[----:B0-----:R-:W-:Y:S01]  /*2910*/  IADD3 R25, PT, PT, RZ, -R33, RZ ;  /* 0x80000021ff197210 */ /* 0x001fe20007ffe0ff */
[----:B------:R-:W0:Y:S01]  /*2920*/  I2F.U32.RP R26, R16 ;  /* 0x00000010001a7306 */ /* 0x000e220000209000 */
[----:B------:R-:W-:Y:S02]  /*2930*/  HFMA2 R32, -RZ, RZ, 0, 0 ;  /* 0x00000000ff207431 */ /* 0x000fe400000001ff */
[----:B------:R-:W-:-:S04]  /*2940*/  IMAD.HI.U32 R27, R35, R27, R34 ;  /* 0x0000001b231b7227 */ /* 0x000fc800078e0022 */
[----:B------:R-:W-:Y:S01]  /*2950*/  IMAD R25, R25, R14, RZ ;  /* 0x0000000e19197224 */ /* 0x000fe200078e02ff */
[----:B------:R-:W2:Y:S01]  /*2960*/  I2F.U32.RP R22, R13 ;  /* 0x0000000d00167306 */ /* 0x000ea20000209000 */
[----:B------:R-:W-:-:S04]  /*2970*/  IMAD.HI.U32 R27, R27, R18, RZ ;  /* 0x000000121b1b7227 */ /* 0x000fc800078e00ff */
[----:B-1----:R-:W-:Y:S02]  /*2980*/  VIADD R28, R28, 0xffffffe ;  /* 0x0ffffffe1c1c7836 */ /* 0x002fe40000000000 */
[----:B------:R-:W-:Y:S01]  /*2990*/  IMAD.HI.U32 R25, R33, R25, R32 ;  /* 0x0000001921197227 */ /* 0x000fe200078e0020 */
[----:B0-----:R-:W0:Y:S03]  /*29a0*/  MUFU.RCP R26, R26 ;  /* 0x0000001a001a7308 */ /* 0x001e260000001000 */
[----:B------:R-:W-:Y:S02]  /*29b0*/  IMAD R17, R27, R17, R18 ;  /* 0x000000111b117224 */ /* 0x000fe400078e0212 */
[----:B------:R-:W-:-:S03]  /*29c0*/  IMAD.HI.U32 R30, R25, R11, RZ ;  /* 0x0000000b191e7227 */ /* 0x000fc600078e00ff */
[----:B------:R-:W1:Y:S01]  /*29d0*/  F2I.FTZ.U32.TRUNC.NTZ R29, R28 ;  /* 0x0000001c001d7305 */ /* 0x000e62000021f000 */
[----:B------:R-:W-:Y:S01]  /*29e0*/  IMAD R9, R30, R9, R11 ;  /* 0x000000091e097224 */ /* 0x000fe200078e020b */
[----:B------:R-:W-:Y:S02]  /*29f0*/  ISETP.GT.U32.AND P3, PT, R20, R17, PT ;  /* 0x000000111400720c */ /* 0x000fe40003f64070 */
[----:B------:R-:W-:Y:S02]  /*2a00*/  LOP3.LUT R11, R31, R8, RZ, 0x3c, !PT ;  /* 0x000000081f0b7212 */ /* 0x000fe400078e3cff */
[----:B------:R-:W-:Y:S02]  /*2a10*/  ISETP.GT.U32.AND P1, PT, R14, R9, PT ;  /* 0x000000090e00720c */ /* 0x000fe40003f24070 */
[----:B--2---:R-:W2:Y:S01]  /*2a20*/  MUFU.RCP R22, R22 ;  /* 0x0000001600167308 */ /* 0x004ea20000001000 */
[----:B------:R-:W-:Y:S01]  /*2a30*/  ISETP.GE.AND P2, PT, R11, RZ, PT ;  /* 0x000000ff0b00720c */ /* 0x000fe20003f46270 */
[----:B0-----:R-:W-:Y:S01]  /*2a40*/  VIADD R26, R26, 0xffffffe ;  /* 0x0ffffffe1a1a7836 */ /* 0x001fe20000000000 */
[----:B------:R-:W-:-:S02]  /*2a50*/  IABS R11, R2 ;  /* 0x00000002000b7213 */ /* 0x000fc40000000000 */
[----:B-1----:R-:W-:Y:S01]  /*2a60*/  IADD3 R18, PT, PT, RZ, -R29, RZ ;  /* 0x8000001dff127210 */ /* 0x002fe20007ffe0ff */
[----:B------:R-:W-:Y:S02]  /*2a70*/  IMAD.MOV.U32 R28, RZ, RZ, RZ ;  /* 0x000000ffff1c7224 */ /* 0x000fe400078e00ff */
[----:B------:R-:W0:Y:S01]  /*2a80*/  F2I.FTZ.U32.TRUNC.NTZ R33, R26 ;  /* 0x0000001a00217305 */ /* 0x000e22000021f000 */
[----:B------:R-:W-:Y:S02]  /*2a90*/  @!P3 IMAD.IADD R17, R17, 0x1, -R20 ;  /* 0x000000011111b824 */ /* 0x000fe400078e0a14 */
[----:B------:R-:W-:Y:S01]  /*2aa0*/  @!P1 IADD3 R9, PT, PT, R9, -R14, RZ ;  /* 0x8000000e09099210 */ /* 0x000fe20007ffe0ff */
[----:B------:R-:W-:Y:S01]  /*2ab0*/  IMAD R25, R18, R12, RZ ;  /* 0x0000000c12197224 */ /* 0x000fe200078e02ff */
[----:B------:R-:W-:Y:S01]  /*2ac0*/  IABS R18, R15 ;  /* 0x0000000f00127213 */ /* 0x000fe20000000000 */
[----:B------:R-:W-:Y:S01]  /*2ad0*/  @!P3 VIADD R27, R27, 0x1 ;  /* 0x000000011b1bb836 */ /* 0x000fe20000000000 */
[----:B------:R-:W-:Y:S01]  /*2ae0*/  ISETP.GE.U32.AND P6, PT, R17, R20, PT ;  /* 0x000000141100720c */ /* 0x000fe20003fc6070 */
[----:B------:R-:W-:Y:S01]  /*2af0*/  IMAD.HI.U32 R25, R29, R25, R28 ;  /* 0x000000191d197227 */ /* 0x000fe200078e001c */
[----:B------:R-:W-:-:S02]  /*2b00*/  ISETP.GE.U32.AND P4, PT, R9, R14, PT ;  /* 0x0000000e0900720c */ /* 0x000fc40003f86070 */
[----:B--2---:R-:W-:Y:S01]  /*2b10*/  IADD3 R22, PT, PT, R22, 0xffffffe, RZ ;  /* 0x0ffffffe16167810 */ /* 0x004fe20007ffe0ff */
[----:B------:R-:W-:Y:S01]  /*2b20*/  IMAD.MOV R18, RZ, RZ, -R18 ;  /* 0x000000ffff127224 */ /* 0x000fe200078e0a12 */
[----:B------:R-:W-:Y:S01]  /*2b30*/  LOP3.LUT R17, R10, R6, RZ, 0x3c, !PT ;  /* 0x000000060a117212 */ /* 0x000fe200078e3cff */
[----:B------:R-:W-:Y:S01]  /*2b40*/  IMAD.HI.U32 R25, R25, R11, RZ ;  /* 0x0000000b19197227 */ /* 0x000fe200078e00ff */
[----:B------:R-:W1:Y:S01]  /*2b50*/  F2I.FTZ.U32.TRUNC.NTZ R29, R22 ;  /* 0x00000016001d7305 */ /* 0x000e62000021f000 */
[----:B------:R-:W-:Y:S02]  /*2b60*/  ISETP.NE.AND P3, PT, R6, RZ, PT ;  /* 0x000000ff0600720c */ /* 0x000fe40003f65270 */
[----:B------:R-:W-:Y:S01]  /*2b70*/  ISETP.GE.AND P0, PT, R17, RZ, PT ;  /* 0x000000ff1100720c */ /* 0x000fe20003f06270 */
[----:B0-----:R-:W-:Y:S01]  /*2b80*/  IMAD.MOV R9, RZ, RZ, -R33 ;  /* 0x000000ffff097224 */ /* 0x001fe200078e0a21 */
[----:B------:R-:W-:Y:S01]  /*2b90*/  IABS R17, R7 ;  /* 0x0000000700117213 */ /* 0x000fe20000000000 */
[----:B------:R-:W-:-:S02]  /*2ba0*/  @!P1 VIADD R30, R30, 0x1 ;  /* 0x000000011e1e9836 */ /* 0x000fc40000000000 */
[----:B------:R-:W-:Y:S01]  /*2bb0*/  IMAD R9, R9, R16, RZ ;  /* 0x0000001009097224 */ /* 0x000fe200078e02ff */
[----:B------:R-:W-:Y:S01]  /*2bc0*/  IADD3 R17, PT, PT, RZ, -R17, RZ ;  /* 0x80000011ff117210 */ /* 0x000fe20007ffe0ff */
[----:B------:R-:W-:Y:S01]  /*2bd0*/  IMAD R11, R25, R18, R11 ;  /* 0x00000012190b7224 */ /* 0x000fe200078e020b */
[----:B------:R-:W-:Y:S01]  /*2be0*/  @P4 IADD3 R30, PT, PT, R30, 0x1, RZ ;  /* 0x000000011e1e4810 */ /* 0x000fe20007ffe0ff */
[----:B------:R-:W-:Y:S01]  /*2bf0*/  @P6 VIADD R27, R27, 0x1 ;  /* 0x000000011b1b6836 */ /* 0x000fe20000000000 */
[----:B------:R-:W-:Y:S01]  /*2c00*/  ISETP.NE.AND P4, PT, R15, RZ, PT ;  /* 0x000000ff0f00720c */ /* 0x000fe20003f85270 */
[----:B------:R-:W-:Y:S01]  /*2c10*/  IMAD.HI.U32 R32, R33, R9, R32 ;  /* 0x0000000921207227 */ /* 0x000fe200078e0020 */
[----:B-1----:R-:W-:Y:S02]  /*2c20*/  IADD3 R14, PT, PT, RZ, -R29, RZ ;  /* 0x8000001dff0e7210 */ /* 0x002fe40007ffe0ff */
[----:B------:R-:W-:Y:S01]  /*2c30*/  ISETP.GT.U32.AND P1, PT, R12, R11, PT ;  /* 0x0000000b0c00720c */ /* 0x000fe20003f24070 */
[----:B------:R-:W-:Y:S01]  /*2c40*/  @!P2 IMAD.MOV R27, RZ, RZ, -R27 ;  /* 0x000000ffff1ba224 */ /* 0x000fe200078e0a1b */
[----:B------:R-:W-:Y:S01]  /*2c50*/  @!P5 LOP3.LUT R27, RZ, R8, RZ, 0x33, !PT ;  /* 0x00000008ff1bd212 */ /* 0x000fe200078e33ff */
[----:B------:R-:W-:Y:S01]  /*2c60*/  IMAD R9, R14, R13, RZ ;  /* 0x0000000d0e097224 */ /* 0x000fe200078e02ff */
[----:B------:R-:W-:Y:S01]  /*2c70*/  ISETP.NE.AND P5, PT, R7, RZ, PT ;  /* 0x000000ff0700720c */ /* 0x000fe20003fa5270 */
[----:B------:R-:W-:Y:S01]  /*2c80*/  @!P0 IMAD.MOV R30, RZ, RZ, -R30 ;  /* 0x000000ffff1e8224 */ /* 0x000fe200078e0a1e */
[----:B------:R-:W-:Y:S01]  /*2c90*/  @!P3 LOP3.LUT R30, RZ, R6, RZ, 0x33, !PT ;  /* 0x00000006ff1eb212 */ /* 0x000fe200078e33ff */
[----:B------:R-:W-:Y:S01]  /*2ca0*/  IMAD.HI.U32 R28, R29, R9, R28 ;  /* 0x000000091d1c7227 */ /* 0x000fe200078e001c */
[----:B------:R-:W-:-:S02]  /*2cb0*/  IABS R29, R27 ;  /* 0x0000001b001d7213 */ /* 0x000fc40000000000 */
[----:B------:R-:W-:Y:S02]  /*2cc0*/  IABS R9, R5 ;  /* 0x0000000500097213 */ /* 0x000fe40000000000 */
[----:B------:R-:W-:Y:S01]  /*2cd0*/  IABS R14, R30 ;  /* 0x0000001e000e7213 */ /* 0x000fe20000000000 */
[----:B------:R-:W-:Y:S01]  /*2ce0*/  IMAD.HI.U32 R32, R32, R29, RZ ;  /* 0x0000001d20207227 */ /* 0x000fe200078e00ff */
[----:B------:R-:W-:-:S03]  /*2cf0*/  @!P1 IADD3 R25, PT, PT, R25, 0x1, RZ ;  /* 0x0000000119199810 */ /* 0x000fc60007ffe0ff */
[----:B------:R-:W-:Y:S02]  /*2d00*/  IMAD.MOV R9, RZ, RZ, -R9 ;  /* 0x000000ffff097224 */ /* 0x000fe400078e0a09 */
[----:B------:R-:W-:-:S04]  /*2d10*/  IMAD.HI.U32 R28, R28, R14, RZ ;  /* 0x0000000e1c1c7227 */ /* 0x000fc800078e00ff */
[----:B------:R-:W-:Y:S02]  /*2d20*/  @!P1 IMAD.IADD R11, R11, 0x1, -R12 ;  /* 0x000000010b0b9824 */ /* 0x000fe400078e0a0c */
[----:B------:R-:W-:Y:S02]  /*2d30*/  IMAD R17, R32, R17, R29 ;  /* 0x0000001120117224 */ /* 0x000fe400078e021d */
[----:B------:R-:W-:Y:S01]  /*2d40*/  IMAD R14, R28, R9, R14 ;  /* 0x000000091c0e7224 */ /* 0x000fe200078e020e */
[----:B------:R-:W-:Y:S02]  /*2d50*/  ISETP.GE.U32.AND P2, PT, R11, R12, PT ;  /* 0x0000000c0b00720c */ /* 0x000fe40003f46070 */
[----:B------:R-:W-:Y:S02]  /*2d60*/  ISETP.GT.U32.AND P3, PT, R16, R17, PT ;  /* 0x000000111000720c */ /* 0x000fe40003f64070 */
[----:B------:R-:W-:Y:S02]  /*2d70*/  LOP3.LUT R11, R2, R15, RZ, 0x3c, !PT ;  /* 0x0000000f020b7212 */ /* 0x000fe400078e3cff */
[----:B------:R-:W-:-:S02]  /*2d80*/  ISETP.GT.U32.AND P1, PT, R13, R14, PT ;  /* 0x0000000e0d00720c */ /* 0x000fc40003f24070 */
[----:B------:R-:W-:Y:S01]  /*2d90*/  ISETP.GE.AND P0, PT, R11, RZ, PT ;  /* 0x000000ff0b00720c */ /* 0x000fe20003f06270 */
[----:B------:R-:W-:Y:S01]  /*2da0*/  IMAD.MOV R11, RZ, RZ, -R30 ;  /* 0x000000ffff0b7224 */ /* 0x000fe200078e0a1e */
[----:B------:R-:W-:-:S03]  /*2db0*/  LOP3.LUT R9, R27, R7, RZ, 0x3c, !PT ;  /* 0x000000071b097212 */ /* 0x000fc600078e3cff */
[----:B------:R-:W-:Y:S01]  /*2dc0*/  @P2 VIADD R25, R25, 0x1 ;  /* 0x0000000119192836 */ /* 0x000fe20000000000 */
[----:B------:R-:W-:Y:S01]  /*2dd0*/  ISETP.GE.AND P2, PT, R9, RZ, PT ;  /* 0x000000ff0900720c */ /* 0x000fe20003f46270 */
[----:B------:R-:W-:Y:S01]  /*2de0*/  @!P3 VIADD R32, R32, 0x1 ;  /* 0x000000012020b836 */ /* 0x000fe20000000000 */
[-C--:B------:R-:W-:Y:S01]  /*2df0*/  @!P3 IADD3 R17, PT, PT, R17, -R16.reuse, RZ ;  /* 0x800000101111b210 */ /* 0x080fe20007ffe0ff */
[----:B------:R-:W-:Y:S01]  /*2e00*/  IMAD R11, R6, R11, R10 ;  /* 0x0000000b060b7224 */ /* 0x000fe200078e020a */
[----:B------:R-:W-:Y:S01]  /*2e10*/  LOP3.LUT R9, R30, R5, RZ, 0x3c, !PT ;  /* 0x000000051e097212 */ /* 0x000fe200078e3cff */
[----:B------:R-:W-:Y:S01]  /*2e20*/  @!P1 IMAD.IADD R14, R14, 0x1, -R13 ;  /* 0x000000010e0e9824 */ /* 0x000fe200078e0a0d */
[----:B------:R-:W-:Y:S01]  /*2e30*/  ISETP.GE.U32.AND P6, PT, R17, R16, PT ;  /* 0x000000101100720c */ /* 0x000fe20003fc6070 */
[----:B------:R-:W-:Y:S01]  /*2e40*/  @!P0 IMAD.MOV R25, RZ, RZ, -R25 ;  /* 0x000000ffff198224 */ /* 0x000fe200078e0a19 */
[----:B------:R-:W-:Y:S01]  /*2e50*/  @!P4 LOP3.LUT R25, RZ, R15, RZ, 0x33, !PT ;  /* 0x0000000fff19c212 */ /* 0x000fe200078e33ff */
[----:B------:R-:W-:Y:S01]  /*2e60*/  @!P1 VIADD R28, R28, 0x1 ;  /* 0x000000011c1c9836 */ /* 0x000fe20000000000 */
[----:B------:R-:W-:-:S02]  /*2e70*/  ISETP.GE.U32.AND P4, PT, R14, R13, PT ;  /* 0x0000000d0e00720c */ /* 0x000fc40003f86070 */
[----:B------:R-:W-:Y:S01]  /*2e80*/  ISETP.GE.AND P0, PT, R9, RZ, PT ;  /* 0x000000ff0900720c */ /* 0x000fe20003f06270 */
[----:B------:R-:W-:Y:S01]  /*2e90*/  IMAD.WIDE R12, R25, UR12, RZ ;  /* 0x0000000c190c7c25 */ /* 0x000fe2000f8e02ff */
[----:B------:R-:W-:Y:S02]  /*2ea0*/  ISETP.NE.AND P3, PT, R5, RZ, PT ;  /* 0x000000ff0500720c */ /* 0x000fe40003f65270 */
[----:B------:R-:W-:Y:S01]  /*2eb0*/  IADD3 R9, PT, PT, -R27, RZ, RZ ;  /* 0x000000ff1b097210 */ /* 0x000fe20007ffe1ff */
[----:B------:R-:W-:Y:S02]  /*2ec0*/  IMAD.MOV R25, RZ, RZ, -R25 ;  /* 0x000000ffff197224 */ /* 0x000fe400078e0a19 */
[----:B------:R-:W-:Y:S01]  /*2ed0*/  @P6 IADD3 R32, PT, PT, R32, 0x1, RZ ;  /* 0x0000000120206810 */ /* 0x000fe20007ffe0ff */
[----:B------:R-:W-:-:S04]  /*2ee0*/  IMAD.WIDE.U32 R12, R0, UR4, R12 ;  /* 0x00000004000c7c25 */ /* 0x000fc8000f8e000c */
[----:B------:R-:W-:Y:S02]  /*2ef0*/  @P4 VIADD R28, R28, 0x1 ;  /* 0x000000011c1c4836 */ /* 0x000fe40000000000 */
[----:B------:R-:W-:Y:S01]  /*2f00*/  @!P2 IMAD.MOV R32, RZ, RZ, -R32 ;  /* 0x000000ffff20a224 */ /* 0x000fe200078e0a20 */
[----:B------:R-:W-:Y:S01]  /*2f10*/  @!P5 LOP3.LUT R32, RZ, R7, RZ, 0x33, !PT ;  /* 0x00000007ff20d212 */ /* 0x000fe200078e33ff */
[----:B------:R-:W-:Y:S01]  /*2f20*/  IMAD R13, R0, UR17, R13 ;  /* 0x00000011000d7c24 */ /* 0x000fe2000f8e020d */
[----:B------:R-:W-:Y:S01]  /*2f30*/  @!P0 IADD3 R28, PT, PT, -R28, RZ, RZ ;  /* 0x000000ff1c1c8210 */ /* 0x000fe20007ffe1ff */
[----:B------:R-:W-:Y:S01]  /*2f40*/  IMAD R9, R8, R9, R31 ;  /* 0x0000000908097224 */ /* 0x000fe200078e021f */
        /* <DEDUP_REMOVED lines=25> */
.L_x_211:
[----:B------:R-:W0:Y:S01]  /*30e0*/  LDC.64 R4, c[0x0][0x420] ;  /* 0x00010800ff047b82 */ /* 0x000e220000000a00 */
[----:B------:R-:W-:-:S05]  /*30f0*/  IADD3 R2, PT, PT, R2, UR14, RZ ;  /* 0x0000000e02027c10 */ /* 0x000fca000fffe0ff */
[----:B0-----:R-:W-:-:S05]  /*3100*/  IMAD.WIDE.U32 R2, R2, 0x4, R4 ;  /* 0x0000000402027825 */ /* 0x001fca00078e0004 */
[----:B------:R1:W-:Y:S02]  /*3110*/  STG.E desc[UR8][R2.64], R21 ;  /* 0x0000001502007986 */ /* 0x0003e4000c101908 */
.L_x_210:
[----:B------:R-:W-:Y:S05]  /*3120*/  BSYNC.RECONVERGENT B1 ;  /* 0x0000000000017941 */ /* 0x000fea0003800200 */
.L_x_209:
[----:B------:R-:W2:Y:S01]  /*3130*/  LDCU UR6, c[0x0][0x534] ;  /* 0x0000a680ff0677ac */ /* 0x000ea20008000800 */
[----:B------:R-:W-:Y:S01]  /*3140*/  BSSY.RECONVERGENT B0, `(.L_x_217) ;  /* 0x000000f000007945 */ /* 0x000fe20003800200 */
[----:B--2---:R-:W-:-:S04]  /*3150*/  ISETP.GE.AND P0, PT, R23, UR6, PT ;  /* 0x0000000617007c0c */ /* 0x004fc8000bf06270 */
[----:B------:R-:W-:-:S13]  /*3160*/  ISETP.GT.U32.OR P0, PT, R19, 0x1f, P0 ;  /* 0x0000001f1300780c */ /* 0x000fda0000704470 */
[----:B------:R-:W-:Y:S05]  /*3170*/  @P0 BRA `(.L_x_218) ;  /* 0x00000000002c0947 */ /* 0x000fea0003800000 */
[----:B------:R-:W2:Y:S01]  /*3180*/  S2R R0, SR_CgaCtaId ;  /* 0x0000000000007919 */ /* 0x000ea20000008800 */
[----:B------:R-:W-:Y:S01]  /*3190*/  FADD.FTZ R4, -R21, R24 ;  /* 0x0000001815047221 */ /* 0x000fe20000010100 */
[----:B01----:R-:W-:Y:S02]  /*31a0*/  MOV R3, 0x400 ;  /* 0x0000040000037802 */ /* 0x003fe40000000f00 */
[----:B------:R-:W-:Y:S01]  /*31b0*/  LOP3.LUT R2, R19, 0x3, RZ, 0xc0, !PT ;  /* 0x0000000313027812 */ /* 0x000fe200078ec0ff */
[----:B------:R-:W-:-:S06]  /*31c0*/  FMUL.FTZ R4, R4, 1.4426950216293334961 ;  /* 0x3fb8aa3b04047820 */ /* 0x000fcc0000410000 */
[----:B------:R-:W0:Y:S01]  /*31d0*/  MUFU.EX2 R4, R4 ;  /* 0x0000000400047308 */ /* 0x000e220000000800 */
[----:B--2---:R-:W-:-:S05]  /*31e0*/  LEA R3, R0, R3, 0x18 ;  /* 0x0000000300037211 */ /* 0x004fca00078ec0ff */
[----:B------:R-:W-:Y:S01]  /*31f0*/  IMAD R2, R2, 0x24, R3 ;  /* 0x0000002402027824 */ /* 0x000fe200078e0203 */
[----:B------:R-:W-:-:S04]  /*3200*/  LOP3.LUT R3, R19, 0x3fc, RZ, 0xc0, !PT ;  /* 0x000003fc13037812 */ /* 0x000fc800078ec0ff */
[----:B------:R-:W-:-:S05]  /*3210*/  IADD3 R3, PT, PT, R2, R3, RZ ;  /* 0x0000000302037210 */ /* 0x000fca0007ffe0ff */
[----:B0-----:R2:W-:Y:S02]  /*3220*/  STS [R3], R4 ;  /* 0x0000000403007388 */ /* 0x0015e40000000800 */
.L_x_218:
[----:B------:R-:W-:Y:S05]  /*3230*/  BSYNC.RECONVERGENT B0 ;  /* 0x0000000000007941 */ /* 0x000fea0003800200 */
.L_x_217:
[----:B------:R-:W-:Y:S01]  /*3240*/  BAR.SYNC.DEFER_BLOCKING 0x0 ;  /* 0x0000000000007b1d */ /* 0x000fe20000010000 */
[----:B------:R-:W-:Y:S01]  /*3250*/  UISETP.GE.AND UP0, UPT, UR6, 0x1, UPT ;  /* 0x000000010600788c */ /* 0x000fe2000bf06270 */
[----:B------:R-:W-:Y:S01]  /*3260*/  SHF.R.U32.HI R13, RZ, 0x4, R19 ;  /* 0x00000004ff0d7819 */ /* 0x000fe20000011613 */
[----:B------:R-:W-:Y:S01]  /*3270*/  IMAD.SHL.U32 R19, R19, 0x4, RZ ;  /* 0x0000000413137824 */ /* 0x000fe200078e00ff */
[----:B012---:R-:W-:Y:S01]  /*3280*/  CS2R R2, SRZ ;  /* 0x0000000000027805 */ /* 0x007fe2000001ff00 */
        /* <DEDUP_REMOVED lines=38> */
.L_x_229:
        /* <DEDUP_REMOVED lines=9> */
.L_x_222:
[----:B------:R-:W-:Y:S05]  /*3580*/  BSYNC.RECONVERGENT B0 ;  /* 0x0000000000007941 */ /* 0x000fea0003800200 */
.L_x_221:
        /* <DEDUP_REMOVED lines=12> */
.L_x_224:
[----:B------:R-:W-:Y:S05]  /*3650*/  BSYNC.RECONVERGENT B0 ;  /* 0x0000000000007941 */ /* 0x000fea0003800200 */
.L_x_223:
        /* <DEDUP_REMOVED lines=12> */
.L_x_226:
[----:B------:R-:W-:Y:S05]  /*3720*/  BSYNC.RECONVERGENT B0 ;  /* 0x0000000000007941 */ /* 0x000fea0003800200 */
.L_x_225:
        /* <DEDUP_REMOVED lines=12> */
.L_x_228:
[----:B------:R-:W-:Y:S05]  /*37f0*/  BSYNC.RECONVERGENT B0 ;  /* 0x0000000000007941 */ /* 0x000fea0003800200 */
.L_x_227:
        /* <DEDUP_REMOVED lines=11> */
.L_x_220:
        /* <DEDUP_REMOVED lines=11> */
.L_x_232:
        /* <DEDUP_REMOVED lines=8> */
.L_x_231:
[----:B------:R-:W-:Y:S05]  /*39e0*/  BSYNC.RECONVERGENT B0 ;  /* 0x0000000000007941 */ /* 0x000fea0003800200 */
.L_x_230:
        /* <DEDUP_REMOVED lines=9> */
.L_x_219:
        /* <DEDUP_REMOVED lines=83> */
        .weak           $__internal_5_$__cuda_sm20_div_s64
        .type           $__internal_5_$__cuda_sm20_div_s64,@function
        .size           $__internal_5_$__cuda_sm20_div_s64,(.L_x_7093 - $__internal_5_$__cuda_sm20_div_s64)
$__internal_5_$__cuda_sm20_div_s64:
        /* <DEDUP_REMOVED lines=41> */
[-C--:B------:R-:W-:Y:S01]  /*4240*/  IADD3.X R20, PT, PT, RZ, ~R17.reuse, RZ, P0, !PT ;  /* 0x80000011ff147210 */ /* 0x080fe200007fe4ff */
[----:B------:R-:W-:Y:S02]  /*4250*/  IMAD.MOV.U32 R29, RZ, RZ, RZ ;  /* 0x000000ffff1d7224 */ /* 0x000fe400078e00ff */
        /* <DEDUP_REMOVED lines=30> */
[----:B------:R-:W-:Y:S01]  /*4440*/  SEL R10, R10, R13, P0 ;  /* 0x0000000d0a0a7207 */ /* 0x000fe20000000000 */
[----:B------:R-:W-:Y:S01]  /*4450*/  IMAD.MOV.U32 R13, RZ, RZ, 0x0 ;  /* 0x00000000ff0d7424 */ /* 0x000fe200078e00ff */
[----:B------:R-:W-:-:S02]  /*4460*/  ISETP.GE.AND P2, PT, R9, RZ, PT ;  /* 0x000000ff0900720c */ /* 0x000fc40003f46270 */
[----:B------:R-:W-:Y:S02]  /*4470*/  SEL R12, R12, R29, P0 ;  /* 0x0000001d0c0c7207 */ /* 0x000fe40000000000 */
[----:B------:R-:W-:Y:S02]  /*4480*/  IADD3 R11, P1, PT, RZ, -R10, RZ ;  /* 0x8000000aff0b7210 */ /* 0x000fe40007f3e0ff */
[----:B------:R-:W-:Y:S02]  /*4490*/  ISETP.NE.U32.AND P0, PT, R18, RZ, PT ;  /* 0x000000ff1200720c */ /* 0x000fe40003f05070 */
[-C--:B------:R-:W-:Y:S02]  /*44a0*/  IADD3.X R9, PT, PT, RZ, ~R12.reuse, RZ, P1, !PT ;  /* 0x8000000cff097210 */ /* 0x080fe40000ffe4ff */
[----:B------:R-:W-:Y:S02]  /*44b0*/  ISETP.NE.AND.EX P0, PT, R16, RZ, PT, P0 ;  /* 0x000000ff1000720c */ /* 0x000fe40003f05300 */
[----:B------:R-:W-:Y:S01]  /*44c0*/  SEL R9, R9, R12, !P2 ;  /* 0x0000000c09097207 */ /* 0x000fe20005000000 */
[----:B------:R-:W-:Y:S01]  /*44d0*/  IMAD.MOV.U32 R12, RZ, RZ, R14 ;  /* 0x000000ffff0c7224 */ /* 0x000fe200078e000e */
[----:B------:R-:W-:-:S04]  /*44e0*/  SEL R11, R11, R10, !P2 ;  /* 0x0000000a0b0b7207 */ /* 0x000fc80005000000 */
[----:B------:R-:W-:Y:S02]  /*44f0*/  SEL R10, R11, 0xffffffff, P0 ;  /* 0xffffffff0b0a7807 */ /* 0x000fe40000000000 */
[----:B------:R-:W-:Y:S01]  /*4500*/  SEL R11, R9, 0xffffffff, P0 ;  /* 0xffffffff090b7807 */ /* 0x000fe20000000000 */
[----:B------:R-:W-:Y:S06]  /*4510*/  RET.REL.NODEC R12 `(_ZN5flash32flash_fwd_splitkv_combine_kernelI23Flash_fwd_kernel_traitsILi64ELi64ELi256ELi4ELb0ELb0EN7cutlass6half_tE19Flash_kernel_traitsILi64ELi64ELi256ELi4ES3_EELi8ELi2ELb0EEEvNS_16Flash_fwd_paramsE) ;  /* 0xffffffb80cb87950 */ /* 0x000fec0003c3ffff */
.L_x_233:
        /* <DEDUP_REMOVED lines=14> */
.L_x_7093:


//--------------------- .text._ZN5flash32flash_fwd_splitkv_combine_kernelI23Flash_fwd_kernel_traitsILi64ELi64ELi256ELi4ELb0ELb0EN7cutlass6half_tE19Flash_kernel_traitsILi64ELi64ELi256ELi4ES3_EELi8ELi1ELb0EEEvNS_16Flash_fwd_paramsE --------------------------
	.section	.text._ZN5flash32flash_fwd_splitkv_combine_kernelI23Flash_fwd_kernel_traitsILi64ELi64ELi256ELi4ELb0ELb0EN7cutlass6half_tE19Flash_kernel_traitsILi64ELi64ELi256ELi4ES3_EELi8ELi1ELb0EEEvNS_16Flash_fwd_paramsE,"ax",@progbits
	.align	128
        .global         _ZN5flash32flash_fwd_splitkv_combine_kernelI23Flash_fwd_kernel_traitsILi64ELi64ELi256ELi4ELb0ELb0EN7cutlass6half_tE19Flash_kernel_traitsILi64ELi64ELi256ELi4ES3_EELi8ELi1ELb0EEEvNS_16Flash_fwd_paramsE
        .type           _ZN5flash32flash_fwd_splitkv_combine_kernelI23Flash_fwd_kernel_traitsILi64ELi64ELi256ELi4ELb0ELb0EN7cutlass6half_tE19Flash_kernel_traitsILi64ELi64ELi256ELi4ES3_EELi8ELi1ELb0EEEvNS_16Flash_fwd_paramsE,@function
        .size           _ZN5flash32flash_fwd_splitkv_combine_kernelI23Flash_fwd_kernel_traitsILi64ELi64ELi256ELi4ELb0ELb0EN7cutlass6half_tE19Flash_kernel_traitsILi64ELi64ELi256ELi4ES3_EELi8ELi1ELb0EEEvNS_16Flash_fwd_paramsE,(.L_x_7094 - _ZN5flash32flash_fwd_splitkv_combine_kernelI23Flash_fwd_kernel_traitsILi64ELi64ELi256ELi4ELb0ELb0EN7cutlass6half_tE19Flash_kernel_traitsILi64ELi64ELi256ELi4ES3_EELi8ELi1ELb0EEEvNS_16Flash_fwd_paramsE)
        .other          _ZN5flash32flash_fwd_splitkv_combine_kernelI23Flash_fwd_kernel_traitsILi64ELi64ELi256ELi4ELb0ELb0EN7cutlass6half_tE19Flash_kernel_traitsILi64ELi64ELi256ELi4ES3_EELi8ELi1ELb0EEEvNS_16Flash_fwd_paramsE,@"STO_CUDA_ENTRY STV_DEFAULT"
_ZN5flash32flash_fwd_splitkv_combine_kernelI23Flash_fwd_kernel_traitsILi64ELi64ELi256ELi4ELb0ELb0EN7cutlass6half_tE19Flash_kernel_traitsILi64ELi64ELi256ELi4ES3_EELi8ELi1ELb0EEEvNS_16Flash_fwd_paramsE:
.text._ZN5flash32flash_fwd_splitkv_combine_kernelI23Flash_fwd_kernel_traitsILi64ELi64ELi256ELi4ELb0ELb0EN7cutlass6half_tE19Flash_kernel_traitsILi64ELi64ELi256ELi4ES3_EELi8ELi1ELb0EEEvNS_16Flash_fwd_paramsE:
        /* <DEDUP_REMOVED lines=38> */
.L_x_234:
[----:B------:R-:W-:Y:S01]  /*0260*/  IMAD.U32 R22, RZ, RZ, UR15 ;  /* 0x0000000fff167e24 */ /* 0x000fe2000f8e00ff */
[----:B------:R-:W-:Y:S01]  /*0270*/  MOV R18, UR13 ;  /* 0x0000000d00127c02 */ /* 0x000fe20008000f00 */
[----:B------:R-:W-:Y:S01]  /*0280*/  IMAD.U32 R17, RZ, RZ, UR17 ;  /* 0x00000011ff117e24 */ /* 0x000fe2000f8e00ff */
[----:B------:R-:W-:Y:S02]  /*0290*/  MOV R16, UR10 ;  /* 0x0000000a00107c02 */ /* 0x000fe40008000f00 */
[----:B------:R-:W-:Y:S02]  /*02a0*/  MOV R14, 0x2c0 ;  /* 0x000002c0000e7802 */ /* 0x000fe40000000f00 */
[----:B------:R-:W-:Y:S05]  /*02b0*/  CALL.REL.NOINC `($__internal_6_$__cuda_sm20_div_s64) ;  /* 0x0000003c00307944 */ /* 0x000fea0003c00000 */
.L_x_235:
        /* <DEDUP_REMOVED lines=30> */
.L_x_237:
[----:B------:R-:W-:Y:S01]  /*04a0*/  IMAD.MOV.U32 R22, RZ, RZ, R10 ;  /* 0x000000ffff167224 */ /* 0x000fe200078e000a */
[----:B------:R-:W-:Y:S02]  /*04b0*/  MOV R17, R11 ;  /* 0x0000000b00117202 */ /* 0x000fe40000000f00 */
[----:B------:R-:W-:Y:S02]  /*04c0*/  MOV R14, 0x4e0 ;  /* 0x000004e0000e7802 */ /* 0x000fe40000000f00 */
[----:B------:R-:W-:Y:S05]  /*04d0*/  CALL.REL.NOINC `($__internal_6_$__cuda_sm20_div_s64) ;  /* 0x0000003800a87944 */ /* 0x000fea0003c00000 */
[----:B------:R-:W-:Y:S02]  /*04e0*/  MOV R4, R10 ;  /* 0x0000000a00047202 */ /* 0x000fe40000000f00 */
[----:B------:R-:W-:Y:S02]  /*04f0*/  MOV R5, R11 ;  /* 0x0000000b00057202 */ /* 0x000fe40000000f00 */
.L_x_238:
[----:B------:R-:W-:Y:S05]  /*0500*/  BSYNC.RECONVERGENT B0 ;  /* 0x0000000000007941 */ /* 0x000fea0003800200 */
.L_x_236:
        /* <DEDUP_REMOVED lines=58> */
.L_x_240:
[----:B------:R-:W-:Y:S01]  /*08b0*/  IMAD.MOV.U32 R22, RZ, RZ, R18 ;  /* 0x000000ffff167224 */ /* 0x000fe200078e0012 */
[----:B------:R-:W-:Y:S01]  /*08c0*/  MOV R18, R8 ;  /* 0x0000000800127202 */ /* 0x000fe20000000f00 */
[----:B------:R-:W-:Y:S01]  /*08d0*/  IMAD.MOV.U32 R17, RZ, RZ, R16 ;  /* 0x000000ffff117224 */ /* 0x000fe200078e0010 */
[----:B------:R-:W-:Y:S02]  /*08e0*/  MOV R16, R0 ;  /* 0x0000000000107202 */ /* 0x000fe40000000f00 */
[----:B------:R-:W-:Y:S02]  /*08f0*/  MOV R14, 0x910 ;  /* 0x00000910000e7802 */ /* 0x000fe40000000f00 */
[----:B------:R-:W-:Y:S05]  /*0900*/  CALL.REL.NOINC `($__internal_6_$__cuda_sm20_div_s64) ;  /* 0x00000034009c7944 */ /* 0x000fea0003c00000 */
.L_x_241:
[----:B------:R-:W-:Y:S05]  /*0910*/  BSYNC.RECONVERGENT B0 ;  /* 0x0000000000007941 */ /* 0x000fea0003800200 */
.L_x_239:
        /* <DEDUP_REMOVED lines=124> */
.L_x_243:
[----:B------:R-:W-:Y:S01]  /*10e0*/  IMAD.MOV.U32 R22, RZ, RZ, R10 ;  /* 0x000000ffff167224 */ /* 0x000fe200078e000a */
[----:B------:R-:W-:Y:S01]  /*10f0*/  MOV R18, R7 ;  /* 0x0000000700127202 */ /* 0x000fe20000000f00 */
[----:B------:R-:W-:Y:S01]  /*1100*/  IMAD.MOV.U32 R17, RZ, RZ, R11 ;  /* 0x000000ffff117224 */ /* 0x000fe200078e000b */
[----:B------:R-:W-:Y:S02]  /*1110*/  MOV R16, R25 ;  /* 0x0000001900107202 */ /* 0x000fe40000000f00 */
[----:B------:R-:W-:Y:S02]  /*1120*/  MOV R14, 0x1140 ;  /* 0x00001140000e7802 */ /* 0x000fe40000000f00 */
[----:B------:R-:W-:Y:S05]  /*1130*/  CALL.REL.NOINC `($__internal_6_$__cuda_sm20_div_s64) ;  /* 0x0000002c00907944 */ /* 0x000fea0003c00000 */
[----:B------:R-:W-:Y:S02]  /*1140*/  MOV R32, R10 ;  /* 0x0000000a00207202 */ /* 0x000fe40000000f00 */
[----:B------:R-:W-:Y:S02]  /*1150*/  MOV R33, R11 ;  /* 0x0000000b00217202 */ /* 0x000fe40000000f00 */
.L_x_244:
[----:B------:R-:W-:Y:S05]  /*1160*/  BSYNC.RECONVERGENT B0 ;  /* 0x0000000000007941 */ /* 0x000fea0003800200 */
.L_x_242:
        /* <DEDUP_REMOVED lines=57> */
.L_x_246:
[----:B------:R-:W-:Y:S01]  /*1500*/  IMAD.MOV.U32 R22, RZ, RZ, R4 ;  /* 0x000000ffff167224 */ /* 0x000fe200078e0004 */
[----:B------:R-:W-:Y:S01]  /*1510*/  MOV R17, R5 ;  /* 0x0000000500117202 */ /* 0x000fe20000000f00 */
[----:B------:R-:W-:Y:S01]  /*1520*/  IMAD.MOV.U32 R18, RZ, RZ, R6 ;  /* 0x000000ffff127224 */ /* 0x000fe200078e0006 */
[----:B------:R-:W-:Y:S02]  /*1530*/  MOV R14, 0x1550 ;  /* 0x00001550000e7802 */ /* 0x000fe40000000f00 */
[----:B------:R-:W-:Y:S05]  /*1540*/  CALL.REL.NOINC `($__internal_6_$__cuda_sm20_div_s64) ;  /* 0x00000028008c7944 */ /* 0x000fea0003c00000 */
[----:B------:R-:W-:Y:S02]  /*1550*/  MOV R20, R10 ;  /* 0x0000000a00147202 */ /* 0x000fe40000000f00 */
[----:B------:R-:W-:Y:S02]  /*1560*/  MOV R21, R11 ;  /* 0x0000000b00157202 */ /* 0x000fe40000000f00 */
.L_x_247:
[----:B------:R-:W-:Y:S05]  /*1570*/  BSYNC.RECONVERGENT B0 ;  /* 0x0000000000007941 */ /* 0x000fea0003800200 */
.L_x_245:
[----:B------:R-:W0:Y:S01]  /*1580*/  LDCU UR5, c[0x0][0x434] ;  /* 0x00008680ff0577ac */ /* 0x000e220008000800 */
[----:B------:R-:W1:Y:S01]  /*1590*/  S2R R19, SR_TID.X ;  /* 0x0000000000137919 */ /* 0x000e620000002100 */
[----:B------:R-:W2:Y:S01]  /*15a0*/  LDC R15, c[0x0][0x3e0] ;  /* 0x0000f800ff0f7b82 */ /* 0x000ea20000000800 */
[----:B------:R-:W-:Y:S01]  /*15b0*/  BSSY.RECONVERGENT B0, `(.L_x_248) ;  /* 0x0000046000007945 */ /* 0x000fe20003800200 */
[----:B------:R-:W3:Y:S01]  /*15c0*/  LDCU UR18, c[0x0][0x534] ;  /* 0x0000a680ff1277ac */ /* 0x000ee20008000800 */
[----:B------:R-:W-:Y:S01]  /*15d0*/  IMAD.MOV.U32 R24, RZ, RZ, -0x800000 ;  /* 0xff800000ff187424 */ /* 0x000fe200078e00ff */
[----:B------:R-:W4:Y:S01]  /*15e0*/  LDCU UR11, c[0x0][0x430] ;  /* 0x00008600ff0b77ac */ /* 0x000f220008000800 */
[----:B------:R-:W-:-:S04]  /*15f0*/  USHF.R.S32.HI UR8, URZ, 0x1f, UR16 ;  /* 0x0000001fff087899 */ /* 0x000fc80008011410 */
[----:B------:R-:W-:Y:S01]  /*1600*/  ULOP3.LUT UR8, UR8, 0x1, URZ, 0xfc, !UPT ;  /* 0x0000000108087892 */ /* 0x000fe2000f8efcff */
[----:B0-----:R-:W-:-:S05]  /*1610*/  IMAD.U32 R3, RZ, RZ, UR5 ;  /* 0x00000005ff037e24 */ /* 0x001fca000f8e00ff */
[----:B------:R-:W-:Y:S01]  /*1620*/  IABS R3, R3 ;  /* 0x0000000300037213 */ /* 0x000fe20000000000 */
[----:B----4-:R-:W-:-:S03]  /*1630*/  UIMAD UR11, UR5, UR11, URZ ;  /* 0x0000000b050b72a4 */ /* 0x010fc6000f8e02ff */
[----:B------:R-:W0:Y:S01]  /*1640*/  I2F.RP R9, R3 ;  /* 0x0000000300097306 */ /* 0x000e220000209400 */
[C---:B-1----:R-:W-:Y:S02]  /*1650*/  ISETP.GT.U32.AND P1, PT, R19.reuse, 0xf, PT ;  /* 0x0000000f1300780c */ /* 0x042fe40003f24070 */
[----:B------:R-:W-:Y:S02]  /*1660*/  SHF.R.U32.HI R12, RZ, 0x3, R19 ;  /* 0x00000003ff0c7819 */ /* 0x000fe40000011613 */
[----:B------:R-:W-:-:S03]  /*1670*/  LOP3.LUT R23, R19, 0x1, RZ, 0xc0, !PT ;  /* 0x0000000113177812 */ /* 0x000fc600078ec0ff */
[----:B0-----:R-:W0:Y:S02]  /*1680*/  MUFU.RCP R10, R9 ;  /* 0x00000009000a7308 */ /* 0x001e240000001000 */
[----:B0-----:R-:W-:-:S06]  /*1690*/  VIADD R10, R10, 0xffffffe ;  /* 0x0ffffffe0a0a7836 */ /* 0x001fcc0000000000 */
[----:B------:R-:W0:Y:S02]  /*16a0*/  F2I.FTZ.U32.TRUNC.NTZ R11, R10 ;  /* 0x0000000a000b7305 */ /* 0x000e24000021f000 */
[--C-:B0-----:R-:W-:Y:S02]  /*16b0*/  IMAD.MOV R4, RZ, RZ, -R11.reuse ;  /* 0x000000ffff047224 */ /* 0x101fe400078e0a0b */
[----:B------:R-:W-:Y:S02]  /*16c0*/  IMAD.MOV.U32 R10, RZ, RZ, RZ ;  /* 0x000000ffff0a7224 */ /* 0x000fe400078e00ff */
[----:B------:R-:W-:Y:S01]  /*16d0*/  IMAD R5, R4, R3, RZ ;  /* 0x0000000304057224 */ /* 0x000fe200078e02ff */
[----:B------:R-:W-:Y:S02]  /*16e0*/  IABS R4, R2 ;  /* 0x0000000200047213 */ /* 0x000fe40000000000 */
[----:B------:R-:W-:Y:S01]  /*16f0*/  LOP3.LUT R2, R2, UR5, RZ, 0x3c, !PT ;  /* 0x0000000502027c12 */ /* 0x000fe2000f8e3cff */
[----:B------:R-:W-:-:S03]  /*1700*/  IMAD.HI.U32 R5, R11, R5, R10 ;  /* 0x000000050b057227 */ /* 0x000fc600078e000a */
[----:B------:R-:W-:Y:S01]  /*1710*/  ISETP.GE.AND P2, PT, R2, RZ, PT ;  /* 0x000000ff0200720c */ /* 0x000fe20003f46270 */
[----:B------:R-:W-:Y:S01]  /*1720*/  IMAD.MOV.U32 R11, RZ, RZ, -0x800000 ;  /* 0xff800000ff0b7424 */ /* 0x000fe200078e00ff */
        /* <DEDUP_REMOVED lines=11> */
[----:B------:R-:W-:Y:S02]  /*17e0*/  @!P1 SHF.L.U32 R10, R19, 0x2, RZ ;  /* 0x00000002130a9819 */ /* 0x000fe400000006ff */
[----:B0-----:R-:W-:Y:S02]  /*17f0*/  @!P1 LEA R3, R5, R2, 0x18 ;  /* 0x0000000205039211 */ /* 0x001fe400078ec0ff */
[----:B------:R-:W-:-:S02]  /*1800*/  @!P1 MOV R5, 0x400 ;  /* 0x0000040000059802 */ /* 0x000fc40000000f00 */
[----:B------:R-:W-:Y:S01]  /*1810*/  @!P1 LOP3.LUT R10, R10, 0x1c, RZ, 0xc0, !PT ;  /* 0x0000001c0a0a9812 */ /* 0x000fe200078ec0ff */
[----:B------:R-:W-:Y:S01]  /*1820*/  @!P1 IMAD R3, R12, 0x24, R3 ;  /* 0x000000240c039824 */ /* 0x000fe200078e0203 */
[----:B-1----:R-:W-:-:S03]  /*1830*/  @!P1 LEA R2, R4, R5, 0x18 ;  /* 0x0000000504029211 */ /* 0x002fc600078ec0ff */
[----:B------:R-:W-:Y:S02]  /*1840*/  @P3 VIADD R13, R13, 0x1 ;  /* 0x000000010d0d3836 */ /* 0x000fe40000000000 */
[----:B------:R-:W-:Y:S02]  /*1850*/  @!P1 IMAD.IADD R10, R3, 0x1, R10 ;  /* 0x00000001030a9824 */ /* 0x000fe400078e020a */
[----:B------:R-:W-:Y:S01]  /*1860*/  @!P2 IMAD.MOV R13, RZ, RZ, -R13 ;  /* 0x000000ffff0da224 */ /* 0x000fe200078e0a0d */
[----:B------:R-:W-:Y:S01]  /*1870*/  @!P0 LOP3.LUT R13, RZ, UR5, RZ, 0x33, !PT ;  /* 0x00000005ff0d8c12 */ /* 0x000fe2000f8e33ff */
[----:B------:R-:W-:Y:S01]  /*1880*/  @!P1 IMAD R5, R23, 0x24, R2 ;  /* 0x0000002417059824 */ /* 0x000fe200078e0202 */
[----:B---3--:R-:W-:Y:S02]  /*1890*/  ISETP.GE.AND P0, PT, R12, UR18, PT ;  /* 0x000000120c007c0c */ /* 0x008fe4000bf06270 */
[----:B------:R-:W-:Y:S01]  /*18a0*/  SHF.R.U32.HI R2, RZ, 0x1, R19 ;  /* 0x00000001ff027819 */ /* 0x000fe20000011613 */
[----:B------:R-:W-:Y:S01]  /*18b0*/  IMAD R4, R13, UR8, RZ ;  /* 0x000000080d047c24 */ /* 0x000fe2000f8e02ff */
[----:B------:R-:W0:Y:S02]  /*18c0*/  LDCU.64 UR8, c[0x0][0x358] ;  /* 0x00006b00ff0877ac */ /* 0x000e240008000a00 */
[----:B------:R-:W-:-:S02]  /*18d0*/  @!P1 LEA R5, R2, R5, 0x2 ;  /* 0x0000000502059211 */ /* 0x000fc400078e10ff */
[----:B------:R-:W-:-:S05]  /*18e0*/  IABS R17, R4 ;  /* 0x0000000400117213 */ /* 0x000fca0000000000 */
[----:B------:R-:W-:Y:S01]  /*18f0*/  VIADD R14, R17, UR4 ;  /* 0x00000004110e7c36 */ /* 0x000fe20008000000 */
[----:B--2---:R-:W-:Y:S06]  /*1900*/  @P0 BRA `(.L_x_249) ;  /* 0x0000000000400947 */ /* 0x004fec0003800000 */
        /* <DEDUP_REMOVED lines=16> */
.L_x_249:
[----:B0-----:R-:W-:Y:S05]  /*1a10*/  BSYNC.RECONVERGENT B0 ;  /* 0x0000000000007941 */ /* 0x001fea0003800200 */
.L_x_248:
[----:B-----5:R-:W-:Y:S01]  /*1a20*/  @!P1 STS [R10], R11 ;  /* 0x0000000b0a009388 */ /* 0x020fe20000000800 */
[----:B------:R-:W-:Y:S01]  /*1a30*/  IABS R12, R15 ;  /* 0x0000000f000c7213 */ /* 0x000fe20000000000 */
[----:B------:R-:W0:Y:S01]  /*1a40*/  I2F.RP R16, R17 ;  /* 0x0000001100107306 */ /* 0x000e220000209400 */
[----:B------:R-:W-:Y:S01]  /*1a50*/  BAR.SYNC.DEFER_BLOCKING 0x0 ;  /* 0x0000000000007b1d */ /* 0x000fe20000010000 */
[----:B------:R-:W-:-:S06]  /*1a60*/  ISETP.NE.AND P5, PT, R4, RZ, PT ;  /* 0x000000ff0400720c */ /* 0x000fcc0003fa5270 */
[----:B------:R-:W1:Y:S01]  /*1a70*/  I2F.RP R18, R12 ;  /* 0x0000000c00127306 */ /* 0x000e620000209400 */
[----:B------:R-:W-:Y:S07]  /*1a80*/  BSSY.RECONVERGENT B1, `(.L_x_250) ;  /* 0x0000166000017945 */ /* 0x000fee0003800200 */
[----:B0-----:R-:W0:Y:S08]  /*1a90*/  MUFU.RCP R26, R16 ;  /* 0x00000010001a7308 */ /* 0x001e300000001000 */
[----:B-1----:R-:W1:Y:S01]  /*1aa0*/  MUFU.RCP R28, R18 ;  /* 0x00000012001c7308 */ /* 0x002e620000001000 */
[----:B------:R2:W3:Y:S01]  /*1ab0*/  @!P1 LDS R24, [R5] ;  /* 0x0000000005189984 */ /* 0x0004e20000000800 */
[----:B0-----:R-:W-:-:S06]  /*1ac0*/  VIADD R26, R26, 0xffffffe ;  /* 0x0ffffffe1a1a7836 */ /* 0x001fcc0000000000 */
[----:B------:R-:W0:Y:S01]  /*1ad0*/  F2I.FTZ.U32.TRUNC.NTZ R27, R26 ;  /* 0x0000001a001b7305 */ /* 0x000e22000021f000 */
[----:B-1----:R-:W-:-:S07]  /*1ae0*/  VIADD R28, R28, 0xffffffe ;  /* 0x0ffffffe1c1c7836 */ /* 0x002fce0000000000 */
[----:B------:R-:W1:Y:S01]  /*1af0*/  F2I.FTZ.U32.TRUNC.NTZ R29, R28 ;  /* 0x0000001c001d7305 */ /* 0x000e62000021f000 */
[----:B--2---:R-:W-:Y:S01]  /*1b00*/  IABS R5, R14 ;  /* 0x0000000e00057213 */ /* 0x004fe20000000000 */
[----:B0-----:R-:W-:Y:S02]  /*1b10*/  IMAD.MOV R10, RZ, RZ, -R27 ;  /* 0x000000ffff0a7224 */ /* 0x001fe400078e0a1b */
[----:B------:R-:W-:Y:S02]  /*1b20*/  HFMA2 R26, -RZ, RZ, 0, 0 ;  /* 0x00000000ff1a7431 */ /* 0x000fe400000001ff */
[----:B------:R-:W-:Y:S02]  /*1b30*/  IMAD R10, R10, R17, RZ ;  /* 0x000000110a0a7224 */ /* 0x000fe400078e02ff */
[----:B-1----:R-:W-:Y:S02]  /*1b40*/  IMAD.MOV R3, RZ, RZ, -R29 ;  /* 0x000000ffff037224 */ /* 0x002fe400078e0a1d */
[----:B------:R-:W-:Y:S01]  /*1b50*/  IMAD.HI.U32 R10, R27, R10, R26 ;  /* 0x0000000a1b0a7227 */ /* 0x000fe200078e001a */
[----:B---3--:R-:W0:Y:S03]  /*1b60*/  SHFL.BFLY PT, R9, R24, 0x1, 0x1f ;  /* 0x0c201f0018097f89 */ /* 0x008e2600000e0000 */
[----:B------:R-:W-:Y:S01]  /*1b70*/  IMAD R11, R3, R12, RZ ;  /* 0x0000000c030b7224 */ /* 0x000fe200078e02ff */
[----:B------:R-:W-:Y:S01]  /*1b80*/  IABS R3, R4 ;  /* 0x0000000400037213 */ /* 0x000fe20000000000 */
[----:B------:R-:W-:-:S02]  /*1b90*/  IMAD.MOV.U32 R28, RZ, RZ, RZ ;  /* 0x000000ffff1c7224 */ /* 0x000fc400078e00ff */
[----:B------:R-:W-:-:S04]  /*1ba0*/  IMAD.HI.U32 R18, R10, R5, RZ ;  /* 0x000000050a127227 */ /* 0x000fc800078e00ff */
[----:B------:R-:W-:-:S04]  /*1bb0*/  IMAD.HI.U32 R11, R29, R11, R28 ;  /* 0x0000000b1d0b7227 */ /* 0x000fc800078e001c */
[----:B------:R-:W-:Y:S02]  /*1bc0*/  IMAD.MOV R3, RZ, RZ, -R3 ;  /* 0x000000ffff037224 */ /* 0x000fe400078e0a03 */
[----:B------:R-:W-:-:S04]  /*1bd0*/  IMAD.HI.U32 R11, R11, R5, RZ ;  /* 0x000000050b0b7227 */ /* 0x000fc800078e00ff */
[----:B------:R-:W-:Y:S02]  /*1be0*/  IMAD R22, R18, R3, R5 ;  /* 0x0000000312167224 */ /* 0x000fe400078e0205 */
[----:B------:R-:W-:Y:S01]  /*1bf0*/  IMAD.MOV R10, RZ, RZ, -R11 ;  /* 0x000000ffff0a7224 */ /* 0x000fe200078e0a0b */
[----:B0-----:R-:W-:-:S03]  /*1c00*/  FMNMX.FTZ R9, R9, R24, !PT ;  /* 0x0000001809097209 */ /* 0x001fc60007810000 */
[----:B------:R-:W-:Y:S01]  /*1c10*/  IMAD R5, R12, R10, R5 ;  /* 0x0000000a0c057224 */ /* 0x000fe200078e0205 */
[----:B------:R-:W-:Y:S02]  /*1c20*/  ISETP.GT.U32.AND P1, PT, R17, R22, PT ;  /* 0x000000161100720c */ /* 0x000fe40003f24070 */
[C---:B------:R-:W-:Y:S02]  /*1c30*/  FSETP.NEU.FTZ.AND P0, PT, R9.reuse, -INF , PT ;  /* 0xff8000000900780b */ /* 0x040fe40003f1d000 */
[----:B------:R-:W-:Y:S02]  /*1c40*/  LOP3.LUT R10, R14, R17, RZ, 0x3c, !PT ;  /* 0x000000110e0a7212 */ /* 0x000fe400078e3cff */
[----:B------:R-:W-:Y:S02]  /*1c50*/  FSEL R9, R9, RZ, P0 ;  /* 0x000000ff09097208 */ /* 0x000fe40000000000 */
[----:B------:R-:W-:Y:S02]  /*1c60*/  ISETP.GT.U32.AND P0, PT, R12, R5, PT ;  /* 0x000000050c00720c */ /* 0x000fe40003f04070 */
[----:B------:R-:W-:Y:S01]  /*1c70*/  LOP3.LUT R14, R14, R15, RZ, 0x3c, !PT ;  /* 0x0000000f0e0e7212 */ /* 0x000fe200078e3cff */
[----:B------:R-:W-:Y:S01]  /*1c80*/  FADD.FTZ R16, -R9, R24 ;  /* 0x0000001809107221 */ /* 0x000fe20000010100 */
[----:B------:R-:W-:Y:S01]  /*1c90*/  ISETP.GE.AND P3, PT, R10, RZ, PT ;  /* 0x000000ff0a00720c */ /* 0x000fe20003f66270 */
[----:B------:R-:W-:Y:S01]  /*1ca0*/  @!P1 IMAD.IADD R22, R22, 0x1, -R17 ;  /* 0x0000000116169824 */ /* 0x000fe200078e0a11 */
[----:B------:R-:W-:Y:S01]  /*1cb0*/  @!P1 IADD3 R18, PT, PT, R18, 0x1, RZ ;  /* 0x0000000112129810 */ /* 0x000fe20007ffe0ff */
[----:B------:R-:W-:-:S03]  /*1cc0*/  FMUL.FTZ R16, R16, 1.4426950216293334961 ;  /* 0x3fb8aa3b10107820 */ /* 0x000fc60000410000 */
[----:B------:R-:W-:-:S03]  /*1cd0*/  ISETP.GE.U32.AND P2, PT, R22, R17, PT ;  /* 0x000000111600720c */ /* 0x000fc60003f46070 */
[----:B------:R-:W0:Y:S01]  /*1ce0*/  MUFU.EX2 R16, R16 ;  /* 0x0000001000107308 */ /* 0x000e220000000800 */
[----:B------:R-:W-:Y:S02]  /*1cf0*/  @!P0 IMAD.IADD R5, R5, 0x1, -R12 ;  /* 0x0000000105058824 */ /* 0x000fe400078e0a0c */
[----:B------:R-:W-:Y:S01]  /*1d00*/  @!P0 VIADD R11, R11, 0x1 ;  /* 0x000000010b0b8836 */ /* 0x000fe20000000000 */
[----:B------:R-:W-:Y:S02]  /*1d10*/  ISETP.NE.AND P0, PT, R15, RZ, PT ;  /* 0x000000ff0f00720c */ /* 0x000fe40003f05270 */
[----:B------:R-:W-:-:S04]  /*1d20*/  ISETP.GE.U32.AND P4, PT, R5, R12, PT ;  /* 0x0000000c0500720c */ /* 0x000fc80003f86070 */
[----:B------:R-:W-:Y:S01]  /*1d30*/  @P2 VIADD R18, R18, 0x1 ;  /* 0x0000000112122836 */ /* 0x000fe20000000000 */
[----:B------:R-:W-:Y:S01]  /*1d40*/  ISETP.GE.AND P2, PT, R14, RZ, PT ;  /* 0x000000ff0e00720c */ /* 0x000fe20003f46270 */
[----:B0-----:R-:W0:Y:S03]  /*1d50*/  SHFL.BFLY PT, R3, R16, 0x1, 0x1f ;  /* 0x0c201f0010037f89 */ /* 0x001e2600000e0000 */
[----:B------:R-:W-:Y:S02]  /*1d60*/  @!P3 IADD3 R18, PT, PT, -R18, RZ, RZ ;  /* 0x000000ff1212b210 */ /* 0x000fe40007ffe1ff */
[----:B------:R-:W-:Y:S02]  /*1d70*/  ISETP.NE.AND P3, PT, R13, RZ, PT ;  /* 0x000000ff0d00720c */ /* 0x000fe40003f65270 */
[----:B------:R-:W-:Y:S01]  /*1d80*/  @P4 VIADD R11, R11, 0x1 ;  /* 0x000000010b0b4836 */ /* 0x000fe20000000000 */
[----:B------:R-:W-:-:S02]  /*1d90*/  @!P5 LOP3.LUT R18, RZ, R17, RZ, 0x33, !PT ;  /* 0x00000011ff12d212 */ /* 0x000fc400078e33ff */
[----:B------:R-:W-:Y:S02]  /*1da0*/  SEL R12, RZ, 0x1, !P3 ;  /* 0x00000001ff0c7807 */ /* 0x000fe40005800000 */
[----:B------:R-:W-:Y:S01]  /*1db0*/  @!P2 IMAD.MOV R11, RZ, RZ, -R11 ;  /* 0x000000ffff0ba224 */ /* 0x000fe200078e0a0b */
[----:B------:R-:W-:Y:S02]  /*1dc0*/  @!P0 LOP3.LUT R11, RZ, R15, RZ, 0x33, !PT ;  /* 0x0000000fff0b8212 */ /* 0x000fe400078e33ff */
[----:B------:R-:W-:Y:S02]  /*1dd0*/  LOP3.LUT P0, RZ, R19, 0x3f1, RZ, 0xc0, !PT ;  /* 0x000003f113ff7812 */ /* 0x000fe4000780c0ff */
[----:B------:R-:W-:Y:S01]  /*1de0*/  SHF.R.S32.HI R13, RZ, 0x1f, R4 ;  /* 0x0000001fff0d7819 */ /* 0x000fe20000011404 */
[----:B------:R-:W-:Y:S01]  /*1df0*/  IMAD R4, R4, UR11, RZ ;  /* 0x0000000b04047c24 */ /* 0x000fe2000f8e02ff */
[----:B------:R-:W-:Y:S02]  /*1e00*/  ISETP.LT.U32.AND P2, PT, R20, R18, PT ;  /* 0x000000121400720c */ /* 0x000fe40003f41070 */
[----:B------:R-:W-:-:S02]  /*1e10*/  SHF.R.S32.HI R5, RZ, 0x1f, R18 ;  /* 0x0000001fff057819 */ /* 0x000fc40000011412 */
[----:B------:R-:W-:Y:S02]  /*1e20*/  LOP3.LUT R12, R13, R12, RZ, 0xfc, !PT ;  /* 0x0000000c0d0c7212 */ /* 0x000fe400078efcff */
[----:B------:R-:W-:Y:S01]  /*1e30*/  ISETP.LT.AND.EX P2, PT, R21, R5, PT, P2 ;  /* 0x000000051500720c */ /* 0x000fe20003f41320 */
[----:B0-----:R-:W-:Y:S01]  /*1e40*/  FADD.FTZ R3, R16, R3 ;  /* 0x0000000310037221 */ /* 0x001fe20000010000 */
[----:B------:R-:W-:Y:S02]  /*1e50*/  IMAD.MOV.U32 R21, RZ, RZ, 0x7f800000 ;  /* 0x7f800000ff157424 */ /* 0x000fe400078e00ff */
[----:B------:R-:W-:Y:S02]  /*1e60*/  SEL R5, R20, R18, P2 ;  /* 0x0000001214057207 */ /* 0x000fe40001000000 */
        /* <DEDUP_REMOVED lines=57> */
.L_x_253:
[----:B------:R-:W-:Y:S01]  /*2200*/  LEA.HI R2, R19, UR14, RZ, 0x1f ;  /* 0x0000000e13027c11 */ /* 0x000fe2000f8ff8ff */
[----:B------:R-:W-:Y:S01]  /*2210*/  IMAD.MOV.U32 R17, RZ, RZ, RZ ;  /* 0x000000ffff117224 */ /* 0x000fe200078e00ff */
[----:B------:R-:W-:Y:S02]  /*2220*/  MOV R18, R30 ;  /* 0x0000001e00127202 */ /* 0x000fe40000000f00 */
[----:B------:R-:W-:Y:S01]  /*2230*/  MOV R14, 0x2260 ;  /* 0x00002260000e7802 */ /* 0x000fe20000000f00 */
[----:B------:R-:W-:Y:S02]  /*2240*/  IMAD.MOV.U32 R22, RZ, RZ, R2 ;  /* 0x000000ffff167224 */ /* 0x000fe400078e0002 */
[----:B------:R-:W-:Y:S05]  /*2250*/  CALL.REL.NOINC `($__internal_6_$__cuda_sm20_div_s64) ;  /* 0x0000001c00487944 */ /* 0x000fea0003c00000 */
[----:B------:R-:W-:Y:S02]  /*2260*/  IADD3 R9, PT, PT, -R10, RZ, RZ ;  /* 0x000000ff0a097210 */ /* 0x000fe40007ffe1ff */
[----:B------:R-:W-:-:S03]  /*2270*/  MOV R31, R11 ;  /* 0x0000000b001f7202 */ /* 0x000fc60000000f00 */
[----:B------:R-:W-:Y:S01]  /*2280*/  IMAD R9, R30, R9, R2 ;  /* 0x000000091e097224 */ /* 0x000fe200078e0202 */
[----:B------:R-:W-:-:S07]  /*2290*/  MOV R30, R10 ;  /* 0x0000000a001e7202 */ /* 0x000fce0000000f00 */
.L_x_254:
        /* <DEDUP_REMOVED lines=59> */
.L_x_256:
[----:B------:R-:W-:Y:S01]  /*2650*/  IMAD.MOV.U32 R22, RZ, RZ, R30 ;  /* 0x000000ffff167224 */ /* 0x000fe200078e001e */
[----:B------:R-:W-:Y:S01]  /*2660*/  MOV R17, R31 ;  /* 0x0000001f00117202 */ /* 0x000fe20000000f00 */
[----:B------:R-:W-:Y:S01]  /*2670*/  IMAD.MOV.U32 R18, RZ, RZ, R34 ;  /* 0x000000ffff127224 */ /* 0x000fe200078e0022 */
[----:B------:R-:W-:Y:S02]  /*2680*/  MOV R14, 0x26a0 ;  /* 0x000026a0000e7802 */ /* 0x000fe40000000f00 */
[----:B------:R-:W-:Y:S05]  /*2690*/  CALL.REL.NOINC `($__internal_6_$__cuda_sm20_div_s64) ;  /* 0x0000001800387944 */ /* 0x000fea0003c00000 */
[----:B------:R-:W-:-:S05]  /*26a0*/  IADD3 R31, PT, PT, -R10, RZ, RZ ;  /* 0x000000ff0a1f7210 */ /* 0x000fca0007ffe1ff */
[----:B------:R-:W-:Y:S02]  /*26b0*/  IMAD R31, R31, R34, R30 ;  /* 0x000000221f1f7224 */ /* 0x000fe400078e021e */
.L_x_257:
[----:B------:R-:W-:Y:S05]  /*26c0*/  BSYNC.RECONVERGENT B0 ;  /* 0x0000000000007941 */ /* 0x000fea0003800200 */
.L_x_255:
        /* <DEDUP_REMOVED lines=157> */
.L_x_252:
[----:B------:R-:W0:Y:S01]  /*30a0*/  LDC.64 R4, c[0x0][0x420] ;  /* 0x00010800ff047b82 */ /* 0x000e220000000a00 */
[----:B------:R-:W-:-:S05]  /*30b0*/  IADD3 R2, PT, PT, R2, UR14, RZ ;  /* 0x0000000e02027c10 */ /* 0x000fca000fffe0ff */
[----:B0-----:R-:W-:-:S05]  /*30c0*/  IMAD.WIDE.U32 R2, R2, 0x4, R4 ;  /* 0x0000000402027825 */ /* 0x001fca00078e0004 */
[----:B------:R1:W-:Y:S02]  /*30d0*/  STG.E desc[UR8][R2.64], R21 ;  /* 0x0000001502007986 */ /* 0x0003e4000c101908 */
.L_x_251:
[----:B------:R-:W-:Y:S05]  /*30e0*/  BSYNC.RECONVERGENT B1 ;  /* 0x0000000000017941 */ /* 0x000fea0003800200 */
.L_x_250:
        /* <DEDUP_REMOVED lines=11> */
[----:B--2---:R-:W-:Y:S01]  /*31a0*/  LEA R3, R0, R3, 0x18 ;  /* 0x0000000300037211 */ /* 0x004fe200078ec0ff */
[----:B------:R-:W-:-:S04]  /*31b0*/  IMAD.SHL.U32 R0, R19, 0x2, RZ ;  /* 0x0000000213007824 */ /* 0x000fc800078e00ff */
[----:B------:R-:W-:Y:S01]  /*31c0*/  IMAD R2, R2, 0x24, R3 ;  /* 0x0000002402027824 */ /* 0x000fe200078e0203 */
[----:B------:R-:W-:-:S04]  /*31d0*/  LOP3.LUT R3, R0, 0x7fc, RZ, 0xc0, !PT ;  /* 0x000007fc00037812 */ /* 0x000fc800078ec0ff */
[----:B------:R-:W-:-:S05]  /*31e0*/  IADD3 R3, PT, PT, R2, R3, RZ ;  /* 0x0000000302037210 */ /* 0x000fca0007ffe0ff */
[----:B0-----:R2:W-:Y:S02]  /*31f0*/  STS [R3], R4 ;  /* 0x0000000403007388 */ /* 0x0015e40000000800 */
.L_x_259:
[----:B------:R-:W-:Y:S05]  /*3200*/  BSYNC.RECONVERGENT B0 ;  /* 0x0000000000007941 */ /* 0x000fea0003800200 */
.L_x_258:
        /* <DEDUP_REMOVED lines=43> */
.L_x_270:
        /* <DEDUP_REMOVED lines=9> */
.L_x_263:
[----:B------:R-:W-:Y:S05]  /*3550*/  BSYNC.RECONVERGENT B0 ;  /* 0x0000000000007941 */ /* 0x000fea0003800200 */
.L_x_262:
        /* <DEDUP_REMOVED lines=12> */
.L_x_265:
[----:B------:R-:W-:Y:S05]  /*3620*/  BSYNC.RECONVERGENT B0 ;  /* 0x0000000000007941 */ /* 0x000fea0003800200 */
.L_x_264:
        /* <DEDUP_REMOVED lines=12> */
.L_x_267:
[----:B------:R-:W-:Y:S05]  /*36f0*/  BSYNC.RECONVERGENT B0 ;  /* 0x0000000000007941 */ /* 0x000fea0003800200 */
.L_x_266:
        /* <DEDUP_REMOVED lines=12> */
.L_x_269:
[----:B------:R-:W-:Y:S05]  /*37c0*/  BSYNC.RECONVERGENT B0 ;  /* 0x0000000000007941 */ /* 0x000fea0003800200 */
.L_x_268:
        /* <DEDUP_REMOVED lines=11> */
.L_x_261:
        /* <DEDUP_REMOVED lines=11> */
.L_x_273:
        /* <DEDUP_REMOVED lines=8> */
.L_x_272:
[----:B------:R-:W-:Y:S05]  /*39b0*/  BSYNC.RECONVERGENT B0 ;  /* 0x0000000000007941 */ /* 0x000fea0003800200 */
.L_x_271:
        /* <DEDUP_REMOVED lines=9> */
.L_x_260:
        /* <DEDUP_REMOVED lines=83> */
        .weak           $__internal_6_$__cuda_sm20_div_s64
        .type           $__internal_6_$__cuda_sm20_div_s64,@function
        .size           $__internal_6_$__cuda_sm20_div_s64,(.L_x_7094 - $__internal_6_$__cuda_sm20_div_s64)
$__internal_6_$__cuda_sm20_div_s64:
        /* <DEDUP_REMOVED lines=86> */
[----:B------:R-:W-:Y:S06]  /*44e0*/  RET.REL.NODEC R12 `(_ZN5flash32flash_fwd_splitkv_combine_kernelI23Flash_fwd_kernel_traitsILi64ELi64ELi256ELi4ELb0ELb0EN7cutlass6half_tE19Flash_kernel_traitsILi64ELi64ELi256ELi4ES3_EELi8ELi1ELb0EEEvNS_16Flash_fwd_paramsE) ;  /* 0xffffffb80cc47950 */ /* 0x000fec0003c3ffff */
.L_x_274:
        /* <DEDUP_REMOVED lines=9> */
.L_x_7094:


//--------------------- .text._ZN5flash32flash_fwd_splitkv_combine_kernelI23Flash_fwd_kernel_traitsILi64ELi64ELi256ELi4ELb0ELb0EN7cutlass6half_tE19Flash_kernel_traitsILi64ELi64ELi256ELi4ES3_EELi8ELi7ELb1EEEvNS_16Flash_fwd_paramsE --------------------------
	.section	.text._ZN5flash32flash_fwd_splitkv_combine_kernelI23Flash_fwd_kernel_traitsILi64ELi64ELi256ELi4ELb0ELb0EN7cutlass6half_tE19Flash_kernel_traitsILi64ELi64ELi256ELi4ES3_EELi8ELi7ELb1EEEvNS_16Flash_fwd_paramsE,"ax",@progbits
	.align	128
        .global         _ZN5flash32flash_fwd_splitkv_combine_kernelI23Flash_fwd_kernel_traitsILi64ELi64ELi256ELi4ELb0ELb0EN7cutlass6half_tE19Flash_kernel_traitsILi64ELi64ELi256ELi4ES3_EELi8ELi7ELb1EEEvNS_16Flash_fwd_paramsE
        .type           _ZN5flash32flash_fwd_splitkv_combine_kernelI23Flash_fwd_kernel_traitsILi64ELi64ELi256ELi4ELb0ELb0EN7cutlass6half_tE19Flash_kernel_traitsILi64ELi64ELi256ELi4ES3_EELi8ELi7ELb1EEEvNS_16Flash_fwd_paramsE,@function
        .size           _ZN5flash32flash_fwd_splitkv_combine_kernelI23Flash_fwd_kernel_traitsILi64ELi64ELi256ELi4ELb0ELb0EN7cutlass6half_tE19Flash_kernel_traitsILi64ELi64ELi256ELi4ES3_EELi8ELi7ELb1EEEvNS_16Flash_fwd_paramsE,(.L_x_7095 - _ZN5flash32flash_fwd_splitkv_combine_kernelI23Flash_fwd_kernel_traitsILi64ELi64ELi256ELi4ELb0ELb0EN7cutlass6half_tE19Flash_kernel_traitsILi64ELi64ELi256ELi4ES3_EELi8ELi7ELb1EEEvNS_16Flash_fwd_paramsE)
        .other          _ZN5flash32flash_fwd_splitkv_combine_kernelI23Flash_fwd_kernel_traitsILi64ELi64ELi256ELi4ELb0ELb0EN7cutlass6half_tE19Flash_kernel_traitsILi64ELi64ELi256ELi4ES3_EELi8ELi7ELb1EEEvNS_16Flash_fwd_paramsE,@"STO_CUDA_ENTRY STV_DEFAULT"
_ZN5flash32flash_fwd_splitkv_combine_kernelI23Flash_fwd_kernel_traitsILi64ELi64ELi256ELi4ELb0ELb0EN7cutlass6half_tE19Flash_kernel_traitsILi64ELi64ELi256ELi4ES3_EELi8ELi7ELb1EEEvNS_16Flash_fwd_paramsE:
.text._ZN5flash32flash_fwd_splitkv_combine_kernelI23Flash_fwd_kernel_traitsILi64ELi64ELi256ELi4ELb0ELb0EN7cutlass6half_tE19Flash_kernel_traitsILi64ELi64ELi256ELi4ES3_EELi8ELi7ELb1EEEvNS_16Flash_fwd_paramsE:
        /* <DEDUP_REMOVED lines=38> */
.L_x_275:
[----:B------:R-:W-:Y:S01]  /*0260*/  IMAD.U32 R16, RZ, RZ, UR21 ;  /* 0x00000015ff107e24 */ /* 0x000fe2000f8e00ff */
[----:B------:R-:W-:Y:S01]  /*0270*/  MOV R20, UR19 ;  /* 0x0000001300147c02 */ /* 0x000fe20008000f00 */
[----:B------:R-:W-:Y:S01]  /*0280*/  IMAD.U32 R21, RZ, RZ, UR15 ;  /* 0x0000000fff157e24 */ /* 0x000fe2000f8e00ff */
[----:B------:R-:W-:Y:S02]  /*0290*/  MOV R19, UR14 ;  /* 0x0000000e00137c02 */ /* 0x000fe40008000f00 */
[----:B------:R-:W-:Y:S02]  /*02a0*/  MOV R18, 0x2c0 ;  /* 0x000002c000127802 */ /* 0x000fe40000000f00 */
[----:B------:R-:W-:Y:S05]  /*02b0*/  CALL.REL.NOINC `($__internal_7_$__cuda_sm20_div_s64) ;  /* 0x0000005400047944 */ /* 0x000fea0003c00000 */
[----:B------:R-:W-:-:S07]  /*02c0*/  MOV R11, R13 ;  /* 0x0000000d000b7202 */ /* 0x000fce0000000f00 */
.L_x_276:
        /* <DEDUP_REMOVED lines=30> */
.L_x_278:
[----:B------:R-:W-:Y:S01]  /*04b0*/  IMAD.MOV.U32 R16, RZ, RZ, R10 ;  /* 0x000000ffff107224 */ /* 0x000fe200078e000a */
[----:B------:R-:W-:Y:S02]  /*04c0*/  MOV R21, R11 ;  /* 0x0000000b00157202 */ /* 0x000fe40000000f00 */
[----:B------:R-:W-:Y:S02]  /*04d0*/  MOV R18, 0x4f0 ;  /* 0x000004f000127802 */ /* 0x000fe40000000f00 */
[----:B------:R-:W-:Y:S05]  /*04e0*/  CALL.REL.NOINC `($__internal_7_$__cuda_sm20_div_s64) ;  /* 0x0000005000787944 */ /* 0x000fea0003c00000 */
[----:B------:R-:W-:Y:S02]  /*04f0*/  MOV R4, R10 ;  /* 0x0000000a00047202 */ /* 0x000fe40000000f00 */
[----:B------:R-:W-:Y:S02]  /*0500*/  MOV R5, R13 ;  /* 0x0000000d00057202 */ /* 0x000fe40000000f00 */
.L_x_279:
[----:B------:R-:W-:Y:S05]  /*0510*/  BSYNC.RECONVERGENT B0 ;  /* 0x0000000000007941 */ /* 0x000fea0003800200 */
.L_x_277:
        /* <DEDUP_REMOVED lines=57> */
.L_x_281:
[----:B------:R-:W-:Y:S01]  /*08b0*/  IMAD.MOV.U32 R16, RZ, RZ, R20 ;  /* 0x000000ffff107224 */ /* 0x000fe200078e0014 */
[----:B------:R-:W-:Y:S01]  /*08c0*/  MOV R20, R11 ;  /* 0x0000000b00147202 */ /* 0x000fe20000000f00 */
[----:B------:R-:W-:Y:S01]  /*08d0*/  IMAD.MOV.U32 R21, RZ, RZ, R19 ;  /* 0x000000ffff157224 */ /* 0x000fe200078e0013 */
[----:B------:R-:W-:Y:S02]  /*08e0*/  MOV R19, R37 ;  /* 0x0000002500137202 */ /* 0x000fe40000000f00 */
[----:B------:R-:W-:Y:S02]  /*08f0*/  MOV R18, 0x910 ;  /* 0x0000091000127802 */ /* 0x000fe40000000f00 */
[----:B------:R-:W-:Y:S05]  /*0900*/  CALL.REL.NOINC `($__internal_7_$__cuda_sm20_div_s64) ;  /* 0x0000004c00707944 */ /* 0x000fea0003c00000 */
[----:B------:R-:W-:Y:S02]  /*0910*/  MOV R12, R10 ;  /* 0x0000000a000c7202 */ /* 0x000fe40000000f00 */
.L_x_282:
[----:B------:R-:W-:Y:S05]  /*0920*/  BSYNC.RECONVERGENT B0 ;  /* 0x0000000000007941 */ /* 0x000fea0003800200 */
.L_x_280:
        /* <DEDUP_REMOVED lines=124> */
.L_x_284:
[----:B------:R-:W-:Y:S01]  /*10f0*/  IMAD.MOV.U32 R16, RZ, RZ, R12 ;  /* 0x000000ffff107224 */ /* 0x000fe200078e000c */
[----:B------:R-:W-:Y:S01]  /*1100*/  MOV R20, R8 ;  /* 0x0000000800147202 */ /* 0x000fe20000000f00 */
[----:B------:R-:W-:Y:S01]  /*1110*/  IMAD.MOV.U32 R21, RZ, RZ, R13 ;  /* 0x000000ffff157224 */ /* 0x000fe200078e000d */
[----:B------:R-:W-:Y:S02]  /*1120*/  MOV R19, R0 ;  /* 0x0000000000137202 */ /* 0x000fe40000000f00 */
[----:B------:R-:W-:Y:S02]  /*1130*/  MOV R18, 0x1150 ;  /* 0x0000115000127802 */ /* 0x000fe40000000f00 */
[----:B------:R-:W-:Y:S05]  /*1140*/  CALL.REL.NOINC `($__internal_7_$__cuda_sm20_div_s64) ;  /* 0x0000004400607944 */ /* 0x000fea0003c00000 */
[----:B------:R-:W-:Y:S02]  /*1150*/  MOV R42, R10 ;  /* 0x0000000a002a7202 */ /* 0x000fe40000000f00 */
[----:B------:R-:W-:Y:S02]  /*1160*/  MOV R43, R13 ;  /* 0x0000000d002b7202 */ /* 0x000fe40000000f00 */
.L_x_285:
[----:B------:R-:W-:Y:S05]  /*1170*/  BSYNC.RECONVERGENT B0 ;  /* 0x0000000000007941 */ /* 0x000fea0003800200 */
.L_x_283:
        /* <DEDUP_REMOVED lines=57> */
.L_x_287:
[----:B------:R-:W-:Y:S01]  /*1510*/  IMAD.MOV.U32 R16, RZ, RZ, R4 ;  /* 0x000000ffff107224 */ /* 0x000fe200078e0004 */
[----:B------:R-:W-:Y:S01]  /*1520*/  MOV R21, R5 ;  /* 0x0000000500157202 */ /* 0x000fe20000000f00 */
[----:B------:R-:W-:Y:S01]  /*1530*/  IMAD.MOV.U32 R20, RZ, RZ, R7 ;  /* 0x000000ffff147224 */ /* 0x000fe200078e0007 */
[----:B------:R-:W-:Y:S02]  /*1540*/  MOV R18, 0x1560 ;  /* 0x0000156000127802 */ /* 0x000fe40000000f00 */
[----:B------:R-:W-:Y:S05]  /*1550*/  CALL.REL.NOINC `($__internal_7_$__cuda_sm20_div_s64) ;  /* 0x00000040005c7944 */ /* 0x000fea0003c00000 */
[----:B------:R-:W-:Y:S02]  /*1560*/  MOV R20, R10 ;  /* 0x0000000a00147202 */ /* 0x000fe40000000f00 */
[----:B------:R-:W-:Y:S02]  /*1570*/  MOV R21, R13 ;  /* 0x0000000d00157202 */ /* 0x000fe40000000f00 */
.L_x_288:
[----:B------:R-:W-:Y:S05]  /*1580*/  BSYNC.RECONVERGENT B0 ;  /* 0x0000000000007941 */ /* 0x000fea0003800200 */
.L_x_286:
        /* <DEDUP_REMOVED lines=28> */
[----:B------:R-:W-:-:S04]  /*1750*/  @!P2 IMAD.WIDE.U32 R24, R18, UR21, R24 ;  /* 0x000000151218ac25 */ /* 0x000fc8000f8e0018 */
[----:B------:R-:W-:-:S03]  /*1760*/  @!P2 IMAD R18, R18, UR15, R25 ;  /* 0x0000000f1212ac24 */ /* 0x000fc6000f8e0219 */
[----:B------:R-:W3:Y:S01]  /*1770*/  @!P6 LDC.64 R14, c[0x0][0x428] ;  /* 0x00010a00ff0eeb82 */ /* 0x000ee20000000a00 */
[----:B0-----:R-:W-:-:S04]  /*1780*/  @!P3 LEA R32, P0, R30, R12, 0x2 ;  /* 0x0000000c1e20b211 */ /* 0x001fc800078010ff */
[----:B------:R-:W-:-:S03]  /*1790*/  @!P3 LEA.HI.X R33, R30, R13, R10, 0x2, P0 ;  /* 0x0000000d1e21b211 */ /* 0x000fc600000f140a */
[----:B------:R-:W0:Y:S01]  /*17a0*/  @!P5 LDC.64 R12, c[0x0][0x428] ;  /* 0x00010a00ff0cdb82 */ /* 0x000e220000000a00 */
[----:B------:R-:W-:Y:S02]  /*17b0*/  MOV R10, 0xff800000 ;  /* 0xff800000000a7802 */ /* 0x000fe40000000f00 */
[C---:B-1----:R-:W-:Y:S01]  /*17c0*/  @!P2 LEA R34, P0, R24.reuse, R16, 0x2 ;  /* 0x000000101822a211 */ /* 0x042fe200078010ff */
[----:B------:R-:W-:Y:S01]  /*17d0*/  @!P6 IMAD.MOV.U32 R30, RZ, RZ, R22 ;  /* 0x000000ffff1ee224 */ /* 0x000fe200078e0016 */
[----:B------:R-:W-:Y:S01]  /*17e0*/  @!P6 MOV R31, R23 ;  /* 0x00000017001fe202 */ /* 0x000fe20000000f00 */
[C---:B------:R-:W-:Y:S01]  /*17f0*/  VIADD R25, R5.reuse, 0x50 ;  /* 0x0000005005197836 */ /* 0x040fe20000000000 */
[----:B------:R-:W-:Y:S01]  /*1800*/  @!P2 LEA.HI.X R35, R24, R17, R18, 0x2, P0 ;  /* 0x000000111823a211 */ /* 0x000fe200000f1412 */
[C---:B------:R-:W-:Y:S01]  /*1810*/  VIADD R9, R5.reuse, 0x70 ;  /* 0x0000007005097836 */ /* 0x040fe20000000000 */
[----:B------:R-:W-:Y:S01]  /*1820*/  IADD3 R24, PT, PT, R5, 0x60, RZ ;  /* 0x0000006005187810 */ /* 0x000fe20007ffe0ff */
[----:B--2---:R1:W2:Y:S01]  /*1830*/  @!P3 LDG.E R10, desc[UR10][R32.64] ;  /* 0x0000000a200ab981 */ /* 0x0042a2000c1e1900 */
[----:B------:R-:W-:Y:S01]  /*1840*/  @!P6 IMAD.WIDE.U32 R30, R28, UR21, R30 ;  /* 0x000000151c1eec25 */ /* 0x000fe2000f8e001e */
[----:B------:R-:W4:Y:S01]  /*1850*/  @!P4 LDC.64 R18, c[0x0][0x428] ;  /* 0x00010a00ff12cb82 */ /* 0x000f220000000a00 */
[----:B------:R-:W-:Y:S01]  /*1860*/  ISETP.GE.OR P3, PT, R25, UR4, !P1 ;  /* 0x0000000419007c0c */ /* 0x000fe2000cf66670 */
[----:B------:R5:W2:Y:S01]  /*1870*/  @!P2 LDG.E R26, desc[UR10][R34.64] ;  /* 0x0000000a221aa981 */ /* 0x000aa2000c1e1900 */
[----:B------:R-:W-:Y:S01]  /*1880*/  ISETP.GE.OR P2, PT, R24, UR4, !P1 ;  /* 0x0000000418007c0c */ /* 0x000fe2000cf46670 */
[----:B------:R-:W-:Y:S01]  /*1890*/  @!P6 IMAD R16, R28, UR15, R31 ;  /* 0x0000000f1c10ec24 */ /* 0x000fe2000f8e021f */
[----:B------:R-:W-:-:S02]  /*18a0*/  ISETP.GE.OR P1, PT, R9, UR4, !P1 ;  /* 0x0000000409007c0c */ /* 0x000fc4000cf26670 */
[----:B---3--:R-:W-:-:S04]  /*18b0*/  @!P6 LEA R28, P0, R30, R14, 0x2 ;  /* 0x0000000e1e1ce211 */ /* 0x008fc800078010ff */
[----:B------:R-:W-:-:S03]  /*18c0*/  @!P6 LEA.HI.X R29, R30, R15, R16, 0x2, P0 ;  /* 0x0000000f1e1de211 */ /* 0x000fc600000f1410 */
[----:B------:R-:W3:Y:S01]  /*18d0*/  @!P3 LDC.64 R16, c[0x0][0x428] ;  /* 0x00010a00ff10bb82 */ /* 0x000ee20000000a00 */
[----:B-1----:R-:W-:Y:S02]  /*18e0*/  @!P5 IMAD.MOV.U32 R32, RZ, RZ, R22 ;  /* 0x000000ffff20d224 */ /* 0x002fe400078e0016 */
[--C-:B------:R-:W-:Y:S01]  /*18f0*/  @!P5 IMAD.MOV.U32 R33, RZ, RZ, R23.reuse ;  /* 0x000000ffff21d224 */ /* 0x100fe200078e0017 */
[----:B-----5:R-:W-:Y:S01]  /*1900*/  @!P4 MOV R34, R22 ;  /* 0x000000160022c202 */ /* 0x020fe20000000f00 */
[----:B------:R-:W-:Y:S02]  /*1910*/  @!P4 IMAD.MOV.U32 R35, RZ, RZ, R23 ;  /* 0x000000ffff23c224 */ /* 0x000fe400078e0017 */
[----:B------:R-:W-:-:S04]  /*1920*/  @!P5 IMAD.WIDE.U32 R32, R27, UR21, R32 ;  /* 0x000000151b20dc25 */ /* 0x000fc8000f8e0020 */
[----:B------:R-:W-:Y:S01]  /*1930*/  @!P5 IMAD R14, R27, UR15, R33 ;  /* 0x0000000f1b0edc24 */ /* 0x000fe2000f8e0221 */
[----:B0-----:R-:W-:Y:S01]  /*1940*/  @!P5 LEA R30, P0, R32, R12, 0x2 ;  /* 0x0000000c201ed211 */ /* 0x001fe200078010ff */
[----:B------:R-:W-:-:S03]  /*1950*/  @!P4 IMAD.WIDE.U32 R34, R6, UR21, R34 ;  /* 0x000000150622cc25 */ /* 0x000fc6000f8e0022 */
[----:B------:R-:W-:Y:S01]  /*1960*/  @!P5 LEA.HI.X R31, R32, R13, R14, 0x2, P0 ;  /* 0x0000000d201fd211 */ /* 0x000fe200000f140e */
[----:B------:R-:W-:Y:S01]  /*1970*/  @!P4 IMAD R6, R6, UR15, R35 ;  /* 0x0000000f0606cc24 */ /* 0x000fe2000f8e0223 */
[----:B------:R-:W0:Y:S01]  /*1980*/  @!P2 LDC.64 R14, c[0x0][0x428] ;  /* 0x00010a00ff0eab82 */ /* 0x000e220000000a00 */
[----:B----4-:R-:W-:-:S07]  /*1990*/  @!P4 LEA R32, P0, R34, R18, 0x2 ;  /* 0x000000122220c211 */ /* 0x010fce00078010ff */
[----:B------:R-:W1:Y:S01]  /*19a0*/  @!P1 LDC.64 R12, c[0x0][0x428] ;  /* 0x00010a00ff0c9b82 */ /* 0x000e620000000a00 */
[----:B------:R-:W-:Y:S01]  /*19b0*/  @!P4 LEA.HI.X R33, R34, R19, R6, 0x2, P0 ;  /* 0x000000132221c211 */ /* 0x000fe200000f1406 */
[--C-:B------:R-:W-:Y:S01]  /*19c0*/  @!P3 IMAD.MOV.U32 R38, RZ, RZ, R22.reuse ;  /* 0x000000ffff26b224 */ /* 0x100fe200078e0016 */
[----:B------:R-:W-:Y:S01]  /*19d0*/  @!P3 MOV R39, R23 ;  /* 0x000000170027b202 */ /* 0x000fe20000000f00 */
[----:B------:R-:W-:Y:S01]  /*19e0*/  @!P2 IMAD.MOV.U32 R34, RZ, RZ, R22 ;  /* 0x000000ffff22a224 */ /* 0x000fe200078e0016 */
[----:B------:R-:W-:Y:S01]  /*19f0*/  @!P1 MOV R40, R22 ;  /* 0x0000001600289202 */ /* 0x000fe20000000f00 */
[--C-:B------:R-:W-:Y:S01]  /*1a00*/  @!P2 IMAD.MOV.U32 R35, RZ, RZ, R23.reuse ;  /* 0x000000ffff23a224 */ /* 0x100fe200078e0017 */
[----:B------:R-:W-:Y:S01]  /*1a10*/  MOV R19, 0xff800000 ;  /* 0xff80000000137802 */ /* 0x000fe20000000f00 */
[----:B------:R-:W-:Y:S02]  /*1a20*/  IMAD.MOV.U32 R6, RZ, RZ, -0x800000 ;  /* 0xff800000ff067424 */ /* 0x000fe400078e00ff */
[----:B------:R-:W-:-:S02]  /*1a30*/  @!P1 IMAD.MOV.U32 R41, RZ, RZ, R23 ;  /* 0x000000ffff299224 */ /* 0x000fc400078e0017 */
[----:B------:R-:W-:Y:S01]  /*1a40*/  @!P3 IMAD.WIDE.U32 R38, R25, UR21, R38 ;  /* 0x000000151926bc25 */ /* 0x000fe2000f8e0026 */
[----:B------:R-:W4:Y:S03]  /*1a50*/  @!P5 LDG.E R19, desc[UR10][R30.64] ;  /* 0x0000000a1e13d981 */ /* 0x000f26000c1e1900 */
[----:B------:R-:W-:Y:S01]  /*1a60*/  @!P2 IMAD.WIDE.U32 R34, R24, UR21, R34 ;  /* 0x000000151822ac25 */ /* 0x000fe2000f8e0022 */
[----:B------:R-:W5:Y:S03]  /*1a70*/  @!P4 LDG.E R6, desc[UR10][R32.64] ;  /* 0x0000000a2006c981 */ /* 0x000f66000c1e1900 */
[----:B------:R-:W-:Y:S01]  /*1a80*/  @!P1 IMAD.WIDE.U32 R40, R9, UR21, R40 ;  /* 0x0000001509289c25 */ /* 0x000fe2000f8e0028 */
[----:B---3--:R-:W-:Y:S02]  /*1a90*/  @!P3 LEA R16, P5, R38, R16, 0x2 ;  /* 0x000000102610b211 */ /* 0x008fe400078a10ff */
[----:B0-----:R-:W-:Y:S01]  /*1aa0*/  @!P2 LEA R14, P4, R34, R14, 0x2 ;  /* 0x0000000e220ea211 */ /* 0x001fe200078810ff */
[----:B------:R-:W-:-:S02]  /*1ab0*/  @!P3 IMAD R22, R25, UR15, R39 ;  /* 0x0000000f1916bc24 */ /* 0x000fc4000f8e0227 */
[----:B------:R-:W-:Y:S01]  /*1ac0*/  @!P2 IMAD R24, R24, UR15, R35 ;  /* 0x0000000f1818ac24 */ /* 0x000fe2000f8e0223 */
[----:B-1----:R-:W-:Y:S01]  /*1ad0*/  @!P1 LEA R12, P0, R40, R12, 0x2 ;  /* 0x0000000c280c9211 */ /* 0x002fe200078010ff */
[----:B------:R-:W-:Y:S01]  /*1ae0*/  @!P1 IMAD R9, R9, UR15, R41 ;  /* 0x0000000f09099c24 */ /* 0x000fe2000f8e0229 */
[----:B------:R-:W-:Y:S01]  /*1af0*/  @!P3 LEA.HI.X R17, R38, R17, R22, 0x2, P5 ;  /* 0x000000112611b211 */ /* 0x000fe200028f1416 */
[----:B------:R-:W-:Y:S01]  /*1b00*/  IMAD.MOV.U32 R18, RZ, RZ, -0x800000 ;  /* 0xff800000ff127424 */ /* 0x000fe200078e00ff */
[----:B------:R-:W-:Y:S01]  /*1b10*/  @!P2 LEA.HI.X R15, R34, R15, R24, 0x2, P4 ;  /* 0x0000000f220fa211 */ /* 0x000fe200020f1418 */
[----:B------:R-:W-:Y:S01]  /*1b20*/  IMAD.MOV.U32 R22, RZ, RZ, -0x800000 ;  /* 0xff800000ff167424 */ /* 0x000fe200078e00ff */
[----:B------:R-:W-:Y:S01]  /*1b30*/  MOV R24, 0xff800000 ;  /* 0xff80000000187802 */ /* 0x000fe20000000f00 */
[----:B------:R-:W-:Y:S01]  /*1b40*/  IMAD.MOV.U32 R23, RZ, RZ, -0x800000 ;  /* 0xff800000ff177424 */ /* 0x000fe200078e00ff */
[----:B------:R-:W-:Y:S01]  /*1b50*/  @!P1 LEA.HI.X R13, R40, R13, R9, 0x2, P0 ;  /* 0x0000000d280d9211 */ /* 0x000fe200000f1409 */
[----:B------:R0:W3:Y:S04]  /*1b60*/  @!P6 LDG.E R18, desc[UR10][R28.64] ;  /* 0x0000000a1c12e981 */ /* 0x0000e8000c1e1900 */
[----:B------:R-:W3:Y:S04]  /*1b70*/  @!P3 LDG.E R22, desc[UR10][R16.64] ;  /* 0x0000000a1016b981 */ /* 0x000ee8000c1e1900 */
[----:B------:R-:W3:Y:S04]  /*1b80*/  @!P2 LDG.E R24, desc[UR10][R14.64] ;  /* 0x0000000a0e18a981 */ /* 0x000ee8000c1e1900 */
[----:B------:R1:W3:Y:S01]  /*1b90*/  @!P1 LDG.E R23, desc[UR10][R12.64] ;  /* 0x0000000a0c179981 */ /* 0x0002e2000c1e1900 */
[----:B------:R-:W0:Y:S01]  /*1ba0*/  S2UR UR4, SR_CgaCtaId ;  /* 0x00000000000479c3 */ /* 0x000e220000008800 */
[----:B------:R-:W-:Y:S01]  /*1bb0*/  UMOV UR5, 0x400 ;  /* 0x0000040000057882 */ /* 0x000fe20000000000 */
[----:B------:R-:W-:-:S02]  /*1bc0*/  ISETP.GT.U32.AND P0, PT, R4, 0x37f, PT ;  /* 0x0000037f0400780c */ /* 0x000fc40003f04070 */
[C---:B------:R-:W-:Y:S02]  /*1bd0*/  ISETP.GT.U32.AND P5, PT, R4.reuse, 0x2ff, PT ;  /* 0x000002ff0400780c */ /* 0x040fe40003fa4070 */
[----:B------:R-:W-:Y:S01]  /*1be0*/  ISETP.GT.U32.AND P4, PT, R4, 0x27f, PT ;  /* 0x0000027f0400780c */ /* 0x000fe20003f84070 */
[----:B0-----:R-:W-:-:S06]  /*1bf0*/  ULEA UR4, UR4, UR5, 0x18 ;  /* 0x0000000504047291 */ /* 0x001fcc000f8ec0ff */
[----:B------:R-:W-:Y:S02]  /*1c00*/  LEA R28, R3, UR4, 0x2 ;  /* 0x00000004031c7c11 */ /* 0x000fe4000f8e10ff */
[C---:B------:R-:W-:Y:S01]  /*1c10*/  ISETP.GT.U32.AND P3, PT, R4.reuse, 0x1ff, PT ;  /* 0x000001ff0400780c */ /* 0x040fe20003f64070 */
[----:B------:R-:W-:Y:S01]  /*1c20*/  IMAD.MOV.U32 R33, RZ, RZ, -0x800000 ;  /* 0xff800000ff217424 */ /* 0x000fe200078e00ff */
[C---:B------:R-:W-:Y:S01]  /*1c30*/  ISETP.GT.U32.AND P2, PT, R4.reuse, 0x17f, PT ;  /* 0x0000017f0400780c */ /* 0x040fe20003f44070 */
[----:B------:R-:W-:Y:S01]  /*1c40*/  IMAD R5, R5, 0x24, R28 ;  /* 0x0000002405057824 */ /* 0x000fe200078e021c */
[C---:B------:R-:W-:Y:S02]  /*1c50*/  ISETP.GT.U32.AND P1, PT, R4.reuse, 0xff, PT ;  /* 0x000000ff0400780c */ /* 0x040fe40003f24070 */
[----:B-1----:R-:W-:Y:S01]  /*1c60*/  SHF.R.U32.HI R12, RZ, 0x4, R4 ;  /* 0x00000004ff0c7819 */ /* 0x002fe20000011604 */
[----:B------:R-:W-:Y:S01]  /*1c70*/  IMAD.MOV.U32 R31, RZ, RZ, -0x800000 ;  /* 0xff800000ff1f7424 */ /* 0x000fe200078e00ff */
[----:B------:R-:W-:Y:S01]  /*1c80*/  LOP3.LUT R9, R4, 0xf, RZ, 0xc0, !PT ;  /* 0x0000000f04097812 */ /* 0x000fe200078ec0ff */
[----:B------:R-:W-:Y:S01]  /*1c90*/  IMAD.MOV.U32 R27, RZ, RZ, -0x800000 ;  /* 0xff800000ff1b7424 */ /* 0x000fe200078e00ff */
[----:B------:R-:W-:-:S02]  /*1ca0*/  LEA R32, R12, UR4, 0x2 ;  /* 0x000000040c207c11 */ /* 0x000fc4000f8e10ff */
[----:B------:R-:W-:Y:S01]  /*1cb0*/  MOV R30, 0xff800000 ;  /* 0xff800000001e7802 */ /* 0x000fe20000000f00 */
[----:B------:R-:W0:Y:S02]  /*1cc0*/  LDC R3, c[0x0][0x434] ;  /* 0x00010d00ff037b82 */ /* 0x000e240000000800 */
[----:B------:R-:W-:Y:S01]  /*1cd0*/  IMAD R32, R9, 0x24, R32 ;  /* 0x0000002409207824 */ /* 0x000fe200078e0220 */
[----:B------:R-:W-:Y:S01]  /*1ce0*/  MOV R29, 0xff800000 ;  /* 0xff800000001d7802 */ /* 0x000fe20000000f00 */
[----:B------:R-:W-:Y:S01]  /*1cf0*/  IMAD.MOV.U32 R28, RZ, RZ, -0x800000 ;  /* 0xff800000ff1c7424 */ /* 0x000fe200078e00ff */
[----:B------:R-:W-:Y:S01]  /*1d00*/  MOV R25, 0xff800000 ;  /* 0xff80000000197802 */ /* 0x000fe20000000f00 */
[----:B--2---:R1:W-:Y:S01]  /*1d10*/  @!P0 STS [R5+0x240], R26 ;  /* 0x0002401a05008388 */ /* 0x0043e20000000800 */
[----:B------:R-:W-:-:S03]  /*1d20*/  ISETP.GT.U32.AND P0, PT, R4, 0x7f, PT ;  /* 0x0000007f0400780c */ /* 0x000fc60003f04070 */
[----:B------:R-:W-:Y:S01]  /*1d30*/  STS [R5], R10 ;  /* 0x0000000a05007388 */ /* 0x000fe20000000800 */
[----:B-1----:R-:W-:-:S03]  /*1d40*/  IMAD.MOV.U32 R26, RZ, RZ, -0x800000 ;  /* 0xff800000ff1a7424 */ /* 0x002fc600078e00ff */
[----:B----4-:R-:W-:Y:S04]  /*1d50*/  @!P4 STS [R5+0x6c0], R19 ;  /* 0x0006c0130500c388 */ /* 0x010fe80000000800 */
[----:B-----5:R-:W-:Y:S01]  /*1d60*/  @!P3 STS [R5+0x900], R6 ;  /* 0x000900060500b388 */ /* 0x020fe20000000800 */
[----:B------:R-:W-:-:S03]  /*1d70*/  LOP3.LUT P3, RZ, R4, 0x380, RZ, 0xc0, !PT ;  /* 0x0000038004ff7812 */ /* 0x000fc6000786c0ff */
[----:B---3--:R-:W-:Y:S04]  /*1d80*/  @!P5 STS [R5+0x480], R18 ;  /* 0x000480120500d388 */ /* 0x008fe80000000800 */
        /* <DEDUP_REMOVED lines=209> */
.L_x_292:
[----:B------:R-:W-:Y:S01]  /*2aa0*/  IMAD.MOV.U32 R16, RZ, RZ, R2 ;  /* 0x000000ffff107224 */ /* 0x000fe200078e0002 */
[----:B------:R-:W-:Y:S01]  /*2ab0*/  MOV R21, RZ ;  /* 0x000000ff00157202 */ /* 0x000fe20000000f00 */
[----:B------:R-:W-:Y:S01]  /*2ac0*/  IMAD.MOV.U32 R20, RZ, RZ, R40 ;  /* 0x000000ffff147224 */ /* 0x000fe200078e0028 */
[----:B------:R-:W-:Y:S02]  /*2ad0*/  MOV R18, 0x2af0 ;  /* 0x00002af000127802 */ /* 0x000fe40000000f00 */
[----:B------:R-:W-:Y:S05]  /*2ae0*/  CALL.REL.NOINC `($__internal_7_$__cuda_sm20_div_s64) ;  /* 0x0000002800f87944 */ /* 0x000fea0003c00000 */
[----:B------:R-:W-:Y:S02]  /*2af0*/  IADD3 R15, PT, PT, -R10, RZ, RZ ;  /* 0x000000ff0a0f7210 */ /* 0x000fe40007ffe1ff */
[----:B------:R-:W-:-:S03]  /*2b00*/  MOV R41, R13 ;  /* 0x0000000d00297202 */ /* 0x000fc60000000f00 */
[----:B------:R-:W-:Y:S01]  /*2b10*/  IMAD R14, R40, R15, R2 ;  /* 0x0000000f280e7224 */ /* 0x000fe200078e0202 */
[----:B------:R-:W-:-:S07]  /*2b20*/  MOV R40, R10 ;  /* 0x0000000a00287202 */ /* 0x000fce0000000f00 */
.L_x_293:
[----:B------:R-:W-:Y:S01]  /*2b30*/  IABS R15, UR19 ;  /* 0x00000013000f7c13 */ /* 0x000fe20008000000 */
[----:B------:R-:W-:Y:S01]  /*2b40*/  IMAD R0, R0, R11, RZ ;  /* 0x0000000b00007224 */ /* 0x000fe200078e02ff */
[----:B------:R-:W-:Y:S01]  /*2b50*/  IABS R10, R14 ;  /* 0x0000000e000a7213 */ /* 0x000fe20000000000 */
[----:B------:R-:W-:Y:S01]  /*2b60*/  BSSY.RECONVERGENT B0, `(.L_x_294) ;  /* 0x000003f000007945 */ /* 0x000fe20003800200 */
[----:B------:R-:W0:Y:S01]  /*2b70*/  I2F.U32.RP R16, R15 ;  /* 0x0000000f00107306 */ /* 0x000e220000209000 */
[----:B------:R-:W-:Y:S01]  /*2b80*/  IMAD R37, R8, R37, R0 ;  /* 0x0000002508257224 */ /* 0x000fe200078e0200 */
[----:B------:R-:W-:-:S04]  /*2b90*/  LOP3.LUT R0, R14, UR19, RZ, 0x3c, !PT ;  /* 0x000000130e007c12 */ /* 0x000fc8000f8e3cff */
[----:B------:R-:W-:Y:S02]  /*2ba0*/  ISETP.GE.AND P0, PT, R0, RZ, PT ;  /* 0x000000ff0000720c */ /* 0x000fe40003f06270 */
[----:B0-----:R-:W0:Y:S02]  /*2bb0*/  MUFU.RCP R18, R16 ;  /* 0x0000001000127308 */ /* 0x001e240000001000 */
[----:B0-----:R-:W-:-:S06]  /*2bc0*/  IADD3 R18, PT, PT, R18, 0xffffffe, RZ ;  /* 0x0ffffffe12127810 */ /* 0x001fcc0007ffe0ff */
[----:B------:R-:W0:Y:S02]  /*2bd0*/  F2I.FTZ.U32.TRUNC.NTZ R19, R18 ;  /* 0x0000001200137305 */ /* 0x000e24000021f000 */
[----:B0-----:R-:W-:Y:S01]  /*2be0*/  IADD3 R2, PT, PT, RZ, -R19, RZ ;  /* 0x80000013ff027210 */ /* 0x001fe20007ffe0ff */
[----:B------:R-:W-:-:S04]  /*2bf0*/  IMAD.MOV.U32 R18, RZ, RZ, RZ ;  /* 0x000000ffff127224 */ /* 0x000fc800078e00ff */
[----:B------:R-:W-:Y:S01]  /*2c00*/  IMAD R13, R2, R15, RZ ;  /* 0x0000000f020d7224 */ /* 0x000fe200078e02ff */
[----:B------:R-:W-:-:S03]  /*2c10*/  IABS R2, UR19 ;  /* 0x0000001300027c13 */ /* 0x000fc60008000000 */
        /* <DEDUP_REMOVED lines=44> */
.L_x_295:
[----:B------:R-:W-:Y:S01]  /*2ee0*/  IMAD.MOV.U32 R16, RZ, RZ, R40 ;  /* 0x000000ffff107224 */ /* 0x000fe200078e0028 */
[----:B------:R-:W-:Y:S01]  /*2ef0*/  MOV R21, R41 ;  /* 0x0000002900157202 */ /* 0x000fe20000000f00 */
[----:B------:R-:W-:Y:S01]  /*2f00*/  IMAD.MOV.U32 R20, RZ, RZ, R36 ;  /* 0x000000ffff147224 */ /* 0x000fe200078e0024 */
[----:B------:R-:W-:Y:S02]  /*2f10*/  MOV R18, 0x2f30 ;  /* 0x00002f3000127802 */ /* 0x000fe40000000f00 */
[----:B------:R-:W-:Y:S05]  /*2f20*/  CALL.REL.NOINC `($__internal_7_$__cuda_sm20_div_s64) ;  /* 0x0000002400e87944 */ /* 0x000fea0003c00000 */
[----:B------:R-:W-:-:S05]  /*2f30*/  IADD3 R13, PT, PT, -R10, RZ, RZ ;  /* 0x000000ff0a0d7210 */ /* 0x000fca0007ffe1ff */
[----:B------:R-:W-:Y:S02]  /*2f40*/  IMAD R36, R13, R36, R40 ;  /* 0x000000240d247224 */ /* 0x000fe400078e0228 */
.L_x_296:
[----:B------:R-:W-:Y:S05]  /*2f50*/  BSYNC.RECONVERGENT B0 ;  /* 0x0000000000007941 */ /* 0x000fea0003800200 */
.L_x_294:
        /* <DEDUP_REMOVED lines=8> */
[----:B------:R-:W-:Y:S01]  /*2fe0*/  ISETP.NE.AND P5, PT, R11, RZ, PT ;  /* 0x000000ff0b00720c */ /* 0x000fe20003fa5270 */
[----:B------:R-:W3:Y:S01]  /*2ff0*/  I2F.U32.RP R21, R18 ;  /* 0x0000001200157306 */ /* 0x000ee20000209000 */
[----:B0-----:R-:W-:-:S07]  /*3000*/  UISETP.NE.AND UP0, UPT, UR8, URZ, UPT ;  /* 0x000000ff0800728c */ /* 0x001fce000bf05270 */
[----:B-1----:R-:W0:Y:S01]  /*3010*/  MUFU.RCP R13, R13 ;  /* 0x0000000d000d7308 */ /* 0x002e220000001000 */
[----:B--2---:R-:W-:Y:S02]  /*3020*/  USEL UR8, UR4, 0x1, UP0 ;  /* 0x0000000104087887 */ /* 0x004fe40008000000 */
[----:B------:R-:W-:-:S05]  /*3030*/  UIMAD UR4, UR5, UR4, URZ ;  /* 0x00000004050472a4 */ /* 0x000fca000f8e02ff */
        /* <DEDUP_REMOVED lines=11> */
[----:B-1----:R-:W-:-:S05]  /*30f0*/  IMAD.MOV R21, RZ, RZ, -R43 ;  /* 0x000000ffff157224 */ /* 0x002fca00078e0a2b */
[----:B------:R-:W1:Y:S01]  /*3100*/  I2F.U32.RP R13, R16 ;  /* 0x00000010000d7306 */ /* 0x000e620000209000 */
[----:B------:R-:W-:Y:S02]  /*3110*/  HFMA2 R42, -RZ, RZ, 0, 0 ;  /* 0x00000000ff2a7431 */ /* 0x000fe400000001ff */
[----:B------:R-:W-:Y:S01]  /*3120*/  IMAD R22, R21, R18, RZ ;  /* 0x0000001215167224 */ /* 0x000fe200078e02ff */
[----:B------:R-:W-:-:S03]  /*3130*/  IABS R21, R10 ;  /* 0x0000000a00157213 */ /* 0x000fc60000000000 */
[----:B------:R-:W-:Y:S01]  /*3140*/  IMAD.HI.U32 R22, R43, R22, R42 ;  /* 0x000000162b167227 */ /* 0x000fe200078e002a */
[----:B------:R-:W2:Y:S01]  /*3150*/  I2F.U32.RP R40, R19 ;  /* 0x0000001300287306 */ /* 0x000ea20000209000 */
[----:B0-----:R-:W-:Y:S02]  /*3160*/  IADD3 R38, PT, PT, R38, 0xffffffe, RZ ;  /* 0x0ffffffe26267810 */ /* 0x001fe40007ffe0ff */
[----:B------:R-:W-:Y:S01]  /*3170*/  IMAD R14, R23, R20, RZ ;  /* 0x00000014170e7224 */ /* 0x000fe200078e02ff */
[----:B------:R-:W-:Y:S01]  /*3180*/  IABS R23, R7 ;  /* 0x0000000700177213 */ /* 0x000fe20000000000 */
[----:B------:R-:W-:-:S03]  /*3190*/  IMAD.HI.U32 R22, R22, R21, RZ ;  /* 0x0000001516167227 */ /* 0x000fc600078e00ff */
[----:B------:R-:W0:Y:S01]  /*31a0*/  F2I.FTZ.U32.TRUNC.NTZ R39, R38 ;  /* 0x0000002600277305 */ /* 0x000e22000021f000 */
[----:B------:R-:W-:Y:S01]  /*31b0*/  IMAD.HI.U32 R14, R35, R14, R34 ;  /* 0x0000000e230e7227 */ /* 0x000fe200078e0022 */
[----:B------:R-:W-:Y:S02]  /*31c0*/  IABS R35, R36 ;  /* 0x0000002400237213 */ /* 0x000fe40000000000 */
[----:B------:R-:W-:Y:S01]  /*31d0*/  IABS R34, R11 ;  /* 0x0000000b00227213 */ /* 0x000fe20000000000 */
[----:B------:R-:W-:Y:S02]  /*31e0*/  IMAD.MOV R23, RZ, RZ, -R23 ;  /* 0x000000ffff177224 */ /* 0x000fe400078e0a17 */
[----:B------:R-:W-:Y:S01]  /*31f0*/  IMAD.HI.U32 R37, R14, R35, RZ ;  /* 0x000000230e257227 */ /* 0x000fe200078e00ff */
[----:B-1----:R-:W1:Y:S03]  /*3200*/  MUFU.RCP R13, R13 ;  /* 0x0000000d000d7308 */ /* 0x002e660000001000 */
[----:B------:R-:W-:-:S02]  /*3210*/  IMAD.MOV R34, RZ, RZ, -R34 ;  /* 0x000000ffff227224 */ /* 0x000fc400078e0a22 */
[----:B------:R-:W-:Y:S02]  /*3220*/  IMAD R23, R22, R23, R21 ;  /* 0x0000001716177224 */ /* 0x000fe400078e0215 */
[----:B------:R-:W-:Y:S01]  /*3230*/  IMAD R35, R37, R34, R35 ;  /* 0x0000002225237224 */ /* 0x000fe200078e0223 */
[----:B--2---:R-:W2:Y:S01]  /*3240*/  MUFU.RCP R40, R40 ;  /* 0x0000002800287308 */ /* 0x004ea20000001000 */
[----:B0-----:R-:W-:Y:S01]  /*3250*/  IADD3 R14, PT, PT, RZ, -R39, RZ ;  /* 0x80000027ff0e7210 */ /* 0x001fe20007ffe0ff */
[----:B------:R-:W-:Y:S01]  /*3260*/  IMAD.MOV.U32 R38, RZ, RZ, RZ ;  /* 0x000000ffff267224 */ /* 0x000fe200078e00ff */
[----:B------:R-:W-:Y:S02]  /*3270*/  ISETP.GT.U32.AND P1, PT, R18, R23, PT ;  /* 0x000000171200720c */ /* 0x000fe40003f24070 */
[----:B------:R-:W-:Y:S01]  /*3280*/  ISETP.GT.U32.AND P3, PT, R20, R35, PT ;  /* 0x000000231400720c */ /* 0x000fe20003f64070 */
[----:B------:R-:W-:Y:S01]  /*3290*/  IMAD R21, R14, R15, RZ ;  /* 0x0000000f0e157224 */ /* 0x000fe200078e02ff */
[----:B------:R-:W-:-:S02]  /*32a0*/  LOP3.LUT R34, R36, R11, RZ, 0x3c, !PT ;  /* 0x0000000b24227212 */ /* 0x000fc400078e3cff */
[----:B------:R-:W-:Y:S01]  /*32b0*/  IABS R14, R2 ;  /* 0x00000002000e7213 */ /* 0x000fe20000000000 */
[----:B------:R-:W-:Y:S01]  /*32c0*/  IMAD.HI.U32 R21, R39, R21, R38 ;  /* 0x0000001527157227 */ /* 0x000fe200078e0026 */
[----:B-1----:R-:W-:Y:S02]  /*32d0*/  IADD3 R38, PT, PT, R13, 0xffffffe, RZ ;  /* 0x0ffffffe0d267810 */ /* 0x002fe40007ffe0ff */
[----:B------:R-:W-:Y:S02]  /*32e0*/  IABS R13, R17 ;  /* 0x00000011000d7213 */ /* 0x000fe40000000000 */
[----:B------:R0:W1:Y:S01]  /*32f0*/  F2I.FTZ.U32.TRUNC.NTZ R39, R38 ;  /* 0x0000002600277305 */ /* 0x000062000021f000 */
[----:B------:R-:W-:Y:S01]  /*3300*/  @!P1 IADD3 R23, PT, PT, R23, -R18, RZ ;  /* 0x8000001217179210 */ /* 0x000fe20007ffe0ff */
[----:B------:R-:W-:Y:S01]  /*3310*/  IMAD.HI.U32 R21, R21, R14, RZ ;  /* 0x0000000e15157227 */ /* 0x000fe200078e00ff */
[----:B------:R-:W-:Y:S02]  /*3320*/  @!P3 IADD3 R37, PT, PT, R37, 0x1, RZ ;  /* 0x000000012525b810 */ /* 0x000fe40007ffe0ff */
[----:B------:R-:W-:Y:S01]  /*3330*/  ISETP.GE.U32.AND P4, PT, R23, R18, PT ;  /* 0x000000121700720c */ /* 0x000fe20003f86070 */
[----:B------:R-:W-:Y:S01]  /*3340*/  @!P3 IMAD.IADD R35, R35, 0x1, -R20 ;  /* 0x000000012323b824 */ /* 0x000fe200078e0a14 */
[----:B------:R-:W-:Y:S01]  /*3350*/  ISETP.GE.AND P2, PT, R34, RZ, PT ;  /* 0x000000ff2200720c */ /* 0x000fe20003f46270 */
[----:B--2---:R-:W-:Y:S01]  /*3360*/  VIADD R40, R40, 0xffffffe ;  /* 0x0ffffffe28287836 */ /* 0x004fe20000000000 */
[----:B------:R-:W-:Y:S01]  /*3370*/  ISETP.NE.AND P3, PT, R7, RZ, PT ;  /* 0x000000ff0700720c */ /* 0x000fe20003f65270 */
[----:B------:R-:W-:Y:S01]  /*3380*/  IMAD.MOV R13, RZ, RZ, -R13 ;  /* 0x000000ffff0d7224 */ /* 0x000fe200078e0a0d */
[----:B------:R-:W-:Y:S01]  /*3390*/  ISETP.GE.U32.AND P6, PT, R35, R20, PT ;  /* 0x000000142300720c */ /* 0x000fe20003fc6070 */
[----:B------:R2:W3:Y:S01]  /*33a0*/  F2I.FTZ.U32.TRUNC.NTZ R41, R40 ;  /* 0x0000002800297305 */ /* 0x0004e2000021f000 */
[----:B------:R-:W-:Y:S01]  /*33b0*/  LOP3.LUT R20, R10, R7, RZ, 0x3c, !PT ;  /* 0x000000070a147212 */ /* 0x000fe200078e3cff */
[----:B------:R-:W-:-:S02]  /*33c0*/  @!P1 VIADD R22, R22, 0x1 ;  /* 0x0000000116169836 */ /* 0x000fc40000000000 */
[----:B0-----:R-:W-:Y:S02]  /*33d0*/  HFMA2 R38, -RZ, RZ, 0, 0 ;  /* 0x00000000ff267431 */ /* 0x001fe400000001ff */
[----:B------:R-:W-:Y:S01]  /*33e0*/  IMAD R14, R21, R13, R14 ;  /* 0x0000000d150e7224 */ /* 0x000fe200078e020e */
[----:B------:R-:W-:Y:S01]  /*33f0*/  ISETP.GE.AND P0, PT, R20, RZ, PT ;  /* 0x000000ff1400720c */ /* 0x000fe20003f06270 */
[----:B-1----:R-:W-:Y:S01]  /*3400*/  IMAD.MOV R13, RZ, RZ, -R39 ;  /* 0x000000ffff0d7224 */ /* 0x002fe200078e0a27 */
[----:B------:R-:W-:Y:S01]  /*3410*/  IABS R20, R8 ;  /* 0x0000000800147213 */ /* 0x000fe20000000000 */
[----:B------:R-:W-:Y:S01]  /*3420*/  @P4 VIADD R22, R22, 0x1 ;  /* 0x0000000116164836 */ /* 0x000fe20000000000 */
[----:B------:R-:W-:Y:S01]  /*3430*/  ISETP.GT.U32.AND P1, PT, R15, R14, PT ;  /* 0x0000000e0f00720c */ /* 0x000fe20003f24070 */
[----:B------:R-:W-:Y:S02]  /*3440*/  IMAD R13, R13, R16, RZ ;  /* 0x000000100d0d7224 */ /* 0x000fe400078e02ff */
[----:B------:R-:W-:-:S02]  /*3450*/  @P6 VIADD R37, R37, 0x1 ;  /* 0x0000000125256836 */ /* 0x000fc40000000000 */
[----:B------:R-:W-:Y:S01]  /*3460*/  IMAD.HI.U32 R38, R39, R13, R38 ;  /* 0x0000000d27267227 */ /* 0x000fe200078e0026 */
[----:B--2---:R-:W-:Y:S02]  /*3470*/  MOV R40, RZ ;  /* 0x000000ff00287202 */ /* 0x004fe40000000f00 */
[----:B------:R-:W-:Y:S01]  /*3480*/  IABS R13, R6 ;  /* 0x00000006000d7213 */ /* 0x000fe20000000000 */
[----:B---3--:R-:W-:Y:S02]  /*3490*/  IMAD.MOV R18, RZ, RZ, -R41 ;  /* 0x000000ffff127224 */ /* 0x008fe400078e0a29 */
[----:B------:R-:W-:Y:S01]  /*34a0*/  @!P0 IMAD.MOV R22, RZ, RZ, -R22 ;  /* 0x000000ffff168224 */ /* 0x000fe200078e0a16 */
[----:B------:R-:W-:Y:S01]  /*34b0*/  @!P3 LOP3.LUT R22, RZ, R7, RZ, 0x33, !PT ;  /* 0x00000007ff16b212 */ /* 0x000fe200078e33ff */
[----:B------:R-:W-:Y:S01]  /*34c0*/  IMAD R23, R18, R19, RZ ;  /* 0x0000001312177224 */ /* 0x000fe200078e02ff */
[----:B------:R-:W-:Y:S01]  /*34d0*/  IADD3 R13, PT, PT, RZ, -R13, RZ ;  /* 0x8000000dff0d7210 */ /* 0x000fe20007ffe0ff */
[----:B------:R-:W-:Y:S01]  /*34e0*/  @!P2 IMAD.MOV R37, RZ, RZ, -R37 ;  /* 0x000000ffff25a224 */ /* 0x000fe200078e0a25 */
[----:B------:R-:W-:Y:S01]  /*34f0*/  @!P5 LOP3.LUT R37, RZ, R11, RZ, 0x33, !PT ;  /* 0x0000000bff25d212 */ /* 0x000fe200078e33ff */
[----:B------:R-:W-:Y:S01]  /*3500*/  IMAD.HI.U32 R23, R41, R23, R40 ;  /* 0x0000001729177227 */ /* 0x000fe200078e0028 */
[----:B------:R-:W-:-:S02]  /*3510*/  IABS R18, R22 ;  /* 0x0000001600127213 */ /* 0x000fc40000000000 */
[----:B------:R-:W-:Y:S01]  /*3520*/  IABS R34, R37 ;  /* 0x0000002500227213 */ /* 0x000fe20000000000 */
[----:B------:R-:W-:Y:S01]  /*3530*/  IMAD.MOV R20, RZ, RZ, -R20 ;  /* 0x000000ffff147224 */ /* 0x000fe200078e0a14 */
[----:B------:R-:W-:Y:S01]  /*3540*/  ISETP.NE.AND P2, PT, R17, RZ, PT ;  /* 0x000000ff1100720c */ /* 0x000fe20003f45270 */
[----:B------:R-:W-:Y:S01]  /*3550*/  IMAD.HI.U32 R38, R38, R18, RZ ;  /* 0x0000001226267227 */ /* 0x000fe200078e00ff */
[----:B------:R-:W-:-:S03]  /*3560*/  ISETP.NE.AND P5, PT, R8, RZ, PT ;  /* 0x000000ff0800720c */ /* 0x000fc60003fa5270 */
        /* <DEDUP_REMOVED lines=8> */
[----:B------:R-:W-:-:S04]  /*35f0*/  LOP3.LUT R14, R2, R17, RZ, 0x3c, !PT ;  /* 0x00000011020e7212 */ /* 0x000fc800078e3cff */
        /* <DEDUP_REMOVED lines=9> */
[----:B------:R-:W-:Y:S01]  /*3690*/  IMAD.WIDE R14, R14, UR5, RZ ;  /* 0x000000050e0e7c25 */ /* 0x000fe2000f8e02ff */
        /* <DEDUP_REMOVED lines=11> */
[----:B------:R-:W-:Y:S01]  /*3750*/  IMAD.WIDE.U32 R18, R0, UR8, R18 ;  /* 0x0000000800127c25 */ /* 0x000fe2000f8e0012 */
[----:B------:R-:W-:-:S03]  /*3760*/  UIMAD UR8, UR22, UR8, URZ ;  /* 0x00000008160872a4 */ /* 0x000fc6000f8e02ff */
[----:B------:R-:W-:Y:S02]  /*3770*/  IMAD.MOV R21, RZ, RZ, -R21 ;  /* 0x000000ffff157224 */ /* 0x000fe400078e0a15 */
[----:B------:R-:W-:Y:S01]  /*3780*/  @!P2 IMAD.MOV R23, RZ, RZ, -R23 ;  /* 0x000000ffff17a224 */ /* 0x000fe200078e0a17 */
[----:B------:R-:W-:Y:S01]  /*3790*/  @!P5 LOP3.LUT R23, RZ, R8, RZ, 0x33, !PT ;  /* 0x00000008ff17d212 */ /* 0x000fe200078e33ff */
[----:B------:R-:W-:Y:S02]  /*37a0*/  @!P0 IMAD.MOV R38, RZ, RZ, -R38 ;  /* 0x000000ffff268224 */ /* 0x000fe400078e0a26 */
[----:B------:R-:W-:Y:S01]  /*37b0*/  IMAD R19, R0, UR12, R19 ;  /* 0x0000000c00137c24 */ /* 0x000fe2000f8e0213 */
[----:B------:R-:W-:Y:S01]  /*37c0*/  @!P1 LOP3.LUT R38, RZ, R6, RZ, 0x33, !PT ;  /* 0x00000006ff269212 */ /* 0x000fe200078e33ff */
[----:B------:R-:W-:Y:S01]  /*37d0*/  IMAD R21, R17, R21, R2 ;  /* 0x0000001511157224 */ /* 0x000fe200078e0202 */
[----:B------:R-:W-:Y:S01]  /*37e0*/  IADD3 R0, PT, PT, -R22, RZ, RZ ;  /* 0x000000ff16007210 */ /* 0x000fe20007ffe1ff */
[----:B------:R-:W-:Y:S01]  /*37f0*/  IMAD.MOV R2, RZ, RZ, -R23 ;  /* 0x000000ffff027224 */ /* 0x000fe200078e0a17 */
[----:B------:R-:W-:Y:S01]  /*3800*/  UIMAD UR12, UR7, UR4, URZ ;  /* 0x00000004070c72a4 */ /* 0x000fe2000f8e02ff */
[----:B------:R-:W-:Y:S01]  /*3810*/  IADD3 R11, PT, PT, -R38, RZ, RZ ;  /* 0x000000ff260b7210 */ /* 0x000fe20007ffe1ff */
[----:B------:R-:W-:Y:S01]  /*3820*/  IMAD.WIDE R18, R21, UR4, R18 ;  /* 0x0000000415127c25 */ /* 0x000fe2000f8e0212 */
        /* <DEDUP_REMOVED lines=19> */
.L_x_291:
[----:B------:R-:W0:Y:S01]  /*3960*/  LDC.64 R2, c[0x0][0x420] ;  /* 0x00010800ff027b82 */ /* 0x000e220000000a00 */
[----:B------:R-:W-:-:S05]  /*3970*/  IADD3 R0, PT, PT, R12, UR20, RZ ;  /* 0x000000140c007c10 */ /* 0x000fca000fffe0ff */
[----:B0-----:R-:W-:-:S05]  /*3980*/  IMAD.WIDE.U32 R2, R0, 0x4, R2 ;  /* 0x0000000400027825 */ /* 0x001fca00078e0002 */
[----:B------:R1:W-:Y:S02]  /*3990*/  STG.E desc[UR10][R2.64], R24 ;  /* 0x0000001802007986 */ /* 0x0003e4000c10190a */
.L_x_290:
[----:B------:R-:W-:Y:S05]  /*39a0*/  BSYNC.RECONVERGENT B1 ;  /* 0x0000000000017941 */ /* 0x000fea0003800200 */
.L_x_289:
[----:B------:R-:W2:Y:S01]  /*39b0*/  LDCU UR6, c[0x0][0x534] ;  /* 0x0000a680ff0677ac */ /* 0x000ea20008000800 */
[C---:B------:R-:W-:Y:S01]  /*39c0*/  LOP3.LUT R0, R9.reuse, 0x30, RZ, 0xfc, !PT ;  /* 0x0000003009007812 */ /* 0x040fe200078efcff */
[----:B------:R-:W-:Y:S01]  /*39d0*/  IMAD.SHL.U32 R7, R4, 0x4, RZ ;  /* 0x0000000404077824 */ /* 0x000fe200078e00ff */
[C---:B01----:R-:W-:Y:S02]  /*39e0*/  LOP3.LUT R3, R9.reuse, 0x10, RZ, 0xfc, !PT ;  /* 0x0000001009037812 */ /* 0x043fe400078efcff */
[C---:B------:R-:W-:Y:S02]  /*39f0*/  LOP3.LUT R2, R9.reuse, 0x20, RZ, 0xfc, !PT ;  /* 0x0000002009027812 */ /* 0x040fe400078efcff */
[----:B--2---:R-:W-:Y:S01]  /*3a00*/  ISETP.GE.AND P0, PT, R9, UR6, PT ;  /* 0x0000000609007c0c */ /* 0x004fe2000bf06270 */
[----:B------:R-:W-:Y:S01]  /*3a10*/  UISETP.GE.AND UP0, UPT, UR6, 0x1, UPT ;  /* 0x000000010600788c */ /* 0x000fe2000bf06270 */
[----:B------:R-:W-:Y:S02]  /*3a20*/  ISETP.GE.AND P4, PT, R0, UR6, PT ;  /* 0x0000000600007c0c */ /* 0x000fe4000bf86270 */
[----:B------:R-:W-:-:S02]  /*3a30*/  ISETP.GT.U32.OR P0, PT, R4, 0x7f, P0 ;  /* 0x0000007f0400780c */ /* 0x000fc40000704470 */
[----:B------:R-:W-:Y:S02]  /*3a40*/  LOP3.LUT R0, R9, 0x60, RZ, 0xfc, !PT ;  /* 0x0000006009007812 */ /* 0x000fe400078efcff */
[----:B------:R-:W-:Y:S02]  /*3a50*/  ISETP.GE.AND P6, PT, R3, UR6, PT ;  /* 0x0000000603007c0c */ /* 0x000fe4000bfc6270 */
[----:B------:R-:W-:Y:S02]  /*3a60*/  ISETP.GE.AND P5, PT, R2, UR6, PT ;  /* 0x0000000602007c0c */ /* 0x000fe4000bfa6270 */
[C---:B------:R-:W-:Y:S02]  /*3a70*/  LOP3.LUT R3, R9.reuse, 0x40, RZ, 0xfc, !PT ;  /* 0x0000004009037812 */ /* 0x040fe400078efcff */
[C---:B------:R-:W-:Y:S02]  /*3a80*/  LOP3.LUT R2, R9.reuse, 0x50, RZ, 0xfc, !PT ;  /* 0x0000005009027812 */ /* 0x040fe400078efcff */
[----:B------:R-:W-:Y:S01]  /*3a90*/  ISETP.GE.AND P1, PT, R0, UR6, PT ;  /* 0x0000000600007c0c */ /* 0x000fe2000bf26270 */
[----:B------:R-:W-:Y:S01]  /*3aa0*/  @!P0 FADD.FTZ R5, -R24, R33 ;  /* 0x0000002118058221 */ /* 0x000fe20000010100 */
[----:B------:R-:W-:-:S02]  /*3ab0*/  LOP3.LUT R0, R9, 0x70, RZ, 0xfc, !PT ;  /* 0x0000007009007812 */ /* 0x000fc400078efcff */
[----:B------:R-:W-:Y:S01]  /*3ac0*/  ISETP.GE.AND P3, PT, R3, UR6, PT ;  /* 0x0000000603007c0c */ /* 0x000fe2000bf66270 */
[----:B------:R-:W-:Y:S01]  /*3ad0*/  @!P0 FMUL.FTZ R5, R5, 1.4426950216293334961 ;  /* 0x3fb8aa3b05058820 */ /* 0x000fe20000410000 */
[----:B------:R-:W-:Y:S02]  /*3ae0*/  ISETP.GE.AND P2, PT, R2, UR6, PT ;  /* 0x0000000602007c0c */ /* 0x000fe4000bf46270 */
[C---:B------:R-:W-:Y:S02]  /*3af0*/  ISETP.GT.U32.OR P5, PT, R4.reuse, 0x7f, P5 ;  /* 0x0000007f0400780c */ /* 0x040fe40002fa4470 */
[C---:B------:R-:W-:Y:S01]  /*3b00*/  ISETP.GT.U32.OR P3, PT, R4.reuse, 0x7f, P3 ;  /* 0x0000007f0400780c */ /* 0x040fe20001f64470 */
[----:B------:R-:W0:Y:S01]  /*3b10*/  @!P0 MUFU.EX2 R5, R5 ;  /* 0x0000000500058308 */ /* 0x000e220000000800 */
[C---:B------:R-:W-:Y:S02]  /*3b20*/  ISETP.GT.U32.OR P1, PT, R4.reuse, 0x7f, P1 ;  /* 0x0000007f0400780c */ /* 0x040fe40000f24470 */
[----:B------:R-:W-:-:S02]  /*3b30*/  ISETP.GT.U32.OR P6, PT, R4, 0x7f, P6 ;  /* 0x0000007f0400780c */ /* 0x000fc400037c4470 */
        /* <DEDUP_REMOVED lines=41> */
[----:B-1----:R-:W-:Y:S01]  /*3dd0*/  IMAD.MOV.U32 R13, RZ, RZ, RZ ;  /* 0x000000ffff0d7224 */ /* 0x002fe200078e00ff */
[----:B------:R-:W-:Y:S01]  /*3de0*/  CS2R R10, SRZ ;  /* 0x00000000000a7805 */ /* 0x000fe2000001ff00 */
        /* <DEDUP_REMOVED lines=15> */
[----:B------:R-:W-:Y:S01]  /*3ee0*/  CS2R R2, SRZ ;  /* 0x0000000000027805 */ /* 0x000fe2000001ff00 */
[----:B------:R-:W-:Y:S01]  /*3ef0*/  UMOV UR6, 0x400 ;  /* 0x0000040000067882 */ /* 0x000fe20000000000 */
[----:B------:R-:W-:Y:S01]  /*3f00*/  MOV R5, RZ ;  /* 0x000000ff00057202 */ /* 0x000fe20000000f00 */
[----:B------:R-:W-:Y:S01]  /*3f10*/  IMAD.WIDE R22, R14, 0x10, RZ ;  /* 0x000000100e167825 */ /* 0x000fe200078e02ff */
[----:B------:R-:W-:-:S03]  /*3f20*/  MOV R13, UR8 ;  /* 0x00000008000d7c02 */ /* 0x000fc60008000f00 */
[----:B------:R-:W-:-:S04]  /*3f30*/  IMAD.WIDE R20, R14, 0xc, RZ ;  /* 0x0000000c0e147825 */ /* 0x000fc800078e02ff */
[----:B------:R-:W-:-:S04]  /*3f40*/  IMAD.WIDE R18, R14, 0x8, RZ ;  /* 0x000000080e127825 */ /* 0x000fc800078e02ff */
[----:B------:R-:W-:Y:S01]  /*3f50*/  IMAD.WIDE R16, R14, 0x4, RZ ;  /* 0x000000040e107825 */ /* 0x000fe200078e02ff */
[----:B0-----:R-:W-:Y:S02]  /*3f60*/  ULEA UR5, UR5, UR6, 0x18 ;  /* 0x0000000605057291 */ /* 0x001fe4000f8ec0ff */
[----:B------:R-:W-:-:S04]  /*3f70*/  UIADD3 UR6, UPT, UPT, -UR8, URZ, URZ ;  /* 0x000000ff08067290 */ /* 0x000fc8000fffe1ff */
[----:B------:R-:W-:Y:S01]  /*3f80*/  UISETP.GE.AND UP0, UPT, UR6, URZ, UPT ;  /* 0x000000ff0600728c */ /* 0x000fe2000bf06270 */
[----:B------:R-:W-:-:S04]  /*3f90*/  LEA R6, R12, UR5, 0x2 ;  /* 0x000000050c067c11 */ /* 0x000fc8000f8e10ff */
[----:B------:R-:W-:-:S04]  /*3fa0*/  IADD3 R6, PT, PT, R6, 0x48, RZ ;  /* 0x0000004806067810 */ /* 0x000fc80007ffe0ff */
[----:B------:R-:W-:Y:S05]  /*3fb0*/  BRA.U UP0, `(.L_x_299) ;  /* 0x0000000d008c7547 */ /* 0x000fea000b800000 */
[----:B------:R-:W-:Y:S02]  /*3fc0*/  UIADD3 UR5, UPT, UPT, -UR6, URZ, URZ ;  /* 0x000000ff06057290 */ /* 0x000fe4000fffe1ff */
[----:B------:R-:W-:Y:S02]  /*3fd0*/  UPLOP3.LUT UP1, UPT, UPT, UPT, UPT, 0x80, 0x8 ;  /* 0x000000000008789c */ /* 0x000fe40003f2f070 */
[----:B------:R-:W-:-:S09]  /*3fe0*/  UISETP.GT.AND UP0, UPT, UR5, 0xc, UPT ;  /* 0x0000000c0500788c */ /* 0x000fd2000bf04270 */
[----:B------:R-:W-:Y:S05]  /*3ff0*/  BRA.U !UP0, `(.L_x_300) ;  /* 0x00000009084c7547 */ /* 0x000fea000b800000 */
[C---:B------:R-:W-:Y:S01]  /*4000*/  ISETP.GE.AND P2, PT, R12.reuse, UR7, PT ;  /* 0x000000070c007c0c */ /* 0x040fe2000bf46270 */
[----:B------:R-:W-:Y:S01]  /*4010*/  UPLOP3.LUT UP1, UPT, UPT, UPT, UPT, 0x40, 0x4 ;  /* 0x000000000004789c */ /* 0x000fe20003f2e870 */
[----:B------:R-:W-:-:S13]  /*4020*/  ISETP.GE.AND P0, PT, R12, UR7, PT ;  /* 0x000000070c007c0c */ /* 0x000fda000bf06270 */
.L_x_301:
[----:B------:R-:W0:Y:S01]  /*4030*/  LDS R4, [R6+-0x48] ;  /* 0xffffb80006047984 */ /* 0x000e220000000800 */
[-C--:B------:R-:W-:Y:S01]  /*4040*/  @!P2 MOV R24, R15.reuse ;  /* 0x0000000f0018a202 */ /* 0x080fe20000000f00 */
[----:B------:R-:W-:Y:S01]  /*4050*/  UIADD3 UR6, UPT, UPT, UR6, 0x10, URZ ;  /* 0x0000001006067890 */ /* 0x000fe2000fffe0ff */
[----:B------:R-:W-:Y:S03]  /*4060*/  @!P2 IADD3 R26, P1, PT, R16, R15, RZ ;  /* 0x0000000f101aa210 */ /* 0x000fe60007f3e0ff */
[----:B------:R-:W0:Y:S01]  /*4070*/  @!P2 LDG.E.128 R8, desc[UR10][R24.64] ;  /* 0x0000000a1808a981 */ /* 0x000e22000c1e1d00 */
[----:B------:R-:W-:Y:S01]  /*4080*/  @!P2 IADD3.X R27, PT, PT, R17, R25, RZ, P1, !PT ;  /* 0x00000019111ba210 */ /* 0x000fe20000ffe4ff */
[----:B------:R-:W-:Y:S01]  /*4090*/  UISETP.GE.AND UP0, UPT, UR6, -0xc, UPT ;  /* 0xfffffff40600788c */ /* 0x000fe2000bf06270 */
[----:B------:R-:W-:Y:S04]  /*40a0*/  @!P2 IADD3 R28, P1, PT, R18, R15, RZ ;  /* 0x0000000f121ca210 */ /* 0x000fe80007f3e0ff */
[----:B------:R-:W-:Y:S01]  /*40b0*/  @!P2 IADD3.X R29, PT, PT, R19, R25, RZ, P1, !PT ;  /* 0x00000019131da210 */ /* 0x000fe20000ffe4ff */
[C---:B0-----:R-:W-:Y:S01]  /*40c0*/  FFMA.FTZ R5, R4.reuse, R8, R5 ;  /* 0x0000000804057223 */ /* 0x041fe20000010005 */
[C---:B------:R-:W-:Y:S01]  /*40d0*/  FFMA.FTZ R2, R4.reuse, R9, R2 ;  /* 0x0000000904027223 */ /* 0x040fe20000010002 */
[C---:B------:R-:W-:Y:S01]  /*40e0*/  FFMA.FTZ R3, R4.reuse, R10, R3 ;  /* 0x0000000a04037223 */ /* 0x040fe20000010003 */
[----:B------:R-:W-:Y:S02]  /*40f0*/  FFMA.FTZ R0, R4, R11, R0 ;  /* 0x0000000b04007223 */ /* 0x000fe40000010000 */
[----:B------:R-:W0:Y:S04]  /*4100*/  LDS R4, [R6+-0x24] ;  /* 0xffffdc0006047984 */ /* 0x000e280000000800 */
[----:B------:R1:W0:Y:S02]  /*4110*/  @!P2 LDG.E.128 R8, desc[UR10][R26.64] ;  /* 0x0000000a1a08a981 */ /* 0x000224000c1e1d00 */
[----:B-1----:R-:W-:Y:S04]  /*4120*/  @!P2 IADD3 R26, P1, PT, R20, R15, RZ ;  /* 0x0000000f141aa210 */ /* 0x002fe80007f3e0ff */
[----:B------:R-:W-:Y:S02]  /*4130*/  @!P2 IADD3.X R27, PT, PT, R21, R25, RZ, P1, !PT ;  /* 0x00000019151ba210 */ /* 0x000fe40000ffe4ff */
[----:B------:R-:W-:Y:S04]  /*4140*/  IADD3 R24, P1, PT, R22, R15, RZ ;  /* 0x0000000f16187210 */ /* 0x000fe80007f3e0ff */
[----:B------:R-:W-:Y:S01]  /*4150*/  IADD3.X R25, PT, PT, R23, R25, RZ, P1, !PT ;  /* 0x0000001917197210 */ /* 0x000fe20000ffe4ff */
[C---:B0-----:R-:W-:Y:S01]  /*4160*/  FFMA.FTZ R5, R4.reuse, R8, R5 ;  /* 0x0000000804057223 */ /* 0x041fe20000010005 */
[C---:B------:R-:W-:Y:S01]  /*4170*/  FFMA.FTZ R2, R4.reuse, R9, R2 ;  /* 0x0000000904027223 */ /* 0x040fe20000010002 */
[C---:B------:R-:W-:Y:S01]  /*4180*/  FFMA.FTZ R3, R4.reuse, R10, R3 ;  /* 0x0000000a04037223 */ /* 0x040fe20000010003 */
[----:B------:R-:W-:Y:S02]  /*4190*/  FFMA.FTZ R0, R4, R11, R0 ;  /* 0x0000000b04007223 */ /* 0x000fe40000010000 */
[----:B------:R-:W0:Y:S04]  /*41a0*/  LDS R4, [R6] ;  /* 0x0000000006047984 */ /* 0x000e280000000800 */
[----:B------:R-:W0:Y:S02]  /*41b0*/  @!P2 LDG.E.128 R8, desc[UR10][R28.64] ;  /* 0x0000000a1c08a981 */ /* 0x000e24000c1e1d00 */
[C---:B0-----:R-:W-:Y:S01]  /*41c0*/  FFMA.FTZ R5, R4.reuse, R8, R5 ;  /* 0x0000000804057223 */ /* 0x041fe20000010005 */
[C---:B------:R-:W-:Y:S01]  /*41d0*/  FFMA.FTZ R2, R4.reuse, R9, R2 ;  /* 0x0000000904027223 */ /* 0x040fe20000010002 */
[C---:B------:R-:W-:Y:S01]  /*41e0*/  FFMA.FTZ R3, R4.reuse, R10, R3 ;  /* 0x0000000a04037223 */ /* 0x040fe20000010003 */
[----:B------:R-:W-:Y:S02]  /*41f0*/  FFMA.FTZ R0, R4, R11, R0 ;  /* 0x0000000b04007223 */ /* 0x000fe40000010000 */
[----:B------:R-:W0:Y:S04]  /*4200*/  LDS R4, [R6+0x24] ;  /* 0x0000240006047984 */ /* 0x000e280000000800 */
[----:B------:R1:W0:Y:S01]  /*4210*/  @!P2 LDG.E.128 R8, desc[UR10][R26.64] ;  /* 0x0000000a1a08a981 */ /* 0x000222000c1e1d00 */
[----:B------:R-:W-:Y:S11]  /*4220*/  PLOP3.LUT P2, PT, P0, PT, PT, 0x80, 0x8 ;  /* 0x000000000008781c */ /* 0x000ff6000074f070 */
[----:B------:R-:W-:Y:S02]  /*4230*/  @!UPT UIADD3 URZ, UPT, UPT, URZ, URZ, URZ ;  /* 0x000000fffffff290 */ /* 0x000fe4000fffe0ff */
[-C--:B-1----:R-:W-:Y:S04]  /*4240*/  @!P2 IADD3 R26, P1, PT, R16, R24.reuse, RZ ;  /* 0x00000018101aa210 */ /* 0x082fe80007f3e0ff */
[----:B------:R-:W-:Y:S02]  /*4250*/  @!P2 IADD3.X R15, PT, PT, R17, R25, RZ, P1, !PT ;  /* 0x00000019110fa210 */ /* 0x000fe40000ffe4ff */
[----:B------:R-:W-:Y:S02]  /*4260*/  @!P2 IADD3 R28, P1, PT, R18, R24, RZ ;  /* 0x00000018121ca210 */ /* 0x000fe40007f3e0ff */
[----:B------:R-:W-:Y:S02]  /*4270*/  @!P2 MOV R27, R15 ;  /* 0x0000000f001ba202 */ /* 0x000fe40000000f00 */
[----:B------:R-:W-:Y:S04]  /*4280*/  @!P2 IADD3.X R15, PT, PT, R19, R25, RZ, P1, !PT ;  /* 0x00000019130fa210 */ /* 0x000fe80000ffe4ff */
[----:B------:R-:W-:Y:S01]  /*4290*/  @!P2 MOV R29, R15 ;  /* 0x0000000f001da202 */ /* 0x000fe20000000f00 */
[C---:B0-----:R-:W-:Y:S01]  /*42a0*/  FFMA.FTZ R5, R4.reuse, R8, R5 ;  /* 0x0000000804057223 */ /* 0x041fe20000010005 */
[C---:B------:R-:W-:Y:S01]  /*42b0*/  FFMA.FTZ R2, R4.reuse, R9, R2 ;  /* 0x0000000904027223 */ /* 0x040fe20000010002 */
[C---:B------:R-:W-:Y:S01]  /*42c0*/  FFMA.FTZ R3, R4.reuse, R10, R3 ;  /* 0x0000000a04037223 */ /* 0x040fe20000010003 */
[----:B------:R-:W-:Y:S02]  /*42d0*/  FFMA.FTZ R0, R4, R11, R0 ;  /* 0x0000000b04007223 */ /* 0x000fe40000010000 */
[----:B------:R-:W0:Y:S04]  /*42e0*/  LDS R4, [R6+0x48] ;  /* 0x0000480006047984 */ /* 0x000e280000000800 */
[----:B------:R-:W0:Y:S02]  /*42f0*/  @!P2 LDG.E.128 R8, desc[UR10][R24.64] ;  /* 0x0000000a1808a981 */ /* 0x000e24000c1e1d00 */
[C---:B0-----:R-:W-:Y:S01]  /*4300*/  FFMA.FTZ R5, R4.reuse, R8, R5 ;  /* 0x0000000804057223 */ /* 0x041fe20000010005 */
[C---:B------:R-:W-:Y:S01]  /*4310*/  FFMA.FTZ R2, R4.reuse, R9, R2 ;  /* 0x0000000904027223 */ /* 0x040fe20000010002 */
[C---:B------:R-:W-:Y:S01]  /*4320*/  FFMA.FTZ R3, R4.reuse, R10, R3 ;  /* 0x0000000a04037223 */ /* 0x040fe20000010003 */
[----:B------:R-:W-:Y:S02]  /*4330*/  FFMA.FTZ R0, R4, R11, R0 ;  /* 0x0000000b04007223 */ /* 0x000fe40000010000 */
[----:B------:R-:W0:Y:S04]  /*4340*/  LDS R4, [R6+0x6c] ;  /* 0x00006c0006047984 */ /* 0x000e280000000800 */
[----:B------:R1:W0:Y:S02]  /*4350*/  @!P2 LDG.E.128 R8, desc[UR10][R26.64] ;  /* 0x0000000a1a08a981 */ /* 0x000224000c1e1d00 */
[-C--:B-1----:R-:W-:Y:S04]  /*4360*/  @!P2 IADD3 R26, P1, PT, R20, R24.reuse, RZ ;  /* 0x00000018141aa210 */ /* 0x082fe80007f3e0ff */
[----:B------:R-:W-:Y:S02]  /*4370*/  @!P2 IADD3.X R15, PT, PT, R21, R25, RZ, P1, !PT ;  /* 0x00000019150fa210 */ /* 0x000fe40000ffe4ff */
[----:B------:R-:W-:Y:S02]  /*4380*/  IADD3 R24, P1, PT, R22, R24, RZ ;  /* 0x0000001816187210 */ /* 0x000fe40007f3e0ff */
[----:B------:R-:W-:Y:S02]  /*4390*/  @!P2 MOV R27, R15 ;  /* 0x0000000f001ba202 */ /* 0x000fe40000000f00 */
[----:B------:R-:W-:Y:S01]  /*43a0*/  IADD3.X R25, PT, PT, R23, R25, RZ, P1, !PT ;  /* 0x0000001917197210 */ /* 0x000fe20000ffe4ff */
[C---:B0-----:R-:W-:Y:S01]  /*43b0*/  FFMA.FTZ R5, R4.reuse, R8, R5 ;  /* 0x0000000804057223 */ /* 0x041fe20000010005 */
[C---:B------:R-:W-:Y:S01]  /*43c0*/  FFMA.FTZ R2, R4.reuse, R9, R2 ;  /* 0x0000000904027223 */ /* 0x040fe20000010002 */
[C---:B------:R-:W-:Y:S01]  /*43d0*/  FFMA.FTZ R3, R4.reuse, R10, R3 ;  /* 0x0000000a04037223 */ /* 0x040fe20000010003 */
[----:B------:R-:W-:Y:S02]  /*43e0*/  FFMA.FTZ R0, R4, R11, R0 ;  /* 0x0000000b04007223 */ /* 0x000fe40000010000 */
[----:B------:R-:W0:Y:S04]  /*43f0*/  LDS R4, [R6+0x90] ;  /* 0x0000900006047984 */ /* 0x000e280000000800 */
[----:B------:R1:W0:Y:S02]  /*4400*/  @!P2 LDG.E.128 R8, desc[UR10][R28.64] ;  /* 0x0000000a1c08a981 */ /* 0x000224000c1e1d00 */
[----:B-1----:R-:W-:Y:S04]  /*4410*/  @!P2 IADD3 R28, P1, PT, R16, R24, RZ ;  /* 0x00000018101ca210 */ /* 0x002fe80007f3e0ff */
[----:B------:R-:W-:Y:S04]  /*4420*/  @!P2 IADD3.X R15, PT, PT, R17, R25, RZ, P1, !PT ;  /* 0x00000019110fa210 */ /* 0x000fe80000ffe4ff */
[----:B------:R-:W-:Y:S01]  /*4430*/  @!P2 MOV R29, R15 ;  /* 0x0000000f001da202 */ /* 0x000fe20000000f00 */
        /* <DEDUP_REMOVED lines=57> */
[----:B------:R-:W-:Y:S04]  /*47d0*/  @!P2 IADD3.X R15, PT, PT, R21, R25, RZ, P1, !PT ;  /* 0x00000019150fa210 */ /* 0x000fe80000ffe4ff */
[----:B------:R-:W-:Y:S02]  /*47e0*/  @!P2 MOV R27, R15 ;  /* 0x0000000f001ba202 */ /* 0x000fe40000000f00 */
[----:B------:R-:W-:Y:S04]  /*47f0*/  IADD3 R15, P1, PT, R22, R24, RZ ;  /* 0x00000018160f7210 */ /* 0x000fe80007f3e0ff */
[----:B------:R-:W-:Y:S01]  /*4800*/  IADD3.X R25, PT, PT, R23, R25, RZ, P1, !PT ;  /* 0x0000001917197210 */ /* 0x000fe20000ffe4ff */
        /* <DEDUP_REMOVED lines=10> */
[----:B------:R0:W1:Y:S04]  /*48b0*/  LDS R4, [R6+0x1d4] ;  /* 0x0001d40006047984 */ /* 0x0000680000000800 */
[----:B------:R-:W1:Y:S01]  /*48c0*/  @!P2 LDG.E.128 R8, desc[UR10][R26.64] ;  /* 0x0000000a1a08a981 */ /* 0x000e62000c1e1d00 */
[----:B0-----:R-:W-:Y:S01]  /*48d0*/  IADD3 R6, PT, PT, R6, 0x240, RZ ;  /* 0x0000024006067810 */ /* 0x001fe20007ffe0ff */
[C---:B-1----:R-:W-:Y:S01]  /*48e0*/  FFMA.FTZ R5, R4.reuse, R8, R5 ;  /* 0x0000000804057223 */ /* 0x042fe20000010005 */
[C---:B------:R-:W-:Y:S01]  /*48f0*/  FFMA.FTZ R2, R4.reuse, R9, R2 ;  /* 0x0000000904027223 */ /* 0x040fe20000010002 */
[C---:B------:R-:W-:Y:S01]  /*4900*/  FFMA.FTZ R3, R4.reuse, R10, R3 ;  /* 0x0000000a04037223 */ /* 0x040fe20000010003 */
[----:B------:R-:W-:Y:S01]  /*4910*/  FFMA.FTZ R0, R4, R11, R0 ;  /* 0x0000000b04007223 */ /* 0x000fe20000010000 */
[----:B------:R-:W-:Y:S09]  /*4920*/  BRA.U !UP0, `(.L_x_301) ;  /* 0xfffffff508c07547 */ /* 0x000ff2000b83ffff */
.L_x_300:
[----:B------:R-:W-:-:S04]  /*4930*/  UIADD3 UR5, UPT, UPT, -UR6, URZ, URZ ;  /* 0x000000ff06057290 */ /* 0x000fc8000fffe1ff */
[----:B------:R-:W-:-:S09]  /*4940*/  UISETP.GT.AND UP0, UPT, UR5, 0x4, UPT ;  /* 0x000000040500788c */ /* 0x000fd2000bf04270 */
[----:B------:R-:W-:Y:S05]  /*4950*/  BRA.U !UP0, `(.L_x_302) ;  /* 0x00000005081c7547 */ /* 0x000fea000b800000 */
[----:B------:R-:W-:Y:S01]  /*4960*/  ISETP.GE.AND P0, PT, R12, UR7, PT ;  /* 0x000000070c007c0c */ /* 0x000fe2000bf06270 */
[----:B------:R-:W0:Y:S04]  /*4970*/  LDS R4, [R6+-0x48] ;  /* 0xffffb80006047984 */ /* 0x000e280000000800 */
[----:B------:R-:W-:Y:S08]  /*4980*/  LDS R27, [R6] ;  /* 0x00000000061b7984 */ /* 0x000ff00000000800 */
[----:B------:R-:W-:-:S05]  /*4990*/  @!P0 MOV R24, R15 ;  /* 0x0000000f00188202 */ /* 0x000fca0000000f00 */
[----:B------:R-:W0:Y:S01]  /*49a0*/  @!P0 LDG.E.128 R8, desc[UR10][R24.64] ;  /* 0x0000000a18088981 */ /* 0x000e22000c1e1d00 */
[----:B------:R-:W-:-:S04]  /*49b0*/  @!P0 IADD3 R28, P1, PT, R16, R15, RZ ;  /* 0x0000000f101c8210 */ /* 0x000fc80007f3e0ff */
[----:B------:R-:W-:Y:S02]  /*49c0*/  @!P0 IADD3.X R29, PT, PT, R17, R25, RZ, P1, !PT ;  /* 0x00000019111d8210 */ /* 0x000fe40000ffe4ff */
[----:B------:R-:W-:Y:S01]  /*49d0*/  @!P0 IADD3 R32, P1, PT, R18, R15, RZ ;  /* 0x0000000f12208210 */ /* 0x000fe20007f3e0ff */
[-C--:B0-----:R-:W-:Y:S01]  /*49e0*/  FFMA.FTZ R5, R8, R4.reuse, R5 ;  /* 0x0000000408057223 */ /* 0x081fe20000010005 */
[-C--:B------:R-:W-:Y:S01]  /*49f0*/  FFMA.FTZ R2, R9, R4.reuse, R2 ;  /* 0x0000000409027223 */ /* 0x080fe20000010002 */
[-C--:B------:R-:W-:Y:S01]  /*4a00*/  FFMA.FTZ R3, R10, R4.reuse, R3 ;  /* 0x000000040a037223 */ /* 0x080fe20000010003 */
[----:B------:R-:W-:Y:S02]  /*4a10*/  FFMA.FTZ R0, R11, R4, R0 ;  /* 0x000000040b007223 */ /* 0x000fe40000010000 */
[----:B------:R0:W2:Y:S01]  /*4a20*/  @!P0 LDG.E.128 R8, desc[UR10][R28.64] ;  /* 0x0000000a1c088981 */ /* 0x0000a2000c1e1d00 */
[----:B------:R-:W-:-:S03]  /*4a30*/  @!P0 IADD3.X R33, PT, PT, R19, R25, RZ, P1, !PT ;  /* 0x0000001913218210 */ /* 0x000fc60000ffe4ff */
[----:B------:R-:W2:Y:S01]  /*4a40*/  LDS R4, [R6+-0x24] ;  /* 0xffffdc0006047984 */ /* 0x000ea20000000800 */
[----:B------:R-:W-:-:S03]  /*4a50*/  @!P0 IADD3 R30, P1, PT, R20, R15, RZ ;  /* 0x0000000f141e8210 */ /* 0x000fc60007f3e0ff */
[----:B0-----:R-:W0:Y:S01]  /*4a60*/  LDS R29, [R6+0x24] ;  /* 0x00002400061d7984 */ /* 0x001e220000000800 */
[-C--:B--2---:R-:W-:Y:S01]  /*4a70*/  FFMA.FTZ R5, R8, R4.reuse, R5 ;  /* 0x0000000408057223 */ /* 0x084fe20000010005 */
[-C--:B------:R-:W-:Y:S01]  /*4a80*/  FFMA.FTZ R2, R9, R4.reuse, R2 ;  /* 0x0000000409027223 */ /* 0x080fe20000010002 */
[-C--:B------:R-:W-:Y:S01]  /*4a90*/  FFMA.FTZ R3, R10, R4.reuse, R3 ;  /* 0x000000040a037223 */ /* 0x080fe20000010003 */
[----:B------:R-:W-:Y:S02]  /*4aa0*/  FFMA.FTZ R0, R11, R4, R0 ;  /* 0x000000040b007223 */ /* 0x000fe40000010000 */
[----:B------:R-:W2:Y:S01]  /*4ab0*/  @!P0 LDG.E.128 R8, desc[UR10][R32.64] ;  /* 0x0000000a20088981 */ /* 0x000ea2000c1e1d00 */
[----:B------:R-:W-:Y:S02]  /*4ac0*/  @!P0 IADD3.X R31, PT, PT, R21, R25, RZ, P1, !PT ;  /* 0x00000019151f8210 */ /* 0x000fe40000ffe4ff */
[----:B------:R-:W-:Y:S02]  /*4ad0*/  IADD3 R26, P1, PT, R22, R15, RZ ;  /* 0x0000000f161a7210 */ /* 0x000fe40007f3e0ff */
[----:B------:R-:W1:Y:S01]  /*4ae0*/  LDS R15, [R6+0x48] ;  /* 0x00004800060f7984 */ /* 0x000e620000000800 */
[-C--:B--2---:R-:W-:Y:S01]  /*4af0*/  FFMA.FTZ R5, R8, R27.reuse, R5 ;  /* 0x0000001b08057223 */ /* 0x084fe20000010005 */
[-C--:B------:R-:W-:Y:S01]  /*4b00*/  FFMA.FTZ R2, R9, R27.reuse, R2 ;  /* 0x0000001b09027223 */ /* 0x080fe20000010002 */
[-C--:B------:R-:W-:Y:S01]  /*4b10*/  FFMA.FTZ R3, R10, R27.reuse, R3 ;  /* 0x0000001b0a037223 */ /* 0x080fe20000010003 */
[----:B------:R-:W-:-:S02]  /*4b20*/  FFMA.FTZ R0, R11, R27, R0 ;  /* 0x0000001b0b007223 */ /* 0x000fc40000010000 */
[----:B------:R-:W0:Y:S01]  /*4b30*/  @!P0 LDG.E.128 R8, desc[UR10][R30.64] ;  /* 0x0000000a1e088981 */ /* 0x000e22000c1e1d00 */
[----:B------:R-:W-:Y:S02]  /*4b40*/  IADD3.X R27, PT, PT, R23, R25, RZ, P1, !PT ;  /* 0x00000019171b7210 */ /* 0x000fe40000ffe4ff */
[----:B------:R-:W-:Y:S01]  /*4b50*/  @!P0 IADD3 R24, P1, PT, R16, R26, RZ ;  /* 0x0000001a10188210 */ /* 0x000fe20007f3e0ff */
[-C--:B0-----:R-:W-:Y:S01]  /*4b60*/  FFMA.FTZ R5, R8, R29.reuse, R5 ;  /* 0x0000001d08057223 */ /* 0x081fe20000010005 */
[-C--:B------:R-:W-:Y:S01]  /*4b70*/  FFMA.FTZ R2, R9, R29.reuse, R2 ;  /* 0x0000001d09027223 */ /* 0x080fe20000010002 */
[-C--:B------:R-:W-:Y:S01]  /*4b80*/  FFMA.FTZ R3, R10, R29.reuse, R3 ;  /* 0x0000001d0a037223 */ /* 0x080fe20000010003 */
[----:B------:R-:W-:Y:S02]  /*4b90*/  FFMA.FTZ R0, R11, R29, R0 ;  /* 0x0000001d0b007223 */ /* 0x000fe40000010000 */
[----:B------:R-:W1:Y:S01]  /*4ba0*/  @!P0 LDG.E.128 R8, desc[UR10][R26.64] ;  /* 0x0000000a1a088981 */ /* 0x000e62000c1e1d00 */
[----:B------:R-:W-:-:S02]  /*4bb0*/  @!P0 IADD3.X R25, PT, PT, R17, R27, RZ, P1, !PT ;  /* 0x0000001b11198210 */ /* 0x000fc40000ffe4ff */
[----:B------:R-:W-:Y:S01]  /*4bc0*/  @!P0 IADD3 R30, P1, PT, R18, R26, RZ ;  /* 0x0000001a121e8210 */ /* 0x000fe20007f3e0ff */
[-C--:B-1----:R-:W-:Y:S01]  /*4bd0*/  FFMA.FTZ R5, R8, R15.reuse, R5 ;  /* 0x0000000f08057223 */ /* 0x082fe20000010005 */
[-C--:B------:R-:W-:Y:S01]  /*4be0*/  FFMA.FTZ R2, R9, R15.reuse, R2 ;  /* 0x0000000f09027223 */ /* 0x080fe20000010002 */
[-C--:B------:R-:W-:Y:S01]  /*4bf0*/  FFMA.FTZ R3, R10, R15.reuse, R3 ;  /* 0x0000000f0a037223 */ /* 0x080fe20000010003 */
[----:B------:R-:W-:Y:S02]  /*4c00*/  FFMA.FTZ R0, R11, R15, R0 ;  /* 0x0000000f0b007223 */ /* 0x000fe40000010000 */
[----:B------:R0:W2:Y:S01]  /*4c10*/  @!P0 LDG.E.128 R8, desc[UR10][R24.64] ;  /* 0x0000000a18088981 */ /* 0x0000a2000c1e1d00 */
[----:B------:R-:W-:-:S03]  /*4c20*/  @!P0 IADD3.X R31, PT, PT, R19, R27, RZ, P1, !PT ;  /* 0x0000001b131f8210 */ /* 0x000fc60000ffe4ff */
[----:B------:R-:W2:Y:S01]  /*4c30*/  LDS R15, [R6+0x6c] ;  /* 0x00006c00060f7984 */ /* 0x000ea20000000800 */
[----:B------:R-:W-:-:S03]  /*4c40*/  @!P0 IADD3 R28, P1, PT, R20, R26, RZ ;  /* 0x0000001a141c8210 */ /* 0x000fc60007f3e0ff */
[----:B0-----:R-:W-:Y:S01]  /*4c50*/  LDS R25, [R6+0xb4] ;  /* 0x0000b40006197984 */ /* 0x001fe20000000800 */
[-C--:B--2---:R-:W-:Y:S01]  /*4c60*/  FFMA.FTZ R5, R8, R15.reuse, R5 ;  /* 0x0000000f08057223 */ /* 0x084fe20000010005 */
[-C--:B------:R-:W-:Y:S01]  /*4c70*/  FFMA.FTZ R2, R9, R15.reuse, R2 ;  /* 0x0000000f09027223 */ /* 0x080fe20000010002 */
[-C--:B------:R-:W-:Y:S01]  /*4c80*/  FFMA.FTZ R3, R10, R15.reuse, R3 ;  /* 0x0000000f0a037223 */ /* 0x080fe20000010003 */
[----:B------:R-:W-:Y:S02]  /*4c90*/  FFMA.FTZ R0, R11, R15, R0 ;  /* 0x0000000f0b007223 */ /* 0x000fe40000010000 */
[----:B------:R-:W2:Y:S01]  /*4ca0*/  @!P0 LDG.E.128 R8, desc[UR10][R30.64] ;  /* 0x0000000a1e088981 */ /* 0x000ea2000c1e1d00 */
[----:B------:R-:W-:-:S03]  /*4cb0*/  @!P0 IADD3.X R29, PT, PT, R21, R27, RZ, P1, !PT ;  /* 0x0000001b151d8210 */ /* 0x000fc60000ffe4ff */
[----:B------:R-:W2:Y:S02]  /*4cc0*/  LDS R15, [R6+0x90] ;  /* 0x00009000060f7984 */ /* 0x000ea40000000800 */
[-C--:B--2---:R-:W-:Y:S01]  /*4cd0*/  FFMA.FTZ R5, R8, R15.reuse, R5 ;  /* 0x0000000f08057223 */ /* 0x084fe20000010005 */
[-C--:B------:R-:W-:Y:S01]  /*4ce0*/  FFMA.FTZ R2, R9, R15.reuse, R2 ;  /* 0x0000000f09027223 */ /* 0x080fe20000010002 */
[-C--:B------:R-:W-:Y:S01]  /*4cf0*/  FFMA.FTZ R3, R10, R15.reuse, R3 ;  /* 0x0000000f0a037223 */ /* 0x080fe20000010003 */
[----:B------:R-:W-:Y:S02]  /*4d00*/  FFMA.FTZ R0, R11, R15, R0 ;  /* 0x0000000f0b007223 */ /* 0x000fe40000010000 */
[----:B------:R-:W2:Y:S01]  /*4d10*/  @!P0 LDG.E.128 R8, desc[UR10][R28.64] ;  /* 0x0000000a1c088981 */ /* 0x000ea2000c1e1d00 */
[----:B------:R-:W-:Y:S01]  /*4d20*/  IADD3 R4, PT, PT, R6, 0x90, RZ ;  /* 0x0000009006047810 */ /* 0x000fe20007ffe0ff */
[----:B------:R-:W-:Y:S01]  /*4d30*/  UIADD3 UR6, UPT, UPT, UR6, 0x4, URZ ;  /* 0x0000000406067890 */ /* 0x000fe2000fffe0ff */
[----:B------:R-:W-:Y:S01]  /*4d40*/  IADD3 R15, P0, PT, R22, R26, RZ ;  /* 0x0000001a160f7210 */ /* 0x000fe20007f1e0ff */
[----:B------:R-:W-:Y:S01]  /*4d50*/  UPLOP3.LUT UP1, UPT, UPT, UPT, UPT, 0x40, 0x4 ;  /* 0x000000000004789c */ /* 0x000fe20003f2e870 */
[----:B------:R-:W-:Y:S01]  /*4d60*/  IADD3 R6, PT, PT, R4, 0x90, RZ ;  /* 0x0000009004067810 */ /* 0x000fe20007ffe0ff */
[----:B------:R-:W-:Y:S01]  /*4d70*/  UIADD3 UR6, UPT, UPT, UR6, 0x4, URZ ;  /* 0x0000000406067890 */ /* 0x000fe2000fffe0ff */
[-C--:B--2---:R-:W-:Y:S01]  /*4d80*/  FFMA.FTZ R5, R8, R25.reuse, R5 ;  /* 0x0000001908057223 */ /* 0x084fe20000010005 */
[-C--:B------:R-:W-:Y:S01]  /*4d90*/  FFMA.FTZ R2, R9, R25.reuse, R2 ;  /* 0x0000001909027223 */ /* 0x080fe20000010002 */
[-C--:B------:R-:W-:Y:S01]  /*4da0*/  FFMA.FTZ R3, R10, R25.reuse, R3 ;  /* 0x000000190a037223 */ /* 0x080fe20000010003 */
[----:B------:R-:W-:Y:S01]  /*4db0*/  FFMA.FTZ R0, R11, R25, R0 ;  /* 0x000000190b007223 */ /* 0x000fe20000010000 */
[----:B------:R-:W-:-:S07]  /*4dc0*/  IADD3.X R25, PT, PT, R23, R27, RZ, P0, !PT ;  /* 0x0000001b17197210 */ /* 0x000fce00007fe4ff */
.L_x_302:
[----:B------:R-:W-:-:S09]  /*4dd0*/  UISETP.NE.OR UP1, UPT, UR6, URZ, UP1 ;  /* 0x000000ff0600728c */ /* 0x000fd20008f25670 */
[----:B------:R-:W-:Y:S05]  /*4de0*/  BRA.U !UP1, `(.L_x_298) ;  /* 0x0000000109987547 */ /* 0x000fea000b800000 */
.L_x_299:
[----:B------:R-:W-:-:S13]  /*4df0*/  ISETP.GE.AND P0, PT, R12, UR7, PT ;  /* 0x000000070c007c0c */ /* 0x000fda000bf06270 */
.L_x_303:
[----:B------:R-:W0:Y:S01]  /*4e00*/  LDS R4, [R6+-0x48] ;  /* 0xffffb80006047984 */ /* 0x000e220000000800 */
[-C--:B------:R-:W-:Y:S01]  /*4e10*/  @!P0 MOV R24, R15.reuse ;  /* 0x0000000f00188202 */ /* 0x080fe20000000f00 */
[----:B------:R-:W-:Y:S01]  /*4e20*/  UIADD3 UR6, UPT, UPT, UR6, 0x4, URZ ;  /* 0x0000000406067890 */ /* 0x000fe2000fffe0ff */
[----:B------:R-:W-:Y:S03]  /*4e30*/  @!P0 IADD3 R30, P1, PT, R16, R15, RZ ;  /* 0x0000000f101e8210 */ /* 0x000fe60007f3e0ff */
[----:B------:R1:W0:Y:S01]  /*4e40*/  @!P0 LDG.E.128 R8, desc[UR10][R24.64] ;  /* 0x0000000a18088981 */ /* 0x000222000c1e1d00 */
[----:B------:R-:W-:Y:S01]  /*4e50*/  @!P0 IADD3.X R31, PT, PT, R17, R25, RZ, P1, !PT ;  /* 0x00000019111f8210 */ /* 0x000fe20000ffe4ff */
[----:B------:R-:W-:Y:S01]  /*4e60*/  UISETP.NE.AND UP0, UPT, UR6, URZ, UPT ;  /* 0x000000ff0600728c */ /* 0x000fe2000bf05270 */
[----:B------:R-:W-:Y:S04]  /*4e70*/  @!P0 IADD3 R28, P1, PT, R18, R15, RZ ;  /* 0x0000000f121c8210 */ /* 0x000fe80007f3e0ff */
[----:B------:R-:W-:Y:S02]  /*4e80*/  @!P0 IADD3.X R29, PT, PT, R19, R25, RZ, P1, !PT ;  /* 0x00000019131d8210 */ /* 0x000fe40000ffe4ff */
[----:B------:R-:W-:Y:S04]  /*4e90*/  @!P0 IADD3 R26, P1, PT, R20, R15, RZ ;  /* 0x0000000f141a8210 */ /* 0x000fe80007f3e0ff */
[----:B------:R-:W-:Y:S02]  /*4ea0*/  @!P0 IADD3.X R27, PT, PT, R21, R25, RZ, P1, !PT ;  /* 0x00000019151b8210 */ /* 0x000fe40000ffe4ff */
[----:B------:R-:W-:Y:S04]  /*4eb0*/  IADD3 R15, P1, PT, R22, R15, RZ ;  /* 0x0000000f160f7210 */ /* 0x000fe80007f3e0ff */
[----:B-1----:R-:W-:Y:S01]  /*4ec0*/  IADD3.X R25, PT, PT, R23, R25, RZ, P1, !PT ;  /* 0x0000001917197210 */ /* 0x002fe20000ffe4ff */
[C---:B0-----:R-:W-:Y:S01]  /*4ed0*/  FFMA.FTZ R5, R4.reuse, R8, R5 ;  /* 0x0000000804057223 */ /* 0x041fe20000010005 */
[C---:B------:R-:W-:Y:S01]  /*4ee0*/  FFMA.FTZ R2, R4.reuse, R9, R2 ;  /* 0x0000000904027223 */ /* 0x040fe20000010002 */
[C---:B------:R-:W-:Y:S01]  /*4ef0*/  FFMA.FTZ R3, R4.reuse, R10, R3 ;  /* 0x0000000a04037223 */ /* 0x040fe20000010003 */
[----:B------:R-:W-:Y:S02]  /*4f00*/  FFMA.FTZ R0, R4, R11, R0 ;  /* 0x0000000b04007223 */ /* 0x000fe40000010000 */
[----:B------:R-:W0:Y:S04]  /*4f10*/  LDS R4, [R6+-0x24] ;  /* 0xffffdc0006047984 */ /* 0x000e280000000800 */
[----:B------:R-:W0:Y:S02]  /*4f20*/  @!P0 LDG.E.128 R8, desc[UR10][R30.64] ;  /* 0x0000000a1e088981 */ /* 0x000e24000c1e1d00 */
        /* <DEDUP_REMOVED lines=17> */
[----:B------:R-:W-:Y:S09]  /*5040*/  BRA.U UP0, `(.L_x_303) ;  /* 0xfffffffd006c7547 */ /* 0x000ff2000b83ffff */
.L_x_298:
[----:B------:R-:W-:-:S09]  /*5050*/  UISETP.NE.AND UP0, UPT, UR4, URZ, UPT ;  /* 0x000000ff0400728c */ /* 0x000fd2000bf05270 */
[----:B------:R-:W-:Y:S05]  /*5060*/  BRA.U !UP0, `(.L_x_297) ;  /* 0x0000000108547547 */ /* 0x000fea000b800000 */
[----:B------:R-:W0:Y:S01]  /*5070*/  S2UR UR5, SR_CgaCtaId ;  /* 0x00000000000579c3 */ /* 0x000e220000008800 */
[----:B------:R-:W-:Y:S01]  /*5080*/  UMOV UR6, 0x400 ;  /* 0x0000040000067882 */ /* 0x000fe20000000000 */
[----:B------:R-:W-:Y:S01]  /*5090*/  IMAD R13, R13, 0x9, R12 ;  /* 0x000000090d0d7824 */ /* 0x000fe200078e020c */
[----:B------:R-:W-:Y:S01]  /*50a0*/  ISETP.GE.AND P0, PT, R12, UR7, PT ;  /* 0x000000070c007c0c */ /* 0x000fe2000bf06270 */
[----:B------:R-:W-:Y:S01]  /*50b0*/  IMAD.WIDE R16, R14, 0x4, RZ ;  /* 0x000000040e107825 */ /* 0x000fe200078e02ff */
[----:B------:R-:W-:Y:S02]  /*50c0*/  UIADD3 UR4, UPT, UPT, -UR4, URZ, URZ ;  /* 0x000000ff04047290 */ /* 0x000fe4000fffe1ff */
[----:B0-----:R-:W-:-:S06]  /*50d0*/  ULEA UR5, UR5, UR6, 0x18 ;  /* 0x0000000605057291 */ /* 0x001fcc000f8ec0ff */
[----:B------:R-:W-:-:S07]  /*50e0*/  LEA R6, R13, UR5, 0x2 ;  /* 0x000000050d067c11 */ /* 0x000fce000f8e10ff */
.L_x_304:
[----:B------:R0:W1:Y:S01]  /*50f0*/  LDS R4, [R6] ;  /* 0x0000000006047984 */ /* 0x0000620000000800 */
[-C--:B------:R-:W-:Y:S01]  /*5100*/  @!P0 MOV R24, R15.reuse ;  /* 0x0000000f00188202 */ /* 0x080fe20000000f00 */
[----:B------:R-:W-:Y:S01]  /*5110*/  UIADD3 UR4, UPT, UPT, UR4, 0x1, URZ ;  /* 0x0000000104047890 */ /* 0x000fe2000fffe0ff */
[----:B------:R-:W-:Y:S03]  /*5120*/  IADD3 R15, P1, PT, R16, R15, RZ ;  /* 0x0000000f100f7210 */ /* 0x000fe60007f3e0ff */
[----:B------:R2:W1:Y:S01]  /*5130*/  @!P0 LDG.E.128 R8, desc[UR10][R24.64] ;  /* 0x0000000a18088981 */ /* 0x000462000c1e1d00 */
[----:B------:R-:W-:Y:S01]  /*5140*/  UISETP.NE.AND UP0, UPT, UR4, URZ, UPT ;  /* 0x000000ff0400728c */ /* 0x000fe2000bf05270 */
[----:B0-----:R-:W-:Y:S02]  /*5150*/  IADD3 R6, PT, PT, R6, 0x24, RZ ;  /* 0x0000002406067810 */ /* 0x001fe40007ffe0ff */
[----:B--2---:R-:W-:Y:S01]  /*5160*/  IADD3.X R25, PT, PT, R17, R25, RZ, P1, !PT ;  /* 0x0000001911197210 */ /* 0x004fe20000ffe4ff */
[C---:B-1----:R-:W-:Y:S01]  /*5170*/  FFMA.FTZ R5, R4.reuse, R8, R5 ;  /* 0x0000000804057223 */ /* 0x042fe20000010005 */
[C---:B------:R-:W-:Y:S01]  /*5180*/  FFMA.FTZ R2, R4.reuse, R9, R2 ;  /* 0x0000000904027223 */ /* 0x040fe20000010002 */
[C---:B------:R-:W-:Y:S01]  /*5190*/  FFMA.FTZ R3, R4.reuse, R10, R3 ;  /* 0x0000000a04037223 */ /* 0x040fe20000010003 */
[----:B------:R-:W-:Y:S02]  /*51a0*/  FFMA.FTZ R0, R4, R11, R0 ;  /* 0x0000000b04007223 */ /* 0x000fe40000010000 */
[----:B------:R-:W-:Y:S08]  /*51b0*/  BRA.U UP0, `(.L_x_304) ;  /* 0xfffffffd00cc7547 */ /* 0x000ff0000b83ffff */
.L_x_297:
[----:B------:R-:W-:-:S04]  /*51c0*/  IADD3 R12, PT, PT, R12, UR20, RZ ;  /* 0x000000140c0c7c10 */ /* 0x000fc8000fffe0ff */
[----:B------:R-:W-:-:S13]  /*51d0*/  ISETP.GE.AND P0, PT, R12, UR21, PT ;  /* 0x000000150c007c0c */ /* 0x000fda000bf06270 */
[----:B------:R-:W-:Y:S05]  /*51e0*/  @P0 EXIT ;  /* 0x000000000000094d */ /* 0x000fea0003800000 */
[----:B------:R-:W-:Y:S01]  /*51f0*/  IABS R10, UR22 ;  /* 0x00000016000a7c13 */ /* 0x000fe20008000000 */
[----:B------:R-:W0:Y:S01]  /*5200*/  LDC R9, c[0x0][0x434] ;  /* 0x00010d00ff097b82 */ /* 0x000e220000000800 */
[----:B-1----:R-:W-:Y:S01]  /*5210*/  IABS R13, R12 ;  /* 0x0000000c000d7213 */ /* 0x002fe20000000000 */
[----:B------:R-:W1:Y:S01]  /*5220*/  LDCU.128 UR4, c[0x0][0x400] ;  /* 0x00008000ff0477ac */ /* 0x000e620008000c00 */
[----:B------:R-:W2:Y:S01]  /*5230*/  I2F.RP R8, R10 ;  /* 0x0000000a00087306 */ /* 0x000ea20000209400 */
[----:B------:R-:W-:Y:S01]  /*5240*/  IABS R6, UR22 ;  /* 0x0000001600067c13 */ /* 0x000fe20008000000 */
[----:B------:R-:W3:Y:S01]  /*5250*/  LDCU.64 UR8, c[0x0][0x410] ;  /* 0x00008200ff0877ac */ /* 0x000ee20008000a00 */
[----:B------:R-:W-:-:S03]  /*5260*/  F2FP.F16.F32.PACK_AB R2, R2, R5 ;  /* 0x000000050202723e */ /* 0x000fc600000000ff */
[----:B------:R-:W-:Y:S01]  /*5270*/  IMAD.MOV R6, RZ, RZ, -R6 ;  /* 0x000000ffff067224 */ /* 0x000fe200078e0a06 */
[----:B------:R-:W-:Y:S01]  /*5280*/  F2FP.F16.F32.PACK_AB R3, R0, R3 ;  /* 0x000000030003723e */ /* 0x000fe200000000ff */
[----:B--2---:R-:W2:Y:S02]  /*5290*/  MUFU.RCP R14, R8 ;  /* 0x00000008000e7308 */ /* 0x004ea40000001000 */
[----:B--2---:R-:W-:Y:S01]  /*52a0*/  VIADD R14, R14, 0xffffffe ;  /* 0x0ffffffe0e0e7836 */ /* 0x004fe20000000000 */
[----:B0-----:R-:W-:-:S05]  /*52b0*/  IABS R8, R9 ;  /* 0x0000000900087213 */ /* 0x001fca0000000000 */
[----:B------:R-:W0:Y:S02]  /*52c0*/  F2I.FTZ.U32.TRUNC.NTZ R15, R14 ;  /* 0x0000000e000f7305 */ /* 0x000e24000021f000 */
[----:B0-----:R-:W-:Y:S02]  /*52d0*/  IMAD.MOV R4, RZ, RZ, -R15 ;  /* 0x000000ffff047224 */ /* 0x001fe400078e0a0f */
[----:B------:R-:W-:Y:S02]  /*52e0*/  HFMA2 R14, -RZ, RZ, 0, 0 ;  /* 0x00000000ff0e7431 */ /* 0x000fe400000001ff */
[----:B------:R-:W-:-:S04]  /*52f0*/  IMAD R4, R4, R10, RZ ;  /* 0x0000000a04047224 */ /* 0x000fc800078e02ff */
[----:B------:R-:W-:-:S04]  /*5300*/  IMAD.HI.U32 R4, R15, R4, R14 ;  /* 0x000000040f047227 */ /* 0x000fc800078e000e */
[----:B------:R-:W-:Y:S02]  /*5310*/  HFMA2 R15, -RZ, RZ, 0, 0 ;  /* 0x00000000ff0f7431 */ /* 0x000fe400000001ff */
[----:B------:R-:W-:Y:S02]  /*5320*/  IMAD.HI.U32 R11, R4, R13, RZ ;  /* 0x0000000d040b7227 */ /* 0x000fe400078e00ff */
[----:B------:R-:W0:Y:S02]  /*5330*/  I2F.RP R4, R8 ;  /* 0x0000000800047306 */ /* 0x000e240000209400 */
[----:B------:R-:W-:Y:S01]  /*5340*/  IMAD R13, R11, R6, R13 ;  /* 0x000000060b0d7224 */ /* 0x000fe200078e020d */
[----:B------:R-:W-:-:S04]  /*5350*/  LOP3.LUT R6, R12, UR22, RZ, 0x3c, !PT ;  /* 0x000000160c067c12 */ /* 0x000fc8000f8e3cff */
[----:B------:R-:W-:Y:S02]  /*5360*/  ISETP.GT.U32.AND P1, PT, R10, R13, PT ;  /* 0x0000000d0a00720c */ /* 0x000fe40003f24070 */
[----:B------:R-:W-:Y:S01]  /*5370*/  ISETP.GE.AND P0, PT, R6, RZ, PT ;  /* 0x000000ff0600720c */ /* 0x000fe20003f06270 */
[----:B0-----:R-:W0:Y:S10]  /*5380*/  MUFU.RCP R4, R4 ;  /* 0x0000000400047308 */ /* 0x001e340000001000 */
[----:B------:R-:W-:Y:S01]  /*5390*/  @!P1 IMAD.IADD R13, R13, 0x1, -R10 ;  /* 0x000000010d0d9824 */ /* 0x000fe200078e0a0a */
[----:B------:R-:W-:-:S02]  /*53a0*/  @!P1 IADD3 R11, PT, PT, R11, 0x1, RZ ;  /* 0x000000010b0b9810 */ /* 0x000fc40007ffe0ff */
[----:B------:R-:W-:Y:S02]  /*53b0*/  ISETP.NE.AND P1, PT, RZ, UR22, PT ;  /* 0x00000016ff007c0c */ /* 0x000fe4000bf25270 */
[----:B------:R-:W-:Y:S01]  /*53c0*/  ISETP.GE.U32.AND P2, PT, R13, R10, PT ;  /* 0x0000000a0d00720c */ /* 0x000fe20003f46070 */
[----:B0-----:R-:W-:-:S04]  /*53d0*/  VIADD R16, R4, 0xffffffe ;  /* 0x0ffffffe04107836 */ /* 0x001fc80000000000 */
[----:B------:R-:W0:Y:S08]  /*53e0*/  F2I.FTZ.U32.TRUNC.NTZ R17, R16 ;  /* 0x0000001000117305 */ /* 0x000e30000021f000 */
[----:B------:R-:W-:-:S05]  /*53f0*/  @P2 VIADD R11, R11, 0x1 ;  /* 0x000000010b0b2836 */ /* 0x000fca0000000000 */
[----:B------:R-:W-:Y:S02]  /*5400*/  @!P0 IADD3 R11, PT, PT, -R11, RZ, RZ ;  /* 0x000000ff0b0b8210 */ /* 0x000fe40007ffe1ff */
[----:B------:R-:W-:-:S05]  /*5410*/  @!P1 LOP3.LUT R11, RZ, UR22, RZ, 0x33, !PT ;  /* 0x00000016ff0b9c12 */ /* 0x000fca000f8e33ff */
[----:B------:R-:W-:Y:S02]  /*5420*/  IMAD R10, R11, UR22, RZ ;  /* 0x000000160b0a7c24 */ /* 0x000fe4000f8e02ff */
[----:B0-----:R-:W-:Y:S01]  /*5430*/  IMAD.MOV R13, RZ, RZ, -R17 ;  /* 0x000000ffff0d7224 */ /* 0x001fe200078e0a11 */
[----:B------:R-:W-:Y:S01]  /*5440*/  MOV R16, RZ ;  /* 0x000000ff00107202 */ /* 0x000fe20000000f00 */
[----:B------:R-:W-:Y:S02]  /*5450*/  IMAD.IADD R14, R12, 0x1, -R10 ;  /* 0x000000010c0e7824 */ /* 0x000fe400078e0a0a */
[----:B------:R-:W-:-:S03]  /*5460*/  IMAD R6, R13, R8, RZ ;  /* 0x000000080d067224 */ /* 0x000fc600078e02ff */
[----:B------:R-:W-:Y:S01]  /*5470*/  IABS R4, R14 ;  /* 0x0000000e00047213 */ /* 0x000fe20000000000 */
[----:B------:R-:W-:Y:S01]  /*5480*/  IMAD.HI.U32 R6, R17, R6, R16 ;  /* 0x0000000611067227 */ /* 0x000fe200078e0010 */
[----:B------:R-:W-:-:S04]  /*5490*/  LOP3.LUT R14, R14, R9, RZ, 0x3c, !PT ;  /* 0x000000090e0e7212 */ /* 0x000fc800078e3cff */
[----:B------:R-:W-:Y:S01]  /*54a0*/  ISETP.GE.AND P1, PT, R14, RZ, PT ;  /* 0x000000ff0e00720c */ /* 0x000fe20003f26270 */
[----:B------:R-:W-:Y:S01]  /*54b0*/  IMAD.HI.U32 R6, R6, R4, RZ ;  /* 0x0000000406067227 */ /* 0x000fe200078e00ff */
[----:B------:R-:W-:-:S03]  /*54c0*/  LOP3.LUT R14, R7, 0x3c, RZ, 0xc0, !PT ;  /* 0x0000003c070e7812 */ /* 0x000fc600078ec0ff */
[----:B------:R-:W-:Y:S02]  /*54d0*/  IMAD.MOV R13, RZ, RZ, -R6 ;  /* 0x000000ffff0d7224 */ /* 0x000fe400078e0a06 */
[----:B-1----:R-:W-:-:S04]  /*54e0*/  IMAD.WIDE.U32 R14, R11, UR4, R14 ;  /* 0x000000040b0e7c25 */ /* 0x002fc8000f8e000e */
[----:B------:R-:W-:Y:S01]  /*54f0*/  IMAD R13, R8, R13, R4 ;  /* 0x0000000d080d7224 */ /* 0x000fe200078e0204 */
[----:B------:R-:W-:-:S04]  /*5500*/  SHF.R.S32.HI R4, RZ, 0x1f, R11 ;  /* 0x0000001fff047819 */ /* 0x000fc8000001140b */
[----:B------:R-:W-:Y:S01]  /*5510*/  ISETP.GT.U32.AND P0, PT, R8, R13, PT ;  /* 0x0000000d0800720c */ /* 0x000fe20003f04070 */
[----:B------:R-:W-:-:S04]  /*5520*/  IMAD R4, R4, UR4, RZ ;  /* 0x0000000404047c24 */ /* 0x000fc8000f8e02ff */
[----:B------:R-:W-:Y:S01]  /*5530*/  IMAD R11, R11, UR5, R4 ;  /* 0x000000050b0b7c24 */ /* 0x000fe2000f8e0204 */
[----:B------:R-:W0:Y:S03]  /*5540*/  LDCU.64 UR4, c[0x0][0x3f0] ;  /* 0x00007e00ff0477ac */ /* 0x000e260008000a00 */
[----:B------:R-:W-:-:S04]  /*5550*/  IMAD.IADD R15, R15, 0x1, R11 ;  /* 0x000000010f0f7824 */ /* 0x000fc800078e020b */
[-C--:B------:R-:W-:Y:S01]  /*5560*/  @!P0 IADD3 R13, PT, PT, R13, -R8.reuse, RZ ;  /* 0x800000080d0d8210 */ /* 0x080fe20007ffe0ff */
[----:B------:R-:W-:Y:S01]  /*5570*/  @!P0 VIADD R6, R6, 0x1 ;  /* 0x0000000106068836 */ /* 0x000fe20000000000 */
[----:B------:R-:W-:Y:S02]  /*5580*/  ISETP.NE.AND P0, PT, R9, RZ, PT ;  /* 0x000000ff0900720c */ /* 0x000fe40003f05270 */
[----:B------:R-:W-:-:S13]  /*5590*/  ISETP.GE.U32.AND P2, PT, R13, R8, PT ;  /* 0x000000080d00720c */ /* 0x000fda0003f46070 */
[----:B------:R-:W-:-:S05]  /*55a0*/  @P2 IADD3 R6, PT, PT, R6, 0x1, RZ ;  /* 0x0000000106062810 */ /* 0x000fca0007ffe0ff */
[----:B------:R-:W-:Y:S01]  /*55b0*/  @!P1 IMAD.MOV R6, RZ, RZ, -R6 ;  /* 0x000000ffff069224 */ /* 0x000fe200078e0a06 */
[----:B------:R-:W-:-:S04]  /*55c0*/  @!P0 LOP3.LUT R6, RZ, R9, RZ, 0x33, !PT ;  /* 0x00000009ff068212 */ /* 0x000fc800078e33ff */
[----:B------:R-:W-:Y:S01]  /*55d0*/  SHF.R.S32.HI R4, RZ, 0x1f, R6 ;  /* 0x0000001fff047819 */ /* 0x000fe20000011406 */
[C---:B------:R-:W-:Y:S02]  /*55e0*/  IMAD R9, R6.reuse, R9, R10 ;  /* 0x0000000906097224 */ /* 0x040fe400078e020a */
[----:B---3--:R-:W-:-:S03]  /*55f0*/  IMAD.WIDE.U32 R14, R6, UR8, R14 ;  /* 0x00000008060e7c25 */ /* 0x008fc6000f8e000e */
[----:B------:R-:W-:Y:S01]  /*5600*/  IADD3 R9, PT, PT, R12, -R9, RZ ;  /* 0x800000090c097210 */ /* 0x000fe20007ffe0ff */
[----:B------:R-:W-:-:S03]  /*5610*/  IMAD R7, R4, UR8, RZ ;  /* 0x0000000804077c24 */ /* 0x000fc6000f8e02ff */
[----:B------:R-:W-:Y:S01]  /*5620*/  SHF.R.S32.HI R4, RZ, 0x1f, R9 ;  /* 0x0000001fff047819 */ /* 0x000fe20000011409 */
[----:B------:R-:W-:-:S04]  /*5630*/  IMAD R7, R6, UR9, R7 ;  /* 0x0000000906077c24 */ /* 0x000fc8000f8e0207 */
[----:B------:R-:W-:Y:S02]  /*5640*/  IMAD.IADD R15, R15, 0x1, R7 ;  /* 0x000000010f0f7824 */ /* 0x000fe400078e0207 */
[----:B------:R-:W-:Y:S02]  /*5650*/  IMAD R4, R4, UR6, RZ ;  /* 0x0000000604047c24 */ /* 0x000fe4000f8e02ff */
[----:B------:R-:W-:-:S04]  /*5660*/  IMAD.WIDE.U32 R14, R9, UR6, R14 ;  /* 0x00000006090e7c25 */ /* 0x000fc8000f8e000e */
[----:B------:R-:W-:-:S05]  /*5670*/  IMAD R4, R9, UR7, R4 ;  /* 0x0000000709047c24 */ /* 0x000fca000f8e0204 */
[----:B------:R-:W-:Y:S02]  /*5680*/  IADD3 R6, PT, PT, R15, R4, RZ ;  /* 0x000000040f067210 */ /* 0x000fe40007ffe0ff */
[----:B0-----:R-:W-:-:S04]  /*5690*/  LEA R4, P0, R14, UR4, 0x1 ;  /* 0x000000040e047c11 */ /* 0x001fc8000f8008ff */
[----:B------:R-:W-:-:S05]  /*56a0*/  LEA.HI.X R5, R14, UR5, R6, 0x1, P0 ;  /* 0x000000050e057c11 */ /* 0x000fca00080f0c06 */
[----:B------:R-:W-:Y:S01]  /*56b0*/  STG.E.64 desc[UR10][R4.64], R2 ;  /* 0x0000000204007986 */ /* 0x000fe2000c101b0a */
[----:B------:R-:W-:Y:S05]  /*56c0*/  EXIT ;  /* 0x000000000000794d */ /* 0x000fea0003800000 */
        .weak           $__internal_7_$__cuda_sm20_div_s64
        .type           $__internal_7_$__cuda_sm20_div_s64,@function
        .size           $__internal_7_$__cuda_sm20_div_s64,(.L_x_7095 - $__internal_7_$__cuda_sm20_div_s64)
$__internal_7_$__cuda_sm20_div_s64:
        /* <DEDUP_REMOVED lines=56> */
[CC--:B------:R-:W-:Y:S01]  /*5a50*/  ISETP.GE.U32.AND P2, PT, R13.reuse, R34.reuse, PT ;  /* 0x000000220d00720c */ /* 0x0c0fe20003f46070 */
        /* <DEDUP_REMOVED lines=13> */
[----:B------:R-:W-:Y:S01]  /*5b30*/  ISETP.GE.U32.AND.EX P0, PT, R15, R35, PT, P0 ;  /* 0x000000230f00720c */ /* 0x000fe20003f06100 */
[----:B------:R-:W-:Y:S01]  /*5b40*/  IMAD.MOV.U32 R15, RZ, RZ, 0x0 ;  /* 0x00000000ff0f7424 */ /* 0x000fe200078e00ff */
        /* <DEDUP_REMOVED lines=10> */
[----:B------:R-:W-:Y:S02]  /*5bf0*/  SEL R10, R10, R13, !P2 ;  /* 0x0000000d0a0a7207 */ /* 0x000fe40005000000 */
[----:B------:R-:W-:Y:S01]  /*5c00*/  SEL R13, R14, 0xffffffff, P0 ;  /* 0xffffffff0e0d7807 */ /* 0x000fe20000000000 */
[----:B------:R-:W-:Y:S01]  /*5c10*/  IMAD.MOV.U32 R14, RZ, RZ, R18 ;  /* 0x000000ffff0e7224 */ /* 0x000fe200078e0012 */
[----:B------:R-:W-:-:S03]  /*5c20*/  SEL R10, R10, 0xffffffff, P0 ;  /* 0xffffffff0a0a7807 */ /* 0x000fc60000000000 */
[----:B------:R-:W-:Y:S05]  /*5c30*/  RET.REL.NODEC R14 `(_ZN5flash32flash_fwd_splitkv_combine_kernelI23Flash_fwd_kernel_traitsILi64ELi64ELi256ELi4ELb0ELb0EN7cutlass6half_tE19Flash_kernel_traitsILi64ELi64ELi256ELi4ES3_EELi8ELi7ELb1EEEvNS_16Flash_fwd_paramsE) ;  /* 0xffffffa00ef07950 */ /* 0x000fea0003c3ffff */
.L_x_305:
        /* <DEDUP_REMOVED lines=12> */
.L_x_7095:


//--------------------- .text._ZN5flash32flash_fwd_splitkv_combine_kernelI23Flash_fwd_kernel_traitsILi64ELi64ELi256ELi4ELb0ELb0EN7cutlass6half_tE19Flash_kernel_traitsILi64ELi64ELi256ELi4ES3_EELi8ELi6ELb1EEEvNS_16Flash_fwd_paramsE --------------------------
	.section	.text._ZN5flash32flash_fwd_splitkv_combine_kernelI23Flash_fwd_kernel_traitsILi64ELi64ELi256ELi4ELb0ELb0EN7cutlass6half_tE19Flash_kernel_traitsILi64ELi64ELi256ELi4ES3_EELi8ELi6ELb1EEEvNS_16Flash_fwd_paramsE,"ax",@progbits
	.align	128
        .global         _ZN5flash32flash_fwd_splitkv_combine_kernelI23Flash_fwd_kernel_traitsILi64ELi64ELi256ELi4ELb0ELb0EN7cutlass6half_tE19Flash_kernel_traitsILi64ELi64ELi256ELi4ES3_EELi8ELi6ELb1EEEvNS_16Flash_fwd_paramsE
        .type           _ZN5flash32flash_fwd_splitkv_combine_kernelI23Flash_fwd_kernel_traitsILi64ELi64ELi256ELi4ELb0ELb0EN7cutlass6half_tE19Flash_kernel_traitsILi64ELi64ELi256ELi4ES3_EELi8ELi6ELb1EEEvNS_16Flash_fwd_paramsE,@function
        .size           _ZN5flash32flash_fwd_splitkv_combine_kernelI23Flash_fwd_kernel_traitsILi64ELi64ELi256ELi4ELb0ELb0EN7cutlass6half_tE19Flash_kernel_traitsILi64ELi64ELi256ELi4ES3_EELi8ELi6ELb1EEEvNS_16Flash_fwd_paramsE,(.L_x_7096 - _ZN5flash32flash_fwd_splitkv_combine_kernelI23Flash_fwd_kernel_traitsILi64ELi64ELi256ELi4ELb0ELb0EN7cutlass6half_tE19Flash_kernel_traitsILi64ELi64ELi256ELi4ES3_EELi8ELi6ELb1EEEvNS_16Flash_fwd_paramsE)
        .other          _ZN5flash32flash_fwd_splitkv_combine_kernelI23Flash_fwd_kernel_traitsILi64ELi64ELi256ELi4ELb0ELb0EN7cutlass6half_tE19Flash_kernel_traitsILi64ELi64ELi256ELi4ES3_EELi8ELi6ELb1EEEvNS_16Flash_fwd_paramsE,@"STO_CUDA_ENTRY STV_DEFAULT"
_ZN5flash32flash_fwd_splitkv_combine_kernelI23Flash_fwd_kernel_traitsILi64ELi64ELi256ELi4ELb0ELb0EN7cutlass6half_tE19Flash_kernel_traitsILi64ELi64ELi256ELi4ES3_EELi8ELi6ELb1EEEvNS_16Flash_fwd_paramsE:
.text._ZN5flash32flash_fwd_splitkv_combine_kernelI23Flash_fwd_kernel_traitsILi64ELi64ELi256ELi4ELb0ELb0EN7cutlass6half_tE19Flash_kernel_traitsILi64ELi64ELi256ELi4ES3_EELi8ELi6ELb1EEEvNS_16Flash_fwd_paramsE:
        /* <DEDUP_REMOVED lines=38> */
.L_x_306:
[----:B------:R-:W-:Y:S01]  /*0260*/  IMAD.U32 R20, RZ, RZ, UR21 ;  /* 0x00000015ff147e24 */ /* 0x000fe2000f8e00ff */
[----:B------:R-:W-:Y:S01]  /*0270*/  MOV R18, UR19 ;  /* 0x0000001300127c02 */ /* 0x000fe20008000f00 */
[----:B------:R-:W-:Y:S01]  /*0280*/  IMAD.U32 R19, RZ, RZ, UR15 ;  /* 0x0000000fff137e24 */ /* 0x000fe2000f8e00ff */
[----:B------:R-:W-:Y:S02]  /*0290*/  MOV R17, UR14 ;  /* 0x0000000e00117c02 */ /* 0x000fe40008000f00 */
[----:B------:R-:W-:Y:S02]  /*02a0*/  MOV R16, 0x2c0 ;  /* 0x000002c000107802 */ /* 0x000fe40000000f00 */
[----:B------:R-:W-:Y:S05]  /*02b0*/  CALL.REL.NOINC `($__internal_8_$__cuda_sm20_div_s64) ;  /* 0x0000004c00707944 */ /* 0x000fea0003c00000 */
[----:B------:R-:W-:-:S07]  /*02c0*/  MOV R11, R13 ;  /* 0x0000000d000b7202 */ /* 0x000fce0000000f00 */
.L_x_307:
        /* <DEDUP_REMOVED lines=30> */
.L_x_309:
[----:B------:R-:W-:Y:S01]  /*04b0*/  IMAD.MOV.U32 R20, RZ, RZ, R10 ;  /* 0x000000ffff147224 */ /* 0x000fe200078e000a */
[----:B------:R-:W-:Y:S02]  /*04c0*/  MOV R19, R11 ;  /* 0x0000000b00137202 */ /* 0x000fe40000000f00 */
[----:B------:R-:W-:Y:S02]  /*04d0*/  MOV R16, 0x4f0 ;  /* 0x000004f000107802 */ /* 0x000fe40000000f00 */
[----:B------:R-:W-:Y:S05]  /*04e0*/  CALL.REL.NOINC `($__internal_8_$__cuda_sm20_div_s64) ;  /* 0x0000004800e47944 */ /* 0x000fea0003c00000 */
[----:B------:R-:W-:Y:S02]  /*04f0*/  MOV R4, R10 ;  /* 0x0000000a00047202 */ /* 0x000fe40000000f00 */
[----:B------:R-:W-:Y:S02]  /*0500*/  MOV R5, R13 ;  /* 0x0000000d00057202 */ /* 0x000fe40000000f00 */
.L_x_310:
[----:B------:R-:W-:Y:S05]  /*0510*/  BSYNC.RECONVERGENT B0 ;  /* 0x0000000000007941 */ /* 0x000fea0003800200 */
.L_x_308:
        /* <DEDUP_REMOVED lines=57> */
.L_x_312:
[----:B------:R-:W-:Y:S01]  /*08b0*/  IMAD.MOV.U32 R20, RZ, RZ, R18 ;  /* 0x000000ffff147224 */ /* 0x000fe200078e0012 */
[----:B------:R-:W-:Y:S01]  /*08c0*/  MOV R18, R11 ;  /* 0x0000000b00127202 */ /* 0x000fe20000000f00 */
[----:B------:R-:W-:Y:S01]  /*08d0*/  IMAD.MOV.U32 R19, RZ, RZ, R17 ;  /* 0x000000ffff137224 */ /* 0x000fe200078e0011 */
[----:B------:R-:W-:Y:S02]  /*08e0*/  MOV R17, R31 ;  /* 0x0000001f00117202 */ /* 0x000fe40000000f00 */
[----:B------:R-:W-:Y:S02]  /*08f0*/  MOV R16, 0x910 ;  /* 0x0000091000107802 */ /* 0x000fe40000000f00 */
[----:B------:R-:W-:Y:S05]  /*0900*/  CALL.REL.NOINC `($__internal_8_$__cuda_sm20_div_s64) ;  /* 0x0000004400dc7944 */ /* 0x000fea0003c00000 */
[----:B------:R-:W-:Y:S02]  /*0910*/  MOV R12, R10 ;  /* 0x0000000a000c7202 */ /* 0x000fe40000000f00 */
.L_x_313:
[----:B------:R-:W-:Y:S05]  /*0920*/  BSYNC.RECONVERGENT B0 ;  /* 0x0000000000007941 */ /* 0x000fea0003800200 */
.L_x_311:
        /* <DEDUP_REMOVED lines=124> */
.L_x_315:
[----:B------:R-:W-:Y:S01]  /*10f0*/  IMAD.MOV.U32 R20, RZ, RZ, R12 ;  /* 0x000000ffff147224 */ /* 0x000fe200078e000c */
[----:B------:R-:W-:Y:S01]  /*1100*/  MOV R18, R8 ;  /* 0x0000000800127202 */ /* 0x000fe20000000f00 */
[----:B------:R-:W-:Y:S01]  /*1110*/  IMAD.MOV.U32 R19, RZ, RZ, R13 ;  /* 0x000000ffff137224 */ /* 0x000fe200078e000d */
[----:B------:R-:W-:Y:S02]  /*1120*/  MOV R17, R0 ;  /* 0x0000000000117202 */ /* 0x000fe40000000f00 */
[----:B------:R-:W-:Y:S02]  /*1130*/  MOV R16, 0x1150 ;  /* 0x0000115000107802 */ /* 0x000fe40000000f00 */
[----:B------:R-:W-:Y:S05]  /*1140*/  CALL.REL.NOINC `($__internal_8_$__cuda_sm20_div_s64) ;  /* 0x0000003c00cc7944 */ /* 0x000fea0003c00000 */
[----:B------:R-:W-:Y:S02]  /*1150*/  MOV R34, R10 ;  /* 0x0000000a00227202 */ /* 0x000fe40000000f00 */
[----:B------:R-:W-:Y:S02]  /*1160*/  MOV R35, R13 ;  /* 0x0000000d00237202 */ /* 0x000fe40000000f00 */
.L_x_316:
[----:B------:R-:W-:Y:S05]  /*1170*/  BSYNC.RECONVERGENT B0 ;  /* 0x0000000000007941 */ /* 0x000fea0003800200 */
.L_x_314:
        /* <DEDUP_REMOVED lines=57> */
.L_x_318:
[----:B------:R-:W-:Y:S01]  /*1510*/  IMAD.MOV.U32 R20, RZ, RZ, R4 ;  /* 0x000000ffff147224 */ /* 0x000fe200078e0004 */
[----:B------:R-:W-:Y:S01]  /*1520*/  MOV R19, R5 ;  /* 0x0000000500137202 */ /* 0x000fe20000000f00 */
[----:B------:R-:W-:Y:S01]  /*1530*/  IMAD.MOV.U32 R18, RZ, RZ, R7 ;  /* 0x000000ffff127224 */ /* 0x000fe200078e0007 */
[----:B------:R-:W-:Y:S02]  /*1540*/  MOV R16, 0x1560 ;  /* 0x0000156000107802 */ /* 0x000fe40000000f00 */
[----:B------:R-:W-:Y:S05]  /*1550*/  CALL.REL.NOINC `($__internal_8_$__cuda_sm20_div_s64) ;  /* 0x0000003800c87944 */ /* 0x000fea0003c00000 */
[----:B------:R-:W-:Y:S02]  /*1560*/  MOV R20, R10 ;  /* 0x0000000a00147202 */ /* 0x000fe40000000f00 */
[----:B------:R-:W-:Y:S02]  /*1570*/  MOV R21, R13 ;  /* 0x0000000d00157202 */ /* 0x000fe40000000f00 */
.L_x_319:
[----:B------:R-:W-:Y:S05]  /*1580*/  BSYNC.RECONVERGENT B0 ;  /* 0x0000000000007941 */ /* 0x000fea0003800200 */
.L_x_317:
        /* <DEDUP_REMOVED lines=20> */
[----:B------:R-:W-:Y:S02]  /*16d0*/  @!P6 IADD3.X R29, PT, PT, RZ, RZ, RZ, P0, !PT ;  /* 0x000000ffff1de210 */ /* 0x000fe400007fe4ff */
[----:B------:R-:W2:Y:S01]  /*16e0*/  @!P4 LDC.64 R14, c[0x0][0x428] ;  /* 0x00010a00ff0ecb82 */ /* 0x000ea20000000a00 */
[----:B------:R-:W-:Y:S01]  /*16f0*/  @!P4 IADD3 R24, P0, PT, R22, UR20, RZ ;  /* 0x000000141618cc10 */ /* 0x000fe2000ff1e0ff */
[----:B------:R-:W-:Y:S02]  /*1700*/  @!P5 IMAD.X R27, RZ, RZ, RZ, P1 ;  /* 0x000000ffff1bd224 */ /* 0x000fe400008e06ff */
[----:B------:R-:W-:-:S04]  /*1710*/  @!P6 IMAD.WIDE.U32 R28, R3, UR21, R28 ;  /* 0x00000015031cec25 */ /* 0x000fc8000f8e001c */
[----:B------:R-:W3:Y:S01]  /*1720*/  @!P5 LDC.64 R16, c[0x0][0x428] ;  /* 0x00010a00ff10db82 */ /* 0x000ee20000000a00 */
[----:B------:R-:W-:Y:S02]  /*1730*/  @!P6 IMAD R6, R3, UR15, R29 ;  /* 0x0000000f0306ec24 */ /* 0x000fe4000f8e021d */
[----:B------:R-:W-:Y:S02]  /*1740*/  @!P4 IMAD.X R25, RZ, RZ, RZ, P0 ;  /* 0x000000ffff19c224 */ /* 0x000fe400000e06ff */
[----:B------:R-:W-:-:S03]  /*1750*/  @!P5 IMAD.WIDE.U32 R26, R10, UR21, R26 ;  /* 0x000000150a1adc25 */ /* 0x000fc6000f8e001a */
[----:B------:R-:W4:Y:S01]  /*1760*/  @!P3 LDC.64 R12, c[0x0][0x428] ;  /* 0x00010a00ff0cbb82 */ /* 0x000f220000000a00 */
[----:B-1----:R-:W-:Y:S01]  /*1770*/  @!P6 LEA R18, P2, R28, R18, 0x2 ;  /* 0x000000121c12e211 */ /* 0x002fe200078410ff */
[----:B------:R-:W-:-:S03]  /*1780*/  @!P4 IMAD.WIDE.U32 R32, R9, UR21, R24 ;  /* 0x000000150920cc25 */ /* 0x000fc6000f8e0018 */
[----:B------:R-:W-:Y:S01]  /*1790*/  @!P6 LEA.HI.X R19, R28, R19, R6, 0x2, P2 ;  /* 0x000000131c13e211 */ /* 0x000fe200010f1406 */
[----:B------:R-:W-:Y:S01]  /*17a0*/  IMAD.MOV.U32 R6, RZ, RZ, -0x800000 ;  /* 0xff800000ff067424 */ /* 0x000fe200078e00ff */
[----:B------:R-:W-:Y:S01]  /*17b0*/  @!P3 IADD3 R28, P0, PT, R22, UR20, RZ ;  /* 0x00000014161cbc10 */ /* 0x000fe2000ff1e0ff */
[----:B------:R-:W-:-:S04]  /*17c0*/  @!P4 IMAD R24, R9, UR15, R33 ;  /* 0x0000000f0918cc24 */ /* 0x000fc8000f8e0221 */
[----:B------:R-:W-:Y:S01]  /*17d0*/  @!P3 IMAD.X R29, RZ, RZ, RZ, P0 ;  /* 0x000000ffff1db224 */ /* 0x000fe200000e06ff */
[----:B--2---:R-:W-:Y:S01]  /*17e0*/  @!P4 LEA R14, P0, R32, R14, 0x2 ;  /* 0x0000000e200ec211 */ /* 0x004fe200078010ff */
[----:B------:R-:W-:Y:S01]  /*17f0*/  @!P5 IMAD R10, R10, UR15, R27 ;  /* 0x0000000f0a0adc24 */ /* 0x000fe2000f8e021b */
[----:B0-----:R4:W2:Y:S01]  /*1800*/  @!P6 LDG.E R6, desc[UR8][R18.64] ;  /* 0x000000081206e981 */ /* 0x0018a2000c1e1900 */
[C---:B------:R-:W-:Y:S01]  /*1810*/  @!P3 IMAD.WIDE.U32 R28, R5.reuse, UR21, R28 ;  /* 0x00000015051cbc25 */ /* 0x040fe2000f8e001c */
[----:B---3--:R-:W-:Y:S02]  /*1820*/  @!P5 LEA R16, P1, R26, R16, 0x2 ;  /* 0x000000101a10d211 */ /* 0x008fe400078210ff */
[----:B------:R-:W-:Y:S01]  /*1830*/  @!P4 LEA.HI.X R15, R32, R15, R24, 0x2, P0 ;  /* 0x0000000f200fc211 */ /* 0x000fe200000f1418 */
[----:B------:R-:W-:Y:S01]  /*1840*/  @!P3 IMAD R9, R5, UR15, R29 ;  /* 0x0000000f0509bc24 */ /* 0x000fe2000f8e021d */
[----:B------:R-:W-:Y:S01]  /*1850*/  @!P5 LEA.HI.X R17, R26, R17, R10, 0x2, P1 ;  /* 0x000000111a11d211 */ /* 0x000fe200008f140a */
[----:B------:R-:W-:Y:S01]  /*1860*/  IMAD.MOV.U32 R5, RZ, RZ, -0x800000 ;  /* 0xff800000ff057424 */ /* 0x000fe200078e00ff */
[----:B------:R-:W-:-:S05]  /*1870*/  MOV R10, 0xff800000 ;  /* 0xff800000000a7802 */ /* 0x000fca0000000f00 */
[----:B------:R-:W3:Y:S04]  /*1880*/  @!P4 LDG.E R5, desc[UR8][R14.64] ;  /* 0x000000080e05c981 */ /* 0x000ee8000c1e1900 */
[----:B------:R0:W5:Y:S01]  /*1890*/  @!P5 LDG.E R10, desc[UR8][R16.64] ;  /* 0x00000008100ad981 */ /* 0x000162000c1e1900 */
[----:B----4-:R-:W-:-:S04]  /*18a0*/  @!P3 LEA R18, P0, R28, R12, 0x2 ;  /* 0x0000000c1c12b211 */ /* 0x010fc800078010ff */
[----:B------:R-:W-:Y:S01]  /*18b0*/  @!P3 LEA.HI.X R19, R28, R13, R9, 0x2, P0 ;  /* 0x0000000d1c13b211 */ /* 0x000fe200000f1409 */
[----:B------:R-:W-:-:S06]  /*18c0*/  IMAD.MOV.U32 R13, RZ, RZ, -0x800000 ;  /* 0xff800000ff0d7424 */ /* 0x000fcc00078e00ff */
[----:B------:R1:W4:Y:S01]  /*18d0*/  @!P3 LDG.E R13, desc[UR8][R18.64] ;  /* 0x00000008120db981 */ /* 0x000322000c1e1900 */
[----:B------:R-:W1:Y:S01]  /*18e0*/  S2UR UR4, SR_CgaCtaId ;  /* 0x00000000000479c3 */ /* 0x000e620000008800 */
[C---:B------:R-:W-:Y:S02]  /*18f0*/  ISETP.GT.U32.AND P2, PT, R4.reuse, 0x17f, PT ;  /* 0x0000017f0400780c */ /* 0x040fe40003f44070 */
[C---:B------:R-:W-:Y:S02]  /*1900*/  ISETP.GT.U32.AND P1, PT, R4.reuse, 0xff, PT ;  /* 0x000000ff0400780c */ /* 0x040fe40003f24070 */
[C---:B------:R-:W-:Y:S01]  /*1910*/  ISETP.GT.U32.AND P0, PT, R4.reuse, 0x7f, PT ;  /* 0x0000007f0400780c */ /* 0x040fe20003f04070 */
[----:B------:R-:W-:Y:S01]  /*1920*/  UMOV UR5, 0x400 ;  /* 0x0000040000057882 */ /* 0x000fe20000000000 */
[----:B------:R-:W-:-:S07]  /*1930*/  ISETP.GT.U32.AND P3, PT, R4, 0x1ff, PT ;  /* 0x000001ff0400780c */ /* 0x000fce0003f64070 */
[C---:B------:R-:W-:Y:S02]  /*1940*/  @!P2 IMAD.SHL.U32 R12, R4.reuse, 0x4, RZ ;  /* 0x00000004040ca824 */ /* 0x040fe400078e00ff */
[C---:B0-----:R-:W-:Y:S02]  /*1950*/  @!P1 IMAD.SHL.U32 R16, R4.reuse, 0x4, RZ ;  /* 0x0000000404109824 */ /* 0x041fe400078e00ff */
[----:B------:R-:W-:Y:S01]  /*1960*/  @!P0 SHF.L.U32 R9, R4, 0x2, RZ ;  /* 0x0000000204098819 */ /* 0x000fe200000006ff */
[----:B-1----:R-:W-:Y:S01]  /*1970*/  ULEA UR4, UR4, UR5, 0x18 ;  /* 0x0000000504047291 */ /* 0x002fe2000f8ec0ff */
[----:B------:R-:W-:Y:S02]  /*1980*/  @!P2 LOP3.LUT R18, R12, 0x1c, RZ, 0xc0, !PT ;  /* 0x0000001c0c12a812 */ /* 0x000fe400078ec0ff */
[----:B------:R-:W-:Y:S02]  /*1990*/  @!P1 LOP3.LUT R16, R16, 0x1c, RZ, 0xc0, !PT ;  /* 0x0000001c10109812 */ /* 0x000fe400078ec0ff */
[----:B------:R-:W-:-:S02]  /*19a0*/  @!P0 LOP3.LUT R14, R9, 0x1c, RZ, 0xc0, !PT ;  /* 0x0000001c090e8812 */ /* 0x000fc400078ec0ff */
[----:B------:R-:W-:Y:S01]  /*19b0*/  LEA R22, R22, UR4, 0x2 ;  /* 0x0000000416167c11 */ /* 0x000fe2000f8e10ff */
[----:B------:R-:W-:Y:S02]  /*19c0*/  @!P2 VIADD R18, R18, UR4 ;  /* 0x000000041212ac36 */ /* 0x000fe40008000000 */
[----:B------:R-:W-:Y:S02]  /*19d0*/  @!P1 VIADD R16, R16, UR4 ;  /* 0x0000000410109c36 */ /* 0x000fe40008000000 */
[----:B------:R-:W-:Y:S02]  /*19e0*/  @!P0 VIADD R14, R14, UR4 ;  /* 0x000000040e0e8c36 */ /* 0x000fe40008000000 */
[C---:B------:R-:W-:Y:S02]  /*19f0*/  IMAD R17, R3.reuse, 0x24, R22 ;  /* 0x0000002403117824 */ /* 0x040fe400078e0216 */
[C---:B------:R-:W-:Y:S02]  /*1a00*/  @!P2 IMAD R15, R3.reuse, 0x24, R18 ;  /* 0x00000024030fa824 */ /* 0x040fe400078e0212 */
[----:B------:R-:W-:-:S02]  /*1a10*/  @!P1 IMAD R16, R3, 0x24, R16 ;  /* 0x0000002403109824 */ /* 0x000fc400078e0210 */
[----:B------:R-:W-:Y:S01]  /*1a20*/  @!P0 IMAD R14, R3, 0x24, R14 ;  /* 0x00000024030e8824 */ /* 0x000fe200078e020e */
[----:B------:R-:W-:Y:S01]  /*1a30*/  SHF.R.U32.HI R12, RZ, 0x4, R4 ;  /* 0x00000004ff0c7819 */ /* 0x000fe20000011604 */
[----:B------:R-:W-:Y:S01]  /*1a40*/  IMAD.MOV.U32 R24, RZ, RZ, -0x800000 ;  /* 0xff800000ff187424 */ /* 0x000fe200078e00ff */
[----:B------:R-:W-:Y:S01]  /*1a50*/  LOP3.LUT R9, R4, 0xf, RZ, 0xc0, !PT ;  /* 0x0000000f04097812 */ /* 0x000fe200078ec0ff */
[----:B------:R-:W-:Y:S01]  /*1a60*/  IMAD.MOV.U32 R25, RZ, RZ, -0x800000 ;  /* 0xff800000ff197424 */ /* 0x000fe200078e00ff */
[----:B------:R-:W-:Y:S01]  /*1a70*/  LEA R18, R12, UR4, 0x2 ;  /* 0x000000040c127c11 */ /* 0x000fe2000f8e10ff */
[----:B------:R-:W-:Y:S01]  /*1a80*/  IMAD.MOV.U32 R23, RZ, RZ, -0x800000 ;  /* 0xff800000ff177424 */ /* 0x000fe200078e00ff */
[----:B------:R-:W-:Y:S01]  /*1a90*/  MOV R27, 0xff800000 ;  /* 0xff800000001b7802 */ /* 0x000fe20000000f00 */
[----:B------:R-:W0:Y:S02]  /*1aa0*/  LDC R3, c[0x0][0x434] ;  /* 0x00010d00ff037b82 */ /* 0x000e240000000800 */
[----:B------:R-:W-:Y:S01]  /*1ab0*/  IMAD R22, R9, 0x24, R18 ;  /* 0x0000002409167824 */ /* 0x000fe200078e0212 */
[----:B--2---:R-:W-:Y:S04]  /*1ac0*/  @!P3 STS [R17], R6 ;  /* 0x000000061100b388 */ /* 0x004fe80000000800 */
[----:B-----5:R0:W-:Y:S04]  /*1ad0*/  @!P2 STS [R15+0x240], R10 ;  /* 0x0002400a0f00a388 */ /* 0x0201e80000000800 */
[----:B---3--:R-:W-:Y:S04]  /*1ae0*/  @!P1 STS [R16+0x480], R5 ;  /* 0x0004800510009388 */ /* 0x008fe80000000800 */
[----:B----4-:R-:W-:Y:S01]  /*1af0*/  @!P0 STS [R14+0x6c0], R13 ;  /* 0x0006c00d0e008388 */ /* 0x010fe20000000800 */
[----:B------:R-:W-:Y:S06]  /*1b00*/  BAR.SYNC.DEFER_BLOCKING 0x0 ;  /* 0x0000000000007b1d */ /* 0x000fec0000010000 */
[----:B------:R-:W-:Y:S04]  /*1b10*/  @!P0 LDS R27, [R22] ;  /* 0x00000000161b8984 */ /* 0x000fe80000000800 */
[----:B------:R-:W-:Y:S04]  /*1b20*/  @!P0 LDS R24, [R22+0x240] ;  /* 0x0002400016188984 */ /* 0x000fe80000000800 */
[----:B------:R-:W1:Y:S04]  /*1b30*/  @!P0 LDS R25, [R22+0x480] ;  /* 0x0004800016198984 */ /* 0x000e680000000800 */
[----:B------:R-:W2:Y:S01]  /*1b40*/  @!P0 LDS R23, [R22+0x6c0] ;  /* 0x0006c00016178984 */ /* 0x000ea20000000800 */
[----:B0-----:R-:W-:-:S04]  /*1b50*/  IABS R10, R3 ;  /* 0x00000003000a7213 */ /* 0x001fc80000000000 */
[----:B------:R-:W0:Y:S01]  /*1b60*/  I2F.RP R19, R10 ;  /* 0x0000000a00137306 */ /* 0x000e220000209400 */
[----:B-1----:R-:W-:-:S04]  /*1b70*/  FMNMX3.FTZ R18, R27, R24, R25, !PT ;  /* 0x000000181b127276 */ /* 0x002fc80007810019 */
[----:B--2---:R-:W-:-:S05]  /*1b80*/  FMNMX.FTZ R18, R18, R23, !PT ;  /* 0x0000001712127209 */ /* 0x004fca0007810000 */
[----:B------:R-:W1:Y:S01]  /*1b90*/  SHFL.BFLY PT, R15, R18, 0x8, 0x1f ;  /* 0x0d001f00120f7f89 */ /* 0x000e6200000e0000 */
[----:B0-----:R-:W0:Y:S01]  /*1ba0*/  MUFU.RCP R16, R19 ;  /* 0x0000001300107308 */ /* 0x001e220000001000 */
[----:B-1----:R-:W-:-:S05]  /*1bb0*/  FMNMX.FTZ R15, R18, R15, !PT ;  /* 0x0000000f120f7209 */ /* 0x002fca0007810000 */
[----:B------:R-:W1:Y:S01]  /*1bc0*/  SHFL.BFLY PT, R14, R15, 0x4, 0x1f ;  /* 0x0c801f000f0e7f89 */ /* 0x000e6200000e0000 */
[----:B0-----:R-:W-:-:S04]  /*1bd0*/  IADD3 R16, PT, PT, R16, 0xffffffe, RZ ;  /* 0x0ffffffe10107810 */ /* 0x001fc80007ffe0ff */
[----:B------:R-:W0:Y:S02]  /*1be0*/  F2I.FTZ.U32.TRUNC.NTZ R17, R16 ;  /* 0x0000001000117305 */ /* 0x000e24000021f000 */
[----:B0-----:R-:W-:Y:S01]  /*1bf0*/  IMAD.MOV R5, RZ, RZ, -R17 ;  /* 0x000000ffff057224 */ /* 0x001fe200078e0a11 */
[----:B-1----:R-:W-:-:S03]  /*1c00*/  FMNMX.FTZ R14, R15, R14, !PT ;  /* 0x0000000e0f0e7209 */ /* 0x002fc60007810000 */
[----:B------:R-:W-:Y:S02]  /*1c10*/  IMAD R6, R5, R10, RZ ;  /* 0x0000000a05067224 */ /* 0x000fe400078e02ff */
[----:B------:R-:W0:Y:S01]  /*1c20*/  SHFL.BFLY PT, R13, R14, 0x2, 0x1f ;  /* 0x0c401f000e0d7f89 */ /* 0x000e2200000e0000 */
[----:B------:R-:W-:Y:S01]  /*1c30*/  IMAD.MOV.U32 R16, RZ, RZ, RZ ;  /* 0x000000ffff107224 */ /* 0x000fe200078e00ff */
[----:B------:R-:W-:-:S03]  /*1c40*/  IABS R5, R2 ;  /* 0x0000000200057213 */ /* 0x000fc60000000000 */
[----:B------:R-:W-:-:S06]  /*1c50*/  IMAD.HI.U32 R6, R17, R6, R16 ;  /* 0x0000000611067227 */ /* 0x000fcc00078e0010 */
[----:B------:R-:W-:-:S04]  /*1c60*/  IMAD.HI.U32 R15, R6, R5, RZ ;  /* 0x00000005060f7227 */ /* 0x000fc800078e00ff */
[----:B------:R-:W-:-:S04]  /*1c70*/  IMAD.MOV R6, RZ, RZ, -R15 ;  /* 0x000000ffff067224 */ /* 0x000fc800078e0a0f */
[----:B------:R-:W-:Y:S01]  /*1c80*/  IMAD R5, R10, R6, R5 ;  /* 0x000000060a057224 */ /* 0x000fe200078e0205 */
[----:B0-----:R-:W-:-:S04]  /*1c90*/  FMNMX.FTZ R13, R14, R13, !PT ;  /* 0x0000000d0e0d7209 */ /* 0x001fc80007810000 */
[----:B------:R-:W-:Y:S01]  /*1ca0*/  ISETP.GT.U32.AND P0, PT, R10, R5, PT ;  /* 0x000000050a00720c */ /* 0x000fe20003f04070 */
[----:B------:R-:W0:-:S12]  /*1cb0*/  SHFL.BFLY PT, R6, R13, 0x1, 0x1f ;  /* 0x0c201f000d067f89 */ /* 0x000e1800000e0000 */
[----:B------:R-:W-:-:S04]  /*1cc0*/  @!P0 IADD3 R5, PT, PT, R5, -R10, RZ ;  /* 0x8000000a05058210 */ /* 0x000fc80007ffe0ff */
[----:B------:R-:W-:Y:S01]  /*1cd0*/  ISETP.GE.U32.AND P1, PT, R5, R10, PT ;  /* 0x0000000a0500720c */ /* 0x000fe20003f26070 */
[----:B------:R-:W-:Y:S01]  /*1ce0*/  @!P0 VIADD R15, R15, 0x1 ;  /* 0x000000010f0f8836 */ /* 0x000fe20000000000 */
[----:B------:R-:W-:Y:S02]  /*1cf0*/  LOP3.LUT R2, R2, R3, RZ, 0x3c, !PT ;  /* 0x0000000302027212 */ /* 0x000fe400078e3cff */
[----:B0-----:R-:W-:-:S09]  /*1d00*/  FMNMX.FTZ R6, R13, R6, !PT ;  /* 0x000000060d067209 */ /* 0x001fd20007810000 */
[----:B------:R-:W-:Y:S01]  /*1d10*/  @P1 VIADD R15, R15, 0x1 ;  /* 0x000000010f0f1836 */ /* 0x000fe20000000000 */
[----:B------:R-:W-:Y:S02]  /*1d20*/  FSETP.NEU.FTZ.AND P1, PT, R6, -INF , PT ;  /* 0xff8000000600780b */ /* 0x000fe40003f3d000 */
[----:B------:R-:W-:Y:S02]  /*1d30*/  ISETP.GE.AND P2, PT, R2, RZ, PT ;  /* 0x000000ff0200720c */ /* 0x000fe40003f46270 */
[----:B------:R-:W-:-:S05]  /*1d40*/  FSEL R2, R6, RZ, P1 ;  /* 0x000000ff06027208 */ /* 0x000fca0000800000 */
[C---:B------:R-:W-:Y:S01]  /*1d50*/  FADD.FTZ R10, -R2.reuse, R27 ;  /* 0x0000001b020a7221 */ /* 0x040fe20000010100 */
[C---:B------:R-:W-:Y:S01]  /*1d60*/  FADD.FTZ R22, -R2.reuse, R24 ;  /* 0x0000001802167221 */ /* 0x040fe20000010100 */
[----:B------:R-:W-:Y:S02]  /*1d70*/  FADD.FTZ R6, -R2, R25 ;  /* 0x0000001902067221 */ /* 0x000fe40000010100 */
[----:B------:R-:W-:Y:S01]  /*1d80*/  FMUL.FTZ R10, R10, 1.4426950216293334961 ;  /* 0x3fb8aa3b0a0a7820 */ /* 0x000fe20000410000 */
[----:B------:R-:W-:Y:S01]  /*1d90*/  FMUL.FTZ R22, R22, 1.4426950216293334961 ;  /* 0x3fb8aa3b16167820 */ /* 0x000fe20000410000 */
[----:B------:R-:W-:Y:S01]  /*1da0*/  FMUL.FTZ R6, R6, 1.4426950216293334961 ;  /* 0x3fb8aa3b06067820 */ /* 0x000fe20000410000 */
[----:B------:R-:W-:Y:S02]  /*1db0*/  FADD.FTZ R16, -R2, R23 ;  /* 0x0000001702107221 */ /* 0x000fe40000010100 */
[----:B------:R-:W-:Y:S04]  /*1dc0*/  MUFU.EX2 R19, R22 ;  /* 0x0000001600137308 */ /* 0x000fe80000000800 */
[----:B------:R-:W0:Y:S01]  /*1dd0*/  MUFU.EX2 R10, R10 ;  /* 0x0000000a000a7308 */ /* 0x000e220000000800 */
[----:B------:R-:W-:Y:S01]  /*1de0*/  FMUL.FTZ R16, R16, 1.4426950216293334961 ;  /* 0x3fb8aa3b10107820 */ /* 0x000fe20000410000 */
[----:B------:R-:W-:-:S02]  /*1df0*/  IMAD.MOV.U32 R14, RZ, RZ, R15 ;  /* 0x000000ffff0e7224 */ /* 0x000fc400078e000f */
[----:B------:R-:W1:Y:S01]  /*1e00*/  MUFU.EX2 R6, R6 ;  /* 0x0000000600067308 */ /* 0x000e620000000800 */
[----:B------:R-:W2:Y:S01]  /*1e10*/  LDC R15, c[0x0][0x3e0] ;  /* 0x0000f800ff0f7b82 */ /* 0x000ea20000000800 */
[----:B------:R-:W-:Y:S02]  /*1e20*/  ISETP.NE.AND P0, PT, R3, RZ, PT ;  /* 0x000000ff0300720c */ /* 0x000fe40003f05270 */
[----:B------:R-:W3:Y:S01]  /*1e30*/  MUFU.EX2 R18, R16 ;  /* 0x0000001000127308 */ /* 0x000ee20000000800 */
[----:B------:R-:W-:Y:S01]  /*1e40*/  USHF.R.S32.HI UR4, URZ, 0x1f, UR22 ;  /* 0x0000001fff047899 */ /* 0x000fe20008011416 */
[----:B0-----:R-:W-:Y:S01]  /*1e50*/  FADD.FTZ R19, R10, R19 ;  /* 0x000000130a137221 */ /* 0x001fe20000010000 */
[----:B------:R-:W-:-:S03]  /*1e60*/  @!P2 IADD3 R14, PT, PT, -R14, RZ, RZ ;  /* 0x000000ff0e0ea210 */ /* 0x000fc60007ffe1ff */
[----:B-1----:R-:W-:Y:S01]  /*1e70*/  FADD.FTZ R19, R19, R6 ;  /* 0x0000000613137221 */ /* 0x002fe20000010000 */
[----:B------:R-:W-:-:S04]  /*1e80*/  ULOP3.LUT UR4, UR4, 0x1, URZ, 0xfc, !UPT ;  /* 0x0000000104047892 */ /* 0x000fc8000f8efcff */
[----:B------:R-:W-:Y:S01]  /*1e90*/  @!P0 LOP3.LUT R14, RZ, R3, RZ, 0x33, !PT ;  /* 0x00000003ff0e8212 */ /* 0x000fe200078e33ff */
[----:B---3--:R-:W-:-:S04]  /*1ea0*/  FADD.FTZ R18, R19, R18 ;  /* 0x0000001213127221 */ /* 0x008fc80000010000 */
[----:B------:R-:W-:Y:S01]  /*1eb0*/  IMAD R5, R14, UR4, RZ ;  /* 0x000000040e057c24 */ /* 0x000fe2000f8e02ff */
[----:B------:R-:W0:Y:S01]  /*1ec0*/  SHFL.BFLY PT, R19, R18, 0x8, 0x1f ;  /* 0x0d001f0012137f89 */ /* 0x000e2200000e0000 */
[----:B--2---:R-:W-:Y:S01]  /*1ed0*/  IABS R13, R15 ;  /* 0x0000000f000d7213 */ /* 0x004fe20000000000 */
[----:B------:R-:W1:Y:S02]  /*1ee0*/  LDCU UR4, c[0x0][0x430] ;  /* 0x00008600ff0477ac */ /* 0x000e640008000800 */
[----:B------:R-:W-:Y:S01]  /*1ef0*/  IABS R17, R5 ;  /* 0x0000000500117213 */ /* 0x000fe20000000000 */
[----:B------:R-:W2:Y:S08]  /*1f00*/  I2F.RP R22, R13 ;  /* 0x0000000d00167306 */ /* 0x000eb00000209400 */
[----:B------:R-:W3:Y:S08]  /*1f10*/  I2F.RP R26, R17 ;  /* 0x00000011001a7306 */ /* 0x000ef00000209400 */
[----:B--2---:R-:W2:Y:S01]  /*1f20*/  MUFU.RCP R28, R22 ;  /* 0x00000016001c7308 */ /* 0x004ea20000001000 */
[----:B0-----:R-:W-:-:S07]  /*1f30*/  FADD.FTZ R19, R18, R19 ;  /* 0x0000001312137221 */ /* 0x001fce0000010000 */
[----:B---3--:R-:W0:Y:S01]  /*1f40*/  MUFU.RCP R26, R26 ;  /* 0x0000001a001a7308 */ /* 0x008e220000001000 */
[----:B------:R-:W3:Y:S01]  /*1f50*/  SHFL.BFLY PT, R16, R19, 0x4, 0x1f ;  /* 0x0c801f0013107f89 */ /* 0x000ee200000e0000 */
[----:B--2---:R-:W-:-:S06]  /*1f60*/  VIADD R28, R28, 0xffffffe ;  /* 0x0ffffffe1c1c7836 */ /* 0x004fcc0000000000 */
[----:B------:R-:W2:Y:S01]  /*1f70*/  F2I.FTZ.U32.TRUNC.NTZ R29, R28 ;  /* 0x0000001c001d7305 */ /* 0x000ea2000021f000 */
[----:B0-----:R-:W-:-:S07]  /*1f80*/  VIADD R32, R26, 0xffffffe ;  /* 0x0ffffffe1a207836 */ /* 0x001fce0000000000 */
[----:B------:R-:W0:Y:S01]  /*1f90*/  F2I.FTZ.U32.TRUNC.NTZ R33, R32 ;  /* 0x0000002000217305 */ /* 0x000e22000021f000 */
[----:B---3--:R-:W-:Y:S01]  /*1fa0*/  FADD.FTZ R16, R19, R16 ;  /* 0x0000001013107221 */ /* 0x008fe20000010000 */
[----:B--2---:R-:W-:-:S04]  /*1fb0*/  IADD3 R6, PT, PT, RZ, -R29, RZ ;  /* 0x8000001dff067210 */ /* 0x004fc80007ffe0ff */
[----:B------:R-:W2:Y:S01]  /*1fc0*/  SHFL.BFLY PT, R41, R16, 0x2, 0x1f ;  /* 0x0c401f0010297f89 */ /* 0x000ea200000e0000 */
[----:B------:R-:W-:Y:S02]  /*1fd0*/  IMAD R39, R6, R13, RZ ;  /* 0x0000000d06277224 */ /* 0x000fe400078e02ff */
[--C-:B0-----:R-:W-:Y:S02]  /*1fe0*/  IMAD.MOV R10, RZ, RZ, -R33.reuse ;  /* 0x000000ffff0a7224 */ /* 0x101fe400078e0a21 */
[----:B------:R-:W-:Y:S02]  /*1ff0*/  IMAD.MOV.U32 R32, RZ, RZ, RZ ;  /* 0x000000ffff207224 */ /* 0x000fe400078e00ff */
[----:B------:R-:W-:Y:S02]  /*2000*/  IMAD R37, R10, R17, RZ ;  /* 0x000000110a257224 */ /* 0x000fe400078e02ff */
[----:B------:R-:W-:Y:S01]  /*2010*/  VIADD R6, R17, UR18 ;  /* 0x0000001211067c36 */ /* 0x000fe20008000000 */
[----:B------:R-:W-:Y:S01]  /*2020*/  IABS R10, R5 ;  /* 0x00000005000a7213 */ /* 0x000fe20000000000 */
[----:B------:R-:W-:-:S03]  /*2030*/  IMAD.HI.U32 R37, R33, R37, R32 ;  /* 0x0000002521257227 */ /* 0x000fc600078e0020 */
[----:B------:R-:W-:Y:S01]  /*2040*/  IABS R18, R6 ;  /* 0x0000000600127213 */ /* 0x000fe20000000000 */
[----:B------:R-:W-:Y:S01]  /*2050*/  IMAD.MOV.U32 R28, RZ, RZ, RZ ;  /* 0x000000ffff1c7224 */ /* 0x000fe200078e00ff */
[----:B------:R-:W-:-:S03]  /*2060*/  IADD3 R10, PT, PT, RZ, -R10, RZ ;  /* 0x8000000aff0a7210 */ /* 0x000fc60007ffe0ff */
[----:B------:R-:W-:-:S04]  /*2070*/  IMAD.HI.U32 R37, R37, R18, RZ ;  /* 0x0000001225257227 */ /* 0x000fc800078e00ff */
[----:B------:R-:W-:-:S04]  /*2080*/  IMAD.HI.U32 R39, R29, R39, R28 ;  /* 0x000000271d277227 */ /* 0x000fc800078e001c */
[----:B--2---:R-:W-:Y:S01]  /*2090*/  FADD.FTZ R41, R16, R41 ;  /* 0x0000002910297221 */ /* 0x004fe20000010000 */
[----:B------:R-:W-:Y:S02]  /*20a0*/  IMAD R22, R37, R10, R18 ;  /* 0x0000000a25167224 */ /* 0x000fe400078e0212 */
[----:B------:R-:W-:-:S03]  /*20b0*/  IMAD.HI.U32 R19, R39, R18, RZ ;  /* 0x0000001227137227 */ /* 0x000fc600078e00ff */
[----:B------:R-:W-:Y:S01]  /*20c0*/  ISETP.GT.U32.AND P3, PT, R17, R22, PT ;  /* 0x000000161100720c */ /* 0x000fe20003f64070 */
[----:B------:R-:W-:Y:S01]  /*20d0*/  IMAD.MOV R10, RZ, RZ, -R19 ;  /* 0x000000ffff0a7224 */ /* 0x000fe200078e0a13 */
[----:B------:R-:W0:Y:S03]  /*20e0*/  SHFL.BFLY PT, R16, R41, 0x1, 0x1f ;  /* 0x0c201f0029107f89 */ /* 0x000e2600000e0000 */
[----:B------:R-:W-:-:S05]  /*20f0*/  IMAD R18, R13, R10, R18 ;  /* 0x0000000a0d127224 */ /* 0x000fca00078e0212 */
[----:B------:R-:W-:-:S03]  /*2100*/  ISETP.GT.U32.AND P1, PT, R13, R18, PT ;  /* 0x000000120d00720c */ /* 0x000fc60003f24070 */
[----:B------:R-:W-:-:S05]  /*2110*/  @!P3 IMAD.IADD R22, R22, 0x1, -R17 ;  /* 0x000000011616b824 */ /* 0x000fca00078e0a11 */
[----:B------:R-:W-:Y:S01]  /*2120*/  ISETP.GE.U32.AND P2, PT, R22, R17, PT ;  /* 0x000000111600720c */ /* 0x000fe20003f46070 */
[----:B------:R-:W2:Y:S01]  /*2130*/  LDC.U8 R10, c[0x0][0x549] ;  /* 0x00015240ff0a7b82 */ /* 0x000ea20000000000 */
[----:B------:R-:W-:-:S03]  /*2140*/  @!P3 IADD3 R37, PT, PT, R37, 0x1, RZ ;  /* 0x000000012525b810 */ /* 0x000fc60007ffe0ff */
[----:B------:R-:W-:Y:S01]  /*2150*/  @!P1 IMAD.IADD R18, R18, 0x1, -R13 ;  /* 0x0000000112129824 */ /* 0x000fe200078e0a0d */
[C---:B------:R-:W-:Y:S01]  /*2160*/  LOP3.LUT R22, R6.reuse, R17, RZ, 0x3c, !PT ;  /* 0x0000001106167212 */ /* 0x040fe200078e3cff */
[----:B0-----:R-:W-:Y:S01]  /*2170*/  FADD.FTZ R16, R41, R16 ;  /* 0x0000001029107221 */ /* 0x001fe20000010000 */
[----:B------:R-:W-:Y:S02]  /*2180*/  LOP3.LUT R6, R6, R15, RZ, 0x3c, !PT ;  /* 0x0000000f06067212 */ /* 0x000fe400078e3cff */
[----:B------:R-:W-:-:S03]  /*2190*/  ISETP.GE.U32.AND P4, PT, R18, R13, PT ;  /* 0x0000000d1200720c */ /* 0x000fc60003f86070 */
[----:B------:R-:W-:Y:S01]  /*21a0*/  @P2 VIADD R37, R37, 0x1 ;  /* 0x0000000125252836 */ /* 0x000fe20000000000 */
[----:B------:R-:W-:Y:S01]  /*21b0*/  FSETP.NE.FTZ.AND P2, PT, R16, RZ, PT ;  /* 0x000000ff1000720b */ /* 0x000fe20003f55000 */
[----:B------:R-:W-:Y:S01]  /*21c0*/  @!P1 VIADD R19, R19, 0x1 ;  /* 0x0000000113139836 */ /* 0x000fe20000000000 */
[----:B------:R-:W-:Y:S02]  /*21d0*/  ISETP.GE.AND P3, PT, R6, RZ, PT ;  /* 0x000000ff0600720c */ /* 0x000fe40003f66270 */
[----:B------:R-:W-:Y:S02]  /*21e0*/  ISETP.NE.AND P1, PT, R15, RZ, PT ;  /* 0x000000ff0f00720c */ /* 0x000fe40003f25270 */
[----:B------:R-:W-:Y:S02]  /*21f0*/  ISETP.GE.AND P0, PT, R22, RZ, PT ;  /* 0x000000ff1600720c */ /* 0x000fe40003f06270 */
[----:B------:R-:W-:Y:S01]  /*2200*/  ISETP.NE.AND P5, PT, R5, RZ, PT ;  /* 0x000000ff0500720c */ /* 0x000fe20003fa5270 */
[----:B------:R-:W-:-:S04]  /*2210*/  @P4 VIADD R19, R19, 0x1 ;  /* 0x0000000113134836 */ /* 0x000fc80000000000 */
[----:B------:R-:W0:Y:S02]  /*2220*/  @P2 MUFU.LG2 R13, R16 ;  /* 0x00000010000d2308 */ /* 0x000e240000000c00 */
[----:B------:R-:W-:Y:S02]  /*2230*/  @!P3 IMAD.MOV R19, RZ, RZ, -R19 ;  /* 0x000000ffff13b224 */ /* 0x000fe400078e0a13 */
[----:B------:R-:W-:Y:S02]  /*2240*/  @!P1 LOP3.LUT R19, RZ, R15, RZ, 0x33, !PT ;  /* 0x0000000fff139212 */ /* 0x000fe400078e33ff */
[----:B------:R-:W-:Y:S02]  /*2250*/  LOP3.LUT P1, RZ, R4, 0x38f, RZ, 0xc0, !PT ;  /* 0x0000038f04ff7812 */ /* 0x000fe4000782c0ff */
[----:B------:R-:W-:Y:S02]  /*2260*/  @!P0 IADD3 R37, PT, PT, -R37, RZ, RZ ;  /* 0x000000ff25258210 */ /* 0x000fe40007ffe1ff */
[----:B------:R-:W-:-:S02]  /*2270*/  ISETP.NE.AND P4, PT, R14, RZ, PT ;  /* 0x000000ff0e00720c */ /* 0x000fc40003f85270 */
[----:B--2---:R-:W-:Y:S02]  /*2280*/  ISETP.NE.AND P0, PT, R10, RZ, PT ;  /* 0x000000ff0a00720c */ /* 0x004fe40003f05270 */
[----:B------:R-:W-:Y:S02]  /*2290*/  @!P5 LOP3.LUT R37, RZ, R17, RZ, 0x33, !PT ;  /* 0x00000011ff25d212 */ /* 0x000fe400078e33ff */
[----:B------:R-:W-:Y:S02]  /*22a0*/  SEL R17, RZ, 0x1, !P4 ;  /* 0x00000001ff117807 */ /* 0x000fe40006000000 */
[----:B------:R-:W-:Y:S02]  /*22b0*/  SHF.R.S32.HI R6, RZ, 0x1f, R5 ;  /* 0x0000001fff067819 */ /* 0x000fe40000011405 */
[----:B------:R-:W-:Y:S02]  /*22c0*/  SEL R10, R3, 0x1, !P0 ;  /* 0x00000001030a7807 */ /* 0x000fe40004000000 */
[----:B------:R-:W-:-:S02]  /*22d0*/  ISETP.LT.U32.AND P0, PT, R20, R37, PT ;  /* 0x000000251400720c */ /* 0x000fc40003f01070 */
[----:B------:R-:W-:Y:S02]  /*22e0*/  SHF.R.S32.HI R29, RZ, 0x1f, R37 ;  /* 0x0000001fff1d7819 */ /* 0x000fe40000011425 */
[----:B------:R-:W-:Y:S01]  /*22f0*/  LOP3.LUT R17, R6, R17, RZ, 0xfc, !PT ;  /* 0x0000001106117212 */ /* 0x000fe200078efcff */
[----:B-1----:R-:W-:Y:S01]  /*2300*/  IMAD R6, R3, UR4, RZ ;  /* 0x0000000403067c24 */ /* 0x002fe2000f8e02ff */
[----:B------:R-:W-:Y:S01]  /*2310*/  ISETP.LT.AND.EX P0, PT, R21, R29, PT, P0 ;  /* 0x0000001d1500720c */ /* 0x000fe20003f01300 */
[----:B------:R-:W-:Y:S01]  /*2320*/  IMAD R10, R19, R10, RZ ;  /* 0x0000000a130a7224 */ /* 0x000fe200078e02ff */
[----:B------:R-:W-:Y:S01]  /*2330*/  BSSY.RECONVERGENT B1, `(.L_x_320) ;  /* 0x000012b000017945 */ /* 0x000fe20003800200 */
[----:B------:R-:W-:Y:S02]  /*2340*/  IMAD.MOV.U32 R22, RZ, RZ, 0x7f800000 ;  /* 0x7f800000ff167424 */ /* 0x000fe400078e00ff */
        /* <DEDUP_REMOVED lines=55> */
.L_x_323:
[----:B------:R-:W-:Y:S01]  /*26c0*/  IMAD.MOV.U32 R20, RZ, RZ, R2 ;  /* 0x000000ffff147224 */ /* 0x000fe200078e0002 */
[----:B------:R-:W-:Y:S01]  /*26d0*/  MOV R19, RZ ;  /* 0x000000ff00137202 */ /* 0x000fe20000000f00 */
[----:B------:R-:W-:Y:S01]  /*26e0*/  IMAD.MOV.U32 R18, RZ, RZ, R32 ;  /* 0x000000ffff127224 */ /* 0x000fe200078e0020 */
[----:B------:R-:W-:Y:S02]  /*26f0*/  MOV R16, 0x2710 ;  /* 0x0000271000107802 */ /* 0x000fe40000000f00 */
[----:B------:R-:W-:Y:S05]  /*2700*/  CALL.REL.NOINC `($__internal_8_$__cuda_sm20_div_s64) ;  /* 0x00000028005c7944 */ /* 0x000fea0003c00000 */
[----:B------:R-:W-:Y:S02]  /*2710*/  IADD3 R17, PT, PT, -R10, RZ, RZ ;  /* 0x000000ff0a117210 */ /* 0x000fe40007ffe1ff */
[----:B------:R-:W-:-:S03]  /*2720*/  MOV R33, R13 ;  /* 0x0000000d00217202 */ /* 0x000fc60000000f00 */
[----:B------:R-:W-:Y:S01]  /*2730*/  IMAD R14, R32, R17, R2 ;  /* 0x00000011200e7224 */ /* 0x000fe200078e0202 */
[----:B------:R-:W-:-:S07]  /*2740*/  MOV R32, R10 ;  /* 0x0000000a00207202 */ /* 0x000fce0000000f00 */
.L_x_324:
        /* <DEDUP_REMOVED lines=59> */
.L_x_326:
[----:B------:R-:W-:Y:S01]  /*2b00*/  IMAD.MOV.U32 R20, RZ, RZ, R32 ;  /* 0x000000ffff147224 */ /* 0x000fe200078e0020 */
[----:B------:R-:W-:Y:S01]  /*2b10*/  MOV R19, R33 ;  /* 0x0000002100137202 */ /* 0x000fe20000000f00 */
[----:B------:R-:W-:Y:S01]  /*2b20*/  IMAD.MOV.U32 R18, RZ, RZ, R30 ;  /* 0x000000ffff127224 */ /* 0x000fe200078e001e */
[----:B------:R-:W-:Y:S02]  /*2b30*/  MOV R16, 0x2b50 ;  /* 0x00002b5000107802 */ /* 0x000fe40000000f00 */
[----:B------:R-:W-:Y:S05]  /*2b40*/  CALL.REL.NOINC `($__internal_8_$__cuda_sm20_div_s64) ;  /* 0x00000024004c7944 */ /* 0x000fea0003c00000 */
[----:B------:R-:W-:-:S05]  /*2b50*/  IADD3 R13, PT, PT, -R10, RZ, RZ ;  /* 0x000000ff0a0d7210 */ /* 0x000fca0007ffe1ff */
[----:B------:R-:W-:Y:S02]  /*2b60*/  IMAD R30, R13, R30, R32 ;  /* 0x0000001e0d1e7224 */ /* 0x000fe400078e0220 */
.L_x_327:
[----:B------:R-:W-:Y:S05]  /*2b70*/  BSYNC.RECONVERGENT B0 ;  /* 0x0000000000007941 */ /* 0x000fea0003800200 */
.L_x_325:
        /* <DEDUP_REMOVED lines=15> */
[----:B0-----:R-:W-:-:S07]  /*2c70*/  VIADD R20, R20, 0xffffffe ;  /* 0x0ffffffe14147836 */ /* 0x001fce0000000000 */
[----:B------:R-:W0:Y:S01]  /*2c80*/  F2I.FTZ.U32.TRUNC.NTZ R21, R20 ;  /* 0x0000001400157305 */ /* 0x000e22000021f000 */
[----:B-1----:R-:W-:-:S07]  /*2c90*/  VIADD R16, R16, 0xffffffe ;  /* 0x0ffffffe10107836 */ /* 0x002fce0000000000 */
[----:B------:R-:W1:Y:S01]  /*2ca0*/  F2I.FTZ.U32.TRUNC.NTZ R17, R16 ;  /* 0x0000001000117305 */ /* 0x000e62000021f000 */
[----:B0-----:R-:W-:-:S07]  /*2cb0*/  IMAD.MOV R29, RZ, RZ, -R21 ;  /* 0x000000ffff1d7224 */ /* 0x001fce00078e0a15 */
[----:B------:R0:W2:Y:S01]  /*2cc0*/  MUFU.RCP R35, R14 ;  /* 0x0000000e00237308 */ /* 0x0000a20000001000 */
[----:B------:R-:W-:Y:S02]  /*2cd0*/  IMAD.MOV.U32 R20, RZ, RZ, RZ ;  /* 0x000000ffff147224 */ /* 0x000fe400078e00ff */
[----:B------:R-:W-:Y:S01]  /*2ce0*/  IMAD R32, R29, R26, RZ ;  /* 0x0000001a1d207224 */ /* 0x000fe200078e02ff */
[----:B-1----:R-:W-:-:S03]  /*2cf0*/  IADD3 R19, PT, PT, RZ, -R17, RZ ;  /* 0x80000011ff137210 */ /* 0x002fc60007ffe0ff */
[----:B------:R-:W-:Y:S01]  /*2d00*/  IMAD.HI.U32 R32, R21, R32, R20 ;  /* 0x0000002015207227 */ /* 0x000fe200078e0014 */
[----:B------:R-:W-:-:S03]  /*2d10*/  IABS R21, R30 ;  /* 0x0000001e00157213 */ /* 0x000fc60000000000 */
[----:B------:R-:W-:Y:S01]  /*2d20*/  HFMA2 R16, -RZ, RZ, 0, 0 ;  /* 0x00000000ff107431 */ /* 0x000fe200000001ff */
[----:B------:R-:W-:Y:S01]  /*2d30*/  IABS R20, R11 ;  /* 0x0000000b00147213 */ /* 0x000fe20000000000 */
[----:B------:R-:W-:Y:S01]  /*2d40*/  IMAD R34, R19, R18, RZ ;  /* 0x0000001213227224 */ /* 0x000fe200078e02ff */
[----:B------:R-:W-:Y:S01]  /*2d50*/  IABS R19, R8 ;  /* 0x0000000800137213 */ /* 0x000fe20000000000 */
[----:B------:R-:W-:-:S03]  /*2d60*/  IMAD.HI.U32 R32, R32, R21, RZ ;  /* 0x0000001520207227 */ /* 0x000fc600078e00ff */
[----:B------:R-:W1:Y:S01]  /*2d70*/  I2F.U32.RP R31, R19 ;  /* 0x00000013001f7306 */ /* 0x000e620000209000 */
[----:B0-----:R-:W-:Y:S01]  /*2d80*/  IABS R14, R6 ;  /* 0x00000006000e7213 */ /* 0x001fe20000000000 */
[----:B--2---:R-:W-:Y:S02]  /*2d90*/  VIADD R35, R35, 0xffffffe ;  /* 0x0ffffffe23237836 */ /* 0x004fe40000000000 */
[----:B------:R-:W-:Y:S02]  /*2da0*/  IMAD.MOV R20, RZ, RZ, -R20 ;  /* 0x000000ffff147224 */ /* 0x000fe400078e0a14 */
[----:B------:R-:W-:Y:S01]  /*2db0*/  IMAD.HI.U32 R34, R17, R34, R16 ;  /* 0x0000002211227227 */ /* 0x000fe200078e0010 */
[----:B------:R-:W-:Y:S01]  /*2dc0*/  IABS R17, R10 ;  /* 0x0000000a00117213 */ /* 0x000fe20000000000 */
[----:B------:R-:W0:Y:S01]  /*2dd0*/  I2F.U32.RP R28, R14 ;  /* 0x0000000e001c7306 */ /* 0x000e220000209000 */
[----:B------:R-:W-:Y:S01]  /*2de0*/  IABS R16, R7 ;  /* 0x0000000700107213 */ /* 0x000fe20000000000 */
[----:B------:R-:W-:-:S02]  /*2df0*/  IMAD R21, R32, R20, R21 ;  /* 0x0000001420157224 */ /* 0x000fc400078e0215 */
[----:B------:R-:W-:-:S03]  /*2e00*/  IMAD.HI.U32 R29, R34, R17, RZ ;  /* 0x00000011221d7227 */ /* 0x000fc600078e00ff */
[----:B------:R-:W-:Y:S01]  /*2e10*/  ISETP.GT.U32.AND P4, PT, R26, R21, PT ;  /* 0x000000151a00720c */ /* 0x000fe20003f84070 */
[----:B------:R-:W2:Y:S01]  /*2e20*/  F2I.FTZ.U32.TRUNC.NTZ R35, R35 ;  /* 0x0000002300237305 */ /* 0x000ea2000021f000 */
[----:B------:R-:W-:Y:S02]  /*2e30*/  IMAD.MOV R16, RZ, RZ, -R16 ;  /* 0x000000ffff107224 */ /* 0x000fe400078e0a10 */
[----:B------:R-:W-:Y:S02]  /*2e40*/  IMAD.MOV.U32 R34, RZ, RZ, RZ ;  /* 0x000000ffff227224 */ /* 0x000fe400078e00ff */
[----:B------:R-:W-:-:S03]  /*2e50*/  IMAD R17, R29, R16, R17 ;  /* 0x000000101d117224 */ /* 0x000fc600078e0211 */
[----:B-1----:R-:W1:Y:S02]  /*2e60*/  MUFU.RCP R31, R31 ;  /* 0x0000001f001f7308 */ /* 0x002e640000001000 */
[----:B------:R-:W-:Y:S02]  /*2e70*/  ISETP.GT.U32.AND P2, PT, R18, R17, PT ;  /* 0x000000111200720c */ /* 0x000fe40003f44070 */
[-C--:B------:R-:W-:Y:S02]  /*2e80*/  @!P4 IADD3 R21, PT, PT, R21, -R26.reuse, RZ ;  /* 0x8000001a1515c210 */ /* 0x080fe40007ffe0ff */
[----:B------:R-:W-:Y:S02]  /*2e90*/  @!P4 IADD3 R32, PT, PT, R32, 0x1, RZ ;  /* 0x000000012020c810 */ /* 0x000fe40007ffe0ff */
[----:B0-----:R-:W0:Y:S01]  /*2ea0*/  MUFU.RCP R28, R28 ;  /* 0x0000001c001c7308 */ /* 0x001e220000001000 */
[----:B--2---:R-:W-:Y:S02]  /*2eb0*/  IADD3 R16, PT, PT, RZ, -R35, RZ ;  /* 0x80000023ff107210 */ /* 0x004fe40007ffe0ff */
[----:B------:R-:W-:-:S02]  /*2ec0*/  ISETP.GE.U32.AND P6, PT, R21, R26, PT ;  /* 0x0000001a1500720c */ /* 0x000fc40003fc6070 */
[----:B------:R-:W-:Y:S01]  /*2ed0*/  IABS R21, R2 ;  /* 0x0000000200157213 */ /* 0x000fe20000000000 */
[----:B------:R-:W-:Y:S01]  /*2ee0*/  IMAD R33, R16, R13, RZ ;  /* 0x0000000d10217224 */ /* 0x000fe200078e02ff */
[----:B------:R-:W-:Y:S01]  /*2ef0*/  IABS R16, R15 ;  /* 0x0000000f00107213 */ /* 0x000fe20000000000 */
[----:B------:R-:W-:Y:S01]  /*2f00*/  @!P2 IMAD.IADD R17, R17, 0x1, -R18 ;  /* 0x000000011111a824 */ /* 0x000fe200078e0a12 */
[----:B------:R-:W-:Y:S01]  /*2f10*/  ISETP.NE.AND P4, PT, R11, RZ, PT ;  /* 0x000000ff0b00720c */ /* 0x000fe20003f85270 */
[----:B------:R-:W-:-:S03]  /*2f20*/  IMAD.HI.U32 R34, R35, R33, R34 ;  /* 0x0000002123227227 */ /* 0x000fc600078e0022 */
[----:B------:R-:W-:Y:S01]  /*2f30*/  ISETP.GE.U32.AND P5, PT, R17, R18, PT ;  /* 0x000000121100720c */ /* 0x000fe20003fa6070 */
[----:B-1----:R-:W-:Y:S01]  /*2f40*/  VIADD R35, R31, 0xffffffe ;  /* 0x0ffffffe1f237836 */ /* 0x002fe20000000000 */
[----:B------:R-:W-:Y:S01]  /*2f50*/  LOP3.LUT R17, R10, R7, RZ, 0x3c, !PT ;  /* 0x000000070a117212 */ /* 0x000fe200078e3cff */
[----:B------:R-:W-:Y:S01]  /*2f60*/  IMAD.MOV R16, RZ, RZ, -R16 ;  /* 0x000000ffff107224 */ /* 0x000fe200078e0a10 */
[----:B------:R-:W-:Y:S01]  /*2f70*/  LOP3.LUT R18, R30, R11, RZ, 0x3c, !PT ;  /* 0x0000000b1e127212 */ /* 0x000fe200078e3cff */
[----:B0-----:R-:W-:Y:S01]  /*2f80*/  VIADD R33, R28, 0xffffffe ;  /* 0x0ffffffe1c217836 */ /* 0x001fe20000000000 */
[----:B------:R-:W-:Y:S01]  /*2f90*/  ISETP.GE.AND P1, PT, R17, RZ, PT ;  /* 0x000000ff1100720c */ /* 0x000fe20003f26270 */
[----:B------:R-:W-:Y:S01]  /*2fa0*/  IMAD.HI.U32 R26, R34, R21, RZ ;  /* 0x00000015221a7227 */ /* 0x000fe200078e00ff */
[----:B------:R-:W0:Y:S01]  /*2fb0*/  F2I.FTZ.U32.TRUNC.NTZ R35, R35 ;  /* 0x0000002300237305 */ /* 0x000e22000021f000 */
[----:B------:R-:W-:Y:S02]  /*2fc0*/  ISETP.GE.AND P3, PT, R18, RZ, PT ;  /* 0x000000ff1200720c */ /* 0x000fe40003f66270 */
[----:B------:R-:W-:Y:S01]  /*2fd0*/  IMAD R16, R26, R16, R21 ;  /* 0x000000101a107224 */ /* 0x000fe200078e0215 */
[----:B------:R-:W-:Y:S01]  /*2fe0*/  @P6 IADD3 R32, PT, PT, R32, 0x1, RZ ;  /* 0x0000000120206810 */ /* 0x000fe20007ffe0ff */
[----:B------:R-:W-:Y:S01]  /*2ff0*/  @!P2 VIADD R29, R29, 0x1 ;  /* 0x000000011d1da836 */ /* 0x000fe20000000000 */
[----:B------:R-:W-:Y:S01]  /*3000*/  ISETP.NE.AND P2, PT, R7, RZ, PT ;  /* 0x000000ff0700720c */ /* 0x000fe20003f45270 */
[----:B------:R-:W-:Y:S01]  /*3010*/  IMAD.MOV.U32 R34, RZ, RZ, RZ ;  /* 0x000000ffff227224 */ /* 0x000fe200078e00ff */
[----:B------:R-:W1:Y:S01]  /*3020*/  F2I.FTZ.U32.TRUNC.NTZ R33, R33 ;  /* 0x0000002100217305 */ /* 0x000e62000021f000 */
[----:B------:R-:W-:Y:S01]  /*3030*/  ISETP.GT.U32.AND P0, PT, R13, R16, PT ;  /* 0x000000100d00720c */ /* 0x000fe20003f04070 */
[----:B------:R-:W-:Y:S01]  /*3040*/  @P5 VIADD R29, R29, 0x1 ;  /* 0x000000011d1d5836 */ /* 0x000fe20000000000 */
[----:B------:R-:W-:Y:S01]  /*3050*/  IABS R18, R8 ;  /* 0x0000000800127213 */ /* 0x000fe20000000000 */
[----:B------:R-:W-:Y:S01]  /*3060*/  IMAD.MOV.U32 R31, RZ, RZ, R32 ;  /* 0x000000ffff1f7224 */ /* 0x000fe200078e0020 */
[----:B------:R-:W-:-:S02]  /*3070*/  MOV R32, RZ ;  /* 0x000000ff00207202 */ /* 0x000fc40000000f00 */
[----:B0-----:R-:W-:Y:S01]  /*3080*/  IADD3 R20, PT, PT, RZ, -R35, RZ ;  /* 0x80000023ff147210 */ /* 0x001fe20007ffe0ff */
[----:B------:R-:W-:Y:S01]  /*3090*/  @!P3 IMAD.MOV R31, RZ, RZ, -R31 ;  /* 0x000000ffff1fb224 */ /* 0x000fe200078e0a1f */
[----:B------:R-:W-:Y:S01]  /*30a0*/  @!P1 IADD3 R29, PT, PT, -R29, RZ, RZ ;  /* 0x000000ff1d1d9210 */ /* 0x000fe20007ffe1ff */
[----:B------:R-:W-:Y:S01]  /*30b0*/  IMAD.MOV R18, RZ, RZ, -R18 ;  /* 0x000000ffff127224 */ /* 0x000fe200078e0a12 */
[----:B------:R-:W-:Y:S01]  /*30c0*/  @!P2 LOP3.LUT R29, RZ, R7, RZ, 0x33, !PT ;  /* 0x00000007ff1da212 */ /* 0x000fe200078e33ff */
[----:B------:R-:W-:Y:S01]  /*30d0*/  IMAD R21, R20, R19, RZ ;  /* 0x0000001314157224 */ /* 0x000fe200078e02ff */
[----:B------:R-:W-:Y:S01]  /*30e0*/  @!P4 LOP3.LUT R31, RZ, R11, RZ, 0x33, !PT ;  /* 0x0000000bff1fc212 */ /* 0x000fe200078e33ff */
[----:B------:R-:W-:Y:S01]  /*30f0*/  @!P0 IMAD.IADD R16, R16, 0x1, -R13 ;  /* 0x0000000110108824 */ /* 0x000fe200078e0a0d */
[----:B------:R-:W-:Y:S01]  /*3100*/  @!P0 IADD3 R26, PT, PT, R26, 0x1, RZ ;  /* 0x000000011a1a8810 */ /* 0x000fe20007ffe0ff */
[----:B-1----:R-:W-:Y:S01]  /*3110*/  IMAD.MOV R17, RZ, RZ, -R33 ;  /* 0x000000ffff117224 */ /* 0x002fe200078e0a21 */
[----:B------:R-:W-:Y:S01]  /*3120*/  IABS R20, R31 ;  /* 0x0000001f00147213 */ /* 0x000fe20000000000 */
[----:B------:R-:W-:Y:S01]  /*3130*/  IMAD.HI.U32 R21, R35, R21, R34 ;  /* 0x0000001523157227 */ /* 0x000fe200078e0022 */
[----:B------:R-:W-:-:S02]  /*3140*/  ISETP.GE.U32.AND P4, PT, R16, R13, PT ;  /* 0x0000000d1000720c */ /* 0x000fc40003f86070 */
[----:B------:R-:W-:Y:S01]  /*3150*/  IABS R13, R6 ;  /* 0x00000006000d7213 */ /* 0x000fe20000000000 */
[----:B------:R-:W-:Y:S01]  /*3160*/  IMAD R17, R17, R14, RZ ;  /* 0x0000000e11117224 */ /* 0x000fe200078e02ff */
[----:B------:R-:W-:Y:S01]  /*3170*/  IABS R16, R29 ;  /* 0x0000001d00107213 */ /* 0x000fe20000000000 */
[----:B------:R-:W-:Y:S01]  /*3180*/  IMAD.HI.U32 R21, R21, R20, RZ ;  /* 0x0000001415157227 */ /* 0x000fe200078e00ff */
[----:B------:R-:W-:Y:S02]  /*3190*/  ISETP.NE.AND P0, PT, R15, RZ, PT ;  /* 0x000000ff0f00720c */ /* 0x000fe40003f05270 */
[----:B------:R-:W-:Y:S01]  /*31a0*/  ISETP.NE.AND P5, PT, R8, RZ, PT ;  /* 0x000000ff0800720c */ /* 0x000fe20003fa5270 */
[----:B------:R-:W-:-:S04]  /*31b0*/  IMAD.HI.U32 R17, R33, R17, R32 ;  /* 0x0000001121117227 */ /* 0x000fc800078e0020 */
[----:B------:R-:W-:Y:S02]  /*31c0*/  IMAD.MOV R13, RZ, RZ, -R13 ;  /* 0x000000ffff0d7224 */ /* 0x000fe400078e0a0d */
[----:B------:R-:W-:-:S04]  /*31d0*/  IMAD.HI.U32 R17, R17, R16, RZ ;  /* 0x0000001011117227 */ /* 0x000fc800078e00ff */
[----:B------:R-:W-:Y:S02]  /*31e0*/  IMAD R13, R17, R13, R16 ;  /* 0x0000000d110d7224 */ /* 0x000fe400078e0210 */
[----:B------:R-:W-:Y:S01]  /*31f0*/  IMAD R20, R21, R18, R20 ;  /* 0x0000001215147224 */ /* 0x000fe200078e0214 */
[----:B------:R-:W-:Y:S01]  /*3200*/  LOP3.LUT R18, R2, R15, RZ, 0x3c, !PT ;  /* 0x0000000f02127212 */ /* 0x000fe200078e3cff */
[----:B------:R-:W-:Y:S01]  /*3210*/  @P4 VIADD R26, R26, 0x1 ;  /* 0x000000011a1a4836 */ /* 0x000fe20000000000 */
[----:B------:R-:W-:Y:S01]  /*3220*/  ISETP.GT.U32.AND P1, PT, R14, R13, PT ;  /* 0x0000000d0e00720c */ /* 0x000fe20003f24070 */
[----:B------:R-:W-:Y:S01]  /*3230*/  IMAD.MOV R16, RZ, RZ, -R31 ;  /* 0x000000ffff107224 */ /* 0x000fe200078e0a1f */
[----:B------:R-:W-:Y:S02]  /*3240*/  ISETP.GT.U32.AND P3, PT, R19, R20, PT ;  /* 0x000000141300720c */ /* 0x000fe40003f64070 */
[----:B------:R-:W-:Y:S01]  /*3250*/  ISETP.GE.AND P2, PT, R18, RZ, PT ;  /* 0x000000ff1200720c */ /* 0x000fe20003f46270 */
[----:B------:R-:W-:Y:S01]  /*3260*/  IMAD R16, R11, R16, R30 ;  /* 0x000000100b107224 */ /* 0x000fe200078e021e */
[----:B------:R-:W-:-:S07]  /*3270*/  LOP3.LUT R11, R29, R6, RZ, 0x3c, !PT ;  /* 0x000000061d0b7212 */ /* 0x000fce00078e3cff */
[----:B------:R-:W-:Y:S02]  /*3280*/  @!P1 IMAD.IADD R13, R13, 0x1, -R14 ;  /* 0x000000010d0d9824 */ /* 0x000fe400078e0a0e */
[-C--:B------:R-:W-:Y:S01]  /*3290*/  @!P3 IADD3 R20, PT, PT, R20, -R19.reuse, RZ ;  /* 0x800000131414b210 */ /* 0x080fe20007ffe0ff */
[----:B------:R-:W-:Y:S02]  /*32a0*/  @!P3 VIADD R21, R21, 0x1 ;  /* 0x000000011515b836 */ /* 0x000fe40000000000 */
[----:B------:R-:W-:Y:S01]  /*32b0*/  ISETP.GE.U32.AND P4, PT, R13, R14, PT ;  /* 0x0000000e0d00720c */ /* 0x000fe20003f86070 */
[----:B------:R-:W-:Y:S01]  /*32c0*/  @!P2 IMAD.MOV R26, RZ, RZ, -R26 ;  /* 0x000000ffff1aa224 */ /* 0x000fe200078e0a1a */
[----:B------:R-:W-:Y:S01]  /*32d0*/  ISETP.GE.U32.AND P6, PT, R20, R19, PT ;  /* 0x000000131400720c */ /* 0x000fe20003fc6070 */
[----:B------:R-:W-:Y:S01]  /*32e0*/  @!P1 VIADD R17, R17, 0x1 ;  /* 0x0000000111119836 */ /* 0x000fe20000000000 */
[----:B------:R-:W-:Y:S02]  /*32f0*/  LOP3.LUT R13, R31, R8, RZ, 0x3c, !PT ;  /* 0x000000081f0d7212 */ /* 0x000fe400078e3cff */
[----:B------:R-:W-:-:S02]  /*3300*/  @!P0 LOP3.LUT R26, RZ, R15, RZ, 0x33, !PT ;  /* 0x0000000fff1a8212 */ /* 0x000fc400078e33ff */
[----:B------:R-:W-:Y:S02]  /*3310*/  ISETP.GE.AND P2, PT, R13, RZ, PT ;  /* 0x000000ff0d00720c */ /* 0x000fe40003f46270 */
[----:B------:R-:W-:Y:S01]  /*3320*/  ISETP.GE.AND P0, PT, R11, RZ, PT ;  /* 0x000000ff0b00720c */ /* 0x000fe20003f06270 */
[----:B------:R-:W-:Y:S01]  /*3330*/  IMAD.WIDE R18, R26, UR10, RZ ;  /* 0x0000000a1a127c25 */ /* 0x000fe2000f8e02ff */
[----:B------:R-:W-:Y:S01]  /*3340*/  ISETP.NE.AND P1, PT, R6, RZ, PT ;  /* 0x000000ff0600720c */ /* 0x000fe20003f25270 */
[----:B------:R-:W-:Y:S01]  /*3350*/  USHF.R.S32.HI UR10, URZ, 0x1f, UR11 ;  /* 0x0000001fff0a7899 */ /* 0x000fe2000801140b */
[----:B------:R-:W-:Y:S01]  /*3360*/  IADD3 R26, PT, PT, -R26, RZ, RZ ;  /* 0x000000ff1a1a7210 */ /* 0x000fe20007ffe1ff */
[----:B------:R-:W-:Y:S01]  /*3370*/  @P4 VIADD R17, R17, 0x1 ;  /* 0x0000000111114836 */ /* 0x000fe20000000000 */
[----:B------:R-:W-:Y:S01]  /*3380*/  @P6 IADD3 R21, PT, PT, R21, 0x1, RZ ;  /* 0x0000000115156810 */ /* 0x000fe20007ffe0ff */
[----:B------:R-:W-:Y:S01]  /*3390*/  IMAD.WIDE.U32 R18, R0, UR11, R18 ;  /* 0x0000000b00127c25 */ /* 0x000fe2000f8e0012 */
[----:B------:R-:W-:-:S03]  /*33a0*/  UIMAD UR11, UR22, UR11, URZ ;  /* 0x0000000b160b72a4 */ /* 0x000fc6000f8e02ff */
[----:B------:R-:W-:Y:S01]  /*33b0*/  @!P2 IMAD.MOV R21, RZ, RZ, -R21 ;  /* 0x000000ffff15a224 */ /* 0x000fe200078e0a15 */
[----:B------:R-:W-:Y:S01]  /*33c0*/  @!P5 LOP3.LUT R21, RZ, R8, RZ, 0x33, !PT ;  /* 0x00000008ff15d212 */ /* 0x000fe200078e33ff */
[----:B------:R-:W-:Y:S01]  /*33d0*/  IMAD R19, R0, UR10, R19 ;  /* 0x0000000a00137c24 */ /* 0x000fe2000f8e0213 */
[----:B------:R-:W-:Y:S01]  /*33e0*/  @!P0 IADD3 R17, PT, PT, -R17, RZ, RZ ;  /* 0x000000ff11118210 */ /* 0x000fe20007ffe1ff */
[----:B------:R-:W-:Y:S01]  /*33f0*/  IMAD R15, R15, R26, R2 ;  /* 0x0000001a0f0f7224 */ /* 0x000fe200078e0202 */
[----:B------:R-:W-:Y:S01]  /*3400*/  @!P1 LOP3.LUT R17, RZ, R6, RZ, 0x33, !PT ;  /* 0x00000006ff119212 */ /* 0x000fe200078e33ff */
[----:B------:R-:W-:Y:S01]  /*3410*/  IMAD.MOV R2, RZ, RZ, -R29 ;  /* 0x000000ffff027224 */ /* 0x000fe200078e0a1d */
        /* <DEDUP_REMOVED lines=24> */
.L_x_322:
[----:B------:R-:W0:Y:S01]  /*35a0*/  LDC.64 R2, c[0x0][0x420] ;  /* 0x00010800ff027b82 */ /* 0x000e220000000a00 */
[----:B------:R-:W-:-:S05]  /*35b0*/  IADD3 R0, PT, PT, R12, UR20, RZ ;  /* 0x000000140c007c10 */ /* 0x000fca000fffe0ff */
[----:B0-----:R-:W-:-:S05]  /*35c0*/  IMAD.WIDE.U32 R2, R0, 0x4, R2 ;  /* 0x0000000400027825 */ /* 0x001fca00078e0002 */
[----:B------:R1:W-:Y:S02]  /*35d0*/  STG.E desc[UR8][R2.64], R22 ;  /* 0x0000001602007986 */ /* 0x0003e4000c101908 */
.L_x_321:
[----:B------:R-:W-:Y:S05]  /*35e0*/  BSYNC.RECONVERGENT B1 ;  /* 0x0000000000017941 */ /* 0x000fea0003800200 */
.L_x_320:
[----:B------:R-:W2:Y:S01]  /*35f0*/  LDCU UR10, c[0x0][0x534] ;  /* 0x0000a680ff0a77ac */ /* 0x000ea20008000800 */
[C---:B------:R-:W-:Y:S01]  /*3600*/  LOP3.LUT R0, R9.reuse, 0x20, RZ, 0xfc, !PT ;  /* 0x0000002009007812 */ /* 0x040fe200078efcff */
[----:B------:R-:W3:Y:S01]  /*3610*/  S2UR UR6, SR_CgaCtaId ;  /* 0x00000000000679c3 */ /* 0x000ee20000008800 */
[C---:B-1----:R-:W-:Y:S01]  /*3620*/  LOP3.LUT R2, R9.reuse, 0x10, RZ, 0xfc, !PT ;  /* 0x0000001009027812 */ /* 0x042fe200078efcff */
[----:B------:R-:W-:Y:S01]  /*3630*/  UMOV UR4, 0x400 ;  /* 0x0000040000047882 */ /* 0x000fe20000000000 */
[----:B------:R-:W-:Y:S02]  /*3640*/  IMAD.SHL.U32 R14, R12, 0x4, RZ ;  /* 0x000000040c0e7824 */ /* 0x000fe400078e00ff */
[----:B------:R-:W-:Y:S01]  /*3650*/  HFMA2 R5, -RZ, RZ, 0, 0 ;  /* 0x00000000ff057431 */ /* 0x000fe200000001ff */
[----:B0-----:R-:W-:Y:S02]  /*3660*/  SHF.L.U32 R7, R4, 0x2, RZ ;  /* 0x0000000204077819 */ /* 0x001fe400000006ff */
[----:B--2---:R-:W-:Y:S01]  /*3670*/  ISETP.GE.AND P1, PT, R0, UR10, PT ;  /* 0x0000000a00007c0c */ /* 0x004fe2000bf26270 */
[----:B------:R-:W-:Y:S01]  /*3680*/  UISETP.GE.AND UP0, UPT, UR10, 0x1, UPT ;  /* 0x000000010a00788c */ /* 0x000fe2000bf06270 */
[----:B------:R-:W-:-:S02]  /*3690*/  LOP3.LUT R0, R9, 0x30, RZ, 0xfc, !PT ;  /* 0x0000003009007812 */ /* 0x000fc400078efcff */
[----:B------:R-:W-:Y:S02]  /*36a0*/  ISETP.GE.AND P3, PT, R9, UR10, PT ;  /* 0x0000000a09007c0c */ /* 0x000fe4000bf66270 */
[----:B------:R-:W-:Y:S02]  /*36b0*/  ISETP.GE.AND P2, PT, R2, UR10, PT ;  /* 0x0000000a02007c0c */ /* 0x000fe4000bf46270 */
[----:B------:R-:W-:Y:S01]  /*36c0*/  ISETP.GE.AND P0, PT, R0, UR10, PT ;  /* 0x0000000a00007c0c */ /* 0x000fe2000bf06270 */
[----:B---3--:R-:W-:Y:S01]  /*36d0*/  ULEA UR6, UR6, UR4, 0x18 ;  /* 0x0000000406067291 */ /* 0x008fe2000f8ec0ff */
[C---:B------:R-:W-:Y:S02]  /*36e0*/  ISETP.GT.U32.OR P3, PT, R4.reuse, 0x7f, P3 ;  /* 0x0000007f0400780c */ /* 0x040fe40001f64470 */
[C---:B------:R-:W-:Y:S02]  /*36f0*/  ISETP.GT.U32.OR P2, PT, R4.reuse, 0x7f, P2 ;  /* 0x0000007f0400780c */ /* 0x040fe40001744470 */
[----:B------:R-:W-:Y:S01]  /*3700*/  ISETP.GT.U32.OR P1, PT, R4, 0x7f, P1 ;  /* 0x0000007f0400780c */ /* 0x000fe20000f24470 */
[----:B------:R-:W-:Y:S01]  /*3710*/  VIADD R2, R14, UR6 ;  /* 0x000000060e027c36 */ /* 0x000fe20008000000 */
[----:B------:R-:W-:-:S03]  /*3720*/  ISETP.GT.U32.OR P0, PT, R4, 0x7f, P0 ;  /* 0x0000007f0400780c */ /* 0x000fc60000704470 */
[----:B------:R-:W-:Y:S01]  /*3730*/  IMAD R11, R9, 0x24, R2 ;  /* 0x00000024090b7824 */ /* 0x000fe200078e0202 */
        /* <DEDUP_REMOVED lines=39> */
[----:B------:R-:W-:Y:S01]  /*39b0*/  IMAD.U32 R13, RZ, RZ, UR6 ;  /* 0x00000006ff0d7e24 */ /* 0x000fe2000f8e00ff */
[----:B------:R-:W-:Y:S01]  /*39c0*/  CS2R R2, SRZ ;  /* 0x0000000000027805 */ /* 0x000fe2000001ff00 */
[----:B------:R-:W-:Y:S01]  /*39d0*/  IMAD.MOV.U32 R0, RZ, RZ, RZ ;  /* 0x000000ffff007224 */ /* 0x000fe200078e00ff */
[----:B------:R-:W-:Y:S01]  /*39e0*/  UIADD3 UR10, UPT, UPT, -UR5, URZ, URZ ;  /* 0x000000ff050a7290 */ /* 0x000fe2000fffe1ff */
[----:B------:R-:W-:Y:S01]  /*39f0*/  MOV R5, RZ ;  /* 0x000000ff00057202 */ /* 0x000fe20000000f00 */
[----:B------:R-:W-:Y:S01]  /*3a00*/  UIMAD.WIDE UR18, UR11, 0x10, URZ ;  /* 0x000000100b1278a5 */ /* 0x000fe2000f8e02ff */
[----:B------:R-:W-:Y:S01]  /*3a10*/  IADD3 R6, PT, PT, R14, 0x48, R13 ;  /* 0x000000480e067810 */ /* 0x000fe20007ffe00d */
[----:B------:R-:W-:Y:S01]  /*3a20*/  UISETP.GE.AND UP0, UPT, UR10, URZ, UPT ;  /* 0x000000ff0a00728c */ /* 0x000fe2000bf06270 */
[----:B------:R-:W-:Y:S01]  /*3a30*/  IMAD.U32 R13, RZ, RZ, UR5 ;  /* 0x00000005ff0d7e24 */ /* 0x000fe2000f8e00ff */
[----:B------:R-:W-:-:S02]  /*3a40*/  UIMAD.WIDE UR16, UR11, 0xc, URZ ;  /* 0x0000000c0b1078a5 */ /* 0x000fc4000f8e02ff */
[----:B------:R-:W-:Y:S02]  /*3a50*/  UIMAD.WIDE UR14, UR11, 0x8, URZ ;  /* 0x000000080b0e78a5 */ /* 0x000fe4000f8e02ff */
[----:B------:R-:W-:-:S03]  /*3a60*/  UIMAD.WIDE UR12, UR11, 0x4, URZ ;  /* 0x000000040b0c78a5 */ /* 0x000fc6000f8e02ff */
[----:B------:R-:W-:Y:S09]  /*3a70*/  BRA.U UP0, `(.L_x_330) ;  /* 0x0000000d005c7547 */ /* 0x000ff2000b800000 */
[----:B------:R-:W-:Y:S02]  /*3a80*/  UIADD3 UR5, UPT, UPT, -UR10, URZ, URZ ;  /* 0x000000ff0a057290 */ /* 0x000fe4000fffe1ff */
[----:B------:R-:W-:Y:S02]  /*3a90*/  UPLOP3.LUT UP1, UPT, UPT, UPT, UPT, 0x80, 0x8 ;  /* 0x000000000008789c */ /* 0x000fe40003f2f070 */
[----:B------:R-:W-:-:S09]  /*3aa0*/  UISETP.GT.AND UP0, UPT, UR5, 0xc, UPT ;  /* 0x0000000c0500788c */ /* 0x000fd2000bf04270 */
[----:B------:R-:W-:Y:S05]  /*3ab0*/  BRA.U !UP0, `(.L_x_331) ;  /* 0x0000000908207547 */ /* 0x000fea000b800000 */
[C---:B------:R-:W-:Y:S01]  /*3ac0*/  ISETP.GE.AND P2, PT, R12.reuse, UR7, PT ;  /* 0x000000070c007c0c */ /* 0x040fe2000bf46270 */
[----:B------:R-:W-:Y:S01]  /*3ad0*/  UPLOP3.LUT UP1, UPT, UPT, UPT, UPT, 0x40, 0x4 ;  /* 0x000000000004789c */ /* 0x000fe20003f2e870 */
[----:B------:R-:W-:-:S13]  /*3ae0*/  ISETP.GE.AND P0, PT, R12, UR7, PT ;  /* 0x000000070c007c0c */ /* 0x000fda000bf06270 */
.L_x_332:
[----:B------:R-:W2:Y:S01]  /*3af0*/  @!P2 LDG.E.128 R8, desc[UR8][R16.64] ;  /* 0x000000081008a981 */ /* 0x000ea2000c1e1d00 */
[C---:B------:R-:W-:Y:S01]  /*3b00*/  @!P2 IADD3 R18, P1, PT, R16.reuse, UR12, RZ ;  /* 0x0000000c1012ac10 */ /* 0x040fe2000ff3e0ff */
[----:B------:R-:W-:Y:S02]  /*3b10*/  UIADD3 UR10, UPT, UPT, UR10, 0x10, URZ ;  /* 0x000000100a0a7890 */ /* 0x000fe4000fffe0ff */
[----:B------:R-:W2:Y:S01]  /*3b20*/  LDS R4, [R6+-0x48] ;  /* 0xffffb80006047984 */ /* 0x000ea20000000800 */
[C---:B------:R-:W-:Y:S01]  /*3b30*/  @!P2 IADD3.X R19, PT, PT, R17.reuse, UR13, RZ, P1, !PT ;  /* 0x0000000d1113ac10 */ /* 0x040fe20008ffe4ff */
[----:B------:R-:W-:Y:S01]  /*3b40*/  UISETP.GE.AND UP0, UPT, UR10, -0xc, UPT ;  /* 0xfffffff40a00788c */ /* 0x000fe2000bf06270 */
[----:B------:R-:W-:Y:S04]  /*3b50*/  @!P2 IADD3 R20, P1, PT, R16, UR14, RZ ;  /* 0x0000000e1014ac10 */ /* 0x000fe8000ff3e0ff */
[C---:B------:R-:W-:Y:S01]  /*3b60*/  @!P2 IADD3.X R21, PT, PT, R17.reuse, UR15, RZ, P1, !PT ;  /* 0x0000000f1115ac10 */ /* 0x040fe20008ffe4ff */
[C---:B--2---:R-:W-:Y:S01]  /*3b70*/  FFMA.FTZ R5, R4.reuse, R8, R5 ;  /* 0x0000000804057223 */ /* 0x044fe20000010005 */
[C---:B------:R-:W-:Y:S01]  /*3b80*/  FFMA.FTZ R2, R4.reuse, R9, R2 ;  /* 0x0000000904027223 */ /* 0x040fe20000010002 */
[C---:B------:R-:W-:Y:S01]  /*3b90*/  FFMA.FTZ R3, R4.reuse, R10, R3 ;  /* 0x0000000a04037223 */ /* 0x040fe20000010003 */
[----:B------:R-:W-:Y:S02]  /*3ba0*/  FFMA.FTZ R0, R4, R11, R0 ;  /* 0x0000000b04007223 */ /* 0x000fe40000010000 */
[----:B------:R0:W2:Y:S04]  /*3bb0*/  @!P2 LDG.E.128 R8, desc[UR8][R18.64] ;  /* 0x000000081208a981 */ /* 0x0000a8000c1e1d00 */
[----:B------:R-:W2:Y:S01]  /*3bc0*/  LDS R4, [R6+-0x24] ;  /* 0xffffdc0006047984 */ /* 0x000ea20000000800 */
[C---:B0-----:R-:W-:Y:S04]  /*3bd0*/  @!P2 IADD3 R18, P1, PT, R16.reuse, UR16, RZ ;  /* 0x000000101012ac10 */ /* 0x041fe8000ff3e0ff */
[C---:B------:R-:W-:Y:S02]  /*3be0*/  @!P2 IADD3.X R19, PT, PT, R17.reuse, UR17, RZ, P1, !PT ;  /* 0x000000111113ac10 */ /* 0x040fe40008ffe4ff */
[----:B------:R-:W-:Y:S04]  /*3bf0*/  IADD3 R16, P1, PT, R16, UR18, RZ ;  /* 0x0000001210107c10 */ /* 0x000fe8000ff3e0ff */
[----:B------:R-:W-:Y:S01]  /*3c00*/  IADD3.X R17, PT, PT, R17, UR19, RZ, P1, !PT ;  /* 0x0000001311117c10 */ /* 0x000fe20008ffe4ff */
[C---:B--2---:R-:W-:Y:S01]  /*3c10*/  FFMA.FTZ R5, R4.reuse, R8, R5 ;  /* 0x0000000804057223 */ /* 0x044fe20000010005 */
[C---:B------:R-:W-:Y:S01]  /*3c20*/  FFMA.FTZ R2, R4.reuse, R9, R2 ;  /* 0x0000000904027223 */ /* 0x040fe20000010002 */
[C---:B------:R-:W-:Y:S01]  /*3c30*/  FFMA.FTZ R3, R4.reuse, R10, R3 ;  /* 0x0000000a04037223 */ /* 0x040fe20000010003 */
[----:B------:R-:W-:Y:S02]  /*3c40*/  FFMA.FTZ R0, R4, R11, R0 ;  /* 0x0000000b04007223 */ /* 0x000fe40000010000 */
[----:B------:R-:W2:Y:S04]  /*3c50*/  @!P2 LDG.E.128 R8, desc[UR8][R20.64] ;  /* 0x000000081408a981 */ /* 0x000ea8000c1e1d00 */
[----:B------:R-:W2:Y:S02]  /*3c60*/  LDS R4, [R6] ;  /* 0x0000000006047984 */ /* 0x000ea40000000800 */
[C---:B--2---:R-:W-:Y:S01]  /*3c70*/  FFMA.FTZ R5, R4.reuse, R8, R5 ;  /* 0x0000000804057223 */ /* 0x044fe20000010005 */
[C---:B------:R-:W-:Y:S01]  /*3c80*/  FFMA.FTZ R2, R4.reuse, R9, R2 ;  /* 0x0000000904027223 */ /* 0x040fe20000010002 */
[C---:B------:R-:W-:Y:S01]  /*3c90*/  FFMA.FTZ R3, R4.reuse, R10, R3 ;  /* 0x0000000a04037223 */ /* 0x040fe20000010003 */
[----:B------:R-:W-:Y:S02]  /*3ca0*/  FFMA.FTZ R0, R4, R11, R0 ;  /* 0x0000000b04007223 */ /* 0x000fe40000010000 */
[----:B------:R0:W2:Y:S01]  /*3cb0*/  @!P2 LDG.E.128 R8, desc[UR8][R18.64] ;  /* 0x000000081208a981 */ /* 0x0000a2000c1e1d00 */
[----:B------:R-:W-:Y:S03]  /*3cc0*/  PLOP3.LUT P2, PT, P0, PT, PT, 0x80, 0x8 ;  /* 0x000000000008781c */ /* 0x000fe6000074f070 */
[----:B------:R-:W2:Y:S10]  /*3cd0*/  LDS R4, [R6+0x24] ;  /* 0x0000240006047984 */ /* 0x000eb40000000800 */
[C---:B0-----:R-:W-:Y:S04]  /*3ce0*/  @!P2 IADD3 R18, P1, PT, R16.reuse, UR12, RZ ;  /* 0x0000000c1012ac10 */ /* 0x041fe8000ff3e0ff */
[C---:B------:R-:W-:Y:S02]  /*3cf0*/  @!P2 IADD3.X R19, PT, PT, R17.reuse, UR13, RZ, P1, !PT ;  /* 0x0000000d1113ac10 */ /* 0x040fe40008ffe4ff */
[----:B------:R-:W-:Y:S04]  /*3d00*/  @!P2 IADD3 R20, P1, PT, R16, UR14, RZ ;  /* 0x0000000e1014ac10 */ /* 0x000fe8000ff3e0ff */
[C---:B------:R-:W-:Y:S01]  /*3d10*/  @!P2 IADD3.X R21, PT, PT, R17.reuse, UR15, RZ, P1, !PT ;  /* 0x0000000f1115ac10 */ /* 0x040fe20008ffe4ff */
[C---:B--2---:R-:W-:Y:S01]  /*3d20*/  FFMA.FTZ R5, R4.reuse, R8, R5 ;  /* 0x0000000804057223 */ /* 0x044fe20000010005 */
[C---:B------:R-:W-:Y:S01]  /*3d30*/  FFMA.FTZ R2, R4.reuse, R9, R2 ;  /* 0x0000000904027223 */ /* 0x040fe20000010002 */
[C---:B------:R-:W-:Y:S01]  /*3d40*/  FFMA.FTZ R3, R4.reuse, R10, R3 ;  /* 0x0000000a04037223 */ /* 0x040fe20000010003 */
[----:B------:R-:W-:Y:S02]  /*3d50*/  FFMA.FTZ R0, R4, R11, R0 ;  /* 0x0000000b04007223 */ /* 0x000fe40000010000 */
[----:B------:R-:W2:Y:S04]  /*3d60*/  @!P2 LDG.E.128 R8, desc[UR8][R16.64] ;  /* 0x000000081008a981 */ /* 0x000ea8000c1e1d00 */
[----:B------:R-:W2:Y:S02]  /*3d70*/  LDS R4, [R6+0x48] ;  /* 0x0000480006047984 */ /* 0x000ea40000000800 */
[C---:B--2---:R-:W-:Y:S01]  /*3d80*/  FFMA.FTZ R5, R4.reuse, R8, R5 ;  /* 0x0000000804057223 */ /* 0x044fe20000010005 */
[C---:B------:R-:W-:Y:S01]  /*3d90*/  FFMA.FTZ R2, R4.reuse, R9, R2 ;  /* 0x0000000904027223 */ /* 0x040fe20000010002 */
[C---:B------:R-:W-:Y:S01]  /*3da0*/  FFMA.FTZ R3, R4.reuse, R10, R3 ;  /* 0x0000000a04037223 */ /* 0x040fe20000010003 */
[----:B------:R-:W-:Y:S02]  /*3db0*/  FFMA.FTZ R0, R4, R11, R0 ;  /* 0x0000000b04007223 */ /* 0x000fe40000010000 */
[----:B------:R0:W2:Y:S04]  /*3dc0*/  @!P2 LDG.E.128 R8, desc[UR8][R18.64] ;  /* 0x000000081208a981 */ /* 0x0000a8000c1e1d00 */
[----:B------:R-:W2:Y:S01]  /*3dd0*/  LDS R4, [R6+0x6c] ;  /* 0x00006c0006047984 */ /* 0x000ea20000000800 */
        /* <DEDUP_REMOVED lines=8> */
[----:B------:R0:W2:Y:S04]  /*3e60*/  @!P2 LDG.E.128 R8, desc[UR8][R20.64] ;  /* 0x000000081408a981 */ /* 0x0000a8000c1e1d00 */
[----:B------:R-:W2:Y:S01]  /*3e70*/  LDS R4, [R6+0x90] ;  /* 0x0000900006047984 */ /* 0x000ea20000000800 */
[----:B0-----:R-:W-:Y:S04]  /*3e80*/  @!P2 IADD3 R20, P1, PT, R16, UR12, RZ ;  /* 0x0000000c1014ac10 */ /* 0x001fe8000ff3e0ff */
[C---:B------:R-:W-:Y:S01]  /*3e90*/  @!P2 IADD3.X R21, PT, PT, R17.reuse, UR13, RZ, P1, !PT ;  /* 0x0000000d1115ac10 */ /* 0x040fe20008ffe4ff */
        /* <DEDUP_REMOVED lines=66> */
[----:B------:R-:W2:Y:S04]  /*42c0*/  @!P2 LDG.E.128 R8, desc[UR8][R18.64] ;  /* 0x000000081208a981 */ /* 0x000ea8000c1e1d00 */
[----:B------:R0:W2:Y:S02]  /*42d0*/  LDS R4, [R6+0x1d4] ;  /* 0x0001d40006047984 */ /* 0x0000a40000000800 */
[----:B0-----:R-:W-:Y:S01]  /*42e0*/  IADD3 R6, PT, PT, R6, 0x240, RZ ;  /* 0x0000024006067810 */ /* 0x001fe20007ffe0ff */
[C---:B--2---:R-:W-:Y:S01]  /*42f0*/  FFMA.FTZ R5, R4.reuse, R8, R5 ;  /* 0x0000000804057223 */ /* 0x044fe20000010005 */
[C---:B------:R-:W-:Y:S01]  /*4300*/  FFMA.FTZ R2, R4.reuse, R9, R2 ;  /* 0x0000000904027223 */ /* 0x040fe20000010002 */
[C---:B------:R-:W-:Y:S01]  /*4310*/  FFMA.FTZ R3, R4.reuse, R10, R3 ;  /* 0x0000000a04037223 */ /* 0x040fe20000010003 */
[----:B------:R-:W-:Y:S01]  /*4320*/  FFMA.FTZ R0, R4, R11, R0 ;  /* 0x0000000b04007223 */ /* 0x000fe20000010000 */
[----:B------:R-:W-:Y:S09]  /*4330*/  BRA.U !UP0, `(.L_x_332) ;  /* 0xfffffff508ec7547 */ /* 0x000ff2000b83ffff */
.L_x_331:
[----:B------:R-:W-:-:S04]  /*4340*/  UIADD3 UR5, UPT, UPT, -UR10, URZ, URZ ;  /* 0x000000ff0a057290 */ /* 0x000fc8000fffe1ff */
[----:B------:R-:W-:-:S09]  /*4350*/  UISETP.GT.AND UP0, UPT, UR5, 0x4, UPT ;  /* 0x000000040500788c */ /* 0x000fd2000bf04270 */
[----:B------:R-:W-:Y:S05]  /*4360*/  BRA.U !UP0, `(.L_x_333) ;  /* 0x0000000508187547 */ /* 0x000fea000b800000 */
[----:B------:R-:W-:Y:S01]  /*4370*/  ISETP.GE.AND P0, PT, R12, UR7, PT ;  /* 0x000000070c007c0c */ /* 0x000fe2000bf06270 */
[----:B------:R-:W0:Y:S04]  /*4380*/  LDS R4, [R6+-0x48] ;  /* 0xffffb80006047984 */ /* 0x000e280000000800 */
[----:B------:R-:W-:Y:S08]  /*4390*/  LDS R15, [R6+0x6c] ;  /* 0x00006c00060f7984 */ /* 0x000ff00000000800 */
[----:B------:R-:W0:Y:S01]  /*43a0*/  @!P0 LDG.E.128 R8, desc[UR8][R16.64] ;  /* 0x0000000810088981 */ /* 0x000e22000c1e1d00 */
[----:B------:R-:W-:-:S04]  /*43b0*/  @!P0 IADD3 R18, P1, PT, R16, UR12, RZ ;  /* 0x0000000c10128c10 */ /* 0x000fc8000ff3e0ff */
[----:B------:R-:W-:Y:S02]  /*43c0*/  @!P0 IADD3.X R19, PT, PT, R17, UR13, RZ, P1, !PT ;  /* 0x0000000d11138c10 */ /* 0x000fe40008ffe4ff */
[----:B------:R-:W-:Y:S01]  /*43d0*/  @!P0 IADD3 R20, P1, PT, R16, UR14, RZ ;  /* 0x0000000e10148c10 */ /* 0x000fe2000ff3e0ff */
[-C--:B0-----:R-:W-:Y:S01]  /*43e0*/  FFMA.FTZ R5, R8, R4.reuse, R5 ;  /* 0x0000000408057223 */ /* 0x081fe20000010005 */
[-C--:B------:R-:W-:Y:S01]  /*43f0*/  FFMA.FTZ R2, R9, R4.reuse, R2 ;  /* 0x0000000409027223 */ /* 0x080fe20000010002 */
[-C--:B------:R-:W-:Y:S01]  /*4400*/  FFMA.FTZ R3, R10, R4.reuse, R3 ;  /* 0x000000040a037223 */ /* 0x080fe20000010003 */
[----:B------:R-:W-:Y:S02]  /*4410*/  FFMA.FTZ R0, R11, R4, R0 ;  /* 0x000000040b007223 */ /* 0x000fe40000010000 */
[----:B------:R-:W2:Y:S01]  /*4420*/  @!P0 LDG.E.128 R8, desc[UR8][R18.64] ;  /* 0x0000000812088981 */ /* 0x000ea2000c1e1d00 */
[----:B------:R-:W-:-:S03]  /*4430*/  @!P0 IADD3.X R21, PT, PT, R17, UR15, RZ, P1, !PT ;  /* 0x0000000f11158c10 */ /* 0x000fc60008ffe4ff */
[----:B------:R-:W2:Y:S01]  /*4440*/  LDS R4, [R6+-0x24] ;  /* 0xffffdc0006047984 */ /* 0x000ea20000000800 */
[----:B------:R-:W-:Y:S01]  /*4450*/  @!P0 IADD3 R22, P1, PT, R16, UR16, RZ ;  /* 0x0000001010168c10 */ /* 0x000fe2000ff3e0ff */
[-C--:B--2---:R-:W-:Y:S01]  /*4460*/  FFMA.FTZ R5, R8, R4.reuse, R5 ;  /* 0x0000000408057223 */ /* 0x084fe20000010005 */
[-C--:B------:R-:W-:Y:S01]  /*4470*/  FFMA.FTZ R2, R9, R4.reuse, R2 ;  /* 0x0000000409027223 */ /* 0x080fe20000010002 */
[-C--:B------:R-:W-:Y:S01]  /*4480*/  FFMA.FTZ R3, R10, R4.reuse, R3 ;  /* 0x000000040a037223 */ /* 0x080fe20000010003 */
[----:B------:R-:W-:Y:S02]  /*4490*/  FFMA.FTZ R0, R11, R4, R0 ;  /* 0x000000040b007223 */ /* 0x000fe40000010000 */
[----:B------:R-:W2:Y:S01]  /*44a0*/  @!P0 LDG.E.128 R8, desc[UR8][R20.64] ;  /* 0x0000000814088981 */ /* 0x000ea2000c1e1d00 */
[----:B------:R-:W-:-:S03]  /*44b0*/  @!P0 IADD3.X R23, PT, PT, R17, UR17, RZ, P1, !PT ;  /* 0x0000001111178c10 */ /* 0x000fc60008ffe4ff */
[----:B------:R-:W2:Y:S01]  /*44c0*/  LDS R4, [R6] ;  /* 0x0000000006047984 */ /* 0x000ea20000000800 */
[----:B------:R-:W-:Y:S01]  /*44d0*/  IADD3 R16, P1, PT, R16, UR18, RZ ;  /* 0x0000001210107c10 */ /* 0x000fe2000ff3e0ff */
[-C--:B--2---:R-:W-:Y:S01]  /*44e0*/  FFMA.FTZ R5, R8, R4.reuse, R5 ;  /* 0x0000000408057223 */ /* 0x084fe20000010005 */
[-C--:B------:R-:W-:Y:S01]  /*44f0*/  FFMA.FTZ R2, R9, R4.reuse, R2 ;  /* 0x0000000409027223 */ /* 0x080fe20000010002 */
[-C--:B------:R-:W-:Y:S01]  /*4500*/  FFMA.FTZ R3, R10, R4.reuse, R3 ;  /* 0x000000040a037223 */ /* 0x080fe20000010003 */
[----:B------:R-:W-:Y:S02]  /*4510*/  FFMA.FTZ R0, R11, R4, R0 ;  /* 0x000000040b007223 */ /* 0x000fe40000010000 */
[----:B------:R-:W2:Y:S01]  /*4520*/  @!P0 LDG.E.128 R8, desc[UR8][R22.64] ;  /* 0x0000000816088981 */ /* 0x000ea2000c1e1d00 */
[----:B------:R-:W-:-:S03]  /*4530*/  IADD3.X R17, PT, PT, R17, UR19, RZ, P1, !PT ;  /* 0x0000001311117c10 */ /* 0x000fc60008ffe4ff */
[----:B------:R-:W2:Y:S01]  /*4540*/  LDS R4, [R6+0x24] ;  /* 0x0000240006047984 */ /* 0x000ea20000000800 */
[----:B------:R-:W-:Y:S01]  /*4550*/  @!P0 IADD3 R24, P1, PT, R16, UR12, RZ ;  /* 0x0000000c10188c10 */ /* 0x000fe2000ff3e0ff */
[-C--:B--2---:R-:W-:Y:S01]  /*4560*/  FFMA.FTZ R5, R8, R4.reuse, R5 ;  /* 0x0000000408057223 */ /* 0x084fe20000010005 */
[-C--:B------:R-:W-:Y:S01]  /*4570*/  FFMA.FTZ R2, R9, R4.reuse, R2 ;  /* 0x0000000409027223 */ /* 0x080fe20000010002 */
[-C--:B------:R-:W-:Y:S01]  /*4580*/  FFMA.FTZ R3, R10, R4.reuse, R3 ;  /* 0x000000040a037223 */ /* 0x080fe20000010003 */
[----:B------:R-:W-:Y:S02]  /*4590*/  FFMA.FTZ R0, R11, R4, R0 ;  /* 0x000000040b007223 */ /* 0x000fe40000010000 */
[----:B------:R-:W2:Y:S01]  /*45a0*/  @!P0 LDG.E.128 R8, desc[UR8][R16.64] ;  /* 0x0000000810088981 */ /* 0x000ea2000c1e1d00 */
[----:B------:R-:W-:-:S03]  /*45b0*/  @!P0 IADD3.X R25, PT, PT, R17, UR13, RZ, P1, !PT ;  /* 0x0000000d11198c10 */ /* 0x000fc60008ffe4ff */
[----:B------:R-:W2:Y:S01]  /*45c0*/  LDS R4, [R6+0x48] ;  /* 0x0000480006047984 */ /* 0x000ea20000000800 */
[----:B------:R-:W-:Y:S01]  /*45d0*/  @!P0 IADD3 R20, P1, PT, R16, UR14, RZ ;  /* 0x0000000e10148c10 */ /* 0x000fe2000ff3e0ff */
[-C--:B--2---:R-:W-:Y:S01]  /*45e0*/  FFMA.FTZ R5, R8, R4.reuse, R5 ;  /* 0x0000000408057223 */ /* 0x084fe20000010005 */
[-C--:B------:R-:W-:Y:S01]  /*45f0*/  FFMA.FTZ R2, R9, R4.reuse, R2 ;  /* 0x0000000409027223 */ /* 0x080fe20000010002 */
[-C--:B------:R-:W-:Y:S01]  /*4600*/  FFMA.FTZ R3, R10, R4.reuse, R3 ;  /* 0x000000040a037223 */ /* 0x080fe20000010003 */
[----:B------:R-:W-:Y:S02]  /*4610*/  FFMA.FTZ R0, R11, R4, R0 ;  /* 0x000000040b007223 */ /* 0x000fe40000010000 */
[----:B------:R-:W2:Y:S01]  /*4620*/  @!P0 LDG.E.128 R8, desc[UR8][R24.64] ;  /* 0x0000000818088981 */ /* 0x000ea2000c1e1d00 */
[----:B------:R-:W-:Y:S02]  /*4630*/  @!P0 IADD3.X R21, PT, PT, R17, UR15, RZ, P1, !PT ;  /* 0x0000000f11158c10 */ /* 0x000fe40008ffe4ff */
[----:B------:R-:W-:Y:S01]  /*4640*/  @!P0 IADD3 R18, P1, PT, R16, UR16, RZ ;  /* 0x0000001010128c10 */ /* 0x000fe2000ff3e0ff */
[-C--:B--2---:R-:W-:Y:S01]  /*4650*/  FFMA.FTZ R5, R8, R15.reuse, R5 ;  /* 0x0000000f08057223 */ /* 0x084fe20000010005 */
[-C--:B------:R-:W-:Y:S01]  /*4660*/  FFMA.FTZ R2, R9, R15.reuse, R2 ;  /* 0x0000000f09027223 */ /* 0x080fe20000010002 */
[-C--:B------:R-:W-:Y:S01]  /*4670*/  FFMA.FTZ R3, R10, R15.reuse, R3 ;  /* 0x0000000f0a037223 */ /* 0x080fe20000010003 */
[----:B------:R-:W-:-:S02]  /*4680*/  FFMA.FTZ R0, R11, R15, R0 ;  /* 0x0000000f0b007223 */ /* 0x000fc40000010000 */
[----:B------:R-:W2:Y:S01]  /*4690*/  @!P0 LDG.E.128 R8, desc[UR8][R20.64] ;  /* 0x0000000814088981 */ /* 0x000ea2000c1e1d00 */
[----:B------:R-:W-:-:S03]  /*46a0*/  @!P0 IADD3.X R19, PT, PT, R17, UR17, RZ, P1, !PT ;  /* 0x0000001111138c10 */ /* 0x000fc60008ffe4ff */
        /* <DEDUP_REMOVED lines=8> */
[----:B------:R-:W-:Y:S01]  /*4730*/  IADD3 R16, P0, PT, R16, UR18, RZ ;  /* 0x0000001210107c10 */ /* 0x000fe2000ff1e0ff */
[----:B------:R0:W2:Y:S01]  /*4740*/  LDS R15, [R6+0xb4] ;  /* 0x0000b400060f7984 */ /* 0x0000a20000000800 */
[----:B------:R-:W-:-:S02]  /*4750*/  UPLOP3.LUT UP1, UPT, UPT, UPT, UPT, 0x40, 0x4 ;  /* 0x000000000004789c */ /* 0x000fc40003f2e870 */
[----:B------:R-:W-:Y:S01]  /*4760*/  IADD3.X R17, PT, PT, R17, UR19, RZ, P0, !PT ;  /* 0x0000001311117c10 */ /* 0x000fe200087fe4ff */
[----:B------:R-:W-:Y:S01]  /*4770*/  UIADD3 UR10, UPT, UPT, UR10, 0x4, URZ ;  /* 0x000000040a0a7890 */ /* 0x000fe2000fffe0ff */
[----:B0-----:R-:W-:Y:S01]  /*4780*/  IADD3 R6, PT, PT, R4, 0x90, RZ ;  /* 0x0000009004067810 */ /* 0x001fe20007ffe0ff */
[-C--:B--2---:R-:W-:Y:S01]  /*4790*/  FFMA.FTZ R5, R8, R15.reuse, R5 ;  /* 0x0000000f08057223 */ /* 0x084fe20000010005 */
[-C--:B------:R-:W-:Y:S01]  /*47a0*/  FFMA.FTZ R2, R9, R15.reuse, R2 ;  /* 0x0000000f09027223 */ /* 0x080fe20000010002 */
[-C--:B------:R-:W-:Y:S01]  /*47b0*/  FFMA.FTZ R3, R10, R15.reuse, R3 ;  /* 0x0000000f0a037223 */ /* 0x080fe20000010003 */
[----:B------:R-:W-:-:S07]  /*47c0*/  FFMA.FTZ R0, R11, R15, R0 ;  /* 0x0000000f0b007223 */ /* 0x000fce0000010000 */
.L_x_333:
[----:B------:R-:W-:-:S09]  /*47d0*/  UISETP.NE.OR UP1, UPT, UR10, URZ, UP1 ;  /* 0x000000ff0a00728c */ /* 0x000fd20008f25670 */
[----:B------:R-:W-:Y:S05]  /*47e0*/  BRA.U !UP1, `(.L_x_329) ;  /* 0x0000000109947547 */ /* 0x000fea000b800000 */
.L_x_330:
[----:B------:R-:W-:-:S13]  /*47f0*/  ISETP.GE.AND P0, PT, R12, UR7, PT ;  /* 0x000000070c007c0c */ /* 0x000fda000bf06270 */
.L_x_334:
[----:B------:R0:W2:Y:S01]  /*4800*/  @!P0 LDG.E.128 R8, desc[UR8][R16.64] ;  /* 0x0000000810088981 */ /* 0x0000a2000c1e1d00 */
[C---:B------:R-:W-:Y:S01]  /*4810*/  @!P0 IADD3 R22, P1, PT, R16.reuse, UR12, RZ ;  /* 0x0000000c10168c10 */ /* 0x040fe2000ff3e0ff */
[----:B------:R-:W-:Y:S02]  /*4820*/  UIADD3 UR10, UPT, UPT, UR10, 0x4, URZ ;  /* 0x000000040a0a7890 */ /* 0x000fe4000fffe0ff */
[----:B------:R-:W2:Y:S01]  /*4830*/  LDS R4, [R6+-0x48] ;  /* 0xffffb80006047984 */ /* 0x000ea20000000800 */
[C---:B------:R-:W-:Y:S01]  /*4840*/  @!P0 IADD3.X R23, PT, PT, R17.reuse, UR13, RZ, P1, !PT ;  /* 0x0000000d11178c10 */ /* 0x040fe20008ffe4ff */
[----:B------:R-:W-:Y:S01]  /*4850*/  UISETP.NE.AND UP0, UPT, UR10, URZ, UPT ;  /* 0x000000ff0a00728c */ /* 0x000fe2000bf05270 */
[C---:B------:R-:W-:Y:S04]  /*4860*/  @!P0 IADD3 R20, P1, PT, R16.reuse, UR14, RZ ;  /* 0x0000000e10148c10 */ /* 0x040fe8000ff3e0ff */
[C---:B------:R-:W-:Y:S02]  /*4870*/  @!P0 IADD3.X R21, PT, PT, R17.reuse, UR15, RZ, P1, !PT ;  /* 0x0000000f11158c10 */ /* 0x040fe40008ffe4ff */
[C---:B------:R-:W-:Y:S04]  /*4880*/  @!P0 IADD3 R18, P1, PT, R16.reuse, UR16, RZ ;  /* 0x0000001010128c10 */ /* 0x040fe8000ff3e0ff */
[C---:B------:R-:W-:Y:S02]  /*4890*/  @!P0 IADD3.X R19, PT, PT, R17.reuse, UR17, RZ, P1, !PT ;  /* 0x0000001111138c10 */ /* 0x040fe40008ffe4ff */
[----:B0-----:R-:W-:Y:S04]  /*48a0*/  IADD3 R16, P1, PT, R16, UR18, RZ ;  /* 0x0000001210107c10 */ /* 0x001fe8000ff3e0ff */
[----:B------:R-:W-:Y:S01]  /*48b0*/  IADD3.X R17, PT, PT, R17, UR19, RZ, P1, !PT ;  /* 0x0000001311117c10 */ /* 0x000fe20008ffe4ff */
[C---:B--2---:R-:W-:Y:S01]  /*48c0*/  FFMA.FTZ R5, R4.reuse, R8, R5 ;  /* 0x0000000804057223 */ /* 0x044fe20000010005 */
[C---:B------:R-:W-:Y:S01]  /*48d0*/  FFMA.FTZ R2, R4.reuse, R9, R2 ;  /* 0x0000000904027223 */ /* 0x040fe20000010002 */
[C---:B------:R-:W-:Y:S01]  /*48e0*/  FFMA.FTZ R3, R4.reuse, R10, R3 ;  /* 0x0000000a04037223 */ /* 0x040fe20000010003 */
[----:B------:R-:W-:Y:S02]  /*48f0*/  FFMA.FTZ R0, R4, R11, R0 ;  /* 0x0000000b04007223 */ /* 0x000fe40000010000 */
[----:B------:R-:W2:Y:S04]  /*4900*/  @!P0 LDG.E.128 R8, desc[UR8][R22.64] ;  /* 0x0000000816088981 */ /* 0x000ea8000c1e1d00 */
[----:B------:R-:W2:Y:S02]  /*4910*/  LDS R4, [R6+-0x24] ;  /* 0xffffdc0006047984 */ /* 0x000ea40000000800 */
        /* <DEDUP_REMOVED lines=17> */
[----:B------:R-:W-:Y:S09]  /*4a30*/  BRA.U UP0, `(.L_x_334) ;  /* 0xfffffffd00707547 */ /* 0x000ff2000b83ffff */
.L_x_329:
[----:B------:R-:W-:-:S09]  /*4a40*/  UISETP.NE.AND UP0, UPT, UR4, URZ, UPT ;  /* 0x000000ff0400728c */ /* 0x000fd2000bf05270 */
[----:B------:R-:W-:Y:S05]  /*4a50*/  BRA.U !UP0, `(.L_x_328) ;  /* 0x0000000108447547 */ /* 0x000fea000b800000 */
[----:B------:R-:W-:Y:S01]  /*4a60*/  IMAD R13, R13, 0x24, R14 ;  /* 0x000000240d0d7824 */ /* 0x000fe200078e020e */
[----:B------:R-:W-:Y:S01]  /*4a70*/  ISETP.GE.AND P0, PT, R12, UR7, PT ;  /* 0x000000070c007c0c */ /* 0x000fe2000bf06270 */
[----:B------:R-:W-:Y:S02]  /*4a80*/  UIMAD.WIDE UR10, UR11, 0x4, URZ ;  /* 0x000000040b0a78a5 */ /* 0x000fe4000f8e02ff */
[----:B------:R-:W-:Y:S01]  /*4a90*/  UIADD3 UR4, UPT, UPT, -UR4, URZ, URZ ;  /* 0x000000ff04047290 */ /* 0x000fe2000fffe1ff */
[----:B------:R-:W-:-:S11]  /*4aa0*/  IADD3 R6, PT, PT, R13, UR6, RZ ;  /* 0x000000060d067c10 */ /* 0x000fd6000fffe0ff */
.L_x_335:
[----:B------:R0:W2:Y:S01]  /*4ab0*/  @!P0 LDG.E.128 R8, desc[UR8][R16.64] ;  /* 0x0000000810088981 */ /* 0x0000a2000c1e1d00 */
[----:B------:R-:W-:Y:S03]  /*4ac0*/  UIADD3 UR4, UPT, UPT, UR4, 0x1, URZ ;  /* 0x0000000104047890 */ /* 0x000fe6000fffe0ff */
[----:B------:R1:W2:Y:S01]  /*4ad0*/  LDS R4, [R6] ;  /* 0x0000000006047984 */ /* 0x0002a20000000800 */
[----:B------:R-:W-:Y:S01]  /*4ae0*/  UISETP.NE.AND UP0, UPT, UR4, URZ, UPT ;  /* 0x000000ff0400728c */ /* 0x000fe2000bf05270 */
[----:B0-----:R-:W-:Y:S02]  /*4af0*/  IADD3 R16, P1, PT, R16, UR10, RZ ;  /* 0x0000000a10107c10 */ /* 0x001fe4000ff3e0ff */
[----:B-1----:R-:W-:Y:S02]  /*4b00*/  IADD3 R6, PT, PT, R6, 0x24, RZ ;  /* 0x0000002406067810 */ /* 0x002fe40007ffe0ff */
[----:B------:R-:W-:Y:S01]  /*4b10*/  IADD3.X R17, PT, PT, R17, UR11, RZ, P1, !PT ;  /* 0x0000000b11117c10 */ /* 0x000fe20008ffe4ff */
[C---:B--2---:R-:W-:Y:S01]  /*4b20*/  FFMA.FTZ R5, R4.reuse, R8, R5 ;  /* 0x0000000804057223 */ /* 0x044fe20000010005 */
[C---:B------:R-:W-:Y:S01]  /*4b30*/  FFMA.FTZ R2, R4.reuse, R9, R2 ;  /* 0x0000000904027223 */ /* 0x040fe20000010002 */
[C---:B------:R-:W-:Y:S01]  /*4b40*/  FFMA.FTZ R3, R4.reuse, R10, R3 ;  /* 0x0000000a04037223 */ /* 0x040fe20000010003 */
[----:B------:R-:W-:Y:S01]  /*4b50*/  FFMA.FTZ R0, R4, R11, R0 ;  /* 0x0000000b04007223 */ /* 0x000fe20000010000 */
[----:B------:R-:W-:Y:S09]  /*4b60*/  BRA.U UP0, `(.L_x_335) ;  /* 0xfffffffd00d07547 */ /* 0x000ff2000b83ffff */
.L_x_328:
[----:B------:R-:W-:-:S04]  /*4b70*/  IADD3 R12, PT, PT, R12, UR20, RZ ;  /* 0x000000140c0c7c10 */ /* 0x000fc8000fffe0ff */
[----:B------:R-:W-:-:S13]  /*4b80*/  ISETP.GE.AND P0, PT, R12, UR21, PT ;  /* 0x000000150c007c0c */ /* 0x000fda000bf06270 */
[----:B------:R-:W-:Y:S05]  /*4b90*/  @P0 EXIT ;  /* 0x000000000000094d */ /* 0x000fea0003800000 */
[----:B------:R-:W-:Y:S01]  /*4ba0*/  IABS R10, UR22 ;  /* 0x00000016000a7c13 */ /* 0x000fe20008000000 */
[----:B------:R-:W1:Y:S01]  /*4bb0*/  LDC R9, c[0x0][0x434] ;  /* 0x00010d00ff097b82 */ /* 0x000e620000000800 */
[----:B------:R-:W-:Y:S01]  /*4bc0*/  IABS R13, R12 ;  /* 0x0000000c000d7213 */ /* 0x000fe20000000000 */
[----:B------:R-:W2:Y:S01]  /*4bd0*/  LDCU.128 UR4, c[0x0][0x400] ;  /* 0x00008000ff0477ac */ /* 0x000ea20008000c00 */
[----:B------:R-:W3:Y:S01]  /*4be0*/  I2F.RP R8, R10 ;  /* 0x0000000a00087306 */ /* 0x000ee20000209400 */
[----:B0-----:R-:W-:Y:S01]  /*4bf0*/  IABS R6, UR22 ;  /* 0x0000001600067c13 */ /* 0x001fe20008000000 */
[----:B------:R-:W0:Y:S01]  /*4c00*/  LDCU.64 UR10, c[0x0][0x410] ;  /* 0x00008200ff0a77ac */ /* 0x000e220008000a00 */
[----:B------:R-:W-:-:S03]  /*4c10*/  F2FP.F16.F32.PACK_AB R2, R2, R5 ;  /* 0x000000050202723e */ /* 0x000fc600000000ff */
[----:B------:R-:W-:Y:S01]  /*4c20*/  IMAD.MOV R6, RZ, RZ, -R6 ;  /* 0x000000ffff067224 */ /* 0x000fe200078e0a06 */
[----:B------:R-:W-:Y:S01]  /*4c30*/  F2FP.F16.F32.PACK_AB R3, R0, R3 ;  /* 0x000000030003723e */ /* 0x000fe200000000ff */
[----:B---3--:R-:W3:Y:S02]  /*4c40*/  MUFU.RCP R14, R8 ;  /* 0x00000008000e7308 */ /* 0x008ee40000001000 */
[----:B---3--:R-:W-:Y:S01]  /*4c50*/  VIADD R14, R14, 0xffffffe ;  /* 0x0ffffffe0e0e7836 */ /* 0x008fe20000000000 */
[----:B-1----:R-:W-:-:S05]  /*4c60*/  IABS R8, R9 ;  /* 0x0000000900087213 */ /* 0x002fca0000000000 */
[----:B------:R-:W1:Y:S02]  /*4c70*/  F2I.FTZ.U32.TRUNC.NTZ R15, R14 ;  /* 0x0000000e000f7305 */ /* 0x000e64000021f000 */
[----:B-1----:R-:W-:Y:S02]  /*4c80*/  IMAD.MOV R4, RZ, RZ, -R15 ;  /* 0x000000ffff047224 */ /* 0x002fe400078e0a0f */
[----:B------:R-:W-:Y:S02]  /*4c90*/  HFMA2 R14, -RZ, RZ, 0, 0 ;  /* 0x00000000ff0e7431 */ /* 0x000fe400000001ff */
[----:B------:R-:W-:-:S04]  /*4ca0*/  IMAD R4, R4, R10, RZ ;  /* 0x0000000a04047224 */ /* 0x000fc800078e02ff */
[----:B------:R-:W-:-:S04]  /*4cb0*/  IMAD.HI.U32 R4, R15, R4, R14 ;  /* 0x000000040f047227 */ /* 0x000fc800078e000e */
[----:B------:R-:W-:Y:S02]  /*4cc0*/  HFMA2 R15, -RZ, RZ, 0, 0 ;  /* 0x00000000ff0f7431 */ /* 0x000fe400000001ff */
[----:B------:R-:W-:Y:S02]  /*4cd0*/  IMAD.HI.U32 R11, R4, R13, RZ ;  /* 0x0000000d040b7227 */ /* 0x000fe400078e00ff */
[----:B------:R-:W1:Y:S02]  /*4ce0*/  I2F.RP R4, R8 ;  /* 0x0000000800047306 */ /* 0x000e640000209400 */
[----:B------:R-:W-:Y:S01]  /*4cf0*/  IMAD R13, R11, R6, R13 ;  /* 0x000000060b0d7224 */ /* 0x000fe200078e020d */
[----:B------:R-:W-:-:S04]  /*4d00*/  LOP3.LUT R6, R12, UR22, RZ, 0x3c, !PT ;  /* 0x000000160c067c12 */ /* 0x000fc8000f8e3cff */
[----:B------:R-:W-:Y:S02]  /*4d10*/  ISETP.GT.U32.AND P1, PT, R10, R13, PT ;  /* 0x0000000d0a00720c */ /* 0x000fe40003f24070 */
[----:B------:R-:W-:Y:S01]  /*4d20*/  ISETP.GE.AND P0, PT, R6, RZ, PT ;  /* 0x000000ff0600720c */ /* 0x000fe20003f06270 */
[----:B-1----:R-:W1:Y:S10]  /*4d30*/  MUFU.RCP R4, R4 ;  /* 0x0000000400047308 */ /* 0x002e740000001000 */
[----:B------:R-:W-:Y:S01]  /*4d40*/  @!P1 IMAD.IADD R13, R13, 0x1, -R10 ;  /* 0x000000010d0d9824 */ /* 0x000fe200078e0a0a */
[----:B------:R-:W-:-:S02]  /*4d50*/  @!P1 IADD3 R11, PT, PT, R11, 0x1, RZ ;  /* 0x000000010b0b9810 */ /* 0x000fc40007ffe0ff */
[----:B------:R-:W-:Y:S02]  /*4d60*/  ISETP.NE.AND P1, PT, RZ, UR22, PT ;  /* 0x00000016ff007c0c */ /* 0x000fe4000bf25270 */
[----:B------:R-:W-:Y:S01]  /*4d70*/  ISETP.GE.U32.AND P2, PT, R13, R10, PT ;  /* 0x0000000a0d00720c */ /* 0x000fe20003f46070 */
[----:B-1----:R-:W-:-:S04]  /*4d80*/  VIADD R16, R4, 0xffffffe ;  /* 0x0ffffffe04107836 */ /* 0x002fc80000000000 */
[----:B------:R-:W1:Y:S08]  /*4d90*/  F2I.FTZ.U32.TRUNC.NTZ R17, R16 ;  /* 0x0000001000117305 */ /* 0x000e70000021f000 */
[----:B------:R-:W-:-:S05]  /*4da0*/  @P2 VIADD R11, R11, 0x1 ;  /* 0x000000010b0b2836 */ /* 0x000fca0000000000 */
[----:B------:R-:W-:Y:S02]  /*4db0*/  @!P0 IADD3 R11, PT, PT, -R11, RZ, RZ ;  /* 0x000000ff0b0b8210 */ /* 0x000fe40007ffe1ff */
[----:B------:R-:W-:-:S05]  /*4dc0*/  @!P1 LOP3.LUT R11, RZ, UR22, RZ, 0x33, !PT ;  /* 0x00000016ff0b9c12 */ /* 0x000fca000f8e33ff */
[----:B------:R-:W-:Y:S02]  /*4dd0*/  IMAD R10, R11, UR22, RZ ;  /* 0x000000160b0a7c24 */ /* 0x000fe4000f8e02ff */
[----:B-1----:R-:W-:Y:S01]  /*4de0*/  IMAD.MOV R13, RZ, RZ, -R17 ;  /* 0x000000ffff0d7224 */ /* 0x002fe200078e0a11 */
        /* <DEDUP_REMOVED lines=10> */
[----:B--2---:R-:W-:-:S04]  /*4e90*/  IMAD.WIDE.U32 R14, R11, UR4, R14 ;  /* 0x000000040b0e7c25 */ /* 0x004fc8000f8e000e */
[----:B------:R-:W-:Y:S01]  /*4ea0*/  IMAD R13, R8, R13, R4 ;  /* 0x0000000d080d7224 */ /* 0x000fe200078e0204 */
[----:B------:R-:W-:-:S04]  /*4eb0*/  SHF.R.S32.HI R4, RZ, 0x1f, R11 ;  /* 0x0000001fff047819 */ /* 0x000fc8000001140b */
[----:B------:R-:W-:Y:S01]  /*4ec0*/  ISETP.GT.U32.AND P0, PT, R8, R13, PT ;  /* 0x0000000d0800720c */ /* 0x000fe20003f04070 */
[----:B------:R-:W-:-:S04]  /*4ed0*/  IMAD R4, R4, UR4, RZ ;  /* 0x0000000404047c24 */ /* 0x000fc8000f8e02ff */
[----:B------:R-:W-:Y:S01]  /*4ee0*/  IMAD R11, R11, UR5, R4 ;  /* 0x000000050b0b7c24 */ /* 0x000fe2000f8e0204 */
[----:B------:R-:W1:Y:S03]  /*4ef0*/  LDCU.64 UR4, c[0x0][0x3f0] ;  /* 0x00007e00ff0477ac */ /* 0x000e660008000a00 */
        /* <DEDUP_REMOVED lines=10> */
[----:B0-----:R-:W-:-:S03]  /*4fa0*/  IMAD.WIDE.U32 R14, R6, UR10, R14 ;  /* 0x0000000a060e7c25 */ /* 0x001fc6000f8e000e */
        /* <DEDUP_REMOVED lines=9> */
[----:B-1----:R-:W-:-:S04]  /*5040*/  LEA R4, P0, R14, UR4, 0x1 ;  /* 0x000000040e047c11 */ /* 0x002fc8000f8008ff */
[----:B------:R-:W-:-:S05]  /*5050*/  LEA.HI.X R5, R14, UR5, R6, 0x1, P0 ;  /* 0x000000050e057c11 */ /* 0x000fca00080f0c06 */
[----:B------:R-:W-:Y:S01]  /*5060*/  STG.E.64 desc[UR8][R4.64], R2 ;  /* 0x0000000204007986 */ /* 0x000fe2000c101b08 */
[----:B------:R-:W-:Y:S05]  /*5070*/  EXIT ;  /* 0x000000000000794d */ /* 0x000fea0003800000 */
        .weak           $__internal_8_$__cuda_sm20_div_s64
        .type           $__internal_8_$__cuda_sm20_div_s64,@function
        .size           $__internal_8_$__cuda_sm20_div_s64,(.L_x_7096 - $__internal_8_$__cuda_sm20_div_s64)
$__internal_8_$__cuda_sm20_div_s64:
        /* <DEDUP_REMOVED lines=28> */
[----:B------:R-:W-:Y:S01]  /*5240*/  IADD3 R14, P0, PT, RZ, -R38, RZ ;  /* 0x80000026ff0e7210 */ /* 0x000fe20007f1e0ff */
[----:B------:R-:W-:Y:S01]  /*5250*/  IMAD.MOV.U32 R39, RZ, RZ, RZ ;  /* 0x000000ffff277224 */ /* 0x000fe200078e00ff */
[----:B------:R-:W-:Y:S01]  /*5260*/  ISETP.GE.AND P1, PT, R19, RZ, PT ;  /* 0x000000ff1300720c */ /* 0x000fe20003f26270 */
[----:B------:R-:W-:Y:S02]  /*5270*/  IMAD R10, R21, R28, R10 ;  /* 0x0000001c150a7224 */ /* 0x000fe400078e020a */
[----:B------:R-:W-:-:S04]  /*5280*/  IMAD.HI.U32 R36, R37, R14, RZ ;  /* 0x0000000e25247227 */ /* 0x000fc800078e00ff */
[----:B------:R-:W-:-:S04]  /*5290*/  IMAD.X R10, RZ, RZ, ~R10, P0 ;  /* 0x000000ffff0a7224 */ /* 0x000fc800000e0e0a */
[----:B------:R-:W-:-:S04]  /*52a0*/  IMAD.WIDE.U32 R36, P4, R37, R10, R36 ;  /* 0x0000000a25247225 */ /* 0x000fc80007880024 */
[----:B------:R-:W-:-:S04]  /*52b0*/  IMAD.HI.U32 R13, P3, R21, R14, R36 ;  /* 0x0000000e150d7227 */ /* 0x000fc80007860024 */
[CC--:B------:R-:W-:Y:S02]  /*52c0*/  IMAD R14, R21.reuse, R10.reuse, RZ ;  /* 0x0000000a150e7224 */ /* 0x0c0fe400078e02ff */
[----:B------:R-:W-:-:S03]  /*52d0*/  IMAD.HI.U32 R10, R21, R10, RZ ;  /* 0x0000000a150a7227 */ /* 0x000fc600078e00ff */
[----:B------:R-:W-:Y:S01]  /*52e0*/  IADD3 R14, P2, PT, R14, R13, RZ ;  /* 0x0000000d0e0e7210 */ /* 0x000fe20007f5e0ff */
[----:B------:R-:W-:Y:S01]  /*52f0*/  IMAD.X R37, R10, 0x1, R21, P4 ;  /* 0x000000010a257824 */ /* 0x000fe200020e0615 */
[----:B------:R-:W-:-:S04]  /*5300*/  IADD3 R13, P0, PT, RZ, -R20, RZ ;  /* 0x80000014ff0d7210 */ /* 0x000fc80007f1e0ff */
[----:B------:R-:W-:Y:S02]  /*5310*/  SEL R13, R13, R20, !P1 ;  /* 0x000000140d0d7207 */ /* 0x000fe40004800000 */
[----:B------:R-:W-:Y:S02]  /*5320*/  IADD3.X R20, PT, PT, RZ, ~R19, RZ, P0, !PT ;  /* 0x80000013ff147210 */ /* 0x000fe400007fe4ff */
[----:B------:R-:W-:Y:S01]  /*5330*/  IADD3.X R37, PT, PT, RZ, RZ, R37, P2, P3 ;  /* 0x000000ffff257210 */ /* 0x000fe200017e6425 */
[----:B------:R-:W-:Y:S01]  /*5340*/  IMAD.HI.U32 R38, R14, R13, RZ ;  /* 0x0000000d0e267227 */ /* 0x000fe200078e00ff */
[----:B------:R-:W-:-:S05]  /*5350*/  SEL R10, R20, R19, !P1 ;  /* 0x00000013140a7207 */ /* 0x000fca0004800000 */
[----:B------:R-:W-:-:S04]  /*5360*/  IMAD.WIDE.U32 R38, R14, R10, R38 ;  /* 0x0000000a0e267225 */ /* 0x000fc800078e0026 */
[C---:B------:R-:W-:Y:S02]  /*5370*/  IMAD R21, R37.reuse, R10, RZ ;  /* 0x0000000a25157224 */ /* 0x040fe400078e02ff */
[----:B------:R-:W-:-:S04]  /*5380*/  IMAD.HI.U32 R14, P0, R37, R13, R38 ;  /* 0x0000000d250e7227 */ /* 0x000fc80007800026 */
[----:B------:R-:W-:Y:S01]  /*5390*/  IMAD.HI.U32 R20, R37, R10, RZ ;  /* 0x0000000a25147227 */ /* 0x000fe200078e00ff */
[----:B------:R-:W-:-:S03]  /*53a0*/  IADD3 R21, P1, PT, R21, R14, RZ ;  /* 0x0000000e15157210 */ /* 0x000fc60007f3e0ff */
[----:B------:R-:W-:Y:S02]  /*53b0*/  IMAD.X R20, RZ, RZ, R20, P0 ;  /* 0x000000ffff147224 */ /* 0x000fe400000e0614 */
[----:B------:R-:W-:-:S04]  /*53c0*/  IMAD.WIDE.U32 R36, R21, R28, RZ ;  /* 0x0000001c15247225 */ /* 0x000fc800078e00ff */
[----:B------:R-:W-:Y:S01]  /*53d0*/  IMAD R37, R21, R29, R37 ;  /* 0x0000001d15257224 */ /* 0x000fe200078e0225 */
[----:B------:R-:W-:Y:S01]  /*53e0*/  IADD3 R13, P0, PT, -R36, R13, RZ ;  /* 0x0000000d240d7210 */ /* 0x000fe20007f1e1ff */
[----:B------:R-:W-:-:S03]  /*53f0*/  IMAD.X R20, RZ, RZ, R20, P1 ;  /* 0x000000ffff147224 */ /* 0x000fc600008e0614 */
[CC--:B------:R-:W-:Y:S01]  /*5400*/  ISETP.GE.U32.AND P3, PT, R13.reuse, R28.reuse, PT ;  /* 0x0000001c0d00720c */ /* 0x0c0fe20003f66070 */
[-C--:B------:R-:W-:Y:S01]  /*5410*/  IMAD R37, R20, R28.reuse, R37 ;  /* 0x0000001c14257224 */ /* 0x080fe200078e0225 */
[----:B------:R-:W-:-:S04]  /*5420*/  IADD3 R14, P2, PT, R13, -R28, RZ ;  /* 0x8000001c0d0e7210 */ /* 0x000fc80007f5e0ff */
[----:B------:R-:W-:-:S04]  /*5430*/  IADD3.X R10, PT, PT, ~R37, R10, RZ, P0, !PT ;  /* 0x0000000a250a7210 */ /* 0x000fc800007fe5ff */
[----:B------:R-:W-:-:S04]  /*5440*/  ISETP.GE.U32.AND.EX P3, PT, R10, R29, PT, P3 ;  /* 0x0000001d0a00720c */ /* 0x000fc80003f66130 */
[----:B------:R-:W-:Y:S02]  /*5450*/  SEL R13, R14, R13, P3 ;  /* 0x0000000d0e0d7207 */ /* 0x000fe40001800000 */
[----:B------:R-:W-:Y:S02]  /*5460*/  IADD3 R14, P1, PT, R21, 0x1, RZ ;  /* 0x00000001150e7810 */ /* 0x000fe40007f3e0ff */
[----:B------:R-:W-:Y:S01]  /*5470*/  ISETP.GE.U32.AND P0, PT, R13, R28, PT ;  /* 0x0000001c0d00720c */ /* 0x000fe20003f06070 */
[----:B------:R-:W-:Y:S01]  /*5480*/  IMAD.X R13, R10, 0x1, ~R29, P2 ;  /* 0x000000010a0d7824 */ /* 0x000fe200010e0e1d */
[----:B------:R-:W-:Y:S01]  /*5490*/  SEL R14, R14, R21, P3 ;  /* 0x000000150e0e7207 */ /* 0x000fe20001800000 */
[----:B------:R-:W-:-:S03]  /*54a0*/  IMAD.X R21, RZ, RZ, R20, P1 ;  /* 0x000000ffff157224 */ /* 0x000fc600008e0614 */
[----:B------:R-:W-:Y:S02]  /*54b0*/  SEL R13, R13, R10, P3 ;  /* 0x0000000a0d0d7207 */ /* 0x000fe40001800000 */
[----:B------:R-:W-:Y:S01]  /*54c0*/  SEL R21, R21, R20, P3 ;  /* 0x0000001415157207 */ /* 0x000fe20001800000 */
[----:B------:R-:W-:Y:S01]  /*54d0*/  IMAD.MOV.U32 R20, RZ, RZ, R16 ;  /* 0x000000ffff147224 */ /* 0x000fe200078e0010 */
        /* <DEDUP_REMOVED lines=11> */
[----:B------:R-:W-:Y:S01]  /*5590*/  SEL R14, R14, R21, !P2 ;  /* 0x000000150e0e7207 */ /* 0x000fe20005000000 */
[----:B------:R-:W-:Y:S01]  /*55a0*/  IMAD.MOV.U32 R21, RZ, RZ, 0x0 ;  /* 0x00000000ff157424 */ /* 0x000fe200078e00ff */
[----:B------:R-:W-:Y:S02]  /*55b0*/  SEL R10, R10, R37, !P2 ;  /* 0x000000250a0a7207 */ /* 0x000fe40005000000 */
[----:B------:R-:W-:Y:S02]  /*55c0*/  SEL R13, R14, 0xffffffff, P0 ;  /* 0xffffffff0e0d7807 */ /* 0x000fe40000000000 */
[----:B------:R-:W-:Y:S01]  /*55d0*/  SEL R10, R10, 0xffffffff, P0 ;  /* 0xffffffff0a0a7807 */ /* 0x000fe20000000000 */
[----:B------:R-:W-:Y:S06]  /*55e0*/  RET.REL.NODEC R20 `(_ZN5flash32flash_fwd_splitkv_combine_kernelI23Flash_fwd_kernel_traitsILi64ELi64ELi256ELi4ELb0ELb0EN7cutlass6half_tE19Flash_kernel_traitsILi64ELi64ELi256ELi4ES3_EELi8ELi6ELb1EEEvNS_16Flash_fwd_paramsE) ;  /* 0xffffffa814847950 */ /* 0x000fec0003c3ffff */
.L_x_336:
        /* <DEDUP_REMOVED lines=9> */
.L_x_7096:


//--------------------- .text._ZN5flash32flash_fwd_splitkv_combine_kernelI23Flash_fwd_kernel_traitsILi64ELi64ELi256ELi4ELb0ELb0EN7cutlass6half_tE19Flash_kernel_traitsILi64ELi64ELi256ELi4ES3_EELi8ELi5ELb1EEEvNS_16Flash_fwd_paramsE --------------------------
	.section	.text._ZN5flash32flash_fwd_splitkv_combine_kernelI23Flash_fwd_kernel_traitsILi64ELi64ELi256ELi4ELb0ELb0EN7cutlass6half_tE19Flash_kernel_traitsILi64ELi64ELi256ELi4ES3_EELi8ELi5ELb1EEEvNS_16Flash_fwd_paramsE,"ax",@progbits
	.align	128
        .global         _ZN5flash32flash_fwd_splitkv_combine_kernelI23Flash_fwd_kernel_traitsILi64ELi64ELi256ELi4ELb0ELb0EN7cutlass6half_tE19Flash_kernel_traitsILi64ELi64ELi256ELi4ES3_EELi8ELi5ELb1EEEvNS_16Flash_fwd_paramsE
        .type           _ZN5flash32flash_fwd_splitkv_combine_kernelI23Flash_fwd_kernel_traitsILi64ELi64ELi256ELi4ELb0ELb0EN7cutlass6half_tE19Flash_kernel_traitsILi64ELi64ELi256ELi4ES3_EELi8ELi5ELb1EEEvNS_16Flash_fwd_paramsE,@function
        .size           _ZN5flash32flash_fwd_splitkv_combine_kernelI23Flash_fwd_kernel_traitsILi64ELi64ELi256ELi4ELb0ELb0EN7cutlass6half_tE19Flash_kernel_traitsILi64ELi64ELi256ELi4ES3_EELi8ELi5ELb1EEEvNS_16Flash_fwd_paramsE,(.L_x_7097 - _ZN5flash32flash_fwd_splitkv_combine_kernelI23Flash_fwd_kernel_traitsILi64ELi64ELi256ELi4ELb0ELb0EN7cutlass6half_tE19Flash_kernel_traitsILi64ELi64ELi256ELi4ES3_EELi8ELi5ELb1EEEvNS_16Flash_fwd_paramsE)
        .other          _ZN5flash32flash_fwd_splitkv_combine_kernelI23Flash_fwd_kernel_traitsILi64ELi64ELi256ELi4ELb0ELb0EN7cutlass6half_tE19Flash_kernel_traitsILi64ELi64ELi256ELi4ES3_EELi8ELi5ELb1EEEvNS_16Flash_fwd_paramsE,@"STO_CUDA_ENTRY STV_DEFAULT"
_ZN5flash32flash_fwd_splitkv_combine_kernelI23Flash_fwd_kernel_traitsILi64ELi64ELi256ELi4ELb0ELb0EN7cutlass6half_tE19Flash_kernel_traitsILi64ELi64ELi256ELi4ES3_EELi8ELi5ELb1EEEvNS_16Flash_fwd_paramsE:
.text._ZN5flash32flash_fwd_splitkv_combine_kernelI23Flash_fwd_kernel_traitsILi64ELi64ELi256ELi4ELb0ELb0EN7cutlass6half_tE19Flash_kernel_traitsILi64ELi64ELi256ELi4ES3_EELi8ELi5ELb1EEEvNS_16Flash_fwd_paramsE:
        /* <DEDUP_REMOVED lines=38> */
.L_x_337:
[----:B------:R-:W-:Y:S01]  /*0260*/  IMAD.U32 R22, RZ, RZ, UR21 ;  /* 0x00000015ff167e24 */ /* 0x000fe2000f8e00ff */
[----:B------:R-:W-:Y:S01]  /*0270*/  MOV R20, UR19 ;  /* 0x0000001300147c02 */ /* 0x000fe20008000f00 */
[----:B------:R-:W-:Y:S01]  /*0280*/  IMAD.U32 R19, RZ, RZ, UR15 ;  /* 0x0000000fff137e24 */ /* 0x000fe2000f8e00ff */
[----:B------:R-:W-:Y:S02]  /*0290*/  MOV R18, UR14 ;  /* 0x0000000e00127c02 */ /* 0x000fe40008000f00 */
[----:B------:R-:W-:Y:S02]  /*02a0*/  MOV R16, 0x2c0 ;  /* 0x000002c000107802 */ /* 0x000fe40000000f00 */
[----:B------:R-:W-:Y:S05]  /*02b0*/  CALL.REL.NOINC `($__internal_9_$__cuda_sm20_div_s64) ;  /* 0x0000004800887944 */ /* 0x000fea0003c00000 */
.L_x_338:
        /* <DEDUP_REMOVED lines=30> */
.L_x_340:
[----:B------:R-:W-:Y:S01]  /*04a0*/  IMAD.MOV.U32 R22, RZ, RZ, R10 ;  /* 0x000000ffff167224 */ /* 0x000fe200078e000a */
[----:B------:R-:W-:Y:S02]  /*04b0*/  MOV R19, R11 ;  /* 0x0000000b00137202 */ /* 0x000fe40000000f00 */
[----:B------:R-:W-:Y:S02]  /*04c0*/  MOV R16, 0x4e0 ;  /* 0x000004e000107802 */ /* 0x000fe40000000f00 */
[----:B------:R-:W-:Y:S05]  /*04d0*/  CALL.REL.NOINC `($__internal_9_$__cuda_sm20_div_s64) ;  /* 0x0000004800007944 */ /* 0x000fea0003c00000 */
[----:B------:R-:W-:Y:S02]  /*04e0*/  MOV R4, R10 ;  /* 0x0000000a00047202 */ /* 0x000fe40000000f00 */
[----:B------:R-:W-:Y:S02]  /*04f0*/  MOV R5, R11 ;  /* 0x0000000b00057202 */ /* 0x000fe40000000f00 */
.L_x_341:
[----:B------:R-:W-:Y:S05]  /*0500*/  BSYNC.RECONVERGENT B0 ;  /* 0x0000000000007941 */ /* 0x000fea0003800200 */
.L_x_339:
        /* <DEDUP_REMOVED lines=57> */
.L_x_343:
[----:B------:R-:W-:Y:S01]  /*08a0*/  IMAD.MOV.U32 R22, RZ, RZ, R20 ;  /* 0x000000ffff167224 */ /* 0x000fe200078e0014 */
[----:B------:R-:W-:Y:S01]  /*08b0*/  MOV R20, R9 ;  /* 0x0000000900147202 */ /* 0x000fe20000000f00 */
[----:B------:R-:W-:Y:S01]  /*08c0*/  IMAD.MOV.U32 R19, RZ, RZ, R18 ;  /* 0x000000ffff137224 */ /* 0x000fe200078e0012 */
[----:B------:R-:W-:Y:S02]  /*08d0*/  MOV R18, R29 ;  /* 0x0000001d00127202 */ /* 0x000fe40000000f00 */
[----:B------:R-:W-:Y:S02]  /*08e0*/  MOV R16, 0x900 ;  /* 0x0000090000107802 */ /* 0x000fe40000000f00 */
[----:B------:R-:W-:Y:S05]  /*08f0*/  CALL.REL.NOINC `($__internal_9_$__cuda_sm20_div_s64) ;  /* 0x0000004000f87944 */ /* 0x000fea0003c00000 */
.L_x_344:
[----:B------:R-:W-:Y:S05]  /*0900*/  BSYNC.RECONVERGENT B0 ;  /* 0x0000000000007941 */ /* 0x000fea0003800200 */
.L_x_342:
        /* <DEDUP_REMOVED lines=124> */
.L_x_346:
[----:B------:R-:W-:Y:S01]  /*10d0*/  IMAD.MOV.U32 R22, RZ, RZ, R10 ;  /* 0x000000ffff167224 */ /* 0x000fe200078e000a */
[----:B------:R-:W-:Y:S01]  /*10e0*/  MOV R20, R8 ;  /* 0x0000000800147202 */ /* 0x000fe20000000f00 */
[----:B------:R-:W-:Y:S01]  /*10f0*/  IMAD.MOV.U32 R19, RZ, RZ, R11 ;  /* 0x000000ffff137224 */ /* 0x000fe200078e000b */
[----:B------:R-:W-:Y:S02]  /*1100*/  MOV R18, R0 ;  /* 0x0000000000127202 */ /* 0x000fe40000000f00 */
[----:B------:R-:W-:Y:S02]  /*1110*/  MOV R16, 0x1130 ;  /* 0x0000113000107802 */ /* 0x000fe40000000f00 */
[----:B------:R-:W-:Y:S05]  /*1120*/  CALL.REL.NOINC `($__internal_9_$__cuda_sm20_div_s64) ;  /* 0x0000003800ec7944 */ /* 0x000fea0003c00000 */
[----:B------:R-:W-:Y:S02]  /*1130*/  MOV R32, R10 ;  /* 0x0000000a00207202 */ /* 0x000fe40000000f00 */
[----:B------:R-:W-:Y:S02]  /*1140*/  MOV R33, R11 ;  /* 0x0000000b00217202 */ /* 0x000fe40000000f00 */
.L_x_347:
[----:B------:R-:W-:Y:S05]  /*1150*/  BSYNC.RECONVERGENT B0 ;  /* 0x0000000000007941 */ /* 0x000fea0003800200 */
.L_x_345:
        /* <DEDUP_REMOVED lines=57> */
.L_x_349:
[----:B------:R-:W-:Y:S01]  /*14f0*/  IMAD.MOV.U32 R22, RZ, RZ, R4 ;  /* 0x000000ffff167224 */ /* 0x000fe200078e0004 */
[----:B------:R-:W-:Y:S01]  /*1500*/  MOV R19, R5 ;  /* 0x0000000500137202 */ /* 0x000fe20000000f00 */
[----:B------:R-:W-:Y:S01]  /*1510*/  IMAD.MOV.U32 R20, RZ, RZ, R7 ;  /* 0x000000ffff147224 */ /* 0x000fe200078e0007 */
[----:B------:R-:W-:Y:S02]  /*1520*/  MOV R16, 0x1540 ;  /* 0x0000154000107802 */ /* 0x000fe40000000f00 */
[----:B------:R-:W-:Y:S05]  /*1530*/  CALL.REL.NOINC `($__internal_9_$__cuda_sm20_div_s64) ;  /* 0x0000003400e87944 */ /* 0x000fea0003c00000 */
[----:B------:R-:W-:Y:S02]  /*1540*/  MOV R14, R10 ;  /* 0x0000000a000e7202 */ /* 0x000fe40000000f00 */
[----:B------:R-:W-:Y:S02]  /*1550*/  MOV R15, R11 ;  /* 0x0000000b000f7202 */ /* 0x000fe40000000f00 */
.L_x_350:
[----:B------:R-:W-:Y:S05]  /*1560*/  BSYNC.RECONVERGENT B0 ;  /* 0x0000000000007941 */ /* 0x000fea0003800200 */
.L_x_348:
        /* <DEDUP_REMOVED lines=35> */
[----:B------:R-:W5:Y:S01]  /*17a0*/  @!P0 S2R R12, SR_CgaCtaId ;  /* 0x00000000000c8919 */ /* 0x000f620000008800 */
[----:B------:R-:W-:Y:S02]  /*17b0*/  @!P1 MOV R16, 0x400 ;  /* 0x0000040000109802 */ /* 0x000fe40000000f00 */
[----:B------:R-:W-:Y:S02]  /*17c0*/  @!P1 SHF.L.U32 R17, R4, 0x2, RZ ;  /* 0x0000000204119819 */ /* 0x000fe400000006ff */
[----:B------:R-:W-:Y:S02]  /*17d0*/  @!P0 MOV R19, 0x400 ;  /* 0x0000040000138802 */ /* 0x000fe40000000f00 */
[----:B------:R-:W-:-:S02]  /*17e0*/  @!P0 MOV R13, 0x400 ;  /* 0x00000400000d8802 */ /* 0x000fc40000000f00 */
[----:B------:R-:W-:Y:S02]  /*17f0*/  @!P1 LOP3.LUT R18, R17, 0x1c, RZ, 0xc0, !PT ;  /* 0x0000001c11129812 */ /* 0x000fe400078ec0ff */
[----:B-1----:R-:W-:Y:S01]  /*1800*/  @!P1 LEA R11, R11, R16, 0x18 ;  /* 0x000000100b0b9211 */ /* 0x002fe200078ec0ff */
[----:B------:R-:W-:Y:S01]  /*1810*/  @!P0 IMAD.SHL.U32 R16, R4, 0x4, RZ ;  /* 0x0000000404108824 */ /* 0x000fe200078e00ff */
[----:B----4-:R-:W-:-:S04]  /*1820*/  @!P0 LEA R10, R10, R19, 0x18 ;  /* 0x000000130a0a8211 */ /* 0x010fc800078ec0ff */
[----:B------:R-:W-:Y:S02]  /*1830*/  @!P0 LOP3.LUT R17, R16, 0x1c, RZ, 0xc0, !PT ;  /* 0x0000001c10118812 */ /* 0x000fe400078ec0ff */
[----:B-----5:R-:W-:Y:S02]  /*1840*/  @!P0 LEA R13, R12, R13, 0x18 ;  /* 0x0000000d0c0d8211 */ /* 0x020fe400078ec0ff */
[----:B------:R-:W-:Y:S01]  /*1850*/  SHF.R.U32.HI R12, RZ, 0x4, R4 ;  /* 0x00000004ff0c7819 */ /* 0x000fe20000011604 */
[----:B------:R-:W-:Y:S02]  /*1860*/  @!P1 IMAD.IADD R18, R18, 0x1, R11 ;  /* 0x0000000112129824 */ /* 0x000fe400078e020b */
[----:B------:R-:W-:Y:S02]  /*1870*/  @!P0 IMAD.IADD R10, R17, 0x1, R10 ;  /* 0x00000001110a8824 */ /* 0x000fe400078e020a */
[----:B------:R-:W-:Y:S02]  /*1880*/  @!P0 IMAD R16, R12, 0x4, R13 ;  /* 0x000000040c108824 */ /* 0x000fe400078e020d */
[----:B------:R-:W-:-:S02]  /*1890*/  @!P1 IMAD R13, R3, 0x24, R18 ;  /* 0x00000024030d9824 */ /* 0x000fc400078e0212 */
[----:B------:R-:W-:Y:S01]  /*18a0*/  @!P0 IMAD R18, R3, 0x24, R10 ;  /* 0x0000002403128824 */ /* 0x000fe200078e020a */
[----:B------:R-:W-:Y:S01]  /*18b0*/  @!P0 LOP3.LUT R11, R4, 0xf, RZ, 0xc0, !PT ;  /* 0x0000000f040b8812 */ /* 0x000fe200078ec0ff */
[----:B0-----:R-:W-:Y:S01]  /*18c0*/  IMAD.MOV.U32 R25, RZ, RZ, -0x800000 ;  /* 0xff800000ff197424 */ /* 0x001fe200078e00ff */
[----:B------:R-:W-:Y:S01]  /*18d0*/  MOV R24, 0xff800000 ;  /* 0xff80000000187802 */ /* 0x000fe20000000f00 */
[----:B------:R-:W0:Y:S02]  /*18e0*/  LDC R3, c[0x0][0x434] ;  /* 0x00010d00ff037b82 */ /* 0x000e240000000800 */
        /* <DEDUP_REMOVED lines=11> */
[----:B0-----:R-:W-:-:S04]  /*19a0*/  VIADD R18, R6, 0xffffffe ;  /* 0x0ffffffe06127836 */ /* 0x001fc80000000000 */
        /* <DEDUP_REMOVED lines=86> */
[----:B------:R-:W-:Y:S02]  /*1f10*/  ISETP.GE.AND P3, PT, R16, RZ, PT ;  /* 0x000000ff1000720c */ /* 0x000fe40003f66270 */
[----:B------:R-:W-:Y:S02]  /*1f20*/  FSETP.NE.FTZ.AND P1, PT, R18, RZ, PT ;  /* 0x000000ff1200720b */ /* 0x000fe40003f35000 */
[----:B------:R-:W-:-:S02]  /*1f30*/  ISETP.GE.AND P2, PT, R10, RZ, PT ;  /* 0x000000ff0a00720c */ /* 0x000fc40003f46270 */
[----:B------:R-:W-:Y:S02]  /*1f40*/  @!P0 IADD3 R20, PT, PT, R20, 0x1, RZ ;  /* 0x0000000114148810 */ /* 0x000fe40007ffe0ff */
[----:B------:R-:W-:Y:S01]  /*1f50*/  ISETP.NE.AND P0, PT, R17, RZ, PT ;  /* 0x000000ff1100720c */ /* 0x000fe20003f05270 */
[----:B------:R-:W-:Y:S01]  /*1f60*/  IMAD.MOV.U32 R13, RZ, RZ, R23 ;  /* 0x000000ffff0d7224 */ /* 0x000fe200078e0017 */
[----:B------:R-:W-:Y:S01]  /*1f70*/  ISETP.NE.AND P5, PT, R5, RZ, PT ;  /* 0x000000ff0500720c */ /* 0x000fe20003fa5270 */
[----:B------:R-:W-:Y:S02]  /*1f80*/  @P4 VIADD R20, R20, 0x1 ;  /* 0x0000000114144836 */ /* 0x000fe40000000000 */
[----:B------:R-:W-:Y:S01]  /*1f90*/  @!P3 IMAD.MOV R13, RZ, RZ, -R13 ;  /* 0x000000ffff0db224 */ /* 0x000fe200078e0a0d */
[----:B------:R-:W-:Y:S02]  /*1fa0*/  ISETP.NE.AND P3, PT, R11, RZ, PT ;  /* 0x000000ff0b00720c */ /* 0x000fe40003f65270 */
[----:B------:R-:W0:Y:S01]  /*1fb0*/  @P1 MUFU.LG2 R11, R18 ;  /* 0x00000012000b1308 */ /* 0x000e220000000c00 */
        /* <DEDUP_REMOVED lines=8> */
[----:B-1----:R-:W-:Y:S01]  /*2040*/  IMAD R6, R3, UR4, RZ ;  /* 0x0000000403067c24 */ /* 0x002fe2000f8e02ff */
[----:B------:R-:W-:Y:S01]  /*2050*/  LOP3.LUT R10, R21, R10, RZ, 0xfc, !PT ;  /* 0x0000000a150a7212 */ /* 0x000fe200078efcff */
[----:B------:R-:W-:Y:S01]  /*2060*/  IMAD R3, R20, UR9, RZ ;  /* 0x0000000914037c24 */ /* 0x000fe2000f8e02ff */
[----:B------:R-:W-:Y:S01]  /*2070*/  ISETP.LT.AND.EX P2, PT, R15, R19, PT, P2 ;  /* 0x000000130f00720c */ /* 0x000fe20003f41320 */
        /* <DEDUP_REMOVED lines=57> */
.L_x_354:
[----:B------:R-:W-:Y:S01]  /*2410*/  IMAD.MOV.U32 R22, RZ, RZ, R2 ;  /* 0x000000ffff167224 */ /* 0x000fe200078e0002 */
[----:B------:R-:W-:Y:S01]  /*2420*/  MOV R19, RZ ;  /* 0x000000ff00137202 */ /* 0x000fe20000000f00 */
[----:B------:R-:W-:Y:S01]  /*2430*/  IMAD.MOV.U32 R20, RZ, RZ, R30 ;  /* 0x000000ffff147224 */ /* 0x000fe200078e001e */
[----:B------:R-:W-:Y:S02]  /*2440*/  MOV R16, 0x2460 ;  /* 0x0000246000107802 */ /* 0x000fe40000000f00 */
[----:B------:R-:W-:Y:S05]  /*2450*/  CALL.REL.NOINC `($__internal_9_$__cuda_sm20_div_s64) ;  /* 0x0000002800207944 */ /* 0x000fea0003c00000 */
[----:B------:R-:W-:Y:S02]  /*2460*/  IADD3 R13, PT, PT, -R10, RZ, RZ ;  /* 0x000000ff0a0d7210 */ /* 0x000fe40007ffe1ff */
[----:B------:R-:W-:-:S03]  /*2470*/  MOV R31, R11 ;  /* 0x0000000b001f7202 */ /* 0x000fc60000000f00 */
[----:B------:R-:W-:Y:S01]  /*2480*/  IMAD R13, R30, R13, R2 ;  /* 0x0000000d1e0d7224 */ /* 0x000fe200078e0202 */
[----:B------:R-:W-:-:S07]  /*2490*/  MOV R30, R10 ;  /* 0x0000000a001e7202 */ /* 0x000fce0000000f00 */
.L_x_355:
        /* <DEDUP_REMOVED lines=59> */
.L_x_357:
[----:B------:R-:W-:Y:S01]  /*2850*/  IMAD.MOV.U32 R22, RZ, RZ, R30 ;  /* 0x000000ffff167224 */ /* 0x000fe200078e001e */
[----:B------:R-:W-:Y:S01]  /*2860*/  MOV R19, R31 ;  /* 0x0000001f00137202 */ /* 0x000fe20000000f00 */
[----:B------:R-:W-:Y:S01]  /*2870*/  IMAD.MOV.U32 R20, RZ, RZ, R28 ;  /* 0x000000ffff147224 */ /* 0x000fe200078e001c */
[----:B------:R-:W-:Y:S02]  /*2880*/  MOV R16, 0x28a0 ;  /* 0x000028a000107802 */ /* 0x000fe40000000f00 */
[----:B------:R-:W-:Y:S05]  /*2890*/  CALL.REL.NOINC `($__internal_9_$__cuda_sm20_div_s64) ;  /* 0x0000002400107944 */ /* 0x000fea0003c00000 */
[----:B------:R-:W-:-:S05]  /*28a0*/  IADD3 R11, PT, PT, -R10, RZ, RZ ;  /* 0x000000ff0a0b7210 */ /* 0x000fca0007ffe1ff */
[----:B------:R-:W-:Y:S02]  /*28b0*/  IMAD R28, R11, R28, R30 ;  /* 0x0000001c0b1c7224 */ /* 0x000fe400078e021e */
.L_x_358:
[----:B------:R-:W-:Y:S05]  /*28c0*/  BSYNC.RECONVERGENT B0 ;  /* 0x0000000000007941 */ /* 0x000fea0003800200 */
.L_x_356:
        /* <DEDUP_REMOVED lines=8> */
[----:B------:R-:W-:Y:S01]  /*2950*/  LOP3.LUT R26, R28, R9, RZ, 0x3c, !PT ;  /* 0x000000091c1a7212 */ /* 0x000fe200078e3cff */
[----:B------:R-:W3:Y:S01]  /*2960*/  I2F.U32.RP R22, R16 ;  /* 0x0000001000167306 */ /* 0x000ee20000209000 */
[----:B------:R-:W-:-:S02]  /*2970*/  ISETP.NE.AND P5, PT, R9, RZ, PT ;  /* 0x000000ff0900720c */ /* 0x000fc40003fa5270 */
[----:B------:R-:W-:Y:S01]  /*2980*/  ISETP.GE.AND P2, PT, R26, RZ, PT ;  /* 0x000000ff1a00720c */ /* 0x000fe20003f46270 */
[----:B0-----:R-:W-:-:S04]  /*2990*/  UISETP.NE.AND UP0, UPT, UR8, URZ, UPT ;  /* 0x000000ff0800728c */ /* 0x001fc8000bf05270 */
        /* <DEDUP_REMOVED lines=9> */
[----:B-1----:R-:W-:Y:S01]  /*2a30*/  VIADD R21, R21, 0xffffffe ;  /* 0x0ffffffe15157836 */ /* 0x002fe20000000000 */
[----:B------:R-:W-:-:S06]  /*2a40*/  IABS R22, R28 ;  /* 0x0000001c00167213 */ /* 0x000fcc0000000000 */
[----:B------:R-:W1:Y:S01]  /*2a50*/  F2I.FTZ.U32.TRUNC.NTZ R21, R21 ;  /* 0x0000001500157305 */ /* 0x000e62000021f000 */
[----:B0-----:R-:W-:-:S07]  /*2a60*/  IMAD.MOV R20, RZ, RZ, -R31 ;  /* 0x000000ffff147224 */ /* 0x001fce00078e0a1f */
[----:B------:R-:W0:Y:S01]  /*2a70*/  MUFU.RCP R34, R13 ;  /* 0x0000000d00227308 */ /* 0x000e220000001000 */
[----:B------:R-:W-:Y:S02]  /*2a80*/  IMAD.MOV.U32 R30, RZ, RZ, RZ ;  /* 0x000000ffff1e7224 */ /* 0x000fe400078e00ff */
[----:B------:R-:W-:Y:S02]  /*2a90*/  IMAD R27, R20, R19, RZ ;  /* 0x00000013141b7224 */ /* 0x000fe400078e02ff */
[----:B------:R-:W-:Y:S02]  /*2aa0*/  HFMA2 R20, -RZ, RZ, 0, 0 ;  /* 0x00000000ff147431 */ /* 0x000fe400000001ff */
[----:B-1----:R-:W-:Y:S01]  /*2ab0*/  IMAD.MOV R29, RZ, RZ, -R21 ;  /* 0x000000ffff1d7224 */ /* 0x002fe200078e0a15 */
[----:B------:R-:W1:Y:S01]  /*2ac0*/  I2F.U32.RP R32, R18 ;  /* 0x0000001200207306 */ /* 0x000e620000209000 */
[----:B------:R-:W-:Y:S01]  /*2ad0*/  IMAD.HI.U32 R27, R31, R27, R30 ;  /* 0x0000001b1f1b7227 */ /* 0x000fe200078e001e */
[----:B------:R-:W-:-:S03]  /*2ae0*/  IABS R30, R9 ;  /* 0x00000009001e7213 */ /* 0x000fc60000000000 */
[----:B------:R-:W-:Y:S02]  /*2af0*/  IMAD R29, R29, R16, RZ ;  /* 0x000000101d1d7224 */ /* 0x000fe400078e02ff */
[----:B------:R-:W-:Y:S01]  /*2b00*/  IMAD.MOV R30, RZ, RZ, -R30 ;  /* 0x000000ffff1e7224 */ /* 0x000fe200078e0a1e */
[----:B------:R-:W2:Y:S01]  /*2b10*/  I2F.U32.RP R11, R15 ;  /* 0x0000000f000b7306 */ /* 0x000ea20000209000 */
[----:B------:R-:W-:Y:S01]  /*2b20*/  IMAD.HI.U32 R29, R21, R29, R20 ;  /* 0x0000001d151d7227 */ /* 0x000fe200078e0014 */
[----:B------:R-:W-:Y:S02]  /*2b30*/  IABS R20, R10 ;  /* 0x0000000a00147213 */ /* 0x000fe40000000000 */
[----:B------:R-:W-:Y:S01]  /*2b40*/  IABS R21, R7 ;  /* 0x0000000700157213 */ /* 0x000fe20000000000 */
[----:B------:R-:W-:Y:S01]  /*2b50*/  IMAD.HI.U32 R27, R27, R22, RZ ;  /* 0x000000161b1b7227 */ /* 0x000fe200078e00ff */
[----:B0-----:R-:W-:Y:S02]  /*2b60*/  IADD3 R34, PT, PT, R34, 0xffffffe, RZ ;  /* 0x0ffffffe22227810 */ /* 0x001fe40007ffe0ff */
[----:B-1----:R-:W0:Y:S01]  /*2b70*/  MUFU.RCP R32, R32 ;  /* 0x0000002000207308 */ /* 0x002e220000001000 */
[----:B------:R-:W-:-:S02]  /*2b80*/  IMAD R30, R27, R30, R22 ;  /* 0x0000001e1b1e7224 */ /* 0x000fc400078e0216 */
[----:B------:R-:W-:Y:S02]  /*2b90*/  IMAD.MOV R21, RZ, RZ, -R21 ;  /* 0x000000ffff157224 */ /* 0x000fe400078e0a15 */
[----:B------:R-:W-:Y:S01]  /*2ba0*/  IMAD.HI.U32 R22, R29, R20, RZ ;  /* 0x000000141d167227 */ /* 0x000fe200078e00ff */
[----:B------:R-:W-:Y:S02]  /*2bb0*/  ISETP.GT.U32.AND P3, PT, R19, R30, PT ;  /* 0x0000001e1300720c */ /* 0x000fe40003f64070 */
[----:B--2---:R-:W1:Y:S01]  /*2bc0*/  MUFU.RCP R11, R11 ;  /* 0x0000000b000b7308 */ /* 0x004e620000001000 */
[----:B------:R-:W-:-:S05]  /*2bd0*/  IMAD R21, R22, R21, R20 ;  /* 0x0000001516157224 */ /* 0x000fca00078e0214 */
[----:B------:R-:W-:Y:S02]  /*2be0*/  ISETP.GT.U32.AND P1, PT, R16, R21, PT ;  /* 0x000000151000720c */ /* 0x000fe40003f24070 */
[----:B------:R-:W2:Y:S01]  /*2bf0*/  F2I.FTZ.U32.TRUNC.NTZ R35, R34 ;  /* 0x0000002200237305 */ /* 0x000ea2000021f000 */
[----:B0-----:R-:W-:Y:S02]  /*2c00*/  VIADD R32, R32, 0xffffffe ;  /* 0x0ffffffe20207836 */ /* 0x001fe40000000000 */
[----:B------:R-:W-:Y:S01]  /*2c10*/  @!P3 IADD3 R27, PT, PT, R27, 0x1, RZ ;  /* 0x000000011b1bb810 */ /* 0x000fe20007ffe0ff */
[----:B------:R-:W-:Y:S01]  /*2c20*/  @!P3 IMAD.IADD R30, R30, 0x1, -R19 ;  /* 0x000000011e1eb824 */ /* 0x000fe200078e0a13 */
[----:B------:R-:W-:-:S03]  /*2c30*/  ISETP.NE.AND P3, PT, R7, RZ, PT ;  /* 0x000000ff0700720c */ /* 0x000fc60003f65270 */
[----:B------:R-:W0:Y:S01]  /*2c40*/  F2I.FTZ.U32.TRUNC.NTZ R33, R32 ;  /* 0x0000002000217305 */ /* 0x000e22000021f000 */
[----:B------:R-:W-:Y:S01]  /*2c50*/  ISETP.GE.U32.AND P6, PT, R30, R19, PT ;  /* 0x000000131e00720c */ /* 0x000fe20003fc6070 */
[----:B------:R-:W-:Y:S01]  /*2c60*/  HFMA2 R30, -RZ, RZ, 0, 0 ;  /* 0x00000000ff1e7431 */ /* 0x000fe200000001ff */
[----:B-1----:R-:W-:Y:S01]  /*2c70*/  IADD3 R31, PT, PT, R11, 0xffffffe, RZ ;  /* 0x0ffffffe0b1f7810 */ /* 0x002fe20007ffe0ff */
[----:B------:R-:W-:Y:S01]  /*2c80*/  @!P1 VIADD R22, R22, 0x1 ;  /* 0x0000000116169836 */ /* 0x000fe20000000000 */
[----:B------:R-:W-:Y:S02]  /*2c90*/  @!P1 IADD3 R21, PT, PT, R21, -R16, RZ ;  /* 0x8000001015159210 */ /* 0x000fe40007ffe0ff */
[----:B--2---:R-:W-:Y:S01]  /*2ca0*/  IADD3 R13, PT, PT, RZ, -R35, RZ ;  /* 0x80000023ff0d7210 */ /* 0x004fe20007ffe0ff */
[----:B------:R-:W-:Y:S01]  /*2cb0*/  IMAD.MOV.U32 R34, RZ, RZ, RZ ;  /* 0x000000ffff227224 */ /* 0x000fe200078e00ff */
[----:B------:R-:W1:Y:S01]  /*2cc0*/  F2I.FTZ.U32.TRUNC.NTZ R31, R31 ;  /* 0x0000001f001f7305 */ /* 0x000e62000021f000 */
[----:B------:R-:W-:-:S02]  /*2cd0*/  LOP3.LUT R19, R10, R7, RZ, 0x3c, !PT ;  /* 0x000000070a137212 */ /* 0x000fc400078e3cff */
[----:B------:R-:W-:Y:S01]  /*2ce0*/  IMAD R20, R13, R14, RZ ;  /* 0x0000000e0d147224 */ /* 0x000fe200078e02ff */
[----:B------:R-:W-:Y:S01]  /*2cf0*/  ISETP.GE.U32.AND P4, PT, R21, R16, PT ;  /* 0x000000101500720c */ /* 0x000fe20003f86070 */
[----:B------:R-:W-:Y:S01]  /*2d00*/  @P6 VIADD R27, R27, 0x1 ;  /* 0x000000011b1b6836 */ /* 0x000fe20000000000 */
[----:B------:R-:W-:Y:S01]  /*2d10*/  IABS R13, R2 ;  /* 0x00000002000d7213 */ /* 0x000fe20000000000 */
[----:B------:R-:W-:Y:S01]  /*2d20*/  IMAD.HI.U32 R20, R35, R20, R34 ;  /* 0x0000001423147227 */ /* 0x000fe200078e0022 */
[----:B------:R-:W-:Y:S02]  /*2d30*/  IABS R11, R17 ;  /* 0x00000011000b7213 */ /* 0x000fe40000000000 */
[----:B------:R-:W-:Y:S01]  /*2d40*/  ISETP.GE.AND P0, PT, R19, RZ, PT ;  /* 0x000000ff1300720c */ /* 0x000fe20003f06270 */
[----:B0-----:R-:W-:Y:S01]  /*2d50*/  IMAD.MOV R16, RZ, RZ, -R33 ;  /* 0x000000ffff107224 */ /* 0x001fe200078e0a21 */
[----:B------:R-:W-:Y:S01]  /*2d60*/  MOV R32, RZ ;  /* 0x000000ff00207202 */ /* 0x000fe20000000f00 */
[----:B------:R-:W-:Y:S01]  /*2d70*/  IMAD.MOV R11, RZ, RZ, -R11 ;  /* 0x000000ffff0b7224 */ /* 0x000fe200078e0a0b */
[----:B------:R-:W-:Y:S01]  /*2d80*/  IABS R21, R8 ;  /* 0x0000000800157213 */ /* 0x000fe20000000000 */
[----:B------:R-:W-:-:S04]  /*2d90*/  IMAD.HI.U32 R20, R20, R13, RZ ;  /* 0x0000000d14147227 */ /* 0x000fc800078e00ff */
[----:B------:R-:W-:Y:S02]  /*2da0*/  IMAD R13, R20, R11, R13 ;  /* 0x0000000b140d7224 */ /* 0x000fe400078e020d */
[----:B-1----:R-:W-:Y:S02]  /*2db0*/  IMAD.MOV R11, RZ, RZ, -R31 ;  /* 0x000000ffff0b7224 */ /* 0x002fe400078e0a1f */
[----:B------:R-:W-:Y:S01]  /*2dc0*/  @P4 VIADD R22, R22, 0x1 ;  /* 0x0000000116164836 */ /* 0x000fe20000000000 */
[----:B------:R-:W-:Y:S01]  /*2dd0*/  ISETP.GT.U32.AND P1, PT, R14, R13, PT ;  /* 0x0000000d0e00720c */ /* 0x000fe20003f24070 */
[----:B------:R-:W-:Y:S02]  /*2de0*/  IMAD R19, R16, R18, RZ ;  /* 0x0000001210137224 */ /* 0x000fe400078e02ff */
        /* <DEDUP_REMOVED lines=8> */
[----:B------:R-:W-:Y:S01]  /*2e70*/  IABS R16, R22 ;  /* 0x0000001600107213 */ /* 0x000fe20000000000 */
[----:B------:R-:W-:Y:S01]  /*2e80*/  IMAD.HI.U32 R30, R31, R11, R30 ;  /* 0x0000000b1f1e7227 */ /* 0x000fe200078e001e */
[----:B------:R-:W-:Y:S02]  /*2e90*/  IABS R11, R6 ;  /* 0x00000006000b7213 */ /* 0x000fe40000000000 */
[----:B------:R-:W-:Y:S01]  /*2ea0*/  ISETP.NE.AND P5, PT, R8, RZ, PT ;  /* 0x000000ff0800720c */ /* 0x000fe20003fa5270 */
[----:B------:R-:W-:Y:S01]  /*2eb0*/  IMAD.MOV R21, RZ, RZ, -R21 ;  /* 0x000000ffff157224 */ /* 0x000fe200078e0a15 */
[----:B------:R-:W-:Y:S01]  /*2ec0*/  IADD3 R11, PT, PT, RZ, -R11, RZ ;  /* 0x8000000bff0b7210 */ /* 0x000fe20007ffe0ff */
[----:B------:R-:W-:-:S04]  /*2ed0*/  IMAD.HI.U32 R19, R19, R26, RZ ;  /* 0x0000001a13137227 */ /* 0x000fc800078e00ff */
[----:B------:R-:W-:-:S04]  /*2ee0*/  IMAD.HI.U32 R30, R30, R16, RZ ;  /* 0x000000101e1e7227 */ /* 0x000fc800078e00ff */
[----:B------:R-:W-:Y:S02]  /*2ef0*/  IMAD R21, R19, R21, R26 ;  /* 0x0000001513157224 */ /* 0x000fe400078e021a */
[----:B------:R-:W-:Y:S02]  /*2f00*/  @!P1 IMAD.IADD R13, R13, 0x1, -R14 ;  /* 0x000000010d0d9824 */ /* 0x000fe400078e0a0e */
[----:B------:R-:W-:Y:S01]  /*2f10*/  IMAD R16, R30, R11, R16 ;  /* 0x0000000b1e107224 */ /* 0x000fe200078e0210 */
[----:B------:R-:W-:Y:S01]  /*2f20*/  ISETP.GT.U32.AND P3, PT, R18, R21, PT ;  /* 0x000000151200720c */ /* 0x000fe20003f64070 */
[----:B------:R-:W-:Y:S01]  /*2f30*/  @!P1 VIADD R20, R20, 0x1 ;  /* 0x0000000114149836 */ /* 0x000fe20000000000 */
[----:B------:R-:W-:Y:S01]  /*2f40*/  ISETP.GE.U32.AND P4, PT, R13, R14, PT ;  /* 0x0000000e0d00720c */ /* 0x000fe20003f86070 */
[----:B------:R-:W-:Y:S01]  /*2f50*/  IMAD.MOV R11, RZ, RZ, -R27 ;  /* 0x000000ffff0b7224 */ /* 0x000fe200078e0a1b */
[----:B------:R-:W-:Y:S02]  /*2f60*/  ISETP.GT.U32.AND P1, PT, R15, R16, PT ;  /* 0x000000100f00720c */ /* 0x000fe40003f24070 */
[----:B------:R-:W-:Y:S01]  /*2f70*/  LOP3.LUT R13, R2, R17, RZ, 0x3c, !PT ;  /* 0x00000011020d7212 */ /* 0x000fe200078e3cff */
[----:B------:R-:W-:Y:S01]  /*2f80*/  IMAD R11, R9, R11, R28 ;  /* 0x0000000b090b7224 */ /* 0x000fe200078e021c */
[----:B------:R-:W-:-:S02]  /*2f90*/  LOP3.LUT R9, R22, R6, RZ, 0x3c, !PT ;  /* 0x0000000616097212 */ /* 0x000fc400078e3cff */
[----:B------:R-:W-:Y:S02]  /*2fa0*/  ISETP.GE.AND P0, PT, R13, RZ, PT ;  /* 0x000000ff0d00720c */ /* 0x000fe40003f06270 */
[----:B------:R-:W-:Y:S01]  /*2fb0*/  LOP3.LUT R13, R27, R8, RZ, 0x3c, !PT ;  /* 0x000000081b0d7212 */ /* 0x000fe200078e3cff */
[----:B------:R-:W-:Y:S01]  /*2fc0*/  @!P3 IMAD.IADD R21, R21, 0x1, -R18 ;  /* 0x000000011515b824 */ /* 0x000fe200078e0a12 */
[----:B------:R-:W-:Y:S02]  /*2fd0*/  @!P3 IADD3 R19, PT, PT, R19, 0x1, RZ ;  /* 0x000000011313b810 */ /* 0x000fe40007ffe0ff */
[----:B------:R-:W-:Y:S01]  /*2fe0*/  @P4 IADD3 R20, PT, PT, R20, 0x1, RZ ;  /* 0x0000000114144810 */ /* 0x000fe20007ffe0ff */
[----:B------:R-:W-:Y:S01]  /*2ff0*/  @!P1 IMAD.IADD R16, R16, 0x1, -R15 ;  /* 0x0000000110109824 */ /* 0x000fe200078e0a0f */
[----:B------:R-:W-:Y:S01]  /*3000*/  ISETP.GE.U32.AND P6, PT, R21, R18, PT ;  /* 0x000000121500720c */ /* 0x000fe20003fc6070 */
[----:B------:R-:W-:Y:S01]  /*3010*/  @!P1 VIADD R30, R30, 0x1 ;  /* 0x000000011e1e9836 */ /* 0x000fe20000000000 */
[----:B------:R-:W-:-:S02]  /*3020*/  ISETP.NE.AND P1, PT, R6, RZ, PT ;  /* 0x000000ff0600720c */ /* 0x000fc40003f25270 */
[----:B------:R-:W-:Y:S02]  /*3030*/  ISETP.GE.U32.AND P4, PT, R16, R15, PT ;  /* 0x0000000f1000720c */ /* 0x000fe40003f86070 */
[----:B------:R-:W-:Y:S02]  /*3040*/  @!P0 IADD3 R20, PT, PT, -R20, RZ, RZ ;  /* 0x000000ff14148210 */ /* 0x000fe40007ffe1ff */
[----:B------:R-:W-:Y:S02]  /*3050*/  @!P2 LOP3.LUT R20, RZ, R17, RZ, 0x33, !PT ;  /* 0x00000011ff14a212 */ /* 0x000fe400078e33ff */
[----:B------:R-:W-:Y:S02]  /*3060*/  ISETP.GE.AND P2, PT, R13, RZ, PT ;  /* 0x000000ff0d00720c */ /* 0x000fe40003f46270 */
[----:B------:R-:W-:Y:S01]  /*3070*/  ISETP.GE.AND P0, PT, R9, RZ, PT ;  /* 0x000000ff0900720c */ /* 0x000fe20003f06270 */
[----:B------:R-:W-:-:S04]  /*3080*/  IMAD.WIDE R14, R20, UR9, RZ ;  /* 0x00000009140e7c25 */ /* 0x000fc8000f8e02ff */
[----:B------:R-:W-:Y:S01]  /*3090*/  @P6 VIADD R19, R19, 0x1 ;  /* 0x0000000113136836 */ /* 0x000fe20000000000 */
[----:B------:R-:W-:Y:S01]  /*30a0*/  @P4 IADD3 R30, PT, PT, R30, 0x1, RZ ;  /* 0x000000011e1e4810 */ /* 0x000fe20007ffe0ff */
[----:B------:R-:W-:Y:S02]  /*30b0*/  IMAD.MOV R20, RZ, RZ, -R20 ;  /* 0x000000ffff147224 */ /* 0x000fe400078e0a14 */
[----:B------:R-:W-:Y:S01]  /*30c0*/  IMAD.WIDE.U32 R14, R0, UR8, R14 ;  /* 0x00000008000e7c25 */ /* 0x000fe2000f8e000e */
[----:B------:R-:W-:-:S03]  /*30d0*/  UIMAD UR8, UR22, UR8, URZ ;  /* 0x00000008160872a4 */ /* 0x000fc6000f8e02ff */
[----:B------:R-:W-:Y:S01]  /*30e0*/  @!P2 IMAD.MOV R19, RZ, RZ, -R19 ;  /* 0x000000ffff13a224 */ /* 0x000fe200078e0a13 */
[----:B------:R-:W-:Y:S01]  /*30f0*/  @!P5 LOP3.LUT R19, RZ, R8, RZ, 0x33, !PT ;  /* 0x00000008ff13d212 */ /* 0x000fe200078e33ff */
[----:B------:R-:W-:Y:S01]  /*3100*/  @!P0 IMAD.MOV R30, RZ, RZ, -R30 ;  /* 0x000000ffff1e8224 */ /* 0x000fe200078e0a1e */
[----:B------:R-:W-:Y:S01]  /*3110*/  @!P1 LOP3.LUT R30, RZ, R6, RZ, 0x33, !PT ;  /* 0x00000006ff1e9212 */ /* 0x000fe200078e33ff */
[----:B------:R-:W-:Y:S01]  /*3120*/  IMAD R15, R0, UR12, R15 ;  /* 0x0000000c000f7c24 */ /* 0x000fe2000f8e020f */
[----:B------:R-:W-:Y:S01]  /*3130*/  IADD3 R0, PT, PT, -R22, RZ, RZ ;  /* 0x000000ff16007210 */ /* 0x000fe20007ffe1ff */
        /* <DEDUP_REMOVED lines=25> */
.L_x_353:
[----:B------:R-:W0:Y:S01]  /*32d0*/  LDC.64 R2, c[0x0][0x420] ;  /* 0x00010800ff027b82 */ /* 0x000e220000000a00 */
[----:B------:R-:W-:-:S05]  /*32e0*/  IADD3 R0, PT, PT, R12, UR20, RZ ;  /* 0x000000140c007c10 */ /* 0x000fca000fffe0ff */
[----:B0-----:R-:W-:-:S05]  /*32f0*/  IMAD.WIDE.U32 R2, R0, 0x4, R2 ;  /* 0x0000000400027825 */ /* 0x001fca00078e0002 */
[----:B------:R0:W-:Y:S02]  /*3300*/  STG.E desc[UR10][R2.64], R23 ;  /* 0x0000001702007986 */ /* 0x0001e4000c10190a */
.L_x_352:
[----:B------:R-:W-:Y:S05]  /*3310*/  BSYNC.RECONVERGENT B1 ;  /* 0x0000000000017941 */ /* 0x000fea0003800200 */
.L_x_351:
[----:B------:R-:W2:Y:S01]  /*3320*/  LDCU UR8, c[0x0][0x534] ;  /* 0x0000a680ff0877ac */ /* 0x000ea20008000800 */
[----:B------:R-:W-:Y:S01]  /*3330*/  LOP3.LUT R9, R4, 0xf, RZ, 0xc0, !PT ;  /* 0x0000000f04097812 */ /* 0x000fe200078ec0ff */
[----:B------:R-:W3:Y:S01]  /*3340*/  S2UR UR6, SR_CgaCtaId ;  /* 0x00000000000679c3 */ /* 0x000ee20000008800 */
[----:B------:R-:W-:Y:S01]  /*3350*/  IMAD.SHL.U32 R14, R12, 0x4, RZ ;  /* 0x000000040c0e7824 */ /* 0x000fe200078e00ff */
[----:B------:R-:W-:Y:S01]  /*3360*/  UMOV UR4, 0x400 ;  /* 0x0000040000047882 */ /* 0x000fe20000000000 */
[C---:B------:R-:W-:Y:S01]  /*3370*/  LOP3.LUT R0, R9.reuse, 0x10, RZ, 0xfc, !PT ;  /* 0x0000001009007812 */ /* 0x040fe200078efcff */
[----:B------:R-:W-:Y:S01]  /*3380*/  IMAD.SHL.U32 R7, R4, 0x4, RZ ;  /* 0x0000000404077824 */ /* 0x000fe200078e00ff */
[----:B01----:R-:W-:Y:S01]  /*3390*/  CS2R R2, SRZ ;  /* 0x0000000000027805 */ /* 0x003fe2000001ff00 */
[----:B------:R-:W-:Y:S01]  /*33a0*/  IMAD.MOV.U32 R5, RZ, RZ, RZ ;  /* 0x000000ffff057224 */ /* 0x000fe200078e00ff */
[----:B--2---:R-:W-:Y:S01]  /*33b0*/  ISETP.GE.AND P1, PT, R9, UR8, PT ;  /* 0x0000000809007c0c */ /* 0x004fe2000bf26270 */
[----:B------:R-:W-:Y:S01]  /*33c0*/  UISETP.GE.AND UP0, UPT, UR8, 0x1, UPT ;  /* 0x000000010800788c */ /* 0x000fe2000bf06270 */
[----:B------:R-:W-:Y:S01]  /*33d0*/  ISETP.GE.AND P0, PT, R0, UR8, PT ;  /* 0x0000000800007c0c */ /* 0x000fe2000bf06270 */
[----:B------:R-:W-:Y:S01]  /*33e0*/  HFMA2 R0, -RZ, RZ, 0, 0 ;  /* 0x00000000ff007431 */ /* 0x000fe200000001ff */
[----:B------:R-:W-:-:S02]  /*33f0*/  ISETP.GT.U32.OR P1, PT, R4, 0x7f, P1 ;  /* 0x0000007f0400780c */ /* 0x000fc40000f24470 */
[----:B------:R-:W-:Y:S01]  /*3400*/  ISETP.GT.U32.OR P0, PT, R4, 0x7f, P0 ;  /* 0x0000007f0400780c */ /* 0x000fe20000704470 */
[----:B---3--:R-:W-:-:S06]  /*3410*/  ULEA UR6, UR6, UR4, 0x18 ;  /* 0x0000000406067291 */ /* 0x008fcc000f8ec0ff */
[----:B------:R-:W-:-:S04]  /*3420*/  IADD3 R6, PT, PT, R14, UR6, RZ ;  /* 0x000000060e067c10 */ /* 0x000fc8000fffe0ff */
[C---:B------:R-:W-:Y:S02]  /*3430*/  @!P1 FADD.FTZ R13, -R23.reuse, R25 ;  /* 0x00000019170d9221 */ /* 0x040fe40000010100 */
[----:B------:R-:W-:Y:S01]  /*3440*/  @!P0 FADD.FTZ R11, -R23, R24 ;  /* 0x00000018170b8221 */ /* 0x000fe20000010100 */
[--C-:B------:R-:W-:Y:S02]  /*3450*/  @!P1 IMAD R10, R9, 0x24, R6.reuse ;  /* 0x00000024090a9824 */ /* 0x100fe400078e0206 */
        /* <DEDUP_REMOVED lines=11> */
[----:B0-----:R-:W-:Y:S01]  /*3510*/  IMAD.MOV.U32 R13, RZ, RZ, RZ ;  /* 0x000000ffff0d7224 */ /* 0x001fe200078e00ff */
[----:B------:R-:W-:Y:S01]  /*3520*/  CS2R R10, SRZ ;  /* 0x00000000000a7805 */ /* 0x000fe2000001ff00 */
        /* <DEDUP_REMOVED lines=16> */
[----:B------:R-:W-:Y:S01]  /*3630*/  CS2R R2, SRZ ;  /* 0x0000000000027805 */ /* 0x000fe2000001ff00 */
[----:B------:R-:W-:Y:S01]  /*3640*/  IMAD.MOV.U32 R0, RZ, RZ, RZ ;  /* 0x000000ffff007224 */ /* 0x000fe200078e00ff */
[----:B------:R-:W-:Y:S01]  /*3650*/  UIADD3 UR8, UPT, UPT, -UR5, URZ, URZ ;  /* 0x000000ff05087290 */ /* 0x000fe2000fffe1ff */
[----:B------:R-:W-:Y:S01]  /*3660*/  MOV R5, RZ ;  /* 0x000000ff00057202 */ /* 0x000fe20000000f00 */
[----:B------:R-:W-:Y:S01]  /*3670*/  UIMAD.WIDE UR18, UR9, 0x10, URZ ;  /* 0x00000010091278a5 */ /* 0x000fe2000f8e02ff */
[----:B------:R-:W-:Y:S01]  /*3680*/  MOV R13, UR5 ;  /* 0x00000005000d7c02 */ /* 0x000fe20008000f00 */
[----:B------:R-:W-:Y:S02]  /*3690*/  UISETP.GE.AND UP0, UPT, UR8, URZ, UPT ;  /* 0x000000ff0800728c */ /* 0x000fe4000bf06270 */
        /* <DEDUP_REMOVED lines=11> */
.L_x_363:
        /* <DEDUP_REMOVED lines=133> */
.L_x_362:
        /* <DEDUP_REMOVED lines=73> */
.L_x_364:
[----:B------:R-:W-:-:S09]  /*4430*/  UISETP.NE.OR UP1, UPT, UR8, URZ, UP1 ;  /* 0x000000ff0800728c */ /* 0x000fd20008f25670 */
[----:B------:R-:W-:Y:S05]  /*4440*/  BRA.U !UP1, `(.L_x_360) ;  /* 0x0000000109947547 */ /* 0x000fea000b800000 */
.L_x_361:
[----:B------:R-:W-:-:S13]  /*4450*/  ISETP.GE.AND P0, PT, R12, UR7, PT ;  /* 0x000000070c007c0c */ /* 0x000fda000bf06270 */
.L_x_365:
        /* <DEDUP_REMOVED lines=36> */
.L_x_360:
[----:B------:R-:W-:-:S09]  /*46a0*/  UISETP.NE.AND UP0, UPT, UR4, URZ, UPT ;  /* 0x000000ff0400728c */ /* 0x000fd2000bf05270 */
[----:B------:R-:W-:Y:S05]  /*46b0*/  BRA.U !UP0, `(.L_x_359) ;  /* 0x0000000108447547 */ /* 0x000fea000b800000 */
[----:B------:R-:W-:Y:S01]  /*46c0*/  IMAD R13, R13, 0x24, R14 ;  /* 0x000000240d0d7824 */ /* 0x000fe200078e020e */
[----:B------:R-:W-:Y:S01]  /*46d0*/  ISETP.GE.AND P0, PT, R12, UR7, PT ;  /* 0x000000070c007c0c */ /* 0x000fe2000bf06270 */
[----:B------:R-:W-:Y:S02]  /*46e0*/  UIMAD.WIDE UR8, UR9, 0x4, URZ ;  /* 0x00000004090878a5 */ /* 0x000fe4000f8e02ff */
[----:B------:R-:W-:Y:S01]  /*46f0*/  UIADD3 UR4, UPT, UPT, -UR4, URZ, URZ ;  /* 0x000000ff04047290 */ /* 0x000fe2000fffe1ff */
[----:B------:R-:W-:-:S11]  /*4700*/  IADD3 R6, PT, PT, R13, UR6, RZ ;  /* 0x000000060d067c10 */ /* 0x000fd6000fffe0ff */
.L_x_366:
        /* <DEDUP_REMOVED lines=12> */
.L_x_359:
[----:B------:R-:W-:-:S04]  /*47d0*/  IADD3 R12, PT, PT, R12, UR20, RZ ;  /* 0x000000140c0c7c10 */ /* 0x000fc8000fffe0ff */
[----:B------:R-:W-:-:S13]  /*47e0*/  ISETP.GE.AND P0, PT, R12, UR21, PT ;  /* 0x000000150c007c0c */ /* 0x000fda000bf06270 */
[----:B------:R-:W-:Y:S05]  /*47f0*/  @P0 EXIT ;  /* 0x000000000000094d */ /* 0x000fea0003800000 */
[----:B0-----:R-:W-:Y:S01]  /*4800*/  IABS R10, UR22 ;  /* 0x00000016000a7c13 */ /* 0x001fe20008000000 */
[----:B------:R-:W0:Y:S01]  /*4810*/  LDC R9, c[0x0][0x434] ;  /* 0x00010d00ff097b82 */ /* 0x000e220000000800 */
[----:B------:R-:W-:Y:S01]  /*4820*/  IABS R13, R12 ;  /* 0x0000000c000d7213 */ /* 0x000fe20000000000 */
        /* <DEDUP_REMOVED lines=75> */
        .weak           $__internal_9_$__cuda_sm20_div_s64
        .type           $__internal_9_$__cuda_sm20_div_s64,@function
        .size           $__internal_9_$__cuda_sm20_div_s64,(.L_x_7097 - $__internal_9_$__cuda_sm20_div_s64)
$__internal_9_$__cuda_sm20_div_s64:
        /* <DEDUP_REMOVED lines=74> */
[----:B------:R-:W-:Y:S01]  /*5180*/  IMAD.MOV.U32 R15, RZ, RZ, 0x0 ;  /* 0x00000000ff0f7424 */ /* 0x000fe200078e00ff */
[----:B------:R-:W-:Y:S02]  /*5190*/  ISETP.GE.AND P2, PT, R13, RZ, PT ;  /* 0x000000ff0d00720c */ /* 0x000fe40003f46270 */
[----:B------:R-:W-:Y:S02]  /*51a0*/  SEL R14, R11, R14, P0 ;  /* 0x0000000e0b0e7207 */ /* 0x000fe40000000000 */
[----:B------:R-:W-:-:S02]  /*51b0*/  IADD3 R11, P1, PT, RZ, -R10, RZ ;  /* 0x8000000aff0b7210 */ /* 0x000fc40007f3e0ff */
        /* <DEDUP_REMOVED lines=8> */
[----:B------:R-:W-:Y:S06]  /*5240*/  RET.REL.NODEC R14 `(_ZN5flash32flash_fwd_splitkv_combine_kernelI23Flash_fwd_kernel_traitsILi64ELi64ELi256ELi4ELb0ELb0EN7cutlass6half_tE19Flash_kernel_traitsILi64ELi64ELi256ELi4ES3_EELi8ELi5ELb1EEEvNS_16Flash_fwd_paramsE) ;  /* 0xffffffac0e6c7950 */ /* 0x000fec0003c3ffff */
.L_x_367:
        /* <DEDUP_REMOVED lines=11> */
.L_x_7097:


//--------------------- .text._ZN5flash32flash_fwd_splitkv_combine_kernelI23Flash_fwd_kernel_traitsILi64ELi64ELi256ELi4ELb0ELb0EN7cutlass6half_tE19Flash_kernel_traitsILi64ELi64ELi256ELi4ES3_EELi8ELi4ELb1EEEvNS_16Flash_fwd_paramsE --------------------------
	.section	.text._ZN5flash32flash_fwd_splitkv_combine_kernelI23Flash_fwd_kernel_traitsILi64ELi64ELi256ELi4ELb0ELb0EN7cutlass6half_tE19Flash_kernel_traitsILi64ELi64ELi256ELi4ES3_EELi8ELi4ELb1EEEvNS_16Flash_fwd_paramsE,"ax",@progbits
	.align	128
        .global         _ZN5flash32flash_fwd_splitkv_combine_kernelI23Flash_fwd_kernel_traitsILi64ELi64ELi256ELi4ELb0ELb0EN7cutlass6half_tE19Flash_kernel_traitsILi64ELi64ELi256ELi4ES3_EELi8ELi4ELb1EEEvNS_16Flash_fwd_paramsE
        .type           _ZN5flash32flash_fwd_splitkv_combine_kernelI23Flash_fwd_kernel_traitsILi64ELi64ELi256ELi4ELb0ELb0EN7cutlass6half_tE19Flash_kernel_traitsILi64ELi64ELi256ELi4ES3_EELi8ELi4ELb1EEEvNS_16Flash_fwd_paramsE,@function
        .size           _ZN5flash32flash_fwd_splitkv_combine_kernelI23Flash_fwd_kernel_traitsILi64ELi64ELi256ELi4ELb0ELb0EN7cutlass6half_tE19Flash_kernel_traitsILi64ELi64ELi256ELi4ES3_EELi8ELi4ELb1EEEvNS_16Flash_fwd_paramsE,(.L_x_7098 - _ZN5flash32flash_fwd_splitkv_combine_kernelI23Flash_fwd_kernel_traitsILi64ELi64ELi256ELi4ELb0ELb0EN7cutlass6half_tE19Flash_kernel_traitsILi64ELi64ELi256ELi4ES3_EELi8ELi4ELb1EEEvNS_16Flash_fwd_paramsE)
        .other          _ZN5flash32flash_fwd_splitkv_combine_kernelI23Flash_fwd_kernel_traitsILi64ELi64ELi256ELi4ELb0ELb0EN7cutlass6half_tE19Flash_kernel_traitsILi64ELi64ELi256ELi4ES3_EELi8ELi4ELb1EEEvNS_16Flash_fwd_paramsE,@"STO_CUDA_ENTRY STV_DEFAULT"
_ZN5flash32flash_fwd_splitkv_combine_kernelI23Flash_fwd_kernel_traitsILi64ELi64ELi256ELi4ELb0ELb0EN7cutlass6half_tE19Flash_kernel_traitsILi64ELi64ELi256ELi4ES3_EELi8ELi4ELb1EEEvNS_16Flash_fwd_paramsE:
.text._ZN5flash32flash_fwd_splitkv_combine_kernelI23Flash_fwd_kernel_traitsILi64ELi64ELi256ELi4ELb0ELb0EN7cutlass6half_tE19Flash_kernel_traitsILi64ELi64ELi256ELi4ES3_EELi8ELi4ELb1EEEvNS_16Flash_fwd_paramsE:
[----:B------:R-:W-:Y:S01]  /*0000*/  LDC R1, c[0x0][0x37c] ;  /* 0x0000df00ff017b82 */ /* 0x000fe20000000800 */
[----:B------:R-:W0:Y:S07]  /*0010*/  LDCU UR8, c[0x0][0x3e0] ;  /* 0x00007c00ff0877ac */ /* 0x000e2e0008000800 */
[----:B------:R-:W1:Y:S01]  /*0020*/  S2UR UR13, SR_CTAID.X ;  /* 0x00000000000d79c3 */ /* 0x000e620000002500 */
[----:B------:R-:W0:Y:S02]  /*0030*/  LDCU.64 UR14, c[0x0][0x430] ;  /* 0x00008600ff0e77ac */ /* 0x000e240008000a00 */
[----:B0-----:R-:W-:-:S02]  /*0040*/  UIMAD UR8, UR8, UR15, URZ ;  /* 0x0000000f080872a4 */ /* 0x001fc4000f8e02ff */
[----:B-1----:R-:W-:Y:S02]  /*0050*/  USHF.L.U32 UR13, UR13, 0x3, URZ ;  /* 0x000000030d0d7899 */ /* 0x002fe400080006ff */
[----:B------:R-:W-:-:S04]  /*0060*/  UIMAD UR14, UR8, UR14, URZ ;  /* 0x0000000e080e72a4 */ /* 0x000fc8000f8e02ff */
[----:B------:R-:W-:-:S04]  /*0070*/  UISETP.LT.AND UP0, UPT, UR14, UR15, UPT ;  /* 0x0000000f0e00728c */ /* 0x000fc8000bf01270 */
[----:B------:R-:W-:Y:S02]  /*0080*/  USEL UR12, UR14, UR15, UP0 ;  /* 0x0000000f0e0c7287 */ /* 0x000fe40008000000 */
[----:B------:R-:W-:Y:S02]  /*0090*/  USHF.R.S32.HI UR15, URZ, 0x1f, UR14 ;  /* 0x0000001fff0f7899 */ /* 0x000fe4000801140e */
        /* <DEDUP_REMOVED lines=28> */
.L_x_368:
[----:B------:R-:W-:Y:S01]  /*0260*/  IMAD.U32 R16, RZ, RZ, UR14 ;  /* 0x0000000eff107e24 */ /* 0x000fe2000f8e00ff */
[----:B------:R-:W-:Y:S01]  /*0270*/  MOV R20, UR12 ;  /* 0x0000000c00147c02 */ /* 0x000fe20008000f00 */
[----:B------:R-:W-:Y:S01]  /*0280*/  IMAD.U32 R21, RZ, RZ, UR15 ;  /* 0x0000000fff157e24 */ /* 0x000fe2000f8e00ff */
[----:B------:R-:W-:Y:S02]  /*0290*/  MOV R19, UR7 ;  /* 0x0000000700137c02 */ /* 0x000fe40008000f00 */
[----:B------:R-:W-:Y:S02]  /*02a0*/  MOV R18, 0x2c0 ;  /* 0x000002c000127802 */ /* 0x000fe40000000f00 */
[----:B------:R-:W-:Y:S05]  /*02b0*/  CALL.REL.NOINC `($__internal_10_$__cuda_sm20_div_s64) ;  /* 0x0000004800307944 */ /* 0x000fea0003c00000 */
[----:B------:R-:W-:-:S07]  /*02c0*/  MOV R11, R13 ;  /* 0x0000000d000b7202 */ /* 0x000fce0000000f00 */
.L_x_369:
        /* <DEDUP_REMOVED lines=30> */
.L_x_371:
[----:B------:R-:W-:Y:S01]  /*04b0*/  IMAD.MOV.U32 R16, RZ, RZ, R10 ;  /* 0x000000ffff107224 */ /* 0x000fe200078e000a */
[----:B------:R-:W-:Y:S02]  /*04c0*/  MOV R21, R11 ;  /* 0x0000000b00157202 */ /* 0x000fe40000000f00 */
[----:B------:R-:W-:Y:S02]  /*04d0*/  MOV R18, 0x4f0 ;  /* 0x000004f000127802 */ /* 0x000fe40000000f00 */
[----:B------:R-:W-:Y:S05]  /*04e0*/  CALL.REL.NOINC `($__internal_10_$__cuda_sm20_div_s64) ;  /* 0x0000004400a47944 */ /* 0x000fea0003c00000 */
[----:B------:R-:W-:Y:S02]  /*04f0*/  MOV R4, R10 ;  /* 0x0000000a00047202 */ /* 0x000fe40000000f00 */
[----:B------:R-:W-:Y:S02]  /*0500*/  MOV R5, R13 ;  /* 0x0000000d00057202 */ /* 0x000fe40000000f00 */
.L_x_372:
[----:B------:R-:W-:Y:S05]  /*0510*/  BSYNC.RECONVERGENT B0 ;  /* 0x0000000000007941 */ /* 0x000fea0003800200 */
.L_x_370:
        /* <DEDUP_REMOVED lines=57> */
.L_x_374:
[----:B------:R-:W-:Y:S01]  /*08b0*/  IMAD.MOV.U32 R16, RZ, RZ, R20 ;  /* 0x000000ffff107224 */ /* 0x000fe200078e0014 */
[----:B------:R-:W-:Y:S01]  /*08c0*/  MOV R20, R11 ;  /* 0x0000000b00147202 */ /* 0x000fe20000000f00 */
[----:B------:R-:W-:Y:S01]  /*08d0*/  IMAD.MOV.U32 R21, RZ, RZ, R19 ;  /* 0x000000ffff157224 */ /* 0x000fe200078e0013 */
[----:B------:R-:W-:Y:S02]  /*08e0*/  MOV R19, R29 ;  /* 0x0000001d00137202 */ /* 0x000fe40000000f00 */
[----:B------:R-:W-:Y:S02]  /*08f0*/  MOV R18, 0x910 ;  /* 0x0000091000127802 */ /* 0x000fe40000000f00 */
[----:B------:R-:W-:Y:S05]  /*0900*/  CALL.REL.NOINC `($__internal_10_$__cuda_sm20_div_s64) ;  /* 0x00000040009c7944 */ /* 0x000fea0003c00000 */
[----:B------:R-:W-:Y:S02]  /*0910*/  MOV R12, R10 ;  /* 0x0000000a000c7202 */ /* 0x000fe40000000f00 */
.L_x_375:
[----:B------:R-:W-:Y:S05]  /*0920*/  BSYNC.RECONVERGENT B0 ;  /* 0x0000000000007941 */ /* 0x000fea0003800200 */
.L_x_373:
        /* <DEDUP_REMOVED lines=69> */
[----:B------:R-:W-:Y:S02]  /*0d80*/  ULOP3.LUT UR10, UR10, UR5, URZ, 0x3c, !UPT ;  /* 0x000000050a0a7292 */ /* 0x000fe4000f8e3cff */
[----:B------:R-:W-:Y:S01]  /*0d90*/  UMOV UR17, UR23 ;  /* 0x0000001700117c82 */ /* 0x000fe20008000000 */
[----:B------:R-:W-:Y:S01]  /*0da0*/  ISETP.LE.AND P0, PT, RZ, UR22, PT ;  /* 0x00000016ff007c0c */ /* 0x000fe2000bf03270 */
[----:B------:R-:W-:Y:S01]  /*0db0*/  UIADD3 UR19, UPT, UPT, -UR17, URZ, URZ ;  /* 0x000000ff11137290 */ /* 0x000fe2000fffe1ff */
[----:B------:R-:W0:Y:S03]  /*0dc0*/  LDCU.U8 UR18, c[0x0][0x549] ;  /* 0x0000a920ff1277ac */ /* 0x000e260008000000 */
[----:B------:R-:W-:-:S04]  /*0dd0*/  UIMAD UR19, UR20, UR19, UR21 ;  /* 0x00000013141372a4 */ /* 0x000fc8000f8e0215 */
[----:B------:R-:W-:Y:S02]  /*0de0*/  @!P1 VIADD R0, R0, -UR16 ;  /* 0x8000001000009c36 */ /* 0x000fe40008000000 */
[----:B------:R-:W-:Y:S01]  /*0df0*/  @!P1 VIADD R3, R3, 0x1 ;  /* 0x0000000103039836 */ /* 0x000fe20000000000 */
[----:B------:R-:W-:Y:S01]  /*0e00*/  ISETP.NE.AND P1, PT, RZ, UR6, PT ;  /* 0x00000006ff007c0c */ /* 0x000fe2000bf25270 */
[----:B------:R-:W-:Y:S01]  /*0e10*/  UISETP.GT.U32.AND UP1, UPT, UR20, UR19, UPT ;  /* 0x000000131400728c */ /* 0x000fe2000bf24070 */
[----:B------:R-:W-:Y:S01]  /*0e20*/  ISETP.GE.U32.AND P2, PT, R0, UR16, PT ;  /* 0x0000001000007c0c */ /* 0x000fe2000bf46070 */
[----:B0-----:R-:W-:-:S09]  /*0e30*/  UISETP.NE.AND UP0, UPT, UR18, URZ, UPT ;  /* 0x000000ff1200728c */ /* 0x001fd2000bf05270 */
[----:B------:R-:W-:Y:S02]  /*0e40*/  @!UP1 UIADD3 UR19, UPT, UPT, UR19, -UR20, URZ ;  /* 0x8000001413139290 */ /* 0x000fe4000fffe0ff */
[----:B------:R-:W-:Y:S01]  /*0e50*/  USEL UR9, UR9, 0x1, !UP0 ;  /* 0x0000000109097887 */ /* 0x000fe2000c000000 */
[----:B------:R-:W-:Y:S01]  /*0e60*/  @P2 VIADD R3, R3, 0x1 ;  /* 0x0000000103032836 */ /* 0x000fe20000000000 */
[----:B------:R-:W-:Y:S02]  /*0e70*/  UISETP.GE.U32.AND UP3, UPT, UR19, UR20, UPT ;  /* 0x000000141300728c */ /* 0x000fe4000bf66070 */
[----:B------:R-:W-:Y:S01]  /*0e80*/  UISETP.GE.AND UP0, UPT, UR10, URZ, UPT ;  /* 0x000000ff0a00728c */ /* 0x000fe2000bf06270 */
[----:B------:R-:W-:Y:S01]  /*0e90*/  @!P0 IMAD.MOV R3, RZ, RZ, -R3 ;  /* 0x000000ffff038224 */ /* 0x000fe200078e0a03 */
[----:B------:R-:W-:Y:S01]  /*0ea0*/  @!P1 LOP3.LUT R3, RZ, UR16, RZ, 0x33, !PT ;  /* 0x00000010ff039c12 */ /* 0x000fe2000f8e33ff */
[----:B------:R-:W-:Y:S02]  /*0eb0*/  @!UP1 UIADD3 UR17, UPT, UPT, UR17, 0x1, URZ ;  /* 0x0000000111119890 */ /* 0x000fe4000fffe0ff */
[----:B------:R-:W-:Y:S01]  /*0ec0*/  UISETP.NE.AND UP1, UPT, UR11, URZ, UPT ;  /* 0x000000ff0b00728c */ /* 0x000fe2000bf25270 */
[----:B------:R-:W-:Y:S01]  /*0ed0*/  ISETP.LT.U32.AND P0, PT, R12, R3, PT ;  /* 0x000000030c00720c */ /* 0x000fe20003f01070 */
[----:B------:R-:W-:Y:S01]  /*0ee0*/  USHF.R.S32.HI UR11, URZ, 0x1f, UR6 ;  /* 0x0000001fff0b7899 */ /* 0x000fe20008011406 */
[----:B------:R-:W-:Y:S01]  /*0ef0*/  SHF.R.S32.HI R7, RZ, 0x1f, R3 ;  /* 0x0000001fff077819 */ /* 0x000fe20000011403 */
[----:B------:R-:W-:-:S02]  /*0f00*/  @UP3 UIADD3 UR17, UPT, UPT, UR17, 0x1, URZ ;  /* 0x0000000111113890 */ /* 0x000fc4000fffe0ff */
[----:B------:R-:W-:Y:S01]  /*0f10*/  USEL UR10, URZ, 0x1, !UP1 ;  /* 0x00000001ff0a7887 */ /* 0x000fe2000c800000 */
[CC--:B------:R-:W-:Y:S01]  /*0f20*/  ISETP.LT.AND.EX P0, PT, R13.reuse, R7.reuse, PT, P0 ;  /* 0x000000070d00720c */ /* 0x0c0fe20003f01300 */
[----:B------:R-:W-:Y:S02]  /*0f30*/  @!UP0 UIADD3 UR17, UPT, UPT, -UR17, URZ, URZ ;  /* 0x000000ff11118290 */ /* 0x000fe4000fffe1ff */
[----:B------:R-:W-:Y:S01]  /*0f40*/  ULOP3.LUT UR10, UR11, UR10, URZ, 0xfc, !UPT ;  /* 0x0000000a0b0a7292 */ /* 0x000fe2000f8efcff */
[C---:B------:R-:W-:Y:S01]  /*0f50*/  SEL R0, R13.reuse, R7, P0 ;  /* 0x000000070d007207 */ /* 0x040fe20000000000 */
[----:B------:R-:W-:Y:S01]  /*0f60*/  @!UP2 ULOP3.LUT UR17, URZ, UR5, URZ, 0x33, !UPT ;  /* 0x00000005ff11a292 */ /* 0x000fe2000f8e33ff */
        /* <DEDUP_REMOVED lines=24> */
.L_x_377:
[----:B------:R-:W-:Y:S01]  /*10f0*/  IMAD.MOV.U32 R16, RZ, RZ, R12 ;  /* 0x000000ffff107224 */ /* 0x000fe200078e000c */
[----:B------:R-:W-:Y:S01]  /*1100*/  MOV R20, R8 ;  /* 0x0000000800147202 */ /* 0x000fe20000000f00 */
[----:B------:R-:W-:Y:S01]  /*1110*/  IMAD.MOV.U32 R21, RZ, RZ, R13 ;  /* 0x000000ffff157224 */ /* 0x000fe200078e000d */
[----:B------:R-:W-:Y:S02]  /*1120*/  MOV R19, R0 ;  /* 0x0000000000137202 */ /* 0x000fe40000000f00 */
[----:B------:R-:W-:Y:S02]  /*1130*/  MOV R18, 0x1150 ;  /* 0x0000115000127802 */ /* 0x000fe40000000f00 */
[----:B------:R-:W-:Y:S05]  /*1140*/  CALL.REL.NOINC `($__internal_10_$__cuda_sm20_div_s64) ;  /* 0x00000038008c7944 */ /* 0x000fea0003c00000 */
[----:B------:R-:W-:Y:S02]  /*1150*/  MOV R34, R10 ;  /* 0x0000000a00227202 */ /* 0x000fe40000000f00 */
[----:B------:R-:W-:Y:S02]  /*1160*/  MOV R35, R13 ;  /* 0x0000000d00237202 */ /* 0x000fe40000000f00 */
.L_x_378:
[----:B------:R-:W-:Y:S05]  /*1170*/  BSYNC.RECONVERGENT B0 ;  /* 0x0000000000007941 */ /* 0x000fea0003800200 */
.L_x_376:
        /* <DEDUP_REMOVED lines=57> */
.L_x_380:
[----:B------:R-:W-:Y:S01]  /*1510*/  IMAD.MOV.U32 R16, RZ, RZ, R4 ;  /* 0x000000ffff107224 */ /* 0x000fe200078e0004 */
[----:B------:R-:W-:Y:S01]  /*1520*/  MOV R21, R5 ;  /* 0x0000000500157202 */ /* 0x000fe20000000f00 */
[----:B------:R-:W-:Y:S01]  /*1530*/  IMAD.MOV.U32 R20, RZ, RZ, R7 ;  /* 0x000000ffff147224 */ /* 0x000fe200078e0007 */
[----:B------:R-:W-:Y:S02]  /*1540*/  MOV R18, 0x1560 ;  /* 0x0000156000127802 */ /* 0x000fe40000000f00 */
[----:B------:R-:W-:Y:S05]  /*1550*/  CALL.REL.NOINC `($__internal_10_$__cuda_sm20_div_s64) ;  /* 0x0000003400887944 */ /* 0x000fea0003c00000 */
[----:B------:R-:W-:Y:S02]  /*1560*/  MOV R14, R10 ;  /* 0x0000000a000e7202 */ /* 0x000fe40000000f00 */
[----:B------:R-:W-:Y:S02]  /*1570*/  MOV R15, R13 ;  /* 0x0000000d000f7202 */ /* 0x000fe40000000f00 */
.L_x_381:
[----:B------:R-:W-:Y:S05]  /*1580*/  BSYNC.RECONVERGENT B0 ;  /* 0x0000000000007941 */ /* 0x000fea0003800200 */
.L_x_379:
[----:B------:R-:W0:Y:S01]  /*1590*/  LDC R3, c[0x0][0x434] ;  /* 0x00010d00ff037b82 */ /* 0x000e220000000800 */
[----:B------:R-:W1:Y:S01]  /*15a0*/  S2R R4, SR_TID.X ;  /* 0x0000000000047919 */ /* 0x000e620000002100 */
[----:B------:R-:W-:Y:S01]  /*15b0*/  IMAD.MOV.U32 R12, RZ, RZ, RZ ;  /* 0x000000ffff0c7224 */ /* 0x000fe200078e00ff */
        /* <DEDUP_REMOVED lines=13> */
[----:B------:R-:W-:-:S04]  /*1690*/  @!P1 SHF.L.U32 R10, R4, 0x2, RZ ;  /* 0x00000002040a9819 */ /* 0x000fc800000006ff */
[----:B------:R-:W-:Y:S01]  /*16a0*/  @!P1 LOP3.LUT R10, R10, 0x1c, RZ, 0xc0, !PT ;  /* 0x0000001c0a0a9812 */ /* 0x000fe200078ec0ff */
[----:B------:R-:W0:Y:S02]  /*16b0*/  F2I.FTZ.U32.TRUNC.NTZ R13, R13 ;  /* 0x0000000d000d7305 */ /* 0x000e24000021f000 */
[----:B0-----:R-:W-:-:S04]  /*16c0*/  IMAD.MOV R5, RZ, RZ, -R13 ;  /* 0x000000ffff057224 */ /* 0x001fc800078e0a0d */
[----:B------:R-:W-:Y:S01]  /*16d0*/  IMAD R9, R5, R6, RZ ;  /* 0x0000000605097224 */ /* 0x000fe200078e02ff */
[----:B------:R-:W-:Y:S02]  /*16e0*/  IABS R5, R2 ;  /* 0x0000000200057213 */ /* 0x000fe40000000000 */
[----:B------:R-:W-:Y:S01]  /*16f0*/  LOP3.LUT R2, R2, R3, RZ, 0x3c, !PT ;  /* 0x0000000302027212 */ /* 0x000fe200078e3cff */
        /* <DEDUP_REMOVED lines=12> */
[----:B------:R-:W-:Y:S02]  /*17c0*/  ISETP.NE.AND P0, PT, R3, RZ, PT ;  /* 0x000000ff0300720c */ /* 0x000fe40003f05270 */
[----:B------:R-:W-:Y:S01]  /*17d0*/  ISETP.GE.U32.AND P3, PT, R13, R6, PT ;  /* 0x000000060d00720c */ /* 0x000fe20003f66070 */
[----:B---3--:R-:W-:Y:S01]  /*17e0*/  IMAD R6, R3, UR5, RZ ;  /* 0x0000000503067c24 */ /* 0x008fe2000f8e02ff */
[----:B0-----:R-:W-:-:S05]  /*17f0*/  @!P1 LEA R9, R9, R2, 0x18 ;  /* 0x0000000209099211 */ /* 0x001fca00078ec0ff */
[----:B------:R-:W-:-:S04]  /*1800*/  @!P1 IMAD R9, R16, 0x24, R9 ;  /* 0x0000002410099824 */ /* 0x000fc800078e0209 */
[----:B------:R-:W-:Y:S01]  /*1810*/  @!P1 IMAD.IADD R10, R9, 0x1, R10 ;  /* 0x00000001090a9824 */ /* 0x000fe200078e020a */
[----:B-1----:R-:W-:Y:S01]  /*1820*/  @!P1 LEA R2, R5, R2, 0x18 ;  /* 0x0000000205029211 */ /* 0x002fe200078ec0ff */
[----:B------:R-:W-:Y:S01]  /*1830*/  @P3 VIADD R19, R19, 0x1 ;  /* 0x0000000113133836 */ /* 0x000fe20000000000 */
[----:B------:R-:W-:-:S03]  /*1840*/  LOP3.LUT R9, R4, 0xf, RZ, 0xc0, !PT ;  /* 0x0000000f04097812 */ /* 0x000fc600078ec0ff */
[----:B------:R-:W-:Y:S01]  /*1850*/  @!P2 IMAD.MOV R19, RZ, RZ, -R19 ;  /* 0x000000ffff13a224 */ /* 0x000fe200078e0a13 */
[----:B------:R-:W-:Y:S01]  /*1860*/  @!P0 LOP3.LUT R19, RZ, R3, RZ, 0x33, !PT ;  /* 0x00000003ff138212 */ /* 0x000fe200078e33ff */
[----:B------:R-:W-:Y:S01]  /*1870*/  @!P1 IMAD R13, R9, 0x24, R2 ;  /* 0x00000024090d9824 */ /* 0x000fe200078e0202 */
[----:B--2---:R-:W-:-:S03]  /*1880*/  ISETP.GE.AND P0, PT, R16, UR17, PT ;  /* 0x0000001110007c0c */ /* 0x004fc6000bf06270 */
        /* <DEDUP_REMOVED lines=22> */
.L_x_383:
[----:B0-----:R-:W-:Y:S05]  /*19f0*/  BSYNC.RECONVERGENT B0 ;  /* 0x0000000000007941 */ /* 0x001fea0003800200 */
.L_x_382:
[----:B-----5:R0:W-:Y:S01]  /*1a00*/  @!P1 STS [R10], R17 ;  /* 0x000000110a009388 */ /* 0x0201e20000000800 */
[----:B------:R-:W-:Y:S01]  /*1a10*/  BAR.SYNC.DEFER_BLOCKING 0x0 ;  /* 0x0000000000007b1d */ /* 0x000fe20000010000 */
[----:B------:R-:W-:-:S05]  /*1a20*/  ISETP.NE.AND P5, PT, R5, RZ, PT ;  /* 0x000000ff0500720c */ /* 0x000fca0003fa5270 */
[----:B------:R-:W-:Y:S02]  /*1a30*/  BSSY.RECONVERGENT B1, `(.L_x_384) ;  /* 0x0000178000017945 */ /* 0x000fe40003800200 */
[----:B0-----:R-:W0:Y:S01]  /*1a40*/  LDC R17, c[0x0][0x3e0] ;  /* 0x0000f800ff117b82 */ /* 0x001e220000000800 */
[----:B------:R-:W2:Y:S01]  /*1a50*/  @!P1 LDS R25, [R3] ;  /* 0x0000000003199984 */ /* 0x000ea20000000800 */
[----:B0-----:R-:W-:-:S04]  /*1a60*/  IABS R16, R17 ;  /* 0x0000001100107213 */ /* 0x001fc80000000000 */
[----:B-1----:R-:W0:Y:S01]  /*1a70*/  I2F.RP R22, R16 ;  /* 0x0000001000167306 */ /* 0x002e220000209400 */
[----:B--2---:R-:W1:Y:S07]  /*1a80*/  SHFL.BFLY PT, R2, R25, 0x8, 0x1f ;  /* 0x0d001f0019027f89 */ /* 0x004e6e00000e0000 */
[----:B0-----:R-:W0:Y:S02]  /*1a90*/  MUFU.RCP R30, R22 ;  /* 0x00000016001e7308 */ /* 0x001e240000001000 */
[----:B0-----:R-:W-:-:S06]  /*1aa0*/  VIADD R30, R30, 0xffffffe ;  /* 0x0ffffffe1e1e7836 */ /* 0x001fcc0000000000 */
[----:B------:R0:W-:Y:S01]  /*1ab0*/  F2I.FTZ.U32.TRUNC.NTZ R31, R30 ;  /* 0x0000001e001f7305 */ /* 0x0001e2000021f000 */
[----:B-1----:R-:W-:-:S05]  /*1ac0*/  FMNMX.FTZ R23, R2, R25, !PT ;  /* 0x0000001902177209 */ /* 0x002fca0007810000 */
[----:B------:R-:W1:Y:S01]  /*1ad0*/  SHFL.BFLY PT, R20, R23, 0x4, 0x1f ;  /* 0x0c801f0017147f89 */ /* 0x000e6200000e0000 */
[----:B0-----:R-:W-:Y:S01]  /*1ae0*/  HFMA2 R30, -RZ, RZ, 0, 0 ;  /* 0x00000000ff1e7431 */ /* 0x001fe200000001ff */
[----:B-1----:R-:W-:-:S05]  /*1af0*/  FMNMX.FTZ R20, R23, R20, !PT ;  /* 0x0000001417147209 */ /* 0x002fca0007810000 */
[----:B------:R-:W0:Y:S02]  /*1b00*/  SHFL.BFLY PT, R13, R20, 0x2, 0x1f ;  /* 0x0c401f00140d7f89 */ /* 0x000e2400000e0000 */
[----:B0-----:R-:W-:Y:S02]  /*1b10*/  FMNMX.FTZ R13, R20, R13, !PT ;  /* 0x0000000d140d7209 */ /* 0x001fe40007810000 */
[----:B------:R-:W0:Y:S03]  /*1b20*/  I2F.RP R20, R21 ;  /* 0x0000001500147306 */ /* 0x000e260000209400 */
[----:B------:R-:W1:Y:S05]  /*1b30*/  SHFL.BFLY PT, R2, R13, 0x1, 0x1f ;  /* 0x0c201f000d027f89 */ /* 0x000e6a00000e0000 */
[----:B0-----:R-:W0:Y:S01]  /*1b40*/  MUFU.RCP R26, R20 ;  /* 0x00000014001a7308 */ /* 0x001e220000001000 */
[----:B-1----:R-:W-:Y:S01]  /*1b50*/  FMNMX.FTZ R2, R13, R2, !PT ;  /* 0x000000020d027209 */ /* 0x002fe20007810000 */
[----:B------:R-:W-:-:S03]  /*1b60*/  IMAD.MOV R13, RZ, RZ, -R31 ;  /* 0x000000ffff0d7224 */ /* 0x000fc600078e0a1f */
[----:B------:R-:W-:Y:S01]  /*1b70*/  FSETP.NEU.FTZ.AND P0, PT, R2, -INF , PT ;  /* 0xff8000000200780b */ /* 0x000fe20003f1d000 */
[----:B------:R-:W-:Y:S02]  /*1b80*/  IMAD R13, R13, R16, RZ ;  /* 0x000000100d0d7224 */ /* 0x000fe400078e02ff */
[----:B0-----:R-:W-:Y:S01]  /*1b90*/  VIADD R26, R26, 0xffffffe ;  /* 0x0ffffffe1a1a7836 */ /* 0x001fe20000000000 */
[----:B------:R-:W-:Y:S01]  /*1ba0*/  FSEL R2, R2, RZ, P0 ;  /* 0x000000ff02027208 */ /* 0x000fe20000000000 */
[----:B------:R-:W-:Y:S02]  /*1bb0*/  IMAD.HI.U32 R13, R31, R13, R30 ;  /* 0x0000000d1f0d7227 */ /* 0x000fe400078e001e */
[----:B------:R-:W0:Y:S02]  /*1bc0*/  F2I.FTZ.U32.TRUNC.NTZ R27, R26 ;  /* 0x0000001a001b7305 */ /* 0x000e24000021f000 */
[----:B------:R-:W-:-:S04]  /*1bd0*/  FADD.FTZ R3, -R2, R25 ;  /* 0x0000001902037221 */ /* 0x000fc80000010100 */
[----:B------:R-:W-:-:S06]  /*1be0*/  FMUL.FTZ R3, R3, 1.4426950216293334961 ;  /* 0x3fb8aa3b03037820 */ /* 0x000fcc0000410000 */
        /* <DEDUP_REMOVED lines=9> */
[----:B------:R-:W-:Y:S02]  /*1c80*/  IMAD.MOV R3, RZ, RZ, -R3 ;  /* 0x000000ffff037224 */ /* 0x000fe400078e0a03 */
[----:B0-----:R-:W-:Y:S01]  /*1c90*/  FADD.FTZ R23, R10, R23 ;  /* 0x000000170a177221 */ /* 0x001fe20000010000 */
[----:B------:R-:W-:-:S04]  /*1ca0*/  IABS R10, R18 ;  /* 0x00000012000a7213 */ /* 0x000fc80000000000 */
[----:B------:R-:W0:Y:S01]  /*1cb0*/  SHFL.BFLY PT, R22, R23, 0x2, 0x1f ;  /* 0x0c401f0017167f89 */ /* 0x000e2200000e0000 */
[----:B------:R-:W-:-:S04]  /*1cc0*/  IMAD.HI.U32 R13, R13, R10, RZ ;  /* 0x0000000a0d0d7227 */ /* 0x000fc800078e00ff */
[----:B------:R-:W-:-:S04]  /*1cd0*/  IMAD.HI.U32 R20, R27, R10, RZ ;  /* 0x0000000a1b147227 */ /* 0x000fc800078e00ff */
[----:B------:R-:W-:Y:S02]  /*1ce0*/  IMAD.MOV R27, RZ, RZ, -R13 ;  /* 0x000000ffff1b7224 */ /* 0x000fe400078e0a0d */
[--C-:B------:R-:W-:Y:S02]  /*1cf0*/  IMAD R24, R20, R3, R10.reuse ;  /* 0x0000000314187224 */ /* 0x100fe400078e020a */
[----:B------:R-:W-:Y:S01]  /*1d00*/  IMAD R27, R16, R27, R10 ;  /* 0x0000001b101b7224 */ /* 0x000fe200078e020a */
[----:B------:R-:W-:Y:S02]  /*1d10*/  LOP3.LUT R10, R18, R21, RZ, 0x3c, !PT ;  /* 0x00000015120a7212 */ /* 0x000fe400078e3cff */
[----:B------:R-:W-:Y:S02]  /*1d20*/  ISETP.GT.U32.AND P1, PT, R21, R24, PT ;  /* 0x000000181500720c */ /* 0x000fe40003f24070 */
[----:B------:R-:W-:Y:S02]  /*1d30*/  ISETP.GT.U32.AND P0, PT, R16, R27, PT ;  /* 0x0000001b1000720c */ /* 0x000fe40003f04070 */
[----:B------:R-:W-:-:S02]  /*1d40*/  LOP3.LUT R18, R18, R17, RZ, 0x3c, !PT ;  /* 0x0000001112127212 */ /* 0x000fc400078e3cff */
[----:B------:R-:W-:Y:S01]  /*1d50*/  ISETP.GE.AND P3, PT, R10, RZ, PT ;  /* 0x000000ff0a00720c */ /* 0x000fe20003f66270 */
[----:B0-----:R-:W-:-:S05]  /*1d60*/  FADD.FTZ R22, R23, R22 ;  /* 0x0000001617167221 */ /* 0x001fca0000010000 */
[----:B------:R-:W0:Y:S01]  /*1d70*/  SHFL.BFLY PT, R3, R22, 0x1, 0x1f ;  /* 0x0c201f0016037f89 */ /* 0x000e2200000e0000 */
[-C--:B------:R-:W-:Y:S02]  /*1d80*/  @!P1 IADD3 R24, PT, PT, R24, -R21.reuse, RZ ;  /* 0x8000001518189210 */ /* 0x080fe40007ffe0ff */
[----:B------:R-:W-:Y:S01]  /*1d90*/  @!P0 IMAD.IADD R27, R27, 0x1, -R16 ;  /* 0x000000011b1b8824 */ /* 0x000fe200078e0a10 */
[----:B------:R-:W-:Y:S01]  /*1da0*/  @!P0 IADD3 R13, PT, PT, R13, 0x1, RZ ;  /* 0x000000010d0d8810 */ /* 0x000fe20007ffe0ff */
[----:B------:R-:W-:Y:S01]  /*1db0*/  @!P1 VIADD R20, R20, 0x1 ;  /* 0x0000000114149836 */ /* 0x000fe20000000000 */
[----:B------:R-:W-:Y:S01]  /*1dc0*/  ISETP.GE.U32.AND P2, PT, R24, R21, PT ;  /* 0x000000151800720c */ /* 0x000fe20003f46070 */
[----:B------:R-:W-:Y:S01]  /*1dd0*/  IMAD.MOV.U32 R24, RZ, RZ, 0x7f800000 ;  /* 0x7f800000ff187424 */ /* 0x000fe200078e00ff */
[----:B------:R-:W-:Y:S02]  /*1de0*/  ISETP.GE.U32.AND P4, PT, R27, R16, PT ;  /* 0x000000101b00720c */ /* 0x000fe40003f86070 */
[----:B------:R-:W-:-:S09]  /*1df0*/  ISETP.NE.AND P0, PT, R17, RZ, PT ;  /* 0x000000ff1100720c */ /* 0x000fd20003f05270 */
[----:B------:R-:W-:Y:S01]  /*1e00*/  @P2 VIADD R20, R20, 0x1 ;  /* 0x0000000114142836 */ /* 0x000fe20000000000 */
[----:B------:R-:W-:Y:S01]  /*1e10*/  ISETP.GE.AND P2, PT, R18, RZ, PT ;  /* 0x000000ff1200720c */ /* 0x000fe20003f46270 */
[----:B------:R-:W-:Y:S02]  /*1e20*/  @P4 VIADD R13, R13, 0x1 ;  /* 0x000000010d0d4836 */ /* 0x000fe40000000000 */
[----:B------:R-:W-:Y:S01]  /*1e30*/  @!P3 IMAD.MOV R20, RZ, RZ, -R20 ;  /* 0x000000ffff14b224 */ /* 0x000fe200078e0a14 */
[----:B------:R-:W-:Y:S01]  /*1e40*/  ISETP.NE.AND P3, PT, R19, RZ, PT ;  /* 0x000000ff1300720c */ /* 0x000fe20003f65270 */
[----:B0-----:R-:W-:Y:S01]  /*1e50*/  FADD.FTZ R3, R22, R3 ;  /* 0x0000000316037221 */ /* 0x001fe20000010000 */
[----:B------:R-:W-:Y:S01]  /*1e60*/  IMAD.MOV.U32 R16, RZ, RZ, R13 ;  /* 0x000000ffff107224 */ /* 0x000fe200078e000d */
[----:B------:R-:W-:Y:S02]  /*1e70*/  @!P5 LOP3.LUT R20, RZ, R21, RZ, 0x33, !PT ;  /* 0x00000015ff14d212 */ /* 0x000fe400078e33ff */
[----:B------:R-:W-:-:S02]  /*1e80*/  SEL R10, RZ, 0x1, !P3 ;  /* 0x00000001ff0a7807 */ /* 0x000fc40005800000 */
[----:B------:R-:W-:Y:S02]  /*1e90*/  FSETP.NE.FTZ.AND P1, PT, R3, RZ, PT ;  /* 0x000000ff0300720b */ /* 0x000fe40003f35000 */
[----:B------:R-:W-:Y:S02]  /*1ea0*/  @!P2 IADD3 R16, PT, PT, -R16, RZ, RZ ;  /* 0x000000ff1010a210 */ /* 0x000fe40007ffe1ff */
[----:B------:R-:W-:Y:S02]  /*1eb0*/  @!P0 LOP3.LUT R16, RZ, R17, RZ, 0x33, !PT ;  /* 0x00000011ff108212 */ /* 0x000fe400078e33ff */
[----:B------:R-:W-:Y:S02]  /*1ec0*/  LOP3.LUT P0, RZ, R4, 0x38f, RZ, 0xc0, !PT ;  /* 0x0000038f04ff7812 */ /* 0x000fe4000780c0ff */
[----:B------:R-:W-:Y:S01]  /*1ed0*/  SHF.R.S32.HI R21, RZ, 0x1f, R5 ;  /* 0x0000001fff157819 */ /* 0x000fe20000011405 */
[----:B------:R-:W-:Y:S01]  /*1ee0*/  IMAD R5, R5, R6, RZ ;  /* 0x0000000605057224 */ /* 0x000fe200078e02ff */
[----:B------:R-:W-:-:S02]  /*1ef0*/  ISETP.LT.U32.AND P2, PT, R14, R20, PT ;  /* 0x000000140e00720c */ /* 0x000fc40003f41070 */
[----:B------:R-:W-:Y:S01]  /*1f00*/  SHF.R.S32.HI R19, RZ, 0x1f, R20 ;  /* 0x0000001fff137819 */ /* 0x000fe20000011414 */
[----:B------:R0:W1:Y:S01]  /*1f10*/  @P1 MUFU.LG2 R13, R3 ;  /* 0x00000003000d1308 */ /* 0x0000620000000c00 */
[----:B------:R-:W-:Y:S02]  /*1f20*/  LOP3.LUT R10, R21, R10, RZ, 0xfc, !PT ;  /* 0x0000000a150a7212 */ /* 0x000fe400078efcff */
[----:B------:R-:W-:-:S04]  /*1f30*/  ISETP.LT.AND.EX P2, PT, R15, R19, PT, P2 ;  /* 0x000000130f00720c */ /* 0x000fc80003f41320 */
        /* <DEDUP_REMOVED lines=38> */
[----:B0-----:R-:W-:Y:S01]  /*21a0*/  IMAD.MOV R10, RZ, RZ, -R15 ;  /* 0x000000ffff0a7224 */ /* 0x001fe200078e0a0f */
[----:B------:R-:W-:-:S03]  /*21b0*/  MOV R14, RZ ;  /* 0x000000ff000e7202 */ /* 0x000fc60000000f00 */
        /* <DEDUP_REMOVED lines=15> */
.L_x_387:
[----:B------:R-:W-:Y:S01]  /*22b0*/  IMAD.MOV.U32 R16, RZ, RZ, R2 ;  /* 0x000000ffff107224 */ /* 0x000fe200078e0002 */
[----:B------:R-:W-:Y:S01]  /*22c0*/  MOV R21, RZ ;  /* 0x000000ff00157202 */ /* 0x000fe20000000f00 */
[----:B------:R-:W-:Y:S01]  /*22d0*/  IMAD.MOV.U32 R20, RZ, RZ, R32 ;  /* 0x000000ffff147224 */ /* 0x000fe200078e0020 */
[----:B------:R-:W-:Y:S02]  /*22e0*/  MOV R18, 0x2300 ;  /* 0x0000230000127802 */ /* 0x000fe40000000f00 */
[----:B------:R-:W-:Y:S05]  /*22f0*/  CALL.REL.NOINC `($__internal_10_$__cuda_sm20_div_s64) ;  /* 0x0000002800207944 */ /* 0x000fea0003c00000 */
[----:B------:R-:W-:Y:S02]  /*2300*/  IADD3 R15, PT, PT, -R10, RZ, RZ ;  /* 0x000000ff0a0f7210 */ /* 0x000fe40007ffe1ff */
[----:B------:R-:W-:-:S03]  /*2310*/  MOV R33, R13 ;  /* 0x0000000d00217202 */ /* 0x000fc60000000f00 */
[----:B------:R-:W-:Y:S01]  /*2320*/  IMAD R14, R32, R15, R2 ;  /* 0x0000000f200e7224 */ /* 0x000fe200078e0202 */
[----:B------:R-:W-:-:S07]  /*2330*/  MOV R32, R10 ;  /* 0x0000000a00207202 */ /* 0x000fce0000000f00 */
.L_x_388:
        /* <DEDUP_REMOVED lines=59> */
.L_x_390:
[----:B------:R-:W-:Y:S01]  /*26f0*/  IMAD.MOV.U32 R16, RZ, RZ, R32 ;  /* 0x000000ffff107224 */ /* 0x000fe200078e0020 */
[----:B------:R-:W-:Y:S01]  /*2700*/  MOV R21, R33 ;  /* 0x0000002100157202 */ /* 0x000fe20000000f00 */
[----:B------:R-:W-:Y:S01]  /*2710*/  IMAD.MOV.U32 R20, RZ, RZ, R28 ;  /* 0x000000ffff147224 */ /* 0x000fe200078e001c */
[----:B------:R-:W-:Y:S02]  /*2720*/  MOV R18, 0x2740 ;  /* 0x0000274000127802 */ /* 0x000fe40000000f00 */
[----:B------:R-:W-:Y:S05]  /*2730*/  CALL.REL.NOINC `($__internal_10_$__cuda_sm20_div_s64) ;  /* 0x0000002400107944 */ /* 0x000fea0003c00000 */
[----:B------:R-:W-:-:S05]  /*2740*/  IADD3 R13, PT, PT, -R10, RZ, RZ ;  /* 0x000000ff0a0d7210 */ /* 0x000fca0007ffe1ff */
[----:B------:R-:W-:Y:S02]  /*2750*/  IMAD R28, R13, R28, R32 ;  /* 0x0000001c0d1c7224 */ /* 0x000fe400078e0220 */
.L_x_391:
[----:B------:R-:W-:Y:S05]  /*2760*/  BSYNC.RECONVERGENT B0 ;  /* 0x0000000000007941 */ /* 0x000fea0003800200 */
.L_x_389:
        /* <DEDUP_REMOVED lines=160> */
.L_x_386:
[----:B------:R-:W0:Y:S01]  /*3170*/  LDC.64 R2, c[0x0][0x420] ;  /* 0x00010800ff027b82 */ /* 0x000e220000000a00 */
[----:B------:R-:W-:-:S05]  /*3180*/  IADD3 R0, PT, PT, R12, UR13, RZ ;  /* 0x0000000d0c007c10 */ /* 0x000fca000fffe0ff */
[----:B0-----:R-:W-:-:S05]  /*3190*/  IMAD.WIDE.U32 R2, R0, 0x4, R2 ;  /* 0x0000000400027825 */ /* 0x001fca00078e0002 */
[----:B------:R1:W-:Y:S02]  /*31a0*/  STG.E desc[UR10][R2.64], R24 ;  /* 0x0000001802007986 */ /* 0x0003e4000c10190a */
.L_x_385:
[----:B------:R-:W-:Y:S05]  /*31b0*/  BSYNC.RECONVERGENT B1 ;  /* 0x0000000000017941 */ /* 0x000fea0003800200 */
.L_x_384:
        /* <DEDUP_REMOVED lines=14> */
.L_x_393:
[----:B------:R-:W-:Y:S05]  /*32a0*/  BSYNC.RECONVERGENT B0 ;  /* 0x0000000000007941 */ /* 0x000fea0003800200 */
.L_x_392:
[----:B------:R-:W-:Y:S01]  /*32b0*/  BAR.SYNC.DEFER_BLOCKING 0x0 ;  /* 0x0000000000007b1d */ /* 0x000fe20000010000 */
[----:B------:R-:W-:Y:S01]  /*32c0*/  UISETP.GE.AND UP0, UPT, UR6, 0x1, UPT ;  /* 0x000000010600788c */ /* 0x000fe2000bf06270 */
[----:B------:R-:W-:Y:S02]  /*32d0*/  HFMA2 R0, -RZ, RZ, 0, 0 ;  /* 0x00000000ff007431 */ /* 0x000fe400000001ff */
[----:B------:R-:W-:Y:S01]  /*32e0*/  IMAD.SHL.U32 R7, R4, 0x4, RZ ;  /* 0x0000000404077824 */ /* 0x000fe200078e00ff */
[----:B012---:R-:W-:Y:S01]  /*32f0*/  CS2R R2, SRZ ;  /* 0x0000000000027805 */ /* 0x007fe2000001ff00 */
[----:B------:R-:W-:-:S04]  /*3300*/  IMAD.MOV.U32 R5, RZ, RZ, RZ ;  /* 0x000000ffff057224 */ /* 0x000fc800078e00ff */
        /* <DEDUP_REMOVED lines=8> */
[----:B------:R-:W-:Y:S02]  /*3390*/  UIADD3 UR15, UPT, UPT, UR14, -UR13, URZ ;  /* 0x8000000d0e0f7290 */ /* 0x000fe4000fffe0ff */
[----:B------:R-:W-:-:S02]  /*33a0*/  ULOP3.LUT UR9, UR6, 0x3, URZ, 0xc0, !UPT ;  /* 0x0000000306097892 */ /* 0x000fc4000f8ec0ff */
[----:B0-----:R-:W-:Y:S02]  /*33b0*/  UIMAD UR7, UR13, UR12, URZ ;  /* 0x0000000c0d0772a4 */ /* 0x001fe4000f8e02ff */
[----:B------:R-:W-:-:S04]  /*33c0*/  UIMAD UR12, UR14, UR12, URZ ;  /* 0x0000000c0e0c72a4 */ /* 0x000fc8000f8e02ff */
[----:B------:R-:W-:Y:S01]  /*33d0*/  IMAD.U32 R15, RZ, RZ, UR7 ;  /* 0x00000007ff0f7e24 */ /* 0x000fe2000f8e00ff */
[----:B------:R-:W-:-:S04]  /*33e0*/  LEA R0, P0, R0, UR7, 0x2 ;  /* 0x0000000700007c11 */ /* 0x000fc8000f8010ff */
[----:B------:R-:W-:Y:S02]  /*33f0*/  LEA.HI.X.SX32 R15, R15, RZ, 0x1, P0 ;  /* 0x000000ff0f0f7211 */ /* 0x000fe400000f0eff */
[----:B-1----:R-:W-:-:S04]  /*3400*/  LEA R14, P0, R0, UR4, 0x2 ;  /* 0x00000004000e7c11 */ /* 0x002fc8000f8010ff */
[----:B------:R-:W-:Y:S01]  /*3410*/  LEA.HI.X R15, R0, UR5, R15, 0x2, P0 ;  /* 0x00000005000f7c11 */ /* 0x000fe200080f140f */
[----:B------:R-:W-:Y:S01]  /*3420*/  IMAD.MOV.U32 R0, RZ, RZ, RZ ;  /* 0x000000ffff007224 */ /* 0x000fe200078e00ff */
[----:B------:R-:W-:Y:S07]  /*3430*/  BRA.U !UP0, `(.L_x_395) ;  /* 0x0000001108347547 */ /* 0x000fee000b800000 */
[----:B------:R-:W0:Y:S01]  /*3440*/  S2UR UR4, SR_CgaCtaId ;  /* 0x00000000000479c3 */ /* 0x000e220000008800 */
[----:B------:R-:W-:Y:S01]  /*3450*/  ULOP3.LUT UR7, UR6, 0x7ffffffc, URZ, 0xc0, !UPT ;  /* 0x7ffffffc06077892 */ /* 0x000fe2000f8ec0ff */
[----:B------:R-:W-:Y:S01]  /*3460*/  IMAD.MOV.U32 R0, RZ, RZ, RZ ;  /* 0x000000ffff007224 */ /* 0x000fe200078e00ff */
[----:B------:R-:W-:Y:S01]  /*3470*/  UMOV UR5, 0x400 ;  /* 0x0000040000057882 */ /* 0x000fe20000000000 */
[----:B------:R-:W-:Y:S01]  /*3480*/  CS2R R2, SRZ ;  /* 0x0000000000027805 */ /* 0x000fe2000001ff00 */
[----:B------:R-:W-:Y:S01]  /*3490*/  IMAD.MOV.U32 R5, RZ, RZ, RZ ;  /* 0x000000ffff057224 */ /* 0x000fe200078e00ff */
[----:B------:R-:W-:Y:S01]  /*34a0*/  UIMAD.WIDE UR20, UR12, 0x10, URZ ;  /* 0x000000100c1478a5 */ /* 0x000fe2000f8e02ff */
[----:B------:R-:W-:Y:S01]  /*34b0*/  MOV R13, UR7 ;  /* 0x00000007000d7c02 */ /* 0x000fe20008000f00 */
[----:B------:R-:W-:Y:S02]  /*34c0*/  UIMAD.WIDE UR18, UR12, 0xc, URZ ;  /* 0x0000000c0c1278a5 */ /* 0x000fe4000f8e02ff */
[----:B------:R-:W-:-:S02]  /*34d0*/  UIMAD.WIDE UR16, UR12, 0x8, URZ ;  /* 0x000000080c1078a5 */ /* 0x000fc4000f8e02ff */
[----:B------:R-:W-:Y:S02]  /*34e0*/  UIMAD.WIDE UR22, UR12, 0x4, URZ ;  /* 0x000000040c1678a5 */ /* 0x000fe4000f8e02ff */
[----:B0-----:R-:W-:Y:S02]  /*34f0*/  ULEA UR4, UR4, UR5, 0x18 ;  /* 0x0000000504047291 */ /* 0x001fe4000f8ec0ff */
[----:B------:R-:W-:-:S04]  /*3500*/  UIADD3 UR5, UPT, UPT, -UR7, URZ, URZ ;  /* 0x000000ff07057290 */ /* 0x000fc8000fffe1ff */
[----:B------:R-:W-:Y:S01]  /*3510*/  UISETP.GE.AND UP0, UPT, UR5, URZ, UPT ;  /* 0x000000ff0500728c */ /* 0x000fe2000bf06270 */
[----:B------:R-:W-:-:S05]  /*3520*/  LEA R6, R12, UR4, 0x2 ;  /* 0x000000040c067c11 */ /* 0x000fca000f8e10ff */
[----:B------:R-:W-:-:S03]  /*3530*/  VIADD R6, R6, 0x48 ;  /* 0x0000004806067836 */ /* 0x000fc60000000000 */
        /* <DEDUP_REMOVED lines=8> */
.L_x_398:
        /* <DEDUP_REMOVED lines=133> */
.L_x_397:
[----:B------:R-:W-:-:S04]  /*3e10*/  UIADD3 UR4, UPT, UPT, -UR5, URZ, URZ ;  /* 0x000000ff05047290 */ /* 0x000fc8000fffe1ff */
[----:B------:R-:W-:-:S09]  /*3e20*/  UISETP.GT.AND UP0, UPT, UR4, 0x4, UPT ;  /* 0x000000040400788c */ /* 0x000fd2000bf04270 */
[----:B------:R-:W-:Y:S05]  /*3e30*/  BRA.U !UP0, `(.L_x_399) ;  /* 0x0000000508187547 */ /* 0x000fea000b800000 */
[----:B------:R-:W-:Y:S01]  /*3e40*/  ISETP.GE.AND P0, PT, R12, UR15, PT ;  /* 0x0000000f0c007c0c */ /* 0x000fe2000bf06270 */
[----:B------:R-:W0:-:S12]  /*3e50*/  LDS R4, [R6+-0x48] ;  /* 0xffffb80006047984 */ /* 0x000e180000000800 */
        /* <DEDUP_REMOVED lines=8> */
[----:B------:R0:W2:Y:S01]  /*3ee0*/  @!P0 LDG.E.128 R8, desc[UR10][R16.64] ;  /* 0x0000000a10088981 */ /* 0x0000a2000c1e1d00 */
[----:B------:R-:W-:-:S03]  /*3ef0*/  @!P0 IADD3.X R19, PT, PT, R15, UR17, RZ, P1, !PT ;  /* 0x000000110f138c10 */ /* 0x000fc60008ffe4ff */
[----:B------:R-:W2:Y:S01]  /*3f00*/  LDS R4, [R6+-0x24] ;  /* 0xffffdc0006047984 */ /* 0x000ea20000000800 */
[----:B------:R-:W-:-:S03]  /*3f10*/  @!P0 IADD3 R20, P1, PT, R14, UR18, RZ ;  /* 0x000000120e148c10 */ /* 0x000fc6000ff3e0ff */
[----:B0-----:R-:W-:Y:S01]  /*3f20*/  LDS R17, [R6+0x6c] ;  /* 0x00006c0006117984 */ /* 0x001fe20000000800 */
        /* <DEDUP_REMOVED lines=55> */
.L_x_399:
[----:B------:R-:W-:-:S09]  /*42a0*/  UISETP.NE.OR UP1, UPT, UR5, URZ, UP1 ;  /* 0x000000ff0500728c */ /* 0x000fd20008f25670 */
[----:B------:R-:W-:Y:S05]  /*42b0*/  BRA.U !UP1, `(.L_x_395) ;  /* 0x0000000109947547 */ /* 0x000fea000b800000 */
.L_x_396:
[----:B------:R-:W-:-:S13]  /*42c0*/  ISETP.GE.AND P0, PT, R12, UR15, PT ;  /* 0x0000000f0c007c0c */ /* 0x000fda000bf06270 */
.L_x_400:
        /* <DEDUP_REMOVED lines=36> */
.L_x_395:
[----:B------:R-:W-:-:S09]  /*4510*/  UISETP.NE.AND UP0, UPT, UR9, URZ, UPT ;  /* 0x000000ff0900728c */ /* 0x000fd2000bf05270 */
[----:B------:R-:W-:Y:S05]  /*4520*/  BRA.U !UP0, `(.L_x_394) ;  /* 0x0000000108507547 */ /* 0x000fea000b800000 */
[----:B------:R-:W0:Y:S01]  /*4530*/  S2UR UR4, SR_CgaCtaId ;  /* 0x00000000000479c3 */ /* 0x000e220000008800 */
[----:B------:R-:W-:Y:S01]  /*4540*/  UMOV UR5, 0x400 ;  /* 0x0000040000057882 */ /* 0x000fe20000000000 */
[----:B------:R-:W-:Y:S01]  /*4550*/  IMAD R13, R13, 0x9, R12 ;  /* 0x000000090d0d7824 */ /* 0x000fe200078e020c */
[----:B------:R-:W-:Y:S01]  /*4560*/  ISETP.GE.AND P0, PT, R12, UR15, PT ;  /* 0x0000000f0c007c0c */ /* 0x000fe2000bf06270 */
[----:B------:R-:W-:Y:S02]  /*4570*/  UIMAD.WIDE UR16, UR12, 0x4, URZ ;  /* 0x000000040c1078a5 */ /* 0x000fe4000f8e02ff */
[----:B------:R-:W-:Y:S02]  /*4580*/  UIADD3 UR9, UPT, UPT, -UR9, URZ, URZ ;  /* 0x000000ff09097290 */ /* 0x000fe4000fffe1ff */
[----:B0-----:R-:W-:-:S06]  /*4590*/  ULEA UR4, UR4, UR5, 0x18 ;  /* 0x0000000504047291 */ /* 0x001fcc000f8ec0ff */
[----:B------:R-:W-:-:S07]  /*45a0*/  LEA R6, R13, UR4, 0x2 ;  /* 0x000000040d067c11 */ /* 0x000fce000f8e10ff */
.L_x_401:
        /* <DEDUP_REMOVED lines=12> */
.L_x_394:
[----:B------:R-:W-:-:S04]  /*4670*/  IADD3 R12, PT, PT, R12, UR13, RZ ;  /* 0x0000000d0c0c7c10 */ /* 0x000fc8000fffe0ff */
[----:B------:R-:W-:-:S13]  /*4680*/  ISETP.GE.AND P0, PT, R12, UR14, PT ;  /* 0x0000000e0c007c0c */ /* 0x000fda000bf06270 */
[----:B------:R-:W-:Y:S05]  /*4690*/  @P0 EXIT ;  /* 0x000000000000094d */ /* 0x000fea0003800000 */
[----:B------:R-:W-:Y:S01]  /*46a0*/  IABS R10, UR8 ;  /* 0x00000008000a7c13 */ /* 0x000fe20008000000 */
        /* <DEDUP_REMOVED lines=77> */
        .weak           $__internal_10_$__cuda_sm20_div_s64
        .type           $__internal_10_$__cuda_sm20_div_s64,@function
        .size           $__internal_10_$__cuda_sm20_div_s64,(.L_x_7098 - $__internal_10_$__cuda_sm20_div_s64)
$__internal_10_$__cuda_sm20_div_s64:
        /* <DEDUP_REMOVED lines=86> */
[----:B------:R-:W-:Y:S05]  /*50e0*/  RET.REL.NODEC R14 `(_ZN5flash32flash_fwd_splitkv_combine_kernelI23Flash_fwd_kernel_traitsILi64ELi64ELi256ELi4ELb0ELb0EN7cutlass6half_tE19Flash_kernel_traitsILi64ELi64ELi256ELi4ES3_EELi8ELi4ELb1EEEvNS_16Flash_fwd_paramsE) ;  /* 0xffffffac0ec47950 */ /* 0x000fea0003c3ffff */
.L_x_402:
        /* <DEDUP_REMOVED lines=9> */
.L_x_7098:


//--------------------- .text._ZN5flash32flash_fwd_splitkv_combine_kernelI23Flash_fwd_kernel_traitsILi64ELi64ELi256ELi4ELb0ELb0EN7cutlass6half_tE19Flash_kernel_traitsILi64ELi64ELi256ELi4ES3_EELi8ELi3ELb1EEEvNS_16Flash_fwd_paramsE --------------------------
	.section	.text._ZN5flash32flash_fwd_splitkv_combine_kernelI23Flash_fwd_kernel_traitsILi64ELi64ELi256ELi4ELb0ELb0EN7cutlass6half_tE19Flash_kernel_traitsILi64ELi64ELi256ELi4ES3_EELi8ELi3ELb1EEEvNS_16Flash_fwd_paramsE,"ax",@progbits
	.align	128
        .global         _ZN5flash32flash_fwd_splitkv_combine_kernelI23Flash_fwd_kernel_traitsILi64ELi64ELi256ELi4ELb0ELb0EN7cutlass6half_tE19Flash_kernel_traitsILi64ELi64ELi256ELi4ES3_EELi8ELi3ELb1EEEvNS_16Flash_fwd_paramsE
        .type           _ZN5flash32flash_fwd_splitkv_combine_kernelI23Flash_fwd_kernel_traitsILi64ELi64ELi256ELi4ELb0ELb0EN7cutlass6half_tE19Flash_kernel_traitsILi64ELi64ELi256ELi4ES3_EELi8ELi3ELb1EEEvNS_16Flash_fwd_paramsE,@function
        .size           _ZN5flash32flash_fwd_splitkv_combine_kernelI23Flash_fwd_kernel_traitsILi64ELi64ELi256ELi4ELb0ELb0EN7cutlass6half_tE19Flash_kernel_traitsILi64ELi64ELi256ELi4ES3_EELi8ELi3ELb1EEEvNS_16Flash_fwd_paramsE,(.L_x_7099 - _ZN5flash32flash_fwd_splitkv_combine_kernelI23Flash_fwd_kernel_traitsILi64ELi64ELi256ELi4ELb0ELb0EN7cutlass6half_tE19Flash_kernel_traitsILi64ELi64ELi256ELi4ES3_EELi8ELi3ELb1EEEvNS_16Flash_fwd_paramsE)
        .other          _ZN5flash32flash_fwd_splitkv_combine_kernelI23Flash_fwd_kernel_traitsILi64ELi64ELi256ELi4ELb0ELb0EN7cutlass6half_tE19Flash_kernel_traitsILi64ELi64ELi256ELi4ES3_EELi8ELi3ELb1EEEvNS_16Flash_fwd_paramsE,@"STO_CUDA_ENTRY STV_DEFAULT"
_ZN5flash32flash_fwd_splitkv_combine_kernelI23Flash_fwd_kernel_traitsILi64ELi64ELi256ELi4ELb0ELb0EN7cutlass6half_tE19Flash_kernel_traitsILi64ELi64ELi256ELi4ES3_EELi8ELi3ELb1EEEvNS_16Flash_fwd_paramsE:
.text._ZN5flash32flash_fwd_splitkv_combine_kernelI23Flash_fwd_kernel_traitsILi64ELi64ELi256ELi4ELb0ELb0EN7cutlass6half_tE19Flash_kernel_traitsILi64ELi64ELi256ELi4ES3_EELi8ELi3ELb1EEEvNS_16Flash_fwd_paramsE:
        /* <DEDUP_REMOVED lines=38> */
.L_x_403:
[----:B------:R-:W-:Y:S01]  /*0260*/  IMAD.U32 R24, RZ, RZ, UR21 ;  /* 0x00000015ff187e24 */ /* 0x000fe2000f8e00ff */
[----:B------:R-:W-:Y:S01]  /*0270*/  MOV R16, UR19 ;  /* 0x0000001300107c02 */ /* 0x000fe20008000f00 */
[----:B------:R-:W-:Y:S01]  /*0280*/  IMAD.U32 R17, RZ, RZ, UR15 ;  /* 0x0000000fff117e24 */ /* 0x000fe2000f8e00ff */
[----:B------:R-:W-:Y:S02]  /*0290*/  MOV R15, UR14 ;  /* 0x0000000e000f7c02 */ /* 0x000fe40008000f00 */
[----:B------:R-:W-:Y:S02]  /*02a0*/  MOV R14, 0x2c0 ;  /* 0x000002c0000e7802 */ /* 0x000fe40000000f00 */
[----:B------:R-:W-:Y:S05]  /*02b0*/  CALL.REL.NOINC `($__internal_11_$__cuda_sm20_div_s64) ;  /* 0x00000048002c7944 */ /* 0x000fea0003c00000 */
[----:B------:R-:W-:-:S07]  /*02c0*/  MOV R12, R0 ;  /* 0x00000000000c7202 */ /* 0x000fce0000000f00 */
.L_x_404:
        /* <DEDUP_REMOVED lines=30> */
.L_x_406:
[----:B------:R-:W-:Y:S01]  /*04b0*/  IMAD.MOV.U32 R24, RZ, RZ, R12 ;  /* 0x000000ffff187224 */ /* 0x000fe200078e000c */
[----:B------:R-:W-:Y:S02]  /*04c0*/  MOV R17, R13 ;  /* 0x0000000d00117202 */ /* 0x000fe40000000f00 */
[----:B------:R-:W-:Y:S02]  /*04d0*/  MOV R14, 0x4f0 ;  /* 0x000004f0000e7802 */ /* 0x000fe40000000f00 */
[----:B------:R-:W-:Y:S05]  /*04e0*/  CALL.REL.NOINC `($__internal_11_$__cuda_sm20_div_s64) ;  /* 0x0000004400a07944 */ /* 0x000fea0003c00000 */
[----:B------:R-:W-:Y:S02]  /*04f0*/  MOV R6, R0 ;  /* 0x0000000000067202 */ /* 0x000fe40000000f00 */
[----:B------:R-:W-:Y:S02]  /*0500*/  MOV R7, R13 ;  /* 0x0000000d00077202 */ /* 0x000fe40000000f00 */
.L_x_407:
[----:B------:R-:W-:Y:S05]  /*0510*/  BSYNC.RECONVERGENT B0 ;  /* 0x0000000000007941 */ /* 0x000fea0003800200 */
.L_x_405:
        /* <DEDUP_REMOVED lines=57> */
.L_x_409:
[----:B------:R-:W-:Y:S01]  /*08b0*/  IMAD.MOV.U32 R24, RZ, RZ, R16 ;  /* 0x000000ffff187224 */ /* 0x000fe200078e0010 */
[----:B------:R-:W-:Y:S01]  /*08c0*/  MOV R16, R11 ;  /* 0x0000000b00107202 */ /* 0x000fe20000000f00 */
[----:B------:R-:W-:Y:S01]  /*08d0*/  IMAD.MOV.U32 R17, RZ, RZ, R15 ;  /* 0x000000ffff117224 */ /* 0x000fe200078e000f */
[----:B------:R-:W-:Y:S02]  /*08e0*/  MOV R15, R3 ;  /* 0x00000003000f7202 */ /* 0x000fe40000000f00 */
[----:B------:R-:W-:Y:S02]  /*08f0*/  MOV R14, 0x910 ;  /* 0x00000910000e7802 */ /* 0x000fe40000000f00 */
[----:B------:R-:W-:Y:S05]  /*0900*/  CALL.REL.NOINC `($__internal_11_$__cuda_sm20_div_s64) ;  /* 0x0000004000987944 */ /* 0x000fea0003c00000 */
[----:B------:R-:W-:Y:S02]  /*0910*/  MOV R12, R0 ;  /* 0x00000000000c7202 */ /* 0x000fe40000000f00 */
.L_x_410:
[----:B------:R-:W-:Y:S05]  /*0920*/  BSYNC.RECONVERGENT B0 ;  /* 0x0000000000007941 */ /* 0x000fea0003800200 */
.L_x_408:
        /* <DEDUP_REMOVED lines=82> */
[----:B------:R-:W-:Y:S02]  /*0e50*/  @!UP1 UIADD3 UR17, UPT, UPT, UR17, 0x1, URZ ;  /* 0x0000000111119890 */ /* 0x000fe4000fffe0ff */
[----:B------:R-:W-:-:S02]  /*0e60*/  UISETP.GE.U32.AND UP3, UPT, UR10, UR11, UPT ;  /* 0x0000000b0a00728c */ /* 0x000fc4000bf66070 */
[----:B------:R-:W-:Y:S02]  /*0e70*/  UISETP.GE.AND UP1, UPT, UR6, URZ, UPT ;  /* 0x000000ff0600728c */ /* 0x000fe4000bf26270 */
[----:B------:R-:W-:Y:S02]  /*0e80*/  USEL UR9, UR5, 0x1, !UP0 ;  /* 0x0000000105097887 */ /* 0x000fe4000c000000 */
[----:B------:R-:W-:Y:S02]  /*0e90*/  USHF.R.S32.HI UR6, URZ, 0x1f, UR7 ;  /* 0x0000001fff067899 */ /* 0x000fe40008011407 */
[----:B------:R-:W-:-:S03]  /*0ea0*/  @P2 VIADD R5, R5, 0x1 ;  /* 0x0000000105052836 */ /* 0x000fc60000000000 */
[----:B------:R-:W-:Y:S01]  /*0eb0*/  @UP3 UIADD3 UR17, UPT, UPT, UR17, 0x1, URZ ;  /* 0x0000000111113890 */ /* 0x000fe2000fffe0ff */
[----:B------:R-:W-:Y:S01]  /*0ec0*/  @!P0 IMAD.MOV R5, RZ, RZ, -R5 ;  /* 0x000000ffff058224 */ /* 0x000fe200078e0a05 */
[----:B------:R-:W-:Y:S01]  /*0ed0*/  @!P1 LOP3.LUT R5, RZ, UR13, RZ, 0x33, !PT ;  /* 0x0000000dff059c12 */ /* 0x000fe2000f8e33ff */
[----:B------:R-:W-:Y:S02]  /*0ee0*/  UISETP.NE.AND UP3, UPT, UR8, URZ, UPT ;  /* 0x000000ff0800728c */ /* 0x000fe4000bf65270 */
[----:B------:R-:W-:Y:S01]  /*0ef0*/  @!UP1 UIADD3 UR17, UPT, UPT, -UR17, URZ, URZ ;  /* 0x000000ff11119290 */ /* 0x000fe2000fffe1ff */
[----:B------:R-:W-:Y:S01]  /*0f00*/  ISETP.LT.U32.AND P0, PT, R12, R5, PT ;  /* 0x000000050c00720c */ /* 0x000fe20003f01070 */
[----:B------:R-:W-:Y:S01]  /*0f10*/  USEL UR5, URZ, 0x1, !UP3 ;  /* 0x00000001ff057887 */ /* 0x000fe2000d800000 */
[----:B------:R-:W-:Y:S01]  /*0f20*/  SHF.R.S32.HI R9, RZ, 0x1f, R5 ;  /* 0x0000001fff097819 */ /* 0x000fe20000011405 */
[----:B------:R-:W-:Y:S02]  /*0f30*/  @!UP2 ULOP3.LUT UR17, URZ, UR4, URZ, 0x33, !UPT ;  /* 0x00000004ff11a292 */ /* 0x000fe4000f8e33ff */
[----:B------:R-:W-:Y:S01]  /*0f40*/  ULOP3.LUT UR6, UR6, UR5, URZ, 0xfc, !UPT ;  /* 0x0000000506067292 */ /* 0x000fe2000f8efcff */
        /* <DEDUP_REMOVED lines=26> */
.L_x_412:
[----:B------:R-:W-:Y:S01]  /*10f0*/  IMAD.MOV.U32 R24, RZ, RZ, R12 ;  /* 0x000000ffff187224 */ /* 0x000fe200078e000c */
[----:B------:R-:W-:Y:S01]  /*1100*/  MOV R16, R10 ;  /* 0x0000000a00107202 */ /* 0x000fe20000000f00 */
[----:B------:R-:W-:Y:S01]  /*1110*/  IMAD.MOV.U32 R17, RZ, RZ, R13 ;  /* 0x000000ffff117224 */ /* 0x000fe200078e000d */
[----:B------:R-:W-:Y:S02]  /*1120*/  MOV R15, R4 ;  /* 0x00000004000f7202 */ /* 0x000fe40000000f00 */
[----:B------:R-:W-:Y:S02]  /*1130*/  MOV R14, 0x1150 ;  /* 0x00001150000e7802 */ /* 0x000fe40000000f00 */
[----:B------:R-:W-:Y:S05]  /*1140*/  CALL.REL.NOINC `($__internal_11_$__cuda_sm20_div_s64) ;  /* 0x0000003800887944 */ /* 0x000fea0003c00000 */
[----:B------:R-:W-:Y:S02]  /*1150*/  MOV R30, R0 ;  /* 0x00000000001e7202 */ /* 0x000fe40000000f00 */
[----:B------:R-:W-:Y:S02]  /*1160*/  MOV R31, R13 ;  /* 0x0000000d001f7202 */ /* 0x000fe40000000f00 */
.L_x_413:
[----:B------:R-:W-:Y:S05]  /*1170*/  BSYNC.RECONVERGENT B0 ;  /* 0x0000000000007941 */ /* 0x000fea0003800200 */
.L_x_411:
        /* <DEDUP_REMOVED lines=57> */
.L_x_415:
[----:B------:R-:W-:Y:S01]  /*1510*/  IMAD.MOV.U32 R24, RZ, RZ, R6 ;  /* 0x000000ffff187224 */ /* 0x000fe200078e0006 */
[----:B------:R-:W-:Y:S01]  /*1520*/  MOV R17, R7 ;  /* 0x0000000700117202 */ /* 0x000fe20000000f00 */
[----:B------:R-:W-:Y:S01]  /*1530*/  IMAD.MOV.U32 R16, RZ, RZ, R9 ;  /* 0x000000ffff107224 */ /* 0x000fe200078e0009 */
[----:B------:R-:W-:Y:S02]  /*1540*/  MOV R14, 0x1560 ;  /* 0x00001560000e7802 */ /* 0x000fe40000000f00 */
[----:B------:R-:W-:Y:S05]  /*1550*/  CALL.REL.NOINC `($__internal_11_$__cuda_sm20_div_s64) ;  /* 0x0000003400847944 */ /* 0x000fea0003c00000 */
[----:B------:R-:W-:Y:S02]  /*1560*/  MOV R22, R0 ;  /* 0x0000000000167202 */ /* 0x000fe40000000f00 */
[----:B------:R-:W-:Y:S02]  /*1570*/  MOV R23, R13 ;  /* 0x0000000d00177202 */ /* 0x000fe40000000f00 */
.L_x_416:
[----:B------:R-:W-:Y:S05]  /*1580*/  BSYNC.RECONVERGENT B0 ;  /* 0x0000000000007941 */ /* 0x000fea0003800200 */
.L_x_414:
[----:B------:R-:W0:Y:S01]  /*1590*/  LDCU UR8, c[0x0][0x434] ;  /* 0x00008680ff0877ac */ /* 0x000e220008000800 */
[----:B------:R-:W-:Y:S01]  /*15a0*/  BSSY.RECONVERGENT B0, `(.L_x_417) ;  /* 0x0000050000007945 */ /* 0x000fe20003800200 */
[----:B------:R-:W-:Y:S01]  /*15b0*/  MOV R19, 0xff800000 ;  /* 0xff80000000137802 */ /* 0x000fe20000000f00 */
[----:B------:R-:W-:Y:S01]  /*15c0*/  USHF.R.S32.HI UR4, URZ, 0x1f, UR22 ;  /* 0x0000001fff047899 */ /* 0x000fe20008011416 */
[----:B------:R-:W1:Y:S03]  /*15d0*/  LDCU UR5, c[0x0][0x534] ;  /* 0x0000a680ff0577ac */ /* 0x000e660008000800 */
[----:B------:R-:W-:Y:S01]  /*15e0*/  ULOP3.LUT UR4, UR4, 0x1, URZ, 0xfc, !UPT ;  /* 0x0000000104047892 */ /* 0x000fe2000f8efcff */
[----:B------:R-:W2:Y:S01]  /*15f0*/  LDCU.64 UR10, c[0x0][0x358] ;  /* 0x00006b00ff0a77ac */ /* 0x000ea20008000a00 */
[----:B0-----:R-:W-:-:S04]  /*1600*/  IABS R6, UR8 ;  /* 0x0000000800067c13 */ /* 0x001fc80008000000 */
[----:B------:R-:W0:Y:S08]  /*1610*/  I2F.RP R7, R6 ;  /* 0x0000000600077306 */ /* 0x000e300000209400 */
[----:B0-----:R-:W0:Y:S02]  /*1620*/  MUFU.RCP R12, R7 ;  /* 0x00000007000c7308 */ /* 0x001e240000001000 */
[----:B0-----:R-:W-:Y:S01]  /*1630*/  VIADD R12, R12, 0xffffffe ;  /* 0x0ffffffe0c0c7836 */ /* 0x001fe20000000000 */
[----:B------:R-:W0:Y:S05]  /*1640*/  S2R R7, SR_TID.X ;  /* 0x0000000000077919 */ /* 0x000e2a0000002100 */
[----:B------:R-:W3:Y:S02]  /*1650*/  F2I.FTZ.U32.TRUNC.NTZ R13, R12 ;  /* 0x0000000c000d7305 */ /* 0x000ee4000021f000 */
[----:B---3--:R-:W-:-:S02]  /*1660*/  IMAD.MOV R0, RZ, RZ, -R13 ;  /* 0x000000ffff007224 */ /* 0x008fc400078e0a0d */
[----:B------:R-:W-:Y:S02]  /*1670*/  HFMA2 R12, -RZ, RZ, 0, 0 ;  /* 0x00000000ff0c7431 */ /* 0x000fe400000001ff */
[----:B------:R-:W-:Y:S01]  /*1680*/  IMAD R5, R0, R6, RZ ;  /* 0x0000000600057224 */ /* 0x000fe200078e02ff */
[----:B------:R-:W-:Y:S02]  /*1690*/  IABS R0, R2 ;  /* 0x0000000200007213 */ /* 0x000fe40000000000 */
[----:B------:R-:W-:Y:S01]  /*16a0*/  LOP3.LUT R2, R2, UR8, RZ, 0x3c, !PT ;  /* 0x0000000802027c12 */ /* 0x000fe2000f8e3cff */
[----:B------:R-:W-:-:S03]  /*16b0*/  IMAD.HI.U32 R5, R13, R5, R12 ;  /* 0x000000050d057227 */ /* 0x000fc600078e000c */
[----:B------:R-:W-:-:S03]  /*16c0*/  ISETP.GE.AND P1, PT, R2, RZ, PT ;  /* 0x000000ff0200720c */ /* 0x000fc60003f26270 */
[----:B------:R-:W-:Y:S01]  /*16d0*/  IMAD.HI.U32 R14, R5, R0, RZ ;  /* 0x00000000050e7227 */ /* 0x000fe200078e00ff */
[----:B0-----:R-:W-:-:S03]  /*16e0*/  SHF.R.U32.HI R12, RZ, 0x3, R7 ;  /* 0x00000003ff0c7819 */ /* 0x001fc60000011607 */
        /* <DEDUP_REMOVED lines=14> */
[----:B-1----:R-:W-:-:S03]  /*17d0*/  ISETP.GE.AND P0, PT, R12, UR5, PT ;  /* 0x000000050c007c0c */ /* 0x002fc6000bf06270 */
[----:B------:R-:W-:Y:S01]  /*17e0*/  IMAD R6, R14, UR4, RZ ;  /* 0x000000040e067c24 */ /* 0x000fe2000f8e02ff */
[----:B------:R-:W1:Y:S04]  /*17f0*/  LDCU UR4, c[0x0][0x430] ;  /* 0x00008600ff0477ac */ /* 0x000e680008000800 */
[----:B------:R-:W-:-:S04]  /*1800*/  IABS R16, R6 ;  /* 0x0000000600107213 */ /* 0x000fc80000000000 */
[----:B------:R-:W3:Y:S01]  /*1810*/  I2F.RP R2, R16 ;  /* 0x0000001000027306 */ /* 0x000ee20000209400 */
[----:B------:R-:W-:-:S05]  /*1820*/  VIADD R13, R16, UR18 ;  /* 0x00000012100d7c36 */ /* 0x000fca0008000000 */
[----:B------:R-:W-:Y:S02]  /*1830*/  IABS R15, R13 ;  /* 0x0000000d000f7213 */ /* 0x000fe40000000000 */
[----:B0-----:R-:W-:Y:S01]  /*1840*/  IADD3 R20, PT, PT, R20, 0xffffffe, RZ ;  /* 0x0ffffffe14147810 */ /* 0x001fe20007ffe0ff */
[----:B-1----:R-:W-:-:S03]  /*1850*/  UIMAD UR8, UR8, UR4, URZ ;  /* 0x00000004080872a4 */ /* 0x002fc6000f8e02ff */
[----:B------:R0:W-:Y:S08]  /*1860*/  F2I.FTZ.U32.TRUNC.NTZ R21, R20 ;  /* 0x0000001400157305 */ /* 0x0001f0000021f000 */
[----:B---3--:R-:W1:Y:S01]  /*1870*/  MUFU.RCP R24, R2 ;  /* 0x0000000200187308 */ /* 0x008e620000001000 */
[----:B0-----:R-:W-:Y:S02]  /*1880*/  IMAD.MOV.U32 R20, RZ, RZ, RZ ;  /* 0x000000ffff147224 */ /* 0x001fe400078e00ff */
[----:B-1----:R-:W-:-:S02]  /*1890*/  VIADD R24, R24, 0xffffffe ;  /* 0x0ffffffe18187836 */ /* 0x002fc40000000000 */
[----:B------:R-:W-:-:S03]  /*18a0*/  IMAD.MOV R2, RZ, RZ, -R21 ;  /* 0x000000ffff027224 */ /* 0x000fc600078e0a15 */
[----:B------:R-:W0:Y:S02]  /*18b0*/  F2I.FTZ.U32.TRUNC.NTZ R25, R24 ;  /* 0x0000001800197305 */ /* 0x000e24000021f000 */
[----:B0-----:R-:W-:Y:S02]  /*18c0*/  IADD3 R5, PT, PT, RZ, -R25, RZ ;  /* 0x80000019ff057210 */ /* 0x001fe40007ffe0ff */
[----:B------:R-:W-:-:S03]  /*18d0*/  MOV R24, RZ ;  /* 0x000000ff00187202 */ /* 0x000fc60000000f00 */
[----:B------:R-:W-:Y:S01]  /*18e0*/  IMAD R18, R5, R16, RZ ;  /* 0x0000001005127224 */ /* 0x000fe200078e02ff */
[----:B------:R-:W-:-:S03]  /*18f0*/  IABS R5, R6 ;  /* 0x0000000600057213 */ /* 0x000fc60000000000 */
[----:B------:R-:W-:-:S04]  /*1900*/  IMAD.HI.U32 R18, R25, R18, R24 ;  /* 0x0000001219127227 */ /* 0x000fc800078e0018 */
[----:B------:R-:W-:Y:S02]  /*1910*/  IMAD.MOV R5, RZ, RZ, -R5 ;  /* 0x000000ffff057224 */ /* 0x000fe400078e0a05 */
[----:B------:R-:W-:-:S04]  /*1920*/  IMAD.HI.U32 R18, R18, R15, RZ ;  /* 0x0000000f12127227 */ /* 0x000fc800078e00ff */
[----:B------:R-:W-:-:S05]  /*1930*/  IMAD R5, R18, R5, R15 ;  /* 0x0000000512057224 */ /* 0x000fca00078e020f */
[----:B------:R-:W-:-:S13]  /*1940*/  ISETP.GT.U32.AND P1, PT, R16, R5, PT ;  /* 0x000000051000720c */ /* 0x000fda0003f24070 */
[----:B------:R-:W-:-:S04]  /*1950*/  @!P1 IADD3 R5, PT, PT, R5, -R16, RZ ;  /* 0x8000001005059210 */ /* 0x000fc80007ffe0ff */
[----:B------:R-:W-:Y:S01]  /*1960*/  ISETP.GE.U32.AND P2, PT, R5, R16, PT ;  /* 0x000000100500720c */ /* 0x000fe20003f46070 */
[----:B------:R-:W-:-:S04]  /*1970*/  IMAD R5, R2, R8, RZ ;  /* 0x0000000802057224 */ /* 0x000fc800078e02ff */
[----:B------:R-:W-:Y:S01]  /*1980*/  IMAD.HI.U32 R5, R21, R5, R20 ;  /* 0x0000000515057227 */ /* 0x000fe200078e0014 */
[----:B--2---:R-:W-:Y:S07]  /*1990*/  @P0 BRA `(.L_x_418) ;  /* 0x0000000000400947 */ /* 0x004fee0003800000 */
        /* <DEDUP_REMOVED lines=16> */
.L_x_418:
[----:B------:R-:W-:Y:S05]  /*1aa0*/  BSYNC.RECONVERGENT B0 ;  /* 0x0000000000007941 */ /* 0x000fea0003800200 */
.L_x_417:
[----:B------:R-:W1:Y:S01]  /*1ab0*/  S2R R20, SR_CgaCtaId ;  /* 0x0000000000147919 */ /* 0x000e620000008800 */
        /* <DEDUP_REMOVED lines=8> */
[----:B-1----:R-:W-:Y:S02]  /*1b40*/  LEA R20, R20, R17, 0x18 ;  /* 0x0000001114147211 */ /* 0x002fe400078ec0ff */
[----:B------:R-:W-:-:S03]  /*1b50*/  LOP3.LUT R17, R7, 0x7, RZ, 0xc0, !PT ;  /* 0x0000000707117812 */ /* 0x000fc600078ec0ff */
[C-C-:B------:R-:W-:Y:S02]  /*1b60*/  @!P0 IMAD R21, R12.reuse, 0x24, R20.reuse ;  /* 0x000000240c158824 */ /* 0x140fe400078e0214 */
[----:B------:R-:W-:Y:S02]  /*1b70*/  IMAD R17, R17, 0x24, R20 ;  /* 0x0000002411117824 */ /* 0x000fe400078e0214 */
[----:B------:R-:W-:Y:S02]  /*1b80*/  @!P0 IMAD.IADD R20, R21, 0x1, R2 ;  /* 0x0000000115148824 */ /* 0x000fe400078e0202 */
[----:B------:R-:W-:Y:S02]  /*1b90*/  IMAD.MOV.U32 R21, RZ, RZ, -0x800000 ;  /* 0xff800000ff157424 */ /* 0x000fe400078e00ff */
[----:B------:R-:W-:Y:S01]  /*1ba0*/  IMAD R17, R12, 0x4, R17 ;  /* 0x000000040c117824 */ /* 0x000fe200078e0211 */
[----:B-----5:R1:W-:Y:S01]  /*1bb0*/  @!P0 STS [R20], R19 ;  /* 0x0000001314008388 */ /* 0x0203e20000000800 */
[----:B------:R-:W-:Y:S01]  /*1bc0*/  BAR.SYNC.DEFER_BLOCKING 0x0 ;  /* 0x0000000000007b1d */ /* 0x000fe20000010000 */
[----:B-1----:R-:W-:-:S05]  /*1bd0*/  IMAD.HI.U32 R19, R5, R15, RZ ;  /* 0x0000000f05137227 */ /* 0x002fca00078e00ff */
[----:B------:R-:W0:Y:S01]  /*1be0*/  @!P0 LDS R21, [R17] ;  /* 0x0000000011158984 */ /* 0x000e220000000800 */
[----:B------:R-:W-:-:S04]  /*1bf0*/  IMAD.MOV R5, RZ, RZ, -R19 ;  /* 0x000000ffff057224 */ /* 0x000fc800078e0a13 */
[----:B------:R-:W-:Y:S01]  /*1c00*/  IMAD R5, R8, R5, R15 ;  /* 0x0000000508057224 */ /* 0x000fe200078e020f */
[----:B0-----:R-:W0:Y:S02]  /*1c10*/  SHFL.BFLY PT, R24, R21, 0x4, 0x1f ;  /* 0x0c801f0015187f89 */ /* 0x001e2400000e0000 */
        /* <DEDUP_REMOVED lines=19> */
[----:B------:R-:W-:Y:S02]  /*1d50*/  ISETP.GE.AND P2, PT, R13, RZ, PT ;  /* 0x000000ff0d00720c */ /* 0x000fe40003f46270 */
[----:B------:R-:W-:Y:S01]  /*1d60*/  SHF.R.S32.HI R8, RZ, 0x1f, R6 ;  /* 0x0000001fff087819 */ /* 0x000fe20000011406 */
[----:B------:R-:W-:Y:S02]  /*1d70*/  IMAD R6, R6, UR8, RZ ;  /* 0x0000000806067c24 */ /* 0x000fe4000f8e02ff */
[----:B------:R-:W-:-:S06]  /*1d80*/  @P4 VIADD R19, R19, 0x1 ;  /* 0x0000000113134836 */ /* 0x000fcc0000000000 */
[----:B------:R-:W-:Y:S01]  /*1d90*/  @!P3 IMAD.MOV R18, RZ, RZ, -R18 ;  /* 0x000000ffff12b224 */ /* 0x000fe200078e0a12 */
[----:B------:R-:W-:Y:S01]  /*1da0*/  ISETP.NE.AND P3, PT, R14, RZ, PT ;  /* 0x000000ff0e00720c */ /* 0x000fe20003f65270 */
[----:B------:R-:W-:Y:S01]  /*1db0*/  @!P2 IMAD.MOV R19, RZ, RZ, -R19 ;  /* 0x000000ffff13a224 */ /* 0x000fe200078e0a13 */
[----:B------:R-:W-:Y:S02]  /*1dc0*/  @!P0 LOP3.LUT R19, RZ, R0, RZ, 0x33, !PT ;  /* 0x00000000ff138212 */ /* 0x000fe400078e33ff */
[----:B------:R-:W-:Y:S02]  /*1dd0*/  LOP3.LUT P0, RZ, R7, 0x3c7, RZ, 0xc0, !PT ;  /* 0x000003c707ff7812 */ /* 0x000fe4000780c0ff */
[----:B------:R-:W-:Y:S01]  /*1de0*/  @!P5 LOP3.LUT R18, RZ, R16, RZ, 0x33, !PT ;  /* 0x00000010ff12d212 */ /* 0x000fe200078e33ff */
[----:B------:R-:W-:Y:S01]  /*1df0*/  IMAD R14, R19, UR9, RZ ;  /* 0x00000009130e7c24 */ /* 0x000fe2000f8e02ff */
[----:B------:R-:W-:Y:S02]  /*1e00*/  SEL R5, RZ, 0x1, !P3 ;  /* 0x00000001ff057807 */ /* 0x000fe40005800000 */
[----:B------:R-:W-:Y:S01]  /*1e10*/  ISETP.LT.U32.AND P2, PT, R22, R18, PT ;  /* 0x000000121600720c */ /* 0x000fe20003f41070 */
[----:B0-----:R-:W-:Y:S01]  /*1e20*/  FADD.FTZ R20, R25, R20 ;  /* 0x0000001419147221 */ /* 0x001fe20000010000 */
[----:B------:R-:W-:-:S02]  /*1e30*/  SHF.R.S32.HI R15, RZ, 0x1f, R18 ;  /* 0x0000001fff0f7819 */ /* 0x000fc40000011412 */
[----:B------:R-:W-:Y:S02]  /*1e40*/  LOP3.LUT R5, R8, R5, RZ, 0xfc, !PT ;  /* 0x0000000508057212 */ /* 0x000fe400078efcff */
[----:B------:R-:W0:Y:S01]  /*1e50*/  SHFL.BFLY PT, R17, R20, 0x2, 0x1f ;  /* 0x0c401f0014117f89 */ /* 0x000e2200000e0000 */
[----:B------:R-:W-:Y:S02]  /*1e60*/  ISETP.LT.AND.EX P2, PT, R23, R15, PT, P2 ;  /* 0x0000000f1700720c */ /* 0x000fe40003f41320 */
[----:B------:R-:W-:Y:S02]  /*1e70*/  IMAD R5, R5, R14, RZ ;  /* 0x0000000e05057224 */ /* 0x000fe400078e02ff */
[----:B------:R-:W-:Y:S01]  /*1e80*/  SEL R8, R22, R18, P2 ;  /* 0x0000001216087207 */ /* 0x000fe20001000000 */
[----:B0-----:R-:W-:Y:S01]  /*1e90*/  FADD.FTZ R17, R20, R17 ;  /* 0x0000001114117221 */ /* 0x001fe20000010000 */
[----:B------:R-:W-:-:S04]  /*1ea0*/  IMAD.MOV.U32 R20, RZ, RZ, 0x7f800000 ;  /* 0x7f800000ff147424 */ /* 0x000fc800078e00ff */
[----:B------:R-:W0:Y:S02]  /*1eb0*/  SHFL.BFLY PT, R24, R17, 0x1, 0x1f ;  /* 0x0c201f0011187f89 */ /* 0x000e2400000e0000 */
[----:B0-----:R-:W-:-:S05]  /*1ec0*/  FADD.FTZ R24, R17, R24 ;  /* 0x0000001811187221 */ /* 0x001fca0000010000 */
[----:B------:R-:W-:-:S13]  /*1ed0*/  FSETP.NE.FTZ.AND P1, PT, R24, RZ, PT ;  /* 0x000000ff1800720b */ /* 0x000fda0003f35000 */
[----:B------:R-:W0:Y:S02]  /*1ee0*/  @P1 MUFU.LG2 R13, R24 ;  /* 0x00000018000d1308 */ /* 0x000e240000000c00 */
[----:B0-----:R-:W-:Y:S01]  /*1ef0*/  @P1 FFMA.FTZ R20, R13, 0.69314718246459960938, R2 ;  /* 0x3f3172180d141823 */ /* 0x001fe20000010002 */
        /* <DEDUP_REMOVED lines=29> */
[----:B------:R-:W-:Y:S01]  /*20d0*/  HFMA2 R12, -RZ, RZ, 0, 0 ;  /* 0x00000000ff0c7431 */ /* 0x000fe200000001ff */
[----:B------:R-:W-:Y:S01]  /*20e0*/  LEA.HI R15, R7, UR20, RZ, 0x1d ;  /* 0x00000014070f7c11 */ /* 0x000fe2000f8fe8ff */
[----:B------:R-:W-:Y:S01]  /*20f0*/  HFMA2 R27, -RZ, RZ, 0, 0 ;  /* 0x00000000ff1b7431 */ /* 0x000fe200000001ff */
[----:B------:R-:W-:-:S04]  /*2100*/  ISETP.NE.U32.AND P0, PT, R26, RZ, PT ;  /* 0x000000ff1a00720c */ /* 0x000fc80003f05070 */
[----:B0-----:R-:W0:Y:S02]  /*2110*/  MUFU.RCP R14, R16 ;  /* 0x00000010000e7308 */ /* 0x001e240000001000 */
[----:B0-----:R-:W-:-:S06]  /*2120*/  VIADD R14, R14, 0xffffffe ;  /* 0x0ffffffe0e0e7836 */ /* 0x001fcc0000000000 */
        /* <DEDUP_REMOVED lines=17> */
.L_x_422:
[----:B------:R-:W-:Y:S01]  /*2240*/  LEA.HI R24, R7, UR20, RZ, 0x1d ;  /* 0x0000001407187c11 */ /* 0x000fe2000f8fe8ff */
[----:B------:R-:W-:Y:S01]  /*2250*/  IMAD.MOV.U32 R17, RZ, RZ, RZ ;  /* 0x000000ffff117224 */ /* 0x000fe200078e00ff */
[----:B------:R-:W-:Y:S01]  /*2260*/  MOV R14, 0x2290 ;  /* 0x00002290000e7802 */ /* 0x000fe20000000f00 */
[----:B------:R-:W-:Y:S02]  /*2270*/  IMAD.MOV.U32 R16, RZ, RZ, R26 ;  /* 0x000000ffff107224 */ /* 0x000fe400078e001a */
[----:B------:R-:W-:Y:S05]  /*2280*/  CALL.REL.NOINC `($__internal_11_$__cuda_sm20_div_s64) ;  /* 0x0000002800387944 */ /* 0x000fea0003c00000 */
[----:B------:R-:W-:Y:S02]  /*2290*/  IADD3 R15, PT, PT, -R0, RZ, RZ ;  /* 0x000000ff000f7210 */ /* 0x000fe40007ffe1ff */
[----:B------:R-:W-:-:S03]  /*22a0*/  MOV R27, R13 ;  /* 0x0000000d001b7202 */ /* 0x000fc60000000f00 */
[----:B------:R-:W-:Y:S01]  /*22b0*/  IMAD R24, R26, R15, R24 ;  /* 0x0000000f1a187224 */ /* 0x000fe200078e0218 */
[----:B------:R-:W-:-:S07]  /*22c0*/  MOV R26, R0 ;  /* 0x00000000001a7202 */ /* 0x000fce0000000f00 */
.L_x_423:
[----:B------:R-:W-:Y:S01]  /*22d0*/  IABS R14, UR19 ;  /* 0x00000013000e7c13 */ /* 0x000fe20008000000 */
[----:B------:R-:W-:Y:S01]  /*22e0*/  IMAD R4, R4, R11, RZ ;  /* 0x0000000b04047224 */ /* 0x000fe200078e02ff */
[----:B------:R-:W-:Y:S01]  /*22f0*/  IABS R12, R24 ;  /* 0x00000018000c7213 */ /* 0x000fe20000000000 */
[----:B------:R-:W-:Y:S01]  /*2300*/  BSSY.RECONVERGENT B0, `(.L_x_424) ;  /* 0x0000040000007945 */ /* 0x000fe20003800200 */
[----:B------:R-:W0:Y:S01]  /*2310*/  I2F.U32.RP R15, R14 ;  /* 0x0000000e000f7306 */ /* 0x000e220000209000 */
[----:B------:R-:W-:Y:S01]  /*2320*/  IABS R0, UR19 ;  /* 0x0000001300007c13 */ /* 0x000fe20008000000 */
[----:B------:R-:W-:-:S04]  /*2330*/  IMAD R3, R10, R3, R4 ;  /* 0x000000030a037224 */ /* 0x000fc800078e0204 */
[----:B------:R-:W-:Y:S02]  /*2340*/  IMAD.MOV R0, RZ, RZ, -R0 ;  /* 0x000000ffff007224 */ /* 0x000fe400078e0a00 */
[----:B0-----:R-:W0:Y:S02]  /*2350*/  MUFU.RCP R16, R15 ;  /* 0x0000000f00107308 */ /* 0x001e240000001000 */
[----:B0-----:R-:W-:-:S06]  /*2360*/  VIADD R16, R16, 0xffffffe ;  /* 0x0ffffffe10107836 */ /* 0x001fcc0000000000 */
[----:B------:R-:W0:Y:S02]  /*2370*/  F2I.FTZ.U32.TRUNC.NTZ R17, R16 ;  /* 0x0000001000117305 */ /* 0x000e24000021f000 */
[----:B0-----:R-:W-:Y:S01]  /*2380*/  IMAD.MOV R13, RZ, RZ, -R17 ;  /* 0x000000ffff0d7224 */ /* 0x001fe200078e0a11 */
[----:B------:R-:W-:-:S03]  /*2390*/  MOV R16, RZ ;  /* 0x000000ff00107202 */ /* 0x000fc60000000f00 */
[----:B------:R-:W-:-:S04]  /*23a0*/  IMAD R13, R13, R14, RZ ;  /* 0x0000000e0d0d7224 */ /* 0x000fc800078e02ff */
[----:B------:R-:W-:-:S04]  /*23b0*/  IMAD.HI.U32 R13, R17, R13, R16 ;  /* 0x0000000d110d7227 */ /* 0x000fc800078e0010 */
[----:B------:R-:W-:-:S04]  /*23c0*/  IMAD.WIDE.U32 R16, R10, R11, RZ ;  /* 0x0000000b0a107225 */ /* 0x000fc800078e00ff */
[----:B------:R-:W-:-:S04]  /*23d0*/  IMAD.HI.U32 R13, R13, R12, RZ ;  /* 0x0000000c0d0d7227 */ /* 0x000fc800078e00ff */
[----:B------:R-:W-:Y:S01]  /*23e0*/  IMAD R15, R13, R0, R12 ;  /* 0x000000000d0f7224 */ /* 0x000fe200078e020c */
[----:B------:R-:W-:Y:S01]  /*23f0*/  LOP3.LUT R0, R24, UR19, RZ, 0x3c, !PT ;  /* 0x0000001318007c12 */ /* 0x000fe2000f8e3cff */
[----:B------:R-:W-:Y:S02]  /*2400*/  IMAD.IADD R3, R17, 0x1, R3 ;  /* 0x0000000111037824 */ /* 0x000fe400078e0203 */
[-C--:B------:R-:W-:Y:S01]  /*2410*/  IMAD.WIDE.U32 R32, R16, R30.reuse, RZ ;  /* 0x0000001e10207225 */ /* 0x080fe200078e00ff */
[----:B------:R-:W-:Y:S02]  /*2420*/  ISETP.GT.U32.AND P1, PT, R14, R15, PT ;  /* 0x0000000f0e00720c */ /* 0x000fe40003f24070 */
[----:B------:R-:W-:Y:S01]  /*2430*/  ISETP.GE.AND P0, PT, R0, RZ, PT ;  /* 0x000000ff0000720c */ /* 0x000fe20003f06270 */
[----:B------:R-:W-:-:S04]  /*2440*/  IMAD R3, R3, R30, RZ ;  /* 0x0000001e03037224 */ /* 0x000fc800078e02ff */
[----:B------:R-:W-:-:S06]  /*2450*/  IMAD R3, R31, R16, R3 ;  /* 0x000000101f037224 */ /* 0x000fcc00078e0203 */
[-C--:B------:R-:W-:Y:S02]  /*2460*/  @!P1 IADD3 R15, PT, PT, R15, -R14.reuse, RZ ;  /* 0x8000000e0f0f9210 */ /* 0x080fe40007ffe0ff */
[----:B------:R-:W-:Y:S02]  /*2470*/  @!P1 IADD3 R13, PT, PT, R13, 0x1, RZ ;  /* 0x000000010d0d9810 */ /* 0x000fe40007ffe0ff */
[----:B------:R-:W-:Y:S01]  /*2480*/  ISETP.GE.U32.AND P2, PT, R15, R14, PT ;  /* 0x0000000e0f00720c */ /* 0x000fe20003f46070 */
[----:B------:R-:W-:Y:S01]  /*2490*/  IMAD.IADD R15, R33, 0x1, R3 ;  /* 0x00000001210f7824 */ /* 0x000fe200078e0203 */
[----:B------:R-:W-:-:S04]  /*24a0*/  ISETP.NE.AND P1, PT, RZ, UR19, PT ;  /* 0x00000013ff007c0c */ /* 0x000fc8000bf25270 */
[----:B------:R-:W-:-:S07]  /*24b0*/  LOP3.LUT R0, R27, R15, RZ, 0xfc, !PT ;  /* 0x0000000f1b007212 */ /* 0x000fce00078efcff */
[----:B------:R-:W-:-:S05]  /*24c0*/  @P2 VIADD R13, R13, 0x1 ;  /* 0x000000010d0d2836 */ /* 0x000fca0000000000 */
[----:B------:R-:W-:-:S04]  /*24d0*/  MOV R4, R13 ;  /* 0x0000000d00047202 */ /* 0x000fc80000000f00 */
        /* <DEDUP_REMOVED lines=27> */
.L_x_425:
[----:B------:R-:W-:Y:S01]  /*2690*/  IMAD.MOV.U32 R24, RZ, RZ, R26 ;  /* 0x000000ffff187224 */ /* 0x000fe200078e001a */
[----:B------:R-:W-:Y:S01]  /*26a0*/  MOV R17, R27 ;  /* 0x0000001b00117202 */ /* 0x000fe20000000f00 */
[----:B------:R-:W-:Y:S01]  /*26b0*/  IMAD.MOV.U32 R16, RZ, RZ, R32 ;  /* 0x000000ffff107224 */ /* 0x000fe200078e0020 */
[----:B------:R-:W-:Y:S02]  /*26c0*/  MOV R14, 0x26e0 ;  /* 0x000026e0000e7802 */ /* 0x000fe40000000f00 */
[----:B------:R-:W-:Y:S05]  /*26d0*/  CALL.REL.NOINC `($__internal_11_$__cuda_sm20_div_s64) ;  /* 0x0000002400247944 */ /* 0x000fea0003c00000 */
[----:B------:R-:W-:-:S05]  /*26e0*/  IADD3 R13, PT, PT, -R0, RZ, RZ ;  /* 0x000000ff000d7210 */ /* 0x000fca0007ffe1ff */
[----:B------:R-:W-:Y:S02]  /*26f0*/  IMAD R26, R13, R32, R26 ;  /* 0x000000200d1a7224 */ /* 0x000fe400078e021a */
.L_x_426:
[----:B------:R-:W-:Y:S05]  /*2700*/  BSYNC.RECONVERGENT B0 ;  /* 0x0000000000007941 */ /* 0x000fea0003800200 */
.L_x_424:
[----:B------:R-:W-:Y:S01]  /*2710*/  IABS R22, R11 ;  /* 0x0000000b00167213 */ /* 0x000fe20000000000 */
[----:B------:R-:W-:Y:S01]  /*2720*/  IMAD.MOV.U32 R30, RZ, RZ, RZ ;  /* 0x000000ffff1e7224 */ /* 0x000fe200078e00ff */
[----:B------:R-:W-:Y:S01]  /*2730*/  IABS R13, R10 ;  /* 0x0000000a000d7213 */ /* 0x000fe20000000000 */
[----:B------:R-:W0:Y:S01]  /*2740*/  LDCU UR12, c[0x0][0x430] ;  /* 0x00008600ff0c77ac */ /* 0x000e220008000800 */
[----:B------:R-:W1:Y:S01]  /*2750*/  I2F.U32.RP R23, R22 ;  /* 0x0000001600177306 */ /* 0x000e620000209000 */
[----:B------:R-:W-:Y:S02]  /*2760*/  IABS R18, R9 ;  /* 0x0000000900127213 */ /* 0x000fe40000000000 */
[----:B------:R-:W-:Y:S01]  /*2770*/  IABS R12, R8 ;  /* 0x00000008000c7213 */ /* 0x000fe20000000000 */
[----:B------:R-:W2:Y:S01]  /*2780*/  LDCU UR4, c[0x0][0x434] ;  /* 0x00008680ff0477ac */ /* 0x000ea20008000800 */
[----:B------:R-:W-:Y:S02]  /*2790*/  IABS R27, R0 ;  /* 0x00000000001b7213 */ /* 0x000fe40000000000 */
[----:B------:R-:W-:Y:S01]  /*27a0*/  ISETP.NE.AND P5, PT, R10, RZ, PT ;  /* 0x000000ff0a00720c */ /* 0x000fe20003fa5270 */
[----:B------:R-:W3:Y:S01]  /*27b0*/  I2F.U32.RP R19, R13 ;  /* 0x0000000d00137306 */ /* 0x000ee20000209000 */
[----:B------:R-:W-:-:S07]  /*27c0*/  UIMAD UR13, UR7, UR8, URZ ;  /* 0x00000008070d72a4 */ /* 0x000fce000f8e02ff */
[----:B------:R-:W4:Y:S01]  /*27d0*/  I2F.U32.RP R16, R18 ;  /* 0x0000001200107306 */ /* 0x000f220000209000 */
[----:B0-----:R-:W-:-:S04]  /*27e0*/  USEL UR12, UR12, 0x1, UP0 ;  /* 0x000000010c0c7887 */ /* 0x001fc80008000000 */
[----:B------:R-:W-:Y:S02]  /*27f0*/  USHF.R.S32.HI UR5, URZ, 0x1f, UR12 ;  /* 0x0000001fff057899 */ /* 0x000fe4000801140c */
[----:B--2---:R-:W-:Y:S01]  /*2800*/  UIMAD UR4, UR12, UR4, URZ ;  /* 0x000000040c0472a4 */ /* 0x004fe2000f8e02ff */
[----:B------:R-:W-:Y:S08]  /*2810*/  I2F.U32.RP R17, R12 ;  /* 0x0000000c00117306 */ /* 0x000ff00000209000 */
[----:B-1----:R-:W0:Y:S08]  /*2820*/  MUFU.RCP R15, R23 ;  /* 0x00000017000f7308 */ /* 0x002e300000001000 */
[----:B---3--:R-:W1:Y:S08]  /*2830*/  MUFU.RCP R14, R19 ;  /* 0x00000013000e7308 */ /* 0x008e700000001000 */
[----:B----4-:R-:W2:Y:S01]  /*2840*/  MUFU.RCP R24, R16 ;  /* 0x0000001000187308 */ /* 0x010ea20000001000 */
[----:B0-----:R-:W-:Y:S01]  /*2850*/  VIADD R15, R15, 0xffffffe ;  /* 0x0ffffffe0f0f7836 */ /* 0x001fe20000000000 */
[----:B------:R-:W-:-:S06]  /*2860*/  IABS R23, R26 ;  /* 0x0000001a00177213 */ /* 0x000fcc0000000000 */
[----:B------:R-:W0:Y:S01]  /*2870*/  MUFU.RCP R17, R17 ;  /* 0x0000001100117308 */ /* 0x000e220000001000 */
[----:B-1----:R-:W-:-:S07]  /*2880*/  VIADD R28, R14, 0xffffffe ;  /* 0x0ffffffe0e1c7836 */ /* 0x002fce0000000000 */
[----:B------:R-:W1:Y:S01]  /*2890*/  F2I.FTZ.U32.TRUNC.NTZ R31, R15 ;  /* 0x0000000f001f7305 */ /* 0x000e62000021f000 */
[----:B--2---:R-:W-:-:S07]  /*28a0*/  VIADD R24, R24, 0xffffffe ;  /* 0x0ffffffe18187836 */ /* 0x004fce0000000000 */
[----:B------:R-:W2:Y:S01]  /*28b0*/  F2I.FTZ.U32.TRUNC.NTZ R29, R28 ;  /* 0x0000001c001d7305 */ /* 0x000ea2000021f000 */
[----:B0-----:R-:W-:Y:S01]  /*28c0*/  VIADD R17, R17, 0xffffffe ;  /* 0x0ffffffe11117836 */ /* 0x001fe20000000000 */
[----:B-1----:R-:W-:-:S06]  /*28d0*/  IADD3 R14, PT, PT, RZ, -R31, RZ ;  /* 0x8000001fff0e7210 */ /* 0x002fcc0007ffe0ff */
[----:B------:R0:W1:Y:S01]  /*28e0*/  F2I.FTZ.U32.TRUNC.NTZ R25, R24 ;  /* 0x0000001800197305 */ /* 0x000062000021f000 */
[----:B------:R-:W-:Y:S02]  /*28f0*/  IMAD R14, R14, R22, RZ ;  /* 0x000000160e0e7224 */ /* 0x000fe400078e02ff */
[----:B--2---:R-:W-:-:S05]  /*2900*/  IMAD.MOV R16, RZ, RZ, -R29 ;  /* 0x000000ffff107224 */ /* 0x004fca00078e0a1d */
[----:B------:R-:W2:Y:S01]  /*2910*/  F2I.FTZ.U32.TRUNC.NTZ R17, R17 ;  /* 0x0000001100117305 */ /* 0x000ea2000021f000 */
[----:B------:R-:W-:-:S04]  /*2920*/  IMAD.HI.U32 R14, R31, R14, R30 ;  /* 0x0000000e1f0e7227 */ /* 0x000fc800078e001e */
[----:B------:R-:W-:Y:S01]  /*2930*/  IMAD R15, R16, R13, RZ ;  /* 0x0000000d100f7224 */ /* 0x000fe200078e02ff */
[----:B------:R-:W-:Y:S01]  /*2940*/  IABS R16, R11 ;  /* 0x0000000b00107213 */ /* 0x000fe20000000000 */
[----:B0-----:R-:W-:Y:S01]  /*2950*/  IMAD.MOV.U32 R24, RZ, RZ, RZ ;  /* 0x000000ffff187224 */ /* 0x001fe200078e00ff */
[----:B-1----:R-:W-:Y:S01]  /*2960*/  IADD3 R19, PT, PT, RZ, -R25, RZ ;  /* 0x80000019ff137210 */ /* 0x002fe20007ffe0ff */
[----:B------:R-:W-:Y:S01]  /*2970*/  IMAD.MOV.U32 R28, RZ, RZ, RZ ;  /* 0x000000ffff1c7224 */ /* 0x000fe200078e00ff */
[----:B------:R-:W-:-:S03]  /*2980*/  IADD3 R16, PT, PT, RZ, -R16, RZ ;  /* 0x80000010ff107210 */ /* 0x000fc60007ffe0ff */
[----:B------:R-:W-:Y:S02]  /*2990*/  IMAD R19, R19, R18, RZ ;  /* 0x0000001213137224 */ /* 0x000fe400078e02ff */
[----:B------:R-:W-:-:S04]  /*29a0*/  IMAD.HI.U32 R15, R29, R15, R28 ;  /* 0x0000000f1d0f7227 */ /* 0x000fc800078e001c */
[----:B------:R-:W-:-:S04]  /*29b0*/  IMAD.HI.U32 R24, R25, R19, R24 ;  /* 0x0000001319187227 */ /* 0x000fc800078e0018 */
[----:B------:R-:W-:-:S04]  /*29c0*/  IMAD.HI.U32 R19, R14, R23, RZ ;  /* 0x000000170e137227 */ /* 0x000fc800078e00ff */
[----:B--2---:R-:W-:Y:S02]  /*29d0*/  IMAD.MOV R25, RZ, RZ, -R17 ;  /* 0x000000ffff197224 */ /* 0x004fe400078e0a11 */
[----:B------:R-:W-:Y:S02]  /*29e0*/  IMAD R23, R19, R16, R23 ;  /* 0x0000001013177224 */ /* 0x000fe400078e0217 */
[----:B------:R-:W-:Y:S02]  /*29f0*/  IMAD R14, R25, R12, RZ ;  /* 0x0000000c190e7224 */ /* 0x000fe400078e02ff */
[----:B------:R-:W-:Y:S01]  /*2a00*/  IMAD.MOV.U32 R16, RZ, RZ, RZ ;  /* 0x000000ffff107224 */ /* 0x000fe200078e00ff */
[----:B------:R-:W-:-:S03]  /*2a10*/  ISETP.GT.U32.AND P1, PT, R22, R23, PT ;  /* 0x000000171600720c */ /* 0x000fc60003f24070 */
[----:B------:R-:W-:Y:S02]  /*2a20*/  IMAD.HI.U32 R14, R17, R14, R16 ;  /* 0x0000000e110e7227 */ /* 0x000fe400078e0010 */
[----:B------:R-:W0:Y:S08]  /*2a30*/  LDC R17, c[0x0][0x3e0] ;  /* 0x0000f800ff117b82 */ /* 0x000e300000000800 */
[----:B------:R-:W-:Y:S01]  /*2a40*/  @!P1 IMAD.IADD R23, R23, 0x1, -R22 ;  /* 0x0000000117179824 */ /* 0x000fe200078e0a16 */
[----:B------:R-:W-:-:S02]  /*2a50*/  @!P1 IADD3 R19, PT, PT, R19, 0x1, RZ ;  /* 0x0000000113139810 */ /* 0x000fc40007ffe0ff */
[----:B------:R-:W-:Y:S02]  /*2a60*/  ISETP.NE.AND P1, PT, R11, RZ, PT ;  /* 0x000000ff0b00720c */ /* 0x000fe40003f25270 */
[----:B------:R-:W-:Y:S01]  /*2a70*/  ISETP.GE.U32.AND P3, PT, R23, R22, PT ;  /* 0x000000161700720c */ /* 0x000fe20003f66070 */
[----:B------:R-:W-:Y:S01]  /*2a80*/  IMAD.HI.U32 R23, R24, R27, RZ ;  /* 0x0000001b18177227 */ /* 0x000fe200078e00ff */
[----:B------:R-:W-:-:S05]  /*2a90*/  IABS R22, R9 ;  /* 0x0000000900167213 */ /* 0x000fca0000000000 */
[----:B------:R-:W-:Y:S01]  /*2aa0*/  IMAD.MOV R22, RZ, RZ, -R22 ;  /* 0x000000ffff167224 */ /* 0x000fe200078e0a16 */
[----:B0-----:R-:W-:-:S03]  /*2ab0*/  ISETP.LT.U32.AND P0, PT, R17, 0x1, PT ;  /* 0x000000011100780c */ /* 0x001fc60003f01070 */
[----:B------:R-:W-:Y:S01]  /*2ac0*/  IMAD R27, R23, R22, R27 ;  /* 0x00000016171b7224 */ /* 0x000fe200078e021b */
[----:B------:R-:W-:Y:S01]  /*2ad0*/  LOP3.LUT R22, R26, R11, RZ, 0x3c, !PT ;  /* 0x0000000b1a167212 */ /* 0x000fe200078e3cff */
[----:B------:R-:W-:Y:S01]  /*2ae0*/  @P3 VIADD R19, R19, 0x1 ;  /* 0x0000000113133836 */ /* 0x000fe20000000000 */
[----:B------:R-:W-:Y:S02]  /*2af0*/  ISETP.LT.AND.EX P0, PT, R2, RZ, PT, P0 ;  /* 0x000000ff0200720c */ /* 0x000fe40003f01300 */
[----:B------:R-:W-:Y:S02]  /*2b00*/  ISETP.GT.U32.AND P2, PT, R18, R27, PT ;  /* 0x0000001b1200720c */ /* 0x000fe40003f44070 */
[----:B------:R-:W-:Y:S02]  /*2b10*/  SEL R17, R17, 0x1, P0 ;  /* 0x0000000111117807 */ /* 0x000fe40000000000 */
[----:B------:R-:W-:Y:S02]  /*2b20*/  ISETP.GE.AND P0, PT, R22, RZ, PT ;  /* 0x000000ff1600720c */ /* 0x000fe40003f06270 */
[----:B------:R-:W-:-:S04]  /*2b30*/  IABS R16, R17 ;  /* 0x0000001100107213 */ /* 0x000fc80000000000 */
[----:B------:R-:W0:Y:S03]  /*2b40*/  I2F.U32.RP R2, R16 ;  /* 0x0000001000027306 */ /* 0x000e260000209000 */
[-C--:B------:R-:W-:Y:S01]  /*2b50*/  @!P2 IADD3 R27, PT, PT, R27, -R18.reuse, RZ ;  /* 0x800000121b1ba210 */ /* 0x080fe20007ffe0ff */
[----:B------:R-:W-:Y:S01]  /*2b60*/  @!P2 VIADD R23, R23, 0x1 ;  /* 0x000000011717a836 */ /* 0x000fe20000000000 */
[----:B------:R-:W-:Y:S02]  /*2b70*/  ISETP.NE.AND P2, PT, R9, RZ, PT ;  /* 0x000000ff0900720c */ /* 0x000fe40003f45270 */
[----:B------:R-:W-:Y:S01]  /*2b80*/  @!P0 IMAD.MOV R19, RZ, RZ, -R19 ;  /* 0x000000ffff138224 */ /* 0x000fe200078e0a13 */
[----:B------:R-:W-:Y:S02]  /*2b90*/  @!P1 LOP3.LUT R19, RZ, R11, RZ, 0x33, !PT ;  /* 0x0000000bff139212 */ /* 0x000fe400078e33ff */
[----:B------:R-:W-:-:S02]  /*2ba0*/  ISETP.GE.U32.AND P0, PT, R27, R18, PT ;  /* 0x000000121b00720c */ /* 0x000fc40003f06070 */
[----:B------:R-:W-:Y:S02]  /*2bb0*/  IABS R18, R10 ;  /* 0x0000000a00127213 */ /* 0x000fe40000000000 */
[----:B------:R-:W-:Y:S01]  /*2bc0*/  IABS R22, R19 ;  /* 0x0000001300167213 */ /* 0x000fe20000000000 */
[----:B0-----:R-:W0:Y:S02]  /*2bd0*/  MUFU.RCP R2, R2 ;  /* 0x0000000200027308 */ /* 0x001e240000001000 */
[----:B------:R-:W-:Y:S02]  /*2be0*/  IMAD.MOV R18, RZ, RZ, -R18 ;  /* 0x000000ffff127224 */ /* 0x000fe400078e0a12 */
[----:B------:R-:W-:-:S04]  /*2bf0*/  IMAD.HI.U32 R15, R15, R22, RZ ;  /* 0x000000160f0f7227 */ /* 0x000fc800078e00ff */
[----:B------:R-:W-:Y:S01]  /*2c00*/  IMAD R22, R15, R18, R22 ;  /* 0x000000120f167224 */ /* 0x000fe200078e0216 */
[----:B------:R-:W-:Y:S02]  /*2c10*/  LOP3.LUT R18, R0, R9, RZ, 0x3c, !PT ;  /* 0x0000000900127212 */ /* 0x000fe400078e3cff */
[----:B------:R-:W-:Y:S02]  /*2c20*/  @P0 IADD3 R23, PT, PT, R23, 0x1, RZ ;  /* 0x0000000117170810 */ /* 0x000fe40007ffe0ff */
[----:B------:R-:W-:Y:S02]  /*2c30*/  ISETP.GE.AND P1, PT, R18, RZ, PT ;  /* 0x000000ff1200720c */ /* 0x000fe40003f26270 */
[----:B------:R-:W-:Y:S02]  /*2c40*/  IABS R18, R4 ;  /* 0x0000000400127213 */ /* 0x000fe40000000000 */
[----:B------:R-:W-:Y:S01]  /*2c50*/  ISETP.GT.U32.AND P3, PT, R13, R22, PT ;  /* 0x000000160d00720c */ /* 0x000fe20003f64070 */
[----:B0-----:R-:W-:-:S04]  /*2c60*/  VIADD R24, R2, 0xffffffe ;  /* 0x0ffffffe02187836 */ /* 0x001fc80000000000 */
[----:B------:R-:W0:Y:S04]  /*2c70*/  F2I.FTZ.U32.TRUNC.NTZ R25, R24 ;  /* 0x0000001800197305 */ /* 0x000e28000021f000 */
[----:B------:R-:W-:Y:S01]  /*2c80*/  @!P1 IMAD.MOV R23, RZ, RZ, -R23 ;  /* 0x000000ffff179224 */ /* 0x000fe200078e0a17 */
[----:B------:R-:W-:-:S03]  /*2c90*/  @!P2 LOP3.LUT R23, RZ, R9, RZ, 0x33, !PT ;  /* 0x00000009ff17a212 */ /* 0x000fc600078e33ff */
[----:B------:R-:W-:Y:S01]  /*2ca0*/  @!P3 IMAD.IADD R22, R22, 0x1, -R13 ;  /* 0x000000011616b824 */ /* 0x000fe200078e0a0d */
[----:B------:R-:W-:Y:S02]  /*2cb0*/  @!P3 IADD3 R15, PT, PT, R15, 0x1, RZ ;  /* 0x000000010f0fb810 */ /* 0x000fe40007ffe0ff */
[----:B------:R-:W-:Y:S02]  /*2cc0*/  ISETP.NE.AND P3, PT, R8, RZ, PT ;  /* 0x000000ff0800720c */ /* 0x000fe40003f65270 */
[----:B------:R-:W-:Y:S01]  /*2cd0*/  ISETP.GE.U32.AND P6, PT, R22, R13, PT ;  /* 0x0000000d1600720c */ /* 0x000fe20003fc6070 */
[----:B0-----:R-:W-:Y:S02]  /*2ce0*/  IMAD.MOV R2, RZ, RZ, -R25 ;  /* 0x000000ffff027224 */ /* 0x001fe400078e0a19 */
[----:B------:R-:W-:Y:S01]  /*2cf0*/  HFMA2 R24, -RZ, RZ, 0, 0 ;  /* 0x00000000ff187431 */ /* 0x000fe200000001ff */
[----:B------:R-:W-:Y:S01]  /*2d00*/  IABS R13, R23 ;  /* 0x00000017000d7213 */ /* 0x000fe20000000000 */
[----:B------:R-:W-:Y:S01]  /*2d10*/  IMAD R27, R2, R16, RZ ;  /* 0x00000010021b7224 */ /* 0x000fe200078e02ff */
[----:B------:R-:W-:-:S03]  /*2d20*/  IABS R2, R17 ;  /* 0x0000001100027213 */ /* 0x000fc60000000000 */
[----:B------:R-:W-:-:S04]  /*2d30*/  IMAD.HI.U32 R27, R25, R27, R24 ;  /* 0x0000001b191b7227 */ /* 0x000fc800078e0018 */
[----:B------:R-:W-:Y:S02]  /*2d40*/  IMAD.MOV R2, RZ, RZ, -R2 ;  /* 0x000000ffff027224 */ /* 0x000fe400078e0a02 */
[----:B------:R-:W-:-:S04]  /*2d50*/  IMAD.HI.U32 R27, R27, R18, RZ ;  /* 0x000000121b1b7227 */ /* 0x000fc800078e00ff */
[----:B------:R-:W-:Y:S01]  /*2d60*/  IMAD R25, R27, R2, R18 ;  /* 0x000000021b197224 */ /* 0x000fe200078e0212 */
[----:B------:R-:W-:Y:S01]  /*2d70*/  IABS R2, R8 ;  /* 0x0000000800027213 */ /* 0x000fe20000000000 */
[----:B------:R-:W-:-:S03]  /*2d80*/  @P6 VIADD R15, R15, 0x1 ;  /* 0x000000010f0f6836 */ /* 0x000fc60000000000 */
[----:B------:R-:W-:Y:S01]  /*2d90*/  ISETP.GT.U32.AND P0, PT, R16, R25, PT ;  /* 0x000000191000720c */ /* 0x000fe20003f04070 */
[----:B------:R-:W-:-:S12]  /*2da0*/  IMAD.MOV R2, RZ, RZ, -R2 ;  /* 0x000000ffff027224 */ /* 0x000fd800078e0a02 */
[-C--:B------:R-:W-:Y:S01]  /*2db0*/  @!P0 IADD3 R25, PT, PT, R25, -R16.reuse, RZ ;  /* 0x8000001019198210 */ /* 0x080fe20007ffe0ff */
[----:B------:R-:W-:Y:S01]  /*2dc0*/  @!P0 VIADD R27, R27, 0x1 ;  /* 0x000000011b1b8836 */ /* 0x000fe20000000000 */
[----:B------:R-:W-:Y:S02]  /*2dd0*/  ISETP.NE.AND P0, PT, R17, RZ, PT ;  /* 0x000000ff1100720c */ /* 0x000fe40003f05270 */
[----:B------:R-:W-:Y:S01]  /*2de0*/  ISETP.GE.U32.AND P1, PT, R25, R16, PT ;  /* 0x000000101900720c */ /* 0x000fe20003f26070 */
[----:B------:R-:W-:Y:S01]  /*2df0*/  IMAD.HI.U32 R16, R14, R13, RZ ;  /* 0x0000000d0e107227 */ /* 0x000fe200078e00ff */
[----:B------:R-:W-:-:S03]  /*2e00*/  LOP3.LUT R14, R4, R17, RZ, 0x3c, !PT ;  /* 0x00000011040e7212 */ /* 0x000fc600078e3cff */
[----:B------:R-:W-:Y:S01]  /*2e10*/  IMAD R13, R16, R2, R13 ;  /* 0x00000002100d7224 */ /* 0x000fe200078e020d */
[----:B------:R-:W-:Y:S02]  /*2e20*/  ISETP.GE.AND P2, PT, R14, RZ, PT ;  /* 0x000000ff0e00720c */ /* 0x000fe40003f46270 */
[----:B------:R-:W-:-:S05]  /*2e30*/  LOP3.LUT R2, R19, R10, RZ, 0x3c, !PT ;  /* 0x0000000a13027212 */ /* 0x000fca00078e3cff */
[----:B------:R-:W-:Y:S02]  /*2e40*/  @P1 IADD3 R27, PT, PT, R27, 0x1, RZ ;  /* 0x000000011b1b1810 */ /* 0x000fe40007ffe0ff */
[----:B------:R-:W-:-:S04]  /*2e50*/  ISETP.GT.U32.AND P1, PT, R12, R13, PT ;  /* 0x0000000d0c00720c */ /* 0x000fc80003f24070 */
[----:B------:R-:W-:Y:S01]  /*2e60*/  @!P2 IMAD.MOV R27, RZ, RZ, -R27 ;  /* 0x000000ffff1ba224 */ /* 0x000fe200078e0a1b */
[----:B------:R-:W-:Y:S02]  /*2e70*/  ISETP.GE.AND P2, PT, R2, RZ, PT ;  /* 0x000000ff0200720c */ /* 0x000fe40003f46270 */
[----:B------:R-:W-:Y:S02]  /*2e80*/  LOP3.LUT R2, R23, R8, RZ, 0x3c, !PT ;  /* 0x0000000817027212 */ /* 0x000fe400078e3cff */
[----:B------:R-:W-:Y:S02]  /*2e90*/  @!P0 LOP3.LUT R27, RZ, R17, RZ, 0x33, !PT ;  /* 0x00000011ff1b8212 */ /* 0x000fe400078e33ff */
[----:B------:R-:W-:Y:S01]  /*2ea0*/  ISETP.GE.AND P0, PT, R2, RZ, PT ;  /* 0x000000ff0200720c */ /* 0x000fe20003f06270 */
[----:B------:R-:W-:Y:S02]  /*2eb0*/  IMAD.MOV R2, RZ, RZ, -R19 ;  /* 0x000000ffff027224 */ /* 0x000fe400078e0a13 */
[----:B------:R-:W-:-:S02]  /*2ec0*/  @!P1 IMAD.IADD R13, R13, 0x1, -R12 ;  /* 0x000000010d0d9824 */ /* 0x000fc400078e0a0c */
[----:B------:R-:W-:Y:S02]  /*2ed0*/  @!P1 VIADD R16, R16, 0x1 ;  /* 0x0000000110109836 */ /* 0x000fe40000000000 */
[----:B------:R-:W-:Y:S01]  /*2ee0*/  @!P2 IADD3 R15, PT, PT, -R15, RZ, RZ ;  /* 0x000000ff0f0fa210 */ /* 0x000fe20007ffe1ff */
[----:B------:R-:W-:Y:S01]  /*2ef0*/  IMAD R2, R11, R2, R26 ;  /* 0x000000020b027224 */ /* 0x000fe200078e021a */
[----:B------:R-:W-:Y:S01]  /*2f00*/  ISETP.GE.U32.AND P4, PT, R13, R12, PT ;  /* 0x0000000c0d00720c */ /* 0x000fe20003f86070 */
[C---:B------:R-:W-:Y:S01]  /*2f10*/  IMAD.WIDE R12, R27.reuse, UR9, RZ ;  /* 0x000000091b0c7c25 */ /* 0x040fe2000f8e02ff */
[----:B------:R-:W-:Y:S02]  /*2f20*/  IADD3 R27, PT, PT, -R27, RZ, RZ ;  /* 0x000000ff1b1b7210 */ /* 0x000fe40007ffe1ff */
[----:B------:R-:W-:Y:S01]  /*2f30*/  @!P5 LOP3.LUT R15, RZ, R10, RZ, 0x33, !PT ;  /* 0x0000000aff0fd212 */ /* 0x000fe200078e33ff */
[----:B------:R-:W-:-:S03]  /*2f40*/  IMAD.WIDE R24, R2, UR4, RZ ;  /* 0x0000000402187c25 */ /* 0x000fc6000f8e02ff */
[----:B------:R-:W-:Y:S01]  /*2f50*/  IADD3 R11, PT, PT, -R15, RZ, RZ ;  /* 0x000000ff0f0b7210 */ /* 0x000fe20007ffe1ff */
[----:B------:R-:W-:Y:S01]  /*2f60*/  IMAD.WIDE.U32 R12, R3, UR12, R12 ;  /* 0x0000000c030c7c25 */ /* 0x000fe2000f8e000c */
[----:B------:R-:W-:-:S03]  /*2f70*/  UIMAD UR12, UR22, UR12, URZ ;  /* 0x0000000c160c72a4 */ /* 0x000fc6000f8e02ff */
[----:B------:R-:W-:Y:S02]  /*2f80*/  @P4 VIADD R16, R16, 0x1 ;  /* 0x0000000110104836 */ /* 0x000fe40000000000 */
[----:B------:R-:W-:Y:S01]  /*2f90*/  IMAD R13, R3, UR5, R13 ;  /* 0x00000005030d7c24 */ /* 0x000fe2000f8e020d */
[----:B------:R-:W0:Y:S01]  /*2fa0*/  LDCU.64 UR4, c[0x0][0x420] ;  /* 0x00008400ff0477ac */ /* 0x000e220008000a00 */
[----:B------:R-:W-:Y:S01]  /*2fb0*/  @!P0 IMAD.MOV R16, RZ, RZ, -R16 ;  /* 0x000000ffff108224 */ /* 0x000fe200078e0a10 */
[----:B------:R-:W-:Y:S01]  /*2fc0*/  @!P3 LOP3.LUT R16, RZ, R8, RZ, 0x33, !PT ;  /* 0x00000008ff10b212 */ /* 0x000fe200078e33ff */
[----:B------:R-:W-:Y:S02]  /*2fd0*/  IMAD R27, R17, R27, R4 ;  /* 0x0000001b111b7224 */ /* 0x000fe400078e0204 */
[----:B------:R-:W-:Y:S02]  /*2fe0*/  IMAD.MOV R4, RZ, RZ, -R23 ;  /* 0x000000ffff047224 */ /* 0x000fe400078e0a17 */
[----:B------:R-:W-:-:S04]  /*2ff0*/  IMAD.WIDE R12, R27, UR8, R12 ;  /* 0x000000081b0c7c25 */ /* 0x000fc8000f8e020c */
[----:B------:R-:W-:Y:S02]  /*3000*/  IMAD.MOV R3, RZ, RZ, -R16 ;  /* 0x000000ffff037224 */ /* 0x000fe400078e0a10 */
[----:B------:R-:W-:-:S04]  /*3010*/  IMAD.WIDE R14, R15, UR6, RZ ;  /* 0x000000060f0e7c25 */ /* 0x000fc8000f8e02ff */
[----:B------:R-:W-:Y:S01]  /*3020*/  IMAD R4, R9, R4, R0 ;  /* 0x0000000409047224 */ /* 0x000fe200078e0200 */
[----:B------:R-:W-:Y:S01]  /*3030*/  IADD3 R0, P1, P0, R14, R12, R24 ;  /* 0x0000000c0e007210 */ /* 0x000fe2000783e018 */
[----:B------:R-:W-:Y:S02]  /*3040*/  IMAD R11, R10, R11, R19 ;  /* 0x0000000b0a0b7224 */ /* 0x000fe400078e0213 */
[----:B------:R-:W-:Y:S01]  /*3050*/  IMAD R3, R8, R3, R23 ;  /* 0x0000000308037224 */ /* 0x000fe200078e0217 */
[----:B------:R-:W-:Y:S01]  /*3060*/  IADD3.X R13, PT, PT, R15, R13, R25, P1, P0 ;  /* 0x0000000d0f0d7210 */ /* 0x000fe20000fe0419 */
[----:B------:R-:W-:-:S04]  /*3070*/  IMAD.WIDE R8, R4, UR12, RZ ;  /* 0x0000000c04087c25 */ /* 0x000fc8000f8e02ff */
        /* <DEDUP_REMOVED lines=11> */
.L_x_421:
[----:B------:R-:W0:Y:S01]  /*3130*/  LDC.64 R2, c[0x0][0x420] ;  /* 0x00010800ff027b82 */ /* 0x000e220000000a00 */
[----:B------:R-:W-:-:S05]  /*3140*/  IADD3 R12, PT, PT, R12, UR20, RZ ;  /* 0x000000140c0c7c10 */ /* 0x000fca000fffe0ff */
[----:B0-----:R-:W-:-:S05]  /*3150*/  IMAD.WIDE.U32 R2, R12, 0x4, R2 ;  /* 0x000000040c027825 */ /* 0x001fca00078e0002 */
[----:B------:R1:W-:Y:S02]  /*3160*/  STG.E desc[UR10][R2.64], R20 ;  /* 0x0000001402007986 */ /* 0x0003e4000c10190a */
.L_x_420:
[----:B------:R-:W-:Y:S05]  /*3170*/  BSYNC.RECONVERGENT B1 ;  /* 0x0000000000017941 */ /* 0x000fea0003800200 */
.L_x_419:
        /* <DEDUP_REMOVED lines=17> */
.L_x_428:
[----:B------:R-:W-:Y:S05]  /*3290*/  BSYNC.RECONVERGENT B0 ;  /* 0x0000000000007941 */ /* 0x000fea0003800200 */
.L_x_427:
[----:B------:R-:W-:Y:S01]  /*32a0*/  BAR.SYNC.DEFER_BLOCKING 0x0 ;  /* 0x0000000000007b1d */ /* 0x000fe20000010000 */
[----:B------:R-:W-:Y:S01]  /*32b0*/  UISETP.GE.AND UP0, UPT, UR6, 0x1, UPT ;  /* 0x000000010600788c */ /* 0x000fe2000bf06270 */
[----:B------:R-:W-:Y:S01]  /*32c0*/  SHF.R.U32.HI R12, RZ, 0x4, R7 ;  /* 0x00000004ff0c7819 */ /* 0x000fe20000011607 */
[----:B------:R-:W-:Y:S01]  /*32d0*/  IMAD.SHL.U32 R7, R7, 0x4, RZ ;  /* 0x0000000407077824 */ /* 0x000fe200078e00ff */
[----:B------:R-:W-:Y:S02]  /*32e0*/  MOV R0, RZ ;  /* 0x000000ff00007202 */ /* 0x000fe40000000f00 */
[----:B0-----:R-:W-:Y:S01]  /*32f0*/  CS2R R2, SRZ ;  /* 0x0000000000027805 */ /* 0x001fe2000001ff00 */
[----:B------:R-:W-:-:S03]  /*3300*/  IMAD.MOV.U32 R5, RZ, RZ, RZ ;  /* 0x000000ffff057224 */ /* 0x000fc600078e00ff */
[----:B------:R-:W-:Y:S05]  /*3310*/  BRA.U !UP0, `(.L_x_429) ;  /* 0x0000001108d07547 */ /* 0x000fea000b800000 */
[----:B------:R-:W0:Y:S01]  /*3320*/  LDCU UR9, c[0x0][0x44c] ;  /* 0x00008980ff0977ac */ /* 0x000e220008000800 */
[----:B------:R-:W-:Y:S01]  /*3330*/  IMAD.MOV.U32 R13, RZ, RZ, RZ ;  /* 0x000000ffff0d7224 */ /* 0x000fe200078e00ff */
[----:B------:R-:W-:Y:S02]  /*3340*/  CS2R R10, SRZ ;  /* 0x00000000000a7805 */ /* 0x000fe4000001ff00 */
[----:B------:R-:W-:Y:S01]  /*3350*/  CS2R R8, SRZ ;  /* 0x0000000000087805 */ /* 0x000fe2000001ff00 */
[----:B------:R-:W1:Y:S01]  /*3360*/  LDCU.64 UR4, c[0x0][0x3f8] ;  /* 0x00007f00ff0477ac */ /* 0x000e620008000a00 */
[----:B------:R-:W-:Y:S02]  /*3370*/  UISETP.GE.U32.AND UP0, UPT, UR6, 0x4, UPT ;  /* 0x000000040600788c */ /* 0x000fe4000bf06070 */
[----:B------:R-:W-:Y:S02]  /*3380*/  UIADD3 UR12, UPT, UPT, UR21, -UR20, URZ ;  /* 0x80000014150c7290 */ /* 0x000fe4000fffe0ff */
[----:B------:R-:W-:-:S02]  /*3390*/  ULOP3.LUT UR8, UR6, 0x3, URZ, 0xc0, !UPT ;  /* 0x0000000306087892 */ /* 0x000fc4000f8ec0ff */
[----:B0-----:R-:W-:Y:S02]  /*33a0*/  UIMAD UR7, UR20, UR9, URZ ;  /* 0x00000009140772a4 */ /* 0x001fe4000f8e02ff */
[----:B------:R-:W-:-:S04]  /*33b0*/  UIMAD UR9, UR21, UR9, URZ ;  /* 0x00000009150972a4 */ /* 0x000fc8000f8e02ff */
[----:B------:R-:W-:Y:S01]  /*33c0*/  IMAD.U32 R15, RZ, RZ, UR7 ;  /* 0x00000007ff0f7e24 */ /* 0x000fe2000f8e00ff */
[----:B------:R-:W-:-:S04]  /*33d0*/  IADD3 R0, P0, PT, R7, UR7, RZ ;  /* 0x0000000707007c10 */ /* 0x000fc8000ff1e0ff */
        /* <DEDUP_REMOVED lines=29> */
.L_x_433:
        /* <DEDUP_REMOVED lines=133> */
.L_x_432:
        /* <DEDUP_REMOVED lines=73> */
.L_x_434:
[----:B------:R-:W-:-:S09]  /*4290*/  UISETP.NE.OR UP1, UPT, UR5, URZ, UP1 ;  /* 0x000000ff0500728c */ /* 0x000fd20008f25670 */
[----:B------:R-:W-:Y:S05]  /*42a0*/  BRA.U !UP1, `(.L_x_430) ;  /* 0x0000000109947547 */ /* 0x000fea000b800000 */
.L_x_431:
[----:B------:R-:W-:-:S13]  /*42b0*/  ISETP.GE.AND P0, PT, R12, UR12, PT ;  /* 0x0000000c0c007c0c */ /* 0x000fda000bf06270 */
.L_x_435:
        /* <DEDUP_REMOVED lines=36> */
.L_x_430:
        /* <DEDUP_REMOVED lines=10> */
.L_x_436:
        /* <DEDUP_REMOVED lines=12> */
.L_x_429:
        /* <DEDUP_REMOVED lines=24> */
[----:B------:R-:W-:Y:S01]  /*47e0*/  LOP3.LUT R6, R13, UR22, RZ, 0x3c, !PT ;  /* 0x000000160d067c12 */ /* 0x000fe2000f8e3cff */
[----:B0-----:R-:W0:Y:S03]  /*47f0*/  MUFU.RCP R4, R4 ;  /* 0x0000000400047308 */ /* 0x001e260000001000 */
[----:B------:R-:W-:Y:S02]  /*4800*/  ISETP.GT.U32.AND P1, PT, R10, R15, PT ;  /* 0x0000000f0a00720c */ /* 0x000fe40003f24070 */
[----:B------:R-:W-:-:S11]  /*4810*/  ISETP.GE.AND P0, PT, R6, RZ, PT ;  /* 0x000000ff0600720c */ /* 0x000fd60003f06270 */
[----:B------:R-:W-:Y:S01]  /*4820*/  @!P1 IMAD.IADD R15, R15, 0x1, -R10 ;  /* 0x000000010f0f9824 */ /* 0x000fe200078e0a0a */
[----:B------:R-:W-:Y:S01]  /*4830*/  @!P1 IADD3 R11, PT, PT, R11, 0x1, RZ ;  /* 0x000000010b0b9810 */ /* 0x000fe20007ffe0ff */
[----:B0-----:R-:W-:Y:S01]  /*4840*/  VIADD R14, R4, 0xffffffe ;  /* 0x0ffffffe040e7836 */ /* 0x001fe20000000000 */
[----:B------:R-:W-:Y:S02]  /*4850*/  ISETP.NE.AND P1, PT, RZ, UR22, PT ;  /* 0x00000016ff007c0c */ /* 0x000fe4000bf25270 */
[----:B------:R-:W-:Y:S02]  /*4860*/  ISETP.GE.U32.AND P2, PT, R15, R10, PT ;  /* 0x0000000a0f00720c */ /* 0x000fe40003f46070 */
[----:B------:R-:W0:Y:S11]  /*4870*/  F2I.FTZ.U32.TRUNC.NTZ R15, R14 ;  /* 0x0000000e000f7305 */ /* 0x000e36000021f000 */
[----:B------:R-:W-:-:S02]  /*4880*/  @P2 VIADD R11, R11, 0x1 ;  /* 0x000000010b0b2836 */ /* 0x000fc40000000000 */
[----:B0-----:R-:W-:-:S03]  /*4890*/  IMAD.MOV R17, RZ, RZ, -R15 ;  /* 0x000000ffff117224 */ /* 0x001fc600078e0a0f */
[----:B------:R-:W-:Y:S02]  /*48a0*/  @!P0 IADD3 R11, PT, PT, -R11, RZ, RZ ;  /* 0x000000ff0b0b8210 */ /* 0x000fe40007ffe1ff */
[----:B------:R-:W-:Y:S01]  /*48b0*/  @!P1 LOP3.LUT R11, RZ, UR22, RZ, 0x33, !PT ;  /* 0x00000016ff0b9c12 */ /* 0x000fe2000f8e33ff */
[----:B------:R-:W-:Y:S01]  /*48c0*/  IMAD R6, R17, R8, RZ ;  /* 0x0000000811067224 */ /* 0x000fe200078e02ff */
[----:B------:R-:W-:-:S03]  /*48d0*/  MOV R14, RZ ;  /* 0x000000ff000e7202 */ /* 0x000fc60000000f00 */
[----:B------:R-:W-:Y:S02]  /*48e0*/  IMAD R10, R11, UR22, RZ ;  /* 0x000000160b0a7c24 */ /* 0x000fe4000f8e02ff */
[----:B------:R-:W-:Y:S01]  /*48f0*/  IMAD.HI.U32 R6, R15, R6, R14 ;  /* 0x000000060f067227 */ /* 0x000fe200078e000e */
[----:B------:R-:W-:-:S03]  /*4900*/  LOP3.LUT R14, R7, 0x3c, RZ, 0xc0, !PT ;  /* 0x0000003c070e7812 */ /* 0x000fc600078ec0ff */
[----:B------:R-:W-:-:S05]  /*4910*/  IMAD.IADD R12, R13, 0x1, -R10 ;  /* 0x000000010d0c7824 */ /* 0x000fca00078e0a0a */
[----:B------:R-:W-:Y:S02]  /*4920*/  IABS R4, R12 ;  /* 0x0000000c00047213 */ /* 0x000fe40000000000 */
[----:B------:R-:W-:-:S03]  /*4930*/  LOP3.LUT R12, R12, R9, RZ, 0x3c, !PT ;  /* 0x000000090c0c7212 */ /* 0x000fc600078e3cff */
[----:B------:R-:W-:Y:S01]  /*4940*/  IMAD.HI.U32 R6, R6, R4, RZ ;  /* 0x0000000406067227 */ /* 0x000fe200078e00ff */
[----:B------:R-:W-:-:S03]  /*4950*/  ISETP.GE.AND P1, PT, R12, RZ, PT ;  /* 0x000000ff0c00720c */ /* 0x000fc60003f26270 */
[----:B------:R-:W-:-:S04]  /*4960*/  IMAD.MOV R15, RZ, RZ, -R6 ;  /* 0x000000ffff0f7224 */ /* 0x000fc800078e0a06 */
[----:B------:R-:W-:Y:S01]  /*4970*/  IMAD R15, R8, R15, R4 ;  /* 0x0000000f080f7224 */ /* 0x000fe200078e0204 */
[----:B------:R-:W-:-:S04]  /*4980*/  SHF.R.S32.HI R4, RZ, 0x1f, R11 ;  /* 0x0000001fff047819 */ /* 0x000fc8000001140b */
[----:B------:R-:W-:Y:S01]  /*4990*/  ISETP.GT.U32.AND P0, PT, R8, R15, PT ;  /* 0x0000000f0800720c */ /* 0x000fe20003f04070 */
[----:B-1----:R-:W-:-:S12]  /*49a0*/  IMAD R4, R4, UR4, RZ ;  /* 0x0000000404047c24 */ /* 0x002fd8000f8e02ff */
[-C--:B------:R-:W-:Y:S01]  /*49b0*/  @!P0 IADD3 R15, PT, PT, R15, -R8.reuse, RZ ;  /* 0x800000080f0f8210 */ /* 0x080fe20007ffe0ff */
[----:B------:R-:W-:Y:S01]  /*49c0*/  @!P0 VIADD R6, R6, 0x1 ;  /* 0x0000000106068836 */ /* 0x000fe20000000000 */
[----:B------:R-:W-:Y:S02]  /*49d0*/  ISETP.NE.AND P0, PT, R9, RZ, PT ;  /* 0x000000ff0900720c */ /* 0x000fe40003f05270 */
[----:B------:R-:W-:Y:S01]  /*49e0*/  ISETP.GE.U32.AND P2, PT, R15, R8, PT ;  /* 0x000000080f00720c */ /* 0x000fe20003f46070 */
[----:B------:R-:W-:-:S03]  /*49f0*/  HFMA2 R15, -RZ, RZ, 0, 0 ;  /* 0x00000000ff0f7431 */ /* 0x000fc600000001ff */
[----:B------:R-:W-:-:S04]  /*4a00*/  IMAD.WIDE.U32 R14, R11, UR4, R14 ;  /* 0x000000040b0e7c25 */ /* 0x000fc8000f8e000e */
[----:B------:R-:W-:Y:S01]  /*4a10*/  IMAD R11, R11, UR5, R4 ;  /* 0x000000050b0b7c24 */ /* 0x000fe2000f8e0204 */
[----:B------:R-:W0:Y:S04]  /*4a20*/  LDCU.64 UR4, c[0x0][0x3f0] ;  /* 0x00007e00ff0477ac */ /* 0x000e280008000a00 */
[----:B------:R-:W-:Y:S01]  /*4a30*/  @P2 IADD3 R6, PT, PT, R6, 0x1, RZ ;  /* 0x0000000106062810 */ /* 0x000fe20007ffe0ff */
[----:B------:R-:W-:-:S04]  /*4a40*/  IMAD.IADD R15, R15, 0x1, R11 ;  /* 0x000000010f0f7824 */ /* 0x000fc800078e020b */
[----:B------:R-:W-:Y:S01]  /*4a50*/  @!P1 IMAD.MOV R6, RZ, RZ, -R6 ;  /* 0x000000ffff069224 */ /* 0x000fe200078e0a06 */
[----:B------:R-:W-:-:S04]  /*4a60*/  @!P0 LOP3.LUT R6, RZ, R9, RZ, 0x33, !PT ;  /* 0x00000009ff068212 */ /* 0x000fc800078e33ff */
[----:B------:R-:W-:Y:S01]  /*4a70*/  SHF.R.S32.HI R4, RZ, 0x1f, R6 ;  /* 0x0000001fff047819 */ /* 0x000fe20000011406 */
[C---:B------:R-:W-:Y:S02]  /*4a80*/  IMAD R10, R6.reuse, R9, R10 ;  /* 0x00000009060a7224 */ /* 0x040fe400078e020a */
[----:B---3--:R-:W-:-:S03]  /*4a90*/  IMAD.WIDE.U32 R14, R6, UR8, R14 ;  /* 0x00000008060e7c25 */ /* 0x008fc6000f8e000e */
[----:B------:R-:W-:Y:S01]  /*4aa0*/  IADD3 R10, PT, PT, R13, -R10, RZ ;  /* 0x8000000a0d0a7210 */ /* 0x000fe20007ffe0ff */
[----:B------:R-:W-:-:S04]  /*4ab0*/  IMAD R7, R4, UR8, RZ ;  /* 0x0000000804077c24 */ /* 0x000fc8000f8e02ff */
[----:B------:R-:W-:Y:S01]  /*4ac0*/  IMAD R9, R6, UR9, R7 ;  /* 0x0000000906097c24 */ /* 0x000fe2000f8e0207 */
[----:B------:R-:W-:-:S03]  /*4ad0*/  SHF.R.S32.HI R7, RZ, 0x1f, R10 ;  /* 0x0000001fff077819 */ /* 0x000fc6000001140a */
[----:B------:R-:W-:Y:S02]  /*4ae0*/  IMAD.IADD R15, R15, 0x1, R9 ;  /* 0x000000010f0f7824 */ /* 0x000fe400078e0209 */
        /* <DEDUP_REMOVED lines=8> */
        .weak           $__internal_11_$__cuda_sm20_div_s64
        .type           $__internal_11_$__cuda_sm20_div_s64,@function
        .size           $__internal_11_$__cuda_sm20_div_s64,(.L_x_7099 - $__internal_11_$__cuda_sm20_div_s64)
$__internal_11_$__cuda_sm20_div_s64:
        /* <DEDUP_REMOVED lines=19> */
[----:B------:R-:W-:-:S04]  /*4ca0*/  IMAD.HI.U32 R12, R29, R0, RZ ;  /* 0x000000001d0c7227 */ /* 0x000fc800078e00ff */
[----:B------:R-:W-:-:S04]  /*4cb0*/  IMAD.WIDE.U32 R18, P0, R28, R0, R18 ;  /* 0x000000001c127225 */ /* 0x000fc80007800012 */
[C---:B------:R-:W-:Y:S02]  /*4cc0*/  IMAD R0, R29.reuse, R0, RZ ;  /* 0x000000001d007224 */ /* 0x040fe400078e02ff */
[----:B------:R-:W-:-:S04]  /*4cd0*/  IMAD.HI.U32 R13, P1, R29, R13, R18 ;  /* 0x0000000d1d0d7227 */ /* 0x000fc80007820012 */
[----:B------:R-:W-:Y:S01]  /*4ce0*/  IMAD.X R12, R12, 0x1, R29, P0 ;  /* 0x000000010c0c7824 */ /* 0x000fe200000e061d */
[----:B------:R-:W-:-:S04]  /*4cf0*/  IADD3 R19, P0, PT, R0, R13, RZ ;  /* 0x0000000d00137210 */ /* 0x000fc80007f1e0ff */
[----:B------:R-:W-:Y:S01]  /*4d00*/  IADD3.X R13, PT, PT, RZ, RZ, R12, P0, P1 ;  /* 0x000000ffff0d7210 */ /* 0x000fe200007e240c */
[----:B------:R-:W-:Y:S01]  /*4d10*/  IMAD.WIDE.U32 R28, R19, R22, RZ ;  /* 0x00000016131c7225 */ /* 0x000fe200078e00ff */
[----:B------:R-:W-:-:S03]  /*4d20*/  ISETP.GE.AND P1, PT, R17, RZ, PT ;  /* 0x000000ff1100720c */ /* 0x000fc60003f26270 */
[----:B------:R-:W-:Y:S01]  /*4d30*/  IMAD R0, R19, R23, R29 ;  /* 0x0000001713007224 */ /* 0x000fe200078e021d */
[----:B------:R-:W-:-:S03]  /*4d40*/  IADD3 R12, P0, PT, RZ, -R28, RZ ;  /* 0x8000001cff0c7210 */ /* 0x000fc60007f1e0ff */
[----:B------:R-:W-:Y:S02]  /*4d50*/  IMAD R0, R13, R22, R0 ;  /* 0x000000160d007224 */ /* 0x000fe400078e0200 */
[----:B------:R-:W-:-:S04]  /*4d60*/  IMAD.HI.U32 R18, R19, R12, RZ ;  /* 0x0000000c13127227 */ /* 0x000fc800078e00ff */
[----:B------:R-:W-:-:S04]  /*4d70*/  IMAD.X R0, RZ, RZ, ~R0, P0 ;  /* 0x000000ffff007224 */ /* 0x000fc800000e0e00 */
[----:B------:R-:W-:-:S04]  /*4d80*/  IMAD.WIDE.U32 R18, P0, R19, R0, R18 ;  /* 0x0000000013127225 */ /* 0x000fc80007800012 */
[----:B------:R-:W-:-:S04]  /*4d90*/  IMAD.HI.U32 R12, P3, R13, R12, R18 ;  /* 0x0000000c0d0c7227 */ /* 0x000fc80007860012 */
[----:B------:R-:W-:-:S05]  /*4da0*/  IMAD.HI.U32 R18, R13, R0, RZ ;  /* 0x000000000d127227 */ /* 0x000fca00078e00ff */
[----:B------:R-:W-:Y:S01]  /*4db0*/  IADD3.X R25, PT, PT, R18, R13, RZ, P0, !PT ;  /* 0x0000000d12197210 */ /* 0x000fe200007fe4ff */
[----:B------:R-:W-:Y:S01]  /*4dc0*/  IMAD R13, R13, R0, RZ ;  /* 0x000000000d0d7224 */ /* 0x000fe200078e02ff */
[----:B------:R-:W-:-:S04]  /*4dd0*/  IADD3 R19, P0, PT, RZ, -R24, RZ ;  /* 0x80000018ff137210 */ /* 0x000fc80007f1e0ff */
[----:B------:R-:W-:Y:S01]  /*4de0*/  IADD3 R13, P2, PT, R13, R12, RZ ;  /* 0x0000000c0d0d7210 */ /* 0x000fe20007f5e0ff */
[----:B------:R-:W-:Y:S01]  /*4df0*/  IMAD.X R12, RZ, RZ, ~R17, P0 ;  /* 0x000000ffff0c7224 */ /* 0x000fe200000e0e11 */
[----:B------:R-:W-:Y:S01]  /*4e00*/  SEL R0, R19, R24, !P1 ;  /* 0x0000001813007207 */ /* 0x000fe20004800000 */
[----:B------:R-:W-:Y:S01]  /*4e10*/  IMAD.MOV.U32 R19, RZ, RZ, RZ ;  /* 0x000000ffff137224 */ /* 0x000fe200078e00ff */
[----:B------:R-:W-:Y:S02]  /*4e20*/  IADD3.X R25, PT, PT, RZ, RZ, R25, P2, P3 ;  /* 0x000000ffff197210 */ /* 0x000fe400017e6419 */
[----:B------:R-:W-:Y:S01]  /*4e30*/  SEL R12, R12, R17, !P1 ;  /* 0x000000110c0c7207 */ /* 0x000fe20004800000 */
[----:B------:R-:W-:-:S04]  /*4e40*/  IMAD.HI.U32 R18, R13, R0, RZ ;  /* 0x000000000d127227 */ /* 0x000fc800078e00ff */
[----:B------:R-:W-:-:S04]  /*4e50*/  IMAD.WIDE.U32 R18, R13, R12, R18 ;  /* 0x0000000c0d127225 */ /* 0x000fc800078e0012 */
[----:B------:R-:W-:-:S04]  /*4e60*/  IMAD.HI.U32 R18, P2, R25, R0, R18 ;  /* 0x0000000019127227 */ /* 0x000fc80007840012 */
[----:B------:R-:W-:-:S05]  /*4e70*/  IMAD R19, R25, R12, RZ ;  /* 0x0000000c19137224 */ /* 0x000fca00078e02ff */
[----:B------:R-:W-:-:S05]  /*4e80*/  IADD3 R19, P1, PT, R19, R18, RZ ;  /* 0x0000001213137210 */ /* 0x000fca0007f3e0ff */
[----:B------:R-:W-:-:S04]  /*4e90*/  IMAD.WIDE.U32 R28, R19, R22, RZ ;  /* 0x00000016131c7225 */ /* 0x000fc800078e00ff */
[----:B------:R-:W-:Y:S01]  /*4ea0*/  IMAD R18, R19, R23, R29 ;  /* 0x0000001713127224 */ /* 0x000fe200078e021d */
[----:B------:R-:W-:Y:S01]  /*4eb0*/  IADD3 R13, P0, PT, -R28, R0, RZ ;  /* 0x000000001c0d7210 */ /* 0x000fe20007f1e1ff */
[----:B------:R-:W-:-:S04]  /*4ec0*/  IMAD.HI.U32 R0, R25, R12, RZ ;  /* 0x0000000c19007227 */ /* 0x000fc800078e00ff */
[----:B------:R-:W-:Y:S01]  /*4ed0*/  IMAD.X R0, RZ, RZ, R0, P2 ;  /* 0x000000ffff007224 */ /* 0x000fe200010e0600 */
[----:B------:R-:W-:-:S03]  /*4ee0*/  ISETP.GE.U32.AND P2, PT, R13, R22, PT ;  /* 0x000000160d00720c */ /* 0x000fc60003f46070 */
[----:B------:R-:W-:Y:S01]  /*4ef0*/  IMAD.X R25, RZ, RZ, R0, P1 ;  /* 0x000000ffff197224 */ /* 0x000fe200008e0600 */
[----:B------:R-:W-:-:S03]  /*4f00*/  IADD3 R0, P1, PT, R13, -R22, RZ ;  /* 0x800000160d007210 */ /* 0x000fc60007f3e0ff */
[----:B------:R-:W-:Y:S02]  /*4f10*/  IMAD R29, R25, R22, R18 ;  /* 0x00000016191d7224 */ /* 0x000fe400078e0212 */
[----:B------:R-:W-:-:S03]  /*4f20*/  IMAD.MOV.U32 R18, RZ, RZ, R14 ;  /* 0x000000ffff127224 */ /* 0x000fc600078e000e */
[----:B------:R-:W-:-:S04]  /*4f30*/  IADD3.X R29, PT, PT, ~R29, R12, RZ, P0, !PT ;  /* 0x0000000c1d1d7210 */ /* 0x000fc800007fe5ff */
[----:B------:R-:W-:-:S04]  /*4f40*/  ISETP.GE.U32.AND.EX P2, PT, R29, R23, PT, P2 ;  /* 0x000000171d00720c */ /* 0x000fc80003f46120 */
[----:B------:R-:W-:Y:S01]  /*4f50*/  SEL R13, R0, R13, P2 ;  /* 0x0000000d000d7207 */ /* 0x000fe20001000000 */
[----:B------:R-:W-:Y:S01]  /*4f60*/  IMAD.X R0, R29, 0x1, ~R23, P1 ;  /* 0x000000011d007824 */ /* 0x000fe200008e0e17 */
[----:B------:R-:W-:Y:S02]  /*4f70*/  IADD3 R12, P1, PT, R19, 0x1, RZ ;  /* 0x00000001130c7810 */ /* 0x000fe40007f3e0ff */
[----:B------:R-:W-:Y:S02]  /*4f80*/  ISETP.GE.U32.AND P0, PT, R13, R22, PT ;  /* 0x000000160d00720c */ /* 0x000fe40003f06070 */
[----:B------:R-:W-:Y:S01]  /*4f90*/  SEL R29, R0, R29, P2 ;  /* 0x0000001d001d7207 */ /* 0x000fe20001000000 */
[----:B------:R-:W-:Y:S01]  /*4fa0*/  IMAD.X R0, RZ, RZ, R25, P1 ;  /* 0x000000ffff007224 */ /* 0x000fe200008e0619 */
[----:B------:R-:W-:Y:S02]  /*4fb0*/  SEL R12, R12, R19, P2 ;  /* 0x000000130c0c7207 */ /* 0x000fe40001000000 */
[----:B------:R-:W-:-:S02]  /*4fc0*/  ISETP.GE.U32.AND.EX P1, PT, R29, R23, PT, P0 ;  /* 0x000000171d00720c */ /* 0x000fc40003f26100 */
[----:B------:R-:W-:Y:S02]  /*4fd0*/  SEL R0, R0, R25, P2 ;  /* 0x0000001900007207 */ /* 0x000fe40001000000 */
[----:B------:R-:W-:-:S04]  /*4fe0*/  IADD3 R19, P0, PT, R12, 0x1, RZ ;  /* 0x000000010c137810 */ /* 0x000fc80007f1e0ff */
[----:B------:R-:W-:Y:S01]  /*4ff0*/  SEL R19, R19, R12, P1 ;  /* 0x0000000c13137207 */ /* 0x000fe20000800000 */
[----:B------:R-:W-:Y:S01]  /*5000*/  IMAD.X R13, RZ, RZ, R0, P0 ;  /* 0x000000ffff0d7224 */ /* 0x000fe200000e0600 */
[----:B------:R-:W-:Y:S02]  /*5010*/  LOP3.LUT R12, R15, R17, RZ, 0x3c, !PT ;  /* 0x000000110f0c7212 */ /* 0x000fe400078e3cff */
[----:B------:R-:W-:Y:S02]  /*5020*/  ISETP.NE.U32.AND P0, PT, R16, RZ, PT ;  /* 0x000000ff1000720c */ /* 0x000fe40003f05070 */
[----:B------:R-:W-:Y:S02]  /*5030*/  SEL R13, R13, R0, P1 ;  /* 0x000000000d0d7207 */ /* 0x000fe40000800000 */
[----:B------:R-:W-:Y:S02]  /*5040*/  IADD3 R0, P1, PT, RZ, -R19, RZ ;  /* 0x80000013ff007210 */ /* 0x000fe40007f3e0ff */
[----:B------:R-:W-:-:S02]  /*5050*/  ISETP.GE.AND P2, PT, R12, RZ, PT ;  /* 0x000000ff0c00720c */ /* 0x000fc40003f46270 */
[----:B------:R-:W-:Y:S02]  /*5060*/  IADD3.X R12, PT, PT, RZ, ~R13, RZ, P1, !PT ;  /* 0x8000000dff0c7210 */ /* 0x000fe40000ffe4ff */
[----:B------:R-:W-:Y:S01]  /*5070*/  SEL R0, R0, R19, !P2 ;  /* 0x0000001300007207 */ /* 0x000fe20005000000 */
[----:B------:R-:W-:Y:S01]  /*5080*/  IMAD.MOV.U32 R19, RZ, RZ, 0x0 ;  /* 0x00000000ff137424 */ /* 0x000fe200078e00ff */
[----:B------:R-:W-:Y:S02]  /*5090*/  ISETP.NE.AND.EX P0, PT, R15, RZ, PT, P0 ;  /* 0x000000ff0f00720c */ /* 0x000fe40003f05300 */
[----:B------:R-:W-:Y:S02]  /*50a0*/  SEL R12, R12, R13, !P2 ;  /* 0x0000000d0c0c7207 */ /* 0x000fe40005000000 */
[----:B------:R-:W-:Y:S02]  /*50b0*/  SEL R0, R0, 0xffffffff, P0 ;  /* 0xffffffff00007807 */ /* 0x000fe40000000000 */
[----:B------:R-:W-:Y:S01]  /*50c0*/  SEL R13, R12, 0xffffffff, P0 ;  /* 0xffffffff0c0d7807 */ /* 0x000fe20000000000 */
[----:B------:R-:W-:Y:S06]  /*50d0*/  RET.REL.NODEC R18 `(_ZN5flash32flash_fwd_splitkv_combine_kernelI23Flash_fwd_kernel_traitsILi64ELi64ELi256ELi4ELb0ELb0EN7cutlass6half_tE19Flash_kernel_traitsILi64ELi64ELi256ELi4ES3_EELi8ELi3ELb1EEEvNS_16Flash_fwd_paramsE) ;  /* 0xffffffac12c87950 */ /* 0x000fec0003c3ffff */
.L_x_437:
        /* <DEDUP_REMOVED lines=10> */
.L_x_7099:


//--------------------- .text._ZN5flash32flash_fwd_splitkv_combine_kernelI23Flash_fwd_kernel_traitsILi64ELi64ELi256ELi4ELb0ELb0EN7cutlass6half_tE19Flash_kernel_traitsILi64ELi64ELi256ELi4ES3_EELi8ELi2ELb1EEEvNS_16Flash_fwd_paramsE --------------------------
	.section	.text._ZN5flash32flash_fwd_splitkv_combine_kernelI23Flash_fwd_kernel_traitsILi64ELi64ELi256ELi4ELb0ELb0EN7cutlass6half_tE19Flash_kernel_traitsILi64ELi64ELi256ELi4ES3_EELi8ELi2ELb1EEEvNS_16Flash_fwd_paramsE,"ax",@progbits
	.align	128
        .global         _ZN5flash32flash_fwd_splitkv_combine_kernelI23Flash_fwd_kernel_traitsILi64ELi64ELi256ELi4ELb0ELb0EN7cutlass6half_tE19Flash_kernel_traitsILi64ELi64ELi256ELi4ES3_EELi8ELi2ELb1EEEvNS_16Flash_fwd_paramsE
        .type           _ZN5flash32flash_fwd_splitkv_combine_kernelI23Flash_fwd_kernel_traitsILi64ELi64ELi256ELi4ELb0ELb0EN7cutlass6half_tE19Flash_kernel_traitsILi64ELi64ELi256ELi4ES3_EELi8ELi2ELb1EEEvNS_16Flash_fwd_paramsE,@function
        .size           _ZN5flash32flash_fwd_splitkv_combine_kernelI23Flash_fwd_kernel_traitsILi64ELi64ELi256ELi4ELb0ELb0EN7cutlass6half_tE19Flash_kernel_traitsILi64ELi64ELi256ELi4ES3_EELi8ELi2ELb1EEEvNS_16Flash_fwd_paramsE,(.L_x_7100 - _ZN5flash32flash_fwd_splitkv_combine_kernelI23Flash_fwd_kernel_traitsILi64ELi64ELi256ELi4ELb0ELb0EN7cutlass6half_tE19Flash_kernel_traitsILi64ELi64ELi256ELi4ES3_EELi8ELi2ELb1EEEvNS_16Flash_fwd_paramsE)
        .other          _ZN5flash32flash_fwd_splitkv_combine_kernelI23Flash_fwd_kernel_traitsILi64ELi64ELi256ELi4ELb0ELb0EN7cutlass6half_tE19Flash_kernel_traitsILi64ELi64ELi256ELi4ES3_EELi8ELi2ELb1EEEvNS_16Flash_fwd_paramsE,@"STO_CUDA_ENTRY STV_DEFAULT"
_ZN5flash32flash_fwd_splitkv_combine_kernelI23Flash_fwd_kernel_traitsILi64ELi64ELi256ELi4ELb0ELb0EN7cutlass6half_tE19Flash_kernel_traitsILi64ELi64ELi256ELi4ES3_EELi8ELi2ELb1EEEvNS_16Flash_fwd_paramsE:
.text._ZN5flash32flash_fwd_splitkv_combine_kernelI23Flash_fwd_kernel_traitsILi64ELi64ELi256ELi4ELb0ELb0EN7cutlass6half_tE19Flash_kernel_traitsILi64ELi64ELi256ELi4ES3_EELi8ELi2ELb1EEEvNS_16Flash_fwd_paramsE:
        /* <DEDUP_REMOVED lines=38> */
.L_x_438:
[----:B------:R-:W-:Y:S01]  /*0260*/  IMAD.U32 R14, RZ, RZ, UR16 ;  /* 0x00000010ff0e7e24 */ /* 0x000fe2000f8e00ff */
[----:B------:R-:W-:Y:S01]  /*0270*/  MOV R18, UR14 ;  /* 0x0000000e00127c02 */ /* 0x000fe20008000f00 */
[----:B------:R-:W-:Y:S01]  /*0280*/  IMAD.U32 R19, RZ, RZ, UR17 ;  /* 0x00000011ff137e24 */ /* 0x000fe2000f8e00ff */
[----:B------:R-:W-:Y:S02]  /*0290*/  MOV R17, UR9 ;  /* 0x0000000900117c02 */ /* 0x000fe40008000f00 */
[----:B------:R-:W-:Y:S02]  /*02a0*/  MOV R16, 0x2c0 ;  /* 0x000002c000107802 */ /* 0x000fe40000000f00 */
[----:B------:R-:W-:Y:S05]  /*02b0*/  CALL.REL.NOINC `($__internal_12_$__cuda_sm20_div_s64) ;  /* 0x00000048001c7944 */ /* 0x000fea0003c00000 */
.L_x_439:
        /* <DEDUP_REMOVED lines=30> */
.L_x_441:
[----:B------:R-:W-:Y:S01]  /*04a0*/  IMAD.MOV.U32 R14, RZ, RZ, R10 ;  /* 0x000000ffff0e7224 */ /* 0x000fe200078e000a */
[----:B------:R-:W-:Y:S02]  /*04b0*/  MOV R19, R11 ;  /* 0x0000000b00137202 */ /* 0x000fe40000000f00 */
[----:B------:R-:W-:Y:S02]  /*04c0*/  MOV R16, 0x4e0 ;  /* 0x000004e000107802 */ /* 0x000fe40000000f00 */
[----:B------:R-:W-:Y:S05]  /*04d0*/  CALL.REL.NOINC `($__internal_12_$__cuda_sm20_div_s64) ;  /* 0x0000004400947944 */ /* 0x000fea0003c00000 */
[----:B------:R-:W-:Y:S02]  /*04e0*/  MOV R4, R10 ;  /* 0x0000000a00047202 */ /* 0x000fe40000000f00 */
[----:B------:R-:W-:Y:S02]  /*04f0*/  MOV R5, R11 ;  /* 0x0000000b00057202 */ /* 0x000fe40000000f00 */
.L_x_442:
[----:B------:R-:W-:Y:S05]  /*0500*/  BSYNC.RECONVERGENT B0 ;  /* 0x0000000000007941 */ /* 0x000fea0003800200 */
.L_x_440:
        /* <DEDUP_REMOVED lines=57> */
.L_x_444:
[----:B------:R-:W-:Y:S01]  /*08a0*/  IMAD.MOV.U32 R14, RZ, RZ, R18 ;  /* 0x000000ffff0e7224 */ /* 0x000fe200078e0012 */
[----:B------:R-:W-:Y:S01]  /*08b0*/  MOV R18, R9 ;  /* 0x0000000900127202 */ /* 0x000fe20000000f00 */
[----:B------:R-:W-:Y:S01]  /*08c0*/  IMAD.MOV.U32 R19, RZ, RZ, R17 ;  /* 0x000000ffff137224 */ /* 0x000fe200078e0011 */
[----:B------:R-:W-:Y:S02]  /*08d0*/  MOV R17, R25 ;  /* 0x0000001900117202 */ /* 0x000fe40000000f00 */
[----:B------:R-:W-:Y:S02]  /*08e0*/  MOV R16, 0x900 ;  /* 0x0000090000107802 */ /* 0x000fe40000000f00 */
[----:B------:R-:W-:Y:S05]  /*08f0*/  CALL.REL.NOINC `($__internal_12_$__cuda_sm20_div_s64) ;  /* 0x00000040008c7944 */ /* 0x000fea0003c00000 */
.L_x_445:
[----:B------:R-:W-:Y:S05]  /*0900*/  BSYNC.RECONVERGENT B0 ;  /* 0x0000000000007941 */ /* 0x000fea0003800200 */
.L_x_443:
        /* <DEDUP_REMOVED lines=46> */
[----:B0-----:R-:W-:-:S03]  /*0bf0*/  VIADD R6, R6, 0xffffffe ;  /* 0x0ffffffe06067836 */ /* 0x001fc60000000000 */
[----:B------:R-:W-:Y:S02]  /*0c00*/  ULOP3.LUT UR22, UR6, UR11, URZ, 0x3c, !UPT ;  /* 0x0000000b06167292 */ /* 0x000fe4000f8e3cff */
[----:B------:R-:W-:Y:S01]  /*0c10*/  IMAD.U32 R2, RZ, RZ, UR6 ;  /* 0x00000006ff027e24 */ /* 0x000fe2000f8e00ff */
[----:B------:R-:W-:-:S03]  /*0c20*/  ULOP3.LUT UR6, UR6, UR5, URZ, 0x3c, !UPT ;  /* 0x0000000506067292 */ /* 0x000fc6000f8e3cff */
[----:B------:R-:W-:Y:S02]  /*0c30*/  ISETP.LE.AND P0, PT, RZ, UR22, PT ;  /* 0x00000016ff007c0c */ /* 0x000fe4000bf03270 */
        /* <DEDUP_REMOVED lines=18> */
[----:B------:R-:W-:-:S03]  /*0d60*/  UIMAD.WIDE.U32 UR18, UR19, UR21, URZ ;  /* 0x00000015131272a5 */ /* 0x000fc6000f8e00ff */
[----:B------:R-:W0:Y:S01]  /*0d70*/  LDCU.U8 UR12, c[0x0][0x549] ;  /* 0x0000a920ff0c77ac */ /* 0x000e220008000000 */
[----:B------:R-:W-:Y:S01]  /*0d80*/  ISETP.LT.U32.AND P1, PT, R0, UR11, PT ;  /* 0x0000000b00007c0c */ /* 0x000fe2000bf21070 */
[----:B------:R-:W-:-:S04]  /*0d90*/  UIADD3 UR18, UPT, UPT, -UR19, URZ, URZ ;  /* 0x000000ff13127290 */ /* 0x000fc8000fffe1ff */
[----:B------:R-:W-:-:S04]  /*0da0*/  UIMAD UR18, UR20, UR18, UR21 ;  /* 0x00000012141272a4 */ /* 0x000fc8000f8e0215 */
[----:B------:R-:W-:-:S04]  /*0db0*/  UISETP.GT.U32.AND UP1, UPT, UR20, UR18, UPT ;  /* 0x000000121400728c */ /* 0x000fc8000bf24070 */
[----:B------:R-:W-:Y:S02]  /*0dc0*/  @!P1 VIADD R0, R0, -UR11 ;  /* 0x8000000b00009c36 */ /* 0x000fe40008000000 */
[----:B------:R-:W-:Y:S01]  /*0dd0*/  @!P1 VIADD R3, R3, 0x1 ;  /* 0x0000000103039836 */ /* 0x000fe20000000000 */
[----:B------:R-:W-:Y:S01]  /*0de0*/  ISETP.NE.AND P1, PT, RZ, UR7, PT ;  /* 0x00000007ff007c0c */ /* 0x000fe2000bf25270 */
[----:B0-----:R-:W-:Y:S01]  /*0df0*/  UISETP.NE.AND UP0, UPT, UR12, URZ, UPT ;  /* 0x000000ff0c00728c */ /* 0x001fe2000bf05270 */
[----:B------:R-:W-:Y:S02]  /*0e00*/  ISETP.GE.U32.AND P2, PT, R0, UR11, PT ;  /* 0x0000000b00007c0c */ /* 0x000fe4000bf46070 */
[----:B------:R-:W-:Y:S02]  /*0e10*/  @!UP1 UIADD3 UR18, UPT, UPT, UR18, -UR20, URZ ;  /* 0x8000001412129290 */ /* 0x000fe4000fffe0ff */
[----:B------:R-:W-:Y:S02]  /*0e20*/  USEL UR13, UR13, 0x1, !UP0 ;  /* 0x000000010d0d7887 */ /* 0x000fe4000c000000 */
[----:B------:R-:W-:-:S02]  /*0e30*/  UISETP.GE.U32.AND UP3, UPT, UR18, UR20, UPT ;  /* 0x000000141200728c */ /* 0x000fc4000bf66070 */
[----:B------:R-:W-:Y:S02]  /*0e40*/  UISETP.GE.AND UP0, UPT, UR6, URZ, UPT ;  /* 0x000000ff0600728c */ /* 0x000fe4000bf06270 */
[----:B------:R-:W-:-:S03]  /*0e50*/  @!UP1 UIADD3 UR19, UPT, UPT, UR19, 0x1, URZ ;  /* 0x0000000113139890 */ /* 0x000fc6000fffe0ff */
[----:B------:R-:W-:Y:S01]  /*0e60*/  @P2 VIADD R3, R3, 0x1 ;  /* 0x0000000103032836 */ /* 0x000fe20000000000 */
[----:B------:R-:W-:Y:S02]  /*0e70*/  UISETP.NE.AND UP1, UPT, UR10, URZ, UPT ;  /* 0x000000ff0a00728c */ /* 0x000fe4000bf25270 */
[----:B------:R-:W-:Y:S01]  /*0e80*/  USHF.R.S32.HI UR10, URZ, 0x1f, UR7 ;  /* 0x0000001fff0a7899 */ /* 0x000fe20008011407 */
[----:B------:R-:W-:Y:S01]  /*0e90*/  @!P0 IMAD.MOV R3, RZ, RZ, -R3 ;  /* 0x000000ffff038224 */ /* 0x000fe200078e0a03 */
[----:B------:R-:W-:Y:S01]  /*0ea0*/  @!P1 LOP3.LUT R3, RZ, UR11, RZ, 0x33, !PT ;  /* 0x0000000bff039c12 */ /* 0x000fe2000f8e33ff */
[----:B------:R-:W-:Y:S02]  /*0eb0*/  @UP3 UIADD3 UR19, UPT, UPT, UR19, 0x1, URZ ;  /* 0x0000000113133890 */ /* 0x000fe4000fffe0ff */
[----:B------:R-:W-:Y:S01]  /*0ec0*/  USEL UR6, URZ, 0x1, !UP1 ;  /* 0x00000001ff067887 */ /* 0x000fe2000c800000 */
[----:B------:R-:W-:Y:S01]  /*0ed0*/  ISETP.LT.U32.AND P0, PT, R10, R3, PT ;  /* 0x000000030a00720c */ /* 0x000fe20003f01070 */
[----:B------:R-:W-:Y:S01]  /*0ee0*/  @!UP0 UIADD3 UR19, UPT, UPT, -UR19, URZ, URZ ;  /* 0x000000ff13138290 */ /* 0x000fe2000fffe1ff */
[----:B------:R-:W-:Y:S01]  /*0ef0*/  SHF.R.S32.HI R7, RZ, 0x1f, R3 ;  /* 0x0000001fff077819 */ /* 0x000fe20000011403 */
[----:B------:R-:W-:-:S02]  /*0f00*/  ULOP3.LUT UR6, UR10, UR6, URZ, 0xfc, !UPT ;  /* 0x000000060a067292 */ /* 0x000fc4000f8efcff */
[----:B------:R-:W-:Y:S01]  /*0f10*/  @!UP2 ULOP3.LUT UR19, URZ, UR5, URZ, 0x33, !UPT ;  /* 0x00000005ff13a292 */ /* 0x000fe2000f8e33ff */
        /* <DEDUP_REMOVED lines=26> */
.L_x_447:
[----:B------:R-:W-:Y:S01]  /*10c0*/  IMAD.MOV.U32 R14, RZ, RZ, R10 ;  /* 0x000000ffff0e7224 */ /* 0x000fe200078e000a */
[----:B------:R-:W-:Y:S01]  /*10d0*/  MOV R18, R8 ;  /* 0x0000000800127202 */ /* 0x000fe20000000f00 */
[----:B------:R-:W-:Y:S01]  /*10e0*/  IMAD.MOV.U32 R19, RZ, RZ, R11 ;  /* 0x000000ffff137224 */ /* 0x000fe200078e000b */
[----:B------:R-:W-:Y:S02]  /*10f0*/  MOV R17, R0 ;  /* 0x0000000000117202 */ /* 0x000fe40000000f00 */
[----:B------:R-:W-:Y:S02]  /*1100*/  MOV R16, 0x1120 ;  /* 0x0000112000107802 */ /* 0x000fe40000000f00 */
[----:B------:R-:W-:Y:S05]  /*1110*/  CALL.REL.NOINC `($__internal_12_$__cuda_sm20_div_s64) ;  /* 0x0000003800847944 */ /* 0x000fea0003c00000 */
[----:B------:R-:W-:Y:S02]  /*1120*/  MOV R32, R10 ;  /* 0x0000000a00207202 */ /* 0x000fe40000000f00 */
[----:B------:R-:W-:Y:S02]  /*1130*/  MOV R33, R11 ;  /* 0x0000000b00217202 */ /* 0x000fe40000000f00 */
.L_x_448:
[----:B------:R-:W-:Y:S05]  /*1140*/  BSYNC.RECONVERGENT B0 ;  /* 0x0000000000007941 */ /* 0x000fea0003800200 */
.L_x_446:
        /* <DEDUP_REMOVED lines=57> */
.L_x_450:
[----:B------:R-:W-:Y:S01]  /*14e0*/  IMAD.MOV.U32 R14, RZ, RZ, R4 ;  /* 0x000000ffff0e7224 */ /* 0x000fe200078e0004 */
[----:B------:R-:W-:Y:S01]  /*14f0*/  MOV R19, R5 ;  /* 0x0000000500137202 */ /* 0x000fe20000000f00 */
[----:B------:R-:W-:Y:S01]  /*1500*/  IMAD.MOV.U32 R18, RZ, RZ, R6 ;  /* 0x000000ffff127224 */ /* 0x000fe200078e0006 */
[----:B------:R-:W-:Y:S02]  /*1510*/  MOV R16, 0x1530 ;  /* 0x0000153000107802 */ /* 0x000fe40000000f00 */
[----:B------:R-:W-:Y:S05]  /*1520*/  CALL.REL.NOINC `($__internal_12_$__cuda_sm20_div_s64) ;  /* 0x0000003400807944 */ /* 0x000fea0003c00000 */
[----:B------:R-:W-:Y:S02]  /*1530*/  MOV R20, R10 ;  /* 0x0000000a00147202 */ /* 0x000fe40000000f00 */
[----:B------:R-:W-:Y:S02]  /*1540*/  MOV R21, R11 ;  /* 0x0000000b00157202 */ /* 0x000fe40000000f00 */
.L_x_451:
[----:B------:R-:W-:Y:S05]  /*1550*/  BSYNC.RECONVERGENT B0 ;  /* 0x0000000000007941 */ /* 0x000fea0003800200 */
.L_x_449:
        /* <DEDUP_REMOVED lines=23> */
[----:B------:R-:W-:Y:S01]  /*16d0*/  IMAD.HI.U32 R10, R11, R5, R10 ;  /* 0x000000050b0a7227 */ /* 0x000fe200078e000a */
[----:B------:R-:W-:Y:S02]  /*16e0*/  SHF.R.U32.HI R11, RZ, 0x3, R7 ;  /* 0x00000003ff0b7819 */ /* 0x000fe40000011607 */
[----:B------:R-:W-:Y:S02]  /*16f0*/  ISETP.GE.AND P2, PT, R2, RZ, PT ;  /* 0x000000ff0200720c */ /* 0x000fe40003f46270 */
[----:B------:R-:W-:Y:S01]  /*1700*/  @!P1 MOV R2, 0x400 ;  /* 0x0000040000029802 */ /* 0x000fe20000000f00 */
[----:B------:R-:W-:-:S02]  /*1710*/  IMAD.HI.U32 R13, R10, R3, RZ ;  /* 0x000000030a0d7227 */ /* 0x000fc400078e00ff */
        /* <DEDUP_REMOVED lines=9> */
[----:B------:R-:W-:Y:S02]  /*17b0*/  @!P1 MOV R5, 0x400 ;  /* 0x0000040000059802 */ /* 0x000fe40000000f00 */
[----:B------:R-:W-:Y:S02]  /*17c0*/  @!P1 SHF.L.U32 R4, R7, 0x2, RZ ;  /* 0x0000000207049819 */ /* 0x000fe400000006ff */
[----:B0-----:R-:W-:-:S02]  /*17d0*/  @!P1 LEA R10, R10, R5, 0x18 ;  /* 0x000000050a0a9211 */ /* 0x001fc400078ec0ff */
[----:B------:R-:W-:-:S03]  /*17e0*/  @!P1 LOP3.LUT R4, R4, 0x1c, RZ, 0xc0, !PT ;  /* 0x0000001c04049812 */ /* 0x000fc600078ec0ff */
[----:B------:R-:W-:Y:S01]  /*17f0*/  @!P1 IMAD R5, R11, 0x24, R10 ;  /* 0x000000240b059824 */ /* 0x000fe200078e020a */
[----:B-1----:R-:W-:Y:S01]  /*1800*/  @!P1 LEA R3, R3, R2, 0x18 ;  /* 0x0000000203039211 */ /* 0x002fe200078ec0ff */
[----:B------:R-:W-:Y:S01]  /*1810*/  @P3 VIADD R13, R13, 0x1 ;  /* 0x000000010d0d3836 */ /* 0x000fe20000000000 */
[----:B------:R-:W-:Y:S01]  /*1820*/  SHF.R.U32.HI R2, RZ, 0x2, R7 ;  /* 0x00000002ff027819 */ /* 0x000fe20000011607 */
[----:B------:R-:W-:Y:S02]  /*1830*/  @!P1 IMAD.IADD R4, R5, 0x1, R4 ;  /* 0x0000000105049824 */ /* 0x000fe400078e0204 */
[----:B------:R-:W-:Y:S01]  /*1840*/  @!P2 IMAD.MOV R13, RZ, RZ, -R13 ;  /* 0x000000ffff0da224 */ /* 0x000fe200078e0a0d */
[----:B------:R-:W-:Y:S01]  /*1850*/  @!P0 LOP3.LUT R13, RZ, UR5, RZ, 0x33, !PT ;  /* 0x00000005ff0d8c12 */ /* 0x000fe2000f8e33ff */
        /* <DEDUP_REMOVED lines=24> */
.L_x_453:
[----:B0-----:R-:W-:Y:S05]  /*19e0*/  BSYNC.RECONVERGENT B0 ;  /* 0x0000000000007941 */ /* 0x001fea0003800200 */
.L_x_452:
[----:B-----5:R-:W-:Y:S01]  /*19f0*/  @!P1 STS [R4], R19 ;  /* 0x0000001304009388 */ /* 0x020fe20000000800 */
[----:B------:R-:W0:Y:S01]  /*1a00*/  LDC R15, c[0x0][0x3e0] ;  /* 0x0000f800ff0f7b82 */ /* 0x000e220000000800 */
        /* <DEDUP_REMOVED lines=10> */
[----:B------:R-:W1:Y:S01]  /*1ab0*/  F2I.FTZ.U32.TRUNC.NTZ R29, R28 ;  /* 0x0000001c001d7305 */ /* 0x000e62000021f000 */
[----:B0-----:R-:W0:Y:S01]  /*1ac0*/  SHFL.BFLY PT, R16, R23, 0x2, 0x1f ;  /* 0x0c401f0017107f89 */ /* 0x001e2200000e0000 */
[----:B-1----:R-:W-:Y:S02]  /*1ad0*/  IMAD.MOV R11, RZ, RZ, -R29 ;  /* 0x000000ffff0b7224 */ /* 0x002fe400078e0a1d */
[----:B------:R-:W-:Y:S02]  /*1ae0*/  HFMA2 R28, -RZ, RZ, 0, 0 ;  /* 0x00000000ff1c7431 */ /* 0x000fe400000001ff */
[----:B------:R-:W-:-:S04]  /*1af0*/  IMAD R11, R11, R12, RZ ;  /* 0x0000000c0b0b7224 */ /* 0x000fc800078e02ff */
[----:B------:R-:W-:Y:S01]  /*1b00*/  IMAD.HI.U32 R11, R29, R11, R28 ;  /* 0x0000000b1d0b7227 */ /* 0x000fe200078e001c */
[----:B0-----:R-:W-:-:S05]  /*1b10*/  FMNMX.FTZ R16, R16, R23, !PT ;  /* 0x0000001710107209 */ /* 0x001fca0007810000 */
[----:B------:R-:W0:Y:S02]  /*1b20*/  SHFL.BFLY PT, R3, R16, 0x1, 0x1f ;  /* 0x0c201f0010037f89 */ /* 0x000e2400000e0000 */
[----:B0-----:R-:W-:Y:S02]  /*1b30*/  FMNMX.FTZ R4, R16, R3, !PT ;  /* 0x0000000310047209 */ /* 0x001fe40007810000 */
[----:B------:R-:W0:Y:S02]  /*1b40*/  MUFU.RCP R3, R5 ;  /* 0x0000000500037308 */ /* 0x000e240000001000 */
[----:B------:R-:W-:-:S04]  /*1b50*/  FSETP.NEU.FTZ.AND P0, PT, R4, -INF , PT ;  /* 0xff8000000400780b */ /* 0x000fc80003f1d000 */
[----:B------:R-:W-:-:S05]  /*1b60*/  FSEL R4, R4, RZ, P0 ;  /* 0x000000ff04047208 */ /* 0x000fca0000000000 */
        /* <DEDUP_REMOVED lines=20> */
[----:B------:R-:W-:Y:S02]  /*1cb0*/  ISETP.GT.U32.AND P1, PT, R17, R26, PT ;  /* 0x0000001a1100720c */ /* 0x000fe40003f24070 */
        /* <DEDUP_REMOVED lines=16> */
[----:B------:R-:W-:Y:S02]  /*1dc0*/  IMAD.MOV.U32 R5, RZ, RZ, R22 ;  /* 0x000000ffff057224 */ /* 0x000fe400078e0016 */
[----:B------:R-:W-:Y:S01]  /*1dd0*/  IMAD.MOV.U32 R22, RZ, RZ, 0x7f800000 ;  /* 0x7f800000ff167424 */ /* 0x000fe200078e00ff */
[----:B------:R-:W-:Y:S01]  /*1de0*/  MOV R12, R11 ;  /* 0x0000000b000c7202 */ /* 0x000fe20000000f00 */
[----:B------:R-:W-:Y:S01]  /*1df0*/  @!P3 IMAD.MOV R5, RZ, RZ, -R5 ;  /* 0x000000ffff05b224 */ /* 0x000fe200078e0a05 */
[----:B------:R-:W0:Y:S01]  /*1e00*/  @P1 MUFU.LG2 R11, R3 ;  /* 0x00000003000b1308 */ /* 0x000e220000000c00 */
[----:B------:R-:W-:-:S02]  /*1e10*/  ISETP.NE.AND P3, PT, R13, RZ, PT ;  /* 0x000000ff0d00720c */ /* 0x000fc40003f65270 */
[----:B------:R-:W-:Y:S01]  /*1e20*/  @!P2 IMAD.MOV R12, RZ, RZ, -R12 ;  /* 0x000000ffff0ca224 */ /* 0x000fe200078e0a0c */
[----:B------:R-:W-:Y:S02]  /*1e30*/  @!P0 LOP3.LUT R12, RZ, R15, RZ, 0x33, !PT ;  /* 0x0000000fff0c8212 */ /* 0x000fe400078e33ff */
[----:B------:R-:W-:Y:S02]  /*1e40*/  LOP3.LUT P0, RZ, R7, 0x3e3, RZ, 0xc0, !PT ;  /* 0x000003e307ff7812 */ /* 0x000fe4000780c0ff */
[----:B------:R-:W-:Y:S01]  /*1e50*/  @!P5 LOP3.LUT R5, RZ, R17, RZ, 0x33, !PT ;  /* 0x00000011ff05d212 */ /* 0x000fe200078e33ff */
[----:B------:R-:W-:Y:S01]  /*1e60*/  IMAD R12, R12, UR13, RZ ;  /* 0x0000000d0c0c7c24 */ /* 0x000fe2000f8e02ff */
[----:B------:R-:W-:Y:S02]  /*1e70*/  SEL R13, RZ, 0x1, !P3 ;  /* 0x00000001ff0d7807 */ /* 0x000fe40005800000 */
[----:B------:R-:W-:Y:S02]  /*1e80*/  ISETP.LT.U32.AND P2, PT, R20, R5, PT ;  /* 0x000000051400720c */ /* 0x000fe40003f41070 */
[----:B------:R-:W-:-:S02]  /*1e90*/  SHF.R.S32.HI R17, RZ, 0x1f, R5 ;  /* 0x0000001fff117819 */ /* 0x000fc40000011405 */
[----:B------:R-:W-:Y:S02]  /*1ea0*/  LOP3.LUT R13, R14, R13, RZ, 0xfc, !PT ;  /* 0x0000000d0e0d7212 */ /* 0x000fe400078efcff */
[----:B------:R-:W-:Y:S01]  /*1eb0*/  ISETP.LT.AND.EX P2, PT, R21, R17, PT, P2 ;  /* 0x000000111500720c */ /* 0x000fe20003f41320 */
[----:B0-----:R-:W-:Y:S01]  /*1ec0*/  @P1 FFMA.FTZ R22, R11, 0.69314718246459960938, R4 ;  /* 0x3f3172180b161823 */ /* 0x001fe20000010004 */
[----:B------:R-:W-:Y:S02]  /*1ed0*/  IMAD R4, R10, UR12, RZ ;  /* 0x0000000c0a047c24 */ /* 0x000fe4000f8e02ff */
[----:B------:R-:W-:Y:S01]  /*1ee0*/  SEL R5, R20, R5, P2 ;  /* 0x0000000514057207 */ /* 0x000fe20001000000 */
        /* <DEDUP_REMOVED lines=53> */
.L_x_457:
[----:B------:R-:W-:Y:S01]  /*2240*/  LEA.HI R2, R7, UR15, RZ, 0x1e ;  /* 0x0000000f07027c11 */ /* 0x000fe2000f8ff0ff */
[----:B------:R-:W-:Y:S01]  /*2250*/  IMAD.MOV.U32 R19, RZ, RZ, RZ ;  /* 0x000000ffff137224 */ /* 0x000fe200078e00ff */
[----:B------:R-:W-:Y:S02]  /*2260*/  MOV R18, R30 ;  /* 0x0000001e00127202 */ /* 0x000fe40000000f00 */
[----:B------:R-:W-:Y:S01]  /*2270*/  MOV R16, 0x22a0 ;  /* 0x000022a000107802 */ /* 0x000fe20000000f00 */
[----:B------:R-:W-:Y:S02]  /*2280*/  IMAD.MOV.U32 R14, RZ, RZ, R2 ;  /* 0x000000ffff0e7224 */ /* 0x000fe400078e0002 */
[----:B------:R-:W-:Y:S05]  /*2290*/  CALL.REL.NOINC `($__internal_12_$__cuda_sm20_div_s64) ;  /* 0x0000002800247944 */ /* 0x000fea0003c00000 */
[----:B------:R-:W-:Y:S02]  /*22a0*/  IADD3 R13, PT, PT, -R10, RZ, RZ ;  /* 0x000000ff0a0d7210 */ /* 0x000fe40007ffe1ff */
[----:B------:R-:W-:-:S03]  /*22b0*/  MOV R31, R11 ;  /* 0x0000000b001f7202 */ /* 0x000fc60000000f00 */
[----:B------:R-:W-:Y:S01]  /*22c0*/  IMAD R12, R30, R13, R2 ;  /* 0x0000000d1e0c7224 */ /* 0x000fe200078e0202 */
[----:B------:R-:W-:-:S07]  /*22d0*/  MOV R30, R10 ;  /* 0x0000000a001e7202 */ /* 0x000fce0000000f00 */
.L_x_458:
        /* <DEDUP_REMOVED lines=59> */
.L_x_460:
[----:B------:R-:W-:Y:S01]  /*2690*/  IMAD.MOV.U32 R14, RZ, RZ, R30 ;  /* 0x000000ffff0e7224 */ /* 0x000fe200078e001e */
[----:B------:R-:W-:Y:S01]  /*26a0*/  MOV R19, R31 ;  /* 0x0000001f00137202 */ /* 0x000fe20000000f00 */
[----:B------:R-:W-:Y:S01]  /*26b0*/  IMAD.MOV.U32 R18, RZ, RZ, R34 ;  /* 0x000000ffff127224 */ /* 0x000fe200078e0022 */
[----:B------:R-:W-:Y:S02]  /*26c0*/  MOV R16, 0x26e0 ;  /* 0x000026e000107802 */ /* 0x000fe40000000f00 */
[----:B------:R-:W-:Y:S05]  /*26d0*/  CALL.REL.NOINC `($__internal_12_$__cuda_sm20_div_s64) ;  /* 0x0000002400147944 */ /* 0x000fea0003c00000 */
[----:B------:R-:W-:-:S05]  /*26e0*/  IADD3 R11, PT, PT, -R10, RZ, RZ ;  /* 0x000000ff0a0b7210 */ /* 0x000fca0007ffe1ff */
[----:B------:R-:W-:Y:S02]  /*26f0*/  IMAD R30, R11, R34, R30 ;  /* 0x000000220b1e7224 */ /* 0x000fe400078e021e */
.L_x_461:
[----:B------:R-:W-:Y:S05]  /*2700*/  BSYNC.RECONVERGENT B0 ;  /* 0x0000000000007941 */ /* 0x000fea0003800200 */
.L_x_459:
[----:B------:R-:W-:Y:S01]  /*2710*/  IABS R20, R9 ;  /* 0x0000000900147213 */ /* 0x000fe20000000000 */
[----:B------:R-:W0:Y:S01]  /*2720*/  LDCU.U8 UR17, c[0x0][0x549] ;  /* 0x0000a920ff1177ac */ /* 0x000e220008000000 */
[----:B------:R-:W-:Y:S02]  /*2730*/  IABS R16, R6 ;  /* 0x0000000600107213 */ /* 0x000fe40000000000 */
[----:B------:R-:W1:Y:S01]  /*2740*/  I2F.U32.RP R11, R20 ;  /* 0x00000014000b7306 */ /* 0x000e620000209000 */
[----:B------:R-:W-:Y:S01]  /*2750*/  IABS R13, R15 ;  /* 0x0000000f000d7213 */ /* 0x000fe20000000000 */
[----:B------:R-:W2:Y:S01]  /*2760*/  LDCU.64 UR4, c[0x0][0x430] ;  /* 0x00008600ff0477ac */ /* 0x000ea20008000a00 */
[----:B------:R-:W-:Y:S02]  /*2770*/  IABS R17, R8 ;  /* 0x0000000800117213 */ /* 0x000fe40000000000 */
[----:B------:R-:W-:Y:S01]  /*2780*/  IABS R14, R5 ;  /* 0x00000005000e7213 */ /* 0x000fe20000000000 */
[----:B------:R-:W-:Y:S01]  /*2790*/  UIMAD UR18, UR7, UR12, URZ ;  /* 0x0000000c071272a4 */ /* 0x000fe2000f8e02ff */
[----:B------:R-:W-:Y:S01]  /*27a0*/  ISETP.NE.AND P5, PT, R9, RZ, PT ;  /* 0x000000ff0900720c */ /* 0x000fe20003fa5270 */
[----:B------:R-:W3:Y:S01]  /*27b0*/  I2F.U32.RP R12, R16 ;  /* 0x00000010000c7306 */ /* 0x000ee20000209000 */
[----:B0-----:R-:W-:-:S07]  /*27c0*/  UISETP.NE.AND UP0, UPT, UR17, URZ, UPT ;  /* 0x000000ff1100728c */ /* 0x001fce000bf05270 */
[----:B-1----:R-:W0:Y:S01]  /*27d0*/  MUFU.RCP R11, R11 ;  /* 0x0000000b000b7308 */ /* 0x002e220000001000 */
[----:B--2---:R-:W-:-:S07]  /*27e0*/  USEL UR4, UR4, 0x1, UP0 ;  /* 0x0000000104047887 */ /* 0x004fce0008000000 */
        /* <DEDUP_REMOVED lines=10> */
[----:B------:R-:W-:Y:S01]  /*2890*/  MUFU.RCP R29, R29 ;  /* 0x0000001d001d7308 */ /* 0x000fe20000001000 */
[----:B------:R-:W-:Y:S02]  /*28a0*/  IMAD.MOV.U32 R18, RZ, RZ, RZ ;  /* 0x000000ffff127224 */ /* 0x000fe400078e00ff */
[----:B------:R-:W-:Y:S01]  /*28b0*/  IMAD R28, R11, R20, RZ ;  /* 0x000000140b1c7224 */ /* 0x000fe200078e02ff */
[----:B------:R-:W-:Y:S02]  /*28c0*/  IABS R11, R6 ;  /* 0x00000006000b7213 */ /* 0x000fe40000000000 */
[----:B-1----:R-:W-:Y:S02]  /*28d0*/  IADD3 R25, PT, PT, RZ, -R33, RZ ;  /* 0x80000021ff197210 */ /* 0x002fe40007ffe0ff */
[----:B------:R-:W0:Y:S01]  /*28e0*/  I2F.U32.RP R26, R17 ;  /* 0x00000011001a7306 */ /* 0x000e220000209000 */
[----:B------:R-:W-:-:S04]  /*28f0*/  IMAD.HI.U32 R28, R19, R28, R18 ;  /* 0x0000001c131c7227 */ /* 0x000fc800078e0012 */
[----:B------:R-:W-:Y:S01]  /*2900*/  HFMA2 R32, -RZ, RZ, 0, 0 ;  /* 0x00000000ff207431 */ /* 0x000fe200000001ff */
[----:B------:R-:W-:Y:S01]  /*2910*/  IABS R19, R30 ;  /* 0x0000001e00137213 */ /* 0x000fe20000000000 */
[----:B------:R-:W-:Y:S01]  /*2920*/  IMAD R25, R25, R16, RZ ;  /* 0x0000001019197224 */ /* 0x000fe200078e02ff */
[----:B------:R-:W-:Y:S01]  /*2930*/  IABS R18, R9 ;  /* 0x0000000900127213 */ /* 0x000fe20000000000 */
[----:B------:R-:W-:Y:S01]  /*2940*/  IMAD.MOV R11, RZ, RZ, -R11 ;  /* 0x000000ffff0b7224 */ /* 0x000fe200078e0a0b */
[----:B------:R-:W1:Y:S01]  /*2950*/  I2F.U32.RP R21, R14 ;  /* 0x0000000e00157306 */ /* 0x000e620000209000 */
[----:B------:R-:W-:-:S04]  /*2960*/  IMAD.HI.U32 R25, R33, R25, R32 ;  /* 0x0000001921197227 */ /* 0x000fc800078e0020 */
[----:B------:R-:W-:Y:S02]  /*2970*/  IMAD.MOV R18, RZ, RZ, -R18 ;  /* 0x000000ffff127224 */ /* 0x000fe400078e0a12 */
[----:B------:R-:W-:Y:S01]  /*2980*/  IMAD.HI.U32 R27, R28, R19, RZ ;  /* 0x000000131c1b7227 */ /* 0x000fe200078e00ff */
[----:B0-----:R-:W0:Y:S03]  /*2990*/  MUFU.RCP R26, R26 ;  /* 0x0000001a001a7308 */ /* 0x001e260000001000 */
[----:B------:R-:W-:Y:S02]  /*29a0*/  VIADD R29, R29, 0xffffffe ;  /* 0x0ffffffe1d1d7836 */ /* 0x000fe40000000000 */
[----:B------:R-:W-:Y:S02]  /*29b0*/  IMAD R19, R27, R18, R19 ;  /* 0x000000121b137224 */ /* 0x000fe400078e0213 */
[----:B------:R-:W-:Y:S01]  /*29c0*/  IMAD.HI.U32 R25, R25, R12, RZ ;  /* 0x0000000c19197227 */ /* 0x000fe200078e00ff */
[----:B-1----:R-:W1:Y:S02]  /*29d0*/  MUFU.RCP R21, R21 ;  /* 0x0000001500157308 */ /* 0x002e640000001000 */
[----:B------:R-:W-:Y:S01]  /*29e0*/  ISETP.GT.U32.AND P3, PT, R20, R19, PT ;  /* 0x000000131400720c */ /* 0x000fe20003f64070 */
[----:B------:R-:W-:Y:S01]  /*29f0*/  IMAD R11, R25, R11, R12 ;  /* 0x0000000b190b7224 */ /* 0x000fe200078e020c */
[----:B------:R-:W-:Y:S01]  /*2a00*/  LOP3.LUT R12, R30, R9, RZ, 0x3c, !PT ;  /* 0x000000091e0c7212 */ /* 0x000fe200078e3cff */
[----:B------:R-:W-:-:S03]  /*2a10*/  IMAD.MOV.U32 R28, RZ, RZ, RZ ;  /* 0x000000ffff1c7224 */ /* 0x000fc600078e00ff */
[----:B------:R-:W2:Y:S01]  /*2a20*/  F2I.FTZ.U32.TRUNC.NTZ R29, R29 ;  /* 0x0000001d001d7305 */ /* 0x000ea2000021f000 */
[----:B------:R-:W-:Y:S01]  /*2a30*/  ISETP.GT.U32.AND P1, PT, R16, R11, PT ;  /* 0x0000000b1000720c */ /* 0x000fe20003f24070 */
[----:B0-----:R-:W-:Y:S01]  /*2a40*/  VIADD R26, R26, 0xffffffe ;  /* 0x0ffffffe1a1a7836 */ /* 0x001fe20000000000 */
[----:B------:R-:W-:Y:S02]  /*2a50*/  ISETP.GE.AND P2, PT, R12, RZ, PT ;  /* 0x000000ff0c00720c */ /* 0x000fe40003f46270 */
[----:B------:R-:W-:Y:S02]  /*2a60*/  IABS R12, R2 ;  /* 0x00000002000c7213 */ /* 0x000fe40000000000 */
[----:B------:R-:W-:Y:S01]  /*2a70*/  @!P3 IMAD.IADD R19, R19, 0x1, -R20 ;  /* 0x000000011313b824 */ /* 0x000fe200078e0a14 */
[----:B------:R-:W0:Y:S01]  /*2a80*/  F2I.FTZ.U32.TRUNC.NTZ R33, R26 ;  /* 0x0000001a00217305 */ /* 0x000e22000021f000 */
[----:B------:R-:W-:Y:S02]  /*2a90*/  @!P3 IADD3 R27, PT, PT, R27, 0x1, RZ ;  /* 0x000000011b1bb810 */ /* 0x000fe40007ffe0ff */
[----:B-1----:R-:W-:-:S02]  /*2aa0*/  IADD3 R21, PT, PT, R21, 0xffffffe, RZ ;  /* 0x0ffffffe15157810 */ /* 0x002fc40007ffe0ff */
[----:B------:R-:W-:Y:S01]  /*2ab0*/  ISETP.GE.U32.AND P6, PT, R19, R20, PT ;  /* 0x000000141300720c */ /* 0x000fe20003fc6070 */
[----:B------:R-:W-:Y:S01]  /*2ac0*/  @!P1 VIADD R25, R25, 0x1 ;  /* 0x0000000119199836 */ /* 0x000fe20000000000 */
[----:B--2---:R-:W-:Y:S02]  /*2ad0*/  IADD3 R18, PT, PT, RZ, -R29, RZ ;  /* 0x8000001dff127210 */ /* 0x004fe40007ffe0ff */
[----:B------:R-:W-:Y:S01]  /*2ae0*/  @!P1 IADD3 R11, PT, PT, R11, -R16, RZ ;  /* 0x800000100b0b9210 */ /* 0x000fe20007ffe0ff */
[----:B------:R-:W1:Y:S01]  /*2af0*/  F2I.FTZ.U32.TRUNC.NTZ R21, R21 ;  /* 0x0000001500157305 */ /* 0x000e62000021f000 */
[----:B------:R-:W-:Y:S01]  /*2b00*/  LOP3.LUT R19, R10, R6, RZ, 0x3c, !PT ;  /* 0x000000060a137212 */ /* 0x000fe200078e3cff */
[----:B------:R-:W-:Y:S01]  /*2b10*/  IMAD R31, R18, R13, RZ ;  /* 0x0000000d121f7224 */ /* 0x000fe200078e02ff */
[----:B------:R-:W-:Y:S02]  /*2b20*/  ISETP.GE.U32.AND P4, PT, R11, R16, PT ;  /* 0x000000100b00720c */ /* 0x000fe40003f86070 */
[----:B------:R-:W-:Y:S01]  /*2b30*/  IABS R18, R15 ;  /* 0x0000000f00127213 */ /* 0x000fe20000000000 */
[----:B------:R-:W-:Y:S01]  /*2b40*/  IMAD.HI.U32 R31, R29, R31, R28 ;  /* 0x0000001f1d1f7227 */ /* 0x000fe200078e001c */
[----:B------:R-:W-:-:S02]  /*2b50*/  ISETP.GE.AND P0, PT, R19, RZ, PT ;  /* 0x000000ff1300720c */ /* 0x000fc40003f06270 */
[----:B------:R-:W-:Y:S01]  /*2b60*/  ISETP.NE.AND P3, PT, R6, RZ, PT ;  /* 0x000000ff0600720c */ /* 0x000fe20003f65270 */
[----:B0-----:R-:W-:Y:S01]  /*2b70*/  IMAD.MOV R11, RZ, RZ, -R33 ;  /* 0x000000ffff0b7224 */ /* 0x001fe200078e0a21 */
[----:B------:R-:W-:Y:S01]  /*2b80*/  @P6 IADD3 R27, PT, PT, R27, 0x1, RZ ;  /* 0x000000011b1b6810 */ /* 0x000fe20007ffe0ff */
[----:B------:R-:W-:Y:S01]  /*2b90*/  IMAD.MOV R18, RZ, RZ, -R18 ;  /* 0x000000ffff127224 */ /* 0x000fe200078e0a12 */
[----:B------:R-:W-:Y:S01]  /*2ba0*/  MOV R20, RZ ;  /* 0x000000ff00147202 */ /* 0x000fe20000000f00 */
[----:B------:R-:W-:-:S04]  /*2bb0*/  IMAD.HI.U32 R31, R31, R12, RZ ;  /* 0x0000000c1f1f7227 */ /* 0x000fc800078e00ff */
[----:B------:R-:W-:Y:S02]  /*2bc0*/  IMAD.MOV.U32 R16, RZ, RZ, R11 ;  /* 0x000000ffff107224 */ /* 0x000fe400078e000b */
[----:B------:R-:W-:Y:S01]  /*2bd0*/  IMAD R12, R31, R18, R12 ;  /* 0x000000121f0c7224 */ /* 0x000fe200078e020c */
[----:B------:R-:W-:Y:S01]  /*2be0*/  IABS R18, R8 ;  /* 0x0000000800127213 */ /* 0x000fe20000000000 */
[----:B-1----:R-:W-:Y:S02]  /*2bf0*/  IMAD.MOV R11, RZ, RZ, -R21 ;  /* 0x000000ffff0b7224 */ /* 0x002fe400078e0a15 */
[----:B------:R-:W-:Y:S01]  /*2c00*/  @P4 VIADD R25, R25, 0x1 ;  /* 0x0000000119194836 */ /* 0x000fe20000000000 */
[----:B------:R-:W-:Y:S01]  /*2c10*/  ISETP.GT.U32.AND P1, PT, R13, R12, PT ;  /* 0x0000000c0d00720c */ /* 0x000fe20003f24070 */
[----:B------:R-:W-:Y:S01]  /*2c20*/  IMAD R19, R16, R17, RZ ;  /* 0x0000001110137224 */ /* 0x000fe200078e02ff */
[----:B------:R-:W-:Y:S01]  /*2c30*/  ISETP.NE.AND P4, PT, R15, RZ, PT ;  /* 0x000000ff0f00720c */ /* 0x000fe20003f85270 */
        /* <DEDUP_REMOVED lines=11> */
[----:B------:R-:W-:Y:S01]  /*2cf0*/  @!P1 IADD3 R12, PT, PT, R12, -R13, RZ ;  /* 0x8000000d0c0c9210 */ /* 0x000fe20007ffe0ff */
[----:B------:R-:W-:Y:S02]  /*2d00*/  IMAD.MOV R18, RZ, RZ, -R18 ;  /* 0x000000ffff127224 */ /* 0x000fe400078e0a12 */
[----:B------:R-:W-:Y:S01]  /*2d10*/  IMAD.HI.U32 R32, R32, R19, RZ ;  /* 0x0000001320207227 */ /* 0x000fe200078e00ff */
[----:B------:R-:W-:Y:S02]  /*2d20*/  ISETP.GE.U32.AND P2, PT, R12, R13, PT ;  /* 0x0000000d0c00720c */ /* 0x000fe40003f46070 */
[----:B------:R-:W-:Y:S01]  /*2d30*/  LOP3.LUT R12, R2, R15, RZ, 0x3c, !PT ;  /* 0x0000000f020c7212 */ /* 0x000fe200078e3cff */
[----:B------:R-:W-:-:S02]  /*2d40*/  IMAD.MOV R11, RZ, RZ, -R11 ;  /* 0x000000ffff0b7224 */ /* 0x000fc400078e0a0b */
[----:B------:R-:W-:Y:S01]  /*2d50*/  IMAD.HI.U32 R20, R20, R16, RZ ;  /* 0x0000001014147227 */ /* 0x000fe200078e00ff */
[----:B------:R-:W-:Y:S02]  /*2d60*/  ISETP.GE.AND P0, PT, R12, RZ, PT ;  /* 0x000000ff0c00720c */ /* 0x000fe40003f06270 */
[----:B------:R-:W-:Y:S01]  /*2d70*/  LOP3.LUT R12, R27, R8, RZ, 0x3c, !PT ;  /* 0x000000081b0c7212 */ /* 0x000fe200078e3cff */
[----:B------:R-:W-:Y:S02]  /*2d80*/  IMAD R18, R32, R18, R19 ;  /* 0x0000001220127224 */ /* 0x000fe400078e0213 */
[----:B------:R-:W-:Y:S02]  /*2d90*/  IMAD R11, R20, R11, R16 ;  /* 0x0000000b140b7224 */ /* 0x000fe400078e0210 */
[----:B------:R-:W-:Y:S01]  /*2da0*/  @!P1 VIADD R31, R31, 0x1 ;  /* 0x000000011f1f9836 */ /* 0x000fe20000000000 */
[----:B------:R-:W-:Y:S02]  /*2db0*/  ISETP.GT.U32.AND P3, PT, R17, R18, PT ;  /* 0x000000121100720c */ /* 0x000fe40003f64070 */
[----:B------:R-:W-:-:S02]  /*2dc0*/  ISETP.GT.U32.AND P1, PT, R14, R11, PT ;  /* 0x0000000b0e00720c */ /* 0x000fc40003f24070 */
[----:B------:R-:W-:Y:S02]  /*2dd0*/  @P2 IADD3 R31, PT, PT, R31, 0x1, RZ ;  /* 0x000000011f1f2810 */ /* 0x000fe40007ffe0ff */
[----:B------:R-:W-:Y:S02]  /*2de0*/  ISETP.GE.AND P2, PT, R12, RZ, PT ;  /* 0x000000ff0c00720c */ /* 0x000fe40003f46270 */
[----:B------:R-:W-:Y:S01]  /*2df0*/  LOP3.LUT R12, R25, R5, RZ, 0x3c, !PT ;  /* 0x00000005190c7212 */ /* 0x000fe200078e3cff */
[----:B------:R-:W-:Y:S01]  /*2e00*/  @!P0 IMAD.MOV R31, RZ, RZ, -R31 ;  /* 0x000000ffff1f8224 */ /* 0x000fe200078e0a1f */
[----:B------:R-:W-:Y:S02]  /*2e10*/  @!P4 LOP3.LUT R31, RZ, R15, RZ, 0x33, !PT ;  /* 0x0000000fff1fc212 */ /* 0x000fe400078e33ff */
[----:B------:R-:W-:Y:S01]  /*2e20*/  ISETP.GE.AND P0, PT, R12, RZ, PT ;  /* 0x000000ff0c00720c */ /* 0x000fe20003f06270 */
[----:B------:R-:W-:Y:S02]  /*2e30*/  @!P3 IMAD.IADD R18, R18, 0x1, -R17 ;  /* 0x000000011212b824 */ /* 0x000fe400078e0a11 */
[----:B------:R-:W-:Y:S01]  /*2e40*/  @!P1 IADD3 R11, PT, PT, R11, -R14, RZ ;  /* 0x8000000e0b0b9210 */ /* 0x000fe20007ffe0ff */
[----:B------:R-:W-:Y:S01]  /*2e50*/  @!P3 VIADD R32, R32, 0x1 ;  /* 0x000000012020b836 */ /* 0x000fe20000000000 */
[----:B------:R-:W-:-:S02]  /*2e60*/  ISETP.NE.AND P3, PT, R5, RZ, PT ;  /* 0x000000ff0500720c */ /* 0x000fc40003f65270 */
[----:B------:R-:W-:Y:S01]  /*2e70*/  ISETP.GE.U32.AND P6, PT, R18, R17, PT ;  /* 0x000000111200720c */ /* 0x000fe20003fc6070 */
[----:B------:R-:W-:Y:S01]  /*2e80*/  IMAD.WIDE R16, R31, UR13, RZ ;  /* 0x0000000d1f107c25 */ /* 0x000fe2000f8e02ff */
[----:B------:R-:W-:Y:S02]  /*2e90*/  ISETP.GE.U32.AND P4, PT, R11, R14, PT ;  /* 0x0000000e0b00720c */ /* 0x000fe40003f86070 */
[----:B------:R-:W-:Y:S01]  /*2ea0*/  @!P1 IADD3 R20, PT, PT, R20, 0x1, RZ ;  /* 0x0000000114149810 */ /* 0x000fe20007ffe0ff */
[----:B------:R-:W-:Y:S02]  /*2eb0*/  IMAD.MOV R11, RZ, RZ, -R27 ;  /* 0x000000ffff0b7224 */ /* 0x000fe400078e0a1b */
[----:B------:R-:W-:-:S04]  /*2ec0*/  IMAD.WIDE.U32 R12, R0, UR4, R16 ;  /* 0x00000004000c7c25 */ /* 0x000fc8000f8e0010 */
[----:B------:R-:W-:Y:S02]  /*2ed0*/  IMAD.MOV R31, RZ, RZ, -R31 ;  /* 0x000000ffff1f7224 */ /* 0x000fe400078e0a1f */
[----:B------:R-:W-:Y:S02]  /*2ee0*/  @P6 VIADD R32, R32, 0x1 ;  /* 0x0000000120206836 */ /* 0x000fe40000000000 */
[----:B------:R-:W-:Y:S01]  /*2ef0*/  @P4 IADD3 R20, PT, PT, R20, 0x1, RZ ;  /* 0x0000000114144810 */ /* 0x000fe20007ffe0ff */
[----:B------:R-:W-:Y:S01]  /*2f00*/  IMAD R11, R9, R11, R30 ;  /* 0x0000000b090b7224 */ /* 0x000fe200078e021e */
[----:B------:R-:W-:Y:S01]  /*2f10*/  IADD3 R9, PT, PT, -R25, RZ, RZ ;  /* 0x000000ff19097210 */ /* 0x000fe20007ffe1ff */
        /* <DEDUP_REMOVED lines=8> */
[----:B------:R-:W-:-:S02]  /*2fa0*/  IMAD.MOV R2, RZ, RZ, -R32 ;  /* 0x000000ffff027224 */ /* 0x000fc400078e0a20 */
        /* <DEDUP_REMOVED lines=21> */
.L_x_456:
[----:B------:R-:W0:Y:S01]  /*3100*/  LDC.64 R4, c[0x0][0x420] ;  /* 0x00010800ff047b82 */ /* 0x000e220000000a00 */
[----:B------:R-:W-:-:S05]  /*3110*/  IADD3 R2, PT, PT, R2, UR15, RZ ;  /* 0x0000000f02027c10 */ /* 0x000fca000fffe0ff */
[----:B0-----:R-:W-:-:S05]  /*3120*/  IMAD.WIDE.U32 R2, R2, 0x4, R4 ;  /* 0x0000000402027825 */ /* 0x001fca00078e0004 */
[----:B------:R1:W-:Y:S02]  /*3130*/  STG.E desc[UR10][R2.64], R22 ;  /* 0x0000001602007986 */ /* 0x0003e4000c10190a */
.L_x_455:
[----:B------:R-:W-:Y:S05]  /*3140*/  BSYNC.RECONVERGENT B1 ;  /* 0x0000000000017941 */ /* 0x000fea0003800200 */
.L_x_454:
        /* <DEDUP_REMOVED lines=16> */
.L_x_463:
[----:B------:R-:W-:Y:S05]  /*3250*/  BSYNC.RECONVERGENT B0 ;  /* 0x0000000000007941 */ /* 0x000fea0003800200 */
.L_x_462:
[----:B------:R-:W-:Y:S01]  /*3260*/  BAR.SYNC.DEFER_BLOCKING 0x0 ;  /* 0x0000000000007b1d */ /* 0x000fe20000010000 */
[----:B------:R-:W-:Y:S01]  /*3270*/  UISETP.GE.AND UP0, UPT, UR6, 0x1, UPT ;  /* 0x000000010600788c */ /* 0x000fe2000bf06270 */
[----:B------:R-:W-:Y:S01]  /*3280*/  HFMA2 R0, -RZ, RZ, 0, 0 ;  /* 0x00000000ff007431 */ /* 0x000fe200000001ff */
[----:B------:R-:W-:Y:S01]  /*3290*/  SHF.R.U32.HI R12, RZ, 0x4, R7 ;  /* 0x00000004ff0c7819 */ /* 0x000fe20000011607 */
[----:B------:R-:W-:Y:S01]  /*32a0*/  IMAD.SHL.U32 R7, R7, 0x4, RZ ;  /* 0x0000000407077824 */ /* 0x000fe200078e00ff */
[----:B012---:R-:W-:Y:S01]  /*32b0*/  CS2R R2, SRZ ;  /* 0x0000000000027805 */ /* 0x007fe2000001ff00 */
[----:B------:R-:W-:-:S04]  /*32c0*/  IMAD.MOV.U32 R5, RZ, RZ, RZ ;  /* 0x000000ffff057224 */ /* 0x000fc800078e00ff */
        /* <DEDUP_REMOVED lines=42> */
.L_x_468:
        /* <DEDUP_REMOVED lines=133> */
.L_x_467:
        /* <DEDUP_REMOVED lines=73> */
.L_x_469:
[----:B------:R-:W-:-:S09]  /*4250*/  UISETP.NE.OR UP1, UPT, UR5, URZ, UP1 ;  /* 0x000000ff0500728c */ /* 0x000fd20008f25670 */
[----:B------:R-:W-:Y:S05]  /*4260*/  BRA.U !UP1, `(.L_x_465) ;  /* 0x0000000109947547 */ /* 0x000fea000b800000 */
.L_x_466:
[----:B------:R-:W-:-:S13]  /*4270*/  ISETP.GE.AND P0, PT, R12, UR13, PT ;  /* 0x0000000d0c007c0c */ /* 0x000fda000bf06270 */
.L_x_470:
        /* <DEDUP_REMOVED lines=36> */
.L_x_465:
        /* <DEDUP_REMOVED lines=10> */
.L_x_471:
        /* <DEDUP_REMOVED lines=12> */
.L_x_464:
        /* <DEDUP_REMOVED lines=81> */
        .weak           $__internal_12_$__cuda_sm20_div_s64
        .type           $__internal_12_$__cuda_sm20_div_s64,@function
        .size           $__internal_12_$__cuda_sm20_div_s64,(.L_x_7100 - $__internal_12_$__cuda_sm20_div_s64)
$__internal_12_$__cuda_sm20_div_s64:
        /* <DEDUP_REMOVED lines=86> */
[----:B------:R-:W-:Y:S05]  /*5090*/  RET.REL.NODEC R12 `(_ZN5flash32flash_fwd_splitkv_combine_kernelI23Flash_fwd_kernel_traitsILi64ELi64ELi256ELi4ELb0ELb0EN7cutlass6half_tE19Flash_kernel_traitsILi64ELi64ELi256ELi4ES3_EELi8ELi2ELb1EEEvNS_16Flash_fwd_paramsE) ;  /* 0xffffffac0cd87950 */ /* 0x000fea0003c3ffff */
.L_x_472:
        /* <DEDUP_REMOVED lines=14> */
.L_x_7100:


//--------------------- .text._ZN5flash32flash_fwd_splitkv_combine_kernelI23Flash_fwd_kernel_traitsILi64ELi64ELi256ELi4ELb0ELb0EN7cutlass6half_tE19Flash_kernel_traitsILi64ELi64ELi256ELi4ES3_EELi8ELi1ELb1EEEvNS_16Flash_fwd_paramsE --------------------------
	.section	.text._ZN5flash32flash_fwd_splitkv_combine_kernelI23Flash_fwd_kernel_traitsILi64ELi64ELi256ELi4ELb0ELb0EN7cutlass6half_tE19Flash_kernel_traitsILi64ELi64ELi256ELi4ES3_EELi8ELi1ELb1EEEvNS_16Flash_fwd_paramsE,"ax",@progbits
	.align	128
        .global         _ZN5flash32flash_fwd_splitkv_combine_kernelI23Flash_fwd_kernel_traitsILi64ELi64ELi256ELi4ELb0ELb0EN7cutlass6half_tE19Flash_kernel_traitsILi64ELi64ELi256ELi4ES3_EELi8ELi1ELb1EEEvNS_16Flash_fwd_paramsE
        .type           _ZN5flash32flash_fwd_splitkv_combine_kernelI23Flash_fwd_kernel_traitsILi64ELi64ELi256ELi4ELb0ELb0EN7cutlass6half_tE19Flash_kernel_traitsILi64ELi64ELi256ELi4ES3_EELi8ELi1ELb1EEEvNS_16Flash_fwd_paramsE,@function
        .size           _ZN5flash32flash_fwd_splitkv_combine_kernelI23Flash_fwd_kernel_traitsILi64ELi64ELi256ELi4ELb0ELb0EN7cutlass6half_tE19Flash_kernel_traitsILi64ELi64ELi256ELi4ES3_EELi8ELi1ELb1EEEvNS_16Flash_fwd_paramsE,(.L_x_7101 - _ZN5flash32flash_fwd_splitkv_combine_kernelI23Flash_fwd_kernel_traitsILi64ELi64ELi256ELi4ELb0ELb0EN7cutlass6half_tE19Flash_kernel_traitsILi64ELi64ELi256ELi4ES3_EELi8ELi1ELb1EEEvNS_16Flash_fwd_paramsE)
        .other          _ZN5flash32flash_fwd_splitkv_combine_kernelI23Flash_fwd_kernel_traitsILi64ELi64ELi256ELi4ELb0ELb0EN7cutlass6half_tE19Flash_kernel_traitsILi64ELi64ELi256ELi4ES3_EELi8ELi1ELb1EEEvNS_16Flash_fwd_paramsE,@"STO_CUDA_ENTRY STV_DEFAULT"
_ZN5flash32flash_fwd_splitkv_combine_kernelI23Flash_fwd_kernel_traitsILi64ELi64ELi256ELi4ELb0ELb0EN7cutlass6half_tE19Flash_kernel_traitsILi64ELi64ELi256ELi4ES3_EELi8ELi1ELb1EEEvNS_16Flash_fwd_paramsE:
.text._ZN5flash32flash_fwd_splitkv_combine_kernelI23Flash_fwd_kernel_traitsILi64ELi64ELi256ELi4ELb0ELb0EN7cutlass6half_tE19Flash_kernel_traitsILi64ELi64ELi256ELi4ES3_EELi8ELi1ELb1EEEvNS_16Flash_fwd_paramsE:
        /* <DEDUP_REMOVED lines=38> */
.L_x_473:
[----:B------:R-:W-:Y:S01]  /*0260*/  IMAD.U32 R14, RZ, RZ, UR16 ;  /* 0x00000010ff0e7e24 */ /* 0x000fe2000f8e00ff */
[----:B------:R-:W-:Y:S01]  /*0270*/  MOV R18, UR14 ;  /* 0x0000000e00127c02 */ /* 0x000fe20008000f00 */
[----:B------:R-:W-:Y:S01]  /*0280*/  IMAD.U32 R19, RZ, RZ, UR17 ;  /* 0x00000011ff137e24 */ /* 0x000fe2000f8e00ff */
[----:B------:R-:W-:Y:S02]  /*0290*/  MOV R17, UR9 ;  /* 0x0000000900117c02 */ /* 0x000fe40008000f00 */
[----:B------:R-:W-:Y:S02]  /*02a0*/  MOV R16, 0x2c0 ;  /* 0x000002c000107802 */ /* 0x000fe40000000f00 */
[----:B------:R-:W-:Y:S05]  /*02b0*/  CALL.REL.NOINC `($__internal_13_$__cuda_sm20_div_s64) ;  /* 0x0000004800087944 */ /* 0x000fea0003c00000 */
.L_x_474:
        /* <DEDUP_REMOVED lines=30> */
.L_x_476:
[----:B------:R-:W-:Y:S01]  /*04a0*/  IMAD.MOV.U32 R14, RZ, RZ, R10 ;  /* 0x000000ffff0e7224 */ /* 0x000fe200078e000a */
[----:B------:R-:W-:Y:S02]  /*04b0*/  MOV R19, R11 ;  /* 0x0000000b00137202 */ /* 0x000fe40000000f00 */
[----:B------:R-:W-:Y:S02]  /*04c0*/  MOV R16, 0x4e0 ;  /* 0x000004e000107802 */ /* 0x000fe40000000f00 */
[----:B------:R-:W-:Y:S05]  /*04d0*/  CALL.REL.NOINC `($__internal_13_$__cuda_sm20_div_s64) ;  /* 0x0000004400807944 */ /* 0x000fea0003c00000 */
[----:B------:R-:W-:Y:S02]  /*04e0*/  MOV R4, R10 ;  /* 0x0000000a00047202 */ /* 0x000fe40000000f00 */
[----:B------:R-:W-:Y:S02]  /*04f0*/  MOV R5, R11 ;  /* 0x0000000b00057202 */ /* 0x000fe40000000f00 */
.L_x_477:
[----:B------:R-:W-:Y:S05]  /*0500*/  BSYNC.RECONVERGENT B0 ;  /* 0x0000000000007941 */ /* 0x000fea0003800200 */
.L_x_475:
        /* <DEDUP_REMOVED lines=57> */
.L_x_479:
[----:B------:R-:W-:Y:S01]  /*08a0*/  IMAD.MOV.U32 R14, RZ, RZ, R18 ;  /* 0x000000ffff0e7224 */ /* 0x000fe200078e0012 */
[----:B------:R-:W-:Y:S01]  /*08b0*/  MOV R18, R9 ;  /* 0x0000000900127202 */ /* 0x000fe20000000f00 */
[----:B------:R-:W-:Y:S01]  /*08c0*/  IMAD.MOV.U32 R19, RZ, RZ, R17 ;  /* 0x000000ffff137224 */ /* 0x000fe200078e0011 */
[----:B------:R-:W-:Y:S02]  /*08d0*/  MOV R17, R25 ;  /* 0x0000001900117202 */ /* 0x000fe40000000f00 */
[----:B------:R-:W-:Y:S02]  /*08e0*/  MOV R16, 0x900 ;  /* 0x0000090000107802 */ /* 0x000fe40000000f00 */
[----:B------:R-:W-:Y:S05]  /*08f0*/  CALL.REL.NOINC `($__internal_13_$__cuda_sm20_div_s64) ;  /* 0x0000004000787944 */ /* 0x000fea0003c00000 */
.L_x_480:
[----:B------:R-:W-:Y:S05]  /*0900*/  BSYNC.RECONVERGENT B0 ;  /* 0x0000000000007941 */ /* 0x000fea0003800200 */
.L_x_478:
        /* <DEDUP_REMOVED lines=123> */
.L_x_482:
[----:B------:R-:W-:Y:S01]  /*10c0*/  IMAD.MOV.U32 R14, RZ, RZ, R10 ;  /* 0x000000ffff0e7224 */ /* 0x000fe200078e000a */
[----:B------:R-:W-:Y:S01]  /*10d0*/  MOV R18, R8 ;  /* 0x0000000800127202 */ /* 0x000fe20000000f00 */
[----:B------:R-:W-:Y:S01]  /*10e0*/  IMAD.MOV.U32 R19, RZ, RZ, R11 ;  /* 0x000000ffff137224 */ /* 0x000fe200078e000b */
[----:B------:R-:W-:Y:S02]  /*10f0*/  MOV R17, R0 ;  /* 0x0000000000117202 */ /* 0x000fe40000000f00 */
[----:B------:R-:W-:Y:S02]  /*1100*/  MOV R16, 0x1120 ;  /* 0x0000112000107802 */ /* 0x000fe40000000f00 */
[----:B------:R-:W-:Y:S05]  /*1110*/  CALL.REL.NOINC `($__internal_13_$__cuda_sm20_div_s64) ;  /* 0x0000003800707944 */ /* 0x000fea0003c00000 */
[----:B------:R-:W-:Y:S02]  /*1120*/  MOV R32, R10 ;  /* 0x0000000a00207202 */ /* 0x000fe40000000f00 */
[----:B------:R-:W-:Y:S02]  /*1130*/  MOV R33, R11 ;  /* 0x0000000b00217202 */ /* 0x000fe40000000f00 */
.L_x_483:
[----:B------:R-:W-:Y:S05]  /*1140*/  BSYNC.RECONVERGENT B0 ;  /* 0x0000000000007941 */ /* 0x000fea0003800200 */
.L_x_481:
        /* <DEDUP_REMOVED lines=57> */
.L_x_485:
[----:B------:R-:W-:Y:S01]  /*14e0*/  IMAD.MOV.U32 R14, RZ, RZ, R4 ;  /* 0x000000ffff0e7224 */ /* 0x000fe200078e0004 */
[----:B------:R-:W-:Y:S01]  /*14f0*/  MOV R19, R5 ;  /* 0x0000000500137202 */ /* 0x000fe20000000f00 */
[----:B------:R-:W-:Y:S01]  /*1500*/  IMAD.MOV.U32 R18, RZ, RZ, R6 ;  /* 0x000000ffff127224 */ /* 0x000fe200078e0006 */
[----:B------:R-:W-:Y:S02]  /*1510*/  MOV R16, 0x1530 ;  /* 0x0000153000107802 */ /* 0x000fe40000000f00 */
[----:B------:R-:W-:Y:S05]  /*1520*/  CALL.REL.NOINC `($__internal_13_$__cuda_sm20_div_s64) ;  /* 0x00000034006c7944 */ /* 0x000fea0003c00000 */
[----:B------:R-:W-:Y:S02]  /*1530*/  MOV R20, R10 ;  /* 0x0000000a00147202 */ /* 0x000fe40000000f00 */
[----:B------:R-:W-:Y:S02]  /*1540*/  MOV R21, R11 ;  /* 0x0000000b00157202 */ /* 0x000fe40000000f00 */
.L_x_486:
[----:B------:R-:W-:Y:S05]  /*1550*/  BSYNC.RECONVERGENT B0 ;  /* 0x0000000000007941 */ /* 0x000fea0003800200 */
.L_x_484:
        /* <DEDUP_REMOVED lines=17> */
[----:B0-----:R-:W-:Y:S02]  /*1670*/  VIADD R10, R10, 0xffffffe ;  /* 0x0ffffffe0a0a7836 */ /* 0x001fe40000000000 */
[----:B------:R-:W-:-:S04]  /*1680*/  IMAD.MOV.U32 R12, RZ, RZ, -0x800000 ;  /* 0xff800000ff0c7424 */ /* 0x000fc800078e00ff */
[----:B------:R-:W0:Y:S02]  /*1690*/  F2I.FTZ.U32.TRUNC.NTZ R11, R10 ;  /* 0x0000000a000b7305 */ /* 0x000e24000021f000 */
[--C-:B0-----:R-:W-:Y:S02]  /*16a0*/  IMAD.MOV R4, RZ, RZ, -R11.reuse ;  /* 0x000000ffff047224 */ /* 0x101fe400078e0a0b */
[----:B------:R-:W-:Y:S02]  /*16b0*/  IMAD.MOV.U32 R10, RZ, RZ, RZ ;  /* 0x000000ffff0a7224 */ /* 0x000fe400078e00ff */
[----:B------:R-:W-:Y:S01]  /*16c0*/  IMAD R5, R4, R3, RZ ;  /* 0x0000000304057224 */ /* 0x000fe200078e02ff */
[----:B------:R-:W-:Y:S02]  /*16d0*/  IABS R4, R2 ;  /* 0x0000000200047213 */ /* 0x000fe40000000000 */
[----:B------:R-:W-:Y:S01]  /*16e0*/  LOP3.LUT R2, R2, UR5, RZ, 0x3c, !PT ;  /* 0x0000000502027c12 */ /* 0x000fe2000f8e3cff */
[----:B------:R-:W-:Y:S01]  /*16f0*/  IMAD.HI.U32 R5, R11, R5, R10 ;  /* 0x000000050b057227 */ /* 0x000fe200078e000a */
[----:B------:R-:W-:-:S02]  /*1700*/  @!P1 SHF.L.U32 R11, R7, 0x2, RZ ;  /* 0x00000002070b9819 */ /* 0x000fc400000006ff */
[----:B------:R-:W-:Y:S02]  /*1710*/  ISETP.GE.AND P2, PT, R2, RZ, PT ;  /* 0x000000ff0200720c */ /* 0x000fe40003f46270 */
[----:B------:R-:W-:Y:S01]  /*1720*/  @!P1 LOP3.LUT R11, R11, 0x1c, RZ, 0xc0, !PT ;  /* 0x0000001c0b0b9812 */ /* 0x000fe200078ec0ff */
        /* <DEDUP_REMOVED lines=10> */
[----:B------:R-:W-:-:S04]  /*17d0*/  @!P1 MOV R3, 0x400 ;  /* 0x0000040000039802 */ /* 0x000fc80000000f00 */
[----:B-1----:R-:W-:-:S07]  /*17e0*/  @!P1 LEA R2, R4, R3, 0x18 ;  /* 0x0000000304029211 */ /* 0x002fce00078ec0ff */
[----:B------:R-:W-:Y:S01]  /*17f0*/  @P3 VIADD R16, R16, 0x1 ;  /* 0x0000000110103836 */ /* 0x000fe20000000000 */
[----:B------:R-:W-:-:S03]  /*1800*/  @!P1 MOV R4, 0x400 ;  /* 0x0000040000049802 */ /* 0x000fc60000000f00 */
[----:B------:R-:W-:Y:S01]  /*1810*/  @!P2 IMAD.MOV R16, RZ, RZ, -R16 ;  /* 0x000000ffff10a224 */ /* 0x000fe200078e0a10 */
[----:B------:R-:W-:Y:S01]  /*1820*/  @!P0 LOP3.LUT R16, RZ, UR5, RZ, 0x33, !PT ;  /* 0x00000005ff108c12 */ /* 0x000fe2000f8e33ff */
[C---:B------:R-:W-:Y:S01]  /*1830*/  @!P1 IMAD R2, R13.reuse, 0x24, R2 ;  /* 0x000000240d029824 */ /* 0x040fe200078e0202 */
[----:B---3--:R-:W-:Y:S02]  /*1840*/  ISETP.GE.AND P0, PT, R13, UR18, PT ;  /* 0x000000120d007c0c */ /* 0x008fe4000bf06270 */
[----:B0-----:R-:W-:Y:S01]  /*1850*/  @!P1 LEA R5, R5, R4, 0x18 ;  /* 0x0000000405059211 */ /* 0x001fe200078ec0ff */
[----:B------:R-:W-:Y:S01]  /*1860*/  IMAD R10, R16, UR10, RZ ;  /* 0x0000000a100a7c24 */ /* 0x000fe2000f8e02ff */
[----:B------:R-:W0:Y:S01]  /*1870*/  LDCU.64 UR10, c[0x0][0x358] ;  /* 0x00006b00ff0a77ac */ /* 0x000e220008000a00 */
[----:B------:R-:W-:Y:S01]  /*1880*/  @!P1 IMAD.IADD R11, R2, 0x1, R11 ;  /* 0x00000001020b9824 */ /* 0x000fe200078e020b */
[----:B------:R-:W-:Y:S01]  /*1890*/  SHF.R.U32.HI R2, RZ, 0x1, R7 ;  /* 0x00000001ff027819 */ /* 0x000fe20000011607 */
[----:B------:R-:W-:Y:S01]  /*18a0*/  @!P1 IMAD R5, R24, 0x24, R5 ;  /* 0x0000002418059824 */ /* 0x000fe200078e0205 */
[----:B------:R-:W-:-:S04]  /*18b0*/  IABS R17, R10 ;  /* 0x0000000a00117213 */ /* 0x000fc80000000000 */
[----:B------:R-:W-:Y:S01]  /*18c0*/  @!P1 LEA R5, R2, R5, 0x2 ;  /* 0x0000000502059211 */ /* 0x000fe200078e10ff */
        /* <DEDUP_REMOVED lines=18> */
.L_x_488:
[----:B0-----:R-:W-:Y:S05]  /*19f0*/  BSYNC.RECONVERGENT B0 ;  /* 0x0000000000007941 */ /* 0x001fea0003800200 */
.L_x_487:
        /* <DEDUP_REMOVED lines=19> */
[----:B------:R-:W-:-:S02]  /*1b30*/  IMAD.MOV.U32 R18, RZ, RZ, RZ ;  /* 0x000000ffff127224 */ /* 0x000fc400078e00ff */
[----:B------:R-:W-:Y:S01]  /*1b40*/  IMAD R12, R3, R13, RZ ;  /* 0x0000000d030c7224 */ /* 0x000fe200078e02ff */
[----:B---3--:R-:W0:Y:S01]  /*1b50*/  SHFL.BFLY PT, R4, R23, 0x1, 0x1f ;  /* 0x0c201f0017047f89 */ /* 0x008e2200000e0000 */
[----:B------:R-:W-:Y:S01]  /*1b60*/  IMAD.HI.U32 R26, R27, R11, R26 ;  /* 0x0000000b1b1a7227 */ /* 0x000fe200078e001a */
[----:B------:R-:W-:-:S03]  /*1b70*/  IABS R3, R10 ;  /* 0x0000000a00037213 */ /* 0x000fc60000000000 */
[----:B------:R-:W-:-:S04]  /*1b80*/  IMAD.HI.U32 R12, R19, R12, R18 ;  /* 0x0000000c130c7227 */ /* 0x000fc800078e0012 */
[----:B------:R-:W-:Y:S02]  /*1b90*/  IMAD.MOV R3, RZ, RZ, -R3 ;  /* 0x000000ffff037224 */ /* 0x000fe400078e0a03 */
[----:B------:R-:W-:-:S04]  /*1ba0*/  IMAD.HI.U32 R26, R26, R5, RZ ;  /* 0x000000051a1a7227 */ /* 0x000fc800078e00ff */
[----:B------:R-:W-:Y:S02]  /*1bb0*/  IMAD R28, R26, R3, R5 ;  /* 0x000000031a1c7224 */ /* 0x000fe400078e0205 */
[----:B------:R-:W-:-:S03]  /*1bc0*/  IMAD.HI.U32 R12, R12, R5, RZ ;  /* 0x000000050c0c7227 */ /* 0x000fc600078e00ff */
[----:B------:R-:W-:Y:S01]  /*1bd0*/  ISETP.GT.U32.AND P1, PT, R17, R28, PT ;  /* 0x0000001c1100720c */ /* 0x000fe20003f24070 */
[----:B------:R-:W-:Y:S01]  /*1be0*/  IMAD.MOV R22, RZ, RZ, -R12 ;  /* 0x000000ffff167224 */ /* 0x000fe200078e0a0c */
[----:B0-----:R-:W-:-:S03]  /*1bf0*/  FMNMX.FTZ R4, R4, R23, !PT ;  /* 0x0000001704047209 */ /* 0x001fc60007810000 */
[C---:B------:R-:W-:Y:S01]  /*1c00*/  IMAD R22, R13.reuse, R22, R5 ;  /* 0x000000160d167224 */ /* 0x040fe200078e0205 */
[----:B------:R-:W-:Y:S02]  /*1c10*/  LOP3.LUT R5, R14, R17, RZ, 0x3c, !PT ;  /* 0x000000110e057212 */ /* 0x000fe400078e3cff */
[----:B------:R-:W-:Y:S02]  /*1c20*/  FSETP.NEU.FTZ.AND P0, PT, R4, -INF , PT ;  /* 0xff8000000400780b */ /* 0x000fe40003f1d000 */
[----:B------:R-:W-:Y:S02]  /*1c30*/  LOP3.LUT R14, R14, R15, RZ, 0x3c, !PT ;  /* 0x0000000f0e0e7212 */ /* 0x000fe400078e3cff */
[----:B------:R-:W-:Y:S01]  /*1c40*/  FSEL R4, R4, RZ, P0 ;  /* 0x000000ff04047208 */ /* 0x000fe20000000000 */
[----:B------:R-:W-:Y:S01]  /*1c50*/  @!P1 IMAD.IADD R28, R28, 0x1, -R17 ;  /* 0x000000011c1c9824 */ /* 0x000fe200078e0a11 */
[----:B------:R-:W-:Y:S02]  /*1c60*/  ISETP.GT.U32.AND P0, PT, R13, R22, PT ;  /* 0x000000160d00720c */ /* 0x000fe40003f04070 */
[----:B------:R-:W-:Y:S01]  /*1c70*/  @!P1 IADD3 R26, PT, PT, R26, 0x1, RZ ;  /* 0x000000011a1a9810 */ /* 0x000fe20007ffe0ff */
[----:B------:R-:W-:Y:S01]  /*1c80*/  FADD.FTZ R18, -R4, R23 ;  /* 0x0000001704127221 */ /* 0x000fe20000010100 */
[----:B------:R-:W-:-:S02]  /*1c90*/  ISETP.GE.U32.AND P2, PT, R28, R17, PT ;  /* 0x000000111c00720c */ /* 0x000fc40003f46070 */
[----:B------:R-:W-:Y:S01]  /*1ca0*/  ISETP.GE.AND P3, PT, R5, RZ, PT ;  /* 0x000000ff0500720c */ /* 0x000fe20003f66270 */
[----:B------:R-:W-:-:S06]  /*1cb0*/  FMUL.FTZ R18, R18, 1.4426950216293334961 ;  /* 0x3fb8aa3b12127820 */ /* 0x000fcc0000410000 */
[----:B------:R-:W0:Y:S01]  /*1cc0*/  MUFU.EX2 R18, R18 ;  /* 0x0000001200127308 */ /* 0x000e220000000800 */
[----:B------:R-:W-:Y:S02]  /*1cd0*/  @!P0 IMAD.IADD R22, R22, 0x1, -R13 ;  /* 0x0000000116168824 */ /* 0x000fe400078e0a0d */
[----:B------:R-:W-:Y:S01]  /*1ce0*/  @!P0 VIADD R12, R12, 0x1 ;  /* 0x000000010c0c8836 */ /* 0x000fe20000000000 */
[----:B------:R-:W-:Y:S01]  /*1cf0*/  ISETP.NE.AND P0, PT, R15, RZ, PT ;  /* 0x000000ff0f00720c */ /* 0x000fe20003f05270 */
[----:B------:R-:W-:Y:S01]  /*1d00*/  @P2 VIADD R26, R26, 0x1 ;  /* 0x000000011a1a2836 */ /* 0x000fe20000000000 */
[----:B------:R-:W-:Y:S01]  /*1d10*/  ISETP.GE.U32.AND P4, PT, R22, R13, PT ;  /* 0x0000000d1600720c */ /* 0x000fe20003f86070 */
[----:B------:R-:W-:Y:S01]  /*1d20*/  IMAD.MOV.U32 R22, RZ, RZ, 0x7f800000 ;  /* 0x7f800000ff167424 */ /* 0x000fe200078e00ff */
[----:B------:R-:W-:Y:S02]  /*1d30*/  ISETP.GE.AND P2, PT, R14, RZ, PT ;  /* 0x000000ff0e00720c */ /* 0x000fe40003f46270 */
[----:B------:R-:W-:-:S02]  /*1d40*/  @!P3 IADD3 R26, PT, PT, -R26, RZ, RZ ;  /* 0x000000ff1a1ab210 */ /* 0x000fc40007ffe1ff */
[----:B------:R-:W-:Y:S01]  /*1d50*/  ISETP.NE.AND P3, PT, R16, RZ, PT ;  /* 0x000000ff1000720c */ /* 0x000fe20003f65270 */
[----:B0-----:R-:W0:Y:S01]  /*1d60*/  SHFL.BFLY PT, R3, R18, 0x1, 0x1f ;  /* 0x0c201f0012037f89 */ /* 0x001e2200000e0000 */
[----:B------:R-:W-:Y:S02]  /*1d70*/  @!P5 LOP3.LUT R26, RZ, R17, RZ, 0x33, !PT ;  /* 0x00000011ff1ad212 */ /* 0x000fe400078e33ff */
[----:B------:R-:W-:-:S03]  /*1d80*/  SEL R13, RZ, 0x1, !P3 ;  /* 0x00000001ff0d7807 */ /* 0x000fc60005800000 */
[----:B------:R-:W-:Y:S01]  /*1d90*/  @P4 VIADD R12, R12, 0x1 ;  /* 0x000000010c0c4836 */ /* 0x000fe20000000000 */
[----:B------:R-:W-:Y:S02]  /*1da0*/  SHF.R.S32.HI R14, RZ, 0x1f, R10 ;  /* 0x0000001fff0e7819 */ /* 0x000fe4000001140a */
[----:B------:R-:W-:Y:S01]  /*1db0*/  SHF.R.S32.HI R5, RZ, 0x1f, R26 ;  /* 0x0000001fff057819 */ /* 0x000fe2000001141a */
[----:B------:R-:W-:Y:S01]  /*1dc0*/  @!P2 IMAD.MOV R12, RZ, RZ, -R12 ;  /* 0x000000ffff0ca224 */ /* 0x000fe200078e0a0c */
[----:B------:R-:W-:Y:S02]  /*1dd0*/  @!P0 LOP3.LUT R12, RZ, R15, RZ, 0x33, !PT ;  /* 0x0000000fff0c8212 */ /* 0x000fe400078e33ff */
[----:B------:R-:W-:Y:S02]  /*1de0*/  LOP3.LUT P0, RZ, R7, 0x3f1, RZ, 0xc0, !PT ;  /* 0x000003f107ff7812 */ /* 0x000fe4000780c0ff */
[----:B------:R-:W-:Y:S01]  /*1df0*/  ISETP.LT.U32.AND P2, PT, R20, R26, PT ;  /* 0x0000001a1400720c */ /* 0x000fe20003f41070 */
[----:B------:R-:W-:Y:S01]  /*1e00*/  IMAD R12, R12, UR13, RZ ;  /* 0x0000000d0c0c7c24 */ /* 0x000fe2000f8e02ff */
[----:B------:R-:W-:-:S02]  /*1e10*/  LOP3.LUT R13, R14, R13, RZ, 0xfc, !PT ;  /* 0x0000000d0e0d7212 */ /* 0x000fc400078efcff */
[----:B------:R-:W-:-:S04]  /*1e20*/  ISETP.LT.AND.EX P2, PT, R21, R5, PT, P2 ;  /* 0x000000051500720c */ /* 0x000fc80003f41320 */
[----:B------:R-:W-:Y:S01]  /*1e30*/  SEL R5, R20, R26, P2 ;  /* 0x0000001a14057207 */ /* 0x000fe20001000000 */
[----:B0-----:R-:W-:-:S05]  /*1e40*/  FADD.FTZ R3, R18, R3 ;  /* 0x0000000312037221 */ /* 0x001fca0000010000 */
[----:B------:R-:W-:-:S13]  /*1e50*/  FSETP.NE.FTZ.AND P1, PT, R3, RZ, PT ;  /* 0x000000ff0300720b */ /* 0x000fda0003f35000 */
[----:B------:R-:W0:Y:S02]  /*1e60*/  @P1 MUFU.LG2 R11, R3 ;  /* 0x00000003000b1308 */ /* 0x000e240000000c00 */
[----:B0-----:R-:W-:Y:S01]  /*1e70*/  @P1 FFMA.FTZ R22, R11, 0.69314718246459960938, R4 ;  /* 0x3f3172180b161823 */ /* 0x001fe20000010004 */
[----:B------:R-:W-:Y:S02]  /*1e80*/  IMAD R3, R13, R12, RZ ;  /* 0x0000000c0d037224 */ /* 0x000fe400078e02ff */
[----:B------:R-:W-:Y:S01]  /*1e90*/  IMAD R4, R10, UR12, RZ ;  /* 0x0000000c0a047c24 */ /* 0x000fe2000f8e02ff */
        /* <DEDUP_REMOVED lines=29> */
[----:B------:R-:W-:Y:S01]  /*2070*/  MOV R10, RZ ;  /* 0x000000ff000a7202 */ /* 0x000fe20000000f00 */
[----:B------:R-:W-:Y:S01]  /*2080*/  HFMA2 R31, -RZ, RZ, 0, 0 ;  /* 0x00000000ff1f7431 */ /* 0x000fe200000001ff */
[----:B------:R-:W-:Y:S02]  /*2090*/  LEA.HI R13, R7, UR15, RZ, 0x1f ;  /* 0x0000000f070d7c11 */ /* 0x000fe4000f8ff8ff */
[----:B------:R-:W-:-:S03]  /*20a0*/  ISETP.NE.U32.AND P0, PT, R30, RZ, PT ;  /* 0x000000ff1e00720c */ /* 0x000fc60003f05070 */
        /* <DEDUP_REMOVED lines=19> */
.L_x_492:
[----:B------:R-:W-:Y:S01]  /*21e0*/  LEA.HI R2, R7, UR15, RZ, 0x1f ;  /* 0x0000000f07027c11 */ /* 0x000fe2000f8ff8ff */
[----:B------:R-:W-:Y:S01]  /*21f0*/  IMAD.MOV.U32 R19, RZ, RZ, RZ ;  /* 0x000000ffff137224 */ /* 0x000fe200078e00ff */
[----:B------:R-:W-:Y:S02]  /*2200*/  MOV R18, R30 ;  /* 0x0000001e00127202 */ /* 0x000fe40000000f00 */
[----:B------:R-:W-:Y:S01]  /*2210*/  MOV R16, 0x2240 ;  /* 0x0000224000107802 */ /* 0x000fe20000000f00 */
[----:B------:R-:W-:Y:S02]  /*2220*/  IMAD.MOV.U32 R14, RZ, RZ, R2 ;  /* 0x000000ffff0e7224 */ /* 0x000fe400078e0002 */
[----:B------:R-:W-:Y:S05]  /*2230*/  CALL.REL.NOINC `($__internal_13_$__cuda_sm20_div_s64) ;  /* 0x0000002800287944 */ /* 0x000fea0003c00000 */
[----:B------:R-:W-:Y:S02]  /*2240*/  IADD3 R13, PT, PT, -R10, RZ, RZ ;  /* 0x000000ff0a0d7210 */ /* 0x000fe40007ffe1ff */
[----:B------:R-:W-:-:S03]  /*2250*/  MOV R31, R11 ;  /* 0x0000000b001f7202 */ /* 0x000fc60000000f00 */
[----:B------:R-:W-:Y:S01]  /*2260*/  IMAD R12, R30, R13, R2 ;  /* 0x0000000d1e0c7224 */ /* 0x000fe200078e0202 */
[----:B------:R-:W-:-:S07]  /*2270*/  MOV R30, R10 ;  /* 0x0000000a001e7202 */ /* 0x000fce0000000f00 */
.L_x_493:
        /* <DEDUP_REMOVED lines=59> */
.L_x_495:
[----:B------:R-:W-:Y:S01]  /*2630*/  IMAD.MOV.U32 R14, RZ, RZ, R30 ;  /* 0x000000ffff0e7224 */ /* 0x000fe200078e001e */
[----:B------:R-:W-:Y:S01]  /*2640*/  MOV R19, R31 ;  /* 0x0000001f00137202 */ /* 0x000fe20000000f00 */
[----:B------:R-:W-:Y:S01]  /*2650*/  IMAD.MOV.U32 R18, RZ, RZ, R34 ;  /* 0x000000ffff127224 */ /* 0x000fe200078e0022 */
[----:B------:R-:W-:Y:S02]  /*2660*/  MOV R16, 0x2680 ;  /* 0x0000268000107802 */ /* 0x000fe40000000f00 */
[----:B------:R-:W-:Y:S05]  /*2670*/  CALL.REL.NOINC `($__internal_13_$__cuda_sm20_div_s64) ;  /* 0x0000002400187944 */ /* 0x000fea0003c00000 */
[----:B------:R-:W-:-:S05]  /*2680*/  IADD3 R11, PT, PT, -R10, RZ, RZ ;  /* 0x000000ff0a0b7210 */ /* 0x000fca0007ffe1ff */
[----:B------:R-:W-:Y:S02]  /*2690*/  IMAD R30, R11, R34, R30 ;  /* 0x000000220b1e7224 */ /* 0x000fe400078e021e */
.L_x_496:
[----:B------:R-:W-:Y:S05]  /*26a0*/  BSYNC.RECONVERGENT B0 ;  /* 0x0000000000007941 */ /* 0x000fea0003800200 */
.L_x_494:
        /* <DEDUP_REMOVED lines=159> */
.L_x_491:
[----:B------:R-:W0:Y:S01]  /*30a0*/  LDC.64 R4, c[0x0][0x420] ;  /* 0x00010800ff047b82 */ /* 0x000e220000000a00 */
[----:B------:R-:W-:-:S05]  /*30b0*/  IADD3 R2, PT, PT, R2, UR15, RZ ;  /* 0x0000000f02027c10 */ /* 0x000fca000fffe0ff */
[----:B0-----:R-:W-:-:S05]  /*30c0*/  IMAD.WIDE.U32 R2, R2, 0x4, R4 ;  /* 0x0000000402027825 */ /* 0x001fca00078e0004 */
[----:B------:R1:W-:Y:S02]  /*30d0*/  STG.E desc[UR10][R2.64], R22 ;  /* 0x0000001602007986 */ /* 0x0003e4000c10190a */
.L_x_490:
[----:B------:R-:W-:Y:S05]  /*30e0*/  BSYNC.RECONVERGENT B1 ;  /* 0x0000000000017941 */ /* 0x000fea0003800200 */
.L_x_489:
        /* <DEDUP_REMOVED lines=17> */
.L_x_498:
[----:B------:R-:W-:Y:S05]  /*3200*/  BSYNC.RECONVERGENT B0 ;  /* 0x0000000000007941 */ /* 0x000fea0003800200 */
.L_x_497:
        /* <DEDUP_REMOVED lines=49> */
.L_x_503:
        /* <DEDUP_REMOVED lines=133> */
.L_x_502:
        /* <DEDUP_REMOVED lines=73> */
.L_x_504:
[----:B------:R-:W-:-:S09]  /*4200*/  UISETP.NE.OR UP1, UPT, UR5, URZ, UP1 ;  /* 0x000000ff0500728c */ /* 0x000fd20008f25670 */
[----:B------:R-:W-:Y:S05]  /*4210*/  BRA.U !UP1, `(.L_x_500) ;  /* 0x0000000109947547 */ /* 0x000fea000b800000 */
.L_x_501:
[----:B------:R-:W-:-:S13]  /*4220*/  ISETP.GE.AND P0, PT, R12, UR13, PT ;  /* 0x0000000d0c007c0c */ /* 0x000fda000bf06270 */
.L_x_505:
        /* <DEDUP_REMOVED lines=36> */
.L_x_500:
        /* <DEDUP_REMOVED lines=10> */
.L_x_506:
        /* <DEDUP_REMOVED lines=12> */
.L_x_499:
        /* <DEDUP_REMOVED lines=81> */
        .weak           $__internal_13_$__cuda_sm20_div_s64
        .type           $__internal_13_$__cuda_sm20_div_s64,@function
        .size           $__internal_13_$__cuda_sm20_div_s64,(.L_x_7101 - $__internal_13_$__cuda_sm20_div_s64)
$__internal_13_$__cuda_sm20_div_s64:
        /* <DEDUP_REMOVED lines=86> */
[----:B------:R-:W-:Y:S05]  /*5040*/  RET.REL.NODEC R12 `(_ZN5flash32flash_fwd_splitkv_combine_kernelI23Flash_fwd_kernel_traitsILi64ELi64ELi256ELi4ELb0ELb0EN7cutlass6half_tE19Flash_kernel_traitsILi64ELi64ELi256ELi4ES3_EELi8ELi1ELb1EEEvNS_16Flash_fwd_paramsE) ;  /* 0xffffffac0cec7950 */ /* 0x000fea0003c3ffff */
.L_x_507:
        /* <DEDUP_REMOVED lines=11> */
.L_x_7101:


//--------------------- .text._ZN5flash24flash_fwd_splitkv_kernelI23Flash_fwd_kernel_traitsILi64ELi64ELi256ELi4ELb0ELb0EN7cutlass6half_tE19Flash_kernel_traitsILi64ELi64ELi256ELi4ES3_EELb1ELb0ELb0ELb0ELb0ELb0ELb0ELb0EEEvNS_16Flash_fwd_paramsE --------------------------
	.section	.text._ZN5flash24flash_fwd_splitkv_kernelI23Flash_fwd_kernel_traitsILi64ELi64ELi256ELi4ELb0ELb0EN7cutlass6half_tE19Flash_kernel_traitsILi64ELi64ELi256ELi4ES3_EELb1ELb0ELb0ELb0ELb0ELb0ELb0ELb0EEEvNS_16Flash_fwd_paramsE,"ax",@progbits
	.align	128
        .global         _ZN5flash24flash_fwd_splitkv_kernelI23Flash_fwd_kernel_traitsILi64ELi64ELi256ELi4ELb0ELb0EN7cutlass6half_tE19Flash_kernel_traitsILi64ELi64ELi256ELi4ES3_EELb1ELb0ELb0ELb0ELb0ELb0ELb0ELb0EEEvNS_16Flash_fwd_paramsE
        .type           _ZN5flash24flash_fwd_splitkv_kernelI23Flash_fwd_kernel_traitsILi64ELi64ELi256ELi4ELb0ELb0EN7cutlass6half_tE19Flash_kernel_traitsILi64ELi64ELi256ELi4ES3_EELb1ELb0ELb0ELb0ELb0ELb0ELb0ELb0EEEvNS_16Flash_fwd_paramsE,@function
        .size           _ZN5flash24flash_fwd_splitkv_kernelI23Flash_fwd_kernel_traitsILi64ELi64ELi256ELi4ELb0ELb0EN7cutlass6half_tE19Flash_kernel_traitsILi64ELi64ELi256ELi4ES3_EELb1ELb0ELb0ELb0ELb0ELb0ELb0ELb0EEEvNS_16Flash_fwd_paramsE,(.L_x_7130 - _ZN5flash24flash_fwd_splitkv_kernelI23Flash_fwd_kernel_traitsILi64ELi64ELi256ELi4ELb0ELb0EN7cutlass6half_tE19Flash_kernel_traitsILi64ELi64ELi256ELi4ES3_EELb1ELb0ELb0ELb0ELb0ELb0ELb0ELb0EEEvNS_16Flash_fwd_paramsE)
        .other          _ZN5flash24flash_fwd_splitkv_kernelI23Flash_fwd_kernel_traitsILi64ELi64ELi256ELi4ELb0ELb0EN7cutlass6half_tE19Flash_kernel_traitsILi64ELi64ELi256ELi4ES3_EELb1ELb0ELb0ELb0ELb0ELb0ELb0ELb0EEEvNS_16Flash_fwd_paramsE,@"STO_CUDA_ENTRY STV_DEFAULT"
_ZN5flash24flash_fwd_splitkv_kernelI23Flash_fwd_kernel_traitsILi64ELi64ELi256ELi4ELb0ELb0EN7cutlass6half_tE19Flash_kernel_traitsILi64ELi64ELi256ELi4ES3_EELb1ELb0ELb0ELb0ELb0ELb0ELb0ELb0EEEvNS_16Flash_fwd_paramsE:
.text._ZN5flash24flash_fwd_splitkv_kernelI23Flash_fwd_kernel_traitsILi64ELi64ELi256ELi4ELb0ELb0EN7cutlass6half_tE19Flash_kernel_traitsILi64ELi64ELi256ELi4ES3_EELb1ELb0ELb0ELb0ELb0ELb0ELb0ELb0EEEvNS_16Flash_fwd_paramsE:
[----:B------:R-:W-:Y:S08]  /*0000*/  LDC R1, c[0x0][0x37c] ;  /* 0x0000df00ff017b82 */ /* 0x000ff00000000800 */
[----:B------:R-:W1:Y:S01]  /*0010*/  LDC.64 R2, c[0x0][0x460] ;  /* 0x00011800ff027b82 */ /* 0x000e620000000a00 */
[----:B------:R-:W2:Y:S01]  /*0020*/  S2R R6, SR_CTAID.Y ;  /* 0x0000000000067919 */ /* 0x000ea20000002600 */
[----:B------:R-:W3:Y:S01]  /*0030*/  LDCU.64 UR16, c[0x0][0x358] ;  /* 0x00006b00ff1077ac */ /* 0x000ee20008000a00 */
[----:B------:R-:W-:Y:S01]  /*0040*/  IMAD.MOV.U32 R236, RZ, RZ, -0x1 ;  /* 0xffffffffffec7424 */ /* 0x000fe200078e00ff */
[----:B------:R-:W4:Y:S04]  /*0050*/  LDCU.64 UR4, c[0x0][0x478] ;  /* 0x00008f00ff0477ac */ /* 0x000f280008000a00 */
[----:B------:R-:W2:Y:S01]  /*0060*/  LDC.64 R4, c[0x0][0x460] ;  /* 0x00011800ff047b82 */ /* 0x000ea20000000a00 */
[----:B------:R-:W3:Y:S01]  /*0070*/  LDCU.64 UR6, c[0x0][0x470] ;  /* 0x00008e00ff0677ac */ /* 0x000ee20008000a00 */
[----:B-1----:R-:W-:-:S02]  /*0080*/  ISETP.NE.U32.AND P0, PT, R2, RZ, PT ;  /* 0x000000ff0200720c */ /* 0x002fc40003f05070 */
[----:B------:R-:W-:Y:S02]  /*0090*/  ISETP.NE.U32.AND P4, PT, R2, RZ, PT ;  /* 0x000000ff0200720c */ /* 0x000fe40003f85070 */
[C---:B------:R-:W-:Y:S02]  /*00a0*/  ISETP.NE.AND.EX P0, PT, R3.reuse, RZ, PT, P0 ;  /* 0x000000ff0300720c */ /* 0x040fe40003f05300 */
[----:B------:R-:W-:Y:S02]  /*00b0*/  ISETP.NE.AND.EX P4, PT, R3, RZ, PT, P4 ;  /* 0x000000ff0300720c */ /* 0x000fe40003f85340 */
[----:B------:R-:W1:Y:S01]  /*00c0*/  LDC.64 R2, c[0x0][0x468] ;  /* 0x00011a00ff027b82 */ /* 0x000e620000000a00 */
[----:B--2---:R-:W-:Y:S01]  /*00d0*/  IMAD.WIDE.U32 R12, R6, 0x4, R4 ;  /* 0x00000004060c7825 */ /* 0x004fe200078e0004 */
[----:B----4-:R-:W-:Y:S02]  /*00e0*/  ISETP.NE.U32.AND P2, PT, RZ, UR4, PT ;  /* 0x00000004ff007c0c */ /* 0x010fe4000bf45070 */
[----:B---3--:R-:W-:-:S02]  /*00f0*/  ISETP.NE.U32.AND P3, PT, RZ, UR6, PT ;  /* 0x00000006ff007c0c */ /* 0x008fc4000bf65070 */
[----:B------:R-:W-:Y:S01]  /*0100*/  ISETP.NE.AND.EX P2, PT, RZ, UR5, PT, P2 ;  /* 0x00000005ff007c0c */ /* 0x000fe2000bf45320 */
[----:B------:R-:W-:Y:S01]  /*0110*/  IMAD.SHL.U32 R15, R6, 0x4, RZ ;  /* 0x00000004060f7824 */ /* 0x000fe200078e00ff */
[----:B------:R-:W-:Y:S01]  /*0120*/  ISETP.NE.AND.EX P3, PT, RZ, UR7, PT, P3 ;  /* 0x00000007ff007c0c */ /* 0x000fe2000bf65330 */
[----:B------:R-:W2:Y:S04]  /*0130*/  @P0 LDG.E R236, desc[UR16][R12.64] ;  /* 0x000000100cec0981 */ /* 0x000ea8000c1e1900 */
[----:B------:R1:W2:Y:S01]  /*0140*/  @P4 LDG.E R17, desc[UR16][R12.64+0x4] ;  /* 0x000004100c114981 */ /* 0x0002a2000c1e1900 */
[----:B------:R-:W-:Y:S01]  /*0150*/  SHF.R.U32.HI R10, RZ, 0x1e, R6 ;  /* 0x0000001eff0a7819 */ /* 0x000fe20000011606 */
[----:B------:R-:W-:-:S04]  /*0160*/  IMAD.MOV.U32 R4, RZ, RZ, RZ ;  /* 0x000000ffff047224 */ /* 0x000fc800078e00ff */
[C---:B------:R-:W-:Y:S01]  /*0170*/  @P2 IADD3 R8, P0, PT, R15.reuse, UR4, RZ ;  /* 0x000000040f082c10 */ /* 0x040fe2000ff1e0ff */
[----:B------:R-:W3:Y:S01]  /*0180*/  LDCU.U8 UR4, c[0x0][0x532] ;  /* 0x0000a640ff0477ac */ /* 0x000ee20008000000 */
[----:B------:R-:W4:Y:S01]  /*0190*/  S2R R11, SR_CTAID.X ;  /* 0x00000000000b7919 */ /* 0x000f220000002500 */
[----:B------:R-:W-:Y:S01]  /*01a0*/  @P3 IADD3 R18, P1, PT, R15, UR6, RZ ;  /* 0x000000060f123c10 */ /* 0x000fe2000ff3e0ff */
[----:B------:R-:W2:Y:S01]  /*01b0*/  @!P4 LDC R7, c[0x0][0x434] ;  /* 0x00010d00ff07cb82 */ /* 0x000ea20000000800 */
[C---:B------:R-:W-:Y:S02]  /*01c0*/  @P2 IADD3.X R9, PT, PT, R10.reuse, UR5, RZ, P0, !PT ;  /* 0x000000050a092c10 */ /* 0x040fe400087fe4ff */
[----:B------:R-:W-:-:S03]  /*01d0*/  @P3 IADD3.X R19, PT, PT, R10, UR7, RZ, P1, !PT ;  /* 0x000000070a133c10 */ /* 0x000fc60008ffe4ff */
[----:B------:R2:W5:Y:S02]  /*01e0*/  @P2 LDG.E R195, desc[UR16][R8.64] ;  /* 0x0000001008c32981 */ /* 0x000564000c1e1900 */
[----:B------:R-:W2:Y:S02]  /*01f0*/  @!P2 LDC R0, c[0x0][0x43c] ;  /* 0x00010f00ff00ab82 */ /* 0x000ea40000000800 */
[----:B------:R2:W5:Y:S01]  /*0200*/  @P3 LDG.E R4, desc[UR16][R18.64] ;  /* 0x0000001012043981 */ /* 0x000562000c1e1900 */
[----:B-1----:R-:W-:-:S05]  /*0210*/  IADD3 R12, P0, PT, R15, R2, RZ ;  /* 0x000000020f0c7210 */ /* 0x002fca0007f1e0ff */
[----:B------:R-:W-:Y:S01]  /*0220*/  IMAD.X R13, R10, 0x1, R3, P0 ;  /* 0x000000010a0d7824 */ /* 0x000fe200000e0603 */
[----:B------:R-:W-:-:S04]  /*0230*/  ISETP.NE.U32.AND P0, PT, R2, RZ, PT ;  /* 0x000000ff0200720c */ /* 0x000fc80003f05070 */
[C---:B------:R-:W-:Y:S02]  /*0240*/  ISETP.NE.AND.EX P0, PT, R3.reuse, RZ, PT, P0 ;  /* 0x000000ff0300720c */ /* 0x040fe40003f05300 */
[----:B---3--:R-:W-:Y:S02]  /*0250*/  ISETP.NE.AND P1, PT, RZ, UR4, PT ;  /* 0x00000004ff007c0c */ /* 0x008fe4000bf25270 */
[----:B------:R-:W-:Y:S01]  /*0260*/  ISETP.EQ.U32.AND P3, PT, R2, RZ, PT ;  /* 0x000000ff0200720c */ /* 0x000fe20003f62070 */
[----:B------:R-:W1:Y:S03]  /*0270*/  @!P2 LDC.64 R8, c[0x0][0x488] ;  /* 0x00012200ff08ab82 */ /* 0x000e660000000a00 */
[----:B------:R-:W-:-:S05]  /*0280*/  ISETP.EQ.OR.EX P3, PT, R3, RZ, !P1, P3 ;  /* 0x000000ff0300720c */ /* 0x000fca0004f62730 */
[----:B------:R-:W3:Y:S01]  /*0290*/  @!P0 LDC R3, c[0x0][0x438] ;  /* 0x00010e00ff038b82 */ /* 0x000ee20000000800 */
[----:B------:R-:W-:Y:S02]  /*02a0*/  IMAD.MOV.U32 R5, RZ, RZ, -0x1 ;  /* 0xffffffffff057424 */ /* 0x000fe400078e00ff */
[----:B----4-:R-:W-:-:S05]  /*02b0*/  IMAD.SHL.U32 R2, R11, 0x40, RZ ;  /* 0x000000400b027824 */ /* 0x010fca00078e00ff */
[----:B------:R4:W5:Y:S01]  /*02c0*/  @!P3 LDG.E R5, desc[UR16][R12.64] ;  /* 0x000000100c05b981 */ /* 0x000962000c1e1900 */
[----:B--2---:R-:W-:-:S05]  /*02d0*/  @P4 IMAD.IADD R7, R17, 0x1, -R236 ;  /* 0x0000000111074824 */ /* 0x004fca00078e0aec */
[----:B------:R-:W-:Y:S01]  /*02e0*/  ISETP.GT.AND P3, PT, R7, R2, PT ;  /* 0x000000020700720c */ /* 0x000fe20003f64270 */
[----:B-1-34-:R-:W-:-:S12]  /*02f0*/  @!P0 BRA `(.L_x_508) ;  /* 0x00000000000c8947 */ /* 0x01afd80003800000 */
[----:B------:R-:W2:Y:S02]  /*0300*/  @P1 LDG.E R14, desc[UR16][R12.64+0x4] ;  /* 0x000004100c0e1981 */ /* 0x000ea4000c1e1900 */
[----:B--2--5:R-:W-:-:S06]  /*0310*/  @P1 IADD3 R3, PT, PT, R14, -R5, RZ ;  /* 0x800000050e031210 */ /* 0x024fcc0007ffe0ff */
[----:B------:R1:W5:Y:S02]  /*0320*/  @!P1 LDG.E R3, desc[UR16][R12.64] ;  /* 0x000000100c039981 */ /* 0x000364000c1e1900 */
.L_x_508:
[----:B------:R-:W-:Y:S01]  /*0330*/  @!P2 ISETP.NE.U32.AND P0, PT, R8, RZ, PT ;  /* 0x000000ff0800a20c */ /* 0x000fe20003f05070 */
[----:B------:R-:W-:-:S12]  /*0340*/  @!P3 EXIT ;  /* 0x000000000000b94d */ /* 0x000fd80003800000 */
[----:B------:R-:W2:Y:S01]  /*0350*/  LDCU UR5, c[0x0][0x438] ;  /* 0x00008700ff0577ac */ /* 0x000ea20008000800 */
[----:B------:R-:W-:Y:S01]  /*0360*/  @!P2 ISETP.NE.AND.EX P0, PT, R9, RZ, PT, P0 ;  /* 0x000000ff0900a20c */ /* 0x000fe20003f05300 */
[--C-:B-----5:R-:W-:Y:S01]  /*0370*/  @P2 IMAD.IADD R195, R195, 0x1, -R4.reuse ;  /* 0x00000001c3c32824 */ /* 0x120fe200078e0a04 */
[----:B-1----:R-:W1:Y:S01]  /*0380*/  S2R R13, SR_CTAID.Z ;  /* 0x00000000000d7919 */ /* 0x002e620000002700 */
[----:B------:R-:W3:Y:S01]  /*0390*/  LDCU UR14, c[0x0][0x508] ;  /* 0x0000a100ff0e77ac */ /* 0x000ee20008000800 */
[----:B------:R-:W-:Y:S01]  /*03a0*/  @!P2 SEL R0, R0, RZ, P0 ;  /* 0x000000ff0000a207 */ /* 0x000fe20000000000 */
[----:B------:R-:W4:Y:S03]  /*03b0*/  S2R R227, SR_TID.X ;  /* 0x0000000000e37919 */ /* 0x000f260000002100 */
[----:B------:R-:W-:Y:S01]  /*03c0*/  @!P2 IADD3 R195, PT, PT, R0, R3, -R4 ;  /* 0x0000000300c3a210 */ /* 0x000fe20007ffe804 */
[----:B------:R-:W-:-:S04]  /*03d0*/  VIADD R0, R11, 0x1 ;  /* 0x000000010b007836 */ /* 0x000fc80000000000 */
[----:B------:R-:W-:Y:S02]  /*03e0*/  VIADD R9, R195, 0xff ;  /* 0x000000ffc3097836 */ /* 0x000fe40000000000 */
[----:B------:R-:W-:Y:S01]  /*03f0*/  IMAD R0, R0, 0x40, -R7 ;  /* 0x0000004000007824 */ /* 0x000fe200078e0a07 */
[----:B--2---:R-:W-:Y:S02]  /*0400*/  UIADD3 UR5, UPT, UPT, UR5, 0xff, URZ ;  /* 0x000000ff05057890 */ /* 0x004fe4000fffe0ff */
[----:B------:R-:W-:Y:S02]  /*0410*/  SHF.R.S32.HI R8, RZ, 0x1f, R9 ;  /* 0x0000001fff087819 */ /* 0x000fe40000011409 */
[----:B---3--:R-:W-:Y:S01]  /*0420*/  IADD3 R3, PT, PT, R9, UR14, R0 ;  /* 0x0000000e09037c10 */ /* 0x008fe2000fffe000 */
[----:B------:R-:W-:Y:S01]  /*0430*/  USHF.R.S32.HI UR4, URZ, 0x1f, UR5 ;  /* 0x0000001fff047899 */ /* 0x000fe20008011405 */
[----:B------:R-:W-:Y:S02]  /*0440*/  LEA.HI R8, R8, R9, RZ, 0x8 ;  /* 0x0000000908087211 */ /* 0x000fe400078f40ff */
[----:B------:R-:W-:Y:S01]  /*0450*/  SHF.R.S32.HI R0, RZ, 0x1f, R3 ;  /* 0x0000001fff007819 */ /* 0x000fe20000011403 */
[----:B------:R-:W-:-:S03]  /*0460*/  ULEA.HI UR4, UR4, UR5, URZ, 0x8 ;  /* 0x0000000504047291 */ /* 0x000fc6000f8f40ff */
[----:B------:R-:W-:Y:S01]  /*0470*/  LEA.HI R0, R0, R3, RZ, 0x8 ;  /* 0x0000000300007211 */ /* 0x000fe200078f40ff */
[----:B------:R-:W-:Y:S01]  /*0480*/  USHF.R.S32.HI UR4, URZ, 0x8, UR4 ;  /* 0x00000008ff047899 */ /* 0x000fe20008011404 */
[----:B------:R-:W-:Y:S02]  /*0490*/  SHF.R.S32.HI R3, RZ, 0x8, R8 ;  /* 0x00000008ff037819 */ /* 0x000fe40000011408 */
[----:B------:R-:W-:-:S04]  /*04a0*/  SHF.R.S32.HI R0, RZ, 0x8, R0 ;  /* 0x00000008ff007819 */ /* 0x000fc80000011400 */
[----:B------:R-:W-:Y:S01]  /*04b0*/  VIMNMX3 R3, R3, UR4, R0, PT ;  /* 0x0000000403037c0f */ /* 0x000fe2000b800100 */
[----:B------:R-:W-:-:S03]  /*04c0*/  IMAD.MOV.U32 R0, RZ, RZ, R6 ;  /* 0x000000ffff007224 */ /* 0x000fc600078e0006 */
[----:B------:R-:W-:-:S13]  /*04d0*/  ISETP.GT.AND P0, PT, R3, RZ, PT ;  /* 0x000000ff0300720c */ /* 0x000fda0003f04270 */
[----:B-1--4-:R-:W-:Y:S05]  /*04e0*/  @P0 BRA `(.L_x_509) ;  /* 0x0000000400a40947 */ /* 0x012fea0003800000 */
[----:B------:R-:W-:Y:S01]  /*04f0*/  ISETP.NE.AND P0, PT, R236, -0x1, PT ;  /* 0xffffffffec00780c */ /* 0x000fe20003f05270 */
[----:B------:R-:W1:Y:S01]  /*0500*/  LDC.64 R4, c[0x0][0x408] ;  /* 0x00010200ff047b82 */ /* 0x000e620000000a00 */
[----:B------:R-:W2:Y:S01]  /*0510*/  LDCU UR4, c[0x0][0x440] ;  /* 0x00008800ff0477ac */ /* 0x000ea20008000800 */
[----:B------:R-:W-:Y:S01]  /*0520*/  SHF.L.U32 R10, R227, 0x3, RZ ;  /* 0x00000003e30a7819 */ /* 0x000fe200000006ff */
[----:B------:R-:W-:Y:S01]  /*0530*/  IMAD.IADD R3, R7, 0x1, -R2 ;  /* 0x0000000107037824 */ /* 0x000fe200078e0a02 */
[----:B------:R-:W-:Y:S01]  /*0540*/  SHF.R.U32.HI R12, RZ, 0x3, R227 ;  /* 0x00000003ff0c7819 */ /* 0x000fe200000116e3 */
[----:B------:R-:W-:Y:S01]  /*0550*/  IMAD.MOV.U32 R11, RZ, RZ, RZ ;  /* 0x000000ffff0b7224 */ /* 0x000fe200078e00ff */
[----:B------:R-:W-:Y:S01]  /*0560*/  LOP3.LUT R10, R10, 0x38, RZ, 0xc0, !PT ;  /* 0x000000380a0a7812 */ /* 0x000fe200078ec0ff */
[----:B------:R-:W3:Y:S01]  /*0570*/  LDCU UR6, c[0x0][0x3e0] ;  /* 0x00007c00ff0677ac */ /* 0x000ee20008000800 */
[----:B------:R-:W-:Y:S01]  /*0580*/  BSSY.RECONVERGENT B0, `(.L_x_510) ;  /* 0x000002e000007945 */ /* 0x000fe20003800200 */
[----:B------:R-:W-:-:S03]  /*0590*/  VIADD R18, R12, 0x10 ;  /* 0x000000100c127836 */ /* 0x000fc60000000000 */
[----:B------:R-:W4:Y:S01]  /*05a0*/  @!P0 LDC.64 R8, c[0x0][0x400] ;  /* 0x00010000ff088b82 */ /* 0x000f220000000a00 */
[----:B--2---:R-:W-:Y:S01]  /*05b0*/  ISETP.GE.AND P1, PT, R10, UR4, PT ;  /* 0x000000040a007c0c */ /* 0x004fe2000bf26270 */
[----:B------:R-:W2:Y:S03]  /*05c0*/  LDCU.64 UR4, c[0x0][0x410] ;  /* 0x00008200ff0477ac */ /* 0x000ea60008000a00 */
[-C--:B------:R-:W-:Y:S01]  /*05d0*/  ISETP.GE.OR P4, PT, R12, R3.reuse, P1 ;  /* 0x000000030c00720c */ /* 0x080fe20000f86670 */
[----:B-1----:R-:W-:Y:S01]  /*05e0*/  @P0 IMAD.WIDE.U32 R14, R236, R4, RZ ;  /* 0x00000004ec0e0225 */ /* 0x002fe200078e00ff */
[----:B------:R-:W-:-:S03]  /*05f0*/  ISETP.GE.OR P3, PT, R18, R3, P1 ;  /* 0x000000031200720c */ /* 0x000fc60000f66670 */
[----:B----4-:R-:W-:-:S04]  /*0600*/  @!P0 IMAD.WIDE.U32 R16, R6, R8, RZ ;  /* 0x0000000806108225 */ /* 0x010fc800078e00ff */
[----:B------:R-:W-:Y:S01]  /*0610*/  @!P0 IMAD R9, R6, R9, R17 ;  /* 0x0000000906098224 */ /* 0x000fe200078e0211 */
[----:B------:R-:W-:Y:S01]  /*0620*/  @!P0 MOV R6, R16 ;  /* 0x0000001000068202 */ /* 0x000fe20000000f00 */
[----:B------:R-:W-:Y:S01]  /*0630*/  IMAD.WIDE.U32 R16, R2, R4, R10 ;  /* 0x0000000402107225 */ /* 0x000fe200078e000a */
[----:B------:R-:W-:Y:S02]  /*0640*/  @P0 MOV R6, R14 ;  /* 0x0000000e00060202 */ /* 0x000fe40000000f00 */
[----:B------:R-:W-:Y:S01]  /*0650*/  IADD3 R14, PT, PT, R12, 0x30, RZ ;  /* 0x000000300c0e7810 */ /* 0x000fe20007ffe0ff */
[-C--:B------:R-:W-:Y:S01]  /*0660*/  @P0 IMAD R9, R236, R5.reuse, R15 ;  /* 0x00000005ec090224 */ /* 0x080fe200078e020f */
[----:B------:R-:W-:Y:S01]  /*0670*/  IADD3 R16, P0, PT, R6, R16, RZ ;  /* 0x0000001006107210 */ /* 0x000fe20007f1e0ff */
[----:B------:R-:W-:Y:S01]  /*0680*/  IMAD R8, R2, R5, R17 ;  /* 0x0000000502087224 */ /* 0x000fe200078e0211 */
[----:B------:R-:W1:Y:S03]  /*0690*/  @!P4 LDC.64 R6, c[0x0][0x3f0] ;  /* 0x0000fc00ff06cb82 */ /* 0x000e660000000a00 */
[----:B------:R-:W-:-:S02]  /*06a0*/  IMAD.X R17, R9, 0x1, R8, P0 ;  /* 0x0000000109117824 */ /* 0x000fc400000e0608 */
[C---:B--2---:R-:W-:Y:S01]  /*06b0*/  IMAD.WIDE.U32 R8, R13.reuse, UR4, R16 ;  /* 0x000000040d087c25 */ /* 0x044fe2000f8e0010 */
[----:B------:R-:W2:Y:S01]  /*06c0*/  LDCU UR4, c[0x0][0x434] ;  /* 0x00008680ff0477ac */ /* 0x000ea20008000800 */
[----:B------:R-:W-:Y:S02]  /*06d0*/  IADD3 R16, PT, PT, R12, 0x20, RZ ;  /* 0x000000200c107810 */ /* 0x000fe40007ffe0ff */
[----:B------:R-:W-:Y:S01]  /*06e0*/  IMAD R21, R13, UR5, R9 ;  /* 0x000000050d157c24 */ /* 0x000fe2000f8e0209 */
[----:B------:R-:W-:Y:S01]  /*06f0*/  @!P4 MOV R20, R8 ;  /* 0x000000080014c202 */ /* 0x000fe20000000f00 */
[----:B---3--:R-:W-:Y:S01]  /*0700*/  IMAD R13, R0, UR6, R13 ;  /* 0x00000006000d7c24 */ /* 0x008fe2000f8e020d */
[-C--:B------:R-:W-:Y:S02]  /*0710*/  ISETP.GE.OR P2, PT, R16, R3.reuse, P1 ;  /* 0x000000031000720c */ /* 0x080fe40000f46670 */
[----:B------:R-:W-:Y:S01]  /*0720*/  ISETP.GE.OR P1, PT, R14, R3, P1 ;  /* 0x000000030e00720c */ /* 0x000fe20000f26670 */
[----:B------:R-:W-:-:S04]  /*0730*/  @!P4 IMAD.WIDE.U32 R22, R12, R4, R20 ;  /* 0x000000040c16c225 */ /* 0x000fc800078e0014 */
[----:B------:R-:W-:Y:S01]  /*0740*/  @!P4 IMAD R0, R12, R5, R23 ;  /* 0x000000050c00c224 */ /* 0x000fe200078e0217 */
[----:B-1----:R-:W-:Y:S01]  /*0750*/  @!P4 LEA R6, P0, R22, R6, 0x1 ;  /* 0x000000061606c211 */ /* 0x002fe200078008ff */
[----:B--2---:R-:W-:-:S03]  /*0760*/  IMAD R13, R13, UR4, R2 ;  /* 0x000000040d0d7c24 */ /* 0x004fc6000f8e0202 */
[----:B------:R-:W-:-:S05]  /*0770*/  @!P4 LEA.HI.X R7, R22, R7, R0, 0x1, P0 ;  /* 0x000000071607c211 */ /* 0x000fca00000f0c00 */
[----:B------:R1:W-:Y:S01]  /*0780*/  @!P4 STG.E.128 desc[UR16][R6.64], RZ ;  /* 0x000000ff0600c986 */ /* 0x0003e2000c101d10 */
[----:B------:R-:W-:Y:S05]  /*0790*/  @P3 BRA `(.L_x_511) ;  /* 0x0000000000303947 */ /* 0x000fea0003800000 */
[----:B------:R-:W2:Y:S01]  /*07a0*/  LDCU.64 UR4, c[0x0][0x3f0] ;  /* 0x00007e00ff0477ac */ /* 0x000ea20008000a00 */
[----:B-1----:R-:W-:Y:S01]  /*07b0*/  IADD3 R7, P0, PT, R12, 0x10, RZ ;  /* 0x000000100c077810 */ /* 0x002fe20007f1e0ff */
[----:B------:R-:W-:Y:S01]  /*07c0*/  IMAD.MOV.U32 R22, RZ, RZ, R8 ;  /* 0x000000ffff167224 */ /* 0x000fe200078e0008 */
[----:B------:R-:W-:-:S03]  /*07d0*/  MOV R23, R21 ;  /* 0x0000001500177202 */ /* 0x000fc60000000f00 */
[----:B------:R-:W-:Y:S02]  /*07e0*/  IMAD.X R15, RZ, RZ, RZ, P0 ;  /* 0x000000ffff0f7224 */ /* 0x000fe400000e06ff */
[----:B------:R-:W-:-:S04]  /*07f0*/  IMAD.WIDE.U32 R22, R7, R4, R22 ;  /* 0x0000000407167225 */ /* 0x000fc800078e0016 */
[----:B------:R-:W-:-:S04]  /*0800*/  IMAD R0, R15, R4, RZ ;  /* 0x000000040f007224 */ /* 0x000fc800078e02ff */
[----:B------:R-:W-:Y:S01]  /*0810*/  IMAD R0, R7, R5, R0 ;  /* 0x0000000507007224 */ /* 0x000fe200078e0200 */
[----:B--2---:R-:W-:-:S04]  /*0820*/  LEA R6, P0, R22, UR4, 0x1 ;  /* 0x0000000416067c11 */ /* 0x004fc8000f8008ff */
[----:B------:R-:W-:-:S04]  /*0830*/  IADD3 R0, PT, PT, R23, R0, RZ ;  /* 0x0000000017007210 */ /* 0x000fc80007ffe0ff */
[----:B------:R-:W-:-:S05]  /*0840*/  LEA.HI.X R7, R22, UR5, R0, 0x1, P0 ;  /* 0x0000000516077c11 */ /* 0x000fca00080f0c00 */
[----:B------:R2:W-:Y:S02]  /*0850*/  STG.E.128 desc[UR16][R6.64], RZ ;  /* 0x000000ff06007986 */ /* 0x0005e4000c101d10 */
.L_x_511:
[----:B------:R-:W-:Y:S05]  /*0860*/  BSYNC.RECONVERGENT B0 ;  /* 0x0000000000007941 */ /* 0x000fea0003800200 */
.L_x_510:
[----:B------:R-:W-:Y:S04]  /*0870*/  BSSY.RECONVERGENT B0, `(.L_x_512) ;  /* 0x000000e000007945 */ /* 0x000fe80003800200 */
[----:B------:R-:W-:Y:S05]  /*0880*/  @P2 BRA `(.L_x_513) ;  /* 0x0000000000302947 */ /* 0x000fea0003800000 */
[----:B------:R-:W3:Y:S01]  /*0890*/  LDCU.64 UR4, c[0x0][0x3f0] ;  /* 0x00007e00ff0477ac */ /* 0x000ee20008000a00 */
[----:B-12---:R-:W-:Y:S01]  /*08a0*/  IADD3 R7, P0, PT, R12, 0x20, RZ ;  /* 0x000000200c077810 */ /* 0x006fe20007f1e0ff */
[----:B------:R-:W-:Y:S01]  /*08b0*/  IMAD.MOV.U32 R22, RZ, RZ, R8 ;  /* 0x000000ffff167224 */ /* 0x000fe200078e0008 */
[----:B------:R-:W-:-:S03]  /*08c0*/  MOV R23, R21 ;  /* 0x0000001500177202 */ /* 0x000fc60000000f00 */
[----:B------:R-:W-:Y:S02]  /*08d0*/  IMAD.X R15, RZ, RZ, RZ, P0 ;  /* 0x000000ffff0f7224 */ /* 0x000fe400000e06ff */
[----:B------:R-:W-:-:S04]  /*08e0*/  IMAD.WIDE.U32 R22, R7, R4, R22 ;  /* 0x0000000407167225 */ /* 0x000fc800078e0016 */
[----:B------:R-:W-:-:S04]  /*08f0*/  IMAD R0, R15, R4, RZ ;  /* 0x000000040f007224 */ /* 0x000fc800078e02ff */
[----:B------:R-:W-:Y:S01]  /*0900*/  IMAD R0, R7, R5, R0 ;  /* 0x0000000507007224 */ /* 0x000fe200078e0200 */
[----:B---3--:R-:W-:-:S04]  /*0910*/  LEA R6, P0, R22, UR4, 0x1 ;  /* 0x0000000416067c11 */ /* 0x008fc8000f8008ff */
[----:B------:R-:W-:-:S04]  /*0920*/  IADD3 R0, PT, PT, R23, R0, RZ ;  /* 0x0000000017007210 */ /* 0x000fc80007ffe0ff */
[----:B------:R-:W-:-:S05]  /*0930*/  LEA.HI.X R7, R22, UR5, R0, 0x1, P0 ;  /* 0x0000000516077c11 */ /* 0x000fca00080f0c00 */
[----:B------:R3:W-:Y:S02]  /*0940*/  STG.E.128 desc[UR16][R6.64], RZ ;  /* 0x000000ff06007986 */ /* 0x0007e4000c101d10 */
.L_x_513:
[----:B------:R-:W-:Y:S05]  /*0950*/  BSYNC.RECONVERGENT B0 ;  /* 0x0000000000007941 */ /* 0x000fea0003800200 */
.L_x_512:
[----:B------:R-:W-:Y:S04]  /*0960*/  BSSY.RECONVERGENT B0, `(.L_x_514) ;  /* 0x000000d000007945 */ /* 0x000fe80003800200 */
[----:B------:R-:W-:Y:S05]  /*0970*/  @P1 BRA `(.L_x_515) ;  /* 0x00000000002c1947 */ /* 0x000fea0003800000 */
[----:B-123--:R-:W-:Y:S01]  /*0980*/  IADD3 R7, P0, PT, R12, 0x30, RZ ;  /* 0x000000300c077810 */ /* 0x00efe20007f1e0ff */
[----:B------:R-:W1:Y:S03]  /*0990*/  LDCU.64 UR4, c[0x0][0x3f0] ;  /* 0x00007e00ff0477ac */ /* 0x000e660008000a00 */
[----:B------:R-:W-:-:S05]  /*09a0*/  IADD3.X R9, PT, PT, RZ, RZ, RZ, P0, !PT ;  /* 0x000000ffff097210 */ /* 0x000fca00007fe4ff */
[----:B------:R-:W-:Y:S01]  /*09b0*/  IMAD R0, R9, R4, RZ ;  /* 0x0000000409007224 */ /* 0x000fe200078e02ff */
[----:B------:R-:W-:-:S03]  /*09c0*/  MOV R9, R21 ;  /* 0x0000001500097202 */ /* 0x000fc60000000f00 */
[C---:B------:R-:W-:Y:S02]  /*09d0*/  IMAD R5, R7.reuse, R5, R0 ;  /* 0x0000000507057224 */ /* 0x040fe400078e0200 */
[----:B------:R-:W-:-:S03]  /*09e0*/  IMAD.WIDE.U32 R8, R7, R4, R8 ;  /* 0x0000000407087225 */ /* 0x000fc600078e0008 */
[----:B-1----:R-:W-:Y:S02]  /*09f0*/  LEA R4, P0, R8, UR4, 0x1 ;  /* 0x0000000408047c11 */ /* 0x002fe4000f8008ff */
[----:B------:R-:W-:-:S04]  /*0a00*/  IADD3 R5, PT, PT, R9, R5, RZ ;  /* 0x0000000509057210 */ /* 0x000fc80007ffe0ff */
[----:B------:R-:W-:-:S05]  /*0a10*/  LEA.HI.X R5, R8, UR5, R5, 0x1, P0 ;  /* 0x0000000508057c11 */ /* 0x000fca00080f0c05 */
[----:B------:R4:W-:Y:S02]  /*0a20*/  STG.E.128 desc[UR16][R4.64], RZ ;  /* 0x000000ff04007986 */ /* 0x0009e4000c101d10 */
.L_x_515:
[----:B------:R-:W-:Y:S05]  /*0a30*/  BSYNC.RECONVERGENT B0 ;  /* 0x0000000000007941 */ /* 0x000fea0003800200 */
.L_x_514:
[----:B------:R-:W5:Y:S01]  /*0a40*/  LDCU.64 UR4, c[0x0][0x420] ;  /* 0x00008400ff0477ac */ /* 0x000f620008000a00 */
[----:B------:R-:W-:-:S04]  /*0a50*/  ISETP.NE.AND P4, PT, R10, RZ, PT ;  /* 0x000000ff0a00720c */ /* 0x000fc80003f85270 */
[-C--:B------:R-:W-:Y:S02]  /*0a60*/  ISETP.GE.OR P3, PT, R12, R3.reuse, P4 ;  /* 0x000000030c00720c */ /* 0x080fe40002766670 */
[-C--:B------:R-:W-:Y:S02]  /*0a70*/  ISETP.GE.OR P2, PT, R18, R3.reuse, P4 ;  /* 0x000000031200720c */ /* 0x080fe40002746670 */
[-C--:B------:R-:W-:Y:S02]  /*0a80*/  ISETP.GE.OR P1, PT, R16, R3.reuse, P4 ;  /* 0x000000031000720c */ /* 0x080fe40002726670 */
[C---:B------:R-:W-:Y:S02]  /*0a90*/  IADD3 R12, P0, PT, R13.reuse, R12, RZ ;  /* 0x0000000c0d0c7210 */ /* 0x040fe40007f1e0ff */
[----:B------:R-:W-:Y:S02]  /*0aa0*/  ISETP.GE.OR P4, PT, R14, R3, P4 ;  /* 0x000000030e00720c */ /* 0x000fe40002786670 */
[----:B------:R-:W-:-:S02]  /*0ab0*/  LEA.HI.X.SX32 R13, R13, RZ, 0x1, P0 ;  /* 0x000000ff0d0d7211 */ /* 0x000fc400000f0eff */
[C---:B-----5:R-:W-:Y:S01]  /*0ac0*/  LEA R2, P0, R12.reuse, UR4, 0x2 ;  /* 0x000000040c027c11 */ /* 0x060fe2000f8010ff */
[----:B------:R-:W-:Y:S02]  /*0ad0*/  @!P3 IMAD.MOV.U32 R9, RZ, RZ, 0x7f800000 ;  /* 0x7f800000ff09b424 */ /* 0x000fe400078e00ff */
[----:B-123--:R-:W-:Y:S01]  /*0ae0*/  @!P2 IMAD.MOV.U32 R7, RZ, RZ, 0x7f800000 ;  /* 0x7f800000ff07a424 */ /* 0x00efe200078e00ff */
[----:B------:R-:W-:Y:S01]  /*0af0*/  LEA.HI.X R3, R12, UR5, R13, 0x2, P0 ;  /* 0x000000050c037c11 */ /* 0x000fe200080f140d */
[----:B----4-:R-:W-:-:S04]  /*0b00*/  @!P1 IMAD.MOV.U32 R5, RZ, RZ, 0x7f800000 ;  /* 0x7f800000ff059424 */ /* 0x010fc800078e00ff */
[----:B------:R1:W-:Y:S04]  /*0b10*/  @!P3 STG.E desc[UR16][R2.64], R9 ;  /* 0x000000090200b986 */ /* 0x0003e8000c101910 */
[----:B------:R1:W-:Y:S04]  /*0b20*/  @!P2 STG.E desc[UR16][R2.64+0x40], R7 ;  /* 0x000040070200a986 */ /* 0x0003e8000c101910 */
[----:B------:R1:W-:Y:S01]  /*0b30*/  @!P1 STG.E desc[UR16][R2.64+0x80], R5 ;  /* 0x0000800502009986 */ /* 0x0003e2000c101910 */
[----:B------:R-:W-:Y:S05]  /*0b40*/  @P4 EXIT ;  /* 0x000000000000494d */ /* 0x000fea0003800000 */
[----:B-1----:R-:W-:-:S05]  /*0b50*/  MOV R5, 0x7f800000 ;  /* 0x7f80000000057802 */ /* 0x002fca0000000f00 */
[----:B------:R-:W-:Y:S01]  /*0b60*/  STG.E desc[UR16][R2.64+0xc0], R5 ;  /* 0x0000c00502007986 */ /* 0x000fe2000c101910 */
[----:B------:R-:W-:Y:S05]  /*0b70*/  EXIT ;  /* 0x000000000000794d */ /* 0x000fea0003800000 */
.L_x_509:
[----:B------:R-:W1:Y:S01]  /*0b80*/  LDCU.64 UR4, c[0x0][0x4d8] ;  /* 0x00009b00ff0477ac */ /* 0x000e620008000a00 */
[----:B------:R-:W2:Y:S01]  /*0b90*/  LDCU.64 UR8, c[0x0][0x4e0] ;  /* 0x00009c00ff0877ac */ /* 0x000ea20008000a00 */
[----:B-1----:R-:W-:-:S04]  /*0ba0*/  UISETP.NE.U32.AND UP0, UPT, UR4, URZ, UPT ;  /* 0x000000ff0400728c */ /* 0x002fc8000bf05070 */
[----:B------:R-:W-:Y:S02]  /*0bb0*/  UISETP.NE.AND.EX UP0, UPT, UR5, URZ, UPT, UP0 ;  /* 0x000000ff0500728c */ /* 0x000fe4000bf05300 */
[----:B--2---:R-:W-:-:S04]  /*0bc0*/  UISETP.NE.U32.AND UP1, UPT, UR8, URZ, UPT ;  /* 0x000000ff0800728c */ /* 0x004fc8000bf25070 */
[----:B------:R-:W-:-:S03]  /*0bd0*/  UISETP.NE.AND.EX UP1, UPT, UR9, URZ, UPT, UP1 ;  /* 0x000000ff0900728c */ /* 0x000fc6000bf25310 */
[----:B------:R-:W-:Y:S08]  /*0be0*/  BRA.U !UP0, `(.L_x_516) ;  /* 0x00000001080c7547 */ /* 0x000ff0000b800000 */
[----:B------:R-:W-:-:S04]  /*0bf0*/  IADD3 R8, P0, PT, R15, UR4, RZ ;  /* 0x000000040f087c10 */ /* 0x000fc8000ff1e0ff */
[----:B------:R-:W-:-:S05]  /*0c00*/  IADD3.X R9, PT, PT, R10, UR5, RZ, P0, !PT ;  /* 0x000000050a097c10 */ /* 0x000fca00087fe4ff */
[----:B------:R1:W5:Y:S04]  /*0c10*/  LDG.E R0, desc[UR16][R8.64] ;  /* 0x0000001008007981 */ /* 0x000368000c1e1900 */
.L_x_516:
[----:B------:R-:W-:Y:S05]  /*0c20*/  BRA.U !UP1, `(.L_x_517) ;  /* 0x0000000509847547 */ /* 0x000fea000b800000 */
[----:B------:R-:W1:Y:S01]  /*0c30*/  LDC R15, c[0x0][0x4f0] ;  /* 0x00013c00ff0f7b82 */ /* 0x000e620000000800 */
[----:B-----5:R-:W-:Y:S01]  /*0c40*/  LEA R0, R3, 0xffffff00, 0x8 ;  /* 0xffffff0003007811 */ /* 0x020fe200078e40ff */
[----:B------:R-:W2:Y:S03]  /*0c50*/  LDCU.64 UR4, c[0x0][0x4e8] ;  /* 0x00009d00ff0477ac */ /* 0x000ea60008000a00 */
[----:B------:R-:W-:Y:S01]  /*0c60*/  IABS R4, R0 ;  /* 0x0000000000047213 */ /* 0x000fe20000000000 */
[----:B------:R-:W3:Y:S01]  /*0c70*/  LDCU.64 UR6, c[0x0][0x3a0] ;  /* 0x00007400ff0677ac */ /* 0x000ee20008000a00 */
[----:B------:R-:W4:Y:S01]  /*0c80*/  LDCU.64 UR12, c[0x0][0x3b8] ;  /* 0x00007700ff0c77ac */ /* 0x000f220008000a00 */
[----:B------:R-:W3:Y:S01]  /*0c90*/  LDCU.64 UR10, c[0x0][0x3c0] ;  /* 0x00007800ff0a77ac */ /* 0x000ee20008000a00 */
[----:B-1----:R-:W-:-:S04]  /*0ca0*/  IABS R8, R15 ;  /* 0x0000000f00087213 */ /* 0x002fc80000000000 */
[----:B------:R-:W1:Y:S08]  /*0cb0*/  I2F.RP R9, R8 ;  /* 0x0000000800097306 */ /* 0x000e700000209400 */
[----:B-1----:R-:W1:Y:S02]  /*0cc0*/  MUFU.RCP R16, R9 ;  /* 0x0000000900107308 */ /* 0x002e640000001000 */
[----:B-1----:R-:W-:-:S06]  /*0cd0*/  IADD3 R16, PT, PT, R16, 0xffffffe, RZ ;  /* 0x0ffffffe10107810 */ /* 0x002fcc0007ffe0ff */
[----:B------:R-:W1:Y:S02]  /*0ce0*/  F2I.FTZ.U32.TRUNC.NTZ R17, R16 ;  /* 0x0000001000117305 */ /* 0x000e64000021f000 */
[----:B-1----:R-:W-:Y:S01]  /*0cf0*/  IMAD.MOV R5, RZ, RZ, -R17 ;  /* 0x000000ffff057224 */ /* 0x002fe200078e0a11 */
[----:B------:R-:W-:-:S03]  /*0d00*/  MOV R16, RZ ;  /* 0x000000ff00107202 */ /* 0x000fc60000000f00 */
[----:B------:R-:W-:-:S04]  /*0d10*/  IMAD R5, R5, R8, RZ ;  /* 0x0000000805057224 */ /* 0x000fc800078e02ff */
[----:B------:R-:W-:-:S06]  /*0d20*/  IMAD.HI.U32 R5, R17, R5, R16 ;  /* 0x0000000511057227 */ /* 0x000fcc00078e0010 */
[----:B------:R-:W-:-:S04]  /*0d30*/  IMAD.HI.U32 R5, R5, R4, RZ ;  /* 0x0000000405057227 */ /* 0x000fc800078e00ff */
[----:B------:R-:W-:-:S04]  /*0d40*/  IMAD.MOV R9, RZ, RZ, -R5 ;  /* 0x000000ffff097224 */ /* 0x000fc800078e0a05 */
[----:B------:R-:W-:Y:S01]  /*0d50*/  IMAD R9, R8, R9, R4 ;  /* 0x0000000908097224 */ /* 0x000fe200078e0204 */
[----:B------:R-:W-:-:S04]  /*0d60*/  LOP3.LUT R4, R0, R15, RZ, 0x3c, !PT ;  /* 0x0000000f00047212 */ /* 0x000fc800078e3cff */
[----:B------:R-:W-:Y:S02]  /*0d70*/  ISETP.GT.U32.AND P2, PT, R8, R9, PT ;  /* 0x000000090800720c */ /* 0x000fe40003f44070 */
[----:B------:R-:W-:Y:S02]  /*0d80*/  ISETP.GE.AND P1, PT, R4, RZ, PT ;  /* 0x000000ff0400720c */ /* 0x000fe40003f26270 */
[----:B------:R-:W1:Y:S09]  /*0d90*/  LDC R4, c[0x0][0x3e8] ;  /* 0x0000fa00ff047b82 */ /* 0x000e720000000800 */
[----:B------:R-:W-:Y:S01]  /*0da0*/  @!P2 IADD3 R9, PT, PT, R9, -R8, RZ ;  /* 0x800000080909a210 */ /* 0x000fe20007ffe0ff */
[----:B------:R-:W-:Y:S01]  /*0db0*/  @!P2 VIADD R5, R5, 0x1 ;  /* 0x000000010505a836 */ /* 0x000fe20000000000 */
[----:B------:R-:W-:-:S02]  /*0dc0*/  ISETP.NE.AND P2, PT, R15, RZ, PT ;  /* 0x000000ff0f00720c */ /* 0x000fc40003f45270 */
[----:B------:R-:W-:Y:S01]  /*0dd0*/  ISETP.GE.U32.AND P0, PT, R9, R8, PT ;  /* 0x000000080900720c */ /* 0x000fe20003f06070 */
[----:B--2---:R-:W-:-:S04]  /*0de0*/  IMAD.WIDE.U32 R8, R6, UR4, RZ ;  /* 0x0000000406087c25 */ /* 0x004fc8000f8e00ff */
[----:B------:R-:W-:Y:S01]  /*0df0*/  IMAD R241, R6, UR5, R9 ;  /* 0x0000000506f17c24 */ /* 0x000fe2000f8e0209 */
[----:B------:R-:W2:Y:S07]  /*0e00*/  LDCU.64 UR4, c[0x0][0x3a8] ;  /* 0x00007500ff0477ac */ /* 0x000eae0008000a00 */
[----:B------:R-:W-:Y:S02]  /*0e10*/  @P0 IADD3 R5, PT, PT, R5, 0x1, RZ ;  /* 0x0000000105050810 */ /* 0x000fe40007ffe0ff */
[----:B------:R-:W-:-:S02]  /*0e20*/  LEA R240, P0, R8, UR8, 0x2 ;  /* 0x0000000808f07c11 */ /* 0x000fc4000f8010ff */
[----:B------:R-:W-:Y:S02]  /*0e30*/  @!P1 IADD3 R5, PT, PT, -R5, RZ, RZ ;  /* 0x000000ff05059210 */ /* 0x000fe40007ffe1ff */
[----:B------:R-:W-:Y:S02]  /*0e40*/  LEA.HI.X R241, R8, UR9, R241, 0x2, P0 ;  /* 0x0000000908f17c11 */ /* 0x000fe400080f14f1 */
[----:B------:R-:W-:-:S05]  /*0e50*/  @!P2 LOP3.LUT R5, RZ, R15, RZ, 0x33, !PT ;  /* 0x0000000fff05a212 */ /* 0x000fca00078e33ff */
[----:B------:R-:W-:-:S05]  /*0e60*/  IMAD.WIDE R18, R5, 0x4, R240 ;  /* 0x0000000405127825 */ /* 0x000fca00078e02f0 */
[----:B------:R-:W2:Y:S01]  /*0e70*/  LDG.E R14, desc[UR16][R18.64] ;  /* 0x00000010120e7981 */ /* 0x000ea2000c1e1900 */
[----:B-1----:R-:W-:Y:S02]  /*0e80*/  IABS R10, R4 ;  /* 0x00000004000a7213 */ /* 0x002fe40000000000 */
[----:B------:R-:W-:Y:S02]  /*0e90*/  IADD3 R5, PT, PT, -R5, RZ, RZ ;  /* 0x000000ff05057210 */ /* 0x000fe40007ffe1ff */
[----:B------:R-:W1:Y:S01]  /*0ea0*/  I2F.RP R12, R10 ;  /* 0x0000000a000c7306 */ /* 0x000e620000209400 */
[----:B----4-:R-:W-:Y:S02]  /*0eb0*/  MOV R212, UR12 ;  /* 0x0000000c00d47c02 */ /* 0x010fe40008000f00 */
[----:B---3--:R-:W-:Y:S02]  /*0ec0*/  MOV R188, UR10 ;  /* 0x0000000a00bc7c02 */ /* 0x008fe40008000f00 */
[----:B------:R-:W-:-:S02]  /*0ed0*/  MOV R213, UR13 ;  /* 0x0000000d00d57c02 */ /* 0x000fc40008000f00 */
[----:B------:R-:W-:Y:S01]  /*0ee0*/  MOV R189, UR11 ;  /* 0x0000000b00bd7c02 */ /* 0x000fe20008000f00 */
[----:B-1----:R-:W1:Y:S02]  /*0ef0*/  MUFU.RCP R16, R12 ;  /* 0x0000000c00107308 */ /* 0x002e640000001000 */
[----:B-1----:R-:W-:-:S06]  /*0f00*/  VIADD R16, R16, 0xffffffe ;  /* 0x0ffffffe10107836 */ /* 0x002fcc0000000000 */
[----:B------:R-:W1:Y:S02]  /*0f10*/  F2I.FTZ.U32.TRUNC.NTZ R17, R16 ;  /* 0x0000001000117305 */ /* 0x000e64000021f000 */
[----:B-1----:R-:W-:Y:S02]  /*0f20*/  IADD3 R8, PT, PT, RZ, -R17, RZ ;  /* 0x80000011ff087210 */ /* 0x002fe40007ffe0ff */
[----:B------:R-:W-:-:S03]  /*0f30*/  MOV R16, RZ ;  /* 0x000000ff00107202 */ /* 0x000fc60000000f00 */
[----:B------:R-:W-:Y:S01]  /*0f40*/  IMAD R9, R8, R10, RZ ;  /* 0x0000000a08097224 */ /* 0x000fe200078e02ff */
[----:B------:R-:W-:-:S03]  /*0f50*/  IABS R8, R13 ;  /* 0x0000000d00087213 */ /* 0x000fc60000000000 */
[----:B------:R-:W-:-:S06]  /*0f60*/  IMAD.HI.U32 R9, R17, R9, R16 ;  /* 0x0000000911097227 */ /* 0x000fcc00078e0010 */
[----:B------:R-:W-:-:S04]  /*0f70*/  IMAD.HI.U32 R9, R9, R8, RZ ;  /* 0x0000000809097227 */ /* 0x000fc800078e00ff */
[----:B------:R-:W-:-:S04]  /*0f80*/  IMAD.MOV R17, RZ, RZ, -R9 ;  /* 0x000000ffff117224 */ /* 0x000fc800078e0a09 */
[----:B------:R-:W-:Y:S01]  /*0f90*/  IMAD R17, R10, R17, R8 ;  /* 0x000000110a117224 */ /* 0x000fe200078e0208 */
[----:B------:R-:W-:-:S04]  /*0fa0*/  LOP3.LUT R8, R13, R4, RZ, 0x3c, !PT ;  /* 0x000000040d087212 */ /* 0x000fc800078e3cff */
[----:B------:R-:W-:Y:S02]  /*0fb0*/  ISETP.GT.U32.AND P1, PT, R10, R17, PT ;  /* 0x000000110a00720c */ /* 0x000fe40003f24070 */
[----:B------:R-:W-:-:S11]  /*0fc0*/  ISETP.GE.AND P0, PT, R8, RZ, PT ;  /* 0x000000ff0800720c */ /* 0x000fd60003f06270 */
[-C--:B------:R-:W-:Y:S02]  /*0fd0*/  @!P1 IADD3 R17, PT, PT, R17, -R10.reuse, RZ ;  /* 0x8000000a11119210 */ /* 0x080fe40007ffe0ff */
[----:B------:R-:W-:Y:S02]  /*0fe0*/  @!P1 IADD3 R9, PT, PT, R9, 0x1, RZ ;  /* 0x0000000109099810 */ /* 0x000fe40007ffe0ff */
[----:B------:R-:W-:Y:S02]  /*0ff0*/  ISETP.GE.U32.AND P2, PT, R17, R10, PT ;  /* 0x0000000a1100720c */ /* 0x000fe40003f46070 */
[----:B------:R-:W-:-:S11]  /*1000*/  ISETP.NE.AND P1, PT, R4, RZ, PT ;  /* 0x000000ff0400720c */ /* 0x000fd60003f25270 */
[----:B------:R-:W-:-:S05]  /*1010*/  @P2 VIADD R9, R9, 0x1 ;  /* 0x0000000109092836 */ /* 0x000fca0000000000 */
[----:B------:R-:W-:Y:S02]  /*1020*/  @!P0 IADD3 R9, PT, PT, -R9, RZ, RZ ;  /* 0x000000ff09098210 */ /* 0x000fe40007ffe1ff */
[----:B------:R-:W-:Y:S01]  /*1030*/  @!P1 LOP3.LUT R9, RZ, R4, RZ, 0x33, !PT ;  /* 0x00000004ff099212 */ /* 0x000fe200078e33ff */
[----:B------:R-:W-:-:S05]  /*1040*/  IMAD R4, R15, R5, R0 ;  /* 0x000000050f047224 */ /* 0x000fca00078e0200 */
[----:B------:R-:W-:-:S05]  /*1050*/  SHF.R.S32.HI R5, RZ, 0x1f, R4 ;  /* 0x0000001fff057819 */ /* 0x000fca0000011404 */
[C---:B------:R-:W-:Y:S02]  /*1060*/  IMAD R8, R5.reuse, R212, RZ ;  /* 0x000000d405087224 */ /* 0x040fe400078e02ff */
[----:B------:R-:W-:Y:S02]  /*1070*/  IMAD R5, R5, R188, RZ ;  /* 0x000000bc05057224 */ /* 0x000fe400078e02ff */
[C---:B------:R-:W-:Y:S02]  /*1080*/  IMAD R8, R4.reuse, R213, R8 ;  /* 0x000000d504087224 */ /* 0x040fe400078e0208 */
[----:B------:R-:W-:Y:S01]  /*1090*/  IMAD R5, R4, R189, R5 ;  /* 0x000000bd04057224 */ /* 0x000fe200078e0205 */
[----:B--2---:R-:W-:Y:S01]  /*10a0*/  SHF.R.S32.HI R19, RZ, 0x1f, R14 ;  /* 0x0000001fff137819 */ /* 0x004fe2000001140e */
[----:B------:R-:W-:-:S04]  /*10b0*/  IMAD.WIDE.U32 R16, R14, UR6, RZ ;  /* 0x000000060e107c25 */ /* 0x000fc8000f8e00ff */
[C---:B------:R-:W-:Y:S02]  /*10c0*/  IMAD R21, R19.reuse, UR6, RZ ;  /* 0x0000000613157c24 */ /* 0x040fe4000f8e02ff */
[----:B------:R-:W-:Y:S02]  /*10d0*/  IMAD R19, R19, UR4, RZ ;  /* 0x0000000413137c24 */ /* 0x000fe4000f8e02ff */
[C---:B------:R-:W-:Y:S02]  /*10e0*/  IMAD R21, R14.reuse, UR7, R21 ;  /* 0x000000070e157c24 */ /* 0x040fe4000f8e0215 */
[C---:B------:R-:W-:Y:S02]  /*10f0*/  IMAD R19, R14.reuse, UR5, R19 ;  /* 0x000000050e137c24 */ /* 0x040fe4000f8e0213 */
[----:B------:R-:W-:Y:S01]  /*1100*/  IMAD.WIDE.U32 R14, R14, UR4, RZ ;  /* 0x000000040e0e7c25 */ /* 0x000fe2000f8e00ff */
[----:B------:R-:W1:Y:S03]  /*1110*/  LDCU.128 UR4, c[0x0][0x3d0] ;  /* 0x00007a00ff0477ac */ /* 0x000e660008000c00 */
[----:B------:R-:W-:-:S02]  /*1120*/  IMAD.IADD R17, R17, 0x1, R21 ;  /* 0x0000000111117824 */ /* 0x000fc400078e0215 */
[----:B------:R-:W-:Y:S02]  /*1130*/  IMAD.IADD R15, R15, 0x1, R19 ;  /* 0x000000010f0f7824 */ /* 0x000fe400078e0213 */
[----:B------:R-:W-:-:S04]  /*1140*/  IMAD.WIDE.U32 R16, R4, R212, R16 ;  /* 0x000000d404107225 */ /* 0x000fc800078e0010 */
[----:B------:R-:W-:Y:S01]  /*1150*/  IMAD.WIDE.U32 R14, R4, R188, R14 ;  /* 0x000000bc040e7225 */ /* 0x000fe200078e000e */
[----:B------:R-:W-:-:S03]  /*1160*/  SHF.R.S32.HI R4, RZ, 0x1f, R9 ;  /* 0x0000001fff047819 */ /* 0x000fc60000011409 */
[----:B------:R-:W-:Y:S01]  /*1170*/  IMAD.IADD R17, R17, 0x1, R8 ;  /* 0x0000000111117824 */ /* 0x000fe200078e0208 */
[----:B------:R-:W-:Y:S01]  /*1180*/  IADD3 R15, PT, PT, R15, R5, RZ ;  /* 0x000000050f0f7210 */ /* 0x000fe20007ffe0ff */
[C---:B-1----:R-:W-:Y:S02]  /*1190*/  IMAD R8, R4.reuse, UR4, RZ ;  /* 0x0000000404087c24 */ /* 0x042fe4000f8e02ff */
[----:B------:R-:W-:Y:S02]  /*11a0*/  IMAD R4, R4, UR6, RZ ;  /* 0x0000000604047c24 */ /* 0x000fe4000f8e02ff */
[C---:B------:R-:W-:Y:S02]  /*11b0*/  IMAD R8, R9.reuse, UR5, R8 ;  /* 0x0000000509087c24 */ /* 0x040fe4000f8e0208 */
[----:B------:R-:W-:-:S04]  /*11c0*/  IMAD.WIDE.U32 R16, R9, UR4, R16 ;  /* 0x0000000409107c25 */ /* 0x000fc8000f8e0010 */
[----:B------:R-:W-:Y:S01]  /*11d0*/  IMAD R4, R9, UR7, R4 ;  /* 0x0000000709047c24 */ /* 0x000fe2000f8e0204 */
[----:B------:R-:W-:Y:S01]  /*11e0*/  IADD3 R12, PT, PT, R17, R8, RZ ;  /* 0x00000008110c7210 */ /* 0x000fe20007ffe0ff */
[----:B------:R-:W-:-:S04]  /*11f0*/  IMAD.WIDE.U32 R18, R9, UR6, R14 ;  /* 0x0000000609127c25 */ /* 0x000fc8000f8e000e */
[----:B------:R-:W-:Y:S01]  /*1200*/  IMAD.MOV.U32 R14, RZ, RZ, R16 ;  /* 0x000000ffff0e7224 */ /* 0x000fe200078e0010 */
[----:B------:R-:W-:Y:S02]  /*1210*/  IADD3 R15, PT, PT, R19, R4, RZ ;  /* 0x00000004130f7210 */ /* 0x000fe40007ffe0ff */
[----:B------:R-:W-:Y:S01]  /*1220*/  MOV R16, R18 ;  /* 0x0000001200107202 */ /* 0x000fe20000000f00 */
[----:B------:R-:W-:Y:S06]  /*1230*/  BRA `(.L_x_518) ;  /* 0x0000000400507947 */ /* 0x000fec0003800000 */
.L_x_517:
[----:B------:R-:W-:-:S13]  /*1240*/  ISETP.NE.AND P0, PT, R5, -0x1, PT ;  /* 0xffffffff0500780c */ /* 0x000fda0003f05270 */
[----:B------:R-:W-:Y:S05]  /*1250*/  @P0 BRA `(.L_x_519) ;  /* 0x0000000000340947 */ /* 0x000fea0003800000 */
[----:B------:R-:W2:Y:S01]  /*1260*/  LDC.64 R212, c[0x0][0x3b8] ;  /* 0x0000ee00ffd47b82 */ /* 0x000ea20000000a00 */
[----:B------:R-:W3:Y:S01]  /*1270*/  LDCU.64 UR4, c[0x0][0x3a0] ;  /* 0x00007400ff0477ac */ /* 0x000ee20008000a00 */
[----:B-1----:R-:W-:-:S05]  /*1280*/  SHF.R.S32.HI R9, RZ, 0x1f, R4 ;  /* 0x0000001fff097819 */ /* 0x002fca0000011404 */
[-C--:B--2---:R-:W-:Y:S01]  /*1290*/  IMAD R8, R9, R212.reuse, RZ ;  /* 0x000000d409087224 */ /* 0x084fe200078e02ff */
[----:B-----5:R-:W-:Y:S01]  /*12a0*/  SHF.R.S32.HI R9, RZ, 0x1f, R0 ;  /* 0x0000001fff097819 */ /* 0x020fe20000011400 */
[----:B------:R-:W-:-:S04]  /*12b0*/  IMAD.WIDE.U32 R14, R4, R212, RZ ;  /* 0x000000d4040e7225 */ /* 0x000fc800078e00ff */
[----:B------:R-:W-:Y:S02]  /*12c0*/  IMAD R8, R4, R213, R8 ;  /* 0x000000d504087224 */ /* 0x000fe400078e0208 */
[----:B---3--:R-:W-:-:S03]  /*12d0*/  IMAD R9, R9, UR4, RZ ;  /* 0x0000000409097c24 */ /* 0x008fc6000f8e02ff */
[----:B------:R-:W-:Y:S01]  /*12e0*/  IADD3 R15, PT, PT, R15, R8, RZ ;  /* 0x000000080f0f7210 */ /* 0x000fe20007ffe0ff */
[C---:B------:R-:W-:Y:S02]  /*12f0*/  IMAD R9, R0.reuse, UR5, R9 ;  /* 0x0000000500097c24 */ /* 0x040fe4000f8e0209 */
[----:B------:R-:W-:-:S05]  /*1300*/  IMAD.WIDE.U32 R16, R0, UR4, R14 ;  /* 0x0000000400107c25 */ /* 0x000fca000f8e000e */
[----:B------:R-:W-:Y:S01]  /*1310*/  IADD3 R17, PT, PT, R17, R9, RZ ;  /* 0x0000000911117210 */ /* 0x000fe20007ffe0ff */
[----:B------:R-:W-:Y:S05]  /*1320*/  BRA `(.L_x_520) ;  /* 0x0000000000187947 */ /* 0x000fea0003800000 */
.L_x_519:
[----:B------:R-:W2:Y:S01]  /*1330*/  LDC.64 R212, c[0x0][0x3b8] ;  /* 0x0000ee00ffd47b82 */ /* 0x000ea20000000a00 */
[----:B-1----:R-:W-:-:S05]  /*1340*/  IADD3 R8, PT, PT, R4, R5, RZ ;  /* 0x0000000504087210 */ /* 0x002fca0007ffe0ff */
[C---:B--2---:R-:W-:Y:S02]  /*1350*/  IMAD R17, R8.reuse, R213, RZ ;  /* 0x000000d508117224 */ /* 0x044fe400078e02ff */
[----:B------:R-:W-:-:S05]  /*1360*/  IMAD.WIDE.U32 R8, R8, R212, RZ ;  /* 0x000000d408087225 */ /* 0x000fca00078e00ff */
[----:B------:R-:W-:Y:S02]  /*1370*/  IADD3 R17, PT, PT, R9, R17, RZ ;  /* 0x0000001109117210 */ /* 0x000fe40007ffe0ff */
[----:B------:R-:W-:Y:S02]  /*1380*/  MOV R16, R8 ;  /* 0x0000000800107202 */ /* 0x000fe40000000f00 */
.L_x_520:
[----:B------:R-:W-:Y:S05]  /*1390*/  @P0 BRA `(.L_x_521) ;  /* 0x0000000000340947 */ /* 0x000fea0003800000 */
[----:B------:R-:W1:Y:S01]  /*13a0*/  LDC.64 R188, c[0x0][0x3c0] ;  /* 0x0000f000ffbc7b82 */ /* 0x000e620000000a00 */
[----:B------:R-:W2:Y:S01]  /*13b0*/  LDCU.64 UR4, c[0x0][0x3a8] ;  /* 0x00007500ff0477ac */ /* 0x000ea20008000a00 */
[----:B------:R-:W-:-:S05]  /*13c0*/  SHF.R.S32.HI R5, RZ, 0x1f, R4 ;  /* 0x0000001fff057819 */ /* 0x000fca0000011404 */
[-C--:B-1----:R-:W-:Y:S01]  /*13d0*/  IMAD R8, R5, R188.reuse, RZ ;  /* 0x000000bc05087224 */ /* 0x082fe200078e02ff */
[----:B-----5:R-:W-:Y:S01]  /*13e0*/  SHF.R.S32.HI R5, RZ, 0x1f, R0 ;  /* 0x0000001fff057819 */ /* 0x020fe20000011400 */
[----:B------:R-:W-:-:S04]  /*13f0*/  IMAD.WIDE.U32 R14, R4, R188, RZ ;  /* 0x000000bc040e7225 */ /* 0x000fc800078e00ff */
[----:B------:R-:W-:Y:S02]  /*1400*/  IMAD R8, R4, R189, R8 ;  /* 0x000000bd04087224 */ /* 0x000fe400078e0208 */
[----:B--2---:R-:W-:-:S03]  /*1410*/  IMAD R5, R5, UR4, RZ ;  /* 0x0000000405057c24 */ /* 0x004fc6000f8e02ff */
[----:B------:R-:W-:Y:S01]  /*1420*/  IADD3 R15, PT, PT, R15, R8, RZ ;  /* 0x000000080f0f7210 */ /* 0x000fe20007ffe0ff */
[C---:B------:R-:W-:Y:S02]  /*1430*/  IMAD R5, R0.reuse, UR5, R5 ;  /* 0x0000000500057c24 */ /* 0x040fe4000f8e0205 */
[----:B------:R-:W-:-:S05]  /*1440*/  IMAD.WIDE.U32 R18, R0, UR4, R14 ;  /* 0x0000000400127c25 */ /* 0x000fca000f8e000e */
[----:B------:R-:W-:Y:S01]  /*1450*/  IADD3 R19, PT, PT, R19, R5, RZ ;  /* 0x0000000513137210 */ /* 0x000fe20007ffe0ff */
[----:B------:R-:W-:Y:S06]  /*1460*/  BRA `(.L_x_522) ;  /* 0x0000000000187947 */ /* 0x000fec0003800000 */
.L_x_521:
[----:B------:R-:W1:Y:S01]  /*1470*/  LDC.64 R188, c[0x0][0x3c0] ;  /* 0x0000f000ffbc7b82 */ /* 0x000e620000000a00 */
[----:B------:R-:W-:-:S05]  /*1480*/  IADD3 R4, PT, PT, R4, R5, RZ ;  /* 0x0000000504047210 */ /* 0x000fca0007ffe0ff */
[C---:B-1----:R-:W-:Y:S02]  /*1490*/  IMAD R19, R4.reuse, R189, RZ ;  /* 0x000000bd04137224 */ /* 0x042fe400078e02ff */
[----:B------:R-:W-:-:S05]  /*14a0*/  IMAD.WIDE.U32 R4, R4, R188, RZ ;  /* 0x000000bc04047225 */ /* 0x000fca00078e00ff */
[----:B------:R-:W-:Y:S02]  /*14b0*/  IADD3 R19, PT, PT, R5, R19, RZ ;  /* 0x0000001305137210 */ /* 0x000fe40007ffe0ff */
[----:B------:R-:W-:-:S07]  /*14c0*/  MOV R18, R4 ;  /* 0x0000000400127202 */ /* 0x000fce0000000f00 */
.L_x_522:
[----:B------:R-:W1:Y:S01]  /*14d0*/  LDC R10, c[0x0][0x3e8] ;  /* 0x0000fa00ff0a7b82 */ /* 0x000e620000000800 */
[----:B------:R-:W-:Y:S02]  /*14e0*/  CS2R R240, SRZ ;  /* 0x0000000000f07805 */ /* 0x000fe4000001ff00 */
[----:B-1---5:R-:W-:-:S04]  /*14f0*/  IABS R0, R10 ;  /* 0x0000000a00007213 */ /* 0x022fc80000000000 */
[----:B------:R-:W1:Y:S08]  /*1500*/  I2F.RP R12, R0 ;  /* 0x00000000000c7306 */ /* 0x000e700000209400 */
[----:B-1----:R-:W1:Y:S02]  /*1510*/  MUFU.RCP R8, R12 ;  /* 0x0000000c00087308 */ /* 0x002e640000001000 */
[----:B-1----:R-:W-:-:S06]  /*1520*/  IADD3 R8, PT, PT, R8, 0xffffffe, RZ ;  /* 0x0ffffffe08087810 */ /* 0x002fcc0007ffe0ff */
[----:B------:R-:W1:Y:S02]  /*1530*/  F2I.FTZ.U32.TRUNC.NTZ R9, R8 ;  /* 0x0000000800097305 */ /* 0x000e64000021f000 */
[----:B-1----:R-:W-:Y:S01]  /*1540*/  IADD3 R4, PT, PT, RZ, -R9, RZ ;  /* 0x80000009ff047210 */ /* 0x002fe20007ffe0ff */
[----:B------:R-:W-:-:S04]  /*1550*/  IMAD.MOV.U32 R8, RZ, RZ, RZ ;  /* 0x000000ffff087224 */ /* 0x000fc800078e00ff */
[----:B------:R-:W-:Y:S01]  /*1560*/  IMAD R5, R4, R0, RZ ;  /* 0x0000000004057224 */ /* 0x000fe200078e02ff */
[----:B------:R-:W-:-:S03]  /*1570*/  IABS R4, R13 ;  /* 0x0000000d00047213 */ /* 0x000fc60000000000 */
[----:B------:R-:W-:Y:S02]  /*1580*/  IMAD.HI.U32 R5, R9, R5, R8 ;  /* 0x0000000509057227 */ /* 0x000fe400078e0008 */
[----:B------:R-:W1:Y:S04]  /*1590*/  LDC.64 R8, c[0x0][0x3d8] ;  /* 0x0000f600ff087b82 */ /* 0x000e680000000a00 */
[----:B------:R-:W-:-:S05]  /*15a0*/  IMAD.HI.U32 R15, R5, R4, RZ ;  /* 0x00000004050f7227 */ /* 0x000fca00078e00ff */
[----:B------:R-:W-:-:S05]  /*15b0*/  IADD3 R5, PT, PT, -R15, RZ, RZ ;  /* 0x000000ff0f057210 */ /* 0x000fca0007ffe1ff */
[----:B------:R-:W-:-:S05]  /*15c0*/  IMAD R5, R0, R5, R4 ;  /* 0x0000000500057224 */ /* 0x000fca00078e0204 */
[----:B------:R-:W-:-:S13]  /*15d0*/  ISETP.GT.U32.AND P0, PT, R0, R5, PT ;  /* 0x000000050000720c */ /* 0x000fda0003f04070 */
[----:B------:R-:W-:Y:S01]  /*15e0*/  @!P0 IMAD.IADD R5, R5, 0x1, -R0 ;  /* 0x0000000105058824 */ /* 0x000fe200078e0a00 */
[----:B------:R-:W-:Y:S02]  /*15f0*/  @!P0 IADD3 R15, PT, PT, R15, 0x1, RZ ;  /* 0x000000010f0f8810 */ /* 0x000fe40007ffe0ff */
[----:B------:R-:W-:Y:S02]  /*1600*/  ISETP.NE.AND P0, PT, R10, RZ, PT ;  /* 0x000000ff0a00720c */ /* 0x000fe40003f05270 */
[----:B------:R-:W-:Y:S02]  /*1610*/  ISETP.GE.U32.AND P2, PT, R5, R0, PT ;  /* 0x000000000500720c */ /* 0x000fe40003f46070 */
[----:B------:R-:W-:Y:S01]  /*1620*/  LOP3.LUT R0, R13, R10, RZ, 0x3c, !PT ;  /* 0x0000000a0d007212 */ /* 0x000fe200078e3cff */
[----:B------:R-:W2:Y:S03]  /*1630*/  LDC.64 R4, c[0x0][0x3d0] ;  /* 0x0000f400ff047b82 */ /* 0x000ea60000000a00 */
[----:B------:R-:W-:-:S02]  /*1640*/  ISETP.GE.AND P1, PT, R0, RZ, PT ;  /* 0x000000ff0000720c */ /* 0x000fc40003f26270 */
[----:B------:R-:W-:-:S05]  /*1650*/  LEA R0, R3, 0xffffff00, 0x8 ;  /* 0xffffff0003007811 */ /* 0x000fca00078e40ff */
[----:B------:R-:W-:Y:S02]  /*1660*/  @P2 VIADD R15, R15, 0x1 ;  /* 0x000000010f0f2836 */ /* 0x000fe40000000000 */
[----:B------:R-:W-:-:S04]  /*1670*/  IMAD.WIDE.U32 R20, R0, R188, R18 ;  /* 0x000000bc00147225 */ /* 0x000fc800078e0012 */
[----:B------:R-:W-:Y:S01]  /*1680*/  @!P1 IADD3 R15, PT, PT, -R15, RZ, RZ ;  /* 0x000000ff0f0f9210 */ /* 0x000fe20007ffe1ff */
[----:B------:R-:W-:Y:S01]  /*1690*/  IMAD.WIDE.U32 R16, R0, R212, R16 ;  /* 0x000000d400107225 */ /* 0x000fe200078e0010 */
[----:B------:R-:W-:-:S03]  /*16a0*/  @!P0 LOP3.LUT R15, RZ, R10, RZ, 0x33, !PT ;  /* 0x0000000aff0f8212 */ /* 0x000fc600078e33ff */
[C---:B------:R-:W-:Y:S01]  /*16b0*/  IMAD R21, R0.reuse, R189, R21 ;  /* 0x000000bd00157224 */ /* 0x040fe200078e0215 */
[----:B------:R-:W-:Y:S01]  /*16c0*/  SHF.R.S32.HI R19, RZ, 0x1f, R15 ;  /* 0x0000001fff137819 */ /* 0x000fe2000001140f */
[----:B------:R-:W-:Y:S02]  /*16d0*/  IMAD R17, R0, R213, R17 ;  /* 0x000000d500117224 */ /* 0x000fe400078e0211 */
[----:B-1----:R-:W-:-:S04]  /*16e0*/  IMAD.WIDE.U32 R20, R15, R8, R20 ;  /* 0x000000080f147225 */ /* 0x002fc800078e0014 */
[C---:B--2---:R-:W-:Y:S02]  /*16f0*/  IMAD R10, R19.reuse, R4, RZ ;  /* 0x00000004130a7224 */ /* 0x044fe400078e02ff */
[----:B------:R-:W-:Y:S02]  /*1700*/  IMAD R12, R19, R8, RZ ;  /* 0x00000008130c7224 */ /* 0x000fe400078e02ff */
[----:B------:R-:W-:Y:S01]  /*1710*/  IMAD.WIDE.U32 R18, R15, R4, R16 ;  /* 0x000000040f127225 */ /* 0x000fe200078e0010 */
[----:B------:R-:W-:-:S03]  /*1720*/  MOV R16, R20 ;  /* 0x0000001400107202 */ /* 0x000fc60000000f00 */
[C---:B------:R-:W-:Y:S01]  /*1730*/  IMAD R5, R15.reuse, R5, R10 ;  /* 0x000000050f057224 */ /* 0x040fe200078e020a */
[----:B------:R-:W-:Y:S01]  /*1740*/  MOV R14, R18 ;  /* 0x00000012000e7202 */ /* 0x000fe20000000f00 */
[----:B------:R-:W-:-:S03]  /*1750*/  IMAD R9, R15, R9, R12 ;  /* 0x000000090f097224 */ /* 0x000fc600078e020c */
[----:B------:R-:W-:Y:S01]  /*1760*/  IADD3 R12, PT, PT, R19, R5, RZ ;  /* 0x00000005130c7210 */ /* 0x000fe20007ffe0ff */
[----:B------:R-:W-:-:S07]  /*1770*/  IMAD.IADD R15, R21, 0x1, R9 ;  /* 0x00000001150f7824 */ /* 0x000fce00078e0209 */
.L_x_518:
[----:B------:R-:W-:Y:S01]  /*1780*/  ISETP.NE.AND P0, PT, R236, -0x1, PT ;  /* 0xffffffffec00780c */ /* 0x000fe20003f05270 */
[----:B------:R-:W1:Y:S01]  /*1790*/  S2UR UR5, SR_CgaCtaId ;  /* 0x00000000000579c3 */ /* 0x000e620000008800 */
[----:B------:R-:W2:Y:S01]  /*17a0*/  LDCU.64 UR12, c[0x0][0x388] ;  /* 0x00007100ff0c77ac */ /* 0x000ea20008000a00 */
[----:B------:R-:W-:Y:S01]  /*17b0*/  IMAD.IADD R230, R7, 0x1, -R2 ;  /* 0x0000000107e67824 */ /* 0x000fe200078e0a02 */
[----:B------:R-:W-:Y:S01]  /*17c0*/  SHF.R.U32.HI R38, RZ, 0x3, R227 ;  /* 0x00000003ff267819 */ /* 0x000fe200000116e3 */
[----:B------:R-:W-:Y:S01]  /*17d0*/  IMAD.MOV.U32 R39, RZ, RZ, RZ ;  /* 0x000000ffff277224 */ /* 0x000fe200078e00ff */
[----:B------:R-:W3:Y:S01]  /*17e0*/  LDCU.64 UR10, c[0x0][0x390] ;  /* 0x00007200ff0a77ac */ /* 0x000ee20008000a00 */
[----:B------:R-:W-:Y:S01]  /*17f0*/  BSSY.RECONVERGENT B0, `(.L_x_523) ;  /* 0x0000037000007945 */ /* 0x000fe20003800200 */
[----:B------:R-:W-:Y:S01]  /*1800*/  ISETP.GE.AND P2, PT, R38, R230, PT ;  /* 0x000000e62600720c */ /* 0x000fe20003f46270 */
[----:B------:R-:W-:Y:S01]  /*1810*/  IMAD.WIDE.U32 R10, R11, 0x40, R38 ;  /* 0x000000400b0a7825 */ /* 0x000fe200078e0026 */
[----:B------:R-:W4:Y:S03]  /*1820*/  LDCU.64 UR6, c[0x0][0x3c8] ;  /* 0x00007900ff0677ac */ /* 0x000f260008000a00 */
[----:B------:R-:W5:Y:S01]  /*1830*/  @P0 LDC.64 R4, c[0x0][0x3b0] ;  /* 0x0000ec00ff040b82 */ /* 0x000f620000000a00 */
[----:B------:R-:W-:-:S07]  /*1840*/  UMOV UR4, 0x400 ;  /* 0x0000040000047882 */ /* 0x000fce0000000000 */
[----:B------:R-:W2:Y:S01]  /*1850*/  @!P0 LDC.64 R8, c[0x0][0x398] ;  /* 0x0000e600ff088b82 */ /* 0x000ea20000000a00 */
[----:B-1----:R-:W-:Y:S01]  /*1860*/  ULEA UR5, UR5, UR4, 0x18 ;  /* 0x0000000405057291 */ /* 0x002fe2000f8ec0ff */
[----:B-----5:R-:W-:-:S04]  /*1870*/  @P0 IMAD.WIDE.U32 R20, R236, R4, RZ ;  /* 0x00000004ec140225 */ /* 0x020fc800078e00ff */
[----:B------:R-:W-:Y:S02]  /*1880*/  IMAD.SHL.U32 R4, R227, 0x8, RZ ;  /* 0x00000008e3047824 */ /* 0x000fe400078e00ff */
[----:B--2---:R-:W-:-:S03]  /*1890*/  @!P0 IMAD.WIDE.U32 R18, R6, R8, RZ ;  /* 0x0000000806128225 */ /* 0x004fc600078e00ff */
[----:B------:R-:W-:Y:S01]  /*18a0*/  LOP3.LUT R226, R4, 0x38, RZ, 0xc0, !PT ;  /* 0x0000003804e27812 */ /* 0x000fe200078ec0ff */
[----:B------:R-:W-:Y:S01]  /*18b0*/  @!P0 IMAD R6, R6, R9, R19 ;  /* 0x0000000906068224 */ /* 0x000fe200078e0213 */
[----:B------:R-:W-:Y:S01]  /*18c0*/  @!P0 MOV R8, R18 ;  /* 0x0000001200088202 */ /* 0x000fe20000000f00 */
[----:B------:R-:W-:Y:S02]  /*18d0*/  @P0 IMAD R6, R236, R5, R21 ;  /* 0x00000005ec060224 */ /* 0x000fe400078e0215 */
[----:B------:R-:W-:Y:S01]  /*18e0*/  @P0 IMAD.MOV.U32 R8, RZ, RZ, R20 ;  /* 0x000000ffff080224 */ /* 0x000fe200078e0014 */
[C---:B------:R-:W-:Y:S02]  /*18f0*/  IADD3 R18, P0, PT, R226.reuse, R16, RZ ;  /* 0x00000010e2127210 */ /* 0x040fe40007f1e0ff */
[----:B------:R-:W-:Y:S02]  /*1900*/  IADD3 R20, P1, PT, R226, R14, RZ ;  /* 0x0000000ee2147210 */ /* 0x000fe40007f3e0ff */
[----:B------:R-:W-:Y:S01]  /*1910*/  LOP3.LUT R14, R4, 0x1f8, RZ, 0xc0, !PT ;  /* 0x000001f8040e7812 */ /* 0x000fe200078ec0ff */
[----:B------:R-:W-:Y:S01]  /*1920*/  IMAD.X R19, RZ, RZ, R15, P0 ;  /* 0x000000ffff137224 */ /* 0x000fe200000e060f */
[----:B------:R-:W-:-:S02]  /*1930*/  IADD3.X R21, PT, PT, RZ, R12, RZ, P1, !PT ;  /* 0x0000000cff157210 */ /* 0x000fc40000ffe4ff */
[----:B------:R-:W-:Y:S02]  /*1940*/  IADD3 R8, P0, PT, R226, R8, RZ ;  /* 0x00000008e2087210 */ /* 0x000fe40007f1e0ff */
[----:B------:R-:W-:Y:S01]  /*1950*/  LOP3.LUT R5, R14, 0x38, R227, 0x78, !PT ;  /* 0x000000380e057812 */ /* 0x000fe200078e78e3 */
[C---:B------:R-:W-:Y:S01]  /*1960*/  IMAD.WIDE.U32 R16, R38.reuse, R212, R20 ;  /* 0x000000d426107225 */ /* 0x040fe200078e0014 */
[----:B------:R-:W-:Y:S02]  /*1970*/  IADD3.X R9, PT, PT, RZ, R6, RZ, P0, !PT ;  /* 0x00000006ff097210 */ /* 0x000fe400007fe4ff */
[----:B------:R-:W-:Y:S01]  /*1980*/  LOP3.LUT R4, R5, 0x1e00, R4, 0xf8, !PT ;  /* 0x00001e0005047812 */ /* 0x000fe200078ef804 */
[----:B------:R-:W-:Y:S01]  /*1990*/  IMAD.WIDE.U32 R14, R38, R188, R18 ;  /* 0x000000bc260e7225 */ /* 0x000fe200078e0012 */
[----:B------:R-:W-:Y:S02]  /*19a0*/  LEA R232, P1, R16, UR12, 0x1 ;  /* 0x0000000c10e87c11 */ /* 0x000fe4000f8208ff */
[----:B------:R-:W-:Y:S01]  /*19b0*/  LEA R245, R4, UR5, 0x1 ;  /* 0x0000000504f57c11 */ /* 0x000fe2000f8e08ff */
[----:B------:R-:W-:Y:S01]  /*19c0*/  IMAD R231, R38, R213, R17 ;  /* 0x000000d526e77224 */ /* 0x000fe200078e0211 */
[----:B---3--:R-:W-:Y:S01]  /*19d0*/  LEA R234, P0, R14, UR10, 0x1 ;  /* 0x0000000a0eea7c11 */ /* 0x008fe2000f8008ff */
[----:B------:R-:W-:-:S02]  /*19e0*/  IMAD R235, R38, R189, R15 ;  /* 0x000000bd26eb7224 */ /* 0x000fc400078e020f */
[C---:B----4-:R-:W-:Y:S01]  /*19f0*/  IMAD.WIDE.U32 R8, R13.reuse, UR6, R8 ;  /* 0x000000060d087c25 */ /* 0x050fe2000f8e0008 */
[----:B------:R-:W-:Y:S02]  /*1a00*/  LEA.HI.X R231, R16, UR13, R231, 0x1, P1 ;  /* 0x0000000d10e77c11 */ /* 0x000fe400088f0ce7 */
[----:B------:R-:W-:Y:S01]  /*1a10*/  LEA.HI.X R235, R14, UR11, R235, 0x1, P0 ;  /* 0x0000000b0eeb7c11 */ /* 0x000fe200080f0ceb */
[----:B------:R-:W-:Y:S01]  /*1a20*/  IMAD R13, R13, UR7, R9 ;  /* 0x000000070d0d7c24 */ /* 0x000fe2000f8e0209 */
[----:B------:R-:W-:Y:S06]  /*1a30*/  @P2 BRA `(.L_x_524) ;  /* 0x0000000000482947 */ /* 0x000fec0003800000 */
[----:B------:R-:W1:Y:S02]  /*1a40*/  LDCU UR4, c[0x0][0x440] ;  /* 0x00008800ff0477ac */ /* 0x000e640008000800 */
[----:B-1----:R-:W-:-:S13]  /*1a50*/  ISETP.GE.AND P0, PT, R226, UR4, PT ;  /* 0x00000004e2007c0c */ /* 0x002fda000bf06270 */
[----:B------:R-:W-:Y:S05]  /*1a60*/  @P0 BRA `(.L_x_525) ;  /* 0x0000000000380947 */ /* 0x000fea0003800000 */
[----:B------:R-:W1:Y:S01]  /*1a70*/  LDCU.64 UR6, c[0x0][0x3b0] ;  /* 0x00007600ff0677ac */ /* 0x000e620008000a00 */
[----:B------:R-:W-:Y:S01]  /*1a80*/  MOV R12, R8 ;  /* 0x00000008000c7202 */ /* 0x000fe20000000f00 */
[----:B------:R-:W2:Y:S01]  /*1a90*/  LDCU.64 UR10, c[0x0][0x380] ;  /* 0x00007000ff0a77ac */ /* 0x000ea20008000a00 */
[----:B-1----:R-:W-:-:S03]  /*1aa0*/  IMAD R5, R11, UR6, RZ ;  /* 0x000000060b057c24 */ /* 0x002fc6000f8e02ff */
[----:B------:R-:W-:-:S04]  /*1ab0*/  IMAD.WIDE.U32 R14, R10, UR6, R12 ;  /* 0x000000060a0e7c25 */ /* 0x000fc8000f8e000c */
[----:B------:R-:W-:Y:S01]  /*1ac0*/  IMAD R4, R10, UR7, R5 ;  /* 0x000000070a047c24 */ /* 0x000fe2000f8e0205 */
[----:B--2---:R-:W-:-:S04]  /*1ad0*/  LEA R16, P0, R14, UR10, 0x1 ;  /* 0x0000000a0e107c11 */ /* 0x004fc8000f8008ff */
[----:B------:R-:W-:-:S04]  /*1ae0*/  IADD3 R4, PT, PT, R15, R4, RZ ;  /* 0x000000040f047210 */ /* 0x000fc80007ffe0ff */
[----:B------:R-:W-:-:S05]  /*1af0*/  LEA.HI.X R17, R14, UR11, R4, 0x1, P0 ;  /* 0x0000000b0e117c11 */ /* 0x000fca00080f0c04 */
[----:B------:R-:W-:Y:S01]  /*1b00*/  @!PT LDS RZ, [RZ] ;  /* 0x00000000fffff984 */ /* 0x000fe20000000800 */
[----:B------:R-:W-:Y:S01]  /*1b10*/  @!PT LDS RZ, [RZ] ;  /* 0x00000000fffff984 */ /* 0x000fe20000000800 */
[----:B------:R-:W-:Y:S01]  /*1b20*/  @!PT LDS RZ, [RZ] ;  /* 0x00000000fffff984 */ /* 0x000fe20000000800 */
[----:B------:R1:W-:Y:S01]  /*1b30*/  LDGSTS.E.BYPASS.LTC128B.128 [R245], desc[UR16][R16.64] ;  /* 0x0000000010f57fae */ /* 0x0003e2000b981a10 */
[----:B------:R-:W-:Y:S05]  /*1b40*/  BRA `(.L_x_524) ;  /* 0x0000000000047947 */ /* 0x000fea0003800000 */
.L_x_525:
[----:B------:R2:W-:Y:S02]  /*1b50*/  STS.128 [R245], RZ ;  /* 0x000000fff5007388 */ /* 0x0005e40000000c00 */
.L_x_524:
[----:B------:R-:W-:Y:S05]  /*1b60*/  BSYNC.RECONVERGENT B0 ;  /* 0x0000000000007941 */ /* 0x000fea0003800200 */
.L_x_523:
[C---:B------:R-:W-:Y:S01]  /*1b70*/  VIADD R35, R38.reuse, 0x10 ;  /* 0x0000001026237836 */ /* 0x040fe20000000000 */
[C---:B------:R-:W-:Y:S01]  /*1b80*/  IADD3 R31, PT, PT, R38.reuse, 0x30, RZ ;  /* 0x00000030261f7810 */ /* 0x040fe20007ffe0ff */
[----:B------:R-:W-:Y:S01]  /*1b90*/  IMAD R4, R3, -0x100, R195 ;  /* 0xffffff0003047824 */ /* 0x000fe200078e02c3 */
[----:B------:R-:W-:Y:S01]  /*1ba0*/  BSSY.RECONVERGENT B0, `(.L_x_526) ;  /* 0x000001c000007945 */ /* 0x000fe20003800200 */
[----:B------:R-:W-:Y:S01]  /*1bb0*/  VIADD R33, R38, 0x20 ;  /* 0x0000002026217836 */ /* 0x000fe20000000000 */
[-C--:B------:R-:W-:Y:S01]  /*1bc0*/  ISETP.GE.AND P0, PT, R35, R230.reuse, PT ;  /* 0x000000e62300720c */ /* 0x080fe20003f06270 */
[----:B------:R-:W-:Y:S01]  /*1bd0*/  VIADD R4, R4, 0x100 ;  /* 0x0000010004047836 */ /* 0x000fe20000000000 */
[-C--:B------:R-:W-:Y:S02]  /*1be0*/  ISETP.GE.AND P1, PT, R31, R230.reuse, PT ;  /* 0x000000e61f00720c */ /* 0x080fe40003f26270 */
[----:B------:R-:W-:Y:S02]  /*1bf0*/  ISETP.GE.AND P2, PT, R33, R230, PT ;  /* 0x000000e62100720c */ /* 0x000fe40003f46270 */
[----:B------:R-:W-:-:S07]  /*1c00*/  ISETP.GE.AND P6, PT, R38, R4, PT ;  /* 0x000000042600720c */ /* 0x000fce0003fc6270 */
[----:B------:R-:W-:Y:S06]  /*1c10*/  @P0 BRA `(.L_x_527) ;  /* 0x0000000000500947 */ /* 0x000fec0003800000 */
[----:B------:R-:W3:Y:S02]  /*1c20*/  LDCU UR4, c[0x0][0x440] ;  /* 0x00008800ff0477ac */ /* 0x000ee40008000800 */
[----:B---3--:R-:W-:-:S13]  /*1c30*/  ISETP.GE.AND P0, PT, R226, UR4, PT ;  /* 0x00000004e2007c0c */ /* 0x008fda000bf06270 */
[----:B------:R3:W-:Y:S01]  /*1c40*/  @P0 STS.128 [R245+0x800], RZ ;  /* 0x000800fff5000388 */ /* 0x0007e20000000c00 */
[----:B------:R-:W-:Y:S05]  /*1c50*/  @P0 BRA `(.L_x_527) ;  /* 0x0000000000400947 */ /* 0x000fea0003800000 */
[----:B------:R-:W4:Y:S01]  /*1c60*/  LDCU.64 UR10, c[0x0][0x3b0] ;  /* 0x00007600ff0a77ac */ /* 0x000f220008000a00 */
[----:B------:R-:W-:Y:S01]  /*1c70*/  IADD3 R6, P0, PT, R10, 0x10, RZ ;  /* 0x000000100a067810 */ /* 0x000fe20007f1e0ff */
[----:B------:R-:W-:Y:S01]  /*1c80*/  IMAD.MOV.U32 R14, RZ, RZ, R8 ;  /* 0x000000ffff0e7224 */ /* 0x000fe200078e0008 */
[----:B------:R-:W-:Y:S01]  /*1c90*/  MOV R15, R13 ;  /* 0x0000000d000f7202 */ /* 0x000fe20000000f00 */
[----:B------:R-:W1:Y:S02]  /*1ca0*/  LDCU.64 UR6, c[0x0][0x380] ;  /* 0x00007000ff0677ac */ /* 0x000e640008000a00 */
[----:B------:R-:W-:-:S04]  /*1cb0*/  IMAD.X R5, RZ, RZ, R11, P0 ;  /* 0x000000ffff057224 */ /* 0x000fc800000e060b */
[----:B----4-:R-:W-:Y:S02]  /*1cc0*/  IMAD R5, R5, UR10, RZ ;  /* 0x0000000a05057c24 */ /* 0x010fe4000f8e02ff */
[----:B------:R-:W-:-:S04]  /*1cd0*/  IMAD.WIDE.U32 R14, R6, UR10, R14 ;  /* 0x0000000a060e7c25 */ /* 0x000fc8000f8e000e */
[----:B------:R-:W-:Y:S01]  /*1ce0*/  IMAD R5, R6, UR11, R5 ;  /* 0x0000000b06057c24 */ /* 0x000fe2000f8e0205 */
[----:B-1----:R-:W-:-:S04]  /*1cf0*/  LEA R16, P0, R14, UR6, 0x1 ;  /* 0x000000060e107c11 */ /* 0x002fc8000f8008ff */
[----:B------:R-:W-:-:S04]  /*1d00*/  IADD3 R5, PT, PT, R15, R5, RZ ;  /* 0x000000050f057210 */ /* 0x000fc80007ffe0ff */
[----:B------:R-:W-:-:S05]  /*1d10*/  LEA.HI.X R17, R14, UR7, R5, 0x1, P0 ;  /* 0x000000070e117c11 */ /* 0x000fca00080f0c05 */
[----:B------:R-:W-:Y:S01]  /*1d20*/  @!PT LDS RZ, [RZ] ;  /* 0x00000000fffff984 */ /* 0x000fe20000000800 */
[----:B------:R-:W-:Y:S01]  /*1d30*/  @!PT LDS RZ, [RZ] ;  /* 0x00000000fffff984 */ /* 0x000fe20000000800 */
[----:B------:R-:W-:Y:S01]  /*1d40*/  @!PT LDS RZ, [RZ] ;  /* 0x00000000fffff984 */ /* 0x000fe20000000800 */
[----:B------:R4:W-:Y:S02]  /*1d50*/  LDGSTS.E.BYPASS.LTC128B.128 [R245+0x800], desc[UR16][R16.64] ;  /* 0x0080000010f57fae */ /* 0x0009e4000b981a10 */
.L_x_527:
[----:B------:R-:W-:Y:S05]  /*1d60*/  BSYNC.RECONVERGENT B0 ;  /* 0x0000000000007941 */ /* 0x000fea0003800200 */
.L_x_526:
[----:B------:R-:W-:Y:S04]  /*1d70*/  BSSY.RECONVERGENT B0, `(.L_x_528) ;  /* 0x0000016000007945 */ /* 0x000fe80003800200 */
[----:B------:R-:W-:Y:S05]  /*1d80*/  @P2 BRA `(.L_x_529) ;  /* 0x0000000000502947 */ /* 0x000fea0003800000 */
[----:B------:R-:W5:Y:S02]  /*1d90*/  LDCU UR4, c[0x0][0x440] ;  /* 0x00008800ff0477ac */ /* 0x000f640008000800 */
[----:B-----5:R-:W-:-:S13]  /*1da0*/  ISETP.GE.AND P0, PT, R226, UR4, PT ;  /* 0x00000004e2007c0c */ /* 0x020fda000bf06270 */
[----:B------:R1:W-:Y:S01]  /*1db0*/  @P0 STS.128 [R245+0x1000], RZ ;  /* 0x001000fff5000388 */ /* 0x0003e20000000c00 */
[----:B------:R-:W-:Y:S05]  /*1dc0*/  @P0 BRA `(.L_x_529) ;  /* 0x0000000000400947 */ /* 0x000fea0003800000 */
[----:B------:R-:W5:Y:S01]  /*1dd0*/  LDCU.64 UR10, c[0x0][0x3b0] ;  /* 0x00007600ff0a77ac */ /* 0x000f620008000a00 */
[----:B------:R-:W-:Y:S01]  /*1de0*/  IADD3 R6, P0, PT, R10, 0x20, RZ ;  /* 0x000000200a067810 */ /* 0x000fe20007f1e0ff */
[----:B------:R-:W-:Y:S01]  /*1df0*/  IMAD.MOV.U32 R14, RZ, RZ, R8 ;  /* 0x000000ffff0e7224 */ /* 0x000fe200078e0008 */
[----:B------:R-:W-:Y:S01]  /*1e00*/  MOV R15, R13 ;  /* 0x0000000d000f7202 */ /* 0x000fe20000000f00 */
[----:B------:R-:W1:Y:S02]  /*1e10*/  LDCU.64 UR6, c[0x0][0x380] ;  /* 0x00007000ff0677ac */ /* 0x000e640008000a00 */
[----:B------:R-:W-:-:S04]  /*1e20*/  IMAD.X R5, RZ, RZ, R11, P0 ;  /* 0x000000ffff057224 */ /* 0x000fc800000e060b */
[----:B-----5:R-:W-:Y:S02]  /*1e30*/  IMAD R5, R5, UR10, RZ ;  /* 0x0000000a05057c24 */ /* 0x020fe4000f8e02ff */
[----:B------:R-:W-:-:S04]  /*1e40*/  IMAD.WIDE.U32 R14, R6, UR10, R14 ;  /* 0x0000000a060e7c25 */ /* 0x000fc8000f8e000e */
[----:B------:R-:W-:Y:S01]  /*1e50*/  IMAD R5, R6, UR11, R5 ;  /* 0x0000000b06057c24 */ /* 0x000fe2000f8e0205 */
[----:B-1--4-:R-:W-:-:S04]  /*1e60*/  LEA R16, P0, R14, UR6, 0x1 ;  /* 0x000000060e107c11 */ /* 0x012fc8000f8008ff */
[----:B------:R-:W-:-:S04]  /*1e70*/  IADD3 R5, PT, PT, R15, R5, RZ ;  /* 0x000000050f057210 */ /* 0x000fc80007ffe0ff */
[----:B------:R-:W-:-:S05]  /*1e80*/  LEA.HI.X R17, R14, UR7, R5, 0x1, P0 ;  /* 0x000000070e117c11 */ /* 0x000fca00080f0c05 */
[----:B------:R-:W-:Y:S01]  /*1e90*/  @!PT LDS RZ, [RZ] ;  /* 0x00000000fffff984 */ /* 0x000fe20000000800 */
[----:B------:R-:W-:Y:S01]  /*1ea0*/  @!PT LDS RZ, [RZ] ;  /* 0x00000000fffff984 */ /* 0x000fe20000000800 */
[----:B------:R-:W-:Y:S01]  /*1eb0*/  @!PT LDS RZ, [RZ] ;  /* 0x00000000fffff984 */ /* 0x000fe20000000800 */
[----:B------:R1:W-:Y:S02]  /*1ec0*/  LDGSTS.E.BYPASS.LTC128B.128 [R245+0x1000], desc[UR16][R16.64] ;  /* 0x0100000010f57fae */ /* 0x0003e4000b981a10 */
.L_x_529:
[----:B------:R-:W-:Y:S05]  /*1ed0*/  BSYNC.RECONVERGENT B0 ;  /* 0x0000000000007941 */ /* 0x000fea0003800200 */
.L_x_528:
[----:B------:R-:W-:Y:S04]  /*1ee0*/  BSSY.RECONVERGENT B0, `(.L_x_530) ;  /* 0x0000015000007945 */ /* 0x000fe80003800200 */
[----:B------:R-:W-:Y:S05]  /*1ef0*/  @P1 BRA `(.L_x_531) ;  /* 0x00000000004c1947 */ /* 0x000fea0003800000 */
[----:B------:R-:W5:Y:S02]  /*1f00*/  LDCU UR4, c[0x0][0x440] ;  /* 0x00008800ff0477ac */ /* 0x000f640008000800 */
[----:B-----5:R-:W-:-:S13]  /*1f10*/  ISETP.GE.AND P0, PT, R226, UR4, PT ;  /* 0x00000004e2007c0c */ /* 0x020fda000bf06270 */
[----:B------:R1:W-:Y:S01]  /*1f20*/  @P0 STS.128 [R245+0x1800], RZ ;  /* 0x001800fff5000388 */ /* 0x0003e20000000c00 */
[----:B------:R-:W-:Y:S05]  /*1f30*/  @P0 BRA `(.L_x_531) ;  /* 0x00000000003c0947 */ /* 0x000fea0003800000 */
[----:B------:R-:W5:Y:S01]  /*1f40*/  LDCU.64 UR10, c[0x0][0x3b0] ;  /* 0x00007600ff0a77ac */ /* 0x000f620008000a00 */
[----:B------:R-:W-:Y:S02]  /*1f50*/  IADD3 R5, P0, PT, R10, 0x30, RZ ;  /* 0x000000300a057810 */ /* 0x000fe40007f1e0ff */
[----:B------:R-:W-:Y:S01]  /*1f60*/  MOV R9, R13 ;  /* 0x0000000d00097202 */ /* 0x000fe20000000f00 */
[----:B------:R-:W2:Y:S01]  /*1f70*/  LDCU.64 UR6, c[0x0][0x380] ;  /* 0x00007000ff0677ac */ /* 0x000ea20008000a00 */
[----:B------:R-:W-:-:S05]  /*1f80*/  IADD3.X R6, PT, PT, RZ, R11, RZ, P0, !PT ;  /* 0x0000000bff067210 */ /* 0x000fca00007fe4ff */
[----:B-----5:R-:W-:Y:S02]  /*1f90*/  IMAD R6, R6, UR10, RZ ;  /* 0x0000000a06067c24 */ /* 0x020fe4000f8e02ff */
        /* <DEDUP_REMOVED lines=8> */
[----:B------:R2:W-:Y:S02]  /*2020*/  LDGSTS.E.BYPASS.LTC128B.128 [R245+0x1800], desc[UR16][R10.64] ;  /* 0x018000000af57fae */ /* 0x0005e4000b981a10 */
.L_x_531:
[----:B------:R-:W-:Y:S05]  /*2030*/  BSYNC.RECONVERGENT B0 ;  /* 0x0000000000007941 */ /* 0x000fea0003800200 */
.L_x_530:
[----:B------:R-:W-:Y:S01]  /*2040*/  BSSY.RECONVERGENT B0, `(.L_x_532) ;  /* 0x000000e000007945 */ /* 0x000fe20003800200 */
[C---:B------:R-:W-:Y:S02]  /*2050*/  SHF.L.U64.HI R6, R212.reuse, 0x4, R213 ;  /* 0x00000004d4067819 */ /* 0x040fe400000102d5 */
[----:B------:R-:W-:Y:S01]  /*2060*/  SHF.L.U32 R5, R212, 0x4, RZ ;  /* 0x00000004d4057819 */ /* 0x000fe200000006ff */
[----:B------:R-:W-:Y:S05]  /*2070*/  @P6 BRA `(.L_x_533) ;  /* 0x0000000000286947 */ /* 0x000fea0003800000 */
[----:B------:R-:W5:Y:S02]  /*2080*/  LDCU UR4, c[0x0][0x440] ;  /* 0x00008800ff0477ac */ /* 0x000f640008000800 */
[----:B-----5:R-:W-:-:S13]  /*2090*/  ISETP.GE.AND P0, PT, R226, UR4, PT ;  /* 0x00000004e2007c0c */ /* 0x020fda000bf06270 */
[----:B------:R-:W-:Y:S05]  /*20a0*/  @P0 BRA `(.L_x_534) ;  /* 0x0000000000180947 */ /* 0x000fea0003800000 */
[----:B------:R-:W-:-:S05]  /*20b0*/  MOV R233, R231 ;  /* 0x000000e700e97202 */ /* 0x000fca0000000f00 */
[----:B------:R-:W-:Y:S01]  /*20c0*/  @!PT LDS RZ, [RZ] ;  /* 0x00000000fffff984 */ /* 0x000fe20000000800 */
[----:B------:R-:W-:Y:S01]  /*20d0*/  @!PT LDS RZ, [RZ] ;  /* 0x00000000fffff984 */ /* 0x000fe20000000800 */
[----:B------:R-:W-:Y:S01]  /*20e0*/  @!PT LDS RZ, [RZ] ;  /* 0x00000000fffff984 */ /* 0x000fe20000000800 */
[----:B------:R1:W-:Y:S01]  /*20f0*/  LDGSTS.E.BYPASS.LTC128B.128 [R245+0x2000], desc[UR16][R232.64] ;  /* 0x02000000e8f57fae */ /* 0x0003e2000b981a10 */
[----:B------:R-:W-:Y:S05]  /*2100*/  BRA `(.L_x_533) ;  /* 0x0000000000047947 */ /* 0x000fea0003800000 */
.L_x_534:
[----:B------:R1:W-:Y:S02]  /*2110*/  STS.128 [R245+0x2000], RZ ;  /* 0x002000fff5007388 */ /* 0x0003e40000000c00 */
.L_x_533:
[----:B------:R-:W-:Y:S05]  /*2120*/  BSYNC.RECONVERGENT B0 ;  /* 0x0000000000007941 */ /* 0x000fea0003800200 */
.L_x_532:
[----:B------:R-:W-:Y:S01]  /*2130*/  ISETP.GE.AND P3, PT, R35, R4, PT ;  /* 0x000000042300720c */ /* 0x000fe20003f66270 */
[C---:B------:R-:W-:Y:S01]  /*2140*/  VIADD R29, R38.reuse, 0x40 ;  /* 0x00000040261d7836 */ /* 0x040fe20000000000 */
[C---:B------:R-:W-:Y:S01]  /*2150*/  LEA R36, P0, R5.reuse, R232, 0x1 ;  /* 0x000000e805247211 */ /* 0x040fe200078008ff */
[C---:B------:R-:W-:Y:S01]  /*2160*/  VIADD R27, R38.reuse, 0x50 ;  /* 0x00000050261b7836 */ /* 0x040fe20000000000 */
[----:B------:R-:W-:Y:S01]  /*2170*/  BSSY.RECONVERGENT B0, `(.L_x_535) ;  /* 0x0000012000007945 */ /* 0x000fe20003800200 */
[C---:B------:R-:W-:Y:S01]  /*2180*/  VIADD R25, R38.reuse, 0x60 ;  /* 0x0000006026197836 */ /* 0x040fe20000000000 */
[----:B------:R-:W-:Y:S01]  /*2190*/  LEA.HI.X R37, R5, R231, R6, 0x1, P0 ;  /* 0x000000e705257211 */ /* 0x000fe200000f0c06 */
[----:B------:R-:W-:Y:S01]  /*21a0*/  VIADD R23, R38, 0x70 ;  /* 0x0000007026177836 */ /* 0x000fe20000000000 */
[-C--:B------:R-:W-:Y:S02]  /*21b0*/  ISETP.GE.AND P2, PT, R33, R4.reuse, PT ;  /* 0x000000042100720c */ /* 0x080fe40003f46270 */
[----:B------:R-:W-:-:S02]  /*21c0*/  ISETP.GE.AND P1, PT, R31, R4, PT ;  /* 0x000000041f00720c */ /* 0x000fc40003f26270 */
[-C--:B------:R-:W-:Y:S02]  /*21d0*/  ISETP.GE.AND P0, PT, R29, R4.reuse, PT ;  /* 0x000000041d00720c */ /* 0x080fe40003f06270 */
[-C--:B------:R-:W-:Y:S02]  /*21e0*/  ISETP.GE.AND P5, PT, R27, R4.reuse, PT ;  /* 0x000000041b00720c */ /* 0x080fe40003fa6270 */
[----:B------:R-:W-:Y:S01]  /*21f0*/  ISETP.GE.AND P4, PT, R25, R4, PT ;  /* 0x000000041900720c */ /* 0x000fe20003f86270 */
[----:B------:R-:W-:-:S12]  /*2200*/  @P3 BRA `(.L_x_536) ;  /* 0x0000000000203947 */ /* 0x000fd80003800000 */
[----:B------:R-:W5:Y:S02]  /*2210*/  LDCU UR4, c[0x0][0x440] ;  /* 0x00008800ff0477ac */ /* 0x000f640008000800 */
[----:B-----5:R-:W-:-:S13]  /*2220*/  ISETP.GE.AND P3, PT, R226, UR4, PT ;  /* 0x00000004e2007c0c */ /* 0x020fda000bf66270 */
[----:B------:R1:W-:Y:S01]  /*2230*/  @P3 STS.128 [R245+0x2800], RZ ;  /* 0x002800fff5003388 */ /* 0x0003e20000000c00 */
[----:B------:R-:W-:Y:S05]  /*2240*/  @P3 BRA `(.L_x_536) ;  /* 0x0000000000103947 */ /* 0x000fea0003800000 */
[----:B------:R-:W-:Y:S01]  /*2250*/  @!PT LDS RZ, [RZ] ;  /* 0x00000000fffff984 */ /* 0x000fe20000000800 */
[----:B------:R-:W-:Y:S01]  /*2260*/  @!PT LDS RZ, [RZ] ;  /* 0x00000000fffff984 */ /* 0x000fe20000000800 */
[----:B------:R-:W-:Y:S01]  /*2270*/  @!PT LDS RZ, [RZ] ;  /* 0x00000000fffff984 */ /* 0x000fe20000000800 */
[----:B------:R1:W-:Y:S02]  /*2280*/  LDGSTS.E.BYPASS.LTC128B.128 [R245+0x2800], desc[UR16][R36.64] ;  /* 0x0280000024f57fae */ /* 0x0003e4000b981a10 */
.L_x_536:
[----:B------:R-:W-:Y:S05]  /*2290*/  BSYNC.RECONVERGENT B0 ;  /* 0x0000000000007941 */ /* 0x000fea0003800200 */
.L_x_535:
[----:B------:R-:W-:Y:S01]  /*22a0*/  BSSY.RECONVERGENT B0, `(.L_x_537) ;  /* 0x000000e000007945 */ /* 0x000fe20003800200 */
[----:B------:R-:W-:Y:S02]  /*22b0*/  ISETP.GE.AND P3, PT, R23, R4, PT ;  /* 0x000000041700720c */ /* 0x000fe40003f66270 */
[----:B------:R-:W-:Y:S01]  /*22c0*/  LOP3.LUT R21, R38, 0x80, RZ, 0xfc, !PT ;  /* 0x0000008026157812 */ /* 0x000fe200078efcff */
[----:B------:R-:W-:Y:S05]  /*22d0*/  @P2 BRA `(.L_x_538) ;  /* 0x0000000000282947 */ /* 0x000fea0003800000 */
[----:B------:R-:W5:Y:S02]  /*22e0*/  LDCU UR4, c[0x0][0x440] ;  /* 0x00008800ff0477ac */ /* 0x000f640008000800 */
[----:B-----5:R-:W-:-:S13]  /*22f0*/  ISETP.GE.AND P2, PT, R226, UR4, PT ;  /* 0x00000004e2007c0c */ /* 0x020fda000bf46270 */
[----:B------:R1:W-:Y:S01]  /*2300*/  @P2 STS.128 [R245+0x3000], RZ ;  /* 0x003000fff5002388 */ /* 0x0003e20000000c00 */
[----:B------:R-:W-:Y:S05]  /*2310*/  @P2 BRA `(.L_x_538) ;  /* 0x0000000000182947 */ /* 0x000fea0003800000 */
[----:B------:R-:W-:-:S04]  /*2320*/  LEA R8, P2, R212, R36, 0x5 ;  /* 0x00000024d4087211 */ /* 0x000fc800078428ff */
[----:B------:R-:W-:-:S05]  /*2330*/  LEA.HI.X R9, R212, R37, R213, 0x5, P2 ;  /* 0x00000025d4097211 */ /* 0x000fca00010f2cd5 */
[----:B------:R-:W-:Y:S01]  /*2340*/  @!PT LDS RZ, [RZ] ;  /* 0x00000000fffff984 */ /* 0x000fe20000000800 */
[----:B------:R-:W-:Y:S01]  /*2350*/  @!PT LDS RZ, [RZ] ;  /* 0x00000000fffff984 */ /* 0x000fe20000000800 */
[----:B------:R-:W-:Y:S01]  /*2360*/  @!PT LDS RZ, [RZ] ;  /* 0x00000000fffff984 */ /* 0x000fe20000000800 */
[----:B------:R1:W-:Y:S04]  /*2370*/  LDGSTS.E.BYPASS.LTC128B.128 [R245+0x3000], desc[UR16][R8.64] ;  /* 0x0300000008f57fae */ /* 0x0003e8000b981a10 */
.L_x_538:
[----:B------:R-:W-:Y:S05]  /*2380*/  BSYNC.RECONVERGENT B0 ;  /* 0x0000000000007941 */ /* 0x000fea0003800200 */
.L_x_537:
[----:B------:R-:W-:Y:S01]  /*2390*/  BSSY.RECONVERGENT B0, `(.L_x_539) ;  /* 0x000000e000007945 */ /* 0x000fe20003800200 */
[----:B------:R-:W-:Y:S02]  /*23a0*/  ISETP.GE.AND P2, PT, R21, R4, PT ;  /* 0x000000041500720c */ /* 0x000fe40003f46270 */
[----:B------:R-:W-:Y:S01]  /*23b0*/  IADD3 R19, PT, PT, R38, 0x90, RZ ;  /* 0x0000009026137810 */ /* 0x000fe20007ffe0ff */
[----:B------:R-:W-:Y:S05]  /*23c0*/  @P1 BRA `(.L_x_540) ;  /* 0x0000000000281947 */ /* 0x000fea0003800000 */
[----:B------:R-:W5:Y:S02]  /*23d0*/  LDCU UR4, c[0x0][0x440] ;  /* 0x00008800ff0477ac */ /* 0x000f640008000800 */
[----:B-----5:R-:W-:-:S13]  /*23e0*/  ISETP.GE.AND P1, PT, R226, UR4, PT ;  /* 0x00000004e2007c0c */ /* 0x020fda000bf26270 */
[----:B------:R1:W-:Y:S01]  /*23f0*/  @P1 STS.128 [R245+0x3800], RZ ;  /* 0x003800fff5001388 */ /* 0x0003e20000000c00 */
[----:B------:R-:W-:Y:S05]  /*2400*/  @P1 BRA `(.L_x_540) ;  /* 0x0000000000181947 */ /* 0x000fea0003800000 */
[----:B-1----:R-:W-:-:S04]  /*2410*/  LEA R8, P1, R212, R36, 0x6 ;  /* 0x00000024d4087211 */ /* 0x002fc800078230ff */
[----:B------:R-:W-:-:S05]  /*2420*/  LEA.HI.X R9, R212, R37, R213, 0x6, P1 ;  /* 0x00000025d4097211 */ /* 0x000fca00008f34d5 */
[----:B------:R-:W-:Y:S01]  /*2430*/  @!PT LDS RZ, [RZ] ;  /* 0x00000000fffff984 */ /* 0x000fe20000000800 */
[----:B------:R-:W-:Y:S01]  /*2440*/  @!PT LDS RZ, [RZ] ;  /* 0x00000000fffff984 */ /* 0x000fe20000000800 */
[----:B------:R-:W-:Y:S01]  /*2450*/  @!PT LDS RZ, [RZ] ;  /* 0x00000000fffff984 */ /* 0x000fe20000000800 */
[----:B------:R1:W-:Y:S04]  /*2460*/  LDGSTS.E.BYPASS.LTC128B.128 [R245+0x3800], desc[UR16][R8.64] ;  /* 0x0380000008f57fae */ /* 0x0003e8000b981a10 */
.L_x_540:
[----:B------:R-:W-:Y:S05]  /*2470*/  BSYNC.RECONVERGENT B0 ;  /* 0x0000000000007941 */ /* 0x000fea0003800200 */
.L_x_539:
[----:B------:R-:W-:Y:S01]  /*2480*/  BSSY.RECONVERGENT B0, `(.L_x_541) ;  /* 0x0000011000007945 */ /* 0x000fe20003800200 */
[----:B------:R-:W-:Y:S02]  /*2490*/  ISETP.GE.AND P1, PT, R19, R4, PT ;  /* 0x000000041300720c */ /* 0x000fe40003f26270 */
[----:B-1--4-:R-:W-:Y:S01]  /*24a0*/  IADD3 R17, PT, PT, R38, 0xa0, RZ ;  /* 0x000000a026117810 */ /* 0x012fe20007ffe0ff */
[----:B------:R-:W-:Y:S05]  /*24b0*/  @P0 BRA `(.L_x_542) ;  /* 0x0000000000340947 */ /* 0x000fea0003800000 */
[----:B------:R-:W1:Y:S02]  /*24c0*/  LDCU UR4, c[0x0][0x440] ;  /* 0x00008800ff0477ac */ /* 0x000e640008000800 */
[----:B-1----:R-:W-:-:S13]  /*24d0*/  ISETP.GE.AND P0, PT, R226, UR4, PT ;  /* 0x00000004e2007c0c */ /* 0x002fda000bf06270 */
[----:B------:R1:W-:Y:S01]  /*24e0*/  @P0 STS.128 [R245+0x4000], RZ ;  /* 0x004000fff5000388 */ /* 0x0003e20000000c00 */
[----:B------:R-:W-:Y:S05]  /*24f0*/  @P0 BRA `(.L_x_542) ;  /* 0x0000000000240947 */ /* 0x000fea0003800000 */
[----:B------:R-:W-:Y:S01]  /*2500*/  MOV R8, R36 ;  /* 0x0000002400087202 */ /* 0x000fe20000000f00 */
[----:B------:R-:W-:Y:S01]  /*2510*/  IMAD R5, R213, 0x60, RZ ;  /* 0x00000060d5057824 */ /* 0x000fe200078e02ff */
[----:B------:R-:W-:-:S03]  /*2520*/  MOV R9, R37 ;  /* 0x0000002500097202 */ /* 0x000fc60000000f00 */
[----:B------:R-:W-:-:S05]  /*2530*/  IMAD.WIDE.U32 R8, R212, 0x60, R8 ;  /* 0x00000060d4087825 */ /* 0x000fca00078e0008 */
[----:B------:R-:W-:-:S05]  /*2540*/  IADD3 R9, PT, PT, R9, R5, RZ ;  /* 0x0000000509097210 */ /* 0x000fca0007ffe0ff */
[----:B------:R-:W-:Y:S01]  /*2550*/  @!PT LDS RZ, [RZ] ;  /* 0x00000000fffff984 */ /* 0x000fe20000000800 */
[----:B------:R-:W-:Y:S01]  /*2560*/  @!PT LDS RZ, [RZ] ;  /* 0x00000000fffff984 */ /* 0x000fe20000000800 */
[----:B------:R-:W-:Y:S01]  /*2570*/  @!PT LDS RZ, [RZ] ;  /* 0x00000000fffff984 */ /* 0x000fe20000000800 */
[----:B------:R4:W-:Y:S02]  /*2580*/  LDGSTS.E.BYPASS.LTC128B.128 [R245+0x4000], desc[UR16][R8.64] ;  /* 0x0400000008f57fae */ /* 0x0009e4000b981a10 */
.L_x_542:
[----:B------:R-:W-:Y:S05]  /*2590*/  BSYNC.RECONVERGENT B0 ;  /* 0x0000000000007941 */ /* 0x000fea0003800200 */
.L_x_541:
        /* <DEDUP_REMOVED lines=8> */
[----:B----4-:R-:W-:-:S04]  /*2620*/  LEA R8, P5, R212, R36, 0x7 ;  /* 0x00000024d4087211 */ /* 0x010fc800078a38ff */
[----:B------:R-:W-:-:S05]  /*2630*/  LEA.HI.X R9, R212, R37, R213, 0x7, P5 ;  /* 0x00000025d4097211 */ /* 0x000fca00028f3cd5 */
[----:B------:R-:W-:Y:S01]  /*2640*/  @!PT LDS RZ, [RZ] ;  /* 0x00000000fffff984 */ /* 0x000fe20000000800 */
[----:B------:R-:W-:Y:S01]  /*2650*/  @!PT LDS RZ, [RZ] ;  /* 0x00000000fffff984 */ /* 0x000fe20000000800 */
[----:B------:R-:W-:Y:S01]  /*2660*/  @!PT LDS RZ, [RZ] ;  /* 0x00000000fffff984 */ /* 0x000fe20000000800 */
[----:B------:R4:W-:Y:S04]  /*2670*/  LDGSTS.E.BYPASS.LTC128B.128 [R245+0x4800], desc[UR16][R8.64] ;  /* 0x0480000008f57fae */ /* 0x0009e8000b981a10 */
.L_x_544:
[----:B------:R-:W-:Y:S05]  /*2680*/  BSYNC.RECONVERGENT B0 ;  /* 0x0000000000007941 */ /* 0x000fea0003800200 */
.L_x_543:
        /* <DEDUP_REMOVED lines=8> */
[----:B----4-:R-:W-:Y:S01]  /*2710*/  MOV R8, R36 ;  /* 0x0000002400087202 */ /* 0x010fe20000000f00 */
        /* <DEDUP_REMOVED lines=8> */
.L_x_546:
[----:B------:R-:W-:Y:S05]  /*27a0*/  BSYNC.RECONVERGENT B0 ;  /* 0x0000000000007941 */ /* 0x000fea0003800200 */
.L_x_545:
[----:B------:R-:W-:Y:S01]  /*27b0*/  BSSY.RECONVERGENT B0, `(.L_x_547) ;  /* 0x0000011000007945 */ /* 0x000fe20003800200 */
[----:B------:R-:W-:Y:S02]  /*27c0*/  ISETP.GE.AND P4, PT, R13, R4, PT ;  /* 0x000000040d00720c */ /* 0x000fe40003f86270 */
[----:B--2---:R-:W-:Y:S01]  /*27d0*/  IADD3 R11, PT, PT, R38, 0xd0, RZ ;  /* 0x000000d0260b7810 */ /* 0x004fe20007ffe0ff */
[----:B------:R-:W-:Y:S05]  /*27e0*/  @P3 BRA `(.L_x_548) ;  /* 0x0000000000343947 */ /* 0x000fea0003800000 */
[----:B------:R-:W2:Y:S02]  /*27f0*/  LDCU UR4, c[0x0][0x440] ;  /* 0x00008800ff0477ac */ /* 0x000ea40008000800 */
[----:B--2---:R-:W-:-:S13]  /*2800*/  ISETP.GE.AND P3, PT, R226, UR4, PT ;  /* 0x00000004e2007c0c */ /* 0x004fda000bf66270 */
        /* <DEDUP_REMOVED lines=11> */
.L_x_548:
[----:B------:R-:W-:Y:S05]  /*28c0*/  BSYNC.RECONVERGENT B0 ;  /* 0x0000000000007941 */ /* 0x000fea0003800200 */
.L_x_547:
[----:B------:R-:W-:Y:S01]  /*28d0*/  BSSY.RECONVERGENT B0, `(.L_x_549) ;  /* 0x0000011000007945 */ /* 0x000fe20003800200 */
[----:B------:R-:W-:Y:S02]  /*28e0*/  ISETP.GE.AND P3, PT, R11, R4, PT ;  /* 0x000000040b00720c */ /* 0x000fe40003f66270 */
[----:B----4-:R-:W-:Y:S01]  /*28f0*/  IADD3 R9, PT, PT, R38, 0xe0, RZ ;  /* 0x000000e026097810 */ /* 0x010fe20007ffe0ff */
[----:B------:R-:W-:Y:S05]  /*2900*/  @P2 BRA `(.L_x_550) ;  /* 0x0000000000342947 */ /* 0x000fea0003800000 */
[----:B------:R-:W4:Y:S02]  /*2910*/  LDCU UR4, c[0x0][0x440] ;  /* 0x00008800ff0477ac */ /* 0x000f240008000800 */
[----:B----4-:R-:W-:-:S13]  /*2920*/  ISETP.GE.AND P2, PT, R226, UR4, PT ;  /* 0x00000004e2007c0c */ /* 0x010fda000bf46270 */
        /* <DEDUP_REMOVED lines=11> */
.L_x_550:
[----:B------:R-:W-:Y:S05]  /*29e0*/  BSYNC.RECONVERGENT B0 ;  /* 0x0000000000007941 */ /* 0x000fea0003800200 */
.L_x_549:
        /* <DEDUP_REMOVED lines=14> */
.L_x_552:
[----:B------:R-:W-:Y:S05]  /*2ad0*/  BSYNC.RECONVERGENT B0 ;  /* 0x0000000000007941 */ /* 0x000fea0003800200 */
.L_x_551:
[----:B------:R-:W-:Y:S01]  /*2ae0*/  BSSY.RECONVERGENT B0, `(.L_x_553) ;  /* 0x0000010000007945 */ /* 0x000fe20003800200 */
[----:B------:R-:W-:-:S03]  /*2af0*/  ISETP.GE.AND P1, PT, R5, R4, PT ;  /* 0x000000040500720c */ /* 0x000fc60003f26270 */
[----:B------:R-:W-:Y:S10]  /*2b00*/  @P0 BRA `(.L_x_554) ;  /* 0x0000000000340947 */ /* 0x000ff40003800000 */
[----:B------:R-:W5:Y:S02]  /*2b10*/  LDCU UR4, c[0x0][0x440] ;  /* 0x00008800ff0477ac */ /* 0x000f640008000800 */
[----:B-----5:R-:W-:-:S13]  /*2b20*/  ISETP.GE.AND P0, PT, R226, UR4, PT ;  /* 0x00000004e2007c0c */ /* 0x020fda000bf06270 */
[----:B------:R1:W-:Y:S01]  /*2b30*/  @P0 STS.128 [R245+0x7000], RZ ;  /* 0x007000fff5000388 */ /* 0x0003e20000000c00 */
[----:B------:R-:W-:Y:S05]  /*2b40*/  @P0 BRA `(.L_x_554) ;  /* 0x0000000000240947 */ /* 0x000fea0003800000 */
[----:B-1----:R-:W-:Y:S01]  /*2b50*/  MOV R38, R36 ;  /* 0x0000002400267202 */ /* 0x002fe20000000f00 */
        /* <DEDUP_REMOVED lines=8> */
.L_x_554:
[----:B------:R-:W-:Y:S05]  /*2be0*/  BSYNC.RECONVERGENT B0 ;  /* 0x0000000000007941 */ /* 0x000fea0003800200 */
.L_x_553:
[----:B------:R-:W-:Y:S04]  /*2bf0*/  BSSY.RECONVERGENT B0, `(.L_x_555) ;  /* 0x000000f000007945 */ /* 0x000fe80003800200 */
[----:B------:R-:W-:Y:S05]  /*2c00*/  @P5 BRA `(.L_x_556) ;  /* 0x0000000000345947 */ /* 0x000fea0003800000 */
        /* <DEDUP_REMOVED lines=13> */
.L_x_556:
[----:B------:R-:W-:Y:S05]  /*2ce0*/  BSYNC.RECONVERGENT B0 ;  /* 0x0000000000007941 */ /* 0x000fea0003800200 */
.L_x_555:
        /* <DEDUP_REMOVED lines=15> */
.L_x_558:
[----:B------:R-:W-:Y:S05]  /*2de0*/  BSYNC.RECONVERGENT B0 ;  /* 0x0000000000007941 */ /* 0x000fea0003800200 */
.L_x_557:
        /* <DEDUP_REMOVED lines=15> */
.L_x_560:
[----:B------:R-:W-:Y:S05]  /*2ee0*/  BSYNC.RECONVERGENT B0 ;  /* 0x0000000000007941 */ /* 0x000fea0003800200 */
.L_x_559:
        /* <DEDUP_REMOVED lines=15> */
.L_x_562:
[----:B------:R-:W-:Y:S05]  /*2fe0*/  BSYNC.RECONVERGENT B0 ;  /* 0x0000000000007941 */ /* 0x000fea0003800200 */
.L_x_561:
[----:B------:R-:W-:Y:S04]  /*2ff0*/  BSSY.RECONVERGENT B0, `(.L_x_563) ;  /* 0x000000d000007945 */ /* 0x000fe80003800200 */
[----:B------:R-:W-:Y:S05]  /*3000*/  @P1 BRA `(.L_x_564) ;  /* 0x00000000002c1947 */ /* 0x000fea0003800000 */
[----:B------:R-:W5:Y:S02]  /*3010*/  LDCU UR4, c[0x0][0x440] ;  /* 0x00008800ff0477ac */ /* 0x000f640008000800 */
[----:B-----5:R-:W-:-:S13]  /*3020*/  ISETP.GE.AND P0, PT, R226, UR4, PT ;  /* 0x00000004e2007c0c */ /* 0x020fda000bf06270 */
[----:B------:R1:W-:Y:S01]  /*3030*/  @P0 STS.128 [R245+0x9800], RZ ;  /* 0x009800fff5000388 */ /* 0x0003e20000000c00 */
[----:B------:R-:W-:Y:S05]  /*3040*/  @P0 BRA `(.L_x_564) ;  /* 0x00000000001c0947 */ /* 0x000fea0003800000 */
[----:B------:R-:W-:Y:S02]  /*3050*/  IMAD R6, R213, 0x1c0, RZ ;  /* 0x000001c0d5067824 */ /* 0x000fe400078e02ff */
[----:B------:R-:W-:-:S05]  /*3060*/  IMAD.WIDE.U32 R36, R212, 0x1c0, R36 ;  /* 0x000001c0d4247825 */ /* 0x000fca00078e0024 */
[----:B------:R-:W-:-:S05]  /*3070*/  IADD3 R37, PT, PT, R37, R6, RZ ;  /* 0x0000000625257210 */ /* 0x000fca0007ffe0ff */
[----:B------:R-:W-:Y:S01]  /*3080*/  @!PT LDS RZ, [RZ] ;  /* 0x00000000fffff984 */ /* 0x000fe20000000800 */
[----:B------:R-:W-:Y:S01]  /*3090*/  @!PT LDS RZ, [RZ] ;  /* 0x00000000fffff984 */ /* 0x000fe20000000800 */
[----:B------:R-:W-:Y:S01]  /*30a0*/  @!PT LDS RZ, [RZ] ;  /* 0x00000000fffff984 */ /* 0x000fe20000000800 */
[----:B------:R1:W-:Y:S02]  /*30b0*/  LDGSTS.E.BYPASS.LTC128B.128 [R245+0x9800], desc[UR16][R36.64] ;  /* 0x0980000024f57fae */ /* 0x0003e4000b981a10 */
.L_x_564:
[----:B------:R-:W-:Y:S05]  /*30c0*/  BSYNC.RECONVERGENT B0 ;  /* 0x0000000000007941 */ /* 0x000fea0003800200 */
.L_x_563:
[----:B------:R-:W0:Y:S01]  /*30d0*/  LDGDEPBAR ;  /* 0x00000000000079af */ /* 0x000e220000000000 */
[--C-:B------:R-:W-:Y:S01]  /*30e0*/  SHF.R.U32.HI R225, RZ, 0x1, R227.reuse ;  /* 0x00000001ffe17819 */ /* 0x100fe200000116e3 */
[----:B------:R-:W-:Y:S01]  /*30f0*/  BSSY.RECONVERGENT B0, `(.L_x_565) ;  /* 0x0000017000007945 */ /* 0x000fe20003800200 */
[----:B------:R-:W-:Y:S02]  /*3100*/  SHF.R.U32.HI R6, RZ, 0x2, R227 ;  /* 0x00000002ff067819 */ /* 0x000fe400000116e3 */
[----:B-1----:R-:W-:Y:S02]  /*3110*/  LOP3.LUT R37, R225, 0x1f0, RZ, 0xc0, !PT ;  /* 0x000001f0e1257812 */ /* 0x002fe400078ec0ff */
[----:B------:R-:W-:Y:S02]  /*3120*/  LOP3.LUT R6, R6, 0x7, RZ, 0xc0, !PT ;  /* 0x0000000706067812 */ /* 0x000fe400078ec0ff */
[----:B------:R-:W-:Y:S02]  /*3130*/  IADD3 R2, PT, PT, R37, 0x1, R2 ;  /* 0x0000000125027810 */ /* 0x000fe40007ffe002 */
[----:B------:R-:W-:-:S02]  /*3140*/  SHF.L.U64.HI R8, R188, 0x4, R189 ;  /* 0x00000004bc087819 */ /* 0x000fc400000102bd */
[----:B------:R-:W-:Y:S01]  /*3150*/  IADD3 R2, PT, PT, -R7, R2, R6 ;  /* 0x0000000207027210 */ /* 0x000fe20007ffe106 */
[----:B------:R-:W-:-:S03]  /*3160*/  IMAD.SHL.U32 R7, R188, 0x10, RZ ;  /* 0x00000010bc077824 */ /* 0x000fc600078e00ff */
[----:B------:R-:W-:Y:S01]  /*3170*/  IADD3 R2, PT, PT, R2, UR14, R195 ;  /* 0x0000000e02027c10 */ /* 0x000fe2000fffe0c3 */
[----:B------:R-:W-:-:S04]  /*3180*/  DEPBAR.LE SB0, 0x0 ;  /* 0x000080000000791a */ /* 0x000fc80000000000 */
[----:B------:R-:W-:Y:S06]  /*3190*/  BAR.SYNC.DEFER_BLOCKING 0x0 ;  /* 0x0000000000007b1d */ /* 0x000fec0000010000 */
[----:B------:R-:W-:Y:S05]  /*31a0*/  @P6 BRA `(.L_x_566) ;  /* 0x0000000000286947 */ /* 0x000fea0003800000 */
[----:B------:R-:W1:Y:S02]  /*31b0*/  LDCU UR4, c[0x0][0x440] ;  /* 0x00008800ff0477ac */ /* 0x000e640008000800 */
[----:B-1----:R-:W-:-:S13]  /*31c0*/  ISETP.GE.AND P0, PT, R226, UR4, PT ;  /* 0x00000004e2007c0c */ /* 0x002fda000bf06270 */
[----:B------:R-:W-:Y:S05]  /*31d0*/  @P0 BRA `(.L_x_567) ;  /* 0x0000000000140947 */ /* 0x000fea0003800000 */
[----:B------:R-:W-:Y:S01]  /*31e0*/  @!PT LDS RZ, [RZ] ;  /* 0x00000000fffff984 */ /* 0x000fe20000000800 */
[----:B------:R-:W-:Y:S01]  /*31f0*/  @!PT LDS RZ, [RZ] ;  /* 0x00000000fffff984 */ /* 0x000fe20000000800 */
[----:B------:R-:W-:Y:S01]  /*3200*/  @!PT LDS RZ, [RZ] ;  /* 0x00000000fffff984 */ /* 0x000fe20000000800 */
[----:B------:R1:W-:Y:S01]  /*3210*/  LDGSTS.E.BYPASS.LTC128B.128 [R245+0xa000], desc[UR16][R234.64] ;  /* 0x0a000000eaf57fae */ /* 0x0003e2000b981a10 */
[----:B------:R-:W-:Y:S05]  /*3220*/  BRA `(.L_x_568) ;  /* 0x00000000000c7947 */ /* 0x000fea0003800000 */
.L_x_567:
[----:B------:R1:W-:Y:S01]  /*3230*/  STS.128 [R245+0xa000], RZ ;  /* 0x00a000fff5007388 */ /* 0x0003e20000000c00 */
[----:B------:R-:W-:Y:S05]  /*3240*/  BRA `(.L_x_568) ;  /* 0x0000000000047947 */ /* 0x000fea0003800000 */
.L_x_566:
[----:B------:R1:W-:Y:S02]  /*3250*/  STS.128 [R245+0xa000], RZ ;  /* 0x00a000fff5007388 */ /* 0x0003e40000000c00 */
.L_x_568:
[----:B------:R-:W-:Y:S05]  /*3260*/  BSYNC.RECONVERGENT B0 ;  /* 0x0000000000007941 */ /* 0x000fea0003800200 */
.L_x_565:
[----:B------:R-:W-:Y:S01]  /*3270*/  ISETP.GE.AND P1, PT, R35, R4, PT ;  /* 0x000000042300720c */ /* 0x000fe20003f26270 */
[----:B------:R-:W-:Y:S01]  /*3280*/  BSSY.RECONVERGENT B0, `(.L_x_569) ;  /* 0x0000013000007945 */ /* 0x000fe20003800200 */
[----:B------:R-:W-:Y:S02]  /*3290*/  LEA R6, P2, R7, R234, 0x1 ;  /* 0x000000ea07067211 */ /* 0x000fe400078408ff */
[-C--:B------:R-:W-:Y:S02]  /*32a0*/  ISETP.GE.AND P0, PT, R33, R4.reuse, PT ;  /* 0x000000042100720c */ /* 0x080fe40003f06270 */
[----:B------:R-:W-:Y:S02]  /*32b0*/  LEA.HI.X R7, R7, R235, R8, 0x1, P2 ;  /* 0x000000eb07077211 */ /* 0x000fe400010f0c08 */
[-C--:B------:R-:W-:Y:S02]  /*32c0*/  ISETP.GE.AND P6, PT, R31, R4.reuse, PT ;  /* 0x000000041f00720c */ /* 0x080fe40003fc6270 */
[----:B------:R-:W-:-:S02]  /*32d0*/  ISETP.GE.AND P5, PT, R29, R4, PT ;  /* 0x000000041d00720c */ /* 0x000fc40003fa6270 */
[-C--:B------:R-:W-:Y:S01]  /*32e0*/  ISETP.GE.AND P4, PT, R27, R4.reuse, PT ;  /* 0x000000041b00720c */ /* 0x080fe20003f86270 */
[----:B------:R1:W-:Y:S01]  /*32f0*/  @P1 STS.128 [R245+0xa800], RZ ;  /* 0x00a800fff5001388 */ /* 0x0003e20000000c00 */
        /* <DEDUP_REMOVED lines=11> */
.L_x_570:
[----:B------:R-:W-:Y:S05]  /*33b0*/  BSYNC.RECONVERGENT B0 ;  /* 0x0000000000007941 */ /* 0x000fea0003800200 */
.L_x_569:
[----:B------:R1:W-:Y:S01]  /*33c0*/  @P0 STS.128 [R245+0xb000], RZ ;  /* 0x00b000fff5000388 */ /* 0x0003e20000000c00 */
[----:B------:R-:W-:Y:S01]  /*33d0*/  BSSY.RECONVERGENT B0, `(.L_x_571) ;  /* 0x000000d000007945 */ /* 0x000fe20003800200 */
[----:B------:R-:W-:-:S03]  /*33e0*/  ISETP.GE.AND P1, PT, R21, R4, PT ;  /* 0x000000041500720c */ /* 0x000fc60003f26270 */
[----:B------:R-:W-:Y:S10]  /*33f0*/  @P0 BRA `(.L_x_572) ;  /* 0x0000000000280947 */ /* 0x000ff40003800000 */
        /* <DEDUP_REMOVED lines=10> */
.L_x_572:
[----:B------:R-:W-:Y:S05]  /*34a0*/  BSYNC.RECONVERGENT B0 ;  /* 0x0000000000007941 */ /* 0x000fea0003800200 */
.L_x_571:
        /* <DEDUP_REMOVED lines=14> */
.L_x_574:
[----:B------:R-:W-:Y:S05]  /*3590*/  BSYNC.RECONVERGENT B0 ;  /* 0x0000000000007941 */ /* 0x000fea0003800200 */
.L_x_573:
        /* <DEDUP_REMOVED lines=17> */
.L_x_576:
[----:B------:R-:W-:Y:S05]  /*36b0*/  BSYNC.RECONVERGENT B0 ;  /* 0x0000000000007941 */ /* 0x000fea0003800200 */
.L_x_575:
        /* <DEDUP_REMOVED lines=14> */
.L_x_578:
[----:B------:R-:W-:Y:S05]  /*37a0*/  BSYNC.RECONVERGENT B0 ;  /* 0x0000000000007941 */ /* 0x000fea0003800200 */
.L_x_577:
        /* <DEDUP_REMOVED lines=17> */
.L_x_580:
[----:B------:R-:W-:Y:S05]  /*38c0*/  BSYNC.RECONVERGENT B0 ;  /* 0x0000000000007941 */ /* 0x000fea0003800200 */
.L_x_579:
[----:B------:R1:W-:Y:S01]  /*38d0*/  @P2 STS.128 [R245+0xd800], RZ ;  /* 0x00d800fff5002388 */ /* 0x0003e20000000c00 */
[----:B------:R-:W-:Y:S01]  /*38e0*/  BSSY.RECONVERGENT B0, `(.L_x_581) ;  /* 0x0000012000007945 */ /* 0x000fe20003800200 */
[----:B------:R-:W-:Y:S01]  /*38f0*/  ISETP.GE.AND P3, PT, R11, R4, PT ;  /* 0x000000040b00720c */ /* 0x000fe20003f66270 */
[C---:B------:R-:W-:Y:S01]  /*3900*/  IMAD.SHL.U32 R193, R227.reuse, 0x40, RZ ;  /* 0x00000040e3c17824 */ /* 0x040fe200078e00ff */
[----:B------:R-:W-:Y:S01]  /*3910*/  SHF.L.U32 R228, R227, 0x5, RZ ;  /* 0x00000005e3e47819 */ /* 0x000fe200000006ff */
[----:B------:R-:W-:Y:S05]  /*3920*/  @P2 BRA `(.L_x_582) ;  /* 0x0000000000342947 */ /* 0x000fea0003800000 */
        /* <DEDUP_REMOVED lines=13> */
.L_x_582:
[----:B------:R-:W-:Y:S05]  /*3a00*/  BSYNC.RECONVERGENT B0 ;  /* 0x0000000000007941 */ /* 0x000fea0003800200 */
.L_x_581:
[----:B------:R1:W-:Y:S01]  /*3a10*/  @P1 STS.128 [R245+0xe000], RZ ;  /* 0x00e000fff5001388 */ /* 0x0003e20000000c00 */
[----:B------:R-:W-:Y:S01]  /*3a20*/  LOP3.LUT R228, R228, 0x7c00, RZ, 0xc0, !PT ;  /* 0x00007c00e4e47812 */ /* 0x000fe200078ec0ff */
[----:B------:R-:W-:Y:S01]  /*3a30*/  BSSY.RECONVERGENT B0, `(.L_x_583) ;  /* 0x0000014000007945 */ /* 0x000fe20003800200 */
[----:B------:R-:W-:Y:S02]  /*3a40*/  LOP3.LUT R215, R193, 0x200, RZ, 0xc0, !PT ;  /* 0x00000200c1d77812 */ /* 0x000fe400078ec0ff */
[----:B------:R-:W-:Y:S02]  /*3a50*/  LOP3.LUT R192, R226, 0x1c0, R193, 0xf8, !PT ;  /* 0x000001c0e2c07812 */ /* 0x000fe400078ef8c1 */
[----:B------:R-:W-:Y:S02]  /*3a60*/  ISETP.GE.AND P2, PT, R9, R4, PT ;  /* 0x000000040900720c */ /* 0x000fe40003f46270 */
[----:B------:R-:W-:Y:S02]  /*3a70*/  LOP3.LUT R9, R215, R228, RZ, 0xfc, !PT ;  /* 0x000000e4d7097212 */ /* 0x000fe400078efcff */
[----:B------:R-:W-:Y:S01]  /*3a80*/  LOP3.LUT R214, R192, 0x8, R225, 0x78, !PT ;  /* 0x00000008c0d67812 */ /* 0x000fe200078e78e1 */
        /* <DEDUP_REMOVED lines=14> */
.L_x_584:
[----:B------:R-:W-:Y:S05]  /*3b70*/  BSYNC.RECONVERGENT B0 ;  /* 0x0000000000007941 */ /* 0x000fea0003800200 */
.L_x_583:
[----:B------:R1:W-:Y:S01]  /*3b80*/  @P0 STS.128 [R245+0xe800], RZ ;  /* 0x00e800fff5000388 */ /* 0x0003e20000000c00 */
[----:B------:R-:W-:Y:S01]  /*3b90*/  ISETP.GE.AND P1, PT, R5, R4, PT ;  /* 0x000000040500720c */ /* 0x000fe20003f26270 */
[----:B------:R-:W-:Y:S01]  /*3ba0*/  BSSY.RECONVERGENT B0, `(.L_x_585) ;  /* 0x0000011000007945 */ /* 0x000fe20003800200 */
[----:B------:R-:W-:Y:S02]  /*3bb0*/  LOP3.LUT R32, R193, 0x400, RZ, 0xc0, !PT ;  /* 0x00000400c1207812 */ /* 0x000fe400078ec0ff */
[----:B------:R-:W-:Y:S02]  /*3bc0*/  LOP3.LUT R5, R192, 0x8, R227, 0x78, !PT ;  /* 0x00000008c0057812 */ /* 0x000fe400078e78e3 */
[----:B------:R-:W-:-:S03]  /*3bd0*/  LOP3.LUT R9, R9, R214, RZ, 0xfc, !PT ;  /* 0x000000d609097212 */ /* 0x000fc600078efcff */
[----:B------:R-:W-:Y:S01]  /*3be0*/  IMAD R32, R5, 0x2, R32 ;  /* 0x0000000205207824 */ /* 0x000fe200078e0220 */
[----:B------:R-:W-:Y:S01]  /*3bf0*/  LEA R173, R9, UR5, 0x1 ;  /* 0x0000000509ad7c11 */ /* 0x000fe2000f8e08ff */
        /* <DEDUP_REMOVED lines=11> */
.L_x_586:
[----:B------:R-:W-:Y:S05]  /*3cb0*/  BSYNC.RECONVERGENT B0 ;  /* 0x0000000000007941 */ /* 0x000fea0003800200 */
.L_x_585:
[----:B------:R1:W-:Y:S01]  /*3cc0*/  @P6 STS.128 [R245+0xf000], RZ ;  /* 0x00f000fff5006388 */ /* 0x0003e20000000c00 */
[----:B------:R-:W-:Y:S04]  /*3cd0*/  BSSY.RECONVERGENT B0, `(.L_x_587) ;  /* 0x000000f000007945 */ /* 0x000fe80003800200 */
[----:B------:R-:W-:Y:S05]  /*3ce0*/  @P6 BRA `(.L_x_588) ;  /* 0x0000000000346947 */ /* 0x000fea0003800000 */
[----:B------:R-:W5:Y:S02]  /*3cf0*/  LDCU UR4, c[0x0][0x440] ;  /* 0x00008800ff0477ac */ /* 0x000f640008000800 */
[----:B-----5:R-:W-:-:S13]  /*3d00*/  ISETP.GE.AND P0, PT, R226, UR4, PT ;  /* 0x00000004e2007c0c */ /* 0x020fda000bf06270 */
[----:B------:R1:W-:Y:S01]  /*3d10*/  @P0 STS.128 [R245+0xf000], RZ ;  /* 0x00f000fff5000388 */ /* 0x0003e20000000c00 */
[----:B------:R-:W-:Y:S05]  /*3d20*/  @P0 BRA `(.L_x_588) ;  /* 0x0000000000240947 */ /* 0x000fea0003800000 */
[----:B------:R-:W-:Y:S01]  /*3d30*/  MOV R8, R6 ;  /* 0x0000000600087202 */ /* 0x000fe20000000f00 */
[----:B-1----:R-:W-:Y:S01]  /*3d40*/  IMAD R4, R189, 0x120, RZ ;  /* 0x00000120bd047824 */ /* 0x002fe200078e02ff */
[----:B------:R-:W-:-:S03]  /*3d50*/  MOV R9, R7 ;  /* 0x0000000700097202 */ /* 0x000fc60000000f00 */
[----:B------:R-:W-:-:S05]  /*3d60*/  IMAD.WIDE.U32 R8, R188, 0x120, R8 ;  /* 0x00000120bc087825 */ /* 0x000fca00078e0008 */
[----:B------:R-:W-:-:S05]  /*3d70*/  IADD3 R9, PT, PT, R9, R4, RZ ;  /* 0x0000000409097210 */ /* 0x000fca0007ffe0ff */
[----:B------:R-:W-:Y:S01]  /*3d80*/  @!PT LDS RZ, [RZ] ;  /* 0x00000000fffff984 */ /* 0x000fe20000000800 */
[----:B------:R-:W-:Y:S01]  /*3d90*/  @!PT LDS RZ, [RZ] ;  /* 0x00000000fffff984 */ /* 0x000fe20000000800 */
[----:B------:R-:W-:Y:S01]  /*3da0*/  @!PT LDS RZ, [RZ] ;  /* 0x00000000fffff984 */ /* 0x000fe20000000800 */
[----:B------:R1:W-:Y:S02]  /*3db0*/  LDGSTS.E.BYPASS.LTC128B.128 [R245+0xf000], desc[UR16][R8.64] ;  /* 0x0f00000008f57fae */ /* 0x0003e4000b981a10 */
.L_x_588:
[----:B------:R-:W-:Y:S05]  /*3dc0*/  BSYNC.RECONVERGENT B0 ;  /* 0x0000000000007941 */ /* 0x000fea0003800200 */
.L_x_587:
[----:B------:R1:W-:Y:S01]  /*3dd0*/  @P5 STS.128 [R245+0xf800], RZ ;  /* 0x00f800fff5005388 */ /* 0x0003e20000000c00 */
        /* <DEDUP_REMOVED lines=15> */
.L_x_590:
[----:B------:R-:W-:Y:S05]  /*3ed0*/  BSYNC.RECONVERGENT B0 ;  /* 0x0000000000007941 */ /* 0x000fea0003800200 */
.L_x_589:
        /* <DEDUP_REMOVED lines=16> */
.L_x_592:
[----:B------:R-:W-:Y:S05]  /*3fe0*/  BSYNC.RECONVERGENT B0 ;  /* 0x0000000000007941 */ /* 0x000fea0003800200 */
.L_x_591:
        /* <DEDUP_REMOVED lines=16> */
.L_x_594:
[----:B------:R-:W-:Y:S05]  /*40f0*/  BSYNC.RECONVERGENT B0 ;  /* 0x0000000000007941 */ /* 0x000fea0003800200 */
.L_x_593:
        /* <DEDUP_REMOVED lines=16> */
.L_x_596:
[----:B------:R-:W-:Y:S05]  /*4200*/  BSYNC.RECONVERGENT B0 ;  /* 0x0000000000007941 */ /* 0x000fea0003800200 */
.L_x_595:
[----:B------:R1:W-:Y:S01]  /*4210*/  @P1 STS.128 [R245+0x11800], RZ ;  /* 0x011800fff5001388 */ /* 0x0003e20000000c00 */
[----:B------:R-:W-:Y:S04]  /*4220*/  BSSY.RECONVERGENT B0, `(.L_x_597) ;  /* 0x000000d000007945 */ /* 0x000fe80003800200 */
[----:B------:R-:W-:Y:S05]  /*4230*/  @P1 BRA `(.L_x_598) ;  /* 0x00000000002c1947 */ /* 0x000fea0003800000 */
[----:B------:R-:W5:Y:S02]  /*4240*/  LDCU UR4, c[0x0][0x440] ;  /* 0x00008800ff0477ac */ /* 0x000f640008000800 */
[----:B-----5:R-:W-:-:S13]  /*4250*/  ISETP.GE.AND P0, PT, R226, UR4, PT ;  /* 0x00000004e2007c0c */ /* 0x020fda000bf06270 */
[----:B------:R1:W-:Y:S01]  /*4260*/  @P0 STS.128 [R245+0x11800], RZ ;  /* 0x011800fff5000388 */ /* 0x0003e20000000c00 */
[----:B------:R-:W-:Y:S05]  /*4270*/  @P0 BRA `(.L_x_598) ;  /* 0x00000000001c0947 */ /* 0x000fea0003800000 */
[----:B-1----:R-:W-:Y:S02]  /*4280*/  IMAD R4, R189, 0x1c0, RZ ;  /* 0x000001c0bd047824 */ /* 0x002fe400078e02ff */
[----:B------:R-:W-:-:S05]  /*4290*/  IMAD.WIDE.U32 R6, R188, 0x1c0, R6 ;  /* 0x000001c0bc067825 */ /* 0x000fca00078e0006 */
[----:B------:R-:W-:-:S05]  /*42a0*/  IADD3 R7, PT, PT, R7, R4, RZ ;  /* 0x0000000407077210 */ /* 0x000fca0007ffe0ff */
[----:B------:R-:W-:Y:S01]  /*42b0*/  @!PT LDS RZ, [RZ] ;  /* 0x00000000fffff984 */ /* 0x000fe20000000800 */
[----:B------:R-:W-:Y:S01]  /*42c0*/  @!PT LDS RZ, [RZ] ;  /* 0x00000000fffff984 */ /* 0x000fe20000000800 */
[----:B------:R-:W-:Y:S01]  /*42d0*/  @!PT LDS RZ, [RZ] ;  /* 0x00000000fffff984 */ /* 0x000fe20000000800 */
[----:B------:R1:W-:Y:S02]  /*42e0*/  LDGSTS.E.BYPASS.LTC128B.128 [R245+0x11800], desc[UR16][R6.64] ;  /* 0x1180000006f57fae */ /* 0x0003e4000b981a10 */
.L_x_598:
[----:B------:R-:W-:Y:S05]  /*42f0*/  BSYNC.RECONVERGENT B0 ;  /* 0x0000000000007941 */ /* 0x000fea0003800200 */
.L_x_597:
[----:B------:R-:W-:Y:S01]  /*4300*/  LDSM.16.M88.4 R28, [R173] ;  /* 0x00000000ad1c783b */ /* 0x000fe20000000200 */
[----:B------:R-:W-:Y:S01]  /*4310*/  IMAD.MOV.U32 R190, RZ, RZ, 0x20 ;  /* 0x00000020ffbe7424 */ /* 0x000fe200078e00ff */
[C---:B------:R-:W-:Y:S01]  /*4320*/  LOP3.LUT P6, RZ, R227.reuse, 0x2, RZ, 0xc0, !PT ;  /* 0x00000002e3ff7812 */ /* 0x040fe200078cc0ff */
[----:B------:R-:W-:Y:S01]  /*4330*/  VIADD R191, R32, UR5 ;  /* 0x0000000520bf7c36 */ /* 0x000fe20008000000 */
[----:B-1----:R-:W1:Y:S01]  /*4340*/  LDSM.16.M88.4 R20, [R32+UR5+0x2000] ;  /* 0x002000052014783b */ /* 0x002e620008000200 */
[----:B------:R-:W-:Y:S02]  /*4350*/  LOP3.LUT P0, RZ, R227, 0x4, RZ, 0xc0, !PT ;  /* 0x00000004e3ff7812 */ /* 0x000fe4000780c0ff */
[----:B------:R-:W-:Y:S01]  /*4360*/  SEL R194, R190, 0xffffffe0, !P6 ;  /* 0xffffffe0bec27807 */ /* 0x000fe20007000000 */
[----:B------:R-:W5:Y:S01]  /*4370*/  LDSM.16.M88.4 R12, [R32+UR5+0x2800] ;  /* 0x00280005200c783b */ /* 0x000f620008000200 */
[----:B------:R-:W-:Y:S02]  /*4380*/  MOV R208, 0x40 ;  /* 0x0000004000d07802 */ /* 0x000fe40000000f00 */
[----:B------:R-:W-:Y:S01]  /*4390*/  ISETP.NE.AND P1, PT, R3, 0x1, PT ;  /* 0x000000010300780c */ /* 0x000fe20003f25270 */
[----:B------:R-:W2:Y:S01]  /*43a0*/  LDSM.16.M88.4 R4, [R32+UR5+0x3000] ;  /* 0x003000052004783b */ /* 0x000ea20008000200 */
[--C-:B------:R-:W-:Y:S01]  /*43b0*/  IMAD.IADD R156, R173, 0x1, R194.reuse ;  /* 0x00000001ad9c7824 */ /* 0x100fe200078e02c2 */
[----:B------:R-:W-:Y:S01]  /*43c0*/  SEL R208, R208, 0xffffffc0, !P0 ;  /* 0xffffffc0d0d07807 */ /* 0x000fe20004000000 */
[----:B------:R-:W-:Y:S01]  /*43d0*/  IMAD.IADD R172, R191, 0x1, R194 ;  /* 0x00000001bfac7824 */ /* 0x000fe200078e02c2 */
[----:B------:R-:W3:Y:S01]  /*43e0*/  LDSM.16.M88.4 R124, [R32+UR5+0x3800] ;  /* 0x00380005207c783b */ /* 0x000ee20008000200 */
[----:B------:R-:W-:-:S02]  /*43f0*/  VIMNMX R218, PT, PT, R2, R195, PT ;  /* 0x000000c302da7248 */ /* 0x000fc40003fe0100 */
[--C-:B------:R-:W-:Y:S01]  /*4400*/  IMAD.IADD R181, R173, 0x1, R208.reuse ;  /* 0x00000001adb57824 */ /* 0x100fe200078e02d0 */
[----:B------:R-:W4:Y:S01]  /*4410*/  LDSM.16.M88.4 R116, [R32+UR5+0x4000] ;  /* 0x004000052074783b */ /* 0x000f220008000200 */
[----:B------:R-:W-:Y:S01]  /*4420*/  IMAD.IADD R216, R191, 0x1, R208 ;  /* 0x00000001bfd87824 */ /* 0x000fe200078e02d0 */
[----:B------:R-:W-:Y:S02]  /*4430*/  VIADDMNMX R217, R2, 0x8, R195, PT ;  /* 0x0000000802d97846 */ /* 0x000fe400038001c3 */
[----:B------:R-:W4:Y:S01]  /*4440*/  LDSM.16.M88.4 R108, [R32+UR5+0x4800] ;  /* 0x00480005206c783b */ /* 0x000f220008000200 */
[C---:B------:R-:W-:Y:S01]  /*4450*/  IADD3 R184, PT, PT, R194.reuse, R181, RZ ;  /* 0x000000b5c2b87210 */ /* 0x040fe20007ffe0ff */
[----:B------:R-:W-:Y:S02]  /*4460*/  IMAD.IADD R196, R194, 0x1, R216 ;  /* 0x00000001c2c47824 */ /* 0x000fe400078e02d8 */
[----:B------:R-:W4:Y:S04]  /*4470*/  LDSM.16.M88.4 R100, [R32+UR5+0x5000] ;  /* 0x005000052064783b */ /* 0x000f280008000200 */
[----:B------:R-:W4:Y:S04]  /*4480*/  LDSM.16.M88.4 R92, [R32+UR5+0x5800] ;  /* 0x00580005205c783b */ /* 0x000f280008000200 */
[----:B------:R-:W4:Y:S04]  /*4490*/  LDSM.16.M88.4 R84, [R32+UR5+0x6000] ;  /* 0x006000052054783b */ /* 0x000f280008000200 */
[----:B------:R-:W4:Y:S04]  /*44a0*/  LDSM.16.M88.4 R76, [R32+UR5+0x6800] ;  /* 0x00680005204c783b */ /* 0x000f280008000200 */
[----:B------:R-:W4:Y:S01]  /*44b0*/  LDSM.16.M88.4 R68, [R32+UR5+0x7000] ;  /* 0x007000052044783b */ /* 0x000f220008000200 */
[C---:B-1----:R-:W-:Y:S03]  /*44c0*/  HMMA.16816.F32 R24, R28.reuse, R20, RZ ;  /* 0x000000141c18723c */ /* 0x042fe600000018ff */
[----:B------:R-:W1:Y:S04]  /*44d0*/  LDSM.16.M88.4 R60, [R32+UR5+0x7800] ;  /* 0x00780005203c783b */ /* 0x000e680008000200 */
[----:B------:R-:W1:Y:S01]  /*44e0*/  LDSM.16.M88.4 R52, [R32+UR5+0x8000] ;  /* 0x008000052034783b */ /* 0x000e620008000200 */
[C---:B-----5:R-:W-:Y:S03]  /*44f0*/  HMMA.16816.F32 R16, R28.reuse, R12, RZ ;  /* 0x0000000c1c10723c */ /* 0x060fe600000018ff */
[----:B------:R-:W5:Y:S04]  /*4500*/  LDSM.16.M88.4 R44, [R32+UR5+0x8800] ;  /* 0x00880005202c783b */ /* 0x000f680008000200 */
[----:B------:R-:W5:Y:S01]  /*4510*/  LDSM.16.M88.4 R36, [R32+UR5+0x9000] ;  /* 0x009000052024783b */ /* 0x000f620008000200 */
[C---:B--2---:R-:W-:Y:S03]  /*4520*/  HMMA.16816.F32 R8, R28.reuse, R4, RZ ;  /* 0x000000041c08723c */ /* 0x044fe600000018ff */
[----:B------:R-:W2:Y:S04]  /*4530*/  LDSM.16.M88.4 R132, [R32+UR5+0x9800] ;  /* 0x009800052084783b */ /* 0x000ea80008000200 */
[----:B------:R-:W-:Y:S01]  /*4540*/  LDSM.16.M88.4 R156, [R156] ;  /* 0x000000009c9c783b */ /* 0x000fe20000000200 */
[C---:B---3--:R-:W-:Y:S03]  /*4550*/  HMMA.16816.F32 R128, R28.reuse, R124, RZ ;  /* 0x0000007c1c80723c */ /* 0x048fe600000018ff */
[----:B------:R-:W3:Y:S04]  /*4560*/  LDSM.16.M88.4 R144, [R172+0x2000] ;  /* 0x00200000ac90783b */ /* 0x000ee80000000200 */
[----:B------:R-:W3:Y:S01]  /*4570*/  LDSM.16.M88.4 R140, [R172+0x3800] ;  /* 0x00380000ac8c783b */ /* 0x000ee20000000200 */
[C---:B----4-:R-:W-:Y:S03]  /*4580*/  HMMA.16816.F32 R120, R28.reuse, R116, RZ ;  /* 0x000000741c78723c */ /* 0x050fe600000018ff */
[----:B------:R-:W4:Y:S04]  /*4590*/  LDSM.16.M88.4 R136, [R172+0x5800] ;  /* 0x00580000ac88783b */ /* 0x000f280000000200 */
[----:B------:R-:W-:Y:S01]  /*45a0*/  LDSM.16.M88.4 R168, [R172+0x2800] ;  /* 0x00280000aca8783b */ /* 0x000fe20000000200 */
[C---:B------:R-:W-:Y:S03]  /*45b0*/  HMMA.16816.F32 R112, R28.reuse, R108, RZ ;  /* 0x0000006c1c70723c */ /* 0x040fe600000018ff */
[----:B------:R-:W-:Y:S04]  /*45c0*/  LDSM.16.M88.4 R164, [R172+0x3000] ;  /* 0x00300000aca4783b */ /* 0x000fe80000000200 */
[----:B------:R-:W-:Y:S01]  /*45d0*/  LDSM.16.M88.4 R160, [R172+0x4000] ;  /* 0x00400000aca0783b */ /* 0x000fe20000000200 */
[C---:B------:R-:W-:Y:S03]  /*45e0*/  HMMA.16816.F32 R104, R28.reuse, R100, RZ ;  /* 0x000000641c68723c */ /* 0x040fe600000018ff */
[----:B------:R-:W-:Y:S04]  /*45f0*/  LDSM.16.M88.4 R152, [R172+0x4800] ;  /* 0x00480000ac98783b */ /* 0x000fe80000000200 */
[----:B------:R-:W-:Y:S01]  /*4600*/  LDSM.16.M88.4 R148, [R172+0x5000] ;  /* 0x00500000ac94783b */ /* 0x000fe20000000200 */
[C---:B------:R-:W-:Y:S03]  /*4610*/  HMMA.16816.F32 R96, R28.reuse, R92, RZ ;  /* 0x0000005c1c60723c */ /* 0x040fe600000018ff */
[----:B------:R-:W-:Y:S04]  /*4620*/  LDSM.16.M88.4 R176, [R216+0x5000] ;  /* 0x00500000d8b0783b */ /* 0x000fe80000000200 */
[----:B------:R-:W-:Y:S01]  /*4630*/  LDSM.16.M88.4 R184, [R184] ;  /* 0x00000000b8b8783b */ /* 0x000fe20000000200 */
[C---:B------:R-:W-:Y:S03]  /*4640*/  HMMA.16816.F32 R88, R28.reuse, R84, RZ ;  /* 0x000000541c58723c */ /* 0x040fe600000018ff */
[----:B------:R-:W0:Y:S05]  /*4650*/  LDGDEPBAR ;  /* 0x00000000000079af */ /* 0x000e2a0000000000 */
[C---:B------:R-:W-:Y:S08]  /*4660*/  HMMA.16816.F32 R80, R28.reuse, R76, RZ ;  /* 0x0000004c1c50723c */ /* 0x040ff000000018ff */
[C---:B------:R-:W-:Y:S08]  /*4670*/  HMMA.16816.F32 R72, R28.reuse, R68, RZ ;  /* 0x000000441c48723c */ /* 0x040ff000000018ff */
[C---:B-1----:R-:W-:Y:S08]  /*4680*/  HMMA.16816.F32 R64, R28.reuse, R60, RZ ;  /* 0x0000003c1c40723c */ /* 0x042ff000000018ff */
[C---:B------:R-:W-:Y:S08]  /*4690*/  HMMA.16816.F32 R56, R28.reuse, R52, RZ ;  /* 0x000000341c38723c */ /* 0x040ff000000018ff */
[C---:B-----5:R-:W-:Y:S08]  /*46a0*/  HMMA.16816.F32 R48, R28.reuse, R44, RZ ;  /* 0x0000002c1c30723c */ /* 0x060ff000000018ff */
[C---:B------:R-:W-:Y:S08]  /*46b0*/  HMMA.16816.F32 R40, R28.reuse, R36, RZ ;  /* 0x000000241c28723c */ /* 0x040ff000000018ff */
        /* <DEDUP_REMOVED lines=15> */
[C---:B--2---:R-:W-:Y:S08]  /*47b0*/  HMMA.16816.F32 R32, R28.reuse, R132, RZ ;  /* 0x000000841c20723c */ /* 0x044ff000000018ff */
[----:B------:R-:W-:Y:S01]  /*47c0*/  HMMA.16816.F32 R28, R28, R134, RZ ;  /* 0x000000861c1c723c */ /* 0x000fe200000018ff */
[----:B------:R-:W1:Y:S07]  /*47d0*/  LDSM.16.M88.4 R132, [R172+0x6000] ;  /* 0x00600000ac84783b */ /* 0x000e6e0000000200 */
[C---:B---3--:R-:W-:Y:S08]  /*47e0*/  HMMA.16816.F32 R24, R156.reuse, R144, R24 ;  /* 0x000000909c18723c */ /* 0x048ff00000001818 */
[C---:B------:R-:W-:Y:S01]  /*47f0*/  HMMA.16816.F32 R20, R156.reuse, R146, R20 ;  /* 0x000000929c14723c */ /* 0x040fe20000001814 */
[----:B------:R-:W2:Y:S07]  /*4800*/  LDSM.16.M88.4 R144, [R172+0x6800] ;  /* 0x00680000ac90783b */ /* 0x000eae0000000200 */
[C---:B------:R-:W-:Y:S08]  /*4810*/  HMMA.16816.F32 R128, R156.reuse, R140, R128 ;  /* 0x0000008c9c80723c */ /* 0x040ff00000001880 */
[C---:B------:R-:W-:Y:S01]  /*4820*/  HMMA.16816.F32 R124, R156.reuse, R142, R124 ;  /* 0x0000008e9c7c723c */ /* 0x040fe2000000187c */
[----:B------:R-:W3:Y:S07]  /*4830*/  LDSM.16.M88.4 R140, [R172+0x7000] ;  /* 0x00700000ac8c783b */ /* 0x000eee0000000200 */
[C---:B----4-:R-:W-:Y:S08]  /*4840*/  HMMA.16816.F32 R96, R156.reuse, R136, R96 ;  /* 0x000000889c60723c */ /* 0x050ff00000001860 */
[C---:B------:R-:W-:Y:S01]  /*4850*/  HMMA.16816.F32 R92, R156.reuse, R138, R92 ;  /* 0x0000008a9c5c723c */ /* 0x040fe2000000185c */
[----:B------:R-:W4:Y:S07]  /*4860*/  LDSM.16.M88.4 R136, [R172+0x7800] ;  /* 0x00780000ac88783b */ /* 0x000f2e0000000200 */
[C---:B-1----:R-:W-:Y:S08]  /*4870*/  HMMA.16816.F32 R88, R156.reuse, R132, R88 ;  /* 0x000000849c58723c */ /* 0x042ff00000001858 */
[C---:B------:R-:W-:Y:S01]  /*4880*/  HMMA.16816.F32 R84, R156.reuse, R134, R84 ;  /* 0x000000869c54723c */ /* 0x040fe20000001854 */
[----:B------:R-:W1:Y:S07]  /*4890*/  LDSM.16.M88.4 R132, [R172+0x8000] ;  /* 0x00800000ac84783b */ /* 0x000e6e0000000200 */
[C---:B--2---:R-:W-:Y:S08]  /*48a0*/  HMMA.16816.F32 R80, R156.reuse, R144, R80 ;  /* 0x000000909c50723c */ /* 0x044ff00000001850 */
[C---:B------:R-:W-:Y:S01]  /*48b0*/  HMMA.16816.F32 R76, R156.reuse, R146, R76 ;  /* 0x000000929c4c723c */ /* 0x040fe2000000184c */
[----:B------:R-:W-:Y:S04]  /*48c0*/  LDSM.16.M88.4 R144, [R181] ;  /* 0x00000000b590783b */ /* 0x000fe80000000200 */
[----:B------:R-:W-:Y:S03]  /*48d0*/  LDSM.16.M88.4 R180, [R196+0x3800] ;  /* 0x00380000c4b4783b */ /* 0x000fe60000000200 */
[C---:B---3--:R-:W-:Y:S08]  /*48e0*/  HMMA.16816.F32 R72, R156.reuse, R140, R72 ;  /* 0x0000008c9c48723c */ /* 0x048ff00000001848 */
[C---:B------:R-:W-:Y:S01]  /*48f0*/  HMMA.16816.F32 R68, R156.reuse, R142, R68 ;  /* 0x0000008e9c44723c */ /* 0x040fe20000001844 */
[----:B------:R-:W2:Y:S07]  /*4900*/  LDSM.16.M88.4 R140, [R216+0x2800] ;  /* 0x00280000d88c783b */ /* 0x000eae0000000200 */
[C---:B----4-:R-:W-:Y:S08]  /*4910*/  HMMA.16816.F32 R64, R156.reuse, R136, R64 ;  /* 0x000000889c40723c */ /* 0x050ff00000001840 */
[C---:B------:R-:W-:Y:S01]  /*4920*/  HMMA.16816.F32 R60, R156.reuse, R138, R60 ;  /* 0x0000008a9c3c723c */ /* 0x040fe2000000183c */
[----:B------:R-:W3:Y:S07]  /*4930*/  LDSM.16.M88.4 R136, [R216+0x3000] ;  /* 0x00300000d888783b */ /* 0x000eee0000000200 */
[C---:B-1----:R-:W-:Y:S08]  /*4940*/  HMMA.16816.F32 R56, R156.reuse, R132, R56 ;  /* 0x000000849c38723c */ /* 0x042ff00000001838 */
[C---:B------:R-:W-:Y:S01]  /*4950*/  HMMA.16816.F32 R52, R156.reuse, R134, R52 ;  /* 0x000000869c34723c */ /* 0x040fe20000001834 */
[----:B------:R-:W1:Y:S07]  /*4960*/  LDSM.16.M88.4 R132, [R216+0x3800] ;  /* 0x00380000d884783b */ /* 0x000e6e0000000200 */
[C---:B------:R-:W-:Y:S08]  /*4970*/  HMMA.16816.F32 R16, R156.reuse, R168, R16 ;  /* 0x000000a89c10723c */ /* 0x040ff00000001810 */
[C---:B------:R-:W-:Y:S01]  /*4980*/  HMMA.16816.F32 R12, R156.reuse, R170, R12 ;  /* 0x000000aa9c0c723c */ /* 0x040fe2000000180c */
[----:B------:R-:W4:Y:S07]  /*4990*/  LDSM.16.M88.4 R168, [R172+0x8800] ;  /* 0x00880000aca8783b */ /* 0x000f2e0000000200 */
[C---:B------:R-:W-:Y:S08]  /*49a0*/  HMMA.16816.F32 R8, R156.reuse, R164, R8 ;  /* 0x000000a49c08723c */ /* 0x040ff00000001808 */
[C---:B------:R-:W-:Y:S01]  /*49b0*/  HMMA.16816.F32 R4, R156.reuse, R166, R4 ;  /* 0x000000a69c04723c */ /* 0x040fe20000001804 */
[----:B------:R-:W5:Y:S07]  /*49c0*/  LDSM.16.M88.4 R164, [R172+0x9000] ;  /* 0x00900000aca4783b */ /* 0x000f6e0000000200 */
[C---:B------:R-:W-:Y:S08]  /*49d0*/  HMMA.16816.F32 R120, R156.reuse, R160, R120 ;  /* 0x000000a09c78723c */ /* 0x040ff00000001878 */
[C---:B------:R-:W-:Y:S01]  /*49e0*/  HMMA.16816.F32 R116, R156.reuse, R162, R116 ;  /* 0x000000a29c74723c */ /* 0x040fe20000001874 */
[----:B------:R-:W5:Y:S04]  /*49f0*/  LDSM.16.M88.4 R160, [R172+0x9800] ;  /* 0x00980000aca0783b */ /* 0x000f680000000200 */
[----:B------:R-:W-:Y:S03]  /*4a00*/  LDSM.16.M88.4 R172, [R216+0x5800] ;  /* 0x00580000d8ac783b */ /* 0x000fe60000000200 */
[C---:B------:R-:W-:Y:S08]  /*4a10*/  HMMA.16816.F32 R112, R156.reuse, R152, R112 ;  /* 0x000000989c70723c */ /* 0x040ff00000001870 */
[C---:B------:R-:W-:Y:S01]  /*4a20*/  HMMA.16816.F32 R108, R156.reuse, R154, R108 ;  /* 0x0000009a9c6c723c */ /* 0x040fe2000000186c */
[----:B------:R-:W5:Y:S07]  /*4a30*/  LDSM.16.M88.4 R152, [R216+0x2000] ;  /* 0x00200000d898783b */ /* 0x000f6e0000000200 */
[C---:B------:R-:W-:Y:S08]  /*4a40*/  HMMA.16816.F32 R104, R156.reuse, R148, R104 ;  /* 0x000000949c68723c */ /* 0x040ff00000001868 */
[----:B------:R-:W-:Y:S01]  /*4a50*/  HMMA.16816.F32 R100, R156, R150, R100 ;  /* 0x000000969c64723c */ /* 0x000fe20000001864 */
[----:B------:R-:W5:Y:S07]  /*4a60*/  LDSM.16.M88.4 R148, [R216+0x4000] ;  /* 0x00400000d894783b */ /* 0x000f6e0000000200 */
[C---:B--2---:R-:W-:Y:S08]  /*4a70*/  HMMA.16816.F32 R16, R144.reuse, R140, R16 ;  /* 0x0000008c9010723c */ /* 0x044ff00000001810 */
[C---:B------:R-:W-:Y:S01]  /*4a80*/  HMMA.16816.F32 R12, R144.reuse, R142, R12 ;  /* 0x0000008e900c723c */ /* 0x040fe2000000180c */
[----:B------:R-:W2:Y:S07]  /*4a90*/  LDSM.16.M88.4 R140, [R216+0x4800] ;  /* 0x00480000d88c783b */ /* 0x000eae0000000200 */
[C---:B---3--:R-:W-:Y:S08]  /*4aa0*/  HMMA.16816.F32 R8, R144.reuse, R136, R8 ;  /* 0x000000889008723c */ /* 0x048ff00000001808 */
[C---:B------:R-:W-:Y:S01]  /*4ab0*/  HMMA.16816.F32 R4, R144.reuse, R138, R4 ;  /* 0x0000008a9004723c */ /* 0x040fe20000001804 */
[----:B------:R-:W3:Y:S07]  /*4ac0*/  LDSM.16.M88.4 R136, [R216+0x6800] ;  /* 0x00680000d888783b */ /* 0x000eee0000000200 */
[C---:B-1----:R-:W-:Y:S08]  /*4ad0*/  HMMA.16816.F32 R128, R144.reuse, R132, R128 ;  /* 0x000000849080723c */ /* 0x042ff00000001880 */
[----:B------:R-:W-:Y:S01]  /*4ae0*/  HMMA.16816.F32 R124, R144, R134, R124 ;  /* 0x00000086907c723c */ /* 0x000fe2000000187c */
[----:B------:R-:W1:Y:S07]  /*4af0*/  LDSM.16.M88.4 R132, [R216+0x7000] ;  /* 0x00700000d884783b */ /* 0x000e6e0000000200 */
[C---:B----4-:R-:W-:Y:S08]  /*4b00*/  HMMA.16816.F32 R48, R156.reuse, R168, R48 ;  /* 0x000000a89c30723c */ /* 0x050ff00000001830 */
[C---:B------:R-:W-:Y:S01]  /*4b10*/  HMMA.16816.F32 R44, R156.reuse, R170, R44 ;  /* 0x000000aa9c2c723c */ /* 0x040fe2000000182c */
[----:B------:R-:W4:Y:S07]  /*4b20*/  LDSM.16.M88.4 R168, [R216+0x6000] ;  /* 0x00600000d8a8783b */ /* 0x000f2e0000000200 */
[C---:B-----5:R-:W-:Y:S08]  /*4b30*/  HMMA.16816.F32 R40, R156.reuse, R164, R40 ;  /* 0x000000a49c28723c */ /* 0x060ff00000001828 */
[C---:B------:R-:W-:Y:S01]  /*4b40*/  HMMA.16816.F32 R36, R156.reuse, R166, R36 ;  /* 0x000000a69c24723c */ /* 0x040fe20000001824 */
[----:B------:R-:W5:Y:S07]  /*4b50*/  LDSM.16.M88.4 R164, [R216+0x7800] ;  /* 0x00780000d8a4783b */ /* 0x000f6e0000000200 */
[C---:B------:R-:W-:Y:S08]  /*4b60*/  HMMA.16816.F32 R32, R156.reuse, R160, R32 ;  /* 0x000000a09c20723c */ /* 0x040ff00000001820 */
[----:B------:R-:W-:Y:S01]  /*4b70*/  HMMA.16816.F32 R28, R156, R162, R28 ;  /* 0x000000a29c1c723c */ /* 0x000fe2000000181c */
[----:B------:R-:W5:Y:S04]  /*4b80*/  LDSM.16.M88.4 R160, [R216+0x8000] ;  /* 0x00800000d8a0783b */ /* 0x000f680000000200 */
[----:B------:R-:W5:Y:S03]  /*4b90*/  LDSM.16.M88.4 R156, [R216+0x8800] ;  /* 0x00880000d89c783b */ /* 0x000f660000000200 */
[C---:B------:R-:W-:Y:S08]  /*4ba0*/  HMMA.16816.F32 R24, R144.reuse, R152, R24 ;  /* 0x000000989018723c */ /* 0x040ff00000001818 */
[C---:B------:R-:W-:Y:S01]  /*4bb0*/  HMMA.16816.F32 R20, R144.reuse, R154, R20 ;  /* 0x0000009a9014723c */ /* 0x040fe20000001814 */
[----:B------:R-:W5:Y:S07]  /*4bc0*/  LDSM.16.M88.4 R152, [R216+0x9000] ;  /* 0x00900000d898783b */ /* 0x000f6e0000000200 */
[C---:B------:R-:W-:Y:S08]  /*4bd0*/  HMMA.16816.F32 R120, R144.reuse, R148, R120 ;  /* 0x000000949078723c */ /* 0x040ff00000001878 */
[C---:B------:R-:W-:Y:S01]  /*4be0*/  HMMA.16816.F32 R116, R144.reuse, R150, R116 ;  /* 0x000000969074723c */ /* 0x040fe20000001874 */
        /* <DEDUP_REMOVED lines=8> */
[C---:B------:R-:W-:Y:S01]  /*4c70*/  HMMA.16816.F32 R68, R144.reuse, R134, R68 ;  /* 0x000000869044723c */ /* 0x040fe20000001844 */
[----:B------:R-:W1:Y:S07]  /*4c80*/  LDSM.16.M88.4 R132, [R196+0x3000] ;  /* 0x00300000c484783b */ /* 0x000e6e0000000200 */
[C---:B------:R-:W-:Y:S08]  /*4c90*/  HMMA.16816.F32 R104, R144.reuse, R176, R104 ;  /* 0x000000b09068723c */ /* 0x040ff00000001868 */
[C---:B------:R-:W-:Y:S01]  /*4ca0*/  HMMA.16816.F32 R100, R144.reuse, R178, R100 ;  /* 0x000000b29064723c */ /* 0x040fe20000001864 */
[----:B------:R-:W1:Y:S07]  /*4cb0*/  LDSM.16.M88.4 R176, [R196+0x4000] ;  /* 0x00400000c4b0783b */ /* 0x000e6e0000000200 */
[C---:B------:R-:W-:Y:S08]  /*4cc0*/  HMMA.16816.F32 R96, R144.reuse, R172, R96 ;  /* 0x000000ac9060723c */ /* 0x040ff00000001860 */
[C---:B------:R-:W-:Y:S01]  /*4cd0*/  HMMA.16816.F32 R92, R144.reuse, R174, R92 ;  /* 0x000000ae905c723c */ /* 0x040fe2000000185c */
        /* <DEDUP_REMOVED lines=17> */
[----:B------:R-:W-:Y:S01]  /*4df0*/  HMMA.16816.F32 R28, R144, R150, R28 ;  /* 0x00000096901c723c */ /* 0x000fe2000000181c */
[----:B------:R-:W5:Y:S04]  /*4e00*/  LDSM.16.M88.4 R148, [R196+0x7800] ;  /* 0x00780000c494783b */ /* 0x000f680000000200 */
[----:B------:R-:W5:Y:S03]  /*4e10*/  LDSM.16.M88.4 R144, [R196+0x8000] ;  /* 0x00800000c490783b */ /* 0x000f660000000200 */
        /* <DEDUP_REMOVED lines=8> */
[----:B------:R-:W1:Y:S01]  /*4ea0*/  LDSM.16.M88.4 R132, [R196+0x9800] ;  /* 0x00980000c484783b */ /* 0x000e620000000200 */
[----:B------:R-:W-:-:S06]  /*4eb0*/  DEPBAR.LE SB0, 0x0 ;  /* 0x000080000000791a */ /* 0x000fcc0000000000 */
[C---:B------:R-:W-:Y:S08]  /*4ec0*/  HMMA.16816.F32 R128, R184.reuse, R180, R128 ;  /* 0x000000b4b880723c */ /* 0x040ff00000001880 */
[C---:B------:R-:W-:Y:S08]  /*4ed0*/  HMMA.16816.F32 R124, R184.reuse, R182, R124 ;  /* 0x000000b6b87c723c */ /* 0x040ff0000000187c */
[C---:B------:R-:W-:Y:S08]  /*4ee0*/  HMMA.16816.F32 R120, R184.reuse, R176, R120 ;  /* 0x000000b0b878723c */ /* 0x040ff00000001878 */
[C---:B------:R-:W-:Y:S08]  /*4ef0*/  HMMA.16816.F32 R116, R184.reuse, R178, R116 ;  /* 0x000000b2b874723c */ /* 0x040ff00000001874 */
[C---:B------:R-:W-:Y:S08]  /*4f00*/  HMMA.16816.F32 R112, R184.reuse, R172, R112 ;  /* 0x000000acb870723c */ /* 0x040ff00000001870 */
[C---:B------:R-:W-:Y:S08]  /*4f10*/  HMMA.16816.F32 R108, R184.reuse, R174, R108 ;  /* 0x000000aeb86c723c */ /* 0x040ff0000000186c */
[C---:B----4-:R-:W-:Y:S08]  /*4f20*/  HMMA.16816.F32 R104, R184.reuse, R168, R104 ;  /* 0x000000a8b868723c */ /* 0x050ff00000001868 */
[C---:B------:R-:W-:Y:S08]  /*4f30*/  HMMA.16816.F32 R100, R184.reuse, R170, R100 ;  /* 0x000000aab864723c */ /* 0x040ff00000001864 */
[C---:B-----5:R-:W-:Y:S08]  /*4f40*/  HMMA.16816.F32 R96, R184.reuse, R164, R96 ;  /* 0x000000a4b860723c */ /* 0x060ff00000001860 */
[C---:B------:R-:W-:Y:S08]  /*4f50*/  HMMA.16816.F32 R92, R184.reuse, R166, R92 ;  /* 0x000000a6b85c723c */ /* 0x040ff0000000185c */
        /* <DEDUP_REMOVED lines=10> */
[C---:B--2---:R-:W-:Y:S08]  /*5000*/  HMMA.16816.F32 R48, R184.reuse, R140, R48 ;  /* 0x0000008cb830723c */ /* 0x044ff00000001830 */
[C---:B------:R-:W-:Y:S08]  /*5010*/  HMMA.16816.F32 R44, R184.reuse, R142, R44 ;  /* 0x0000008eb82c723c */ /* 0x040ff0000000182c */
[C---:B---3--:R-:W-:Y:S08]  /*5020*/  HMMA.16816.F32 R40, R184.reuse, R136, R40 ;  /* 0x00000088b828723c */ /* 0x048ff00000001828 */
[C---:B------:R-:W-:Y:S08]  /*5030*/  HMMA.16816.F32 R36, R184.reuse, R138, R36 ;  /* 0x0000008ab824723c */ /* 0x040ff00000001824 */
[C---:B-1----:R-:W-:Y:S08]  /*5040*/  HMMA.16816.F32 R32, R184.reuse, R132, R32 ;  /* 0x00000084b820723c */ /* 0x042ff00000001820 */
[----:B------:R-:W-:Y:S01]  /*5050*/  HMMA.16816.F32 R28, R184, R134, R28 ;  /* 0x00000086b81c723c */ /* 0x000fe2000000181c */
[----:B------:R-:W-:Y:S06]  /*5060*/  BAR.SYNC.DEFER_BLOCKING 0x0 ;  /* 0x0000000000007b1d */ /* 0x000fec0000010000 */
[----:B------:R-:W-:-:S13]  /*5070*/  @!P1 BRA `(.L_x_599) ;  /* 0x0000000c006c9947 */ /* 0x000fda0003800000 */
[----:B------:R-:W-:-:S04]  /*5080*/  UISETP.NE.U32.AND UP0, UPT, UR8, URZ, UPT ;  /* 0x000000ff0800728c */ /* 0x000fc8000bf05070 */
[----:B------:R-:W-:-:S09]  /*5090*/  UISETP.NE.AND.EX UP0, UPT, UR9, URZ, UPT, UP0 ;  /* 0x000000ff0900728c */ /* 0x000fd2000bf05300 */
[----:B------:R-:W-:Y:S05]  /*50a0*/  BRA.U UP0, `(.L_x_600) ;  /* 0x0000000100207547 */ /* 0x000fea000b800000 */
[----:B------:R-:W-:Y:S01]  /*50b0*/  UMOV UR4, URZ ;  /* 0x000000ff00047c82 */ /* 0x000fe20008000000 */
[----:B------:R-:W-:Y:S01]  /*50c0*/  IMAD.SHL.U32 R0, R212, 0x100, RZ ;  /* 0x00000100d4007824 */ /* 0x000fe200078e00ff */
[----:B------:R-:W-:-:S05]  /*50d0*/  IADD3 R133, P2, PT, RZ, -UR4, RZ ;  /* 0x80000004ff857c10 */ /* 0x000fca000ff5e0ff */
[----:B------:R-:W-:-:S05]  /*50e0*/  IMAD.X R0, RZ, RZ, ~R0, P2 ;  /* 0x000000ffff007224 */ /* 0x000fca00010e0e00 */
[----:B------:R-:W-:-:S04]  /*50f0*/  SHF.R.S64 R133, R133, 0x1f, R0 ;  /* 0x0000001f85857819 */ /* 0x000fc80000001000 */
[----:B------:R-:W-:-:S04]  /*5100*/  IADD3 R232, P2, PT, R133, R232, RZ ;  /* 0x000000e885e87210 */ /* 0x000fc80007f5e0ff */
[----:B------:R-:W-:Y:S01]  /*5110*/  LEA.HI.X.SX32 R231, R0, R231, 0x1, P2 ;  /* 0x000000e700e77211 */ /* 0x000fe200010f0eff */
[----:B------:R-:W-:Y:S08]  /*5120*/  BRA `(.L_x_601) ;  /* 0x0000000000ec7947 */ /* 0x000ff00003800000 */
.L_x_600:
[----:B------:R-:W1:Y:S01]  /*5130*/  LDC R133, c[0x0][0x4f0] ;  /* 0x00013c00ff857b82 */ /* 0x000e620000000800 */
[----:B------:R-:W-:Y:S01]  /*5140*/  LEA R138, R3, 0xfffffe00, 0x8 ;  /* 0xfffffe00038a7811 */ /* 0x000fe200078e40ff */
[----:B------:R-:W2:Y:S01]  /*5150*/  LDCU.64 UR6, c[0x0][0x3a0] ;  /* 0x00007400ff0677ac */ /* 0x000ea20008000a00 */
[----:B------:R-:W-:Y:S02]  /*5160*/  IABS R134, R0 ;  /* 0x0000000000867213 */ /* 0x000fe40000000000 */
[----:B------:R-:W-:Y:S02]  /*5170*/  IABS R132, R138 ;  /* 0x0000008a00847213 */ /* 0x000fe40000000000 */
[-C--:B-1----:R-:W-:Y:S02]  /*5180*/  IABS R2, R133.reuse ;  /* 0x0000008500027213 */ /* 0x082fe40000000000 */
[-C--:B------:R-:W-:Y:S02]  /*5190*/  LOP3.LUT R138, R138, R133.reuse, RZ, 0x3c, !PT ;  /* 0x000000858a8a7212 */ /* 0x080fe400078e3cff */
[----:B------:R-:W1:Y:S01]  /*51a0*/  I2F.RP R135, R2 ;  /* 0x0000000200877306 */ /* 0x000e620000209400 */
[----:B------:R-:W-:-:S07]  /*51b0*/  LOP3.LUT R0, R0, R133, RZ, 0x3c, !PT ;  /* 0x0000008500007212 */ /* 0x000fce00078e3cff */
[----:B-1----:R-:W1:Y:S02]  /*51c0*/  MUFU.RCP R136, R135 ;  /* 0x0000008700887308 */ /* 0x002e640000001000 */
[----:B-1----:R-:W-:-:S06]  /*51d0*/  VIADD R136, R136, 0xffffffe ;  /* 0x0ffffffe88887836 */ /* 0x002fcc0000000000 */
[----:B------:R-:W1:Y:S02]  /*51e0*/  F2I.FTZ.U32.TRUNC.NTZ R137, R136 ;  /* 0x0000008800897305 */ /* 0x000e64000021f000 */
[----:B-1----:R-:W-:Y:S01]  /*51f0*/  IMAD.MOV R139, RZ, RZ, -R137 ;  /* 0x000000ffff8b7224 */ /* 0x002fe200078e0a89 */
[----:B------:R-:W-:-:S03]  /*5200*/  MOV R136, RZ ;  /* 0x000000ff00887202 */ /* 0x000fc60000000f00 */
[----:B------:R-:W-:-:S04]  /*5210*/  IMAD R139, R139, R2, RZ ;  /* 0x000000028b8b7224 */ /* 0x000fc800078e02ff */
[----:B------:R-:W-:-:S06]  /*5220*/  IMAD.HI.U32 R139, R137, R139, R136 ;  /* 0x0000008b898b7227 */ /* 0x000fcc00078e0088 */
[----:B------:R-:W-:-:S04]  /*5230*/  IMAD.HI.U32 R136, R139, R132, RZ ;  /* 0x000000848b887227 */ /* 0x000fc800078e00ff */
[----:B------:R-:W-:-:S04]  /*5240*/  IMAD.HI.U32 R139, R139, R134, RZ ;  /* 0x000000868b8b7227 */ /* 0x000fc800078e00ff */
[----:B------:R-:W-:Y:S02]  /*5250*/  IMAD.MOV R135, RZ, RZ, -R136 ;  /* 0x000000ffff877224 */ /* 0x000fe400078e0a88 */
[----:B------:R-:W-:Y:S02]  /*5260*/  IMAD.MOV R137, RZ, RZ, -R139 ;  /* 0x000000ffff897224 */ /* 0x000fe400078e0a8b */
[C---:B------:R-:W-:Y:S02]  /*5270*/  IMAD R135, R2.reuse, R135, R132 ;  /* 0x0000008702877224 */ /* 0x040fe400078e0284 */
[----:B------:R-:W-:-:S03]  /*5280*/  IMAD R137, R2, R137, R134 ;  /* 0x0000008902897224 */ /* 0x000fc600078e0286 */
[C---:B------:R-:W-:Y:S02]  /*5290*/  ISETP.GT.U32.AND P3, PT, R2.reuse, R135, PT ;  /* 0x000000870200720c */ /* 0x040fe40003f64070 */
[----:B------:R-:W-:-:S11]  /*52a0*/  ISETP.GT.U32.AND P2, PT, R2, R137, PT ;  /* 0x000000890200720c */ /* 0x000fd60003f44070 */
[-C--:B------:R-:W-:Y:S02]  /*52b0*/  @!P3 IADD3 R135, PT, PT, R135, -R2.reuse, RZ ;  /* 0x800000028787b210 */ /* 0x080fe40007ffe0ff */
[----:B------:R-:W-:Y:S01]  /*52c0*/  @!P2 IMAD.IADD R137, R137, 0x1, -R2 ;  /* 0x000000018989a824 */ /* 0x000fe200078e0a02 */
[----:B------:R-:W-:Y:S01]  /*52d0*/  @!P3 IADD3 R136, PT, PT, R136, 0x1, RZ ;  /* 0x000000018888b810 */ /* 0x000fe20007ffe0ff */
[----:B------:R-:W-:Y:S01]  /*52e0*/  @!P2 VIADD R139, R139, 0x1 ;  /* 0x000000018b8ba836 */ /* 0x000fe20000000000 */
[-C--:B------:R-:W-:Y:S02]  /*52f0*/  ISETP.GE.U32.AND P4, PT, R135, R2.reuse, PT ;  /* 0x000000028700720c */ /* 0x080fe40003f86070 */
[----:B------:R-:W-:Y:S02]  /*5300*/  ISETP.GE.U32.AND P5, PT, R137, R2, PT ;  /* 0x000000028900720c */ /* 0x000fe40003fa6070 */
[----:B------:R-:W-:Y:S02]  /*5310*/  ISETP.GE.AND P2, PT, R138, RZ, PT ;  /* 0x000000ff8a00720c */ /* 0x000fe40003f46270 */
[----:B------:R-:W-:-:S02]  /*5320*/  ISETP.GE.AND P3, PT, R0, RZ, PT ;  /* 0x000000ff0000720c */ /* 0x000fc40003f66270 */
[----:B------:R-:W-:-:S05]  /*5330*/  LOP3.LUT R135, RZ, R133, RZ, 0x33, !PT ;  /* 0x00000085ff877212 */ /* 0x000fca00078e33ff */
[----:B------:R-:W-:Y:S01]  /*5340*/  @P4 VIADD R136, R136, 0x1 ;  /* 0x0000000188884836 */ /* 0x000fe20000000000 */
[----:B------:R-:W-:Y:S02]  /*5350*/  ISETP.NE.AND P4, PT, R133, RZ, PT ;  /* 0x000000ff8500720c */ /* 0x000fe40003f85270 */
[----:B------:R-:W-:Y:S01]  /*5360*/  @P5 IADD3 R139, PT, PT, R139, 0x1, RZ ;  /* 0x000000018b8b5810 */ /* 0x000fe20007ffe0ff */
[----:B------:R-:W-:-:S03]  /*5370*/  @!P2 IMAD.MOV R136, RZ, RZ, -R136 ;  /* 0x000000ffff88a224 */ /* 0x000fc600078e0a88 */
[----:B------:R-:W-:Y:S02]  /*5380*/  @!P3 IADD3 R139, PT, PT, -R139, RZ, RZ ;  /* 0x000000ff8b8bb210 */ /* 0x000fe40007ffe1ff */
[C---:B------:R-:W-:Y:S02]  /*5390*/  SEL R2, R135.reuse, R136, !P4 ;  /* 0x0000008887027207 */ /* 0x040fe40006000000 */
[----:B------:R-:W-:-:S03]  /*53a0*/  SEL R135, R135, R139, !P4 ;  /* 0x0000008b87877207 */ /* 0x000fc60006000000 */
[----:B------:R-:W-:-:S04]  /*53b0*/  IMAD.WIDE R136, R2, 0x4, R240 ;  /* 0x0000000402887825 */ /* 0x000fc800078e02f0 */
[C---:B------:R-:W-:Y:S02]  /*53c0*/  IMAD.WIDE R138, R135.reuse, 0x4, R240 ;  /* 0x00000004878a7825 */ /* 0x040fe400078e02f0 */
[----:B------:R-:W3:Y:S04]  /*53d0*/  LDG.E R137, desc[UR16][R136.64] ;  /* 0x0000001088897981 */ /* 0x000ee8000c1e1900 */
[----:B------:R-:W3:Y:S01]  /*53e0*/  LDG.E R0, desc[UR16][R138.64] ;  /* 0x000000108a007981 */ /* 0x000ee2000c1e1900 */
[----:B------:R-:W-:-:S04]  /*53f0*/  IMAD.IADD R2, R135, 0x1, -R2 ;  /* 0x0000000187027824 */ /* 0x000fc800078e0a02 */
[----:B------:R-:W-:-:S05]  /*5400*/  IMAD R133, R2, R133, -0x100 ;  /* 0xffffff0002857424 */ /* 0x000fca00078e0285 */
[----:B------:R-:W-:-:S05]  /*5410*/  SHF.R.S32.HI R135, RZ, 0x1f, R133 ;  /* 0x0000001fff877819 */ /* 0x000fca0000011485 */
[-C--:B------:R-:W-:Y:S02]  /*5420*/  IMAD R2, R135, R212.reuse, RZ ;  /* 0x000000d487027224 */ /* 0x080fe400078e02ff */
[----:B------:R-:W-:-:S04]  /*5430*/  IMAD.WIDE.U32 R134, R133, R212, RZ ;  /* 0x000000d485867225 */ /* 0x000fc800078e00ff */
[----:B------:R-:W-:-:S04]  /*5440*/  IMAD R2, R133, R213, R2 ;  /* 0x000000d585027224 */ /* 0x000fc800078e0202 */
[----:B------:R-:W-:Y:S01]  /*5450*/  IMAD.IADD R135, R135, 0x1, R2 ;  /* 0x0000000187877824 */ /* 0x000fe200078e0202 */
[----:B---3--:R-:W-:-:S04]  /*5460*/  IADD3 R0, PT, PT, R137, -R0, RZ ;  /* 0x8000000089007210 */ /* 0x008fc80007ffe0ff */
[----:B------:R-:W-:Y:S01]  /*5470*/  SHF.R.S32.HI R132, RZ, 0x1f, R0 ;  /* 0x0000001fff847819 */ /* 0x000fe20000011400 */
[----:B--2---:R-:W-:-:S04]  /*5480*/  IMAD.WIDE.U32 R134, R0, UR6, R134 ;  /* 0x0000000600867c25 */ /* 0x004fc8000f8e0086 */
[----:B------:R-:W-:Y:S01]  /*5490*/  IMAD R133, R132, UR6, RZ ;  /* 0x0000000684857c24 */ /* 0x000fe2000f8e02ff */
[----:B------:R-:W-:-:S03]  /*54a0*/  LEA R232, P2, R134, R232, 0x1 ;  /* 0x000000e886e87211 */ /* 0x000fc600078408ff */
[----:B------:R-:W-:-:S05]  /*54b0*/  IMAD R133, R0, UR7, R133 ;  /* 0x0000000700857c24 */ /* 0x000fca000f8e0285 */
[----:B------:R-:W-:-:S04]  /*54c0*/  IADD3 R133, PT, PT, R135, R133, RZ ;  /* 0x0000008587857210 */ /* 0x000fc80007ffe0ff */
[----:B------:R-:W-:-:S07]  /*54d0*/  LEA.HI.X R231, R134, R231, R133, 0x1, P2 ;  /* 0x000000e786e77211 */ /* 0x000fce00010f0c85 */
.L_x_601:
[----:B------:R-:W1:Y:S01]  /*54e0*/  LDCU UR4, c[0x0][0x440] ;  /* 0x00008800ff0477ac */ /* 0x000e620008000800 */
[C---:B------:R-:W-:Y:S01]  /*54f0*/  LEA R150, P4, R212.reuse, R232, 0x5 ;  /* 0x000000e8d4967211 */ /* 0x040fe200078828ff */
[----:B------:R-:W-:Y:S03]  /*5500*/  BSSY.RECONVERGENT B0, `(.L_x_602) ;  /* 0x0000091000007945 */ /* 0x000fe60003800200 */
[----:B------:R-:W-:Y:S02]  /*5510*/  LEA.HI.X R151, R212, R231, R213, 0x5, P4 ;  /* 0x000000e7d4977211 */ /* 0x000fe400020f2cd5 */
[C---:B-1----:R-:W-:Y:S02]  /*5520*/  ISETP.GE.AND P2, PT, R226.reuse, UR4, PT ;  /* 0x00000004e2007c0c */ /* 0x042fe4000bf46270 */
[----:B------:R-:W-:-:S11]  /*5530*/  ISETP.GE.AND P3, PT, R226, UR4, PT ;  /* 0x00000004e2007c0c */ /* 0x000fd6000bf66270 */
[-C--:B------:R-:W-:Y:S01]  /*5540*/  @!P2 MOV R137, R151.reuse ;  /* 0x000000970089a202 */ /* 0x080fe20000000f00 */
[--C-:B------:R-:W-:Y:S01]  /*5550*/  @!P2 IMAD.MOV.U32 R136, RZ, RZ, R150.reuse ;  /* 0x000000ffff88a224 */ /* 0x100fe200078e0096 */
[-C--:B------:R-:W-:Y:S01]  /*5560*/  @!P2 MOV R139, R151.reuse ;  /* 0x00000097008ba202 */ /* 0x080fe20000000f00 */
[--C-:B------:R-:W-:Y:S01]  /*5570*/  @!P2 IMAD.MOV.U32 R138, RZ, RZ, R150.reuse ;  /* 0x000000ffff8aa224 */ /* 0x100fe200078e0096 */
[----:B------:R-:W-:Y:S01]  /*5580*/  @!P2 MOV R133, R151 ;  /* 0x000000970085a202 */ /* 0x000fe20000000f00 */
[C---:B------:R-:W-:Y:S01]  /*5590*/  @!P2 IMAD R144, R213.reuse, 0xc0, RZ ;  /* 0x000000c0d590a824 */ /* 0x040fe200078e02ff */
[----:B------:R-:W-:Y:S01]  /*55a0*/  @!P3 MOV R233, R231 ;  /* 0x000000e700e9b202 */ /* 0x000fe20000000f00 */
[----:B------:R-:W-:Y:S01]  /*55b0*/  @!P2 IMAD.MOV.U32 R132, RZ, RZ, R150 ;  /* 0x000000ffff84a224 */ /* 0x000fe200078e0096 */
[-C--:B------:R-:W-:Y:S01]  /*55c0*/  @!P2 MOV R153, R151.reuse ;  /* 0x000000970099a202 */ /* 0x080fe20000000f00 */
[C---:B------:R-:W-:Y:S01]  /*55d0*/  @!P2 IMAD.WIDE.U32 R136, R212.reuse, 0xc0, R136 ;  /* 0x000000c0d488a825 */ /* 0x040fe200078e0088 */
[C---:B------:R-:W-:Y:S01]  /*55e0*/  @!P2 LEA R154, P4, R212.reuse, R150, 0x6 ;  /* 0x00000096d49aa211 */ /* 0x040fe200078830ff */
[----:B------:R-:W-:Y:S01]  /*55f0*/  @!PT LDS RZ, [RZ] ;  /* 0x00000000fffff984 */ /* 0x000fe20000000800 */
[----:B------:R-:W-:Y:S01]  /*5600*/  @!PT LDS RZ, [RZ] ;  /* 0x00000000fffff984 */ /* 0x000fe20000000800 */
[----:B------:R-:W-:Y:S01]  /*5610*/  @!PT LDS RZ, [RZ] ;  /* 0x00000000fffff984 */ /* 0x000fe20000000800 */
[----:B------:R1:W-:Y:S01]  /*5620*/  @!P3 LDGSTS.E.BYPASS.LTC128B.128 [R245+0x2000], desc[UR16][R232.64] ;  /* 0x02000000e8f5bfae */ /* 0x0003e2000b981a10 */
[-C--:B------:R-:W-:Y:S01]  /*5630*/  @!P2 MOV R135, R151.reuse ;  /* 0x000000970087a202 */ /* 0x080fe20000000f00 */
[C---:B------:R-:W-:Y:S01]  /*5640*/  @!P2 IMAD R146, R213.reuse, 0xa0, RZ ;  /* 0x000000a0d592a824 */ /* 0x040fe200078e02ff */
[C---:B------:R-:W-:Y:S01]  /*5650*/  @!P2 LEA.HI.X R155, R212.reuse, R151, R213, 0x6, P4 ;  /* 0x00000097d49ba211 */ /* 0x040fe200020f34d5 */
[----:B------:R-:W-:Y:S01]  /*5660*/  @!P2 IMAD.WIDE.U32 R138, R212, 0xa0, R138 ;  /* 0x000000a0d48aa825 */ /* 0x000fe200078e008a */
[----:B------:R1:W-:Y:S03]  /*5670*/  @P3 STS.128 [R245+0x2000], RZ ;  /* 0x002000fff5003388 */ /* 0x0003e60000000c00 */
[C---:B------:R-:W-:Y:S01]  /*5680*/  @!P2 IMAD R140, R213.reuse, 0x120, RZ ;  /* 0x00000120d58ca824 */ /* 0x040fe200078e02ff */
[----:B------:R-:W-:Y:S01]  /*5690*/  @!P2 IADD3 R147, PT, PT, R146, R139, RZ ;  /* 0x0000008b9293a210 */ /* 0x000fe20007ffe0ff */
[----:B------:R-:W-:Y:S01]  /*56a0*/  @!P2 IMAD.WIDE.U32 R132, R212, 0x120, R132 ;  /* 0x00000120d484a825 */ /* 0x000fe200078e0084 */
[----:B------:R-:W-:Y:S01]  /*56b0*/  @!P2 MOV R146, R138 ;  /* 0x0000008a0092a202 */ /* 0x000fe20000000f00 */
[----:B------:R1:W-:Y:S01]  /*56c0*/  @P2 STS.128 [R245+0x2800], RZ ;  /* 0x002800fff5002388 */ /* 0x0003e20000000c00 */
[----:B------:R-:W-:Y:S01]  /*56d0*/  @!P2 MOV R138, R150 ;  /* 0x00000096008aa202 */ /* 0x000fe20000000f00 */
[----:B------:R-:W-:Y:S01]  /*56e0*/  @!P2 IMAD.IADD R145, R144, 0x1, R137 ;  /* 0x000000019091a824 */ /* 0x000fe200078e0289 */
[----:B------:R-:W-:Y:S01]  /*56f0*/  @!P2 MOV R144, R136 ;  /* 0x000000880090a202 */ /* 0x000fe20000000f00 */
[----:B------:R-:W-:Y:S01]  /*5700*/  @!P2 IMAD.MOV.U32 R139, RZ, RZ, R151 ;  /* 0x000000ffff8ba224 */ /* 0x000fe200078e0097 */
[----:B------:R-:W-:Y:S01]  /*5710*/  @!P2 MOV R136, R150 ;  /* 0x000000960088a202 */ /* 0x000fe20000000f00 */
[----:B------:R-:W-:Y:S01]  /*5720*/  @!P2 IMAD.MOV.U32 R152, RZ, RZ, R150 ;  /* 0x000000ffff98a224 */ /* 0x000fe200078e0096 */
[----:B------:R-:W-:Y:S01]  /*5730*/  @!P2 MOV R137, R151 ;  /* 0x000000970089a202 */ /* 0x000fe20000000f00 */
[----:B------:R-:W-:Y:S01]  /*5740*/  @!P2 IMAD.WIDE.U32 R138, R212, 0x140, R138 ;  /* 0x00000140d48aa825 */ /* 0x000fe200078e008a */
[----:B------:R-:W-:Y:S01]  /*5750*/  @!P2 IADD3 R141, PT, PT, R140, R133, RZ ;  /* 0x000000858c8da210 */ /* 0x000fe20007ffe0ff */
[----:B------:R-:W-:Y:S01]  /*5760*/  @!PT LDS RZ, [RZ] ;  /* 0x00000000fffff984 */ /* 0x000fe20000000800 */
[----:B------:R-:W-:Y:S01]  /*5770*/  @!PT LDS RZ, [RZ] ;  /* 0x00000000fffff984 */ /* 0x000fe20000000800 */
[----:B------:R-:W-:Y:S01]  /*5780*/  @!PT LDS RZ, [RZ] ;  /* 0x00000000fffff984 */ /* 0x000fe20000000800 */
[----:B------:R1:W-:Y:S01]  /*5790*/  @!P2 LDGSTS.E.BYPASS.LTC128B.128 [R245+0x2800], desc[UR16][R150.64] ;  /* 0x0280000096f5afae */ /* 0x0003e2000b981a10 */
[----:B------:R-:W-:Y:S01]  /*57a0*/  @!P2 MOV R140, R132 ;  /* 0x00000084008ca202 */ /* 0x000fe20000000f00 */
[----:B------:R-:W-:-:S02]  /*57b0*/  @!P2 IMAD R132, R213, 0x160, RZ ;  /* 0x00000160d584a824 */ /* 0x000fc400078e02ff */
[----:B------:R-:W-:Y:S01]  /*57c0*/  @!P2 IMAD.WIDE.U32 R136, R212, 0x160, R136 ;  /* 0x00000160d488a825 */ /* 0x000fe200078e0088 */
[----:B------:R1:W-:Y:S03]  /*57d0*/  @P2 STS.128 [R245+0x3000], RZ ;  /* 0x003000fff5002388 */ /* 0x0003e60000000c00 */
[C---:B------:R-:W-:Y:S02]  /*57e0*/  @!P2 IMAD R133, R213.reuse, 0x140, RZ ;  /* 0x00000140d585a824 */ /* 0x040fe400078e02ff */
[----:B------:R-:W-:Y:S01]  /*57f0*/  @!P2 IMAD.IADD R137, R132, 0x1, R137 ;  /* 0x000000018489a824 */ /* 0x000fe200078e0289 */
[C---:B------:R-:W-:Y:S01]  /*5800*/  @!P2 LEA R132, P3, R212.reuse, R150, 0x5 ;  /* 0x00000096d484a211 */ /* 0x040fe200078628ff */
[----:B------:R-:W-:Y:S01]  /*5810*/  @!P2 IMAD R148, R213, 0x60, RZ ;  /* 0x00000060d594a824 */ /* 0x000fe200078e02ff */
[----:B------:R-:W-:Y:S01]  /*5820*/  @!P2 IADD3 R139, PT, PT, R133, R139, RZ ;  /* 0x0000008b858ba210 */ /* 0x000fe20007ffe0ff */
[C---:B------:R-:W-:Y:S01]  /*5830*/  @!P2 IMAD.WIDE.U32 R152, R212.reuse, 0x60, R152 ;  /* 0x00000060d498a825 */ /* 0x040fe200078e0098 */
[----:B------:R-:W-:-:S02]  /*5840*/  @!P2 LEA.HI.X R133, R212, R151, R213, 0x5, P3 ;  /* 0x00000097d485a211 */ /* 0x000fc400018f2cd5 */
[-C--:B------:R-:W-:Y:S01]  /*5850*/  @!P2 LEA R156, P3, R212, R150.reuse, 0x7 ;  /* 0x00000096d49ca211 */ /* 0x080fe200078638ff */
[----:B------:R-:W-:Y:S02]  /*5860*/  @!P2 IMAD.MOV.U32 R134, RZ, RZ, R150 ;  /* 0x000000ffff86a224 */ /* 0x000fe400078e0096 */
[----:B------:R-:W-:Y:S01]  /*5870*/  @!P2 IMAD.IADD R149, R148, 0x1, R153 ;  /* 0x000000019495a824 */ /* 0x000fe200078e0299 */
[----:B------:R-:W-:Y:S01]  /*5880*/  @!PT LDS RZ, [RZ] ;  /* 0x00000000fffff984 */ /* 0x000fe20000000800 */
[----:B------:R-:W-:Y:S01]  /*5890*/  @!PT LDS RZ, [RZ] ;  /* 0x00000000fffff984 */ /* 0x000fe20000000800 */
[----:B------:R-:W-:Y:S01]  /*58a0*/  @!PT LDS RZ, [RZ] ;  /* 0x00000000fffff984 */ /* 0x000fe20000000800 */
[----:B------:R1:W-:Y:S01]  /*58b0*/  @!P2 LDGSTS.E.BYPASS.LTC128B.128 [R245+0x3000], desc[UR16][R132.64] ;  /* 0x0300000084f5afae */ /* 0x0003e2000b981a10 */
[----:B------:R-:W-:Y:S01]  /*58c0*/  @!P2 IMAD.MOV.U32 R148, RZ, RZ, R152 ;  /* 0x000000ffff94a224 */ /* 0x000fe200078e0098 */
[C---:B------:R-:W-:Y:S01]  /*58d0*/  @!P2 LEA.HI.X R157, R212.reuse, R151, R213, 0x7, P3 ;  /* 0x00000097d49da211 */ /* 0x040fe200018f3cd5 */
[----:B------:R-:W-:Y:S01]  /*58e0*/  @!P2 IMAD R142, R213, 0xe0, RZ ;  /* 0x000000e0d58ea824 */ /* 0x000fe200078e02ff */
[----:B------:R1:W-:Y:S01]  /*58f0*/  @P2 STS.128 [R245+0x3800], RZ ;  /* 0x003800fff5002388 */ /* 0x0003e20000000c00 */
[C---:B------:R-:W-:Y:S01]  /*5900*/  @!P2 IMAD.WIDE.U32 R134, R212.reuse, 0xe0, R134 ;  /* 0x000000e0d486a825 */ /* 0x040fe200078e0086 */
[----:B------:R-:W-:-:S02]  /*5910*/  @!P2 LEA R158, P3, R212, R150, 0x8 ;  /* 0x00000096d49ea211 */ /* 0x000fc400078640ff */
[----:B------:R-:W-:Y:S01]  /*5920*/  @!PT LDS RZ, [RZ] ;  /* 0x00000000fffff984 */ /* 0x000fe20000000800 */
[----:B------:R-:W-:Y:S01]  /*5930*/  @!PT LDS RZ, [RZ] ;  /* 0x00000000fffff984 */ /* 0x000fe20000000800 */
[----:B------:R-:W-:Y:S01]  /*5940*/  @!PT LDS RZ, [RZ] ;  /* 0x00000000fffff984 */ /* 0x000fe20000000800 */
[----:B------:R1:W-:Y:S01]  /*5950*/  @!P2 LDGSTS.E.BYPASS.LTC128B.128 [R245+0x3800], desc[UR16][R154.64] ;  /* 0x038000009af5afae */ /* 0x0003e2000b981a10 */
[C---:B------:R-:W-:Y:S01]  /*5960*/  @!P2 IMAD R2, R213.reuse, 0x180, RZ ;  /* 0x00000180d502a824 */ /* 0x040fe200078e02ff */
[----:B------:R-:W-:Y:S01]  /*5970*/  @!P2 IADD3 R143, PT, PT, R142, R135, RZ ;  /* 0x000000878e8fa210 */ /* 0x000fe20007ffe0ff */
[----:B------:R-:W-:Y:S01]  /*5980*/  @!P2 IMAD.MOV.U32 R142, RZ, RZ, R134 ;  /* 0x000000ffff8ea224 */ /* 0x000fe200078e0086 */
[----:B------:R1:W-:Y:S01]  /*5990*/  @P2 STS.128 [R245+0x4000], RZ ;  /* 0x004000fff5002388 */ /* 0x0003e20000000c00 */
[-C--:B------:R-:W-:Y:S01]  /*59a0*/  @!P2 MOV R135, R151.reuse ;  /* 0x000000970087a202 */ /* 0x080fe20000000f00 */
[----:B------:R-:W-:Y:S01]  /*59b0*/  @!P2 IMAD.MOV.U32 R134, RZ, RZ, R150 ;  /* 0x000000ffff86a224 */ /* 0x000fe200078e0096 */
[C---:B------:R-:W-:Y:S01]  /*59c0*/  @!P2 LEA.HI.X R159, R212.reuse, R151, R213, 0x8, P3 ;  /* 0x00000097d49fa211 */ /* 0x040fe200018f44d5 */
[----:B------:R-:W-:Y:S01]  /*59d0*/  @!PT LDS RZ, [RZ] ;  /* 0x00000000fffff984 */ /* 0x000fe20000000800 */
[----:B------:R-:W-:Y:S01]  /*59e0*/  @!PT LDS RZ, [RZ] ;  /* 0x00000000fffff984 */ /* 0x000fe20000000800 */
[----:B------:R-:W-:Y:S01]  /*59f0*/  @!PT LDS RZ, [RZ] ;  /* 0x00000000fffff984 */ /* 0x000fe20000000800 */
[----:B------:R1:W-:Y:S01]  /*5a00*/  @!P2 LDGSTS.E.BYPASS.LTC128B.128 [R245+0x4000], desc[UR16][R148.64] ;  /* 0x0400000094f5afae */ /* 0x0003e2000b981a10 */
[----:B------:R-:W-:Y:S02]  /*5a10*/  @!P2 IMAD R0, R213, 0x1a0, RZ ;  /* 0x000001a0d500a824 */ /* 0x000fe400078e02ff */
[C---:B------:R-:W-:Y:S01]  /*5a20*/  @!P2 IMAD.WIDE.U32 R134, R212.reuse, 0x180, R134 ;  /* 0x00000180d486a825 */ /* 0x040fe200078e0086 */
[----:B------:R1:W-:Y:S03]  /*5a30*/  @P2 STS.128 [R245+0x4800], RZ ;  /* 0x004800fff5002388 */ /* 0x0003e60000000c00 */
[----:B------:R-:W-:Y:S01]  /*5a40*/  @!P2 IMAD.WIDE.U32 R152, R212, 0x1a0, R150 ;  /* 0x000001a0d498a825 */ /* 0x000fe200078e0096 */
[----:B------:R-:W-:Y:S01]  /*5a50*/  @!PT LDS RZ, [RZ] ;  /* 0x00000000fffff984 */ /* 0x000fe20000000800 */
[----:B------:R-:W-:Y:S01]  /*5a60*/  @!PT LDS RZ, [RZ] ;  /* 0x00000000fffff984 */ /* 0x000fe20000000800 */
[----:B------:R-:W-:Y:S01]  /*5a70*/  @!PT LDS RZ, [RZ] ;  /* 0x00000000fffff984 */ /* 0x000fe20000000800 */
[----:B------:R1:W-:Y:S01]  /*5a80*/  @!P2 LDGSTS.E.BYPASS.LTC128B.128 [R245+0x4800], desc[UR16][R156.64] ;  /* 0x048000009cf5afae */ /* 0x0003e2000b981a10 */
[----:B------:R-:W-:-:S03]  /*5a90*/  @!P2 IADD3 R135, PT, PT, R2, R135, RZ ;  /* 0x000000870287a210 */ /* 0x000fc60007ffe0ff */
[----:B------:R1:W-:Y:S01]  /*5aa0*/  @P2 STS.128 [R245+0x5000], RZ ;  /* 0x005000fff5002388 */ /* 0x0003e20000000c00 */
[----:B------:R-:W-:-:S03]  /*5ab0*/  @!P2 IADD3 R153, PT, PT, R0, R153, RZ ;  /* 0x000000990099a210 */ /* 0x000fc60007ffe0ff */
[----:B------:R-:W-:Y:S01]  /*5ac0*/  @!PT LDS RZ, [RZ] ;  /* 0x00000000fffff984 */ /* 0x000fe20000000800 */
[----:B------:R-:W-:Y:S01]  /*5ad0*/  @!PT LDS RZ, [RZ] ;  /* 0x00000000fffff984 */ /* 0x000fe20000000800 */
[----:B------:R-:W-:Y:S01]  /*5ae0*/  @!PT LDS RZ, [RZ] ;  /* 0x00000000fffff984 */ /* 0x000fe20000000800 */
[----:B------:R1:W-:Y:S04]  /*5af0*/  @!P2 LDGSTS.E.BYPASS.LTC128B.128 [R245+0x5000], desc[UR16][R146.64] ;  /* 0x0500000092f5afae */ /* 0x0003e8000b981a10 */
[----:B------:R1:W-:Y:S04]  /*5b00*/  @P2 STS.128 [R245+0x5800], RZ ;  /* 0x005800fff5002388 */ /* 0x0003e80000000c00 */
        /* <DEDUP_REMOVED lines=39> */
[----:B------:R1:W-:Y:S01]  /*5d80*/  @P2 STS.128 [R245+0x9800], RZ ;  /* 0x009800fff5002388 */ /* 0x0003e20000000c00 */
[----:B------:R-:W-:Y:S05]  /*5d90*/  @P2 BRA `(.L_x_603) ;  /* 0x00000000001c2947 */ /* 0x000fea0003800000 */
[----:B------:R-:W-:Y:S02]  /*5da0*/  IMAD R0, R213, 0x1c0, RZ ;  /* 0x000001c0d5007824 */ /* 0x000fe400078e02ff */
[----:B-1----:R-:W-:-:S05]  /*5db0*/  IMAD.WIDE.U32 R150, R212, 0x1c0, R150 ;  /* 0x000001c0d4967825 */ /* 0x002fca00078e0096 */
[----:B------:R-:W-:-:S05]  /*5dc0*/  IADD3 R151, PT, PT, R0, R151, RZ ;  /* 0x0000009700977210 */ /* 0x000fca0007ffe0ff */
[----:B------:R-:W-:Y:S01]  /*5dd0*/  @!PT LDS RZ, [RZ] ;  /* 0x00000000fffff984 */ /* 0x000fe20000000800 */
[----:B------:R-:W-:Y:S01]  /*5de0*/  @!PT LDS RZ, [RZ] ;  /* 0x00000000fffff984 */ /* 0x000fe20000000800 */
[----:B------:R-:W-:Y:S01]  /*5df0*/  @!PT LDS RZ, [RZ] ;  /* 0x00000000fffff984 */ /* 0x000fe20000000800 */
[----:B------:R2:W-:Y:S02]  /*5e00*/  LDGSTS.E.BYPASS.LTC128B.128 [R245+0x9800], desc[UR16][R150.64] ;  /* 0x0980000096f57fae */ /* 0x0005e4000b981a10 */
.L_x_603:
[----:B------:R-:W-:Y:S05]  /*5e10*/  BSYNC.RECONVERGENT B0 ;  /* 0x0000000000007941 */ /* 0x000fea0003800200 */
.L_x_602:
[----:B------:R-:W0:Y:S02]  /*5e20*/  LDGDEPBAR ;  /* 0x00000000000079af */ /* 0x000e240000000000 */
.L_x_599:
[----:B------:R-:W-:Y:S01]  /*5e30*/  IMAD.SHL.U32 R0, R227, 0x2, RZ ;  /* 0x00000002e3007824 */ /* 0x000fe200078e00ff */
[----:B------:R-:W3:Y:S01]  /*5e40*/  LDCU UR4, c[0x0][0x45c] ;  /* 0x00008b80ff0477ac */ /* 0x000ee20008000800 */
[----:B------:R-:W-:-:S03]  /*5e50*/  IMAD.MOV.U32 R237, RZ, RZ, -0x1 ;  /* 0xffffffffffed7424 */ /* 0x000fc600078e00ff */
[----:B------:R-:W-:-:S05]  /*5e60*/  LOP3.LUT R0, R0, 0x6, RZ, 0xc0, !PT ;  /* 0x0000000600007812 */ /* 0x000fca00078ec0ff */
[----:B------:R-:W-:-:S04]  /*5e70*/  IMAD R0, R3, 0x100, R0 ;  /* 0x0000010003007824 */ /* 0x000fc800078e0200 */
[C---:B------:R-:W-:Y:S02]  /*5e80*/  VIADD R2, R0.reuse, 0xffffff00 ;  /* 0xffffff0000027836 */ /* 0x040fe40000000000 */
[----:B-1----:R-:W-:-:S03]  /*5e90*/  VIADD R132, R0, 0xffffff01 ;  /* 0xffffff0100847836 */ /* 0x002fc60000000000 */
[CC--:B------:R-:W-:Y:S02]  /*5ea0*/  ISETP.GE.AND P2, PT, R2.reuse, R218.reuse, PT ;  /* 0x000000da0200720c */ /* 0x0c0fe40003f46270 */
[-C--:B------:R-:W-:Y:S01]  /*5eb0*/  ISETP.GE.AND P4, PT, R2, R217.reuse, PT ;  /* 0x000000d90200720c */ /* 0x080fe20003f86270 */
[----:B------:R-:W-:Y:S01]  /*5ec0*/  VIADD R2, R0, 0xffffff08 ;  /* 0xffffff0800027836 */ /* 0x000fe20000000000 */
[----:B------:R-:W-:Y:S01]  /*5ed0*/  FSEL R209, R24, -INF , !P2 ;  /* 0xff80000018d17808 */ /* 0x000fe20005000000 */
[----:B------:R-:W-:Y:S01]  /*5ee0*/  VIADD R24, R0, 0xffffff09 ;  /* 0xffffff0900187836 */ /* 0x000fe20000000000 */
[C---:B------:R-:W-:Y:S02]  /*5ef0*/  ISETP.GE.AND P5, PT, R132.reuse, R218, PT ;  /* 0x000000da8400720c */ /* 0x040fe40003fa6270 */
[----:B------:R-:W-:Y:S02]  /*5f00*/  ISETP.GE.AND P3, PT, R132, R217, PT ;  /* 0x000000d98400720c */ /* 0x000fe40003f66270 */
[----:B------:R-:W-:-:S02]  /*5f10*/  FSEL R26, R26, -INF , !P4 ;  /* 0xff8000001a1a7808 */ /* 0x000fc40006000000 */
[CC--:B------:R-:W-:Y:S02]  /*5f20*/  ISETP.GE.AND P2, PT, R2.reuse, R218.reuse, PT ;  /* 0x000000da0200720c */ /* 0x0c0fe40003f46270 */
[-C--:B------:R-:W-:Y:S01]  /*5f30*/  ISETP.GE.AND P4, PT, R2, R217.reuse, PT ;  /* 0x000000d90200720c */ /* 0x080fe20003f86270 */
[----:B------:R-:W-:Y:S01]  /*5f40*/  VIADD R2, R0, 0xffffff10 ;  /* 0xffffff1000027836 */ /* 0x000fe20000000000 */
[----:B------:R-:W-:Y:S02]  /*5f50*/  FSEL R211, R25, -INF , !P5 ;  /* 0xff80000019d37808 */ /* 0x000fe40006800000 */
[----:B------:R-:W-:Y:S02]  /*5f60*/  FSEL R132, R27, -INF , !P3 ;  /* 0xff8000001b847808 */ /* 0x000fe40005800000 */
[C---:B------:R-:W-:Y:S02]  /*5f70*/  ISETP.GE.AND P5, PT, R24.reuse, R218, PT ;  /* 0x000000da1800720c */ /* 0x040fe40003fa6270 */
[----:B------:R-:W-:-:S02]  /*5f80*/  ISETP.GE.AND P3, PT, R24, R217, PT ;  /* 0x000000d91800720c */ /* 0x000fc40003f66270 */
[----:B------:R-:W-:Y:S01]  /*5f90*/  FSEL R27, R20, -INF , !P2 ;  /* 0xff800000141b7808 */ /* 0x000fe20005000000 */
[----:B------:R-:W-:Y:S01]  /*5fa0*/  VIADD R20, R0, 0xffffff11 ;  /* 0xffffff1100147836 */ /* 0x000fe20000000000 */
[----:B------:R-:W-:Y:S02]  /*5fb0*/  FSEL R24, R22, -INF , !P4 ;  /* 0xff80000016187808 */ /* 0x000fe40006000000 */
[C---:B------:R-:W-:Y:S02]  /*5fc0*/  ISETP.GE.AND P2, PT, R2.reuse, R218, PT ;  /* 0x000000da0200720c */ /* 0x040fe40003f46270 */
[----:B------:R-:W-:Y:S01]  /*5fd0*/  ISETP.GE.AND P4, PT, R2, R217, PT ;  /* 0x000000d90200720c */ /* 0x000fe20003f86270 */
[----:B------:R-:W-:Y:S01]  /*5fe0*/  VIADD R2, R0, 0xffffff18 ;  /* 0xffffff1800027836 */ /* 0x000fe20000000000 */
[----:B------:R-:W-:Y:S01]  /*5ff0*/  FSEL R133, R16, -INF , !P2 ;  /* 0xff80000010857808 */ /* 0x000fe20005000000 */
[----:B------:R-:W-:Y:S01]  /*6000*/  VIADD R16, R0, 0xffffff19 ;  /* 0xffffff1900107836 */ /* 0x000fe20000000000 */
        /* <DEDUP_REMOVED lines=14> */
[----:B------:R-:W-:Y:S02]  /*60f0*/  FSEL R17, R17, -INF , !P5 ;  /* 0xff80000011117808 */ /* 0x000fe40006800000 */
[----:B------:R-:W-:-:S02]  /*6100*/  FSEL R202, R19, -INF , !P3 ;  /* 0xff80000013ca7808 */ /* 0x000fc40005800000 */
[CC--:B------:R-:W-:Y:S02]  /*6110*/  ISETP.GE.AND P5, PT, R16.reuse, R218.reuse, PT ;  /* 0x000000da1000720c */ /* 0x0c0fe40003fa6270 */
[-C--:B------:R-:W-:Y:S02]  /*6120*/  ISETP.GE.AND P3, PT, R16, R217.reuse, PT ;  /* 0x000000d91000720c */ /* 0x080fe40003f66270 */
[----:B------:R-:W-:Y:S01]  /*6130*/  FSEL R149, R8, -INF , !P2 ;  /* 0xff80000008957808 */ /* 0x000fe20005000000 */
[----:B------:R-:W-:Y:S01]  /*6140*/  VIADD R8, R0, 0xffffff29 ;  /* 0xffffff2900087836 */ /* 0x000fe20000000000 */
[----:B------:R-:W-:Y:S02]  /*6150*/  FSEL R136, R10, -INF , !P4 ;  /* 0xff8000000a887808 */ /* 0x000fe40006000000 */
[C---:B------:R-:W-:Y:S02]  /*6160*/  ISETP.GE.AND P2, PT, R2.reuse, R218, PT ;  /* 0x000000da0200720c */ /* 0x040fe40003f46270 */
[----:B------:R-:W-:Y:S01]  /*6170*/  ISETP.GE.AND P4, PT, R2, R217, PT ;  /* 0x000000d90200720c */ /* 0x000fe20003f86270 */
[----:B------:R-:W-:Y:S01]  /*6180*/  VIADD R2, R0, 0xffffff30 ;  /* 0xffffff3000027836 */ /* 0x000fe20000000000 */
[----:B------:R-:W-:-:S02]  /*6190*/  FSEL R207, R13, -INF , !P5 ;  /* 0xff8000000dcf7808 */ /* 0x000fc40006800000 */
[----:B------:R-:W-:Y:S02]  /*61a0*/  FSEL R138, R15, -INF , !P3 ;  /* 0xff8000000f8a7808 */ /* 0x000fe40005800000 */
[CC--:B------:R-:W-:Y:S02]  /*61b0*/  ISETP.GE.AND P5, PT, R12.reuse, R218.reuse, PT ;  /* 0x000000da0c00720c */ /* 0x0c0fe40003fa6270 */
[----:B------:R-:W-:Y:S02]  /*61c0*/  ISETP.GE.AND P3, PT, R12, R217, PT ;  /* 0x000000d90c00720c */ /* 0x000fe40003f66270 */
[----:B------:R-:W-:Y:S01]  /*61d0*/  FSEL R147, R4, -INF , !P2 ;  /* 0xff80000004937808 */ /* 0x000fe20005000000 */
[----:B------:R-:W-:Y:S01]  /*61e0*/  VIADD R4, R0, 0xffffff31 ;  /* 0xffffff3100047836 */ /* 0x000fe20000000000 */
[----:B------:R-:W-:Y:S02]  /*61f0*/  FSEL R142, R6, -INF , !P4 ;  /* 0xff800000068e7808 */ /* 0x000fe40006000000 */
[----:B------:R-:W-:-:S02]  /*6200*/  ISETP.GE.AND P2, PT, R2, R218, PT ;  /* 0x000000da0200720c */ /* 0x000fc40003f46270 */
[-C--:B------:R-:W-:Y:S01]  /*6210*/  ISETP.GE.AND P4, PT, R2, R217.reuse, PT ;  /* 0x000000d90200720c */ /* 0x080fe20003f86270 */
[----:B------:R-:W-:Y:S01]  /*6220*/  VIADD R2, R0, 0xffffff38 ;  /* 0xffffff3800027836 */ /* 0x000fe20000000000 */
[----:B------:R-:W-:Y:S02]  /*6230*/  FSEL R143, R9, -INF , !P5 ;  /* 0xff800000098f7808 */ /* 0x000fe40006800000 */
[----:B------:R-:W-:Y:S02]  /*6240*/  FSEL R144, R11, -INF , !P3 ;  /* 0xff8000000b907808 */ /* 0x000fe40005800000 */
[C---:B------:R-:W-:Y:S02]  /*6250*/  ISETP.GE.AND P5, PT, R8.reuse, R218, PT ;  /* 0x000000da0800720c */ /* 0x040fe40003fa6270 */
[----:B------:R-:W-:Y:S02]  /*6260*/  ISETP.GE.AND P3, PT, R8, R217, PT ;  /* 0x000000d90800720c */ /* 0x000fe40003f66270 */
[----:B------:R-:W-:-:S02]  /*6270*/  FSEL R157, R128, -INF , !P2 ;  /* 0xff800000809d7808 */ /* 0x000fc40005000000 */
[----:B------:R-:W-:Y:S02]  /*6280*/  FSEL R154, R130, -INF , !P4 ;  /* 0xff800000829a7808 */ /* 0x000fe40006000000 */
[----:B------:R-:W-:Y:S02]  /*6290*/  FSEL R145, R5, -INF , !P5 ;  /* 0xff80000005917808 */ /* 0x000fe40006800000 */
[----:B------:R-:W-:Y:S02]  /*62a0*/  FSEL R140, R7, -INF , !P3 ;  /* 0xff800000078c7808 */ /* 0x000fe40005800000 */
[CC--:B------:R-:W-:Y:S02]  /*62b0*/  ISETP.GE.AND P2, PT, R2.reuse, R218.reuse, PT ;  /* 0x000000da0200720c */ /* 0x0c0fe40003f46270 */
[----:B------:R-:W-:Y:S01]  /*62c0*/  ISETP.GE.AND P4, PT, R2, R217, PT ;  /* 0x000000d90200720c */ /* 0x000fe20003f86270 */
[----:B------:R-:W-:Y:S01]  /*62d0*/  VIADD R2, R0, 0xffffff40 ;  /* 0xffffff4000027836 */ /* 0x000fe20000000000 */
[----:B------:R-:W-:-:S02]  /*62e0*/  ISETP.GE.AND P5, PT, R4, R218, PT ;  /* 0x000000da0400720c */ /* 0x000fc40003fa6270 */
[----:B------:R-:W-:Y:S01]  /*62f0*/  ISETP.GE.AND P3, PT, R4, R217, PT ;  /* 0x000000d90400720c */ /* 0x000fe20003f66270 */
[----:B------:R-:W-:Y:S01]  /*6300*/  VIADD R4, R0, 0xffffff39 ;  /* 0xffffff3900047836 */ /* 0x000fe20000000000 */
[----:B------:R-:W-:Y:S02]  /*6310*/  FSEL R153, R124, -INF , !P2 ;  /* 0xff8000007c997808 */ /* 0x000fe40005000000 */
[----:B------:R-:W-:Y:S02]  /*6320*/  FSEL R148, R126, -INF , !P4 ;  /* 0xff8000007e947808 */ /* 0x000fe40006000000 */
[----:B--2---:R-:W-:Y:S02]  /*6330*/  FSEL R151, R129, -INF , !P5 ;  /* 0xff80000081977808 */ /* 0x004fe40006800000 */
[----:B------:R-:W-:Y:S02]  /*6340*/  FSEL R146, R131, -INF , !P3 ;  /* 0xff80000083927808 */ /* 0x000fe40005800000 */
[----:B------:R-:W-:-:S02]  /*6350*/  ISETP.GE.AND P2, PT, R2, R218, PT ;  /* 0x000000da0200720c */ /* 0x000fc40003f46270 */
[-C--:B------:R-:W-:Y:S01]  /*6360*/  ISETP.GE.AND P4, PT, R2, R217.reuse, PT ;  /* 0x000000d90200720c */ /* 0x080fe20003f86270 */
[----:B------:R-:W-:Y:S01]  /*6370*/  VIADD R2, R0, 0xffffff48 ;  /* 0xffffff4800027836 */ /* 0x000fe20000000000 */
[C---:B------:R-:W-:Y:S02]  /*6380*/  ISETP.GE.AND P5, PT, R4.reuse, R218, PT ;  /* 0x000000da0400720c */ /* 0x040fe40003fa6270 */
[----:B------:R-:W-:Y:S01]  /*6390*/  ISETP.GE.AND P3, PT, R4, R217, PT ;  /* 0x000000d90400720c */ /* 0x000fe20003f66270 */
[----:B------:R-:W-:Y:S01]  /*63a0*/  VIADD R4, R0, 0xffffff41 ;  /* 0xffffff4100047836 */ /* 0x000fe20000000000 */
[----:B------:R-:W-:Y:S02]  /*63b0*/  FSEL R165, R120, -INF , !P2 ;  /* 0xff80000078a57808 */ /* 0x000fe40005000000 */
[----:B------:R-:W-:Y:S02]  /*63c0*/  FSEL R152, R122, -INF , !P4 ;  /* 0xff8000007a987808 */ /* 0x000fe40006000000 */
[----:B------:R-:W-:-:S02]  /*63d0*/  FSEL R155, R125, -INF , !P5 ;  /* 0xff8000007d9b7808 */ /* 0x000fc40006800000 */
[----:B------:R-:W-:Y:S02]  /*63e0*/  FSEL R150, R127, -INF , !P3 ;  /* 0xff8000007f967808 */ /* 0x000fe40005800000 */
[CC--:B------:R-:W-:Y:S02]  /*63f0*/  ISETP.GE.AND P2, PT, R2.reuse, R218.reuse, PT ;  /* 0x000000da0200720c */ /* 0x0c0fe40003f46270 */
[-C--:B------:R-:W-:Y:S01]  /*6400*/  ISETP.GE.AND P4, PT, R2, R217.reuse, PT ;  /* 0x000000d90200720c */ /* 0x080fe20003f86270 */
[----:B------:R-:W-:Y:S01]  /*6410*/  VIADD R2, R0, 0xffffff50 ;  /* 0xffffff5000027836 */ /* 0x000fe20000000000 */
[C---:B------:R-:W-:Y:S02]  /*6420*/  ISETP.GE.AND P5, PT, R4.reuse, R218, PT ;  /* 0x000000da0400720c */ /* 0x040fe40003fa6270 */
[----:B------:R-:W-:Y:S01]  /*6430*/  ISETP.GE.AND P3, PT, R4, R217, PT ;  /* 0x000000d90400720c */ /* 0x000fe20003f66270 */
[----:B------:R-:W-:Y:S01]  /*6440*/  VIADD R4, R0, 0xffffff49 ;  /* 0xffffff4900047836 */ /* 0x000fe20000000000 */
        /* <DEDUP_REMOVED lines=12> */
[----:B------:R-:W-:Y:S02]  /*6510*/  FSEL R161, R117, -INF , !P5 ;  /* 0xff80000075a17808 */ /* 0x000fe40006800000 */
        /* <DEDUP_REMOVED lines=10> */
[----:B------:R-:W-:Y:S01]  /*65c0*/  FSEL R168, R115, -INF , !P3 ;  /* 0xff80000073a87808 */ /* 0x000fe20005800000 */
[----:B------:R-:W-:Y:S01]  /*65d0*/  IMAD.IADD R115, R215, 0x1, R214 ;  /* 0x00000001d7737824 */ /* 0x000fe200078e02d6 */
        /* <DEDUP_REMOVED lines=128> */
[----:B------:R-:W-:Y:S02]  /*6de0*/  FMNMX3.FTZ R6, R209, R211, R27, !PT ;  /* 0x000000d3d1067276 */ /* 0x000fe4000781001b */
        /* <DEDUP_REMOVED lines=8> */
[----:B------:R-:W-:Y:S02]  /*6e70*/  FMNMX3.FTZ R6, R6, R25, R133, !PT ;  /* 0x0000001906067276 */ /* 0x000fe40007810085 */
[----:B------:R-:W-:Y:S02]  /*6e80*/  FMNMX3.FTZ R7, R26, R132, R24, !PT ;  /* 0x000000841a077276 */ /* 0x000fe40007810018 */
[----:B------:R-:W-:Y:S02]  /*6e90*/  FSEL R77, R57, -INF , !P5 ;  /* 0xff800000394d7808 */ /* 0x000fe40006800000 */
[----:B------:R-:W-:Y:S02]  /*6ea0*/  FSEL R81, R59, -INF , !P3 ;  /* 0xff8000003b517808 */ /* 0x000fe40005800000 */
[----:B------:R-:W-:-:S02]  /*6eb0*/  ISETP.GE.AND P5, PT, R2, R218, PT ;  /* 0x000000da0200720c */ /* 0x000fc40003fa6270 */
[----:B------:R-:W-:Y:S02]  /*6ec0*/  ISETP.GE.AND P3, PT, R2, R217, PT ;  /* 0x000000d90200720c */ /* 0x000fe40003f66270 */
[----:B------:R-:W-:Y:S02]  /*6ed0*/  FMNMX3.FTZ R2, R6, R17, R205, !PT ;  /* 0x0000001106027276 */ /* 0x000fe400078100cd */
[----:B------:R-:W-:Y:S02]  /*6ee0*/  FMNMX3.FTZ R7, R7, R206, R204, !PT ;  /* 0x000000ce07077276 */ /* 0x000fe400078100cc */
[----:B------:R-:W-:Y:S02]  /*6ef0*/  FMNMX3.FTZ R2, R2, R207, R149, !PT ;  /* 0x000000cf02027276 */ /* 0x000fe40007810095 */
[----:B------:R-:W-:Y:S02]  /*6f00*/  FMNMX3.FTZ R7, R7, R202, R134, !PT ;  /* 0x000000ca07077276 */ /* 0x000fe40007810086 */
[----:B------:R-:W-:-:S02]  /*6f10*/  FMNMX3.FTZ R2, R2, R143, R147, !PT ;  /* 0x0000008f02027276 */ /* 0x000fc40007810093 */
[----:B------:R-:W-:Y:S02]  /*6f20*/  FMNMX3.FTZ R7, R7, R138, R136, !PT ;  /* 0x0000008a07077276 */ /* 0x000fe40007810088 */
        /* <DEDUP_REMOVED lines=8> */
[----:B------:R-:W-:Y:S02]  /*6fb0*/  FSEL R84, R52, -INF , !P2 ;  /* 0xff80000034547808 */ /* 0x000fe40005000000 */
[----:B------:R-:W-:Y:S02]  /*6fc0*/  FSEL R86, R54, -INF , !P4 ;  /* 0xff80000036567808 */ /* 0x000fe40006000000 */
[----:B------:R-:W-:-:S02]  /*6fd0*/  ISETP.GE.AND P2, PT, R4, R218, PT ;  /* 0x000000da0400720c */ /* 0x000fc40003f46270 */
[----:B------:R-:W-:Y:S01]  /*6fe0*/  ISETP.GE.AND P4, PT, R4, R217, PT ;  /* 0x000000d90400720c */ /* 0x000fe20003f86270 */
[----:B------:R-:W-:Y:S01]  /*6ff0*/  VIADD R4, R0, 0xffffffd1 ;  /* 0xffffffd100047836 */ /* 0x000fe20000000000 */
[----:B------:R-:W-:Y:S02]  /*7000*/  FMNMX3.FTZ R2, R2, R161, R173, !PT ;  /* 0x000000a102027276 */ /* 0x000fe400078100ad */
[----:B------:R-:W-:Y:S02]  /*7010*/  FMNMX3.FTZ R7, R7, R166, R164, !PT ;  /* 0x000000a607077276 */ /* 0x000fe400078100a4 */
[----:B------:R-:W-:Y:S02]  /*7020*/  FMNMX3.FTZ R2, R2, R167, R169, !PT ;  /* 0x000000a702027276 */ /* 0x000fe400078100a9 */
[----:B------:R-:W-:Y:S02]  /*7030*/  FSEL R85, R53, -INF , !P5 ;  /* 0xff80000035557808 */ /* 0x000fe40006800000 */
[----:B------:R-:W-:-:S02]  /*7040*/  FSEL R87, R55, -INF , !P3 ;  /* 0xff80000037577808 */ /* 0x000fc40005800000 */
[----:B------:R-:W-:Y:S02]  /*7050*/  FMNMX3.FTZ R7, R7, R156, R170, !PT ;  /* 0x0000009c07077276 */ /* 0x000fe400078100aa */
[C---:B------:R-:W-:Y:S02]  /*7060*/  ISETP.GE.AND P5, PT, R4.reuse, R218, PT ;  /* 0x000000da0400720c */ /* 0x040fe40003fa6270 */
[----:B------:R-:W-:Y:S01]  /*7070*/  ISETP.GE.AND P3, PT, R4, R217, PT ;  /* 0x000000d90400720c */ /* 0x000fe20003f66270 */
[----:B------:R-:W-:Y:S01]  /*7080*/  VIADD R4, R0, 0xffffffd8 ;  /* 0xffffffd800047836 */ /* 0x000fe20000000000 */
[----:B------:R-:W-:Y:S02]  /*7090*/  FMNMX3.FTZ R2, R2, R171, R195, !PT ;  /* 0x000000ab02027276 */ /* 0x000fe400078100c3 */
[----:B------:R-:W-:Y:S02]  /*70a0*/  FMNMX3.FTZ R7, R7, R168, R174, !PT ;  /* 0x000000a807077276 */ /* 0x000fe400078100ae */
[----:B------:R-:W-:-:S02]  /*70b0*/  FSEL R88, R48, -INF , !P2 ;  /* 0xff80000030587808 */ /* 0x000fc40005000000 */
[----:B------:R-:W-:Y:S02]  /*70c0*/  FSEL R90, R50, -INF , !P4 ;  /* 0xff800000325a7808 */ /* 0x000fe40006000000 */
[C---:B------:R-:W-:Y:S02]  /*70d0*/  ISETP.GE.AND P2, PT, R4.reuse, R218, PT ;  /* 0x000000da0400720c */ /* 0x040fe40003f46270 */
[----:B------:R-:W-:Y:S01]  /*70e0*/  ISETP.GE.AND P4, PT, R4, R217, PT ;  /* 0x000000d90400720c */ /* 0x000fe20003f86270 */
[----:B------:R-:W-:Y:S01]  /*70f0*/  VIADD R4, R0, 0xffffffd9 ;  /* 0xffffffd900047836 */ /* 0x000fe20000000000 */
[----:B------:R-:W-:Y:S02]  /*7100*/  FMNMX3.FTZ R2, R2, R183, R187, !PT ;  /* 0x000000b702027276 */ /* 0x000fe400078100bb */
[----:B------:R-:W-:Y:S02]  /*7110*/  FMNMX3.FTZ R7, R7, R178, R176, !PT ;  /* 0x000000b207077276 */ /* 0x000fe400078100b0 */
[----:B------:R-:W-:-:S02]  /*7120*/  FMNMX3.FTZ R2, R2, R185, R203, !PT ;  /* 0x000000b902027276 */ /* 0x000fc400078100cb */
[----:B------:R-:W-:Y:S02]  /*7130*/  FSEL R89, R49, -INF , !P5 ;  /* 0xff80000031597808 */ /* 0x000fe40006800000 */
[----:B------:R-:W-:Y:S02]  /*7140*/  FSEL R91, R51, -INF , !P3 ;  /* 0xff800000335b7808 */ /* 0x000fe40005800000 */
[----:B------:R-:W-:Y:S02]  /*7150*/  FMNMX3.FTZ R7, R7, R200, R198, !PT ;  /* 0x000000c807077276 */ /* 0x000fe400078100c6 */
[C---:B------:R-:W-:Y:S02]  /*7160*/  ISETP.GE.AND P5, PT, R4.reuse, R218, PT ;  /* 0x000000da0400720c */ /* 0x040fe40003fa6270 */
[----:B------:R-:W-:Y:S01]  /*7170*/  ISETP.GE.AND P3, PT, R4, R217, PT ;  /* 0x000000d90400720c */ /* 0x000fe20003f66270 */
[----:B------:R-:W-:Y:S01]  /*7180*/  VIADD R4, R0, 0xffffffe0 ;  /* 0xffffffe000047836 */ /* 0x000fe20000000000 */
[----:B------:R-:W-:-:S02]  /*7190*/  FMNMX3.FTZ R2, R2, R201, R197, !PT ;  /* 0x000000c902027276 */ /* 0x000fc400078100c5 */
[----:B------:R-:W-:Y:S02]  /*71a0*/  FMNMX3.FTZ R7, R7, R180, R186, !PT ;  /* 0x000000b407077276 */ /* 0x000fe400078100ba */
[----:B------:R-:W-:Y:S02]  /*71b0*/  FSEL R92, R44, -INF , !P2 ;  /* 0xff8000002c5c7808 */ /* 0x000fe40005000000 */
[----:B------:R-:W-:Y:S02]  /*71c0*/  FSEL R94, R46, -INF , !P4 ;  /* 0xff8000002e5e7808 */ /* 0x000fe40006000000 */
[C---:B------:R-:W-:Y:S02]  /*71d0*/  ISETP.GE.AND P2, PT, R4.reuse, R218, PT ;  /* 0x000000da0400720c */ /* 0x040fe40003f46270 */
[----:B------:R-:W-:Y:S01]  /*71e0*/  ISETP.GE.AND P4, PT, R4, R217, PT ;  /* 0x000000d90400720c */ /* 0x000fe20003f86270 */
[----:B------:R-:W-:Y:S01]  /*71f0*/  VIADD R4, R0, 0xffffffe1 ;  /* 0xffffffe100047836 */ /* 0x000fe20000000000 */
[----:B------:R-:W-:-:S02]  /*7200*/  FMNMX3.FTZ R2, R2, R199, R181, !PT ;  /* 0x000000c702027276 */ /* 0x000fc400078100b5 */
[----:B------:R-:W-:Y:S02]  /*7210*/  FMNMX3.FTZ R7, R7, R182, R184, !PT ;  /* 0x000000b607077276 */ /* 0x000fe400078100b8 */
[----:B------:R-:W-:Y:S02]  /*7220*/  FMNMX3.FTZ R2, R2, R179, R177, !PT ;  /* 0x000000b302027276 */ /* 0x000fe400078100b1 */
[----:B------:R-:W-:Y:S02]  /*7230*/  FSEL R93, R45, -INF , !P5 ;  /* 0xff8000002d5d7808 */ /* 0x000fe40006800000 */
[----:B------:R-:W-:Y:S02]  /*7240*/  FSEL R95, R47, -INF , !P3 ;  /* 0xff8000002f5f7808 */ /* 0x000fe40005800000 */
[----:B------:R-:W-:Y:S02]  /*7250*/  FMNMX3.FTZ R7, R7, R196, R162, !PT ;  /* 0x000000c407077276 */ /* 0x000fe400078100a2 */
        /* <DEDUP_REMOVED lines=9> */
[----:B------:R-:W-:Y:S01]  /*72f0*/  FMNMX3.FTZ R5, R2, R139, R135, !PT ;  /* 0x0000008b02057276 */ /* 0x000fe20007810087 */
[----:B------:R-:W-:Y:S01]  /*7300*/  VIADD R2, R0, 0xffffffe9 ;  /* 0xffffffe900027836 */ /* 0x000fe20000000000 */
        /* <DEDUP_REMOVED lines=31> */
[C---:B------:R-:W-:Y:S01]  /*7500*/  VIADD R2, R0.reuse, 0xfffffff8 ;  /* 0xfffffff800027836 */ /* 0x040fe20000000000 */
[----:B------:R-:W-:Y:S01]  /*7510*/  FMNMX3.FTZ R5, R5, R93, R96, !PT ;  /* 0x0000005d05057276 */ /* 0x000fe20007810060 */
[----:B------:R-:W-:Y:S01]  /*7520*/  VIADD R0, R0, 0xfffffff9 ;  /* 0xfffffff900007836 */ /* 0x000fe20000000000 */
[----:B------:R-:W-:Y:S02]  /*7530*/  FMNMX3.FTZ R4, R4, R91, R94, !PT ;  /* 0x0000005b04047276 */ /* 0x000fe4000781005e */
[----:B------:R-:W-:Y:S02]  /*7540*/  FSEL R106, R32, -INF , !P2 ;  /* 0xff800000206a7808 */ /* 0x000fe40005000000 */
[----:B------:R-:W-:Y:S02]  /*7550*/  ISETP.GE.AND P2, PT, R2, R218, PT ;  /* 0x000000da0200720c */ /* 0x000fe40003f46270 */
[----:B------:R-:W-:-:S02]  /*7560*/  FMNMX3.FTZ R5, R5, R97, R100, !PT ;  /* 0x0000006105057276 */ /* 0x000fc40007810064 */
[----:B------:R-:W-:Y:S02]  /*7570*/  FMNMX3.FTZ R4, R4, R95, R98, !PT ;  /* 0x0000005f04047276 */ /* 0x000fe40007810062 */
[----:B------:R-:W-:Y:S02]  /*7580*/  FSEL R105, R33, -INF , !P5 ;  /* 0xff80000021697808 */ /* 0x000fe40006800000 */
[----:B------:R-:W-:Y:S02]  /*7590*/  FSEL R110, R34, -INF , !P4 ;  /* 0xff800000226e7808 */ /* 0x000fe40006000000 */
[----:B------:R-:W-:Y:S02]  /*75a0*/  ISETP.GE.AND P5, PT, R0, R218, PT ;  /* 0x000000da0000720c */ /* 0x000fe40003fa6270 */
[----:B------:R-:W-:Y:S02]  /*75b0*/  FSEL R108, R28, -INF , !P2 ;  /* 0xff8000001c6c7808 */ /* 0x000fe40005000000 */
[----:B------:R-:W-:-:S02]  /*75c0*/  FMNMX3.FTZ R5, R5, R101, R106, !PT ;  /* 0x0000006505057276 */ /* 0x000fc4000781006a */
[-C--:B------:R-:W-:Y:S02]  /*75d0*/  ISETP.GE.AND P4, PT, R0, R217.reuse, PT ;  /* 0x000000d90000720c */ /* 0x080fe40003f86270 */
[----:B------:R-:W-:Y:S02]  /*75e0*/  ISETP.GE.AND P2, PT, R2, R217, PT ;  /* 0x000000d90200720c */ /* 0x000fe40003f46270 */
[----:B------:R-:W-:Y:S02]  /*75f0*/  FMNMX3.FTZ R0, R4, R99, R102, !PT ;  /* 0x0000006304007276 */ /* 0x000fe40007810066 */
[----:B------:R-:W-:Y:S02]  /*7600*/  FSEL R107, R29, -INF , !P5 ;  /* 0xff8000001d6b7808 */ /* 0x000fe40006800000 */
[----:B------:R-:W-:Y:S02]  /*7610*/  FMNMX3.FTZ R2, R5, R105, R108, !PT ;  /* 0x0000006905027276 */ /* 0x000fe4000781006c */
[----:B------:R-:W-:-:S02]  /*7620*/  FSEL R109, R35, -INF , !P3 ;  /* 0xff800000236d7808 */ /* 0x000fc40005800000 */
[----:B------:R-:W-:Y:S02]  /*7630*/  FSEL R112, R30, -INF , !P2 ;  /* 0xff8000001e707808 */ /* 0x000fe40005000000 */
[----:B------:R-:W-:Y:S02]  /*7640*/  FMNMX3.FTZ R0, R0, R103, R110, !PT ;  /* 0x0000006700007276 */ /* 0x000fe4000781006e */
[----:B------:R-:W-:Y:S02]  /*7650*/  FMNMX.FTZ R4, R107, R2, !PT ;  /* 0x000000026b047209 */ /* 0x000fe40007810000 */
[----:B------:R-:W-:Y:S02]  /*7660*/  FSEL R124, R31, -INF , !P4 ;  /* 0xff8000001f7c7808 */ /* 0x000fe40006000000 */
[----:B------:R-:W-:Y:S01]  /*7670*/  FMNMX3.FTZ R5, R0, R109, R112, !PT ;  /* 0x0000006d00057276 */ /* 0x000fe20007810070 */
[----:B------:R-:W1:Y:S01]  /*7680*/  SHFL.BFLY PT, R7, R4, 0x2, 0x1f ;  /* 0x0c401f0004077f89 */ /* 0x000e6200000e0000 */
[----:B------:R-:W-:-:S02]  /*7690*/  LEA R115, R115, UR5, 0x1 ;  /* 0x0000000573737c11 */ /* 0x000fc4000f8e08ff */
[----:B------:R-:W-:-:S03]  /*76a0*/  FMNMX.FTZ R6, R124, R5, !PT ;  /* 0x000000057c067209 */ /* 0x000fc60007810000 */
[----:B------:R-:W-:Y:S01]  /*76b0*/  LDSM.16.MT88.4 R20, [R115+0xa000] ;  /* 0x00a000007314783b */ /* 0x000fe20000004200 */
[--C-:B------:R-:W-:Y:S02]  /*76c0*/  IMAD.IADD R111, R208, 0x1, R115.reuse ;  /* 0x00000001d06f7824 */ /* 0x100fe400078e0273 */
[C---:B------:R-:W-:Y:S01]  /*76d0*/  IMAD.IADD R113, R194.reuse, 0x1, R115 ;  /* 0x00000001c2717824 */ /* 0x040fe200078e0273 */
[----:B------:R-:W2:Y:S01]  /*76e0*/  SHFL.BFLY PT, R5, R6, 0x2, 0x1f ;  /* 0x0c401f0006057f89 */ /* 0x000ea200000e0000 */
[----:B------:R-:W-:-:S03]  /*76f0*/  IMAD.IADD R104, R194, 0x1, R111 ;  /* 0x00000001c2687824 */ /* 0x000fc600078e026f */
[----:B------:R-:W-:Y:S04]  /*7700*/  LDSM.16.MT88.4 R12, [R113+0xa000] ;  /* 0x00a00000710c783b */ /* 0x000fe80000004200 */
[----:B------:R-:W-:Y:S04]  /*7710*/  LDSM.16.MT88.4 R32, [R104+0xa000] ;  /* 0x00a000006820783b */ /* 0x000fe80000004200 */
[----:B------:R-:W-:Y:S01]  /*7720*/  LDSM.16.MT88.4 R28, [R115+0xa800] ;  /* 0x00a80000731c783b */ /* 0x000fe20000004200 */
[----:B-1----:R-:W-:-:S03]  /*7730*/  FMNMX.FTZ R7, R4, R7, !PT ;  /* 0x0000000704077209 */ /* 0x002fc60007810000 */
[----:B------:R-:W-:Y:S04]  /*7740*/  LDSM.16.MT88.4 R52, [R113+0xa800] ;  /* 0x00a800007134783b */ /* 0x000fe80000004200 */
[----:B------:R-:W1:Y:S01]  /*7750*/  SHFL.BFLY PT, R2, R7, 0x1, 0x1f ;  /* 0x0c201f0007027f89 */ /* 0x000e6200000e0000 */
[----:B--2---:R-:W-:-:S03]  /*7760*/  FMNMX.FTZ R5, R6, R5, !PT ;  /* 0x0000000506057209 */ /* 0x004fc60007810000 */
[----:B------:R-:W-:Y:S04]  /*7770*/  LDSM.16.MT88.4 R36, [R104+0xa800] ;  /* 0x00a800006824783b */ /* 0x000fe80000004200 */
[----:B------:R-:W2:Y:S04]  /*7780*/  SHFL.BFLY PT, R0, R5, 0x1, 0x1f ;  /* 0x0c201f0005007f89 */ /* 0x000ea800000e0000 */
[----:B------:R-:W-:Y:S04]  /*7790*/  LDSM.16.MT88.4 R56, [R111+0xa800] ;  /* 0x00a800006f38783b */ /* 0x000fe80000004200 */
[----:B------:R-:W-:Y:S01]  /*77a0*/  LDSM.16.MT88.4 R48, [R115+0xb000] ;  /* 0x00b000007330783b */ /* 0x000fe20000004200 */
[----:B-1----:R-:W-:-:S04]  /*77b0*/  FMNMX.FTZ R2, R7, R2, !PT ;  /* 0x0000000207027209 */ /* 0x002fc80007810000 */
[C---:B------:R-:W-:Y:S01]  /*77c0*/  FSETP.NEU.FTZ.AND P2, PT, R2.reuse, -INF , PT ;  /* 0xff8000000200780b */ /* 0x040fe20003f5d000 */
[----:B---3--:R-:W-:Y:S01]  /*77d0*/  FMUL.FTZ R122, R2, UR4 ;  /* 0x00000004027a7c20 */ /* 0x008fe20008410000 */
[----:B--2---:R-:W-:-:S04]  /*77e0*/  FMNMX.FTZ R0, R5, R0, !PT ;  /* 0x0000000005007209 */ /* 0x004fc80007810000 */
[----:B------:R-:W-:Y:S01]  /*77f0*/  FSEL R122, R122, RZ, P2 ;  /* 0x000000ff7a7a7208 */ /* 0x000fe20001000000 */
[----:B------:R-:W1:Y:S01]  /*7800*/  LDSM.16.MT88.4 R4, [R111+0xa000] ;  /* 0x00a000006f04783b */ /* 0x000e620000004200 */
[C---:B------:R-:W-:Y:S01]  /*7810*/  FSETP.NEU.FTZ.AND P2, PT, R0.reuse, -INF , PT ;  /* 0xff8000000000780b */ /* 0x040fe20003f5d000 */
[----:B------:R-:W-:Y:S02]  /*7820*/  FMUL.FTZ R121, R0, UR4 ;  /* 0x0000000400797c20 */ /* 0x000fe40008410000 */
[--C-:B------:R-:W-:Y:S01]  /*7830*/  FFMA.FTZ R125, R209, UR4, -R122.reuse ;  /* 0x00000004d17d7c23 */ /* 0x100fe2000801087a */
[--C-:B------:R-:W-:Y:S01]  /*7840*/  FFMA.FTZ R120, R211, UR4, -R122.reuse ;  /* 0x00000004d3787c23 */ /* 0x100fe2000801087a */
[--C-:B------:R-:W-:Y:S01]  /*7850*/  FFMA.FTZ R123, R27, UR4, -R122.reuse ;  /* 0x000000041b7b7c23 */ /* 0x100fe2000801087a */
[----:B------:R-:W-:Y:S01]  /*7860*/  FSEL R121, R121, RZ, P2 ;  /* 0x000000ff79797208 */ /* 0x000fe20001000000 */
[--C-:B------:R-:W-:Y:S01]  /*7870*/  FFMA.FTZ R118, R25, UR4, -R122.reuse ;  /* 0x0000000419767c23 */ /* 0x100fe2000801087a */
[--C-:B------:R-:W-:Y:S01]  /*7880*/  FFMA.FTZ R133, R133, UR4, -R122.reuse ;  /* 0x0000000485857c23 */ /* 0x100fe2000801087a */
[----:B------:R-:W-:Y:S01]  /*7890*/  MUFU.EX2 R125, R125 ;  /* 0x0000007d007d7308 */ /* 0x000fe20000000800 */
[--C-:B------:R-:W-:Y:S01]  /*78a0*/  FFMA.FTZ R131, R205, UR4, -R122.reuse ;  /* 0x00000004cd837c23 */ /* 0x100fe2000801087a */
[--C-:B------:R-:W-:Y:S01]  /*78b0*/  FFMA.FTZ R119, R26, UR4, -R121.reuse ;  /* 0x000000041a777c23 */ /* 0x100fe20008010879 */
[--C-:B------:R-:W-:Y:S01]  /*78c0*/  FFMA.FTZ R116, R132, UR4, -R121.reuse ;  /* 0x0000000484747c23 */ /* 0x100fe20008010879 */
[--C-:B------:R-:W-:Y:S01]  /*78d0*/  FFMA.FTZ R117, R24, UR4, -R121.reuse ;  /* 0x0000000418757c23 */ /* 0x100fe20008010879 */
[--C-:B------:R-:W-:Y:S01]  /*78e0*/  FFMA.FTZ R114, R206, UR4, -R121.reuse ;  /* 0x00000004ce727c23 */ /* 0x100fe20008010879 */
[----:B------:R-:W2:Y:S01]  /*78f0*/  MUFU.EX2 R120, R120 ;  /* 0x0000007800787308 */ /* 0x000ea20000000800 */
[--C-:B------:R-:W-:Y:S01]  /*7900*/  FFMA.FTZ R132, R17, UR4, -R122.reuse ;  /* 0x0000000411847c23 */ /* 0x100fe2000801087a */
[--C-:B------:R-:W-:Y:S01]  /*7910*/  FFMA.FTZ R130, R207, UR4, -R122.reuse ;  /* 0x00000004cf827c23 */ /* 0x100fe2000801087a */
[--C-:B------:R-:W-:Y:S01]  /*7920*/  FFMA.FTZ R129, R204, UR4, -R121.reuse ;  /* 0x00000004cc817c23 */ /* 0x100fe20008010879 */
[----:B------:R-:W-:Y:S01]  /*7930*/  MUFU.EX2 R123, R123 ;  /* 0x0000007b007b7308 */ /* 0x000fe20000000800 */
[--C-:B------:R-:W-:Y:S01]  /*7940*/  FFMA.FTZ R128, R202, UR4, -R121.reuse ;  /* 0x00000004ca807c23 */ /* 0x100fe20008010879 */
[--C-:B------:R-:W-:Y:S01]  /*7950*/  FFMA.FTZ R127, R134, UR4, -R121.reuse ;  /* 0x00000004867f7c23 */ /* 0x100fe20008010879 */
[--C-:B------:R-:W-:Y:S01]  /*7960*/  FFMA.FTZ R126, R138, UR4, -R121.reuse ;  /* 0x000000048a7e7c23 */ /* 0x100fe20008010879 */
[----:B------:R-:W3:Y:S01]  /*7970*/  MUFU.EX2 R118, R118 ;  /* 0x0000007600767308 */ /* 0x000ee20000000800 */
[--C-:B------:R-:W-:Y:S01]  /*7980*/  FFMA.FTZ R149, R149, UR4, -R122.reuse ;  /* 0x0000000495957c23 */ /* 0x100fe2000801087a */
[--C-:B------:R-:W-:Y:S01]  /*7990*/  FFMA.FTZ R134, R143, UR4, -R122.reuse ;  /* 0x000000048f867c23 */ /* 0x100fe2000801087a */
[--C-:B------:R-:W-:Y:S01]  /*79a0*/  FFMA.FTZ R194, R147, UR4, -R122.reuse ;  /* 0x0000000493c27c23 */ /* 0x100fe2000801087a */
[----:B------:R-:W-:Y:S01]  /*79b0*/  MUFU.EX2 R119, R119 ;  /* 0x0000007700777308 */ /* 0x000fe20000000800 */
[--C-:B------:R-:W-:Y:S01]  /*79c0*/  FFMA.FTZ R138, R145, UR4, -R122.reuse ;  /* 0x00000004918a7c23 */ /* 0x100fe2000801087a */
[----:B--2---:R-:W-:Y:S01]  /*79d0*/  F2FP.F16.F32.PACK_AB R40, R120, R125 ;  /* 0x0000007d7828723e */ /* 0x004fe200000000ff */
[--C-:B------:R-:W-:Y:S01]  /*79e0*/  FFMA.FTZ R136, R136, UR4, -R121.reuse ;  /* 0x0000000488887c23 */ /* 0x100fe20008010879 */
[----:B------:R-:W2:Y:S01]  /*79f0*/  MUFU.EX2 R116, R116 ;  /* 0x0000007400747308 */ /* 0x000ea20000000800 */
[--C-:B------:R-:W-:Y:S01]  /*7a00*/  FFMA.FTZ R147, R144, UR4, -R121.reuse ;  /* 0x0000000490937c23 */ /* 0x100fe20008010879 */
[--C-:B------:R-:W-:Y:S01]  /*7a10*/  FFMA.FTZ R142, R142, UR4, -R121.reuse ;  /* 0x000000048e8e7c23 */ /* 0x100fe20008010879 */
[--C-:B------:R-:W-:Y:S01]  /*7a20*/  FFMA.FTZ R157, R157, UR4, -R122.reuse ;  /* 0x000000049d9d7c23 */ /* 0x100fe2000801087a */
[----:B------:R-:W-:Y:S01]  /*7a30*/  MUFU.EX2 R117, R117 ;  /* 0x0000007500757308 */ /* 0x000fe20000000800 */
[--C-:B------:R-:W-:Y:S01]  /*7a40*/  FFMA.FTZ R144, R151, UR4, -R122.reuse ;  /* 0x0000000497907c23 */ /* 0x100fe2000801087a */
[----:B---3--:R-:W-:Y:S01]  /*7a50*/  F2FP.F16.F32.PACK_AB R42, R118, R123 ;  /* 0x0000007b762a723e */ /* 0x008fe200000000ff */
        /* <DEDUP_REMOVED lines=17> */
[----:B------:R-:W-:Y:S01]  /*7b70*/  MUFU.EX2 R130, R130 ;  /* 0x0000008200827308 */ /* 0x000fe20000000800 */
[--C-:B------:R-:W-:Y:S01]  /*7b80*/  FFMA.FTZ R184, R184, UR4, -R121.reuse ;  /* 0x00000004b8b87c23 */ /* 0x100fe20008010879 */
[--C-:B------:R-:W-:Y:S01]  /*7b90*/  FFMA.FTZ R186, R186, UR4, -R121.reuse ;  /* 0x00000004baba7c23 */ /* 0x100fe20008010879 */
[--C-:B------:R-:W-:Y:S01]  /*7ba0*/  FFMA.FTZ R181, R181, UR4, -R122.reuse ;  /* 0x00000004b5b57c23 */ /* 0x100fe2000801087a */
[----:B------:R-:W-:Y:S01]  /*7bb0*/  MUFU.EX2 R129, R129 ;  /* 0x0000008100817308 */ /* 0x000fe20000000800 */
[C---:B------:R-:W-:Y:S01]  /*7bc0*/  HMMA.16816.F32 R24, R40.reuse, R20, RZ ;  /* 0x000000142818723c */ /* 0x040fe200000018ff */
[--C-:B------:R-:W-:Y:S01]  /*7bd0*/  FFMA.FTZ R202, R175, UR4, -R122.reuse ;  /* 0x00000004afca7c23 */ /* 0x100fe2000801087a */
[--C-:B------:R-:W-:Y:S01]  /*7be0*/  FFMA.FTZ R160, R160, UR4, -R121.reuse ;  /* 0x00000004a0a07c23 */ /* 0x100fe20008010879 */
[----:B------:R-:W3:Y:S01]  /*7bf0*/  MUFU.EX2 R128, R128 ;  /* 0x0000008000807308 */ /* 0x000ee20000000800 */
[--C-:B------:R-:W-:Y:S01]  /*7c00*/  FFMA.FTZ R135, R135, UR4, -R122.reuse ;  /* 0x0000000487877c23 */ /* 0x100fe2000801087a */
[--C-:B------:R-:W-:Y:S01]  /*7c10*/  FFMA.FTZ R141, R141, UR4, -R122.reuse ;  /* 0x000000048d8d7c23 */ /* 0x100fe2000801087a */
[--C-:B------:R-:W-:Y:S01]  /*7c20*/  FFMA.FTZ R137, R137, UR4, -R122.reuse ;  /* 0x0000000489897c23 */ /* 0x100fe2000801087a */
[----:B------:R-:W-:Y:S01]  /*7c30*/  MUFU.EX2 R127, R127 ;  /* 0x0000007f007f7308 */ /* 0x000fe20000000800 */
[C---:B------:R-:W-:Y:S01]  /*7c40*/  HMMA.16816.F32 R20, R40.reuse, R22, RZ ;  /* 0x000000162814723c */ /* 0x040fe200000018ff */
[--C-:B------:R-:W-:Y:S01]  /*7c50*/  FFMA.FTZ R72, R72, UR4, -R122.reuse ;  /* 0x0000000448487c23 */ /* 0x100fe2000801087a */
[--C-:B------:R-:W-:Y:S01]  /*7c60*/  FFMA.FTZ R73, R73, UR4, -R122.reuse ;  /* 0x0000000449497c23 */ /* 0x100fe2000801087a */
[----:B------:R-:W4:Y:S01]  /*7c70*/  MUFU.EX2 R126, R126 ;  /* 0x0000007e007e7308 */ /* 0x000f220000000800 */
[--C-:B------:R-:W-:Y:S01]  /*7c80*/  FFMA.FTZ R68, R68, UR4, -R122.reuse ;  /* 0x0000000444447c23 */ /* 0x100fe2000801087a */
[--C-:B------:R-:W-:Y:S01]  /*7c90*/  FFMA.FTZ R69, R69, UR4, -R122.reuse ;  /* 0x0000000445457c23 */ /* 0x100fe2000801087a */
[--C-:B------:R-:W-:Y:S01]  /*7ca0*/  FFMA.FTZ R74, R74, UR4, -R121.reuse ;  /* 0x000000044a4a7c23 */ /* 0x100fe20008010879 */
[----:B------:R5:W-:Y:S01]  /*7cb0*/  MUFU.EX2 R143, R149 ;  /* 0x00000095008f7308 */ /* 0x000be20000000800 */
        /* <DEDUP_REMOVED lines=8> */
[C---:B-1----:R-:W-:Y:S01]  /*7d40*/  HMMA.16816.F32 R8, R40.reuse, R4, RZ ;  /* 0x000000042808723c */ /* 0x042fe200000018ff */
[--C-:B------:R-:W-:Y:S01]  /*7d50*/  FFMA.FTZ R60, R60, UR4, -R122.reuse ;  /* 0x000000043c3c7c23 */ /* 0x100fe2000801087a */
[--C-:B------:R-:W-:Y:S01]  /*7d60*/  FFMA.FTZ R61, R61, UR4, -R122.reuse ;  /* 0x000000043d3d7c23 */ /* 0x100fe2000801087a */
[----:B------:R-:W1:Y:S01]  /*7d70*/  MUFU.EX2 R138, R138 ;  /* 0x0000008a008a7308 */ /* 0x000e620000000800 */
[--C-:B------:R-:W-:Y:S01]  /*7d80*/  FFMA.FTZ R66, R66, UR4, -R121.reuse ;  /* 0x0000000442427c23 */ /* 0x100fe20008010879 */
[--C-:B-----5:R-:W-:Y:S01]  /*7d90*/  FFMA.FTZ R149, R140, UR4, -R121.reuse ;  /* 0x000000048c957c23 */ /* 0x120fe20008010879 */
[--C-:B------:R-:W-:Y:S01]  /*7da0*/  FFMA.FTZ R67, R67, UR4, -R121.reuse ;  /* 0x0000000443437c23 */ /* 0x100fe20008010879 */
[----:B------:R-:W-:Y:S01]  /*7db0*/  MUFU.EX2 R136, R136 ;  /* 0x0000008800887308 */ /* 0x000fe20000000800 */
[C---:B------:R-:W-:Y:S01]  /*7dc0*/  HMMA.16816.F32 R12, R40.reuse, R14, RZ ;  /* 0x0000000e280c723c */ /* 0x040fe200000018ff */
[--C-:B------:R-:W-:Y:S01]  /*7dd0*/  FFMA.FTZ R62, R62, UR4, -R121.reuse ;  /* 0x000000043e3e7c23 */ /* 0x100fe20008010879 */
[--C-:B------:R-:W-:Y:S01]  /*7de0*/  FFMA.FTZ R63, R63, UR4, -R121.reuse ;  /* 0x000000043f3f7c23 */ /* 0x100fe20008010879 */
[----:B------:R-:W5:Y:S01]  /*7df0*/  MUFU.EX2 R147, R147 ;  /* 0x0000009300937308 */ /* 0x000f620000000800 */
[--C-:B------:R-:W-:Y:S01]  /*7e00*/  FFMA.FTZ R76, R76, UR4, -R122.reuse ;  /* 0x000000044c4c7c23 */ /* 0x100fe2000801087a */
[--C-:B--2---:R-:W-:Y:S01]  /*7e10*/  FFMA.FTZ R194, R163, UR4, -R122.reuse ;  /* 0x00000004a3c27c23 */ /* 0x104fe2000801087a */
[--C-:B------:R-:W-:Y:S01]  /*7e20*/  FFMA.FTZ R163, R166, UR4, -R121.reuse ;  /* 0x00000004a6a37c23 */ /* 0x100fe20008010879 */
[----:B------:R2:W-:Y:S01]  /*7e30*/  MUFU.EX2 R140, R142 ;  /* 0x0000008e008c7308 */ /* 0x0005e20000000800 */
[C---:B------:R-:W-:Y:S01]  /*7e40*/  HMMA.16816.F32 R4, R40.reuse, R6, RZ ;  /* 0x000000062804723c */ /* 0x040fe200000018ff */
[--C-:B------:R-:W-:Y:S01]  /*7e50*/  FFMA.FTZ R166, R167, UR4, -R122.reuse ;  /* 0x00000004a7a67c23 */ /* 0x100fe2000801087a */
[--C-:B------:R-:W-:Y:S01]  /*7e60*/  FFMA.FTZ R77, R77, UR4, -R122.reuse ;  /* 0x000000044d4d7c23 */ /* 0x100fe2000801087a */
[----:B------:R-:W5:Y:S01]  /*7e70*/  MUFU.EX2 R149, R149 ;  /* 0x0000009500957308 */ /* 0x000f620000000800 */
[--C-:B------:R-:W-:Y:S01]  /*7e80*/  FFMA.FTZ R84, R84, UR4, -R122.reuse ;  /* 0x0000000454547c23 */ /* 0x100fe2000801087a */
[----:B------:R-:W-:Y:S01]  /*7e90*/  FFMA.FTZ R85, R85, UR4, -R122 ;  /* 0x0000000455557c23 */ /* 0x000fe2000801087a */
[--C-:B------:R-:W-:Y:S01]  /*7ea0*/  FFMA.FTZ R80, R80, UR4, -R121.reuse ;  /* 0x0000000450507c23 */ /* 0x100fe20008010879 */
[----:B------:R1:W-:Y:S01]  /*7eb0*/  MUFU.EX2 R151, R157 ;  /* 0x0000009d00977308 */ /* 0x0003e20000000800 */
[C---:B------:R-:W-:Y:S01]  /*7ec0*/  HMMA.16816.F32 R44, R40.reuse, R32, RZ ;  /* 0x00000020282c723c */ /* 0x040fe200000018ff */
[----:B------:R-:W-:Y:S01]  /*7ed0*/  F2FP.F16.F32.PACK_AB R32, R132, R133 ;  /* 0x000000858420723e */ /* 0x000fe200000000ff */
[----:B------:R-:W-:Y:S01]  /*7ee0*/  FADD.FTZ R120, R125, R120 ;  /* 0x000000787d787221 */ /* 0x000fe20000010000 */
[----:B---3--:R-:W-:Y:S01]  /*7ef0*/  F2FP.F16.F32.PACK_AB R33, R128, R129 ;  /* 0x000000818021723e */ /* 0x008fe200000000ff */
[----:B------:R-:W3:Y:S01]  /*7f00*/  MUFU.EX2 R144, R144 ;  /* 0x0000009000907308 */ /* 0x000ee20000000800 */
[--C-:B--2---:R-:W-:Y:S01]  /*7f10*/  FFMA.FTZ R142, R153, UR4, -R122.reuse ;  /* 0x00000004998e7c23 */ /* 0x104fe2000801087a */
[--C-:B------:R-:W-:Y:S01]  /*7f20*/  FFMA.FTZ R153, R154, UR4, -R121.reuse ;  /* 0x000000049a997c23 */ /* 0x100fe20008010879 */
[----:B------:R-:W-:Y:S01]  /*7f30*/  FFMA.FTZ R154, R161, UR4, -R122 ;  /* 0x00000004a19a7c23 */ /* 0x000fe2000801087a */
[----:B------:R-:W-:Y:S01]  /*7f40*/  HMMA.16816.F32 R40, R40, R34, RZ ;  /* 0x000000222828723c */ /* 0x000fe200000018ff */
[----:B------:R-:W-:Y:S01]  /*7f50*/  F2FP.F16.F32.PACK_AB R34, R130, R131 ;  /* 0x000000838222723e */ /* 0x000fe200000000ff */
[----:B------:R-:W-:Y:S01]  /*7f60*/  MUFU.EX2 R155, R155 ;  /* 0x0000009b009b7308 */ /* 0x000fe20000000800 */
[----:B----4-:R-:W-:Y:S01]  /*7f70*/  F2FP.F16.F32.PACK_AB R35, R126, R127 ;  /* 0x0000007f7e23723e */ /* 0x010fe200000000ff */
[----:B------:R-:W-:Y:S01]  /*7f80*/  FADD.FTZ R116, R119, R116 ;  /* 0x0000007477747221 */ /* 0x000fe20000010000 */
[----:B-1----:R-:W-:Y:S01]  /*7f90*/  FFMA.FTZ R157, R150, UR4, -R121 ;  /* 0x00000004969d7c23 */ /* 0x002fe20008010879 */
[----:B------:R-:W1:Y:S01]  /*7fa0*/  MUFU.EX2 R142, R142 ;  /* 0x0000008e008e7308 */ /* 0x000e620000000800 */
[----:B------:R-:W-:Y:S01]  /*7fb0*/  FFMA.FTZ R150, R159, UR4, -R122 ;  /* 0x000000049f967c23 */ /* 0x000fe2000801087a */
[----:B------:R-:W-:Y:S01]  /*7fc0*/  FADD.FTZ R123, R123, R120 ;  /* 0x000000787b7b7221 */ /* 0x000fe20000010000 */
[----:B------:R-:W-:Y:S01]  /*7fd0*/  FADD.FTZ R117, R117, R116 ;  /* 0x0000007475757221 */ /* 0x000fe20000010000 */
[C---:B------:R-:W-:Y:S01]  /*7fe0*/  HMMA.16816.F32 R24, R32.reuse, R28, R24 ;  /* 0x0000001c2018723c */ /* 0x040fe20000001818 */
[----:B------:R-:W-:Y:S01]  /*7ff0*/  MUFU.EX2 R153, R153 ;  /* 0x0000009900997308 */ /* 0x000fe20000000800 */
[----:B------:R-:W-:Y:S01]  /*8000*/  FADD.FTZ R118, R118, R123 ;  /* 0x0000007b76767221 */ /* 0x000fe20000010000 */
[----:B------:R-:W-:Y:S01]  /*8010*/  FADD.FTZ R114, R114, R117 ;  /* 0x0000007572727221 */ /* 0x000fe20000010000 */
[----:B------:R-:W-:Y:S01]  /*8020*/  FFMA.FTZ R93, R93, UR4, -R122 ;  /* 0x000000045d5d7c23 */ /* 0x000fe2000801087a */
[----:B------:R-:W-:Y:S01]  /*8030*/  MUFU.EX2 R157, R157 ;  /* 0x0000009d009d7308 */ /* 0x000fe20000000800 */
[----:B------:R-:W-:Y:S01]  /*8040*/  FADD.FTZ R133, R133, R118 ;  /* 0x0000007685857221 */ /* 0x000fe20000010000 */
[----:B------:R-:W-:Y:S01]  /*8050*/  FADD.FTZ R129, R129, R114 ;  /* 0x0000007281817221 */ /* 0x000fe20000010000 */
[C---:B------:R-:W-:Y:S01]  /*8060*/  HMMA.16816.F32 R20, R32.reuse, R30, R20 ;  /* 0x0000001e2014723c */ /* 0x040fe20000001814 */
[----:B------:R-:W2:Y:S01]  /*8070*/  LDSM.16.MT88.4 R28, [R113+0xb000] ;  /* 0x00b00000711c783b */ /* 0x000ea20000004200 */
[----:B------:R4:W-:Y:S01]  /*8080*/  MUFU.EX2 R159, R165 ;  /* 0x000000a5009f7308 */ /* 0x0009e20000000800 */
[----:B------:R-:W-:Y:S01]  /*8090*/  FADD.FTZ R132, R132, R133 ;  /* 0x0000008584847221 */ /* 0x000fe20000010000 */
[----:B------:R-:W-:Y:S01]  /*80a0*/  FADD.FTZ R128, R128, R129 ;  /* 0x0000008180807221 */ /* 0x000fe20000010000 */
[----:B------:R-:W-:Y:S01]  /*80b0*/  FFMA.FTZ R94, R94, UR4, -R121 ;  /* 0x000000045e5e7c23 */ /* 0x000fe20008010879 */
[----:B------:R-:W-:Y:S01]  /*80c0*/  MUFU.EX2 R150, R150 ;  /* 0x0000009600967308 */ /* 0x000fe20000000800 */
[----:B------:R-:W-:Y:S01]  /*80d0*/  FADD.FTZ R131, R131, R132 ;  /* 0x0000008483837221 */ /* 0x000fe20000010000 */
[C---:B------:R-:W-:Y:S01]  /*80e0*/  HMMA.16816.F32 R16, R32.reuse, R52, R16 ;  /* 0x000000342010723c */ /* 0x040fe20000001810 */
[----:B------:R-:W-:Y:S01]  /*80f0*/  FADD.FTZ R127, R127, R128 ;  /* 0x000000807f7f7221 */ /* 0x000fe20000010000 */
[----:B------:R5:W-:Y:S01]  /*8100*/  MUFU.EX2 R161, R194 ;  /* 0x000000c200a17308 */ /* 0x000be20000000800 */
[----:B------:R-:W-:Y:S01]  /*8110*/  FADD.FTZ R130, R130, R131 ;  /* 0x0000008382827221 */ /* 0x000fe20000010000 */
[----:B------:R-:W-:Y:S01]  /*8120*/  FFMA.FTZ R247, R107, UR4, -R122 ;  /* 0x000000046bf77c23 */ /* 0x000fe2000801087a */
[----:B------:R-:W-:Y:S01]  /*8130*/  FADD.FTZ R127, R126, R127 ;  /* 0x0000007f7e7f7221 */ /* 0x000fe20000010000 */
[----:B------:R-:W-:Y:S01]  /*8140*/  MUFU.EX2 R154, R154 ;  /* 0x0000009a009a7308 */ /* 0x000fe20000000800 */
[--C-:B------:R-:W-:Y:S01]  /*8150*/  FFMA.FTZ R244, R124, UR4, -R121.reuse ;  /* 0x000000047cf47c23 */ /* 0x100fe20008010879 */
[----:B------:R-:W-:Y:S01]  /*8160*/  HMMA.16816.F32 R12, R32, R54, R12 ;  /* 0x00000036200c723c */ /* 0x000fe2000000180c */
[----:B------:R-:W3:Y:S01]  /*8170*/  LDSM.16.MT88.4 R52, [R111+0xb000] ;  /* 0x00b000006f34783b */ /* 0x000ee20000004200 */
[--C-:B----4-:R-:W-:Y:S01]  /*8180*/  FFMA.FTZ R165, R156, UR4, -R121.reuse ;  /* 0x000000049ca57c23 */ /* 0x110fe20008010879 */
[----:B------:R-:W-:Y:S01]  /*8190*/  MUFU.EX2 R152, R152 ;  /* 0x0000009800987308 */ /* 0x000fe20000000800 */
[--C-:B------:R-:W-:Y:S01]  /*81a0*/  FFMA.FTZ R109, R109, UR4, -R121.reuse ;  /* 0x000000046d6d7c23 */ /* 0x100fe20008010879 */
[----:B------:R-:W-:-:S02]  /*81b0*/  FFMA.FTZ R112, R112, UR4, -R121 ;  /* 0x0000000470707c23 */ /* 0x000fc40008010879 */
[----:B------:R-:W-:Y:S01]  /*81c0*/  MUFU.EX2 R163, R163 ;  /* 0x000000a300a37308 */ /* 0x000fe20000000800 */
[----:B------:R-:W-:Y:S01]  /*81d0*/  HMMA.16816.F32 R44, R32, R36, R44 ;  /* 0x00000024202c723c */ /* 0x000fe2000000182c */
[----:B-----5:R-:W-:Y:S01]  /*81e0*/  FFMA.FTZ R194, R187, UR4, -R122 ;  /* 0x00000004bbc27c23 */ /* 0x020fe2000801087a */
[--C-:B------:R-:W-:Y:S01]  /*81f0*/  FFMA.FTZ R187, R200, UR4, -R121.reuse ;  /* 0x00000004c8bb7c23 */ /* 0x100fe20008010879 */
[----:B------:R4:W-:Y:S01]  /*8200*/  MUFU.EX2 R156, R164 ;  /* 0x000000a4009c7308 */ /* 0x0009e20000000800 */
[----:B------:R-:W-:-:S03]  /*8210*/  FFMA.FTZ R200, R162, UR4, -R121 ;  /* 0x00000004a2c87c23 */ /* 0x000fc60008010879 */
[----:B------:R-:W-:Y:S01]  /*8220*/  MUFU.EX2 R165, R165 ;  /* 0x000000a500a57308 */ /* 0x000fe20000000800 */
[C---:B------:R-:W-:Y:S01]  /*8230*/  HMMA.16816.F32 R40, R32.reuse, R38, R40 ;  /* 0x000000262028723c */ /* 0x040fe20000001828 */
[----:B------:R-:W5:Y:S02]  /*8240*/  LDSM.16.MT88.4 R36, [R104+0xb000] ;  /* 0x00b000006824783b */ /* 0x000f640000004200 */
[----:B------:R1:W-:Y:S04]  /*8250*/  MUFU.EX2 R167, R173 ;  /* 0x000000ad00a77308 */ /* 0x0003e80000000800 */
[----:B------:R-:W-:Y:S01]  /*8260*/  MUFU.EX2 R166, R166 ;  /* 0x000000a600a67308 */ /* 0x000fe20000000800 */
[----:B------:R-:W-:Y:S01]  /*8270*/  HMMA.16816.F32 R8, R32, R56, R8 ;  /* 0x000000382008723c */ /* 0x000fe20000001808 */
[--C-:B----4-:R-:W-:Y:S01]  /*8280*/  FFMA.FTZ R164, R169, UR4, -R122.reuse ;  /* 0x00000004a9a47c23 */ /* 0x110fe2000801087a */
[--C-:B------:R-:W-:Y:S01]  /*8290*/  FFMA.FTZ R169, R168, UR4, -R121.reuse ;  /* 0x00000004a8a97c23 */ /* 0x100fe20008010879 */
[----:B------:R-:W-:Y:S01]  /*82a0*/  FFMA.FTZ R168, R174, UR4, -R121 ;  /* 0x00000004aea87c23 */ /* 0x000fe20008010879 */
[----:B------:R-:W-:Y:S01]  /*82b0*/  MUFU.EX2 R171, R171 ;  /* 0x000000ab00ab7308 */ /* 0x000fe20000000800 */
[----:B------:R-:W-:-:S03]  /*82c0*/  FFMA.FTZ R174, R183, UR4, -R122 ;  /* 0x00000004b7ae7c23 */ /* 0x000fc6000801087a */
[----:B------:R-:W-:Y:S01]  /*82d0*/  HMMA.16816.F32 R4, R32, R58, R4 ;  /* 0x0000003a2004723c */ /* 0x000fe20000001804 */
[----:B------:R-:W-:Y:S01]  /*82e0*/  F2FP.F16.F32.PACK_AB R32, R134, R143 ;  /* 0x0000008f8620723e */ /* 0x000fe200000000ff */
[----:B------:R-:W-:Y:S01]  /*82f0*/  LDSM.16.MT88.4 R56, [R111+0xb800] ;  /* 0x00b800006f38783b */ /* 0x000fe20000004200 */
[----:B------:R-:W-:Y:S01]  /*8300*/  F2FP.F16.F32.PACK_AB R34, R138, R145 ;  /* 0x000000918a22723e */ /* 0x000fe200000000ff */
[----:B-1----:R-:W-:Y:S01]  /*8310*/  FFMA.FTZ R173, R178, UR4, -R121 ;  /* 0x00000004b2ad7c23 */ /* 0x002fe20008010879 */
[----:B------:R-:W-:Y:S01]  /*8320*/  F2FP.F16.F32.PACK_AB R33, R147, R136 ;  /* 0x000000889321723e */ /* 0x000fe200000000ff */
[----:B------:R-:W-:Y:S01]  /*8330*/  MUFU.EX2 R164, R164 ;  /* 0x000000a400a47308 */ /* 0x000fe20000000800 */
[----:B------:R-:W-:Y:S01]  /*8340*/  F2FP.F16.F32.PACK_AB R35, R149, R140 ;  /* 0x0000008c9523723e */ /* 0x000fe200000000ff */
[----:B------:R-:W-:Y:S01]  /*8350*/  FFMA.FTZ R178, R185, UR4, -R122 ;  /* 0x00000004b9b27c23 */ /* 0x000fe2000801087a */
[----:B------:R-:W-:Y:S01]  /*8360*/  FADD.FTZ R143, R143, R130 ;  /* 0x000000828f8f7221 */ /* 0x000fe20000010000 */
[----:B------:R-:W-:Y:S01]  /*8370*/  MUFU.EX2 R170, R170 ;  /* 0x000000aa00aa7308 */ /* 0x000fe20000000800 */
[----:B------:R-:W-:-:S02]  /*8380*/  FADD.FTZ R136, R136, R127 ;  /* 0x0000007f88887221 */ /* 0x000fc40000010000 */
[----:B------:R-:W-:Y:S01]  /*8390*/  FADD.FTZ R134, R134, R143 ;  /* 0x0000008f86867221 */ /* 0x000fe20000010000 */
[C---:B--2---:R-:W-:Y:S01]  /*83a0*/  HMMA.16816.F32 R16, R32.reuse, R28, R16 ;  /* 0x0000001c2010723c */ /* 0x044fe20000001810 */
[----:B------:R-:W-:Y:S01]  /*83b0*/  MUFU.EX2 R169, R169 ;  /* 0x000000a900a97308 */ /* 0x000fe20000000800 */
[----:B------:R-:W-:Y:S01]  /*83c0*/  FADD.FTZ R147, R147, R136 ;  /* 0x0000008893937221 */ /* 0x000fe20000010000 */
[----:B------:R-:W-:Y:S02]  /*83d0*/  FADD.FTZ R145, R145, R134 ;  /* 0x0000008691917221 */ /* 0x000fe40000010000 */
[----:B------:R-:W-:Y:S01]  /*83e0*/  MUFU.EX2 R168, R168 ;  /* 0x000000a800a87308 */ /* 0x000fe20000000800 */
[----:B------:R-:W-:Y:S01]  /*83f0*/  FADD.FTZ R140, R140, R147 ;  /* 0x000000938c8c7221 */ /* 0x000fe20000010000 */
[----:B------:R-:W-:Y:S01]  /*8400*/  FADD.FTZ R138, R138, R145 ;  /* 0x000000918a8a7221 */ /* 0x000fe20000010000 */
[----:B------:R-:W-:Y:S01]  /*8410*/  HMMA.16816.F32 R12, R32, R30, R12 ;  /* 0x0000001e200c723c */ /* 0x000fe2000000180c */
[----:B------:R-:W1:Y:S01]  /*8420*/  LDSM.16.MT88.4 R28, [R115+0xb800] ;  /* 0x00b80000731c783b */ /* 0x000e620000004200 */
[----:B------:R-:W-:Y:S01]  /*8430*/  MUFU.EX2 R173, R173 ;  /* 0x000000ad00ad7308 */ /* 0x000fe20000000800 */
[----:B------:R-:W-:-:S03]  /*8440*/  FADD.FTZ R140, R149, R140 ;  /* 0x0000008c958c7221 */ /* 0x000fc60000010000 */
[----:B------:R2:W-:Y:S02]  /*8450*/  MUFU.EX2 R183, R195 ;  /* 0x000000c300b77308 */ /* 0x0005e40000000800 */
[C---:B------:R-:W-:Y:S02]  /*8460*/  HMMA.16816.F32 R24, R32.reuse, R48, R24 ;  /* 0x000000302018723c */ /* 0x040fe40000001818 */
[----:B------:R-:W-:Y:S04]  /*8470*/  MUFU.EX2 R174, R174 ;  /* 0x000000ae00ae7308 */ /* 0x000fe80000000800 */
[----:B------:R4:W-:Y:S02]  /*8480*/  MUFU.EX2 R185, R194 ;  /* 0x000000c200b97308 */ /* 0x0009e40000000800 */
[----:B------:R-:W-:Y:S01]  /*8490*/  HMMA.16816.F32 R20, R32, R50, R20 ;  /* 0x000000322014723c */ /* 0x000fe20000001814 */
[----:B------:R-:W1:Y:S01]  /*84a0*/  LDSM.16.MT88.4 R48, [R113+0xb800] ;  /* 0x00b800007130783b */ /* 0x000e620000004200 */
[----:B------:R-:W-:Y:S01]  /*84b0*/  MUFU.EX2 R178, R178 ;  /* 0x000000b200b27308 */ /* 0x000fe20000000800 */
[----:B--2---:R-:W-:-:S03]  /*84c0*/  FFMA.FTZ R195, R180, UR4, -R121 ;  /* 0x00000004b4c37c23 */ /* 0x004fc60008010879 */
[----:B------:R-:W-:Y:S02]  /*84d0*/  MUFU.EX2 R176, R176 ;  /* 0x000000b000b07308 */ /* 0x000fe40000000800 */
[C---:B---3--:R-:W-:Y:S01]  /*84e0*/  HMMA.16816.F32 R8, R32.reuse, R52, R8 ;  /* 0x000000342008723c */ /* 0x048fe20000001808 */
[--C-:B------:R-:W-:Y:S01]  /*84f0*/  FFMA.FTZ R52, R146, UR4, -R121.reuse ;  /* 0x0000000492347c23 */ /* 0x100fe20008010879 */
[--C-:B------:R-:W-:Y:S01]  /*8500*/  FFMA.FTZ R146, R148, UR4, -R121.reuse ;  /* 0x0000000494927c23 */ /* 0x100fe20008010879 */
[----:B------:R-:W-:Y:S01]  /*8510*/  MUFU.EX2 R187, R187 ;  /* 0x000000bb00bb7308 */ /* 0x000fe20000000800 */
[--C-:B----4-:R-:W-:Y:S01]  /*8520*/  FFMA.FTZ R194, R203, UR4, -R122.reuse ;  /* 0x00000004cbc27c23 */ /* 0x110fe2000801087a */
[--C-:B------:R-:W-:Y:S01]  /*8530*/  FFMA.FTZ R203, R196, UR4, -R121.reuse ;  /* 0x00000004c4cb7c23 */ /* 0x100fe20008010879 */
[----:B------:R-:W-:Y:S01]  /*8540*/  FFMA.FTZ R196, R177, UR4, -R122 ;  /* 0x00000004b1c47c23 */ /* 0x000fe2000801087a */
[----:B------:R2:W3:Y:S01]  /*8550*/  MUFU.EX2 R148, R52 ;  /* 0x0000003400947308 */ /* 0x0004e20000000800 */
[----:B-----5:R-:W-:Y:S01]  /*8560*/  HMMA.16816.F32 R44, R32, R36, R44 ;  /* 0x00000024202c723c */ /* 0x020fe2000000182c */
[----:B------:R-:W-:-:S02]  /*8570*/  FFMA.FTZ R177, R172, UR4, -R121 ;  /* 0x00000004acb17c23 */ /* 0x000fc40008010879 */
[----:B------:R-:W4:Y:S04]  /*8580*/  MUFU.EX2 R146, R146 ;  /* 0x0000009200927308 */ /* 0x000f280000000800 */
[----:B------:R5:W-:Y:S01]  /*8590*/  MUFU.EX2 R180, R198 ;  /* 0x000000c600b47308 */ /* 0x000be20000000800 */
[C---:B------:R-:W-:Y:S01]  /*85a0*/  HMMA.16816.F32 R40, R32.reuse, R38, R40 ;  /* 0x000000262028723c */ /* 0x040fe20000001828 */
[----:B------:R-:W1:Y:S02]  /*85b0*/  LDSM.16.MT88.4 R36, [R104+0xb800] ;  /* 0x00b800006824783b */ /* 0x000e640000004200 */
[----:B------:R-:W1:Y:S04]  /*85c0*/  MUFU.EX2 R195, R195 ;  /* 0x000000c300c37308 */ /* 0x000e680000000800 */
[----:B------:R-:W-:Y:S01]  /*85d0*/  MUFU.EX2 R194, R194 ;  /* 0x000000c200c27308 */ /* 0x000fe20000000800 */
[----:B------:R-:W-:Y:S01]  /*85e0*/  HMMA.16816.F32 R4, R32, R54, R4 ;  /* 0x000000362004723c */ /* 0x000fe20000001804 */
[----:B------:R-:W-:Y:S01]  /*85f0*/  F2FP.F16.F32.PACK_AB R32, R144, R151 ;  /* 0x000000979020723e */ /* 0x000fe200000000ff */
[----:B--2---:R-:W-:Y:S01]  /*8600*/  LDSM.16.MT88.4 R52, [R115+0xc000] ;  /* 0x00c000007334783b */ /* 0x004fe20000004200 */
[----:B------:R-:W-:Y:S01]  /*8610*/  F2FP.F16.F32.PACK_AB R34, R155, R142 ;  /* 0x0000008e9b22723e */ /* 0x000fe200000000ff */
[----:B------:R-:W-:Y:S01]  /*8620*/  MUFU.EX2 R199, R199 ;  /* 0x000000c700c77308 */ /* 0x000fe20000000800 */
[----:B---3--:R-:W-:Y:S01]  /*8630*/  F2FP.F16.F32.PACK_AB R33, R148, R153 ;  /* 0x000000999421723e */ /* 0x008fe200000000ff */
[----:B-----5:R-:W-:Y:S01]  /*8640*/  FFMA.FTZ R198, R197, UR4, -R122 ;  /* 0x00000004c5c67c23 */ /* 0x020fe2000801087a */
[----:B----4-:R-:W-:Y:S01]  /*8650*/  F2FP.F16.F32.PACK_AB R35, R157, R146 ;  /* 0x000000929d23723e */ /* 0x010fe200000000ff */
[----:B------:R-:W-:Y:S01]  /*8660*/  MUFU.EX2 R184, R184 ;  /* 0x000000b800b87308 */ /* 0x000fe20000000800 */
[----:B------:R-:W-:Y:S01]  /*8670*/  FADD.FTZ R151, R151, R138 ;  /* 0x0000008a97977221 */ /* 0x000fe20000010000 */
[----:B------:R-:W-:-:S02]  /*8680*/  FADD.FTZ R153, R153, R140 ;  /* 0x0000008c99997221 */ /* 0x000fc40000010000 */
[----:B------:R-:W-:Y:S01]  /*8690*/  MUFU.EX2 R198, R198 ;  /* 0x000000c600c67308 */ /* 0x000fe20000000800 */
[----:B------:R-:W-:Y:S01]  /*86a0*/  FADD.FTZ R151, R144, R151 ;  /* 0x0000009790977221 */ /* 0x000fe20000010000 */
[C---:B-1----:R-:W-:Y:S01]  /*86b0*/  HMMA.16816.F32 R24, R32.reuse, R28, R24 ;  /* 0x0000001c2018723c */ /* 0x042fe20000001818 */
[----:B------:R-:W-:Y:S01]  /*86c0*/  FADD.FTZ R153, R148, R153 ;  /* 0x0000009994997221 */ /* 0x000fe20000010000 */
[----:B------:R-:W-:Y:S01]  /*86d0*/  MUFU.EX2 R203, R203 ;  /* 0x000000cb00cb7308 */ /* 0x000fe20000000800 */
[----:B------:R-:W-:Y:S02]  /*86e0*/  FADD.FTZ R142, R142, R151 ;  /* 0x000000978e8e7221 */ /* 0x000fe40000010000 */
[----:B------:R-:W-:Y:S01]  /*86f0*/  FADD.FTZ R146, R146, R153 ;  /* 0x0000009992927221 */ /* 0x000fe20000010000 */
[----:B------:R1:W-:Y:S01]  /*8700*/  MUFU.EX2 R175, R196 ;  /* 0x000000c400af7308 */ /* 0x0003e20000000800 */
[----:B------:R-:W-:Y:S01]  /*8710*/  FADD.FTZ R142, R155, R142 ;  /* 0x0000008e9b8e7221 */ /* 0x000fe20000010000 */
[----:B------:R-:W-:Y:S01]  /*8720*/  HMMA.16816.F32 R20, R32, R30, R20 ;  /* 0x0000001e2014723c */ /* 0x000fe20000001814 */
[----:B------:R-:W2:Y:S01]  /*8730*/  LDSM.16.MT88.4 R28, [R113+0xc000] ;  /* 0x00c00000711c783b */ /* 0x000ea20000004200 */
[----:B------:R-:W-:Y:S01]  /*8740*/  MUFU.EX2 R162, R202 ;  /* 0x000000ca00a27308 */ /* 0x000fe20000000800 */
[----:B------:R-:W-:-:S03]  /*8750*/  FADD.FTZ R157, R157, R146 ;  /* 0x000000929d9d7221 */ /* 0x000fc60000010000 */
[----:B------:R-:W-:Y:S02]  /*8760*/  MUFU.EX2 R172, R200 ;  /* 0x000000c800ac7308 */ /* 0x000fe40000000800 */
[----:B------:R-:W-:Y:S02]  /*8770*/  HMMA.16816.F32 R16, R32, R48, R16 ;  /* 0x000000302010723c */ /* 0x000fe40000001810 */
[----:B------:R-:W-:Y:S01]  /*8780*/  MUFU.EX2 R177, R177 ;  /* 0x000000b100b17308 */ /* 0x000fe20000000800 */
[----:B-1----:R-:W-:-:S03]  /*8790*/  FFMA.FTZ R196, R79, UR4, -R121 ;  /* 0x000000044fc47c23 */ /* 0x002fc60008010879 */
[----:B------:R-:W-:Y:S02]  /*87a0*/  MUFU.EX2 R135, R135 ;  /* 0x0000008700877308 */ /* 0x000fe40000000800 */
[C---:B------:R-:W-:Y:S01]  /*87b0*/  HMMA.16816.F32 R12, R32.reuse, R50, R12 ;  /* 0x00000032200c723c */ /* 0x040fe2000000180c */
[----:B------:R-:W1:Y:S01]  /*87c0*/  LDSM.16.MT88.4 R48, [R111+0xc000] ;  /* 0x00c000006f30783b */ /* 0x000e620000004200 */
[----:B------:R-:W-:Y:S04]  /*87d0*/  MUFU.EX2 R196, R196 ;  /* 0x000000c400c47308 */ /* 0x000fe80000000800 */
[----:B------:R-:W-:Y:S02]  /*87e0*/  MUFU.EX2 R72, R72 ;  /* 0x0000004800487308 */ /* 0x000fe40000000800 */
[C---:B------:R-:W-:Y:S02]  /*87f0*/  HMMA.16816.F32 R44, R32.reuse, R36, R44 ;  /* 0x00000024202c723c */ /* 0x040fe4000000182c */
[----:B------:R-:W-:Y:S04]  /*8800*/  MUFU.EX2 R73, R73 ;  /* 0x0000004900497308 */ /* 0x000fe80000000800 */
[----:B------:R-:W-:Y:S02]  /*8810*/  MUFU.EX2 R68, R68 ;  /* 0x0000004400447308 */ /* 0x000fe40000000800 */
[C---:B------:R-:W-:Y:S01]  /*8820*/  HMMA.16816.F32 R40, R32.reuse, R38, R40 ;  /* 0x000000262028723c */ /* 0x040fe20000001828 */
[----:B------:R-:W3:Y:S01]  /*8830*/  LDSM.16.MT88.4 R36, [R104+0xc000] ;  /* 0x00c000006824783b */ /* 0x000ee20000004200 */
[----:B------:R-:W-:Y:S04]  /*8840*/  MUFU.EX2 R69, R69 ;  /* 0x0000004500457308 */ /* 0x000fe80000000800 */
[----:B------:R-:W-:Y:S02]  /*8850*/  MUFU.EX2 R74, R74 ;  /* 0x0000004a004a7308 */ /* 0x000fe40000000800 */
[C---:B------:R-:W-:Y:S02]  /*8860*/  HMMA.16816.F32 R8, R32.reuse, R56, R8 ;  /* 0x000000382008723c */ /* 0x040fe40000001808 */
[----:B------:R-:W-:Y:S04]  /*8870*/  MUFU.EX2 R75, R75 ;  /* 0x0000004b004b7308 */ /* 0x000fe80000000800 */
[----:B------:R-:W-:Y:S02]  /*8880*/  MUFU.EX2 R70, R70 ;  /* 0x0000004600467308 */ /* 0x000fe40000000800 */
[----:B------:R-:W-:Y:S01]  /*8890*/  HMMA.16816.F32 R4, R32, R58, R4 ;  /* 0x0000003a2004723c */ /* 0x000fe20000001804 */
[----:B------:R-:W-:Y:S01]  /*88a0*/  F2FP.F16.F32.PACK_AB R32, R150, R159 ;  /* 0x0000009f9620723e */ /* 0x000fe200000000ff */
[----:B------:R-:W-:Y:S01]  /*88b0*/  LDSM.16.MT88.4 R56, [R111+0xc800] ;  /* 0x00c800006f38783b */ /* 0x000fe20000004200 */
[----:B------:R-:W-:Y:S01]  /*88c0*/  F2FP.F16.F32.PACK_AB R34, R154, R161 ;  /* 0x000000a19a22723e */ /* 0x000fe200000000ff */
[----:B------:R-:W-:Y:S01]  /*88d0*/  MUFU.EX2 R71, R71 ;  /* 0x0000004700477308 */ /* 0x000fe20000000800 */
[----:B------:R-:W-:Y:S01]  /*88e0*/  F2FP.F16.F32.PACK_AB R33, R163, R152 ;  /* 0x00000098a321723e */ /* 0x000fe200000000ff */
[----:B------:R-:W-:Y:S01]  /*88f0*/  FADD.FTZ R159, R159, R142 ;  /* 0x0000008e9f9f7221 */ /* 0x000fe20000010000 */
[----:B------:R-:W-:Y:S01]  /*8900*/  F2FP.F16.F32.PACK_AB R35, R165, R156 ;  /* 0x0000009ca523723e */ /* 0x000fe200000000ff */
[----:B------:R-:W-:Y:S01]  /*8910*/  MUFU.EX2 R64, R64 ;  /* 0x0000004000407308 */ /* 0x000fe20000000800 */
[----:B------:R-:W-:Y:S01]  /*8920*/  FADD.FTZ R152, R152, R157 ;  /* 0x0000009d98987221 */ /* 0x000fe20000010000 */
[----:B------:R-:W-:-:S02]  /*8930*/  FADD.FTZ R150, R150, R159 ;  /* 0x0000009f96967221 */ /* 0x000fc40000010000 */
[----:B------:R-:W-:Y:S01]  /*8940*/  MUFU.EX2 R65, R65 ;  /* 0x0000004100417308 */ /* 0x000fe20000000800 */
[----:B------:R-:W-:Y:S01]  /*8950*/  FADD.FTZ R163, R163, R152 ;  /* 0x00000098a3a37221 */ /* 0x000fe20000010000 */
[C---:B--2---:R-:W-:Y:S01]  /*8960*/  HMMA.16816.F32 R16, R32.reuse, R28, R16 ;  /* 0x0000001c2010723c */ /* 0x044fe20000001810 */
[----:B------:R-:W-:Y:S01]  /*8970*/  FADD.FTZ R161, R161, R150 ;  /* 0x00000096a1a17221 */ /* 0x000fe20000010000 */
[----:B------:R-:W-:Y:S01]  /*8980*/  MUFU.EX2 R60, R60 ;  /* 0x0000003c003c7308 */ /* 0x000fe20000000800 */
[----:B------:R-:W-:Y:S01]  /*8990*/  FADD.FTZ R156, R156, R163 ;  /* 0x000000a39c9c7221 */ /* 0x000fe20000010000 */
[----:B------:R-:W-:Y:S01]  /*89a0*/  LDSM.16.MT88.4 R148, [R111+0x11800] ;  /* 0x011800006f94783b */ /* 0x000fe20000004200 */
[----:B------:R-:W-:Y:S01]  /*89b0*/  FADD.FTZ R154, R154, R161 ;  /* 0x000000a19a9a7221 */ /* 0x000fe20000010000 */
[----:B------:R-:W-:Y:S01]  /*89c0*/  MUFU.EX2 R61, R61 ;  /* 0x0000003d003d7308 */ /* 0x000fe20000000800 */
[----:B------:R-:W-:Y:S01]  /*89d0*/  FADD.FTZ R165, R165, R156 ;  /* 0x0000009ca5a57221 */ /* 0x000fe20000010000 */
[C---:B------:R-:W-:Y:S01]  /*89e0*/  HMMA.16816.F32 R12, R32.reuse, R30, R12 ;  /* 0x0000001e200c723c */ /* 0x040fe2000000180c */
[----:B------:R-:W2:Y:S01]  /*89f0*/  LDSM.16.MT88.4 R28, [R115+0xc800] ;  /* 0x00c80000731c783b */ /* 0x000ea20000004200 */
[----:B------:R-:W-:Y:S04]  /*8a00*/  MUFU.EX2 R66, R66 ;  /* 0x0000004200427308 */ /* 0x000fe80000000800 */
[----:B------:R-:W-:Y:S02]  /*8a10*/  MUFU.EX2 R67, R67 ;  /* 0x0000004300437308 */ /* 0x000fe40000000800 */
[C---:B------:R-:W-:Y:S02]  /*8a20*/  HMMA.16816.F32 R24, R32.reuse, R52, R24 ;  /* 0x000000342018723c */ /* 0x040fe40000001818 */
[----:B------:R-:W-:Y:S04]  /*8a30*/  MUFU.EX2 R62, R62 ;  /* 0x0000003e003e7308 */ /* 0x000fe80000000800 */
[----:B------:R-:W-:Y:S02]  /*8a40*/  MUFU.EX2 R63, R63 ;  /* 0x0000003f003f7308 */ /* 0x000fe40000000800 */
[C---:B------:R-:W-:Y:S01]  /*8a50*/  HMMA.16816.F32 R20, R32.reuse, R54, R20 ;  /* 0x000000362014723c */ /* 0x040fe20000001814 */
[----:B------:R-:W4:Y:S01]  /*8a60*/  LDSM.16.MT88.4 R52, [R113+0xc800] ;  /* 0x00c800007134783b */ /* 0x000f220000004200 */
[----:B------:R-:W-:Y:S04]  /*8a70*/  MUFU.EX2 R76, R76 ;  /* 0x0000004c004c7308 */ /* 0x000fe80000000800 */
[----:B------:R-:W-:Y:S02]  /*8a80*/  MUFU.EX2 R77, R77 ;  /* 0x0000004d004d7308 */ /* 0x000fe40000000800 */
[C---:B-1----:R-:W-:Y:S02]  /*8a90*/  HMMA.16816.F32 R8, R32.reuse, R48, R8 ;  /* 0x000000302008723c */ /* 0x042fe40000001808 */
[----:B------:R-:W-:Y:S04]  /*8aa0*/  MUFU.EX2 R84, R84 ;  /* 0x0000005400547308 */ /* 0x000fe80000000800 */
[----:B------:R-:W-:Y:S02]  /*8ab0*/  MUFU.EX2 R85, R85 ;  /* 0x0000005500557308 */ /* 0x000fe40000000800 */
[C---:B------:R-:W-:Y:S01]  /*8ac0*/  HMMA.16816.F32 R4, R32.reuse, R50, R4 ;  /* 0x000000322004723c */ /* 0x040fe20000001804 */
[----:B------:R-:W1:Y:S01]  /*8ad0*/  LDSM.16.MT88.4 R48, [R104+0xc800] ;  /* 0x00c800006830783b */ /* 0x000e620000004200 */
[----:B------:R-:W-:Y:S04]  /*8ae0*/  MUFU.EX2 R80, R80 ;  /* 0x0000005000507308 */ /* 0x000fe80000000800 */
[----:B------:R-:W-:Y:S02]  /*8af0*/  MUFU.EX2 R247, R247 ;  /* 0x000000f700f77308 */ /* 0x000fe40000000800 */
[----:B---3--:R-:W-:Y:S01]  /*8b00*/  HMMA.16816.F32 R44, R32, R36, R44 ;  /* 0x00000024202c723c */ /* 0x008fe2000000182c */
[----:B------:R-:W-:Y:S01]  /*8b10*/  F2FP.F16.F32.PACK_AB R36, R166, R167 ;  /* 0x000000a7a624723e */ /* 0x000fe200000000ff */
[----:B------:R-:W-:Y:S01]  /*8b20*/  MUFU.EX2 R244, R244 ;  /* 0x000000f400f47308 */ /* 0x000fe20000000800 */
[----:B------:R-:W-:Y:S01]  /*8b30*/  F2FP.F16.F32.PACK_AB R37, R169, R170 ;  /* 0x000000aaa925723e */ /* 0x000fe200000000ff */
[----:B------:R-:W-:-:S04]  /*8b40*/  FADD.FTZ R170, R170, R165 ;  /* 0x000000a5aaaa7221 */ /* 0x000fc80000010000 */
[----:B------:R-:W-:Y:S01]  /*8b50*/  HMMA.16816.F32 R40, R32, R38, R40 ;  /* 0x000000262028723c */ /* 0x000fe20000001828 */
[----:B------:R-:W3:Y:S01]  /*8b60*/  LDSM.16.MT88.4 R32, [R115+0xd000] ;  /* 0x00d000007320783b */ /* 0x000ee20000004200 */
[----:B------:R-:W-:Y:S01]  /*8b70*/  F2FP.F16.F32.PACK_AB R38, R171, R164 ;  /* 0x000000a4ab26723e */ /* 0x000fe200000000ff */
[----:B------:R-:W-:Y:S01]  /*8b80*/  FADD.FTZ R169, R169, R170 ;  /* 0x000000aaa9a97221 */ /* 0x000fe20000010000 */
[----:B------:R-:W-:-:S03]  /*8b90*/  F2FP.F16.F32.PACK_AB R39, R173, R168 ;  /* 0x000000a8ad27723e */ /* 0x000fc600000000ff */
[----:B------:R-:W-:-:S04]  /*8ba0*/  FADD.FTZ R168, R168, R169 ;  /* 0x000000a9a8a87221 */ /* 0x000fc80000010000 */
[----:B--2---:R-:W-:Y:S01]  /*8bb0*/  HMMA.16816.F32 R24, R36, R28, R24 ;  /* 0x0000001c2418723c */ /* 0x004fe20000001818 */
[----:B------:R-:W-:-:S07]  /*8bc0*/  FADD.FTZ R173, R173, R168 ;  /* 0x000000a8adad7221 */ /* 0x000fce0000010000 */
[C---:B------:R-:W-:Y:S01]  /*8bd0*/  HMMA.16816.F32 R20, R36.reuse, R30, R20 ;  /* 0x0000001e2414723c */ /* 0x040fe20000001814 */
[----:B------:R-:W2:Y:S07]  /*8be0*/  LDSM.16.MT88.4 R28, [R113+0xd000] ;  /* 0x00d00000711c783b */ /* 0x000eae0000004200 */
[C---:B----4-:R-:W-:Y:S08]  /*8bf0*/  HMMA.16816.F32 R16, R36.reuse, R52, R16 ;  /* 0x000000342410723c */ /* 0x050ff00000001810 */
[C---:B------:R-:W-:Y:S01]  /*8c00*/  HMMA.16816.F32 R12, R36.reuse, R54, R12 ;  /* 0x00000036240c723c */ /* 0x040fe2000000180c */
[----:B------:R-:W4:Y:S07]  /*8c10*/  LDSM.16.MT88.4 R52, [R111+0xd000] ;  /* 0x00d000006f34783b */ /* 0x000f2e0000004200 */
[----:B------:R-:W-:Y:S01]  /*8c20*/  HMMA.16816.F32 R8, R36, R56, R8 ;  /* 0x000000382408723c */ /* 0x000fe20000001808 */
[----:B------:R-:W-:Y:S01]  /*8c30*/  FFMA.FTZ R56, R201, UR4, -R122 ;  /* 0x00000004c9387c23 */ /* 0x000fe2000801087a */
[----:B------:R-:W-:-:S02]  /*8c40*/  FFMA.FTZ R201, R182, UR4, -R121 ;  /* 0x00000004b6c97c23 */ /* 0x000fc40008010879 */
[----:B------:R5:W-:Y:S04]  /*8c50*/  MUFU.EX2 R182, R186 ;  /* 0x000000ba00b67308 */ /* 0x000be80000000800 */
[C---:B------:R-:W-:Y:S01]  /*8c60*/  HMMA.16816.F32 R4, R36.reuse, R58, R4 ;  /* 0x0000003a2404723c */ /* 0x040fe20000001804 */
[----:B------:R3:W4:Y:S04]  /*8c70*/  MUFU.EX2 R197, R56 ;  /* 0x0000003800c57308 */ /* 0x0007280000000800 */
[----:B------:R-:W4:Y:S03]  /*8c80*/  MUFU.EX2 R201, R201 ;  /* 0x000000c900c97308 */ /* 0x000f260000000800 */
[----:B-1----:R-:W-:Y:S01]  /*8c90*/  HMMA.16816.F32 R44, R36, R48, R44 ;  /* 0x00000030242c723c */ /* 0x002fe2000000182c */
[----:B-----5:R-:W-:-:S02]  /*8ca0*/  FFMA.FTZ R186, R179, UR4, -R122 ;  /* 0x00000004b3ba7c23 */ /* 0x020fc4000801087a */
[----:B------:R1:W-:Y:S01]  /*8cb0*/  MUFU.EX2 R179, R181 ;  /* 0x000000b500b37308 */ /* 0x0003e20000000800 */
[----:B---3--:R-:W-:Y:S04]  /*8cc0*/  LDSM.16.MT88.4 R56, [R111+0xd800] ;  /* 0x00d800006f38783b */ /* 0x008fe80000004200 */
[----:B------:R-:W-:Y:S01]  /*8cd0*/  HMMA.16816.F32 R40, R36, R50, R40 ;  /* 0x000000322428723c */ /* 0x000fe20000001828 */
[----:B------:R-:W-:Y:S01]  /*8ce0*/  F2FP.F16.F32.PACK_AB R36, R174, R183 ;  /* 0x000000b7ae24723e */ /* 0x000fe200000000ff */
[----:B------:R-:W3:Y:S01]  /*8cf0*/  MUFU.EX2 R186, R186 ;  /* 0x000000ba00ba7308 */ /* 0x000ee20000000800 */
[----:B------:R-:W5:Y:S01]  /*8d00*/  LDSM.16.MT88.4 R48, [R104+0xd000] ;  /* 0x00d000006830783b */ /* 0x000f620000004200 */
[----:B------:R-:W-:Y:S02]  /*8d10*/  F2FP.F16.F32.PACK_AB R38, R178, R185 ;  /* 0x000000b9b226723e */ /* 0x000fe400000000ff */
[----:B------:R-:W-:Y:S01]  /*8d20*/  F2FP.F16.F32.PACK_AB R37, R187, R176 ;  /* 0x000000b0bb25723e */ /* 0x000fe200000000ff */
[----:B------:R-:W-:Y:S01]  /*8d30*/  FADD.FTZ R176, R176, R173 ;  /* 0x000000adb0b07221 */ /* 0x000fe20000010000 */
[----:B------:R-:W-:Y:S01]  /*8d40*/  F2FP.F16.F32.PACK_AB R39, R195, R180 ;  /* 0x000000b4c327723e */ /* 0x000fe200000000ff */
[----:B-1----:R-:W-:-:S02]  /*8d50*/  FFMA.FTZ R181, R158, UR4, -R121 ;  /* 0x000000049eb57c23 */ /* 0x002fc40008010879 */
[----:B------:R-:W-:Y:S01]  /*8d60*/  FADD.FTZ R187, R187, R176 ;  /* 0x000000b0bbbb7221 */ /* 0x000fe20000010000 */
[----:B------:R1:W-:Y:S03]  /*8d70*/  MUFU.EX2 R158, R160 ;  /* 0x000000a0009e7308 */ /* 0x0003e60000000800 */
[----:B------:R-:W-:Y:S01]  /*8d80*/  HMMA.16816.F32 R24, R36, R32, R24 ;  /* 0x000000202418723c */ /* 0x000fe20000001818 */
[----:B------:R-:W3:Y:S01]  /*8d90*/  MUFU.EX2 R181, R181 ;  /* 0x000000b500b57308 */ /* 0x000ee20000000800 */
[----:B------:R-:W-:-:S04]  /*8da0*/  FADD.FTZ R180, R180, R187 ;  /* 0x000000bbb4b47221 */ /* 0x000fc80000010000 */
[----:B------:R-:W-:Y:S02]  /*8db0*/  FADD.FTZ R195, R195, R180 ;  /* 0x000000b4c3c37221 */ /* 0x000fe40000010000 */
[C---:B------:R-:W-:Y:S01]  /*8dc0*/  HMMA.16816.F32 R20, R36.reuse, R34, R20 ;  /* 0x000000222414723c */ /* 0x040fe20000001814 */
[----:B------:R-:W3:Y:S01]  /*8dd0*/  LDSM.16.MT88.4 R32, [R115+0xd800] ;  /* 0x00d800007320783b */ /* 0x000ee20000004200 */
[----:B-1----:R-:W-:Y:S02]  /*8de0*/  FFMA.FTZ R160, R139, UR4, -R122 ;  /* 0x000000048ba07c23 */ /* 0x002fe4000801087a */
[----:B------:R1:W-:Y:S04]  /*8df0*/  MUFU.EX2 R139, R141 ;  /* 0x0000008d008b7308 */ /* 0x0003e80000000800 */
[C---:B--2---:R-:W-:Y:S01]  /*8e00*/  HMMA.16816.F32 R16, R36.reuse, R28, R16 ;  /* 0x0000001c2410723c */ /* 0x044fe20000001810 */
[----:B------:R-:W2:Y:S07]  /*8e10*/  MUFU.EX2 R160, R160 ;  /* 0x000000a000a07308 */ /* 0x000eae0000000800 */
[C---:B------:R-:W-:Y:S01]  /*8e20*/  HMMA.16816.F32 R12, R36.reuse, R30, R12 ;  /* 0x0000001e240c723c */ /* 0x040fe2000000180c */
[----:B------:R-:W2:Y:S04]  /*8e30*/  LDSM.16.MT88.4 R28, [R113+0xd800] ;  /* 0x00d80000711c783b */ /* 0x000ea80000004200 */
[----:B-1----:R-:W-:Y:S03]  /*8e40*/  LDSM.16.MT88.4 R140, [R113+0x11800] ;  /* 0x01180000718c783b */ /* 0x002fe60000004200 */
[----:B----4-:R-:W-:Y:S01]  /*8e50*/  HMMA.16816.F32 R8, R36, R52, R8 ;  /* 0x000000342408723c */ /* 0x010fe20000001808 */
[----:B------:R-:W-:-:S02]  /*8e60*/  F2FP.F16.F32.PACK_AB R52, R197, R194 ;  /* 0x000000c2c534723e */ /* 0x000fc400000000ff */
[----:B------:R-:W-:Y:S01]  /*8e70*/  F2FP.F16.F32.PACK_AB R53, R201, R182 ;  /* 0x000000b6c935723e */ /* 0x000fe200000000ff */
[----:B------:R-:W-:-:S04]  /*8e80*/  FADD.FTZ R182, R182, R195 ;  /* 0x000000c3b6b67221 */ /* 0x000fc80000010000 */
[----:B------:R-:W-:Y:S01]  /*8e90*/  HMMA.16816.F32 R4, R36, R54, R4 ;  /* 0x000000362404723c */ /* 0x000fe20000001804 */
[----:B------:R-:W-:Y:S01]  /*8ea0*/  F2FP.F16.F32.PACK_AB R54, R199, R198 ;  /* 0x000000c6c736723e */ /* 0x000fe200000000ff */
[----:B------:R-:W-:Y:S01]  /*8eb0*/  FADD.FTZ R201, R201, R182 ;  /* 0x000000b6c9c97221 */ /* 0x000fe20000010000 */
[----:B------:R-:W-:-:S03]  /*8ec0*/  F2FP.F16.F32.PACK_AB R55, R203, R184 ;  /* 0x000000b8cb37723e */ /* 0x000fc600000000ff */
[----:B------:R-:W-:Y:S02]  /*8ed0*/  FADD.FTZ R184, R184, R201 ;  /* 0x000000c9b8b87221 */ /* 0x000fe40000010000 */
[----:B-----5:R-:W-:Y:S02]  /*8ee0*/  HMMA.16816.F32 R44, R36, R48, R44 ;  /* 0x00000030242c723c */ /* 0x020fe4000000182c */
[----:B------:R-:W-:-:S06]  /*8ef0*/  FADD.FTZ R203, R203, R184 ;  /* 0x000000b8cbcb7221 */ /* 0x000fcc0000010000 */
[----:B------:R-:W-:Y:S01]  /*8f00*/  HMMA.16816.F32 R40, R36, R50, R40 ;  /* 0x000000322428723c */ /* 0x000fe20000001828 */
[----:B------:R-:W1:Y:S04]  /*8f10*/  LDSM.16.MT88.4 R48, [R104+0xd800] ;  /* 0x00d800006830783b */ /* 0x000e680000004200 */
[----:B------:R-:W-:Y:S03]  /*8f20*/  LDSM.16.MT88.4 R36, [R115+0xe000] ;  /* 0x00e000007324783b */ /* 0x000fe60000004200 */
[C---:B---3--:R-:W-:Y:S08]  /*8f30*/  HMMA.16816.F32 R24, R52.reuse, R32, R24 ;  /* 0x000000203418723c */ /* 0x048ff00000001818 */
[C---:B------:R-:W-:Y:S01]  /*8f40*/  HMMA.16816.F32 R20, R52.reuse, R34, R20 ;  /* 0x000000223414723c */ /* 0x040fe20000001814 */
[----:B------:R-:W3:Y:S07]  /*8f50*/  LDSM.16.MT88.4 R32, [R113+0xe000] ;  /* 0x00e000007120783b */ /* 0x000eee0000004200 */
[C---:B--2---:R-:W-:Y:S08]  /*8f60*/  HMMA.16816.F32 R16, R52.reuse, R28, R16 ;  /* 0x0000001c3410723c */ /* 0x044ff00000001810 */
[C---:B------:R-:W-:Y:S01]  /*8f70*/  HMMA.16816.F32 R12, R52.reuse, R30, R12 ;  /* 0x0000001e340c723c */ /* 0x040fe2000000180c */
[----:B------:R-:W2:Y:S07]  /*8f80*/  LDSM.16.MT88.4 R28, [R111+0xe000] ;  /* 0x00e000006f1c783b */ /* 0x000eae0000004200 */
[----:B------:R-:W-:Y:S01]  /*8f90*/  HMMA.16816.F32 R8, R52, R56, R8 ;  /* 0x000000383408723c */ /* 0x000fe20000001808 */
[--C-:B------:R-:W-:Y:S01]  /*8fa0*/  FFMA.FTZ R57, R83, UR4, -R121.reuse ;  /* 0x0000000453397c23 */ /* 0x100fe20008010879 */
[----:B------:R-:W-:-:S03]  /*8fb0*/  FFMA.FTZ R56, R78, UR4, -R121 ;  /* 0x000000044e387c23 */ /* 0x000fc60008010879 */
[----:B------:R-:W-:Y:S03]  /*8fc0*/  MUFU.EX2 R78, R57 ;  /* 0x00000039004e7308 */ /* 0x000fe60000000800 */
[C---:B------:R-:W-:Y:S01]  /*8fd0*/  HMMA.16816.F32 R4, R52.reuse, R58, R4 ;  /* 0x0000003a3404723c */ /* 0x040fe20000001804 */
[----:B------:R-:W-:Y:S01]  /*8fe0*/  FFMA.FTZ R58, R82, UR4, -R121 ;  /* 0x00000004523a7c23 */ /* 0x000fe20008010879 */
[----:B------:R-:W-:Y:S04]  /*8ff0*/  MUFU.EX2 R79, R56 ;  /* 0x00000038004f7308 */ /* 0x000fe80000000800 */
[----:B------:R4:W-:Y:S02]  /*9000*/  MUFU.EX2 R82, R137 ;  /* 0x0000008900527308 */ /* 0x0009e40000000800 */
[C---:B-1----:R-:W-:Y:S02]  /*9010*/  HMMA.16816.F32 R44, R52.reuse, R48, R44 ;  /* 0x00000030342c723c */ /* 0x042fe4000000182c */
[----:B------:R1:W5:Y:S06]  /*9020*/  MUFU.EX2 R83, R58 ;  /* 0x0000003a00537308 */ /* 0x00036c0000000800 */
[----:B------:R-:W-:Y:S01]  /*9030*/  HMMA.16816.F32 R40, R52, R50, R40 ;  /* 0x000000323428723c */ /* 0x000fe20000001828 */
[----:B------:R-:W5:Y:S01]  /*9040*/  LDSM.16.MT88.4 R48, [R104+0xe000] ;  /* 0x00e000006830783b */ /* 0x000f620000004200 */
[----:B------:R-:W-:-:S02]  /*9050*/  F2FP.F16.F32.PACK_AB R52, R186, R179 ;  /* 0x000000b3ba34723e */ /* 0x000fc400000000ff */
[----:B------:R-:W-:Y:S01]  /*9060*/  F2FP.F16.F32.PACK_AB R54, R162, R175 ;  /* 0x000000afa236723e */ /* 0x000fe200000000ff */
[--C-:B----4-:R-:W-:Y:S01]  /*9070*/  FFMA.FTZ R137, R81, UR4, -R121.reuse ;  /* 0x0000000451897c23 */ /* 0x110fe20008010879 */
[----:B------:R-:W-:Y:S01]  /*9080*/  F2FP.F16.F32.PACK_AB R53, R177, R172 ;  /* 0x000000acb135723e */ /* 0x000fe200000000ff */
[--C-:B------:R-:W-:Y:S01]  /*9090*/  FFMA.FTZ R81, R86, UR4, -R121.reuse ;  /* 0x0000000456517c23 */ /* 0x100fe20008010879 */
[----:B------:R-:W-:Y:S01]  /*90a0*/  F2FP.F16.F32.PACK_AB R55, R181, R158 ;  /* 0x0000009eb537723e */ /* 0x000fe200000000ff */
[----:B-1----:R-:W-:Y:S01]  /*90b0*/  LDSM.16.MT88.4 R56, [R113+0xf000] ;  /* 0x00f000007138783b */ /* 0x002fe20000004200 */
[----:B------:R-:W-:Y:S01]  /*90c0*/  FFMA.FTZ R86, R87, UR4, -R121 ;  /* 0x0000000457567c23 */ /* 0x000fe20008010879 */
[----:B------:R-:W1:Y:S01]  /*90d0*/  MUFU.EX2 R137, R137 ;  /* 0x0000008900897308 */ /* 0x000e620000000800 */
[----:B------:R-:W-:Y:S01]  /*90e0*/  FFMA.FTZ R87, R96, UR4, -R122 ;  /* 0x0000000460577c23 */ /* 0x000fe2000801087a */
[----:B------:R-:W-:Y:S02]  /*90f0*/  FADD.FTZ R172, R172, R203 ;  /* 0x000000cbacac7221 */ /* 0x000fe40000010000 */
[----:B---3--:R-:W-:Y:S01]  /*9100*/  HMMA.16816.F32 R16, R52, R32, R16 ;  /* 0x000000203410723c */ /* 0x008fe20000001810 */
[----:B------:R-:W-:Y:S01]  /*9110*/  MUFU.EX2 R81, R81 ;  /* 0x0000005100517308 */ /* 0x000fe20000000800 */
[----:B------:R-:W-:-:S03]  /*9120*/  FADD.FTZ R177, R177, R172 ;  /* 0x000000acb1b17221 */ /* 0x000fc60000010000 */
[----:B------:R-:W3:Y:S01]  /*9130*/  MUFU.EX2 R86, R86 ;  /* 0x0000005600567308 */ /* 0x000ee20000000800 */
[----:B------:R-:W-:Y:S02]  /*9140*/  FADD.FTZ R158, R158, R177 ;  /* 0x000000b19e9e7221 */ /* 0x000fe40000010000 */
[----:B------:R-:W-:Y:S01]  /*9150*/  HMMA.16816.F32 R12, R52, R34, R12 ;  /* 0x00000022340c723c */ /* 0x000fe2000000180c */
[----:B------:R-:W4:Y:S01]  /*9160*/  LDSM.16.MT88.4 R32, [R115+0xe800] ;  /* 0x00e800007320783b */ /* 0x000f220000004200 */
[----:B------:R-:W-:Y:S01]  /*9170*/  MUFU.EX2 R87, R87 ;  /* 0x0000005700577308 */ /* 0x000fe20000000800 */
[----:B------:R-:W-:-:S05]  /*9180*/  FADD.FTZ R158, R181, R158 ;  /* 0x0000009eb59e7221 */ /* 0x000fca0000010000 */
[C---:B------:R-:W-:Y:S08]  /*9190*/  HMMA.16816.F32 R24, R52.reuse, R36, R24 ;  /* 0x000000243418723c */ /* 0x040ff00000001818 */
[C---:B------:R-:W-:Y:S01]  /*91a0*/  HMMA.16816.F32 R20, R52.reuse, R38, R20 ;  /* 0x000000263414723c */ /* 0x040fe20000001814 */
[----:B------:R-:W1:Y:S07]  /*91b0*/  LDSM.16.MT88.4 R36, [R113+0xe800] ;  /* 0x00e800007124783b */ /* 0x000e6e0000004200 */
[C---:B--2---:R-:W-:Y:S08]  /*91c0*/  HMMA.16816.F32 R8, R52.reuse, R28, R8 ;  /* 0x0000001c3408723c */ /* 0x044ff00000001808 */
[C---:B------:R-:W-:Y:S01]  /*91d0*/  HMMA.16816.F32 R4, R52.reuse, R30, R4 ;  /* 0x0000001e3404723c */ /* 0x040fe20000001804 */
[----:B------:R-:W2:Y:S07]  /*91e0*/  LDSM.16.MT88.4 R28, [R111+0xe800] ;  /* 0x00e800006f1c783b */ /* 0x000eae0000004200 */
[----:B-----5:R-:W-:Y:S01]  /*91f0*/  HMMA.16816.F32 R44, R52, R48, R44 ;  /* 0x00000030342c723c */ /* 0x020fe2000000182c */
[----:B------:R-:W-:-:S02]  /*9200*/  F2FP.F16.F32.PACK_AB R48, R160, R139 ;  /* 0x0000008ba030723e */ /* 0x000fc400000000ff */
[----:B------:R-:W-:Y:S01]  /*9210*/  F2FP.F16.F32.PACK_AB R49, R78, R83 ;  /* 0x000000534e31723e */ /* 0x000fe200000000ff */
[----:B------:R-:W-:-:S04]  /*9220*/  FADD.FTZ R83, R83, R158 ;  /* 0x0000009e53537221 */ /* 0x000fc80000010000 */
[----:B------:R-:W-:Y:S01]  /*9230*/  HMMA.16816.F32 R40, R52, R50, R40 ;  /* 0x000000323428723c */ /* 0x000fe20000001828 */
[----:B------:R-:W-:Y:S01]  /*9240*/  F2FP.F16.F32.PACK_AB R50, R82, R135 ;  /* 0x000000875232723e */ /* 0x000fe200000000ff */
[----:B------:R-:W5:Y:S01]  /*9250*/  LDSM.16.MT88.4 R52, [R104+0xe800] ;  /* 0x00e800006834783b */ /* 0x000f620000004200 */
[----:B------:R-:W-:Y:S01]  /*9260*/  F2FP.F16.F32.PACK_AB R51, R196, R79 ;  /* 0x0000004fc433723e */ /* 0x000fe200000000ff */
[----:B------:R-:W-:-:S04]  /*9270*/  FADD.FTZ R78, R78, R83 ;  /* 0x000000534e4e7221 */ /* 0x000fc80000010000 */
[----:B------:R-:W-:Y:S02]  /*9280*/  FADD.FTZ R79, R79, R78 ;  /* 0x0000004e4f4f7221 */ /* 0x000fe40000010000 */
[----:B----4-:R-:W-:Y:S02]  /*9290*/  HMMA.16816.F32 R24, R48, R32, R24 ;  /* 0x000000203018723c */ /* 0x010fe40000001818 */
[----:B------:R-:W-:-:S06]  /*92a0*/  FADD.FTZ R79, R196, R79 ;  /* 0x0000004fc44f7221 */ /* 0x000fcc0000010000 */
[C---:B------:R-:W-:Y:S01]  /*92b0*/  HMMA.16816.F32 R20, R48.reuse, R34, R20 ;  /* 0x000000223014723c */ /* 0x040fe20000001814 */
[----:B------:R-:W4:Y:S07]  /*92c0*/  LDSM.16.MT88.4 R32, [R115+0xf000] ;  /* 0x00f000007320783b */ /* 0x000f2e0000004200 */
[C---:B-1----:R-:W-:Y:S08]  /*92d0*/  HMMA.16816.F32 R16, R48.reuse, R36, R16 ;  /* 0x000000243010723c */ /* 0x042ff00000001810 */
[C---:B------:R-:W-:Y:S01]  /*92e0*/  HMMA.16816.F32 R12, R48.reuse, R38, R12 ;  /* 0x00000026300c723c */ /* 0x040fe2000000180c */
[----:B------:R-:W1:Y:S07]  /*92f0*/  LDSM.16.MT88.4 R36, [R111+0xf000] ;  /* 0x00f000006f24783b */ /* 0x000e6e0000004200 */
[C---:B--2---:R-:W-:Y:S08]  /*9300*/  HMMA.16816.F32 R8, R48.reuse, R28, R8 ;  /* 0x0000001c3008723c */ /* 0x044ff00000001808 */
[C---:B------:R-:W-:Y:S01]  /*9310*/  HMMA.16816.F32 R4, R48.reuse, R30, R4 ;  /* 0x0000001e3004723c */ /* 0x040fe20000001804 */
[----:B------:R-:W2:Y:S07]  /*9320*/  LDSM.16.MT88.4 R28, [R104+0xf000] ;  /* 0x00f00000681c783b */ /* 0x000eae0000004200 */
[C---:B-----5:R-:W-:Y:S08]  /*9330*/  HMMA.16816.F32 R44, R48.reuse, R52, R44 ;  /* 0x00000034302c723c */ /* 0x060ff0000000182c */
[----:B------:R-:W-:Y:S01]  /*9340*/  HMMA.16816.F32 R40, R48, R54, R40 ;  /* 0x000000363028723c */ /* 0x000fe20000001828 */
[----:B------:R-:W-:Y:S01]  /*9350*/  F2FP.F16.F32.PACK_AB R48, R73, R72 ;  /* 0x000000484930723e */ /* 0x000fe200000000ff */
[----:B------:R-:W-:Y:S01]  /*9360*/  LDSM.16.MT88.4 R52, [R113+0xf800] ;  /* 0x00f800007134783b */ /* 0x000fe20000004200 */
[----:B------:R-:W-:-:S02]  /*9370*/  F2FP.F16.F32.PACK_AB R50, R69, R68 ;  /* 0x000000444532723e */ /* 0x000fc400000000ff */
[----:B------:R-:W-:Y:S01]  /*9380*/  F2FP.F16.F32.PACK_AB R49, R75, R74 ;  /* 0x0000004a4b31723e */ /* 0x000fe200000000ff */
[----:B------:R-:W-:Y:S01]  /*9390*/  FADD.FTZ R74, R74, R79 ;  /* 0x0000004f4a4a7221 */ /* 0x000fe20000010000 */
[----:B------:R-:W-:-:S03]  /*93a0*/  F2FP.F16.F32.PACK_AB R51, R71, R70 ;  /* 0x000000464733723e */ /* 0x000fc600000000ff */
[----:B------:R-:W-:-:S04]  /*93b0*/  FADD.FTZ R75, R75, R74 ;  /* 0x0000004a4b4b7221 */ /* 0x000fc80000010000 */
[----:B----4-:R-:W-:Y:S01]  /*93c0*/  HMMA.16816.F32 R24, R48, R32, R24 ;  /* 0x000000203018723c */ /* 0x010fe20000001818 */
[----:B------:R-:W-:-:S04]  /*93d0*/  FADD.FTZ R70, R70, R75 ;  /* 0x0000004b46467221 */ /* 0x000fc80000010000 */
[----:B------:R-:W-:-:S03]  /*93e0*/  FADD.FTZ R71, R71, R70 ;  /* 0x0000004647477221 */ /* 0x000fc60000010000 */
[C---:B------:R-:W-:Y:S01]  /*93f0*/  HMMA.16816.F32 R20, R48.reuse, R34, R20 ;  /* 0x000000223014723c */ /* 0x040fe20000001814 */
[----:B------:R-:W4:Y:S07]  /*9400*/  LDSM.16.MT88.4 R32, [R115+0xf800] ;  /* 0x00f800007320783b */ /* 0x000f2e0000004200 */
[C---:B------:R-:W-:Y:S08]  /*9410*/  HMMA.16816.F32 R16, R48.reuse, R56, R16 ;  /* 0x000000383010723c */ /* 0x040ff00000001810 */
[C---:B------:R-:W-:Y:S01]  /*9420*/  HMMA.16816.F32 R12, R48.reuse, R58, R12 ;  /* 0x0000003a300c723c */ /* 0x040fe2000000180c */
[----:B------:R-:W-:Y:S07]  /*9430*/  LDSM.16.MT88.4 R56, [R113+0x10000] ;  /* 0x010000007138783b */ /* 0x000fee0000004200 */
[C---:B-1----:R-:W-:Y:S08]  /*9440*/  HMMA.16816.F32 R8, R48.reuse, R36, R8 ;  /* 0x000000243008723c */ /* 0x042ff00000001808 */
[C---:B------:R-:W-:Y:S01]  /*9450*/  HMMA.16816.F32 R4, R48.reuse, R38, R4 ;  /* 0x000000263004723c */ /* 0x040fe20000001804 */
[----:B------:R-:W1:Y:S07]  /*9460*/  LDSM.16.MT88.4 R36, [R111+0xf800] ;  /* 0x00f800006f24783b */ /* 0x000e6e0000004200 */
[----:B--2---:R-:W-:Y:S01]  /*9470*/  HMMA.16816.F32 R44, R48, R28, R44 ;  /* 0x0000001c302c723c */ /* 0x004fe2000000182c */
[----:B------:R-:W-:-:S02]  /*9480*/  F2FP.F16.F32.PACK_AB R28, R65, R64 ;  /* 0x00000040411c723e */ /* 0x000fc400000000ff */
[----:B------:R-:W-:Y:S01]  /*9490*/  F2FP.F16.F32.PACK_AB R29, R67, R66 ;  /* 0x00000042431d723e */ /* 0x000fe200000000ff */
[----:B------:R-:W-:-:S04]  /*94a0*/  FADD.FTZ R66, R66, R71 ;  /* 0x0000004742427221 */ /* 0x000fc80000010000 */
[----:B------:R-:W-:Y:S01]  /*94b0*/  HMMA.16816.F32 R40, R48, R30, R40 ;  /* 0x0000001e3028723c */ /* 0x000fe20000001828 */
[----:B------:R-:W-:Y:S01]  /*94c0*/  F2FP.F16.F32.PACK_AB R30, R61, R60 ;  /* 0x0000003c3d1e723e */ /* 0x000fe200000000ff */
[----:B------:R-:W2:Y:S01]  /*94d0*/  LDSM.16.MT88.4 R48, [R104+0xf800] ;  /* 0x00f800006830783b */ /* 0x000ea20000004200 */
[----:B------:R-:W-:Y:S01]  /*94e0*/  F2FP.F16.F32.PACK_AB R31, R63, R62 ;  /* 0x0000003e3f1f723e */ /* 0x000fe200000000ff */
[----:B------:R-:W-:-:S04]  /*94f0*/  FADD.FTZ R67, R67, R66 ;  /* 0x0000004243437221 */ /* 0x000fc80000010000 */
[----:B------:R-:W-:Y:S02]  /*9500*/  FADD.FTZ R62, R62, R67 ;  /* 0x000000433e3e7221 */ /* 0x000fe40000010000 */
[----:B----4-:R-:W-:Y:S02]  /*9510*/  HMMA.16816.F32 R24, R28, R32, R24 ;  /* 0x000000201c18723c */ /* 0x010fe40000001818 */
[----:B------:R-:W-:-:S06]  /*9520*/  FADD.FTZ R63, R63, R62 ;  /* 0x0000003e3f3f7221 */ /* 0x000fcc0000010000 */
[C---:B------:R-:W-:Y:S01]  /*9530*/  HMMA.16816.F32 R20, R28.reuse, R34, R20 ;  /* 0x000000221c14723c */ /* 0x040fe20000001814 */
[----:B------:R-:W4:Y:S07]  /*9540*/  LDSM.16.MT88.4 R32, [R115+0x10000] ;  /* 0x010000007320783b */ /* 0x000f2e0000004200 */
[C---:B------:R-:W-:Y:S08]  /*9550*/  HMMA.16816.F32 R16, R28.reuse, R52, R16 ;  /* 0x000000341c10723c */ /* 0x040ff00000001810 */
[C---:B------:R-:W-:Y:S01]  /*9560*/  HMMA.16816.F32 R12, R28.reuse, R54, R12 ;  /* 0x000000361c0c723c */ /* 0x040fe2000000180c */
[----:B------:R-:W5:Y:S07]  /*9570*/  LDSM.16.MT88.4 R52, [R111+0x10000] ;  /* 0x010000006f34783b */ /* 0x000f6e0000004200 */
[----:B-1----:R-:W-:Y:S01]  /*9580*/  HMMA.16816.F32 R8, R28, R36, R8 ;  /* 0x000000241c08723c */ /* 0x002fe20000001808 */
[----:B------:R-:W-:-:S02]  /*9590*/  F2FP.F16.F32.PACK_AB R36, R77, R76 ;  /* 0x0000004c4d24723e */ /* 0x000fc400000000ff */
[----:B------:R-:W-:-:S05]  /*95a0*/  F2FP.F16.F32.PACK_AB R37, R137, R80 ;  /* 0x000000508925723e */ /* 0x000fca00000000ff */
[----:B------:R-:W-:Y:S01]  /*95b0*/  HMMA.16816.F32 R4, R28, R38, R4 ;  /* 0x000000261c04723c */ /* 0x000fe20000001804 */
[----:B------:R-:W-:Y:S02]  /*95c0*/  F2FP.F16.F32.PACK_AB R38, R85, R84 ;  /* 0x000000545526723e */ /* 0x000fe400000000ff */
[----:B---3--:R-:W-:-:S05]  /*95d0*/  F2FP.F16.F32.PACK_AB R39, R86, R81 ;  /* 0x000000515627723e */ /* 0x008fca00000000ff */
[C---:B--2---:R-:W-:Y:S08]  /*95e0*/  HMMA.16816.F32 R44, R28.reuse, R48, R44 ;  /* 0x000000301c2c723c */ /* 0x044ff0000000182c */
[----:B------:R-:W-:Y:S01]  /*95f0*/  HMMA.16816.F32 R40, R28, R50, R40 ;  /* 0x000000321c28723c */ /* 0x000fe20000001828 */
[----:B------:R-:W1:Y:S04]  /*9600*/  LDSM.16.MT88.4 R28, [R104+0x10000] ;  /* 0x01000000681c783b */ /* 0x000e680000004200 */
[----:B------:R-:W-:Y:S03]  /*9610*/  LDSM.16.MT88.4 R48, [R113+0x10800] ;  /* 0x010800007130783b */ /* 0x000fe60000004200 */
[C---:B----4-:R-:W-:Y:S08]  /*9620*/  HMMA.16816.F32 R24, R36.reuse, R32, R24 ;  /* 0x000000202418723c */ /* 0x050ff00000001818 */
[C---:B------:R-:W-:Y:S01]  /*9630*/  HMMA.16816.F32 R20, R36.reuse, R34, R20 ;  /* 0x000000222414723c */ /* 0x040fe20000001814 */
[----:B------:R-:W2:Y:S07]  /*9640*/  LDSM.16.MT88.4 R32, [R115+0x10800] ;  /* 0x010800007320783b */ /* 0x000eae0000004200 */
[----:B------:R-:W-:Y:S01]  /*9650*/  HMMA.16816.F32 R16, R36, R56, R16 ;  /* 0x000000382410723c */ /* 0x000fe20000001810 */
[--C-:B------:R-:W-:Y:S01]  /*9660*/  FFMA.FTZ R57, R88, UR4, -R122.reuse ;  /* 0x0000000458397c23 */ /* 0x100fe2000801087a */
[--C-:B------:R-:W-:Y:S01]  /*9670*/  FFMA.FTZ R56, R92, UR4, -R122.reuse ;  /* 0x000000045c387c23 */ /* 0x100fe2000801087a */
[----:B------:R-:W-:Y:S01]  /*9680*/  FFMA.FTZ R88, R100, UR4, -R122 ;  /* 0x0000000464587c23 */ /* 0x000fe2000801087a */
[----:B------:R-:W-:-:S03]  /*9690*/  FFMA.FTZ R92, R102, UR4, -R121 ;  /* 0x00000004665c7c23 */ /* 0x000fc60008010879 */
[----:B------:R-:W-:Y:S01]  /*96a0*/  MUFU.EX2 R57, R57 ;  /* 0x0000003900397308 */ /* 0x000fe20000000800 */
[C---:B------:R-:W-:Y:S01]  /*96b0*/  HMMA.16816.F32 R12, R36.reuse, R58, R12 ;  /* 0x0000003a240c723c */ /* 0x040fe2000000180c */
[--C-:B------:R-:W-:Y:S01]  /*96c0*/  FFMA.FTZ R58, R89, UR4, -R122.reuse ;  /* 0x00000004593a7c23 */ /* 0x100fe2000801087a */
[--C-:B------:R-:W-:Y:S01]  /*96d0*/  FFMA.FTZ R59, R91, UR4, -R121.reuse ;  /* 0x000000045b3b7c23 */ /* 0x100fe20008010879 */
[----:B------:R-:W-:Y:S01]  /*96e0*/  MUFU.EX2 R56, R56 ;  /* 0x0000003800387308 */ /* 0x000fe20000000800 */
[--C-:B------:R-:W-:Y:S01]  /*96f0*/  FFMA.FTZ R89, R101, UR4, -R122.reuse ;  /* 0x0000000465597c23 */ /* 0x100fe2000801087a */
[--C-:B------:R-:W-:Y:S02]  /*9700*/  FFMA.FTZ R91, R98, UR4, -R121.reuse ;  /* 0x00000004625b7c23 */ /* 0x100fe40008010879 */
[----:B------:R-:W3:Y:S01]  /*9710*/  MUFU.EX2 R58, R58 ;  /* 0x0000003a003a7308 */ /* 0x000ee20000000800 */
[C---:B-----5:R-:W-:Y:S01]  /*9720*/  HMMA.16816.F32 R8, R36.reuse, R52, R8 ;  /* 0x000000342408723c */ /* 0x060fe20000001808 */
[--C-:B------:R-:W-:Y:S01]  /*9730*/  FFMA.FTZ R52, R90, UR4, -R121.reuse ;  /* 0x000000045a347c23 */ /* 0x100fe20008010879 */
[----:B------:R-:W-:Y:S01]  /*9740*/  FFMA.FTZ R90, R97, UR4, -R122 ;  /* 0x00000004615a7c23 */ /* 0x000fe2000801087a */
[----:B------:R4:W5:Y:S04]  /*9750*/  MUFU.EX2 R53, R93 ;  /* 0x0000005d00357308 */ /* 0x0009680000000800 */
[----:B------:R-:W-:Y:S01]  /*9760*/  MUFU.EX2 R52, R52 ;  /* 0x0000003400347308 */ /* 0x000fe20000000800 */
[C---:B------:R-:W-:Y:S01]  /*9770*/  HMMA.16816.F32 R4, R36.reuse, R54, R4 ;  /* 0x000000362404723c */ /* 0x040fe20000001804 */
[----:B------:R-:W-:Y:S01]  /*9780*/  FFMA.FTZ R55, R95, UR4, -R121 ;  /* 0x000000045f377c23 */ /* 0x000fe20008010879 */
[----:B------:R-:W-:Y:S01]  /*9790*/  FADD.FTZ R95, R167, R154 ;  /* 0x0000009aa75f7221 */ /* 0x000fe20000010000 */
[----:B------:R-:W2:Y:S03]  /*97a0*/  MUFU.EX2 R59, R59 ;  /* 0x0000003b003b7308 */ /* 0x000ea60000000800 */
[----:B------:R-:W-:Y:S01]  /*97b0*/  FADD.FTZ R95, R166, R95 ;  /* 0x0000005fa65f7221 */ /* 0x000fe20000010000 */
[----:B------:R2:W-:Y:S01]  /*97c0*/  MUFU.EX2 R54, R94 ;  /* 0x0000005e00367308 */ /* 0x0005e20000000800 */
[----:B-1----:R-:W-:Y:S01]  /*97d0*/  HMMA.16816.F32 R44, R36, R28, R44 ;  /* 0x0000001c242c723c */ /* 0x002fe2000000182c */
[----:B----4-:R-:W-:-:S02]  /*97e0*/  FFMA.FTZ R93, R103, UR4, -R121 ;  /* 0x00000004675d7c23 */ /* 0x010fc40008010879 */
[----:B------:R-:W1:Y:S04]  /*97f0*/  MUFU.EX2 R55, R55 ;  /* 0x0000003700377308 */ /* 0x000e680000000800 */
[----:B------:R-:W4:Y:S01]  /*9800*/  MUFU.EX2 R90, R90 ;  /* 0x0000005a005a7308 */ /* 0x000f220000000800 */
[----:B------:R-:W-:Y:S01]  /*9810*/  HMMA.16816.F32 R40, R36, R30, R40 ;  /* 0x0000001e2428723c */ /* 0x000fe20000001828 */
[----:B---3--:R-:W-:Y:S01]  /*9820*/  F2FP.F16.F32.PACK_AB R36, R58, R57 ;  /* 0x000000393a24723e */ /* 0x008fe200000000ff */
[----:B------:R-:W3:Y:S01]  /*9830*/  LDSM.16.MT88.4 R28, [R111+0x10800] ;  /* 0x010800006f1c783b */ /* 0x000ee20000004200 */
[----:B-----5:R-:W-:Y:S01]  /*9840*/  F2FP.F16.F32.PACK_AB R38, R53, R56 ;  /* 0x000000383526723e */ /* 0x020fe200000000ff */
[----:B------:R-:W-:Y:S01]  /*9850*/  MUFU.EX2 R88, R88 ;  /* 0x0000005800587308 */ /* 0x000fe20000000800 */
[----:B--2---:R-:W-:Y:S01]  /*9860*/  F2FP.F16.F32.PACK_AB R37, R59, R52 ;  /* 0x000000343b25723e */ /* 0x004fe200000000ff */
[----:B------:R-:W-:-:S02]  /*9870*/  FFMA.FTZ R94, R99, UR4, -R121 ;  /* 0x00000004635e7c23 */ /* 0x000fc40008010879 */
[----:B------:R-:W2:Y:S01]  /*9880*/  MUFU.EX2 R89, R89 ;  /* 0x0000005900597308 */ /* 0x000ea20000000800 */
[----:B-1----:R-:W-:-:S03]  /*9890*/  F2FP.F16.F32.PACK_AB R39, R55, R54 ;  /* 0x000000363727723e */ /* 0x002fc600000000ff */
[----:B------:R-:W-:Y:S04]  /*98a0*/  MUFU.EX2 R91, R91 ;  /* 0x0000005b005b7308 */ /* 0x000fe80000000800 */
[C---:B------:R-:W-:Y:S01]  /*98b0*/  HMMA.16816.F32 R24, R36.reuse, R32, R24 ;  /* 0x000000202418723c */ /* 0x040fe20000001818 */
[----:B------:R-:W1:Y:S04]  /*98c0*/  MUFU.EX2 R94, R94 ;  /* 0x0000005e005e7308 */ /* 0x000e680000000800 */
[----:B------:R-:W-:Y:S03]  /*98d0*/  MUFU.EX2 R92, R92 ;  /* 0x0000005c005c7308 */ /* 0x000fe60000000800 */
[C---:B------:R-:W-:Y:S01]  /*98e0*/  HMMA.16816.F32 R20, R36.reuse, R34, R20 ;  /* 0x000000222414723c */ /* 0x040fe20000001814 */
[----:B------:R-:W5:Y:S01]  /*98f0*/  LDSM.16.MT88.4 R32, [R104+0x10800] ;  /* 0x010800006820783b */ /* 0x000f620000004200 */
[----:B------:R-:W1:Y:S06]  /*9900*/  MUFU.EX2 R93, R93 ;  /* 0x0000005d005d7308 */ /* 0x000e6c0000000800 */
[C---:B------:R-:W-:Y:S08]  /*9910*/  HMMA.16816.F32 R16, R36.reuse, R48, R16 ;  /* 0x000000302410723c */ /* 0x040ff00000001810 */
[C---:B------:R-:W-:Y:S01]  /*9920*/  HMMA.16816.F32 R12, R36.reuse, R50, R12 ;  /* 0x00000032240c723c */ /* 0x040fe2000000180c */
[----:B------:R-:W1:Y:S07]  /*9930*/  LDSM.16.MT88.4 R48, [R113+0x11000] ;  /* 0x011000007130783b */ /* 0x000e6e0000004200 */
[C---:B---3--:R-:W-:Y:S08]  /*9940*/  HMMA.16816.F32 R8, R36.reuse, R28, R8 ;  /* 0x0000001c2408723c */ /* 0x048ff00000001808 */
[C---:B------:R-:W-:Y:S01]  /*9950*/  HMMA.16816.F32 R4, R36.reuse, R30, R4 ;  /* 0x0000001e2404723c */ /* 0x040fe20000001804 */
[----:B------:R-:W3:Y:S07]  /*9960*/  LDSM.16.MT88.4 R28, [R115+0x11000] ;  /* 0x01100000731c783b */ /* 0x000eee0000004200 */
[----:B-----5:R-:W-:Y:S01]  /*9970*/  HMMA.16816.F32 R44, R36, R32, R44 ;  /* 0x00000020242c723c */ /* 0x020fe2000000182c */
[----:B------:R-:W-:-:S04]  /*9980*/  FADD.FTZ R32, R164, R95 ;  /* 0x0000005fa4207221 */ /* 0x000fc80000010000 */
[----:B------:R-:W-:-:S03]  /*9990*/  FADD.FTZ R32, R171, R32 ;  /* 0x00000020ab207221 */ /* 0x000fc60000010000 */
[----:B------:R-:W-:Y:S01]  /*99a0*/  HMMA.16816.F32 R40, R36, R34, R40 ;  /* 0x000000222428723c */ /* 0x000fe20000001828 */
[----:B------:R-:W-:Y:S01]  /*99b0*/  FADD.FTZ R183, R183, R32 ;  /* 0x00000020b7b77221 */ /* 0x000fe20000010000 */
[----:B----4-:R-:W-:Y:S01]  /*99c0*/  F2FP.F16.F32.PACK_AB R36, R90, R87 ;  /* 0x000000575a24723e */ /* 0x010fe200000000ff */
[----:B------:R-:W4:Y:S01]  /*99d0*/  LDSM.16.MT88.4 R32, [R111+0x11000] ;  /* 0x011000006f20783b */ /* 0x000f220000004200 */
[----:B--2---:R-:W-:Y:S01]  /*99e0*/  F2FP.F16.F32.PACK_AB R38, R89, R88 ;  /* 0x000000585926723e */ /* 0x004fe200000000ff */
[----:B------:R-:W-:Y:S01]  /*99f0*/  FADD.FTZ R174, R174, R183 ;  /* 0x000000b7aeae7221 */ /* 0x000fe20000010000 */
[----:B-1----:R-:W-:Y:S02]  /*9a00*/  F2FP.F16.F32.PACK_AB R37, R94, R91 ;  /* 0x0000005b5e25723e */ /* 0x002fe400000000ff */
[----:B------:R-:W-:Y:S01]  /*9a10*/  F2FP.F16.F32.PACK_AB R39, R93, R92 ;  /* 0x0000005c5d27723e */ /* 0x000fe200000000ff */
[----:B------:R-:W-:-:S04]  /*9a20*/  FADD.FTZ R185, R185, R174 ;  /* 0x000000aeb9b97221 */ /* 0x000fc80000010000 */
[----:B------:R-:W-:Y:S02]  /*9a30*/  FADD.FTZ R185, R178, R185 ;  /* 0x000000b9b2b97221 */ /* 0x000fe40000010000 */
[----:B------:R-:W-:Y:S01]  /*9a40*/  HMMA.16816.F32 R16, R36, R48, R16 ;  /* 0x000000302410723c */ /* 0x000fe20000001810 */
[--C-:B------:R-:W-:Y:S01]  /*9a50*/  FFMA.FTZ R48, R106, UR4, -R122.reuse ;  /* 0x000000046a307c23 */ /* 0x100fe2000801087a */
[----:B------:R-:W-:Y:S01]  /*9a60*/  FADD.FTZ R194, R194, R185 ;  /* 0x000000b9c2c27221 */ /* 0x000fe20000010000 */
[----:B------:R-:W-:-:S03]  /*9a70*/  FFMA.FTZ R49, R105, UR4, -R122 ;  /* 0x0000000469317c23 */ /* 0x000fc6000801087a */
[----:B------:R-:W-:Y:S01]  /*9a80*/  FADD.FTZ R197, R197, R194 ;  /* 0x000000c2c5c57221 */ /* 0x000fe20000010000 */
[----:B------:R-:W-:Y:S01]  /*9a90*/  MUFU.EX2 R48, R48 ;  /* 0x0000003000307308 */ /* 0x000fe20000000800 */
[C---:B------:R-:W-:Y:S01]  /*9aa0*/  HMMA.16816.F32 R12, R36.reuse, R50, R12 ;  /* 0x00000032240c723c */ /* 0x040fe2000000180c */
[----:B------:R-:W-:Y:S01]  /*9ab0*/  FFMA.FTZ R50, R108, UR4, -R122 ;  /* 0x000000046c327c23 */ /* 0x000fe2000801087a */
[----:B------:R-:W-:Y:S01]  /*9ac0*/  FADD.FTZ R198, R198, R197 ;  /* 0x000000c5c6c67221 */ /* 0x000fe20000010000 */
[----:B------:R-:W-:Y:S01]  /*9ad0*/  FFMA.FTZ R51, R110, UR4, -R121 ;  /* 0x000000046e337c23 */ /* 0x000fe20008010879 */
[----:B------:R-:W1:Y:S02]  /*9ae0*/  MUFU.EX2 R49, R49 ;  /* 0x0000003100317308 */ /* 0x000e640000000800 */
[----:B------:R-:W-:Y:S02]  /*9af0*/  FADD.FTZ R198, R199, R198 ;  /* 0x000000c6c7c67221 */ /* 0x000fe40000010000 */
[----:B------:R-:W2:Y:S01]  /*9b00*/  MUFU.EX2 R50, R50 ;  /* 0x0000003200327308 */ /* 0x000ea20000000800 */
[----:B---3--:R-:W-:Y:S01]  /*9b10*/  HMMA.16816.F32 R20, R36, R30, R20 ;  /* 0x0000001e2414723c */ /* 0x008fe20000001814 */
[----:B------:R-:W-:-:S02]  /*9b20*/  FADD.FTZ R179, R179, R198 ;  /* 0x000000c6b3b37221 */ /* 0x000fc40000010000 */
[----:B------:R-:W-:Y:S02]  /*9b30*/  MUFU.EX2 R51, R51 ;  /* 0x0000003300337308 */ /* 0x000fe40000000800 */
[----:B------:R-:W-:-:S03]  /*9b40*/  FADD.FTZ R186, R186, R179 ;  /* 0x000000b3baba7221 */ /* 0x000fc60000010000 */
[C---:B------:R-:W-:Y:S01]  /*9b50*/  HMMA.16816.F32 R24, R36.reuse, R28, R24 ;  /* 0x0000001c2418723c */ /* 0x040fe20000001818 */
[----:B------:R-:W-:Y:S01]  /*9b60*/  FADD.FTZ R175, R175, R186 ;  /* 0x000000baafaf7221 */ /* 0x000fe20000010000 */
[----:B-1----:R-:W-:Y:S01]  /*9b70*/  F2FP.F16.F32.PACK_AB R152, R49, R48 ;  /* 0x000000303198723e */ /* 0x002fe200000000ff */
[----:B------:R-:W1:Y:S02]  /*9b80*/  LDSM.16.MT88.4 R28, [R104+0x11000] ;  /* 0x01100000681c783b */ /* 0x000e640000004200 */
[----:B------:R-:W-:Y:S01]  /*9b90*/  FADD.FTZ R162, R162, R175 ;  /* 0x000000afa2a27221 */ /* 0x000fe20000010000 */
[----:B--2---:R-:W-:Y:S01]  /*9ba0*/  F2FP.F16.F32.PACK_AB R154, R247, R50 ;  /* 0x00000032f79a723e */ /* 0x004fe200000000ff */
[----:B------:R-:W-:Y:S01]  /*9bb0*/  LDSM.16.MT88.4 R104, [R104+0x11800] ;  /* 0x011800006868783b */ /* 0x000fe20000004200 */
[----:B----4-:R-:W-:Y:S01]  /*9bc0*/  HMMA.16816.F32 R8, R36, R32, R8 ;  /* 0x000000202408723c */ /* 0x010fe20000001808 */
[----:B------:R-:W-:-:S04]  /*9bd0*/  FADD.FTZ R139, R139, R162 ;  /* 0x000000a28b8b7221 */ /* 0x000fc80000010000 */
[----:B------:R-:W-:-:S03]  /*9be0*/  FADD.FTZ R160, R160, R139 ;  /* 0x0000008ba0a07221 */ /* 0x000fc60000010000 */
[----:B------:R-:W-:Y:S01]  /*9bf0*/  HMMA.16816.F32 R4, R36, R34, R4 ;  /* 0x000000222404723c */ /* 0x000fe20000001804 */
[----:B------:R-:W2:Y:S01]  /*9c00*/  LDSM.16.MT88.4 R32, [R115+0x11800] ;  /* 0x011800007320783b */ /* 0x000ea20000004200 */
[----:B------:R-:W-:-:S04]  /*9c10*/  FADD.FTZ R135, R135, R160 ;  /* 0x000000a087877221 */ /* 0x000fc80000010000 */
[----:B------:R-:W-:-:S04]  /*9c20*/  FADD.FTZ R135, R82, R135 ;  /* 0x0000008752877221 */ /* 0x000fc80000010000 */
[----:B------:R-:W-:Y:S02]  /*9c30*/  FADD.FTZ R78, R72, R135 ;  /* 0x00000087484e7221 */ /* 0x000fe40000010000 */
[----:B------:R-:W3:Y:S02]  /*9c40*/  MUFU.EX2 R72, R109 ;  /* 0x0000006d00487308 */ /* 0x000ee40000000800 */
[----:B------:R-:W-:Y:S02]  /*9c50*/  FADD.FTZ R79, R73, R78 ;  /* 0x0000004e494f7221 */ /* 0x000fe40000010000 */
[----:B------:R-:W4:Y:S02]  /*9c60*/  MUFU.EX2 R73, R112 ;  /* 0x0000007000497308 */ /* 0x000f240000000800 */
[----:B------:R-:W-:-:S04]  /*9c70*/  FADD.FTZ R68, R68, R79 ;  /* 0x0000004f44447221 */ /* 0x000fc80000010000 */
[----:B------:R-:W-:-:S04]  /*9c80*/  FADD.FTZ R69, R69, R68 ;  /* 0x0000004445457221 */ /* 0x000fc80000010000 */
[----:B------:R-:W-:Y:S01]  /*9c90*/  FADD.FTZ R64, R64, R69 ;  /* 0x0000004540407221 */ /* 0x000fe20000010000 */
[----:B---3--:R-:W-:Y:S01]  /*9ca0*/  F2FP.F16.F32.PACK_AB R153, R72, R51 ;  /* 0x000000334899723e */ /* 0x008fe200000000ff */
[----:B-1----:R-:W-:Y:S02]  /*9cb0*/  HMMA.16816.F32 R44, R36, R28, R44 ;  /* 0x0000001c242c723c */ /* 0x002fe4000000182c */
[----:B------:R-:W-:Y:S01]  /*9cc0*/  FADD.FTZ R65, R65, R64 ;  /* 0x0000004041417221 */ /* 0x000fe20000010000 */
[----:B----4-:R-:W-:-:S03]  /*9cd0*/  F2FP.F16.F32.PACK_AB R155, R244, R73 ;  /* 0x00000049f49b723e */ /* 0x010fc600000000ff */
[----:B------:R-:W-:Y:S02]  /*9ce0*/  FADD.FTZ R60, R60, R65 ;  /* 0x000000413c3c7221 */ /* 0x000fe40000010000 */
[----:B------:R-:W-:Y:S02]  /*9cf0*/  HMMA.16816.F32 R40, R36, R30, R40 ;  /* 0x0000001e2428723c */ /* 0x000fe40000001828 */
[----:B------:R-:W-:-:S04]  /*9d00*/  FADD.FTZ R61, R61, R60 ;  /* 0x0000003c3d3d7221 */ /* 0x000fc80000010000 */
[----:B------:R-:W-:Y:S02]  /*9d10*/  FADD.FTZ R76, R76, R61 ;  /* 0x0000003d4c4c7221 */ /* 0x000fe40000010000 */
[----:B--2---:R-:W-:Y:S01]  /*9d20*/  HMMA.16816.F32 R132, R152, R34, R20 ;  /* 0x000000229884723c */ /* 0x004fe20000001814 */
[----:B------:R-:W-:Y:S01]  /*9d30*/  FADD.FTZ R20, R80, R63 ;  /* 0x0000003f50147221 */ /* 0x000fe20000010000 */
[----:B------:R-:W-:-:S03]  /*9d40*/  FADD.FTZ R77, R77, R76 ;  /* 0x0000004c4d4d7221 */ /* 0x000fc60000010000 */
[----:B------:R-:W-:-:S03]  /*9d50*/  FADD.FTZ R20, R137, R20 ;  /* 0x0000001489147221 */ /* 0x000fc60000010000 */
[----:B------:R-:W-:Y:S01]  /*9d60*/  HMMA.16816.F32 R136, R152, R140, R16 ;  /* 0x0000008c9888723c */ /* 0x000fe20000001810 */
[----:B------:R-:W-:Y:S01]  /*9d70*/  FADD.FTZ R16, R84, R77 ;  /* 0x0000004d54107221 */ /* 0x000fe20000010000 */
[----:B------:R-:W-:-:S03]  /*9d80*/  FADD.FTZ R17, R81, R20 ;  /* 0x0000001451117221 */ /* 0x000fc60000010000 */
[----:B------:R-:W-:Y:S01]  /*9d90*/  FADD.FTZ R16, R85, R16 ;  /* 0x0000001055107221 */ /* 0x000fe20000010000 */
[----:B------:R-:W-:Y:S02]  /*9da0*/  FADD.FTZ R17, R86, R17 ;  /* 0x0000001156117221 */ /* 0x000fe40000010000 */
        /* <DEDUP_REMOVED lines=29> */
[----:B------:R-:W-:Y:S01]  /*9f80*/  FADD.FTZ R244, R244, R73 ;  /* 0x00000049f4f47221 */ /* 0x000fe20000010000 */
[----:B------:R-:W-:-:S13]  /*9f90*/  @!P1 BRA `(.L_x_604) ;  /* 0x0000006c00489947 */ /* 0x000fda0003800000 */
[----:B------:R-:W-:-:S04]  /*9fa0*/  DEPBAR.LE SB0, 0x0 ;  /* 0x000080000000791a */ /* 0x000fc80000000000 */
[----:B------:R-:W-:Y:S06]  /*9fb0*/  BAR.SYNC.DEFER_BLOCKING 0x0 ;  /* 0x0000000000007b1d */ /* 0x000fec0000010000 */
[----:B------:R-:W-:Y:S05]  /*9fc0*/  BRA.U !UP1, `(.L_x_605) ;  /* 0x0000000109f87547 */ /* 0x000fea000b800000 */
[----:B------:R-:W1:Y:S01]  /*9fd0*/  LDC R5, c[0x0][0x4f0] ;  /* 0x00013c00ff057b82 */ /* 0x000e620000000800 */
[----:B------:R-:W-:Y:S01]  /*9fe0*/  VIADD R6, R3, 0xfffffffe ;  /* 0xfffffffe03067836 */ /* 0x000fe20000000000 */
[----:B------:R-:W2:Y:S03]  /*9ff0*/  LDCU.64 UR6, c[0x0][0x3a8] ;  /* 0x00007500ff0677ac */ /* 0x000ea60008000a00 */
[----:B------:R-:W-:-:S04]  /*a000*/  IMAD.SHL.U32 R6, R6, 0x100, RZ ;  /* 0x0000010006067824 */ /* 0x000fc800078e00ff */
[----:B------:R-:W-:Y:S01]  /*a010*/  VIADD R14, R6, 0x100 ;  /* 0x00000100060e7836 */ /* 0x000fe20000000000 */
[----:B------:R-:W-:-:S04]  /*a020*/  IABS R8, R6 ;  /* 0x0000000600087213 */ /* 0x000fc80000000000 */
[----:B------:R-:W-:Y:S02]  /*a030*/  IABS R10, R14 ;  /* 0x0000000e000a7213 */ /* 0x000fe40000000000 */
[-C--:B-1----:R-:W-:Y:S02]  /*a040*/  IABS R4, R5.reuse ;  /* 0x0000000500047213 */ /* 0x082fe40000000000 */
[-C--:B------:R-:W-:Y:S02]  /*a050*/  LOP3.LUT R6, R6, R5.reuse, RZ, 0x3c, !PT ;  /* 0x0000000506067212 */ /* 0x080fe400078e3cff */
[----:B------:R-:W1:Y:S01]  /*a060*/  I2F.RP R9, R4 ;  /* 0x0000000400097306 */ /* 0x000e620000209400 */
[----:B------:R-:W-:Y:S02]  /*a070*/  LOP3.LUT R14, R14, R5, RZ, 0x3c, !PT ;  /* 0x000000050e0e7212 */ /* 0x000fe400078e3cff */
[----:B------:R-:W-:-:S05]  /*a080*/  ISETP.GE.AND P1, PT, R6, RZ, PT ;  /* 0x000000ff0600720c */ /* 0x000fca0003f26270 */
[----:B-1----:R-:W1:Y:S02]  /*a090*/  MUFU.RCP R12, R9 ;  /* 0x00000009000c7308 */ /* 0x002e640000001000 */
[----:B-1----:R-:W-:-:S06]  /*a0a0*/  VIADD R12, R12, 0xffffffe ;  /* 0x0ffffffe0c0c7836 */ /* 0x002fcc0000000000 */
[----:B------:R-:W1:Y:S02]  /*a0b0*/  F2I.FTZ.U32.TRUNC.NTZ R13, R12 ;  /* 0x0000000c000d7305 */ /* 0x000e64000021f000 */
[----:B-1----:R-:W-:Y:S02]  /*a0c0*/  IADD3 R7, PT, PT, RZ, -R13, RZ ;  /* 0x8000000dff077210 */ /* 0x002fe40007ffe0ff */
[----:B------:R-:W-:-:S03]  /*a0d0*/  MOV R12, RZ ;  /* 0x000000ff000c7202 */ /* 0x000fc60000000f00 */
[----:B------:R-:W-:-:S04]  /*a0e0*/  IMAD R7, R7, R4, RZ ;  /* 0x0000000407077224 */ /* 0x000fc800078e02ff */
[----:B------:R-:W-:-:S06]  /*a0f0*/  IMAD.HI.U32 R7, R13, R7, R12 ;  /* 0x000000070d077227 */ /* 0x000fcc00078e000c */
[----:B------:R-:W-:-:S04]  /*a100*/  IMAD.HI.U32 R11, R7, R8, RZ ;  /* 0x00000008070b7227 */ /* 0x000fc800078e00ff */
[----:B------:R-:W-:-:S04]  /*a110*/  IMAD.HI.U32 R12, R7, R10, RZ ;  /* 0x0000000a070c7227 */ /* 0x000fc800078e00ff */
[----:B------:R-:W-:Y:S01]  /*a120*/  IMAD.MOV R7, RZ, RZ, -R11 ;  /* 0x000000ffff077224 */ /* 0x000fe200078e0a0b */
[----:B------:R-:W-:-:S03]  /*a130*/  IADD3 R9, PT, PT, -R12, RZ, RZ ;  /* 0x000000ff0c097210 */ /* 0x000fc60007ffe1ff */
[C---:B------:R-:W-:Y:S02]  /*a140*/  IMAD R7, R4.reuse, R7, R8 ;  /* 0x0000000704077224 */ /* 0x040fe400078e0208 */
[----:B------:R-:W-:-:S03]  /*a150*/  IMAD R9, R4, R9, R10 ;  /* 0x0000000904097224 */ /* 0x000fc600078e020a */
[C---:B------:R-:W-:Y:S02]  /*a160*/  ISETP.GT.U32.AND P2, PT, R4.reuse, R7, PT ;  /* 0x000000070400720c */ /* 0x040fe40003f44070 */
[----:B------:R-:W-:-:S11]  /*a170*/  ISETP.GT.U32.AND P3, PT, R4, R9, PT ;  /* 0x000000090400720c */ /* 0x000fd60003f64070 */
[----:B------:R-:W-:Y:S01]  /*a180*/  @!P2 IMAD.IADD R7, R7, 0x1, -R4 ;  /* 0x000000010707a824 */ /* 0x000fe200078e0a04 */
[----:B------:R-:W-:Y:S01]  /*a190*/  @!P2 IADD3 R11, PT, PT, R11, 0x1, RZ ;  /* 0x000000010b0ba810 */ /* 0x000fe20007ffe0ff */
[----:B------:R-:W-:Y:S01]  /*a1a0*/  @!P3 VIADD R12, R12, 0x1 ;  /* 0x000000010c0cb836 */ /* 0x000fe20000000000 */
[-C--:B------:R-:W-:Y:S02]  /*a1b0*/  @!P3 IADD3 R9, PT, PT, R9, -R4.reuse, RZ ;  /* 0x800000040909b210 */ /* 0x080fe40007ffe0ff */
[-C--:B------:R-:W-:Y:S02]  /*a1c0*/  ISETP.GE.U32.AND P4, PT, R7, R4.reuse, PT ;  /* 0x000000040700720c */ /* 0x080fe40003f86070 */
[----:B------:R-:W-:Y:S02]  /*a1d0*/  ISETP.GE.U32.AND P5, PT, R9, R4, PT ;  /* 0x000000040900720c */ /* 0x000fe40003fa6070 */
[----:B------:R-:W-:Y:S02]  /*a1e0*/  ISETP.GE.AND P3, PT, R14, RZ, PT ;  /* 0x000000ff0e00720c */ /* 0x000fe40003f66270 */
[----:B------:R-:W-:-:S02]  /*a1f0*/  ISETP.NE.AND P2, PT, R5, RZ, PT ;  /* 0x000000ff0500720c */ /* 0x000fc40003f45270 */
[----:B------:R-:W-:-:S05]  /*a200*/  LOP3.LUT R7, RZ, R5, RZ, 0x33, !PT ;  /* 0x00000005ff077212 */ /* 0x000fca00078e33ff */
[----:B------:R-:W-:Y:S02]  /*a210*/  @P4 VIADD R11, R11, 0x1 ;  /* 0x000000010b0b4836 */ /* 0x000fe40000000000 */
[----:B------:R-:W-:Y:S02]  /*a220*/  @P5 IADD3 R12, PT, PT, R12, 0x1, RZ ;  /* 0x000000010c0c5810 */ /* 0x000fe40007ffe0ff */
[----:B------:R-:W-:Y:S02]  /*a230*/  @!P1 IMAD.MOV R11, RZ, RZ, -R11 ;  /* 0x000000ffff0b9224 */ /* 0x000fe400078e0a0b */
[----:B------:R-:W-:-:S03]  /*a240*/  @!P3 IADD3 R12, PT, PT, -R12, RZ, RZ ;  /* 0x000000ff0c0cb210 */ /* 0x000fc60007ffe1ff */
[C---:B------:R-:W-:Y:S02]  /*a250*/  SEL R6, R7.reuse, R11, !P2 ;  /* 0x0000000b07067207 */ /* 0x040fe40005000000 */
[----:B------:R-:W-:-:S03]  /*a260*/  SEL R7, R7, R12, !P2 ;  /* 0x0000000c07077207 */ /* 0x000fc60005000000 */
[----:B------:R-:W-:-:S04]  /*a270*/  IMAD.WIDE R12, R6, 0x4, R240 ;  /* 0x00000004060c7825 */ /* 0x000fc800078e02f0 */
[C---:B------:R-:W-:Y:S01]  /*a280*/  IMAD.WIDE R10, R7.reuse, 0x4, R240 ;  /* 0x00000004070a7825 */ /* 0x040fe200078e02f0 */
[----:B------:R-:W3:Y:S04]  /*a290*/  LDG.E R9, desc[UR16][R12.64] ;  /* 0x000000100c097981 */ /* 0x000ee8000c1e1900 */
[----:B------:R-:W3:Y:S01]  /*a2a0*/  LDG.E R4, desc[UR16][R10.64] ;  /* 0x000000100a047981 */ /* 0x000ee2000c1e1900 */
[----:B------:R-:W-:-:S04]  /*a2b0*/  IMAD.IADD R6, R7, 0x1, -R6 ;  /* 0x0000000107067824 */ /* 0x000fc800078e0a06 */
[----:B------:R-:W-:-:S05]  /*a2c0*/  IMAD R5, R6, R5, -0x100 ;  /* 0xffffff0006057424 */ /* 0x000fca00078e0205 */
[----:B------:R-:W-:-:S05]  /*a2d0*/  SHF.R.S32.HI R7, RZ, 0x1f, R5 ;  /* 0x0000001fff077819 */ /* 0x000fca0000011405 */
[----:B------:R-:W-:-:S04]  /*a2e0*/  IMAD R6, R7, R188, RZ ;  /* 0x000000bc07067224 */ /* 0x000fc800078e02ff */
[----:B------:R-:W-:Y:S01]  /*a2f0*/  IMAD R6, R5, R189, R6 ;  /* 0x000000bd05067224 */ /* 0x000fe200078e0206 */
[----:B---3--:R-:W-:Y:S01]  /*a300*/  IADD3 R4, PT, PT, R9, -R4, RZ ;  /* 0x8000000409047210 */ /* 0x008fe20007ffe0ff */
[----:B------:R-:W-:-:S03]  /*a310*/  IMAD.WIDE.U32 R8, R5, R188, RZ ;  /* 0x000000bc05087225 */ /* 0x000fc600078e00ff */
[----:B------:R-:W-:Y:S01]  /*a320*/  SHF.R.S32.HI R5, RZ, 0x1f, R4 ;  /* 0x0000001fff057819 */ /* 0x000fe20000011404 */
[----:B------:R-:W-:-:S04]  /*a330*/  IMAD.IADD R9, R9, 0x1, R6 ;  /* 0x0000000109097824 */ /* 0x000fc800078e0206 */
[----:B--2---:R-:W-:Y:S02]  /*a340*/  IMAD R5, R5, UR6, RZ ;  /* 0x0000000605057c24 */ /* 0x004fe4000f8e02ff */
[----:B------:R-:W-:-:S04]  /*a350*/  IMAD.WIDE.U32 R8, R4, UR6, R8 ;  /* 0x0000000604087c25 */ /* 0x000fc8000f8e0008 */
[----:B------:R-:W-:Y:S01]  /*a360*/  IMAD R5, R4, UR7, R5 ;  /* 0x0000000704057c24 */ /* 0x000fe2000f8e0205 */
[----:B------:R-:W-:-:S04]  /*a370*/  LEA R234, P1, R8, R234, 0x1 ;  /* 0x000000ea08ea7211 */ /* 0x000fc800078208ff */
[----:B------:R-:W-:-:S04]  /*a380*/  IADD3 R5, PT, PT, R9, R5, RZ ;  /* 0x0000000509057210 */ /* 0x000fc80007ffe0ff */
[----:B------:R-:W-:Y:S01]  /*a390*/  LEA.HI.X R235, R8, R235, R5, 0x1, P1 ;  /* 0x000000eb08eb7211 */ /* 0x000fe200008f0c05 */
[----:B------:R-:W-:Y:S06]  /*a3a0*/  BRA `(.L_x_606) ;  /* 0x00000000001c7947 */ /* 0x000fec0003800000 */
.L_x_605:
[----:B------:R-:W-:Y:S01]  /*a3b0*/  UMOV UR4, URZ ;  /* 0x000000ff00047c82 */ /* 0x000fe20008000000 */
[----:B------:R-:W-:Y:S01]  /*a3c0*/  IMAD.SHL.U32 R4, R188, 0x100, RZ ;  /* 0x00000100bc047824 */ /* 0x000fe200078e00ff */
[----:B------:R-:W-:-:S05]  /*a3d0*/  IADD3 R5, P1, PT, RZ, -UR4, RZ ;  /* 0x80000004ff057c10 */ /* 0x000fca000ff3e0ff */
[----:B------:R-:W-:-:S05]  /*a3e0*/  IMAD.X R4, RZ, RZ, ~R4, P1 ;  /* 0x000000ffff047224 */ /* 0x000fca00008e0e04 */
[----:B------:R-:W-:-:S04]  /*a3f0*/  SHF.R.S64 R5, R5, 0x1f, R4 ;  /* 0x0000001f05057819 */ /* 0x000fc80000001004 */
[----:B------:R-:W-:-:S04]  /*a400*/  IADD3 R234, P1, PT, R5, R234, RZ ;  /* 0x000000ea05ea7210 */ /* 0x000fc80007f3e0ff */
[----:B------:R-:W-:-:S09]  /*a410*/  LEA.HI.X.SX32 R235, R4, R235, 0x1, P1 ;  /* 0x000000eb04eb7211 */ /* 0x000fd200008f0eff */
.L_x_606:
[----:B------:R-:W1:Y:S01]  /*a420*/  LDCU UR4, c[0x0][0x440] ;  /* 0x00008800ff0477ac */ /* 0x000e620008000800 */
[----:B------:R-:W-:Y:S01]  /*a430*/  SHF.R.U32.HI R225, RZ, 0x1, R227 ;  /* 0x00000001ffe17819 */ /* 0x000fe200000116e3 */
[----:B------:R-:W-:Y:S01]  /*a440*/  IMAD.SHL.U32 R27, R188, 0x20, RZ ;  /* 0x00000020bc1b7824 */ /* 0x000fe200078e00ff */
[----:B------:R-:W-:Y:S01]  /*a450*/  LOP3.LUT R215, R193, 0x200, RZ, 0xc0, !PT ;  /* 0x00000200c1d77812 */ /* 0x000fe200078ec0ff */
[----:B------:R-:W-:Y:S01]  /*a460*/  IMAD.SHL.U32 R228, R227, 0x20, RZ ;  /* 0x00000020e3e47824 */ /* 0x000fe200078e00ff */
[----:B------:R-:W-:Y:S02]  /*a470*/  LOP3.LUT R5, R225, 0x8, RZ, 0xc0, !PT ;  /* 0x00000008e1057812 */ /* 0x000fe400078ec0ff */
[----:B------:R-:W-:Y:S02]  /*a480*/  IADD3 R6, P2, PT, R27, R234, RZ ;  /* 0x000000ea1b067210 */ /* 0x000fe40007f5e0ff */
[----:B------:R-:W-:Y:S02]  /*a490*/  LOP3.LUT R214, R192, R5, RZ, 0x3c, !PT ;  /* 0x00000005c0d67212 */ /* 0x000fe400078e3cff */
[----:B------:R-:W-:-:S02]  /*a4a0*/  SHF.L.U64.HI R5, R188, 0x5, R189 ;  /* 0x00000005bc057819 */ /* 0x000fc400000102bd */
[----:B------:R-:W-:Y:S02]  /*a4b0*/  LOP3.LUT R228, R228, 0x7c00, RZ, 0xc0, !PT ;  /* 0x00007c00e4e47812 */ /* 0x000fe400078ec0ff */
[----:B------:R-:W-:Y:S01]  /*a4c0*/  SEL R233, R190, 0xffffffe0, !P6 ;  /* 0xffffffe0bee97807 */ /* 0x000fe20007000000 */
[----:B------:R-:W-:Y:S01]  /*a4d0*/  IMAD.X R7, R5, 0x1, R235, P2 ;  /* 0x0000000105077824 */ /* 0x000fe200010e06eb */
[----:B-1----:R-:W-:-:S03]  /*a4e0*/  ISETP.GE.AND P1, PT, R226, UR4, PT ;  /* 0x00000004e2007c0c */ /* 0x002fc6000bf26270 */
[----:B------:R-:W-:-:S10]  /*a4f0*/  IMAD.IADD R219, R191, 0x1, R233 ;  /* 0x00000001bfdb7824 */ /* 0x000fd400078e02e9 */
[----:B------:R-:W-:Y:S01]  /*a500*/  @!P1 IADD3 R26, P5, PT, R6, R27, RZ ;  /* 0x0000001b061a9210 */ /* 0x000fe20007fbe0ff */
[--C-:B------:R-:W-:Y:S01]  /*a510*/  @!P1 IMAD.MOV.U32 R38, RZ, RZ, R6.reuse ;  /* 0x000000ffff269224 */ /* 0x100fe200078e0006 */
[CC--:B------:R-:W-:Y:S01]  /*a520*/  @!P1 LEA R24, P4, R188.reuse, R6.reuse, 0x6 ;  /* 0x00000006bc189211 */ /* 0x0c0fe200078830ff */
[--C-:B------:R-:W-:Y:S01]  /*a530*/  @!P1 IMAD.MOV.U32 R39, RZ, RZ, R7.reuse ;  /* 0x000000ffff279224 */ /* 0x100fe200078e0007 */
[----:B------:R-:W-:Y:S01]  /*a540*/  @P1 STS.128 [R245+0xa000], RZ ;  /* 0x00a000fff5001388 */ /* 0x000fe20000000c00 */
[C---:B------:R-:W-:Y:S01]  /*a550*/  @!P1 IMAD.WIDE.U32 R36, R188.reuse, 0x60, R6 ;  /* 0x00000060bc249825 */ /* 0x040fe200078e0006 */
[CC--:B------:R-:W-:Y:S02]  /*a560*/  @!P1 LEA R22, P3, R188.reuse, R6.reuse, 0x7 ;  /* 0x00000006bc169211 */ /* 0x0c0fe400078638ff */
[----:B------:R-:W-:Y:S01]  /*a570*/  @!PT LDS RZ, [RZ] ;  /* 0x00000000fffff984 */ /* 0x000fe20000000800 */
[----:B------:R-:W-:Y:S01]  /*a580*/  @!PT LDS RZ, [RZ] ;  /* 0x00000000fffff984 */ /* 0x000fe20000000800 */
[----:B------:R-:W-:Y:S01]  /*a590*/  @!PT LDS RZ, [RZ] ;  /* 0x00000000fffff984 */ /* 0x000fe20000000800 */
[----:B------:R-:W-:Y:S01]  /*a5a0*/  @!P1 LDGSTS.E.BYPASS.LTC128B.128 [R245+0xa000], desc[UR16][R234.64] ;  /* 0x0a000000eaf59fae */ /* 0x000fe2000b981a10 */
[----:B------:R-:W-:Y:S01]  /*a5b0*/  @!P1 IMAD R10, R189, 0x60, RZ ;  /* 0x00000060bd0a9824 */ /* 0x000fe200078e02ff */
[CC--:B------:R-:W-:Y:S01]  /*a5c0*/  @!P1 LEA.HI.X R25, R188.reuse, R7.reuse, R189, 0x6, P4 ;  /* 0x00000007bc199211 */ /* 0x0c0fe200020f34bd */
[----:B------:R-:W-:Y:S01]  /*a5d0*/  @!P1 IMAD.X R27, R7, 0x1, R5, P5 ;  /* 0x00000001071b9824 */ /* 0x000fe200028e0605 */
[----:B------:R-:W-:Y:S01]  /*a5e0*/  @P1 STS.128 [R245+0xa800], RZ ;  /* 0x00a800fff5001388 */ /* 0x000fe20000000c00 */
[--C-:B------:R-:W-:Y:S01]  /*a5f0*/  @!P1 IMAD.MOV.U32 R28, RZ, RZ, R6.reuse ;  /* 0x000000ffff1c9224 */ /* 0x100fe200078e0006 */
[C---:B------:R-:W-:Y:S01]  /*a600*/  @!P1 LEA R4, P2, R188.reuse, R6, 0x8 ;  /* 0x00000006bc049211 */ /* 0x040fe200078440ff */
[----:B------:R-:W-:Y:S01]  /*a610*/  @!P1 IMAD.MOV.U32 R29, RZ, RZ, R7 ;  /* 0x000000ffff1d9224 */ /* 0x000fe200078e0007 */
[----:B------:R-:W-:Y:S01]  /*a620*/  @!PT LDS RZ, [RZ] ;  /* 0x00000000fffff984 */ /* 0x000fe20000000800 */
[----:B------:R-:W-:Y:S01]  /*a630*/  @!PT LDS RZ, [RZ] ;  /* 0x00000000fffff984 */ /* 0x000fe20000000800 */
[----:B------:R-:W-:Y:S01]  /*a640*/  @!PT LDS RZ, [RZ] ;  /* 0x00000000fffff984 */ /* 0x000fe20000000800 */
[----:B------:R1:W-:Y:S01]  /*a650*/  @!P1 LDGSTS.E.BYPASS.LTC128B.128 [R245+0xa800], desc[UR16][R38.64] ;  /* 0x0a80000026f59fae */ /* 0x0003e2000b981a10 */
[--C-:B------:R-:W-:Y:S01]  /*a660*/  @!P1 IMAD.MOV.U32 R32, RZ, RZ, R6.reuse ;  /* 0x000000ffff209224 */ /* 0x100fe200078e0006 */
[-C--:B------:R-:W-:Y:S01]  /*a670*/  @!P1 LEA.HI.X R23, R188, R7.reuse, R189, 0x7, P3 ;  /* 0x00000007bc179211 */ /* 0x080fe200018f3cbd */
[----:B------:R-:W-:Y:S01]  /*a680*/  @!P1 IMAD.MOV.U32 R33, RZ, RZ, R7 ;  /* 0x000000ffff219224 */ /* 0x000fe200078e0007 */
[----:B------:R-:W-:Y:S01]  /*a690*/  @P1 STS.128 [R245+0xb000], RZ ;  /* 0x00b000fff5001388 */ /* 0x000fe20000000c00 */
[----:B------:R-:W-:Y:S01]  /*a6a0*/  @!P1 IMAD.IADD R11, R10, 0x1, R37 ;  /* 0x000000010a0b9824 */ /* 0x000fe200078e0225 */
[----:B------:R-:W-:Y:S01]  /*a6b0*/  @!P1 LEA.HI.X R5, R188, R7, R189, 0x8, P2 ;  /* 0x00000007bc059211 */ /* 0x000fe200010f44bd */
[----:B------:R-:W-:Y:S01]  /*a6c0*/  @!P1 IMAD.MOV.U32 R34, RZ, RZ, R6 ;  /* 0x000000ffff229224 */ /* 0x000fe200078e0006 */
[----:B------:R-:W-:Y:S01]  /*a6d0*/  @!PT LDS RZ, [RZ] ;  /* 0x00000000fffff984 */ /* 0x000fe20000000800 */
[----:B------:R-:W-:Y:S01]  /*a6e0*/  @!PT LDS RZ, [RZ] ;  /* 0x00000000fffff984 */ /* 0x000fe20000000800 */
[----:B------:R-:W-:Y:S01]  /*a6f0*/  @!PT LDS RZ, [RZ] ;  /* 0x00000000fffff984 */ /* 0x000fe20000000800 */
[----:B------:R-:W-:Y:S01]  /*a700*/  @!P1 LDGSTS.E.BYPASS.LTC128B.128 [R245+0xb000], desc[UR16][R26.64] ;  /* 0x0b0000001af59fae */ /* 0x000fe2000b981a10 */
[----:B------:R-:W-:-:S02]  /*a710*/  @!P1 IMAD.MOV.U32 R35, RZ, RZ, R7 ;  /* 0x000000ffff239224 */ /* 0x000fc400078e0007 */
[C---:B------:R-:W-:Y:S01]  /*a720*/  @!P1 IMAD.WIDE.U32 R28, R188.reuse, 0xa0, R28 ;  /* 0x000000a0bc1c9825 */ /* 0x040fe200078e001c */
[----:B------:R-:W-:Y:S03]  /*a730*/  @P1 STS.128 [R245+0xb800], RZ ;  /* 0x00b800fff5001388 */ /* 0x000fe60000000c00 */
[C---:B------:R-:W-:Y:S01]  /*a740*/  @!P1 IMAD R9, R189.reuse, 0xa0, RZ ;  /* 0x000000a0bd099824 */ /* 0x040fe200078e02ff */
[----:B------:R-:W-:Y:S01]  /*a750*/  @!PT LDS RZ, [RZ] ;  /* 0x00000000fffff984 */ /* 0x000fe20000000800 */
[----:B------:R-:W-:Y:S01]  /*a760*/  @!PT LDS RZ, [RZ] ;  /* 0x00000000fffff984 */ /* 0x000fe20000000800 */
[----:B------:R-:W-:Y:S01]  /*a770*/  @!PT LDS RZ, [RZ] ;  /* 0x00000000fffff984 */ /* 0x000fe20000000800 */
[----:B------:R-:W-:Y:S01]  /*a780*/  @!P1 LDGSTS.E.BYPASS.LTC128B.128 [R245+0xb800], desc[UR16][R24.64] ;  /* 0x0b80000018f59fae */ /* 0x000fe2000b981a10 */
[----:B------:R-:W-:Y:S02]  /*a790*/  @!P1 IMAD.MOV.U32 R10, RZ, RZ, R36 ;  /* 0x000000ffff0a9224 */ /* 0x000fe400078e0024 */
[----:B------:R-:W-:Y:S01]  /*a7a0*/  @!P1 IMAD.WIDE.U32 R32, R188, 0xc0, R32 ;  /* 0x000000c0bc209825 */ /* 0x000fe200078e0020 */
[----:B------:R-:W-:Y:S03]  /*a7b0*/  @P1 STS.128 [R245+0xc000], RZ ;  /* 0x00c000fff5001388 */ /* 0x000fe60000000c00 */
[----:B------:R-:W-:Y:S01]  /*a7c0*/  @!P1 IMAD R8, R189, 0xc0, RZ ;  /* 0x000000c0bd089824 */ /* 0x000fe200078e02ff */
[----:B------:R-:W-:Y:S01]  /*a7d0*/  @!PT LDS RZ, [RZ] ;  /* 0x00000000fffff984 */ /* 0x000fe20000000800 */
[----:B------:R-:W-:Y:S01]  /*a7e0*/  @!PT LDS RZ, [RZ] ;  /* 0x00000000fffff984 */ /* 0x000fe20000000800 */
[----:B------:R-:W-:Y:S01]  /*a7f0*/  @!PT LDS RZ, [RZ] ;  /* 0x00000000fffff984 */ /* 0x000fe20000000800 */
[----:B------:R-:W-:Y:S01]  /*a800*/  @!P1 LDGSTS.E.BYPASS.LTC128B.128 [R245+0xc000], desc[UR16][R10.64] ;  /* 0x0c0000000af59fae */ /* 0x000fe2000b981a10 */
[----:B------:R-:W-:-:S02]  /*a810*/  @!P1 IMAD.MOV.U32 R30, RZ, RZ, R6 ;  /* 0x000000ffff1e9224 */ /* 0x000fc400078e0006 */
[--C-:B------:R-:W-:Y:S01]  /*a820*/  @!P1 IMAD.MOV.U32 R31, RZ, RZ, R7.reuse ;  /* 0x000000ffff1f9224 */ /* 0x100fe200078e0007 */
[----:B------:R-:W-:Y:S01]  /*a830*/  @P1 STS.128 [R245+0xc800], RZ ;  /* 0x00c800fff5001388 */ /* 0x000fe20000000c00 */
[--C-:B------:R-:W-:Y:S02]  /*a840*/  @!P1 IMAD.MOV.U32 R21, RZ, RZ, R7.reuse ;  /* 0x000000ffff159224 */ /* 0x100fe400078e0007 */
[--C-:B------:R-:W-:Y:S01]  /*a850*/  @!P1 IMAD.MOV.U32 R19, RZ, RZ, R7.reuse ;  /* 0x000000ffff139224 */ /* 0x100fe200078e0007 */
[----:B------:R-:W-:Y:S01]  /*a860*/  @!PT LDS RZ, [RZ] ;  /* 0x00000000fffff984 */ /* 0x000fe20000000800 */
[----:B------:R-:W-:Y:S01]  /*a870*/  @!PT LDS RZ, [RZ] ;  /* 0x00000000fffff984 */ /* 0x000fe20000000800 */
[----:B------:R-:W-:Y:S01]  /*a880*/  @!PT LDS RZ, [RZ] ;  /* 0x00000000fffff984 */ /* 0x000fe20000000800 */
[----:B------:R-:W-:Y:S01]  /*a890*/  @!P1 LDGSTS.E.BYPASS.LTC128B.128 [R245+0xc800], desc[UR16][R22.64] ;  /* 0x0c80000016f59fae */ /* 0x000fe2000b981a10 */
[--C-:B------:R-:W-:Y:S02]  /*a8a0*/  @!P1 IMAD.MOV.U32 R17, RZ, RZ, R7.reuse ;  /* 0x000000ffff119224 */ /* 0x100fe400078e0007 */
[--C-:B------:R-:W-:Y:S01]  /*a8b0*/  @!P1 IMAD.MOV.U32 R15, RZ, RZ, R7.reuse ;  /* 0x000000ffff0f9224 */ /* 0x100fe200078e0007 */
[----:B------:R-:W-:Y:S01]  /*a8c0*/  @P1 STS.128 [R245+0xd000], RZ ;  /* 0x00d000fff5001388 */ /* 0x000fe20000000c00 */
[----:B------:R-:W-:-:S02]  /*a8d0*/  @!P1 IMAD.MOV.U32 R13, RZ, RZ, R7 ;  /* 0x000000ffff0d9224 */ /* 0x000fc400078e0007 */
[----:B------:R-:W-:-:S04]  /*a8e0*/  @!P1 IMAD.WIDE.U32 R34, R188, 0xe0, R34 ;  /* 0x000000e0bc229825 */ /* 0x000fc800078e0022 */
[----:B------:R-:W-:Y:S02]  /*a8f0*/  @!P1 IMAD R7, R189, 0xe0, RZ ;  /* 0x000000e0bd079824 */ /* 0x000fe400078e02ff */
[----:B------:R-:W-:Y:S02]  /*a900*/  @!P1 IMAD.IADD R29, R9, 0x1, R29 ;  /* 0x00000001091d9824 */ /* 0x000fe400078e021d */
        /* <DEDUP_REMOVED lines=10> */
[----:B------:R-:W-:Y:S02]  /*a9b0*/  @!P1 IMAD.IADD R33, R8, 0x1, R33 ;  /* 0x0000000108219824 */ /* 0x000fe400078e0221 */
[----:B------:R-:W-:-:S03]  /*a9c0*/  @!P1 IMAD.WIDE.U32 R30, R188, 0x120, R30 ;  /* 0x00000120bc1e9825 */ /* 0x000fc600078e001e */
[----:B------:R-:W-:Y:S01]  /*a9d0*/  @!PT LDS RZ, [RZ] ;  /* 0x00000000fffff984 */ /* 0x000fe20000000800 */
[----:B------:R-:W-:Y:S01]  /*a9e0*/  @!PT LDS RZ, [RZ] ;  /* 0x00000000fffff984 */ /* 0x000fe20000000800 */
[----:B------:R-:W-:Y:S01]  /*a9f0*/  @!PT LDS RZ, [RZ] ;  /* 0x00000000fffff984 */ /* 0x000fe20000000800 */
[----:B------:R-:W-:Y:S01]  /*aa00*/  @!P1 LDGSTS.E.BYPASS.LTC128B.128 [R245+0xd800], desc[UR16][R32.64] ;  /* 0x0d80000020f59fae */ /* 0x000fe2000b981a10 */
[----:B------:R-:W-:Y:S02]  /*aa10*/  @!P1 IMAD R6, R189, 0x120, RZ ;  /* 0x00000120bd069824 */ /* 0x000fe400078e02ff */
[----:B------:R-:W-:Y:S01]  /*aa20*/  @!P1 IMAD.IADD R35, R7, 0x1, R35 ;  /* 0x0000000107239824 */ /* 0x000fe200078e0223 */
[----:B------:R-:W-:Y:S01]  /*aa30*/  @P1 STS.128 [R245+0xe000], RZ ;  /* 0x00e000fff5001388 */ /* 0x000fe20000000c00 */
[----:B------:R-:W-:-:S03]  /*aa40*/  @!P1 IMAD.WIDE.U32 R16, R188, 0x180, R16 ;  /* 0x00000180bc109825 */ /* 0x000fc600078e0010 */
[----:B------:R-:W-:Y:S01]  /*aa50*/  @!PT LDS RZ, [RZ] ;  /* 0x00000000fffff984 */ /* 0x000fe20000000800 */
[----:B------:R-:W-:Y:S01]  /*aa60*/  @!PT LDS RZ, [RZ] ;  /* 0x00000000fffff984 */ /* 0x000fe20000000800 */
[----:B------:R-:W-:Y:S01]  /*aa70*/  @!PT LDS RZ, [RZ] ;  /* 0x00000000fffff984 */ /* 0x000fe20000000800 */
[----:B------:R-:W-:Y:S01]  /*aa80*/  @!P1 LDGSTS.E.BYPASS.LTC128B.128 [R245+0xe000], desc[UR16][R34.64] ;  /* 0x0e00000022f59fae */ /* 0x000fe2000b981a10 */
[C---:B------:R-:W-:Y:S02]  /*aa90*/  @!P1 IMAD R9, R189.reuse, 0x180, RZ ;  /* 0x00000180bd099824 */ /* 0x040fe400078e02ff */
[C---:B------:R-:W-:Y:S01]  /*aaa0*/  @!P1 IMAD.WIDE.U32 R20, R188.reuse, 0x140, R20 ;  /* 0x00000140bc149825 */ /* 0x040fe200078e0014 */
[----:B------:R-:W-:Y:S03]  /*aab0*/  @P1 STS.128 [R245+0xe800], RZ ;  /* 0x00e800fff5001388 */ /* 0x000fe60000000c00 */
[----:B------:R-:W-:Y:S01]  /*aac0*/  @!P1 IMAD.WIDE.U32 R14, R188, 0x1a0, R14 ;  /* 0x000001a0bc0e9825 */ /* 0x000fe200078e000e */
[----:B------:R-:W-:Y:S01]  /*aad0*/  @!PT LDS RZ, [RZ] ;  /* 0x00000000fffff984 */ /* 0x000fe20000000800 */
[----:B------:R-:W-:Y:S01]  /*aae0*/  @!PT LDS RZ, [RZ] ;  /* 0x00000000fffff984 */ /* 0x000fe20000000800 */
[----:B------:R-:W-:Y:S01]  /*aaf0*/  @!PT LDS RZ, [RZ] ;  /* 0x00000000fffff984 */ /* 0x000fe20000000800 */
[----:B------:R-:W-:Y:S03]  /*ab00*/  @!P1 LDGSTS.E.BYPASS.LTC128B.128 [R245+0xe800], desc[UR16][R4.64] ;  /* 0x0e80000004f59fae */ /* 0x000fe6000b981a10 */
[C---:B------:R-:W-:Y:S01]  /*ab10*/  @!P1 IMAD R8, R189.reuse, 0x140, RZ ;  /* 0x00000140bd089824 */ /* 0x040fe200078e02ff */
[----:B------:R-:W-:Y:S01]  /*ab20*/  @P1 STS.128 [R245+0xf000], RZ ;  /* 0x00f000fff5001388 */ /* 0x000fe20000000c00 */
[----:B------:R-:W-:-:S02]  /*ab30*/  @!P1 IMAD R7, R189, 0x1a0, RZ ;  /* 0x000001a0bd079824 */ /* 0x000fc400078e02ff */
[----:B------:R-:W-:Y:S02]  /*ab40*/  @!P1 IMAD.IADD R31, R6, 0x1, R31 ;  /* 0x00000001061f9824 */ /* 0x000fe400078e021f */
[----:B------:R-:W-:-:S03]  /*ab50*/  @!P1 IMAD.WIDE.U32 R18, R188, 0x160, R18 ;  /* 0x00000160bc129825 */ /* 0x000fc600078e0012 */
[----:B------:R-:W-:Y:S01]  /*ab60*/  @!PT LDS RZ, [RZ] ;  /* 0x00000000fffff984 */ /* 0x000fe20000000800 */
[----:B------:R-:W-:Y:S01]  /*ab70*/  @!PT LDS RZ, [RZ] ;  /* 0x00000000fffff984 */ /* 0x000fe20000000800 */
[----:B------:R-:W-:Y:S01]  /*ab80*/  @!PT LDS RZ, [RZ] ;  /* 0x00000000fffff984 */ /* 0x000fe20000000800 */
[----:B------:R2:W-:Y:S01]  /*ab90*/  @!P1 LDGSTS.E.BYPASS.LTC128B.128 [R245+0xf000], desc[UR16][R30.64] ;  /* 0x0f0000001ef59fae */ /* 0x0005e2000b981a10 */
[----:B------:R-:W-:Y:S02]  /*aba0*/  @!P1 IMAD R6, R189, 0x160, RZ ;  /* 0x00000160bd069824 */ /* 0x000fe400078e02ff */
[----:B------:R-:W-:Y:S01]  /*abb0*/  @!P1 IMAD.IADD R17, R9, 0x1, R17 ;  /* 0x0000000109119824 */ /* 0x000fe200078e0211 */
[----:B------:R-:W-:Y:S01]  /*abc0*/  @P1 STS.128 [R245+0xf800], RZ ;  /* 0x00f800fff5001388 */ /* 0x000fe20000000c00 */
[----:B------:R-:W-:Y:S02]  /*abd0*/  @!P1 IMAD.IADD R21, R8, 0x1, R21 ;  /* 0x0000000108159824 */ /* 0x000fe400078e0215 */
[----:B------:R-:W-:Y:S01]  /*abe0*/  @!P1 IMAD.IADD R9, R7, 0x1, R15 ;  /* 0x0000000107099824 */ /* 0x000fe200078e020f */
[----:B------:R-:W-:Y:S01]  /*abf0*/  LOP3.LUT R7, R215, R228, RZ, 0xfc, !PT ;  /* 0x000000e4d7077212 */ /* 0x000fe200078efcff */
[----:B------:R-:W-:Y:S01]  /*ac00*/  @!P1 IMAD.IADD R19, R6, 0x1, R19 ;  /* 0x0000000106139824 */ /* 0x000fe200078e0213 */
[----:B------:R-:W-:Y:S01]  /*ac10*/  @!PT LDS RZ, [RZ] ;  /* 0x00000000fffff984 */ /* 0x000fe20000000800 */
[----:B------:R-:W-:Y:S01]  /*ac20*/  @!PT LDS RZ, [RZ] ;  /* 0x00000000fffff984 */ /* 0x000fe20000000800 */
[----:B------:R-:W-:Y:S01]  /*ac30*/  @!PT LDS RZ, [RZ] ;  /* 0x00000000fffff984 */ /* 0x000fe20000000800 */
[----:B------:R3:W-:Y:S01]  /*ac40*/  @!P1 LDGSTS.E.BYPASS.LTC128B.128 [R245+0xf800], desc[UR16][R20.64] ;  /* 0x0f80000014f59fae */ /* 0x0007e2000b981a10 */
[----:B------:R-:W-:Y:S01]  /*ac50*/  @!P1 IMAD.WIDE.U32 R12, R188, 0x1c0, R12 ;  /* 0x000001c0bc0c9825 */ /* 0x000fe200078e000c */
[----:B------:R-:W-:-:S02]  /*ac60*/  LOP3.LUT R7, R7, R214, RZ, 0xfc, !PT ;  /* 0x000000d607077212 */ /* 0x000fc400078efcff */
[----:B------:R-:W-:Y:S01]  /*ac70*/  @P1 STS.128 [R245+0x10000], RZ ;  /* 0x010000fff5001388 */ /* 0x000fe20000000c00 */
[----:B------:R-:W-:Y:S01]  /*ac80*/  @!P1 IMAD R189, R189, 0x1c0, RZ ;  /* 0x000001c0bdbd9824 */ /* 0x000fe200078e02ff */
[----:B------:R-:W-:Y:S01]  /*ac90*/  LEA R209, R7, UR5, 0x1 ;  /* 0x0000000507d17c11 */ /* 0x000fe2000f8e08ff */
[----:B------:R-:W-:Y:S01]  /*aca0*/  @!P1 IMAD.MOV.U32 R8, RZ, RZ, R14 ;  /* 0x000000ffff089224 */ /* 0x000fe200078e000e */
[----:B------:R-:W-:Y:S01]  /*acb0*/  @!PT LDS RZ, [RZ] ;  /* 0x00000000fffff984 */ /* 0x000fe20000000800 */
[----:B------:R-:W-:Y:S01]  /*acc0*/  @!PT LDS RZ, [RZ] ;  /* 0x00000000fffff984 */ /* 0x000fe20000000800 */
[----:B------:R-:W-:Y:S01]  /*acd0*/  @!PT LDS RZ, [RZ] ;  /* 0x00000000fffff984 */ /* 0x000fe20000000800 */
[----:B------:R-:W-:Y:S01]  /*ace0*/  @!P1 LDGSTS.E.BYPASS.LTC128B.128 [R245+0x10000], desc[UR16][R18.64] ;  /* 0x1000000012f59fae */ /* 0x000fe2000b981a10 */
[----:B------:R-:W-:Y:S02]  /*acf0*/  @!P1 IMAD.IADD R41, R189, 0x1, R13 ;  /* 0x00000001bd299824 */ /* 0x000fe400078e020d */
[----:B------:R-:W-:Y:S01]  /*ad00*/  @!P1 IMAD.MOV.U32 R40, RZ, RZ, R12 ;  /* 0x000000ffff289224 */ /* 0x000fe200078e000c */
[----:B------:R-:W-:Y:S01]  /*ad10*/  @P1 STS.128 [R245+0x10800], RZ ;  /* 0x010800fff5001388 */ /* 0x000fe20000000c00 */
[C---:B------:R-:W-:Y:S02]  /*ad20*/  IMAD.IADD R192, R209.reuse, 0x1, R233 ;  /* 0x00000001d1c07824 */ /* 0x040fe400078e02e9 */
[----:B------:R-:W-:Y:S01]  /*ad30*/  IMAD.IADD R220, R209, 0x1, R208 ;  /* 0x00000001d1dc7824 */ /* 0x000fe200078e02d0 */
[----:B------:R-:W-:Y:S01]  /*ad40*/  @!PT LDS RZ, [RZ] ;  /* 0x00000000fffff984 */ /* 0x000fe20000000800 */
[----:B------:R-:W-:Y:S01]  /*ad50*/  @!PT LDS RZ, [RZ] ;  /* 0x00000000fffff984 */ /* 0x000fe20000000800 */
[----:B------:R-:W-:Y:S01]  /*ad60*/  @!PT LDS RZ, [RZ] ;  /* 0x00000000fffff984 */ /* 0x000fe20000000800 */
[----:B------:R-:W-:Y:S04]  /*ad70*/  @!P1 LDGSTS.E.BYPASS.LTC128B.128 [R245+0x10800], desc[UR16][R16.64] ;  /* 0x1080000010f59fae */ /* 0x000fe8000b981a10 */
[----:B------:R-:W-:Y:S04]  /*ad80*/  @P1 STS.128 [R245+0x11000], RZ ;  /* 0x011000fff5001388 */ /* 0x000fe80000000c00 */
        /* <DEDUP_REMOVED lines=8> */
[----:B------:R4:W-:Y:S04]  /*ae10*/  @!P1 LDGSTS.E.BYPASS.LTC128B.128 [R245+0x11800], desc[UR16][R40.64] ;  /* 0x1180000028f59fae */ /* 0x0009e8000b981a10 */
[----:B------:R-:W-:Y:S04]  /*ae20*/  LDSM.16.M88.4 R68, [R209] ;  /* 0x00000000d144783b */ /* 0x000fe80000000200 */
[----:B------:R-:W5:Y:S04]  /*ae30*/  LDSM.16.M88.4 R52, [R191+0x2000] ;  /* 0x00200000bf34783b */ /* 0x000f680000000200 */
[----:B------:R-:W4:Y:S04]  /*ae40*/  LDSM.16.M88.4 R44, [R191+0x2800] ;  /* 0x00280000bf2c783b */ /* 0x000f280000000200 */
[----:B-1----:R-:W1:Y:S04]  /*ae50*/  LDSM.16.M88.4 R36, [R191+0x3000] ;  /* 0x00300000bf24783b */ /* 0x002e680000000200 */
[----:B--2---:R-:W2:Y:S04]  /*ae60*/  LDSM.16.M88.4 R28, [R191+0x3800] ;  /* 0x00380000bf1c783b */ /* 0x004ea80000000200 */
[----:B---3--:R-:W3:Y:S04]  /*ae70*/  LDSM.16.M88.4 R20, [R191+0x4000] ;  /* 0x00400000bf14783b */ /* 0x008ee80000000200 */
[----:B------:R-:W3:Y:S04]  /*ae80*/  LDSM.16.M88.4 R12, [R191+0x4800] ;  /* 0x00480000bf0c783b */ /* 0x000ee80000000200 */
[----:B------:R-:W3:Y:S04]  /*ae90*/  LDSM.16.M88.4 R4, [R191+0x5000] ;  /* 0x00500000bf04783b */ /* 0x000ee80000000200 */
[----:B------:R-:W3:Y:S04]  /*aea0*/  LDSM.16.M88.4 R164, [R191+0x5800] ;  /* 0x00580000bfa4783b */ /* 0x000ee80000000200 */
[----:B------:R-:W3:Y:S04]  /*aeb0*/  LDSM.16.M88.4 R124, [R191+0x6000] ;  /* 0x00600000bf7c783b */ /* 0x000ee80000000200 */
[----:B------:R-:W3:Y:S04]  /*aec0*/  LDSM.16.M88.4 R116, [R191+0x6800] ;  /* 0x00680000bf74783b */ /* 0x000ee80000000200 */
[----:B------:R-:W3:Y:S01]  /*aed0*/  LDSM.16.M88.4 R108, [R191+0x7000] ;  /* 0x00700000bf6c783b */ /* 0x000ee20000000200 */
[C---:B-----5:R-:W-:Y:S03]  /*aee0*/  HMMA.16816.F32 R56, R68.reuse, R52, RZ ;  /* 0x000000344438723c */ /* 0x060fe600000018ff */
[----:B------:R-:W5:Y:S04]  /*aef0*/  LDSM.16.M88.4 R100, [R191+0x7800] ;  /* 0x00780000bf64783b */ /* 0x000f680000000200 */
[----:B------:R-:W5:Y:S01]  /*af00*/  LDSM.16.M88.4 R92, [R191+0x8000] ;  /* 0x00800000bf5c783b */ /* 0x000f620000000200 */
[C---:B----4-:R-:W-:Y:S03]  /*af10*/  HMMA.16816.F32 R48, R68.reuse, R44, RZ ;  /* 0x0000002c4430723c */ /* 0x050fe600000018ff */
[----:B------:R-:W4:Y:S04]  /*af20*/  LDSM.16.M88.4 R84, [R191+0x8800] ;  /* 0x00880000bf54783b */ /* 0x000f280000000200 */
[----:B------:R-:W4:Y:S01]  /*af30*/  LDSM.16.M88.4 R76, [R191+0x9000] ;  /* 0x00900000bf4c783b */ /* 0x000f220000000200 */
[C---:B-1----:R-:W-:Y:S03]  /*af40*/  HMMA.16816.F32 R40, R68.reuse, R36, RZ ;  /* 0x000000244428723c */ /* 0x042fe600000018ff */
[----:B------:R-:W1:Y:S04]  /*af50*/  LDSM.16.M88.4 R60, [R191+0x9800] ;  /* 0x00980000bf3c783b */ /* 0x000e680000000200 */
[----:B------:R-:W-:Y:S01]  /*af60*/  LDSM.16.M88.4 R192, [R192] ;  /* 0x00000000c0c0783b */ /* 0x000fe20000000200 */
[C---:B--2---:R-:W-:Y:S03]  /*af70*/  HMMA.16816.F32 R32, R68.reuse, R28, RZ ;  /* 0x0000001c4420723c */ /* 0x044fe600000018ff */
[----:B------:R-:W2:Y:S04]  /*af80*/  LDSM.16.M88.4 R64, [R219+0x4800] ;  /* 0x00480000db40783b */ /* 0x000ea80000000200 */
[----:B------:R-:W2:Y:S01]  /*af90*/  LDSM.16.M88.4 R176, [R219+0x2000] ;  /* 0x00200000dbb0783b */ /* 0x000ea20000000200 */
[C---:B---3--:R-:W-:Y:S03]  /*afa0*/  HMMA.16816.F32 R24, R68.reuse, R20, RZ ;  /* 0x000000144418723c */ /* 0x048fe600000018ff */
[----:B------:R-:W3:Y:S04]  /*afb0*/  LDSM.16.M88.4 R172, [R219+0x2800] ;  /* 0x00280000dbac783b */ /* 0x000ee80000000200 */
        /* <DEDUP_REMOVED lines=8> */
[----:B------:R-:W-:Y:S04]  /*b040*/  LDSM.16.M88.4 R180, [R219+0x6000] ;  /* 0x00600000dbb4783b */ /* 0x000fe80000000200 */
[----:B------:R-:W-:Y:S01]  /*b050*/  LDSM.16.M88.4 R204, [R219+0x7800] ;  /* 0x00780000dbcc783b */ /* 0x000fe20000000200 */
[C---:B------:R-:W-:Y:S03]  /*b060*/  HMMA.16816.F32 R128, R68.reuse, R124, RZ ;  /* 0x0000007c4480723c */ /* 0x040fe600000018ff */
[----:B------:R-:W0:Y:S05]  /*b070*/  LDGDEPBAR ;  /* 0x00000000000079af */ /* 0x000e2a0000000000 */
[C---:B------:R-:W-:Y:S08]  /*b080*/  HMMA.16816.F32 R120, R68.reuse, R116, RZ ;  /* 0x000000744478723c */ /* 0x040ff000000018ff */
[C---:B------:R-:W-:Y:S08]  /*b090*/  HMMA.16816.F32 R112, R68.reuse, R108, RZ ;  /* 0x0000006c4470723c */ /* 0x040ff000000018ff */
[C---:B-----5:R-:W-:Y:S08]  /*b0a0*/  HMMA.16816.F32 R104, R68.reuse, R100, RZ ;  /* 0x000000644468723c */ /* 0x060ff000000018ff */
[C---:B------:R-:W-:Y:S08]  /*b0b0*/  HMMA.16816.F32 R96, R68.reuse, R92, RZ ;  /* 0x0000005c4460723c */ /* 0x040ff000000018ff */
[C---:B----4-:R-:W-:Y:S08]  /*b0c0*/  HMMA.16816.F32 R88, R68.reuse, R84, RZ ;  /* 0x000000544458723c */ /* 0x050ff000000018ff */
        /* <DEDUP_REMOVED lines=16> */
[C---:B-1----:R-:W-:Y:S08]  /*b1d0*/  HMMA.16816.F32 R72, R68.reuse, R60, RZ ;  /* 0x0000003c4448723c */ /* 0x042ff000000018ff */
[----:B------:R-:W-:Y:S01]  /*b1e0*/  HMMA.16816.F32 R68, R68, R62, RZ ;  /* 0x0000003e4444723c */ /* 0x000fe200000018ff */
[----:B------:R-:W1:Y:S07]  /*b1f0*/  LDSM.16.M88.4 R60, [R219+0x5000] ;  /* 0x00500000db3c783b */ /* 0x000e6e0000000200 */
[C---:B--2---:R-:W-:Y:S08]  /*b200*/  HMMA.16816.F32 R16, R192.reuse, R64, R16 ;  /* 0x00000040c010723c */ /* 0x044ff00000001810 */
[C---:B------:R-:W-:Y:S01]  /*b210*/  HMMA.16816.F32 R12, R192.reuse, R66, R12 ;  /* 0x00000042c00c723c */ /* 0x040fe2000000180c */
[----:B------:R-:W2:Y:S07]  /*b220*/  LDSM.16.M88.4 R64, [R219+0x8000] ;  /* 0x00800000db40783b */ /* 0x000eae0000000200 */
[C---:B------:R-:W-:Y:S08]  /*b230*/  HMMA.16816.F32 R56, R192.reuse, R176, R56 ;  /* 0x000000b0c038723c */ /* 0x040ff00000001838 */
[C---:B------:R-:W-:Y:S01]  /*b240*/  HMMA.16816.F32 R52, R192.reuse, R178, R52 ;  /* 0x000000b2c034723c */ /* 0x040fe20000001834 */
[----:B------:R-:W-:Y:S07]  /*b250*/  LDSM.16.M88.4 R176, [R219+0x6800] ;  /* 0x00680000dbb0783b */ /* 0x000fee0000000200 */
[C---:B---3--:R-:W-:Y:S08]  /*b260*/  HMMA.16816.F32 R48, R192.reuse, R172, R48 ;  /* 0x000000acc030723c */ /* 0x048ff00000001830 */
[C---:B-1----:R-:W-:Y:S08]  /*b270*/  HMMA.16816.F32 R8, R192.reuse, R60, R8 ;  /* 0x0000003cc008723c */ /* 0x042ff00000001808 */
[C---:B------:R-:W-:Y:S01]  /*b280*/  HMMA.16816.F32 R4, R192.reuse, R62, R4 ;  /* 0x0000003ec004723c */ /* 0x040fe20000001804 */
[----:B------:R-:W1:Y:S07]  /*b290*/  LDSM.16.M88.4 R60, [R219+0x8800] ;  /* 0x00880000db3c783b */ /* 0x000e6e0000000200 */
[C---:B------:R-:W-:Y:S01]  /*b2a0*/  HMMA.16816.F32 R44, R192.reuse, R174, R44 ;  /* 0x000000aec02c723c */ /* 0x040fe2000000182c */
[----:B------:R-:W3:Y:S07]  /*b2b0*/  LDSM.16.M88.4 R172, [R219+0x7000] ;  /* 0x00700000dbac783b */ /* 0x000eee0000000200 */
[C---:B------:R-:W-:Y:S08]  /*b2c0*/  HMMA.16816.F32 R40, R192.reuse, R200, R40 ;  /* 0x000000c8c028723c */ /* 0x040ff00000001828 */
[C---:B------:R-:W-:Y:S01]  /*b2d0*/  HMMA.16816.F32 R36, R192.reuse, R202, R36 ;  /* 0x000000cac024723c */ /* 0x040fe20000001824 */
[----:B------:R-:W4:Y:S07]  /*b2e0*/  LDSM.16.M88.4 R200, [R219+0x9000] ;  /* 0x00900000dbc8783b */ /* 0x000f2e0000000200 */
[C---:B--2---:R-:W-:Y:S08]  /*b2f0*/  HMMA.16816.F32 R96, R192.reuse, R64, R96 ;  /* 0x00000040c060723c */ /* 0x044ff00000001860 */
[C---:B------:R-:W-:Y:S01]  /*b300*/  HMMA.16816.F32 R92, R192.reuse, R66, R92 ;  /* 0x00000042c05c723c */ /* 0x040fe2000000185c */
[----:B------:R-:W2:Y:S07]  /*b310*/  LDSM.16.M88.4 R64, [R216+0x4800] ;  /* 0x00480000d840783b */ /* 0x000eae0000000200 */
[C---:B------:R-:W-:Y:S08]  /*b320*/  HMMA.16816.F32 R32, R192.reuse, R196, R32 ;  /* 0x000000c4c020723c */ /* 0x040ff00000001820 */
[C---:B------:R-:W-:Y:S01]  /*b330*/  HMMA.16816.F32 R28, R192.reuse, R198, R28 ;  /* 0x000000c6c01c723c */ /* 0x040fe2000000181c */
[----:B------:R-:W5:Y:S07]  /*b340*/  LDSM.16.M88.4 R196, [R219+0x9800] ;  /* 0x00980000dbc4783b */ /* 0x000f6e0000000200 */
        /* <DEDUP_REMOVED lines=12> */
[C---:B---3--:R-:W-:Y:S08]  /*b410*/  HMMA.16816.F32 R112, R192.reuse, R172, R112 ;  /* 0x000000acc070723c */ /* 0x048ff00000001870 */
[C---:B------:R-:W-:Y:S01]  /*b420*/  HMMA.16816.F32 R108, R192.reuse, R174, R108 ;  /* 0x000000aec06c723c */ /* 0x040fe2000000186c */
[----:B------:R-:W3:Y:S07]  /*b430*/  LDSM.16.M88.4 R172, [R216+0x4000] ;  /* 0x00400000d8ac783b */ /* 0x000eee0000000200 */
[C---:B----4-:R-:W-:Y:S08]  /*b440*/  HMMA.16816.F32 R80, R192.reuse, R200, R80 ;  /* 0x000000c8c050723c */ /* 0x050ff00000001850 */
[----:B------:R-:W-:Y:S01]  /*b450*/  HMMA.16816.F32 R76, R192, R202, R76 ;  /* 0x000000cac04c723c */ /* 0x000fe2000000184c */
[----:B------:R-:W4:Y:S07]  /*b460*/  LDSM.16.M88.4 R200, [R216+0x6000] ;  /* 0x00600000d8c8783b */ /* 0x000f2e0000000200 */
[----:B--2---:R-:W-:Y:S01]  /*b470*/  HMMA.16816.F32 R16, R208, R64, R16 ;  /* 0x00000040d010723c */ /* 0x004fe20000001810 */
[----:B------:R-:W-:-:S02]  /*b480*/  IMAD.IADD R64, R233, 0x1, R220 ;  /* 0x00000001e9407824 */ /* 0x000fc400078e02dc */
[----:B------:R-:W-:-:S05]  /*b490*/  IMAD.IADD R233, R233, 0x1, R216 ;  /* 0x00000001e9e97824 */ /* 0x000fca00078e02d8 */
[C---:B------:R-:W-:Y:S08]  /*b4a0*/  HMMA.16816.F32 R128, R192.reuse, R180, R128 ;  /* 0x000000b4c080723c */ /* 0x040ff00000001880 */
[C---:B------:R-:W-:Y:S01]  /*b4b0*/  HMMA.16816.F32 R124, R192.reuse, R182, R124 ;  /* 0x000000b6c07c723c */ /* 0x040fe2000000187c */
[----:B------:R-:W-:Y:S07]  /*b4c0*/  LDSM.16.M88.4 R180, [R216+0x3000] ;  /* 0x00300000d8b4783b */ /* 0x000fee0000000200 */
[C---:B------:R-:W-:Y:S08]  /*b4d0*/  HMMA.16816.F32 R104, R192.reuse, R204, R104 ;  /* 0x000000ccc068723c */ /* 0x040ff00000001868 */
[C---:B------:R-:W-:Y:S01]  /*b4e0*/  HMMA.16816.F32 R100, R192.reuse, R206, R100 ;  /* 0x000000cec064723c */ /* 0x040fe20000001864 */
[----:B------:R-:W-:Y:S07]  /*b4f0*/  LDSM.16.M88.4 R204, [R216+0x5800] ;  /* 0x00580000d8cc783b */ /* 0x000fee0000000200 */
[C---:B-----5:R-:W-:Y:S08]  /*b500*/  HMMA.16816.F32 R72, R192.reuse, R196, R72 ;  /* 0x000000c4c048723c */ /* 0x060ff00000001848 */
[----:B------:R-:W-:Y:S01]  /*b510*/  HMMA.16816.F32 R68, R192, R198, R68 ;  /* 0x000000c6c044723c */ /* 0x000fe20000001844 */
[----:B------:R-:W2:Y:S04]  /*b520*/  LDSM.16.M88.4 R192, [R216+0x7000] ;  /* 0x00700000d8c0783b */ /* 0x000ea80000000200 */
[----:B------:R-:W-:Y:S03]  /*b530*/  LDSM.16.M88.4 R196, [R216+0x6800] ;  /* 0x00680000d8c4783b */ /* 0x000fe60000000200 */
[C---:B------:R-:W-:Y:S01]  /*b540*/  HMMA.16816.F32 R12, R208.reuse, R66, R12 ;  /* 0x00000042d00c723c */ /* 0x040fe2000000180c */
[----:B------:R-:W-:Y:S07]  /*b550*/  LDSM.16.M88.4 R64, [R64] ;  /* 0x000000004040783b */ /* 0x000fee0000000200 */
[C---:B-1----:R-:W-:Y:S08]  /*b560*/  HMMA.16816.F32 R8, R208.reuse, R60, R8 ;  /* 0x0000003cd008723c */ /* 0x042ff00000001808 */
[C---:B------:R-:W-:Y:S01]  /*b570*/  HMMA.16816.F32 R4, R208.reuse, R62, R4 ;  /* 0x0000003ed004723c */ /* 0x040fe20000001804 */
[----:B------:R-:W1:Y:S07]  /*b580*/  LDSM.16.M88.4 R60, [R233+0x2000] ;  /* 0x00200000e93c783b */ /* 0x000e6e0000000200 */
[C---:B------:R-:W-:Y:S08]  /*b590*/  HMMA.16816.F32 R32, R208.reuse, R176, R32 ;  /* 0x000000b0d020723c */ /* 0x040ff00000001820 */
[C---:B------:R-:W-:Y:S01]  /*b5a0*/  HMMA.16816.F32 R28, R208.reuse, R178, R28 ;  /* 0x000000b2d01c723c */ /* 0x040fe2000000181c */
[----:B------:R-:W5:Y:S07]  /*b5b0*/  LDSM.16.M88.4 R176, [R216+0x9000] ;  /* 0x00900000d8b0783b */ /* 0x000f6e0000000200 */
[C---:B------:R-:W-:Y:S08]  /*b5c0*/  HMMA.16816.F32 R48, R208.reuse, R184, R48 ;  /* 0x000000b8d030723c */ /* 0x040ff00000001830 */
[C---:B------:R-:W-:Y:S01]  /*b5d0*/  HMMA.16816.F32 R44, R208.reuse, R186, R44 ;  /* 0x000000bad02c723c */ /* 0x040fe2000000182c */
[----:B------:R-:W5:Y:S07]  /*b5e0*/  LDSM.16.M88.4 R184, [R216+0x8000] ;  /* 0x00800000d8b8783b */ /* 0x000f6e0000000200 */
[C---:B------:R-:W-:Y:S08]  /*b5f0*/  HMMA.16816.F32 R56, R208.reuse, R188, R56 ;  /* 0x000000bcd038723c */ /* 0x040ff00000001838 */
[C---:B---3--:R-:W-:Y:S08]  /*b600*/  HMMA.16816.F32 R24, R208.reuse, R172, R24 ;  /* 0x000000acd018723c */ /* 0x048ff00000001818 */
[C---:B------:R-:W-:Y:S01]  /*b610*/  HMMA.16816.F32 R20, R208.reuse, R174, R20 ;  /* 0x000000aed014723c */ /* 0x040fe20000001814 */
[----:B------:R-:W3:Y:S07]  /*b620*/  LDSM.16.M88.4 R172, [R216+0x9800] ;  /* 0x00980000d8ac783b */ /* 0x000eee0000000200 */
[C---:B----4-:R-:W-:Y:S08]  /*b630*/  HMMA.16816.F32 R128, R208.reuse, R200, R128 ;  /* 0x000000c8d080723c */ /* 0x050ff00000001880 */
[C---:B------:R-:W-:Y:S01]  /*b640*/  HMMA.16816.F32 R124, R208.reuse, R202, R124 ;  /* 0x000000cad07c723c */ /* 0x040fe2000000187c */
[----:B------:R-:W4:Y:S07]  /*b650*/  LDSM.16.M88.4 R200, [R233+0x2800] ;  /* 0x00280000e9c8783b */ /* 0x000f2e0000000200 */
[C---:B------:R-:W-:Y:S01]  /*b660*/  HMMA.16816.F32 R52, R208.reuse, R190, R52 ;  /* 0x000000bed034723c */ /* 0x040fe20000001834 */
[----:B------:R-:W-:Y:S07]  /*b670*/  LDSM.16.M88.4 R188, [R216+0x7800] ;  /* 0x00780000d8bc783b */ /* 0x000fee0000000200 */
[----:B--2---:R-:W-:Y:S01]  /*b680*/  HMMA.16816.F32 R112, R208, R192, R112 ;  /* 0x000000c0d070723c */ /* 0x004fe20000001870 */
[----:B------:R-:W-:-:S07]  /*b690*/  IMAD.SHL.U32 R192, R3, 0x100, RZ ;  /* 0x0000010003c07824 */ /* 0x000fce00078e00ff */
[----:B-1----:R-:W-:Y:S01]  /*b6a0*/  HMMA.16816.F32 R56, R64, R60, R56 ;  /* 0x0000003c4038723c */ /* 0x002fe20000001838 */
[----:B------:R-:W-:-:S07]  /*b6b0*/  IMAD.SHL.U32 R61, R227, 0x2, RZ ;  /* 0x00000002e33d7824 */ /* 0x000fce00078e00ff */
[C---:B-----5:R-:W-:Y:S08]  /*b6c0*/  HMMA.16816.F32 R80, R208.reuse, R176, R80 ;  /* 0x000000b0d050723c */ /* 0x060ff00000001850 */
[C---:B------:R-:W-:Y:S01]  /*b6d0*/  HMMA.16816.F32 R76, R208.reuse, R178, R76 ;  /* 0x000000b2d04c723c */ /* 0x040fe2000000184c */
[----:B------:R-:W1:Y:S07]  /*b6e0*/  LDSM.16.M88.4 R176, [R233+0x3000] ;  /* 0x00300000e9b0783b */ /* 0x000e6e0000000200 */
[----:B------:R-:W-:Y:S01]  /*b6f0*/  HMMA.16816.F32 R92, R208, R186, R92 ;  /* 0x000000bad05c723c */ /* 0x000fe2000000185c */
[----:B------:R-:W-:-:S05]  /*b700*/  LOP3.LUT R186, R192, 0x6, R61, 0xf8, !PT ;  /* 0x00000006c0ba7812 */ /* 0x000fca00078ef83d */
[----:B------:R-:W-:Y:S02]  /*b710*/  VIADD R60, R186, 0xfffffe00 ;  /* 0xfffffe00ba3c7836 */ /* 0x000fe40000000000 */
[----:B------:R-:W-:Y:S03]  /*b720*/  HMMA.16816.F32 R52, R64, R62, R52 ;  /* 0x0000003e4034723c */ /* 0x000fe60000001834 */
[C---:B------:R-:W-:Y:S02]  /*b730*/  ISETP.GE.AND P2, PT, R60.reuse, R218, PT ;  /* 0x000000da3c00720c */ /* 0x040fe40003f46270 */
[----:B------:R-:W-:Y:S02]  /*b740*/  ISETP.GE.AND P3, PT, R60, R217, PT ;  /* 0x000000d93c00720c */ /* 0x000fe40003f66270 */
[----:B------:R-:W2:Y:S01]  /*b750*/  LDSM.16.M88.4 R60, [R233+0x3800] ;  /* 0x00380000e93c783b */ /* 0x000ea20000000200 */
[----:B------:R-:W-:Y:S01]  /*b760*/  HMMA.16816.F32 R40, R208, R180, R40 ;  /* 0x000000b4d028723c */ /* 0x000fe20000001828 */
[----:B------:R-:W-:Y:S01]  /*b770*/  FSEL R193, R58, -INF , !P3 ;  /* 0xff8000003ac17808 */ /* 0x000fe20005800000 */
[----:B------:R-:W-:-:S06]  /*b780*/  VIADD R58, R186, 0xfffffe09 ;  /* 0xfffffe09ba3a7836 */ /* 0x000fcc0000000000 */
[----:B---3--:R-:W-:Y:S01]  /*b790*/  HMMA.16816.F32 R72, R208, R172, R72 ;  /* 0x000000acd048723c */ /* 0x008fe20000001848 */
[C---:B------:R-:W-:Y:S02]  /*b7a0*/  VIADD R172, R186.reuse, 0xfffffe01 ;  /* 0xfffffe01baac7836 */ /* 0x040fe40000000000 */
[----:B------:R-:W-:-:S03]  /*b7b0*/  VIADD R173, R186, 0xfffffe08 ;  /* 0xfffffe08baad7836 */ /* 0x000fc60000000000 */
[C---:B------:R-:W-:Y:S02]  /*b7c0*/  ISETP.GE.AND P5, PT, R172.reuse, R218, PT ;  /* 0x000000daac00720c */ /* 0x040fe40003fa6270 */
[----:B----4-:R-:W-:Y:S01]  /*b7d0*/  HMMA.16816.F32 R48, R64, R200, R48 ;  /* 0x000000c84030723c */ /* 0x010fe20000001830 */
[-C--:B------:R-:W-:Y:S02]  /*b7e0*/  ISETP.GE.AND P4, PT, R172, R217.reuse, PT ;  /* 0x000000d9ac00720c */ /* 0x080fe40003f86270 */
[----:B------:R-:W-:-:S05]  /*b7f0*/  ISETP.GE.AND P3, PT, R173, R217, PT ;  /* 0x000000d9ad00720c */ /* 0x000fca0003f66270 */
[C---:B------:R-:W-:Y:S01]  /*b800*/  HMMA.16816.F32 R36, R208.reuse, R182, R36 ;  /* 0x000000b6d024723c */ /* 0x040fe20000001824 */
[----:B------:R3:W-:Y:S07]  /*b810*/  LDSM.16.M88.4 R180, [R216+0x8800] ;  /* 0x00880000d8b4783b */ /* 0x0007ee0000000200 */
[----:B------:R-:W-:Y:S01]  /*b820*/  HMMA.16816.F32 R108, R208, R194, R108 ;  /* 0x000000c2d06c723c */ /* 0x000fe2000000186c */
[----:B------:R-:W-:Y:S01]  /*b830*/  FSEL R194, R56, -INF , !P2 ;  /* 0xff80000038c27808 */ /* 0x000fe20005000000 */
[----:B------:R-:W-:Y:S01]  /*b840*/  VIADD R56, R186, 0xfffffe10 ;  /* 0xfffffe10ba387836 */ /* 0x000fe20000000000 */
[----:B------:R-:W-:-:S05]  /*b850*/  ISETP.GE.AND P2, PT, R173, R218, PT ;  /* 0x000000daad00720c */ /* 0x000fca0003f46270 */
[----:B------:R-:W-:Y:S01]  /*b860*/  HMMA.16816.F32 R116, R208, R198, R116 ;  /* 0x000000c6d074723c */ /* 0x000fe20000001874 */
[----:B------:R-:W-:Y:S02]  /*b870*/  FSEL R198, R57, -INF , !P5 ;  /* 0xff80000039c67808 */ /* 0x000fe40006800000 */
[----:B------:R-:W-:-:S05]  /*b880*/  ISETP.GE.AND P5, PT, R58, R218, PT ;  /* 0x000000da3a00720c */ /* 0x000fca0003fa6270 */
[----:B------:R-:W-:Y:S01]  /*b890*/  HMMA.16816.F32 R44, R64, R202, R44 ;  /* 0x000000ca402c723c */ /* 0x000fe2000000182c */
[----:B------:R-:W-:Y:S02]  /*b8a0*/  FSEL R203, R59, -INF , !P4 ;  /* 0xff8000003bcb7808 */ /* 0x000fe40006000000 */
[----:B------:R-:W-:Y:S01]  /*b8b0*/  ISETP.GE.AND P4, PT, R58, R217, PT ;  /* 0x000000d93a00720c */ /* 0x000fe20003f86270 */
[----:B------:R-:W-:-:S04]  /*b8c0*/  VIADD R58, R186, 0xfffffe18 ;  /* 0xfffffe18ba3a7836 */ /* 0x000fc80000000000 */
[C---:B------:R-:W-:Y:S01]  /*b8d0*/  HMMA.16816.F32 R168, R208.reuse, R204, R168 ;  /* 0x000000ccd0a8723c */ /* 0x040fe200000018a8 */
[----:B------:R-:W-:Y:S02]  /*b8e0*/  FSEL R205, R54, -INF , !P3 ;  /* 0xff80000036cd7808 */ /* 0x000fe40005800000 */
[-C--:B------:R-:W-:Y:S02]  /*b8f0*/  ISETP.GE.AND P3, PT, R56, R217.reuse, PT ;  /* 0x000000d93800720c */ /* 0x080fe40003f66270 */
[----:B------:R-:W-:Y:S02]  /*b900*/  FSEL R204, R53, -INF , !P5 ;  /* 0xff80000035cc7808 */ /* 0x000fe40006800000 */
[----:B------:R-:W-:Y:S01]  /*b910*/  FSEL R57, R50, -INF , !P3 ;  /* 0xff80000032397808 */ /* 0x000fe20005800000 */
[----:B------:R-:W-:Y:S01]  /*b920*/  HMMA.16816.F32 R120, R208, R196, R120 ;  /* 0x000000c4d078723c */ /* 0x000fe20000001878 */
[----:B------:R-:W-:Y:S01]  /*b930*/  FSEL R196, R52, -INF , !P2 ;  /* 0xff80000034c47808 */ /* 0x000fe20005000000 */
[----:B------:R-:W-:Y:S01]  /*b940*/  VIADD R50, R186, 0xfffffe19 ;  /* 0xfffffe19ba327836 */ /* 0x000fe20000000000 */
[----:B------:R-:W-:Y:S01]  /*b950*/  ISETP.GE.AND P2, PT, R56, R218, PT ;  /* 0x000000da3800720c */ /* 0x000fe20003f46270 */
[----:B------:R-:W-:Y:S01]  /*b960*/  VIADD R56, R186, 0xfffffe11 ;  /* 0xfffffe11ba387836 */ /* 0x000fe20000000000 */
[----:B------:R-:W-:-:S03]  /*b970*/  ISETP.GE.AND P3, PT, R58, R217, PT ;  /* 0x000000d93a00720c */ /* 0x000fc60003f66270 */
[----:B------:R-:W-:Y:S01]  /*b980*/  HMMA.16816.F32 R164, R208, R206, R164 ;  /* 0x000000ced0a4723c */ /* 0x000fe200000018a4 */
[----:B------:R-:W-:Y:S02]  /*b990*/  FSEL R207, R55, -INF , !P4 ;  /* 0xff80000037cf7808 */ /* 0x000fe40006000000 */
[----:B------:R-:W4:Y:S01]  /*b9a0*/  LDSM.16.M88.4 R52, [R233+0x4000] ;  /* 0x00400000e934783b */ /* 0x000f220000000200 */
[CC--:B------:R-:W-:Y:S02]  /*b9b0*/  ISETP.GE.AND P5, PT, R56.reuse, R218.reuse, PT ;  /* 0x000000da3800720c */ /* 0x0c0fe40003fa6270 */
[----:B------:R-:W-:Y:S02]  /*b9c0*/  ISETP.GE.AND P4, PT, R56, R217, PT ;  /* 0x000000d93800720c */ /* 0x000fe40003f86270 */
[----:B-1----:R-:W-:Y:S01]  /*b9d0*/  HMMA.16816.F32 R40, R64, R176, R40 ;  /* 0x000000b04028723c */ /* 0x002fe20000001828 */
[----:B------:R-:W-:Y:S01]  /*b9e0*/  FSEL R56, R48, -INF , !P2 ;  /* 0xff80000030387808 */ /* 0x000fe20005000000 */
[----:B------:R-:W-:Y:S01]  /*b9f0*/  VIADD R48, R186, 0xfffffe20 ;  /* 0xfffffe20ba307836 */ /* 0x000fe20000000000 */
[----:B------:R-:W-:-:S02]  /*ba00*/  ISETP.GE.AND P2, PT, R58, R218, PT ;  /* 0x000000da3a00720c */ /* 0x000fc40003f46270 */
[----:B------:R-:W-:Y:S01]  /*ba10*/  FSEL R58, R49, -INF , !P5 ;  /* 0xff800000313a7808 */ /* 0x000fe20006800000 */
[----:B------:R-:W-:Y:S01]  /*ba20*/  VIADD R49, R186, 0xfffffe21 ;  /* 0xfffffe21ba317836 */ /* 0x000fe20000000000 */
[----:B------:R-:W-:Y:S01]  /*ba30*/  FSEL R59, R51, -INF , !P4 ;  /* 0xff800000333b7808 */ /* 0x000fe20006000000 */
[C---:B------:R-:W-:Y:S01]  /*ba40*/  HMMA.16816.F32 R36, R64.reuse, R178, R36 ;  /* 0x000000b24024723c */ /* 0x040fe20000001824 */
[C---:B------:R-:W-:Y:S02]  /*ba50*/  ISETP.GE.AND P5, PT, R50.reuse, R218, PT ;  /* 0x000000da3200720c */ /* 0x040fe40003fa6270 */
[----:B------:R-:W-:Y:S02]  /*ba60*/  ISETP.GE.AND P4, PT, R50, R217, PT ;  /* 0x000000d93200720c */ /* 0x000fe40003f86270 */
[----:B------:R-:W-:Y:S02]  /*ba70*/  FSEL R238, R44, -INF , !P2 ;  /* 0xff8000002cee7808 */ /* 0x000fe40005000000 */
[----:B------:R-:W-:Y:S01]  /*ba80*/  FSEL R237, R46, -INF , !P3 ;  /* 0xff8000002eed7808 */ /* 0x000fe20005800000 */
[----:B--2---:R-:W-:Y:S01]  /*ba90*/  HMMA.16816.F32 R32, R64, R60, R32 ;  /* 0x0000003c4020723c */ /* 0x004fe20000001820 */
[----:B------:R-:W-:-:S02]  /*baa0*/  FSEL R60, R45, -INF , !P5 ;  /* 0xff8000002d3c7808 */ /* 0x000fc40006800000 */
[----:B------:R-:W-:Y:S02]  /*bab0*/  FSEL R239, R47, -INF , !P4 ;  /* 0xff8000002fef7808 */ /* 0x000fe40006000000 */
[CC--:B------:R-:W-:Y:S01]  /*bac0*/  ISETP.GE.AND P3, PT, R48.reuse, R217.reuse, PT ;  /* 0x000000d93000720c */ /* 0x0c0fe20003f66270 */
[----:B------:R-:W1:Y:S01]  /*bad0*/  LDSM.16.M88.4 R44, [R233+0x4800] ;  /* 0x00480000e92c783b */ /* 0x000e620000000200 */
[-C--:B------:R-:W-:Y:S01]  /*bae0*/  ISETP.GE.AND P2, PT, R48, R218.reuse, PT ;  /* 0x000000da3000720c */ /* 0x080fe20003f46270 */
[----:B------:R-:W-:Y:S01]  /*baf0*/  VIADD R48, R186, 0xfffffe28 ;  /* 0xfffffe28ba307836 */ /* 0x000fe20000000000 */
[----:B------:R-:W-:Y:S01]  /*bb00*/  FSEL R219, R42, -INF , !P3 ;  /* 0xff8000002adb7808 */ /* 0x000fe20005800000 */
[----:B------:R-:W-:Y:S01]  /*bb10*/  VIADD R42, R186, 0xfffffe29 ;  /* 0xfffffe29ba2a7836 */ /* 0x000fe20000000000 */
[C---:B------:R-:W-:Y:S01]  /*bb20*/  ISETP.GE.AND P5, PT, R49.reuse, R218, PT ;  /* 0x000000da3100720c */ /* 0x040fe20003fa6270 */
[----:B------:R-:W-:Y:S01]  /*bb30*/  HMMA.16816.F32 R28, R64, R62, R28 ;  /* 0x0000003e401c723c */ /* 0x000fe2000000181c */
[----:B------:R-:W-:-:S02]  /*bb40*/  ISETP.GE.AND P4, PT, R49, R217, PT ;  /* 0x000000d93100720c */ /* 0x000fc40003f86270 */
[----:B---3--:R-:W-:Y:S01]  /*bb50*/  FSEL R216, R40, -INF , !P2 ;  /* 0xff80000028d87808 */ /* 0x008fe20005000000 */
[C---:B------:R-:W-:Y:S01]  /*bb60*/  VIADD R40, R186.reuse, 0xfffffe30 ;  /* 0xfffffe30ba287836 */ /* 0x040fe20000000000 */
[----:B------:R-:W-:Y:S01]  /*bb70*/  FSEL R222, R41, -INF , !P5 ;  /* 0xff80000029de7808 */ /* 0x000fe20006800000 */
[----:B------:R-:W-:Y:S01]  /*bb80*/  VIADD R41, R186, 0xfffffe31 ;  /* 0xfffffe31ba297836 */ /* 0x000fe20000000000 */
[----:B------:R-:W-:Y:S01]  /*bb90*/  FSEL R221, R43, -INF , !P4 ;  /* 0xff8000002bdd7808 */ /* 0x000fe20006000000 */
[----:B----4-:R-:W-:Y:S01]  /*bba0*/  HMMA.16816.F32 R24, R64, R52, R24 ;  /* 0x000000344018723c */ /* 0x010fe20000001818 */
[CC--:B------:R-:W-:Y:S02]  /*bbb0*/  ISETP.GE.AND P2, PT, R48.reuse, R218.reuse, PT ;  /* 0x000000da3000720c */ /* 0x0c0fe40003f46270 */
[----:B------:R-:W-:Y:S01]  /*bbc0*/  ISETP.GE.AND P3, PT, R48, R217, PT ;  /* 0x000000d93000720c */ /* 0x000fe20003f66270 */
[----:B------:R-:W-:Y:S01]  /*bbd0*/  VIADD R48, R186, 0xfffffe58 ;  /* 0xfffffe58ba307836 */ /* 0x000fe20000000000 */
[----:B------:R-:W-:-:S02]  /*bbe0*/  ISETP.GE.AND P5, PT, R42, R218, PT ;  /* 0x000000da2a00720c */ /* 0x000fc40003fa6270 */
[----:B------:R-:W-:Y:S01]  /*bbf0*/  ISETP.GE.AND P4, PT, R42, R217, PT ;  /* 0x000000d92a00720c */ /* 0x000fe20003f86270 */
[----:B------:R-:W-:Y:S01]  /*bc00*/  HMMA.16816.F32 R20, R64, R54, R20 ;  /* 0x000000364014723c */ /* 0x000fe20000001814 */
[----:B------:R-:W-:Y:S01]  /*bc10*/  FSEL R220, R36, -INF , !P2 ;  /* 0xff80000024dc7808 */ /* 0x000fe20005000000 */
[----:B------:R-:W-:Y:S01]  /*bc20*/  VIADD R42, R186, 0xfffffe40 ;  /* 0xfffffe40ba2a7836 */ /* 0x000fe20000000000 */
[----:B------:R-:W-:Y:S02]  /*bc30*/  FSEL R223, R38, -INF , !P3 ;  /* 0xff80000026df7808 */ /* 0x000fe40005800000 */
[----:B------:R-:W-:Y:S02]  /*bc40*/  FSEL R224, R37, -INF , !P5 ;  /* 0xff80000025e07808 */ /* 0x000fe40006800000 */
[----:B------:R-:W-:Y:S01]  /*bc50*/  FSEL R229, R39, -INF , !P4 ;  /* 0xff80000027e57808 */ /* 0x000fe20006000000 */
[----:B------:R-:W-:Y:S01]  /*bc60*/  HMMA.16816.F32 R88, R208, R180, R88 ;  /* 0x000000b4d058723c */ /* 0x000fe20000001858 */
[----:B------:R-:W2:Y:S01]  /*bc70*/  LDSM.16.M88.4 R36, [R233+0x5000] ;  /* 0x00500000e924783b */ /* 0x000ea20000000200 */
[----:B------:R-:W-:-:S02]  /*bc80*/  ISETP.GE.AND P2, PT, R40, R218, PT ;  /* 0x000000da2800720c */ /* 0x000fc40003f46270 */
[-C--:B------:R-:W-:Y:S01]  /*bc90*/  ISETP.GE.AND P3, PT, R40, R217.reuse, PT ;  /* 0x000000d92800720c */ /* 0x080fe20003f66270 */
[----:B------:R-:W-:Y:S01]  /*bca0*/  VIADD R40, R186, 0xfffffe38 ;  /* 0xfffffe38ba287836 */ /* 0x000fe20000000000 */
[----:B------:R-:W-:Y:S02]  /*bcb0*/  FSEL R32, R32, -INF , !P2 ;  /* 0xff80000020207808 */ /* 0x000fe40005000000 */
[----:B------:R-:W-:Y:S01]  /*bcc0*/  FSEL R34, R34, -INF , !P3 ;  /* 0xff80000022227808 */ /* 0x000fe20005800000 */
[----:B------:R-:W-:Y:S01]  /*bcd0*/  HMMA.16816.F32 R96, R208, R184, R96 ;  /* 0x000000b8d060723c */ /* 0x000fe20000001860 */
[CC--:B------:R-:W-:Y:S02]  /*bce0*/  ISETP.GE.AND P2, PT, R40.reuse, R218.reuse, PT ;  /* 0x000000da2800720c */ /* 0x0c0fe40003f46270 */
[----:B------:R-:W-:Y:S01]  /*bcf0*/  ISETP.GE.AND P3, PT, R40, R217, PT ;  /* 0x000000d92800720c */ /* 0x000fe20003f66270 */
[----:B------:R-:W-:Y:S01]  /*bd00*/  VIADD R40, R186, 0xfffffe39 ;  /* 0xfffffe39ba287836 */ /* 0x000fe20000000000 */
[----:B------:R-:W-:-:S02]  /*bd10*/  ISETP.GE.AND P5, PT, R41, R218, PT ;  /* 0x000000da2900720c */ /* 0x000fc40003fa6270 */
[-C--:B------:R-:W-:Y:S01]  /*bd20*/  ISETP.GE.AND P4, PT, R41, R217.reuse, PT ;  /* 0x000000d92900720c */ /* 0x080fe20003f86270 */
[C---:B-1----:R-:W-:Y:S01]  /*bd30*/  HMMA.16816.F32 R16, R64.reuse, R44, R16 ;  /* 0x0000002c4010723c */ /* 0x042fe20000001810 */
[----:B------:R-:W-:Y:S01]  /*bd40*/  FSEL R33, R33, -INF , !P5 ;  /* 0xff80000021217808 */ /* 0x000fe20006800000 */
[C---:B------:R-:W-:Y:S01]  /*bd50*/  VIADD R44, R186.reuse, 0xfffffe48 ;  /* 0xfffffe48ba2c7836 */ /* 0x040fe20000000000 */
[----:B------:R-:W-:Y:S01]  /*bd60*/  FSEL R35, R35, -INF , !P4 ;  /* 0xff80000023237808 */ /* 0x000fe20006000000 */
[----:B------:R-:W-:Y:S01]  /*bd70*/  VIADD R45, R186, 0xfffffe41 ;  /* 0xfffffe41ba2d7836 */ /* 0x000fe20000000000 */
[C---:B------:R-:W-:Y:S02]  /*bd80*/  ISETP.GE.AND P5, PT, R40.reuse, R218, PT ;  /* 0x000000da2800720c */ /* 0x040fe40003fa6270 */
[----:B------:R-:W-:Y:S01]  /*bd90*/  ISETP.GE.AND P4, PT, R40, R217, PT ;  /* 0x000000d92800720c */ /* 0x000fe20003f86270 */
[----:B------:R-:W-:Y:S01]  /*bda0*/  HMMA.16816.F32 R12, R64, R46, R12 ;  /* 0x0000002e400c723c */ /* 0x000fe2000000180c */
[----:B------:R-:W-:Y:S01]  /*bdb0*/  FSEL R40, R28, -INF , !P2 ;  /* 0xff8000001c287808 */ /* 0x000fe20005000000 */
[----:B------:R-:W-:Y:S01]  /*bdc0*/  VIADD R46, R186, 0xfffffe50 ;  /* 0xfffffe50ba2e7836 */ /* 0x000fe20000000000 */
[----:B------:R-:W-:-:S02]  /*bdd0*/  FSEL R41, R30, -INF , !P3 ;  /* 0xff8000001e297808 */ /* 0x000fc40005800000 */
[CC--:B------:R-:W-:Y:S02]  /*bde0*/  ISETP.GE.AND P2, PT, R42.reuse, R218.reuse, PT ;  /* 0x000000da2a00720c */ /* 0x0c0fe40003f46270 */
[----:B------:R-:W-:Y:S01]  /*bdf0*/  ISETP.GE.AND P3, PT, R42, R217, PT ;  /* 0x000000d92a00720c */ /* 0x000fe20003f66270 */
[----:B------:R-:W-:Y:S01]  /*be00*/  HMMA.16816.F32 R84, R208, R182, R84 ;  /* 0x000000b6d054723c */ /* 0x000fe20000001854 */
[----:B------:R-:W-:Y:S02]  /*be10*/  FSEL R43, R29, -INF , !P5 ;  /* 0xff8000001d2b7808 */ /* 0x000fe40006800000 */
[----:B------:R-:W-:Y:S02]  /*be20*/  FSEL R42, R31, -INF , !P4 ;  /* 0xff8000001f2a7808 */ /* 0x000fe40006000000 */
[----:B------:R-:W-:Y:S01]  /*be30*/  FSEL R24, R24, -INF , !P2 ;  /* 0xff80000018187808 */ /* 0x000fe20005000000 */
[----:B------:R-:W1:Y:S01]  /*be40*/  LDSM.16.M88.4 R28, [R233+0x5800] ;  /* 0x00580000e91c783b */ /* 0x000e620000000200 */
[----:B------:R-:W-:Y:S01]  /*be50*/  FSEL R26, R26, -INF , !P3 ;  /* 0xff8000001a1a7808 */ /* 0x000fe20005800000 */
[----:B--2---:R-:W-:Y:S01]  /*be60*/  HMMA.16816.F32 R8, R64, R36, R8 ;  /* 0x000000244008723c */ /* 0x004fe20000001808 */
[----:B------:R-:W-:-:S02]  /*be70*/  ISETP.GE.AND P2, PT, R44, R218, PT ;  /* 0x000000da2c00720c */ /* 0x000fc40003f46270 */
[-C--:B------:R-:W-:Y:S01]  /*be80*/  ISETP.GE.AND P3, PT, R44, R217.reuse, PT ;  /* 0x000000d92c00720c */ /* 0x080fe20003f66270 */
[----:B------:R-:W-:Y:S01]  /*be90*/  VIADD R44, R186, 0xfffffe49 ;  /* 0xfffffe49ba2c7836 */ /* 0x000fe20000000000 */
[CC--:B------:R-:W-:Y:S02]  /*bea0*/  ISETP.GE.AND P5, PT, R45.reuse, R218.reuse, PT ;  /* 0x000000da2d00720c */ /* 0x0c0fe40003fa6270 */
[----:B------:R-:W-:Y:S01]  /*beb0*/  ISETP.GE.AND P4, PT, R45, R217, PT ;  /* 0x000000d92d00720c */ /* 0x000fe20003f86270 */
[----:B------:R-:W-:Y:S01]  /*bec0*/  HMMA.16816.F32 R4, R64, R38, R4 ;  /* 0x000000264004723c */ /* 0x000fe20000001804 */
[----:B------:R-:W-:Y:S02]  /*bed0*/  FSEL R25, R25, -INF , !P5 ;  /* 0xff80000019197808 */ /* 0x000fe40006800000 */
[----:B------:R-:W-:Y:S02]  /*bee0*/  FSEL R27, R27, -INF , !P4 ;  /* 0xff8000001b1b7808 */ /* 0x000fe40006000000 */
[----:B------:R-:W-:-:S02]  /*bef0*/  ISETP.GE.AND P5, PT, R44, R218, PT ;  /* 0x000000da2c00720c */ /* 0x000fc40003fa6270 */
[-C--:B------:R-:W-:Y:S01]  /*bf00*/  ISETP.GE.AND P4, PT, R44, R217.reuse, PT ;  /* 0x000000d92c00720c */ /* 0x080fe20003f86270 */
[C---:B------:R-:W-:Y:S01]  /*bf10*/  HMMA.16816.F32 R104, R208.reuse, R188, R104 ;  /* 0x000000bcd068723c */ /* 0x040fe20000001868 */
[----:B------:R-:W-:Y:S02]  /*bf20*/  FSEL R44, R20, -INF , !P2 ;  /* 0xff800000142c7808 */ /* 0x000fe40005000000 */
[----:B------:R-:W-:Y:S02]  /*bf30*/  FSEL R45, R22, -INF , !P3 ;  /* 0xff800000162d7808 */ /* 0x000fe40005800000 */
[C---:B------:R-:W-:Y:S02]  /*bf40*/  ISETP.GE.AND P2, PT, R46.reuse, R218, PT ;  /* 0x000000da2e00720c */ /* 0x040fe40003f46270 */
[----:B------:R-:W-:Y:S01]  /*bf50*/  ISETP.GE.AND P3, PT, R46, R217, PT ;  /* 0x000000d92e00720c */ /* 0x000fe20003f66270 */
[----:B------:R-:W-:Y:S01]  /*bf60*/  VIADD R46, R186, 0xfffffe51 ;  /* 0xfffffe51ba2e7836 */ /* 0x000fe20000000000 */
[----:B------:R-:W-:Y:S01]  /*bf70*/  FSEL R37, R21, -INF , !P5 ;  /* 0xff80000015257808 */ /* 0x000fe20006800000 */
[----:B------:R-:W-:Y:S01]  /*bf80*/  HMMA.16816.F32 R100, R208, R190, R100 ;  /* 0x000000bed064723c */ /* 0x000fe20000001864 */
[----:B------:R-:W-:-:S02]  /*bf90*/  FSEL R36, R23, -INF , !P4 ;  /* 0xff80000017247808 */ /* 0x000fc40006000000 */
[----:B------:R-:W2:Y:S01]  /*bfa0*/  LDSM.16.M88.4 R20, [R233+0x6000] ;  /* 0x00600000e914783b */ /* 0x000ea20000000200 */
[----:B------:R-:W-:Y:S01]  /*bfb0*/  FSEL R47, R18, -INF , !P3 ;  /* 0xff800000122f7808 */ /* 0x000fe20005800000 */
[----:B------:R-:W-:Y:S01]  /*bfc0*/  VIADD R18, R186, 0xfffffe59 ;  /* 0xfffffe59ba127836 */ /* 0x000fe20000000000 */
[CC--:B------:R-:W-:Y:S02]  /*bfd0*/  ISETP.GE.AND P5, PT, R46.reuse, R218.reuse, PT ;  /* 0x000000da2e00720c */ /* 0x0c0fe40003fa6270 */
[-C--:B------:R-:W-:Y:S01]  /*bfe0*/  ISETP.GE.AND P4, PT, R46, R217.reuse, PT ;  /* 0x000000d92e00720c */ /* 0x080fe20003f86270 */
[----:B------:R-:W-:Y:S01]  /*bff0*/  HMMA.16816.F32 R68, R208, R174, R68 ;  /* 0x000000aed044723c */ /* 0x000fe20000001844 */
[----:B------:R-:W-:Y:S01]  /*c000*/  FSEL R46, R16, -INF , !P2 ;  /* 0xff800000102e7808 */ /* 0x000fe20005000000 */
[----:B------:R-:W-:Y:S01]  /*c010*/  VIADD R16, R186, 0xfffffe60 ;  /* 0xfffffe60ba107836 */ /* 0x000fe20000000000 */
[----:B------:R-:W-:Y:S02]  /*c020*/  ISETP.GE.AND P3, PT, R48, R217, PT ;  /* 0x000000d93000720c */ /* 0x000fe40003f66270 */
[----:B------:R-:W-:Y:S01]  /*c030*/  FSEL R39, R17, -INF , !P5 ;  /* 0xff80000011277808 */ /* 0x000fe20006800000 */
[----:B------:R-:W-:Y:S01]  /*c040*/  VIADD R17, R186, 0xfffffe61 ;  /* 0xfffffe61ba117836 */ /* 0x000fe20000000000 */
[----:B------:R-:W-:Y:S01]  /*c050*/  FSEL R38, R19, -INF , !P4 ;  /* 0xff80000013267808 */ /* 0x000fe20006000000 */
[----:B-1----:R-:W-:Y:S01]  /*c060*/  HMMA.16816.F32 R168, R64, R28, R168 ;  /* 0x0000001c40a8723c */ /* 0x002fe200000018a8 */
[----:B------:R-:W-:-:S02]  /*c070*/  ISETP.GE.AND P2, PT, R48, R218, PT ;  /* 0x000000da3000720c */ /* 0x000fc40003f46270 */
[C---:B------:R-:W-:Y:S02]  /*c080*/  ISETP.GE.AND P5, PT, R18.reuse, R218, PT ;  /* 0x000000da1200720c */ /* 0x040fe40003fa6270 */
[-C--:B------:R-:W-:Y:S02]  /*c090*/  ISETP.GE.AND P4, PT, R18, R217.reuse, PT ;  /* 0x000000d91200720c */ /* 0x080fe40003f86270 */
[----:B------:R-:W-:Y:S01]  /*c0a0*/  FSEL R173, R14, -INF , !P3 ;  /* 0xff8000000ead7808 */ /* 0x000fe20005800000 */
[----:B------:R-:W-:Y:S01]  /*c0b0*/  HMMA.16816.F32 R164, R64, R30, R164 ;  /* 0x0000001e40a4723c */ /* 0x000fe200000018a4 */
[----:B------:R-:W-:Y:S02]  /*c0c0*/  FSEL R172, R12, -INF , !P2 ;  /* 0xff8000000cac7808 */ /* 0x000fe40005000000 */
[----:B------:R-:W-:Y:S02]  /*c0d0*/  ISETP.GE.AND P3, PT, R16, R217, PT ;  /* 0x000000d91000720c */ /* 0x000fe40003f66270 */
[----:B------:R-:W-:-:S02]  /*c0e0*/  FSEL R177, R13, -INF , !P5 ;  /* 0xff8000000db17808 */ /* 0x000fc40006800000 */
[----:B------:R-:W-:Y:S02]  /*c0f0*/  FSEL R176, R15, -INF , !P4 ;  /* 0xff8000000fb07808 */ /* 0x000fe40006000000 */
[----:B------:R-:W1:Y:S01]  /*c100*/  LDSM.16.M88.4 R12, [R233+0x6800] ;  /* 0x00680000e90c783b */ /* 0x000e620000000200 */
[-C--:B------:R-:W-:Y:S01]  /*c110*/  ISETP.GE.AND P2, PT, R16, R218.reuse, PT ;  /* 0x000000da1000720c */ /* 0x080fe20003f46270 */
[----:B------:R-:W-:Y:S01]  /*c120*/  VIADD R16, R186, 0xfffffe68 ;  /* 0xfffffe68ba107836 */ /* 0x000fe20000000000 */
[----:B------:R-:W-:Y:S01]  /*c130*/  FSEL R179, R10, -INF , !P3 ;  /* 0xff8000000ab37808 */ /* 0x000fe20005800000 */
[----:B------:R-:W-:Y:S01]  /*c140*/  VIADD R10, R186, 0xfffffe69 ;  /* 0xfffffe69ba0a7836 */ /* 0x000fe20000000000 */
[CC--:B------:R-:W-:Y:S02]  /*c150*/  ISETP.GE.AND P5, PT, R17.reuse, R218.reuse, PT ;  /* 0x000000da1100720c */ /* 0x0c0fe40003fa6270 */
[----:B------:R-:W-:Y:S02]  /*c160*/  ISETP.GE.AND P4, PT, R17, R217, PT ;  /* 0x000000d91100720c */ /* 0x000fe40003f86270 */
[----:B------:R-:W-:Y:S01]  /*c170*/  FSEL R178, R8, -INF , !P2 ;  /* 0xff80000008b27808 */ /* 0x000fe20005000000 */
[C---:B------:R-:W-:Y:S01]  /*c180*/  VIADD R8, R186.reuse, 0xfffffe70 ;  /* 0xfffffe70ba087836 */ /* 0x040fe20000000000 */
[----:B------:R-:W-:Y:S01]  /*c190*/  FSEL R181, R9, -INF , !P5 ;  /* 0xff80000009b57808 */ /* 0x000fe20006800000 */
[----:B--2---:R-:W-:Y:S01]  /*c1a0*/  HMMA.16816.F32 R128, R64, R20, R128 ;  /* 0x000000144080723c */ /* 0x004fe20000001880 */
[----:B------:R-:W-:Y:S01]  /*c1b0*/  FSEL R180, R11, -INF , !P4 ;  /* 0xff8000000bb47808 */ /* 0x000fe20006000000 */
[----:B------:R-:W-:Y:S01]  /*c1c0*/  VIADD R9, R186, 0xfffffe71 ;  /* 0xfffffe71ba097836 */ /* 0x000fe20000000000 */
[----:B------:R-:W-:-:S02]  /*c1d0*/  ISETP.GE.AND P2, PT, R16, R218, PT ;  /* 0x000000da1000720c */ /* 0x000fc40003f46270 */
[-C--:B------:R-:W-:Y:S02]  /*c1e0*/  ISETP.GE.AND P3, PT, R16, R217.reuse, PT ;  /* 0x000000d91000720c */ /* 0x080fe40003f66270 */
[C---:B------:R-:W-:Y:S01]  /*c1f0*/  ISETP.GE.AND P5, PT, R10.reuse, R218, PT ;  /* 0x000000da0a00720c */ /* 0x040fe20003fa6270 */
[----:B------:R-:W-:Y:S01]  /*c200*/  HMMA.16816.F32 R124, R64, R22, R124 ;  /* 0x00000016407c723c */ /* 0x000fe2000000187c */
[----:B------:R-:W-:Y:S02]  /*c210*/  ISETP.GE.AND P4, PT, R10, R217, PT ;  /* 0x000000d90a00720c */ /* 0x000fe40003f86270 */
[----:B------:R-:W-:Y:S02]  /*c220*/  FSEL R182, R4, -INF , !P2 ;  /* 0xff80000004b67808 */ /* 0x000fe40005000000 */
[----:B------:R-:W-:Y:S02]  /*c230*/  FSEL R183, R6, -INF , !P3 ;  /* 0xff80000006b77808 */ /* 0x000fe40005800000 */
[----:B------:R-:W-:-:S02]  /*c240*/  FSEL R185, R5, -INF , !P5 ;  /* 0xff80000005b97808 */ /* 0x000fc40006800000 */
[----:B------:R-:W-:Y:S02]  /*c250*/  FSEL R184, R7, -INF , !P4 ;  /* 0xff80000007b87808 */ /* 0x000fe40006000000 */
[----:B------:R-:W2:Y:S01]  /*c260*/  LDSM.16.M88.4 R4, [R233+0x7000] ;  /* 0x00700000e904783b */ /* 0x000ea20000000200 */
[CC--:B------:R-:W-:Y:S02]  /*c270*/  ISETP.GE.AND P2, PT, R8.reuse, R218.reuse, PT ;  /* 0x000000da0800720c */ /* 0x0c0fe40003f46270 */
[-C--:B------:R-:W-:Y:S01]  /*c280*/  ISETP.GE.AND P3, PT, R8, R217.reuse, PT ;  /* 0x000000d90800720c */ /* 0x080fe20003f66270 */
[----:B------:R-:W-:Y:S01]  /*c290*/  VIADD R8, R186, 0xfffffe78 ;  /* 0xfffffe78ba087836 */ /* 0x000fe20000000000 */
[----:B------:R-:W-:Y:S02]  /*c2a0*/  FSEL R168, R168, -INF , !P2 ;  /* 0xff800000a8a87808 */ /* 0x000fe40005000000 */
[----:B------:R-:W-:Y:S02]  /*c2b0*/  FSEL R170, R170, -INF , !P3 ;  /* 0xff800000aaaa7808 */ /* 0x000fe40005800000 */
[CC--:B------:R-:W-:Y:S01]  /*c2c0*/  ISETP.GE.AND P5, PT, R9.reuse, R218.reuse, PT ;  /* 0x000000da0900720c */ /* 0x0c0fe20003fa6270 */
[C---:B-1----:R-:W-:Y:S01]  /*c2d0*/  HMMA.16816.F32 R120, R64.reuse, R12, R120 ;  /* 0x0000000c4078723c */ /* 0x042fe20000001878 */
[-C--:B------:R-:W-:Y:S01]  /*c2e0*/  ISETP.GE.AND P4, PT, R9, R217.reuse, PT ;  /* 0x000000d90900720c */ /* 0x080fe20003f86270 */
[----:B------:R-:W-:Y:S01]  /*c2f0*/  VIADD R9, R186, 0xfffffe79 ;  /* 0xfffffe79ba097836 */ /* 0x000fe20000000000 */
[----:B------:R-:W-:Y:S01]  /*c300*/  ISETP.GE.AND P2, PT, R8, R218, PT ;  /* 0x000000da0800720c */ /* 0x000fe20003f46270 */
[----:B------:R-:W-:Y:S01]  /*c310*/  VIADD R13, R186, 0xfffffe81 ;  /* 0xfffffe81ba0d7836 */ /* 0x000fe20000000000 */
[----:B------:R-:W-:Y:S01]  /*c320*/  ISETP.GE.AND P3, PT, R8, R217, PT ;  /* 0x000000d90800720c */ /* 0x000fe20003f66270 */
[C---:B------:R-:W-:Y:S01]  /*c330*/  VIADD R8, R186.reuse, 0xfffffe80 ;  /* 0xfffffe80ba087836 */ /* 0x040fe20000000000 */
[----:B------:R-:W-:Y:S01]  /*c340*/  FSEL R169, R169, -INF , !P5 ;  /* 0xff800000a9a97808 */ /* 0x000fe20006800000 */
[----:B------:R-:W-:Y:S01]  /*c350*/  VIADD R12, R186, 0xfffffe88 ;  /* 0xfffffe88ba0c7836 */ /* 0x000fe20000000000 */
[----:B------:R-:W-:Y:S01]  /*c360*/  FSEL R171, R171, -INF , !P4 ;  /* 0xff800000abab7808 */ /* 0x000fe20006000000 */
[----:B------:R-:W-:Y:S01]  /*c370*/  HMMA.16816.F32 R116, R64, R14, R116 ;  /* 0x0000000e4074723c */ /* 0x000fe20000001874 */
[----:B------:R-:W-:-:S02]  /*c380*/  FSEL R164, R164, -INF , !P2 ;  /* 0xff800000a4a47808 */ /* 0x000fc40005000000 */
[----:B------:R-:W-:Y:S02]  /*c390*/  FSEL R166, R166, -INF , !P3 ;  /* 0xff800000a6a67808 */ /* 0x000fe40005800000 */
[CC--:B------:R-:W-:Y:S02]  /*c3a0*/  ISETP.GE.AND P5, PT, R9.reuse, R218.reuse, PT ;  /* 0x000000da0900720c */ /* 0x0c0fe40003fa6270 */
[-C--:B------:R-:W-:Y:S02]  /*c3b0*/  ISETP.GE.AND P4, PT, R9, R217.reuse, PT ;  /* 0x000000d90900720c */ /* 0x080fe40003f86270 */
[C---:B------:R-:W-:Y:S02]  /*c3c0*/  ISETP.GE.AND P2, PT, R8.reuse, R218, PT ;  /* 0x000000da0800720c */ /* 0x040fe40003f46270 */
[----:B------:R-:W-:Y:S02]  /*c3d0*/  ISETP.GE.AND P3, PT, R8, R217, PT ;  /* 0x000000d90800720c */ /* 0x000fe40003f66270 */
[----:B------:R-:W1:Y:S01]  /*c3e0*/  LDSM.16.M88.4 R8, [R233+0x7800] ;  /* 0x00780000e908783b */ /* 0x000e620000000200 */
[----:B------:R-:W-:-:S02]  /*c3f0*/  FSEL R165, R165, -INF , !P5 ;  /* 0xff800000a5a57808 */ /* 0x000fc40006800000 */
[----:B------:R-:W-:Y:S02]  /*c400*/  FSEL R167, R167, -INF , !P4 ;  /* 0xff800000a7a77808 */ /* 0x000fe40006000000 */
[----:B------:R-:W-:Y:S02]  /*c410*/  FSEL R128, R128, -INF , !P2 ;  /* 0xff80000080807808 */ /* 0x000fe40005000000 */
[----:B------:R-:W-:Y:S01]  /*c420*/  FSEL R130, R130, -INF , !P3 ;  /* 0xff80000082827808 */ /* 0x000fe20005800000 */
[C---:B--2---:R-:W-:Y:S01]  /*c430*/  HMMA.16816.F32 R112, R64.reuse, R4, R112 ;  /* 0x000000044070723c */ /* 0x044fe20000001870 */
[CC--:B------:R-:W-:Y:S01]  /*c440*/  ISETP.GE.AND P5, PT, R13.reuse, R218.reuse, PT ;  /* 0x000000da0d00720c */ /* 0x0c0fe20003fa6270 */
[C---:B------:R-:W-:Y:S01]  /*c450*/  VIADD R5, R186.reuse, 0xfffffe91 ;  /* 0xfffffe91ba057836 */ /* 0x040fe20000000000 */
[-C--:B------:R-:W-:Y:S01]  /*c460*/  ISETP.GE.AND P4, PT, R13, R217.reuse, PT ;  /* 0x000000d90d00720c */ /* 0x080fe20003f86270 */
[----:B------:R-:W-:Y:S01]  /*c470*/  VIADD R13, R186, 0xfffffe89 ;  /* 0xfffffe89ba0d7836 */ /* 0x000fe20000000000 */
[----:B------:R-:W-:Y:S01]  /*c480*/  ISETP.GE.AND P2, PT, R12, R218, PT ;  /* 0x000000da0c00720c */ /* 0x000fe20003f46270 */
[----:B------:R-:W-:Y:S01]  /*c490*/  VIADD R4, R186, 0xfffffe98 ;  /* 0xfffffe98ba047836 */ /* 0x000fe20000000000 */
[----:B------:R-:W-:Y:S01]  /*c4a0*/  ISETP.GE.AND P3, PT, R12, R217, PT ;  /* 0x000000d90c00720c */ /* 0x000fe20003f66270 */
[----:B------:R-:W-:Y:S01]  /*c4b0*/  VIADD R12, R186, 0xfffffe90 ;  /* 0xfffffe90ba0c7836 */ /* 0x000fe20000000000 */
[----:B------:R-:W-:Y:S01]  /*c4c0*/  FSEL R129, R129, -INF , !P5 ;  /* 0xff80000081817808 */ /* 0x000fe20006800000 */
[----:B------:R-:W-:Y:S01]  /*c4d0*/  HMMA.16816.F32 R108, R64, R6, R108 ;  /* 0x00000006406c723c */ /* 0x000fe2000000186c */
[----:B------:R-:W-:-:S02]  /*c4e0*/  FSEL R131, R131, -INF , !P4 ;  /* 0xff80000083837808 */ /* 0x000fc40006000000 */
[----:B------:R-:W-:Y:S02]  /*c4f0*/  FSEL R124, R124, -INF , !P2 ;  /* 0xff8000007c7c7808 */ /* 0x000fe40005000000 */
[----:B------:R-:W-:Y:S02]  /*c500*/  FSEL R126, R126, -INF , !P3 ;  /* 0xff8000007e7e7808 */ /* 0x000fe40005800000 */
[CC--:B------:R-:W-:Y:S02]  /*c510*/  ISETP.GE.AND P5, PT, R13.reuse, R218.reuse, PT ;  /* 0x000000da0d00720c */ /* 0x0c0fe40003fa6270 */
[-C--:B------:R-:W-:Y:S02]  /*c520*/  ISETP.GE.AND P4, PT, R13, R217.reuse, PT ;  /* 0x000000d90d00720c */ /* 0x080fe40003f86270 */
[C---:B------:R-:W-:Y:S02]  /*c530*/  ISETP.GE.AND P2, PT, R12.reuse, R218, PT ;  /* 0x000000da0c00720c */ /* 0x040fe40003f46270 */
[----:B------:R-:W-:-:S02]  /*c540*/  ISETP.GE.AND P3, PT, R12, R217, PT ;  /* 0x000000d90c00720c */ /* 0x000fc40003f66270 */
[----:B------:R-:W2:Y:S01]  /*c550*/  LDSM.16.M88.4 R12, [R233+0x8000] ;  /* 0x00800000e90c783b */ /* 0x000ea20000000200 */
[----:B------:R-:W-:Y:S02]  /*c560*/  FSEL R125, R125, -INF , !P5 ;  /* 0xff8000007d7d7808 */ /* 0x000fe40006800000 */
[----:B------:R-:W-:Y:S02]  /*c570*/  FSEL R127, R127, -INF , !P4 ;  /* 0xff8000007f7f7808 */ /* 0x000fe40006000000 */
[----:B------:R-:W-:Y:S02]  /*c580*/  FSEL R120, R120, -INF , !P2 ;  /* 0xff80000078787808 */ /* 0x000fe40005000000 */
[----:B------:R-:W-:Y:S01]  /*c590*/  FSEL R122, R122, -INF , !P3 ;  /* 0xff8000007a7a7808 */ /* 0x000fe20005800000 */
[C---:B-1----:R-:W-:Y:S01]  /*c5a0*/  HMMA.16816.F32 R104, R64.reuse, R8, R104 ;  /* 0x000000084068723c */ /* 0x042fe20000001868 */
        /* <DEDUP_REMOVED lines=17> */
[----:B------:R-:W1:Y:S01]  /*c6c0*/  LDSM.16.M88.4 R4, [R233+0x8800] ;  /* 0x00880000e904783b */ /* 0x000e620000000200 */
[----:B------:R-:W-:Y:S02]  /*c6d0*/  FSEL R117, R117, -INF , !P5 ;  /* 0xff80000075757808 */ /* 0x000fe40006800000 */
        /* <DEDUP_REMOVED lines=21> */
[----:B------:R-:W-:Y:S01]  /*c830*/  FSEL R109, R109, -INF , !P5 ;  /* 0xff8000006d6d7808 */ /* 0x000fe20006800000 */
[----:B------:R-:W2:Y:S01]  /*c840*/  LDSM.16.M88.4 R8, [R233+0x9000] ;  /* 0x00900000e908783b */ /* 0x000ea20000000200 */
        /* <DEDUP_REMOVED lines=27> */
[CC--:B------:R-:W-:Y:S01]  /*ca00*/  ISETP.GE.AND P5, PT, R5.reuse, R218.reuse, PT ;  /* 0x000000da0500720c */ /* 0x0c0fe20003fa6270 */
[----:B--2---:R-:W-:Y:S01]  /*ca10*/  HMMA.16816.F32 R80, R64, R8, R80 ;  /* 0x000000084050723c */ /* 0x004fe20000001850 */
[-C--:B------:R-:W-:Y:S01]  /*ca20*/  ISETP.GE.AND P4, PT, R5, R217.reuse, PT ;  /* 0x000000d90500720c */ /* 0x080fe20003f86270 */
[----:B------:R-:W-:Y:S01]  /*ca30*/  VIADD R9, R186, 0xfffffed1 ;  /* 0xfffffed1ba097836 */ /* 0x000fe20000000000 */
[----:B------:R-:W-:Y:S01]  /*ca40*/  ISETP.GE.AND P2, PT, R4, R218, PT ;  /* 0x000000da0400720c */ /* 0x000fe20003f46270 */
[----:B------:R-:W-:Y:S01]  /*ca50*/  VIADD R8, R186, 0xfffffed8 ;  /* 0xfffffed8ba087836 */ /* 0x000fe20000000000 */
[----:B------:R-:W-:-:S02]  /*ca60*/  ISETP.GE.AND P3, PT, R4, R217, PT ;  /* 0x000000d90400720c */ /* 0x000fc40003f66270 */
[----:B------:R-:W1:Y:S01]  /*ca70*/  LDSM.16.M88.4 R4, [R233+0x9800] ;  /* 0x00980000e904783b */ /* 0x000e620000000200 */
[----:B------:R-:W-:Y:S01]  /*ca80*/  FSEL R97, R97, -INF , !P5 ;  /* 0xff80000061617808 */ /* 0x000fe20006800000 */
[----:B------:R-:W-:Y:S01]  /*ca90*/  HMMA.16816.F32 R76, R64, R10, R76 ;  /* 0x0000000a404c723c */ /* 0x000fe2000000184c */
[----:B------:R-:W-:Y:S01]  /*caa0*/  FSEL R99, R99, -INF , !P4 ;  /* 0xff80000063637808 */ /* 0x000fe20006000000 */
[----:B------:R-:W-:-:S04]  /*cab0*/  DEPBAR.LE SB0, 0x0 ;  /* 0x000080000000791a */ /* 0x000fc80000000000 */
[----:B------:R-:W-:Y:S01]  /*cac0*/  BAR.SYNC.DEFER_BLOCKING 0x0 ;  /* 0x0000000000007b1d */ /* 0x000fe20000010000 */
[CC--:B------:R-:W-:Y:S02]  /*cad0*/  ISETP.GE.AND P5, PT, R13.reuse, R218.reuse, PT ;  /* 0x000000da0d00720c */ /* 0x0c0fe40003fa6270 */
[-C--:B------:R-:W-:Y:S02]  /*cae0*/  ISETP.GE.AND P4, PT, R13, R217.reuse, PT ;  /* 0x000000d90d00720c */ /* 0x080fe40003f86270 */
[----:B------:R-:W-:Y:S02]  /*caf0*/  FSEL R92, R92, -INF , !P2 ;  /* 0xff8000005c5c7808 */ /* 0x000fe40005000000 */
[----:B------:R-:W-:Y:S02]  /*cb00*/  FSEL R94, R94, -INF , !P3 ;  /* 0xff8000005e5e7808 */ /* 0x000fe40005800000 */
[C---:B------:R-:W-:Y:S02]  /*cb10*/  ISETP.GE.AND P2, PT, R12.reuse, R218, PT ;  /* 0x000000da0c00720c */ /* 0x040fe40003f46270 */
[----:B------:R-:W-:-:S02]  /*cb20*/  ISETP.GE.AND P3, PT, R12, R217, PT ;  /* 0x000000d90c00720c */ /* 0x000fc40003f66270 */
[----:B------:R-:W-:Y:S02]  /*cb30*/  FSEL R93, R93, -INF , !P5 ;  /* 0xff8000005d5d7808 */ /* 0x000fe40006800000 */
[----:B------:R-:W-:Y:S02]  /*cb40*/  FSEL R95, R95, -INF , !P4 ;  /* 0xff8000005f5f7808 */ /* 0x000fe40006000000 */
[C---:B------:R-:W-:Y:S02]  /*cb50*/  ISETP.GE.AND P5, PT, R9.reuse, R218, PT ;  /* 0x000000da0900720c */ /* 0x040fe40003fa6270 */
[----:B------:R-:W-:Y:S01]  /*cb60*/  ISETP.GE.AND P4, PT, R9, R217, PT ;  /* 0x000000d90900720c */ /* 0x000fe20003f86270 */
[----:B------:R-:W-:Y:S01]  /*cb70*/  VIADD R9, R186, 0xfffffed9 ;  /* 0xfffffed9ba097836 */ /* 0x000fe20000000000 */
[----:B------:R-:W-:Y:S02]  /*cb80*/  FSEL R88, R88, -INF , !P2 ;  /* 0xff80000058587808 */ /* 0x000fe40005000000 */
[----:B------:R-:W-:-:S02]  /*cb90*/  FSEL R90, R90, -INF , !P3 ;  /* 0xff8000005a5a7808 */ /* 0x000fc40005800000 */
[CC--:B------:R-:W-:Y:S02]  /*cba0*/  ISETP.GE.AND P2, PT, R8.reuse, R218.reuse, PT ;  /* 0x000000da0800720c */ /* 0x0c0fe40003f46270 */
[-C--:B------:R-:W-:Y:S01]  /*cbb0*/  ISETP.GE.AND P3, PT, R8, R217.reuse, PT ;  /* 0x000000d90800720c */ /* 0x080fe20003f66270 */
[C---:B------:R-:W-:Y:S01]  /*cbc0*/  VIADD R8, R186.reuse, 0xfffffee0 ;  /* 0xfffffee0ba087836 */ /* 0x040fe20000000000 */
[----:B------:R-:W-:Y:S02]  /*cbd0*/  FSEL R89, R89, -INF , !P5 ;  /* 0xff80000059597808 */ /* 0x000fe40006800000 */
[----:B------:R-:W-:Y:S01]  /*cbe0*/  FSEL R91, R91, -INF , !P4 ;  /* 0xff8000005b5b7808 */ /* 0x000fe20006000000 */
[C---:B-1----:R-:W-:Y:S01]  /*cbf0*/  HMMA.16816.F32 R72, R64.reuse, R4, R72 ;  /* 0x000000044048723c */ /* 0x042fe20000001848 */
[CC--:B------:R-:W-:Y:S01]  /*cc00*/  ISETP.GE.AND P5, PT, R9.reuse, R218.reuse, PT ;  /* 0x000000da0900720c */ /* 0x0c0fe20003fa6270 */
[C---:B------:R-:W-:Y:S01]  /*cc10*/  VIADD R5, R186.reuse, 0xfffffee9 ;  /* 0xfffffee9ba057836 */ /* 0x040fe20000000000 */
[----:B------:R-:W-:Y:S01]  /*cc20*/  ISETP.GE.AND P4, PT, R9, R217, PT ;  /* 0x000000d90900720c */ /* 0x000fe20003f86270 */
[----:B------:R-:W-:Y:S01]  /*cc30*/  VIADD R9, R186, 0xfffffee1 ;  /* 0xfffffee1ba097836 */ /* 0x000fe20000000000 */
[----:B------:R-:W-:Y:S01]  /*cc40*/  FSEL R84, R84, -INF , !P2 ;  /* 0xff80000054547808 */ /* 0x000fe20005000000 */
[----:B------:R-:W-:Y:S01]  /*cc50*/  VIADD R4, R186, 0xfffffef0 ;  /* 0xfffffef0ba047836 */ /* 0x000fe20000000000 */
[----:B------:R-:W-:Y:S01]  /*cc60*/  FSEL R86, R86, -INF , !P3 ;  /* 0xff80000056567808 */ /* 0x000fe20005800000 */
[----:B------:R-:W-:Y:S01]  /*cc70*/  HMMA.16816.F32 R68, R64, R6, R68 ;  /* 0x000000064044723c */ /* 0x000fe20000001844 */
        /* <DEDUP_REMOVED lines=8> */
[-C--:B------:R-:W-:Y:S02]  /*cd00*/  ISETP.GE.AND P2, PT, R8, R218.reuse, PT ;  /* 0x000000da0800720c */ /* 0x080fe40003f46270 */
[----:B------:R-:W-:Y:S02]  /*cd10*/  FSEL R81, R81, -INF , !P5 ;  /* 0xff80000051517808 */ /* 0x000fe40006800000 */
[----:B------:R-:W-:Y:S02]  /*cd20*/  FSEL R83, R83, -INF , !P4 ;  /* 0xff80000053537808 */ /* 0x000fe40006000000 */
[C---:B------:R-:W-:Y:S02]  /*cd30*/  ISETP.GE.AND P5, PT, R5.reuse, R218, PT ;  /* 0x000000da0500720c */ /* 0x040fe40003fa6270 */
[----:B------:R-:W-:Y:S01]  /*cd40*/  ISETP.GE.AND P4, PT, R5, R217, PT ;  /* 0x000000d90500720c */ /* 0x000fe20003f86270 */
[----:B------:R-:W-:Y:S01]  /*cd50*/  VIADD R5, R186, 0xfffffef9 ;  /* 0xfffffef9ba057836 */ /* 0x000fe20000000000 */
[----:B------:R-:W-:-:S02]  /*cd60*/  FSEL R76, R76, -INF , !P2 ;  /* 0xff8000004c4c7808 */ /* 0x000fc40005000000 */
[-C--:B------:R-:W-:Y:S02]  /*cd70*/  ISETP.GE.AND P2, PT, R4, R218.reuse, PT ;  /* 0x000000da0400720c */ /* 0x080fe40003f46270 */
[----:B------:R-:W-:Y:S02]  /*cd80*/  FSEL R82, R82, -INF , !P3 ;  /* 0xff80000052527808 */ /* 0x000fe40005800000 */
[----:B------:R-:W-:Y:S02]  /*cd90*/  ISETP.GE.AND P3, PT, R8, R217, PT ;  /* 0x000000d90800720c */ /* 0x000fe40003f66270 */
[----:B------:R-:W-:Y:S02]  /*cda0*/  FSEL R174, R72, -INF , !P2 ;  /* 0xff80000048ae7808 */ /* 0x000fe40005000000 */
[----:B------:R-:W-:Y:S02]  /*cdb0*/  ISETP.GE.AND P2, PT, R5, R218, PT ;  /* 0x000000da0500720c */ /* 0x000fe40003f46270 */
[----:B------:R-:W-:-:S02]  /*cdc0*/  FSEL R78, R78, -INF , !P3 ;  /* 0xff8000004e4e7808 */ /* 0x000fc40005800000 */
[----:B------:R-:W-:Y:S01]  /*cdd0*/  ISETP.GE.AND P3, PT, R4, R217, PT ;  /* 0x000000d90400720c */ /* 0x000fe20003f66270 */
[----:B------:R-:W-:Y:S01]  /*cde0*/  VIADD R4, R186, 0xfffffef1 ;  /* 0xfffffef1ba047836 */ /* 0x000fe20000000000 */
[----:B------:R-:W-:Y:S02]  /*cdf0*/  FSEL R188, R69, -INF , !P2 ;  /* 0xff80000045bc7808 */ /* 0x000fe40005000000 */
[----:B------:R-:W-:Y:S02]  /*ce00*/  ISETP.GE.AND P2, PT, R3, 0x3, PT ;  /* 0x000000030300780c */ /* 0x000fe40003f46270 */
[----:B------:R-:W-:Y:S02]  /*ce10*/  FSEL R77, R77, -INF , !P5 ;  /* 0xff8000004d4d7808 */ /* 0x000fe40006800000 */
[----:B------:R-:W-:Y:S02]  /*ce20*/  FSEL R79, R79, -INF , !P4 ;  /* 0xff8000004f4f7808 */ /* 0x000fe40006000000 */
[----:B------:R-:W-:-:S02]  /*ce30*/  ISETP.GE.AND P5, PT, R4, R218, PT ;  /* 0x000000da0400720c */ /* 0x000fc40003fa6270 */
[-C--:B------:R-:W-:Y:S01]  /*ce40*/  ISETP.GE.AND P4, PT, R4, R217.reuse, PT ;  /* 0x000000d90400720c */ /* 0x080fe20003f86270 */
[----:B------:R-:W-:Y:S01]  /*ce50*/  VIADD R4, R186, 0xfffffef8 ;  /* 0xfffffef8ba047836 */ /* 0x000fe20000000000 */
[----:B------:R-:W-:Y:S02]  /*ce60*/  FSEL R175, R74, -INF , !P3 ;  /* 0xff8000004aaf7808 */ /* 0x000fe40005800000 */
[----:B------:R-:W-:Y:S02]  /*ce70*/  FSEL R187, R73, -INF , !P5 ;  /* 0xff80000049bb7808 */ /* 0x000fe40006800000 */
[----:B------:R-:W-:Y:S02]  /*ce80*/  FSEL R186, R75, -INF , !P4 ;  /* 0xff8000004bba7808 */ /* 0x000fe40006000000 */
[----:B------:R-:W-:Y:S02]  /*ce90*/  ISETP.GE.AND P3, PT, R5, R217, PT ;  /* 0x000000d90500720c */ /* 0x000fe40003f66270 */
[----:B------:R-:W-:-:S02]  /*cea0*/  ISETP.GE.AND P5, PT, R4, R218, PT ;  /* 0x000000da0400720c */ /* 0x000fc40003fa6270 */
[----:B------:R-:W-:Y:S02]  /*ceb0*/  ISETP.GE.AND P4, PT, R4, R217, PT ;  /* 0x000000d90400720c */ /* 0x000fe40003f86270 */
[----:B------:R-:W-:Y:S02]  /*cec0*/  FSEL R189, R68, -INF , !P5 ;  /* 0xff80000044bd7808 */ /* 0x000fe40006800000 */
[----:B------:R-:W-:Y:S02]  /*ced0*/  FSEL R190, R70, -INF , !P4 ;  /* 0xff80000046be7808 */ /* 0x000fe40006000000 */
[----:B------:R-:W-:Y:S01]  /*cee0*/  FSEL R191, R71, -INF , !P3 ;  /* 0xff80000047bf7808 */ /* 0x000fe20005800000 */
[----:B------:R-:W-:Y:S06]  /*cef0*/  @!P2 BRA `(.L_x_607) ;  /* 0x0000000c005ca947 */ /* 0x000fec0003800000 */
[----:B------:R-:W-:Y:S05]  /*cf00*/  BRA.U !UP1, `(.L_x_608) ;  /* 0x0000000109f47547 */ /* 0x000fea000b800000 */
[----:B------:R-:W1:Y:S01]  /*cf10*/  LDC R5, c[0x0][0x4f0] ;  /* 0x00013c00ff057b82 */ /* 0x000e620000000800 */
[C---:B------:R-:W-:Y:S01]  /*cf20*/  IADD3 R6, PT, PT, R192.reuse, -0x300, RZ ;  /* 0xfffffd00c0067810 */ /* 0x040fe20007ffe0ff */
[----:B------:R-:W-:Y:S01]  /*cf30*/  VIADD R192, R192, 0xfffffe00 ;  /* 0xfffffe00c0c07836 */ /* 0x000fe20000000000 */
[----:B------:R-:W2:Y:S02]  /*cf40*/  LDCU.64 UR6, c[0x0][0x3a0] ;  /* 0x00007400ff0677ac */ /* 0x000ea40008000a00 */
[----:B------:R-:W-:Y:S02]  /*cf50*/  IABS R8, R6 ;  /* 0x0000000600087213 */ /* 0x000fe40000000000 */
[----:B------:R-:W-:Y:S02]  /*cf60*/  IABS R10, R192 ;  /* 0x000000c0000a7213 */ /* 0x000fe40000000000 */
[-C--:B-1----:R-:W-:Y:S02]  /*cf70*/  IABS R4, R5.reuse ;  /* 0x0000000500047213 */ /* 0x082fe40000000000 */
[----:B------:R-:W-:-:S02]  /*cf80*/  LOP3.LUT R6, R6, R5, RZ, 0x3c, !PT ;  /* 0x0000000506067212 */ /* 0x000fc400078e3cff */
        /* <DEDUP_REMOVED lines=53> */
.L_x_608:
[----:B------:R-:W-:Y:S01]  /*d2e0*/  UMOV UR4, URZ ;  /* 0x000000ff00047c82 */ /* 0x000fe20008000000 */
[----:B------:R-:W-:Y:S01]  /*d2f0*/  IMAD.SHL.U32 R4, R212, 0x100, RZ ;  /* 0x00000100d4047824 */ /* 0x000fe200078e00ff */
[----:B------:R-:W-:-:S05]  /*d300*/  IADD3 R5, P2, PT, RZ, -UR4, RZ ;  /* 0x80000004ff057c10 */ /* 0x000fca000ff5e0ff */
[----:B------:R-:W-:-:S05]  /*d310*/  IMAD.X R4, RZ, RZ, ~R4, P2 ;  /* 0x000000ffff047224 */ /* 0x000fca00010e0e04 */
[----:B------:R-:W-:-:S04]  /*d320*/  SHF.R.S64 R5, R5, 0x1f, R4 ;  /* 0x0000001f05057819 */ /* 0x000fc80000001004 */
[----:B------:R-:W-:-:S04]  /*d330*/  IADD3 R232, P2, PT, R5, R232, RZ ;  /* 0x000000e805e87210 */ /* 0x000fc80007f5e0ff */
[----:B------:R-:W-:-:S09]  /*d340*/  LEA.HI.X.SX32 R231, R4, R231, 0x1, P2 ;  /* 0x000000e704e77211 */ /* 0x000fd200010f0eff */
.L_x_609:
[C---:B------:R-:W-:Y:S01]  /*d350*/  LEA R28, P2, R212.reuse, R232, 0x5 ;  /* 0x000000e8d41c7211 */ /* 0x040fe200078428ff */
[----:B------:R1:W-:Y:S01]  /*d360*/  @P1 STS.128 [R245+0x2000], RZ ;  /* 0x002000fff5001388 */ /* 0x0003e20000000c00 */
[-C--:B------:R-:W-:Y:S01]  /*d370*/  @!P1 MOV R233, R231.reuse ;  /* 0x000000e700e99202 */ /* 0x080fe20000000f00 */
[C---:B------:R-:W-:Y:S01]  /*d380*/  @!P1 IMAD R14, R213.reuse, 0x120, RZ ;  /* 0x00000120d50e9824 */ /* 0x040fe200078e02ff */
[C-C-:B------:R-:W-:Y:S01]  /*d390*/  LEA.HI.X R29, R212.reuse, R231, R213.reuse, 0x5, P2 ;  /* 0x000000e7d41d7211 */ /* 0x140fe200010f2cd5 */
[--C-:B------:R-:W-:Y:S01]  /*d3a0*/  @!P1 IMAD.MOV.U32 R8, RZ, RZ, R28.reuse ;  /* 0x000000ffff089224 */ /* 0x100fe200078e001c */
[CC--:B------:R-:W-:Y:S01]  /*d3b0*/  @!P1 LEA R4, P2, R212.reuse, R28.reuse, 0x5 ;  /* 0x0000001cd4049211 */ /* 0x0c0fe200078428ff */
[----:B------:R-:W-:Y:S01]  /*d3c0*/  @!PT LDS RZ, [RZ] ;  /* 0x00000000fffff984 */ /* 0x000fe20000000800 */
[----:B------:R-:W-:Y:S01]  /*d3d0*/  @!PT LDS RZ, [RZ] ;  /* 0x00000000fffff984 */ /* 0x000fe20000000800 */
[----:B------:R-:W-:Y:S01]  /*d3e0*/  @!PT LDS RZ, [RZ] ;  /* 0x00000000fffff984 */ /* 0x000fe20000000800 */
[----:B------:R-:W-:Y:S01]  /*d3f0*/  @!P1 LDGSTS.E.BYPASS.LTC128B.128 [R245+0x2000], desc[UR16][R232.64] ;  /* 0x02000000e8f59fae */ /* 0x000fe2000b981a10 */
[-C--:B------:R-:W-:Y:S01]  /*d400*/  @!P1 MOV R9, R29.reuse ;  /* 0x0000001d00099202 */ /* 0x080fe20000000f00 */
[----:B------:R-:W-:Y:S01]  /*d410*/  @!P1 IMAD.MOV.U32 R10, RZ, RZ, R28 ;  /* 0x000000ffff0a9224 */ /* 0x000fe200078e001c */
[CC--:B------:R-:W-:Y:S01]  /*d420*/  @!P1 LEA.HI.X R5, R212.reuse, R29.reuse, R213, 0x5, P2 ;  /* 0x0000001dd4059211 */ /* 0x0c0fe200010f2cd5 */
[----:B------:R1:W-:Y:S01]  /*d430*/  @P1 STS.128 [R245+0x2800], RZ ;  /* 0x002800fff5001388 */ /* 0x0003e20000000c00 */
[-C--:B------:R-:W-:Y:S01]  /*d440*/  @!P1 MOV R11, R29.reuse ;  /* 0x0000001d000b9202 */ /* 0x080fe20000000f00 */
[C---:B------:R-:W-:Y:S01]  /*d450*/  @!P1 IMAD R18, R213.reuse, 0xc0, RZ ;  /* 0x000000c0d5129824 */ /* 0x040fe200078e02ff */
[-C--:B------:R-:W-:Y:S01]  /*d460*/  @!P1 MOV R13, R29.reuse ;  /* 0x0000001d000d9202 */ /* 0x080fe20000000f00 */
[----:B------:R-:W-:Y:S01]  /*d470*/  @!PT LDS RZ, [RZ] ;  /* 0x00000000fffff984 */ /* 0x000fe20000000800 */
[----:B------:R-:W-:Y:S01]  /*d480*/  @!PT LDS RZ, [RZ] ;  /* 0x00000000fffff984 */ /* 0x000fe20000000800 */
[----:B------:R-:W-:Y:S01]  /*d490*/  @!PT LDS RZ, [RZ] ;  /* 0x00000000fffff984 */ /* 0x000fe20000000800 */
[----:B------:R-:W-:Y:S01]  /*d4a0*/  @!P1 LDGSTS.E.BYPASS.LTC128B.128 [R245+0x2800], desc[UR16][R28.64] ;  /* 0x028000001cf59fae */ /* 0x000fe2000b981a10 */
[C---:B------:R-:W-:Y:S01]  /*d4b0*/  @!P1 IMAD.WIDE.U32 R8, R212.reuse, 0xc0, R8 ;  /* 0x000000c0d4089825 */ /* 0x040fe200078e0008 */
[-C--:B------:R-:W-:Y:S01]  /*d4c0*/  @!P1 MOV R7, R29.reuse ;  /* 0x0000001d00079202 */ /* 0x080fe20000000f00 */
[----:B------:R-:W-:Y:S01]  /*d4d0*/  BSSY.RECONVERGENT B0, `(.L_x_610) ;  /* 0x0000078000007945 */ /* 0x000fe20003800200 */
[----:B------:R1:W-:Y:S01]  /*d4e0*/  @P1 STS.128 [R245+0x3000], RZ ;  /* 0x003000fff5001388 */ /* 0x0003e20000000c00 */
[----:B------:R-:W-:Y:S01]  /*d4f0*/  @!P1 IMAD.MOV.U32 R12, RZ, RZ, R28 ;  /* 0x000000ffff0c9224 */ /* 0x000fe200078e001c */
[C---:B------:R-:W-:Y:S01]  /*d500*/  @!P1 LEA R48, P3, R212.reuse, R28, 0x6 ;  /* 0x0000001cd4309211 */ /* 0x040fe200078630ff */
[----:B------:R-:W-:Y:S01]  /*d510*/  @!P1 IMAD R20, R213, 0xa0, RZ ;  /* 0x000000a0d5149824 */ /* 0x000fe200078e02ff */
[----:B------:R-:W-:Y:S01]  /*d520*/  @!PT LDS RZ, [RZ] ;  /* 0x00000000fffff984 */ /* 0x000fe20000000800 */
[----:B------:R-:W-:Y:S01]  /*d530*/  @!PT LDS RZ, [RZ] ;  /* 0x00000000fffff984 */ /* 0x000fe20000000800 */
[----:B------:R-:W-:Y:S01]  /*d540*/  @!PT LDS RZ, [RZ] ;  /* 0x00000000fffff984 */ /* 0x000fe20000000800 */
[----:B------:R2:W-:Y:S01]  /*d550*/  @!P1 LDGSTS.E.BYPASS.LTC128B.128 [R245+0x3000], desc[UR16][R4.64] ;  /* 0x0300000004f59fae */ /* 0x0005e2000b981a10 */
[C---:B------:R-:W-:Y:S01]  /*d560*/  @!P1 IMAD.WIDE.U32 R10, R212.reuse, 0xa0, R10 ;  /* 0x000000a0d40a9825 */ /* 0x040fe200078e000a */
[----:B------:R-:W-:-:S02]  /*d570*/  @!P1 LEA.HI.X R49, R212, R29, R213, 0x6, P3 ;  /* 0x0000001dd4319211 */ /* 0x000fc400018f34d5 */
[----:B------:R1:W-:Y:S01]  /*d580*/  @P1 STS.128 [R245+0x3800], RZ ;  /* 0x003800fff5001388 */ /* 0x0003e20000000c00 */
[----:B------:R-:W-:Y:S01]  /*d590*/  @!P1 IMAD.MOV.U32 R6, RZ, RZ, R28 ;  /* 0x000000ffff069224 */ /* 0x000fe200078e001c */
[----:B------:R-:W-:Y:S01]  /*d5a0*/  @!P1 IADD3 R21, PT, PT, R20, R11, RZ ;  /* 0x0000000b14159210 */ /* 0x000fe20007ffe0ff */
[----:B------:R-:W-:Y:S01]  /*d5b0*/  @!P1 IMAD.IADD R19, R18, 0x1, R9 ;  /* 0x0000000112139824 */ /* 0x000fe200078e0209 */
[----:B------:R-:W-:Y:S01]  /*d5c0*/  @!P1 MOV R18, R8 ;  /* 0x0000000800129202 */ /* 0x000fe20000000f00 */
[C---:B------:R-:W-:Y:S01]  /*d5d0*/  @!P1 IMAD R22, R213.reuse, 0x60, RZ ;  /* 0x00000060d5169824 */ /* 0x040fe200078e02ff */
[-C--:B------:R-:W-:Y:S01]  /*d5e0*/  @!P1 MOV R9, R29.reuse ;  /* 0x0000001d00099202 */ /* 0x080fe20000000f00 */
[C---:B------:R-:W-:Y:S01]  /*d5f0*/  @!P1 IMAD.WIDE.U32 R12, R212.reuse, 0x60, R12 ;  /* 0x00000060d40c9825 */ /* 0x040fe200078e000c */
[----:B------:R-:W-:Y:S01]  /*d600*/  @!P1 MOV R20, R10 ;  /* 0x0000000a00149202 */ /* 0x000fe20000000f00 */
[----:B------:R-:W-:Y:S01]  /*d610*/  @!PT LDS RZ, [RZ] ;  /* 0x00000000fffff984 */ /* 0x000fe20000000800 */
[----:B------:R-:W-:Y:S01]  /*d620*/  @!PT LDS RZ, [RZ] ;  /* 0x00000000fffff984 */ /* 0x000fe20000000800 */
[----:B------:R-:W-:Y:S01]  /*d630*/  @!PT LDS RZ, [RZ] ;  /* 0x00000000fffff984 */ /* 0x000fe20000000800 */
[----:B------:R1:W-:Y:S01]  /*d640*/  @!P1 LDGSTS.E.BYPASS.LTC128B.128 [R245+0x3800], desc[UR16][R48.64] ;  /* 0x0380000030f59fae */ /* 0x0003e2000b981a10 */
[----:B------:R-:W-:Y:S01]  /*d650*/  @!P1 MOV R10, R28 ;  /* 0x0000001c000a9202 */ /* 0x000fe20000000f00 */
[--C-:B------:R-:W-:Y:S01]  /*d660*/  @!P1 IMAD.MOV.U32 R8, RZ, RZ, R28.reuse ;  /* 0x000000ffff089224 */ /* 0x100fe200078e001c */
[----:B------:R-:W-:Y:S01]  /*d670*/  @!P1 MOV R11, R29 ;  /* 0x0000001d000b9202 */ /* 0x000fe20000000f00 */
[----:B------:R-:W-:Y:S01]  /*d680*/  @!P1 IMAD.WIDE.U32 R30, R212, 0x1a0, R28 ;  /* 0x000001a0d41e9825 */ /* 0x000fe200078e001c */
[----:B------:R-:W-:Y:S01]  /*d690*/  @!P1 IADD3 R23, PT, PT, R22, R13, RZ ;  /* 0x0000000d16179210 */ /* 0x000fe20007ffe0ff */
[----:B------:R1:W-:Y:S02]  /*d6a0*/  @P1 STS.128 [R245+0x4000], RZ ;  /* 0x004000fff5001388 */ /* 0x0003e40000000c00 */
[----:B------:R-:W-:-:S02]  /*d6b0*/  @!P1 IMAD R16, R213, 0xe0, RZ ;  /* 0x000000e0d5109824 */ /* 0x000fc400078e02ff */
[----:B------:R-:W-:Y:S01]  /*d6c0*/  @!P1 IMAD.WIDE.U32 R6, R212, 0xe0, R6 ;  /* 0x000000e0d4069825 */ /* 0x000fe200078e0006 */
[----:B--2---:R-:W-:-:S03]  /*d6d0*/  @!P1 MOV R4, R28 ;  /* 0x0000001c00049202 */ /* 0x004fc60000000f00 */
[----:B------:R-:W-:Y:S01]  /*d6e0*/  @!P1 IMAD.MOV.U32 R5, RZ, RZ, R29 ;  /* 0x000000ffff059224 */ /* 0x000fe200078e001d */
[----:B------:R-:W-:Y:S01]  /*d6f0*/  @!P1 IADD3 R17, PT, PT, R16, R7, RZ ;  /* 0x0000000710119210 */ /* 0x000fe20007ffe0ff */
[----:B------:R-:W-:-:S04]  /*d700*/  @!P1 IMAD.WIDE.U32 R8, R212, 0x180, R8 ;  /* 0x00000180d4089825 */ /* 0x000fc800078e0008 */
[----:B------:R-:W-:-:S04]  /*d710*/  @!P1 IMAD.WIDE.U32 R4, R212, 0x120, R4 ;  /* 0x00000120d4049825 */ /* 0x000fc800078e0004 */
[----:B------:R-:W-:Y:S01]  /*d720*/  @!P1 IMAD.MOV.U32 R22, RZ, RZ, R12 ;  /* 0x000000ffff169224 */ /* 0x000fe200078e000c */
[----:B------:R-:W-:Y:S01]  /*d730*/  @!P1 IADD3 R15, PT, PT, R14, R5, RZ ;  /* 0x000000050e0f9210 */ /* 0x000fe20007ffe0ff */
[C---:B------:R-:W-:Y:S01]  /*d740*/  @!P1 IMAD R5, R213.reuse, 0x180, RZ ;  /* 0x00000180d5059824 */ /* 0x040fe200078e02ff */
[----:B------:R-:W-:Y:S01]  /*d750*/  @!P1 MOV R14, R4 ;  /* 0x00000004000e9202 */ /* 0x000fe20000000f00 */
[----:B------:R-:W-:Y:S01]  /*d760*/  @!P1 IMAD R4, R213, 0x1a0, RZ ;  /* 0x000001a0d5049824 */ /* 0x000fe200078e02ff */
[-C--:B------:R-:W-:Y:S01]  /*d770*/  @!P1 MOV R12, R28.reuse ;  /* 0x0000001c000c9202 */ /* 0x080fe20000000f00 */
[----:B------:R-:W-:Y:S01]  /*d780*/  @!P1 IMAD.MOV.U32 R16, RZ, RZ, R6 ;  /* 0x000000ffff109224 */ /* 0x000fe200078e0006 */
[----:B------:R-:W-:Y:S01]  /*d790*/  @!P1 IADD3 R9, PT, PT, R5, R9, RZ ;  /* 0x0000000905099210 */ /* 0x000fe20007ffe0ff */
[----:B------:R-:W-:Y:S01]  /*d7a0*/  @!P1 IMAD.MOV.U32 R13, RZ, RZ, R29 ;  /* 0x000000ffff0d9224 */ /* 0x000fe200078e001d */
[----:B------:R-:W-:Y:S01]  /*d7b0*/  @!P1 IADD3 R31, PT, PT, R4, R31, RZ ;  /* 0x0000001f041f9210 */ /* 0x000fe20007ffe0ff */
[C---:B------:R-:W-:Y:S01]  /*d7c0*/  @!P1 IMAD R6, R213.reuse, 0x160, RZ ;  /* 0x00000160d5069824 */ /* 0x040fe200078e02ff */
[C---:B------:R-:W-:Y:S01]  /*d7d0*/  @!P1 LEA R4, P2, R212.reuse, R28, 0x7 ;  /* 0x0000001cd4049211 */ /* 0x040fe200078438ff */
[C---:B------:R-:W-:Y:S01]  /*d7e0*/  @!P1 IMAD.WIDE.U32 R10, R212.reuse, 0x160, R10 ;  /* 0x00000160d40a9825 */ /* 0x040fe200078e000a */
[----:B------:R-:W-:Y:S01]  /*d7f0*/  @!PT LDS RZ, [RZ] ;  /* 0x00000000fffff984 */ /* 0x000fe20000000800 */
[----:B------:R-:W-:Y:S01]  /*d800*/  @!PT LDS RZ, [RZ] ;  /* 0x00000000fffff984 */ /* 0x000fe20000000800 */
[----:B------:R-:W-:Y:S01]  /*d810*/  @!PT LDS RZ, [RZ] ;  /* 0x00000000fffff984 */ /* 0x000fe20000000800 */
[----:B------:R1:W-:Y:S02]  /*d820*/  @!P1 LDGSTS.E.BYPASS.LTC128B.128 [R245+0x4000], desc[UR16][R22.64] ;  /* 0x0400000016f59fae */ /* 0x0003e4000b981a10 */
[C---:B------:R-:W-:Y:S01]  /*d830*/  @!P1 LEA.HI.X R5, R212.reuse, R29, R213, 0x7, P2 ;  /* 0x0000001dd4059211 */ /* 0x040fe200010f3cd5 */
[----:B------:R-:W-:Y:S01]  /*d840*/  @!P1 IMAD R7, R213, 0x140, RZ ;  /* 0x00000140d5079824 */ /* 0x000fe200078e02ff */
[----:B------:R1:W-:Y:S01]  /*d850*/  @P1 STS.128 [R245+0x4800], RZ ;  /* 0x004800fff5001388 */ /* 0x0003e20000000c00 */
[----:B------:R-:W-:-:S03]  /*d860*/  @!P1 IMAD.WIDE.U32 R12, R212, 0x140, R12 ;  /* 0x00000140d40c9825 */ /* 0x000fc600078e000c */
[----:B------:R-:W-:Y:S01]  /*d870*/  @!PT LDS RZ, [RZ] ;  /* 0x00000000fffff984 */ /* 0x000fe20000000800 */
[----:B------:R-:W-:Y:S01]  /*d880*/  @!PT LDS RZ, [RZ] ;  /* 0x00000000fffff984 */ /* 0x000fe20000000800 */
[----:B------:R-:W-:Y:S01]  /*d890*/  @!PT LDS RZ, [RZ] ;  /* 0x00000000fffff984 */ /* 0x000fe20000000800 */
[----:B------:R1:W-:Y:S01]  /*d8a0*/  @!P1 LDGSTS.E.BYPASS.LTC128B.128 [R245+0x4800], desc[UR16][R4.64] ;  /* 0x0480000004f59fae */ /* 0x0003e2000b981a10 */
[----:B------:R-:W-:Y:S01]  /*d8b0*/  @!P1 IMAD.IADD R11, R6, 0x1, R11 ;  /* 0x00000001060b9824 */ /* 0x000fe200078e020b */
[C---:B------:R-:W-:Y:S02]  /*d8c0*/  @!P1 LEA R6, P2, R212.reuse, R28, 0x8 ;  /* 0x0000001cd4069211 */ /* 0x040fe400078440ff */
[----:B------:R1:W-:Y:S01]  /*d8d0*/  @P1 STS.128 [R245+0x5000], RZ ;  /* 0x005000fff5001388 */ /* 0x0003e20000000c00 */
[----:B------:R-:W-:Y:S02]  /*d8e0*/  @!P1 IADD3 R13, PT, PT, R7, R13, RZ ;  /* 0x0000000d070d9210 */ /* 0x000fe40007ffe0ff */
[----:B------:R-:W-:Y:S01]  /*d8f0*/  @!P1 LEA.HI.X R7, R212, R29, R213, 0x8, P2 ;  /* 0x0000001dd4079211 */ /* 0x000fe200010f44d5 */
        /* <DEDUP_REMOVED lines=53> */
.L_x_611:
[----:B------:R-:W-:Y:S05]  /*dc50*/  BSYNC.RECONVERGENT B0 ;  /* 0x0000000000007941 */ /* 0x000fea0003800200 */
.L_x_610:
[----:B------:R-:W0:Y:S02]  /*dc60*/  LDGDEPBAR ;  /* 0x00000000000079af */ /* 0x000e240000000000 */
.L_x_607:
[----:B-1----:R-:W-:Y:S01]  /*dc70*/  FMNMX3.FTZ R7, R2, R194, R198, !PT ;  /* 0x000000c202077276 */ /* 0x002fe200078100c6 */
[----:B------:R-:W1:Y:S01]  /*dc80*/  LDCU UR4, c[0x0][0x45c] ;  /* 0x00008b80ff0477ac */ /* 0x000e620008000800 */
        /* <DEDUP_REMOVED lines=63> */
[----:B------:R-:W-:Y:S01]  /*e080*/  LOP3.LUT R202, R214, R215, RZ, 0xfc, !PT ;  /* 0x000000d7d6ca7212 */ /* 0x000fe200078efcff */
[----:B------:R-:W3:Y:S01]  /*e090*/  SHFL.BFLY PT, R6, R7, 0x2, 0x1f ;  /* 0x0c401f0007067f89 */ /* 0x000ee200000e0000 */
[----:B------:R-:W-:-:S02]  /*e0a0*/  VIMNMX R3, PT, PT, R3, 0x2, !PT ;  /* 0x0000000203037848 */ /* 0x000fc40007fe0100 */
[----:B------:R-:W-:Y:S01]  /*e0b0*/  LEA R202, R202, UR5, 0x1 ;  /* 0x00000005caca7c11 */ /* 0x000fe2000f8e08ff */
[----:B------:R-:W4:Y:S03]  /*e0c0*/  SHFL.BFLY PT, R5, R4, 0x2, 0x1f ;  /* 0x0c401f0004057f89 */ /* 0x000f2600000e0000 */
[C---:B------:R-:W-:Y:S01]  /*e0d0*/  IADD3 R20, PT, PT, R202.reuse, 0xa000, RZ ;  /* 0x0000a000ca147810 */ /* 0x040fe20007ffe0ff */
[----:B------:R-:W-:Y:S01]  /*e0e0*/  LDSM.16.MT88.4 R16, [R202+0xa000] ;  /* 0x00a00000ca10783b */ /* 0x000fe20000004200 */
[----:B------:R-:W-:Y:S02]  /*e0f0*/  IADD3 R206, PT, PT, R202, 0xa040, RZ ;  /* 0x0000a040cace7810 */ /* 0x000fe40007ffe0ff */
[----:B------:R-:W-:-:S05]  /*e100*/  @P0 IADD3 R206, PT, PT, R20, -0x40, RZ ;  /* 0xffffffc014ce0810 */ /* 0x000fca0007ffe0ff */
[----:B------:R-:W-:Y:S04]  /*e110*/  LDSM.16.MT88.4 R20, [R206] ;  /* 0x00000000ce14783b */ /* 0x000fe80000004200 */
[----:B------:R-:W-:Y:S01]  /*e120*/  LDSM.16.MT88.4 R64, [R206+0x800] ;  /* 0x00080000ce40783b */ /* 0x000fe20000004200 */
[----:B---3--:R-:W-:Y:S02]  /*e130*/  FMNMX.FTZ R6, R7, R6, !PT ;  /* 0x0000000607067209 */ /* 0x008fe40007810000 */
[----:B----4-:R-:W-:-:S03]  /*e140*/  FMNMX.FTZ R5, R4, R5, !PT ;  /* 0x0000000504057209 */ /* 0x010fc60007810000 */
[----:B------:R-:W3:Y:S04]  /*e150*/  SHFL.BFLY PT, R201, R6, 0x1, 0x1f ;  /* 0x0c201f0006c97f89 */ /* 0x000ee800000e0000 */
[----:B------:R-:W4:Y:S01]  /*e160*/  SHFL.BFLY PT, R200, R5, 0x1, 0x1f ;  /* 0x0c201f0005c87f89 */ /* 0x000f2200000e0000 */
[----:B---3--:R-:W-:-:S04]  /*e170*/  FMNMX.FTZ R201, R6, R201, !PT ;  /* 0x000000c906c97209 */ /* 0x008fc80007810000 */
[C---:B------:R-:W-:Y:S01]  /*e180*/  FSETP.NEU.FTZ.AND P2, PT, R201.reuse, -INF , PT ;  /* 0xff800000c900780b */ /* 0x040fe20003f5d000 */
[----:B-1----:R-:W-:Y:S01]  /*e190*/  FMUL.FTZ R199, R201, UR4 ;  /* 0x00000004c9c77c20 */ /* 0x002fe20008410000 */
[----:B----4-:R-:W-:Y:S02]  /*e1a0*/  FMNMX.FTZ R200, R5, R200, !PT ;  /* 0x000000c805c87209 */ /* 0x010fe40007810000 */
[----:B------:R-:W-:Y:S02]  /*e1b0*/  FSEL R7, R201, RZ, P2 ;  /* 0x000000ffc9077208 */ /* 0x000fe40001000000 */
[----:B------:R-:W-:Y:S02]  /*e1c0*/  FSEL R199, R199, RZ, P2 ;  /* 0x000000ffc7c77208 */ /* 0x000fe40001000000 */
[----:B------:R-:W-:-:S03]  /*e1d0*/  FSETP.NEU.FTZ.AND P1, PT, R200, -INF , PT ;  /* 0xff800000c800780b */ /* 0x000fc60003f3d000 */
[--C-:B------:R-:W-:Y:S01]  /*e1e0*/  FFMA.FTZ R4, R194, UR4, -R199.reuse ;  /* 0x00000004c2047c23 */ /* 0x100fe200080108c7 */
[C---:B------:R-:W-:Y:S01]  /*e1f0*/  FMUL.FTZ R194, R200.reuse, UR4 ;  /* 0x00000004c8c27c20 */ /* 0x040fe20008410000 */
[----:B------:R-:W-:Y:S01]  /*e200*/  FSEL R5, R200, RZ, P1 ;  /* 0x000000ffc8057208 */ /* 0x000fe20000800000 */
[--C-:B------:R-:W-:Y:S01]  /*e210*/  FFMA.FTZ R197, R198, UR4, -R199.reuse ;  /* 0x00000004c6c57c23 */ /* 0x100fe200080108c7 */
[----:B------:R-:W-:Y:S01]  /*e220*/  FFMA.FTZ R195, R204, UR4, -R199 ;  /* 0x00000004ccc37c23 */ /* 0x000fe200080108c7 */
[----:B------:R1:W-:Y:S01]  /*e230*/  MUFU.EX2 R198, R4 ;  /* 0x0000000400c67308 */ /* 0x0003e20000000800 */
[----:B------:R-:W-:Y:S01]  /*e240*/  FSEL R194, R194, RZ, P1 ;  /* 0x000000ffc2c27208 */ /* 0x000fe20000800000 */
[----:B------:R-:W-:Y:S01]  /*e250*/  FADD.FTZ R5, R0, -R5 ;  /* 0x8000000500057221 */ /* 0x000fe20000010000 */
[--C-:B------:R-:W-:Y:S01]  /*e260*/  FFMA.FTZ R196, R196, UR4, -R199.reuse ;  /* 0x00000004c4c47c23 */ /* 0x100fe200080108c7 */
[----:B------:R-:W-:Y:S01]  /*e270*/  MUFU.EX2 R197, R197 ;  /* 0x000000c500c57308 */ /* 0x000fe20000000800 */
[----:B------:R-:W-:Y:S01]  /*e280*/  FFMA.FTZ R46, R46, UR4, -R199 ;  /* 0x000000042e2e7c23 */ /* 0x000fe200080108c7 */
[--C-:B------:R-:W-:Y:S01]  /*e290*/  FFMA.FTZ R192, R203, UR4, -R194.reuse ;  /* 0x00000004cbc07c23 */ /* 0x100fe200080108c2 */
[--C-:B------:R-:W-:Y:S01]  /*e2a0*/  FFMA.FTZ R203, R207, UR4, -R194.reuse ;  /* 0x00000004cfcb7c23 */ /* 0x100fe200080108c2 */
[----:B------:R-:W-:Y:S01]  /*e2b0*/  MOV R207, 0x20 ;  /* 0x0000002000cf7802 */ /* 0x000fe20000000f00 */
[--C-:B------:R-:W-:Y:S01]  /*e2c0*/  FFMA.FTZ R8, R205, UR4, -R194.reuse ;  /* 0x00000004cd087c23 */ /* 0x100fe200080108c2 */
[--C-:B------:R-:W-:Y:S01]  /*e2d0*/  FFMA.FTZ R193, R193, UR4, -R194.reuse ;  /* 0x00000004c1c17c23 */ /* 0x100fe200080108c2 */
[----:B------:R-:W-:Y:S01]  /*e2e0*/  FMUL.FTZ R204, R5, UR4 ;  /* 0x0000000405cc7c20 */ /* 0x000fe20008410000 */
[----:B------:R-:W-:Y:S01]  /*e2f0*/  SEL R207, R207, 0xffffffe0, !P6 ;  /* 0xffffffe0cfcf7807 */ /* 0x000fe20007000000 */
[----:B------:R-:W-:Y:S01]  /*e300*/  MUFU.EX2 R196, R196 ;  /* 0x000000c400c47308 */ /* 0x000fe20000000800 */
[----:B-1----:R-:W-:Y:S01]  /*e310*/  FADD.FTZ R4, R2, -R7 ;  /* 0x8000000702047221 */ /* 0x002fe20000010000 */
[--C-:B------:R-:W-:Y:S01]  /*e320*/  FFMA.FTZ R172, R172, UR4, -R199.reuse ;  /* 0x00000004acac7c23 */ /* 0x100fe200080108c7 */
[C---:B------:R-:W-:Y:S01]  /*e330*/  IADD3 R0, PT, PT, R207.reuse, R202, RZ ;  /* 0x000000cacf007210 */ /* 0x040fe20007ffe0ff */
[----:B------:R-:W1:Y:S01]  /*e340*/  MUFU.EX2 R195, R195 ;  /* 0x000000c300c37308 */ /* 0x000e620000000800 */
[----:B------:R-:W-:Y:S01]  /*e350*/  FMUL.FTZ R205, R4, UR4 ;  /* 0x0000000404cd7c20 */ /* 0x000fe20008410000 */
[----:B------:R-:W-:Y:S01]  /*e360*/  IADD3 R207, PT, PT, R207, R206, RZ ;  /* 0x000000cecfcf7210 */ /* 0x000fe20007ffe0ff */
[--C-:B------:R-:W-:Y:S01]  /*e370*/  FFMA.FTZ R168, R168, UR4, -R199.reuse ;  /* 0x00000004a8a87c23 */ /* 0x100fe200080108c7 */
[----:B------:R-:W-:Y:S01]  /*e380*/  MUFU.EX2 R193, R193 ;  /* 0x000000c100c17308 */ /* 0x000fe20000000800 */
[----:B------:R-:W3:Y:S01]  /*e390*/  LDSM.16.MT88.4 R4, [R0+0xa000] ;  /* 0x00a000000004783b */ /* 0x000ee20000004200 */
[--C-:B------:R-:W-:Y:S01]  /*e3a0*/  FFMA.FTZ R169, R169, UR4, -R199.reuse ;  /* 0x00000004a9a97c23 */ /* 0x100fe200080108c7 */
[--C-:B------:R-:W-:Y:S01]  /*e3b0*/  FFMA.FTZ R164, R164, UR4, -R199.reuse ;  /* 0x00000004a4a47c23 */ /* 0x100fe200080108c7 */
[----:B------:R-:W4:Y:S01]  /*e3c0*/  MUFU.EX2 R192, R192 ;  /* 0x000000c000c07308 */ /* 0x000f220000000800 */
[----:B------:R-:W5:Y:S01]  /*e3d0*/  LDSM.16.MT88.4 R48, [R207] ;  /* 0x00000000cf30783b */ /* 0x000f620000004200 */
[--C-:B------:R-:W-:Y:S01]  /*e3e0*/  FFMA.FTZ R165, R165, UR4, -R199.reuse ;  /* 0x00000004a5a57c23 */ /* 0x100fe200080108c7 */
[--C-:B------:R-:W-:Y:S01]  /*e3f0*/  FFMA.FTZ R170, R170, UR4, -R194.reuse ;  /* 0x00000004aaaa7c23 */ /* 0x100fe200080108c2 */
[----:B------:R2:W-:Y:S01]  /*e400*/  MUFU.EX2 R2, R8 ;  /* 0x0000000800027308 */ /* 0x0005e20000000800 */
[----:B------:R-:W-:Y:S01]  /*e410*/  LDSM.16.MT88.4 R72, [R0+0xb800] ;  /* 0x00b800000048783b */ /* 0x000fe20000004200 */
[----:B-1----:R-:W-:Y:S01]  /*e420*/  F2FP.F16.F32.PACK_AB R10, R195, R196 ;  /* 0x000000c4c30a723e */ /* 0x002fe200000000ff */
[--C-:B------:R-:W-:Y:S01]  /*e430*/  FFMA.FTZ R171, R171, UR4, -R194.reuse ;  /* 0x00000004abab7c23 */ /* 0x100fe200080108c2 */
[----:B------:R-:W1:Y:S01]  /*e440*/  MUFU.EX2 R203, R203 ;  /* 0x000000cb00cb7308 */ /* 0x000e620000000800 */
[--C-:B------:R-:W-:Y:S01]  /*e450*/  FFMA.FTZ R166, R166, UR4, -R194.reuse ;  /* 0x00000004a6a67c23 */ /* 0x100fe200080108c2 */
[--C-:B------:R-:W-:Y:S01]  /*e460*/  FFMA.FTZ R167, R167, UR4, -R194.reuse ;  /* 0x00000004a7a77c23 */ /* 0x100fe200080108c2 */
[--C-:B------:R-:W-:Y:S01]  /*e470*/  FFMA.FTZ R128, R128, UR4, -R199.reuse ;  /* 0x0000000480807c23 */ /* 0x100fe200080108c7 */
[----:B------:R-:W1:Y:S01]  /*e480*/  MUFU.EX2 R205, R205 ;  /* 0x000000cd00cd7308 */ /* 0x000e620000000800 */
[--C-:B------:R-:W-:Y:S01]  /*e490*/  FFMA.FTZ R129, R129, UR4, -R199.reuse ;  /* 0x0000000481817c23 */ /* 0x100fe200080108c7 */
[----:B----4-:R-:W-:Y:S01]  /*e4a0*/  F2FP.F16.F32.PACK_AB R9, R192, R193 ;  /* 0x000000c1c009723e */ /* 0x010fe200000000ff */
[--C-:B------:R-:W-:Y:S01]  /*e4b0*/  FFMA.FTZ R124, R124, UR4, -R199.reuse ;  /* 0x000000047c7c7c23 */ /* 0x100fe200080108c7 */
[----:B------:R-:W4:Y:S01]  /*e4c0*/  MUFU.EX2 R204, R204 ;  /* 0x000000cc00cc7308 */ /* 0x000f220000000800 */
[--C-:B------:R-:W-:Y:S01]  /*e4d0*/  FFMA.FTZ R125, R125, UR4, -R199.reuse ;  /* 0x000000047d7d7c23 */ /* 0x100fe200080108c7 */
[----:B--2---:R-:W-:Y:S01]  /*e4e0*/  F2FP.F16.F32.PACK_AB R8, R197, R198 ;  /* 0x000000c6c508723e */ /* 0x004fe200000000ff */
[--C-:B------:R-:W-:Y:S01]  /*e4f0*/  FFMA.FTZ R130, R130, UR4, -R194.reuse ;  /* 0x0000000482827c23 */ /* 0x100fe200080108c2 */
[----:B------:R-:W-:Y:S01]  /*e500*/  MUFU.EX2 R168, R168 ;  /* 0x000000a800a87308 */ /* 0x000fe20000000800 */
[--C-:B------:R-:W-:Y:S01]  /*e510*/  FFMA.FTZ R131, R131, UR4, -R194.reuse ;  /* 0x0000000483837c23 */ /* 0x100fe200080108c2 */
[----:B-1----:R-:W-:Y:S01]  /*e520*/  F2FP.F16.F32.PACK_AB R11, R203, R2 ;  /* 0x00000002cb0b723e */ /* 0x002fe200000000ff */
[--C-:B------:R-:W-:Y:S01]  /*e530*/  FFMA.FTZ R126, R126, UR4, -R194.reuse ;  /* 0x000000047e7e7c23 */ /* 0x100fe200080108c2 */
[----:B------:R-:W-:Y:S01]  /*e540*/  MUFU.EX2 R169, R169 ;  /* 0x000000a900a97308 */ /* 0x000fe20000000800 */
[--C-:B------:R-:W-:Y:S01]  /*e550*/  FFMA.FTZ R127, R127, UR4, -R194.reuse ;  /* 0x000000047f7f7c23 */ /* 0x100fe200080108c2 */
[-C--:B------:R-:W-:Y:S01]  /*e560*/  FMUL.FTZ R12, R160, R205.reuse ;  /* 0x000000cda00c7220 */ /* 0x080fe20000410000 */
[-C--:B------:R-:W-:Y:S01]  /*e570*/  FMUL.FTZ R13, R161, R205.reuse ;  /* 0x000000cda10d7220 */ /* 0x080fe20000410000 */
[-C--:B------:R-:W-:Y:S01]  /*e580*/  FMUL.FTZ R132, R132, R205.reuse ;  /* 0x000000cd84847220 */ /* 0x080fe20000410000 */
[-C--:B------:R-:W-:Y:S01]  /*e590*/  FMUL.FTZ R133, R133, R205.reuse ;  /* 0x000000cd85857220 */ /* 0x080fe20000410000 */
[-C--:B----4-:R-:W-:Y:S01]  /*e5a0*/  FMUL.FTZ R14, R162, R204.reuse ;  /* 0x000000cca20e7220 */ /* 0x090fe20000410000 */
[-C--:B------:R-:W-:Y:S01]  /*e5b0*/  FMUL.FTZ R15, R163, R204.reuse ;  /* 0x000000cca30f7220 */ /* 0x080fe20000410000 */
[-C--:B------:R-:W-:Y:S01]  /*e5c0*/  FMUL.FTZ R134, R134, R204.reuse ;  /* 0x000000cc86867220 */ /* 0x080fe20000410000 */
[-C--:B------:R-:W-:Y:S01]  /*e5d0*/  FMUL.FTZ R135, R135, R204.reuse ;  /* 0x000000cc87877220 */ /* 0x080fe20000410000 */
[-C--:B------:R-:W-:Y:S01]  /*e5e0*/  FMUL.FTZ R28, R136, R205.reuse ;  /* 0x000000cd881c7220 */ /* 0x080fe20000410000 */
[--C-:B------:R-:W-:Y:S01]  /*e5f0*/  FFMA.FTZ R136, R59, UR4, -R194.reuse ;  /* 0x000000043b887c23 */ /* 0x100fe200080108c2 */
[-C--:B------:R-:W-:Y:S01]  /*e600*/  FMUL.FTZ R29, R137, R205.reuse ;  /* 0x000000cd891d7220 */ /* 0x080fe20000410000 */
[-C--:B------:R-:W-:Y:S01]  /*e610*/  FMUL.FTZ R30, R138, R204.reuse ;  /* 0x000000cc8a1e7220 */ /* 0x080fe20000410000 */
[C---:B------:R-:W-:Y:S01]  /*e620*/  HMMA.16816.F32 R12, R8.reuse, R16, R12 ;  /* 0x00000010080c723c */ /* 0x040fe2000000180c */
[-C--:B------:R-:W-:Y:S01]  /*e630*/  FMUL.FTZ R31, R139, R204.reuse ;  /* 0x000000cc8b1f7220 */ /* 0x080fe20000410000 */
[-C--:B------:R-:W-:Y:S01]  /*e640*/  FMUL.FTZ R140, R140, R205.reuse ;  /* 0x000000cd8c8c7220 */ /* 0x080fe20000410000 */
[-C--:B------:R-:W-:Y:S01]  /*e650*/  FMUL.FTZ R141, R141, R205.reuse ;  /* 0x000000cd8d8d7220 */ /* 0x080fe20000410000 */
[-C--:B------:R-:W-:Y:S01]  /*e660*/  FMUL.FTZ R142, R142, R204.reuse ;  /* 0x000000cc8e8e7220 */ /* 0x080fe20000410000 */
[-C--:B------:R-:W-:Y:S01]  /*e670*/  FMUL.FTZ R143, R143, R204.reuse ;  /* 0x000000cc8f8f7220 */ /* 0x080fe20000410000 */
[--C-:B------:R-:W-:Y:S01]  /*e680*/  FFMA.FTZ R137, R60, UR4, -R199.reuse ;  /* 0x000000043c897c23 */ /* 0x100fe200080108c7 */
[--C-:B------:R-:W-:Y:S01]  /*e690*/  FFMA.FTZ R138, R237, UR4, -R194.reuse ;  /* 0x00000004ed8a7c23 */ /* 0x100fe200080108c2 */
[C---:B------:R-:W-:Y:S01]  /*e6a0*/  HMMA.16816.F32 R16, R8.reuse, R18, R132 ;  /* 0x000000120810723c */ /* 0x040fe20000001884 */
[--C-:B------:R-:W-:Y:S01]  /*e6b0*/  FFMA.FTZ R133, R56, UR4, -R199.reuse ;  /* 0x0000000438857c23 */ /* 0x100fe200080108c7 */
[--C-:B------:R-:W-:Y:S01]  /*e6c0*/  FFMA.FTZ R132, R58, UR4, -R199.reuse ;  /* 0x000000043a847c23 */ /* 0x100fe200080108c7 */
[--C-:B------:R-:W-:Y:S01]  /*e6d0*/  FFMA.FTZ R135, R57, UR4, -R194.reuse ;  /* 0x0000000439877c23 */ /* 0x100fe200080108c2 */
[--C-:B------:R-:W-:Y:S01]  /*e6e0*/  FFMA.FTZ R134, R238, UR4, -R199.reuse ;  /* 0x00000004ee867c23 */ /* 0x100fe200080108c7 */
[----:B------:R-:W1:Y:S01]  /*e6f0*/  LDSM.16.MT88.4 R56, [R0+0xa800] ;  /* 0x00a800000038783b */ /* 0x000e620000004200 */
[--C-:B------:R-:W-:Y:S01]  /*e700*/  FFMA.FTZ R139, R239, UR4, -R194.reuse ;  /* 0x00000004ef8b7c23 */ /* 0x100fe200080108c2 */
[----:B------:R-:W-:Y:S01]  /*e710*/  MUFU.EX2 R133, R133 ;  /* 0x0000008500857308 */ /* 0x000fe20000000800 */
[C---:B---3--:R-:W-:Y:S01]  /*e720*/  HMMA.16816.F32 R28, R8.reuse, R4, R28 ;  /* 0x00000004081c723c */ /* 0x048fe2000000181c */
[----:B------:R-:W2:Y:S01]  /*e730*/  LDSM.16.MT88.4 R60, [R202+0xa800] ;  /* 0x00a80000ca3c783b */ /* 0x000ea20000004200 */
[-C--:B------:R-:W-:Y:S01]  /*e740*/  FMUL.FTZ R52, R144, R205.reuse ;  /* 0x000000cd90347220 */ /* 0x080fe20000410000 */
[----:B------:R-:W3:Y:S01]  /*e750*/  MUFU.EX2 R132, R132 ;  /* 0x0000008400847308 */ /* 0x000ee20000000800 */
[-C--:B------:R-:W-:Y:S01]  /*e760*/  FMUL.FTZ R53, R145, R205.reuse ;  /* 0x000000cd91357220 */ /* 0x080fe20000410000 */
[-C--:B------:R-:W-:Y:S01]  /*e770*/  FMUL.FTZ R54, R146, R204.reuse ;  /* 0x000000cc92367220 */ /* 0x080fe20000410000 */
[-C--:B------:R-:W-:Y:S01]  /*e780*/  FMUL.FTZ R55, R147, R204.reuse ;  /* 0x000000cc93377220 */ /* 0x080fe20000410000 */
[----:B------:R-:W-:Y:S01]  /*e790*/  MUFU.EX2 R134, R134 ;  /* 0x0000008600867308 */ /* 0x000fe20000000800 */
[C---:B------:R-:W-:Y:S01]  /*e7a0*/  HMMA.16816.F32 R4, R8.reuse, R6, R140 ;  /* 0x000000060804723c */ /* 0x040fe2000000188c */
[-C--:B------:R-:W-:Y:S01]  /*e7b0*/  FMUL.FTZ R148, R148, R205.reuse ;  /* 0x000000cd94947220 */ /* 0x080fe20000410000 */
[-C--:B------:R-:W-:Y:S01]  /*e7c0*/  FMUL.FTZ R149, R149, R205.reuse ;  /* 0x000000cd95957220 */ /* 0x080fe20000410000 */
[----:B------:R-:W4:Y:S01]  /*e7d0*/  MUFU.EX2 R137, R137 ;  /* 0x0000008900897308 */ /* 0x000f220000000800 */
[-C--:B------:R-:W-:Y:S01]  /*e7e0*/  FMUL.FTZ R150, R150, R204.reuse ;  /* 0x000000cc96967220 */ /* 0x080fe20000410000 */
[-C--:B------:R-:W-:Y:S01]  /*e7f0*/  FMUL.FTZ R151, R151, R204.reuse ;  /* 0x000000cc97977220 */ /* 0x080fe20000410000 */
[-C--:B------:R-:W-:Y:S01]  /*e800*/  FMUL.FTZ R156, R156, R205.reuse ;  /* 0x000000cd9c9c7220 */ /* 0x080fe20000410000 */
[----:B------:R-:W-:Y:S01]  /*e810*/  MUFU.EX2 R135, R135 ;  /* 0x0000008700877308 */ /* 0x000fe20000000800 */
[-C--:B------:R-:W-:Y:S01]  /*e820*/  FMUL.FTZ R157, R157, R205.reuse ;  /* 0x000000cd9d9d7220 */ /* 0x080fe20000410000 */
[-C--:B------:R-:W-:Y:S01]  /*e830*/  FMUL.FTZ R158, R158, R204.reuse ;  /* 0x000000cc9e9e7220 */ /* 0x080fe20000410000 */
[-C--:B------:R-:W-:Y:S01]  /*e840*/  FMUL.FTZ R159, R159, R204.reuse ;  /* 0x000000cc9f9f7220 */ /* 0x080fe20000410000 */
[----:B------:R-:W5:Y:S01]  /*e850*/  MUFU.EX2 R136, R136 ;  /* 0x0000008800887308 */ /* 0x000f620000000800 */
[-C--:B------:R-:W-:Y:S01]  /*e860*/  FMUL.FTZ R152, R152, R205.reuse ;  /* 0x000000cd98987220 */ /* 0x080fe20000410000 */
[----:B------:R-:W-:Y:S01]  /*e870*/  FMUL.FTZ R153, R153, R205 ;  /* 0x000000cd99997220 */ /* 0x000fe20000410000 */
[-C--:B------:R-:W-:Y:S01]  /*e880*/  FMUL.FTZ R154, R154, R204.reuse ;  /* 0x000000cc9a9a7220 */ /* 0x080fe20000410000 */
[----:B------:R-:W-:Y:S01]  /*e890*/  MUFU.EX2 R138, R138 ;  /* 0x0000008a008a7308 */ /* 0x000fe20000000800 */
[----:B------:R-:W-:Y:S01]  /*e8a0*/  FMUL.FTZ R155, R155, R204 ;  /* 0x000000cc9b9b7220 */ /* 0x000fe20000410000 */
[C---:B------:R-:W-:Y:S01]  /*e8b0*/  HMMA.16816.F32 R52, R8.reuse, R20, R52 ;  /* 0x000000140834723c */ /* 0x040fe20000001834 */
[----:B---3--:R-:W-:Y:S01]  /*e8c0*/  F2FP.F16.F32.PACK_AB R68, R132, R133 ;  /* 0x000000858444723e */ /* 0x008fe200000000ff */
[----:B------:R-:W3:Y:S01]  /*e8d0*/  MUFU.EX2 R139, R139 ;  /* 0x0000008b008b7308 */ /* 0x000ee20000000800 */
[----:B----4-:R-:W-:Y:S01]  /*e8e0*/  F2FP.F16.F32.PACK_AB R70, R137, R134 ;  /* 0x000000868946723e */ /* 0x010fe200000000ff */
[--C-:B------:R-:W-:Y:S01]  /*e8f0*/  FFMA.FTZ R142, R216, UR4, -R199.reuse ;  /* 0x00000004d88e7c23 */ /* 0x100fe200080108c7 */
[--C-:B------:R-:W-:Y:S01]  /*e900*/  FFMA.FTZ R141, R222, UR4, -R199.reuse ;  /* 0x00000004de8d7c23 */ /* 0x100fe200080108c7 */
[--C-:B------:R-:W-:Y:S01]  /*e910*/  FFMA.FTZ R140, R220, UR4, -R199.reuse ;  /* 0x00000004dc8c7c23 */ /* 0x100fe200080108c7 */
[--C-:B------:R-:W-:Y:S01]  /*e920*/  FFMA.FTZ R147, R224, UR4, -R199.reuse ;  /* 0x00000004e0937c23 */ /* 0x100fe200080108c7 */
[C---:B------:R-:W-:Y:S01]  /*e930*/  HMMA.16816.F32 R20, R8.reuse, R22, R148 ;  /* 0x000000160814723c */ /* 0x040fe20000001894 */
[----:B-----5:R-:W-:Y:S01]  /*e940*/  F2FP.F16.F32.PACK_AB R69, R136, R135 ;  /* 0x000000878845723e */ /* 0x020fe200000000ff */
[--C-:B------:R-:W-:Y:S01]  /*e950*/  FFMA.FTZ R145, R219, UR4, -R194.reuse ;  /* 0x00000004db917c23 */ /* 0x100fe200080108c2 */
[--C-:B------:R-:W-:Y:S01]  /*e960*/  FFMA.FTZ R144, R221, UR4, -R194.reuse ;  /* 0x00000004dd907c23 */ /* 0x100fe200080108c2 */
[--C-:B------:R-:W-:Y:S01]  /*e970*/  FFMA.FTZ R143, R223, UR4, -R194.reuse ;  /* 0x00000004df8f7c23 */ /* 0x100fe200080108c2 */
[--C-:B------:R-:W-:Y:S01]  /*e980*/  FFMA.FTZ R146, R229, UR4, -R194.reuse ;  /* 0x00000004e5927c23 */ /* 0x100fe200080108c2 */
[----:B------:R-:W-:Y:S01]  /*e990*/  MUFU.EX2 R142, R142 ;  /* 0x0000008e008e7308 */ /* 0x000fe20000000800 */
[--C-:B------:R-:W-:Y:S01]  /*e9a0*/  FFMA.FTZ R148, R32, UR4, -R199.reuse ;  /* 0x0000000420947c23 */ /* 0x100fe200080108c7 */
[C---:B------:R-:W-:Y:S01]  /*e9b0*/  HMMA.16816.F32 R156, R8.reuse, R48, R156 ;  /* 0x00000030089c723c */ /* 0x040fe2000000189c */
[----:B---3--:R-:W-:Y:S01]  /*e9c0*/  F2FP.F16.F32.PACK_AB R71, R139, R138 ;  /* 0x0000008a8b47723e */ /* 0x008fe200000000ff */
[----:B------:R-:W3:Y:S01]  /*e9d0*/  MUFU.EX2 R141, R141 ;  /* 0x0000008d008d7308 */ /* 0x000ee20000000800 */
[--C-:B------:R-:W-:Y:S01]  /*e9e0*/  FFMA.FTZ R149, R33, UR4, -R199.reuse ;  /* 0x0000000421957c23 */ /* 0x100fe200080108c7 */
[--C-:B------:R-:W-:Y:S01]  /*e9f0*/  FFMA.FTZ R150, R40, UR4, -R199.reuse ;  /* 0x0000000428967c23 */ /* 0x100fe200080108c7 */
[--C-:B------:R-:W-:Y:S01]  /*ea00*/  FFMA.FTZ R151, R43, UR4, -R199.reuse ;  /* 0x000000042b977c23 */ /* 0x100fe200080108c7 */
[----:B------:R-:W-:Y:S01]  /*ea10*/  MUFU.EX2 R140, R140 ;  /* 0x0000008c008c7308 */ /* 0x000fe20000000800 */
[--C-:B------:R-:W-:Y:S01]  /*ea20*/  FFMA.FTZ R160, R179, UR4, -R194.reuse ;  /* 0x00000004b3a07c23 */ /* 0x100fe200080108c2 */
[----:B------:R-:W-:Y:S01]  /*ea30*/  HMMA.16816.F32 R8, R8, R50, R152 ;  /* 0x000000320808723c */ /* 0x000fe20000001898 */
[----:B------:R-:W4:Y:S01]  /*ea40*/  LDSM.16.MT88.4 R48, [R207+0x800] ;  /* 0x00080000cf30783b */ /* 0x000f220000004200 */
[----:B------:R-:W-:Y:S01]  /*ea50*/  MUFU.EX2 R147, R147 ;  /* 0x0000009300937308 */ /* 0x000fe20000000800 */
[--C-:B------:R-:W-:Y:S01]  /*ea60*/  FFMA.FTZ R152, R34, UR4, -R194.reuse ;  /* 0x0000000422987c23 */ /* 0x100fe200080108c2 */
[--C-:B------:R-:W-:Y:S01]  /*ea70*/  FFMA.FTZ R153, R38, UR4, -R194.reuse ;  /* 0x0000000426997c23 */ /* 0x100fe200080108c2 */
[--C-:B------:R-:W-:Y:S01]  /*ea80*/  FFMA.FTZ R154, R173, UR4, -R194.reuse ;  /* 0x00000004ad9a7c23 */ /* 0x100fe200080108c2 */
[----:B------:R-:W-:Y:S01]  /*ea90*/  MUFU.EX2 R145, R145 ;  /* 0x0000009100917308 */ /* 0x000fe20000000800 */
[--C-:B------:R-:W-:Y:S01]  /*eaa0*/  FFMA.FTZ R155, R176, UR4, -R194.reuse ;  /* 0x00000004b09b7c23 */ /* 0x100fe200080108c2 */
[C---:B-1----:R-:W-:Y:S01]  /*eab0*/  HMMA.16816.F32 R28, R68.reuse, R56, R28 ;  /* 0x00000038441c723c */ /* 0x042fe2000000181c */
[--C-:B------:R-:W-:Y:S01]  /*eac0*/  FFMA.FTZ R161, R180, UR4, -R194.reuse ;  /* 0x00000004b4a17c23 */ /* 0x100fe200080108c2 */
[----:B------:R-:W1:Y:S01]  /*ead0*/  MUFU.EX2 R144, R144 ;  /* 0x0000009000907308 */ /* 0x000e620000000800 */
[--C-:B------:R-:W-:Y:S01]  /*eae0*/  FFMA.FTZ R162, R183, UR4, -R194.reuse ;  /* 0x00000004b7a27c23 */ /* 0x100fe200080108c2 */
[--C-:B------:R-:W-:Y:S01]  /*eaf0*/  FFMA.FTZ R163, R184, UR4, -R194.reuse ;  /* 0x00000004b8a37c23 */ /* 0x100fe200080108c2 */
[--C-:B------:R-:W-:Y:S01]  /*eb00*/  FFMA.FTZ R120, R120, UR4, -R199.reuse ;  /* 0x0000000478787c23 */ /* 0x100fe200080108c7 */
[----:B------:R-:W-:Y:S01]  /*eb10*/  MUFU.EX2 R143, R143 ;  /* 0x0000008f008f7308 */ /* 0x000fe20000000800 */
[--C-:B------:R-:W-:Y:S01]  /*eb20*/  FFMA.FTZ R121, R121, UR4, -R199.reuse ;  /* 0x0000000479797c23 */ /* 0x100fe200080108c7 */
[C---:B------:R-:W-:Y:S01]  /*eb30*/  HMMA.16816.F32 R4, R68.reuse, R58, R4 ;  /* 0x0000003a4404723c */ /* 0x040fe20000001804 */
[----:B------:R-:W5:Y:S01]  /*eb40*/  LDSM.16.MT88.4 R56, [R202+0xb000] ;  /* 0x00b00000ca38783b */ /* 0x000f620000004200 */
[----:B------:R-:W1:Y:S01]  /*eb50*/  MUFU.EX2 R146, R146 ;  /* 0x0000009200927308 */ /* 0x000e620000000800 */
[--C-:B------:R-:W-:Y:S01]  /*eb60*/  FFMA.FTZ R116, R116, UR4, -R199.reuse ;  /* 0x0000000474747c23 */ /* 0x100fe200080108c7 */
[--C-:B------:R-:W-:Y:S01]  /*eb70*/  FFMA.FTZ R117, R117, UR4, -R199.reuse ;  /* 0x0000000475757c23 */ /* 0x100fe200080108c7 */
[--C-:B------:R-:W-:Y:S01]  /*eb80*/  FFMA.FTZ R122, R122, UR4, -R194.reuse ;  /* 0x000000047a7a7c23 */ /* 0x100fe200080108c2 */
[----:B------:R-:W-:Y:S01]  /*eb90*/  MUFU.EX2 R148, R148 ;  /* 0x0000009400947308 */ /* 0x000fe20000000800 */
[--C-:B------:R-:W-:Y:S01]  /*eba0*/  FFMA.FTZ R123, R123, UR4, -R194.reuse ;  /* 0x000000047b7b7c23 */ /* 0x100fe200080108c2 */
[C---:B------:R-:W-:Y:S01]  /*ebb0*/  HMMA.16816.F32 R52, R68.reuse, R64, R52 ;  /* 0x000000404434723c */ /* 0x040fe20000001834 */
[--C-:B------:R-:W-:Y:S01]  /*ebc0*/  FFMA.FTZ R118, R118, UR4, -R194.reuse ;  /* 0x0000000476767c23 */ /* 0x100fe200080108c2 */
[----:B------:R-:W5:Y:S01]  /*ebd0*/  MUFU.EX2 R149, R149 ;  /* 0x0000009500957308 */ /* 0x000f620000000800 */
[--C-:B------:R-:W-:Y:S01]  /*ebe0*/  FFMA.FTZ R119, R119, UR4, -R194.reuse ;  /* 0x0000000477777c23 */ /* 0x100fe200080108c2 */
[--C-:B------:R-:W-:Y:S01]  /*ebf0*/  FFMA.FTZ R112, R112, UR4, -R199.reuse ;  /* 0x0000000470707c23 */ /* 0x100fe200080108c7 */
[--C-:B------:R-:W-:Y:S01]  /*ec00*/  FFMA.FTZ R113, R113, UR4, -R199.reuse ;  /* 0x0000000471717c23 */ /* 0x100fe200080108c7 */
[----:B------:R-:W-:Y:S01]  /*ec10*/  MUFU.EX2 R150, R150 ;  /* 0x0000009600967308 */ /* 0x000fe20000000800 */
[--C-:B------:R-:W-:Y:S01]  /*ec20*/  FFMA.FTZ R108, R108, UR4, -R199.reuse ;  /* 0x000000046c6c7c23 */ /* 0x100fe200080108c7 */
[C---:B------:R-:W-:Y:S01]  /*ec30*/  HMMA.16816.F32 R20, R68.reuse, R66, R20 ;  /* 0x000000424414723c */ /* 0x040fe20000001814 */
[----:B------:R-:W5:Y:S01]  /*ec40*/  LDSM.16.MT88.4 R64, [R206+0x1000] ;  /* 0x00100000ce40783b */ /* 0x000f620000004200 */
[----:B------:R-:W-:Y:S01]  /*ec50*/  MUFU.EX2 R151, R151 ;  /* 0x0000009700977308 */ /* 0x000fe20000000800 */
[--C-:B------:R-:W-:Y:S01]  /*ec60*/  FFMA.FTZ R109, R109, UR4, -R199.reuse ;  /* 0x000000046d6d7c23 */ /* 0x100fe200080108c7 */
[--C-:B------:R-:W-:Y:S01]  /*ec70*/  FFMA.FTZ R114, R114, UR4, -R194.reuse ;  /* 0x0000000472727c23 */ /* 0x100fe200080108c2 */
[--C-:B------:R-:W-:Y:S01]  /*ec80*/  FFMA.FTZ R115, R115, UR4, -R194.reuse ;  /* 0x0000000473737c23 */ /* 0x100fe200080108c2 */
[----:B------:R-:W-:Y:S01]  /*ec90*/  MUFU.EX2 R152, R152 ;  /* 0x0000009800987308 */ /* 0x000fe20000000800 */
[--C-:B------:R-:W-:Y:S01]  /*eca0*/  FFMA.FTZ R110, R110, UR4, -R194.reuse ;  /* 0x000000046e6e7c23 */ /* 0x100fe200080108c2 */
[C---:B--2---:R-:W-:Y:S01]  /*ecb0*/  HMMA.16816.F32 R12, R68.reuse, R60, R12 ;  /* 0x0000003c440c723c */ /* 0x044fe2000000180c */
[--C-:B------:R-:W-:Y:S01]  /*ecc0*/  FFMA.FTZ R111, R111, UR4, -R194.reuse ;  /* 0x000000046f6f7c23 */ /* 0x100fe200080108c2 */
[----:B------:R-:W-:Y:S01]  /*ecd0*/  MUFU.EX2 R153, R153 ;  /* 0x0000009900997308 */ /* 0x000fe20000000800 */
[--C-:B------:R-:W-:Y:S01]  /*ece0*/  FFMA.FTZ R104, R104, UR4, -R199.reuse ;  /* 0x0000000468687c23 */ /* 0x100fe200080108c7 */
[--C-:B------:R-:W-:Y:S01]  /*ecf0*/  FFMA.FTZ R105, R105, UR4, -R199.reuse ;  /* 0x0000000469697c23 */ /* 0x100fe200080108c7 */
[--C-:B------:R-:W-:Y:S01]  /*ed00*/  FFMA.FTZ R106, R106, UR4, -R194.reuse ;  /* 0x000000046a6a7c23 */ /* 0x100fe200080108c2 */
[----:B------:R-:W-:Y:S01]  /*ed10*/  MUFU.EX2 R154, R154 ;  /* 0x0000009a009a7308 */ /* 0x000fe20000000800 */
[--C-:B------:R-:W-:Y:S01]  /*ed20*/  FFMA.FTZ R107, R107, UR4, -R194.reuse ;  /* 0x000000046b6b7c23 */ /* 0x100fe200080108c2 */
[C---:B------:R-:W-:Y:S01]  /*ed30*/  HMMA.16816.F32 R16, R68.reuse, R62, R16 ;  /* 0x0000003e4410723c */ /* 0x040fe20000001810 */
[----:B------:R-:W2:Y:S01]  /*ed40*/  LDSM.16.MT88.4 R60, [R0+0xb000] ;  /* 0x00b00000003c783b */ /* 0x000ea20000004200 */
[----:B------:R-:W-:Y:S01]  /*ed50*/  MUFU.EX2 R155, R155 ;  /* 0x0000009b009b7308 */ /* 0x000fe20000000800 */
[--C-:B------:R-:W-:Y:S01]  /*ed60*/  FFMA.FTZ R102, R102, UR4, -R194.reuse ;  /* 0x0000000466667c23 */ /* 0x100fe200080108c2 */
[----:B------:R-:W-:Y:S01]  /*ed70*/  FFMA.FTZ R103, R103, UR4, -R194 ;  /* 0x0000000467677c23 */ /* 0x000fe200080108c2 */
[----:B------:R-:W-:Y:S01]  /*ed80*/  FFMA.FTZ R96, R96, UR4, -R199 ;  /* 0x0000000460607c23 */ /* 0x000fe200080108c7 */
[----:B------:R-:W-:Y:S01]  /*ed90*/  MUFU.EX2 R160, R160 ;  /* 0x000000a000a07308 */ /* 0x000fe20000000800 */
[----:B------:R-:W-:Y:S01]  /*eda0*/  FFMA.FTZ R198, R247, R205, R198 ;  /* 0x000000cdf7c67223 */ /* 0x000fe200000100c6 */
[C---:B----4-:R-:W-:Y:S01]  /*edb0*/  HMMA.16816.F32 R156, R68.reuse, R48, R156 ;  /* 0x00000030449c723c */ /* 0x050fe2000000189c */
[----:B---3--:R-:W-:Y:S01]  /*edc0*/  F2FP.F16.F32.PACK_AB R48, R141, R142 ;  /* 0x0000008e8d30723e */ /* 0x008fe200000000ff */
[----:B------:R-:W-:Y:S01]  /*edd0*/  MUFU.EX2 R161, R161 ;  /* 0x000000a100a17308 */ /* 0x000fe20000000800 */
[----:B-1----:R-:W-:Y:S01]  /*ede0*/  F2FP.F16.F32.PACK_AB R49, R144, R145 ;  /* 0x000000919031723e */ /* 0x002fe200000000ff */
[----:B------:R-:W-:Y:S01]  /*edf0*/  FFMA.FTZ R193, R244, R204, R193 ;  /* 0x000000ccf4c17223 */ /* 0x000fe200000100c1 */
[----:B------:R-:W-:Y:S01]  /*ee00*/  FADD.FTZ R197, R197, R198 ;  /* 0x000000c6c5c57221 */ /* 0x000fe20000010000 */
[----:B------:R-:W-:Y:S01]  /*ee10*/  MUFU.EX2 R162, R162 ;  /* 0x000000a200a27308 */ /* 0x000fe20000000800 */
[----:B------:R-:W-:Y:S01]  /*ee20*/  FFMA.FTZ R88, R88, UR4, -R199 ;  /* 0x0000000458587c23 */ /* 0x000fe200080108c7 */
[----:B------:R-:W-:Y:S01]  /*ee30*/  HMMA.16816.F32 R8, R68, R50, R8 ;  /* 0x000000324408723c */ /* 0x000fe20000001808 */
[----:B------:R-:W1:Y:S01]  /*ee40*/  LDSM.16.MT88.4 R68, [R207+0x1000] ;  /* 0x00100000cf44783b */ /* 0x000e620000004200 */
[----:B------:R-:W-:Y:S01]  /*ee50*/  F2FP.F16.F32.PACK_AB R50, R147, R140 ;  /* 0x0000008c9332723e */ /* 0x000fe200000000ff */
[----:B------:R-:W-:Y:S01]  /*ee60*/  MUFU.EX2 R163, R163 ;  /* 0x000000a300a37308 */ /* 0x000fe20000000800 */
[----:B------:R-:W-:Y:S01]  /*ee70*/  F2FP.F16.F32.PACK_AB R51, R146, R143 ;  /* 0x0000008f9233723e */ /* 0x000fe200000000ff */
[----:B------:R-:W-:Y:S01]  /*ee80*/  FADD.FTZ R193, R192, R193 ;  /* 0x000000c1c0c17221 */ /* 0x000fe20000010000 */
[----:B------:R-:W-:Y:S01]  /*ee90*/  FADD.FTZ R196, R196, R197 ;  /* 0x000000c5c4c47221 */ /* 0x000fe20000010000 */
[----:B------:R-:W-:Y:S01]  /*eea0*/  MUFU.EX2 R164, R164 ;  /* 0x000000a400a47308 */ /* 0x000fe20000000800 */
[----:B------:R-:W-:Y:S01]  /*eeb0*/  FFMA.FTZ R89, R89, UR4, -R199 ;  /* 0x0000000459597c23 */ /* 0x000fe200080108c7 */
[----:B------:R-:W-:Y:S01]  /*eec0*/  FADD.FTZ R2, R2, R193 ;  /* 0x000000c102027221 */ /* 0x000fe20000010000 */
[----:B------:R-:W-:Y:S01]  /*eed0*/  FADD.FTZ R196, R195, R196 ;  /* 0x000000c4c3c47221 */ /* 0x000fe20000010000 */
[C---:B-----5:R-:W-:Y:S01]  /*eee0*/  HMMA.16816.F32 R12, R48.reuse, R56, R12 ;  /* 0x00000038300c723c */ /* 0x060fe2000000180c */
[----:B------:R-:W-:Y:S01]  /*eef0*/  MUFU.EX2 R165, R165 ;  /* 0x000000a500a57308 */ /* 0x000fe20000000800 */
[----:B------:R-:W-:Y:S01]  /*ef00*/  FADD.FTZ R2, R203, R2 ;  /* 0x00000002cb027221 */ /* 0x000fe20000010000 */
[--C-:B------:R-:W-:Y:S01]  /*ef10*/  FFMA.FTZ R90, R90, UR4, -R194.reuse ;  /* 0x000000045a5a7c23 */ /* 0x100fe200080108c2 */
[----:B------:R-:W-:Y:S01]  /*ef20*/  FFMA.FTZ R86, R86, UR4, -R194 ;  /* 0x0000000456567c23 */ /* 0x000fe200080108c2 */
[----:B------:R-:W-:Y:S01]  /*ef30*/  MUFU.EX2 R170, R170 ;  /* 0x000000aa00aa7308 */ /* 0x000fe20000000800 */
[----:B------:R-:W-:Y:S01]  /*ef40*/  FADD.FTZ R133, R133, R196 ;  /* 0x000000c485857221 */ /* 0x000fe20000010000 */
[--C-:B------:R-:W-:Y:S01]  /*ef50*/  FFMA.FTZ R83, R83, UR4, -R194.reuse ;  /* 0x0000000453537c23 */ /* 0x100fe200080108c2 */
[C---:B------:R-:W-:Y:S01]  /*ef60*/  HMMA.16816.F32 R16, R48.reuse, R58, R16 ;  /* 0x0000003a3010723c */ /* 0x040fe20000001810 */
[----:B------:R-:W3:Y:S01]  /*ef70*/  LDSM.16.MT88.4 R56, [R202+0xb800] ;  /* 0x00b80000ca38783b */ /* 0x000ee20000004200 */
[----:B------:R-:W-:Y:S01]  /*ef80*/  MUFU.EX2 R171, R171 ;  /* 0x000000ab00ab7308 */ /* 0x000fe20000000800 */
[----:B------:R-:W-:Y:S01]  /*ef90*/  FADD.FTZ R133, R132, R133 ;  /* 0x0000008584857221 */ /* 0x000fe20000010000 */
[----:B------:R-:W-:Y:S01]  /*efa0*/  FFMA.FTZ R247, R188, UR4, -R199 ;  /* 0x00000004bcf77c23 */ /* 0x000fe200080108c7 */
[--C-:B------:R-:W-:Y:S01]  /*efb0*/  FFMA.FTZ R244, R191, UR4, -R194.reuse ;  /* 0x00000004bff47c23 */ /* 0x100fe200080108c2 */
[----:B------:R-:W-:Y:S01]  /*efc0*/  MUFU.EX2 R166, R166 ;  /* 0x000000a600a67308 */ /* 0x000fe20000000800 */
[----:B------:R-:W-:Y:S01]  /*efd0*/  FADD.FTZ R134, R134, R133 ;  /* 0x0000008586867221 */ /* 0x000fe20000010000 */
[C---:B------:R-:W-:Y:S01]  /*efe0*/  HMMA.16816.F32 R52, R48.reuse, R64, R52 ;  /* 0x000000403034723c */ /* 0x040fe20000001834 */
[----:B------:R-:W-:Y:S01]  /*eff0*/  FFMA.FTZ R64, R41, UR4, -R194 ;  /* 0x0000000429407c23 */ /* 0x000fe200080108c2 */
[----:B------:R-:W-:Y:S01]  /*f000*/  MUFU.EX2 R167, R167 ;  /* 0x000000a700a77308 */ /* 0x000fe20000000800 */
[----:B------:R-:W-:Y:S01]  /*f010*/  FADD.FTZ R137, R137, R134 ;  /* 0x0000008689897221 */ /* 0x000fe20000010000 */
[----:B------:R-:W-:Y:S01]  /*f020*/  FFMA.FTZ R189, R189, UR4, -R199 ;  /* 0x00000004bdbd7c23 */ /* 0x000fe200080108c7 */
[----:B------:R-:W-:Y:S01]  /*f030*/  IADD3 R237, PT, PT, R3, -0x3, RZ ;  /* 0xfffffffd03ed7810 */ /* 0x000fe20007ffe0ff */
[----:B------:R-:W-:Y:S01]  /*f040*/  MUFU.EX2 R128, R128 ;  /* 0x0000008000807308 */ /* 0x000fe20000000800 */
[----:B------:R-:W-:Y:S01]  /*f050*/  FADD.FTZ R142, R142, R137 ;  /* 0x000000898e8e7221 */ /* 0x000fe20000010000 */
[----:B--2---:R-:W-:Y:S01]  /*f060*/  HMMA.16816.F32 R28, R48, R60, R28 ;  /* 0x0000003c301c723c */ /* 0x004fe2000000181c */
[--C-:B------:R-:W-:Y:S01]  /*f070*/  FFMA.FTZ R61, R35, UR4, -R194.reuse ;  /* 0x00000004233d7c23 */ /* 0x100fe200080108c2 */
[----:B------:R-:W-:Y:S01]  /*f080*/  FFMA.FTZ R60, R42, UR4, -R194 ;  /* 0x000000042a3c7c23 */ /* 0x000fe200080108c2 */
[----:B------:R-:W-:Y:S01]  /*f090*/  MUFU.EX2 R64, R64 ;  /* 0x0000004000407308 */ /* 0x000fe20000000800 */
[----:B------:R-:W2:Y:S01]  /*f0a0*/  LDSM.16.MT88.4 R32, [R206+0x1800] ;  /* 0x00180000ce20783b */ /* 0x000ea20000004200 */
[----:B------:R-:W-:-:S02]  /*f0b0*/  FADD.FTZ R141, R141, R142 ;  /* 0x0000008e8d8d7221 */ /* 0x000fc40000010000 */
[----:B------:R-:W4:Y:S01]  /*f0c0*/  MUFU.EX2 R65, R61 ;  /* 0x0000003d00417308 */ /* 0x000f220000000800 */
[----:B------:R-:W-:Y:S01]  /*f0d0*/  HMMA.16816.F32 R20, R48, R66, R20 ;  /* 0x000000423014723c */ /* 0x000fe20000001814 */
[----:B------:R-:W5:Y:S01]  /*f0e0*/  LDSM.16.MT88.4 R40, [R207+0x1800] ;  /* 0x00180000cf28783b */ /* 0x000f620000004200 */
[----:B------:R-:W-:Y:S01]  /*f0f0*/  FFMA.FTZ R66, R24, UR4, -R199 ;  /* 0x0000000418427c23 */ /* 0x000fe200080108c7 */
[----:B------:R4:W3:Y:S01]  /*f100*/  MUFU.EX2 R67, R60 ;  /* 0x0000003c00437308 */ /* 0x0008e20000000800 */
[----:B------:R-:W-:-:S03]  /*f110*/  FADD.FTZ R140, R140, R141 ;  /* 0x0000008d8c8c7221 */ /* 0x000fc60000010000 */
[----:B------:R-:W-:Y:S01]  /*f120*/  MUFU.EX2 R129, R129 ;  /* 0x0000008100817308 */ /* 0x000fe20000000800 */
[C---:B------:R-:W-:Y:S01]  /*f130*/  HMMA.16816.F32 R4, R48.reuse, R62, R4 ;  /* 0x0000003e3004723c */ /* 0x040fe20000001804 */
[----:B------:R-:W-:Y:S02]  /*f140*/  FADD.FTZ R147, R147, R140 ;  /* 0x0000008c93937221 */ /* 0x000fe40000010000 */
[----:B------:R-:W-:Y:S04]  /*f150*/  MUFU.EX2 R66, R66 ;  /* 0x0000004200427308 */ /* 0x000fe80000000800 */
[----:B------:R-:W-:Y:S01]  /*f160*/  MUFU.EX2 R124, R124 ;  /* 0x0000007c007c7308 */ /* 0x000fe20000000800 */
[C---:B-1----:R-:W-:Y:S01]  /*f170*/  HMMA.16816.F32 R156, R48.reuse, R68, R156 ;  /* 0x00000044309c723c */ /* 0x042fe2000000189c */
[--C-:B------:R-:W-:Y:S01]  /*f180*/  FFMA.FTZ R69, R25, UR4, -R199.reuse ;  /* 0x0000000419457c23 */ /* 0x100fe200080108c7 */
[----:B----4-:R-:W1:Y:S01]  /*f190*/  LDSM.16.MT88.4 R60, [R0+0xc000] ;  /* 0x00c00000003c783b */ /* 0x010e620000004200 */
[--C-:B------:R-:W-:Y:S01]  /*f1a0*/  FFMA.FTZ R68, R44, UR4, -R199.reuse ;  /* 0x000000042c447c23 */ /* 0x100fe200080108c7 */
[----:B------:R-:W-:Y:S04]  /*f1b0*/  MUFU.EX2 R125, R125 ;  /* 0x0000007d007d7308 */ /* 0x000fe80000000800 */
[----:B------:R-:W-:Y:S01]  /*f1c0*/  HMMA.16816.F32 R8, R48, R70, R8 ;  /* 0x000000463008723c */ /* 0x000fe20000001808 */
[----:B------:R-:W-:Y:S01]  /*f1d0*/  F2FP.F16.F32.PACK_AB R48, R149, R148 ;  /* 0x000000949530723e */ /* 0x000fe200000000ff */
[----:B------:R-:W-:Y:S01]  /*f1e0*/  FFMA.FTZ R70, R26, UR4, -R194 ;  /* 0x000000041a467c23 */ /* 0x000fe200080108c2 */
[----:B------:R-:W-:Y:S01]  /*f1f0*/  F2FP.F16.F32.PACK_AB R49, R65, R152 ;  /* 0x000000984131723e */ /* 0x000fe200000000ff */
[----:B------:R-:W-:Y:S01]  /*f200*/  FFMA.FTZ R71, R37, UR4, -R199 ;  /* 0x0000000425477c23 */ /* 0x000fe200080108c7 */
[----:B------:R-:W-:Y:S01]  /*f210*/  F2FP.F16.F32.PACK_AB R50, R151, R150 ;  /* 0x000000969732723e */ /* 0x000fe200000000ff */
[----:B------:R-:W4:Y:S01]  /*f220*/  MUFU.EX2 R69, R69 ;  /* 0x0000004500457308 */ /* 0x000f220000000800 */
[----:B---3--:R-:W-:Y:S01]  /*f230*/  F2FP.F16.F32.PACK_AB R51, R67, R64 ;  /* 0x000000404333723e */ /* 0x008fe200000000ff */
[----:B------:R-:W-:-:S02]  /*f240*/  FADD.FTZ R148, R148, R147 ;  /* 0x0000009394947221 */ /* 0x000fc40000010000 */
[----:B------:R-:W-:Y:S02]  /*f250*/  MUFU.EX2 R68, R68 ;  /* 0x0000004400447308 */ /* 0x000fe40000000800 */
[----:B------:R-:W-:Y:S02]  /*f260*/  FADD.FTZ R149, R149, R148 ;  /* 0x0000009495957221 */ /* 0x000fe40000010000 */
[----:B------:R-:W-:Y:S01]  /*f270*/  HMMA.16816.F32 R28, R48, R72, R28 ;  /* 0x00000048301c723c */ /* 0x000fe2000000181c */
[--C-:B------:R-:W-:Y:S01]  /*f280*/  FFMA.FTZ R73, R27, UR4, -R194.reuse ;  /* 0x000000041b497c23 */ /* 0x100fe200080108c2 */
[----:B------:R-:W-:Y:S01]  /*f290*/  FFMA.FTZ R72, R45, UR4, -R194 ;  /* 0x000000042d487c23 */ /* 0x000fe200080108c2 */
[----:B------:R-:W-:Y:S01]  /*f2a0*/  LDSM.16.MT88.4 R24, [R206+0x2000] ;  /* 0x00200000ce18783b */ /* 0x000fe20000004200 */
[----:B------:R-:W-:Y:S01]  /*f2b0*/  MUFU.EX2 R71, R71 ;  /* 0x0000004700477308 */ /* 0x000fe20000000800 */
[----:B------:R-:W-:-:S03]  /*f2c0*/  FADD.FTZ R150, R150, R149 ;  /* 0x0000009596967221 */ /* 0x000fc60000010000 */
[----:B------:R-:W-:Y:S01]  /*f2d0*/  HMMA.16816.F32 R12, R48, R56, R12 ;  /* 0x00000038300c723c */ /* 0x000fe2000000180c */
[----:B------:R-:W-:Y:S01]  /*f2e0*/  MUFU.EX2 R70, R70 ;  /* 0x0000004600467308 */ /* 0x000fe20000000800 */
[----:B------:R-:W-:-:S03]  /*f2f0*/  FADD.FTZ R151, R151, R150 ;  /* 0x0000009697977221 */ /* 0x000fc60000010000 */
[----:B------:R-:W3:Y:S03]  /*f300*/  MUFU.EX2 R73, R73 ;  /* 0x0000004900497308 */ /* 0x000ee60000000800 */
[C---:B------:R-:W-:Y:S01]  /*f310*/  HMMA.16816.F32 R16, R48.reuse, R58, R16 ;  /* 0x0000003a3010723c */ /* 0x040fe20000001810 */
[----:B------:R-:W1:Y:S01]  /*f320*/  LDSM.16.MT88.4 R56, [R202+0xc000] ;  /* 0x00c00000ca38783b */ /* 0x000e620000004200 */
[----:B------:R-:W-:Y:S04]  /*f330*/  MUFU.EX2 R72, R72 ;  /* 0x0000004800487308 */ /* 0x000fe80000000800 */
[----:B------:R-:W-:Y:S02]  /*f340*/  MUFU.EX2 R130, R130 ;  /* 0x0000008200827308 */ /* 0x000fe40000000800 */
[C---:B------:R-:W-:Y:S01]  /*f350*/  HMMA.16816.F32 R4, R48.reuse, R74, R4 ;  /* 0x0000004a3004723c */ /* 0x040fe20000001804 */
[--C-:B------:R-:W-:Y:S01]  /*f360*/  FFMA.FTZ R75, R36, UR4, -R194.reuse ;  /* 0x00000004244b7c23 */ /* 0x100fe200080108c2 */
[----:B------:R-:W-:Y:S01]  /*f370*/  FFMA.FTZ R74, R47, UR4, -R194 ;  /* 0x000000042f4a7c23 */ /* 0x000fe200080108c2 */
[----:B------:R-:W-:Y:S04]  /*f380*/  MUFU.EX2 R131, R131 ;  /* 0x0000008300837308 */ /* 0x000fe80000000800 */
[----:B------:R-:W5:Y:S01]  /*f390*/  MUFU.EX2 R75, R75 ;  /* 0x0000004b004b7308 */ /* 0x000f620000000800 */
[----:B--2---:R-:W-:Y:S01]  /*f3a0*/  HMMA.16816.F32 R52, R48, R32, R52 ;  /* 0x000000203034723c */ /* 0x004fe20000001834 */
[----:B----4-:R-:W-:Y:S01]  /*f3b0*/  F2FP.F16.F32.PACK_AB R32, R69, R66 ;  /* 0x000000424520723e */ /* 0x010fe200000000ff */
[----:B------:R-:W-:Y:S01]  /*f3c0*/  FADD.FTZ R66, R66, R151 ;  /* 0x0000009742427221 */ /* 0x000fe20000010000 */
[----:B---3--:R-:W-:Y:S01]  /*f3d0*/  F2FP.F16.F32.PACK_AB R33, R73, R70 ;  /* 0x000000464921723e */ /* 0x008fe200000000ff */
[----:B------:R-:W-:Y:S01]  /*f3e0*/  MUFU.EX2 R74, R74 ;  /* 0x0000004a004a7308 */ /* 0x000fe20000000800 */
[----:B------:R-:W-:Y:S01]  /*f3f0*/  LDSM.16.MT88.4 R148, [R206+0x7800] ;  /* 0x00780000ce94783b */ /* 0x000fe20000004200 */
[----:B------:R-:W-:-:S02]  /*f400*/  FADD.FTZ R69, R69, R66 ;  /* 0x0000004245457221 */ /* 0x000fc40000010000 */
[C---:B------:R-:W-:Y:S01]  /*f410*/  HMMA.16816.F32 R20, R48.reuse, R34, R20 ;  /* 0x000000223014723c */ /* 0x040fe20000001814 */
[----:B------:R-:W-:Y:S01]  /*f420*/  F2FP.F16.F32.PACK_AB R34, R71, R68 ;  /* 0x000000444722723e */ /* 0x000fe200000000ff */
[----:B------:R-:W-:Y:S01]  /*f430*/  MUFU.EX2 R126, R126 ;  /* 0x0000007e007e7308 */ /* 0x000fe20000000800 */
[----:B------:R-:W-:Y:S01]  /*f440*/  FADD.FTZ R68, R68, R69 ;  /* 0x0000004544447221 */ /* 0x000fe20000010000 */
[----:B------:R-:W-:Y:S01]  /*f450*/  FFMA.FTZ R69, R82, UR4, -R194 ;  /* 0x0000000452457c23 */ /* 0x000fe200080108c2 */
[----:B-----5:R-:W-:Y:S01]  /*f460*/  F2FP.F16.F32.PACK_AB R35, R75, R72 ;  /* 0x000000484b23723e */ /* 0x020fe200000000ff */
[----:B------:R-:W-:Y:S01]  /*f470*/  MUFU.EX2 R127, R127 ;  /* 0x0000007f007f7308 */ /* 0x000fe20000000800 */
[----:B------:R-:W-:Y:S01]  /*f480*/  FADD.FTZ R71, R71, R68 ;  /* 0x0000004447477221 */ /* 0x000fe20000010000 */
[C---:B------:R-:W-:Y:S02]  /*f490*/  HMMA.16816.F32 R156, R48.reuse, R40, R156 ;  /* 0x00000028309c723c */ /* 0x040fe4000000189c */
[----:B------:R-:W-:Y:S04]  /*f4a0*/  MUFU.EX2 R120, R120 ;  /* 0x0000007800787308 */ /* 0x000fe80000000800 */
[----:B------:R-:W-:Y:S02]  /*f4b0*/  MUFU.EX2 R121, R121 ;  /* 0x0000007900797308 */ /* 0x000fe40000000800 */
[----:B------:R-:W-:Y:S01]  /*f4c0*/  HMMA.16816.F32 R8, R48, R42, R8 ;  /* 0x0000002a3008723c */ /* 0x000fe20000001808 */
[----:B------:R-:W2:Y:S01]  /*f4d0*/  LDSM.16.MT88.4 R40, [R207+0x2000] ;  /* 0x00200000cf28783b */ /* 0x000ea20000004200 */
[----:B------:R-:W-:Y:S03]  /*f4e0*/  MUFU.EX2 R116, R116 ;  /* 0x0000007400747308 */ /* 0x000fe60000000800 */
[----:B------:R-:W3:Y:S01]  /*f4f0*/  LDSM.16.MT88.4 R48, [R202+0xc800] ;  /* 0x00c80000ca30783b */ /* 0x000ee20000004200 */
[----:B------:R-:W-:Y:S02]  /*f500*/  MUFU.EX2 R117, R117 ;  /* 0x0000007500757308 */ /* 0x000fe40000000800 */
[C---:B-1----:R-:W-:Y:S01]  /*f510*/  HMMA.16816.F32 R28, R32.reuse, R60, R28 ;  /* 0x0000003c201c723c */ /* 0x042fe2000000181c */
[--C-:B------:R-:W-:Y:S01]  /*f520*/  FFMA.FTZ R61, R39, UR4, -R199.reuse ;  /* 0x00000004273d7c23 */ /* 0x100fe200080108c7 */
[----:B------:R1:W-:Y:S01]  /*f530*/  MUFU.EX2 R60, R46 ;  /* 0x0000002e003c7308 */ /* 0x0003e20000000800 */
[----:B------:R-:W-:Y:S03]  /*f540*/  LDSM.16.MT88.4 R36, [R206+0x2800] ;  /* 0x00280000ce24783b */ /* 0x000fe60000004200 */
[----:B------:R-:W-:Y:S02]  /*f550*/  MUFU.EX2 R122, R122 ;  /* 0x0000007a007a7308 */ /* 0x000fe40000000800 */
[C---:B------:R-:W-:Y:S02]  /*f560*/  HMMA.16816.F32 R12, R32.reuse, R56, R12 ;  /* 0x00000038200c723c */ /* 0x040fe4000000180c */
[----:B------:R-:W4:Y:S04]  /*f570*/  MUFU.EX2 R61, R61 ;  /* 0x0000003d003d7308 */ /* 0x000f280000000800 */
[----:B------:R-:W-:Y:S02]  /*f580*/  MUFU.EX2 R123, R123 ;  /* 0x0000007b007b7308 */ /* 0x000fe40000000800 */
[C---:B------:R-:W-:Y:S01]  /*f590*/  HMMA.16816.F32 R16, R32.reuse, R58, R16 ;  /* 0x0000003a2010723c */ /* 0x040fe20000001810 */
[----:B------:R-:W5:Y:S01]  /*f5a0*/  LDSM.16.MT88.4 R56, [R0+0xc800] ;  /* 0x00c800000038783b */ /* 0x000f620000004200 */
[----:B------:R-:W-:Y:S03]  /*f5b0*/  MUFU.EX2 R118, R118 ;  /* 0x0000007600767308 */ /* 0x000fe60000000800 */
[----:B-1----:R-:W-:Y:S01]  /*f5c0*/  LDSM.16.MT88.4 R44, [R0+0xd000] ;  /* 0x00d00000002c783b */ /* 0x002fe20000004200 */
[----:B------:R-:W-:Y:S02]  /*f5d0*/  MUFU.EX2 R119, R119 ;  /* 0x0000007700777308 */ /* 0x000fe40000000800 */
[C---:B------:R-:W-:Y:S02]  /*f5e0*/  HMMA.16816.F32 R52, R32.reuse, R24, R52 ;  /* 0x000000182034723c */ /* 0x040fe40000001834 */
[----:B------:R-:W-:Y:S04]  /*f5f0*/  MUFU.EX2 R112, R112 ;  /* 0x0000007000707308 */ /* 0x000fe80000000800 */
[----:B------:R-:W-:Y:S02]  /*f600*/  MUFU.EX2 R113, R113 ;  /* 0x0000007100717308 */ /* 0x000fe40000000800 */
[C---:B------:R-:W-:Y:S01]  /*f610*/  HMMA.16816.F32 R20, R32.reuse, R26, R20 ;  /* 0x0000001a2014723c */ /* 0x040fe20000001814 */
[----:B------:R-:W1:Y:S01]  /*f620*/  LDSM.16.MT88.4 R24, [R207+0x2800] ;  /* 0x00280000cf18783b */ /* 0x000e620000004200 */
[----:B------:R-:W-:Y:S04]  /*f630*/  MUFU.EX2 R108, R108 ;  /* 0x0000006c006c7308 */ /* 0x000fe80000000800 */
[----:B------:R-:W-:Y:S02]  /*f640*/  MUFU.EX2 R109, R109 ;  /* 0x0000006d006d7308 */ /* 0x000fe40000000800 */
[C---:B------:R-:W-:Y:S01]  /*f650*/  HMMA.16816.F32 R4, R32.reuse, R62, R4 ;  /* 0x0000003e2004723c */ /* 0x040fe20000001804 */
[--C-:B------:R-:W-:Y:S01]  /*f660*/  FFMA.FTZ R63, R177, UR4, -R199.reuse ;  /* 0x00000004b13f7c23 */ /* 0x100fe200080108c7 */
[----:B------:R3:W-:Y:S04]  /*f670*/  MUFU.EX2 R62, R172 ;  /* 0x000000ac003e7308 */ /* 0x0007e80000000800 */
[----:B------:R-:W-:Y:S02]  /*f680*/  MUFU.EX2 R114, R114 ;  /* 0x0000007200727308 */ /* 0x000fe40000000800 */
[C---:B--2---:R-:W-:Y:S02]  /*f690*/  HMMA.16816.F32 R156, R32.reuse, R40, R156 ;  /* 0x00000028209c723c */ /* 0x044fe4000000189c */
[----:B------:R-:W2:Y:S04]  /*f6a0*/  MUFU.EX2 R63, R63 ;  /* 0x0000003f003f7308 */ /* 0x000ea80000000800 */
[----:B------:R-:W-:Y:S02]  /*f6b0*/  MUFU.EX2 R115, R115 ;  /* 0x0000007300737308 */ /* 0x000fe40000000800 */
[----:B------:R-:W-:Y:S01]  /*f6c0*/  HMMA.16816.F32 R8, R32, R42, R8 ;  /* 0x0000002a2008723c */ /* 0x000fe20000001808 */
[----:B------:R-:W1:Y:S01]  /*f6d0*/  LDSM.16.MT88.4 R40, [R202+0xd000] ;  /* 0x00d00000ca28783b */ /* 0x000e620000004200 */
[----:B----4-:R-:W-:Y:S01]  /*f6e0*/  F2FP.F16.F32.PACK_AB R32, R61, R60 ;  /* 0x0000003c3d20723e */ /* 0x010fe200000000ff */
[----:B------:R-:W-:Y:S01]  /*f6f0*/  MUFU.EX2 R110, R110 ;  /* 0x0000006e006e7308 */ /* 0x000fe20000000800 */
[----:B------:R-:W-:Y:S01]  /*f700*/  F2FP.F16.F32.PACK_AB R33, R153, R74 ;  /* 0x0000004a9921723e */ /* 0x000fe200000000ff */
[--C-:B---3--:R-:W-:Y:S01]  /*f710*/  FFMA.FTZ R172, R100, UR4, -R199.reuse ;  /* 0x0000000464ac7c23 */ /* 0x108fe200080108c7 */
[----:B------:R-:W-:Y:S01]  /*f720*/  F2FP.F16.F32.PACK_AB R35, R155, R154 ;  /* 0x0000009a9b23723e */ /* 0x000fe200000000ff */
[----:B------:R-:W-:Y:S01]  /*f730*/  MUFU.EX2 R111, R111 ;  /* 0x0000006f006f7308 */ /* 0x000fe20000000800 */
[----:B--2---:R-:W-:Y:S01]  /*f740*/  F2FP.F16.F32.PACK_AB R34, R63, R62 ;  /* 0x0000003e3f22723e */ /* 0x004fe200000000ff */
[----:B------:R-:W-:Y:S01]  /*f750*/  FFMA.FTZ R100, R101, UR4, -R199 ;  /* 0x0000000465647c23 */ /* 0x000fe200080108c7 */
[----:B------:R-:W-:Y:S01]  /*f760*/  FADD.FTZ R60, R60, R71 ;  /* 0x000000473c3c7221 */ /* 0x000fe20000010000 */
[----:B------:R-:W-:Y:S04]  /*f770*/  MUFU.EX2 R104, R104 ;  /* 0x0000006800687308 */ /* 0x000fe80000000800 */
[C---:B------:R-:W-:Y:S01]  /*f780*/  HMMA.16816.F32 R12, R32.reuse, R48, R12 ;  /* 0x00000030200c723c */ /* 0x040fe2000000180c */
[----:B------:R-:W-:Y:S04]  /*f790*/  MUFU.EX2 R105, R105 ;  /* 0x0000006900697308 */ /* 0x000fe80000000800 */
[----:B------:R-:W-:Y:S03]  /*f7a0*/  MUFU.EX2 R101, R172 ;  /* 0x000000ac00657308 */ /* 0x000fe60000000800 */
[C---:B------:R-:W-:Y:S01]  /*f7b0*/  HMMA.16816.F32 R16, R32.reuse, R50, R16 ;  /* 0x000000322010723c */ /* 0x040fe20000001810 */
[----:B------:R-:W-:Y:S01]  /*f7c0*/  LDSM.16.MT88.4 R48, [R0+0xd800] ;  /* 0x00d800000030783b */ /* 0x000fe20000004200 */
[----:B------:R-:W-:Y:S04]  /*f7d0*/  MUFU.EX2 R100, R100 ;  /* 0x0000006400647308 */ /* 0x000fe80000000800 */
[----:B------:R-:W-:Y:S02]  /*f7e0*/  MUFU.EX2 R106, R106 ;  /* 0x0000006a006a7308 */ /* 0x000fe40000000800 */
[C---:B-----5:R-:W-:Y:S01]  /*f7f0*/  HMMA.16816.F32 R28, R32.reuse, R56, R28 ;  /* 0x00000038201c723c */ /* 0x060fe2000000181c */
[--C-:B------:R-:W-:Y:S01]  /*f800*/  FFMA.FTZ R56, R178, UR4, -R199.reuse ;  /* 0x00000004b2387c23 */ /* 0x100fe200080108c7 */
[--C-:B------:R-:W-:Y:S01]  /*f810*/  FFMA.FTZ R57, R181, UR4, -R199.reuse ;  /* 0x00000004b5397c23 */ /* 0x100fe200080108c7 */
[----:B------:R-:W-:Y:S04]  /*f820*/  MUFU.EX2 R107, R107 ;  /* 0x0000006b006b7308 */ /* 0x000fe80000000800 */
[----:B------:R-:W-:Y:S01]  /*f830*/  MUFU.EX2 R56, R56 ;  /* 0x0000003800387308 */ /* 0x000fe20000000800 */
[C---:B------:R-:W-:Y:S01]  /*f840*/  HMMA.16816.F32 R4, R32.reuse, R58, R4 ;  /* 0x0000003a2004723c */ /* 0x040fe20000001804 */
[--C-:B------:R-:W-:Y:S01]  /*f850*/  FFMA.FTZ R58, R182, UR4, -R199.reuse ;  /* 0x00000004b63a7c23 */ /* 0x100fe200080108c7 */
[----:B------:R-:W-:Y:S01]  /*f860*/  FFMA.FTZ R59, R185, UR4, -R199 ;  /* 0x00000004b93b7c23 */ /* 0x000fe200080108c7 */
[----:B------:R-:W2:Y:S04]  /*f870*/  MUFU.EX2 R57, R57 ;  /* 0x0000003900397308 */ /* 0x000ea80000000800 */
[----:B------:R-:W-:Y:S01]  /*f880*/  MUFU.EX2 R58, R58 ;  /* 0x0000003a003a7308 */ /* 0x000fe20000000800 */
[C---:B------:R-:W-:Y:S03]  /*f890*/  HMMA.16816.F32 R52, R32.reuse, R36, R52 ;  /* 0x000000242034723c */ /* 0x040fe60000001834 */
[----:B------:R-:W3:Y:S04]  /*f8a0*/  MUFU.EX2 R59, R59 ;  /* 0x0000003b003b7308 */ /* 0x000ee80000000800 */
[----:B------:R-:W-:Y:S01]  /*f8b0*/  MUFU.EX2 R102, R102 ;  /* 0x0000006600667308 */ /* 0x000fe20000000800 */
[C---:B------:R-:W-:Y:S01]  /*f8c0*/  HMMA.16816.F32 R20, R32.reuse, R38, R20 ;  /* 0x000000262014723c */ /* 0x040fe20000001814 */
[----:B------:R-:W4:Y:S02]  /*f8d0*/  LDSM.16.MT88.4 R36, [R206+0x3000] ;  /* 0x00300000ce24783b */ /* 0x000f240000004200 */
[----:B------:R-:W5:Y:S04]  /*f8e0*/  MUFU.EX2 R103, R103 ;  /* 0x0000006700677308 */ /* 0x000f680000000800 */
[----:B------:R-:W-:Y:S01]  /*f8f0*/  MUFU.EX2 R88, R88 ;  /* 0x0000005800587308 */ /* 0x000fe20000000800 */
[----:B-1----:R-:W-:Y:S01]  /*f900*/  HMMA.16816.F32 R156, R32, R24, R156 ;  /* 0x00000018209c723c */ /* 0x002fe2000000189c */
[----:B--2---:R-:W-:-:S02]  /*f910*/  F2FP.F16.F32.PACK_AB R24, R57, R56 ;  /* 0x000000383918723e */ /* 0x004fc400000000ff */
[----:B------:R-:W-:Y:S01]  /*f920*/  F2FP.F16.F32.PACK_AB R25, R161, R160 ;  /* 0x000000a0a119723e */ /* 0x000fe200000000ff */
[----:B------:R-:W-:Y:S04]  /*f930*/  MUFU.EX2 R89, R89 ;  /* 0x0000005900597308 */ /* 0x000fe80000000800 */
[----:B------:R-:W-:Y:S01]  /*f940*/  HMMA.16816.F32 R8, R32, R26, R8 ;  /* 0x0000001a2008723c */ /* 0x000fe20000001808 */
[----:B------:R-:W1:Y:S01]  /*f950*/  LDSM.16.MT88.4 R32, [R207+0x3000] ;  /* 0x00300000cf20783b */ /* 0x000e620000004200 */
[----:B---3--:R-:W-:Y:S01]  /*f960*/  F2FP.F16.F32.PACK_AB R26, R59, R58 ;  /* 0x0000003a3b1a723e */ /* 0x008fe200000000ff */
[----:B------:R-:W-:Y:S01]  /*f970*/  MUFU.EX2 R69, R69 ;  /* 0x0000004500457308 */ /* 0x000fe20000000800 */
[----:B------:R-:W-:-:S03]  /*f980*/  F2FP.F16.F32.PACK_AB R27, R163, R162 ;  /* 0x000000a2a31b723e */ /* 0x000fc600000000ff */
[----:B------:R-:W-:Y:S04]  /*f990*/  MUFU.EX2 R247, R247 ;  /* 0x000000f700f77308 */ /* 0x000fe80000000800 */
[C---:B------:R-:W-:Y:S01]  /*f9a0*/  HMMA.16816.F32 R12, R24.reuse, R40, R12 ;  /* 0x00000028180c723c */ /* 0x040fe2000000180c */
[----:B------:R-:W-:Y:S07]  /*f9b0*/  MUFU.EX2 R244, R244 ;  /* 0x000000f400f47308 */ /* 0x000fee0000000800 */
[C---:B------:R-:W-:Y:S01]  /*f9c0*/  HMMA.16816.F32 R16, R24.reuse, R42, R16 ;  /* 0x0000002a1810723c */ /* 0x040fe20000001810 */
[----:B------:R-:W2:Y:S07]  /*f9d0*/  LDSM.16.MT88.4 R40, [R202+0xd800] ;  /* 0x00d80000ca28783b */ /* 0x000eae0000004200 */
[C---:B------:R-:W-:Y:S08]  /*f9e0*/  HMMA.16816.F32 R28, R24.reuse, R44, R28 ;  /* 0x0000002c181c723c */ /* 0x040ff0000000181c */
[C---:B------:R-:W-:Y:S01]  /*f9f0*/  HMMA.16816.F32 R4, R24.reuse, R46, R4 ;  /* 0x0000002e1804723c */ /* 0x040fe20000001804 */
[----:B------:R-:W3:Y:S07]  /*fa00*/  LDSM.16.MT88.4 R44, [R206+0x3800] ;  /* 0x00380000ce2c783b */ /* 0x000eee0000004200 */
[C---:B----4-:R-:W-:Y:S08]  /*fa10*/  HMMA.16816.F32 R52, R24.reuse, R36, R52 ;  /* 0x000000241834723c */ /* 0x050ff00000001834 */
[C---:B------:R-:W-:Y:S01]  /*fa20*/  HMMA.16816.F32 R20, R24.reuse, R38, R20 ;  /* 0x000000261814723c */ /* 0x040fe20000001814 */
[----:B------:R-:W-:Y:S07]  /*fa30*/  LDSM.16.MT88.4 R36, [R202+0xe000] ;  /* 0x00e00000ca24783b */ /* 0x000fee0000004200 */
[----:B-1----:R-:W-:Y:S01]  /*fa40*/  HMMA.16816.F32 R156, R24, R32, R156 ;  /* 0x00000020189c723c */ /* 0x002fe2000000189c */
[----:B------:R-:W-:-:S02]  /*fa50*/  F2FP.F16.F32.PACK_AB R32, R169, R168 ;  /* 0x000000a8a920723e */ /* 0x000fc400000000ff */
[----:B------:R-:W-:-:S05]  /*fa60*/  F2FP.F16.F32.PACK_AB R33, R171, R170 ;  /* 0x000000aaab21723e */ /* 0x000fca00000000ff */
[----:B------:R-:W-:Y:S01]  /*fa70*/  HMMA.16816.F32 R8, R24, R34, R8 ;  /* 0x000000221808723c */ /* 0x000fe20000001808 */
[----:B------:R-:W1:Y:S01]  /*fa80*/  LDSM.16.MT88.4 R24, [R207+0x3800] ;  /* 0x00380000cf18783b */ /* 0x000e620000004200 */
[----:B------:R-:W-:Y:S02]  /*fa90*/  F2FP.F16.F32.PACK_AB R34, R165, R164 ;  /* 0x000000a4a522723e */ /* 0x000fe400000000ff */
[----:B------:R-:W-:-:S07]  /*faa0*/  F2FP.F16.F32.PACK_AB R35, R167, R166 ;  /* 0x000000a6a723723e */ /* 0x000fce00000000ff */
[C---:B--2---:R-:W-:Y:S08]  /*fab0*/  HMMA.16816.F32 R12, R32.reuse, R40, R12 ;  /* 0x00000028200c723c */ /* 0x044ff0000000180c */
[C---:B------:R-:W-:Y:S01]  /*fac0*/  HMMA.16816.F32 R16, R32.reuse, R42, R16 ;  /* 0x0000002a2010723c */ /* 0x040fe20000001810 */
[----:B------:R-:W2:Y:S07]  /*fad0*/  LDSM.16.MT88.4 R40, [R0+0xe000] ;  /* 0x00e000000028783b */ /* 0x000eae0000004200 */
[C---:B------:R-:W-:Y:S08]  /*fae0*/  HMMA.16816.F32 R28, R32.reuse, R48, R28 ;  /* 0x00000030201c723c */ /* 0x040ff0000000181c */
[C---:B------:R-:W-:Y:S01]  /*faf0*/  HMMA.16816.F32 R4, R32.reuse, R50, R4 ;  /* 0x000000322004723c */ /* 0x040fe20000001804 */
[----:B------:R-:W-:Y:S07]  /*fb00*/  LDSM.16.MT88.4 R48, [R0+0xe800] ;  /* 0x00e800000030783b */ /* 0x000fee0000004200 */
[C---:B---3--:R-:W-:Y:S08]  /*fb10*/  HMMA.16816.F32 R52, R32.reuse, R44, R52 ;  /* 0x0000002c2034723c */ /* 0x048ff00000001834 */
[C---:B------:R-:W-:Y:S01]  /*fb20*/  HMMA.16816.F32 R20, R32.reuse, R46, R20 ;  /* 0x0000002e2014723c */ /* 0x040fe20000001814 */
[----:B------:R-:W3:Y:S07]  /*fb30*/  LDSM.16.MT88.4 R44, [R206+0x4000] ;  /* 0x00400000ce2c783b */ /* 0x000eee0000004200 */
[----:B-1----:R-:W-:Y:S01]  /*fb40*/  HMMA.16816.F32 R156, R32, R24, R156 ;  /* 0x00000018209c723c */ /* 0x002fe2000000189c */
[----:B------:R-:W-:-:S02]  /*fb50*/  F2FP.F16.F32.PACK_AB R24, R129, R128 ;  /* 0x000000808118723e */ /* 0x000fc400000000ff */
[----:B------:R-:W-:-:S05]  /*fb60*/  F2FP.F16.F32.PACK_AB R25, R131, R130 ;  /* 0x000000828319723e */ /* 0x000fca00000000ff */
[----:B------:R-:W-:Y:S01]  /*fb70*/  HMMA.16816.F32 R8, R32, R26, R8 ;  /* 0x0000001a2008723c */ /* 0x000fe20000001808 */
[----:B------:R-:W-:Y:S01]  /*fb80*/  F2FP.F16.F32.PACK_AB R26, R125, R124 ;  /* 0x0000007c7d1a723e */ /* 0x000fe200000000ff */
[----:B------:R-:W1:Y:S01]  /*fb90*/  LDSM.16.MT88.4 R32, [R207+0x4000] ;  /* 0x00400000cf20783b */ /* 0x000e620000004200 */
[----:B------:R-:W-:-:S07]  /*fba0*/  F2FP.F16.F32.PACK_AB R27, R127, R126 ;  /* 0x0000007e7f1b723e */ /* 0x000fce00000000ff */
[C---:B------:R-:W-:Y:S08]  /*fbb0*/  HMMA.16816.F32 R12, R24.reuse, R36, R12 ;  /* 0x00000024180c723c */ /* 0x040ff0000000180c */
[C---:B------:R-:W-:Y:S01]  /*fbc0*/  HMMA.16816.F32 R16, R24.reuse, R38, R16 ;  /* 0x000000261810723c */ /* 0x040fe20000001810 */
[----:B------:R-:W4:Y:S07]  /*fbd0*/  LDSM.16.MT88.4 R36, [R202+0xe800] ;  /* 0x00e80000ca24783b */ /* 0x000f2e0000004200 */
[C---:B--2---:R-:W-:Y:S08]  /*fbe0*/  HMMA.16816.F32 R28, R24.reuse, R40, R28 ;  /* 0x00000028181c723c */ /* 0x044ff0000000181c */
[C---:B------:R-:W-:Y:S01]  /*fbf0*/  HMMA.16816.F32 R4, R24.reuse, R42, R4 ;  /* 0x0000002a1804723c */ /* 0x040fe20000001804 */
[----:B------:R-:W2:Y:S07]  /*fc00*/  LDSM.16.MT88.4 R40, [R206+0x4800] ;  /* 0x00480000ce28783b */ /* 0x000eae0000004200 */
[C---:B---3--:R-:W-:Y:S08]  /*fc10*/  HMMA.16816.F32 R52, R24.reuse, R44, R52 ;  /* 0x0000002c1834723c */ /* 0x048ff00000001834 */
        /* <DEDUP_REMOVED lines=9> */
[C---:B----4-:R-:W-:Y:S08]  /*fcb0*/  HMMA.16816.F32 R12, R32.reuse, R36, R12 ;  /* 0x00000024200c723c */ /* 0x050ff0000000180c */
[C---:B------:R-:W-:Y:S01]  /*fcc0*/  HMMA.16816.F32 R16, R32.reuse, R38, R16 ;  /* 0x000000262010723c */ /* 0x040fe20000001810 */
[----:B------:R-:W3:Y:S07]  /*fcd0*/  LDSM.16.MT88.4 R36, [R202+0xf000] ;  /* 0x00f00000ca24783b */ /* 0x000eee0000004200 */
[C---:B------:R-:W-:Y:S08]  /*fce0*/  HMMA.16816.F32 R28, R32.reuse, R48, R28 ;  /* 0x00000030201c723c */ /* 0x040ff0000000181c */
[C---:B------:R-:W-:Y:S01]  /*fcf0*/  HMMA.16816.F32 R4, R32.reuse, R50, R4 ;  /* 0x000000322004723c */ /* 0x040fe20000001804 */
[----:B------:R-:W-:Y:S07]  /*fd00*/  LDSM.16.MT88.4 R48, [R0+0xf800] ;  /* 0x00f800000030783b */ /* 0x000fee0000004200 */
[C---:B--2---:R-:W-:Y:S08]  /*fd10*/  HMMA.16816.F32 R52, R32.reuse, R40, R52 ;  /* 0x000000282034723c */ /* 0x044ff00000001834 */
[C---:B------:R-:W-:Y:S01]  /*fd20*/  HMMA.16816.F32 R20, R32.reuse, R42, R20 ;  /* 0x0000002a2014723c */ /* 0x040fe20000001814 */
[----:B------:R-:W2:Y:S07]  /*fd30*/  LDSM.16.MT88.4 R40, [R206+0x5000] ;  /* 0x00500000ce28783b */ /* 0x000eae0000004200 */
[----:B-1----:R-:W-:Y:S01]  /*fd40*/  HMMA.16816.F32 R156, R32, R24, R156 ;  /* 0x00000018209c723c */ /* 0x002fe2000000189c */
[----:B------:R-:W-:-:S02]  /*fd50*/  F2FP.F16.F32.PACK_AB R24, R113, R112 ;  /* 0x000000707118723e */ /* 0x000fc400000000ff */
[----:B------:R-:W-:-:S05]  /*fd60*/  F2FP.F16.F32.PACK_AB R25, R115, R114 ;  /* 0x000000727319723e */ /* 0x000fca00000000ff */
[----:B------:R-:W-:Y:S01]  /*fd70*/  HMMA.16816.F32 R8, R32, R26, R8 ;  /* 0x0000001a2008723c */ /* 0x000fe20000001808 */
[----:B------:R-:W-:Y:S01]  /*fd80*/  F2FP.F16.F32.PACK_AB R26, R109, R108 ;  /* 0x0000006c6d1a723e */ /* 0x000fe200000000ff */
[----:B------:R-:W1:Y:S01]  /*fd90*/  LDSM.16.MT88.4 R32, [R207+0x5000] ;  /* 0x00500000cf20783b */ /* 0x000e620000004200 */
[----:B------:R-:W-:-:S07]  /*fda0*/  F2FP.F16.F32.PACK_AB R27, R111, R110 ;  /* 0x0000006e6f1b723e */ /* 0x000fce00000000ff */
[C---:B---3--:R-:W-:Y:S08]  /*fdb0*/  HMMA.16816.F32 R12, R24.reuse, R36, R12 ;  /* 0x00000024180c723c */ /* 0x048ff0000000180c */
[C---:B------:R-:W-:Y:S01]  /*fdc0*/  HMMA.16816.F32 R16, R24.reuse, R38, R16 ;  /* 0x000000261810723c */ /* 0x040fe20000001810 */
[----:B------:R-:W3:Y:S07]  /*fdd0*/  LDSM.16.MT88.4 R36, [R202+0xf800] ;  /* 0x00f80000ca24783b */ /* 0x000eee0000004200 */
[C---:B------:R-:W-:Y:S08]  /*fde0*/  HMMA.16816.F32 R28, R24.reuse, R44, R28 ;  /* 0x0000002c181c723c */ /* 0x040ff0000000181c */
[C---:B------:R-:W-:Y:S01]  /*fdf0*/  HMMA.16816.F32 R4, R24.reuse, R46, R4 ;  /* 0x0000002e1804723c */ /* 0x040fe20000001804 */
[----:B------:R-:W4:Y:S07]  /*fe00*/  LDSM.16.MT88.4 R44, [R206+0x5800] ;  /* 0x00580000ce2c783b */ /* 0x000f2e0000004200 */
[C---:B--2---:R-:W-:Y:S08]  /*fe10*/  HMMA.16816.F32 R52, R24.reuse, R40, R52 ;  /* 0x000000281834723c */ /* 0x044ff00000001834 */
        /* <DEDUP_REMOVED lines=8> */
[----:B-----5:R-:W-:-:S07]  /*fea0*/  F2FP.F16.F32.PACK_AB R35, R103, R102 ;  /* 0x000000666723723e */ /* 0x020fce00000000ff */
[C---:B---3--:R-:W-:Y:S08]  /*feb0*/  HMMA.16816.F32 R12, R32.reuse, R36, R12 ;  /* 0x00000024200c723c */ /* 0x048ff0000000180c */
[C---:B------:R-:W-:Y:S01]  /*fec0*/  HMMA.16816.F32 R16, R32.reuse, R38, R16 ;  /* 0x000000262010723c */ /* 0x040fe20000001810 */
[----:B------:R-:W2:Y:S07]  /*fed0*/  LDSM.16.MT88.4 R36, [R202+0x10000] ;  /* 0x01000000ca24783b */ /* 0x000eae0000004200 */
[C---:B------:R-:W-:Y:S01]  /*fee0*/  HMMA.16816.F32 R4, R32.reuse, R50, R4 ;  /* 0x000000322004723c */ /* 0x040fe20000001804 */
[--C-:B------:R-:W-:Y:S01]  /*fef0*/  FFMA.FTZ R50, R93, UR4, -R199.reuse ;  /* 0x000000045d327c23 */ /* 0x100fe200080108c7 */
[--C-:B------:R-:W-:Y:S01]  /*ff00*/  FFMA.FTZ R93, R94, UR4, -R194.reuse ;  /* 0x000000045e5d7c23 */ /* 0x100fe200080108c2 */
[--C-:B------:R-:W-:Y:S01]  /*ff10*/  FFMA.FTZ R94, R95, UR4, -R194.reuse ;  /* 0x000000045f5e7c23 */ /* 0x100fe200080108c2 */
[----:B------:R-:W-:Y:S04]  /*ff20*/  MUFU.EX2 R51, R96 ;  /* 0x0000006000337308 */ /* 0x000fe80000000800 */
[C---:B------:R-:W-:Y:S01]  /*ff30*/  HMMA.16816.F32 R28, R32.reuse, R48, R28 ;  /* 0x00000030201c723c */ /* 0x040fe2000000181c */
[--C-:B------:R-:W-:Y:S01]  /*ff40*/  FFMA.FTZ R48, R97, UR4, -R199.reuse ;  /* 0x0000000461307c23 */ /* 0x100fe200080108c7 */
[----:B------:R-:W-:Y:S01]  /*ff50*/  FFMA.FTZ R49, R92, UR4, -R199 ;  /* 0x000000045c317c23 */ /* 0x000fe200080108c7 */
[--C-:B------:R-:W-:Y:S01]  /*ff60*/  FFMA.FTZ R97, R98, UR4, -R194.reuse ;  /* 0x0000000462617c23 */ /* 0x100fe200080108c2 */
[----:B------:R-:W-:Y:S01]  /*ff70*/  FFMA.FTZ R92, R99, UR4, -R194 ;  /* 0x00000004635c7c23 */ /* 0x000fe200080108c2 */
[----:B------:R-:W-:Y:S03]  /*ff80*/  MUFU.EX2 R50, R50 ;  /* 0x0000003200327308 */ /* 0x000fe60000000800 */
[C---:B----4-:R-:W-:Y:S01]  /*ff90*/  HMMA.16816.F32 R52, R32.reuse, R44, R52 ;  /* 0x0000002c2034723c */ /* 0x050fe20000001834 */
[----:B------:R-:W3:Y:S04]  /*ffa0*/  MUFU.EX2 R48, R48 ;  /* 0x0000003000307308 */ /* 0x000ee80000000800 */
[----:B------:R-:W4:Y:S03]  /*ffb0*/  MUFU.EX2 R49, R49 ;  /* 0x0000003100317308 */ /* 0x000f260000000800 */
[C---:B------:R-:W-:Y:S01]  /*ffc0*/  HMMA.16816.F32 R20, R32.reuse, R46, R20 ;  /* 0x0000002e2014723c */ /* 0x040fe20000001814 */
[----:B------:R-:W5:Y:S01]  /*ffd0*/  LDSM.16.MT88.4 R44, [R206+0x6000] ;  /* 0x00600000ce2c783b */ /* 0x000f620000004200 */
[----:B------:R-:W-:Y:S04]  /*ffe0*/  MUFU.EX2 R97, R97 ;  /* 0x0000006100617308 */ /* 0x000fe80000000800 */
[----:B------:R-:W2:Y:S02]  /*fff0*/  MUFU.EX2 R92, R92 ;  /* 0x0000005c005c7308 */ /* 0x000ea40000000800 */
[C---:B-1----:R-:W-:Y:S01]  /*10000*/  HMMA.16816.F32 R156, R32.reuse, R24, R156 ;  /* 0x00000018209c723c */ /* 0x042fe2000000189c */
[----:B---3--:R-:W-:Y:S01]  /*10010*/  F2FP.F16.F32.PACK_AB R24, R48, R51 ;  /* 0x000000333018723e */ /* 0x008fe200000000ff */
[----:B------:R-:W-:Y:S04]  /*10020*/  MUFU.EX2 R93, R93 ;  /* 0x0000005d005d7308 */ /* 0x000fe80000000800 */
[----:B------:R-:W1:Y:S02]  /*10030*/  MUFU.EX2 R94, R94 ;  /* 0x0000005e005e7308 */ /* 0x000e640000000800 */
[----:B------:R-:W-:Y:S01]  /*10040*/  HMMA.16816.F32 R8, R32, R26, R8 ;  /* 0x0000001a2008723c */ /* 0x000fe20000001808 */
[----:B----4-:R-:W-:Y:S01]  /*10050*/  F2FP.F16.F32.PACK_AB R26, R50, R49 ;  /* 0x00000031321a723e */ /* 0x010fe200000000ff */
[----:B------:R-:W3:Y:S01]  /*10060*/  LDSM.16.MT88.4 R32, [R207+0x6000] ;  /* 0x00600000cf20783b */ /* 0x000ee20000004200 */
[----:B--2---:R-:W-:-:S02]  /*10070*/  F2FP.F16.F32.PACK_AB R25, R92, R97 ;  /* 0x000000615c19723e */ /* 0x004fc400000000ff */
[----:B-1----:R-:W-:-:S07]  /*10080*/  F2FP.F16.F32.PACK_AB R27, R94, R93 ;  /* 0x0000005d5e1b723e */ /* 0x002fce00000000ff */
[C---:B------:R-:W-:Y:S08]  /*10090*/  HMMA.16816.F32 R12, R24.reuse, R36, R12 ;  /* 0x00000024180c723c */ /* 0x040ff0000000180c */
[C---:B------:R-:W-:Y:S01]  /*100a0*/  HMMA.16816.F32 R16, R24.reuse, R38, R16 ;  /* 0x000000261810723c */ /* 0x040fe20000001810 */
[----:B------:R-:W1:Y:S07]  /*100b0*/  LDSM.16.MT88.4 R36, [R202+0x10800] ;  /* 0x01080000ca24783b */ /* 0x000e6e0000004200 */
[----:B------:R-:W-:Y:S01]  /*100c0*/  HMMA.16816.F32 R28, R24, R40, R28 ;  /* 0x00000028181c723c */ /* 0x000fe2000000181c */
[--C-:B------:R-:W-:Y:S01]  /*100d0*/  FFMA.FTZ R40, R84, UR4, -R199.reuse ;  /* 0x0000000454287c23 */ /* 0x100fe200080108c7 */
[----:B------:R-:W-:-:S03]  /*100e0*/  FFMA.FTZ R84, R85, UR4, -R199 ;  /* 0x0000000455547c23 */ /* 0x000fc600080108c7 */
[----:B------:R-:W-:Y:S03]  /*100f0*/  MUFU.EX2 R85, R40 ;  /* 0x0000002800557308 */ /* 0x000fe60000000800 */
[C---:B-----5:R-:W-:Y:S01]  /*10100*/  HMMA.16816.F32 R52, R24.reuse, R44, R52 ;  /* 0x0000002c1834723c */ /* 0x060fe20000001834 */
[--C-:B------:R-:W-:Y:S01]  /*10110*/  FFMA.FTZ R45, R91, UR4, -R194.reuse ;  /* 0x000000045b2d7c23 */ /* 0x100fe200080108c2 */
[----:B------:R-:W-:Y:S04]  /*10120*/  MUFU.EX2 R84, R84 ;  /* 0x0000005400547308 */ /* 0x000fe80000000800 */
[----:B------:R-:W-:Y:S02]  /*10130*/  MUFU.EX2 R44, R90 ;  /* 0x0000005a002c7308 */ /* 0x000fe40000000800 */
[C---:B------:R-:W-:Y:S01]  /*10140*/  HMMA.16816.F32 R20, R24.reuse, R46, R20 ;  /* 0x0000002e1814723c */ /* 0x040fe20000001814 */
[----:B------:R-:W-:Y:S01]  /*10150*/  FFMA.FTZ R46, R87, UR4, -R194 ;  /* 0x00000004572e7c23 */ /* 0x000fe200080108c2 */
[----:B------:R-:W-:Y:S01]  /*10160*/  FADD.FTZ R87, R135, R2 ;  /* 0x0000000287577221 */ /* 0x000fe20000010000 */
[----:B------:R-:W2:Y:S01]  /*10170*/  MUFU.EX2 R45, R45 ;  /* 0x0000002d002d7308 */ /* 0x000ea20000000800 */
[----:B------:R-:W-:Y:S02]  /*10180*/  LDSM.16.MT88.4 R132, [R202+0x11800] ;  /* 0x01180000ca84783b */ /* 0x000fe40000004200 */
[----:B------:R-:W-:Y:S01]  /*10190*/  FADD.FTZ R87, R136, R87 ;  /* 0x0000005788577221 */ /* 0x000fe20000010000 */
[----:B------:R-:W-:Y:S01]  /*101a0*/  MUFU.EX2 R47, R86 ;  /* 0x00000056002f7308 */ /* 0x000fe20000000800 */
[----:B---3--:R-:W-:Y:S01]  /*101b0*/  HMMA.16816.F32 R156, R24, R32, R156 ;  /* 0x00000020189c723c */ /* 0x008fe2000000189c */
[----:B------:R-:W-:Y:S01]  /*101c0*/  F2FP.F16.F32.PACK_AB R32, R89, R88 ;  /* 0x000000585920723e */ /* 0x000fe200000000ff */
[----:B------:R-:W-:Y:S01]  /*101d0*/  FADD.FTZ R2, R138, R87 ;  /* 0x000000578a027221 */ /* 0x000fe20000010000 */
[----:B------:R-:W3:Y:S03]  /*101e0*/  MUFU.EX2 R46, R46 ;  /* 0x0000002e002e7308 */ /* 0x000ee60000000800 */
[----:B------:R-:W-:-:S02]  /*101f0*/  FADD.FTZ R2, R139, R2 ;  /* 0x000000028b027221 */ /* 0x000fc40000010000 */
[C---:B------:R-:W-:Y:S01]  /*10200*/  HMMA.16816.F32 R8, R24.reuse, R34, R8 ;  /* 0x000000221808723c */ /* 0x040fe20000001808 */
[----:B--2---:R-:W-:Y:S01]  /*10210*/  F2FP.F16.F32.PACK_AB R33, R45, R44 ;  /* 0x0000002c2d21723e */ /* 0x004fe200000000ff */
[----:B------:R-:W-:Y:S01]  /*10220*/  FADD.FTZ R145, R145, R2 ;  /* 0x0000000291917221 */ /* 0x000fe20000010000 */
[----:B------:R-:W-:Y:S01]  /*10230*/  F2FP.F16.F32.PACK_AB R34, R84, R85 ;  /* 0x000000555422723e */ /* 0x000fe200000000ff */
[----:B------:R-:W-:Y:S02]  /*10240*/  FFMA.FTZ R2, R81, UR4, -R199 ;  /* 0x0000000451027c23 */ /* 0x000fe400080108c7 */
[----:B------:R-:W-:Y:S02]  /*10250*/  FADD.FTZ R144, R144, R145 ;  /* 0x0000009190907221 */ /* 0x000fe40000010000 */
[----:B------:R-:W-:Y:S01]  /*10260*/  HMMA.16816.F32 R4, R24, R42, R4 ;  /* 0x0000002a1804723c */ /* 0x000fe20000001804 */
[----:B---3--:R-:W-:Y:S01]  /*10270*/  F2FP.F16.F32.PACK_AB R35, R46, R47 ;  /* 0x0000002f2e23723e */ /* 0x008fe200000000ff */
[----:B------:R-:W2:Y:S01]  /*10280*/  LDSM.16.MT88.4 R40, [R0+0x10800] ;  /* 0x010800000028783b */ /* 0x000ea20000004200 */
[----:B------:R-:W-:Y:S03]  /*10290*/  MUFU.EX2 R2, R2 ;  /* 0x0000000200027308 */ /* 0x000fe60000000800 */
[----:B------:R-:W3:Y:S02]  /*102a0*/  LDSM.16.MT88.4 R24, [R206+0x6800] ;  /* 0x00680000ce18783b */ /* 0x000ee40000004200 */
[----:B-1----:R-:W-:Y:S01]  /*102b0*/  HMMA.16816.F32 R12, R32, R36, R12 ;  /* 0x00000024200c723c */ /* 0x002fe2000000180c */
[----:B------:R-:W-:-:S02]  /*102c0*/  FADD.FTZ R37, R143, R144 ;  /* 0x000000908f257221 */ /* 0x000fc40000010000 */
[----:B------:R-:W-:Y:S02]  /*102d0*/  LDSM.16.MT88.4 R140, [R0+0x11800] ;  /* 0x01180000008c783b */ /* 0x000fe40000004200 */
[----:B------:R-:W-:-:S03]  /*102e0*/  FADD.FTZ R37, R146, R37 ;  /* 0x0000002592257221 */ /* 0x000fc60000010000 */
[----:B------:R-:W-:Y:S01]  /*102f0*/  HMMA.16816.F32 R16, R32, R38, R16 ;  /* 0x000000262010723c */ /* 0x000fe20000001810 */
[----:B------:R-:W-:Y:S02]  /*10300*/  FADD.FTZ R152, R152, R37 ;  /* 0x0000002598987221 */ /* 0x000fe40000010000 */
[----:B------:R-:W1:Y:S02]  /*10310*/  LDSM.16.MT88.4 R36, [R207+0x6800] ;  /* 0x00680000cf24783b */ /* 0x000e640000004200 */
[----:B------:R-:W-:-:S04]  /*10320*/  FADD.FTZ R65, R65, R152 ;  /* 0x0000009841417221 */ /* 0x000fc80000010000 */
[----:B------:R-:W-:Y:S01]  /*10330*/  FADD.FTZ R64, R64, R65 ;  /* 0x0000004140407221 */ /* 0x000fe20000010000 */
[----:B------:R-:W-:-:S03]  /*10340*/  FFMA.FTZ R65, R80, UR4, -R199 ;  /* 0x0000000450417c23 */ /* 0x000fc600080108c7 */
[----:B------:R-:W-:Y:S01]  /*10350*/  FADD.FTZ R67, R67, R64 ;  /* 0x0000004043437221 */ /* 0x000fe20000010000 */
[----:B------:R-:W-:Y:S02]  /*10360*/  FFMA.FTZ R64, R77, UR4, -R199 ;  /* 0x000000044d407c23 */ /* 0x000fe400080108c7 */
[----:B------:R-:W4:Y:S01]  /*10370*/  MUFU.EX2 R65, R65 ;  /* 0x0000004100417308 */ /* 0x000f220000000800 */
[----:B------:R-:W-:Y:S01]  /*10380*/  FADD.FTZ R70, R70, R67 ;  /* 0x0000004346467221 */ /* 0x000fe20000010000 */
[----:B------:R-:W-:Y:S02]  /*10390*/  FFMA.FTZ R67, R76, UR4, -R199 ;  /* 0x000000044c437c23 */ /* 0x000fe400080108c7 */
[----:B------:R-:W-:Y:S01]  /*103a0*/  MUFU.EX2 R64, R64 ;  /* 0x0000004000407308 */ /* 0x000fe20000000800 */
[----:B------:R-:W-:-:S03]  /*103b0*/  FADD.FTZ R73, R73, R70 ;  /* 0x0000004649497221 */ /* 0x000fc60000010000 */
[----:B------:R-:W-:Y:S01]  /*103c0*/  MUFU.EX2 R67, R67 ;  /* 0x0000004300437308 */ /* 0x000fe20000000800 */
[----:B------:R-:W-:Y:S01]  /*103d0*/  FADD.FTZ R72, R72, R73 ;  /* 0x0000004948487221 */ /* 0x000fe20000010000 */
[C---:B--2---:R-:W-:Y:S01]  /*103e0*/  HMMA.16816.F32 R28, R32.reuse, R40, R28 ;  /* 0x00000028201c723c */ /* 0x044fe2000000181c */
[----:B------:R-:W-:Y:S01]  /*103f0*/  FADD.FTZ R41, R61, R60 ;  /* 0x0000003c3d297221 */ /* 0x000fe20000010000 */
[----:B------:R-:W-:Y:S01]  /*10400*/  FFMA.FTZ R61, R78, UR4, -R194 ;  /* 0x000000044e3d7c23 */ /* 0x000fe200080108c2 */
[----:B------:R-:W-:Y:S01]  /*10410*/  FADD.FTZ R75, R75, R72 ;  /* 0x000000484b4b7221 */ /* 0x000fe20000010000 */
[----:B------:R-:W2:Y:S01]  /*10420*/  MUFU.EX2 R60, R83 ;  /* 0x00000053003c7308 */ /* 0x000ea20000000800 */
[----:B------:R-:W-:Y:S01]  /*10430*/  FADD.FTZ R66, R62, R41 ;  /* 0x000000293e427221 */ /* 0x000fe20000010000 */
[----:B------:R-:W-:Y:S01]  /*10440*/  FFMA.FTZ R62, R79, UR4, -R194 ;  /* 0x000000044f3e7c23 */ /* 0x000fe200080108c2 */
[----:B------:R-:W-:Y:S01]  /*10450*/  FADD.FTZ R74, R74, R75 ;  /* 0x0000004b4a4a7221 */ /* 0x000fe20000010000 */
[----:B---3--:R-:W-:Y:S01]  /*10460*/  HMMA.16816.F32 R52, R32, R24, R52 ;  /* 0x000000182034723c */ /* 0x008fe20000001834 */
[----:B------:R-:W-:Y:S01]  /*10470*/  FADD.FTZ R63, R63, R66 ;  /* 0x000000423f3f7221 */ /* 0x000fe20000010000 */
[----:B------:R-:W-:Y:S01]  /*10480*/  MUFU.EX2 R61, R61 ;  /* 0x0000003d003d7308 */ /* 0x000fe20000000800 */
[----:B------:R-:W-:-:S02]  /*10490*/  FADD.FTZ R153, R153, R74 ;  /* 0x0000004a99997221 */ /* 0x000fc40000010000 */
[----:B------:R-:W-:Y:S01]  /*104a0*/  FADD.FTZ R56, R56, R63 ;  /* 0x0000003f38387221 */ /* 0x000fe20000010000 */
[----:B------:R-:W3:Y:S01]  /*104b0*/  MUFU.EX2 R62, R62 ;  /* 0x0000003e003e7308 */ /* 0x000ee20000000800 */
[----:B------:R-:W-:Y:S01]  /*104c0*/  FADD.FTZ R154, R154, R153 ;  /* 0x000000999a9a7221 */ /* 0x000fe20000010000 */
[C---:B------:R-:W-:Y:S01]  /*104d0*/  HMMA.16816.F32 R20, R32.reuse, R26, R20 ;  /* 0x0000001a2014723c */ /* 0x040fe20000001814 */
[----:B------:R-:W-:Y:S01]  /*104e0*/  FADD.FTZ R57, R57, R56 ;  /* 0x0000003839397221 */ /* 0x000fe20000010000 */
[----:B------:R-:W5:Y:S01]  /*104f0*/  LDSM.16.MT88.4 R24, [R202+0x11000] ;  /* 0x01100000ca18783b */ /* 0x000f620000004200 */
[----:B------:R-:W-:Y:S02]  /*10500*/  FADD.FTZ R155, R155, R154 ;  /* 0x0000009a9b9b7221 */ /* 0x000fe40000010000 */
[----:B------:R-:W-:Y:S02]  /*10510*/  FADD.FTZ R58, R58, R57 ;  /* 0x000000393a3a7221 */ /* 0x000fe40000010000 */
[----:B------:R-:W-:Y:S01]  /*10520*/  FADD.FTZ R160, R160, R155 ;  /* 0x0000009ba0a07221 */ /* 0x000fe20000010000 */
[----:B------:R-:W-:Y:S01]  /*10530*/  HMMA.16816.F32 R4, R32, R42, R4 ;  /* 0x0000002a2004723c */ /* 0x000fe20000001804 */
[----:B------:R-:W-:Y:S01]  /*10540*/  FADD.FTZ R59, R59, R58 ;  /* 0x0000003a3b3b7221 */ /* 0x000fe20000010000 */
[----:B------:R3:W5:Y:S01]  /*10550*/  LDSM.16.MT88.4 R40, [R0+0x11000] ;  /* 0x011000000028783b */ /* 0x0007620000004200 */
[----:B------:R-:W-:-:S02]  /*10560*/  FADD.FTZ R161, R161, R160 ;  /* 0x000000a0a1a17221 */ /* 0x000fc40000010000 */
[----:B------:R-:W-:Y:S02]  /*10570*/  FADD.FTZ R168, R168, R59 ;  /* 0x0000003ba8a87221 */ /* 0x000fe40000010000 */
[----:B------:R-:W-:Y:S01]  /*10580*/  FADD.FTZ R162, R162, R161 ;  /* 0x000000a1a2a27221 */ /* 0x000fe20000010000 */
[C---:B-1----:R-:W-:Y:S01]  /*10590*/  HMMA.16816.F32 R156, R32.reuse, R36, R156 ;  /* 0x00000024209c723c */ /* 0x042fe2000000189c */
[----:B------:R-:W-:Y:S01]  /*105a0*/  FADD.FTZ R169, R169, R168 ;  /* 0x000000a8a9a97221 */ /* 0x000fe20000010000 */
[----:B----4-:R-:W-:Y:S01]  /*105b0*/  F2FP.F16.F32.PACK_AB R36, R2, R65 ;  /* 0x000000410224723e */ /* 0x010fe200000000ff */
[----:B------:R-:W-:Y:S01]  /*105c0*/  FADD.FTZ R163, R163, R162 ;  /* 0x000000a2a3a37221 */ /* 0x000fe20000010000 */
[----:B--2---:R-:W-:Y:S01]  /*105d0*/  F2FP.F16.F32.PACK_AB R37, R60, R69 ;  /* 0x000000453c25723e */ /* 0x004fe200000000ff */
[----:B------:R-:W-:Y:S02]  /*105e0*/  FADD.FTZ R164, R164, R169 ;  /* 0x000000a9a4a47221 */ /* 0x000fe40000010000 */
[----:B------:R-:W-:Y:S01]  /*105f0*/  FADD.FTZ R170, R170, R163 ;  /* 0x000000a3aaaa7221 */ /* 0x000fe20000010000 */
[----:B------:R-:W-:Y:S01]  /*10600*/  HMMA.16816.F32 R8, R32, R38, R8 ;  /* 0x000000262008723c */ /* 0x000fe20000001808 */
[----:B------:R-:W-:Y:S01]  /*10610*/  FADD.FTZ R165, R165, R164 ;  /* 0x000000a4a5a57221 */ /* 0x000fe20000010000 */
[----:B------:R-:W1:Y:S01]  /*10620*/  LDSM.16.MT88.4 R32, [R206+0x7000] ;  /* 0x00700000ce20783b */ /* 0x000e620000004200 */
[----:B------:R-:W-:Y:S01]  /*10630*/  FADD.FTZ R171, R171, R170 ;  /* 0x000000aaabab7221 */ /* 0x000fe20000010000 */
[----:B------:R-:W-:Y:S01]  /*10640*/  F2FP.F16.F32.PACK_AB R38, R64, R67 ;  /* 0x000000434026723e */ /* 0x000fe200000000ff */
[----:B------:R-:W-:Y:S01]  /*10650*/  FADD.FTZ R128, R128, R165 ;  /* 0x000000a580807221 */ /* 0x000fe20000010000 */
[----:B---3--:R-:W-:Y:S01]  /*10660*/  F2FP.F16.F32.PACK_AB R39, R62, R61 ;  /* 0x0000003d3e27723e */ /* 0x008fe200000000ff */
[----:B------:R-:W-:-:S02]  /*10670*/  FADD.FTZ R166, R166, R171 ;  /* 0x000000aba6a67221 */ /* 0x000fc40000010000 */
[----:B------:R-:W-:Y:S01]  /*10680*/  FADD.FTZ R129, R129, R128 ;  /* 0x0000008081817221 */ /* 0x000fe20000010000 */
[----:B------:R-:W-:Y:S01]  /*10690*/  MOV R0, R200 ;  /* 0x000000c800007202 */ /* 0x000fe20000000f00 */
[----:B------:R-:W-:Y:S02]  /*106a0*/  FADD.FTZ R167, R167, R166 ;  /* 0x000000a6a7a77221 */ /* 0x000fe40000010000 */
[----:B------:R-:W-:Y:S02]  /*106b0*/  FADD.FTZ R124, R124, R129 ;  /* 0x000000817c7c7221 */ /* 0x000fe40000010000 */
[----:B------:R-:W-:Y:S02]  /*106c0*/  FADD.FTZ R130, R130, R167 ;  /* 0x000000a782827221 */ /* 0x000fe40000010000 */
[----:B------:R-:W-:Y:S01]  /*106d0*/  FADD.FTZ R125, R125, R124 ;  /* 0x0000007c7d7d7221 */ /* 0x000fe20000010000 */
[----:B-----5:R-:W-:Y:S01]  /*106e0*/  HMMA.16816.F32 R12, R36, R24, R12 ;  /* 0x00000018240c723c */ /* 0x020fe2000000180c */
[----:B------:R-:W-:-:S02]  /*106f0*/  FADD.FTZ R131, R131, R130 ;  /* 0x0000008283837221 */ /* 0x000fc40000010000 */
[----:B------:R-:W-:Y:S02]  /*10700*/  FADD.FTZ R120, R120, R125 ;  /* 0x0000007d78787221 */ /* 0x000fe40000010000 */
[----:B------:R-:W-:Y:S02]  /*10710*/  FADD.FTZ R126, R126, R131 ;  /* 0x000000837e7e7221 */ /* 0x000fe40000010000 */
[----:B------:R-:W-:Y:S01]  /*10720*/  FADD.FTZ R121, R121, R120 ;  /* 0x0000007879797221 */ /* 0x000fe20000010000 */
[C---:B------:R-:W-:Y:S01]  /*10730*/  HMMA.16816.F32 R16, R36.reuse, R26, R16 ;  /* 0x0000001a2410723c */ /* 0x040fe20000001810 */
[----:B------:R-:W-:Y:S01]  /*10740*/  FADD.FTZ R127, R127, R126 ;  /* 0x0000007e7f7f7221 */ /* 0x000fe20000010000 */
[----:B------:R-:W2:Y:S01]  /*10750*/  LDSM.16.MT88.4 R24, [R207+0x7000] ;  /* 0x00700000cf18783b */ /* 0x000ea20000004200 */
[----:B------:R-:W-:Y:S02]  /*10760*/  FADD.FTZ R116, R116, R121 ;  /* 0x0000007974747221 */ /* 0x000fe40000010000 */
[----:B------:R-:W-:Y:S01]  /*10770*/  FADD.FTZ R122, R122, R127 ;  /* 0x0000007f7a7a7221 */ /* 0x000fe20000010000 */
[----:B------:R-:W3:Y:S01]  /*10780*/  LDSM.16.MT88.4 R204, [R207+0x7800] ;  /* 0x00780000cfcc783b */ /* 0x000ee20000004200 */
[----:B------:R-:W-:Y:S01]  /*10790*/  FADD.FTZ R117, R117, R116 ;  /* 0x0000007475757221 */ /* 0x000fe20000010000 */
[----:B------:R-:W-:Y:S01]  /*107a0*/  HMMA.16816.F32 R28, R36, R40, R28 ;  /* 0x00000028241c723c */ /* 0x000fe2000000181c */
[----:B------:R-:W-:Y:S01]  /*107b0*/  FADD.FTZ R123, R123, R122 ;  /* 0x0000007a7b7b7221 */ /* 0x000fe20000010000 */
[--C-:B------:R-:W-:Y:S01]  /*107c0*/  FFMA.FTZ R40, R175, UR4, -R194.reuse ;  /* 0x00000004af287c23 */ /* 0x100fe200080108c2 */
[----:B------:R-:W-:Y:S01]  /*107d0*/  FADD.FTZ R112, R112, R117 ;  /* 0x0000007570707221 */ /* 0x000fe20000010000 */
[----:B------:R-:W-:Y:S01]  /*107e0*/  FFMA.FTZ R41, R190, UR4, -R194 ;  /* 0x00000004be297c23 */ /* 0x000fe200080108c2 */
[----:B------:R-:W-:-:S02]  /*107f0*/  FADD.FTZ R118, R118, R123 ;  /* 0x0000007b76767221 */ /* 0x000fc40000010000 */
[----:B------:R-:W-:Y:S01]  /*10800*/  FADD.FTZ R113, R113, R112 ;  /* 0x0000007071717221 */ /* 0x000fe20000010000 */
[C---:B-1----:R-:W-:Y:S01]  /*10810*/  HMMA.16816.F32 R52, R36.reuse, R32, R52 ;  /* 0x000000202434723c */ /* 0x042fe20000001834 */
[----:B------:R-:W-:Y:S01]  /*10820*/  FADD.FTZ R119, R119, R118 ;  /* 0x0000007677777221 */ /* 0x000fe20000010000 */
[----:B------:R-:W-:Y:S01]  /*10830*/  FFMA.FTZ R33, R174, UR4, -R199 ;  /* 0x00000004ae217c23 */ /* 0x000fe200080108c7 */
[----:B------:R-:W-:Y:S01]  /*10840*/  FADD.FTZ R108, R108, R113 ;  /* 0x000000716c6c7221 */ /* 0x000fe20000010000 */
[----:B------:R-:W-:Y:S01]  /*10850*/  FFMA.FTZ R32, R187, UR4, -R199 ;  /* 0x00000004bb207c23 */ /* 0x000fe200080108c7 */
[----:B------:R-:W-:Y:S01]  /*10860*/  FADD.FTZ R114, R114, R119 ;  /* 0x0000007772727221 */ /* 0x000fe20000010000 */
[----:B------:R-:W-:Y:S01]  /*10870*/  MUFU.EX2 R40, R40 ;  /* 0x0000002800287308 */ /* 0x000fe20000000800 */
[----:B------:R-:W-:Y:S01]  /*10880*/  FADD.FTZ R109, R109, R108 ;  /* 0x0000006c6d6d7221 */ /* 0x000fe20000010000 */
[----:B------:R-:W-:Y:S01]  /*10890*/  HMMA.16816.F32 R20, R36, R34, R20 ;  /* 0x000000222414723c */ /* 0x000fe20000001814 */
[----:B------:R-:W-:Y:S01]  /*108a0*/  FADD.FTZ R115, R115, R114 ;  /* 0x0000007273737221 */ /* 0x000fe20000010000 */
[----:B------:R-:W-:Y:S01]  /*108b0*/  FFMA.FTZ R35, R186, UR4, -R194 ;  /* 0x00000004ba237c23 */ /* 0x000fe200080108c2 */
[----:B------:R-:W-:Y:S01]  /*108c0*/  FADD.FTZ R104, R104, R109 ;  /* 0x0000006d68687221 */ /* 0x000fe20000010000 */
[----:B------:R-:W-:Y:S01]  /*108d0*/  MUFU.EX2 R33, R33 ;  /* 0x0000002100217308 */ /* 0x000fe20000000800 */
[----:B------:R-:W-:-:S02]  /*108e0*/  FADD.FTZ R110, R110, R115 ;  /* 0x000000736e6e7221 */ /* 0x000fc40000010000 */
[----:B------:R-:W-:Y:S01]  /*108f0*/  FADD.FTZ R104, R105, R104 ;  /* 0x0000006869687221 */ /* 0x000fe20000010000 */
[----:B------:R-:W1:Y:S01]  /*10900*/  MUFU.EX2 R32, R32 ;  /* 0x0000002000207308 */ /* 0x000e620000000800 */
[----:B------:R-:W-:Y:S01]  /*10910*/  FADD.FTZ R111, R111, R110 ;  /* 0x0000006e6f6f7221 */ /* 0x000fe20000010000 */
[C---:B------:R-:W-:Y:S01]  /*10920*/  HMMA.16816.F32 R4, R36.reuse, R42, R4 ;  /* 0x0000002a2404723c */ /* 0x040fe20000001804 */
[----:B------:R-:W-:Y:S01]  /*10930*/  FADD.FTZ R101, R101, R104 ;  /* 0x0000006865657221 */ /* 0x000fe20000010000 */
[----:B------:R-:W4:Y:S01]  /*10940*/  MUFU.EX2 R34, R189 ;  /* 0x000000bd00227308 */ /* 0x000f220000000800 */
[----:B------:R-:W-:Y:S02]  /*10950*/  FADD.FTZ R106, R106, R111 ;  /* 0x0000006f6a6a7221 */ /* 0x000fe40000010000 */
[----:B------:R-:W-:Y:S01]  /*10960*/  FADD.FTZ R100, R100, R101 ;  /* 0x0000006564647221 */ /* 0x000fe20000010000 */
[----:B------:R-:W5:Y:S01]  /*10970*/  MUFU.EX2 R35, R35 ;  /* 0x0000002300237308 */ /* 0x000f620000000800 */
[----:B------:R-:W-:Y:S01]  /*10980*/  FADD.FTZ R107, R107, R106 ;  /* 0x0000006a6b6b7221 */ /* 0x000fe20000010000 */
[----:B--2---:R-:W-:Y:S01]  /*10990*/  HMMA.16816.F32 R156, R36, R24, R156 ;  /* 0x00000018249c723c */ /* 0x004fe2000000189c */
[----:B------:R-:W-:Y:S01]  /*109a0*/  FADD.FTZ R51, R51, R100 ;  /* 0x0000006433337221 */ /* 0x000fe20000010000 */
[----:B------:R-:W2:Y:S01]  /*109b0*/  MUFU.EX2 R41, R41 ;  /* 0x0000002900297308 */ /* 0x000ea20000000800 */
[----:B------:R-:W-:Y:S01]  /*109c0*/  FADD.FTZ R102, R102, R107 ;  /* 0x0000006b66667221 */ /* 0x000fe20000010000 */
[----:B-1----:R-:W-:Y:S01]  /*109d0*/  F2FP.F16.F32.PACK_AB R152, R32, R33 ;  /* 0x000000212098723e */ /* 0x002fe200000000ff */
[----:B------:R-:W-:-:S02]  /*109e0*/  FADD.FTZ R48, R48, R51 ;  /* 0x0000003330307221 */ /* 0x000fc40000010000 */
[----:B------:R-:W-:Y:S01]  /*109f0*/  FADD.FTZ R102, R103, R102 ;  /* 0x0000006667667221 */ /* 0x000fe20000010000 */
[----:B------:R-:W-:Y:S01]  /*10a00*/  HMMA.16816.F32 R8, R36, R26, R8 ;  /* 0x0000001a2408723c */ /* 0x000fe20000001808 */
[----:B------:R-:W-:Y:S01]  /*10a10*/  FADD.FTZ R49, R49, R48 ;  /* 0x0000003031317221 */ /* 0x000fe20000010000 */
[----:B----4-:R-:W-:Y:S01]  /*10a20*/  F2FP.F16.F32.PACK_AB R154, R247, R34 ;  /* 0x00000022f79a723e */ /* 0x010fe200000000ff */
[----:B------:R-:W-:Y:S01]  /*10a30*/  FADD.FTZ R97, R97, R102 ;  /* 0x0000006661617221 */ /* 0x000fe20000010000 */
[----:B-----5:R-:W-:Y:S01]  /*10a40*/  F2FP.F16.F32.PACK_AB R153, R35, R40 ;  /* 0x000000282399723e */ /* 0x020fe200000000ff */
[----:B------:R-:W-:Y:S02]  /*10a50*/  FADD.FTZ R49, R50, R49 ;  /* 0x0000003132317221 */ /* 0x000fe40000010000 */
[----:B------:R-:W-:Y:S01]  /*10a60*/  FADD.FTZ R92, R92, R97 ;  /* 0x000000615c5c7221 */ /* 0x000fe20000010000 */
[----:B--2---:R-:W-:Y:S01]  /*10a70*/  F2FP.F16.F32.PACK_AB R155, R244, R41 ;  /* 0x00000029f49b723e */ /* 0x004fe200000000ff */
[----:B------:R-:W-:-:S02]  /*10a80*/  FADD.FTZ R88, R88, R49 ;  /* 0x0000003158587221 */ /* 0x000fc40000010000 */
[----:B------:R-:W-:Y:S02]  /*10a90*/  FADD.FTZ R93, R93, R92 ;  /* 0x0000005c5d5d7221 */ /* 0x000fe40000010000 */
[----:B------:R-:W-:Y:S02]  /*10aa0*/  FADD.FTZ R88, R89, R88 ;  /* 0x0000005859587221 */ /* 0x000fe40000010000 */
[----:B------:R-:W-:Y:S01]  /*10ab0*/  FADD.FTZ R93, R94, R93 ;  /* 0x0000005d5e5d7221 */ /* 0x000fe20000010000 */
[----:B------:R-:W-:Y:S01]  /*10ac0*/  HMMA.16816.F32 R160, R152, R132, R12 ;  /* 0x0000008498a0723c */ /* 0x000fe2000000180c */
[----:B------:R-:W-:Y:S02]  /*10ad0*/  FADD.FTZ R85, R85, R88 ;  /* 0x0000005855557221 */ /* 0x000fe40000010000 */
[----:B------:R-:W-:Y:S02]  /*10ae0*/  FADD.FTZ R44, R44, R93 ;  /* 0x0000005d2c2c7221 */ /* 0x000fe40000010000 */
[----:B------:R-:W-:-:S02]  /*10af0*/  FADD.FTZ R84, R84, R85 ;  /* 0x0000005554547221 */ /* 0x000fc40000010000 */
[----:B------:R-:W-:Y:S01]  /*10b00*/  FADD.FTZ R44, R45, R44 ;  /* 0x0000002c2d2c7221 */ /* 0x000fe20000010000 */
[C---:B------:R-:W-:Y:S01]  /*10b10*/  HMMA.16816.F32 R136, R152.reuse, R140, R28 ;  /* 0x0000008c9888723c */ /* 0x040fe2000000181c */
[----:B------:R-:W-:Y:S02]  /*10b20*/  FADD.FTZ R65, R65, R84 ;  /* 0x0000005441417221 */ /* 0x000fe40000010000 */
[----:B------:R-:W-:Y:S02]  /*10b30*/  FADD.FTZ R47, R47, R44 ;  /* 0x0000002c2f2f7221 */ /* 0x000fe40000010000 */
[----:B------:R-:W-:Y:S02]  /*10b40*/  FADD.FTZ R2, R2, R65 ;  /* 0x0000004102027221 */ /* 0x000fe40000010000 */
[----:B------:R-:W-:Y:S01]  /*10b50*/  FADD.FTZ R46, R46, R47 ;  /* 0x0000002f2e2e7221 */ /* 0x000fe20000010000 */
[----:B------:R-:W-:Y:S01]  /*10b60*/  HMMA.16816.F32 R144, R152, R148, R52 ;  /* 0x000000949890723c */ /* 0x000fe20000001834 */
[----:B------:R-:W-:Y:S01]  /*10b70*/  FADD.FTZ R67, R67, R2 ;  /* 0x0000000243437221 */ /* 0x000fe20000010000 */
[----:B------:R-:W-:Y:S01]  /*10b80*/  MOV R2, R201 ;  /* 0x000000c900027202 */ /* 0x000fe20000000f00 */
[----:B------:R-:W-:-:S02]  /*10b90*/  FADD.FTZ R69, R69, R46 ;  /* 0x0000002e45457221 */ /* 0x000fc40000010000 */
[----:B------:R-:W-:Y:S02]  /*10ba0*/  FADD.FTZ R64, R64, R67 ;  /* 0x0000004340407221 */ /* 0x000fe40000010000 */
[----:B------:R-:W-:Y:S01]  /*10bb0*/  FADD.FTZ R60, R60, R69 ;  /* 0x000000453c3c7221 */ /* 0x000fe20000010000 */
[C---:B------:R-:W-:Y:S01]  /*10bc0*/  HMMA.16816.F32 R132, R152.reuse, R134, R16 ;  /* 0x000000869884723c */ /* 0x040fe20000001810 */
[----:B------:R-:W-:Y:S02]  /*10bd0*/  FADD.FTZ R33, R33, R64 ;  /* 0x0000004021217221 */ /* 0x000fe40000010000 */
[----:B------:R-:W-:Y:S02]  /*10be0*/  FADD.FTZ R61, R61, R60 ;  /* 0x0000003c3d3d7221 */ /* 0x000fe40000010000 */
[----:B------:R-:W-:Y:S02]  /*10bf0*/  FADD.FTZ R33, R32, R33 ;  /* 0x0000002120217221 */ /* 0x000fe40000010000 */
[----:B------:R-:W-:Y:S01]  /*10c00*/  FADD.FTZ R61, R62, R61 ;  /* 0x0000003d3e3d7221 */ /* 0x000fe20000010000 */
[----:B------:R-:W-:Y:S01]  /*10c10*/  HMMA.16816.F32 R140, R152, R142, R4 ;  /* 0x0000008e988c723c */ /* 0x000fe20000001804 */
[----:B------:R-:W-:-:S02]  /*10c20*/  FADD.FTZ R34, R34, R33 ;  /* 0x0000002122227221 */ /* 0x000fc40000010000 */
[----:B------:R-:W-:Y:S02]  /*10c30*/  FADD.FTZ R40, R40, R61 ;  /* 0x0000003d28287221 */ /* 0x000fe40000010000 */
[----:B------:R-:W-:Y:S02]  /*10c40*/  FADD.FTZ R247, R247, R34 ;  /* 0x00000022f7f77221 */ /* 0x000fe40000010000 */
[----:B------:R-:W-:Y:S01]  /*10c50*/  FADD.FTZ R40, R35, R40 ;  /* 0x0000002823287221 */ /* 0x000fe20000010000 */
[----:B------:R-:W-:Y:S03]  /*10c60*/  HMMA.16816.F32 R148, R152, R150, R20 ;  /* 0x000000969894723c */ /* 0x000fe60000001814 */
[----:B------:R-:W-:-:S04]  /*10c70*/  FADD.FTZ R41, R41, R40 ;  /* 0x0000002829297221 */ /* 0x000fc80000010000 */
[----:B------:R-:W-:Y:S01]  /*10c80*/  FADD.FTZ R244, R244, R41 ;  /* 0x00000029f4f47221 */ /* 0x000fe20000010000 */
[C---:B---3--:R-:W-:Y:S08]  /*10c90*/  HMMA.16816.F32 R156, R152.reuse, R204, R156 ;  /* 0x000000cc989c723c */ /* 0x048ff0000000189c */
[----:B------:R-:W-:-:S15]  /*10ca0*/  HMMA.16816.F32 R152, R152, R206, R8 ;  /* 0x000000ce9898723c */ /* 0x000fde0000001808 */
[----:B------:R-:W-:-:S05]  /*10cb0*/  NOP ;  /* 0x0000000000007918 */ /* 0x000fca0000000000 */
.L_x_604:
[----:B------:R-:W-:-:S13]  /*10cc0*/  ISETP.GE.AND P1, PT, R237, RZ, PT ;  /* 0x000000ffed00720c */ /* 0x000fda0003f26270 */
[----:B------:R-:W-:Y:S05]  /*10cd0*/  @!P1 BRA `(.L_x_612) ;  /* 0x0000005800c09947 */ /* 0x000fea0003800000 */
[----:B------:R-:W1:Y:S01]  /*10ce0*/  S2UR UR10, SR_CgaCtaId ;  /* 0x00000000000a79c3 */ /* 0x000e620000008800 */
[----:B------:R-:W-:Y:S01]  /*10cf0*/  UISETP.NE.U32.AND UP0, UPT, UR8, URZ, UPT ;  /* 0x000000ff0800728c */ /* 0x000fe2000bf05070 */
[----:B------:R-:W-:Y:S01]  /*10d00*/  LOP3.LUT R224, R214, R215, RZ, 0xfc, !PT ;  /* 0x000000d7d6e07212 */ /* 0x000fe200078efcff */
[----:B------:R-:W-:Y:S01]  /*10d10*/  IMAD.MOV.U32 R165, RZ, RZ, R0 ;  /* 0x000000ffffa57224 */ /* 0x000fe200078e0000 */
[----:B------:R-:W-:Y:S01]  /*10d20*/  MOV R5, 0x20 ;  /* 0x0000002000057802 */ /* 0x000fe20000000f00 */
[----:B------:R-:W-:Y:S01]  /*10d30*/  UISETP.NE.AND.EX UP0, UPT, UR9, URZ, UPT, UP0 ;  /* 0x000000ff0900728c */ /* 0x000fe2000bf05300 */
[----:B------:R-:W-:Y:S01]  /*10d40*/  LEA R224, R224, UR5, 0x1 ;  /* 0x00000005e0e07c11 */ /* 0x000fe2000f8e08ff */
[----:B------:R-:W-:Y:S01]  /*10d50*/  IMAD.MOV.U32 R3, RZ, RZ, R2 ;  /* 0x000000ffff037224 */ /* 0x000fe200078e0002 */
[----:B------:R-:W-:Y:S01]  /*10d60*/  SEL R5, R5, 0xffffffe0, !P6 ;  /* 0xffffffe005057807 */ /* 0x000fe20007000000 */
[----:B------:R-:W-:Y:S01]  /*10d70*/  IMAD.MOV.U32 R239, RZ, RZ, RZ ;  /* 0x000000ffffef7224 */ /* 0x000fe200078e00ff */
[C---:B------:R-:W-:Y:S01]  /*10d80*/  LEA R238, R237.reuse, 0x100, 0x8 ;  /* 0x00000100edee7811 */ /* 0x040fe200078e40ff */
[----:B------:R-:W-:Y:S01]  /*10d90*/  VIADD R237, R237, 0x1 ;  /* 0x00000001eded7836 */ /* 0x000fe20000000000 */
[----:B------:R-:W-:Y:S01]  /*10da0*/  PLOP3.LUT P3, PT, PT, PT, UP0, 0x80, 0x8 ;  /* 0x000000000008781c */ /* 0x000fe20003f6f008 */
[C---:B------:R-:W-:Y:S01]  /*10db0*/  VIADD R243, R224.reuse, 0xa000 ;  /* 0x0000a000e0f37836 */ /* 0x040fe20000000000 */
[----:B------:R-:W-:Y:S01]  /*10dc0*/  IADD3 R166, PT, PT, R5, R224, RZ ;  /* 0x000000e005a67210 */ /* 0x000fe20007ffe0ff */
[----:B------:R-:W-:Y:S01]  /*10dd0*/  UMOV UR12, 0x400 ;  /* 0x00000400000c7882 */ /* 0x000fe20000000000 */
[----:B------:R-:W-:Y:S01]  /*10de0*/  IADD3 R242, PT, PT, R224, 0xa040, RZ ;  /* 0x0000a040e0f27810 */ /* 0x000fe20007ffe0ff */
[----:B------:R-:W2:Y:S01]  /*10df0*/  LDCU UR11, c[0x0][0x440] ;  /* 0x00008800ff0b77ac */ /* 0x000ea20008000800 */
[----:B------:R-:W3:Y:S01]  /*10e00*/  LDCU UR4, c[0x0][0x45c] ;  /* 0x00008b80ff0477ac */ /* 0x000ee20008000800 */
[----:B------:R-:W4:Y:S01]  /*10e10*/  LDCU.64 UR6, c[0x0][0x3a0] ;  /* 0x00007400ff0677ac */ /* 0x000f220008000a00 */
[----:B------:R-:W2:Y:S01]  /*10e20*/  LDCU.64 UR8, c[0x0][0x3a8] ;  /* 0x00007500ff0877ac */ /* 0x000ea20008000a00 */
[----:B-1----:R-:W-:-:S12]  /*10e30*/  ULEA UR5, UR10, UR12, 0x18 ;  /* 0x0000000c0a057291 */ /* 0x002fd8000f8ec0ff */
.L_x_616:
[----:B------:R-:W-:Y:S01]  /*10e40*/  @!P3 IADD3 R5, P0, PT, RZ, -R239, RZ ;  /* 0x800000efff05b210 */ /* 0x000fe20007f1e0ff */
[----:B------:R-:W1:Y:S01]  /*10e50*/  @!P3 LDC R36, c[0x0][0x3c0] ;  /* 0x0000f000ff24bb82 */ /* 0x000e620000000800 */
[----:B------:R-:W-:Y:S01]  /*10e60*/  IMAD.SHL.U32 R4, R227, 0x8, RZ ;  /* 0x00000008e3047824 */ /* 0x000fe200078e00ff */
[----:B------:R-:W-:Y:S04]  /*10e70*/  DEPBAR.LE SB0, 0x0 ;  /* 0x000080000000791a */ /* 0x000fe80000000000 */
[C---:B------:R-:W-:Y:S02]  /*10e80*/  LOP3.LUT R0, R4.reuse, 0x1f8, RZ, 0xc0, !PT ;  /* 0x000001f804007812 */ /* 0x040fe400078ec0ff */
[----:B------:R-:W-:Y:S01]  /*10e90*/  BAR.SYNC.DEFER_BLOCKING 0x0 ;  /* 0x0000000000007b1d */ /* 0x000fe20000010000 */
[----:B------:R-:W-:Y:S01]  /*10ea0*/  LOP3.LUT R226, R4, 0x38, RZ, 0xc0, !PT ;  /* 0x0000003804e27812 */ /* 0x000fe200078ec0ff */
[----:B------:R-:W-:Y:S01]  /*10eb0*/  IMAD.MOV.U32 R2, RZ, RZ, R234 ;  /* 0x000000ffff027224 */ /* 0x000fe200078e00ea */
[----:B------:R-:W-:Y:S01]  /*10ec0*/  LOP3.LUT R245, R0, 0x38, R227, 0x78, !PT ;  /* 0x0000003800f57812 */ /* 0x000fe200078e78e3 */
[----:B------:R-:W-:Y:S03]  /*10ed0*/  IMAD.MOV.U32 R0, RZ, RZ, R235 ;  /* 0x000000ffff007224 */ /* 0x000fe600078e00eb */
[----:B------:R-:W-:Y:S01]  /*10ee0*/  LOP3.LUT R245, R245, 0x1e00, R4, 0xf8, !PT ;  /* 0x00001e00f5f57812 */ /* 0x000fe200078ef804 */
[----:B-1----:R-:W-:Y:S04]  /*10ef0*/  @!P3 IMAD.SHL.U32 R6, R36, 0x100, RZ ;  /* 0x000001002406b824 */ /* 0x002fe800078e00ff */
[----:B------:R-:W-:Y:S05]  /*10f00*/  @!P3 IMAD.X R6, RZ, RZ, ~R6, P0 ;  /* 0x000000ffff06b224 */ /* 0x000fea00000e0e06 */
[----:B------:R-:W-:Y:S01]  /*10f10*/  @!P3 SHF.R.S64 R5, R5, 0x1f, R6 ;  /* 0x0000001f0505b819 */ /* 0x000fe20000001006 */
[----:B------:R-:W1:Y:S01]  /*10f20*/  LDC R39, c[0x0][0x3c4] ;  /* 0x0000f100ff277b82 */ /* 0x000e620000000800 */
[----:B------:R-:W1:Y:S02]  /*10f30*/  S2R R227, SR_TID.X ;  /* 0x0000000000e37919 */ /* 0x000e640000002100 */
[----:B------:R-:W-:Y:S04]  /*10f40*/  @!P3 IADD3 R234, P0, PT, R234, R5, RZ ;  /* 0x00000005eaeab210 */ /* 0x000fe80007f1e0ff */
[----:B------:R-:W-:Y:S01]  /*10f50*/  @!P3 LEA.HI.X.SX32 R235, R6, R235, 0x1, P0 ;  /* 0x000000eb06ebb211 */ /* 0x000fe200000f0eff */
[----:B------:R-:W-:Y:S08]  /*10f60*/  @!P3 BRA `(.L_x_613) ;  /* 0x0000000000f4b947 */ /* 0x000ff00003800000 */
[----:B------:R-:W5:Y:S01]  /*10f70*/  LDC R5, c[0x0][0x4f0] ;  /* 0x00013c00ff057b82 */ /* 0x000f620000000800 */
[----:B------:R-:W-:Y:S07]  /*10f80*/  IABS R10, R238 ;  /* 0x000000ee000a7213 */ /* 0x000fee0000000000 */
[----:B------:R-:W2:Y:S01]  /*10f90*/  LDC.64 R36, c[0x0][0x3c0] ;  /* 0x0000f000ff247b82 */ /* 0x000ea20000000a00 */
[-C--:B-----5:R-:W-:Y:S04]  /*10fa0*/  IABS R4, R5.reuse ;  /* 0x0000000500047213 */ /* 0x0a0fe80000000000 */
[----:B------:R-:W5:Y:S10]  /*10fb0*/  I2F.RP R9, R4 ;  /* 0x0000000400097306 */ /* 0x000f740000209400 */
[----:B-----5:R-:W5:Y:S02]  /*10fc0*/  MUFU.RCP R6, R9 ;  /* 0x0000000900067308 */ /* 0x020f640000001000 */
[----:B-----5:R-:W-:Y:S02]  /*10fd0*/  VIADD R12, R6, 0xffffffe ;  /* 0x0ffffffe060c7836 */ /* 0x020fe40000000000 */
[----:B------:R-:W-:Y:S06]  /*10fe0*/  VIADD R6, R238, 0xffffff00 ;  /* 0xffffff00ee067836 */ /* 0x000fec0000000000 */
[----:B------:R-:W5:Y:S01]  /*10ff0*/  F2I.FTZ.U32.TRUNC.NTZ R13, R12 ;  /* 0x0000000c000d7305 */ /* 0x000f62000021f000 */
[----:B------:R-:W-:Y:S02]  /*11000*/  IABS R8, R6 ;  /* 0x0000000600087213 */ /* 0x000fe40000000000 */
[----:B------:R-:W-:Y:S04]  /*11010*/  LOP3.LUT R6, R6, R5, RZ, 0x3c, !PT ;  /* 0x0000000506067212 */ /* 0x000fe800078e3cff */
[----:B------:R-:W-:Y:S01]  /*11020*/  ISETP.GE.AND P0, PT, R6, RZ, PT ;  /* 0x000000ff0600720c */ /* 0x000fe20003f06270 */
[--C-:B-----5:R-:W-:Y:S01]  /*11030*/  IMAD.MOV R7, RZ, RZ, -R13.reuse ;  /* 0x000000ffff077224 */ /* 0x120fe200078e0a0d */
[----:B------:R-:W-:Y:S03]  /*11040*/  MOV R12, RZ ;  /* 0x000000ff000c7202 */ /* 0x000fe60000000f00 */
[----:B------:R-:W-:Y:S04]  /*11050*/  IMAD R7, R7, R4, RZ ;  /* 0x0000000407077224 */ /* 0x000fe800078e02ff */
[----:B------:R-:W-:Y:S06]  /*11060*/  IMAD.HI.U32 R7, R13, R7, R12 ;  /* 0x000000070d077227 */ /* 0x000fec00078e000c */
[C---:B------:R-:W-:Y:S04]  /*11070*/  IMAD.HI.U32 R11, R7.reuse, R8, RZ ;  /* 0x00000008070b7227 */ /* 0x040fe800078e00ff */
[----:B------:R-:W-:Y:S04]  /*11080*/  IMAD.HI.U32 R12, R7, R10, RZ ;  /* 0x0000000a070c7227 */ /* 0x000fe800078e00ff */
[----:B------:R-:W-:Y:S02]  /*11090*/  IMAD.MOV R7, RZ, RZ, -R11 ;  /* 0x000000ffff077224 */ /* 0x000fe400078e0a0b */
[----:B------:R-:W-:Y:S02]  /*110a0*/  IMAD.MOV R9, RZ, RZ, -R12 ;  /* 0x000000ffff097224 */ /* 0x000fe400078e0a0c */
[C---:B------:R-:W-:Y:S02]  /*110b0*/  IMAD R8, R4.reuse, R7, R8 ;  /* 0x0000000704087224 */ /* 0x040fe400078e0208 */
[C---:B------:R-:W-:Y:S01]  /*110c0*/  IMAD R10, R4.reuse, R9, R10 ;  /* 0x00000009040a7224 */ /* 0x040fe200078e020a */
[-C--:B------:R-:W-:Y:S02]  /*110d0*/  LOP3.LUT R9, RZ, R5.reuse, RZ, 0x33, !PT ;  /* 0x00000005ff097212 */ /* 0x080fe400078e33ff */
[C---:B------:R-:W-:Y:S02]  /*110e0*/  ISETP.GT.U32.AND P1, PT, R4.reuse, R8, PT ;  /* 0x000000080400720c */ /* 0x040fe40003f24070 */
[----:B------:R-:W-:Y:S11]  /*110f0*/  ISETP.GT.U32.AND P4, PT, R4, R10, PT ;  /* 0x0000000a0400720c */ /* 0x000ff60003f84070 */
[----:B------:R-:W-:Y:S02]  /*11100*/  @!P1 IMAD.IADD R8, R8, 0x1, -R4 ;  /* 0x0000000108089824 */ /* 0x000fe400078e0a04 */
[-C--:B------:R-:W-:Y:S01]  /*11110*/  @!P4 IADD3 R10, PT, PT, R10, -R4.reuse, RZ ;  /* 0x800000040a0ac210 */ /* 0x080fe20007ffe0ff */
[----:B------:R-:W-:Y:S01]  /*11120*/  @!P1 VIADD R11, R11, 0x1 ;  /* 0x000000010b0b9836 */ /* 0x000fe20000000000 */
[----:B------:R-:W-:Y:S01]  /*11130*/  ISETP.NE.AND P1, PT, R5, RZ, PT ;  /* 0x000000ff0500720c */ /* 0x000fe20003f25270 */
[----:B------:R-:W-:Y:S01]  /*11140*/  @!P4 VIADD R12, R12, 0x1 ;  /* 0x000000010c0cc836 */ /* 0x000fe20000000000 */
[-C--:B------:R-:W-:Y:S02]  /*11150*/  ISETP.GE.U32.AND P5, PT, R8, R4.reuse, PT ;  /* 0x000000040800720c */ /* 0x080fe40003fa6070 */
[----:B------:R-:W-:Y:S02]  /*11160*/  ISETP.GE.U32.AND P6, PT, R10, R4, PT ;  /* 0x000000040a00720c */ /* 0x000fe40003fc6070 */
[----:B------:R-:W-:Y:S04]  /*11170*/  LOP3.LUT R4, R238, R5, RZ, 0x3c, !PT ;  /* 0x00000005ee047212 */ /* 0x000fe800078e3cff */
[----:B------:R-:W-:Y:S05]  /*11180*/  ISETP.GE.AND P2, PT, R4, RZ, PT ;  /* 0x000000ff0400720c */ /* 0x000fea0003f46270 */
[----:B------:R-:W-:Y:S02]  /*11190*/  @P5 IADD3 R11, PT, PT, R11, 0x1, RZ ;  /* 0x000000010b0b5810 */ /* 0x000fe40007ffe0ff */
[----:B------:R-:W-:Y:S03]  /*111a0*/  @P6 VIADD R12, R12, 0x1 ;  /* 0x000000010c0c6836 */ /* 0x000fe60000000000 */
[----:B------:R-:W-:Y:S03]  /*111b0*/  @!P0 IMAD.MOV R11, RZ, RZ, -R11 ;  /* 0x000000ffff0b8224 */ /* 0x000fe600078e0a0b */
[----:B------:R-:W-:Y:S02]  /*111c0*/  @!P2 IADD3 R12, PT, PT, -R12, RZ, RZ ;  /* 0x000000ff0c0ca210 */ /* 0x000fe40007ffe1ff */
[C---:B------:R-:W-:Y:S02]  /*111d0*/  SEL R11, R9.reuse, R11, !P1 ;  /* 0x0000000b090b7207 */ /* 0x040fe40004800000 */
[----:B------:R-:W-:Y:S02]  /*111e0*/  SEL R9, R9, R12, !P1 ;  /* 0x0000000c09097207 */ /* 0x000fe40004800000 */
[-C--:B------:R-:W-:Y:S02]  /*111f0*/  LEA R16, P1, R11, R240.reuse, 0x2 ;  /* 0x000000f00b107211 */ /* 0x080fe400078210ff */
[C---:B------:R-:W-:Y:S01]  /*11200*/  LEA R14, P0, R9.reuse, R240, 0x2 ;  /* 0x000000f0090e7211 */ /* 0x040fe200078010ff */
[----:B------:R-:W-:Y:S01]  /*11210*/  IMAD.IADD R6, R9, 0x1, -R11 ;  /* 0x0000000109067824 */ /* 0x000fe200078e0a0b */
[-C--:B------:R-:W-:Y:S02]  /*11220*/  LEA.HI.X.SX32 R17, R11, R241.reuse, 0x2, P1 ;  /* 0x000000f10b117211 */ /* 0x080fe400008f16ff */
[----:B------:R-:W-:Y:S01]  /*11230*/  LEA.HI.X.SX32 R15, R9, R241, 0x2, P0 ;  /* 0x000000f1090f7211 */ /* 0x000fe200000f16ff */
[----:B------:R-:W-:Y:S02]  /*11240*/  IMAD R5, R6, R5, -0x100 ;  /* 0xffffff0006057424 */ /* 0x000fe400078e0205 */
[----:B------:R-:W5:Y:S03]  /*11250*/  LDG.E R7, desc[UR16][R16.64] ;  /* 0x0000001010077981 */ /* 0x000f66000c1e1900 */
[----:B------:R-:W-:Y:S01]  /*11260*/  SHF.R.S32.HI R9, RZ, 0x1f, R5 ;  /* 0x0000001fff097819 */ /* 0x000fe20000011405 */
[----:B------:R-:W5:Y:S04]  /*11270*/  LDG.E R4, desc[UR16][R14.64] ;  /* 0x000000100e047981 */ /* 0x000f68000c1e1900 */
[-C--:B--2---:R-:W-:Y:S02]  /*11280*/  IMAD R6, R9, R36.reuse, RZ ;  /* 0x0000002409067224 */ /* 0x084fe400078e02ff */
[C---:B------:R-:W-:Y:S04]  /*11290*/  IMAD.WIDE.U32 R8, R5.reuse, R36, RZ ;  /* 0x0000002405087225 */ /* 0x040fe800078e00ff */
[----:B------:R-:W-:Y:S05]  /*112a0*/  IMAD R6, R5, R37, R6 ;  /* 0x0000002505067224 */ /* 0x000fea00078e0206 */
[----:B------:R-:W-:Y:S01]  /*112b0*/  IADD3 R9, PT, PT, R9, R6, RZ ;  /* 0x0000000609097210 */ /* 0x000fe20007ffe0ff */
[----:B-----5:R-:W-:Y:S04]  /*112c0*/  IMAD.IADD R7, R7, 0x1, -R4 ;  /* 0x0000000107077824 */ /* 0x020fe800078e0a04 */
[C---:B------:R-:W-:Y:S01]  /*112d0*/  IMAD.WIDE.U32 R8, R7.reuse, UR8, R8 ;  /* 0x0000000807087c25 */ /* 0x040fe2000f8e0008 */
[----:B------:R-:W-:Y:S02]  /*112e0*/  SHF.R.S32.HI R4, RZ, 0x1f, R7 ;  /* 0x0000001fff047819 */ /* 0x000fe40000011407 */
[----:B------:R-:W-:Y:S03]  /*112f0*/  LEA R234, P0, R8, R2, 0x1 ;  /* 0x0000000208ea7211 */ /* 0x000fe600078008ff */
[----:B------:R-:W-:Y:S04]  /*11300*/  IMAD R4, R4, UR8, RZ ;  /* 0x0000000804047c24 */ /* 0x000fe8000f8e02ff */
[----:B------:R-:W-:Y:S04]  /*11310*/  IMAD R4, R7, UR9, R4 ;  /* 0x0000000907047c24 */ /* 0x000fe8000f8e0204 */
[----:B------:R-:W-:Y:S05]  /*11320*/  IMAD.IADD R235, R9, 0x1, R4 ;  /* 0x0000000109eb7824 */ /* 0x000fea00078e0204 */
[----:B------:R-:W-:Y:S07]  /*11330*/  LEA.HI.X R235, R8, R0, R235, 0x1, P0 ;  /* 0x0000000008eb7211 */ /* 0x000fee00000f0ceb */
.L_x_613:
[C---:B--2---:R-:W-:Y:S01]  /*11340*/  ISETP.GE.AND P2, PT, R226.reuse, UR11, PT ;  /* 0x0000000be2007c0c */ /* 0x044fe2000bf46270 */
[C---:B-1----:R-:W-:Y:S01]  /*11350*/  IMAD.SHL.U32 R37, R227.reuse, 0x20, RZ ;  /* 0x00000020e3257824 */ /* 0x042fe200078e00ff */
[----:B------:R-:W-:Y:S01]  /*11360*/  ISETP.GE.AND P1, PT, R226, UR11, PT ;  /* 0x0000000be2007c0c */ /* 0x000fe2000bf26270 */
[----:B------:R-:W-:Y:S01]  /*11370*/  IMAD.SHL.U32 R167, R227, 0x40, RZ ;  /* 0x00000040e3a77824 */ /* 0x000fe200078e00ff */
[C---:B------:R-:W-:Y:S02]  /*11380*/  SHF.L.U32 R53, R36.reuse, 0x5, RZ ;  /* 0x0000000524357819 */ /* 0x040fe400000006ff */
[----:B------:R-:W-:Y:S02]  /*11390*/  LEA R245, R245, UR5, 0x1 ;  /* 0x00000005f5f57c11 */ /* 0x000fe4000f8e08ff */
[----:B------:R-:W-:Y:S02]  /*113a0*/  LOP3.LUT R228, R37, 0x7c00, RZ, 0xc0, !PT ;  /* 0x00007c0025e47812 */ /* 0x000fe400078ec0ff */
[----:B------:R-:W-:Y:S02]  /*113b0*/  IADD3 R42, P0, PT, R53, R234, RZ ;  /* 0x000000ea352a7210 */ /* 0x000fe40007f1e0ff */
[----:B------:R-:W-:Y:S01]  /*113c0*/  SHF.L.U64.HI R37, R36, 0x5, R39 ;  /* 0x0000000524257819 */ /* 0x000fe20000010227 */
[----:B------:R-:W-:Y:S01]  /*113d0*/  @!PT LDS RZ, [RZ] ;  /* 0x00000000fffff984 */ /* 0x000fe20000000800 */
[----:B------:R-:W-:Y:S01]  /*113e0*/  @!PT LDS RZ, [RZ] ;  /* 0x00000000fffff984 */ /* 0x000fe20000000800 */
[----:B------:R-:W-:Y:S01]  /*113f0*/  @!PT LDS RZ, [RZ] ;  /* 0x00000000fffff984 */ /* 0x000fe20000000800 */
[----:B------:R-:W-:Y:S01]  /*11400*/  @!P2 LDGSTS.E.BYPASS.LTC128B.128 [R245+0xa000], desc[UR16][R234.64] ;  /* 0x0a000000eaf5afae */ /* 0x000fe2000b981a10 */
[----:B------:R-:W-:Y:S01]  /*11410*/  SHF.R.U32.HI R225, RZ, 0x1, R227 ;  /* 0x00000001ffe17819 */ /* 0x000fe200000116e3 */
[----:B------:R-:W-:Y:S01]  /*11420*/  @!P1 IMAD.MOV.U32 R62, RZ, RZ, R42 ;  /* 0x000000ffff3e9224 */ /* 0x000fe200078e002a */
[----:B------:R-:W-:Y:S01]  /*11430*/  @!P1 IADD3 R52, P6, PT, R42, R53, RZ ;  /* 0x000000352a349210 */ /* 0x000fe20007fde0ff */
[----:B------:R-:W-:Y:S01]  /*11440*/  IMAD.X R43, R37, 0x1, R235, P0 ;  /* 0x00000001252b7824 */ /* 0x000fe200000e06eb */
[----:B------:R-:W-:Y:S01]  /*11450*/  @P2 STS.128 [R245+0xa000], RZ ;  /* 0x00a000fff5002388 */ /* 0x000fe20000000c00 */
[CC--:B------:R-:W-:Y:S01]  /*11460*/  @!P1 LEA R58, P5, R36.reuse, R42.reuse, 0x6 ;  /* 0x0000002a243a9211 */ /* 0x0c0fe200078a30ff */
[----:B------:R-:W-:Y:S01]  /*11470*/  @!P1 IMAD R41, R39, 0x60, RZ ;  /* 0x0000006027299824 */ /* 0x000fe200078e02ff */
[CC--:B------:R-:W-:Y:S02]  /*11480*/  @!P1 LEA R56, P4, R36.reuse, R42.reuse, 0x7 ;  /* 0x0000002a24389211 */ /* 0x0c0fe400078838ff */
[----:B------:R-:W-:Y:S01]  /*11490*/  @P1 STS.128 [R245+0xa800], RZ ;  /* 0x00a800fff5001388 */ /* 0x000fe20000000c00 */
[----:B------:R-:W-:Y:S01]  /*114a0*/  @!P1 IADD3.X R53, PT, PT, R43, R37, RZ, P6, !PT ;  /* 0x000000252b359210 */ /* 0x000fe200037fe4ff */
[----:B------:R-:W-:Y:S01]  /*114b0*/  @!P1 IMAD.MOV.U32 R63, RZ, RZ, R43 ;  /* 0x000000ffff3f9224 */ /* 0x000fe200078e002b */
[CC--:B------:R-:W-:Y:S02]  /*114c0*/  @!P1 LEA.HI.X R59, R36.reuse, R43.reuse, R39, 0x6, P5 ;  /* 0x0000002b243b9211 */ /* 0x0c0fe400028f3427 */
[----:B------:R-:W-:Y:S01]  /*114d0*/  @!PT LDS RZ, [RZ] ;  /* 0x00000000fffff984 */ /* 0x000fe20000000800 */
[----:B------:R-:W-:Y:S01]  /*114e0*/  @!PT LDS RZ, [RZ] ;  /* 0x00000000fffff984 */ /* 0x000fe20000000800 */
[----:B------:R-:W-:Y:S01]  /*114f0*/  @!PT LDS RZ, [RZ] ;  /* 0x00000000fffff984 */ /* 0x000fe20000000800 */
[----:B------:R1:W-:Y:S01]  /*11500*/  @!P1 LDGSTS.E.BYPASS.LTC128B.128 [R245+0xa800], desc[UR16][R42.64] ;  /* 0x0a8000002af59fae */ /* 0x0003e2000b981a10 */
[-C--:B------:R-:W-:Y:S01]  /*11510*/  @!P1 MOV R64, R42.reuse ;  /* 0x0000002a00409202 */ /* 0x080fe20000000f00 */
[C---:B------:R-:W-:Y:S01]  /*11520*/  @!P1 IMAD.WIDE.U32 R62, R36.reuse, 0x60, R62 ;  /* 0x00000060243e9825 */ /* 0x040fe200078e003e */
[CC--:B------:R-:W-:Y:S02]  /*11530*/  @!P1 LEA.HI.X R57, R36.reuse, R43.reuse, R39, 0x7, P4 ;  /* 0x0000002b24399211 */ /* 0x0c0fe400020f3c27 */
[----:B------:R-:W-:Y:S01]  /*11540*/  @P1 STS.128 [R245+0xb000], RZ ;  /* 0x00b000fff5001388 */ /* 0x000fe20000000c00 */
[-C--:B------:R-:W-:Y:S01]  /*11550*/  @!P1 MOV R67, R43.reuse ;  /* 0x0000002b00439202 */ /* 0x080fe20000000f00 */
[----:B------:R-:W-:Y:S01]  /*11560*/  @!P1 IMAD.IADD R63, R41, 0x1, R63 ;  /* 0x00000001293f9824 */ /* 0x000fe200078e023f */
[-C--:B------:R-:W-:Y:S02]  /*11570*/  @!P1 MOV R69, R43.reuse ;  /* 0x0000002b00459202 */ /* 0x080fe40000000f00 */
[----:B------:R-:W-:Y:S01]  /*11580*/  @!PT LDS RZ, [RZ] ;  /* 0x00000000fffff984 */ /* 0x000fe20000000800 */
[----:B------:R-:W-:Y:S01]  /*11590*/  @!PT LDS RZ, [RZ] ;  /* 0x00000000fffff984 */ /* 0x000fe20000000800 */
[----:B------:R-:W-:Y:S01]  /*115a0*/  @!PT LDS RZ, [RZ] ;  /* 0x00000000fffff984 */ /* 0x000fe20000000800 */
[----:B------:R2:W-:Y:S01]  /*115b0*/  @!P1 LDGSTS.E.BYPASS.LTC128B.128 [R245+0xb000], desc[UR16][R52.64] ;  /* 0x0b00000034f59fae */ /* 0x0005e2000b981a10 */
[----:B------:R-:W-:Y:S01]  /*115c0*/  @!P1 IMAD.MOV.U32 R65, RZ, RZ, R43 ;  /* 0x000000ffff419224 */ /* 0x000fe200078e002b */
[C---:B------:R-:W-:Y:S01]  /*115d0*/  @!P1 LEA R54, P0, R36.reuse, R42, 0x8 ;  /* 0x0000002a24369211 */ /* 0x040fe200078040ff */
[C---:B------:R-:W-:Y:S02]  /*115e0*/  @!P1 IMAD R40, R39.reuse, 0xa0, RZ ;  /* 0x000000a027289824 */ /* 0x040fe400078e02ff */
[----:B------:R-:W-:Y:S01]  /*115f0*/  @P1 STS.128 [R245+0xb800], RZ ;  /* 0x00b800fff5001388 */ /* 0x000fe20000000c00 */
[----:B------:R-:W-:Y:S01]  /*11600*/  @!P1 IMAD.WIDE.U32 R64, R36, 0xa0, R64 ;  /* 0x000000a024409825 */ /* 0x000fe200078e0040 */
[----:B------:R-:W-:Y:S03]  /*11610*/  @!P1 MOV R51, R43 ;  /* 0x0000002b00339202 */ /* 0x000fe60000000f00 */
[----:B------:R-:W-:Y:S01]  /*11620*/  @!PT LDS RZ, [RZ] ;  /* 0x00000000fffff984 */ /* 0x000fe20000000800 */
[----:B------:R-:W-:Y:S01]  /*11630*/  @!PT LDS RZ, [RZ] ;  /* 0x00000000fffff984 */ /* 0x000fe20000000800 */
[----:B------:R-:W-:Y:S01]  /*11640*/  @!PT LDS RZ, [RZ] ;  /* 0x00000000fffff984 */ /* 0x000fe20000000800 */
[----:B------:R-:W-:Y:S01]  /*11650*/  @!P1 LDGSTS.E.BYPASS.LTC128B.128 [R245+0xb800], desc[UR16][R58.64] ;  /* 0x0b8000003af59fae */ /* 0x000fe2000b981a10 */
[----:B------:R-:W-:Y:S01]  /*11660*/  @!P1 IMAD.MOV.U32 R66, RZ, RZ, R42 ;  /* 0x000000ffff429224 */ /* 0x000fe200078e002a */
[----:B------:R-:W-:Y:S01]  /*11670*/  @!P1 IADD3 R65, PT, PT, R40, R65, RZ ;  /* 0x0000004128419210 */ /* 0x000fe20007ffe0ff */
[C---:B------:R-:W-:Y:S02]  /*11680*/  @!P1 IMAD R38, R39.reuse, 0xc0, RZ ;  /* 0x000000c027269824 */ /* 0x040fe400078e02ff */
[----:B------:R-:W-:Y:S01]  /*11690*/  @P1 STS.128 [R245+0xc000], RZ ;  /* 0x00c000fff5001388 */ /* 0x000fe20000000c00 */
[----:B------:R-:W-:Y:S01]  /*116a0*/  @!P1 IMAD.WIDE.U32 R66, R36, 0xc0, R66 ;  /* 0x000000c024429825 */ /* 0x000fe200078e0042 */
[-C--:B------:R-:W-:Y:S03]  /*116b0*/  @!P1 MOV R49, R43.reuse ;  /* 0x0000002b00319202 */ /* 0x080fe60000000f00 */
[----:B------:R-:W-:Y:S01]  /*116c0*/  @!PT LDS RZ, [RZ] ;  /* 0x00000000fffff984 */ /* 0x000fe20000000800 */
[----:B------:R-:W-:Y:S01]  /*116d0*/  @!PT LDS RZ, [RZ] ;  /* 0x00000000fffff984 */ /* 0x000fe20000000800 */
[----:B------:R-:W-:Y:S01]  /*116e0*/  @!PT LDS RZ, [RZ] ;  /* 0x00000000fffff984 */ /* 0x000fe20000000800 */
[----:B------:R-:W-:Y:S01]  /*116f0*/  @!P1 LDGSTS.E.BYPASS.LTC128B.128 [R245+0xc000], desc[UR16][R62.64] ;  /* 0x0c0000003ef59fae */ /* 0x000fe2000b981a10 */
[----:B------:R-:W-:Y:S01]  /*11700*/  @!P1 IMAD.MOV.U32 R68, RZ, RZ, R42 ;  /* 0x000000ffff449224 */ /* 0x000fe200078e002a */
[-C--:B------:R-:W-:Y:S01]  /*11710*/  @!P1 MOV R47, R43.reuse ;  /* 0x0000002b002f9202 */ /* 0x080fe20000000f00 */
[----:B------:R-:W-:Y:S02]  /*11720*/  @!P1 IMAD.IADD R67, R38, 0x1, R67 ;  /* 0x0000000126439824 */ /* 0x000fe400078e0243 */
[----:B------:R-:W-:Y:S01]  /*11730*/  @P1 STS.128 [R245+0xc800], RZ ;  /* 0x00c800fff5001388 */ /* 0x000fe20000000c00 */
[C---:B------:R-:W-:Y:S01]  /*11740*/  @!P1 IMAD.WIDE.U32 R68, R36.reuse, 0xe0, R68 ;  /* 0x000000e024449825 */ /* 0x040fe200078e0044 */
[-C--:B------:R-:W-:Y:S03]  /*11750*/  @!P1 MOV R45, R43.reuse ;  /* 0x0000002b002d9202 */ /* 0x080fe60000000f00 */
[----:B------:R-:W-:Y:S01]  /*11760*/  @!PT LDS RZ, [RZ] ;  /* 0x00000000fffff984 */ /* 0x000fe20000000800 */
[----:B------:R-:W-:Y:S01]  /*11770*/  @!PT LDS RZ, [RZ] ;  /* 0x00000000fffff984 */ /* 0x000fe20000000800 */
[----:B------:R-:W-:Y:S01]  /*11780*/  @!PT LDS RZ, [RZ] ;  /* 0x00000000fffff984 */ /* 0x000fe20000000800 */
[----:B------:R-:W-:Y:S01]  /*11790*/  @!P1 LDGSTS.E.BYPASS.LTC128B.128 [R245+0xc800], desc[UR16][R56.64] ;  /* 0x0c80000038f59fae */ /* 0x000fe2000b981a10 */
[----:B------:R-:W-:Y:S01]  /*117a0*/  @!P1 IMAD R37, R39, 0xe0, RZ ;  /* 0x000000e027259824 */ /* 0x000fe200078e02ff */
[----:B------:R-:W-:Y:S01]  /*117b0*/  @!P1 MOV R61, R43 ;  /* 0x0000002b003d9202 */ /* 0x000fe20000000f00 */
[--C-:B------:R-:W-:Y:S02]  /*117c0*/  @!P1 IMAD.MOV.U32 R50, RZ, RZ, R42.reuse ;  /* 0x000000ffff329224 */ /* 0x100fe400078e002a */
[----:B------:R-:W-:Y:S01]  /*117d0*/  @P1 STS.128 [R245+0xd000], RZ ;  /* 0x00d000fff5001388 */ /* 0x000fe20000000c00 */
[--C-:B------:R-:W-:Y:S01]  /*117e0*/  @!P1 IMAD.MOV.U32 R48, RZ, RZ, R42.reuse ;  /* 0x000000ffff309224 */ /* 0x100fe200078e002a */
[----:B------:R-:W-:Y:S01]  /*117f0*/  @!P1 IADD3 R69, PT, PT, R37, R69, RZ ;  /* 0x0000004525459210 */ /* 0x000fe20007ffe0ff */
[--C-:B------:R-:W-:Y:S02]  /*11800*/  @!P1 IMAD.MOV.U32 R46, RZ, RZ, R42.reuse ;  /* 0x000000ffff2e9224 */ /* 0x100fe400078e002a */
[----:B------:R-:W-:Y:S01]  /*11810*/  @!PT LDS RZ, [RZ] ;  /* 0x00000000fffff984 */ /* 0x000fe20000000800 */
[----:B------:R-:W-:Y:S01]  /*11820*/  @!PT LDS RZ, [RZ] ;  /* 0x00000000fffff984 */ /* 0x000fe20000000800 */
[----:B------:R-:W-:Y:S01]  /*11830*/  @!PT LDS RZ, [RZ] ;  /* 0x00000000fffff984 */ /* 0x000fe20000000800 */
[----:B------:R-:W-:Y:S01]  /*11840*/  @!P1 LDGSTS.E.BYPASS.LTC128B.128 [R245+0xd000], desc[UR16][R64.64] ;  /* 0x0d00000040f59fae */ /* 0x000fe2000b981a10 */
[--C-:B------:R-:W-:Y:S01]  /*11850*/  @!P1 IMAD.MOV.U32 R44, RZ, RZ, R42.reuse ;  /* 0x000000ffff2c9224 */ /* 0x100fe200078e002a */
[C---:B------:R-:W-:Y:S01]  /*11860*/  @!P1 LEA.HI.X R55, R36.reuse, R43, R39, 0x8, P0 ;  /* 0x0000002b24379211 */ /* 0x040fe200000f4427 */
[----:B------:R-:W-:Y:S02]  /*11870*/  @!P1 IMAD.MOV.U32 R60, RZ, RZ, R42 ;  /* 0x000000ffff3c9224 */ /* 0x000fe400078e002a */
[----:B------:R-:W-:Y:S01]  /*11880*/  @P1 STS.128 [R245+0xd800], RZ ;  /* 0x00d800fff5001388 */ /* 0x000fe20000000c00 */
[C---:B------:R-:W-:Y:S01]  /*11890*/  @!P1 IMAD.WIDE.U32 R48, R36.reuse, 0x140, R48 ;  /* 0x0000014024309825 */ /* 0x040fe200078e0030 */
[----:B------:R-:W-:Y:S03]  /*118a0*/  LOP3.LUT R169, R227, 0x8, RZ, 0xc0, !PT ;  /* 0x00000008e3a97812 */ /* 0x000fe600078ec0ff */
[----:B------:R-:W-:Y:S01]  /*118b0*/  @!PT LDS RZ, [RZ] ;  /* 0x00000000fffff984 */ /* 0x000fe20000000800 */
[----:B------:R-:W-:Y:S01]  /*118c0*/  @!PT LDS RZ, [RZ] ;  /* 0x00000000fffff984 */ /* 0x000fe20000000800 */
[----:B------:R-:W-:Y:S01]  /*118d0*/  @!PT LDS RZ, [RZ] ;  /* 0x00000000fffff984 */ /* 0x000fe20000000800 */
[----:B------:R-:W-:Y:S01]  /*118e0*/  @!P1 LDGSTS.E.BYPASS.LTC128B.128 [R245+0xd800], desc[UR16][R66.64] ;  /* 0x0d80000042f59fae */ /* 0x000fe2000b981a10 */
[----:B------:R-:W-:Y:S01]  /*118f0*/  @!P1 IMAD.WIDE.U32 R46, R36, 0x160, R46 ;  /* 0x00000160242e9825 */ /* 0x000fe200078e002e */
[----:B------:R-:W-:Y:S03]  /*11900*/  LOP3.LUT R164, R226, 0x1c0, R167, 0xf8, !PT ;  /* 0x000001c0e2a47812 */ /* 0x000fe600078ef8a7 */
[----:B------:R-:W-:Y:S01]  /*11910*/  @P1 STS.128 [R245+0xe000], RZ ;  /* 0x00e000fff5001388 */ /* 0x000fe20000000c00 */
[C---:B------:R-:W-:Y:S01]  /*11920*/  @!P1 IMAD.WIDE.U32 R44, R36.reuse, 0x180, R44 ;  /* 0x00000180242c9825 */ /* 0x040fe200078e002c */
[----:B------:R-:W-:Y:S03]  /*11930*/  LOP3.LUT R2, R167, 0x400, RZ, 0xc0, !PT ;  /* 0x00000400a7027812 */ /* 0x000fe600078ec0ff */
[----:B------:R-:W-:Y:S01]  /*11940*/  @!PT LDS RZ, [RZ] ;  /* 0x00000000fffff984 */ /* 0x000fe20000000800 */
[----:B------:R-:W-:Y:S01]  /*11950*/  @!PT LDS RZ, [RZ] ;  /* 0x00000000fffff984 */ /* 0x000fe20000000800 */
[----:B------:R-:W-:Y:S01]  /*11960*/  @!PT LDS RZ, [RZ] ;  /* 0x00000000fffff984 */ /* 0x000fe20000000800 */
[----:B------:R-:W-:Y:S01]  /*11970*/  @!P1 LDGSTS.E.BYPASS.LTC128B.128 [R245+0xe000], desc[UR16][R68.64] ;  /* 0x0e00000044f59fae */ /* 0x000fe2000b981a10 */
[----:B-1----:R-:W-:Y:S01]  /*11980*/  @!P1 IMAD.WIDE.U32 R42, R36, 0x1a0, R42 ;  /* 0x000001a0242a9825 */ /* 0x002fe200078e002a */
        /* <DEDUP_REMOVED lines=9> */
[----:B------:R-:W-:Y:S03]  /*11a20*/  LOP3.LUT R169, R164, R169, RZ, 0x3c, !PT ;  /* 0x000000a9a4a97212 */ /* 0x000fe600078e3cff */
[----:B------:R-:W-:Y:S01]  /*11a30*/  @P1 STS.128 [R245+0xf000], RZ ;  /* 0x00f000fff5001388 */ /* 0x000fe20000000c00 */
[C---:B------:R-:W-:Y:S01]  /*11a40*/  @!P1 IMAD R36, R39.reuse, 0x120, RZ ;  /* 0x0000012027249824 */ /* 0x040fe200078e02ff */
[----:B------:R-:W-:Y:S01]  /*11a50*/  @!P1 MOV R70, R50 ;  /* 0x0000003200469202 */ /* 0x000fe20000000f00 */
[----:B--2---:R-:W-:Y:S01]  /*11a60*/  @!P1 IMAD R53, R39, 0x140, RZ ;  /* 0x0000014027359824 */ /* 0x004fe200078e02ff */
[----:B------:R-:W-:Y:S01]  /*11a70*/  LOP3.LUT R0, R167, R164, R0, 0xf6, !PT ;  /* 0x000000a4a7007212 */ /* 0x000fe200078ef600 */
[----:B------:R-:W-:Y:S01]  /*11a80*/  @!P1 IMAD.IADD R71, R36, 0x1, R51 ;  /* 0x0000000124479824 */ /* 0x000fe200078e0233 */
[----:B------:R-:W-:Y:S01]  /*11a90*/  MOV R229, 0x20 ;  /* 0x0000002000e57802 */ /* 0x000fe20000000f00 */
[----:B------:R-:W-:Y:S01]  /*11aa0*/  @!P1 IMAD.IADD R49, R53, 0x1, R49 ;  /* 0x0000000135319824 */ /* 0x000fe200078e0231 */
[----:B------:R-:W-:Y:S01]  /*11ab0*/  LEA R0, R0, UR5, 0x1 ;  /* 0x0000000500007c11 */ /* 0x000fe2000f8e08ff */
[C---:B------:R-:W-:Y:S01]  /*11ac0*/  @!P1 IMAD R51, R39.reuse, 0x160, RZ ;  /* 0x0000016027339824 */ /* 0x040fe200078e02ff */
[----:B------:R-:W-:Y:S01]  /*11ad0*/  @!PT LDS RZ, [RZ] ;  /* 0x00000000fffff984 */ /* 0x000fe20000000800 */
[----:B------:R-:W-:Y:S01]  /*11ae0*/  @!PT LDS RZ, [RZ] ;  /* 0x00000000fffff984 */ /* 0x000fe20000000800 */
[----:B------:R-:W-:Y:S01]  /*11af0*/  @!PT LDS RZ, [RZ] ;  /* 0x00000000fffff984 */ /* 0x000fe20000000800 */
[----:B------:R-:W-:Y:S01]  /*11b00*/  @!P1 LDGSTS.E.BYPASS.LTC128B.128 [R245+0xf000], desc[UR16][R70.64] ;  /* 0x0f00000046f59fae */ /* 0x000fe2000b981a10 */
[----:B------:R-:W-:Y:S01]  /*11b10*/  @!P1 IMAD R41, R39, 0x180, RZ ;  /* 0x0000018027299824 */ /* 0x000fe200078e02ff */
[----:B------:R-:W-:Y:S01]  /*11b20*/  LOP3.LUT P0, RZ, R227, 0x2, RZ, 0xc0, !PT ;  /* 0x00000002e3ff7812 */ /* 0x000fe2000780c0ff */
[----:B------:R-:W-:Y:S02]  /*11b30*/  @!P1 IMAD R37, R39, 0x1a0, RZ ;  /* 0x000001a027259824 */ /* 0x000fe400078e02ff */
[----:B------:R-:W-:Y:S01]  /*11b40*/  @P1 STS.128 [R245+0xf800], RZ ;  /* 0x00f800fff5001388 */ /* 0x000fe20000000c00 */
[----:B------:R-:W-:Y:S01]  /*11b50*/  @!P1 IADD3 R47, PT, PT, R51, R47, RZ ;  /* 0x0000002f332f9210 */ /* 0x000fe20007ffe0ff */
[----:B------:R-:W-:Y:S01]  /*11b60*/  @!P1 IMAD.IADD R45, R41, 0x1, R45 ;  /* 0x00000001292d9824 */ /* 0x000fe200078e022d */
[----:B------:R-:W-:Y:S02]  /*11b70*/  SEL R229, R229, 0xffffffe0, !P0 ;  /* 0xffffffe0e5e57807 */ /* 0x000fe40004000000 */
[----:B------:R-:W-:Y:S01]  /*11b80*/  @!PT LDS RZ, [RZ] ;  /* 0x00000000fffff984 */ /* 0x000fe20000000800 */
[----:B------:R-:W-:Y:S01]  /*11b90*/  @!PT LDS RZ, [RZ] ;  /* 0x00000000fffff984 */ /* 0x000fe20000000800 */
[----:B------:R-:W-:Y:S01]  /*11ba0*/  @!PT LDS RZ, [RZ] ;  /* 0x00000000fffff984 */ /* 0x000fe20000000800 */
[----:B------:R-:W-:Y:S01]  /*11bb0*/  @!P1 LDGSTS.E.BYPASS.LTC128B.128 [R245+0xf800], desc[UR16][R48.64] ;  /* 0x0f80000030f59fae */ /* 0x000fe2000b981a10 */
[----:B------:R-:W-:Y:S01]  /*11bc0*/  @!P1 IADD3 R43, PT, PT, R37, R43, RZ ;  /* 0x0000002b252b9210 */ /* 0x000fe20007ffe0ff */
[----:B------:R-:W-:Y:S01]  /*11bd0*/  @!P1 IMAD R39, R39, 0x1c0, RZ ;  /* 0x000001c027279824 */ /* 0x000fe200078e02ff */
[----:B------:R-:W-:Y:S02]  /*11be0*/  LOP3.LUT P0, RZ, R227, 0x4, RZ, 0xc0, !PT ;  /* 0x00000004e3ff7812 */ /* 0x000fe4000780c0ff */
[----:B------:R-:W-:Y:S01]  /*11bf0*/  @P1 STS.128 [R245+0x10000], RZ ;  /* 0x010000fff5001388 */ /* 0x000fe20000000c00 */
[----:B------:R-:W-:Y:S01]  /*11c00*/  IMAD R167, R169, 0x2, R2 ;  /* 0x00000002a9a77824 */ /* 0x000fe200078e0202 */
[----:B------:R-:W-:Y:S01]  /*11c10*/  ISETP.NE.AND P4, PT, R237, 0x1, PT ;  /* 0x00000001ed00780c */ /* 0x000fe20003f85270 */
[----:B------:R-:W-:Y:S02]  /*11c20*/  @!P1 IMAD.IADD R61, R39, 0x1, R61 ;  /* 0x00000001273d9824 */ /* 0x000fe400078e023d */
[----:B------:R-:W-:Y:S01]  /*11c30*/  @!PT LDS RZ, [RZ] ;  /* 0x00000000fffff984 */ /* 0x000fe20000000800 */
[----:B------:R-:W-:Y:S01]  /*11c40*/  @!PT LDS RZ, [RZ] ;  /* 0x00000000fffff984 */ /* 0x000fe20000000800 */
[----:B------:R-:W-:Y:S01]  /*11c50*/  @!PT LDS RZ, [RZ] ;  /* 0x00000000fffff984 */ /* 0x000fe20000000800 */
[----:B------:R-:W-:Y:S01]  /*11c60*/  @!P1 LDGSTS.E.BYPASS.LTC128B.128 [R245+0x10000], desc[UR16][R46.64] ;  /* 0x100000002ef59fae */ /* 0x000fe2000b981a10 */
[----:B------:R-:W-:Y:S04]  /*11c70*/  VIADD R2, R167, UR5 ;  /* 0x00000005a7027c36 */ /* 0x000fe80008000000 */
[----:B------:R-:W-:Y:S01]  /*11c80*/  @P1 STS.128 [R245+0x10800], RZ ;  /* 0x010800fff5001388 */ /* 0x000fe20000000c00 */
[C---:B------:R-:W-:Y:S04]  /*11c90*/  IMAD.IADD R164, R2.reuse, 0x1, R229 ;  /* 0x0000000102a47824 */ /* 0x040fe800078e02e5 */
[----:B------:R-:W-:Y:S01]  /*11ca0*/  @!PT LDS RZ, [RZ] ;  /* 0x00000000fffff984 */ /* 0x000fe20000000800 */
[----:B------:R-:W-:Y:S01]  /*11cb0*/  @!PT LDS RZ, [RZ] ;  /* 0x00000000fffff984 */ /* 0x000fe20000000800 */
[----:B------:R-:W-:Y:S01]  /*11cc0*/  @!PT LDS RZ, [RZ] ;  /* 0x00000000fffff984 */ /* 0x000fe20000000800 */
[----:B------:R-:W-:Y:S05]  /*11cd0*/  @!P1 LDGSTS.E.BYPASS.LTC128B.128 [R245+0x10800], desc[UR16][R44.64] ;  /* 0x108000002cf59fae */ /* 0x000fea000b981a10 */
[----:B------:R-:W-:Y:S05]  /*11ce0*/  @P1 STS.128 [R245+0x11000], RZ ;  /* 0x011000fff5001388 */ /* 0x000fea0000000c00 */
[----:B------:R-:W-:Y:S01]  /*11cf0*/  @!PT LDS RZ, [RZ] ;  /* 0x00000000fffff984 */ /* 0x000fe20000000800 */
[----:B------:R-:W-:Y:S01]  /*11d00*/  @!PT LDS RZ, [RZ] ;  /* 0x00000000fffff984 */ /* 0x000fe20000000800 */
[----:B------:R-:W-:Y:S01]  /*11d10*/  @!PT LDS RZ, [RZ] ;  /* 0x00000000fffff984 */ /* 0x000fe20000000800 */
[----:B------:R1:W-:Y:S05]  /*11d20*/  @!P1 LDGSTS.E.BYPASS.LTC128B.128 [R245+0x11000], desc[UR16][R42.64] ;  /* 0x110000002af59fae */ /* 0x0003ea000b981a10 */
[----:B------:R-:W-:Y:S05]  /*11d30*/  @P1 STS.128 [R245+0x11800], RZ ;  /* 0x011800fff5001388 */ /* 0x000fea0000000c00 */
[----:B------:R-:W-:Y:S01]  /*11d40*/  @!PT LDS RZ, [RZ] ;  /* 0x00000000fffff984 */ /* 0x000fe20000000800 */
[----:B------:R-:W-:Y:S01]  /*11d50*/  @!PT LDS RZ, [RZ] ;  /* 0x00000000fffff984 */ /* 0x000fe20000000800 */
[----:B------:R-:W-:Y:S01]  /*11d60*/  @!PT LDS RZ, [RZ] ;  /* 0x00000000fffff984 */ /* 0x000fe20000000800 */
[----:B------:R2:W-:Y:S05]  /*11d70*/  @!P1 LDGSTS.E.BYPASS.LTC128B.128 [R245+0x11800], desc[UR16][R60.64] ;  /* 0x118000003cf59fae */ /* 0x0005ea000b981a10 */
[----:B------:R-:W-:Y:S05]  /*11d80*/  LDSM.16.M88.4 R168, [R0] ;  /* 0x0000000000a8783b */ /* 0x000fea0000000200 */
[----:B------:R-:W5:Y:S05]  /*11d90*/  LDSM.16.M88.4 R172, [R167+UR5+0x2000] ;  /* 0x00200005a7ac783b */ /* 0x000f6a0008000200 */
[----:B------:R-:W3:Y:S05]  /*11da0*/  LDSM.16.M88.4 R176, [R167+UR5+0x2800] ;  /* 0x00280005a7b0783b */ /* 0x000eea0008000200 */
[----:B------:R-:W4:Y:S05]  /*11db0*/  LDSM.16.M88.4 R180, [R167+UR5+0x3000] ;  /* 0x00300005a7b4783b */ /* 0x000f2a0008000200 */
[----:B------:R-:W0:Y:S05]  /*11dc0*/  LDGDEPBAR ;  /* 0x00000000000079af */ /* 0x000e2a0000000000 */
[----:B------:R-:W1:Y:S05]  /*11dd0*/  LDSM.16.M88.4 R184, [R167+UR5+0x3800] ;  /* 0x00380005a7b8783b */ /* 0x000e6a0008000200 */
[----:B------:R-:W2:Y:S05]  /*11de0*/  LDSM.16.M88.4 R188, [R167+UR5+0x4000] ;  /* 0x00400005a7bc783b */ /* 0x000eaa0008000200 */
[----:B------:R-:W2:Y:S05]  /*11df0*/  LDSM.16.M88.4 R192, [R167+UR5+0x4800] ;  /* 0x00480005a7c0783b */ /* 0x000eaa0008000200 */
[----:B------:R-:W2:Y:S05]  /*11e00*/  LDSM.16.M88.4 R196, [R167+UR5+0x5000] ;  /* 0x00500005a7c4783b */ /* 0x000eaa0008000200 */
[----:B------:R-:W2:Y:S01]  /*11e10*/  LDSM.16.M88.4 R200, [R167+UR5+0x5800] ;  /* 0x00580005a7c8783b */ /* 0x000ea20008000200 */
[C---:B-----5:R-:W-:Y:S04]  /*11e20*/  HMMA.16816.F32 R4, R168.reuse, R172, RZ ;  /* 0x000000aca804723c */ /* 0x060fe800000018ff */
[----:B------:R-:W5:Y:S04]  /*11e30*/  LDSM.16.M88.4 R204, [R167+UR5+0x6000] ;  /* 0x00600005a7cc783b */ /* 0x000f680008000200 */
[C---:B------:R-:W-:Y:S01]  /*11e40*/  HMMA.16816.F32 R8, R168.reuse, R174, RZ ;  /* 0x000000aea808723c */ /* 0x040fe200000018ff */
[----:B------:R-:W5:Y:S05]  /*11e50*/  LDSM.16.M88.4 R208, [R167+UR5+0x6800] ;  /* 0x00680005a7d0783b */ /* 0x000f6a0008000200 */
[----:B------:R-:W5:Y:S02]  /*11e60*/  LDSM.16.M88.4 R172, [R167+UR5+0x7000] ;  /* 0x00700005a7ac783b */ /* 0x000f640008000200 */
[C---:B---3--:R-:W-:Y:S03]  /*11e70*/  HMMA.16816.F32 R12, R168.reuse, R176, RZ ;  /* 0x000000b0a80c723c */ /* 0x048fe600000018ff */
[----:B------:R-:W-:Y:S05]  /*11e80*/  LDSM.16.M88.4 R104, [R167+UR5+0x8000] ;  /* 0x00800005a768783b */ /* 0x000fea0008000200 */
[C---:B------:R-:W-:Y:S01]  /*11e90*/  HMMA.16816.F32 R16, R168.reuse, R178, RZ ;  /* 0x000000b2a810723c */ /* 0x040fe200000018ff */
[----:B------:R-:W3:Y:S05]  /*11ea0*/  LDSM.16.M88.4 R176, [R167+UR5+0x7800] ;  /* 0x00780005a7b0783b */ /* 0x000eea0008000200 */
[----:B------:R-:W3:Y:S02]  /*11eb0*/  LDSM.16.M88.4 R112, [R167+UR5+0x8800] ;  /* 0x00880005a770783b */ /* 0x000ee40008000200 */
[C---:B----4-:R-:W-:Y:S03]  /*11ec0*/  HMMA.16816.F32 R20, R168.reuse, R180, RZ ;  /* 0x000000b4a814723c */ /* 0x050fe600000018ff */
[----:B------:R-:W4:Y:S05]  /*11ed0*/  LDSM.16.M88.4 R120, [R167+UR5+0x9000] ;  /* 0x00900005a778783b */ /* 0x000f2a0008000200 */
[C---:B------:R-:W-:Y:S01]  /*11ee0*/  HMMA.16816.F32 R24, R168.reuse, R182, RZ ;  /* 0x000000b6a818723c */ /* 0x040fe200000018ff */
[----:B------:R5:W4:Y:S05]  /*11ef0*/  LDSM.16.M88.4 R128, [R167+UR5+0x9800] ;  /* 0x00980005a780783b */ /* 0x000b2a0008000200 */
[----:B------:R-:W-:Y:S02]  /*11f00*/  LDSM.16.M88.4 R180, [R164+0x2800] ;  /* 0x00280000a4b4783b */ /* 0x000fe40000000200 */
[C---:B-1----:R-:W-:Y:S08]  /*11f10*/  HMMA.16816.F32 R28, R168.reuse, R184, RZ ;  /* 0x000000b8a81c723c */ /* 0x042ff000000018ff */
[C---:B------:R-:W-:Y:S01]  /*11f20*/  HMMA.16816.F32 R32, R168.reuse, R186, RZ ;  /* 0x000000baa820723c */ /* 0x040fe200000018ff */
[----:B------:R-:W-:Y:S07]  /*11f30*/  LDSM.16.M88.4 R184, [R164+0x3000] ;  /* 0x00300000a4b8783b */ /* 0x000fee0000000200 */
[C---:B--2---:R-:W-:Y:S01]  /*11f40*/  HMMA.16816.F32 R36, R168.reuse, R188, RZ ;  /* 0x000000bca824723c */ /* 0x044fe200000018ff */
[----:B-----5:R-:W-:Y:S04]  /*11f50*/  MOV R167, 0x40 ;  /* 0x0000004000a77802 */ /* 0x020fe80000000f00 */
[----:B------:R-:W-:Y:S03]  /*11f60*/  SEL R167, R167, 0xffffffc0, !P0 ;  /* 0xffffffc0a7a77807 */ /* 0x000fe60004000000 */
[C---:B------:R-:W-:Y:S01]  /*11f70*/  HMMA.16816.F32 R40, R168.reuse, R190, RZ ;  /* 0x000000bea828723c */ /* 0x040fe200000018ff */
[----:B------:R-:W-:Y:S01]  /*11f80*/  LDSM.16.M88.4 R188, [R164+0x3800] ;  /* 0x00380000a4bc783b */ /* 0x000fe20000000200 */
[----:B------:R-:W-:Y:S06]  /*11f90*/  IADD3 R2, PT, PT, R2, R167, RZ ;  /* 0x000000a702027210 */ /* 0x000fec0007ffe0ff */
[C---:B------:R-:W-:Y:S08]  /*11fa0*/  HMMA.16816.F32 R44, R168.reuse, R192, RZ ;  /* 0x000000c0a82c723c */ /* 0x040ff000000018ff */
[C---:B------:R-:W-:Y:S01]  /*11fb0*/  HMMA.16816.F32 R48, R168.reuse, R194, RZ ;  /* 0x000000c2a830723c */ /* 0x040fe200000018ff */
[----:B------:R-:W-:Y:S07]  /*11fc0*/  LDSM.16.M88.4 R192, [R164+0x4000] ;  /* 0x00400000a4c0783b */ /* 0x000fee0000000200 */
        /* <DEDUP_REMOVED lines=12> */
[C---:B------:R-:W-:Y:S01]  /*12090*/  HMMA.16816.F32 R84, R168.reuse, R172, RZ ;  /* 0x000000aca854723c */ /* 0x040fe200000018ff */
[C---:B------:R-:W-:Y:S01]  /*120a0*/  IADD3 R172, PT, PT, R0.reuse, R229, RZ ;  /* 0x000000e500ac7210 */ /* 0x040fe20007ffe0ff */
[----:B------:R-:W-:Y:S04]  /*120b0*/  IMAD.IADD R0, R0, 0x1, R167 ;  /* 0x0000000100007824 */ /* 0x000fe800078e02a7 */
[C---:B------:R-:W-:Y:S02]  /*120c0*/  IMAD.IADD R212, R229.reuse, 0x1, R0 ;  /* 0x00000001e5d47824 */ /* 0x040fe400078e0200 */
[C---:B------:R-:W-:Y:S01]  /*120d0*/  HMMA.16816.F32 R88, R168.reuse, R174, RZ ;  /* 0x000000aea858723c */ /* 0x040fe200000018ff */
[----:B------:R-:W-:Y:S05]  /*120e0*/  LDSM.16.M88.4 R172, [R172] ;  /* 0x00000000acac783b */ /* 0x000fea0000000200 */
[----:B------:R-:W-:Y:S02]  /*120f0*/  LDSM.16.M88.4 R212, [R212] ;  /* 0x00000000d4d4783b */ /* 0x000fe40000000200 */
[C---:B---3--:R-:W-:Y:S08]  /*12100*/  HMMA.16816.F32 R92, R168.reuse, R176, RZ ;  /* 0x000000b0a85c723c */ /* 0x048ff000000018ff */
[C---:B------:R-:W-:Y:S01]  /*12110*/  HMMA.16816.F32 R96, R168.reuse, R178, RZ ;  /* 0x000000b2a860723c */ /* 0x040fe200000018ff */
[----:B------:R-:W1:Y:S07]  /*12120*/  LDSM.16.M88.4 R176, [R164+0x2000] ;  /* 0x00200000a4b0783b */ /* 0x000e6e0000000200 */
[C---:B------:R-:W-:Y:S08]  /*12130*/  HMMA.16816.F32 R100, R168.reuse, R104, RZ ;  /* 0x00000068a864723c */ /* 0x040ff000000018ff */
[C---:B------:R-:W-:Y:S08]  /*12140*/  HMMA.16816.F32 R104, R168.reuse, R106, RZ ;  /* 0x0000006aa868723c */ /* 0x040ff000000018ff */
[C---:B------:R-:W-:Y:S08]  /*12150*/  HMMA.16816.F32 R108, R168.reuse, R112, RZ ;  /* 0x00000070a86c723c */ /* 0x040ff000000018ff */
[C---:B------:R-:W-:Y:S08]  /*12160*/  HMMA.16816.F32 R112, R168.reuse, R114, RZ ;  /* 0x00000072a870723c */ /* 0x040ff000000018ff */
[C---:B----4-:R-:W-:Y:S08]  /*12170*/  HMMA.16816.F32 R116, R168.reuse, R120, RZ ;  /* 0x00000078a874723c */ /* 0x050ff000000018ff */
[C---:B------:R-:W-:Y:S08]  /*12180*/  HMMA.16816.F32 R120, R168.reuse, R122, RZ ;  /* 0x0000007aa878723c */ /* 0x040ff000000018ff */
[C---:B------:R-:W-:Y:S08]  /*12190*/  HMMA.16816.F32 R124, R168.reuse, R128, RZ ;  /* 0x00000080a87c723c */ /* 0x040ff000000018ff */
[----:B------:R-:W-:Y:S01]  /*121a0*/  HMMA.16816.F32 R128, R168, R130, RZ ;  /* 0x00000082a880723c */ /* 0x000fe200000018ff */
[----:B------:R-:W2:Y:S07]  /*121b0*/  LDSM.16.M88.4 R168, [R164+0x6000] ;  /* 0x00600000a4a8783b */ /* 0x000eae0000000200 */
[C---:B-1----:R-:W-:Y:S08]  /*121c0*/  HMMA.16816.F32 R4, R172.reuse, R176, R4 ;  /* 0x000000b0ac04723c */ /* 0x042ff00000001804 */
[C---:B------:R-:W-:Y:S01]  /*121d0*/  HMMA.16816.F32 R8, R172.reuse, R178, R8 ;  /* 0x000000b2ac08723c */ /* 0x040fe20000001808 */
[----:B------:R-:W1:Y:S07]  /*121e0*/  LDSM.16.M88.4 R176, [R164+0x6800] ;  /* 0x00680000a4b0783b */ /* 0x000e6e0000000200 */
[C---:B------:R-:W-:Y:S08]  /*121f0*/  HMMA.16816.F32 R12, R172.reuse, R180, R12 ;  /* 0x000000b4ac0c723c */ /* 0x040ff0000000180c */
[C---:B------:R-:W-:Y:S01]  /*12200*/  HMMA.16816.F32 R16, R172.reuse, R182, R16 ;  /* 0x000000b6ac10723c */ /* 0x040fe20000001810 */
[----:B------:R-:W3:Y:S07]  /*12210*/  LDSM.16.M88.4 R180, [R164+0x7000] ;  /* 0x00700000a4b4783b */ /* 0x000eee0000000200 */
[C---:B------:R-:W-:Y:S08]  /*12220*/  HMMA.16816.F32 R20, R172.reuse, R184, R20 ;  /* 0x000000b8ac14723c */ /* 0x040ff00000001814 */
[C---:B------:R-:W-:Y:S01]  /*12230*/  HMMA.16816.F32 R24, R172.reuse, R186, R24 ;  /* 0x000000baac18723c */ /* 0x040fe20000001818 */
[----:B------:R-:W4:Y:S07]  /*12240*/  LDSM.16.M88.4 R184, [R164+0x7800] ;  /* 0x00780000a4b8783b */ /* 0x000f2e0000000200 */
[C---:B------:R-:W-:Y:S08]  /*12250*/  HMMA.16816.F32 R28, R172.reuse, R188, R28 ;  /* 0x000000bcac1c723c */ /* 0x040ff0000000181c */
[C---:B------:R-:W-:Y:S01]  /*12260*/  HMMA.16816.F32 R32, R172.reuse, R190, R32 ;  /* 0x000000beac20723c */ /* 0x040fe20000001820 */
[----:B------:R-:W-:Y:S07]  /*12270*/  LDSM.16.M88.4 R188, [R164+0x9000] ;  /* 0x00900000a4bc783b */ /* 0x000fee0000000200 */
[C---:B------:R-:W-:Y:S08]  /*12280*/  HMMA.16816.F32 R36, R172.reuse, R192, R36 ;  /* 0x000000c0ac24723c */ /* 0x040ff00000001824 */
[C---:B------:R-:W-:Y:S01]  /*12290*/  HMMA.16816.F32 R40, R172.reuse, R194, R40 ;  /* 0x000000c2ac28723c */ /* 0x040fe20000001828 */
[----:B------:R-:W-:Y:S07]  /*122a0*/  LDSM.16.M88.4 R192, [R164+0x9800] ;  /* 0x00980000a4c0783b */ /* 0x000fee0000000200 */
[C---:B------:R-:W-:Y:S08]  /*122b0*/  HMMA.16816.F32 R44, R172.reuse, R196, R44 ;  /* 0x000000c4ac2c723c */ /* 0x040ff0000000182c */
[C---:B------:R-:W-:Y:S01]  /*122c0*/  HMMA.16816.F32 R48, R172.reuse, R198, R48 ;  /* 0x000000c6ac30723c */ /* 0x040fe20000001830 */
[----:B------:R5:W-:Y:S07]  /*122d0*/  LDSM.16.M88.4 R196, [R0] ;  /* 0x0000000000c4783b */ /* 0x000bee0000000200 */
[C---:B------:R-:W-:Y:S08]  /*122e0*/  HMMA.16816.F32 R52, R172.reuse, R200, R52 ;  /* 0x000000c8ac34723c */ /* 0x040ff00000001834 */
[C---:B------:R-:W-:Y:S01]  /*122f0*/  HMMA.16816.F32 R56, R172.reuse, R202, R56 ;  /* 0x000000caac38723c */ /* 0x040fe20000001838 */
[----:B------:R-:W-:Y:S07]  /*12300*/  LDSM.16.M88.4 R200, [R2+0x2000] ;  /* 0x0020000002c8783b */ /* 0x000fee0000000200 */
[C---:B------:R-:W-:Y:S03]  /*12310*/  HMMA.16816.F32 R60, R172.reuse, R204, R60 ;  /* 0x000000ccac3c723c */ /* 0x040fe6000000183c */
[----:B-----5:R-:W-:Y:S05]  /*12320*/  IADD3 R0, PT, PT, R229, R2, RZ ;  /* 0x00000002e5007210 */ /* 0x020fea0007ffe0ff */
[C---:B------:R-:W-:Y:S01]  /*12330*/  HMMA.16816.F32 R64, R172.reuse, R206, R64 ;  /* 0x000000ceac40723c */ /* 0x040fe20000001840 */
[----:B------:R-:W-:Y:S05]  /*12340*/  LDSM.16.M88.4 R204, [R2+0x4000] ;  /* 0x0040000002cc783b */ /* 0x000fea0000000200 */
[----:B------:R-:W-:Y:S02]  /*12350*/  LDSM.16.M88.4 R216, [R0+0x2000] ;  /* 0x0020000000d8783b */ /* 0x000fe40000000200 */
[C---:B--2---:R-:W-:Y:S03]  /*12360*/  HMMA.16816.F32 R68, R172.reuse, R168, R68 ;  /* 0x000000a8ac44723c */ /* 0x044fe60000001844 */
[----:B------:R-:W-:Y:S05]  /*12370*/  LDSM.16.M88.4 R220, [R0+0x9000] ;  /* 0x0090000000dc783b */ /* 0x000fea0000000200 */
[C---:B------:R-:W-:Y:S01]  /*12380*/  HMMA.16816.F32 R72, R172.reuse, R170, R72 ;  /* 0x000000aaac48723c */ /* 0x040fe20000001848 */
[----:B------:R-:W2:Y:S07]  /*12390*/  LDSM.16.M88.4 R168, [R164+0x8000] ;  /* 0x00800000a4a8783b */ /* 0x000eae0000000200 */
[C---:B-1----:R-:W-:Y:S08]  /*123a0*/  HMMA.16816.F32 R76, R172.reuse, R176, R76 ;  /* 0x000000b0ac4c723c */ /* 0x042ff0000000184c */
[C---:B------:R-:W-:Y:S01]  /*123b0*/  HMMA.16816.F32 R80, R172.reuse, R178, R80 ;  /* 0x000000b2ac50723c */ /* 0x040fe20000001850 */
[----:B------:R-:W1:Y:S07]  /*123c0*/  LDSM.16.M88.4 R176, [R164+0x8800] ;  /* 0x00880000a4b0783b */ /* 0x000e6e0000000200 */
[C---:B---3--:R-:W-:Y:S08]  /*123d0*/  HMMA.16816.F32 R84, R172.reuse, R180, R84 ;  /* 0x000000b4ac54723c */ /* 0x048ff00000001854 */
[C---:B------:R-:W-:Y:S01]  /*123e0*/  HMMA.16816.F32 R88, R172.reuse, R182, R88 ;  /* 0x000000b6ac58723c */ /* 0x040fe20000001858 */
[----:B------:R-:W3:Y:S07]  /*123f0*/  LDSM.16.M88.4 R180, [R2+0x2800] ;  /* 0x0028000002b4783b */ /* 0x000eee0000000200 */
[C---:B----4-:R-:W-:Y:S08]  /*12400*/  HMMA.16816.F32 R92, R172.reuse, R184, R92 ;  /* 0x000000b8ac5c723c */ /* 0x050ff0000000185c */
[C---:B------:R-:W-:Y:S01]  /*12410*/  HMMA.16816.F32 R96, R172.reuse, R186, R96 ;  /* 0x000000baac60723c */ /* 0x040fe20000001860 */
[----:B------:R-:W4:Y:S07]  /*12420*/  LDSM.16.M88.4 R184, [R2+0x3000] ;  /* 0x0030000002b8783b */ /* 0x000f2e0000000200 */
[C---:B--2---:R-:W-:Y:S08]  /*12430*/  HMMA.16816.F32 R100, R172.reuse, R168, R100 ;  /* 0x000000a8ac64723c */ /* 0x044ff00000001864 */
[C---:B------:R-:W-:Y:S01]  /*12440*/  HMMA.16816.F32 R104, R172.reuse, R170, R104 ;  /* 0x000000aaac68723c */ /* 0x040fe20000001868 */
[----:B------:R-:W2:Y:S07]  /*12450*/  LDSM.16.M88.4 R168, [R2+0x3800] ;  /* 0x0038000002a8783b */ /* 0x000eae0000000200 */
[C---:B-1----:R-:W-:Y:S08]  /*12460*/  HMMA.16816.F32 R108, R172.reuse, R176, R108 ;  /* 0x000000b0ac6c723c */ /* 0x042ff0000000186c */
[C---:B------:R-:W-:Y:S01]  /*12470*/  HMMA.16816.F32 R112, R172.reuse, R178, R112 ;  /* 0x000000b2ac70723c */ /* 0x040fe20000001870 */
[----:B------:R-:W-:Y:S07]  /*12480*/  LDSM.16.M88.4 R176, [R2+0x5000] ;  /* 0x0050000002b0783b */ /* 0x000fee0000000200 */
[C---:B------:R-:W-:Y:S08]  /*12490*/  HMMA.16816.F32 R116, R172.reuse, R188, R116 ;  /* 0x000000bcac74723c */ /* 0x040ff00000001874 */
[C---:B------:R-:W-:Y:S01]  /*124a0*/  HMMA.16816.F32 R120, R172.reuse, R190, R120 ;  /* 0x000000beac78723c */ /* 0x040fe20000001878 */
[----:B------:R-:W-:Y:S07]  /*124b0*/  LDSM.16.M88.4 R188, [R2+0x7000] ;  /* 0x0070000002bc783b */ /* 0x000fee0000000200 */
[C---:B------:R-:W-:Y:S08]  /*124c0*/  HMMA.16816.F32 R124, R172.reuse, R192, R124 ;  /* 0x000000c0ac7c723c */ /* 0x040ff0000000187c */
[----:B------:R-:W-:Y:S01]  /*124d0*/  HMMA.16816.F32 R128, R172, R194, R128 ;  /* 0x000000c2ac80723c */ /* 0x000fe20000001880 */
[----:B------:R-:W1:Y:S05]  /*124e0*/  LDSM.16.M88.4 R172, [R2+0x4800] ;  /* 0x0048000002ac783b */ /* 0x000e6a0000000200 */
[----:B------:R-:W-:Y:S02]  /*124f0*/  LDSM.16.M88.4 R192, [R2+0x7800] ;  /* 0x0078000002c0783b */ /* 0x000fe40000000200 */
[C---:B------:R-:W-:Y:S08]  /*12500*/  HMMA.16816.F32 R4, R196.reuse, R200, R4 ;  /* 0x000000c8c404723c */ /* 0x040ff00000001804 */
[C---:B------:R-:W-:Y:S01]  /*12510*/  HMMA.16816.F32 R8, R196.reuse, R202, R8 ;  /* 0x000000cac408723c */ /* 0x040fe20000001808 */
[----:B------:R-:W-:Y:S07]  /*12520*/  LDSM.16.M88.4 R200, [R2+0x8800] ;  /* 0x0088000002c8783b */ /* 0x000fee0000000200 */
[C---:B---3--:R-:W-:Y:S08]  /*12530*/  HMMA.16816.F32 R12, R196.reuse, R180, R12 ;  /* 0x000000b4c40c723c */ /* 0x048ff0000000180c */
[C---:B------:R-:W-:Y:S01]  /*12540*/  HMMA.16816.F32 R16, R196.reuse, R182, R16 ;  /* 0x000000b6c410723c */ /* 0x040fe20000001810 */
[----:B------:R-:W-:Y:S07]  /*12550*/  LDSM.16.M88.4 R180, [R2+0x6000] ;  /* 0x0060000002b4783b */ /* 0x000fee0000000200 */
[C---:B----4-:R-:W-:Y:S08]  /*12560*/  HMMA.16816.F32 R20, R196.reuse, R184, R20 ;  /* 0x000000b8c414723c */ /* 0x050ff00000001814 */
[C---:B------:R-:W-:Y:S01]  /*12570*/  HMMA.16816.F32 R24, R196.reuse, R186, R24 ;  /* 0x000000bac418723c */ /* 0x040fe20000001818 */
[----:B------:R-:W-:Y:S07]  /*12580*/  LDSM.16.M88.4 R184, [R2+0x6800] ;  /* 0x0068000002b8783b */ /* 0x000fee0000000200 */
[C---:B--2---:R-:W-:Y:S08]  /*12590*/  HMMA.16816.F32 R28, R196.reuse, R168, R28 ;  /* 0x000000a8c41c723c */ /* 0x044ff0000000181c */
[C---:B------:R-:W-:Y:S01]  /*125a0*/  HMMA.16816.F32 R32, R196.reuse, R170, R32 ;  /* 0x000000aac420723c */ /* 0x040fe20000001820 */
[----:B------:R-:W2:Y:S07]  /*125b0*/  LDSM.16.M88.4 R168, [R2+0x5800] ;  /* 0x0058000002a8783b */ /* 0x000eae0000000200 */
[C---:B------:R-:W-:Y:S08]  /*125c0*/  HMMA.16816.F32 R36, R196.reuse, R204, R36 ;  /* 0x000000ccc424723c */ /* 0x040ff00000001824 */
[C---:B------:R-:W-:Y:S01]  /*125d0*/  HMMA.16816.F32 R40, R196.reuse, R206, R40 ;  /* 0x000000cec428723c */ /* 0x040fe20000001828 */
[----:B------:R-:W-:Y:S07]  /*125e0*/  LDSM.16.M88.4 R204, [R2+0x9000] ;  /* 0x0090000002cc783b */ /* 0x000fee0000000200 */
[C---:B-1----:R-:W-:Y:S08]  /*125f0*/  HMMA.16816.F32 R44, R196.reuse, R172, R44 ;  /* 0x000000acc42c723c */ /* 0x042ff0000000182c */
[C---:B------:R-:W-:Y:S01]  /*12600*/  HMMA.16816.F32 R48, R196.reuse, R174, R48 ;  /* 0x000000aec430723c */ /* 0x040fe20000001830 */
[----:B------:R-:W1:Y:S07]  /*12610*/  LDSM.16.M88.4 R172, [R2+0x8000] ;  /* 0x0080000002ac783b */ /* 0x000e6e0000000200 */
[C---:B------:R-:W-:Y:S08]  /*12620*/  HMMA.16816.F32 R52, R196.reuse, R176, R52 ;  /* 0x000000b0c434723c */ /* 0x040ff00000001834 */
        /* <DEDUP_REMOVED lines=23> */
[C---:B------:R-:W-:Y:S08]  /*127a0*/  HMMA.16816.F32 R116, R196.reuse, R204, R116 ;  /* 0x000000ccc474723c */ /* 0x040ff00000001874 */
[C---:B------:R-:W-:Y:S01]  /*127b0*/  HMMA.16816.F32 R120, R196.reuse, R206, R120 ;  /* 0x000000cec478723c */ /* 0x040fe20000001878 */
[----:B------:R-:W-:Y:S07]  /*127c0*/  LDSM.16.M88.4 R204, [R0+0x7800] ;  /* 0x0078000000cc783b */ /* 0x000fee0000000200 */
[C---:B------:R-:W-:Y:S08]  /*127d0*/  HMMA.16816.F32 R124, R196.reuse, R208, R124 ;  /* 0x000000d0c47c723c */ /* 0x040ff0000000187c */
[----:B------:R-:W-:Y:S01]  /*127e0*/  HMMA.16816.F32 R128, R196, R210, R128 ;  /* 0x000000d2c480723c */ /* 0x000fe20000001880 */
[----:B------:R-:W3:Y:S05]  /*127f0*/  LDSM.16.M88.4 R196, [R0+0x6000] ;  /* 0x0060000000c4783b */ /* 0x000eea0000000200 */
[----:B------:R-:W-:Y:S02]  /*12800*/  LDSM.16.M88.4 R208, [R0+0x8000] ;  /* 0x0080000000d0783b */ /* 0x000fe40000000200 */
        /* <DEDUP_REMOVED lines=8> */
[----:B------:R-:W4:Y:S01]  /*12890*/  LDSM.16.M88.4 R176, [R0+0x9800] ;  /* 0x0098000000b0783b */ /* 0x000f220000000200 */
[----:B------:R-:W-:Y:S04]  /*128a0*/  DEPBAR.LE SB0, 0x0 ;  /* 0x000080000000791a */ /* 0x000fe80000000000 */
[----:B------:R-:W-:Y:S02]  /*128b0*/  BAR.SYNC.DEFER_BLOCKING 0x0 ;  /* 0x0000000000007b1d */ /* 0x000fe40000010000 */
[C---:B-1----:R-:W-:Y:S08]  /*128c0*/  HMMA.16816.F32 R28, R212.reuse, R172, R28 ;  /* 0x000000acd41c723c */ /* 0x042ff0000000181c */
        /* <DEDUP_REMOVED lines=9> */
[C---:B---3--:R-:W-:Y:S08]  /*12960*/  HMMA.16816.F32 R68, R212.reuse, R196, R68 ;  /* 0x000000c4d444723c */ /* 0x048ff00000001844 */
[C---:B------:R-:W-:Y:S08]  /*12970*/  HMMA.16816.F32 R72, R212.reuse, R198, R72 ;  /* 0x000000c6d448723c */ /* 0x040ff00000001848 */
[C---:B--2---:R-:W-:Y:S08]  /*12980*/  HMMA.16816.F32 R76, R212.reuse, R168, R76 ;  /* 0x000000a8d44c723c */ /* 0x044ff0000000184c */
        /* <DEDUP_REMOVED lines=11> */
[C---:B----4-:R-:W-:Y:S08]  /*12a40*/  HMMA.16816.F32 R124, R212.reuse, R176, R124 ;  /* 0x000000b0d47c723c */ /* 0x050ff0000000187c */
[----:B------:R-:W-:Y:S01]  /*12a50*/  HMMA.16816.F32 R128, R212, R178, R128 ;  /* 0x000000b2d480723c */ /* 0x000fe20000001880 */
[----:B------:R-:W-:Y:S08]  /*12a60*/  @!UPT UIADD3 URZ, UPT, UPT, URZ, URZ, URZ ;  /* 0x000000fffffff290 */ /* 0x000ff0000fffe0ff */
[----:B------:R-:W-:Y:S11]  /*12a70*/  @!P4 BRA `(.L_x_614) ;  /* 0x0000000c0064c947 */ /* 0x000ff60003800000 */
[----:B------:R-:W1:Y:S08]  /*12a80*/  LDC.64 R168, c[0x0][0x4e0] ;  /* 0x00013800ffa87b82 */ /* 0x000e700000000a00 */
[----:B------:R-:W2:Y:S01]  /*12a90*/  LDC R167, c[0x0][0x3bc] ;  /* 0x0000ef00ffa77b82 */ /* 0x000ea20000000800 */
[----:B-1----:R-:W-:Y:S04]  /*12aa0*/  ISETP.NE.U32.AND P3, PT, R168, RZ, PT ;  /* 0x000000ffa800720c */ /* 0x002fe80003f65070 */
[----:B------:R-:W-:Y:S11]  /*12ab0*/  ISETP.NE.AND.EX P3, PT, R169, RZ, PT, P3 ;  /* 0x000000ffa900720c */ /* 0x000ff60003f65330 */
[----:B------:R-:W-:Y:S02]  /*12ac0*/  @!UPT UIADD3 URZ, UPT, UPT, URZ, URZ, URZ ;  /* 0x000000fffffff290 */ /* 0x000fe4000fffe0ff */
[----:B------:R-:W1:Y:S01]  /*12ad0*/  @!P3 LDC R168, c[0x0][0x3b8] ;  /* 0x0000ee00ffa8bb82 */ /* 0x000e620000000800 */
[----:B------:R-:W-:Y:S05]  /*12ae0*/  @!P3 IMAD.MOV.U32 R2, RZ, RZ, RZ ;  /* 0x000000ffff02b224 */ /* 0x000fea00078e00ff */
[----:B------:R-:W-:Y:S01]  /*12af0*/  @!P3 IADD3 R2, P4, PT, RZ, -R2, RZ ;  /* 0x80000002ff02b210 */ /* 0x000fe20007f9e0ff */
[----:B-1----:R-:W-:Y:S04]  /*12b00*/  @!P3 IMAD.SHL.U32 R0, R168, 0x100, RZ ;  /* 0x00000100a800b824 */ /* 0x002fe800078e00ff */
[----:B------:R-:W-:Y:S05]  /*12b10*/  @!P3 IMAD.X R0, RZ, RZ, ~R0, P4 ;  /* 0x000000ffff00b224 */ /* 0x000fea00020e0e00 */
[----:B------:R-:W-:Y:S04]  /*12b20*/  @!P3 SHF.R.S64 R169, R2, 0x1f, R0 ;  /* 0x0000001f02a9b819 */ /* 0x000fe80000001000 */
[----:B------:R-:W-:Y:S04]  /*12b30*/  @!P3 IADD3 R232, P4, PT, R169, R232, RZ ;  /* 0x000000e8a9e8b210 */ /* 0x000fe80007f9e0ff */
[----:B------:R-:W-:Y:S01]  /*12b40*/  @!P3 LEA.HI.X.SX32 R231, R0, R231, 0x1, P4 ;  /* 0x000000e700e7b211 */ /* 0x000fe200020f0eff */
[----:B--2---:R-:W-:Y:S08]  /*12b50*/  @!P3 BRA `(.L_x_615) ;  /* 0x0000000000f8b947 */ /* 0x004ff00003800000 */
[----:B------:R-:W-:Y:S01]  /*12b60*/  VIADD R177, R238, 0xfffffe00 ;  /* 0xfffffe00eeb17836 */ /* 0x000fe20000000000 */
[----:B------:R-:W1:Y:S04]  /*12b70*/  LDC R0, c[0x0][0x4f0] ;  /* 0x00013c00ff007b82 */ /* 0x000e680000000800 */
[----:B------:R-:W-:Y:S02]  /*12b80*/  IABS R173, R177 ;  /* 0x000000b100ad7213 */ /* 0x000fe40000000000 */
[-C--:B-1----:R-:W-:Y:S02]  /*12b90*/  IABS R164, R0.reuse ;  /* 0x0000000000a47213 */ /* 0x082fe40000000000 */
[----:B------:R-:W-:Y:S02]  /*12ba0*/  LOP3.LUT R177, R177, R0, RZ, 0x3c, !PT ;  /* 0x00000000b1b17212 */ /* 0x000fe400078e3cff */
[----:B------:R-:W1:Y:S10]  /*12bb0*/  I2F.RP R168, R164 ;  /* 0x000000a400a87306 */ /* 0x000e740000209400 */
[----:B-1----:R-:W1:Y:S02]  /*12bc0*/  MUFU.RCP R2, R168 ;  /* 0x000000a800027308 */ /* 0x002e640000001000 */
[----:B-1----:R-:W-:Y:S08]  /*12bd0*/  VIADD R170, R2, 0xffffffe ;  /* 0x0ffffffe02aa7836 */ /* 0x002ff00000000000 */
[----:B------:R-:W1:Y:S02]  /*12be0*/  F2I.FTZ.U32.TRUNC.NTZ R171, R170 ;  /* 0x000000aa00ab7305 */ /* 0x000e64000021f000 */
[--C-:B-1----:R-:W-:Y:S02]  /*12bf0*/  IMAD.MOV R169, RZ, RZ, -R171.reuse ;  /* 0x000000ffffa97224 */ /* 0x102fe400078e0aab */
[----:B------:R-:W-:Y:S02]  /*12c00*/  IMAD.MOV.U32 R170, RZ, RZ, RZ ;  /* 0x000000ffffaa7224 */ /* 0x000fe400078e00ff */
[----:B------:R-:W-:Y:S01]  /*12c10*/  IMAD R2, R169, R164, RZ ;  /* 0x000000a4a9027224 */ /* 0x000fe200078e02ff */
[----:B------:R-:W-:Y:S03]  /*12c20*/  IADD3 R169, PT, PT, R238, -0x100, RZ ;  /* 0xffffff00eea97810 */ /* 0x000fe60007ffe0ff */
[----:B------:R-:W-:Y:S01]  /*12c30*/  IMAD.HI.U32 R2, R171, R2, R170 ;  /* 0x00000002ab027227 */ /* 0x000fe200078e00aa */
[----:B------:R-:W-:Y:S02]  /*12c40*/  IABS R175, R169 ;  /* 0x000000a900af7213 */ /* 0x000fe40000000000 */
[----:B------:R-:W-:Y:S03]  /*12c50*/  LOP3.LUT R169, R169, R0, RZ, 0x3c, !PT ;  /* 0x00000000a9a97212 */ /* 0x000fe600078e3cff */
[C---:B------:R-:W-:Y:S04]  /*12c60*/  IMAD.HI.U32 R168, R2.reuse, R173, RZ ;  /* 0x000000ad02a87227 */ /* 0x040fe800078e00ff */
[----:B------:R-:W-:Y:S02]  /*12c70*/  IMAD.MOV R171, RZ, RZ, -R168 ;  /* 0x000000ffffab7224 */ /* 0x000fe400078e0aa8 */
[----:B------:R-:W-:Y:S04]  /*12c80*/  IMAD.HI.U32 R2, R2, R175, RZ ;  /* 0x000000af02027227 */ /* 0x000fe800078e00ff */
[----:B------:R-:W-:Y:S01]  /*12c90*/  IMAD R173, R164, R171, R173 ;  /* 0x000000aba4ad7224 */ /* 0x000fe200078e02ad */
[----:B------:R-:W-:Y:S04]  /*12ca0*/  IADD3 R170, PT, PT, -R2, RZ, RZ ;  /* 0x000000ff02aa7210 */ /* 0x000fe80007ffe1ff */
[C---:B------:R-:W-:Y:S01]  /*12cb0*/  ISETP.GT.U32.AND P4, PT, R164.reuse, R173, PT ;  /* 0x000000ada400720c */ /* 0x040fe20003f84070 */
[C---:B------:R-:W-:Y:S05]  /*12cc0*/  IMAD R175, R164.reuse, R170, R175 ;  /* 0x000000aaa4af7224 */ /* 0x040fea00078e02af */
[----:B------:R-:W-:Y:S07]  /*12cd0*/  ISETP.GT.U32.AND P5, PT, R164, R175, PT ;  /* 0x000000afa400720c */ /* 0x000fee0003fa4070 */
[----:B------:R-:W-:Y:S01]  /*12ce0*/  @!P4 IADD3 R168, PT, PT, R168, 0x1, RZ ;  /* 0x00000001a8a8c810 */ /* 0x000fe20007ffe0ff */
[--C-:B------:R-:W-:Y:S05]  /*12cf0*/  @!P4 IMAD.IADD R173, R173, 0x1, -R164.reuse ;  /* 0x00000001adadc824 */ /* 0x100fea00078e0aa4 */
[----:B------:R-:W-:Y:S01]  /*12d00*/  ISETP.GE.U32.AND P6, PT, R173, R164, PT ;  /* 0x000000a4ad00720c */ /* 0x000fe20003fc6070 */
[----:B------:R-:W-:Y:S01]  /*12d10*/  @!P5 IMAD.IADD R175, R175, 0x1, -R164 ;  /* 0x00000001afafd824 */ /* 0x000fe200078e0aa4 */
[----:B------:R-:W-:Y:S01]  /*12d20*/  LOP3.LUT R173, RZ, R0, RZ, 0x33, !PT ;  /* 0x00000000ffad7212 */ /* 0x000fe200078e33ff */
[----:B------:R-:W-:Y:S01]  /*12d30*/  @!P5 VIADD R2, R2, 0x1 ;  /* 0x000000010202d836 */ /* 0x000fe20000000000 */
[----:B------:R-:W-:Y:S02]  /*12d40*/  ISETP.GE.AND P5, PT, R177, RZ, PT ;  /* 0x000000ffb100720c */ /* 0x000fe40003fa6270 */
[----:B------:R-:W-:Y:S07]  /*12d50*/  ISETP.GE.U32.AND P4, PT, R175, R164, PT ;  /* 0x000000a4af00720c */ /* 0x000fee0003f86070 */
[----:B------:R-:W-:Y:S01]  /*12d60*/  @P6 VIADD R168, R168, 0x1 ;  /* 0x00000001a8a86836 */ /* 0x000fe20000000000 */
[----:B------:R-:W-:Y:S03]  /*12d70*/  ISETP.GE.AND P6, PT, R169, RZ, PT ;  /* 0x000000ffa900720c */ /* 0x000fe60003fc6270 */
[----:B------:R-:W-:Y:S02]  /*12d80*/  @!P5 IMAD.MOV R168, RZ, RZ, -R168 ;  /* 0x000000ffffa8d224 */ /* 0x000fe400078e0aa8 */
[----:B------:R-:W-:Y:S02]  /*12d90*/  @P4 IADD3 R2, PT, PT, R2, 0x1, RZ ;  /* 0x0000000102024810 */ /* 0x000fe40007ffe0ff */
[----:B------:R-:W-:Y:S04]  /*12da0*/  ISETP.NE.AND P4, PT, R0, RZ, PT ;  /* 0x000000ff0000720c */ /* 0x000fe80003f85270 */
[----:B------:R-:W-:Y:S02]  /*12db0*/  SEL R175, R173, R168, !P4 ;  /* 0x000000a8adaf7207 */ /* 0x000fe40006000000 */
[----:B------:R-:W-:Y:S01]  /*12dc0*/  @!P6 IMAD.MOV R2, RZ, RZ, -R2 ;  /* 0x000000ffff02e224 */ /* 0x000fe200078e0a02 */
[----:B------:R-:W1:Y:S01]  /*12dd0*/  LDC.64 R168, c[0x0][0x3b8] ;  /* 0x0000ee00ffa87b82 */ /* 0x000e620000000a00 */
[----:B------:R-:W-:Y:S03]  /*12de0*/  LEA R178, P5, R175, R240, 0x2 ;  /* 0x000000f0afb27211 */ /* 0x000fe600078a10ff */
[----:B------:R-:W-:Y:S02]  /*12df0*/  SEL R173, R173, R2, !P4 ;  /* 0x00000002adad7207 */ /* 0x000fe40006000000 */
[-C--:B------:R-:W-:Y:S02]  /*12e00*/  LEA.HI.X.SX32 R179, R175, R241.reuse, 0x2, P5 ;  /* 0x000000f1afb37211 */ /* 0x080fe400028f16ff */
[C---:B------:R-:W-:Y:S03]  /*12e10*/  LEA R176, P4, R173.reuse, R240, 0x2 ;  /* 0x000000f0adb07211 */ /* 0x040fe600078810ff */
[----:B------:R-:W2:Y:S01]  /*12e20*/  LDG.E R171, desc[UR16][R178.64] ;  /* 0x00000010b2ab7981 */ /* 0x000ea2000c1e1900 */
[C---:B------:R-:W-:Y:S02]  /*12e30*/  LEA.HI.X.SX32 R177, R173.reuse, R241, 0x2, P4 ;  /* 0x000000f1adb17211 */ /* 0x040fe400020f16ff */
[----:B------:R-:W-:Y:S03]  /*12e40*/  IADD3 R173, PT, PT, R173, -R175, RZ ;  /* 0x800000afadad7210 */ /* 0x000fe60007ffe0ff */
[----:B------:R-:W2:Y:S02]  /*12e50*/  LDG.E R2, desc[UR16][R176.64] ;  /* 0x00000010b0027981 */ /* 0x000ea4000c1e1900 */
[----:B------:R-:W-:Y:S05]  /*12e60*/  IMAD R173, R173, R0, -0x100 ;  /* 0xffffff00adad7424 */ /* 0x000fea00078e0200 */
[----:B------:R-:W-:Y:S05]  /*12e70*/  SHF.R.S32.HI R175, RZ, 0x1f, R173 ;  /* 0x0000001fffaf7819 */ /* 0x000fea00000114ad */
[-C--:B-1----:R-:W-:Y:S02]  /*12e80*/  IMAD R0, R175, R168.reuse, RZ ;  /* 0x000000a8af007224 */ /* 0x082fe400078e02ff */
[C---:B------:R-:W-:Y:S04]  /*12e90*/  IMAD.WIDE.U32 R174, R173.reuse, R168, RZ ;  /* 0x000000a8adae7225 */ /* 0x040fe800078e00ff */
[----:B------:R-:W-:Y:S04]  /*12ea0*/  IMAD R0, R173, R169, R0 ;  /* 0x000000a9ad007224 */ /* 0x000fe800078e0200 */
[----:B------:R-:W-:Y:S02]  /*12eb0*/  IMAD.IADD R175, R175, 0x1, R0 ;  /* 0x00000001afaf7824 */ /* 0x000fe400078e0200 */
[----:B--2---:R-:W-:Y:S04]  /*12ec0*/  IMAD.IADD R171, R171, 0x1, -R2 ;  /* 0x00000001abab7824 */ /* 0x004fe800078e0a02 */
[C---:B------:R-:W-:Y:S01]  /*12ed0*/  IMAD.WIDE.U32 R174, R171.reuse, UR6, R174 ;  /* 0x00000006abae7c25 */ /* 0x040fe2000f8e00ae */
[----:B------:R-:W-:Y:S02]  /*12ee0*/  SHF.R.S32.HI R2, RZ, 0x1f, R171 ;  /* 0x0000001fff027819 */ /* 0x000fe400000114ab */
[----:B------:R-:W-:Y:S03]  /*12ef0*/  LEA R232, P4, R174, R232, 0x1 ;  /* 0x000000e8aee87211 */ /* 0x000fe600078808ff */
[----:B------:R-:W-:Y:S04]  /*12f00*/  IMAD R2, R2, UR6, RZ ;  /* 0x0000000602027c24 */ /* 0x000fe8000f8e02ff */
[----:B------:R-:W-:Y:S05]  /*12f10*/  IMAD R2, R171, UR7, R2 ;  /* 0x00000007ab027c24 */ /* 0x000fea000f8e0202 */
[----:B------:R-:W-:Y:S04]  /*12f20*/  IADD3 R2, PT, PT, R175, R2, RZ ;  /* 0x00000002af027210 */ /* 0x000fe80007ffe0ff */
[----:B------:R-:W-:Y:S07]  /*12f30*/  LEA.HI.X R231, R174, R231, R2, 0x1, P4 ;  /* 0x000000e7aee77211 */ /* 0x000fee00020f0c02 */
.L_x_615:
[-C--:B------:R-:W-:Y:S01]  /*12f40*/  @!P2 MOV R233, R231.reuse ;  /* 0x000000e700e9a202 */ /* 0x080fe20000000f00 */
[C---:B------:R-:W-:Y:S01]  /*12f50*/  @!P1 IMAD R169, R167.reuse, 0x60, RZ ;  /* 0x00000060a7a99824 */ /* 0x040fe200078e02ff */
[C---:B------:R-:W-:Y:S01]  /*12f60*/  LEA R170, P4, R168.reuse, R232, 0x5 ;  /* 0x000000e8a8aa7211 */ /* 0x040fe200078828ff */
[----:B------:R-:W-:Y:S02]  /*12f70*/  @!P1 IMAD R164, R167, 0xc0, RZ ;  /* 0x000000c0a7a49824 */ /* 0x000fe400078e02ff */
[----:B------:R-:W-:Y:S01]  /*12f80*/  @!PT LDS RZ, [RZ] ;  /* 0x00000000fffff984 */ /* 0x000fe20000000800 */
[----:B------:R-:W-:Y:S01]  /*12f90*/  @!PT LDS RZ, [RZ] ;  /* 0x00000000fffff984 */ /* 0x000fe20000000800 */
[----:B------:R-:W-:Y:S01]  /*12fa0*/  @!PT LDS RZ, [RZ] ;  /* 0x00000000fffff984 */ /* 0x000fe20000000800 */
[----:B------:R-:W-:Y:S01]  /*12fb0*/  @!P2 LDGSTS.E.BYPASS.LTC128B.128 [R245+0x2000], desc[UR16][R232.64] ;  /* 0x02000000e8f5afae */ /* 0x000fe2000b981a10 */
[C---:B------:R-:W-:Y:S01]  /*12fc0*/  LEA.HI.X R171, R168.reuse, R231, R167, 0x5, P4 ;  /* 0x000000e7a8ab7211 */ /* 0x040fe200020f2ca7 */
[--C-:B------:R-:W-:Y:S01]  /*12fd0*/  @!P1 IMAD.MOV.U32 R178, RZ, RZ, R170.reuse ;  /* 0x000000ffffb29224 */ /* 0x100fe200078e00aa */
[CC--:B------:R-:W-:Y:S01]  /*12fe0*/  @!P1 LEA R180, P5, R168.reuse, R170.reuse, 0x5 ;  /* 0x000000aaa8b49211 */ /* 0x0c0fe200078a28ff */
[----:B------:R1:W-:Y:S01]  /*12ff0*/  @P2 STS.128 [R245+0x2000], RZ ;  /* 0x002000fff5002388 */ /* 0x0003e20000000c00 */
[CC--:B------:R-:W-:Y:S01]  /*13000*/  @!P1 LEA R188, P4, R168.reuse, R170.reuse, 0x6 ;  /* 0x000000aaa8bc9211 */ /* 0x0c0fe200078830ff */
[----:B------:R-:W-:Y:S01]  /*13010*/  @!P1 IMAD.MOV.U32 R193, RZ, RZ, R171 ;  /* 0x000000ffffc19224 */ /* 0x000fe200078e00ab */
[CCC-:B------:R-:W-:Y:S01]  /*13020*/  @!P1 LEA.HI.X R181, R168.reuse, R171.reuse, R167.reuse, 0x5, P5 ;  /* 0x000000aba8b59211 */ /* 0x1c0fe200028f2ca7 */
[----:B------:R1:W-:Y:S01]  /*13030*/  @P1 STS.128 [R245+0x2800], RZ ;  /* 0x002800fff5001388 */ /* 0x0003e20000000c00 */
[CC--:B------:R-:W-:Y:S01]  /*13040*/  @!P1 LEA.HI.X R189, R168.reuse, R171.reuse, R167, 0x6, P4 ;  /* 0x000000aba8bd9211 */ /* 0x0c0fe200020f34a7 */
[--C-:B------:R-:W-:Y:S01]  /*13050*/  @!P1 IMAD.MOV.U32 R195, RZ, RZ, R171.reuse ;  /* 0x000000ffffc39224 */ /* 0x100fe200078e00ab */
[CC--:B------:R-:W-:Y:S01]  /*13060*/  @!P1 LEA R186, P6, R168.reuse, R170.reuse, 0x7 ;  /* 0x000000aaa8ba9211 */ /* 0x0c0fe200078c38ff */
[----:B------:R-:W-:Y:S01]  /*13070*/  @!PT LDS RZ, [RZ] ;  /* 0x00000000fffff984 */ /* 0x000fe20000000800 */
[----:B------:R-:W-:Y:S01]  /*13080*/  @!PT LDS RZ, [RZ] ;  /* 0x00000000fffff984 */ /* 0x000fe20000000800 */
[----:B------:R-:W-:Y:S01]  /*13090*/  @!PT LDS RZ, [RZ] ;  /* 0x00000000fffff984 */ /* 0x000fe20000000800 */
[----:B------:R2:W-:Y:S01]  /*130a0*/  @!P1 LDGSTS.E.BYPASS.LTC128B.128 [R245+0x2800], desc[UR16][R170.64] ;  /* 0x02800000aaf59fae */ /* 0x0005e2000b981a10 */
[CC--:B------:R-:W-:Y:S01]  /*130b0*/  @!P1 LEA R184, P2, R168.reuse, R170.reuse, 0x8 ;  /* 0x000000aaa8b89211 */ /* 0x0c0fe200078440ff */
[----:B------:R-:W-:Y:S01]  /*130c0*/  @!P1 IMAD.MOV.U32 R197, RZ, RZ, R171 ;  /* 0x000000ffffc59224 */ /* 0x000fe200078e00ab */
[CCC-:B------:R-:W-:Y:S01]  /*130d0*/  @!P1 LEA.HI.X R187, R168.reuse, R171.reuse, R167.reuse, 0x7, P6 ;  /* 0x000000aba8bb9211 */ /* 0x1c0fe200030f3ca7 */
[----:B------:R1:W-:Y:S01]  /*130e0*/  @P1 STS.128 [R245+0x3000], RZ ;  /* 0x003000fff5001388 */ /* 0x0003e20000000c00 */
[C---:B------:R-:W-:Y:S01]  /*130f0*/  @!P1 LEA.HI.X R185, R168.reuse, R171, R167, 0x8, P2 ;  /* 0x000000aba8b99211 */ /* 0x040fe200010f44a7 */
[----:B------:R-:W-:Y:S01]  /*13100*/  @!P1 IMAD.MOV.U32 R177, RZ, RZ, R171 ;  /* 0x000000ffffb19224 */ /* 0x000fe200078e00ab */
[-C--:B------:R-:W-:Y:S01]  /*13110*/  @!P1 MOV R192, R170.reuse ;  /* 0x000000aa00c09202 */ /* 0x080fe20000000f00 */
[----:B------:R-:W-:Y:S01]  /*13120*/  @!PT LDS RZ, [RZ] ;  /* 0x00000000fffff984 */ /* 0x000fe20000000800 */
[----:B------:R-:W-:Y:S01]  /*13130*/  @!PT LDS RZ, [RZ] ;  /* 0x00000000fffff984 */ /* 0x000fe20000000800 */
[----:B------:R-:W-:Y:S01]  /*13140*/  @!PT LDS RZ, [RZ] ;  /* 0x00000000fffff984 */ /* 0x000fe20000000800 */
[----:B------:R3:W-:Y:S01]  /*13150*/  @!P1 LDGSTS.E.BYPASS.LTC128B.128 [R245+0x3000], desc[UR16][R180.64] ;  /* 0x03000000b4f59fae */ /* 0x0007e2000b981a10 */
[-C--:B------:R-:W-:Y:S01]  /*13160*/  @!P1 MOV R194, R170.reuse ;  /* 0x000000aa00c29202 */ /* 0x080fe20000000f00 */
[----:B------:R-:W-:Y:S01]  /*13170*/  @!P1 IMAD.MOV.U32 R172, RZ, RZ, R170 ;  /* 0x000000ffffac9224 */ /* 0x000fe200078e00aa */
[-C--:B------:R-:W-:Y:S01]  /*13180*/  @!P1 MOV R196, R170.reuse ;  /* 0x000000aa00c49202 */ /* 0x080fe20000000f00 */
[----:B------:R1:W-:Y:S01]  /*13190*/  @P1 STS.128 [R245+0x3800], RZ ;  /* 0x003800fff5001388 */ /* 0x0003e20000000c00 */
[C---:B------:R-:W-:Y:S01]  /*131a0*/  @!P1 IMAD.WIDE.U32 R192, R168.reuse, 0x60, R192 ;  /* 0x00000060a8c09825 */ /* 0x040fe200078e00c0 */
[-C--:B------:R-:W-:Y:S02]  /*131b0*/  @!P1 MOV R198, R170.reuse ;  /* 0x000000aa00c69202 */ /* 0x080fe40000000f00 */
[----:B------:R-:W-:Y:S01]  /*131c0*/  @!PT LDS RZ, [RZ] ;  /* 0x00000000fffff984 */ /* 0x000fe20000000800 */
[----:B------:R-:W-:Y:S01]  /*131d0*/  @!PT LDS RZ, [RZ] ;  /* 0x00000000fffff984 */ /* 0x000fe20000000800 */
[----:B------:R-:W-:Y:S01]  /*131e0*/  @!PT LDS RZ, [RZ] ;  /* 0x00000000fffff984 */ /* 0x000fe20000000800 */
[----:B------:R1:W-:Y:S01]  /*131f0*/  @!P1 LDGSTS.E.BYPASS.LTC128B.128 [R245+0x3800], desc[UR16][R188.64] ;  /* 0x03800000bcf59fae */ /* 0x0003e2000b981a10 */
[C---:B------:R-:W-:Y:S01]  /*13200*/  @!P1 IMAD.WIDE.U32 R194, R168.reuse, 0xa0, R194 ;  /* 0x000000a0a8c29825 */ /* 0x040fe200078e00c2 */
[----:B------:R-:W-:Y:S02]  /*13210*/  @!P1 IADD3 R193, PT, PT, R169, R193, RZ ;  /* 0x000000c1a9c19210 */ /* 0x000fe40007ffe0ff */
[----:B------:R1:W-:Y:S01]  /*13220*/  @P1 STS.128 [R245+0x4000], RZ ;  /* 0x004000fff5001388 */ /* 0x0003e20000000c00 */
[C---:B------:R-:W-:Y:S01]  /*13230*/  @!P1 IMAD.WIDE.U32 R196, R168.reuse, 0xc0, R196 ;  /* 0x000000c0a8c49825 */ /* 0x040fe200078e00c4 */
[-C--:B------:R-:W-:Y:S02]  /*13240*/  @!P1 MOV R199, R171.reuse ;  /* 0x000000ab00c79202 */ /* 0x080fe40000000f00 */
        /* <DEDUP_REMOVED lines=8> */
[-C--:B------:R-:W-:Y:S01]  /*132d0*/  @!P1 MOV R174, R170.reuse ;  /* 0x000000aa00ae9202 */ /* 0x080fe20000000f00 */
[C---:B------:R-:W-:Y:S01]  /*132e0*/  @!P1 IMAD.WIDE.U32 R198, R168.reuse, 0xe0, R198 ;  /* 0x000000e0a8c69825 */ /* 0x040fe200078e00c6 */
[-C--:B------:R-:W-:Y:S01]  /*132f0*/  @!P1 MOV R175, R171.reuse ;  /* 0x000000ab00af9202 */ /* 0x080fe20000000f00 */
[----:B------:R-:W-:Y:S01]  /*13300*/  @!PT LDS RZ, [RZ] ;  /* 0x00000000fffff984 */ /* 0x000fe20000000800 */
[----:B------:R-:W-:Y:S01]  /*13310*/  @!PT LDS RZ, [RZ] ;  /* 0x00000000fffff984 */ /* 0x000fe20000000800 */
[----:B------:R-:W-:Y:S01]  /*13320*/  @!PT LDS RZ, [RZ] ;  /* 0x00000000fffff984 */ /* 0x000fe20000000800 */
[----:B------:R1:W-:Y:S01]  /*13330*/  @!P1 LDGSTS.E.BYPASS.LTC128B.128 [R245+0x4800], desc[UR16][R186.64] ;  /* 0x04800000baf59fae */ /* 0x0003e2000b981a10 */
[----:B------:R-:W-:Y:S01]  /*13340*/  @!P1 MOV R173, R171 ;  /* 0x000000ab00ad9202 */ /* 0x000fe20000000f00 */
[C---:B------:R-:W-:Y:S01]  /*13350*/  @!P1 IMAD.WIDE.U32 R176, R168.reuse, 0x140, R176 ;  /* 0x00000140a8b09825 */ /* 0x040fe200078e00b0 */
[----:B------:R-:W-:Y:S01]  /*13360*/  @!P1 MOV R190, R170 ;  /* 0x000000aa00be9202 */ /* 0x000fe20000000f00 */
[----:B------:R1:W-:Y:S02]  /*13370*/  @P1 STS.128 [R245+0x5000], RZ ;  /* 0x005000fff5001388 */ /* 0x0003e40000000c00 */
[C---:B------:R-:W-:Y:S04]  /*13380*/  @!P1 IMAD.WIDE.U32 R174, R168.reuse, 0x160, R174 ;  /* 0x00000160a8ae9825 */ /* 0x040fe800078e00ae */
[C---:B------:R-:W-:Y:S04]  /*13390*/  @!P1 IMAD.WIDE.U32 R172, R168.reuse, 0x180, R172 ;  /* 0x00000180a8ac9825 */ /* 0x040fe800078e00ac */
[C---:B--2---:R-:W-:Y:S04]  /*133a0*/  @!P1 IMAD.WIDE.U32 R170, R168.reuse, 0x1a0, R170 ;  /* 0x000001a0a8aa9825 */ /* 0x044fe800078e00aa */
[C---:B------:R-:W-:Y:S04]  /*133b0*/  @!P1 IMAD.WIDE.U32 R190, R168.reuse, 0x1c0, R190 ;  /* 0x000001c0a8be9825 */ /* 0x040fe800078e00be */
[----:B------:R-:W-:Y:S04]  /*133c0*/  @!P1 IMAD.WIDE.U32 R178, R168, 0x120, R178 ;  /* 0x00000120a8b29825 */ /* 0x000fe800078e00b2 */
[C---:B------:R-:W-:Y:S02]  /*133d0*/  @!P1 IMAD R168, R167.reuse, 0xa0, RZ ;  /* 0x000000a0a7a89824 */ /* 0x040fe400078e02ff */
[----:B------:R-:W-:Y:S02]  /*133e0*/  @!P1 IMAD.IADD R197, R164, 0x1, R197 ;  /* 0x00000001a4c59824 */ /* 0x000fe400078e02c5 */
[C---:B------:R-:W-:Y:S01]  /*133f0*/  @!P1 IMAD R2, R167.reuse, 0xe0, RZ ;  /* 0x000000e0a7029824 */ /* 0x040fe200078e02ff */
[----:B------:R-:W-:Y:S01]  /*13400*/  @!P1 IADD3 R195, PT, PT, R168, R195, RZ ;  /* 0x000000c3a8c39210 */ /* 0x000fe20007ffe0ff */
[----:B------:R-:W-:Y:S02]  /*13410*/  @!P1 IMAD.MOV.U32 R200, RZ, RZ, R178 ;  /* 0x000000ffffc89224 */ /* 0x000fe400078e00b2 */
[C---:B------:R-:W-:Y:S01]  /*13420*/  @!P1 IMAD R0, R167.reuse, 0x120, RZ ;  /* 0x00000120a7009824 */ /* 0x040fe200078e02ff */
[----:B------:R-:W-:Y:S01]  /*13430*/  @!P1 IADD3 R199, PT, PT, R2, R199, RZ ;  /* 0x000000c702c79210 */ /* 0x000fe20007ffe0ff */
[----:B------:R-:W-:Y:S01]  /*13440*/  @!PT LDS RZ, [RZ] ;  /* 0x00000000fffff984 */ /* 0x000fe20000000800 */
[----:B------:R-:W-:Y:S01]  /*13450*/  @!PT LDS RZ, [RZ] ;  /* 0x00000000fffff984 */ /* 0x000fe20000000800 */
[----:B------:R-:W-:Y:S01]  /*13460*/  @!PT LDS RZ, [RZ] ;  /* 0x00000000fffff984 */ /* 0x000fe20000000800 */
[----:B------:R1:W-:Y:S01]  /*13470*/  @!P1 LDGSTS.E.BYPASS.LTC128B.128 [R245+0x5000], desc[UR16][R194.64] ;  /* 0x05000000c2f59fae */ /* 0x0003e2000b981a10 */
[C---:B------:R-:W-:Y:S02]  /*13480*/  @!P1 IMAD R183, R167.reuse, 0x140, RZ ;  /* 0x00000140a7b79824 */ /* 0x040fe400078e02ff */
[----:B------:R-:W-:Y:S01]  /*13490*/  @!P1 IADD3 R201, PT, PT, R0, R179, RZ ;  /* 0x000000b300c99210 */ /* 0x000fe20007ffe0ff */
[----:B------:R1:W-:Y:S01]  /*134a0*/  @P1 STS.128 [R245+0x5800], RZ ;  /* 0x005800fff5001388 */ /* 0x0003e20000000c00 */
[----:B---3--:R-:W-:Y:S01]  /*134b0*/  @!P1 IMAD R181, R167, 0x160, RZ ;  /* 0x00000160a7b59824 */ /* 0x008fe200078e02ff */
[----:B------:R-:W-:Y:S01]  /*134c0*/  @!P1 IADD3 R177, PT, PT, R183, R177, RZ ;  /* 0x000000b1b7b19210 */ /* 0x000fe20007ffe0ff */
[C---:B------:R-:W-:Y:S01]  /*134d0*/  @!P1 IMAD R179, R167.reuse, 0x180, RZ ;  /* 0x00000180a7b39824 */ /* 0x040fe200078e02ff */
[----:B------:R-:W-:Y:S01]  /*134e0*/  @!PT LDS RZ, [RZ] ;  /* 0x00000000fffff984 */ /* 0x000fe20000000800 */
[----:B------:R-:W-:Y:S01]  /*134f0*/  @!PT LDS RZ, [RZ] ;  /* 0x00000000fffff984 */ /* 0x000fe20000000800 */
[----:B------:R-:W-:Y:S01]  /*13500*/  @!PT LDS RZ, [RZ] ;  /* 0x00000000fffff984 */ /* 0x000fe20000000800 */
[----:B------:R1:W-:Y:S01]  /*13510*/  @!P1 LDGSTS.E.BYPASS.LTC128B.128 [R245+0x5800], desc[UR16][R196.64] ;  /* 0x05800000c4f59fae */ /* 0x0003e2000b981a10 */
[----:B------:R-:W-:Y:S01]  /*13520*/  @!P1 IMAD R169, R167, 0x1a0, RZ ;  /* 0x000001a0a7a99824 */ /* 0x000fe200078e02ff */
[----:B------:R-:W-:Y:S01]  /*13530*/  @!P1 IADD3 R175, PT, PT, R181, R175, RZ ;  /* 0x000000afb5af9210 */ /* 0x000fe20007ffe0ff */
[----:B------:R-:W-:Y:S01]  /*13540*/  @!P1 IMAD.IADD R173, R179, 0x1, R173 ;  /* 0x00000001b3ad9824 */ /* 0x000fe200078e02ad */
[----:B------:R1:W-:Y:S01]  /*13550*/  @P1 STS.128 [R245+0x6000], RZ ;  /* 0x006000fff5001388 */ /* 0x0003e20000000c00 */
[----:B------:R-:W-:Y:S01]  /*13560*/  @!P1 IMAD R167, R167, 0x1c0, RZ ;  /* 0x000001c0a7a79824 */ /* 0x000fe200078e02ff */
[----:B------:R-:W-:Y:S02]  /*13570*/  @!P1 IADD3 R171, PT, PT, R169, R171, RZ ;  /* 0x000000aba9ab9210 */ /* 0x000fe40007ffe0ff */
[----:B------:R-:W-:Y:S01]  /*13580*/  @!PT LDS RZ, [RZ] ;  /* 0x00000000fffff984 */ /* 0x000fe20000000800 */
[----:B------:R-:W-:Y:S01]  /*13590*/  @!PT LDS RZ, [RZ] ;  /* 0x00000000fffff984 */ /* 0x000fe20000000800 */
[----:B------:R-:W-:Y:S01]  /*135a0*/  @!PT LDS RZ, [RZ] ;  /* 0x00000000fffff984 */ /* 0x000fe20000000800 */
[----:B------:R1:W-:Y:S02]  /*135b0*/  @!P1 LDGSTS.E.BYPASS.LTC128B.128 [R245+0x6000], desc[UR16][R198.64] ;  /* 0x06000000c6f59fae */ /* 0x0003e4000b981a10 */
[----:B------:R-:W-:Y:S02]  /*135c0*/  @!P1 IADD3 R191, PT, PT, R167, R191, RZ ;  /* 0x000000bfa7bf9210 */ /* 0x000fe40007ffe0ff */
        /* <DEDUP_REMOVED lines=35> */
[----:B------:R-:W0:Y:S02]  /*13800*/  LDGDEPBAR ;  /* 0x00000000000079af */ /* 0x000e240000000000 */
.L_x_614:
[----:B------:R-:W-:Y:S01]  /*13810*/  FMNMX3.FTZ R2, R3, R4, R5, !PT ;  /* 0x0000000403027276 */ /* 0x000fe20007810005 */
[----:B-1----:R-:W-:Y:S01]  /*13820*/  LDSM.16.MT88.4 R172, [R166+0xa000] ;  /* 0x00a00000a6ac783b */ /* 0x002fe20000004200 */
[----:B------:R-:W-:Y:S02]  /*13830*/  FMNMX3.FTZ R0, R165, R6, R7, !PT ;  /* 0x00000006a5007276 */ /* 0x000fe40007810007 */
        /* <DEDUP_REMOVED lines=62> */
[----:B------:R-:W-:Y:S01]  /*13c20*/  IADD3 R237, PT, PT, R237, -0x1, RZ ;  /* 0xffffffffeded7810 */ /* 0x000fe20007ffe0ff */
[----:B------:R-:W-:Y:S01]  /*13c30*/  SHFL.BFLY PT, R171, R164, 0x2, 0x1f ;  /* 0x0c401f00a4ab7f89 */ /* 0x000fe200000e0000 */
[----:B------:R-:W-:Y:S07]  /*13c40*/  IADD3 R238, PT, PT, R238, -0x100, RZ ;  /* 0xffffff00eeee7810 */ /* 0x000fee0007ffe0ff */
[----:B------:R-:W1:Y:S02]  /*13c50*/  SHFL.BFLY PT, R0, R169, 0x2, 0x1f ;  /* 0x0c401f00a9007f89 */ /* 0x000e6400000e0000 */
[----:B-1----:R-:W-:Y:S02]  /*13c60*/  FMNMX.FTZ R167, R169, R0, !PT ;  /* 0x00000000a9a77209 */ /* 0x002fe40007810000 */
[----:B------:R-:W-:Y:S04]  /*13c70*/  FMNMX.FTZ R170, R164, R171, !PT ;  /* 0x000000aba4aa7209 */ /* 0x000fe80007810000 */
[----:B------:R-:W1:Y:S08]  /*13c80*/  SHFL.BFLY PT, R0, R167, 0x1, 0x1f ;  /* 0x0c201f00a7007f89 */ /* 0x000e7000000e0000 */
[----:B------:R-:W2:Y:S01]  /*13c90*/  SHFL.BFLY PT, R171, R170, 0x1, 0x1f ;  /* 0x0c201f00aaab7f89 */ /* 0x000ea200000e0000 */
[----:B-1----:R-:W-:Y:S02]  /*13ca0*/  FMNMX.FTZ R0, R167, R0, !PT ;  /* 0x00000000a7007209 */ /* 0x002fe40007810000 */
[----:B--2---:R-:W-:Y:S03]  /*13cb0*/  FMNMX.FTZ R2, R170, R171, !PT ;  /* 0x000000abaa027209 */ /* 0x004fe60007810000 */
[C---:B------:R-:W-:Y:S01]  /*13cc0*/  FMUL.FTZ R168, R0.reuse, UR4 ;  /* 0x0000000400a87c20 */ /* 0x040fe20008410000 */
[C---:B------:R-:W-:Y:S01]  /*13cd0*/  FADD.FTZ R165, -R0.reuse, R165 ;  /* 0x000000a500a57221 */ /* 0x040fe20000010100 */
[----:B------:R-:W-:Y:S01]  /*13ce0*/  FSETP.NEU.FTZ.AND P1, PT, R0, -INF , PT ;  /* 0xff8000000000780b */ /* 0x000fe20003f3d000 */
[C---:B------:R-:W-:Y:S01]  /*13cf0*/  FADD.FTZ R3, -R2.reuse, R3 ;  /* 0x0000000302037221 */ /* 0x040fe20000010100 */
[C---:B------:R-:W-:Y:S01]  /*13d00*/  FMUL.FTZ R180, R2.reuse, UR4 ;  /* 0x0000000402b47c20 */ /* 0x040fe20008410000 */
[----:B------:R-:W-:Y:S02]  /*13d10*/  FSETP.NEU.FTZ.AND P2, PT, R2, -INF , PT ;  /* 0xff8000000200780b */ /* 0x000fe40003f5d000 */
[----:B------:R-:W-:Y:S01]  /*13d20*/  FMUL.FTZ R164, R3, UR4 ;  /* 0x0000000403a47c20 */ /* 0x000fe20008410000 */
[----:B------:R-:W-:Y:S01]  /*13d30*/  FMUL.FTZ R3, R165, UR4 ;  /* 0x00000004a5037c20 */ /* 0x000fe20008410000 */
[----:B------:R-:W-:Y:S02]  /*13d40*/  FSEL R165, R168, RZ, P1 ;  /* 0x000000ffa8a57208 */ /* 0x000fe40000800000 */
[----:B------:R-:W1:Y:S01]  /*13d50*/  LDSM.16.MT88.4 R168, [R224+0xa000] ;  /* 0x00a00000e0a8783b */ /* 0x000e620000004200 */
[----:B------:R-:W-:Y:S01]  /*13d60*/  FSEL R180, R180, RZ, P2 ;  /* 0x000000ffb4b47208 */ /* 0x000fe20001000000 */
[----:B------:R-:W2:Y:S01]  /*13d70*/  MUFU.EX2 R164, R164 ;  /* 0x000000a400a47308 */ /* 0x000ea20000000800 */
[--C-:B------:R-:W-:Y:S01]  /*13d80*/  FFMA.FTZ R183, R7, UR4, -R165.reuse ;  /* 0x0000000407b77c23 */ /* 0x100fe200080108a5 */
[--C-:B------:R-:W-:Y:S01]  /*13d90*/  FFMA.FTZ R188, R6, UR4, -R165.reuse ;  /* 0x0000000406bc7c23 */ /* 0x100fe200080108a5 */
[--C-:B------:R-:W-:Y:S01]  /*13da0*/  FFMA.FTZ R182, R10, UR4, -R165.reuse ;  /* 0x000000040ab67c23 */ /* 0x100fe200080108a5 */
[--C-:B------:R-:W-:Y:S01]  /*13db0*/  FFMA.FTZ R185, R4, UR4, -R180.reuse ;  /* 0x0000000404b97c23 */ /* 0x100fe200080108b4 */
[--C-:B------:R-:W-:Y:S01]  /*13dc0*/  FFMA.FTZ R186, R5, UR4, -R180.reuse ;  /* 0x0000000405ba7c23 */ /* 0x100fe200080108b4 */
[--C-:B------:R-:W-:Y:S01]  /*13dd0*/  FFMA.FTZ R184, R8, UR4, -R180.reuse ;  /* 0x0000000408b87c23 */ /* 0x100fe200080108b4 */
[--C-:B------:R-:W-:Y:S01]  /*13de0*/  FFMA.FTZ R167, R9, UR4, -R180.reuse ;  /* 0x0000000409a77c23 */ /* 0x100fe200080108b4 */
[--C-:B------:R-:W-:Y:S02]  /*13df0*/  FFMA.FTZ R181, R11, UR4, -R165.reuse ;  /* 0x000000040bb57c23 */ /* 0x100fe400080108a5 */
[----:B------:R-:W3:Y:S01]  /*13e00*/  MUFU.EX2 R3, R3 ;  /* 0x0000000300037308 */ /* 0x000ee20000000800 */
[----:B------:R-:W-:Y:S01]  /*13e10*/  MOV R6, R242 ;  /* 0x000000f200067202 */ /* 0x000fe20000000f00 */
[--C-:B------:R-:W-:Y:S01]  /*13e20*/  FFMA.FTZ R195, R26, UR4, -R165.reuse ;  /* 0x000000041ac37c23 */ /* 0x100fe200080108a5 */
[----:B------:R-:W-:Y:S07]  /*13e30*/  @P0 IADD3 R6, PT, PT, R243, -0x40, RZ ;  /* 0xffffffc0f3060810 */ /* 0x000fee0007ffe0ff */
[----:B------:R-:W-:Y:S01]  /*13e40*/  MUFU.EX2 R185, R185 ;  /* 0x000000b900b97308 */ /* 0x000fe20000000800 */
[C---:B--2---:R-:W-:Y:S01]  /*13e50*/  FMUL.FTZ R8, R164.reuse, R160 ;  /* 0x000000a0a4087220 */ /* 0x044fe20000410000 */
[C---:B------:R-:W-:Y:S01]  /*13e60*/  FMUL.FTZ R9, R164.reuse, R161 ;  /* 0x000000a1a4097220 */ /* 0x040fe20000410000 */
[C---:B------:R-:W-:Y:S07]  /*13e70*/  FMUL.FTZ R132, R164.reuse, R132 ;  /* 0x00000084a4847220 */ /* 0x040fee0000410000 */
[----:B------:R-:W2:Y:S01]  /*13e80*/  MUFU.EX2 R186, R186 ;  /* 0x000000ba00ba7308 */ /* 0x000ea20000000800 */
[----:B------:R-:W4:Y:S01]  /*13e90*/  LDSM.16.MT88.4 R176, [R6] ;  /* 0x0000000006b0783b */ /* 0x000f220000004200 */
[C---:B------:R-:W-:Y:S01]  /*13ea0*/  FMUL.FTZ R133, R164.reuse, R133 ;  /* 0x00000085a4857220 */ /* 0x040fe20000410000 */
[----:B------:R-:W-:Y:S07]  /*13eb0*/  IADD3 R7, PT, PT, R229, R6, RZ ;  /* 0x00000006e5077210 */ /* 0x000fee0007ffe0ff */
[----:B------:R-:W-:Y:S01]  /*13ec0*/  MUFU.EX2 R188, R188 ;  /* 0x000000bc00bc7308 */ /* 0x000fe20000000800 */
[C---:B------:R-:W-:Y:S01]  /*13ed0*/  FMUL.FTZ R136, R164.reuse, R136 ;  /* 0x00000088a4887220 */ /* 0x040fe20000410000 */
[C---:B---3--:R-:W-:Y:S01]  /*13ee0*/  FMUL.FTZ R10, R3.reuse, R162 ;  /* 0x000000a2030a7220 */ /* 0x048fe20000410000 */
[C---:B------:R-:W-:Y:S07]  /*13ef0*/  FMUL.FTZ R11, R3.reuse, R163 ;  /* 0x000000a3030b7220 */ /* 0x040fee0000410000 */
[----:B------:R-:W3:Y:S01]  /*13f00*/  MUFU.EX2 R183, R183 ;  /* 0x000000b700b77308 */ /* 0x000ee20000000800 */
[C---:B------:R-:W-:Y:S01]  /*13f10*/  FMUL.FTZ R134, R3.reuse, R134 ;  /* 0x0000008603867220 */ /* 0x040fe20000410000 */
[C---:B------:R-:W-:Y:S01]  /*13f20*/  FMUL.FTZ R135, R3.reuse, R135 ;  /* 0x0000008703877220 */ /* 0x040fe20000410000 */
[----:B------:R-:W-:Y:S07]  /*13f30*/  FMUL.FTZ R137, R164, R137 ;  /* 0x00000089a4897220 */ /* 0x000fee0000410000 */
[----:B------:R-:W-:Y:S01]  /*13f40*/  MUFU.EX2 R184, R184 ;  /* 0x000000b800b87308 */ /* 0x000fe20000000800 */
[C---:B------:R-:W-:Y:S01]  /*13f50*/  FMUL.FTZ R138, R3.reuse, R138 ;  /* 0x0000008a038a7220 */ /* 0x040fe20000410000 */
[----:B--2---:R-:W-:Y:S01]  /*13f60*/  F2FP.F16.F32.PACK_AB R160, R186, R185 ;  /* 0x000000b9baa0723e */ /* 0x004fe200000000ff */
[C---:B------:R-:W-:Y:S07]  /*13f70*/  FMUL.FTZ R139, R3.reuse, R139 ;  /* 0x0000008b038b7220 */ /* 0x040fee0000410000 */
[----:B------:R-:W2:Y:S01]  /*13f80*/  MUFU.EX2 R167, R167 ;  /* 0x000000a700a77308 */ /* 0x000ea20000000800 */
[C---:B------:R-:W-:Y:S01]  /*13f90*/  FMUL.FTZ R140, R164.reuse, R140 ;  /* 0x0000008ca48c7220 */ /* 0x040fe20000410000 */
[C---:B------:R-:W-:Y:S01]  /*13fa0*/  FMUL.FTZ R141, R164.reuse, R141 ;  /* 0x0000008da48d7220 */ /* 0x040fe20000410000 */
[C---:B------:R-:W-:Y:S07]  /*13fb0*/  FMUL.FTZ R142, R3.reuse, R142 ;  /* 0x0000008e038e7220 */ /* 0x040fee0000410000 */
[----:B------:R-:W-:Y:S01]  /*13fc0*/  MUFU.EX2 R182, R182 ;  /* 0x000000b600b67308 */ /* 0x000fe20000000800 */
[----:B------:R-:W-:Y:S01]  /*13fd0*/  FMUL.FTZ R143, R3, R143 ;  /* 0x0000008f038f7220 */ /* 0x000fe20000410000 */
[----:B---3--:R-:W-:Y:S01]  /*13fe0*/  F2FP.F16.F32.PACK_AB R161, R183, R188 ;  /* 0x000000bcb7a1723e */ /* 0x008fe200000000ff */
[--C-:B------:R-:W-:Y:S07]  /*13ff0*/  FFMA.FTZ R200, R27, UR4, -R165.reuse ;  /* 0x000000041bc87c23 */ /* 0x100fee00080108a5 */
[----:B------:R-:W3:Y:S01]  /*14000*/  MUFU.EX2 R181, R181 ;  /* 0x000000b500b57308 */ /* 0x000ee20000000800 */
[C---:B------:R-:W-:Y:S01]  /*14010*/  FMUL.FTZ R144, R164.reuse, R144 ;  /* 0x00000090a4907220 */ /* 0x040fe20000410000 */
[C---:B------:R-:W-:Y:S01]  /*14020*/  FMUL.FTZ R145, R164.reuse, R145 ;  /* 0x00000091a4917220 */ /* 0x040fe20000410000 */
[C---:B------:R-:W-:Y:S01]  /*14030*/  FMUL.FTZ R146, R3.reuse, R146 ;  /* 0x0000009203927220 */ /* 0x040fe20000410000 */
[----:B------:R-:W-:Y:S01]  /*14040*/  FMUL.FTZ R147, R3, R147 ;  /* 0x0000009303937220 */ /* 0x000fe20000410000 */
[C---:B------:R-:W-:Y:S01]  /*14050*/  FMUL.FTZ R148, R164.reuse, R148 ;  /* 0x00000094a4947220 */ /* 0x040fe20000410000 */
[----:B--2---:R-:W-:Y:S01]  /*14060*/  F2FP.F16.F32.PACK_AB R162, R167, R184 ;  /* 0x000000b8a7a2723e */ /* 0x004fe200000000ff */
[----:B------:R-:W-:Y:S01]  /*14070*/  FMUL.FTZ R149, R164, R149 ;  /* 0x00000095a4957220 */ /* 0x000fe20000410000 */
[C---:B------:R-:W-:Y:S01]  /*14080*/  FMUL.FTZ R150, R3.reuse, R150 ;  /* 0x0000009603967220 */ /* 0x040fe20000410000 */
[----:B------:R-:W-:Y:S01]  /*14090*/  FMUL.FTZ R151, R3, R151 ;  /* 0x0000009703977220 */ /* 0x000fe20000410000 */
[--C-:B------:R-:W-:Y:S01]  /*140a0*/  FFMA.FTZ R190, R12, UR4, -R180.reuse ;  /* 0x000000040cbe7c23 */ /* 0x100fe200080108b4 */
[C---:B------:R-:W-:Y:S01]  /*140b0*/  FMUL.FTZ R12, R164.reuse, R156 ;  /* 0x0000009ca40c7220 */ /* 0x040fe20000410000 */
[--C-:B------:R-:W-:Y:S01]  /*140c0*/  FFMA.FTZ R187, R13, UR4, -R180.reuse ;  /* 0x000000040dbb7c23 */ /* 0x100fe200080108b4 */
[----:B------:R-:W-:Y:S01]  /*140d0*/  FMUL.FTZ R13, R164, R157 ;  /* 0x0000009da40d7220 */ /* 0x000fe20000410000 */
[----:B---3--:R-:W-:Y:S01]  /*140e0*/  F2FP.F16.F32.PACK_AB R163, R181, R182 ;  /* 0x000000b6b5a3723e */ /* 0x008fe200000000ff */
[--C-:B------:R-:W-:Y:S01]  /*140f0*/  FFMA.FTZ R196, R14, UR4, -R165.reuse ;  /* 0x000000040ec47c23 */ /* 0x100fe200080108a5 */
[----:B------:R-:W-:Y:S01]  /*14100*/  FMUL.FTZ R14, R3, R158 ;  /* 0x0000009e030e7220 */ /* 0x000fe20000410000 */
[--C-:B------:R-:W-:Y:S01]  /*14110*/  FFMA.FTZ R189, R15, UR4, -R165.reuse ;  /* 0x000000040fbd7c23 */ /* 0x100fe200080108a5 */
[----:B------:R-:W-:Y:S01]  /*14120*/  FMUL.FTZ R15, R3, R159 ;  /* 0x0000009f030f7220 */ /* 0x000fe20000410000 */
[----:B------:R-:W-:Y:S01]  /*14130*/  MUFU.EX2 R190, R190 ;  /* 0x000000be00be7308 */ /* 0x000fe20000000800 */
[----:B------:R-:W-:Y:S01]  /*14140*/  LDSM.16.MT88.4 R156, [R6+0x800] ;  /* 0x00080000069c783b */ /* 0x000fe20000004200 */
[C---:B-1----:R-:W-:Y:S08]  /*14150*/  HMMA.16816.F32 R8, R160.reuse, R168, R8 ;  /* 0x000000a8a008723c */ /* 0x042ff00000001808 */
[----:B------:R-:W1:Y:S01]  /*14160*/  MUFU.EX2 R187, R187 ;  /* 0x000000bb00bb7308 */ /* 0x000e620000000800 */
[--C-:B------:R-:W-:Y:S09]  /*14170*/  FFMA.FTZ R194, R16, UR4, -R180.reuse ;  /* 0x0000000410c27c23 */ /* 0x100ff200080108b4 */
[----:B------:R-:W-:Y:S01]  /*14180*/  MUFU.EX2 R196, R196 ;  /* 0x000000c400c47308 */ /* 0x000fe20000000800 */
[C---:B------:R-:W-:Y:S01]  /*14190*/  FMUL.FTZ R16, R164.reuse, R152 ;  /* 0x00000098a4107220 */ /* 0x040fe20000410000 */
[C---:B------:R-:W-:Y:S01]  /*141a0*/  HMMA.16816.F32 R132, R160.reuse, R170, R132 ;  /* 0x000000aaa084723c */ /* 0x040fe20000001884 */
[----:B------:R-:W2:Y:S07]  /*141b0*/  LDSM.16.MT88.4 R168, [R7] ;  /* 0x0000000007a8783b */ /* 0x000eae0000004200 */
[----:B------:R-:W3:Y:S01]  /*141c0*/  MUFU.EX2 R189, R189 ;  /* 0x000000bd00bd7308 */ /* 0x000ee20000000800 */
[--C-:B------:R-:W-:Y:S01]  /*141d0*/  FFMA.FTZ R191, R17, UR4, -R180.reuse ;  /* 0x0000000411bf7c23 */ /* 0x100fe200080108b4 */
[----:B------:R-:W-:Y:S01]  /*141e0*/  FMUL.FTZ R17, R164, R153 ;  /* 0x00000099a4117220 */ /* 0x000fe20000410000 */
[--C-:B------:R-:W-:Y:S07]  /*141f0*/  FFMA.FTZ R192, R18, UR4, -R165.reuse ;  /* 0x0000000412c07c23 */ /* 0x100fee00080108a5 */
[----:B------:R-:W-:Y:S01]  /*14200*/  MUFU.EX2 R194, R194 ;  /* 0x000000c200c27308 */ /* 0x000fe20000000800 */
[----:B------:R-:W-:Y:S01]  /*14210*/  FMUL.FTZ R18, R3, R154 ;  /* 0x0000009a03127220 */ /* 0x000fe20000410000 */
[C---:B------:R-:W-:Y:S08]  /*14220*/  HMMA.16816.F32 R136, R160.reuse, R172, R136 ;  /* 0x000000aca088723c */ /* 0x040ff00000001888 */
[----:B------:R-:W5:Y:S01]  /*14230*/  MUFU.EX2 R191, R191 ;  /* 0x000000bf00bf7308 */ /* 0x000f620000000800 */
[----:B-1----:R-:W-:Y:S01]  /*14240*/  F2FP.F16.F32.PACK_AB R152, R187, R190 ;  /* 0x000000bebb98723e */ /* 0x002fe200000000ff */
[--C-:B------:R-:W-:Y:S01]  /*14250*/  FFMA.FTZ R193, R19, UR4, -R165.reuse ;  /* 0x0000000413c17c23 */ /* 0x100fe200080108a5 */
[----:B------:R-:W-:Y:S07]  /*14260*/  FMUL.FTZ R19, R3, R155 ;  /* 0x0000009b03137220 */ /* 0x000fee0000410000 */
[----:B------:R-:W-:Y:S01]  /*14270*/  MUFU.EX2 R192, R192 ;  /* 0x000000c000c07308 */ /* 0x000fe20000000800 */
[--C-:B------:R-:W-:Y:S01]  /*14280*/  FFMA.FTZ R197, R20, UR4, -R180.reuse ;  /* 0x0000000414c57c23 */ /* 0x100fe200080108b4 */
[C---:B------:R-:W-:Y:S01]  /*14290*/  HMMA.16816.F32 R140, R160.reuse, R174, R140 ;  /* 0x000000aea08c723c */ /* 0x040fe2000000188c */
[----:B------:R-:W1:Y:S07]  /*142a0*/  LDSM.16.MT88.4 R172, [R224+0xa800] ;  /* 0x00a80000e0ac783b */ /* 0x000e6e0000004200 */
[----:B------:R-:W2:Y:S01]  /*142b0*/  MUFU.EX2 R193, R193 ;  /* 0x000000c100c17308 */ /* 0x000ea20000000800 */
[----:B---3--:R-:W-:Y:S01]  /*142c0*/  F2FP.F16.F32.PACK_AB R153, R189, R196 ;  /* 0x000000c4bd99723e */ /* 0x008fe200000000ff */
[--C-:B------:R-:W-:Y:S01]  /*142d0*/  FFMA.FTZ R198, R23, UR4, -R165.reuse ;  /* 0x0000000417c67c23 */ /* 0x100fe200080108a5 */
[--C-:B------:R-:W-:Y:S07]  /*142e0*/  FFMA.FTZ R69, R69, UR4, -R180.reuse ;  /* 0x0000000445457c23 */ /* 0x100fee00080108b4 */
[----:B------:R-:W-:Y:S01]  /*142f0*/  MUFU.EX2 R197, R197 ;  /* 0x000000c500c57308 */ /* 0x000fe20000000800 */
[--C-:B------:R-:W-:Y:S01]  /*14300*/  FFMA.FTZ R76, R76, UR4, -R180.reuse ;  /* 0x000000044c4c7c23 */ /* 0x100fe200080108b4 */
[C---:B----4-:R-:W-:Y:S08]  /*14310*/  HMMA.16816.F32 R144, R160.reuse, R176, R144 ;  /* 0x000000b0a090723c */ /* 0x050ff00000001890 */
[----:B------:R-:W-:Y:S01]  /*14320*/  MUFU.EX2 R198, R198 ;  /* 0x000000c600c67308 */ /* 0x000fe20000000800 */
[----:B-----5:R-:W-:Y:S01]  /*14330*/  F2FP.F16.F32.PACK_AB R154, R191, R194 ;  /* 0x000000c2bf9a723e */ /* 0x020fe200000000ff */
[--C-:B------:R-:W-:Y:S01]  /*14340*/  FFMA.FTZ R87, R87, UR4, -R165.reuse ;  /* 0x0000000457577c23 */ /* 0x100fe200080108a5 */
[----:B------:R-:W-:Y:S07]  /*14350*/  FFMA.FTZ R104, R104, UR4, -R180 ;  /* 0x0000000468687c23 */ /* 0x000fee00080108b4 */
[----:B------:R-:W-:Y:S01]  /*14360*/  MUFU.EX2 R195, R195 ;  /* 0x000000c300c37308 */ /* 0x000fe20000000800 */
[--C-:B------:R-:W-:Y:S01]  /*14370*/  FFMA.FTZ R106, R106, UR4, -R165.reuse ;  /* 0x000000046a6a7c23 */ /* 0x100fe200080108a5 */
[C---:B------:R-:W-:Y:S01]  /*14380*/  HMMA.16816.F32 R148, R160.reuse, R178, R148 ;  /* 0x000000b2a094723c */ /* 0x040fe20000001894 */
[----:B------:R-:W3:Y:S07]  /*14390*/  LDSM.16.MT88.4 R176, [R166+0xa800] ;  /* 0x00a80000a6b0783b */ /* 0x000eee0000004200 */
[----:B------:R-:W4:Y:S01]  /*143a0*/  MUFU.EX2 R200, R200 ;  /* 0x000000c800c87308 */ /* 0x000f220000000800 */
[----:B--2---:R-:W-:Y:S01]  /*143b0*/  F2FP.F16.F32.PACK_AB R155, R193, R192 ;  /* 0x000000c0c19b723e */ /* 0x004fe200000000ff */
[----:B------:R-:W-:Y:S01]  /*143c0*/  FFMA.FTZ R107, R107, UR4, -R165 ;  /* 0x000000046b6b7c23 */ /* 0x000fe200080108a5 */
[----:B------:R-:W-:Y:S07]  /*143d0*/  FFMA.FTZ R185, R164, R247, R185 ;  /* 0x000000f7a4b97223 */ /* 0x000fee00000100b9 */
[----:B------:R-:W-:Y:S01]  /*143e0*/  MUFU.EX2 R76, R76 ;  /* 0x0000004c004c7308 */ /* 0x000fe20000000800 */
[----:B------:R-:W-:Y:S01]  /*143f0*/  FFMA.FTZ R130, R130, UR4, -R165 ;  /* 0x0000000482827c23 */ /* 0x000fe200080108a5 */
[----:B------:R-:W-:Y:S01]  /*14400*/  FFMA.FTZ R188, R3, R244, R188 ;  /* 0x000000f403bc7223 */ /* 0x000fe200000100bc */
[C---:B------:R-:W-:Y:S03]  /*14410*/  HMMA.16816.F32 R12, R160.reuse, R168, R12 ;  /* 0x000000a8a00c723c */ /* 0x040fe6000000180c */
[----:B------:R-:W-:Y:S01]  /*14420*/  FADD.FTZ R183, R183, R188 ;  /* 0x000000bcb7b77221 */ /* 0x000fe20000010000 */
[----:B------:R-:W-:Y:S01]  /*14430*/  FADD.FTZ R185, R186, R185 ;  /* 0x000000b9bab97221 */ /* 0x000fe20000010000 */
[----:B------:R-:W-:Y:S02]  /*14440*/  ISETP.NE.AND P1, PT, R237, RZ, PT ;  /* 0x000000ffed00720c */ /* 0x000fe40003f25270 */
[----:B----4-:R-:W-:Y:S01]  /*14450*/  F2FP.F16.F32.PACK_AB R23, R200, R195 ;  /* 0x000000c3c817723e */ /* 0x010fe200000000ff */
[----:B------:R-:W-:Y:S01]  /*14460*/  HMMA.16816.F32 R16, R160, R170, R16 ;  /* 0x000000aaa010723c */ /* 0x000fe20000001810 */
[----:B------:R-:W2:Y:S02]  /*14470*/  LDSM.16.MT88.4 R160, [R7+0x800] ;  /* 0x0008000007a0783b */ /* 0x000ea40000004200 */
[----:B------:R-:W-:Y:S01]  /*14480*/  FADD.FTZ R182, R182, R183 ;  /* 0x000000b7b6b67221 */ /* 0x000fe20000010000 */
[----:B------:R-:W-:Y:S01]  /*14490*/  FADD.FTZ R184, R184, R185 ;  /* 0x000000b9b8b87221 */ /* 0x000fe20000010000 */
[----:B------:R-:W-:Y:S02]  /*144a0*/  MOV R3, R2 ;  /* 0x0000000200037202 */ /* 0x000fe40000000f00 */
[----:B------:R-:W-:Y:S01]  /*144b0*/  FADD.FTZ R181, R181, R182 ;  /* 0x000000b6b5b57221 */ /* 0x000fe20000010000 */
[C---:B-1----:R-:W-:Y:S01]  /*144c0*/  HMMA.16816.F32 R8, R152.reuse, R172, R8 ;  /* 0x000000ac9808723c */ /* 0x042fe20000001808 */
[----:B------:R-:W1:Y:S04]  /*144d0*/  LDSM.16.MT88.4 R168, [R224+0xb000] ;  /* 0x00b00000e0a8783b */ /* 0x000e680000004200 */
[----:B------:R-:W-:Y:S01]  /*144e0*/  FADD.FTZ R196, R196, R181 ;  /* 0x000000b5c4c47221 */ /* 0x000fe20000010000 */
[----:B------:R-:W-:Y:S02]  /*144f0*/  FADD.FTZ R167, R167, R184 ;  /* 0x000000b8a7a77221 */ /* 0x000fe40000010000 */
[C---:B------:R-:W-:Y:S01]  /*14500*/  HMMA.16816.F32 R132, R152.reuse, R174, R132 ;  /* 0x000000ae9884723c */ /* 0x040fe20000001884 */
[----:B------:R-:W4:Y:S02]  /*14510*/  LDSM.16.MT88.4 R172, [R166+0xb000] ;  /* 0x00b00000a6ac783b */ /* 0x000f240000004200 */
[----:B------:R-:W-:Y:S01]  /*14520*/  FADD.FTZ R189, R189, R196 ;  /* 0x000000c4bdbd7221 */ /* 0x000fe20000010000 */
[----:B------:R-:W-:Y:S04]  /*14530*/  FADD.FTZ R190, R190, R167 ;  /* 0x000000a7bebe7221 */ /* 0x000fe80000010000 */
[C---:B---3--:R-:W-:Y:S03]  /*14540*/  HMMA.16816.F32 R136, R152.reuse, R176, R136 ;  /* 0x000000b09888723c */ /* 0x048fe60000001888 */
[----:B------:R-:W-:Y:S01]  /*14550*/  FFMA.FTZ R176, R21, UR4, -R180 ;  /* 0x0000000415b07c23 */ /* 0x000fe200080108b4 */
[----:B------:R-:W-:Y:S01]  /*14560*/  FFMA.FTZ R177, R22, UR4, -R165 ;  /* 0x0000000416b17c23 */ /* 0x000fe200080108a5 */
[----:B------:R-:W-:Y:S03]  /*14570*/  FADD.FTZ R187, R187, R190 ;  /* 0x000000bebbbb7221 */ /* 0x000fe60000010000 */
[C---:B------:R-:W-:Y:S01]  /*14580*/  HMMA.16816.F32 R140, R152.reuse, R178, R140 ;  /* 0x000000b2988c723c */ /* 0x040fe2000000188c */
[----:B------:R-:W3:Y:S02]  /*14590*/  MUFU.EX2 R176, R176 ;  /* 0x000000b000b07308 */ /* 0x000ee40000000800 */
[--C-:B------:R-:W-:Y:S01]  /*145a0*/  FFMA.FTZ R178, R24, UR4, -R180.reuse ;  /* 0x0000000418b27c23 */ /* 0x100fe200080108b4 */
[----:B------:R-:W-:Y:S07]  /*145b0*/  FFMA.FTZ R179, R25, UR4, -R180 ;  /* 0x0000000419b37c23 */ /* 0x000fee00080108b4 */
[----:B------:R-:W5:Y:S01]  /*145c0*/  MUFU.EX2 R177, R177 ;  /* 0x000000b100b17308 */ /* 0x000f620000000800 */
[----:B------:R-:W4:Y:S01]  /*145d0*/  LDSM.16.MT88.4 R24, [R6+0x1000] ;  /* 0x001000000618783b */ /* 0x000f220000004200 */
[----:B------:R-:W-:Y:S01]  /*145e0*/  FADD.FTZ R194, R194, R187 ;  /* 0x000000bbc2c27221 */ /* 0x000fe20000010000 */
[C---:B------:R-:W-:Y:S07]  /*145f0*/  HMMA.16816.F32 R144, R152.reuse, R156, R144 ;  /* 0x0000009c9890723c */ /* 0x040fee0000001890 */
[----:B------:R-:W-:Y:S01]  /*14600*/  MUFU.EX2 R178, R178 ;  /* 0x000000b200b27308 */ /* 0x000fe20000000800 */
[----:B------:R-:W-:Y:S09]  /*14610*/  FADD.FTZ R194, R191, R194 ;  /* 0x000000c2bfc27221 */ /* 0x000ff20000010000 */
[----:B------:R-:W1:Y:S01]  /*14620*/  MUFU.EX2 R179, R179 ;  /* 0x000000b300b37308 */ /* 0x000e620000000800 */
[----:B---3--:R-:W-:Y:S01]  /*14630*/  F2FP.F16.F32.PACK_AB R20, R176, R197 ;  /* 0x000000c5b014723e */ /* 0x008fe200000000ff */
[C---:B------:R-:W-:Y:S01]  /*14640*/  HMMA.16816.F32 R148, R152.reuse, R158, R148 ;  /* 0x0000009e9894723c */ /* 0x040fe20000001894 */
[----:B------:R-:W-:Y:S02]  /*14650*/  LDSM.16.MT88.4 R156, [R224+0xb800] ;  /* 0x00b80000e09c783b */ /* 0x000fe40000004200 */
[----:B-----5:R-:W-:Y:S01]  /*14660*/  F2FP.F16.F32.PACK_AB R21, R198, R177 ;  /* 0x000000b1c615723e */ /* 0x020fe200000000ff */
[----:B------:R-:W-:Y:S04]  /*14670*/  FADD.FTZ R197, R197, R194 ;  /* 0x000000c2c5c57221 */ /* 0x000fe80000010000 */
[C---:B--2---:R-:W-:Y:S03]  /*14680*/  HMMA.16816.F32 R12, R152.reuse, R160, R12 ;  /* 0x000000a0980c723c */ /* 0x044fe6000000180c */
[C---:B-1----:R-:W-:Y:S01]  /*14690*/  F2FP.F16.F32.PACK_AB R22, R179.reuse, R178 ;  /* 0x000000b2b316723e */ /* 0x042fe200000000ff */
[----:B------:R-:W-:Y:S04]  /*146a0*/  FADD.FTZ R197, R176, R197 ;  /* 0x000000c5b0c57221 */ /* 0x000fe80000010000 */
[----:B------:R-:W-:Y:S01]  /*146b0*/  HMMA.16816.F32 R16, R152, R162, R16 ;  /* 0x000000a29810723c */ /* 0x000fe20000001810 */
[----:B------:R-:W1:Y:S02]  /*146c0*/  LDSM.16.MT88.4 R152, [R7+0x1000] ;  /* 0x001000000798783b */ /* 0x000e640000004200 */
[----:B------:R-:W-:Y:S04]  /*146d0*/  FADD.FTZ R178, R178, R197 ;  /* 0x000000c5b2b27221 */ /* 0x000fe80000010000 */
[----:B------:R-:W-:Y:S01]  /*146e0*/  FADD.FTZ R179, R179, R178 ;  /* 0x000000b2b3b37221 */ /* 0x000fe20000010000 */
[C---:B------:R-:W-:Y:S01]  /*146f0*/  HMMA.16816.F32 R8, R20.reuse, R168, R8 ;  /* 0x000000a81408723c */ /* 0x040fe20000001808 */
[----:B------:R-:W2:Y:S04]  /*14700*/  LDSM.16.MT88.4 R160, [R166+0xb800] ;  /* 0x00b80000a6a0783b */ /* 0x000ea80000004200 */
[--C-:B------:R-:W-:Y:S01]  /*14710*/  FFMA.FTZ R168, R28, UR4, -R180.reuse ;  /* 0x000000041ca87c23 */ /* 0x100fe200080108b4 */
[--C-:B------:R-:W-:Y:S02]  /*14720*/  FFMA.FTZ R169, R29, UR4, -R180.reuse ;  /* 0x000000041da97c23 */ /* 0x100fe400080108b4 */
[C---:B------:R-:W-:Y:S03]  /*14730*/  HMMA.16816.F32 R132, R20.reuse, R170, R132 ;  /* 0x000000aa1484723c */ /* 0x040fe60000001884 */
[--C-:B------:R-:W-:Y:S01]  /*14740*/  FFMA.FTZ R171, R30, UR4, -R165.reuse ;  /* 0x000000041eab7c23 */ /* 0x100fe200080108a5 */
[--C-:B------:R-:W-:Y:S01]  /*14750*/  FFMA.FTZ R170, R32, UR4, -R180.reuse ;  /* 0x0000000420aa7c23 */ /* 0x100fe200080108b4 */
[----:B------:R-:W-:Y:S03]  /*14760*/  MUFU.EX2 R168, R168 ;  /* 0x000000a800a87308 */ /* 0x000fe60000000800 */
[C---:B----4-:R-:W-:Y:S07]  /*14770*/  HMMA.16816.F32 R136, R20.reuse, R172, R136 ;  /* 0x000000ac1488723c */ /* 0x050fee0000001888 */
[----:B------:R-:W3:Y:S01]  /*14780*/  MUFU.EX2 R169, R169 ;  /* 0x000000a900a97308 */ /* 0x000ee20000000800 */
[--C-:B------:R-:W-:Y:S01]  /*14790*/  FFMA.FTZ R172, R31, UR4, -R165.reuse ;  /* 0x000000041fac7c23 */ /* 0x100fe200080108a5 */
[--C-:B------:R-:W-:Y:S01]  /*147a0*/  FFMA.FTZ R173, R33, UR4, -R180.reuse ;  /* 0x0000000421ad7c23 */ /* 0x100fe200080108b4 */
[----:B------:R-:W4:Y:S07]  /*147b0*/  LDSM.16.MT88.4 R28, [R6+0x1800] ;  /* 0x00180000061c783b */ /* 0x000f2e0000004200 */
[----:B------:R-:W-:Y:S01]  /*147c0*/  MUFU.EX2 R171, R171 ;  /* 0x000000ab00ab7308 */ /* 0x000fe20000000800 */
[C---:B------:R-:W-:Y:S09]  /*147d0*/  HMMA.16816.F32 R140, R20.reuse, R174, R140 ;  /* 0x000000ae148c723c */ /* 0x040ff2000000188c */
[----:B------:R-:W5:Y:S01]  /*147e0*/  MUFU.EX2 R172, R172 ;  /* 0x000000ac00ac7308 */ /* 0x000f620000000800 */
[--C-:B------:R-:W-:Y:S01]  /*147f0*/  FFMA.FTZ R175, R34, UR4, -R165.reuse ;  /* 0x0000000422af7c23 */ /* 0x100fe200080108a5 */
[--C-:B------:R-:W-:Y:S02]  /*14800*/  FFMA.FTZ R174, R35, UR4, -R165.reuse ;  /* 0x0000000423ae7c23 */ /* 0x100fe400080108a5 */
[----:B------:R-:W-:Y:S06]  /*14810*/  LDSM.16.MT88.4 R32, [R224+0xc000] ;  /* 0x00c00000e020783b */ /* 0x000fec0000004200 */
[----:B------:R-:W-:Y:S01]  /*14820*/  MUFU.EX2 R170, R170 ;  /* 0x000000aa00aa7308 */ /* 0x000fe20000000800 */
[C---:B------:R-:W-:Y:S09]  /*14830*/  HMMA.16816.F32 R144, R20.reuse, R24, R144 ;  /* 0x000000181490723c */ /* 0x040ff20000001890 */
[----:B------:R-:W2:Y:S10]  /*14840*/  MUFU.EX2 R173, R173 ;  /* 0x000000ad00ad7308 */ /* 0x000eb40000000800 */
[----:B------:R-:W-:Y:S01]  /*14850*/  MUFU.EX2 R175, R175 ;  /* 0x000000af00af7308 */ /* 0x000fe20000000800 */
[C---:B------:R-:W-:Y:S01]  /*14860*/  HMMA.16816.F32 R148, R20.reuse, R26, R148 ;  /* 0x0000001a1494723c */ /* 0x040fe20000001894 */
[----:B------:R-:W4:Y:S08]  /*14870*/  LDSM.16.MT88.4 R24, [R7+0x1800] ;  /* 0x001800000718783b */ /* 0x000f300000004200 */
[----:B------:R-:W2:Y:S01]  /*14880*/  MUFU.EX2 R174, R174 ;  /* 0x000000ae00ae7308 */ /* 0x000ea20000000800 */
[C---:B-1----:R-:W-:Y:S03]  /*14890*/  HMMA.16816.F32 R12, R20.reuse, R152, R12 ;  /* 0x00000098140c723c */ /* 0x042fe6000000180c */
[--C-:B------:R-:W-:Y:S01]  /*148a0*/  FFMA.FTZ R153, R37, UR4, -R180.reuse ;  /* 0x0000000425997c23 */ /* 0x100fe200080108b4 */
[--C-:B------:R-:W-:Y:S04]  /*148b0*/  FFMA.FTZ R152, R41, UR4, -R180.reuse ;  /* 0x0000000429987c23 */ /* 0x100fe800080108b4 */
[----:B------:R-:W-:Y:S01]  /*148c0*/  HMMA.16816.F32 R16, R20, R154, R16 ;  /* 0x0000009a1410723c */ /* 0x000fe20000001810 */
[----:B------:R-:W-:Y:S02]  /*148d0*/  MUFU.EX2 R153, R153 ;  /* 0x0000009900997308 */ /* 0x000fe40000000800 */
[----:B---3--:R-:W-:Y:S01]  /*148e0*/  F2FP.F16.F32.PACK_AB R20, R169, R168 ;  /* 0x000000a8a914723e */ /* 0x008fe200000000ff */
[----:B------:R-:W-:Y:S01]  /*148f0*/  FFMA.FTZ R154, R38, UR4, -R165 ;  /* 0x00000004269a7c23 */ /* 0x000fe200080108a5 */
[----:B-----5:R-:W-:Y:S01]  /*14900*/  F2FP.F16.F32.PACK_AB R21, R172, R171 ;  /* 0x000000abac15723e */ /* 0x020fe200000000ff */
[----:B------:R-:W-:Y:S01]  /*14910*/  FFMA.FTZ R155, R40, UR4, -R180 ;  /* 0x00000004289b7c23 */ /* 0x000fe200080108b4 */
[----:B--2---:R-:W-:Y:S04]  /*14920*/  F2FP.F16.F32.PACK_AB R22, R173, R170 ;  /* 0x000000aaad16723e */ /* 0x004fe800000000ff */
[----:B------:R-:W-:Y:S01]  /*14930*/  MUFU.EX2 R152, R152 ;  /* 0x0000009800987308 */ /* 0x000fe20000000800 */
[----:B------:R-:W-:Y:S01]  /*14940*/  F2FP.F16.F32.PACK_AB R23, R174, R175 ;  /* 0x000000afae17723e */ /* 0x000fe200000000ff */
[----:B------:R-:W-:Y:S08]  /*14950*/  FADD.FTZ R168, R168, R179 ;  /* 0x000000b3a8a87221 */ /* 0x000ff00000010000 */
[----:B------:R-:W-:Y:S01]  /*14960*/  MUFU.EX2 R154, R154 ;  /* 0x0000009a009a7308 */ /* 0x000fe20000000800 */
[----:B------:R-:W-:Y:S01]  /*14970*/  FADD.FTZ R169, R169, R168 ;  /* 0x000000a8a9a97221 */ /* 0x000fe20000010000 */
[C---:B------:R-:W-:Y:S08]  /*14980*/  HMMA.16816.F32 R8, R20.reuse, R156, R8 ;  /* 0x0000009c1408723c */ /* 0x040ff00000001808 */
[----:B------:R-:W-:Y:S01]  /*14990*/  MUFU.EX2 R155, R155 ;  /* 0x0000009b009b7308 */ /* 0x000fe20000000800 */
[--C-:B------:R-:W-:Y:S01]  /*149a0*/  FFMA.FTZ R157, R39, UR4, -R165.reuse ;  /* 0x00000004279d7c23 */ /* 0x100fe200080108a5 */
[----:B------:R-:W-:Y:S01]  /*149b0*/  FFMA.FTZ R156, R42, UR4, -R165 ;  /* 0x000000042a9c7c23 */ /* 0x000fe200080108a5 */
[----:B------:R-:W-:Y:S01]  /*149c0*/  FADD.FTZ R170, R170, R169 ;  /* 0x000000a9aaaa7221 */ /* 0x000fe20000010000 */
[C---:B------:R-:W-:Y:S06]  /*149d0*/  HMMA.16816.F32 R132, R20.reuse, R158, R132 ;  /* 0x0000009e1484723c */ /* 0x040fec0000001884 */
[----:B------:R-:W-:Y:S01]  /*149e0*/  MUFU.EX2 R157, R157 ;  /* 0x0000009d009d7308 */ /* 0x000fe20000000800 */
[----:B------:R-:W-:Y:S01]  /*149f0*/  FFMA.FTZ R158, R36, UR4, -R180 ;  /* 0x00000004249e7c23 */ /* 0x000fe200080108b4 */
[--C-:B------:R-:W-:Y:S01]  /*14a00*/  FFMA.FTZ R159, R43, UR4, -R165.reuse ;  /* 0x000000042b9f7c23 */ /* 0x100fe200080108a5 */
[----:B------:R-:W1:Y:S07]  /*14a10*/  LDSM.16.MT88.4 R36, [R166+0xc000] ;  /* 0x00c00000a624783b */ /* 0x000e6e0000004200 */
[----:B------:R-:W-:Y:S01]  /*14a20*/  MUFU.EX2 R156, R156 ;  /* 0x0000009c009c7308 */ /* 0x000fe20000000800 */
[----:B------:R-:W-:Y:S01]  /*14a30*/  FADD.FTZ R173, R173, R170 ;  /* 0x000000aaadad7221 */ /* 0x000fe20000010000 */
[C---:B------:R-:W-:Y:S08]  /*14a40*/  HMMA.16816.F32 R136, R20.reuse, R160, R136 ;  /* 0x000000a01488723c */ /* 0x040ff00000001888 */
[----:B------:R-:W2:Y:S01]  /*14a50*/  MUFU.EX2 R158, R158 ;  /* 0x0000009e009e7308 */ /* 0x000ea20000000800 */
[--C-:B------:R-:W-:Y:S01]  /*14a60*/  FFMA.FTZ R161, R44, UR4, -R180.reuse ;  /* 0x000000042ca17c23 */ /* 0x100fe200080108b4 */
[--C-:B------:R-:W-:Y:S01]  /*14a70*/  FFMA.FTZ R44, R45, UR4, -R180.reuse ;  /* 0x000000042d2c7c23 */ /* 0x100fe200080108b4 */
[----:B------:R-:W-:Y:S07]  /*14a80*/  LDSM.16.MT88.4 R40, [R166+0xc800] ;  /* 0x00c80000a628783b */ /* 0x000fee0000004200 */
[----:B------:R-:W3:Y:S01]  /*14a90*/  MUFU.EX2 R159, R159 ;  /* 0x0000009f009f7308 */ /* 0x000ee20000000800 */
[--C-:B------:R-:W-:Y:S01]  /*14aa0*/  FFMA.FTZ R160, R46, UR4, -R165.reuse ;  /* 0x000000042ea07c23 */ /* 0x100fe200080108a5 */
[C---:B------:R-:W-:Y:S08]  /*14ab0*/  HMMA.16816.F32 R140, R20.reuse, R162, R140 ;  /* 0x000000a2148c723c */ /* 0x040ff0000000188c */
[----:B------:R-:W-:Y:S01]  /*14ac0*/  MUFU.EX2 R161, R161 ;  /* 0x000000a100a17308 */ /* 0x000fe20000000800 */
[--C-:B------:R-:W-:Y:S01]  /*14ad0*/  FFMA.FTZ R162, R62, UR4, -R165.reuse ;  /* 0x000000043ea27c23 */ /* 0x100fe200080108a5 */
[--C-:B------:R-:W-:Y:S01]  /*14ae0*/  FFMA.FTZ R45, R47, UR4, -R165.reuse ;  /* 0x000000042f2d7c23 */ /* 0x100fe200080108a5 */
[--C-:B------:R-:W-:Y:S07]  /*14af0*/  FFMA.FTZ R46, R48, UR4, -R180.reuse ;  /* 0x00000004302e7c23 */ /* 0x100fee00080108b4 */
[----:B------:R-:W5:Y:S01]  /*14b00*/  MUFU.EX2 R44, R44 ;  /* 0x0000002c002c7308 */ /* 0x000f620000000800 */
[--C-:B------:R-:W-:Y:S01]  /*14b10*/  FFMA.FTZ R47, R49, UR4, -R180.reuse ;  /* 0x00000004312f7c23 */ /* 0x100fe200080108b4 */
[C---:B----4-:R-:W-:Y:S08]  /*14b20*/  HMMA.16816.F32 R144, R20.reuse, R28, R144 ;  /* 0x0000001c1490723c */ /* 0x050ff00000001890 */
[----:B------:R-:W-:Y:S01]  /*14b30*/  MUFU.EX2 R160, R160 ;  /* 0x000000a000a07308 */ /* 0x000fe20000000800 */
[--C-:B------:R-:W-:Y:S01]  /*14b40*/  FFMA.FTZ R48, R50, UR4, -R165.reuse ;  /* 0x0000000432307c23 */ /* 0x100fe200080108a5 */
[--C-:B------:R-:W-:Y:S01]  /*14b50*/  FFMA.FTZ R49, R51, UR4, -R165.reuse ;  /* 0x0000000433317c23 */ /* 0x100fe200080108a5 */
[--C-:B------:R-:W-:Y:S07]  /*14b60*/  FFMA.FTZ R51, R54, UR4, -R165.reuse ;  /* 0x0000000436337c23 */ /* 0x100fee00080108a5 */
[----:B------:R-:W4:Y:S01]  /*14b70*/  MUFU.EX2 R45, R45 ;  /* 0x0000002d002d7308 */ /* 0x000f220000000800 */
[--C-:B------:R-:W-:Y:S01]  /*14b80*/  FFMA.FTZ R54, R55, UR4, -R165.reuse ;  /* 0x0000000437367c23 */ /* 0x100fe200080108a5 */
[C---:B------:R-:W-:Y:S01]  /*14b90*/  HMMA.16816.F32 R148, R20.reuse, R30, R148 ;  /* 0x0000001e1494723c */ /* 0x040fe20000001894 */
[----:B------:R-:W5:Y:S07]  /*14ba0*/  LDSM.16.MT88.4 R28, [R6+0x2000] ;  /* 0x00200000061c783b */ /* 0x000f6e0000004200 */
[----:B------:R-:W-:Y:S01]  /*14bb0*/  MUFU.EX2 R46, R46 ;  /* 0x0000002e002e7308 */ /* 0x000fe20000000800 */
[--C-:B------:R-:W-:Y:S01]  /*14bc0*/  FFMA.FTZ R163, R52, UR4, -R180.reuse ;  /* 0x0000000434a37c23 */ /* 0x100fe200080108b4 */
[--C-:B------:R-:W-:Y:S01]  /*14bd0*/  FFMA.FTZ R50, R53, UR4, -R180.reuse ;  /* 0x0000000435327c23 */ /* 0x100fe200080108b4 */
[--C-:B------:R-:W-:Y:S07]  /*14be0*/  FFMA.FTZ R55, R56, UR4, -R180.reuse ;  /* 0x0000000438377c23 */ /* 0x100fee00080108b4 */
[----:B------:R-:W4:Y:S01]  /*14bf0*/  MUFU.EX2 R47, R47 ;  /* 0x0000002f002f7308 */ /* 0x000f220000000800 */
[--C-:B------:R-:W-:Y:S01]  /*14c00*/  FFMA.FTZ R52, R57, UR4, -R180.reuse ;  /* 0x0000000439347c23 */ /* 0x100fe200080108b4 */
[C---:B------:R-:W-:Y:S08]  /*14c10*/  HMMA.16816.F32 R12, R20.reuse, R24, R12 ;  /* 0x00000018140c723c */ /* 0x040ff0000000180c */
[----:B------:R-:W-:Y:S01]  /*14c20*/  MUFU.EX2 R48, R48 ;  /* 0x0000003000307308 */ /* 0x000fe20000000800 */
[--C-:B------:R-:W-:Y:S01]  /*14c30*/  FFMA.FTZ R53, R58, UR4, -R165.reuse ;  /* 0x000000043a357c23 */ /* 0x100fe200080108a5 */
[--C-:B------:R-:W-:Y:S01]  /*14c40*/  FFMA.FTZ R56, R59, UR4, -R165.reuse ;  /* 0x000000043b387c23 */ /* 0x100fe200080108a5 */
[--C-:B------:R-:W-:Y:S07]  /*14c50*/  FFMA.FTZ R58, R60, UR4, -R180.reuse ;  /* 0x000000043c3a7c23 */ /* 0x100fee00080108b4 */
[----:B------:R-:W4:Y:S01]  /*14c60*/  MUFU.EX2 R49, R49 ;  /* 0x0000003100317308 */ /* 0x000f220000000800 */
[--C-:B------:R-:W-:Y:S01]  /*14c70*/  FFMA.FTZ R60, R63, UR4, -R165.reuse ;  /* 0x000000043f3c7c23 */ /* 0x100fe200080108a5 */
[----:B------:R-:W-:Y:S01]  /*14c80*/  HMMA.16816.F32 R16, R20, R26, R16 ;  /* 0x0000001a1410723c */ /* 0x000fe20000001810 */
[----:B------:R-:W4:Y:S07]  /*14c90*/  LDSM.16.MT88.4 R24, [R7+0x2000] ;  /* 0x002000000718783b */ /* 0x000f2e0000004200 */
[----:B------:R-:W-:Y:S01]  /*14ca0*/  MUFU.EX2 R63, R162 ;  /* 0x000000a2003f7308 */ /* 0x000fe20000000800 */
[----:B--2---:R-:W-:Y:S01]  /*14cb0*/  F2FP.F16.F32.PACK_AB R20, R153, R158 ;  /* 0x0000009e9914723e */ /* 0x004fe200000000ff */
[--C-:B------:R-:W-:Y:S01]  /*14cc0*/  FFMA.FTZ R57, R61, UR4, -R180.reuse ;  /* 0x000000043d397c23 */ /* 0x100fe200080108b4 */
[----:B------:R-:W-:Y:S07]  /*14cd0*/  F2FP.F16.F32.PACK_AB R21, R157, R154 ;  /* 0x0000009a9d15723e */ /* 0x000fee00000000ff */
[----:B------:R-:W-:Y:S01]  /*14ce0*/  MUFU.EX2 R163, R163 ;  /* 0x000000a300a37308 */ /* 0x000fe20000000800 */
[----:B------:R-:W-:Y:S01]  /*14cf0*/  F2FP.F16.F32.PACK_AB R22, R152, R155 ;  /* 0x0000009b9816723e */ /* 0x000fe200000000ff */
[--C-:B------:R-:W-:Y:S01]  /*14d00*/  FFMA.FTZ R61, R66, UR4, -R165.reuse ;  /* 0x00000004423d7c23 */ /* 0x100fe200080108a5 */
[----:B---3--:R-:W-:Y:S01]  /*14d10*/  F2FP.F16.F32.PACK_AB R23, R159, R156 ;  /* 0x0000009c9f17723e */ /* 0x008fe200000000ff */
[--C-:B------:R-:W-:Y:S06]  /*14d20*/  FFMA.FTZ R66, R71, UR4, -R165.reuse ;  /* 0x0000000447427c23 */ /* 0x100fec00080108a5 */
[----:B------:R-:W2:Y:S01]  /*14d30*/  MUFU.EX2 R50, R50 ;  /* 0x0000003200327308 */ /* 0x000ea20000000800 */
[--C-:B------:R-:W-:Y:S01]  /*14d40*/  FFMA.FTZ R59, R64, UR4, -R180.reuse ;  /* 0x00000004403b7c23 */ /* 0x100fe200080108b4 */
[--C-:B------:R-:W-:Y:S01]  /*14d50*/  FFMA.FTZ R62, R65, UR4, -R180.reuse ;  /* 0x00000004413e7c23 */ /* 0x100fe200080108b4 */
[--C-:B------:R-:W-:Y:S07]  /*14d60*/  FFMA.FTZ R64, R67, UR4, -R165.reuse ;  /* 0x0000000443407c23 */ /* 0x100fee00080108a5 */
[----:B------:R-:W-:Y:S01]  /*14d70*/  MUFU.EX2 R51, R51 ;  /* 0x0000003300337308 */ /* 0x000fe20000000800 */
[C---:B------:R-:W-:Y:S09]  /*14d80*/  HMMA.16816.F32 R8, R20.reuse, R32, R8 ;  /* 0x000000201408723c */ /* 0x040ff20000001808 */
[----:B------:R-:W3:Y:S01]  /*14d90*/  MUFU.EX2 R54, R54 ;  /* 0x0000003600367308 */ /* 0x000ee20000000800 */
[--C-:B------:R-:W-:Y:S01]  /*14da0*/  FFMA.FTZ R67, R68, UR4, -R180.reuse ;  /* 0x0000000444437c23 */ /* 0x100fe200080108b4 */
[--C-:B------:R-:W-:Y:S01]  /*14db0*/  FFMA.FTZ R68, R72, UR4, -R180.reuse ;  /* 0x0000000448447c23 */ /* 0x100fe200080108b4 */
[--C-:B------:R-:W-:Y:S07]  /*14dc0*/  FFMA.FTZ R65, R73, UR4, -R180.reuse ;  /* 0x0000000449417c23 */ /* 0x100fee00080108b4 */
[----:B------:R-:W-:Y:S01]  /*14dd0*/  MUFU.EX2 R55, R55 ;  /* 0x0000003700377308 */ /* 0x000fe20000000800 */
[C---:B------:R-:W-:Y:S01]  /*14de0*/  HMMA.16816.F32 R132, R20.reuse, R34, R132 ;  /* 0x000000221484723c */ /* 0x040fe20000001884 */
[----:B------:R-:W2:Y:S08]  /*14df0*/  LDSM.16.MT88.4 R32, [R224+0xc800] ;  /* 0x00c80000e020783b */ /* 0x000eb00000004200 */
[----:B------:R-:W3:Y:S01]  /*14e00*/  MUFU.EX2 R52, R52 ;  /* 0x0000003400347308 */ /* 0x000ee20000000800 */
[--C-:B------:R-:W-:Y:S01]  /*14e10*/  FFMA.FTZ R72, R74, UR4, -R165.reuse ;  /* 0x000000044a487c23 */ /* 0x100fe200080108a5 */
[--C-:B------:R-:W-:Y:S01]  /*14e20*/  FFMA.FTZ R73, R77, UR4, -R180.reuse ;  /* 0x000000044d497c23 */ /* 0x100fe200080108b4 */
[--C-:B------:R-:W-:Y:S07]  /*14e30*/  FFMA.FTZ R77, R78, UR4, -R165.reuse ;  /* 0x000000044e4d7c23 */ /* 0x100fee00080108a5 */
[----:B------:R-:W-:Y:S01]  /*14e40*/  MUFU.EX2 R53, R53 ;  /* 0x0000003500357308 */ /* 0x000fe20000000800 */
[C---:B-1----:R-:W-:Y:S09]  /*14e50*/  HMMA.16816.F32 R136, R20.reuse, R36, R136 ;  /* 0x000000241488723c */ /* 0x042ff20000001888 */
[----:B------:R-:W1:Y:S01]  /*14e60*/  MUFU.EX2 R56, R56 ;  /* 0x0000003800387308 */ /* 0x000e620000000800 */
[--C-:B------:R-:W-:Y:S01]  /*14e70*/  FFMA.FTZ R74, R79, UR4, -R165.reuse ;  /* 0x000000044f4a7c23 */ /* 0x100fe200080108a5 */
[--C-:B------:R-:W-:Y:S01]  /*14e80*/  FFMA.FTZ R78, R80, UR4, -R180.reuse ;  /* 0x00000004504e7c23 */ /* 0x100fe200080108b4 */
[--C-:B------:R-:W-:Y:S07]  /*14e90*/  FFMA.FTZ R79, R82, UR4, -R165.reuse ;  /* 0x00000004524f7c23 */ /* 0x100fee00080108a5 */
[----:B------:R-:W-:Y:S01]  /*14ea0*/  MUFU.EX2 R58, R58 ;  /* 0x0000003a003a7308 */ /* 0x000fe20000000800 */
[C---:B------:R-:W-:Y:S01]  /*14eb0*/  HMMA.16816.F32 R140, R20.reuse, R38, R140 ;  /* 0x00000026148c723c */ /* 0x040fe2000000188c */
[----:B------:R-:W3:Y:S08]  /*14ec0*/  LDSM.16.MT88.4 R36, [R6+0x2800] ;  /* 0x002800000624783b */ /* 0x000ef00000004200 */
[----:B------:R-:W1:Y:S01]  /*14ed0*/  MUFU.EX2 R57, R57 ;  /* 0x0000003900397308 */ /* 0x000e620000000800 */
[--C-:B------:R-:W-:Y:S01]  /*14ee0*/  FFMA.FTZ R80, R83, UR4, -R165.reuse ;  /* 0x0000000453507c23 */ /* 0x100fe200080108a5 */
[--C-:B------:R-:W-:Y:S01]  /*14ef0*/  FFMA.FTZ R82, R84, UR4, -R180.reuse ;  /* 0x0000000454527c23 */ /* 0x100fe200080108b4 */
[--C-:B------:R-:W-:Y:S07]  /*14f00*/  FFMA.FTZ R83, R86, UR4, -R165.reuse ;  /* 0x0000000456537c23 */ /* 0x100fee00080108a5 */
[----:B------:R-:W1:Y:S01]  /*14f10*/  MUFU.EX2 R60, R60 ;  /* 0x0000003c003c7308 */ /* 0x000e620000000800 */
[C---:B-----5:R-:W-:Y:S09]  /*14f20*/  HMMA.16816.F32 R144, R20.reuse, R28, R144 ;  /* 0x0000001c1490723c */ /* 0x060ff20000001890 */
[----:B------:R-:W-:Y:S01]  /*14f30*/  MUFU.EX2 R59, R59 ;  /* 0x0000003b003b7308 */ /* 0x000fe20000000800 */
[--C-:B------:R-:W-:Y:S01]  /*14f40*/  FFMA.FTZ R84, R88, UR4, -R180.reuse ;  /* 0x0000000458547c23 */ /* 0x100fe200080108b4 */
[--C-:B------:R-:W-:Y:S01]  /*14f50*/  FFMA.FTZ R88, R92, UR4, -R180.reuse ;  /* 0x000000045c587c23 */ /* 0x100fe200080108b4 */
[--C-:B------:R-:W-:Y:S07]  /*14f60*/  FFMA.FTZ R92, R95, UR4, -R165.reuse ;  /* 0x000000045f5c7c23 */ /* 0x100fee00080108a5 */
[----:B------:R-:W5:Y:S01]  /*14f70*/  MUFU.EX2 R62, R62 ;  /* 0x0000003e003e7308 */ /* 0x000f620000000800 */
[C---:B------:R-:W-:Y:S01]  /*14f80*/  HMMA.16816.F32 R148, R20.reuse, R30, R148 ;  /* 0x0000001e1494723c */ /* 0x040fe20000001894 */
[----:B------:R-:W-:Y:S08]  /*14f90*/  LDSM.16.MT88.4 R28, [R224+0xd000] ;  /* 0x00d00000e01c783b */ /* 0x000ff00000004200 */
[----:B------:R-:W-:Y:S01]  /*14fa0*/  MUFU.EX2 R61, R61 ;  /* 0x0000003d003d7308 */ /* 0x000fe20000000800 */
[--C-:B------:R-:W-:Y:S01]  /*14fb0*/  FFMA.FTZ R86, R97, UR4, -R180.reuse ;  /* 0x0000000461567c23 */ /* 0x100fe200080108b4 */
[--C-:B------:R-:W-:Y:S01]  /*14fc0*/  FFMA.FTZ R95, R103, UR4, -R165.reuse ;  /* 0x00000004675f7c23 */ /* 0x100fe200080108a5 */
[----:B------:R-:W-:Y:S07]  /*14fd0*/  FFMA.FTZ R97, R108, UR4, -R180 ;  /* 0x000000046c617c23 */ /* 0x000fee00080108b4 */
[----:B------:R-:W5:Y:S01]  /*14fe0*/  MUFU.EX2 R64, R64 ;  /* 0x0000004000407308 */ /* 0x000f620000000800 */
[C---:B----4-:R-:W-:Y:S09]  /*14ff0*/  HMMA.16816.F32 R12, R20.reuse, R24, R12 ;  /* 0x00000018140c723c */ /* 0x050ff2000000180c */
[----:B------:R-:W-:Y:S01]  /*15000*/  MUFU.EX2 R67, R67 ;  /* 0x0000004300437308 */ /* 0x000fe20000000800 */
[----:B------:R-:W-:Y:S01]  /*15010*/  FFMA.FTZ R103, R115, UR4, -R165 ;  /* 0x0000000473677c23 */ /* 0x000fe200080108a5 */
[----:B------:R-:W-:Y:S08]  /*15020*/  FADD.FTZ R158, R158, R173 ;  /* 0x000000ad9e9e7221 */ /* 0x000ff00000010000 */
[----:B------:R-:W-:Y:S01]  /*15030*/  MUFU.EX2 R66, R66 ;  /* 0x0000004200427308 */ /* 0x000fe20000000800 */
[----:B------:R-:W-:Y:S01]  /*15040*/  HMMA.16816.F32 R16, R20, R26, R16 ;  /* 0x0000001a1410723c */ /* 0x000fe20000001810 */
[----:B------:R-:W4:Y:S02]  /*15050*/  LDSM.16.MT88.4 R24, [R7+0x2800] ;  /* 0x002800000718783b */ /* 0x000f240000004200 */
[----:B------:R-:W-:Y:S06]  /*15060*/  F2FP.F16.F32.PACK_AB R20, R44, R161 ;  /* 0x000000a12c14723e */ /* 0x000fec00000000ff */
[----:B------:R-:W-:Y:S01]  /*15070*/  MUFU.EX2 R68, R68 ;  /* 0x0000004400447308 */ /* 0x000fe20000000800 */
[----:B------:R-:W-:Y:S01]  /*15080*/  F2FP.F16.F32.PACK_AB R21, R45, R160 ;  /* 0x000000a02d15723e */ /* 0x000fe200000000ff */
[----:B------:R-:W-:Y:S01]  /*15090*/  FADD.FTZ R158, R153, R158 ;  /* 0x0000009e999e7221 */ /* 0x000fe20000010000 */
[----:B------:R-:W-:Y:S07]  /*150a0*/  F2FP.F16.F32.PACK_AB R22, R47, R46 ;  /* 0x0000002e2f16723e */ /* 0x000fee00000000ff */
[----:B------:R-:W-:Y:S01]  /*150b0*/  MUFU.EX2 R65, R65 ;  /* 0x0000004100417308 */ /* 0x000fe20000000800 */
[----:B------:R-:W-:Y:S01]  /*150c0*/  F2FP.F16.F32.PACK_AB R23, R49, R48 ;  /* 0x000000303117723e */ /* 0x000fe200000000ff */
[----:B------:R-:W-:Y:S08]  /*150d0*/  FADD.FTZ R155, R155, R158 ;  /* 0x0000009e9b9b7221 */ /* 0x000ff00000010000 */
[----:B------:R-:W-:Y:S01]  /*150e0*/  MUFU.EX2 R72, R72 ;  /* 0x0000004800487308 */ /* 0x000fe20000000800 */
[----:B------:R-:W-:Y:S01]  /*150f0*/  FADD.FTZ R152, R152, R155 ;  /* 0x0000009b98987221 */ /* 0x000fe20000010000 */
[C---:B--2---:R-:W-:Y:S08]  /*15100*/  HMMA.16816.F32 R8, R20.reuse, R32, R8 ;  /* 0x000000201408723c */ /* 0x044ff00000001808 */
[----:B------:R-:W-:Y:S01]  /*15110*/  MUFU.EX2 R73, R73 ;  /* 0x0000004900497308 */ /* 0x000fe20000000800 */
[----:B------:R-:W-:Y:S09]  /*15120*/  FADD.FTZ R161, R161, R152 ;  /* 0x00000098a1a17221 */ /* 0x000ff20000010000 */
[----:B------:R-:W-:Y:S01]  /*15130*/  MUFU.EX2 R77, R77 ;  /* 0x0000004d004d7308 */ /* 0x000fe20000000800 */
[----:B------:R-:W-:Y:S01]  /*15140*/  FADD.FTZ R161, R44, R161 ;  /* 0x000000a12ca17221 */ /* 0x000fe20000010000 */
[C---:B------:R-:W-:Y:S01]  /*15150*/  HMMA.16816.F32 R132, R20.reuse, R34, R132 ;  /* 0x000000221484723c */ /* 0x040fe20000001884 */
[----:B------:R-:W2:Y:S07]  /*15160*/  LDSM.16.MT88.4 R32, [R166+0xd000] ;  /* 0x00d00000a620783b */ /* 0x000eae0000004200 */
[----:B------:R-:W-:Y:S01]  /*15170*/  MUFU.EX2 R74, R74 ;  /* 0x0000004a004a7308 */ /* 0x000fe20000000800 */
[----:B------:R-:W-:Y:S09]  /*15180*/  FADD.FTZ R46, R46, R161 ;  /* 0x000000a12e2e7221 */ /* 0x000ff20000010000 */
[----:B------:R-:W-:Y:S01]  /*15190*/  MUFU.EX2 R78, R78 ;  /* 0x0000004e004e7308 */ /* 0x000fe20000000800 */
[----:B------:R-:W-:Y:S01]  /*151a0*/  FADD.FTZ R46, R47, R46 ;  /* 0x0000002e2f2e7221 */ /* 0x000fe20000010000 */
[C---:B------:R-:W-:Y:S08]  /*151b0*/  HMMA.16816.F32 R136, R20.reuse, R40, R136 ;  /* 0x000000281488723c */ /* 0x040ff00000001888 */
[----:B------:R-:W-:Y:S01]  /*151c0*/  MUFU.EX2 R79, R79 ;  /* 0x0000004f004f7308 */ /* 0x000fe20000000800 */
[----:B------:R-:W-:Y:S09]  /*151d0*/  FFMA.FTZ R47, R118, UR4, -R165 ;  /* 0x00000004762f7c23 */ /* 0x000ff200080108a5 */
[----:B------:R-:W-:Y:S01]  /*151e0*/  MUFU.EX2 R80, R80 ;  /* 0x0000005000507308 */ /* 0x000fe20000000800 */
[C---:B------:R-:W-:Y:S01]  /*151f0*/  HMMA.16816.F32 R140, R20.reuse, R42, R140 ;  /* 0x0000002a148c723c */ /* 0x040fe2000000188c */
[----:B------:R-:W-:Y:S08]  /*15200*/  LDSM.16.MT88.4 R40, [R166+0xd800] ;  /* 0x00d80000a628783b */ /* 0x000ff00000004200 */
[----:B------:R-:W-:Y:S10]  /*15210*/  MUFU.EX2 R47, R47 ;  /* 0x0000002f002f7308 */ /* 0x000ff40000000800 */
[----:B------:R-:W-:Y:S01]  /*15220*/  MUFU.EX2 R82, R82 ;  /* 0x0000005200527308 */ /* 0x000fe20000000800 */
[C---:B---3--:R-:W-:Y:S09]  /*15230*/  HMMA.16816.F32 R144, R20.reuse, R36, R144 ;  /* 0x000000241490723c */ /* 0x048ff20000001890 */
[----:B------:R-:W-:Y:S10]  /*15240*/  MUFU.EX2 R83, R83 ;  /* 0x0000005300537308 */ /* 0x000ff40000000800 */
[----:B------:R-:W-:Y:S01]  /*15250*/  MUFU.EX2 R84, R84 ;  /* 0x0000005400547308 */ /* 0x000fe20000000800 */
[C---:B------:R-:W-:Y:S01]  /*15260*/  HMMA.16816.F32 R148, R20.reuse, R38, R148 ;  /* 0x000000261494723c */ /* 0x040fe20000001894 */
[----:B------:R-:W3:Y:S08]  /*15270*/  LDSM.16.MT88.4 R36, [R6+0x3000] ;  /* 0x003000000624783b */ /* 0x000ef00000004200 */
[----:B------:R-:W-:Y:S10]  /*15280*/  MUFU.EX2 R88, R88 ;  /* 0x0000005800587308 */ /* 0x000ff40000000800 */
[----:B------:R-:W-:Y:S01]  /*15290*/  MUFU.EX2 R92, R92 ;  /* 0x0000005c005c7308 */ /* 0x000fe20000000800 */
[C---:B----4-:R-:W-:Y:S09]  /*152a0*/  HMMA.16816.F32 R12, R20.reuse, R24, R12 ;  /* 0x00000018140c723c */ /* 0x050ff2000000180c */
[----:B------:R-:W-:Y:S10]  /*152b0*/  MUFU.EX2 R86, R86 ;  /* 0x0000005600567308 */ /* 0x000ff40000000800 */
[----:B------:R-:W-:Y:S01]  /*152c0*/  MUFU.EX2 R95, R95 ;  /* 0x0000005f005f7308 */ /* 0x000fe20000000800 */
[----:B------:R-:W-:Y:S01]  /*152d0*/  HMMA.16816.F32 R16, R20, R26, R16 ;  /* 0x0000001a1410723c */ /* 0x000fe20000001810 */
[----:B------:R-:W4:Y:S08]  /*152e0*/  LDSM.16.MT88.4 R24, [R7+0x3000] ;  /* 0x003000000718783b */ /* 0x000f300000004200 */
[----:B------:R-:W-:Y:S01]  /*152f0*/  MUFU.EX2 R97, R97 ;  /* 0x0000006100617308 */ /* 0x000fe20000000800 */
[----:B------:R-:W-:Y:S01]  /*15300*/  F2FP.F16.F32.PACK_AB R20, R50, R163 ;  /* 0x000000a33214723e */ /* 0x000fe200000000ff */
[----:B------:R-:W-:Y:S01]  /*15310*/  FADD.FTZ R163, R163, R46 ;  /* 0x0000002ea3a37221 */ /* 0x000fe20000010000 */
[----:B------:R-:W-:Y:S07]  /*15320*/  F2FP.F16.F32.PACK_AB R21, R54, R51 ;  /* 0x000000333615723e */ /* 0x000fee00000000ff */
[----:B------:R-:W-:Y:S01]  /*15330*/  MUFU.EX2 R103, R103 ;  /* 0x0000006700677308 */ /* 0x000fe20000000800 */
[----:B------:R-:W-:Y:S01]  /*15340*/  F2FP.F16.F32.PACK_AB R22, R52, R55 ;  /* 0x000000373416723e */ /* 0x000fe200000000ff */
[----:B------:R-:W-:Y:S01]  /*15350*/  FADD.FTZ R50, R50, R163 ;  /* 0x000000a332327221 */ /* 0x000fe20000010000 */
[----:B-1----:R-:W-:Y:S01]  /*15360*/  F2FP.F16.F32.PACK_AB R23, R56, R53 ;  /* 0x000000353817723e */ /* 0x002fe200000000ff */
[--C-:B------:R-:W-:Y:S02]  /*15370*/  FFMA.FTZ R46, R119, UR4, -R165.reuse ;  /* 0x00000004772e7c23 */ /* 0x100fe400080108a5 */
[----:B------:R-:W-:Y:S01]  /*15380*/  FADD.FTZ R55, R55, R50 ;  /* 0x0000003237377221 */ /* 0x000fe20000010000 */
[----:B------:R-:W-:Y:S03]  /*15390*/  FFMA.FTZ R50, R123, UR4, -R165 ;  /* 0x000000047b327c23 */ /* 0x000fe600080108a5 */
[C---:B------:R-:W-:Y:S01]  /*153a0*/  HMMA.16816.F32 R8, R20.reuse, R28, R8 ;  /* 0x0000001c1408723c */ /* 0x040fe20000001808 */
[----:B------:R-:W-:Y:S02]  /*153b0*/  MUFU.EX2 R46, R46 ;  /* 0x0000002e002e7308 */ /* 0x000fe40000000800 */
[----:B------:R-:W-:Y:S01]  /*153c0*/  FADD.FTZ R55, R52, R55 ;  /* 0x0000003734377221 */ /* 0x000fe20000010000 */
[----:B------:R-:W-:Y:S07]  /*153d0*/  FFMA.FTZ R52, R124, UR4, -R180 ;  /* 0x000000047c347c23 */ /* 0x000fee00080108b4 */
[----:B------:R-:W-:Y:S01]  /*153e0*/  MUFU.EX2 R50, R50 ;  /* 0x0000003200327308 */ /* 0x000fe20000000800 */
[C---:B------:R-:W-:Y:S01]  /*153f0*/  HMMA.16816.F32 R132, R20.reuse, R30, R132 ;  /* 0x0000001e1484723c */ /* 0x040fe20000001884 */
[----:B------:R-:W1:Y:S08]  /*15400*/  LDSM.16.MT88.4 R28, [R224+0xd800] ;  /* 0x00d80000e01c783b */ /* 0x000e700000004200 */
[----:B------:R-:W-:Y:S01]  /*15410*/  MUFU.EX2 R52, R52 ;  /* 0x0000003400347308 */ /* 0x000fe20000000800 */
[C---:B--2---:R-:W-:Y:S08]  /*15420*/  HMMA.16816.F32 R136, R20.reuse, R32, R136 ;  /* 0x000000201488723c */ /* 0x044ff00000001888 */
[C---:B------:R-:W-:Y:S01]  /*15430*/  HMMA.16816.F32 R140, R20.reuse, R34, R140 ;  /* 0x00000022148c723c */ /* 0x040fe2000000188c */
[----:B------:R-:W2:Y:S07]  /*15440*/  LDSM.16.MT88.4 R32, [R6+0x3800] ;  /* 0x003800000620783b */ /* 0x000eae0000004200 */
[C---:B---3--:R-:W-:Y:S08]  /*15450*/  HMMA.16816.F32 R144, R20.reuse, R36, R144 ;  /* 0x000000241490723c */ /* 0x048ff00000001890 */
[C---:B------:R-:W-:Y:S01]  /*15460*/  HMMA.16816.F32 R148, R20.reuse, R38, R148 ;  /* 0x000000261494723c */ /* 0x040fe20000001894 */
[----:B------:R-:W-:Y:S07]  /*15470*/  LDSM.16.MT88.4 R36, [R166+0xe000] ;  /* 0x00e00000a624783b */ /* 0x000fee0000004200 */
[C---:B----4-:R-:W-:Y:S08]  /*15480*/  HMMA.16816.F32 R12, R20.reuse, R24, R12 ;  /* 0x00000018140c723c */ /* 0x050ff0000000180c */
[----:B------:R-:W-:Y:S01]  /*15490*/  HMMA.16816.F32 R16, R20, R26, R16 ;  /* 0x0000001a1410723c */ /* 0x000fe20000001810 */
[----:B------:R-:W3:Y:S02]  /*154a0*/  LDSM.16.MT88.4 R24, [R7+0x3800] ;  /* 0x003800000718783b */ /* 0x000ee40000004200 */
[C---:B------:R-:W-:Y:S01]  /*154b0*/  F2FP.F16.F32.PACK_AB R20, R57.reuse, R58 ;  /* 0x0000003a3914723e */ /* 0x040fe200000000ff */
[----:B------:R-:W-:Y:S01]  /*154c0*/  FADD.FTZ R58, R58, R55 ;  /* 0x000000373a3a7221 */ /* 0x000fe20000010000 */
[----:B------:R-:W-:Y:S01]  /*154d0*/  F2FP.F16.F32.PACK_AB R21, R60, R63 ;  /* 0x0000003f3c15723e */ /* 0x000fe200000000ff */
[----:B------:R-:W-:Y:S01]  /*154e0*/  FFMA.FTZ R55, R126, UR4, -R165 ;  /* 0x000000047e377c23 */ /* 0x000fe200080108a5 */
[----:B-----5:R-:W-:Y:S01]  /*154f0*/  F2FP.F16.F32.PACK_AB R22, R62, R59 ;  /* 0x0000003b3e16723e */ /* 0x020fe200000000ff */
[----:B------:R-:W-:Y:S01]  /*15500*/  FADD.FTZ R58, R57, R58 ;  /* 0x0000003a393a7221 */ /* 0x000fe20000010000 */
[----:B------:R-:W-:Y:S03]  /*15510*/  F2FP.F16.F32.PACK_AB R23, R64, R61 ;  /* 0x0000003d4017723e */ /* 0x000fe600000000ff */
[----:B------:R-:W-:Y:S01]  /*15520*/  MUFU.EX2 R55, R55 ;  /* 0x0000003700377308 */ /* 0x000fe20000000800 */
[----:B------:R-:W-:Y:S03]  /*15530*/  FADD.FTZ R59, R59, R58 ;  /* 0x0000003a3b3b7221 */ /* 0x000fe60000010000 */
[C---:B-1----:R-:W-:Y:S03]  /*15540*/  HMMA.16816.F32 R8, R20.reuse, R28, R8 ;  /* 0x0000001c1408723c */ /* 0x042fe60000001808 */
[----:B------:R-:W-:Y:S05]  /*15550*/  FADD.FTZ R62, R62, R59 ;  /* 0x0000003b3e3e7221 */ /* 0x000fea0000010000 */
[C---:B------:R-:W-:Y:S01]  /*15560*/  HMMA.16816.F32 R132, R20.reuse, R30, R132 ;  /* 0x0000001e1484723c */ /* 0x040fe20000001884 */
[----:B------:R-:W1:Y:S07]  /*15570*/  LDSM.16.MT88.4 R28, [R224+0xe000] ;  /* 0x00e00000e01c783b */ /* 0x000e6e0000004200 */
[C---:B------:R-:W-:Y:S03]  /*15580*/  HMMA.16816.F32 R136, R20.reuse, R40, R136 ;  /* 0x000000281488723c */ /* 0x040fe60000001888 */
[--C-:B------:R-:W-:Y:S02]  /*15590*/  FFMA.FTZ R40, R70, UR4, -R165.reuse ;  /* 0x0000000446287c23 */ /* 0x100fe400080108a5 */
[----:B------:R4:W5:Y:S03]  /*155a0*/  MUFU.EX2 R70, R69 ;  /* 0x0000004500467308 */ /* 0x0009660000000800 */
[C---:B------:R-:W-:Y:S07]  /*155b0*/  HMMA.16816.F32 R140, R20.reuse, R42, R140 ;  /* 0x0000002a148c723c */ /* 0x040fee000000188c */
[----:B------:R3:W5:Y:S01]  /*155c0*/  MUFU.EX2 R71, R40 ;  /* 0x0000002800477308 */ /* 0x0007620000000800 */
[C---:B--2---:R-:W-:Y:S03]  /*155d0*/  HMMA.16816.F32 R144, R20.reuse, R32, R144 ;  /* 0x000000201490723c */ /* 0x044fe60000001890 */
[--C-:B----4-:R-:W-:Y:S01]  /*155e0*/  FFMA.FTZ R69, R75, UR4, -R165.reuse ;  /* 0x000000044b457c23 */ /* 0x110fe200080108a5 */
[--C-:B------:R-:W-:Y:S01]  /*155f0*/  FFMA.FTZ R75, R81, UR4, -R180.reuse ;  /* 0x00000004514b7c23 */ /* 0x100fe200080108b4 */
[--C-:B------:R-:W-:Y:S01]  /*15600*/  FFMA.FTZ R81, R85, UR4, -R180.reuse ;  /* 0x0000000455517c23 */ /* 0x100fe200080108b4 */
[--C-:B------:R-:W-:Y:S01]  /*15610*/  FFMA.FTZ R85, R96, UR4, -R180.reuse ;  /* 0x0000000460557c23 */ /* 0x100fe200080108b4 */
[----:B---3--:R-:W-:Y:S01]  /*15620*/  LDSM.16.MT88.4 R40, [R6+0x4800] ;  /* 0x004800000628783b */ /* 0x008fe20000004200 */
[C---:B------:R-:W-:Y:S01]  /*15630*/  HMMA.16816.F32 R148, R20.reuse, R34, R148 ;  /* 0x000000221494723c */ /* 0x040fe20000001894 */
[----:B------:R-:W2:Y:S02]  /*15640*/  MUFU.EX2 R69, R69 ;  /* 0x0000004500457308 */ /* 0x000ea40000000800 */
[--C-:B------:R-:W-:Y:S01]  /*15650*/  FFMA.FTZ R96, R102, UR4, -R165.reuse ;  /* 0x0000000466607c23 */ /* 0x100fe200080108a5 */
[--C-:B------:R-:W-:Y:S07]  /*15660*/  FFMA.FTZ R102, R113, UR4, -R180.reuse ;  /* 0x0000000471667c23 */ /* 0x100fee00080108b4 */
[----:B------:R-:W3:Y:S01]  /*15670*/  MUFU.EX2 R75, R75 ;  /* 0x0000004b004b7308 */ /* 0x000ee20000000800 */
[----:B------:R-:W4:Y:S01]  /*15680*/  LDSM.16.MT88.4 R32, [R6+0x4000] ;  /* 0x004000000620783b */ /* 0x000f220000004200 */
[C---:B------:R-:W-:Y:S08]  /*15690*/  HMMA.16816.F32 R12, R20.reuse, R24, R12 ;  /* 0x00000018140c723c */ /* 0x040ff0000000180c */
[----:B------:R-:W3:Y:S10]  /*156a0*/  MUFU.EX2 R81, R81 ;  /* 0x0000005100517308 */ /* 0x000ef40000000800 */
[----:B------:R-:W-:Y:S01]  /*156b0*/  MUFU.EX2 R85, R85 ;  /* 0x0000005500557308 */ /* 0x000fe20000000800 */
[----:B------:R-:W-:Y:S01]  /*156c0*/  HMMA.16816.F32 R16, R20, R26, R16 ;  /* 0x0000001a1410723c */ /* 0x000fe20000001810 */
[----:B------:R-:W3:Y:S08]  /*156d0*/  LDSM.16.MT88.4 R24, [R7+0x4000] ;  /* 0x004000000718783b */ /* 0x000ef00000004200 */
[----:B------:R-:W-:Y:S01]  /*156e0*/  MUFU.EX2 R96, R96 ;  /* 0x0000006000607308 */ /* 0x000fe20000000800 */
[----:B-----5:R-:W-:Y:S02]  /*156f0*/  F2FP.F16.F32.PACK_AB R20, R70, R67 ;  /* 0x000000434614723e */ /* 0x020fe400000000ff */
[----:B------:R-:W-:Y:S07]  /*15700*/  F2FP.F16.F32.PACK_AB R21, R66, R71 ;  /* 0x000000474215723e */ /* 0x000fee00000000ff */
[----:B------:R-:W-:Y:S01]  /*15710*/  MUFU.EX2 R102, R102 ;  /* 0x0000006600667308 */ /* 0x000fe20000000800 */
[----:B------:R-:W-:Y:S02]  /*15720*/  F2FP.F16.F32.PACK_AB R22, R65, R68 ;  /* 0x000000444116723e */ /* 0x000fe400000000ff */
[----:B--2---:R-:W-:Y:S07]  /*15730*/  F2FP.F16.F32.PACK_AB R23, R69, R72 ;  /* 0x000000484517723e */ /* 0x004fee00000000ff */
[C---:B-1----:R-:W-:Y:S08]  /*15740*/  HMMA.16816.F32 R8, R20.reuse, R28, R8 ;  /* 0x0000001c1408723c */ /* 0x042ff00000001808 */
[C---:B------:R-:W-:Y:S01]  /*15750*/  HMMA.16816.F32 R132, R20.reuse, R30, R132 ;  /* 0x0000001e1484723c */ /* 0x040fe20000001884 */
[----:B------:R-:W1:Y:S07]  /*15760*/  LDSM.16.MT88.4 R28, [R224+0xe800] ;  /* 0x00e80000e01c783b */ /* 0x000e6e0000004200 */
[C---:B------:R-:W-:Y:S08]  /*15770*/  HMMA.16816.F32 R136, R20.reuse, R36, R136 ;  /* 0x000000241488723c */ /* 0x040ff00000001888 */
[C---:B------:R-:W-:Y:S01]  /*15780*/  HMMA.16816.F32 R140, R20.reuse, R38, R140 ;  /* 0x00000026148c723c */ /* 0x040fe2000000188c */
[----:B------:R-:W2:Y:S07]  /*15790*/  LDSM.16.MT88.4 R36, [R166+0xe800] ;  /* 0x00e80000a624783b */ /* 0x000eae0000004200 */
[C---:B----4-:R-:W-:Y:S08]  /*157a0*/  HMMA.16816.F32 R144, R20.reuse, R32, R144 ;  /* 0x000000201490723c */ /* 0x050ff00000001890 */
[C---:B------:R-:W-:Y:S01]  /*157b0*/  HMMA.16816.F32 R148, R20.reuse, R34, R148 ;  /* 0x000000221494723c */ /* 0x040fe20000001894 */
[----:B------:R-:W-:Y:S07]  /*157c0*/  LDSM.16.MT88.4 R32, [R166+0xf000] ;  /* 0x00f00000a620783b */ /* 0x000fee0000004200 */
[C---:B---3--:R-:W-:Y:S08]  /*157d0*/  HMMA.16816.F32 R12, R20.reuse, R24, R12 ;  /* 0x00000018140c723c */ /* 0x048ff0000000180c */
[----:B------:R-:W-:Y:S01]  /*157e0*/  HMMA.16816.F32 R16, R20, R26, R16 ;  /* 0x0000001a1410723c */ /* 0x000fe20000001810 */
[----:B------:R-:W3:Y:S02]  /*157f0*/  LDSM.16.MT88.4 R24, [R7+0x4800] ;  /* 0x004800000718783b */ /* 0x000ee40000004200 */
[----:B------:R-:W-:Y:S02]  /*15800*/  F2FP.F16.F32.PACK_AB R20, R73, R76 ;  /* 0x0000004c4914723e */ /* 0x000fe400000000ff */
[----:B------:R-:W-:Y:S02]  /*15810*/  F2FP.F16.F32.PACK_AB R21, R74, R77 ;  /* 0x0000004d4a15723e */ /* 0x000fe400000000ff */
[----:B------:R-:W-:Y:S02]  /*15820*/  F2FP.F16.F32.PACK_AB R22, R75, R78 ;  /* 0x0000004e4b16723e */ /* 0x000fe400000000ff */
[----:B------:R-:W-:Y:S07]  /*15830*/  F2FP.F16.F32.PACK_AB R23, R80, R79 ;  /* 0x0000004f5017723e */ /* 0x000fee00000000ff */
[C---:B-1----:R-:W-:Y:S08]  /*15840*/  HMMA.16816.F32 R8, R20.reuse, R28, R8 ;  /* 0x0000001c1408723c */ /* 0x042ff00000001808 */
[C---:B------:R-:W-:Y:S01]  /*15850*/  HMMA.16816.F32 R132, R20.reuse, R30, R132 ;  /* 0x0000001e1484723c */ /* 0x040fe20000001884 */
[----:B------:R-:W1:Y:S07]  /*15860*/  LDSM.16.MT88.4 R28, [R224+0xf000] ;  /* 0x00f00000e01c783b */ /* 0x000e6e0000004200 */
[C---:B--2---:R-:W-:Y:S08]  /*15870*/  HMMA.16816.F32 R136, R20.reuse, R36, R136 ;  /* 0x000000241488723c */ /* 0x044ff00000001888 */
[C---:B------:R-:W-:Y:S01]  /*15880*/  HMMA.16816.F32 R140, R20.reuse, R38, R140 ;  /* 0x00000026148c723c */ /* 0x040fe2000000188c */
[----:B------:R-:W2:Y:S07]  /*15890*/  LDSM.16.MT88.4 R36, [R6+0x5000] ;  /* 0x005000000624783b */ /* 0x000eae0000004200 */
[C---:B------:R-:W-:Y:S01]  /*158a0*/  HMMA.16816.F32 R144, R20.reuse, R40, R144 ;  /* 0x000000281490723c */ /* 0x040fe20000001890 */
[----:B------:R4:W5:Y:S02]  /*158b0*/  MUFU.EX2 R40, R87 ;  /* 0x0000005700287308 */ /* 0x0009640000000800 */
[--C-:B------:R-:W-:Y:S01]  /*158c0*/  FFMA.FTZ R41, R89, UR4, -R180.reuse ;  /* 0x0000000459297c23 */ /* 0x100fe200080108b4 */
[--C-:B------:R-:W-:Y:S01]  /*158d0*/  FFMA.FTZ R89, R93, UR4, -R180.reuse ;  /* 0x000000045d597c23 */ /* 0x100fe200080108b4 */
[--C-:B------:R-:W-:Y:S01]  /*158e0*/  FFMA.FTZ R93, R100, UR4, -R180.reuse ;  /* 0x00000004645d7c23 */ /* 0x100fe200080108b4 */
[--C-:B------:R-:W-:Y:S02]  /*158f0*/  FFMA.FTZ R100, R110, UR4, -R165.reuse ;  /* 0x000000046e647c23 */ /* 0x100fe400080108a5 */
[C---:B------:R-:W-:Y:S03]  /*15900*/  HMMA.16816.F32 R148, R20.reuse, R42, R148 ;  /* 0x0000002a1494723c */ /* 0x040fe60000001894 */
[----:B------:R-:W1:Y:S01]  /*15910*/  MUFU.EX2 R41, R41 ;  /* 0x0000002900297308 */ /* 0x000e620000000800 */
[--C-:B------:R-:W-:Y:S01]  /*15920*/  FFMA.FTZ R43, R90, UR4, -R165.reuse ;  /* 0x000000045a2b7c23 */ /* 0x100fe200080108a5 */
[--C-:B------:R-:W-:Y:S08]  /*15930*/  FFMA.FTZ R42, R91, UR4, -R165.reuse ;  /* 0x000000045b2a7c23 */ /* 0x100ff000080108a5 */
[----:B------:R-:W-:Y:S01]  /*15940*/  MUFU.EX2 R89, R89 ;  /* 0x0000005900597308 */ /* 0x000fe20000000800 */
[--C-:B------:R-:W-:Y:S01]  /*15950*/  FFMA.FTZ R91, R94, UR4, -R165.reuse ;  /* 0x000000045e5b7c23 */ /* 0x100fe200080108a5 */
[--C-:B----4-:R-:W-:Y:S01]  /*15960*/  FFMA.FTZ R87, R98, UR4, -R165.reuse ;  /* 0x0000000462577c23 */ /* 0x110fe200080108a5 */
[C---:B---3--:R-:W-:Y:S07]  /*15970*/  HMMA.16816.F32 R12, R20.reuse, R24, R12 ;  /* 0x00000018140c723c */ /* 0x048fee000000180c */
[----:B------:R-:W-:Y:S01]  /*15980*/  MUFU.EX2 R43, R43 ;  /* 0x0000002b002b7308 */ /* 0x000fe20000000800 */
[--C-:B------:R-:W-:Y:S01]  /*15990*/  FFMA.FTZ R90, R99, UR4, -R165.reuse ;  /* 0x00000004635a7c23 */ /* 0x100fe200080108a5 */
[--C-:B------:R-:W-:Y:S08]  /*159a0*/  FFMA.FTZ R94, R101, UR4, -R180.reuse ;  /* 0x00000004655e7c23 */ /* 0x100ff000080108b4 */
[----:B------:R-:W3:Y:S01]  /*159b0*/  MUFU.EX2 R42, R42 ;  /* 0x0000002a002a7308 */ /* 0x000ee20000000800 */
[----:B------:R-:W-:Y:S01]  /*159c0*/  FFMA.FTZ R99, R111, UR4, -R165 ;  /* 0x000000046f637c23 */ /* 0x000fe200080108a5 */
[----:B------:R-:W-:Y:S01]  /*159d0*/  FFMA.FTZ R101, R112, UR4, -R180 ;  /* 0x0000000470657c23 */ /* 0x000fe200080108b4 */
[----:B------:R-:W-:Y:S01]  /*159e0*/  HMMA.16816.F32 R16, R20, R26, R16 ;  /* 0x0000001a1410723c */ /* 0x000fe20000001810 */
[----:B------:R-:W4:Y:S06]  /*159f0*/  LDSM.16.MT88.4 R24, [R7+0x5000] ;  /* 0x005000000718783b */ /* 0x000f2c0000004200 */
[----:B------:R-:W4:Y:S01]  /*15a00*/  MUFU.EX2 R91, R91 ;  /* 0x0000005b005b7308 */ /* 0x000f220000000800 */
[----:B------:R-:W-:Y:S01]  /*15a10*/  F2FP.F16.F32.PACK_AB R20, R81, R82 ;  /* 0x000000525114723e */ /* 0x000fe200000000ff */
[----:B------:R-:W-:Y:S01]  /*15a20*/  FADD.FTZ R98, R192, R189 ;  /* 0x000000bdc0627221 */ /* 0x000fe20000010000 */
[----:B-----5:R-:W-:Y:S07]  /*15a30*/  F2FP.F16.F32.PACK_AB R21, R40, R83 ;  /* 0x000000532815723e */ /* 0x020fee00000000ff */
[----:B------:R-:W-:Y:S01]  /*15a40*/  MUFU.EX2 R87, R87 ;  /* 0x0000005700577308 */ /* 0x000fe20000000800 */
[----:B-1----:R-:W-:Y:S01]  /*15a50*/  F2FP.F16.F32.PACK_AB R22, R41, R84 ;  /* 0x000000542916723e */ /* 0x002fe200000000ff */
[----:B------:R-:W-:Y:S08]  /*15a60*/  FADD.FTZ R98, R193, R98 ;  /* 0x00000062c1627221 */ /* 0x000ff00000010000 */
[----:B------:R-:W1:Y:S01]  /*15a70*/  MUFU.EX2 R90, R90 ;  /* 0x0000005a005a7308 */ /* 0x000e620000000800 */
[----:B---3--:R-:W-:Y:S01]  /*15a80*/  F2FP.F16.F32.PACK_AB R23, R42, R43 ;  /* 0x0000002b2a17723e */ /* 0x008fe200000000ff */
[----:B------:R-:W-:Y:S01]  /*15a90*/  FADD.FTZ R177, R177, R98 ;  /* 0x00000062b1b17221 */ /* 0x000fe20000010000 */
[----:B------:R-:W-:Y:S07]  /*15aa0*/  FFMA.FTZ R98, R109, UR4, -R180 ;  /* 0x000000046d627c23 */ /* 0x000fee00080108b4 */
[----:B------:R-:W-:Y:S01]  /*15ab0*/  MUFU.EX2 R93, R93 ;  /* 0x0000005d005d7308 */ /* 0x000fe20000000800 */
[----:B------:R-:W-:Y:S01]  /*15ac0*/  FADD.FTZ R198, R198, R177 ;  /* 0x000000b1c6c67221 */ /* 0x000fe20000010000 */
[C---:B------:R-:W-:Y:S08]  /*15ad0*/  HMMA.16816.F32 R8, R20.reuse, R28, R8 ;  /* 0x0000001c1408723c */ /* 0x040ff00000001808 */
[----:B------:R-:W-:Y:S01]  /*15ae0*/  MUFU.EX2 R94, R94 ;  /* 0x0000005e005e7308 */ /* 0x000fe20000000800 */
[----:B------:R-:W-:Y:S09]  /*15af0*/  FADD.FTZ R195, R195, R198 ;  /* 0x000000c6c3c37221 */ /* 0x000ff20000010000 */
[----:B------:R-:W-:Y:S01]  /*15b00*/  MUFU.EX2 R98, R98 ;  /* 0x0000006200627308 */ /* 0x000fe20000000800 */
[----:B------:R-:W-:Y:S01]  /*15b10*/  FADD.FTZ R200, R200, R195 ;  /* 0x000000c3c8c87221 */ /* 0x000fe20000010000 */
[C---:B------:R-:W-:Y:S01]  /*15b20*/  HMMA.16816.F32 R132, R20.reuse, R30, R132 ;  /* 0x0000001e1484723c */ /* 0x040fe20000001884 */
[----:B------:R-:W3:Y:S07]  /*15b30*/  LDSM.16.MT88.4 R28, [R224+0xf800] ;  /* 0x00f80000e01c783b */ /* 0x000eee0000004200 */
[----:B------:R-:W-:Y:S01]  /*15b40*/  MUFU.EX2 R100, R100 ;  /* 0x0000006400647308 */ /* 0x000fe20000000800 */
[----:B------:R-:W-:Y:S09]  /*15b50*/  FADD.FTZ R171, R171, R200 ;  /* 0x000000c8abab7221 */ /* 0x000ff20000010000 */
[----:B------:R-:W-:Y:S01]  /*15b60*/  MUFU.EX2 R99, R99 ;  /* 0x0000006300637308 */ /* 0x000fe20000000800 */
[----:B------:R-:W-:Y:S01]  /*15b70*/  FADD.FTZ R172, R172, R171 ;  /* 0x000000abacac7221 */ /* 0x000fe20000010000 */
[C---:B------:R-:W-:Y:S08]  /*15b80*/  HMMA.16816.F32 R136, R20.reuse, R32, R136 ;  /* 0x000000201488723c */ /* 0x040ff00000001888 */
[----:B------:R-:W-:Y:S01]  /*15b90*/  MUFU.EX2 R101, R101 ;  /* 0x0000006500657308 */ /* 0x000fe20000000800 */
[----:B------:R-:W-:Y:S04]  /*15ba0*/  FADD.FTZ R175, R175, R172 ;  /* 0x000000acafaf7221 */ /* 0x000fe80000010000 */
[----:B------:R-:W-:Y:S01]  /*15bb0*/  FADD.FTZ R175, R174, R175 ;  /* 0x000000afaeaf7221 */ /* 0x000fe20000010000 */
[C---:B------:R-:W-:Y:S01]  /*15bc0*/  HMMA.16816.F32 R140, R20.reuse, R34, R140 ;  /* 0x00000022148c723c */ /* 0x040fe2000000188c */
[----:B------:R-:W5:Y:S02]  /*15bd0*/  LDSM.16.MT88.4 R32, [R166+0xf800] ;  /* 0x00f80000a620783b */ /* 0x000f640000004200 */
[----:B------:R-:W-:Y:S04]  /*15be0*/  FADD.FTZ R154, R154, R175 ;  /* 0x000000af9a9a7221 */ /* 0x000fe80000010000 */
[----:B------:R-:W-:Y:S01]  /*15bf0*/  FADD.FTZ R157, R157, R154 ;  /* 0x0000009a9d9d7221 */ /* 0x000fe20000010000 */
[C---:B--2---:R-:W-:Y:S03]  /*15c00*/  HMMA.16816.F32 R144, R20.reuse, R36, R144 ;  /* 0x000000241490723c */ /* 0x044fe60000001890 */
[----:B------:R-:W-:Y:S04]  /*15c10*/  FADD.FTZ R156, R156, R157 ;  /* 0x0000009d9c9c7221 */ /* 0x000fe80000010000 */
[----:B------:R-:W-:Y:S01]  /*15c20*/  FADD.FTZ R159, R159, R156 ;  /* 0x0000009c9f9f7221 */ /* 0x000fe20000010000 */
[C---:B------:R-:W-:Y:S01]  /*15c30*/  HMMA.16816.F32 R148, R20.reuse, R38, R148 ;  /* 0x000000261494723c */ /* 0x040fe20000001894 */
[----:B------:R-:W2:Y:S02]  /*15c40*/  LDSM.16.MT88.4 R36, [R6+0x5800] ;  /* 0x005800000624783b */ /* 0x000ea40000004200 */
[----:B------:R-:W-:Y:S04]  /*15c50*/  FADD.FTZ R160, R160, R159 ;  /* 0x0000009fa0a07221 */ /* 0x000fe80000010000 */
[----:B------:R-:W-:Y:S01]  /*15c60*/  FADD.FTZ R45, R45, R160 ;  /* 0x000000a02d2d7221 */ /* 0x000fe20000010000 */
[C---:B----4-:R-:W-:Y:S03]  /*15c70*/  HMMA.16816.F32 R12, R20.reuse, R24, R12 ;  /* 0x00000018140c723c */ /* 0x050fe6000000180c */
[----:B------:R-:W-:Y:S01]  /*15c80*/  FADD.FTZ R44, R48, R45 ;  /* 0x0000002d302c7221 */ /* 0x000fe20000010000 */
[--C-:B------:R-:W-:Y:S01]  /*15c90*/  FFMA.FTZ R45, R117, UR4, -R180.reuse ;  /* 0x00000004752d7c23 */ /* 0x100fe200080108b4 */
[----:B------:R-:W-:Y:S02]  /*15ca0*/  FFMA.FTZ R48, R120, UR4, -R180 ;  /* 0x0000000478307c23 */ /* 0x000fe400080108b4 */
[----:B------:R-:W-:Y:S01]  /*15cb0*/  FADD.FTZ R44, R49, R44 ;  /* 0x0000002c312c7221 */ /* 0x000fe20000010000 */
[----:B------:R-:W-:Y:S01]  /*15cc0*/  HMMA.16816.F32 R16, R20, R26, R16 ;  /* 0x0000001a1410723c */ /* 0x000fe20000001810 */
[----:B------:R-:W4:Y:S01]  /*15cd0*/  LDSM.16.MT88.4 R24, [R7+0x5800] ;  /* 0x005800000718783b */ /* 0x000f220000004200 */
[----:B------:R-:W-:Y:S01]  /*15ce0*/  MUFU.EX2 R45, R45 ;  /* 0x0000002d002d7308 */ /* 0x000fe20000000800 */
[----:B------:R-:W-:Y:S01]  /*15cf0*/  F2FP.F16.F32.PACK_AB R20, R89, R88 ;  /* 0x000000585914723e */ /* 0x000fe200000000ff */
[----:B------:R-:W-:Y:S01]  /*15d00*/  FFMA.FTZ R49, R121, UR4, -R180 ;  /* 0x0000000479317c23 */ /* 0x000fe200080108b4 */
[----:B------:R-:W-:Y:S07]  /*15d10*/  F2FP.F16.F32.PACK_AB R21, R92, R91 ;  /* 0x0000005b5c15723e */ /* 0x000fee00000000ff */
[----:B------:R-:W-:Y:S01]  /*15d20*/  MUFU.EX2 R48, R48 ;  /* 0x0000003000307308 */ /* 0x000fe20000000800 */
[----:B------:R-:W-:Y:S01]  /*15d30*/  F2FP.F16.F32.PACK_AB R22, R86, R85 ;  /* 0x000000555616723e */ /* 0x000fe200000000ff */
[----:B------:R-:W-:Y:S01]  /*15d40*/  FADD.FTZ R51, R51, R44 ;  /* 0x0000002c33337221 */ /* 0x000fe20000010000 */
[----:B-1----:R-:W-:Y:S07]  /*15d50*/  F2FP.F16.F32.PACK_AB R23, R90, R87 ;  /* 0x000000575a17723e */ /* 0x002fee00000000ff */
[----:B------:R-:W-:Y:S01]  /*15d60*/  MUFU.EX2 R49, R49 ;  /* 0x0000003100317308 */ /* 0x000fe20000000800 */
[----:B------:R-:W-:Y:S01]  /*15d70*/  FFMA.FTZ R44, R116, UR4, -R180 ;  /* 0x00000004742c7c23 */ /* 0x000fe200080108b4 */
[----:B------:R-:W-:Y:S01]  /*15d80*/  FADD.FTZ R54, R54, R51 ;  /* 0x0000003336367221 */ /* 0x000fe20000010000 */
[--C-:B------:R-:W-:Y:S01]  /*15d90*/  FFMA.FTZ R51, R122, UR4, -R165.reuse ;  /* 0x000000047a337c23 */ /* 0x100fe200080108a5 */
[C---:B---3--:R-:W-:Y:S06]  /*15da0*/  HMMA.16816.F32 R8, R20.reuse, R28, R8 ;  /* 0x0000001c1408723c */ /* 0x048fec0000001808 */
[----:B------:R-:W-:Y:S01]  /*15db0*/  MUFU.EX2 R44, R44 ;  /* 0x0000002c002c7308 */ /* 0x000fe20000000800 */
[----:B------:R-:W-:Y:S01]  /*15dc0*/  FADD.FTZ R53, R53, R54 ;  /* 0x0000003635357221 */ /* 0x000fe20000010000 */
[----:B------:R-:W-:Y:S08]  /*15dd0*/  FFMA.FTZ R54, R127, UR4, -R165 ;  /* 0x000000047f367c23 */ /* 0x000ff000080108a5 */
[----:B------:R-:W-:Y:S01]  /*15de0*/  MUFU.EX2 R51, R51 ;  /* 0x0000003300337308 */ /* 0x000fe20000000800 */
[----:B------:R-:W-:Y:S01]  /*15df0*/  FADD.FTZ R56, R56, R53 ;  /* 0x0000003538387221 */ /* 0x000fe20000010000 */
[C---:B------:R-:W-:Y:S01]  /*15e00*/  HMMA.16816.F32 R132, R20.reuse, R30, R132 ;  /* 0x0000001e1484723c */ /* 0x040fe20000001884 */
[----:B------:R-:W1:Y:S07]  /*15e10*/  LDSM.16.MT88.4 R28, [R224+0x10000] ;  /* 0x01000000e01c783b */ /* 0x000e6e0000004200 */
[----:B------:R-:W3:Y:S01]  /*15e20*/  MUFU.EX2 R54, R54 ;  /* 0x0000003600367308 */ /* 0x000ee20000000800 */
[----:B------:R-:W-:Y:S01]  /*15e30*/  FADD.FTZ R63, R63, R56 ;  /* 0x000000383f3f7221 */ /* 0x000fe20000010000 */
[----:B------:R-:W-:Y:S01]  /*15e40*/  FFMA.FTZ R56, R128, UR4, -R180 ;  /* 0x0000000480387c23 */ /* 0x000fe200080108b4 */
[----:B------:R-:W-:Y:S02]  /*15e50*/  FADD.FTZ R53, R67, R62 ;  /* 0x0000003e43357221 */ /* 0x000fe40000010000 */
[----:B------:R-:W-:Y:S01]  /*15e60*/  FADD.FTZ R60, R60, R63 ;  /* 0x0000003f3c3c7221 */ /* 0x000fe20000010000 */
[C---:B-----5:R-:W-:Y:S04]  /*15e70*/  HMMA.16816.F32 R136, R20.reuse, R32, R136 ;  /* 0x000000201488723c */ /* 0x060fe80000001888 */
[----:B------:R-:W-:Y:S01]  /*15e80*/  MUFU.EX2 R56, R56 ;  /* 0x0000003800387308 */ /* 0x000fe20000000800 */
[----:B------:R-:W-:Y:S01]  /*15e90*/  FADD.FTZ R53, R70, R53 ;  /* 0x0000003546357221 */ /* 0x000fe20000010000 */
[----:B------:R-:W-:Y:S03]  /*15ea0*/  FADD.FTZ R61, R61, R60 ;  /* 0x0000003c3d3d7221 */ /* 0x000fe60000010000 */
[----:B------:R-:W-:Y:S01]  /*15eb0*/  FADD.FTZ R68, R68, R53 ;  /* 0x0000003544447221 */ /* 0x000fe20000010000 */
[C---:B------:R-:W-:Y:S01]  /*15ec0*/  HMMA.16816.F32 R140, R20.reuse, R34, R140 ;  /* 0x00000022148c723c */ /* 0x040fe2000000188c */
[----:B------:R-:W5:Y:S02]  /*15ed0*/  LDSM.16.MT88.4 R32, [R166+0x10000] ;  /* 0x01000000a620783b */ /* 0x000f640000004200 */
[----:B---3--:R-:W-:Y:S01]  /*15ee0*/  F2FP.F16.F32.PACK_AB R153, R54, R55 ;  /* 0x000000373699723e */ /* 0x008fe200000000ff */
[----:B------:R-:W-:Y:S01]  /*15ef0*/  FFMA.FTZ R53, R125, UR4, -R180 ;  /* 0x000000047d357c23 */ /* 0x000fe200080108b4 */
[----:B------:R-:W-:Y:S01]  /*15f00*/  FADD.FTZ R64, R64, R61 ;  /* 0x0000003d40407221 */ /* 0x000fe20000010000 */
[----:B------:R-:W-:Y:S02]  /*15f10*/  FADD.FTZ R65, R65, R68 ;  /* 0x0000004441417221 */ /* 0x000fe40000010000 */
[C---:B--2---:R-:W-:Y:S01]  /*15f20*/  HMMA.16816.F32 R144, R20.reuse, R36, R144 ;  /* 0x000000241490723c */ /* 0x044fe20000001890 */
[----:B------:R2:W-:Y:S02]  /*15f30*/  MUFU.EX2 R36, R104 ;  /* 0x0000006800247308 */ /* 0x0005e40000000800 */
[--C-:B------:R-:W-:Y:S01]  /*15f40*/  FFMA.FTZ R37, R105, UR4, -R180.reuse ;  /* 0x0000000469257c23 */ /* 0x100fe200080108b4 */
[----:B------:R-:W-:Y:S07]  /*15f50*/  FFMA.FTZ R180, R129, UR4, -R180 ;  /* 0x0000000481b47c23 */ /* 0x000fee00080108b4 */
[----:B------:R-:W3:Y:S01]  /*15f60*/  MUFU.EX2 R53, R53 ;  /* 0x0000003500357308 */ /* 0x000ee20000000800 */
[----:B------:R-:W-:Y:S01]  /*15f70*/  FADD.FTZ R71, R71, R64 ;  /* 0x0000004047477221 */ /* 0x000fe20000010000 */
[----:B------:R-:W-:Y:S01]  /*15f80*/  FADD.FTZ R76, R76, R65 ;  /* 0x000000414c4c7221 */ /* 0x000fe20000010000 */
[C---:B------:R-:W-:Y:S07]  /*15f90*/  HMMA.16816.F32 R148, R20.reuse, R38, R148 ;  /* 0x000000261494723c */ /* 0x040fee0000001894 */
[----:B------:R-:W1:Y:S01]  /*15fa0*/  MUFU.EX2 R37, R37 ;  /* 0x0000002500257308 */ /* 0x000e620000000800 */
[----:B------:R-:W-:Y:S01]  /*15fb0*/  FADD.FTZ R71, R66, R71 ;  /* 0x0000004742477221 */ /* 0x000fe20000010000 */
[----:B------:R-:W-:Y:S08]  /*15fc0*/  FADD.FTZ R73, R73, R76 ;  /* 0x0000004c49497221 */ /* 0x000ff00000010000 */
[----:B------:R-:W-:Y:S01]  /*15fd0*/  MUFU.EX2 R39, R106 ;  /* 0x0000006a00277308 */ /* 0x000fe20000000800 */
[--C-:B--2---:R-:W-:Y:S01]  /*15fe0*/  FFMA.FTZ R104, R114, UR4, -R165.reuse ;  /* 0x0000000472687c23 */ /* 0x104fe200080108a5 */
[C---:B----4-:R-:W-:Y:S08]  /*15ff0*/  HMMA.16816.F32 R12, R20.reuse, R24, R12 ;  /* 0x00000018140c723c */ /* 0x050ff0000000180c */
[----:B------:R-:W2:Y:S01]  /*16000*/  MUFU.EX2 R38, R107 ;  /* 0x0000006b00267308 */ /* 0x000ea20000000800 */
[----:B---3--:R-:W-:Y:S01]  /*16010*/  F2FP.F16.F32.PACK_AB R152, R53, R52 ;  /* 0x000000343598723e */ /* 0x008fe200000000ff */
[----:B------:R-:W-:Y:S08]  /*16020*/  FFMA.FTZ R165, R131, UR4, -R165 ;  /* 0x0000000483a57c23 */ /* 0x000ff000080108a5 */
[----:B------:R-:W-:Y:S01]  /*16030*/  MUFU.EX2 R104, R104 ;  /* 0x0000006800687308 */ /* 0x000fe20000000800 */
[----:B------:R-:W-:Y:S01]  /*16040*/  FADD.FTZ R72, R72, R71 ;  /* 0x0000004748487221 */ /* 0x000fe20000010000 */
[----:B------:R-:W-:Y:S01]  /*16050*/  FADD.FTZ R78, R78, R73 ;  /* 0x000000494e4e7221 */ /* 0x000fe20000010000 */
[----:B------:R-:W-:Y:S01]  /*16060*/  HMMA.16816.F32 R16, R20, R26, R16 ;  /* 0x0000001a1410723c */ /* 0x000fe20000001810 */
[----:B------:R-:W3:Y:S06]  /*16070*/  LDSM.16.MT88.4 R24, [R6+0x6000] ;  /* 0x006000000618783b */ /* 0x000eec0000004200 */
[----:B------:R-:W4:Y:S01]  /*16080*/  MUFU.EX2 R247, R180 ;  /* 0x000000b400f77308 */ /* 0x000f220000000800 */
[----:B------:R-:W-:Y:S01]  /*16090*/  F2FP.F16.F32.PACK_AB R20, R94, R93 ;  /* 0x0000005d5e14723e */ /* 0x000fe200000000ff */
[----:B------:R-:W-:Y:S01]  /*160a0*/  FADD.FTZ R72, R69, R72 ;  /* 0x0000004845487221 */ /* 0x000fe20000010000 */
[----:B------:R-:W-:Y:S07]  /*160b0*/  F2FP.F16.F32.PACK_AB R21, R95, R96 ;  /* 0x000000605f15723e */ /* 0x000fee00000000ff */
[----:B------:R-:W-:Y:S01]  /*160c0*/  MUFU.EX2 R165, R165 ;  /* 0x000000a500a57308 */ /* 0x000fe20000000800 */
[----:B-1----:R-:W-:Y:S01]  /*160d0*/  F2FP.F16.F32.PACK_AB R22, R37, R36 ;  /* 0x000000242516723e */ /* 0x002fe200000000ff */
[----:B------:R-:W-:Y:S01]  /*160e0*/  FADD.FTZ R77, R77, R72 ;  /* 0x000000484d4d7221 */ /* 0x000fe20000010000 */
[----:B--2---:R-:W-:Y:S01]  /*160f0*/  F2FP.F16.F32.PACK_AB R23, R38, R39 ;  /* 0x000000272617723e */ /* 0x004fe200000000ff */
[----:B------:R-:W-:Y:S02]  /*16100*/  FADD.FTZ R75, R75, R78 ;  /* 0x0000004e4b4b7221 */ /* 0x000fe40000010000 */
[----:B------:R-:W-:Y:S02]  /*16110*/  FADD.FTZ R74, R74, R77 ;  /* 0x0000004d4a4a7221 */ /* 0x000fe40000010000 */
[----:B------:R-:W-:Y:S02]  /*16120*/  FADD.FTZ R82, R82, R75 ;  /* 0x0000004b52527221 */ /* 0x000fe40000010000 */
[C---:B------:R-:W-:Y:S03]  /*16130*/  HMMA.16816.F32 R8, R20.reuse, R28, R8 ;  /* 0x0000001c1408723c */ /* 0x040fe60000001808 */
[----:B----4-:R-:W-:Y:S01]  /*16140*/  F2FP.F16.F32.PACK_AB R154, R247, R56 ;  /* 0x00000038f79a723e */ /* 0x010fe200000000ff */
[----:B------:R-:W-:Y:S01]  /*16150*/  FADD.FTZ R79, R79, R74 ;  /* 0x0000004a4f4f7221 */ /* 0x000fe20000010000 */
[----:B------:R-:W-:Y:S03]  /*16160*/  FADD.FTZ R81, R81, R82 ;  /* 0x0000005251517221 */ /* 0x000fe60000010000 */
[C---:B------:R-:W-:Y:S01]  /*16170*/  HMMA.16816.F32 R132, R20.reuse, R30, R132 ;  /* 0x0000001e1484723c */ /* 0x040fe20000001884 */
[----:B------:R-:W1:Y:S02]  /*16180*/  LDSM.16.MT88.4 R28, [R7+0x6000] ;  /* 0x00600000071c783b */ /* 0x000e640000004200 */
[----:B------:R-:W-:Y:S01]  /*16190*/  FADD.FTZ R80, R80, R79 ;  /* 0x0000004f50507221 */ /* 0x000fe20000010000 */
[----:B------:R-:W-:Y:S03]  /*161a0*/  FADD.FTZ R84, R84, R81 ;  /* 0x0000005154547221 */ /* 0x000fe60000010000 */
[----:B------:R-:W-:Y:S01]  /*161b0*/  FADD.FTZ R83, R83, R80 ;  /* 0x0000005053537221 */ /* 0x000fe20000010000 */
[C---:B-----5:R-:W-:Y:S03]  /*161c0*/  HMMA.16816.F32 R136, R20.reuse, R32, R136 ;  /* 0x000000201488723c */ /* 0x060fe60000001888 */
[----:B------:R-:W-:Y:S01]  /*161d0*/  FADD.FTZ R40, R40, R83 ;  /* 0x0000005328287221 */ /* 0x000fe20000010000 */
[----:B------:R-:W-:Y:S03]  /*161e0*/  FADD.FTZ R41, R41, R84 ;  /* 0x0000005429297221 */ /* 0x000fe60000010000 */
[----:B------:R-:W-:Y:S01]  /*161f0*/  FADD.FTZ R43, R43, R40 ;  /* 0x000000282b2b7221 */ /* 0x000fe20000010000 */
[C---:B------:R-:W-:Y:S01]  /*16200*/  HMMA.16816.F32 R140, R20.reuse, R34, R140 ;  /* 0x00000022148c723c */ /* 0x040fe2000000188c */
[----:B------:R-:W2:Y:S01]  /*16210*/  LDSM.16.MT88.4 R32, [R224+0x10800] ;  /* 0x01080000e020783b */ /* 0x000ea20000004200 */
[----:B------:R-:W4:Y:S01]  /*16220*/  MUFU.EX2 R40, R130 ;  /* 0x0000008200287308 */ /* 0x000f220000000800 */
[----:B------:R-:W-:Y:S04]  /*16230*/  FADD.FTZ R42, R42, R43 ;  /* 0x0000002b2a2a7221 */ /* 0x000fe80000010000 */
[----:B------:R-:W-:Y:S01]  /*16240*/  FADD.FTZ R91, R91, R42 ;  /* 0x0000002a5b5b7221 */ /* 0x000fe20000010000 */
[C---:B---3--:R-:W-:Y:S03]  /*16250*/  HMMA.16816.F32 R144, R20.reuse, R24, R144 ;  /* 0x000000181490723c */ /* 0x048fe60000001890 */
[----:B------:R-:W-:Y:S04]  /*16260*/  FADD.FTZ R92, R92, R91 ;  /* 0x0000005b5c5c7221 */ /* 0x000fe80000010000 */
[----:B------:R-:W-:Y:S01]  /*16270*/  FADD.FTZ R87, R87, R92 ;  /* 0x0000005c57577221 */ /* 0x000fe20000010000 */
[C---:B------:R-:W-:Y:S01]  /*16280*/  HMMA.16816.F32 R148, R20.reuse, R26, R148 ;  /* 0x0000001a1494723c */ /* 0x040fe20000001894 */
[----:B------:R-:W3:Y:S02]  /*16290*/  LDSM.16.MT88.4 R24, [R166+0x10800] ;  /* 0x01080000a618783b */ /* 0x000ee40000004200 */
[----:B----4-:R-:W-:Y:S01]  /*162a0*/  F2FP.F16.F32.PACK_AB R155, R165, R40 ;  /* 0x00000028a59b723e */ /* 0x010fe200000000ff */
[----:B------:R-:W-:Y:S04]  /*162b0*/  FADD.FTZ R87, R90, R87 ;  /* 0x000000575a577221 */ /* 0x000fe80000010000 */
[----:B------:R-:W-:Y:S01]  /*162c0*/  FADD.FTZ R96, R96, R87 ;  /* 0x0000005760607221 */ /* 0x000fe20000010000 */
[C---:B-1----:R-:W-:Y:S03]  /*162d0*/  HMMA.16816.F32 R12, R20.reuse, R28, R12 ;  /* 0x0000001c140c723c */ /* 0x042fe6000000180c */
[----:B------:R-:W-:Y:S04]  /*162e0*/  FADD.FTZ R96, R95, R96 ;  /* 0x000000605f607221 */ /* 0x000fe80000010000 */
[----:B------:R-:W-:Y:S01]  /*162f0*/  FADD.FTZ R39, R39, R96 ;  /* 0x0000006027277221 */ /* 0x000fe20000010000 */
[----:B------:R-:W-:Y:S01]  /*16300*/  HMMA.16816.F32 R16, R20, R30, R16 ;  /* 0x0000001e1410723c */ /* 0x000fe20000001810 */
[----:B------:R-:W1:Y:S02]  /*16310*/  LDSM.16.MT88.4 R28, [R6+0x6800] ;  /* 0x00680000061c783b */ /* 0x000e640000004200 */
[----:B------:R-:W-:Y:S01]  /*16320*/  F2FP.F16.F32.PACK_AB R20, R98, R97 ;  /* 0x000000616214723e */ /* 0x000fe200000000ff */
[----:B------:R-:W-:Y:S01]  /*16330*/  FADD.FTZ R39, R38, R39 ;  /* 0x0000002726277221 */ /* 0x000fe20000010000 */
[----:B------:R-:W-:Y:S02]  /*16340*/  F2FP.F16.F32.PACK_AB R21, R99, R100 ;  /* 0x000000646315723e */ /* 0x000fe400000000ff */
[----:B------:R-:W-:Y:S01]  /*16350*/  F2FP.F16.F32.PACK_AB R22, R102, R101 ;  /* 0x000000656616723e */ /* 0x000fe200000000ff */
[----:B------:R-:W-:Y:S01]  /*16360*/  FADD.FTZ R100, R100, R39 ;  /* 0x0000002764647221 */ /* 0x000fe20000010000 */
[----:B------:R-:W-:Y:S03]  /*16370*/  F2FP.F16.F32.PACK_AB R23, R103, R104 ;  /* 0x000000686717723e */ /* 0x000fe600000000ff */
[----:B------:R-:W-:Y:S04]  /*16380*/  FADD.FTZ R99, R99, R100 ;  /* 0x0000006463637221 */ /* 0x000fe80000010000 */
[C---:B--2---:R-:W-:Y:S03]  /*16390*/  HMMA.16816.F32 R8, R20.reuse, R32, R8 ;  /* 0x000000201408723c */ /* 0x044fe60000001808 */
[----:B------:R-:W-:Y:S04]  /*163a0*/  FADD.FTZ R104, R104, R99 ;  /* 0x0000006368687221 */ /* 0x000fe80000010000 */
[----:B------:R-:W-:Y:S01]  /*163b0*/  FADD.FTZ R104, R103, R104 ;  /* 0x0000006867687221 */ /* 0x000fe20000010000 */
[C---:B------:R-:W-:Y:S01]  /*163c0*/  HMMA.16816.F32 R132, R20.reuse, R34, R132 ;  /* 0x000000221484723c */ /* 0x040fe20000001884 */
[----:B------:R-:W2:Y:S07]  /*163d0*/  LDSM.16.MT88.4 R32, [R7+0x6800] ;  /* 0x006800000720783b */ /* 0x000eae0000004200 */
[C---:B---3--:R-:W-:Y:S08]  /*163e0*/  HMMA.16816.F32 R136, R20.reuse, R24, R136 ;  /* 0x000000181488723c */ /* 0x048ff00000001888 */
[C---:B------:R-:W-:Y:S01]  /*163f0*/  HMMA.16816.F32 R140, R20.reuse, R26, R140 ;  /* 0x0000001a148c723c */ /* 0x040fe2000000188c */
[----:B------:R-:W3:Y:S07]  /*16400*/  LDSM.16.MT88.4 R24, [R224+0x11000] ;  /* 0x01100000e018783b */ /* 0x000eee0000004200 */
[C---:B-1----:R-:W-:Y:S08]  /*16410*/  HMMA.16816.F32 R144, R20.reuse, R28, R144 ;  /* 0x0000001c1490723c */ /* 0x042ff00000001890 */
[C---:B------:R-:W-:Y:S01]  /*16420*/  HMMA.16816.F32 R148, R20.reuse, R30, R148 ;  /* 0x0000001e1494723c */ /* 0x040fe20000001894 */
[----:B------:R-:W1:Y:S07]  /*16430*/  LDSM.16.MT88.4 R28, [R166+0x11000] ;  /* 0x01100000a61c783b */ /* 0x000e6e0000004200 */
[C---:B--2---:R-:W-:Y:S08]  /*16440*/  HMMA.16816.F32 R12, R20.reuse, R32, R12 ;  /* 0x00000020140c723c */ /* 0x044ff0000000180c */
[----:B------:R-:W-:Y:S01]  /*16450*/  HMMA.16816.F32 R16, R20, R34, R16 ;  /* 0x000000221410723c */ /* 0x000fe20000001810 */
[----:B------:R-:W2:Y:S02]  /*16460*/  LDSM.16.MT88.4 R32, [R6+0x7000] ;  /* 0x007000000620783b */ /* 0x000ea40000004200 */
[----:B------:R-:W-:Y:S02]  /*16470*/  F2FP.F16.F32.PACK_AB R20, R45, R44 ;  /* 0x0000002c2d14723e */ /* 0x000fe400000000ff */
[----:B------:R-:W-:Y:S01]  /*16480*/  F2FP.F16.F32.PACK_AB R21, R46, R47 ;  /* 0x0000002f2e15723e */ /* 0x000fe200000000ff */
[----:B------:R-:W-:Y:S01]  /*16490*/  FADD.FTZ R47, R47, R104 ;  /* 0x000000682f2f7221 */ /* 0x000fe20000010000 */
[----:B------:R-:W-:Y:S02]  /*164a0*/  F2FP.F16.F32.PACK_AB R22, R49, R48 ;  /* 0x000000303116723e */ /* 0x000fe400000000ff */
[----:B------:R-:W-:Y:S01]  /*164b0*/  F2FP.F16.F32.PACK_AB R23, R50, R51 ;  /* 0x000000333217723e */ /* 0x000fe200000000ff */
[----:B------:R-:W-:Y:S04]  /*164c0*/  FADD.FTZ R46, R46, R47 ;  /* 0x0000002f2e2e7221 */ /* 0x000fe80000010000 */
[----:B------:R-:W-:Y:S02]  /*164d0*/  FADD.FTZ R51, R51, R46 ;  /* 0x0000002e33337221 */ /* 0x000fe40000010000 */
[C---:B---3--:R-:W-:Y:S03]  /*164e0*/  HMMA.16816.F32 R8, R20.reuse, R24, R8 ;  /* 0x000000181408723c */ /* 0x048fe60000001808 */
[----:B------:R-:W-:Y:S04]  /*164f0*/  FADD.FTZ R50, R50, R51 ;  /* 0x0000003332327221 */ /* 0x000fe80000010000 */
[----:B------:R-:W-:Y:S01]  /*16500*/  FADD.FTZ R55, R55, R50 ;  /* 0x0000003237377221 */ /* 0x000fe20000010000 */
[C---:B------:R-:W-:Y:S01]  /*16510*/  HMMA.16816.F32 R132, R20.reuse, R26, R132 ;  /* 0x0000001a1484723c */ /* 0x040fe20000001884 */
[----:B------:R-:W3:Y:S02]  /*16520*/  LDSM.16.MT88.4 R24, [R7+0x7000] ;  /* 0x007000000718783b */ /* 0x000ee40000004200 */
[----:B------:R-:W-:Y:S04]  /*16530*/  FADD.FTZ R55, R54, R55 ;  /* 0x0000003736377221 */ /* 0x000fe80000010000 */
[----:B------:R-:W-:Y:S01]  /*16540*/  FADD.FTZ R40, R40, R55 ;  /* 0x0000003728287221 */ /* 0x000fe20000010000 */
[C---:B-1----:R-:W-:Y:S03]  /*16550*/  HMMA.16816.F32 R136, R20.reuse, R28, R136 ;  /* 0x0000001c1488723c */ /* 0x042fe60000001888 */
[----:B------:R-:W-:Y:S01]  /*16560*/  FADD.FTZ R244, R165, R40 ;  /* 0x00000028a5f47221 */ /* 0x000fe20000010000 */
[----:B------:R-:W-:Y:S04]  /*16570*/  MOV R165, R0 ;  /* 0x0000000000a57202 */ /* 0x000fe80000000f00 */
[C---:B------:R-:W-:Y:S01]  /*16580*/  HMMA.16816.F32 R140, R20.reuse, R30, R140 ;  /* 0x0000001e148c723c */ /* 0x040fe2000000188c */
[----:B------:R-:W1:Y:S07]  /*16590*/  LDSM.16.MT88.4 R28, [R224+0x11800] ;  /* 0x01180000e01c783b */ /* 0x000e6e0000004200 */
[C---:B--2---:R-:W-:Y:S08]  /*165a0*/  HMMA.16816.F32 R144, R20.reuse, R32, R144 ;  /* 0x000000201490723c */ /* 0x044ff00000001890 */
[C---:B------:R-:W-:Y:S01]  /*165b0*/  HMMA.16816.F32 R148, R20.reuse, R34, R148 ;  /* 0x000000221494723c */ /* 0x040fe20000001894 */
[----:B------:R-:W2:Y:S07]  /*165c0*/  LDSM.16.MT88.4 R32, [R166+0x11800] ;  /* 0x01180000a620783b */ /* 0x000eae0000004200 */
[C---:B---3--:R-:W-:Y:S03]  /*165d0*/  HMMA.16816.F32 R12, R20.reuse, R24, R12 ;  /* 0x00000018140c723c */ /* 0x048fe6000000180c */
[----:B------:R-:W-:Y:S04]  /*165e0*/  FADD.FTZ R24, R88, R41 ;  /* 0x0000002958187221 */ /* 0x000fe80000010000 */
[----:B------:R-:W-:Y:S01]  /*165f0*/  FADD.FTZ R24, R89, R24 ;  /* 0x0000001859187221 */ /* 0x000fe20000010000 */
[----:B------:R-:W-:Y:S01]  /*16600*/  HMMA.16816.F32 R16, R20, R26, R16 ;  /* 0x0000001a1410723c */ /* 0x000fe20000001810 */
[----:B------:R3:W4:Y:S02]  /*16610*/  LDSM.16.MT88.4 R20, [R6+0x7800] ;  /* 0x007800000614783b */ /* 0x0007240000004200 */
[----:B------:R-:W-:Y:S04]  /*16620*/  FADD.FTZ R85, R85, R24 ;  /* 0x0000001855557221 */ /* 0x000fe80000010000 */
[----:B------:R-:W-:Y:S01]  /*16630*/  FADD.FTZ R86, R86, R85 ;  /* 0x0000005556567221 */ /* 0x000fe20000010000 */
[C---:B-1----:R-:W-:Y:S01]  /*16640*/  HMMA.16816.F32 R160, R152.reuse, R28, R8 ;  /* 0x0000001c98a0723c */ /* 0x042fe20000001808 */
[----:B------:R1:W5:Y:S04]  /*16650*/  LDSM.16.MT88.4 R8, [R7+0x7800] ;  /* 0x007800000708783b */ /* 0x0003680000004200 */
[----:B------:R-:W-:Y:S03]  /*16660*/  FADD.FTZ R25, R93, R86 ;  /* 0x000000565d197221 */ /* 0x000fe60000010000 */
[C---:B------:R-:W-:Y:S03]  /*16670*/  HMMA.16816.F32 R132, R152.reuse, R30, R132 ;  /* 0x0000001e9884723c */ /* 0x040fe60000001884 */
[----:B------:R-:W-:Y:S05]  /*16680*/  FADD.FTZ R25, R94, R25 ;  /* 0x000000195e197221 */ /* 0x000fea0000010000 */
[C---:B--2---:R-:W-:Y:S03]  /*16690*/  HMMA.16816.F32 R136, R152.reuse, R32, R136 ;  /* 0x000000209888723c */ /* 0x044fe60000001888 */
[----:B---3--:R-:W-:Y:S04]  /*166a0*/  FADD.FTZ R6, R36, R25 ;  /* 0x0000001924067221 */ /* 0x008fe80000010000 */
[----:B------:R-:W-:Y:S01]  /*166b0*/  FADD.FTZ R6, R37, R6 ;  /* 0x0000000625067221 */ /* 0x000fe20000010000 */
[C---:B------:R-:W-:Y:S03]  /*166c0*/  HMMA.16816.F32 R140, R152.reuse, R34, R140 ;  /* 0x00000022988c723c */ /* 0x040fe6000000188c */
[----:B------:R-:W-:Y:S04]  /*166d0*/  FADD.FTZ R97, R97, R6 ;  /* 0x0000000661617221 */ /* 0x000fe80000010000 */
[----:B------:R-:W-:Y:S01]  /*166e0*/  FADD.FTZ R98, R98, R97 ;  /* 0x0000006162627221 */ /* 0x000fe20000010000 */
[C---:B----4-:R-:W-:Y:S03]  /*166f0*/  HMMA.16816.F32 R144, R152.reuse, R20, R144 ;  /* 0x000000149890723c */ /* 0x050fe60000001890 */
[----:B-1----:R-:W-:Y:S04]  /*16700*/  FADD.FTZ R7, R101, R98 ;  /* 0x0000006265077221 */ /* 0x002fe80000010000 */
[----:B------:R-:W-:Y:S01]  /*16710*/  FADD.FTZ R7, R102, R7 ;  /* 0x0000000766077221 */ /* 0x000fe20000010000 */
[C---:B------:R-:W-:Y:S03]  /*16720*/  HMMA.16816.F32 R148, R152.reuse, R22, R148 ;  /* 0x000000169894723c */ /* 0x040fe60000001894 */
[----:B------:R-:W-:Y:S04]  /*16730*/  FADD.FTZ R44, R44, R7 ;  /* 0x000000072c2c7221 */ /* 0x000fe80000010000 */
[----:B------:R-:W-:Y:S01]  /*16740*/  FADD.FTZ R45, R45, R44 ;  /* 0x0000002c2d2d7221 */ /* 0x000fe20000010000 */
[C---:B-----5:R-:W-:Y:S03]  /*16750*/  HMMA.16816.F32 R156, R152.reuse, R8, R12 ;  /* 0x00000008989c723c */ /* 0x060fe6000000180c */
[----:B------:R-:W-:Y:S04]  /*16760*/  FADD.FTZ R48, R48, R45 ;  /* 0x0000002d30307221 */ /* 0x000fe80000010000 */
[----:B------:R-:W-:Y:S01]  /*16770*/  FADD.FTZ R49, R49, R48 ;  /* 0x0000003031317221 */ /* 0x000fe20000010000 */
[----:B------:R-:W-:Y:S03]  /*16780*/  HMMA.16816.F32 R152, R152, R10, R16 ;  /* 0x0000000a9898723c */ /* 0x000fe60000001810 */
[----:B------:R-:W-:Y:S04]  /*16790*/  FADD.FTZ R52, R52, R49 ;  /* 0x0000003134347221 */ /* 0x000fe80000010000 */
[----:B------:R-:W-:Y:S04]  /*167a0*/  FADD.FTZ R53, R53, R52 ;  /* 0x0000003435357221 */ /* 0x000fe80000010000 */
[----:B------:R-:W-:Y:S04]  /*167b0*/  FADD.FTZ R56, R56, R53 ;  /* 0x0000003538387221 */ /* 0x000fe80000010000 */
[----:B------:R-:W-:Y:S01]  /*167c0*/  FADD.FTZ R247, R247, R56 ;  /* 0x00000038f7f77221 */ /* 0x000fe20000010000 */
[----:B------:R-:W-:Y:S06]  /*167d0*/  @P1 BRA `(.L_x_616) ;  /* 0xffffffa400981947 */ /* 0x000fec000383ffff */
.L_x_612:
[----:B------:R-:W1:Y:S01]  /*167e0*/  SHFL.BFLY PT, R10, R247, 0x2, 0x1f ;  /* 0x0c401f00f70a7f89 */ /* 0x000e6200000e0000 */
[C---:B------:R-:W-:Y:S01]  /*167f0*/  SHF.L.U32 R6, R227.reuse, 0x4, RZ ;  /* 0x00000004e3067819 */ /* 0x040fe200000006ff */
[----:B------:R-:W2:Y:S01]  /*16800*/  S2UR UR6, SR_CTAID.X ;  /* 0x00000000000679c3 */ /* 0x000ea20000002500 */
[----:B------:R-:W-:Y:S01]  /*16810*/  SHF.L.U32 R3, R227, 0x1, RZ ;  /* 0x00000001e3037819 */ /* 0x000fe200000006ff */
[----:B------:R-:W3:Y:S01]  /*16820*/  SHFL.BFLY PT, R9, R244, 0x2, 0x1f ;  /* 0x0c401f00f4097f89 */ /* 0x000ee200000e0000 */
[----:B------:R-:W-:Y:S01]  /*16830*/  LOP3.LUT R6, R6, 0x1c0, RZ, 0xc0, !PT ;  /* 0x000001c006067812 */ /* 0x000fe200078ec0ff */
[----:B------:R-:W-:Y:S01]  /*16840*/  BSSY.RECONVERGENT B0, `(.L_x_617) ;  /* 0x000008e000007945 */ /* 0x000fe20003800200 */
[--C-:B------:R-:W-:Y:S01]  /*16850*/  LOP3.LUT R228, R228, 0x6, R3.reuse, 0xf8, !PT ;  /* 0x00000006e4e47812 */ /* 0x100fe200078ef803 */
[----:B------:R-:W4:Y:S01]  /*16860*/  S2R R17, SR_CTAID.Z ;  /* 0x0000000000117919 */ /* 0x000f220000002700 */
[----:B------:R-:W-:Y:S02]  /*16870*/  LOP3.LUT R3, R6, 0x38, R3, 0xf8, !PT ;  /* 0x0000003806037812 */ /* 0x000fe400078ef803 */
[----:B------:R-:W-:-:S02]  /*16880*/  SHF.R.U32.HI R6, RZ, 0x2, R227 ;  /* 0x00000002ff067819 */ /* 0x000fc400000116e3 */
[----:B------:R-:W-:Y:S02]  /*16890*/  LOP3.LUT R225, R225, 0x30, RZ, 0xc0, !PT ;  /* 0x00000030e1e17812 */ /* 0x000fe400078ec0ff */
[----:B------:R-:W-:Y:S02]  /*168a0*/  ISETP.NE.AND P1, PT, R236, -0x1, PT ;  /* 0xffffffffec00780c */ /* 0x000fe40003f25270 */
[----:B------:R-:W-:Y:S02]  /*168b0*/  LOP3.LUT R225, R225, 0x7, R6, 0xf8, !PT ;  /* 0x00000007e1e17812 */ /* 0x000fe400078ef806 */
[----:B------:R-:W5:Y:S01]  /*168c0*/  LDC.U8 R6, c[0x0][0x548] ;  /* 0x00015200ff067b82 */ /* 0x000f620000000000 */
[----:B------:R-:W-:Y:S02]  /*168d0*/  MOV R12, 0x10 ;  /* 0x00000010000c7802 */ /* 0x000fe40000000f00 */
[----:B------:R-:W-:Y:S01]  /*168e0*/  LOP3.LUT P2, RZ, R227, 0x10, RZ, 0xc0, !PT ;  /* 0x00000010e3ff7812 */ /* 0x000fe2000784c0ff */
[----:B-1----:R-:W-:Y:S01]  /*168f0*/  FADD.FTZ R10, R10, R247 ;  /* 0x000000f70a0a7221 */ /* 0x002fe20000010000 */
[----:B------:R-:W-:Y:S01]  /*16900*/  SEL R12, R12, 0xfffffff0, !P0 ;  /* 0xfffffff00c0c7807 */ /* 0x000fe20004000000 */
[----:B--2---:R-:W-:Y:S01]  /*16910*/  USHF.L.U32 UR6, UR6, 0x6, URZ ;  /* 0x0000000606067899 */ /* 0x004fe200080006ff */
[----:B------:R-:W-:Y:S01]  /*16920*/  LOP3.LUT R3, R228, R3, RZ, 0xfc, !PT ;  /* 0x00000003e4037212 */ /* 0x000fe200078efcff */
[----:B---3--:R-:W-:Y:S01]  /*16930*/  FADD.FTZ R9, R9, R244 ;  /* 0x000000f409097221 */ /* 0x008fe20000010000 */
[----:B------:R-:W1:Y:S01]  /*16940*/  SHFL.BFLY PT, R5, R10, 0x1, 0x1f ;  /* 0x0c201f000a057f89 */ /* 0x000e6200000e0000 */
[----:B------:R-:W-:-:S02]  /*16950*/  LOP3.LUT P3, RZ, R227, 0x8, RZ, 0xc0, !PT ;  /* 0x00000008e3ff7812 */ /* 0x000fc4000786c0ff */
[----:B------:R-:W-:Y:S01]  /*16960*/  MOV R14, 0x20 ;  /* 0x00000020000e7802 */ /* 0x000fe20000000f00 */
[----:B------:R-:W2:Y:S01]  /*16970*/  SHFL.BFLY PT, R4, R9, 0x1, 0x1f ;  /* 0x0c201f0009047f89 */ /* 0x000ea200000e0000 */
[----:B------:R-:W-:Y:S02]  /*16980*/  LEA R15, R3, UR5, 0x1 ;  /* 0x00000005030f7c11 */ /* 0x000fe4000f8e08ff */
[----:B------:R-:W-:Y:S02]  /*16990*/  SEL R14, R14, 0xffffffe0, !P3 ;  /* 0xffffffe00e0e7807 */ /* 0x000fe40005800000 */
[-C--:B------:R-:W-:Y:S02]  /*169a0*/  IADD3 R13, PT, PT, R12, R15.reuse, RZ ;  /* 0x0000000f0c0d7210 */ /* 0x080fe40007ffe0ff */
[----:B------:R-:W-:Y:S02]  /*169b0*/  IADD3 R3, PT, PT, R15, 0x40, RZ ;  /* 0x000000400f037810 */ /* 0x000fe40007ffe0ff */
[----:B------:R-:W-:-:S02]  /*169c0*/  IADD3 R11, PT, PT, R14, R15, RZ ;  /* 0x0000000f0e0b7210 */ /* 0x000fc40007ffe0ff */
[----:B-----5:R-:W-:Y:S02]  /*169d0*/  ISETP.NE.AND P0, PT, R6, RZ, PT ;  /* 0x000000ff0600720c */ /* 0x020fe40003f05270 */
[----:B------:R-:W-:Y:S02]  /*169e0*/  @P2 IADD3 R3, PT, PT, R15, -0x40, RZ ;  /* 0xffffffc00f032810 */ /* 0x000fe40007ffe0ff */
[----:B------:R-:W-:Y:S02]  /*169f0*/  IADD3 R19, PT, PT, R12, R11, RZ ;  /* 0x0000000b0c137210 */ /* 0x000fe40007ffe0ff */
[----:B------:R-:W-:Y:S02]  /*16a00*/  ISETP.NE.OR P2, PT, R236, -0x1, !P0 ;  /* 0xffffffffec00780c */ /* 0x000fe40004745670 */
[----:B------:R-:W-:Y:S01]  /*16a10*/  LOP3.LUT P3, RZ, R227, 0x3, RZ, 0xc0, !PT ;  /* 0x00000003e3ff7812 */ /* 0x000fe2000786c0ff */
[----:B-1----:R-:W-:Y:S01]  /*16a20*/  FADD.FTZ R5, R10, R5 ;  /* 0x000000050a057221 */ /* 0x002fe20000010000 */
[----:B------:R-:W-:Y:S01]  /*16a30*/  IADD3 R21, PT, PT, R12, R3, RZ ;  /* 0x000000030c157210 */ /* 0x000fe20007ffe0ff */
[----:B------:R-:W4:Y:S02]  /*16a40*/  S2R R10, SR_CTAID.Y ;  /* 0x00000000000a7919 */ /* 0x000f240000002600 */
[----:B------:R-:W1:Y:S01]  /*16a50*/  MUFU.RCP R8, R5 ;  /* 0x0000000500087308 */ /* 0x000e620000001000 */
[----:B--2---:R-:W-:Y:S01]  /*16a60*/  FADD.FTZ R4, R9, R4 ;  /* 0x0000000409047221 */ /* 0x004fe20000010000 */
[----:B------:R-:W-:Y:S01]  /*16a70*/  FSETP.NE.FTZ.AND P5, PT, R5, RZ, PT ;  /* 0x000000ff0500720b */ /* 0x000fe20003fb5000 */
[----:B------:R-:W4:Y:S03]  /*16a80*/  @!P0 LDC R16, c[0x0][0x3e0] ;  /* 0x0000f800ff108b82 */ /* 0x000f260000000800 */
[----:B------:R-:W-:-:S02]  /*16a90*/  FSETP.NE.FTZ.AND P4, PT, R4, RZ, PT ;  /* 0x000000ff0400720b */ /* 0x000fc40003f95000 */
[----:B------:R-:W2:Y:S08]  /*16aa0*/  MUFU.RCP R7, R4 ;  /* 0x0000000400077308 */ /* 0x000eb00000001000 */
[----:B------:R-:W3:Y:S01]  /*16ab0*/  @P5 MUFU.LG2 R5, R5 ;  /* 0x0000000500055308 */ /* 0x000ee20000000c00 */
[----:B-1----:R-:W-:-:S05]  /*16ac0*/  FSEL R8, R8, 1, P5 ;  /* 0x3f80000008087808 */ /* 0x002fca0002800000 */
[C---:B------:R-:W-:Y:S01]  /*16ad0*/  FMUL.FTZ R160, R8.reuse, R160 ;  /* 0x000000a008a07220 */ /* 0x040fe20000410000 */
        /* <DEDUP_REMOVED lines=14> */
[----:B------:R-:W-:Y:S01]  /*16bc0*/  FMUL.FTZ R153, R8, R153 ;  /* 0x0000009908997220 */ /* 0x000fe20000410000 */
[----:B--2---:R-:W-:Y:S01]  /*16bd0*/  FSEL R7, R7, 1, P4 ;  /* 0x3f80000007077808 */ /* 0x004fe20002000000 */
[----:B------:R-:W1:Y:S01]  /*16be0*/  @!P1 LDC.64 R8, c[0x0][0x400] ;  /* 0x00010000ff089b82 */ /* 0x000e620000000a00 */
[----:B------:R-:W-:Y:S01]  /*16bf0*/  F2FP.F16.F32.PACK_AB R160, R161, R160 ;  /* 0x000000a0a1a0723e */ /* 0x000fe200000000ff */
[----:B------:R-:W2:Y:S01]  /*16c00*/  @P4 MUFU.LG2 R4, R4 ;  /* 0x0000000400044308 */ /* 0x000ea20000000c00 */
[----:B------:R-:W-:Y:S01]  /*16c10*/  F2FP.F16.F32.PACK_AB R132, R133, R132 ;  /* 0x000000848584723e */ /* 0x000fe200000000ff */
        /* <DEDUP_REMOVED lines=16> */
[----:B------:R-:W-:Y:S01]  /*16d20*/  F2FP.F16.F32.PACK_AB R162, R163, R162 ;  /* 0x000000a2a3a2723e */ /* 0x000fe200000000ff */
[----:B------:R-:W-:Y:S01]  /*16d30*/  STS [R15], R160 ;  /* 0x000000a00f007388 */ /* 0x000fe20000000800 */
[----:B------:R-:W-:Y:S01]  /*16d40*/  F2FP.F16.F32.PACK_AB R134, R135, R134 ;  /* 0x000000868786723e */ /* 0x000fe200000000ff */
[C---:B----4-:R-:W-:Y:S01]  /*16d50*/  @!P0 IMAD R16, R10.reuse, R16, R17 ;  /* 0x000000100a108224 */ /* 0x050fe200078e0211 */
[----:B------:R-:W-:Y:S01]  /*16d60*/  F2FP.F16.F32.PACK_AB R154, R7, R154 ;  /* 0x0000009a079a723e */ /* 0x000fe200000000ff */
[----:B------:R4:W-:Y:S01]  /*16d70*/  STS [R15+0x400], R162 ;  /* 0x000400a20f007388 */ /* 0x0009e20000000800 */
[----:B------:R-:W5:Y:S01]  /*16d80*/  @P1 LDC.64 R6, c[0x0][0x408] ;  /* 0x00010200ff061b82 */ /* 0x000f620000000a00 */
[----:B------:R-:W-:Y:S01]  /*16d90*/  F2FP.F16.F32.PACK_AB R136, R137, R136 ;  /* 0x000000888988723e */ /* 0x000fe200000000ff */
[C---:B-1----:R-:W-:Y:S01]  /*16da0*/  @!P1 IMAD.WIDE.U32 R22, R10.reuse, R8, RZ ;  /* 0x000000080a169225 */ /* 0x042fe200078e00ff */
[----:B------:R-:W-:Y:S01]  /*16db0*/  F2FP.F16.F32.PACK_AB R138, R139, R138 ;  /* 0x0000008a8b8a723e */ /* 0x000fe200000000ff */
[----:B------:R-:W-:Y:S01]  /*16dc0*/  STS [R13], R132 ;  /* 0x000000840d007388 */ /* 0x000fe20000000800 */
[----:B------:R-:W-:Y:S01]  /*16dd0*/  F2FP.F16.F32.PACK_AB R140, R141, R140 ;  /* 0x0000008c8d8c723e */ /* 0x000fe200000000ff */
[----:B------:R-:W-:Y:S01]  /*16de0*/  @!P1 IMAD R9, R10, R9, R23 ;  /* 0x000000090a099224 */ /* 0x000fe200078e0217 */
[----:B------:R-:W-:Y:S01]  /*16df0*/  F2FP.F16.F32.PACK_AB R142, R143, R142 ;  /* 0x0000008e8f8e723e */ /* 0x000fe200000000ff */
[----:B------:R1:W-:Y:S01]  /*16e00*/  STS [R13+0x400], R134 ;  /* 0x000400860d007388 */ /* 0x0003e20000000800 */
[----:B------:R-:W2:Y:S01]  /*16e10*/  @P0 LDC R8, c[0x0][0x454] ;  /* 0x00011500ff080b82 */ /* 0x000ea20000000800 */
[----:B------:R-:W-:Y:S01]  /*16e20*/  F2FP.F16.F32.PACK_AB R144, R145, R144 ;  /* 0x000000909190723e */ /* 0x000fe200000000ff */
[----:B---3--:R-:W-:Y:S01]  /*16e30*/  @P5 FMUL.FTZ R5, R5, 0.69314718246459960938 ;  /* 0x3f31721805055820 */ /* 0x008fe20000410000 */
[----:B------:R-:W-:Y:S01]  /*16e40*/  STS [R11], R136 ;  /* 0x000000880b007388 */ /* 0x000fe20000000800 */
[----:B------:R-:W-:-:S02]  /*16e50*/  F2FP.F16.F32.PACK_AB R146, R147, R146 ;  /* 0x000000929392723e */ /* 0x000fc400000000ff */
[----:B------:R-:W-:Y:S01]  /*16e60*/  F2FP.F16.F32.PACK_AB R148, R149, R148 ;  /* 0x000000949594723e */ /* 0x000fe200000000ff */
[----:B------:R3:W-:Y:S01]  /*16e70*/  STS [R11+0x400], R138 ;  /* 0x0004008a0b007388 */ /* 0x0007e20000000800 */
[----:B------:R-:W-:Y:S02]  /*16e80*/  F2FP.F16.F32.PACK_AB R150, R151, R150 ;  /* 0x000000969796723e */ /* 0x000fe400000000ff */
[----:B------:R-:W-:Y:S01]  /*16e90*/  F2FP.F16.F32.PACK_AB R156, R157, R156 ;  /* 0x0000009c9d9c723e */ /* 0x000fe200000000ff */
[----:B------:R-:W-:Y:S01]  /*16ea0*/  STS [R19], R140 ;  /* 0x0000008c13007388 */ /* 0x000fe20000000800 */
[----:B------:R-:W-:Y:S02]  /*16eb0*/  F2FP.F16.F32.PACK_AB R158, R159, R158 ;  /* 0x0000009e9f9e723e */ /* 0x000fe400000000ff */
[----:B------:R-:W-:Y:S01]  /*16ec0*/  F2FP.F16.F32.PACK_AB R152, R153, R152 ;  /* 0x000000989998723e */ /* 0x000fe200000000ff */
[----:B----4-:R-:W4:Y:S01]  /*16ed0*/  LDC R15, c[0x0][0x434] ;  /* 0x00010d00ff0f7b82 */ /* 0x010f220000000800 */
[----:B------:R4:W-:Y:S01]  /*16ee0*/  STS [R19+0x400], R142 ;  /* 0x0004008e13007388 */ /* 0x0009e20000000800 */
[----:B-----5:R-:W-:Y:S01]  /*16ef0*/  @P1 IMAD.WIDE.U32 R26, R236, R6, RZ ;  /* 0x00000006ec1a1225 */ /* 0x020fe200078e00ff */
[----:B------:R-:W-:-:S02]  /*16f00*/  MOV R6, 0x7f800000 ;  /* 0x7f80000000067802 */ /* 0x000fc40000000f00 */
[----:B------:R-:W-:Y:S01]  /*16f10*/  STS [R3], R144 ;  /* 0x0000009003007388 */ /* 0x000fe20000000800 */
[----:B------:R-:W-:Y:S01]  /*16f20*/  @P1 IMAD R9, R236, R7, R27 ;  /* 0x00000007ec091224 */ /* 0x000fe200078e021b */
[----:B------:R-:W-:Y:S01]  /*16f30*/  MOV R7, 0x7f800000 ;  /* 0x7f80000000077802 */ /* 0x000fe20000000f00 */
[----:B-1----:R-:W1:Y:S01]  /*16f40*/  @P5 LDC R13, c[0x0][0x458] ;  /* 0x00011600ff0d5b82 */ /* 0x002e620000000800 */
[----:B------:R5:W-:Y:S04]  /*16f50*/  STS [R3+0x400], R146 ;  /* 0x0004009203007388 */ /* 0x000be80000000800 */
[----:B------:R-:W-:Y:S03]  /*16f60*/  STS [R21], R148 ;  /* 0x0000009415007388 */ /* 0x000fe60000000800 */
[----:B---3--:R-:W3:Y:S01]  /*16f70*/  @P4 LDC R11, c[0x0][0x458] ;  /* 0x00011600ff0b4b82 */ /* 0x008ee20000000800 */
[----:B------:R2:W-:Y:S01]  /*16f80*/  STS [R21+0x400], R150 ;  /* 0x0004009615007388 */ /* 0x0005e20000000800 */
[----:B----4-:R-:W-:Y:S01]  /*16f90*/  @!P2 IMAD R236, R10, R15, RZ ;  /* 0x0000000f0aeca224 */ /* 0x010fe200078e02ff */
[----:B------:R-:W-:-:S04]  /*16fa0*/  IADD3 R19, PT, PT, R14, R3, RZ ;  /* 0x000000030e137210 */ /* 0x000fc80007ffe0ff */
[----:B------:R-:W-:Y:S01]  /*16fb0*/  IADD3 R25, PT, PT, R12, R19, RZ ;  /* 0x000000130c197210 */ /* 0x000fe20007ffe0ff */
[----:B------:R4:W-:Y:S01]  /*16fc0*/  STS [R19], R156 ;  /* 0x0000009c13007388 */ /* 0x0009e20000000800 */
[----:B-1----:R-:W-:-:S03]  /*16fd0*/  @P5 FFMA.FTZ R7, R2, R13, R5 ;  /* 0x0000000d02075223 */ /* 0x002fc60000010005 */
[----:B------:R4:W-:Y:S01]  /*16fe0*/  STS [R19+0x400], R158 ;  /* 0x0004009e13007388 */ /* 0x0009e20000000800 */
[----:B-----5:R-:W-:Y:S02]  /*16ff0*/  @!P0 IMAD R3, R16, R15, RZ ;  /* 0x0000000f10038224 */ /* 0x020fe400078e02ff */
[----:B--2---:R-:W-:Y:S01]  /*17000*/  @P0 IMAD R3, R17, R8, R236 ;  /* 0x0000000811030224 */ /* 0x004fe200078e02ec */
[----:B------:R4:W-:Y:S01]  /*17010*/  STS [R25], R152 ;  /* 0x0000009819007388 */ /* 0x0009e20000000800 */
[----:B------:R-:W-:-:S03]  /*17020*/  @P4 FMUL.FTZ R21, R4, 0.69314718246459960938 ;  /* 0x3f31721804154820 */ /* 0x000fc60000410000 */
[----:B------:R4:W-:Y:S01]  /*17030*/  STS [R25+0x400], R154 ;  /* 0x0004009a19007388 */ /* 0x0009e20000000800 */
[----:B---3--:R-:W-:Y:S01]  /*17040*/  @P4 FFMA.FTZ R6, R0, R11, R21 ;  /* 0x0000000b00064223 */ /* 0x008fe20000010015 */
[----:B------:R-:W-:Y:S06]  /*17050*/  BAR.SYNC.DEFER_BLOCKING 0x0 ;  /* 0x0000000000007b1d */ /* 0x000fec0000010000 */
[----:B------:R-:W-:Y:S05]  /*17060*/  @P3 BRA `(.L_x_618) ;  /* 0x00000000002c3947 */ /* 0x000fea0003800000 */
[----:B------:R-:W1:Y:S01]  /*17070*/  LDCU.64 UR4, c[0x0][0x420] ;  /* 0x00008400ff0477ac */ /* 0x000e620008000a00 */
[----:B------:R-:W-:Y:S01]  /*17080*/  VIADD R0, R3, UR6 ;  /* 0x0000000603007c36 */ /* 0x000fe20008000000 */
[C---:B------:R-:W-:Y:S01]  /*17090*/  ISETP.GE.AND P3, PT, R225.reuse, R230, PT ;  /* 0x000000e6e100720c */ /* 0x040fe20003f66270 */
[----:B------:R-:W-:-:S03]  /*170a0*/  VIADD R3, R225, 0x8 ;  /* 0x00000008e1037836 */ /* 0x000fc60000000000 */
[C---:B------:R-:W-:Y:S02]  /*170b0*/  IADD3 R2, P0, PT, R0.reuse, R225, RZ ;  /* 0x000000e100027210 */ /* 0x040fe40007f1e0ff */
[----:B------:R-:W-:Y:S02]  /*170c0*/  ISETP.GE.AND P2, PT, R3, R230, PT ;  /* 0x000000e60300720c */ /* 0x000fe40003f46270 */
[----:B------:R-:W-:Y:S02]  /*170d0*/  LEA.HI.X.SX32 R3, R0, RZ, 0x1, P0 ;  /* 0x000000ff00037211 */ /* 0x000fe400000f0eff */
[----:B-1----:R-:W-:-:S04]  /*170e0*/  LEA R4, P0, R2, UR4, 0x2 ;  /* 0x0000000402047c11 */ /* 0x002fc8000f8010ff */
[----:B------:R-:W-:-:S05]  /*170f0*/  LEA.HI.X R5, R2, UR5, R3, 0x2, P0 ;  /* 0x0000000502057c11 */ /* 0x000fca00080f1403 */
[----:B------:R1:W-:Y:S04]  /*17100*/  @!P3 STG.E desc[UR16][R4.64], R7 ;  /* 0x000000070400b986 */ /* 0x0003e8000c101910 */
[----:B------:R1:W-:Y:S02]  /*17110*/  @!P2 STG.E desc[UR16][R4.64+0x20], R6 ;  /* 0x000020060400a986 */ /* 0x0003e4000c101910 */
.L_x_618:
[----:B------:R-:W-:Y:S05]  /*17120*/  BSYNC.RECONVERGENT B0 ;  /* 0x0000000000007941 */ /* 0x000fea0003800200 */
.L_x_617:
[----:B------:R-:W2:Y:S01]  /*17130*/  LDCU UR4, c[0x0][0x440] ;  /* 0x00008800ff0477ac */ /* 0x000ea20008000800 */
[----:B------:R-:W4:Y:S01]  /*17140*/  LDC.64 R2, c[0x0][0x408] ;  /* 0x00010200ff027b82 */ /* 0x000f220000000a00 */
[----:B-1----:R-:W-:Y:S01]  /*17150*/  SHF.R.U32.HI R7, RZ, 0x3, R227 ;  /* 0x00000003ff077819 */ /* 0x002fe200000116e3 */
[----:B------:R-:W-:Y:S01]  /*17160*/  IMAD.MOV.U32 R227, RZ, RZ, RZ ;  /* 0x000000ffffe37224 */ /* 0x000fe200078e00ff */
[----:B------:R-:W1:Y:S01]  /*17170*/  LDS.128 R12, [R245] ;  /* 0x00000000f50c7984 */ /* 0x000e620000000c00 */
[----:B------:R-:W-:Y:S01]  /*17180*/  @P1 IMAD.MOV.U32 R22, RZ, RZ, R26 ;  /* 0x000000ffff161224 */ /* 0x000fe200078e001a */
[----:B------:R-:W-:Y:S01]  /*17190*/  BSSY.RECONVERGENT B0, `(.L_x_619) ;  /* 0x0000026000007945 */ /* 0x000fe20003800200 */
[C---:B------:R-:W-:Y:S01]  /*171a0*/  VIADD R11, R7.reuse, 0x20 ;  /* 0x00000020070b7836 */ /* 0x040fe20000000000 */
[----:B--2---:R-:W-:Y:S01]  /*171b0*/  ISETP.GE.AND P0, PT, R226, UR4, PT ;  /* 0x00000004e2007c0c */ /* 0x004fe2000bf06270 */
[----:B------:R-:W2:Y:S03]  /*171c0*/  LDCU.64 UR4, c[0x0][0x410] ;  /* 0x00008200ff0477ac */ /* 0x000ea60008000a00 */
[----:B------:R-:W-:-:S02]  /*171d0*/  ISETP.GE.OR P2, PT, R7, R230, P0 ;  /* 0x000000e60700720c */ /* 0x000fc40000746670 */
[----:B------:R-:W-:Y:S01]  /*171e0*/  ISETP.GE.OR P3, PT, R11, R230, P0 ;  /* 0x000000e60b00720c */ /* 0x000fe20000766670 */
[----:B----4-:R-:W-:-:S04]  /*171f0*/  IMAD.WIDE.U32 R18, R2, UR6, R226 ;  /* 0x0000000602127c25 */ /* 0x010fc8000f8e00e2 */
[----:B------:R-:W-:Y:S01]  /*17200*/  IMAD R0, R3, UR6, R19 ;  /* 0x0000000603007c24 */ /* 0x000fe2000f8e0213 */
[----:B------:R-:W-:Y:S02]  /*17210*/  IADD3 R18, P1, PT, R22, R18, RZ ;  /* 0x0000001216127210 */ /* 0x000fe40007f3e0ff */
[----:B------:R3:W4:Y:S02]  /*17220*/  LDS.128 R20, [R245+0x1800] ;  /* 0x00180000f5147984 */ /* 0x0007240000000c00 */
[----:B------:R-:W-:Y:S01]  /*17230*/  IADD3.X R19, PT, PT, R9, R0, RZ, P1, !PT ;  /* 0x0000000009137210 */ /* 0x000fe20000ffe4ff */
[----:B------:R-:W5:Y:S01]  /*17240*/  @!P2 LDC.64 R4, c[0x0][0x3f0] ;  /* 0x0000fc00ff04ab82 */ /* 0x000f620000000a00 */
[----:B------:R-:W-:Y:S01]  /*17250*/  IADD3 R9, PT, PT, R7, 0x30, RZ ;  /* 0x0000003007097810 */ /* 0x000fe20007ffe0ff */
[----:B--2---:R-:W-:-:S04]  /*17260*/  IMAD.WIDE.U32 R18, R17, UR4, R18 ;  /* 0x0000000411127c25 */ /* 0x004fc8000f8e0012 */
[----:B------:R-:W-:Y:S01]  /*17270*/  IMAD R25, R17, UR5, R19 ;  /* 0x0000000511197c24 */ /* 0x000fe2000f8e0213 */
[----:B------:R-:W-:Y:S01]  /*17280*/  IADD3 R17, PT, PT, R7, 0x10, RZ ;  /* 0x0000001007117810 */ /* 0x000fe20007ffe0ff */
[----:B------:R-:W-:-:S03]  /*17290*/  @!P2 IMAD.MOV.U32 R24, RZ, RZ, R18 ;  /* 0x000000ffff18a224 */ /* 0x000fc600078e0012 */
[----:B------:R-:W-:Y:S01]  /*172a0*/  ISETP.GE.OR P4, PT, R17, R230, P0 ;  /* 0x000000e61100720c */ /* 0x000fe20000786670 */
[----:B------:R-:W-:Y:S01]  /*172b0*/  @!P2 IMAD.WIDE.U32 R26, R7, R2, R24 ;  /* 0x00000002071aa225 */ /* 0x000fe200078e0018 */
[----:B------:R-:W-:Y:S02]  /*172c0*/  ISETP.GE.OR P0, PT, R9, R230, P0 ;  /* 0x000000e60900720c */ /* 0x000fe40000706670 */
[----:B------:R3:W2:Y:S01]  /*172d0*/  LDS.128 R8, [R245+0x800] ;  /* 0x00080000f5087984 */ /* 0x0006a20000000c00 */
[----:B------:R-:W-:Y:S01]  /*172e0*/  @!P2 IMAD R0, R7, R3, R27 ;  /* 0x000000030700a224 */ /* 0x000fe200078e021b */
[----:B-----5:R-:W-:-:S04]  /*172f0*/  @!P2 LEA R4, P1, R26, R4, 0x1 ;  /* 0x000000041a04a211 */ /* 0x020fc800078208ff */
[----:B------:R-:W-:-:S05]  /*17300*/  @!P2 LEA.HI.X R5, R26, R5, R0, 0x1, P1 ;  /* 0x000000051a05a211 */ /* 0x000fca00008f0c00 */
[----:B-1----:R3:W-:Y:S01]  /*17310*/  @!P2 STG.E.128 desc[UR16][R4.64], R12 ;  /* 0x0000000c0400a986 */ /* 0x0027e2000c101d10 */
[----:B--2-4-:R-:W-:Y:S05]  /*17320*/  @P4 BRA `(.L_x_620) ;  /* 0x0000000000304947 */ /* 0x014fea0003800000 */
[----:B---3--:R-:W-:Y:S01]  /*17330*/  IADD3 R5, P1, PT, R7, 0x10, RZ ;  /* 0x0000001007057810 */ /* 0x008fe20007f3e0ff */
[----:B------:R-:W1:Y:S01]  /*17340*/  LDCU.64 UR4, c[0x0][0x3f0] ;  /* 0x00007e00ff0477ac */ /* 0x000e620008000a00 */
[----:B------:R-:W-:-:S03]  /*17350*/  IMAD.MOV.U32 R12, RZ, RZ, R18 ;  /* 0x000000ffff0c7224 */ /* 0x000fc600078e0012 */
[----:B------:R-:W-:-:S04]  /*17360*/  IMAD.X R13, RZ, RZ, RZ, P1 ;  /* 0x000000ffff0d7224 */ /* 0x000fc800008e06ff */
[----:B------:R-:W-:Y:S01]  /*17370*/  IMAD R0, R13, R2, RZ ;  /* 0x000000020d007224 */ /* 0x000fe200078e02ff */
[----:B------:R-:W-:-:S03]  /*17380*/  MOV R13, R25 ;  /* 0x00000019000d7202 */ /* 0x000fc60000000f00 */
[C---:B------:R-:W-:Y:S02]  /*17390*/  IMAD R0, R5.reuse, R3, R0 ;  /* 0x0000000305007224 */ /* 0x040fe400078e0200 */
[----:B------:R-:W-:-:S03]  /*173a0*/  IMAD.WIDE.U32 R12, R5, R2, R12 ;  /* 0x00000002050c7225 */ /* 0x000fc600078e000c */
[----:B-1----:R-:W-:Y:S02]  /*173b0*/  LEA R4, P1, R12, UR4, 0x1 ;  /* 0x000000040c047c11 */ /* 0x002fe4000f8208ff */
[----:B------:R-:W-:-:S04]  /*173c0*/  IADD3 R0, PT, PT, R0, R13, RZ ;  /* 0x0000000d00007210 */ /* 0x000fc80007ffe0ff */
[----:B------:R-:W-:-:S05]  /*173d0*/  LEA.HI.X R5, R12, UR5, R0, 0x1, P1 ;  /* 0x000000050c057c11 */ /* 0x000fca00088f0c00 */
[----:B------:R1:W-:Y:S02]  /*173e0*/  STG.E.128 desc[UR16][R4.64], R8 ;  /* 0x0000000804007986 */ /* 0x0003e4000c101d10 */
.L_x_620:
[----:B------:R-:W-:Y:S05]  /*173f0*/  BSYNC.RECONVERGENT B0 ;  /* 0x0000000000007941 */ /* 0x000fea0003800200 */
.L_x_619:
[----:B-1----:R1:W2:Y:S01]  /*17400*/  LDS.128 R8, [R245+0x1000] ;  /* 0x00100000f5087984 */ /* 0x0022a20000000c00 */
[----:B------:R-:W-:Y:S04]  /*17410*/  BSSY.RECONVERGENT B0, `(.L_x_621) ;  /* 0x000000e000007945 */ /* 0x000fe80003800200 */
[----:B------:R-:W-:Y:S05]  /*17420*/  @P3 BRA `(.L_x_622) ;  /* 0x0000000000303947 */ /* 0x000fea0003800000 */
[----:B---3--:R-:W-:Y:S01]  /*17430*/  IADD3 R5, P1, PT, R7, 0x20, RZ ;  /* 0x0000002007057810 */ /* 0x008fe20007f3e0ff */
[----:B------:R-:W3:Y:S01]  /*17440*/  LDCU.64 UR4, c[0x0][0x3f0] ;  /* 0x00007e00ff0477ac */ /* 0x000ee20008000a00 */
[----:B------:R-:W-:-:S03]  /*17450*/  IMAD.MOV.U32 R12, RZ, RZ, R18 ;  /* 0x000000ffff0c7224 */ /* 0x000fc600078e0012 */
[----:B------:R-:W-:-:S04]  /*17460*/  IMAD.X R13, RZ, RZ, RZ, P1 ;  /* 0x000000ffff0d7224 */ /* 0x000fc800008e06ff */
[----:B------:R-:W-:Y:S01]  /*17470*/  IMAD R0, R13, R2, RZ ;  /* 0x000000020d007224 */ /* 0x000fe200078e02ff */
[----:B------:R-:W-:-:S03]  /*17480*/  MOV R13, R25 ;  /* 0x00000019000d7202 */ /* 0x000fc60000000f00 */
[C---:B------:R-:W-:Y:S02]  /*17490*/  IMAD R0, R5.reuse, R3, R0 ;  /* 0x0000000305007224 */ /* 0x040fe400078e0200 */
[----:B------:R-:W-:-:S03]  /*174a0*/  IMAD.WIDE.U32 R12, R5, R2, R12 ;  /* 0x00000002050c7225 */ /* 0x000fc600078e000c */
[----:B---3--:R-:W-:Y:S02]  /*174b0*/  LEA R4, P1, R12, UR4, 0x1 ;  /* 0x000000040c047c11 */ /* 0x008fe4000f8208ff */
[----:B------:R-:W-:-:S04]  /*174c0*/  IADD3 R0, PT, PT, R0, R13, RZ ;  /* 0x0000000d00007210 */ /* 0x000fc80007ffe0ff */
[----:B------:R-:W-:-:S05]  /*174d0*/  LEA.HI.X R5, R12, UR5, R0, 0x1, P1 ;  /* 0x000000050c057c11 */ /* 0x000fca00088f0c00 */
[----:B--2---:R4:W-:Y:S02]  /*174e0*/  STG.E.128 desc[UR16][R4.64], R8 ;  /* 0x0000000804007986 */ /* 0x0049e4000c101d10 */
.L_x_622:
[----:B------:R-:W-:Y:S05]  /*174f0*/  BSYNC.RECONVERGENT B0 ;  /* 0x0000000000007941 */ /* 0x000fea0003800200 */
.L_x_621:
[----:B------:R-:W-:Y:S05]  /*17500*/  @P0 EXIT ;  /* 0x000000000000094d */ /* 0x000fea0003800000 */
[----:B------:R-:W5:Y:S01]  /*17510*/  LDCU.64 UR4, c[0x0][0x3f0] ;  /* 0x00007e00ff0477ac */ /* 0x000f620008000a00 */
[----:B------:R-:W-:Y:S02]  /*17520*/  IADD3 R7, P0, PT, R7, 0x30, RZ ;  /* 0x0000003007077810 */ /* 0x000fe40007f1e0ff */
[----:B------:R-:W-:Y:S02]  /*17530*/  MOV R19, R25 ;  /* 0x0000001900137202 */ /* 0x000fe40000000f00 */
[----:B---34-:R-:W-:Y:S01]  /*17540*/  IADD3.X R5, PT, PT, RZ, RZ, RZ, P0, !PT ;  /* 0x000000ffff057210 */ /* 0x018fe200007fe4ff */
[----:B------:R-:W-:-:S04]  /*17550*/  IMAD.WIDE.U32 R18, R7, R2, R18 ;  /* 0x0000000207127225 */ /* 0x000fc800078e0012 */
[----:B------:R-:W-:-:S04]  /*17560*/  IMAD R0, R5, R2, RZ ;  /* 0x0000000205007224 */ /* 0x000fc800078e02ff */
[----:B------:R-:W-:Y:S01]  /*17570*/  IMAD R0, R7, R3, R0 ;  /* 0x0000000307007224 */ /* 0x000fe200078e0200 */
[----:B-----5:R-:W-:-:S04]  /*17580*/  LEA R2, P0, R18, UR4, 0x1 ;  /* 0x0000000412027c11 */ /* 0x020fc8000f8008ff */
[----:B------:R-:W-:-:S04]  /*17590*/  IADD3 R3, PT, PT, R0, R19, RZ ;  /* 0x0000001300037210 */ /* 0x000fc80007ffe0ff */
[----:B------:R-:W-:-:S05]  /*175a0*/  LEA.HI.X R3, R18, UR5, R3, 0x1, P0 ;  /* 0x0000000512037c11 */ /* 0x000fca00080f0c03 */
[----:B------:R-:W-:Y:S01]  /*175b0*/  STG.E.128 desc[UR16][R2.64], R20 ;  /* 0x0000001402007986 */ /* 0x000fe2000c101d10 */
[----:B------:R-:W-:Y:S05]  /*175c0*/  EXIT ;  /* 0x000000000000794d */ /* 0x000fea0003800000 */
.L_x_623:
        /* <DEDUP_REMOVED lines=11> */
.L_x_7130:


//--------------------- .text._ZN5flash24flash_fwd_splitkv_kernelI23Flash_fwd_kernel_traitsILi64ELi64ELi256ELi4ELb0ELb0EN7cutlass6half_tE19Flash_kernel_traitsILi64ELi64ELi256ELi4ES3_EELb1ELb0ELb0ELb0ELb0ELb1ELb0ELb0EEEvNS_16Flash_fwd_paramsE --------------------------
	.section	.text._ZN5flash24flash_fwd_splitkv_kernelI23Flash_fwd_kernel_traitsILi64ELi64ELi256ELi4ELb0ELb0EN7cutlass6half_tE19Flash_kernel_traitsILi64ELi64ELi256ELi4ES3_EELb1ELb0ELb0ELb0ELb0ELb1ELb0ELb0EEEvNS_16Flash_fwd_paramsE,"ax",@progbits
	.align	128
        .global         _ZN5flash24flash_fwd_splitkv_kernelI23Flash_fwd_kernel_traitsILi64ELi64ELi256ELi4ELb0ELb0EN7cutlass6half_tE19Flash_kernel_traitsILi64ELi64ELi256ELi4ES3_EELb1ELb0ELb0ELb0ELb0ELb1ELb0ELb0EEEvNS_16Flash_fwd_paramsE
        .type           _ZN5flash24flash_fwd_splitkv_kernelI23Flash_fwd_kernel_traitsILi64ELi64ELi256ELi4ELb0ELb0EN7cutlass6half_tE19Flash_kernel_traitsILi64ELi64ELi256ELi4ES3_EELb1ELb0ELb0ELb0ELb0ELb1ELb0ELb0EEEvNS_16Flash_fwd_paramsE,@function
        .size           _ZN5flash24flash_fwd_splitkv_kernelI23Flash_fwd_kernel_traitsILi64ELi64ELi256ELi4ELb0ELb0EN7cutlass6half_tE19Flash_kernel_traitsILi64ELi64ELi256ELi4ES3_EELb1ELb0ELb0ELb0ELb0ELb1ELb0ELb0EEEvNS_16Flash_fwd_paramsE,(.L_x_7131 - _ZN5flash24flash_fwd_splitkv_kernelI23Flash_fwd_kernel_traitsILi64ELi64ELi256ELi4ELb0ELb0EN7cutlass6half_tE19Flash_kernel_traitsILi64ELi64ELi256ELi4ES3_EELb1ELb0ELb0ELb0ELb0ELb1ELb0ELb0EEEvNS_16Flash_fwd_paramsE)
        .other          _ZN5flash24flash_fwd_splitkv_kernelI23Flash_fwd_kernel_traitsILi64ELi64ELi256ELi4ELb0ELb0EN7cutlass6half_tE19Flash_kernel_traitsILi64ELi64ELi256ELi4ES3_EELb1ELb0ELb0ELb0ELb0ELb1ELb0ELb0EEEvNS_16Flash_fwd_paramsE,@"STO_CUDA_ENTRY STV_DEFAULT"
_ZN5flash24flash_fwd_splitkv_kernelI23Flash_fwd_kernel_traitsILi64ELi64ELi256ELi4ELb0ELb0EN7cutlass6half_tE19Flash_kernel_traitsILi64ELi64ELi256ELi4ES3_EELb1ELb0ELb0ELb0ELb0ELb1ELb0ELb0EEEvNS_16Flash_fwd_paramsE:
.text._ZN5flash24flash_fwd_splitkv_kernelI23Flash_fwd_kernel_traitsILi64ELi64ELi256ELi4ELb0ELb0EN7cutlass6half_tE19Flash_kernel_traitsILi64ELi64ELi256ELi4ES3_EELb1ELb0ELb0ELb0ELb0ELb1ELb0ELb0EEEvNS_16Flash_fwd_paramsE:
[----:B------:R-:W1:Y:S08]  /*0000*/  LDC R1, c[0x0][0x37c] ;  /* 0x0000df00ff017b82 */ /* 0x000e700000000800 */
[----:B------:R-:W2:Y:S01]  /*0010*/  LDC.64 R2, c[0x0][0x460] ;  /* 0x00011800ff027b82 */ /* 0x000ea20000000a00 */
[----:B------:R-:W3:Y:S01]  /*0020*/  S2R R19, SR_CTAID.Y ;  /* 0x0000000000137919 */ /* 0x000ee20000002600 */
[----:B------:R-:W4:Y:S01]  /*0030*/  LDCU.64 UR16, c[0x0][0x358] ;  /* 0x00006b00ff1077ac */ /* 0x000f220008000a00 */
[----:B------:R-:W-:-:S02]  /*0040*/  IMAD.MOV.U32 R22, RZ, RZ, -0x1 ;  /* 0xffffffffff167424 */ /* 0x000fc400078e00ff */
[----:B-1----:R-:W-:Y:S01]  /*0050*/  VIADD R1, R1, 0xffffffb0 ;  /* 0xffffffb001017836 */ /* 0x002fe20000000000 */
[----:B------:R-:W1:Y:S02]  /*0060*/  LDCU.64 UR6, c[0x0][0x470] ;  /* 0x00008e00ff0677ac */ /* 0x000e640008000a00 */
[----:B------:R-:W3:Y:S01]  /*0070*/  LDC.64 R4, c[0x0][0x460] ;  /* 0x00011800ff047b82 */ /* 0x000ee20000000a00 */
[----:B------:R-:W4:Y:S01]  /*0080*/  LDCU.64 UR4, c[0x0][0x478] ;  /* 0x00008f00ff0477ac */ /* 0x000f220008000a00 */
[C---:B--2---:R-:W-:Y:S02]  /*0090*/  ISETP.NE.U32.AND P0, PT, R2.reuse, RZ, PT ;  /* 0x000000ff0200720c */ /* 0x044fe40003f05070 */
[----:B------:R-:W-:Y:S02]  /*00a0*/  ISETP.NE.U32.AND P4, PT, R2, RZ, PT ;  /* 0x000000ff0200720c */ /* 0x000fe40003f85070 */
[C---:B------:R-:W-:Y:S02]  /*00b0*/  ISETP.NE.AND.EX P0, PT, R3.reuse, RZ, PT, P0 ;  /* 0x000000ff0300720c */ /* 0x040fe40003f05300 */
[----:B------:R-:W-:-:S02]  /*00c0*/  ISETP.NE.AND.EX P4, PT, R3, RZ, PT, P4 ;  /* 0x000000ff0300720c */ /* 0x000fc40003f85340 */
[----:B-1----:R-:W-:Y:S01]  /*00d0*/  ISETP.NE.U32.AND P3, PT, RZ, UR6, PT ;  /* 0x00000006ff007c0c */ /* 0x002fe2000bf65070 */
[C---:B---3--:R-:W-:Y:S01]  /*00e0*/  IMAD.WIDE.U32 R2, R19.reuse, 0x4, R4 ;  /* 0x0000000413027825 */ /* 0x048fe200078e0004 */
[----:B------:R-:W-:Y:S02]  /*00f0*/  SHF.R.U32.HI R13, RZ, 0x1e, R19 ;  /* 0x0000001eff0d7819 */ /* 0x000fe40000011613 */
[----:B------:R-:W-:Y:S01]  /*0100*/  ISETP.NE.AND.EX P3, PT, RZ, UR7, PT, P3 ;  /* 0x00000007ff007c0c */ /* 0x000fe2000bf65330 */
[----:B------:R-:W-:Y:S01]  /*0110*/  IMAD.SHL.U32 R12, R19, 0x4, RZ ;  /* 0x00000004130c7824 */ /* 0x000fe200078e00ff */
[----:B----4-:R-:W-:-:S03]  /*0120*/  ISETP.NE.U32.AND P2, PT, RZ, UR4, PT ;  /* 0x00000004ff007c0c */ /* 0x010fc6000bf45070 */
[----:B------:R-:W2:Y:S01]  /*0130*/  @P0 LDG.E R22, desc[UR16][R2.64] ;  /* 0x0000001002160981 */ /* 0x000ea2000c1e1900 */
[----:B------:R-:W-:Y:S01]  /*0140*/  IMAD.MOV.U32 R6, RZ, RZ, RZ ;  /* 0x000000ffff067224 */ /* 0x000fe200078e00ff */
[----:B------:R-:W-:Y:S02]  /*0150*/  ISETP.NE.AND.EX P2, PT, RZ, UR5, PT, P2 ;  /* 0x00000005ff007c0c */ /* 0x000fe4000bf45320 */
[----:B------:R-:W3:Y:S04]  /*0160*/  @P4 LDG.E R0, desc[UR16][R2.64+0x4] ;  /* 0x0000041002004981 */ /* 0x000ee8000c1e1900 */
[----:B------:R-:W-:-:S04]  /*0170*/  @P3 IADD3 R4, P1, PT, R12, UR6, RZ ;  /* 0x000000060c043c10 */ /* 0x000fc8000ff3e0ff */
[----:B------:R-:W-:Y:S01]  /*0180*/  @P3 IADD3.X R5, PT, PT, R13, UR7, RZ, P1, !PT ;  /* 0x000000070d053c10 */ /* 0x000fe20008ffe4ff */
[----:B------:R-:W1:Y:S01]  /*0190*/  S2R R21, SR_CTAID.X ;  /* 0x0000000000157919 */ /* 0x000e620000002500 */
[----:B------:R-:W4:Y:S03]  /*01a0*/  @!P4 LDC R23, c[0x0][0x434] ;  /* 0x00010d00ff17cb82 */ /* 0x000f260000000800 */
[----:B------:R1:W5:Y:S05]  /*01b0*/  @P3 LDG.E R6, desc[UR16][R4.64] ;  /* 0x0000001004063981 */ /* 0x00036a000c1e1900 */
[----:B------:R-:W2:Y:S08]  /*01c0*/  @!P2 LDC R10, c[0x0][0x43c] ;  /* 0x00010f00ff0aab82 */ /* 0x000eb00000000800 */
[----:B------:R-:W2:Y:S08]  /*01d0*/  @!P2 LDC.64 R8, c[0x0][0x488] ;  /* 0x00012200ff08ab82 */ /* 0x000eb00000000a00 */
[----:B-1----:R-:W1:Y:S01]  /*01e0*/  LDC.64 R4, c[0x0][0x468] ;  /* 0x00011a00ff047b82 */ /* 0x002e620000000a00 */
[----:B------:R-:W-:-:S04]  /*01f0*/  @P2 IADD3 R2, P0, PT, R12, UR4, RZ ;  /* 0x000000040c022c10 */ /* 0x000fc8000ff1e0ff */
[----:B------:R-:W-:-:S05]  /*0200*/  @P2 IADD3.X R3, PT, PT, R13, UR5, RZ, P0, !PT ;  /* 0x000000050d032c10 */ /* 0x000fca00087fe4ff */
[----:B------:R1:W5:Y:S01]  /*0210*/  @P2 LDG.E R7, desc[UR16][R2.64] ;  /* 0x0000001002072981 */ /* 0x000362000c1e1900 */
[----:B------:R-:W4:Y:S01]  /*0220*/  LDCU.U8 UR4, c[0x0][0x532] ;  /* 0x0000a640ff0477ac */ /* 0x000f220008000000 */
[----:B-1----:R-:W-:-:S05]  /*0230*/  IADD3 R2, P0, PT, R12, R4, RZ ;  /* 0x000000040c027210 */ /* 0x002fca0007f1e0ff */
[----:B------:R-:W-:Y:S01]  /*0240*/  IMAD.X R3, R13, 0x1, R5, P0 ;  /* 0x000000010d037824 */ /* 0x000fe200000e0605 */
[----:B------:R-:W-:-:S04]  /*0250*/  ISETP.NE.U32.AND P0, PT, R4, RZ, PT ;  /* 0x000000ff0400720c */ /* 0x000fc80003f05070 */
[----:B------:R-:W-:Y:S02]  /*0260*/  ISETP.NE.AND.EX P0, PT, R5, RZ, PT, P0 ;  /* 0x000000ff0500720c */ /* 0x000fe40003f05300 */
[----:B------:R-:W-:Y:S02]  /*0270*/  ISETP.EQ.U32.AND P3, PT, R4, RZ, PT ;  /* 0x000000ff0400720c */ /* 0x000fe40003f62070 */
[----:B----4-:R-:W-:-:S09]  /*0280*/  ISETP.NE.AND P1, PT, RZ, UR4, PT ;  /* 0x00000004ff007c0c */ /* 0x010fd2000bf25270 */
[----:B------:R-:W1:Y:S01]  /*0290*/  @!P0 LDC R4, c[0x0][0x438] ;  /* 0x00010e00ff048b82 */ /* 0x000e620000000800 */
[----:B------:R-:W-:Y:S01]  /*02a0*/  ISETP.EQ.OR.EX P3, PT, R5, RZ, !P1, P3 ;  /* 0x000000ff0500720c */ /* 0x000fe20004f62730 */
[----:B------:R-:W-:Y:S02]  /*02b0*/  IMAD.MOV.U32 R11, RZ, RZ, -0x1 ;  /* 0xffffffffff0b7424 */ /* 0x000fe400078e00ff */
[----:B------:R-:W-:-:S10]  /*02c0*/  IMAD.SHL.U32 R24, R21, 0x40, RZ ;  /* 0x0000004015187824 */ /* 0x000fd400078e00ff */
[----:B------:R4:W5:Y:S04]  /*02d0*/  @!P3 LDG.E R11, desc[UR16][R2.64] ;  /* 0x00000010020bb981 */ /* 0x000968000c1e1900 */
[----:B--2---:R4:W-:Y:S01]  /*02e0*/  STL [R1+0x44], R22 ;  /* 0x0000441601007387 */ /* 0x0049e20000100800 */
[----:B---3--:R-:W-:-:S05]  /*02f0*/  @P4 IMAD.IADD R23, R0, 0x1, -R22 ;  /* 0x0000000100174824 */ /* 0x008fca00078e0a16 */
[----:B------:R-:W-:Y:S01]  /*0300*/  ISETP.GT.AND P3, PT, R23, R24, PT ;  /* 0x000000181700720c */ /* 0x000fe20003f64270 */
[----:B-1----:R-:W-:-:S12]  /*0310*/  @!P0 BRA `(.L_x_624) ;  /* 0x00000000000c8947 */ /* 0x002fd80003800000 */
[----:B------:R-:W2:Y:S02]  /*0320*/  @P1 LDG.E R4, desc[UR16][R2.64+0x4] ;  /* 0x0000041002041981 */ /* 0x000ea4000c1e1900 */
[----:B--2--5:R-:W-:-:S06]  /*0330*/  @P1 IADD3 R4, PT, PT, R4, -R11, RZ ;  /* 0x8000000b04041210 */ /* 0x024fcc0007ffe0ff */
[----:B------:R1:W5:Y:S02]  /*0340*/  @!P1 LDG.E R4, desc[UR16][R2.64] ;  /* 0x0000001002049981 */ /* 0x000364000c1e1900 */
.L_x_624:
[----:B------:R-:W-:Y:S01]  /*0350*/  @!P2 ISETP.NE.U32.AND P0, PT, R8, RZ, PT ;  /* 0x000000ff0800a20c */ /* 0x000fe20003f05070 */
[----:B------:R-:W-:-:S12]  /*0360*/  @!P3 EXIT ;  /* 0x000000000000b94d */ /* 0x000fd80003800000 */
[----:B------:R-:W2:Y:S01]  /*0370*/  LDCU UR5, c[0x0][0x438] ;  /* 0x00008700ff0577ac */ /* 0x000ea20008000800 */
[----:B------:R-:W-:Y:S01]  /*0380*/  @!P2 ISETP.NE.AND.EX P0, PT, R9, RZ, PT, P0 ;  /* 0x000000ff0900a20c */ /* 0x000fe20003f05300 */
[--C-:B-----5:R-:W-:Y:S01]  /*0390*/  @P2 IMAD.IADD R80, R7, 0x1, -R6.reuse ;  /* 0x0000000107502824 */ /* 0x120fe200078e0a06 */
[----:B------:R-:W3:Y:S01]  /*03a0*/  S2R R20, SR_CTAID.Z ;  /* 0x0000000000147919 */ /* 0x000ee20000002700 */
[----:B------:R-:W2:Y:S01]  /*03b0*/  LDCU UR14, c[0x0][0x508] ;  /* 0x0000a100ff0e77ac */ /* 0x000ea20008000800 */
[----:B------:R-:W-:Y:S01]  /*03c0*/  @!P2 SEL R0, R10, RZ, P0 ;  /* 0x000000ff0a00a207 */ /* 0x000fe20000000000 */
[----:B------:R-:W-:Y:S01]  /*03d0*/  IMAD.MOV.U32 R10, RZ, RZ, R19 ;  /* 0x000000ffff0a7224 */ /* 0x000fe200078e0013 */
[----:B------:R-:W3:Y:S02]  /*03e0*/  S2R R236, SR_TID.X ;  /* 0x0000000000ec7919 */ /* 0x000ee40000002100 */
[----:B------:R-:W-:Y:S01]  /*03f0*/  @!P2 IADD3 R80, PT, PT, R0, R4, -R6 ;  /* 0x000000040050a210 */ /* 0x000fe20007ffe806 */
[----:B------:R-:W-:-:S04]  /*0400*/  VIADD R0, R21, 0x1 ;  /* 0x0000000115007836 */ /* 0x000fc80000000000 */
[----:B-1--4-:R-:W-:Y:S02]  /*0410*/  VIADD R2, R80, 0xff ;  /* 0x000000ff50027836 */ /* 0x012fe40000000000 */
[----:B------:R-:W-:Y:S01]  /*0420*/  IMAD R0, R0, 0x40, -R23 ;  /* 0x0000004000007824 */ /* 0x000fe200078e0a17 */
[----:B--2---:R-:W-:Y:S02]  /*0430*/  UIADD3 UR5, UPT, UPT, UR5, 0xff, URZ ;  /* 0x000000ff05057890 */ /* 0x004fe4000fffe0ff */
[----:B------:R-:W-:Y:S02]  /*0440*/  SHF.R.S32.HI R4, RZ, 0x1f, R2 ;  /* 0x0000001fff047819 */ /* 0x000fe40000011402 */
[----:B------:R-:W-:Y:S01]  /*0450*/  IADD3 R0, PT, PT, R2, UR14, R0 ;  /* 0x0000000e02007c10 */ /* 0x000fe2000fffe000 */
[----:B------:R-:W-:Y:S01]  /*0460*/  USHF.R.S32.HI UR4, URZ, 0x1f, UR5 ;  /* 0x0000001fff047899 */ /* 0x000fe20008011405 */
[----:B------:R-:W-:Y:S02]  /*0470*/  LEA.HI R2, R4, R2, RZ, 0x8 ;  /* 0x0000000204027211 */ /* 0x000fe400078f40ff */
[----:B------:R-:W-:Y:S01]  /*0480*/  SHF.R.S32.HI R3, RZ, 0x1f, R0 ;  /* 0x0000001fff037819 */ /* 0x000fe20000011400 */
[----:B------:R-:W-:Y:S01]  /*0490*/  ULEA.HI UR4, UR4, UR5, URZ, 0x8 ;  /* 0x0000000504047291 */ /* 0x000fe2000f8f40ff */
[----:B------:R-:W-:-:S02]  /*04a0*/  SHF.R.S32.HI R2, RZ, 0x8, R2 ;  /* 0x00000008ff027819 */ /* 0x000fc40000011402 */
[----:B------:R-:W-:Y:S01]  /*04b0*/  LEA.HI R0, R3, R0, RZ, 0x8 ;  /* 0x0000000003007211 */ /* 0x000fe200078f40ff */
[----:B------:R-:W-:-:S03]  /*04c0*/  USHF.R.S32.HI UR4, URZ, 0x8, UR4 ;  /* 0x00000008ff047899 */ /* 0x000fc60008011404 */
[----:B------:R-:W-:-:S04]  /*04d0*/  SHF.R.S32.HI R0, RZ, 0x8, R0 ;  /* 0x00000008ff007819 */ /* 0x000fc80000011400 */
[----:B------:R-:W-:-:S04]  /*04e0*/  VIMNMX3 R186, R2, UR4, R0, PT ;  /* 0x0000000402ba7c0f */ /* 0x000fc8000b800100 */
[----:B------:R-:W-:Y:S01]  /*04f0*/  ISETP.GT.AND P0, PT, R186, RZ, PT ;  /* 0x000000ffba00720c */ /* 0x000fe20003f04270 */
[----:B------:R1:W-:-:S12]  /*0500*/  STL [R1+0x10], R186 ;  /* 0x000010ba01007387 */ /* 0x0003d80000100800 */
[----:B---3--:R-:W-:Y:S05]  /*0510*/  @P0 BRA `(.L_x_625) ;  /* 0x0000000400a80947 */ /* 0x008fea0003800000 */
[----:B------:R-:W-:Y:S01]  /*0520*/  ISETP.NE.AND P0, PT, R22, -0x1, PT ;  /* 0xffffffff1600780c */ /* 0x000fe20003f05270 */
[----:B------:R-:W2:Y:S01]  /*0530*/  LDCU UR4, c[0x0][0x440] ;  /* 0x00008800ff0477ac */ /* 0x000ea20008000800 */
[----:B------:R-:W3:Y:S01]  /*0540*/  LDC.64 R12, c[0x0][0x408] ;  /* 0x00010200ff0c7b82 */ /* 0x000ee20000000a00 */
[----:B------:R-:W-:Y:S01]  /*0550*/  SHF.L.U32 R14, R236, 0x3, RZ ;  /* 0x00000003ec0e7819 */ /* 0x000fe200000006ff */
[----:B------:R-:W-:Y:S01]  /*0560*/  IMAD.IADD R11, R23, 0x1, -R24 ;  /* 0x00000001170b7824 */ /* 0x000fe200078e0a18 */
[----:B------:R-:W-:Y:S01]  /*0570*/  SHF.R.U32.HI R236, RZ, 0x3, R236 ;  /* 0x00000003ffec7819 */ /* 0x000fe200000116ec */
[----:B------:R-:W-:Y:S01]  /*0580*/  IMAD.MOV.U32 R15, RZ, RZ, RZ ;  /* 0x000000ffff0f7224 */ /* 0x000fe200078e00ff */
[----:B------:R-:W-:Y:S01]  /*0590*/  LOP3.LUT R14, R14, 0x38, RZ, 0xc0, !PT ;  /* 0x000000380e0e7812 */ /* 0x000fe200078ec0ff */
[----:B------:R-:W4:Y:S01]  /*05a0*/  LDCU UR6, c[0x0][0x3e0] ;  /* 0x00007c00ff0677ac */ /* 0x000f220008000800 */
[C---:B------:R-:W-:Y:S01]  /*05b0*/  IADD3 R16, PT, PT, R236.reuse, 0x20, RZ ;  /* 0x00000020ec107810 */ /* 0x040fe20007ffe0ff */
[C---:B------:R-:W-:Y:S01]  /*05c0*/  VIADD R17, R236.reuse, 0x10 ;  /* 0x00000010ec117836 */ /* 0x040fe20000000000 */
[----:B------:R-:W-:Y:S01]  /*05d0*/  IADD3 R18, PT, PT, R236, 0x30, RZ ;  /* 0x00000030ec127810 */ /* 0x000fe20007ffe0ff */
[----:B------:R-:W-:Y:S01]  /*05e0*/  BSSY.RECONVERGENT B0, `(.L_x_626) ;  /* 0x000002b000007945 */ /* 0x000fe20003800200 */
[----:B------:R-:W5:Y:S01]  /*05f0*/  @!P0 LDC.64 R6, c[0x0][0x400] ;  /* 0x00010000ff068b82 */ /* 0x000f620000000a00 */
[----:B--2---:R-:W-:Y:S01]  /*0600*/  ISETP.GE.AND P1, PT, R14, UR4, PT ;  /* 0x000000040e007c0c */ /* 0x004fe2000bf26270 */
[----:B------:R-:W2:Y:S03]  /*0610*/  LDCU.64 UR4, c[0x0][0x410] ;  /* 0x00008200ff0477ac */ /* 0x000ea60008000a00 */
[----:B------:R-:W-:-:S02]  /*0620*/  ISETP.GE.OR P4, PT, R236, R11, P1 ;  /* 0x0000000bec00720c */ /* 0x000fc40000f86670 */
[-C--:B------:R-:W-:Y:S01]  /*0630*/  ISETP.GE.OR P3, PT, R17, R11.reuse, P1 ;  /* 0x0000000b1100720c */ /* 0x080fe20000f66670 */
[----:B---3--:R-:W-:Y:S01]  /*0640*/  @P0 IMAD.WIDE.U32 R4, R22, R12, RZ ;  /* 0x0000000c16040225 */ /* 0x008fe200078e00ff */
[-C--:B------:R-:W-:Y:S02]  /*0650*/  ISETP.GE.OR P2, PT, R16, R11.reuse, P1 ;  /* 0x0000000b1000720c */ /* 0x080fe40000f46670 */
[----:B------:R-:W-:Y:S01]  /*0660*/  ISETP.GE.OR P1, PT, R18, R11, P1 ;  /* 0x0000000b1200720c */ /* 0x000fe20000f26670 */
[----:B----4-:R-:W-:Y:S02]  /*0670*/  IMAD R10, R10, UR6, R20 ;  /* 0x000000060a0a7c24 */ /* 0x010fe4000f8e0214 */
[----:B-----5:R-:W-:-:S04]  /*0680*/  @!P0 IMAD.WIDE.U32 R2, R19, R6, RZ ;  /* 0x0000000613028225 */ /* 0x020fc800078e00ff */
[----:B------:R-:W-:Y:S01]  /*0690*/  @!P0 IMAD R7, R19, R7, R3 ;  /* 0x0000000713078224 */ /* 0x000fe200078e0203 */
[----:B------:R-:W-:Y:S01]  /*06a0*/  @!P0 MOV R0, R2 ;  /* 0x0000000200008202 */ /* 0x000fe20000000f00 */
[----:B------:R-:W-:Y:S01]  /*06b0*/  IMAD.WIDE.U32 R2, R24, R12, R14 ;  /* 0x0000000c18027225 */ /* 0x000fe200078e000e */
[----:B------:R-:W-:-:S03]  /*06c0*/  @P0 MOV R0, R4 ;  /* 0x0000000400000202 */ /* 0x000fc60000000f00 */
[-C--:B------:R-:W-:Y:S01]  /*06d0*/  @P0 IMAD R7, R22, R13.reuse, R5 ;  /* 0x0000000d16070224 */ /* 0x080fe200078e0205 */
[----:B------:R-:W-:Y:S01]  /*06e0*/  IADD3 R2, P0, PT, R0, R2, RZ ;  /* 0x0000000200027210 */ /* 0x000fe20007f1e0ff */
[----:B------:R-:W3:Y:S01]  /*06f0*/  @!P4 LDC.64 R4, c[0x0][0x3f0] ;  /* 0x0000fc00ff04cb82 */ /* 0x000ee20000000a00 */
[----:B------:R-:W-:-:S04]  /*0700*/  IMAD R3, R24, R13, R3 ;  /* 0x0000000d18037224 */ /* 0x000fc800078e0203 */
[----:B------:R-:W-:Y:S02]  /*0710*/  IMAD.X R3, R7, 0x1, R3, P0 ;  /* 0x0000000107037824 */ /* 0x000fe400000e0603 */
[C---:B--2---:R-:W-:Y:S01]  /*0720*/  IMAD.WIDE.U32 R8, R20.reuse, UR4, R2 ;  /* 0x0000000414087c25 */ /* 0x044fe2000f8e0002 */
[----:B------:R-:W2:Y:S03]  /*0730*/  LDCU UR4, c[0x0][0x434] ;  /* 0x00008680ff0477ac */ /* 0x000ea60008000800 */
[----:B------:R-:W-:Y:S01]  /*0740*/  IMAD R7, R20, UR5, R9 ;  /* 0x0000000514077c24 */ /* 0x000fe2000f8e0209 */
[----:B------:R-:W-:-:S05]  /*0750*/  @!P4 MOV R6, R8 ;  /* 0x000000080006c202 */ /* 0x000fca0000000f00 */
[----:B------:R-:W-:-:S04]  /*0760*/  @!P4 IMAD.WIDE.U32 R2, R236, R12, R6 ;  /* 0x0000000cec02c225 */ /* 0x000fc800078e0006 */
[----:B------:R-:W-:Y:S01]  /*0770*/  @!P4 IMAD R0, R236, R13, R3 ;  /* 0x0000000dec00c224 */ /* 0x000fe200078e0203 */
[----:B---3--:R-:W-:-:S04]  /*0780*/  @!P4 LEA R4, P0, R2, R4, 0x1 ;  /* 0x000000040204c211 */ /* 0x008fc800078008ff */
[----:B------:R-:W-:Y:S01]  /*0790*/  @!P4 LEA.HI.X R5, R2, R5, R0, 0x1, P0 ;  /* 0x000000050205c211 */ /* 0x000fe200000f0c00 */
[----:B--2---:R-:W-:-:S04]  /*07a0*/  IMAD R10, R10, UR4, R24 ;  /* 0x000000040a0a7c24 */ /* 0x004fc8000f8e0218 */
[----:B------:R2:W-:Y:S01]  /*07b0*/  @!P4 STG.E.128 desc[UR16][R4.64], RZ ;  /* 0x000000ff0400c986 */ /* 0x0005e2000c101d10 */
[----:B------:R-:W-:Y:S05]  /*07c0*/  @P3 BRA `(.L_x_627) ;  /* 0x0000000000303947 */ /* 0x000fea0003800000 */
[----:B------:R-:W3:Y:S01]  /*07d0*/  LDCU.64 UR4, c[0x0][0x3f0] ;  /* 0x00007e00ff0477ac */ /* 0x000ee20008000a00 */
[----:B--2---:R-:W-:Y:S01]  /*07e0*/  IADD3 R4, P0, PT, R236, 0x10, RZ ;  /* 0x00000010ec047810 */ /* 0x004fe20007f1e0ff */
        /* <DEDUP_REMOVED lines=10> */
.L_x_627:
[----:B------:R-:W-:Y:S05]  /*0890*/  BSYNC.RECONVERGENT B0 ;  /* 0x0000000000007941 */ /* 0x000fea0003800200 */
.L_x_626:
[----:B------:R-:W-:Y:S04]  /*08a0*/  BSSY.RECONVERGENT B0, `(.L_x_628) ;  /* 0x000000e000007945 */ /* 0x000fe80003800200 */
[----:B------:R-:W-:Y:S05]  /*08b0*/  @P2 BRA `(.L_x_629) ;  /* 0x0000000000302947 */ /* 0x000fea0003800000 */
[----:B------:R-:W4:Y:S01]  /*08c0*/  LDCU.64 UR4, c[0x0][0x3f0] ;  /* 0x00007e00ff0477ac */ /* 0x000f220008000a00 */
[----:B--23--:R-:W-:Y:S01]  /*08d0*/  IADD3 R4, P0, PT, R236, 0x20, RZ ;  /* 0x00000020ec047810 */ /* 0x00cfe20007f1e0ff */
[----:B------:R-:W-:Y:S01]  /*08e0*/  IMAD.MOV.U32 R2, RZ, RZ, R8 ;  /* 0x000000ffff027224 */ /* 0x000fe200078e0008 */
[----:B------:R-:W-:-:S03]  /*08f0*/  MOV R3, R7 ;  /* 0x0000000700037202 */ /* 0x000fc60000000f00 */
[----:B------:R-:W-:Y:S02]  /*0900*/  IMAD.X R0, RZ, RZ, RZ, P0 ;  /* 0x000000ffff007224 */ /* 0x000fe400000e06ff */
[----:B------:R-:W-:-:S04]  /*0910*/  IMAD.WIDE.U32 R2, R4, R12, R2 ;  /* 0x0000000c04027225 */ /* 0x000fc800078e0002 */
[----:B------:R-:W-:-:S04]  /*0920*/  IMAD R0, R0, R12, RZ ;  /* 0x0000000c00007224 */ /* 0x000fc800078e02ff */
[----:B------:R-:W-:Y:S01]  /*0930*/  IMAD R0, R4, R13, R0 ;  /* 0x0000000d04007224 */ /* 0x000fe200078e0200 */
[----:B----4-:R-:W-:-:S04]  /*0940*/  LEA R4, P0, R2, UR4, 0x1 ;  /* 0x0000000402047c11 */ /* 0x010fc8000f8008ff */
[----:B------:R-:W-:-:S04]  /*0950*/  IADD3 R0, PT, PT, R3, R0, RZ ;  /* 0x0000000003007210 */ /* 0x000fc80007ffe0ff */
[----:B------:R-:W-:-:S05]  /*0960*/  LEA.HI.X R5, R2, UR5, R0, 0x1, P0 ;  /* 0x0000000502057c11 */ /* 0x000fca00080f0c00 */
[----:B------:R4:W-:Y:S02]  /*0970*/  STG.E.128 desc[UR16][R4.64], RZ ;  /* 0x000000ff04007986 */ /* 0x0009e4000c101d10 */
.L_x_629:
[----:B------:R-:W-:Y:S05]  /*0980*/  BSYNC.RECONVERGENT B0 ;  /* 0x0000000000007941 */ /* 0x000fea0003800200 */
.L_x_628:
[----:B------:R-:W-:Y:S04]  /*0990*/  BSSY.RECONVERGENT B0, `(.L_x_630) ;  /* 0x000000e000007945 */ /* 0x000fe80003800200 */
[----:B------:R-:W-:Y:S05]  /*09a0*/  @P1 BRA `(.L_x_631) ;  /* 0x0000000000301947 */ /* 0x000fea0003800000 */
[----:B------:R-:W5:Y:S01]  /*09b0*/  LDCU.64 UR4, c[0x0][0x3f0] ;  /* 0x00007e00ff0477ac */ /* 0x000f620008000a00 */
[----:B------:R-:W-:Y:S01]  /*09c0*/  IADD3 R6, P0, PT, R236, 0x30, RZ ;  /* 0x00000030ec067810 */ /* 0x000fe20007f1e0ff */
[----:B------:R-:W-:Y:S01]  /*09d0*/  IMAD.MOV.U32 R2, RZ, RZ, R8 ;  /* 0x000000ffff027224 */ /* 0x000fe200078e0008 */
[----:B------:R-:W-:-:S03]  /*09e0*/  MOV R3, R7 ;  /* 0x0000000700037202 */ /* 0x000fc60000000f00 */
[----:B------:R-:W-:Y:S02]  /*09f0*/  IMAD.X R0, RZ, RZ, RZ, P0 ;  /* 0x000000ffff007224 */ /* 0x000fe400000e06ff */
[----:B--234-:R-:W-:-:S04]  /*0a00*/  IMAD.WIDE.U32 R4, R6, R12, R2 ;  /* 0x0000000c06047225 */ /* 0x01cfc800078e0002 */
[----:B------:R-:W-:-:S04]  /*0a10*/  IMAD R0, R0, R12, RZ ;  /* 0x0000000c00007224 */ /* 0x000fc800078e02ff */
[----:B------:R-:W-:Y:S01]  /*0a20*/  IMAD R0, R6, R13, R0 ;  /* 0x0000000d06007224 */ /* 0x000fe200078e0200 */
[----:B-----5:R-:W-:-:S04]  /*0a30*/  LEA R2, P0, R4, UR4, 0x1 ;  /* 0x0000000404027c11 */ /* 0x020fc8000f8008ff */
[----:B------:R-:W-:-:S04]  /*0a40*/  IADD3 R0, PT, PT, R5, R0, RZ ;  /* 0x0000000005007210 */ /* 0x000fc80007ffe0ff */
[----:B------:R-:W-:-:S05]  /*0a50*/  LEA.HI.X R3, R4, UR5, R0, 0x1, P0 ;  /* 0x0000000504037c11 */ /* 0x000fca00080f0c00 */
[----:B------:R2:W-:Y:S02]  /*0a60*/  STG.E.128 desc[UR16][R2.64], RZ ;  /* 0x000000ff02007986 */ /* 0x0005e4000c101d10 */
.L_x_631:
[----:B------:R-:W-:Y:S05]  /*0a70*/  BSYNC.RECONVERGENT B0 ;  /* 0x0000000000007941 */ /* 0x000fea0003800200 */
.L_x_630:
[----:B------:R-:W5:Y:S01]  /*0a80*/  LDCU.64 UR4, c[0x0][0x420] ;  /* 0x00008400ff0477ac */ /* 0x000f620008000a00 */
[----:B------:R-:W-:Y:S02]  /*0a90*/  ISETP.NE.AND P4, PT, R14, RZ, PT ;  /* 0x000000ff0e00720c */ /* 0x000fe40003f85270 */
[----:B------:R-:W-:Y:S02]  /*0aa0*/  IADD3 R0, P0, PT, R10, R236, RZ ;  /* 0x000000ec0a007210 */ /* 0x000fe40007f1e0ff */
[-C--:B------:R-:W-:Y:S02]  /*0ab0*/  ISETP.GE.OR P3, PT, R236, R11.reuse, P4 ;  /* 0x0000000bec00720c */ /* 0x080fe40002766670 */
[-C--:B------:R-:W-:Y:S02]  /*0ac0*/  ISETP.GE.OR P2, PT, R17, R11.reuse, P4 ;  /* 0x0000000b1100720c */ /* 0x080fe40002746670 */
[-C--:B------:R-:W-:Y:S02]  /*0ad0*/  ISETP.GE.OR P1, PT, R16, R11.reuse, P4 ;  /* 0x0000000b1000720c */ /* 0x080fe40002726670 */
[----:B------:R-:W-:-:S02]  /*0ae0*/  ISETP.GE.OR P4, PT, R18, R11, P4 ;  /* 0x0000000b1200720c */ /* 0x000fc40002786670 */
[----:B--2---:R-:W-:Y:S02]  /*0af0*/  LEA.HI.X.SX32 R3, R10, RZ, 0x1, P0 ;  /* 0x000000ff0a037211 */ /* 0x004fe400000f0eff */
[----:B-----5:R-:W-:-:S03]  /*0b00*/  LEA R2, P0, R0, UR4, 0x2 ;  /* 0x0000000400027c11 */ /* 0x020fc6000f8010ff */
[----:B---34-:R-:W-:Y:S02]  /*0b10*/  @!P3 IMAD.MOV.U32 R5, RZ, RZ, 0x7f800000 ;  /* 0x7f800000ff05b424 */ /* 0x018fe400078e00ff */
[----:B------:R-:W-:Y:S01]  /*0b20*/  @!P2 IMAD.MOV.U32 R4, RZ, RZ, 0x7f800000 ;  /* 0x7f800000ff04a424 */ /* 0x000fe200078e00ff */
[----:B------:R-:W-:Y:S01]  /*0b30*/  LEA.HI.X R3, R0, UR5, R3, 0x2, P0 ;  /* 0x0000000500037c11 */ /* 0x000fe200080f1403 */
[----:B------:R-:W-:-:S04]  /*0b40*/  @!P1 IMAD.MOV.U32 R0, RZ, RZ, 0x7f800000 ;  /* 0x7f800000ff009424 */ /* 0x000fc800078e00ff */
[----:B------:R2:W-:Y:S04]  /*0b50*/  @!P3 STG.E desc[UR16][R2.64], R5 ;  /* 0x000000050200b986 */ /* 0x0005e8000c101910 */
[----:B------:R2:W-:Y:S04]  /*0b60*/  @!P2 STG.E desc[UR16][R2.64+0x40], R4 ;  /* 0x000040040200a986 */ /* 0x0005e8000c101910 */
[----:B------:R2:W-:Y:S01]  /*0b70*/  @!P1 STG.E desc[UR16][R2.64+0x80], R0 ;  /* 0x0000800002009986 */ /* 0x0005e2000c101910 */
[----:B------:R-:W-:Y:S05]  /*0b80*/  @P4 EXIT ;  /* 0x000000000000494d */ /* 0x000fea0003800000 */
[----:B--2---:R-:W-:-:S05]  /*0b90*/  MOV R0, 0x7f800000 ;  /* 0x7f80000000007802 */ /* 0x004fca0000000f00 */
[----:B------:R-:W-:Y:S01]  /*0ba0*/  STG.E desc[UR16][R2.64+0xc0], R0 ;  /* 0x0000c00002007986 */ /* 0x000fe2000c101910 */
[----:B------:R-:W-:Y:S05]  /*0bb0*/  EXIT ;  /* 0x000000000000794d */ /* 0x000fea0003800000 */
.L_x_625:
[----:B------:R-:W2:Y:S01]  /*0bc0*/  LDCU.64 UR4, c[0x0][0x4d8] ;  /* 0x00009b00ff0477ac */ /* 0x000ea20008000a00 */
[----:B------:R-:W3:Y:S01]  /*0bd0*/  LDCU.64 UR8, c[0x0][0x4e0] ;  /* 0x00009c00ff0877ac */ /* 0x000ee20008000a00 */
[----:B--2---:R-:W-:-:S04]  /*0be0*/  UISETP.NE.U32.AND UP0, UPT, UR4, URZ, UPT ;  /* 0x000000ff0400728c */ /* 0x004fc8000bf05070 */
[----:B------:R-:W-:Y:S02]  /*0bf0*/  UISETP.NE.AND.EX UP0, UPT, UR5, URZ, UPT, UP0 ;  /* 0x000000ff0500728c */ /* 0x000fe4000bf05300 */
[----:B---3--:R-:W-:-:S04]  /*0c00*/  UISETP.NE.U32.AND UP1, UPT, UR8, URZ, UPT ;  /* 0x000000ff0800728c */ /* 0x008fc8000bf25070 */
[----:B------:R-:W-:-:S03]  /*0c10*/  UISETP.NE.AND.EX UP1, UPT, UR9, URZ, UPT, UP1 ;  /* 0x000000ff0900728c */ /* 0x000fc6000bf25310 */
[----:B------:R-:W-:Y:S08]  /*0c20*/  BRA.U !UP0, `(.L_x_632) ;  /* 0x00000001080c7547 */ /* 0x000ff0000b800000 */
[----:B------:R-:W-:-:S04]  /*0c30*/  IADD3 R2, P0, PT, R12, UR4, RZ ;  /* 0x000000040c027c10 */ /* 0x000fc8000ff1e0ff */
[----:B------:R-:W-:-:S05]  /*0c40*/  IADD3.X R3, PT, PT, R13, UR5, RZ, P0, !PT ;  /* 0x000000050d037c10 */ /* 0x000fca00087fe4ff */
[----:B------:R2:W5:Y:S04]  /*0c50*/  LDG.E R10, desc[UR16][R2.64] ;  /* 0x00000010020a7981 */ /* 0x000568000c1e1900 */
.L_x_632:
[----:B------:R-:W-:Y:S05]  /*0c60*/  BRA.U !UP1, `(.L_x_633) ;  /* 0x0000000509a47547 */ /* 0x000fea000b800000 */
[----:B------:R-:W3:Y:S01]  /*0c70*/  LDC R11, c[0x0][0x4f0] ;  /* 0x00013c00ff0b7b82 */ /* 0x000ee20000000800 */
[----:B------:R-:W-:Y:S01]  /*0c80*/  LEA R61, R186, 0xffffff00, 0x8 ;  /* 0xffffff00ba3d7811 */ /* 0x000fe200078e40ff */
[----:B------:R-:W4:Y:S03]  /*0c90*/  LDCU.64 UR4, c[0x0][0x4e8] ;  /* 0x00009d00ff0477ac */ /* 0x000f260008000a00 */
[----:B------:R-:W-:Y:S01]  /*0ca0*/  IABS R4, R61 ;  /* 0x0000003d00047213 */ /* 0x000fe20000000000 */
[----:B------:R-:W1:Y:S02]  /*0cb0*/  LDCU.64 UR6, c[0x0][0x3a0] ;  /* 0x00007400ff0677ac */ /* 0x000e640008000a00 */
[----:B-----5:R-:W1:Y:S01]  /*0cc0*/  LDC R10, c[0x0][0x3e8] ;  /* 0x0000fa00ff0a7b82 */ /* 0x020e620000000800 */
[----:B------:R-:W-:Y:S01]  /*0cd0*/  IABS R7, R20 ;  /* 0x0000001400077213 */ /* 0x000fe20000000000 */
[----:B------:R-:W1:Y:S01]  /*0ce0*/  LDCU.64 UR12, c[0x0][0x3b8] ;  /* 0x00007700ff0c77ac */ /* 0x000e620008000a00 */
[----:B------:R-:W1:Y:S01]  /*0cf0*/  LDCU.64 UR10, c[0x0][0x3c0] ;  /* 0x00007800ff0a77ac */ /* 0x000e620008000a00 */
[----:B---3--:R-:W-:-:S04]  /*0d00*/  IABS R5, R11 ;  /* 0x0000000b00057213 */ /* 0x008fc80000000000 */
[----:B--2---:R-:W2:Y:S08]  /*0d10*/  I2F.RP R2, R5 ;  /* 0x0000000500027306 */ /* 0x004eb00000209400 */
[----:B--2---:R-:W2:Y:S02]  /*0d20*/  MUFU.RCP R2, R2 ;  /* 0x0000000200027308 */ /* 0x004ea40000001000 */
[----:B--2---:R-:W-:-:S06]  /*0d30*/  IADD3 R2, PT, PT, R2, 0xffffffe, RZ ;  /* 0x0ffffffe02027810 */ /* 0x004fcc0007ffe0ff */
[----:B------:R-:W2:Y:S02]  /*0d40*/  F2I.FTZ.U32.TRUNC.NTZ R3, R2 ;  /* 0x0000000200037305 */ /* 0x000ea4000021f000 */
[----:B--2---:R-:W-:Y:S01]  /*0d50*/  IMAD.MOV R0, RZ, RZ, -R3 ;  /* 0x000000ffff007224 */ /* 0x004fe200078e0a03 */
[----:B------:R-:W-:-:S03]  /*0d60*/  MOV R2, RZ ;  /* 0x000000ff00027202 */ /* 0x000fc60000000f00 */
[----:B------:R-:W-:-:S04]  /*0d70*/  IMAD R0, R0, R5, RZ ;  /* 0x0000000500007224 */ /* 0x000fc800078e02ff */
[----:B------:R-:W-:-:S04]  /*0d80*/  IMAD.HI.U32 R0, R3, R0, R2 ;  /* 0x0000000003007227 */ /* 0x000fc800078e0002 */
[----:B------:R-:W-:-:S04]  /*0d90*/  IMAD.MOV.U32 R2, RZ, RZ, R4 ;  /* 0x000000ffff027224 */ /* 0x000fc800078e0004 */
        /* <DEDUP_REMOVED lines=8> */
[----:B------:R-:W-:-:S04]  /*0e20*/  LOP3.LUT R2, R61, R11, RZ, 0x3c, !PT ;  /* 0x0000000b3d027212 */ /* 0x000fc800078e3cff */
[----:B------:R-:W-:Y:S01]  /*0e30*/  ISETP.GE.AND P1, PT, R2, RZ, PT ;  /* 0x000000ff0200720c */ /* 0x000fe20003f26270 */
[----:B----4-:R-:W-:-:S06]  /*0e40*/  IMAD.WIDE.U32 R2, R19, UR4, RZ ;  /* 0x0000000413027c25 */ /* 0x010fcc000f8e00ff */
[----:B------:R-:W-:Y:S01]  /*0e50*/  @P0 VIADD R0, R0, 0x1 ;  /* 0x0000000100000836 */ /* 0x000fe20000000000 */
[----:B------:R-:W-:-:S04]  /*0e60*/  LEA R18, P0, R2, UR8, 0x2 ;  /* 0x0000000802127c11 */ /* 0x000fc8000f8010ff */
[----:B------:R-:W-:Y:S01]  /*0e70*/  MOV R5, R0 ;  /* 0x0000000000057202 */ /* 0x000fe20000000f00 */
[----:B------:R-:W-:Y:S01]  /*0e80*/  IMAD R0, R19, UR5, R3 ;  /* 0x0000000513007c24 */ /* 0x000fe2000f8e0203 */
[----:B-1----:R-:W-:Y:S01]  /*0e90*/  IABS R6, R10 ;  /* 0x0000000a00067213 */ /* 0x002fe20000000000 */
[----:B------:R-:W1:Y:S02]  /*0ea0*/  LDCU.64 UR4, c[0x0][0x3a8] ;  /* 0x00007500ff0477ac */ /* 0x000e640008000a00 */
[----:B------:R-:W-:Y:S01]  /*0eb0*/  @!P1 IMAD.MOV R5, RZ, RZ, -R5 ;  /* 0x000000ffff059224 */ /* 0x000fe200078e0a05 */
[----:B------:R-:W-:Y:S02]  /*0ec0*/  LEA.HI.X R17, R2, UR9, R0, 0x2, P0 ;  /* 0x0000000902117c11 */ /* 0x000fe400080f1400 */
[----:B------:R-:W-:Y:S02]  /*0ed0*/  @!P2 LOP3.LUT R5, RZ, R11, RZ, 0x33, !PT ;  /* 0x0000000bff05a212 */ /* 0x000fe400078e33ff */
[----:B------:R-:W-:Y:S01]  /*0ee0*/  MOV R2, R18 ;  /* 0x0000001200027202 */ /* 0x000fe20000000f00 */
[----:B------:R-:W-:-:S04]  /*0ef0*/  IMAD.MOV.U32 R3, RZ, RZ, R17 ;  /* 0x000000ffff037224 */ /* 0x000fc800078e0011 */
[----:B------:R-:W-:-:S05]  /*0f00*/  IMAD.WIDE R2, R5, 0x4, R2 ;  /* 0x0000000405027825 */ /* 0x000fca00078e0202 */
[----:B------:R2:W3:Y:S01]  /*0f10*/  LDG.E R4, desc[UR16][R2.64] ;  /* 0x0000001002047981 */ /* 0x0004e2000c1e1900 */
[----:B------:R-:W-:Y:S01]  /*0f20*/  MOV R62, UR12 ;  /* 0x0000000c003e7c02 */ /* 0x000fe20008000f00 */
[----:B------:R-:W-:Y:S01]  /*0f30*/  IMAD.U32 R84, RZ, RZ, UR10 ;  /* 0x0000000aff547e24 */ /* 0x000fe2000f8e00ff */
[----:B------:R-:W-:Y:S01]  /*0f40*/  MOV R63, UR13 ;  /* 0x0000000d003f7c02 */ /* 0x000fe20008000f00 */
[----:B------:R-:W-:Y:S01]  /*0f50*/  IMAD.U32 R85, RZ, RZ, UR11 ;  /* 0x0000000bff557e24 */ /* 0x000fe2000f8e00ff */
[----:B--2---:R-:W2:Y:S08]  /*0f60*/  I2F.RP R2, R6 ;  /* 0x0000000600027306 */ /* 0x004eb00000209400 */
[----:B--2---:R-:W2:Y:S02]  /*0f70*/  MUFU.RCP R2, R2 ;  /* 0x0000000200027308 */ /* 0x004ea40000001000 */
[----:B--2---:R-:W-:-:S06]  /*0f80*/  IADD3 R2, PT, PT, R2, 0xffffffe, RZ ;  /* 0x0ffffffe02027810 */ /* 0x004fcc0007ffe0ff */
[----:B------:R-:W2:Y:S02]  /*0f90*/  F2I.FTZ.U32.TRUNC.NTZ R3, R2 ;  /* 0x0000000200037305 */ /* 0x000ea4000021f000 */
[----:B--2---:R-:W-:Y:S01]  /*0fa0*/  IMAD.MOV R0, RZ, RZ, -R3 ;  /* 0x000000ffff007224 */ /* 0x004fe200078e0a03 */
[----:B------:R-:W-:-:S03]  /*0fb0*/  MOV R2, RZ ;  /* 0x000000ff00027202 */ /* 0x000fc60000000f00 */
[----:B------:R-:W-:-:S04]  /*0fc0*/  IMAD R0, R0, R6, RZ ;  /* 0x0000000600007224 */ /* 0x000fc800078e02ff */
[----:B------:R-:W-:Y:S01]  /*0fd0*/  IMAD.HI.U32 R0, R3, R0, R2 ;  /* 0x0000000003007227 */ /* 0x000fe200078e0002 */
[----:B------:R-:W-:-:S05]  /*0fe0*/  MOV R3, R7 ;  /* 0x0000000700037202 */ /* 0x000fca0000000f00 */
[----:B------:R-:W-:-:S04]  /*0ff0*/  IMAD.HI.U32 R0, R0, R3, RZ ;  /* 0x0000000300007227 */ /* 0x000fc800078e00ff */
[----:B------:R-:W-:-:S04]  /*1000*/  IMAD.MOV R2, RZ, RZ, -R0 ;  /* 0x000000ffff027224 */ /* 0x000fc800078e0a00 */
[----:B------:R-:W-:-:S05]  /*1010*/  IMAD R2, R6, R2, R3 ;  /* 0x0000000206027224 */ /* 0x000fca00078e0203 */
[----:B------:R-:W-:-:S13]  /*1020*/  ISETP.GT.U32.AND P1, PT, R6, R2, PT ;  /* 0x000000020600720c */ /* 0x000fda0003f24070 */
[-C--:B------:R-:W-:Y:S02]  /*1030*/  @!P1 IADD3 R2, PT, PT, R2, -R6.reuse, RZ ;  /* 0x8000000602029210 */ /* 0x080fe40007ffe0ff */
[----:B------:R-:W-:Y:S02]  /*1040*/  @!P1 IADD3 R0, PT, PT, R0, 0x1, RZ ;  /* 0x0000000100009810 */ /* 0x000fe40007ffe0ff */
[----:B------:R-:W-:Y:S02]  /*1050*/  ISETP.GE.U32.AND P2, PT, R2, R6, PT ;  /* 0x000000060200720c */ /* 0x000fe40003f46070 */
[----:B------:R-:W-:Y:S02]  /*1060*/  LOP3.LUT R2, R20, R10, RZ, 0x3c, !PT ;  /* 0x0000000a14027212 */ /* 0x000fe400078e3cff */
[----:B------:R-:W-:Y:S02]  /*1070*/  ISETP.NE.AND P1, PT, R10, RZ, PT ;  /* 0x000000ff0a00720c */ /* 0x000fe40003f25270 */
[----:B------:R-:W-:-:S02]  /*1080*/  ISETP.GE.AND P0, PT, R2, RZ, PT ;  /* 0x000000ff0200720c */ /* 0x000fc40003f06270 */
[----:B------:R-:W-:-:S05]  /*1090*/  IADD3 R2, PT, PT, -R5, RZ, RZ ;  /* 0x000000ff05027210 */ /* 0x000fca0007ffe1ff */
[----:B------:R-:W-:Y:S02]  /*10a0*/  IMAD R6, R11, R2, R61 ;  /* 0x000000020b067224 */ /* 0x000fe400078e023d */
[----:B------:R-:W-:-:S05]  /*10b0*/  @P2 VIADD R0, R0, 0x1 ;  /* 0x0000000100002836 */ /* 0x000fca0000000000 */
[----:B------:R-:W-:Y:S02]  /*10c0*/  @!P0 IADD3 R0, PT, PT, -R0, RZ, RZ ;  /* 0x000000ff00008210 */ /* 0x000fe40007ffe1ff */
[----:B------:R-:W-:Y:S02]  /*10d0*/  @!P1 LOP3.LUT R0, RZ, R10, RZ, 0x33, !PT ;  /* 0x0000000aff009212 */ /* 0x000fe400078e33ff */
[----:B---3--:R-:W-:Y:S01]  /*10e0*/  SHF.R.S32.HI R7, RZ, 0x1f, R4 ;  /* 0x0000001fff077819 */ /* 0x008fe20000011404 */
[----:B------:R-:W-:-:S04]  /*10f0*/  IMAD.WIDE.U32 R8, R4, UR6, RZ ;  /* 0x0000000604087c25 */ /* 0x000fc8000f8e00ff */
[C---:B------:R-:W-:Y:S01]  /*1100*/  IMAD R3, R7.reuse, UR6, RZ ;  /* 0x0000000607037c24 */ /* 0x040fe2000f8e02ff */
[----:B------:R-:W-:Y:S01]  /*1110*/  MOV R2, R8 ;  /* 0x0000000800027202 */ /* 0x000fe20000000f00 */
[----:B-1----:R-:W-:Y:S01]  /*1120*/  IMAD R7, R7, UR4, RZ ;  /* 0x0000000407077c24 */ /* 0x002fe2000f8e02ff */
[----:B------:R-:W-:Y:S01]  /*1130*/  SHF.R.S32.HI R8, RZ, 0x1f, R6 ;  /* 0x0000001fff087819 */ /* 0x000fe20000011406 */
[C---:B------:R-:W-:Y:S02]  /*1140*/  IMAD R3, R4.reuse, UR7, R3 ;  /* 0x0000000704037c24 */ /* 0x040fe4000f8e0203 */
[C---:B------:R-:W-:Y:S02]  /*1150*/  IMAD R7, R4.reuse, UR5, R7 ;  /* 0x0000000504077c24 */ /* 0x040fe4000f8e0207 */
[----:B------:R-:W-:Y:S01]  /*1160*/  IMAD.WIDE.U32 R4, R4, UR4, RZ ;  /* 0x0000000404047c25 */ /* 0x000fe2000f8e00ff */
[----:B------:R-:W1:Y:S03]  /*1170*/  LDCU.128 UR4, c[0x0][0x3d0] ;  /* 0x00007a00ff0477ac */ /* 0x000e660008000c00 */
[----:B------:R-:W-:Y:S01]  /*1180*/  IMAD.IADD R3, R9, 0x1, R3 ;  /* 0x0000000109037824 */ /* 0x000fe200078e0203 */
[----:B------:R-:W-:Y:S01]  /*1190*/  IADD3 R5, PT, PT, R5, R7, RZ ;  /* 0x0000000705057210 */ /* 0x000fe20007ffe0ff */
[----:B------:R-:W-:-:S02]  /*11a0*/  IMAD R7, R8, R62, RZ ;  /* 0x0000003e08077224 */ /* 0x000fc400078e02ff */
[----:B------:R-:W-:Y:S01]  /*11b0*/  IMAD R9, R8, R84, RZ ;  /* 0x0000005408097224 */ /* 0x000fe200078e02ff */
[----:B------:R-:W-:Y:S01]  /*11c0*/  SHF.R.S32.HI R8, RZ, 0x1f, R0 ;  /* 0x0000001fff087819 */ /* 0x000fe20000011400 */
[C---:B------:R-:W-:Y:S02]  /*11d0*/  IMAD R10, R6.reuse, R63, R7 ;  /* 0x0000003f060a7224 */ /* 0x040fe400078e0207 */
[----:B------:R-:W-:-:S04]  /*11e0*/  IMAD.WIDE.U32 R2, R6, R62, R2 ;  /* 0x0000003e06027225 */ /* 0x000fc800078e0002 */
[C---:B------:R-:W-:Y:S02]  /*11f0*/  IMAD R9, R6.reuse, R85, R9 ;  /* 0x0000005506097224 */ /* 0x040fe400078e0209 */
[----:B------:R-:W-:Y:S01]  /*1200*/  IMAD.WIDE.U32 R6, R6, R84, R4 ;  /* 0x0000005406067225 */ /* 0x000fe200078e0004 */
[----:B------:R-:W-:-:S03]  /*1210*/  IADD3 R5, PT, PT, R3, R10, RZ ;  /* 0x0000000a03057210 */ /* 0x000fc60007ffe0ff */
[----:B------:R-:W-:Y:S01]  /*1220*/  IMAD.MOV.U32 R4, RZ, RZ, R2 ;  /* 0x000000ffff047224 */ /* 0x000fe200078e0002 */
[----:B------:R-:W-:Y:S01]  /*1230*/  IADD3 R3, PT, PT, R7, R9, RZ ;  /* 0x0000000907037210 */ /* 0x000fe20007ffe0ff */
[C---:B-1----:R-:W-:Y:S01]  /*1240*/  IMAD R7, R8.reuse, UR4, RZ ;  /* 0x0000000408077c24 */ /* 0x042fe2000f8e02ff */
[----:B------:R-:W-:Y:S01]  /*1250*/  MOV R2, R6 ;  /* 0x0000000600027202 */ /* 0x000fe20000000f00 */
[----:B------:R-:W-:Y:S02]  /*1260*/  IMAD R8, R8, UR6, RZ ;  /* 0x0000000608087c24 */ /* 0x000fe4000f8e02ff */
[C---:B------:R-:W-:Y:S02]  /*1270*/  IMAD R7, R0.reuse, UR5, R7 ;  /* 0x0000000500077c24 */ /* 0x040fe4000f8e0207 */
[----:B------:R-:W-:-:S04]  /*1280*/  IMAD.WIDE.U32 R4, R0, UR4, R4 ;  /* 0x0000000400047c25 */ /* 0x000fc8000f8e0004 */
[C---:B------:R-:W-:Y:S01]  /*1290*/  IMAD R6, R0.reuse, UR7, R8 ;  /* 0x0000000700067c24 */ /* 0x040fe2000f8e0208 */
[----:B------:R-:W-:Y:S01]  /*12a0*/  IADD3 R15, PT, PT, R5, R7, RZ ;  /* 0x00000007050f7210 */ /* 0x000fe20007ffe0ff */
[----:B------:R-:W-:-:S04]  /*12b0*/  IMAD.WIDE.U32 R2, R0, UR6, R2 ;  /* 0x0000000600027c25 */ /* 0x000fc8000f8e0002 */
[----:B------:R-:W-:Y:S01]  /*12c0*/  IMAD.MOV.U32 R13, RZ, RZ, R4 ;  /* 0x000000ffff0d7224 */ /* 0x000fe200078e0004 */
[----:B------:R-:W-:Y:S02]  /*12d0*/  IADD3 R16, PT, PT, R3, R6, RZ ;  /* 0x0000000603107210 */ /* 0x000fe40007ffe0ff */
[----:B------:R-:W-:Y:S01]  /*12e0*/  MOV R14, R2 ;  /* 0x00000002000e7202 */ /* 0x000fe20000000f00 */
[----:B------:R-:W-:Y:S06]  /*12f0*/  BRA `(.L_x_634) ;  /* 0x0000000400787947 */ /* 0x000fec0003800000 */
.L_x_633:
[----:B------:R-:W-:-:S13]  /*1300*/  ISETP.NE.AND P0, PT, R11, -0x1, PT ;  /* 0xffffffff0b00780c */ /* 0x000fda0003f05270 */
[----:B------:R-:W-:Y:S05]  /*1310*/  @P0 BRA `(.L_x_635) ;  /* 0x0000000000380947 */ /* 0x000fea0003800000 */
[----:B------:R-:W3:Y:S01]  /*1320*/  LDC.64 R62, c[0x0][0x3b8] ;  /* 0x0000ee00ff3e7b82 */ /* 0x000ee20000000a00 */
[----:B------:R-:W4:Y:S01]  /*1330*/  LDCU.64 UR4, c[0x0][0x3a0] ;  /* 0x00007400ff0477ac */ /* 0x000f220008000a00 */
[----:B------:R-:W-:Y:S02]  /*1340*/  SHF.R.S32.HI R0, RZ, 0x1f, R6 ;  /* 0x0000001fff007819 */ /* 0x000fe40000011406 */
[----:B-----5:R-:W-:-:S05]  /*1350*/  SHF.R.S32.HI R4, RZ, 0x1f, R10 ;  /* 0x0000001fff047819 */ /* 0x020fca000001140a */
[----:B----4-:R-:W-:-:S04]  /*1360*/  IMAD R4, R4, UR4, RZ ;  /* 0x0000000404047c24 */ /* 0x010fc8000f8e02ff */
[----:B------:R-:W-:Y:S02]  /*1370*/  IMAD R4, R10, UR5, R4 ;  /* 0x000000050a047c24 */ /* 0x000fe4000f8e0204 */
[-C--:B---3--:R-:W-:Y:S02]  /*1380*/  IMAD R0, R0, R62.reuse, RZ ;  /* 0x0000003e00007224 */ /* 0x088fe400078e02ff */
[----:B--2---:R-:W-:-:S04]  /*1390*/  IMAD.WIDE.U32 R2, R6, R62, RZ ;  /* 0x0000003e06027225 */ /* 0x004fc800078e00ff */
[----:B------:R-:W-:-:S05]  /*13a0*/  IMAD R0, R6, R63, R0 ;  /* 0x0000003f06007224 */ /* 0x000fca00078e0200 */
[----:B------:R-:W-:-:S03]  /*13b0*/  IADD3 R3, PT, PT, R3, R0, RZ ;  /* 0x0000000003037210 */ /* 0x000fc60007ffe0ff */
[----:B------:R-:W-:-:S05]  /*13c0*/  IMAD.WIDE.U32 R2, R10, UR4, R2 ;  /* 0x000000040a027c25 */ /* 0x000fca000f8e0002 */
[----:B------:R-:W-:Y:S02]  /*13d0*/  IADD3 R8, PT, PT, R3, R4, RZ ;  /* 0x0000000403087210 */ /* 0x000fe40007ffe0ff */
[----:B------:R-:W-:Y:S01]  /*13e0*/  MOV R7, R2 ;  /* 0x0000000200077202 */ /* 0x000fe20000000f00 */
[----:B------:R-:W-:Y:S05]  /*13f0*/  BRA `(.L_x_636) ;  /* 0x0000000000187947 */ /* 0x000fea0003800000 */
.L_x_635:
[----:B------:R-:W3:Y:S01]  /*1400*/  LDC.64 R62, c[0x0][0x3b8] ;  /* 0x0000ee00ff3e7b82 */ /* 0x000ee20000000a00 */
[----:B--2---:R-:W-:-:S05]  /*1410*/  IADD3 R2, PT, PT, R6, R11, RZ ;  /* 0x0000000b06027210 */ /* 0x004fca0007ffe0ff */
[C---:B---3--:R-:W-:Y:S02]  /*1420*/  IMAD R0, R2.reuse, R63, RZ ;  /* 0x0000003f02007224 */ /* 0x048fe400078e02ff */
[----:B------:R-:W-:-:S05]  /*1430*/  IMAD.WIDE.U32 R2, R2, R62, RZ ;  /* 0x0000003e02027225 */ /* 0x000fca00078e00ff */
[----:B------:R-:W-:Y:S02]  /*1440*/  IADD3 R8, PT, PT, R3, R0, RZ ;  /* 0x0000000003087210 */ /* 0x000fe40007ffe0ff */
[----:B------:R-:W-:Y:S02]  /*1450*/  MOV R7, R2 ;  /* 0x0000000200077202 */ /* 0x000fe40000000f00 */
.L_x_636:
[----:B------:R-:W-:Y:S05]  /*1460*/  @P0 BRA `(.L_x_637) ;  /* 0x0000000000380947 */ /* 0x000fea0003800000 */
[----:B------:R-:W2:Y:S01]  /*1470*/  LDC.64 R84, c[0x0][0x3c0] ;  /* 0x0000f000ff547b82 */ /* 0x000ea20000000a00 */
[----:B------:R-:W3:Y:S01]  /*1480*/  LDCU.64 UR4, c[0x0][0x3a8] ;  /* 0x00007500ff0477ac */ /* 0x000ee20008000a00 */
[----:B------:R-:W-:Y:S02]  /*1490*/  SHF.R.S32.HI R0, RZ, 0x1f, R6 ;  /* 0x0000001fff007819 */ /* 0x000fe40000011406 */
[----:B-----5:R-:W-:-:S05]  /*14a0*/  SHF.R.S32.HI R4, RZ, 0x1f, R10 ;  /* 0x0000001fff047819 */ /* 0x020fca000001140a */
[----:B---3--:R-:W-:-:S04]  /*14b0*/  IMAD R4, R4, UR4, RZ ;  /* 0x0000000404047c24 */ /* 0x008fc8000f8e02ff */
[----:B------:R-:W-:Y:S02]  /*14c0*/  IMAD R4, R10, UR5, R4 ;  /* 0x000000050a047c24 */ /* 0x000fe4000f8e0204 */
[-C--:B--2---:R-:W-:Y:S02]  /*14d0*/  IMAD R0, R0, R84.reuse, RZ ;  /* 0x0000005400007224 */ /* 0x084fe400078e02ff */
[----:B------:R-:W-:-:S04]  /*14e0*/  IMAD.WIDE.U32 R2, R6, R84, RZ ;  /* 0x0000005406027225 */ /* 0x000fc800078e00ff */
[----:B------:R-:W-:-:S05]  /*14f0*/  IMAD R0, R6, R85, R0 ;  /* 0x0000005506007224 */ /* 0x000fca00078e0200 */
[----:B------:R-:W-:-:S03]  /*1500*/  IADD3 R3, PT, PT, R3, R0, RZ ;  /* 0x0000000003037210 */ /* 0x000fc60007ffe0ff */
[----:B------:R-:W-:-:S05]  /*1510*/  IMAD.WIDE.U32 R2, R10, UR4, R2 ;  /* 0x000000040a027c25 */ /* 0x000fca000f8e0002 */
[----:B------:R-:W-:Y:S02]  /*1520*/  IADD3 R5, PT, PT, R3, R4, RZ ;  /* 0x0000000403057210 */ /* 0x000fe40007ffe0ff */
[----:B------:R-:W-:Y:S01]  /*1530*/  MOV R4, R2 ;  /* 0x0000000200047202 */ /* 0x000fe20000000f00 */
[----:B------:R-:W-:Y:S06]  /*1540*/  BRA `(.L_x_638) ;  /* 0x0000000000187947 */ /* 0x000fec0003800000 */
.L_x_637:
[----:B------:R-:W2:Y:S01]  /*1550*/  LDC.64 R84, c[0x0][0x3c0] ;  /* 0x0000f000ff547b82 */ /* 0x000ea20000000a00 */
[----:B------:R-:W-:-:S05]  /*1560*/  IADD3 R0, PT, PT, R6, R11, RZ ;  /* 0x0000000b06007210 */ /* 0x000fca0007ffe0ff */
[C---:B--2---:R-:W-:Y:S02]  /*1570*/  IMAD R4, R0.reuse, R85, RZ ;  /* 0x0000005500047224 */ /* 0x044fe400078e02ff */
[----:B------:R-:W-:-:S05]  /*1580*/  IMAD.WIDE.U32 R2, R0, R84, RZ ;  /* 0x0000005400027225 */ /* 0x000fca00078e00ff */
[----:B------:R-:W-:Y:S02]  /*1590*/  IADD3 R5, PT, PT, R3, R4, RZ ;  /* 0x0000000403057210 */ /* 0x000fe40007ffe0ff */
[----:B------:R-:W-:-:S07]  /*15a0*/  MOV R4, R2 ;  /* 0x0000000200047202 */ /* 0x000fce0000000f00 */
.L_x_638:
[----:B------:R-:W2:Y:S01]  /*15b0*/  LDC R9, c[0x0][0x3e8] ;  /* 0x0000fa00ff097b82 */ /* 0x000ea20000000800 */
[----:B-----5:R-:W-:Y:S02]  /*15c0*/  IABS R10, R20 ;  /* 0x00000014000a7213 */ /* 0x020fe40000000000 */
[----:B------:R-:W-:Y:S02]  /*15d0*/  LEA R61, R186, 0xffffff00, 0x8 ;  /* 0xffffff00ba3d7811 */ /* 0x000fe400078e40ff */
[----:B------:R-:W-:Y:S02]  /*15e0*/  MOV R18, RZ ;  /* 0x000000ff00127202 */ /* 0x000fe40000000f00 */
[----:B------:R-:W-:Y:S01]  /*15f0*/  MOV R17, RZ ;  /* 0x000000ff00117202 */ /* 0x000fe20000000f00 */
[----:B------:R-:W3:Y:S01]  /*1600*/  LDC.64 R12, c[0x0][0x3d0] ;  /* 0x0000f400ff0c7b82 */ /* 0x000ee20000000a00 */
[----:B--2---:R-:W-:-:S04]  /*1610*/  IABS R6, R9 ;  /* 0x0000000900067213 */ /* 0x004fc80000000000 */
[----:B------:R-:W2:Y:S08]  /*1620*/  I2F.RP R2, R6 ;  /* 0x0000000600027306 */ /* 0x000eb00000209400 */
[----:B--2---:R-:W2:Y:S02]  /*1630*/  MUFU.RCP R2, R2 ;  /* 0x0000000200027308 */ /* 0x004ea40000001000 */
[----:B--2---:R-:W-:-:S06]  /*1640*/  IADD3 R2, PT, PT, R2, 0xffffffe, RZ ;  /* 0x0ffffffe02027810 */ /* 0x004fcc0007ffe0ff */
[----:B------:R-:W2:Y:S02]  /*1650*/  F2I.FTZ.U32.TRUNC.NTZ R3, R2 ;  /* 0x0000000200037305 */ /* 0x000ea4000021f000 */
[----:B--2---:R-:W-:Y:S01]  /*1660*/  IMAD.MOV R0, RZ, RZ, -R3 ;  /* 0x000000ffff007224 */ /* 0x004fe200078e0a03 */
[----:B------:R-:W-:-:S03]  /*1670*/  MOV R2, RZ ;  /* 0x000000ff00027202 */ /* 0x000fc60000000f00 */
[----:B------:R-:W-:-:S04]  /*1680*/  IMAD R0, R0, R6, RZ ;  /* 0x0000000600007224 */ /* 0x000fc800078e02ff */
[----:B------:R-:W-:-:S04]  /*1690*/  IMAD.HI.U32 R0, R3, R0, R2 ;  /* 0x0000000003007227 */ /* 0x000fc800078e0002 */
[----:B------:R-:W-:Y:S02]  /*16a0*/  IMAD.MOV.U32 R3, RZ, RZ, R10 ;  /* 0x000000ffff037224 */ /* 0x000fe400078e000a */
[----:B------:R-:W2:Y:S02]  /*16b0*/  LDC.64 R10, c[0x0][0x3d8] ;  /* 0x0000f600ff0a7b82 */ /* 0x000ea40000000a00 */
[----:B------:R-:W-:-:S05]  /*16c0*/  IMAD.HI.U32 R0, R0, R3, RZ ;  /* 0x0000000300007227 */ /* 0x000fca00078e00ff */
[----:B------:R-:W-:-:S05]  /*16d0*/  IADD3 R2, PT, PT, -R0, RZ, RZ ;  /* 0x000000ff00027210 */ /* 0x000fca0007ffe1ff */
[----:B------:R-:W-:Y:S01]  /*16e0*/  IMAD R2, R6, R2, R3 ;  /* 0x0000000206027224 */ /* 0x000fe200078e0203 */
[----:B------:R-:W-:-:S04]  /*16f0*/  MOV R3, R5 ;  /* 0x0000000500037202 */ /* 0x000fc80000000f00 */
[----:B------:R-:W-:-:S13]  /*1700*/  ISETP.GT.U32.AND P0, PT, R6, R2, PT ;  /* 0x000000020600720c */ /* 0x000fda0003f04070 */
[----:B------:R-:W-:Y:S01]  /*1710*/  @!P0 IMAD.IADD R2, R2, 0x1, -R6 ;  /* 0x0000000102028824 */ /* 0x000fe200078e0a06 */
[----:B------:R-:W-:Y:S02]  /*1720*/  @!P0 IADD3 R0, PT, PT, R0, 0x1, RZ ;  /* 0x0000000100008810 */ /* 0x000fe40007ffe0ff */
[----:B------:R-:W-:Y:S02]  /*1730*/  ISETP.NE.AND P0, PT, R9, RZ, PT ;  /* 0x000000ff0900720c */ /* 0x000fe40003f05270 */
[----:B------:R-:W-:Y:S02]  /*1740*/  ISETP.GE.U32.AND P2, PT, R2, R6, PT ;  /* 0x000000060200720c */ /* 0x000fe40003f46070 */
[----:B------:R-:W-:Y:S02]  /*1750*/  LOP3.LUT R2, R20, R9, RZ, 0x3c, !PT ;  /* 0x0000000914027212 */ /* 0x000fe400078e3cff */
[----:B------:R-:W-:Y:S01]  /*1760*/  MOV R6, R7 ;  /* 0x0000000700067202 */ /* 0x000fe20000000f00 */
[----:B------:R-:W-:Y:S01]  /*1770*/  IMAD.MOV.U32 R7, RZ, RZ, R8 ;  /* 0x000000ffff077224 */ /* 0x000fe200078e0008 */
[----:B------:R-:W-:Y:S01]  /*1780*/  ISETP.GE.AND P1, PT, R2, RZ, PT ;  /* 0x000000ff0200720c */ /* 0x000fe20003f26270 */
[----:B------:R-:W-:-:S02]  /*1790*/  IMAD.MOV.U32 R2, RZ, RZ, R4 ;  /* 0x000000ffff027224 */ /* 0x000fc400078e0004 */
[----:B------:R-:W-:-:S04]  /*17a0*/  IMAD.WIDE.U32 R6, R61, R62, R6 ;  /* 0x0000003e3d067225 */ /* 0x000fc800078e0006 */
[----:B------:R-:W-:Y:S02]  /*17b0*/  @P2 VIADD R0, R0, 0x1 ;  /* 0x0000000100002836 */ /* 0x000fe40000000000 */
[----:B------:R-:W-:-:S04]  /*17c0*/  IMAD.WIDE.U32 R2, R61, R84, R2 ;  /* 0x000000543d027225 */ /* 0x000fc800078e0002 */
[----:B------:R-:W-:Y:S01]  /*17d0*/  @!P1 IADD3 R0, PT, PT, -R0, RZ, RZ ;  /* 0x000000ff00009210 */ /* 0x000fe20007ffe1ff */
[C---:B------:R-:W-:Y:S01]  /*17e0*/  IMAD R5, R61.reuse, R85, R3 ;  /* 0x000000553d057224 */ /* 0x040fe200078e0203 */
[----:B------:R-:W-:Y:S01]  /*17f0*/  @!P0 LOP3.LUT R0, RZ, R9, RZ, 0x33, !PT ;  /* 0x00000009ff008212 */ /* 0x000fe200078e33ff */
[----:B------:R-:W-:Y:S01]  /*1800*/  IMAD R3, R61, R63, R7 ;  /* 0x0000003f3d037224 */ /* 0x000fe200078e0207 */
[----:B------:R-:W-:Y:S02]  /*1810*/  MOV R4, R2 ;  /* 0x0000000200047202 */ /* 0x000fe40000000f00 */
[----:B------:R-:W-:Y:S02]  /*1820*/  SHF.R.S32.HI R8, RZ, 0x1f, R0 ;  /* 0x0000001fff087819 */ /* 0x000fe40000011400 */
[----:B------:R-:W-:Y:S01]  /*1830*/  MOV R2, R6 ;  /* 0x0000000600027202 */ /* 0x000fe20000000f00 */
[----:B--2---:R-:W-:-:S04]  /*1840*/  IMAD.WIDE.U32 R4, R0, R10, R4 ;  /* 0x0000000a00047225 */ /* 0x004fc800078e0004 */
[C---:B------:R-:W-:Y:S02]  /*1850*/  IMAD R7, R8.reuse, R10, RZ ;  /* 0x0000000a08077224 */ /* 0x040fe400078e02ff */
[-C--:B---3--:R-:W-:Y:S02]  /*1860*/  IMAD R8, R8, R12.reuse, RZ ;  /* 0x0000000c08087224 */ /* 0x088fe400078e02ff */
[C---:B------:R-:W-:Y:S02]  /*1870*/  IMAD R6, R0.reuse, R11, R7 ;  /* 0x0000000b00067224 */ /* 0x040fe400078e0207 */
[----:B------:R-:W-:-:S03]  /*1880*/  IMAD.WIDE.U32 R2, R0, R12, R2 ;  /* 0x0000000c00027225 */ /* 0x000fc600078e0002 */
[----:B------:R-:W-:Y:S01]  /*1890*/  IADD3 R16, PT, PT, R5, R6, RZ ;  /* 0x0000000605107210 */ /* 0x000fe20007ffe0ff */
[----:B------:R-:W-:Y:S01]  /*18a0*/  IMAD R0, R0, R13, R8 ;  /* 0x0000000d00007224 */ /* 0x000fe200078e0208 */
[----:B------:R-:W-:Y:S01]  /*18b0*/  MOV R13, R2 ;  /* 0x00000002000d7202 */ /* 0x000fe20000000f00 */
[----:B------:R-:W-:Y:S02]  /*18c0*/  IMAD.MOV.U32 R14, RZ, RZ, R4 ;  /* 0x000000ffff0e7224 */ /* 0x000fe400078e0004 */
[----:B------:R-:W-:-:S07]  /*18d0*/  IMAD.IADD R15, R3, 0x1, R0 ;  /* 0x00000001030f7824 */ /* 0x000fce00078e0200 */
.L_x_634:
[----:B------:R-:W-:Y:S01]  /*18e0*/  ISETP.NE.AND P0, PT, R22, -0x1, PT ;  /* 0xffffffff1600780c */ /* 0x000fe20003f05270 */
[----:B------:R-:W2:Y:S01]  /*18f0*/  LDCU.64 UR12, c[0x0][0x388] ;  /* 0x00007100ff0c77ac */ /* 0x000ea20008000a00 */
[----:B------:R-:W-:Y:S01]  /*1900*/  SHF.R.U32.HI R2, RZ, 0x3, R236 ;  /* 0x00000003ff027819 */ /* 0x000fe200000116ec */
[----:B------:R-:W3:Y:S01]  /*1910*/  S2UR UR5, SR_CgaCtaId ;  /* 0x00000000000579c3 */ /* 0x000ee20000008800 */
[----:B------:R-:W-:Y:S01]  /*1920*/  IMAD.IADD R29, R23, 0x1, -R24 ;  /* 0x00000001171d7824 */ /* 0x000fe200078e0a18 */
[----:B------:R-:W4:Y:S01]  /*1930*/  LDCU.64 UR10, c[0x0][0x390] ;  /* 0x00007200ff0a77ac */ /* 0x000f220008000a00 */
[----:B------:R-:W-:Y:S01]  /*1940*/  IMAD.MOV.U32 R190, RZ, RZ, R18 ;  /* 0x000000ffffbe7224 */ /* 0x000fe200078e0012 */
[----:B------:R-:W-:Y:S01]  /*1950*/  MOV R191, R17 ;  /* 0x0000001100bf7202 */ /* 0x000fe20000000f00 */
[----:B------:R-:W-:Y:S01]  /*1960*/  IMAD.MOV.U32 R3, RZ, RZ, RZ ;  /* 0x000000ffff037224 */ /* 0x000fe200078e00ff */
[----:B------:R-:W5:Y:S01]  /*1970*/  LDCU.64 UR6, c[0x0][0x3c8] ;  /* 0x00007900ff0677ac */ /* 0x000f620008000a00 */
[----:B------:R1:W-:Y:S01]  /*1980*/  STL [R1+0x48], R29 ;  /* 0x0000481d01007387 */ /* 0x0003e20000100800 */
[----:B------:R-:W-:Y:S01]  /*1990*/  ISETP.GE.AND P2, PT, R2, R29, PT ;  /* 0x0000001d0200720c */ /* 0x000fe20003f46270 */
[----:B------:R-:W-:Y:S01]  /*19a0*/  BSSY.RECONVERGENT B0, `(.L_x_639) ;  /* 0x000003a000007945 */ /* 0x000fe20003800200 */
[----:B------:R-:W2:Y:S01]  /*19b0*/  @!P0 LDC.64 R6, c[0x0][0x398] ;  /* 0x0000e600ff068b82 */ /* 0x000ea20000000a00 */
[----:B------:R-:W-:Y:S01]  /*19c0*/  UMOV UR4, 0x400 ;  /* 0x0000040000047882 */ /* 0x000fe20000000000 */
[----:B------:R-:W-:-:S06]  /*19d0*/  IMAD.WIDE.U32 R4, R21, 0x40, R2 ;  /* 0x0000004015047825 */ /* 0x000fcc00078e0002 */
[----:B------:R-:W4:Y:S01]  /*19e0*/  @P0 LDC.64 R10, c[0x0][0x3b0] ;  /* 0x0000ec00ff0a0b82 */ /* 0x000f220000000a00 */
[----:B---3--:R-:W-:Y:S01]  /*19f0*/  ULEA UR5, UR5, UR4, 0x18 ;  /* 0x0000000405057291 */ /* 0x008fe2000f8ec0ff */
[----:B--2---:R-:W-:-:S04]  /*1a00*/  @!P0 IMAD.WIDE.U32 R8, R19, R6, RZ ;  /* 0x0000000613088225 */ /* 0x004fc800078e00ff */
[----:B------:R-:W-:Y:S01]  /*1a10*/  @!P0 IMAD R0, R19, R7, R9 ;  /* 0x0000000713008224 */ /* 0x000fe200078e0209 */
[----:B------:R-:W-:Y:S01]  /*1a20*/  @!P0 MOV R12, R8 ;  /* 0x00000008000c8202 */ /* 0x000fe20000000f00 */
[----:B------:R-:W-:Y:S02]  /*1a30*/  IMAD.SHL.U32 R19, R236, 0x8, RZ ;  /* 0x00000008ec137824 */ /* 0x000fe400078e00ff */
[----:B----4-:R-:W-:-:S03]  /*1a40*/  @P0 IMAD.WIDE.U32 R6, R22, R10, RZ ;  /* 0x0000000a16060225 */ /* 0x010fc600078e00ff */
[C---:B------:R-:W-:Y:S01]  /*1a50*/  LOP3.LUT R233, R19.reuse, 0x38, RZ, 0xc0, !PT ;  /* 0x0000003813e97812 */ /* 0x040fe200078ec0ff */
[----:B------:R-:W-:Y:S01]  /*1a60*/  @P0 IMAD.MOV.U32 R12, RZ, RZ, R6 ;  /* 0x000000ffff0c0224 */ /* 0x000fe200078e0006 */
[----:B------:R-:W-:Y:S01]  /*1a70*/  LOP3.LUT R237, R19, 0x1f8, RZ, 0xc0, !PT ;  /* 0x000001f813ed7812 */ /* 0x000fe200078ec0ff */
[----:B------:R-:W-:Y:S01]  /*1a80*/  @P0 IMAD R0, R22, R11, R7 ;  /* 0x0000000b16000224 */ /* 0x000fe200078e0207 */
[C---:B------:R-:W-:Y:S02]  /*1a90*/  IADD3 R6, P1, PT, R233.reuse, R13, RZ ;  /* 0x0000000de9067210 */ /* 0x040fe40007f3e0ff */
[----:B------:R-:W-:Y:S02]  /*1aa0*/  IADD3 R8, P0, PT, R233, R14, RZ ;  /* 0x0000000ee9087210 */ /* 0x000fe40007f1e0ff */
[----:B------:R-:W-:Y:S02]  /*1ab0*/  IADD3.X R7, PT, PT, RZ, R15, RZ, P1, !PT ;  /* 0x0000000fff077210 */ /* 0x000fe40000ffe4ff */
[----:B------:R-:W-:Y:S01]  /*1ac0*/  LOP3.LUT R237, R237, 0x38, R236, 0x78, !PT ;  /* 0x00000038eded7812 */ /* 0x000fe200078e78ec */
[----:B------:R-:W-:Y:S01]  /*1ad0*/  IMAD.X R9, RZ, RZ, R16, P0 ;  /* 0x000000ffff097224 */ /* 0x000fe200000e0610 */
[----:B------:R-:W-:Y:S01]  /*1ae0*/  IADD3 R12, P0, PT, R233, R12, RZ ;  /* 0x0000000ce90c7210 */ /* 0x000fe20007f1e0ff */
[----:B------:R-:W-:Y:S01]  /*1af0*/  IMAD.WIDE.U32 R10, R2, R62, R6 ;  /* 0x0000003e020a7225 */ /* 0x000fe200078e0006 */
[----:B------:R-:W-:-:S02]  /*1b00*/  LOP3.LUT R237, R237, 0x1e00, R19, 0xf8, !PT ;  /* 0x00001e00eded7812 */ /* 0x000fc400078ef813 */
[----:B------:R-:W-:Y:S01]  /*1b10*/  IADD3.X R13, PT, PT, RZ, R0, RZ, P0, !PT ;  /* 0x00000000ff0d7210 */ /* 0x000fe200007fe4ff */
[----:B------:R-:W-:Y:S01]  /*1b20*/  IMAD.WIDE.U32 R6, R2, R84, R8 ;  /* 0x0000005402067225 */ /* 0x000fe200078e0008 */
[----:B------:R-:W-:Y:S02]  /*1b30*/  LEA R27, P1, R10, UR12, 0x1 ;  /* 0x0000000c0a1b7c11 */ /* 0x000fe4000f8208ff */
[----:B------:R-:W-:Y:S01]  /*1b40*/  LEA R237, R237, UR5, 0x1 ;  /* 0x00000005eded7c11 */ /* 0x000fe2000f8e08ff */
[----:B------:R-:W-:Y:S01]  /*1b50*/  IMAD R0, R2, R63, R11 ;  /* 0x0000003f02007224 */ /* 0x000fe200078e020b */
[----:B------:R-:W-:Y:S01]  /*1b60*/  LEA R26, P0, R6, UR10, 0x1 ;  /* 0x0000000a061a7c11 */ /* 0x000fe2000f8008ff */
[----:B------:R-:W-:Y:S01]  /*1b70*/  IMAD R7, R2, R85, R7 ;  /* 0x0000005502077224 */ /* 0x000fe200078e0207 */
[----:B------:R1:W-:Y:S01]  /*1b80*/  STL [R1+0x28], R27 ;  /* 0x0000281b01007387 */ /* 0x0003e20000100800 */
[----:B-----5:R-:W-:Y:S01]  /*1b90*/  IMAD.WIDE.U32 R8, R20, UR6, R12 ;  /* 0x0000000614087c25 */ /* 0x020fe2000f8e000c */
[----:B------:R-:W-:-:S02]  /*1ba0*/  LEA.HI.X R28, R10, UR13, R0, 0x1, P1 ;  /* 0x0000000d0a1c7c11 */ /* 0x000fc400088f0c00 */
[----:B------:R-:W-:Y:S01]  /*1bb0*/  LEA.HI.X R25, R6, UR11, R7, 0x1, P0 ;  /* 0x0000000b06197c11 */ /* 0x000fe200080f0c07 */
[----:B------:R1:W-:Y:S01]  /*1bc0*/  STL [R1+0x30], R26 ;  /* 0x0000301a01007387 */ /* 0x0003e20000100800 */
[----:B------:R-:W-:-:S03]  /*1bd0*/  IMAD R7, R20, UR7, R9 ;  /* 0x0000000714077c24 */ /* 0x000fc6000f8e0209 */
[----:B------:R1:W-:Y:S04]  /*1be0*/  STL [R1+0x24], R28 ;  /* 0x0000241c01007387 */ /* 0x0003e80000100800 */
[----:B------:R1:W-:Y:S04]  /*1bf0*/  STL [R1+0x2c], R25 ;  /* 0x00002c1901007387 */ /* 0x0003e80000100800 */
[----:B------:R1:W-:Y:S01]  /*1c00*/  STL.64 [R1+0x8], R190 ;  /* 0x000008be01007387 */ /* 0x0003e20000100a00 */
[----:B------:R-:W-:Y:S05]  /*1c10*/  @P2 BRA `(.L_x_640) ;  /* 0x0000000000482947 */ /* 0x000fea0003800000 */
[----:B------:R-:W2:Y:S02]  /*1c20*/  LDCU UR4, c[0x0][0x440] ;  /* 0x00008800ff0477ac */ /* 0x000ea40008000800 */
[----:B--2---:R-:W-:-:S13]  /*1c30*/  ISETP.GE.AND P0, PT, R233, UR4, PT ;  /* 0x00000004e9007c0c */ /* 0x004fda000bf06270 */
[----:B------:R-:W-:Y:S05]  /*1c40*/  @P0 BRA `(.L_x_641) ;  /* 0x0000000000380947 */ /* 0x000fea0003800000 */
[----:B------:R-:W2:Y:S01]  /*1c50*/  LDCU.64 UR6, c[0x0][0x3b0] ;  /* 0x00007600ff0677ac */ /* 0x000ea20008000a00 */
[----:B------:R-:W-:Y:S01]  /*1c60*/  MOV R6, R8 ;  /* 0x0000000800067202 */ /* 0x000fe20000000f00 */
[----:B------:R-:W3:Y:S01]  /*1c70*/  LDCU.64 UR10, c[0x0][0x380] ;  /* 0x00007000ff0a77ac */ /* 0x000ee20008000a00 */
[----:B--2---:R-:W-:-:S03]  /*1c80*/  IMAD R0, R5, UR6, RZ ;  /* 0x0000000605007c24 */ /* 0x004fc6000f8e02ff */
[----:B------:R-:W-:-:S04]  /*1c90*/  IMAD.WIDE.U32 R10, R4, UR6, R6 ;  /* 0x00000006040a7c25 */ /* 0x000fc8000f8e0006 */
[----:B------:R-:W-:Y:S01]  /*1ca0*/  IMAD R0, R4, UR7, R0 ;  /* 0x0000000704007c24 */ /* 0x000fe2000f8e0200 */
[----:B---3--:R-:W-:-:S04]  /*1cb0*/  LEA R12, P0, R10, UR10, 0x1 ;  /* 0x0000000a0a0c7c11 */ /* 0x008fc8000f8008ff */
[----:B------:R-:W-:-:S04]  /*1cc0*/  IADD3 R0, PT, PT, R11, R0, RZ ;  /* 0x000000000b007210 */ /* 0x000fc80007ffe0ff */
[----:B------:R-:W-:-:S05]  /*1cd0*/  LEA.HI.X R13, R10, UR11, R0, 0x1, P0 ;  /* 0x0000000b0a0d7c11 */ /* 0x000fca00080f0c00 */
[----:B------:R-:W-:Y:S01]  /*1ce0*/  @!PT LDS RZ, [RZ] ;  /* 0x00000000fffff984 */ /* 0x000fe20000000800 */
[----:B------:R-:W-:Y:S01]  /*1cf0*/  @!PT LDS RZ, [RZ] ;  /* 0x00000000fffff984 */ /* 0x000fe20000000800 */
[----:B------:R-:W-:Y:S01]  /*1d00*/  @!PT LDS RZ, [RZ] ;  /* 0x00000000fffff984 */ /* 0x000fe20000000800 */
[----:B------:R2:W-:Y:S01]  /*1d10*/  LDGSTS.E.BYPASS.LTC128B.128 [R237], desc[UR16][R12.64] ;  /* 0x000000000ced7fae */ /* 0x0005e2000b981a10 */
[----:B------:R-:W-:Y:S05]  /*1d20*/  BRA `(.L_x_640) ;  /* 0x0000000000047947 */ /* 0x000fea0003800000 */
.L_x_641:
[----:B------:R3:W-:Y:S02]  /*1d30*/  STS.128 [R237], RZ ;  /* 0x000000ffed007388 */ /* 0x0007e40000000c00 */
.L_x_640:
[----:B------:R-:W-:Y:S05]  /*1d40*/  BSYNC.RECONVERGENT B0 ;  /* 0x0000000000007941 */ /* 0x000fea0003800200 */
.L_x_639:
[C---:B------:R-:W-:Y:S01]  /*1d50*/  VIADD R20, R2.reuse, 0x10 ;  /* 0x0000001002147836 */ /* 0x040fe20000000000 */
[----:B------:R-:W-:Y:S01]  /*1d60*/  IADD3 R21, PT, PT, R2, 0x30, RZ ;  /* 0x0000003002157810 */ /* 0x000fe20007ffe0ff */
        /* <DEDUP_REMOVED lines=9> */
[----:B------:R-:W4:Y:S02]  /*1e00*/  LDCU UR4, c[0x0][0x440] ;  /* 0x00008800ff0477ac */ /* 0x000f240008000800 */
[----:B----4-:R-:W-:-:S13]  /*1e10*/  ISETP.GE.AND P0, PT, R233, UR4, PT ;  /* 0x00000004e9007c0c */ /* 0x010fda000bf06270 */
[----:B------:R4:W-:Y:S01]  /*1e20*/  @P0 STS.128 [R237+0x800], RZ ;  /* 0x000800ffed000388 */ /* 0x0009e20000000c00 */
[----:B------:R-:W-:Y:S05]  /*1e30*/  @P0 BRA `(.L_x_643) ;  /* 0x0000000000400947 */ /* 0x000fea0003800000 */
[----:B------:R-:W2:Y:S01]  /*1e40*/  LDCU.64 UR10, c[0x0][0x3b0] ;  /* 0x00007600ff0a77ac */ /* 0x000ea20008000a00 */
[----:B------:R-:W-:Y:S02]  /*1e50*/  IADD3 R0, P0, PT, R4, 0x10, RZ ;  /* 0x0000001004007810 */ /* 0x000fe40007f1e0ff */
[----:B------:R-:W-:Y:S01]  /*1e60*/  MOV R11, R7 ;  /* 0x00000007000b7202 */ /* 0x000fe20000000f00 */
[----:B------:R-:W5:Y:S02]  /*1e70*/  LDCU.64 UR6, c[0x0][0x380] ;  /* 0x00007000ff0677ac */ /* 0x000f640008000a00 */
[----:B------:R-:W-:-:S04]  /*1e80*/  IMAD.X R10, RZ, RZ, R5, P0 ;  /* 0x000000ffff0a7224 */ /* 0x000fc800000e0605 */
[----:B--2---:R-:W-:Y:S02]  /*1e90*/  IMAD R12, R10, UR10, RZ ;  /* 0x0000000a0a0c7c24 */ /* 0x004fe4000f8e02ff */
[----:B------:R-:W-:-:S04]  /*1ea0*/  IMAD.MOV.U32 R10, RZ, RZ, R8 ;  /* 0x000000ffff0a7224 */ /* 0x000fc800078e0008 */
[----:B------:R-:W-:-:S04]  /*1eb0*/  IMAD.WIDE.U32 R10, R0, UR10, R10 ;  /* 0x0000000a000a7c25 */ /* 0x000fc8000f8e000a */
[----:B------:R-:W-:Y:S01]  /*1ec0*/  IMAD R0, R0, UR11, R12 ;  /* 0x0000000b00007c24 */ /* 0x000fe2000f8e020c */
[----:B-----5:R-:W-:-:S04]  /*1ed0*/  LEA R12, P0, R10, UR6, 0x1 ;  /* 0x000000060a0c7c11 */ /* 0x020fc8000f8008ff */
[----:B------:R-:W-:-:S04]  /*1ee0*/  IADD3 R0, PT, PT, R11, R0, RZ ;  /* 0x000000000b007210 */ /* 0x000fc80007ffe0ff */
[----:B------:R-:W-:-:S05]  /*1ef0*/  LEA.HI.X R13, R10, UR7, R0, 0x1, P0 ;  /* 0x000000070a0d7c11 */ /* 0x000fca00080f0c00 */
[----:B------:R-:W-:Y:S01]  /*1f00*/  @!PT LDS RZ, [RZ] ;  /* 0x00000000fffff984 */ /* 0x000fe20000000800 */
[----:B------:R-:W-:Y:S01]  /*1f10*/  @!PT LDS RZ, [RZ] ;  /* 0x00000000fffff984 */ /* 0x000fe20000000800 */
[----:B------:R-:W-:Y:S01]  /*1f20*/  @!PT LDS RZ, [RZ] ;  /* 0x00000000fffff984 */ /* 0x000fe20000000800 */
[----:B------:R2:W-:Y:S02]  /*1f30*/  LDGSTS.E.BYPASS.LTC128B.128 [R237+0x800], desc[UR16][R12.64] ;  /* 0x008000000ced7fae */ /* 0x0005e4000b981a10 */
.L_x_643:
[----:B------:R-:W-:Y:S05]  /*1f40*/  BSYNC.RECONVERGENT B0 ;  /* 0x0000000000007941 */ /* 0x000fea0003800200 */
.L_x_642:
[----:B------:R-:W-:Y:S04]  /*1f50*/  BSSY.RECONVERGENT B0, `(.L_x_644) ;  /* 0x0000016000007945 */ /* 0x000fe80003800200 */
[----:B------:R-:W-:Y:S05]  /*1f60*/  @P2 BRA `(.L_x_645) ;  /* 0x0000000000502947 */ /* 0x000fea0003800000 */
[----:B------:R-:W5:Y:S02]  /*1f70*/  LDCU UR4, c[0x0][0x440] ;  /* 0x00008800ff0477ac */ /* 0x000f640008000800 */
[----:B-----5:R-:W-:-:S13]  /*1f80*/  ISETP.GE.AND P0, PT, R233, UR4, PT ;  /* 0x00000004e9007c0c */ /* 0x020fda000bf06270 */
        /* <DEDUP_REMOVED lines=18> */
.L_x_645:
[----:B------:R-:W-:Y:S05]  /*20b0*/  BSYNC.RECONVERGENT B0 ;  /* 0x0000000000007941 */ /* 0x000fea0003800200 */
.L_x_644:
        /* <DEDUP_REMOVED lines=21> */
.L_x_647:
[----:B------:R-:W-:Y:S05]  /*2210*/  BSYNC.RECONVERGENT B0 ;  /* 0x0000000000007941 */ /* 0x000fea0003800200 */
.L_x_646:
[----:B------:R-:W-:Y:S01]  /*2220*/  BSSY.RECONVERGENT B0, `(.L_x_648) ;  /* 0x0000011000007945 */ /* 0x000fe20003800200 */
[----:B------:R-:W-:Y:S01]  /*2230*/  IMAD.MOV.U32 R189, RZ, RZ, R28 ;  /* 0x000000ffffbd7224 */ /* 0x000fe200078e001c */
[----:B------:R-:W-:Y:S01]  /*2240*/  MOV R187, R27 ;  /* 0x0000001b00bb7202 */ /* 0x000fe20000000f00 */
[C---:B------:R-:W-:Y:S01]  /*2250*/  IMAD.SHL.U32 R0, R62.reuse, 0x10, RZ ;  /* 0x000000103e007824 */ /* 0x040fe200078e00ff */
[----:B------:R-:W-:Y:S01]  /*2260*/  SHF.L.U64.HI R6, R62, 0x4, R63 ;  /* 0x000000043e067819 */ /* 0x000fe2000001023f */
[----:B------:R-:W-:Y:S05]  /*2270*/  @P6 BRA `(.L_x_649) ;  /* 0x00000000002c6947 */ /* 0x000fea0003800000 */
[----:B------:R-:W5:Y:S02]  /*2280*/  LDCU UR4, c[0x0][0x440] ;  /* 0x00008800ff0477ac */ /* 0x000f640008000800 */
[----:B-----5:R-:W-:-:S13]  /*2290*/  ISETP.GE.AND P0, PT, R233, UR4, PT ;  /* 0x00000004e9007c0c */ /* 0x020fda000bf06270 */
[----:B------:R-:W-:Y:S05]  /*22a0*/  @P0 BRA `(.L_x_650) ;  /* 0x00000000001c0947 */ /* 0x000fea0003800000 */
[----:B--2---:R-:W-:Y:S02]  /*22b0*/  MOV R4, R187 ;  /* 0x000000bb00047202 */ /* 0x004fe40000000f00 */
[----:B------:R-:W-:-:S05]  /*22c0*/  MOV R5, R189 ;  /* 0x000000bd00057202 */ /* 0x000fca0000000f00 */
[----:B------:R-:W-:Y:S01]  /*22d0*/  @!PT LDS RZ, [RZ] ;  /* 0x00000000fffff984 */ /* 0x000fe20000000800 */
[----:B------:R-:W-:Y:S01]  /*22e0*/  @!PT LDS RZ, [RZ] ;  /* 0x00000000fffff984 */ /* 0x000fe20000000800 */
[----:B------:R-:W-:Y:S01]  /*22f0*/  @!PT LDS RZ, [RZ] ;  /* 0x00000000fffff984 */ /* 0x000fe20000000800 */
[----:B------:R2:W-:Y:S01]  /*2300*/  LDGSTS.E.BYPASS.LTC128B.128 [R237+0x2000], desc[UR16][R4.64] ;  /* 0x0200000004ed7fae */ /* 0x0005e2000b981a10 */
[----:B------:R-:W-:Y:S05]  /*2310*/  BRA `(.L_x_649) ;  /* 0x0000000000047947 */ /* 0x000fea0003800000 */
.L_x_650:
[----:B------:R1:W-:Y:S02]  /*2320*/  STS.128 [R237+0x2000], RZ ;  /* 0x002000ffed007388 */ /* 0x0003e40000000c00 */
.L_x_649:
[----:B------:R-:W-:Y:S05]  /*2330*/  BSYNC.RECONVERGENT B0 ;  /* 0x0000000000007941 */ /* 0x000fea0003800200 */
.L_x_648:
[-C--:B------:R-:W-:Y:S01]  /*2340*/  ISETP.GE.AND P3, PT, R20, R14.reuse, PT ;  /* 0x0000000e1400720c */ /* 0x080fe20003f66270 */
[----:B------:R-:W-:Y:S01]  /*2350*/  VIADD R19, R2, 0x40 ;  /* 0x0000004002137836 */ /* 0x000fe20000000000 */
[----:B--2---:R-:W-:Y:S01]  /*2360*/  LEA R4, P0, R0, R187, 0x1 ;  /* 0x000000bb00047211 */ /* 0x004fe200078008ff */
[C---:B------:R-:W-:Y:S01]  /*2370*/  VIADD R18, R2.reuse, 0x50 ;  /* 0x0000005002127836 */ /* 0x040fe20000000000 */
[----:B------:R-:W-:Y:S01]  /*2380*/  BSSY.RECONVERGENT B0, `(.L_x_651) ;  /* 0x0000012000007945 */ /* 0x000fe20003800200 */
[----:B------:R-:W-:Y:S01]  /*2390*/  VIADD R17, R2, 0x60 ;  /* 0x0000006002117836 */ /* 0x000fe20000000000 */
        /* <DEDUP_REMOVED lines=8> */
[----:B------:R-:W2:Y:S02]  /*2420*/  LDCU UR4, c[0x0][0x440] ;  /* 0x00008800ff0477ac */ /* 0x000ea40008000800 */
[----:B--2---:R-:W-:-:S13]  /*2430*/  ISETP.GE.AND P3, PT, R233, UR4, PT ;  /* 0x00000004e9007c0c */ /* 0x004fda000bf66270 */
[----:B------:R2:W-:Y:S01]  /*2440*/  @P3 STS.128 [R237+0x2800], RZ ;  /* 0x002800ffed003388 */ /* 0x0005e20000000c00 */
[----:B------:R-:W-:Y:S05]  /*2450*/  @P3 BRA `(.L_x_652) ;  /* 0x0000000000103947 */ /* 0x000fea0003800000 */
[----:B------:R-:W-:Y:S01]  /*2460*/  @!PT LDS RZ, [RZ] ;  /* 0x00000000fffff984 */ /* 0x000fe20000000800 */
[----:B------:R-:W-:Y:S01]  /*2470*/  @!PT LDS RZ, [RZ] ;  /* 0x00000000fffff984 */ /* 0x000fe20000000800 */
[----:B------:R-:W-:Y:S01]  /*2480*/  @!PT LDS RZ, [RZ] ;  /* 0x00000000fffff984 */ /* 0x000fe20000000800 */
[----:B------:R1:W-:Y:S02]  /*2490*/  LDGSTS.E.BYPASS.LTC128B.128 [R237+0x2800], desc[UR16][R4.64] ;  /* 0x0280000004ed7fae */ /* 0x0003e4000b981a10 */
.L_x_652:
[----:B------:R-:W-:Y:S05]  /*24a0*/  BSYNC.RECONVERGENT B0 ;  /* 0x0000000000007941 */ /* 0x000fea0003800200 */
.L_x_651:
        /* <DEDUP_REMOVED lines=14> */
.L_x_654:
[----:B------:R-:W-:Y:S05]  /*2590*/  BSYNC.RECONVERGENT B0 ;  /* 0x0000000000007941 */ /* 0x000fea0003800200 */
.L_x_653:
        /* <DEDUP_REMOVED lines=14> */
.L_x_656:
[----:B------:R-:W-:Y:S05]  /*2680*/  BSYNC.RECONVERGENT B0 ;  /* 0x0000000000007941 */ /* 0x000fea0003800200 */
.L_x_655:
        /* <DEDUP_REMOVED lines=17> */
.L_x_658:
[----:B------:R-:W-:Y:S05]  /*27a0*/  BSYNC.RECONVERGENT B0 ;  /* 0x0000000000007941 */ /* 0x000fea0003800200 */
.L_x_657:
        /* <DEDUP_REMOVED lines=14> */
.L_x_660:
[----:B------:R-:W-:Y:S05]  /*2890*/  BSYNC.RECONVERGENT B0 ;  /* 0x0000000000007941 */ /* 0x000fea0003800200 */
.L_x_659:
        /* <DEDUP_REMOVED lines=17> */
.L_x_662:
[----:B------:R-:W-:Y:S05]  /*29b0*/  BSYNC.RECONVERGENT B0 ;  /* 0x0000000000007941 */ /* 0x000fea0003800200 */
.L_x_661:
        /* <DEDUP_REMOVED lines=17> */
.L_x_664:
[----:B------:R-:W-:Y:S05]  /*2ad0*/  BSYNC.RECONVERGENT B0 ;  /* 0x0000000000007941 */ /* 0x000fea0003800200 */
.L_x_663:
        /* <DEDUP_REMOVED lines=17> */
.L_x_666:
[----:B------:R-:W-:Y:S05]  /*2bf0*/  BSYNC.RECONVERGENT B0 ;  /* 0x0000000000007941 */ /* 0x000fea0003800200 */
.L_x_665:
[----:B------:R-:W-:Y:S01]  /*2c00*/  BSSY.RECONVERGENT B0, `(.L_x_667) ;  /* 0x000000e000007945 */ /* 0x000fe20003800200 */
[----:B------:R-:W-:Y:S02]  /*2c10*/  ISETP.GE.AND P2, PT, R8, R14, PT ;  /* 0x0000000e0800720c */ /* 0x000fe40003f46270 */
[----:B-1----:R-:W-:Y:S01]  /*2c20*/  IADD3 R7, PT, PT, R2, 0xf0, RZ ;  /* 0x000000f002077810 */ /* 0x002fe20007ffe0ff */
[----:B------:R-:W-:Y:S05]  /*2c30*/  @P1 BRA `(.L_x_668) ;  /* 0x0000000000281947 */ /* 0x000fea0003800000 */
[----:B------:R-:W1:Y:S02]  /*2c40*/  LDCU UR4, c[0x0][0x440] ;  /* 0x00008800ff0477ac */ /* 0x000e640008000800 */
[----:B-1----:R-:W-:-:S13]  /*2c50*/  ISETP.GE.AND P1, PT, R233, UR4, PT ;  /* 0x00000004e9007c0c */ /* 0x002fda000bf26270 */
        /* <DEDUP_REMOVED lines=8> */
.L_x_668:
[----:B------:R-:W-:Y:S05]  /*2ce0*/  BSYNC.RECONVERGENT B0 ;  /* 0x0000000000007941 */ /* 0x000fea0003800200 */
.L_x_667:
        /* <DEDUP_REMOVED lines=16> */
.L_x_670:
[----:B------:R-:W-:Y:S05]  /*2df0*/  BSYNC.RECONVERGENT B0 ;  /* 0x0000000000007941 */ /* 0x000fea0003800200 */
.L_x_669:
        /* <DEDUP_REMOVED lines=15> */
.L_x_672:
[----:B------:R-:W-:Y:S05]  /*2ef0*/  BSYNC.RECONVERGENT B0 ;  /* 0x0000000000007941 */ /* 0x000fea0003800200 */
.L_x_671:
        /* <DEDUP_REMOVED lines=15> */
.L_x_674:
[----:B------:R-:W-:Y:S05]  /*2ff0*/  BSYNC.RECONVERGENT B0 ;  /* 0x0000000000007941 */ /* 0x000fea0003800200 */
.L_x_673:
        /* <DEDUP_REMOVED lines=15> */
.L_x_676:
[----:B------:R-:W-:Y:S05]  /*30f0*/  BSYNC.RECONVERGENT B0 ;  /* 0x0000000000007941 */ /* 0x000fea0003800200 */
.L_x_675:
        /* <DEDUP_REMOVED lines=15> */
.L_x_678:
[----:B------:R-:W-:Y:S05]  /*31f0*/  BSYNC.RECONVERGENT B0 ;  /* 0x0000000000007941 */ /* 0x000fea0003800200 */
.L_x_677:
        /* <DEDUP_REMOVED lines=15> */
.L_x_680:
[----:B------:R-:W-:Y:S05]  /*32f0*/  BSYNC.RECONVERGENT B0 ;  /* 0x0000000000007941 */ /* 0x000fea0003800200 */
.L_x_679:
[----:B------:R-:W0:Y:S01]  /*3300*/  LDGDEPBAR ;  /* 0x00000000000079af */ /* 0x000e220000000000 */
[--C-:B------:R-:W-:Y:S01]  /*3310*/  SHF.R.U32.HI R234, RZ, 0x1, R236.reuse ;  /* 0x00000001ffea7819 */ /* 0x100fe200000116ec */
[----:B------:R-:W-:Y:S01]  /*3320*/  BSSY.RECONVERGENT B0, `(.L_x_681) ;  /* 0x0000019000007945 */ /* 0x000fe20003800200 */
[----:B-1----:R-:W-:Y:S01]  /*3330*/  SHF.R.U32.HI R2, RZ, 0x2, R236 ;  /* 0x00000002ff027819 */ /* 0x002fe200000116ec */
[----:B------:R-:W-:Y:S01]  /*3340*/  IMAD.SHL.U32 R4, R84, 0x10, RZ ;  /* 0x0000001054047824 */ /* 0x000fe200078e00ff */
[----:B------:R-:W-:Y:S02]  /*3350*/  LOP3.LUT R0, R234, 0x1f0, RZ, 0xc0, !PT ;  /* 0x000001f0ea007812 */ /* 0x000fe400078ec0ff */
[----:B------:R-:W-:Y:S02]  /*3360*/  LOP3.LUT R2, R2, 0x7, RZ, 0xc0, !PT ;  /* 0x0000000702027812 */ /* 0x000fe400078ec0ff */
[----:B------:R-:W-:Y:S02]  /*3370*/  IADD3 R0, PT, PT, R0, 0x1, R24 ;  /* 0x0000000100007810 */ /* 0x000fe40007ffe018 */
[----:B------:R-:W-:-:S02]  /*3380*/  SHF.L.U64.HI R5, R84, 0x4, R85 ;  /* 0x0000000454057819 */ /* 0x000fc40000010255 */
[----:B------:R-:W-:-:S04]  /*3390*/  IADD3 R0, PT, PT, -R23, R0, R2 ;  /* 0x0000000017007210 */ /* 0x000fc80007ffe102 */
[----:B------:R-:W-:Y:S01]  /*33a0*/  IADD3 R81, PT, PT, R0, UR14, R80 ;  /* 0x0000000e00517c10 */ /* 0x000fe2000fffe050 */
[----:B------:R-:W-:-:S04]  /*33b0*/  DEPBAR.LE SB0, 0x0 ;  /* 0x000080000000791a */ /* 0x000fc80000000000 */
[----:B------:R-:W-:Y:S06]  /*33c0*/  BAR.SYNC.DEFER_BLOCKING 0x0 ;  /* 0x0000000000007b1d */ /* 0x000fec0000010000 */
[----:B------:R-:W-:Y:S05]  /*33d0*/  @P6 BRA `(.L_x_682) ;  /* 0x0000000000306947 */ /* 0x000fea0003800000 */
[----:B------:R-:W1:Y:S02]  /*33e0*/  LDCU UR4, c[0x0][0x440] ;  /* 0x00008800ff0477ac */ /* 0x000e640008000800 */
[----:B-1----:R-:W-:-:S13]  /*33f0*/  ISETP.GE.AND P0, PT, R233, UR4, PT ;  /* 0x00000004e9007c0c */ /* 0x002fda000bf06270 */
[----:B------:R-:W-:Y:S05]  /*3400*/  @P0 BRA `(.L_x_683) ;  /* 0x00000000001c0947 */ /* 0x000fea0003800000 */
[----:B------:R-:W-:Y:S02]  /*3410*/  MOV R2, R26 ;  /* 0x0000001a00027202 */ /* 0x000fe40000000f00 */
[----:B------:R-:W-:-:S05]  /*3420*/  MOV R3, R25 ;  /* 0x0000001900037202 */ /* 0x000fca0000000f00 */
[----:B------:R-:W-:Y:S01]  /*3430*/  @!PT LDS RZ, [RZ] ;  /* 0x00000000fffff984 */ /* 0x000fe20000000800 */
[----:B------:R-:W-:Y:S01]  /*3440*/  @!PT LDS RZ, [RZ] ;  /* 0x00000000fffff984 */ /* 0x000fe20000000800 */
[----:B------:R-:W-:Y:S01]  /*3450*/  @!PT LDS RZ, [RZ] ;  /* 0x00000000fffff984 */ /* 0x000fe20000000800 */
[----:B------:R1:W-:Y:S01]  /*3460*/  LDGSTS.E.BYPASS.LTC128B.128 [R237+0xa000], desc[UR16][R2.64] ;  /* 0x0a00000002ed7fae */ /* 0x0003e2000b981a10 */
[----:B------:R-:W-:Y:S05]  /*3470*/  BRA `(.L_x_684) ;  /* 0x00000000000c7947 */ /* 0x000fea0003800000 */
.L_x_683:
[----:B------:R1:W-:Y:S01]  /*3480*/  STS.128 [R237+0xa000], RZ ;  /* 0x00a000ffed007388 */ /* 0x0003e20000000c00 */
[----:B------:R-:W-:Y:S05]  /*3490*/  BRA `(.L_x_684) ;  /* 0x0000000000047947 */ /* 0x000fea0003800000 */
.L_x_682:
[----:B------:R1:W-:Y:S02]  /*34a0*/  STS.128 [R237+0xa000], RZ ;  /* 0x00a000ffed007388 */ /* 0x0003e40000000c00 */
.L_x_684:
[----:B------:R-:W-:Y:S05]  /*34b0*/  BSYNC.RECONVERGENT B0 ;  /* 0x0000000000007941 */ /* 0x000fea0003800200 */
.L_x_681:
[----:B------:R-:W-:Y:S01]  /*34c0*/  ISETP.GE.AND P1, PT, R20, R14, PT ;  /* 0x0000000e1400720c */ /* 0x000fe20003f26270 */
[----:B------:R-:W-:Y:S01]  /*34d0*/  BSSY.RECONVERGENT B0, `(.L_x_685) ;  /* 0x0000013000007945 */ /* 0x000fe20003800200 */
[----:B-1----:R-:W-:Y:S02]  /*34e0*/  LEA R2, P2, R4, R26, 0x1 ;  /* 0x0000001a04027211 */ /* 0x002fe400078408ff */
        /* <DEDUP_REMOVED lines=17> */
.L_x_686:
[----:B------:R-:W-:Y:S05]  /*3600*/  BSYNC.RECONVERGENT B0 ;  /* 0x0000000000007941 */ /* 0x000fea0003800200 */
.L_x_685:
        /* <DEDUP_REMOVED lines=14> */
.L_x_688:
[----:B------:R-:W-:Y:S05]  /*36f0*/  BSYNC.RECONVERGENT B0 ;  /* 0x0000000000007941 */ /* 0x000fea0003800200 */
.L_x_687:
        /* <DEDUP_REMOVED lines=14> */
.L_x_690:
[----:B------:R-:W-:Y:S05]  /*37e0*/  BSYNC.RECONVERGENT B0 ;  /* 0x0000000000007941 */ /* 0x000fea0003800200 */
.L_x_689:
        /* <DEDUP_REMOVED lines=17> */
.L_x_692:
[----:B------:R-:W-:Y:S05]  /*3900*/  BSYNC.RECONVERGENT B0 ;  /* 0x0000000000007941 */ /* 0x000fea0003800200 */
.L_x_691:
        /* <DEDUP_REMOVED lines=14> */
.L_x_694:
[----:B------:R-:W-:Y:S05]  /*39f0*/  BSYNC.RECONVERGENT B0 ;  /* 0x0000000000007941 */ /* 0x000fea0003800200 */
.L_x_693:
        /* <DEDUP_REMOVED lines=17> */
.L_x_696:
[----:B------:R-:W-:Y:S05]  /*3b10*/  BSYNC.RECONVERGENT B0 ;  /* 0x0000000000007941 */ /* 0x000fea0003800200 */
.L_x_695:
        /* <DEDUP_REMOVED lines=19> */
.L_x_698:
[----:B------:R-:W-:Y:S05]  /*3c50*/  BSYNC.RECONVERGENT B0 ;  /* 0x0000000000007941 */ /* 0x000fea0003800200 */
.L_x_697:
[----:B------:R-:W-:Y:S01]  /*3c60*/  LOP3.LUT R9, R233, 0x1c0, R10, 0xf8, !PT ;  /* 0x000001c0e9097812 */ /* 0x000fe200078ef80a */
[----:B------:R1:W-:Y:S01]  /*3c70*/  @P1 STS.128 [R237+0xe000], RZ ;  /* 0x00e000ffed001388 */ /* 0x0003e20000000c00 */
[----:B------:R-:W-:Y:S01]  /*3c80*/  LOP3.LUT R206, R10, 0x200, RZ, 0xc0, !PT ;  /* 0x000002000ace7812 */ /* 0x000fe200078ec0ff */
[----:B------:R-:W-:Y:S01]  /*3c90*/  BSSY.RECONVERGENT B0, `(.L_x_699) ;  /* 0x0000016000007945 */ /* 0x000fe20003800200 */
[----:B------:R-:W-:Y:S02]  /*3ca0*/  LOP3.LUT R208, R9, 0x8, R234, 0x78, !PT ;  /* 0x0000000809d07812 */ /* 0x000fe400078e78ea */
[----:B------:R-:W-:Y:S01]  /*3cb0*/  LOP3.LUT R235, R235, 0x7c00, RZ, 0xc0, !PT ;  /* 0x00007c00ebeb7812 */ /* 0x000fe200078ec0ff */
[----:B------:R1:W-:Y:S01]  /*3cc0*/  STL [R1+0x1c], R206 ;  /* 0x00001cce01007387 */ /* 0x0003e20000100800 */
[----:B------:R-:W-:Y:S02]  /*3cd0*/  ISETP.GE.AND P2, PT, R8, R14, PT ;  /* 0x0000000e0800720c */ /* 0x000fe40003f46270 */
[----:B------:R-:W-:Y:S01]  /*3ce0*/  LOP3.LUT R6, R206, R235, RZ, 0xfc, !PT ;  /* 0x000000ebce067212 */ /* 0x000fe200078efcff */
[----:B------:R1:W-:Y:S04]  /*3cf0*/  STL [R1+0x18], R9 ;  /* 0x0000180901007387 */ /* 0x0003e80000100800 */
[----:B------:R1:W-:Y:S01]  /*3d00*/  STL [R1+0x20], R208 ;  /* 0x000020d001007387 */ /* 0x0003e20000100800 */
        /* <DEDUP_REMOVED lines=14> */
.L_x_700:
[----:B------:R-:W-:Y:S05]  /*3df0*/  BSYNC.RECONVERGENT B0 ;  /* 0x0000000000007941 */ /* 0x000fea0003800200 */
.L_x_699:
[----:B------:R2:W-:Y:S01]  /*3e00*/  @P0 STS.128 [R237+0xe800], RZ ;  /* 0x00e800ffed000388 */ /* 0x0005e20000000c00 */
[----:B-1----:R-:W-:Y:S01]  /*3e10*/  LOP3.LUT R5, R10, 0x400, RZ, 0xc0, !PT ;  /* 0x000004000a057812 */ /* 0x002fe200078ec0ff */
[----:B------:R-:W-:Y:S01]  /*3e20*/  BSSY.RECONVERGENT B0, `(.L_x_701) ;  /* 0x0000011000007945 */ /* 0x000fe20003800200 */
[----:B------:R-:W-:Y:S02]  /*3e30*/  LOP3.LUT R0, R9, 0x8, R236, 0x78, !PT ;  /* 0x0000000809007812 */ /* 0x000fe400078e78ec */
[----:B------:R-:W-:Y:S02]  /*3e40*/  LOP3.LUT R4, R6, R208, RZ, 0xfc, !PT ;  /* 0x000000d006047212 */ /* 0x000fe400078efcff */
[----:B------:R-:W-:Y:S01]  /*3e50*/  ISETP.GE.AND P1, PT, R7, R14, PT ;  /* 0x0000000e0700720c */ /* 0x000fe20003f26270 */
[----:B------:R-:W-:Y:S01]  /*3e60*/  IMAD R0, R0, 0x2, R5 ;  /* 0x0000000200007824 */ /* 0x000fe200078e0205 */
[----:B------:R-:W-:Y:S01]  /*3e70*/  LEA R8, R4, UR5, 0x1 ;  /* 0x0000000504087c11 */ /* 0x000fe2000f8e08ff */
        /* <DEDUP_REMOVED lines=11> */
.L_x_702:
[----:B------:R-:W-:Y:S05]  /*3f30*/  BSYNC.RECONVERGENT B0 ;  /* 0x0000000000007941 */ /* 0x000fea0003800200 */
.L_x_701:
        /* <DEDUP_REMOVED lines=16> */
.L_x_704:
[----:B------:R-:W-:Y:S05]  /*4040*/  BSYNC.RECONVERGENT B0 ;  /* 0x0000000000007941 */ /* 0x000fea0003800200 */
.L_x_703:
        /* <DEDUP_REMOVED lines=16> */
.L_x_706:
[----:B------:R-:W-:Y:S05]  /*4150*/  BSYNC.RECONVERGENT B0 ;  /* 0x0000000000007941 */ /* 0x000fea0003800200 */
.L_x_705:
        /* <DEDUP_REMOVED lines=16> */
.L_x_708:
[----:B------:R-:W-:Y:S05]  /*4260*/  BSYNC.RECONVERGENT B0 ;  /* 0x0000000000007941 */ /* 0x000fea0003800200 */
.L_x_707:
        /* <DEDUP_REMOVED lines=16> */
.L_x_710:
[----:B------:R-:W-:Y:S05]  /*4370*/  BSYNC.RECONVERGENT B0 ;  /* 0x0000000000007941 */ /* 0x000fea0003800200 */
.L_x_709:
        /* <DEDUP_REMOVED lines=16> */
.L_x_712:
[----:B------:R-:W-:Y:S05]  /*4480*/  BSYNC.RECONVERGENT B0 ;  /* 0x0000000000007941 */ /* 0x000fea0003800200 */
.L_x_711:
        /* <DEDUP_REMOVED lines=14> */
.L_x_714:
[----:B------:R-:W-:Y:S05]  /*4570*/  BSYNC.RECONVERGENT B0 ;  /* 0x0000000000007941 */ /* 0x000fea0003800200 */
.L_x_713:
[----:B------:R-:W-:Y:S01]  /*4580*/  LDSM.16.M88.4 R16, [R8] ;  /* 0x000000000810783b */ /* 0x000fe20000000200 */
[----:B------:R-:W-:Y:S01]  /*4590*/  LOP3.LUT P6, RZ, R236, 0x2, RZ, 0xc0, !PT ;  /* 0x00000002ecff7812 */ /* 0x000fe200078cc0ff */
[----:B------:R-:W5:Y:S01]  /*45a0*/  LDCU UR4, c[0x0][0x50c] ;  /* 0x0000a180ff0477ac */ /* 0x000f620008000800 */
[----:B-1----:R-:W-:Y:S01]  /*45b0*/  MOV R2, 0x20 ;  /* 0x0000002000027802 */ /* 0x002fe20000000f00 */
[----:B------:R-:W1:Y:S01]  /*45c0*/  LDSM.16.M88.4 R4, [R0+UR5+0x2000] ;  /* 0x002000050004783b */ /* 0x000e620008000200 */
[----:B------:R-:W-:Y:S02]  /*45d0*/  IADD3 R120, PT, PT, R0, UR5, RZ ;  /* 0x0000000500787c10 */ /* 0x000fe4000fffe0ff */
[----:B------:R-:W-:Y:S01]  /*45e0*/  SEL R95, R2, 0xffffffe0, !P6 ;  /* 0xffffffe0025f7807 */ /* 0x000fe20007000000 */
[----:B------:R-:W2:Y:S01]  /*45f0*/  LDSM.16.M88.4 R36, [R0+UR5+0x2800] ;  /* 0x002800050024783b */ /* 0x000ea20008000200 */
[----:B------:R-:W-:Y:S02]  /*4600*/  LOP3.LUT P0, RZ, R236, 0x4, RZ, 0xc0, !PT ;  /* 0x00000004ecff7812 */ /* 0x000fe4000780c0ff */
[-C--:B------:R-:W-:Y:S01]  /*4610*/  IADD3 R2, PT, PT, R8, R95.reuse, RZ ;  /* 0x0000005f08027210 */ /* 0x080fe20007ffe0ff */
[----:B------:R-:W-:Y:S01]  /*4620*/  LDSM.16.M88.4 R68, [R0+UR5+0x3000] ;  /* 0x003000050044783b */ /* 0x000fe20008000200 */
[----:B------:R-:W-:-:S02]  /*4630*/  IADD3 R3, PT, PT, R120, R95, RZ ;  /* 0x0000005f78037210 */ /* 0x000fc40007ffe0ff */
[----:B------:R-:W-:Y:S01]  /*4640*/  ISETP.NE.AND P1, PT, R186, 0x1, PT ;  /* 0x00000001ba00780c */ /* 0x000fe20003f25270 */
[----:B------:R3:W-:Y:S04]  /*4650*/  LDSM.16.M88.4 R12, [R2] ;  /* 0x00000000020c783b */ /* 0x0007e80000000200 */
[----:B------:R-:W4:Y:S04]  /*4660*/  LDSM.16.M88.4 R24, [R3+0x2000] ;  /* 0x002000000318783b */ /* 0x000f280000000200 */
[----:B------:R-:W5:Y:S04]  /*4670*/  LDSM.16.M88.4 R44, [R3+0x2800] ;  /* 0x00280000032c783b */ /* 0x000f680000000200 */
[----:B------:R-:W-:Y:S04]  /*4680*/  LDSM.16.M88.4 R52, [R3+0x3000] ;  /* 0x003000000334783b */ /* 0x000fe80000000200 */
[----:B------:R-:W0:Y:S01]  /*4690*/  LDGDEPBAR ;  /* 0x00000000000079af */ /* 0x000e220000000000 */
[----:B---3--:R-:W-:-:S04]  /*46a0*/  MOV R2, 0x40 ;  /* 0x0000004000027802 */ /* 0x008fc80000000f00 */
[----:B------:R-:W-:Y:S01]  /*46b0*/  SEL R204, R2, 0xffffffc0, !P0 ;  /* 0xffffffc002cc7807 */ /* 0x000fe20004000000 */
[----:B-1----:R-:W-:Y:S03]  /*46c0*/  HMMA.16816.F32 R20, R16, R4, RZ ;  /* 0x000000041014723c */ /* 0x002fe600000018ff */
[-C--:B------:R-:W-:Y:S01]  /*46d0*/  IADD3 R2, PT, PT, R8, R204.reuse, RZ ;  /* 0x000000cc08027210 */ /* 0x080fe20007ffe0ff */
[----:B------:R-:W-:Y:S01]  /*46e0*/  STL [R1+0x14], R204 ;  /* 0x000014cc01007387 */ /* 0x000fe20000100800 */
[----:B------:R-:W-:-:S03]  /*46f0*/  IADD3 R96, PT, PT, R120, R204, RZ ;  /* 0x000000cc78607210 */ /* 0x000fc60007ffe0ff */
[----:B------:R1:W-:Y:S01]  /*4700*/  LDSM.16.M88.4 R8, [R2] ;  /* 0x000000000208783b */ /* 0x0003e20000000200 */
[C---:B------:R-:W-:Y:S01]  /*4710*/  HMMA.16816.F32 R32, R16.reuse, R6, RZ ;  /* 0x000000061020723c */ /* 0x040fe200000018ff */
[C---:B------:R-:W-:Y:S02]  /*4720*/  IADD3 R60, PT, PT, R95.reuse, R96, RZ ;  /* 0x000000605f3c7210 */ /* 0x040fe40007ffe0ff */
[----:B------:R-:W3:Y:S04]  /*4730*/  LDSM.16.M88.4 R40, [R96+0x2000] ;  /* 0x002000006028783b */ /* 0x000ee80000000200 */
[----:B------:R-:W-:Y:S01]  /*4740*/  LDSM.16.M88.4 R56, [R60+0x2000] ;  /* 0x002000003c38783b */ /* 0x000fe20000000200 */
[----:B--2---:R-:W-:Y:S03]  /*4750*/  HMMA.16816.F32 R28, R16, R36, RZ ;  /* 0x00000024101c723c */ /* 0x004fe600000018ff */
[----:B------:R-:W-:Y:S04]  /*4760*/  LDSM.16.M88.4 R64, [R96+0x2800] ;  /* 0x002800006040783b */ /* 0x000fe80000000200 */
[----:B------:R-:W-:Y:S01]  /*4770*/  LDSM.16.M88.4 R48, [R60+0x2800] ;  /* 0x002800003c30783b */ /* 0x000fe20000000200 */
[----:B----4-:R-:W-:Y:S03]  /*4780*/  HMMA.16816.F32 R20, R12, R24, R20 ;  /* 0x000000180c14723c */ /* 0x010fe60000001814 */
[----:B------:R-:W-:Y:S01]  /*4790*/  LDSM.16.M88.4 R76, [R96+0x3000] ;  /* 0x00300000604c783b */ /* 0x000fe20000000200 */
[----:B-1----:R-:W-:-:S03]  /*47a0*/  IADD3 R2, PT, PT, R95, R2, RZ ;  /* 0x000000025f027210 */ /* 0x002fc60007ffe0ff */
[----:B------:R-:W-:Y:S01]  /*47b0*/  LDSM.16.M88.4 R72, [R96+0x3800] ;  /* 0x003800006048783b */ /* 0x000fe20000000200 */
[C---:B------:R-:W-:Y:S03]  /*47c0*/  HMMA.16816.F32 R24, R12.reuse, R26, R32 ;  /* 0x0000001a0c18723c */ /* 0x040fe60000001820 */
[----:B------:R-:W1:Y:S05]  /*47d0*/  LDSM.16.M88.4 R4, [R2] ;  /* 0x000000000204783b */ /* 0x000e6a0000000200 */
[----:B-----5:R-:W-:Y:S08]  /*47e0*/  HMMA.16816.F32 R32, R12, R44, R28 ;  /* 0x0000002c0c20723c */ /* 0x020ff0000000181c */
[----:B------:R-:W-:Y:S08]  /*47f0*/  HMMA.16816.F32 R28, R16, R38, RZ ;  /* 0x00000026101c723c */ /* 0x000ff000000018ff */
[C---:B---3--:R-:W-:Y:S08]  /*4800*/  HMMA.16816.F32 R20, R8.reuse, R40, R20 ;  /* 0x000000280814723c */ /* 0x048ff00000001814 */
[----:B------:R-:W-:Y:S08]  /*4810*/  HMMA.16816.F32 R24, R8, R42, R24 ;  /* 0x0000002a0818723c */ /* 0x000ff00000001818 */
[----:B------:R-:W-:Y:S08]  /*4820*/  HMMA.16816.F32 R40, R12, R46, R28 ;  /* 0x0000002e0c28723c */ /* 0x000ff0000000181c */
[----:B------:R-:W-:Y:S08]  /*4830*/  HMMA.16816.F32 R28, R16, R68, RZ ;  /* 0x00000044101c723c */ /* 0x000ff000000018ff */
[C---:B-1----:R-:W-:Y:S08]  /*4840*/  HMMA.16816.F32 R20, R4.reuse, R56, R20 ;  /* 0x000000380414723c */ /* 0x042ff00000001814 */
[----:B------:R-:W-:Y:S01]  /*4850*/  HMMA.16816.F32 R36, R4, R58, R24 ;  /* 0x0000003a0424723c */ /* 0x000fe20000001818 */
[----:B------:R-:W1:Y:S07]  /*4860*/  LDSM.16.M88.4 R56, [R0+UR5+0x3800] ;  /* 0x003800050038783b */ /* 0x000e6e0008000200 */
[----:B------:R-:W-:Y:S03]  /*4870*/  HMMA.16816.F32 R44, R12, R52, R28 ;  /* 0x000000340c2c723c */ /* 0x000fe6000000181c */
[----:B------:R-:W-:Y:S01]  /*4880*/  FMUL.FTZ R2, R22, UR4 ;  /* 0x0000000416027c20 */ /* 0x000fe20008410000 */
[----:B------:R-:W-:Y:S01]  /*4890*/  FMUL.FTZ R20, R20, UR4 ;  /* 0x0000000414147c20 */ /* 0x000fe20008410000 */
[----:B------:R-:W-:-:S02]  /*48a0*/  FMUL.FTZ R21, R21, UR4 ;  /* 0x0000000415157c20 */ /* 0x000fc40008410000 */
[----:B------:R2:W3:Y:S01]  /*48b0*/  MUFU.TANH R181, R2 ;  /* 0x0000000200b57308 */ /* 0x0004e20000002400 */
[----:B------:R-:W-:Y:S01]  /*48c0*/  HMMA.16816.F32 R28, R16, R70, RZ ;  /* 0x00000046101c723c */ /* 0x000fe200000018ff */
[----:B------:R-:W4:Y:S06]  /*48d0*/  LDSM.16.M88.4 R68, [R3+0x3800] ;  /* 0x003800000344783b */ /* 0x000f2c0000000200 */
[----:B------:R-:W1:Y:S01]  /*48e0*/  MUFU.TANH R185, R20 ;  /* 0x0000001400b97308 */ /* 0x000e620000002400 */
[----:B------:R-:W-:Y:S07]  /*48f0*/  HMMA.16816.F32 R24, R8, R64, R32 ;  /* 0x000000400818723c */ /* 0x000fee0000001820 */
[----:B------:R5:W1:Y:S01]  /*4900*/  MUFU.TANH R182, R21 ;  /* 0x0000001500b67308 */ /* 0x000a620000002400 */
[----:B--2---:R-:W-:-:S07]  /*4910*/  FMUL.FTZ R2, R23, UR4 ;  /* 0x0000000417027c20 */ /* 0x004fce0008410000 */
[----:B------:R2:W1:Y:S05]  /*4920*/  MUFU.TANH R180, R2 ;  /* 0x0000000200b47308 */ /* 0x00046a0000002400 */
[----:B------:R-:W-:Y:S08]  /*4930*/  HMMA.16816.F32 R32, R4, R48, R24 ;  /* 0x000000300420723c */ /* 0x000ff00000001818 */
[----:B-----5:R-:W-:Y:S01]  /*4940*/  HMMA.16816.F32 R20, R8, R66, R40 ;  /* 0x000000420814723c */ /* 0x020fe20000001828 */
[----:B------:R-:W-:Y:S01]  /*4950*/  LDSM.16.M88.4 R64, [R0+UR5+0x4000] ;  /* 0x004000050040783b */ /* 0x000fe20008000200 */
[----:B--2---:R-:W-:-:S06]  /*4960*/  FMUL.FTZ R2, R36, UR4 ;  /* 0x0000000424027c20 */ /* 0x004fcc0008410000 */
[----:B------:R-:W-:Y:S01]  /*4970*/  HMMA.16816.F32 R40, R12, R54, R28 ;  /* 0x000000360c28723c */ /* 0x000fe2000000181c */
[----:B------:R-:W2:Y:S01]  /*4980*/  LDSM.16.M88.4 R52, [R60+0x3000] ;  /* 0x003000003c34783b */ /* 0x000ea20000000200 */
[----:B------:R5:W2:Y:S06]  /*4990*/  MUFU.TANH R179, R2 ;  /* 0x0000000200b37308 */ /* 0x000aac0000002400 */
[----:B-1----:R-:W-:Y:S01]  /*49a0*/  HMMA.16816.F32 R24, R16, R56, RZ ;  /* 0x000000381018723c */ /* 0x002fe200000018ff */
[----:B-----5:R-:W-:-:S04]  /*49b0*/  FMUL.FTZ R2, R37, UR4 ;  /* 0x0000000425027c20 */ /* 0x020fc80008410000 */
[----:B------:R1:W1:Y:S02]  /*49c0*/  MUFU.TANH R178, R2 ;  /* 0x0000000200b27308 */ /* 0x0002640000002400 */
[----:B-1----:R-:W-:-:S06]  /*49d0*/  FMUL.FTZ R2, R38, UR4 ;  /* 0x0000000426027c20 */ /* 0x002fcc0008410000 */
[----:B------:R1:W1:Y:S02]  /*49e0*/  MUFU.TANH R177, R2 ;  /* 0x0000000200b17308 */ /* 0x0002640000002400 */
[----:B-1----:R-:W-:Y:S02]  /*49f0*/  FMUL.FTZ R2, R39, UR4 ;  /* 0x0000000427027c20 */ /* 0x002fe40008410000 */
[----:B------:R-:W-:Y:S01]  /*4a00*/  HMMA.16816.F32 R36, R4, R50, R20 ;  /* 0x000000320424723c */ /* 0x000fe20000001814 */
[----:B------:R-:W-:Y:S03]  /*4a10*/  LDSM.16.M88.4 R48, [R60+0x3800] ;  /* 0x003800003c30783b */ /* 0x000fe60000000200 */
[----:B------:R1:W1:Y:S04]  /*4a20*/  MUFU.TANH R175, R2 ;  /* 0x0000000200af7308 */ /* 0x0002680000002400 */
[----:B------:R-:W-:Y:S08]  /*4a30*/  HMMA.16816.F32 R20, R8, R76, R44 ;  /* 0x0000004c0814723c */ /* 0x000ff0000000182c */
[----:B----4-:R-:W-:Y:S01]  /*4a40*/  HMMA.16816.F32 R44, R12, R68, R24 ;  /* 0x000000440c2c723c */ /* 0x010fe20000001818 */
[----:B-1----:R-:W-:-:S04]  /*4a50*/  FMUL.FTZ R2, R32, UR4 ;  /* 0x0000000420027c20 */ /* 0x002fc80008410000 */
[----:B------:R1:W4:Y:S03]  /*4a60*/  MUFU.TANH R173, R2 ;  /* 0x0000000200ad7308 */ /* 0x0003260000002400 */
[----:B------:R-:W-:Y:S01]  /*4a70*/  HMMA.16816.F32 R24, R16, R58, RZ ;  /* 0x0000003a1018723c */ /* 0x000fe200000018ff */
[----:B------:R-:W5:Y:S07]  /*4a80*/  LDSM.16.M88.4 R56, [R3+0x4000] ;  /* 0x004000000338783b */ /* 0x000f6e0000000200 */
[----:B--2---:R-:W-:Y:S08]  /*4a90*/  HMMA.16816.F32 R28, R4, R52, R20 ;  /* 0x00000034041c723c */ /* 0x004ff00000001814 */
[----:B------:R-:W-:Y:S01]  /*4aa0*/  HMMA.16816.F32 R20, R8, R78, R40 ;  /* 0x0000004e0814723c */ /* 0x000fe20000001828 */
[----:B-1----:R-:W-:Y:S01]  /*4ab0*/  FMUL.FTZ R2, R33, UR4 ;  /* 0x0000000421027c20 */ /* 0x002fe20008410000 */
[----:B------:R-:W-:Y:S03]  /*4ac0*/  LDSM.16.M88.4 R76, [R96+0x4000] ;  /* 0x00400000604c783b */ /* 0x000fe60000000200 */
[----:B------:R1:W2:Y:S03]  /*4ad0*/  MUFU.TANH R171, R2 ;  /* 0x0000000200ab7308 */ /* 0x0002a60000002400 */
[----:B------:R-:W-:Y:S01]  /*4ae0*/  HMMA.16816.F32 R40, R12, R70, R24 ;  /* 0x000000460c28723c */ /* 0x000fe20000001818 */
[----:B------:R-:W3:Y:S07]  /*4af0*/  LDSM.16.M88.4 R68, [R0+UR5+0x4800] ;  /* 0x004800050044783b */ /* 0x000eee0008000200 */
[----:B------:R-:W-:Y:S01]  /*4b00*/  HMMA.16816.F32 R24, R16, R64, RZ ;  /* 0x000000401018723c */ /* 0x000fe200000018ff */
[----:B-1----:R-:W-:-:S04]  /*4b10*/  FMUL.FTZ R2, R34, UR4 ;  /* 0x0000000422027c20 */ /* 0x002fc80008410000 */
[----:B------:R1:W1:Y:S02]  /*4b20*/  MUFU.TANH R166, R2 ;  /* 0x0000000200a67308 */ /* 0x0002640000002400 */
[----:B-1----:R-:W-:Y:S02]  /*4b30*/  FMUL.FTZ R2, R35, UR4 ;  /* 0x0000000423027c20 */ /* 0x002fe40008410000 */
[----:B------:R-:W-:Y:S01]  /*4b40*/  HMMA.16816.F32 R32, R4, R54, R20 ;  /* 0x000000360420723c */ /* 0x000fe20000001814 */
[----:B------:R-:W-:Y:S03]  /*4b50*/  LDSM.16.M88.4 R52, [R60+0x4000] ;  /* 0x004000003c34783b */ /* 0x000fe60000000200 */
[----:B------:R1:W1:Y:S04]  /*4b60*/  MUFU.TANH R164, R2 ;  /* 0x0000000200a47308 */ /* 0x0002680000002400 */
[----:B------:R-:W-:Y:S08]  /*4b70*/  HMMA.16816.F32 R20, R8, R72, R44 ;  /* 0x000000480814723c */ /* 0x000ff0000000182c */
[----:B-----5:R-:W-:Y:S01]  /*4b80*/  HMMA.16816.F32 R44, R12, R56, R24 ;  /* 0x000000380c2c723c */ /* 0x020fe20000001818 */
[----:B-1----:R-:W-:-:S04]  /*4b90*/  FMUL.FTZ R2, R36, UR4 ;  /* 0x0000000424027c20 */ /* 0x002fc80008410000 */
[----:B------:R1:W1:Y:S03]  /*4ba0*/  MUFU.TANH R163, R2 ;  /* 0x0000000200a37308 */ /* 0x0002660000002400 */
[----:B------:R-:W-:Y:S01]  /*4bb0*/  HMMA.16816.F32 R24, R16, R66, RZ ;  /* 0x000000421018723c */ /* 0x000fe200000018ff */
[----:B------:R-:W5:Y:S01]  /*4bc0*/  LDSM.16.M88.4 R64, [R3+0x4800] ;  /* 0x004800000340783b */ /* 0x000f620000000200 */
[----:B-1----:R-:W-:-:S04]  /*4bd0*/  FMUL.FTZ R2, R37, UR4 ;  /* 0x0000000425027c20 */ /* 0x002fc80008410000 */
[----:B------:R1:W1:Y:S02]  /*4be0*/  MUFU.TANH R162, R2 ;  /* 0x0000000200a27308 */ /* 0x0002640000002400 */
[----:B-1----:R-:W-:-:S06]  /*4bf0*/  FMUL.FTZ R2, R38, UR4 ;  /* 0x0000000426027c20 */ /* 0x002fcc0008410000 */
[----:B------:R1:W1:Y:S02]  /*4c00*/  MUFU.TANH R161, R2 ;  /* 0x0000000200a17308 */ /* 0x0002640000002400 */
[----:B-1----:R-:W-:-:S04]  /*4c10*/  FMUL.FTZ R2, R39, UR4 ;  /* 0x0000000427027c20 */ /* 0x002fc80008410000 */
[----:B------:R-:W-:Y:S01]  /*4c20*/  HMMA.16816.F32 R36, R12, R58, R24 ;  /* 0x0000003a0c24723c */ /* 0x000fe20000001818 */
[----:B------:R-:W1:Y:S01]  /*4c30*/  LDSM.16.M88.4 R56, [R0+UR5+0x5000] ;  /* 0x005000050038783b */ /* 0x000e620008000200 */
[----:B------:R4:W1:Y:S06]  /*4c40*/  MUFU.TANH R160, R2 ;  /* 0x0000000200a07308 */ /* 0x00086c0000002400 */
[----:B---3--:R-:W-:Y:S01]  /*4c50*/  HMMA.16816.F32 R24, R16, R68, RZ ;  /* 0x000000441018723c */ /* 0x008fe200000018ff */
[----:B----4-:R-:W-:-:S04]  /*4c60*/  FMUL.FTZ R2, R28, UR4 ;  /* 0x000000041c027c20 */ /* 0x010fc80008410000 */
[----:B------:R3:W4:Y:S02]  /*4c70*/  MUFU.TANH R159, R2 ;  /* 0x00000002009f7308 */ /* 0x0007240000002400 */
[----:B---3--:R-:W-:-:S06]  /*4c80*/  FMUL.FTZ R2, R29, UR4 ;  /* 0x000000041d027c20 */ /* 0x008fcc0008410000 */
[----:B------:R3:W1:Y:S02]  /*4c90*/  MUFU.TANH R157, R2 ;  /* 0x00000002009d7308 */ /* 0x0006640000002400 */
[----:B---3--:R-:W-:-:S06]  /*4ca0*/  FMUL.FTZ R2, R30, UR4 ;  /* 0x000000041e027c20 */ /* 0x008fcc0008410000 */
[----:B------:R3:W1:Y:S02]  /*4cb0*/  MUFU.TANH R97, R2 ;  /* 0x0000000200617308 */ /* 0x0006640000002400 */
[----:B---3--:R-:W-:Y:S02]  /*4cc0*/  FMUL.FTZ R2, R31, UR4 ;  /* 0x000000041f027c20 */ /* 0x008fe40008410000 */
[----:B------:R-:W-:Y:S04]  /*4cd0*/  HMMA.16816.F32 R28, R4, R48, R20 ;  /* 0x00000030041c723c */ /* 0x000fe80000001814 */
[----:B------:R3:W1:Y:S04]  /*4ce0*/  MUFU.TANH R87, R2 ;  /* 0x0000000200577308 */ /* 0x0006680000002400 */
[----:B------:R-:W-:Y:S01]  /*4cf0*/  HMMA.16816.F32 R20, R8, R74, R40 ;  /* 0x0000004a0814723c */ /* 0x000fe20000001828 */
[----:B------:R-:W-:Y:S07]  /*4d00*/  LDSM.16.M88.4 R72, [R0+UR5+0x6000] ;  /* 0x006000050048783b */ /* 0x000fee0008000200 */
[----:B-----5:R-:W-:Y:S01]  /*4d10*/  HMMA.16816.F32 R40, R12, R64, R24 ;  /* 0x000000400c28723c */ /* 0x020fe20000001818 */
[----:B---3--:R-:W-:-:S04]  /*4d20*/  FMUL.FTZ R2, R32, UR4 ;  /* 0x0000000420027c20 */ /* 0x008fc80008410000 */
[----:B------:R3:W1:Y:S03]  /*4d30*/  MUFU.TANH R155, R2 ;  /* 0x00000002009b7308 */ /* 0x0006660000002400 */
[----:B------:R-:W-:Y:S01]  /*4d40*/  HMMA.16816.F32 R24, R16, R70, RZ ;  /* 0x000000461018723c */ /* 0x000fe200000018ff */
[----:B------:R-:W5:Y:S01]  /*4d50*/  LDSM.16.M88.4 R68, [R96+0x4800] ;  /* 0x004800006044783b */ /* 0x000f620000000200 */
[----:B---3--:R-:W-:-:S04]  /*4d60*/  FMUL.FTZ R2, R33, UR4 ;  /* 0x0000000421027c20 */ /* 0x008fc80008410000 */
[----:B------:R3:W1:Y:S02]  /*4d70*/  MUFU.TANH R86, R2 ;  /* 0x0000000200567308 */ /* 0x0006640000002400 */
[----:B---3--:R-:W-:-:S06]  /*4d80*/  FMUL.FTZ R2, R34, UR4 ;  /* 0x0000000422027c20 */ /* 0x008fcc0008410000 */
[----:B------:R3:W1:Y:S02]  /*4d90*/  MUFU.TANH R98, R2 ;  /* 0x0000000200627308 */ /* 0x0006640000002400 */
[----:B---3--:R-:W-:Y:S02]  /*4da0*/  FMUL.FTZ R2, R35, UR4 ;  /* 0x0000000423027c20 */ /* 0x008fe40008410000 */
[----:B------:R-:W-:Y:S01]  /*4db0*/  HMMA.16816.F32 R32, R4, R50, R20 ;  /* 0x000000320420723c */ /* 0x000fe20000001814 */
[----:B------:R-:W3:Y:S03]  /*4dc0*/  LDSM.16.M88.4 R48, [R3+0x5000] ;  /* 0x005000000330783b */ /* 0x000ee60000000200 */
[----:B------:R2:W1:Y:S04]  /*4dd0*/  MUFU.TANH R99, R2 ;  /* 0x0000000200637308 */ /* 0x0004680000002400 */
[----:B------:R-:W-:Y:S01]  /*4de0*/  HMMA.16816.F32 R20, R8, R76, R44 ;  /* 0x0000004c0814723c */ /* 0x000fe2000000182c */
[----:B------:R-:W4:Y:S01]  /*4df0*/  LDSM.16.M88.4 R44, [R60+0x4800] ;  /* 0x004800003c2c783b */ /* 0x000f220000000200 */
[----:B--2---:R-:W-:-:S04]  /*4e00*/  FMUL.FTZ R2, R28, UR4 ;  /* 0x000000041c027c20 */ /* 0x004fc80008410000 */
[----:B------:R2:W1:Y:S02]  /*4e10*/  MUFU.TANH R100, R2 ;  /* 0x0000000200647308 */ /* 0x0004640000002400 */
[----:B--2---:R-:W-:-:S06]  /*4e20*/  FMUL.FTZ R2, R29, UR4 ;  /* 0x000000041d027c20 */ /* 0x004fcc0008410000 */
[----:B------:R2:W1:Y:S02]  /*4e30*/  MUFU.TANH R101, R2 ;  /* 0x0000000200657308 */ /* 0x0004640000002400 */
[----:B--2---:R-:W-:-:S06]  /*4e40*/  FMUL.FTZ R2, R30, UR4 ;  /* 0x000000041e027c20 */ /* 0x004fcc0008410000 */
[----:B------:R2:W1:Y:S02]  /*4e50*/  MUFU.TANH R104, R2 ;  /* 0x0000000200687308 */ /* 0x0004640000002400 */
[----:B--2---:R-:W-:Y:S02]  /*4e60*/  FMUL.FTZ R2, R31, UR4 ;  /* 0x000000041f027c20 */ /* 0x004fe40008410000 */
[----:B------:R-:W-:Y:S04]  /*4e70*/  HMMA.16816.F32 R28, R4, R52, R20 ;  /* 0x00000034041c723c */ /* 0x000fe80000001814 */
[----:B------:R2:W1:Y:S04]  /*4e80*/  MUFU.TANH R107, R2 ;  /* 0x00000002006b7308 */ /* 0x0004680000002400 */
[----:B------:R-:W-:Y:S01]  /*4e90*/  HMMA.16816.F32 R20, R8, R78, R36 ;  /* 0x0000004e0814723c */ /* 0x000fe20000001824 */
[----:B------:R-:W-:Y:S07]  /*4ea0*/  LDSM.16.M88.4 R76, [R96+0x6000] ;  /* 0x00600000604c783b */ /* 0x000fee0000000200 */
[----:B------:R-:W-:Y:S01]  /*4eb0*/  HMMA.16816.F32 R36, R12, R66, R24 ;  /* 0x000000420c24723c */ /* 0x000fe20000001818 */
[----:B------:R-:W-:Y:S01]  /*4ec0*/  LDSM.16.M88.4 R64, [R96+0x5000] ;  /* 0x005000006040783b */ /* 0x000fe20000000200 */
[----:B--2---:R-:W-:-:S04]  /*4ed0*/  FMUL.FTZ R2, R32, UR4 ;  /* 0x0000000420027c20 */ /* 0x004fc80008410000 */
[----:B------:R2:W2:Y:S02]  /*4ee0*/  MUFU.TANH R103, R2 ;  /* 0x0000000200677308 */ /* 0x0004a40000002400 */
[----:B-1----:R-:W-:Y:S01]  /*4ef0*/  HMMA.16816.F32 R24, R16, R56, RZ ;  /* 0x000000381018723c */ /* 0x002fe200000018ff */
[----:B--2---:R-:W-:-:S05]  /*4f00*/  FMUL.FTZ R2, R33, UR4 ;  /* 0x0000000421027c20 */ /* 0x004fca0008410000 */
[----:B------:R1:W2:Y:S02]  /*4f10*/  MUFU.TANH R102, R2 ;  /* 0x0000000200667308 */ /* 0x0002a40000002400 */
[----:B-1----:R-:W-:-:S06]  /*4f20*/  FMUL.FTZ R2, R34, UR4 ;  /* 0x0000000422027c20 */ /* 0x002fcc0008410000 */
[----:B------:R1:W1:Y:S02]  /*4f30*/  MUFU.TANH R106, R2 ;  /* 0x00000002006a7308 */ /* 0x0002640000002400 */
[----:B-1----:R-:W-:Y:S02]  /*4f40*/  FMUL.FTZ R2, R35, UR4 ;  /* 0x0000000423027c20 */ /* 0x002fe40008410000 */
[----:B------:R-:W-:Y:S01]  /*4f50*/  HMMA.16816.F32 R32, R4, R54, R20 ;  /* 0x000000360420723c */ /* 0x000fe20000001814 */
[----:B------:R-:W1:Y:S03]  /*4f60*/  LDSM.16.M88.4 R52, [R0+UR5+0x5800] ;  /* 0x005800050034783b */ /* 0x000e660008000200 */
[----:B------:R4:W1:Y:S04]  /*4f70*/  MUFU.TANH R105, R2 ;  /* 0x0000000200697308 */ /* 0x0008680000002400 */
[----:B-----5:R-:W-:Y:S08]  /*4f80*/  HMMA.16816.F32 R20, R8, R68, R40 ;  /* 0x000000440814723c */ /* 0x020ff00000001828 */
[----:B---3--:R-:W-:Y:S01]  /*4f90*/  HMMA.16816.F32 R40, R12, R48, R24 ;  /* 0x000000300c28723c */ /* 0x008fe20000001818 */
[----:B----4-:R-:W-:-:S07]  /*4fa0*/  FMUL.FTZ R2, R28, UR4 ;  /* 0x000000041c027c20 */ /* 0x010fce0008410000 */
[----:B------:R-:W-:Y:S01]  /*4fb0*/  HMMA.16816.F32 R24, R16, R58, RZ ;  /* 0x0000003a1018723c */ /* 0x000fe200000018ff */
[----:B------:R-:W3:Y:S01]  /*4fc0*/  LDSM.16.M88.4 R56, [R3+0x5800] ;  /* 0x005800000338783b */ /* 0x000ee20000000200 */
[----:B------:R4:W1:Y:S02]  /*4fd0*/  MUFU.TANH R108, R2 ;  /* 0x00000002006c7308 */ /* 0x0008640000002400 */
[----:B----4-:R-:W-:-:S06]  /*4fe0*/  FMUL.FTZ R2, R29, UR4 ;  /* 0x000000041d027c20 */ /* 0x010fcc0008410000 */
[----:B------:R4:W1:Y:S02]  /*4ff0*/  MUFU.TANH R109, R2 ;  /* 0x00000002006d7308 */ /* 0x0008640000002400 */
[----:B----4-:R-:W-:-:S06]  /*5000*/  FMUL.FTZ R2, R30, UR4 ;  /* 0x000000041e027c20 */ /* 0x010fcc0008410000 */
[----:B------:R4:W1:Y:S02]  /*5010*/  MUFU.TANH R113, R2 ;  /* 0x0000000200717308 */ /* 0x0008640000002400 */
[----:B----4-:R-:W-:Y:S02]  /*5020*/  FMUL.FTZ R2, R31, UR4 ;  /* 0x000000041f027c20 */ /* 0x010fe40008410000 */
[----:B------:R-:W-:Y:S04]  /*5030*/  HMMA.16816.F32 R28, R4, R44, R20 ;  /* 0x0000002c041c723c */ /* 0x000fe80000001814 */
[----:B------:R4:W1:Y:S04]  /*5040*/  MUFU.TANH R112, R2 ;  /* 0x0000000200707308 */ /* 0x0008680000002400 */
[----:B------:R-:W-:Y:S01]  /*5050*/  HMMA.16816.F32 R20, R8, R70, R36 ;  /* 0x000000460814723c */ /* 0x000fe20000001824 */
[----:B------:R-:W-:Y:S07]  /*5060*/  LDSM.16.M88.4 R68, [R96+0x5800] ;  /* 0x005800006044783b */ /* 0x000fee0000000200 */
[----:B------:R-:W-:Y:S01]  /*5070*/  HMMA.16816.F32 R36, R12, R50, R24 ;  /* 0x000000320c24723c */ /* 0x000fe20000001818 */
[----:B------:R-:W5:Y:S01]  /*5080*/  LDSM.16.M88.4 R48, [R60+0x5000] ;  /* 0x005000003c30783b */ /* 0x000f620000000200 */
[----:B----4-:R-:W-:-:S06]  /*5090*/  FMUL.FTZ R2, R32, UR4 ;  /* 0x0000000420027c20 */ /* 0x010fcc0008410000 */
[----:B-1----:R-:W-:Y:S01]  /*50a0*/  HMMA.16816.F32 R24, R16, R52, RZ ;  /* 0x000000341018723c */ /* 0x002fe200000018ff */
[----:B------:R1:W4:Y:S02]  /*50b0*/  MUFU.TANH R110, R2 ;  /* 0x00000002006e7308 */ /* 0x0003240000002400 */
[----:B-1----:R-:W-:-:S06]  /*50c0*/  FMUL.FTZ R2, R33, UR4 ;  /* 0x0000000421027c20 */ /* 0x002fcc0008410000 */
        /* <DEDUP_REMOVED lines=8> */
[----:B---3--:R-:W-:Y:S01]  /*5150*/  HMMA.16816.F32 R40, R12, R56, R24 ;  /* 0x000000380c28723c */ /* 0x008fe20000001818 */
[----:B-1----:R-:W-:-:S07]  /*5160*/  FMUL.FTZ R2, R28, UR4 ;  /* 0x000000041c027c20 */ /* 0x002fce0008410000 */
[----:B------:R-:W-:Y:S01]  /*5170*/  HMMA.16816.F32 R24, R16, R54, RZ ;  /* 0x000000361018723c */ /* 0x000fe200000018ff */
[----:B------:R-:W1:Y:S01]  /*5180*/  LDSM.16.M88.4 R52, [R3+0x6000] ;  /* 0x006000000334783b */ /* 0x000e620000000200 */
[----:B------:R3:W1:Y:S02]  /*5190*/  MUFU.TANH R116, R2 ;  /* 0x0000000200747308 */ /* 0x0006640000002400 */
[----:B---3--:R-:W-:-:S06]  /*51a0*/  FMUL.FTZ R2, R29, UR4 ;  /* 0x000000041d027c20 */ /* 0x008fcc0008410000 */
[----:B------:R3:W1:Y:S02]  /*51b0*/  MUFU.TANH R117, R2 ;  /* 0x0000000200757308 */ /* 0x0006640000002400 */
[----:B---3--:R-:W-:-:S06]  /*51c0*/  FMUL.FTZ R2, R30, UR4 ;  /* 0x000000041e027c20 */ /* 0x008fcc0008410000 */
[----:B------:R3:W1:Y:S02]  /*51d0*/  MUFU.TANH R121, R2 ;  /* 0x0000000200797308 */ /* 0x0006640000002400 */
[----:B---3--:R-:W-:Y:S02]  /*51e0*/  FMUL.FTZ R2, R31, UR4 ;  /* 0x000000041f027c20 */ /* 0x008fe40008410000 */
[----:B-----5:R-:W-:Y:S04]  /*51f0*/  HMMA.16816.F32 R28, R4, R48, R20 ;  /* 0x00000030041c723c */ /* 0x020fe80000001814 */
[----:B------:R3:W1:Y:S04]  /*5200*/  MUFU.TANH R124, R2 ;  /* 0x00000002007c7308 */ /* 0x0006680000002400 */
[----:B------:R-:W-:Y:S01]  /*5210*/  HMMA.16816.F32 R20, R8, R66, R36 ;  /* 0x000000420814723c */ /* 0x000fe20000001824 */
[----:B------:R-:W5:Y:S07]  /*5220*/  LDSM.16.M88.4 R64, [R0+UR5+0x6800] ;  /* 0x006800050040783b */ /* 0x000f6e0008000200 */
[----:B------:R-:W-:Y:S01]  /*5230*/  HMMA.16816.F32 R36, R12, R58, R24 ;  /* 0x0000003a0c24723c */ /* 0x000fe20000001818 */
[----:B------:R-:W2:Y:S01]  /*5240*/  LDSM.16.M88.4 R56, [R3+0x6800] ;  /* 0x006800000338783b */ /* 0x000ea20000000200 */
[----:B---3--:R-:W-:-:S06]  /*5250*/  FMUL.FTZ R2, R32, UR4 ;  /* 0x0000000420027c20 */ /* 0x008fcc0008410000 */
[----:B------:R-:W-:Y:S01]  /*5260*/  HMMA.16816.F32 R24, R16, R72, RZ ;  /* 0x000000481018723c */ /* 0x000fe200000018ff */
[----:B------:R3:W1:Y:S02]  /*5270*/  MUFU.TANH R119, R2 ;  /* 0x0000000200777308 */ /* 0x0006640000002400 */
[----:B---3--:R-:W-:-:S06]  /*5280*/  FMUL.FTZ R2, R33, UR4 ;  /* 0x0000000421027c20 */ /* 0x008fcc0008410000 */
[----:B------:R3:W1:Y:S02]  /*5290*/  MUFU.TANH R118, R2 ;  /* 0x0000000200767308 */ /* 0x0006640000002400 */
[----:B---3--:R-:W-:-:S06]  /*52a0*/  FMUL.FTZ R2, R34, UR4 ;  /* 0x0000000422027c20 */ /* 0x008fcc0008410000 */
[----:B------:R3:W1:Y:S02]  /*52b0*/  MUFU.TANH R123, R2 ;  /* 0x00000002007b7308 */ /* 0x0006640000002400 */
[----:B---3--:R-:W-:Y:S02]  /*52c0*/  FMUL.FTZ R2, R35, UR4 ;  /* 0x0000000423027c20 */ /* 0x008fe40008410000 */
[----:B------:R-:W-:Y:S01]  /*52d0*/  HMMA.16816.F32 R32, R4, R50, R20 ;  /* 0x000000320420723c */ /* 0x000fe20000001814 */
[----:B------:R-:W3:Y:S03]  /*52e0*/  LDSM.16.M88.4 R48, [R60+0x6000] ;  /* 0x006000003c30783b */ /* 0x000ee60000000200 */
[----:B------:R4:W2:Y:S04]  /*52f0*/  MUFU.TANH R122, R2 ;  /* 0x00000002007a7308 */ /* 0x0008a80000002400 */
[----:B------:R-:W-:Y:S08]  /*5300*/  HMMA.16816.F32 R20, R8, R68, R40 ;  /* 0x000000440814723c */ /* 0x000ff00000001828 */
[----:B-1----:R-:W-:Y:S01]  /*5310*/  HMMA.16816.F32 R40, R12, R52, R24 ;  /* 0x000000340c28723c */ /* 0x002fe20000001818 */
[----:B----4-:R-:W-:-:S07]  /*5320*/  FMUL.FTZ R2, R28, UR4 ;  /* 0x000000041c027c20 */ /* 0x010fce0008410000 */
[----:B------:R-:W-:Y:S01]  /*5330*/  HMMA.16816.F32 R24, R16, R74, RZ ;  /* 0x0000004a1018723c */ /* 0x000fe200000018ff */
[----:B------:R1:W4:Y:S01]  /*5340*/  MUFU.TANH R125, R2 ;  /* 0x00000002007d7308 */ /* 0x0003220000002400 */
[----:B------:R-:W4:Y:S01]  /*5350*/  LDSM.16.M88.4 R72, [R0+UR5+0x7000] ;  /* 0x007000050048783b */ /* 0x000f220008000200 */
[----:B-1----:R-:W-:-:S06]  /*5360*/  FMUL.FTZ R2, R29, UR4 ;  /* 0x000000041d027c20 */ /* 0x002fcc0008410000 */
[----:B------:R1:W1:Y:S02]  /*5370*/  MUFU.TANH R126, R2 ;  /* 0x00000002007e7308 */ /* 0x0002640000002400 */
[----:B-1----:R-:W-:-:S06]  /*5380*/  FMUL.FTZ R2, R30, UR4 ;  /* 0x000000041e027c20 */ /* 0x002fcc0008410000 */
[----:B------:R1:W1:Y:S02]  /*5390*/  MUFU.TANH R130, R2 ;  /* 0x0000000200827308 */ /* 0x0002640000002400 */
[----:B-1----:R-:W-:Y:S02]  /*53a0*/  FMUL.FTZ R2, R31, UR4 ;  /* 0x000000041f027c20 */ /* 0x002fe40008410000 */
[----:B------:R-:W-:Y:S04]  /*53b0*/  HMMA.16816.F32 R28, R4, R44, R20 ;  /* 0x0000002c041c723c */ /* 0x000fe80000001814 */
[----:B------:R1:W1:Y:S04]  /*53c0*/  MUFU.TANH R129, R2 ;  /* 0x0000000200817308 */ /* 0x0002680000002400 */
[----:B------:R-:W-:Y:S01]  /*53d0*/  HMMA.16816.F32 R20, R8, R70, R36 ;  /* 0x000000460814723c */ /* 0x000fe20000001824 */
[----:B------:R-:W4:Y:S07]  /*53e0*/  LDSM.16.M88.4 R68, [R96+0x6800] ;  /* 0x006800006044783b */ /* 0x000f2e0000000200 */
[----:B------:R-:W-:Y:S01]  /*53f0*/  HMMA.16816.F32 R36, R12, R54, R24 ;  /* 0x000000360c24723c */ /* 0x000fe20000001818 */
[----:B------:R-:W4:Y:S01]  /*5400*/  LDSM.16.M88.4 R52, [R3+0x7000] ;  /* 0x007000000334783b */ /* 0x000f220000000200 */
[----:B-1----:R-:W-:-:S06]  /*5410*/  FMUL.FTZ R2, R32, UR4 ;  /* 0x0000000420027c20 */ /* 0x002fcc0008410000 */
[----:B-----5:R-:W-:Y:S01]  /*5420*/  HMMA.16816.F32 R24, R16, R64, RZ ;  /* 0x000000401018723c */ /* 0x020fe200000018ff */
[----:B------:R1:W1:Y:S02]  /*5430*/  MUFU.TANH R127, R2 ;  /* 0x00000002007f7308 */ /* 0x0002640000002400 */
[----:B-1----:R-:W-:-:S06]  /*5440*/  FMUL.FTZ R2, R33, UR4 ;  /* 0x0000000421027c20 */ /* 0x002fcc0008410000 */
[----:B------:R1:W1:Y:S02]  /*5450*/  MUFU.TANH R128, R2 ;  /* 0x0000000200807308 */ /* 0x0002640000002400 */
[----:B-1----:R-:W-:-:S06]  /*5460*/  FMUL.FTZ R2, R34, UR4 ;  /* 0x0000000422027c20 */ /* 0x002fcc0008410000 */
[----:B------:R1:W1:Y:S02]  /*5470*/  MUFU.TANH R131, R2 ;  /* 0x0000000200837308 */ /* 0x0002640000002400 */
[----:B-1----:R-:W-:Y:S02]  /*5480*/  FMUL.FTZ R2, R35, UR4 ;  /* 0x0000000423027c20 */ /* 0x002fe40008410000 */
[----:B------:R-:W-:Y:S01]  /*5490*/  HMMA.16816.F32 R32, R4, R46, R20 ;  /* 0x0000002e0420723c */ /* 0x000fe20000001814 */
[----:B------:R-:W1:Y:S03]  /*54a0*/  LDSM.16.M88.4 R44, [R60+0x6800] ;  /* 0x006800003c2c783b */ /* 0x000e660000000200 */
[----:B------:R5:W1:Y:S04]  /*54b0*/  MUFU.TANH R132, R2 ;  /* 0x0000000200847308 */ /* 0x000a680000002400 */
[----:B------:R-:W-:Y:S08]  /*54c0*/  HMMA.16816.F32 R20, R8, R76, R40 ;  /* 0x0000004c0814723c */ /* 0x000ff00000001828 */
[----:B--2---:R-:W-:Y:S01]  /*54d0*/  HMMA.16816.F32 R40, R12, R56, R24 ;  /* 0x000000380c28723c */ /* 0x004fe20000001818 */
[----:B-----5:R-:W-:-:S07]  /*54e0*/  FMUL.FTZ R2, R28, UR4 ;  /* 0x000000041c027c20 */ /* 0x020fce0008410000 */
[----:B------:R-:W-:Y:S01]  /*54f0*/  HMMA.16816.F32 R24, R16, R66, RZ ;  /* 0x000000421018723c */ /* 0x000fe200000018ff */
[----:B------:R2:W1:Y:S01]  /*5500*/  MUFU.TANH R133, R2 ;  /* 0x0000000200857308 */ /* 0x0004620000002400 */
[----:B------:R-:W5:Y:S01]  /*5510*/  LDSM.16.M88.4 R64, [R0+UR5+0x7800] ;  /* 0x007800050040783b */ /* 0x000f620008000200 */
[----:B--2---:R-:W-:-:S06]  /*5520*/  FMUL.FTZ R2, R29, UR4 ;  /* 0x000000041d027c20 */ /* 0x004fcc0008410000 */
[----:B------:R2:W1:Y:S02]  /*5530*/  MUFU.TANH R134, R2 ;  /* 0x0000000200867308 */ /* 0x0004640000002400 */
[----:B--2---:R-:W-:-:S06]  /*5540*/  FMUL.FTZ R2, R30, UR4 ;  /* 0x000000041e027c20 */ /* 0x004fcc0008410000 */
[----:B------:R2:W1:Y:S02]  /*5550*/  MUFU.TANH R137, R2 ;  /* 0x0000000200897308 */ /* 0x0004640000002400 */
[----:B--2---:R-:W-:Y:S02]  /*5560*/  FMUL.FTZ R2, R31, UR4 ;  /* 0x000000041f027c20 */ /* 0x004fe40008410000 */
[----:B---3--:R-:W-:Y:S04]  /*5570*/  HMMA.16816.F32 R28, R4, R48, R20 ;  /* 0x00000030041c723c */ /* 0x008fe80000001814 */
[----:B------:R2:W3:Y:S04]  /*5580*/  MUFU.TANH R140, R2 ;  /* 0x00000002008c7308 */ /* 0x0004e80000002400 */
[----:B------:R-:W-:Y:S01]  /*5590*/  HMMA.16816.F32 R20, R8, R78, R36 ;  /* 0x0000004e0814723c */ /* 0x000fe20000001824 */
[----:B------:R-:W-:Y:S07]  /*55a0*/  LDSM.16.M88.4 R76, [R96+0x8000] ;  /* 0x00800000604c783b */ /* 0x000fee0000000200 */
[----:B------:R-:W-:Y:S01]  /*55b0*/  HMMA.16816.F32 R36, R12, R58, R24 ;  /* 0x0000003a0c24723c */ /* 0x000fe20000001818 */
[----:B------:R-:W-:Y:S01]  /*55c0*/  LDSM.16.M88.4 R56, [R3+0x7800] ;  /* 0x007800000338783b */ /* 0x000fe20000000200 */
[----:B--2---:R-:W-:-:S06]  /*55d0*/  FMUL.FTZ R2, R32, UR4 ;  /* 0x0000000420027c20 */ /* 0x004fcc0008410000 */
[----:B----4-:R-:W-:Y:S01]  /*55e0*/  HMMA.16816.F32 R24, R16, R72, RZ ;  /* 0x000000481018723c */ /* 0x010fe200000018ff */
[----:B------:R2:W4:Y:S02]  /*55f0*/  MUFU.TANH R136, R2 ;  /* 0x0000000200887308 */ /* 0x0005240000002400 */
[----:B--2---:R-:W-:-:S06]  /*5600*/  FMUL.FTZ R2, R33, UR4 ;  /* 0x0000000421027c20 */ /* 0x004fcc0008410000 */
[----:B------:R2:W1:Y:S02]  /*5610*/  MUFU.TANH R135, R2 ;  /* 0x0000000200877308 */ /* 0x0004640000002400 */
[----:B--2---:R-:W-:-:S06]  /*5620*/  FMUL.FTZ R2, R34, UR4 ;  /* 0x0000000422027c20 */ /* 0x004fcc0008410000 */
[----:B------:R2:W1:Y:S02]  /*5630*/  MUFU.TANH R139, R2 ;  /* 0x00000002008b7308 */ /* 0x0004640000002400 */
[----:B--2---:R-:W-:Y:S02]  /*5640*/  FMUL.FTZ R2, R35, UR4 ;  /* 0x0000000423027c20 */ /* 0x004fe40008410000 */
[----:B------:R-:W-:Y:S01]  /*5650*/  HMMA.16816.F32 R32, R4, R50, R20 ;  /* 0x000000320420723c */ /* 0x000fe20000001814 */
[----:B------:R-:W-:Y:S03]  /*5660*/  LDSM.16.M88.4 R48, [R60+0x7000] ;  /* 0x007000003c30783b */ /* 0x000fe60000000200 */
[----:B------:R2:W1:Y:S04]  /*5670*/  MUFU.TANH R138, R2 ;  /* 0x00000002008a7308 */ /* 0x0004680000002400 */
[----:B------:R-:W-:Y:S08]  /*5680*/  HMMA.16816.F32 R20, R8, R68, R40 ;  /* 0x000000440814723c */ /* 0x000ff00000001828 */
[----:B------:R-:W-:Y:S01]  /*5690*/  HMMA.16816.F32 R40, R12, R52, R24 ;  /* 0x000000340c28723c */ /* 0x000fe20000001818 */
[----:B--2---:R-:W-:-:S07]  /*56a0*/  FMUL.FTZ R2, R28, UR4 ;  /* 0x000000041c027c20 */ /* 0x004fce0008410000 */
[----:B------:R-:W-:Y:S01]  /*56b0*/  HMMA.16816.F32 R24, R16, R74, RZ ;  /* 0x0000004a1018723c */ /* 0x000fe200000018ff */
[----:B------:R-:W2:Y:S01]  /*56c0*/  LDSM.16.M88.4 R72, [R96+0x7000] ;  /* 0x007000006048783b */ /* 0x000ea20000000200 */
[----:B------:R5:W1:Y:S02]  /*56d0*/  MUFU.TANH R143, R2 ;  /* 0x00000002008f7308 */ /* 0x000a640000002400 */
[----:B-----5:R-:W-:-:S06]  /*56e0*/  FMUL.FTZ R2, R29, UR4 ;  /* 0x000000041d027c20 */ /* 0x020fcc0008410000 */
[----:B------:R5:W1:Y:S02]  /*56f0*/  MUFU.TANH R144, R2 ;  /* 0x0000000200907308 */ /* 0x000a640000002400 */
[----:B-----5:R-:W-:-:S06]  /*5700*/  FMUL.FTZ R2, R30, UR4 ;  /* 0x000000041e027c20 */ /* 0x020fcc0008410000 */
[----:B------:R5:W1:Y:S02]  /*5710*/  MUFU.TANH R152, R2 ;  /* 0x0000000200987308 */ /* 0x000a640000002400 */
[----:B-----5:R-:W-:Y:S02]  /*5720*/  FMUL.FTZ R2, R31, UR4 ;  /* 0x000000041f027c20 */ /* 0x020fe40008410000 */
[----:B-1----:R-:W-:Y:S04]  /*5730*/  HMMA.16816.F32 R28, R4, R44, R20 ;  /* 0x0000002c041c723c */ /* 0x002fe80000001814 */
[----:B------:R1:W1:Y:S04]  /*5740*/  MUFU.TANH R153, R2 ;  /* 0x0000000200997308 */ /* 0x0002680000002400 */
[----:B------:R-:W-:Y:S01]  /*5750*/  HMMA.16816.F32 R20, R8, R70, R36 ;  /* 0x000000460814723c */ /* 0x000fe20000001824 */
[----:B------:R-:W5:Y:S07]  /*5760*/  LDSM.16.M88.4 R68, [R0+UR5+0x8000] ;  /* 0x008000050044783b */ /* 0x000f6e0008000200 */
[----:B------:R-:W-:Y:S01]  /*5770*/  HMMA.16816.F32 R36, R12, R54, R24 ;  /* 0x000000360c24723c */ /* 0x000fe20000001818 */
[----:B------:R-:W-:Y:S01]  /*5780*/  LDSM.16.M88.4 R52, [R3+0x8000] ;  /* 0x008000000334783b */ /* 0x000fe20000000200 */
[----:B-1----:R-:W-:-:S06]  /*5790*/  FMUL.FTZ R2, R32, UR4 ;  /* 0x0000000420027c20 */ /* 0x002fcc0008410000 */
[----:B------:R-:W-:Y:S01]  /*57a0*/  HMMA.16816.F32 R24, R16, R64, RZ ;  /* 0x000000401018723c */ /* 0x000fe200000018ff */
[----:B------:R1:W1:Y:S02]  /*57b0*/  MUFU.TANH R145, R2 ;  /* 0x0000000200917308 */ /* 0x0002640000002400 */
        /* <DEDUP_REMOVED lines=8> */
[----:B--2---:R-:W-:Y:S08]  /*5840*/  HMMA.16816.F32 R20, R8, R72, R40 ;  /* 0x000000480814723c */ /* 0x004ff00000001828 */
[----:B------:R-:W-:Y:S01]  /*5850*/  HMMA.16816.F32 R40, R12, R56, R24 ;  /* 0x000000380c28723c */ /* 0x000fe20000001818 */
[----:B-1----:R-:W-:-:S07]  /*5860*/  FMUL.FTZ R2, R28, UR4 ;  /* 0x000000041c027c20 */ /* 0x002fce0008410000 */
[----:B------:R-:W-:Y:S01]  /*5870*/  HMMA.16816.F32 R24, R16, R66, RZ ;  /* 0x000000421018723c */ /* 0x000fe200000018ff */
[----:B------:R-:W1:Y:S01]  /*5880*/  LDSM.16.M88.4 R64, [R96+0x7800] ;  /* 0x007800006040783b */ /* 0x000e620000000200 */
        /* <DEDUP_REMOVED lines=11> */
[----:B------:R-:W3:Y:S01]  /*5940*/  LDSM.16.M88.4 R56, [R0+UR5+0x8800] ;  /* 0x008800050038783b */ /* 0x000ee20008000200 */
[----:B--2---:R-:W-:-:S06]  /*5950*/  FMUL.FTZ R2, R32, UR4 ;  /* 0x0000000420027c20 */ /* 0x004fcc0008410000 */
[----:B-----5:R-:W-:Y:S01]  /*5960*/  HMMA.16816.F32 R24, R16, R68, RZ ;  /* 0x000000441018723c */ /* 0x020fe200000018ff */
[----:B------:R2:W1:Y:S02]  /*5970*/  MUFU.TANH R168, R2 ;  /* 0x0000000200a87308 */ /* 0x0004640000002400 */
[----:B--2---:R-:W-:-:S06]  /*5980*/  FMUL.FTZ R2, R33, UR4 ;  /* 0x0000000421027c20 */ /* 0x004fcc0008410000 */
[----:B------:R2:W1:Y:S02]  /*5990*/  MUFU.TANH R169, R2 ;  /* 0x0000000200a97308 */ /* 0x0004640000002400 */
[----:B--2---:R-:W-:-:S06]  /*59a0*/  FMUL.FTZ R2, R34, UR4 ;  /* 0x0000000422027c20 */ /* 0x004fcc0008410000 */
[----:B------:R2:W1:Y:S02]  /*59b0*/  MUFU.TANH R174, R2 ;  /* 0x0000000200ae7308 */ /* 0x0004640000002400 */
[----:B--2---:R-:W-:Y:S02]  /*59c0*/  FMUL.FTZ R2, R35, UR4 ;  /* 0x0000000423027c20 */ /* 0x004fe40008410000 */
[----:B------:R-:W-:Y:S01]  /*59d0*/  HMMA.16816.F32 R32, R4, R50, R20 ;  /* 0x000000320420723c */ /* 0x000fe20000001814 */
[----:B------:R-:W2:Y:S03]  /*59e0*/  LDSM.16.M88.4 R48, [R0+UR5+0x9000] ;  /* 0x009000050030783b */ /* 0x000ea60008000200 */
[----:B------:R5:W2:Y:S04]  /*59f0*/  MUFU.TANH R176, R2 ;  /* 0x0000000200b07308 */ /* 0x000aa80000002400 */
[----:B-1----:R-:W-:Y:S08]  /*5a00*/  HMMA.16816.F32 R20, R8, R64, R40 ;  /* 0x000000400814723c */ /* 0x002ff00000001828 */
[----:B------:R-:W-:Y:S01]  /*5a10*/  HMMA.16816.F32 R40, R12, R52, R24 ;  /* 0x000000340c28723c */ /* 0x000fe20000001818 */
[----:B-----5:R-:W-:-:S07]  /*5a20*/  FMUL.FTZ R2, R28, UR4 ;  /* 0x000000041c027c20 */ /* 0x020fce0008410000 */
[----:B------:R-:W-:Y:S01]  /*5a30*/  HMMA.16816.F32 R24, R16, R70, RZ ;  /* 0x000000461018723c */ /* 0x000fe200000018ff */
[----:B------:R1:W1:Y:S01]  /*5a40*/  MUFU.TANH R183, R2 ;  /* 0x0000000200b77308 */ /* 0x0002620000002400 */
[----:B------:R-:W-:Y:S01]  /*5a50*/  LDSM.16.M88.4 R68, [R96+0x8800] ;  /* 0x008800006044783b */ /* 0x000fe20000000200 */
        /* <DEDUP_REMOVED lines=8> */
[----:B------:R-:W-:Y:S07]  /*5ae0*/  LDSM.16.M88.4 R64, [R60+0x8800] ;  /* 0x008800003c40783b */ /* 0x000fee0000000200 */
[----:B------:R-:W-:Y:S01]  /*5af0*/  HMMA.16816.F32 R36, R12, R54, R24 ;  /* 0x000000360c24723c */ /* 0x000fe20000001818 */
[----:B------:R-:W5:Y:S01]  /*5b00*/  LDSM.16.M88.4 R52, [R60+0x8000] ;  /* 0x008000003c34783b */ /* 0x000f620000000200 */
[----:B-1----:R-:W-:-:S06]  /*5b10*/  FMUL.FTZ R2, R32, UR4 ;  /* 0x0000000420027c20 */ /* 0x002fcc0008410000 */
[----:B---3--:R-:W-:Y:S01]  /*5b20*/  HMMA.16816.F32 R24, R16, R56, RZ ;  /* 0x000000381018723c */ /* 0x008fe200000018ff */
[----:B------:R1:W3:Y:S02]  /*5b30*/  MUFU.TANH R188, R2 ;  /* 0x0000000200bc7308 */ /* 0x0002e40000002400 */
[----:B-1----:R-:W-:-:S06]  /*5b40*/  FMUL.FTZ R2, R33, UR4 ;  /* 0x0000000421027c20 */ /* 0x002fcc0008410000 */
[----:B------:R1:W1:Y:S02]  /*5b50*/  MUFU.TANH R154, R2 ;  /* 0x00000002009a7308 */ /* 0x0002640000002400 */
[----:B-1----:R-:W-:-:S06]  /*5b60*/  FMUL.FTZ R2, R34, UR4 ;  /* 0x0000000422027c20 */ /* 0x002fcc0008410000 */
[----:B------:R1:W1:Y:S02]  /*5b70*/  MUFU.TANH R151, R2 ;  /* 0x0000000200977308 */ /* 0x0002640000002400 */
[----:B-1----:R-:W-:Y:S02]  /*5b80*/  FMUL.FTZ R2, R35, UR4 ;  /* 0x0000000423027c20 */ /* 0x002fe40008410000 */
[----:B------:R-:W-:Y:S04]  /*5b90*/  HMMA.16816.F32 R32, R4, R46, R20 ;  /* 0x0000002e0420723c */ /* 0x000fe80000001814 */
[----:B------:R1:W1:Y:S04]  /*5ba0*/  MUFU.TANH R149, R2 ;  /* 0x0000000200957308 */ /* 0x0002680000002400 */
[----:B------:R-:W-:Y:S08]  /*5bb0*/  HMMA.16816.F32 R20, R8, R76, R40 ;  /* 0x0000004c0814723c */ /* 0x000ff00000001828 */
[----:B------:R-:W-:Y:S01]  /*5bc0*/  HMMA.16816.F32 R44, R12, R72, R24 ;  /* 0x000000480c2c723c */ /* 0x000fe20000001818 */
[----:B-1----:R-:W-:-:S07]  /*5bd0*/  FMUL.FTZ R2, R28, UR4 ;  /* 0x000000041c027c20 */ /* 0x002fce0008410000 */
[----:B------:R-:W-:Y:S01]  /*5be0*/  HMMA.16816.F32 R24, R16, R58, RZ ;  /* 0x0000003a1018723c */ /* 0x000fe200000018ff */
[----:B------:R-:W1:Y:S01]  /*5bf0*/  LDSM.16.M88.4 R56, [R3+0x9000] ;  /* 0x009000000338783b */ /* 0x000e620000000200 */
[----:B------:R4:W1:Y:S02]  /*5c00*/  MUFU.TANH R148, R2 ;  /* 0x0000000200947308 */ /* 0x0008640000002400 */
[----:B----4-:R-:W-:-:S15]  /*5c10*/  FMUL.FTZ R2, R29, UR4 ;  /* 0x000000041d027c20 */ /* 0x010fde0008410000 */
[----:B------:R-:W-:-:S01]  /*5c20*/  NOP ;  /* 0x0000000000007918 */ /* 0x000fc20000000000 */
[----:B------:R-:W-:Y:S01]  /*5c30*/  HMMA.16816.F32 R40, R12, R74, R24 ;  /* 0x0000004a0c28723c */ /* 0x000fe20000001818 */
[----:B------:R-:W-:Y:S01]  /*5c40*/  LDSM.16.M88.4 R72, [R3+0x9800] ;  /* 0x009800000348783b */ /* 0x000fe20000000200 */
[----:B------:R4:W1:Y:S06]  /*5c50*/  MUFU.TANH R147, R2 ;  /* 0x0000000200937308 */ /* 0x00086c0000002400 */
[----:B--2---:R-:W-:Y:S01]  /*5c60*/  HMMA.16816.F32 R24, R16, R48, RZ ;  /* 0x000000301018723c */ /* 0x004fe200000018ff */
[----:B----4-:R-:W-:-:S04]  /*5c70*/  FMUL.FTZ R2, R30, UR4 ;  /* 0x000000041e027c20 */ /* 0x010fc80008410000 */
[----:B------:R2:W4:Y:S02]  /*5c80*/  MUFU.TANH R146, R2 ;  /* 0x0000000200927308 */ /* 0x0005240000002400 */
[----:B--2---:R-:W-:Y:S02]  /*5c90*/  FMUL.FTZ R2, R31, UR4 ;  /* 0x000000041f027c20 */ /* 0x004fe40008410000 */
[----:B-----5:R-:W-:Y:S04]  /*5ca0*/  HMMA.16816.F32 R28, R4, R52, R20 ;  /* 0x00000034041c723c */ /* 0x020fe80000001814 */
[----:B------:R2:W1:Y:S04]  /*5cb0*/  MUFU.TANH R142, R2 ;  /* 0x00000002008e7308 */ /* 0x0004680000002400 */
[----:B------:R-:W-:Y:S01]  /*5cc0*/  HMMA.16816.F32 R20, R8, R78, R36 ;  /* 0x0000004e0814723c */ /* 0x000fe20000001824 */
[----:B------:R5:W-:Y:S01]  /*5cd0*/  LDSM.16.M88.4 R76, [R0+UR5+0x9800] ;  /* 0x00980005004c783b */ /* 0x000be20008000200 */
[----:B--2---:R-:W-:-:S04]  /*5ce0*/  FMUL.FTZ R2, R32, UR4 ;  /* 0x0000000420027c20 */ /* 0x004fc80008410000 */
[----:B------:R2:W1:-:S14]  /*5cf0*/  MUFU.TANH R141, R2 ;  /* 0x00000002008d7308 */ /* 0x00045c0000002400 */
[----:B------:R-:W-:Y:S01]  /*5d00*/  HMMA.16816.F32 R36, R4, R54, R20 ;  /* 0x000000360424723c */ /* 0x000fe20000001814 */
[----:B------:R-:W-:Y:S01]  /*5d10*/  LDSM.16.M88.4 R52, [R60+0x9000] ;  /* 0x009000003c34783b */ /* 0x000fe20000000200 */
[----:B-----5:R-:W-:-:S06]  /*5d20*/  FMUL.FTZ R0, R30, UR4 ;  /* 0x000000041e007c20 */ /* 0x020fcc0008410000 */
[----:B------:R-:W-:Y:S01]  /*5d30*/  HMMA.16816.F32 R20, R8, R68, R44 ;  /* 0x000000440814723c */ /* 0x000fe2000000182c */
[----:B------:R5:W3:Y:S01]  /*5d40*/  MUFU.TANH R89, R0 ;  /* 0x0000000000597308 */ /* 0x000ae20000002400 */
[----:B--2---:R-:W-:-:S06]  /*5d50*/  FMUL.FTZ R2, R33, UR4 ;  /* 0x0000000421027c20 */ /* 0x004fcc0008410000 */
[----:B-1----:R-:W-:Y:S01]  /*5d60*/  HMMA.16816.F32 R44, R12, R56, R24 ;  /* 0x000000380c2c723c */ /* 0x002fe20000001818 */
[----:B------:R1:W2:Y:S07]  /*5d70*/  MUFU.TANH R94, R2 ;  /* 0x00000002005e7308 */ /* 0x0002ae0000002400 */
[----:B------:R-:W-:Y:S01]  /*5d80*/  HMMA.16816.F32 R24, R16, R50, RZ ;  /* 0x000000321018723c */ /* 0x000fe200000018ff */
[----:B------:R-:W4:Y:S01]  /*5d90*/  LDSM.16.M88.4 R48, [R96+0x9000] ;  /* 0x009000006030783b */ /* 0x000f220000000200 */
[----:B-----5:R-:W-:-:S04]  /*5da0*/  FMUL.FTZ R0, R31, UR4 ;  /* 0x000000041f007c20 */ /* 0x020fc80008410000 */
[----:B------:R5:W2:Y:S01]  /*5db0*/  MUFU.TANH R88, R0 ;  /* 0x0000000000587308 */ /* 0x000aa20000002400 */
[----:B-1----:R-:W-:-:S07]  /*5dc0*/  FMUL.FTZ R2, R34, UR4 ;  /* 0x0000000422027c20 */ /* 0x002fce0008410000 */
[----:B------:R1:W1:Y:S06]  /*5dd0*/  MUFU.TANH R93, R2 ;  /* 0x00000002005d7308 */ /* 0x00026c0000002400 */
[----:B------:R-:W-:Y:S01]  /*5de0*/  HMMA.16816.F32 R24, R12, R58, R24 ;  /* 0x0000003a0c18723c */ /* 0x000fe20000001818 */
[----:B------:R-:W3:Y:S01]  /*5df0*/  LDSM.16.M88.4 R56, [R96+0x9800] ;  /* 0x009800006038783b */ /* 0x000ee20000000200 */
[----:B-----5:R-:W-:-:S04]  /*5e00*/  FMUL.FTZ R0, R36, UR4 ;  /* 0x0000000424007c20 */ /* 0x020fc80008410000 */
[----:B------:R5:W2:Y:S01]  /*5e10*/  MUFU.TANH R83, R0 ;  /* 0x0000000000537308 */ /* 0x000aa20000002400 */
[----:B-1----:R-:W-:Y:S02]  /*5e20*/  FMUL.FTZ R2, R35, UR4 ;  /* 0x0000000423027c20 */ /* 0x002fe40008410000 */
[----:B------:R-:W-:Y:S05]  /*5e30*/  HMMA.16816.F32 R32, R4, R64, R20 ;  /* 0x000000400420723c */ /* 0x000fea0000001814 */
[----:B------:R1:W1:Y:S03]  /*5e40*/  MUFU.TANH R92, R2 ;  /* 0x00000002005c7308 */ /* 0x0002660000002400 */
[----:B------:R-:W-:Y:S01]  /*5e50*/  HMMA.16816.F32 R20, R8, R70, R40 ;  /* 0x000000460814723c */ /* 0x000fe20000001828 */
[----:B-----5:R-:W-:-:S04]  /*5e60*/  FMUL.FTZ R0, R37, UR4 ;  /* 0x0000000425007c20 */ /* 0x020fc80008410000 */
[----:B------:R5:W2:Y:S01]  /*5e70*/  MUFU.TANH R82, R0 ;  /* 0x0000000000527308 */ /* 0x000aa20000002400 */
[----:B-1----:R-:W-:-:S07]  /*5e80*/  FMUL.FTZ R2, R28, UR4 ;  /* 0x000000041c027c20 */ /* 0x002fce0008410000 */
[----:B------:R1:W1:Y:S07]  /*5e90*/  MUFU.TANH R91, R2 ;  /* 0x00000002005b7308 */ /* 0x00026e0000002400 */
[----:B------:R-:W-:Y:S01]  /*5ea0*/  HMMA.16816.F32 R40, R4, R66, R20 ;  /* 0x000000420428723c */ /* 0x000fe20000001814 */
[----:B-----5:R-:W-:-:S07]  /*5eb0*/  FMUL.FTZ R0, R38, UR4 ;  /* 0x0000000426007c20 */ /* 0x020fce0008410000 */
[----:B----4-:R-:W-:Y:S01]  /*5ec0*/  HMMA.16816.F32 R20, R8, R48, R44 ;  /* 0x000000300814723c */ /* 0x010fe2000000182c */
[----:B------:R4:W2:Y:S01]  /*5ed0*/  MUFU.TANH R70, R0 ;  /* 0x0000000000467308 */ /* 0x0008a20000002400 */
[----:B-1----:R-:W-:-:S06]  /*5ee0*/  FMUL.FTZ R2, R29, UR4 ;  /* 0x000000041d027c20 */ /* 0x002fcc0008410000 */
[C---:B------:R-:W-:Y:S01]  /*5ef0*/  HMMA.16816.F32 R28, R16.reuse, R76, RZ ;  /* 0x0000004c101c723c */ /* 0x040fe200000018ff */
[----:B------:R-:W1:Y:S07]  /*5f00*/  MUFU.TANH R90, R2 ;  /* 0x00000002005a7308 */ /* 0x000e6e0000002400 */
[----:B------:R-:W-:Y:S01]  /*5f10*/  HMMA.16816.F32 R16, R16, R78, RZ ;  /* 0x0000004e1010723c */ /* 0x000fe200000018ff */
[----:B----4-:R-:W-:-:S04]  /*5f20*/  FMUL.FTZ R0, R39, UR4 ;  /* 0x0000000427007c20 */ /* 0x010fc80008410000 */
[----:B------:R4:W1:Y:S07]  /*5f30*/  MUFU.TANH R68, R0 ;  /* 0x0000000000447308 */ /* 0x00086e0000002400 */
[----:B------:R-:W-:Y:S08]  /*5f40*/  HMMA.16816.F32 R36, R12, R72, R28 ;  /* 0x000000480c24723c */ /* 0x000ff0000000181c */
[----:B------:R-:W-:Y:S01]  /*5f50*/  HMMA.16816.F32 R28, R8, R50, R24 ;  /* 0x00000032081c723c */ /* 0x000fe20000001818 */
[----:B----4-:R-:W-:-:S07]  /*5f60*/  FMUL.FTZ R0, R32, UR4 ;  /* 0x0000000420007c20 */ /* 0x010fce0008410000 */
[----:B------:R-:W-:Y:S01]  /*5f70*/  HMMA.16816.F32 R24, R4, R52, R20 ;  /* 0x000000340418723c */ /* 0x000fe20000001814 */
[----:B------:R4:W1:Y:S07]  /*5f80*/  MUFU.TANH R69, R0 ;  /* 0x0000000000457308 */ /* 0x00086e0000002400 */
[----:B------:R-:W-:Y:S08]  /*5f90*/  HMMA.16816.F32 R12, R12, R74, R16 ;  /* 0x0000004a0c0c723c */ /* 0x000ff00000001810 */
[----:B---3--:R-:W-:Y:S01]  /*5fa0*/  HMMA.16816.F32 R20, R8, R56, R36 ;  /* 0x000000380814723c */ /* 0x008fe20000001824 */
[----:B----4-:R-:W-:-:S04]  /*5fb0*/  FMUL.FTZ R0, R33, UR4 ;  /* 0x0000000421007c20 */ /* 0x010fc80008410000 */
[----:B------:R3:W4:Y:S03]  /*5fc0*/  MUFU.TANH R67, R0 ;  /* 0x0000000000437308 */ /* 0x0007260000002400 */
[----:B------:R-:W-:Y:S08]  /*5fd0*/  HMMA.16816.F32 R28, R4, R54, R28 ;  /* 0x00000036041c723c */ /* 0x000ff0000000181c */
[----:B------:R-:W-:Y:S01]  /*5fe0*/  HMMA.16816.F32 R8, R8, R58, R12 ;  /* 0x0000003a0808723c */ /* 0x000fe2000000180c */
[----:B---3--:R-:W-:-:S04]  /*5ff0*/  FMUL.FTZ R0, R34, UR4 ;  /* 0x0000000422007c20 */ /* 0x008fc80008410000 */
[----:B------:R3:W1:Y:S02]  /*6000*/  MUFU.TANH R66, R0 ;  /* 0x0000000000427308 */ /* 0x0006640000002400 */
[----:B---3--:R-:W-:Y:S02]  /*6010*/  FMUL.FTZ R0, R35, UR4 ;  /* 0x0000000423007c20 */ /* 0x008fe40008410000 */
[----:B------:R-:W3:Y:S01]  /*6020*/  LDSM.16.M88.4 R32, [R60+0x9800] ;  /* 0x009800003c20783b */ /* 0x000ee20000000200 */
[----:B------:R-:W-:-:S04]  /*6030*/  DEPBAR.LE SB0, 0x0 ;  /* 0x000080000000791a */ /* 0x000fc80000000000 */
[----:B------:R5:W1:Y:S02]  /*6040*/  MUFU.TANH R65, R0 ;  /* 0x0000000000417308 */ /* 0x000a640000002400 */
[----:B-----5:R-:W-:-:S06]  /*6050*/  FMUL.FTZ R0, R40, UR4 ;  /* 0x0000000428007c20 */ /* 0x020fcc0008410000 */
[----:B------:R5:W1:Y:S01]  /*6060*/  MUFU.TANH R50, R0 ;  /* 0x0000000000327308 */ /* 0x000a620000002400 */
[----:B---3--:R-:W-:Y:S01]  /*6070*/  HMMA.16816.F32 R20, R4, R32, R20 ;  /* 0x000000200414723c */ /* 0x008fe20000001814 */
[----:B-----5:R-:W-:-:S07]  /*6080*/  FMUL.FTZ R0, R41, UR4 ;  /* 0x0000000429007c20 */ /* 0x020fce0008410000 */
[----:B------:R-:W-:Y:S01]  /*6090*/  HMMA.16816.F32 R4, R4, R34, R8 ;  /* 0x000000220404723c */ /* 0x000fe20000001808 */
[----:B------:R3:W1:Y:S02]  /*60a0*/  MUFU.TANH R49, R0 ;  /* 0x0000000000317308 */ /* 0x0006640000002400 */
[----:B---3--:R-:W-:-:S15]  /*60b0*/  FMUL.FTZ R0, R42, UR4 ;  /* 0x000000042a007c20 */ /* 0x008fde0008410000 */
[----:B------:R-:W-:-:S01]  /*60c0*/  NOP ;  /* 0x0000000000007918 */ /* 0x000fc20000000000 */
[----:B------:R-:W-:Y:S01]  /*60d0*/  FMUL.FTZ R6, R6, UR4 ;  /* 0x0000000406067c20 */ /* 0x000fe20008410000 */
[----:B------:R-:W-:Y:S01]  /*60e0*/  FMUL.FTZ R7, R7, UR4 ;  /* 0x0000000407077c20 */ /* 0x000fe20008410000 */
[----:B------:R-:W-:Y:S01]  /*60f0*/  FMUL.FTZ R4, R4, UR4 ;  /* 0x0000000404047c20 */ /* 0x000fe20008410000 */
[----:B------:R3:W1:Y:S01]  /*6100*/  MUFU.TANH R48, R0 ;  /* 0x0000000000307308 */ /* 0x0006620000002400 */
[----:B------:R-:W-:-:S07]  /*6110*/  FMUL.FTZ R5, R5, UR4 ;  /* 0x0000000405057c20 */ /* 0x000fce0008410000 */
[----:B------:R-:W1:Y:S08]  /*6120*/  MUFU.TANH R33, R6 ;  /* 0x0000000600217308 */ /* 0x000e700000002400 */
[----:B------:R-:W1:Y:S01]  /*6130*/  MUFU.TANH R32, R7 ;  /* 0x0000000700207308 */ /* 0x000e620000002400 */
[----:B---3--:R-:W-:-:S07]  /*6140*/  FMUL.FTZ R0, R43, UR4 ;  /* 0x000000042b007c20 */ /* 0x008fce0008410000 */
[----:B------:R3:W1:Y:S02]  /*6150*/  MUFU.TANH R47, R0 ;  /* 0x00000000002f7308 */ /* 0x0006640000002400 */
[----:B---3--:R-:W-:-:S06]  /*6160*/  FMUL.FTZ R0, R24, UR4 ;  /* 0x0000000418007c20 */ /* 0x008fcc0008410000 */
        /* <DEDUP_REMOVED lines=12> */
[----:B------:R3:W1:Y:S08]  /*6230*/  MUFU.TANH R30, R5 ;  /* 0x00000005001e7308 */ /* 0x0006700000002400 */
[----:B------:R5:W1:Y:S01]  /*6240*/  MUFU.TANH R37, R0 ;  /* 0x0000000000257308 */ /* 0x000a620000002400 */
[----:B---3--:R-:W-:Y:S01]  /*6250*/  VIADDMNMX R5, R81, 0x8, R80, PT ;  /* 0x0000000851057846 */ /* 0x008fe20003800150 */
[----:B-----5:R-:W-:-:S06]  /*6260*/  FMUL.FTZ R0, R31, UR4 ;  /* 0x000000041f007c20 */ /* 0x020fcc0008410000 */
[----:B------:R3:W1:Y:S08]  /*6270*/  MUFU.TANH R31, R4 ;  /* 0x00000004001f7308 */ /* 0x0006700000002400 */
[----:B------:R5:W1:Y:S01]  /*6280*/  MUFU.TANH R39, R0 ;  /* 0x0000000000277308 */ /* 0x000a620000002400 */
[----:B---3--:R-:W-:Y:S01]  /*6290*/  VIMNMX R4, PT, PT, R81, R80, PT ;  /* 0x0000005051047248 */ /* 0x008fe20003fe0100 */
[----:B-----5:R-:W-:-:S06]  /*62a0*/  FMUL.FTZ R0, R20, UR4 ;  /* 0x0000000414007c20 */ /* 0x020fcc0008410000 */
[----:B------:R3:W1:Y:S02]  /*62b0*/  MUFU.TANH R41, R0 ;  /* 0x0000000000297308 */ /* 0x0006640000002400 */
[----:B---3--:R-:W-:-:S06]  /*62c0*/  FMUL.FTZ R0, R21, UR4 ;  /* 0x0000000415007c20 */ /* 0x008fcc0008410000 */
[----:B------:R3:W1:Y:S02]  /*62d0*/  MUFU.TANH R34, R0 ;  /* 0x0000000000227308 */ /* 0x0006640000002400 */
[----:B---3--:R-:W-:-:S06]  /*62e0*/  FMUL.FTZ R0, R22, UR4 ;  /* 0x0000000416007c20 */ /* 0x008fcc0008410000 */
[----:B------:R3:W1:Y:S02]  /*62f0*/  MUFU.TANH R38, R0 ;  /* 0x0000000000267308 */ /* 0x0006640000002400 */
[----:B---3--:R-:W-:-:S06]  /*6300*/  FMUL.FTZ R0, R23, UR4 ;  /* 0x0000000417007c20 */ /* 0x008fcc0008410000 */
[----:B------:R3:W1:Y:S01]  /*6310*/  MUFU.TANH R35, R0 ;  /* 0x0000000000237308 */ /* 0x0006620000002400 */
[----:B------:R-:W-:Y:S06]  /*6320*/  BAR.SYNC.DEFER_BLOCKING 0x0 ;  /* 0x0000000000007b1d */ /* 0x000fec0000010000 */
[----:B--2-4-:R-:W-:Y:S05]  /*6330*/  @!P1 BRA `(.L_x_715) ;  /* 0x0000000c00989947 */ /* 0x014fea0003800000 */
[----:B------:R-:W-:-:S04]  /*6340*/  UISETP.NE.U32.AND UP0, UPT, UR8, URZ, UPT ;  /* 0x000000ff0800728c */ /* 0x000fc8000bf05070 */
[----:B------:R-:W-:-:S09]  /*6350*/  UISETP.NE.AND.EX UP0, UPT, UR9, URZ, UPT, UP0 ;  /* 0x000000ff0900728c */ /* 0x000fd2000bf05300 */
[----:B------:R-:W-:Y:S05]  /*6360*/  BRA.U UP0, `(.L_x_716) ;  /* 0x0000000100287547 */ /* 0x000fea000b800000 */
[----:B------:R-:W-:Y:S01]  /*6370*/  UMOV UR4, URZ ;  /* 0x000000ff00047c82 */ /* 0x000fe20008000000 */
[----:B---3--:R-:W-:Y:S01]  /*6380*/  IMAD.SHL.U32 R0, R62, 0x100, RZ ;  /* 0x000001003e007824 */ /* 0x008fe200078e00ff */
[----:B------:R-:W-:-:S05]  /*6390*/  IADD3 R2, P2, PT, RZ, -UR4, RZ ;  /* 0x80000004ff027c10 */ /* 0x000fca000ff5e0ff */
[----:B------:R-:W-:-:S05]  /*63a0*/  IMAD.X R0, RZ, RZ, ~R0, P2 ;  /* 0x000000ffff007224 */ /* 0x000fca00010e0e00 */
[----:B------:R-:W-:-:S04]  /*63b0*/  SHF.R.S64 R2, R2, 0x1f, R0 ;  /* 0x0000001f02027819 */ /* 0x000fc80000001000 */
[----:B------:R-:W-:-:S04]  /*63c0*/  IADD3 R187, P2, PT, R2, R187, RZ ;  /* 0x000000bb02bb7210 */ /* 0x000fc80007f5e0ff */
[----:B------:R-:W-:Y:S01]  /*63d0*/  LEA.HI.X.SX32 R189, R0, R189, 0x1, P2 ;  /* 0x000000bd00bd7211 */ /* 0x000fe200010f0eff */
[----:B------:R2:W-:Y:S04]  /*63e0*/  STL [R1+0x28], R187 ;  /* 0x000028bb01007387 */ /* 0x0005e80000100800 */
[----:B------:R2:W-:Y:S01]  /*63f0*/  STL [R1+0x24], R189 ;  /* 0x000024bd01007387 */ /* 0x0005e20000100800 */
[----:B------:R-:W-:Y:S05]  /*6400*/  BRA `(.L_x_717) ;  /* 0x0000000400047947 */ /* 0x000fea0003800000 */
.L_x_716:
[----:B------:R-:W2:Y:S01]  /*6410*/  LDC R11, c[0x0][0x4f0] ;  /* 0x00013c00ff0b7b82 */ /* 0x000ea20000000800 */
[----:B------:R-:W-:Y:S01]  /*6420*/  LEA R8, R186, 0xfffffe00, 0x8 ;  /* 0xfffffe00ba087811 */ /* 0x000fe200078e40ff */
[----:B------:R-:W4:Y:S01]  /*6430*/  LDCU.64 UR6, c[0x0][0x3a0] ;  /* 0x00007400ff0677ac */ /* 0x000f220008000a00 */
[----:B------:R-:W-:Y:S01]  /*6440*/  IABS R7, R61 ;  /* 0x0000003d00077213 */ /* 0x000fe20000000000 */
[----:B------:R-:W-:Y:S01]  /*6450*/  IMAD.MOV.U32 R13, RZ, RZ, R187 ;  /* 0x000000ffff0d7224 */ /* 0x000fe200078e00bb */
[----:B------:R-:W-:Y:S01]  /*6460*/  IABS R6, R8 ;  /* 0x0000000800067213 */ /* 0x000fe20000000000 */
[----:B------:R-:W-:Y:S01]  /*6470*/  IMAD.MOV.U32 R12, RZ, RZ, R189 ;  /* 0x000000ffff0c7224 */ /* 0x000fe200078e00bd */
[----:B--2---:R-:W-:-:S04]  /*6480*/  IABS R10, R11 ;  /* 0x0000000b000a7213 */ /* 0x004fc80000000000 */
[----:B------:R-:W2:Y:S08]  /*6490*/  I2F.RP R2, R10 ;  /* 0x0000000a00027306 */ /* 0x000eb00000209400 */
[----:B--2---:R-:W2:Y:S02]  /*64a0*/  MUFU.RCP R2, R2 ;  /* 0x0000000200027308 */ /* 0x004ea40000001000 */
[----:B--2---:R-:W-:-:S06]  /*64b0*/  IADD3 R2, PT, PT, R2, 0xffffffe, RZ ;  /* 0x0ffffffe02027810 */ /* 0x004fcc0007ffe0ff */
[----:B------:R-:W3:Y:S02]  /*64c0*/  F2I.FTZ.U32.TRUNC.NTZ R3, R2 ;  /* 0x0000000200037305 */ /* 0x000ee4000021f000 */
[----:B---3--:R-:W-:Y:S02]  /*64d0*/  IMAD.MOV R0, RZ, RZ, -R3 ;  /* 0x000000ffff007224 */ /* 0x008fe400078e0a03 */
[----:B------:R-:W-:Y:S02]  /*64e0*/  IMAD.MOV.U32 R2, RZ, RZ, RZ ;  /* 0x000000ffff027224 */ /* 0x000fe400078e00ff */
[----:B------:R-:W-:-:S04]  /*64f0*/  IMAD R0, R0, R10, RZ ;  /* 0x0000000a00007224 */ /* 0x000fc800078e02ff */
[----:B------:R-:W-:Y:S01]  /*6500*/  IMAD.HI.U32 R2, R3, R0, R2 ;  /* 0x0000000003027227 */ /* 0x000fe200078e0002 */
[----:B------:R-:W-:-:S03]  /*6510*/  MOV R3, R6 ;  /* 0x0000000600037202 */ /* 0x000fc60000000f00 */
[----:B------:R-:W-:Y:S02]  /*6520*/  IMAD.MOV.U32 R6, RZ, RZ, R7 ;  /* 0x000000ffff067224 */ /* 0x000fe400078e0007 */
        /* <DEDUP_REMOVED lines=14> */
[-C--:B------:R-:W-:Y:S02]  /*6610*/  LOP3.LUT R3, R8, R11.reuse, RZ, 0x3c, !PT ;  /* 0x0000000b08037212 */ /* 0x080fe400078e3cff */
[----:B------:R-:W-:-:S02]  /*6620*/  LOP3.LUT R6, R61, R11, RZ, 0x3c, !PT ;  /* 0x0000000b3d067212 */ /* 0x000fc400078e3cff */
[----:B------:R-:W-:Y:S02]  /*6630*/  ISETP.GE.AND P2, PT, R3, RZ, PT ;  /* 0x000000ff0300720c */ /* 0x000fe40003f46270 */
[----:B------:R-:W-:Y:S02]  /*6640*/  ISETP.GE.AND P3, PT, R6, RZ, PT ;  /* 0x000000ff0600720c */ /* 0x000fe40003f66270 */
[----:B------:R-:W-:Y:S01]  /*6650*/  LOP3.LUT R3, RZ, R11, RZ, 0x33, !PT ;  /* 0x0000000bff037212 */ /* 0x000fe200078e33ff */
[----:B------:R-:W-:Y:S01]  /*6660*/  @P4 VIADD R0, R0, 0x1 ;  /* 0x0000000100004836 */ /* 0x000fe20000000000 */
[----:B------:R-:W-:Y:S02]  /*6670*/  ISETP.NE.AND P4, PT, R11, RZ, PT ;  /* 0x000000ff0b00720c */ /* 0x000fe40003f85270 */
[----:B------:R-:W-:-:S05]  /*6680*/  @P5 IADD3 R2, PT, PT, R2, 0x1, RZ ;  /* 0x0000000102025810 */ /* 0x000fca0007ffe0ff */
[----:B------:R-:W-:Y:S02]  /*6690*/  @!P2 IMAD.MOV R0, RZ, RZ, -R0 ;  /* 0x000000ffff00a224 */ /* 0x000fe400078e0a00 */
[----:B------:R-:W-:-:S03]  /*66a0*/  @!P3 IADD3 R2, PT, PT, -R2, RZ, RZ ;  /* 0x000000ff0202b210 */ /* 0x000fc60007ffe1ff */
[C---:B------:R-:W-:Y:S02]  /*66b0*/  SEL R0, R3.reuse, R0, !P4 ;  /* 0x0000000003007207 */ /* 0x040fe40006000000 */
[----:B------:R-:W-:-:S03]  /*66c0*/  SEL R2, R3, R2, !P4 ;  /* 0x0000000203027207 */ /* 0x000fc60006000000 */
[----:B------:R-:W-:-:S04]  /*66d0*/  IMAD.WIDE R8, R0, 0x4, R190 ;  /* 0x0000000400087825 */ /* 0x000fc800078e02be */
[C---:B------:R-:W-:Y:S02]  /*66e0*/  IMAD.WIDE R6, R2.reuse, 0x4, R190 ;  /* 0x0000000402067825 */ /* 0x040fe400078e02be */
[----:B------:R-:W2:Y:S04]  /*66f0*/  LDG.E R8, desc[UR16][R8.64] ;  /* 0x0000001008087981 */ /* 0x000ea8000c1e1900 */
[----:B------:R-:W2:Y:S01]  /*6700*/  LDG.E R6, desc[UR16][R6.64] ;  /* 0x0000001006067981 */ /* 0x000ea2000c1e1900 */
[----:B------:R-:W-:-:S04]  /*6710*/  IMAD.IADD R0, R2, 0x1, -R0 ;  /* 0x0000000102007824 */ /* 0x000fc800078e0a00 */
[----:B------:R-:W-:-:S05]  /*6720*/  IMAD R0, R0, R11, -0x100 ;  /* 0xffffff0000007424 */ /* 0x000fca00078e020b */
[----:B------:R-:W-:-:S05]  /*6730*/  SHF.R.S32.HI R2, RZ, 0x1f, R0 ;  /* 0x0000001fff027819 */ /* 0x000fca0000011400 */
[----:B------:R-:W-:Y:S01]  /*6740*/  IMAD R2, R2, R62, RZ ;  /* 0x0000003e02027224 */ /* 0x000fe200078e02ff */
[----:B--2---:R-:W-:-:S03]  /*6750*/  IADD3 R8, PT, PT, R8, -R6, RZ ;  /* 0x8000000608087210 */ /* 0x004fc60007ffe0ff */
[C---:B------:R-:W-:Y:S02]  /*6760*/  IMAD R6, R0.reuse, R63, R2 ;  /* 0x0000003f00067224 */ /* 0x040fe400078e0202 */
[----:B------:R-:W-:Y:S01]  /*6770*/  IMAD.WIDE.U32 R2, R0, R62, RZ ;  /* 0x0000003e00027225 */ /* 0x000fe200078e00ff */
[----:B------:R-:W-:-:S03]  /*6780*/  SHF.R.S32.HI R0, RZ, 0x1f, R8 ;  /* 0x0000001fff007819 */ /* 0x000fc60000011408 */
[----:B------:R-:W-:Y:S02]  /*6790*/  IMAD.IADD R3, R3, 0x1, R6 ;  /* 0x0000000103037824 */ /* 0x000fe400078e0206 */
[----:B----4-:R-:W-:Y:S02]  /*67a0*/  IMAD R0, R0, UR6, RZ ;  /* 0x0000000600007c24 */ /* 0x010fe4000f8e02ff */
[----:B------:R-:W-:-:S04]  /*67b0*/  IMAD.WIDE.U32 R2, R8, UR6, R2 ;  /* 0x0000000608027c25 */ /* 0x000fc8000f8e0002 */
[----:B------:R-:W-:Y:S01]  /*67c0*/  IMAD R0, R8, UR7, R0 ;  /* 0x0000000708007c24 */ /* 0x000fe2000f8e0200 */
[----:B------:R-:W-:-:S04]  /*67d0*/  LEA R13, P2, R2, R13, 0x1 ;  /* 0x0000000d020d7211 */ /* 0x000fc800078408ff */
[----:B------:R-:W-:-:S04]  /*67e0*/  IADD3 R0, PT, PT, R3, R0, RZ ;  /* 0x0000000003007210 */ /* 0x000fc80007ffe0ff */
[----:B------:R-:W-:-:S05]  /*67f0*/  LEA.HI.X R12, R2, R12, R0, 0x1, P2 ;  /* 0x0000000c020c7211 */ /* 0x000fca00010f0c00 */
[----:B------:R3:W-:Y:S04]  /*6800*/  STL [R1+0x24], R12 ;  /* 0x0000240c01007387 */ /* 0x0007e80000100800 */
[----:B------:R3:W-:Y:S02]  /*6810*/  STL [R1+0x28], R13 ;  /* 0x0000280d01007387 */ /* 0x0007e40000100800 */
.L_x_717:
[----:B------:R-:W4:Y:S01]  /*6820*/  LDL R0, [R1+0x28] ;  /* 0x0000280001007983 */ /* 0x000f220000100800 */
[----:B------:R-:W5:Y:S03]  /*6830*/  LDCU UR4, c[0x0][0x440] ;  /* 0x00008800ff0477ac */ /* 0x000f660008000800 */
[----:B------:R-:W2:Y:S01]  /*6840*/  LDL R6, [R1+0x24] ;  /* 0x0000240001067983 */ /* 0x000ea20000100800 */
[C---:B-----5:R-:W-:Y:S02]  /*6850*/  ISETP.GE.AND P3, PT, R233.reuse, UR4, PT ;  /* 0x00000004e9007c0c */ /* 0x060fe4000bf66270 */
[----:B------:R-:W-:-:S13]  /*6860*/  ISETP.GE.AND P2, PT, R233, UR4, PT ;  /* 0x00000004e9007c0c */ /* 0x000fda000bf46270 */
[C---:B------:R-:W-:Y:S02]  /*6870*/  @!P2 IMAD R22, R63.reuse, 0xc0, RZ ;  /* 0x000000c03f16a824 */ /* 0x040fe400078e02ff */
[C---:B------:R-:W-:Y:S02]  /*6880*/  @!P2 IMAD R26, R63.reuse, 0x60, RZ ;  /* 0x000000603f1aa824 */ /* 0x040fe400078e02ff */
[C---:B------:R-:W-:Y:S02]  /*6890*/  @!P2 IMAD R20, R63.reuse, 0xe0, RZ ;  /* 0x000000e03f14a824 */ /* 0x040fe400078e02ff */
[C---:B------:R-:W-:Y:S02]  /*68a0*/  @!P2 IMAD R16, R63.reuse, 0x160, RZ ;  /* 0x000001603f10a824 */ /* 0x040fe400078e02ff */
[C---:B------:R-:W-:Y:S02]  /*68b0*/  @!P2 IMAD R18, R63.reuse, 0x180, RZ ;  /* 0x000001803f12a824 */ /* 0x040fe400078e02ff */
[----:B------:R-:W-:-:S02]  /*68c0*/  @!P2 IMAD R17, R63, 0x1a0, RZ ;  /* 0x000001a03f11a824 */ /* 0x000fc400078e02ff */
[----:B------:R-:W-:Y:S01]  /*68d0*/  @!P2 IMAD R24, R63, 0xa0, RZ ;  /* 0x000000a03f18a824 */ /* 0x000fe200078e02ff */
[----:B------:R-:W-:Y:S01]  /*68e0*/  BSSY.RECONVERGENT B0, `(.L_x_718) ;  /* 0x000008a000007945 */ /* 0x000fe20003800200 */
[----:B----4-:R-:W-:-:S04]  /*68f0*/  LEA R2, P4, R62, R0, 0x5 ;  /* 0x000000003e027211 */ /* 0x010fc800078828ff */
[CC--:B--2---:R-:W-:Y:S02]  /*6900*/  LEA.HI.X R3, R62.reuse, R6.reuse, R63, 0x5, P4 ;  /* 0x000000063e037211 */ /* 0x0c4fe400020f2c3f */
[----:B------:R-:W-:Y:S01]  /*6910*/  @!P3 MOV R7, R6 ;  /* 0x000000060007b202 */ /* 0x000fe20000000f00 */
[----:B------:R-:W-:Y:S01]  /*6920*/  @!P3 IMAD.MOV.U32 R6, RZ, RZ, R0 ;  /* 0x000000ffff06b224 */ /* 0x000fe200078e0000 */
[-C--:B------:R-:W-:Y:S01]  /*6930*/  @!P2 MOV R10, R2.reuse ;  /* 0x00000002000aa202 */ /* 0x080fe20000000f00 */
[--C-:B------:R-:W-:Y:S01]  /*6940*/  @!P2 IMAD.MOV.U32 R11, RZ, RZ, R3.reuse ;  /* 0x000000ffff0ba224 */ /* 0x100fe200078e0003 */
[----:B------:R-:W-:Y:S02]  /*6950*/  @!P2 MOV R8, R2 ;  /* 0x000000020008a202 */ /* 0x000fe40000000f00 */
[----:B------:R-:W-:Y:S01]  /*6960*/  @!PT LDS RZ, [RZ] ;  /* 0x00000000fffff984 */ /* 0x000fe20000000800 */
[----:B------:R-:W-:Y:S01]  /*6970*/  @!PT LDS RZ, [RZ] ;  /* 0x00000000fffff984 */ /* 0x000fe20000000800 */
[----:B------:R-:W-:Y:S01]  /*6980*/  @!PT LDS RZ, [RZ] ;  /* 0x00000000fffff984 */ /* 0x000fe20000000800 */
[----:B------:R2:W-:Y:S01]  /*6990*/  @!P3 LDGSTS.E.BYPASS.LTC128B.128 [R237+0x2000], desc[UR16][R6.64] ;  /* 0x0200000006edbfae */ /* 0x0005e2000b981a10 */
[----:B------:R-:W-:Y:S02]  /*69a0*/  @!P2 IMAD.MOV.U32 R9, RZ, RZ, R3 ;  /* 0x000000ffff09a224 */ /* 0x000fe400078e0003 */
[----:B------:R-:W-:-:S04]  /*69b0*/  @!P2 IMAD.WIDE.U32 R10, R62, 0xc0, R10 ;  /* 0x000000c03e0aa825 */ /* 0x000fc800078e000a */
[----:B------:R-:W-:Y:S01]  /*69c0*/  @!P2 IMAD.WIDE.U32 R14, R62, 0x60, R2 ;  /* 0x000000603e0ea825 */ /* 0x000fe200078e0002 */
[----:B------:R-:W-:-:S03]  /*69d0*/  @!P2 IADD3 R23, PT, PT, R22, R11, RZ ;  /* 0x0000000b1617a210 */ /* 0x000fc60007ffe0ff */
[----:B------:R-:W-:Y:S02]  /*69e0*/  @!P2 IMAD R0, R63, 0x120, RZ ;  /* 0x000001203f00a824 */ /* 0x000fe400078e02ff */
[----:B------:R-:W-:Y:S01]  /*69f0*/  @!P2 IMAD.WIDE.U32 R8, R62, 0xe0, R8 ;  /* 0x000000e03e08a825 */ /* 0x000fe200078e0008 */
[----:B------:R-:W-:-:S03]  /*6a00*/  @!P2 IADD3 R27, PT, PT, R26, R15, RZ ;  /* 0x0000000f1a1ba210 */ /* 0x000fc60007ffe0ff */
[----:B------:R-:W-:Y:S01]  /*6a10*/  @!P2 IMAD.MOV.U32 R22, RZ, RZ, R10 ;  /* 0x000000ffff16a224 */ /* 0x000fe200078e000a */
[-C--:B------:R-:W-:Y:S02]  /*6a20*/  @!P2 MOV R10, R2.reuse ;  /* 0x00000002000aa202 */ /* 0x080fe40000000f00 */
[----:B--2---:R-:W-:Y:S01]  /*6a30*/  @!P2 MOV R6, R2 ;  /* 0x000000020006a202 */ /* 0x004fe20000000f00 */
[----:B------:R-:W-:-:S04]  /*6a40*/  @!P2 IMAD.MOV.U32 R7, RZ, RZ, R3 ;  /* 0x000000ffff07a224 */ /* 0x000fc800078e0003 */
[----:B------:R-:W-:-:S04]  /*6a50*/  @!P2 IMAD.WIDE.U32 R6, R62, 0x120, R6 ;  /* 0x000001203e06a825 */ /* 0x000fc800078e0006 */
[----:B------:R-:W-:Y:S01]  /*6a60*/  @!P2 IMAD.IADD R21, R20, 0x1, R9 ;  /* 0x000000011415a824 */ /* 0x000fe200078e0209 */
[----:B------:R-:W-:Y:S01]  /*6a70*/  @!P2 IADD3 R15, PT, PT, R0, R7, RZ ;  /* 0x00000007000fa210 */ /* 0x000fe20007ffe0ff */
[----:B------:R-:W-:Y:S01]  /*6a80*/  @!P2 IMAD.MOV.U32 R26, RZ, RZ, R14 ;  /* 0x000000ffff1aa224 */ /* 0x000fe200078e000e */
[----:B------:R-:W-:Y:S01]  /*6a90*/  @!P2 MOV R20, R8 ;  /* 0x000000080014a202 */ /* 0x000fe20000000f00 */
[----:B------:R-:W-:Y:S01]  /*6aa0*/  @!P2 IMAD.MOV.U32 R11, RZ, RZ, R3 ;  /* 0x000000ffff0ba224 */ /* 0x000fe200078e0003 */
[----:B------:R-:W-:Y:S02]  /*6ab0*/  @!P2 MOV R14, R6 ;  /* 0x00000006000ea202 */ /* 0x000fe40000000f00 */
[-C--:B------:R-:W-:Y:S02]  /*6ac0*/  @!P2 MOV R8, R2.reuse ;  /* 0x000000020008a202 */ /* 0x080fe40000000f00 */
[----:B------:R-:W-:Y:S02]  /*6ad0*/  @!P2 MOV R9, R3 ;  /* 0x000000030009a202 */ /* 0x000fe40000000f00 */
[----:B------:R-:W-:-:S02]  /*6ae0*/  @!P2 MOV R6, R2 ;  /* 0x000000020006a202 */ /* 0x000fc40000000f00 */
[----:B------:R-:W-:Y:S01]  /*6af0*/  @!P2 MOV R7, R3 ;  /* 0x000000030007a202 */ /* 0x000fe20000000f00 */
[C---:B------:R-:W-:Y:S01]  /*6b00*/  @!P2 IMAD.WIDE.U32 R10, R62.reuse, 0x160, R10 ;  /* 0x000001603e0aa825 */ /* 0x040fe200078e000a */
[----:B------:R2:W-:Y:S01]  /*6b10*/  @P3 STS.128 [R237+0x2000], RZ ;  /* 0x002000ffed003388 */ /* 0x0005e20000000c00 */
[CC--:B------:R-:W-:Y:S02]  /*6b20*/  @!P2 LEA R28, P3, R62.reuse, R2.reuse, 0x5 ;  /* 0x000000023e1ca211 */ /* 0x0c0fe400078628ff */
[----:B------:R-:W-:Y:S01]  /*6b30*/  @!P2 IMAD.WIDE.U32 R8, R62, 0x180, R8 ;  /* 0x000001803e08a825 */ /* 0x000fe200078e0008 */
[----:B---3--:R-:W-:-:S03]  /*6b40*/  @!P2 MOV R12, R2 ;  /* 0x00000002000ca202 */ /* 0x008fc60000000f00 */
[C---:B------:R-:W-:Y:S01]  /*6b50*/  @!P2 IMAD.WIDE.U32 R6, R62.reuse, 0x1a0, R6 ;  /* 0x000001a03e06a825 */ /* 0x040fe200078e0006 */
[----:B------:R-:W-:-:S03]  /*6b60*/  @!P2 LEA.HI.X R29, R62, R3, R63, 0x5, P3 ;  /* 0x000000033e1da211 */ /* 0x000fc600018f2c3f */
[----:B------:R-:W-:Y:S01]  /*6b70*/  @!P2 IMAD.IADD R11, R16, 0x1, R11 ;  /* 0x00000001100ba824 */ /* 0x000fe200078e020b */
[-C--:B------:R-:W-:Y:S01]  /*6b80*/  @!P2 LEA R16, P4, R62, R2.reuse, 0x6 ;  /* 0x000000023e10a211 */ /* 0x080fe200078830ff */
[----:B------:R-:W-:Y:S01]  /*6b90*/  @!P2 IMAD.MOV.U32 R13, RZ, RZ, R3 ;  /* 0x000000ffff0da224 */ /* 0x000fe200078e0003 */
[----:B------:R-:W-:Y:S01]  /*6ba0*/  @!P2 IADD3 R9, PT, PT, R18, R9, RZ ;  /* 0x000000091209a210 */ /* 0x000fe20007ffe0ff */
[----:B------:R2:W-:Y:S01]  /*6bb0*/  @P2 STS.128 [R237+0x2800], RZ ;  /* 0x002800ffed002388 */ /* 0x0005e20000000c00 */
[----:B------:R-:W-:Y:S01]  /*6bc0*/  @!P2 IADD3 R7, PT, PT, R17, R7, RZ ;  /* 0x000000071107a210 */ /* 0x000fe20007ffe0ff */
[C---:B------:R-:W-:Y:S01]  /*6bd0*/  @!P2 IMAD.WIDE.U32 R12, R62.reuse, 0xa0, R12 ;  /* 0x000000a03e0ca825 */ /* 0x040fe200078e000c */
[C---:B------:R-:W-:Y:S01]  /*6be0*/  @!P2 LEA R18, P3, R62.reuse, R2, 0x7 ;  /* 0x000000023e12a211 */ /* 0x040fe200078638ff */
[----:B------:R-:W-:Y:S01]  /*6bf0*/  @!PT LDS RZ, [RZ] ;  /* 0x00000000fffff984 */ /* 0x000fe20000000800 */
[----:B------:R-:W-:Y:S01]  /*6c00*/  @!PT LDS RZ, [RZ] ;  /* 0x00000000fffff984 */ /* 0x000fe20000000800 */
[----:B------:R-:W-:Y:S01]  /*6c10*/  @!PT LDS RZ, [RZ] ;  /* 0x00000000fffff984 */ /* 0x000fe20000000800 */
[----:B------:R-:W-:Y:S01]  /*6c20*/  @!P2 LDGSTS.E.BYPASS.LTC128B.128 [R237+0x2800], desc[UR16][R2.64] ;  /* 0x0280000002edafae */ /* 0x000fe2000b981a10 */
[----:B------:R-:W-:-:S03]  /*6c30*/  @!P2 LEA.HI.X R17, R62, R3, R63, 0x6, P4 ;  /* 0x000000033e11a211 */ /* 0x000fc600020f343f */
[----:B------:R2:W-:Y:S01]  /*6c40*/  @P2 STS.128 [R237+0x3000], RZ ;  /* 0x003000ffed002388 */ /* 0x0005e20000000c00 */
[----:B------:R-:W-:Y:S01]  /*6c50*/  @!P2 LEA.HI.X R19, R62, R3, R63, 0x7, P3 ;  /* 0x000000033e13a211 */ /* 0x000fe200018f3c3f */
[----:B------:R-:W-:Y:S02]  /*6c60*/  @!P2 IMAD.IADD R25, R24, 0x1, R13 ;  /* 0x000000011819a824 */ /* 0x000fe400078e020d */
[----:B------:R-:W-:Y:S01]  /*6c70*/  @!PT LDS RZ, [RZ] ;  /* 0x00000000fffff984 */ /* 0x000fe20000000800 */
[----:B------:R-:W-:Y:S01]  /*6c80*/  @!PT LDS RZ, [RZ] ;  /* 0x00000000fffff984 */ /* 0x000fe20000000800 */
[----:B------:R-:W-:Y:S01]  /*6c90*/  @!PT LDS RZ, [RZ] ;  /* 0x00000000fffff984 */ /* 0x000fe20000000800 */
[----:B------:R-:W-:Y:S01]  /*6ca0*/  @!P2 LDGSTS.E.BYPASS.LTC128B.128 [R237+0x3000], desc[UR16][R28.64] ;  /* 0x030000001cedafae */ /* 0x000fe2000b981a10 */
[----:B------:R-:W-:-:S03]  /*6cb0*/  @!P2 MOV R24, R12 ;  /* 0x0000000c0018a202 */ /* 0x000fc60000000f00 */
[----:B------:R2:W-:Y:S01]  /*6cc0*/  @P2 STS.128 [R237+0x3800], RZ ;  /* 0x003800ffed002388 */ /* 0x0005e20000000c00 */
[----:B------:R-:W-:-:S03]  /*6cd0*/  @!P2 MOV R13, R3 ;  /* 0x00000003000da202 */ /* 0x000fc60000000f00 */
[----:B------:R-:W-:Y:S01]  /*6ce0*/  @!PT LDS RZ, [RZ] ;  /* 0x00000000fffff984 */ /* 0x000fe20000000800 */
[----:B------:R-:W-:Y:S01]  /*6cf0*/  @!PT LDS RZ, [RZ] ;  /* 0x00000000fffff984 */ /* 0x000fe20000000800 */
[----:B------:R-:W-:Y:S01]  /*6d00*/  @!PT LDS RZ, [RZ] ;  /* 0x00000000fffff984 */ /* 0x000fe20000000800 */
[----:B------:R3:W-:Y:S01]  /*6d10*/  @!P2 LDGSTS.E.BYPASS.LTC128B.128 [R237+0x3800], desc[UR16][R16.64] ;  /* 0x0380000010edafae */ /* 0x0007e2000b981a10 */
[----:B------:R-:W-:-:S03]  /*6d20*/  @!P2 IMAD.MOV.U32 R12, RZ, RZ, R2 ;  /* 0x000000ffff0ca224 */ /* 0x000fc600078e0002 */
[----:B------:R2:W-:Y:S04]  /*6d30*/  @P2 STS.128 [R237+0x4000], RZ ;  /* 0x004000ffed002388 */ /* 0x0005e80000000c00 */
[----:B------:R-:W-:Y:S01]  /*6d40*/  @!PT LDS RZ, [RZ] ;  /* 0x00000000fffff984 */ /* 0x000fe20000000800 */
[----:B------:R-:W-:Y:S01]  /*6d50*/  @!PT LDS RZ, [RZ] ;  /* 0x00000000fffff984 */ /* 0x000fe20000000800 */
[----:B------:R-:W-:Y:S01]  /*6d60*/  @!PT LDS RZ, [RZ] ;  /* 0x00000000fffff984 */ /* 0x000fe20000000800 */
[----:B------:R2:W-:Y:S04]  /*6d70*/  @!P2 LDGSTS.E.BYPASS.LTC128B.128 [R237+0x4000], desc[UR16][R26.64] ;  /* 0x040000001aedafae */ /* 0x0005e8000b981a10 */
[----:B------:R2:W-:Y:S01]  /*6d80*/  @P2 STS.128 [R237+0x4800], RZ ;  /* 0x004800ffed002388 */ /* 0x0005e20000000c00 */
[----:B------:R-:W-:-:S03]  /*6d90*/  @!P2 IMAD R0, R63, 0x140, RZ ;  /* 0x000001403f00a824 */ /* 0x000fc600078e02ff */
[----:B------:R-:W-:Y:S01]  /*6da0*/  @!PT LDS RZ, [RZ] ;  /* 0x00000000fffff984 */ /* 0x000fe20000000800 */
[----:B------:R-:W-:Y:S01]  /*6db0*/  @!PT LDS RZ, [RZ] ;  /* 0x00000000fffff984 */ /* 0x000fe20000000800 */
[----:B------:R-:W-:Y:S01]  /*6dc0*/  @!PT LDS RZ, [RZ] ;  /* 0x00000000fffff984 */ /* 0x000fe20000000800 */
[----:B------:R2:W-:Y:S01]  /*6dd0*/  @!P2 LDGSTS.E.BYPASS.LTC128B.128 [R237+0x4800], desc[UR16][R18.64] ;  /* 0x0480000012edafae */ /* 0x0005e2000b981a10 */
[----:B------:R-:W-:-:S03]  /*6de0*/  @!P2 IMAD.WIDE.U32 R12, R62, 0x140, R12 ;  /* 0x000001403e0ca825 */ /* 0x000fc600078e000c */
[----:B------:R2:W-:Y:S04]  /*6df0*/  @P2 STS.128 [R237+0x5000], RZ ;  /* 0x005000ffed002388 */ /* 0x0005e80000000c00 */
[----:B------:R-:W-:Y:S01]  /*6e00*/  @!PT LDS RZ, [RZ] ;  /* 0x00000000fffff984 */ /* 0x000fe20000000800 */
[----:B------:R-:W-:Y:S01]  /*6e10*/  @!PT LDS RZ, [RZ] ;  /* 0x00000000fffff984 */ /* 0x000fe20000000800 */
[----:B------:R-:W-:Y:S01]  /*6e20*/  @!PT LDS RZ, [RZ] ;  /* 0x00000000fffff984 */ /* 0x000fe20000000800 */
[----:B------:R2:W-:Y:S01]  /*6e30*/  @!P2 LDGSTS.E.BYPASS.LTC128B.128 [R237+0x5000], desc[UR16][R24.64] ;  /* 0x0500000018edafae */ /* 0x0005e2000b981a10 */
[----:B---3--:R-:W-:-:S03]  /*6e40*/  @!P2 LEA R16, P3, R62, R2, 0x8 ;  /* 0x000000023e10a211 */ /* 0x008fc600078640ff */
[----:B------:R2:W-:Y:S01]  /*6e50*/  @P2 STS.128 [R237+0x5800], RZ ;  /* 0x005800ffed002388 */ /* 0x0005e20000000c00 */
[----:B------:R-:W-:-:S03]  /*6e60*/  @!P2 LEA.HI.X R17, R62, R3, R63, 0x8, P3 ;  /* 0x000000033e11a211 */ /* 0x000fc600018f443f */
[----:B------:R-:W-:Y:S01]  /*6e70*/  @!PT LDS RZ, [RZ] ;  /* 0x00000000fffff984 */ /* 0x000fe20000000800 */
[----:B------:R-:W-:Y:S01]  /*6e80*/  @!PT LDS RZ, [RZ] ;  /* 0x00000000fffff984 */ /* 0x000fe20000000800 */
[----:B------:R-:W-:Y:S01]  /*6e90*/  @!PT LDS RZ, [RZ] ;  /* 0x00000000fffff984 */ /* 0x000fe20000000800 */
[----:B------:R2:W-:Y:S01]  /*6ea0*/  @!P2 LDGSTS.E.BYPASS.LTC128B.128 [R237+0x5800], desc[UR16][R22.64] ;  /* 0x0580000016edafae */ /* 0x0005e2000b981a10 */
[----:B------:R-:W-:-:S03]  /*6eb0*/  @!P2 IMAD.IADD R13, R0, 0x1, R13 ;  /* 0x00000001000da824 */ /* 0x000fc600078e020d */
        /* <DEDUP_REMOVED lines=44> */
.L_x_719:
[----:B------:R-:W-:Y:S05]  /*7180*/  BSYNC.RECONVERGENT B0 ;  /* 0x0000000000007941 */ /* 0x000fea0003800200 */
.L_x_718:
[----:B------:R-:W0:Y:S02]  /*7190*/  LDGDEPBAR ;  /* 0x00000000000079af */ /* 0x000e240000000000 */
.L_x_715:
[----:B---3--:R-:W-:Y:S01]  /*71a0*/  IMAD.SHL.U32 R0, R236, 0x2, RZ ;  /* 0x00000002ec007824 */ /* 0x008fe200078e00ff */
[----:B------:R-:W3:Y:S04]  /*71b0*/  LDCU UR4, c[0x0][0x45c] ;  /* 0x00008b80ff0477ac */ /* 0x000ee80008000800 */
[----:B------:R-:W-:-:S05]  /*71c0*/  LOP3.LUT R0, R0, 0x6, RZ, 0xc0, !PT ;  /* 0x0000000600007812 */ /* 0x000fca00078ec0ff */
[----:B------:R-:W-:-:S04]  /*71d0*/  IMAD R0, R186, 0x100, R0 ;  /* 0x00000100ba007824 */ /* 0x000fc800078e0200 */
[C---:B------:R-:W-:Y:S02]  /*71e0*/  VIADD R2, R0.reuse, 0xffffff00 ;  /* 0xffffff0000027836 */ /* 0x040fe40000000000 */
[C---:B------:R-:W-:Y:S02]  /*71f0*/  VIADD R3, R0.reuse, 0xffffff01 ;  /* 0xffffff0100037836 */ /* 0x040fe40000000000 */
[----:B--2---:R-:W-:Y:S01]  /*7200*/  VIADD R6, R0, 0xffffffd0 ;  /* 0xffffffd000067836 */ /* 0x004fe20000000000 */
        /* <DEDUP_REMOVED lines=8> */
[C---:B------:R-:W-:Y:S02]  /*7290*/  ISETP.GE.AND P5, PT, R3.reuse, R4, PT ;  /* 0x000000040300720c */ /* 0x040fe40003fa6270 */
[----:B------:R-:W-:Y:S01]  /*72a0*/  ISETP.GE.AND P3, PT, R3, R5, PT ;  /* 0x000000050300720c */ /* 0x000fe20003f66270 */
[----:B------:R-:W-:Y:S01]  /*72b0*/  VIADD R3, R0, 0xffffff09 ;  /* 0xffffff0900037836 */ /* 0x000fe20000000000 */
[----:B------:R-:W-:Y:S02]  /*72c0*/  FSEL R9, R179, -INF , !P2 ;  /* 0xff800000b3097808 */ /* 0x000fe40005000000 */
[----:B------:R-:W-:-:S02]  /*72d0*/  FSEL R22, R177, -INF , !P4 ;  /* 0xff800000b1167808 */ /* 0x000fc40006000000 */
[CC--:B------:R-:W-:Y:S02]  /*72e0*/  ISETP.GE.AND P2, PT, R2.reuse, R4.reuse, PT ;  /* 0x000000040200720c */ /* 0x0c0fe40003f46270 */
[-C--:B------:R-:W-:Y:S01]  /*72f0*/  ISETP.GE.AND P4, PT, R2, R5.reuse, PT ;  /* 0x000000050200720c */ /* 0x080fe20003f86270 */
[----:B------:R-:W-:Y:S01]  /*7300*/  VIADD R2, R0, 0xffffff18 ;  /* 0xffffff1800027836 */ /* 0x000fe20000000000 */
[----:B------:R-:W-:Y:S02]  /*7310*/  FSEL R8, R182, -INF , !P5 ;  /* 0xff800000b6087808 */ /* 0x000fe40006800000 */
[----:B------:R-:W-:Y:S02]  /*7320*/  FSEL R11, R180, -INF , !P3 ;  /* 0xff800000b40b7808 */ /* 0x000fe40005800000 */
[C---:B------:R-:W-:Y:S02]  /*7330*/  ISETP.GE.AND P5, PT, R3.reuse, R4, PT ;  /* 0x000000040300720c */ /* 0x040fe40003fa6270 */
[----:B------:R-:W-:Y:S01]  /*7340*/  ISETP.GE.AND P3, PT, R3, R5, PT ;  /* 0x000000050300720c */ /* 0x000fe20003f66270 */
[----:B------:R-:W-:Y:S01]  /*7350*/  VIADD R3, R0, 0xffffff11 ;  /* 0xffffff1100037836 */ /* 0x000fe20000000000 */
[----:B------:R-:W-:-:S02]  /*7360*/  FSEL R24, R173, -INF , !P2 ;  /* 0xff800000ad187808 */ /* 0x000fc40005000000 */
[----:B------:R-:W-:Y:S02]  /*7370*/  FSEL R54, R166, -INF , !P4 ;  /* 0xff800000a6367808 */ /* 0x000fe40006000000 */
[CC--:B------:R-:W-:Y:S02]  /*7380*/  ISETP.GE.AND P2, PT, R2.reuse, R4.reuse, PT ;  /* 0x000000040200720c */ /* 0x0c0fe40003f46270 */
[----:B------:R-:W-:Y:S01]  /*7390*/  ISETP.GE.AND P4, PT, R2, R5, PT ;  /* 0x000000050200720c */ /* 0x000fe20003f86270 */
[----:B------:R-:W-:Y:S01]  /*73a0*/  VIADD R2, R0, 0xffffff20 ;  /* 0xffffff2000027836 */ /* 0x000fe20000000000 */
[----:B------:R-:W-:Y:S02]  /*73b0*/  FSEL R10, R178, -INF , !P5 ;  /* 0xff800000b20a7808 */ /* 0x000fe40006800000 */
[----:B------:R-:W-:Y:S02]  /*73c0*/  FSEL R21, R175, -INF , !P3 ;  /* 0xff800000af157808 */ /* 0x000fe40005800000 */
[----:B------:R-:W-:-:S02]  /*73d0*/  ISETP.GE.AND P5, PT, R3, R4, PT ;  /* 0x000000040300720c */ /* 0x000fc40003fa6270 */
        /* <DEDUP_REMOVED lines=46> */
[C---:B------:R-:W-:Y:S01]  /*76c0*/  VIADD R2, R0.reuse, 0xffffff48 ;  /* 0xffffff4800027836 */ /* 0x040fe20000000000 */
        /* <DEDUP_REMOVED lines=171> */
[----:B------:R-:W-:Y:S02]  /*8180*/  FMNMX3.FTZ R2, R7, R8, R9, !PT ;  /* 0x0000000807027276 */ /* 0x000fe40007810009 */
[C---:B------:R-:W-:Y:S02]  /*8190*/  ISETP.GE.AND P5, PT, R3.reuse, R4, PT ;  /* 0x000000040300720c */ /* 0x040fe40003fa6270 */
[----:B------:R-:W-:Y:S01]  /*81a0*/  ISETP.GE.AND P3, PT, R3, R5, PT ;  /* 0x000000050300720c */ /* 0x000fe20003f66270 */
[----:B------:R-:W-:Y:S01]  /*81b0*/  VIADD R3, R0, 0xffffffc9 ;  /* 0xffffffc900037836 */ /* 0x000fe20000000000 */
[----:B------:R-:W-:Y:S02]  /*81c0*/  FMNMX3.FTZ R2, R2, R10, R24, !PT ;  /* 0x0000000a02027276 */ /* 0x000fe40007810018 */
[----:B-1----:R-:W-:-:S02]  /*81d0*/  FSEL R231, R90, -INF , !P5 ;  /* 0xff8000005ae77808 */ /* 0x002fc40006800000 */
[----:B------:R-:W-:Y:S02]  /*81e0*/  FSEL R239, R88, -INF , !P3 ;  /* 0xff80000058ef7808 */ /* 0x000fe40005800000 */
[C---:B------:R-:W-:Y:S02]  /*81f0*/  ISETP.GE.AND P5, PT, R3.reuse, R4, PT ;  /* 0x000000040300720c */ /* 0x040fe40003fa6270 */
[----:B------:R-:W-:Y:S02]  /*8200*/  ISETP.GE.AND P3, PT, R3, R5, PT ;  /* 0x000000050300720c */ /* 0x000fe40003f66270 */
[----:B------:R-:W-:Y:S02]  /*8210*/  FMNMX3.FTZ R3, R2, R23, R53, !PT ;  /* 0x0000001702037276 */ /* 0x000fe40007810035 */
[----:B------:R-:W-:Y:S02]  /*8220*/  FMNMX3.FTZ R2, R20, R11, R22, !PT ;  /* 0x0000000b14027276 */ /* 0x000fe40007810016 */
[----:B------:R-:W-:-:S02]  /*8230*/  FMNMX3.FTZ R3, R3, R52, R72, !PT ;  /* 0x0000003403037276 */ /* 0x000fc40007810048 */
[----:B------:R-:W-:Y:S02]  /*8240*/  FMNMX3.FTZ R2, R2, R21, R54, !PT ;  /* 0x0000001502027276 */ /* 0x000fe40007810036 */
        /* <DEDUP_REMOVED lines=22> */
[----:B------:R-:W-:Y:S02]  /*83b0*/  FSEL R232, R83, -INF , !P2 ;  /* 0xff80000053e87808 */ /* 0x000fe40005000000 */
[----:B------:R-:W-:-:S02]  /*83c0*/  FSEL R241, R70, -INF , !P4 ;  /* 0xff80000046f17808 */ /* 0x000fc40006000000 */
[C---:B------:R-:W-:Y:S02]  /*83d0*/  ISETP.GE.AND P2, PT, R6.reuse, R4, PT ;  /* 0x000000040600720c */ /* 0x040fe40003f46270 */
[----:B------:R-:W-:Y:S01]  /*83e0*/  ISETP.GE.AND P4, PT, R6, R5, PT ;  /* 0x000000050600720c */ /* 0x000fe20003f86270 */
[----:B------:R-:W-:Y:S01]  /*83f0*/  VIADD R6, R0, 0xffffffd1 ;  /* 0xffffffd100067836 */ /* 0x000fe20000000000 */
[----:B------:R-:W-:Y:S02]  /*8400*/  FMNMX3.FTZ R2, R2, R129, R131, !PT ;  /* 0x0000008102027276 */ /* 0x000fe40007810083 */
[----:B------:R-:W-:Y:S02]  /*8410*/  FMNMX3.FTZ R36, R36, R135, R143, !PT ;  /* 0x0000008724247276 */ /* 0x000fe4000781008f */
[----:B------:R-:W-:Y:S02]  /*8420*/  FSEL R246, R69, -INF , !P2 ;  /* 0xff80000045f67808 */ /* 0x000fe40005000000 */
[----:B------:R-:W-:-:S02]  /*8430*/  FSEL R250, R66, -INF , !P4 ;  /* 0xff80000042fa7808 */ /* 0x000fc40006000000 */
[----:B------:R-:W-:Y:S02]  /*8440*/  FSEL R238, R82, -INF , !P5 ;  /* 0xff80000052ee7808 */ /* 0x000fe40006800000 */
[----:B------:R-:W-:Y:S02]  /*8450*/  FSEL R240, R68, -INF , !P3 ;  /* 0xff80000044f07808 */ /* 0x000fe40005800000 */
[C---:B------:R-:W-:Y:S02]  /*8460*/  ISETP.GE.AND P2, PT, R3.reuse, R4, PT ;  /* 0x000000040300720c */ /* 0x040fe40003f46270 */
[----:B------:R-:W-:Y:S01]  /*8470*/  ISETP.GE.AND P4, PT, R3, R5, PT ;  /* 0x000000050300720c */ /* 0x000fe20003f86270 */
[----:B------:R-:W-:Y:S01]  /*8480*/  VIADD R3, R0, 0xffffffd9 ;  /* 0xffffffd900037836 */ /* 0x000fe20000000000 */
        /* <DEDUP_REMOVED lines=8> */
[----:B------:R-:W-:-:S02]  /*8510*/  FMNMX3.FTZ R36, R36, R150, R165, !PT ;  /* 0x0000009624247276 */ /* 0x000fc400078100a5 */
[C---:B------:R-:W-:Y:S02]  /*8520*/  ISETP.GE.AND P5, PT, R3.reuse, R4, PT ;  /* 0x000000040300720c */ /* 0x040fe40003fa6270 */
[----:B------:R-:W-:Y:S01]  /*8530*/  ISETP.GE.AND P3, PT, R3, R5, PT ;  /* 0x000000050300720c */ /* 0x000fe20003f66270 */
[----:B------:R-:W-:Y:S01]  /*8540*/  VIADD R3, R0, 0xffffffe0 ;  /* 0xffffffe000037836 */ /* 0x000fe20000000000 */
        /* <DEDUP_REMOVED lines=9> */
[----:B------:R-:W-:Y:S02]  /*85e0*/  FMNMX3.FTZ R2, R2, R158, R170, !PT ;  /* 0x0000009e02027276 */ /* 0x000fe400078100aa */
[----:B------:R-:W-:-:S02]  /*85f0*/  FSEL R243, R49, -INF , !P5 ;  /* 0xff80000031f37808 */ /* 0x000fc40006800000 */
[----:B------:R-:W-:Y:S02]  /*8600*/  FSEL R247, R47, -INF , !P3 ;  /* 0xff8000002ff77808 */ /* 0x000fe40005800000 */
[----:B------:R-:W-:Y:S02]  /*8610*/  FMNMX3.FTZ R36, R36, R184, R188, !PT ;  /* 0x000000b824247276 */ /* 0x000fe400078100bc */
[C---:B------:R-:W-:Y:S02]  /*8620*/  ISETP.GE.AND P5, PT, R3.reuse, R4, PT ;  /* 0x000000040300720c */ /* 0x040fe40003fa6270 */
[----:B------:R-:W-:Y:S01]  /*8630*/  ISETP.GE.AND P3, PT, R3, R5, PT ;  /* 0x000000050300720c */ /* 0x000fe20003f66270 */
[----:B------:R-:W-:Y:S01]  /*8640*/  VIADD R3, R0, 0xffffffe8 ;  /* 0xffffffe800037836 */ /* 0x000fe20000000000 */
[----:B------:R-:W-:Y:S02]  /*8650*/  FMNMX3.FTZ R2, R2, R172, R174, !PT ;  /* 0x000000ac02027276 */ /* 0x000fe400078100ae */
[----:B------:R-:W-:-:S02]  /*8660*/  FMNMX3.FTZ R36, R36, R190, R202, !PT ;  /* 0x000000be24247276 */ /* 0x000fc400078100ca */
[----:B------:R-:W-:Y:S02]  /*8670*/  FSEL R187, R46, -INF , !P2 ;  /* 0xff8000002ebb7808 */ /* 0x000fe40005000000 */
[----:B------:R-:W-:Y:S02]  /*8680*/  FSEL R189, R43, -INF , !P4 ;  /* 0xff8000002bbd7808 */ /* 0x000fe40006000000 */
[C---:B------:R-:W-:Y:S02]  /*8690*/  ISETP.GE.AND P2, PT, R3.reuse, R4, PT ;  /* 0x000000040300720c */ /* 0x040fe40003f46270 */
[----:B------:R-:W-:Y:S01]  /*86a0*/  ISETP.GE.AND P4, PT, R3, R5, PT ;  /* 0x000000050300720c */ /* 0x000fe20003f86270 */
[----:B------:R-:W-:Y:S01]  /*86b0*/  VIADD R3, R0, 0xffffffe9 ;  /* 0xffffffe900037836 */ /* 0x000fe20000000000 */
[----:B------:R-:W-:Y:S02]  /*86c0*/  FMNMX3.FTZ R2, R2, R176, R194, !PT ;  /* 0x000000b002027276 */ /* 0x000fe400078100c2 */
[----:B------:R-:W-:-:S02]  /*86d0*/  FMNMX3.FTZ R36, R36, R203, R207, !PT ;  /* 0x000000cb24247276 */ /* 0x000fc400078100cf */
[----:B------:R-:W-:Y:S02]  /*86e0*/  FMNMX3.FTZ R2, R2, R195, R196, !PT ;  /* 0x000000c302027276 */ /* 0x000fe400078100c4 */
        /* <DEDUP_REMOVED lines=25> */
[----:B------:R-:W-:Y:S02]  /*8880*/  FMNMX3.FTZ R0, R0, R240, R250, !PT ;  /* 0x000000f000007276 */ /* 0x000fe400078100fa */
[----:B------:R-:W-:-:S02]  /*8890*/  ISETP.GE.AND P2, PT, R6, R4, PT ;  /* 0x000000040600720c */ /* 0x000fc40003f46270 */
[----:B------:R-:W-:Y:S02]  /*88a0*/  FMNMX3.FTZ R36, R36, R200, R252, !PT ;  /* 0x000000c824247276 */ /* 0x000fe400078100fc */
[----:B------:R-:W-:Y:S02]  /*88b0*/  FSEL R191, R34, -INF , !P5 ;  /* 0xff80000022bf7808 */ /* 0x000fe40006800000 */
[----:B------:R-:W-:Y:S02]  /*88c0*/  FMNMX3.FTZ R0, R0, R249, R248, !PT ;  /* 0x000000f900007276 */ /* 0x000fe400078100f8 */
[----:B------:R-:W-:Y:S02]  /*88d0*/  ISETP.GE.AND P5, PT, R3, R4, PT ;  /* 0x000000040300720c */ /* 0x000fe40003fa6270 */
[----:B------:R-:W-:Y:S02]  /*88e0*/  FSEL R192, R31, -INF , !P2 ;  /* 0xff8000001fc07808 */ /* 0x000fe40005000000 */
[----:B------:R-:W-:-:S02]  /*88f0*/  FMNMX3.FTZ R36, R36, R251, R199, !PT ;  /* 0x000000fb24247276 */ /* 0x000fc400078100c7 */
[----:B------:R-:W-:Y:S02]  /*8900*/  FMNMX3.FTZ R0, R0, R247, R189, !PT ;  /* 0x000000f700007276 */ /* 0x000fe400078100bd */
[----:B------:R-:W-:Y:S02]  /*8910*/  FSEL R193, R30, -INF , !P5 ;  /* 0xff8000001ec17808 */ /* 0x000fe40006800000 */
[----:B------:R-:W-:Y:S02]  /*8920*/  FMNMX3.FTZ R36, R36, R191, R192, !PT ;  /* 0x000000bf24247276 */ /* 0x000fe400078100c0 */
[----:B------:R-:W-:Y:S02]  /*8930*/  ISETP.GE.AND P2, PT, R6, R5, PT ;  /* 0x000000050600720c */ /* 0x000fe40003f46270 */
[----:B------:R-:W-:Y:S02]  /*8940*/  FSEL R185, R38, -INF , !P4 ;  /* 0xff80000026b97808 */ /* 0x000fe40006000000 */
[----:B------:R-:W-:-:S02]  /*8950*/  FMNMX3.FTZ R0, R0, R186, R201, !PT ;  /* 0x000000ba00007276 */ /* 0x000fc400078100c9 */
[----:B------:R-:W-:Y:S02]  /*8960*/  FMNMX.FTZ R36, R193, R36, !PT ;  /* 0x00000024c1247209 */ /* 0x000fe40007810000 */
[----:B------:R-:W-:Y:S02]  /*8970*/  ISETP.GE.AND P4, PT, R3, R5, PT ;  /* 0x000000050300720c */ /* 0x000fe40003f86270 */
[----:B------:R-:W-:Y:S01]  /*8980*/  FSEL R181, R35, -INF , !P3 ;  /* 0xff80000023b57808 */ /* 0x000fe20005800000 */
[----:B------:R-:W1:Y:S01]  /*8990*/  SHFL.BFLY PT, R3, R36, 0x2, 0x1f ;  /* 0x0c401f0024037f89 */ /* 0x000e6200000e0000 */
[----:B------:R-:W-:Y:S02]  /*89a0*/  FSEL R182, R33, -INF , !P2 ;  /* 0xff80000021b67808 */ /* 0x000fe40005000000 */
[----:B------:R-:W-:Y:S02]  /*89b0*/  FMNMX3.FTZ R0, R0, R198, R185, !PT ;  /* 0x000000c600007276 */ /* 0x000fe400078100b9 */
[----:B------:R-:W-:-:S02]  /*89c0*/  FSEL R180, R32, -INF , !P4 ;  /* 0xff80000020b47808 */ /* 0x000fc40006000000 */
[----:B------:R-:W-:-:S04]  /*89d0*/  FMNMX3.FTZ R0, R0, R181, R182, !PT ;  /* 0x000000b500007276 */ /* 0x000fc800078100b6 */
[----:B------:R-:W-:-:S05]  /*89e0*/  FMNMX.FTZ R0, R180, R0, !PT ;  /* 0x00000000b4007209 */ /* 0x000fca0007810000 */
[----:B------:R-:W2:Y:S01]  /*89f0*/  SHFL.BFLY PT, R2, R0, 0x2, 0x1f ;  /* 0x0c401f0000027f89 */ /* 0x000ea200000e0000 */
[----:B-1----:R-:W-:-:S05]  /*8a00*/  FMNMX.FTZ R36, R36, R3, !PT ;  /* 0x0000000324247209 */ /* 0x002fca0007810000 */
[----:B------:R-:W1:Y:S01]  /*8a10*/  SHFL.BFLY PT, R3, R36, 0x1, 0x1f ;  /* 0x0c201f0024037f89 */ /* 0x000e6200000e0000 */
[----:B--2---:R-:W-:Y:S01]  /*8a20*/  FMNMX.FTZ R0, R0, R2, !PT ;  /* 0x0000000200007209 */ /* 0x004fe20007810000 */
[----:B------:R-:W-:-:S04]  /*8a30*/  IMAD.IADD R2, R206, 0x1, R208 ;  /* 0x00000001ce027824 */ /* 0x000fc800078e02d0 */
[----:B------:R-:W2:Y:S01]  /*8a40*/  SHFL.BFLY PT, R6, R0, 0x1, 0x1f ;  /* 0x0c201f0000067f89 */ /* 0x000ea200000e0000 */
[----:B------:R-:W-:-:S05]  /*8a50*/  LEA R37, R2, UR5, 0x1 ;  /* 0x0000000502257c11 */ /* 0x000fca000f8e08ff */
[C-C-:B------:R-:W-:Y:S01]  /*8a60*/  IMAD.IADD R39, R95.reuse, 0x1, R37.reuse ;  /* 0x000000015f277824 */ /* 0x140fe200078e0225 */
[----:B------:R-:W-:Y:S01]  /*8a70*/  LDSM.16.MT88.4 R12, [R37+0xa000] ;  /* 0x00a00000250c783b */ /* 0x000fe20000004200 */
[----:B-1----:R-:W-:Y:S01]  /*8a80*/  FMNMX.FTZ R36, R36, R3, !PT ;  /* 0x0000000324247209 */ /* 0x002fe20007810000 */
[----:B------:R-:W-:Y:S02]  /*8a90*/  IMAD.IADD R38, R204, 0x1, R37 ;  /* 0x00000001cc267824 */ /* 0x000fe400078e0225 */
[----:B------:R-:W1:Y:S01]  /*8aa0*/  LDSM.16.MT88.4 R16, [R39+0xa000] ;  /* 0x00a000002710783b */ /* 0x000e620000004200 */
[C---:B------:R-:W-:Y:S01]  /*8ab0*/  FSETP.NEU.FTZ.AND P2, PT, R36.reuse, -INF , PT ;  /* 0xff8000002400780b */ /* 0x040fe20003f5d000 */
[----:B---3--:R-:W-:Y:S01]  /*8ac0*/  FMUL.FTZ R3, R36, UR4 ;  /* 0x0000000424037c20 */ /* 0x008fe20008410000 */
[----:B------:R-:W-:Y:S01]  /*8ad0*/  IMAD.IADD R60, R95, 0x1, R38 ;  /* 0x000000015f3c7824 */ /* 0x000fe200078e0226 */
[----:B------:R-:W3:Y:S03]  /*8ae0*/  LDSM.16.MT88.4 R32, [R38+0xa000] ;  /* 0x00a000002620783b */ /* 0x000ee60000004200 */
[----:B------:R-:W-:Y:S01]  /*8af0*/  FSEL R2, R3, RZ, P2 ;  /* 0x000000ff03027208 */ /* 0x000fe20001000000 */
[----:B------:R-:W4:Y:S01]  /*8b00*/  LDSM.16.MT88.4 R28, [R60+0xa000] ;  /* 0x00a000003c1c783b */ /* 0x000f220000004200 */
[----:B--2---:R-:W-:-:S03]  /*8b10*/  FMNMX.FTZ R3, R0, R6, !PT ;  /* 0x0000000600037209 */ /* 0x004fc60007810000 */
[--C-:B------:R-:W-:Y:S01]  /*8b20*/  FFMA.FTZ R6, R7, UR4, -R2.reuse ;  /* 0x0000000407067c23 */ /* 0x100fe20008010802 */
[----:B------:R-:W-:Y:S01]  /*8b30*/  FFMA.FTZ R7, R8, UR4, -R2 ;  /* 0x0000000408077c23 */ /* 0x000fe20008010802 */
[C---:B------:R-:W-:Y:S01]  /*8b40*/  FSETP.NEU.FTZ.AND P2, PT, R3.reuse, -INF , PT ;  /* 0xff8000000300780b */ /* 0x040fe20003f5d000 */
[----:B------:R-:W-:Y:S01]  /*8b50*/  FMUL.FTZ R0, R3, UR4 ;  /* 0x0000000403007c20 */ /* 0x000fe20008410000 */
[----:B------:R2:W-:Y:S04]  /*8b60*/  MUFU.EX2 R223, R6 ;  /* 0x0000000600df7308 */ /* 0x0005e80000000800 */
[----:B------:R-:W-:Y:S01]  /*8b70*/  FSEL R0, R0, RZ, P2 ;  /* 0x000000ff00007208 */ /* 0x000fe20001000000 */
[----:B------:R5:W1:Y:S04]  /*8b80*/  MUFU.EX2 R221, R7 ;  /* 0x0000000700dd7308 */ /* 0x000a680000000800 */
[----:B------:R-:W-:-:S04]  /*8b90*/  FFMA.FTZ R8, R11, UR4, -R0 ;  /* 0x000000040b087c23 */ /* 0x000fc80008010800 */
[----:B------:R1:W-:Y:S01]  /*8ba0*/  MUFU.EX2 R219, R8 ;  /* 0x0000000800db7308 */ /* 0x0003e20000000800 */
[----:B--2---:R-:W-:-:S04]  /*8bb0*/  FFMA.FTZ R6, R9, UR4, -R2 ;  /* 0x0000000409067c23 */ /* 0x004fc80008010802 */
[----:B------:R2:W-:Y:S01]  /*8bc0*/  MUFU.EX2 R225, R6 ;  /* 0x0000000600e17308 */ /* 0x0005e20000000800 */
[----:B-----5:R-:W-:-:S04]  /*8bd0*/  FFMA.FTZ R7, R10, UR4, -R2 ;  /* 0x000000040a077c23 */ /* 0x020fc80008010802 */
[----:B------:R5:W3:Y:S01]  /*8be0*/  MUFU.EX2 R224, R7 ;  /* 0x0000000700e07308 */ /* 0x000ae20000000800 */
[----:B-1----:R-:W-:Y:S01]  /*8bf0*/  F2FP.F16.F32.PACK_AB R8, R221, R223 ;  /* 0x000000dfdd08723e */ /* 0x002fe200000000ff */
[----:B--2---:R-:W-:-:S04]  /*8c00*/  FFMA.FTZ R6, R20, UR4, -R0 ;  /* 0x0000000414067c23 */ /* 0x004fc80008010800 */
[----:B------:R1:W2:Y:S01]  /*8c10*/  MUFU.EX2 R220, R6 ;  /* 0x0000000600dc7308 */ /* 0x0002a20000000800 */
[----:B-----5:R-:W-:Y:S01]  /*8c20*/  FFMA.FTZ R7, R22, UR4, -R0 ;  /* 0x0000000416077c23 */ /* 0x020fe20008010800 */
[----:B---3--:R-:W-:-:S03]  /*8c30*/  F2FP.F16.F32.PACK_AB R10, R224, R225 ;  /* 0x000000e1e00a723e */ /* 0x008fc600000000ff */
[----:B------:R3:W-:Y:S01]  /*8c40*/  MUFU.EX2 R218, R7 ;  /* 0x0000000700da7308 */ /* 0x0007e20000000800 */
[----:B-1----:R-:W-:Y:S01]  /*8c50*/  FFMA.FTZ R6, R21, UR4, -R0 ;  /* 0x0000000415067c23 */ /* 0x002fe20008010800 */
[----:B--2---:R-:W-:-:S03]  /*8c60*/  F2FP.F16.F32.PACK_AB R9, R219, R220 ;  /* 0x000000dcdb09723e */ /* 0x004fc600000000ff */
[----:B------:R-:W1:Y:S01]  /*8c70*/  MUFU.EX2 R229, R6 ;  /* 0x0000000600e57308 */ /* 0x000e620000000800 */
[----:B---3--:R-:W-:-:S04]  /*8c80*/  FFMA.FTZ R7, R23, UR4, -R2 ;  /* 0x0000000417077c23 */ /* 0x008fc80008010802 */
[----:B------:R2:W-:Y:S01]  /*8c90*/  MUFU.EX2 R227, R7 ;  /* 0x0000000700e37308 */ /* 0x0005e20000000800 */
[----:B-1----:R-:W-:Y:S01]  /*8ca0*/  F2FP.F16.F32.PACK_AB R11, R229, R218 ;  /* 0x000000dae50b723e */ /* 0x002fe200000000ff */
[--C-:B------:R-:W-:Y:S02]  /*8cb0*/  FFMA.FTZ R6, R24, UR4, -R2.reuse ;  /* 0x0000000418067c23 */ /* 0x100fe40008010802 */
[----:B------:R-:W-:Y:S02]  /*8cc0*/  LDSM.16.MT88.4 R24, [R37+0xa800] ;  /* 0x00a800002518783b */ /* 0x000fe40000004200 */
[----:B------:R1:W3:Y:S01]  /*8cd0*/  MUFU.EX2 R222, R6 ;  /* 0x0000000600de7308 */ /* 0x0002e20000000800 */
[--C-:B--2---:R-:W-:Y:S01]  /*8ce0*/  FFMA.FTZ R7, R52, UR4, -R2.reuse ;  /* 0x0000000434077c23 */ /* 0x104fe20008010802 */
[C---:B------:R-:W-:Y:S03]  /*8cf0*/  HMMA.16816.F32 R44, R8.reuse, R16, RZ ;  /* 0x00000010082c723c */ /* 0x040fe600000018ff */
[----:B------:R2:W-:Y:S05]  /*8d00*/  MUFU.EX2 R228, R7 ;  /* 0x0000000700e47308 */ /* 0x0005ea0000000800 */
[----:B------:R-:W-:Y:S01]  /*8d10*/  HMMA.16816.F32 R20, R8, R18, RZ ;  /* 0x000000120814723c */ /* 0x000fe200000018ff */
[----:B------:R-:W5:Y:S01]  /*8d20*/  LDSM.16.MT88.4 R16, [R39+0xa800] ;  /* 0x00a800002710783b */ /* 0x000f620000004200 */
[----:B-1----:R-:W-:-:S04]  /*8d30*/  FFMA.FTZ R6, R53, UR4, -R2 ;  /* 0x0000000435067c23 */ /* 0x002fc80008010802 */
[----:B------:R1:W3:Y:S02]  /*8d40*/  MUFU.EX2 R226, R6 ;  /* 0x0000000600e27308 */ /* 0x0002e40000000800 */
[----:B------:R-:W-:Y:S01]  /*8d50*/  HMMA.16816.F32 R40, R8, R12, RZ ;  /* 0x0000000c0828723c */ /* 0x000fe200000018ff */
[--C-:B------:R-:W-:Y:S01]  /*8d60*/  FFMA.FTZ R12, R55, UR4, -R0.reuse ;  /* 0x00000004370c7c23 */ /* 0x100fe20008010800 */
[----:B--2---:R-:W-:-:S03]  /*8d70*/  FFMA.FTZ R7, R64, UR4, -R0 ;  /* 0x0000000440077c23 */ /* 0x004fc60008010800 */
[----:B------:R2:W-:Y:S03]  /*8d80*/  MUFU.EX2 R216, R12 ;  /* 0x0000000c00d87308 */ /* 0x0005e60000000800 */
[C---:B------:R-:W-:Y:S01]  /*8d90*/  HMMA.16816.F32 R56, R8.reuse, R32, RZ ;  /* 0x000000200838723c */ /* 0x040fe200000018ff */
[----:B------:R4:W-:Y:S01]  /*8da0*/  MUFU.EX2 R215, R7 ;  /* 0x0000000700d77308 */ /* 0x0009e20000000800 */
[--C-:B-1----:R-:W-:Y:S02]  /*8db0*/  FFMA.FTZ R6, R54, UR4, -R0.reuse ;  /* 0x0000000436067c23 */ /* 0x102fe40008010800 */
[----:B------:R-:W-:Y:S04]  /*8dc0*/  LDSM.16.MT88.4 R52, [R38+0xa800] ;  /* 0x00a800002634783b */ /* 0x000fe80000004200 */
[----:B------:R-:W-:Y:S01]  /*8dd0*/  HMMA.16816.F32 R68, R8, R34, RZ ;  /* 0x000000220844723c */ /* 0x000fe200000018ff */
[----:B------:R1:W5:Y:S01]  /*8de0*/  MUFU.EX2 R214, R6 ;  /* 0x0000000600d67308 */ /* 0x0003620000000800 */
[----:B------:R-:W5:Y:S01]  /*8df0*/  LDSM.16.MT88.4 R32, [R60+0xa800] ;  /* 0x00a800003c20783b */ /* 0x000f620000004200 */
[----:B--2---:R-:W-:Y:S01]  /*8e00*/  FFMA.FTZ R12, R87, UR4, -R0 ;  /* 0x00000004570c7c23 */ /* 0x004fe20008010800 */
[----:B------:R-:W-:-:S02]  /*8e10*/  IMAD.MOV.U32 R87, RZ, RZ, R200 ;  /* 0x000000ffff577224 */ /* 0x000fc400078e00c8 */
[----:B----4-:R-:W-:Y:S02]  /*8e20*/  FFMA.FTZ R7, R80, UR4, -R2 ;  /* 0x0000000450077c23 */ /* 0x010fe40008010802 */
[C---:B------:R-:W-:Y:S01]  /*8e30*/  HMMA.16816.F32 R48, R8.reuse, R14, RZ ;  /* 0x0000000e0830723c */ /* 0x040fe200000018ff */
[----:B------:R2:W-:Y:S04]  /*8e40*/  MUFU.EX2 R200, R12 ;  /* 0x0000000c00c87308 */ /* 0x0005e80000000800 */
[----:B------:R4:W-:Y:S01]  /*8e50*/  MUFU.EX2 R209, R7 ;  /* 0x0000000700d17308 */ /* 0x0009e20000000800 */
[----:B-1----:R-:W-:Y:S02]  /*8e60*/  FFMA.FTZ R6, R61, UR4, -R0 ;  /* 0x000000043d067c23 */ /* 0x002fe40008010800 */
[C---:B------:R-:W-:Y:S02]  /*8e70*/  HMMA.16816.F32 R76, R8.reuse, R28, RZ ;  /* 0x0000001c084c723c */ /* 0x040fe400000018ff */
[----:B------:R-:W1:Y:S01]  /*8e80*/  MUFU.EX2 R217, R6 ;  /* 0x0000000600d97308 */ /* 0x000e620000000800 */
[----:B--2---:R-:W-:Y:S05]  /*8e90*/  LDSM.16.MT88.4 R12, [R38+0xb000] ;  /* 0x00b00000260c783b */ /* 0x004fea0000004200 */
[----:B------:R-:W-:Y:S01]  /*8ea0*/  HMMA.16816.F32 R64, R8, R30, RZ ;  /* 0x0000001e0840723c */ /* 0x000fe200000018ff */
[----:B---3--:R-:W-:-:S02]  /*8eb0*/  F2FP.F16.F32.PACK_AB R8, R227, R222 ;  /* 0x000000dee308723e */ /* 0x008fc400000000ff */
[----:B------:R-:W-:Y:S01]  /*8ec0*/  F2FP.F16.F32.PACK_AB R10, R228, R226 ;  /* 0x000000e2e40a723e */ /* 0x000fe200000000ff */
[--C-:B----4-:R-:W-:Y:S01]  /*8ed0*/  FFMA.FTZ R7, R86, UR4, -R2.reuse ;  /* 0x0000000456077c23 */ /* 0x110fe20008010802 */
[----:B-----5:R-:W-:Y:S01]  /*8ee0*/  F2FP.F16.F32.PACK_AB R9, R216, R214 ;  /* 0x000000d6d809723e */ /* 0x020fe200000000ff */
[----:B------:R-:W-:Y:S02]  /*8ef0*/  IMAD.MOV.U32 R86, RZ, RZ, R187 ;  /* 0x000000ffff567224 */ /* 0x000fe400078e00bb */
[----:B------:R2:W-:Y:S01]  /*8f00*/  MUFU.EX2 R208, R7 ;  /* 0x0000000700d07308 */ /* 0x0005e20000000800 */
[----:B-1----:R-:W-:Y:S01]  /*8f10*/  F2FP.F16.F32.PACK_AB R11, R217, R215 ;  /* 0x000000d7d90b723e */ /* 0x002fe200000000ff */
[----:B------:R-:W-:-:S04]  /*8f20*/  FFMA.FTZ R6, R72, UR4, -R2 ;  /* 0x0000000448067c23 */ /* 0x000fc80008010802 */
[----:B------:R1:W3:Y:S02]  /*8f30*/  MUFU.EX2 R206, R6 ;  /* 0x0000000600ce7308 */ /* 0x0002e40000000800 */
[----:B------:R-:W-:Y:S01]  /*8f40*/  HMMA.16816.F32 R72, R8, R16, R44 ;  /* 0x000000100848723c */ /* 0x000fe2000000182c */
[----:B------:R-:W4:Y:S01]  /*8f50*/  LDSM.16.MT88.4 R44, [R37+0xb000] ;  /* 0x00b00000252c783b */ /* 0x000f220000004200 */
[----:B--2---:R-:W-:Y:S01]  /*8f60*/  FFMA.FTZ R7, R98, UR4, -R0 ;  /* 0x0000000462077c23 */ /* 0x004fe20008010800 */
[----:B------:R-:W-:-:S05]  /*8f70*/  IMAD.MOV.U32 R98, RZ, RZ, R199 ;  /* 0x000000ffff627224 */ /* 0x000fca00078e00c7 */
[C---:B------:R-:W-:Y:S01]  /*8f80*/  HMMA.16816.F32 R92, R8.reuse, R24, R40 ;  /* 0x00000018085c723c */ /* 0x040fe20000001828 */
[----:B------:R2:W-:Y:S01]  /*8f90*/  MUFU.EX2 R199, R7 ;  /* 0x0000000700c77308 */ /* 0x0005e20000000800 */
[--C-:B-1----:R-:W-:Y:S02]  /*8fa0*/  FFMA.FTZ R6, R81, UR4, -R2.reuse ;  /* 0x0000000451067c23 */ /* 0x102fe40008010802 */
[----:B------:R-:W1:Y:S02]  /*8fb0*/  LDSM.16.MT88.4 R80, [R39+0xb000] ;  /* 0x00b000002750783b */ /* 0x000e640000004200 */
[----:B------:R5:W3:Y:S02]  /*8fc0*/  MUFU.EX2 R204, R6 ;  /* 0x0000000600cc7308 */ /* 0x000ae40000000800 */
[----:B------:R-:W-:Y:S01]  /*8fd0*/  HMMA.16816.F32 R88, R8, R26, R48 ;  /* 0x0000001a0858723c */ /* 0x000fe20000001830 */
[----:B--2---:R-:W-:-:S07]  /*8fe0*/  FFMA.FTZ R7, R101, UR4, -R2 ;  /* 0x0000000465077c23 */ /* 0x004fce0008010802 */
[----:B------:R-:W-:Y:S01]  /*8ff0*/  HMMA.16816.F32 R24, R8, R18, R20 ;  /* 0x000000120818723c */ /* 0x000fe20000001814 */
[----:B------:R-:W2:Y:S01]  /*9000*/  LDSM.16.MT88.4 R16, [R60+0xb000] ;  /* 0x00b000003c10783b */ /* 0x000ea20000004200 */
[----:B-----5:R-:W-:Y:S01]  /*9010*/  FFMA.FTZ R6, R97, UR4, -R0 ;  /* 0x0000000461067c23 */ /* 0x020fe20008010800 */
[----:B------:R-:W-:-:S05]  /*9020*/  IMAD.MOV.U32 R97, RZ, RZ, R201 ;  /* 0x000000ffff617224 */ /* 0x000fca00078e00c9 */
[C---:B------:R-:W-:Y:S01]  /*9030*/  HMMA.16816.F32 R28, R8.reuse, R32, R76 ;  /* 0x00000020081c723c */ /* 0x040fe2000000184c */
[----:B------:R5:W4:Y:S07]  /*9040*/  MUFU.EX2 R201, R6 ;  /* 0x0000000600c97308 */ /* 0x000b2e0000000800 */
[----:B------:R-:W-:Y:S01]  /*9050*/  HMMA.16816.F32 R20, R8, R52, R56 ;  /* 0x000000340814723c */ /* 0x000fe20000001838 */
[----:B-----5:R-:W-:Y:S01]  /*9060*/  FFMA.FTZ R6, R99, UR4, -R0 ;  /* 0x0000000463067c23 */ /* 0x020fe20008010800 */
[----:B------:R-:W-:-:S06]  /*9070*/  IMAD.MOV.U32 R99, RZ, RZ, R198 ;  /* 0x000000ffff637224 */ /* 0x000fcc00078e00c6 */
[C---:B------:R-:W-:Y:S01]  /*9080*/  HMMA.16816.F32 R40, R8.reuse, R54, R68 ;  /* 0x000000360828723c */ /* 0x040fe20000001844 */
[----:B------:R-:W-:Y:S01]  /*9090*/  LDSM.16.MT88.4 R52, [R39+0xb800] ;  /* 0x00b800002734783b */ /* 0x000fe20000004200 */
[----:B------:R-:W5:Y:S06]  /*90a0*/  MUFU.EX2 R198, R6 ;  /* 0x0000000600c67308 */ /* 0x000f6c0000000800 */
[----:B------:R-:W-:Y:S01]  /*90b0*/  HMMA.16816.F32 R32, R8, R34, R64 ;  /* 0x000000220820723c */ /* 0x000fe20000001840 */
[----:B---3--:R-:W-:Y:S02]  /*90c0*/  F2FP.F16.F32.PACK_AB R8, R209, R206 ;  /* 0x000000ced108723e */ /* 0x008fe400000000ff */
[----:B------:R-:W-:-:S02]  /*90d0*/  F2FP.F16.F32.PACK_AB R10, R208, R204 ;  /* 0x000000ccd00a723e */ /* 0x000fc400000000ff */
[----:B----4-:R-:W-:Y:S02]  /*90e0*/  F2FP.F16.F32.PACK_AB R9, R200, R201 ;  /* 0x000000c9c809723e */ /* 0x010fe400000000ff */
[----:B-----5:R-:W-:Y:S01]  /*90f0*/  F2FP.F16.F32.PACK_AB R11, R198, R199 ;  /* 0x000000c7c60b723e */ /* 0x020fe200000000ff */
[----:B------:R-:W-:Y:S01]  /*9100*/  FFMA.FTZ R6, R100, UR4, -R2 ;  /* 0x0000000464067c23 */ /* 0x000fe20008010802 */
[----:B------:R-:W-:-:S05]  /*9110*/  IMAD.MOV.U32 R100, RZ, RZ, R186 ;  /* 0x000000ffff647224 */ /* 0x000fca00078e00ba */
[C---:B------:R-:W-:Y:S01]  /*9120*/  HMMA.16816.F32 R48, R8.reuse, R44, R92 ;  /* 0x0000002c0830723c */ /* 0x040fe2000000185c */
[----:B------:R-:W-:Y:S02]  /*9130*/  IMAD.MOV.U32 R94, RZ, RZ, R182 ;  /* 0x000000ffff5e7224 */ /* 0x000fe400078e00b6 */
[----:B------:R-:W-:Y:S02]  /*9140*/  IMAD.MOV.U32 R92, RZ, RZ, R185 ;  /* 0x000000ffff5c7224 */ /* 0x000fe400078e00b9 */
[----:B------:R-:W-:Y:S02]  /*9150*/  IMAD.MOV.U32 R95, RZ, RZ, R180 ;  /* 0x000000ffff5f7224 */ /* 0x000fe400078e00b4 */
[----:B------:R-:W-:Y:S01]  /*9160*/  IMAD.MOV.U32 R93, RZ, RZ, R181 ;  /* 0x000000ffff5d7224 */ /* 0x000fe200078e00b5 */
[----:B------:R-:W-:Y:S01]  /*9170*/  HMMA.16816.F32 R56, R8, R46, R88 ;  /* 0x0000002e0838723c */ /* 0x000fe20000001858 */
[----:B------:R-:W3:Y:S01]  /*9180*/  LDSM.16.MT88.4 R44, [R37+0xb800] ;  /* 0x00b80000252c783b */ /* 0x000ee20000004200 */
[----:B------:R-:W-:-:S02]  /*9190*/  IMAD.MOV.U32 R88, RZ, RZ, R189 ;  /* 0x000000ffff587224 */ /* 0x000fc400078e00bd */
[----:B------:R4:W-:Y:S01]  /*91a0*/  MUFU.EX2 R189, R6 ;  /* 0x0000000600bd7308 */ /* 0x0009e20000000800 */
[----:B------:R-:W-:Y:S02]  /*91b0*/  IMAD.MOV.U32 R91, RZ, RZ, R193 ;  /* 0x000000ffff5b7224 */ /* 0x000fe400078e00c1 */
[----:B------:R-:W-:Y:S01]  /*91c0*/  IMAD.MOV.U32 R90, RZ, RZ, R192 ;  /* 0x000000ffff5a7224 */ /* 0x000fe200078e00c0 */
[----:B------:R5:W3:Y:S01]  /*91d0*/  MUFU.EX2 R193, R7 ;  /* 0x0000000700c17308 */ /* 0x000ae20000000800 */
[----:B------:R-:W-:Y:S01]  /*91e0*/  IMAD.MOV.U32 R89, RZ, RZ, R191 ;  /* 0x000000ffff597224 */ /* 0x000fe200078e00bf */
[----:B------:R-:W-:Y:S01]  /*91f0*/  HMMA.16816.F32 R68, R8, R12, R20 ;  /* 0x0000000c0844723c */ /* 0x000fe20000001814 */
[----:B------:R-:W-:Y:S01]  /*9200*/  FFMA.FTZ R12, R107, UR4, -R0 ;  /* 0x000000046b0c7c23 */ /* 0x000fe20008010800 */
[----:B------:R-:W3:Y:S03]  /*9210*/  LDSM.16.MT88.4 R20, [R60+0xb800] ;  /* 0x00b800003c14783b */ /* 0x000ee60000004200 */
[----:B------:R2:W-:Y:S01]  /*9220*/  MUFU.EX2 R187, R12 ;  /* 0x0000000c00bb7308 */ /* 0x0005e20000000800 */
[----:B----4-:R-:W-:-:S02]  /*9230*/  FFMA.FTZ R6, R103, UR4, -R2 ;  /* 0x0000000467067c23 */ /* 0x010fc40008010802 */
[----:B-1----:R-:W-:Y:S01]  /*9240*/  HMMA.16816.F32 R64, R8, R82, R24 ;  /* 0x000000520840723c */ /* 0x002fe20000001818 */
[----:B------:R-:W1:Y:S01]  /*9250*/  LDSM.16.MT88.4 R24, [R38+0xb800] ;  /* 0x00b800002618783b */ /* 0x000e620000004200 */
[----:B------:R4:W-:Y:S01]  /*9260*/  MUFU.EX2 R192, R6 ;  /* 0x0000000600c07308 */ /* 0x0009e20000000800 */
[----:B-----5:R-:W-:-:S04]  /*9270*/  FFMA.FTZ R7, R102, UR4, -R2 ;  /* 0x0000000466077c23 */ /* 0x020fc80008010802 */
[----:B------:R5:W3:Y:S01]  /*9280*/  MUFU.EX2 R191, R7 ;  /* 0x0000000700bf7308 */ /* 0x000ae20000000800 */
[----:B--2---:R-:W-:Y:S01]  /*9290*/  HMMA.16816.F32 R28, R8, R16, R28 ;  /* 0x00000010081c723c */ /* 0x004fe2000000181c */
[----:B------:R-:W-:-:S04]  /*92a0*/  FFMA.FTZ R12, R112, UR4, -R0 ;  /* 0x00000004700c7c23 */ /* 0x000fc80008010800 */
[----:B------:R2:W-:Y:S01]  /*92b0*/  MUFU.EX2 R171, R12 ;  /* 0x0000000c00ab7308 */ /* 0x0005e20000000800 */
[--C-:B----4-:R-:W-:Y:S02]  /*92c0*/  FFMA.FTZ R6, R104, UR4, -R0.reuse ;  /* 0x0000000468067c23 */ /* 0x110fe40008010800 */
[----:B------:R-:W-:Y:S02]  /*92d0*/  HMMA.16816.F32 R72, R8, R80, R72 ;  /* 0x000000500848723c */ /* 0x000fe40000001848 */
[----:B------:R4:W3:Y:S01]  /*92e0*/  MUFU.EX2 R182, R6 ;  /* 0x0000000600b67308 */ /* 0x0008e20000000800 */
[----:B-----5:R-:W-:-:S04]  /*92f0*/  FFMA.FTZ R7, R106, UR4, -R0 ;  /* 0x000000046a077c23 */ /* 0x020fc80008010800 */
[----:B------:R5:W-:Y:S01]  /*9300*/  MUFU.EX2 R186, R7 ;  /* 0x0000000700ba7308 */ /* 0x000be20000000800 */
[C---:B------:R-:W-:Y:S01]  /*9310*/  HMMA.16816.F32 R76, R8.reuse, R14, R40 ;  /* 0x0000000e084c723c */ /* 0x040fe20000001828 */
[----:B------:R-:W1:Y:S04]  /*9320*/  LDSM.16.MT88.4 R40, [R37+0xc000] ;  /* 0x00c000002528783b */ /* 0x000e680000004200 */
[----:B--2---:R-:W-:Y:S01]  /*9330*/  LDSM.16.MT88.4 R12, [R38+0xc000] ;  /* 0x00c00000260c783b */ /* 0x004fe20000004200 */
[----:B----4-:R-:W-:Y:S02]  /*9340*/  FFMA.FTZ R6, R105, UR4, -R0 ;  /* 0x0000000469067c23 */ /* 0x010fe40008010800 */
[----:B------:R-:W-:Y:S01]  /*9350*/  HMMA.16816.F32 R16, R8, R18, R32 ;  /* 0x000000120810723c */ /* 0x000fe20000001820 */
[----:B---3--:R-:W-:Y:S01]  /*9360*/  F2FP.F16.F32.PACK_AB R8, R193, R189 ;  /* 0x000000bdc108723e */ /* 0x008fe200000000ff */
[----:B------:R-:W2:Y:S01]  /*9370*/  MUFU.EX2 R185, R6 ;  /* 0x0000000600b97308 */ /* 0x000ea20000000800 */
[----:B------:R-:W-:Y:S01]  /*9380*/  F2FP.F16.F32.PACK_AB R10, R191, R192 ;  /* 0x000000c0bf0a723e */ /* 0x000fe200000000ff */
[----:B-----5:R-:W-:Y:S01]  /*9390*/  FFMA.FTZ R7, R109, UR4, -R2 ;  /* 0x000000046d077c23 */ /* 0x020fe20008010802 */
[----:B------:R-:W-:-:S03]  /*93a0*/  F2FP.F16.F32.PACK_AB R9, R187, R182 ;  /* 0x000000b6bb09723e */ /* 0x000fc600000000ff */
[----:B------:R3:W-:Y:S01]  /*93b0*/  MUFU.EX2 R180, R7 ;  /* 0x0000000700b47308 */ /* 0x0007e20000000800 */
[----:B--2---:R-:W-:Y:S01]  /*93c0*/  F2FP.F16.F32.PACK_AB R11, R185, R186 ;  /* 0x000000bab90b723e */ /* 0x004fe200000000ff */
[----:B------:R-:W-:-:S04]  /*93d0*/  FFMA.FTZ R6, R108, UR4, -R2 ;  /* 0x000000046c067c23 */ /* 0x000fc80008010802 */
[----:B------:R2:W4:Y:S01]  /*93e0*/  MUFU.EX2 R178, R6 ;  /* 0x0000000600b27308 */ /* 0x0005220000000800 */
[--C-:B---3--:R-:W-:Y:S01]  /*93f0*/  FFMA.FTZ R7, R111, UR4, -R2.reuse ;  /* 0x000000046f077c23 */ /* 0x108fe20008010802 */
[C---:B------:R-:W-:Y:S03]  /*9400*/  HMMA.16816.F32 R32, R8.reuse, R44, R48 ;  /* 0x0000002c0820723c */ /* 0x040fe60000001830 */
[----:B------:R3:W-:Y:S05]  /*9410*/  MUFU.EX2 R181, R7 ;  /* 0x0000000700b57308 */ /* 0x0007ea0000000800 */
[----:B------:R-:W-:Y:S01]  /*9420*/  HMMA.16816.F32 R44, R8, R46, R56 ;  /* 0x0000002e082c723c */ /* 0x000fe20000001838 */
[----:B------:R-:W5:Y:S01]  /*9430*/  LDSM.16.MT88.4 R56, [R39+0xc000] ;  /* 0x00c000002738783b */ /* 0x000f620000004200 */
[----:B--2---:R-:W-:-:S04]  /*9440*/  FFMA.FTZ R6, R110, UR4, -R2 ;  /* 0x000000046e067c23 */ /* 0x004fc80008010802 */
[----:B------:R2:W4:Y:S01]  /*9450*/  MUFU.EX2 R179, R6 ;  /* 0x0000000600b37308 */ /* 0x0005220000000800 */
[--C-:B---3--:R-:W-:Y:S01]  /*9460*/  FFMA.FTZ R7, R114, UR4, -R0.reuse ;  /* 0x0000000472077c23 */ /* 0x108fe20008010800 */
[C---:B------:R-:W-:Y:S03]  /*9470*/  HMMA.16816.F32 R48, R8.reuse, R52, R72 ;  /* 0x000000340830723c */ /* 0x040fe60000001848 */
[----:B------:R3:W-:Y:S05]  /*9480*/  MUFU.EX2 R177, R7 ;  /* 0x0000000700b17308 */ /* 0x0007ea0000000800 */
[----:B------:R-:W-:Y:S01]  /*9490*/  HMMA.16816.F32 R64, R8, R54, R64 ;  /* 0x000000360840723c */ /* 0x000fe20000001840 */
[----:B--2---:R-:W-:-:S04]  /*94a0*/  FFMA.FTZ R6, R113, UR4, -R0 ;  /* 0x0000000471067c23 */ /* 0x004fc80008010800 */
[----:B------:R2:W5:Y:S03]  /*94b0*/  MUFU.EX2 R173, R6 ;  /* 0x0000000600ad7308 */ /* 0x0005660000000800 */
[----:B------:R-:W-:Y:S01]  /*94c0*/  HMMA.16816.F32 R52, R8, R20, R28 ;  /* 0x000000140834723c */ /* 0x000fe2000000181c */
[----:B------:R-:W-:Y:S01]  /*94d0*/  LDSM.16.MT88.4 R28, [R37+0xc800] ;  /* 0x00c80000251c783b */ /* 0x000fe20000004200 */
[----:B---3--:R-:W-:-:S04]  /*94e0*/  FFMA.FTZ R7, R117, UR4, -R2 ;  /* 0x0000000475077c23 */ /* 0x008fc80008010802 */
[----:B------:R3:W-:Y:S02]  /*94f0*/  MUFU.EX2 R163, R7 ;  /* 0x0000000700a37308 */ /* 0x0007e40000000800 */
[----:B------:R-:W-:Y:S01]  /*9500*/  HMMA.16816.F32 R16, R8, R22, R16 ;  /* 0x000000160810723c */ /* 0x000fe20000001810 */
[----:B------:R-:W5:Y:S01]  /*9510*/  LDSM.16.MT88.4 R20, [R60+0xc000] ;  /* 0x00c000003c14783b */ /* 0x000f620000004200 */
[----:B--2---:R-:W-:-:S06]  /*9520*/  FFMA.FTZ R6, R115, UR4, -R0 ;  /* 0x0000000473067c23 */ /* 0x004fcc0008010800 */
[----:B-1----:R-:W-:Y:S01]  /*9530*/  HMMA.16816.F32 R68, R8, R24, R68 ;  /* 0x000000180844723c */ /* 0x002fe20000001844 */
[----:B------:R1:W2:Y:S01]  /*9540*/  MUFU.EX2 R175, R6 ;  /* 0x0000000600af7308 */ /* 0x0002a20000000800 */
[----:B---3--:R-:W-:-:S06]  /*9550*/  FFMA.FTZ R7, R118, UR4, -R2 ;  /* 0x0000000476077c23 */ /* 0x008fcc0008010802 */
[----:B------:R-:W-:Y:S01]  /*9560*/  HMMA.16816.F32 R72, R8, R26, R76 ;  /* 0x0000001a0848723c */ /* 0x000fe2000000184c */
[----:B----4-:R-:W-:Y:S01]  /*9570*/  F2FP.F16.F32.PACK_AB R8, R180, R178 ;  /* 0x000000b2b408723e */ /* 0x010fe200000000ff */
[----:B------:R3:W-:Y:S01]  /*9580*/  MUFU.EX2 R164, R7 ;  /* 0x0000000700a47308 */ /* 0x0007e20000000800 */
[----:B------:R-:W-:Y:S02]  /*9590*/  F2FP.F16.F32.PACK_AB R10, R181, R179 ;  /* 0x000000b3b50a723e */ /* 0x000fe400000000ff */
[----:B-----5:R-:W-:Y:S01]  /*95a0*/  F2FP.F16.F32.PACK_AB R9, R171, R173 ;  /* 0x000000adab09723e */ /* 0x020fe200000000ff */
[----:B-1----:R-:W-:Y:S01]  /*95b0*/  FFMA.FTZ R6, R116, UR4, -R2 ;  /* 0x0000000474067c23 */ /* 0x002fe20008010802 */
[----:B--2---:R-:W-:-:S03]  /*95c0*/  F2FP.F16.F32.PACK_AB R11, R175, R177 ;  /* 0x000000b1af0b723e */ /* 0x004fc600000000ff */
[----:B------:R1:W2:Y:S04]  /*95d0*/  MUFU.EX2 R162, R6 ;  /* 0x0000000600a27308 */ /* 0x0002a80000000800 */
[----:B------:R-:W-:Y:S01]  /*95e0*/  HMMA.16816.F32 R24, R8, R40, R32 ;  /* 0x000000280818723c */ /* 0x000fe20000001820 */
[----:B---3--:R-:W-:-:S04]  /*95f0*/  FFMA.FTZ R7, R123, UR4, -R0 ;  /* 0x000000047b077c23 */ /* 0x008fc80008010800 */
[----:B------:R3:W-:Y:S03]  /*9600*/  MUFU.EX2 R161, R7 ;  /* 0x0000000700a17308 */ /* 0x0007e60000000800 */
[----:B------:R-:W-:Y:S01]  /*9610*/  HMMA.16816.F32 R32, R8, R42, R44 ;  /* 0x0000002a0820723c */ /* 0x000fe2000000182c */
[----:B-1----:R-:W-:-:S04]  /*9620*/  FFMA.FTZ R6, R119, UR4, -R2 ;  /* 0x0000000477067c23 */ /* 0x002fc80008010802 */
[----:B------:R1:W4:Y:S03]  /*9630*/  MUFU.EX2 R166, R6 ;  /* 0x0000000600a67308 */ /* 0x0003260000000800 */
[----:B------:R-:W-:Y:S01]  /*9640*/  HMMA.16816.F32 R40, R8, R56, R48 ;  /* 0x000000380828723c */ /* 0x000fe20000001830 */
[----:B------:R-:W5:Y:S01]  /*9650*/  LDSM.16.MT88.4 R48, [R39+0xc800] ;  /* 0x00c800002730783b */ /* 0x000f620000004200 */
[----:B---3--:R-:W-:-:S04]  /*9660*/  FFMA.FTZ R7, R126, UR4, -R2 ;  /* 0x000000047e077c23 */ /* 0x008fc80008010802 */
[----:B------:R3:W-:Y:S02]  /*9670*/  MUFU.EX2 R157, R7 ;  /* 0x00000007009d7308 */ /* 0x0007e40000000800 */
[----:B------:R-:W-:Y:S01]  /*9680*/  HMMA.16816.F32 R76, R8, R58, R64 ;  /* 0x0000003a084c723c */ /* 0x000fe20000001840 */
[----:B-1----:R-:W-:-:S07]  /*9690*/  FFMA.FTZ R6, R121, UR4, -R0 ;  /* 0x0000000479067c23 */ /* 0x002fce0008010800 */
[----:B------:R-:W-:Y:S01]  /*96a0*/  HMMA.16816.F32 R56, R8, R12, R68 ;  /* 0x0000000c0838723c */ /* 0x000fe20000001844 */
[----:B------:R1:W-:Y:S01]  /*96b0*/  MUFU.EX2 R61, R6 ;  /* 0x00000006003d7308 */ /* 0x0003e20000000800 */
[----:B------:R-:W-:Y:S01]  /*96c0*/  FFMA.FTZ R12, R124, UR4, -R0 ;  /* 0x000000047c0c7c23 */ /* 0x000fe20008010800 */
[----:B---3--:R-:W-:-:S03]  /*96d0*/  FFMA.FTZ R7, R128, UR4, -R2 ;  /* 0x0000000480077c23 */ /* 0x008fc60008010802 */
[----:B------:R3:W4:Y:S02]  /*96e0*/  MUFU.EX2 R160, R12 ;  /* 0x0000000c00a07308 */ /* 0x0007240000000800 */
[----:B------:R-:W-:Y:S01]  /*96f0*/  HMMA.16816.F32 R44, R8, R22, R16 ;  /* 0x00000016082c723c */ /* 0x000fe20000001810 */
[----:B------:R-:W5:Y:S01]  /*9700*/  LDSM.16.MT88.4 R16, [R60+0xc800] ;  /* 0x00c800003c10783b */ /* 0x000f620000004200 */
[----:B------:R4:W-:Y:S01]  /*9710*/  MUFU.EX2 R155, R7 ;  /* 0x00000007009b7308 */ /* 0x0009e20000000800 */
[----:B-1----:R-:W-:-:S05]  /*9720*/  FFMA.FTZ R6, R122, UR4, -R0 ;  /* 0x000000047a067c23 */ /* 0x002fca0008010800 */
[----:B------:R-:W-:Y:S01]  /*9730*/  HMMA.16816.F32 R72, R8, R14, R72 ;  /* 0x0000000e0848723c */ /* 0x000fe20000001848 */
[----:B------:R-:W1:Y:S01]  /*9740*/  MUFU.EX2 R159, R6 ;  /* 0x00000006009f7308 */ /* 0x000e620000000800 */
[----:B---3--:R-:W-:-:S06]  /*9750*/  FFMA.FTZ R12, R129, UR4, -R0 ;  /* 0x00000004810c7c23 */ /* 0x008fcc0008010800 */
[----:B------:R-:W-:Y:S01]  /*9760*/  HMMA.16816.F32 R64, R8, R20, R52 ;  /* 0x000000140840723c */ /* 0x000fe20000001834 */
[----:B------:R-:W3:Y:S01]  /*9770*/  LDSM.16.MT88.4 R52, [R38+0xc800] ;  /* 0x00c800002634783b */ /* 0x000ee20000004200 */
[----:B--2---:R-:W-:Y:S01]  /*9780*/  F2FP.F16.F32.PACK_AB R8, R163, R162 ;  /* 0x000000a2a308723e */ /* 0x004fe200000000ff */
[----:B------:R2:W-:Y:S01]  /*9790*/  MUFU.EX2 R148, R12 ;  /* 0x0000000c00947308 */ /* 0x0005e20000000800 */
[----:B----4-:R-:W-:Y:S01]  /*97a0*/  F2FP.F16.F32.PACK_AB R10, R164, R166 ;  /* 0x000000a6a40a723e */ /* 0x010fe200000000ff */
[----:B------:R-:W-:Y:S01]  /*97b0*/  FFMA.FTZ R7, R131, UR4, -R0 ;  /* 0x0000000483077c23 */ /* 0x000fe20008010800 */
[----:B------:R-:W-:Y:S01]  /*97c0*/  F2FP.F16.F32.PACK_AB R9, R160, R61 ;  /* 0x0000003da009723e */ /* 0x000fe200000000ff */
[----:B------:R-:W-:Y:S01]  /*97d0*/  LDSM.16.MT88.4 R20, [R39+0xd000] ;  /* 0x00d000002714783b */ /* 0x000fe20000004200 */
[----:B-1----:R-:W-:Y:S01]  /*97e0*/  F2FP.F16.F32.PACK_AB R11, R159, R161 ;  /* 0x000000a19f0b723e */ /* 0x002fe200000000ff */
[--C-:B------:R-:W-:Y:S01]  /*97f0*/  FFMA.FTZ R6, R125, UR4, -R2.reuse ;  /* 0x000000047d067c23 */ /* 0x100fe20008010802 */
[----:B------:R1:W-:Y:S04]  /*9800*/  MUFU.EX2 R149, R7 ;  /* 0x0000000700957308 */ /* 0x0003e80000000800 */
[----:B------:R4:W3:Y:S01]  /*9810*/  MUFU.EX2 R151, R6 ;  /* 0x0000000600977308 */ /* 0x0008e20000000800 */
[C---:B------:R-:W-:Y:S01]  /*9820*/  HMMA.16816.F32 R68, R8.reuse, R28, R24 ;  /* 0x0000001c0844723c */ /* 0x040fe20000001818 */
[----:B------:R-:W3:Y:S04]  /*9830*/  LDSM.16.MT88.4 R24, [R37+0xd000] ;  /* 0x00d000002518783b */ /* 0x000ee80000004200 */
[----:B--2---:R-:W2:Y:S03]  /*9840*/  LDSM.16.MT88.4 R12, [R38+0xd000] ;  /* 0x00d00000260c783b */ /* 0x004ea60000004200 */
[----:B------:R-:W-:Y:S01]  /*9850*/  HMMA.16816.F32 R32, R8, R30, R32 ;  /* 0x0000001e0820723c */ /* 0x000fe20000001820 */
[--C-:B-1----:R-:W-:Y:S01]  /*9860*/  FFMA.FTZ R7, R134, UR4, -R2.reuse ;  /* 0x0000000486077c23 */ /* 0x102fe20008010802 */
[----:B----4-:R-:W-:-:S03]  /*9870*/  FFMA.FTZ R6, R127, UR4, -R2 ;  /* 0x000000047f067c23 */ /* 0x010fc60008010802 */
[----:B------:R1:W-:Y:S03]  /*9880*/  MUFU.EX2 R142, R7 ;  /* 0x00000007008e7308 */ /* 0x0003e60000000800 */
[C---:B-----5:R-:W-:Y:S01]  /*9890*/  HMMA.16816.F32 R28, R8.reuse, R48, R40 ;  /* 0x00000030081c723c */ /* 0x060fe20000001828 */
[----:B------:R4:W5:Y:S07]  /*98a0*/  MUFU.EX2 R154, R6 ;  /* 0x00000006009a7308 */ /* 0x00096e0000000800 */
[----:B------:R-:W-:Y:S01]  /*98b0*/  HMMA.16816.F32 R64, R8, R16, R64 ;  /* 0x000000100840723c */ /* 0x000fe20000001840 */
[----:B-1----:R-:W-:Y:S01]  /*98c0*/  FFMA.FTZ R7, R135, UR4, -R2 ;  /* 0x0000000487077c23 */ /* 0x002fe20008010802 */
[----:B----4-:R-:W-:-:S06]  /*98d0*/  FFMA.FTZ R6, R130, UR4, -R0 ;  /* 0x0000000482067c23 */ /* 0x010fcc0008010800 */
[C---:B------:R-:W-:Y:S01]  /*98e0*/  HMMA.16816.F32 R40, R8.reuse, R50, R76 ;  /* 0x000000320828723c */ /* 0x040fe2000000184c */
[----:B------:R1:W-:Y:S04]  /*98f0*/  MUFU.EX2 R135, R7 ;  /* 0x0000000700877308 */ /* 0x0003e80000000800 */
[----:B------:R4:W2:Y:S03]  /*9900*/  MUFU.EX2 R146, R6 ;  /* 0x0000000600927308 */ /* 0x0008a60000000800 */
[----:B---3--:R-:W-:Y:S01]  /*9910*/  HMMA.16816.F32 R56, R8, R52, R56 ;  /* 0x000000340838723c */ /* 0x008fe20000001838 */
[----:B-1----:R-:W-:-:S07]  /*9920*/  FFMA.FTZ R7, R139, UR4, -R0 ;  /* 0x000000048b077c23 */ /* 0x002fce0008010800 */
[C---:B------:R-:W-:Y:S01]  /*9930*/  HMMA.16816.F32 R72, R8.reuse, R54, R72 ;  /* 0x000000360848723c */ /* 0x040fe20000001848 */
[----:B------:R-:W-:Y:S02]  /*9940*/  IMAD.MOV.U32 R139, RZ, RZ, R94 ;  /* 0x000000ffff8b7224 */ /* 0x000fe400078e005e */
[----:B----4-:R-:W-:Y:S01]  /*9950*/  FFMA.FTZ R6, R132, UR4, -R0 ;  /* 0x0000000484067c23 */ /* 0x010fe20008010800 */
[----:B------:R1:W-:Y:S04]  /*9960*/  MUFU.EX2 R134, R7 ;  /* 0x0000000700867308 */ /* 0x0003e80000000800 */
[----:B------:R-:W3:Y:S01]  /*9970*/  MUFU.EX2 R147, R6 ;  /* 0x0000000600937308 */ /* 0x000ee20000000800 */
[----:B------:R-:W-:Y:S01]  /*9980*/  HMMA.16816.F32 R16, R8, R18, R44 ;  /* 0x000000120810723c */ /* 0x000fe2000000182c */
[----:B------:R-:W4:Y:S01]  /*9990*/  LDSM.16.MT88.4 R44, [R60+0xd000] ;  /* 0x00d000003c2c783b */ /* 0x000f220000004200 */
[----:B------:R-:W-:-:S02]  /*99a0*/  F2FP.F16.F32.PACK_AB R8, R157, R151 ;  /* 0x000000979d08723e */ /* 0x000fc400000000ff */
[----:B-----5:R-:W-:Y:S02]  /*99b0*/  F2FP.F16.F32.PACK_AB R10, R155, R154 ;  /* 0x0000009a9b0a723e */ /* 0x020fe400000000ff */
[----:B--2---:R-:W-:Y:S01]  /*99c0*/  F2FP.F16.F32.PACK_AB R9, R148, R146 ;  /* 0x000000929409723e */ /* 0x004fe200000000ff */
[----:B-1----:R-:W-:Y:S01]  /*99d0*/  FFMA.FTZ R7, R144, UR4, -R2 ;  /* 0x0000000490077c23 */ /* 0x002fe20008010802 */
[----:B------:R-:W-:Y:S01]  /*99e0*/  IMAD.MOV.U32 R144, RZ, RZ, R92 ;  /* 0x000000ffff907224 */ /* 0x000fe200078e005c */
[----:B---3--:R-:W-:Y:S01]  /*99f0*/  F2FP.F16.F32.PACK_AB R11, R147, R149 ;  /* 0x00000095930b723e */ /* 0x008fe200000000ff */
[--C-:B------:R-:W-:Y:S01]  /*9a00*/  FFMA.FTZ R6, R133, UR4, -R2.reuse ;  /* 0x0000000485067c23 */ /* 0x100fe20008010802 */
[----:B------:R1:W-:Y:S04]  /*9a10*/  MUFU.EX2 R130, R7 ;  /* 0x0000000700827308 */ /* 0x0003e80000000800 */
[----:B------:R2:W3:Y:S01]  /*9a20*/  MUFU.EX2 R141, R6 ;  /* 0x00000006008d7308 */ /* 0x0004e20000000800 */
[C---:B------:R-:W-:Y:S08]  /*9a30*/  HMMA.16816.F32 R52, R8.reuse, R24, R68 ;  /* 0x000000180834723c */ /* 0x040ff00000001844 */
[----:B------:R-:W-:Y:S01]  /*9a40*/  HMMA.16816.F32 R48, R8, R26, R32 ;  /* 0x0000001a0830723c */ /* 0x000fe20000001820 */
[----:B------:R-:W5:Y:S01]  /*9a50*/  LDSM.16.MT88.4 R24, [R37+0xd800] ;  /* 0x00d800002518783b */ /* 0x000f620000004200 */
[----:B-1----:R-:W-:Y:S01]  /*9a60*/  FFMA.FTZ R7, R150, UR4, -R2 ;  /* 0x0000000496077c23 */ /* 0x002fe20008010802 */
[----:B------:R-:W-:-:S02]  /*9a70*/  IMAD.MOV.U32 R150, RZ, RZ, R98 ;  /* 0x000000ffff967224 */ /* 0x000fc400078e0062 */
[----:B--2---:R-:W-:Y:S01]  /*9a80*/  FFMA.FTZ R6, R136, UR4, -R2 ;  /* 0x0000000488067c23 */ /* 0x004fe20008010802 */
[----:B------:R1:W-:Y:S02]  /*9a90*/  MUFU.EX2 R129, R7 ;  /* 0x0000000700817308 */ /* 0x0003e40000000800 */
[C---:B------:R-:W-:Y:S01]  /*9aa0*/  HMMA.16816.F32 R76, R8.reuse, R12, R56 ;  /* 0x0000000c084c723c */ /* 0x040fe20000001838 */
[--C-:B------:R-:W-:Y:S01]  /*9ab0*/  FFMA.FTZ R12, R140, UR4, -R0.reuse ;  /* 0x000000048c0c7c23 */ /* 0x100fe20008010800 */
[----:B------:R2:W3:Y:S01]  /*9ac0*/  MUFU.EX2 R136, R6 ;  /* 0x0000000600887308 */ /* 0x0004e20000000800 */
[----:B------:R-:W-:Y:S01]  /*9ad0*/  LDSM.16.MT88.4 R56, [R38+0xd800] ;  /* 0x00d800002638783b */ /* 0x000fe20000004200 */
[----:B------:R-:W-:Y:S02]  /*9ae0*/  IMAD.MOV.U32 R140, RZ, RZ, R91 ;  /* 0x000000ffff8c7224 */ /* 0x000fe400078e005b */
[----:B------:R4:W-:Y:S02]  /*9af0*/  MUFU.EX2 R132, R12 ;  /* 0x0000000c00847308 */ /* 0x0009e40000000800 */
[----:B------:R-:W-:Y:S01]  /*9b00*/  HMMA.16816.F32 R32, R8, R20, R28 ;  /* 0x000000140820723c */ /* 0x000fe2000000181c */
[----:B------:R-:W5:Y:S01]  /*9b10*/  LDSM.16.MT88.4 R28, [R39+0xd800] ;  /* 0x00d80000271c783b */ /* 0x000f620000004200 */
[----:B-1----:R-:W-:Y:S01]  /*9b20*/  FFMA.FTZ R7, R156, UR4, -R0 ;  /* 0x000000049c077c23 */ /* 0x002fe20008010800 */
[----:B------:R-:W-:-:S02]  /*9b30*/  IMAD.MOV.U32 R156, RZ, RZ, R100 ;  /* 0x000000ffff9c7224 */ /* 0x000fc400078e0064 */
[----:B--2---:R-:W-:-:S03]  /*9b40*/  FFMA.FTZ R6, R137, UR4, -R0 ;  /* 0x0000000489067c23 */ /* 0x004fc60008010800 */
[C---:B------:R-:W-:Y:S01]  /*9b50*/  HMMA.16816.F32 R80, R8.reuse, R22, R40 ;  /* 0x000000160850723c */ /* 0x040fe20000001828 */
[----:B------:R-:W1:Y:S01]  /*9b60*/  LDSM.16.MT88.4 R20, [R60+0xd800] ;  /* 0x00d800003c14783b */ /* 0x000e620000004200 */
[----:B------:R2:W-:Y:S01]  /*9b70*/  MUFU.EX2 R125, R7 ;  /* 0x00000007007d7308 */ /* 0x0005e20000000800 */
[----:B----4-:R-:W-:Y:S01]  /*9b80*/  FFMA.FTZ R12, R153, UR4, -R0 ;  /* 0x00000004990c7c23 */ /* 0x010fe20008010800 */
[----:B------:R-:W-:Y:S02]  /*9b90*/  IMAD.MOV.U32 R153, RZ, RZ, R97 ;  /* 0x000000ffff997224 */ /* 0x000fe400078e0061 */
[----:B------:R4:W3:Y:S01]  /*9ba0*/  MUFU.EX2 R133, R6 ;  /* 0x0000000600857308 */ /* 0x0008e20000000800 */
[----:B------:R-:W-:Y:S01]  /*9bb0*/  IMAD.MOV.U32 R137, RZ, RZ, R95 ;  /* 0x000000ffff897224 */ /* 0x000fe200078e005f */
[C---:B------:R-:W-:Y:S02]  /*9bc0*/  HMMA.16816.F32 R72, R8.reuse, R14, R72 ;  /* 0x0000000e0848723c */ /* 0x040fe40000001848 */
[----:B------:R3:W-:Y:S06]  /*9bd0*/  MUFU.EX2 R123, R12 ;  /* 0x0000000c007b7308 */ /* 0x0007ec0000000800 */
[----:B------:R-:W-:Y:S01]  /*9be0*/  HMMA.16816.F32 R68, R8, R44, R64 ;  /* 0x0000002c0844723c */ /* 0x000fe20000001840 */
[----:B--2---:R-:W-:Y:S01]  /*9bf0*/  FFMA.FTZ R7, R167, UR4, -R2 ;  /* 0x00000004a7077c23 */ /* 0x004fe20008010802 */
[----:B------:R-:W-:-:S02]  /*9c00*/  IMAD.MOV.U32 R167, RZ, RZ, R86 ;  /* 0x000000ffffa77224 */ /* 0x000fc400078e0056 */
[----:B----4-:R-:W-:Y:S01]  /*9c10*/  FFMA.FTZ R6, R138, UR4, -R0 ;  /* 0x000000048a067c23 */ /* 0x010fe20008010800 */
[----:B------:R2:W-:Y:S01]  /*9c20*/  MUFU.EX2 R119, R7 ;  /* 0x0000000700777308 */ /* 0x0005e20000000800 */
[----:B------:R-:W-:Y:S02]  /*9c30*/  IMAD.MOV.U32 R138, RZ, RZ, R93 ;  /* 0x000000ffff8a7224 */ /* 0x000fe400078e005d */
[----:B------:R-:W-:Y:S01]  /*9c40*/  HMMA.16816.F32 R16, R8, R46, R16 ;  /* 0x0000002e0810723c */ /* 0x000fe20000001810 */
[----:B------:R-:W4:Y:S01]  /*9c50*/  MUFU.EX2 R131, R6 ;  /* 0x0000000600837308 */ /* 0x000f220000000800 */
[----:B---3--:R-:W-:Y:S01]  /*9c60*/  F2FP.F16.F32.PACK_AB R8, R142, R141 ;  /* 0x0000008d8e08723e */ /* 0x008fe200000000ff */
[----:B------:R-:W-:Y:S01]  /*9c70*/  LDSM.16.MT88.4 R12, [R38+0xe000] ;  /* 0x00e00000260c783b */ /* 0x000fe20000004200 */
[----:B------:R-:W-:Y:S02]  /*9c80*/  F2FP.F16.F32.PACK_AB R10, R135, R136 ;  /* 0x00000088870a723e */ /* 0x000fe400000000ff */
[----:B------:R-:W-:Y:S01]  /*9c90*/  F2FP.F16.F32.PACK_AB R9, R132, R133 ;  /* 0x000000858409723e */ /* 0x000fe200000000ff */
[--C-:B--2---:R-:W-:Y:S01]  /*9ca0*/  FFMA.FTZ R7, R169, UR4, -R2.reuse ;  /* 0x00000004a9077c23 */ /* 0x104fe20008010802 */
[----:B----4-:R-:W-:Y:S01]  /*9cb0*/  F2FP.F16.F32.PACK_AB R11, R131, R134 ;  /* 0x00000086830b723e */ /* 0x010fe200000000ff */
[----:B------:R-:W-:Y:S01]  /*9cc0*/  FFMA.FTZ R6, R143, UR4, -R2 ;  /* 0x000000048f067c23 */ /* 0x000fe20008010802 */
[----:B------:R-:W-:Y:S01]  /*9cd0*/  IMAD.MOV.U32 R143, RZ, RZ, R90 ;  /* 0x000000ffff8f7224 */ /* 0x000fe200078e005a */
[----:B------:R2:W-:Y:S04]  /*9ce0*/  MUFU.EX2 R121, R7 ;  /* 0x0000000700797308 */ /* 0x0005e80000000800 */
[C---:B-----5:R-:W-:Y:S01]  /*9cf0*/  HMMA.16816.F32 R64, R8.reuse, R24, R52 ;  /* 0x000000180840723c */ /* 0x060fe20000001834 */
[----:B------:R3:W4:Y:S07]  /*9d00*/  MUFU.EX2 R127, R6 ;  /* 0x00000006007f7308 */ /* 0x00072e0000000800 */
[----:B------:R-:W-:Y:S01]  /*9d10*/  HMMA.16816.F32 R44, R8, R26, R48 ;  /* 0x0000001a082c723c */ /* 0x000fe20000001830 */
[----:B------:R-:W5:Y:S01]  /*9d20*/  LDSM.16.MT88.4 R24, [R39+0xe000] ;  /* 0x00e000002718783b */ /* 0x000f620000004200 */
[----:B--2---:R-:W-:-:S04]  /*9d30*/  FFMA.FTZ R7, R174, UR4, -R0 ;  /* 0x00000004ae077c23 */ /* 0x004fc80008010800 */
[----:B------:R2:W-:Y:S01]  /*9d40*/  MUFU.EX2 R118, R7 ;  /* 0x0000000700767308 */ /* 0x0005e20000000800 */
[--C-:B---3--:R-:W-:Y:S01]  /*9d50*/  FFMA.FTZ R6, R145, UR4, -R2.reuse ;  /* 0x0000000491067c23 */ /* 0x108fe20008010802 */
[C---:B------:R-:W-:Y:S01]  /*9d60*/  HMMA.16816.F32 R40, R8.reuse, R28, R32 ;  /* 0x0000001c0828723c */ /* 0x040fe20000001820 */
[----:B------:R-:W3:Y:S01]  /*9d70*/  LDSM.16.MT88.4 R32, [R37+0xe000] ;  /* 0x00e000002520783b */ /* 0x000ee20000004200 */
[----:B------:R-:W-:Y:S01]  /*9d80*/  IMAD.MOV.U32 R145, RZ, RZ, R89 ;  /* 0x000000ffff917224 */ /* 0x000fe200078e0059 */
[----:B------:R1:W4:Y:S05]  /*9d90*/  MUFU.EX2 R128, R6 ;  /* 0x0000000600807308 */ /* 0x00032a0000000800 */
[----:B------:R-:W-:Y:S01]  /*9da0*/  HMMA.16816.F32 R28, R8, R30, R80 ;  /* 0x0000001e081c723c */ /* 0x000fe20000001850 */
[----:B--2---:R-:W-:-:S07]  /*9db0*/  FFMA.FTZ R7, R184, UR4, -R2 ;  /* 0x00000004b8077c23 */ /* 0x004fce0008010802 */
[----:B------:R-:W-:Y:S01]  /*9dc0*/  HMMA.16816.F32 R52, R8, R56, R76 ;  /* 0x000000380834723c */ /* 0x000fe2000000184c */
[----:B-1----:R-:W-:Y:S01]  /*9dd0*/  FFMA.FTZ R6, R152, UR4, -R0 ;  /* 0x0000000498067c23 */ /* 0x002fe20008010800 */
[----:B------:R1:W-:Y:S01]  /*9de0*/  MUFU.EX2 R111, R7 ;  /* 0x00000007006f7308 */ /* 0x0003e20000000800 */
[----:B------:R-:W-:-:S03]  /*9df0*/  IMAD.MOV.U32 R152, RZ, RZ, R99 ;  /* 0x000000ffff987224 */ /* 0x000fc600078e0063 */
[----:B------:R2:W5:Y:S02]  /*9e00*/  MUFU.EX2 R126, R6 ;  /* 0x00000006007e7308 */ /* 0x0005640000000800 */
[C---:B------:R-:W-:Y:S08]  /*9e10*/  HMMA.16816.F32 R72, R8.reuse, R58, R72 ;  /* 0x0000003a0848723c */ /* 0x040ff00000001848 */
[----:B------:R-:W-:Y:S01]  /*9e20*/  HMMA.16816.F32 R56, R8, R20, R68 ;  /* 0x000000140838723c */ /* 0x000fe20000001844 */
[----:B-1----:R-:W-:Y:S01]  /*9e30*/  FFMA.FTZ R7, R190, UR4, -R2 ;  /* 0x00000004be077c23 */ /* 0x002fe20008010802 */
[----:B--2---:R-:W-:Y:S01]  /*9e40*/  FFMA.FTZ R6, R158, UR4, -R0 ;  /* 0x000000049e067c23 */ /* 0x004fe20008010800 */
[----:B------:R-:W-:-:S02]  /*9e50*/  IMAD.MOV.U32 R158, RZ, RZ, R88 ;  /* 0x000000ffff9e7224 */ /* 0x000fc400078e0058 */
[----:B------:R1:W-:Y:S03]  /*9e60*/  MUFU.EX2 R113, R7 ;  /* 0x0000000700717308 */ /* 0x0003e60000000800 */
[----:B------:R-:W-:Y:S01]  /*9e70*/  HMMA.16816.F32 R16, R8, R22, R16 ;  /* 0x000000160810723c */ /* 0x000fe20000001810 */
[----:B------:R-:W2:Y:S01]  /*9e80*/  LDSM.16.MT88.4 R20, [R60+0xe000] ;  /* 0x00e000003c14783b */ /* 0x000ea20000004200 */
[----:B------:R-:W3:Y:S01]  /*9e90*/  MUFU.EX2 R124, R6 ;  /* 0x00000006007c7308 */ /* 0x000ee20000000800 */
[----:B----4-:R-:W-:Y:S02]  /*9ea0*/  F2FP.F16.F32.PACK_AB R8, R130, R127 ;  /* 0x0000007f8208723e */ /* 0x010fe400000000ff */
[----:B------:R-:W-:Y:S02]  /*9eb0*/  F2FP.F16.F32.PACK_AB R10, R129, R128 ;  /* 0x00000080810a723e */ /* 0x000fe400000000ff */
[----:B-----5:R-:W-:Y:S01]  /*9ec0*/  F2FP.F16.F32.PACK_AB R9, R123, R126 ;  /* 0x0000007e7b09723e */ /* 0x020fe200000000ff */
[----:B-1----:R-:W-:Y:S01]  /*9ed0*/  FFMA.FTZ R7, R196, UR4, -R0 ;  /* 0x00000004c4077c23 */ /* 0x002fe20008010800 */
[----:B---3--:R-:W-:Y:S01]  /*9ee0*/  F2FP.F16.F32.PACK_AB R11, R124, R125 ;  /* 0x0000007d7c0b723e */ /* 0x008fe200000000ff */
[----:B------:R-:W-:-:S02]  /*9ef0*/  FFMA.FTZ R6, R165, UR4, -R2 ;  /* 0x00000004a5067c23 */ /* 0x000fc40008010802 */
[----:B------:R1:W-:Y:S01]  /*9f00*/  MUFU.EX2 R109, R7 ;  /* 0x00000007006d7308 */ /* 0x0003e20000000800 */
[----:B------:R-:W-:-:S03]  /*9f10*/  IMAD.MOV.U32 R165, RZ, RZ, R87 ;  /* 0x000000ffffa57224 */ /* 0x000fc600078e0057 */
[----:B------:R3:W4:Y:S01]  /*9f20*/  MUFU.EX2 R116, R6 ;  /* 0x0000000600747308 */ /* 0x0007220000000800 */
[C---:B------:R-:W-:Y:S08]  /*9f30*/  HMMA.16816.F32 R40, R8.reuse, R24, R40 ;  /* 0x000000180828723c */ /* 0x040ff00000001828 */
[----:B------:R-:W-:Y:S01]  /*9f40*/  HMMA.16816.F32 R88, R8, R26, R28 ;  /* 0x0000001a0858723c */ /* 0x000fe2000000181c */
[----:B------:R-:W5:Y:S01]  /*9f50*/  LDSM.16.MT88.4 R24, [R37+0xe800] ;  /* 0x00e800002518783b */ /* 0x000f620000004200 */
[--C-:B-1----:R-:W-:Y:S01]  /*9f60*/  FFMA.FTZ R7, R203, UR4, -R2.reuse ;  /* 0x00000004cb077c23 */ /* 0x102fe20008010802 */
[----:B---3--:R-:W-:-:S02]  /*9f70*/  FFMA.FTZ R6, R168, UR4, -R2 ;  /* 0x00000004a8067c23 */ /* 0x008fc40008010802 */
[----:B------:R-:W-:Y:S01]  /*9f80*/  LDSM.16.MT88.4 R28, [R37+0xf000] ;  /* 0x00f00000251c783b */ /* 0x000fe20000004200 */
[----:B------:R1:W-:Y:S02]  /*9f90*/  MUFU.EX2 R104, R7 ;  /* 0x0000000700687308 */ /* 0x0003e40000000800 */
[C---:B------:R-:W-:Y:S01]  /*9fa0*/  HMMA.16816.F32 R80, R8.reuse, R12, R52 ;  /* 0x0000000c0850723c */ /* 0x040fe20000001834 */
[----:B------:R-:W-:Y:S01]  /*9fb0*/  FFMA.FTZ R12, R172, UR4, -R0 ;  /* 0x00000004ac0c7c23 */ /* 0x000fe20008010800 */
[----:B------:R3:W4:Y:S04]  /*9fc0*/  MUFU.EX2 R122, R6 ;  /* 0x00000006007a7308 */ /* 0x0007280000000800 */
[----:B------:R2:W-:Y:S02]  /*9fd0*/  MUFU.EX2 R115, R12 ;  /* 0x0000000c00737308 */ /* 0x0005e40000000800 */
[----:B------:R-:W-:Y:S01]  /*9fe0*/  HMMA.16816.F32 R48, R8, R32, R64 ;  /* 0x000000200830723c */ /* 0x000fe20000001840 */
[----:B------:R-:W-:Y:S01]  /*9ff0*/  LDSM.16.MT88.4 R64, [R38+0xe800] ;  /* 0x00e800002640783b */ /* 0x000fe20000004200 */
[----:B-1----:R-:W-:-:S06]  /*a000*/  FFMA.FTZ R7, R205, UR4, -R2 ;  /* 0x00000004cd077c23 */ /* 0x002fcc0008010802 */
[----:B------:R-:W-:Y:S01]  /*a010*/  HMMA.16816.F32 R44, R8, R34, R44 ;  /* 0x00000022082c723c */ /* 0x000fe2000000182c */
[--C-:B---3--:R-:W-:Y:S01]  /*a020*/  FFMA.FTZ R6, R170, UR4, -R0.reuse ;  /* 0x00000004aa067c23 */ /* 0x108fe20008010800 */
[----:B------:R-:W1:Y:S01]  /*a030*/  LDSM.16.MT88.4 R32, [R39+0xe800] ;  /* 0x00e800002720783b */ /* 0x000e620000004200 */
[----:B------:R3:W-:Y:S01]  /*a040*/  MUFU.EX2 R103, R7 ;  /* 0x0000000700677308 */ /* 0x0007e20000000800 */
[----:B--2---:R-:W-:-:S03]  /*a050*/  FFMA.FTZ R12, R195, UR4, -R0 ;  /* 0x00000004c30c7c23 */ /* 0x004fc60008010800 */
[----:B------:R2:W5:Y:S01]  /*a060*/  MUFU.EX2 R114, R6 ;  /* 0x0000000600727308 */ /* 0x0005620000000800 */
[C---:B------:R-:W-:Y:S03]  /*a070*/  HMMA.16816.F32 R76, R8.reuse, R14, R72 ;  /* 0x0000000e084c723c */ /* 0x040fe60000001848 */
[----:B------:R5:W-:Y:S05]  /*a080*/  MUFU.EX2 R107, R12 ;  /* 0x0000000c006b7308 */ /* 0x000bea0000000800 */
[----:B------:R-:W-:Y:S01]  /*a090*/  HMMA.16816.F32 R72, R8, R20, R56 ;  /* 0x000000140848723c */ /* 0x000fe20000001838 */
[--C-:B---3--:R-:W-:Y:S01]  /*a0a0*/  FFMA.FTZ R7, R212, UR4, -R0.reuse ;  /* 0x00000004d4077c23 */ /* 0x108fe20008010800 */
[----:B--2---:R-:W-:-:S03]  /*a0b0*/  FFMA.FTZ R6, R176, UR4, -R0 ;  /* 0x00000004b0067c23 */ /* 0x004fc60008010800 */
[----:B------:R2:W-:Y:S03]  /*a0c0*/  MUFU.EX2 R102, R7 ;  /* 0x0000000700667308 */ /* 0x0005e60000000800 */
[----:B------:R-:W-:Y:S01]  /*a0d0*/  HMMA.16816.F32 R16, R8, R22, R16 ;  /* 0x000000160810723c */ /* 0x000fe20000001810 */
[----:B------:R-:W3:Y:S01]  /*a0e0*/  LDSM.16.MT88.4 R20, [R60+0xe800] ;  /* 0x00e800003c14783b */ /* 0x000ee20000004200 */
[----:B------:R-:W1:Y:S01]  /*a0f0*/  MUFU.EX2 R117, R6 ;  /* 0x0000000600757308 */ /* 0x000e620000000800 */
[----:B----4-:R-:W-:Y:S02]  /*a100*/  F2FP.F16.F32.PACK_AB R8, R119, R116 ;  /* 0x000000747708723e */ /* 0x010fe400000000ff */
[----:B------:R-:W-:Y:S01]  /*a110*/  F2FP.F16.F32.PACK_AB R10, R121, R122 ;  /* 0x0000007a790a723e */ /* 0x000fe200000000ff */
[----:B-----5:R-:W-:Y:S01]  /*a120*/  LDSM.16.MT88.4 R12, [R38+0xf000] ;  /* 0x00f00000260c783b */ /* 0x020fe20000004200 */
[----:B------:R-:W-:Y:S01]  /*a130*/  F2FP.F16.F32.PACK_AB R9, R115, R114 ;  /* 0x000000727309723e */ /* 0x000fe200000000ff */
[--C-:B--2---:R-:W-:Y:S01]  /*a140*/  FFMA.FTZ R7, R231, UR4, -R2.reuse ;  /* 0x00000004e7077c23 */ /* 0x104fe20008010802 */
[----:B-1----:R-:W-:Y:S01]  /*a150*/  F2FP.F16.F32.PACK_AB R11, R117, R118 ;  /* 0x00000076750b723e */ /* 0x002fe200000000ff */
[----:B------:R-:W-:-:S02]  /*a160*/  FFMA.FTZ R6, R183, UR4, -R2 ;  /* 0x00000004b7067c23 */ /* 0x000fc40008010802 */
[----:B------:R1:W-:Y:S04]  /*a170*/  MUFU.EX2 R97, R7 ;  /* 0x0000000700617308 */ /* 0x0003e80000000800 */
[----:B------:R2:W4:Y:S01]  /*a180*/  MUFU.EX2 R110, R6 ;  /* 0x00000006006e7308 */ /* 0x0005220000000800 */
[C---:B------:R-:W-:Y:S01]  /*a190*/  HMMA.16816.F32 R52, R8.reuse, R26, R44 ;  /* 0x0000001a0834723c */ /* 0x040fe2000000182c */
[----:B------:R-:W5:Y:S07]  /*a1a0*/  LDSM.16.MT88.4 R44, [R39+0xf000] ;  /* 0x00f00000272c783b */ /* 0x000f6e0000004200 */
[----:B------:R-:W-:Y:S01]  /*a1b0*/  HMMA.16816.F32 R68, R8, R24, R48 ;  /* 0x000000180844723c */ /* 0x000fe20000001830 */
[--C-:B-1----:R-:W-:Y:S01]  /*a1c0*/  FFMA.FTZ R7, R238, UR4, -R2.reuse ;  /* 0x00000004ee077c23 */ /* 0x102fe20008010802 */
[----:B--2---:R-:W-:-:S03]  /*a1d0*/  FFMA.FTZ R6, R188, UR4, -R2 ;  /* 0x00000004bc067c23 */ /* 0x004fc60008010802 */
[----:B------:R1:W-:Y:S03]  /*a1e0*/  MUFU.EX2 R95, R7 ;  /* 0x00000007005f7308 */ /* 0x0003e60000000800 */
[C---:B------:R-:W-:Y:S01]  /*a1f0*/  HMMA.16816.F32 R40, R8.reuse, R32, R40 ;  /* 0x000000200828723c */ /* 0x040fe20000001828 */
[----:B------:R2:W4:Y:S07]  /*a200*/  MUFU.EX2 R112, R6 ;  /* 0x0000000600707308 */ /* 0x00052e0000000800 */
[----:B------:R-:W-:Y:S01]  /*a210*/  HMMA.16816.F32 R56, R8, R64, R80 ;  /* 0x000000400838723c */ /* 0x000fe20000001850 */
[--C-:B-1----:R-:W-:Y:S01]  /*a220*/  FFMA.FTZ R7, R241, UR4, -R0.reuse ;  /* 0x00000004f1077c23 */ /* 0x102fe20008010800 */
[----:B--2---:R-:W-:-:S06]  /*a230*/  FFMA.FTZ R6, R194, UR4, -R0 ;  /* 0x00000004c2067c23 */ /* 0x004fcc0008010800 */
[C---:B------:R-:W-:Y:S01]  /*a240*/  HMMA.16816.F32 R76, R8.reuse, R66, R76 ;  /* 0x00000042084c723c */ /* 0x040fe2000000184c */
[----:B------:R1:W2:Y:S07]  /*a250*/  MUFU.EX2 R106, R6 ;  /* 0x00000006006a7308 */ /* 0x0002ae0000000800 */
[C---:B---3--:R-:W-:Y:S08]  /*a260*/  HMMA.16816.F32 R64, R8.reuse, R20, R72 ;  /* 0x000000140840723c */ /* 0x048ff00000001848 */
[C---:B------:R-:W-:Y:S01]  /*a270*/  HMMA.16816.F32 R16, R8.reuse, R22, R16 ;  /* 0x000000160810723c */ /* 0x040fe20000001810 */
[----:B-1----:R-:W-:Y:S01]  /*a280*/  FFMA.FTZ R6, R197, UR4, -R0 ;  /* 0x00000004c5067c23 */ /* 0x002fe20008010800 */
[----:B------:R-:W1:Y:S03]  /*a290*/  LDSM.16.MT88.4 R20, [R60+0xf000] ;  /* 0x00f000003c14783b */ /* 0x000e660000004200 */
[----:B------:R-:W3:Y:S03]  /*a2a0*/  MUFU.EX2 R108, R6 ;  /* 0x00000006006c7308 */ /* 0x000ee60000000800 */
[----:B------:R-:W-:Y:S01]  /*a2b0*/  HMMA.16816.F32 R48, R8, R34, R88 ;  /* 0x000000220830723c */ /* 0x000fe20000001858 */
[----:B----4-:R-:W-:-:S02]  /*a2c0*/  F2FP.F16.F32.PACK_AB R8, R111, R110 ;  /* 0x0000006e6f08723e */ /* 0x010fc400000000ff */
[----:B------:R-:W-:Y:S02]  /*a2d0*/  F2FP.F16.F32.PACK_AB R10, R113, R112 ;  /* 0x00000070710a723e */ /* 0x000fe400000000ff */
[----:B--2---:R-:W-:Y:S02]  /*a2e0*/  F2FP.F16.F32.PACK_AB R9, R107, R106 ;  /* 0x0000006a6b09723e */ /* 0x004fe400000000ff */
[----:B---3--:R-:W-:Y:S01]  /*a2f0*/  F2FP.F16.F32.PACK_AB R11, R108, R109 ;  /* 0x0000006d6c0b723e */ /* 0x008fe200000000ff */
[----:B------:R-:W-:-:S04]  /*a300*/  FFMA.FTZ R6, R202, UR4, -R2 ;  /* 0x00000004ca067c23 */ /* 0x000fc80008010802 */
[----:B------:R2:W3:Y:S02]  /*a310*/  MUFU.EX2 R101, R6 ;  /* 0x0000000600657308 */ /* 0x0004e40000000800 */
[C---:B------:R-:W-:Y:S08]  /*a320*/  HMMA.16816.F32 R24, R8.reuse, R28, R68 ;  /* 0x0000001c0818723c */ /* 0x040ff00000001844 */
[----:B------:R-:W-:Y:S01]  /*a330*/  HMMA.16816.F32 R52, R8, R30, R52 ;  /* 0x0000001e0834723c */ /* 0x000fe20000001834 */
[----:B------:R-:W4:Y:S01]  /*a340*/  LDSM.16.MT88.4 R28, [R37+0xf800] ;  /* 0x00f80000251c783b */ /* 0x000f220000004200 */
[----:B--2---:R-:W-:-:S06]  /*a350*/  FFMA.FTZ R6, R207, UR4, -R2 ;  /* 0x00000004cf067c23 */ /* 0x004fcc0008010802 */
[C---:B-----5:R-:W-:Y:S01]  /*a360*/  HMMA.16816.F32 R32, R8.reuse, R44, R40 ;  /* 0x0000002c0820723c */ /* 0x060fe20000001828 */
[----:B------:R-:W2:Y:S01]  /*a370*/  LDSM.16.MT88.4 R40, [R39+0xf800] ;  /* 0x00f800002728783b */ /* 0x000ea20000004200 */
[----:B------:R5:W3:Y:S06]  /*a380*/  MUFU.EX2 R105, R6 ;  /* 0x0000000600697308 */ /* 0x000aec0000000800 */
[----:B------:R-:W-:Y:S01]  /*a390*/  HMMA.16816.F32 R88, R8, R46, R48 ;  /* 0x0000002e0858723c */ /* 0x000fe20000001830 */
[----:B------:R-:W2:Y:S01]  /*a3a0*/  LDSM.16.MT88.4 R44, [R38+0xf800] ;  /* 0x00f80000262c783b */ /* 0x000ea20000004200 */
[----:B-----5:R-:W-:-:S06]  /*a3b0*/  FFMA.FTZ R6, R210, UR4, -R0 ;  /* 0x00000004d2067c23 */ /* 0x020fcc0008010800 */
[C---:B------:R-:W-:Y:S01]  /*a3c0*/  HMMA.16816.F32 R80, R8.reuse, R12, R56 ;  /* 0x0000000c0850723c */ /* 0x040fe20000001838 */
[--C-:B------:R-:W-:Y:S01]  /*a3d0*/  FFMA.FTZ R12, R213, UR4, -R0.reuse ;  /* 0x00000004d50c7c23 */ /* 0x100fe20008010800 */
[----:B------:R5:W-:Y:S04]  /*a3e0*/  MUFU.EX2 R98, R6 ;  /* 0x0000000600627308 */ /* 0x000be80000000800 */
[----:B------:R3:W4:Y:S02]  /*a3f0*/  MUFU.EX2 R100, R12 ;  /* 0x0000000c00647308 */ /* 0x0007240000000800 */
[C---:B-1----:R-:W-:Y:S01]  /*a400*/  HMMA.16816.F32 R56, R8.reuse, R22, R16 ;  /* 0x000000160838723c */ /* 0x042fe20000001810 */
[----:B------:R-:W1:Y:S07]  /*a410*/  LDSM.16.MT88.4 R16, [R60+0xf800] ;  /* 0x00f800003c10783b */ /* 0x000e6e0000004200 */
[----:B------:R-:W-:Y:S01]  /*a420*/  HMMA.16816.F32 R72, R8, R14, R76 ;  /* 0x0000000e0848723c */ /* 0x000fe2000000184c */
[--C-:B-----5:R-:W-:Y:S01]  /*a430*/  FFMA.FTZ R6, R211, UR4, -R0.reuse ;  /* 0x00000004d3067c23 */ /* 0x120fe20008010800 */
[----:B------:R-:W5:Y:S03]  /*a440*/  LDSM.16.MT88.4 R76, [R38+0x10000] ;  /* 0x01000000264c783b */ /* 0x000f660000004200 */
[----:B------:R-:W2:Y:S01]  /*a450*/  MUFU.EX2 R99, R6 ;  /* 0x0000000600637308 */ /* 0x000ea20000000800 */
[----:B---3--:R-:W-:-:S02]  /*a460*/  FFMA.FTZ R12, R239, UR4, -R0 ;  /* 0x00000004ef0c7c23 */ /* 0x008fc40008010800 */
[----:B------:R-:W-:Y:S01]  /*a470*/  HMMA.16816.F32 R68, R8, R20, R64 ;  /* 0x000000140844723c */ /* 0x000fe20000001840 */
[----:B------:R-:W-:Y:S01]  /*a480*/  F2FP.F16.F32.PACK_AB R8, R104, R101 ;  /* 0x000000656808723e */ /* 0x000fe200000000ff */
[----:B------:R-:W-:Y:S01]  /*a490*/  LDSM.16.MT88.4 R20, [R39+0x10000] ;  /* 0x010000002714783b */ /* 0x000fe20000004200 */
[----:B------:R-:W-:Y:S02]  /*a4a0*/  F2FP.F16.F32.PACK_AB R10, R103, R105 ;  /* 0x00000069670a723e */ /* 0x000fe400000000ff */
[----:B----4-:R-:W-:Y:S02]  /*a4b0*/  F2FP.F16.F32.PACK_AB R9, R100, R98 ;  /* 0x000000626409723e */ /* 0x010fe400000000ff */
[----:B--2---:R-:W-:Y:S01]  /*a4c0*/  F2FP.F16.F32.PACK_AB R11, R99, R102 ;  /* 0x00000066630b723e */ /* 0x004fe200000000ff */
[----:B------:R-:W-:-:S04]  /*a4d0*/  FFMA.FTZ R6, R230, UR4, -R2 ;  /* 0x00000004e6067c23 */ /* 0x000fc80008010802 */
[----:B------:R2:W3:Y:S02]  /*a4e0*/  MUFU.EX2 R94, R6 ;  /* 0x00000006005e7308 */ /* 0x0004e40000000800 */
[C---:B------:R-:W-:Y:S08]  /*a4f0*/  HMMA.16816.F32 R64, R8.reuse, R28, R24 ;  /* 0x0000001c0840723c */ /* 0x040ff00000001818 */
[----:B------:R-:W-:Y:S01]  /*a500*/  HMMA.16816.F32 R24, R8, R42, R88 ;  /* 0x0000002a0818723c */ /* 0x000fe20000001858 */
[----:B------:R4:W-:Y:S01]  /*a510*/  MUFU.EX2 R90, R12 ;  /* 0x0000000c005a7308 */ /* 0x0009e20000000800 */
[----:B--2---:R-:W-:-:S03]  /*a520*/  FFMA.FTZ R6, R232, UR4, -R2 ;  /* 0x00000004e8067c23 */ /* 0x004fc60008010802 */
[----:B------:R2:W-:Y:S03]  /*a530*/  MUFU.EX2 R91, R7 ;  /* 0x00000007005b7308 */ /* 0x0005e60000000800 */
[C---:B------:R-:W-:Y:S01]  /*a540*/  HMMA.16816.F32 R32, R8.reuse, R40, R32 ;  /* 0x000000280820723c */ /* 0x040fe20000001820 */
[----:B------:R1:W5:Y:S01]  /*a550*/  MUFU.EX2 R93, R6 ;  /* 0x00000006005d7308 */ /* 0x0003620000000800 */
[----:B----4-:R-:W4:Y:S06]  /*a560*/  LDSM.16.MT88.4 R12, [R60+0x10000] ;  /* 0x010000003c0c783b */ /* 0x010f2c0000004200 */
[----:B------:R-:W-:Y:S01]  /*a570*/  HMMA.16816.F32 R40, R8, R44, R80 ;  /* 0x0000002c0828723c */ /* 0x000fe20000001850 */
[----:B--2---:R-:W-:Y:S01]  /*a580*/  FFMA.FTZ R7, R245, UR4, -R2 ;  /* 0x00000004f5077c23 */ /* 0x004fe20008010802 */
[----:B-1----:R-:W-:-:S06]  /*a590*/  FFMA.FTZ R6, R242, UR4, -R0 ;  /* 0x00000004f2067c23 */ /* 0x002fcc0008010800 */
[C---:B------:R-:W-:Y:S01]  /*a5a0*/  HMMA.16816.F32 R44, R8.reuse, R46, R72 ;  /* 0x0000002e082c723c */ /* 0x040fe20000001848 */
[----:B------:R1:W-:Y:S04]  /*a5b0*/  MUFU.EX2 R87, R7 ;  /* 0x0000000700577308 */ /* 0x0003e80000000800 */
[----:B------:R2:W5:Y:S03]  /*a5c0*/  MUFU.EX2 R92, R6 ;  /* 0x00000006005c7308 */ /* 0x0005660000000800 */
[----:B------:R-:W-:Y:S01]  /*a5d0*/  HMMA.16816.F32 R68, R8, R16, R68 ;  /* 0x000000100844723c */ /* 0x000fe20000001844 */
[----:B-1----:R-:W-:-:S07]  /*a5e0*/  FFMA.FTZ R7, R243, UR4, -R2 ;  /* 0x00000004f3077c23 */ /* 0x002fce0008010802 */
[C---:B------:R-:W-:Y:S01]  /*a5f0*/  HMMA.16816.F32 R48, R8.reuse, R30, R52 ;  /* 0x0000001e0830723c */ /* 0x040fe20000001834 */
[----:B------:R-:W1:Y:S01]  /*a600*/  LDSM.16.MT88.4 R28, [R37+0x10000] ;  /* 0x01000000251c783b */ /* 0x000e620000004200 */
[----:B--2---:R-:W-:Y:S01]  /*a610*/  FFMA.FTZ R6, R240, UR4, -R0 ;  /* 0x00000004f0067c23 */ /* 0x004fe20008010800 */
[----:B------:R2:W-:Y:S04]  /*a620*/  MUFU.EX2 R86, R7 ;  /* 0x0000000700567308 */ /* 0x0005e80000000800 */
[----:B------:R4:W4:Y:S01]  /*a630*/  MUFU.EX2 R89, R6 ;  /* 0x0000000600597308 */ /* 0x0009220000000800 */
[----:B------:R-:W-:Y:S01]  /*a640*/  HMMA.16816.F32 R52, R8, R18, R56 ;  /* 0x000000120834723c */ /* 0x000fe20000001838 */
[----:B---3--:R-:W-:Y:S01]  /*a650*/  F2FP.F16.F32.PACK_AB R8, R97, R94 ;  /* 0x0000005e6108723e */ /* 0x008fe200000000ff */
[----:B------:R-:W3:Y:S01]  /*a660*/  LDSM.16.MT88.4 R16, [R37+0x10800] ;  /* 0x010800002510783b */ /* 0x000ee20000004200 */
[----:B-----5:R-:W-:-:S02]  /*a670*/  F2FP.F16.F32.PACK_AB R10, R95, R93 ;  /* 0x0000005d5f0a723e */ /* 0x020fc400000000ff */
[----:B------:R-:W-:Y:S01]  /*a680*/  F2FP.F16.F32.PACK_AB R9, R90, R92 ;  /* 0x0000005c5a09723e */ /* 0x000fe200000000ff */
[----:B--2---:R-:W-:Y:S01]  /*a690*/  FFMA.FTZ R7, R249, UR4, -R0 ;  /* 0x00000004f9077c23 */ /* 0x004fe20008010800 */
[----:B----4-:R-:W-:Y:S01]  /*a6a0*/  FFMA.FTZ R6, R246, UR4, -R2 ;  /* 0x00000004f6067c23 */ /* 0x010fe20008010802 */
[----:B------:R-:W-:Y:S02]  /*a6b0*/  F2FP.F16.F32.PACK_AB R11, R89, R91 ;  /* 0x0000005b590b723e */ /* 0x000fe400000000ff */
[----:B------:R2:W-:Y:S04]  /*a6c0*/  MUFU.EX2 R82, R7 ;  /* 0x0000000700527308 */ /* 0x0005e80000000800 */
[----:B------:R4:W5:Y:S01]  /*a6d0*/  MUFU.EX2 R83, R6 ;  /* 0x0000000600537308 */ /* 0x0009620000000800 */
[----:B------:R-:W-:Y:S01]  /*a6e0*/  HMMA.16816.F32 R44, R8, R78, R44 ;  /* 0x0000004e082c723c */ /* 0x000fe2000000182c */
[----:B--2---:R-:W-:-:S07]  /*a6f0*/  FFMA.FTZ R7, R247, UR4, -R0 ;  /* 0x00000004f7077c23 */ /* 0x004fce0008010800 */
[C---:B------:R-:W-:Y:S01]  /*a700*/  HMMA.16816.F32 R68, R8.reuse, R12, R68 ;  /* 0x0000000c0844723c */ /* 0x040fe20000001844 */
[--C-:B------:R-:W-:Y:S01]  /*a710*/  FFMA.FTZ R13, R252, UR4, -R2.reuse ;  /* 0x00000004fc0d7c23 */ /* 0x100fe20008010802 */
[----:B----4-:R-:W-:Y:S01]  /*a720*/  FFMA.FTZ R6, R244, UR4, -R2 ;  /* 0x00000004f4067c23 */ /* 0x010fe20008010802 */
[----:B------:R2:W-:Y:S04]  /*a730*/  MUFU.EX2 R81, R7 ;  /* 0x0000000700517308 */ /* 0x0005e80000000800 */
[----:B------:R4:W3:Y:S01]  /*a740*/  MUFU.EX2 R88, R6 ;  /* 0x0000000600587308 */ /* 0x0008e20000000800 */
[C---:B-1----:R-:W-:Y:S03]  /*a750*/  HMMA.16816.F32 R64, R8.reuse, R28, R64 ;  /* 0x0000001c0840723c */ /* 0x042fe60000001840 */
[----:B------:R1:W-:Y:S05]  /*a760*/  MUFU.EX2 R78, R13 ;  /* 0x0000000d004e7308 */ /* 0x0003ea0000000800 */
[----:B------:R-:W-:Y:S01]  /*a770*/  HMMA.16816.F32 R48, R8, R30, R48 ;  /* 0x0000001e0830723c */ /* 0x000fe20000001830 */
[----:B--2---:R-:W-:Y:S01]  /*a780*/  FADD.FTZ R7, R220, R219 ;  /* 0x000000dbdc077221 */ /* 0x004fe20000010000 */
[----:B----4-:R-:W-:-:S03]  /*a790*/  FFMA.FTZ R6, R250, UR4, -R0 ;  /* 0x00000004fa067c23 */ /* 0x010fc60008010800 */
[----:B------:R-:W-:-:S03]  /*a7a0*/  FADD.FTZ R7, R218, R7 ;  /* 0x00000007da077221 */ /* 0x000fc60000010000 */
[----:B------:R-:W-:Y:S01]  /*a7b0*/  HMMA.16816.F32 R28, R8, R22, R24 ;  /* 0x00000016081c723c */ /* 0x000fe20000001818 */
[----:B------:R2:W4:Y:S01]  /*a7c0*/  MUFU.EX2 R80, R6 ;  /* 0x0000000600507308 */ /* 0x0005220000000800 */
[----:B------:R-:W4:Y:S01]  /*a7d0*/  LDSM.16.MT88.4 R24, [R39+0x10800] ;  /* 0x010800002718783b */ /* 0x000f220000004200 */
[----:B-1----:R-:W-:-:S04]  /*a7e0*/  FFMA.FTZ R13, R158, UR4, -R0 ;  /* 0x000000049e0d7c23 */ /* 0x002fc80008010800 */
[----:B------:R1:W-:Y:S01]  /*a7f0*/  MUFU.EX2 R73, R13 ;  /* 0x0000000d00497308 */ /* 0x0003e20000000800 */
[----:B------:R-:W-:Y:S01]  /*a800*/  HMMA.16816.F32 R32, R8, R20, R32 ;  /* 0x000000140820723c */ /* 0x000fe20000001820 */
[----:B------:R-:W4:Y:S01]  /*a810*/  LDSM.16.MT88.4 R20, [R38+0x10800] ;  /* 0x010800002614783b */ /* 0x000f220000004200 */
[----:B--2---:R-:W-:-:S06]  /*a820*/  FFMA.FTZ R6, R248, UR4, -R0 ;  /* 0x00000004f8067c23 */ /* 0x004fcc0008010800 */
[----:B------:R-:W-:Y:S01]  /*a830*/  HMMA.16816.F32 R40, R8, R76, R40 ;  /* 0x0000004c0828723c */ /* 0x000fe20000001828 */
[----:B------:R2:W2:Y:S01]  /*a840*/  MUFU.EX2 R79, R6 ;  /* 0x00000006004f7308 */ /* 0x0004a20000000800 */
[----:B-1----:R-:W-:-:S06]  /*a850*/  FFMA.FTZ R13, R153, UR4, -R0 ;  /* 0x00000004990d7c23 */ /* 0x002fcc0008010800 */
[----:B------:R-:W-:Y:S01]  /*a860*/  HMMA.16816.F32 R52, R8, R14, R52 ;  /* 0x0000000e0834723c */ /* 0x000fe20000001834 */
[----:B-----5:R-:W-:Y:S01]  /*a870*/  F2FP.F16.F32.PACK_AB R8, R87, R83 ;  /* 0x000000535708723e */ /* 0x020fe200000000ff */
[----:B------:R-:W-:Y:S01]  /*a880*/  FFMA.FTZ R14, R165, UR4, -R2 ;  /* 0x00000004a50e7c23 */ /* 0x000fe20008010802 */
[----:B---3--:R-:W-:Y:S01]  /*a890*/  F2FP.F16.F32.PACK_AB R10, R86, R88 ;  /* 0x00000058560a723e */ /* 0x008fe200000000ff */
[----:B------:R1:W-:Y:S01]  /*a8a0*/  MUFU.EX2 R74, R13 ;  /* 0x0000000d004a7308 */ /* 0x0003e20000000800 */
[----:B----4-:R-:W-:-:S03]  /*a8b0*/  F2FP.F16.F32.PACK_AB R9, R82, R80 ;  /* 0x000000505209723e */ /* 0x010fc600000000ff */
[----:B------:R3:W-:Y:S01]  /*a8c0*/  MUFU.EX2 R75, R14 ;  /* 0x0000000e004b7308 */ /* 0x0007e20000000800 */
[----:B--2---:R-:W-:Y:S01]  /*a8d0*/  FADD.FTZ R6, R223, R221 ;  /* 0x000000dddf067221 */ /* 0x004fe20000010000 */
[----:B------:R-:W-:-:S03]  /*a8e0*/  F2FP.F16.F32.PACK_AB R11, R81, R79 ;  /* 0x0000004f510b723e */ /* 0x000fc600000000ff */
[----:B------:R-:W-:-:S04]  /*a8f0*/  FADD.FTZ R6, R225, R6 ;  /* 0x00000006e1067221 */ /* 0x000fc80000010000 */
[----:B------:R-:W-:Y:S01]  /*a900*/  FADD.FTZ R12, R224, R6 ;  /* 0x00000006e00c7221 */ /* 0x000fe20000010000 */
[----:B------:R-:W-:Y:S01]  /*a910*/  FADD.FTZ R6, R229, R7 ;  /* 0x00000007e5067221 */ /* 0x000fe20000010000 */
[C---:B------:R-:W-:Y:S01]  /*a920*/  HMMA.16816.F32 R64, R8.reuse, R16, R64 ;  /* 0x000000100840723c */ /* 0x040fe20000001840 */
[----:B-1----:R-:W-:Y:S01]  /*a930*/  FFMA.FTZ R13, R145, UR4, -R2 ;  /* 0x00000004910d7c23 */ /* 0x002fe20008010802 */
[----:B------:R-:W-:Y:S01]  /*a940*/  FADD.FTZ R7, R222, R12 ;  /* 0x0000000cde077221 */ /* 0x000fe20000010000 */
[----:B------:R-:W-:Y:S01]  /*a950*/  FADD.FTZ R6, R214, R6 ;  /* 0x00000006d6067221 */ /* 0x000fe20000010000 */
[--C-:B------:R-:W-:Y:S01]  /*a960*/  FFMA.FTZ R12, R167, UR4, -R2.reuse ;  /* 0x00000004a70c7c23 */ /* 0x100fe20008010802 */
[----:B---3--:R-:W-:Y:S01]  /*a970*/  FFMA.FTZ R14, R143, UR4, -R2 ;  /* 0x000000048f0e7c23 */ /* 0x008fe20008010802 */
[----:B------:R-:W-:Y:S01]  /*a980*/  FADD.FTZ R7, R227, R7 ;  /* 0x00000007e3077221 */ /* 0x000fe20000010000 */
[----:B------:R-:W-:Y:S01]  /*a990*/  FADD.FTZ R6, R216, R6 ;  /* 0x00000006d8067221 */ /* 0x000fe20000010000 */
[C---:B------:R-:W-:Y:S01]  /*a9a0*/  HMMA.16816.F32 R56, R8.reuse, R18, R48 ;  /* 0x000000120838723c */ /* 0x040fe20000001830 */
[----:B------:R-:W1:Y:S01]  /*a9b0*/  LDSM.16.MT88.4 R16, [R60+0x10800] ;  /* 0x010800003c10783b */ /* 0x000e620000004200 */
[----:B------:R-:W-:Y:S01]  /*a9c0*/  FADD.FTZ R7, R226, R7 ;  /* 0x00000007e2077221 */ /* 0x000fe20000010000 */
[----:B------:R-:W-:Y:S01]  /*a9d0*/  FADD.FTZ R6, R215, R6 ;  /* 0x00000006d7067221 */ /* 0x000fe20000010000 */
[----:B------:R2:W3:Y:S02]  /*a9e0*/  MUFU.EX2 R76, R12 ;  /* 0x0000000c004c7308 */ /* 0x0004e40000000800 */
[----:B------:R-:W-:Y:S01]  /*a9f0*/  FADD.FTZ R7, R228, R7 ;  /* 0x00000007e4077221 */ /* 0x000fe20000010000 */
[----:B------:R-:W-:Y:S01]  /*aa00*/  FADD.FTZ R6, R217, R6 ;  /* 0x00000006d9067221 */ /* 0x000fe20000010000 */
[----:B------:R-:W-:Y:S02]  /*aa10*/  HMMA.16816.F32 R48, R8, R24, R32 ;  /* 0x000000180830723c */ /* 0x000fe40000001820 */
[----:B------:R-:W-:Y:S01]  /*aa20*/  FADD.FTZ R7, R206, R7 ;  /* 0x00000007ce077221 */ /* 0x000fe20000010000 */
[----:B------:R-:W-:-:S03]  /*aa30*/  FADD.FTZ R6, R201, R6 ;  /* 0x00000006c9067221 */ /* 0x000fc60000010000 */
[----:B------:R-:W-:Y:S01]  /*aa40*/  FADD.FTZ R7, R209, R7 ;  /* 0x00000007d1077221 */ /* 0x000fe20000010000 */
[----:B------:R-:W-:Y:S01]  /*aa50*/  FADD.FTZ R6, R200, R6 ;  /* 0x00000006c8067221 */ /* 0x000fe20000010000 */
[C---:B------:R-:W-:Y:S01]  /*aa60*/  HMMA.16816.F32 R32, R8.reuse, R26, R28 ;  /* 0x0000001a0820723c */ /* 0x040fe2000000181c */
[----:B------:R-:W4:Y:S01]  /*aa70*/  LDSM.16.MT88.4 R24, [R37+0x11000] ;  /* 0x011000002518783b */ /* 0x000f220000004200 */
[----:B------:R-:W-:Y:S01]  /*aa80*/  FADD.FTZ R7, R204, R7 ;  /* 0x00000007cc077221 */ /* 0x000fe20000010000 */
[----:B------:R-:W-:Y:S01]  /*aa90*/  FADD.FTZ R6, R199, R6 ;  /* 0x00000006c7067221 */ /* 0x000fe20000010000 */
[----:B--2---:R-:W-:Y:S02]  /*aaa0*/  FFMA.FTZ R12, R251, UR4, -R2 ;  /* 0x00000004fb0c7c23 */ /* 0x004fe40008010802 */
[----:B------:R-:W-:Y:S01]  /*aab0*/  FADD.FTZ R7, R208, R7 ;  /* 0x00000007d0077221 */ /* 0x000fe20000010000 */
[----:B------:R-:W-:Y:S01]  /*aac0*/  FADD.FTZ R6, R198, R6 ;  /* 0x00000006c6067221 */ /* 0x000fe20000010000 */
[----:B------:R2:W5:Y:S01]  /*aad0*/  MUFU.EX2 R77, R12 ;  /* 0x0000000c004d7308 */ /* 0x0005620000000800 */
[----:B------:R-:W-:Y:S01]  /*aae0*/  HMMA.16816.F32 R40, R8, R20, R40 ;  /* 0x000000140828723c */ /* 0x000fe20000001828 */
[----:B------:R-:W-:Y:S01]  /*aaf0*/  FADD.FTZ R7, R189, R7 ;  /* 0x00000007bd077221 */ /* 0x000fe20000010000 */
[----:B------:R-:W-:-:S03]  /*ab00*/  FADD.FTZ R6, R182, R6 ;  /* 0x00000006b6067221 */ /* 0x000fc60000010000 */
[----:B------:R-:W-:Y:S01]  /*ab10*/  FADD.FTZ R7, R193, R7 ;  /* 0x00000007c1077221 */ /* 0x000fe20000010000 */
[----:B------:R-:W-:Y:S02]  /*ab20*/  FADD.FTZ R6, R187, R6 ;  /* 0x00000006bb067221 */ /* 0x000fe40000010000 */
[C---:B------:R-:W-:Y:S01]  /*ab30*/  HMMA.16816.F32 R44, R8.reuse, R22, R44 ;  /* 0x00000016082c723c */ /* 0x040fe2000000182c */
[----:B------:R-:W-:Y:S01]  /*ab40*/  FADD.FTZ R7, R192, R7 ;  /* 0x00000007c0077221 */ /* 0x000fe20000010000 */
[----:B------:R-:W-:Y:S01]  /*ab50*/  FADD.FTZ R6, R186, R6 ;  /* 0x00000006ba067221 */ /* 0x000fe20000010000 */
[----:B------:R-:W-:Y:S02]  /*ab60*/  LDSM.16.MT88.4 R20, [R39+0x11000] ;  /* 0x011000002714783b */ /* 0x000fe40000004200 */
[----:B------:R-:W-:Y:S01]  /*ab70*/  FADD.FTZ R7, R191, R7 ;  /* 0x00000007bf077221 */ /* 0x000fe20000010000 */
[----:B------:R-:W-:Y:S01]  /*ab80*/  FADD.FTZ R6, R185, R6 ;  /* 0x00000006b9067221 */ /* 0x000fe20000010000 */
[----:B--2---:R-:W-:Y:S01]  /*ab90*/  FFMA.FTZ R12, R156, UR4, -R0 ;  /* 0x000000049c0c7c23 */ /* 0x004fe20008010800 */
[----:B-1----:R-:W-:Y:S01]  /*aba0*/  HMMA.16816.F32 R68, R8, R16, R68 ;  /* 0x000000100844723c */ /* 0x002fe20000001844 */
[----:B------:R-:W-:Y:S01]  /*abb0*/  FADD.FTZ R7, R178, R7 ;  /* 0x00000007b2077221 */ /* 0x000fe20000010000 */
[----:B------:R-:W-:Y:S01]  /*abc0*/  FADD.FTZ R6, R173, R6 ;  /* 0x00000006ad067221 */ /* 0x000fe20000010000 */
[----:B------:R1:W2:Y:S02]  /*abd0*/  MUFU.EX2 R72, R12 ;  /* 0x0000000c00487308 */ /* 0x0002a40000000800 */
[----:B------:R-:W-:Y:S01]  /*abe0*/  FADD.FTZ R7, R180, R7 ;  /* 0x00000007b4077221 */ /* 0x000fe20000010000 */
[----:B------:R-:W-:-:S02]  /*abf0*/  FADD.FTZ R6, R171, R6 ;  /* 0x00000006ab067221 */ /* 0x000fc40000010000 */
[----:B------:R-:W-:Y:S01]  /*ac00*/  HMMA.16816.F32 R28, R8, R18, R52 ;  /* 0x00000012081c723c */ /* 0x000fe20000001834 */
[----:B------:R-:W-:Y:S01]  /*ac10*/  FADD.FTZ R7, R179, R7 ;  /* 0x00000007b3077221 */ /* 0x000fe20000010000 */
[----:B------:R-:W-:Y:S01]  /*ac20*/  FADD.FTZ R6, R177, R6 ;  /* 0x00000006b1067221 */ /* 0x000fe20000010000 */
[----:B------:R-:W4:Y:S01]  /*ac30*/  LDSM.16.MT88.4 R16, [R38+0x11000] ;  /* 0x011000002610783b */ /* 0x000f220000004200 */
[----:B---3--:R-:W-:Y:S01]  /*ac40*/  F2FP.F16.F32.PACK_AB R8, R75, R76 ;  /* 0x0000004c4b08723e */ /* 0x008fe200000000ff */
[----:B------:R-:W-:Y:S01]  /*ac50*/  FADD.FTZ R7, R181, R7 ;  /* 0x00000007b5077221 */ /* 0x000fe20000010000 */
[----:B------:R-:W-:Y:S01]  /*ac60*/  FADD.FTZ R6, R175, R6 ;  /* 0x00000006af067221 */ /* 0x000fe20000010000 */
[----:B-----5:R-:W-:Y:S02]  /*ac70*/  F2FP.F16.F32.PACK_AB R10, R77, R78 ;  /* 0x0000004e4d0a723e */ /* 0x020fe400000000ff */
[----:B------:R-:W-:Y:S01]  /*ac80*/  FADD.FTZ R7, R162, R7 ;  /* 0x00000007a2077221 */ /* 0x000fe20000010000 */
[----:B------:R-:W-:Y:S01]  /*ac90*/  FADD.FTZ R6, R61, R6 ;  /* 0x000000063d067221 */ /* 0x000fe20000010000 */
[----:B-1----:R-:W-:Y:S01]  /*aca0*/  FFMA.FTZ R12, R152, UR4, -R0 ;  /* 0x00000004980c7c23 */ /* 0x002fe20008010800 */
[----:B--2---:R-:W-:Y:S01]  /*acb0*/  F2FP.F16.F32.PACK_AB R9, R72, R73 ;  /* 0x000000494809723e */ /* 0x004fe200000000ff */
[----:B------:R-:W-:Y:S01]  /*acc0*/  FADD.FTZ R7, R163, R7 ;  /* 0x00000007a3077221 */ /* 0x000fe20000010000 */
[----:B------:R-:W-:Y:S01]  /*acd0*/  FADD.FTZ R6, R160, R6 ;  /* 0x00000006a0067221 */ /* 0x000fe20000010000 */
[----:B------:R-:W1:Y:S02]  /*ace0*/  MUFU.EX2 R61, R12 ;  /* 0x0000000c003d7308 */ /* 0x000e640000000800 */
[----:B------:R-:W-:Y:S01]  /*acf0*/  FADD.FTZ R7, R166, R7 ;  /* 0x00000007a6077221 */ /* 0x000fe20000010000 */
[----:B------:R-:W-:-:S03]  /*ad00*/  FADD.FTZ R6, R161, R6 ;  /* 0x00000006a1067221 */ /* 0x000fc60000010000 */
[----:B------:R-:W-:Y:S01]  /*ad10*/  FADD.FTZ R7, R164, R7 ;  /* 0x00000007a4077221 */ /* 0x000fe20000010000 */
[----:B------:R-:W-:-:S03]  /*ad20*/  FADD.FTZ R6, R159, R6 ;  /* 0x000000069f067221 */ /* 0x000fc60000010000 */
[----:B------:R-:W-:Y:S01]  /*ad30*/  FADD.FTZ R7, R151, R7 ;  /* 0x0000000797077221 */ /* 0x000fe20000010000 */
[----:B------:R-:W-:-:S03]  /*ad40*/  FADD.FTZ R6, R146, R6 ;  /* 0x0000000692067221 */ /* 0x000fc60000010000 */
[----:B------:R-:W-:Y:S01]  /*ad50*/  FADD.FTZ R7, R157, R7 ;  /* 0x000000079d077221 */ /* 0x000fe20000010000 */
[----:B------:R-:W-:Y:S01]  /*ad60*/  FADD.FTZ R6, R148, R6 ;  /* 0x0000000694067221 */ /* 0x000fe20000010000 */
[----:B-1----:R-:W-:Y:S01]  /*ad70*/  F2FP.F16.F32.PACK_AB R11, R61, R74 ;  /* 0x0000004a3d0b723e */ /* 0x002fe200000000ff */
[----:B------:R-:W-:Y:S01]  /*ad80*/  FFMA.FTZ R12, R150, UR4, -R2 ;  /* 0x00000004960c7c23 */ /* 0x000fe20008010802 */
[----:B------:R-:W-:Y:S01]  /*ad90*/  FADD.FTZ R7, R154, R7 ;  /* 0x000000079a077221 */ /* 0x000fe20000010000 */
[----:B------:R-:W-:Y:S01]  /*ada0*/  FADD.FTZ R6, R149, R6 ;  /* 0x0000000695067221 */ /* 0x000fe20000010000 */
[----:B------:R-:W-:Y:S02]  /*adb0*/  LDSM.16.MT88.4 R156, [R38+0x11800] ;  /* 0x01180000269c783b */ /* 0x000fe40000004200 */
[----:B------:R-:W-:Y:S01]  /*adc0*/  FADD.FTZ R7, R155, R7 ;  /* 0x000000079b077221 */ /* 0x000fe20000010000 */
[----:B------:R-:W-:Y:S01]  /*add0*/  FADD.FTZ R6, R147, R6 ;  /* 0x0000000693067221 */ /* 0x000fe20000010000 */
[C---:B----4-:R-:W-:Y:S01]  /*ade0*/  HMMA.16816.F32 R64, R8.reuse, R24, R64 ;  /* 0x000000180840723c */ /* 0x050fe20000001840 */
[----:B------:R1:W-:Y:S01]  /*adf0*/  MUFU.EX2 R24, R12 ;  /* 0x0000000c00187308 */ /* 0x0003e20000000800 */
[----:B------:R-:W-:Y:S01]  /*ae00*/  FADD.FTZ R7, R141, R7 ;  /* 0x000000078d077221 */ /* 0x000fe20000010000 */
[----:B------:R-:W-:Y:S01]  /*ae10*/  FADD.FTZ R6, R133, R6 ;  /* 0x0000000685067221 */ /* 0x000fe20000010000 */
[----:B------:R-:W-:Y:S02]  /*ae20*/  LDSM.16.MT88.4 R148, [R39+0x11800] ;  /* 0x011800002794783b */ /* 0x000fe40000004200 */
[----:B------:R-:W-:Y:S01]  /*ae30*/  FADD.FTZ R7, R142, R7 ;  /* 0x000000078e077221 */ /* 0x000fe20000010000 */
[----:B------:R-:W-:Y:S01]  /*ae40*/  FADD.FTZ R6, R132, R6 ;  /* 0x0000000684067221 */ /* 0x000fe20000010000 */
[----:B------:R-:W-:Y:S01]  /*ae50*/  HMMA.16816.F32 R40, R8, R16, R40 ;  /* 0x000000100828723c */ /* 0x000fe20000001828 */
[----:B------:R-:W-:Y:S01]  /*ae60*/  MUFU.EX2 R16, R14 ;  /* 0x0000000e00107308 */ /* 0x000fe20000000800 */
[----:B------:R-:W-:Y:S01]  /*ae70*/  FADD.FTZ R7, R136, R7 ;  /* 0x0000000788077221 */ /* 0x000fe20000010000 */
[----:B------:R-:W-:-:S02]  /*ae80*/  FADD.FTZ R6, R134, R6 ;  /* 0x0000000686067221 */ /* 0x000fc40000010000 */
[----:B------:R2:W3:Y:S01]  /*ae90*/  MUFU.EX2 R17, R13 ;  /* 0x0000000d00117308 */ /* 0x0004e20000000800 */
[----:B------:R-:W-:Y:S01]  /*aea0*/  FADD.FTZ R7, R135, R7 ;  /* 0x0000000787077221 */ /* 0x000fe20000010000 */
[----:B------:R-:W-:Y:S01]  /*aeb0*/  FADD.FTZ R6, R131, R6 ;  /* 0x0000000683067221 */ /* 0x000fe20000010000 */
[----:B-1----:R-:W-:Y:S01]  /*aec0*/  FFMA.FTZ R12, R140, UR4, -R2 ;  /* 0x000000048c0c7c23 */ /* 0x002fe20008010802 */
[----:B------:R-:W-:Y:S01]  /*aed0*/  HMMA.16816.F32 R48, R8, R20, R48 ;  /* 0x000000140830723c */ /* 0x000fe20000001830 */
[----:B------:R-:W-:Y:S01]  /*aee0*/  FADD.FTZ R7, R127, R7 ;  /* 0x000000077f077221 */ /* 0x000fe20000010000 */
[----:B------:R-:W-:Y:S01]  /*aef0*/  FADD.FTZ R6, R126, R6 ;  /* 0x000000067e067221 */ /* 0x000fe20000010000 */
[----:B------:R1:W4:Y:S01]  /*af00*/  MUFU.EX2 R15, R12 ;  /* 0x0000000c000f7308 */ /* 0x0003220000000800 */
[----:B------:R-:W-:Y:S01]  /*af10*/  LDSM.16.MT88.4 R140, [R37+0x11800] ;  /* 0x01180000258c783b */ /* 0x000fe20000004200 */
[----:B------:R-:W-:Y:S01]  /*af20*/  FADD.FTZ R7, R130, R7 ;  /* 0x0000000782077221 */ /* 0x000fe20000010000 */
[----:B------:R-:W-:-:S02]  /*af30*/  FADD.FTZ R6, R123, R6 ;  /* 0x000000067b067221 */ /* 0x000fc40000010000 */
[C---:B------:R-:W-:Y:S01]  /*af40*/  HMMA.16816.F32 R32, R8.reuse, R22, R32 ;  /* 0x000000160820723c */ /* 0x040fe20000001820 */
[----:B------:R-:W-:Y:S01]  /*af50*/  FADD.FTZ R7, R128, R7 ;  /* 0x0000000780077221 */ /* 0x000fe20000010000 */
[----:B------:R-:W-:Y:S01]  /*af60*/  FADD.FTZ R6, R125, R6 ;  /* 0x000000067d067221 */ /* 0x000fe20000010000 */
[----:B--2---:R-:W-:Y:S01]  /*af70*/  FFMA.FTZ R13, R138, UR4, -R0 ;  /* 0x000000048a0d7c23 */ /* 0x004fe20008010800 */
[----:B------:R-:W2:Y:S01]  /*af80*/  LDSM.16.MT88.4 R20, [R60+0x11000] ;  /* 0x011000003c14783b */ /* 0x000ea20000004200 */
[----:B------:R-:W-:Y:S01]  /*af90*/  FADD.FTZ R7, R129, R7 ;  /* 0x0000000781077221 */ /* 0x000fe20000010000 */
[----:B------:R-:W-:Y:S01]  /*afa0*/  FADD.FTZ R6, R124, R6 ;  /* 0x000000067c067221 */ /* 0x000fe20000010000 */
[----:B---3--:R-:W-:Y:S01]  /*afb0*/  F2FP.F16.F32.PACK_AB R164, R17, R24 ;  /* 0x0000001811a4723e */ /* 0x008fe200000000ff */
[C---:B------:R-:W-:Y:S01]  /*afc0*/  HMMA.16816.F32 R56, R8.reuse, R26, R56 ;  /* 0x0000001a0838723c */ /* 0x040fe20000001838 */
[----:B------:R-:W-:Y:S01]  /*afd0*/  FADD.FTZ R7, R116, R7 ;  /* 0x0000000774077221 */ /* 0x000fe20000010000 */
[----:B------:R-:W-:Y:S01]  /*afe0*/  FADD.FTZ R2, R114, R6 ;  /* 0x0000000672027221 */ /* 0x000fe20000010000 */
[----:B-1----:R-:W-:Y:S01]  /*aff0*/  FFMA.FTZ R12, R139, UR4, -R0 ;  /* 0x000000048b0c7c23 */ /* 0x002fe20008010800 */
[----:B------:R-:W-:Y:S01]  /*b000*/  MUFU.EX2 R13, R13 ;  /* 0x0000000d000d7308 */ /* 0x000fe20000000800 */
[----:B------:R-:W-:Y:S01]  /*b010*/  FADD.FTZ R6, R119, R7 ;  /* 0x0000000777067221 */ /* 0x000fe20000010000 */
[----:B------:R-:W-:Y:S01]  /*b020*/  FADD.FTZ R2, R115, R2 ;  /* 0x0000000273027221 */ /* 0x000fe20000010000 */
[----:B------:R-:W-:Y:S01]  /*b030*/  FFMA.FTZ R7, R144, UR4, -R0 ;  /* 0x0000000490077c23 */ /* 0x000fe20008010800 */
[----:B------:R-:W-:Y:S01]  /*b040*/  HMMA.16816.F32 R44, R8, R18, R44 ;  /* 0x00000012082c723c */ /* 0x000fe2000000182c */
[----:B------:R-:W-:Y:S01]  /*b050*/  FADD.FTZ R6, R122, R6 ;  /* 0x000000067a067221 */ /* 0x000fe20000010000 */
[----:B------:R-:W-:Y:S01]  /*b060*/  FADD.FTZ R2, R118, R2 ;  /* 0x0000000276027221 */ /* 0x000fe20000010000 */
[----:B------:R1:W3:Y:S01]  /*b070*/  MUFU.EX2 R14, R7 ;  /* 0x00000007000e7308 */ /* 0x0002e20000000800 */
[----:B----4-:R-:W-:Y:S01]  /*b080*/  F2FP.F16.F32.PACK_AB R166, R15, R16 ;  /* 0x000000100fa6723e */ /* 0x010fe200000000ff */
[----:B------:R-:W-:Y:S01]  /*b090*/  FADD.FTZ R6, R121, R6 ;  /* 0x0000000679067221 */ /* 0x000fe20000010000 */
[----:B------:R-:W-:-:S03]  /*b0a0*/  FADD.FTZ R2, R117, R2 ;  /* 0x0000000275027221 */ /* 0x000fc60000010000 */
[----:B------:R-:W-:Y:S01]  /*b0b0*/  FADD.FTZ R6, R110, R6 ;  /* 0x000000066e067221 */ /* 0x000fe20000010000 */
[----:B-1----:R-:W-:Y:S01]  /*b0c0*/  FFMA.FTZ R7, R137, UR4, -R0 ;  /* 0x0000000489077c23 */ /* 0x002fe20008010800 */
[----:B------:R-:W-:Y:S02]  /*b0d0*/  FADD.FTZ R0, R106, R2 ;  /* 0x000000026a007221 */ /* 0x000fe40000010000 */
[----:B------:R-:W-:Y:S01]  /*b0e0*/  FADD.FTZ R2, R111, R6 ;  /* 0x000000066f027221 */ /* 0x000fe20000010000 */
[----:B---3--:R-:W-:Y:S01]  /*b0f0*/  F2FP.F16.F32.PACK_AB R165, R13, R14 ;  /* 0x0000000e0da5723e */ /* 0x008fe200000000ff */
[----:B------:R-:W-:Y:S01]  /*b100*/  MUFU.EX2 R6, R12 ;  /* 0x0000000c00067308 */ /* 0x000fe20000000800 */
[----:B------:R-:W-:Y:S01]  /*b110*/  FADD.FTZ R0, R107, R0 ;  /* 0x000000006b007221 */ /* 0x000fe20000010000 */
[----:B------:R-:W-:Y:S02]  /*b120*/  FADD.FTZ R2, R112, R2 ;  /* 0x0000000270027221 */ /* 0x000fe40000010000 */
[----:B------:R-:W1:Y:S01]  /*b130*/  MUFU.EX2 R7, R7 ;  /* 0x0000000700077308 */ /* 0x000e620000000800 */
[----:B------:R-:W-:Y:S01]  /*b140*/  FADD.FTZ R0, R109, R0 ;  /* 0x000000006d007221 */ /* 0x000fe20000010000 */
[----:B------:R-:W-:Y:S01]  /*b150*/  FADD.FTZ R2, R113, R2 ;  /* 0x0000000271027221 */ /* 0x000fe20000010000 */
[----:B--2---:R-:W-:Y:S02]  /*b160*/  HMMA.16816.F32 R160, R8, R20, R68 ;  /* 0x0000001408a0723c */ /* 0x004fe40000001844 */
[----:B------:R-:W-:Y:S01]  /*b170*/  FADD.FTZ R0, R108, R0 ;  /* 0x000000006c007221 */ /* 0x000fe20000010000 */
[----:B------:R-:W-:-:S03]  /*b180*/  FADD.FTZ R2, R101, R2 ;  /* 0x0000000265027221 */ /* 0x000fc60000010000 */
[----:B------:R-:W-:Y:S01]  /*b190*/  FADD.FTZ R0, R98, R0 ;  /* 0x0000000062007221 */ /* 0x000fe20000010000 */
[----:B------:R-:W-:Y:S01]  /*b1a0*/  FADD.FTZ R2, R104, R2 ;  /* 0x0000000268027221 */ /* 0x000fe20000010000 */
[----:B------:R-:W-:Y:S01]  /*b1b0*/  HMMA.16816.F32 R28, R8, R22, R28 ;  /* 0x00000016081c723c */ /* 0x000fe2000000181c */
[----:B------:R-:W2:Y:S01]  /*b1c0*/  LDSM.16.MT88.4 R8, [R60+0x11800] ;  /* 0x011800003c08783b */ /* 0x000ea20000004200 */
[----:B------:R-:W-:Y:S01]  /*b1d0*/  FADD.FTZ R0, R100, R0 ;  /* 0x0000000064007221 */ /* 0x000fe20000010000 */
[----:B------:R-:W-:Y:S01]  /*b1e0*/  FADD.FTZ R2, R105, R2 ;  /* 0x0000000269027221 */ /* 0x000fe20000010000 */
[----:B-1----:R-:W-:Y:S02]  /*b1f0*/  F2FP.F16.F32.PACK_AB R167, R7, R6 ;  /* 0x0000000607a7723e */ /* 0x002fe400000000ff */
[----:B------:R-:W-:Y:S01]  /*b200*/  FADD.FTZ R0, R102, R0 ;  /* 0x0000000066007221 */ /* 0x000fe20000010000 */
[----:B------:R-:W-:-:S03]  /*b210*/  FADD.FTZ R2, R103, R2 ;  /* 0x0000000267027221 */ /* 0x000fc60000010000 */
[----:B------:R-:W-:Y:S01]  /*b220*/  FADD.FTZ R0, R99, R0 ;  /* 0x0000000063007221 */ /* 0x000fe20000010000 */
[----:B------:R-:W-:Y:S01]  /*b230*/  FADD.FTZ R2, R94, R2 ;  /* 0x000000025e027221 */ /* 0x000fe20000010000 */
[----:B------:R-:W-:Y:S02]  /*b240*/  HMMA.16816.F32 R136, R164, R140, R64 ;  /* 0x0000008ca488723c */ /* 0x000fe40000001840 */
        /* <DEDUP_REMOVED lines=29> */
[----:B--2---:R-:W-:Y:S02]  /*b420*/  HMMA.16816.F32 R160, R164, R8, R160 ;  /* 0x00000008a4a0723c */ /* 0x004fe400000018a0 */
        /* <DEDUP_REMOVED lines=8> */
[----:B------:R-:W-:-:S04]  /*b4b0*/  IMAD.MOV.U32 R0, RZ, RZ, -0x1 ;  /* 0xffffffffff007424 */ /* 0x000fc800078e00ff */
[----:B------:R1:W-:Y:S04]  /*b4c0*/  STL [R1+0x34], R247 ;  /* 0x000034f701007387 */ /* 0x0003e80000100800 */
[----:B------:R1:W-:Y:S01]  /*b4d0*/  STL [R1+0x38], R248 ;  /* 0x000038f801007387 */ /* 0x0003e20000100800 */
[----:B------:R-:W-:Y:S05]  /*b4e0*/  @!P1 BRA `(.L_x_720) ;  /* 0x00000080006c9947 */ /* 0x000fea0003800000 */
[----:B------:R2:W5:Y:S01]  /*b4f0*/  LDL R246, [R1+0x10] ;  /* 0x0000100001f67983 */ /* 0x0005620000100800 */
[----:B------:R-:W-:-:S04]  /*b500*/  DEPBAR.LE SB0, 0x0 ;  /* 0x000080000000791a */ /* 0x000fc80000000000 */
[----:B------:R2:W5:Y:S04]  /*b510*/  LDL R168, [R1+0x2c] ;  /* 0x00002c0001a87983 */ /* 0x0005680000100800 */
[----:B------:R2:W5:Y:S01]  /*b520*/  LDL R169, [R1+0x30] ;  /* 0x0000300001a97983 */ /* 0x0005620000100800 */
[----:B------:R-:W-:Y:S06]  /*b530*/  BAR.SYNC.DEFER_BLOCKING 0x0 ;  /* 0x0000000000007b1d */ /* 0x000fec0000010000 */
[----:B------:R-:W-:Y:S05]  /*b540*/  BRA.U !UP1, `(.L_x_721) ;  /* 0x00000005090c7547 */ /* 0x000fea000b800000 */
[----:B------:R-:W3:Y:S01]  /*b550*/  LDL.64 R194, [R1+0x8] ;  /* 0x0000080001c27983 */ /* 0x000ee20000100a00 */
[----:B------:R-:W4:Y:S01]  /*b560*/  LDC R13, c[0x0][0x4f0] ;  /* 0x00013c00ff0d7b82 */ /* 0x000f220000000800 */
[----:B-----5:R-:W-:Y:S01]  /*b570*/  VIADD R8, R246, 0xfffffffe ;  /* 0xfffffffef6087836 */ /* 0x020fe20000000000 */
[----:B------:R-:W1:Y:S03]  /*b580*/  LDCU.64 UR6, c[0x0][0x3a8] ;  /* 0x00007500ff0677ac */ /* 0x000e660008000a00 */
[----:B------:R-:W-:-:S04]  /*b590*/  IMAD.SHL.U32 R8, R8, 0x100, RZ ;  /* 0x0000010008087824 */ /* 0x000fc800078e00ff */
[----:B------:R-:W-:-:S05]  /*b5a0*/  VIADD R9, R8, 0x100 ;  /* 0x0000010008097836 */ /* 0x000fca0000000000 */
[----:B------:R-:W-:Y:S02]  /*b5b0*/  IABS R10, R9 ;  /* 0x00000009000a7213 */ /* 0x000fe40000000000 */
[-C--:B----4-:R-:W-:Y:S02]  /*b5c0*/  IABS R12, R13.reuse ;  /* 0x0000000d000c7213 */ /* 0x090fe40000000000 */
[----:B------:R-:W-:Y:S02]  /*b5d0*/  LOP3.LUT R9, R9, R13, RZ, 0x3c, !PT ;  /* 0x0000000d09097212 */ /* 0x000fe400078e3cff */
[----:B------:R-:W4:Y:S08]  /*b5e0*/  I2F.RP R6, R12 ;  /* 0x0000000c00067306 */ /* 0x000f300000209400 */
[----:B----4-:R-:W4:Y:S02]  /*b5f0*/  MUFU.RCP R6, R6 ;  /* 0x0000000600067308 */ /* 0x010f240000001000 */
[----:B----4-:R-:W-:-:S06]  /*b600*/  VIADD R6, R6, 0xffffffe ;  /* 0x0ffffffe06067836 */ /* 0x010fcc0000000000 */
[----:B------:R-:W4:Y:S02]  /*b610*/  F2I.FTZ.U32.TRUNC.NTZ R7, R6 ;  /* 0x0000000600077305 */ /* 0x000f24000021f000 */
[----:B----4-:R-:W-:Y:S02]  /*b620*/  IADD3 R0, PT, PT, RZ, -R7, RZ ;  /* 0x80000007ff007210 */ /* 0x010fe40007ffe0ff */
[----:B------:R-:W-:-:S03]  /*b630*/  MOV R6, RZ ;  /* 0x000000ff00067202 */ /* 0x000fc60000000f00 */
[----:B------:R-:W-:Y:S01]  /*b640*/  IMAD R2, R0, R12, RZ ;  /* 0x0000000c00027224 */ /* 0x000fe200078e02ff */
[----:B------:R-:W-:Y:S02]  /*b650*/  IABS R0, R8 ;  /* 0x0000000800007213 */ /* 0x000fe40000000000 */
[----:B------:R-:W-:Y:S01]  /*b660*/  LOP3.LUT R8, R8, R13, RZ, 0x3c, !PT ;  /* 0x0000000d08087212 */ /* 0x000fe200078e3cff */
[----:B------:R-:W-:Y:S01]  /*b670*/  IMAD.HI.U32 R2, R7, R2, R6 ;  /* 0x0000000207027227 */ /* 0x000fe200078e0006 */
[----:B------:R-:W-:Y:S02]  /*b680*/  MOV R7, R10 ;  /* 0x0000000a00077202 */ /* 0x000fe40000000f00 */
[----:B------:R-:W-:Y:S01]  /*b690*/  ISETP.GE.AND P1, PT, R8, RZ, PT ;  /* 0x000000ff0800720c */ /* 0x000fe20003f26270 */
[----:B------:R-:W-:-:S04]  /*b6a0*/  IMAD.MOV.U32 R6, RZ, RZ, R0 ;  /* 0x000000ffff067224 */ /* 0x000fc800078e0000 */
        /* <DEDUP_REMOVED lines=23> */
[----:B---3--:R-:W-:-:S04]  /*b820*/  IMAD.WIDE R8, R0, 0x4, R194 ;  /* 0x0000000400087825 */ /* 0x008fc800078e02c2 */
[C---:B------:R-:W-:Y:S02]  /*b830*/  IMAD.WIDE R6, R2.reuse, 0x4, R194 ;  /* 0x0000000402067825 */ /* 0x040fe400078e02c2 */
        /* <DEDUP_REMOVED lines=11> */
[----:B-1----:R-:W-:Y:S02]  /*b8f0*/  IMAD R0, R0, UR6, RZ ;  /* 0x0000000600007c24 */ /* 0x002fe4000f8e02ff */
[----:B------:R-:W-:-:S04]  /*b900*/  IMAD.WIDE.U32 R6, R8, UR6, R6 ;  /* 0x0000000608067c25 */ /* 0x000fc8000f8e0006 */
[----:B------:R-:W-:Y:S01]  /*b910*/  IMAD R0, R8, UR7, R0 ;  /* 0x0000000708007c24 */ /* 0x000fe2000f8e0200 */
[----:B------:R-:W-:-:S04]  /*b920*/  LEA R169, P1, R6, R169, 0x1 ;  /* 0x000000a906a97211 */ /* 0x000fc800078208ff */
[----:B------:R-:W-:-:S04]  /*b930*/  IADD3 R0, PT, PT, R7, R0, RZ ;  /* 0x0000000007007210 */ /* 0x000fc80007ffe0ff */
[----:B------:R-:W-:-:S05]  /*b940*/  LEA.HI.X R168, R6, R168, R0, 0x1, P1 ;  /* 0x000000a806a87211 */ /* 0x000fca00008f0c00 */
[----:B------:R1:W-:Y:S04]  /*b950*/  STL [R1+0x2c], R168 ;  /* 0x00002ca801007387 */ /* 0x0003e80000100800 */
[----:B------:R1:W-:Y:S01]  /*b960*/  STL [R1+0x30], R169 ;  /* 0x000030a901007387 */ /* 0x0003e20000100800 */
[----:B------:R-:W-:Y:S05]  /*b970*/  BRA `(.L_x_722) ;  /* 0x00000000002c7947 */ /* 0x000fea0003800000 */
.L_x_721:
[----:B------:R-:W-:Y:S01]  /*b980*/  UMOV UR4, URZ ;  /* 0x000000ff00047c82 */ /* 0x000fe20008000000 */
[----:B------:R-:W-:Y:S01]  /*b990*/  IMAD.SHL.U32 R0, R84, 0x100, RZ ;  /* 0x0000010054007824 */ /* 0x000fe200078e00ff */
[----:B------:R-:W-:Y:S01]  /*b9a0*/  IADD3 R2, P1, PT, RZ, -UR4, RZ ;  /* 0x80000004ff027c10 */ /* 0x000fe2000ff3e0ff */
[----:B-----5:R-:W-:Y:S02]  /*b9b0*/  IMAD.MOV.U32 R7, RZ, RZ, R169 ;  /* 0x000000ffff077224 */ /* 0x020fe400078e00a9 */
[----:B------:R-:W-:Y:S02]  /*b9c0*/  IMAD.MOV.U32 R6, RZ, RZ, R168 ;  /* 0x000000ffff067224 */ /* 0x000fe400078e00a8 */
[----:B------:R-:W-:-:S05]  /*b9d0*/  IMAD.X R0, RZ, RZ, ~R0, P1 ;  /* 0x000000ffff007224 */ /* 0x000fca00008e0e00 */
[----:B------:R-:W-:-:S04]  /*b9e0*/  SHF.R.S64 R2, R2, 0x1f, R0 ;  /* 0x0000001f02027819 */ /* 0x000fc80000001000 */
[----:B------:R-:W-:-:S04]  /*b9f0*/  IADD3 R7, P1, PT, R2, R7, RZ ;  /* 0x0000000702077210 */ /* 0x000fc80007f3e0ff */
[----:B------:R-:W-:-:S05]  /*ba00*/  LEA.HI.X.SX32 R6, R0, R6, 0x1, P1 ;  /* 0x0000000600067211 */ /* 0x000fca00008f0eff */
[----:B------:R3:W-:Y:S04]  /*ba10*/  STL [R1+0x2c], R6 ;  /* 0x00002c0601007387 */ /* 0x0007e80000100800 */
[----:B------:R3:W-:Y:S02]  /*ba20*/  STL [R1+0x30], R7 ;  /* 0x0000300701007387 */ /* 0x0007e40000100800 */
.L_x_722:
[----:B---3--:R-:W3:Y:S01]  /*ba30*/  LDL.LU R6, [R1+0x18] ;  /* 0x0000180001067983 */ /* 0x008ee20000300800 */
[----:B------:R-:W4:Y:S03]  /*ba40*/  LDCU UR4, c[0x0][0x440] ;  /* 0x00008800ff0477ac */ /* 0x000f260008000800 */
[----:B------:R-:W5:Y:S04]  /*ba50*/  LDL R8, [R1+0x30] ;  /* 0x0000300001087983 */ /* 0x000f680000100800 */
[----:B------:R-:W2:Y:S04]  /*ba60*/  LDL R13, [R1+0x2c] ;  /* 0x00002c00010d7983 */ /* 0x000ea80000100800 */
[----:B------:R-:W2:Y:S04]  /*ba70*/  LDL.LU R12, [R1+0x14] ;  /* 0x00001400010c7983 */ /* 0x000ea80000300800 */
[----:B------:R-:W2:Y:S04]  /*ba80*/  LDL R11, [R1+0x24] ;  /* 0x00002400010b7983 */ /* 0x000ea80000100800 */
[----:B------:R-:W2:Y:S01]  /*ba90*/  LDL R10, [R1+0x28] ;  /* 0x00002800010a7983 */ /* 0x000ea20000100800 */
[----:B----4-:R-:W-:Y:S01]  /*baa0*/  ISETP.GE.AND P1, PT, R233, UR4, PT ;  /* 0x00000004e9007c0c */ /* 0x010fe2000bf26270 */
[----:B------:R-:W-:Y:S01]  /*bab0*/  IMAD.SHL.U32 R2, R84, 0x20, RZ ;  /* 0x0000002054027824 */ /* 0x000fe200078e00ff */
[----:B------:R-:W-:Y:S01]  /*bac0*/  SHF.R.U32.HI R234, RZ, 0x1, R236 ;  /* 0x00000001ffea7819 */ /* 0x000fe200000116ec */
[C---:B------:R-:W-:Y:S01]  /*bad0*/  IMAD.SHL.U32 R41, R236.reuse, 0x40, RZ ;  /* 0x00000040ec297824 */ /* 0x040fe200078e00ff */
[----:B------:R-:W4:Y:S01]  /*bae0*/  LDCU UR4, c[0x0][0x50c] ;  /* 0x0000a180ff0477ac */ /* 0x000f220008000800 */
[----:B------:R-:W-:Y:S01]  /*baf0*/  IMAD.SHL.U32 R235, R236, 0x20, RZ ;  /* 0x00000020eceb7824 */ /* 0x000fe200078e00ff */
[----:B------:R-:W-:-:S02]  /*bb00*/  LOP3.LUT R0, R234, 0x8, RZ, 0xc0, !PT ;  /* 0x00000008ea007812 */ /* 0x000fc400078ec0ff */
[----:B------:R-:W-:Y:S02]  /*bb10*/  LOP3.LUT R250, R41, 0x200, RZ, 0xc0, !PT ;  /* 0x0000020029fa7812 */ /* 0x000fe400078ec0ff */
[----:B------:R-:W-:-:S03]  /*bb20*/  LOP3.LUT R235, R235, 0x7c00, RZ, 0xc0, !PT ;  /* 0x00007c00ebeb7812 */ /* 0x000fc600078ec0ff */
[----:B------:R-:W-:Y:S01]  /*bb30*/  @P1 STS.128 [R237+0xa000], RZ ;  /* 0x00a000ffed001388 */ /* 0x000fe20000000c00 */
[----:B------:R-:W-:Y:S01]  /*bb40*/  @!P1 IMAD R37, R85, 0x120, RZ ;  /* 0x0000012055259824 */ /* 0x000fe200078e02ff */
[----:B---3--:R-:W-:Y:S02]  /*bb50*/  LOP3.LUT R249, R6, R0, RZ, 0x3c, !PT ;  /* 0x0000000006f97212 */ /* 0x008fe400078e3cff */
[----:B------:R-:W-:Y:S02]  /*bb60*/  SHF.L.U64.HI R0, R84, 0x5, R85 ;  /* 0x0000000554007819 */ /* 0x000fe40000010255 */
[----:B-----5:R-:W-:Y:S01]  /*bb70*/  IADD3 R6, P2, PT, R2, R8, RZ ;  /* 0x0000000802067210 */ /* 0x020fe20007f5e0ff */
[----:B------:R-:W-:Y:S03]  /*bb80*/  STL [R1+0x20], R249 ;  /* 0x000020f901007387 */ /* 0x000fe60000100800 */
[----:B------:R-:W-:Y:S01]  /*bb90*/  @!P1 IADD3 R32, P5, PT, R6, R2, RZ ;  /* 0x0000000206209210 */ /* 0x000fe20007fbe0ff */
[--C-:B--2---:R-:W-:Y:S01]  /*bba0*/  IMAD.X R7, R0, 0x1, R13.reuse, P2 ;  /* 0x0000000100077824 */ /* 0x104fe200010e060d */
[CC--:B------:R-:W-:Y:S01]  /*bbb0*/  @!P1 LEA R30, P4, R84.reuse, R6.reuse, 0x6 ;  /* 0x00000006541e9211 */ /* 0x0c0fe200078830ff */
[----:B------:R-:W-:Y:S01]  /*bbc0*/  @!P1 IMAD.MOV.U32 R9, RZ, RZ, R13 ;  /* 0x000000ffff099224 */ /* 0x000fe200078e000d */
[CC--:B------:R-:W-:Y:S01]  /*bbd0*/  @!P1 LEA R28, P3, R84.reuse, R6.reuse, 0x7 ;  /* 0x00000006541c9211 */ /* 0x0c0fe200078638ff */
[----:B------:R-:W-:Y:S01]  /*bbe0*/  IMAD.MOV.U32 R38, RZ, RZ, R12 ;  /* 0x000000ffff267224 */ /* 0x000fe200078e000c */
[CC--:B------:R-:W-:Y:S01]  /*bbf0*/  @!P1 LEA.HI.X R31, R84.reuse, R7.reuse, R85, 0x6, P4 ;  /* 0x00000007541f9211 */ /* 0x0c0fe200020f3455 */
[----:B------:R-:W-:Y:S01]  /*bc00*/  @!P1 IMAD.X R33, R7, 0x1, R0, P5 ;  /* 0x0000000107219824 */ /* 0x000fe200028e0600 */
[----:B------:R-:W-:Y:S01]  /*bc10*/  @!PT LDS RZ, [RZ] ;  /* 0x00000000fffff984 */ /* 0x000fe20000000800 */
[----:B------:R-:W-:Y:S01]  /*bc20*/  @!PT LDS RZ, [RZ] ;  /* 0x00000000fffff984 */ /* 0x000fe20000000800 */
[----:B------:R-:W-:Y:S01]  /*bc30*/  @!PT LDS RZ, [RZ] ;  /* 0x00000000fffff984 */ /* 0x000fe20000000800 */
[----:B------:R2:W-:Y:S01]  /*bc40*/  @!P1 LDGSTS.E.BYPASS.LTC128B.128 [R237+0xa000], desc[UR16][R8.64] ;  /* 0x0a00000008ed9fae */ /* 0x0005e2000b981a10 */
[----:B------:R-:W-:Y:S01]  /*bc50*/  IMAD.MOV.U32 R40, RZ, RZ, R11 ;  /* 0x000000ffff287224 */ /* 0x000fe200078e000b */
[C---:B------:R-:W-:Y:S01]  /*bc60*/  @!P1 LEA R34, P2, R84.reuse, R6, 0x8 ;  /* 0x0000000654229211 */ /* 0x040fe200078440ff */
[----:B------:R-:W-:Y:S01]  /*bc70*/  @!P1 IMAD.MOV.U32 R11, RZ, RZ, R7 ;  /* 0x000000ffff0b9224 */ /* 0x000fe200078e0007 */
[----:B------:R-:W-:Y:S01]  /*bc80*/  @P1 STS.128 [R237+0xa800], RZ ;  /* 0x00a800ffed001388 */ /* 0x000fe20000000c00 */
[----:B------:R-:W-:Y:S01]  /*bc90*/  IMAD.MOV.U32 R39, RZ, RZ, R10 ;  /* 0x000000ffff277224 */ /* 0x000fe200078e000a */
[CC--:B------:R-:W-:Y:S01]  /*bca0*/  @!P1 LEA.HI.X R29, R84.reuse, R7.reuse, R85, 0x7, P3 ;  /* 0x00000007541d9211 */ /* 0x0c0fe200018f3c55 */
[--C-:B------:R-:W-:Y:S01]  /*bcb0*/  @!P1 IMAD.MOV.U32 R10, RZ, RZ, R6.reuse ;  /* 0x000000ffff0a9224 */ /* 0x100fe200078e0006 */
[----:B------:R-:W-:Y:S01]  /*bcc0*/  @!PT LDS RZ, [RZ] ;  /* 0x00000000fffff984 */ /* 0x000fe20000000800 */
[----:B------:R-:W-:Y:S01]  /*bcd0*/  @!PT LDS RZ, [RZ] ;  /* 0x00000000fffff984 */ /* 0x000fe20000000800 */
[----:B------:R-:W-:Y:S01]  /*bce0*/  @!PT LDS RZ, [RZ] ;  /* 0x00000000fffff984 */ /* 0x000fe20000000800 */
[----:B------:R3:W-:Y:S01]  /*bcf0*/  @!P1 LDGSTS.E.BYPASS.LTC128B.128 [R237+0xa800], desc[UR16][R6.64] ;  /* 0x0a80000006ed9fae */ /* 0x0007e2000b981a10 */
[C---:B------:R-:W-:Y:S01]  /*bd00*/  @!P1 IMAD.WIDE.U32 R12, R84.reuse, 0x60, R6 ;  /* 0x00000060540c9825 */ /* 0x040fe200078e0006 */
[----:B------:R-:W-:-:S02]  /*bd10*/  @!P1 LEA.HI.X R35, R84, R7, R85, 0x8, P2 ;  /* 0x0000000754239211 */ /* 0x000fc400010f4455 */
[----:B------:R-:W-:Y:S01]  /*bd20*/  @P1 STS.128 [R237+0xb000], RZ ;  /* 0x00b000ffed001388 */ /* 0x000fe20000000c00 */
[C---:B------:R-:W-:Y:S02]  /*bd30*/  @!P1 IMAD R0, R85.reuse, 0x60, RZ ;  /* 0x0000006055009824 */ /* 0x040fe400078e02ff */
[----:B------:R-:W-:Y:S01]  /*bd40*/  @!P1 IMAD.MOV.U32 R14, RZ, RZ, R6 ;  /* 0x000000ffff0e9224 */ /* 0x000fe200078e0006 */
        /* <DEDUP_REMOVED lines=12> */
[----:B------:R-:W-:-:S02]  /*be10*/  @!P1 IMAD.IADD R13, R0, 0x1, R13 ;  /* 0x00000001000d9824 */ /* 0x000fc400078e020d */
[--C-:B--2---:R-:W-:Y:S01]  /*be20*/  @!P1 IMAD.MOV.U32 R8, RZ, RZ, R6.reuse ;  /* 0x000000ffff089224 */ /* 0x104fe200078e0006 */
[----:B------:R-:W-:Y:S01]  /*be30*/  @P1 STS.128 [R237+0xc000], RZ ;  /* 0x00c000ffed001388 */ /* 0x000fe20000000c00 */
[----:B------:R-:W-:Y:S02]  /*be40*/  @!P1 IMAD.MOV.U32 R9, RZ, RZ, R7 ;  /* 0x000000ffff099224 */ /* 0x000fe400078e0007 */
        /* <DEDUP_REMOVED lines=9> */
[--C-:B------:R-:W-:Y:S01]  /*bee0*/  @!P1 IMAD.MOV.U32 R16, RZ, RZ, R6.reuse ;  /* 0x000000ffff109224 */ /* 0x100fe200078e0006 */
[----:B------:R-:W-:Y:S01]  /*bef0*/  @!PT LDS RZ, [RZ] ;  /* 0x00000000fffff984 */ /* 0x000fe20000000800 */
[----:B------:R-:W-:Y:S01]  /*bf00*/  @!PT LDS RZ, [RZ] ;  /* 0x00000000fffff984 */ /* 0x000fe20000000800 */
[----:B------:R-:W-:Y:S01]  /*bf10*/  @!PT LDS RZ, [RZ] ;  /* 0x00000000fffff984 */ /* 0x000fe20000000800 */
[----:B------:R-:W-:Y:S01]  /*bf20*/  @!P1 LDGSTS.E.BYPASS.LTC128B.128 [R237+0xc800], desc[UR16][R28.64] ;  /* 0x0c8000001ced9fae */ /* 0x000fe2000b981a10 */
[----:B------:R-:W-:Y:S02]  /*bf30*/  @!P1 IMAD.MOV.U32 R26, RZ, RZ, R6 ;  /* 0x000000ffff1a9224 */ /* 0x000fe400078e0006 */
[----:B------:R-:W-:Y:S01]  /*bf40*/  @!P1 IMAD.WIDE.U32 R8, R84, 0xc0, R8 ;  /* 0x000000c054089825 */ /* 0x000fe200078e0008 */
[----:B------:R-:W-:Y:S03]  /*bf50*/  @P1 STS.128 [R237+0xd000], RZ ;  /* 0x00d000ffed001388 */ /* 0x000fe60000000c00 */
[----:B---3--:R-:W-:Y:S01]  /*bf60*/  @!P1 IMAD R6, R85, 0xc0, RZ ;  /* 0x000000c055069824 */ /* 0x008fe200078e02ff */
[----:B------:R-:W-:Y:S01]  /*bf70*/  STL [R1+0x1c], R250 ;  /* 0x00001cfa01007387 */ /* 0x000fe20000100800 */
[----:B------:R-:W-:-:S02]  /*bf80*/  @!P1 IMAD.MOV.U32 R25, RZ, RZ, R7 ;  /* 0x000000ffff199224 */ /* 0x000fc400078e0007 */
[--C-:B------:R-:W-:Y:S02]  /*bf90*/  @!P1 IMAD.MOV.U32 R23, RZ, RZ, R7.reuse ;  /* 0x000000ffff179224 */ /* 0x100fe400078e0007 */
[--C-:B------:R-:W-:Y:S02]  /*bfa0*/  @!P1 IMAD.MOV.U32 R21, RZ, RZ, R7.reuse ;  /* 0x000000ffff159224 */ /* 0x100fe400078e0007 */
[--C-:B------:R-:W-:Y:S02]  /*bfb0*/  @!P1 IMAD.MOV.U32 R19, RZ, RZ, R7.reuse ;  /* 0x000000ffff139224 */ /* 0x100fe400078e0007 */
[--C-:B------:R-:W-:Y:S02]  /*bfc0*/  @!P1 IMAD.MOV.U32 R17, RZ, RZ, R7.reuse ;  /* 0x000000ffff119224 */ /* 0x100fe400078e0007 */
[----:B------:R-:W-:Y:S02]  /*bfd0*/  @!P1 IMAD.MOV.U32 R27, RZ, RZ, R7 ;  /* 0x000000ffff1b9224 */ /* 0x000fe400078e0007 */
[----:B------:R-:W-:-:S04]  /*bfe0*/  @!P1 IMAD.WIDE.U32 R14, R84, 0xe0, R14 ;  /* 0x000000e0540e9825 */ /* 0x000fc800078e000e */
[----:B------:R-:W-:Y:S02]  /*bff0*/  @!P1 IMAD R7, R85, 0xe0, RZ ;  /* 0x000000e055079824 */ /* 0x000fe400078e02ff */
[----:B------:R-:W-:Y:S02]  /*c000*/  @!P1 IMAD.IADD R11, R2, 0x1, R11 ;  /* 0x00000001020b9824 */ /* 0x000fe400078e020b */
[----:B------:R-:W-:Y:S02]  /*c010*/  @!P1 IMAD.IADD R9, R6, 0x1, R9 ;  /* 0x0000000106099824 */ /* 0x000fe400078e0209 */
[----:B------:R-:W-:Y:S01]  /*c020*/  @!P1 IMAD.WIDE.U32 R24, R84, 0x120, R24 ;  /* 0x0000012054189825 */ /* 0x000fe200078e0018 */
[----:B------:R-:W-:Y:S01]  /*c030*/  @!PT LDS RZ, [RZ] ;  /* 0x00000000fffff984 */ /* 0x000fe20000000800 */
[----:B------:R-:W-:Y:S01]  /*c040*/  @!PT LDS RZ, [RZ] ;  /* 0x00000000fffff984 */ /* 0x000fe20000000800 */
[----:B------:R-:W-:Y:S01]  /*c050*/  @!PT LDS RZ, [RZ] ;  /* 0x00000000fffff984 */ /* 0x000fe20000000800 */
[----:B------:R-:W-:Y:S03]  /*c060*/  @!P1 LDGSTS.E.BYPASS.LTC128B.128 [R237+0xd000], desc[UR16][R10.64] ;  /* 0x0d0000000aed9fae */ /* 0x000fe6000b981a10 */
[----:B------:R-:W-:Y:S01]  /*c070*/  @!P1 IMAD.IADD R7, R7, 0x1, R15 ;  /* 0x0000000107079824 */ /* 0x000fe200078e020f */
[----:B------:R-:W-:Y:S01]  /*c080*/  @P1 STS.128 [R237+0xd800], RZ ;  /* 0x00d800ffed001388 */ /* 0x000fe20000000c00 */
[----:B------:R-:W-:-:S02]  /*c090*/  @!P1 IMAD.MOV.U32 R6, RZ, RZ, R14 ;  /* 0x000000ffff069224 */ /* 0x000fc400078e000e */
[C---:B------:R-:W-:Y:S01]  /*c0a0*/  @!P1 IMAD.WIDE.U32 R22, R84.reuse, 0x140, R22 ;  /* 0x0000014054169825 */ /* 0x040fe200078e0016 */
[----:B------:R-:W-:Y:S01]  /*c0b0*/  @!PT LDS RZ, [RZ] ;  /* 0x00000000fffff984 */ /* 0x000fe20000000800 */
[----:B------:R-:W-:Y:S01]  /*c0c0*/  @!PT LDS RZ, [RZ] ;  /* 0x00000000fffff984 */ /* 0x000fe20000000800 */
[----:B------:R-:W-:Y:S01]  /*c0d0*/  @!PT LDS RZ, [RZ] ;  /* 0x00000000fffff984 */ /* 0x000fe20000000800 */
[----:B------:R-:W-:Y:S03]  /*c0e0*/  @!P1 LDGSTS.E.BYPASS.LTC128B.128 [R237+0xd800], desc[UR16][R8.64] ;  /* 0x0d80000008ed9fae */ /* 0x000fe6000b981a10 */
[----:B------:R-:W-:Y:S01]  /*c0f0*/  @!P1 IMAD R0, R85, 0x140, RZ ;  /* 0x0000014055009824 */ /* 0x000fe200078e02ff */
[----:B------:R-:W-:Y:S01]  /*c100*/  @P1 STS.128 [R237+0xe000], RZ ;  /* 0x00e000ffed001388 */ /* 0x000fe20000000c00 */
[----:B------:R-:W-:-:S03]  /*c110*/  @!P1 IMAD.WIDE.U32 R20, R84, 0x160, R20 ;  /* 0x0000016054149825 */ /* 0x000fc600078e0014 */
[----:B------:R-:W-:Y:S01]  /*c120*/  @!PT LDS RZ, [RZ] ;  /* 0x00000000fffff984 */ /* 0x000fe20000000800 */
[----:B------:R-:W-:Y:S01]  /*c130*/  @!PT LDS RZ, [RZ] ;  /* 0x00000000fffff984 */ /* 0x000fe20000000800 */
[----:B------:R-:W-:Y:S01]  /*c140*/  @!PT LDS RZ, [RZ] ;  /* 0x00000000fffff984 */ /* 0x000fe20000000800 */
[----:B------:R-:W-:Y:S01]  /*c150*/  @!P1 LDGSTS.E.BYPASS.LTC128B.128 [R237+0xe000], desc[UR16][R6.64] ;  /* 0x0e00000006ed9fae */ /* 0x000fe2000b981a10 */
[----:B------:R-:W-:Y:S02]  /*c160*/  @!P1 IMAD.IADD R25, R37, 0x1, R25 ;  /* 0x0000000125199824 */ /* 0x000fe400078e0219 */
[----:B------:R-:W-:Y:S01]  /*c170*/  @!P1 IMAD R2, R85, 0x160, RZ ;  /* 0x0000016055029824 */ /* 0x000fe200078e02ff */
[----:B------:R-:W-:Y:S01]  /*c180*/  @P1 STS.128 [R237+0xe800], RZ ;  /* 0x00e800ffed001388 */ /* 0x000fe20000000c00 */
[----:B------:R-:W-:-:S03]  /*c190*/  @!P1 IMAD.WIDE.U32 R18, R84, 0x180, R18 ;  /* 0x0000018054129825 */ /* 0x000fc600078e0012 */
[----:B------:R-:W-:Y:S01]  /*c1a0*/  @!PT LDS RZ, [RZ] ;  /* 0x00000000fffff984 */ /* 0x000fe20000000800 */
[----:B------:R-:W-:Y:S01]  /*c1b0*/  @!PT LDS RZ, [RZ] ;  /* 0x00000000fffff984 */ /* 0x000fe20000000800 */
[----:B------:R-:W-:Y:S01]  /*c1c0*/  @!PT LDS RZ, [RZ] ;  /* 0x00000000fffff984 */ /* 0x000fe20000000800 */
[----:B------:R-:W-:Y:S01]  /*c1d0*/  @!P1 LDGSTS.E.BYPASS.LTC128B.128 [R237+0xe800], desc[UR16][R34.64] ;  /* 0x0e80000022ed9fae */ /* 0x000fe2000b981a10 */
[C---:B------:R-:W-:Y:S02]  /*c1e0*/  @!P1 IMAD R14, R85.reuse, 0x180, RZ ;  /* 0x00000180550e9824 */ /* 0x040fe400078e02ff */
[----:B------:R-:W-:Y:S01]  /*c1f0*/  @!P1 IMAD.IADD R23, R0, 0x1, R23 ;  /* 0x0000000100179824 */ /* 0x000fe200078e0217 */
[----:B------:R-:W-:Y:S01]  /*c200*/  LOP3.LUT R0, R250, R235, RZ, 0xfc, !PT ;  /* 0x000000ebfa007212 */ /* 0x000fe200078efcff */
[----:B------:R-:W-:Y:S01]  /*c210*/  @!P1 IMAD.WIDE.U32 R16, R84, 0x1a0, R16 ;  /* 0x000001a054109825 */ /* 0x000fe200078e0010 */
[----:B------:R-:W-:Y:S02]  /*c220*/  @P1 STS.128 [R237+0xf000], RZ ;  /* 0x00f000ffed001388 */ /* 0x000fe40000000c00 */
[----:B------:R-:W-:Y:S01]  /*c230*/  LOP3.LUT R0, R0, R249, RZ, 0xfc, !PT ;  /* 0x000000f900007212 */ /* 0x000fe200078efcff */
[C---:B------:R-:W-:Y:S01]  /*c240*/  @!P1 IMAD R15, R85.reuse, 0x1a0, RZ ;  /* 0x000001a0550f9824 */ /* 0x040fe200078e02ff */
[----:B------:R-:W-:Y:S01]  /*c250*/  @!PT LDS RZ, [RZ] ;  /* 0x00000000fffff984 */ /* 0x000fe20000000800 */
[----:B------:R-:W-:Y:S01]  /*c260*/  @!PT LDS RZ, [RZ] ;  /* 0x00000000fffff984 */ /* 0x000fe20000000800 */
[----:B------:R-:W-:Y:S01]  /*c270*/  @!PT LDS RZ, [RZ] ;  /* 0x00000000fffff984 */ /* 0x000fe20000000800 */
[----:B------:R-:W-:Y:S01]  /*c280*/  @!P1 LDGSTS.E.BYPASS.LTC128B.128 [R237+0xf000], desc[UR16][R24.64] ;  /* 0x0f00000018ed9fae */ /* 0x000fe2000b981a10 */
[----:B------:R-:W-:Y:S01]  /*c290*/  @!P1 IMAD.IADD R21, R2, 0x1, R21 ;  /* 0x0000000102159824 */ /* 0x000fe200078e0215 */
[----:B------:R-:W-:Y:S01]  /*c2a0*/  LEA R0, R0, UR5, 0x1 ;  /* 0x0000000500007c11 */ /* 0x000fe2000f8e08ff */
        /* <DEDUP_REMOVED lines=8> */
[----:B------:R-:W-:Y:S01]  /*c330*/  @!P1 IMAD.IADD R17, R15, 0x1, R17 ;  /* 0x000000010f119824 */ /* 0x000fe200078e0211 */
[----:B------:R-:W-:Y:S01]  /*c340*/  @P1 STS.128 [R237+0x10000], RZ ;  /* 0x010000ffed001388 */ /* 0x000fe20000000c00 */
[----:B------:R-:W-:Y:S02]  /*c350*/  @!P1 IMAD.IADD R15, R37, 0x1, R27 ;  /* 0x00000001250f9824 */ /* 0x000fe400078e021b */
[----:B------:R-:W-:Y:S01]  /*c360*/  @!P1 IMAD.MOV.U32 R14, RZ, RZ, R26 ;  /* 0x000000ffff0e9224 */ /* 0x000fe200078e001a */
[----:B------:R-:W-:Y:S01]  /*c370*/  @!PT LDS RZ, [RZ] ;  /* 0x00000000fffff984 */ /* 0x000fe20000000800 */
[----:B------:R-:W-:Y:S01]  /*c380*/  @!PT LDS RZ, [RZ] ;  /* 0x00000000fffff984 */ /* 0x000fe20000000800 */
[----:B------:R-:W-:Y:S01]  /*c390*/  @!PT LDS RZ, [RZ] ;  /* 0x00000000fffff984 */ /* 0x000fe20000000800 */
[----:B------:R2:W-:Y:S01]  /*c3a0*/  @!P1 LDGSTS.E.BYPASS.LTC128B.128 [R237+0x10000], desc[UR16][R20.64] ;  /* 0x1000000014ed9fae */ /* 0x0005e2000b981a10 */
[----:B------:R-:W-:Y:S02]  /*c3b0*/  IMAD.MOV.U32 R61, RZ, RZ, R38 ;  /* 0x000000ffff3d7224 */ /* 0x000fe400078e0026 */
[----:B------:R-:W-:Y:S01]  /*c3c0*/  IMAD.MOV.U32 R38, RZ, RZ, 0x20 ;  /* 0x00000020ff267424 */ /* 0x000fe200078e00ff */
[----:B------:R-:W-:Y:S01]  /*c3d0*/  @P1 STS.128 [R237+0x10800], RZ ;  /* 0x010800ffed001388 */ /* 0x000fe20000000c00 */
[----:B------:R-:W-:-:S02]  /*c3e0*/  IMAD.MOV.U32 R60, RZ, RZ, R40 ;  /* 0x000000ffff3c7224 */ /* 0x000fc400078e0028 */
[----:B------:R-:W-:Y:S01]  /*c3f0*/  IMAD.MOV.U32 R252, RZ, RZ, R39 ;  /* 0x000000fffffc7224 */ /* 0x000fe200078e0027 */
[----:B------:R-:W-:Y:S01]  /*c400*/  @!PT LDS RZ, [RZ] ;  /* 0x00000000fffff984 */ /* 0x000fe20000000800 */
[----:B------:R-:W-:Y:S01]  /*c410*/  @!PT LDS RZ, [RZ] ;  /* 0x00000000fffff984 */ /* 0x000fe20000000800 */
[----:B------:R-:W-:Y:S01]  /*c420*/  @!PT LDS RZ, [RZ] ;  /* 0x00000000fffff984 */ /* 0x000fe20000000800 */
[----:B------:R-:W-:Y:S01]  /*c430*/  @!P1 LDGSTS.E.BYPASS.LTC128B.128 [R237+0x10800], desc[UR16][R18.64] ;  /* 0x1080000012ed9fae */ /* 0x000fe2000b981a10 */
[----:B------:R-:W-:Y:S01]  /*c440*/  SEL R38, R38, 0xffffffe0, !P6 ;  /* 0xffffffe026267807 */ /* 0x000fe20007000000 */
[----:B------:R-:W-:Y:S02]  /*c450*/  IMAD.MOV.U32 R251, RZ, RZ, R60 ;  /* 0x000000fffffb7224 */ /* 0x000fe400078e003c */
[----:B------:R-:W-:Y:S02]  /*c460*/  @P1 STS.128 [R237+0x11000], RZ ;  /* 0x011000ffed001388 */ /* 0x000fe40000000c00 */
[--C-:B------:R-:W-:Y:S02]  /*c470*/  IMAD.IADD R2, R0, 0x1, R38.reuse ;  /* 0x0000000100027824 */ /* 0x100fe400078e0226 */
[----:B------:R-:W-:Y:S01]  /*c480*/  @!PT LDS RZ, [RZ] ;  /* 0x00000000fffff984 */ /* 0x000fe20000000800 */
[----:B------:R-:W-:Y:S01]  /*c490*/  @!PT LDS RZ, [RZ] ;  /* 0x00000000fffff984 */ /* 0x000fe20000000800 */
[----:B------:R-:W-:Y:S01]  /*c4a0*/  @!PT LDS RZ, [RZ] ;  /* 0x00000000fffff984 */ /* 0x000fe20000000800 */
[----:B------:R3:W-:Y:S01]  /*c4b0*/  @!P1 LDGSTS.E.BYPASS.LTC128B.128 [R237+0x11000], desc[UR16][R16.64] ;  /* 0x1100000010ed9fae */ /* 0x0007e2000b981a10 */
[----:B------:R-:W-:-:S03]  /*c4c0*/  IMAD.IADD R37, R120, 0x1, R38 ;  /* 0x0000000178257824 */ /* 0x000fc600078e0226 */
[----:B------:R-:W-:Y:S04]  /*c4d0*/  @P1 STS.128 [R237+0x11800], RZ ;  /* 0x011800ffed001388 */ /* 0x000fe80000000c00 */
[----:B------:R-:W-:Y:S01]  /*c4e0*/  @!PT LDS RZ, [RZ] ;  /* 0x00000000fffff984 */ /* 0x000fe20000000800 */
[----:B------:R-:W-:Y:S01]  /*c4f0*/  @!PT LDS RZ, [RZ] ;  /* 0x00000000fffff984 */ /* 0x000fe20000000800 */
[----:B------:R-:W-:Y:S01]  /*c500*/  @!PT LDS RZ, [RZ] ;  /* 0x00000000fffff984 */ /* 0x000fe20000000800 */
[----:B------:R5:W-:Y:S04]  /*c510*/  @!P1 LDGSTS.E.BYPASS.LTC128B.128 [R237+0x11800], desc[UR16][R14.64] ;  /* 0x118000000eed9fae */ /* 0x000be8000b981a10 */
[----:B--2---:R2:W-:Y:S04]  /*c520*/  LDSM.16.M88.4 R20, [R0] ;  /* 0x000000000014783b */ /* 0x0045e80000000200 */
[----:B------:R-:W5:Y:S04]  /*c530*/  LDSM.16.M88.4 R8, [R120+0x2000] ;  /* 0x002000007808783b */ /* 0x000f680000000200 */
[----:B------:R-:W-:Y:S04]  /*c540*/  LDSM.16.M88.4 R24, [R37+0x2000] ;  /* 0x002000002518783b */ /* 0x000fe80000000200 */
[----:B------:R-:W-:Y:S04]  /*c550*/  LDSM.16.M88.4 R28, [R120+0x2800] ;  /* 0x00280000781c783b */ /* 0x000fe80000000200 */
[----:B---3--:R3:W1:Y:S04]  /*c560*/  LDSM.16.M88.4 R16, [R2] ;  /* 0x000000000210783b */ /* 0x0086680000000200 */
[----:B------:R-:W-:Y:S01]  /*c570*/  LDSM.16.M88.4 R48, [R37+0x2800] ;  /* 0x002800002530783b */ /* 0x000fe20000000200 */
[----:B--2---:R-:W-:-:S03]  /*c580*/  IMAD.IADD R0, R0, 0x1, R61 ;  /* 0x0000000100007824 */ /* 0x004fc600078e023d */
[----:B------:R-:W2:Y:S04]  /*c590*/  LDSM.16.M88.4 R44, [R120+0x3000] ;  /* 0x00300000782c783b */ /* 0x000ea80000000200 */
[----:B------:R-:W4:Y:S04]  /*c5a0*/  LDSM.16.M88.4 R40, [R37+0x3000] ;  /* 0x003000002528783b */ /* 0x000f280000000200 */
[----:B------:R-:W4:Y:S04]  /*c5b0*/  LDSM.16.M88.4 R32, [R120+0x3800] ;  /* 0x003800007820783b */ /* 0x000f280000000200 */
[----:B------:R-:W4:Y:S01]  /*c5c0*/  LDSM.16.M88.4 R52, [R120+0x4000] ;  /* 0x004000007834783b */ /* 0x000f220000000200 */
[----:B---3--:R-:W-:-:S03]  /*c5d0*/  IMAD.SHL.U32 R2, R236, 0x2, RZ ;  /* 0x00000002ec027824 */ /* 0x008fc600078e00ff */
[----:B------:R-:W3:Y:S01]  /*c5e0*/  LDSM.16.M88.4 R56, [R37+0x3800] ;  /* 0x003800002538783b */ /* 0x000ee20000000200 */
[C---:B-----5:R-:W-:Y:S03]  /*c5f0*/  HMMA.16816.F32 R12, R20.reuse, R8, RZ ;  /* 0x00000008140c723c */ /* 0x060fe600000018ff */
[----:B------:R-:W-:Y:S04]  /*c600*/  LDSM.16.M88.4 R72, [R37+0x4800] ;  /* 0x004800002548783b */ /* 0x000fe80000000200 */
[----:B------:R-:W0:Y:S01]  /*c610*/  LDGDEPBAR ;  /* 0x00000000000079af */ /* 0x000e220000000000 */
[----:B------:R-:W-:-:S12]  /*c620*/  HMMA.16816.F32 R8, R20, R10, RZ ;  /* 0x0000000a1408723c */ /* 0x000fd800000018ff */
[C---:B-1----:R-:W-:Y:S08]  /*c630*/  HMMA.16816.F32 R64, R16.reuse, R24, R12 ;  /* 0x000000181040723c */ /* 0x042ff0000000180c */
[----:B------:R-:W-:Y:S08]  /*c640*/  HMMA.16816.F32 R68, R16, R26, R8 ;  /* 0x0000001a1044723c */ /* 0x000ff00000001808 */
[C---:B------:R-:W-:Y:S08]  /*c650*/  HMMA.16816.F32 R24, R20.reuse, R28, RZ ;  /* 0x0000001c1418723c */ /* 0x040ff000000018ff */
[C---:B------:R-:W-:Y:S08]  /*c660*/  HMMA.16816.F32 R12, R20.reuse, R30, RZ ;  /* 0x0000001e140c723c */ /* 0x040ff000000018ff */
[----:B--2---:R-:W-:Y:S08]  /*c670*/  HMMA.16816.F32 R8, R20, R44, RZ ;  /* 0x0000002c1408723c */ /* 0x004ff000000018ff */
[----:B------:R-:W-:Y:S08]  /*c680*/  HMMA.16816.F32 R76, R16, R48, R24 ;  /* 0x00000030104c723c */ /* 0x000ff00000001818 */
[----:B------:R-:W-:Y:S01]  /*c690*/  HMMA.16816.F32 R24, R20, R46, RZ ;  /* 0x0000002e1418723c */ /* 0x000fe200000018ff */
[----:B------:R-:W-:Y:S07]  /*c6a0*/  LDSM.16.M88.4 R44, [R96+0x2000] ;  /* 0x00200000602c783b */ /* 0x000fee0000000200 */
[C---:B------:R-:W-:Y:S01]  /*c6b0*/  HMMA.16816.F32 R80, R16.reuse, R50, R12 ;  /* 0x000000321050723c */ /* 0x040fe2000000180c */
[----:B------:R-:W1:Y:S04]  /*c6c0*/  LDSM.16.M88.4 R48, [R37+0x4000] ;  /* 0x004000002530783b */ /* 0x000e680000000200 */
[----:B------:R2:W5:Y:S03]  /*c6d0*/  LDSM.16.M88.4 R12, [R0] ;  /* 0x00000000000c783b */ /* 0x0005660000000200 */
[C---:B----4-:R-:W-:Y:S08]  /*c6e0*/  HMMA.16816.F32 R84, R16.reuse, R40, R8 ;  /* 0x000000281054723c */ /* 0x050ff00000001808 */
[----:B------:R-:W-:Y:S08]  /*c6f0*/  HMMA.16816.F32 R88, R16, R42, R24 ;  /* 0x0000002a1058723c */ /* 0x000ff00000001818 */
[----:B------:R-:W-:Y:S01]  /*c700*/  HMMA.16816.F32 R8, R20, R32, RZ ;  /* 0x000000201408723c */ /* 0x000fe200000018ff */
[----:B--2---:R-:W-:-:S02]  /*c710*/  IMAD.IADD R0, R38, 0x1, R0 ;  /* 0x0000000126007824 */ /* 0x004fc400078e0200 */
[----:B------:R-:W-:-:S05]  /*c720*/  IMAD.IADD R38, R38, 0x1, R96 ;  /* 0x0000000126267824 */ /* 0x000fca00078e0260 */
[C---:B------:R-:W-:Y:S01]  /*c730*/  HMMA.16816.F32 R24, R20.reuse, R34, RZ ;  /* 0x000000221418723c */ /* 0x040fe200000018ff */
[----:B------:R-:W-:Y:S07]  /*c740*/  LDSM.16.M88.4 R40, [R38+0x2000] ;  /* 0x002000002628783b */ /* 0x000fee0000000200 */
[----:B------:R-:W-:Y:S08]  /*c750*/  HMMA.16816.F32 R28, R20, R52, RZ ;  /* 0x00000034141c723c */ /* 0x000ff000000018ff */
[C---:B---3--:R-:W-:Y:S01]  /*c760*/  HMMA.16816.F32 R92, R16.reuse, R56, R8 ;  /* 0x00000038105c723c */ /* 0x048fe20000001808 */
[----:B------:R-:W-:Y:S07]  /*c770*/  LDSM.16.M88.4 R8, [R0] ;  /* 0x000000000008783b */ /* 0x000fee0000000200 */
[C---:B------:R-:W-:Y:S01]  /*c780*/  HMMA.16816.F32 R108, R16.reuse, R58, R24 ;  /* 0x0000003a106c723c */ /* 0x040fe20000001818 */
[----:B------:R-:W2:Y:S07]  /*c790*/  LDSM.16.M88.4 R56, [R120+0x4800] ;  /* 0x004800007838783b */ /* 0x000eae0000000200 */
[----:B-1----:R-:W-:Y:S08]  /*c7a0*/  HMMA.16816.F32 R112, R16, R48, R28 ;  /* 0x000000301070723c */ /* 0x002ff0000000181c */
[----:B------:R-:W-:Y:S01]  /*c7b0*/  HMMA.16816.F32 R28, R20, R54, RZ ;  /* 0x00000036141c723c */ /* 0x000fe200000018ff */
[----:B------:R-:W1:Y:S07]  /*c7c0*/  LDSM.16.M88.4 R52, [R96+0x2800] ;  /* 0x002800006034783b */ /* 0x000e6e0000000200 */
[C---:B-----5:R-:W-:Y:S01]  /*c7d0*/  HMMA.16816.F32 R24, R12.reuse, R44, R64 ;  /* 0x0000002c0c18723c */ /* 0x060fe20000001840 */
[----:B------:R-:W-:Y:S07]  /*c7e0*/  LDSM.16.M88.4 R64, [R37+0x5000] ;  /* 0x005000002540783b */ /* 0x000fee0000000200 */
[----:B------:R-:W-:Y:S01]  /*c7f0*/  HMMA.16816.F32 R32, R12, R46, R68 ;  /* 0x0000002e0c20723c */ /* 0x000fe20000001844 */
[----:B------:R-:W3:Y:S04]  /*c800*/  LDSM.16.M88.4 R44, [R38+0x2800] ;  /* 0x00280000262c783b */ /* 0x000ee80000000200 */
[----:B------:R-:W-:Y:S03]  /*c810*/  LDSM.16.M88.4 R68, [R96+0x3000] ;  /* 0x003000006044783b */ /* 0x000fe60000000200 */
[----:B------:R-:W-:Y:S01]  /*c820*/  HMMA.16816.F32 R124, R16, R50, R28 ;  /* 0x00000032107c723c */ /* 0x000fe2000000181c */
[----:B------:R-:W4:Y:S07]  /*c830*/  LDSM.16.M88.4 R48, [R120+0x5000] ;  /* 0x005000007830783b */ /* 0x000f2e0000000200 */
[----:B--2---:R-:W-:Y:S08]  /*c840*/  HMMA.16816.F32 R28, R20, R56, RZ ;  /* 0x00000038141c723c */ /* 0x004ff000000018ff */
[C---:B------:R-:W-:Y:S08]  /*c850*/  HMMA.16816.F32 R24, R8.reuse, R40, R24 ;  /* 0x000000280818723c */ /* 0x040ff00000001818 */
[----:B------:R-:W-:Y:S08]  /*c860*/  HMMA.16816.F32 R40, R8, R42, R32 ;  /* 0x0000002a0828723c */ /* 0x000ff00000001820 */
[----:B-1----:R-:W-:Y:S03]  /*c870*/  HMMA.16816.F32 R32, R12, R52, R76 ;  /* 0x000000340c20723c */ /* 0x002fe6000000184c */
[----:B------:R-:W-:-:S04]  /*c880*/  FMUL.FTZ R0, R24, UR4 ;  /* 0x0000000418007c20 */ /* 0x000fc80008410000 */
[----:B------:R1:W2:Y:S01]  /*c890*/  MUFU.TANH R98, R0 ;  /* 0x0000000000627308 */ /* 0x0002a20000002400 */
[----:B------:R-:W-:Y:S08]  /*c8a0*/  HMMA.16816.F32 R76, R16, R72, R28 ;  /* 0x00000048104c723c */ /* 0x000ff0000000181c */
[----:B------:R-:W-:Y:S01]  /*c8b0*/  HMMA.16816.F32 R28, R20, R58, RZ ;  /* 0x0000003a141c723c */ /* 0x000fe200000018ff */
[----:B------:R-:W5:Y:S07]  /*c8c0*/  LDSM.16.M88.4 R56, [R120+0x5800] ;  /* 0x005800007838783b */ /* 0x000f6e0000000200 */
[----:B---3--:R-:W-:Y:S01]  /*c8d0*/  HMMA.16816.F32 R32, R8, R44, R32 ;  /* 0x0000002c0820723c */ /* 0x008fe20000001820 */
[----:B-1----:R-:W-:-:S04]  /*c8e0*/  FMUL.FTZ R0, R25, UR4 ;  /* 0x0000000419007c20 */ /* 0x002fc80008410000 */
[----:B------:R1:W-:Y:S07]  /*c8f0*/  MUFU.TANH R207, R0 ;  /* 0x0000000000cf7308 */ /* 0x0003ee0000002400 */
[----:B------:R-:W-:Y:S01]  /*c900*/  HMMA.16816.F32 R104, R16, R74, R28 ;  /* 0x0000004a1068723c */ /* 0x000fe2000000181c */
[----:B------:R-:W-:Y:S07]  /*c910*/  LDSM.16.M88.4 R72, [R96+0x3800] ;  /* 0x003800006048783b */ /* 0x000fee0000000200 */
[----:B----4-:R-:W-:Y:S01]  /*c920*/  HMMA.16816.F32 R28, R20, R48, RZ ;  /* 0x00000030141c723c */ /* 0x010fe200000018ff */
[----:B-1----:R-:W-:-:S04]  /*c930*/  FMUL.FTZ R0, R26, UR4 ;  /* 0x000000041a007c20 */ /* 0x002fc80008410000 */
[----:B------:R1:W3:-:S15]  /*c940*/  MUFU.TANH R97, R0 ;  /* 0x0000000000617308 */ /* 0x0002de0000002400 */
[----:B------:R-:W-:Y:S01]  /*c950*/  HMMA.16816.F32 R100, R16, R64, R28 ;  /* 0x000000401064723c */ /* 0x000fe2000000181c */
[----:B-1----:R-:W-:-:S07]  /*c960*/  FMUL.FTZ R0, R27, UR4 ;  /* 0x000000041b007c20 */ /* 0x002fce0008410000 */
[----:B------:R-:W-:Y:S01]  /*c970*/  HMMA.16816.F32 R24, R12, R54, R80 ;  /* 0x000000360c18723c */ /* 0x000fe20000001850 */
[----:B------:R-:W1:Y:S01]  /*c980*/  LDSM.16.M88.4 R52, [R38+0x3000] ;  /* 0x003000002634783b */ /* 0x000e620000000200 */
[----:B------:R4:W-:Y:S03]  /*c990*/  MUFU.TANH R196, R0 ;  /* 0x0000000000c47308 */ /* 0x0009e60000002400 */
[----:B------:R-:W-:Y:S03]  /*c9a0*/  LDSM.16.M88.4 R80, [R120+0x6800] ;  /* 0x006800007850783b */ /* 0x000fe60000000200 */
[----:B------:R-:W-:Y:S01]  /*c9b0*/  HMMA.16816.F32 R28, R20, R50, RZ ;  /* 0x00000032141c723c */ /* 0x000fe200000018ff */
[----:B------:R-:W2:Y:S01]  /*c9c0*/  LDSM.16.M88.4 R48, [R37+0x5800] ;  /* 0x005800002530783b */ /* 0x000ea20000000200 */
[----:B----4-:R-:W-:-:S04]  /*c9d0*/  FMUL.FTZ R0, R40, UR4 ;  /* 0x0000000428007c20 */ /* 0x010fc80008410000 */
[----:B------:R4:W3:-:S14]  /*c9e0*/  MUFU.TANH R197, R0 ;  /* 0x0000000000c57308 */ /* 0x0008dc0000002400 */
[----:B------:R-:W-:Y:S01]  /*c9f0*/  HMMA.16816.F32 R116, R16, R66, R28 ;  /* 0x000000421074723c */ /* 0x000fe2000000181c */
[----:B------:R-:W-:Y:S07]  /*ca00*/  LDSM.16.M88.4 R64, [R96+0x4000] ;  /* 0x004000006040783b */ /* 0x000fee0000000200 */
[----:B-----5:R-:W-:Y:S01]  /*ca10*/  HMMA.16816.F32 R28, R20, R56, RZ ;  /* 0x00000038141c723c */ /* 0x020fe200000018ff */
[----:B----4-:R-:W-:-:S04]  /*ca20*/  FMUL.FTZ R0, R41, UR4 ;  /* 0x0000000429007c20 */ /* 0x010fc80008410000 */
[----:B------:R4:W-:Y:S02]  /*ca30*/  MUFU.TANH R223, R0 ;  /* 0x0000000000df7308 */ /* 0x0009e40000002400 */
[----:B----4-:R-:W-:-:S06]  /*ca40*/  FMUL.FTZ R0, R42, UR4 ;  /* 0x000000042a007c20 */ /* 0x010fcc0008410000 */
[----:B------:R4:W5:Y:S02]  /*ca50*/  MUFU.TANH R99, R0 ;  /* 0x0000000000637308 */ /* 0x0009640000002400 */
[----:B----4-:R-:W-:Y:S02]  /*ca60*/  FMUL.FTZ R0, R43, UR4 ;  /* 0x000000042b007c20 */ /* 0x010fe40008410000 */
[----:B------:R-:W-:Y:S01]  /*ca70*/  HMMA.16816.F32 R40, R8, R46, R24 ;  /* 0x0000002e0828723c */ /* 0x000fe20000001818 */
[----:B------:R-:W-:Y:S03]  /*ca80*/  LDSM.16.M88.4 R44, [R38+0x3800] ;  /* 0x00380000262c783b */ /* 0x000fe60000000200 */
[----:B------:R4:W-:Y:S04]  /*ca90*/  MUFU.TANH R193, R0 ;  /* 0x0000000000c17308 */ /* 0x0009e80000002400 */
[----:B------:R-:W-:Y:S01]  /*caa0*/  HMMA.16816.F32 R24, R12, R68, R84 ;  /* 0x000000440c18723c */ /* 0x000fe20000001854 */
[----:B------:R-:W-:Y:S01]  /*cab0*/  LDSM.16.M88.4 R84, [R37+0x6800] ;  /* 0x006800002554783b */ /* 0x000fe20000000200 */
[----:B----4-:R-:W-:-:S04]  /*cac0*/  FMUL.FTZ R0, R32, UR4 ;  /* 0x0000000420007c20 */ /* 0x010fc80008410000 */
[----:B------:R4:W5:Y:S02]  /*cad0*/  MUFU.TANH R195, R0 ;  /* 0x0000000000c37308 */ /* 0x0009640000002400 */
[----:B----4-:R-:W-:-:S06]  /*cae0*/  FMUL.FTZ R0, R33, UR4 ;  /* 0x0000000421007c20 */ /* 0x010fcc0008410000 */
[----:B------:R4:W-:Y:S02]  /*caf0*/  MUFU.TANH R180, R0 ;  /* 0x0000000000b47308 */ /* 0x0009e40000002400 */
[----:B----4-:R-:W-:-:S06]  /*cb00*/  FMUL.FTZ R0, R34, UR4 ;  /* 0x0000000422007c20 */ /* 0x010fcc0008410000 */
[----:B------:R4:W5:Y:S02]  /*cb10*/  MUFU.TANH R177, R0 ;  /* 0x0000000000b17308 */ /* 0x0009640000002400 */
[----:B----4-:R-:W-:Y:S02]  /*cb20*/  FMUL.FTZ R0, R35, UR4 ;  /* 0x0000000423007c20 */ /* 0x010fe40008410000 */
[----:B-1----:R-:W-:Y:S04]  /*cb30*/  HMMA.16816.F32 R32, R8, R52, R24 ;  /* 0x000000340820723c */ /* 0x002fe80000001818 */
[----:B------:R1:W-:Y:S04]  /*cb40*/  MUFU.TANH R122, R0 ;  /* 0x00000000007a7308 */ /* 0x0003e80000002400 */
[----:B------:R-:W-:Y:S01]  /*cb50*/  HMMA.16816.F32 R24, R12, R70, R88 ;  /* 0x000000460c18723c */ /* 0x000fe20000001858 */
[----:B------:R-:W4:Y:S07]  /*cb60*/  LDSM.16.M88.4 R68, [R120+0x6000] ;  /* 0x006000007844783b */ /* 0x000f2e0000000200 */
[----:B--2---:R-:W-:Y:S01]  /*cb70*/  HMMA.16816.F32 R88, R16, R48, R28 ;  /* 0x000000301058723c */ /* 0x004fe2000000181c */
[----:B-1----:R-:W-:-:S04]  /*cb80*/  FMUL.FTZ R0, R40, UR4 ;  /* 0x0000000428007c20 */ /* 0x002fc80008410000 */
[----:B------:R1:W2:Y:S03]  /*cb90*/  MUFU.TANH R176, R0 ;  /* 0x0000000000b07308 */ /* 0x0002a60000002400 */
[----:B------:R-:W-:Y:S01]  /*cba0*/  HMMA.16816.F32 R28, R20, R58, RZ ;  /* 0x0000003a141c723c */ /* 0x000fe200000018ff */
[----:B------:R-:W3:Y:S01]  /*cbb0*/  LDSM.16.M88.4 R56, [R37+0x6000] ;  /* 0x006000002538783b */ /* 0x000ee20000000200 */
[----:B-1----:R-:W-:-:S04]  /*cbc0*/  FMUL.FTZ R0, R41, UR4 ;  /* 0x0000000429007c20 */ /* 0x002fc80008410000 */
[----:B------:R1:W-:Y:S02]  /*cbd0*/  MUFU.TANH R174, R0 ;  /* 0x0000000000ae7308 */ /* 0x0003e40000002400 */
[----:B-1----:R-:W-:-:S06]  /*cbe0*/  FMUL.FTZ R0, R42, UR4 ;  /* 0x000000042a007c20 */ /* 0x002fcc0008410000 */
[----:B------:R1:W2:Y:S02]  /*cbf0*/  MUFU.TANH R121, R0 ;  /* 0x0000000000797308 */ /* 0x0002a40000002400 */
[----:B-1----:R-:W-:Y:S02]  /*cc00*/  FMUL.FTZ R0, R43, UR4 ;  /* 0x000000042b007c20 */ /* 0x002fe40008410000 */
[----:B------:R-:W-:Y:S01]  /*cc10*/  HMMA.16816.F32 R40, R8, R54, R24 ;  /* 0x000000360828723c */ /* 0x000fe20000001818 */
[----:B------:R-:W-:Y:S03]  /*cc20*/  LDSM.16.M88.4 R52, [R38+0x4000] ;  /* 0x004000002634783b */ /* 0x000fe60000000200 */
[----:B------:R1:W-:Y:S04]  /*cc30*/  MUFU.TANH R123, R0 ;  /* 0x00000000007b7308 */ /* 0x0003e80000002400 */
[----:B------:R-:W-:Y:S08]  /*cc40*/  HMMA.16816.F32 R24, R12, R72, R92 ;  /* 0x000000480c18723c */ /* 0x000ff0000000185c */
[----:B------:R-:W-:Y:S01]  /*cc50*/  HMMA.16816.F32 R92, R16, R50, R28 ;  /* 0x00000032105c723c */ /* 0x000fe2000000181c */
[----:B------:R-:W5:Y:S01]  /*cc60*/  LDSM.16.M88.4 R48, [R96+0x4800] ;  /* 0x004800006030783b */ /* 0x000f620000000200 */
[----:B-1----:R-:W-:-:S04]  /*cc70*/  FMUL.FTZ R0, R32, UR4 ;  /* 0x0000000420007c20 */ /* 0x002fc80008410000 */
[----:B------:R1:W2:Y:S02]  /*cc80*/  MUFU.TANH R132, R0 ;  /* 0x0000000000847308 */ /* 0x0002a40000002400 */
[----:B----4-:R-:W-:Y:S01]  /*cc90*/  HMMA.16816.F32 R28, R20, R68, RZ ;  /* 0x00000044141c723c */ /* 0x010fe200000018ff */
[----:B-1----:R-:W-:-:S05]  /*cca0*/  FMUL.FTZ R0, R33, UR4 ;  /* 0x0000000421007c20 */ /* 0x002fca0008410000 */
[----:B------:R1:W-:Y:S02]  /*ccb0*/  MUFU.TANH R128, R0 ;  /* 0x0000000000807308 */ /* 0x0003e40000002400 */
[----:B-1----:R-:W-:-:S06]  /*ccc0*/  FMUL.FTZ R0, R34, UR4 ;  /* 0x0000000422007c20 */ /* 0x002fcc0008410000 */
[----:B------:R1:W4:Y:S02]  /*ccd0*/  MUFU.TANH R133, R0 ;  /* 0x0000000000857308 */ /* 0x0003240000002400 */
[----:B-1----:R-:W-:Y:S02]  /*cce0*/  FMUL.FTZ R0, R35, UR4 ;  /* 0x0000000423007c20 */ /* 0x002fe40008410000 */
[----:B------:R-:W-:Y:S04]  /*ccf0*/  HMMA.16816.F32 R32, R8, R44, R24 ;  /* 0x0000002c0820723c */ /* 0x000fe80000001818 */
[----:B------:R1:W4:Y:S04]  /*cd00*/  MUFU.TANH R134, R0 ;  /* 0x0000000000867308 */ /* 0x0003280000002400 */
[----:B------:R-:W-:Y:S01]  /*cd10*/  HMMA.16816.F32 R24, R12, R74, R108 ;  /* 0x0000004a0c18723c */ /* 0x000fe2000000186c */
[----:B------:R-:W-:Y:S01]  /*cd20*/  LDSM.16.M88.4 R72, [R37+0x7000] ;  /* 0x007000002548783b */ /* 0x000fe20000000200 */
[----:B-1----:R-:W-:-:S04]  /*cd30*/  FMUL.FTZ R0, R40, UR4 ;  /* 0x0000000428007c20 */ /* 0x002fc80008410000 */
[----:B------:R1:W4:-:S14]  /*cd40*/  MUFU.TANH R129, R0 ;  /* 0x0000000000817308 */ /* 0x00031c0000002400 */
[----:B------:R-:W-:Y:S08]  /*cd50*/  HMMA.16816.F32 R44, R8, R46, R24 ;  /* 0x0000002e082c723c */ /* 0x000ff00000001818 */
[----:B------:R-:W-:Y:S01]  /*cd60*/  HMMA.16816.F32 R24, R12, R64, R112 ;  /* 0x000000400c18723c */ /* 0x000fe20000001870 */
[----:B-1----:R-:W-:-:S07]  /*cd70*/  FMUL.FTZ R0, R41, UR4 ;  /* 0x0000000429007c20 */ /* 0x002fce0008410000 */
[----:B---3--:R-:W-:Y:S01]  /*cd80*/  HMMA.16816.F32 R112, R16, R56, R28 ;  /* 0x000000381070723c */ /* 0x008fe2000000181c */
[----:B------:R1:W-:Y:S07]  /*cd90*/  MUFU.TANH R39, R0 ;  /* 0x0000000000277308 */ /* 0x0003ee0000002400 */
[----:B------:R-:W-:Y:S01]  /*cda0*/  HMMA.16816.F32 R28, R20, R70, RZ ;  /* 0x00000046141c723c */ /* 0x000fe200000018ff */
[----:B------:R-:W3:Y:S01]  /*cdb0*/  LDSM.16.M88.4 R68, [R96+0x5000] ;  /* 0x005000006044783b */ /* 0x000ee20000000200 */
[----:B-1----:R-:W-:-:S04]  /*cdc0*/  FMUL.FTZ R0, R42, UR4 ;  /* 0x000000042a007c20 */ /* 0x002fc80008410000 */
[----:B------:R1:W4:-:S14]  /*cdd0*/  MUFU.TANH R131, R0 ;  /* 0x0000000000837308 */ /* 0x00031c0000002400 */
[----:B------:R-:W-:Y:S01]  /*cde0*/  HMMA.16816.F32 R108, R16, R58, R28 ;  /* 0x0000003a106c723c */ /* 0x000fe2000000181c */
[----:B------:R-:W2:Y:S07]  /*cdf0*/  LDSM.16.M88.4 R56, [R38+0x4800] ;  /* 0x004800002638783b */ /* 0x000eae0000000200 */
[----:B-----5:R-:W-:Y:S01]  /*ce00*/  HMMA.16816.F32 R28, R12, R48, R76 ;  /* 0x000000300c1c723c */ /* 0x020fe2000000184c */
[----:B------:R-:W-:Y:S01]  /*ce10*/  LDSM.16.M88.4 R76, [R120+0x7000] ;  /* 0x00700000784c783b */ /* 0x000fe20000000200 */
[----:B-1----:R-:W-:-:S06]  /*ce20*/  FMUL.FTZ R0, R43, UR4 ;  /* 0x000000042b007c20 */ /* 0x002fcc0008410000 */
[----:B------:R-:W-:Y:S01]  /*ce30*/  HMMA.16816.F32 R40, R8, R52, R24 ;  /* 0x000000340828723c */ /* 0x000fe20000001818 */
[----:B------:R1:W5:Y:S07]  /*ce40*/  MUFU.TANH R130, R0 ;  /* 0x0000000000827308 */ /* 0x00036e0000002400 */
[----:B------:R-:W-:Y:S01]  /*ce50*/  HMMA.16816.F32 R24, R12, R66, R124 ;  /* 0x000000420c18723c */ /* 0x000fe2000000187c */
[----:B------:R-:W-:Y:S01]  /*ce60*/  LDSM.16.M88.4 R64, [R38+0x5800] ;  /* 0x005800002640783b */ /* 0x000fe20000000200 */
[----:B-1----:R-:W-:-:S04]  /*ce70*/  FMUL.FTZ R0, R32, UR4 ;  /* 0x0000000420007c20 */ /* 0x002fc80008410000 */
[----:B------:R1:W-:-:S14]  /*ce80*/  MUFU.TANH R168, R0 ;  /* 0x0000000000a87308 */ /* 0x0003dc0000002400 */
[----:B------:R-:W-:Y:S01]  /*ce90*/  HMMA.16816.F32 R24, R8, R54, R24 ;  /* 0x000000360818723c */ /* 0x000fe20000001818 */
[----:B------:R-:W-:Y:S01]  /*cea0*/  LDSM.16.M88.4 R52, [R38+0x5000] ;  /* 0x005000002634783b */ /* 0x000fe20000000200 */
[----:B-1----:R-:W-:-:S04]  /*ceb0*/  FMUL.FTZ R0, R33, UR4 ;  /* 0x0000000421007c20 */ /* 0x002fc80008410000 */
[----:B------:R1:W5:Y:S02]  /*cec0*/  MUFU.TANH R169, R0 ;  /* 0x0000000000a97308 */ /* 0x0003640000002400 */
[----:B-1----:R-:W-:-:S06]  /*ced0*/  FMUL.FTZ R0, R34, UR4 ;  /* 0x0000000422007c20 */ /* 0x002fcc0008410000 */
[----:B------:R1:W-:Y:S02]  /*cee0*/  MUFU.TANH R175, R0 ;  /* 0x0000000000af7308 */ /* 0x0003e40000002400 */
[----:B-1----:R-:W-:Y:S02]  /*cef0*/  FMUL.FTZ R0, R35, UR4 ;  /* 0x0000000423007c20 */ /* 0x002fe40008410000 */
[----:B------:R-:W-:Y:S04]  /*cf00*/  HMMA.16816.F32 R32, R20, R80, RZ ;  /* 0x000000501420723c */ /* 0x000fe800000018ff */
[----:B------:R1:W5:Y:S02]  /*cf10*/  MUFU.TANH R173, R0 ;  /* 0x0000000000ad7308 */ /* 0x0003640000002400 */
[----:B-1----:R-:W-:-:S14]  /*cf20*/  FMUL.FTZ R0, R44, UR4 ;  /* 0x000000042c007c20 */ /* 0x002fdc0008410000 */
[----:B------:R-:W-:Y:S01]  /*cf30*/  HMMA.16816.F32 R124, R16, R84, R32 ;  /* 0x00000054107c723c */ /* 0x000fe20000001820 */
[----:B------:R1:W-:Y:S07]  /*cf40*/  MUFU.TANH R135, R0 ;  /* 0x0000000000877308 */ /* 0x0003ee0000002400 */
[----:B---3--:R-:W-:Y:S01]  /*cf50*/  HMMA.16816.F32 R32, R12, R68, R100 ;  /* 0x000000440c20723c */ /* 0x008fe20000001864 */
[----:B-1----:R-:W-:-:S04]  /*cf60*/  FMUL.FTZ R0, R45, UR4 ;  /* 0x000000042d007c20 */ /* 0x002fc80008410000 */
[----:B------:R1:W3:Y:S02]  /*cf70*/  MUFU.TANH R170, R0 ;  /* 0x0000000000aa7308 */ /* 0x0002e40000002400 */
[----:B-1----:R-:W-:-:S06]  /*cf80*/  FMUL.FTZ R0, R46, UR4 ;  /* 0x000000042e007c20 */ /* 0x002fcc0008410000 */
[----:B------:R1:W-:Y:S02]  /*cf90*/  MUFU.TANH R171, R0 ;  /* 0x0000000000ab7308 */ /* 0x0003e40000002400 */
[----:B-1----:R-:W-:Y:S02]  /*cfa0*/  FMUL.FTZ R0, R47, UR4 ;  /* 0x000000042f007c20 */ /* 0x002fe40008410000 */
[----:B------:R-:W-:Y:S01]  /*cfb0*/  HMMA.16816.F32 R44, R12, R50, R104 ;  /* 0x000000320c2c723c */ /* 0x000fe20000001868 */
[----:B------:R-:W-:Y:S03]  /*cfc0*/  LDSM.16.M88.4 R48, [R120+0x7800] ;  /* 0x007800007830783b */ /* 0x000fe60000000200 */
[----:B------:R1:W3:Y:S02]  /*cfd0*/  MUFU.TANH R172, R0 ;  /* 0x0000000000ac7308 */ /* 0x0002e40000002400 */
[----:B-1----:R-:W-:-:S14]  /*cfe0*/  FMUL.FTZ R0, R40, UR4 ;  /* 0x0000000428007c20 */ /* 0x002fdc0008410000 */
[----:B--2---:R-:W-:Y:S01]  /*cff0*/  HMMA.16816.F32 R44, R8, R58, R44 ;  /* 0x0000003a082c723c */ /* 0x004fe2000000182c */
[----:B------:R1:W-:Y:S02]  /*d000*/  MUFU.TANH R182, R0 ;  /* 0x0000000000b67308 */ /* 0x0003e40000002400 */
[----:B-1----:R-:W-:-:S06]  /*d010*/  FMUL.FTZ R0, R41, UR4 ;  /* 0x0000000429007c20 */ /* 0x002fcc0008410000 */
[----:B------:R1:W2:Y:S02]  /*d020*/  MUFU.TANH R181, R0 ;  /* 0x0000000000b57308 */ /* 0x0002a40000002400 */
[----:B-1----:R-:W-:-:S06]  /*d030*/  FMUL.FTZ R0, R42, UR4 ;  /* 0x000000042a007c20 */ /* 0x002fcc0008410000 */
[----:B------:R1:W-:Y:S02]  /*d040*/  MUFU.TANH R185, R0 ;  /* 0x0000000000b97308 */ /* 0x0003e40000002400 */
[----:B-1----:R-:W-:Y:S02]  /*d050*/  FMUL.FTZ R0, R43, UR4 ;  /* 0x000000042b007c20 */ /* 0x002fe40008410000 */
[----:B------:R-:W-:Y:S04]  /*d060*/  HMMA.16816.F32 R40, R8, R56, R28 ;  /* 0x000000380828723c */ /* 0x000fe8000000181c */
[----:B------:R1:W2:Y:S04]  /*d070*/  MUFU.TANH R184, R0 ;  /* 0x0000000000b87308 */ /* 0x0002a80000002400 */
[----:B------:R-:W-:Y:S01]  /*d080*/  HMMA.16816.F32 R28, R20, R82, RZ ;  /* 0x00000052141c723c */ /* 0x000fe200000018ff */
[----:B------:R-:W4:Y:S01]  /*d090*/  LDSM.16.M88.4 R80, [R96+0x5800] ;  /* 0x005800006050783b */ /* 0x000f220000000200 */
[----:B-1----:R-:W-:-:S04]  /*d0a0*/  FMUL.FTZ R0, R24, UR4 ;  /* 0x0000000418007c20 */ /* 0x002fc80008410000 */
[----:B------:R1:W2:-:S14]  /*d0b0*/  MUFU.TANH R178, R0 ;  /* 0x0000000000b27308 */ /* 0x00029c0000002400 */
[----:B------:R-:W-:Y:S01]  /*d0c0*/  HMMA.16816.F32 R104, R16, R86, R28 ;  /* 0x000000561068723c */ /* 0x000fe2000000181c */
[----:B------:R-:W-:Y:S01]  /*d0d0*/  LDSM.16.M88.4 R84, [R37+0x8800] ;  /* 0x008800002554783b */ /* 0x000fe20000000200 */
[----:B-1----:R-:W-:-:S04]  /*d0e0*/  FMUL.FTZ R0, R25, UR4 ;  /* 0x0000000419007c20 */ /* 0x002fc80008410000 */
[----:B------:R1:W-:Y:S02]  /*d0f0*/  MUFU.TANH R222, R0 ;  /* 0x0000000000de7308 */ /* 0x0003e40000002400 */
[----:B----4-:R-:W-:Y:S01]  /*d100*/  HMMA.16816.F32 R28, R12, R80, R88 ;  /* 0x000000500c1c723c */ /* 0x010fe20000001858 */
[----:B-1----:R-:W-:-:S05]  /*d110*/  FMUL.FTZ R0, R26, UR4 ;  /* 0x000000041a007c20 */ /* 0x002fca0008410000 */
[----:B------:R1:W4:-:S14]  /*d120*/  MUFU.TANH R183, R0 ;  /* 0x0000000000b77308 */ /* 0x00031c0000002400 */
[----:B------:R-:W-:Y:S08]  /*d130*/  HMMA.16816.F32 R56, R8, R64, R28 ;  /* 0x000000400838723c */ /* 0x000ff0000000181c */
[----:B------:R-:W-:Y:S01]  /*d140*/  HMMA.16816.F32 R28, R20, R50, RZ ;  /* 0x00000032141c723c */ /* 0x000fe200000018ff */
[----:B-1----:R-:W-:-:S07]  /*d150*/  FMUL.FTZ R0, R27, UR4 ;  /* 0x000000041b007c20 */ /* 0x002fce0008410000 */
[----:B------:R-:W-:Y:S01]  /*d160*/  HMMA.16816.F32 R24, R20, R76, RZ ;  /* 0x0000004c1418723c */ /* 0x000fe200000018ff */
[----:B------:R1:W4:Y:S02]  /*d170*/  MUFU.TANH R179, R0 ;  /* 0x0000000000b37308 */ /* 0x0003240000002400 */
[----:B-1----:R-:W-:-:S15]  /*d180*/  FMUL.FTZ R0, R40, UR4 ;  /* 0x0000000428007c20 */ /* 0x002fde0008410000 */
[----:B------:R-:W-:-:S02]  /*d190*/  NOP ;  /* 0x0000000000007918 */ /* 0x000fc40000000000 */
[----:B------:R-:W-:Y:S01]  /*d1a0*/  HMMA.16816.F32 R100, R16, R72, R24 ;  /* 0x000000481064723c */ /* 0x000fe20000001818 */
[----:B------:R1:W4:Y:S07]  /*d1b0*/  MUFU.TANH R187, R0 ;  /* 0x0000000000bb7308 */ /* 0x00032e0000002400 */
[----:B------:R-:W-:Y:S08]  /*d1c0*/  HMMA.16816.F32 R24, R8, R52, R32 ;  /* 0x000000340818723c */ /* 0x000ff00000001820 */
[----:B------:R-:W-:Y:S01]  /*d1d0*/  HMMA.16816.F32 R32, R12, R70, R116 ;  /* 0x000000460c20723c */ /* 0x000fe20000001874 */
[----:B------:R-:W-:Y:S01]  /*d1e0*/  LDSM.16.M88.4 R68, [R37+0x7800] ;  /* 0x007800002544783b */ /* 0x000fe20000000200 */
[----:B-1----:R-:W-:-:S04]  /*d1f0*/  FMUL.FTZ R0, R41, UR4 ;  /* 0x0000000429007c20 */ /* 0x002fc80008410000 */
[----:B------:R1:W-:Y:S02]  /*d200*/  MUFU.TANH R186, R0 ;  /* 0x0000000000ba7308 */ /* 0x0003e40000002400 */
[----:B-1----:R-:W-:-:S06]  /*d210*/  FMUL.FTZ R0, R42, UR4 ;  /* 0x000000042a007c20 */ /* 0x002fcc0008410000 */
[----:B------:R1:W4:Y:S02]  /*d220*/  MUFU.TANH R194, R0 ;  /* 0x0000000000c27308 */ /* 0x0003240000002400 */
[----:B-1----:R-:W-:Y:S02]  /*d230*/  FMUL.FTZ R0, R43, UR4 ;  /* 0x000000042b007c20 */ /* 0x002fe40008410000 */
[----:B------:R-:W-:Y:S04]  /*d240*/  HMMA.16816.F32 R40, R20, R78, RZ ;  /* 0x0000004e1428723c */ /* 0x000fe800000018ff */
[----:B------:R1:W4:Y:S02]  /*d250*/  MUFU.TANH R192, R0 ;  /* 0x0000000000c07308 */ /* 0x0003240000002400 */
[----:B-1----:R-:W-:-:S14]  /*d260*/  FMUL.FTZ R0, R44, UR4 ;  /* 0x000000042c007c20 */ /* 0x002fdc0008410000 */
[----:B------:R-:W-:Y:S01]  /*d270*/  HMMA.16816.F32 R88, R16, R74, R40 ;  /* 0x0000004a1058723c */ /* 0x000fe20000001828 */
[----:B------:R-:W1:Y:S01]  /*d280*/  LDSM.16.M88.4 R72, [R120+0x8000] ;  /* 0x008000007848783b */ /* 0x000e620000000200 */
[----:B------:R5:W4:Y:S02]  /*d290*/  MUFU.TANH R188, R0 ;  /* 0x0000000000bc7308 */ /* 0x000b240000002400 */
[----:B-----5:R-:W-:-:S06]  /*d2a0*/  FMUL.FTZ R0, R45, UR4 ;  /* 0x000000042d007c20 */ /* 0x020fcc0008410000 */
[----:B------:R5:W-:Y:S01]  /*d2b0*/  MUFU.TANH R189, R0 ;  /* 0x0000000000bd7308 */ /* 0x000be20000002400 */
[----:B-1----:R-:W-:Y:S01]  /*d2c0*/  HMMA.16816.F32 R40, R20, R72, RZ ;  /* 0x000000481428723c */ /* 0x002fe200000018ff */
[----:B-----5:R-:W-:-:S06]  /*d2d0*/  FMUL.FTZ R0, R46, UR4 ;  /* 0x000000042e007c20 */ /* 0x020fcc0008410000 */
[----:B------:R1:W5:Y:S02]  /*d2e0*/  MUFU.TANH R191, R0 ;  /* 0x0000000000bf7308 */ /* 0x0003640000002400 */
[----:B-1----:R-:W-:Y:S02]  /*d2f0*/  FMUL.FTZ R0, R47, UR4 ;  /* 0x000000042f007c20 */ /* 0x002fe40008410000 */
[----:B------:R-:W-:Y:S01]  /*d300*/  HMMA.16816.F32 R44, R8, R54, R32 ;  /* 0x00000036082c723c */ /* 0x000fe20000001820 */
[----:B------:R-:W1:Y:S03]  /*d310*/  LDSM.16.M88.4 R52, [R96+0x6000] ;  /* 0x006000006034783b */ /* 0x000e660000000200 */
[----:B------:R3:W-:Y:S04]  /*d320*/  MUFU.TANH R190, R0 ;  /* 0x0000000000be7308 */ /* 0x0007e80000002400 */
[----:B------:R-:W-:Y:S01]  /*d330*/  HMMA.16816.F32 R32, R20, R48, RZ ;  /* 0x000000301420723c */ /* 0x000fe200000018ff */
[----:B---3--:R-:W-:-:S04]  /*d340*/  FMUL.FTZ R0, R24, UR4 ;  /* 0x0000000418007c20 */ /* 0x008fc80008410000 */
[----:B------:R3:W5:Y:S02]  /*d350*/  MUFU.TANH R199, R0 ;  /* 0x0000000000c77308 */ /* 0x0007640000002400 */
[----:B---3--:R-:W-:-:S06]  /*d360*/  FMUL.FTZ R0, R25, UR4 ;  /* 0x0000000419007c20 */ /* 0x008fcc0008410000 */
[----:B------:R3:W-:Y:S02]  /*d370*/  MUFU.TANH R198, R0 ;  /* 0x0000000000c67308 */ /* 0x0007e40000002400 */
[----:B---3--:R-:W-:-:S06]  /*d380*/  FMUL.FTZ R0, R26, UR4 ;  /* 0x000000041a007c20 */ /* 0x008fcc0008410000 */
[----:B------:R3:W5:Y:S02]  /*d390*/  MUFU.TANH R202, R0 ;  /* 0x0000000000ca7308 */ /* 0x0007640000002400 */
[----:B---3--:R-:W-:Y:S02]  /*d3a0*/  FMUL.FTZ R0, R27, UR4 ;  /* 0x000000041b007c20 */ /* 0x008fe40008410000 */
[----:B------:R-:W-:Y:S04]  /*d3b0*/  HMMA.16816.F32 R24, R12, R82, R92 ;  /* 0x000000520c18723c */ /* 0x000fe8000000185c */
[----:B------:R3:W5:Y:S04]  /*d3c0*/  MUFU.TANH R201, R0 ;  /* 0x0000000000c97308 */ /* 0x0007680000002400 */
[C---:B------:R-:W-:Y:S08]  /*d3d0*/  HMMA.16816.F32 R80, R16.reuse, R68, R32 ;  /* 0x000000441050723c */ /* 0x040ff00000001820 */
[----:B------:R-:W-:Y:S01]  /*d3e0*/  HMMA.16816.F32 R92, R16, R70, R28 ;  /* 0x00000046105c723c */ /* 0x000fe2000000181c */
[----:B------:R-:W2:Y:S01]  /*d3f0*/  LDSM.16.M88.4 R68, [R37+0x8000] ;  /* 0x008000002544783b */ /* 0x000ea20000000200 */
[----:B---3--:R-:W-:-:S04]  /*d400*/  FMUL.FTZ R0, R44, UR4 ;  /* 0x000000042c007c20 */ /* 0x008fc80008410000 */
[----:B------:R3:W5:Y:S02]  /*d410*/  MUFU.TANH R220, R0 ;  /* 0x0000000000dc7308 */ /* 0x0007640000002400 */
[----:B------:R-:W-:Y:S01]  /*d420*/  HMMA.16816.F32 R24, R8, R66, R24 ;  /* 0x000000420818723c */ /* 0x000fe20000001818 */
[----:B------:R-:W-:Y:S07]  /*d430*/  LDSM.16.M88.4 R64, [R120+0x8800] ;  /* 0x008800007840783b */ /* 0x000fee0000000200 */
[C---:B-1----:R-:W-:Y:S08]  /*d440*/  HMMA.16816.F32 R32, R12.reuse, R52, R112 ;  /* 0x000000340c20723c */ /* 0x042ff00000001870 */
[----:B------:R-:W-:Y:S01]  /*d450*/  HMMA.16816.F32 R28, R12, R54, R108 ;  /* 0x000000360c1c723c */ /* 0x000fe2000000186c */
[----:B---3--:R-:W-:Y:S01]  /*d460*/  FMUL.FTZ R0, R45, UR4 ;  /* 0x000000042d007c20 */ /* 0x008fe20008410000 */
[----:B------:R-:W-:Y:S03]  /*d470*/  LDSM.16.M88.4 R52, [R96+0x6800] ;  /* 0x006800006034783b */ /* 0x000fe60000000200 */
[----:B------:R1:W-:Y:S03]  /*d480*/  MUFU.TANH R221, R0 ;  /* 0x0000000000dd7308 */ /* 0x0003e60000002400 */
[----:B--2---:R-:W-:Y:S01]  /*d490*/  HMMA.16816.F32 R76, R16, R68, R40 ;  /* 0x00000044104c723c */ /* 0x004fe20000001828 */
[----:B-1----:R-:W-:-:S04]  /*d4a0*/  FMUL.FTZ R0, R46, UR4 ;  /* 0x000000042e007c20 */ /* 0x002fc80008410000 */
[----:B------:R1:W2:Y:S02]  /*d4b0*/  MUFU.TANH R204, R0 ;  /* 0x0000000000cc7308 */ /* 0x0002a40000002400 */
[----:B-1----:R-:W-:Y:S02]  /*d4c0*/  FMUL.FTZ R0, R47, UR4 ;  /* 0x000000042f007c20 */ /* 0x002fe40008410000 */
[----:B------:R-:W1:Y:S04]  /*d4d0*/  LDSM.16.M88.4 R44, [R38+0x6000] ;  /* 0x00600000262c783b */ /* 0x000e680000000200 */
[----:B------:R3:W2:Y:S02]  /*d4e0*/  MUFU.TANH R219, R0 ;  /* 0x0000000000db7308 */ /* 0x0006a40000002400 */
[----:B---3--:R-:W-:-:S06]  /*d4f0*/  FMUL.FTZ R0, R56, UR4 ;  /* 0x0000000438007c20 */ /* 0x008fcc0008410000 */
[----:B------:R3:W2:Y:S01]  /*d500*/  MUFU.TANH R205, R0 ;  /* 0x0000000000cd7308 */ /* 0x0006a20000002400 */
[----:B-1----:R-:W-:Y:S01]  /*d510*/  HMMA.16816.F32 R48, R8, R44, R32 ;  /* 0x0000002c0830723c */ /* 0x002fe20000001820 */
[----:B---3--:R-:W-:-:S06]  /*d520*/  FMUL.FTZ R0, R57, UR4 ;  /* 0x0000000439007c20 */ /* 0x008fcc0008410000 */
[----:B------:R1:W-:Y:S01]  /*d530*/  MUFU.TANH R218, R0 ;  /* 0x0000000000da7308 */ /* 0x0003e20000002400 */
[----:B------:R-:W-:Y:S01]  /*d540*/  HMMA.16816.F32 R40, R8, R46, R28 ;  /* 0x0000002e0828723c */ /* 0x000fe2000000181c */
[----:B------:R-:W3:Y:S07]  /*d550*/  LDSM.16.M88.4 R44, [R38+0x6800] ;  /* 0x00680000262c783b */ /* 0x000eee0000000200 */
[----:B------:R-:W-:Y:S01]  /*d560*/  HMMA.16816.F32 R28, R20, R64, RZ ;  /* 0x00000040141c723c */ /* 0x000fe200000018ff */
[----:B-1----:R-:W-:-:S07]  /*d570*/  FMUL.FTZ R0, R58, UR4 ;  /* 0x000000043a007c20 */ /* 0x002fce0008410000 */
[----:B------:R-:W-:Y:S03]  /*d580*/  HMMA.16816.F32 R32, R20, R74, RZ ;  /* 0x0000004a1420723c */ /* 0x000fe600000018ff */
[----:B------:R-:W-:Y:S01]  /*d590*/  FMUL.FTZ R7, R42, UR4 ;  /* 0x000000042a077c20 */ /* 0x000fe20008410000 */
[----:B------:R1:W2:Y:S08]  /*d5a0*/  MUFU.TANH R211, R0 ;  /* 0x0000000000d37308 */ /* 0x0002b00000002400 */
[C---:B------:R-:W-:Y:S01]  /*d5b0*/  HMMA.16816.F32 R108, R16.reuse, R84, R28 ;  /* 0x00000054106c723c */ /* 0x040fe2000000181c */
[----:B------:R-:W-:Y:S01]  /*d5c0*/  IMAD.SHL.U32 R84, R246, 0x100, RZ ;  /* 0x00000100f6547824 */ /* 0x000fe200078e00ff */
[----:B------:R4:W-:Y:S06]  /*d5d0*/  MUFU.TANH R210, R7 ;  /* 0x0000000700d27308 */ /* 0x0009ec0000002400 */
[----:B------:R-:W-:Y:S01]  /*d5e0*/  HMMA.16816.F32 R72, R16, R70, R32 ;  /* 0x000000461048723c */ /* 0x000fe20000001820 */
[----:B-1----:R-:W-:Y:S01]  /*d5f0*/  FMUL.FTZ R0, R59, UR4 ;  /* 0x000000043b007c20 */ /* 0x002fe20008410000 */
[----:B------:R-:W-:Y:S03]  /*d600*/  LDSM.16.M88.4 R68, [R38+0x8000] ;  /* 0x008000002644783b */ /* 0x000fe60000000200 */
[----:B------:R1:W-:Y:S01]  /*d610*/  MUFU.TANH R209, R0 ;  /* 0x0000000000d17308 */ /* 0x0003e20000002400 */
[----:B------:R-:W5:Y:S01]  /*d620*/  LDSM.16.M88.4 R56, [R96+0x7000] ;  /* 0x007000006038783b */ /* 0x000f620000000200 */
[----:B----4-:R-:W-:-:S06]  /*d630*/  FMUL.FTZ R7, R43, UR4 ;  /* 0x000000042b077c20 */ /* 0x010fcc0008410000 */
[----:B------:R-:W-:Y:S01]  /*d640*/  MUFU.TANH R200, R7 ;  /* 0x0000000700c87308 */ /* 0x000fe20000002400 */
[----:B-1----:R-:W-:-:S07]  /*d650*/  FMUL.FTZ R0, R24, UR4 ;  /* 0x0000000418007c20 */ /* 0x002fce0008410000 */
[----:B------:R1:W4:Y:S02]  /*d660*/  MUFU.TANH R61, R0 ;  /* 0x00000000003d7308 */ /* 0x0003240000002400 */
[----:B-1----:R-:W-:-:S06]  /*d670*/  FMUL.FTZ R0, R25, UR4 ;  /* 0x0000000419007c20 */ /* 0x002fcc0008410000 */
[----:B------:R1:W-:Y:S02]  /*d680*/  MUFU.TANH R213, R0 ;  /* 0x0000000000d57308 */ /* 0x0003e40000002400 */
[----:B-1----:R-:W-:-:S06]  /*d690*/  FMUL.FTZ R0, R26, UR4 ;  /* 0x000000041a007c20 */ /* 0x002fcc0008410000 */
[----:B------:R1:W4:Y:S02]  /*d6a0*/  MUFU.TANH R208, R0 ;  /* 0x0000000000d07308 */ /* 0x0003240000002400 */
[----:B-1----:R-:W-:Y:S02]  /*d6b0*/  FMUL.FTZ R0, R27, UR4 ;  /* 0x000000041b007c20 */ /* 0x002fe40008410000 */
[----:B------:R-:W-:Y:S04]  /*d6c0*/  HMMA.16816.F32 R24, R12, R52, R124 ;  /* 0x000000340c18723c */ /* 0x000fe8000000187c */
[----:B------:R1:W4:Y:S02]  /*d6d0*/  MUFU.TANH R206, R0 ;  /* 0x0000000000ce7308 */ /* 0x0003240000002400 */
[----:B-1----:R-:W-:-:S14]  /*d6e0*/  FMUL.FTZ R0, R48, UR4 ;  /* 0x0000000430007c20 */ /* 0x002fdc0008410000 */
[----:B---3--:R-:W-:Y:S01]  /*d6f0*/  HMMA.16816.F32 R28, R8, R44, R24 ;  /* 0x0000002c081c723c */ /* 0x008fe20000001818 */
[----:B------:R1:W3:Y:S07]  /*d700*/  MUFU.TANH R60, R0 ;  /* 0x00000000003c7308 */ /* 0x0002ee0000002400 */
[----:B------:R-:W-:Y:S01]  /*d710*/  HMMA.16816.F32 R24, R12, R54, R104 ;  /* 0x000000360c18723c */ /* 0x000fe20000001868 */
[----:B------:R-:W2:Y:S10]  /*d720*/  LDSM.16.M88.4 R52, [R38+0x7000] ;  /* 0x007000002634783b */ /* 0x000eb40000000200 */
[----:B------:R-:W-:Y:S01]  /*d730*/  FMUL.FTZ R7, R28, UR4 ;  /* 0x000000041c077c20 */ /* 0x000fe20008410000 */
[----:B-1----:R-:W-:-:S03]  /*d740*/  FMUL.FTZ R0, R49, UR4 ;  /* 0x0000000431007c20 */ /* 0x002fc60008410000 */
[----:B------:R1:W-:Y:S05]  /*d750*/  MUFU.TANH R203, R7 ;  /* 0x0000000700cb7308 */ /* 0x0003ea0000002400 */
[----:B------:R-:W-:Y:S03]  /*d760*/  HMMA.16816.F32 R32, R8, R46, R24 ;  /* 0x0000002e0820723c */ /* 0x000fe60000001818 */
[----:B------:R4:W-:Y:S05]  /*d770*/  MUFU.TANH R217, R0 ;  /* 0x0000000000d97308 */ /* 0x0009ea0000002400 */
[----:B-----5:R-:W-:Y:S01]  /*d780*/  HMMA.16816.F32 R24, R12, R58, R88 ;  /* 0x0000003a0c18723c */ /* 0x020fe20000001858 */
[----:B-1----:R-:W-:Y:S01]  /*d790*/  FMUL.FTZ R7, R29, UR4 ;  /* 0x000000041d077c20 */ /* 0x002fe20008410000 */
[----:B----4-:R-:W-:-:S04]  /*d7a0*/  FMUL.FTZ R0, R50, UR4 ;  /* 0x0000000432007c20 */ /* 0x010fc80008410000 */
[----:B------:R1:W4:-:S14]  /*d7b0*/  MUFU.TANH R212, R0 ;  /* 0x0000000000d47308 */ /* 0x00031c0000002400 */
[----:B--2---:R-:W-:Y:S01]  /*d7c0*/  HMMA.16816.F32 R24, R8, R54, R24 ;  /* 0x000000360818723c */ /* 0x004fe20000001818 */
[----:B-1----:R-:W-:Y:S02]  /*d7d0*/  FMUL.FTZ R0, R51, UR4 ;  /* 0x0000000433007c20 */ /* 0x002fe40008410000 */
[----:B------:R-:W1:Y:S02]  /*d7e0*/  LDSM.16.M88.4 R48, [R96+0x7800] ;  /* 0x007800006030783b */ /* 0x000e640000000200 */
[----:B------:R2:W5:Y:S02]  /*d7f0*/  MUFU.TANH R215, R0 ;  /* 0x0000000000d77308 */ /* 0x0005640000002400 */
[----:B--2---:R-:W-:-:S06]  /*d800*/  FMUL.FTZ R0, R40, UR4 ;  /* 0x0000000428007c20 */ /* 0x004fcc0008410000 */
[----:B------:R2:W5:Y:S01]  /*d810*/  MUFU.TANH R216, R0 ;  /* 0x0000000000d87308 */ /* 0x0005620000002400 */
[----:B-1----:R-:W-:Y:S01]  /*d820*/  HMMA.16816.F32 R44, R12, R48, R80 ;  /* 0x000000300c2c723c */ /* 0x002fe20000001850 */
[----:B--2---:R-:W-:-:S06]  /*d830*/  FMUL.FTZ R0, R41, UR4 ;  /* 0x0000000429007c20 */ /* 0x004fcc0008410000 */
[----:B------:R1:W2:Y:S01]  /*d840*/  MUFU.TANH R214, R0 ;  /* 0x0000000000d67308 */ /* 0x0002a20000002400 */
[C---:B------:R-:W-:Y:S01]  /*d850*/  HMMA.16816.F32 R40, R12.reuse, R56, R100 ;  /* 0x000000380c28723c */ /* 0x040fe20000001864 */
[----:B------:R-:W3:Y:S07]  /*d860*/  LDSM.16.M88.4 R56, [R38+0x7800] ;  /* 0x007800002638783b */ /* 0x000eee0000000200 */
[----:B------:R-:W-:Y:S01]  /*d870*/  HMMA.16816.F32 R48, R12, R50, R92 ;  /* 0x000000320c30723c */ /* 0x000fe2000000185c */
[----:B-1----:R-:W-:-:S11]  /*d880*/  LOP3.LUT R0, R84, 0x6, R2, 0xf8, !PT ;  /* 0x0000000654007812 */ /* 0x002fd600078ef802 */
[----:B------:R-:W-:Y:S01]  /*d890*/  HMMA.16816.F32 R40, R8, R52, R40 ;  /* 0x000000340828723c */ /* 0x000fe20000001828 */
[C---:B------:R-:W-:Y:S01]  /*d8a0*/  VIADD R6, R0.reuse, 0xfffffe00 ;  /* 0xfffffe0000067836 */ /* 0x040fe20000000000 */
[----:B------:R-:W-:Y:S01]  /*d8b0*/  LDSM.16.M88.4 R52, [R96+0x8800] ;  /* 0x008800006034783b */ /* 0x000fe20000000200 */
[----:B------:R-:W-:-:S03]  /*d8c0*/  VIADD R2, R0, 0xfffffe01 ;  /* 0xfffffe0100027836 */ /* 0x000fc60000000000 */
[CC--:B------:R-:W-:Y:S02]  /*d8d0*/  ISETP.GE.AND P2, PT, R6.reuse, R4.reuse, PT ;  /* 0x000000040600720c */ /* 0x0c0fe40003f46270 */
[-C--:B------:R-:W-:Y:S01]  /*d8e0*/  ISETP.GE.AND P3, PT, R6, R5.reuse, PT ;  /* 0x000000050600720c */ /* 0x080fe20003f66270 */
[----:B------:R-:W-:Y:S01]  /*d8f0*/  VIADD R6, R0, 0xfffffe08 ;  /* 0xfffffe0800067836 */ /* 0x000fe20000000000 */
[----:B------:R-:W-:Y:S02]  /*d900*/  FSEL R98, R98, -INF , !P2 ;  /* 0xff80000062627808 */ /* 0x000fe40005000000 */
[----:B------:R-:W-:Y:S02]  /*d910*/  FSEL R101, R97, -INF , !P3 ;  /* 0xff80000061657808 */ /* 0x000fe40005800000 */
[CC--:B------:R-:W-:Y:S02]  /*d920*/  ISETP.GE.AND P2, PT, R6.reuse, R4.reuse, PT ;  /* 0x000000040600720c */ /* 0x0c0fe40003f46270 */
[----:B------:R-:W-:Y:S01]  /*d930*/  ISETP.GE.AND P3, PT, R6, R5, PT ;  /* 0x000000050600720c */ /* 0x000fe20003f66270 */
[----:B------:R-:W-:Y:S01]  /*d940*/  VIADD R6, R0, 0xfffffe10 ;  /* 0xfffffe1000067836 */ /* 0x000fe20000000000 */
[----:B------:R-:W-:-:S02]  /*d950*/  ISETP.GE.AND P5, PT, R2, R4, PT ;  /* 0x000000040200720c */ /* 0x000fc40003fa6270 */
[----:B------:R-:W-:Y:S01]  /*d960*/  FSEL R100, R197, -INF , !P2 ;  /* 0xff800000c5647808 */ /* 0x000fe20005000000 */
[----:B---3--:R-:W-:Y:S01]  /*d970*/  HMMA.16816.F32 R44, R8, R56, R44 ;  /* 0x00000038082c723c */ /* 0x008fe2000000182c */
[----:B------:R-:W-:Y:S02]  /*d980*/  FSEL R97, R207, -INF , !P5 ;  /* 0xff800000cf617808 */ /* 0x000fe40006800000 */
[----:B------:R-:W-:Y:S01]  /*d990*/  FSEL R104, R99, -INF , !P3 ;  /* 0xff80000063687808 */ /* 0x000fe20005800000 */
[----:B------:R1:W3:Y:S01]  /*d9a0*/  MUFU.TANH R207, R7 ;  /* 0x0000000700cf7308 */ /* 0x0002e20000002400 */
        /* <DEDUP_REMOVED lines=8> */
[CC--:B------:R-:W-:Y:S02]  /*da30*/  ISETP.GE.AND P5, PT, R2.reuse, R4.reuse, PT ;  /* 0x000000040200720c */ /* 0x0c0fe40003fa6270 */
[-C--:B------:R-:W-:Y:S01]  /*da40*/  ISETP.GE.AND P4, PT, R2, R5.reuse, PT ;  /* 0x000000050200720c */ /* 0x080fe20003f86270 */
[----:B------:R-:W-:Y:S01]  /*da50*/  VIADD R2, R0, 0xfffffe11 ;  /* 0xfffffe1100027836 */ /* 0x000fe20000000000 */
[----:B------:R-:W-:Y:S01]  /*da60*/  ISETP.GE.AND P2, PT, R6, R4, PT ;  /* 0x000000040600720c */ /* 0x000fe20003f46270 */
[----:B-1----:R-:W-:Y:S01]  /*da70*/  FMUL.FTZ R7, R30, UR4 ;  /* 0x000000041e077c20 */ /* 0x002fe20008410000 */
[----:B------:R-:W-:Y:S01]  /*da80*/  ISETP.GE.AND P3, PT, R6, R5, PT ;  /* 0x000000050600720c */ /* 0x000fe20003f66270 */
[----:B------:R-:W-:Y:S01]  /*da90*/  VIADD R6, R0, 0xfffffe20 ;  /* 0xfffffe2000067836 */ /* 0x000fe20000000000 */
[----:B------:R-:W-:Y:S01]  /*daa0*/  FSEL R99, R223, -INF , !P5 ;  /* 0xff800000df637808 */ /* 0x000fe20006800000 */
[----:B------:R1:W-:Y:S01]  /*dab0*/  MUFU.TANH R197, R7 ;  /* 0x0000000700c57308 */ /* 0x0003e20000002400 */
[----:B------:R-:W-:-:S02]  /*dac0*/  FSEL R114, R176, -INF , !P2 ;  /* 0xff800000b0727808 */ /* 0x000fc40005000000 */
[----:B------:R-:W-:Y:S02]  /*dad0*/  FSEL R121, R121, -INF , !P3 ;  /* 0xff80000079797808 */ /* 0x000fe40005800000 */
[-C--:B------:R-:W-:Y:S02]  /*dae0*/  ISETP.GE.AND P5, PT, R2, R4.reuse, PT ;  /* 0x000000040200720c */ /* 0x080fe40003fa6270 */
[C---:B------:R-:W-:Y:S02]  /*daf0*/  ISETP.GE.AND P2, PT, R6.reuse, R4, PT ;  /* 0x000000040600720c */ /* 0x040fe40003f46270 */
[-C--:B------:R-:W-:Y:S01]  /*db00*/  ISETP.GE.AND P3, PT, R6, R5.reuse, PT ;  /* 0x000000050600720c */ /* 0x080fe20003f66270 */
[----:B------:R-:W-:Y:S01]  /*db10*/  FMUL.FTZ R6, R34, UR4 ;  /* 0x0000000422067c20 */ /* 0x000fe20008410000 */
[----:B------:R-:W-:Y:S02]  /*db20*/  FSEL R105, R193, -INF , !P4 ;  /* 0xff800000c1697808 */ /* 0x000fe40006000000 */
[----:B------:R-:W-:Y:S01]  /*db30*/  ISETP.GE.AND P4, PT, R2, R5, PT ;  /* 0x000000050200720c */ /* 0x000fe20003f86270 */
[----:B------:R-:W-:Y:S01]  /*db40*/  VIADD R2, R0, 0xfffffe19 ;  /* 0xfffffe1900027836 */ /* 0x000fe20000000000 */
[----:B------:R-:W-:-:S02]  /*db50*/  FSEL R117, R180, -INF , !P5 ;  /* 0xff800000b4757808 */ /* 0x000fc40006800000 */
[----:B------:R4:W-:Y:S01]  /*db60*/  MUFU.TANH R180, R6 ;  /* 0x0000000600b47308 */ /* 0x0009e20000002400 */
[----:B-1----:R-:W-:Y:S01]  /*db70*/  FMUL.FTZ R7, R31, UR4 ;  /* 0x000000041f077c20 */ /* 0x002fe20008410000 */
[----:B------:R-:W-:Y:S01]  /*db80*/  FSEL R122, R122, -INF , !P4 ;  /* 0xff8000007a7a7808 */ /* 0x000fe20006000000 */
[----:B------:R-:W1:Y:S01]  /*db90*/  LDSM.16.M88.4 R28, [R96+0x8000] ;  /* 0x00800000601c783b */ /* 0x000e620000000200 */
[C---:B------:R-:W-:Y:S02]  /*dba0*/  ISETP.GE.AND P5, PT, R2.reuse, R4, PT ;  /* 0x000000040200720c */ /* 0x040fe40003fa6270 */
[----:B------:R-:W-:Y:S01]  /*dbb0*/  ISETP.GE.AND P4, PT, R2, R5, PT ;  /* 0x000000050200720c */ /* 0x000fe20003f86270 */
[----:B------:R-:W-:Y:S01]  /*dbc0*/  VIADD R2, R0, 0xfffffe21 ;  /* 0xfffffe2100027836 */ /* 0x000fe20000000000 */
[----:B------:R-:W-:Y:S01]  /*dbd0*/  FSEL R127, R132, -INF , !P2 ;  /* 0xff800000847f7808 */ /* 0x000fe20005000000 */
[----:B------:R5:W3:Y:S01]  /*dbe0*/  MUFU.TANH R196, R7 ;  /* 0x0000000700c47308 */ /* 0x000ae20000002400 */
[----:B------:R-:W-:-:S02]  /*dbf0*/  FSEL R133, R133, -INF , !P3 ;  /* 0xff80000085857808 */ /* 0x000fc40005800000 */
[----:B------:R-:W-:Y:S02]  /*dc00*/  FSEL R115, R174, -INF , !P5 ;  /* 0xff800000ae737808 */ /* 0x000fe40006800000 */
[----:B------:R-:W-:Y:S02]  /*dc10*/  FSEL R123, R123, -INF , !P4 ;  /* 0xff8000007b7b7808 */ /* 0x000fe40006000000 */
[-C--:B------:R-:W-:Y:S01]  /*dc20*/  ISETP.GE.AND P5, PT, R2, R4.reuse, PT ;  /* 0x000000040200720c */ /* 0x080fe20003fa6270 */
[----:B----4-:R-:W-:Y:S01]  /*dc30*/  VIADD R6, R0, 0xfffffe28 ;  /* 0xfffffe2800067836 */ /* 0x010fe20000000000 */
[----:B------:R-:W-:Y:S01]  /*dc40*/  ISETP.GE.AND P4, PT, R2, R5, PT ;  /* 0x000000050200720c */ /* 0x000fe20003f86270 */
[----:B------:R-:W-:Y:S01]  /*dc50*/  VIADD R2, R0, 0xfffffe29 ;  /* 0xfffffe2900027836 */ /* 0x000fe20000000000 */
[----:B------:R-:W-:Y:S02]  /*dc60*/  FSEL R128, R128, -INF , !P5 ;  /* 0xff80000080807808 */ /* 0x000fe40006800000 */
[----:B------:R-:W-:-:S02]  /*dc70*/  ISETP.GE.AND P2, PT, R6, R4, PT ;  /* 0x000000040600720c */ /* 0x000fc40003f46270 */
[-C--:B------:R-:W-:Y:S01]  /*dc80*/  ISETP.GE.AND P3, PT, R6, R5.reuse, PT ;  /* 0x000000050600720c */ /* 0x080fe20003f66270 */
[----:B------:R-:W-:Y:S01]  /*dc90*/  FMUL.FTZ R6, R40, UR4 ;  /* 0x0000000428067c20 */ /* 0x000fe20008410000 */
[----:B-----5:R-:W-:Y:S01]  /*dca0*/  FMUL.FTZ R7, R32, UR4 ;  /* 0x0000000420077c20 */ /* 0x020fe20008410000 */
[----:B------:R-:W-:Y:S02]  /*dcb0*/  FSEL R134, R134, -INF , !P4 ;  /* 0xff80000086867808 */ /* 0x000fe40006000000 */
[----:B------:R4:W-:Y:S01]  /*dcc0*/  MUFU.TANH R176, R6 ;  /* 0x0000000600b07308 */ /* 0x0009e20000002400 */
[C---:B------:R-:W-:Y:S02]  /*dcd0*/  ISETP.GE.AND P5, PT, R2.reuse, R4, PT ;  /* 0x000000040200720c */ /* 0x040fe40003fa6270 */
[----:B------:R-:W-:Y:S01]  /*dce0*/  ISETP.GE.AND P4, PT, R2, R5, PT ;  /* 0x000000050200720c */ /* 0x000fe20003f86270 */
[----:B------:R-:W-:Y:S01]  /*dcf0*/  VIADD R2, R0, 0xfffffe31 ;  /* 0xfffffe3100027836 */ /* 0x000fe20000000000 */
[----:B------:R-:W-:-:S02]  /*dd00*/  FSEL R126, R129, -INF , !P2 ;  /* 0xff800000817e7808 */ /* 0x000fc40005000000 */
[----:B------:R-:W-:Y:S01]  /*dd10*/  FSEL R131, R131, -INF , !P3 ;  /* 0xff80000083837808 */ /* 0x000fe20005800000 */
[----:B------:R5:W3:Y:S01]  /*dd20*/  MUFU.TANH R195, R7 ;  /* 0x0000000700c37308 */ /* 0x000ae20000002400 */
[----:B------:R-:W-:Y:S02]  /*dd30*/  FSEL R125, R39, -INF , !P5 ;  /* 0xff800000277d7808 */ /* 0x000fe40006800000 */
[----:B------:R-:W-:Y:S02]  /*dd40*/  FSEL R130, R130, -INF , !P4 ;  /* 0xff80000082827808 */ /* 0x000fe40006000000 */
[C---:B------:R-:W-:Y:S01]  /*dd50*/  ISETP.GE.AND P5, PT, R2.reuse, R4, PT ;  /* 0x000000040200720c */ /* 0x040fe20003fa6270 */
[----:B-1----:R-:W-:Y:S01]  /*dd60*/  HMMA.16816.F32 R72, R12, R30, R72 ;  /* 0x0000001e0c48723c */ /* 0x002fe20000001848 */
[----:B------:R-:W-:Y:S01]  /*dd70*/  ISETP.GE.AND P4, PT, R2, R5, PT ;  /* 0x000000050200720c */ /* 0x000fe20003f86270 */
[C---:B------:R-:W-:Y:S01]  /*dd80*/  VIADD R2, R0.reuse, 0xfffffe39 ;  /* 0xfffffe3900027836 */ /* 0x040fe20000000000 */
[----:B------:R-:W-:Y:S01]  /*dd90*/  FSEL R169, R169, -INF , !P5 ;  /* 0xff800000a9a97808 */ /* 0x000fe20006800000 */
[----:B----4-:R-:W-:Y:S01]  /*dda0*/  VIADD R6, R0, 0xfffffe30 ;  /* 0xfffffe3000067836 */ /* 0x010fe20000000000 */
[----:B------:R-:W-:-:S02]  /*ddb0*/  FSEL R173, R173, -INF , !P4 ;  /* 0xff800000adad7808 */ /* 0x000fc40006000000 */
[-C--:B------:R-:W-:Y:S02]  /*ddc0*/  ISETP.GE.AND P5, PT, R2, R4.reuse, PT ;  /* 0x000000040200720c */ /* 0x080fe40003fa6270 */
[C---:B------:R-:W-:Y:S02]  /*ddd0*/  ISETP.GE.AND P2, PT, R6.reuse, R4, PT ;  /* 0x000000040600720c */ /* 0x040fe40003f46270 */
[----:B------:R-:W-:Y:S01]  /*dde0*/  ISETP.GE.AND P3, PT, R6, R5, PT ;  /* 0x000000050600720c */ /* 0x000fe20003f66270 */
[----:B-----5:R-:W-:Y:S01]  /*ddf0*/  FMUL.FTZ R7, R33, UR4 ;  /* 0x0000000421077c20 */ /* 0x020fe20008410000 */
[----:B------:R-:W-:Y:S01]  /*de00*/  FMUL.FTZ R6, R42, UR4 ;  /* 0x000000042a067c20 */ /* 0x000fe20008410000 */
[----:B------:R-:W-:Y:S02]  /*de10*/  FSEL R168, R168, -INF , !P2 ;  /* 0xff800000a8a87808 */ /* 0x000fe40005000000 */
[----:B------:R1:W-:Y:S01]  /*de20*/  MUFU.TANH R193, R7 ;  /* 0x0000000700c17308 */ /* 0x0003e20000002400 */
[----:B------:R-:W-:-:S02]  /*de30*/  FSEL R175, R175, -INF , !P3 ;  /* 0xff800000afaf7808 */ /* 0x000fc40005800000 */
[-C--:B------:R-:W-:Y:S01]  /*de40*/  ISETP.GE.AND P4, PT, R2, R5.reuse, PT ;  /* 0x000000050200720c */ /* 0x080fe20003f86270 */
[----:B------:R-:W-:Y:S01]  /*de50*/  VIADD R2, R0, 0xfffffe41 ;  /* 0xfffffe4100027836 */ /* 0x000fe20000000000 */
[----:B------:R-:W-:Y:S02]  /*de60*/  FSEL R170, R170, -INF , !P5 ;  /* 0xff800000aaaa7808 */ /* 0x000fe40006800000 */
[----:B------:R-:W-:Y:S01]  /*de70*/  FSEL R172, R172, -INF , !P4 ;  /* 0xff800000acac7808 */ /* 0x000fe20006000000 */
[----:B------:R4:W5:Y:S01]  /*de80*/  MUFU.TANH R39, R6 ;  /* 0x0000000600277308 */ /* 0x0009620000002400 */
[C---:B------:R-:W-:Y:S02]  /*de90*/  ISETP.GE.AND P5, PT, R2.reuse, R4, PT ;  /* 0x000000040200720c */ /* 0x040fe40003fa6270 */
[----:B------:R-:W-:Y:S01]  /*dea0*/  ISETP.GE.AND P4, PT, R2, R5, PT ;  /* 0x000000050200720c */ /* 0x000fe20003f86270 */
[----:B------:R-:W-:Y:S01]  /*deb0*/  VIADD R2, R0, 0xfffffe48 ;  /* 0xfffffe4800027836 */ /* 0x000fe20000000000 */
[----:B------:R-:W-:-:S02]  /*dec0*/  FSEL R181, R181, -INF , !P5 ;  /* 0xff800000b5b57808 */ /* 0x000fc40006800000 */
[----:B------:R-:W-:Y:S01]  /*ded0*/  FSEL R184, R184, -INF , !P4 ;  /* 0xff800000b8b87808 */ /* 0x000fe20006000000 */
[----:B-1----:R-:W-:Y:S02]  /*dee0*/  FMUL.FTZ R7, R35, UR4 ;  /* 0x0000000423077c20 */ /* 0x002fe40008410000 */
[----:B------:R-:W-:Y:S01]  /*def0*/  HMMA.16816.F32 R32, R12, R28, R76 ;  /* 0x0000001c0c20723c */ /* 0x000fe2000000184c */
[----:B------:R-:W1:Y:S01]  /*df00*/  LDSM.16.M88.4 R28, [R120+0x9800] ;  /* 0x00980000781c783b */ /* 0x000e620000000200 */
[----:B------:R2:W5:Y:S01]  /*df10*/  MUFU.TANH R177, R7 ;  /* 0x0000000700b17308 */ /* 0x0005620000002400 */
[----:B----4-:R-:W-:-:S05]  /*df20*/  VIADD R6, R0, 0xfffffe38 ;  /* 0xfffffe3800067836 */ /* 0x010fca0000000000 */
[CC--:B------:R-:W-:Y:S02]  /*df30*/  ISETP.GE.AND P2, PT, R6.reuse, R4.reuse, PT ;  /* 0x000000040600720c */ /* 0x0c0fe40003f46270 */
[-C--:B------:R-:W-:Y:S01]  /*df40*/  ISETP.GE.AND P3, PT, R6, R5.reuse, PT ;  /* 0x000000050600720c */ /* 0x080fe20003f66270 */
[----:B------:R-:W-:Y:S01]  /*df50*/  VIADD R6, R0, 0xfffffe40 ;  /* 0xfffffe4000067836 */ /* 0x000fe20000000000 */
[----:B------:R-:W-:Y:S02]  /*df60*/  FSEL R135, R135, -INF , !P2 ;  /* 0xff80000087877808 */ /* 0x000fe40005000000 */
[----:B------:R-:W-:Y:S02]  /*df70*/  FSEL R171, R171, -INF , !P3 ;  /* 0xff800000abab7808 */ /* 0x000fe40005800000 */
[C---:B------:R-:W-:Y:S01]  /*df80*/  ISETP.GE.AND P2, PT, R6.reuse, R4, PT ;  /* 0x000000040600720c */ /* 0x040fe20003f46270 */
[----:B--2---:R-:W-:Y:S01]  /*df90*/  FMUL.FTZ R7, R41, UR4 ;  /* 0x0000000429077c20 */ /* 0x004fe20008410000 */
[----:B------:R-:W-:Y:S01]  /*dfa0*/  ISETP.GE.AND P3, PT, R6, R5, PT ;  /* 0x000000050600720c */ /* 0x000fe20003f66270 */
[----:B------:R-:W-:Y:S01]  /*dfb0*/  FMUL.FTZ R6, R26, UR4 ;  /* 0x000000041a067c20 */ /* 0x000fe20008410000 */
[----:B------:R-:W-:Y:S01]  /*dfc0*/  FSEL R182, R182, -INF , !P2 ;  /* 0xff800000b6b67808 */ /* 0x000fe20005000000 */
[----:B------:R2:W-:Y:S01]  /*dfd0*/  MUFU.TANH R174, R7 ;  /* 0x0000000700ae7308 */ /* 0x0005e20000002400 */
[----:B------:R-:W-:-:S02]  /*dfe0*/  FSEL R185, R185, -INF , !P3 ;  /* 0xff800000b9b97808 */ /* 0x000fc40005800000 */
[CC--:B------:R-:W-:Y:S02]  /*dff0*/  ISETP.GE.AND P2, PT, R2.reuse, R4.reuse, PT ;  /* 0x000000040200720c */ /* 0x0c0fe40003f46270 */
[-C--:B------:R-:W-:Y:S01]  /*e000*/  ISETP.GE.AND P3, PT, R2, R5.reuse, PT ;  /* 0x000000050200720c */ /* 0x080fe20003f66270 */
[----:B------:R-:W-:Y:S01]  /*e010*/  VIADD R2, R0, 0xfffffe49 ;  /* 0xfffffe4900027836 */ /* 0x000fe20000000000 */
[----:B------:R-:W-:Y:S01]  /*e020*/  FSEL R178, R178, -INF , !P2 ;  /* 0xff800000b2b27808 */ /* 0x000fe20005000000 */
[----:B------:R4:W-:Y:S01]  /*e030*/  MUFU.TANH R118, R6 ;  /* 0x0000000600767308 */ /* 0x0009e20000002400 */
[----:B------:R-:W-:Y:S02]  /*e040*/  FSEL R183, R183, -INF , !P3 ;  /* 0xff800000b7b77808 */ /* 0x000fe40005800000 */
[C---:B------:R-:W-:Y:S02]  /*e050*/  ISETP.GE.AND P5, PT, R2.reuse, R4, PT ;  /* 0x000000040200720c */ /* 0x040fe40003fa6270 */
[----:B------:R-:W-:Y:S01]  /*e060*/  ISETP.GE.AND P4, PT, R2, R5, PT ;  /* 0x000000050200720c */ /* 0x000fe20003f86270 */
[----:B------:R-:W-:-:S03]  /*e070*/  VIADD R2, R0, 0xfffffe50 ;  /* 0xfffffe5000027836 */ /* 0x000fc60000000000 */
[----:B------:R-:W-:Y:S01]  /*e080*/  FSEL R179, R179, -INF , !P4 ;  /* 0xff800000b3b37808 */ /* 0x000fe20006000000 */
[----:B--2---:R-:W-:Y:S01]  /*e090*/  FMUL.FTZ R7, R43, UR4 ;  /* 0x000000042b077c20 */ /* 0x004fe20008410000 */
[C---:B------:R-:W-:Y:S01]  /*e0a0*/  ISETP.GE.AND P2, PT, R2.reuse, R4, PT ;  /* 0x000000040200720c */ /* 0x040fe20003f46270 */
[----:B------:R2:W3:Y:S01]  /*e0b0*/  LDSM.16.M88.4 R40, [R120+0x9000] ;  /* 0x009000007828783b */ /* 0x0004e20000000200 */
[----:B------:R-:W-:Y:S01]  /*e0c0*/  ISETP.GE.AND P3, PT, R2, R5, PT ;  /* 0x000000050200720c */ /* 0x000fe20003f66270 */
[----:B------:R5:W-:Y:S01]  /*e0d0*/  MUFU.TANH R124, R7 ;  /* 0x00000007007c7308 */ /* 0x000be20000002400 */
[----:B------:R-:W-:Y:S01]  /*e0e0*/  VIADD R2, R0, 0xfffffe51 ;  /* 0xfffffe5100027836 */ /* 0x000fe20000000000 */
[----:B------:R-:W-:Y:S01]  /*e0f0*/  FSEL R187, R187, -INF , !P2 ;  /* 0xff800000bbbb7808 */ /* 0x000fe20005000000 */
[----:B-1----:R-:W-:Y:S01]  /*e100*/  HMMA.16816.F32 R80, R20, R28, RZ ;  /* 0x0000001c1450723c */ /* 0x002fe200000018ff */
[----:B----4-:R-:W-:Y:S01]  /*e110*/  FMUL.FTZ R6, R44, UR4 ;  /* 0x000000042c067c20 */ /* 0x010fe20008410000 */
[----:B------:R-:W-:-:S02]  /*e120*/  FSEL R194, R194, -INF , !P3 ;  /* 0xff800000c2c27808 */ /* 0x000fc40005800000 */
[----:B------:R-:W-:Y:S01]  /*e130*/  ISETP.GE.AND P4, PT, R2, R5, PT ;  /* 0x000000050200720c */ /* 0x000fe20003f86270 */
[----:B------:R1:W-:Y:S03]  /*e140*/  MUFU.TANH R112, R6 ;  /* 0x0000000600707308 */ /* 0x0003e60000002400 */
[----:B------:R-:W-:Y:S01]  /*e150*/  FSEL R192, R192, -INF , !P4 ;  /* 0xff800000c0c07808 */ /* 0x000fe20006000000 */
[----:B------:R-:W-:Y:S01]  /*e160*/  HMMA.16816.F32 R88, R20, R30, RZ ;  /* 0x0000001e1458723c */ /* 0x000fe200000018ff */
[----:B-----5:R-:W-:Y:S01]  /*e170*/  FMUL.FTZ R7, R24, UR4 ;  /* 0x0000000418077c20 */ /* 0x020fe20008410000 */
[----:B--2---:R-:W-:-:S03]  /*e180*/  FSEL R120, R222, -INF , !P5 ;  /* 0xff800000de787808 */ /* 0x004fc60006800000 */
[----:B------:R2:W4:Y:S01]  /*e190*/  MUFU.TANH R132, R7 ;  /* 0x0000000700847308 */ /* 0x0005220000002400 */
[-C--:B------:R-:W-:Y:S01]  /*e1a0*/  ISETP.GE.AND P5, PT, R2, R4.reuse, PT ;  /* 0x000000040200720c */ /* 0x080fe20003fa6270 */
[----:B------:R-:W-:Y:S02]  /*e1b0*/  VIADD R2, R0, 0xfffffe58 ;  /* 0xfffffe5800027836 */ /* 0x000fe40000000000 */
[----:B-1----:R-:W-:Y:S01]  /*e1c0*/  FMUL.FTZ R6, R45, UR4 ;  /* 0x000000042d067c20 */ /* 0x002fe20008410000 */
[----:B------:R-:W-:Y:S02]  /*e1d0*/  FSEL R186, R186, -INF , !P5 ;  /* 0xff800000baba7808 */ /* 0x000fe40006800000 */
[C---:B------:R-:W-:Y:S01]  /*e1e0*/  ISETP.GE.AND P2, PT, R2.reuse, R4, PT ;  /* 0x000000040200720c */ /* 0x040fe20003f46270 */
[----:B------:R1:W-:Y:S01]  /*e1f0*/  MUFU.TANH R107, R6 ;  /* 0x00000006006b7308 */ /* 0x0003e20000002400 */
[----:B------:R-:W-:Y:S01]  /*e200*/  ISETP.GE.AND P3, PT, R2, R5, PT ;  /* 0x000000050200720c */ /* 0x000fe20003f66270 */
[----:B------:R-:W-:Y:S01]  /*e210*/  VIADD R2, R0, 0xfffffe60 ;  /* 0xfffffe6000027836 */ /* 0x000fe20000000000 */
[----:B------:R-:W-:-:S02]  /*e220*/  FSEL R188, R188, -INF , !P2 ;  /* 0xff800000bcbc7808 */ /* 0x000fc40005000000 */
[----:B------:R-:W-:Y:S02]  /*e230*/  FSEL R191, R191, -INF , !P3 ;  /* 0xff800000bfbf7808 */ /* 0x000fe40005800000 */
[C---:B------:R-:W-:Y:S01]  /*e240*/  ISETP.GE.AND P2, PT, R2.reuse, R4, PT ;  /* 0x000000040200720c */ /* 0x040fe20003f46270 */
[----:B---3--:R-:W-:Y:S01]  /*e250*/  HMMA.16816.F32 R76, R20, R42, RZ ;  /* 0x0000002a144c723c */ /* 0x008fe200000018ff */
[----:B------:R-:W-:Y:S01]  /*e260*/  ISETP.GE.AND P3, PT, R2, R5, PT ;  /* 0x000000050200720c */ /* 0x000fe20003f66270 */
[----:B--2---:R-:W-:Y:S01]  /*e270*/  FMUL.FTZ R7, R25, UR4 ;  /* 0x0000000419077c20 */ /* 0x004fe20008410000 */
[----:B------:R-:W-:Y:S01]  /*e280*/  VIADD R2, R0, 0xfffffe68 ;  /* 0xfffffe6800027836 */ /* 0x000fe20000000000 */
[----:B------:R-:W-:Y:S02]  /*e290*/  FSEL R199, R199, -INF , !P2 ;  /* 0xff800000c7c77808 */ /* 0x000fe40005000000 */
[----:B------:R2:W3:Y:S01]  /*e2a0*/  MUFU.TANH R129, R7 ;  /* 0x0000000700817308 */ /* 0x0004e20000002400 */
[----:B------:R-:W-:-:S02]  /*e2b0*/  FSEL R202, R202, -INF , !P3 ;  /* 0xff800000caca7808 */ /* 0x000fc40005800000 */
[----:B------:R-:W-:Y:S01]  /*e2c0*/  ISETP.GE.AND P2, PT, R2, R4, PT ;  /* 0x000000040200720c */ /* 0x000fe20003f46270 */
[----:B-1----:R-:W-:Y:S01]  /*e2d0*/  FMUL.FTZ R6, R46, UR4 ;  /* 0x000000042e067c20 */ /* 0x002fe20008410000 */
[----:B------:R-:W-:Y:S01]  /*e2e0*/  ISETP.GE.AND P3, PT, R2, R5, PT ;  /* 0x000000050200720c */ /* 0x000fe20003f66270 */
[C---:B------:R-:W-:Y:S02]  /*e2f0*/  VIADD R2, R0.reuse, 0xfffffe69 ;  /* 0xfffffe6900027836 */ /* 0x040fe40000000000 */
[----:B------:R1:W-:Y:S01]  /*e300*/  MUFU.TANH R106, R6 ;  /* 0x00000006006a7308 */ /* 0x0003e20000002400 */
[----:B--2---:R-:W-:Y:S02]  /*e310*/  FMUL.FTZ R7, R27, UR4 ;  /* 0x000000041b077c20 */ /* 0x004fe40008410000 */
[----:B------:R-:W-:Y:S05]  /*e320*/  HMMA.16816.F32 R24, R8, R58, R48 ;  /* 0x0000003a0818723c */ /* 0x000fea0000001830 */
[----:B------:R2:W5:Y:S01]  /*e330*/  MUFU.TANH R113, R7 ;  /* 0x0000000700717308 */ /* 0x0005620000002400 */
[----:B-1----:R-:W-:-:S02]  /*e340*/  VIADD R6, R0, 0xfffffe59 ;  /* 0xfffffe5900067836 */ /* 0x002fc40000000000 */
[----:B------:R-:W-:Y:S01]  /*e350*/  HMMA.16816.F32 R48, R8, R68, R32 ;  /* 0x000000440830723c */ /* 0x000fe20000001820 */
[----:B------:R-:W1:Y:S02]  /*e360*/  LDSM.16.M88.4 R32, [R37+0x9000] ;  /* 0x009000002520783b */ /* 0x000e640000000200 */
[CC--:B------:R-:W-:Y:S02]  /*e370*/  ISETP.GE.AND P5, PT, R6.reuse, R4.reuse, PT ;  /* 0x000000040600720c */ /* 0x0c0fe40003fa6270 */
[-C--:B------:R-:W-:Y:S01]  /*e380*/  ISETP.GE.AND P4, PT, R6, R5.reuse, PT ;  /* 0x000000050600720c */ /* 0x080fe20003f86270 */
[----:B------:R-:W-:Y:S01]  /*e390*/  VIADD R6, R0, 0xfffffe61 ;  /* 0xfffffe6100067836 */ /* 0x000fe20000000000 */
[----:B------:R-:W-:Y:S01]  /*e3a0*/  FSEL R189, R189, -INF , !P5 ;  /* 0xff800000bdbd7808 */ /* 0x000fe20006800000 */
[C---:B------:R-:W-:Y:S01]  /*e3b0*/  HMMA.16816.F32 R56, R20.reuse, R66, RZ ;  /* 0x000000421438723c */ /* 0x040fe200000018ff */
[----:B------:R-:W-:Y:S02]  /*e3c0*/  FSEL R190, R190, -INF , !P4 ;  /* 0xff800000bebe7808 */ /* 0x000fe40006000000 */
[C---:B------:R-:W-:Y:S01]  /*e3d0*/  ISETP.GE.AND P5, PT, R6.reuse, R4, PT ;  /* 0x000000040600720c */ /* 0x040fe20003fa6270 */
[----:B--2---:R-:W-:Y:S01]  /*e3e0*/  FMUL.FTZ R7, R47, UR4 ;  /* 0x000000042f077c20 */ /* 0x004fe20008410000 */
[----:B------:R-:W-:Y:S01]  /*e3f0*/  ISETP.GE.AND P4, PT, R6, R5, PT ;  /* 0x000000050600720c */ /* 0x000fe20003f86270 */
[----:B------:R-:W2:Y:S01]  /*e400*/  LDSM.16.M88.4 R44, [R38+0x8800] ;  /* 0x00880000262c783b */ /* 0x000ea20000000200 */
[----:B------:R-:W-:Y:S01]  /*e410*/  FMUL.FTZ R6, R27, UR4 ;  /* 0x000000041b067c20 */ /* 0x000fe20008410000 */
[----:B------:R4:W5:Y:S01]  /*e420*/  MUFU.TANH R95, R7 ;  /* 0x00000007005f7308 */ /* 0x0009620000002400 */
[----:B------:R-:W-:Y:S01]  /*e430*/  HMMA.16816.F32 R64, R20, R40, RZ ;  /* 0x000000281440723c */ /* 0x000fe200000018ff */
[----:B------:R-:W-:-:S02]  /*e440*/  FSEL R198, R198, -INF , !P5 ;  /* 0xff800000c6c67808 */ /* 0x000fc40006800000 */
[----:B------:R-:W-:Y:S02]  /*e450*/  FSEL R201, R201, -INF , !P4 ;  /* 0xff800000c9c97808 */ /* 0x000fe40006000000 */
[C---:B------:R-:W-:Y:S02]  /*e460*/  ISETP.GE.AND P5, PT, R2.reuse, R4, PT ;  /* 0x000000040200720c */ /* 0x040fe40003fa6270 */
[----:B------:R3:W-:Y:S01]  /*e470*/  MUFU.TANH R92, R6 ;  /* 0x00000006005c7308 */ /* 0x0007e20000002400 */
[----:B------:R-:W-:Y:S01]  /*e480*/  ISETP.GE.AND P4, PT, R2, R5, PT ;  /* 0x000000050200720c */ /* 0x000fe20003f86270 */
[----:B------:R-:W-:Y:S01]  /*e490*/  VIADD R2, R0, 0xfffffe70 ;  /* 0xfffffe7000027836 */ /* 0x000fe20000000000 */
[----:B------:R-:W-:Y:S01]  /*e4a0*/  HMMA.16816.F32 R40, R12, R52, R108 ;  /* 0x000000340c28723c */ /* 0x000fe2000000186c */
[----:B------:R-:W-:Y:S02]  /*e4b0*/  FSEL R109, R220, -INF , !P2 ;  /* 0xff800000dc6d7808 */ /* 0x000fe40005000000 */
[----:B------:R-:W-:-:S02]  /*e4c0*/  FSEL R111, R204, -INF , !P3 ;  /* 0xff800000cc6f7808 */ /* 0x000fc40005800000 */
[-C--:B------:R-:W-:Y:S01]  /*e4d0*/  ISETP.GE.AND P2, PT, R2, R4.reuse, PT ;  /* 0x000000040200720c */ /* 0x080fe20003f46270 */
[----:B----4-:R-:W-:Y:S02]  /*e4e0*/  FMUL.FTZ R7, R24, UR4 ;  /* 0x0000000418077c20 */ /* 0x010fe40008410000 */
[C---:B------:R-:W-:Y:S01]  /*e4f0*/  HMMA.16816.F32 R20, R16.reuse, R86, R56 ;  /* 0x000000561014723c */ /* 0x040fe20000001838 */
[-C--:B------:R-:W-:Y:S01]  /*e500*/  ISETP.GE.AND P3, PT, R2, R5.reuse, PT ;  /* 0x000000050200720c */ /* 0x080fe20003f66270 */
[----:B------:R-:W-:Y:S01]  /*e510*/  VIADD R2, R0, 0xfffffe78 ;  /* 0xfffffe7800027836 */ /* 0x000fe20000000000 */
[----:B------:R4:W-:Y:S01]  /*e520*/  MUFU.TANH R103, R7 ;  /* 0x0000000700677308 */ /* 0x0009e20000002400 */
[----:B------:R-:W-:Y:S02]  /*e530*/  FSEL R108, R221, -INF , !P5 ;  /* 0xff800000dd6c7808 */ /* 0x000fe40006800000 */
[----:B------:R-:W-:Y:S01]  /*e540*/  FSEL R110, R219, -INF , !P4 ;  /* 0xff800000db6e7808 */ /* 0x000fe20006000000 */
[----:B---3--:R-:W-:Y:S01]  /*e550*/  FMUL.FTZ R6, R48, UR4 ;  /* 0x0000000430067c20 */ /* 0x008fe20008410000 */
[----:B------:R-:W-:Y:S01]  /*e560*/  FSEL R205, R205, -INF , !P2 ;  /* 0xff800000cdcd7808 */ /* 0x000fe20005000000 */
[C---:B-1----:R-:W-:Y:S01]  /*e570*/  HMMA.16816.F32 R28, R16.reuse, R32, R64 ;  /* 0x00000020101c723c */ /* 0x042fe20000001840 */
[----:B------:R-:W-:Y:S01]  /*e580*/  FSEL R211, R211, -INF , !P3 ;  /* 0xff800000d3d37808 */ /* 0x000fe20005800000 */
[----:B------:R1:W-:Y:S01]  /*e590*/  MUFU.TANH R85, R6 ;  /* 0x0000000600557308 */ /* 0x0003e20000002400 */
[C---:B------:R-:W-:Y:S01]  /*e5a0*/  ISETP.GE.AND P2, PT, R2.reuse, R4, PT ;  /* 0x000000040200720c */ /* 0x040fe20003f46270 */
[----:B------:R-:W3:Y:S01]  /*e5b0*/  LDSM.16.M88.4 R64, [R37+0x9800] ;  /* 0x009800002540783b */ /* 0x000ee20000000200 */
[----:B------:R-:W-:Y:S01]  /*e5c0*/  ISETP.GE.AND P3, PT, R2, R5, PT ;  /* 0x000000050200720c */ /* 0x000fe20003f66270 */
[----:B------:R-:W-:Y:S01]  /*e5d0*/  VIADD R2, R0, 0xfffffe79 ;  /* 0xfffffe7900027836 */ /* 0x000fe20000000000 */
[----:B------:R-:W-:Y:S01]  /*e5e0*/  FSEL R87, R61, -INF , !P2 ;  /* 0xff8000003d577808 */ /* 0x000fe20005000000 */
[----:B------:R-:W-:Y:S01]  /*e5f0*/  HMMA.16816.F32 R56, R16, R34, R76 ;  /* 0x000000221038723c */ /* 0x000fe2000000184c */
[----:B------:R-:W-:Y:S01]  /*e600*/  FSEL R208, R208, -INF , !P3 ;  /* 0xff800000d0d07808 */ /* 0x000fe20005800000 */
[----:B----4-:R-:W-:-:S04]  /*e610*/  FMUL.FTZ R7, R25, UR4 ;  /* 0x0000000419077c20 */ /* 0x010fc80008410000 */
[----:B------:R4:W5:Y:S02]  /*e620*/  MUFU.TANH R94, R7 ;  /* 0x00000007005e7308 */ /* 0x0009640000002400 */
[----:B------:R-:W-:Y:S01]  /*e630*/  HMMA.16816.F32 R20, R12, R54, R20 ;  /* 0x000000360c14723c */ /* 0x000fe20000001814 */
[----:B-1----:R-:W-:-:S05]  /*e640*/  VIADD R6, R0, 0xfffffe71 ;  /* 0xfffffe7100067836 */ /* 0x002fca0000000000 */
[CC--:B------:R-:W-:Y:S02]  /*e650*/  ISETP.GE.AND P5, PT, R6.reuse, R4.reuse, PT ;  /* 0x000000040600720c */ /* 0x0c0fe40003fa6270 */
[C---:B--2---:R-:W-:Y:S01]  /*e660*/  HMMA.16816.F32 R40, R8.reuse, R44, R40 ;  /* 0x0000002c0828723c */ /* 0x044fe20000001828 */
[-C--:B------:R-:W-:Y:S01]  /*e670*/  ISETP.GE.AND P4, PT, R6, R5.reuse, PT ;  /* 0x000000050600720c */ /* 0x080fe20003f86270 */
[----:B------:R-:W-:Y:S01]  /*e680*/  FMUL.FTZ R6, R51, UR4 ;  /* 0x0000000433067c20 */ /* 0x000fe20008410000 */
[----:B------:R-:W-:Y:S02]  /*e690*/  FSEL R204, R218, -INF , !P5 ;  /* 0xff800000dacc7808 */ /* 0x000fe40006800000 */
[----:B------:R-:W-:Y:S02]  /*e6a0*/  FSEL R209, R209, -INF , !P4 ;  /* 0xff800000d1d17808 */ /* 0x000fe40006000000 */
[----:B------:R-:W-:Y:S01]  /*e6b0*/  ISETP.GE.AND P5, PT, R2, R4, PT ;  /* 0x000000040200720c */ /* 0x000fe20003fa6270 */
[----:B----4-:R-:W-:Y:S01]  /*e6c0*/  FMUL.FTZ R7, R26, UR4 ;  /* 0x000000041a077c20 */ /* 0x010fe20008410000 */
[----:B------:R-:W-:Y:S01]  /*e6d0*/  ISETP.GE.AND P4, PT, R2, R5, PT ;  /* 0x000000050200720c */ /* 0x000fe20003f86270 */
[----:B------:R-:W-:Y:S01]  /*e6e0*/  HMMA.16816.F32 R24, R8, R70, R72 ;  /* 0x000000460818723c */ /* 0x000fe20000001848 */
[----:B------:R1:W-:Y:S01]  /*e6f0*/  MUFU.TANH R73, R6 ;  /* 0x0000000600497308 */ /* 0x0003e20000002400 */
[----:B------:R-:W-:Y:S01]  /*e700*/  VIADD R2, R0, 0xfffffe80 ;  /* 0xfffffe8000027836 */ /* 0x000fe20000000000 */
[----:B------:R-:W2:Y:S01]  /*e710*/  LDSM.16.M88.4 R68, [R96+0x9000] ;  /* 0x009000006044783b */ /* 0x000ea20000000200 */
[----:B------:R-:W-:-:S02]  /*e720*/  FSEL R86, R213, -INF , !P5 ;  /* 0xff800000d5567808 */ /* 0x000fc40006800000 */
[----:B------:R-:W-:Y:S02]  /*e730*/  FSEL R206, R206, -INF , !P4 ;  /* 0xff800000cece7808 */ /* 0x000fe40006000000 */
[CC--:B------:R-:W-:Y:S01]  /*e740*/  ISETP.GE.AND P2, PT, R2.reuse, R4.reuse, PT ;  /* 0x000000040200720c */ /* 0x0c0fe20003f46270 */
[----:B------:R4:W5:Y:S01]  /*e750*/  MUFU.TANH R93, R7 ;  /* 0x00000007005d7308 */ /* 0x0009620000002400 */
[----:B------:R-:W-:Y:S01]  /*e760*/  ISETP.GE.AND P3, PT, R2, R5, PT ;  /* 0x000000050200720c */ /* 0x000fe20003f66270 */
[----:B------:R-:W-:Y:S01]  /*e770*/  VIADD R2, R0, 0xfffffe81 ;  /* 0xfffffe8100027836 */ /* 0x000fe20000000000 */
[----:B------:R-:W-:Y:S01]  /*e780*/  FSEL R79, R60, -INF , !P2 ;  /* 0xff8000003c4f7808 */ /* 0x000fe20005000000 */
[----:B---3--:R-:W-:Y:S01]  /*e790*/  HMMA.16816.F32 R32, R16, R64, R80 ;  /* 0x000000401020723c */ /* 0x008fe20000001850 */
[----:B------:R-:W-:Y:S02]  /*e7a0*/  FSEL R213, R212, -INF , !P3 ;  /* 0xff800000d4d57808 */ /* 0x000fe40005800000 */
[----:B------:R-:W-:-:S02]  /*e7b0*/  ISETP.GE.AND P5, PT, R2, R4, PT ;  /* 0x000000040200720c */ /* 0x000fc40003fa6270 */
[-C--:B------:R-:W-:Y:S01]  /*e7c0*/  ISETP.GE.AND P4, PT, R2, R5.reuse, PT ;  /* 0x000000050200720c */ /* 0x080fe20003f86270 */
[----:B-1----:R-:W-:Y:S01]  /*e7d0*/  FMUL.FTZ R6, R24, UR4 ;  /* 0x0000000418067c20 */ /* 0x002fe20008410000 */
[----:B------:R-:W-:Y:S01]  /*e7e0*/  VIADD R2, R0, 0xfffffe88 ;  /* 0xfffffe8800027836 */ /* 0x000fe20000000000 */
[----:B------:R-:W-:Y:S01]  /*e7f0*/  FSEL R78, R217, -INF , !P5 ;  /* 0xff800000d94e7808 */ /* 0x000fe20006800000 */
[----:B------:R-:W-:Y:S01]  /*e800*/  HMMA.16816.F32 R16, R16, R66, R88 ;  /* 0x000000421010723c */ /* 0x000fe20000001858 */
[----:B------:R1:W-:Y:S01]  /*e810*/  MUFU.TANH R72, R6 ;  /* 0x0000000600487308 */ /* 0x0003e20000002400 */
[----:B------:R-:W-:Y:S02]  /*e820*/  FSEL R212, R215, -INF , !P4 ;  /* 0xff800000d7d47808 */ /* 0x000fe40006000000 */
[C---:B------:R-:W-:Y:S01]  /*e830*/  ISETP.GE.AND P2, PT, R2.reuse, R4, PT ;  /* 0x000000040200720c */ /* 0x040fe20003f46270 */
[----:B----4-:R-:W-:Y:S01]  /*e840*/  FMUL.FTZ R7, R49, UR4 ;  /* 0x0000000431077c20 */ /* 0x010fe20008410000 */
[----:B------:R-:W-:Y:S01]  /*e850*/  ISETP.GE.AND P3, PT, R2, R5, PT ;  /* 0x000000050200720c */ /* 0x000fe20003f66270 */
[----:B------:R-:W-:Y:S01]  /*e860*/  VIADD R2, R0, 0xfffffe89 ;  /* 0xfffffe8900027836 */ /* 0x000fe20000000000 */
[----:B------:R-:W-:Y:S01]  /*e870*/  FSEL R77, R216, -INF , !P2 ;  /* 0xff800000d84d7808 */ /* 0x000fe20005000000 */
[----:B------:R3:W4:Y:S01]  /*e880*/  MUFU.TANH R75, R7 ;  /* 0x00000007004b7308 */ /* 0x0007220000002400 */
[----:B------:R-:W-:-:S02]  /*e890*/  FSEL R210, R210, -INF , !P3 ;  /* 0xff800000d2d27808 */ /* 0x000fc40005800000 */
[CC--:B------:R-:W-:Y:S02]  /*e8a0*/  ISETP.GE.AND P5, PT, R2.reuse, R4.reuse, PT ;  /* 0x000000040200720c */ /* 0x0c0fe40003fa6270 */
[-C--:B------:R-:W-:Y:S01]  /*e8b0*/  ISETP.GE.AND P4, PT, R2, R5.reuse, PT ;  /* 0x000000050200720c */ /* 0x080fe20003f86270 */
[----:B------:R-:W-:Y:S01]  /*e8c0*/  VIADD R2, R0, 0xfffffe91 ;  /* 0xfffffe9100027836 */ /* 0x000fe20000000000 */
[----:B------:R-:W-:Y:S02]  /*e8d0*/  FSEL R76, R214, -INF , !P5 ;  /* 0xff800000d64c7808 */ /* 0x000fe40006800000 */
[----:B------:R-:W-:Y:S01]  /*e8e0*/  FSEL R200, R200, -INF , !P4 ;  /* 0xff800000c8c87808 */ /* 0x000fe20006000000 */
[----:B-1----:R-:W-:Y:S01]  /*e8f0*/  FMUL.FTZ R6, R25, UR4 ;  /* 0x0000000419067c20 */ /* 0x002fe20008410000 */
[C---:B------:R-:W-:Y:S01]  /*e900*/  ISETP.GE.AND P5, PT, R2.reuse, R4, PT ;  /* 0x000000040200720c */ /* 0x040fe20003fa6270 */
[----:B--2---:R-:W-:Y:S01]  /*e910*/  HMMA.16816.F32 R28, R12, R68, R28 ;  /* 0x000000440c1c723c */ /* 0x004fe2000000181c */
[----:B------:R-:W-:Y:S01]  /*e920*/  ISETP.GE.AND P4, PT, R2, R5, PT ;  /* 0x000000050200720c */ /* 0x000fe20003f86270 */
[----:B------:R1:W-:Y:S01]  /*e930*/  MUFU.TANH R61, R6 ;  /* 0x00000006003d7308 */ /* 0x0003e20000002400 */
[----:B------:R-:W-:Y:S01]  /*e940*/  FSEL R207, R207, -INF , !P5 ;  /* 0xff800000cfcf7808 */ /* 0x000fe20006800000 */
[----:B------:R-:W-:Y:S01]  /*e950*/  VIADD R2, R0, 0xfffffe98 ;  /* 0xfffffe9800027836 */ /* 0x000fe20000000000 */
[----:B------:R-:W-:Y:S01]  /*e960*/  FSEL R196, R196, -INF , !P4 ;  /* 0xff800000c4c47808 */ /* 0x000fe20006000000 */
[----:B---3--:R-:W-:-:S02]  /*e970*/  FMUL.FTZ R7, R50, UR4 ;  /* 0x0000000432077c20 */ /* 0x008fc40008410000 */
[----:B------:R-:W2:Y:S02]  /*e980*/  LDSM.16.M88.4 R48, [R38+0x9000] ;  /* 0x009000002630783b */ /* 0x000ea40000000200 */
[----:B------:R3:W4:Y:S01]  /*e990*/  MUFU.TANH R74, R7 ;  /* 0x00000007004a7308 */ /* 0x0007220000002400 */
[----:B-1----:R-:W-:-:S07]  /*e9a0*/  FMUL.FTZ R6, R26, UR4 ;  /* 0x000000041a067c20 */ /* 0x002fce0008410000 */
[----:B------:R1:W4:Y:S01]  /*e9b0*/  MUFU.TANH R60, R6 ;  /* 0x00000006003c7308 */ /* 0x0003220000002400 */
[----:B---3--:R-:W-:-:S07]  /*e9c0*/  FMUL.FTZ R7, R40, UR4 ;  /* 0x0000000428077c20 */ /* 0x008fce0008410000 */
[----:B------:R3:W4:Y:S01]  /*e9d0*/  MUFU.TANH R53, R7 ;  /* 0x0000000700357308 */ /* 0x0007220000002400 */
[----:B-1----:R-:W-:Y:S02]  /*e9e0*/  FMUL.FTZ R6, R27, UR4 ;  /* 0x000000041b067c20 */ /* 0x002fe40008410000 */
[C---:B------:R-:W-:Y:S01]  /*e9f0*/  HMMA.16816.F32 R24, R8.reuse, R46, R20 ;  /* 0x0000002e0818723c */ /* 0x040fe20000001814 */
[----:B------:R1:W5:Y:S04]  /*ea00*/  LDSM.16.M88.4 R44, [R96+0x9800] ;  /* 0x00980000602c783b */ /* 0x0003680000000200 */
[----:B------:R4:W-:Y:S01]  /*ea10*/  MUFU.TANH R55, R6 ;  /* 0x0000000600377308 */ /* 0x0009e20000002400 */
[----:B---3--:R-:W-:Y:S02]  /*ea20*/  FMUL.FTZ R7, R41, UR4 ;  /* 0x0000000429077c20 */ /* 0x008fe40008410000 */
[----:B--2---:R-:W-:Y:S05]  /*ea30*/  HMMA.16816.F32 R28, R8, R48, R28 ;  /* 0x00000030081c723c */ /* 0x004fea000000181c */
[----:B------:R2:W-:Y:S03]  /*ea40*/  MUFU.TANH R54, R7 ;  /* 0x0000000700367308 */ /* 0x0005e60000002400 */
[----:B------:R-:W-:Y:S01]  /*ea50*/  HMMA.16816.F32 R20, R12, R70, R56 ;  /* 0x000000460c14723c */ /* 0x000fe20000001838 */
[----:B----4-:R-:W-:-:S05]  /*ea60*/  VIADD R6, R0, 0xfffffe90 ;  /* 0xfffffe9000067836 */ /* 0x010fca0000000000 */
[CC--:B------:R-:W-:Y:S02]  /*ea70*/  ISETP.GE.AND P2, PT, R6.reuse, R4.reuse, PT ;  /* 0x000000040600720c */ /* 0x0c0fe40003f46270 */
[----:B------:R-:W-:Y:S01]  /*ea80*/  ISETP.GE.AND P3, PT, R6, R5, PT ;  /* 0x000000050600720c */ /* 0x000fe20003f66270 */
[----:B------:R-:W-:Y:S01]  /*ea90*/  FMUL.FTZ R6, R42, UR4 ;  /* 0x000000042a067c20 */ /* 0x000fe20008410000 */
[----:B--2---:R-:W-:Y:S01]  /*eaa0*/  FMUL.FTZ R7, R43, UR4 ;  /* 0x000000042b077c20 */ /* 0x004fe20008410000 */
[----:B------:R-:W-:Y:S01]  /*eab0*/  FSEL R203, R203, -INF , !P2 ;  /* 0xff800000cbcb7808 */ /* 0x000fe20005000000 */
[----:B------:R-:W-:Y:S01]  /*eac0*/  FMUL.FTZ R31, R31, UR4 ;  /* 0x000000041f1f7c20 */ /* 0x000fe20008410000 */
[----:B------:R2:W3:Y:S01]  /*ead0*/  MUFU.TANH R52, R6 ;  /* 0x0000000600347308 */ /* 0x0004e20000002400 */
[----:B------:R-:W-:Y:S02]  /*eae0*/  FSEL R197, R197, -INF , !P3 ;  /* 0xff800000c5c57808 */ /* 0x000fe40005800000 */
[----:B------:R-:W-:-:S04]  /*eaf0*/  ISETP.GE.AND P2, PT, R2, R4, PT ;  /* 0x000000040200720c */ /* 0x000fc80003f46270 */
[----:B------:R-:W-:Y:S01]  /*eb00*/  HMMA.16816.F32 R20, R8, R50, R20 ;  /* 0x000000320814723c */ /* 0x000fe20000001814 */
[-C--:B------:R-:W-:Y:S01]  /*eb10*/  ISETP.GE.AND P3, PT, R2, R5.reuse, PT ;  /* 0x000000050200720c */ /* 0x080fe20003f66270 */
[----:B------:R-:W-:Y:S01]  /*eb20*/  VIADD R2, R0, 0xfffffea0 ;  /* 0xfffffea000027836 */ /* 0x000fe20000000000 */
[----:B------:R-:W-:Y:S01]  /*eb30*/  FSEL R195, R195, -INF , !P2 ;  /* 0xff800000c3c37808 */ /* 0x000fe20005000000 */
[----:B------:R4:W-:Y:S01]  /*eb40*/  MUFU.TANH R43, R7 ;  /* 0x00000007002b7308 */ /* 0x0009e20000002400 */
[----:B------:R-:W-:Y:S02]  /*eb50*/  FSEL R180, R180, -INF , !P3 ;  /* 0xff800000b4b47808 */ /* 0x000fe40005800000 */
[CC--:B------:R-:W-:Y:S02]  /*eb60*/  ISETP.GE.AND P2, PT, R2.reuse, R4.reuse, PT ;  /* 0x000000040200720c */ /* 0x0c0fe40003f46270 */
[----:B------:R-:W-:Y:S01]  /*eb70*/  ISETP.GE.AND P3, PT, R2, R5, PT ;  /* 0x000000050200720c */ /* 0x000fe20003f66270 */
[----:B------:R-:W-:Y:S01]  /*eb80*/  VIADD R2, R0, 0xfffffea8 ;  /* 0xfffffea800027836 */ /* 0x000fe20000000000 */
[----:B------:R-:W-:Y:S01]  /*eb90*/  FSEL R176, R176, -INF , !P2 ;  /* 0xff800000b0b07808 */ /* 0x000fe20005000000 */
[----:B------:R-:W-:Y:S01]  /*eba0*/  MUFU.TANH R31, R31 ;  /* 0x0000001f001f7308 */ /* 0x000fe20000002400 */
[----:B-1----:R-:W-:Y:S01]  /*ebb0*/  FSEL R96, R39, -INF , !P3 ;  /* 0xff80000027607808 */ /* 0x002fe20005800000 */
[----:B--2---:R-:W-:Y:S01]  /*ebc0*/  VIADD R6, R0, 0xfffffe99 ;  /* 0xfffffe9900067836 */ /* 0x004fe20000000000 */
[----:B------:R-:W-:-:S02]  /*ebd0*/  ISETP.GE.AND P2, PT, R2, R4, PT ;  /* 0x000000040200720c */ /* 0x000fc40003f46270 */
[-C--:B------:R-:W-:Y:S01]  /*ebe0*/  ISETP.GE.AND P3, PT, R2, R5.reuse, PT ;  /* 0x000000050200720c */ /* 0x080fe20003f66270 */
[----:B------:R-:W-:Y:S01]  /*ebf0*/  VIADD R2, R0, 0xfffffea9 ;  /* 0xfffffea900027836 */ /* 0x000fe20000000000 */
[C---:B------:R-:W-:Y:S01]  /*ec00*/  ISETP.GE.AND P5, PT, R6.reuse, R4, PT ;  /* 0x000000040600720c */ /* 0x040fe20003fa6270 */
[----:B------:R-:W-:Y:S01]  /*ec10*/  FMUL.FTZ R21, R21, UR4 ;  /* 0x0000000415157c20 */ /* 0x000fe20008410000 */
[----:B------:R-:W-:Y:S01]  /*ec20*/  ISETP.GE.AND P4, PT, R6, R5, PT ;  /* 0x000000050600720c */ /* 0x000fe20003f86270 */
[----:B------:R-:W-:Y:S01]  /*ec30*/  FMUL.FTZ R6, R24, UR4 ;  /* 0x0000000418067c20 */ /* 0x000fe20008410000 */
[----:B----4-:R-:W-:Y:S01]  /*ec40*/  FMUL.FTZ R7, R25, UR4 ;  /* 0x0000000419077c20 */ /* 0x010fe20008410000 */
[----:B------:R-:W-:Y:S01]  /*ec50*/  FSEL R193, R193, -INF , !P5 ;  /* 0xff800000c1c17808 */ /* 0x000fe20006800000 */
[----:B------:R-:W-:Y:S01]  /*ec60*/  FMUL.FTZ R23, R23, UR4 ;  /* 0x0000000417177c20 */ /* 0x000fe20008410000 */
[----:B------:R1:W2:Y:S01]  /*ec70*/  MUFU.TANH R41, R6 ;  /* 0x0000000600297308 */ /* 0x0002a20000002400 */
[----:B------:R-:W-:Y:S01]  /*ec80*/  FSEL R177, R177, -INF , !P4 ;  /* 0xff800000b1b17808 */ /* 0x000fe20006000000 */
[----:B------:R-:W-:Y:S01]  /*ec90*/  FMUL.FTZ R20, R20, UR4 ;  /* 0x0000000414147c20 */ /* 0x000fe20008410000 */
[----:B------:R-:W-:Y:S01]  /*eca0*/  FSEL R132, R132, -INF , !P2 ;  /* 0xff80000084847808 */ /* 0x000fe20005000000 */
[----:B------:R-:W-:Y:S01]  /*ecb0*/  FMUL.FTZ R22, R22, UR4 ;  /* 0x0000000416167c20 */ /* 0x000fe20008410000 */
[----:B------:R-:W-:-:S03]  /*ecc0*/  FSEL R118, R118, -INF , !P3 ;  /* 0xff80000076767808 */ /* 0x000fc60005800000 */
[----:B------:R4:W-:Y:S08]  /*ecd0*/  MUFU.TANH R42, R7 ;  /* 0x00000007002a7308 */ /* 0x0009f00000002400 */
[----:B------:R-:W-:Y:S01]  /*ece0*/  MUFU.TANH R21, R21 ;  /* 0x0000001500157308 */ /* 0x000fe20000002400 */
[----:B-1----:R-:W-:-:S05]  /*ecf0*/  VIADD R6, R0, 0xfffffea1 ;  /* 0xfffffea100067836 */ /* 0x002fca0000000000 */
[CC--:B------:R-:W-:Y:S02]  /*ed00*/  ISETP.GE.AND P5, PT, R6.reuse, R4.reuse, PT ;  /* 0x000000040600720c */ /* 0x0c0fe40003fa6270 */
[----:B------:R-:W-:Y:S01]  /*ed10*/  MUFU.TANH R23, R23 ;  /* 0x0000001700177308 */ /* 0x000fe20000002400 */
[----:B------:R-:W-:Y:S01]  /*ed20*/  ISETP.GE.AND P4, PT, R6, R5, PT ;  /* 0x000000050600720c */ /* 0x000fe20003f86270 */
[----:B------:R-:W-:Y:S01]  /*ed30*/  FMUL.FTZ R6, R26, UR4 ;  /* 0x000000041a067c20 */ /* 0x000fe20008410000 */
[----:B----4-:R-:W-:Y:S01]  /*ed40*/  FMUL.FTZ R7, R27, UR4 ;  /* 0x000000041b077c20 */ /* 0x010fe20008410000 */
[----:B------:R-:W-:Y:S01]  /*ed50*/  FSEL R174, R174, -INF , !P5 ;  /* 0xff800000aeae7808 */ /* 0x000fe20006800000 */
[----:B-----5:R-:W-:Y:S01]  /*ed60*/  HMMA.16816.F32 R24, R12, R44, R32 ;  /* 0x0000002c0c18723c */ /* 0x020fe20000001820 */
[----:B------:R-:W1:Y:S01]  /*ed70*/  LDSM.16.M88.4 R32, [R38+0x9800] ;  /* 0x009800002620783b */ /* 0x000e620000000200 */
[----:B------:R-:W-:Y:S01]  /*ed80*/  FSEL R124, R124, -INF , !P4 ;  /* 0xff8000007c7c7808 */ /* 0x000fe20006000000 */
[----:B------:R4:W5:Y:S01]  /*ed90*/  MUFU.TANH R40, R6 ;  /* 0x0000000600287308 */ /* 0x0009620000002400 */
[----:B------:R-:W-:Y:S01]  /*eda0*/  ISETP.GE.AND P5, PT, R2, R4, PT ;  /* 0x000000040200720c */ /* 0x000fe20003fa6270 */
[----:B------:R-:W-:-:S04]  /*edb0*/  DEPBAR.LE SB0, 0x0 ;  /* 0x000080000000791a */ /* 0x000fc80000000000 */
[-C--:B------:R-:W-:Y:S01]  /*edc0*/  ISETP.GE.AND P4, PT, R2, R5.reuse, PT ;  /* 0x000000050200720c */ /* 0x080fe20003f86270 */
[----:B------:R-:W-:Y:S01]  /*edd0*/  VIADD R2, R0, 0xfffffeb1 ;  /* 0xfffffeb100027836 */ /* 0x000fe20000000000 */
[----:B------:R-:W-:Y:S01]  /*ede0*/  FSEL R129, R129, -INF , !P5 ;  /* 0xff80000081817808 */ /* 0x000fe20006800000 */
[----:B------:R-:W-:Y:S01]  /*edf0*/  HMMA.16816.F32 R12, R12, R46, R16 ;  /* 0x0000002e0c0c723c */ /* 0x000fe20000001810 */
[----:B------:R-:W-:Y:S01]  /*ee00*/  FSEL R113, R113, -INF , !P4 ;  /* 0xff80000071717808 */ /* 0x000fe20006000000 */
[----:B------:R3:W-:Y:S01]  /*ee10*/  MUFU.TANH R39, R7 ;  /* 0x0000000700277308 */ /* 0x0007e20000002400 */
[----:B------:R-:W-:Y:S01]  /*ee20*/  BAR.SYNC.DEFER_BLOCKING 0x0 ;  /* 0x0000000000007b1d */ /* 0x000fe20000010000 */
[CC--:B------:R-:W-:Y:S02]  /*ee30*/  ISETP.GE.AND P5, PT, R2.reuse, R4.reuse, PT ;  /* 0x000000040200720c */ /* 0x0c0fe40003fa6270 */
[----:B------:R-:W-:Y:S01]  /*ee40*/  ISETP.GE.AND P4, PT, R2, R5, PT ;  /* 0x000000050200720c */ /* 0x000fe20003f86270 */
[C---:B------:R-:W-:Y:S01]  /*ee50*/  VIADD R2, R0.reuse, 0xfffffeb9 ;  /* 0xfffffeb900027836 */ /* 0x040fe20000000000 */
[----:B------:R-:W-:Y:S01]  /*ee60*/  FSEL R107, R107, -INF , !P5 ;  /* 0xff8000006b6b7808 */ /* 0x000fe20006800000 */
[----:B----4-:R-:W-:Y:S01]  /*ee70*/  VIADD R6, R0, 0xfffffeb0 ;  /* 0xfffffeb000067836 */ /* 0x010fe20000000000 */
[----:B------:R-:W-:Y:S01]  /*ee80*/  FSEL R95, R95, -INF , !P4 ;  /* 0xff8000005f5f7808 */ /* 0x000fe20006000000 */
[----:B------:R-:W-:Y:S01]  /*ee90*/  MUFU.TANH R20, R20 ;  /* 0x0000001400147308 */ /* 0x000fe20000002400 */
[----:B------:R-:W-:-:S02]  /*eea0*/  ISETP.GE.AND P5, PT, R2, R4, PT ;  /* 0x000000040200720c */ /* 0x000fc40003fa6270 */
[CC--:B------:R-:W-:Y:S02]  /*eeb0*/  ISETP.GE.AND P2, PT, R6.reuse, R4.reuse, PT ;  /* 0x000000040600720c */ /* 0x0c0fe40003f46270 */
[-C--:B------:R-:W-:Y:S01]  /*eec0*/  ISETP.GE.AND P3, PT, R6, R5.reuse, PT ;  /* 0x000000050600720c */ /* 0x080fe20003f66270 */
[----:B------:R-:W-:Y:S01]  /*eed0*/  VIADD R6, R0, 0xfffffeb8 ;  /* 0xfffffeb800067836 */ /* 0x000fe20000000000 */
[----:B------:R-:W-:Y:S01]  /*eee0*/  FSEL R112, R112, -INF , !P2 ;  /* 0xff80000070707808 */ /* 0x000fe20005000000 */
[----:B------:R-:W-:Y:S01]  /*eef0*/  MUFU.TANH R22, R22 ;  /* 0x0000001600167308 */ /* 0x000fe20000002400 */
[----:B------:R-:W-:Y:S01]  /*ef00*/  FSEL R106, R106, -INF , !P3 ;  /* 0xff8000006a6a7808 */ /* 0x000fe20005800000 */
[----:B---3--:R-:W-:Y:S01]  /*ef10*/  FMUL.FTZ R7, R28, UR4 ;  /* 0x000000041c077c20 */ /* 0x008fe20008410000 */
[----:B------:R-:W-:Y:S01]  /*ef20*/  ISETP.GE.AND P4, PT, R2, R5, PT ;  /* 0x000000050200720c */ /* 0x000fe20003f86270 */
[----:B------:R-:W-:Y:S01]  /*ef30*/  VIADD R2, R0, 0xfffffec1 ;  /* 0xfffffec100027836 */ /* 0x000fe20000000000 */
[----:B------:R-:W-:-:S02]  /*ef40*/  ISETP.GE.AND P2, PT, R6, R4, PT ;  /* 0x000000040600720c */ /* 0x000fc40003f46270 */
[-C--:B------:R-:W-:Y:S01]  /*ef50*/  ISETP.GE.AND P3, PT, R6, R5.reuse, PT ;  /* 0x000000050600720c */ /* 0x080fe20003f66270 */
[----:B------:R-:W-:Y:S01]  /*ef60*/  VIADD R6, R0, 0xfffffec0 ;  /* 0xfffffec000067836 */ /* 0x000fe20000000000 */
[----:B------:R3:W4:Y:S01]  /*ef70*/  MUFU.TANH R37, R7 ;  /* 0x0000000700257308 */ /* 0x0007220000002400 */
[----:B------:R-:W-:Y:S01]  /*ef80*/  FSEL R94, R94, -INF , !P5 ;  /* 0xff8000005e5e7808 */ /* 0x000fe20006800000 */
[C---:B-1----:R-:W-:Y:S01]  /*ef90*/  HMMA.16816.F32 R24, R8.reuse, R32, R24 ;  /* 0x000000200818723c */ /* 0x042fe20000001818 */
[----:B------:R-:W-:Y:S02]  /*efa0*/  FSEL R92, R92, -INF , !P4 ;  /* 0xff8000005c5c7808 */ /* 0x000fe40006000000 */
[----:B------:R-:W-:Y:S02]  /*efb0*/  FSEL R103, R103, -INF , !P2 ;  /* 0xff80000067677808 */ /* 0x000fe40005000000 */
[----:B------:R-:W-:Y:S02]  /*efc0*/  FSEL R93, R93, -INF , !P3 ;  /* 0xff8000005d5d7808 */ /* 0x000fe40005800000 */
[CC--:B------:R-:W-:Y:S01]  /*efd0*/  ISETP.GE.AND P5, PT, R2.reuse, R4.reuse, PT ;  /* 0x000000040200720c */ /* 0x0c0fe20003fa6270 */
[----:B------:R-:W-:Y:S01]  /*efe0*/  HMMA.16816.F32 R8, R8, R34, R12 ;  /* 0x000000220808723c */ /* 0x000fe2000000180c */
[----:B------:R-:W-:Y:S01]  /*eff0*/  ISETP.GE.AND P4, PT, R2, R5, PT ;  /* 0x000000050200720c */ /* 0x000fe20003f86270 */
[----:B------:R-:W-:Y:S01]  /*f000*/  VIADD R2, R0, 0xfffffec9 ;  /* 0xfffffec900027836 */ /* 0x000fe20000000000 */
[----:B------:R-:W-:-:S02]  /*f010*/  ISETP.GE.AND P2, PT, R6, R4, PT ;  /* 0x000000040600720c */ /* 0x000fc40003f46270 */
[-C--:B------:R-:W-:Y:S01]  /*f020*/  ISETP.GE.AND P3, PT, R6, R5.reuse, PT ;  /* 0x000000050600720c */ /* 0x080fe20003f66270 */
[----:B------:R-:W-:Y:S01]  /*f030*/  VIADD R6, R0, 0xfffffec8 ;  /* 0xfffffec800067836 */ /* 0x000fe20000000000 */
[----:B------:R-:W-:Y:S01]  /*f040*/  FSEL R90, R75, -INF , !P5 ;  /* 0xff8000004b5a7808 */ /* 0x000fe20006800000 */
[----:B---3--:R-:W-:Y:S01]  /*f050*/  FMUL.FTZ R7, R29, UR4 ;  /* 0x000000041d077c20 */ /* 0x008fe20008410000 */
[----:B------:R-:W-:Y:S02]  /*f060*/  FSEL R216, R73, -INF , !P4 ;  /* 0xff80000049d87808 */ /* 0x000fe40006000000 */
[----:B------:R-:W-:Y:S01]  /*f070*/  FSEL R89, R85, -INF , !P2 ;  /* 0xff80000055597808 */ /* 0x000fe20005000000 */
[----:B------:R1:W-:Y:S01]  /*f080*/  MUFU.TANH R28, R7 ;  /* 0x00000007001c7308 */ /* 0x0003e20000002400 */
[----:B------:R-:W-:Y:S01]  /*f090*/  FSEL R215, R74, -INF , !P3 ;  /* 0xff8000004ad77808 */ /* 0x000fe20005800000 */
[----:B------:R-:W-:Y:S01]  /*f0a0*/  FMUL.FTZ R24, R24, UR4 ;  /* 0x0000000418187c20 */ /* 0x000fe20008410000 */
[CC--:B------:R-:W-:Y:S01]  /*f0b0*/  ISETP.GE.AND P5, PT, R2.reuse, R4.reuse, PT ;  /* 0x000000040200720c */ /* 0x0c0fe20003fa6270 */
[----:B------:R-:W-:Y:S01]  /*f0c0*/  FMUL.FTZ R25, R25, UR4 ;  /* 0x0000000419197c20 */ /* 0x000fe20008410000 */
[-C--:B------:R-:W-:Y:S01]  /*f0d0*/  ISETP.GE.AND P4, PT, R2, R5.reuse, PT ;  /* 0x000000050200720c */ /* 0x080fe20003f86270 */
[----:B------:R-:W-:Y:S01]  /*f0e0*/  VIADD R2, R0, 0xfffffed0 ;  /* 0xfffffed000027836 */ /* 0x000fe20000000000 */
[CC--:B------:R-:W-:Y:S01]  /*f0f0*/  ISETP.GE.AND P2, PT, R6.reuse, R4.reuse, PT ;  /* 0x000000040600720c */ /* 0x0c0fe20003f46270 */
[----:B------:R-:W-:Y:S01]  /*f100*/  FMUL.FTZ R9, R9, UR4 ;  /* 0x0000000409097c20 */ /* 0x000fe20008410000 */
[-C--:B------:R-:W-:Y:S01]  /*f110*/  ISETP.GE.AND P3, PT, R6, R5.reuse, PT ;  /* 0x000000050600720c */ /* 0x080fe20003f66270 */
[----:B------:R-:W-:Y:S01]  /*f120*/  VIADD R6, R0, 0xfffffed1 ;  /* 0xfffffed100067836 */ /* 0x000fe20000000000 */
[----:B------:R-:W-:Y:S01]  /*f130*/  FSEL R88, R72, -INF , !P2 ;  /* 0xff80000048587808 */ /* 0x000fe20005000000 */
[----:B------:R-:W-:Y:S01]  /*f140*/  MUFU.TANH R24, R24 ;  /* 0x0000001800187308 */ /* 0x000fe20000002400 */
[----:B------:R-:W-:Y:S01]  /*f150*/  FSEL R214, R60, -INF , !P3 ;  /* 0xff8000003cd67808 */ /* 0x000fe20005800000 */
[----:B------:R-:W-:Y:S01]  /*f160*/  FMUL.FTZ R26, R26, UR4 ;  /* 0x000000041a1a7c20 */ /* 0x000fe20008410000 */
[C---:B------:R-:W-:Y:S01]  /*f170*/  ISETP.GE.AND P2, PT, R2.reuse, R4, PT ;  /* 0x000000040200720c */ /* 0x040fe20003f46270 */
[----:B------:R-:W-:Y:S01]  /*f180*/  FMUL.FTZ R27, R27, UR4 ;  /* 0x000000041b1b7c20 */ /* 0x000fe20008410000 */
[----:B------:R-:W-:Y:S01]  /*f190*/  ISETP.GE.AND P3, PT, R2, R5, PT ;  /* 0x000000050200720c */ /* 0x000fe20003f66270 */
[----:B-1----:R-:W-:Y:S01]  /*f1a0*/  FMUL.FTZ R7, R30, UR4 ;  /* 0x000000041e077c20 */ /* 0x002fe20008410000 */
[----:B------:R-:W-:Y:S01]  /*f1b0*/  VIADD R2, R0, 0xfffffed8 ;  /* 0xfffffed800027836 */ /* 0x000fe20000000000 */
[----:B------:R-:W-:Y:S01]  /*f1c0*/  FSEL R220, R53, -INF , !P2 ;  /* 0xff80000035dc7808 */ /* 0x000fe20005000000 */
[----:B------:R-:W-:Y:S01]  /*f1d0*/  MUFU.TANH R9, R9 ;  /* 0x0000000900097308 */ /* 0x000fe20000002400 */
[----:B------:R-:W-:Y:S01]  /*f1e0*/  FSEL R224, R52, -INF , !P3 ;  /* 0xff80000034e07808 */ /* 0x000fe20005800000 */
[----:B------:R-:W-:Y:S01]  /*f1f0*/  FMUL.FTZ R8, R8, UR4 ;  /* 0x0000000408087c20 */ /* 0x000fe20008410000 */
[----:B------:R-:W-:Y:S01]  /*f200*/  FSEL R85, R61, -INF , !P5 ;  /* 0xff8000003d557808 */ /* 0x000fe20006800000 */
[----:B------:R-:W-:Y:S01]  /*f210*/  FMUL.FTZ R10, R10, UR4 ;  /* 0x000000040a0a7c20 */ /* 0x000fe20008410000 */
[----:B------:R-:W-:-:S02]  /*f220*/  FSEL R91, R55, -INF , !P4 ;  /* 0xff800000375b7808 */ /* 0x000fc40006000000 */
[CC--:B------:R-:W-:Y:S01]  /*f230*/  ISETP.GE.AND P2, PT, R2.reuse, R4.reuse, PT ;  /* 0x000000040200720c */ /* 0x0c0fe20003f46270 */
[----:B------:R-:W1:Y:S01]  /*f240*/  MUFU.TANH R7, R7 ;  /* 0x0000000700077308 */ /* 0x000e620000002400 */
[-C--:B------:R-:W-:Y:S01]  /*f250*/  ISETP.GE.AND P3, PT, R2, R5.reuse, PT ;  /* 0x000000050200720c */ /* 0x080fe20003f66270 */
[----:B------:R-:W-:Y:S01]  /*f260*/  VIADD R2, R0, 0xfffffee0 ;  /* 0xfffffee000027836 */ /* 0x000fe20000000000 */
[C---:B------:R-:W-:Y:S02]  /*f270*/  ISETP.GE.AND P5, PT, R6.reuse, R4, PT ;  /* 0x000000040600720c */ /* 0x040fe40003fa6270 */
[----:B------:R-:W-:Y:S01]  /*f280*/  ISETP.GE.AND P4, PT, R6, R5, PT ;  /* 0x000000050600720c */ /* 0x000fe20003f86270 */
[----:B------:R-:W-:Y:S01]  /*f290*/  VIADD R6, R0, 0xfffffed9 ;  /* 0xfffffed900067836 */ /* 0x000fe20000000000 */
[----:B--2---:R-:W-:Y:S01]  /*f2a0*/  FSEL R218, R41, -INF , !P2 ;  /* 0xff80000029da7808 */ /* 0x004fe20005000000 */
[----:B------:R-:W-:Y:S01]  /*f2b0*/  MUFU.TANH R25, R25 ;  /* 0x0000001900197308 */ /* 0x000fe20000002400 */
[----:B-----5:R-:W-:-:S02]  /*f2c0*/  FSEL R221, R40, -INF , !P3 ;  /* 0xff80000028dd7808 */ /* 0x020fc40005800000 */
[----:B------:R-:W-:Y:S02]  /*f2d0*/  FSEL R217, R54, -INF , !P5 ;  /* 0xff80000036d97808 */ /* 0x000fe40006800000 */
[----:B------:R-:W-:Y:S02]  /*f2e0*/  FSEL R222, R43, -INF , !P4 ;  /* 0xff8000002bde7808 */ /* 0x000fe40006000000 */
[CC--:B------:R-:W-:Y:S01]  /*f2f0*/  ISETP.GE.AND P2, PT, R2.reuse, R4.reuse, PT ;  /* 0x000000040200720c */ /* 0x0c0fe20003f46270 */
[----:B------:R-:W2:Y:S01]  /*f300*/  MUFU.TANH R26, R26 ;  /* 0x0000001a001a7308 */ /* 0x000ea20000002400 */
[-C--:B------:R-:W-:Y:S01]  /*f310*/  ISETP.GE.AND P3, PT, R2, R5.reuse, PT ;  /* 0x000000050200720c */ /* 0x080fe20003f66270 */
[----:B------:R-:W-:Y:S01]  /*f320*/  VIADD R2, R0, 0xfffffee8 ;  /* 0xfffffee800027836 */ /* 0x000fe20000000000 */
[C---:B------:R-:W-:Y:S02]  /*f330*/  ISETP.GE.AND P5, PT, R6.reuse, R4, PT ;  /* 0x000000040600720c */ /* 0x040fe40003fa6270 */
[----:B------:R-:W-:Y:S01]  /*f340*/  ISETP.GE.AND P4, PT, R6, R5, PT ;  /* 0x000000050600720c */ /* 0x000fe20003f86270 */
[----:B------:R-:W-:Y:S01]  /*f350*/  VIADD R6, R0, 0xfffffee1 ;  /* 0xfffffee100067836 */ /* 0x000fe20000000000 */
[----:B----4-:R-:W-:Y:S01]  /*f360*/  FSEL R228, R37, -INF , !P2 ;  /* 0xff80000025e47808 */ /* 0x010fe20005000000 */
[----:B------:R-:W3:Y:S01]  /*f370*/  MUFU.TANH R27, R27 ;  /* 0x0000001b001b7308 */ /* 0x000ee20000002400 */
[----:B-1----:R-:W-:-:S02]  /*f380*/  FSEL R232, R7, -INF , !P3 ;  /* 0xff80000007e87808 */ /* 0x002fc40005800000 */
[----:B------:R-:W-:Y:S02]  /*f390*/  FSEL R219, R42, -INF , !P5 ;  /* 0xff8000002adb7808 */ /* 0x000fe40006800000 */
[----:B------:R-:W-:Y:S02]  /*f3a0*/  FSEL R223, R39, -INF , !P4 ;  /* 0xff80000027df7808 */ /* 0x000fe40006000000 */
[CC--:B------:R-:W-:Y:S01]  /*f3b0*/  ISETP.GE.AND P2, PT, R2.reuse, R4.reuse, PT ;  /* 0x000000040200720c */ /* 0x0c0fe20003f46270 */
[----:B------:R-:W1:Y:S01]  /*f3c0*/  MUFU.TANH R8, R8 ;  /* 0x0000000800087308 */ /* 0x000e620000002400 */
[-C--:B------:R-:W-:Y:S01]  /*f3d0*/  ISETP.GE.AND P3, PT, R2, R5.reuse, PT ;  /* 0x000000050200720c */ /* 0x080fe20003f66270 */
[----:B------:R-:W-:Y:S01]  /*f3e0*/  VIADD R2, R0, 0xfffffee9 ;  /* 0xfffffee900027836 */ /* 0x000fe20000000000 */
[C---:B------:R-:W-:Y:S02]  /*f3f0*/  ISETP.GE.AND P5, PT, R6.reuse, R4, PT ;  /* 0x000000040600720c */ /* 0x040fe40003fa6270 */
[----:B------:R-:W-:Y:S01]  /*f400*/  ISETP.GE.AND P4, PT, R6, R5, PT ;  /* 0x000000050600720c */ /* 0x000fe20003f86270 */
[----:B------:R-:W-:Y:S01]  /*f410*/  VIADD R6, R0, 0xfffffef0 ;  /* 0xfffffef000067836 */ /* 0x000fe20000000000 */
[----:B------:R-:W-:Y:S01]  /*f420*/  FSEL R227, R28, -INF , !P5 ;  /* 0xff8000001ce37808 */ /* 0x000fe20006800000 */
[----:B------:R-:W4:Y:S01]  /*f430*/  MUFU.TANH R10, R10 ;  /* 0x0000000a000a7308 */ /* 0x000f220000002400 */
[----:B------:R-:W-:-:S02]  /*f440*/  FSEL R231, R31, -INF , !P4 ;  /* 0xff8000001fe77808 */ /* 0x000fc40006000000 */
[C---:B------:R-:W-:Y:S02]  /*f450*/  ISETP.GE.AND P5, PT, R2.reuse, R4, PT ;  /* 0x000000040200720c */ /* 0x040fe40003fa6270 */
[----:B------:R-:W-:Y:S01]  /*f460*/  ISETP.GE.AND P4, PT, R2, R5, PT ;  /* 0x000000050200720c */ /* 0x000fe20003f86270 */
[----:B------:R-:W-:Y:S01]  /*f470*/  VIADD R2, R0, 0xfffffef1 ;  /* 0xfffffef100027836 */ /* 0x000fe20000000000 */
[----:B------:R-:W-:Y:S02]  /*f480*/  FSEL R225, R21, -INF , !P5 ;  /* 0xff80000015e17808 */ /* 0x000fe40006800000 */
[----:B------:R-:W-:Y:S02]  /*f490*/  FSEL R229, R23, -INF , !P4 ;  /* 0xff80000017e57808 */ /* 0x000fe40006000000 */
[----:B------:R-:W-:Y:S02]  /*f4a0*/  FSEL R226, R20, -INF , !P2 ;  /* 0xff80000014e27808 */ /* 0x000fe40005000000 */
[----:B------:R-:W-:-:S02]  /*f4b0*/  FSEL R230, R22, -INF , !P3 ;  /* 0xff80000016e67808 */ /* 0x000fc40005800000 */
[CC--:B------:R-:W-:Y:S02]  /*f4c0*/  ISETP.GE.AND P5, PT, R2.reuse, R4.reuse, PT ;  /* 0x000000040200720c */ /* 0x0c0fe40003fa6270 */
[-C--:B------:R-:W-:Y:S01]  /*f4d0*/  ISETP.GE.AND P4, PT, R2, R5.reuse, PT ;  /* 0x000000050200720c */ /* 0x080fe20003f86270 */
[----:B------:R-:W-:Y:S01]  /*f4e0*/  VIADD R2, R0, 0xfffffef9 ;  /* 0xfffffef900027836 */ /* 0x000fe20000000000 */
[-C--:B------:R-:W-:Y:S01]  /*f4f0*/  ISETP.GE.AND P2, PT, R6, R4.reuse, PT ;  /* 0x000000040600720c */ /* 0x080fe20003f46270 */
[----:B------:R-:W-:Y:S01]  /*f500*/  VIADD R0, R0, 0xfffffef8 ;  /* 0xfffffef800007836 */ /* 0x000fe20000000000 */
[----:B------:R-:W-:Y:S01]  /*f510*/  ISETP.GE.AND P3, PT, R6, R5, PT ;  /* 0x000000050600720c */ /* 0x000fe20003f66270 */
[----:B------:R-:W-:Y:S01]  /*f520*/  FMUL.FTZ R6, R11, UR4 ;  /* 0x000000040b067c20 */ /* 0x000fe20008410000 */
[----:B------:R-:W-:Y:S02]  /*f530*/  FSEL R241, R24, -INF , !P2 ;  /* 0xff80000018f17808 */ /* 0x000fe40005000000 */
[----:B------:R-:W-:-:S02]  /*f540*/  ISETP.GE.AND P2, PT, R2, R4, PT ;  /* 0x000000040200720c */ /* 0x000fc40003f46270 */
[----:B--2---:R-:W-:Y:S01]  /*f550*/  FSEL R245, R26, -INF , !P3 ;  /* 0xff8000001af57808 */ /* 0x004fe20005800000 */
[----:B------:R-:W2:Y:S01]  /*f560*/  MUFU.TANH R6, R6 ;  /* 0x0000000600067308 */ /* 0x000ea20000002400 */
[----:B------:R-:W-:Y:S02]  /*f570*/  FSEL R239, R9, -INF , !P2 ;  /* 0xff80000009ef7808 */ /* 0x000fe40005000000 */
[----:B------:R-:W-:Y:S02]  /*f580*/  ISETP.GE.AND P2, PT, R246, 0x3, PT ;  /* 0x00000003f600780c */ /* 0x000fe40003f46270 */
[----:B------:R-:W-:Y:S02]  /*f590*/  FSEL R240, R25, -INF , !P5 ;  /* 0xff80000019f07808 */ /* 0x000fe40006800000 */
[----:B---3--:R-:W-:Y:S02]  /*f5a0*/  FSEL R244, R27, -INF , !P4 ;  /* 0xff8000001bf47808 */ /* 0x008fe40006000000 */
[----:B------:R-:W-:-:S02]  /*f5b0*/  ISETP.GE.AND P3, PT, R2, R5, PT ;  /* 0x000000050200720c */ /* 0x000fc40003f66270 */
[C---:B------:R-:W-:Y:S02]  /*f5c0*/  ISETP.GE.AND P5, PT, R0.reuse, R4, PT ;  /* 0x000000040000720c */ /* 0x040fe40003fa6270 */
[----:B------:R-:W-:Y:S02]  /*f5d0*/  ISETP.GE.AND P4, PT, R0, R5, PT ;  /* 0x000000050000720c */ /* 0x000fe40003f86270 */
[----:B-1----:R-:W-:Y:S02]  /*f5e0*/  FSEL R238, R8, -INF , !P5 ;  /* 0xff80000008ee7808 */ /* 0x002fe40006800000 */
[----:B----4-:R-:W-:Y:S02]  /*f5f0*/  FSEL R242, R10, -INF , !P4 ;  /* 0xff8000000af27808 */ /* 0x010fe40006000000 */
[----:B--2---:R-:W-:Y:S01]  /*f600*/  FSEL R243, R6, -INF , !P3 ;  /* 0xff80000006f37808 */ /* 0x004fe20005800000 */
[----:B------:R-:W-:Y:S06]  /*f610*/  @!P2 BRA `(.L_x_723) ;  /* 0x0000000c0080a947 */ /* 0x000fec0003800000 */
[----:B------:R-:W-:Y:S05]  /*f620*/  BRA.U !UP1, `(.L_x_724) ;  /* 0x0000000509087547 */ /* 0x000fea000b800000 */
[----:B------:R-:W2:Y:S01]  /*f630*/  LDL.64 R68, [R1+0x8] ;  /* 0x0000080001447983 */ /* 0x000ea20000100a00 */
[----:B------:R-:W1:Y:S01]  /*f640*/  LDC R11, c[0x0][0x4f0] ;  /* 0x00013c00ff0b7b82 */ /* 0x000e620000000800 */
[C---:B------:R-:W-:Y:S01]  /*f650*/  IADD3 R8, PT, PT, R84.reuse, -0x300, RZ ;  /* 0xfffffd0054087810 */ /* 0x040fe20007ffe0ff */
[----:B------:R-:W-:Y:S01]  /*f660*/  VIADD R9, R84, 0xfffffe00 ;  /* 0xfffffe0054097836 */ /* 0x000fe20000000000 */
[----:B------:R-:W3:Y:S04]  /*f670*/  LDCU.64 UR6, c[0x0][0x3a0] ;  /* 0x00007400ff0677ac */ /* 0x000ee80008000a00 */
[----:B------:R-:W-:Y:S02]  /*f680*/  IABS R6, R9 ;  /* 0x0000000900067213 */ /* 0x000fe40000000000 */
[----:B-1----:R-:W-:-:S02]  /*f690*/  IABS R10, R11 ;  /* 0x0000000b000a7213 */ /* 0x002fc40000000000 */
[----:B------:R-:W-:Y:S02]  /*f6a0*/  LOP3.LUT R9, R9, R11, RZ, 0x3c, !PT ;  /* 0x0000000b09097212 */ /* 0x000fe400078e3cff */
[----:B------:R-:W1:Y:S08]  /*f6b0*/  I2F.RP R4, R10 ;  /* 0x0000000a00047306 */ /* 0x000e700000209400 */
[----:B-1----:R-:W1:Y:S02]  /*f6c0*/  MUFU.RCP R4, R4 ;  /* 0x0000000400047308 */ /* 0x002e640000001000 */
[----:B-1----:R-:W-:-:S06]  /*f6d0*/  VIADD R4, R4, 0xffffffe ;  /* 0x0ffffffe04047836 */ /* 0x002fcc0000000000 */
[----:B------:R-:W1:Y:S02]  /*f6e0*/  F2I.FTZ.U32.TRUNC.NTZ R5, R4 ;  /* 0x0000000400057305 */ /* 0x000e64000021f000 */
[----:B-1----:R-:W-:Y:S01]  /*f6f0*/  IMAD.MOV R0, RZ, RZ, -R5 ;  /* 0x000000ffff007224 */ /* 0x002fe200078e0a05 */
[----:B------:R-:W-:-:S03]  /*f700*/  MOV R4, RZ ;  /* 0x000000ff00047202 */ /* 0x000fc60000000f00 */
[----:B------:R-:W-:Y:S01]  /*f710*/  IMAD R2, R0, R10, RZ ;  /* 0x0000000a00027224 */ /* 0x000fe200078e02ff */
[----:B------:R-:W-:Y:S02]  /*f720*/  IABS R0, R8 ;  /* 0x0000000800007213 */ /* 0x000fe40000000000 */
[----:B------:R-:W-:Y:S01]  /*f730*/  LOP3.LUT R8, R8, R11, RZ, 0x3c, !PT ;  /* 0x0000000b08087212 */ /* 0x000fe200078e3cff */
[----:B------:R-:W-:Y:S01]  /*f740*/  IMAD.HI.U32 R2, R5, R2, R4 ;  /* 0x0000000205027227 */ /* 0x000fe200078e0004 */
[----:B------:R-:W-:-:S03]  /*f750*/  MOV R5, R6 ;  /* 0x0000000600057202 */ /* 0x000fc60000000f00 */
        /* <DEDUP_REMOVED lines=25> */
[----:B--2---:R-:W-:-:S04]  /*f8f0*/  IMAD.WIDE R6, R0, 0x4, R68 ;  /* 0x0000000400067825 */ /* 0x004fc800078e0244 */
[C---:B------:R-:W-:Y:S02]  /*f900*/  IMAD.WIDE R4, R2.reuse, 0x4, R68 ;  /* 0x0000000402047825 */ /* 0x040fe400078e0244 */
[----:B------:R-:W2:Y:S04]  /*f910*/  LDG.E R6, desc[UR16][R6.64] ;  /* 0x0000001006067981 */ /* 0x000ea8000c1e1900 */
[----:B------:R-:W2:Y:S01]  /*f920*/  LDG.E R4, desc[UR16][R4.64] ;  /* 0x0000001004047981 */ /* 0x000ea2000c1e1900 */
[----:B------:R-:W-:-:S04]  /*f930*/  IMAD.IADD R0, R2, 0x1, -R0 ;  /* 0x0000000102007824 */ /* 0x000fc800078e0a00 */
[----:B------:R-:W-:-:S05]  /*f940*/  IMAD R0, R0, R11, -0x100 ;  /* 0xffffff0000007424 */ /* 0x000fca00078e020b */
[----:B------:R-:W-:-:S05]  /*f950*/  SHF.R.S32.HI R2, RZ, 0x1f, R0 ;  /* 0x0000001fff027819 */ /* 0x000fca0000011400 */
[----:B------:R-:W-:-:S04]  /*f960*/  IMAD R2, R2, R62, RZ ;  /* 0x0000003e02027224 */ /* 0x000fc800078e02ff */
[----:B------:R-:W-:Y:S01]  /*f970*/  IMAD R2, R0, R63, R2 ;  /* 0x0000003f00027224 */ /* 0x000fe200078e0202 */
[----:B--2---:R-:W-:Y:S01]  /*f980*/  IADD3 R6, PT, PT, R6, -R4, RZ ;  /* 0x8000000406067210 */ /* 0x004fe20007ffe0ff */
[----:B------:R-:W-:-:S03]  /*f990*/  IMAD.WIDE.U32 R4, R0, R62, RZ ;  /* 0x0000003e00047225 */ /* 0x000fc600078e00ff */
[----:B------:R-:W-:Y:S01]  /*f9a0*/  SHF.R.S32.HI R0, RZ, 0x1f, R6 ;  /* 0x0000001fff007819 */ /* 0x000fe20000011406 */
[----:B------:R-:W-:-:S04]  /*f9b0*/  IMAD.IADD R5, R5, 0x1, R2 ;  /* 0x0000000105057824 */ /* 0x000fc800078e0202 */
[----:B---3--:R-:W-:Y:S02]  /*f9c0*/  IMAD R0, R0, UR6, RZ ;  /* 0x0000000600007c24 */ /* 0x008fe4000f8e02ff */
        /* <DEDUP_REMOVED lines=8> */
.L_x_724:
[----:B------:R-:W-:Y:S01]  /*fa50*/  UMOV UR4, URZ ;  /* 0x000000ff00047c82 */ /* 0x000fe20008000000 */
[----:B------:R-:W-:Y:S01]  /*fa60*/  IMAD.SHL.U32 R0, R62, 0x100, RZ ;  /* 0x000001003e007824 */ /* 0x000fe200078e00ff */
[----:B------:R-:W-:Y:S01]  /*fa70*/  IADD3 R2, P2, PT, RZ, -UR4, RZ ;  /* 0x80000004ff027c10 */ /* 0x000fe2000ff5e0ff */
[----:B------:R-:W-:Y:S02]  /*fa80*/  IMAD.MOV.U32 R5, RZ, RZ, R252 ;  /* 0x000000ffff057224 */ /* 0x000fe400078e00fc */
[----:B------:R-:W-:Y:S02]  /*fa90*/  IMAD.MOV.U32 R4, RZ, RZ, R251 ;  /* 0x000000ffff047224 */ /* 0x000fe400078e00fb */
[----:B------:R-:W-:-:S05]  /*faa0*/  IMAD.X R0, RZ, RZ, ~R0, P2 ;  /* 0x000000ffff007224 */ /* 0x000fca00010e0e00 */
[----:B------:R-:W-:-:S04]  /*fab0*/  SHF.R.S64 R2, R2, 0x1f, R0 ;  /* 0x0000001f02027819 */ /* 0x000fc80000001000 */
[----:B------:R-:W-:-:S04]  /*fac0*/  IADD3 R5, P2, PT, R2, R5, RZ ;  /* 0x0000000502057210 */ /* 0x000fc80007f5e0ff */
[----:B------:R-:W-:-:S05]  /*fad0*/  LEA.HI.X.SX32 R4, R0, R4, 0x1, P2 ;  /* 0x0000000400047211 */ /* 0x000fca00010f0eff */
[----:B------:R2:W-:Y:S04]  /*fae0*/  STL [R1+0x24], R4 ;  /* 0x0000240401007387 */ /* 0x0005e80000100800 */
[----:B------:R2:W-:Y:S02]  /*faf0*/  STL [R1+0x28], R5 ;  /* 0x0000280501007387 */ /* 0x0005e40000100800 */
.L_x_725:
[----:B------:R-:W2:Y:S04]  /*fb00*/  LDL R0, [R1+0x28] ;  /* 0x0000280001007983 */ /* 0x000ea80000100800 */
[----:B------:R-:W3:Y:S04]  /*fb10*/  LDL R2, [R1+0x24] ;  /* 0x0000240001027983 */ /* 0x000ee80000100800 */
[----:B------:R4:W-:Y:S01]  /*fb20*/  @P1 STS.128 [R237+0x2000], RZ ;  /* 0x002000ffed001388 */ /* 0x0009e20000000c00 */
[C---:B------:R-:W-:Y:S02]  /*fb30*/  @!P1 IMAD R26, R63.reuse, 0x1a0, RZ ;  /* 0x000001a03f1a9824 */ /* 0x040fe400078e02ff */
[----:B------:R-:W-:Y:S01]  /*fb40*/  @!P1 IMAD R25, R63, 0x160, RZ ;  /* 0x000001603f199824 */ /* 0x000fe200078e02ff */
[----:B------:R-:W-:Y:S01]  /*fb50*/  BSSY.RECONVERGENT B0, `(.L_x_726) ;  /* 0x000008b000007945 */ /* 0x000fe20003800200 */
[----:B--2---:R-:W-:-:S02]  /*fb60*/  LEA R4, P2, R62, R0, 0x5 ;  /* 0x000000003e047211 */ /* 0x004fc400078428ff */
[----:B------:R-:W-:Y:S02]  /*fb70*/  @!P1 MOV R8, R0 ;  /* 0x0000000000089202 */ /* 0x000fe40000000f00 */
[C-C-:B---3--:R-:W-:Y:S01]  /*fb80*/  LEA.HI.X R5, R62.reuse, R2, R63.reuse, 0x5, P2 ;  /* 0x000000023e057211 */ /* 0x148fe200010f2c3f */
[----:B------:R-:W-:Y:S01]  /*fb90*/  @!P1 IMAD.MOV.U32 R9, RZ, RZ, R2 ;  /* 0x000000ffff099224 */ /* 0x000fe200078e0002 */
[CC--:B------:R-:W-:Y:S01]  /*fba0*/  @!P1 LEA R6, P2, R62.reuse, R4.reuse, 0x5 ;  /* 0x000000043e069211 */ /* 0x0c0fe200078428ff */
[----:B------:R-:W-:Y:S01]  /*fbb0*/  @!P1 IMAD.MOV.U32 R16, RZ, RZ, R4 ;  /* 0x000000ffff109224 */ /* 0x000fe200078e0004 */
[-C--:B------:R-:W-:Y:S02]  /*fbc0*/  @!P1 MOV R17, R5.reuse ;  /* 0x0000000500119202 */ /* 0x080fe40000000f00 */
[----:B------:R-:W-:Y:S01]  /*fbd0*/  @!P1 LEA.HI.X R7, R62, R5, R63, 0x5, P2 ;  /* 0x000000053e079211 */ /* 0x000fe200010f2c3f */
[----:B------:R-:W-:Y:S01]  /*fbe0*/  @!PT LDS RZ, [RZ] ;  /* 0x00000000fffff984 */ /* 0x000fe20000000800 */
[----:B------:R-:W-:Y:S01]  /*fbf0*/  @!PT LDS RZ, [RZ] ;  /* 0x00000000fffff984 */ /* 0x000fe20000000800 */
[----:B------:R-:W-:Y:S01]  /*fc00*/  @!PT LDS RZ, [RZ] ;  /* 0x00000000fffff984 */ /* 0x000fe20000000800 */
[----:B------:R-:W-:Y:S01]  /*fc10*/  @!P1 LDGSTS.E.BYPASS.LTC128B.128 [R237+0x2000], desc[UR16][R8.64] ;  /* 0x0200000008ed9fae */ /* 0x000fe2000b981a10 */
[----:B------:R-:W-:Y:S01]  /*fc20*/  @!P1 MOV R14, R4 ;  /* 0x00000004000e9202 */ /* 0x000fe20000000f00 */
[----:B------:R-:W-:-:S02]  /*fc30*/  @!P1 IMAD.MOV.U32 R15, RZ, RZ, R5 ;  /* 0x000000ffff0f9224 */ /* 0x000fc400078e0005 */
[----:B------:R4:W-:Y:S01]  /*fc40*/  @P1 STS.128 [R237+0x2800], RZ ;  /* 0x002800ffed001388 */ /* 0x0009e20000000c00 */
[----:B------:R-:W-:-:S03]  /*fc50*/  @!P1 IMAD.WIDE.U32 R16, R62, 0xe0, R16 ;  /* 0x000000e03e109825 */ /* 0x000fc600078e0010 */
[----:B------:R-:W-:Y:S01]  /*fc60*/  @!PT LDS RZ, [RZ] ;  /* 0x00000000fffff984 */ /* 0x000fe20000000800 */
[----:B------:R-:W-:Y:S01]  /*fc70*/  @!PT LDS RZ, [RZ] ;  /* 0x00000000fffff984 */ /* 0x000fe20000000800 */
[----:B------:R-:W-:Y:S01]  /*fc80*/  @!PT LDS RZ, [RZ] ;  /* 0x00000000fffff984 */ /* 0x000fe20000000800 */
[----:B------:R-:W-:Y:S01]  /*fc90*/  @!P1 LDGSTS.E.BYPASS.LTC128B.128 [R237+0x2800], desc[UR16][R4.64] ;  /* 0x0280000004ed9fae */ /* 0x000fe2000b981a10 */
[----:B------:R-:W-:-:S03]  /*fca0*/  @!P1 IMAD.WIDE.U32 R14, R62, 0x120, R14 ;  /* 0x000001203e0e9825 */ /* 0x000fc600078e000e */
[----:B------:R4:W-:Y:S04]  /*fcb0*/  @P1 STS.128 [R237+0x3000], RZ ;  /* 0x003000ffed001388 */ /* 0x0009e80000000c00 */
[----:B------:R-:W-:Y:S01]  /*fcc0*/  @!PT LDS RZ, [RZ] ;  /* 0x00000000fffff984 */ /* 0x000fe20000000800 */
[----:B------:R-:W-:Y:S01]  /*fcd0*/  @!PT LDS RZ, [RZ] ;  /* 0x00000000fffff984 */ /* 0x000fe20000000800 */
[----:B------:R-:W-:Y:S01]  /*fce0*/  @!PT LDS RZ, [RZ] ;  /* 0x00000000fffff984 */ /* 0x000fe20000000800 */
[----:B------:R2:W-:Y:S01]  /*fcf0*/  @!P1 LDGSTS.E.BYPASS.LTC128B.128 [R237+0x3000], desc[UR16][R6.64] ;  /* 0x0300000006ed9fae */ /* 0x0005e2000b981a10 */
[-C--:B------:R-:W-:Y:S01]  /*fd00*/  @!P1 MOV R10, R4.reuse ;  /* 0x00000004000a9202 */ /* 0x080fe20000000f00 */
[--C-:B------:R-:W-:Y:S01]  /*fd10*/  @!P1 IMAD.MOV.U32 R11, RZ, RZ, R5.reuse ;  /* 0x000000ffff0b9224 */ /* 0x100fe200078e0005 */
[-C--:B------:R-:W-:Y:S01]  /*fd20*/  @!P1 MOV R22, R4.reuse ;  /* 0x0000000400169202 */ /* 0x080fe20000000f00 */
[----:B------:R-:W-:Y:S01]  /*fd30*/  @!P1 IMAD.MOV.U32 R23, RZ, RZ, R5 ;  /* 0x000000ffff179224 */ /* 0x000fe200078e0005 */
[-C--:B------:R-:W-:Y:S01]  /*fd40*/  @!P1 MOV R20, R4.reuse ;  /* 0x0000000400149202 */ /* 0x080fe20000000f00 */
[C---:B------:R-:W-:Y:S01]  /*fd50*/  @!P1 IMAD.WIDE.U32 R10, R62.reuse, 0x160, R10 ;  /* 0x000001603e0a9825 */ /* 0x040fe200078e000a */
[----:B------:R-:W-:-:S03]  /*fd60*/  @!P1 LEA R24, P3, R62, R4, 0x6 ;  /* 0x000000043e189211 */ /* 0x000fc600078630ff */
[C---:B------:R-:W-:Y:S02]  /*fd70*/  @!P1 IMAD R0, R63.reuse, 0x60, RZ ;  /* 0x000000603f009824 */ /* 0x040fe400078e02ff */
[----:B------:R-:W-:Y:S02]  /*fd80*/  @!P1 IMAD.MOV.U32 R21, RZ, RZ, R5 ;  /* 0x000000ffff159224 */ /* 0x000fe400078e0005 */
[C---:B--2---:R-:W-:Y:S02]  /*fd90*/  @!P1 IMAD R6, R63.reuse, 0xe0, RZ ;  /* 0x000000e03f069824 */ /* 0x044fe400078e02ff */
[----:B------:R-:W-:-:S03]  /*fda0*/  @!P1 IMAD R7, R63, 0x120, RZ ;  /* 0x000001203f079824 */ /* 0x000fc600078e02ff */
[----:B------:R-:W-:Y:S02]  /*fdb0*/  @!P1 IADD3 R17, PT, PT, R6, R17, RZ ;  /* 0x0000001106119210 */ /* 0x000fe40007ffe0ff */
[----:B------:R-:W-:Y:S02]  /*fdc0*/  @!P1 IADD3 R15, PT, PT, R7, R15, RZ ;  /* 0x0000000f070f9210 */ /* 0x000fe40007ffe0ff */
[----:B------:R-:W-:Y:S02]  /*fdd0*/  @!P1 MOV R6, R4 ;  /* 0x0000000400069202 */ /* 0x000fe40000000f00 */
[----:B------:R-:W-:Y:S01]  /*fde0*/  @!P1 MOV R7, R5 ;  /* 0x0000000500079202 */ /* 0x000fe20000000f00 */
[----:B------:R-:W-:-:S04]  /*fdf0*/  @!P1 IMAD.WIDE.U32 R22, R62, 0x60, R22 ;  /* 0x000000603e169825 */ /* 0x000fc800078e0016 */
[----:B------:R-:W-:Y:S01]  /*fe00*/  @!P1 IMAD.WIDE.U32 R6, R62, 0x1a0, R6 ;  /* 0x000001a03e069825 */ /* 0x000fe200078e0006 */
[-C--:B------:R-:W-:Y:S02]  /*fe10*/  @!P1 MOV R18, R4.reuse ;  /* 0x0000000400129202 */ /* 0x080fe40000000f00 */
[----:B------:R-:W-:Y:S01]  /*fe20*/  @!P1 MOV R19, R5 ;  /* 0x0000000500139202 */ /* 0x000fe20000000f00 */
[----:B------:R-:W-:Y:S01]  /*fe30*/  @!P1 IMAD.IADD R11, R25, 0x1, R11 ;  /* 0x00000001190b9824 */ /* 0x000fe200078e020b */
[----:B------:R-:W-:Y:S01]  /*fe40*/  @!P1 IADD3 R7, PT, PT, R26, R7, RZ ;  /* 0x000000071a079210 */ /* 0x000fe20007ffe0ff */
[C---:B------:R-:W-:Y:S01]  /*fe50*/  @!P1 IMAD R8, R63.reuse, 0xa0, RZ ;  /* 0x000000a03f089824 */ /* 0x040fe200078e02ff */
[C---:B------:R-:W-:Y:S01]  /*fe60*/  @!P1 LEA R26, P2, R62.reuse, R4, 0x7 ;  /* 0x000000043e1a9211 */ /* 0x040fe200078438ff */
[C---:B------:R-:W-:Y:S01]  /*fe70*/  @!P1 IMAD.WIDE.U32 R20, R62.reuse, 0xa0, R20 ;  /* 0x000000a03e149825 */ /* 0x040fe200078e0014 */
[--C-:B------:R-:W-:Y:S02]  /*fe80*/  @!P1 LEA.HI.X R25, R62, R5, R63.reuse, 0x6, P3 ;  /* 0x000000053e199211 */ /* 0x100fe400018f343f */
[----:B------:R-:W-:Y:S01]  /*fe90*/  @!P1 IADD3 R23, PT, PT, R0, R23, RZ ;  /* 0x0000001700179210 */ /* 0x000fe20007ffe0ff */
[----:B------:R-:W-:Y:S01]  /*fea0*/  @!P1 IMAD R2, R63, 0xc0, RZ ;  /* 0x000000c03f029824 */ /* 0x000fe200078e02ff */
[C---:B------:R-:W-:Y:S01]  /*feb0*/  @!P1 LEA.HI.X R27, R62.reuse, R5, R63, 0x7, P2 ;  /* 0x000000053e1b9211 */ /* 0x040fe200010f3c3f */
[----:B------:R-:W-:Y:S01]  /*fec0*/  @!P1 IMAD.WIDE.U32 R18, R62, 0xc0, R18 ;  /* 0x000000c03e129825 */ /* 0x000fe200078e0012 */
[----:B------:R4:W-:Y:S01]  /*fed0*/  @P1 STS.128 [R237+0x3800], RZ ;  /* 0x003800ffed001388 */ /* 0x0009e20000000c00 */
[----:B------:R-:W-:-:S03]  /*fee0*/  @!P1 IADD3 R21, PT, PT, R8, R21, RZ ;  /* 0x0000001508159210 */ /* 0x000fc60007ffe0ff */
[----:B------:R-:W-:Y:S01]  /*fef0*/  @!PT LDS RZ, [RZ] ;  /* 0x00000000fffff984 */ /* 0x000fe20000000800 */
[----:B------:R-:W-:Y:S01]  /*ff00*/  @!PT LDS RZ, [RZ] ;  /* 0x00000000fffff984 */ /* 0x000fe20000000800 */
[----:B------:R-:W-:Y:S01]  /*ff10*/  @!PT LDS RZ, [RZ] ;  /* 0x00000000fffff984 */ /* 0x000fe20000000800 */
[----:B------:R-:W-:Y:S01]  /*ff20*/  @!P1 LDGSTS.E.BYPASS.LTC128B.128 [R237+0x3800], desc[UR16][R24.64] ;  /* 0x0380000018ed9fae */ /* 0x000fe2000b981a10 */
[----:B------:R-:W-:Y:S01]  /*ff30*/  @!P1 MOV R13, R5 ;  /* 0x00000005000d9202 */ /* 0x000fe20000000f00 */
[----:B------:R-:W-:Y:S02]  /*ff40*/  @!P1 IMAD.IADD R19, R2, 0x1, R19 ;  /* 0x0000000102139824 */ /* 0x000fe400078e0213 */
[----:B------:R4:W-:Y:S01]  /*ff50*/  @P1 STS.128 [R237+0x4000], RZ ;  /* 0x004000ffed001388 */ /* 0x0009e20000000c00 */
[----:B------:R-:W-:-:S03]  /*ff60*/  @!P1 IMAD.MOV.U32 R12, RZ, RZ, R4 ;  /* 0x000000ffff0c9224 */ /* 0x000fc600078e0004 */
[----:B------:R-:W-:Y:S01]  /*ff70*/  @!PT LDS RZ, [RZ] ;  /* 0x00000000fffff984 */ /* 0x000fe20000000800 */
[----:B------:R-:W-:Y:S01]  /*ff80*/  @!PT LDS RZ, [RZ] ;  /* 0x00000000fffff984 */ /* 0x000fe20000000800 */
[----:B------:R-:W-:Y:S01]  /*ff90*/  @!PT LDS RZ, [RZ] ;  /* 0x00000000fffff984 */ /* 0x000fe20000000800 */
[----:B------:R2:W-:Y:S01]  /*ffa0*/  @!P1 LDGSTS.E.BYPASS.LTC128B.128 [R237+0x4000], desc[UR16][R22.64] ;  /* 0x0400000016ed9fae */ /* 0x0005e2000b981a10 */
[----:B------:R-:W-:-:S03]  /*ffb0*/  @!P1 MOV R8, R4 ;  /* 0x0000000400089202 */ /* 0x000fc60000000f00 */
[----:B------:R4:W-:Y:S01]  /*ffc0*/  @P1 STS.128 [R237+0x4800], RZ ;  /* 0x004800ffed001388 */ /* 0x0009e20000000c00 */
[----:B------:R-:W-:-:S03]  /*ffd0*/  @!P1 MOV R9, R5 ;  /* 0x0000000500099202 */ /* 0x000fc60000000f00 */
[----:B------:R-:W-:Y:S01]  /*ffe0*/  @!PT LDS RZ, [RZ] ;  /* 0x00000000fffff984 */ /* 0x000fe20000000800 */
[----:B------:R-:W-:Y:S01]  /*fff0*/  @!PT LDS RZ, [RZ] ;  /* 0x00000000fffff984 */ /* 0x000fe20000000800 */
[----:B------:R-:W-:Y:S01]  /*10000*/  @!PT LDS RZ, [RZ] ;  /* 0x00000000fffff984 */ /* 0x000fe20000000800 */
[----:B------:R4:W-:Y:S01]  /*10010*/  @!P1 LDGSTS.E.BYPASS.LTC128B.128 [R237+0x4800], desc[UR16][R26.64] ;  /* 0x048000001aed9fae */ /* 0x0009e2000b981a10 */
[----:B------:R-:W-:-:S03]  /*10020*/  @!P1 IMAD R0, R63, 0x140, RZ ;  /* 0x000001403f009824 */ /* 0x000fc600078e02ff */
[----:B------:R4:W-:Y:S01]  /*10030*/  @P1 STS.128 [R237+0x5000], RZ ;  /* 0x005000ffed001388 */ /* 0x0009e20000000c00 */
[----:B------:R-:W-:-:S03]  /*10040*/  @!P1 IMAD.WIDE.U32 R12, R62, 0x140, R12 ;  /* 0x000001403e0c9825 */ /* 0x000fc600078e000c */
[----:B------:R-:W-:Y:S01]  /*10050*/  @!PT LDS RZ, [RZ] ;  /* 0x00000000fffff984 */ /* 0x000fe20000000800 */
[----:B------:R-:W-:Y:S01]  /*10060*/  @!PT LDS RZ, [RZ] ;  /* 0x00000000fffff984 */ /* 0x000fe20000000800 */
[----:B------:R-:W-:Y:S01]  /*10070*/  @!PT LDS RZ, [RZ] ;  /* 0x00000000fffff984 */ /* 0x000fe20000000800 */
[----:B------:R4:W-:Y:S01]  /*10080*/  @!P1 LDGSTS.E.BYPASS.LTC128B.128 [R237+0x5000], desc[UR16][R20.64] ;  /* 0x0500000014ed9fae */ /* 0x0009e2000b981a10 */
[----:B------:R-:W-:-:S03]  /*10090*/  @!P1 IMAD R2, R63, 0x180, RZ ;  /* 0x000001803f029824 */ /* 0x000fc600078e02ff */
[----:B------:R4:W-:Y:S01]  /*100a0*/  @P1 STS.128 [R237+0x5800], RZ ;  /* 0x005800ffed001388 */ /* 0x0009e20000000c00 */
[----:B--2---:R-:W-:-:S03]  /*100b0*/  @!P1 LEA R22, P2, R62, R4, 0x8 ;  /* 0x000000043e169211 */ /* 0x004fc600078440ff */
[----:B------:R-:W-:Y:S01]  /*100c0*/  @!PT LDS RZ, [RZ] ;  /* 0x00000000fffff984 */ /* 0x000fe20000000800 */
[----:B------:R-:W-:Y:S01]  /*100d0*/  @!PT LDS RZ, [RZ] ;  /* 0x00000000fffff984 */ /* 0x000fe20000000800 */
[----:B------:R-:W-:Y:S01]  /*100e0*/  @!PT LDS RZ, [RZ] ;  /* 0x00000000fffff984 */ /* 0x000fe20000000800 */
[----:B------:R4:W-:Y:S01]  /*100f0*/  @!P1 LDGSTS.E.BYPASS.LTC128B.128 [R237+0x5800], desc[UR16][R18.64] ;  /* 0x0580000012ed9fae */ /* 0x0009e2000b981a10 */
[----:B------:R-:W-:-:S03]  /*10100*/  @!P1 LEA.HI.X R23, R62, R5, R63, 0x8, P2 ;  /* 0x000000053e179211 */ /* 0x000fc600010f443f */
[----:B------:R4:W-:Y:S01]  /*10110*/  @P1 STS.128 [R237+0x6000], RZ ;  /* 0x006000ffed001388 */ /* 0x0009e20000000c00 */
[----:B------:R-:W-:-:S03]  /*10120*/  @!P1 IMAD.WIDE.U32 R8, R62, 0x180, R8 ;  /* 0x000001803e089825 */ /* 0x000fc600078e0008 */
[----:B------:R-:W-:Y:S01]  /*10130*/  @!PT LDS RZ, [RZ] ;  /* 0x00000000fffff984 */ /* 0x000fe20000000800 */
[----:B------:R-:W-:Y:S01]  /*10140*/  @!PT LDS RZ, [RZ] ;  /* 0x00000000fffff984 */ /* 0x000fe20000000800 */
[----:B------:R-:W-:Y:S01]  /*10150*/  @!PT LDS RZ, [RZ] ;  /* 0x00000000fffff984 */ /* 0x000fe20000000800 */
[----:B------:R4:W-:Y:S01]  /*10160*/  @!P1 LDGSTS.E.BYPASS.LTC128B.128 [R237+0x6000], desc[UR16][R16.64] ;  /* 0x0600000010ed9fae */ /* 0x0009e2000b981a10 */
[----:B------:R-:W-:-:S03]  /*10170*/  @!P1 IMAD.IADD R13, R0, 0x1, R13 ;  /* 0x00000001000d9824 */ /* 0x000fc600078e020d */
        /* <DEDUP_REMOVED lines=40> */
.L_x_727:
[----:B------:R-:W-:Y:S05]  /*10400*/  BSYNC.RECONVERGENT B0 ;  /* 0x0000000000007941 */ /* 0x000fea0003800200 */
.L_x_726:
[----:B------:R-:W0:Y:S02]  /*10410*/  LDGDEPBAR ;  /* 0x00000000000079af */ /* 0x000e240000000000 */
.L_x_723:
[----:B------:R-:W-:Y:S01]  /*10420*/  FMNMX3.FTZ R0, R36, R98, R97, !PT ;  /* 0x0000006224007276 */ /* 0x000fe20007810061 */
[----:B------:R-:W3:Y:S01]  /*10430*/  LDCU UR4, c[0x0][0x45c] ;  /* 0x00008b80ff0477ac */ /* 0x000ee20008000800 */
[----:B----4-:R-:W-:Y:S02]  /*10440*/  MOV R12, 0x20 ;  /* 0x00000020000c7802 */ /* 0x010fe40000000f00 */
[----:B------:R-:W-:Y:S02]  /*10450*/  FMNMX3.FTZ R0, R0, R100, R99, !PT ;  /* 0x0000006400007276 */ /* 0x000fe40007810063 */
[----:B------:R-:W-:Y:S02]  /*10460*/  SEL R12, R12, 0xffffffe0, !P6 ;  /* 0xffffffe00c0c7807 */ /* 0x000fe40007000000 */
        /* <DEDUP_REMOVED lines=57> */
[----:B--2---:R-:W-:Y:S02]  /*10800*/  FMNMX3.FTZ R4, R0, R232, R231, !PT ;  /* 0x000000e800047276 */ /* 0x004fe400078100e7 */
[----:B------:R-:W-:Y:S02]  /*10810*/  FMNMX3.FTZ R0, R2, R238, R239, !PT ;  /* 0x000000ee02007276 */ /* 0x000fe400078100ef */
[----:B------:R-:W-:-:S03]  /*10820*/  FMNMX3.FTZ R4, R4, R230, R229, !PT ;  /* 0x000000e604047276 */ /* 0x000fc600078100e5 */
[----:B------:R-:W2:Y:S01]  /*10830*/  SHFL.BFLY PT, R5, R0, 0x2, 0x1f ;  /* 0x0c401f0000057f89 */ /* 0x000ea200000e0000 */
[----:B------:R-:W-:-:S04]  /*10840*/  FMNMX3.FTZ R4, R4, R245, R244, !PT ;  /* 0x000000f504047276 */ /* 0x000fc800078100f4 */
[----:B------:R-:W-:-:S05]  /*10850*/  FMNMX3.FTZ R4, R4, R242, R243, !PT ;  /* 0x000000f204047276 */ /* 0x000fca00078100f3 */
[----:B------:R-:W4:Y:S01]  /*10860*/  SHFL.BFLY PT, R2, R4, 0x2, 0x1f ;  /* 0x0c401f0004027f89 */ /* 0x000f2200000e0000 */
[----:B--2---:R-:W-:-:S05]  /*10870*/  FMNMX.FTZ R0, R0, R5, !PT ;  /* 0x0000000500007209 */ /* 0x004fca0007810000 */
[----:B------:R-:W2:Y:S01]  /*10880*/  SHFL.BFLY PT, R6, R0, 0x1, 0x1f ;  /* 0x0c201f0000067f89 */ /* 0x000ea200000e0000 */
[----:B----4-:R-:W-:-:S05]  /*10890*/  FMNMX.FTZ R4, R4, R2, !PT ;  /* 0x0000000204047209 */ /* 0x010fca0007810000 */
[----:B------:R-:W4:Y:S01]  /*108a0*/  SHFL.BFLY PT, R5, R4, 0x1, 0x1f ;  /* 0x0c201f0004057f89 */ /* 0x000f2200000e0000 */
[----:B--2---:R-:W-:-:S04]  /*108b0*/  FMNMX.FTZ R83, R0, R6, !PT ;  /* 0x0000000600537209 */ /* 0x004fc80007810000 */
[C---:B------:R-:W-:Y:S01]  /*108c0*/  FSETP.NEU.FTZ.AND P2, PT, R83.reuse, -INF , PT ;  /* 0xff8000005300780b */ /* 0x040fe20003f5d000 */
[----:B---3--:R-:W-:-:S05]  /*108d0*/  FMUL.FTZ R2, R83, UR4 ;  /* 0x0000000453027c20 */ /* 0x008fca0008410000 */
[----:B------:R-:W-:Y:S02]  /*108e0*/  FSEL R2, R2, RZ, P2 ;  /* 0x000000ff02027208 */ /* 0x000fe40001000000 */
[----:B----4-:R-:W-:Y:S02]  /*108f0*/  FMNMX.FTZ R82, R4, R5, !PT ;  /* 0x0000000504527209 */ /* 0x010fe40007810000 */
[----:B------:R-:W-:Y:S01]  /*10900*/  LOP3.LUT R5, R249, R250, RZ, 0xfc, !PT ;  /* 0x000000faf9057212 */ /* 0x000fe200078efcff */
[--C-:B------:R-:W-:Y:S01]  /*10910*/  FFMA.FTZ R6, R97, UR4, -R2.reuse ;  /* 0x0000000461067c23 */ /* 0x100fe20008010802 */
[C---:B------:R-:W-:Y:S01]  /*10920*/  FSETP.NEU.FTZ.AND P1, PT, R82.reuse, -INF , PT ;  /* 0xff8000005200780b */ /* 0x040fe20003f3d000 */
[----:B------:R-:W-:Y:S01]  /*10930*/  FMUL.FTZ R0, R82, UR4 ;  /* 0x0000000452007c20 */ /* 0x000fe20008410000 */
[--C-:B------:R-:W-:Y:S01]  /*10940*/  FFMA.FTZ R4, R98, UR4, -R2.reuse ;  /* 0x0000000462047c23 */ /* 0x100fe20008010802 */
[----:B------:R-:W-:Y:S01]  /*10950*/  LEA R48, R5, UR5, 0x1 ;  /* 0x0000000505307c11 */ /* 0x000fe2000f8e08ff */
[----:B------:R-:W-:Y:S01]  /*10960*/  FFMA.FTZ R5, R99, UR4, -R2 ;  /* 0x0000000463057c23 */ /* 0x000fe20008010802 */
[----:B------:R-:W2:Y:S01]  /*10970*/  MUFU.EX2 R6, R6 ;  /* 0x0000000600067308 */ /* 0x000ea20000000800 */
[----:B------:R-:W-:-:S02]  /*10980*/  FSEL R0, R0, RZ, P1 ;  /* 0x000000ff00007208 */ /* 0x000fc40000800000 */
[----:B------:R-:W3:Y:S01]  /*10990*/  LDSM.16.MT88.4 R8, [R48+0xa000] ;  /* 0x00a000003008783b */ /* 0x000ee20000004200 */
[----:B------:R4:W-:Y:S01]  /*109a0*/  MUFU.EX2 R84, R4 ;  /* 0x0000000400547308 */ /* 0x0009e20000000800 */
[----:B------:R-:W-:Y:S01]  /*109b0*/  IADD3 R50, PT, PT, R12, R48, RZ ;  /* 0x000000300c327210 */ /* 0x000fe20007ffe0ff */
[----:B------:R-:W-:Y:S01]  /*109c0*/  FFMA.FTZ R7, R104, UR4, -R0 ;  /* 0x0000000468077c23 */ /* 0x000fe20008010800 */
[----:B------:R-:W-:Y:S01]  /*109d0*/  IADD3 R49, PT, PT, R48, 0xa040, RZ ;  /* 0x0000a04030317810 */ /* 0x000fe20007ffe0ff */
[----:B------:R5:W-:Y:S01]  /*109e0*/  MUFU.EX2 R34, R5 ;  /* 0x0000000500227308 */ /* 0x000be20000000800 */
[----:B------:R-:W-:Y:S01]  /*109f0*/  LDSM.16.MT88.4 R28, [R48+0xa800] ;  /* 0x00a80000301c783b */ /* 0x000fe20000004200 */
[----:B------:R-:W-:Y:S02]  /*10a00*/  MOV R98, R248 ;  /* 0x000000f800627202 */ /* 0x000fe40000000f00 */
[----:B------:R-:W-:Y:S01]  /*10a10*/  MUFU.EX2 R35, R7 ;  /* 0x0000000700237308 */ /* 0x000fe20000000800 */
[----:B------:R-:W1:Y:S01]  /*10a20*/  LDSM.16.MT88.4 R16, [R50+0xa000] ;  /* 0x00a000003210783b */ /* 0x000e620000004200 */
[----:B--2---:R-:W-:-:S02]  /*10a30*/  MOV R104, R6 ;  /* 0x0000000600687202 */ /* 0x004fc40000000f00 */
[----:B------:R-:W-:Y:S01]  /*10a40*/  FSEL R6, R82, RZ, P1 ;  /* 0x000000ff52067208 */ /* 0x000fe20000800000 */
[----:B----4-:R-:W-:Y:S01]  /*10a50*/  FFMA.FTZ R4, R100, UR4, -R2 ;  /* 0x0000000464047c23 */ /* 0x010fe20008010802 */
[----:B------:R-:W-:-:S03]  /*10a60*/  MOV R100, R247 ;  /* 0x000000f700647202 */ /* 0x000fc60000000f00 */
[----:B------:R-:W-:Y:S01]  /*10a70*/  FADD.FTZ R3, R3, -R6 ;  /* 0x8000000603037221 */ /* 0x000fe20000010000 */
[----:B------:R2:W4:Y:S01]  /*10a80*/  MUFU.EX2 R40, R4 ;  /* 0x0000000400287308 */ /* 0x0005220000000800 */
[--C-:B-----5:R-:W-:Y:S02]  /*10a90*/  FFMA.FTZ R5, R102, UR4, -R0.reuse ;  /* 0x0000000466057c23 */ /* 0x120fe40008010800 */
[----:B------:R-:W-:Y:S02]  /*10aa0*/  FMUL.FTZ R3, R3, UR4 ;  /* 0x0000000403037c20 */ /* 0x000fe40008410000 */
[----:B------:R-:W-:Y:S04]  /*10ab0*/  MUFU.EX2 R20, R5 ;  /* 0x0000000500147308 */ /* 0x000fe80000000800 */
[----:B------:R5:W3:Y:S01]  /*10ac0*/  MUFU.EX2 R80, R3 ;  /* 0x0000000300507308 */ /* 0x000ae20000000800 */
[----:B--2---:R-:W-:Y:S01]  /*10ad0*/  FFMA.FTZ R4, R101, UR4, -R0 ;  /* 0x0000000465047c23 */ /* 0x004fe20008010800 */
[----:B----4-:R-:W-:-:S03]  /*10ae0*/  F2FP.F16.F32.PACK_AB R6, R34, R40 ;  /* 0x000000282206723e */ /* 0x010fc600000000ff */
[----:B------:R2:W-:Y:S01]  /*10af0*/  MUFU.EX2 R97, R4 ;  /* 0x0000000400617308 */ /* 0x0005e20000000800 */
[----:B-----5:R-:W-:Y:S01]  /*10b00*/  IADD3 R3, PT, PT, R48, 0xa000, RZ ;  /* 0x0000a00030037810 */ /* 0x020fe20007ffe0ff */
[-C--:B---3--:R-:W-:Y:S01]  /*10b10*/  FMUL.FTZ R138, R138, R80.reuse ;  /* 0x000000508a8a7220 */ /* 0x088fe20000410000 */
[-C--:B------:R-:W-:Y:S01]  /*10b20*/  FMUL.FTZ R139, R139, R80.reuse ;  /* 0x000000508b8b7220 */ /* 0x080fe20000410000 */
[-C--:B------:R-:W-:Y:S01]  /*10b30*/  FMUL.FTZ R142, R142, R80.reuse ;  /* 0x000000508e8e7220 */ /* 0x080fe20000410000 */
[----:B------:R-:W-:Y:S01]  /*10b40*/  @P0 IADD3 R49, PT, PT, R3, -0x40, RZ ;  /* 0xffffffc003310810 */ /* 0x000fe20007ffe0ff */
[----:B------:R-:W-:Y:S01]  /*10b50*/  FFMA.FTZ R3, R116, UR4, -R2 ;  /* 0x0000000474037c23 */ /* 0x000fe20008010802 */
[-C--:B------:R-:W-:Y:S01]  /*10b60*/  FMUL.FTZ R143, R143, R80.reuse ;  /* 0x000000508f8f7220 */ /* 0x080fe20000410000 */
[-C--:B------:R-:W-:Y:S01]  /*10b70*/  FMUL.FTZ R146, R146, R80.reuse ;  /* 0x0000005092927220 */ /* 0x080fe20000410000 */
[----:B------:R-:W-:Y:S01]  /*10b80*/  IADD3 R51, PT, PT, R12, R49, RZ ;  /* 0x000000310c337210 */ /* 0x000fe20007ffe0ff */
[----:B------:R-:W-:Y:S01]  /*10b90*/  LDSM.16.MT88.4 R24, [R49] ;  /* 0x000000003118783b */ /* 0x000fe20000004200 */
[----:B--2---:R-:W-:Y:S01]  /*10ba0*/  FSEL R4, R83, RZ, P2 ;  /* 0x000000ff53047208 */ /* 0x004fe20001000000 */
[----:B------:R2:W-:Y:S01]  /*10bb0*/  MUFU.EX2 R32, R3 ;  /* 0x0000000300207308 */ /* 0x0005e20000000800 */
[-C--:B------:R-:W-:Y:S01]  /*10bc0*/  FMUL.FTZ R147, R147, R80.reuse ;  /* 0x0000005093937220 */ /* 0x080fe20000410000 */
[----:B------:R-:W3:Y:S01]  /*10bd0*/  LDSM.16.MT88.4 R12, [R51] ;  /* 0x00000000330c783b */ /* 0x000ee20000004200 */
[-C--:B------:R-:W-:Y:S01]  /*10be0*/  FMUL.FTZ R150, R150, R80.reuse ;  /* 0x0000005096967220 */ /* 0x080fe20000410000 */
[----:B------:R-:W-:Y:S01]  /*10bf0*/  FADD.FTZ R5, R36, -R4 ;  /* 0x8000000424057221 */ /* 0x000fe20000010000 */
[----:B------:R-:W-:Y:S01]  /*10c00*/  FFMA.FTZ R4, R105, UR4, -R0 ;  /* 0x0000000469047c23 */ /* 0x000fe20008010800 */
[-C--:B------:R-:W-:Y:S01]  /*10c10*/  FMUL.FTZ R151, R151, R80.reuse ;  /* 0x0000005097977220 */ /* 0x080fe20000410000 */
[-C--:B------:R-:W-:Y:S01]  /*10c20*/  FMUL.FTZ R162, R162, R80.reuse ;  /* 0x00000050a2a27220 */ /* 0x080fe20000410000 */
[----:B------:R-:W-:Y:S01]  /*10c30*/  FMUL.FTZ R5, R5, UR4 ;  /* 0x0000000405057c20 */ /* 0x000fe20008410000 */
[----:B------:R4:W5:Y:S01]  /*10c40*/  MUFU.EX2 R33, R4 ;  /* 0x0000000400217308 */ /* 0x0009620000000800 */
[-C--:B------:R-:W-:Y:S01]  /*10c50*/  FMUL.FTZ R163, R163, R80.reuse ;  /* 0x00000050a3a37220 */ /* 0x080fe20000410000 */
[-C--:B------:R-:W-:Y:S01]  /*10c60*/  FMUL.FTZ R166, R166, R80.reuse ;  /* 0x00000050a6a67220 */ /* 0x080fe20000410000 */
[-C--:B------:R-:W-:Y:S01]  /*10c70*/  FMUL.FTZ R167, R167, R80.reuse ;  /* 0x00000050a7a77220 */ /* 0x080fe20000410000 */
[----:B------:R1:W1:Y:S01]  /*10c80*/  MUFU.EX2 R81, R5 ;  /* 0x0000000500517308 */ /* 0x0002620000000800 */
[----:B--2---:R-:W-:Y:S01]  /*10c90*/  FFMA.FTZ R3, R114, UR4, -R2 ;  /* 0x0000000472037c23 */ /* 0x004fe20008010802 */
[-C--:B------:R-:W-:Y:S01]  /*10ca0*/  FMUL.FTZ R154, R154, R80.reuse ;  /* 0x000000509a9a7220 */ /* 0x080fe20000410000 */
[-C--:B------:R-:W-:Y:S01]  /*10cb0*/  FMUL.FTZ R155, R155, R80.reuse ;  /* 0x000000509b9b7220 */ /* 0x080fe20000410000 */
[-C--:B------:R-:W-:Y:S01]  /*10cc0*/  FMUL.FTZ R158, R158, R80.reuse ;  /* 0x000000509e9e7220 */ /* 0x080fe20000410000 */
[----:B------:R2:W-:Y:S01]  /*10cd0*/  MUFU.EX2 R105, R3 ;  /* 0x0000000300697308 */ /* 0x0005e20000000800 */
[----:B------:R-:W-:Y:S01]  /*10ce0*/  FMUL.FTZ R159, R159, R80 ;  /* 0x000000509f9f7220 */ /* 0x000fe20000410000 */
[----:B------:R-:W-:Y:S01]  /*10cf0*/  LDSM.16.MT88.4 R36, [R49+0x800] ;  /* 0x000800003124783b */ /* 0x000fe20000004200 */
[----:B----4-:R-:W-:-:S03]  /*10d00*/  F2FP.F16.F32.PACK_AB R4, R104, R84 ;  /* 0x000000546804723e */ /* 0x010fc600000000ff */
[----:B------:R-:W-:Y:S01]  /*10d10*/  LDSM.16.MT88.4 R60, [R49+0x1800] ;  /* 0x00180000313c783b */ /* 0x000fe20000004200 */
[----:B-----5:R-:W-:Y:S02]  /*10d20*/  F2FP.F16.F32.PACK_AB R7, R33, R35 ;  /* 0x000000232107723e */ /* 0x020fe400000000ff */
[----:B-1----:R-:W-:Y:S01]  /*10d30*/  F2FP.F16.F32.PACK_AB R5, R20, R97 ;  /* 0x000000611405723e */ /* 0x002fe200000000ff */
[-C--:B------:R-:W-:Y:S01]  /*10d40*/  FMUL.FTZ R136, R136, R81.reuse ;  /* 0x0000005188887220 */ /* 0x080fe20000410000 */
[-C--:B------:R-:W-:Y:S01]  /*10d50*/  FMUL.FTZ R137, R137, R81.reuse ;  /* 0x0000005189897220 */ /* 0x080fe20000410000 */
[-C--:B------:R-:W-:Y:S01]  /*10d60*/  FMUL.FTZ R140, R140, R81.reuse ;  /* 0x000000518c8c7220 */ /* 0x080fe20000410000 */
[-C--:B------:R-:W-:Y:S01]  /*10d70*/  FMUL.FTZ R141, R141, R81.reuse ;  /* 0x000000518d8d7220 */ /* 0x080fe20000410000 */
[----:B--2---:R-:W-:Y:S01]  /*10d80*/  FFMA.FTZ R3, R122, UR4, -R0 ;  /* 0x000000047a037c23 */ /* 0x004fe20008010800 */
[----:B------:R-:W-:Y:S01]  /*10d90*/  MOV R122, R20 ;  /* 0x00000014007a7202 */ /* 0x000fe20000000f00 */
[-C--:B------:R-:W-:Y:S01]  /*10da0*/  FMUL.FTZ R144, R144, R81.reuse ;  /* 0x0000005190907220 */ /* 0x080fe20000410000 */
[----:B------:R-:W1:Y:S01]  /*10db0*/  LDSM.16.MT88.4 R20, [R50+0xa800] ;  /* 0x00a800003214783b */ /* 0x000e620000004200 */
[C---:B------:R-:W-:Y:S01]  /*10dc0*/  HMMA.16816.F32 R136, R4.reuse, R8, R136 ;  /* 0x000000080488723c */ /* 0x040fe20000001888 */
[--C-:B------:R-:W-:Y:S01]  /*10dd0*/  FFMA.FTZ R8, R117, UR4, -R2.reuse ;  /* 0x0000000475087c23 */ /* 0x100fe20008010802 */
[-C--:B------:R-:W-:Y:S01]  /*10de0*/  FMUL.FTZ R145, R145, R81.reuse ;  /* 0x0000005191917220 */ /* 0x080fe20000410000 */
[-C--:B------:R-:W-:Y:S01]  /*10df0*/  FMUL.FTZ R148, R148, R81.reuse ;  /* 0x0000005194947220 */ /* 0x080fe20000410000 */
[-C--:B------:R-:W-:Y:S01]  /*10e00*/  FMUL.FTZ R149, R149, R81.reuse ;  /* 0x0000005195957220 */ /* 0x080fe20000410000 */
[----:B------:R2:W4:Y:S01]  /*10e10*/  MUFU.EX2 R101, R8 ;  /* 0x0000000800657308 */ /* 0x0005220000000800 */
[----:B------:R-:W-:Y:S01]  /*10e20*/  FFMA.FTZ R9, R115, UR4, -R2 ;  /* 0x0000000473097c23 */ /* 0x000fe20008010802 */
[-C--:B------:R-:W-:Y:S01]  /*10e30*/  FMUL.FTZ R160, R160, R81.reuse ;  /* 0x00000051a0a07220 */ /* 0x080fe20000410000 */
[C---:B------:R-:W-:Y:S01]  /*10e40*/  HMMA.16816.F32 R140, R4.reuse, R10, R140 ;  /* 0x0000000a048c723c */ /* 0x040fe2000000188c */
[----:B------:R5:W-:Y:S01]  /*10e50*/  MUFU.EX2 R99, R3 ;  /* 0x0000000300637308 */ /* 0x000be20000000800 */
[-C--:B------:R-:W-:Y:S01]  /*10e60*/  FMUL.FTZ R161, R161, R81.reuse ;  /* 0x00000051a1a17220 */ /* 0x080fe20000410000 */
[-C--:B------:R-:W-:Y:S01]  /*10e70*/  FMUL.FTZ R164, R164, R81.reuse ;  /* 0x00000051a4a47220 */ /* 0x080fe20000410000 */
[-C--:B------:R-:W-:Y:S01]  /*10e80*/  FMUL.FTZ R165, R165, R81.reuse ;  /* 0x00000051a5a57220 */ /* 0x080fe20000410000 */
[----:B------:R3:W-:Y:S01]  /*10e90*/  MUFU.EX2 R116, R9 ;  /* 0x0000000900747308 */ /* 0x0007e20000000800 */
[-C--:B------:R-:W-:Y:S01]  /*10ea0*/  FMUL.FTZ R152, R152, R81.reuse ;  /* 0x0000005198987220 */ /* 0x080fe20000410000 */
[-C--:B------:R-:W-:Y:S01]  /*10eb0*/  FMUL.FTZ R153, R153, R81.reuse ;  /* 0x0000005199997220 */ /* 0x080fe20000410000 */
[----:B------:R-:W-:Y:S01]  /*10ec0*/  HMMA.16816.F32 R144, R4, R16, R144 ;  /* 0x000000100490723c */ /* 0x000fe20000001890 */
[-C--:B------:R-:W-:Y:S01]  /*10ed0*/  FMUL.FTZ R156, R156, R81.reuse ;  /* 0x000000519c9c7220 */ /* 0x080fe20000410000 */
[----:B------:R-:W-:Y:S01]  /*10ee0*/  FMUL.FTZ R157, R157, R81 ;  /* 0x000000519d9d7220 */ /* 0x000fe20000410000 */
[----:B--2---:R-:W-:-:S04]  /*10ef0*/  FFMA.FTZ R8, R119, UR4, -R0 ;  /* 0x0000000477087c23 */ /* 0x004fc80008010800 */
[----:B------:R2:W1:Y:S01]  /*10f00*/  MUFU.EX2 R102, R8 ;  /* 0x0000000800667308 */ /* 0x0004620000000800 */
[--C-:B-----5:R-:W-:Y:S01]  /*10f10*/  FFMA.FTZ R3, R123, UR4, -R0.reuse ;  /* 0x000000047b037c23 */ /* 0x120fe20008010800 */
[C---:B------:R-:W-:Y:S01]  /*10f20*/  HMMA.16816.F32 R148, R4.reuse, R18, R148 ;  /* 0x000000120494723c */ /* 0x040fe20000001894 */
[----:B------:R-:W-:Y:S01]  /*10f30*/  MOV R123, R246 ;  /* 0x000000f6007b7202 */ /* 0x000fe20000000f00 */
[--C-:B---3--:R-:W-:Y:S01]  /*10f40*/  FFMA.FTZ R9, R134, UR4, -R0.reuse ;  /* 0x0000000486097c23 */ /* 0x108fe20008010800 */
[----:B------:R3:W-:Y:S04]  /*10f50*/  MUFU.EX2 R117, R3 ;  /* 0x0000000300757308 */ /* 0x0007e80000000800 */
[----:B------:R5:W-:Y:S01]  /*10f60*/  MUFU.EX2 R250, R9 ;  /* 0x0000000900fa7308 */ /* 0x000be20000000800 */
[----:B------:R-:W-:Y:S01]  /*10f70*/  HMMA.16816.F32 R160, R4, R12, R160 ;  /* 0x0000000c04a0723c */ /* 0x000fe200000018a0 */
[----:B--2---:R-:W-:-:S04]  /*10f80*/  FFMA.FTZ R8, R121, UR4, -R0 ;  /* 0x0000000479087c23 */ /* 0x004fc80008010800 */
[----:B------:R2:W1:Y:S03]  /*10f90*/  MUFU.EX2 R10, R8 ;  /* 0x00000008000a7308 */ /* 0x0004660000000800 */
[C---:B------:R-:W-:Y:S01]  /*10fa0*/  HMMA.16816.F32 R164, R4.reuse, R14, R164 ;  /* 0x0000000e04a4723c */ /* 0x040fe200000018a4 */
[----:B------:R-:W1:Y:S01]  /*10fb0*/  LDSM.16.MT88.4 R12, [R51+0x800] ;  /* 0x00080000330c783b */ /* 0x000e620000004200 */
[----:B---3--:R-:W-:Y:S01]  /*10fc0*/  FFMA.FTZ R3, R127, UR4, -R2 ;  /* 0x000000047f037c23 */ /* 0x008fe20008010802 */
[----:B-----5:R-:W-:Y:S01]  /*10fd0*/  FFMA.FTZ R9, R173, UR4, -R0 ;  /* 0x00000004ad097c23 */ /* 0x020fe20008010800 */
[----:B------:R-:W-:Y:S02]  /*10fe0*/  MOV R173, R123 ;  /* 0x0000007b00ad7202 */ /* 0x000fe40000000f00 */
[----:B------:R3:W-:Y:S02]  /*10ff0*/  MUFU.EX2 R115, R3 ;  /* 0x0000000300737308 */ /* 0x0007e40000000800 */
[----:B------:R-:W-:Y:S01]  /*11000*/  HMMA.16816.F32 R152, R4, R24, R152 ;  /* 0x000000180498723c */ /* 0x000fe20000001898 */
[----:B--2---:R-:W-:-:S07]  /*11010*/  FFMA.FTZ R8, R128, UR4, -R2 ;  /* 0x0000000480087c23 */ /* 0x004fce0008010802 */
[----:B------:R-:W-:Y:S01]  /*11020*/  HMMA.16816.F32 R156, R4, R26, R156 ;  /* 0x0000001a049c723c */ /* 0x000fe2000000189c */
[----:B----4-:R-:W-:Y:S01]  /*11030*/  F2FP.F16.F32.PACK_AB R4, R101, R32 ;  /* 0x000000206504723e */ /* 0x010fe200000000ff */
[----:B------:R2:W4:Y:S01]  /*11040*/  MUFU.EX2 R119, R8 ;  /* 0x0000000800777308 */ /* 0x0005220000000800 */
[----:B-1----:R-:W-:Y:S01]  /*11050*/  F2FP.F16.F32.PACK_AB R5, R99, R102 ;  /* 0x000000666305723e */ /* 0x002fe200000000ff */
[--C-:B---3--:R-:W-:Y:S01]  /*11060*/  FFMA.FTZ R3, R126, UR4, -R2.reuse ;  /* 0x000000047e037c23 */ /* 0x108fe20008010802 */
[----:B------:R-:W-:Y:S02]  /*11070*/  F2FP.F16.F32.PACK_AB R6, R116, R105 ;  /* 0x000000697406723e */ /* 0x000fe400000000ff */
[----:B------:R-:W-:Y:S01]  /*11080*/  F2FP.F16.F32.PACK_AB R7, R117, R10 ;  /* 0x0000000a7507723e */ /* 0x000fe200000000ff */
[----:B------:R1:W-:Y:S06]  /*11090*/  MUFU.EX2 R114, R3 ;  /* 0x0000000300727308 */ /* 0x0003ec0000000800 */
[----:B------:R-:W-:Y:S01]  /*110a0*/  HMMA.16816.F32 R24, R4, R20, R144 ;  /* 0x000000140418723c */ /* 0x000fe20000001890 */
[----:B--2---:R-:W-:-:S04]  /*110b0*/  FFMA.FTZ R8, R125, UR4, -R2 ;  /* 0x000000047d087c23 */ /* 0x004fc80008010802 */
[----:B------:R2:W-:Y:S03]  /*110c0*/  MUFU.EX2 R121, R8 ;  /* 0x0000000800797308 */ /* 0x0005e60000000800 */
[----:B------:R-:W-:Y:S01]  /*110d0*/  HMMA.16816.F32 R148, R4, R22, R148 ;  /* 0x000000160494723c */ /* 0x000fe20000001894 */
[----:B------:R-:W3:Y:S01]  /*110e0*/  LDSM.16.MT88.4 R20, [R48+0xb000] ;  /* 0x00b000003014783b */ /* 0x000ee20000004200 */
[----:B-1----:R-:W-:-:S04]  /*110f0*/  FFMA.FTZ R3, R133, UR4, -R0 ;  /* 0x0000000485037c23 */ /* 0x002fc80008010800 */
[----:B------:R1:W5:Y:S02]  /*11100*/  MUFU.EX2 R251, R3 ;  /* 0x0000000300fb7308 */ /* 0x0003640000000800 */
[C---:B------:R-:W-:Y:S01]  /*11110*/  HMMA.16816.F32 R16, R4.reuse, R28, R136 ;  /* 0x0000001c0410723c */ /* 0x040fe20000001888 */
[----:B------:R-:W-:Y:S02]  /*11120*/  MOV R138, R35 ;  /* 0x00000023008a7202 */ /* 0x000fe40000000f00 */
[----:B------:R-:W-:Y:S01]  /*11130*/  MOV R137, R34 ;  /* 0x0000002200897202 */ /* 0x000fe20000000f00 */
[--C-:B--2---:R-:W-:Y:S01]  /*11140*/  FFMA.FTZ R8, R131, UR4, -R0.reuse ;  /* 0x0000000483087c23 */ /* 0x104fe20008010800 */
[----:B------:R-:W-:Y:S02]  /*11150*/  MOV R136, R33 ;  /* 0x0000002100887202 */ /* 0x000fe40000000f00 */
[----:B------:R-:W-:Y:S01]  /*11160*/  MOV R139, R40 ;  /* 0x00000028008b7202 */ /* 0x000fe20000000f00 */
[----:B------:R2:W-:Y:S01]  /*11170*/  MUFU.EX2 R252, R8 ;  /* 0x0000000800fc7308 */ /* 0x0005e20000000800 */
[C---:B------:R-:W-:Y:S01]  /*11180*/  HMMA.16816.F32 R28, R4.reuse, R30, R140 ;  /* 0x0000001e041c723c */ /* 0x040fe2000000188c */
[----:B------:R-:W-:Y:S01]  /*11190*/  MOV R143, R32 ;  /* 0x00000020008f7202 */ /* 0x000fe20000000f00 */
[----:B-1----:R-:W-:Y:S01]  /*111a0*/  FFMA.FTZ R3, R130, UR4, -R0 ;  /* 0x0000000482037c23 */ /* 0x002fe20008010800 */
[----:B------:R-:W1:Y:S03]  /*111b0*/  LDSM.16.MT88.4 R32, [R50+0xb000] ;  /* 0x00b000003220783b */ /* 0x000e660000004200 */
[----:B------:R4:W3:Y:S02]  /*111c0*/  MUFU.EX2 R249, R3 ;  /* 0x0000000300f97308 */ /* 0x0008e40000000800 */
[----:B------:R-:W-:Y:S01]  /*111d0*/  HMMA.16816.F32 R52, R4, R36, R152 ;  /* 0x000000240434723c */ /* 0x000fe20000001898 */
[----:B--2---:R-:W-:-:S07]  /*111e0*/  FFMA.FTZ R8, R169, UR4, -R2 ;  /* 0x00000004a9087c23 */ /* 0x004fce0008010802 */
[----:B------:R-:W-:Y:S01]  /*111f0*/  HMMA.16816.F32 R64, R4, R38, R156 ;  /* 0x000000260440723c */ /* 0x000fe2000000189c */
[----:B------:R-:W2:Y:S01]  /*11200*/  LDSM.16.MT88.4 R36, [R49+0x1000] ;  /* 0x001000003124783b */ /* 0x000ea20000004200 */
[----:B------:R5:W-:Y:S01]  /*11210*/  MUFU.EX2 R246, R8 ;  /* 0x0000000800f67308 */ /* 0x000be20000000800 */
[----:B----4-:R-:W-:-:S03]  /*11220*/  FFMA.FTZ R3, R168, UR4, -R2 ;  /* 0x00000004a8037c23 */ /* 0x010fc60008010802 */
[----:B------:R4:W-:Y:S02]  /*11230*/  MUFU.EX2 R168, R9 ;  /* 0x0000000900a87308 */ /* 0x0009e40000000800 */
[C---:B------:R-:W-:Y:S02]  /*11240*/  HMMA.16816.F32 R56, R4.reuse, R12, R160 ;  /* 0x0000000c0438723c */ /* 0x040fe400000018a0 */
[----:B------:R1:W2:Y:S06]  /*11250*/  MUFU.EX2 R247, R3 ;  /* 0x0000000300f77308 */ /* 0x0002ac0000000800 */
[----:B------:R-:W-:Y:S01]  /*11260*/  HMMA.16816.F32 R164, R4, R14, R164 ;  /* 0x0000000e04a4723c */ /* 0x000fe200000018a4 */
[----:B------:R-:W2:Y:S01]  /*11270*/  LDSM.16.MT88.4 R12, [R51+0x1000] ;  /* 0x00100000330c783b */ /* 0x000ea20000004200 */
[----:B------:R-:W-:Y:S01]  /*11280*/  F2FP.F16.F32.PACK_AB R4, R119, R115 ;  /* 0x000000737704723e */ /* 0x000fe200000000ff */
[----:B-----5:R-:W-:Y:S01]  /*11290*/  FFMA.FTZ R8, R170, UR4, -R2 ;  /* 0x00000004aa087c23 */ /* 0x020fe20008010802 */
[----:B------:R-:W-:Y:S01]  /*112a0*/  F2FP.F16.F32.PACK_AB R5, R250, R251 ;  /* 0x000000fbfa05723e */ /* 0x000fe200000000ff */
[----:B----4-:R-:W-:Y:S01]  /*112b0*/  FFMA.FTZ R9, R184, UR4, -R0 ;  /* 0x00000004b8097c23 */ /* 0x010fe20008010800 */
[----:B------:R-:W-:-:S02]  /*112c0*/  F2FP.F16.F32.PACK_AB R6, R121, R114 ;  /* 0x000000727906723e */ /* 0x000fc400000000ff */
[----:B---3--:R-:W-:Y:S01]  /*112d0*/  F2FP.F16.F32.PACK_AB R7, R249, R252 ;  /* 0x000000fcf907723e */ /* 0x008fe200000000ff */
[----:B-1----:R-:W-:Y:S01]  /*112e0*/  FFMA.FTZ R3, R135, UR4, -R2 ;  /* 0x0000000487037c23 */ /* 0x002fe20008010802 */
[----:B------:R1:W-:Y:S01]  /*112f0*/  MUFU.EX2 R160, R9 ;  /* 0x0000000900a07308 */ /* 0x0003e20000000800 */
[----:B------:R-:W-:Y:S01]  /*11300*/  MOV R184, R10 ;  /* 0x0000000a00b87202 */ /* 0x000fe20000000f00 */
[--C-:B------:R-:W-:Y:S02]  /*11310*/  FFMA.FTZ R10, R222, UR4, -R0.reuse ;  /* 0x00000004de0a7c23 */ /* 0x100fe40008010800 */
[----:B------:R3:W-:Y:S01]  /*11320*/  MUFU.EX2 R248, R3 ;  /* 0x0000000300f87308 */ /* 0x0007e20000000800 */
[C---:B------:R-:W-:Y:S01]  /*11330*/  HMMA.16816.F32 R44, R4.reuse, R20, R16 ;  /* 0x00000014042c723c */ /* 0x040fe20000001810 */
[----:B------:R-:W-:Y:S07]  /*11340*/  LDSM.16.MT88.4 R16, [R50+0xb800] ;  /* 0x00b800003210783b */ /* 0x000fee0000004200 */
[----:B------:R-:W-:Y:S01]  /*11350*/  HMMA.16816.F32 R28, R4, R22, R28 ;  /* 0x00000016041c723c */ /* 0x000fe2000000181c */
[----:B------:R-:W4:Y:S01]  /*11360*/  LDSM.16.MT88.4 R20, [R48+0xb800] ;  /* 0x00b800003014783b */ /* 0x000f220000004200 */
[--C-:B-1----:R-:W-:Y:S01]  /*11370*/  FFMA.FTZ R9, R192, UR4, -R0.reuse ;  /* 0x00000004c0097c23 */ /* 0x102fe20008010800 */
[----:B------:R-:W-:Y:S01]  /*11380*/  MOV R192, R138 ;  /* 0x0000008a00c07202 */ /* 0x000fe20000000f00 */
[----:B---3--:R-:W-:-:S02]  /*11390*/  FFMA.FTZ R3, R175, UR4, -R0 ;  /* 0x00000004af037c23 */ /* 0x008fc40008010800 */
[----:B------:R1:W-:Y:S02]  /*113a0*/  MUFU.EX2 R152, R9 ;  /* 0x0000000900987308 */ /* 0x0003e40000000800 */
[C---:B------:R-:W-:Y:S02]  /*113b0*/  HMMA.16816.F32 R24, R4.reuse, R32, R24 ;  /* 0x000000200418723c */ /* 0x040fe40000001818 */
[----:B------:R3:W-:Y:S04]  /*113c0*/  MUFU.EX2 R175, R8 ;  /* 0x0000000800af7308 */ /* 0x0007e80000000800 */
[----:B------:R5:W4:Y:S02]  /*113d0*/  MUFU.EX2 R170, R3 ;  /* 0x0000000300aa7308 */ /* 0x000b240000000800 */
[----:B--2---:R-:W-:Y:S01]  /*113e0*/  HMMA.16816.F32 R52, R4, R36, R52 ;  /* 0x000000240434723c */ /* 0x004fe20000001834 */
[--C-:B-1----:R-:W-:Y:S01]  /*113f0*/  FFMA.FTZ R9, R201, UR4, -R0.reuse ;  /* 0x00000004c9097c23 */ /* 0x102fe20008010800 */
[----:B------:R-:W-:Y:S01]  /*11400*/  MOV R201, R98 ;  /* 0x0000006200c97202 */ /* 0x000fe20000000f00 */
[----:B---3--:R-:W-:-:S05]  /*11410*/  FFMA.FTZ R8, R171, UR4, -R0 ;  /* 0x00000004ab087c23 */ /* 0x008fca0008010800 */
[----:B------:R-:W-:Y:S01]  /*11420*/  HMMA.16816.F32 R64, R4, R38, R64 ;  /* 0x000000260440723c */ /* 0x000fe20000001840 */
[----:B------:R-:W1:Y:S01]  /*11430*/  LDSM.16.MT88.4 R36, [R51+0x1800] ;  /* 0x001800003324783b */ /* 0x000e620000004200 */
[----:B-----5:R-:W-:Y:S01]  /*11440*/  FFMA.FTZ R3, R172, UR4, -R0 ;  /* 0x00000004ac037c23 */ /* 0x020fe20008010800 */
[----:B------:R2:W-:Y:S01]  /*11450*/  MUFU.EX2 R171, R8 ;  /* 0x0000000800ab7308 */ /* 0x0005e20000000800 */
[----:B------:R-:W-:-:S03]  /*11460*/  MOV R172, R121 ;  /* 0x0000007900ac7202 */ /* 0x000fc60000000f00 */
[----:B------:R3:W5:Y:S01]  /*11470*/  MUFU.EX2 R169, R3 ;  /* 0x0000000300a97308 */ /* 0x0007620000000800 */
[C---:B------:R-:W-:Y:S08]  /*11480*/  HMMA.16816.F32 R56, R4.reuse, R12, R56 ;  /* 0x0000000c0438723c */ /* 0x040ff00000001838 */
[----:B------:R-:W-:Y:S01]  /*11490*/  HMMA.16816.F32 R32, R4, R34, R148 ;  /* 0x000000220420723c */ /* 0x000fe20000001894 */
[--C-:B--2---:R-:W-:Y:S01]  /*114a0*/  FFMA.FTZ R8, R181, UR4, -R2.reuse ;  /* 0x00000004b5087c23 */ /* 0x104fe20008010802 */
[----:B------:R-:W-:Y:S01]  /*114b0*/  MOV R181, R115 ;  /* 0x0000007300b57202 */ /* 0x000fe20000000f00 */
[----:B---3--:R-:W-:Y:S01]  /*114c0*/  FFMA.FTZ R3, R182, UR4, -R2 ;  /* 0x00000004b6037c23 */ /* 0x008fe20008010802 */
[----:B------:R-:W-:-:S04]  /*114d0*/  MOV R182, R119 ;  /* 0x0000007700b67202 */ /* 0x000fc80000000f00 */
[----:B------:R-:W-:Y:S01]  /*114e0*/  HMMA.16816.F32 R12, R4, R14, R164 ;  /* 0x0000000e040c723c */ /* 0x000fe200000018a4 */
[----:B------:R-:W-:Y:S01]  /*114f0*/  F2FP.F16.F32.PACK_AB R4, R246, R247 ;  /* 0x000000f7f604723e */ /* 0x000fe200000000ff */
[----:B------:R2:W-:Y:S01]  /*11500*/  MUFU.EX2 R163, R3 ;  /* 0x0000000300a37308 */ /* 0x0005e20000000800 */
[----:B----4-:R-:W-:Y:S02]  /*11510*/  F2FP.F16.F32.PACK_AB R5, R168, R170 ;  /* 0x000000aaa805723e */ /* 0x010fe400000000ff */
[----:B------:R-:W-:Y:S01]  /*11520*/  F2FP.F16.F32.PACK_AB R6, R175, R248 ;  /* 0x000000f8af06723e */ /* 0x000fe200000000ff */
[----:B------:R3:W4:Y:S01]  /*11530*/  MUFU.EX2 R164, R8 ;  /* 0x0000000800a47308 */ /* 0x0007220000000800 */
[----:B-----5:R-:W-:Y:S02]  /*11540*/  F2FP.F16.F32.PACK_AB R7, R169, R171 ;  /* 0x000000aba907723e */ /* 0x020fe400000000ff */
[----:B------:R-:W-:-:S05]  /*11550*/  MOV R167, R114 ;  /* 0x0000007200a77202 */ /* 0x000fca0000000f00 */
[----:B------:R-:W-:Y:S01]  /*11560*/  HMMA.16816.F32 R44, R4, R20, R44 ;  /* 0x00000014042c723c */ /* 0x000fe2000000182c */
[----:B--2---:R-:W-:Y:S01]  /*11570*/  FFMA.FTZ R3, R178, UR4, -R2 ;  /* 0x00000004b2037c23 */ /* 0x004fe20008010802 */
[----:B------:R-:W-:-:S03]  /*11580*/  MOV R178, R117 ;  /* 0x0000007500b27202 */ /* 0x000fc60000000f00 */
[----:B------:R2:W-:Y:S01]  /*11590*/  MUFU.EX2 R166, R3 ;  /* 0x0000000300a67308 */ /* 0x0005e20000000800 */
[----:B---3--:R-:W-:Y:S02]  /*115a0*/  FFMA.FTZ R8, R120, UR4, -R2 ;  /* 0x0000000478087c23 */ /* 0x008fe40008010802 */
[C---:B------:R-:W-:Y:S01]  /*115b0*/  HMMA.16816.F32 R40, R4.reuse, R22, R28 ;  /* 0x000000160428723c */ /* 0x040fe2000000181c */
[----:B------:R-:W3:Y:S01]  /*115c0*/  LDSM.16.MT88.4 R20, [R48+0xc000] ;  /* 0x00c000003014783b */ /* 0x000ee20000004200 */
[----:B------:R5:W-:Y:S06]  /*115d0*/  MUFU.EX2 R165, R8 ;  /* 0x0000000800a57308 */ /* 0x000bec0000000800 */
[----:B------:R-:W-:Y:S01]  /*115e0*/  HMMA.16816.F32 R28, R4, R16, R24 ;  /* 0x00000010041c723c */ /* 0x000fe20000001818 */
[----:B------:R-:W3:Y:S01]  /*115f0*/  LDSM.16.MT88.4 R24, [R50+0xc000] ;  /* 0x00c000003218783b */ /* 0x000ee20000004200 */
[----:B--2---:R-:W-:Y:S01]  /*11600*/  FFMA.FTZ R3, R185, UR4, -R0 ;  /* 0x00000004b9037c23 */ /* 0x004fe20008010800 */
[----:B------:R-:W-:-:S03]  /*11610*/  MOV R185, R116 ;  /* 0x0000007400b97202 */ /* 0x000fc60000000f00 */
[----:B------:R2:W4:Y:S01]  /*11620*/  MUFU.EX2 R11, R3 ;  /* 0x00000003000b7308 */ /* 0x0005220000000800 */
[--C-:B-----5:R-:W-:Y:S01]  /*11630*/  FFMA.FTZ R8, R183, UR4, -R0.reuse ;  /* 0x00000004b7087c23 */ /* 0x120fe20008010800 */
[C---:B------:R-:W-:Y:S01]  /*11640*/  HMMA.16816.F32 R52, R4.reuse, R60, R52 ;  /* 0x0000003c0434723c */ /* 0x040fe20000001834 */
[----:B------:R-:W-:Y:S02]  /*11650*/  MOV R183, R105 ;  /* 0x0000006900b77202 */ /* 0x000fe40000000f00 */
[----:B------:R5:W-:Y:S05]  /*11660*/  MUFU.EX2 R161, R8 ;  /* 0x0000000800a17308 */ /* 0x000bea0000000800 */
[----:B------:R-:W-:Y:S01]  /*11670*/  HMMA.16816.F32 R68, R4, R62, R64 ;  /* 0x0000003e0444723c */ /* 0x000fe20000001840 */
[----:B------:R-:W-:Y:S01]  /*11680*/  LDSM.16.MT88.4 R64, [R49+0x2800] ;  /* 0x002800003140783b */ /* 0x000fe20000004200 */
[----:B--2---:R-:W-:Y:S01]  /*11690*/  FFMA.FTZ R3, R179, UR4, -R0 ;  /* 0x00000004b3037c23 */ /* 0x004fe20008010800 */
[----:B------:R-:W-:-:S03]  /*116a0*/  MOV R179, R99 ;  /* 0x0000006300b37202 */ /* 0x000fc60000000f00 */
[----:B------:R2:W3:Y:S02]  /*116b0*/  MUFU.EX2 R162, R3 ;  /* 0x0000000300a27308 */ /* 0x0004e40000000800 */
[----:B-1----:R-:W-:Y:S01]  /*116c0*/  HMMA.16816.F32 R60, R4, R36, R56 ;  /* 0x00000024043c723c */ /* 0x002fe20000001838 */
[----:B------:R-:W1:Y:S01]  /*116d0*/  LDSM.16.MT88.4 R56, [R49+0x2000] ;  /* 0x002000003138783b */ /* 0x000e620000004200 */
[----:B-----5:R-:W-:Y:S01]  /*116e0*/  FFMA.FTZ R8, R186, UR4, -R2 ;  /* 0x00000004ba087c23 */ /* 0x020fe20008010802 */
[----:B------:R-:W-:-:S03]  /*116f0*/  MOV R186, R102 ;  /* 0x0000006600ba7202 */ /* 0x000fc60000000f00 */
[----:B------:R5:W-:Y:S02]  /*11700*/  MUFU.EX2 R158, R8 ;  /* 0x00000008009e7308 */ /* 0x000be40000000800 */
[----:B------:R-:W-:Y:S01]  /*11710*/  HMMA.16816.F32 R72, R4, R18, R32 ;  /* 0x000000120448723c */ /* 0x000fe20000001820 */
[----:B------:R-:W1:Y:S01]  /*11720*/  LDSM.16.MT88.4 R16, [R51+0x2000] ;  /* 0x002000003310783b */ /* 0x000e620000004200 */
[----:B--2---:R-:W-:-:S03]  /*11730*/  FFMA.FTZ R3, R187, UR4, -R2 ;  /* 0x00000004bb037c23 */ /* 0x004fc60008010802 */
[----:B------:R-:W-:Y:S01]  /*11740*/  LDSM.16.MT88.4 R32, [R50+0xc800] ;  /* 0x00c800003220783b */ /* 0x000fe20000004200 */
[----:B------:R-:W-:Y:S02]  /*11750*/  MOV R187, R101 ;  /* 0x0000006500bb7202 */ /* 0x000fe40000000f00 */
[----:B------:R-:W-:Y:S01]  /*11760*/  HMMA.16816.F32 R12, R4, R38, R12 ;  /* 0x00000026040c723c */ /* 0x000fe2000000180c */
[----:B----4-:R-:W-:Y:S01]  /*11770*/  F2FP.F16.F32.PACK_AB R4, R164, R163 ;  /* 0x000000a3a404723e */ /* 0x010fe200000000ff */
[----:B------:R2:W4:Y:S01]  /*11780*/  MUFU.EX2 R157, R3 ;  /* 0x00000003009d7308 */ /* 0x0005220000000800 */
[----:B------:R-:W-:Y:S01]  /*11790*/  F2FP.F16.F32.PACK_AB R5, R160, R11 ;  /* 0x0000000ba005723e */ /* 0x000fe200000000ff */
[----:B-----5:R-:W-:Y:S01]  /*117a0*/  FFMA.FTZ R8, R189, UR4, -R2 ;  /* 0x00000004bd087c23 */ /* 0x020fe20008010802 */
[----:B------:R-:W-:Y:S02]  /*117b0*/  F2FP.F16.F32.PACK_AB R6, R165, R166 ;  /* 0x000000a6a506723e */ /* 0x000fe400000000ff */
[----:B---3--:R-:W-:Y:S01]  /*117c0*/  F2FP.F16.F32.PACK_AB R7, R162, R161 ;  /* 0x000000a1a207723e */ /* 0x008fe200000000ff */
[----:B------:R3:W-:Y:S01]  /*117d0*/  MUFU.EX2 R159, R8 ;  /* 0x00000008009f7308 */ /* 0x0007e20000000800 */
[----:B------:R-:W-:-:S05]  /*117e0*/  MOV R189, R136 ;  /* 0x0000008800bd7202 */ /* 0x000fca0000000f00 */
[----:B------:R-:W-:Y:S01]  /*117f0*/  HMMA.16816.F32 R44, R4, R20, R44 ;  /* 0x00000014042c723c */ /* 0x000fe2000000182c */
[----:B--2---:R-:W-:Y:S01]  /*11800*/  FFMA.FTZ R3, R188, UR4, -R2 ;  /* 0x00000004bc037c23 */ /* 0x004fe20008010802 */
[----:B------:R-:W-:-:S03]  /*11810*/  MOV R188, R143 ;  /* 0x0000008f00bc7202 */ /* 0x000fc60000000f00 */
[----:B------:R2:W-:Y:S03]  /*11820*/  MUFU.EX2 R156, R3 ;  /* 0x00000003009c7308 */ /* 0x0005e60000000800 */
[----:B------:R-:W-:Y:S01]  /*11830*/  HMMA.16816.F32 R40, R4, R22, R40 ;  /* 0x000000160428723c */ /* 0x000fe20000001828 */
[----:B------:R-:W5:Y:S01]  /*11840*/  LDSM.16.MT88.4 R20, [R48+0xc800] ;  /* 0x00c800003014783b */ /* 0x000f620000004200 */
[----:B---3--:R-:W-:Y:S01]  /*11850*/  FFMA.FTZ R8, R191, UR4, -R0 ;  /* 0x00000004bf087c23 */ /* 0x008fe20008010800 */
[----:B------:R-:W-:-:S03]  /*11860*/  MOV R191, R139 ;  /* 0x0000008b00bf7202 */ /* 0x000fc60000000f00 */
[----:B------:R3:W-:Y:S02]  /*11870*/  MUFU.EX2 R155, R8 ;  /* 0x00000008009b7308 */ /* 0x0007e40000000800 */
[C---:B------:R-:W-:Y:S01]  /*11880*/  HMMA.16816.F32 R28, R4.reuse, R24, R28 ;  /* 0x00000018041c723c */ /* 0x040fe2000000181c */
[----:B--2---:R-:W-:Y:S01]  /*11890*/  FFMA.FTZ R3, R194, UR4, -R0 ;  /* 0x00000004c2037c23 */ /* 0x004fe20008010800 */
[----:B------:R-:W-:Y:S02]  /*118a0*/  MOV R194, R137 ;  /* 0x0000008900c27202 */ /* 0x000fe40000000f00 */
[----:B------:R2:W-:Y:S04]  /*118b0*/  MUFU.EX2 R137, R9 ;  /* 0x0000000900897308 */ /* 0x0005e80000000800 */
[----:B------:R-:W-:Y:S01]  /*118c0*/  HMMA.16816.F32 R36, R4, R26, R72 ;  /* 0x0000001a0424723c */ /* 0x000fe20000001848 */
[----:B------:R4:W5:Y:S01]  /*118d0*/  MUFU.EX2 R153, R3 ;  /* 0x0000000300997308 */ /* 0x0009620000000800 */
[----:B---3--:R-:W-:Y:S01]  /*118e0*/  FFMA.FTZ R8, R198, UR4, -R2 ;  /* 0x00000004c6087c23 */ /* 0x008fe20008010802 */
[----:B------:R-:W-:-:S05]  /*118f0*/  MOV R198, R100 ;  /* 0x0000006400c67202 */ /* 0x000fca0000000f00 */
[----:B-1----:R-:W-:Y:S01]  /*11900*/  HMMA.16816.F32 R52, R4, R56, R52 ;  /* 0x000000380434723c */ /* 0x002fe20000001834 */
[----:B------:R1:W-:Y:S01]  /*11910*/  MUFU.EX2 R149, R8 ;  /* 0x0000000800957308 */ /* 0x0003e20000000800 */
[----:B--2---:R-:W-:-:S06]  /*11920*/  FFMA.FTZ R9, R209, UR4, -R0 ;  /* 0x00000004d1097c23 */ /* 0x004fcc0008010800 */
[----:B------:R-:W-:Y:S01]  /*11930*/  HMMA.16816.F32 R68, R4, R58, R68 ;  /* 0x0000003a0444723c */ /* 0x000fe20000001844 */
[----:B----4-:R-:W-:Y:S01]  /*11940*/  FFMA.FTZ R3, R190, UR4, -R0 ;  /* 0x00000004be037c23 */ /* 0x010fe20008010800 */
[----:B------:R2:W-:Y:S01]  /*11950*/  MUFU.EX2 R142, R9 ;  /* 0x00000009008e7308 */ /* 0x0005e20000000800 */
[----:B------:R-:W-:-:S03]  /*11960*/  MOV R190, R122 ;  /* 0x0000007a00be7202 */ /* 0x000fc60000000f00 */
[----:B------:R3:W4:Y:S01]  /*11970*/  MUFU.EX2 R154, R3 ;  /* 0x00000003009a7308 */ /* 0x0007220000000800 */
[----:B-1----:R-:W-:Y:S01]  /*11980*/  FFMA.FTZ R8, R108, UR4, -R2 ;  /* 0x000000046c087c23 */ /* 0x002fe20008010802 */
[C---:B------:R-:W-:Y:S03]  /*11990*/  HMMA.16816.F32 R56, R4.reuse, R16, R60 ;  /* 0x000000100438723c */ /* 0x040fe6000000183c */
[----:B------:R1:W-:Y:S05]  /*119a0*/  MUFU.EX2 R150, R8 ;  /* 0x0000000800967308 */ /* 0x0003ea0000000800 */
[----:B------:R-:W-:Y:S01]  /*119b0*/  HMMA.16816.F32 R12, R4, R18, R12 ;  /* 0x00000012040c723c */ /* 0x000fe2000000180c */
[----:B------:R-:W1:Y:S01]  /*119c0*/  LDSM.16.MT88.4 R16, [R51+0x2800] ;  /* 0x002800003310783b */ /* 0x000e620000004200 */
[----:B------:R-:W-:Y:S01]  /*119d0*/  F2FP.F16.F32.PACK_AB R4, R158, R157 ;  /* 0x0000009d9e04723e */ /* 0x000fe200000000ff */
[----:B--2---:R-:W-:Y:S01]  /*119e0*/  FFMA.FTZ R9, R212, UR4, -R0 ;  /* 0x00000004d4097c23 */ /* 0x004fe20008010800 */
[----:B-----5:R-:W-:Y:S01]  /*119f0*/  F2FP.F16.F32.PACK_AB R5, R152, R153 ;  /* 0x000000999805723e */ /* 0x020fe200000000ff */
[----:B---3--:R-:W-:Y:S01]  /*11a00*/  FFMA.FTZ R3, R199, UR4, -R2 ;  /* 0x00000004c7037c23 */ /* 0x008fe20008010802 */
[----:B------:R-:W-:Y:S01]  /*11a10*/  F2FP.F16.F32.PACK_AB R6, R159, R156 ;  /* 0x0000009c9f06723e */ /* 0x000fe200000000ff */
[----:B------:R2:W-:Y:S01]  /*11a20*/  MUFU.EX2 R128, R9 ;  /* 0x0000000900807308 */ /* 0x0005e20000000800 */
[----:B----4-:R-:W-:Y:S01]  /*11a30*/  F2FP.F16.F32.PACK_AB R7, R154, R155 ;  /* 0x0000009b9a07723e */ /* 0x010fe200000000ff */
[--C-:B-1----:R-:W-:Y:S01]  /*11a40*/  FFMA.FTZ R8, R111, UR4, -R0.reuse ;  /* 0x000000046f087c23 */ /* 0x102fe20008010800 */
[----:B------:R-:W-:Y:S01]  /*11a50*/  MOV R199, R104 ;  /* 0x0000006800c77202 */ /* 0x000fe20000000f00 */
[----:B------:R1:W3:Y:S04]  /*11a60*/  MUFU.EX2 R139, R3 ;  /* 0x00000003008b7308 */ /* 0x0002e80000000800 */
[----:B------:R-:W-:Y:S01]  /*11a70*/  HMMA.16816.F32 R44, R4, R20, R44 ;  /* 0x00000014042c723c */ /* 0x000fe2000000182c */
[----:B------:R4:W-:Y:S01]  /*11a80*/  MUFU.EX2 R138, R8 ;  /* 0x00000008008a7308 */ /* 0x0009e20000000800 */
[----:B--2---:R-:W-:-:S06]  /*11a90*/  FFMA.FTZ R9, R196, UR4, -R0 ;  /* 0x00000004c4097c23 */ /* 0x004fcc0008010800 */
[C---:B------:R-:W-:Y:S01]  /*11aa0*/  HMMA.16816.F32 R40, R4.reuse, R22, R40 ;  /* 0x000000160428723c */ /* 0x040fe20000001828 */
[----:B------:R-:W2:Y:S01]  /*11ab0*/  LDSM.16.MT88.4 R20, [R48+0xd000] ;  /* 0x00d000003014783b */ /* 0x000ea20000004200 */
[--C-:B-1----:R-:W-:Y:S01]  /*11ac0*/  FFMA.FTZ R3, R109, UR4, -R2.reuse ;  /* 0x000000046d037c23 */ /* 0x102fe20008010802 */
[----:B------:R1:W-:Y:S04]  /*11ad0*/  MUFU.EX2 R116, R9 ;  /* 0x0000000900747308 */ /* 0x0003e80000000800 */
[----:B------:R5:W-:Y:S01]  /*11ae0*/  MUFU.EX2 R151, R3 ;  /* 0x0000000300977308 */ /* 0x000be20000000800 */
[----:B------:R-:W-:Y:S01]  /*11af0*/  HMMA.16816.F32 R24, R4, R32, R28 ;  /* 0x000000200418723c */ /* 0x000fe2000000181c */
[----:B----4-:R-:W-:-:S04]  /*11b00*/  FFMA.FTZ R8, R204, UR4, -R2 ;  /* 0x00000004cc087c23 */ /* 0x010fc80008010802 */
[----:B------:R4:W-:Y:S03]  /*11b10*/  MUFU.EX2 R146, R8 ;  /* 0x0000000800927308 */ /* 0x0009e60000000800 */
[----:B------:R-:W-:Y:S01]  /*11b20*/  HMMA.16816.F32 R60, R4, R34, R36 ;  /* 0x00000022043c723c */ /* 0x000fe20000001824 */
[----:B------:R-:W2:Y:S01]  /*11b30*/  LDSM.16.MT88.4 R32, [R50+0xd000] ;  /* 0x00d000003220783b */ /* 0x000ea20000004200 */
[--C-:B-1----:R-:W-:Y:S01]  /*11b40*/  FFMA.FTZ R9, R124, UR4, -R0.reuse ;  /* 0x000000047c097c23 */ /* 0x102fe20008010800 */
[----:B-----5:R-:W-:-:S03]  /*11b50*/  FFMA.FTZ R3, R202, UR4, -R0 ;  /* 0x00000004ca037c23 */ /* 0x020fc60008010800 */
[----:B------:R1:W-:Y:S01]  /*11b60*/  MUFU.EX2 R105, R9 ;  /* 0x0000000900697308 */ /* 0x0003e20000000800 */
[----:B------:R-:W-:Y:S01]  /*11b70*/  MOV R202, R97 ;  /* 0x0000006100ca7202 */ /* 0x000fe20000000f00 */
[----:B------:R-:W-:Y:S01]  /*11b80*/  HMMA.16816.F32 R36, R4, R64, R52 ;  /* 0x000000400424723c */ /* 0x000fe20000001834 */
[----:B------:R-:W5:Y:S01]  /*11b90*/  LDSM.16.MT88.4 R52, [R49+0x3000] ;  /* 0x003000003134783b */ /* 0x000f620000004200 */
[----:B------:R3:W2:Y:S01]  /*11ba0*/  MUFU.EX2 R136, R3 ;  /* 0x0000000300887308 */ /* 0x0006a20000000800 */
[----:B----4-:R-:W-:-:S04]  /*11bb0*/  FFMA.FTZ R8, R86, UR4, -R2 ;  /* 0x0000000456087c23 */ /* 0x010fc80008010802 */
[----:B------:R4:W-:Y:S01]  /*11bc0*/  MUFU.EX2 R144, R8 ;  /* 0x0000000800907308 */ /* 0x0009e20000000800 */
[----:B------:R-:W-:Y:S01]  /*11bd0*/  HMMA.16816.F32 R64, R4, R66, R68 ;  /* 0x000000420440723c */ /* 0x000fe20000001844 */
[--C-:B-1----:R-:W-:Y:S01]  /*11be0*/  FFMA.FTZ R9, R95, UR4, -R0.reuse ;  /* 0x000000045f097c23 */ /* 0x102fe20008010800 */
[----:B---3--:R-:W-:-:S06]  /*11bf0*/  FFMA.FTZ R3, R110, UR4, -R0 ;  /* 0x000000046e037c23 */ /* 0x008fcc0008010800 */
[----:B------:R-:W-:Y:S01]  /*11c00*/  HMMA.16816.F32 R56, R4, R16, R56 ;  /* 0x000000100438723c */ /* 0x000fe20000001838 */
[----:B------:R1:W-:Y:S01]  /*11c10*/  MUFU.EX2 R97, R9 ;  /* 0x0000000900617308 */ /* 0x0003e20000000800 */
[----:B----4-:R-:W-:-:S03]  /*11c20*/  FFMA.FTZ R8, R208, UR4, -R0 ;  /* 0x00000004d0087c23 */ /* 0x010fc60008010800 */
[----:B------:R-:W3:Y:S03]  /*11c30*/  MUFU.EX2 R148, R3 ;  /* 0x0000000300947308 */ /* 0x000ee60000000800 */
[----:B------:R-:W-:Y:S01]  /*11c40*/  HMMA.16816.F32 R12, R4, R18, R12 ;  /* 0x00000012040c723c */ /* 0x000fe2000000180c */
[----:B------:R-:W-:Y:S01]  /*11c50*/  F2FP.F16.F32.PACK_AB R4, R149, R139 ;  /* 0x0000008b9504723e */ /* 0x000fe200000000ff */
[----:B------:R-:W4:Y:S01]  /*11c60*/  LDSM.16.MT88.4 R16, [R51+0x3000] ;  /* 0x003000003310783b */ /* 0x000f220000004200 */
[----:B--2---:R-:W-:Y:S01]  /*11c70*/  F2FP.F16.F32.PACK_AB R5, R137, R136 ;  /* 0x000000888905723e */ /* 0x004fe200000000ff */
[----:B------:R2:W-:Y:S01]  /*11c80*/  MUFU.EX2 R141, R8 ;  /* 0x00000008008d7308 */ /* 0x0005e20000000800 */
[----:B------:R-:W-:Y:S01]  /*11c90*/  F2FP.F16.F32.PACK_AB R6, R150, R151 ;  /* 0x000000979606723e */ /* 0x000fe200000000ff */
[----:B-1----:R-:W-:Y:S01]  /*11ca0*/  FFMA.FTZ R9, R216, UR4, -R0 ;  /* 0x00000004d8097c23 */ /* 0x002fe20008010800 */
[----:B---3--:R-:W-:Y:S01]  /*11cb0*/  F2FP.F16.F32.PACK_AB R7, R148, R138 ;  /* 0x0000008a9407723e */ /* 0x008fe200000000ff */
[----:B------:R-:W-:Y:S01]  /*11cc0*/  FFMA.FTZ R3, R205, UR4, -R2 ;  /* 0x00000004cd037c23 */ /* 0x000fe20008010802 */
[----:B------:R-:W-:-:S03]  /*11cd0*/  MOV R205, R84 ;  /* 0x0000005400cd7202 */ /* 0x000fc60000000f00 */
[----:B------:R1:W3:Y:S02]  /*11ce0*/  MUFU.EX2 R147, R3 ;  /* 0x0000000300937308 */ /* 0x0002e40000000800 */
[----:B------:R-:W-:Y:S01]  /*11cf0*/  HMMA.16816.F32 R44, R4, R20, R44 ;  /* 0x00000014042c723c */ /* 0x000fe2000000182c */
[----:B--2---:R-:W-:-:S04]  /*11d00*/  FFMA.FTZ R8, R78, UR4, -R2 ;  /* 0x000000044e087c23 */ /* 0x004fc80008010802 */
[----:B------:R2:W-:Y:S03]  /*11d10*/  MUFU.EX2 R131, R8 ;  /* 0x0000000800837308 */ /* 0x0005e60000000800 */
[----:B------:R-:W-:Y:S01]  /*11d20*/  HMMA.16816.F32 R40, R4, R22, R40 ;  /* 0x000000160428723c */ /* 0x000fe20000001828 */
[----:B------:R-:W3:Y:S01]  /*11d30*/  LDSM.16.MT88.4 R20, [R50+0xd800] ;  /* 0x00d800003214783b */ /* 0x000ee20000004200 */
[----:B-1----:R-:W-:-:S06]  /*11d40*/  FFMA.FTZ R3, R87, UR4, -R2 ;  /* 0x0000000457037c23 */ /* 0x002fcc0008010802 */
[----:B------:R-:W-:Y:S01]  /*11d50*/  HMMA.16816.F32 R28, R4, R32, R24 ;  /* 0x00000020041c723c */ /* 0x000fe20000001818 */
[----:B------:R-:W1:Y:S01]  /*11d60*/  LDSM.16.MT88.4 R24, [R48+0xd800] ;  /* 0x00d800003018783b */ /* 0x000e620000004200 */
[----:B------:R5:W-:Y:S01]  /*11d70*/  MUFU.EX2 R145, R3 ;  /* 0x0000000300917308 */ /* 0x000be20000000800 */
[----:B--2---:R-:W-:-:S04]  /*11d80*/  FFMA.FTZ R8, R76, UR4, -R2 ;  /* 0x000000044c087c23 */ /* 0x004fc80008010802 */
[----:B------:R2:W-:Y:S01]  /*11d90*/  MUFU.EX2 R134, R8 ;  /* 0x0000000800867308 */ /* 0x0005e20000000800 */
[----:B------:R-:W-:Y:S01]  /*11da0*/  HMMA.16816.F32 R32, R4, R34, R60 ;  /* 0x000000220420723c */ /* 0x000fe2000000183c */
[----:B------:R-:W1:Y:S01]  /*11db0*/  LDSM.16.MT88.4 R60, [R49+0x3800] ;  /* 0x00380000313c783b */ /* 0x000e620000004200 */
[----:B-----5:R-:W-:-:S06]  /*11dc0*/  FFMA.FTZ R3, R211, UR4, -R0 ;  /* 0x00000004d3037c23 */ /* 0x020fcc0008010800 */
[----:B------:R-:W-:Y:S01]  /*11dd0*/  HMMA.16816.F32 R36, R4, R52, R36 ;  /* 0x000000340424723c */ /* 0x000fe20000001824 */
[----:B------:R5:W3:Y:S01]  /*11de0*/  MUFU.EX2 R143, R3 ;  /* 0x00000003008f7308 */ /* 0x000ae20000000800 */
[----:B--2---:R-:W-:-:S06]  /*11df0*/  FFMA.FTZ R8, R210, UR4, -R0 ;  /* 0x00000004d2087c23 */ /* 0x004fcc0008010800 */
[C---:B------:R-:W-:Y:S01]  /*11e00*/  HMMA.16816.F32 R64, R4.reuse, R54, R64 ;  /* 0x000000360440723c */ /* 0x040fe20000001840 */
[----:B------:R2:W-:Y:S07]  /*11e10*/  MUFU.EX2 R130, R8 ;  /* 0x0000000800827308 */ /* 0x0005ee0000000800 */
[----:B----4-:R-:W-:Y:S01]  /*11e20*/  HMMA.16816.F32 R56, R4, R16, R56 ;  /* 0x000000100438723c */ /* 0x010fe20000001838 */
[----:B-----5:R-:W-:-:S04]  /*11e30*/  FFMA.FTZ R3, R206, UR4, -R0 ;  /* 0x00000004ce037c23 */ /* 0x020fc80008010800 */
[----:B------:R-:W4:Y:S01]  /*11e40*/  MUFU.EX2 R140, R3 ;  /* 0x00000003008c7308 */ /* 0x000f220000000800 */
[--C-:B--2---:R-:W-:Y:S02]  /*11e50*/  FFMA.FTZ R8, R207, UR4, -R2.reuse ;  /* 0x00000004cf087c23 */ /* 0x104fe40008010802 */
[----:B------:R-:W-:Y:S01]  /*11e60*/  HMMA.16816.F32 R12, R4, R18, R12 ;  /* 0x00000012040c723c */ /* 0x000fe2000000180c */
[----:B------:R-:W2:Y:S01]  /*11e70*/  LDSM.16.MT88.4 R16, [R51+0x3800] ;  /* 0x003800003310783b */ /* 0x000ea20000004200 */
[----:B---3--:R-:W-:Y:S01]  /*11e80*/  F2FP.F16.F32.PACK_AB R4, R146, R147 ;  /* 0x000000939204723e */ /* 0x008fe200000000ff */
[----:B------:R3:W-:Y:S01]  /*11e90*/  MUFU.EX2 R123, R8 ;  /* 0x00000008007b7308 */ /* 0x0007e20000000800 */
[----:B------:R-:W-:Y:S02]  /*11ea0*/  F2FP.F16.F32.PACK_AB R5, R142, R143 ;  /* 0x0000008f8e05723e */ /* 0x000fe400000000ff */
[----:B------:R-:W-:Y:S02]  /*11eb0*/  F2FP.F16.F32.PACK_AB R6, R144, R145 ;  /* 0x000000919006723e */ /* 0x000fe400000000ff */
[----:B----4-:R-:W-:Y:S01]  /*11ec0*/  F2FP.F16.F32.PACK_AB R7, R140, R141 ;  /* 0x0000008d8c07723e */ /* 0x010fe200000000ff */
[----:B------:R-:W-:-:S04]  /*11ed0*/  FFMA.FTZ R3, R79, UR4, -R2 ;  /* 0x000000044f037c23 */ /* 0x000fc80008010802 */
[----:B------:R4:W5:Y:S01]  /*11ee0*/  MUFU.EX2 R133, R3 ;  /* 0x0000000300857308 */ /* 0x0009620000000800 */
[--C-:B---3--:R-:W-:Y:S01]  /*11ef0*/  FFMA.FTZ R8, R193, UR4, -R2.reuse ;  /* 0x00000004c1087c23 */ /* 0x108fe20008010802 */
[C---:B------:R-:W-:Y:S03]  /*11f00*/  HMMA.16816.F32 R28, R4.reuse, R20, R28 ;  /* 0x00000014041c723c */ /* 0x040fe6000000181c */
[----:B------:R3:W-:Y:S05]  /*11f10*/  MUFU.EX2 R125, R8 ;  /* 0x00000008007d7308 */ /* 0x0007ea0000000800 */
[----:B------:R-:W-:Y:S01]  /*11f20*/  HMMA.16816.F32 R72, R4, R22, R32 ;  /* 0x000000160448723c */ /* 0x000fe20000001820 */
[----:B------:R-:W5:Y:S01]  /*11f30*/  LDSM.16.MT88.4 R20, [R48+0xe000] ;  /* 0x00e000003014783b */ /* 0x000f620000004200 */
[----:B----4-:R-:W-:-:S03]  /*11f40*/  FFMA.FTZ R3, R77, UR4, -R2 ;  /* 0x000000044d037c23 */ /* 0x010fc60008010802 */
[----:B------:R-:W-:Y:S03]  /*11f50*/  LDSM.16.MT88.4 R32, [R50+0xe800] ;  /* 0x00e800003220783b */ /* 0x000fe60000004200 */
[----:B-1----:R-:W-:Y:S01]  /*11f60*/  HMMA.16816.F32 R52, R4, R24, R44 ;  /* 0x000000180434723c */ /* 0x002fe2000000182c */
[----:B------:R1:W-:Y:S01]  /*11f70*/  MUFU.EX2 R135, R3 ;  /* 0x0000000300877308 */ /* 0x0003e20000000800 */
[----:B---3--:R-:W-:-:S04]  /*11f80*/  FFMA.FTZ R8, R180, UR4, -R0 ;  /* 0x00000004b4087c23 */ /* 0x008fc80008010800 */
[----:B------:R3:W-:Y:S02]  /*11f90*/  MUFU.EX2 R119, R8 ;  /* 0x0000000800777308 */ /* 0x0007e40000000800 */
[C---:B------:R-:W-:Y:S01]  /*11fa0*/  HMMA.16816.F32 R44, R4.reuse, R26, R40 ;  /* 0x0000001a042c723c */ /* 0x040fe20000001828 */
[----:B------:R-:W4:Y:S04]  /*11fb0*/  LDSM.16.MT88.4 R24, [R50+0xe000] ;  /* 0x00e000003218783b */ /* 0x000f280000004200 */
[----:B------:R-:W4:Y:S01]  /*11fc0*/  LDSM.16.MT88.4 R40, [R49+0x4000] ;  /* 0x004000003128783b */ /* 0x000f220000004200 */
[----:B-1----:R-:W-:Y:S02]  /*11fd0*/  FFMA.FTZ R3, R213, UR4, -R0 ;  /* 0x00000004d5037c23 */ /* 0x002fe40008010800 */
[----:B------:R-:W-:Y:S02]  /*11fe0*/  HMMA.16816.F32 R36, R4, R60, R36 ;  /* 0x0000003c0424723c */ /* 0x000fe40000001824 */
[----:B------:R1:W5:Y:S01]  /*11ff0*/  MUFU.EX2 R126, R3 ;  /* 0x00000003007e7308 */ /* 0x0003620000000800 */
[----:B---3--:R-:W-:-:S05]  /*12000*/  FFMA.FTZ R8, R174, UR4, -R2 ;  /* 0x00000004ae087c23 */ /* 0x008fca0008010802 */
[C---:B------:R-:W-:Y:S01]  /*12010*/  HMMA.16816.F32 R68, R4.reuse, R62, R64 ;  /* 0x0000003e0444723c */ /* 0x040fe20000001840 */
[----:B------:R-:W-:Y:S01]  /*12020*/  LDSM.16.MT88.4 R64, [R49+0x4800] ;  /* 0x004800003140783b */ /* 0x000fe20000004200 */
[----:B------:R3:W-:Y:S06]  /*12030*/  MUFU.EX2 R111, R8 ;  /* 0x00000008006f7308 */ /* 0x0007ec0000000800 */
[----:B--2---:R-:W-:Y:S01]  /*12040*/  HMMA.16816.F32 R60, R4, R16, R56 ;  /* 0x00000010043c723c */ /* 0x004fe20000001838 */
[----:B-1----:R-:W-:-:S04]  /*12050*/  FFMA.FTZ R3, R200, UR4, -R0 ;  /* 0x00000004c8037c23 */ /* 0x002fc80008010800 */
[----:B------:R-:W1:Y:S03]  /*12060*/  MUFU.EX2 R127, R3 ;  /* 0x00000003007f7308 */ /* 0x000e660000000800 */
[----:B------:R-:W-:Y:S01]  /*12070*/  HMMA.16816.F32 R12, R4, R18, R12 ;  /* 0x00000012040c723c */ /* 0x000fe2000000180c */
[----:B-----5:R-:W-:Y:S01]  /*12080*/  F2FP.F16.F32.PACK_AB R4, R131, R133 ;  /* 0x000000858304723e */ /* 0x020fe200000000ff */
[----:B------:R-:W2:Y:S01]  /*12090*/  LDSM.16.MT88.4 R16, [R51+0x4000] ;  /* 0x004000003310783b */ /* 0x000ea20000004200 */
[----:B------:R-:W-:Y:S01]  /*120a0*/  F2FP.F16.F32.PACK_AB R5, R128, R126 ;  /* 0x0000007e8005723e */ /* 0x000fe200000000ff */
[----:B---3--:R-:W-:Y:S01]  /*120b0*/  FFMA.FTZ R8, R129, UR4, -R2 ;  /* 0x0000000481087c23 */ /* 0x008fe20008010802 */
[----:B------:R-:W-:-:S03]  /*120c0*/  F2FP.F16.F32.PACK_AB R6, R134, R135 ;  /* 0x000000878606723e */ /* 0x000fc600000000ff */
[----:B------:R3:W-:Y:S01]  /*120d0*/  MUFU.EX2 R115, R8 ;  /* 0x0000000800737308 */ /* 0x0007e20000000800 */
[----:B-1----:R-:W-:Y:S01]  /*120e0*/  F2FP.F16.F32.PACK_AB R7, R127, R130 ;  /* 0x000000827f07723e */ /* 0x002fe200000000ff */
[----:B------:R-:W-:-:S04]  /*120f0*/  FFMA.FTZ R3, R203, UR4, -R2 ;  /* 0x00000004cb037c23 */ /* 0x000fc80008010802 */
[----:B------:R1:W5:Y:S02]  /*12100*/  MUFU.EX2 R121, R3 ;  /* 0x0000000300797308 */ /* 0x0003640000000800 */
[----:B------:R-:W-:Y:S01]  /*12110*/  HMMA.16816.F32 R56, R4, R20, R52 ;  /* 0x000000140438723c */ /* 0x000fe20000001834 */
[----:B---3--:R-:W-:-:S07]  /*12120*/  FFMA.FTZ R8, R118, UR4, -R0 ;  /* 0x0000000476087c23 */ /* 0x008fce0008010800 */
[----:B------:R-:W-:Y:S01]  /*12130*/  HMMA.16816.F32 R52, R4, R22, R44 ;  /* 0x000000160434723c */ /* 0x000fe2000000182c */
[----:B------:R3:W-:Y:S01]  /*12140*/  MUFU.EX2 R110, R8 ;  /* 0x00000008006e7308 */ /* 0x0007e20000000800 */
[----:B-1----:R-:W-:-:S06]  /*12150*/  FFMA.FTZ R3, R195, UR4, -R2 ;  /* 0x00000004c3037c23 */ /* 0x002fcc0008010802 */
[----:B----4-:R-:W-:Y:S01]  /*12160*/  HMMA.16816.F32 R44, R4, R24, R28 ;  /* 0x00000018042c723c */ /* 0x010fe2000000181c */
[----:B------:R-:W1:Y:S01]  /*12170*/  LDSM.16.MT88.4 R28, [R48+0xe800] ;  /* 0x00e80000301c783b */ /* 0x000e620000004200 */
[----:B------:R4:W-:Y:S01]  /*12180*/  MUFU.EX2 R122, R3 ;  /* 0x00000003007a7308 */ /* 0x0009e20000000800 */
[----:B---3--:R-:W-:-:S05]  /*12190*/  FFMA.FTZ R8, R107, UR4, -R2 ;  /* 0x000000046b087c23 */ /* 0x008fca0008010802 */
[----:B------:R-:W-:Y:S01]  /*121a0*/  HMMA.16816.F32 R24, R4, R26, R72 ;  /* 0x0000001a0418723c */ /* 0x000fe20000001848 */
[----:B------:R3:W-:Y:S01]  /*121b0*/  MUFU.EX2 R100, R8 ;  /* 0x0000000800647308 */ /* 0x0007e20000000800 */
[----:B----4-:R-:W-:-:S06]  /*121c0*/  FFMA.FTZ R3, R197, UR4, -R0 ;  /* 0x00000004c5037c23 */ /* 0x010fcc0008010800 */
[C---:B------:R-:W-:Y:S01]  /*121d0*/  HMMA.16816.F32 R36, R4.reuse, R40, R36 ;  /* 0x000000280424723c */ /* 0x040fe20000001824 */
[----:B------:R4:W5:Y:S07]  /*121e0*/  MUFU.EX2 R117, R3 ;  /* 0x0000000300757308 */ /* 0x00096e0000000800 */
[----:B------:R-:W-:Y:S01]  /*121f0*/  HMMA.16816.F32 R68, R4, R42, R68 ;  /* 0x0000002a0444723c */ /* 0x000fe20000001844 */
[----:B---3--:R-:W-:-:S04]  /*12200*/  FFMA.FTZ R8, R94, UR4, -R2 ;  /* 0x000000045e087c23 */ /* 0x008fc80008010802 */
[----:B------:R3:W-:Y:S03]  /*12210*/  MUFU.EX2 R102, R8 ;  /* 0x0000000800667308 */ /* 0x0007e60000000800 */
[----:B--2---:R-:W-:Y:S01]  /*12220*/  HMMA.16816.F32 R40, R4, R16, R60 ;  /* 0x000000100428723c */ /* 0x004fe2000000183c */
[----:B----4-:R-:W-:-:S04]  /*12230*/  FFMA.FTZ R3, R177, UR4, -R0 ;  /* 0x00000004b1037c23 */ /* 0x010fc80008010800 */
[----:B------:R-:W2:Y:S03]  /*12240*/  MUFU.EX2 R120, R3 ;  /* 0x0000000300787308 */ /* 0x000ea60000000800 */
[----:B------:R-:W-:Y:S01]  /*12250*/  HMMA.16816.F32 R12, R4, R18, R12 ;  /* 0x00000012040c723c */ /* 0x000fe2000000180c */
[----:B------:R-:W4:Y:S01]  /*12260*/  LDSM.16.MT88.4 R16, [R51+0x4800] ;  /* 0x004800003310783b */ /* 0x000f220000004200 */
[----:B-----5:R-:W-:Y:S01]  /*12270*/  F2FP.F16.F32.PACK_AB R4, R123, R121 ;  /* 0x000000797b04723e */ /* 0x020fe200000000ff */
[----:B---3--:R-:W-:Y:S01]  /*12280*/  FFMA.FTZ R8, R93, UR4, -R0 ;  /* 0x000000045d087c23 */ /* 0x008fe20008010800 */
[----:B------:R-:W-:Y:S02]  /*12290*/  F2FP.F16.F32.PACK_AB R5, R116, R117 ;  /* 0x000000757405723e */ /* 0x000fe400000000ff */
[----:B------:R-:W-:Y:S01]  /*122a0*/  F2FP.F16.F32.PACK_AB R6, R125, R122 ;  /* 0x0000007a7d06723e */ /* 0x000fe200000000ff */
[----:B------:R3:W-:Y:S01]  /*122b0*/  MUFU.EX2 R98, R8 ;  /* 0x0000000800627308 */ /* 0x0007e20000000800 */
[----:B--2---:R-:W-:Y:S01]  /*122c0*/  F2FP.F16.F32.PACK_AB R7, R120, R119 ;  /* 0x000000777807723e */ /* 0x004fe200000000ff */
[----:B------:R-:W-:-:S04]  /*122d0*/  FFMA.FTZ R3, R176, UR4, -R2 ;  /* 0x00000004b0037c23 */ /* 0x000fc80008010802 */
[----:B------:R2:W5:Y:S02]  /*122e0*/  MUFU.EX2 R109, R3 ;  /* 0x00000003006d7308 */ /* 0x0005640000000800 */
[----:B-1----:R-:W-:Y:S01]  /*122f0*/  HMMA.16816.F32 R20, R4, R28, R56 ;  /* 0x0000001c0414723c */ /* 0x002fe20000001838 */
[----:B---3--:R-:W-:-:S04]  /*12300*/  FFMA.FTZ R8, R90, UR4, -R2 ;  /* 0x000000045a087c23 */ /* 0x008fc80008010802 */
[----:B------:R1:W-:Y:S03]  /*12310*/  MUFU.EX2 R93, R8 ;  /* 0x00000008005d7308 */ /* 0x0003e60000000800 */
[----:B------:R-:W-:Y:S01]  /*12320*/  HMMA.16816.F32 R56, R4, R30, R52 ;  /* 0x0000001e0438723c */ /* 0x000fe20000001834 */
[----:B------:R-:W-:Y:S01]  /*12330*/  LDSM.16.MT88.4 R52, [R49+0x5000] ;  /* 0x005000003134783b */ /* 0x000fe20000004200 */
[----:B--2---:R-:W-:-:S06]  /*12340*/  FFMA.FTZ R3, R132, UR4, -R2 ;  /* 0x0000000484037c23 */ /* 0x004fcc0008010802 */
[----:B------:R-:W-:Y:S01]  /*12350*/  HMMA.16816.F32 R76, R4, R34, R24 ;  /* 0x00000022044c723c */ /* 0x000fe20000001818 */
[----:B------:R-:W2:Y:S01]  /*12360*/  LDSM.16.MT88.4 R24, [R48+0xf000] ;  /* 0x00f000003018783b */ /* 0x000ea20000004200 */
[----:B------:R3:W-:Y:S01]  /*12370*/  MUFU.EX2 R114, R3 ;  /* 0x0000000300727308 */ /* 0x0007e20000000800 */
[----:B-1----:R-:W-:-:S05]  /*12380*/  FFMA.FTZ R8, R85, UR4, -R2 ;  /* 0x0000000455087c23 */ /* 0x002fca0008010802 */
[----:B------:R-:W-:Y:S01]  /*12390*/  HMMA.16816.F32 R28, R4, R32, R44 ;  /* 0x00000020041c723c */ /* 0x000fe2000000182c */
[----:B------:R-:W1:Y:S01]  /*123a0*/  LDSM.16.MT88.4 R44, [R50+0xf000] ;  /* 0x00f00000322c783b */ /* 0x000e620000004200 */
[----:B---3--:R-:W-:-:S06]  /*123b0*/  FFMA.FTZ R3, R96, UR4, -R0 ;  /* 0x0000000460037c23 */ /* 0x008fcc0008010800 */
[C---:B------:R-:W-:Y:S01]  /*123c0*/  HMMA.16816.F32 R72, R4.reuse, R64, R36 ;  /* 0x000000400448723c */ /* 0x040fe20000001824 */
[----:B------:R3:W5:Y:S07]  /*123d0*/  MUFU.EX2 R104, R3 ;  /* 0x0000000300687308 */ /* 0x00076e0000000800 */
[C---:B----4-:R-:W-:Y:S08]  /*123e0*/  HMMA.16816.F32 R60, R4.reuse, R16, R40 ;  /* 0x00000010043c723c */ /* 0x050ff00000001828 */
[----:B------:R-:W-:Y:S01]  /*123f0*/  HMMA.16816.F32 R64, R4, R66, R68 ;  /* 0x000000420440723c */ /* 0x000fe20000001844 */
[----:B---3--:R-:W-:-:S04]  /*12400*/  FFMA.FTZ R3, R113, UR4, -R0 ;  /* 0x0000000471037c23 */ /* 0x008fc80008010800 */
[----:B------:R3:W4:Y:S03]  /*12410*/  MUFU.EX2 R108, R3 ;  /* 0x00000003006c7308 */ /* 0x0007260000000800 */
[----:B------:R-:W-:Y:S01]  /*12420*/  HMMA.16816.F32 R40, R4, R18, R12 ;  /* 0x000000120428723c */ /* 0x000fe2000000180c */
[----:B-----5:R-:W-:Y:S01]  /*12430*/  F2FP.F16.F32.PACK_AB R4, R111, R109 ;  /* 0x0000006d6f04723e */ /* 0x020fe200000000ff */
[----:B------:R-:W5:Y:S01]  /*12440*/  LDSM.16.MT88.4 R12, [R51+0x5000] ;  /* 0x00500000330c783b */ /* 0x000f620000004200 */
[----:B------:R-:W-:Y:S02]  /*12450*/  F2FP.F16.F32.PACK_AB R5, R105, R104 ;  /* 0x000000686905723e */ /* 0x000fe400000000ff */
[----:B------:R-:W-:Y:S01]  /*12460*/  F2FP.F16.F32.PACK_AB R6, R115, R114 ;  /* 0x000000727306723e */ /* 0x000fe200000000ff */
[----:B------:R-:W-:Y:S01]  /*12470*/  LDSM.16.MT88.4 R16, [R50+0xf800] ;  /* 0x00f800003210783b */ /* 0x000fe20000004200 */
[----:B---3--:R-:W-:Y:S01]  /*12480*/  FFMA.FTZ R3, R112, UR4, -R2 ;  /* 0x0000000470037c23 */ /* 0x008fe20008010802 */
[----:B----4-:R-:W-:-:S03]  /*12490*/  F2FP.F16.F32.PACK_AB R7, R108, R110 ;  /* 0x0000006e6c07723e */ /* 0x010fc600000000ff */
[----:B------:R3:W4:Y:S04]  /*124a0*/  MUFU.EX2 R99, R3 ;  /* 0x0000000300637308 */ /* 0x0007280000000800 */
[C---:B--2---:R-:W-:Y:S08]  /*124b0*/  HMMA.16816.F32 R36, R4.reuse, R24, R20 ;  /* 0x000000180424723c */ /* 0x044ff00000001814 */
[----:B------:R-:W-:Y:S01]  /*124c0*/  HMMA.16816.F32 R32, R4, R26, R56 ;  /* 0x0000001a0420723c */ /* 0x000fe20000001838 */
[----:B------:R-:W2:Y:S01]  /*124d0*/  LDSM.16.MT88.4 R24, [R48+0xf800] ;  /* 0x00f800003018783b */ /* 0x000ea20000004200 */
[----:B---3--:R-:W-:-:S04]  /*124e0*/  FFMA.FTZ R3, R103, UR4, -R2 ;  /* 0x0000000467037c23 */ /* 0x008fc80008010802 */
[----:B------:R3:W-:Y:S02]  /*124f0*/  MUFU.EX2 R101, R3 ;  /* 0x0000000300657308 */ /* 0x0007e40000000800 */
[C---:B-1----:R-:W-:Y:S08]  /*12500*/  HMMA.16816.F32 R28, R4.reuse, R44, R28 ;  /* 0x0000002c041c723c */ /* 0x042ff0000000181c */
[----:B------:R-:W-:Y:S01]  /*12510*/  HMMA.16816.F32 R20, R4, R46, R76 ;  /* 0x0000002e0414723c */ /* 0x000fe2000000184c */
[----:B------:R-:W-:Y:S01]  /*12520*/  MUFU.EX2 R78, R10 ;  /* 0x0000000a004e7308 */ /* 0x000fe20000000800 */
[----:B---3--:R-:W-:-:S04]  /*12530*/  FFMA.FTZ R3, R106, UR4, -R0 ;  /* 0x000000046a037c23 */ /* 0x008fc80008010800 */
[----:B------:R1:W3:Y:S02]  /*12540*/  MUFU.EX2 R95, R3 ;  /* 0x00000003005f7308 */ /* 0x0002e40000000800 */
[C---:B------:R-:W-:Y:S01]  /*12550*/  HMMA.16816.F32 R44, R4.reuse, R52, R72 ;  /* 0x00000034042c723c */ /* 0x040fe20000001848 */
[----:B------:R-:W2:Y:S07]  /*12560*/  LDSM.16.MT88.4 R72, [R49+0x5800] ;  /* 0x005800003148783b */ /* 0x000eae0000004200 */
[----:B------:R-:W-:Y:S01]  /*12570*/  HMMA.16816.F32 R68, R4, R54, R64 ;  /* 0x000000360444723c */ /* 0x000fe20000001840 */
[----:B-1----:R-:W-:-:S02]  /*12580*/  FFMA.FTZ R3, R92, UR4, -R0 ;  /* 0x000000045c037c23 */ /* 0x002fc40008010800 */
[----:B------:R1:W-:Y:S05]  /*12590*/  MUFU.EX2 R92, R8 ;  /* 0x00000008005c7308 */ /* 0x0003ea0000000800 */
[C---:B-----5:R-:W-:Y:S01]  /*125a0*/  HMMA.16816.F32 R64, R4.reuse, R12, R60 ;  /* 0x0000000c0440723c */ /* 0x060fe2000000183c */
[----:B------:R5:W5:Y:S07]  /*125b0*/  MUFU.EX2 R96, R3 ;  /* 0x0000000300607308 */ /* 0x000b6e0000000800 */
[----:B------:R-:W-:Y:S01]  /*125c0*/  HMMA.16816.F32 R56, R4, R14, R40 ;  /* 0x0000000e0438723c */ /* 0x000fe20000001828 */
[----:B----4-:R-:W-:Y:S01]  /*125d0*/  F2FP.F16.F32.PACK_AB R4, R100, R99 ;  /* 0x000000636404723e */ /* 0x010fe200000000ff */
[----:B------:R-:W4:Y:S01]  /*125e0*/  LDSM.16.MT88.4 R40, [R51+0x5800] ;  /* 0x005800003328783b */ /* 0x000f220000004200 */
[----:B---3--:R-:W-:Y:S01]  /*125f0*/  F2FP.F16.F32.PACK_AB R5, R97, R95 ;  /* 0x0000005f6105723e */ /* 0x008fe200000000ff */
[----:B-1----:R-:W-:Y:S01]  /*12600*/  FFMA.FTZ R8, R214, UR4, -R0 ;  /* 0x00000004d6087c23 */ /* 0x002fe20008010800 */
[----:B------:R-:W-:Y:S01]  /*12610*/  F2FP.F16.F32.PACK_AB R6, R102, R101 ;  /* 0x000000656606723e */ /* 0x000fe200000000ff */
[----:B------:R-:W-:Y:S01]  /*12620*/  LDSM.16.MT88.4 R12, [R50+0x10000] ;  /* 0x01000000320c783b */ /* 0x000fe20000004200 */
[----:B-----5:R-:W-:Y:S01]  /*12630*/  FFMA.FTZ R3, R89, UR4, -R2 ;  /* 0x0000000459037c23 */ /* 0x020fe20008010802 */
[----:B------:R-:W-:Y:S01]  /*12640*/  F2FP.F16.F32.PACK_AB R7, R96, R98 ;  /* 0x000000626007723e */ /* 0x000fe200000000ff */
[----:B------:R1:W-:Y:S04]  /*12650*/  MUFU.EX2 R89, R9 ;  /* 0x0000000900597308 */ /* 0x0003e80000000800 */
[----:B------:R3:W5:Y:S02]  /*12660*/  MUFU.EX2 R90, R3 ;  /* 0x00000003005a7308 */ /* 0x0007640000000800 */
[----:B--2---:R-:W-:Y:S01]  /*12670*/  HMMA.16816.F32 R52, R4, R26, R32 ;  /* 0x0000001a0434723c */ /* 0x004fe20000001820 */
[----:B-1----:R-:W-:-:S07]  /*12680*/  FFMA.FTZ R9, R221, UR4, -R0 ;  /* 0x00000004dd097c23 */ /* 0x002fce0008010800 */
[C---:B------:R-:W-:Y:S01]  /*12690*/  HMMA.16816.F32 R32, R4.reuse, R74, R68 ;  /* 0x0000004a0420723c */ /* 0x040fe20000001844 */
[----:B---3--:R-:W-:Y:S01]  /*126a0*/  FFMA.FTZ R3, R88, UR4, -R2 ;  /* 0x0000000458037c23 */ /* 0x008fe20008010802 */
[----:B------:R-:W-:Y:S04]  /*126b0*/  MUFU.EX2 R75, R9 ;  /* 0x00000009004b7308 */ /* 0x000fe80000000800 */
[----:B------:R1:W-:Y:S02]  /*126c0*/  MUFU.EX2 R94, R3 ;  /* 0x00000003005e7308 */ /* 0x0003e40000000800 */
[C---:B------:R-:W-:Y:S08]  /*126d0*/  HMMA.16816.F32 R60, R4.reuse, R24, R36 ;  /* 0x00000018043c723c */ /* 0x040ff00000001824 */
[----:B------:R-:W-:Y:S01]  /*126e0*/  HMMA.16816.F32 R36, R4, R16, R28 ;  /* 0x000000100424723c */ /* 0x000fe2000000181c */
[----:B-1----:R-:W-:-:S07]  /*126f0*/  FFMA.FTZ R3, R215, UR4, -R0 ;  /* 0x00000004d7037c23 */ /* 0x002fce0008010800 */
[C---:B------:R-:W-:Y:S01]  /*12700*/  HMMA.16816.F32 R28, R4.reuse, R18, R20 ;  /* 0x00000012041c723c */ /* 0x040fe20000001814 */
[----:B------:R1:W2:Y:S01]  /*12710*/  MUFU.EX2 R87, R3 ;  /* 0x0000000300577308 */ /* 0x0002a20000000800 */
[----:B------:R-:W3:Y:S04]  /*12720*/  LDSM.16.MT88.4 R16, [R48+0x10000] ;  /* 0x010000003010783b */ /* 0x000ee80000004200 */
[----:B------:R-:W3:Y:S02]  /*12730*/  LDSM.16.MT88.4 R20, [R49+0x6000] ;  /* 0x006000003114783b */ /* 0x000ee40000004200 */
[----:B------:R-:W-:Y:S01]  /*12740*/  HMMA.16816.F32 R24, R4, R72, R44 ;  /* 0x000000480418723c */ /* 0x000fe2000000182c */
[----:B-1----:R-:W-:-:S07]  /*12750*/  FFMA.FTZ R3, R91, UR4, -R0 ;  /* 0x000000045b037c23 */ /* 0x002fce0008010800 */
[C---:B----4-:R-:W-:Y:S01]  /*12760*/  HMMA.16816.F32 R64, R4.reuse, R40, R64 ;  /* 0x000000280440723c */ /* 0x050fe20000001840 */
[----:B------:R1:W-:Y:S04]  /*12770*/  MUFU.EX2 R91, R8 ;  /* 0x00000008005b7308 */ /* 0x0003e80000000800 */
[----:B------:R4:W4:Y:S03]  /*12780*/  MUFU.EX2 R88, R3 ;  /* 0x0000000300587308 */ /* 0x0009260000000800 */
[----:B------:R-:W-:Y:S01]  /*12790*/  HMMA.16816.F32 R44, R4, R42, R56 ;  /* 0x0000002a042c723c */ /* 0x000fe20000001838 */
[----:B-----5:R-:W-:Y:S01]  /*127a0*/  F2FP.F16.F32.PACK_AB R4, R93, R90 ;  /* 0x0000005a5d04723e */ /* 0x020fe200000000ff */
[----:B------:R-:W5:Y:S01]  /*127b0*/  LDSM.16.MT88.4 R40, [R51+0x6000] ;  /* 0x006000003328783b */ /* 0x000f620000004200 */
[----:B--2---:R-:W-:-:S02]  /*127c0*/  F2FP.F16.F32.PACK_AB R5, R89, R87 ;  /* 0x000000575905723e */ /* 0x004fc400000000ff */
[----:B------:R-:W-:Y:S01]  /*127d0*/  F2FP.F16.F32.PACK_AB R6, R92, R94 ;  /* 0x0000005e5c06723e */ /* 0x000fe200000000ff */
[--C-:B-1----:R-:W-:Y:S01]  /*127e0*/  FFMA.FTZ R8, R217, UR4, -R2.reuse ;  /* 0x00000004d9087c23 */ /* 0x102fe20008010802 */
[----:B----4-:R-:W-:-:S03]  /*127f0*/  FFMA.FTZ R3, R220, UR4, -R2 ;  /* 0x00000004dc037c23 */ /* 0x010fc60008010802 */
[----:B------:R1:W-:Y:S01]  /*12800*/  MUFU.EX2 R79, R8 ;  /* 0x00000008004f7308 */ /* 0x0003e20000000800 */
[----:B------:R-:W-:-:S03]  /*12810*/  F2FP.F16.F32.PACK_AB R7, R88, R91 ;  /* 0x0000005b5807723e */ /* 0x000fc600000000ff */
[----:B------:R2:W4:Y:S04]  /*12820*/  MUFU.EX2 R85, R3 ;  /* 0x0000000300557308 */ /* 0x0005280000000800 */
[----:B---3--:R-:W-:Y:S01]  /*12830*/  HMMA.16816.F32 R56, R4, R18, R52 ;  /* 0x000000120438723c */ /* 0x008fe20000001834 */
[----:B-1----:R-:W-:-:S07]  /*12840*/  FFMA.FTZ R8, R219, UR4, -R2 ;  /* 0x00000004db087c23 */ /* 0x002fce0008010802 */
[C---:B------:R-:W-:Y:S01]  /*12850*/  HMMA.16816.F32 R60, R4.reuse, R16, R60 ;  /* 0x00000010043c723c */ /* 0x040fe2000000183c */
[----:B------:R-:W1:Y:S01]  /*12860*/  LDSM.16.MT88.4 R16, [R50+0x10800] ;  /* 0x010800003210783b */ /* 0x000e620000004200 */
[----:B--2---:R-:W-:Y:S01]  /*12870*/  FFMA.FTZ R3, R218, UR4, -R2 ;  /* 0x00000004da037c23 */ /* 0x004fe20008010802 */
[----:B------:R2:W-:Y:S04]  /*12880*/  MUFU.EX2 R86, R8 ;  /* 0x0000000800567308 */ /* 0x0005e80000000800 */
[----:B------:R3:W-:Y:S01]  /*12890*/  MUFU.EX2 R84, R3 ;  /* 0x0000000300547308 */ /* 0x0007e20000000800 */
[C---:B------:R-:W-:Y:S08]  /*128a0*/  HMMA.16816.F32 R52, R4.reuse, R12, R36 ;  /* 0x0000000c0434723c */ /* 0x040ff00000001824 */
[----:B------:R-:W-:Y:S01]  /*128b0*/  HMMA.16816.F32 R36, R4, R14, R28 ;  /* 0x0000000e0424723c */ /* 0x000fe2000000181c */
[----:B--2---:R-:W-:Y:S01]  /*128c0*/  FFMA.FTZ R8, R198, R80, R202 ;  /* 0x00000050c6087223 */ /* 0x004fe200000100ca */
[----:B------:R-:W2:Y:S01]  /*128d0*/  LDSM.16.MT88.4 R12, [R49+0x6800] ;  /* 0x00680000310c783b */ /* 0x000ea20000004200 */
[----:B---3--:R-:W-:-:S02]  /*128e0*/  FFMA.FTZ R3, R224, UR4, -R0 ;  /* 0x00000004e0037c23 */ /* 0x008fc40008010800 */
[----:B------:R-:W-:Y:S01]  /*128f0*/  FADD.FTZ R8, R190, R8 ;  /* 0x00000008be087221 */ /* 0x000fe20000010000 */
[----:B------:R-:W3:Y:S02]  /*12900*/  LDSM.16.MT88.4 R28, [R48+0x10800] ;  /* 0x01080000301c783b */ /* 0x000ee40000004200 */
[----:B------:R-:W-:Y:S01]  /*12910*/  HMMA.16816.F32 R24, R4, R20, R24 ;  /* 0x000000140418723c */ /* 0x000fe20000001818 */
[----:B------:R4:W1:Y:S01]  /*12920*/  MUFU.EX2 R77, R3 ;  /* 0x00000003004d7308 */ /* 0x0008620000000800 */
[----:B------:R-:W-:-:S06]  /*12930*/  FADD.FTZ R8, R192, R8 ;  /* 0x00000008c0087221 */ /* 0x000fcc0000010000 */
[----:B------:R-:W-:Y:S01]  /*12940*/  HMMA.16816.F32 R32, R4, R22, R32 ;  /* 0x000000160420723c */ /* 0x000fe20000001820 */
[----:B------:R-:W3:Y:S01]  /*12950*/  LDSM.16.MT88.4 R20, [R51+0x6800] ;  /* 0x006800003314783b */ /* 0x000ee20000004200 */
[----:B----4-:R-:W-:-:S06]  /*12960*/  FFMA.FTZ R3, R201, R81, R205 ;  /* 0x00000051c9037223 */ /* 0x010fcc00000100cd */
[----:B-----5:R-:W-:Y:S01]  /*12970*/  HMMA.16816.F32 R64, R4, R40, R64 ;  /* 0x000000280440723c */ /* 0x020fe20000001840 */
[----:B------:R-:W-:Y:S01]  /*12980*/  FADD.FTZ R10, R199, R3 ;  /* 0x00000003c70a7221 */ /* 0x000fe20000010000 */
[----:B------:R-:W-:-:S03]  /*12990*/  FFMA.FTZ R3, R223, UR4, -R0 ;  /* 0x00000004df037c23 */ /* 0x000fc60008010800 */
[----:B------:R-:W-:Y:S01]  /*129a0*/  FADD.FTZ R9, R191, R10 ;  /* 0x0000000abf097221 */ /* 0x000fe20000010000 */
[----:B------:R4:W5:Y:S02]  /*129b0*/  MUFU.EX2 R76, R3 ;  /* 0x00000003004c7308 */ /* 0x0009640000000800 */
[----:B------:R-:W-:Y:S01]  /*129c0*/  HMMA.16816.F32 R44, R4, R42, R44 ;  /* 0x0000002a042c723c */ /* 0x000fe2000000182c */
[----:B------:R-:W-:Y:S01]  /*129d0*/  F2FP.F16.F32.PACK_AB R4, R79, R85 ;  /* 0x000000554f04723e */ /* 0x000fe200000000ff */
[----:B------:R-:W-:Y:S01]  /*129e0*/  FFMA.FTZ R10, R226, UR4, -R2 ;  /* 0x00000004e20a7c23 */ /* 0x000fe20008010802 */
[----:B-1----:R-:W-:Y:S02]  /*129f0*/  F2FP.F16.F32.PACK_AB R5, R78, R77 ;  /* 0x0000004d4e05723e */ /* 0x002fe400000000ff */
[----:B------:R-:W-:Y:S01]  /*12a00*/  F2FP.F16.F32.PACK_AB R6, R86, R84 ;  /* 0x000000545606723e */ /* 0x000fe200000000ff */
[----:B------:R1:W-:Y:S01]  /*12a10*/  MUFU.EX2 R72, R10 ;  /* 0x0000000a00487308 */ /* 0x0003e20000000800 */
[----:B----4-:R-:W-:Y:S01]  /*12a20*/  FADD.FTZ R3, R194, R9 ;  /* 0x00000009c2037221 */ /* 0x010fe20000010000 */
[----:B------:R-:W-:Y:S01]  /*12a30*/  FADD.FTZ R9, R189, R8 ;  /* 0x00000008bd097221 */ /* 0x000fe20000010000 */
[----:B-----5:R-:W-:-:S02]  /*12a40*/  F2FP.F16.F32.PACK_AB R7, R76, R75 ;  /* 0x0000004b4c07723e */ /* 0x020fc400000000ff */
[----:B------:R-:W-:Y:S01]  /*12a50*/  FADD.FTZ R8, R188, R3 ;  /* 0x00000003bc087221 */ /* 0x000fe20000010000 */
[----:B------:R-:W-:Y:S01]  /*12a60*/  FADD.FTZ R3, R186, R9 ;  /* 0x00000009ba037221 */ /* 0x000fe20000010000 */
[----:B------:R-:W-:Y:S01]  /*12a70*/  FFMA.FTZ R9, R228, UR4, -R2 ;  /* 0x00000004e4097c23 */ /* 0x000fe20008010802 */
[----:B-1----:R-:W-:Y:S01]  /*12a80*/  FFMA.FTZ R10, R232, UR4, -R0 ;  /* 0x00000004e80a7c23 */ /* 0x002fe20008010800 */
[----:B------:R-:W-:Y:S01]  /*12a90*/  FADD.FTZ R8, R187, R8 ;  /* 0x00000008bb087221 */ /* 0x000fe20000010000 */
[----:B------:R-:W-:Y:S01]  /*12aa0*/  FADD.FTZ R3, R179, R3 ;  /* 0x00000003b3037221 */ /* 0x000fe20000010000 */
[C---:B------:R-:W-:Y:S01]  /*12ab0*/  HMMA.16816.F32 R40, R4.reuse, R18, R36 ;  /* 0x000000120428723c */ /* 0x040fe20000001824 */
[----:B------:R1:W-:Y:S01]  /*12ac0*/  MUFU.EX2 R71, R9 ;  /* 0x0000000900477308 */ /* 0x0003e20000000800 */
[----:B------:R-:W-:Y:S01]  /*12ad0*/  FADD.FTZ R8, R183, R8 ;  /* 0x00000008b7087221 */ /* 0x000fe20000010000 */
[----:B------:R-:W-:Y:S02]  /*12ae0*/  FADD.FTZ R3, R184, R3 ;  /* 0x00000003b8037221 */ /* 0x000fe40000010000 */
[----:B------:R4:W-:Y:S01]  /*12af0*/  MUFU.EX2 R68, R10 ;  /* 0x0000000a00447308 */ /* 0x0009e20000000800 */
[----:B------:R-:W-:Y:S01]  /*12b00*/  FADD.FTZ R8, R185, R8 ;  /* 0x00000008b9087221 */ /* 0x000fe20000010000 */
[----:B------:R-:W-:Y:S01]  /*12b10*/  FADD.FTZ R3, R178, R3 ;  /* 0x00000003b2037221 */ /* 0x000fe20000010000 */
[----:B--2---:R-:W-:Y:S01]  /*12b20*/  HMMA.16816.F32 R36, R4, R12, R24 ;  /* 0x0000000c0424723c */ /* 0x004fe20000001818 */
[----:B------:R-:W-:Y:S01]  /*12b30*/  LDSM.16.MT88.4 R24, [R48+0x11000] ;  /* 0x011000003018783b */ /* 0x000fe20000004200 */
[----:B------:R-:W-:Y:S01]  /*12b40*/  FADD.FTZ R8, R181, R8 ;  /* 0x00000008b5087221 */ /* 0x000fe20000010000 */
[----:B------:R-:W-:-:S03]  /*12b50*/  FADD.FTZ R3, R251, R3 ;  /* 0x00000003fb037221 */ /* 0x000fc60000010000 */
[----:B------:R-:W-:Y:S01]  /*12b60*/  FADD.FTZ R8, R182, R8 ;  /* 0x00000008b6087221 */ /* 0x000fe20000010000 */
[----:B------:R-:W-:Y:S01]  /*12b70*/  FADD.FTZ R3, R250, R3 ;  /* 0x00000003fa037221 */ /* 0x000fe20000010000 */
[C---:B------:R-:W-:Y:S01]  /*12b80*/  HMMA.16816.F32 R32, R4.reuse, R14, R32 ;  /* 0x0000000e0420723c */ /* 0x040fe20000001820 */
[----:B------:R-:W2:Y:S01]  /*12b90*/  LDSM.16.MT88.4 R12, [R49+0x7000] ;  /* 0x00700000310c783b */ /* 0x000ea20000004200 */
[----:B------:R-:W-:Y:S01]  /*12ba0*/  FADD.FTZ R8, R167, R8 ;  /* 0x00000008a7087221 */ /* 0x000fe20000010000 */
[----:B------:R-:W-:Y:S01]  /*12bb0*/  FADD.FTZ R3, R252, R3 ;  /* 0x00000003fc037221 */ /* 0x000fe20000010000 */
[----:B-1----:R-:W-:Y:S01]  /*12bc0*/  FFMA.FTZ R9, R225, UR4, -R2 ;  /* 0x00000004e1097c23 */ /* 0x002fe20008010802 */
[----:B----4-:R-:W-:Y:S01]  /*12bd0*/  FFMA.FTZ R10, R230, UR4, -R0 ;  /* 0x00000004e60a7c23 */ /* 0x010fe20008010800 */
[----:B------:R-:W-:Y:S01]  /*12be0*/  FADD.FTZ R8, R172, R8 ;  /* 0x00000008ac087221 */ /* 0x000fe20000010000 */
[----:B------:R-:W-:Y:S01]  /*12bf0*/  FADD.FTZ R3, R249, R3 ;  /* 0x00000003f9037221 */ /* 0x000fe20000010000 */
[----:B------:R1:W-:Y:S01]  /*12c00*/  MUFU.EX2 R74, R9 ;  /* 0x00000009004a7308 */ /* 0x0003e20000000800 */
[----:B------:R-:W-:Y:S01]  /*12c10*/  HMMA.16816.F32 R52, R4, R16, R52 ;  /* 0x000000100434723c */ /* 0x000fe20000001834 */
[----:B------:R-:W-:Y:S01]  /*12c20*/  FADD.FTZ R8, R247, R8 ;  /* 0x00000008f7087221 */ /* 0x000fe20000010000 */
[----:B------:R-:W-:Y:S01]  /*12c30*/  FADD.FTZ R3, R170, R3 ;  /* 0x00000003aa037221 */ /* 0x000fe20000010000 */
[----:B------:R-:W4:Y:S01]  /*12c40*/  LDSM.16.MT88.4 R16, [R50+0x11000] ;  /* 0x011000003210783b */ /* 0x000f220000004200 */
[----:B------:R5:W-:Y:S01]  /*12c50*/  MUFU.EX2 R69, R10 ;  /* 0x0000000a00457308 */ /* 0x000be20000000800 */
[----:B------:R-:W-:Y:S01]  /*12c60*/  FADD.FTZ R8, R246, R8 ;  /* 0x00000008f6087221 */ /* 0x000fe20000010000 */
[----:B------:R-:W-:-:S02]  /*12c70*/  FADD.FTZ R3, R168, R3 ;  /* 0x00000003a8037221 */ /* 0x000fc40000010000 */
[----:B---3--:R-:W-:Y:S01]  /*12c80*/  HMMA.16816.F32 R60, R4, R28, R60 ;  /* 0x0000001c043c723c */ /* 0x008fe2000000183c */
[----:B------:R-:W-:Y:S01]  /*12c90*/  FADD.FTZ R8, R248, R8 ;  /* 0x00000008f8087221 */ /* 0x000fe20000010000 */
[----:B------:R-:W-:-:S03]  /*12ca0*/  FADD.FTZ R3, R171, R3 ;  /* 0x00000003ab037221 */ /* 0x000fc60000010000 */
[----:B------:R-:W-:Y:S01]  /*12cb0*/  FADD.FTZ R8, R175, R8 ;  /* 0x00000008af087221 */ /* 0x000fe20000010000 */
[----:B------:R-:W-:Y:S01]  /*12cc0*/  FADD.FTZ R3, R169, R3 ;  /* 0x00000003a9037221 */ /* 0x000fe20000010000 */
[----:B-1----:R-:W-:Y:S01]  /*12cd0*/  FFMA.FTZ R9, R231, UR4, -R0 ;  /* 0x00000004e7097c23 */ /* 0x002fe20008010800 */
[C---:B------:R-:W-:Y:S01]  /*12ce0*/  HMMA.16816.F32 R56, R4.reuse, R30, R56 ;  /* 0x0000001e0438723c */ /* 0x040fe20000001838 */
[----:B------:R-:W-:Y:S01]  /*12cf0*/  FADD.FTZ R8, R163, R8 ;  /* 0x00000008a3087221 */ /* 0x000fe20000010000 */
[----:B------:R-:W-:Y:S01]  /*12d00*/  FADD.FTZ R3, R11, R3 ;  /* 0x000000030b037221 */ /* 0x000fe20000010000 */
[----:B------:R1:W3:Y:S01]  /*12d10*/  MUFU.EX2 R70, R9 ;  /* 0x0000000900467308 */ /* 0x0002e20000000800 */
[----:B------:R-:W-:Y:S01]  /*12d20*/  FFMA.FTZ R11, R227, UR4, -R2 ;  /* 0x00000004e30b7c23 */ /* 0x000fe20008010802 */
[----:B------:R-:W-:Y:S01]  /*12d30*/  FADD.FTZ R8, R164, R8 ;  /* 0x00000008a4087221 */ /* 0x000fe20000010000 */
[----:B------:R-:W-:Y:S01]  /*12d40*/  FADD.FTZ R3, R160, R3 ;  /* 0x00000003a0037221 */ /* 0x000fe20000010000 */
[----:B-----5:R-:W-:Y:S01]  /*12d50*/  FFMA.FTZ R10, R240, UR4, -R2 ;  /* 0x00000004f00a7c23 */ /* 0x020fe20008010802 */
[----:B------:R-:W-:Y:S01]  /*12d60*/  HMMA.16816.F32 R28, R4, R20, R64 ;  /* 0x00000014041c723c */ /* 0x000fe20000001840 */
        /* <DEDUP_REMOVED lines=8> */
[----:B-1----:R-:W-:Y:S01]  /*12df0*/  FFMA.FTZ R9, R229, UR4, -R0 ;  /* 0x00000004e5097c23 */ /* 0x002fe20008010800 */
[----:B---3--:R-:W-:Y:S01]  /*12e00*/  F2FP.F16.F32.PACK_AB R5, R70, R68 ;  /* 0x000000444605723e */ /* 0x008fe200000000ff */
[----:B------:R-:W-:Y:S01]  /*12e10*/  FADD.FTZ R8, R158, R8 ;  /* 0x000000089e087221 */ /* 0x000fe20000010000 */
[----:B------:R-:W-:Y:S01]  /*12e20*/  FADD.FTZ R3, R152, R3 ;  /* 0x0000000398037221 */ /* 0x000fe20000010000 */
[----:B------:R1:W3:Y:S01]  /*12e30*/  MUFU.EX2 R64, R9 ;  /* 0x0000000900407308 */ /* 0x0002e20000000800 */
[----:B------:R-:W-:Y:S01]  /*12e40*/  F2FP.F16.F32.PACK_AB R6, R74, R72 ;  /* 0x000000484a06723e */ /* 0x000fe200000000ff */
[----:B------:R-:W-:Y:S01]  /*12e50*/  FADD.FTZ R8, R156, R8 ;  /* 0x000000089c087221 */ /* 0x000fe20000010000 */
[----:B------:R-:W-:Y:S01]  /*12e60*/  FADD.FTZ R3, R155, R3 ;  /* 0x000000039b037221 */ /* 0x000fe20000010000 */
[----:B-----5:R-:W-:Y:S01]  /*12e70*/  FFMA.FTZ R11, R238, UR4, -R2 ;  /* 0x00000004ee0b7c23 */ /* 0x020fe20008010802 */
[----:B--2---:R-:W-:Y:S01]  /*12e80*/  F2FP.F16.F32.PACK_AB R4, R73, R71 ;  /* 0x000000474904723e */ /* 0x004fe200000000ff */
[----:B------:R-:W-:Y:S01]  /*12e90*/  FADD.FTZ R8, R159, R8 ;  /* 0x000000089f087221 */ /* 0x000fe20000010000 */
[----:B------:R-:W-:Y:S01]  /*12ea0*/  FADD.FTZ R3, R154, R3 ;  /* 0x000000039a037221 */ /* 0x000fe20000010000 */
[----:B------:R2:W-:Y:S01]  /*12eb0*/  MUFU.EX2 R45, R10 ;  /* 0x0000000a002d7308 */ /* 0x0005e20000000800 */
[----:B------:R-:W-:Y:S01]  /*12ec0*/  LDSM.16.MT88.4 R156, [R49+0x7800] ;  /* 0x00780000319c783b */ /* 0x000fe20000004200 */
[----:B------:R-:W-:Y:S01]  /*12ed0*/  FADD.FTZ R8, R139, R8 ;  /* 0x000000088b087221 */ /* 0x000fe20000010000 */
[----:B------:R-:W-:-:S03]  /*12ee0*/  FADD.FTZ R3, R136, R3 ;  /* 0x0000000388037221 */ /* 0x000fc60000010000 */
[----:B------:R-:W-:Y:S01]  /*12ef0*/  FADD.FTZ R8, R149, R8 ;  /* 0x0000000895087221 */ /* 0x000fe20000010000 */
[----:B------:R-:W-:Y:S01]  /*12f00*/  FADD.FTZ R3, R137, R3 ;  /* 0x0000000389037221 */ /* 0x000fe20000010000 */
[----:B-1----:R-:W-:Y:S01]  /*12f10*/  FFMA.FTZ R9, R241, UR4, -R2 ;  /* 0x00000004f1097c23 */ /* 0x002fe20008010802 */
[----:B---3--:R-:W-:Y:S01]  /*12f20*/  F2FP.F16.F32.PACK_AB R7, R64, R69 ;  /* 0x000000454007723e */ /* 0x008fe200000000ff */
[----:B------:R-:W-:Y:S01]  /*12f30*/  FADD.FTZ R8, R151, R8 ;  /* 0x0000000897087221 */ /* 0x000fe20000010000 */
[----:B------:R-:W-:Y:S01]  /*12f40*/  FADD.FTZ R3, R138, R3 ;  /* 0x000000038a037221 */ /* 0x000fe20000010000 */
[----:B------:R1:W3:Y:S02]  /*12f50*/  MUFU.EX2 R44, R9 ;  /* 0x00000009002c7308 */ /* 0x0002e40000000800 */
[----:B------:R-:W-:Y:S01]  /*12f60*/  FADD.FTZ R8, R150, R8 ;  /* 0x0000000896087221 */ /* 0x000fe20000010000 */
[----:B------:R-:W-:Y:S01]  /*12f70*/  FADD.FTZ R3, R148, R3 ;  /* 0x0000000394037221 */ /* 0x000fe20000010000 */
[C---:B------:R-:W-:Y:S01]  /*12f80*/  HMMA.16816.F32 R36, R4.reuse, R12, R36 ;  /* 0x0000000c0424723c */ /* 0x040fe20000001824 */
[----:B------:R-:W-:Y:S01]  /*12f90*/  MUFU.EX2 R13, R11 ;  /* 0x0000000b000d7308 */ /* 0x000fe20000000800 */
[----:B------:R-:W-:Y:S01]  /*12fa0*/  FADD.FTZ R8, R147, R8 ;  /* 0x0000000893087221 */ /* 0x000fe20000010000 */
[----:B------:R-:W-:Y:S01]  /*12fb0*/  FADD.FTZ R3, R143, R3 ;  /* 0x000000038f037221 */ /* 0x000fe20000010000 */
[----:B--2---:R-:W-:Y:S01]  /*12fc0*/  FFMA.FTZ R10, R244, UR4, -R0 ;  /* 0x00000004f40a7c23 */ /* 0x004fe20008010800 */
[----:B------:R-:W-:Y:S01]  /*12fd0*/  LDSM.16.MT88.4 R148, [R50+0x11800] ;  /* 0x011800003294783b */ /* 0x000fe20000004200 */
[----:B------:R-:W-:Y:S01]  /*12fe0*/  FADD.FTZ R8, R146, R8 ;  /* 0x0000000892087221 */ /* 0x000fe20000010000 */
[----:B------:R-:W-:Y:S01]  /*12ff0*/  FADD.FTZ R3, R142, R3 ;  /* 0x000000038e037221 */ /* 0x000fe20000010000 */
[C---:B----4-:R-:W-:Y:S02]  /*13000*/  HMMA.16816.F32 R52, R4.reuse, R16, R52 ;  /* 0x000000100434723c */ /* 0x050fe40000001834 */
[----:B------:R-:W-:Y:S01]  /*13010*/  FADD.FTZ R8, R145, R8 ;  /* 0x0000000891087221 */ /* 0x000fe20000010000 */
[----:B------:R-:W-:Y:S01]  /*13020*/  FADD.FTZ R3, R141, R3 ;  /* 0x000000038d037221 */ /* 0x000fe20000010000 */
[----:B-1----:R-:W-:Y:S01]  /*13030*/  FFMA.FTZ R9, R239, UR4, -R2 ;  /* 0x00000004ef097c23 */ /* 0x002fe20008010802 */
[----:B------:R-:W-:Y:S01]  /*13040*/  MUFU.EX2 R10, R10 ;  /* 0x0000000a000a7308 */ /* 0x000fe20000000800 */
[----:B------:R-:W-:Y:S01]  /*13050*/  FADD.FTZ R8, R144, R8 ;  /* 0x0000000890087221 */ /* 0x000fe20000010000 */
[----:B------:R-:W-:Y:S01]  /*13060*/  FADD.FTZ R3, R140, R3 ;  /* 0x000000038c037221 */ /* 0x000fe20000010000 */
[C---:B------:R-:W-:Y:S01]  /*13070*/  HMMA.16816.F32 R40, R4.reuse, R18, R40 ;  /* 0x000000120428723c */ /* 0x040fe20000001828 */
[----:B------:R1:W2:Y:S01]  /*13080*/  MUFU.EX2 R12, R9 ;  /* 0x00000009000c7308 */ /* 0x0002a20000000800 */
[----:B------:R-:W-:Y:S01]  /*13090*/  FADD.FTZ R8, R133, R8 ;  /* 0x0000000885087221 */ /* 0x000fe20000010000 */
[----:B------:R-:W-:Y:S01]  /*130a0*/  FADD.FTZ R3, R126, R3 ;  /* 0x000000037e037221 */ /* 0x000fe20000010000 */
[----:B------:R-:W4:Y:S01]  /*130b0*/  LDSM.16.MT88.4 R16, [R51+0x7000] ;  /* 0x007000003310783b */ /* 0x000f220000004200 */
[----:B---3--:R-:W-:Y:S01]  /*130c0*/  F2FP.F16.F32.PACK_AB R164, R45, R44 ;  /* 0x0000002c2da4723e */ /* 0x008fe200000000ff */
[----:B------:R-:W-:Y:S01]  /*130d0*/  FADD.FTZ R8, R131, R8 ;  /* 0x0000000883087221 */ /* 0x000fe20000010000 */
[----:B------:R-:W-:Y:S01]  /*130e0*/  FADD.FTZ R3, R128, R3 ;  /* 0x0000000380037221 */ /* 0x000fe20000010000 */
[----:B------:R-:W-:Y:S01]  /*130f0*/  HMMA.16816.F32 R136, R4, R24, R60 ;  /* 0x000000180488723c */ /* 0x000fe2000000183c */
[----:B------:R-:W3:Y:S01]  /*13100*/  LDSM.16.MT88.4 R140, [R48+0x11800] ;  /* 0x01180000308c783b */ /* 0x000ee20000004200 */
        /* <DEDUP_REMOVED lines=8> */
[----:B--2---:R-:W-:Y:S02]  /*13190*/  F2FP.F16.F32.PACK_AB R166, R12, R13 ;  /* 0x0000000d0ca6723e */ /* 0x004fe400000000ff */
[----:B------:R-:W-:Y:S01]  /*131a0*/  FADD.FTZ R8, R123, R8 ;  /* 0x000000087b087221 */ /* 0x000fe20000010000 */
[----:B------:R-:W-:Y:S01]  /*131b0*/  FADD.FTZ R2, R116, R3 ;  /* 0x0000000374027221 */ /* 0x000fe20000010000 */
[----:B------:R-:W-:Y:S01]  /*131c0*/  MUFU.EX2 R9, R9 ;  /* 0x0000000900097308 */ /* 0x000fe20000000800 */
[----:B------:R-:W-:Y:S01]  /*131d0*/  HMMA.16816.F32 R32, R4, R14, R32 ;  /* 0x0000000e0420723c */ /* 0x000fe20000001820 */
[----:B------:R-:W-:Y:S01]  /*131e0*/  FADD.FTZ R3, R122, R8 ;  /* 0x000000087a037221 */ /* 0x000fe20000010000 */
[----:B------:R-:W-:Y:S01]  /*131f0*/  FADD.FTZ R2, R119, R2 ;  /* 0x0000000277027221 */ /* 0x000fe20000010000 */
[----:B------:R-:W-:-:S02]  /*13200*/  FFMA.FTZ R8, R245, UR4, -R0 ;  /* 0x00000004f5087c23 */ /* 0x000fc40008010800 */
[----:B------:R-:W-:Y:S01]  /*13210*/  FADD.FTZ R3, R125, R3 ;  /* 0x000000037d037221 */ /* 0x000fe20000010000 */
[----:B------:R-:W-:Y:S01]  /*13220*/  FADD.FTZ R2, R120, R2 ;  /* 0x0000000278027221 */ /* 0x000fe20000010000 */
[----:B------:R1:W2:Y:S02]  /*13230*/  MUFU.EX2 R11, R8 ;  /* 0x00000008000b7308 */ /* 0x0002a40000000800 */
[----:B------:R-:W-:Y:S01]  /*13240*/  FADD.FTZ R3, R109, R3 ;  /* 0x000000036d037221 */ /* 0x000fe20000010000 */
[----:B------:R-:W-:-:S03]  /*13250*/  FADD.FTZ R2, R104, R2 ;  /* 0x0000000268027221 */ /* 0x000fc60000010000 */
[----:B------:R-:W-:Y:S01]  /*13260*/  FADD.FTZ R3, R111, R3 ;  /* 0x000000036f037221 */ /* 0x000fe20000010000 */
[C---:B----4-:R-:W-:Y:S01]  /*13270*/  HMMA.16816.F32 R28, R4.reuse, R16, R28 ;  /* 0x00000010041c723c */ /* 0x050fe2000000181c */
[----:B-1----:R-:W-:Y:S01]  /*13280*/  FFMA.FTZ R8, R243, UR4, -R0 ;  /* 0x00000004f3087c23 */ /* 0x002fe20008010800 */
[----:B------:R-:W-:Y:S01]  /*13290*/  FADD.FTZ R0, R105, R2 ;  /* 0x0000000269007221 */ /* 0x000fe20000010000 */
[----:B------:R-:W-:Y:S01]  /*132a0*/  FADD.FTZ R2, R114, R3 ;  /* 0x0000000372027221 */ /* 0x000fe20000010000 */
[----:B--2---:R-:W-:Y:S02]  /*132b0*/  F2FP.F16.F32.PACK_AB R165, R10, R11 ;  /* 0x0000000b0aa5723e */ /* 0x004fe400000000ff */
[----:B------:R-:W-:Y:S01]  /*132c0*/  FADD.FTZ R0, R110, R0 ;  /* 0x000000006e007221 */ /* 0x000fe20000010000 */
[----:B------:R-:W-:Y:S01]  /*132d0*/  FADD.FTZ R2, R115, R2 ;  /* 0x0000000273027221 */ /* 0x000fe20000010000 */
[----:B------:R-:W-:Y:S01]  /*132e0*/  HMMA.16816.F32 R20, R4, R18, R20 ;  /* 0x000000120414723c */ /* 0x000fe20000001814 */
[----:B------:R-:W1:Y:S01]  /*132f0*/  LDSM.16.MT88.4 R4, [R51+0x7800] ;  /* 0x007800003304783b */ /* 0x000e620000004200 */
[----:B------:R-:W-:Y:S01]  /*13300*/  FADD.FTZ R0, R108, R0 ;  /* 0x000000006c007221 */ /* 0x000fe20000010000 */
[----:B------:R-:W-:Y:S01]  /*13310*/  FADD.FTZ R2, R99, R2 ;  /* 0x0000000263027221 */ /* 0x000fe20000010000 */
[----:B------:R-:W2:Y:S02]  /*13320*/  MUFU.EX2 R8, R8 ;  /* 0x0000000800087308 */ /* 0x000ea40000000800 */
        /* <DEDUP_REMOVED lines=8> */
[----:B--2---:R-:W-:Y:S02]  /*133b0*/  F2FP.F16.F32.PACK_AB R167, R8, R9 ;  /* 0x0000000908a7723e */ /* 0x004fe400000000ff */
[----:B------:R-:W-:Y:S01]  /*133c0*/  FADD.FTZ R0, R87, R0 ;  /* 0x0000000057007221 */ /* 0x000fe20000010000 */
[----:B------:R-:W-:-:S03]  /*133d0*/  FADD.FTZ R2, R93, R2 ;  /* 0x000000025d027221 */ /* 0x000fc60000010000 */
[----:B------:R-:W-:Y:S01]  /*133e0*/  FADD.FTZ R0, R89, R0 ;  /* 0x0000000059007221 */ /* 0x000fe20000010000 */
[----:B------:R-:W-:Y:S01]  /*133f0*/  FADD.FTZ R2, R94, R2 ;  /* 0x000000025e027221 */ /* 0x000fe20000010000 */
[----:B---3--:R-:W-:Y:S02]  /*13400*/  HMMA.16816.F32 R136, R164, R140, R136 ;  /* 0x0000008ca488723c */ /* 0x008fe40000001888 */
        /* <DEDUP_REMOVED lines=9> */
[----:B------:R-:W-:Y:S01]  /*134a0*/  HMMA.16816.F32 R152, R164, R156, R36 ;  /* 0x0000009ca498723c */ /* 0x000fe20000001824 */
[----:B------:R-:W-:Y:S01]  /*134b0*/  MOV R36, R83 ;  /* 0x0000005300247202 */ /* 0x000fe20000000f00 */
        /* <DEDUP_REMOVED lines=19> */
[C---:B-1----:R-:W-:Y:S02]  /*135f0*/  HMMA.16816.F32 R160, R164.reuse, R4, R28 ;  /* 0x00000004a4a0723c */ /* 0x042fe4000000181c */
[----:B------:R-:W-:Y:S01]  /*13600*/  FADD.FTZ R2, R9, R0 ;  /* 0x0000000009027221 */ /* 0x000fe20000010000 */
[----:B------:R-:W-:Y:S01]  /*13610*/  FADD.FTZ R3, R12, R3 ;  /* 0x000000030c037221 */ /* 0x000fe20000010000 */
[----:B------:R-:W-:Y:S02]  /*13620*/  VIMNMX R0, PT, PT, R173, 0x2, !PT ;  /* 0x00000002ad007848 */ /* 0x000fe40007fe0100 */
[----:B------:R-:W-:Y:S02]  /*13630*/  FADD.FTZ R2, R8, R2 ;  /* 0x0000000208027221 */ /* 0x000fe40000010000 */
[----:B------:R1:W-:Y:S01]  /*13640*/  STL [R1+0x38], R3 ;  /* 0x0000380301007387 */ /* 0x0003e20000100800 */
[----:B------:R-:W-:Y:S01]  /*13650*/  HMMA.16816.F32 R164, R164, R6, R20 ;  /* 0x00000006a4a4723c */ /* 0x000fe20000001814 */
[----:B------:R-:W-:-:S02]  /*13660*/  IADD3 R0, PT, PT, R0, -0x3, RZ ;  /* 0xfffffffd00007810 */ /* 0x000fc40007ffe0ff */
[----:B------:R2:W-:Y:S01]  /*13670*/  STL [R1+0x34], R2 ;  /* 0x0000340201007387 */ /* 0x0005e20000100800 */
[----:B-1----:R-:W-:-:S15]  /*13680*/  MOV R3, R82 ;  /* 0x0000005200037202 */ /* 0x002fde0000000f00 */
[----:B------:R-:W-:-:S01]  /*13690*/  NOP ;  /* 0x0000000000007918 */ /* 0x000fc20000000000 */
.L_x_720:
[----:B------:R-:W-:-:S13]  /*136a0*/  ISETP.GE.AND P1, PT, R0, RZ, PT ;  /* 0x000000ff0000720c */ /* 0x000fda0003f26270 */
[----:B------:R-:W-:Y:S05]  /*136b0*/  @!P1 BRA `(.L_x_728) ;  /* 0x0000006c00a49947 */ /* 0x000fea0003800000 */
[----:B------:R-:W3:Y:S01]  /*136c0*/  LDL.LU R4, [R1+0x1c] ;  /* 0x00001c0001047983 */ /* 0x000ee20000300800 */
[----:B------:R-:W4:Y:S01]  /*136d0*/  S2UR UR10, SR_CgaCtaId ;  /* 0x00000000000a79c3 */ /* 0x000f220000008800 */
[----:B------:R-:W-:Y:S02]  /*136e0*/  UISETP.NE.U32.AND UP0, UPT, UR8, URZ, UPT ;  /* 0x000000ff0800728c */ /* 0x000fe4000bf05070 */
[----:B--2---:R-:W3:Y:S01]  /*136f0*/  LDL.LU R2, [R1+0x20] ;  /* 0x0000200001027983 */ /* 0x004ee20000300800 */
[C---:B------:R-:W-:Y:S01]  /*13700*/  LEA R238, R0.reuse, 0x100, 0x8 ;  /* 0x0000010000ee7811 */ /* 0x040fe200078e40ff */
[----:B------:R-:W-:Y:S01]  /*13710*/  IMAD.MOV.U32 R135, RZ, RZ, 0x20 ;  /* 0x00000020ff877424 */ /* 0x000fe200078e00ff */
[----:B------:R-:W-:Y:S01]  /*13720*/  IADD3 R0, PT, PT, R0, 0x1, RZ ;  /* 0x0000000100007810 */ /* 0x000fe20007ffe0ff */
[----:B------:R-:W-:Y:S01]  /*13730*/  UISETP.NE.AND.EX UP0, UPT, UR9, URZ, UPT, UP0 ;  /* 0x000000ff0900728c */ /* 0x000fe2000bf05300 */
[----:B------:R-:W-:Y:S01]  /*13740*/  IMAD.MOV.U32 R133, RZ, RZ, R3 ;  /* 0x000000ffff857224 */ /* 0x000fe200078e0003 */
[----:B------:R-:W-:Y:S01]  /*13750*/  UMOV UR13, 0x400 ;  /* 0x00000400000d7882 */ /* 0x000fe20000000000 */
[----:B------:R-:W-:Y:S01]  /*13760*/  SEL R135, R135, 0xffffffe0, !P6 ;  /* 0xffffffe087877807 */ /* 0x000fe20007000000 */
[----:B------:R2:W-:Y:S01]  /*13770*/  STL [R1], R0 ;  /* 0x0000000001007387 */ /* 0x0005e20000100800 */
[----:B------:R-:W-:Y:S01]  /*13780*/  IMAD.MOV.U32 R132, RZ, RZ, R36 ;  /* 0x000000ffff847224 */ /* 0x000fe200078e0024 */
[----:B------:R-:W-:Y:S01]  /*13790*/  PLOP3.LUT P3, PT, PT, PT, UP0, 0x80, 0x8 ;  /* 0x000000000008781c */ /* 0x000fe20003f6f008 */
[----:B------:R-:W1:Y:S01]  /*137a0*/  LDCU UR11, c[0x0][0x440] ;  /* 0x00008800ff0b77ac */ /* 0x000e620008000800 */
[----:B------:R-:W1:Y:S01]  /*137b0*/  LDCU UR12, c[0x0][0x50c] ;  /* 0x0000a180ff0c77ac */ /* 0x000e620008000800 */
[----:B------:R-:W1:Y:S01]  /*137c0*/  LDCU UR4, c[0x0][0x45c] ;  /* 0x00008b80ff0477ac */ /* 0x000e620008000800 */
[----:B------:R-:W1:Y:S01]  /*137d0*/  LDCU.64 UR6, c[0x0][0x3a0] ;  /* 0x00007400ff0677ac */ /* 0x000e620008000a00 */
[----:B------:R-:W1:Y:S01]  /*137e0*/  LDCU.64 UR8, c[0x0][0x3a8] ;  /* 0x00007500ff0877ac */ /* 0x000e620008000a00 */
[----:B---3--:R-:W-:-:S04]  /*137f0*/  LOP3.LUT R134, R2, R4, RZ, 0xfc, !PT ;  /* 0x0000000402867212 */ /* 0x008fc800078efcff */
[----:B------:R-:W-:Y:S01]  /*13800*/  LEA R134, R134, UR5, 0x1 ;  /* 0x0000000586867c11 */ /* 0x000fe2000f8e08ff */
[----:B----4-:R-:W-:-:S03]  /*13810*/  ULEA UR5, UR10, UR13, 0x18 ;  /* 0x0000000d0a057291 */ /* 0x010fc6000f8ec0ff */
[C---:B--2---:R-:W-:Y:S01]  /*13820*/  IADD3 R0, PT, PT, R134.reuse, 0xa040, RZ ;  /* 0x0000a04086007810 */ /* 0x044fe20007ffe0ff */
[----:B------:R-:W-:Y:S02]  /*13830*/  VIADD R2, R134, 0xa000 ;  /* 0x0000a00086027836 */ /* 0x000fe40000000000 */
[----:B------:R-:W-:Y:S02]  /*13840*/  IMAD.IADD R135, R135, 0x1, R134 ;  /* 0x0000000187877824 */ /* 0x000fe400078e0286 */
[----:B------:R2:W-:Y:S04]  /*13850*/  STL [R1+0x3c], R0 ;  /* 0x00003c0001007387 */ /* 0x0005e80000100800 */
[----:B-1----:R2:W-:Y:S02]  /*13860*/  STL [R1+0x40], R2 ;  /* 0x0000400201007387 */ /* 0x0025e40000100800 */
.L_x_732:
[----:B---3--:R-:W3:Y:S01]  /*13870*/  LDL R5, [R1+0x30] ;  /* 0x0000300001057983 */ /* 0x008ee20000100800 */
[----:B------:R-:W1:Y:S01]  /*13880*/  @!P3 LDC R8, c[0x0][0x3c0] ;  /* 0x0000f000ff08bb82 */ /* 0x000e620000000800 */
[----:B------:R-:W-:Y:S04]  /*13890*/  DEPBAR.LE SB0, 0x0 ;  /* 0x000080000000791a */ /* 0x000fe80000000000 */
[----:B------:R-:W4:Y:S01]  /*138a0*/  LDL R4, [R1+0x2c] ;  /* 0x00002c0001047983 */ /* 0x000f220000100800 */
[----:B--2---:R-:W-:Y:S02]  /*138b0*/  IMAD.MOV.U32 R0, RZ, RZ, RZ ;  /* 0x000000ffff007224 */ /* 0x004fe400078e00ff */
[----:B------:R-:W-:Y:S01]  /*138c0*/  IMAD.SHL.U32 R233, R236, 0x8, RZ ;  /* 0x00000008ece97824 */ /* 0x000fe200078e00ff */
[----:B------:R-:W-:Y:S02]  /*138d0*/  BAR.SYNC.DEFER_BLOCKING 0x0 ;  /* 0x0000000000007b1d */ /* 0x000fe40000010000 */
[----:B------:R-:W-:Y:S02]  /*138e0*/  @!P3 IADD3 R2, P0, PT, RZ, -R0, RZ ;  /* 0x80000000ff02b210 */ /* 0x000fe40007f1e0ff */
[----:B------:R-:W-:Y:S04]  /*138f0*/  LOP3.LUT R3, R233, 0x1f8, RZ, 0xc0, !PT ;  /* 0x000001f8e9037812 */ /* 0x000fe800078ec0ff */
[----:B------:R-:W-:Y:S02]  /*13900*/  LOP3.LUT R3, R3, 0x38, R236, 0x78, !PT ;  /* 0x0000003803037812 */ /* 0x000fe400078e78ec */
[----:B------:R-:W2:Y:S01]  /*13910*/  S2R R236, SR_TID.X ;  /* 0x0000000000ec7919 */ /* 0x000ea20000002100 */
[----:B------:R-:W2:Y:S01]  /*13920*/  LDC R33, c[0x0][0x3c4] ;  /* 0x0000f100ff217b82 */ /* 0x000ea20000000800 */
[----:B------:R-:W-:Y:S02]  /*13930*/  LOP3.LUT R237, R3, 0x1e00, R233, 0xf8, !PT ;  /* 0x00001e0003ed7812 */ /* 0x000fe400078ef8e9 */
[----:B------:R-:W-:Y:S01]  /*13940*/  LOP3.LUT R233, R233, 0x38, RZ, 0xc0, !PT ;  /* 0x00000038e9e97812 */ /* 0x000fe200078ec0ff */
[----:B-1----:R-:W-:Y:S04]  /*13950*/  @!P3 IMAD.SHL.U32 R0, R8, 0x100, RZ ;  /* 0x000001000800b824 */ /* 0x002fe800078e00ff */
[----:B------:R-:W-:Y:S05]  /*13960*/  @!P3 IMAD.X R0, RZ, RZ, ~R0, P0 ;  /* 0x000000ffff00b224 */ /* 0x000fea00000e0e00 */
[----:B------:R-:W-:Y:S01]  /*13970*/  @!P3 SHF.R.S64 R2, R2, 0x1f, R0 ;  /* 0x0000001f0202b819 */ /* 0x000fe20000001000 */
[----:B---3--:R-:W-:Y:S03]  /*13980*/  IMAD.MOV.U32 R11, RZ, RZ, R5 ;  /* 0x000000ffff0b7224 */ /* 0x008fe600078e0005 */
[----:B------:R-:W-:Y:S05]  /*13990*/  @!P3 IADD3 R5, P0, PT, R5, R2, RZ ;  /* 0x000000020505b210 */ /* 0x000fea0007f1e0ff */
[----:B------:R1:W-:Y:S01]  /*139a0*/  @!P3 STL [R1+0x30], R5 ;  /* 0x000030050100b387 */ /* 0x0003e20000100800 */
[----:B----4-:R-:W-:Y:S01]  /*139b0*/  IMAD.MOV.U32 R10, RZ, RZ, R4 ;  /* 0x000000ffff0a7224 */ /* 0x010fe200078e0004 */
[----:B------:R-:W-:Y:S01]  /*139c0*/  @!P3 LEA.HI.X.SX32 R4, R0, R4, 0x1, P0 ;  /* 0x000000040004b211 */ /* 0x000fe200000f0eff */
[----:B------:R-:W-:Y:S04]  /*139d0*/  IMAD.MOV.U32 R13, RZ, RZ, R5 ;  /* 0x000000ffff0d7224 */ /* 0x000fe800078e0005 */
[----:B------:R1:W-:Y:S01]  /*139e0*/  @!P3 STL [R1+0x2c], R4 ;  /* 0x00002c040100b387 */ /* 0x0003e20000100800 */
[----:B------:R-:W-:Y:S01]  /*139f0*/  IMAD.MOV.U32 R14, RZ, RZ, R4 ;  /* 0x000000ffff0e7224 */ /* 0x000fe200078e0004 */
[----:B--2---:R-:W-:Y:S06]  /*13a00*/  @!P3 BRA `(.L_x_729) ;  /* 0x000000040000b947 */ /* 0x004fec0003800000 */
[----:B------:R-:W-:Y:S01]  /*13a10*/  VIADD R6, R238, 0xffffff00 ;  /* 0xffffff00ee067836 */ /* 0x000fe20000000000 */
[----:B------:R-:W2:Y:S01]  /*13a20*/  LDL.64 R16, [R1+0x8] ;  /* 0x0000080001107983 */ /* 0x000ea20000100a00 */
[----:B------:R-:W3:Y:S01]  /*13a30*/  LDC R12, c[0x0][0x4f0] ;  /* 0x00013c00ff0c7b82 */ /* 0x000ee20000000800 */
[----:B-1----:R-:W-:Y:S02]  /*13a40*/  IABS R4, R238 ;  /* 0x000000ee00047213 */ /* 0x002fe40000000000 */
[----:B------:R-:W-:Y:S02]  /*13a50*/  IABS R5, R6 ;  /* 0x0000000600057213 */ /* 0x000fe40000000000 */
[-C--:B---3--:R-:W-:Y:S02]  /*13a60*/  IABS R8, R12.reuse ;  /* 0x0000000c00087213 */ /* 0x088fe40000000000 */
[----:B------:R-:W-:Y:S02]  /*13a70*/  LOP3.LUT R6, R6, R12, RZ, 0x3c, !PT ;  /* 0x0000000c06067212 */ /* 0x000fe400078e3cff */
[----:B------:R-:W1:Y:S02]  /*13a80*/  I2F.RP R2, R8 ;  /* 0x0000000800027306 */ /* 0x000e640000209400 */
[----:B------:R-:W-:Y:S08]  /*13a90*/  ISETP.GE.AND P0, PT, R6, RZ, PT ;  /* 0x000000ff0600720c */ /* 0x000ff00003f06270 */
[----:B-1----:R-:W1:Y:S02]  /*13aa0*/  MUFU.RCP R2, R2 ;  /* 0x0000000200027308 */ /* 0x002e640000001000 */
[----:B-1----:R-:W-:Y:S08]  /*13ab0*/  VIADD R2, R2, 0xffffffe ;  /* 0x0ffffffe02027836 */ /* 0x002ff00000000000 */
[----:B------:R-:W1:Y:S02]  /*13ac0*/  F2I.FTZ.U32.TRUNC.NTZ R3, R2 ;  /* 0x0000000200037305 */ /* 0x000e64000021f000 */
[--C-:B-1----:R-:W-:Y:S01]  /*13ad0*/  IMAD.MOV R0, RZ, RZ, -R3.reuse ;  /* 0x000000ffff007224 */ /* 0x102fe200078e0a03 */
        /* <DEDUP_REMOVED lines=8> */
[C---:B------:R-:W-:Y:S03]  /*13b60*/  IMAD R4, R8.reuse, R7, R4 ;  /* 0x0000000708047224 */ /* 0x040fe600078e0204 */
        /* <DEDUP_REMOVED lines=9> */
[-C--:B------:R-:W-:Y:S01]  /*13c00*/  LOP3.LUT R3, R238, R12.reuse, RZ, 0x3c, !PT ;  /* 0x0000000cee037212 */ /* 0x080fe200078e3cff */
[----:B------:R-:W1:Y:S03]  /*13c10*/  LDC.64 R8, c[0x0][0x3c0] ;  /* 0x0000f000ff087b82 */ /* 0x000e660000000a00 */
[----:B------:R-:W-:Y:S02]  /*13c20*/  ISETP.GE.AND P2, PT, R3, RZ, PT ;  /* 0x000000ff0300720c */ /* 0x000fe40003f46270 */
[----:B------:R-:W-:Y:S03]  /*13c30*/  LOP3.LUT R3, RZ, R12, RZ, 0x33, !PT ;  /* 0x0000000cff037212 */ /* 0x000fe600078e33ff */
[----:B------:R-:W-:Y:S02]  /*13c40*/  @P5 IADD3 R0, PT, PT, R0, 0x1, RZ ;  /* 0x0000000100005810 */ /* 0x000fe40007ffe0ff */
[----:B------:R-:W-:Y:S03]  /*13c50*/  @P6 VIADD R2, R2, 0x1 ;  /* 0x0000000102026836 */ /* 0x000fe60000000000 */
[----:B------:R-:W-:Y:S03]  /*13c60*/  @!P0 IMAD.MOV R0, RZ, RZ, -R0 ;  /* 0x000000ffff008224 */ /* 0x000fe600078e0a00 */
[----:B------:R-:W-:Y:S02]  /*13c70*/  @!P2 IADD3 R2, PT, PT, -R2, RZ, RZ ;  /* 0x000000ff0202a210 */ /* 0x000fe40007ffe1ff */
[C---:B------:R-:W-:Y:S02]  /*13c80*/  SEL R0, R3.reuse, R0, !P1 ;  /* 0x0000000003007207 */ /* 0x040fe40004800000 */
[----:B------:R-:W-:Y:S04]  /*13c90*/  SEL R2, R3, R2, !P1 ;  /* 0x0000000203027207 */ /* 0x000fe80004800000 */
[-C--:B--2---:R-:W-:Y:S02]  /*13ca0*/  LEA R4, P0, R2, R16.reuse, 0x2 ;  /* 0x0000001002047211 */ /* 0x084fe400078010ff */
[----:B------:R-:W-:Y:S02]  /*13cb0*/  LEA R6, P1, R0, R16, 0x2 ;  /* 0x0000001000067211 */ /* 0x000fe400078210ff */
[-C--:B------:R-:W-:Y:S02]  /*13cc0*/  LEA.HI.X.SX32 R5, R2, R17.reuse, 0x2, P0 ;  /* 0x0000001102057211 */ /* 0x080fe400000f16ff */
[----:B------:R-:W-:Y:S01]  /*13cd0*/  LEA.HI.X.SX32 R7, R0, R17, 0x2, P1 ;  /* 0x0000001100077211 */ /* 0x000fe200008f16ff */
[----:B------:R-:W-:Y:S03]  /*13ce0*/  IMAD.IADD R0, R2, 0x1, -R0 ;  /* 0x0000000102007824 */ /* 0x000fe600078e0a00 */
[----:B------:R1:W2:Y:S01]  /*13cf0*/  LDG.E R5, desc[UR16][R4.64] ;  /* 0x0000001004057981 */ /* 0x0002a2000c1e1900 */
[----:B------:R-:W-:Y:S03]  /*13d00*/  IMAD R0, R0, R12, -0x100 ;  /* 0xffffff0000007424 */ /* 0x000fe600078e020c */
[----:B------:R-:W2:Y:S02]  /*13d10*/  LDG.E R6, desc[UR16][R6.64] ;  /* 0x0000001006067981 */ /* 0x000ea4000c1e1900 */
[----:B------:R-:W-:Y:S05]  /*13d20*/  SHF.R.S32.HI R2, RZ, 0x1f, R0 ;  /* 0x0000001fff027819 */ /* 0x000fea0000011400 */
[-C--:B-1----:R-:W-:Y:S02]  /*13d30*/  IMAD R4, R2, R8.reuse, RZ ;  /* 0x0000000802047224 */ /* 0x082fe400078e02ff */
[C---:B------:R-:W-:Y:S04]  /*13d40*/  IMAD.WIDE.U32 R2, R0.reuse, R8, RZ ;  /* 0x0000000800027225 */ /* 0x040fe800078e00ff */
[----:B------:R-:W-:Y:S05]  /*13d50*/  IMAD R9, R0, R9, R4 ;  /* 0x0000000900097224 */ /* 0x000fea00078e0204 */
[----:B------:R-:W-:Y:S01]  /*13d60*/  IADD3 R3, PT, PT, R3, R9, RZ ;  /* 0x0000000903037210 */ /* 0x000fe20007ffe0ff */
[----:B--2---:R-:W-:Y:S04]  /*13d70*/  IMAD.IADD R5, R6, 0x1, -R5 ;  /* 0x0000000106057824 */ /* 0x004fe800078e0a05 */
[C---:B------:R-:W-:Y:S01]  /*13d80*/  IMAD.WIDE.U32 R2, R5.reuse, UR8, R2 ;  /* 0x0000000805027c25 */ /* 0x040fe2000f8e0002 */
[----:B------:R-:W-:Y:S02]  /*13d90*/  SHF.R.S32.HI R0, RZ, 0x1f, R5 ;  /* 0x0000001fff007819 */ /* 0x000fe40000011405 */
[----:B------:R-:W-:Y:S03]  /*13da0*/  LEA R13, P0, R2, R11, 0x1 ;  /* 0x0000000b020d7211 */ /* 0x000fe600078008ff */
[----:B------:R-:W-:Y:S02]  /*13db0*/  IMAD R0, R0, UR8, RZ ;  /* 0x0000000800007c24 */ /* 0x000fe4000f8e02ff */
[----:B------:R2:W-:Y:S02]  /*13dc0*/  STL [R1+0x30], R13 ;  /* 0x0000300d01007387 */ /* 0x0005e40000100800 */
[----:B------:R-:W-:Y:S04]  /*13dd0*/  IMAD R0, R5, UR9, R0 ;  /* 0x0000000905007c24 */ /* 0x000fe8000f8e0200 */
[----:B------:R-:W-:Y:S05]  /*13de0*/  IMAD.IADD R0, R3, 0x1, R0 ;  /* 0x0000000103007824 */ /* 0x000fea00078e0200 */
[----:B------:R-:W-:Y:S05]  /*13df0*/  LEA.HI.X R14, R2, R10, R0, 0x1, P0 ;  /* 0x0000000a020e7211 */ /* 0x000fea00000f0c00 */
[----:B------:R2:W-:Y:S02]  /*13e00*/  STL [R1+0x2c], R14 ;  /* 0x00002c0e01007387 */ /* 0x0005e40000100800 */
.L_x_729:
[----:B------:R-:W-:Y:S02]  /*13e10*/  ISETP.GE.AND P2, PT, R233, UR11, PT ;  /* 0x0000000be9007c0c */ /* 0x000fe4000bf46270 */
[C---:B------:R-:W-:Y:S02]  /*13e20*/  SHF.L.U32 R235, R236.reuse, 0x5, RZ ;  /* 0x00000005eceb7819 */ /* 0x040fe400000006ff */
[C---:B------:R-:W-:Y:S02]  /*13e30*/  SHF.L.U32 R3, R236.reuse, 0x6, RZ ;  /* 0x00000006ec037819 */ /* 0x040fe400000006ff */
[----:B------:R-:W-:Y:S02]  /*13e40*/  SHF.R.U32.HI R234, RZ, 0x1, R236 ;  /* 0x00000001ffea7819 */ /* 0x000fe400000116ec */
[----:B------:R-:W-:Y:S02]  /*13e50*/  LOP3.LUT R235, R235, 0x7c00, RZ, 0xc0, !PT ;  /* 0x00007c00ebeb7812 */ /* 0x000fe400078ec0ff */
[----:B-1----:R-:W-:Y:S02]  /*13e60*/  LOP3.LUT R4, R3, 0x400, RZ, 0xc0, !PT ;  /* 0x0000040003047812 */ /* 0x002fe400078ec0ff */
[--C-:B------:R-:W-:Y:S02]  /*13e70*/  LOP3.LUT R0, R233, 0x1c0, R3.reuse, 0xf8, !PT ;  /* 0x000001c0e9007812 */ /* 0x100fe400078ef803 */
[----:B------:R-:W-:Y:S02]  /*13e80*/  LOP3.LUT R168, R236, 0x8, RZ, 0xc0, !PT ;  /* 0x00000008eca87812 */ /* 0x000fe400078ec0ff */
[----:B------:R-:W-:Y:S02]  /*13e90*/  LOP3.LUT R2, R234, 0x8, RZ, 0xc0, !PT ;  /* 0x00000008ea027812 */ /* 0x000fe400078ec0ff */
[----:B------:R-:W-:Y:S02]  /*13ea0*/  LOP3.LUT R3, R235, 0x200, R3, 0xf8, !PT ;  /* 0x00000200eb037812 */ /* 0x000fe400078ef803 */
[----:B------:R-:W-:Y:S02]  /*13eb0*/  LOP3.LUT R168, R0, R168, RZ, 0x3c, !PT ;  /* 0x000000a800a87212 */ /* 0x000fe400078e3cff */
[----:B------:R-:W-:Y:S02]  /*13ec0*/  LOP3.LUT R0, R3, R0, R2, 0xf6, !PT ;  /* 0x0000000003007212 */ /* 0x000fe400078ef602 */
[----:B------:R-:W-:Y:S02]  /*13ed0*/  ISETP.GE.AND P1, PT, R233, UR11, PT ;  /* 0x0000000be9007c0c */ /* 0x000fe4000bf26270 */
[-C--:B------:R-:W-:Y:S02]  /*13ee0*/  @!P2 MOV R2, R13.reuse ;  /* 0x0000000d0002a202 */ /* 0x080fe40000000f00 */
[----:B------:R-:W-:Y:S02]  /*13ef0*/  @!P2 MOV R3, R14 ;  /* 0x0000000e0003a202 */ /* 0x000fe40000000f00 */
[----:B------:R-:W-:Y:S02]  /*13f00*/  LEA R237, R237, UR5, 0x1 ;  /* 0x00000005eded7c11 */ /* 0x000fe4000f8e08ff */
[C---:B------:R-:W-:Y:S02]  /*13f10*/  SHF.L.U32 R22, R8.reuse, 0x5, RZ ;  /* 0x0000000508167819 */ /* 0x040fe400000006ff */
[--C-:B------:R-:W-:Y:S01]  /*13f20*/  SHF.L.U64.HI R5, R8, 0x5, R33.reuse ;  /* 0x0000000508057819 */ /* 0x100fe20000010221 */
[----:B------:R-:W-:Y:S01]  /*13f30*/  @!PT LDS RZ, [RZ] ;  /* 0x00000000fffff984 */ /* 0x000fe20000000800 */
[----:B------:R-:W-:Y:S01]  /*13f40*/  @!PT LDS RZ, [RZ] ;  /* 0x00000000fffff984 */ /* 0x000fe20000000800 */
[----:B------:R-:W-:Y:S01]  /*13f50*/  @!PT LDS RZ, [RZ] ;  /* 0x00000000fffff984 */ /* 0x000fe20000000800 */
[----:B------:R1:W-:Y:S01]  /*13f60*/  @!P2 LDGSTS.E.BYPASS.LTC128B.128 [R237+0xa000], desc[UR16][R2.64] ;  /* 0x0a00000002edafae */ /* 0x0003e2000b981a10 */
[----:B------:R-:W-:Y:S01]  /*13f70*/  IADD3 R6, P0, PT, R22, R13, RZ ;  /* 0x0000000d16067210 */ /* 0x000fe20007f1e0ff */
[C---:B------:R-:W-:Y:S01]  /*13f80*/  @!P1 IMAD R9, R33.reuse, 0xa0, RZ ;  /* 0x000000a021099824 */ /* 0x040fe200078e02ff */
[----:B------:R-:W-:Y:S01]  /*13f90*/  LEA R168, R168, R4, 0x1 ;  /* 0x00000004a8a87211 */ /* 0x000fe200078e08ff */
[----:B------:R-:W-:Y:S01]  /*13fa0*/  @!P1 IMAD R32, R33, 0x120, RZ ;  /* 0x0000012021209824 */ /* 0x000fe200078e02ff */
[----:B------:R-:W-:Y:S02]  /*13fb0*/  IADD3.X R7, PT, PT, R5, R14, RZ, P0, !PT ;  /* 0x0000000e05077210 */ /* 0x000fe400007fe4ff */
[----:B------:R-:W-:Y:S01]  /*13fc0*/  @!P1 IADD3 R22, P6, PT, R6, R22, RZ ;  /* 0x0000001606169210 */ /* 0x000fe20007fde0ff */
[----:B------:R-:W-:Y:S01]  /*13fd0*/  @P2 STS.128 [R237+0xa000], RZ ;  /* 0x00a000ffed002388 */ /* 0x000fe20000000c00 */
[CC--:B------:R-:W-:Y:S02]  /*13fe0*/  @!P1 LEA R30, P5, R8.reuse, R6.reuse, 0x6 ;  /* 0x00000006081e9211 */ /* 0x0c0fe400078a30ff */
[----:B------:R-:W-:Y:S02]  /*13ff0*/  @!P1 IADD3.X R23, PT, PT, R7, R5, RZ, P6, !PT ;  /* 0x0000000507179210 */ /* 0x000fe400037fe4ff */
[CC--:B------:R-:W-:Y:S02]  /*14000*/  @!P1 LEA.HI.X R31, R8.reuse, R7.reuse, R33, 0x6, P5 ;  /* 0x00000007081f9211 */ /* 0x0c0fe400028f3421 */
[CC--:B------:R-:W-:Y:S01]  /*14010*/  @!P1 LEA R28, P4, R8.reuse, R6.reuse, 0x7 ;  /* 0x00000006081c9211 */ /* 0x0c0fe200078838ff */
[----:B------:R-:W-:Y:S01]  /*14020*/  @P1 STS.128 [R237+0xa800], RZ ;  /* 0x00a800ffed001388 */ /* 0x000fe20000000c00 */
[CC--:B------:R-:W-:Y:S02]  /*14030*/  @!P1 LEA R26, P0, R8.reuse, R6.reuse, 0x8 ;  /* 0x00000006081a9211 */ /* 0x0c0fe400078040ff */
[-C--:B------:R-:W-:Y:S02]  /*14040*/  @!P1 MOV R16, R6.reuse ;  /* 0x0000000600109202 */ /* 0x080fe40000000f00 */
[-C--:B------:R-:W-:Y:S02]  /*14050*/  @!P1 MOV R17, R7.reuse ;  /* 0x0000000700119202 */ /* 0x080fe40000000f00 */
[-C--:B--2---:R-:W-:Y:S01]  /*14060*/  @!P1 MOV R14, R6.reuse ;  /* 0x00000006000e9202 */ /* 0x084fe20000000f00 */
[----:B------:R-:W-:Y:S01]  /*14070*/  @!PT LDS RZ, [RZ] ;  /* 0x00000000fffff984 */ /* 0x000fe20000000800 */
[----:B------:R-:W-:Y:S01]  /*14080*/  @!PT LDS RZ, [RZ] ;  /* 0x00000000fffff984 */ /* 0x000fe20000000800 */
[----:B------:R-:W-:Y:S01]  /*14090*/  @!PT LDS RZ, [RZ] ;  /* 0x00000000fffff984 */ /* 0x000fe20000000800 */
[----:B------:R2:W-:Y:S01]  /*140a0*/  @!P1 LDGSTS.E.BYPASS.LTC128B.128 [R237+0xa800], desc[UR16][R6.64] ;  /* 0x0a80000006ed9fae */ /* 0x0005e2000b981a10 */
[-C--:B------:R-:W-:Y:S01]  /*140b0*/  @!P1 MOV R15, R7.reuse ;  /* 0x00000007000f9202 */ /* 0x080fe20000000f00 */
[C---:B------:R-:W-:Y:S01]  /*140c0*/  @!P1 IMAD.WIDE.U32 R16, R8.reuse, 0xa0, R16 ;  /* 0x000000a008109825 */ /* 0x040fe200078e0010 */
[-C--:B------:R-:W-:Y:S02]  /*140d0*/  @!P1 MOV R12, R6.reuse ;  /* 0x00000006000c9202 */ /* 0x080fe40000000f00 */
[-C--:B------:R-:W-:Y:S01]  /*140e0*/  @!P1 MOV R13, R7.reuse ;  /* 0x00000007000d9202 */ /* 0x080fe20000000f00 */
[C---:B------:R-:W-:Y:S01]  /*140f0*/  @!P1 IMAD.WIDE.U32 R14, R8.reuse, 0xc0, R14 ;  /* 0x000000c0080e9825 */ /* 0x040fe200078e000e */
[-C--:B------:R-:W-:Y:S01]  /*14100*/  @!P1 MOV R10, R6.reuse ;  /* 0x00000006000a9202 */ /* 0x080fe20000000f00 */
[----:B------:R-:W-:Y:S01]  /*14110*/  @P1 STS.128 [R237+0xb000], RZ ;  /* 0x00b000ffed001388 */ /* 0x000fe20000000c00 */
[-C--:B------:R-:W-:Y:S01]  /*14120*/  @!P1 MOV R11, R7.reuse ;  /* 0x00000007000b9202 */ /* 0x080fe20000000f00 */
[C---:B------:R-:W-:Y:S01]  /*14130*/  @!P1 IMAD.WIDE.U32 R12, R8.reuse, 0xe0, R12 ;  /* 0x000000e0080c9825 */ /* 0x040fe200078e000c */
[-C--:B------:R-:W-:Y:S02]  /*14140*/  @!P1 MOV R24, R6.reuse ;  /* 0x0000000600189202 */ /* 0x080fe40000000f00 */
[-C--:B------:R-:W-:Y:S01]  /*14150*/  @!P1 MOV R25, R7.reuse ;  /* 0x0000000700199202 */ /* 0x080fe20000000f00 */
[C---:B------:R-:W-:Y:S01]  /*14160*/  @!P1 IMAD.WIDE.U32 R10, R8.reuse, 0x120, R10 ;  /* 0x00000120080a9825 */ /* 0x040fe200078e000a */
[-C--:B------:R-:W-:Y:S01]  /*14170*/  @!P1 MOV R4, R6.reuse ;  /* 0x0000000600049202 */ /* 0x080fe20000000f00 */
[----:B------:R-:W-:Y:S01]  /*14180*/  @!PT LDS RZ, [RZ] ;  /* 0x00000000fffff984 */ /* 0x000fe20000000800 */
[----:B------:R-:W-:Y:S01]  /*14190*/  @!PT LDS RZ, [RZ] ;  /* 0x00000000fffff984 */ /* 0x000fe20000000800 */
[----:B------:R-:W-:Y:S01]  /*141a0*/  @!PT LDS RZ, [RZ] ;  /* 0x00000000fffff984 */ /* 0x000fe20000000800 */
[----:B------:R3:W-:Y:S01]  /*141b0*/  @!P1 LDGSTS.E.BYPASS.LTC128B.128 [R237+0xb000], desc[UR16][R22.64] ;  /* 0x0b00000016ed9fae */ /* 0x0007e2000b981a10 */
[-C--:B------:R-:W-:Y:S01]  /*141c0*/  @!P1 MOV R5, R7.reuse ;  /* 0x0000000700059202 */ /* 0x080fe20000000f00 */
[C---:B------:R-:W-:Y:S01]  /*141d0*/  @!P1 IMAD.WIDE.U32 R24, R8.reuse, 0x140, R24 ;  /* 0x0000014008189825 */ /* 0x040fe200078e0018 */
[-C--:B-1----:R-:W-:Y:S02]  /*141e0*/  @!P1 MOV R2, R6.reuse ;  /* 0x0000000600029202 */ /* 0x082fe40000000f00 */
[-C--:B------:R-:W-:Y:S01]  /*141f0*/  @!P1 MOV R3, R7.reuse ;  /* 0x0000000700039202 */ /* 0x080fe20000000f00 */
[C---:B------:R-:W-:Y:S01]  /*14200*/  @!P1 IMAD.WIDE.U32 R4, R8.reuse, 0x160, R4 ;  /* 0x0000016008049825 */ /* 0x040fe200078e0004 */
[-C--:B------:R-:W-:Y:S01]  /*14210*/  @!P1 MOV R20, R6.reuse ;  /* 0x0000000600149202 */ /* 0x080fe20000000f00 */
[----:B------:R-:W-:Y:S01]  /*14220*/  @P1 STS.128 [R237+0xb800], RZ ;  /* 0x00b800ffed001388 */ /* 0x000fe20000000c00 */
[-C--:B------:R-:W-:Y:S01]  /*14230*/  @!P1 MOV R21, R7.reuse ;  /* 0x0000000700159202 */ /* 0x080fe20000000f00 */
[C---:B------:R-:W-:Y:S01]  /*14240*/  @!P1 IMAD.WIDE.U32 R2, R8.reuse, 0x180, R2 ;  /* 0x0000018008029825 */ /* 0x040fe200078e0002 */
[----:B------:R-:W-:Y:S02]  /*14250*/  @!P1 MOV R18, R6 ;  /* 0x0000000600129202 */ /* 0x000fe40000000f00 */
[-C--:B------:R-:W-:Y:S01]  /*14260*/  @!P1 MOV R19, R7.reuse ;  /* 0x0000000700139202 */ /* 0x080fe20000000f00 */
[C---:B------:R-:W-:Y:S01]  /*14270*/  @!P1 IMAD.WIDE.U32 R20, R8.reuse, 0x1a0, R20 ;  /* 0x000001a008149825 */ /* 0x040fe200078e0014 */
[CCC-:B------:R-:W-:Y:S01]  /*14280*/  @!P1 LEA.HI.X R29, R8.reuse, R7.reuse, R33.reuse, 0x7, P4 ;  /* 0x00000007081d9211 */ /* 0x1c0fe200020f3c21 */
[----:B------:R-:W-:Y:S01]  /*14290*/  @!PT LDS RZ, [RZ] ;  /* 0x00000000fffff984 */ /* 0x000fe20000000800 */
[----:B------:R-:W-:Y:S01]  /*142a0*/  @!PT LDS RZ, [RZ] ;  /* 0x00000000fffff984 */ /* 0x000fe20000000800 */
[----:B------:R-:W-:Y:S01]  /*142b0*/  @!PT LDS RZ, [RZ] ;  /* 0x00000000fffff984 */ /* 0x000fe20000000800 */
[----:B------:R-:W-:Y:S01]  /*142c0*/  @!P1 LDGSTS.E.BYPASS.LTC128B.128 [R237+0xb800], desc[UR16][R30.64] ;  /* 0x0b8000001eed9fae */ /* 0x000fe2000b981a10 */
[C---:B------:R-:W-:Y:S01]  /*142d0*/  @!P1 LEA.HI.X R27, R8.reuse, R7, R33, 0x8, P0 ;  /* 0x00000007081b9211 */ /* 0x040fe200000f4421 */
[----:B--2---:R-:W-:Y:S01]  /*142e0*/  @!P1 IMAD.WIDE.U32 R6, R8, 0x60, R6 ;  /* 0x0000006008069825 */ /* 0x004fe200078e0006 */
[----:B------:R-:W-:Y:S02]  /*142f0*/  @!P1 IADD3 R17, PT, PT, R9, R17, RZ ;  /* 0x0000001109119210 */ /* 0x000fe40007ffe0ff */
[----:B------:R-:W-:Y:S01]  /*14300*/  @!P1 IADD3 R11, PT, PT, R32, R11, RZ ;  /* 0x0000000b200b9210 */ /* 0x000fe20007ffe0ff */
[----:B------:R-:W-:Y:S01]  /*14310*/  @!P1 IMAD.WIDE.U32 R18, R8, 0x1c0, R18 ;  /* 0x000001c008129825 */ /* 0x000fe200078e0012 */
[----:B------:R-:W-:Y:S01]  /*14320*/  MOV R232, 0x20 ;  /* 0x0000002000e87802 */ /* 0x000fe20000000f00 */
[----:B------:R-:W-:Y:S01]  /*14330*/  @P1 STS.128 [R237+0xc000], RZ ;  /* 0x00c000ffed001388 */ /* 0x000fe20000000c00 */
[----:B------:R-:W-:Y:S01]  /*14340*/  LOP3.LUT P0, RZ, R236, 0x2, RZ, 0xc0, !PT ;  /* 0x00000002ecff7812 */ /* 0x000fe2000780c0ff */
[C---:B------:R-:W-:Y:S01]  /*14350*/  @!P1 IMAD R8, R33.reuse, 0x60, RZ ;  /* 0x0000006021089824 */ /* 0x040fe200078e02ff */
[----:B------:R-:W-:Y:S01]  /*14360*/  MOV R220, 0x40 ;  /* 0x0000004000dc7802 */ /* 0x000fe20000000f00 */
[C---:B---3--:R-:W-:Y:S01]  /*14370*/  @!P1 IMAD R22, R33.reuse, 0xc0, RZ ;  /* 0x000000c021169824 */ /* 0x048fe200078e02ff */
[----:B------:R-:W-:Y:S01]  /*14380*/  SEL R232, R232, 0xffffffe0, !P0 ;  /* 0xffffffe0e8e87807 */ /* 0x000fe20004000000 */
[C---:B------:R-:W-:Y:S01]  /*14390*/  @!P1 IMAD R23, R33.reuse, 0xe0, RZ ;  /* 0x000000e021179824 */ /* 0x040fe200078e02ff */
[----:B------:R-:W-:Y:S01]  /*143a0*/  @!P1 IADD3 R7, PT, PT, R8, R7, RZ ;  /* 0x0000000708079210 */ /* 0x000fe20007ffe0ff */
[C---:B------:R-:W-:Y:S01]  /*143b0*/  @!P1 IMAD R8, R33.reuse, 0x140, RZ ;  /* 0x0000014021089824 */ /* 0x040fe200078e02ff */
[----:B------:R-:W-:Y:S01]  /*143c0*/  @!P1 IADD3 R15, PT, PT, R22, R15, RZ ;  /* 0x0000000f160f9210 */ /* 0x000fe20007ffe0ff */
[----:B------:R-:W-:Y:S01]  /*143d0*/  @!P1 IMAD R22, R33, 0x160, RZ ;  /* 0x0000016021169824 */ /* 0x000fe200078e02ff */
[----:B------:R-:W-:Y:S01]  /*143e0*/  @!P1 IADD3 R13, PT, PT, R23, R13, RZ ;  /* 0x0000000d170d9210 */ /* 0x000fe20007ffe0ff */
[----:B------:R-:W-:Y:S01]  /*143f0*/  @!PT LDS RZ, [RZ] ;  /* 0x00000000fffff984 */ /* 0x000fe20000000800 */
[----:B------:R-:W-:Y:S01]  /*14400*/  @!PT LDS RZ, [RZ] ;  /* 0x00000000fffff984 */ /* 0x000fe20000000800 */
[----:B------:R-:W-:Y:S01]  /*14410*/  @!PT LDS RZ, [RZ] ;  /* 0x00000000fffff984 */ /* 0x000fe20000000800 */
[----:B------:R-:W-:Y:S01]  /*14420*/  @!P1 LDGSTS.E.BYPASS.LTC128B.128 [R237+0xc000], desc[UR16][R6.64] ;  /* 0x0c00000006ed9fae */ /* 0x000fe2000b981a10 */
[----:B------:R-:W-:Y:S01]  /*14430*/  @!P1 IADD3 R9, PT, PT, R8, R25, RZ ;  /* 0x0000001908099210 */ /* 0x000fe20007ffe0ff */
[C---:B------:R-:W-:Y:S01]  /*14440*/  @!P1 IMAD R23, R33.reuse, 0x180, RZ ;  /* 0x0000018021179824 */ /* 0x040fe200078e02ff */
[----:B------:R-:W-:Y:S01]  /*14450*/  @!P1 MOV R8, R24 ;  /* 0x0000001800089202 */ /* 0x000fe20000000f00 */
[C---:B------:R-:W-:Y:S01]  /*14460*/  @!P1 IMAD R32, R33.reuse, 0x1a0, RZ ;  /* 0x000001a021209824 */ /* 0x040fe200078e02ff */
[----:B------:R-:W-:Y:S01]  /*14470*/  @!P1 IADD3 R5, PT, PT, R22, R5, RZ ;  /* 0x0000000516059210 */ /* 0x000fe20007ffe0ff */
[----:B------:R-:W-:Y:S01]  /*14480*/  @!P1 IMAD R33, R33, 0x1c0, RZ ;  /* 0x000001c021219824 */ /* 0x000fe200078e02ff */
[----:B------:R-:W-:Y:S01]  /*14490*/  @!P1 IADD3 R3, PT, PT, R23, R3, RZ ;  /* 0x0000000317039210 */ /* 0x000fe20007ffe0ff */
[----:B------:R-:W-:Y:S01]  /*144a0*/  @P1 STS.128 [R237+0xc800], RZ ;  /* 0x00c800ffed001388 */ /* 0x000fe20000000c00 */
[----:B------:R-:W-:Y:S02]  /*144b0*/  @!P1 IADD3 R21, PT, PT, R32, R21, RZ ;  /* 0x0000001520159210 */ /* 0x000fe40007ffe0ff */
[----:B------:R-:W-:Y:S02]  /*144c0*/  @!P1 IADD3 R19, PT, PT, R33, R19, RZ ;  /* 0x0000001321139210 */ /* 0x000fe40007ffe0ff */
[----:B------:R-:W-:Y:S03]  /*144d0*/  LOP3.LUT P0, RZ, R236, 0x4, RZ, 0xc0, !PT ;  /* 0x00000004ecff7812 */ /* 0x000fe6000780c0ff */
[----:B------:R-:W-:Y:S01]  /*144e0*/  @!PT LDS RZ, [RZ] ;  /* 0x00000000fffff984 */ /* 0x000fe20000000800 */
[----:B------:R-:W-:Y:S01]  /*144f0*/  @!PT LDS RZ, [RZ] ;  /* 0x00000000fffff984 */ /* 0x000fe20000000800 */
[----:B------:R-:W-:Y:S01]  /*14500*/  @!PT LDS RZ, [RZ] ;  /* 0x00000000fffff984 */ /* 0x000fe20000000800 */
[----:B------:R-:W-:Y:S01]  /*14510*/  @!P1 LDGSTS.E.BYPASS.LTC128B.128 [R237+0xc800], desc[UR16][R28.64] ;  /* 0x0c8000001ced9fae */ /* 0x000fe2000b981a10 */
[----:B------:R-:W-:Y:S07]  /*14520*/  SEL R220, R220, 0xffffffc0, !P0 ;  /* 0xffffffc0dcdc7807 */ /* 0x000fee0004000000 */
[----:B------:R-:W-:Y:S08]  /*14530*/  @P1 STS.128 [R237+0xd000], RZ ;  /* 0x00d000ffed001388 */ /* 0x000ff00000000c00 */
[----:B------:R-:W-:Y:S01]  /*14540*/  @!PT LDS RZ, [RZ] ;  /* 0x00000000fffff984 */ /* 0x000fe20000000800 */
[----:B------:R-:W-:Y:S01]  /*14550*/  @!PT LDS RZ, [RZ] ;  /* 0x00000000fffff984 */ /* 0x000fe20000000800 */
[----:B------:R-:W-:Y:S01]  /*14560*/  @!PT LDS RZ, [RZ] ;  /* 0x00000000fffff984 */ /* 0x000fe20000000800 */
[----:B------:R-:W-:Y:S08]  /*14570*/  @!P1 LDGSTS.E.BYPASS.LTC128B.128 [R237+0xd000], desc[UR16][R16.64] ;  /* 0x0d00000010ed9fae */ /* 0x000ff0000b981a10 */
        /* <DEDUP_REMOVED lines=34> */
[----:B------:R1:W-:Y:S08]  /*147a0*/  @!P1 LDGSTS.E.BYPASS.LTC128B.128 [R237+0x10800], desc[UR16][R2.64] ;  /* 0x1080000002ed9fae */ /* 0x0003f0000b981a10 */
[----:B------:R-:W-:Y:S08]  /*147b0*/  @P1 STS.128 [R237+0x11000], RZ ;  /* 0x011000ffed001388 */ /* 0x000ff00000000c00 */
[----:B------:R-:W-:Y:S01]  /*147c0*/  @!PT LDS RZ, [RZ] ;  /* 0x00000000fffff984 */ /* 0x000fe20000000800 */
[----:B------:R-:W-:Y:S01]  /*147d0*/  @!PT LDS RZ, [RZ] ;  /* 0x00000000fffff984 */ /* 0x000fe20000000800 */
[----:B------:R-:W-:Y:S01]  /*147e0*/  @!PT LDS RZ, [RZ] ;  /* 0x00000000fffff984 */ /* 0x000fe20000000800 */
[----:B------:R-:W-:Y:S08]  /*147f0*/  @!P1 LDGSTS.E.BYPASS.LTC128B.128 [R237+0x11000], desc[UR16][R20.64] ;  /* 0x1100000014ed9fae */ /* 0x000ff0000b981a10 */
[----:B------:R-:W-:Y:S01]  /*14800*/  @P1 STS.128 [R237+0x11800], RZ ;  /* 0x011800ffed001388 */ /* 0x000fe20000000c00 */
[----:B-1----:R-:W-:Y:S02]  /*14810*/  LEA R2, R0, UR5, 0x1 ;  /* 0x0000000500027c11 */ /* 0x002fe4000f8e08ff */
[----:B------:R-:W-:Y:S02]  /*14820*/  IADD3 R3, PT, PT, R168, UR5, RZ ;  /* 0x00000005a8037c10 */ /* 0x000fe4000fffe0ff */
[CC--:B------:R-:W-:Y:S03]  /*14830*/  IADD3 R172, PT, PT, R2.reuse, R232.reuse, RZ ;  /* 0x000000e802ac7210 */ /* 0x0c0fe60007ffe0ff */
[----:B------:R-:W-:Y:S01]  /*14840*/  @!PT LDS RZ, [RZ] ;  /* 0x00000000fffff984 */ /* 0x000fe20000000800 */
[----:B------:R-:W-:Y:S01]  /*14850*/  @!PT LDS RZ, [RZ] ;  /* 0x00000000fffff984 */ /* 0x000fe20000000800 */
[----:B------:R-:W-:Y:S01]  /*14860*/  @!PT LDS RZ, [RZ] ;  /* 0x00000000fffff984 */ /* 0x000fe20000000800 */
[----:B------:R1:W-:Y:S01]  /*14870*/  @!P1 LDGSTS.E.BYPASS.LTC128B.128 [R237+0x11800], desc[UR16][R18.64] ;  /* 0x1180000012ed9fae */ /* 0x0003e2000b981a10 */
[C---:B------:R-:W-:Y:S07]  /*14880*/  IADD3 R0, PT, PT, R3.reuse, R232, RZ ;  /* 0x000000e803007210 */ /* 0x040fee0007ffe0ff */
[----:B------:R2:W-:Y:S08]  /*14890*/  LDSM.16.M88.4 R128, [R2] ;  /* 0x000000000280783b */ /* 0x0005f00000000200 */
[----:B------:R-:W3:Y:S08]  /*148a0*/  LDSM.16.M88.4 R8, [R168+UR5+0x2000] ;  /* 0x00200005a808783b */ /* 0x000ef00008000200 */
[----:B------:R-:W-:Y:S01]  /*148b0*/  LDSM.16.M88.4 R24, [R168+UR5+0x3000] ;  /* 0x00300005a818783b */ /* 0x000fe20008000200 */
[-C--:B--2---:R-:W-:Y:S07]  /*148c0*/  IADD3 R2, PT, PT, R2, R220.reuse, RZ ;  /* 0x000000dc02027210 */ /* 0x084fee0007ffe0ff */
[----:B-1----:R-:W1:Y:S01]  /*148d0*/  LDSM.16.M88.4 R16, [R168+UR5+0x2800] ;  /* 0x00280005a810783b */ /* 0x002e620008000200 */
[----:B------:R-:W-:Y:S02]  /*148e0*/  IADD3 R220, PT, PT, R3, R220, RZ ;  /* 0x000000dc03dc7210 */ /* 0x000fe40007ffe0ff */
[C---:B------:R-:W-:Y:S05]  /*148f0*/  IADD3 R224, PT, PT, R232.reuse, R2, RZ ;  /* 0x00000002e8e07210 */ /* 0x040fea0007ffe0ff */
[----:B------:R-:W2:Y:S08]  /*14900*/  LDSM.16.M88.4 R32, [R168+UR5+0x3800] ;  /* 0x00380005a820783b */ /* 0x000eb00008000200 */
[----:B------:R-:W4:Y:S08]  /*14910*/  LDSM.16.M88.4 R40, [R168+UR5+0x4000] ;  /* 0x00400005a828783b */ /* 0x000f300008000200 */
[----:B------:R-:W5:Y:S08]  /*14920*/  LDSM.16.M88.4 R48, [R168+UR5+0x4800] ;  /* 0x00480005a830783b */ /* 0x000f700008000200 */
        /* <DEDUP_REMOVED lines=10> */
[----:B------:R-:W-:Y:S08]  /*149d0*/  LDSM.16.M88.4 R172, [R172] ;  /* 0x00000000acac783b */ /* 0x000ff00000000200 */
[----:B------:R-:W5:Y:S08]  /*149e0*/  LDSM.16.M88.4 R176, [R0+0x2000] ;  /* 0x0020000000b0783b */ /* 0x000f700000000200 */
[----:B------:R-:W5:Y:S08]  /*149f0*/  LDSM.16.M88.4 R180, [R0+0x2800] ;  /* 0x0028000000b4783b */ /* 0x000f700000000200 */
[----:B------:R-:W5:Y:S08]  /*14a00*/  LDSM.16.M88.4 R184, [R0+0x3000] ;  /* 0x0030000000b8783b */ /* 0x000f700000000200 */
[----:B------:R-:W5:Y:S08]  /*14a10*/  LDSM.16.M88.4 R188, [R0+0x3800] ;  /* 0x0038000000bc783b */ /* 0x000f700000000200 */
[----:B------:R-:W5:Y:S08]  /*14a20*/  LDSM.16.M88.4 R192, [R0+0x4000] ;  /* 0x0040000000c0783b */ /* 0x000f700000000200 */
[----:B------:R-:W5:Y:S08]  /*14a30*/  LDSM.16.M88.4 R196, [R0+0x4800] ;  /* 0x0048000000c4783b */ /* 0x000f700000000200 */
[----:B------:R-:W5:Y:S08]  /*14a40*/  LDSM.16.M88.4 R200, [R0+0x5000] ;  /* 0x0050000000c8783b */ /* 0x000f700000000200 */
[----:B------:R-:W5:Y:S08]  /*14a50*/  LDSM.16.M88.4 R204, [R0+0x5800] ;  /* 0x0058000000cc783b */ /* 0x000f700000000200 */
[----:B------:R-:W-:Y:S08]  /*14a60*/  LDSM.16.M88.4 R208, [R220+0x2000] ;  /* 0x00200000dcd0783b */ /* 0x000ff00000000200 */
[----:B------:R-:W0:Y:S08]  /*14a70*/  LDGDEPBAR ;  /* 0x00000000000079af */ /* 0x000e300000000000 */
[----:B------:R-:W-:Y:S08]  /*14a80*/  LDSM.16.M88.4 R212, [R220+0x2800] ;  /* 0x00280000dcd4783b */ /* 0x000ff00000000200 */
[----:B------:R-:W-:Y:S08]  /*14a90*/  LDSM.16.M88.4 R216, [R220+0x3000] ;  /* 0x00300000dcd8783b */ /* 0x000ff00000000200 */
[----:B------:R-:W-:Y:S01]  /*14aa0*/  LDSM.16.M88.4 R224, [R224] ;  /* 0x00000000e0e0783b */ /* 0x000fe20000000200 */
[C---:B---3--:R-:W-:Y:S08]  /*14ab0*/  HMMA.16816.F32 R4, R128.reuse, R8, RZ ;  /* 0x000000088004723c */ /* 0x048ff000000018ff */
[C---:B------:R-:W-:Y:S08]  /*14ac0*/  HMMA.16816.F32 R8, R128.reuse, R10, RZ ;  /* 0x0000000a8008723c */ /* 0x040ff000000018ff */
[C---:B-1----:R-:W-:Y:S08]  /*14ad0*/  HMMA.16816.F32 R12, R128.reuse, R16, RZ ;  /* 0x00000010800c723c */ /* 0x042ff000000018ff */
[C---:B------:R-:W-:Y:S08]  /*14ae0*/  HMMA.16816.F32 R16, R128.reuse, R18, RZ ;  /* 0x000000128010723c */ /* 0x040ff000000018ff */
[C---:B------:R-:W-:Y:S08]  /*14af0*/  HMMA.16816.F32 R20, R128.reuse, R24, RZ ;  /* 0x000000188014723c */ /* 0x040ff000000018ff */
[C---:B------:R-:W-:Y:S08]  /*14b00*/  HMMA.16816.F32 R24, R128.reuse, R26, RZ ;  /* 0x0000001a8018723c */ /* 0x040ff000000018ff */
[C---:B--2---:R-:W-:Y:S08]  /*14b10*/  HMMA.16816.F32 R28, R128.reuse, R32, RZ ;  /* 0x00000020801c723c */ /* 0x044ff000000018ff */
[C---:B------:R-:W-:Y:S08]  /*14b20*/  HMMA.16816.F32 R32, R128.reuse, R34, RZ ;  /* 0x000000228020723c */ /* 0x040ff000000018ff */
[C---:B----4-:R-:W-:Y:S08]  /*14b30*/  HMMA.16816.F32 R36, R128.reuse, R40, RZ ;  /* 0x000000288024723c */ /* 0x050ff000000018ff */
        /* <DEDUP_REMOVED lines=22> */
[----:B------:R-:W-:Y:S01]  /*14ca0*/  HMMA.16816.F32 R128, R128, R170, RZ ;  /* 0x000000aa8080723c */ /* 0x000fe200000018ff */
[----:B------:R-:W1:Y:S07]  /*14cb0*/  LDSM.16.M88.4 R168, [R0+0x6000] ;  /* 0x0060000000a8783b */ /* 0x000e6e0000000200 */
[C---:B------:R-:W-:Y:S08]  /*14cc0*/  HMMA.16816.F32 R4, R172.reuse, R176, R4 ;  /* 0x000000b0ac04723c */ /* 0x040ff00000001804 */
[C---:B------:R-:W-:Y:S01]  /*14cd0*/  HMMA.16816.F32 R8, R172.reuse, R178, R8 ;  /* 0x000000b2ac08723c */ /* 0x040fe20000001808 */
[----:B------:R-:W2:Y:S07]  /*14ce0*/  LDSM.16.M88.4 R176, [R0+0x6800] ;  /* 0x0068000000b0783b */ /* 0x000eae0000000200 */
        /* <DEDUP_REMOVED lines=17> */
[----:B------:R2:W5:Y:S07]  /*14e00*/  LDSM.16.M88.4 R200, [R0+0x9800] ;  /* 0x0098000000c8783b */ /* 0x00056e0000000200 */
[C---:B------:R-:W-:Y:S08]  /*14e10*/  HMMA.16816.F32 R60, R172.reuse, R204, R60 ;  /* 0x000000ccac3c723c */ /* 0x040ff0000000183c */
[C---:B------:R-:W-:Y:S01]  /*14e20*/  HMMA.16816.F32 R64, R172.reuse, R206, R64 ;  /* 0x000000ceac40723c */ /* 0x040fe20000001840 */
[----:B------:R-:W5:Y:S07]  /*14e30*/  LDSM.16.M88.4 R204, [R2] ;  /* 0x0000000002cc783b */ /* 0x000f6e0000000200 */
[C---:B-1----:R-:W-:Y:S03]  /*14e40*/  HMMA.16816.F32 R68, R172.reuse, R168, R68 ;  /* 0x000000a8ac44723c */ /* 0x042fe60000001844 */
[----:B--2---:R-:W-:Y:S05]  /*14e50*/  IADD3 R0, PT, PT, R232, R220, RZ ;  /* 0x000000dce8007210 */ /* 0x004fea0007ffe0ff */
[C---:B------:R-:W-:Y:S01]  /*14e60*/  HMMA.16816.F32 R72, R172.reuse, R170, R72 ;  /* 0x000000aaac48723c */ /* 0x040fe20000001848 */
[----:B------:R-:W1:Y:S07]  /*14e70*/  LDSM.16.M88.4 R168, [R220+0x3800] ;  /* 0x00380000dca8783b */ /* 0x000e6e0000000200 */
[C---:B------:R-:W-:Y:S01]  /*14e80*/  HMMA.16816.F32 R76, R172.reuse, R176, R76 ;  /* 0x000000b0ac4c723c */ /* 0x040fe2000000184c */
[----:B------:R-:W-:Y:S07]  /*14e90*/  LDSM.16.M88.4 R228, [R0+0x2000] ;  /* 0x0020000000e4783b */ /* 0x000fee0000000200 */
        /* <DEDUP_REMOVED lines=8> */
[C---:B-----5:R-:W-:Y:S08]  /*14f20*/  HMMA.16816.F32 R100, R172.reuse, R188, R100 ;  /* 0x000000bcac64723c */ /* 0x060ff00000001864 */
        /* <DEDUP_REMOVED lines=10> */
[----:B------:R-:W2:Y:S07]  /*14fd0*/  LDSM.16.M88.4 R172, [R220+0x4000] ;  /* 0x00400000dcac783b */ /* 0x000eae0000000200 */
[C---:B------:R-:W-:Y:S01]  /*14fe0*/  HMMA.16816.F32 R4, R204.reuse, R208, R4 ;  /* 0x000000d0cc04723c */ /* 0x040fe20000001804 */
[----:B------:R-:W3:Y:S07]  /*14ff0*/  LDSM.16.M88.4 R200, [R220+0x7800] ;  /* 0x00780000dcc8783b */ /* 0x000eee0000000200 */
        /* <DEDUP_REMOVED lines=8> */
[C---:B-1----:R-:W-:Y:S01]  /*15080*/  HMMA.16816.F32 R28, R204.reuse, R168, R28 ;  /* 0x000000a8cc1c723c */ /* 0x042fe2000000181c */
[----:B------:R-:W1:Y:S07]  /*15090*/  LDSM.16.M88.4 R220, [R220+0x9800] ;  /* 0x00980000dcdc783b */ /* 0x000e6e0000000200 */
[C---:B------:R-:W-:Y:S01]  /*150a0*/  HMMA.16816.F32 R32, R204.reuse, R170, R32 ;  /* 0x000000aacc20723c */ /* 0x040fe20000001820 */
[----:B------:R-:W1:Y:S07]  /*150b0*/  LDSM.16.M88.4 R168, [R0+0x2800] ;  /* 0x0028000000a8783b */ /* 0x000e6e0000000200 */
        /* <DEDUP_REMOVED lines=16> */
[C---:B----4-:R-:W-:Y:S08]  /*151c0*/  HMMA.16816.F32 R100, R204.reuse, R208, R100 ;  /* 0x000000d0cc64723c */ /* 0x050ff00000001864 */
[C---:B------:R-:W-:Y:S08]  /*151d0*/  HMMA.16816.F32 R104, R204.reuse, R210, R104 ;  /* 0x000000d2cc68723c */ /* 0x040ff00000001868 */
[C---:B-----5:R-:W-:Y:S08]  /*151e0*/  HMMA.16816.F32 R108, R204.reuse, R212, R108 ;  /* 0x000000d4cc6c723c */ /* 0x060ff0000000186c */
[C---:B------:R-:W-:Y:S08]  /*151f0*/  HMMA.16816.F32 R112, R204.reuse, R214, R112 ;  /* 0x000000d6cc70723c */ /* 0x040ff00000001870 */
[C---:B------:R-:W-:Y:S08]  /*15200*/  HMMA.16816.F32 R116, R204.reuse, R216, R116 ;  /* 0x000000d8cc74723c */ /* 0x040ff00000001874 */
[C---:B------:R-:W-:Y:S08]  /*15210*/  HMMA.16816.F32 R120, R204.reuse, R218, R120 ;  /* 0x000000dacc78723c */ /* 0x040ff00000001878 */
[C---:B-1----:R-:W-:Y:S08]  /*15220*/  HMMA.16816.F32 R124, R204.reuse, R220, R124 ;  /* 0x000000dccc7c723c */ /* 0x042ff0000000187c */
[----:B------:R-:W-:Y:S08]  /*15230*/  HMMA.16816.F32 R128, R204, R222, R128 ;  /* 0x000000decc80723c */ /* 0x000ff00000001880 */
[C---:B------:R-:W-:Y:S08]  /*15240*/  HMMA.16816.F32 R4, R224.reuse, R228, R4 ;  /* 0x000000e4e004723c */ /* 0x040ff00000001804 */
[C---:B------:R-:W-:Y:S08]  /*15250*/  HMMA.16816.F32 R8, R224.reuse, R230, R8 ;  /* 0x000000e6e008723c */ /* 0x040ff00000001808 */
[C---:B------:R-:W-:Y:S03]  /*15260*/  HMMA.16816.F32 R12, R224.reuse, R168, R12 ;  /* 0x000000a8e00c723c */ /* 0x040fe6000000180c */
[----:B------:R-:W-:Y:S01]  /*15270*/  FMUL.FTZ R4, R4, UR12 ;  /* 0x0000000c04047c20 */ /* 0x000fe20008410000 */
[----:B------:R-:W-:Y:S01]  /*15280*/  FMUL.FTZ R5, R5, UR12 ;  /* 0x0000000c05057c20 */ /* 0x000fe20008410000 */
[----:B------:R-:W-:Y:S01]  /*15290*/  FMUL.FTZ R6, R6, UR12 ;  /* 0x0000000c06067c20 */ /* 0x000fe20008410000 */
[----:B------:R-:W-:Y:S01]  /*152a0*/  FMUL.FTZ R7, R7, UR12 ;  /* 0x0000000c07077c20 */ /* 0x000fe20008410000 */
[----:B------:R-:W1:Y:S01]  /*152b0*/  MUFU.TANH R172, R4 ;  /* 0x0000000400ac7308 */ /* 0x000e620000002400 */
[C---:B------:R-:W-:Y:S03]  /*152c0*/  HMMA.16816.F32 R16, R224.reuse, R170, R16 ;  /* 0x000000aae010723c */ /* 0x040fe60000001810 */
[----:B------:R-:W-:Y:S01]  /*152d0*/  FMUL.FTZ R8, R8, UR12 ;  /* 0x0000000c08087c20 */ /* 0x000fe20008410000 */
[----:B------:R-:W-:Y:S01]  /*152e0*/  FMUL.FTZ R9, R9, UR12 ;  /* 0x0000000c09097c20 */ /* 0x000fe20008410000 */
[----:B------:R-:W-:Y:S01]  /*152f0*/  FMUL.FTZ R10, R10, UR12 ;  /* 0x0000000c0a0a7c20 */ /* 0x000fe20008410000 */
[----:B------:R-:W-:Y:S03]  /*15300*/  FMUL.FTZ R11, R11, UR12 ;  /* 0x0000000c0b0b7c20 */ /* 0x000fe60008410000 */
[----:B------:R-:W2:Y:S02]  /*15310*/  MUFU.TANH R175, R5 ;  /* 0x0000000500af7308 */ /* 0x000ea40000002400 */
[----:B------:R-:W-:Y:S01]  /*15320*/  FMUL.FTZ R12, R12, UR12 ;  /* 0x0000000c0c0c7c20 */ /* 0x000fe20008410000 */
[----:B------:R-:W-:Y:S01]  /*15330*/  FMUL.FTZ R13, R13, UR12 ;  /* 0x0000000c0d0d7c20 */ /* 0x000fe20008410000 */
[----:B------:R-:W-:Y:S01]  /*15340*/  FMUL.FTZ R14, R14, UR12 ;  /* 0x0000000c0e0e7c20 */ /* 0x000fe20008410000 */
[----:B------:R-:W-:Y:S05]  /*15350*/  FMUL.FTZ R15, R15, UR12 ;  /* 0x0000000c0f0f7c20 */ /* 0x000fea0008410000 */
[----:B------:R-:W3:Y:S01]  /*15360*/  MUFU.TANH R174, R6 ;  /* 0x0000000600ae7308 */ /* 0x000ee20000002400 */
[----:B------:R-:W-:Y:S01]  /*15370*/  FMUL.FTZ R16, R16, UR12 ;  /* 0x0000000c10107c20 */ /* 0x000fe20008410000 */
[----:B------:R-:W-:Y:S01]  /*15380*/  FMUL.FTZ R17, R17, UR12 ;  /* 0x0000000c11117c20 */ /* 0x000fe20008410000 */
[----:B------:R-:W-:Y:S01]  /*15390*/  FMUL.FTZ R18, R18, UR12 ;  /* 0x0000000c12127c20 */ /* 0x000fe20008410000 */
[----:B------:R-:W-:Y:S06]  /*153a0*/  FMUL.FTZ R19, R19, UR12 ;  /* 0x0000000c13137c20 */ /* 0x000fec0008410000 */
[----:B------:R4:W1:Y:S10]  /*153b0*/  MUFU.TANH R173, R7 ;  /* 0x0000000700ad7308 */ /* 0x0008740000002400 */
[----:B------:R-:W1:Y:S10]  /*153c0*/  MUFU.TANH R177, R8 ;  /* 0x0000000800b17308 */ /* 0x000e740000002400 */
[----:B------:R-:W1:Y:S01]  /*153d0*/  MUFU.TANH R176, R9 ;  /* 0x0000000900b07308 */ /* 0x000e620000002400 */
[----:B----4-:R-:W4:Y:S09]  /*153e0*/  LDSM.16.M88.4 R4, [R0+0x3000] ;  /* 0x003000000004783b */ /* 0x010f320000000200 */
[----:B------:R-:W1:Y:S10]  /*153f0*/  MUFU.TANH R169, R10 ;  /* 0x0000000a00a97308 */ /* 0x000e740000002400 */
[----:B------:R5:W1:Y:S10]  /*15400*/  MUFU.TANH R168, R11 ;  /* 0x0000000b00a87308 */ /* 0x000a740000002400 */
[----:B------:R-:W1:Y:S10]  /*15410*/  MUFU.TANH R170, R12 ;  /* 0x0000000c00aa7308 */ /* 0x000e740000002400 */
[----:B------:R-:W1:Y:S01]  /*15420*/  MUFU.TANH R178, R13 ;  /* 0x0000000d00b27308 */ /* 0x000e620000002400 */
[----:B-----5:R-:W5:Y:S09]  /*15430*/  LDSM.16.M88.4 R8, [R0+0x3800] ;  /* 0x003800000008783b */ /* 0x020f720000000200 */
[----:B------:R-:W1:Y:S01]  /*15440*/  MUFU.TANH R171, R14 ;  /* 0x0000000e00ab7308 */ /* 0x000e620000002400 */
[C---:B----4-:R-:W-:Y:S09]  /*15450*/  HMMA.16816.F32 R20, R224.reuse, R4, R20 ;  /* 0x00000004e014723c */ /* 0x050ff20000001814 */
[----:B------:R-:W4:Y:S01]  /*15460*/  MUFU.TANH R180, R15 ;  /* 0x0000000f00b47308 */ /* 0x000f220000002400 */
[C---:B------:R-:W-:Y:S01]  /*15470*/  HMMA.16816.F32 R24, R224.reuse, R6, R24 ;  /* 0x00000006e018723c */ /* 0x040fe20000001818 */
[----:B------:R-:W2:Y:S08]  /*15480*/  LDSM.16.M88.4 R4, [R0+0x4000] ;  /* 0x004000000004783b */ /* 0x000eb00000000200 */
[----:B------:R-:W1:Y:S01]  /*15490*/  MUFU.TANH R181, R16 ;  /* 0x0000001000b57308 */ /* 0x000e620000002400 */
[----:B------:R-:W-:Y:S01]  /*154a0*/  FMUL.FTZ R20, R20, UR12 ;  /* 0x0000000c14147c20 */ /* 0x000fe20008410000 */
[----:B------:R-:W-:Y:S01]  /*154b0*/  FMUL.FTZ R21, R21, UR12 ;  /* 0x0000000c15157c20 */ /* 0x000fe20008410000 */
[----:B------:R-:W-:Y:S07]  /*154c0*/  FMUL.FTZ R22, R22, UR12 ;  /* 0x0000000c16167c20 */ /* 0x000fee0008410000 */
[----:B------:R-:W1:Y:S01]  /*154d0*/  MUFU.TANH R179, R17 ;  /* 0x0000001100b37308 */ /* 0x000e620000002400 */
[----:B------:R-:W-:Y:S01]  /*154e0*/  FMUL.FTZ R23, R23, UR12 ;  /* 0x0000000c17177c20 */ /* 0x000fe20008410000 */
[----:B------:R-:W-:Y:S01]  /*154f0*/  FMUL.FTZ R24, R24, UR12 ;  /* 0x0000000c18187c20 */ /* 0x000fe20008410000 */
[----:B------:R-:W-:Y:S01]  /*15500*/  FMUL.FTZ R25, R25, UR12 ;  /* 0x0000000c19197c20 */ /* 0x000fe20008410000 */
[----:B------:R-:W-:Y:S06]  /*15510*/  FMUL.FTZ R26, R26, UR12 ;  /* 0x0000000c1a1a7c20 */ /* 0x000fec0008410000 */
[----:B------:R-:W1:Y:S01]  /*15520*/  MUFU.TANH R182, R18 ;  /* 0x0000001200b67308 */ /* 0x000e620000002400 */
[----:B------:R-:W-:Y:S01]  /*15530*/  FMUL.FTZ R27, R27, UR12 ;  /* 0x0000000c1b1b7c20 */ /* 0x000fe20008410000 */
[C---:B-----5:R-:W-:Y:S08]  /*15540*/  HMMA.16816.F32 R28, R224.reuse, R8, R28 ;  /* 0x00000008e01c723c */ /* 0x060ff0000000181c */
[----:B------:R-:W1:Y:S01]  /*15550*/  MUFU.TANH R183, R19 ;  /* 0x0000001300b77308 */ /* 0x000e620000002400 */
[C---:B------:R-:W-:Y:S01]  /*15560*/  HMMA.16816.F32 R32, R224.reuse, R10, R32 ;  /* 0x0000000ae020723c */ /* 0x040fe20000001820 */
[----:B------:R-:W5:Y:S08]  /*15570*/  LDSM.16.M88.4 R8, [R0+0x4800] ;  /* 0x004800000008783b */ /* 0x000f700000000200 */
[----:B------:R-:W1:Y:S01]  /*15580*/  MUFU.TANH R186, R20 ;  /* 0x0000001400ba7308 */ /* 0x000e620000002400 */
[C---:B--2---:R-:W-:Y:S03]  /*15590*/  HMMA.16816.F32 R36, R224.reuse, R4, R36 ;  /* 0x00000004e024723c */ /* 0x044fe60000001824 */
[----:B------:R-:W-:Y:S01]  /*155a0*/  FMUL.FTZ R28, R28, UR12 ;  /* 0x0000000c1c1c7c20 */ /* 0x000fe20008410000 */
[----:B------:R-:W-:Y:S05]  /*155b0*/  FMUL.FTZ R29, R29, UR12 ;  /* 0x0000000c1d1d7c20 */ /* 0x000fea0008410000 */
[----:B------:R-:W2:Y:S01]  /*155c0*/  MUFU.TANH R185, R21 ;  /* 0x0000001500b97308 */ /* 0x000ea20000002400 */
[----:B------:R-:W-:Y:S01]  /*155d0*/  FMUL.FTZ R30, R30, UR12 ;  /* 0x0000000c1e1e7c20 */ /* 0x000fe20008410000 */
[----:B------:R-:W-:Y:S01]  /*155e0*/  FMUL.FTZ R31, R31, UR12 ;  /* 0x0000000c1f1f7c20 */ /* 0x000fe20008410000 */
[C---:B------:R-:W-:Y:S01]  /*155f0*/  HMMA.16816.F32 R40, R224.reuse, R6, R40 ;  /* 0x00000006e028723c */ /* 0x040fe20000001828 */
[----:B------:R-:W3:Y:S02]  /*15600*/  LDSM.16.M88.4 R4, [R0+0x5000] ;  /* 0x005000000004783b */ /* 0x000ee40000000200 */
[----:B------:R-:W-:Y:S01]  /*15610*/  FMUL.FTZ R33, R33, UR12 ;  /* 0x0000000c21217c20 */ /* 0x000fe20008410000 */
[----:B------:R-:W-:Y:S03]  /*15620*/  FMUL.FTZ R34, R34, UR12 ;  /* 0x0000000c22227c20 */ /* 0x000fe60008410000 */
[----:B------:R-:W1:Y:S01]  /*15630*/  MUFU.TANH R188, R22 ;  /* 0x0000001600bc7308 */ /* 0x000e620000002400 */
[----:B------:R-:W-:Y:S01]  /*15640*/  FMUL.FTZ R35, R35, UR12 ;  /* 0x0000000c23237c20 */ /* 0x000fe20008410000 */
[----:B------:R-:W-:Y:S01]  /*15650*/  FMUL.FTZ R32, R32, UR12 ;  /* 0x0000000c20207c20 */ /* 0x000fe20008410000 */
[----:B------:R-:W-:Y:S01]  /*15660*/  FMUL.FTZ R36, R36, UR12 ;  /* 0x0000000c24247c20 */ /* 0x000fe20008410000 */
[----:B------:R-:W-:Y:S06]  /*15670*/  FMUL.FTZ R37, R37, UR12 ;  /* 0x0000000c25257c20 */ /* 0x000fec0008410000 */
        /* <DEDUP_REMOVED lines=8> */
[C---:B-----5:R-:W-:Y:S07]  /*15700*/  HMMA.16816.F32 R44, R224.reuse, R8, R44 ;  /* 0x00000008e02c723c */ /* 0x060fee000000182c */
[----:B------:R-:W1:Y:S01]  /*15710*/  MUFU.TANH R201, R37 ;  /* 0x0000002500c97308 */ /* 0x000e620000002400 */
[C---:B------:R-:W-:Y:S01]  /*15720*/  HMMA.16816.F32 R48, R224.reuse, R10, R48 ;  /* 0x0000000ae030723c */ /* 0x040fe20000001830 */
[----:B------:R-:W5:Y:S08]  /*15730*/  LDSM.16.M88.4 R8, [R0+0x5800] ;  /* 0x005800000008783b */ /* 0x000f700000000200 */
[----:B------:R-:W1:Y:S01]  /*15740*/  MUFU.TANH R204, R38 ;  /* 0x0000002600cc7308 */ /* 0x000e620000002400 */
[C---:B---3--:R-:W-:Y:S03]  /*15750*/  HMMA.16816.F32 R52, R224.reuse, R4, R52 ;  /* 0x00000004e034723c */ /* 0x048fe60000001834 */
[----:B------:R-:W-:Y:S06]  /*15760*/  FMUL.FTZ R44, R44, UR12 ;  /* 0x0000000c2c2c7c20 */ /* 0x000fec0008410000 */
[----:B------:R-:W3:Y:S01]  /*15770*/  MUFU.TANH R200, R40 ;  /* 0x0000002800c87308 */ /* 0x000ee20000002400 */
[----:B------:R-:W-:Y:S01]  /*15780*/  FMUL.FTZ R45, R45, UR12 ;  /* 0x0000000c2d2d7c20 */ /* 0x000fe20008410000 */
[----:B------:R-:W-:Y:S01]  /*15790*/  FMUL.FTZ R46, R46, UR12 ;  /* 0x0000000c2e2e7c20 */ /* 0x000fe20008410000 */
[----:B------:R-:W-:Y:S01]  /*157a0*/  FMUL.FTZ R47, R47, UR12 ;  /* 0x0000000c2f2f7c20 */ /* 0x000fe20008410000 */
[C---:B------:R-:W-:Y:S01]  /*157b0*/  HMMA.16816.F32 R56, R224.reuse, R6, R56 ;  /* 0x00000006e038723c */ /* 0x040fe20000001838 */
[----:B------:R-:W4:Y:S02]  /*157c0*/  LDSM.16.M88.4 R4, [R0+0x6000] ;  /* 0x006000000004783b */ /* 0x000f240000000200 */
        /* <DEDUP_REMOVED lines=15> */
[C---:B-----5:R-:W-:Y:S06]  /*158c0*/  HMMA.16816.F32 R60, R224.reuse, R8, R60 ;  /* 0x00000008e03c723c */ /* 0x060fec000000183c */
[----:B------:R-:W1:Y:S02]  /*158d0*/  MUFU.TANH R207, R39 ;  /* 0x0000002700cf7308 */ /* 0x000e640000002400 */
[C---:B------:R-:W-:Y:S01]  /*158e0*/  HMMA.16816.F32 R64, R224.reuse, R10, R64 ;  /* 0x0000000ae040723c */ /* 0x040fe20000001840 */
[----:B------:R-:W5:Y:S07]  /*158f0*/  LDSM.16.M88.4 R8, [R0+0x6800] ;  /* 0x006800000008783b */ /* 0x000f6e0000000200 */
[----:B------:R-:W1:Y:S01]  /*15900*/  MUFU.TANH R191, R23 ;  /* 0x0000001700bf7308 */ /* 0x000e620000002400 */
[C---:B----4-:R-:W-:Y:S09]  /*15910*/  HMMA.16816.F32 R68, R224.reuse, R4, R68 ;  /* 0x00000004e044723c */ /* 0x050ff20000001844 */
[----:B------:R-:W4:Y:S01]  /*15920*/  MUFU.TANH R184, R24 ;  /* 0x0000001800b87308 */ /* 0x000f220000002400 */
[----:B------:R-:W-:Y:S01]  /*15930*/  FMUL.FTZ R60, R60, UR12 ;  /* 0x0000000c3c3c7c20 */ /* 0x000fe20008410000 */
[----:B------:R-:W-:Y:S01]  /*15940*/  FMUL.FTZ R61, R61, UR12 ;  /* 0x0000000c3d3d7c20 */ /* 0x000fe20008410000 */
[----:B------:R-:W-:Y:S01]  /*15950*/  FMUL.FTZ R62, R62, UR12 ;  /* 0x0000000c3e3e7c20 */ /* 0x000fe20008410000 */
[----:B------:R-:W-:Y:S01]  /*15960*/  FMUL.FTZ R63, R63, UR12 ;  /* 0x0000000c3f3f7c20 */ /* 0x000fe20008410000 */
[C---:B------:R-:W-:Y:S01]  /*15970*/  HMMA.16816.F32 R72, R224.reuse, R6, R72 ;  /* 0x00000006e048723c */ /* 0x040fe20000001848 */
[----:B------:R-:W2:Y:S04]  /*15980*/  LDSM.16.M88.4 R4, [R0+0x7000] ;  /* 0x007000000004783b */ /* 0x000ea80000000200 */
        /* <DEDUP_REMOVED lines=14> */
[----:B------:R-:W-:Y:S01]  /*15a70*/  FMUL.FTZ R75, R75, UR12 ;  /* 0x0000000c4b4b7c20 */ /* 0x000fe20008410000 */
[C---:B-----5:R-:W-:Y:S05]  /*15a80*/  HMMA.16816.F32 R76, R224.reuse, R8, R76 ;  /* 0x00000008e04c723c */ /* 0x060fea000000184c */
[----:B------:R-:W1:Y:S03]  /*15a90*/  MUFU.TANH R192, R28 ;  /* 0x0000001c00c07308 */ /* 0x000e660000002400 */
[C---:B------:R-:W-:Y:S01]  /*15aa0*/  HMMA.16816.F32 R80, R224.reuse, R10, R80 ;  /* 0x0000000ae050723c */ /* 0x040fe20000001850 */
[----:B------:R-:W5:Y:S06]  /*15ab0*/  LDSM.16.M88.4 R8, [R0+0x7800] ;  /* 0x007800000008783b */ /* 0x000f6c0000000200 */
[----:B------:R-:W1:Y:S01]  /*15ac0*/  MUFU.TANH R194, R29 ;  /* 0x0000001d00c27308 */ /* 0x000e620000002400 */
[C---:B--2---:R-:W-:Y:S09]  /*15ad0*/  HMMA.16816.F32 R84, R224.reuse, R4, R84 ;  /* 0x00000004e054723c */ /* 0x044ff20000001854 */
[----:B------:R-:W2:Y:S01]  /*15ae0*/  MUFU.TANH R199, R30 ;  /* 0x0000001e00c77308 */ /* 0x000ea20000002400 */
[----:B------:R-:W-:Y:S01]  /*15af0*/  FMUL.FTZ R76, R76, UR12 ;  /* 0x0000000c4c4c7c20 */ /* 0x000fe20008410000 */
[----:B------:R-:W-:Y:S01]  /*15b00*/  FMUL.FTZ R77, R77, UR12 ;  /* 0x0000000c4d4d7c20 */ /* 0x000fe20008410000 */
[----:B------:R-:W-:Y:S01]  /*15b10*/  FMUL.FTZ R78, R78, UR12 ;  /* 0x0000000c4e4e7c20 */ /* 0x000fe20008410000 */
[----:B------:R-:W-:Y:S01]  /*15b20*/  FMUL.FTZ R79, R79, UR12 ;  /* 0x0000000c4f4f7c20 */ /* 0x000fe20008410000 */
[C---:B------:R-:W-:Y:S01]  /*15b30*/  HMMA.16816.F32 R88, R224.reuse, R6, R88 ;  /* 0x00000006e058723c */ /* 0x040fe20000001858 */
[----:B------:R-:W3:Y:S04]  /*15b40*/  LDSM.16.M88.4 R4, [R0+0x8000] ;  /* 0x008000000004783b */ /* 0x000ee80000000200 */
        /* <DEDUP_REMOVED lines=20> */
[C---:B---3--:R-:W-:Y:S09]  /*15c90*/  HMMA.16816.F32 R100, R224.reuse, R4, R100 ;  /* 0x00000004e064723c */ /* 0x048ff20000001864 */
[----:B------:R-:W3:Y:S01]  /*15ca0*/  MUFU.TANH R210, R45 ;  /* 0x0000002d00d27308 */ /* 0x000ee20000002400 */
[----:B------:R-:W-:Y:S01]  /*15cb0*/  FMUL.FTZ R92, R92, UR12 ;  /* 0x0000000c5c5c7c20 */ /* 0x000fe20008410000 */
[----:B------:R-:W-:Y:S01]  /*15cc0*/  FMUL.FTZ R93, R93, UR12 ;  /* 0x0000000c5d5d7c20 */ /* 0x000fe20008410000 */
[----:B------:R-:W-:Y:S01]  /*15cd0*/  FMUL.FTZ R94, R94, UR12 ;  /* 0x0000000c5e5e7c20 */ /* 0x000fe20008410000 */
[----:B------:R-:W-:Y:S01]  /*15ce0*/  FMUL.FTZ R95, R95, UR12 ;  /* 0x0000000c5f5f7c20 */ /* 0x000fe20008410000 */
[C---:B------:R-:W-:Y:S05]  /*15cf0*/  HMMA.16816.F32 R104, R224.reuse, R6, R104 ;  /* 0x00000006e068723c */ /* 0x040fea0000001868 */
[----:B------:R-:W1:Y:S01]  /*15d00*/  MUFU.TANH R244, R94 ;  /* 0x0000005e00f47308 */ /* 0x000e620000002400 */
[----:B------:R-:W4:Y:S01]  /*15d10*/  LDSM.16.M88.4 R4, [R0+0x9000] ;  /* 0x009000000004783b */ /* 0x000f220000000200 */
[----:B------:R-:W-:Y:S01]  /*15d20*/  FMUL.FTZ R98, R98, UR12 ;  /* 0x0000000c62627c20 */ /* 0x000fe20008410000 */
[----:B------:R-:W-:Y:S01]  /*15d30*/  FMUL.FTZ R99, R99, UR12 ;  /* 0x0000000c63637c20 */ /* 0x000fe20008410000 */
[----:B------:R-:W-:Y:S01]  /*15d40*/  FMUL.FTZ R96, R96, UR12 ;  /* 0x0000000c60607c20 */ /* 0x000fe20008410000 */
[----:B------:R-:W-:Y:S05]  /*15d50*/  FMUL.FTZ R97, R97, UR12 ;  /* 0x0000000c61617c20 */ /* 0x000fea0008410000 */
        /* <DEDUP_REMOVED lines=12> */
[C---:B------:R-:W-:Y:S07]  /*15e20*/  HMMA.16816.F32 R112, R224.reuse, R10, R112 ;  /* 0x0000000ae070723c */ /* 0x040fee0000001870 */
[----:B------:R-:W1:Y:S01]  /*15e30*/  MUFU.TANH R211, R49 ;  /* 0x0000003100d37308 */ /* 0x000e620000002400 */
[----:B------:R-:W5:Y:S01]  /*15e40*/  LDSM.16.M88.4 R8, [R0+0x9800] ;  /* 0x009800000008783b */ /* 0x000f620000000200 */
[----:B------:R-:W-:Y:S08]  /*15e50*/  DEPBAR.LE SB0, 0x0 ;  /* 0x000080000000791a */ /* 0x000ff00000000000 */
[----:B------:R-:W1:Y:S01]  /*15e60*/  MUFU.TANH R213, R50 ;  /* 0x0000003200d57308 */ /* 0x000e620000002400 */
[----:B------:R-:W-:Y:S01]  /*15e70*/  BAR.SYNC.DEFER_BLOCKING 0x0 ;  /* 0x0000000000007b1d */ /* 0x000fe20000010000 */
[C---:B----4-:R-:W-:Y:S05]  /*15e80*/  HMMA.16816.F32 R116, R224.reuse, R4, R116 ;  /* 0x00000004e074723c */ /* 0x050fea0000001874 */
[----:B------:R-:W-:Y:S03]  /*15e90*/  FMUL.FTZ R108, R108, UR12 ;  /* 0x0000000c6c6c7c20 */ /* 0x000fe60008410000 */
[----:B------:R-:W4:Y:S01]  /*15ea0*/  MUFU.TANH R212, R51 ;  /* 0x0000003300d47308 */ /* 0x000f220000002400 */
[----:B------:R-:W-:Y:S01]  /*15eb0*/  FMUL.FTZ R109, R109, UR12 ;  /* 0x0000000c6d6d7c20 */ /* 0x000fe20008410000 */
[C---:B------:R-:W-:Y:S03]  /*15ec0*/  HMMA.16816.F32 R120, R224.reuse, R6, R120 ;  /* 0x00000006e078723c */ /* 0x040fe60000001878 */
[----:B------:R-:W-:Y:S01]  /*15ed0*/  FMUL.FTZ R110, R110, UR12 ;  /* 0x0000000c6e6e7c20 */ /* 0x000fe20008410000 */
[----:B------:R-:W-:Y:S01]  /*15ee0*/  FMUL.FTZ R111, R111, UR12 ;  /* 0x0000000c6f6f7c20 */ /* 0x000fe20008410000 */
[----:B------:R-:W-:Y:S03]  /*15ef0*/  FMUL.FTZ R112, R112, UR12 ;  /* 0x0000000c70707c20 */ /* 0x000fe60008410000 */
[----:B------:R-:W1:Y:S01]  /*15f00*/  MUFU.TANH R218, R52 ;  /* 0x0000003400da7308 */ /* 0x000e620000002400 */
[----:B------:R-:W-:Y:S01]  /*15f10*/  FMUL.FTZ R114, R114, UR12 ;  /* 0x0000000c72727c20 */ /* 0x000fe20008410000 */
[----:B------:R-:W-:Y:S01]  /*15f20*/  FMUL.FTZ R115, R115, UR12 ;  /* 0x0000000c73737c20 */ /* 0x000fe20008410000 */
[----:B------:R-:W-:Y:S01]  /*15f30*/  FMUL.FTZ R113, R113, UR12 ;  /* 0x0000000c71717c20 */ /* 0x000fe20008410000 */
[----:B------:R-:W-:Y:S01]  /*15f40*/  FMUL.FTZ R117, R117, UR12 ;  /* 0x0000000c75757c20 */ /* 0x000fe20008410000 */
[----:B------:R-:W-:Y:S01]  /*15f50*/  FMUL.FTZ R116, R116, UR12 ;  /* 0x0000000c74747c20 */ /* 0x000fe20008410000 */
[----:B------:R-:W-:Y:S04]  /*15f60*/  FMUL.FTZ R118, R118, UR12 ;  /* 0x0000000c76767c20 */ /* 0x000fe80008410000 */
[----:B------:R-:W1:Y:S01]  /*15f70*/  MUFU.TANH R217, R53 ;  /* 0x0000003500d97308 */ /* 0x000e620000002400 */
[----:B------:R-:W-:Y:S01]  /*15f80*/  FMUL.FTZ R119, R119, UR12 ;  /* 0x0000000c77777c20 */ /* 0x000fe20008410000 */
[----:B------:R-:W-:Y:S01]  /*15f90*/  FMUL.FTZ R121, R121, UR12 ;  /* 0x0000000c79797c20 */ /* 0x000fe20008410000 */
[----:B------:R-:W-:Y:S01]  /*15fa0*/  FMUL.FTZ R122, R122, UR12 ;  /* 0x0000000c7a7a7c20 */ /* 0x000fe20008410000 */
[----:B------:R-:W-:Y:S06]  /*15fb0*/  FMUL.FTZ R123, R123, UR12 ;  /* 0x0000000c7b7b7c20 */ /* 0x000fec0008410000 */
[----:B------:R2:W1:Y:S01]  /*15fc0*/  MUFU.TANH R36, R117 ;  /* 0x0000007500247308 */ /* 0x0004620000002400 */
[C---:B-----5:R-:W-:Y:S03]  /*15fd0*/  HMMA.16816.F32 R124, R224.reuse, R8, R124 ;  /* 0x00000008e07c723c */ /* 0x060fe6000000187c */
[----:B------:R-:W-:Y:S06]  /*15fe0*/  FMUL.FTZ R120, R120, UR12 ;  /* 0x0000000c78787c20 */ /* 0x000fec0008410000 */
[----:B------:R-:W1:Y:S01]  /*15ff0*/  MUFU.TANH R41, R116 ;  /* 0x0000007400297308 */ /* 0x000e620000002400 */
[----:B------:R-:W-:Y:S09]  /*16000*/  HMMA.16816.F32 R128, R224, R10, R128 ;  /* 0x0000000ae080723c */ /* 0x000ff20000001880 */
[----:B------:R-:W1:Y:S01]  /*16010*/  MUFU.TANH R220, R54 ;  /* 0x0000003600dc7308 */ /* 0x000e620000002400 */
[----:B--2---:R-:W2:Y:S01]  /*16020*/  LDL R117, [R1] ;  /* 0x0000000001757983 */ /* 0x004ea20000100800 */
[----:B------:R-:W-:Y:S01]  /*16030*/  FMUL.FTZ R125, R125, UR12 ;  /* 0x0000000c7d7d7c20 */ /* 0x000fe20008410000 */
[----:B------:R-:W-:Y:S01]  /*16040*/  FMUL.FTZ R37, R126, UR12 ;  /* 0x0000000c7e257c20 */ /* 0x000fe20008410000 */
[----:B------:R-:W-:Y:S01]  /*16050*/  FMUL.FTZ R38, R127, UR12 ;  /* 0x0000000c7f267c20 */ /* 0x000fe20008410000 */
[----:B------:R-:W-:Y:S05]  /*16060*/  FMUL.FTZ R124, R124, UR12 ;  /* 0x0000000c7c7c7c20 */ /* 0x000fea0008410000 */
[----:B------:R-:W1:Y:S01]  /*16070*/  MUFU.TANH R223, R55 ;  /* 0x0000003700df7308 */ /* 0x000e620000002400 */
[----:B------:R-:W-:Y:S01]  /*16080*/  FMUL.FTZ R0, R130, UR12 ;  /* 0x0000000c82007c20 */ /* 0x000fe20008410000 */
[----:B------:R-:W-:Y:S01]  /*16090*/  FMUL.FTZ R128, R128, UR12 ;  /* 0x0000000c80807c20 */ /* 0x000fe20008410000 */
[----:B------:R-:W-:Y:S07]  /*160a0*/  FMUL.FTZ R129, R129, UR12 ;  /* 0x0000000c81817c20 */ /* 0x000fee0008410000 */
[----:B------:R5:W1:Y:S10]  /*160b0*/  MUFU.TANH R40, R0 ;  /* 0x0000000000287308 */ /* 0x000a740000002400 */
[----:B------:R1:W1:Y:S10]  /*160c0*/  MUFU.TANH R216, R56 ;  /* 0x0000003800d87308 */ /* 0x0002740000002400 */
[----:B------:R1:W1:Y:S01]  /*160d0*/  MUFU.TANH R219, R57 ;  /* 0x0000003900db7308 */ /* 0x0002620000002400 */
[----:B-----5:R-:W-:Y:S09]  /*160e0*/  FMUL.FTZ R0, R131, UR12 ;  /* 0x0000000c83007c20 */ /* 0x020ff20008410000 */
[----:B------:R1:W1:Y:S10]  /*160f0*/  MUFU.TANH R222, R58 ;  /* 0x0000003a00de7308 */ /* 0x0002740000002400 */
        /* <DEDUP_REMOVED lines=10> */
[----:B------:R-:W1:Y:S10]  /*161a0*/  MUFU.TANH R69, R69 ;  /* 0x0000004500457308 */ /* 0x000e740000002400 */
        /* <DEDUP_REMOVED lines=20> */
[----:B------:R-:W1:Y:S01]  /*162f0*/  MUFU.TANH R90, R90 ;  /* 0x0000005a005a7308 */ /* 0x000e620000002400 */
[----:B--2---:R-:W-:Y:S09]  /*16300*/  ISETP.NE.AND P4, PT, R117, 0x1, PT ;  /* 0x000000017500780c */ /* 0x004ff20003f85270 */
[----:B------:R-:W2:Y:S10]  /*16310*/  MUFU.TANH R91, R91 ;  /* 0x0000005b005b7308 */ /* 0x000eb40000002400 */
[----:B------:R-:W1:Y:S10]  /*16320*/  MUFU.TANH R92, R92 ;  /* 0x0000005c005c7308 */ /* 0x000e740000002400 */
[----:B------:R-:W1:Y:S10]  /*16330*/  MUFU.TANH R93, R93 ;  /* 0x0000005d005d7308 */ /* 0x000e740000002400 */
[----:B------:R-:W1:Y:S10]  /*16340*/  MUFU.TANH R95, R95 ;  /* 0x0000005f005f7308 */ /* 0x000e740000002400 */
[----:B------:R1:W1:Y:S10]  /*16350*/  MUFU.TANH R94, R96 ;  /* 0x00000060005e7308 */ /* 0x0002740000002400 */
[----:B------:R1:W1:Y:S10]  /*16360*/  MUFU.TANH R245, R97 ;  /* 0x0000006100f57308 */ /* 0x0002740000002400 */
[----:B------:R-:W1:Y:S10]  /*16370*/  MUFU.TANH R98, R98 ;  /* 0x0000006200627308 */ /* 0x000e740000002400 */
[----:B------:R-:W1:Y:S10]  /*16380*/  MUFU.TANH R99, R99 ;  /* 0x0000006300637308 */ /* 0x000e740000002400 */
        /* <DEDUP_REMOVED lines=13> */
[----:B------:R1:W1:Y:S10]  /*16460*/  MUFU.TANH R252, R113 ;  /* 0x0000007100fc7308 */ /* 0x0002740000002400 */
[----:B------:R-:W1:Y:S10]  /*16470*/  MUFU.TANH R114, R114 ;  /* 0x0000007200727308 */ /* 0x000e740000002400 */
[----:B------:R-:W1:Y:S10]  /*16480*/  MUFU.TANH R115, R115 ;  /* 0x0000007300737308 */ /* 0x000e740000002400 */
[----:B------:R1:W1:Y:S10]  /*16490*/  MUFU.TANH R35, R118 ;  /* 0x0000007600237308 */ /* 0x0002740000002400 */
[----:B------:R1:W1:Y:S10]  /*164a0*/  MUFU.TANH R34, R119 ;  /* 0x0000007700227308 */ /* 0x0002740000002400 */
[----:B------:R1:W1:Y:S10]  /*164b0*/  MUFU.TANH R33, R120 ;  /* 0x0000007800217308 */ /* 0x0002740000002400 */
[----:B------:R-:W1:Y:S10]  /*164c0*/  MUFU.TANH R121, R121 ;  /* 0x0000007900797308 */ /* 0x000e740000002400 */
[----:B------:R-:W1:Y:S10]  /*164d0*/  MUFU.TANH R122, R122 ;  /* 0x0000007a007a7308 */ /* 0x000e740000002400 */
[----:B------:R-:W1:Y:S10]  /*164e0*/  MUFU.TANH R123, R123 ;  /* 0x0000007b007b7308 */ /* 0x000e740000002400 */
[----:B------:R1:W1:Y:S10]  /*164f0*/  MUFU.TANH R116, R124 ;  /* 0x0000007c00747308 */ /* 0x0002740000002400 */
[----:B------:R-:W1:Y:S10]  /*16500*/  MUFU.TANH R125, R125 ;  /* 0x0000007d007d7308 */ /* 0x000e740000002400 */
[----:B------:R-:W1:Y:S10]  /*16510*/  MUFU.TANH R37, R37 ;  /* 0x0000002500257308 */ /* 0x000e740000002400 */
[----:B------:R-:W1:Y:S10]  /*16520*/  MUFU.TANH R38, R38 ;  /* 0x0000002600267308 */ /* 0x000e740000002400 */
[----:B------:R-:W1:Y:S10]  /*16530*/  MUFU.TANH R128, R128 ;  /* 0x0000008000807308 */ /* 0x000e740000002400 */
[----:B------:R-:W1:Y:S10]  /*16540*/  MUFU.TANH R129, R129 ;  /* 0x0000008100817308 */ /* 0x000e740000002400 */
[----:B------:R1:W1:Y:S01]  /*16550*/  MUFU.TANH R39, R0 ;  /* 0x0000000000277308 */ /* 0x0002620000002400 */
[----:B--234-:R-:W-:Y:S05]  /*16560*/  @!P4 BRA `(.L_x_730) ;  /* 0x0000000c0088c947 */ /* 0x01cfea0003800000 */
[----:B------:R-:W2:Y:S01]  /*16570*/  LDC.64 R2, c[0x0][0x4e0] ;  /* 0x00013800ff027b82 */ /* 0x000ea20000000a00 */
[----:B------:R-:W3:Y:S04]  /*16580*/  LDL R13, [R1+0x28] ;  /* 0x00002800010d7983 */ /* 0x000ee80000100800 */
[----:B------:R-:W4:Y:S03]  /*16590*/  LDL R12, [R1+0x24] ;  /* 0x00002400010c7983 */ /* 0x000f260000100800 */
[----:B------:R-:W1:Y:S01]  /*165a0*/  LDC R32, c[0x0][0x3bc] ;  /* 0x0000ef00ff207b82 */ /* 0x000e620000000800 */
[----:B--2---:R-:W-:Y:S04]  /*165b0*/  ISETP.NE.U32.AND P3, PT, R2, RZ, PT ;  /* 0x000000ff0200720c */ /* 0x004fe80003f65070 */
[----:B------:R-:W-:Y:S11]  /*165c0*/  ISETP.NE.AND.EX P3, PT, R3, RZ, PT, P3 ;  /* 0x000000ff0300720c */ /* 0x000ff60003f65330 */
[----:B------:R-:W-:Y:S02]  /*165d0*/  @!UPT UIADD3 URZ, UPT, UPT, URZ, URZ, URZ ;  /* 0x000000fffffff290 */ /* 0x000fe4000fffe0ff */
[----:B------:R-:W2:Y:S01]  /*165e0*/  @!P3 LDC R4, c[0x0][0x3b8] ;  /* 0x0000ee00ff04bb82 */ /* 0x000ea20000000800 */
[----:B-1----:R-:W-:Y:S05]  /*165f0*/  @!P3 IMAD.MOV.U32 R0, RZ, RZ, RZ ;  /* 0x000000ffff00b224 */ /* 0x002fea00078e00ff */
[----:B------:R-:W-:Y:S01]  /*16600*/  @!P3 IADD3 R2, P4, PT, RZ, -R0, RZ ;  /* 0x80000000ff02b210 */ /* 0x000fe20007f9e0ff */
[----:B--2---:R-:W-:Y:S04]  /*16610*/  @!P3 IMAD.SHL.U32 R0, R4, 0x100, RZ ;  /* 0x000001000400b824 */ /* 0x004fe800078e00ff */
[----:B------:R-:W-:Y:S05]  /*16620*/  @!P3 IMAD.X R0, RZ, RZ, ~R0, P4 ;  /* 0x000000ffff00b224 */ /* 0x000fea00020e0e00 */
[----:B------:R-:W-:Y:S04]  /*16630*/  @!P3 SHF.R.S64 R2, R2, 0x1f, R0 ;  /* 0x0000001f0202b819 */ /* 0x000fe80000001000 */
[----:B---3--:R-:W-:Y:S04]  /*16640*/  @!P3 IADD3 R13, P4, PT, R2, R13, RZ ;  /* 0x0000000d020db210 */ /* 0x008fe80007f9e0ff */
[----:B----4-:R-:W-:Y:S01]  /*16650*/  @!P3 LEA.HI.X.SX32 R12, R0, R12, 0x1, P4 ;  /* 0x0000000c000cb211 */ /* 0x010fe200020f0eff */
[----:B------:R1:W-:Y:S01]  /*16660*/  @!P3 STL [R1+0x28], R13 ;  /* 0x0000280d0100b387 */ /* 0x0003e20000100800 */
[----:B------:R-:W-:Y:S03]  /*16670*/  IMAD.MOV.U32 R11, RZ, RZ, R13 ;  /* 0x000000ffff0b7224 */ /* 0x000fe600078e000d */
[----:B------:R1:W-:Y:S01]  /*16680*/  @!P3 STL [R1+0x24], R12 ;  /* 0x0000240c0100b387 */ /* 0x0003e20000100800 */
[----:B------:R-:W-:Y:S05]  /*16690*/  @!P3 BRA `(.L_x_731) ;  /* 0x000000040004b947 */ /* 0x000fea0003800000 */
[C---:B------:R-:W-:Y:S01]  /*166a0*/  VIADD R7, R238.reuse, 0xfffffe00 ;  /* 0xfffffe00ee077836 */ /* 0x040fe20000000000 */
[----:B------:R-:W2:Y:S01]  /*166b0*/  LDL.64 R14, [R1+0x8] ;  /* 0x00000800010e7983 */ /* 0x000ea20000100a00 */
[----:B------:R-:W3:Y:S01]  /*166c0*/  LDC R10, c[0x0][0x4f0] ;  /* 0x00013c00ff0a7b82 */ /* 0x000ee20000000800 */
[----:B------:R-:W-:Y:S02]  /*166d0*/  IADD3 R6, PT, PT, R238, -0x100, RZ ;  /* 0xffffff00ee067810 */ /* 0x000fe40007ffe0ff */
[----:B------:R-:W-:Y:S02]  /*166e0*/  IABS R5, R7 ;  /* 0x0000000700057213 */ /* 0x000fe40000000000 */
[----:B------:R-:W-:Y:S02]  /*166f0*/  IABS R4, R6 ;  /* 0x0000000600047213 */ /* 0x000fe40000000000 */
[-C--:B---3--:R-:W-:Y:S02]  /*16700*/  IABS R9, R10.reuse ;  /* 0x0000000a00097213 */ /* 0x088fe40000000000 */
[-C--:B------:R-:W-:Y:S02]  /*16710*/  LOP3.LUT R7, R7, R10.reuse, RZ, 0x3c, !PT ;  /* 0x0000000a07077212 */ /* 0x080fe400078e3cff */
[----:B------:R-:W3:Y:S01]  /*16720*/  I2F.RP R2, R9 ;  /* 0x0000000900027306 */ /* 0x000ee20000209400 */
[----:B------:R-:W-:Y:S09]  /*16730*/  LOP3.LUT R6, R6, R10, RZ, 0x3c, !PT ;  /* 0x0000000a06067212 */ /* 0x000ff200078e3cff */
[----:B---3--:R-:W3:Y:S02]  /*16740*/  MUFU.RCP R2, R2 ;  /* 0x0000000200027308 */ /* 0x008ee40000001000 */
[----:B---3--:R-:W-:Y:S08]  /*16750*/  VIADD R2, R2, 0xffffffe ;  /* 0x0ffffffe02027836 */ /* 0x008ff00000000000 */
[----:B------:R-:W3:Y:S02]  /*16760*/  F2I.FTZ.U32.TRUNC.NTZ R3, R2 ;  /* 0x0000000200037305 */ /* 0x000ee4000021f000 */
[--C-:B---3--:R-:W-:Y:S02]  /*16770*/  IMAD.MOV R0, RZ, RZ, -R3.reuse ;  /* 0x000000ffff007224 */ /* 0x108fe400078e0a03 */
[----:B------:R-:W-:Y:S02]  /*16780*/  IMAD.MOV.U32 R2, RZ, RZ, RZ ;  /* 0x000000ffff027224 */ /* 0x000fe400078e00ff */
[----:B------:R-:W-:Y:S04]  /*16790*/  IMAD R0, R0, R9, RZ ;  /* 0x0000000900007224 */ /* 0x000fe800078e02ff */
[----:B------:R-:W-:Y:S06]  /*167a0*/  IMAD.HI.U32 R3, R3, R0, R2 ;  /* 0x0000000003037227 */ /* 0x000fec00078e0002 */
[C---:B------:R-:W-:Y:S04]  /*167b0*/  IMAD.HI.U32 R0, R3.reuse, R5, RZ ;  /* 0x0000000503007227 */ /* 0x040fe800078e00ff */
[----:B------:R-:W-:Y:S02]  /*167c0*/  IMAD.MOV R8, RZ, RZ, -R0 ;  /* 0x000000ffff087224 */ /* 0x000fe400078e0a00 */
[----:B------:R-:W-:Y:S04]  /*167d0*/  IMAD.HI.U32 R2, R3, R4, RZ ;  /* 0x0000000403027227 */ /* 0x000fe800078e00ff */
[C---:B------:R-:W-:Y:S01]  /*167e0*/  IMAD R3, R9.reuse, R8, R5 ;  /* 0x0000000809037224 */ /* 0x040fe200078e0205 */
[----:B------:R-:W-:Y:S04]  /*167f0*/  IADD3 R5, PT, PT, -R2, RZ, RZ ;  /* 0x000000ff02057210 */ /* 0x000fe80007ffe1ff */
[C---:B------:R-:W-:Y:S01]  /*16800*/  ISETP.GT.U32.AND P4, PT, R9.reuse, R3, PT ;  /* 0x000000030900720c */ /* 0x040fe20003f84070 */
[C---:B------:R-:W-:Y:S05]  /*16810*/  IMAD R4, R9.reuse, R5, R4 ;  /* 0x0000000509047224 */ /* 0x040fea00078e0204 */
[----:B------:R-:W-:Y:S07]  /*16820*/  ISETP.GT.U32.AND P5, PT, R9, R4, PT ;  /* 0x000000040900720c */ /* 0x000fee0003fa4070 */
[----:B------:R-:W-:Y:S01]  /*16830*/  @!P4 IADD3 R0, PT, PT, R0, 0x1, RZ ;  /* 0x000000010000c810 */ /* 0x000fe20007ffe0ff */
[--C-:B------:R-:W-:Y:S05]  /*16840*/  @!P4 IMAD.IADD R3, R3, 0x1, -R9.reuse ;  /* 0x000000010303c824 */ /* 0x100fea00078e0a09 */
[-C--:B------:R-:W-:Y:S01]  /*16850*/  ISETP.GE.U32.AND P6, PT, R3, R9.reuse, PT ;  /* 0x000000090300720c */ /* 0x080fe20003fc6070 */
        /* <DEDUP_REMOVED lines=10> */
[C---:B------:R-:W-:Y:S02]  /*16900*/  SEL R0, R3.reuse, R0, !P4 ;  /* 0x0000000003007207 */ /* 0x040fe40006000000 */
[----:B------:R-:W-:Y:S05]  /*16910*/  @!P6 IMAD.MOV R2, RZ, RZ, -R2 ;  /* 0x000000ffff02e224 */ /* 0x000fea00078e0a02 */
[----:B------:R-:W-:Y:S02]  /*16920*/  SEL R2, R3, R2, !P4 ;  /* 0x0000000203027207 */ /* 0x000fe40006000000 */
[-C--:B--2---:R-:W-:Y:S02]  /*16930*/  LEA R6, P5, R0, R14.reuse, 0x2 ;  /* 0x0000000e00067211 */ /* 0x084fe400078a10ff */
[----:B------:R-:W-:Y:S02]  /*16940*/  LEA R4, P4, R2, R14, 0x2 ;  /* 0x0000000e02047211 */ /* 0x000fe400078810ff */
[-C--:B------:R-:W-:Y:S02]  /*16950*/  LEA.HI.X.SX32 R7, R0, R15.reuse, 0x2, P5 ;  /* 0x0000000f00077211 */ /* 0x080fe400028f16ff */
[C---:B------:R-:W-:Y:S02]  /*16960*/  LEA.HI.X.SX32 R5, R2.reuse, R15, 0x2, P4 ;  /* 0x0000000f02057211 */ /* 0x040fe400020f16ff */
[----:B------:R-:W-:Y:S01]  /*16970*/  IADD3 R0, PT, PT, R2, -R0, RZ ;  /* 0x8000000002007210 */ /* 0x000fe20007ffe0ff */
[----:B------:R-:W2:Y:S04]  /*16980*/  LDG.E R8, desc[UR16][R6.64] ;  /* 0x0000001006087981 */ /* 0x000ea8000c1e1900 */
[----:B------:R-:W-:Y:S05]  /*16990*/  IMAD R0, R0, R10, -0x100 ;  /* 0xffffff0000007424 */ /* 0x000fea00078e020a */
[----:B------:R-:W-:Y:S01]  /*169a0*/  SHF.R.S32.HI R2, RZ, 0x1f, R0 ;  /* 0x0000001fff027819 */ /* 0x000fe20000011400 */
[----:B------:R3:W2:Y:S02]  /*169b0*/  LDG.E R7, desc[UR16][R4.64] ;  /* 0x0000001004077981 */ /* 0x0006a4000c1e1900 */
[----:B---3--:R-:W3:Y:S02]  /*169c0*/  LDC.64 R4, c[0x0][0x3b8] ;  /* 0x0000ee00ff047b82 */ /* 0x008ee40000000a00 */
[-C--:B---3--:R-:W-:Y:S02]  /*169d0*/  IMAD R6, R2, R4.reuse, RZ ;  /* 0x0000000402067224 */ /* 0x088fe400078e02ff */
[C---:B------:R-:W-:Y:S04]  /*169e0*/  IMAD.WIDE.U32 R2, R0.reuse, R4, RZ ;  /* 0x0000000400027225 */ /* 0x040fe800078e00ff */
[----:B------:R-:W-:Y:S04]  /*169f0*/  IMAD R5, R0, R5, R6 ;  /* 0x0000000500057224 */ /* 0x000fe800078e0206 */
[----:B------:R-:W-:Y:S02]  /*16a00*/  IMAD.IADD R3, R3, 0x1, R5 ;  /* 0x0000000103037824 */ /* 0x000fe400078e0205 */
[----:B--2---:R-:W-:Y:S04]  /*16a10*/  IMAD.IADD R7, R8, 0x1, -R7 ;  /* 0x0000000108077824 */ /* 0x004fe800078e0a07 */
[C---:B------:R-:W-:Y:S01]  /*16a20*/  IMAD.WIDE.U32 R2, R7.reuse, UR6, R2 ;  /* 0x0000000607027c25 */ /* 0x040fe2000f8e0002 */
[----:B------:R-:W-:Y:S02]  /*16a30*/  SHF.R.S32.HI R0, RZ, 0x1f, R7 ;  /* 0x0000001fff007819 */ /* 0x000fe40000011407 */
[----:B------:R-:W-:Y:S03]  /*16a40*/  LEA R11, P4, R2, R11, 0x1 ;  /* 0x0000000b020b7211 */ /* 0x000fe600078808ff */
[----:B------:R-:W-:Y:S02]  /*16a50*/  IMAD R0, R0, UR6, RZ ;  /* 0x0000000600007c24 */ /* 0x000fe4000f8e02ff */
[----:B------:R2:W-:Y:S02]  /*16a60*/  STL [R1+0x28], R11 ;  /* 0x0000280b01007387 */ /* 0x0005e40000100800 */
[----:B------:R-:W-:Y:S05]  /*16a70*/  IMAD R0, R7, UR7, R0 ;  /* 0x0000000707007c24 */ /* 0x000fea000f8e0200 */
[----:B------:R-:W-:Y:S04]  /*16a80*/  IADD3 R0, PT, PT, R3, R0, RZ ;  /* 0x0000000003007210 */ /* 0x000fe80007ffe0ff */
[----:B-1----:R-:W-:Y:S05]  /*16a90*/  LEA.HI.X R12, R2, R12, R0, 0x1, P4 ;  /* 0x0000000c020c7211 */ /* 0x002fea00020f0c00 */
[----:B------:R2:W-:Y:S02]  /*16aa0*/  STL [R1+0x24], R12 ;  /* 0x0000240c01007387 */ /* 0x0005e40000100800 */
.L_x_731:
[----:B------:R-:W3:Y:S01]  /*16ab0*/  LDL R0, [R1+0x24] ;  /* 0x0000240001007983 */ /* 0x000ee20000100800 */
[-C--:B------:R-:W-:Y:S02]  /*16ac0*/  @!P2 MOV R6, R11.reuse ;  /* 0x0000000b0006a202 */ /* 0x080fe40000000f00 */
[C---:B------:R-:W-:Y:S04]  /*16ad0*/  LEA R2, P4, R4.reuse, R11, 0x5 ;  /* 0x0000000b04027211 */ /* 0x040fe800078828ff */
[CC--:B------:R-:W-:Y:S01]  /*16ae0*/  @!P1 LEA R22, P5, R4.reuse, R2.reuse, 0x5 ;  /* 0x0000000204169211 */ /* 0x0c0fe200078a28ff */
[--C-:B------:R-:W-:Y:S01]  /*16af0*/  @!P1 IMAD.MOV.U32 R20, RZ, RZ, R2.reuse ;  /* 0x000000ffff149224 */ /* 0x100fe200078e0002 */
[CC--:B------:R-:W-:Y:S01]  /*16b00*/  @!P1 LEA R26, P6, R4.reuse, R2.reuse, 0x7 ;  /* 0x00000002041a9211 */ /* 0x0c0fe200078c38ff */
[--C-:B------:R-:W-:Y:S01]  /*16b10*/  @!P1 IMAD.MOV.U32 R18, RZ, RZ, R2.reuse ;  /* 0x000000ffff129224 */ /* 0x100fe200078e0002 */
[-C--:B------:R-:W-:Y:S01]  /*16b20*/  @!P1 MOV R14, R2.reuse ;  /* 0x00000002000e9202 */ /* 0x080fe20000000f00 */
[--C-:B------:R-:W-:Y:S01]  /*16b30*/  @!P1 IMAD.MOV.U32 R16, RZ, RZ, R2.reuse ;  /* 0x000000ffff109224 */ /* 0x100fe200078e0002 */
[-C--:B-12---:R-:W-:Y:S01]  /*16b40*/  @!P1 MOV R12, R2.reuse ;  /* 0x00000002000c9202 */ /* 0x086fe20000000f00 */
[--C-:B------:R-:W-:Y:S01]  /*16b50*/  @!P1 IMAD.MOV.U32 R10, RZ, RZ, R2.reuse ;  /* 0x000000ffff0a9224 */ /* 0x100fe200078e0002 */
[----:B------:R-:W-:Y:S01]  /*16b60*/  @!P1 MOV R8, R2 ;  /* 0x0000000200089202 */ /* 0x000fe20000000f00 */
[----:B------:R-:W-:Y:S01]  /*16b70*/  @!P1 IMAD.MOV.U32 R30, RZ, RZ, R2 ;  /* 0x000000ffff1e9224 */ /* 0x000fe200078e0002 */
[-C--:B---3--:R-:W-:Y:S02]  /*16b80*/  @!P2 MOV R7, R0.reuse ;  /* 0x000000000007a202 */ /* 0x088fe40000000f00 */
[--C-:B------:R-:W-:Y:S01]  /*16b90*/  LEA.HI.X R3, R4, R0, R32.reuse, 0x5, P4 ;  /* 0x0000000004037211 */ /* 0x100fe200020f2c20 */
[----:B------:R-:W-:Y:S01]  /*16ba0*/  @!P1 IMAD R0, R32, 0x60, RZ ;  /* 0x0000006020009824 */ /* 0x000fe200078e02ff */
[CC--:B------:R-:W-:Y:S01]  /*16bb0*/  @!P1 LEA R28, P4, R4.reuse, R2.reuse, 0x6 ;  /* 0x00000002041c9211 */ /* 0x0c0fe200078830ff */
[----:B------:R-:W-:Y:S01]  /*16bc0*/  @!PT LDS RZ, [RZ] ;  /* 0x00000000fffff984 */ /* 0x000fe20000000800 */
[----:B------:R-:W-:Y:S01]  /*16bd0*/  @!PT LDS RZ, [RZ] ;  /* 0x00000000fffff984 */ /* 0x000fe20000000800 */
[----:B------:R-:W-:Y:S01]  /*16be0*/  @!PT LDS RZ, [RZ] ;  /* 0x00000000fffff984 */ /* 0x000fe20000000800 */
[----:B------:R1:W-:Y:S01]  /*16bf0*/  @!P2 LDGSTS.E.BYPASS.LTC128B.128 [R237+0x2000], desc[UR16][R6.64] ;  /* 0x0200000006edafae */ /* 0x0003e2000b981a10 */
[CCC-:B------:R-:W-:Y:S01]  /*16c00*/  @!P1 LEA.HI.X R23, R4.reuse, R3.reuse, R32.reuse, 0x5, P5 ;  /* 0x0000000304179211 */ /* 0x1c0fe200028f2c20 */
[----:B------:R-:W-:Y:S01]  /*16c10*/  @!P1 IMAD.MOV.U32 R15, RZ, RZ, R3 ;  /* 0x000000ffff0f9224 */ /* 0x000fe200078e0003 */
[CC--:B------:R-:W-:Y:S01]  /*16c20*/  @!P1 LEA.HI.X R29, R4.reuse, R3.reuse, R32, 0x6, P4 ;  /* 0x00000003041d9211 */ /* 0x0c0fe200020f3420 */
[----:B------:R2:W-:Y:S01]  /*16c30*/  @P2 STS.128 [R237+0x2000], RZ ;  /* 0x002000ffed002388 */ /* 0x0005e20000000c00 */
[CC--:B------:R-:W-:Y:S01]  /*16c40*/  @!P1 LEA R24, P2, R4.reuse, R2.reuse, 0x8 ;  /* 0x0000000204189211 */ /* 0x0c0fe200078440ff */
[C---:B------:R-:W-:Y:S01]  /*16c50*/  @!P1 IMAD.WIDE.U32 R14, R4.reuse, 0x120, R14 ;  /* 0x00000120040e9825 */ /* 0x040fe200078e000e */
[CCC-:B------:R-:W-:Y:S01]  /*16c60*/  @!P1 LEA.HI.X R27, R4.reuse, R3.reuse, R32.reuse, 0x7, P6 ;  /* 0x00000003041b9211 */ /* 0x1c0fe200030f3c20 */
[----:B------:R2:W-:Y:S01]  /*16c70*/  @P1 STS.128 [R237+0x2800], RZ ;  /* 0x002800ffed001388 */ /* 0x0005e20000000c00 */
[CC--:B------:R-:W-:Y:S01]  /*16c80*/  @!P1 LEA.HI.X R25, R4.reuse, R3.reuse, R32, 0x8, P2 ;  /* 0x0000000304199211 */ /* 0x0c0fe200010f4420 */
[----:B------:R-:W-:Y:S01]  /*16c90*/  @!P1 IMAD.MOV.U32 R9, RZ, RZ, R3 ;  /* 0x000000ffff099224 */ /* 0x000fe200078e0003 */
[-C--:B------:R-:W-:Y:S01]  /*16ca0*/  @!P1 MOV R21, R3.reuse ;  /* 0x0000000300159202 */ /* 0x080fe20000000f00 */
[----:B------:R-:W-:Y:S01]  /*16cb0*/  @!PT LDS RZ, [RZ] ;  /* 0x00000000fffff984 */ /* 0x000fe20000000800 */
[----:B------:R-:W-:Y:S01]  /*16cc0*/  @!PT LDS RZ, [RZ] ;  /* 0x00000000fffff984 */ /* 0x000fe20000000800 */
[----:B------:R-:W-:Y:S01]  /*16cd0*/  @!PT LDS RZ, [RZ] ;  /* 0x00000000fffff984 */ /* 0x000fe20000000800 */
[----:B------:R3:W-:Y:S01]  /*16ce0*/  @!P1 LDGSTS.E.BYPASS.LTC128B.128 [R237+0x2800], desc[UR16][R2.64] ;  /* 0x0280000002ed9fae */ /* 0x0007e2000b981a10 */
[-C--:B------:R-:W-:Y:S01]  /*16cf0*/  @!P1 MOV R19, R3.reuse ;  /* 0x0000000300139202 */ /* 0x080fe20000000f00 */
[C---:B------:R-:W-:Y:S01]  /*16d00*/  @!P1 IMAD.WIDE.U32 R8, R4.reuse, 0x180, R8 ;  /* 0x0000018004089825 */ /* 0x040fe200078e0008 */
        /* <DEDUP_REMOVED lines=10> */
[C---:B------:R-:W-:Y:S02]  /*16db0*/  @!P1 IMAD.WIDE.U32 R18, R4.reuse, 0xc0, R18 ;  /* 0x000000c004129825 */ /* 0x040fe400078e0012 */
[----:B------:R2:W-:Y:S02]  /*16dc0*/  @P1 STS.128 [R237+0x3800], RZ ;  /* 0x003800ffed001388 */ /* 0x0005e40000000c00 */
[C---:B------:R-:W-:Y:S01]  /*16dd0*/  @!P1 IMAD.WIDE.U32 R16, R4.reuse, 0xe0, R16 ;  /* 0x000000e004109825 */ /* 0x040fe200078e0010 */
[----:B-1----:R-:W-:Y:S01]  /*16de0*/  @!P1 MOV R6, R2 ;  /* 0x0000000200069202 */ /* 0x002fe20000000f00 */
[----:B------:R-:W-:Y:S01]  /*16df0*/  @!PT LDS RZ, [RZ] ;  /* 0x00000000fffff984 */ /* 0x000fe20000000800 */
[----:B------:R-:W-:Y:S01]  /*16e00*/  @!PT LDS RZ, [RZ] ;  /* 0x00000000fffff984 */ /* 0x000fe20000000800 */
[----:B------:R-:W-:Y:S01]  /*16e10*/  @!PT LDS RZ, [RZ] ;  /* 0x00000000fffff984 */ /* 0x000fe20000000800 */
[----:B------:R2:W-:Y:S01]  /*16e20*/  @!P1 LDGSTS.E.BYPASS.LTC128B.128 [R237+0x3800], desc[UR16][R28.64] ;  /* 0x038000001ced9fae */ /* 0x0005e2000b981a10 */
[----:B------:R-:W-:Y:S01]  /*16e30*/  @!P1 MOV R7, R3 ;  /* 0x0000000300079202 */ /* 0x000fe20000000f00 */
[C---:B------:R-:W-:Y:S02]  /*16e40*/  @!P1 IMAD.WIDE.U32 R12, R4.reuse, 0x140, R12 ;  /* 0x00000140040c9825 */ /* 0x040fe400078e000c */
[----:B------:R2:W-:Y:S02]  /*16e50*/  @P1 STS.128 [R237+0x4000], RZ ;  /* 0x004000ffed001388 */ /* 0x0005e40000000c00 */
[C---:B------:R-:W-:Y:S04]  /*16e60*/  @!P1 IMAD.WIDE.U32 R10, R4.reuse, 0x160, R10 ;  /* 0x00000160040a9825 */ /* 0x040fe800078e000a */
[C---:B------:R-:W-:Y:S04]  /*16e70*/  @!P1 IMAD.WIDE.U32 R6, R4.reuse, 0x1a0, R6 ;  /* 0x000001a004069825 */ /* 0x040fe800078e0006 */
[C---:B---3--:R-:W-:Y:S04]  /*16e80*/  @!P1 IMAD.WIDE.U32 R2, R4.reuse, 0x60, R2 ;  /* 0x0000006004029825 */ /* 0x048fe800078e0002 */
[----:B------:R-:W-:Y:S01]  /*16e90*/  @!P1 IMAD.WIDE.U32 R4, R4, 0x1c0, R30 ;  /* 0x000001c004049825 */ /* 0x000fe200078e001e */
[----:B------:R-:W-:Y:S03]  /*16ea0*/  @!P1 IADD3 R3, PT, PT, R0, R3, RZ ;  /* 0x0000000300039210 */ /* 0x000fe60007ffe0ff */
[C---:B----4-:R-:W-:Y:S02]  /*16eb0*/  @!P1 IMAD R22, R32.reuse, 0xa0, RZ ;  /* 0x000000a020169824 */ /* 0x050fe400078e02ff */
[----:B------:R-:W-:Y:S01]  /*16ec0*/  @!PT LDS RZ, [RZ] ;  /* 0x00000000fffff984 */ /* 0x000fe20000000800 */
[----:B------:R-:W-:Y:S01]  /*16ed0*/  @!PT LDS RZ, [RZ] ;  /* 0x00000000fffff984 */ /* 0x000fe20000000800 */
[----:B------:R-:W-:Y:S01]  /*16ee0*/  @!PT LDS RZ, [RZ] ;  /* 0x00000000fffff984 */ /* 0x000fe20000000800 */
[----:B------:R2:W-:Y:S01]  /*16ef0*/  @!P1 LDGSTS.E.BYPASS.LTC128B.128 [R237+0x4000], desc[UR16][R2.64] ;  /* 0x0400000002ed9fae */ /* 0x0005e2000b981a10 */
[----:B------:R-:W-:Y:S02]  /*16f00*/  @!P1 IMAD R23, R32, 0xc0, RZ ;  /* 0x000000c020179824 */ /* 0x000fe400078e02ff */
[----:B------:R-:W-:Y:S01]  /*16f10*/  @!P1 IMAD.IADD R21, R22, 0x1, R21 ;  /* 0x0000000116159824 */ /* 0x000fe200078e0215 */
[----:B------:R2:W-:Y:S01]  /*16f20*/  @P1 STS.128 [R237+0x4800], RZ ;  /* 0x004800ffed001388 */ /* 0x0005e20000000c00 */
[C---:B------:R-:W-:Y:S01]  /*16f30*/  @!P1 IMAD R30, R32.reuse, 0xe0, RZ ;  /* 0x000000e0201e9824 */ /* 0x040fe200078e02ff */
        /* <DEDUP_REMOVED lines=69> */
.L_x_730:
[----:B-1----:R-:W-:Y:S01]  /*17390*/  MOV R119, R41 ;  /* 0x0000002900777202 */ /* 0x002fe20000000f00 */
[----:B--2---:R-:W2:Y:S01]  /*173a0*/  LDL R8, [R1+0x40] ;  /* 0x0000400001087983 */ /* 0x004ea20000100800 */
[----:B------:R-:W-:Y:S02]  /*173b0*/  FMNMX3.FTZ R2, R132, R172, R175, !PT ;  /* 0x000000ac84027276 */ /* 0x000fe400078100af */
[----:B------:R-:W-:Y:S01]  /*173c0*/  FMNMX3.FTZ R0, R133, R174, R173, !PT ;  /* 0x000000ae85007276 */ /* 0x000fe200078100ad */
[----:B------:R3:W2:Y:S01]  /*173d0*/  LDL R41, [R1+0x3c] ;  /* 0x00003c0001297983 */ /* 0x0006a20000100800 */
[----:B------:R-:W-:Y:S02]  /*173e0*/  FMNMX3.FTZ R2, R2, R177, R176, !PT ;  /* 0x000000b102027276 */ /* 0x000fe400078100b0 */
[----:B------:R-:W-:Y:S01]  /*173f0*/  FMNMX3.FTZ R0, R0, R169, R168, !PT ;  /* 0x000000a900007276 */ /* 0x000fe200078100a8 */
[----:B------:R-:W-:Y:S01]  /*17400*/  LDSM.16.MT88.4 R12, [R134+0xa000] ;  /* 0x00a00000860c783b */ /* 0x000fe20000004200 */
[----:B------:R-:W-:Y:S02]  /*17410*/  FMNMX3.FTZ R3, R2, R170, R178, !PT ;  /* 0x000000aa02037276 */ /* 0x000fe400078100b2 */
[----:B------:R-:W-:Y:S02]  /*17420*/  FMNMX3.FTZ R0, R0, R171, R180, !PT ;  /* 0x000000ab00007276 */ /* 0x000fe400078100b4 */
        /* <DEDUP_REMOVED lines=44> */
[----:B------:R-:W-:Y:S02]  /*176f0*/  MOV R120, R36 ;  /* 0x0000002400787202 */ /* 0x000fe40000000f00 */
[----:B------:R-:W-:Y:S02]  /*17700*/  FMNMX3.FTZ R3, R3, R246, R247, !PT ;  /* 0x000000f603037276 */ /* 0x000fe400078100f7 */
[----:B------:R-:W-:Y:S02]  /*17710*/  FMNMX3.FTZ R0, R0, R98, R99, !PT ;  /* 0x0000006200007276 */ /* 0x000fe40007810063 */
[----:B------:R-:W-:Y:S02]  /*17720*/  FMNMX3.FTZ R3, R3, R249, R251, !PT ;  /* 0x000000f903037276 */ /* 0x000fe400078100fb */
[----:B------:R-:W-:Y:S02]  /*17730*/  MOV R127, R33 ;  /* 0x00000021007f7202 */ /* 0x000fe40000000f00 */
        /* <DEDUP_REMOVED lines=9> */
[----:B------:R-:W-:Y:S02]  /*177d0*/  MOV R126, R34 ;  /* 0x00000022007e7202 */ /* 0x000fe40000000f00 */
[----:B------:R-:W-:Y:S02]  /*177e0*/  FMNMX3.FTZ R3, R3, R128, R129, !PT ;  /* 0x0000008003037276 */ /* 0x000fe40007810081 */
[----:B------:R-:W-:Y:S02]  /*177f0*/  FMNMX3.FTZ R0, R0, R114, R115, !PT ;  /* 0x0000007200007276 */ /* 0x000fe40007810073 */
[----:B------:R-:W-:Y:S01]  /*17800*/  IADD3 R238, PT, PT, R238, -0x100, RZ ;  /* 0xffffff00eeee7810 */ /* 0x000fe20007ffe0ff */
[----:B------:R-:W1:Y:S01]  /*17810*/  SHFL.BFLY PT, R4, R3, 0x2, 0x1f ;  /* 0x0c401f0003047f89 */ /* 0x000e6200000e0000 */
[----:B------:R-:W-:Y:S04]  /*17820*/  FMNMX3.FTZ R0, R0, R124, R126, !PT ;  /* 0x0000007c00007276 */ /* 0x000fe8000781007e */
[----:B------:R-:W-:Y:S04]  /*17830*/  FMNMX3.FTZ R0, R0, R122, R123, !PT ;  /* 0x0000007a00007276 */ /* 0x000fe8000781007b */
[----:B------:R-:W-:Y:S04]  /*17840*/  FMNMX3.FTZ R0, R0, R37, R38, !PT ;  /* 0x0000002500007276 */ /* 0x000fe80007810026 */
[----:B------:R-:W-:Y:S05]  /*17850*/  FMNMX3.FTZ R0, R0, R40, R39, !PT ;  /* 0x0000002800007276 */ /* 0x000fea0007810027 */
[----:B------:R-:W4:Y:S01]  /*17860*/  SHFL.BFLY PT, R2, R0, 0x2, 0x1f ;  /* 0x0c401f0000027f89 */ /* 0x000f2200000e0000 */
[----:B--2---:R-:W-:Y:S02]  /*17870*/  @P0 IADD3 R41, PT, PT, R8, -0x40, RZ ;  /* 0xffffffc008290810 */ /* 0x004fe40007ffe0ff */
[----:B-1----:R-:W-:Y:S02]  /*17880*/  FMNMX.FTZ R3, R3, R4, !PT ;  /* 0x0000000403037209 */ /* 0x002fe40007810000 */
[----:B----4-:R-:W-:Y:S03]  /*17890*/  FMNMX.FTZ R0, R0, R2, !PT ;  /* 0x0000000200007209 */ /* 0x010fe60007810000 */
[----:B------:R-:W-:Y:S01]  /*178a0*/  LDSM.16.MT88.4 R28, [R41] ;  /* 0x00000000291c783b */ /* 0x000fe20000004200 */
[----:B------:R-:W-:Y:S07]  /*178b0*/  IADD3 R42, PT, PT, R232, R41, RZ ;  /* 0x00000029e82a7210 */ /* 0x000fee0007ffe0ff */
[----:B------:R-:W1:Y:S08]  /*178c0*/  SHFL.BFLY PT, R36, R3, 0x1, 0x1f ;  /* 0x0c201f0003247f89 */ /* 0x000e7000000e0000 */
[----:B------:R-:W2:Y:S08]  /*178d0*/  SHFL.BFLY PT, R2, R0, 0x1, 0x1f ;  /* 0x0c201f0000027f89 */ /* 0x000eb000000e0000 */
[----:B------:R-:W4:Y:S08]  /*178e0*/  LDSM.16.MT88.4 R48, [R42] ;  /* 0x000000002a30783b */ /* 0x000f300000004200 */
[----:B------:R-:W5:Y:S01]  /*178f0*/  LDSM.16.MT88.4 R60, [R41+0x800] ;  /* 0x00080000293c783b */ /* 0x000f620000004200 */
[----:B-1----:R-:W-:Y:S04]  /*17900*/  FMNMX.FTZ R36, R3, R36, !PT ;  /* 0x0000002403247209 */ /* 0x002fe80007810000 */
[C---:B------:R-:W-:Y:S01]  /*17910*/  FSETP.NEU.FTZ.AND P2, PT, R36.reuse, -INF , PT ;  /* 0xff8000002400780b */ /* 0x040fe20003f5d000 */
[----:B------:R-:W-:Y:S01]  /*17920*/  FMUL.FTZ R43, R36, UR4 ;  /* 0x00000004242b7c20 */ /* 0x000fe20008410000 */
[----:B--2---:R-:W-:Y:S01]  /*17930*/  FMNMX.FTZ R3, R0, R2, !PT ;  /* 0x0000000200037209 */ /* 0x004fe20007810000 */
[----:B------:R-:W-:Y:S03]  /*17940*/  FADD.FTZ R2, -R36, R132 ;  /* 0x0000008424027221 */ /* 0x000fe60000010100 */
[----:B------:R-:W-:Y:S01]  /*17950*/  FSEL R43, R43, RZ, P2 ;  /* 0x000000ff2b2b7208 */ /* 0x000fe20001000000 */
[C---:B------:R-:W-:Y:S01]  /*17960*/  FMUL.FTZ R68, R3.reuse, UR4 ;  /* 0x0000000403447c20 */ /* 0x040fe20008410000 */
[C---:B------:R-:W-:Y:S01]  /*17970*/  FSETP.NEU.FTZ.AND P1, PT, R3.reuse, -INF , PT ;  /* 0xff8000000300780b */ /* 0x040fe20003f3d000 */
[----:B------:R-:W-:Y:S01]  /*17980*/  FADD.FTZ R0, -R3, R133 ;  /* 0x0000008503007221 */ /* 0x000fe20000010100 */
[----:B------:R-:W-:Y:S01]  /*17990*/  FMUL.FTZ R2, R2, UR4 ;  /* 0x0000000402027c20 */ /* 0x000fe20008410000 */
[--C-:B------:R-:W-:Y:S01]  /*179a0*/  FFMA.FTZ R5, R172, UR4, -R43.reuse ;  /* 0x00000004ac057c23 */ /* 0x100fe2000801082b */
[--C-:B------:R-:W-:Y:S01]  /*179b0*/  FFMA.FTZ R4, R175, UR4, -R43.reuse ;  /* 0x00000004af047c23 */ /* 0x100fe2000801082b */
[----:B------:R-:W-:Y:S01]  /*179c0*/  FSEL R68, R68, RZ, P1 ;  /* 0x000000ff44447208 */ /* 0x000fe20000800000 */
[----:B------:R-:W-:Y:S01]  /*179d0*/  FMUL.FTZ R0, R0, UR4 ;  /* 0x0000000400007c20 */ /* 0x000fe20008410000 */
[----:B------:R1:W-:Y:S01]  /*179e0*/  MUFU.EX2 R96, R5 ;  /* 0x0000000500607308 */ /* 0x0003e20000000800 */
[--C-:B------:R-:W-:Y:S01]  /*179f0*/  FFMA.FTZ R32, R170, UR4, -R43.reuse ;  /* 0x00000004aa207c23 */ /* 0x100fe2000801082b */
[--C-:B------:R-:W-:Y:S01]  /*17a00*/  FFMA.FTZ R33, R179, UR4, -R43.reuse ;  /* 0x00000004b3217c23 */ /* 0x100fe2000801082b */
[--C-:B------:R-:W-:Y:S07]  /*17a10*/  FFMA.FTZ R34, R183, UR4, -R68.reuse ;  /* 0x00000004b7227c23 */ /* 0x100fee0008010844 */
[----:B------:R2:W3:Y:S01]  /*17a20*/  MUFU.EX2 R101, R4 ;  /* 0x0000000400657308 */ /* 0x0004e20000000800 */
[--C-:B------:R-:W-:Y:S01]  /*17a30*/  FFMA.FTZ R64, R187, UR4, -R43.reuse ;  /* 0x00000004bb407c23 */ /* 0x100fe2000801082b */
[--C-:B------:R-:W-:Y:S01]  /*17a40*/  FFMA.FTZ R65, R199, UR4, -R68.reuse ;  /* 0x00000004c7417c23 */ /* 0x100fe20008010844 */
[----:B------:R-:W-:Y:S07]  /*17a50*/  MOV R187, R124 ;  /* 0x0000007c00bb7202 */ /* 0x000fee0000000f00 */
[----:B------:R-:W4:Y:S01]  /*17a60*/  MUFU.EX2 R2, R2 ;  /* 0x0000000200027308 */ /* 0x000f220000000800 */
[--C-:B------:R-:W-:Y:S01]  /*17a70*/  FFMA.FTZ R37, R37, UR4, -R68.reuse ;  /* 0x0000000425257c23 */ /* 0x100fe20008010844 */
[--C-:B------:R-:W-:Y:S01]  /*17a80*/  FFMA.FTZ R38, R38, UR4, -R68.reuse ;  /* 0x0000000426267c23 */ /* 0x100fe20008010844 */
[--C-:B------:R-:W-:Y:S07]  /*17a90*/  FFMA.FTZ R40, R40, UR4, -R68.reuse ;  /* 0x0000000428287c23 */ /* 0x100fee0008010844 */
[----:B------:R-:W5:Y:S01]  /*17aa0*/  MUFU.EX2 R0, R0 ;  /* 0x0000000000007308 */ /* 0x000f620000000800 */
[--C-:B-1----:R-:W-:Y:S09]  /*17ab0*/  FFMA.FTZ R5, R174, UR4, -R68.reuse ;  /* 0x00000004ae057c23 */ /* 0x102ff20008010844 */
[----:B------:R-:W-:Y:S01]  /*17ac0*/  MUFU.EX2 R232, R32 ;  /* 0x0000002000e87308 */ /* 0x000fe20000000800 */
[--C-:B--2---:R-:W-:Y:S01]  /*17ad0*/  FFMA.FTZ R4, R173, UR4, -R68.reuse ;  /* 0x00000004ad047c23 */ /* 0x104fe20008010844 */
[----:B---3--:R-:W-:Y:S08]  /*17ae0*/  F2FP.F16.F32.PACK_AB R44, R101, R96 ;  /* 0x00000060652c723e */ /* 0x008ff000000000ff */
[----:B------:R1:W-:Y:S01]  /*17af0*/  MUFU.EX2 R100, R5 ;  /* 0x0000000500647308 */ /* 0x0003e20000000800 */
[C---:B----4-:R-:W-:Y:S01]  /*17b00*/  FMUL.FTZ R8, R2.reuse, R140 ;  /* 0x0000008c02087220 */ /* 0x050fe20000410000 */
[C---:B------:R-:W-:Y:S08]  /*17b10*/  FMUL.FTZ R9, R2.reuse, R141 ;  /* 0x0000008d02097220 */ /* 0x040ff00000410000 */
[----:B------:R2:W3:Y:S01]  /*17b20*/  MUFU.EX2 R102, R4 ;  /* 0x0000000400667308 */ /* 0x0004e20000000800 */
[----:B------:R-:W-:Y:S01]  /*17b30*/  FMUL.FTZ R16, R2, R148 ;  /* 0x0000009402107220 */ /* 0x000fe20000410000 */
[C---:B-----5:R-:W-:Y:S01]  /*17b40*/  FMUL.FTZ R6, R0.reuse, R138 ;  /* 0x0000008a00067220 */ /* 0x060fe20000410000 */
[C---:B------:R-:W-:Y:S01]  /*17b50*/  FMUL.FTZ R7, R0.reuse, R139 ;  /* 0x0000008b00077220 */ /* 0x040fe20000410000 */
[C---:B------:R-:W-:Y:S01]  /*17b60*/  FMUL.FTZ R10, R0.reuse, R142 ;  /* 0x0000008e000a7220 */ /* 0x040fe20000410000 */
[----:B------:R-:W-:Y:S01]  /*17b70*/  FMUL.FTZ R11, R0, R143 ;  /* 0x0000008f000b7220 */ /* 0x000fe20000410000 */
[----:B------:R-:W-:Y:S01]  /*17b80*/  FMUL.FTZ R17, R2, R149 ;  /* 0x0000009502117220 */ /* 0x000fe20000410000 */
[C---:B------:R-:W-:Y:S01]  /*17b90*/  FMUL.FTZ R18, R0.reuse, R150 ;  /* 0x0000009600127220 */ /* 0x040fe20000410000 */
[----:B------:R-:W-:Y:S01]  /*17ba0*/  FMUL.FTZ R19, R0, R151 ;  /* 0x0000009700137220 */ /* 0x000fe20000410000 */
[C---:B------:R-:W-:Y:S01]  /*17bb0*/  FMUL.FTZ R24, R2.reuse, R156 ;  /* 0x0000009c02187220 */ /* 0x040fe20000410000 */
[--C-:B-1----:R-:W-:Y:S01]  /*17bc0*/  FFMA.FTZ R5, R177, UR4, -R43.reuse ;  /* 0x00000004b1057c23 */ /* 0x102fe2000801082b */
[----:B------:R-:W-:Y:S01]  /*17bd0*/  FMUL.FTZ R25, R2, R157 ;  /* 0x0000009d02197220 */ /* 0x000fe20000410000 */
[C---:B------:R-:W-:Y:S01]  /*17be0*/  FMUL.FTZ R26, R0.reuse, R158 ;  /* 0x0000009e001a7220 */ /* 0x040fe20000410000 */
[----:B------:R-:W-:Y:S01]  /*17bf0*/  FMUL.FTZ R27, R0, R159 ;  /* 0x0000009f001b7220 */ /* 0x000fe20000410000 */
[--C-:B--2---:R-:W-:Y:S01]  /*17c00*/  FFMA.FTZ R4, R176, UR4, -R43.reuse ;  /* 0x00000004b0047c23 */ /* 0x104fe2000801082b */
[----:B------:R1:W-:Y:S01]  /*17c10*/  MUFU.EX2 R104, R5 ;  /* 0x0000000500687308 */ /* 0x0003e20000000800 */
[----:B---3--:R-:W-:Y:S01]  /*17c20*/  F2FP.F16.F32.PACK_AB R45, R102, R100 ;  /* 0x00000064662d723e */ /* 0x008fe200000000ff */
[--C-:B------:R-:W-:Y:S01]  /*17c30*/  FFMA.FTZ R32, R182, UR4, -R68.reuse ;  /* 0x00000004b6207c23 */ /* 0x100fe20008010844 */
[----:B------:R-:W-:Y:S07]  /*17c40*/  FMUL.FTZ R35, R0, R167 ;  /* 0x000000a700237220 */ /* 0x000fee0000410000 */
[----:B------:R2:W3:Y:S10]  /*17c50*/  MUFU.EX2 R130, R4 ;  /* 0x0000000400827308 */ /* 0x0004f40000000800 */
[----:B------:R4:W5:Y:S10]  /*17c60*/  MUFU.EX2 R118, R33 ;  /* 0x0000002100767308 */ /* 0x0009740000000800 */
[----:B------:R5:W-:Y:S01]  /*17c70*/  MUFU.EX2 R226, R32 ;  /* 0x0000002000e27308 */ /* 0x000be20000000800 */
[--C-:B-1----:R-:W-:Y:S09]  /*17c80*/  FFMA.FTZ R5, R169, UR4, -R68.reuse ;  /* 0x00000004a9057c23 */ /* 0x102ff20008010844 */
[----:B------:R1:W-:Y:S01]  /*17c90*/  MUFU.EX2 R225, R34 ;  /* 0x0000002200e17308 */ /* 0x0003e20000000800 */
[--C-:B--2---:R-:W-:Y:S01]  /*17ca0*/  FFMA.FTZ R4, R168, UR4, -R68.reuse ;  /* 0x00000004a8047c23 */ /* 0x104fe20008010844 */
[----:B---3--:R-:W-:Y:S08]  /*17cb0*/  F2FP.F16.F32.PACK_AB R46, R130, R104 ;  /* 0x00000068822e723e */ /* 0x008ff000000000ff */
[----:B------:R2:W-:Y:S01]  /*17cc0*/  MUFU.EX2 R105, R5 ;  /* 0x0000000500697308 */ /* 0x0005e20000000800 */
[C---:B----4-:R-:W-:Y:S01]  /*17cd0*/  FMUL.FTZ R33, R2.reuse, R165 ;  /* 0x000000a502217220 */ /* 0x050fe20000410000 */
[----:B-----5:R-:W-:Y:S08]  /*17ce0*/  MOV R199, R118 ;  /* 0x0000007600c77202 */ /* 0x020ff00000000f00 */
[----:B------:R3:W4:Y:S01]  /*17cf0*/  MUFU.EX2 R97, R4 ;  /* 0x0000000400617308 */ /* 0x0007220000000800 */
[----:B------:R-:W-:Y:S09]  /*17d00*/  FMUL.FTZ R32, R2, R164 ;  /* 0x000000a402207220 */ /* 0x000ff20000410000 */
[----:B------:R5:W-:Y:S01]  /*17d10*/  MUFU.EX2 R179, R64 ;  /* 0x0000004000b37308 */ /* 0x000be20000000800 */
[----:B-1----:R-:W-:Y:S09]  /*17d20*/  FMUL.FTZ R34, R0, R166 ;  /* 0x000000a600227220 */ /* 0x002ff20000410000 */
[----:B------:R1:W-:Y:S01]  /*17d30*/  MUFU.EX2 R170, R65 ;  /* 0x0000004100aa7308 */ /* 0x0003e20000000800 */
[C---:B--2---:R-:W-:Y:S09]  /*17d40*/  FMUL.FTZ R5, R2.reuse, R137 ;  /* 0x0000008902057220 */ /* 0x044ff20000410000 */
[----:B------:R-:W-:Y:S01]  /*17d50*/  MUFU.EX2 R40, R40 ;  /* 0x0000002800287308 */ /* 0x000fe20000000800 */
[----:B---3--:R-:W-:Y:S01]  /*17d60*/  FMUL.FTZ R4, R2, R136 ;  /* 0x0000008802047220 */ /* 0x008fe20000410000 */
[----:B----4-:R-:W-:Y:S01]  /*17d70*/  F2FP.F16.F32.PACK_AB R47, R97, R105 ;  /* 0x00000069612f723e */ /* 0x010fe200000000ff */
[--C-:B-----5:R-:W-:Y:S01]  /*17d80*/  FFMA.FTZ R64, R194, UR4, -R43.reuse ;  /* 0x00000004c2407c23 */ /* 0x120fe2000801082b */
[----:B------:R-:W-:Y:S05]  /*17d90*/  MOV R194, R114 ;  /* 0x0000007200c27202 */ /* 0x000fea0000000f00 */
[C---:B------:R-:W-:Y:S01]  /*17da0*/  HMMA.16816.F32 R4, R44.reuse, R12, R4 ;  /* 0x0000000c2c04723c */ /* 0x040fe20000001804 */
[----:B------:R2:W-:Y:S04]  /*17db0*/  MUFU.EX2 R174, R64 ;  /* 0x0000004000ae7308 */ /* 0x0005e80000000800 */
[--C-:B-1----:R-:W-:Y:S01]  /*17dc0*/  FFMA.FTZ R65, R193, UR4, -R43.reuse ;  /* 0x00000004c1417c23 */ /* 0x102fe2000801082b */
[C---:B------:R-:W-:Y:S01]  /*17dd0*/  FMUL.FTZ R13, R2.reuse, R145 ;  /* 0x00000091020d7220 */ /* 0x040fe20000410000 */
[----:B------:R-:W-:Y:S01]  /*17de0*/  FMUL.FTZ R12, R2, R144 ;  /* 0x00000090020c7220 */ /* 0x000fe20000410000 */
[C---:B------:R-:W-:Y:S03]  /*17df0*/  HMMA.16816.F32 R8, R44.reuse, R14, R8 ;  /* 0x0000000e2c08723c */ /* 0x040fe60000001808 */
[C---:B------:R-:W-:Y:S01]  /*17e00*/  FMUL.FTZ R14, R0.reuse, R146 ;  /* 0x00000092000e7220 */ /* 0x040fe20000410000 */
[----:B------:R-:W-:Y:S01]  /*17e10*/  FMUL.FTZ R15, R0, R147 ;  /* 0x00000093000f7220 */ /* 0x000fe20000410000 */
[--C-:B--2---:R-:W-:Y:S06]  /*17e20*/  FFMA.FTZ R64, R198, UR4, -R68.reuse ;  /* 0x00000004c6407c23 */ /* 0x104fec0008010844 */
[C---:B------:R-:W-:Y:S01]  /*17e30*/  HMMA.16816.F32 R12, R44.reuse, R20, R12 ;  /* 0x000000142c0c723c */ /* 0x040fe2000000180c */
[----:B------:R-:W-:Y:S02]  /*17e40*/  MUFU.EX2 R172, R64 ;  /* 0x0000004000ac7308 */ /* 0x000fe40000000800 */
[C---:B------:R-:W-:Y:S01]  /*17e50*/  FMUL.FTZ R20, R2.reuse, R152 ;  /* 0x0000009802147220 */ /* 0x040fe20000410000 */
[----:B------:R-:W-:Y:S04]  /*17e60*/  FMUL.FTZ R21, R2, R153 ;  /* 0x0000009902157220 */ /* 0x000fe80000410000 */
[C---:B------:R-:W-:Y:S03]  /*17e70*/  HMMA.16816.F32 R16, R44.reuse, R22, R16 ;  /* 0x000000162c10723c */ /* 0x040fe60000001810 */
[C---:B------:R-:W-:Y:S01]  /*17e80*/  FMUL.FTZ R23, R0.reuse, R155 ;  /* 0x0000009b00177220 */ /* 0x040fe20000410000 */
[----:B------:R-:W-:Y:S07]  /*17e90*/  FMUL.FTZ R22, R0, R154 ;  /* 0x0000009a00167220 */ /* 0x000fee0000410000 */
[C---:B------:R-:W-:Y:S03]  /*17ea0*/  HMMA.16816.F32 R20, R44.reuse, R28, R20 ;  /* 0x0000001c2c14723c */ /* 0x040fe60000001814 */
[--C-:B------:R-:W-:Y:S01]  /*17eb0*/  FFMA.FTZ R28, R178, UR4, -R43.reuse ;  /* 0x00000004b21c7c23 */ /* 0x100fe2000801082b */
[--C-:B------:R-:W-:Y:S02]  /*17ec0*/  FFMA.FTZ R29, R171, UR4, -R68.reuse ;  /* 0x00000004ab1d7c23 */ /* 0x100fe40008010844 */
[----:B------:R1:W-:Y:S02]  /*17ed0*/  MUFU.EX2 R171, R65 ;  /* 0x0000004100ab7308 */ /* 0x0003e40000000800 */
[C---:B------:R-:W-:Y:S08]  /*17ee0*/  HMMA.16816.F32 R24, R44.reuse, R30, R24 ;  /* 0x0000001e2c18723c */ /* 0x040ff00000001818 */
[----:B------:R2:W3:Y:S01]  /*17ef0*/  MUFU.EX2 R103, R28 ;  /* 0x0000001c00677308 */ /* 0x0004e20000000800 */
[--C-:B------:R-:W-:Y:S01]  /*17f00*/  FFMA.FTZ R30, R181, UR4, -R43.reuse ;  /* 0x00000004b51e7c23 */ /* 0x100fe2000801082b */
[----:B------:R-:W-:Y:S08]  /*17f10*/  FMUL.FTZ R31, R0, R163 ;  /* 0x000000a3001f7220 */ /* 0x000ff00000410000 */
[----:B------:R4:W-:Y:S10]  /*17f20*/  MUFU.EX2 R224, R29 ;  /* 0x0000001d00e07308 */ /* 0x0009f40000000800 */
[----:B------:R5:W-:Y:S01]  /*17f30*/  MUFU.EX2 R227, R30 ;  /* 0x0000001e00e37308 */ /* 0x000be20000000800 */
[----:B-1----:R-:W-:Y:S01]  /*17f40*/  LDSM.16.MT88.4 R64, [R41+0x1800] ;  /* 0x001800002940783b */ /* 0x002fe20000004200 */
[--C-:B--2---:R-:W-:Y:S01]  /*17f50*/  FFMA.FTZ R28, R180, UR4, -R68.reuse ;  /* 0x00000004b41c7c23 */ /* 0x104fe20008010844 */
[----:B---3--:R-:W-:Y:S07]  /*17f60*/  MOV R193, R103 ;  /* 0x0000006700c17202 */ /* 0x008fee0000000f00 */
[----:B------:R1:W2:Y:S01]  /*17f70*/  MUFU.EX2 R113, R28 ;  /* 0x0000001c00717308 */ /* 0x0002a20000000800 */
[----:B----4-:R-:W-:Y:S01]  /*17f80*/  FMUL.FTZ R29, R2, R161 ;  /* 0x000000a1021d7220 */ /* 0x010fe20000410000 */
[----:B-----5:R-:W-:Y:S01]  /*17f90*/  FMUL.FTZ R30, R0, R162 ;  /* 0x000000a2001e7220 */ /* 0x020fe20000410000 */
[----:B-1----:R-:W-:Y:S01]  /*17fa0*/  FMUL.FTZ R28, R2, R160 ;  /* 0x000000a0021c7220 */ /* 0x002fe20000410000 */
[----:B--2---:R-:W-:Y:S06]  /*17fb0*/  MOV R198, R113 ;  /* 0x0000007100c67202 */ /* 0x004fec0000000f00 */
[C---:B------:R-:W-:Y:S08]  /*17fc0*/  HMMA.16816.F32 R28, R44.reuse, R48, R28 ;  /* 0x000000302c1c723c */ /* 0x040ff0000000181c */
[----:B------:R-:W-:Y:S01]  /*17fd0*/  HMMA.16816.F32 R32, R44, R50, R32 ;  /* 0x000000322c20723c */ /* 0x000fe20000001820 */
[----:B------:R-:W1:Y:S02]  /*17fe0*/  LDSM.16.MT88.4 R48, [R42+0x800] ;  /* 0x000800002a30783b */ /* 0x000e640000004200 */
[----:B------:R-:W-:Y:S02]  /*17ff0*/  F2FP.F16.F32.PACK_AB R44, R103, R232 ;  /* 0x000000e8672c723e */ /* 0x000fe400000000ff */
[----:B------:R-:W-:Y:S02]  /*18000*/  F2FP.F16.F32.PACK_AB R45, R113, R224 ;  /* 0x000000e0712d723e */ /* 0x000fe400000000ff */
[----:B------:R-:W-:Y:S02]  /*18010*/  F2FP.F16.F32.PACK_AB R46, R118, R227 ;  /* 0x000000e3762e723e */ /* 0x000fe400000000ff */
[----:B------:R-:W-:Y:S07]  /*18020*/  F2FP.F16.F32.PACK_AB R47, R225, R226 ;  /* 0x000000e2e12f723e */ /* 0x000fee00000000ff */
[C---:B------:R-:W-:Y:S03]  /*18030*/  HMMA.16816.F32 R4, R44.reuse, R52, R4 ;  /* 0x000000342c04723c */ /* 0x040fe60000001804 */
[--C-:B------:R-:W-:Y:S01]  /*18040*/  FFMA.FTZ R52, R186, UR4, -R43.reuse ;  /* 0x00000004ba347c23 */ /* 0x100fe2000801082b */
[----:B------:R-:W-:Y:S03]  /*18050*/  MOV R186, R117 ;  /* 0x0000007500ba7202 */ /* 0x000fe60000000f00 */
[----:B------:R2:W-:Y:S01]  /*18060*/  MUFU.EX2 R180, R52 ;  /* 0x0000003400b47308 */ /* 0x0005e20000000800 */
[C---:B------:R-:W-:Y:S03]  /*18070*/  HMMA.16816.F32 R8, R44.reuse, R54, R8 ;  /* 0x000000362c08723c */ /* 0x040fe60000001808 */
[----:B------:R-:W-:Y:S04]  /*18080*/  IADD3 R186, PT, PT, R186, -0x1, RZ ;  /* 0xffffffffbaba7810 */ /* 0x000fe80007ffe0ff */
[----:B------:R-:W-:Y:S01]  /*18090*/  ISETP.NE.AND P1, PT, R186, RZ, PT ;  /* 0x000000ffba00720c */ /* 0x000fe20003f25270 */
[C---:B------:R-:W-:Y:S03]  /*180a0*/  HMMA.16816.F32 R12, R44.reuse, R56, R12 ;  /* 0x000000382c0c723c */ /* 0x040fe6000000180c */
[--C-:B------:R-:W-:Y:S01]  /*180b0*/  FFMA.FTZ R56, R185, UR4, -R43.reuse ;  /* 0x00000004b9387c23 */ /* 0x100fe2000801082b */
[--C-:B------:R-:W-:Y:S01]  /*180c0*/  FFMA.FTZ R57, R188, UR4, -R68.reuse ;  /* 0x00000004bc397c23 */ /* 0x100fe20008010844 */
[----:B--2---:R-:W2:Y:S01]  /*180d0*/  LDSM.16.MT88.4 R52, [R134+0xb000] ;  /* 0x00b000008634783b */ /* 0x004ea20000004200 */
[----:B------:R-:W-:Y:S01]  /*180e0*/  MOV R188, R116 ;  /* 0x0000007400bc7202 */ /* 0x000fe20000000f00 */
[----:B------:R3:W4:Y:S01]  /*180f0*/  MUFU.EX2 R185, R56 ;  /* 0x0000003800b97308 */ /* 0x0007220000000800 */
[C---:B------:R-:W-:Y:S09]  /*18100*/  HMMA.16816.F32 R16, R44.reuse, R58, R16 ;  /* 0x0000003a2c10723c */ /* 0x040ff20000001810 */
[----:B------:R-:W-:Y:S01]  /*18110*/  MUFU.EX2 R182, R57 ;  /* 0x0000003900b67308 */ /* 0x000fe20000000800 */
[C---:B------:R-:W-:Y:S03]  /*18120*/  HMMA.16816.F32 R20, R44.reuse, R60, R20 ;  /* 0x0000003c2c14723c */ /* 0x040fe60000001814 */
[--C-:B------:R-:W-:Y:S01]  /*18130*/  FFMA.FTZ R60, R184, UR4, -R43.reuse ;  /* 0x00000004b83c7c23 */ /* 0x100fe2000801082b */
[--C-:B------:R-:W-:Y:S01]  /*18140*/  FFMA.FTZ R61, R190, UR4, -R68.reuse ;  /* 0x00000004be3d7c23 */ /* 0x100fe20008010844 */
[--C-:B---3--:R-:W-:Y:S01]  /*18150*/  FFMA.FTZ R56, R191, UR4, -R68.reuse ;  /* 0x00000004bf387c23 */ /* 0x108fe20008010844 */
[----:B------:R-:W-:Y:S03]  /*18160*/  MOV R191, R127 ;  /* 0x0000007f00bf7202 */ /* 0x000fe60000000f00 */
[----:B------:R3:W-:Y:S01]  /*18170*/  MUFU.EX2 R183, R60 ;  /* 0x0000003c00b77308 */ /* 0x0007e20000000800 */
[C---:B------:R-:W-:Y:S09]  /*18180*/  HMMA.16816.F32 R24, R44.reuse, R62, R24 ;  /* 0x0000003e2c18723c */ /* 0x040ff20000001818 */
[----:B------:R5:W2:Y:S01]  /*18190*/  MUFU.EX2 R181, R56 ;  /* 0x0000003800b57308 */ /* 0x000aa20000000800 */
[----:B------:R-:W-:Y:S02]  /*181a0*/  MOV R184, R126 ;  /* 0x0000007e00b87202 */ /* 0x000fe40000000f00 */
[----:B------:R-:W-:Y:S07]  /*181b0*/  MOV R190, R120 ;  /* 0x0000007800be7202 */ /* 0x000fee0000000f00 */
[----:B------:R-:W-:Y:S01]  /*181c0*/  MUFU.EX2 R177, R61 ;  /* 0x0000003d00b17308 */ /* 0x000fe20000000800 */
[C---:B-1----:R-:W-:Y:S03]  /*181d0*/  HMMA.16816.F32 R28, R44.reuse, R48, R28 ;  /* 0x000000302c1c723c */ /* 0x042fe6000000181c */
[--C-:B---3--:R-:W-:Y:S01]  /*181e0*/  FFMA.FTZ R60, R189, UR4, -R68.reuse ;  /* 0x00000004bd3c7c23 */ /* 0x108fe20008010844 */
[----:B------:R-:W-:Y:S04]  /*181f0*/  MOV R189, R119 ;  /* 0x0000007700bd7202 */ /* 0x000fe80000000f00 */
[----:B------:R-:W-:Y:S01]  /*18200*/  HMMA.16816.F32 R32, R44, R50, R32 ;  /* 0x000000322c20723c */ /* 0x000fe20000001820 */
[----:B-----5:R-:W1:Y:S01]  /*18210*/  LDSM.16.MT88.4 R56, [R135+0xb000] ;  /* 0x00b000008738783b */ /* 0x020e620000004200 */
[----:B------:R-:W3:Y:S01]  /*18220*/  MUFU.EX2 R178, R60 ;  /* 0x0000003c00b27308 */ /* 0x000ee20000000800 */
[----:B----4-:R-:W-:Y:S02]  /*18230*/  F2FP.F16.F32.PACK_AB R44, R185, R180 ;  /* 0x000000b4b92c723e */ /* 0x010fe400000000ff */
[----:B--2---:R-:W-:Y:S02]  /*18240*/  F2FP.F16.F32.PACK_AB R45, R181, R182 ;  /* 0x000000b6b52d723e */ /* 0x004fe400000000ff */
[----:B------:R-:W-:Y:S02]  /*18250*/  F2FP.F16.F32.PACK_AB R46, R179, R183 ;  /* 0x000000b7b32e723e */ /* 0x000fe400000000ff */
[----:B------:R-:W-:Y:S01]  /*18260*/  LDSM.16.MT88.4 R48, [R42+0x1000] ;  /* 0x001000002a30783b */ /* 0x000fe20000004200 */
[----:B---3--:R-:W-:Y:S07]  /*18270*/  F2FP.F16.F32.PACK_AB R47, R178, R177 ;  /* 0x000000b1b22f723e */ /* 0x008fee00000000ff */
[----:B------:R-:W2:Y:S01]  /*18280*/  LDSM.16.MT88.4 R60, [R41+0x1000] ;  /* 0x00100000293c783b */ /* 0x000ea20000004200 */
[C---:B------:R-:W-:Y:S03]  /*18290*/  HMMA.16816.F32 R4, R44.reuse, R52, R4 ;  /* 0x000000342c04723c */ /* 0x040fe60000001804 */
[--C-:B------:R-:W-:Y:S01]  /*182a0*/  FFMA.FTZ R52, R192, UR4, -R43.reuse ;  /* 0x00000004c0347c23 */ /* 0x100fe2000801082b */
[----:B------:R-:W-:Y:S03]  /*182b0*/  MOV R192, R115 ;  /* 0x0000007300c07202 */ /* 0x000fe60000000f00 */
[----:B------:R3:W4:Y:S01]  /*182c0*/  MUFU.EX2 R175, R52 ;  /* 0x0000003400af7308 */ /* 0x0007220000000800 */
[C---:B------:R-:W-:Y:S08]  /*182d0*/  HMMA.16816.F32 R8, R44.reuse, R54, R8 ;  /* 0x000000362c08723c */ /* 0x040ff00000001808 */
[C---:B-1----:R-:W-:Y:S01]  /*182e0*/  HMMA.16816.F32 R12, R44.reuse, R56, R12 ;  /* 0x000000382c0c723c */ /* 0x042fe2000000180c */
[----:B---3--:R-:W1:Y:S07]  /*182f0*/  LDSM.16.MT88.4 R52, [R134+0xb800] ;  /* 0x00b800008634783b */ /* 0x008e6e0000004200 */
[C---:B------:R-:W-:Y:S01]  /*18300*/  HMMA.16816.F32 R16, R44.reuse, R58, R16 ;  /* 0x0000003a2c10723c */ /* 0x040fe20000001810 */
[----:B------:R-:W3:Y:S07]  /*18310*/  LDSM.16.MT88.4 R56, [R135+0xb800] ;  /* 0x00b800008738783b */ /* 0x000eee0000004200 */
[C---:B--2---:R-:W-:Y:S03]  /*18320*/  HMMA.16816.F32 R20, R44.reuse, R60, R20 ;  /* 0x0000003c2c14723c */ /* 0x044fe60000001814 */
[--C-:B------:R-:W-:Y:S01]  /*18330*/  FFMA.FTZ R61, R195, UR4, -R43.reuse ;  /* 0x00000004c33d7c23 */ /* 0x100fe2000801082b */
[--C-:B------:R-:W-:Y:S01]  /*18340*/  FFMA.FTZ R60, R197, UR4, -R68.reuse ;  /* 0x00000004c53c7c23 */ /* 0x100fe20008010844 */
[----:B------:R-:W-:Y:S02]  /*18350*/  MOV R197, R130 ;  /* 0x0000008200c57202 */ /* 0x000fe40000000f00 */
[----:B------:R2:W5:Y:S01]  /*18360*/  MUFU.EX2 R173, R61 ;  /* 0x0000003d00ad7308 */ /* 0x0005620000000800 */
[C---:B------:R-:W-:Y:S09]  /*18370*/  HMMA.16816.F32 R24, R44.reuse, R62, R24 ;  /* 0x0000003e2c18723c */ /* 0x040ff20000001818 */
[----:B------:R5:W-:Y:S01]  /*18380*/  MUFU.EX2 R169, R60 ;  /* 0x0000003c00a97308 */ /* 0x000be20000000800 */
[--C-:B------:R-:W-:Y:S01]  /*18390*/  FFMA.FTZ R62, R203, UR4, -R43.reuse ;  /* 0x00000004cb3e7c23 */ /* 0x100fe2000801082b */
[----:B------:R-:W-:Y:S01]  /*183a0*/  MOV R195, R97 ;  /* 0x0000006100c37202 */ /* 0x000fe20000000f00 */
[C---:B------:R-:W-:Y:S07]  /*183b0*/  HMMA.16816.F32 R28, R44.reuse, R48, R28 ;  /* 0x000000302c1c723c */ /* 0x040fee000000181c */
[----:B------:R-:W-:Y:S01]  /*183c0*/  MUFU.EX2 R167, R62 ;  /* 0x0000003e00a77308 */ /* 0x000fe20000000800 */
[--C-:B--2---:R-:W-:Y:S01]  /*183d0*/  FFMA.FTZ R61, R196, UR4, -R68.reuse ;  /* 0x00000004c43d7c23 */ /* 0x104fe20008010844 */
[----:B------:R-:W-:Y:S01]  /*183e0*/  MOV R196, R105 ;  /* 0x0000006900c47202 */ /* 0x000fe20000000f00 */
[----:B------:R-:W-:Y:S07]  /*183f0*/  HMMA.16816.F32 R32, R44, R50, R32 ;  /* 0x000000322c20723c */ /* 0x000fee0000001820 */
[----:B------:R-:W2:Y:S01]  /*18400*/  MUFU.EX2 R176, R61 ;  /* 0x0000003d00b07308 */ /* 0x000ea20000000800 */
[----:B------:R-:W3:Y:S01]  /*18410*/  LDSM.16.MT88.4 R48, [R42+0x1800] ;  /* 0x001800002a30783b */ /* 0x000ee20000004200 */
[----:B----4-:R-:W-:Y:S01]  /*18420*/  F2FP.F16.F32.PACK_AB R44, R174, R175 ;  /* 0x000000afae2c723e */ /* 0x010fe200000000ff */
[--C-:B-----5:R-:W-:Y:S01]  /*18430*/  FFMA.FTZ R60, R200, UR4, -R43.reuse ;  /* 0x00000004c83c7c23 */ /* 0x120fe2000801082b */
[----:B------:R-:W-:Y:S02]  /*18440*/  F2FP.F16.F32.PACK_AB R45, R172, R170 ;  /* 0x000000aaac2d723e */ /* 0x000fe400000000ff */
[----:B------:R-:W-:Y:S04]  /*18450*/  F2FP.F16.F32.PACK_AB R46, R173, R171 ;  /* 0x000000abad2e723e */ /* 0x000fe800000000ff */
[----:B------:R4:W-:Y:S01]  /*18460*/  MUFU.EX2 R168, R60 ;  /* 0x0000003c00a87308 */ /* 0x0009e20000000800 */
[----:B------:R-:W-:Y:S02]  /*18470*/  MOV R200, R100 ;  /* 0x0000006400c87202 */ /* 0x000fe40000000f00 */
[----:B--2---:R-:W-:Y:S01]  /*18480*/  F2FP.F16.F32.PACK_AB R47, R176, R169 ;  /* 0x000000a9b02f723e */ /* 0x004fe200000000ff */
[--C-:B------:R-:W-:Y:S01]  /*18490*/  FFMA.FTZ R61, R206, UR4, -R68.reuse ;  /* 0x00000004ce3d7c23 */ /* 0x100fe20008010844 */
[----:B------:R-:W-:Y:S05]  /*184a0*/  MOV R206, R96 ;  /* 0x0000006000ce7202 */ /* 0x000fea0000000f00 */
[----:B------:R-:W-:Y:S01]  /*184b0*/  MUFU.EX2 R162, R61 ;  /* 0x0000003d00a27308 */ /* 0x000fe20000000800 */
[C---:B-1----:R-:W-:Y:S03]  /*184c0*/  HMMA.16816.F32 R4, R44.reuse, R52, R4 ;  /* 0x000000342c04723c */ /* 0x042fe60000001804 */
[--C-:B------:R-:W-:Y:S01]  /*184d0*/  FFMA.FTZ R52, R202, UR4, -R43.reuse ;  /* 0x00000004ca347c23 */ /* 0x100fe2000801082b */
[--C-:B----4-:R-:W-:Y:S01]  /*184e0*/  FFMA.FTZ R60, R205, UR4, -R68.reuse ;  /* 0x00000004cd3c7c23 */ /* 0x110fe20008010844 */
[----:B------:R-:W-:Y:S04]  /*184f0*/  MOV R202, R104 ;  /* 0x0000006800ca7202 */ /* 0x000fe80000000f00 */
[----:B------:R1:W-:Y:S01]  /*18500*/  MUFU.EX2 R164, R52 ;  /* 0x0000003400a47308 */ /* 0x0003e20000000800 */
[C---:B------:R-:W-:Y:S09]  /*18510*/  HMMA.16816.F32 R8, R44.reuse, R54, R8 ;  /* 0x000000362c08723c */ /* 0x040ff20000001808 */
[----:B------:R2:W-:Y:S01]  /*18520*/  MUFU.EX2 R165, R60 ;  /* 0x0000003c00a57308 */ /* 0x0005e20000000800 */
[C---:B---3--:R-:W-:Y:S03]  /*18530*/  HMMA.16816.F32 R12, R44.reuse, R56, R12 ;  /* 0x000000382c0c723c */ /* 0x048fe6000000180c */
[--C-:B------:R-:W-:Y:S01]  /*18540*/  FFMA.FTZ R56, R201, UR4, -R43.reuse ;  /* 0x00000004c9387c23 */ /* 0x100fe2000801082b */
[--C-:B------:R-:W-:Y:S01]  /*18550*/  FFMA.FTZ R57, R204, UR4, -R68.reuse ;  /* 0x00000004cc397c23 */ /* 0x100fe20008010844 */
[----:B-1----:R-:W1:Y:S01]  /*18560*/  LDSM.16.MT88.4 R52, [R134+0xc000] ;  /* 0x00c000008634783b */ /* 0x002e620000004200 */
[----:B------:R-:W-:Y:S03]  /*18570*/  MOV R204, R101 ;  /* 0x0000006500cc7202 */ /* 0x000fe60000000f00 */
[----:B------:R3:W4:Y:S01]  /*18580*/  MUFU.EX2 R166, R56 ;  /* 0x0000003800a67308 */ /* 0x0007220000000800 */
[C---:B------:R-:W-:Y:S09]  /*18590*/  HMMA.16816.F32 R16, R44.reuse, R58, R16 ;  /* 0x0000003a2c10723c */ /* 0x040ff20000001810 */
[----:B------:R-:W-:Y:S01]  /*185a0*/  MUFU.EX2 R161, R57 ;  /* 0x0000003900a17308 */ /* 0x000fe20000000800 */
[----:B------:R-:W-:Y:S01]  /*185b0*/  MOV R201, R102 ;  /* 0x0000006600c97202 */ /* 0x000fe20000000f00 */
[----:B--2---:R-:W-:Y:S01]  /*185c0*/  LDSM.16.MT88.4 R60, [R41+0x2000] ;  /* 0x00200000293c783b */ /* 0x004fe20000004200 */
[C---:B------:R-:W-:Y:S03]  /*185d0*/  HMMA.16816.F32 R20, R44.reuse, R64, R20 ;  /* 0x000000402c14723c */ /* 0x040fe60000001814 */
[--C-:B------:R-:W-:Y:S01]  /*185e0*/  FFMA.FTZ R64, R210, UR4, -R43.reuse ;  /* 0x00000004d2407c23 */ /* 0x100fe2000801082b */
[--C-:B------:R-:W-:Y:S01]  /*185f0*/  FFMA.FTZ R65, R215, UR4, -R68.reuse ;  /* 0x00000004d7417c23 */ /* 0x100fe20008010844 */
[--C-:B---3--:R-:W-:Y:S02]  /*18600*/  FFMA.FTZ R56, R207, UR4, -R68.reuse ;  /* 0x00000004cf387c23 */ /* 0x108fe40008010844 */
[----:B------:R-:W2:Y:S01]  /*18610*/  LDL.LU R207, [R1+0x34] ;  /* 0x0000340001cf7983 */ /* 0x000ea20000300800 */
[C---:B------:R-:W-:Y:S01]  /*18620*/  HMMA.16816.F32 R24, R44.reuse, R66, R24 ;  /* 0x000000422c18723c */ /* 0x040fe20000001818 */
[----:B------:R3:W5:Y:S02]  /*18630*/  MUFU.EX2 R163, R56 ;  /* 0x0000003800a37308 */ /* 0x0007640000000800 */
[----:B------:R-:W2:Y:S08]  /*18640*/  LDL.LU R203, [R1+0x38] ;  /* 0x0000380001cb7983 */ /* 0x000eb00000300800 */
[----:B------:R1:W-:Y:S01]  /*18650*/  MUFU.EX2 R160, R64 ;  /* 0x0000004000a07308 */ /* 0x0003e20000000800 */
[----:B------:R-:W-:Y:S01]  /*18660*/  STL [R1], R186 ;  /* 0x000000ba01007387 */ /* 0x000fe20000100800 */
[C---:B------:R-:W-:Y:S08]  /*18670*/  HMMA.16816.F32 R28, R44.reuse, R48, R28 ;  /* 0x000000302c1c723c */ /* 0x040ff0000000181c */
[----:B------:R5:W-:Y:S01]  /*18680*/  MUFU.EX2 R153, R65 ;  /* 0x0000004100997308 */ /* 0x000be20000000800 */
[----:B---3--:R-:W3:Y:S01]  /*18690*/  LDSM.16.MT88.4 R56, [R135+0xc000] ;  /* 0x00c000008738783b */ /* 0x008ee20000004200 */
[----:B------:R-:W-:Y:S03]  /*186a0*/  HMMA.16816.F32 R32, R44, R50, R32 ;  /* 0x000000322c20723c */ /* 0x000fe60000001820 */
[----:B----4-:R-:W-:Y:S01]  /*186b0*/  F2FP.F16.F32.PACK_AB R44, R166, R164 ;  /* 0x000000a4a62c723e */ /* 0x010fe200000000ff */
[--C-:B-1----:R-:W-:Y:S01]  /*186c0*/  FFMA.FTZ R64, R214, UR4, -R68.reuse ;  /* 0x00000004d6407c23 */ /* 0x102fe20008010844 */
[----:B-----5:R-:W-:Y:S02]  /*186d0*/  F2FP.F16.F32.PACK_AB R45, R163, R161 ;  /* 0x000000a1a32d723e */ /* 0x020fe400000000ff */
[----:B------:R-:W-:Y:S01]  /*186e0*/  F2FP.F16.F32.PACK_AB R46, R167, R168 ;  /* 0x000000a8a72e723e */ /* 0x000fe200000000ff */
[----:B------:R-:W1:Y:S01]  /*186f0*/  LDSM.16.MT88.4 R48, [R42+0x2000] ;  /* 0x002000002a30783b */ /* 0x000e620000004200 */
[----:B------:R-:W-:Y:S01]  /*18700*/  F2FP.F16.F32.PACK_AB R47, R165, R162 ;  /* 0x000000a2a52f723e */ /* 0x000fe200000000ff */
[--C-:B------:R-:W-:Y:S01]  /*18710*/  FFMA.FTZ R65, R209, UR4, -R43.reuse ;  /* 0x00000004d1417c23 */ /* 0x100fe2000801082b */
[----:B------:R-:W4:Y:S10]  /*18720*/  MUFU.EX2 R159, R64 ;  /* 0x00000040009f7308 */ /* 0x000f340000000800 */
[----:B------:R5:W-:Y:S01]  /*18730*/  MUFU.EX2 R156, R65 ;  /* 0x00000041009c7308 */ /* 0x000be20000000800 */
[C---:B------:R-:W-:Y:S03]  /*18740*/  HMMA.16816.F32 R4, R44.reuse, R52, R4 ;  /* 0x000000342c04723c */ /* 0x040fe60000001804 */
[--C-:B------:R-:W-:Y:S06]  /*18750*/  FFMA.FTZ R52, R208, UR4, -R43.reuse ;  /* 0x00000004d0347c23 */ /* 0x100fec000801082b */
[----:B------:R4:W-:Y:S01]  /*18760*/  MUFU.EX2 R155, R52 ;  /* 0x00000034009b7308 */ /* 0x0009e20000000800 */
[C---:B------:R-:W-:Y:S01]  /*18770*/  HMMA.16816.F32 R8, R44.reuse, R54, R8 ;  /* 0x000000362c08723c */ /* 0x040fe20000001808 */
[----:B-----5:R-:W-:Y:S08]  /*18780*/  LDSM.16.MT88.4 R64, [R41+0x2800] ;  /* 0x002800002940783b */ /* 0x020ff00000004200 */
[----:B----4-:R-:W4:Y:S01]  /*18790*/  LDSM.16.MT88.4 R52, [R134+0xc800] ;  /* 0x00c800008634783b */ /* 0x010f220000004200 */
[C---:B---3--:R-:W-:Y:S08]  /*187a0*/  HMMA.16816.F32 R12, R44.reuse, R56, R12 ;  /* 0x000000382c0c723c */ /* 0x048ff0000000180c */
[C---:B------:R-:W-:Y:S01]  /*187b0*/  HMMA.16816.F32 R16, R44.reuse, R58, R16 ;  /* 0x0000003a2c10723c */ /* 0x040fe20000001810 */
[----:B------:R-:W3:Y:S07]  /*187c0*/  LDSM.16.MT88.4 R56, [R135+0xc800] ;  /* 0x00c800008738783b */ /* 0x000eee0000004200 */
[C---:B------:R-:W-:Y:S03]  /*187d0*/  HMMA.16816.F32 R20, R44.reuse, R60, R20 ;  /* 0x0000003c2c14723c */ /* 0x040fe60000001814 */
[--C-:B------:R-:W-:Y:S01]  /*187e0*/  FFMA.FTZ R61, R211, UR4, -R43.reuse ;  /* 0x00000004d33d7c23 */ /* 0x100fe2000801082b */
[--C-:B------:R-:W-:Y:S03]  /*187f0*/  FFMA.FTZ R60, R213, UR4, -R68.reuse ;  /* 0x00000004d53c7c23 */ /* 0x100fe60008010844 */
[----:B------:R5:W4:Y:S01]  /*18800*/  MUFU.EX2 R158, R61 ;  /* 0x0000003d009e7308 */ /* 0x000b220000000800 */
[C---:B------:R-:W-:Y:S09]  /*18810*/  HMMA.16816.F32 R24, R44.reuse, R62, R24 ;  /* 0x0000003e2c18723c */ /* 0x040ff20000001818 */
[----:B------:R4:W-:Y:S01]  /*18820*/  MUFU.EX2 R157, R60 ;  /* 0x0000003c009d7308 */ /* 0x0009e20000000800 */
[--C-:B------:R-:W-:Y:S01]  /*18830*/  FFMA.FTZ R62, R219, UR4, -R43.reuse ;  /* 0x00000004db3e7c23 */ /* 0x100fe2000801082b */
[C---:B-1----:R-:W-:Y:S08]  /*18840*/  HMMA.16816.F32 R28, R44.reuse, R48, R28 ;  /* 0x000000302c1c723c */ /* 0x042ff0000000181c */
[----:B------:R-:W-:Y:S01]  /*18850*/  MUFU.EX2 R150, R62 ;  /* 0x0000003e00967308 */ /* 0x000fe20000000800 */
[--C-:B-----5:R-:W-:Y:S01]  /*18860*/  FFMA.FTZ R61, R212, UR4, -R68.reuse ;  /* 0x00000004d43d7c23 */ /* 0x120fe20008010844 */
[----:B------:R-:W-:Y:S08]  /*18870*/  HMMA.16816.F32 R32, R44, R50, R32 ;  /* 0x000000322c20723c */ /* 0x000ff00000001820 */
[----:B------:R-:W1:Y:S01]  /*18880*/  MUFU.EX2 R154, R61 ;  /* 0x0000003d009a7308 */ /* 0x000e620000000800 */
[----:B------:R-:W5:Y:S01]  /*18890*/  LDSM.16.MT88.4 R48, [R42+0x2800] ;  /* 0x002800002a30783b */ /* 0x000f620000004200 */
[----:B------:R-:W-:Y:S01]  /*188a0*/  F2FP.F16.F32.PACK_AB R45, R159, R153 ;  /* 0x000000999f2d723e */ /* 0x000fe200000000ff */
[--C-:B----4-:R-:W-:Y:S01]  /*188b0*/  FFMA.FTZ R60, R216, UR4, -R43.reuse ;  /* 0x00000004d83c7c23 */ /* 0x110fe2000801082b */
[----:B------:R-:W-:Y:S02]  /*188c0*/  F2FP.F16.F32.PACK_AB R46, R158, R156 ;  /* 0x0000009c9e2e723e */ /* 0x000fe400000000ff */
[----:B------:R-:W-:Y:S04]  /*188d0*/  F2FP.F16.F32.PACK_AB R44, R160, R155 ;  /* 0x0000009ba02c723e */ /* 0x000fe800000000ff */
[----:B------:R4:W-:Y:S01]  /*188e0*/  MUFU.EX2 R147, R60 ;  /* 0x0000003c00937308 */ /* 0x0009e20000000800 */
[----:B-1----:R-:W-:Y:S01]  /*188f0*/  F2FP.F16.F32.PACK_AB R47, R154, R157 ;  /* 0x0000009d9a2f723e */ /* 0x002fe200000000ff */
[--C-:B------:R-:W-:Y:S08]  /*18900*/  FFMA.FTZ R61, R222, UR4, -R68.reuse ;  /* 0x00000004de3d7c23 */ /* 0x100ff00008010844 */
[----:B------:R-:W-:Y:S01]  /*18910*/  MUFU.EX2 R145, R61 ;  /* 0x0000003d00917308 */ /* 0x000fe20000000800 */
[C---:B------:R-:W-:Y:S03]  /*18920*/  HMMA.16816.F32 R4, R44.reuse, R52, R4 ;  /* 0x000000342c04723c */ /* 0x040fe60000001804 */
[--C-:B------:R-:W-:Y:S01]  /*18930*/  FFMA.FTZ R52, R218, UR4, -R43.reuse ;  /* 0x00000004da347c23 */ /* 0x100fe2000801082b */
[--C-:B----4-:R-:W-:Y:S05]  /*18940*/  FFMA.FTZ R60, R221, UR4, -R68.reuse ;  /* 0x00000004dd3c7c23 */ /* 0x110fea0008010844 */
[----:B------:R1:W-:Y:S01]  /*18950*/  MUFU.EX2 R151, R52 ;  /* 0x0000003400977308 */ /* 0x0003e20000000800 */
[C---:B------:R-:W-:Y:S09]  /*18960*/  HMMA.16816.F32 R8, R44.reuse, R54, R8 ;  /* 0x000000362c08723c */ /* 0x040ff20000001808 */
[----:B------:R4:W-:Y:S01]  /*18970*/  MUFU.EX2 R146, R60 ;  /* 0x0000003c00927308 */ /* 0x0009e20000000800 */
[C---:B---3--:R-:W-:Y:S03]  /*18980*/  HMMA.16816.F32 R12, R44.reuse, R56, R12 ;  /* 0x000000382c0c723c */ /* 0x048fe6000000180c */
[--C-:B------:R-:W-:Y:S01]  /*18990*/  FFMA.FTZ R56, R217, UR4, -R43.reuse ;  /* 0x00000004d9387c23 */ /* 0x100fe2000801082b */
[--C-:B------:R-:W-:Y:S01]  /*189a0*/  FFMA.FTZ R57, R220, UR4, -R68.reuse ;  /* 0x00000004dc397c23 */ /* 0x100fe20008010844 */
[----:B-1----:R-:W1:Y:S04]  /*189b0*/  LDSM.16.MT88.4 R52, [R134+0xd000] ;  /* 0x00d000008634783b */ /* 0x002e680000004200 */
[----:B------:R3:W5:Y:S01]  /*189c0*/  MUFU.EX2 R152, R56 ;  /* 0x0000003800987308 */ /* 0x0007620000000800 */
[C---:B------:R-:W-:Y:S09]  /*189d0*/  HMMA.16816.F32 R16, R44.reuse, R58, R16 ;  /* 0x0000003a2c10723c */ /* 0x040ff20000001810 */
[----:B------:R-:W-:Y:S01]  /*189e0*/  MUFU.EX2 R149, R57 ;  /* 0x0000003900957308 */ /* 0x000fe20000000800 */
[----:B----4-:R-:W-:Y:S01]  /*189f0*/  LDSM.16.MT88.4 R60, [R41+0x3000] ;  /* 0x00300000293c783b */ /* 0x010fe20000004200 */
[C---:B------:R-:W-:Y:S03]  /*18a00*/  HMMA.16816.F32 R20, R44.reuse, R64, R20 ;  /* 0x000000402c14723c */ /* 0x040fe60000001814 */
[--C-:B------:R-:W-:Y:S01]  /*18a10*/  FFMA.FTZ R64, R230, UR4, -R43.reuse ;  /* 0x00000004e6407c23 */ /* 0x100fe2000801082b */
[--C-:B------:R-:W-:Y:S01]  /*18a20*/  FFMA.FTZ R65, R242, UR4, -R68.reuse ;  /* 0x00000004f2417c23 */ /* 0x100fe20008010844 */
[--C-:B---3--:R-:W-:Y:S03]  /*18a30*/  FFMA.FTZ R56, R223, UR4, -R68.reuse ;  /* 0x00000004df387c23 */ /* 0x108fe60008010844 */
[----:B------:R3:W-:Y:S01]  /*18a40*/  MUFU.EX2 R141, R64 ;  /* 0x00000040008d7308 */ /* 0x0007e20000000800 */
[C---:B------:R-:W-:Y:S09]  /*18a50*/  HMMA.16816.F32 R24, R44.reuse, R66, R24 ;  /* 0x000000422c18723c */ /* 0x040ff20000001818 */
[----:B------:R4:W1:Y:S10]  /*18a60*/  MUFU.EX2 R148, R56 ;  /* 0x0000003800947308 */ /* 0x0008740000000800 */
[----:B------:R1:W-:Y:S01]  /*18a70*/  MUFU.EX2 R137, R65 ;  /* 0x0000004100897308 */ /* 0x0003e20000000800 */
[C---:B-----5:R-:W-:Y:S03]  /*18a80*/  HMMA.16816.F32 R28, R44.reuse, R48, R28 ;  /* 0x000000302c1c723c */ /* 0x060fe6000000181c */
[--C-:B---3--:R-:W-:Y:S05]  /*18a90*/  FFMA.FTZ R64, R241, UR4, -R68.reuse ;  /* 0x00000004f1407c23 */ /* 0x108fea0008010844 */
[----:B------:R-:W-:Y:S01]  /*18aa0*/  HMMA.16816.F32 R32, R44, R50, R32 ;  /* 0x000000322c20723c */ /* 0x000fe20000001820 */
[----:B----4-:R-:W3:Y:S01]  /*18ab0*/  LDSM.16.MT88.4 R56, [R135+0xd000] ;  /* 0x00d000008738783b */ /* 0x010ee20000004200 */
[----:B------:R-:W-:Y:S01]  /*18ac0*/  MUFU.EX2 R140, R64 ;  /* 0x00000040008c7308 */ /* 0x000fe20000000800 */
[----:B------:R-:W-:Y:S02]  /*18ad0*/  F2FP.F16.F32.PACK_AB R44, R152, R151 ;  /* 0x00000097982c723e */ /* 0x000fe400000000ff */
[----:B-1----:R-:W-:Y:S01]  /*18ae0*/  F2FP.F16.F32.PACK_AB R45, R148, R149 ;  /* 0x00000095942d723e */ /* 0x002fe200000000ff */
[--C-:B------:R-:W-:Y:S01]  /*18af0*/  FFMA.FTZ R65, R229, UR4, -R43.reuse ;  /* 0x00000004e5417c23 */ /* 0x100fe2000801082b */
[----:B------:R-:W-:Y:S02]  /*18b00*/  F2FP.F16.F32.PACK_AB R46, R150, R147 ;  /* 0x00000093962e723e */ /* 0x000fe400000000ff */
[----:B------:R-:W-:Y:S01]  /*18b10*/  F2FP.F16.F32.PACK_AB R47, R146, R145 ;  /* 0x00000091922f723e */ /* 0x000fe200000000ff */
[----:B------:R-:W1:Y:S02]  /*18b20*/  LDSM.16.MT88.4 R48, [R42+0x3000] ;  /* 0x003000002a30783b */ /* 0x000e640000004200 */
[----:B------:R4:W-:Y:S04]  /*18b30*/  MUFU.EX2 R138, R65 ;  /* 0x00000041008a7308 */ /* 0x0009e80000000800 */
[C---:B------:R-:W-:Y:S03]  /*18b40*/  HMMA.16816.F32 R4, R44.reuse, R52, R4 ;  /* 0x000000342c04723c */ /* 0x040fe60000001804 */
[--C-:B------:R-:W-:Y:S04]  /*18b50*/  FFMA.FTZ R52, R228, UR4, -R43.reuse ;  /* 0x00000004e4347c23 */ /* 0x100fe8000801082b */
[----:B------:R5:W1:Y:S01]  /*18b60*/  MUFU.EX2 R139, R52 ;  /* 0x00000034008b7308 */ /* 0x000a620000000800 */
[C---:B------:R-:W-:Y:S01]  /*18b70*/  HMMA.16816.F32 R8, R44.reuse, R54, R8 ;  /* 0x000000362c08723c */ /* 0x040fe20000001808 */
[----:B----4-:R-:W-:Y:S08]  /*18b80*/  LDSM.16.MT88.4 R64, [R41+0x3800] ;  /* 0x003800002940783b */ /* 0x010ff00000004200 */
[----:B-----5:R-:W4:Y:S01]  /*18b90*/  LDSM.16.MT88.4 R52, [R134+0xd800] ;  /* 0x00d800008634783b */ /* 0x020f220000004200 */
[C---:B---3--:R-:W-:Y:S08]  /*18ba0*/  HMMA.16816.F32 R12, R44.reuse, R56, R12 ;  /* 0x000000382c0c723c */ /* 0x048ff0000000180c */
[C---:B------:R-:W-:Y:S01]  /*18bb0*/  HMMA.16816.F32 R16, R44.reuse, R58, R16 ;  /* 0x0000003a2c10723c */ /* 0x040fe20000001810 */
[----:B------:R-:W3:Y:S07]  /*18bc0*/  LDSM.16.MT88.4 R56, [R135+0xd800] ;  /* 0x00d800008738783b */ /* 0x000eee0000004200 */
[C---:B------:R-:W-:Y:S03]  /*18bd0*/  HMMA.16816.F32 R20, R44.reuse, R60, R20 ;  /* 0x0000003c2c14723c */ /* 0x040fe60000001814 */
[--C-:B------:R-:W-:Y:S01]  /*18be0*/  FFMA.FTZ R61, R231, UR4, -R43.reuse ;  /* 0x00000004e73d7c23 */ /* 0x100fe2000801082b */
[--C-:B------:R-:W-:Y:S03]  /*18bf0*/  FFMA.FTZ R60, R240, UR4, -R68.reuse ;  /* 0x00000004f03c7c23 */ /* 0x100fe60008010844 */
[----:B------:R5:W2:Y:S01]  /*18c00*/  MUFU.EX2 R144, R61 ;  /* 0x0000003d00907308 */ /* 0x000aa20000000800 */
        /* <DEDUP_REMOVED lines=12> */
[----:B--2---:R-:W-:Y:S04]  /*18cd0*/  F2FP.F16.F32.PACK_AB R46, R144, R138 ;  /* 0x0000008a902e723e */ /* 0x004fe800000000ff */
[----:B------:R2:W-:Y:S01]  /*18ce0*/  MUFU.EX2 R133, R60 ;  /* 0x0000003c00857308 */ /* 0x0005e20000000800 */
[----:B-1----:R-:W-:Y:S01]  /*18cf0*/  F2FP.F16.F32.PACK_AB R47, R142, R143 ;  /* 0x0000008f8e2f723e */ /* 0x002fe200000000ff */
[--C-:B------:R-:W-:Y:S08]  /*18d00*/  FFMA.FTZ R61, R74, UR4, -R68.reuse ;  /* 0x000000044a3d7c23 */ /* 0x100ff00008010844 */
[----:B------:R-:W-:Y:S01]  /*18d10*/  MUFU.EX2 R126, R61 ;  /* 0x0000003d007e7308 */ /* 0x000fe20000000800 */
[C---:B------:R-:W-:Y:S03]  /*18d20*/  HMMA.16816.F32 R4, R44.reuse, R52, R4 ;  /* 0x000000342c04723c */ /* 0x040fe60000001804 */
[--C-:B------:R-:W-:Y:S01]  /*18d30*/  FFMA.FTZ R52, R243, UR4, -R43.reuse ;  /* 0x00000004f3347c23 */ /* 0x100fe2000801082b */
[--C-:B--2---:R-:W-:Y:S05]  /*18d40*/  FFMA.FTZ R60, R75, UR4, -R68.reuse ;  /* 0x000000044b3c7c23 */ /* 0x104fea0008010844 */
[----:B------:R1:W-:Y:S01]  /*18d50*/  MUFU.EX2 R132, R52 ;  /* 0x0000003400847308 */ /* 0x0003e20000000800 */
[C---:B------:R-:W-:Y:S09]  /*18d60*/  HMMA.16816.F32 R8, R44.reuse, R54, R8 ;  /* 0x000000362c08723c */ /* 0x040ff20000001808 */
[----:B------:R2:W-:Y:S01]  /*18d70*/  MUFU.EX2 R127, R60 ;  /* 0x0000003c007f7308 */ /* 0x0005e20000000800 */
[C---:B---3--:R-:W-:Y:S03]  /*18d80*/  HMMA.16816.F32 R12, R44.reuse, R56, R12 ;  /* 0x000000382c0c723c */ /* 0x048fe6000000180c */
[--C-:B------:R-:W-:Y:S01]  /*18d90*/  FFMA.FTZ R56, R69, UR4, -R43.reuse ;  /* 0x0000000445387c23 */ /* 0x100fe2000801082b */
[----:B------:R-:W-:Y:S01]  /*18da0*/  FFMA.FTZ R57, R70, UR4, -R68 ;  /* 0x0000000446397c23 */ /* 0x000fe20008010844 */
[----:B-1----:R-:W1:Y:S04]  /*18db0*/  LDSM.16.MT88.4 R52, [R134+0xe000] ;  /* 0x00e000008634783b */ /* 0x002e680000004200 */
[----:B------:R3:W4:Y:S01]  /*18dc0*/  MUFU.EX2 R131, R56 ;  /* 0x0000003800837308 */ /* 0x0007220000000800 */
[C---:B------:R-:W-:Y:S09]  /*18dd0*/  HMMA.16816.F32 R16, R44.reuse, R58, R16 ;  /* 0x0000003a2c10723c */ /* 0x040ff20000001810 */
[----:B------:R-:W-:Y:S01]  /*18de0*/  MUFU.EX2 R124, R57 ;  /* 0x00000039007c7308 */ /* 0x000fe20000000800 */
[----:B------:R-:W-:Y:S01]  /*18df0*/  FFMA.FTZ R2, R2, R203, R206 ;  /* 0x000000cb02027223 */ /* 0x000fe200000100ce */
[----:B--2---:R-:W-:Y:S01]  /*18e00*/  LDSM.16.MT88.4 R60, [R41+0x4000] ;  /* 0x00400000293c783b */ /* 0x004fe20000004200 */
[----:B------:R-:W-:Y:S01]  /*18e10*/  FFMA.FTZ R0, R0, R207, R200 ;  /* 0x000000cf00007223 */ /* 0x000fe200000100c8 */
[C---:B------:R-:W-:Y:S03]  /*18e20*/  HMMA.16816.F32 R20, R44.reuse, R64, R20 ;  /* 0x000000402c14723c */ /* 0x040fe60000001814 */
[--C-:B------:R-:W-:Y:S01]  /*18e30*/  FFMA.FTZ R64, R77, UR4, -R43.reuse ;  /* 0x000000044d407c23 */ /* 0x100fe2000801082b */
[--C-:B------:R-:W-:Y:S01]  /*18e40*/  FFMA.FTZ R65, R78, UR4, -R68.reuse ;  /* 0x000000044e417c23 */ /* 0x100fe20008010844 */
[----:B---3--:R-:W-:Y:S01]  /*18e50*/  FFMA.FTZ R56, R71, UR4, -R68 ;  /* 0x0000000447387c23 */ /* 0x008fe20008010844 */
[----:B------:R-:W-:Y:S01]  /*18e60*/  FADD.FTZ R0, R201, R0 ;  /* 0x00000000c9007221 */ /* 0x000fe20000010000 */
[----:B------:R2:W-:Y:S01]  /*18e70*/  MUFU.EX2 R120, R64 ;  /* 0x0000004000787308 */ /* 0x0005e20000000800 */
[C---:B------:R-:W-:Y:S09]  /*18e80*/  HMMA.16816.F32 R24, R44.reuse, R66, R24 ;  /* 0x000000422c18723c */ /* 0x040ff20000001818 */
[----:B------:R3:W1:Y:S10]  /*18e90*/  MUFU.EX2 R136, R56 ;  /* 0x0000003800887308 */ /* 0x0006740000000800 */
[----:B------:R1:W-:Y:S01]  /*18ea0*/  MUFU.EX2 R114, R65 ;  /* 0x0000004100727308 */ /* 0x0003e20000000800 */
[C---:B-----5:R-:W-:Y:S03]  /*18eb0*/  HMMA.16816.F32 R28, R44.reuse, R48, R28 ;  /* 0x000000302c1c723c */ /* 0x060fe6000000181c */
[--C-:B--2---:R-:W-:Y:S05]  /*18ec0*/  FFMA.FTZ R64, R79, UR4, -R68.reuse ;  /* 0x000000044f407c23 */ /* 0x104fea0008010844 */
[----:B------:R-:W-:Y:S01]  /*18ed0*/  HMMA.16816.F32 R32, R44, R50, R32 ;  /* 0x000000322c20723c */ /* 0x000fe20000001820 */
[----:B---3--:R-:W2:Y:S01]  /*18ee0*/  LDSM.16.MT88.4 R56, [R135+0xe000] ;  /* 0x00e000008738783b */ /* 0x008ea20000004200 */
[----:B------:R-:W-:Y:S01]  /*18ef0*/  MUFU.EX2 R118, R64 ;  /* 0x0000004000767308 */ /* 0x000fe20000000800 */
[----:B----4-:R-:W-:Y:S02]  /*18f00*/  F2FP.F16.F32.PACK_AB R44, R131, R132 ;  /* 0x00000084832c723e */ /* 0x010fe400000000ff */
        /* <DEDUP_REMOVED lines=8> */
[----:B------:R4:W5:Y:S01]  /*18f90*/  MUFU.EX2 R117, R52 ;  /* 0x0000003400757308 */ /* 0x0009620000000800 */
[C---:B------:R-:W-:Y:S01]  /*18fa0*/  HMMA.16816.F32 R8, R44.reuse, R54, R8 ;  /* 0x000000362c08723c */ /* 0x040fe20000001808 */
[----:B---3--:R-:W-:Y:S08]  /*18fb0*/  LDSM.16.MT88.4 R64, [R41+0x4800] ;  /* 0x004800002940783b */ /* 0x008ff00000004200 */
[----:B----4-:R-:W3:Y:S01]  /*18fc0*/  LDSM.16.MT88.4 R52, [R134+0xe800] ;  /* 0x00e800008634783b */ /* 0x010ee20000004200 */
[C---:B--2---:R-:W-:Y:S08]  /*18fd0*/  HMMA.16816.F32 R12, R44.reuse, R56, R12 ;  /* 0x000000382c0c723c */ /* 0x044ff0000000180c */
[C---:B------:R-:W-:Y:S01]  /*18fe0*/  HMMA.16816.F32 R16, R44.reuse, R58, R16 ;  /* 0x0000003a2c10723c */ /* 0x040fe20000001810 */
[----:B------:R-:W2:Y:S07]  /*18ff0*/  LDSM.16.MT88.4 R56, [R135+0xe800] ;  /* 0x00e800008738783b */ /* 0x000eae0000004200 */
[C---:B------:R-:W-:Y:S03]  /*19000*/  HMMA.16816.F32 R20, R44.reuse, R60, R20 ;  /* 0x0000003c2c14723c */ /* 0x040fe60000001814 */
[--C-:B------:R-:W-:Y:S01]  /*19010*/  FFMA.FTZ R61, R81, UR4, -R43.reuse ;  /* 0x00000004513d7c23 */ /* 0x100fe2000801082b */
[--C-:B------:R-:W-:Y:S03]  /*19020*/  FFMA.FTZ R60, R82, UR4, -R68.reuse ;  /* 0x00000004523c7c23 */ /* 0x100fe60008010844 */
[----:B------:R4:W3:Y:S01]  /*19030*/  MUFU.EX2 R119, R61 ;  /* 0x0000003d00777308 */ /* 0x0008e20000000800 */
[C---:B------:R-:W-:Y:S09]  /*19040*/  HMMA.16816.F32 R24, R44.reuse, R62, R24 ;  /* 0x0000003e2c18723c */ /* 0x040ff20000001818 */
[----:B------:R3:W-:Y:S01]  /*19050*/  MUFU.EX2 R116, R60 ;  /* 0x0000003c00747308 */ /* 0x0007e20000000800 */
[--C-:B------:R-:W-:Y:S01]  /*19060*/  FFMA.FTZ R62, R89, UR4, -R43.reuse ;  /* 0x00000004593e7c23 */ /* 0x100fe2000801082b */
[C---:B-1----:R-:W-:Y:S08]  /*19070*/  HMMA.16816.F32 R28, R44.reuse, R48, R28 ;  /* 0x000000302c1c723c */ /* 0x042ff0000000181c */
[----:B------:R-:W-:Y:S01]  /*19080*/  MUFU.EX2 R104, R62 ;  /* 0x0000003e00687308 */ /* 0x000fe20000000800 */
[--C-:B----4-:R-:W-:Y:S01]  /*19090*/  FFMA.FTZ R61, R83, UR4, -R68.reuse ;  /* 0x00000004533d7c23 */ /* 0x110fe20008010844 */
[----:B------:R-:W-:Y:S08]  /*190a0*/  HMMA.16816.F32 R32, R44, R50, R32 ;  /* 0x000000322c20723c */ /* 0x000ff00000001820 */
[----:B------:R-:W1:Y:S01]  /*190b0*/  MUFU.EX2 R113, R61 ;  /* 0x0000003d00717308 */ /* 0x000e620000000800 */
[----:B------:R-:W4:Y:S01]  /*190c0*/  LDSM.16.MT88.4 R48, [R42+0x4800] ;  /* 0x004800002a30783b */ /* 0x000f220000004200 */
[----:B-----5:R-:W-:Y:S01]  /*190d0*/  F2FP.F16.F32.PACK_AB R44, R120, R117 ;  /* 0x00000075782c723e */ /* 0x020fe200000000ff */
[--C-:B---3--:R-:W-:Y:S01]  /*190e0*/  FFMA.FTZ R60, R88, UR4, -R43.reuse ;  /* 0x00000004583c7c23 */ /* 0x108fe2000801082b */
        /* <DEDUP_REMOVED lines=8> */
[--C-:B---3--:R-:W-:Y:S05]  /*19170*/  FFMA.FTZ R60, R91, UR4, -R68.reuse ;  /* 0x000000045b3c7c23 */ /* 0x108fea0008010844 */
[----:B------:R1:W-:Y:S01]  /*19180*/  MUFU.EX2 R103, R52 ;  /* 0x0000003400677308 */ /* 0x0003e20000000800 */
[C---:B------:R-:W-:Y:S09]  /*19190*/  HMMA.16816.F32 R8, R44.reuse, R54, R8 ;  /* 0x000000362c08723c */ /* 0x040ff20000001808 */
[----:B------:R3:W-:Y:S01]  /*191a0*/  MUFU.EX2 R102, R60 ;  /* 0x0000003c00667308 */ /* 0x0007e20000000800 */
[C---:B--2---:R-:W-:Y:S03]  /*191b0*/  HMMA.16816.F32 R12, R44.reuse, R56, R12 ;  /* 0x000000382c0c723c */ /* 0x044fe6000000180c */
[--C-:B------:R-:W-:Y:S01]  /*191c0*/  FFMA.FTZ R56, R85, UR4, -R43.reuse ;  /* 0x0000000455387c23 */ /* 0x100fe2000801082b */
[--C-:B------:R-:W-:Y:S01]  /*191d0*/  FFMA.FTZ R57, R86, UR4, -R68.reuse ;  /* 0x0000000456397c23 */ /* 0x100fe20008010844 */
[----:B-1----:R-:W1:Y:S04]  /*191e0*/  LDSM.16.MT88.4 R52, [R134+0xf000] ;  /* 0x00f000008634783b */ /* 0x002e680000004200 */
[----:B------:R2:W5:Y:S01]  /*191f0*/  MUFU.EX2 R105, R56 ;  /* 0x0000003800697308 */ /* 0x0005620000000800 */
[C---:B------:R-:W-:Y:S09]  /*19200*/  HMMA.16816.F32 R16, R44.reuse, R58, R16 ;  /* 0x0000003a2c10723c */ /* 0x040ff20000001810 */
[----:B------:R-:W-:Y:S01]  /*19210*/  MUFU.EX2 R96, R57 ;  /* 0x0000003900607308 */ /* 0x000fe20000000800 */
[----:B---3--:R-:W-:Y:S01]  /*19220*/  LDSM.16.MT88.4 R60, [R41+0x5000] ;  /* 0x00500000293c783b */ /* 0x008fe20000004200 */
[C---:B------:R-:W-:Y:S03]  /*19230*/  HMMA.16816.F32 R20, R44.reuse, R64, R20 ;  /* 0x000000402c14723c */ /* 0x040fe60000001814 */
[--C-:B--2---:R-:W-:Y:S05]  /*19240*/  FFMA.FTZ R56, R87, UR4, -R68.reuse ;  /* 0x0000000457387c23 */ /* 0x104fea0008010844 */
[C---:B------:R-:W-:Y:S01]  /*19250*/  HMMA.16816.F32 R24, R44.reuse, R66, R24 ;  /* 0x000000422c18723c */ /* 0x040fe20000001818 */
[----:B------:R2:W3:Y:S07]  /*19260*/  MUFU.EX2 R100, R56 ;  /* 0x0000003800647308 */ /* 0x0004ee0000000800 */
[C---:B----4-:R-:W-:Y:S01]  /*19270*/  HMMA.16816.F32 R28, R44.reuse, R48, R28 ;  /* 0x000000302c1c723c */ /* 0x050fe2000000181c */
[----:B--2---:R-:W2:Y:S07]  /*19280*/  LDSM.16.MT88.4 R56, [R135+0xf000] ;  /* 0x00f000008738783b */ /* 0x004eae0000004200 */
[----:B------:R-:W-:Y:S03]  /*19290*/  HMMA.16816.F32 R32, R44, R50, R32 ;  /* 0x000000322c20723c */ /* 0x000fe60000001820 */
[----:B-----5:R-:W-:Y:S02]  /*192a0*/  F2FP.F16.F32.PACK_AB R44, R105, R103 ;  /* 0x00000067692c723e */ /* 0x020fe400000000ff */
[----:B---3--:R-:W-:Y:S02]  /*192b0*/  F2FP.F16.F32.PACK_AB R45, R100, R96 ;  /* 0x00000060642d723e */ /* 0x008fe400000000ff */
[----:B------:R-:W-:Y:S01]  /*192c0*/  F2FP.F16.F32.PACK_AB R46, R104, R101 ;  /* 0x00000065682e723e */ /* 0x000fe200000000ff */
[----:B------:R-:W3:Y:S01]  /*192d0*/  LDSM.16.MT88.4 R48, [R42+0x5000] ;  /* 0x005000002a30783b */ /* 0x000ee20000004200 */
[----:B------:R-:W-:Y:S07]  /*192e0*/  F2FP.F16.F32.PACK_AB R47, R102, R97 ;  /* 0x00000061662f723e */ /* 0x000fee00000000ff */
[C---:B-1----:R-:W-:Y:S03]  /*192f0*/  HMMA.16816.F32 R4, R44.reuse, R52, R4 ;  /* 0x000000342c04723c */ /* 0x042fe60000001804 */
[--C-:B------:R-:W-:Y:S04]  /*19300*/  FFMA.FTZ R52, R92, UR4, -R43.reuse ;  /* 0x000000045c347c23 */ /* 0x100fe8000801082b */
[----:B------:R1:W-:Y:S01]  /*19310*/  MUFU.EX2 R90, R52 ;  /* 0x00000034005a7308 */ /* 0x0003e20000000800 */
[C---:B------:R-:W-:Y:S01]  /*19320*/  HMMA.16816.F32 R8, R44.reuse, R54, R8 ;  /* 0x000000362c08723c */ /* 0x040fe20000001808 */
[----:B-1----:R-:W1:Y:S07]  /*19330*/  LDSM.16.MT88.4 R52, [R134+0xf800] ;  /* 0x00f800008634783b */ /* 0x002e6e0000004200 */
[C---:B--2---:R-:W-:Y:S03]  /*19340*/  HMMA.16816.F32 R12, R44.reuse, R56, R12 ;  /* 0x000000382c0c723c */ /* 0x044fe6000000180c */
[--C-:B------:R-:W-:Y:S01]  /*19350*/  FFMA.FTZ R57, R93, UR4, -R43.reuse ;  /* 0x000000045d397c23 */ /* 0x100fe2000801082b */
[--C-:B------:R-:W-:Y:S03]  /*19360*/  FFMA.FTZ R56, R244, UR4, -R68.reuse ;  /* 0x00000004f4387c23 */ /* 0x100fe60008010844 */
[----:B------:R2:W4:Y:S01]  /*19370*/  MUFU.EX2 R91, R57 ;  /* 0x00000039005b7308 */ /* 0x0005220000000800 */
[C---:B------:R-:W-:Y:S09]  /*19380*/  HMMA.16816.F32 R16, R44.reuse, R58, R16 ;  /* 0x0000003a2c10723c */ /* 0x040ff20000001810 */
[----:B------:R-:W-:Y:S01]  /*19390*/  MUFU.EX2 R89, R56 ;  /* 0x0000003800597308 */ /* 0x000fe20000000800 */
[C---:B------:R-:W-:Y:S03]  /*193a0*/  HMMA.16816.F32 R20, R44.reuse, R60, R20 ;  /* 0x0000003c2c14723c */ /* 0x040fe60000001814 */
[--C-:B------:R-:W-:Y:S01]  /*193b0*/  FFMA.FTZ R60, R94, UR4, -R43.reuse ;  /* 0x000000045e3c7c23 */ /* 0x100fe2000801082b */
[--C-:B------:R-:W-:Y:S01]  /*193c0*/  FFMA.FTZ R61, R245, UR4, -R43.reuse ;  /* 0x00000004f53d7c23 */ /* 0x100fe2000801082b */
[--C-:B--2---:R-:W-:Y:S04]  /*193d0*/  FFMA.FTZ R57, R95, UR4, -R68.reuse ;  /* 0x000000045f397c23 */ /* 0x104fe80008010844 */
[----:B------:R2:W-:Y:S01]  /*193e0*/  MUFU.EX2 R94, R60 ;  /* 0x0000003c005e7308 */ /* 0x0005e20000000800 */
[C---:B------:R-:W-:Y:S09]  /*193f0*/  HMMA.16816.F32 R24, R44.reuse, R62, R24 ;  /* 0x0000003e2c18723c */ /* 0x040ff20000001818 */
[----:B------:R5:W-:Y:S10]  /*19400*/  MUFU.EX2 R95, R61 ;  /* 0x0000003d005f7308 */ /* 0x000bf40000000800 */
[----:B------:R-:W1:Y:S01]  /*19410*/  MUFU.EX2 R88, R57 ;  /* 0x0000003900587308 */ /* 0x000e620000000800 */
[C---:B---3--:R-:W-:Y:S03]  /*19420*/  HMMA.16816.F32 R28, R44.reuse, R48, R28 ;  /* 0x000000302c1c723c */ /* 0x048fe6000000181c */
[--C-:B--2---:R-:W-:Y:S05]  /*19430*/  FFMA.FTZ R60, R98, UR4, -R68.reuse ;  /* 0x00000004623c7c23 */ /* 0x104fea0008010844 */
[----:B------:R-:W-:Y:S01]  /*19440*/  HMMA.16816.F32 R32, R44, R50, R32 ;  /* 0x000000322c20723c */ /* 0x000fe20000001820 */
[----:B------:R-:W-:Y:S01]  /*19450*/  MUFU.EX2 R93, R60 ;  /* 0x0000003c005d7308 */ /* 0x000fe20000000800 */
[----:B------:R-:W-:Y:S01]  /*19460*/  LDSM.16.MT88.4 R48, [R42+0x5800] ;  /* 0x005800002a30783b */ /* 0x000fe20000004200 */
[----:B-----5:R-:W-:Y:S01]  /*19470*/  FFMA.FTZ R61, R99, UR4, -R68 ;  /* 0x00000004633d7c23 */ /* 0x020fe20008010844 */
[----:B----4-:R-:W-:Y:S02]  /*19480*/  F2FP.F16.F32.PACK_AB R44, R91, R90 ;  /* 0x0000005a5b2c723e */ /* 0x010fe400000000ff */
[----:B-1----:R-:W-:Y:S05]  /*19490*/  F2FP.F16.F32.PACK_AB R45, R88, R89 ;  /* 0x00000059582d723e */ /* 0x002fea00000000ff */
[----:B------:R-:W1:Y:S01]  /*194a0*/  MUFU.EX2 R92, R61 ;  /* 0x0000003d005c7308 */ /* 0x000e620000000800 */
[----:B------:R-:W-:Y:S01]  /*194b0*/  F2FP.F16.F32.PACK_AB R46, R95, R94 ;  /* 0x0000005e5f2e723e */ /* 0x000fe200000000ff */
[----:B------:R-:W2:Y:S01]  /*194c0*/  LDSM.16.MT88.4 R56, [R135+0xf800] ;  /* 0x00f800008738783b */ /* 0x000ea20000004200 */
[----:B-1----:R-:W-:Y:S07]  /*194d0*/  F2FP.F16.F32.PACK_AB R47, R92, R93 ;  /* 0x0000005d5c2f723e */ /* 0x002fee00000000ff */
[----:B------:R-:W1:Y:S01]  /*194e0*/  LDSM.16.MT88.4 R60, [R41+0x5800] ;  /* 0x00580000293c783b */ /* 0x000e620000004200 */
[C---:B------:R-:W-:Y:S03]  /*194f0*/  HMMA.16816.F32 R4, R44.reuse, R52, R4 ;  /* 0x000000342c04723c */ /* 0x040fe60000001804 */
[----:B------:R-:W-:Y:S01]  /*19500*/  FADD.FTZ R53, R204, R2 ;  /* 0x00000002cc357221 */ /* 0x000fe20000010000 */
[--C-:B------:R-:W-:Y:S01]  /*19510*/  FFMA.FTZ R52, R246, UR4, -R43.reuse ;  /* 0x00000004f6347c23 */ /* 0x100fe2000801082b */
[----:B------:R-:W-:Y:S03]  /*19520*/  FFMA.FTZ R2, R247, UR4, -R43 ;  /* 0x00000004f7027c23 */ /* 0x000fe6000801082b */
[C---:B------:R-:W-:Y:S01]  /*19530*/  HMMA.16816.F32 R8, R44.reuse, R54, R8 ;  /* 0x000000362c08723c */ /* 0x040fe20000001808 */
[----:B------:R3:W-:Y:S10]  /*19540*/  MUFU.EX2 R87, R52 ;  /* 0x0000003400577308 */ /* 0x0007f40000000800 */
[----:B------:R4:W5:Y:S01]  /*19550*/  MUFU.EX2 R86, R2 ;  /* 0x0000000200567308 */ /* 0x0009620000000800 */
[C---:B--2---:R-:W-:Y:S03]  /*19560*/  HMMA.16816.F32 R12, R44.reuse, R56, R12 ;  /* 0x000000382c0c723c */ /* 0x044fe6000000180c */
[----:B------:R-:W-:Y:S01]  /*19570*/  FADD.FTZ R56, R196, R0 ;  /* 0x00000000c4387221 */ /* 0x000fe20000010000 */
[--C-:B------:R-:W-:Y:S01]  /*19580*/  FFMA.FTZ R0, R250, UR4, -R68.reuse ;  /* 0x00000004fa007c23 */ /* 0x100fe20008010844 */
[----:B------:R-:W-:Y:S01]  /*19590*/  FADD.FTZ R57, R202, R53 ;  /* 0x00000035ca397221 */ /* 0x000fe20000010000 */
[----:B---3--:R-:W-:Y:S01]  /*195a0*/  FFMA.FTZ R52, R248, UR4, -R68 ;  /* 0x00000004f8347c23 */ /* 0x008fe20008010844 */
[----:B------:R-:W-:Y:S01]  /*195b0*/  FADD.FTZ R56, R195, R56 ;  /* 0x00000038c3387221 */ /* 0x000fe20000010000 */
[C---:B------:R-:W-:Y:S01]  /*195c0*/  HMMA.16816.F32 R16, R44.reuse, R58, R16 ;  /* 0x0000003a2c10723c */ /* 0x040fe20000001810 */
[----:B------:R2:W-:Y:S02]  /*195d0*/  MUFU.EX2 R85, R0 ;  /* 0x0000000000557308 */ /* 0x0005e40000000800 */
[----:B------:R-:W-:Y:S01]  /*195e0*/  FADD.FTZ R58, R197, R57 ;  /* 0x00000039c53a7221 */ /* 0x000fe20000010000 */
[--C-:B----4-:R-:W-:Y:S07]  /*195f0*/  FFMA.FTZ R2, R251, UR4, -R43.reuse ;  /* 0x00000004fb027c23 */ /* 0x110fee000801082b */
[----:B------:R3:W4:Y:S01]  /*19600*/  MUFU.EX2 R82, R52 ;  /* 0x0000003400527308 */ /* 0x0007220000000800 */
[--C-:B------:R-:W-:Y:S01]  /*19610*/  FFMA.FTZ R57, R249, UR4, -R43.reuse ;  /* 0x00000004f9397c23 */ /* 0x100fe2000801082b */
[C---:B-1----:R-:W-:Y:S08]  /*19620*/  HMMA.16816.F32 R20, R44.reuse, R60, R20 ;  /* 0x0000003c2c14723c */ /* 0x042ff00000001814 */
[----:B------:R1:W-:Y:S01]  /*19630*/  MUFU.EX2 R83, R2 ;  /* 0x0000000200537308 */ /* 0x0003e20000000800 */
[----:B------:R-:W-:Y:S01]  /*19640*/  FADD.FTZ R61, R224, R56 ;  /* 0x00000038e03d7221 */ /* 0x000fe20000010000 */
[----:B------:R-:W-:Y:S08]  /*19650*/  FFMA.FTZ R56, R106, UR4, -R68 ;  /* 0x000000046a387c23 */ /* 0x000ff00008010844 */
[----:B------:R-:W4:Y:S01]  /*19660*/  MUFU.EX2 R84, R57 ;  /* 0x0000003900547308 */ /* 0x000f220000000800 */
[----:B--2---:R-:W-:Y:S01]  /*19670*/  FADD.FTZ R0, R232, R58 ;  /* 0x0000003ae8007221 */ /* 0x004fe20000010000 */
[C---:B------:R-:W-:Y:S08]  /*19680*/  HMMA.16816.F32 R24, R44.reuse, R62, R24 ;  /* 0x0000003e2c18723c */ /* 0x040ff00000001818 */
[----:B------:R2:W-:Y:S01]  /*19690*/  MUFU.EX2 R80, R56 ;  /* 0x0000003800507308 */ /* 0x0005e20000000800 */
[----:B------:R-:W-:Y:S01]  /*196a0*/  FADD.FTZ R60, R193, R0 ;  /* 0x00000000c13c7221 */ /* 0x000fe20000010000 */
[----:B------:R-:W-:Y:S01]  /*196b0*/  FFMA.FTZ R0, R107, UR4, -R68 ;  /* 0x000000046b007c23 */ /* 0x000fe20008010844 */
[----:B---3--:R-:W3:Y:S01]  /*196c0*/  LDSM.16.MT88.4 R52, [R134+0x10000] ;  /* 0x010000008634783b */ /* 0x008ee20000004200 */
[----:B------:R-:W-:Y:S01]  /*196d0*/  FFMA.FTZ R62, R108, UR4, -R43 ;  /* 0x000000046c3e7c23 */ /* 0x000fe2000801082b */
[----:B-1----:R-:W-:Y:S01]  /*196e0*/  FADD.FTZ R2, R198, R61 ;  /* 0x0000003dc6027221 */ /* 0x002fe20000010000 */
[C---:B------:R-:W-:Y:S04]  /*196f0*/  HMMA.16816.F32 R28, R44.reuse, R48, R28 ;  /* 0x000000302c1c723c */ /* 0x040fe8000000181c */
[----:B------:R1:W1:Y:S01]  /*19700*/  MUFU.EX2 R81, R0 ;  /* 0x0000000000517308 */ /* 0x0002620000000800 */
[----:B------:R-:W-:Y:S09]  /*19710*/  FADD.FTZ R60, R227, R60 ;  /* 0x0000003ce33c7221 */ /* 0x000ff20000010000 */
[----:B------:R1:W-:Y:S01]  /*19720*/  MUFU.EX2 R79, R62 ;  /* 0x0000003e004f7308 */ /* 0x0003e20000000800 */
[----:B--2---:R-:W2:Y:S01]  /*19730*/  LDSM.16.MT88.4 R56, [R135+0x10000] ;  /* 0x010000008738783b */ /* 0x004ea20000004200 */
[----:B------:R-:W-:Y:S03]  /*19740*/  HMMA.16816.F32 R32, R44, R50, R32 ;  /* 0x000000322c20723c */ /* 0x000fe60000001820 */
[----:B-----5:R-:W-:Y:S02]  /*19750*/  F2FP.F16.F32.PACK_AB R44, R86, R87 ;  /* 0x00000057562c723e */ /* 0x020fe400000000ff */
[----:B----4-:R-:W-:Y:S01]  /*19760*/  F2FP.F16.F32.PACK_AB R45, R85, R82 ;  /* 0x00000052552d723e */ /* 0x010fe200000000ff */
[----:B-1----:R-:W-:Y:S01]  /*19770*/  FADD.FTZ R0, R226, R2 ;  /* 0x00000002e2007221 */ /* 0x002fe20000010000 */
[----:B------:R-:W-:Y:S01]  /*19780*/  FADD.FTZ R2, R199, R60 ;  /* 0x0000003cc7027221 */ /* 0x000fe20000010000 */
[----:B------:R-:W1:Y:S01]  /*19790*/  LDSM.16.MT88.4 R48, [R41+0x6000] ;  /* 0x006000002930783b */ /* 0x000e620000004200 */
[----:B------:R-:W-:Y:S01]  /*197a0*/  F2FP.F16.F32.PACK_AB R46, R83, R84 ;  /* 0x00000054532e723e */ /* 0x000fe200000000ff */
[----:B------:R-:W-:Y:S01]  /*197b0*/  FADD.FTZ R0, R225, R0 ;  /* 0x00000000e1007221 */ /* 0x000fe20000010000 */
[----:B------:R-:W-:Y:S01]  /*197c0*/  FADD.FTZ R2, R180, R2 ;  /* 0x00000002b4027221 */ /* 0x000fe20000010000 */
[----:B------:R-:W-:Y:S01]  /*197d0*/  F2FP.F16.F32.PACK_AB R47, R81, R80 ;  /* 0x00000050512f723e */ /* 0x000fe200000000ff */
[--C-:B------:R-:W-:Y:S01]  /*197e0*/  FFMA.FTZ R62, R112, UR4, -R43.reuse ;  /* 0x00000004703e7c23 */ /* 0x100fe2000801082b */
[----:B------:R-:W-:Y:S01]  /*197f0*/  FADD.FTZ R0, R182, R0 ;  /* 0x00000000b6007221 */ /* 0x000fe20000010000 */
[----:B------:R-:W-:Y:S02]  /*19800*/  FADD.FTZ R2, R185, R2 ;  /* 0x00000002b9027221 */ /* 0x000fe40000010000 */
[----:B------:R-:W-:Y:S01]  /*19810*/  MUFU.EX2 R75, R62 ;  /* 0x0000003e004b7308 */ /* 0x000fe20000000800 */
[----:B------:R-:W-:Y:S01]  /*19820*/  FADD.FTZ R0, R181, R0 ;  /* 0x00000000b5007221 */ /* 0x000fe20000010000 */
[----:B------:R-:W-:Y:S03]  /*19830*/  FADD.FTZ R2, R183, R2 ;  /* 0x00000002b7027221 */ /* 0x000fe60000010000 */
[----:B------:R-:W-:Y:S01]  /*19840*/  FADD.FTZ R0, R177, R0 ;  /* 0x00000000b1007221 */ /* 0x000fe20000010000 */
[----:B------:R-:W-:Y:S03]  /*19850*/  FADD.FTZ R2, R179, R2 ;  /* 0x00000002b3027221 */ /* 0x000fe60000010000 */
[----:B------:R-:W-:Y:S01]  /*19860*/  FADD.FTZ R0, R178, R0 ;  /* 0x00000000b2007221 */ /* 0x000fe20000010000 */
[----:B------:R-:W-:Y:S01]  /*19870*/  FADD.FTZ R2, R175, R2 ;  /* 0x00000002af027221 */ /* 0x000fe20000010000 */
[C---:B---3--:R-:W-:Y:S03]  /*19880*/  HMMA.16816.F32 R4, R44.reuse, R52, R4 ;  /* 0x000000342c04723c */ /* 0x048fe60000001804 */
[----:B------:R-:W-:Y:S01]  /*19890*/  FADD.FTZ R0, R170, R0 ;  /* 0x00000000aa007221 */ /* 0x000fe20000010000 */
[----:B------:R-:W-:Y:S01]  /*198a0*/  FADD.FTZ R61, R174, R2 ;  /* 0x00000002ae3d7221 */ /* 0x000fe20000010000 */
[----:B------:R-:W-:Y:S02]  /*198b0*/  FFMA.FTZ R2, R109, UR4, -R43 ;  /* 0x000000046d027c23 */ /* 0x000fe4000801082b */
[----:B------:R-:W-:Y:S01]  /*198c0*/  FADD.FTZ R60, R172, R0 ;  /* 0x00000000ac3c7221 */ /* 0x000fe20000010000 */
[C---:B------:R-:W-:Y:S01]  /*198d0*/  HMMA.16816.F32 R8, R44.reuse, R54, R8 ;  /* 0x000000362c08723c */ /* 0x040fe20000001808 */
[----:B------:R3:W4:Y:S01]  /*198e0*/  MUFU.EX2 R78, R2 ;  /* 0x00000002004e7308 */ /* 0x0007220000000800 */
[----:B------:R-:W5:Y:S01]  /*198f0*/  LDSM.16.MT88.4 R52, [R42+0x6000] ;  /* 0x006000002a34783b */ /* 0x000f620000004200 */
[----:B------:R-:W-:Y:S01]  /*19900*/  FADD.FTZ R0, R171, R61 ;  /* 0x0000003dab007221 */ /* 0x000fe20000010000 */
[----:B------:R-:W-:Y:S03]  /*19910*/  FADD.FTZ R60, R169, R60 ;  /* 0x0000003ca93c7221 */ /* 0x000fe60000010000 */
[----:B------:R-:W-:Y:S01]  /*19920*/  FADD.FTZ R61, R173, R0 ;  /* 0x00000000ad3d7221 */ /* 0x000fe20000010000 */
[C---:B--2---:R-:W-:Y:S03]  /*19930*/  HMMA.16816.F32 R12, R44.reuse, R56, R12 ;  /* 0x000000382c0c723c */ /* 0x044fe6000000180c */
[--C-:B------:R-:W-:Y:S01]  /*19940*/  FFMA.FTZ R0, R111, UR4, -R68.reuse ;  /* 0x000000046f007c23 */ /* 0x100fe20008010844 */
[----:B------:R-:W-:Y:S01]  /*19950*/  FFMA.FTZ R56, R110, UR4, -R68 ;  /* 0x000000046e387c23 */ /* 0x000fe20008010844 */
[----:B------:R-:W-:Y:S01]  /*19960*/  FADD.FTZ R60, R176, R60 ;  /* 0x0000003cb03c7221 */ /* 0x000fe20000010000 */
[----:B------:R-:W-:Y:S01]  /*19970*/  FADD.FTZ R61, R164, R61 ;  /* 0x0000003da43d7221 */ /* 0x000fe20000010000 */
[----:B------:R2:W-:Y:S01]  /*19980*/  MUFU.EX2 R77, R0 ;  /* 0x00000000004d7308 */ /* 0x0005e20000000800 */
[C---:B------:R-:W-:Y:S09]  /*19990*/  HMMA.16816.F32 R16, R44.reuse, R58, R16 ;  /* 0x0000003a2c10723c */ /* 0x040ff20000001810 */
[----:B------:R4:W5:Y:S01]  /*199a0*/  MUFU.EX2 R76, R56 ;  /* 0x00000038004c7308 */ /* 0x0009620000000800 */
[----:B---3--:R-:W-:Y:S01]  /*199b0*/  FFMA.FTZ R2, R252, UR4, -R43 ;  /* 0x00000004fc027c23 */ /* 0x008fe2000801082b */
[----:B------:R-:W-:Y:S01]  /*199c0*/  FADD.FTZ R61, R166, R61 ;  /* 0x0000003da63d7221 */ /* 0x000fe20000010000 */
[C---:B-1----:R-:W-:Y:S07]  /*199d0*/  HMMA.16816.F32 R20, R44.reuse, R48, R20 ;  /* 0x000000302c14723c */ /* 0x042fee0000001814 */
[----:B------:R1:W3:Y:S01]  /*199e0*/  MUFU.EX2 R74, R2 ;  /* 0x00000002004a7308 */ /* 0x0002e20000000800 */
[----:B------:R-:W-:Y:S01]  /*199f0*/  FFMA.FTZ R48, R194, UR4, -R68 ;  /* 0x00000004c2307c23 */ /* 0x000fe20008010844 */
[----:B--2---:R-:W-:Y:S08]  /*19a00*/  FADD.FTZ R0, R161, R60 ;  /* 0x0000003ca1007221 */ /* 0x004ff00000010000 */
[----:B------:R2:W-:Y:S01]  /*19a10*/  MUFU.EX2 R72, R48 ;  /* 0x0000003000487308 */ /* 0x0005e20000000800 */
[C---:B------:R-:W-:Y:S01]  /*19a20*/  HMMA.16816.F32 R24, R44.reuse, R50, R24 ;  /* 0x000000322c18723c */ /* 0x040fe20000001818 */
[----:B----4-:R-:W4:Y:S02]  /*19a30*/  LDSM.16.MT88.4 R56, [R134+0x10800] ;  /* 0x010800008638783b */ /* 0x010f240000004200 */
[----:B------:R-:W-:Y:S01]  /*19a40*/  FADD.FTZ R60, R163, R0 ;  /* 0x00000000a33c7221 */ /* 0x000fe20000010000 */
[----:B------:R-:W-:Y:S01]  /*19a50*/  FFMA.FTZ R0, R192, UR4, -R68 ;  /* 0x00000004c0007c23 */ /* 0x000fe20008010844 */
[----:B-1----:R-:W-:Y:S04]  /*19a60*/  FADD.FTZ R2, R168, R61 ;  /* 0x0000003da8027221 */ /* 0x002fe80000010000 */
[----:B------:R1:W3:Y:S01]  /*19a70*/  MUFU.EX2 R73, R0 ;  /* 0x0000000000497308 */ /* 0x0002e20000000800 */
[----:B------:R-:W-:Y:S01]  /*19a80*/  FADD.FTZ R60, R162, R60 ;  /* 0x0000003ca23c7221 */ /* 0x000fe20000010000 */
[C---:B-----5:R-:W-:Y:S03]  /*19a90*/  HMMA.16816.F32 R28, R44.reuse, R52, R28 ;  /* 0x000000342c1c723c */ /* 0x060fe6000000181c */
[----:B------:R-:W-:Y:S01]  /*19aa0*/  FADD.FTZ R2, R167, R2 ;  /* 0x00000002a7027221 */ /* 0x000fe20000010000 */
[----:B--2---:R-:W2:Y:S01]  /*19ab0*/  LDSM.16.MT88.4 R48, [R135+0x10800] ;  /* 0x010800008730783b */ /* 0x004ea20000004200 */
[--C-:B------:R-:W-:Y:S03]  /*19ac0*/  FFMA.FTZ R61, R189, UR4, -R43.reuse ;  /* 0x00000004bd3d7c23 */ /* 0x100fe6000801082b */
[----:B------:R-:W-:Y:S01]  /*19ad0*/  HMMA.16816.F32 R32, R44, R54, R32 ;  /* 0x000000362c20723c */ /* 0x000fe20000001820 */
[----:B------:R5:W-:Y:S02]  /*19ae0*/  MUFU.EX2 R71, R61 ;  /* 0x0000003d00477308 */ /* 0x000be40000000800 */
[----:B------:R-:W-:Y:S01]  /*19af0*/  F2FP.F16.F32.PACK_AB R44, R78, R79 ;  /* 0x0000004f4e2c723e */ /* 0x000fe200000000ff */
[----:B-1----:R-:W-:Y:S01]  /*19b00*/  FADD.FTZ R0, R165, R60 ;  /* 0x0000003ca5007221 */ /* 0x002fe20000010000 */
[----:B------:R-:W-:Y:S01]  /*19b10*/  FADD.FTZ R60, R155, R2 ;  /* 0x000000029b3c7221 */ /* 0x000fe20000010000 */
[----:B------:R-:W1:Y:S01]  /*19b20*/  LDSM.16.MT88.4 R52, [R41+0x6800] ;  /* 0x006800002934783b */ /* 0x000e620000004200 */
[----:B------:R-:W-:Y:S01]  /*19b30*/  F2FP.F16.F32.PACK_AB R45, R77, R76 ;  /* 0x0000004c4d2d723e */ /* 0x000fe200000000ff */
[----:B------:R-:W-:Y:S01]  /*19b40*/  FADD.FTZ R2, R153, R0 ;  /* 0x0000000099027221 */ /* 0x000fe20000010000 */
[----:B------:R-:W-:Y:S01]  /*19b50*/  FADD.FTZ R0, R160, R60 ;  /* 0x0000003ca0007221 */ /* 0x000fe20000010000 */
[----:B---3--:R-:W-:Y:S02]  /*19b60*/  F2FP.F16.F32.PACK_AB R46, R74, R75 ;  /* 0x0000004b4a2e723e */ /* 0x008fe400000000ff */
[----:B------:R-:W-:Y:S01]  /*19b70*/  FADD.FTZ R2, R159, R2 ;  /* 0x000000029f027221 */ /* 0x000fe20000010000 */
[----:B------:R-:W-:Y:S01]  /*19b80*/  FADD.FTZ R60, R156, R0 ;  /* 0x000000009c3c7221 */ /* 0x000fe20000010000 */
[----:B------:R-:W-:Y:S02]  /*19b90*/  F2FP.F16.F32.PACK_AB R47, R73, R72 ;  /* 0x00000048492f723e */ /* 0x000fe400000000ff */
[----:B------:R-:W-:Y:S01]  /*19ba0*/  FADD.FTZ R0, R157, R2 ;  /* 0x000000029d007221 */ /* 0x000fe20000010000 */
[----:B------:R-:W-:Y:S02]  /*19bb0*/  FADD.FTZ R2, R158, R60 ;  /* 0x0000003c9e027221 */ /* 0x000fe40000010000 */
[----:B------:R-:W-:Y:S01]  /*19bc0*/  LDSM.16.MT88.4 R156, [R41+0x7800] ;  /* 0x00780000299c783b */ /* 0x000fe20000004200 */
[----:B------:R-:W-:Y:S01]  /*19bd0*/  FADD.FTZ R0, R154, R0 ;  /* 0x000000009a007221 */ /* 0x000fe20000010000 */
[----:B------:R-:W-:Y:S01]  /*19be0*/  FADD.FTZ R2, R151, R2 ;  /* 0x0000000297027221 */ /* 0x000fe20000010000 */
[C---:B----4-:R-:W-:Y:S03]  /*19bf0*/  HMMA.16816.F32 R4, R44.reuse, R56, R4 ;  /* 0x000000382c04723c */ /* 0x050fe60000001804 */
[----:B------:R-:W-:Y:S01]  /*19c00*/  FADD.FTZ R2, R152, R2 ;  /* 0x0000000298027221 */ /* 0x000fe20000010000 */
[----:B------:R-:W-:Y:S03]  /*19c10*/  FADD.FTZ R0, R149, R0 ;  /* 0x0000000095007221 */ /* 0x000fe60000010000 */
[----:B------:R-:W-:Y:S01]  /*19c20*/  FADD.FTZ R60, R147, R2 ;  /* 0x00000002933c7221 */ /* 0x000fe20000010000 */
[C---:B------:R-:W-:Y:S01]  /*19c30*/  HMMA.16816.F32 R8, R44.reuse, R58, R8 ;  /* 0x0000003a2c08723c */ /* 0x040fe20000001808 */
[----:B------:R-:W3:Y:S02]  /*19c40*/  LDSM.16.MT88.4 R56, [R42+0x6800] ;  /* 0x006800002a38783b */ /* 0x000ee40000004200 */
[----:B------:R-:W-:Y:S01]  /*19c50*/  FADD.FTZ R62, R150, R60 ;  /* 0x0000003c963e7221 */ /* 0x000fe20000010000 */
[----:B------:R-:W-:Y:S01]  /*19c60*/  FFMA.FTZ R60, R187, UR4, -R68 ;  /* 0x00000004bb3c7c23 */ /* 0x000fe20008010844 */
[----:B------:R-:W-:Y:S01]  /*19c70*/  FADD.FTZ R0, R148, R0 ;  /* 0x0000000094007221 */ /* 0x000fe20000010000 */
[----:B------:R-:W-:Y:S02]  /*19c80*/  FFMA.FTZ R2, R190, UR4, -R43 ;  /* 0x00000004be027c23 */ /* 0x000fe4000801082b */
[C---:B--2---:R-:W-:Y:S01]  /*19c90*/  HMMA.16816.F32 R12, R44.reuse, R48, R12 ;  /* 0x000000302c0c723c */ /* 0x044fe2000000180c */
[----:B------:R2:W-:Y:S01]  /*19ca0*/  MUFU.EX2 R67, R60 ;  /* 0x0000003c00437308 */ /* 0x0005e20000000800 */
[----:B------:R-:W-:Y:S01]  /*19cb0*/  LDSM.16.MT88.4 R148, [R135+0x11800] ;  /* 0x011800008794783b */ /* 0x000fe20000004200 */
[----:B------:R-:W-:Y:S08]  /*19cc0*/  FADD.FTZ R0, R145, R0 ;  /* 0x0000000091007221 */ /* 0x000ff00000010000 */
[----:B------:R4:W3:Y:S01]  /*19cd0*/  MUFU.EX2 R70, R2 ;  /* 0x0000000200467308 */ /* 0x0008e20000000800 */
[----:B-----5:R-:W-:Y:S01]  /*19ce0*/  FADD.FTZ R61, R146, R0 ;  /* 0x00000000923d7221 */ /* 0x020fe20000010000 */
[C---:B------:R-:W-:Y:S01]  /*19cf0*/  HMMA.16816.F32 R16, R44.reuse, R50, R16 ;  /* 0x000000322c10723c */ /* 0x040fe20000001810 */
[----:B------:R-:W5:Y:S02]  /*19d00*/  LDSM.16.MT88.4 R48, [R134+0x11000] ;  /* 0x011000008630783b */ /* 0x000f640000004200 */
[----:B------:R-:W-:Y:S01]  /*19d10*/  FFMA.FTZ R0, R184, UR4, -R68 ;  /* 0x00000004b8007c23 */ /* 0x000fe20008010844 */
[----:B--2---:R-:W-:Y:S04]  /*19d20*/  FADD.FTZ R60, R137, R61 ;  /* 0x0000003d893c7221 */ /* 0x004fe80000010000 */
[C---:B-1----:R-:W-:Y:S01]  /*19d30*/  HMMA.16816.F32 R20, R44.reuse, R52, R20 ;  /* 0x000000342c14723c */ /* 0x042fe20000001814 */
[----:B------:R1:W2:Y:S02]  /*19d40*/  MUFU.EX2 R69, R0 ;  /* 0x0000000000457308 */ /* 0x0002a40000000800 */
[--C-:B------:R-:W-:Y:S01]  /*19d50*/  FFMA.FTZ R61, R191, UR4, -R43.reuse ;  /* 0x00000004bf3d7c23 */ /* 0x100fe2000801082b */
[----:B----4-:R-:W-:Y:S07]  /*19d60*/  FADD.FTZ R2, R139, R62 ;  /* 0x0000003e8b027221 */ /* 0x010fee0000010000 */
[----:B------:R4:W-:Y:S01]  /*19d70*/  MUFU.EX2 R66, R61 ;  /* 0x0000003d00427308 */ /* 0x0009e20000000800 */
[C---:B------:R-:W-:Y:S01]  /*19d80*/  HMMA.16816.F32 R24, R44.reuse, R54, R24 ;  /* 0x000000362c18723c */ /* 0x040fe20000001818 */
[----:B------:R-:W5:Y:S02]  /*19d90*/  LDSM.16.MT88.4 R52, [R135+0x11000] ;  /* 0x011000008734783b */ /* 0x000f640000004200 */
[----:B-1----:R-:W-:Y:S01]  /*19da0*/  FADD.FTZ R0, R141, R2 ;  /* 0x000000028d007221 */ /* 0x002fe20000010000 */
[----:B------:R-:W-:Y:S04]  /*19db0*/  FFMA.FTZ R2, R121, UR4, -R43 ;  /* 0x0000000479027c23 */ /* 0x000fe8000801082b */
[C---:B---3--:R-:W-:Y:S03]  /*19dc0*/  HMMA.16816.F32 R28, R44.reuse, R56, R28 ;  /* 0x000000382c1c723c */ /* 0x048fe6000000181c */
[----:B------:R-:W-:Y:S01]  /*19dd0*/  FADD.FTZ R62, R138, R0 ;  /* 0x000000008a3e7221 */ /* 0x000fe20000010000 */
[----:B----4-:R-:W-:Y:S01]  /*19de0*/  FADD.FTZ R61, R140, R60 ;  /* 0x0000003c8c3d7221 */ /* 0x010fe20000010000 */
[--C-:B------:R-:W-:Y:S01]  /*19df0*/  FFMA.FTZ R0, R123, UR4, -R68.reuse ;  /* 0x000000047b007c23 */ /* 0x100fe20008010844 */
[--C-:B------:R-:W-:Y:S01]  /*19e00*/  FFMA.FTZ R60, R122, UR4, -R68.reuse ;  /* 0x000000047a3c7c23 */ /* 0x100fe20008010844 */
[----:B------:R1:W3:Y:S01]  /*19e10*/  MUFU.EX2 R65, R2 ;  /* 0x0000000200417308 */ /* 0x0002e20000000800 */
[----:B------:R-:W-:Y:S01]  /*19e20*/  HMMA.16816.F32 R32, R44, R58, R32 ;  /* 0x0000003a2c20723c */ /* 0x000fe20000001820 */
[----:B------:R-:W4:Y:S08]  /*19e30*/  LDSM.16.MT88.4 R56, [R41+0x7000] ;  /* 0x007000002938783b */ /* 0x000f300000004200 */
[----:B------:R5:W-:Y:S01]  /*19e40*/  MUFU.EX2 R64, R0 ;  /* 0x0000000000407308 */ /* 0x000be20000000800 */
[----:B------:R-:W-:Y:S01]  /*19e50*/  F2FP.F16.F32.PACK_AB R44, R70, R71 ;  /* 0x00000047462c723e */ /* 0x000fe200000000ff */
[----:B------:R-:W-:Y:S01]  /*19e60*/  FFMA.FTZ R68, R39, UR4, -R68 ;  /* 0x0000000427447c23 */ /* 0x000fe20008010844 */
[----:B--2---:R-:W-:Y:S07]  /*19e70*/  F2FP.F16.F32.PACK_AB R45, R69, R67 ;  /* 0x00000043452d723e */ /* 0x004fee00000000ff */
[----:B------:R-:W2:Y:S10]  /*19e80*/  MUFU.EX2 R63, R60 ;  /* 0x0000003c003f7308 */ /* 0x000eb40000000800 */
[----:B------:R-:W4:Y:S01]  /*19e90*/  MUFU.EX2 R68, R68 ;  /* 0x0000004400447308 */ /* 0x000f220000000800 */
[----:B-1----:R-:W-:Y:S01]  /*19ea0*/  FADD.FTZ R2, R143, R61 ;  /* 0x0000003d8f027221 */ /* 0x002fe20000010000 */
[----:B---3--:R-:W-:Y:S01]  /*19eb0*/  F2FP.F16.F32.PACK_AB R46, R65, R66 ;  /* 0x00000042412e723e */ /* 0x008fe200000000ff */
[--C-:B------:R-:W-:Y:S02]  /*19ec0*/  FFMA.FTZ R61, R188, UR4, -R43.reuse ;  /* 0x00000004bc3d7c23 */ /* 0x100fe4000801082b */
[----:B-----5:R-:W-:Y:S02]  /*19ed0*/  FADD.FTZ R0, R142, R2 ;  /* 0x000000028e007221 */ /* 0x020fe40000010000 */
[----:B------:R-:W-:Y:S01]  /*19ee0*/  LDSM.16.MT88.4 R140, [R134+0x11800] ;  /* 0x01180000868c783b */ /* 0x000fe20000004200 */
[----:B--2---:R-:W-:Y:S01]  /*19ef0*/  F2FP.F16.F32.PACK_AB R47, R64, R63 ;  /* 0x0000003f402f723e */ /* 0x004fe200000000ff */
[----:B------:R-:W-:Y:S01]  /*19f00*/  FADD.FTZ R60, R144, R62 ;  /* 0x0000003e903c7221 */ /* 0x000fe20000010000 */
[----:B------:R-:W-:Y:S01]  /*19f10*/  FADD.FTZ R0, R124, R0 ;  /* 0x000000007c007221 */ /* 0x000fe20000010000 */
[----:B------:R-:W-:Y:S01]  /*19f20*/  MUFU.EX2 R62, R61 ;  /* 0x0000003d003e7308 */ /* 0x000fe20000000800 */
[----:B----4-:R-:W-:Y:S01]  /*19f30*/  F2FP.F16.F32.PACK_AB R167, R68, R40 ;  /* 0x0000002844a7723e */ /* 0x010fe200000000ff */
[----:B------:R-:W-:Y:S01]  /*19f40*/  FADD.FTZ R2, R132, R60 ;  /* 0x0000003c84027221 */ /* 0x000fe20000010000 */
[----:B------:R-:W-:Y:S01]  /*19f50*/  FADD.FTZ R0, R136, R0 ;  /* 0x0000000088007221 */ /* 0x000fe20000010000 */
[C---:B------:R-:W-:Y:S03]  /*19f60*/  HMMA.16816.F32 R4, R44.reuse, R48, R4 ;  /* 0x000000302c04723c */ /* 0x040fe60000001804 */
[----:B------:R-:W-:Y:S01]  /*19f70*/  FADD.FTZ R2, R131, R2 ;  /* 0x0000000283027221 */ /* 0x000fe20000010000 */
[----:B------:R-:W-:Y:S01]  /*19f80*/  FADD.FTZ R0, R126, R0 ;  /* 0x000000007e007221 */ /* 0x000fe20000010000 */
[----:B------:R-:W-:Y:S02]  /*19f90*/  MOV R132, R36 ;  /* 0x0000002400847202 */ /* 0x000fe40000000f00 */
[----:B------:R-:W-:Y:S01]  /*19fa0*/  FADD.FTZ R2, R133, R2 ;  /* 0x0000000285027221 */ /* 0x000fe20000010000 */
[C---:B------:R-:W-:Y:S01]  /*19fb0*/  HMMA.16816.F32 R8, R44.reuse, R50, R8 ;  /* 0x000000322c08723c */ /* 0x040fe20000001808 */
[----:B------:R-:W1:Y:S02]  /*19fc0*/  LDSM.16.MT88.4 R48, [R42+0x7000] ;  /* 0x007000002a30783b */ /* 0x000e640000004200 */
[----:B------:R-:W-:Y:S01]  /*19fd0*/  FADD.FTZ R2, R130, R2 ;  /* 0x0000000282027221 */ /* 0x000fe20000010000 */
[----:B------:R-:W-:Y:S01]  /*19fe0*/  FADD.FTZ R0, R127, R0 ;  /* 0x000000007f007221 */ /* 0x000fe20000010000 */
[----:B------:R-:W-:Y:S02]  /*19ff0*/  MOV R133, R3 ;  /* 0x0000000300857202 */ /* 0x000fe40000000f00 */
[----:B------:R-:W-:Y:S01]  /*1a000*/  FADD.FTZ R60, R117, R2 ;  /* 0x00000002753c7221 */ /* 0x000fe20000010000 */
[C---:B------:R-:W-:Y:S01]  /*1a010*/  HMMA.16816.F32 R12, R44.reuse, R52, R12 ;  /* 0x000000342c0c723c */ /* 0x040fe2000000180c */
[----:B------:R2:W-:Y:S02]  /*1a020*/  MUFU.EX2 R53, R37 ;  /* 0x0000002500357308 */ /* 0x0005e40000000800 */
[----:B------:R-:W-:Y:S01]  /*1a030*/  FADD.FTZ R2, R114, R0 ;  /* 0x0000000072027221 */ /* 0x000fe20000010000 */
[----:B------:R-:W-:Y:S03]  /*1a040*/  FADD.FTZ R0, R120, R60 ;  /* 0x0000003c78007221 */ /* 0x000fe60000010000 */
[----:B------:R-:W-:Y:S01]  /*1a050*/  FADD.FTZ R2, R118, R2 ;  /* 0x0000000276027221 */ /* 0x000fe20000010000 */
[C---:B------:R-:W-:Y:S03]  /*1a060*/  HMMA.16816.F32 R16, R44.reuse, R54, R16 ;  /* 0x000000362c10723c */ /* 0x040fe60000001810 */
[----:B------:R-:W3:Y:S01]  /*1a070*/  MUFU.EX2 R54, R38 ;  /* 0x0000002600367308 */ /* 0x000ee20000000800 */
[----:B------:R-:W-:Y:S01]  /*1a080*/  FADD.FTZ R60, R115, R0 ;  /* 0x00000000733c7221 */ /* 0x000fe20000010000 */
[----:B------:R-:W-:Y:S01]  /*1a090*/  FADD.FTZ R0, R116, R2 ;  /* 0x0000000274007221 */ /* 0x000fe20000010000 */
[--C-:B------:R-:W-:Y:S01]  /*1a0a0*/  FFMA.FTZ R2, R125, UR4, -R43.reuse ;  /* 0x000000047d027c23 */ /* 0x100fe2000801082b */
[--C-:B--2---:R-:W-:Y:S01]  /*1a0b0*/  FFMA.FTZ R37, R128, UR4, -R43.reuse ;  /* 0x0000000480257c23 */ /* 0x104fe2000801082b */
[C---:B------:R-:W-:Y:S05]  /*1a0c0*/  HMMA.16816.F32 R20, R44.reuse, R56, R20 ;  /* 0x000000382c14723c */ /* 0x040fea0000001814 */
[----:B------:R2:W4:Y:S01]  /*1a0d0*/  MUFU.EX2 R61, R2 ;  /* 0x00000002003d7308 */ /* 0x0005220000000800 */
[----:B------:R-:W-:Y:S01]  /*1a0e0*/  FADD.FTZ R60, R119, R60 ;  /* 0x0000003c773c7221 */ /* 0x000fe20000010000 */
[----:B------:R-:W-:Y:S08]  /*1a0f0*/  FADD.FTZ R52, R113, R0 ;  /* 0x0000000071347221 */ /* 0x000ff00000010000 */
[----:B------:R5:W-:Y:S01]  /*1a100*/  MUFU.EX2 R38, R37 ;  /* 0x0000002500267308 */ /* 0x000be20000000800 */
[----:B------:R-:W-:Y:S01]  /*1a110*/  FFMA.FTZ R43, R129, UR4, -R43 ;  /* 0x00000004812b7c23 */ /* 0x000fe2000801082b */
[----:B------:R-:W-:Y:S01]  /*1a120*/  FADD.FTZ R0, R103, R60 ;  /* 0x0000003c67007221 */ /* 0x000fe20000010000 */
[C---:B------:R-:W-:Y:S03]  /*1a130*/  HMMA.16816.F32 R24, R44.reuse, R58, R24 ;  /* 0x0000003a2c18723c */ /* 0x040fe60000001818 */
[----:B------:R-:W-:Y:S04]  /*1a140*/  FADD.FTZ R0, R105, R0 ;  /* 0x0000000069007221 */ /* 0x000fe80000010000 */
[----:B------:R-:W5:Y:S01]  /*1a150*/  MUFU.EX2 R43, R43 ;  /* 0x0000002b002b7308 */ /* 0x000f620000000800 */
[----:B---3--:R-:W-:Y:S01]  /*1a160*/  F2FP.F16.F32.PACK_AB R165, R54, R53 ;  /* 0x0000003536a5723e */ /* 0x008fe200000000ff */
[----:B--2---:R-:W-:Y:S01]  /*1a170*/  FADD.FTZ R2, R96, R52 ;  /* 0x0000003460027221 */ /* 0x004fe20000010000 */
[----:B----4-:R-:W-:Y:S01]  /*1a180*/  F2FP.F16.F32.PACK_AB R164, R61, R62 ;  /* 0x0000003e3da4723e */ /* 0x010fe200000000ff */
[C---:B-1----:R-:W-:Y:S03]  /*1a190*/  HMMA.16816.F32 R28, R44.reuse, R48, R28 ;  /* 0x000000302c1c723c */ /* 0x042fe6000000181c */
[----:B------:R-:W-:Y:S01]  /*1a1a0*/  FADD.FTZ R2, R100, R2 ;  /* 0x0000000264027221 */ /* 0x000fe20000010000 */
[----:B-----5:R-:W-:Y:S03]  /*1a1b0*/  FADD.FTZ R37, R101, R0 ;  /* 0x0000000065257221 */ /* 0x020fe60000010000 */
[----:B------:R-:W-:Y:S01]  /*1a1c0*/  FADD.FTZ R0, R97, R2 ;  /* 0x0000000261007221 */ /* 0x000fe20000010000 */
[----:B------:R-:W-:Y:S03]  /*1a1d0*/  HMMA.16816.F32 R32, R44, R50, R32 ;  /* 0x000000322c20723c */ /* 0x000fe60000001820 */
[----:B------:R-:W-:Y:S01]  /*1a1e0*/  FADD.FTZ R2, R104, R37 ;  /* 0x0000002568027221 */ /* 0x000fe20000010000 */
[----:B------:R-:W-:Y:S01]  /*1a1f0*/  FADD.FTZ R0, R102, R0 ;  /* 0x0000000066007221 */ /* 0x000fe20000010000 */
[----:B------:R-:W-:Y:S02]  /*1a200*/  F2FP.F16.F32.PACK_AB R166, R43, R38 ;  /* 0x000000262ba6723e */ /* 0x000fe400000000ff */
[----:B------:R-:W-:Y:S01]  /*1a210*/  FADD.FTZ R2, R90, R2 ;  /* 0x000000025a027221 */ /* 0x000fe20000010000 */
[----:B------:R-:W-:Y:S03]  /*1a220*/  FADD.FTZ R0, R89, R0 ;  /* 0x0000000059007221 */ /* 0x000fe60000010000 */
[----:B------:R-:W-:Y:S01]  /*1a230*/  FADD.FTZ R37, R91, R2 ;  /* 0x000000025b257221 */ /* 0x000fe20000010000 */
[C---:B------:R-:W-:Y:S01]  /*1a240*/  HMMA.16816.F32 R136, R164.reuse, R140, R4 ;  /* 0x0000008ca488723c */ /* 0x040fe20000001804 */
[----:B------:R-:W1:Y:S04]  /*1a250*/  LDSM.16.MT88.4 R4, [R42+0x7800] ;  /* 0x007800002a04783b */ /* 0x000e680000004200 */
[----:B------:R-:W-:Y:S01]  /*1a260*/  FADD.FTZ R2, R88, R0 ;  /* 0x0000000058027221 */ /* 0x000fe20000010000 */
[----:B------:R-:W-:Y:S02]  /*1a270*/  FADD.FTZ R0, R94, R37 ;  /* 0x000000255e007221 */ /* 0x000fe40000010000 */
[C---:B------:R-:W-:Y:S03]  /*1a280*/  HMMA.16816.F32 R140, R164.reuse, R142, R8 ;  /* 0x0000008ea48c723c */ /* 0x040fe60000001808 */
[----:B------:R-:W-:Y:S01]  /*1a290*/  FADD.FTZ R2, R93, R2 ;  /* 0x000000025d027221 */ /* 0x000fe20000010000 */
[----:B------:R-:W-:Y:S03]  /*1a2a0*/  FADD.FTZ R37, R95, R0 ;  /* 0x000000005f257221 */ /* 0x000fe60000010000 */
[----:B------:R-:W-:Y:S01]  /*1a2b0*/  FADD.FTZ R0, R92, R2 ;  /* 0x000000025c007221 */ /* 0x000fe20000010000 */
        /* <DEDUP_REMOVED lines=16> */
[----:B------:R-:W-:Y:S01]  /*1a3c0*/  FADD.FTZ R0, R76, R0 ;  /* 0x000000004c007221 */ /* 0x000fe20000010000 */
[C---:B-1----:R-:W-:Y:S03]  /*1a3d0*/  HMMA.16816.F32 R160, R164.reuse, R4, R28 ;  /* 0x00000004a4a0723c */ /* 0x042fe6000000181c */
[----:B------:R-:W-:Y:S01]  /*1a3e0*/  FADD.FTZ R2, R71, R2 ;  /* 0x0000000247027221 */ /* 0x000fe20000010000 */
[----:B------:R-:W-:Y:S03]  /*1a3f0*/  FADD.FTZ R0, R77, R0 ;  /* 0x000000004d007221 */ /* 0x000fe60000010000 */
[----:B------:R-:W-:Y:S01]  /*1a400*/  FADD.FTZ R2, R70, R2 ;  /* 0x0000000246027221 */ /* 0x000fe20000010000 */
[----:B------:R-:W-:Y:S01]  /*1a410*/  FADD.FTZ R0, R72, R0 ;  /* 0x0000000048007221 */ /* 0x000fe20000010000 */
[----:B------:R-:W-:Y:S03]  /*1a420*/  HMMA.16816.F32 R164, R164, R6, R32 ;  /* 0x00000006a4a4723c */ /* 0x000fe60000001820 */
[----:B------:R-:W-:Y:S01]  /*1a430*/  FADD.FTZ R2, R66, R2 ;  /* 0x0000000242027221 */ /* 0x000fe20000010000 */
[----:B------:R-:W-:Y:S03]  /*1a440*/  FADD.FTZ R0, R73, R0 ;  /* 0x0000000049007221 */ /* 0x000fe60000010000 */
        /* <DEDUP_REMOVED lines=9> */
[----:B------:R-:W-:Y:S04]  /*1a4e0*/  FADD.FTZ R0, R53, R0 ;  /* 0x0000000035007221 */ /* 0x000fe80000010000 */
[----:B------:R3:W-:Y:S01]  /*1a4f0*/  STL [R1+0x38], R2 ;  /* 0x0000380201007387 */ /* 0x0007e20000100800 */
[----:B------:R-:W-:Y:S04]  /*1a500*/  FADD.FTZ R0, R54, R0 ;  /* 0x0000000036007221 */ /* 0x000fe80000010000 */
[----:B------:R-:W-:Y:S04]  /*1a510*/  FADD.FTZ R0, R40, R0 ;  /* 0x0000000028007221 */ /* 0x000fe80000010000 */
[----:B------:R-:W-:Y:S05]  /*1a520*/  FADD.FTZ R0, R68, R0 ;  /* 0x0000000044007221 */ /* 0x000fea0000010000 */
[----:B------:R3:W-:Y:S01]  /*1a530*/  STL [R1+0x34], R0 ;  /* 0x0000340001007387 */ /* 0x0007e20000100800 */
[----:B------:R-:W-:Y:S05]  /*1a540*/  @P1 BRA `(.L_x_732) ;  /* 0xffffff9000c81947 */ /* 0x000fea000383ffff */
.L_x_728:
[----:B------:R-:W2:Y:S01]  /*1a550*/  LDL.LU R5, [R1+0x38] ;  /* 0x0000380001057983 */ /* 0x000ea20000300800 */
[----:B------:R-:W4:Y:S01]  /*1a560*/  S2R R27, SR_CTAID.Y ;  /* 0x00000000001b7919 */ /* 0x000f220000002600 */
[----:B------:R-:W-:Y:S01]  /*1a570*/  MOV R15, 0x10 ;  /* 0x00000010000f7802 */ /* 0x000fe20000000f00 */
[----:B------:R-:W1:Y:S01]  /*1a580*/  LDC R29, c[0x0][0x434] ;  /* 0x00010d00ff1d7b82 */ /* 0x000e620000000800 */
[----:B------:R-:W4:Y:S04]  /*1a590*/  LDL.LU R4, [R1+0x34] ;  /* 0x0000340001047983 */ /* 0x000f280000300800 */
[----:B------:R-:W4:Y:S04]  /*1a5a0*/  LDL.LU R31, [R1+0x44] ;  /* 0x00004400011f7983 */ /* 0x000f280000300800 */
[----:B------:R1:W5:Y:S01]  /*1a5b0*/  LDL R30, [R1+0x48] ;  /* 0x00004800011e7983 */ /* 0x0003620000100800 */
[----:B------:R-:W-:-:S02]  /*1a5c0*/  LOP3.LUT P2, RZ, R236, 0x10, RZ, 0xc0, !PT ;  /* 0x00000010ecff7812 */ /* 0x000fc4000784c0ff */
[----:B------:R-:W-:Y:S02]  /*1a5d0*/  LOP3.LUT P3, RZ, R236, 0x8, RZ, 0xc0, !PT ;  /* 0x00000008ecff7812 */ /* 0x000fe4000786c0ff */
[----:B------:R-:W-:Y:S02]  /*1a5e0*/  MOV R14, 0x20 ;  /* 0x00000020000e7802 */ /* 0x000fe40000000f00 */
[----:B------:R-:W-:Y:S02]  /*1a5f0*/  SEL R15, R15, 0xfffffff0, !P0 ;  /* 0xfffffff00f0f7807 */ /* 0x000fe40004000000 */
[----:B------:R-:W-:Y:S02]  /*1a600*/  LOP3.LUT R234, R234, 0x30, RZ, 0xc0, !PT ;  /* 0x00000030eaea7812 */ /* 0x000fe400078ec0ff */
[----:B------:R-:W-:Y:S01]  /*1a610*/  SEL R14, R14, 0xffffffe0, !P3 ;  /* 0xffffffe00e0e7807 */ /* 0x000fe20005800000 */
[----:B------:R-:W1:Y:S01]  /*1a620*/  S2R R28, SR_CTAID.Z ;  /* 0x00000000001c7919 */ /* 0x000e620000002700 */
[----:B------:R-:W3:Y:S01]  /*1a630*/  S2UR UR6, SR_CTAID.X ;  /* 0x00000000000679c3 */ /* 0x000ee20000002500 */
[----:B------:R-:W-:Y:S01]  /*1a640*/  LOP3.LUT P3, RZ, R236, 0x3, RZ, 0xc0, !PT ;  /* 0x00000003ecff7812 */ /* 0x000fe2000786c0ff */
[----:B------:R-:W-:Y:S01]  /*1a650*/  BSSY.RECONVERGENT B0, `(.L_x_733) ;  /* 0x0000088000007945 */ /* 0x000fe20003800200 */
[----:B---3--:R-:W-:Y:S01]  /*1a660*/  USHF.L.U32 UR6, UR6, 0x6, URZ ;  /* 0x0000000606067899 */ /* 0x008fe200080006ff */
[----:B--2---:R-:W2:Y:S04]  /*1a670*/  SHFL.BFLY PT, R2, R5, 0x2, 0x1f ;  /* 0x0c401f0005027f89 */ /* 0x004ea800000e0000 */
[----:B----4-:R-:W3:Y:S01]  /*1a680*/  SHFL.BFLY PT, R0, R4, 0x2, 0x1f ;  /* 0x0c401f0004007f89 */ /* 0x010ee200000e0000 */
[----:B--2---:R-:W-:Y:S01]  /*1a690*/  FADD.FTZ R2, R2, R5 ;  /* 0x0000000502027221 */ /* 0x004fe20000010000 */
[----:B---3--:R-:W-:-:S05]  /*1a6a0*/  FADD.FTZ R0, R0, R4 ;  /* 0x0000000400007221 */ /* 0x008fca0000010000 */
[----:B------:R-:W2:Y:S04]  /*1a6b0*/  SHFL.BFLY PT, R4, R0, 0x1, 0x1f ;  /* 0x0c201f0000047f89 */ /* 0x000ea800000e0000 */
[----:B------:R-:W3:Y:S01]  /*1a6c0*/  SHFL.BFLY PT, R5, R2, 0x1, 0x1f ;  /* 0x0c201f0002057f89 */ /* 0x000ee200000e0000 */
[----:B--2---:R-:W-:-:S04]  /*1a6d0*/  FADD.FTZ R26, R0, R4 ;  /* 0x00000004001a7221 */ /* 0x004fc80000010000 */
[----:B------:R-:W2:Y:S01]  /*1a6e0*/  MUFU.RCP R4, R26 ;  /* 0x0000001a00047308 */ /* 0x000ea20000001000 */
[----:B---3--:R-:W-:Y:S01]  /*1a6f0*/  FADD.FTZ R21, R2, R5 ;  /* 0x0000000502157221 */ /* 0x008fe20000010000 */
[C---:B------:R-:W-:Y:S02]  /*1a700*/  SHF.L.U32 R5, R236.reuse, 0x4, RZ ;  /* 0x00000004ec057819 */ /* 0x040fe400000006ff */
[----:B------:R-:W-:Y:S02]  /*1a710*/  SHF.L.U32 R0, R236, 0x1, RZ ;  /* 0x00000001ec007819 */ /* 0x000fe400000006ff */
[----:B------:R-:W-:Y:S02]  /*1a720*/  LOP3.LUT R5, R5, 0x1c0, RZ, 0xc0, !PT ;  /* 0x000001c005057812 */ /* 0x000fe400078ec0ff */
[--C-:B------:R-:W-:Y:S02]  /*1a730*/  LOP3.LUT R235, R235, 0x6, R0.reuse, 0xf8, !PT ;  /* 0x00000006ebeb7812 */ /* 0x100fe400078ef800 */
[----:B------:R-:W-:-:S02]  /*1a740*/  LOP3.LUT R0, R5, 0x38, R0, 0xf8, !PT ;  /* 0x0000003805007812 */ /* 0x000fc400078ef800 */
[----:B------:R-:W-:Y:S01]  /*1a750*/  FSETP.NE.FTZ.AND P4, PT, R26, RZ, PT ;  /* 0x000000ff1a00720b */ /* 0x000fe20003f95000 */
[----:B------:R-:W3:Y:S01]  /*1a760*/  MUFU.RCP R2, R21 ;  /* 0x0000001500027308 */ /* 0x000ee20000001000 */
[----:B------:R-:W-:Y:S02]  /*1a770*/  LOP3.LUT R235, R235, R0, RZ, 0xfc, !PT ;  /* 0x00000000ebeb7212 */ /* 0x000fe400078efcff */
[----:B--2---:R-:W-:Y:S02]  /*1a780*/  FSEL R0, R4, 1, P4 ;  /* 0x3f80000004007808 */ /* 0x004fe40002000000 */
[----:B------:R-:W2:Y:S01]  /*1a790*/  LDC.U8 R4, c[0x0][0x548] ;  /* 0x00015200ff047b82 */ /* 0x000ea20000000000 */
[----:B------:R-:W-:Y:S02]  /*1a7a0*/  ISETP.NE.AND P1, PT, R31, -0x1, PT ;  /* 0xffffffff1f00780c */ /* 0x000fe40003f25270 */
[----:B------:R-:W-:Y:S01]  /*1a7b0*/  FSETP.NE.FTZ.AND P5, PT, R21, RZ, PT ;  /* 0x000000ff1500720b */ /* 0x000fe20003fb5000 */
[----:B------:R-:W-:-:S03]  /*1a7c0*/  FMUL.FTZ R138, R0, R138 ;  /* 0x0000008a008a7220 */ /* 0x000fc60000410000 */
[----:B---3--:R-:W-:-:S07]  /*1a7d0*/  FSEL R2, R2, 1, P5 ;  /* 0x3f80000002027808 */ /* 0x008fce0002800000 */
[----:B------:R-:W3:Y:S01]  /*1a7e0*/  @!P1 LDC.64 R22, c[0x0][0x400] ;  /* 0x00010000ff169b82 */ /* 0x000ee20000000a00 */
[C---:B------:R-:W-:Y:S01]  /*1a7f0*/  FMUL.FTZ R136, R2.reuse, R136 ;  /* 0x0000008802887220 */ /* 0x040fe20000410000 */
[----:B------:R-:W-:Y:S01]  /*1a800*/  FMUL.FTZ R137, R2, R137 ;  /* 0x0000008902897220 */ /* 0x000fe20000410000 */
[----:B------:R-:W-:Y:S01]  /*1a810*/  FMUL.FTZ R7, R0, R139 ;  /* 0x0000008b00077220 */ /* 0x000fe20000410000 */
[C---:B------:R-:W-:Y:S01]  /*1a820*/  FMUL.FTZ R140, R2.reuse, R140 ;  /* 0x0000008c028c7220 */ /* 0x040fe20000410000 */
[C---:B------:R-:W-:Y:S01]  /*1a830*/  FMUL.FTZ R6, R2.reuse, R141 ;  /* 0x0000008d02067220 */ /* 0x040fe20000410000 */
[C---:B------:R-:W-:Y:S01]  /*1a840*/  FMUL.FTZ R144, R2.reuse, R144 ;  /* 0x0000009002907220 */ /* 0x040fe20000410000 */
[C---:B------:R-:W-:Y:S01]  /*1a850*/  FMUL.FTZ R12, R2.reuse, R145 ;  /* 0x00000091020c7220 */ /* 0x040fe20000410000 */
[----:B------:R-:W-:Y:S01]  /*1a860*/  FMUL.FTZ R148, R2, R148 ;  /* 0x0000009402947220 */ /* 0x000fe20000410000 */
[----:B--2---:R-:W-:Y:S01]  /*1a870*/  ISETP.NE.AND P0, PT, R4, RZ, PT ;  /* 0x000000ff0400720c */ /* 0x004fe20003f05270 */
        /* <DEDUP_REMOVED lines=23> */
[----:B------:R-:W-:Y:S01]  /*1a9f0*/  SHF.R.U32.HI R5, RZ, 0x2, R236 ;  /* 0x00000002ff057819 */ /* 0x000fe200000116ec */
[----:B------:R-:W2:Y:S01]  /*1aa00*/  @P1 LDC.64 R24, c[0x0][0x408] ;  /* 0x00010200ff181b82 */ /* 0x000ea20000000a00 */
[----:B------:R-:W-:-:S02]  /*1aa10*/  F2FP.F16.F32.PACK_AB R0, R137, R136 ;  /* 0x000000888900723e */ /* 0x000fc400000000ff */
[----:B------:R-:W-:Y:S02]  /*1aa20*/  LEA R2, R235, UR5, 0x1 ;  /* 0x00000005eb027c11 */ /* 0x000fe4000f8e08ff */
[----:B------:R-:W-:Y:S02]  /*1aa30*/  F2FP.F16.F32.PACK_AB R7, R7, R138 ;  /* 0x0000008a0707723e */ /* 0x000fe400000000ff */
[----:B------:R-:W-:Y:S01]  /*1aa40*/  LOP3.LUT R234, R234, 0x7, R5, 0xf8, !PT ;  /* 0x00000007eaea7812 */ /* 0x000fe200078ef805 */
[----:B------:R4:W-:Y:S01]  /*1aa50*/  STS [R2], R0 ;  /* 0x0000000002007388 */ /* 0x0009e20000000800 */
[----:B------:R-:W-:Y:S02]  /*1aa60*/  IADD3 R4, PT, PT, R14, R2, RZ ;  /* 0x000000020e047210 */ /* 0x000fe40007ffe0ff */
[----:B------:R-:W-:Y:S02]  /*1aa70*/  F2FP.F16.F32.PACK_AB R6, R6, R140 ;  /* 0x0000008c0606723e */ /* 0x000fe400000000ff */
[----:B------:R-:W-:-:S02]  /*1aa80*/  F2FP.F16.F32.PACK_AB R13, R13, R142 ;  /* 0x0000008e0d0d723e */ /* 0x000fc400000000ff */
[----:B------:R-:W-:Y:S01]  /*1aa90*/  IADD3 R5, PT, PT, R15, R2, RZ ;  /* 0x000000020f057210 */ /* 0x000fe20007ffe0ff */
[----:B------:R1:W-:Y:S01]  /*1aaa0*/  STS [R2+0x400], R7 ;  /* 0x0004000702007388 */ /* 0x0003e20000000800 */
[----:B------:R-:W-:Y:S02]  /*1aab0*/  F2FP.F16.F32.PACK_AB R12, R12, R144 ;  /* 0x000000900c0c723e */ /* 0x000fe400000000ff */
[----:B------:R-:W-:Y:S02]  /*1aac0*/  F2FP.F16.F32.PACK_AB R11, R11, R146 ;  /* 0x000000920b0b723e */ /* 0x000fe400000000ff */
[----:B------:R-:W-:Y:S02]  /*1aad0*/  F2FP.F16.F32.PACK_AB R10, R10, R148 ;  /* 0x000000940a0a723e */ /* 0x000fe400000000ff */
[----:B------:R-:W-:Y:S01]  /*1aae0*/  F2FP.F16.F32.PACK_AB R9, R9, R150 ;  /* 0x000000960909723e */ /* 0x000fe200000000ff */
[----:B------:R-:W-:Y:S01]  /*1aaf0*/  STS [R5], R6 ;  /* 0x0000000605007388 */ /* 0x000fe20000000800 */
[----:B------:R-:W-:-:S03]  /*1ab00*/  F2FP.F16.F32.PACK_AB R8, R8, R152 ;  /* 0x000000980808723e */ /* 0x000fc600000000ff */
[----:B------:R3:W-:Y:S01]  /*1ab10*/  STS [R5+0x400], R13 ;  /* 0x0004000d05007388 */ /* 0x0007e20000000800 */
[C---:B----4-:R-:W-:Y:S02]  /*1ab20*/  IADD3 R0, PT, PT, R2.reuse, 0x40, RZ ;  /* 0x0000004002007810 */ /* 0x050fe40007ffe0ff */
[----:B------:R-:W-:Y:S01]  /*1ab30*/  @P2 IADD3 R0, PT, PT, R2, -0x40, RZ ;  /* 0xffffffc002002810 */ /* 0x000fe20007ffe0ff */
[----:B------:R4:W-:Y:S01]  /*1ab40*/  STS [R4], R12 ;  /* 0x0000000c04007388 */ /* 0x0009e20000000800 */
[----:B-1----:R-:W-:-:S03]  /*1ab50*/  IADD3 R2, PT, PT, R15, R4, RZ ;  /* 0x000000040f027210 */ /* 0x002fc60007ffe0ff */
[----:B------:R-:W-:Y:S01]  /*1ab60*/  STS [R4+0x400], R11 ;  /* 0x0004000b04007388 */ /* 0x000fe20000000800 */
[----:B------:R1:W2:Y:S03]  /*1ab70*/  @P5 MUFU.LG2 R7, R21 ;  /* 0x0000001500075308 */ /* 0x0002a60000000c00 */
[----:B------:R-:W-:Y:S04]  /*1ab80*/  STS [R2], R10 ;  /* 0x0000000a02007388 */ /* 0x000fe80000000800 */
[----:B------:R-:W-:Y:S01]  /*1ab90*/  STS [R2+0x400], R9 ;  /* 0x0004000902007388 */ /* 0x000fe20000000800 */
[----:B---3--:R-:W3:Y:S03]  /*1aba0*/  @!P0 LDC R5, c[0x0][0x3e0] ;  /* 0x0000f800ff058b82 */ /* 0x008ee60000000800 */
[----:B------:R2:W-:Y:S05]  /*1abb0*/  STS [R0], R8 ;  /* 0x0000000800007388 */ /* 0x0005ea0000000800 */
[----:B-1----:R-:W1:Y:S01]  /*1abc0*/  @P5 LDC R21, c[0x0][0x458] ;  /* 0x00011600ff155b82 */ /* 0x002e620000000800 */
[----:B----4-:R-:W4:Y:S07]  /*1abd0*/  @P4 MUFU.LG2 R12, R26 ;  /* 0x0000001a000c4308 */ /* 0x010f2e0000000c00 */
[----:B------:R-:W4:Y:S01]  /*1abe0*/  @P4 LDC R13, c[0x0][0x458] ;  /* 0x00011600ff0d4b82 */ /* 0x000f220000000800 */
[----:B------:R-:W-:Y:S01]  /*1abf0*/  ISETP.NE.OR P2, PT, R31, -0x1, !P0 ;  /* 0xffffffff1f00780c */ /* 0x000fe20004745670 */
[----:B--2---:R-:W-:-:S06]  /*1ac00*/  @!P1 IMAD.WIDE.U32 R8, R27, R22, RZ ;  /* 0x000000161b089225 */ /* 0x004fcc00078e00ff */
[----:B------:R-:W2:Y:S01]  /*1ac10*/  @P0 LDC R22, c[0x0][0x454] ;  /* 0x00011500ff160b82 */ /* 0x000ea20000000800 */
[----:B------:R-:W-:Y:S02]  /*1ac20*/  F2FP.F16.F32.PACK_AB R18, R18, R154 ;  /* 0x0000009a1212723e */ /* 0x000fe400000000ff */
[----:B------:R-:W-:Y:S02]  /*1ac30*/  F2FP.F16.F32.PACK_AB R17, R17, R156 ;  /* 0x0000009c1111723e */ /* 0x000fe400000000ff */
[----:B------:R-:W-:Y:S02]  /*1ac40*/  F2FP.F16.F32.PACK_AB R16, R16, R158 ;  /* 0x0000009e1010723e */ /* 0x000fe400000000ff */
[-C--:B------:R-:W-:Y:S02]  /*1ac50*/  IADD3 R2, PT, PT, R15, R0.reuse, RZ ;  /* 0x000000000f027210 */ /* 0x080fe40007ffe0ff */
[----:B------:R-:W-:Y:S01]  /*1ac60*/  IADD3 R4, PT, PT, R14, R0, RZ ;  /* 0x000000000e047210 */ /* 0x000fe20007ffe0ff */
[----:B------:R3:W-:Y:S01]  /*1ac70*/  STS [R0+0x400], R18 ;  /* 0x0004001200007388 */ /* 0x0007e20000000800 */
[----:B------:R-:W-:Y:S01]  /*1ac80*/  F2FP.F16.F32.PACK_AB R20, R20, R160 ;  /* 0x000000a01414723e */ /* 0x000fe200000000ff */
[----:B------:R-:W-:Y:S01]  /*1ac90*/  @P1 IMAD.WIDE.U32 R10, R31, R24, RZ ;  /* 0x000000181f0a1225 */ /* 0x000fe200078e00ff */
[----:B------:R-:W-:Y:S01]  /*1aca0*/  F2FP.F16.F32.PACK_AB R163, R163, R162 ;  /* 0x000000a2a3a3723e */ /* 0x000fe200000000ff */
[----:B------:R-:W-:Y:S01]  /*1acb0*/  STS [R2], R17 ;  /* 0x0000001102007388 */ /* 0x000fe20000000800 */
[----:B------:R-:W-:-:S02]  /*1acc0*/  F2FP.F16.F32.PACK_AB R19, R19, R164 ;  /* 0x000000a41313723e */ /* 0x000fc400000000ff */
[----:B------:R-:W-:Y:S01]  /*1acd0*/  F2FP.F16.F32.PACK_AB R167, R167, R166 ;  /* 0x000000a6a7a7723e */ /* 0x000fe200000000ff */
[----:B------:R4:W-:Y:S01]  /*1ace0*/  STS [R2+0x400], R16 ;  /* 0x0004001002007388 */ /* 0x0009e20000000800 */
[----:B------:R-:W-:-:S03]  /*1acf0*/  @P5 FMUL.FTZ R7, R7, 0.69314718246459960938 ;  /* 0x3f31721807075820 */ /* 0x000fc60000410000 */
[----:B------:R-:W-:Y:S04]  /*1ad00*/  STS [R4], R20 ;  /* 0x0000001404007388 */ /* 0x000fe80000000800 */
[----:B------:R2:W-:Y:S01]  /*1ad10*/  STS [R4+0x400], R163 ;  /* 0x000400a304007388 */ /* 0x0005e20000000800 */
[----:B------:R-:W-:Y:S01]  /*1ad20*/  MOV R6, 0x7f800000 ;  /* 0x7f80000000067802 */ /* 0x000fe20000000f00 */
[----:B-1----:R-:W-:Y:S01]  /*1ad30*/  @P5 FFMA.FTZ R6, R36, R21, R7 ;  /* 0x0000001524065223 */ /* 0x002fe20000010007 */
[----:B---3--:R-:W-:Y:S02]  /*1ad40*/  @!P1 IMAD R18, R27, R23, R9 ;  /* 0x000000171b129224 */ /* 0x008fe400078e0209 */
[----:B------:R-:W-:Y:S02]  /*1ad50*/  @P1 IMAD R18, R31, R25, R11 ;  /* 0x000000191f121224 */ /* 0x000fe400078e020b */
[----:B------:R-:W-:Y:S01]  /*1ad60*/  @!P0 IMAD R0, R27, R5, R28 ;  /* 0x000000051b008224 */ /* 0x000fe200078e021c */
[----:B----4-:R-:W-:Y:S01]  /*1ad70*/  IADD3 R2, PT, PT, R15, R4, RZ ;  /* 0x000000040f027210 */ /* 0x010fe20007ffe0ff */
[----:B------:R-:W-:Y:S01]  /*1ad80*/  @!P2 IMAD R31, R27, R29, RZ ;  /* 0x0000001d1b1fa224 */ /* 0x000fe200078e02ff */
[----:B------:R-:W-:-:S03]  /*1ad90*/  MOV R5, 0x7f800000 ;  /* 0x7f80000000057802 */ /* 0x000fc60000000f00 */
[----:B------:R1:W-:Y:S01]  /*1ada0*/  STS [R2], R19 ;  /* 0x0000001302007388 */ /* 0x0003e20000000800 */
[----:B--2---:R-:W-:-:S03]  /*1adb0*/  @P4 FMUL.FTZ R4, R12, 0.69314718246459960938 ;  /* 0x3f3172180c044820 */ /* 0x004fc60000410000 */
[----:B------:R1:W-:Y:S01]  /*1adc0*/  STS [R2+0x400], R167 ;  /* 0x000400a702007388 */ /* 0x0003e20000000800 */
[----:B------:R-:W-:Y:S02]  /*1add0*/  @!P0 IMAD R0, R0, R29, RZ ;  /* 0x0000001d00008224 */ /* 0x000fe400078e02ff */
[----:B------:R-:W-:Y:S01]  /*1ade0*/  @P4 FFMA.FTZ R5, R3, R13, R4 ;  /* 0x0000000d03054223 */ /* 0x000fe20000010004 */
[----:B------:R-:W-:Y:S01]  /*1adf0*/  @P0 IMAD R0, R28, R22, R31 ;  /* 0x000000161c000224 */ /* 0x000fe200078e021f */
[----:B------:R-:W-:Y:S06]  /*1ae00*/  BAR.SYNC.DEFER_BLOCKING 0x0 ;  /* 0x0000000000007b1d */ /* 0x000fec0000010000 */
[----:B------:R-:W-:Y:S05]  /*1ae10*/  @P3 BRA `(.L_x_734) ;  /* 0x00000000002c3947 */ /* 0x000fea0003800000 */
[----:B------:R-:W2:Y:S01]  /*1ae20*/  LDCU.64 UR4, c[0x0][0x420] ;  /* 0x00008400ff0477ac */ /* 0x000ea20008000a00 */
[----:B------:R-:W-:Y:S01]  /*1ae30*/  VIADD R0, R0, UR6 ;  /* 0x0000000600007c36 */ /* 0x000fe20008000000 */
[C---:B-----5:R-:W-:Y:S01]  /*1ae40*/  ISETP.GE.AND P3, PT, R234.reuse, R30, PT ;  /* 0x0000001eea00720c */ /* 0x060fe20003f66270 */
[----:B-1----:R-:W-:-:S03]  /*1ae50*/  VIADD R2, R234, 0x8 ;  /* 0x00000008ea027836 */ /* 0x002fc60000000000 */
[----:B------:R-:W-:Y:S02]  /*1ae60*/  IADD3 R3, P0, PT, R0, R234, RZ ;  /* 0x000000ea00037210 */ /* 0x000fe40007f1e0ff */
[----:B------:R-:W-:Y:S02]  /*1ae70*/  ISETP.GE.AND P2, PT, R2, R30, PT ;  /* 0x0000001e0200720c */ /* 0x000fe40003f46270 */
[----:B------:R-:W-:Y:S02]  /*1ae80*/  LEA.HI.X.SX32 R0, R0, RZ, 0x1, P0 ;  /* 0x000000ff00007211 */ /* 0x000fe400000f0eff */
[----:B--2---:R-:W-:-:S04]  /*1ae90*/  LEA R2, P0, R3, UR4, 0x2 ;  /* 0x0000000403027c11 */ /* 0x004fc8000f8010ff */
[----:B------:R-:W-:-:S05]  /*1aea0*/  LEA.HI.X R3, R3, UR5, R0, 0x2, P0 ;  /* 0x0000000503037c11 */ /* 0x000fca00080f1400 */
[----:B------:R2:W-:Y:S04]  /*1aeb0*/  @!P3 STG.E desc[UR16][R2.64], R6 ;  /* 0x000000060200b986 */ /* 0x0005e8000c101910 */
[----:B------:R2:W-:Y:S02]  /*1aec0*/  @!P2 STG.E desc[UR16][R2.64+0x20], R5 ;  /* 0x000020050200a986 */ /* 0x0005e4000c101910 */
.L_x_734:
[----:B------:R-:W-:Y:S05]  /*1aed0*/  BSYNC.RECONVERGENT B0 ;  /* 0x0000000000007941 */ /* 0x000fea0003800200 */
.L_x_733:
[----:B------:R-:W3:Y:S01]  /*1aee0*/  LDCU UR4, c[0x0][0x440] ;  /* 0x00008800ff0477ac */ /* 0x000ee20008000800 */
[----:B------:R-:W4:Y:S01]  /*1aef0*/  LDC.64 R16, c[0x0][0x408] ;  /* 0x00010200ff107b82 */ /* 0x000f220000000a00 */
[----:B------:R-:W-:Y:S01]  /*1af00*/  SHF.R.U32.HI R236, RZ, 0x3, R236 ;  /* 0x00000003ffec7819 */ /* 0x000fe200000116ec */
[----:B-12---:R-:W-:Y:S01]  /*1af10*/  IMAD.MOV.U32 R2, RZ, RZ, R233 ;  /* 0x000000ffff027224 */ /* 0x006fe200078e00e9 */
[----:B------:R-:W-:Y:S01]  /*1af20*/  MOV R3, RZ ;  /* 0x000000ff00037202 */ /* 0x000fe20000000f00 */
[----:B------:R-:W1:Y:S01]  /*1af30*/  LDS.128 R12, [R237] ;  /* 0x00000000ed0c7984 */ /* 0x000e620000000c00 */
[----:B------:R-:W-:Y:S01]  /*1af40*/  @!P1 IMAD.MOV.U32 R0, RZ, RZ, R8 ;  /* 0x000000ffff009224 */ /* 0x000fe200078e0008 */
[----:B------:R-:W-:Y:S01]  /*1af50*/  BSSY.RECONVERGENT B0, `(.L_x_735) ;  /* 0x0000027000007945 */ /* 0x000fe20003800200 */
[----:B------:R-:W-:Y:S01]  /*1af60*/  @P1 IMAD.MOV.U32 R0, RZ, RZ, R10 ;  /* 0x000000ffff001224 */ /* 0x000fe200078e000a */
[----:B------:R2:W1:Y:S01]  /*1af70*/  LDS.128 R20, [R237+0x1800] ;  /* 0x00180000ed147984 */ /* 0x0004620000000c00 */
[C---:B------:R-:W-:Y:S01]  /*1af80*/  VIADD R11, R236.reuse, 0x20 ;  /* 0x00000020ec0b7836 */ /* 0x040fe20000000000 */
[----:B------:R-:W-:-:S02]  /*1af90*/  IADD3 R10, PT, PT, R236, 0x30, RZ ;  /* 0x00000030ec0a7810 */ /* 0x000fc40007ffe0ff */
[----:B---3--:R-:W-:Y:S01]  /*1afa0*/  ISETP.GE.AND P0, PT, R233, UR4, PT ;  /* 0x00000004e9007c0c */ /* 0x008fe2000bf06270 */
[----:B------:R-:W3:Y:S03]  /*1afb0*/  LDCU.64 UR4, c[0x0][0x410] ;  /* 0x00008200ff0477ac */ /* 0x000ee60008000a00 */
[-C--:B-----5:R-:W-:Y:S02]  /*1afc0*/  ISETP.GE.OR P2, PT, R236, R30.reuse, P0 ;  /* 0x0000001eec00720c */ /* 0x0a0fe40000746670 */
[----:B------:R-:W-:Y:S01]  /*1afd0*/  ISETP.GE.OR P3, PT, R11, R30, P0 ;  /* 0x0000001e0b00720c */ /* 0x000fe20000766670 */
[----:B----4-:R-:W-:-:S04]  /*1afe0*/  IMAD.WIDE.U32 R2, R16, UR6, R2 ;  /* 0x0000000610027c25 */ /* 0x010fc8000f8e0002 */
[----:B------:R-:W-:Y:S01]  /*1aff0*/  IMAD R3, R17, UR6, R3 ;  /* 0x0000000611037c24 */ /* 0x000fe2000f8e0203 */
[----:B------:R-:W-:-:S04]  /*1b000*/  IADD3 R2, P1, PT, R0, R2, RZ ;  /* 0x0000000200027210 */ /* 0x000fc80007f3e0ff */
[----:B------:R-:W-:Y:S01]  /*1b010*/  IADD3.X R3, PT, PT, R18, R3, RZ, P1, !PT ;  /* 0x0000000312037210 */ /* 0x000fe20000ffe4ff */
[----:B------:R-:W4:Y:S01]  /*1b020*/  @!P2 LDC.64 R8, c[0x0][0x3f0] ;  /* 0x0000fc00ff08ab82 */ /* 0x000f220000000a00 */
[----:B------:R-:W-:Y:S01]  /*1b030*/  IADD3 R18, PT, PT, R236, 0x10, RZ ;  /* 0x00000010ec127810 */ /* 0x000fe20007ffe0ff */
[----:B---3--:R-:W-:-:S03]  /*1b040*/  IMAD.WIDE.U32 R6, R28, UR4, R2 ;  /* 0x000000041c067c25 */ /* 0x008fc6000f8e0002 */
[-C--:B------:R-:W-:Y:S02]  /*1b050*/  ISETP.GE.OR P4, PT, R18, R30.reuse, P0 ;  /* 0x0000001e1200720c */ /* 0x080fe40000786670 */
[----:B------:R-:W-:Y:S01]  /*1b060*/  ISETP.GE.OR P0, PT, R10, R30, P0 ;  /* 0x0000001e0a00720c */ /* 0x000fe20000706670 */
[----:B------:R-:W-:Y:S02]  /*1b070*/  IMAD R5, R28, UR5, R7 ;  /* 0x000000051c057c24 */ /* 0x000fe4000f8e0207 */
[----:B------:R-:W-:-:S04]  /*1b080*/  @!P2 IMAD.MOV.U32 R4, RZ, RZ, R6 ;  /* 0x000000ffff04a224 */ /* 0x000fc800078e0006 */
[----:B------:R-:W-:-:S04]  /*1b090*/  @!P2 IMAD.WIDE.U32 R2, R236, R16, R4 ;  /* 0x00000010ec02a225 */ /* 0x000fc800078e0004 */
[----:B------:R-:W-:Y:S01]  /*1b0a0*/  @!P2 IMAD R0, R236, R17, R3 ;  /* 0x00000011ec00a224 */ /* 0x000fe200078e0203 */
[----:B----4-:R-:W-:-:S04]  /*1b0b0*/  @!P2 LEA R8, P1, R2, R8, 0x1 ;  /* 0x000000080208a211 */ /* 0x010fc800078208ff */
[----:B------:R-:W-:-:S05]  /*1b0c0*/  @!P2 LEA.HI.X R9, R2, R9, R0, 0x1, P1 ;  /* 0x000000090209a211 */ /* 0x000fca00008f0c00 */
[----:B-1----:R2:W-:Y:S04]  /*1b0d0*/  @!P2 STG.E.128 desc[UR16][R8.64], R12 ;  /* 0x0000000c0800a986 */ /* 0x0025e8000c101d10 */
[----:B------:R2:W1:Y:S01]  /*1b0e0*/  LDS.128 R12, [R237+0x800] ;  /* 0x00080000ed0c7984 */ /* 0x0004620000000c00 */
[----:B------:R-:W-:Y:S05]  /*1b0f0*/  @P4 BRA `(.L_x_736) ;  /* 0x0000000000304947 */ /* 0x000fea0003800000 */
[----:B------:R-:W-:Y:S01]  /*1b100*/  IADD3 R0, P1, PT, R236, 0x10, RZ ;  /* 0x00000010ec007810 */ /* 0x000fe20007f3e0ff */
[----:B------:R-:W3:Y:S01]  /*1b110*/  LDCU.64 UR4, c[0x0][0x3f0] ;  /* 0x00007e00ff0477ac */ /* 0x000ee20008000a00 */
[----:B------:R-:W-:-:S03]  /*1b120*/  MOV R3, R5 ;  /* 0x0000000500037202 */ /* 0x000fc60000000f00 */
[----:B------:R-:W-:-:S04]  /*1b130*/  IMAD.X R2, RZ, RZ, RZ, P1 ;  /* 0x000000ffff027224 */ /* 0x000fc800008e06ff */
[----:B--2---:R-:W-:Y:S02]  /*1b140*/  IMAD R8, R2, R16, RZ ;  /* 0x0000001002087224 */ /* 0x004fe400078e02ff */
[----:B------:R-:W-:-:S04]  /*1b150*/  IMAD.MOV.U32 R2, RZ, RZ, R6 ;  /* 0x000000ffff027224 */ /* 0x000fc800078e0006 */
[----:B------:R-:W-:-:S04]  /*1b160*/  IMAD.WIDE.U32 R2, R0, R16, R2 ;  /* 0x0000001000027225 */ /* 0x000fc800078e0002 */
[----:B------:R-:W-:Y:S01]  /*1b170*/  IMAD R0, R0, R17, R8 ;  /* 0x0000001100007224 */ /* 0x000fe200078e0208 */
[----:B---3--:R-:W-:-:S04]  /*1b180*/  LEA R8, P1, R2, UR4, 0x1 ;  /* 0x0000000402087c11 */ /* 0x008fc8000f8208ff */
[----:B------:R-:W-:-:S04]  /*1b190*/  IADD3 R0, PT, PT, R0, R3, RZ ;  /* 0x0000000300007210 */ /* 0x000fc80007ffe0ff */
[----:B------:R-:W-:-:S05]  /*1b1a0*/  LEA.HI.X R9, R2, UR5, R0, 0x1, P1 ;  /* 0x0000000502097c11 */ /* 0x000fca00088f0c00 */
[----:B-1----:R3:W-:Y:S02]  /*1b1b0*/  STG.E.128 desc[UR16][R8.64], R12 ;  /* 0x0000000c08007986 */ /* 0x0027e4000c101d10 */
.L_x_736:
[----:B------:R-:W-:Y:S05]  /*1b1c0*/  BSYNC.RECONVERGENT B0 ;  /* 0x0000000000007941 */ /* 0x000fea0003800200 */
.L_x_735:
[----:B-123--:R1:W2:Y:S01]  /*1b1d0*/  LDS.128 R12, [R237+0x1000] ;  /* 0x00100000ed0c7984 */ /* 0x00e2a20000000c00 */
[----:B------:R-:W-:Y:S04]  /*1b1e0*/  BSSY.RECONVERGENT B0, `(.L_x_737) ;  /* 0x000000e000007945 */ /* 0x000fe80003800200 */
[----:B------:R-:W-:Y:S05]  /*1b1f0*/  @P3 BRA `(.L_x_738) ;  /* 0x0000000000303947 */ /* 0x000fea0003800000 */
[----:B------:R-:W-:Y:S01]  /*1b200*/  IADD3 R0, P1, PT, R236, 0x20, RZ ;  /* 0x00000020ec007810 */ /* 0x000fe20007f3e0ff */
[----:B------:R-:W3:Y:S01]  /*1b210*/  LDCU.64 UR4, c[0x0][0x3f0] ;  /* 0x00007e00ff0477ac */ /* 0x000ee20008000a00 */
[----:B------:R-:W-:-:S03]  /*1b220*/  MOV R3, R5 ;  /* 0x0000000500037202 */ /* 0x000fc60000000f00 */
[----:B------:R-:W-:-:S04]  /*1b230*/  IMAD.X R2, RZ, RZ, RZ, P1 ;  /* 0x000000ffff027224 */ /* 0x000fc800008e06ff */
[----:B------:R-:W-:Y:S02]  /*1b240*/  IMAD R8, R2, R16, RZ ;  /* 0x0000001002087224 */ /* 0x000fe400078e02ff */
[----:B------:R-:W-:-:S04]  /*1b250*/  IMAD.MOV.U32 R2, RZ, RZ, R6 ;  /* 0x000000ffff027224 */ /* 0x000fc800078e0006 */
[----:B------:R-:W-:-:S04]  /*1b260*/  IMAD.WIDE.U32 R2, R0, R16, R2 ;  /* 0x0000001000027225 */ /* 0x000fc800078e0002 */
[----:B------:R-:W-:Y:S01]  /*1b270*/  IMAD R0, R0, R17, R8 ;  /* 0x0000001100007224 */ /* 0x000fe200078e0208 */
[----:B---3--:R-:W-:-:S04]  /*1b280*/  LEA R8, P1, R2, UR4, 0x1 ;  /* 0x0000000402087c11 */ /* 0x008fc8000f8208ff */
[----:B------:R-:W-:-:S04]  /*1b290*/  IADD3 R0, PT, PT, R0, R3, RZ ;  /* 0x0000000300007210 */ /* 0x000fc80007ffe0ff */
[----:B------:R-:W-:-:S05]  /*1b2a0*/  LEA.HI.X R9, R2, UR5, R0, 0x1, P1 ;  /* 0x0000000502097c11 */ /* 0x000fca00088f0c00 */
[----:B--2---:R3:W-:Y:S02]  /*1b2b0*/  STG.E.128 desc[UR16][R8.64], R12 ;  /* 0x0000000c08007986 */ /* 0x0047e4000c101d10 */
.L_x_738:
[----:B------:R-:W-:Y:S05]  /*1b2c0*/  BSYNC.RECONVERGENT B0 ;  /* 0x0000000000007941 */ /* 0x000fea0003800200 */
.L_x_737:
[----:B------:R-:W-:Y:S05]  /*1b2d0*/  @P0 EXIT ;  /* 0x000000000000094d */ /* 0x000fea0003800000 */
[----:B------:R-:W4:Y:S01]  /*1b2e0*/  LDCU.64 UR4, c[0x0][0x3f0] ;  /* 0x00007e00ff0477ac */ /* 0x000f220008000a00 */
[----:B------:R-:W-:Y:S01]  /*1b2f0*/  IADD3 R7, P0, PT, R236, 0x30, RZ ;  /* 0x00000030ec077810 */ /* 0x000fe20007f1e0ff */
        /* <DEDUP_REMOVED lines=9> */
[----:B------:R-:W-:Y:S01]  /*1b390*/  STG.E.128 desc[UR16][R2.64], R20 ;  /* 0x0000001402007986 */ /* 0x000fe2000c101d10 */
[----:B------:R-:W-:Y:S05]  /*1b3a0*/  EXIT ;  /* 0x000000000000794d */ /* 0x000fea0003800000 */
.L_x_739:
        /* <DEDUP_REMOVED lines=13> */
.L_x_7131:


//--------------------- .text._ZN5flash24flash_fwd_splitkv_kernelI23Flash_fwd_kernel_traitsILi64ELi64ELi256ELi4ELb0ELb0EN7cutlass6half_tE19Flash_kernel_traitsILi64ELi64ELi256ELi4ES3_EELb1ELb0ELb0ELb0ELb0ELb0ELb0ELb1EEEvNS_16Flash_fwd_paramsE --------------------------
	.section	.text._ZN5flash24flash_fwd_splitkv_kernelI23Flash_fwd_kernel_traitsILi64ELi64ELi256ELi4ELb0ELb0EN7cutlass6half_tE19Flash_kernel_traitsILi64ELi64ELi256ELi4ES3_EELb1ELb0ELb0ELb0ELb0ELb0ELb0ELb1EEEvNS_16Flash_fwd_paramsE,"ax",@progbits
	.align	128
        .global         _ZN5flash24flash_fwd_splitkv_kernelI23Flash_fwd_kernel_traitsILi64ELi64ELi256ELi4ELb0ELb0EN7cutlass6half_tE19Flash_kernel_traitsILi64ELi64ELi256ELi4ES3_EELb1ELb0ELb0ELb0ELb0ELb0ELb0ELb1EEEvNS_16Flash_fwd_paramsE
        .type           _ZN5flash24flash_fwd_splitkv_kernelI23Flash_fwd_kernel_traitsILi64ELi64ELi256ELi4ELb0ELb0EN7cutlass6half_tE19Flash_kernel_traitsILi64ELi64ELi256ELi4ES3_EELb1ELb0ELb0ELb0ELb0ELb0ELb0ELb1EEEvNS_16Flash_fwd_paramsE,@function
        .size           _ZN5flash24flash_fwd_splitkv_kernelI23Flash_fwd_kernel_traitsILi64ELi64ELi256ELi4ELb0ELb0EN7cutlass6half_tE19Flash_kernel_traitsILi64ELi64ELi256ELi4ES3_EELb1ELb0ELb0ELb0ELb0ELb0ELb0ELb1EEEvNS_16Flash_fwd_paramsE,(.L_x_7132 - _ZN5flash24flash_fwd_splitkv_kernelI23Flash_fwd_kernel_traitsILi64ELi64ELi256ELi4ELb0ELb0EN7cutlass6half_tE19Flash_kernel_traitsILi64ELi64ELi256ELi4ES3_EELb1ELb0ELb0ELb0ELb0ELb0ELb0ELb1EEEvNS_16Flash_fwd_paramsE)
        .other          _ZN5flash24flash_fwd_splitkv_kernelI23Flash_fwd_kernel_traitsILi64ELi64ELi256ELi4ELb0ELb0EN7cutlass6half_tE19Flash_kernel_traitsILi64ELi64ELi256ELi4ES3_EELb1ELb0ELb0ELb0ELb0ELb0ELb0ELb1EEEvNS_16Flash_fwd_paramsE,@"STO_CUDA_ENTRY STV_DEFAULT"
_ZN5flash24flash_fwd_splitkv_kernelI23Flash_fwd_kernel_traitsILi64ELi64ELi256ELi4ELb0ELb0EN7cutlass6half_tE19Flash_kernel_traitsILi64ELi64ELi256ELi4ES3_EELb1ELb0ELb0ELb0ELb0ELb0ELb0ELb1EEEvNS_16Flash_fwd_paramsE:
.text._ZN5flash24flash_fwd_splitkv_kernelI23Flash_fwd_kernel_traitsILi64ELi64ELi256ELi4ELb0ELb0EN7cutlass6half_tE19Flash_kernel_traitsILi64ELi64ELi256ELi4ES3_EELb1ELb0ELb0ELb0ELb0ELb0ELb0ELb1EEEvNS_16Flash_fwd_paramsE:
[----:B------:R-:W-:Y:S01]  /*0000*/  LDC R1, c[0x0][0x37c] ;  /* 0x0000df00ff017b82 */ /* 0x000fe20000000800 */
[----:B------:R-:W1:Y:S07]  /*0010*/  S2R R5, SR_CTAID.Y ;  /* 0x0000000000057919 */ /* 0x000e6e0000002600 */
[----:B------:R-:W2:Y:S01]  /*0020*/  LDC.64 R2, c[0x0][0x478] ;  /* 0x00011e00ff027b82 */ /* 0x000ea20000000a00 */
[----:B------:R-:W3:Y:S01]  /*0030*/  LDCU.64 UR8, c[0x0][0x460] ;  /* 0x00008c00ff0877ac */ /* 0x000ee20008000a00 */
[----:B------:R-:W-:Y:S01]  /*0040*/  IMAD.MOV.U32 R230, RZ, RZ, -0x1 ;  /* 0xffffffffffe67424 */ /* 0x000fe200078e00ff */
[----:B------:R-:W4:Y:S05]  /*0050*/  LDCU.64 UR6, c[0x0][0x470] ;  /* 0x00008e00ff0677ac */ /* 0x000f2a0008000a00 */
[----:B------:R-:W1:Y:S01]  /*0060*/  LDC.64 R6, c[0x0][0x460] ;  /* 0x00011800ff067b82 */ /* 0x000e620000000a00 */
[----:B------:R-:W4:Y:S01]  /*0070*/  LDCU.64 UR4, c[0x0][0x358] ;  /* 0x00006b00ff0477ac */ /* 0x000f220008000a00 */
[----:B---3--:R-:W-:-:S02]  /*0080*/  ISETP.NE.U32.AND P1, PT, RZ, UR8, PT ;  /* 0x00000008ff007c0c */ /* 0x008fc4000bf25070 */
[----:B------:R-:W-:Y:S02]  /*0090*/  ISETP.NE.U32.AND P0, PT, RZ, UR8, PT ;  /* 0x00000008ff007c0c */ /* 0x000fe4000bf05070 */
[----:B------:R-:W-:Y:S02]  /*00a0*/  ISETP.NE.AND.EX P2, PT, RZ, UR9, PT, P1 ;  /* 0x00000009ff007c0c */ /* 0x000fe4000bf45310 */
[----:B------:R-:W-:Y:S02]  /*00b0*/  ISETP.NE.AND.EX P3, PT, RZ, UR9, PT, P0 ;  /* 0x00000009ff007c0c */ /* 0x000fe4000bf65300 */
[----:B--2---:R-:W-:-:S04]  /*00c0*/  ISETP.NE.U32.AND P0, PT, R2, RZ, PT ;  /* 0x000000ff0200720c */ /* 0x004fc80003f05070 */
[----:B------:R-:W-:Y:S01]  /*00d0*/  ISETP.NE.AND.EX P1, PT, R3, RZ, PT, P0 ;  /* 0x000000ff0300720c */ /* 0x000fe20003f25300 */
[----:B-1----:R-:W-:Y:S01]  /*00e0*/  IMAD.WIDE.U32 R6, R5, 0x4, R6 ;  /* 0x0000000405067825 */ /* 0x002fe200078e0006 */
[----:B----4-:R-:W-:-:S03]  /*00f0*/  ISETP.NE.U32.AND P0, PT, RZ, UR6, PT ;  /* 0x00000006ff007c0c */ /* 0x010fc6000bf05070 */
[----:B------:R-:W-:Y:S01]  /*0100*/  IMAD.SHL.U32 R9, R5, 0x4, RZ ;  /* 0x0000000405097824 */ /* 0x000fe200078e00ff */
[----:B------:R-:W-:Y:S01]  /*0110*/  ISETP.NE.AND.EX P5, PT, RZ, UR7, PT, P0 ;  /* 0x00000007ff007c0c */ /* 0x000fe2000bfa5300 */
[----:B------:R-:W2:Y:S01]  /*0120*/  @P2 LDG.E R230, desc[UR4][R6.64] ;  /* 0x0000000406e62981 */ /* 0x000ea2000c1e1900 */
[----:B------:R-:W-:Y:S02]  /*0130*/  SHF.R.U32.HI R8, RZ, 0x1e, R5 ;  /* 0x0000001eff087819 */ /* 0x000fe40000011605 */
[C---:B------:R-:W-:Y:S01]  /*0140*/  IADD3 R160, P2, PT, R9.reuse, UR6, RZ ;  /* 0x0000000609a07c10 */ /* 0x040fe2000ff5e0ff */
[----:B------:R1:W2:Y:S01]  /*0150*/  @P3 LDG.E R17, desc[UR4][R6.64+0x4] ;  /* 0x0000040406113981 */ /* 0x0002a2000c1e1900 */
[----:B------:R-:W-:Y:S01]  /*0160*/  IMAD.MOV.U32 R4, RZ, RZ, RZ ;  /* 0x000000ffff047224 */ /* 0x000fe200078e00ff */
[----:B------:R-:W-:Y:S01]  /*0170*/  @P1 IADD3 R2, P0, PT, R9, R2, RZ ;  /* 0x0000000209021210 */ /* 0x000fe20007f1e0ff */
[----:B------:R-:W3:Y:S01]  /*0180*/  S2R R15, SR_CTAID.X ;  /* 0x00000000000f7919 */ /* 0x000ee20000002500 */
[C---:B------:R-:W-:Y:S01]  /*0190*/  IADD3.X R161, PT, PT, R8.reuse, UR7, RZ, P2, !PT ;  /* 0x0000000708a17c10 */ /* 0x040fe200097fe4ff */
[----:B------:R-:W4:Y:S02]  /*01a0*/  LDCU.U8 UR6, c[0x0][0x532] ;  /* 0x0000a640ff0677ac */ /* 0x000f240008000000 */
[----:B------:R-:W-:Y:S01]  /*01b0*/  @P1 IMAD.X R3, R8, 0x1, R3, P0 ;  /* 0x0000000108031824 */ /* 0x000fe200000e0603 */
[----:B------:R-:W2:Y:S01]  /*01c0*/  @!P3 LDC R231, c[0x0][0x434] ;  /* 0x00010d00ffe7bb82 */ /* 0x000ea20000000800 */
[----:B------:R2:W5:Y:S04]  /*01d0*/  @P5 LDG.E R4, desc[UR4][R160.64] ;  /* 0x00000004a0045981 */ /* 0x000568000c1e1900 */
[----:B------:R2:W5:Y:S03]  /*01e0*/  @P1 LDG.E R13, desc[UR4][R2.64] ;  /* 0x00000004020d1981 */ /* 0x000566000c1e1900 */
[----:B------:R-:W2:Y:S08]  /*01f0*/  @!P1 LDC R0, c[0x0][0x43c] ;  /* 0x00010f00ff009b82 */ /* 0x000eb00000000800 */
[----:B-1----:R-:W1:Y:S01]  /*0200*/  LDC.64 R6, c[0x0][0x468] ;  /* 0x00011a00ff067b82 */ /* 0x002e620000000a00 */
[----:B----4-:R-:W-:-:S07]  /*0210*/  ISETP.NE.AND P4, PT, RZ, UR6, PT ;  /* 0x00000006ff007c0c */ /* 0x010fce000bf85270 */
[----:B------:R-:W4:Y:S01]  /*0220*/  @!P1 LDC.64 R2, c[0x0][0x488] ;  /* 0x00012200ff029b82 */ /* 0x000f220000000a00 */
[----:B-1----:R-:W-:-:S04]  /*0230*/  ISETP.EQ.U32.AND P0, PT, R6, RZ, PT ;  /* 0x000000ff0600720c */ /* 0x002fc80003f02070 */
[----:B------:R-:W-:Y:S02]  /*0240*/  ISETP.EQ.OR.EX P2, PT, R7, RZ, !P4, P0 ;  /* 0x000000ff0700720c */ /* 0x000fe40006742700 */
[----:B------:R-:W-:-:S05]  /*0250*/  IADD3 R18, P0, PT, R9, R6, RZ ;  /* 0x0000000609127210 */ /* 0x000fca0007f1e0ff */
[----:B------:R-:W-:Y:S01]  /*0260*/  IMAD.X R19, R8, 0x1, R7, P0 ;  /* 0x0000000108137824 */ /* 0x000fe200000e0607 */
[----:B------:R-:W-:-:S04]  /*0270*/  ISETP.NE.U32.AND P0, PT, R6, RZ, PT ;  /* 0x000000ff0600720c */ /* 0x000fc80003f05070 */
[----:B------:R-:W-:-:S13]  /*0280*/  ISETP.NE.AND.EX P0, PT, R7, RZ, PT, P0 ;  /* 0x000000ff0700720c */ /* 0x000fda0003f05300 */
[----:B------:R-:W1:Y:S01]  /*0290*/  @!P0 LDC R7, c[0x0][0x438] ;  /* 0x00010e00ff078b82 */ /* 0x000e620000000800 */
[----:B------:R-:W-:Y:S02]  /*02a0*/  IMAD.MOV.U32 R11, RZ, RZ, -0x1 ;  /* 0xffffffffff0b7424 */ /* 0x000fe400078e00ff */
[----:B---3--:R-:W-:-:S04]  /*02b0*/  IMAD.SHL.U32 R72, R15, 0x40, RZ ;  /* 0x000000400f487824 */ /* 0x008fc800078e00ff */
[----:B------:R3:W5:Y:S01]  /*02c0*/  @!P2 LDG.E R11, desc[UR4][R18.64] ;  /* 0x00000004120ba981 */ /* 0x000762000c1e1900 */
[----:B--2---:R-:W-:-:S05]  /*02d0*/  @P3 IMAD.IADD R231, R17, 0x1, -R230 ;  /* 0x0000000111e73824 */ /* 0x004fca00078e0ae6 */
[----:B------:R-:W-:Y:S01]  /*02e0*/  ISETP.GT.AND P2, PT, R231, R72, PT ;  /* 0x00000048e700720c */ /* 0x000fe20003f44270 */
[----:B-1-34-:R-:W-:-:S12]  /*02f0*/  @!P0 BRA `(.L_x_740) ;  /* 0x00000000000c8947 */ /* 0x01afd80003800000 */
[----:B------:R-:W2:Y:S02]  /*0300*/  @P4 LDG.E R6, desc[UR4][R18.64+0x4] ;  /* 0x0000040412064981 */ /* 0x000ea4000c1e1900 */
[----:B--2--5:R-:W-:-:S06]  /*0310*/  @P4 IADD3 R7, PT, PT, R6, -R11, RZ ;  /* 0x8000000b06074210 */ /* 0x024fcc0007ffe0ff */
[----:B------:R1:W5:Y:S02]  /*0320*/  @!P4 LDG.E R7, desc[UR4][R18.64] ;  /* 0x000000041207c981 */ /* 0x000364000c1e1900 */
.L_x_740:
[----:B------:R-:W-:Y:S01]  /*0330*/  @!P1 ISETP.NE.U32.AND P0, PT, R2, RZ, PT ;  /* 0x000000ff0200920c */ /* 0x000fe20003f05070 */
[----:B------:R-:W-:-:S12]  /*0340*/  @!P2 EXIT ;  /* 0x000000000000a94d */ /* 0x000fd80003800000 */
[----:B------:R-:W2:Y:S01]  /*0350*/  LDC R2, c[0x0][0x508] ;  /* 0x00014200ff027b82 */ /* 0x000ea20000000800 */
[----:B------:R-:W-:Y:S01]  /*0360*/  @!P1 ISETP.NE.AND.EX P0, PT, R3, RZ, PT, P0 ;  /* 0x000000ff0300920c */ /* 0x000fe20003f05300 */
[----:B------:R-:W3:Y:S01]  /*0370*/  LDCU UR7, c[0x0][0x438] ;  /* 0x00008700ff0777ac */ /* 0x000ee20008000800 */
[--C-:B-----5:R-:W-:Y:S01]  /*0380*/  IMAD.IADD R68, R7, 0x1, -R4.reuse ;  /* 0x0000000107447824 */ /* 0x120fe200078e0a04 */
[----:B------:R-:W4:Y:S01]  /*0390*/  S2R R69, SR_TID.X ;  /* 0x0000000000457919 */ /* 0x000f220000002100 */
[----:B------:R-:W-:Y:S01]  /*03a0*/  @!P1 SEL R3, R0, RZ, P0 ;  /* 0x000000ff00039207 */ /* 0x000fe20000000000 */
[----:B------:R-:W-:Y:S01]  /*03b0*/  @P1 IMAD.IADD R66, R13, 0x1, -R4 ;  /* 0x000000010d421824 */ /* 0x000fe200078e0a04 */
[----:B------:R-:W1:Y:S03]  /*03c0*/  S2R R0, SR_CTAID.Z ;  /* 0x0000000000007919 */ /* 0x000e660000002700 */
[----:B------:R-:W-:-:S04]  /*03d0*/  @!P1 IMAD.IADD R66, R68, 0x1, R3 ;  /* 0x0000000144429824 */ /* 0x000fc800078e0203 */
[----:B------:R-:W-:-:S05]  /*03e0*/  VIADD R7, R66, 0xff ;  /* 0x000000ff42077836 */ /* 0x000fca0000000000 */
[----:B------:R-:W-:Y:S01]  /*03f0*/  IADD3 R3, PT, PT, R7, R72, -R231 ;  /* 0x0000004807037210 */ /* 0x000fe20007ffe8e7 */
[----:B---3--:R-:W-:Y:S01]  /*0400*/  UIADD3 UR7, UPT, UPT, UR7, 0xff, URZ ;  /* 0x000000ff07077890 */ /* 0x008fe2000fffe0ff */
[----:B------:R-:W-:Y:S02]  /*0410*/  SHF.R.S32.HI R6, RZ, 0x1f, R7 ;  /* 0x0000001fff067819 */ /* 0x000fe40000011407 */
[----:B--2---:R-:W-:Y:S01]  /*0420*/  IADD3 R3, PT, PT, R3, 0x40, R2 ;  /* 0x0000004003037810 */ /* 0x004fe20007ffe002 */
[----:B------:R-:W-:Y:S01]  /*0430*/  USHF.R.S32.HI UR6, URZ, 0x1f, UR7 ;  /* 0x0000001fff067899 */ /* 0x000fe20008011407 */
[----:B------:R-:W-:Y:S01]  /*0440*/  LEA.HI R6, R6, R7, RZ, 0x8 ;  /* 0x0000000706067211 */ /* 0x000fe200078f40ff */
[----:B------:R-:W-:Y:S01]  /*0450*/  IMAD.MOV.U32 R7, RZ, RZ, R5 ;  /* 0x000000ffff077224 */ /* 0x000fe200078e0005 */
[----:B------:R-:W-:Y:S01]  /*0460*/  SHF.R.S32.HI R2, RZ, 0x1f, R3 ;  /* 0x0000001fff027819 */ /* 0x000fe20000011403 */
[----:B------:R-:W-:Y:S01]  /*0470*/  ULEA.HI UR6, UR6, UR7, URZ, 0x8 ;  /* 0x0000000706067291 */ /* 0x000fe2000f8f40ff */
[----:B------:R-:W-:-:S02]  /*0480*/  SHF.R.S32.HI R6, RZ, 0x8, R6 ;  /* 0x00000008ff067819 */ /* 0x000fc40000011406 */
[----:B------:R-:W-:Y:S01]  /*0490*/  LEA.HI R2, R2, R3, RZ, 0x8 ;  /* 0x0000000302027211 */ /* 0x000fe200078f40ff */
[----:B------:R-:W-:-:S03]  /*04a0*/  USHF.R.S32.HI UR6, URZ, 0x8, UR6 ;  /* 0x00000008ff067899 */ /* 0x000fc60008011406 */
[----:B------:R-:W-:-:S04]  /*04b0*/  SHF.R.S32.HI R59, RZ, 0x8, R2 ;  /* 0x00000008ff3b7819 */ /* 0x000fc80000011402 */
[----:B------:R-:W-:-:S04]  /*04c0*/  VIMNMX3 R59, R6, UR6, R59, PT ;  /* 0x00000006063b7c0f */ /* 0x000fc8000b80013b */
        /* <DEDUP_REMOVED lines=19> */
[----:B---3--:R-:W-:Y:S02]  /*0600*/  IMAD R7, R7, UR8, R0 ;  /* 0x0000000807077c24 */ /* 0x008fe4000f8e0200 */
        /* <DEDUP_REMOVED lines=11> */
[----:B--2---:R-:W-:Y:S01]  /*06c0*/  IMAD.WIDE.U32 R8, R0, UR6, R14 ;  /* 0x0000000600087c25 */ /* 0x004fe2000f8e000e */
[----:B------:R-:W2:Y:S01]  /*06d0*/  LDCU UR6, c[0x0][0x434] ;  /* 0x00008680ff0677ac */ /* 0x000ea20008000800 */
[----:B------:R-:W-:Y:S02]  /*06e0*/  IADD3 R14, PT, PT, R6, 0x20, RZ ;  /* 0x00000020060e7810 */ /* 0x000fe40007ffe0ff */
[----:B------:R-:W-:Y:S01]  /*06f0*/  IMAD R19, R0, UR7, R9 ;  /* 0x0000000700137c24 */ /* 0x000fe2000f8e0209 */
[----:B------:R-:W-:Y:S02]  /*0700*/  @!P0 MOV R18, R8 ;  /* 0x0000000800128202 */ /* 0x000fe40000000f00 */
        /* <DEDUP_REMOVED lines=21> */
.L_x_743:
[----:B------:R-:W-:Y:S05]  /*0860*/  BSYNC.RECONVERGENT B0 ;  /* 0x0000000000007941 */ /* 0x000fea0003800200 */
.L_x_742:
        /* <DEDUP_REMOVED lines=14> */
.L_x_745:
[----:B------:R-:W-:Y:S05]  /*0950*/  BSYNC.RECONVERGENT B0 ;  /* 0x0000000000007941 */ /* 0x000fea0003800200 */
.L_x_744:
        /* <DEDUP_REMOVED lines=13> */
.L_x_747:
[----:B------:R-:W-:Y:S05]  /*0a30*/  BSYNC.RECONVERGENT B0 ;  /* 0x0000000000007941 */ /* 0x000fea0003800200 */
.L_x_746:
[----:B------:R-:W4:Y:S01]  /*0a40*/  LDCU.64 UR6, c[0x0][0x420] ;  /* 0x00008400ff0677ac */ /* 0x000f220008000a00 */
[----:B------:R-:W-:-:S04]  /*0a50*/  ISETP.NE.AND P0, PT, R10, RZ, PT ;  /* 0x000000ff0a00720c */ /* 0x000fc80003f05270 */
[-C--:B------:R-:W-:Y:S02]  /*0a60*/  ISETP.GE.OR P3, PT, R6, R231.reuse, P0 ;  /* 0x000000e70600720c */ /* 0x080fe40000766670 */
[-C--:B------:R-:W-:Y:S02]  /*0a70*/  ISETP.GE.OR P2, PT, R16, R231.reuse, P0 ;  /* 0x000000e71000720c */ /* 0x080fe40000746670 */
[-C--:B------:R-:W-:Y:S02]  /*0a80*/  ISETP.GE.OR P1, PT, R14, R231.reuse, P0 ;  /* 0x000000e70e00720c */ /* 0x080fe40000726670 */
[C---:B------:R-:W-:Y:S02]  /*0a90*/  IADD3 R6, P4, PT, R7.reuse, R6, RZ ;  /* 0x0000000607067210 */ /* 0x040fe40007f9e0ff */
[----:B------:R-:W-:Y:S02]  /*0aa0*/  ISETP.GE.OR P0, PT, R12, R231, P0 ;  /* 0x000000e70c00720c */ /* 0x000fe40000706670 */
[----:B------:R-:W-:-:S02]  /*0ab0*/  LEA.HI.X.SX32 R7, R7, RZ, 0x1, P4 ;  /* 0x000000ff07077211 */ /* 0x000fc400020f0eff */
[----:B----4-:R-:W-:Y:S01]  /*0ac0*/  LEA R2, P4, R6, UR6, 0x2 ;  /* 0x0000000606027c11 */ /* 0x010fe2000f8810ff */
[----:B------:R-:W-:-:S03]  /*0ad0*/  @!P3 IMAD.MOV.U32 R9, RZ, RZ, 0x7f800000 ;  /* 0x7f800000ff09b424 */ /* 0x000fc600078e00ff */
[----:B------:R-:W-:Y:S01]  /*0ae0*/  LEA.HI.X R3, R6, UR7, R7, 0x2, P4 ;  /* 0x0000000706037c11 */ /* 0x000fe2000a0f1407 */
[----:B------:R-:W-:Y:S02]  /*0af0*/  @!P2 IMAD.MOV.U32 R7, RZ, RZ, 0x7f800000 ;  /* 0x7f800000ff07a424 */ /* 0x000fe400078e00ff */
[----:B-123--:R-:W-:Y:S02]  /*0b00*/  @!P1 IMAD.MOV.U32 R5, RZ, RZ, 0x7f800000 ;  /* 0x7f800000ff059424 */ /* 0x00efe400078e00ff */
[----:B------:R1:W-:Y:S04]  /*0b10*/  @!P3 STG.E desc[UR4][R2.64], R9 ;  /* 0x000000090200b986 */ /* 0x0003e8000c101904 */
[----:B------:R1:W-:Y:S04]  /*0b20*/  @!P2 STG.E desc[UR4][R2.64+0x40], R7 ;  /* 0x000040070200a986 */ /* 0x0003e8000c101904 */
[----:B------:R1:W-:Y:S01]  /*0b30*/  @!P1 STG.E desc[UR4][R2.64+0x80], R5 ;  /* 0x0000800502009986 */ /* 0x0003e2000c101904 */
[----:B------:R-:W-:Y:S05]  /*0b40*/  @P0 EXIT ;  /* 0x000000000000094d */ /* 0x000fea0003800000 */
[----:B-1----:R-:W-:-:S05]  /*0b50*/  MOV R5, 0x7f800000 ;  /* 0x7f80000000057802 */ /* 0x002fca0000000f00 */
[----:B------:R-:W-:Y:S01]  /*0b60*/  STG.E desc[UR4][R2.64+0xc0], R5 ;  /* 0x0000c00502007986 */ /* 0x000fe2000c101904 */
[----:B------:R-:W-:Y:S05]  /*0b70*/  EXIT ;  /* 0x000000000000794d */ /* 0x000fea0003800000 */
.L_x_741:
        /* <DEDUP_REMOVED lines=10> */
.L_x_748:
[----:B------:R-:W-:Y:S05]  /*0c20*/  BRA.U !UP0, `(.L_x_749) ;  /* 0x00000005089c7547 */ /* 0x000fea000b800000 */
[----:B------:R-:W2:Y:S01]  /*0c30*/  LDC R9, c[0x0][0x4f0] ;  /* 0x00013c00ff097b82 */ /* 0x000ea20000000800 */
[----:B------:R-:W-:Y:S01]  /*0c40*/  LEA R6, R59, 0xffffff00, 0x8 ;  /* 0xffffff003b067811 */ /* 0x000fe200078e40ff */
[----:B------:R-:W3:Y:S03]  /*0c50*/  LDCU.64 UR6, c[0x0][0x4e8] ;  /* 0x00009d00ff0677ac */ /* 0x000ee60008000a00 */
[----:B-1----:R-:W-:Y:S01]  /*0c60*/  IABS R2, R6 ;  /* 0x0000000600027213 */ /* 0x002fe20000000000 */
[----:B------:R-:W1:Y:S01]  /*0c70*/  LDCU.64 UR8, c[0x0][0x3a0] ;  /* 0x00007400ff0877ac */ /* 0x000e620008000a00 */
[----:B------:R-:W4:Y:S01]  /*0c80*/  LDCU.64 UR14, c[0x0][0x3b8] ;  /* 0x00007700ff0e77ac */ /* 0x000f220008000a00 */
[----:B--2---:R-:W-:Y:S02]  /*0c90*/  IABS R4, R9 ;  /* 0x0000000900047213 */ /* 0x004fe40000000000 */
[----:B------:R-:W-:-:S02]  /*0ca0*/  ISETP.NE.AND P3, PT, R9, RZ, PT ;  /* 0x000000ff0900720c */ /* 0x000fc40003f65270 */
[----:B-----5:R-:W2:Y:S08]  /*0cb0*/  I2F.RP R7, R4 ;  /* 0x0000000400077306 */ /* 0x020eb00000209400 */
[----:B--2---:R-:W2:Y:S02]  /*0cc0*/  MUFU.RCP R10, R7 ;  /* 0x00000007000a7308 */ /* 0x004ea40000001000 */
[----:B--2---:R-:W-:-:S06]  /*0cd0*/  IADD3 R10, PT, PT, R10, 0xffffffe, RZ ;  /* 0x0ffffffe0a0a7810 */ /* 0x004fcc0007ffe0ff */
[----:B------:R-:W2:Y:S02]  /*0ce0*/  F2I.FTZ.U32.TRUNC.NTZ R11, R10 ;  /* 0x0000000a000b7305 */ /* 0x000ea4000021f000 */
[----:B--2---:R-:W-:Y:S01]  /*0cf0*/  IMAD.MOV R3, RZ, RZ, -R11 ;  /* 0x000000ffff037224 */ /* 0x004fe200078e0a0b */
[----:B------:R-:W-:-:S03]  /*0d00*/  MOV R10, RZ ;  /* 0x000000ff000a7202 */ /* 0x000fc60000000f00 */
[----:B------:R-:W-:-:S04]  /*0d10*/  IMAD R3, R3, R4, RZ ;  /* 0x0000000403037224 */ /* 0x000fc800078e02ff */
[----:B------:R-:W-:-:S04]  /*0d20*/  IMAD.HI.U32 R3, R11, R3, R10 ;  /* 0x000000030b037227 */ /* 0x000fc800078e000a */
[----:B---3--:R-:W-:-:S04]  /*0d30*/  IMAD.WIDE.U32 R10, R5, UR6, RZ ;  /* 0x00000006050a7c25 */ /* 0x008fc8000f8e00ff */
[----:B------:R-:W-:-:S04]  /*0d40*/  IMAD.HI.U32 R7, R3, R2, RZ ;  /* 0x0000000203077227 */ /* 0x000fc800078e00ff */
[----:B------:R-:W-:Y:S02]  /*0d50*/  IMAD.MOV R3, RZ, RZ, -R7 ;  /* 0x000000ffff037224 */ /* 0x000fe400078e0a07 */
[----:B------:R-:W-:Y:S01]  /*0d60*/  IMAD R237, R5, UR7, R11 ;  /* 0x0000000705ed7c24 */ /* 0x000fe2000f8e020b */
[----:B------:R-:W2:Y:S01]  /*0d70*/  LDCU.64 UR6, c[0x0][0x3a8] ;  /* 0x00007500ff0677ac */ /* 0x000ea20008000a00 */
[----:B------:R-:W-:Y:S01]  /*0d80*/  IMAD R3, R4, R3, R2 ;  /* 0x0000000304037224 */ /* 0x000fe200078e0202 */
[----:B------:R-:W-:-:S04]  /*0d90*/  LOP3.LUT R2, R6, R9, RZ, 0x3c, !PT ;  /* 0x0000000906027212 */ /* 0x000fc800078e3cff */
[----:B------:R-:W-:Y:S02]  /*0da0*/  ISETP.GT.U32.AND P0, PT, R4, R3, PT ;  /* 0x000000030400720c */ /* 0x000fe40003f04070 */
[----:B------:R-:W-:-:S11]  /*0db0*/  ISETP.GE.AND P2, PT, R2, RZ, PT ;  /* 0x000000ff0200720c */ /* 0x000fd60003f46270 */
[-C--:B------:R-:W-:Y:S01]  /*0dc0*/  @!P0 IADD3 R3, PT, PT, R3, -R4.reuse, RZ ;  /* 0x8000000403038210 */ /* 0x080fe20007ffe0ff */
[----:B------:R-:W-:Y:S01]  /*0dd0*/  @!P0 VIADD R7, R7, 0x1 ;  /* 0x0000000107078836 */ /* 0x000fe20000000000 */
[C---:B------:R-:W-:Y:S02]  /*0de0*/  LEA R236, P0, R10.reuse, UR12, 0x2 ;  /* 0x0000000c0aec7c11 */ /* 0x040fe4000f8010ff */
[----:B------:R-:W-:Y:S02]  /*0df0*/  ISETP.GE.U32.AND P1, PT, R3, R4, PT ;  /* 0x000000040300720c */ /* 0x000fe40003f26070 */
[----:B------:R-:W-:-:S11]  /*0e00*/  LEA.HI.X R237, R10, UR13, R237, 0x2, P0 ;  /* 0x0000000d0aed7c11 */ /* 0x000fd600080f14ed */
[----:B------:R-:W-:-:S05]  /*0e10*/  @P1 IADD3 R7, PT, PT, R7, 0x1, RZ ;  /* 0x0000000107071810 */ /* 0x000fca0007ffe0ff */
[----:B------:R-:W-:Y:S02]  /*0e20*/  IMAD.MOV.U32 R3, RZ, RZ, R7 ;  /* 0x000000ffff037224 */ /* 0x000fe400078e0007 */
[----:B------:R-:W3:Y:S03]  /*0e30*/  LDC R7, c[0x0][0x3e8] ;  /* 0x0000fa00ff077b82 */ /* 0x000ee60000000800 */
[----:B------:R-:W-:Y:S02]  /*0e40*/  @!P2 IADD3 R3, PT, PT, -R3, RZ, RZ ;  /* 0x000000ff0303a210 */ /* 0x000fe40007ffe1ff */
[----:B------:R-:W-:-:S05]  /*0e50*/  @!P3 LOP3.LUT R3, RZ, R9, RZ, 0x33, !PT ;  /* 0x00000009ff03b212 */ /* 0x000fca00078e33ff */
[----:B------:R-:W-:-:S05]  /*0e60*/  IMAD.WIDE R16, R3, 0x4, R236 ;  /* 0x0000000403107825 */ /* 0x000fca00078e02ec */
[----:B------:R-:W2:Y:S01]  /*0e70*/  LDG.E R10, desc[UR4][R16.64] ;  /* 0x00000004100a7981 */ /* 0x000ea2000c1e1900 */
[----:B------:R-:W-:-:S04]  /*0e80*/  IMAD.MOV R3, RZ, RZ, -R3 ;  /* 0x000000ffff037224 */ /* 0x000fc800078e0a03 */
[----:B------:R-:W-:Y:S01]  /*0e90*/  IMAD R6, R9, R3, R6 ;  /* 0x0000000309067224 */ /* 0x000fe200078e0206 */
[----:B----4-:R-:W-:Y:S02]  /*0ea0*/  MOV R9, UR15 ;  /* 0x0000000f00097c02 */ /* 0x010fe40008000f00 */
[----:B---3--:R-:W-:Y:S02]  /*0eb0*/  IABS R2, R7 ;  /* 0x0000000700027213 */ /* 0x008fe40000000000 */
[----:B------:R-:W-:Y:S02]  /*0ec0*/  ISETP.NE.AND P2, PT, R7, RZ, PT ;  /* 0x000000ff0700720c */ /* 0x000fe40003f45270 */
[----:B------:R-:W3:Y:S08]  /*0ed0*/  I2F.RP R11, R2 ;  /* 0x00000002000b7306 */ /* 0x000ef00000209400 */
[----:B---3--:R-:W3:Y:S02]  /*0ee0*/  MUFU.RCP R12, R11 ;  /* 0x0000000b000c7308 */ /* 0x008ee40000001000 */
[----:B---3--:R-:W-:-:S06]  /*0ef0*/  VIADD R12, R12, 0xffffffe ;  /* 0x0ffffffe0c0c7836 */ /* 0x008fcc0000000000 */
[----:B------:R-:W3:Y:S02]  /*0f00*/  F2I.FTZ.U32.TRUNC.NTZ R13, R12 ;  /* 0x0000000c000d7305 */ /* 0x000ee4000021f000 */
[----:B---3--:R-:W-:Y:S01]  /*0f10*/  IADD3 R4, PT, PT, RZ, -R13, RZ ;  /* 0x8000000dff047210 */ /* 0x008fe20007ffe0ff */
[----:B------:R-:W-:-:S04]  /*0f20*/  IMAD.MOV.U32 R12, RZ, RZ, RZ ;  /* 0x000000ffff0c7224 */ /* 0x000fc800078e00ff */
[----:B------:R-:W-:Y:S01]  /*0f30*/  IMAD R8, R4, R2, RZ ;  /* 0x0000000204087224 */ /* 0x000fe200078e02ff */
[----:B------:R-:W-:-:S03]  /*0f40*/  IABS R4, R0 ;  /* 0x0000000000047213 */ /* 0x000fc60000000000 */
[----:B------:R-:W-:Y:S01]  /*0f50*/  IMAD.HI.U32 R13, R13, R8, R12 ;  /* 0x000000080d0d7227 */ /* 0x000fe200078e000c */
[----:B------:R-:W-:-:S05]  /*0f60*/  MOV R8, R4 ;  /* 0x0000000400087202 */ /* 0x000fca0000000f00 */
[----:B------:R-:W-:-:S04]  /*0f70*/  IMAD.HI.U32 R4, R13, R8, RZ ;  /* 0x000000080d047227 */ /* 0x000fc800078e00ff */
[----:B------:R-:W-:-:S04]  /*0f80*/  IMAD.MOV R11, RZ, RZ, -R4 ;  /* 0x000000ffff0b7224 */ /* 0x000fc800078e0a04 */
[----:B------:R-:W-:Y:S02]  /*0f90*/  IMAD R13, R2, R11, R8 ;  /* 0x0000000b020d7224 */ /* 0x000fe400078e0208 */
[----:B------:R-:W-:-:S03]  /*0fa0*/  IMAD.U32 R8, RZ, RZ, UR14 ;  /* 0x0000000eff087e24 */ /* 0x000fc6000f8e00ff */
[----:B------:R-:W-:-:S13]  /*0fb0*/  ISETP.GT.U32.AND P0, PT, R2, R13, PT ;  /* 0x0000000d0200720c */ /* 0x000fda0003f04070 */
[-C--:B------:R-:W-:Y:S02]  /*0fc0*/  @!P0 IADD3 R13, PT, PT, R13, -R2.reuse, RZ ;  /* 0x800000020d0d8210 */ /* 0x080fe40007ffe0ff */
[----:B------:R-:W-:Y:S02]  /*0fd0*/  @!P0 IADD3 R4, PT, PT, R4, 0x1, RZ ;  /* 0x0000000104048810 */ /* 0x000fe40007ffe0ff */
[----:B------:R-:W-:Y:S02]  /*0fe0*/  ISETP.GE.U32.AND P1, PT, R13, R2, PT ;  /* 0x000000020d00720c */ /* 0x000fe40003f26070 */
[-C--:B------:R-:W-:Y:S02]  /*0ff0*/  LOP3.LUT R2, R0, R7.reuse, RZ, 0x3c, !PT ;  /* 0x0000000700027212 */ /* 0x080fe400078e3cff */
[----:B------:R-:W-:Y:S02]  /*1000*/  LOP3.LUT R7, RZ, R7, RZ, 0x33, !PT ;  /* 0x00000007ff077212 */ /* 0x000fe400078e33ff */
[----:B------:R-:W-:-:S07]  /*1010*/  ISETP.GE.AND P3, PT, R2, RZ, PT ;  /* 0x000000ff0200720c */ /* 0x000fce0003f66270 */
[----:B------:R-:W-:Y:S01]  /*1020*/  @P1 VIADD R4, R4, 0x1 ;  /* 0x0000000104041836 */ /* 0x000fe20000000000 */
[----:B--2---:R-:W-:Y:S01]  /*1030*/  SHF.R.S32.HI R11, RZ, 0x1f, R10 ;  /* 0x0000001fff0b7819 */ /* 0x004fe2000001140a */
[----:B-1----:R-:W-:-:S04]  /*1040*/  IMAD.WIDE.U32 R12, R10, UR8, RZ ;  /* 0x000000080a0c7c25 */ /* 0x002fc8000f8e00ff */
[C---:B------:R-:W-:Y:S02]  /*1050*/  IMAD R17, R11.reuse, UR8, RZ ;  /* 0x000000080b117c24 */ /* 0x040fe4000f8e02ff */
[----:B------:R-:W-:Y:S02]  /*1060*/  IMAD R11, R11, UR6, RZ ;  /* 0x000000060b0b7c24 */ /* 0x000fe4000f8e02ff */
[C---:B------:R-:W-:Y:S01]  /*1070*/  IMAD R18, R10.reuse, UR9, R17 ;  /* 0x000000090a127c24 */ /* 0x040fe2000f8e0211 */
[----:B------:R-:W1:Y:S01]  /*1080*/  LDCU.128 UR8, c[0x0][0x3d0] ;  /* 0x00007a00ff0877ac */ /* 0x000e620008000c00 */
[C---:B------:R-:W-:Y:S02]  /*1090*/  IMAD R16, R10.reuse, UR7, R11 ;  /* 0x000000070a107c24 */ /* 0x040fe4000f8e020b */
[----:B------:R-:W-:Y:S01]  /*10a0*/  IMAD.WIDE.U32 R10, R10, UR6, RZ ;  /* 0x000000060a0a7c25 */ /* 0x000fe2000f8e00ff */
[----:B------:R-:W2:Y:S01]  /*10b0*/  LDCU.64 UR6, c[0x0][0x3c0] ;  /* 0x00007800ff0677ac */ /* 0x000ea20008000a00 */
[----:B------:R-:W-:-:S02]  /*10c0*/  IADD3 R19, PT, PT, R13, R18, RZ ;  /* 0x000000120d137210 */ /* 0x000fc40007ffe0ff */
[----:B------:R-:W-:Y:S02]  /*10d0*/  MOV R18, R12 ;  /* 0x0000000c00127202 */ /* 0x000fe40000000f00 */
[----:B------:R-:W-:Y:S02]  /*10e0*/  IADD3 R17, PT, PT, R11, R16, RZ ;  /* 0x000000100b117210 */ /* 0x000fe40007ffe0ff */
[----:B------:R-:W-:Y:S01]  /*10f0*/  MOV R12, R4 ;  /* 0x00000004000c7202 */ /* 0x000fe20000000f00 */
[----:B------:R-:W-:Y:S01]  /*1100*/  IMAD.WIDE.U32 R18, R6, R8, R18 ;  /* 0x0000000806127225 */ /* 0x000fe200078e0012 */
[----:B------:R-:W-:Y:S02]  /*1110*/  SHF.R.S32.HI R11, RZ, 0x1f, R6 ;  /* 0x0000001fff0b7819 */ /* 0x000fe40000011406 */
[----:B------:R-:W-:Y:S02]  /*1120*/  @!P3 IADD3 R12, PT, PT, -R12, RZ, RZ ;  /* 0x000000ff0c0cb210 */ /* 0x000fe40007ffe1ff */
[----:B------:R-:W-:Y:S01]  /*1130*/  MOV R16, R10 ;  /* 0x0000000a00107202 */ /* 0x000fe20000000f00 */
[----:B------:R-:W-:Y:S01]  /*1140*/  IMAD R10, R11, R8, RZ ;  /* 0x000000080b0a7224 */ /* 0x000fe200078e02ff */
[----:B------:R-:W-:Y:S01]  /*1150*/  SEL R12, R7, R12, !P2 ;  /* 0x0000000c070c7207 */ /* 0x000fe20005000000 */
[----:B--2---:R-:W-:Y:S01]  /*1160*/  IMAD.U32 R2, RZ, RZ, UR6 ;  /* 0x00000006ff027e24 */ /* 0x004fe2000f8e00ff */
[----:B------:R-:W-:Y:S01]  /*1170*/  MOV R3, UR7 ;  /* 0x0000000700037c02 */ /* 0x000fe20008000f00 */
[----:B------:R-:W-:-:S02]  /*1180*/  IMAD R10, R6, R9, R10 ;  /* 0x00000009060a7224 */ /* 0x000fc400078e020a */
[-C--:B------:R-:W-:Y:S02]  /*1190*/  IMAD R11, R11, R2.reuse, RZ ;  /* 0x000000020b0b7224 */ /* 0x080fe400078e02ff */
[----:B------:R-:W-:-:S04]  /*11a0*/  IMAD.WIDE.U32 R16, R6, R2, R16 ;  /* 0x0000000206107225 */ /* 0x000fc800078e0010 */
[----:B------:R-:W-:Y:S01]  /*11b0*/  IMAD R11, R6, R3, R11 ;  /* 0x00000003060b7224 */ /* 0x000fe200078e020b */
[----:B------:R-:W-:Y:S01]  /*11c0*/  SHF.R.S32.HI R6, RZ, 0x1f, R12 ;  /* 0x0000001fff067819 */ /* 0x000fe2000001140c */
[----:B------:R-:W-:-:S03]  /*11d0*/  IMAD.IADD R19, R19, 0x1, R10 ;  /* 0x0000000113137824 */ /* 0x000fc600078e020a */
[----:B------:R-:W-:Y:S01]  /*11e0*/  IADD3 R17, PT, PT, R17, R11, RZ ;  /* 0x0000000b11117210 */ /* 0x000fe20007ffe0ff */
[C---:B-1----:R-:W-:Y:S02]  /*11f0*/  IMAD R11, R6.reuse, UR8, RZ ;  /* 0x00000008060b7c24 */ /* 0x042fe4000f8e02ff */
        /* <DEDUP_REMOVED lines=10> */
.L_x_749:
[----:B------:R-:W-:-:S13]  /*12a0*/  ISETP.NE.AND P0, PT, R11, -0x1, PT ;  /* 0xffffffff0b00780c */ /* 0x000fda0003f05270 */
[----:B------:R-:W-:Y:S05]  /*12b0*/  @P0 BRA `(.L_x_751) ;  /* 0x0000000000340947 */ /* 0x000fea0003800000 */
[----:B------:R-:W2:Y:S01]  /*12c0*/  LDC.64 R8, c[0x0][0x3b8] ;  /* 0x0000ee00ff087b82 */ /* 0x000ea20000000a00 */
[----:B------:R-:W3:Y:S01]  /*12d0*/  LDCU.64 UR6, c[0x0][0x3a0] ;  /* 0x00007400ff0677ac */ /* 0x000ee20008000a00 */
[----:B-1----:R-:W-:Y:S02]  /*12e0*/  SHF.R.S32.HI R3, RZ, 0x1f, R4 ;  /* 0x0000001fff037819 */ /* 0x002fe40000011404 */
        /* <DEDUP_REMOVED lines=8> */
[----:B------:R-:W-:Y:S01]  /*1370*/  IADD3 R17, PT, PT, R17, R2, RZ ;  /* 0x0000000211117210 */ /* 0x000fe20007ffe0ff */
[----:B------:R-:W-:Y:S05]  /*1380*/  BRA `(.L_x_752) ;  /* 0x0000000000187947 */ /* 0x000fea0003800000 */
.L_x_751:
[----:B------:R-:W2:Y:S01]  /*1390*/  LDC.64 R8, c[0x0][0x3b8] ;  /* 0x0000ee00ff087b82 */ /* 0x000ea20000000a00 */
[----:B-1----:R-:W-:-:S05]  /*13a0*/  IADD3 R2, PT, PT, R4, R11, RZ ;  /* 0x0000000b04027210 */ /* 0x002fca0007ffe0ff */
[C---:B--2---:R-:W-:Y:S02]  /*13b0*/  IMAD R17, R2.reuse, R9, RZ ;  /* 0x0000000902117224 */ /* 0x044fe400078e02ff */
[----:B------:R-:W-:-:S05]  /*13c0*/  IMAD.WIDE.U32 R2, R2, R8, RZ ;  /* 0x0000000802027225 */ /* 0x000fca00078e00ff */
[----:B------:R-:W-:Y:S02]  /*13d0*/  IADD3 R17, PT, PT, R3, R17, RZ ;  /* 0x0000001103117210 */ /* 0x000fe40007ffe0ff */
[----:B------:R-:W-:Y:S02]  /*13e0*/  MOV R16, R2 ;  /* 0x0000000200107202 */ /* 0x000fe40000000f00 */
.L_x_752:
[----:B------:R-:W-:Y:S05]  /*13f0*/  @P0 BRA `(.L_x_753) ;  /* 0x0000000000340947 */ /* 0x000fea0003800000 */
[----:B------:R-:W1:Y:S01]  /*1400*/  LDC.64 R2, c[0x0][0x3c0] ;  /* 0x0000f000ff027b82 */ /* 0x000e620000000a00 */
[----:B------:R-:W2:Y:S01]  /*1410*/  LDCU.64 UR6, c[0x0][0x3a8] ;  /* 0x00007500ff0677ac */ /* 0x000ea20008000a00 */
[----:B------:R-:W-:Y:S02]  /*1420*/  SHF.R.S32.HI R11, RZ, 0x1f, R4 ;  /* 0x0000001fff0b7819 */ /* 0x000fe40000011404 */
[----:B-----5:R-:W-:-:S05]  /*1430*/  SHF.R.S32.HI R6, RZ, 0x1f, R7 ;  /* 0x0000001fff067819 */ /* 0x020fca0000011407 */
[----:B--2---:R-:W-:-:S04]  /*1440*/  IMAD R6, R6, UR6, RZ ;  /* 0x0000000606067c24 */ /* 0x004fc8000f8e02ff */
[----:B------:R-:W-:Y:S02]  /*1450*/  IMAD R6, R7, UR7, R6 ;  /* 0x0000000707067c24 */ /* 0x000fe4000f8e0206 */
[-C--:B-1----:R-:W-:Y:S02]  /*1460*/  IMAD R10, R11, R2.reuse, RZ ;  /* 0x000000020b0a7224 */ /* 0x082fe400078e02ff */
[----:B------:R-:W-:-:S04]  /*1470*/  IMAD.WIDE.U32 R12, R4, R2, RZ ;  /* 0x00000002040c7225 */ /* 0x000fc800078e00ff */
[----:B------:R-:W-:-:S05]  /*1480*/  IMAD R10, R4, R3, R10 ;  /* 0x00000003040a7224 */ /* 0x000fca00078e020a */
[----:B------:R-:W-:-:S03]  /*1490*/  IADD3 R13, PT, PT, R13, R10, RZ ;  /* 0x0000000a0d0d7210 */ /* 0x000fc60007ffe0ff */
[----:B------:R-:W-:-:S05]  /*14a0*/  IMAD.WIDE.U32 R18, R7, UR6, R12 ;  /* 0x0000000607127c25 */ /* 0x000fca000f8e000c */
[----:B------:R-:W-:Y:S01]  /*14b0*/  IADD3 R19, PT, PT, R19, R6, RZ ;  /* 0x0000000613137210 */ /* 0x000fe20007ffe0ff */
[----:B------:R-:W-:Y:S06]  /*14c0*/  BRA `(.L_x_754) ;  /* 0x0000000000187947 */ /* 0x000fec0003800000 */
.L_x_753:
[----:B------:R-:W1:Y:S01]  /*14d0*/  LDC.64 R2, c[0x0][0x3c0] ;  /* 0x0000f000ff027b82 */ /* 0x000e620000000a00 */
[----:B------:R-:W-:-:S05]  /*14e0*/  IADD3 R4, PT, PT, R4, R11, RZ ;  /* 0x0000000b04047210 */ /* 0x000fca0007ffe0ff */
[C---:B-1----:R-:W-:Y:S02]  /*14f0*/  IMAD R19, R4.reuse, R3, RZ ;  /* 0x0000000304137224 */ /* 0x042fe400078e02ff */
[----:B-----5:R-:W-:-:S05]  /*1500*/  IMAD.WIDE.U32 R6, R4, R2, RZ ;  /* 0x0000000204067225 */ /* 0x020fca00078e00ff */
[----:B------:R-:W-:Y:S02]  /*1510*/  IADD3 R19, PT, PT, R7, R19, RZ ;  /* 0x0000001307137210 */ /* 0x000fe40007ffe0ff */
[----:B------:R-:W-:-:S07]  /*1520*/  MOV R18, R6 ;  /* 0x0000000600127202 */ /* 0x000fce0000000f00 */
.L_x_754:
[----:B------:R-:W1:Y:S01]  /*1530*/  LDC R7, c[0x0][0x3e8] ;  /* 0x0000fa00ff077b82 */ /* 0x000e620000000800 */
[----:B------:R-:W-:Y:S02]  /*1540*/  CS2R R236, SRZ ;  /* 0x0000000000ec7805 */ /* 0x000fe4000001ff00 */
[----:B-1----:R-:W-:Y:S02]  /*1550*/  IABS R6, R7 ;  /* 0x0000000700067213 */ /* 0x002fe40000000000 */
[----:B------:R-:W-:Y:S02]  /*1560*/  ISETP.NE.AND P2, PT, R7, RZ, PT ;  /* 0x000000ff0700720c */ /* 0x000fe40003f45270 */
[----:B------:R-:W1:Y:S08]  /*1570*/  I2F.RP R11, R6 ;  /* 0x00000006000b7306 */ /* 0x000e700000209400 */
[----:B-1----:R-:W1:Y:S02]  /*1580*/  MUFU.RCP R12, R11 ;  /* 0x0000000b000c7308 */ /* 0x002e640000001000 */
[----:B-1----:R-:W-:-:S06]  /*1590*/  IADD3 R12, PT, PT, R12, 0xffffffe, RZ ;  /* 0x0ffffffe0c0c7810 */ /* 0x002fcc0007ffe0ff */
[----:B------:R-:W1:Y:S02]  /*15a0*/  F2I.FTZ.U32.TRUNC.NTZ R13, R12 ;  /* 0x0000000c000d7305 */ /* 0x000e64000021f000 */
[----:B-1----:R-:W-:Y:S01]  /*15b0*/  IMAD.MOV R4, RZ, RZ, -R13 ;  /* 0x000000ffff047224 */ /* 0x002fe200078e0a0d */
[----:B------:R-:W-:-:S03]  /*15c0*/  MOV R12, RZ ;  /* 0x000000ff000c7202 */ /* 0x000fc60000000f00 */
[----:B------:R-:W-:Y:S01]  /*15d0*/  IMAD R10, R4, R6, RZ ;  /* 0x00000006040a7224 */ /* 0x000fe200078e02ff */
[----:B------:R-:W-:-:S03]  /*15e0*/  IABS R4, R0 ;  /* 0x0000000000047213 */ /* 0x000fc60000000000 */
[----:B------:R-:W-:-:S04]  /*15f0*/  IMAD.HI.U32 R13, R13, R10, R12 ;  /* 0x0000000a0d0d7227 */ /* 0x000fc800078e000c */
[----:B------:R-:W-:-:S04]  /*1600*/  IMAD.MOV.U32 R10, RZ, RZ, R4 ;  /* 0x000000ffff0a7224 */ /* 0x000fc800078e0004 */
[----:B------:R-:W-:Y:S02]  /*1610*/  IMAD.HI.U32 R4, R13, R10, RZ ;  /* 0x0000000a0d047227 */ /* 0x000fe400078e00ff */
[----:B------:R-:W1:Y:S03]  /*1620*/  LDC.64 R12, c[0x0][0x3d8] ;  /* 0x0000f600ff0c7b82 */ /* 0x000e660000000a00 */
[----:B------:R-:W-:-:S05]  /*1630*/  IADD3 R11, PT, PT, -R4, RZ, RZ ;  /* 0x000000ff040b7210 */ /* 0x000fca0007ffe1ff */
[----:B------:R-:W-:-:S05]  /*1640*/  IMAD R11, R6, R11, R10 ;  /* 0x0000000b060b7224 */ /* 0x000fca00078e020a */
[----:B------:R-:W-:-:S13]  /*1650*/  ISETP.GT.U32.AND P0, PT, R6, R11, PT ;  /* 0x0000000b0600720c */ /* 0x000fda0003f04070 */
[----:B------:R-:W-:Y:S01]  /*1660*/  @!P0 IMAD.IADD R11, R11, 0x1, -R6 ;  /* 0x000000010b0b8824 */ /* 0x000fe200078e0a06 */
[----:B------:R-:W-:-:S04]  /*1670*/  @!P0 IADD3 R4, PT, PT, R4, 0x1, RZ ;  /* 0x0000000104048810 */ /* 0x000fc80007ffe0ff */
[----:B------:R-:W-:Y:S02]  /*1680*/  ISETP.GE.U32.AND P1, PT, R11, R6, PT ;  /* 0x000000060b00720c */ /* 0x000fe40003f26070 */
[-C--:B------:R-:W-:Y:S01]  /*1690*/  LOP3.LUT R6, R0, R7.reuse, RZ, 0x3c, !PT ;  /* 0x0000000700067212 */ /* 0x080fe200078e3cff */
[----:B------:R-:W2:Y:S01]  /*16a0*/  LDC.64 R10, c[0x0][0x3d0] ;  /* 0x0000f400ff0a7b82 */ /* 0x000ea20000000a00 */
[----:B------:R-:W-:Y:S02]  /*16b0*/  LOP3.LUT R7, RZ, R7, RZ, 0x33, !PT ;  /* 0x00000007ff077212 */ /* 0x000fe400078e33ff */
[----:B------:R-:W-:Y:S02]  /*16c0*/  ISETP.GE.AND P3, PT, R6, RZ, PT ;  /* 0x000000ff0600720c */ /* 0x000fe40003f66270 */
[----:B------:R-:W-:-:S05]  /*16d0*/  LEA R6, R59, 0xffffff00, 0x8 ;  /* 0xffffff003b067811 */ /* 0x000fca00078e40ff */
[----:B------:R-:W-:Y:S02]  /*16e0*/  @P1 VIADD R4, R4, 0x1 ;  /* 0x0000000104041836 */ /* 0x000fe40000000000 */
[----:B------:R-:W-:-:S03]  /*16f0*/  IMAD.WIDE.U32 R20, R6, R8, R16 ;  /* 0x0000000806147225 */ /* 0x000fc600078e0010 */
[----:B------:R-:W-:Y:S01]  /*1700*/  MOV R14, R4 ;  /* 0x00000004000e7202 */ /* 0x000fe20000000f00 */
[----:B------:R-:W-:-:S03]  /*1710*/  IMAD.WIDE.U32 R18, R6, R2, R18 ;  /* 0x0000000206127225 */ /* 0x000fc600078e0012 */
[----:B------:R-:W-:Y:S01]  /*1720*/  @!P3 IADD3 R14, PT, PT, -R14, RZ, RZ ;  /* 0x000000ff0e0eb210 */ /* 0x000fe20007ffe1ff */
[C---:B------:R-:W-:Y:S02]  /*1730*/  IMAD R19, R6.reuse, R3, R19 ;  /* 0x0000000306137224 */ /* 0x040fe400078e0213 */
[----:B------:R-:W-:Y:S01]  /*1740*/  IMAD R21, R6, R9, R21 ;  /* 0x0000000906157224 */ /* 0x000fe200078e0215 */
[----:B------:R-:W-:-:S04]  /*1750*/  SEL R14, R7, R14, !P2 ;  /* 0x0000000e070e7207 */ /* 0x000fc80005000000 */
[----:B------:R-:W-:Y:S01]  /*1760*/  SHF.R.S32.HI R17, RZ, 0x1f, R14 ;  /* 0x0000001fff117819 */ /* 0x000fe2000001140e */
[----:B--2---:R-:W-:-:S04]  /*1770*/  IMAD.WIDE.U32 R20, R14, R10, R20 ;  /* 0x0000000a0e147225 */ /* 0x004fc800078e0014 */
[C---:B-1----:R-:W-:Y:S01]  /*1780*/  IMAD R6, R17.reuse, R12, RZ ;  /* 0x0000000c11067224 */ /* 0x042fe200078e02ff */
[----:B------:R-:W-:Y:S01]  /*1790*/  MOV R16, R20 ;  /* 0x0000001400107202 */ /* 0x000fe20000000f00 */
[----:B------:R-:W-:Y:S02]  /*17a0*/  IMAD R17, R17, R10, RZ ;  /* 0x0000000a11117224 */ /* 0x000fe400078e02ff */
[----:B------:R-:W-:-:S04]  /*17b0*/  IMAD.WIDE.U32 R18, R14, R12, R18 ;  /* 0x0000000c0e127225 */ /* 0x000fc800078e0012 */
[C---:B------:R-:W-:Y:S02]  /*17c0*/  IMAD R11, R14.reuse, R11, R17 ;  /* 0x0000000b0e0b7224 */ /* 0x040fe400078e0211 */
[----:B------:R-:W-:-:S03]  /*17d0*/  IMAD R13, R14, R13, R6 ;  /* 0x0000000d0e0d7224 */ /* 0x000fc600078e0206 */
[----:B------:R-:W-:Y:S01]  /*17e0*/  IADD3 R14, PT, PT, R21, R11, RZ ;  /* 0x0000000b150e7210 */ /* 0x000fe20007ffe0ff */
[----:B------:R-:W-:-:S07]  /*17f0*/  IMAD.IADD R13, R19, 0x1, R13 ;  /* 0x00000001130d7824 */ /* 0x000fce00078e020d */
.L_x_750:
[----:B------:R-:W-:Y:S01]  /*1800*/  IMAD.MOV.U32 R6, RZ, RZ, RZ ;  /* 0x000000ffff067224 */ /* 0x000fe200078e00ff */
[----:B------:R-:W-:Y:S01]  /*1810*/  ISETP.NE.AND P0, PT, R230, -0x1, PT ;  /* 0xffffffffe600780c */ /* 0x000fe20003f05270 */
[----:B------:R-:W1:Y:S01]  /*1820*/  LDC.64 R156, c[0x0][0x3b0] ;  /* 0x0000ec00ff9c7b82 */ /* 0x000e620000000a00 */
[----:B------:R-:W-:Y:S01]  /*1830*/  IMAD.SHL.U32 R65, R69, 0x8, RZ ;  /* 0x0000000845417824 */ /* 0x000fe200078e00ff */
[----:B------:R-:W2:Y:S02]  /*1840*/  LDCU.64 UR6, c[0x0][0x3c8] ;  /* 0x00007900ff0677ac */ /* 0x000ea40008000a00 */
[----:B------:R3:W5:Y:S01]  /*1850*/  @P5 LDG.E R6, desc[UR4][R160.64] ;  /* 0x00000004a0065981 */ /* 0x000762000c1e1900 */
[----:B------:R-:W-:Y:S01]  /*1860*/  SHF.R.U32.HI R158, RZ, 0x3, R69 ;  /* 0x00000003ff9e7819 */ /* 0x000fe20000011645 */
[----:B------:R-:W4:Y:S01]  /*1870*/  LDCU.64 UR8, c[0x0][0x388] ;  /* 0x00007100ff0877ac */ /* 0x000f220008000a00 */
[----:B------:R-:W-:Y:S01]  /*1880*/  LOP3.LUT R12, R65, 0x38, RZ, 0xc0, !PT ;  /* 0x00000038410c7812 */ /* 0x000fe200078ec0ff */
[----:B------:R-:W-:Y:S01]  /*1890*/  IMAD.SHL.U32 R64, R59, 0x100, RZ ;  /* 0x000001003b407824 */ /* 0x000fe200078e00ff */
[----:B------:R-:W-:Y:S01]  /*18a0*/  MOV R159, RZ ;  /* 0x000000ff009f7202 */ /* 0x000fe20000000f00 */
[----:B------:R-:W-:Y:S01]  /*18b0*/  IMAD.SHL.U32 R93, R2, 0x10, RZ ;  /* 0x00000010025d7824 */ /* 0x000fe200078e00ff */
[C---:B------:R-:W-:Y:S01]  /*18c0*/  SHF.L.U64.HI R70, R8.reuse, 0x4, R9 ;  /* 0x0000000408467819 */ /* 0x040fe20000010209 */
[----:B------:R-:W2:Y:S01]  /*18d0*/  @!P0 LDC.64 R10, c[0x0][0x398] ;  /* 0x0000e600ff0a8b82 */ /* 0x000ea20000000a00 */
[----:B------:R-:W-:Y:S01]  /*18e0*/  SHF.L.U32 R67, R8, 0x4, RZ ;  /* 0x0000000408437819 */ /* 0x000fe200000006ff */
[----:B------:R-:W-:Y:S01]  /*18f0*/  VIADD R77, R64, 0xffffff00 ;  /* 0xffffff00404d7836 */ /* 0x000fe20000000000 */
[----:B------:R-:W-:Y:S01]  /*1900*/  SHF.L.U64.HI R92, R2, 0x4, R3 ;  /* 0x00000004025c7819 */ /* 0x000fe20000010203 */
[----:B-1----:R-:W-:-:S04]  /*1910*/  @P0 IMAD.WIDE.U32 R22, R230, R156, RZ ;  /* 0x0000009ce6160225 */ /* 0x002fc800078e00ff */
[----:B--2---:R-:W-:-:S04]  /*1920*/  @!P0 IMAD.WIDE.U32 R20, R5, R10, RZ ;  /* 0x0000000a05148225 */ /* 0x004fc800078e00ff */
[----:B------:R-:W-:Y:S01]  /*1930*/  @!P0 IMAD R10, R5, R11, R21 ;  /* 0x0000000b050a8224 */ /* 0x000fe200078e0215 */
[----:B------:R-:W-:Y:S01]  /*1940*/  @!P0 MOV R17, R20 ;  /* 0x0000001400118202 */ /* 0x000fe20000000f00 */
[----:B------:R-:W-:Y:S01]  /*1950*/  @P0 IMAD R10, R230, R157, R23 ;  /* 0x0000009de60a0224 */ /* 0x000fe200078e0217 */
[C---:B------:R-:W-:Y:S01]  /*1960*/  IADD3 R20, P1, PT, R12.reuse, R16, RZ ;  /* 0x000000100c147210 */ /* 0x040fe20007f3e0ff */
[----:B------:R-:W-:Y:S01]  /*1970*/  @P0 IMAD.MOV.U32 R17, RZ, RZ, R22 ;  /* 0x000000ffff110224 */ /* 0x000fe200078e0016 */
[C---:B------:R-:W-:Y:S01]  /*1980*/  IADD3 R18, P0, PT, R12.reuse, R18, RZ ;  /* 0x000000120c127210 */ /* 0x040fe20007f1e0ff */
[----:B------:R-:W1:Y:S02]  /*1990*/  LDC R11, c[0x0][0x450] ;  /* 0x00011400ff0b7b82 */ /* 0x000e640000000800 */
[----:B------:R-:W-:Y:S02]  /*19a0*/  IMAD.X R21, RZ, RZ, R14, P1 ;  /* 0x000000ffff157224 */ /* 0x000fe400008e060e */
[----:B------:R-:W-:Y:S01]  /*19b0*/  IMAD.X R19, RZ, RZ, R13, P0 ;  /* 0x000000ffff137224 */ /* 0x000fe200000e060d */
[----:B------:R-:W-:Y:S01]  /*19c0*/  IADD3 R16, P0, PT, R12, R17, RZ ;  /* 0x000000110c107210 */ /* 0x000fe20007f1e0ff */
[----:B------:R-:W-:-:S04]  /*19d0*/  IMAD.WIDE.U32 R14, R15, 0x40, R158 ;  /* 0x000000400f0e7825 */ /* 0x000fc800078e009e */
[----:B------:R-:W-:Y:S02]  /*19e0*/  IMAD.X R17, RZ, RZ, R10, P0 ;  /* 0x000000ffff117224 */ /* 0x000fe400000e060a */
[----:B------:R-:W-:-:S04]  /*19f0*/  IMAD.WIDE.U32 R18, R158, R2, R18 ;  /* 0x000000029e127225 */ /* 0x000fc800078e0012 */
[----:B------:R-:W-:-:S04]  /*1a00*/  IMAD.WIDE.U32 R16, R0, UR6, R16 ;  /* 0x0000000600107c25 */ /* 0x000fc8000f8e0010 */
[----:B------:R-:W-:Y:S01]  /*1a10*/  IMAD R17, R0, UR7, R17 ;  /* 0x0000000700117c24 */ /* 0x000fe2000f8e0211 */
[----:B------:R-:W2:Y:S01]  /*1a20*/  LDCU.64 UR6, c[0x0][0x390] ;  /* 0x00007200ff0677ac */ /* 0x000ea20008000a00 */
[-C--:B------:R-:W-:Y:S02]  /*1a30*/  IMAD R0, R15, R156.reuse, RZ ;  /* 0x0000009c0f007224 */ /* 0x080fe400078e02ff */
[----:B------:R-:W-:Y:S01]  /*1a40*/  IMAD R79, R158, R3, R19 ;  /* 0x000000039e4f7224 */ /* 0x000fe200078e0213 */
[----:B-1----:R-:W-:Y:S01]  /*1a50*/  LEA.HI R11, R11, R11, RZ, 0x1 ;  /* 0x0000000b0b0b7211 */ /* 0x002fe200078f08ff */
[C---:B------:R-:W-:Y:S02]  /*1a60*/  IMAD R15, R14.reuse, R157, R0 ;  /* 0x0000009d0e0f7224 */ /* 0x040fe400078e0200 */
[----:B------:R-:W-:Y:S01]  /*1a70*/  IMAD.WIDE.U32 R156, R14, R156, R16 ;  /* 0x0000009c0e9c7225 */ /* 0x000fe200078e0010 */
[----:B------:R-:W-:Y:S02]  /*1a80*/  SHF.R.S32.HI R17, RZ, 0x1f, R68 ;  /* 0x0000001fff117819 */ /* 0x000fe40000011444 */
[C---:B------:R-:W-:Y:S01]  /*1a90*/  SHF.L.U64.HI R79, R18.reuse, 0x1, R79 ;  /* 0x00000001124f7819 */ /* 0x040fe2000001024f */
[----:B------:R-:W-:Y:S01]  /*1aa0*/  IMAD.SHL.U32 R78, R18, 0x2, RZ ;  /* 0x00000002124e7824 */ /* 0x000fe200078e00ff */
[----:B------:R-:W-:Y:S01]  /*1ab0*/  LEA.HI R0, R17, R68, RZ, 0x8 ;  /* 0x0000004411007211 */ /* 0x000fe200078f40ff */
[----:B------:R-:W-:Y:S01]  /*1ac0*/  IMAD.WIDE.U32 R20, R158, R8, R20 ;  /* 0x000000089e147225 */ /* 0x000fe200078e0014 */
[----:B------:R-:W-:-:S02]  /*1ad0*/  SHF.R.S32.HI R11, RZ, 0x1, R11 ;  /* 0x00000001ff0b7819 */ /* 0x000fc4000001140b */
[----:B------:R-:W-:Y:S01]  /*1ae0*/  SHF.R.S32.HI R0, RZ, 0x8, R0 ;  /* 0x00000008ff007819 */ /* 0x000fe20000011400 */
[----:B------:R-:W-:Y:S01]  /*1af0*/  IMAD R81, R158, R9, R21 ;  /* 0x000000099e517224 */ /* 0x000fe200078e0215 */
[----:B--2---:R-:W-:Y:S01]  /*1b00*/  IADD3 R78, P0, PT, R78, UR6, RZ ;  /* 0x000000064e4e7c10 */ /* 0x004fe2000ff1e0ff */
[----:B------:R-:W-:Y:S01]  /*1b10*/  IMAD.SHL.U32 R9, R69, 0x4, RZ ;  /* 0x0000000445097824 */ /* 0x000fe200078e00ff */
[----:B------:R-:W-:Y:S02]  /*1b20*/  SHF.L.U32 R80, R20, 0x1, RZ ;  /* 0x0000000114507819 */ /* 0x000fe400000006ff */
[----:B------:R-:W-:Y:S01]  /*1b30*/  IADD3.X R79, PT, PT, R79, UR7, RZ, P0, !PT ;  /* 0x000000074f4f7c10 */ /* 0x000fe200087fe4ff */
[----:B------:R-:W-:Y:S01]  /*1b40*/  IMAD.MOV.U32 R234, RZ, RZ, R78 ;  /* 0x000000ffffea7224 */ /* 0x000fe200078e004e */
[----:B------:R-:W-:Y:S02]  /*1b50*/  ISETP.GE.AND P0, PT, R0, R59, PT ;  /* 0x0000003b0000720c */ /* 0x000fe40003f06270 */
[----:B------:R-:W-:Y:S01]  /*1b60*/  LOP3.LUT R9, R9, 0x1c, RZ, 0xc0, !PT ;  /* 0x0000001c09097812 */ /* 0x000fe200078ec0ff */
[----:B------:R-:W-:Y:S01]  /*1b70*/  IMAD.MOV.U32 R235, RZ, RZ, R79 ;  /* 0x000000ffffeb7224 */ /* 0x000fe200078e004f */
[----:B------:R-:W-:-:S02]  /*1b80*/  SHF.L.U64.HI R81, R20, 0x1, R81 ;  /* 0x0000000114517819 */ /* 0x000fc40000010251 */
[----:B----4-:R-:W-:Y:S01]  /*1b90*/  IADD3 R80, P1, PT, R80, UR8, RZ ;  /* 0x0000000850507c10 */ /* 0x010fe2000ff3e0ff */
[----:B------:R-:W-:Y:S01]  /*1ba0*/  IMAD R134, R158, R11, R9 ;  /* 0x0000000b9e867224 */ /* 0x000fe200078e0209 */
[----:B------:R-:W-:Y:S02]  /*1bb0*/  IADD3 R76, PT, PT, R157, R15, RZ ;  /* 0x0000000f9d4c7210 */ /* 0x000fe40007ffe0ff */
[----:B------:R-:W-:Y:S02]  /*1bc0*/  IADD3.X R81, PT, PT, R81, UR9, RZ, P1, !PT ;  /* 0x0000000951517c10 */ /* 0x000fe40008ffe4ff */
[----:B------:R-:W-:Y:S02]  /*1bd0*/  IADD3 R132, PT, PT, R9, R134, RZ ;  /* 0x0000008609847210 */ /* 0x000fe40007ffe0ff */
[----:B------:R-:W-:Y:S02]  /*1be0*/  SHF.R.S32.HI R112, RZ, 0x1f, R134 ;  /* 0x0000001fff707819 */ /* 0x000fe40000011486 */
[----:B------:R-:W-:-:S02]  /*1bf0*/  SHF.R.S32.HI R111, RZ, 0x1f, R132 ;  /* 0x0000001fff6f7819 */ /* 0x000fc40000011484 */
[----:B------:R-:W-:Y:S02]  /*1c00*/  MOV R232, R80 ;  /* 0x0000005000e87202 */ /* 0x000fe40000000f00 */
[----:B------:R-:W-:Y:S01]  /*1c10*/  MOV R233, R81 ;  /* 0x0000005100e97202 */ /* 0x000fe20000000f00 */
[----:B---3--:R-:W-:Y:S06]  /*1c20*/  @P0 BRA `(.L_x_755) ;  /* 0x000000c800840947 */ /* 0x008fec0003800000 */
[----:B------:R-:W1:Y:S01]  /*1c30*/  LDC.64 R2, c[0x0][0x4a0] ;  /* 0x00012800ff027b82 */ /* 0x000e620000000a00 */
[----:B------:R-:W2:Y:S01]  /*1c40*/  LDCU.128 UR8, c[0x0][0x490] ;  /* 0x00009200ff0877ac */ /* 0x000ea20008000c00 */
[----:B------:R-:W-:Y:S01]  /*1c50*/  IMAD.MOV.U32 R13, RZ, RZ, RZ ;  /* 0x000000ffff0d7224 */ /* 0x000fe200078e00ff */
[----:B-----5:R-:W-:Y:S01]  /*1c60*/  IADD3 R6, PT, PT, R77, R6, RZ ;  /* 0x000000064d067210 */ /* 0x020fe20007ffe0ff */
[----:B------:R-:W-:Y:S01]  /*1c70*/  @!P3 IMAD.MOV R4, RZ, RZ, -R4 ;  /* 0x000000ffff04b224 */ /* 0x000fe200078e0a04 */
[----:B------:R-:W3:Y:S01]  /*1c80*/  LDCU.128 UR12, c[0x0][0x4b0] ;  /* 0x00009600ff0c77ac */ /* 0x000ee20008000c00 */
[C---:B------:R-:W-:Y:S01]  /*1c90*/  IMAD.SHL.U32 R155, R11.reuse, 0x10, RZ ;  /* 0x000000100b9b7824 */ /* 0x040fe200078e00ff */
[C---:B------:R-:W-:Y:S01]  /*1ca0*/  SHF.L.U32 R115, R11.reuse, 0x6, RZ ;  /* 0x000000060b737819 */ /* 0x040fe200000006ff */
[----:B------:R-:W4:Y:S01]  /*1cb0*/  LDC.64 R90, c[0x0][0x4a8] ;  /* 0x00012a00ff5a7b82 */ /* 0x000f220000000a00 */
[----:B------:R-:W4:Y:S01]  /*1cc0*/  LDCU.128 UR16, c[0x0][0x4c0] ;  /* 0x00009800ff1077ac */ /* 0x000f220008000c00 */
[C---:B------:R-:W-:Y:S01]  /*1cd0*/  IMAD R130, R11.reuse, 0x30, RZ ;  /* 0x000000300b827824 */ /* 0x040fe200078e02ff */
[----:B------:R-:W-:Y:S01]  /*1ce0*/  VIMNMX R75, PT, PT, RZ, R0, !PT ;  /* 0x00000000ff4b7248 */ /* 0x000fe20007fe0100 */
[C---:B------:R-:W-:Y:S01]  /*1cf0*/  IMAD R129, R11.reuse, 0x50, RZ ;  /* 0x000000500b817824 */ /* 0x040fe200078e02ff */
[----:B------:R-:W4:Y:S01]  /*1d00*/  LDCU.64 UR6, c[0x0][0x488] ;  /* 0x00009100ff0677ac */ /* 0x000f220008000a00 */
[C---:B------:R-:W-:Y:S01]  /*1d10*/  IMAD R128, R11.reuse, 0x60, RZ ;  /* 0x000000600b807824 */ /* 0x040fe200078e02ff */
[C---:B------:R-:W-:Y:S01]  /*1d20*/  IADD3 R74, PT, PT, R158.reuse, 0x10, RZ ;  /* 0x000000109e4a7810 */ /* 0x040fe20007ffe0ff */
[C---:B------:R-:W-:Y:S01]  /*1d30*/  IMAD R127, R11.reuse, 0x70, RZ ;  /* 0x000000700b7f7824 */ /* 0x040fe200078e02ff */
[----:B------:R-:W4:Y:S01]  /*1d40*/  LDCU UR21, c[0x0][0x440] ;  /* 0x00008800ff1577ac */ /* 0x000f220008000800 */
[----:B------:R-:W-:Y:S01]  /*1d50*/  IMAD R126, R11, 0x90, RZ ;  /* 0x000000900b7e7824 */ /* 0x000fe200078e02ff */
[C---:B------:R-:W-:Y:S01]  /*1d60*/  IADD3 R153, PT, PT, R158.reuse, 0x40, RZ ;  /* 0x000000409e997810 */ /* 0x040fe20007ffe0ff */
[----:B--2---:R-:W-:Y:S01]  /*1d70*/  IMAD.WIDE.U32 R8, R5, UR10, R12 ;  /* 0x0000000a05087c25 */ /* 0x004fe2000f8e000c */
[----:B------:R-:W2:Y:S01]  /*1d80*/  LDCU UR20, c[0x0][0x450] ;  /* 0x00008a00ff1477ac */ /* 0x000ea20008000800 */
[----:B------:R-:W-:-:S02]  /*1d90*/  IADD3 R147, PT, PT, R158, 0x70, RZ ;  /* 0x000000709e937810 */ /* 0x000fc40007ffe0ff */
[----:B-1----:R-:W-:Y:S01]  /*1da0*/  IMAD.WIDE.U32 R14, R5, R2, R12 ;  /* 0x00000002050e7225 */ /* 0x002fe200078e000c */
[----:B------:R-:W-:Y:S01]  /*1db0*/  SEL R2, R7, R4, !P2 ;  /* 0x0000000407027207 */ /* 0x000fe20005000000 */
[----:B------:R-:W1:Y:S01]  /*1dc0*/  LDCU.U8 UR22, c[0x0][0x533] ;  /* 0x0000a660ff1677ac */ /* 0x000e620008000000 */
[----:B------:R-:W-:Y:S01]  /*1dd0*/  LOP3.LUT R145, R158, 0x80, RZ, 0xfc, !PT ;  /* 0x000000809e917812 */ /* 0x000fe200078efcff */
[C---:B------:R-:W-:Y:S01]  /*1de0*/  IMAD R15, R5.reuse, R3, R15 ;  /* 0x00000003050f7224 */ /* 0x040fe200078e020f */
[----:B------:R-:W-:Y:S01]  /*1df0*/  SHF.R.S32.HI R3, RZ, 0x1f, R2 ;  /* 0x0000001fff037819 */ /* 0x000fe20000011402 */
[----:B------:R-:W-:Y:S01]  /*1e00*/  IMAD R9, R5, UR11, R9 ;  /* 0x0000000b05097c24 */ /* 0x000fe2000f8e0209 */
[----:B------:R-:W2:Y:S01]  /*1e10*/  LDCU.64 UR10, c[0x0][0x4d0] ;  /* 0x00009a00ff0a77ac */ /* 0x000ea20008000a00 */
[----:B---3--:R-:W-:Y:S01]  /*1e20*/  IMAD.WIDE.U32 R16, R77, UR12, R14 ;  /* 0x0000000c4d107c25 */ /* 0x008fe2000f8e000e */
[----:B----4-:R-:W-:Y:S01]  /*1e30*/  SHF.L.U64.HI R94, R90, 0x4, R91 ;  /* 0x000000045a5e7819 */ /* 0x010fe2000001025b */
[----:B------:R-:W-:-:S02]  /*1e40*/  UMOV UR23, URZ ;  /* 0x000000ff00177c82 */ /* 0x000fc40008000000 */
[----:B------:R-:W-:Y:S01]  /*1e50*/  IMAD.WIDE.U32 R4, R77, R90, R8 ;  /* 0x0000005a4d047225 */ /* 0x000fe200078e0008 */
[----:B------:R-:W-:Y:S02]  /*1e60*/  SHF.R.S32.HI R9, RZ, 0x1f, R68 ;  /* 0x0000001fff097819 */ /* 0x000fe40000011444 */
[----:B------:R-:W-:Y:S01]  /*1e70*/  SHF.L.U32 R95, R90, 0x4, RZ ;  /* 0x000000045a5f7819 */ /* 0x000fe200000006ff */
[----:B------:R-:W-:Y:S01]  /*1e80*/  IMAD R7, R3, UR14, RZ ;  /* 0x0000000e03077c24 */ /* 0x000fe2000f8e02ff */
[C---:B------:R-:W-:Y:S01]  /*1e90*/  IADD3 R139, PT, PT, R158.reuse, 0xb0, RZ ;  /* 0x000000b09e8b7810 */ /* 0x040fe20007ffe0ff */
[----:B------:R-:W-:Y:S01]  /*1ea0*/  IMAD R17, R77, UR13, R17 ;  /* 0x0000000d4d117c24 */ /* 0x000fe2000f8e0211 */
[----:B------:R-:W-:Y:S01]  /*1eb0*/  IADD3 R133, PT, PT, R158, 0xe0, RZ ;  /* 0x000000e09e857810 */ /* 0x000fe20007ffe0ff */
[----:B------:R-:W-:Y:S01]  /*1ec0*/  IMAD R3, R3, UR16, RZ ;  /* 0x0000001003037c24 */ /* 0x000fe2000f8e02ff */
[----:B------:R-:W-:Y:S01]  /*1ed0*/  MOV R116, R77 ;  /* 0x0000004d00747202 */ /* 0x000fe20000000f00 */
[----:B------:R-:W-:Y:S01]  /*1ee0*/  IMAD R5, R77, R91, R5 ;  /* 0x0000005b4d057224 */ /* 0x000fe200078e0205 */
[----:B------:R-:W-:Y:S01]  /*1ef0*/  SHF.R.S32.HI R110, RZ, 0x1f, R155 ;  /* 0x0000001fff6e7819 */ /* 0x000fe2000001149b */
[C---:B------:R-:W-:Y:S01]  /*1f00*/  IMAD R7, R2.reuse, UR15, R7 ;  /* 0x0000000f02077c24 */ /* 0x040fe2000f8e0207 */
[----:B------:R-:W-:Y:S01]  /*1f10*/  SHF.R.S32.HI R108, RZ, 0x1f, R130 ;  /* 0x0000001fff6c7819 */ /* 0x000fe20000011482 */
[C---:B------:R-:W-:Y:S01]  /*1f20*/  IMAD R14, R2.reuse, UR17, R3 ;  /* 0x00000011020e7c24 */ /* 0x040fe2000f8e0203 */
[----:B------:R-:W-:Y:S01]  /*1f30*/  SHF.R.S32.HI R107, RZ, 0x1f, R115 ;  /* 0x0000001fff6b7819 */ /* 0x000fe20000011473 */
[C---:B------:R-:W-:Y:S01]  /*1f40*/  IMAD.WIDE.U32 R16, R2.reuse, UR16, R16 ;  /* 0x0000001002107c25 */ /* 0x040fe2000f8e0010 */
[----:B------:R-:W-:Y:S01]  /*1f50*/  SHF.R.S32.HI R106, RZ, 0x1f, R129 ;  /* 0x0000001fff6a7819 */ /* 0x000fe20000011481 */
[----:B------:R-:W-:Y:S01]  /*1f60*/  USHF.L.U64.HI UR16, UR12, 0x5, UR13 ;  /* 0x000000050c107899 */ /* 0x000fe2000801020d */
[----:B------:R-:W-:Y:S01]  /*1f70*/  SHF.R.S32.HI R105, RZ, 0x1f, R128 ;  /* 0x0000001fff697819 */ /* 0x000fe20000011480 */
[----:B------:R-:W-:Y:S01]  /*1f80*/  IMAD.WIDE.U32 R2, R2, UR14, R4 ;  /* 0x0000000e02027c25 */ /* 0x000fe2000f8e0004 */
[----:B------:R-:W-:Y:S01]  /*1f90*/  IADD3 R4, P0, PT, -R68, R158, RZ ;  /* 0x0000009e44047210 */ /* 0x000fe20007f1e1ff */
[----:B------:R-:W-:Y:S01]  /*1fa0*/  USHF.L.U32 UR17, UR12, 0x5, URZ ;  /* 0x000000050c117899 */ /* 0x000fe200080006ff */
[----:B------:R-:W-:Y:S01]  /*1fb0*/  SHF.R.S32.HI R104, RZ, 0x1f, R127 ;  /* 0x0000001fff687819 */ /* 0x000fe2000001147f */
[----:B------:R-:W-:Y:S01]  /*1fc0*/  IMAD.IADD R7, R3, 0x1, R7 ;  /* 0x0000000103077824 */ /* 0x000fe200078e0207 */
[----:B------:R-:W-:Y:S01]  /*1fd0*/  SHF.R.S32.HI R102, RZ, 0x1f, R126 ;  /* 0x0000001fff667819 */ /* 0x000fe2000001147e */
[----:B------:R-:W-:Y:S01]  /*1fe0*/  IMAD R3, R6, R11, RZ ;  /* 0x0000000b06037224 */ /* 0x000fe200078e02ff */
[----:B------:R-:W3:Y:S01]  /*1ff0*/  LDCU.64 UR14, c[0x0][0x3c0] ;  /* 0x00007800ff0e77ac */ /* 0x000ee20008000a00 */
[----:B------:R-:W-:-:S02]  /*2000*/  IMAD.X R9, RZ, RZ, ~R9, P0 ;  /* 0x000000ffff097224 */ /* 0x000fc400000e0e09 */
[----:B------:R-:W-:Y:S01]  /*2010*/  IMAD.IADD R15, R17, 0x1, R14 ;  /* 0x00000001110f7824 */ /* 0x000fe200078e020e */
[----:B------:R-:W-:Y:S01]  /*2020*/  SHF.R.S32.HI R85, RZ, 0x1f, R3 ;  /* 0x0000001fff557819 */ /* 0x000fe20000011403 */
[----:B------:R-:W-:Y:S01]  /*2030*/  IMAD.MOV.U32 R6, RZ, RZ, R2 ;  /* 0x000000ffff067224 */ /* 0x000fe200078e0002 */
[----:B------:R-:W-:Y:S01]  /*2040*/  IADD3 R56, P1, PT, R3, R134, RZ ;  /* 0x0000008603387210 */ /* 0x000fe20007f3e0ff */
[----:B------:R-:W-:Y:S01]  /*2050*/  IMAD R83, R9, UR12, RZ ;  /* 0x0000000c09537c24 */ /* 0x000fe2000f8e02ff */
[----:B------:R-:W-:Y:S01]  /*2060*/  IADD3 R84, P0, PT, R3, R132, RZ ;  /* 0x0000008403547210 */ /* 0x000fe20007f1e0ff */
[----:B------:R-:W-:Y:S01]  /*2070*/  IMAD R9, R9, R90, RZ ;  /* 0x0000005a09097224 */ /* 0x000fe200078e02ff */
[C---:B------:R-:W-:Y:S01]  /*2080*/  IADD3.X R3, PT, PT, R85.reuse, R112, RZ, P1, !PT ;  /* 0x0000007055037210 */ /* 0x040fe20000ffe4ff */
[----:B------:R-:W-:Y:S01]  /*2090*/  IMAD R83, R4, UR13, R83 ;  /* 0x0000000d04537c24 */ /* 0x000fe2000f8e0253 */
[----:B------:R-:W-:Y:S01]  /*20a0*/  MOV R14, R16 ;  /* 0x00000010000e7202 */ /* 0x000fe20000000f00 */
[----:B------:R-:W-:Y:S01]  /*20b0*/  IMAD.X R85, R85, 0x1, R111, P0 ;  /* 0x0000000155557824 */ /* 0x000fe200000e066f */
[C---:B------:R-:W-:Y:S01]  /*20c0*/  SHF.L.U64.HI R2, R56.reuse, 0x1, R3 ;  /* 0x0000000138027819 */ /* 0x040fe20000010203 */
[----:B------:R-:W-:Y:S01]  /*20d0*/  IMAD.SHL.U32 R56, R56, 0x2, RZ ;  /* 0x0000000238387824 */ /* 0x000fe200078e00ff */
[----:B-1----:R-:W-:Y:S01]  /*20e0*/  UISETP.NE.AND UP0, UPT, UR22, URZ, UPT ;  /* 0x000000ff1600728c */ /* 0x002fe2000bf05270 */
[----:B------:R-:W-:Y:S01]  /*20f0*/  IMAD.WIDE.U32 R16, R4, UR12, R14 ;  /* 0x0000000c04107c25 */ /* 0x000fe2000f8e000e */
[----:B------:R-:W-:-:S02]  /*2100*/  SHF.L.U64.HI R85, R84, 0x1, R85 ;  /* 0x0000000154557819 */ /* 0x000fc40000010255 */
[----:B------:R-:W-:Y:S01]  /*2110*/  SHF.L.U32 R84, R84, 0x1, RZ ;  /* 0x0000000154547819 */ /* 0x000fe200000006ff */
[----:B------:R-:W-:Y:S01]  /*2120*/  IMAD R9, R4, R91, R9 ;  /* 0x0000005b04097224 */ /* 0x000fe200078e0209 */
[----:B------:R-:W-:Y:S01]  /*2130*/  IADD3 R14, P0, PT, R56, UR18, RZ ;  /* 0x00000012380e7c10 */ /* 0x000fe2000ff1e0ff */
[----:B------:R-:W-:Y:S01]  /*2140*/  IMAD.IADD R83, R17, 0x1, R83 ;  /* 0x0000000111537824 */ /* 0x000fe200078e0253 */
[----:B------:R-:W-:Y:S01]  /*2150*/  IADD3 R86, P1, PT, R84, UR18, RZ ;  /* 0x0000001254567c10 */ /* 0x000fe2000ff3e0ff */
[----:B------:R-:W-:Y:S01]  /*2160*/  IMAD.WIDE.U32 R4, R4, R90, R6 ;  /* 0x0000005a04047225 */ /* 0x000fe200078e0006 */
[----:B------:R-:W-:Y:S01]  /*2170*/  IADD3.X R15, PT, PT, R2, UR19, RZ, P0, !PT ;  /* 0x00000013020f7c10 */ /* 0x000fe200087fe4ff */
[----:B------:R-:W-:Y:S01]  /*2180*/  USHF.L.U32 UR18, UR12, 0x8, URZ ;  /* 0x000000080c127899 */ /* 0x000fe200080006ff */
[----:B------:R-:W-:Y:S01]  /*2190*/  IADD3.X R87, PT, PT, R85, UR19, RZ, P1, !PT ;  /* 0x0000001355577c10 */ /* 0x000fe20008ffe4ff */
[----:B------:R-:W1:Y:S01]  /*21a0*/  LDCU UR19, c[0x0][0x440] ;  /* 0x00008800ff1377ac */ /* 0x000e620008000800 */
[----:B--2---:R-:W-:Y:S01]  /*21b0*/  IADD3 R56, P0, PT, R56, UR10, RZ ;  /* 0x0000000a38387c10 */ /* 0x004fe2000ff1e0ff */
[----:B------:R-:W-:Y:S01]  /*21c0*/  IMAD.IADD R9, R5, 0x1, R9 ;  /* 0x0000000105097824 */ /* 0x000fe200078e0209 */
[----:B------:R-:W-:Y:S01]  /*21d0*/  LEA R82, P2, R16, UR8, 0x1 ;  /* 0x0000000810527c11 */ /* 0x000fe2000f8408ff */
[----:B------:R-:W-:Y:S01]  /*21e0*/  IMAD.SHL.U32 R90, R90, 0x100, RZ ;  /* 0x000001005a5a7824 */ /* 0x000fe200078e00ff */
[----:B------:R-:W-:Y:S01]  /*21f0*/  IADD3.X R57, PT, PT, R2, UR11, RZ, P0, !PT ;  /* 0x0000000b02397c10 */ /* 0x000fe200087fe4ff */
[C---:B------:R-:W-:Y:S01]  /*2200*/  IMAD R125, R11.reuse, 0xa0, RZ ;  /* 0x000000a00b7d7824 */ /* 0x040fe200078e02ff */
[----:B------:R-:W-:Y:S01]  /*2210*/  IADD3 R91, P0, PT, RZ, -UR23, RZ ;  /* 0x80000017ff5b7c10 */ /* 0x000fe2000ff1e0ff */
[C---:B------:R-:W-:Y:S01]  /*2220*/  IMAD R124, R11.reuse, 0xb0, RZ ;  /* 0x000000b00b7c7824 */ /* 0x040fe200078e02ff */
[----:B------:R-:W-:Y:S01]  /*2230*/  LEA.HI.X R83, R16, UR9, R83, 0x1, P2 ;  /* 0x0000000910537c11 */ /* 0x000fe200090f0c53 */
[C---:B------:R-:W-:Y:S01]  /*2240*/  IMAD R123, R11.reuse, 0xc0, RZ ;  /* 0x000000c00b7b7824 */ /* 0x040fe200078e02ff */
[----:B------:R-:W-:Y:S01]  /*2250*/  LEA R10, P2, R4, UR6, 0x1 ;  /* 0x00000006040a7c11 */ /* 0x000fe2000f8408ff */
[----:B------:R-:W-:Y:S01]  /*2260*/  IMAD.X R90, RZ, RZ, ~R90, P0 ;  /* 0x000000ffff5a7224 */ /* 0x000fe200000e0e5a */
[----:B------:R-:W-:Y:S01]  /*2270*/  IADD3 R84, P1, PT, R84, UR10, RZ ;  /* 0x0000000a54547c10 */ /* 0x000fe2000ff3e0ff */
[C---:B------:R-:W-:Y:S01]  /*2280*/  IMAD R122, R11.reuse, 0xd0, RZ ;  /* 0x000000d00b7a7824 */ /* 0x040fe200078e02ff */
[----:B------:R-:W-:Y:S01]  /*2290*/  IADD3.X R88, PT, PT, RZ, ~UR18, RZ, P0, !PT ;  /* 0x80000012ff587c10 */ /* 0x000fe200087fe4ff */
[C---:B------:R-:W-:Y:S01]  /*22a0*/  IMAD R121, R11.reuse, 0xe0, RZ ;  /* 0x000000e00b797824 */ /* 0x040fe200078e02ff */
[----:B------:R-:W-:Y:S01]  /*22b0*/  LEA.HI.X R9, R4, UR7, R9, 0x1, P2 ;  /* 0x0000000704097c11 */ /* 0x000fe200090f0c09 */
[----:B------:R-:W-:Y:S01]  /*22c0*/  IMAD R119, R11, 0xf0, RZ ;  /* 0x000000f00b777824 */ /* 0x000fe200078e02ff */
[----:B------:R-:W-:Y:S01]  /*22d0*/  IADD3.X R85, PT, PT, R85, UR11, RZ, P1, !PT ;  /* 0x0000000b55557c10 */ /* 0x000fe20008ffe4ff */
[C---:B------:R-:W-:Y:S01]  /*22e0*/  IMAD.SHL.U32 R117, R11.reuse, 0x20, RZ ;  /* 0x000000200b757824 */ /* 0x040fe200078e00ff */
[C---:B------:R-:W-:Y:S01]  /*22f0*/  ISETP.GE.AND P2, PT, R12.reuse, UR21, PT ;  /* 0x000000150c007c0c */ /* 0x040fe2000bf46270 */
[----:B------:R-:W-:Y:S01]  /*2300*/  IMAD.SHL.U32 R113, R11, 0x80, RZ ;  /* 0x000000800b717824 */ /* 0x000fe200078e00ff */
[----:B-1----:R-:W-:Y:S01]  /*2310*/  ISETP.GE.AND P1, PT, R12, UR19, PT ;  /* 0x000000130c007c0c */ /* 0x002fe2000bf26270 */
[C---:B------:R-:W-:Y:S01]  /*2320*/  VIADD R73, R158.reuse, 0x20 ;  /* 0x000000209e497836 */ /* 0x040fe20000000000 */
[C---:B------:R-:W-:Y:S01]  /*2330*/  SHF.R.S64 R89, R91.reuse, 0x1f, R88 ;  /* 0x0000001f5b597819 */ /* 0x040fe20000001058 */
[C---:B------:R-:W-:Y:S01]  /*2340*/  VIADD R71, R158.reuse, 0x30 ;  /* 0x000000309e477836 */ /* 0x040fe20000000000 */
[----:B------:R-:W-:Y:S01]  /*2350*/  SHF.R.S64 R91, R91, 0x1f, R90 ;  /* 0x0000001f5b5b7819 */ /* 0x000fe2000000105a */
[C---:B------:R-:W-:Y:S01]  /*2360*/  VIADD R151, R158.reuse, 0x50 ;  /* 0x000000509e977836 */ /* 0x040fe20000000000 */
[----:B------:R-:W-:Y:S01]  /*2370*/  P2R R138, PR, RZ, 0x4 ;  /* 0x00000004ff8a7803 */ /* 0x000fe20000000000 */
[C---:B------:R-:W-:Y:S01]  /*2380*/  VIADD R149, R158.reuse, 0x60 ;  /* 0x000000609e957836 */ /* 0x040fe20000000000 */
[----:B------:R-:W-:Y:S01]  /*2390*/  P2R R136, PR, RZ, 0x2 ;  /* 0x00000002ff887803 */ /* 0x000fe20000000000 */
[C---:B------:R-:W-:Y:S01]  /*23a0*/  VIADD R143, R158.reuse, 0x90 ;  /* 0x000000909e8f7836 */ /* 0x040fe20000000000 */
[----:B------:R-:W-:Y:S01]  /*23b0*/  SHF.R.S32.HI R109, RZ, 0x1f, R117 ;  /* 0x0000001fff6d7819 */ /* 0x000fe20000011475 */
[C---:B------:R-:W-:Y:S01]  /*23c0*/  VIADD R141, R158.reuse, 0xa0 ;  /* 0x000000a09e8d7836 */ /* 0x040fe20000000000 */
[----:B------:R-:W-:Y:S01]  /*23d0*/  SHF.R.S32.HI R103, RZ, 0x1f, R113 ;  /* 0x0000001fff677819 */ /* 0x000fe20000011471 */
[C---:B------:R-:W-:Y:S01]  /*23e0*/  VIADD R137, R158.reuse, 0xc0 ;  /* 0x000000c09e897836 */ /* 0x040fe20000000000 */
[----:B------:R-:W-:Y:S01]  /*23f0*/  SHF.R.S32.HI R101, RZ, 0x1f, R125 ;  /* 0x0000001fff657819 */ /* 0x000fe2000001147d */
[C---:B------:R-:W-:Y:S01]  /*2400*/  VIADD R135, R158.reuse, 0xd0 ;  /* 0x000000d09e877836 */ /* 0x040fe20000000000 */
[----:B------:R-:W-:Y:S01]  /*2410*/  SHF.R.S32.HI R100, RZ, 0x1f, R124 ;  /* 0x0000001fff647819 */ /* 0x000fe2000001147c */
[----:B------:R-:W-:Y:S01]  /*2420*/  VIADD R131, R158, 0xf0 ;  /* 0x000000f09e837836 */ /* 0x000fe20000000000 */
[----:B------:R-:W-:Y:S01]  /*2430*/  SHF.R.S32.HI R99, RZ, 0x1f, R123 ;  /* 0x0000001fff637819 */ /* 0x000fe2000001147b */
[C---:B------:R-:W-:Y:S01]  /*2440*/  IMAD R120, R59.reuse, -0x100, R68 ;  /* 0xffffff003b787824 */ /* 0x040fe200078e0244 */
[----:B------:R-:W-:Y:S01]  /*2450*/  SHF.R.S32.HI R98, RZ, 0x1f, R122 ;  /* 0x0000001fff627819 */ /* 0x000fe2000001147a */
[----:B------:R-:W-:Y:S01]  /*2460*/  IMAD R118, R59, -0x100, R66 ;  /* 0xffffff003b767824 */ /* 0x000fe200078e0242 */
[----:B------:R-:W-:Y:S01]  /*2470*/  SHF.R.S32.HI R97, RZ, 0x1f, R121 ;  /* 0x0000001fff617819 */ /* 0x000fe20000011479 */
[----:B------:R-:W-:Y:S01]  /*2480*/  IMAD.MOV.U32 R114, RZ, RZ, R59 ;  /* 0x000000ffff727224 */ /* 0x000fe200078e003b */
[----:B------:R-:W-:Y:S01]  /*2490*/  SHF.R.S32.HI R96, RZ, 0x1f, R119 ;  /* 0x0000001fff607819 */ /* 0x000fe20000011477 */
[----:B------:R-:W1:Y:S01]  /*24a0*/  LDCU.64 UR6, c[0x0][0x3b8] ;  /* 0x00007700ff0677ac */ /* 0x000e620008000a00 */
[----:B------:R-:W-:-:S02]  /*24b0*/  MOV R17, UR20 ;  /* 0x0000001400117c02 */ /* 0x000fc40008000f00 */
[----:B------:R-:W-:Y:S01]  /*24c0*/  SHF.R.S32.HI R88, RZ, 0x1f, R88 ;  /* 0x0000001fff587819 */ /* 0x000fe20000011458 */
[----:B------:R-:W2:Y:S01]  /*24d0*/  LDCU.64 UR12, c[0x0][0x4e0] ;  /* 0x00009c00ff0c77ac */ /* 0x000ea20008000a00 */
[----:B------:R-:W-:Y:S01]  /*24e0*/  SHF.R.S32.HI R90, RZ, 0x1f, R90 ;  /* 0x0000001fff5a7819 */ /* 0x000fe2000001145a */
[----:B---3--:R-:W4:Y:S06]  /*24f0*/  LDCU.128 UR8, c[0x0][0x3a0] ;  /* 0x00007400ff0877ac */ /* 0x008f2c0008000c00 */
.L_x_825:
[----:B------:R-:W-:Y:S01]  /*2500*/  VIADD R118, R118, 0x100 ;  /* 0x0000010076767836 */ /* 0x000fe20000000000 */
[----:B------:R-:W-:Y:S01]  /*2510*/  ISETP.NE.AND P0, PT, R138, RZ, PT ;  /* 0x000000ff8a00720c */ /* 0x000fe20003f05270 */
[----:B------:R-:W-:Y:S01]  /*2520*/  VIADD R120, R120, 0x100 ;  /* 0x0000010078787836 */ /* 0x000fe20000000000 */
[----:B------:R-:W-:Y:S01]  /*2530*/  ISETP.NE.AND P6, PT, R136, RZ, PT ;  /* 0x000000ff8800720c */ /* 0x000fe20003fc5270 */
[----:B------:R-:W-:Y:S01]  /*2540*/  BSSY.RECONVERGENT B1, `(.L_x_756) ;  /* 0x0000baf000017945 */ /* 0x000fe20003800200 */
[-C--:B------:R-:W-:Y:S01]  /*2550*/  ISETP.GE.OR P2, PT, R158, R118.reuse, P0 ;  /* 0x000000769e00720c */ /* 0x080fe20000746670 */
[----:B------:R-:W-:Y:S01]  /*2560*/  IMAD.MOV.U32 R140, RZ, RZ, R116 ;  /* 0x000000ffff8c7224 */ /* 0x000fe200078e0074 */
[C---:B------:R-:W-:Y:S01]  /*2570*/  ISETP.GE.OR P0, PT, R73.reuse, R118, P6 ;  /* 0x000000764900720c */ /* 0x040fe20003706670 */
[----:B------:R-:W-:Y:S01]  /*2580*/  VIADD R114, R114, 0xffffffff ;  /* 0xffffffff72727836 */ /* 0x000fe20000000000 */
[-C--:B------:R-:W-:Y:S01]  /*2590*/  ISETP.LT.OR P2, PT, R158, R120.reuse, P2 ;  /* 0x000000789e00720c */ /* 0x080fe20001741670 */
[----:B------:R-:W-:Y:S01]  /*25a0*/  VIADD R116, R116, 0xffffff00 ;  /* 0xffffff0074747836 */ /* 0x000fe20000000000 */
[----:B------:R-:W-:Y:S02]  /*25b0*/  ISETP.LT.OR P3, PT, R73, R120, P0 ;  /* 0x000000784900720c */ /* 0x000fe40000761670 */
[C---:B------:R-:W-:Y:S02]  /*25c0*/  ISETP.GE.OR P0, PT, R71.reuse, R118, P6 ;  /* 0x000000764700720c */ /* 0x040fe40003706670 */
[----:B------:R-:W-:Y:S02]  /*25d0*/  P2R R138, PR, RZ, 0x40 ;  /* 0x00000040ff8a7803 */ /* 0x000fe40000000000 */
[----:B------:R-:W-:Y:S02]  /*25e0*/  ISETP.LT.OR P4, PT, R71, R120, P0 ;  /* 0x000000784700720c */ /* 0x000fe40000781670 */
[C---:B------:R-:W-:Y:S02]  /*25f0*/  ISETP.GE.OR P0, PT, R151.reuse, R118, P6 ;  /* 0x000000769700720c */ /* 0x040fe40003706670 */
[----:B------:R-:W-:Y:S01]  /*2600*/  P2R R55, PR, RZ, 0x8 ;  /* 0x00000008ff377803 */ /* 0x000fe20000000000 */
[----:B---3--:R-:W3:Y:S01]  /*2610*/  @!P2 LDG.E.128 R28, desc[UR4][R82.64] ;  /* 0x00000004521ca981 */ /* 0x008ee2000c1e1d00 */
[----:B------:R-:W-:Y:S01]  /*2620*/  ISETP.LT.OR P5, PT, R151, R120, P0 ;  /* 0x000000789700720c */ /* 0x000fe200007a1670 */
[----:B----4-:R-:W5:Y:S01]  /*2630*/  @!P3 LDC.64 R20, c[0x0][0x3c0] ;  /* 0x0000f000ff14bb82 */ /* 0x010f620000000a00 */
[C---:B------:R-:W-:Y:S02]  /*2640*/  LEA R32, P0, R93.reuse, R78, 0x1 ;  /* 0x0000004e5d207211 */ /* 0x040fe400078008ff */
[----:B------:R-:W-:Y:S02]  /*2650*/  P2R R0, PR, RZ, 0x4 ;  /* 0x00000004ff007803 */ /* 0x000fe40000000000 */
[----:B------:R-:W-:Y:S02]  /*2660*/  LEA.HI.X R33, R93, R79, R92, 0x1, P0 ;  /* 0x0000004f5d217211 */ /* 0x000fe400000f0c5c */
[----:B------:R-:W-:Y:S01]  /*2670*/  P2R R166, PR, RZ, 0x10 ;  /* 0x00000010ffa67803 */ /* 0x000fe20000000000 */
[----:B------:R-:W1:Y:S01]  /*2680*/  @!P4 LDC.64 R18, c[0x0][0x4b0] ;  /* 0x00012c00ff12cb82 */ /* 0x000e620000000a00 */
[----:B------:R-:W-:Y:S07]  /*2690*/  P2R R165, PR, RZ, 0x20 ;  /* 0x00000020ffa57803 */ /* 0x000fee0000000000 */
[----:B------:R-:W2:Y:S08]  /*26a0*/  @!P4 LDC.64 R6, c[0x0][0x3c0] ;  /* 0x0000f000ff06cb82 */ /* 0x000eb00000000a00 */
[----:B------:R-:W4:Y:S08]  /*26b0*/  @!P5 LDC.64 R4, c[0x0][0x4b0] ;  /* 0x00012c00ff04db82 */ /* 0x000f300000000a00 */
[----:B------:R-:W4:Y:S01]  /*26c0*/  @!P5 LDC.64 R2, c[0x0][0x3c0] ;  /* 0x0000f000ff02db82 */ /* 0x000f220000000a00 */
[----:B---3--:R-:W-:Y:S01]  /*26d0*/  @!P2 STG.E.128 desc[UR4][R78.64], R28 ;  /* 0x0000001c4e00a986 */ /* 0x008fe2000c101d04 */
[----:B-----5:R-:W-:Y:S02]  /*26e0*/  @!P3 LEA R44, P0, R20, R32, 0x5 ;  /* 0x00000020142cb211 */ /* 0x020fe400078028ff */
[----:B------:R-:W-:Y:S02]  /*26f0*/  ISETP.NE.AND P2, PT, R138, RZ, PT ;  /* 0x000000ff8a00720c */ /* 0x000fe40003f45270 */
[----:B------:R-:W-:Y:S02]  /*2700*/  @!P3 LEA.HI.X R45, R20, R33, R21, 0x5, P0 ;  /* 0x00000021142db211 */ /* 0x000fe400000f2c15 */
[----:B------:R-:W-:Y:S04]  /*2710*/  IADD3 R34, P0, PT, R82, UR17, RZ ;  /* 0x0000001152227c10 */ /* 0x000fe8000ff1e0ff */
[----:B------:R-:W-:Y:S02]  /*2720*/  IADD3.X R35, PT, PT, R83, UR16, RZ, P0, !PT ;  /* 0x0000001053237c10 */ /* 0x000fe400087fe4ff */
[C---:B-1----:R-:W-:Y:S04]  /*2730*/  @!P4 LEA R24, P0, R18.reuse, R34, 0x6 ;  /* 0x000000221218c211 */ /* 0x042fe800078030ff */
[----:B------:R-:W-:Y:S02]  /*2740*/  @!P4 LEA.HI.X R25, R18, R35, R19, 0x6, P0 ;  /* 0x000000231219c211 */ /* 0x000fe400000f3413 */
[C---:B--2---:R-:W-:Y:S04]  /*2750*/  @!P4 LEA R42, P0, R6.reuse, R32, 0x6 ;  /* 0x00000020062ac211 */ /* 0x044fe800078030ff */
[----:B------:R-:W-:Y:S02]  /*2760*/  @!P4 LEA.HI.X R43, R6, R33, R7, 0x6, P0 ;  /* 0x00000021062bc211 */ /* 0x000fe400000f3407 */
[C---:B----4-:R-:W-:Y:S04]  /*2770*/  @!P5 LEA R40, P0, R4.reuse, R34, 0x7 ;  /* 0x000000220428d211 */ /* 0x050fe800078038ff */
[----:B------:R-:W-:Y:S02]  /*2780*/  @!P5 LEA.HI.X R41, R4, R35, R5, 0x7, P0 ;  /* 0x000000230429d211 */ /* 0x000fe400000f3c05 */
[C---:B------:R-:W-:Y:S04]  /*2790*/  @!P5 LEA R38, P0, R2.reuse, R32, 0x7 ;  /* 0x000000200226d211 */ /* 0x040fe800078038ff */
[----:B------:R-:W-:Y:S02]  /*27a0*/  @!P5 LEA.HI.X R39, R2, R33, R3, 0x7, P0 ;  /* 0x000000210227d211 */ /* 0x000fe400000f3c03 */
[C---:B------:R-:W-:Y:S04]  /*27b0*/  ISETP.GE.OR P0, PT, R143.reuse, R118, P6 ;  /* 0x000000768f00720c */ /* 0x040fe80003706670 */
[----:B------:R-:W-:Y:S04]  /*27c0*/  ISETP.LT.OR P1, PT, R143, R120, P0 ;  /* 0x000000788f00720c */ /* 0x000fe80000721670 */
[----:B------:R-:W-:Y:S09]  /*27d0*/  P2R R164, PR, RZ, 0x2 ;  /* 0x00000002ffa47803 */ /* 0x000ff20000000000 */
[----:B------:R-:W1:Y:S02]  /*27e0*/  @!P1 LDC.64 R2, c[0x0][0x4b0] ;  /* 0x00012c00ff029b82 */ /* 0x000e640000000a00 */
[C---:B-1----:R-:W-:Y:S04]  /*27f0*/  @!P1 LEA R36, P0, R2.reuse, R34, 0x8 ;  /* 0x0000002202249211 */ /* 0x042fe800078040ff */
[----:B------:R-:W-:Y:S02]  /*2800*/  @!P1 LEA.HI.X R37, R2, R35, R3, 0x8, P0 ;  /* 0x0000002302259211 */ /* 0x000fe400000f4403 */
[----:B------:R-:W1:Y:S02]  /*2810*/  @!P1 LDC.64 R2, c[0x0][0x3c0] ;  /* 0x0000f000ff029b82 */ /* 0x000e640000000a00 */
[C---:B-1----:R-:W-:Y:S04]  /*2820*/  @!P1 LEA R18, P0, R2.reuse, R32, 0x8 ;  /* 0x0000002002129211 */ /* 0x042fe800078040ff */
[----:B------:R-:W-:Y:S02]  /*2830*/  @!P1 LEA.HI.X R19, R2, R33, R3, 0x8, P0 ;  /* 0x0000002102139211 */ /* 0x000fe400000f4403 */
[----:B------:R-:W-:Y:S04]  /*2840*/  @!P3 IADD3 R4, P0, PT, R34, UR17, RZ ;  /* 0x000000112204bc10 */ /* 0x000fe8000ff1e0ff */
[----:B------:R-:W-:Y:S02]  /*2850*/  @!P3 IADD3.X R5, PT, PT, R35, UR16, RZ, P0, !PT ;  /* 0x000000102305bc10 */ /* 0x000fe400087fe4ff */
[C---:B------:R-:W-:Y:S04]  /*2860*/  ISETP.GE.OR P0, PT, R74.reuse, R118, P6 ;  /* 0x000000764a00720c */ /* 0x040fe80003706670 */
[----:B------:R-:W-:Y:S02]  /*2870*/  ISETP.LT.OR P6, PT, R74, R120, P0 ;  /* 0x000000784a00720c */ /* 0x000fe400007c1670 */
[-C--:B------:R-:W-:Y:S02]  /*2880*/  ISETP.GE.OR P0, PT, R153, R118.reuse, P2 ;  /* 0x000000769900720c */ /* 0x080fe40001706670 */
[----:B------:R-:W-:Y:S09]  /*2890*/  P2R R58, PR, RZ, 0x40 ;  /* 0x00000040ff3a7803 */ /* 0x000ff20000000000 */
[----:B------:R-:W2:Y:S06]  /*28a0*/  @!P6 LDG.E.128 R20, desc[UR4][R34.64] ;  /* 0x000000042214e981 */ /* 0x000eac000c1e1d00 */
[----:B--2---:R1:W-:Y:S01]  /*28b0*/  @!P6 STG.E.128 desc[UR4][R32.64], R20 ;  /* 0x000000142000e986 */ /* 0x0043e2000c101d04 */
[C---:B------:R-:W-:Y:S05]  /*28c0*/  ISETP.GE.OR P6, PT, R145.reuse, R118, P2 ;  /* 0x000000769100720c */ /* 0x040fea00017c6670 */
[----:B------:R-:W2:Y:S01]  /*28d0*/  @!P3 LDG.E.128 R4, desc[UR4][R4.64] ;  /* 0x000000040404b981 */ /* 0x000ea2000c1e1d00 */
[-C--:B------:R-:W-:Y:S05]  /*28e0*/  ISETP.LT.OR P6, PT, R145, R120.reuse, P6 ;  /* 0x000000789100720c */ /* 0x080fea00037c1670 */
[----:B--2---:R2:W-:Y:S01]  /*28f0*/  @!P3 STG.E.128 desc[UR4][R44.64], R4 ;  /* 0x000000042c00b986 */ /* 0x0045e2000c101d04 */
[----:B------:R-:W-:Y:S02]  /*2900*/  ISETP.LT.OR P3, PT, R153, R120, P0 ;  /* 0x000000789900720c */ /* 0x000fe40000761670 */
[-C--:B------:R-:W-:Y:S03]  /*2910*/  ISETP.GE.OR P0, PT, R141, R118.reuse, P2 ;  /* 0x000000768d00720c */ /* 0x080fe60001706670 */
[----:B------:R-:W3:Y:S01]  /*2920*/  @!P4 LDG.E.128 R24, desc[UR4][R24.64] ;  /* 0x000000041818c981 */ /* 0x000ee2000c1e1d00 */
[----:B------:R-:W-:Y:S07]  /*2930*/  P2R R8, PR, RZ, 0x8 ;  /* 0x00000008ff087803 */ /* 0x000fee0000000000 */
[----:B------:R-:W4:Y:S02]  /*2940*/  @!P3 LDC.64 R2, c[0x0][0x4b0] ;  /* 0x00012c00ff02bb82 */ /* 0x000f240000000a00 */
[----:B----4-:R-:W-:Y:S04]  /*2950*/  @!P3 IMAD.WIDE.U32 R46, R2, 0x60, R34 ;  /* 0x00000060022eb825 */ /* 0x010fe800078e0022 */
[----:B------:R-:W-:Y:S04]  /*2960*/  @!P3 IMAD R3, R3, 0x60, RZ ;  /* 0x000000600303b824 */ /* 0x000fe800078e02ff */
[----:B------:R-:W-:Y:S02]  /*2970*/  @!P3 IMAD.IADD R47, R47, 0x1, R3 ;  /* 0x000000012f2fb824 */ /* 0x000fe400078e0203 */
[----:B------:R-:W4:Y:S02]  /*2980*/  @!P3 LDC.64 R2, c[0x0][0x3c0] ;  /* 0x0000f000ff02bb82 */ /* 0x000f240000000a00 */
[----:B----4-:R-:W-:Y:S02]  /*2990*/  @!P3 IMAD R3, R3, 0x60, RZ ;  /* 0x000000600303b824 */ /* 0x010fe400078e02ff */
[----:B-1----:R-:W-:Y:S04]  /*29a0*/  @!P3 IMAD.WIDE.U32 R20, R2, 0x60, R32 ;  /* 0x000000600214b825 */ /* 0x002fe800078e0020 */
[----:B------:R-:W-:Y:S01]  /*29b0*/  @!P3 IMAD.IADD R21, R21, 0x1, R3 ;  /* 0x000000011515b824 */ /* 0x000fe200078e0203 */
[----:B---3--:R1:W-:Y:S01]  /*29c0*/  @!P4 STG.E.128 desc[UR4][R42.64], R24 ;  /* 0x000000182a00c986 */ /* 0x0083e2000c101d04 */
[C---:B------:R-:W-:Y:S05]  /*29d0*/  ISETP.GE.OR P4, PT, R149.reuse, R118, P2 ;  /* 0x000000769500720c */ /* 0x040fea0001786670 */
[----:B--2---:R-:W2:Y:S01]  /*29e0*/  @!P3 LDG.E.128 R4, desc[UR4][R46.64] ;  /* 0x000000042e04b981 */ /* 0x004ea2000c1e1d00 */
[-C--:B------:R-:W-:Y:S11]  /*29f0*/  ISETP.LT.OR P4, PT, R149, R120.reuse, P4 ;  /* 0x000000789500720c */ /* 0x080ff60002781670 */
[----:B------:R-:W-:Y:S02]  /*2a00*/  @!UPT UIADD3 URZ, UPT, UPT, URZ, URZ, URZ ;  /* 0x000000fffffff290 */ /* 0x000fe4000fffe0ff */
[----:B------:R-:W3:Y:S02]  /*2a10*/  @!P4 LDC.64 R2, c[0x0][0x4b0] ;  /* 0x00012c00ff02cb82 */ /* 0x000ee40000000a00 */
[----:B---3--:R-:W-:Y:S02]  /*2a20*/  @!P4 IMAD R3, R3, 0xa0, RZ ;  /* 0x000000a00303c824 */ /* 0x008fe400078e02ff */
[----:B-1----:R-:W-:Y:S04]  /*2a30*/  @!P4 IMAD.WIDE.U32 R24, R2, 0xa0, R34 ;  /* 0x000000a00218c825 */ /* 0x002fe800078e0022 */
[----:B------:R-:W-:Y:S01]  /*2a40*/  @!P4 IMAD.IADD R25, R25, 0x1, R3 ;  /* 0x000000011919c824 */ /* 0x000fe200078e0203 */
[----:B--2---:R1:W-:Y:S01]  /*2a50*/  @!P3 STG.E.128 desc[UR4][R20.64], R4 ;  /* 0x000000041400b986 */ /* 0x0043e2000c101d04 */
[----:B------:R-:W-:Y:S02]  /*2a60*/  ISETP.LT.OR P3, PT, R141, R120, P0 ;  /* 0x000000788d00720c */ /* 0x000fe40000761670 */
[-C--:B------:R-:W-:Y:S02]  /*2a70*/  ISETP.GE.OR P0, PT, R139, R118.reuse, P2 ;  /* 0x000000768b00720c */ /* 0x080fe40001706670 */
[----:B------:R-:W-:Y:S01]  /*2a80*/  P2R R150, PR, RZ, 0x8 ;  /* 0x00000008ff967803 */ /* 0x000fe20000000000 */
[----:B-1----:R-:W1:Y:S01]  /*2a90*/  @!P4 LDC.64 R4, c[0x0][0x3c0] ;  /* 0x0000f000ff04cb82 */ /* 0x002e620000000a00 */
[----:B------:R-:W2:Y:S01]  /*2aa0*/  @!P5 LDG.E.128 R20, desc[UR4][R40.64] ;  /* 0x000000042814d981 */ /* 0x000ea2000c1e1d00 */
[----:B-1----:R-:W-:Y:S04]  /*2ab0*/  @!P4 IMAD.WIDE.U32 R6, R4, 0xa0, R32 ;  /* 0x000000a00406c825 */ /* 0x002fe800078e0020 */
[----:B------:R-:W-:Y:S04]  /*2ac0*/  @!P4 IMAD R5, R5, 0xa0, RZ ;  /* 0x000000a00505c824 */ /* 0x000fe800078e02ff */
[----:B------:R-:W-:Y:S01]  /*2ad0*/  @!P4 IMAD.IADD R7, R7, 0x1, R5 ;  /* 0x000000010707c824 */ /* 0x000fe200078e0205 */
[----:B--2---:R1:W-:Y:S01]  /*2ae0*/  @!P5 STG.E.128 desc[UR4][R38.64], R20 ;  /* 0x000000142600d986 */ /* 0x0043e2000c101d04 */
[C---:B------:R-:W-:Y:S05]  /*2af0*/  ISETP.GE.OR P5, PT, R147.reuse, R118, P2 ;  /* 0x000000769300720c */ /* 0x040fea00017a6670 */
[----:B------:R-:W2:Y:S01]  /*2b00*/  @!P4 LDG.E.128 R24, desc[UR4][R24.64] ;  /* 0x000000041818c981 */ /* 0x000ea2000c1e1d00 */
[-C--:B------:R-:W-:Y:S11]  /*2b10*/  ISETP.LT.OR P5, PT, R147, R120.reuse, P5 ;  /* 0x000000789300720c */ /* 0x080ff60002fa1670 */
[----:B------:R-:W-:Y:S02]  /*2b20*/  @!UPT UIADD3 URZ, UPT, UPT, URZ, URZ, URZ ;  /* 0x000000fffffff290 */ /* 0x000fe4000fffe0ff */
[----:B------:R-:W3:Y:S08]  /*2b30*/  @!P5 LDC.64 R2, c[0x0][0x4b0] ;  /* 0x00012c00ff02db82 */ /* 0x000ef00000000a00 */
[----:B------:R-:W4:Y:S01]  /*2b40*/  @!P5 LDC.64 R4, c[0x0][0x3c0] ;  /* 0x0000f000ff04db82 */ /* 0x000f220000000a00 */
[----:B---3--:R-:W-:Y:S02]  /*2b50*/  @!P5 IMAD R3, R3, 0xc0, RZ ;  /* 0x000000c00303d824 */ /* 0x008fe400078e02ff */
[----:B-1----:R-:W-:Y:S04]  /*2b60*/  @!P5 IMAD.WIDE.U32 R20, R2, 0xc0, R34 ;  /* 0x000000c00214d825 */ /* 0x002fe800078e0022 */
[----:B------:R-:W-:Y:S02]  /*2b70*/  @!P5 IMAD.IADD R21, R21, 0x1, R3 ;  /* 0x000000011515d824 */ /* 0x000fe400078e0203 */
[----:B----4-:R-:W-:Y:S01]  /*2b80*/  @!P5 IMAD R5, R5, 0xc0, RZ ;  /* 0x000000c00505d824 */ /* 0x010fe200078e02ff */
[----:B------:R-:W1:Y:S02]  /*2b90*/  @!P6 LDC.64 R2, c[0x0][0x4b0] ;  /* 0x00012c00ff02eb82 */ /* 0x000e640000000a00 */
[----:B-1----:R-:W-:Y:S01]  /*2ba0*/  @!P6 IMAD R3, R3, 0xe0, RZ ;  /* 0x000000e00303e824 */ /* 0x002fe200078e02ff */
[----:B--2---:R1:W-:Y:S06]  /*2bb0*/  @!P4 STG.E.128 desc[UR4][R6.64], R24 ;  /* 0x000000180600c986 */ /* 0x0043ec000c101d04 */
[----:B------:R-:W2:Y:S01]  /*2bc0*/  @!P5 LDG.E.128 R20, desc[UR4][R20.64] ;  /* 0x000000041414d981 */ /* 0x000ea2000c1e1d00 */
[----:B-1----:R-:W-:Y:S04]  /*2bd0*/  @!P5 IMAD.WIDE.U32 R6, R4, 0xc0, R32 ;  /* 0x000000c00406d825 */ /* 0x002fe800078e0020 */
[----:B------:R-:W-:Y:S02]  /*2be0*/  @!P5 IMAD.IADD R7, R7, 0x1, R5 ;  /* 0x000000010707d824 */ /* 0x000fe400078e0205 */
[----:B------:R-:W-:Y:S04]  /*2bf0*/  @!P6 IMAD.WIDE.U32 R24, R2, 0xe0, R34 ;  /* 0x000000e00218e825 */ /* 0x000fe800078e0022 */
[----:B------:R-:W-:Y:S02]  /*2c00*/  @!P6 IMAD.IADD R25, R25, 0x1, R3 ;  /* 0x000000011919e824 */ /* 0x000fe400078e0203 */
[----:B------:R-:W1:Y:S02]  /*2c10*/  @!P6 LDC.64 R2, c[0x0][0x3c0] ;  /* 0x0000f000ff02eb82 */ /* 0x000e640000000a00 */
[----:B-1----:R-:W-:Y:S02]  /*2c20*/  @!P6 IMAD R3, R3, 0xe0, RZ ;  /* 0x000000e00303e824 */ /* 0x002fe400078e02ff */
[----:B------:R-:W-:Y:S04]  /*2c30*/  @!P6 IMAD.WIDE.U32 R26, R2, 0xe0, R32 ;  /* 0x000000e0021ae825 */ /* 0x000fe800078e0020 */
[----:B------:R-:W-:Y:S02]  /*2c40*/  @!P6 IMAD.IADD R27, R27, 0x1, R3 ;  /* 0x000000011b1be824 */ /* 0x000fe400078e0203 */
[----:B------:R-:W1:Y:S02]  /*2c50*/  @!P3 LDC.64 R2, c[0x0][0x4b0] ;  /* 0x00012c00ff02bb82 */ /* 0x000e640000000a00 */
[----:B-1----:R-:W-:Y:S01]  /*2c60*/  @!P3 IMAD R3, R3, 0x120, RZ ;  /* 0x000001200303b824 */ /* 0x002fe200078e02ff */
[----:B--2---:R1:W-:Y:S02]  /*2c70*/  @!P5 STG.E.128 desc[UR4][R6.64], R20 ;  /* 0x000000140600d986 */ /* 0x0043e4000c101d04 */
[----:B-1----:R-:W-:Y:S04]  /*2c80*/  @!P3 IMAD.WIDE.U32 R20, R2, 0x120, R34 ;  /* 0x000001200214b825 */ /* 0x002fe800078e0022 */
[----:B------:R-:W2:Y:S01]  /*2c90*/  @!P6 LDG.E.128 R4, desc[UR4][R24.64] ;  /* 0x000000041804e981 */ /* 0x000ea2000c1e1d00 */
[----:B------:R-:W-:Y:S05]  /*2ca0*/  @!P3 IMAD.IADD R21, R21, 0x1, R3 ;  /* 0x000000011515b824 */ /* 0x000fea00078e0203 */
[----:B--2---:R1:W-:Y:S02]  /*2cb0*/  @!P6 STG.E.128 desc[UR4][R26.64], R4 ;  /* 0x000000041a00e986 */ /* 0x0043e4000c101d04 */
[----:B-1----:R-:W1:Y:S04]  /*2cc0*/  @!P3 LDC.64 R4, c[0x0][0x3c0] ;  /* 0x0000f000ff04bb82 */ /* 0x002e680000000a00 */
[----:B------:R-:W2:Y:S01]  /*2cd0*/  @!P1 LDG.E.128 R24, desc[UR4][R36.64] ;  /* 0x0000000424189981 */ /* 0x000ea2000c1e1d00 */
[----:B-1----:R-:W-:Y:S02]  /*2ce0*/  @!P3 IMAD R5, R5, 0x120, RZ ;  /* 0x000001200505b824 */ /* 0x002fe400078e02ff */
[----:B------:R-:W-:Y:S04]  /*2cf0*/  @!P3 IMAD.WIDE.U32 R6, R4, 0x120, R32 ;  /* 0x000001200406b825 */ /* 0x000fe800078e0020 */
[----:B------:R-:W-:Y:S01]  /*2d00*/  @!P3 IMAD.IADD R7, R7, 0x1, R5 ;  /* 0x000000010707b824 */ /* 0x000fe200078e0205 */
[----:B--2---:R1:W-:Y:S01]  /*2d10*/  @!P1 STG.E.128 desc[UR4][R18.64], R24 ;  /* 0x0000001812009986 */ /* 0x0043e2000c101d04 */
[----:B------:R-:W-:Y:S02]  /*2d20*/  ISETP.LT.OR P1, PT, R139, R120, P0 ;  /* 0x000000788b00720c */ /* 0x000fe40000721670 */
[----:B------:R-:W-:Y:S03]  /*2d30*/  ISETP.GE.OR P0, PT, R137, R118, P2 ;  /* 0x000000768900720c */ /* 0x000fe60001706670 */
[----:B------:R-:W2:Y:S01]  /*2d40*/  @!P3 LDG.E.128 R20, desc[UR4][R20.64] ;  /* 0x000000041414b981 */ /* 0x000ea2000c1e1d00 */
[----:B------:R-:W-:Y:S07]  /*2d50*/  P2R R148, PR, RZ, 0x2 ;  /* 0x00000002ff947803 */ /* 0x000fee0000000000 */
[----:B------:R-:W3:Y:S08]  /*2d60*/  @!P1 LDC.64 R2, c[0x0][0x4b0] ;  /* 0x00012c00ff029b82 */ /* 0x000ef00000000a00 */
[----:B------:R-:W4:Y:S01]  /*2d70*/  @!P1 LDC.64 R4, c[0x0][0x3c0] ;  /* 0x0000f000ff049b82 */ /* 0x000f220000000a00 */
[----:B---3--:R-:W-:Y:S02]  /*2d80*/  @!P1 IMAD R3, R3, 0x140, RZ ;  /* 0x0000014003039824 */ /* 0x008fe400078e02ff */
[----:B-1----:R-:W-:Y:S04]  /*2d90*/  @!P1 IMAD.WIDE.U32 R18, R2, 0x140, R34 ;  /* 0x0000014002129825 */ /* 0x002fe800078e0022 */
[----:B------:R-:W-:Y:S02]  /*2da0*/  @!P1 IMAD.IADD R19, R19, 0x1, R3 ;  /* 0x0000000113139824 */ /* 0x000fe400078e0203 */
[----:B----4-:R-:W-:Y:S01]  /*2db0*/  @!P1 IMAD R5, R5, 0x140, RZ ;  /* 0x0000014005059824 */ /* 0x010fe200078e02ff */
[----:B--2---:R1:W-:Y:S01]  /*2dc0*/  @!P3 STG.E.128 desc[UR4][R6.64], R20 ;  /* 0x000000140600b986 */ /* 0x0043e2000c101d04 */
[----:B------:R-:W-:Y:S02]  /*2dd0*/  ISETP.LT.OR P3, PT, R137, R120, P0 ;  /* 0x000000788900720c */ /* 0x000fe40000761670 */
[----:B------:R-:W-:Y:S03]  /*2de0*/  ISETP.GE.OR P0, PT, R135, R118, P2 ;  /* 0x000000768700720c */ /* 0x000fe60001706670 */
[----:B------:R2:W3:Y:S01]  /*2df0*/  @!P1 LDG.E.128 R24, desc[UR4][R18.64] ;  /* 0x0000000412189981 */ /* 0x0004e2000c1e1d00 */
[----:B------:R-:W-:Y:S07]  /*2e00*/  P2R R146, PR, RZ, 0x8 ;  /* 0x00000008ff927803 */ /* 0x000fee0000000000 */
[----:B------:R-:W4:Y:S01]  /*2e10*/  @!P3 LDC.64 R2, c[0x0][0x4b0] ;  /* 0x00012c00ff02bb82 */ /* 0x000f220000000a00 */
[----:B-1----:R-:W-:Y:S04]  /*2e20*/  @!P1 IMAD.WIDE.U32 R6, R4, 0x140, R32 ;  /* 0x0000014004069825 */ /* 0x002fe800078e0020 */
[----:B------:R-:W-:Y:S02]  /*2e30*/  @!P1 IMAD.IADD R7, R7, 0x1, R5 ;  /* 0x0000000107079824 */ /* 0x000fe400078e0205 */
[----:B----4-:R-:W-:Y:S01]  /*2e40*/  @!P3 IMAD R3, R3, 0x160, RZ ;  /* 0x000001600303b824 */ /* 0x010fe200078e02ff */
[----:B------:R-:W1:Y:S01]  /*2e50*/  @!P3 LDC.64 R4, c[0x0][0x3c0] ;  /* 0x0000f000ff04bb82 */ /* 0x000e620000000a00 */
[----:B--2---:R-:W-:Y:S04]  /*2e60*/  @!P3 IMAD.WIDE.U32 R18, R2, 0x160, R34 ;  /* 0x000001600212b825 */ /* 0x004fe800078e0022 */
[----:B------:R-:W-:Y:S02]  /*2e70*/  @!P3 IMAD.IADD R19, R19, 0x1, R3 ;  /* 0x000000011313b824 */ /* 0x000fe400078e0203 */
[----:B-1----:R-:W-:Y:S01]  /*2e80*/  @!P3 IMAD R5, R5, 0x160, RZ ;  /* 0x000001600505b824 */ /* 0x002fe200078e02ff */
[----:B---3--:R1:W-:Y:S01]  /*2e90*/  @!P1 STG.E.128 desc[UR4][R6.64], R24 ;  /* 0x0000001806009986 */ /* 0x0083e2000c101d04 */
[----:B------:R-:W-:Y:S02]  /*2ea0*/  ISETP.LT.OR P1, PT, R135, R120, P0 ;  /* 0x000000788700720c */ /* 0x000fe40000721670 */
[C---:B------:R-:W-:Y:S03]  /*2eb0*/  ISETP.GE.OR P0, PT, R133.reuse, R118, P2 ;  /* 0x000000768500720c */ /* 0x040fe60001706670 */
[----:B------:R2:W3:Y:S01]  /*2ec0*/  @!P3 LDG.E.128 R20, desc[UR4][R18.64] ;  /* 0x000000041214b981 */ /* 0x0004e2000c1e1d00 */
[----:B------:R-:W-:Y:S02]  /*2ed0*/  P2R R144, PR, RZ, 0x2 ;  /* 0x00000002ff907803 */ /* 0x000fe40000000000 */
[----:B------:R-:W-:Y:S02]  /*2ee0*/  ISETP.LT.OR P2, PT, R133, R120, P0 ;  /* 0x000000788500720c */ /* 0x000fe40000741670 */
[----:B------:R-:W-:Y:S02]  /*2ef0*/  ISETP.GE.AND P0, PT, R131, R118, PT ;  /* 0x000000768300720c */ /* 0x000fe40003f06270 */
[----:B------:R-:W-:Y:S01]  /*2f00*/  P2R R142, PR, RZ, 0x4 ;  /* 0x00000004ff8e7803 */ /* 0x000fe20000000000 */
[----:B------:R-:W4:Y:S01]  /*2f10*/  @!P1 LDC.64 R2, c[0x0][0x4b0] ;  /* 0x00012c00ff029b82 */ /* 0x000f220000000a00 */
[----:B-1----:R-:W-:Y:S04]  /*2f20*/  @!P3 IMAD.WIDE.U32 R6, R4, 0x160, R32 ;  /* 0x000001600406b825 */ /* 0x002fe800078e0020 */
[----:B------:R-:W-:Y:S02]  /*2f30*/  @!P3 IMAD.IADD R7, R7, 0x1, R5 ;  /* 0x000000010707b824 */ /* 0x000fe400078e0205 */
[----:B----4-:R-:W-:Y:S01]  /*2f40*/  @!P1 IMAD R3, R3, 0x180, RZ ;  /* 0x0000018003039824 */ /* 0x010fe200078e02ff */
[----:B------:R-:W1:Y:S01]  /*2f50*/  @!P1 LDC.64 R4, c[0x0][0x3c0] ;  /* 0x0000f000ff049b82 */ /* 0x000e620000000a00 */
[----:B--2---:R-:W-:Y:S04]  /*2f60*/  @!P1 IMAD.WIDE.U32 R18, R2, 0x180, R34 ;  /* 0x0000018002129825 */ /* 0x004fe800078e0022 */
[----:B------:R-:W-:Y:S03]  /*2f70*/  @!P1 IMAD.IADD R19, R19, 0x1, R3 ;  /* 0x0000000113139824 */ /* 0x000fe600078e0203 */
[----:B------:R-:W2:Y:S01]  /*2f80*/  @!P2 LDC.64 R2, c[0x0][0x4b0] ;  /* 0x00012c00ff02ab82 */ /* 0x000ea20000000a00 */
[----:B-1----:R-:W-:Y:S02]  /*2f90*/  @!P1 IMAD R5, R5, 0x180, RZ ;  /* 0x0000018005059824 */ /* 0x002fe400078e02ff */
[----:B--2---:R-:W-:Y:S01]  /*2fa0*/  @!P2 IMAD R3, R3, 0x1a0, RZ ;  /* 0x000001a00303a824 */ /* 0x004fe200078e02ff */
[----:B---3--:R1:W-:Y:S01]  /*2fb0*/  @!P3 STG.E.128 desc[UR4][R6.64], R20 ;  /* 0x000000140600b986 */ /* 0x0083e2000c101d04 */
[----:B------:R-:W-:Y:S05]  /*2fc0*/  ISETP.NE.AND P3, PT, R8, RZ, PT ;  /* 0x000000ff0800720c */ /* 0x000fea0003f65270 */
[----:B------:R2:W3:Y:S01]  /*2fd0*/  @!P1 LDG.E.128 R24, desc[UR4][R18.64] ;  /* 0x0000000412189981 */ /* 0x0004e2000c1e1d00 */
[----:B-1----:R-:W-:Y:S04]  /*2fe0*/  @!P1 IMAD.WIDE.U32 R6, R4, 0x180, R32 ;  /* 0x0000018004069825 */ /* 0x002fe800078e0020 */
[----:B--2---:R-:W-:Y:S04]  /*2ff0*/  @!P2 IMAD.WIDE.U32 R18, R2, 0x1a0, R34 ;  /* 0x000001a00212a825 */ /* 0x004fe800078e0022 */
[----:B------:R-:W-:Y:S02]  /*3000*/  @!P1 IMAD.IADD R7, R7, 0x1, R5 ;  /* 0x0000000107079824 */ /* 0x000fe400078e0205 */
[----:B------:R-:W-:Y:S01]  /*3010*/  @!P2 IMAD.IADD R19, R19, 0x1, R3 ;  /* 0x000000011313a824 */ /* 0x000fe200078e0203 */
[----:B------:R-:W1:Y:S02]  /*3020*/  @!P2 LDC.64 R4, c[0x0][0x3c0] ;  /* 0x0000f000ff04ab82 */ /* 0x000e640000000a00 */
[----:B-1----:R-:W-:Y:S01]  /*3030*/  @!P2 IMAD R5, R5, 0x1a0, RZ ;  /* 0x000001a00505a824 */ /* 0x002fe200078e02ff */
[----:B---3--:R1:W-:Y:S01]  /*3040*/  @!P1 STG.E.128 desc[UR4][R6.64], R24 ;  /* 0x0000001806009986 */ /* 0x0083e2000c101d04 */
[----:B------:R-:W-:Y:S02]  /*3050*/  ISETP.GE.OR P1, PT, R12, UR19, P0 ;  /* 0x000000130c007c0c */ /* 0x000fe40008726670 */
[----:B------:R-:W-:Y:S03]  /*3060*/  ISETP.NE.AND P0, PT, R17, RZ, PT ;  /* 0x000000ff1100720c */ /* 0x000fe60003f05270 */
[----:B------:R-:W2:Y:S01]  /*3070*/  @!P2 LDG.E.128 R20, desc[UR4][R18.64] ;  /* 0x000000041214a981 */ /* 0x000ea2000c1e1d00 */
[----:B------:R-:W-:Y:S02]  /*3080*/  P2R R8, PR, RZ, 0x2 ;  /* 0x00000002ff087803 */ /* 0x000fe40000000000 */
[-C--:B------:R-:W-:Y:S11]  /*3090*/  ISETP.LT.OR P1, PT, R131, R120.reuse, P1 ;  /* 0x000000788300720c */ /* 0x080ff60000f21670 */
[----:B------:R-:W-:Y:S02]  /*30a0*/  @!UPT UIADD3 URZ, UPT, UPT, URZ, URZ, URZ ;  /* 0x000000fffffff290 */ /* 0x000fe4000fffe0ff */
[----:B------:R-:W3:Y:S01]  /*30b0*/  @!P1 LDC.64 R2, c[0x0][0x4b0] ;  /* 0x00012c00ff029b82 */ /* 0x000ee20000000a00 */
[----:B-1----:R-:W-:Y:S04]  /*30c0*/  @!P2 IMAD.WIDE.U32 R6, R4, 0x1a0, R32 ;  /* 0x000001a00406a825 */ /* 0x002fe800078e0020 */
[----:B------:R-:W-:Y:S02]  /*30d0*/  @!P2 IMAD.IADD R7, R7, 0x1, R5 ;  /* 0x000000010707a824 */ /* 0x000fe400078e0205 */
[----:B---3--:R-:W-:Y:S02]  /*30e0*/  @!P1 IMAD R3, R3, 0x1c0, RZ ;  /* 0x000001c003039824 */ /* 0x008fe400078e02ff */
[----:B------:R-:W-:Y:S04]  /*30f0*/  @!P1 IMAD.WIDE.U32 R34, R2, 0x1c0, R34 ;  /* 0x000001c002229825 */ /* 0x000fe800078e0022 */
[----:B------:R-:W-:Y:S02]  /*3100*/  @!P1 IMAD.IADD R35, R35, 0x1, R3 ;  /* 0x0000000123239824 */ /* 0x000fe400078e0203 */
[----:B------:R-:W1:Y:S02]  /*3110*/  @!P1 LDC.64 R2, c[0x0][0x3c0] ;  /* 0x0000f000ff029b82 */ /* 0x000e640000000a00 */
[----:B-1----:R-:W-:Y:S04]  /*3120*/  @!P1 IMAD.WIDE.U32 R32, R2, 0x1c0, R32 ;  /* 0x000001c002209825 */ /* 0x002fe800078e0020 */
[----:B------:R-:W-:Y:S04]  /*3130*/  @!P1 IMAD R3, R3, 0x1c0, RZ ;  /* 0x000001c003039824 */ /* 0x000fe800078e02ff */
[----:B------:R-:W-:Y:S01]  /*3140*/  @!P1 IMAD.IADD R33, R33, 0x1, R3 ;  /* 0x0000000121219824 */ /* 0x000fe200078e0203 */
[----:B--2---:R1:W-:Y:S01]  /*3150*/  @!P2 STG.E.128 desc[UR4][R6.64], R20 ;  /* 0x000000140600a986 */ /* 0x0043e2000c101d04 */
[----:B------:R-:W-:Y:S04]  /*3160*/  ISETP.GE.AND P2, PT, R131, R120, PT ;  /* 0x000000788300720c */ /* 0x000fe80003f46270 */
[----:B------:R-:W-:Y:S02]  /*3170*/  P2R R2, PR, RZ, 0x4 ;  /* 0x00000004ff027803 */ /* 0x000fe40000000000 */
[----:B------:R-:W-:Y:S01]  /*3180*/  ISETP.NE.AND P2, PT, R0, RZ, PT ;  /* 0x000000ff0000720c */ /* 0x000fe20003f45270 */
[----:B-1----:R-:W2:Y:S06]  /*3190*/  @!P1 LDG.E.128 R4, desc[UR4][R34.64] ;  /* 0x0000000422049981 */ /* 0x002eac000c1e1d00 */
[----:B--2---:R1:W-:Y:S01]  /*31a0*/  @!P1 STG.E.128 desc[UR4][R32.64], R4 ;  /* 0x0000000420009986 */ /* 0x0043e2000c101d04 */
[----:B------:R-:W-:Y:S05]  /*31b0*/  @P0 BRA `(.L_x_757) ;  /* 0x0000000800800947 */ /* 0x000fea0003800000 */
[-C--:B------:R-:W-:Y:S02]  /*31c0*/  @!P2 MOV R8, R10.reuse ;  /* 0x0000000a0008a202 */ /* 0x080fe40000000f00 */
[----:B------:R-:W-:Y:S02]  /*31d0*/  P2R R16, PR, RZ, 0x40 ;  /* 0x00000040ff107803 */ /* 0x000fe40000000000 */
[----:B------:R-:W-:Y:S01]  /*31e0*/  ISETP.NE.AND P6, PT, R55, RZ, PT ;  /* 0x000000ff3700720c */ /* 0x000fe20003fc5270 */
[----:B-1----:R-:W2:Y:S01]  /*31f0*/  @!P2 LDG.E.128 R4, desc[UR4][R8.64] ;  /* 0x000000040804a981 */ /* 0x002ea2000c1e1d00 */
[C---:B------:R-:W-:Y:S02]  /*3200*/  LEA R28, P0, R95.reuse, R10, 0x1 ;  /* 0x0000000a5f1c7211 */ /* 0x040fe400078008ff */
[----:B------:R-:W-:Y:S02]  /*3210*/  P2R R0, PR, RZ, 0x2 ;  /* 0x00000002ff007803 */ /* 0x000fe40000000000 */
[----:B------:R-:W-:Y:S02]  /*3220*/  LEA.HI.X R29, R95, R9, R94, 0x1, P0 ;  /* 0x000000095f1d7211 */ /* 0x000fe400000f0c5e */
[C---:B------:R-:W-:Y:S02]  /*3230*/  LEA R18, P0, R67.reuse, R80, 0x1 ;  /* 0x0000005043127211 */ /* 0x040fe400078008ff */
[----:B------:R-:W-:Y:S02]  /*3240*/  ISETP.NE.AND P1, PT, R166, RZ, PT ;  /* 0x000000ffa600720c */ /* 0x000fe40003f25270 */
[----:B------:R-:W-:Y:S01]  /*3250*/  LEA.HI.X R19, R67, R81, R70, 0x1, P0 ;  /* 0x0000005143137211 */ /* 0x000fe200000f0c46 */
[----:B------:R-:W1:Y:S01]  /*3260*/  @!P6 LDC.64 R2, c[0x0][0x4a8] ;  /* 0x00012a00ff02eb82 */ /* 0x000e620000000a00 */
[----:B------:R-:W-:Y:S01]  /*3270*/  MOV R17, RZ ;  /* 0x000000ff00117202 */ /* 0x000fe20000000f00 */
[----:B--2---:R2:W-:Y:S01]  /*3280*/  @!P2 STG.E.128 desc[UR4][R80.64], R4 ;  /* 0x000000045000a986 */ /* 0x0045e2000c101d04 */
[C---:B-1----:R-:W-:Y:S02]  /*3290*/  @!P6 LEA R36, P0, R2.reuse, R28, 0x5 ;  /* 0x0000001c0224e211 */ /* 0x042fe400078028ff */
[----:B------:R-:W-:Y:S02]  /*32a0*/  ISETP.NE.AND P2, PT, R165, RZ, PT ;  /* 0x000000ffa500720c */ /* 0x000fe40003f45270 */
[----:B------:R-:W-:Y:S02]  /*32b0*/  @!P6 LEA.HI.X R37, R2, R29, R3, 0x5, P0 ;  /* 0x0000001d0225e211 */ /* 0x000fe400000f2c03 */
[----:B------:R-:W1:Y:S02]  /*32c0*/  @!P6 LDC.64 R2, c[0x0][0x3b8] ;  /* 0x0000ee00ff02eb82 */ /* 0x000e640000000a00 */
[C---:B-1----:R-:W-:Y:S04]  /*32d0*/  @!P6 LEA R34, P0, R2.reuse, R18, 0x5 ;  /* 0x000000120222e211 */ /* 0x042fe800078028ff */
[----:B------:R-:W-:Y:S02]  /*32e0*/  @!P6 LEA.HI.X R35, R2, R19, R3, 0x5, P0 ;  /* 0x000000130223e211 */ /* 0x000fe400000f2c03 */
[----:B------:R-:W1:Y:S01]  /*32f0*/  @!P1 LDC.64 R2, c[0x0][0x4a8] ;  /* 0x00012a00ff029b82 */ /* 0x000e620000000a00 */
[----:B------:R-:W-:Y:S11]  /*3300*/  ISETP.NE.AND P0, PT, R58, RZ, PT ;  /* 0x000000ff3a00720c */ /* 0x000ff60003f05270 */
[----:B------:R-:W-:Y:S02]  /*3310*/  @!UPT UIADD3 URZ, UPT, UPT, URZ, URZ, URZ ;  /* 0x000000fffffff290 */ /* 0x000fe4000fffe0ff */
[----:B------:R-:W3:Y:S06]  /*3320*/  @!P0 LDG.E.128 R20, desc[UR4][R28.64] ;  /* 0x000000041c148981 */ /* 0x000eec000c1e1d00 */
[----:B---3--:R3:W-:Y:S01]  /*3330*/  @!P0 STG.E.128 desc[UR4][R18.64], R20 ;  /* 0x0000001412008986 */ /* 0x0087e2000c101d04 */
[C---:B-1----:R-:W-:Y:S05]  /*3340*/  @!P1 LEA R32, P0, R2.reuse, R28, 0x6 ;  /* 0x0000001c02209211 */ /* 0x042fea00078030ff */
[----:B--2---:R-:W2:Y:S01]  /*3350*/  @!P6 LDG.E.128 R4, desc[UR4][R36.64] ;  /* 0x000000042404e981 */ /* 0x004ea2000c1e1d00 */
[----:B------:R-:W-:Y:S02]  /*3360*/  @!P1 LEA.HI.X R33, R2, R29, R3, 0x6, P0 ;  /* 0x0000001d02219211 */ /* 0x000fe400000f3403 */
[----:B------:R-:W1:Y:S02]  /*3370*/  @!P1 LDC.64 R2, c[0x0][0x3b8] ;  /* 0x0000ee00ff029b82 */ /* 0x000e640000000a00 */
[C---:B-1----:R-:W-:Y:S04]  /*3380*/  @!P1 LEA R30, P0, R2.reuse, R18, 0x6 ;  /* 0x00000012021e9211 */ /* 0x042fe800078030ff */
        /* <DEDUP_REMOVED lines=8> */
[----:B-1----:R-:W-:Y:S01]  /*3410*/  @!P3 IMAD R3, R3, 0x60, RZ ;  /* 0x000000600303b824 */ /* 0x002fe200078e02ff */
[----:B--2---:R1:W-:Y:S01]  /*3420*/  @!P6 STG.E.128 desc[UR4][R34.64], R4 ;  /* 0x000000042200e986 */ /* 0x0043e2000c101d04 */
[----:B------:R-:W-:Y:S05]  /*3430*/  ISETP.NE.AND P6, PT, R16, RZ, PT ;  /* 0x000000ff1000720c */ /* 0x000fea0003fc5270 */
[----:B---3--:R-:W2:Y:S01]  /*3440*/  @!P1 LDG.E.128 R20, desc[UR4][R32.64] ;  /* 0x0000000420149981 */ /* 0x008ea2000c1e1d00 */
[----:B-1----:R-:W-:Y:S04]  /*3450*/  @!P3 IMAD.WIDE.U32 R34, R2, 0x60, R28 ;  /* 0x000000600222b825 */ /* 0x002fe800078e001c */
[----:B------:R-:W-:Y:S02]  /*3460*/  @!P3 IMAD.IADD R35, R35, 0x1, R3 ;  /* 0x000000012323b824 */ /* 0x000fe400078e0203 */
[----:B------:R-:W1:Y:S02]  /*3470*/  @!P3 LDC.64 R2, c[0x0][0x3b8] ;  /* 0x0000ee00ff02bb82 */ /* 0x000e640000000a00 */
[----:B-1----:R-:W-:Y:S01]  /*3480*/  @!P3 IMAD R3, R3, 0x60, RZ ;  /* 0x000000600303b824 */ /* 0x002fe200078e02ff */
[----:B--2---:R1:W-:Y:S01]  /*3490*/  @!P1 STG.E.128 desc[UR4][R30.64], R20 ;  /* 0x000000141e009986 */ /* 0x0043e2000c101d04 */
[----:B------:R-:W-:Y:S05]  /*34a0*/  ISETP.NE.AND P1, PT, R0, RZ, PT ;  /* 0x000000ff0000720c */ /* 0x000fea0003f25270 */
[----:B------:R-:W2:Y:S01]  /*34b0*/  @!P3 LDG.E.128 R4, desc[UR4][R34.64] ;  /* 0x000000042204b981 */ /* 0x000ea2000c1e1d00 */
[----:B-1----:R-:W-:Y:S05]  /*34c0*/  @!P3 IMAD.WIDE.U32 R20, R2, 0x60, R18 ;  /* 0x000000600214b825 */ /* 0x002fea00078e0012 */
[----:B------:R-:W-:Y:S05]  /*34d0*/  @!P3 IADD3 R21, PT, PT, R21, R3, RZ ;  /* 0x000000031515b210 */ /* 0x000fea0007ffe0ff */
[----:B--2---:R1:W-:Y:S01]  /*34e0*/  @!P3 STG.E.128 desc[UR4][R20.64], R4 ;  /* 0x000000041400b986 */ /* 0x0043e2000c101d04 */
[----:B------:R-:W-:Y:S11]  /*34f0*/  ISETP.NE.AND P3, PT, R164, RZ, PT ;  /* 0x000000ffa400720c */ /* 0x000ff60003f65270 */
[----:B------:R-:W-:Y:S02]  /*3500*/  @!UPT UIADD3 URZ, UPT, UPT, URZ, URZ, URZ ;  /* 0x000000fffffff290 */ /* 0x000fe4000fffe0ff */
[----:B------:R-:W2:Y:S01]  /*3510*/  @!P3 LDC.64 R2, c[0x0][0x4a8] ;  /* 0x00012a00ff02bb82 */ /* 0x000ea20000000a00 */
[----:B-1----:R-:W3:Y:S01]  /*3520*/  @!P2 LDG.E.128 R20, desc[UR4][R26.64] ;  /* 0x000000041a14a981 */ /* 0x002ee2000c1e1d00 */
[C---:B--2---:R-:W-:Y:S04]  /*3530*/  @!P3 LEA R32, P0, R2.reuse, R28, 0x8 ;  /* 0x0000001c0220b211 */ /* 0x044fe800078040ff */
[----:B------:R-:W-:Y:S02]  /*3540*/  @!P3 LEA.HI.X R33, R2, R29, R3, 0x8, P0 ;  /* 0x0000001d0221b211 */ /* 0x000fe400000f4403 */
[----:B------:R-:W1:Y:S02]  /*3550*/  @!P3 LDC.64 R2, c[0x0][0x3b8] ;  /* 0x0000ee00ff02bb82 */ /* 0x000e640000000a00 */
[C---:B-1----:R-:W-:Y:S04]  /*3560*/  @!P3 LEA R30, P0, R2.reuse, R18, 0x8 ;  /* 0x00000012021eb211 */ /* 0x042fe800078040ff */
[----:B------:R-:W-:Y:S02]  /*3570*/  @!P3 LEA.HI.X R31, R2, R19, R3, 0x8, P0 ;  /* 0x00000013021fb211 */ /* 0x000fe400000f4403 */
[----:B------:R-:W1:Y:S01]  /*3580*/  @!P4 LDC.64 R2, c[0x0][0x4a8] ;  /* 0x00012a00ff02cb82 */ /* 0x000e620000000a00 */
[----:B------:R-:W-:Y:S01]  /*3590*/  ISETP.NE.AND P0, PT, R146, RZ, PT ;  /* 0x000000ff9200720c */ /* 0x000fe20003f05270 */
[----:B-1----:R-:W-:Y:S02]  /*35a0*/  @!P4 IMAD R3, R3, 0xa0, RZ ;  /* 0x000000a00303c824 */ /* 0x002fe400078e02ff */
[----:B------:R-:W-:Y:S04]  /*35b0*/  @!P4 IMAD.WIDE.U32 R34, R2, 0xa0, R28 ;  /* 0x000000a00222c825 */ /* 0x000fe800078e001c */
[----:B------:R-:W-:Y:S02]  /*35c0*/  @!P4 IMAD.IADD R35, R35, 0x1, R3 ;  /* 0x000000012323c824 */ /* 0x000fe400078e0203 */
[----:B------:R-:W1:Y:S02]  /*35d0*/  @!P4 LDC.64 R2, c[0x0][0x3b8] ;  /* 0x0000ee00ff02cb82 */ /* 0x000e640000000a00 */
[----:B-1----:R-:W-:Y:S01]  /*35e0*/  @!P4 IMAD R3, R3, 0xa0, RZ ;  /* 0x000000a00303c824 */ /* 0x002fe200078e02ff */
[----:B---3--:R1:W-:Y:S01]  /*35f0*/  @!P2 STG.E.128 desc[UR4][R24.64], R20 ;  /* 0x000000141800a986 */ /* 0x0083e2000c101d04 */
[----:B------:R-:W-:Y:S05]  /*3600*/  ISETP.NE.AND P2, PT, R150, RZ, PT ;  /* 0x000000ff9600720c */ /* 0x000fea0003f45270 */
[----:B------:R-:W2:Y:S01]  /*3610*/  @!P4 LDG.E.128 R4, desc[UR4][R34.64] ;  /* 0x000000042204c981 */ /* 0x000ea2000c1e1d00 */
[----:B-1----:R-:W-:Y:S05]  /*3620*/  @!P4 IMAD.WIDE.U32 R20, R2, 0xa0, R18 ;  /* 0x000000a00214c825 */ /* 0x002fea00078e0012 */
[----:B------:R-:W-:Y:S02]  /*3630*/  @!P4 IADD3 R21, PT, PT, R21, R3, RZ ;  /* 0x000000031515c210 */ /* 0x000fe40007ffe0ff */
[----:B------:R-:W1:Y:S02]  /*3640*/  @!P5 LDC.64 R2, c[0x0][0x4a8] ;  /* 0x00012a00ff02db82 */ /* 0x000e640000000a00 */
[----:B-1----:R-:W-:Y:S02]  /*3650*/  @!P5 IMAD R3, R3, 0xc0, RZ ;  /* 0x000000c00303d824 */ /* 0x002fe400078e02ff */
[----:B------:R-:W-:Y:S04]  /*3660*/  @!P5 IMAD.WIDE.U32 R24, R2, 0xc0, R28 ;  /* 0x000000c00218d825 */ /* 0x000fe800078e001c */
[----:B------:R-:W-:Y:S02]  /*3670*/  @!P5 IMAD.IADD R25, R25, 0x1, R3 ;  /* 0x000000011919d824 */ /* 0x000fe400078e0203 */
[----:B------:R-:W1:Y:S02]  /*3680*/  @!P5 LDC.64 R2, c[0x0][0x3b8] ;  /* 0x0000ee00ff02db82 */ /* 0x000e640000000a00 */
[----:B-1----:R-:W-:Y:S01]  /*3690*/  @!P5 IMAD R3, R3, 0xc0, RZ ;  /* 0x000000c00303d824 */ /* 0x002fe200078e02ff */
[----:B--2---:R1:W-:Y:S01]  /*36a0*/  @!P4 STG.E.128 desc[UR4][R20.64], R4 ;  /* 0x000000041400c986 */ /* 0x0043e2000c101d04 */
[----:B------:R-:W-:Y:S05]  /*36b0*/  ISETP.NE.AND P4, PT, R148, RZ, PT ;  /* 0x000000ff9400720c */ /* 0x000fea0003f85270 */
[----:B-1----:R1:W2:Y:S01]  /*36c0*/  @!P5 LDG.E.128 R20, desc[UR4][R24.64] ;  /* 0x000000041814d981 */ /* 0x0022a2000c1e1d00 */
[----:B------:R-:W-:Y:S05]  /*36d0*/  @!P5 IMAD.WIDE.U32 R4, R2, 0xc0, R18 ;  /* 0x000000c00204d825 */ /* 0x000fea00078e0012 */
[----:B------:R-:W-:Y:S02]  /*36e0*/  @!P5 IADD3 R5, PT, PT, R5, R3, RZ ;  /* 0x000000030505d210 */ /* 0x000fe40007ffe0ff */
[----:B------:R-:W3:Y:S02]  /*36f0*/  @!P6 LDC.64 R2, c[0x0][0x4a8] ;  /* 0x00012a00ff02eb82 */ /* 0x000ee40000000a00 */
[----:B---3--:R-:W-:Y:S02]  /*3700*/  @!P6 IMAD R3, R3, 0xe0, RZ ;  /* 0x000000e00303e824 */ /* 0x008fe400078e02ff */
[----:B------:R-:W-:Y:S04]  /*3710*/  @!P6 IMAD.WIDE.U32 R26, R2, 0xe0, R28 ;  /* 0x000000e0021ae825 */ /* 0x000fe800078e001c */
[----:B------:R-:W-:Y:S02]  /*3720*/  @!P6 IMAD.IADD R27, R27, 0x1, R3 ;  /* 0x000000011b1be824 */ /* 0x000fe400078e0203 */
[----:B------:R-:W3:Y:S02]  /*3730*/  @!P6 LDC.64 R2, c[0x0][0x3b8] ;  /* 0x0000ee00ff02eb82 */ /* 0x000ee40000000a00 */
[----:B---3--:R-:W-:Y:S02]  /*3740*/  @!P6 IMAD R3, R3, 0xe0, RZ ;  /* 0x000000e00303e824 */ /* 0x008fe400078e02ff */
        /* <DEDUP_REMOVED lines=8> */
[----:B--2---:R1:W-:Y:S06]  /*37d0*/  @!P5 STG.E.128 desc[UR4][R4.64], R20 ;  /* 0x000000140400d986 */ /* 0x0043ec000c101d04 */
[----:B-1----:R-:W2:Y:S06]  /*37e0*/  @!P6 LDG.E.128 R4, desc[UR4][R26.64] ;  /* 0x000000041a04e981 */ /* 0x002eac000c1e1d00 */
[----:B--2---:R1:W-:Y:S06]  /*37f0*/  @!P6 STG.E.128 desc[UR4][R24.64], R4 ;  /* 0x000000041800e986 */ /* 0x0043ec000c101d04 */
        /* <DEDUP_REMOVED lines=11> */
[----:B------:R-:W2:Y:S06]  /*38b0*/  @!P2 LDG.E.128 R24, desc[UR4][R34.64] ;  /* 0x000000042218a981 */ /* 0x000eac000c1e1d00 */
[----:B--2---:R2:W-:Y:S01]  /*38c0*/  @!P2 STG.E.128 desc[UR4][R4.64], R24 ;  /* 0x000000180400a986 */ /* 0x0045e2000c101d04 */
[----:B------:R-:W-:Y:S05]  /*38d0*/  ISETP.NE.AND P2, PT, R142, RZ, PT ;  /* 0x000000ff8e00720c */ /* 0x000fea0003f45270 */
[----:B-1----:R1:W3:Y:S01]  /*38e0*/  @!P4 LDG.E.128 R20, desc[UR4][R6.64] ;  /* 0x000000040614c981 */ /* 0x0022e2000c1e1d00 */
[----:B--2---:R-:W2:Y:S02]  /*38f0*/  @!P4 LDC.64 R4, c[0x0][0x3b8] ;  /* 0x0000ee00ff04cb82 */ /* 0x004ea40000000a00 */
[----:B--2---:R-:W-:Y:S02]  /*3900*/  @!P4 IMAD R5, R5, 0x140, RZ ;  /* 0x000001400505c824 */ /* 0x004fe400078e02ff */
[----:B-1----:R-:W-:Y:S04]  /*3910*/  @!P4 IMAD.WIDE.U32 R6, R4, 0x140, R18 ;  /* 0x000001400406c825 */ /* 0x002fe800078e0012 */
[----:B------:R-:W-:Y:S01]  /*3920*/  @!P0 IMAD.WIDE.U32 R24, R2, 0x160, R28 ;  /* 0x0000016002188825 */ /* 0x000fe200078e001c */
[----:B------:R-:W-:Y:S02]  /*3930*/  @!P4 IADD3 R7, PT, PT, R7, R5, RZ ;  /* 0x000000050707c210 */ /* 0x000fe40007ffe0ff */
[----:B------:R-:W1:Y:S01]  /*3940*/  @!P0 LDC.64 R4, c[0x0][0x3b8] ;  /* 0x0000ee00ff048b82 */ /* 0x000e620000000a00 */
[----:B------:R-:W-:Y:S07]  /*3950*/  @!P0 IMAD.IADD R25, R25, 0x1, R3 ;  /* 0x0000000119198824 */ /* 0x000fee00078e0203 */
[----:B------:R-:W2:Y:S01]  /*3960*/  @!P3 LDC.64 R2, c[0x0][0x4a8] ;  /* 0x00012a00ff02bb82 */ /* 0x000ea20000000a00 */
[----:B-1----:R-:W-:Y:S02]  /*3970*/  @!P0 IMAD R5, R5, 0x160, RZ ;  /* 0x0000016005058824 */ /* 0x002fe400078e02ff */
[----:B--2---:R-:W-:Y:S01]  /*3980*/  @!P3 IMAD R3, R3, 0x180, RZ ;  /* 0x000001800303b824 */ /* 0x004fe200078e02ff */
[----:B---3--:R1:W-:Y:S06]  /*3990*/  @!P4 STG.E.128 desc[UR4][R6.64], R20 ;  /* 0x000000140600c986 */ /* 0x0083ec000c101d04 */
[----:B------:R-:W2:Y:S01]  /*39a0*/  @!P0 LDG.E.128 R24, desc[UR4][R24.64] ;  /* 0x0000000418188981 */ /* 0x000ea2000c1e1d00 */
[----:B-1----:R-:W-:Y:S04]  /*39b0*/  @!P0 IMAD.WIDE.U32 R6, R4, 0x160, R18 ;  /* 0x0000016004068825 */ /* 0x002fe800078e0012 */
[----:B------:R-:W-:Y:S01]  /*39c0*/  @!P3 IMAD.WIDE.U32 R30, R2, 0x180, R28 ;  /* 0x00000180021eb825 */ /* 0x000fe200078e001c */
[----:B------:R-:W-:Y:S02]  /*39d0*/  @!P0 IADD3 R7, PT, PT, R7, R5, RZ ;  /* 0x0000000507078210 */ /* 0x000fe40007ffe0ff */
[----:B------:R-:W1:Y:S01]  /*39e0*/  @!P3 LDC.64 R4, c[0x0][0x3b8] ;  /* 0x0000ee00ff04bb82 */ /* 0x000e620000000a00 */
[----:B------:R-:W-:Y:S07]  /*39f0*/  @!P3 IMAD.IADD R31, R31, 0x1, R3 ;  /* 0x000000011f1fb824 */ /* 0x000fee00078e0203 */
[----:B------:R-:W3:Y:S01]  /*3a00*/  @!P2 LDC.64 R2, c[0x0][0x4a8] ;  /* 0x00012a00ff02ab82 */ /* 0x000ee20000000a00 */
[----:B-1----:R-:W-:Y:S02]  /*3a10*/  @!P3 IMAD R5, R5, 0x180, RZ ;  /* 0x000001800505b824 */ /* 0x002fe400078e02ff */
[----:B---3--:R-:W-:Y:S01]  /*3a20*/  @!P2 IMAD R3, R3, 0x1a0, RZ ;  /* 0x000001a00303a824 */ /* 0x008fe200078e02ff */
[----:B--2---:R1:W-:Y:S06]  /*3a30*/  @!P0 STG.E.128 desc[UR4][R6.64], R24 ;  /* 0x0000001806008986 */ /* 0x0043ec000c101d04 */
[----:B------:R2:W3:Y:S01]  /*3a40*/  @!P3 LDG.E.128 R20, desc[UR4][R30.64] ;  /* 0x000000041e14b981 */ /* 0x0004e2000c1e1d00 */
[----:B-1----:R-:W-:Y:S04]  /*3a50*/  @!P3 IMAD.WIDE.U32 R6, R4, 0x180, R18 ;  /* 0x000001800406b825 */ /* 0x002fe800078e0012 */
[----:B--2---:R-:W-:Y:S01]  /*3a60*/  @!P2 IMAD.WIDE.U32 R30, R2, 0x1a0, R28 ;  /* 0x000001a0021ea825 */ /* 0x004fe200078e001c */
[----:B------:R-:W-:Y:S03]  /*3a70*/  @!P3 IADD3 R7, PT, PT, R7, R5, RZ ;  /* 0x000000050707b210 */ /* 0x000fe60007ffe0ff */
[----:B------:R-:W-:Y:S02]  /*3a80*/  @!P2 IMAD.IADD R31, R31, 0x1, R3 ;  /* 0x000000011f1fa824 */ /* 0x000fe400078e0203 */
[----:B------:R-:W1:Y:S02]  /*3a90*/  @!P2 LDC.64 R2, c[0x0][0x3b8] ;  /* 0x0000ee00ff02ab82 */ /* 0x000e640000000a00 */
[----:B-1----:R-:W-:Y:S04]  /*3aa0*/  @!P2 IMAD.WIDE.U32 R24, R2, 0x1a0, R18 ;  /* 0x000001a00218a825 */ /* 0x002fe800078e0012 */
[----:B------:R-:W-:Y:S05]  /*3ab0*/  @!P2 IMAD R3, R3, 0x1a0, RZ ;  /* 0x000001a00303a824 */ /* 0x000fea00078e02ff */
[----:B------:R-:W-:Y:S01]  /*3ac0*/  @!P2 IADD3 R25, PT, PT, R25, R3, RZ ;  /* 0x000000031919a210 */ /* 0x000fe20007ffe0ff */
[----:B---3--:R1:W-:Y:S06]  /*3ad0*/  @!P3 STG.E.128 desc[UR4][R6.64], R20 ;  /* 0x000000140600b986 */ /* 0x0083ec000c101d04 */
[----:B-1----:R-:W2:Y:S06]  /*3ae0*/  @!P2 LDG.E.128 R4, desc[UR4][R30.64] ;  /* 0x000000041e04a981 */ /* 0x002eac000c1e1d00 */
[----:B--2---:R1:W-:Y:S01]  /*3af0*/  @!P2 STG.E.128 desc[UR4][R24.64], R4 ;  /* 0x000000041800a986 */ /* 0x0043e2000c101d04 */
[----:B------:R-:W-:Y:S05]  /*3b00*/  @P1 BRA `(.L_x_758) ;  /* 0x000000a400481947 */ /* 0x000fea0003800000 */
[----:B------:R-:W2:Y:S02]  /*3b10*/  LDC.64 R2, c[0x0][0x4a8] ;  /* 0x00012a00ff027b82 */ /* 0x000ea40000000a00 */
[----:B--2---:R-:W-:Y:S04]  /*3b20*/  IMAD.WIDE.U32 R28, R2, 0x1c0, R28 ;  /* 0x000001c0021c7825 */ /* 0x004fe800078e001c */
[----:B------:R-:W-:Y:S05]  /*3b30*/  IMAD R3, R3, 0x1c0, RZ ;  /* 0x000001c003037824 */ /* 0x000fea00078e02ff */
[----:B------:R-:W-:Y:S02]  /*3b40*/  IADD3 R29, PT, PT, R29, R3, RZ ;  /* 0x000000031d1d7210 */ /* 0x000fe40007ffe0ff */
[----:B------:R-:W2:Y:S03]  /*3b50*/  LDC.64 R2, c[0x0][0x3b8] ;  /* 0x0000ee00ff027b82 */ /* 0x000ea60000000a00 */
[----:B-1----:R-:W3:Y:S01]  /*3b60*/  LDG.E.128 R4, desc[UR4][R28.64] ;  /* 0x000000041c047981 */ /* 0x002ee2000c1e1d00 */
[----:B--2---:R-:W-:Y:S02]  /*3b70*/  IMAD R3, R3, 0x1c0, RZ ;  /* 0x000001c003037824 */ /* 0x004fe400078e02ff */
[----:B------:R-:W-:Y:S05]  /*3b80*/  IMAD.WIDE.U32 R18, R2, 0x1c0, R18 ;  /* 0x000001c002127825 */ /* 0x000fea00078e0012 */
[----:B------:R-:W-:Y:S05]  /*3b90*/  IADD3 R19, PT, PT, R19, R3, RZ ;  /* 0x0000000313137210 */ /* 0x000fea0007ffe0ff */
[----:B---3--:R1:W-:Y:S01]  /*3ba0*/  STG.E.128 desc[UR4][R18.64], R4 ;  /* 0x0000000412007986 */ /* 0x0083e2000c101d04 */
[----:B------:R-:W-:Y:S05]  /*3bb0*/  BRA `(.L_x_758) ;  /* 0x000000a4001c7947 */ /* 0x000fea0003800000 */
.L_x_757:
[----:B------:R-:W-:Y:S05]  /*3bc0*/  BRA.U !UP0, `(.L_x_759) ;  /* 0x0000004108047547 */ /* 0x000fea000b800000 */
[----:B------:R-:W-:Y:S01]  /*3bd0*/  ISETP.NE.AND P1, PT, R2, RZ, PT ;  /* 0x000000ff0200720c */ /* 0x000fe20003f25270 */
[----:B------:R-:W2:Y:S01]  /*3be0*/  LDC R38, c[0x0][0x450] ;  /* 0x00011400ff267b82 */ /* 0x000ea20000000800 */
[----:B------:R-:W-:Y:S01]  /*3bf0*/  ISETP.NE.AND P0, PT, R8, RZ, PT ;  /* 0x000000ff0800720c */ /* 0x000fe20003f05270 */
[C---:B-1----:R-:W-:Y:S01]  /*3c00*/  IMAD.SHL.U32 R5, R155.reuse, 0x2, RZ ;  /* 0x000000029b057824 */ /* 0x042fe200078e00ff */
[----:B------:R-:W-:Y:S01]  /*3c10*/  SHF.L.U64.HI R3, R155, 0x1, R110 ;  /* 0x000000019b037819 */ /* 0x000fe2000001026e */
[----:B------:R-:W-:Y:S01]  /*3c20*/  BSSY.RECONVERGENT B0, `(.L_x_760) ;  /* 0x0000041000007945 */ /* 0x000fe20003800200 */
[----:B------:R-:W-:Y:S02]  /*3c30*/  PLOP3.LUT P1, PT, P0, P1, PT, 0xf2, 0x2f ;  /* 0x00000000002f781c */ /* 0x000fe40000723e72 */
[C---:B------:R-:W-:Y:S02]  /*3c40*/  LEA R42, P0, R95.reuse, R10, 0x1 ;  /* 0x0000000a5f2a7211 */ /* 0x040fe400078008ff */
[----:B------:R-:W-:Y:S02]  /*3c50*/  ISETP.NE.AND P2, PT, R138, RZ, PT ;  /* 0x000000ff8a00720c */ /* 0x000fe40003f45270 */
[----:B------:R-:W-:Y:S02]  /*3c60*/  LEA.HI.X R43, R95, R9, R94, 0x1, P0 ;  /* 0x000000095f2b7211 */ /* 0x000fe400000f0c5e */
[C---:B------:R-:W-:Y:S04]  /*3c70*/  LEA R40, P0, R67.reuse, R80, 0x1 ;  /* 0x0000005043287211 */ /* 0x040fe800078008ff */
[----:B------:R-:W-:Y:S02]  /*3c80*/  LEA.HI.X R41, R67, R81, R70, 0x1, P0 ;  /* 0x0000005143297211 */ /* 0x000fe400000f0c46 */
[-C--:B------:R-:W-:Y:S05]  /*3c90*/  IADD3 R6, P0, PT, R14, R5.reuse, RZ ;  /* 0x000000050e067210 */ /* 0x080fea0007f1e0ff */
[--C-:B------:R-:W-:Y:S01]  /*3ca0*/  IMAD.X R7, R15, 0x1, R3.reuse, P0 ;  /* 0x000000010f077824 */ /* 0x100fe200000e0603 */
[----:B------:R-:W-:Y:S05]  /*3cb0*/  IADD3 R36, P0, PT, R56, R5, RZ ;  /* 0x0000000538247210 */ /* 0x000fea0007f1e0ff */
[----:B------:R-:W-:Y:S01]  /*3cc0*/  IMAD.X R37, R57, 0x1, R3, P0 ;  /* 0x0000000139257824 */ /* 0x000fe200000e0603 */
[C---:B------:R-:W-:Y:S04]  /*3cd0*/  ISETP.GE.OR P0, PT, R158.reuse, R118, P2 ;  /* 0x000000769e00720c */ /* 0x040fe80001706670 */
[----:B------:R-:W-:Y:S11]  /*3ce0*/  ISETP.LT.OR P0, PT, R158, R120, P0 ;  /* 0x000000789e00720c */ /* 0x000ff60000701670 */
[----:B------:R-:W-:Y:S02]  /*3cf0*/  @!UPT UIADD3 URZ, UPT, UPT, URZ, URZ, URZ ;  /* 0x000000fffffff290 */ /* 0x000fe4000fffe0ff */
[----:B--2---:R-:W-:Y:S05]  /*3d00*/  @P0 BRA `(.L_x_761) ;  /* 0x0000000000c80947 */ /* 0x004fea0003800000 */
[----:B------:R-:W-:Y:S02]  /*3d10*/  ISETP.GE.AND P0, PT, R12, R17, PT ;  /* 0x000000110c00720c */ /* 0x000fe40003f06270 */
[----:B------:R-:W-:Y:S05]  /*3d20*/  MOV R8, R10 ;  /* 0x0000000a00087202 */ /* 0x000fea0000000f00 */
[----:B------:R-:W2:Y:S08]  /*3d30*/  LDG.E.128 R20, desc[UR4][R8.64] ;  /* 0x0000000408147981 */ /* 0x000eb0000c1e1d00 */
[----:B------:R-:W3:Y:S06]  /*3d40*/  @!P0 LDG.E.64 R34, desc[UR4][R56.64] ;  /* 0x0000000438228981 */ /* 0x000eec000c1e1b00 */
[----:B------:R-:W4:Y:S01]  /*3d50*/  @!P0 LDG.E.64 R18, desc[UR4][R14.64] ;  /* 0x000000040e128981 */ /* 0x000f22000c1e1b00 */
[--C-:B---3--:R-:W-:Y:S01]  /*3d60*/  @!P0 HADD2.F32 R29, -RZ, R34.reuse.H0_H0 ;  /* 0x20000022ff1d8230 */ /* 0x108fe20000004100 */
[----:B--2---:R-:W-:Y:S01]  /*3d70*/  @!P0 MOV R25, R20 ;  /* 0x0000001400198202 */ /* 0x004fe20000000f00 */
[----:B------:R-:W-:Y:S01]  /*3d80*/  @!P0 HADD2.F32 R28, -RZ, R35.H0_H0 ;  /* 0x20000023ff1c8230 */ /* 0x000fe20000004100 */
[----:B------:R-:W-:Y:S01]  /*3d90*/  @!P0 MOV R16, R21 ;  /* 0x0000001500108202 */ /* 0x000fe20000000f00 */
[----:B------:R-:W-:Y:S02]  /*3da0*/  @!P0 HADD2.F32 R33, -RZ, R34.H1_H1 ;  /* 0x30000022ff218230 */ /* 0x000fe40000004100 */
[--C-:B------:R-:W-:Y:S02]  /*3db0*/  @!P0 HADD2.F32 R27, -RZ, R25.reuse.H1_H1 ;  /* 0x30000019ff1b8230 */ /* 0x100fe40000004100 */
[--C-:B----4-:R-:W-:Y:S02]  /*3dc0*/  @!P0 HADD2.F32 R24, -RZ, R18.reuse.H0_H0 ;  /* 0x20000012ff188230 */ /* 0x110fe40000004100 */
[----:B------:R-:W-:Y:S01]  /*3dd0*/  @!P0 HADD2.F32 R31, -RZ, R25.H0_H0 ;  /* 0x20000019ff1f8230 */ /* 0x000fe20000004100 */
[----:B------:R-:W-:Y:S01]  /*3de0*/  @!P0 MOV R25, R22 ;  /* 0x0000001600198202 */ /* 0x000fe20000000f00 */
[----:B------:R-:W-:Y:S02]  /*3df0*/  @!P0 HADD2.F32 R18, -RZ, R18.H1_H1 ;  /* 0x30000012ff128230 */ /* 0x000fe40000004100 */
[C---:B------:R-:W-:Y:S01]  /*3e00*/  @!P0 FMUL.FTZ R39, R27.reuse, R29 ;  /* 0x0000001d1b278220 */ /* 0x040fe20000410000 */
[-C--:B------:R-:W-:Y:S01]  /*3e10*/  @!P0 FMUL.FTZ R0, R27, R24.reuse ;  /* 0x000000181b008220 */ /* 0x080fe20000410000 */
[--C-:B------:R-:W-:Y:S02]  /*3e20*/  @!P0 HADD2.F32 R27, -RZ, R16.reuse.H1_H1 ;  /* 0x30000010ff1b8230 */ /* 0x100fe40000004100 */
[----:B------:R-:W-:Y:S01]  /*3e30*/  @!P0 FFMA.FTZ R39, R31, R24, -R39 ;  /* 0x000000181f278223 */ /* 0x000fe20000010827 */
[----:B------:R-:W-:Y:S01]  /*3e40*/  @!P0 MOV R24, R23 ;  /* 0x0000001700188202 */ /* 0x000fe20000000f00 */
[----:B------:R-:W-:Y:S01]  /*3e50*/  @!P0 FFMA.FTZ R0, R29, R31, R0 ;  /* 0x0000001f1d008223 */ /* 0x000fe20000010000 */
[----:B------:R-:W-:Y:S02]  /*3e60*/  @!P0 HADD2.F32 R5, -RZ, R19.H0_H0 ;  /* 0x20000013ff058230 */ /* 0x000fe40000004100 */
[C---:B------:R-:W-:Y:S01]  /*3e70*/  @!P0 FMUL.FTZ R2, R27.reuse, R18 ;  /* 0x000000121b028220 */ /* 0x040fe20000410000 */
[----:B------:R-:W-:Y:S02]  /*3e80*/  @!P0 HADD2.F32 R29, -RZ, R16.H0_H0 ;  /* 0x20000010ff1d8230 */ /* 0x000fe40000004100 */
[----:B------:R-:W-:Y:S01]  /*3e90*/  @!P0 FMUL.FTZ R45, R27, R33 ;  /* 0x000000211b2d8220 */ /* 0x000fe20000410000 */
[----:B------:R-:W-:Y:S01]  /*3ea0*/  @!P0 F2FP.F16.F32.PACK_AB R39, R0, R39 ;  /* 0x000000270027823e */ /* 0x000fe200000000ff */
[----:B------:R-:W-:Y:S02]  /*3eb0*/  @!P0 HADD2.F32 R26, -RZ, R25.H1_H1 ;  /* 0x30000019ff1a8230 */ /* 0x000fe40000004100 */
[----:B------:R-:W-:Y:S01]  /*3ec0*/  @!P0 HADD2.F32 R19, -RZ, R19.H1_H1 ;  /* 0x30000013ff138230 */ /* 0x000fe20000004100 */
[----:B------:R-:W-:Y:S01]  /*3ed0*/  @!P0 MOV R20, R39 ;  /* 0x0000002700148202 */ /* 0x000fe20000000f00 */
[----:B------:R-:W-:Y:S02]  /*3ee0*/  @!P0 HADD2.F32 R35, -RZ, R35.H1_H1 ;  /* 0x30000023ff238230 */ /* 0x000fe40000004100 */
[C---:B------:R-:W-:Y:S01]  /*3ef0*/  @!P0 FMUL.FTZ R3, R26.reuse, R5 ;  /* 0x000000051a038220 */ /* 0x040fe20000410000 */
[--C-:B------:R-:W-:Y:S02]  /*3f00*/  @!P0 HADD2.F32 R16, -RZ, R24.reuse.H1_H1 ;  /* 0x30000018ff108230 */ /* 0x100fe40000004100 */
[----:B------:R-:W-:Y:S01]  /*3f10*/  @!P0 FMUL.FTZ R8, R26, R28 ;  /* 0x0000001c1a088220 */ /* 0x000fe20000410000 */
[----:B------:R-:W-:Y:S02]  /*3f20*/  @!P0 HADD2.F32 R30, -RZ, R25.H0_H0 ;  /* 0x20000019ff1e8230 */ /* 0x000fe40000004100 */
[----:B------:R-:W-:Y:S01]  /*3f30*/  @!P0 FFMA.FTZ R2, R33, R29, R2 ;  /* 0x0000001d21028223 */ /* 0x000fe20000010002 */
[----:B------:R-:W-:Y:S02]  /*3f40*/  @!P0 HADD2.F32 R32, -RZ, R24.H0_H0 ;  /* 0x20000018ff208230 */ /* 0x000fe40000004100 */
[C---:B------:R-:W-:Y:S01]  /*3f50*/  @!P0 FMUL.FTZ R47, R16.reuse, R35 ;  /* 0x00000023102f8220 */ /* 0x040fe20000410000 */
[----:B------:R-:W-:Y:S01]  /*3f60*/  @!P0 FMUL.FTZ R4, R16, R19 ;  /* 0x0000001310048220 */ /* 0x000fe20000410000 */
[----:B------:R-:W-:Y:S01]  /*3f70*/  @!P0 FFMA.FTZ R3, R28, R30, R3 ;  /* 0x0000001e1c038223 */ /* 0x000fe20000010003 */
[----:B------:R-:W-:Y:S01]  /*3f80*/  @!P0 FFMA.FTZ R45, R29, R18, -R45 ;  /* 0x000000121d2d8223 */ /* 0x000fe2000001082d */
[----:B------:R-:W-:Y:S01]  /*3f90*/  @!P0 FFMA.FTZ R8, R30, R5, -R8 ;  /* 0x000000051e088223 */ /* 0x000fe20000010808 */
[----:B------:R-:W-:Y:S01]  /*3fa0*/  @!P0 FFMA.FTZ R47, R32, R19, -R47 ;  /* 0x00000013202f8223 */ /* 0x000fe2000001082f */
[----:B------:R-:W-:Y:S02]  /*3fb0*/  @!P0 FFMA.FTZ R4, R35, R32, R4 ;  /* 0x0000002023048223 */ /* 0x000fe40000010004 */
[----:B------:R-:W-:Y:S02]  /*3fc0*/  @!P0 F2FP.F16.F32.PACK_AB R44, R2, R45 ;  /* 0x0000002d022c823e */ /* 0x000fe400000000ff */
[----:B------:R-:W-:Y:S02]  /*3fd0*/  @!P0 F2FP.F16.F32.PACK_AB R8, R3, R8 ;  /* 0x000000080308823e */ /* 0x000fe400000000ff */
[----:B------:R-:W-:Y:S02]  /*3fe0*/  @!P0 F2FP.F16.F32.PACK_AB R47, R4, R47 ;  /* 0x0000002f042f823e */ /* 0x000fe400000000ff */
[----:B------:R-:W-:Y:S02]  /*3ff0*/  @!P0 MOV R21, R44 ;  /* 0x0000002c00158202 */ /* 0x000fe40000000f00 */
[----:B------:R-:W-:Y:S02]  /*4000*/  @!P0 MOV R22, R8 ;  /* 0x0000000800168202 */ /* 0x000fe40000000f00 */
[----:B------:R-:W-:Y:S05]  /*4010*/  @!P0 MOV R23, R47 ;  /* 0x0000002f00178202 */ /* 0x000fea0000000f00 */
[----:B------:R1:W-:Y:S02]  /*4020*/  STG.E.128 desc[UR4][R80.64], R20 ;  /* 0x0000001450007986 */ /* 0x0003e4000c101d04 */
.L_x_761:
[----:B------:R-:W-:Y:S05]  /*4030*/  BSYNC.RECONVERGENT B0 ;  /* 0x0000000000007941 */ /* 0x000fea0003800200 */
.L_x_760:
[----:B------:R-:W-:Y:S01]  /*4040*/  ISETP.NE.AND P0, PT, R58, RZ, PT ;  /* 0x000000ff3a00720c */ /* 0x000fe20003f05270 */
[----:B------:R-:W-:Y:S11]  /*4050*/  BSSY.RECONVERGENT B0, `(.L_x_762) ;  /* 0x0000035000007945 */ /* 0x000ff60003800200 */
[----:B------:R-:W-:Y:S01]  /*4060*/  @!UPT UIADD3 URZ, UPT, UPT, URZ, URZ, URZ ;  /* 0x000000fffffff290 */ /* 0x000fe2000fffe0ff */
[----:B------:R-:W-:Y:S05]  /*4070*/  @P0 BRA `(.L_x_763) ;  /* 0x0000000000c80947 */ /* 0x000fea0003800000 */
[----:B------:R-:W-:Y:S01]  /*4080*/  ISETP.GE.AND P0, PT, R12, R17, PT ;  /* 0x000000110c00720c */ /* 0x000fe20003f06270 */
[----:B-1----:R-:W2:Y:S11]  /*4090*/  LDG.E.128 R20, desc[UR4][R42.64] ;  /* 0x000000042a147981 */ /* 0x002eb6000c1e1d00 */
[----:B------:R-:W-:Y:S01]  /*40a0*/  @!UPT UIADD3 URZ, UPT, UPT, URZ, URZ, URZ ;  /* 0x000000fffffff290 */ /* 0x000fe2000fffe0ff */
[----:B------:R-:W3:Y:S06]  /*40b0*/  @!P0 LDG.E.64 R32, desc[UR4][R36.64] ;  /* 0x0000000424208981 */ /* 0x000eec000c1e1b00 */
[----:B------:R-:W4:Y:S01]  /*40c0*/  @!P0 LDG.E.64 R18, desc[UR4][R6.64] ;  /* 0x0000000406128981 */ /* 0x000f22000c1e1b00 */
[--C-:B---3--:R-:W-:Y:S01]  /*40d0*/  @!P0 HADD2.F32 R27, -RZ, R32.reuse.H0_H0 ;  /* 0x20000020ff1b8230 */ /* 0x108fe20000004100 */
[----:B--2---:R-:W-:Y:S01]  /*40e0*/  @!P0 MOV R24, R20 ;  /* 0x0000001400188202 */ /* 0x004fe20000000f00 */
[----:B------:R-:W-:Y:S01]  /*40f0*/  @!P0 HADD2.F32 R28, -RZ, R33.H0_H0 ;  /* 0x20000021ff1c8230 */ /* 0x000fe20000004100 */
[----:B------:R-:W-:Y:S01]  /*4100*/  @!P0 MOV R8, R21 ;  /* 0x0000001500088202 */ /* 0x000fe20000000f00 */
[----:B------:R-:W-:Y:S02]  /*4110*/  @!P0 HADD2.F32 R31, -RZ, R32.H1_H1 ;  /* 0x30000020ff1f8230 */ /* 0x000fe40000004100 */
[----:B------:R-:W-:Y:S02]  /*4120*/  @!P0 HADD2.F32 R25, -RZ, R24.H1_H1 ;  /* 0x30000018ff198230 */ /* 0x000fe40000004100 */
[----:B----4-:R-:W-:Y:S02]  /*4130*/  @!P0 HADD2.F32 R16, -RZ, R18.H0_H0 ;  /* 0x20000012ff108230 */ /* 0x010fe40000004100 */
        /* <DEDUP_REMOVED lines=9> */
[--C-:B------:R-:W-:Y:S02]  /*41d0*/  @!P0 HADD2.F32 R5, -RZ, R19.reuse.H0_H0 ;  /* 0x20000013ff058230 */ /* 0x100fe40000004100 */
        /* <DEDUP_REMOVED lines=9> */
[----:B------:R-:W-:Y:S02]  /*4270*/  @!P0 HADD2.F32 R8, -RZ, R16.H1_H1 ;  /* 0x30000010ff088230 */ /* 0x000fe40000004100 */
        /* <DEDUP_REMOVED lines=18> */
.L_x_763:
[----:B------:R-:W-:Y:S05]  /*43a0*/  BSYNC.RECONVERGENT B0 ;  /* 0x0000000000007941 */ /* 0x000fea0003800200 */
.L_x_762:
[----:B------:R-:W-:Y:S01]  /*43b0*/  ISETP.NE.AND P0, PT, R55, RZ, PT ;  /* 0x000000ff3700720c */ /* 0x000fe20003f05270 */
[----:B------:R-:W-:Y:S11]  /*43c0*/  BSSY.RECONVERGENT B0, `(.L_x_764) ;  /* 0x000003d000007945 */ /* 0x000ff60003800200 */
[----:B------:R-:W-:Y:S01]  /*43d0*/  @!UPT UIADD3 URZ, UPT, UPT, URZ, URZ, URZ ;  /* 0x000000fffffff290 */ /* 0x000fe2000fffe0ff */
[----:B------:R-:W-:Y:S05]  /*43e0*/  @P0 BRA `(.L_x_765) ;  /* 0x0000000000e80947 */ /* 0x000fea0003800000 */
[----:B------:R-:W3:Y:S02]  /*43f0*/  LDC.64 R44, c[0x0][0x4a8] ;  /* 0x00012a00ff2c7b82 */ /* 0x000ee40000000a00 */
[C---:B---3--:R-:W-:Y:S04]  /*4400*/  LEA R48, P0, R44.reuse, R42, 0x5 ;  /* 0x0000002a2c307211 */ /* 0x048fe800078028ff */
[----:B------:R-:W-:Y:S02]  /*4410*/  LEA.HI.X R49, R44, R43, R45, 0x5, P0 ;  /* 0x0000002b2c317211 */ /* 0x000fe400000f2c2d */
[----:B------:R-:W3:Y:S03]  /*4420*/  LDC.64 R44, c[0x0][0x3b8] ;  /* 0x0000ee00ff2c7b82 */ /* 0x000ee60000000a00 */
[----:B-12---:R-:W2:Y:S01]  /*4430*/  LDG.E.128 R20, desc[UR4][R48.64] ;  /* 0x0000000430147981 */ /* 0x006ea2000c1e1d00 */
[C---:B---3--:R-:W-:Y:S04]  /*4440*/  LEA R46, P0, R44.reuse, R40, 0x5 ;  /* 0x000000282c2e7211 */ /* 0x048fe800078028ff */
[----:B------:R-:W-:Y:S02]  /*4450*/  LEA.HI.X R47, R44, R41, R45, 0x5, P0 ;  /* 0x000000292c2f7211 */ /* 0x000fe400000f2c2d */
[----:B------:R-:W-:Y:S11]  /*4460*/  ISETP.GE.AND P0, PT, R12, R17, PT ;  /* 0x000000110c00720c */ /* 0x000ff60003f06270 */
[----:B------:R-:W-:Y:S02]  /*4470*/  @!UPT UIADD3 URZ, UPT, UPT, URZ, URZ, URZ ;  /* 0x000000fffffff290 */ /* 0x000fe4000fffe0ff */
[C---:B------:R-:W-:Y:S04]  /*4480*/  @!P0 IMAD.WIDE R34, R11.reuse, 0x20, R36 ;  /* 0x000000200b228825 */ /* 0x040fe800078e0224 */
[----:B------:R-:W-:Y:S02]  /*4490*/  @!P0 IMAD.WIDE R26, R11, 0x20, R6 ;  /* 0x000000200b1a8825 */ /* 0x000fe400078e0206 */
[----:B------:R-:W3:Y:S06]  /*44a0*/  @!P0 LDG.E.64 R34, desc[UR4][R34.64] ;  /* 0x0000000422228981 */ /* 0x000eec000c1e1b00 */
[----:B------:R1:W4:Y:S01]  /*44b0*/  @!P0 LDG.E.64 R18, desc[UR4][R26.64] ;  /* 0x000000041a128981 */ /* 0x000322000c1e1b00 */
[----:B--2---:R-:W-:Y:S02]  /*44c0*/  @!P0 MOV R24, R20 ;  /* 0x0000001400188202 */ /* 0x004fe40000000f00 */
[----:B------:R-:W-:Y:S03]  /*44d0*/  @!P0 MOV R8, R21 ;  /* 0x0000001500088202 */ /* 0x000fe60000000f00 */
[--C-:B------:R-:W-:Y:S02]  /*44e0*/  @!P0 HADD2.F32 R25, -RZ, R24.reuse.H1_H1 ;  /* 0x30000018ff198230 */ /* 0x100fe40000004100 */
[----:B------:R-:W-:Y:S01]  /*44f0*/  @!P0 HADD2.F32 R31, -RZ, R24.H0_H0 ;  /* 0x20000018ff1f8230 */ /* 0x000fe20000004100 */
[----:B------:R-:W-:Y:S05]  /*4500*/  @!P0 MOV R24, R22 ;  /* 0x0000001600188202 */ /* 0x000fea0000000f00 */
[--C-:B-1----:R-:W-:Y:S02]  /*4510*/  @!P0 HADD2.F32 R26, -RZ, R24.reuse.H1_H1 ;  /* 0x30000018ff1a8230 */ /* 0x102fe40000004100 */
[----:B------:R-:W-:Y:S02]  /*4520*/  @!P0 HADD2.F32 R30, -RZ, R24.H0_H0 ;  /* 0x20000018ff1e8230 */ /* 0x000fe40000004100 */
[--C-:B---3--:R-:W-:Y:S02]  /*4530*/  @!P0 HADD2.F32 R29, -RZ, R34.reuse.H0_H0 ;  /* 0x20000022ff1d8230 */ /* 0x108fe40000004100 */
[----:B------:R-:W-:Y:S02]  /*4540*/  @!P0 HADD2.F32 R28, -RZ, R35.H0_H0 ;  /* 0x20000023ff1c8230 */ /* 0x000fe40000004100 */
[----:B------:R-:W-:Y:S02]  /*4550*/  @!P0 HADD2.F32 R33, -RZ, R34.H1_H1 ;  /* 0x30000022ff218230 */ /* 0x000fe40000004100 */
[C---:B------:R-:W-:Y:S01]  /*4560*/  @!P0 FMUL.FTZ R39, R25.reuse, R29 ;  /* 0x0000001d19278220 */ /* 0x040fe20000410000 */
[--C-:B----4-:R-:W-:Y:S02]  /*4570*/  @!P0 HADD2.F32 R16, -RZ, R18.reuse.H0_H0 ;  /* 0x20000012ff108230 */ /* 0x110fe40000004100 */
[C---:B------:R-:W-:Y:S01]  /*4580*/  @!P0 FMUL.FTZ R44, R26.reuse, R28 ;  /* 0x0000001c1a2c8220 */ /* 0x040fe20000410000 */
[----:B------:R-:W-:Y:S02]  /*4590*/  @!P0 HADD2.F32 R18, -RZ, R18.H1_H1 ;  /* 0x30000012ff128230 */ /* 0x000fe40000004100 */
[--C-:B------:R-:W-:Y:S02]  /*45a0*/  @!P0 HADD2.F32 R5, -RZ, R19.reuse.H0_H0 ;  /* 0x20000013ff058230 */ /* 0x100fe40000004100 */
[-C--:B------:R-:W-:Y:S01]  /*45b0*/  @!P0 FMUL.FTZ R0, R25, R16.reuse ;  /* 0x0000001019008220 */ /* 0x080fe20000410000 */
[----:B------:R-:W-:Y:S01]  /*45c0*/  @!P0 FFMA.FTZ R39, R31, R16, -R39 ;  /* 0x000000101f278223 */ /* 0x000fe20000010827 */
[----:B------:R-:W-:Y:S01]  /*45d0*/  @!P0 MOV R16, R23 ;  /* 0x0000001700108202 */ /* 0x000fe20000000f00 */
[--C-:B------:R-:W-:Y:S02]  /*45e0*/  @!P0 HADD2.F32 R25, -RZ, R8.reuse.H1_H1 ;  /* 0x30000008ff198230 */ /* 0x100fe40000004100 */
[----:B------:R-:W-:Y:S01]  /*45f0*/  @!P0 FFMA.FTZ R0, R29, R31, R0 ;  /* 0x0000001f1d008223 */ /* 0x000fe20000010000 */
[----:B------:R-:W-:Y:S02]  /*4600*/  @!P0 HADD2.F32 R29, -RZ, R8.H0_H0 ;  /* 0x20000008ff1d8230 */ /* 0x000fe40000004100 */
[----:B------:R-:W-:Y:S01]  /*4610*/  @!P0 FMUL.FTZ R3, R26, R5 ;  /* 0x000000051a038220 */ /* 0x000fe20000410000 */
[----:B------:R-:W-:Y:S02]  /*4620*/  @!P0 HADD2.F32 R19, -RZ, R19.H1_H1 ;  /* 0x30000013ff138230 */ /* 0x000fe40000004100 */
[C---:B------:R-:W-:Y:S01]  /*4630*/  @!P0 FMUL.FTZ R2, R25.reuse, R18 ;  /* 0x0000001219028220 */ /* 0x040fe20000410000 */
[----:B------:R-:W-:Y:S01]  /*4640*/  @!P0 F2FP.F16.F32.PACK_AB R39, R0, R39 ;  /* 0x000000270027823e */ /* 0x000fe200000000ff */
[----:B------:R-:W-:Y:S02]  /*4650*/  @!P0 HADD2.F32 R35, -RZ, R35.H1_H1 ;  /* 0x30000023ff238230 */ /* 0x000fe40000004100 */
[----:B------:R-:W-:Y:S01]  /*4660*/  @!P0 FMUL.FTZ R45, R25, R33 ;  /* 0x00000021192d8220 */ /* 0x000fe20000410000 */
[--C-:B------:R-:W-:Y:S01]  /*4670*/  @!P0 HADD2.F32 R8, -RZ, R16.reuse.H1_H1 ;  /* 0x30000010ff088230 */ /* 0x100fe20000004100 */
[----:B------:R-:W-:Y:S01]  /*4680*/  @!P0 MOV R20, R39 ;  /* 0x0000002700148202 */ /* 0x000fe20000000f00 */
[----:B------:R-:W-:Y:S02]  /*4690*/  @!P0 HADD2.F32 R32, -RZ, R16.H0_H0 ;  /* 0x20000010ff208230 */ /* 0x000fe40000004100 */
[----:B------:R-:W-:Y:S01]  /*46a0*/  @!P0 FFMA.FTZ R2, R33, R29, R2 ;  /* 0x0000001d21028223 */ /* 0x000fe20000010002 */
[----:B------:R-:W-:Y:S01]  /*46b0*/  @!P0 FFMA.FTZ R3, R28, R30, R3 ;  /* 0x0000001e1c038223 */ /* 0x000fe20000010003 */
[C---:B------:R-:W-:Y:S01]  /*46c0*/  @!P0 FMUL.FTZ R49, R8.reuse, R35 ;  /* 0x0000002308318220 */ /* 0x040fe20000410000 */
[----:B------:R-:W-:Y:S01]  /*46d0*/  @!P0 FMUL.FTZ R4, R8, R19 ;  /* 0x0000001308048220 */ /* 0x000fe20000410000 */
        /* <DEDUP_REMOVED lines=11> */
.L_x_765:
[----:B------:R-:W-:Y:S05]  /*4790*/  BSYNC.RECONVERGENT B0 ;  /* 0x0000000000007941 */ /* 0x000fea0003800200 */
.L_x_764:
[----:B------:R-:W-:Y:S01]  /*47a0*/  ISETP.NE.AND P0, PT, R166, RZ, PT ;  /* 0x000000ffa600720c */ /* 0x000fe20003f05270 */
[----:B------:R-:W-:Y:S11]  /*47b0*/  BSSY.RECONVERGENT B0, `(.L_x_766) ;  /* 0x000003d000007945 */ /* 0x000ff60003800200 */
[----:B------:R-:W-:Y:S01]  /*47c0*/  @!UPT UIADD3 URZ, UPT, UPT, URZ, URZ, URZ ;  /* 0x000000fffffff290 */ /* 0x000fe2000fffe0ff */
[----:B------:R-:W-:Y:S05]  /*47d0*/  @P0 BRA `(.L_x_767) ;  /* 0x0000000000e80947 */ /* 0x000fea0003800000 */
[----:B------:R-:W4:Y:S02]  /*47e0*/  LDC.64 R44, c[0x0][0x4a8] ;  /* 0x00012a00ff2c7b82 */ /* 0x000f240000000a00 */
[C---:B----4-:R-:W-:Y:S04]  /*47f0*/  LEA R48, P0, R44.reuse, R42, 0x6 ;  /* 0x0000002a2c307211 */ /* 0x050fe800078030ff */
[----:B------:R-:W-:Y:S02]  /*4800*/  LEA.HI.X R49, R44, R43, R45, 0x6, P0 ;  /* 0x0000002b2c317211 */ /* 0x000fe400000f342d */
[----:B------:R-:W4:Y:S03]  /*4810*/  LDC.64 R44, c[0x0][0x3b8] ;  /* 0x0000ee00ff2c7b82 */ /* 0x000f260000000a00 */
[----:B-123--:R-:W2:Y:S01]  /*4820*/  LDG.E.128 R20, desc[UR4][R48.64] ;  /* 0x0000000430147981 */ /* 0x00eea2000c1e1d00 */
[C---:B----4-:R-:W-:Y:S04]  /*4830*/  LEA R46, P0, R44.reuse, R40, 0x6 ;  /* 0x000000282c2e7211 */ /* 0x050fe800078030ff */
        /* <DEDUP_REMOVED lines=52> */
.L_x_767:
[----:B------:R-:W-:Y:S05]  /*4b80*/  BSYNC.RECONVERGENT B0 ;  /* 0x0000000000007941 */ /* 0x000fea0003800200 */
.L_x_766:
[----:B------:R-:W-:Y:S04]  /*4b90*/  BSSY.RECONVERGENT B0, `(.L_x_768) ;  /* 0x000003e000007945 */ /* 0x000fe80003800200 */
[----:B------:R-:W-:Y:S05]  /*4ba0*/  @P3 BRA `(.L_x_769) ;  /* 0x0000000000f03947 */ /* 0x000fea0003800000 */
[----:B------:R-:W3:Y:S01]  /*4bb0*/  LDC.64 R44, c[0x0][0x4a8] ;  /* 0x00012a00ff2c7b82 */ /* 0x000ee20000000a00 */
[----:B------:R-:W-:Y:S11]  /*4bc0*/  ISETP.GE.AND P0, PT, R12, R17, PT ;  /* 0x000000110c00720c */ /* 0x000ff60003f06270 */
[----:B------:R-:W-:Y:S02]  /*4bd0*/  @!UPT UIADD3 URZ, UPT, UPT, URZ, URZ, URZ ;  /* 0x000000fffffff290 */ /* 0x000fe4000fffe0ff */
[C---:B------:R-:W-:Y:S04]  /*4be0*/  @!P0 IMAD.WIDE R34, R11.reuse, 0x60, R36 ;  /* 0x000000600b228825 */ /* 0x040fe800078e0224 */
[----:B------:R-:W-:Y:S02]  /*4bf0*/  @!P0 IMAD.WIDE R26, R11, 0x60, R6 ;  /* 0x000000600b1a8825 */ /* 0x000fe400078e0206 */
[----:B------:R-:W5:Y:S02]  /*4c00*/  @!P0 LDG.E.64 R34, desc[UR4][R34.64] ;  /* 0x0000000422228981 */ /* 0x000f64000c1e1b00 */
[----:B---34-:R-:W-:Y:S04]  /*4c10*/  IMAD.WIDE.U32 R46, R44, 0x60, R42 ;  /* 0x000000602c2e7825 */ /* 0x018fe800078e002a */
[----:B------:R-:W3:Y:S01]  /*4c20*/  @!P0 LDG.E.64 R18, desc[UR4][R26.64] ;  /* 0x000000041a128981 */ /* 0x000ee2000c1e1b00 */
[----:B------:R-:W-:Y:S05]  /*4c30*/  IMAD R45, R45, 0x60, RZ ;  /* 0x000000602d2d7824 */ /* 0x000fea00078e02ff */
[----:B------:R-:W-:Y:S05]  /*4c40*/  IADD3 R47, PT, PT, R45, R47, RZ ;  /* 0x0000002f2d2f7210 */ /* 0x000fea0007ffe0ff */
[----:B-12---:R-:W2:Y:S01]  /*4c50*/  LDG.E.128 R20, desc[UR4][R46.64] ;  /* 0x000000042e147981 */ /* 0x006ea2000c1e1d00 */
[--C-:B-----5:R-:W-:Y:S02]  /*4c60*/  @!P0 HADD2.F32 R29, -RZ, R34.reuse.H0_H0 ;  /* 0x20000022ff1d8230 */ /* 0x120fe40000004100 */
[----:B------:R-:W-:Y:S02]  /*4c70*/  @!P0 HADD2.F32 R28, -RZ, R35.H0_H0 ;  /* 0x20000023ff1c8230 */ /* 0x000fe40000004100 */
[----:B------:R-:W-:Y:S02]  /*4c80*/  @!P0 HADD2.F32 R33, -RZ, R34.H1_H1 ;  /* 0x30000022ff218230 */ /* 0x000fe40000004100 */
[--C-:B---3--:R-:W-:Y:S02]  /*4c90*/  @!P0 HADD2.F32 R16, -RZ, R18.reuse.H0_H0 ;  /* 0x20000012ff108230 */ /* 0x108fe40000004100 */
[----:B------:R-:W-:Y:S02]  /*4ca0*/  @!P0 HADD2.F32 R18, -RZ, R18.H1_H1 ;  /* 0x30000012ff128230 */ /* 0x000fe40000004100 */
[--C-:B------:R-:W-:Y:S02]  /*4cb0*/  @!P0 HADD2.F32 R5, -RZ, R19.reuse.H0_H0 ;  /* 0x20000013ff058230 */ /* 0x100fe40000004100 */
[----:B------:R-:W-:Y:S02]  /*4cc0*/  @!P0 HADD2.F32 R19, -RZ, R19.H1_H1 ;  /* 0x30000013ff138230 */ /* 0x000fe40000004100 */
[----:B------:R-:W-:Y:S01]  /*4cd0*/  @!P0 HADD2.F32 R35, -RZ, R35.H1_H1 ;  /* 0x30000023ff238230 */ /* 0x000fe20000004100 */
[----:B--2---:R-:W-:Y:S02]  /*4ce0*/  @!P0 MOV R24, R20 ;  /* 0x0000001400188202 */ /* 0x004fe40000000f00 */
[----:B------:R-:W-:Y:S03]  /*4cf0*/  @!P0 MOV R8, R21 ;  /* 0x0000001500088202 */ /* 0x000fe60000000f00 */
[--C-:B------:R-:W-:Y:S02]  /*4d00*/  @!P0 HADD2.F32 R25, -RZ, R24.reuse.H1_H1 ;  /* 0x30000018ff198230 */ /* 0x100fe40000004100 */
[----:B------:R-:W-:Y:S01]  /*4d10*/  @!P0 HADD2.F32 R31, -RZ, R24.H0_H0 ;  /* 0x20000018ff1f8230 */ /* 0x000fe20000004100 */
[----:B------:R-:W-:Y:S02]  /*4d20*/  @!P0 MOV R24, R22 ;  /* 0x0000001600188202 */ /* 0x000fe40000000f00 */
[C---:B------:R-:W-:Y:S01]  /*4d30*/  @!P0 FMUL.FTZ R39, R25.reuse, R29 ;  /* 0x0000001d19278220 */ /* 0x040fe20000410000 */
[----:B------:R-:W-:Y:S01]  /*4d40*/  @!P0 FMUL.FTZ R0, R25, R16 ;  /* 0x0000001019008220 */ /* 0x000fe20000410000 */
[----:B------:R-:W-:Y:S02]  /*4d50*/  @!P0 HADD2.F32 R25, -RZ, R8.H1_H1 ;  /* 0x30000008ff198230 */ /* 0x000fe40000004100 */
[----:B------:R-:W-:Y:S02]  /*4d60*/  @!P0 HADD2.F32 R26, -RZ, R24.H1_H1 ;  /* 0x30000018ff1a8230 */ /* 0x000fe40000004100 */
[----:B------:R-:W-:Y:S01]  /*4d70*/  @!P0 FFMA.FTZ R0, R29, R31, R0 ;  /* 0x0000001f1d008223 */ /* 0x000fe20000010000 */
[----:B------:R-:W-:Y:S02]  /*4d80*/  @!P0 HADD2.F32 R29, -RZ, R8.H0_H0 ;  /* 0x20000008ff1d8230 */ /* 0x000fe40000004100 */
[----:B------:R-:W-:Y:S01]  /*4d90*/  @!P0 FMUL.FTZ R2, R25, R18 ;  /* 0x0000001219028220 */ /* 0x000fe20000410000 */
[----:B------:R-:W-:Y:S02]  /*4da0*/  @!P0 HADD2.F32 R30, -RZ, R24.H0_H0 ;  /* 0x20000018ff1e8230 */ /* 0x000fe40000004100 */
[C---:B------:R-:W-:Y:S01]  /*4db0*/  @!P0 FMUL.FTZ R44, R26.reuse, R28 ;  /* 0x0000001c1a2c8220 */ /* 0x040fe20000410000 */
[----:B------:R-:W-:Y:S01]  /*4dc0*/  @!P0 FMUL.FTZ R3, R26, R5 ;  /* 0x000000051a038220 */ /* 0x000fe20000410000 */
[----:B------:R-:W-:Y:S01]  /*4dd0*/  @!P0 FFMA.FTZ R2, R33, R29, R2 ;  /* 0x0000001d21028223 */ /* 0x000fe20000010002 */
[----:B------:R-:W-:Y:S01]  /*4de0*/  @!P0 FMUL.FTZ R45, R25, R33 ;  /* 0x00000021192d8220 */ /* 0x000fe20000410000 */
[----:B------:R-:W-:Y:S01]  /*4df0*/  @!P0 FFMA.FTZ R44, R30, R5, -R44 ;  /* 0x000000051e2c8223 */ /* 0x000fe2000001082c */
[----:B------:R-:W-:Y:S01]  /*4e00*/  @!P0 FFMA.FTZ R3, R28, R30, R3 ;  /* 0x0000001e1c038223 */ /* 0x000fe20000010003 */
[----:B------:R-:W-:Y:S01]  /*4e10*/  @!P0 FFMA.FTZ R39, R31, R16, -R39 ;  /* 0x000000101f278223 */ /* 0x000fe20000010827 */
[----:B------:R-:W-:Y:S01]  /*4e20*/  @!P0 MOV R16, R23 ;  /* 0x0000001700108202 */ /* 0x000fe20000000f00 */
[----:B------:R-:W-:Y:S02]  /*4e30*/  @!P0 FFMA.FTZ R45, R29, R18, -R45 ;  /* 0x000000121d2d8223 */ /* 0x000fe4000001082d */
[----:B------:R-:W-:Y:S02]  /*4e40*/  @!P0 F2FP.F16.F32.PACK_AB R44, R3, R44 ;  /* 0x0000002c032c823e */ /* 0x000fe400000000ff */
[----:B------:R-:W-:Y:S01]  /*4e50*/  @!P0 F2FP.F16.F32.PACK_AB R39, R0, R39 ;  /* 0x000000270027823e */ /* 0x000fe200000000ff */
[--C-:B------:R-:W-:Y:S01]  /*4e60*/  @!P0 HADD2.F32 R32, -RZ, R16.reuse.H0_H0 ;  /* 0x20000010ff208230 */ /* 0x100fe20000004100 */
[----:B------:R-:W-:Y:S01]  /*4e70*/  @!P0 F2FP.F16.F32.PACK_AB R46, R2, R45 ;  /* 0x0000002d022e823e */ /* 0x000fe200000000ff */
[----:B------:R-:W-:Y:S01]  /*4e80*/  @!P0 HADD2.F32 R8, -RZ, R16.H1_H1 ;  /* 0x30000010ff088230 */ /* 0x000fe20000004100 */
[----:B------:R-:W-:Y:S02]  /*4e90*/  @!P0 MOV R22, R44 ;  /* 0x0000002c00168202 */ /* 0x000fe40000000f00 */
[----:B------:R-:W-:Y:S01]  /*4ea0*/  @!P0 MOV R21, R46 ;  /* 0x0000002e00158202 */ /* 0x000fe20000000f00 */
[----:B------:R-:W1:Y:S01]  /*4eb0*/  LDC.64 R44, c[0x0][0x3b8] ;  /* 0x0000ee00ff2c7b82 */ /* 0x000e620000000a00 */
[C---:B------:R-:W-:Y:S01]  /*4ec0*/  @!P0 FMUL.FTZ R47, R8.reuse, R35 ;  /* 0x00000023082f8220 */ /* 0x040fe20000410000 */
[----:B------:R-:W-:Y:S01]  /*4ed0*/  @!P0 FMUL.FTZ R4, R8, R19 ;  /* 0x0000001308048220 */ /* 0x000fe20000410000 */
[----:B------:R-:W-:Y:S02]  /*4ee0*/  @!P0 MOV R20, R39 ;  /* 0x0000002700148202 */ /* 0x000fe40000000f00 */
[----:B------:R-:W-:Y:S01]  /*4ef0*/  @!P0 FFMA.FTZ R47, R32, R19, -R47 ;  /* 0x00000013202f8223 */ /* 0x000fe2000001082f */
[----:B------:R-:W-:Y:S05]  /*4f00*/  @!P0 FFMA.FTZ R4, R35, R32, R4 ;  /* 0x0000002023048223 */ /* 0x000fea0000010004 */
[----:B------:R-:W-:Y:S04]  /*4f10*/  @!P0 F2FP.F16.F32.PACK_AB R47, R4, R47 ;  /* 0x0000002f042f823e */ /* 0x000fe800000000ff */
[----:B------:R-:W-:Y:S01]  /*4f20*/  @!P0 MOV R23, R47 ;  /* 0x0000002f00178202 */ /* 0x000fe20000000f00 */
[----:B-1----:R-:W-:Y:S04]  /*4f30*/  IMAD.WIDE.U32 R46, R44, 0x60, R40 ;  /* 0x000000602c2e7825 */ /* 0x002fe800078e0028 */
[----:B------:R-:W-:Y:S05]  /*4f40*/  IMAD R45, R45, 0x60, RZ ;  /* 0x000000602d2d7824 */ /* 0x000fea00078e02ff */
[----:B------:R-:W-:Y:S05]  /*4f50*/  IADD3 R47, PT, PT, R45, R47, RZ ;  /* 0x0000002f2d2f7210 */ /* 0x000fea0007ffe0ff */
[----:B------:R1:W-:Y:S02]  /*4f60*/  STG.E.128 desc[UR4][R46.64], R20 ;  /* 0x000000142e007986 */ /* 0x0003e4000c101d04 */
.L_x_769:
[----:B------:R-:W-:Y:S05]  /*4f70*/  BSYNC.RECONVERGENT B0 ;  /* 0x0000000000007941 */ /* 0x000fea0003800200 */
.L_x_768:
[----:B------:R-:W-:Y:S01]  /*4f80*/  ISETP.NE.AND P0, PT, R165, RZ, PT ;  /* 0x000000ffa500720c */ /* 0x000fe20003f05270 */
[----:B------:R-:W-:Y:S11]  /*4f90*/  BSSY.RECONVERGENT B0, `(.L_x_770) ;  /* 0x000003d000007945 */ /* 0x000ff60003800200 */
[----:B------:R-:W-:Y:S01]  /*4fa0*/  @!UPT UIADD3 URZ, UPT, UPT, URZ, URZ, URZ ;  /* 0x000000fffffff290 */ /* 0x000fe2000fffe0ff */
[----:B------:R-:W-:Y:S05]  /*4fb0*/  @P0 BRA `(.L_x_771) ;  /* 0x0000000000e80947 */ /* 0x000fea0003800000 */
[----:B------:R-:W5:Y:S02]  /*4fc0*/  LDC.64 R44, c[0x0][0x4a8] ;  /* 0x00012a00ff2c7b82 */ /* 0x000f640000000a00 */
[C---:B-----5:R-:W-:Y:S04]  /*4fd0*/  LEA R48, P0, R44.reuse, R42, 0x7 ;  /* 0x0000002a2c307211 */ /* 0x060fe800078038ff */
[----:B------:R-:W-:Y:S02]  /*4fe0*/  LEA.HI.X R49, R44, R43, R45, 0x7, P0 ;  /* 0x0000002b2c317211 */ /* 0x000fe400000f3c2d */
[----:B------:R-:W5:Y:S03]  /*4ff0*/  LDC.64 R44, c[0x0][0x3b8] ;  /* 0x0000ee00ff2c7b82 */ /* 0x000f660000000a00 */
[----:B-1234-:R-:W2:Y:S01]  /*5000*/  LDG.E.128 R20, desc[UR4][R48.64] ;  /* 0x0000000430147981 */ /* 0x01eea2000c1e1d00 */
[C---:B-----5:R-:W-:Y:S04]  /*5010*/  LEA R46, P0, R44.reuse, R40, 0x7 ;  /* 0x000000282c2e7211 */ /* 0x060fe800078038ff */
        /* <DEDUP_REMOVED lines=52> */
.L_x_771:
[----:B------:R-:W-:Y:S05]  /*5360*/  BSYNC.RECONVERGENT B0 ;  /* 0x0000000000007941 */ /* 0x000fea0003800200 */
.L_x_770:
[----:B------:R-:W-:Y:S04]  /*5370*/  BSSY.RECONVERGENT B0, `(.L_x_772) ;  /* 0x000003e000007945 */ /* 0x000fe80003800200 */
[----:B------:R-:W-:Y:S05]  /*5380*/  @P4 BRA `(.L_x_773) ;  /* 0x0000000000f04947 */ /* 0x000fea0003800000 */
[----:B------:R-:W1:Y:S01]  /*5390*/  LDC.64 R44, c[0x0][0x4a8] ;  /* 0x00012a00ff2c7b82 */ /* 0x000e620000000a00 */
[----:B------:R-:W-:Y:S11]  /*53a0*/  ISETP.GE.AND P0, PT, R12, R17, PT ;  /* 0x000000110c00720c */ /* 0x000ff60003f06270 */
[----:B------:R-:W-:Y:S02]  /*53b0*/  @!UPT UIADD3 URZ, UPT, UPT, URZ, URZ, URZ ;  /* 0x000000fffffff290 */ /* 0x000fe4000fffe0ff */
[C---:B------:R-:W-:Y:S04]  /*53c0*/  @!P0 IMAD.WIDE R34, R11.reuse, 0xa0, R36 ;  /* 0x000000a00b228825 */ /* 0x040fe800078e0224 */
[----:B------:R-:W-:Y:S02]  /*53d0*/  @!P0 IMAD.WIDE R26, R11, 0xa0, R6 ;  /* 0x000000a00b1a8825 */ /* 0x000fe400078e0206 */
[----:B------:R-:W5:Y:S02]  /*53e0*/  @!P0 LDG.E.64 R34, desc[UR4][R34.64] ;  /* 0x0000000422228981 */ /* 0x000f64000c1e1b00 */
[----:B-1-34-:R-:W-:Y:S04]  /*53f0*/  IMAD.WIDE.U32 R46, R44, 0xa0, R42 ;  /* 0x000000a02c2e7825 */ /* 0x01afe800078e002a */
[----:B------:R-:W3:Y:S01]  /*5400*/  @!P0 LDG.E.64 R18, desc[UR4][R26.64] ;  /* 0x000000041a128981 */ /* 0x000ee2000c1e1b00 */
[----:B------:R-:W-:Y:S05]  /*5410*/  IMAD R45, R45, 0xa0, RZ ;  /* 0x000000a02d2d7824 */ /* 0x000fea00078e02ff */
[----:B------:R-:W-:Y:S05]  /*5420*/  IADD3 R47, PT, PT, R45, R47, RZ ;  /* 0x0000002f2d2f7210 */ /* 0x000fea0007ffe0ff */
[----:B--2---:R-:W2:Y:S01]  /*5430*/  LDG.E.128 R20, desc[UR4][R46.64] ;  /* 0x000000042e147981 */ /* 0x004ea2000c1e1d00 */
        /* <DEDUP_REMOVED lines=49> */
.L_x_773:
[----:B------:R-:W-:Y:S05]  /*5750*/  BSYNC.RECONVERGENT B0 ;  /* 0x0000000000007941 */ /* 0x000fea0003800200 */
.L_x_772:
        /* <DEDUP_REMOVED lines=62> */
.L_x_775:
[----:B------:R-:W-:Y:S05]  /*5b40*/  BSYNC.RECONVERGENT B0 ;  /* 0x0000000000007941 */ /* 0x000fea0003800200 */
.L_x_774:
        /* <DEDUP_REMOVED lines=62> */
.L_x_777:
[----:B------:R-:W-:Y:S05]  /*5f30*/  BSYNC.RECONVERGENT B0 ;  /* 0x0000000000007941 */ /* 0x000fea0003800200 */
.L_x_776:
        /* <DEDUP_REMOVED lines=62> */
.L_x_779:
[----:B------:R-:W-:Y:S05]  /*6320*/  BSYNC.RECONVERGENT B0 ;  /* 0x0000000000007941 */ /* 0x000fea0003800200 */
.L_x_778:
[----:B------:R-:W-:Y:S01]  /*6330*/  ISETP.NE.AND P0, PT, R150, RZ, PT ;  /* 0x000000ff9600720c */ /* 0x000fe20003f05270 */
[----:B------:R-:W-:Y:S11]  /*6340*/  BSSY.RECONVERGENT B0, `(.L_x_780) ;  /* 0x000003f000007945 */ /* 0x000ff60003800200 */
[----:B------:R-:W-:Y:S01]  /*6350*/  @!UPT UIADD3 URZ, UPT, UPT, URZ, URZ, URZ ;  /* 0x000000fffffff290 */ /* 0x000fe2000fffe0ff */
        /* <DEDUP_REMOVED lines=61> */
.L_x_781:
[----:B------:R-:W-:Y:S05]  /*6730*/  BSYNC.RECONVERGENT B0 ;  /* 0x0000000000007941 */ /* 0x000fea0003800200 */
.L_x_780:
        /* <DEDUP_REMOVED lines=13> */
[----:B------:R-:W-:Y:S02]  /*6810*/  IADD3 R47, PT, PT, R45, R47, RZ ;  /* 0x0000002f2d2f7210 */ /* 0x000fe40007ffe0ff */
[----:B------:R-:W1:Y:S03]  /*6820*/  LDC.64 R44, c[0x0][0x3b8] ;  /* 0x0000ee00ff2c7b82 */ /* 0x000e660000000a00 */
[----:B--2---:R-:W2:Y:S01]  /*6830*/  LDG.E.128 R20, desc[UR4][R46.64] ;  /* 0x000000042e147981 */ /* 0x004ea2000c1e1d00 */
[----:B-1----:R-:W-:Y:S02]  /*6840*/  IMAD R45, R45, 0x140, RZ ;  /* 0x000001402d2d7824 */ /* 0x002fe400078e02ff */
[----:B------:R-:W-:Y:S05]  /*6850*/  IMAD.WIDE.U32 R50, R44, 0x140, R40 ;  /* 0x000001402c327825 */ /* 0x000fea00078e0028 */
[----:B------:R-:W-:Y:S01]  /*6860*/  IADD3 R51, PT, PT, R45, R51, RZ ;  /* 0x000000332d337210 */ /* 0x000fe20007ffe0ff */
        /* <DEDUP_REMOVED lines=21> */
[----:B------:R-:W-:Y:S02]  /*69c0*/  @!P0 HADD2.F32 R26, -RZ, R24.H1_H1 ;  /* 0x30000018ff1a8230 */ /* 0x000fe40000004100 */
[----:B------:R-:W-:Y:S01]  /*69d0*/  @!P0 FMUL.FTZ R47, R25, R33 ;  /* 0x00000021192f8220 */ /* 0x000fe20000410000 */
[----:B------:R-:W-:Y:S01]  /*69e0*/  @!P0 F2FP.F16.F32.PACK_AB R39, R0, R39 ;  /* 0x000000270027823e */ /* 0x000fe200000000ff */
[----:B------:R-:W-:Y:S02]  /*69f0*/  @!P0 HADD2.F32 R8, -RZ, R16.H1_H1 ;  /* 0x30000010ff088230 */ /* 0x000fe40000004100 */
[----:B------:R-:W-:Y:S01]  /*6a00*/  @!P0 FFMA.FTZ R2, R33, R29, R2 ;  /* 0x0000001d21028223 */ /* 0x000fe20000010002 */
[----:B------:R-:W-:Y:S01]  /*6a10*/  @!P0 HADD2.F32 R30, -RZ, R24.H0_H0 ;  /* 0x20000018ff1e8230 */ /* 0x000fe20000004100 */
[----:B------:R-:W-:Y:S01]  /*6a20*/  @!P0 MOV R20, R39 ;  /* 0x0000002700148202 */ /* 0x000fe20000000f00 */
[----:B------:R-:W-:Y:S02]  /*6a30*/  @!P0 HADD2.F32 R32, -RZ, R16.H0_H0 ;  /* 0x20000010ff208230 */ /* 0x000fe40000004100 */
[C---:B------:R-:W-:Y:S01]  /*6a40*/  @!P0 FMUL.FTZ R3, R26.reuse, R5 ;  /* 0x000000051a038220 */ /* 0x040fe20000410000 */
[----:B------:R-:W-:Y:S01]  /*6a50*/  @!P0 FMUL.FTZ R46, R26, R28 ;  /* 0x0000001c1a2e8220 */ /* 0x000fe20000410000 */
        /* <DEDUP_REMOVED lines=14> */
.L_x_783:
[----:B------:R-:W-:Y:S05]  /*6b40*/  BSYNC.RECONVERGENT B0 ;  /* 0x0000000000007941 */ /* 0x000fea0003800200 */
.L_x_782:
        /* <DEDUP_REMOVED lines=64> */
.L_x_785:
[----:B------:R-:W-:Y:S05]  /*6f50*/  BSYNC.RECONVERGENT B0 ;  /* 0x0000000000007941 */ /* 0x000fea0003800200 */
.L_x_784:
        /* <DEDUP_REMOVED lines=64> */
.L_x_787:
[----:B------:R-:W-:Y:S05]  /*7360*/  BSYNC.RECONVERGENT B0 ;  /* 0x0000000000007941 */ /* 0x000fea0003800200 */
.L_x_786:
        /* <DEDUP_REMOVED lines=64> */
.L_x_789:
[----:B------:R-:W-:Y:S05]  /*7770*/  BSYNC.RECONVERGENT B0 ;  /* 0x0000000000007941 */ /* 0x000fea0003800200 */
.L_x_788:
[----:B------:R-:W-:Y:S04]  /*7780*/  BSSY.RECONVERGENT B0, `(.L_x_790) ;  /* 0x000003e000007945 */ /* 0x000fe80003800200 */
[----:B------:R-:W-:Y:S05]  /*7790*/  @P1 BRA `(.L_x_791) ;  /* 0x0000000000f01947 */ /* 0x000fea0003800000 */
[----:B------:R-:W5:Y:S01]  /*77a0*/  LDC.64 R34, c[0x0][0x4a8] ;  /* 0x00012a00ff227b82 */ /* 0x000f620000000a00 */
[----:B------:R-:W-:Y:S11]  /*77b0*/  ISETP.GE.AND P0, PT, R12, R17, PT ;  /* 0x000000110c00720c */ /* 0x000ff60003f06270 */
[----:B------:R-:W-:Y:S02]  /*77c0*/  @!UPT UIADD3 URZ, UPT, UPT, URZ, URZ, URZ ;  /* 0x000000fffffff290 */ /* 0x000fe4000fffe0ff */
[C---:B------:R-:W-:Y:S04]  /*77d0*/  @!P0 IMAD.WIDE R36, R11.reuse, 0x1c0, R36 ;  /* 0x000001c00b248825 */ /* 0x040fe800078e0224 */
[----:B------:R-:W-:Y:S02]  /*77e0*/  @!P0 IMAD.WIDE R6, R11, 0x1c0, R6 ;  /* 0x000001c00b068825 */ /* 0x000fe400078e0206 */
[----:B------:R-:W3:Y:S02]  /*77f0*/  @!P0 LDG.E.64 R36, desc[UR4][R36.64] ;  /* 0x0000000424248981 */ /* 0x000ee4000c1e1b00 */
[----:B-----5:R-:W-:Y:S04]  /*7800*/  IMAD.WIDE.U32 R42, R34, 0x1c0, R42 ;  /* 0x000001c0222a7825 */ /* 0x020fe800078e002a */
[----:B------:R-:W1:Y:S01]  /*7810*/  @!P0 LDG.E.64 R6, desc[UR4][R6.64] ;  /* 0x0000000406068981 */ /* 0x000e62000c1e1b00 */
[----:B------:R-:W-:Y:S05]  /*7820*/  IMAD R35, R35, 0x1c0, RZ ;  /* 0x000001c023237824 */ /* 0x000fea00078e02ff */
[----:B------:R-:W-:Y:S02]  /*7830*/  IADD3 R43, PT, PT, R35, R43, RZ ;  /* 0x0000002b232b7210 */ /* 0x000fe40007ffe0ff */
[----:B------:R-:W5:Y:S03]  /*7840*/  LDC.64 R34, c[0x0][0x3b8] ;  /* 0x0000ee00ff227b82 */ /* 0x000f660000000a00 */
[----:B------:R-:W4:Y:S01]  /*7850*/  LDG.E.128 R16, desc[UR4][R42.64] ;  /* 0x000000042a107981 */ /* 0x000f22000c1e1d00 */
[----:B-----5:R-:W-:Y:S02]  /*7860*/  IMAD R35, R35, 0x1c0, RZ ;  /* 0x000001c023237824 */ /* 0x020fe400078e02ff */
[----:B--2---:R-:W-:Y:S05]  /*7870*/  IMAD.WIDE.U32 R40, R34, 0x1c0, R40 ;  /* 0x000001c022287825 */ /* 0x004fea00078e0028 */
[----:B------:R-:W-:Y:S01]  /*7880*/  IADD3 R41, PT, PT, R35, R41, RZ ;  /* 0x0000002923297210 */ /* 0x000fe20007ffe0ff */
[--C-:B---3--:R-:W-:Y:S02]  /*7890*/  @!P0 HADD2.F32 R27, -RZ, R36.reuse.H0_H0 ;  /* 0x20000024ff1b8230 */ /* 0x108fe40000004100 */
[----:B------:R-:W-:Y:S02]  /*78a0*/  @!P0 HADD2.F32 R29, -RZ, R36.H1_H1 ;  /* 0x30000024ff1d8230 */ /* 0x000fe40000004100 */
[----:B------:R-:W-:Y:S02]  /*78b0*/  @!P0 HADD2.F32 R28, -RZ, R37.H0_H0 ;  /* 0x20000025ff1c8230 */ /* 0x000fe40000004100 */
[--C-:B-1--4-:R-:W-:Y:S02]  /*78c0*/  @!P0 HADD2.F32 R21, -RZ, R6.reuse.H0_H0 ;  /* 0x20000006ff158230 */ /* 0x112fe40000004100 */
[----:B------:R-:W-:Y:S02]  /*78d0*/  @!P0 HADD2.F32 R20, -RZ, R6.H1_H1 ;  /* 0x30000006ff148230 */ /* 0x000fe40000004100 */
[--C-:B------:R-:W-:Y:S02]  /*78e0*/  @!P0 HADD2.F32 R8, -RZ, R7.reuse.H0_H0 ;  /* 0x20000007ff088230 */ /* 0x100fe40000004100 */
[----:B------:R-:W-:Y:S02]  /*78f0*/  @!P0 HADD2.F32 R5, -RZ, R7.H1_H1 ;  /* 0x30000007ff058230 */ /* 0x000fe40000004100 */
[----:B------:R-:W-:Y:S01]  /*7900*/  @!P0 HADD2.F32 R33, -RZ, R37.H1_H1 ;  /* 0x30000025ff218230 */ /* 0x000fe20000004100 */
[----:B------:R-:W-:Y:S02]  /*7910*/  @!P0 MOV R22, R16 ;  /* 0x0000001000168202 */ /* 0x000fe40000000f00 */
[----:B------:R-:W-:Y:S02]  /*7920*/  @!P0 MOV R6, R17 ;  /* 0x0000001100068202 */ /* 0x000fe40000000f00 */
[----:B------:R-:W-:Y:S01]  /*7930*/  @!P0 MOV R7, R19 ;  /* 0x0000001300078202 */ /* 0x000fe20000000f00 */
[--C-:B------:R-:W-:Y:S02]  /*7940*/  @!P0 HADD2.F32 R24, -RZ, R22.reuse.H1_H1 ;  /* 0x30000016ff188230 */ /* 0x100fe40000004100 */
[----:B------:R-:W-:Y:S02]  /*7950*/  @!P0 HADD2.F32 R26, -RZ, R22.H0_H0 ;  /* 0x20000016ff1a8230 */ /* 0x000fe40000004100 */
[--C-:B------:R-:W-:Y:S02]  /*7960*/  @!P0 HADD2.F32 R25, -RZ, R6.reuse.H1_H1 ;  /* 0x30000006ff198230 */ /* 0x100fe40000004100 */
[C---:B------:R-:W-:Y:S01]  /*7970*/  @!P0 FMUL.FTZ R39, R24.reuse, R27 ;  /* 0x0000001b18278220 */ /* 0x040fe20000410000 */
[-C--:B------:R-:W-:Y:S03]  /*7980*/  @!P0 FMUL.FTZ R0, R24, R21.reuse ;  /* 0x0000001518008220 */ /* 0x080fe60000410000 */
        /* <DEDUP_REMOVED lines=8> */
[--C-:B------:R-:W-:Y:S02]  /*7a10*/  @!P0 HADD2.F32 R23, -RZ, R21.reuse.H1_H1 ;  /* 0x30000015ff178230 */ /* 0x100fe40000004100 */
        /* <DEDUP_REMOVED lines=20> */
.L_x_791:
[----:B------:R-:W-:Y:S05]  /*7b60*/  BSYNC.RECONVERGENT B0 ;  /* 0x0000000000007941 */ /* 0x000fea0003800200 */
.L_x_790:
[----:B-1----:R-:W1:Y:S01]  /*7b70*/  LDC R17, c[0x0][0x450] ;  /* 0x00011400ff117b82 */ /* 0x002e620000000800 */
[----:B------:R-:W-:Y:S05]  /*7b80*/  IMAD.U32 R3, R38, -0x80, RZ ;  /* 0xffffff8026037824 */ /* 0x000fea00078e00ff */
[C---:B------:R-:W-:Y:S02]  /*7b90*/  LEA R14, P1, R3.reuse, R14, 0x1 ;  /* 0x0000000e030e7211 */ /* 0x040fe400078208ff */
[C---:B------:R-:W-:Y:S02]  /*7ba0*/  LEA R56, P0, R3.reuse, R56, 0x1 ;  /* 0x0000003803387211 */ /* 0x040fe400078008ff */
[C---:B------:R-:W-:Y:S02]  /*7bb0*/  LEA.HI.X.SX32 R15, R3.reuse, R15, 0x1, P1 ;  /* 0x0000000f030f7211 */ /* 0x040fe400008f0eff */
[----:B------:R-:W-:Y:S01]  /*7bc0*/  LEA.HI.X.SX32 R57, R3, R57, 0x1, P0 ;  /* 0x0000003903397211 */ /* 0x000fe200000f0eff */
[----:B------:R-:W-:Y:S05]  /*7bd0*/  BRA `(.L_x_758) ;  /* 0x0000006400147947 */ /* 0x000fea0003800000 */
.L_x_759:
[C---:B------:R-:W-:Y:S01]  /*7be0*/  LEA R22, P0, R95.reuse, R10, 0x1 ;  /* 0x0000000a5f167211 */ /* 0x040fe200078008ff */
[----:B------:R-:W-:Y:S01]  /*7bf0*/  BSSY.RECONVERGENT B0, `(.L_x_792) ;  /* 0x0000065000007945 */ /* 0x000fe20003800200 */
[----:B------:R-:W-:Y:S02]  /*7c00*/  ISETP.NE.AND P1, PT, R138, RZ, PT ;  /* 0x000000ff8a00720c */ /* 0x000fe40003f25270 */
[----:B------:R-:W-:Y:S02]  /*7c10*/  LEA.HI.X R23, R95, R9, R94, 0x1, P0 ;  /* 0x000000095f177211 */ /* 0x000fe400000f0c5e */
[----:B------:R-:W-:Y:S02]  /*7c20*/  LEA R162, P0, R67, R80, 0x1 ;  /* 0x0000005043a27211 */ /* 0x000fe400078008ff */
[----:B------:R-:W-:Y:S02]  /*7c30*/  LEA.HI R16, R17, R17, RZ, 0x1 ;  /* 0x0000001111107211 */ /* 0x000fe400078f08ff */
[----:B------:R-:W-:Y:S02]  /*7c40*/  LEA.HI.X R163, R67, R81, R70, 0x1, P0 ;  /* 0x0000005143a37211 */ /* 0x000fe400000f0c46 */
[C---:B------:R-:W-:Y:S02]  /*7c50*/  ISETP.GE.OR P0, PT, R158.reuse, R118, P1 ;  /* 0x000000769e00720c */ /* 0x040fe40000f06670 */
[----:B------:R-:W-:Y:S02]  /*7c60*/  SHF.R.S32.HI R16, RZ, 0x1, R16 ;  /* 0x00000001ff107819 */ /* 0x000fe40000011410 */
[----:B------:R-:W-:Y:S02]  /*7c70*/  ISETP.LT.OR P0, PT, R158, R120, P0 ;  /* 0x000000789e00720c */ /* 0x000fe40000701670 */
[----:B------:R-:W-:Y:S01]  /*7c80*/  SHF.R.U32.HI R21, RZ, 0x1, R17 ;  /* 0x00000001ff157819 */ /* 0x000fe20000011611 */
[----:B------:R-:W-:Y:S03]  /*7c90*/  IMAD.MOV R16, RZ, RZ, -R16 ;  /* 0x000000ffff107224 */ /* 0x000fe600078e0a10 */
[----:B------:R-:W-:Y:S02]  /*7ca0*/  ISETP.GE.U32.AND P1, PT, R12, R21, PT ;  /* 0x000000150c00720c */ /* 0x000fe40003f26070 */
[----:B------:R-:W-:Y:S02]  /*7cb0*/  SHF.R.S32.HI R152, RZ, 0x1f, R16 ;  /* 0x0000001fff987819 */ /* 0x000fe40000011410 */
[----:B------:R-:W-:Y:S03]  /*7cc0*/  SEL R19, R21, R16, !P1 ;  /* 0x0000001015137207 */ /* 0x000fe60004800000 */
[----:B------:R-:W-:Y:S06]  /*7cd0*/  @P0 BRA `(.L_x_793) ;  /* 0x0000000400580947 */ /* 0x000fec0003800000 */
[----:B------:R-:W-:Y:S02]  /*7ce0*/  ISETP.GE.AND P0, PT, R12, R17, PT ;  /* 0x000000110c00720c */ /* 0x000fe40003f06270 */
[----:B------:R-:W-:Y:S02]  /*7cf0*/  PLOP3.LUT P2, PT, PT, PT, PT, 0x80, 0x8 ;  /* 0x000000000008781c */ /* 0x000fe40003f4f070 */
[----:B------:R-:W-:Y:S05]  /*7d00*/  MOV R8, R10 ;  /* 0x0000000a00087202 */ /* 0x000fea0000000f00 */
[----:B------:R-:W2:Y:S04]  /*7d10*/  LDG.E.128 R60, desc[UR4][R8.64] ;  /* 0x00000004083c7981 */ /* 0x000ea8000c1e1d00 */
[----:B------:R-:W-:Y:S01]  /*7d20*/  @!P0 IMAD.WIDE R40, R19, 0x2, R8 ;  /* 0x0000000213288825 */ /* 0x000fe200078e0208 */
[----:B------:R-:W-:Y:S02]  /*7d30*/  @!P0 SEL R169, R16, RZ, P1 ;  /* 0x000000ff10a98207 */ /* 0x000fe40000800000 */
[----:B------:R-:W-:Y:S02]  /*7d40*/  @!P0 SEL R154, R152, RZ, P1 ;  /* 0x000000ff989a8207 */ /* 0x000fe40000800000 */
[C---:B------:R-:W-:Y:S01]  /*7d50*/  @!P0 SHF.L.U32 R167, R169.reuse, 0x1, RZ ;  /* 0x00000001a9a78819 */ /* 0x040fe200000006ff */
[----:B------:R-:W3:Y:S01]  /*7d60*/  @!P0 LDG.E.128 R24, desc[UR4][R40.64] ;  /* 0x0000000428188981 */ /* 0x000ee2000c1e1d00 */
[----:B------:R-:W-:Y:S02]  /*7d70*/  @!P0 PLOP3.LUT P2, PT, P1, PT, PT, 0x80, 0x8 ;  /* 0x000000000008881c */ /* 0x000fe40000f4f070 */
[----:B------:R-:W-:Y:S02]  /*7d80*/  @!P0 SHF.L.U64.HI R154, R169, 0x1, R154 ;  /* 0x00000001a99a8819 */ /* 0x000fe4000001029a */
[C---:B------:R-:W-:Y:S04]  /*7d90*/  @!P0 IADD3 R170, P1, PT, R167.reuse, R84, RZ ;  /* 0x00000054a7aa8210 */ /* 0x040fe80007f3e0ff */
[C---:B------:R-:W-:Y:S02]  /*7da0*/  @!P0 IADD3.X R171, PT, PT, R154.reuse, R85, RZ, P1, !PT ;  /* 0x000000559aab8210 */ /* 0x040fe40000ffe4ff */
[----:B------:R-:W-:Y:S04]  /*7db0*/  @!P0 IADD3 R42, P1, PT, R167, R86, RZ ;  /* 0x00000056a72a8210 */ /* 0x000fe80007f3e0ff */
[----:B------:R-:W4:Y:S01]  /*7dc0*/  @!P0 LDG.E.128 R168, desc[UR4][R170.64] ;  /* 0x00000004aaa88981 */ /* 0x000f22000c1e1d00 */
[----:B------:R-:W-:Y:S07]  /*7dd0*/  @!P0 IADD3.X R43, PT, PT, R154, R87, RZ, P1, !PT ;  /* 0x000000579a2b8210 */ /* 0x000fee0000ffe4ff */
[----:B------:R5:W4:Y:S01]  /*7de0*/  @!P0 LDG.E.128 R48, desc[UR4][R42.64] ;  /* 0x000000042a308981 */ /* 0x000b22000c1e1d00 */
[--C-:B---3--:R-:W-:Y:S01]  /*7df0*/  @!P0 HADD2.F32 R39, -RZ, R24.reuse.H0_H0 ;  /* 0x20000018ff278230 */ /* 0x108fe20000004100 */
[----:B--2---:R-:W-:Y:S01]  /*7e00*/  @!P0 MOV R38, R60 ;  /* 0x0000003c00268202 */ /* 0x004fe20000000f00 */
[----:B------:R-:W-:Y:S01]  /*7e10*/  @!P0 HADD2.F32 R37, -RZ, R24.H1_H1 ;  /* 0x30000018ff258230 */ /* 0x000fe20000004100 */
[----:B------:R-:W-:Y:S01]  /*7e20*/  @!P0 MOV R53, R61 ;  /* 0x0000003d00358202 */ /* 0x000fe20000000f00 */
[--C-:B------:R-:W-:Y:S01]  /*7e30*/  @!P0 HADD2.F32 R34, -RZ, R25.reuse.H0_H0 ;  /* 0x20000019ff228230 */ /* 0x100fe20000004100 */
[----:B------:R-:W-:Y:S01]  /*7e40*/  @!P0 MOV R54, R63 ;  /* 0x0000003f00368202 */ /* 0x000fe20000000f00 */
[--C-:B-----5:R-:W-:Y:S02]  /*7e50*/  @!P0 HADD2.F32 R43, -RZ, R38.reuse.H0_H0 ;  /* 0x20000026ff2b8230 */ /* 0x120fe40000004100 */
[----:B------:R-:W-:Y:S02]  /*7e60*/  @!P0 HADD2.F32 R45, -RZ, R38.H1_H1 ;  /* 0x30000026ff2d8230 */ /* 0x000fe40000004100 */
[----:B------:R-:W-:Y:S02]  /*7e70*/  @!P0 HADD2.F32 R35, -RZ, R25.H1_H1 ;  /* 0x30000019ff238230 */ /* 0x000fe40000004100 */
[--C-:B------:R-:W-:Y:S02]  /*7e80*/  @!P0 HADD2.F32 R24, -RZ, R26.reuse.H0_H0 ;  /* 0x2000001aff188230 */ /* 0x100fe40000004100 */
[----:B-1----:R-:W-:Y:S02]  /*7e90*/  @!P0 HADD2.F32 R33, -RZ, R26.H1_H1 ;  /* 0x3000001aff218230 */ /* 0x002fe40000004100 */
[--C-:B----4-:R-:W-:Y:S02]  /*7ea0*/  @!P0 HADD2.F32 R36, -RZ, R168.reuse.H0_H0 ;  /* 0x200000a8ff248230 */ /* 0x110fe40000004100 */
[----:B------:R-:W-:Y:S02]  /*7eb0*/  @!P0 HADD2.F32 R32, -RZ, R168.H1_H1 ;  /* 0x300000a8ff208230 */ /* 0x000fe40000004100 */
[--C-:B------:R-:W-:Y:S02]  /*7ec0*/  @!P0 HADD2.F32 R31, -RZ, R169.reuse.H0_H0 ;  /* 0x200000a9ff1f8230 */ /* 0x100fe40000004100 */
[----:B------:R-:W-:Y:S01]  /*7ed0*/  @!P2 FADD.FTZ R36, -R36, -RZ ;  /* 0x800000ff2424a221 */ /* 0x000fe20000010100 */
[----:B------:R-:W-:Y:S02]  /*7ee0*/  @!P0 HADD2.F32 R30, -RZ, R169.H1_H1 ;  /* 0x300000a9ff1e8230 */ /* 0x000fe40000004100 */
[----:B------:R-:W-:Y:S01]  /*7ef0*/  @!P2 FADD.FTZ R32, -R32, -RZ ;  /* 0x800000ff2020a221 */ /* 0x000fe20000010100 */
[----:B------:R-:W-:Y:S02]  /*7f00*/  @!P0 HADD2.F32 R29, -RZ, R170.H0_H0 ;  /* 0x200000aaff1d8230 */ /* 0x000fe40000004100 */
[----:B------:R-:W-:Y:S01]  /*7f10*/  @!P0 FMUL.FTZ R0, R39, R36 ;  /* 0x0000002427008220 */ /* 0x000fe20000410000 */
[--C-:B------:R-:W-:Y:S02]  /*7f20*/  @!P0 HADD2.F32 R38, -RZ, R48.reuse.H0_H0 ;  /* 0x20000030ff268230 */ /* 0x100fe40000004100 */
[----:B------:R-:W-:Y:S01]  /*7f30*/  @!P0 FMUL.FTZ R2, R37, R32 ;  /* 0x0000002025028220 */ /* 0x000fe20000410000 */
[----:B------:R-:W-:Y:S02]  /*7f40*/  @!P0 HADD2.F32 R42, -RZ, R48.H1_H1 ;  /* 0x30000030ff2a8230 */ /* 0x000fe40000004100 */
[----:B------:R-:W-:Y:S01]  /*7f50*/  @!P2 FADD.FTZ R31, -R31, -RZ ;  /* 0x800000ff1f1fa221 */ /* 0x000fe20000010100 */
[--C-:B------:R-:W-:Y:S02]  /*7f60*/  @!P0 HADD2.F32 R46, -RZ, R49.reuse.H0_H0 ;  /* 0x20000031ff2e8230 */ /* 0x100fe40000004100 */
[----:B------:R-:W-:Y:S01]  /*7f70*/  @!P0 FFMA.FTZ R0, R43, R38, R0 ;  /* 0x000000262b008223 */ /* 0x000fe20000010000 */
[----:B------:R-:W-:Y:S02]  /*7f80*/  @!P0 HADD2.F32 R47, -RZ, R49.H1_H1 ;  /* 0x30000031ff2f8230 */ /* 0x000fe40000004100 */
[----:B------:R-:W-:Y:S01]  /*7f90*/  @!P0 FFMA.FTZ R2, R45, R42, R2 ;  /* 0x0000002a2d028223 */ /* 0x000fe20000010002 */
[----:B------:R-:W-:Y:S02]  /*7fa0*/  @!P0 HADD2.F32 R28, -RZ, R170.H1_H1 ;  /* 0x300000aaff1c8230 */ /* 0x000fe40000004100 */
[----:B------:R-:W-:Y:S01]  /*7fb0*/  @!P0 FMUL.FTZ R3, R34, R31 ;  /* 0x0000001f22038220 */ /* 0x000fe20000410000 */
[--C-:B------:R-:W-:Y:S02]  /*7fc0*/  @!P0 HADD2.F32 R48, -RZ, R50.reuse.H0_H0 ;  /* 0x20000032ff308230 */ /* 0x100fe40000004100 */
[----:B------:R-:W-:Y:S01]  /*7fd0*/  @!P2 FADD.FTZ R30, -R30, -RZ ;  /* 0x800000ff1e1ea221 */ /* 0x000fe20000010100 */
[----:B------:R-:W-:Y:S01]  /*7fe0*/  @!P0 HADD2.F32 R49, -RZ, R50.H1_H1 ;  /* 0x30000032ff318230 */ /* 0x000fe20000004100 */
[----:B------:R-:W-:Y:S01]  /*7ff0*/  @!P0 F2FP.F16.F32.PACK_AB R154, R2, R0 ;  /* 0x00000000029a823e */ /* 0x000fe200000000ff */
[----:B------:R-:W-:Y:S02]  /*8000*/  @!P0 HADD2.F32 R20, -RZ, R171.H0_H0 ;  /* 0x200000abff148230 */ /* 0x000fe40000004100 */
[----:B------:R-:W-:Y:S01]  /*8010*/  @!P0 FMUL.FTZ R4, R35, R30 ;  /* 0x0000001e23048220 */ /* 0x000fe20000410000 */
[--C-:B------:R-:W-:Y:S01]  /*8020*/  @!P0 HADD2.F32 R50, -RZ, R51.reuse.H0_H0 ;  /* 0x20000033ff328230 */ /* 0x100fe20000004100 */
[----:B------:R-:W-:Y:S01]  /*8030*/  @!P0 MOV R60, R154 ;  /* 0x0000009a003c8202 */ /* 0x000fe20000000f00 */
[----:B------:R-:W-:Y:S01]  /*8040*/  @!P0 HADD2.F32 R52, -RZ, R51.H1_H1 ;  /* 0x30000033ff348230 */ /* 0x000fe20000004100 */
[----:B------:R-:W-:Y:S01]  /*8050*/  @!P0 MOV R51, R62 ;  /* 0x0000003e00338202 */ /* 0x000fe20000000f00 */
[----:B------:R-:W-:Y:S02]  /*8060*/  @!P0 HADD2.F32 R18, -RZ, R171.H1_H1 ;  /* 0x300000abff128230 */ /* 0x000fe40000004100 */
[----:B------:R-:W-:Y:S01]  /*8070*/  @!P2 FADD.FTZ R29, -R29, -RZ ;  /* 0x800000ff1d1da221 */ /* 0x000fe20000010100 */
[----:B------:R-:W-:Y:S02]  /*8080*/  @!P0 HADD2.F32 R25, -RZ, R27.H0_H0 ;  /* 0x2000001bff198230 */ /* 0x000fe40000004100 */
[----:B------:R-:W-:Y:S01]  /*8090*/  @!P2 FADD.FTZ R28, -R28, -RZ ;  /* 0x800000ff1c1ca221 */ /* 0x000fe20000010100 */
[--C-:B------:R-:W-:Y:S02]  /*80a0*/  @!P0 HADD2.F32 R44, -RZ, R53.reuse.H0_H0 ;  /* 0x20000035ff2c8230 */ /* 0x100fe40000004100 */
[----:B------:R-:W-:Y:S01]  /*80b0*/  @!P0 FMUL.FTZ R5, R24, R29 ;  /* 0x0000001d18058220 */ /* 0x000fe20000410000 */
[----:B------:R-:W-:Y:S02]  /*80c0*/  @!P0 HADD2.F32 R43, -RZ, R53.H1_H1 ;  /* 0x30000035ff2b8230 */ /* 0x000fe40000004100 */
[----:B------:R-:W-:Y:S01]  /*80d0*/  @!P2 FADD.FTZ R20, -R20, -RZ ;  /* 0x800000ff1414a221 */ /* 0x000fe20000010100 */
[----:B------:R-:W-:Y:S02]  /*80e0*/  @!P0 HADD2.F32 R27, -RZ, R27.H1_H1 ;  /* 0x3000001bff1b8230 */ /* 0x000fe40000004100 */
[----:B------:R-:W-:Y:S01]  /*80f0*/  @!P2 FADD.FTZ R18, -R18, -RZ ;  /* 0x800000ff1212a221 */ /* 0x000fe20000010100 */
[--C-:B------:R-:W-:Y:S02]  /*8100*/  @!P0 HADD2.F32 R38, -RZ, R51.reuse.H0_H0 ;  /* 0x20000033ff268230 */ /* 0x100fe40000004100 */
[----:B------:R-:W-:Y:S01]  /*8110*/  @!P0 FMUL.FTZ R6, R33, R28 ;  /* 0x0000001c21068220 */ /* 0x000fe20000410000 */
[----:B------:R-:W-:Y:S02]  /*8120*/  @!P0 HADD2.F32 R45, -RZ, R51.H1_H1 ;  /* 0x30000033ff2d8230 */ /* 0x000fe40000004100 */
[----:B------:R-:W-:Y:S01]  /*8130*/  @!P0 FFMA.FTZ R3, R44, R46, R3 ;  /* 0x0000002e2c038223 */ /* 0x000fe20000010003 */
[--C-:B------:R-:W-:Y:S02]  /*8140*/  @!P0 HADD2.F32 R42, -RZ, R54.reuse.H0_H0 ;  /* 0x20000036ff2a8230 */ /* 0x100fe40000004100 */
[----:B------:R-:W-:Y:S01]  /*8150*/  @!P0 FMUL.FTZ R7, R25, R20 ;  /* 0x0000001419078220 */ /* 0x000fe20000410000 */
[----:B------:R-:W-:Y:S02]  /*8160*/  @!P0 HADD2.F32 R51, -RZ, R54.H1_H1 ;  /* 0x30000036ff338230 */ /* 0x000fe40000004100 */
[----:B------:R-:W-:Y:S01]  /*8170*/  @!P0 FFMA.FTZ R4, R43, R47, R4 ;  /* 0x0000002f2b048223 */ /* 0x000fe20000010004 */
[----:B------:R-:W-:Y:S01]  /*8180*/  @!P0 FMUL.FTZ R8, R27, R18 ;  /* 0x000000121b088220 */ /* 0x000fe20000410000 */
[----:B------:R-:W-:Y:S01]  /*8190*/  @!P0 FFMA.FTZ R5, R38, R48, R5 ;  /* 0x0000003026058223 */ /* 0x000fe20000010005 */
[----:B------:R-:W-:Y:S01]  /*81a0*/  @!P0 FFMA.FTZ R6, R45, R49, R6 ;  /* 0x000000312d068223 */ /* 0x000fe20000010006 */
[----:B------:R-:W-:Y:S01]  /*81b0*/  @!P0 FFMA.FTZ R7, R42, R50, R7 ;  /* 0x000000322a078223 */ /* 0x000fe20000010007 */
[----:B------:R-:W-:Y:S01]  /*81c0*/  @!P0 F2FP.F16.F32.PACK_AB R167, R4, R3 ;  /* 0x0000000304a7823e */ /* 0x000fe200000000ff */
[----:B------:R-:W-:Y:S02]  /*81d0*/  @!P0 FFMA.FTZ R8, R51, R52, R8 ;  /* 0x0000003433088223 */ /* 0x000fe40000010008 */
[----:B------:R-:W-:Y:S02]  /*81e0*/  @!P0 F2FP.F16.F32.PACK_AB R168, R6, R5 ;  /* 0x0000000506a8823e */ /* 0x000fe400000000ff */
[----:B------:R-:W-:Y:S02]  /*81f0*/  @!P0 MOV R61, R167 ;  /* 0x000000a7003d8202 */ /* 0x000fe40000000f00 */
[----:B------:R-:W-:Y:S02]  /*8200*/  @!P0 F2FP.F16.F32.PACK_AB R169, R8, R7 ;  /* 0x0000000708a9823e */ /* 0x000fe400000000ff */
[----:B------:R-:W-:Y:S02]  /*8210*/  @!P0 MOV R62, R168 ;  /* 0x000000a8003e8202 */ /* 0x000fe40000000f00 */
[----:B------:R-:W-:Y:S05]  /*8220*/  @!P0 MOV R63, R169 ;  /* 0x000000a9003f8202 */ /* 0x000fea0000000f00 */
[----:B------:R2:W-:Y:S02]  /*8230*/  STG.E.128 desc[UR4][R80.64], R60 ;  /* 0x0000003c50007986 */ /* 0x0005e4000c101d04 */
.L_x_793:
[----:B------:R-:W-:Y:S05]  /*8240*/  BSYNC.RECONVERGENT B0 ;  /* 0x0000000000007941 */ /* 0x000fea0003800200 */
.L_x_792:
[----:B------:R-:W3:Y:S01]  /*8250*/  LDC R154, c[0x0][0x450] ;  /* 0x00011400ff9a7b82 */ /* 0x000ee20000000800 */
[----:B------:R-:W-:Y:S01]  /*8260*/  ISETP.NE.AND P0, PT, R58, RZ, PT ;  /* 0x000000ff3a00720c */ /* 0x000fe20003f05270 */
[----:B------:R-:W-:Y:S11]  /*8270*/  BSSY.RECONVERGENT B0, `(.L_x_794) ;  /* 0x000005b000007945 */ /* 0x000ff60003800200 */
[----:B------:R-:W-:Y:S01]  /*8280*/  @!UPT UIADD3 URZ, UPT, UPT, URZ, URZ, URZ ;  /* 0x000000fffffff290 */ /* 0x000fe2000fffe0ff */
[----:B------:R-:W-:Y:S05]  /*8290*/  @P0 BRA `(.L_x_795) ;  /* 0x0000000400600947 */ /* 0x000fea0003800000 */
[C---:B------:R-:W-:Y:S01]  /*82a0*/  ISETP.GE.AND P0, PT, R12.reuse, R17, PT ;  /* 0x000000110c00720c */ /* 0x040fe20003f06270 */
[----:B--2---:R-:W2:Y:S01]  /*82b0*/  LDG.E.128 R60, desc[UR4][R22.64] ;  /* 0x00000004163c7981 */ /* 0x004ea2000c1e1d00 */
[----:B------:R-:W-:Y:S02]  /*82c0*/  ISETP.GE.U32.AND P2, PT, R12, R21, PT ;  /* 0x000000150c00720c */ /* 0x000fe40003f46070 */
[----:B------:R-:W-:Y:S09]  /*82d0*/  PLOP3.LUT P1, PT, PT, PT, PT, 0x80, 0x8 ;  /* 0x000000000008781c */ /* 0x000ff20003f2f070 */
[----:B------:R-:W-:Y:S01]  /*82e0*/  @!P0 IMAD.WIDE R40, R19, 0x2, R22 ;  /* 0x0000000213288825 */ /* 0x000fe200078e0216 */
[----:B------:R-:W-:Y:S02]  /*82f0*/  @!P0 SEL R58, R16, RZ, P2 ;  /* 0x000000ff103a8207 */ /* 0x000fe40001000000 */
[----:B------:R-:W-:Y:S02]  /*8300*/  @!P0 PLOP3.LUT P1, PT, P2, PT, PT, 0x80, 0x8 ;  /* 0x000000000008881c */ /* 0x000fe4000172f070 */
[----:B------:R-:W-:Y:S01]  /*8310*/  @!P0 SEL R167, R152, RZ, P2 ;  /* 0x000000ff98a78207 */ /* 0x000fe20001000000 */
[----:B------:R-:W4:Y:S01]  /*8320*/  @!P0 LDG.E.128 R24, desc[UR4][R40.64] ;  /* 0x0000000428188981 */ /* 0x000f22000c1e1d00 */
[----:B------:R-:W-:Y:S04]  /*8330*/  @!P0 IADD3 R169, P2, PT, R155, R58, RZ ;  /* 0x0000003a9ba98210 */ /* 0x000fe80007f5e0ff */
[----:B------:R-:W-:Y:S02]  /*8340*/  @!P0 IADD3.X R58, PT, PT, R110, R167, RZ, P2, !PT ;  /* 0x000000a76e3a8210 */ /* 0x000fe400017fe4ff */
[C---:B------:R-:W-:Y:S02]  /*8350*/  @!P0 SHF.L.U32 R167, R169.reuse, 0x1, RZ ;  /* 0x00000001a9a78819 */ /* 0x040fe400000006ff */
[----:B------:R-:W-:Y:S02]  /*8360*/  @!P0 SHF.L.U64.HI R58, R169, 0x1, R58 ;  /* 0x00000001a93a8819 */ /* 0x000fe4000001023a */
[C---:B------:R-:W-:Y:S04]  /*8370*/  @!P0 IADD3 R170, P2, PT, R167.reuse, R84, RZ ;  /* 0x00000054a7aa8210 */ /* 0x040fe80007f5e0ff */
[C---:B------:R-:W-:Y:S02]  /*8380*/  @!P0 IADD3.X R171, PT, PT, R58.reuse, R85, RZ, P2, !PT ;  /* 0x000000553aab8210 */ /* 0x040fe400017fe4ff */
[----:B------:R-:W-:Y:S04]  /*8390*/  @!P0 IADD3 R42, P2, PT, R167, R86, RZ ;  /* 0x00000056a72a8210 */ /* 0x000fe80007f5e0ff */
[----:B------:R-:W5:Y:S01]  /*83a0*/  @!P0 LDG.E.128 R168, desc[UR4][R170.64] ;  /* 0x00000004aaa88981 */ /* 0x000f62000c1e1d00 */
[----:B------:R-:W-:Y:S07]  /*83b0*/  @!P0 IADD3.X R43, PT, PT, R58, R87, RZ, P2, !PT ;  /* 0x000000573a2b8210 */ /* 0x000fee00017fe4ff */
[----:B------:R1:W3:Y:S01]  /*83c0*/  @!P0 LDG.E.128 R48, desc[UR4][R42.64] ;  /* 0x000000042a308981 */ /* 0x0002e2000c1e1d00 */
[--C-:B----4-:R-:W-:Y:S01]  /*83d0*/  @!P0 HADD2.F32 R39, -RZ, R24.reuse.H0_H0 ;  /* 0x20000018ff278230 */ /* 0x110fe20000004100 */
[----:B--2---:R-:W-:Y:S01]  /*83e0*/  @!P0 MOV R38, R60 ;  /* 0x0000003c00268202 */ /* 0x004fe20000000f00 */
[----:B------:R-:W-:Y:S01]  /*83f0*/  @!P0 HADD2.F32 R37, -RZ, R24.H1_H1 ;  /* 0x30000018ff258230 */ /* 0x000fe20000004100 */
[----:B------:R-:W-:Y:S01]  /*8400*/  @!P0 MOV R53, R61 ;  /* 0x0000003d00358202 */ /* 0x000fe20000000f00 */
[--C-:B------:R-:W-:Y:S01]  /*8410*/  @!P0 HADD2.F32 R34, -RZ, R25.reuse.H0_H0 ;  /* 0x20000019ff228230 */ /* 0x100fe20000004100 */
[----:B------:R-:W-:Y:S01]  /*8420*/  @!P0 MOV R54, R63 ;  /* 0x0000003f00368202 */ /* 0x000fe20000000f00 */
[--C-:B-1----:R-:W-:Y:S02]  /*8430*/  @!P0 HADD2.F32 R43, -RZ, R38.reuse.H0_H0 ;  /* 0x20000026ff2b8230 */ /* 0x102fe40000004100 */
[----:B------:R-:W-:Y:S02]  /*8440*/  @!P0 HADD2.F32 R45, -RZ, R38.H1_H1 ;  /* 0x30000026ff2d8230 */ /* 0x000fe40000004100 */
[----:B------:R-:W-:Y:S02]  /*8450*/  @!P0 HADD2.F32 R35, -RZ, R25.H1_H1 ;  /* 0x30000019ff238230 */ /* 0x000fe40000004100 */
[--C-:B------:R-:W-:Y:S02]  /*8460*/  @!P0 HADD2.F32 R24, -RZ, R26.reuse.H0_H0 ;  /* 0x2000001aff188230 */ /* 0x100fe40000004100 */
[----:B------:R-:W-:Y:S02]  /*8470*/  @!P0 HADD2.F32 R33, -RZ, R26.H1_H1 ;  /* 0x3000001aff218230 */ /* 0x000fe40000004100 */
[----:B------:R-:W-:Y:S02]  /*8480*/  @!P0 HADD2.F32 R25, -RZ, R27.H0_H0 ;  /* 0x2000001bff198230 */ /* 0x000fe40000004100 */
[----:B------:R-:W-:Y:S02]  /*8490*/  @!P0 HADD2.F32 R44, -RZ, R53.H0_H0 ;  /* 0x20000035ff2c8230 */ /* 0x000fe40000004100 */
[----:B------:R-:W-:Y:S02]  /*84a0*/  @!P0 HADD2.F32 R27, -RZ, R27.H1_H1 ;  /* 0x3000001bff1b8230 */ /* 0x000fe40000004100 */
[--C-:B-----5:R-:W-:Y:S02]  /*84b0*/  @!P0 HADD2.F32 R36, -RZ, R168.reuse.H0_H0 ;  /* 0x200000a8ff248230 */ /* 0x120fe40000004100 */
[----:B------:R-:W-:Y:S02]  /*84c0*/  @!P0 HADD2.F32 R32, -RZ, R168.H1_H1 ;  /* 0x300000a8ff208230 */ /* 0x000fe40000004100 */
[--C-:B------:R-:W-:Y:S02]  /*84d0*/  @!P0 HADD2.F32 R31, -RZ, R169.reuse.H0_H0 ;  /* 0x200000a9ff1f8230 */ /* 0x100fe40000004100 */
[----:B------:R-:W-:Y:S01]  /*84e0*/  @!P1 FADD.FTZ R36, -R36, -RZ ;  /* 0x800000ff24249221 */ /* 0x000fe20000010100 */
[----:B------:R-:W-:Y:S02]  /*84f0*/  @!P0 HADD2.F32 R30, -RZ, R169.H1_H1 ;  /* 0x300000a9ff1e8230 */ /* 0x000fe40000004100 */
[----:B------:R-:W-:Y:S01]  /*8500*/  @!P1 FADD.FTZ R32, -R32, -RZ ;  /* 0x800000ff20209221 */ /* 0x000fe20000010100 */
[----:B------:R-:W-:Y:S02]  /*8510*/  @!P0 HADD2.F32 R29, -RZ, R170.H0_H0 ;  /* 0x200000aaff1d8230 */ /* 0x000fe40000004100 */
[----:B------:R-:W-:Y:S01]  /*8520*/  @!P0 FMUL.FTZ R0, R39, R36 ;  /* 0x0000002427008220 */ /* 0x000fe20000410000 */
[--C-:B---3--:R-:W-:Y:S02]  /*8530*/  @!P0 HADD2.F32 R38, -RZ, R48.reuse.H0_H0 ;  /* 0x20000030ff268230 */ /* 0x108fe40000004100 */
        /* <DEDUP_REMOVED lines=14> */
[----:B------:R-:W-:Y:S01]  /*8620*/  @!P1 FADD.FTZ R29, -R29, -RZ ;  /* 0x800000ff1d1d9221 */ /* 0x000fe20000010100 */
[--C-:B------:R-:W-:Y:S01]  /*8630*/  @!P0 HADD2.F32 R50, -RZ, R51.reuse.H0_H0 ;  /* 0x20000033ff328230 */ /* 0x100fe20000004100 */
[----:B------:R-:W-:Y:S01]  /*8640*/  @!P0 MOV R60, R58 ;  /* 0x0000003a003c8202 */ /* 0x000fe20000000f00 */
[----:B------:R-:W-:Y:S01]  /*8650*/  @!P0 HADD2.F32 R52, -RZ, R51.H1_H1 ;  /* 0x30000033ff348230 */ /* 0x000fe20000004100 */
[----:B------:R-:W-:Y:S01]  /*8660*/  @!P0 MOV R51, R62 ;  /* 0x0000003e00338202 */ /* 0x000fe20000000f00 */
[----:B------:R-:W-:Y:S02]  /*8670*/  @!P0 HADD2.F32 R18, -RZ, R171.H1_H1 ;  /* 0x300000abff128230 */ /* 0x000fe40000004100 */
[----:B------:R-:W-:Y:S01]  /*8680*/  @!P0 FFMA.FTZ R3, R44, R46, R3 ;  /* 0x0000002e2c038223 */ /* 0x000fe20000010003 */
[----:B------:R-:W-:Y:S02]  /*8690*/  @!P0 HADD2.F32 R43, -RZ, R53.H1_H1 ;  /* 0x30000035ff2b8230 */ /* 0x000fe40000004100 */
[----:B------:R-:W-:Y:S01]  /*86a0*/  @!P0 FMUL.FTZ R4, R35, R30 ;  /* 0x0000001e23048220 */ /* 0x000fe20000410000 */
[--C-:B------:R-:W-:Y:S02]  /*86b0*/  @!P0 HADD2.F32 R38, -RZ, R51.reuse.H0_H0 ;  /* 0x20000033ff268230 */ /* 0x100fe40000004100 */
[----:B------:R-:W-:Y:S01]  /*86c0*/  @!P0 FMUL.FTZ R5, R24, R29 ;  /* 0x0000001d18058220 */ /* 0x000fe20000410000 */
[----:B------:R-:W-:Y:S01]  /*86d0*/  @!P1 FADD.FTZ R28, -R28, -RZ ;  /* 0x800000ff1c1c9221 */ /* 0x000fe20000010100 */
[----:B------:R-:W-:Y:S01]  /*86e0*/  @!P1 FADD.FTZ R20, -R20, -RZ ;  /* 0x800000ff14149221 */ /* 0x000fe20000010100 */
[----:B------:R-:W-:Y:S01]  /*86f0*/  @!P1 FADD.FTZ R18, -R18, -RZ ;  /* 0x800000ff12129221 */ /* 0x000fe20000010100 */
[----:B------:R-:W-:Y:S02]  /*8700*/  @!P0 HADD2.F32 R45, -RZ, R51.H1_H1 ;  /* 0x30000033ff2d8230 */ /* 0x000fe40000004100 */
[----:B------:R-:W-:Y:S01]  /*8710*/  @!P0 FMUL.FTZ R6, R33, R28 ;  /* 0x0000001c21068220 */ /* 0x000fe20000410000 */
        /* <DEDUP_REMOVED lines=16> */
.L_x_795:
[----:B------:R-:W-:Y:S05]  /*8820*/  BSYNC.RECONVERGENT B0 ;  /* 0x0000000000007941 */ /* 0x000fea0003800200 */
.L_x_794:
[----:B------:R-:W-:Y:S01]  /*8830*/  ISETP.NE.AND P0, PT, R55, RZ, PT ;  /* 0x000000ff3700720c */ /* 0x000fe20003f05270 */
[----:B------:R-:W-:Y:S11]  /*8840*/  BSSY.RECONVERGENT B0, `(.L_x_796) ;  /* 0x0000062000007945 */ /* 0x000ff60003800200 */
[----:B------:R-:W-:Y:S01]  /*8850*/  @!UPT UIADD3 URZ, UPT, UPT, URZ, URZ, URZ ;  /* 0x000000fffffff290 */ /* 0x000fe2000fffe0ff */
[----:B------:R-:W-:Y:S05]  /*8860*/  @P0 BRA `(.L_x_797) ;  /* 0x00000004007c0947 */ /* 0x000fea0003800000 */
[----:B------:R-:W5:Y:S01]  /*8870*/  LDC.64 R168, c[0x0][0x4a8] ;  /* 0x00012a00ffa87b82 */ /* 0x000f620000000a00 */
[----:B------:R-:W-:Y:S02]  /*8880*/  ISETP.GE.U32.AND P2, PT, R12, R21, PT ;  /* 0x000000150c00720c */ /* 0x000fe40003f46070 */
[----:B------:R-:W-:Y:S02]  /*8890*/  PLOP3.LUT P1, PT, PT, PT, PT, 0x80, 0x8 ;  /* 0x000000000008781c */ /* 0x000fe40003f2f070 */
[C---:B-----5:R-:W-:Y:S04]  /*88a0*/  LEA R40, P0, R168.reuse, R22, 0x5 ;  /* 0x00000016a8287211 */ /* 0x060fe800078028ff */
[----:B------:R-:W-:Y:S02]  /*88b0*/  LEA.HI.X R41, R168, R23, R169, 0x5, P0 ;  /* 0x00000017a8297211 */ /* 0x000fe400000f2ca9 */
[----:B------:R-:W5:Y:S03]  /*88c0*/  LDC.64 R168, c[0x0][0x3b8] ;  /* 0x0000ee00ffa87b82 */ /* 0x000f660000000a00 */
[----:B--2-4-:R-:W2:Y:S01]  /*88d0*/  LDG.E.128 R60, desc[UR4][R40.64] ;  /* 0x00000004283c7981 */ /* 0x014ea2000c1e1d00 */
[C---:B-----5:R-:W-:Y:S04]  /*88e0*/  LEA R172, P0, R168.reuse, R162, 0x5 ;  /* 0x000000a2a8ac7211 */ /* 0x060fe800078028ff */
[----:B------:R-:W-:Y:S02]  /*88f0*/  LEA.HI.X R173, R168, R163, R169, 0x5, P0 ;  /* 0x000000a3a8ad7211 */ /* 0x000fe400000f2ca9 */
[----:B------:R-:W-:Y:S11]  /*8900*/  ISETP.GE.AND P0, PT, R12, R17, PT ;  /* 0x000000110c00720c */ /* 0x000ff60003f06270 */
[----:B------:R-:W-:Y:S02]  /*8910*/  @!UPT UIADD3 URZ, UPT, UPT, URZ, URZ, URZ ;  /* 0x000000fffffff290 */ /* 0x000fe4000fffe0ff */
[----:B------:R-:W-:Y:S01]  /*8920*/  @!P0 IMAD.WIDE R42, R19, 0x2, R40 ;  /* 0x00000002132a8825 */ /* 0x000fe200078e0228 */
[----:B------:R-:W-:Y:S02]  /*8930*/  @!P0 SEL R170, R16, RZ, P2 ;  /* 0x000000ff10aa8207 */ /* 0x000fe40001000000 */
[----:B------:R-:W-:Y:S02]  /*8940*/  @!P0 PLOP3.LUT P1, PT, P2, PT, PT, 0x80, 0x8 ;  /* 0x000000000008881c */ /* 0x000fe4000172f070 */
[----:B------:R-:W-:Y:S01]  /*8950*/  @!P0 SEL R168, R152, RZ, P2 ;  /* 0x000000ff98a88207 */ /* 0x000fe20001000000 */
[----:B------:R-:W4:Y:S01]  /*8960*/  @!P0 LDG.E.128 R24, desc[UR4][R42.64] ;  /* 0x000000042a188981 */ /* 0x000f22000c1e1d00 */
[----:B------:R-:W-:Y:S04]  /*8970*/  @!P0 IADD3 R169, P2, PT, R117, R170, RZ ;  /* 0x000000aa75a98210 */ /* 0x000fe80007f5e0ff */
[----:B------:R-:W-:Y:S02]  /*8980*/  @!P0 SHF.L.U32 R167, R169, 0x1, RZ ;  /* 0x00000001a9a78819 */ /* 0x000fe400000006ff */
[----:B------:R-:W-:Y:S02]  /*8990*/  @!P0 IADD3.X R168, PT, PT, R109, R168, RZ, P2, !PT ;  /* 0x000000a86da88210 */ /* 0x000fe400017fe4ff */
[----:B------:R-:W-:Y:S02]  /*89a0*/  @!P0 IADD3 R170, P2, PT, R167, R84, RZ ;  /* 0x00000054a7aa8210 */ /* 0x000fe40007f5e0ff */
[----:B------:R-:W-:Y:S04]  /*89b0*/  @!P0 SHF.L.U64.HI R168, R169, 0x1, R168 ;  /* 0x00000001a9a88819 */ /* 0x000fe800000102a8 */
[C---:B------:R-:W-:Y:S02]  /*89c0*/  @!P0 IADD3.X R171, PT, PT, R168.reuse, R85, RZ, P2, !PT ;  /* 0x00000055a8ab8210 */ /* 0x040fe400017fe4ff */
[----:B------:R-:W-:Y:S04]  /*89d0*/  @!P0 IADD3 R44, P2, PT, R167, R86, RZ ;  /* 0x00000056a72c8210 */ /* 0x000fe80007f5e0ff */
[----:B------:R-:W-:Y:S02]  /*89e0*/  @!P0 IADD3.X R45, PT, PT, R168, R87, RZ, P2, !PT ;  /* 0x00000057a82d8210 */ /* 0x000fe400017fe4ff */
[----:B------:R-:W5:Y:S08]  /*89f0*/  @!P0 LDG.E.128 R168, desc[UR4][R170.64] ;  /* 0x00000004aaa88981 */ /* 0x000f70000c1e1d00 */
[----:B------:R1:W3:Y:S01]  /*8a00*/  @!P0 LDG.E.128 R52, desc[UR4][R44.64] ;  /* 0x000000042c348981 */ /* 0x0002e2000c1e1d00 */
[----:B--2---:R-:W-:Y:S02]  /*8a10*/  @!P0 MOV R38, R60 ;  /* 0x0000003c00268202 */ /* 0x004fe40000000f00 */
[----:B------:R-:W-:Y:S03]  /*8a20*/  @!P0 MOV R58, R61 ;  /* 0x0000003d003a8202 */ /* 0x000fe60000000f00 */
[--C-:B-1----:R-:W-:Y:S02]  /*8a30*/  @!P0 HADD2.F32 R45, -RZ, R38.reuse.H0_H0 ;  /* 0x20000026ff2d8230 */ /* 0x102fe40000004100 */
[----:B------:R-:W-:Y:S02]  /*8a40*/  @!P0 HADD2.F32 R47, -RZ, R38.H1_H1 ;  /* 0x30000026ff2f8230 */ /* 0x000fe40000004100 */
[----:B------:R-:W-:Y:S02]  /*8a50*/  @!P0 HADD2.F32 R46, -RZ, R58.H0_H0 ;  /* 0x2000003aff2e8230 */ /* 0x000fe40000004100 */
[--C-:B----4-:R-:W-:Y:S02]  /*8a60*/  @!P0 HADD2.F32 R39, -RZ, R24.reuse.H0_H0 ;  /* 0x20000018ff278230 */ /* 0x110fe40000004100 */
[----:B------:R-:W-:Y:S02]  /*8a70*/  @!P0 HADD2.F32 R37, -RZ, R24.H1_H1 ;  /* 0x30000018ff258230 */ /* 0x000fe40000004100 */
[--C-:B------:R-:W-:Y:S02]  /*8a80*/  @!P0 HADD2.F32 R34, -RZ, R25.reuse.H0_H0 ;  /* 0x20000019ff228230 */ /* 0x100fe40000004100 */
[----:B------:R-:W-:Y:S02]  /*8a90*/  @!P0 HADD2.F32 R35, -RZ, R25.H1_H1 ;  /* 0x30000019ff238230 */ /* 0x000fe40000004100 */
[--C-:B------:R-:W-:Y:S02]  /*8aa0*/  @!P0 HADD2.F32 R24, -RZ, R26.reuse.H0_H0 ;  /* 0x2000001aff188230 */ /* 0x100fe40000004100 */
[----:B------:R-:W-:Y:S02]  /*8ab0*/  @!P0 HADD2.F32 R33, -RZ, R26.H1_H1 ;  /* 0x3000001aff218230 */ /* 0x000fe40000004100 */
[--C-:B------:R-:W-:Y:S02]  /*8ac0*/  @!P0 HADD2.F32 R25, -RZ, R27.reuse.H0_H0 ;  /* 0x2000001bff198230 */ /* 0x100fe40000004100 */
[----:B------:R-:W-:Y:S02]  /*8ad0*/  @!P0 HADD2.F32 R27, -RZ, R27.H1_H1 ;  /* 0x3000001bff1b8230 */ /* 0x000fe40000004100 */
[--C-:B-----5:R-:W-:Y:S02]  /*8ae0*/  @!P0 HADD2.F32 R36, -RZ, R168.reuse.H0_H0 ;  /* 0x200000a8ff248230 */ /* 0x120fe40000004100 */
[----:B------:R-:W-:Y:S02]  /*8af0*/  @!P0 HADD2.F32 R32, -RZ, R168.H1_H1 ;  /* 0x300000a8ff208230 */ /* 0x000fe40000004100 */
[--C-:B------:R-:W-:Y:S02]  /*8b00*/  @!P0 HADD2.F32 R31, -RZ, R169.reuse.H0_H0 ;  /* 0x200000a9ff1f8230 */ /* 0x100fe40000004100 */
[----:B------:R-:W-:Y:S01]  /*8b10*/  @!P1 FADD.FTZ R36, -R36, -RZ ;  /* 0x800000ff24249221 */ /* 0x000fe20000010100 */
[----:B------:R-:W-:Y:S02]  /*8b20*/  @!P0 HADD2.F32 R30, -RZ, R169.H1_H1 ;  /* 0x300000a9ff1e8230 */ /* 0x000fe40000004100 */
[----:B------:R-:W-:Y:S01]  /*8b30*/  @!P1 FADD.FTZ R32, -R32, -RZ ;  /* 0x800000ff20209221 */ /* 0x000fe20000010100 */
[--C-:B------:R-:W-:Y:S02]  /*8b40*/  @!P0 HADD2.F32 R29, -RZ, R170.reuse.H0_H0 ;  /* 0x200000aaff1d8230 */ /* 0x100fe40000004100 */
[----:B------:R-:W-:Y:S01]  /*8b50*/  @!P0 FMUL.FTZ R0, R39, R36 ;  /* 0x0000002427008220 */ /* 0x000fe20000410000 */
[----:B------:R-:W-:Y:S02]  /*8b60*/  @!P0 HADD2.F32 R28, -RZ, R170.H1_H1 ;  /* 0x300000aaff1c8230 */ /* 0x000fe40000004100 */
[----:B------:R-:W-:Y:S01]  /*8b70*/  @!P0 FMUL.FTZ R2, R37, R32 ;  /* 0x0000002025028220 */ /* 0x000fe20000410000 */
[--C-:B---3--:R-:W-:Y:S02]  /*8b80*/  @!P0 HADD2.F32 R38, -RZ, R52.reuse.H0_H0 ;  /* 0x20000034ff268230 */ /* 0x108fe40000004100 */
[----:B------:R-:W-:Y:S01]  /*8b90*/  @!P1 FADD.FTZ R31, -R31, -RZ ;  /* 0x800000ff1f1f9221 */ /* 0x000fe20000010100 */
[----:B------:R-:W-:Y:S02]  /*8ba0*/  @!P0 HADD2.F32 R20, -RZ, R171.H0_H0 ;  /* 0x200000abff148230 */ /* 0x000fe40000004100 */
[----:B------:R-:W-:Y:S01]  /*8bb0*/  @!P1 FADD.FTZ R30, -R30, -RZ ;  /* 0x800000ff1e1e9221 */ /* 0x000fe20000010100 */
[--C-:B------:R-:W-:Y:S02]  /*8bc0*/  @!P0 HADD2.F32 R48, -RZ, R53.reuse.H0_H0 ;  /* 0x20000035ff308230 */ /* 0x100fe40000004100 */
[----:B------:R-:W-:Y:S01]  /*8bd0*/  @!P0 FFMA.FTZ R0, R45, R38, R0 ;  /* 0x000000262d008223 */ /* 0x000fe20000010000 */
[----:B------:R-:W-:Y:S01]  /*8be0*/  @!P0 HADD2.F32 R49, -RZ, R53.H1_H1 ;  /* 0x30000035ff318230 */ /* 0x000fe20000004100 */
[----:B------:R-:W-:Y:S01]  /*8bf0*/  @!P0 MOV R53, R62 ;  /* 0x0000003e00358202 */ /* 0x000fe20000000f00 */
[----:B------:R-:W-:Y:S02]  /*8c00*/  @!P0 HADD2.F32 R18, -RZ, R171.H1_H1 ;  /* 0x300000abff128230 */ /* 0x000fe40000004100 */
[----:B------:R-:W-:Y:S01]  /*8c10*/  @!P0 FMUL.FTZ R3, R34, R31 ;  /* 0x0000001f22038220 */ /* 0x000fe20000410000 */
[----:B------:R-:W-:Y:S02]  /*8c20*/  @!P0 HADD2.F32 R44, -RZ, R52.H1_H1 ;  /* 0x30000034ff2c8230 */ /* 0x000fe40000004100 */
[----:B------:R-:W-:Y:S01]  /*8c30*/  @!P1 FADD.FTZ R29, -R29, -RZ ;  /* 0x800000ff1d1d9221 */ /* 0x000fe20000010100 */
[--C-:B------:R-:W-:Y:S02]  /*8c40*/  @!P0 HADD2.F32 R50, -RZ, R54.reuse.H0_H0 ;  /* 0x20000036ff328230 */ /* 0x100fe40000004100 */
[----:B------:R-:W-:Y:S01]  /*8c50*/  @!P1 FADD.FTZ R28, -R28, -RZ ;  /* 0x800000ff1c1c9221 */ /* 0x000fe20000010100 */
[----:B------:R-:W-:Y:S02]  /*8c60*/  @!P0 HADD2.F32 R51, -RZ, R54.H1_H1 ;  /* 0x30000036ff338230 */ /* 0x000fe40000004100 */
[----:B------:R-:W-:Y:S01]  /*8c70*/  @!P1 FADD.FTZ R20, -R20, -RZ ;  /* 0x800000ff14149221 */ /* 0x000fe20000010100 */
[--C-:B------:R-:W-:Y:S02]  /*8c80*/  @!P0 HADD2.F32 R52, -RZ, R55.reuse.H0_H0 ;  /* 0x20000037ff348230 */ /* 0x100fe40000004100 */
[----:B------:R-:W-:Y:S01]  /*8c90*/  @!P0 FFMA.FTZ R2, R47, R44, R2 ;  /* 0x0000002c2f028223 */ /* 0x000fe20000010002 */
[----:B------:R-:W-:Y:S01]  /*8ca0*/  @!P0 HADD2.F32 R54, -RZ, R55.H1_H1 ;  /* 0x30000037ff368230 */ /* 0x000fe20000004100 */
[----:B------:R-:W-:Y:S01]  /*8cb0*/  @!P0 MOV R55, R63 ;  /* 0x0000003f00378202 */ /* 0x000fe20000000f00 */
[----:B------:R-:W-:Y:S02]  /*8cc0*/  @!P0 HADD2.F32 R45, -RZ, R58.H1_H1 ;  /* 0x3000003aff2d8230 */ /* 0x000fe40000004100 */
[----:B------:R-:W-:Y:S01]  /*8cd0*/  @!P0 FMUL.FTZ R4, R35, R30 ;  /* 0x0000001e23048220 */ /* 0x000fe20000410000 */
[----:B------:R-:W-:Y:S01]  /*8ce0*/  @!P0 F2FP.F16.F32.PACK_AB R167, R2, R0 ;  /* 0x0000000002a7823e */ /* 0x000fe200000000ff */
[--C-:B------:R-:W-:Y:S02]  /*8cf0*/  @!P0 HADD2.F32 R38, -RZ, R53.reuse.H0_H0 ;  /* 0x20000035ff268230 */ /* 0x100fe40000004100 */
[----:B------:R-:W-:Y:S01]  /*8d00*/  @!P1 FADD.FTZ R18, -R18, -RZ ;  /* 0x800000ff12129221 */ /* 0x000fe20000010100 */
[----:B------:R-:W-:Y:S01]  /*8d10*/  @!P0 FMUL.FTZ R5, R24, R29 ;  /* 0x0000001d18058220 */ /* 0x000fe20000410000 */
[----:B------:R-:W-:Y:S01]  /*8d20*/  @!P0 MOV R60, R167 ;  /* 0x000000a7003c8202 */ /* 0x000fe20000000f00 */
[----:B------:R-:W-:Y:S02]  /*8d30*/  @!P0 HADD2.F32 R47, -RZ, R53.H1_H1 ;  /* 0x30000035ff2f8230 */ /* 0x000fe40000004100 */
[----:B------:R-:W-:Y:S01]  /*8d40*/  @!P0 FMUL.FTZ R6, R33, R28 ;  /* 0x0000001c21068220 */ /* 0x000fe20000410000 */
[--C-:B------:R-:W-:Y:S02]  /*8d50*/  @!P0 HADD2.F32 R44, -RZ, R55.reuse.H0_H0 ;  /* 0x20000037ff2c8230 */ /* 0x100fe40000004100 */
[----:B------:R-:W-:Y:S01]  /*8d60*/  @!P0 FFMA.FTZ R3, R46, R48, R3 ;  /* 0x000000302e038223 */ /* 0x000fe20000010003 */
        /* <DEDUP_REMOVED lines=15> */
.L_x_797:
[----:B------:R-:W-:Y:S05]  /*8e60*/  BSYNC.RECONVERGENT B0 ;  /* 0x0000000000007941 */ /* 0x000fea0003800200 */
.L_x_796:
        /* <DEDUP_REMOVED lines=10> */
[----:B-12-4-:R-:W2:Y:S01]  /*8f10*/  LDG.E.128 R60, desc[UR4][R40.64] ;  /* 0x00000004283c7981 */ /* 0x016ea2000c1e1d00 */
        /* <DEDUP_REMOVED lines=88> */
.L_x_799:
[----:B------:R-:W-:Y:S05]  /*94a0*/  BSYNC.RECONVERGENT B0 ;  /* 0x0000000000007941 */ /* 0x000fea0003800200 */
.L_x_798:
[----:B------:R-:W-:Y:S04]  /*94b0*/  BSSY.RECONVERGENT B0, `(.L_x_800) ;  /* 0x0000062000007945 */ /* 0x000fe80003800200 */
[----:B------:R-:W-:Y:S05]  /*94c0*/  @P3 BRA `(.L_x_801) ;  /* 0x0000000400803947 */ /* 0x000fea0003800000 */
[C---:B------:R-:W-:Y:S02]  /*94d0*/  ISETP.GE.AND P0, PT, R12.reuse, R17, PT ;  /* 0x000000110c00720c */ /* 0x040fe40003f06270 */
[----:B------:R-:W-:Y:S02]  /*94e0*/  ISETP.GE.U32.AND P2, PT, R12, R21, PT ;  /* 0x000000150c00720c */ /* 0x000fe40003f46070 */
[----:B------:R-:W-:Y:S09]  /*94f0*/  PLOP3.LUT P1, PT, PT, PT, PT, 0x80, 0x8 ;  /* 0x000000000008781c */ /* 0x000ff20003f2f070 */
[----:B------:R-:W-:Y:S02]  /*9500*/  @!P0 SEL R168, R16, RZ, P2 ;  /* 0x000000ff10a88207 */ /* 0x000fe40001000000 */
[----:B------:R-:W-:Y:S02]  /*9510*/  @!P0 PLOP3.LUT P1, PT, P2, PT, PT, 0x80, 0x8 ;  /* 0x000000000008881c */ /* 0x000fe4000172f070 */
[----:B------:R-:W-:Y:S02]  /*9520*/  @!P0 SEL R166, R152, RZ, P2 ;  /* 0x000000ff98a68207 */ /* 0x000fe40001000000 */
[----:B------:R-:W-:Y:S04]  /*9530*/  @!P0 IADD3 R169, P2, PT, R115, R168, RZ ;  /* 0x000000a873a98210 */ /* 0x000fe80007f5e0ff */
[----:B------:R-:W-:Y:S02]  /*9540*/  @!P0 SHF.L.U32 R167, R169, 0x1, RZ ;  /* 0x00000001a9a78819 */ /* 0x000fe400000006ff */
[----:B------:R-:W-:Y:S02]  /*9550*/  @!P0 IADD3.X R166, PT, PT, R107, R166, RZ, P2, !PT ;  /* 0x000000a66ba68210 */ /* 0x000fe400017fe4ff */
[----:B------:R-:W-:Y:S02]  /*9560*/  @!P0 IADD3 R170, P2, PT, R167, R84, RZ ;  /* 0x00000054a7aa8210 */ /* 0x000fe40007f5e0ff */
[----:B------:R-:W-:Y:S04]  /*9570*/  @!P0 SHF.L.U64.HI R166, R169, 0x1, R166 ;  /* 0x00000001a9a68819 */ /* 0x000fe800000102a6 */
[C---:B------:R-:W-:Y:S02]  /*9580*/  @!P0 IADD3.X R171, PT, PT, R166.reuse, R85, RZ, P2, !PT ;  /* 0x00000055a6ab8210 */ /* 0x040fe400017fe4ff */
[----:B------:R-:W-:Y:S04]  /*9590*/  @!P0 IADD3 R44, P2, PT, R167, R86, RZ ;  /* 0x00000056a72c8210 */ /* 0x000fe80007f5e0ff */
[----:B------:R-:W-:Y:S01]  /*95a0*/  @!P0 IADD3.X R45, PT, PT, R166, R87, RZ, P2, !PT ;  /* 0x00000057a62d8210 */ /* 0x000fe200017fe4ff */
[----:B------:R-:W5:Y:S01]  /*95b0*/  @!P0 LDG.E.128 R168, desc[UR4][R170.64] ;  /* 0x00000004aaa88981 */ /* 0x000f62000c1e1d00 */
[----:B------:R-:W2:Y:S07]  /*95c0*/  LDC.64 R166, c[0x0][0x4a8] ;  /* 0x00012a00ffa67b82 */ /* 0x000eae0000000a00 */
[----:B------:R-:W3:Y:S01]  /*95d0*/  @!P0 LDG.E.128 R52, desc[UR4][R44.64] ;  /* 0x000000042c348981 */ /* 0x000ee2000c1e1d00 */
[----:B--2---:R-:W-:Y:S04]  /*95e0*/  IMAD.WIDE.U32 R40, R166, 0x60, R22 ;  /* 0x00000060a6287825 */ /* 0x004fe800078e0016 */
[----:B------:R-:W-:Y:S05]  /*95f0*/  IMAD R167, R167, 0x60, RZ ;  /* 0x00000060a7a77824 */ /* 0x000fea00078e02ff */
[----:B------:R-:W-:Y:S03]  /*9600*/  IADD3 R41, PT, PT, R167, R41, RZ ;  /* 0x00000029a7297210 */ /* 0x000fe60007ffe0ff */
[----:B------:R-:W-:Y:S02]  /*9610*/  @!P0 IMAD.WIDE R42, R19, 0x2, R40 ;  /* 0x00000002132a8825 */ /* 0x000fe400078e0228 */
[----:B-1--4-:R-:W2:Y:S08]  /*9620*/  LDG.E.128 R60, desc[UR4][R40.64] ;  /* 0x00000004283c7981 */ /* 0x012eb0000c1e1d00 */
[----:B------:R-:W4:Y:S01]  /*9630*/  @!P0 LDG.E.128 R24, desc[UR4][R42.64] ;  /* 0x000000042a188981 */ /* 0x000f22000c1e1d00 */
[--C-:B-----5:R-:W-:Y:S02]  /*9640*/  @!P0 HADD2.F32 R36, -RZ, R168.reuse.H0_H0 ;  /* 0x200000a8ff248230 */ /* 0x120fe40000004100 */
[----:B------:R-:W-:Y:S02]  /*9650*/  @!P0 HADD2.F32 R32, -RZ, R168.H1_H1 ;  /* 0x300000a8ff208230 */ /* 0x000fe40000004100 */
[--C-:B------:R-:W-:Y:S02]  /*9660*/  @!P0 HADD2.F32 R31, -RZ, R169.reuse.H0_H0 ;  /* 0x200000a9ff1f8230 */ /* 0x100fe40000004100 */
[----:B------:R-:W-:Y:S01]  /*9670*/  @!P1 FADD.FTZ R36, -R36, -RZ ;  /* 0x800000ff24249221 */ /* 0x000fe20000010100 */
[----:B------:R-:W-:Y:S02]  /*9680*/  @!P0 HADD2.F32 R30, -RZ, R169.H1_H1 ;  /* 0x300000a9ff1e8230 */ /* 0x000fe40000004100 */
[----:B------:R-:W-:Y:S01]  /*9690*/  @!P1 FADD.FTZ R32, -R32, -RZ ;  /* 0x800000ff20209221 */ /* 0x000fe20000010100 */
[----:B---3--:R-:W-:Y:S02]  /*96a0*/  @!P0 HADD2.F32 R44, -RZ, R52.H1_H1 ;  /* 0x30000034ff2c8230 */ /* 0x008fe40000004100 */
[----:B------:R-:W-:Y:S01]  /*96b0*/  @!P1 FADD.FTZ R31, -R31, -RZ ;  /* 0x800000ff1f1f9221 */ /* 0x000fe20000010100 */
[--C-:B------:R-:W-:Y:S02]  /*96c0*/  @!P0 HADD2.F32 R48, -RZ, R53.reuse.H0_H0 ;  /* 0x20000035ff308230 */ /* 0x100fe40000004100 */
[----:B------:R-:W-:Y:S01]  /*96d0*/  @!P1 FADD.FTZ R30, -R30, -RZ ;  /* 0x800000ff1e1e9221 */ /* 0x000fe20000010100 */
[----:B------:R-:W-:Y:S02]  /*96e0*/  @!P0 HADD2.F32 R49, -RZ, R53.H1_H1 ;  /* 0x30000035ff318230 */ /* 0x000fe40000004100 */
[--C-:B------:R-:W-:Y:S02]  /*96f0*/  @!P0 HADD2.F32 R29, -RZ, R170.reuse.H0_H0 ;  /* 0x200000aaff1d8230 */ /* 0x100fe40000004100 */
[----:B------:R-:W-:Y:S02]  /*9700*/  @!P0 HADD2.F32 R28, -RZ, R170.H1_H1 ;  /* 0x300000aaff1c8230 */ /* 0x000fe40000004100 */
[--C-:B------:R-:W-:Y:S02]  /*9710*/  @!P0 HADD2.F32 R20, -RZ, R171.reuse.H0_H0 ;  /* 0x200000abff148230 */ /* 0x100fe40000004100 */
[----:B------:R-:W-:Y:S01]  /*9720*/  @!P1 FADD.FTZ R29, -R29, -RZ ;  /* 0x800000ff1d1d9221 */ /* 0x000fe20000010100 */
[----:B------:R-:W-:Y:S02]  /*9730*/  @!P0 HADD2.F32 R18, -RZ, R171.H1_H1 ;  /* 0x300000abff128230 */ /* 0x000fe40000004100 */
[----:B------:R-:W-:Y:S01]  /*9740*/  @!P1 FADD.FTZ R28, -R28, -RZ ;  /* 0x800000ff1c1c9221 */ /* 0x000fe20000010100 */
[--C-:B------:R-:W-:Y:S02]  /*9750*/  @!P0 HADD2.F32 R50, -RZ, R54.reuse.H0_H0 ;  /* 0x20000036ff328230 */ /* 0x100fe40000004100 */
[----:B------:R-:W-:Y:S01]  /*9760*/  @!P1 FADD.FTZ R20, -R20, -RZ ;  /* 0x800000ff14149221 */ /* 0x000fe20000010100 */
[----:B------:R-:W-:Y:S02]  /*9770*/  @!P0 HADD2.F32 R51, -RZ, R54.H1_H1 ;  /* 0x30000036ff338230 */ /* 0x000fe40000004100 */
[----:B------:R-:W-:Y:S01]  /*9780*/  @!P1 FADD.FTZ R18, -R18, -RZ ;  /* 0x800000ff12129221 */ /* 0x000fe20000010100 */
[----:B------:R-:W-:Y:S01]  /*9790*/  @!P0 HADD2.F32 R54, -RZ, R55.H1_H1 ;  /* 0x30000037ff368230 */ /* 0x000fe20000004100 */
[----:B--2---:R-:W-:Y:S02]  /*97a0*/  @!P0 MOV R38, R60 ;  /* 0x0000003c00268202 */ /* 0x004fe40000000f00 */
[----:B------:R-:W-:Y:S02]  /*97b0*/  @!P0 MOV R58, R61 ;  /* 0x0000003d003a8202 */ /* 0x000fe40000000f00 */
[----:B------:R-:W-:Y:S01]  /*97c0*/  @!P0 MOV R53, R62 ;  /* 0x0000003e00358202 */ /* 0x000fe20000000f00 */
[--C-:B------:R-:W-:Y:S02]  /*97d0*/  @!P0 HADD2.F32 R45, -RZ, R38.reuse.H0_H0 ;  /* 0x20000026ff2d8230 */ /* 0x100fe40000004100 */
[----:B------:R-:W-:Y:S02]  /*97e0*/  @!P0 HADD2.F32 R47, -RZ, R38.H1_H1 ;  /* 0x30000026ff2f8230 */ /* 0x000fe40000004100 */
[--C-:B----4-:R-:W-:Y:S02]  /*97f0*/  @!P0 HADD2.F32 R39, -RZ, R24.reuse.H0_H0 ;  /* 0x20000018ff278230 */ /* 0x110fe40000004100 */
[----:B------:R-:W-:Y:S02]  /*9800*/  @!P0 HADD2.F32 R37, -RZ, R24.H1_H1 ;  /* 0x30000018ff258230 */ /* 0x000fe40000004100 */
[----:B------:R-:W-:Y:S02]  /*9810*/  @!P0 HADD2.F32 R38, -RZ, R52.H0_H0 ;  /* 0x20000034ff268230 */ /* 0x000fe40000004100 */
[----:B------:R-:W-:Y:S01]  /*9820*/  @!P0 FMUL.FTZ R0, R39, R36 ;  /* 0x0000002427008220 */ /* 0x000fe20000410000 */
[--C-:B------:R-:W-:Y:S02]  /*9830*/  @!P0 HADD2.F32 R34, -RZ, R25.reuse.H0_H0 ;  /* 0x20000019ff228230 */ /* 0x100fe40000004100 */
[----:B------:R-:W-:Y:S01]  /*9840*/  @!P0 FMUL.FTZ R2, R37, R32 ;  /* 0x0000002025028220 */ /* 0x000fe20000410000 */
[----:B------:R-:W-:Y:S02]  /*9850*/  @!P0 HADD2.F32 R35, -RZ, R25.H1_H1 ;  /* 0x30000019ff238230 */ /* 0x000fe40000004100 */
[----:B------:R-:W-:Y:S01]  /*9860*/  @!P0 FFMA.FTZ R0, R45, R38, R0 ;  /* 0x000000262d008223 */ /* 0x000fe20000010000 */
[--C-:B------:R-:W-:Y:S02]  /*9870*/  @!P0 HADD2.F32 R46, -RZ, R58.reuse.H0_H0 ;  /* 0x2000003aff2e8230 */ /* 0x100fe40000004100 */
[----:B------:R-:W-:Y:S01]  /*9880*/  @!P0 FFMA.FTZ R2, R47, R44, R2 ;  /* 0x0000002c2f028223 */ /* 0x000fe20000010002 */
[----:B------:R-:W-:Y:S02]  /*9890*/  @!P0 HADD2.F32 R45, -RZ, R58.H1_H1 ;  /* 0x3000003aff2d8230 */ /* 0x000fe40000004100 */
[----:B------:R-:W-:Y:S01]  /*98a0*/  @!P0 FMUL.FTZ R3, R34, R31 ;  /* 0x0000001f22038220 */ /* 0x000fe20000410000 */
[--C-:B------:R-:W-:Y:S02]  /*98b0*/  @!P0 HADD2.F32 R24, -RZ, R26.reuse.H0_H0 ;  /* 0x2000001aff188230 */ /* 0x100fe40000004100 */
[----:B------:R-:W-:Y:S01]  /*98c0*/  @!P0 FMUL.FTZ R4, R35, R30 ;  /* 0x0000001e23048220 */ /* 0x000fe20000410000 */
[----:B------:R-:W-:Y:S01]  /*98d0*/  @!P0 HADD2.F32 R52, -RZ, R55.H0_H0 ;  /* 0x20000037ff348230 */ /* 0x000fe20000004100 */
[----:B------:R-:W-:Y:S01]  /*98e0*/  @!P0 F2FP.F16.F32.PACK_AB R166, R2, R0 ;  /* 0x0000000002a6823e */ /* 0x000fe200000000ff */
[----:B------:R-:W-:Y:S01]  /*98f0*/  @!P0 HADD2.F32 R33, -RZ, R26.H1_H1 ;  /* 0x3000001aff218230 */ /* 0x000fe20000004100 */
[----:B------:R-:W-:Y:S01]  /*9900*/  @!P0 MOV R55, R63 ;  /* 0x0000003f00378202 */ /* 0x000fe20000000f00 */
[--C-:B------:R-:W-:Y:S01]  /*9910*/  @!P0 HADD2.F32 R25, -RZ, R27.reuse.H0_H0 ;  /* 0x2000001bff198230 */ /* 0x100fe20000004100 */
[----:B------:R-:W-:Y:S01]  /*9920*/  @!P0 MOV R60, R166 ;  /* 0x000000a6003c8202 */ /* 0x000fe20000000f00 */
[----:B------:R-:W-:Y:S02]  /*9930*/  @!P0 HADD2.F32 R27, -RZ, R27.H1_H1 ;  /* 0x3000001bff1b8230 */ /* 0x000fe40000004100 */
[----:B------:R-:W-:Y:S01]  /*9940*/  @!P0 FFMA.FTZ R3, R46, R48, R3 ;  /* 0x000000302e038223 */ /* 0x000fe20000010003 */
[----:B------:R-:W-:Y:S01]  /*9950*/  @!P0 FFMA.FTZ R4, R45, R49, R4 ;  /* 0x000000312d048223 */ /* 0x000fe20000010004 */
[--C-:B------:R-:W-:Y:S02]  /*9960*/  @!P0 HADD2.F32 R38, -RZ, R53.reuse.H0_H0 ;  /* 0x20000035ff268230 */ /* 0x100fe40000004100 */
[----:B------:R-:W-:Y:S01]  /*9970*/  @!P0 FMUL.FTZ R5, R24, R29 ;  /* 0x0000001d18058220 */ /* 0x000fe20000410000 */
[----:B------:R-:W-:Y:S02]  /*9980*/  @!P0 HADD2.F32 R47, -RZ, R53.H1_H1 ;  /* 0x30000035ff2f8230 */ /* 0x000fe40000004100 */
[----:B------:R-:W-:Y:S01]  /*9990*/  @!P0 FMUL.FTZ R6, R33, R28 ;  /* 0x0000001c21068220 */ /* 0x000fe20000410000 */
[----:B------:R-:W-:Y:S01]  /*99a0*/  @!P0 F2FP.F16.F32.PACK_AB R167, R4, R3 ;  /* 0x0000000304a7823e */ /* 0x000fe200000000ff */
[----:B------:R-:W-:Y:S01]  /*99b0*/  @!P0 FFMA.FTZ R5, R38, R50, R5 ;  /* 0x0000003226058223 */ /* 0x000fe20000010005 */
[--C-:B------:R-:W-:Y:S02]  /*99c0*/  @!P0 HADD2.F32 R44, -RZ, R55.reuse.H0_H0 ;  /* 0x20000037ff2c8230 */ /* 0x100fe40000004100 */
[----:B------:R-:W-:Y:S01]  /*99d0*/  @!P0 FFMA.FTZ R6, R47, R51, R6 ;  /* 0x000000332f068223 */ /* 0x000fe20000010006 */
[----:B------:R-:W-:Y:S01]  /*99e0*/  @!P0 MOV R61, R167 ;  /* 0x000000a7003d8202 */ /* 0x000fe20000000f00 */
[----:B------:R-:W-:Y:S01]  /*99f0*/  @!P0 FMUL.FTZ R7, R25, R20 ;  /* 0x0000001419078220 */ /* 0x000fe20000410000 */
[----:B------:R-:W1:Y:S01]  /*9a00*/  LDC.64 R166, c[0x0][0x3b8] ;  /* 0x0000ee00ffa67b82 */ /* 0x000e620000000a00 */
[----:B------:R-:W-:Y:S01]  /*9a10*/  @!P0 HADD2.F32 R53, -RZ, R55.H1_H1 ;  /* 0x30000037ff358230 */ /* 0x000fe20000004100 */
[----:B------:R-:W-:Y:S01]  /*9a20*/  @!P0 F2FP.F16.F32.PACK_AB R168, R6, R5 ;  /* 0x0000000506a8823e */ /* 0x000fe200000000ff */
[----:B------:R-:W-:Y:S01]  /*9a30*/  @!P0 FMUL.FTZ R8, R27, R18 ;  /* 0x000000121b088220 */ /* 0x000fe20000410000 */
[----:B------:R-:W-:Y:S02]  /*9a40*/  @!P0 FFMA.FTZ R7, R44, R52, R7 ;  /* 0x000000342c078223 */ /* 0x000fe40000010007 */
[----:B------:R-:W-:Y:S01]  /*9a50*/  @!P0 MOV R62, R168 ;  /* 0x000000a8003e8202 */ /* 0x000fe20000000f00 */
[----:B------:R-:W-:Y:S05]  /*9a60*/  @!P0 FFMA.FTZ R8, R53, R54, R8 ;  /* 0x0000003635088223 */ /* 0x000fea0000010008 */
[----:B------:R-:W-:Y:S04]  /*9a70*/  @!P0 F2FP.F16.F32.PACK_AB R169, R8, R7 ;  /* 0x0000000708a9823e */ /* 0x000fe800000000ff */
[----:B------:R-:W-:Y:S01]  /*9a80*/  @!P0 MOV R63, R169 ;  /* 0x000000a9003f8202 */ /* 0x000fe20000000f00 */
[----:B-1----:R-:W-:Y:S04]  /*9a90*/  IMAD.WIDE.U32 R168, R166, 0x60, R162 ;  /* 0x00000060a6a87825 */ /* 0x002fe800078e00a2 */
[----:B------:R-:W-:Y:S05]  /*9aa0*/  IMAD R167, R167, 0x60, RZ ;  /* 0x00000060a7a77824 */ /* 0x000fea00078e02ff */
[----:B------:R-:W-:Y:S05]  /*9ab0*/  IADD3 R169, PT, PT, R167, R169, RZ ;  /* 0x000000a9a7a97210 */ /* 0x000fea0007ffe0ff */
[----:B------:R1:W-:Y:S02]  /*9ac0*/  STG.E.128 desc[UR4][R168.64], R60 ;  /* 0x0000003ca8007986 */ /* 0x0003e4000c101d04 */
.L_x_801:
[----:B------:R-:W-:Y:S05]  /*9ad0*/  BSYNC.RECONVERGENT B0 ;  /* 0x0000000000007941 */ /* 0x000fea0003800200 */
.L_x_800:
        /* <DEDUP_REMOVED lines=99> */
.L_x_803:
[----:B------:R-:W-:Y:S05]  /*a110*/  BSYNC.RECONVERGENT B0 ;  /* 0x0000000000007941 */ /* 0x000fea0003800200 */
.L_x_802:
        /* <DEDUP_REMOVED lines=11> */
[----:B-1----:R-:W-:Y:S02]  /*a1d0*/  @!P0 IADD3 R168, P2, PT, R165, R84, RZ ;  /* 0x00000054a5a88210 */ /* 0x002fe40007f5e0ff */
[----:B------:R-:W-:Y:S04]  /*a1e0*/  @!P0 SHF.L.U64.HI R166, R167, 0x1, R166 ;  /* 0x00000001a7a68819 */ /* 0x000fe800000102a6 */
[C---:B------:R-:W-:Y:S02]  /*a1f0*/  @!P0 IADD3.X R169, PT, PT, R166.reuse, R85, RZ, P2, !PT ;  /* 0x00000055a6a98210 */ /* 0x040fe400017fe4ff */
[----:B------:R-:W-:Y:S04]  /*a200*/  @!P0 IADD3 R44, P2, PT, R165, R86, RZ ;  /* 0x00000056a52c8210 */ /* 0x000fe80007f5e0ff */
[----:B------:R-:W-:Y:S01]  /*a210*/  @!P0 IADD3.X R45, PT, PT, R166, R87, RZ, P2, !PT ;  /* 0x00000057a62d8210 */ /* 0x000fe200017fe4ff */
[----:B------:R-:W5:Y:S01]  /*a220*/  @!P0 LDG.E.128 R168, desc[UR4][R168.64] ;  /* 0x00000004a8a88981 */ /* 0x000f62000c1e1d00 */
[----:B------:R-:W1:Y:S07]  /*a230*/  LDC.64 R166, c[0x0][0x4a8] ;  /* 0x00012a00ffa67b82 */ /* 0x000e6e0000000a00 */
[----:B------:R-:W3:Y:S01]  /*a240*/  @!P0 LDG.E.128 R52, desc[UR4][R44.64] ;  /* 0x000000042c348981 */ /* 0x000ee2000c1e1d00 */
[----:B-1----:R-:W-:Y:S04]  /*a250*/  IMAD.WIDE.U32 R40, R166, 0xa0, R22 ;  /* 0x000000a0a6287825 */ /* 0x002fe800078e0016 */
[----:B------:R-:W-:Y:S05]  /*a260*/  IMAD R167, R167, 0xa0, RZ ;  /* 0x000000a0a7a77824 */ /* 0x000fea00078e02ff */
[----:B------:R-:W-:Y:S03]  /*a270*/  IADD3 R41, PT, PT, R167, R41, RZ ;  /* 0x00000029a7297210 */ /* 0x000fe60007ffe0ff */
[----:B------:R-:W-:Y:S02]  /*a280*/  @!P0 IMAD.WIDE R42, R19, 0x2, R40 ;  /* 0x00000002132a8825 */ /* 0x000fe400078e0228 */
[----:B--2-4-:R-:W2:Y:S08]  /*a290*/  LDG.E.128 R60, desc[UR4][R40.64] ;  /* 0x00000004283c7981 */ /* 0x014eb0000c1e1d00 */
[----:B------:R-:W4:Y:S01]  /*a2a0*/  @!P0 LDG.E.128 R24, desc[UR4][R42.64] ;  /* 0x000000042a188981 */ /* 0x000f22000c1e1d00 */
[--C-:B-----5:R-:W-:Y:S02]  /*a2b0*/  @!P0 HADD2.F32 R36, -RZ, R168.reuse.H0_H0 ;  /* 0x200000a8ff248230 */ /* 0x120fe40000004100 */
        /* <DEDUP_REMOVED lines=9> */
[--C-:B---3--:R-:W-:Y:S02]  /*a350*/  @!P0 HADD2.F32 R48, -RZ, R53.reuse.H0_H0 ;  /* 0x20000035ff308230 */ /* 0x108fe40000004100 */
[----:B------:R-:W-:Y:S01]  /*a360*/  @!P1 FADD.FTZ R29, -R29, -RZ ;  /* 0x800000ff1d1d9221 */ /* 0x000fe20000010100 */
[----:B------:R-:W-:Y:S02]  /*a370*/  @!P0 HADD2.F32 R49, -RZ, R53.H1_H1 ;  /* 0x30000035ff318230 */ /* 0x000fe40000004100 */
[----:B------:R-:W-:Y:S01]  /*a380*/  @!P1 FADD.FTZ R28, -R28, -RZ ;  /* 0x800000ff1c1c9221 */ /* 0x000fe20000010100 */
[----:B------:R-:W-:Y:S02]  /*a390*/  @!P0 HADD2.F32 R44, -RZ, R52.H1_H1 ;  /* 0x30000034ff2c8230 */ /* 0x000fe40000004100 */
[--C-:B------:R-:W-:Y:S02]  /*a3a0*/  @!P0 HADD2.F32 R50, -RZ, R54.reuse.H0_H0 ;  /* 0x20000036ff328230 */ /* 0x100fe40000004100 */
[----:B------:R-:W-:Y:S02]  /*a3b0*/  @!P0 HADD2.F32 R51, -RZ, R54.H1_H1 ;  /* 0x30000036ff338230 */ /* 0x000fe40000004100 */
[--C-:B------:R-:W-:Y:S02]  /*a3c0*/  @!P0 HADD2.F32 R20, -RZ, R171.reuse.H0_H0 ;  /* 0x200000abff148230 */ /* 0x100fe40000004100 */
[----:B------:R-:W-:Y:S02]  /*a3d0*/  @!P0 HADD2.F32 R18, -RZ, R171.H1_H1 ;  /* 0x300000abff128230 */ /* 0x000fe40000004100 */
[----:B------:R-:W-:Y:S02]  /*a3e0*/  @!P0 HADD2.F32 R54, -RZ, R55.H1_H1 ;  /* 0x30000037ff368230 */ /* 0x000fe40000004100 */
[----:B------:R-:W-:Y:S01]  /*a3f0*/  @!P1 FADD.FTZ R20, -R20, -RZ ;  /* 0x800000ff14149221 */ /* 0x000fe20000010100 */
[----:B------:R-:W-:Y:S01]  /*a400*/  @!P1 FADD.FTZ R18, -R18, -RZ ;  /* 0x800000ff12129221 */ /* 0x000fe20000010100 */
        /* <DEDUP_REMOVED lines=14> */
[----:B------:R-:W-:Y:S01]  /*a4f0*/  @!P0 FMUL.FTZ R3, R34, R31 ;  /* 0x0000001f22038220 */ /* 0x000fe20000410000 */
[----:B------:R-:W-:Y:S02]  /*a500*/  @!P0 HADD2.F32 R33, -RZ, R26.H1_H1 ;  /* 0x3000001aff218230 */ /* 0x000fe40000004100 */
[----:B------:R-:W-:Y:S01]  /*a510*/  @!P0 FMUL.FTZ R4, R35, R30 ;  /* 0x0000001e23048220 */ /* 0x000fe20000410000 */
[--C-:B------:R-:W-:Y:S02]  /*a520*/  @!P0 HADD2.F32 R46, -RZ, R58.reuse.H0_H0 ;  /* 0x2000003aff2e8230 */ /* 0x100fe40000004100 */
[----:B------:R-:W-:Y:S01]  /*a530*/  @!P0 FFMA.FTZ R2, R47, R44, R2 ;  /* 0x0000002c2f028223 */ /* 0x000fe20000010002 */
[----:B------:R-:W-:Y:S02]  /*a540*/  @!P0 HADD2.F32 R45, -RZ, R58.H1_H1 ;  /* 0x3000003aff2d8230 */ /* 0x000fe40000004100 */
[----:B------:R-:W-:Y:S01]  /*a550*/  @!P0 FMUL.FTZ R5, R24, R29 ;  /* 0x0000001d18058220 */ /* 0x000fe20000410000 */
[--C-:B------:R-:W-:Y:S02]  /*a560*/  @!P0 HADD2.F32 R38, -RZ, R53.reuse.H0_H0 ;  /* 0x20000035ff268230 */ /* 0x100fe40000004100 */
[----:B------:R-:W-:Y:S01]  /*a570*/  @!P0 FMUL.FTZ R6, R33, R28 ;  /* 0x0000001c21068220 */ /* 0x000fe20000410000 */
[----:B------:R-:W-:Y:S01]  /*a580*/  @!P0 F2FP.F16.F32.PACK_AB R165, R2, R0 ;  /* 0x0000000002a5823e */ /* 0x000fe200000000ff */
[----:B------:R-:W-:Y:S02]  /*a590*/  @!P0 HADD2.F32 R47, -RZ, R53.H1_H1 ;  /* 0x30000035ff2f8230 */ /* 0x000fe40000004100 */
[----:B------:R-:W-:Y:S01]  /*a5a0*/  @!P0 FFMA.FTZ R3, R46, R48, R3 ;  /* 0x000000302e038223 */ /* 0x000fe20000010003 */
[----:B------:R-:W-:Y:S01]  /*a5b0*/  @!P0 FFMA.FTZ R4, R45, R49, R4 ;  /* 0x000000312d048223 */ /* 0x000fe20000010004 */
[----:B------:R-:W-:Y:S01]  /*a5c0*/  @!P0 MOV R60, R165 ;  /* 0x000000a5003c8202 */ /* 0x000fe20000000f00 */
[----:B------:R-:W-:Y:S01]  /*a5d0*/  @!P0 FFMA.FTZ R5, R38, R50, R5 ;  /* 0x0000003226058223 */ /* 0x000fe20000010005 */
[----:B------:R-:W-:Y:S01]  /*a5e0*/  @!P0 FFMA.FTZ R6, R47, R51, R6 ;  /* 0x000000332f068223 */ /* 0x000fe20000010006 */
[----:B------:R-:W-:Y:S01]  /*a5f0*/  @!P0 HADD2.F32 R52, -RZ, R55.H0_H0 ;  /* 0x20000037ff348230 */ /* 0x000fe20000004100 */
[----:B------:R-:W-:Y:S01]  /*a600*/  @!P0 F2FP.F16.F32.PACK_AB R166, R4, R3 ;  /* 0x0000000304a6823e */ /* 0x000fe200000000ff */
[--C-:B------:R-:W-:Y:S01]  /*a610*/  @!P0 HADD2.F32 R25, -RZ, R27.reuse.H0_H0 ;  /* 0x2000001bff198230 */ /* 0x100fe20000004100 */
[----:B------:R-:W-:Y:S01]  /*a620*/  @!P0 MOV R55, R63 ;  /* 0x0000003f00378202 */ /* 0x000fe20000000f00 */
[----:B------:R-:W-:Y:S01]  /*a630*/  @!P0 HADD2.F32 R27, -RZ, R27.H1_H1 ;  /* 0x3000001bff1b8230 */ /* 0x000fe20000004100 */
[----:B------:R-:W-:Y:S02]  /*a640*/  @!P0 F2FP.F16.F32.PACK_AB R167, R6, R5 ;  /* 0x0000000506a7823e */ /* 0x000fe400000000ff */
[----:B------:R-:W-:Y:S01]  /*a650*/  @!P0 MOV R61, R166 ;  /* 0x000000a6003d8202 */ /* 0x000fe20000000f00 */
[--C-:B------:R-:W-:Y:S01]  /*a660*/  @!P0 HADD2.F32 R44, -RZ, R55.reuse.H0_H0 ;  /* 0x20000037ff2c8230 */ /* 0x100fe20000004100 */
[----:B------:R-:W-:Y:S01]  /*a670*/  @!P0 MOV R62, R167 ;  /* 0x000000a7003e8202 */ /* 0x000fe20000000f00 */
[----:B------:R-:W-:Y:S01]  /*a680*/  @!P0 FMUL.FTZ R7, R25, R20 ;  /* 0x0000001419078220 */ /* 0x000fe20000410000 */
[----:B------:R-:W1:Y:S01]  /*a690*/  LDC.64 R166, c[0x0][0x3b8] ;  /* 0x0000ee00ffa67b82 */ /* 0x000e620000000a00 */
[----:B------:R-:W-:Y:S02]  /*a6a0*/  @!P0 HADD2.F32 R53, -RZ, R55.H1_H1 ;  /* 0x30000037ff358230 */ /* 0x000fe40000004100 */
[----:B------:R-:W-:Y:S01]  /*a6b0*/  @!P0 FMUL.FTZ R8, R27, R18 ;  /* 0x000000121b088220 */ /* 0x000fe20000410000 */
[----:B------:R-:W-:Y:S03]  /*a6c0*/  @!P0 FFMA.FTZ R7, R44, R52, R7 ;  /* 0x000000342c078223 */ /* 0x000fe60000010007 */
[----:B------:R-:W-:Y:S05]  /*a6d0*/  @!P0 FFMA.FTZ R8, R53, R54, R8 ;  /* 0x0000003635088223 */ /* 0x000fea0000010008 */
[----:B------:R-:W-:Y:S04]  /*a6e0*/  @!P0 F2FP.F16.F32.PACK_AB R168, R8, R7 ;  /* 0x0000000708a8823e */ /* 0x000fe800000000ff */
[----:B------:R-:W-:Y:S01]  /*a6f0*/  @!P0 MOV R63, R168 ;  /* 0x000000a8003f8202 */ /* 0x000fe20000000f00 */
[----:B-1----:R-:W-:Y:S04]  /*a700*/  IMAD.WIDE.U32 R168, R166, 0xa0, R162 ;  /* 0x000000a0a6a87825 */ /* 0x002fe800078e00a2 */
[----:B------:R-:W-:Y:S05]  /*a710*/  IMAD R167, R167, 0xa0, RZ ;  /* 0x000000a0a7a77824 */ /* 0x000fea00078e02ff */
[----:B------:R-:W-:Y:S05]  /*a720*/  IADD3 R169, PT, PT, R167, R169, RZ ;  /* 0x000000a9a7a97210 */ /* 0x000fea0007ffe0ff */
[----:B------:R1:W-:Y:S02]  /*a730*/  STG.E.128 desc[UR4][R168.64], R60 ;  /* 0x0000003ca8007986 */ /* 0x0003e4000c101d04 */
.L_x_805:
[----:B------:R-:W-:Y:S05]  /*a740*/  BSYNC.RECONVERGENT B0 ;  /* 0x0000000000007941 */ /* 0x000fea0003800200 */
.L_x_804:
        /* <DEDUP_REMOVED lines=9> */
[----:B------:R-:W-:Y:S02]  /*a7e0*/  @!P0 IADD3.X R166, PT, PT, R104, R165, RZ, P2, !PT ;  /* 0x000000a568a68210 */ /* 0x000fe400017fe4ff */
[C---:B------:R-:W-:Y:S02]  /*a7f0*/  @!P0 SHF.L.U32 R165, R167.reuse, 0x1, RZ ;  /* 0x00000001a7a58819 */ /* 0x040fe400000006ff */
[----:B------:R-:W-:Y:S02]  /*a800*/  @!P0 SHF.L.U64.HI R166, R167, 0x1, R166 ;  /* 0x00000001a7a68819 */ /* 0x000fe400000102a6 */
[C---:B-1----:R-:W-:Y:S04]  /*a810*/  @!P0 IADD3 R168, P2, PT, R165.reuse, R84, RZ ;  /* 0x00000054a5a88210 */ /* 0x042fe80007f5e0ff */
        /* <DEDUP_REMOVED lines=85> */
.L_x_807:
[----:B------:R-:W-:Y:S05]  /*ad70*/  BSYNC.RECONVERGENT B0 ;  /* 0x0000000000007941 */ /* 0x000fea0003800200 */
.L_x_806:
[----:B------:R-:W-:Y:S04]  /*ad80*/  BSSY.RECONVERGENT B0, `(.L_x_808) ;  /* 0x0000062000007945 */ /* 0x000fe80003800200 */
[----:B------:R-:W-:Y:S05]  /*ad90*/  @P6 BRA `(.L_x_809) ;  /* 0x0000000400806947 */ /* 0x000fea0003800000 */
[----:B-1----:R-:W1:Y:S01]  /*ada0*/  LDC.64 R4, c[0x0][0x4a8] ;  /* 0x00012a00ff047b82 */ /* 0x002e620000000a00 */
[C---:B------:R-:W-:Y:S02]  /*adb0*/  ISETP.GE.AND P0, PT, R12.reuse, R17, PT ;  /* 0x000000110c00720c */ /* 0x040fe40003f06270 */
[----:B------:R-:W-:Y:S02]  /*adc0*/  ISETP.GE.U32.AND P2, PT, R12, R21, PT ;  /* 0x000000150c00720c */ /* 0x000fe40003f46070 */
[----:B------:R-:W-:Y:S09]  /*add0*/  PLOP3.LUT P1, PT, PT, PT, PT, 0x80, 0x8 ;  /* 0x000000000008781c */ /* 0x000ff20003f2f070 */
[----:B------:R-:W-:Y:S02]  /*ade0*/  @!P0 SEL R2, R16, RZ, P2 ;  /* 0x000000ff10028207 */ /* 0x000fe40001000000 */
[----:B------:R-:W-:Y:S02]  /*adf0*/  @!P0 PLOP3.LUT P1, PT, P2, PT, PT, 0x80, 0x8 ;  /* 0x000000000008881c */ /* 0x000fe4000172f070 */
[----:B------:R-:W-:Y:S02]  /*ae00*/  @!P0 SEL R0, R152, RZ, P2 ;  /* 0x000000ff98008207 */ /* 0x000fe40001000000 */
[----:B------:R-:W-:Y:S01]  /*ae10*/  @!P0 IADD3 R3, P2, PT, R113, R2, RZ ;  /* 0x0000000271038210 */ /* 0x000fe20007f5e0ff */
[----:B-1----:R-:W-:Y:S03]  /*ae20*/  IMAD.WIDE.U32 R36, R4, 0xe0, R22 ;  /* 0x000000e004247825 */ /* 0x002fe600078e0016 */
[----:B------:R-:W-:Y:S02]  /*ae30*/  @!P0 IADD3.X R0, PT, PT, R103, R0, RZ, P2, !PT ;  /* 0x0000000067008210 */ /* 0x000fe400017fe4ff */
[----:B------:R-:W-:Y:S01]  /*ae40*/  @!P0 SHF.L.U32 R41, R3, 0x1, RZ ;  /* 0x0000000103298819 */ /* 0x000fe200000006ff */
[----:B------:R-:W-:Y:S01]  /*ae50*/  IMAD R5, R5, 0xe0, RZ ;  /* 0x000000e005057824 */ /* 0x000fe200078e02ff */
[----:B------:R-:W-:Y:S02]  /*ae60*/  @!P0 SHF.L.U64.HI R0, R3, 0x1, R0 ;  /* 0x0000000103008819 */ /* 0x000fe40000010200 */
[----:B------:R-:W-:Y:S02]  /*ae70*/  @!P0 IADD3 R26, P2, PT, R41, R84, RZ ;  /* 0x00000054291a8210 */ /* 0x000fe40007f5e0ff */
[----:B------:R-:W-:Y:S02]  /*ae80*/  IADD3 R37, PT, PT, R5, R37, RZ ;  /* 0x0000002505257210 */ /* 0x000fe40007ffe0ff */
[C---:B------:R-:W-:Y:S02]  /*ae90*/  @!P0 IADD3.X R27, PT, PT, R0.reuse, R85, RZ, P2, !PT ;  /* 0x00000055001b8210 */ /* 0x040fe400017fe4ff */
[----:B------:R-:W-:Y:S01]  /*aea0*/  @!P0 IADD3 R40, P2, PT, R41, R86, RZ ;  /* 0x0000005629288210 */ /* 0x000fe20007f5e0ff */
[----:B------:R-:W-:Y:S02]  /*aeb0*/  @!P0 IMAD.WIDE R6, R19, 0x2, R36 ;  /* 0x0000000213068825 */ /* 0x000fe400078e0224 */
[----:B------:R-:W5:Y:S01]  /*aec0*/  LDG.E.128 R36, desc[UR4][R36.64] ;  /* 0x0000000424247981 */ /* 0x000f62000c1e1d00 */
[----:B------:R-:W-:Y:S07]  /*aed0*/  @!P0 IADD3.X R41, PT, PT, R0, R87, RZ, P2, !PT ;  /* 0x0000005700298210 */ /* 0x000fee00017fe4ff */
[----:B------:R-:W2:Y:S08]  /*aee0*/  @!P0 LDG.E.128 R24, desc[UR4][R26.64] ;  /* 0x000000041a188981 */ /* 0x000eb0000c1e1d00 */
[----:B------:R-:W3:Y:S08]  /*aef0*/  @!P0 LDG.E.128 R4, desc[UR4][R6.64] ;  /* 0x0000000406048981 */ /* 0x000ef0000c1e1d00 */
[----:B------:R-:W4:Y:S01]  /*af00*/  @!P0 LDG.E.128 R40, desc[UR4][R40.64] ;  /* 0x0000000428288981 */ /* 0x000f22000c1e1d00 */
[----:B-----5:R-:W-:Y:S01]  /*af10*/  @!P0 MOV R34, R38 ;  /* 0x0000002600228202 */ /* 0x020fe20000000f00 */
[--C-:B--2---:R-:W-:Y:S02]  /*af20*/  @!P0 HADD2.F32 R0, -RZ, R24.reuse.H0_H0 ;  /* 0x20000018ff008230 */ /* 0x104fe40000004100 */
[----:B------:R-:W-:Y:S02]  /*af30*/  @!P0 HADD2.F32 R2, -RZ, R24.H1_H1 ;  /* 0x30000018ff028230 */ /* 0x000fe40000004100 */
        /* <DEDUP_REMOVED lines=8> */
[--C-:B------:R-:W-:Y:S02]  /*afc0*/  @!P0 HADD2.F32 R26, -RZ, R5.reuse.H0_H0 ;  /* 0x20000005ff1a8230 */ /* 0x100fe40000004100 */
[----:B------:R-:W-:Y:S01]  /*afd0*/  @!P0 FMUL.FTZ R0, R35, R0 ;  /* 0x0000000023008220 */ /* 0x000fe20000410000 */
[----:B------:R-:W-:Y:S02]  /*afe0*/  @!P0 HADD2.F32 R4, -RZ, R5.H1_H1 ;  /* 0x30000005ff048230 */ /* 0x000fe40000004100 */
[----:B------:R-:W-:Y:S01]  /*aff0*/  @!P0 FMUL.FTZ R2, R33, R2 ;  /* 0x0000000221028220 */ /* 0x000fe20000410000 */
[--C-:B------:R-:W-:Y:S01]  /*b000*/  @!P0 HADD2.F32 R3, -RZ, R25.reuse.H0_H0 ;  /* 0x20000019ff038230 */ /* 0x100fe20000004100 */
[----:B------:R-:W-:Y:S01]  /*b010*/  @!P0 MOV R33, R37 ;  /* 0x0000002500218202 */ /* 0x000fe20000000f00 */
[--C-:B------:R-:W-:Y:S01]  /*b020*/  @!P0 HADD2.F32 R5, -RZ, R6.reuse.H0_H0 ;  /* 0x20000006ff058230 */ /* 0x100fe20000004100 */
[----:B------:R-:W-:Y:S01]  /*b030*/  @!P0 MOV R35, R39 ;  /* 0x0000002700238202 */ /* 0x000fe20000000f00 */
[----:B------:R-:W-:Y:S02]  /*b040*/  @!P0 HADD2.F32 R25, -RZ, R25.H1_H1 ;  /* 0x30000019ff198230 */ /* 0x000fe40000004100 */
[----:B------:R-:W-:Y:S01]  /*b050*/  @!P1 FADD.FTZ R3, -R3, -RZ ;  /* 0x800000ff03039221 */ /* 0x000fe20000010100 */
[--C-:B------:R-:W-:Y:S02]  /*b060*/  @!P0 HADD2.F32 R18, -RZ, R27.reuse.H0_H0 ;  /* 0x2000001bff128230 */ /* 0x100fe40000004100 */
[----:B------:R-:W-:Y:S01]  /*b070*/  @!P0 FMUL.FTZ R5, R5, R24 ;  /* 0x0000001805058220 */ /* 0x000fe20000410000 */
[----:B------:R-:W-:Y:S01]  /*b080*/  @!P0 HADD2.F32 R8, -RZ, R27.H1_H1 ;  /* 0x3000001bff088230 */ /* 0x000fe20000004100 */
[----:B------:R-:W-:Y:S01]  /*b090*/  @!P0 MOV R24, R36 ;  /* 0x0000002400188202 */ /* 0x000fe20000000f00 */
[--C-:B------:R-:W-:Y:S02]  /*b0a0*/  @!P0 HADD2.F32 R29, -RZ, R7.reuse.H0_H0 ;  /* 0x20000007ff1d8230 */ /* 0x100fe40000004100 */
[----:B------:R-:W-:Y:S01]  /*b0b0*/  @!P1 FADD.FTZ R25, -R25, -RZ ;  /* 0x800000ff19199221 */ /* 0x000fe20000010100 */
[----:B------:R-:W-:Y:S02]  /*b0c0*/  @!P0 HADD2.F32 R31, -RZ, R6.H1_H1 ;  /* 0x30000006ff1f8230 */ /* 0x000fe40000004100 */
[----:B------:R-:W-:Y:S01]  /*b0d0*/  @!P1 FADD.FTZ R18, -R18, -RZ ;  /* 0x800000ff12129221 */ /* 0x000fe20000010100 */
[----:B------:R-:W-:Y:S02]  /*b0e0*/  @!P0 HADD2.F32 R27, -RZ, R7.H1_H1 ;  /* 0x30000007ff1b8230 */ /* 0x000fe40000004100 */
[----:B------:R-:W-:Y:S01]  /*b0f0*/  @!P0 FMUL.FTZ R4, R4, R25 ;  /* 0x0000001904048220 */ /* 0x000fe20000410000 */
[----:B------:R-:W-:Y:S02]  /*b100*/  @!P0 HADD2.F32 R25, -RZ, R24.H0_H0 ;  /* 0x20000018ff198230 */ /* 0x000fe40000004100 */
[----:B------:R-:W-:Y:S01]  /*b110*/  @!P1 FADD.FTZ R8, -R8, -RZ ;  /* 0x800000ff08089221 */ /* 0x000fe20000010100 */
[--C-:B----4-:R-:W-:Y:S02]  /*b120*/  @!P0 HADD2.F32 R28, -RZ, R41.reuse.H1_H1 ;  /* 0x30000029ff1c8230 */ /* 0x110fe40000004100 */
[----:B------:R-:W-:Y:S01]  /*b130*/  @!P0 FMUL.FTZ R7, R29, R18 ;  /* 0x000000121d078220 */ /* 0x000fe20000410000 */
[--C-:B------:R-:W-:Y:S02]  /*b140*/  @!P0 HADD2.F32 R18, -RZ, R40.reuse.H0_H0 ;  /* 0x20000028ff128230 */ /* 0x100fe40000004100 */
[----:B------:R-:W-:Y:S01]  /*b150*/  @!P0 FMUL.FTZ R6, R31, R20 ;  /* 0x000000141f068220 */ /* 0x000fe20000410000 */
[----:B------:R-:W-:Y:S02]  /*b160*/  @!P0 HADD2.F32 R20, -RZ, R40.H1_H1 ;  /* 0x30000028ff148230 */ /* 0x000fe40000004100 */
[----:B------:R-:W-:Y:S01]  /*b170*/  @!P0 FMUL.FTZ R8, R27, R8 ;  /* 0x000000081b088220 */ /* 0x000fe20000410000 */
[----:B------:R-:W-:Y:S02]  /*b180*/  @!P0 HADD2.F32 R27, -RZ, R24.H1_H1 ;  /* 0x30000018ff1b8230 */ /* 0x000fe40000004100 */
[----:B------:R-:W-:Y:S01]  /*b190*/  @!P0 FMUL.FTZ R3, R26, R3 ;  /* 0x000000031a038220 */ /* 0x000fe20000410000 */
[----:B------:R-:W-:Y:S02]  /*b1a0*/  @!P0 HADD2.F32 R26, -RZ, R41.H0_H0 ;  /* 0x20000029ff1a8230 */ /* 0x000fe40000004100 */
[----:B------:R-:W-:Y:S01]  /*b1b0*/  @!P0 FFMA.FTZ R0, R25, R18, R0 ;  /* 0x0000001219008223 */ /* 0x000fe20000010000 */
[--C-:B------:R-:W-:Y:S02]  /*b1c0*/  @!P0 HADD2.F32 R24, -RZ, R33.reuse.H0_H0 ;  /* 0x20000021ff188230 */ /* 0x100fe40000004100 */
[----:B------:R-:W-:Y:S01]  /*b1d0*/  @!P0 FFMA.FTZ R2, R27, R20, R2 ;  /* 0x000000141b028223 */ /* 0x000fe20000010002 */
[----:B------:R-:W-:Y:S02]  /*b1e0*/  @!P0 HADD2.F32 R25, -RZ, R33.H1_H1 ;  /* 0x30000021ff198230 */ /* 0x000fe40000004100 */
[----:B------:R-:W-:Y:S02]  /*b1f0*/  @!P0 HADD2.F32 R29, -RZ, R42.H0_H0 ;  /* 0x2000002aff1d8230 */ /* 0x000fe40000004100 */
[----:B------:R-:W-:Y:S01]  /*b200*/  @!P0 FFMA.FTZ R3, R24, R26, R3 ;  /* 0x0000001a18038223 */ /* 0x000fe20000010003 */
[----:B------:R-:W-:Y:S01]  /*b210*/  @!P0 HADD2.F32 R18, -RZ, R34.H0_H0 ;  /* 0x20000022ff128230 */ /* 0x000fe20000004100 */
[----:B------:R-:W-:Y:S01]  /*b220*/  @!P0 F2FP.F16.F32.PACK_AB R0, R2, R0 ;  /* 0x000000000200823e */ /* 0x000fe200000000ff */
[----:B------:R-:W-:Y:S02]  /*b230*/  @!P0 HADD2.F32 R30, -RZ, R42.H1_H1 ;  /* 0x3000002aff1e8230 */ /* 0x000fe40000004100 */
[----:B------:R-:W-:Y:S01]  /*b240*/  @!P0 FFMA.FTZ R4, R25, R28, R4 ;  /* 0x0000001c19048223 */ /* 0x000fe20000010004 */
[----:B------:R-:W-:Y:S01]  /*b250*/  @!P0 HADD2.F32 R27, -RZ, R34.H1_H1 ;  /* 0x30000022ff1b8230 */ /* 0x000fe20000004100 */
[----:B------:R-:W-:Y:S01]  /*b260*/  @!P0 MOV R36, R0 ;  /* 0x0000000000248202 */ /* 0x000fe20000000f00 */
[----:B------:R-:W-:Y:S01]  /*b270*/  @!P0 FFMA.FTZ R5, R18, R29, R5 ;  /* 0x0000001d12058223 */ /* 0x000fe20000010005 */
[----:B------:R-:W-:Y:S01]  /*b280*/  @!P0 HADD2.F32 R31, -RZ, R43.H0_H0 ;  /* 0x2000002bff1f8230 */ /* 0x000fe20000004100 */
[----:B------:R-:W-:Y:S01]  /*b290*/  @!P0 F2FP.F16.F32.PACK_AB R3, R4, R3 ;  /* 0x000000030403823e */ /* 0x000fe200000000ff */
[----:B------:R-:W-:Y:S01]  /*b2a0*/  @!P0 FFMA.FTZ R6, R27, R30, R6 ;  /* 0x0000001e1b068223 */ /* 0x000fe20000010006 */
[----:B------:R-:W-:Y:S02]  /*b2b0*/  @!P0 HADD2.F32 R20, -RZ, R35.H0_H0 ;  /* 0x20000023ff148230 */ /* 0x000fe40000004100 */
[----:B------:R-:W-:Y:S01]  /*b2c0*/  @!P0 MOV R37, R3 ;  /* 0x0000000300258202 */ /* 0x000fe20000000f00 */
[----:B------:R-:W-:Y:S01]  /*b2d0*/  @!P0 HADD2.F32 R32, -RZ, R43.H1_H1 ;  /* 0x3000002bff208230 */ /* 0x000fe20000004100 */
[----:B------:R-:W-:Y:S01]  /*b2e0*/  @!P0 F2FP.F16.F32.PACK_AB R5, R6, R5 ;  /* 0x000000050605823e */ /* 0x000fe200000000ff */
[----:B------:R-:W1:Y:S01]  /*b2f0*/  LDC.64 R2, c[0x0][0x3b8] ;  /* 0x0000ee00ff027b82 */ /* 0x000e620000000a00 */
[----:B------:R-:W-:Y:S02]  /*b300*/  @!P0 HADD2.F32 R33, -RZ, R35.H1_H1 ;  /* 0x30000023ff218230 */ /* 0x000fe40000004100 */
[----:B------:R-:W-:Y:S01]  /*b310*/  @!P0 FFMA.FTZ R7, R20, R31, R7 ;  /* 0x0000001f14078223 */ /* 0x000fe20000010007 */
[----:B------:R-:W-:Y:S02]  /*b320*/  @!P0 MOV R38, R5 ;  /* 0x0000000500268202 */ /* 0x000fe40000000f00 */
[----:B------:R-:W-:Y:S05]  /*b330*/  @!P0 FFMA.FTZ R8, R33, R32, R8 ;  /* 0x0000002021088223 */ /* 0x000fea0000010008 */
[----:B------:R-:W-:Y:S04]  /*b340*/  @!P0 F2FP.F16.F32.PACK_AB R8, R8, R7 ;  /* 0x000000070808823e */ /* 0x000fe800000000ff */
[----:B------:R-:W-:Y:S01]  /*b350*/  @!P0 MOV R39, R8 ;  /* 0x0000000800278202 */ /* 0x000fe20000000f00 */
[----:B-1----:R-:W-:Y:S04]  /*b360*/  IMAD.WIDE.U32 R4, R2, 0xe0, R162 ;  /* 0x000000e002047825 */ /* 0x002fe800078e00a2 */
[----:B------:R-:W-:Y:S05]  /*b370*/  IMAD R3, R3, 0xe0, RZ ;  /* 0x000000e003037824 */ /* 0x000fea00078e02ff */
[----:B------:R-:W-:Y:S05]  /*b380*/  IADD3 R5, PT, PT, R3, R5, RZ ;  /* 0x0000000503057210 */ /* 0x000fea0007ffe0ff */
[----:B------:R1:W-:Y:S02]  /*b390*/  STG.E.128 desc[UR4][R4.64], R36 ;  /* 0x0000002404007986 */ /* 0x0003e4000c101d04 */
.L_x_809:
[----:B------:R-:W-:Y:S05]  /*b3a0*/  BSYNC.RECONVERGENT B0 ;  /* 0x0000000000007941 */ /* 0x000fea0003800200 */
.L_x_808:
[----:B------:R-:W-:Y:S01]  /*b3b0*/  ISETP.NE.AND P0, PT, R164, RZ, PT ;  /* 0x000000ffa400720c */ /* 0x000fe20003f05270 */
[----:B------:R-:W-:Y:S11]  /*b3c0*/  BSSY.RECONVERGENT B0, `(.L_x_810) ;  /* 0x0000062000007945 */ /* 0x000ff60003800200 */
[----:B------:R-:W-:Y:S01]  /*b3d0*/  @!UPT UIADD3 URZ, UPT, UPT, URZ, URZ, URZ ;  /* 0x000000fffffff290 */ /* 0x000fe2000fffe0ff */
[----:B------:R-:W-:Y:S05]  /*b3e0*/  @P0 BRA `(.L_x_811) ;  /* 0x00000004007c0947 */ /* 0x000fea0003800000 */
[----:B------:R-:W1:Y:S01]  /*b3f0*/  LDC.64 R2, c[0x0][0x4a8] ;  /* 0x00012a00ff027b82 */ /* 0x000e620000000a00 */
[----:B------:R-:W-:Y:S02]  /*b400*/  ISETP.GE.U32.AND P2, PT, R12, R21, PT ;  /* 0x000000150c00720c */ /* 0x000fe40003f46070 */
[----:B------:R-:W-:Y:S02]  /*b410*/  PLOP3.LUT P1, PT, PT, PT, PT, 0x80, 0x8 ;  /* 0x000000000008781c */ /* 0x000fe40003f2f070 */
[C---:B-1----:R-:W-:Y:S04]  /*b420*/  LEA R36, P0, R2.reuse, R22, 0x8 ;  /* 0x0000001602247211 */ /* 0x042fe800078040ff */
[----:B------:R-:W-:Y:S02]  /*b430*/  LEA.HI.X R37, R2, R23, R3, 0x8, P0 ;  /* 0x0000001702257211 */ /* 0x000fe400000f4403 */
[----:B------:R-:W1:Y:S02]  /*b440*/  LDC.64 R2, c[0x0][0x3b8] ;  /* 0x0000ee00ff027b82 */ /* 0x000e640000000a00 */
[C---:B-1----:R-:W-:Y:S04]  /*b450*/  LEA R44, P0, R2.reuse, R162, 0x8 ;  /* 0x000000a2022c7211 */ /* 0x042fe800078040ff */
[----:B------:R-:W-:Y:S02]  /*b460*/  LEA.HI.X R45, R2, R163, R3, 0x8, P0 ;  /* 0x000000a3022d7211 */ /* 0x000fe400000f4403 */
[----:B------:R-:W-:Y:S11]  /*b470*/  ISETP.GE.AND P0, PT, R12, R17, PT ;  /* 0x000000110c00720c */ /* 0x000ff60003f06270 */
[----:B------:R-:W-:Y:S02]  /*b480*/  @!UPT UIADD3 URZ, UPT, UPT, URZ, URZ, URZ ;  /* 0x000000fffffff290 */ /* 0x000fe4000fffe0ff */
[----:B------:R-:W-:Y:S01]  /*b490*/  @!P0 IMAD.WIDE R6, R19, 0x2, R36 ;  /* 0x0000000213068825 */ /* 0x000fe200078e0224 */
[----:B------:R-:W-:Y:S01]  /*b4a0*/  @!P0 SEL R3, R16, RZ, P2 ;  /* 0x000000ff10038207 */ /* 0x000fe20001000000 */
[----:B------:R-:W5:Y:S01]  /*b4b0*/  LDG.E.128 R36, desc[UR4][R36.64] ;  /* 0x0000000424247981 */ /* 0x000f62000c1e1d00 */
[----:B------:R-:W-:Y:S02]  /*b4c0*/  @!P0 SEL R5, R152, RZ, P2 ;  /* 0x000000ff98058207 */ /* 0x000fe40001000000 */
[----:B------:R-:W-:Y:S02]  /*b4d0*/  @!P0 PLOP3.LUT P1, PT, P2, PT, PT, 0x80, 0x8 ;  /* 0x000000000008881c */ /* 0x000fe4000172f070 */
[----:B------:R-:W-:Y:S04]  /*b4e0*/  @!P0 IADD3 R3, P2, PT, R126, R3, RZ ;  /* 0x000000037e038210 */ /* 0x000fe80007f5e0ff */
[----:B------:R-:W-:Y:S02]  /*b4f0*/  @!P0 IADD3.X R0, PT, PT, R102, R5, RZ, P2, !PT ;  /* 0x0000000566008210 */ /* 0x000fe400017fe4ff */
[C---:B------:R-:W-:Y:S01]  /*b500*/  @!P0 SHF.L.U32 R41, R3.reuse, 0x1, RZ ;  /* 0x0000000103298819 */ /* 0x040fe200000006ff */
[----:B------:R-:W2:Y:S01]  /*b510*/  @!P0 LDG.E.128 R4, desc[UR4][R6.64] ;  /* 0x0000000406048981 */ /* 0x000ea2000c1e1d00 */
[----:B------:R-:W-:Y:S02]  /*b520*/  @!P0 SHF.L.U64.HI R0, R3, 0x1, R0 ;  /* 0x0000000103008819 */ /* 0x000fe40000010200 */
[C---:B------:R-:W-:Y:S04]  /*b530*/  @!P0 IADD3 R26, P2, PT, R41.reuse, R84, RZ ;  /* 0x00000054291a8210 */ /* 0x040fe80007f5e0ff */
[C---:B------:R-:W-:Y:S02]  /*b540*/  @!P0 IADD3.X R27, PT, PT, R0.reuse, R85, RZ, P2, !PT ;  /* 0x00000055001b8210 */ /* 0x040fe400017fe4ff */
[----:B------:R-:W-:Y:S04]  /*b550*/  @!P0 IADD3 R40, P2, PT, R41, R86, RZ ;  /* 0x0000005629288210 */ /* 0x000fe80007f5e0ff */
[----:B------:R-:W3:Y:S01]  /*b560*/  @!P0 LDG.E.128 R24, desc[UR4][R26.64] ;  /* 0x000000041a188981 */ /* 0x000ee2000c1e1d00 */
[----:B------:R-:W-:Y:S07]  /*b570*/  @!P0 IADD3.X R41, PT, PT, R0, R87, RZ, P2, !PT ;  /* 0x0000005700298210 */ /* 0x000fee00017fe4ff */
[----:B------:R-:W4:Y:S01]  /*b580*/  @!P0 LDG.E.128 R40, desc[UR4][R40.64] ;  /* 0x0000000428288981 */ /* 0x000f22000c1e1d00 */
[----:B-----5:R-:W-:Y:S01]  /*b590*/  @!P0 MOV R34, R38 ;  /* 0x0000002600228202 */ /* 0x020fe20000000f00 */
[--C-:B--2---:R-:W-:Y:S02]  /*b5a0*/  @!P0 HADD2.F32 R35, -RZ, R4.reuse.H0_H0 ;  /* 0x20000004ff238230 */ /* 0x104fe40000004100 */
[----:B------:R-:W-:Y:S02]  /*b5b0*/  @!P0 HADD2.F32 R33, -RZ, R4.H1_H1 ;  /* 0x30000004ff218230 */ /* 0x000fe40000004100 */
[----:B------:R-:W-:Y:S02]  /*b5c0*/  @!P0 HADD2.F32 R4, -RZ, R5.H1_H1 ;  /* 0x30000005ff048230 */ /* 0x000fe40000004100 */
[----:B------:R-:W-:Y:S02]  /*b5d0*/  @!P0 HADD2.F32 R29, -RZ, R7.H0_H0 ;  /* 0x20000007ff1d8230 */ /* 0x000fe40000004100 */
[----:B------:R-:W-:Y:S02]  /*b5e0*/  @!P0 HADD2.F32 R31, -RZ, R6.H1_H1 ;  /* 0x30000006ff1f8230 */ /* 0x000fe40000004100 */
[--C-:B---3--:R-:W-:Y:S02]  /*b5f0*/  @!P0 HADD2.F32 R0, -RZ, R24.reuse.H0_H0 ;  /* 0x20000018ff008230 */ /* 0x108fe40000004100 */
[----:B------:R-:W-:Y:S02]  /*b600*/  @!P0 HADD2.F32 R2, -RZ, R24.H1_H1 ;  /* 0x30000018ff028230 */ /* 0x000fe40000004100 */
[--C-:B------:R-:W-:Y:S02]  /*b610*/  @!P0 HADD2.F32 R24, -RZ, R26.reuse.H0_H0 ;  /* 0x2000001aff188230 */ /* 0x100fe40000004100 */
[----:B------:R-:W-:Y:S01]  /*b620*/  @!P1 FADD.FTZ R0, -R0, -RZ ;  /* 0x800000ff00009221 */ /* 0x000fe20000010100 */
[----:B------:R-:W-:Y:S02]  /*b630*/  @!P0 HADD2.F32 R20, -RZ, R26.H1_H1 ;  /* 0x3000001aff148230 */ /* 0x000fe40000004100 */
[----:B------:R-:W-:Y:S01]  /*b640*/  @!P1 FADD.FTZ R2, -R2, -RZ ;  /* 0x800000ff02029221 */ /* 0x000fe20000010100 */
[----:B------:R-:W-:Y:S02]  /*b650*/  @!P0 HADD2.F32 R26, -RZ, R5.H0_H0 ;  /* 0x20000005ff1a8230 */ /* 0x000fe40000004100 */
[----:B------:R-:W-:Y:S01]  /*b660*/  @!P1 FADD.FTZ R24, -R24, -RZ ;  /* 0x800000ff18189221 */ /* 0x000fe20000010100 */
[--C-:B------:R-:W-:Y:S02]  /*b670*/  @!P0 HADD2.F32 R3, -RZ, R25.reuse.H0_H0 ;  /* 0x20000019ff038230 */ /* 0x100fe40000004100 */
[----:B------:R-:W-:Y:S01]  /*b680*/  @!P0 FMUL.FTZ R2, R33, R2 ;  /* 0x0000000221028220 */ /* 0x000fe20000410000 */
[----:B------:R-:W-:Y:S01]  /*b690*/  @!P0 HADD2.F32 R5, -RZ, R6.H0_H0 ;  /* 0x20000006ff058230 */ /* 0x000fe20000004100 */
[----:B------:R-:W-:Y:S01]  /*b6a0*/  @!P0 MOV R33, R37 ;  /* 0x0000002500218202 */ /* 0x000fe20000000f00 */
[----:B------:R-:W-:Y:S02]  /*b6b0*/  @!P0 HADD2.F32 R25, -RZ, R25.H1_H1 ;  /* 0x30000019ff198230 */ /* 0x000fe40000004100 */
[----:B------:R-:W-:Y:S01]  /*b6c0*/  @!P0 FMUL.FTZ R0, R35, R0 ;  /* 0x0000000023008220 */ /* 0x000fe20000410000 */
[--C-:B------:R-:W-:Y:S01]  /*b6d0*/  @!P0 HADD2.F32 R18, -RZ, R27.reuse.H0_H0 ;  /* 0x2000001bff128230 */ /* 0x100fe20000004100 */
[----:B------:R-:W-:Y:S01]  /*b6e0*/  @!P0 MOV R35, R39 ;  /* 0x0000002700238202 */ /* 0x000fe20000000f00 */
[----:B------:R-:W-:Y:S02]  /*b6f0*/  @!P0 HADD2.F32 R8, -RZ, R27.H1_H1 ;  /* 0x3000001bff088230 */ /* 0x000fe40000004100 */
[----:B------:R-:W-:Y:S01]  /*b700*/  @!P0 FMUL.FTZ R5, R5, R24 ;  /* 0x0000001805058220 */ /* 0x000fe20000410000 */
[----:B------:R-:W-:Y:S01]  /*b710*/  @!P0 HADD2.F32 R27, -RZ, R7.H1_H1 ;  /* 0x30000007ff1b8230 */ /* 0x000fe20000004100 */
[----:B------:R-:W-:Y:S01]  /*b720*/  @!P0 MOV R24, R36 ;  /* 0x0000002400188202 */ /* 0x000fe20000000f00 */
[----:B----4-:R-:W-:Y:S02]  /*b730*/  @!P0 HADD2.F32 R28, -RZ, R41.H1_H1 ;  /* 0x30000029ff1c8230 */ /* 0x010fe40000004100 */
[----:B------:R-:W-:Y:S01]  /*b740*/  @!P1 FADD.FTZ R25, -R25, -RZ ;  /* 0x800000ff19199221 */ /* 0x000fe20000010100 */
[----:B------:R-:W-:Y:S02]  /*b750*/  @!P0 HADD2.F32 R30, -RZ, R42.H1_H1 ;  /* 0x3000002aff1e8230 */ /* 0x000fe40000004100 */
[----:B------:R-:W-:Y:S01]  /*b760*/  @!P1 FADD.FTZ R18, -R18, -RZ ;  /* 0x800000ff12129221 */ /* 0x000fe20000010100 */
[----:B------:R-:W-:Y:S02]  /*b770*/  @!P0 HADD2.F32 R32, -RZ, R43.H1_H1 ;  /* 0x3000002bff208230 */ /* 0x000fe40000004100 */
[----:B------:R-:W-:Y:S01]  /*b780*/  @!P1 FADD.FTZ R20, -R20, -RZ ;  /* 0x800000ff14149221 */ /* 0x000fe20000010100 */
[----:B------:R-:W-:Y:S01]  /*b790*/  @!P1 FADD.FTZ R8, -R8, -RZ ;  /* 0x800000ff08089221 */ /* 0x000fe20000010100 */
[----:B------:R-:W-:Y:S01]  /*b7a0*/  @!P0 FMUL.FTZ R4, R4, R25 ;  /* 0x0000001904048220 */ /* 0x000fe20000410000 */
[----:B------:R-:W-:Y:S02]  /*b7b0*/  @!P0 HADD2.F32 R25, -RZ, R24.H0_H0 ;  /* 0x20000018ff198230 */ /* 0x000fe40000004100 */
[----:B------:R-:W-:Y:S01]  /*b7c0*/  @!P0 FMUL.FTZ R7, R29, R18 ;  /* 0x000000121d078220 */ /* 0x000fe20000410000 */
[----:B------:R-:W-:Y:S02]  /*b7d0*/  @!P0 HADD2.F32 R18, -RZ, R40.H0_H0 ;  /* 0x20000028ff128230 */ /* 0x000fe40000004100 */
[----:B------:R-:W-:Y:S01]  /*b7e0*/  @!P1 FADD.FTZ R3, -R3, -RZ ;  /* 0x800000ff03039221 */ /* 0x000fe20000010100 */
[----:B------:R-:W-:Y:S02]  /*b7f0*/  @!P0 HADD2.F32 R29, -RZ, R42.H0_H0 ;  /* 0x2000002aff1d8230 */ /* 0x000fe40000004100 */
[----:B------:R-:W-:Y:S01]  /*b800*/  @!P0 FMUL.FTZ R6, R31, R20 ;  /* 0x000000141f068220 */ /* 0x000fe20000410000 */
[----:B------:R-:W-:Y:S02]  /*b810*/  @!P0 HADD2.F32 R20, -RZ, R40.H1_H1 ;  /* 0x30000028ff148230 */ /* 0x000fe40000004100 */
[----:B------:R-:W-:Y:S01]  /*b820*/  @!P0 FMUL.FTZ R8, R27, R8 ;  /* 0x000000081b088220 */ /* 0x000fe20000410000 */
[----:B------:R-:W-:Y:S02]  /*b830*/  @!P0 HADD2.F32 R27, -RZ, R24.H1_H1 ;  /* 0x30000018ff1b8230 */ /* 0x000fe40000004100 */
[----:B------:R-:W-:Y:S01]  /*b840*/  @!P0 FMUL.FTZ R3, R26, R3 ;  /* 0x000000031a038220 */ /* 0x000fe20000410000 */
[----:B------:R-:W-:Y:S01]  /*b850*/  @!P0 FFMA.FTZ R0, R25, R18, R0 ;  /* 0x0000001219008223 */ /* 0x000fe20000010000 */
[----:B------:R-:W-:Y:S02]  /*b860*/  @!P0 HADD2.F32 R26, -RZ, R41.H0_H0 ;  /* 0x20000029ff1a8230 */ /* 0x000fe40000004100 */
[--C-:B------:R-:W-:Y:S02]  /*b870*/  @!P0 HADD2.F32 R24, -RZ, R33.reuse.H0_H0 ;  /* 0x20000021ff188230 */ /* 0x100fe40000004100 */
[----:B------:R-:W-:Y:S01]  /*b880*/  @!P0 FFMA.FTZ R2, R27, R20, R2 ;  /* 0x000000141b028223 */ /* 0x000fe20000010002 */
[----:B------:R-:W-:Y:S02]  /*b890*/  @!P0 HADD2.F32 R25, -RZ, R33.H1_H1 ;  /* 0x30000021ff198230 */ /* 0x000fe40000004100 */
[--C-:B------:R-:W-:Y:S02]  /*b8a0*/  @!P0 HADD2.F32 R18, -RZ, R34.reuse.H0_H0 ;  /* 0x20000022ff128230 */ /* 0x100fe40000004100 */
[----:B------:R-:W-:Y:S01]  /*b8b0*/  @!P0 FFMA.FTZ R3, R24, R26, R3 ;  /* 0x0000001a18038223 */ /* 0x000fe20000010003 */
[----:B------:R-:W-:Y:S01]  /*b8c0*/  @!P0 F2FP.F16.F32.PACK_AB R0, R2, R0 ;  /* 0x000000000200823e */ /* 0x000fe200000000ff */
[----:B------:R-:W-:Y:S02]  /*b8d0*/  @!P0 HADD2.F32 R27, -RZ, R34.H1_H1 ;  /* 0x30000022ff1b8230 */ /* 0x000fe40000004100 */
[----:B------:R-:W-:Y:S01]  /*b8e0*/  @!P0 FFMA.FTZ R4, R25, R28, R4 ;  /* 0x0000001c19048223 */ /* 0x000fe20000010004 */
[----:B------:R-:W-:Y:S01]  /*b8f0*/  @!P0 HADD2.F32 R31, -RZ, R43.H0_H0 ;  /* 0x2000002bff1f8230 */ /* 0x000fe20000004100 */
[----:B------:R-:W-:Y:S01]  /*b900*/  @!P0 MOV R36, R0 ;  /* 0x0000000000248202 */ /* 0x000fe20000000f00 */
[--C-:B------:R-:W-:Y:S02]  /*b910*/  @!P0 HADD2.F32 R20, -RZ, R35.reuse.H0_H0 ;  /* 0x20000023ff148230 */ /* 0x100fe40000004100 */
[----:B------:R-:W-:Y:S01]  /*b920*/  @!P0 FFMA.FTZ R5, R18, R29, R5 ;  /* 0x0000001d12058223 */ /* 0x000fe20000010005 */
[----:B------:R-:W-:Y:S01]  /*b930*/  @!P0 F2FP.F16.F32.PACK_AB R3, R4, R3 ;  /* 0x000000030403823e */ /* 0x000fe200000000ff */
[----:B------:R-:W-:Y:S02]  /*b940*/  @!P0 HADD2.F32 R33, -RZ, R35.H1_H1 ;  /* 0x30000023ff218230 */ /* 0x000fe40000004100 */
[----:B------:R-:W-:Y:S01]  /*b950*/  @!P0 FFMA.FTZ R6, R27, R30, R6 ;  /* 0x0000001e1b068223 */ /* 0x000fe20000010006 */
[----:B------:R-:W-:Y:S01]  /*b960*/  @!P0 FFMA.FTZ R7, R20, R31, R7 ;  /* 0x0000001f14078223 */ /* 0x000fe20000010007 */
[----:B------:R-:W-:Y:S01]  /*b970*/  @!P0 MOV R37, R3 ;  /* 0x0000000300258202 */ /* 0x000fe20000000f00 */
[----:B------:R-:W-:Y:S02]  /*b980*/  @!P0 FFMA.FTZ R8, R33, R32, R8 ;  /* 0x0000002021088223 */ /* 0x000fe40000010008 */
[----:B------:R-:W-:Y:S03]  /*b990*/  @!P0 F2FP.F16.F32.PACK_AB R5, R6, R5 ;  /* 0x000000050605823e */ /* 0x000fe600000000ff */
[----:B------:R-:W-:Y:S02]  /*b9a0*/  @!P0 F2FP.F16.F32.PACK_AB R8, R8, R7 ;  /* 0x000000070808823e */ /* 0x000fe400000000ff */
[----:B------:R-:W-:Y:S02]  /*b9b0*/  @!P0 MOV R38, R5 ;  /* 0x0000000500268202 */ /* 0x000fe40000000f00 */
[----:B------:R-:W-:Y:S05]  /*b9c0*/  @!P0 MOV R39, R8 ;  /* 0x0000000800278202 */ /* 0x000fea0000000f00 */
[----:B------:R1:W-:Y:S02]  /*b9d0*/  STG.E.128 desc[UR4][R44.64], R36 ;  /* 0x000000242c007986 */ /* 0x0003e4000c101d04 */
.L_x_811:
[----:B------:R-:W-:Y:S05]  /*b9e0*/  BSYNC.RECONVERGENT B0 ;  /* 0x0000000000007941 */ /* 0x000fea0003800200 */
.L_x_810:
[----:B------:R-:W-:Y:S01]  /*b9f0*/  ISETP.NE.AND P0, PT, R150, RZ, PT ;  /* 0x000000ff9600720c */ /* 0x000fe20003f05270 */
[----:B------:R-:W-:Y:S11]  /*ba00*/  BSSY.RECONVERGENT B0, `(.L_x_812) ;  /* 0x0000063000007945 */ /* 0x000ff60003800200 */
[----:B------:R-:W-:Y:S01]  /*ba10*/  @!UPT UIADD3 URZ, UPT, UPT, URZ, URZ, URZ ;  /* 0x000000fffffff290 */ /* 0x000fe2000fffe0ff */
[----:B------:R-:W-:Y:S05]  /*ba20*/  @P0 BRA `(.L_x_813) ;  /* 0x0000000400800947 */ /* 0x000fea0003800000 */
[----:B-1----:R-:W1:Y:S01]  /*ba30*/  LDC.64 R4, c[0x0][0x4a8] ;  /* 0x00012a00ff047b82 */ /* 0x002e620000000a00 */
[C---:B------:R-:W-:Y:S02]  /*ba40*/  ISETP.GE.AND P0, PT, R12.reuse, R17, PT ;  /* 0x000000110c00720c */ /* 0x040fe40003f06270 */
[----:B------:R-:W-:Y:S02]  /*ba50*/  ISETP.GE.U32.AND P2, PT, R12, R21, PT ;  /* 0x000000150c00720c */ /* 0x000fe40003f46070 */
[----:B------:R-:W-:Y:S03]  /*ba60*/  PLOP3.LUT P1, PT, PT, PT, PT, 0x80, 0x8 ;  /* 0x000000000008781c */ /* 0x000fe60003f2f070 */
[----:B------:R-:W5:Y:S06]  /*ba70*/  LDC.64 R44, c[0x0][0x3b8] ;  /* 0x0000ee00ff2c7b82 */ /* 0x000f6c0000000a00 */
        /* <DEDUP_REMOVED lines=8> */
[----:B------:R-:W-:Y:S01]  /*bb00*/  @!P0 SHF.L.U64.HI R0, R3, 0x1, R0 ;  /* 0x0000000103008819 */ /* 0x000fe20000010200 */
[----:B-----5:R-:W-:Y:S01]  /*bb10*/  IMAD R45, R45, 0x120, RZ ;  /* 0x000001202d2d7824 */ /* 0x020fe200078e02ff */
        /* <DEDUP_REMOVED lines=10> */
[----:B-----5:R-:W-:Y:S02]  /*bbc0*/  @!P0 MOV R32, R37 ;  /* 0x0000002500208202 */ /* 0x020fe40000000f00 */
[----:B------:R-:W-:Y:S01]  /*bbd0*/  @!P0 MOV R34, R38 ;  /* 0x0000002600228202 */ /* 0x000fe20000000f00 */
[----:B--2---:R-:W-:Y:S02]  /*bbe0*/  @!P0 HADD2.F32 R20, -RZ, R26.H1_H1 ;  /* 0x3000001aff148230 */ /* 0x004fe40000004100 */
[--C-:B------:R-:W-:Y:S02]  /*bbf0*/  @!P0 HADD2.F32 R3, -RZ, R25.reuse.H0_H0 ;  /* 0x20000019ff038230 */ /* 0x100fe40000004100 */
[--C-:B------:R-:W-:Y:S02]  /*bc00*/  @!P0 HADD2.F32 R0, -RZ, R24.reuse.H0_H0 ;  /* 0x20000018ff008230 */ /* 0x100fe40000004100 */
[----:B------:R-:W-:Y:S01]  /*bc10*/  @!P1 FADD.FTZ R20, -R20, -RZ ;  /* 0x800000ff14149221 */ /* 0x000fe20000010100 */
[----:B------:R-:W-:Y:S02]  /*bc20*/  @!P0 HADD2.F32 R2, -RZ, R24.H1_H1 ;  /* 0x30000018ff028230 */ /* 0x000fe40000004100 */
[----:B------:R-:W-:Y:S01]  /*bc30*/  @!P1 FADD.FTZ R3, -R3, -RZ ;  /* 0x800000ff03039221 */ /* 0x000fe20000010100 */
[----:B---3--:R-:W-:Y:S02]  /*bc40*/  @!P0 HADD2.F32 R31, -RZ, R6.H1_H1 ;  /* 0x30000006ff1f8230 */ /* 0x008fe40000004100 */
[----:B------:R-:W-:Y:S01]  /*bc50*/  @!P1 FADD.FTZ R0, -R0, -RZ ;  /* 0x800000ff00009221 */ /* 0x000fe20000010100 */
[----:B------:R-:W-:Y:S02]  /*bc60*/  @!P0 HADD2.F32 R25, -RZ, R25.H1_H1 ;  /* 0x30000019ff198230 */ /* 0x000fe40000004100 */
[----:B------:R-:W-:Y:S01]  /*bc70*/  @!P1 FADD.FTZ R2, -R2, -RZ ;  /* 0x800000ff02029221 */ /* 0x000fe20000010100 */
[----:B------:R-:W-:Y:S02]  /*bc80*/  @!P0 HADD2.F32 R18, -RZ, R27.H0_H0 ;  /* 0x2000001bff128230 */ /* 0x000fe40000004100 */
[----:B------:R-:W-:Y:S02]  /*bc90*/  @!P0 HADD2.F32 R24, -RZ, R26.H0_H0 ;  /* 0x2000001aff188230 */ /* 0x000fe40000004100 */
[----:B------:R-:W-:Y:S01]  /*bca0*/  @!P1 FADD.FTZ R25, -R25, -RZ ;  /* 0x800000ff19199221 */ /* 0x000fe20000010100 */
        /* <DEDUP_REMOVED lines=8> */
[----:B------:R-:W-:Y:S01]  /*bd30*/  @!P0 HADD2.F32 R8, -RZ, R27.H1_H1 ;  /* 0x3000001bff088230 */ /* 0x000fe20000004100 */
[----:B------:R-:W-:Y:S01]  /*bd40*/  @!P0 MOV R33, R39 ;  /* 0x0000002700218202 */ /* 0x000fe20000000f00 */
[----:B------:R-:W-:Y:S02]  /*bd50*/  @!P0 HADD2.F32 R5, -RZ, R6.H0_H0 ;  /* 0x20000006ff058230 */ /* 0x000fe40000004100 */
[----:B------:R-:W-:Y:S01]  /*bd60*/  @!P0 FMUL.FTZ R6, R31, R20 ;  /* 0x000000141f068220 */ /* 0x000fe20000410000 */
[--C-:B------:R-:W-:Y:S01]  /*bd70*/  @!P0 HADD2.F32 R29, -RZ, R7.reuse.H0_H0 ;  /* 0x20000007ff1d8230 */ /* 0x100fe20000004100 */
[----:B------:R-:W-:Y:S01]  /*bd80*/  @!P0 MOV R20, R36 ;  /* 0x0000002400148202 */ /* 0x000fe20000000f00 */
[----:B------:R-:W-:Y:S02]  /*bd90*/  @!P0 HADD2.F32 R27, -RZ, R7.H1_H1 ;  /* 0x30000007ff1b8230 */ /* 0x000fe40000004100 */
[----:B------:R-:W-:Y:S01]  /*bda0*/  @!P1 FADD.FTZ R8, -R8, -RZ ;  /* 0x800000ff08089221 */ /* 0x000fe20000010100 */
[----:B----4-:R-:W-:Y:S02]  /*bdb0*/  @!P0 HADD2.F32 R28, -RZ, R42.H0_H0 ;  /* 0x2000002aff1c8230 */ /* 0x010fe40000004100 */
[----:B------:R-:W-:Y:S01]  /*bdc0*/  @!P0 FMUL.FTZ R4, R4, R25 ;  /* 0x0000001904048220 */ /* 0x000fe20000410000 */
[----:B------:R-:W-:Y:S02]  /*bdd0*/  @!P0 HADD2.F32 R25, -RZ, R20.H0_H0 ;  /* 0x20000014ff198230 */ /* 0x000fe40000004100 */
[----:B------:R-:W-:Y:S01]  /*bde0*/  @!P0 FMUL.FTZ R7, R29, R18 ;  /* 0x000000121d078220 */ /* 0x000fe20000410000 */
[----:B------:R-:W-:Y:S02]  /*bdf0*/  @!P0 HADD2.F32 R18, -RZ, R40.H0_H0 ;  /* 0x20000028ff128230 */ /* 0x000fe40000004100 */
[----:B------:R-:W-:Y:S01]  /*be00*/  @!P0 FMUL.FTZ R8, R27, R8 ;  /* 0x000000081b088220 */ /* 0x000fe20000410000 */
[----:B------:R-:W-:Y:S02]  /*be10*/  @!P0 HADD2.F32 R27, -RZ, R20.H1_H1 ;  /* 0x30000014ff1b8230 */ /* 0x000fe40000004100 */
[----:B------:R-:W-:Y:S01]  /*be20*/  @!P0 FMUL.FTZ R3, R26, R3 ;  /* 0x000000031a038220 */ /* 0x000fe20000410000 */
[----:B------:R-:W-:Y:S02]  /*be30*/  @!P0 HADD2.F32 R20, -RZ, R40.H1_H1 ;  /* 0x30000028ff148230 */ /* 0x000fe40000004100 */
[----:B------:R-:W-:Y:S01]  /*be40*/  @!P0 FFMA.FTZ R0, R25, R18, R0 ;  /* 0x0000001219008223 */ /* 0x000fe20000010000 */
[--C-:B------:R-:W-:Y:S02]  /*be50*/  @!P0 HADD2.F32 R18, -RZ, R32.reuse.H0_H0 ;  /* 0x20000020ff128230 */ /* 0x100fe40000004100 */
[----:B------:R-:W-:Y:S01]  /*be60*/  @!P0 FMUL.FTZ R5, R5, R24 ;  /* 0x0000001805058220 */ /* 0x000fe20000410000 */
[--C-:B------:R-:W-:Y:S02]  /*be70*/  @!P0 HADD2.F32 R24, -RZ, R41.reuse.H0_H0 ;  /* 0x20000029ff188230 */ /* 0x100fe40000004100 */
[----:B------:R-:W-:Y:S01]  /*be80*/  @!P0 FFMA.FTZ R2, R27, R20, R2 ;  /* 0x000000141b028223 */ /* 0x000fe20000010002 */
[----:B------:R-:W-:Y:S02]  /*be90*/  @!P0 HADD2.F32 R26, -RZ, R41.H1_H1 ;  /* 0x30000029ff1a8230 */ /* 0x000fe40000004100 */
[----:B------:R-:W-:Y:S02]  /*bea0*/  @!P0 HADD2.F32 R25, -RZ, R32.H1_H1 ;  /* 0x30000020ff198230 */ /* 0x000fe40000004100 */
[----:B------:R-:W-:Y:S01]  /*beb0*/  @!P0 FFMA.FTZ R3, R18, R24, R3 ;  /* 0x0000001812038223 */ /* 0x000fe20000010003 */
[----:B------:R-:W-:Y:S01]  /*bec0*/  @!P0 F2FP.F16.F32.PACK_AB R0, R2, R0 ;  /* 0x000000000200823e */ /* 0x000fe200000000ff */
[--C-:B------:R-:W-:Y:S02]  /*bed0*/  @!P0 HADD2.F32 R20, -RZ, R34.reuse.H0_H0 ;  /* 0x20000022ff148230 */ /* 0x100fe40000004100 */
[----:B------:R-:W-:Y:S01]  /*bee0*/  @!P0 HADD2.F32 R27, -RZ, R34.H1_H1 ;  /* 0x30000022ff1b8230 */ /* 0x000fe20000004100 */
[----:B------:R-:W-:Y:S01]  /*bef0*/  @!P0 MOV R36, R0 ;  /* 0x0000000000248202 */ /* 0x000fe20000000f00 */
[----:B------:R-:W-:Y:S02]  /*bf00*/  @!P0 HADD2.F32 R29, -RZ, R42.H1_H1 ;  /* 0x3000002aff1d8230 */ /* 0x000fe40000004100 */
[----:B------:R-:W-:Y:S01]  /*bf10*/  @!P0 FFMA.FTZ R4, R25, R26, R4 ;  /* 0x0000001a19048223 */ /* 0x000fe20000010004 */
[----:B------:R-:W-:Y:S02]  /*bf20*/  @!P0 HADD2.F32 R30, -RZ, R43.H0_H0 ;  /* 0x2000002bff1e8230 */ /* 0x000fe40000004100 */
[----:B------:R-:W-:Y:S01]  /*bf30*/  @!P0 FFMA.FTZ R5, R20, R28, R5 ;  /* 0x0000001c14058223 */ /* 0x000fe20000010005 */
[----:B------:R-:W-:Y:S02]  /*bf40*/  @!P0 HADD2.F32 R18, -RZ, R33.H0_H0 ;  /* 0x20000021ff128230 */ /* 0x000fe40000004100 */
[----:B------:R-:W-:Y:S01]  /*bf50*/  @!P0 FFMA.FTZ R6, R27, R29, R6 ;  /* 0x0000001d1b068223 */ /* 0x000fe20000010006 */
[----:B------:R-:W-:Y:S01]  /*bf60*/  @!P0 F2FP.F16.F32.PACK_AB R3, R4, R3 ;  /* 0x000000030403823e */ /* 0x000fe200000000ff */
[----:B------:R-:W-:Y:S02]  /*bf70*/  @!P0 HADD2.F32 R31, -RZ, R43.H1_H1 ;  /* 0x3000002bff1f8230 */ /* 0x000fe40000004100 */
[----:B------:R-:W-:Y:S01]  /*bf80*/  @!P0 HADD2.F32 R25, -RZ, R33.H1_H1 ;  /* 0x30000021ff198230 */ /* 0x000fe20000004100 */
[----:B------:R-:W-:Y:S01]  /*bf90*/  @!P0 F2FP.F16.F32.PACK_AB R5, R6, R5 ;  /* 0x000000050605823e */ /* 0x000fe200000000ff */
[----:B------:R-:W-:Y:S01]  /*bfa0*/  @!P0 FFMA.FTZ R7, R18, R30, R7 ;  /* 0x0000001e12078223 */ /* 0x000fe20000010007 */
[----:B------:R-:W-:Y:S01]  /*bfb0*/  @!P0 MOV R37, R3 ;  /* 0x0000000300258202 */ /* 0x000fe20000000f00 */
[----:B------:R-:W-:Y:S04]  /*bfc0*/  IMAD.WIDE.U32 R26, R44, 0x120, R162 ;  /* 0x000001202c1a7825 */ /* 0x000fe800078e00a2 */
[----:B------:R-:W-:Y:S01]  /*bfd0*/  @!P0 FFMA.FTZ R8, R25, R31, R8 ;  /* 0x0000001f19088223 */ /* 0x000fe20000010008 */
[----:B------:R-:W-:Y:S02]  /*bfe0*/  @!P0 MOV R38, R5 ;  /* 0x0000000500268202 */ /* 0x000fe40000000f00 */
[----:B------:R-:W-:Y:S02]  /*bff0*/  IADD3 R27, PT, PT, R45, R27, RZ ;  /* 0x0000001b2d1b7210 */ /* 0x000fe40007ffe0ff */
[----:B------:R-:W-:Y:S04]  /*c000*/  @!P0 F2FP.F16.F32.PACK_AB R8, R8, R7 ;  /* 0x000000070808823e */ /* 0x000fe800000000ff */
[----:B------:R-:W-:Y:S05]  /*c010*/  @!P0 MOV R39, R8 ;  /* 0x0000000800278202 */ /* 0x000fea0000000f00 */
[----:B------:R1:W-:Y:S02]  /*c020*/  STG.E.128 desc[UR4][R26.64], R36 ;  /* 0x000000241a007986 */ /* 0x0003e4000c101d04 */
.L_x_813:
[----:B------:R-:W-:Y:S05]  /*c030*/  BSYNC.RECONVERGENT B0 ;  /* 0x0000000000007941 */ /* 0x000fea0003800200 */
.L_x_812:
[----:B------:R-:W-:Y:S01]  /*c040*/  ISETP.NE.AND P0, PT, R148, RZ, PT ;  /* 0x000000ff9400720c */ /* 0x000fe20003f05270 */
[----:B------:R-:W-:Y:S11]  /*c050*/  BSSY.RECONVERGENT B0, `(.L_x_814) ;  /* 0x0000063000007945 */ /* 0x000ff60003800200 */
[----:B------:R-:W-:Y:S01]  /*c060*/  @!UPT UIADD3 URZ, UPT, UPT, URZ, URZ, URZ ;  /* 0x000000fffffff290 */ /* 0x000fe2000fffe0ff */
[----:B------:R-:W-:Y:S05]  /*c070*/  @P0 BRA `(.L_x_815) ;  /* 0x0000000400800947 */ /* 0x000fea0003800000 */
[C---:B------:R-:W-:Y:S02]  /*c080*/  ISETP.GE.AND P0, PT, R12.reuse, R17, PT ;  /* 0x000000110c00720c */ /* 0x040fe40003f06270 */
[----:B------:R-:W-:Y:S02]  /*c090*/  ISETP.GE.U32.AND P2, PT, R12, R21, PT ;  /* 0x000000150c00720c */ /* 0x000fe40003f46070 */
[----:B------:R-:W-:Y:S09]  /*c0a0*/  PLOP3.LUT P1, PT, PT, PT, PT, 0x80, 0x8 ;  /* 0x000000000008781c */ /* 0x000ff20003f2f070 */
[----:B------:R-:W-:Y:S02]  /*c0b0*/  @!P0 SEL R3, R16, RZ, P2 ;  /* 0x000000ff10038207 */ /* 0x000fe40001000000 */
[----:B-1----:R-:W-:Y:S02]  /*c0c0*/  @!P0 SEL R5, R152, RZ, P2 ;  /* 0x000000ff98058207 */ /* 0x002fe40001000000 */
[----:B------:R-:W-:Y:S02]  /*c0d0*/  @!P0 PLOP3.LUT P1, PT, P2, PT, PT, 0x80, 0x8 ;  /* 0x000000000008881c */ /* 0x000fe4000172f070 */
[----:B------:R-:W-:Y:S04]  /*c0e0*/  @!P0 IADD3 R3, P2, PT, R124, R3, RZ ;  /* 0x000000037c038210 */ /* 0x000fe80007f5e0ff */
[----:B------:R-:W-:Y:S02]  /*c0f0*/  @!P0 IADD3.X R0, PT, PT, R100, R5, RZ, P2, !PT ;  /* 0x0000000564008210 */ /* 0x000fe400017fe4ff */
[C---:B------:R-:W-:Y:S02]  /*c100*/  @!P0 SHF.L.U32 R29, R3.reuse, 0x1, RZ ;  /* 0x00000001031d8819 */ /* 0x040fe400000006ff */
[----:B------:R-:W-:Y:S02]  /*c110*/  @!P0 SHF.L.U64.HI R0, R3, 0x1, R0 ;  /* 0x0000000103008819 */ /* 0x000fe40000010200 */
[----:B------:R-:W1:Y:S01]  /*c120*/  LDC.64 R2, c[0x0][0x4a8] ;  /* 0x00012a00ff027b82 */ /* 0x000e620000000a00 */
[C---:B------:R-:W-:Y:S04]  /*c130*/  @!P0 IADD3 R44, P2, PT, R29.reuse, R84, RZ ;  /* 0x000000541d2c8210 */ /* 0x040fe80007f5e0ff */
[C---:B------:R-:W-:Y:S02]  /*c140*/  @!P0 IADD3.X R45, PT, PT, R0.reuse, R85, RZ, P2, !PT ;  /* 0x00000055002d8210 */ /* 0x040fe400017fe4ff */
[----:B------:R-:W-:Y:S04]  /*c150*/  @!P0 IADD3 R28, P2, PT, R29, R86, RZ ;  /* 0x000000561d1c8210 */ /* 0x000fe80007f5e0ff */
[----:B------:R-:W5:Y:S01]  /*c160*/  @!P0 LDG.E.128 R44, desc[UR4][R44.64] ;  /* 0x000000042c2c8981 */ /* 0x000f62000c1e1d00 */
[----:B------:R-:W-:Y:S07]  /*c170*/  @!P0 IADD3.X R29, PT, PT, R0, R87, RZ, P2, !PT ;  /* 0x00000057001d8210 */ /* 0x000fee00017fe4ff */
[----:B------:R-:W2:Y:S01]  /*c180*/  @!P0 LDG.E.128 R36, desc[UR4][R28.64] ;  /* 0x000000041c248981 */ /* 0x000ea2000c1e1d00 */
[----:B-1----:R-:W-:Y:S04]  /*c190*/  IMAD.WIDE.U32 R26, R2, 0x140, R22 ;  /* 0x00000140021a7825 */ /* 0x002fe800078e0016 */
[----:B------:R-:W-:Y:S05]  /*c1a0*/  IMAD R3, R3, 0x140, RZ ;  /* 0x0000014003037824 */ /* 0x000fea00078e02ff */
[----:B------:R-:W-:Y:S03]  /*c1b0*/  IADD3 R27, PT, PT, R3, R27, RZ ;  /* 0x0000001b031b7210 */ /* 0x000fe60007ffe0ff */
[----:B------:R-:W-:Y:S02]  /*c1c0*/  @!P0 IMAD.WIDE R24, R19, 0x2, R26 ;  /* 0x0000000213188825 */ /* 0x000fe400078e021a */
[----:B------:R-:W3:Y:S08]  /*c1d0*/  LDG.E.128 R40, desc[UR4][R26.64] ;  /* 0x000000041a287981 */ /* 0x000ef0000c1e1d00 */
[----:B------:R1:W4:Y:S01]  /*c1e0*/  @!P0 LDG.E.128 R4, desc[UR4][R24.64] ;  /* 0x0000000418048981 */ /* 0x000322000c1e1d00 */
[--C-:B-----5:R-:W-:Y:S02]  /*c1f0*/  @!P0 HADD2.F32 R33, -RZ, R44.reuse.H0_H0 ;  /* 0x2000002cff218230 */ /* 0x120fe40000004100 */
[----:B------:R-:W-:Y:S02]  /*c200*/  @!P0 HADD2.F32 R31, -RZ, R44.H1_H1 ;  /* 0x3000002cff1f8230 */ /* 0x000fe40000004100 */
[--C-:B-1----:R-:W-:Y:S02]  /*c210*/  @!P0 HADD2.F32 R24, -RZ, R45.reuse.H0_H0 ;  /* 0x2000002dff188230 */ /* 0x102fe40000004100 */
[----:B------:R-:W-:Y:S01]  /*c220*/  @!P1 FADD.FTZ R33, -R33, -RZ ;  /* 0x800000ff21219221 */ /* 0x000fe20000010100 */
[----:B------:R-:W-:Y:S02]  /*c230*/  @!P0 HADD2.F32 R29, -RZ, R45.H1_H1 ;  /* 0x3000002dff1d8230 */ /* 0x000fe40000004100 */
[----:B------:R-:W-:Y:S01]  /*c240*/  @!P1 FADD.FTZ R31, -R31, -RZ ;  /* 0x800000ff1f1f9221 */ /* 0x000fe20000010100 */
[--C-:B------:R-:W-:Y:S01]  /*c250*/  @!P0 HADD2.F32 R20, -RZ, R46.reuse.H0_H0 ;  /* 0x2000002eff148230 */ /* 0x100fe20000004100 */
[----:B------:R-:W1:Y:S01]  /*c260*/  LDC.64 R44, c[0x0][0x3b8] ;  /* 0x0000ee00ff2c7b82 */ /* 0x000e620000000a00 */
[----:B------:R-:W-:Y:S02]  /*c270*/  @!P0 HADD2.F32 R8, -RZ, R47.H1_H1 ;  /* 0x3000002fff088230 */ /* 0x000fe40000004100 */
[----:B------:R-:W-:Y:S01]  /*c280*/  @!P1 FADD.FTZ R29, -R29, -RZ ;  /* 0x800000ff1d1d9221 */ /* 0x000fe20000010100 */
[----:B------:R-:W-:Y:S02]  /*c290*/  @!P0 HADD2.F32 R27, -RZ, R46.H1_H1 ;  /* 0x3000002eff1b8230 */ /* 0x000fe40000004100 */
[----:B------:R-:W-:Y:S01]  /*c2a0*/  @!P1 FADD.FTZ R20, -R20, -RZ ;  /* 0x800000ff14149221 */ /* 0x000fe20000010100 */
[----:B--2---:R-:W-:Y:S02]  /*c2b0*/  @!P0 HADD2.F32 R26, -RZ, R37.H1_H1 ;  /* 0x30000025ff1a8230 */ /* 0x004fe40000004100 */
[----:B------:R-:W-:Y:S01]  /*c2c0*/  @!P1 FADD.FTZ R8, -R8, -RZ ;  /* 0x800000ff08089221 */ /* 0x000fe20000010100 */
[----:B------:R-:W-:Y:S02]  /*c2d0*/  @!P0 HADD2.F32 R28, -RZ, R38.H0_H0 ;  /* 0x20000026ff1c8230 */ /* 0x000fe40000004100 */
[----:B------:R-:W-:Y:S01]  /*c2e0*/  @!P1 FADD.FTZ R27, -R27, -RZ ;  /* 0x800000ff1b1b9221 */ /* 0x000fe20000010100 */
[----:B------:R-:W-:Y:S02]  /*c2f0*/  @!P0 HADD2.F32 R30, -RZ, R39.H0_H0 ;  /* 0x20000027ff1e8230 */ /* 0x000fe40000004100 */
[----:B------:R-:W-:Y:S01]  /*c300*/  @!P1 FADD.FTZ R24, -R24, -RZ ;  /* 0x800000ff18189221 */ /* 0x000fe20000010100 */
[----:B---3--:R-:W-:Y:S02]  /*c310*/  @!P0 MOV R32, R41 ;  /* 0x0000002900208202 */ /* 0x008fe40000000f00 */
[----:B------:R-:W-:Y:S01]  /*c320*/  @!P0 MOV R34, R42 ;  /* 0x0000002a00228202 */ /* 0x000fe20000000f00 */
[----:B-1----:R-:W-:Y:S02]  /*c330*/  IMAD R45, R45, 0x140, RZ ;  /* 0x000001402d2d7824 */ /* 0x002fe400078e02ff */
[--C-:B----4-:R-:W-:Y:S02]  /*c340*/  @!P0 HADD2.F32 R0, -RZ, R4.reuse.H0_H0 ;  /* 0x20000004ff008230 */ /* 0x110fe40000004100 */
[----:B------:R-:W-:Y:S02]  /*c350*/  @!P0 HADD2.F32 R2, -RZ, R4.H1_H1 ;  /* 0x30000004ff028230 */ /* 0x000fe40000004100 */
[--C-:B------:R-:W-:Y:S02]  /*c360*/  @!P0 HADD2.F32 R3, -RZ, R5.reuse.H0_H0 ;  /* 0x20000005ff038230 */ /* 0x100fe40000004100 */
[----:B------:R-:W-:Y:S01]  /*c370*/  @!P0 FMUL.FTZ R0, R0, R33 ;  /* 0x0000002100008220 */ /* 0x000fe20000410000 */
[----:B------:R-:W-:Y:S01]  /*c380*/  @!P0 HADD2.F32 R4, -RZ, R5.H1_H1 ;  /* 0x30000005ff048230 */ /* 0x000fe20000004100 */
[----:B------:R-:W-:Y:S01]  /*c390*/  @!P0 MOV R33, R43 ;  /* 0x0000002b00218202 */ /* 0x000fe20000000f00 */
[--C-:B------:R-:W-:Y:S02]  /*c3a0*/  @!P0 HADD2.F32 R5, -RZ, R6.reuse.H0_H0 ;  /* 0x20000006ff058230 */ /* 0x100fe40000004100 */
[----:B------:R-:W-:Y:S01]  /*c3b0*/  @!P0 FMUL.FTZ R2, R2, R31 ;  /* 0x0000001f02028220 */ /* 0x000fe20000410000 */
[--C-:B------:R-:W-:Y:S02]  /*c3c0*/  @!P0 HADD2.F32 R18, -RZ, R7.reuse.H0_H0 ;  /* 0x20000007ff128230 */ /* 0x100fe40000004100 */
[----:B------:R-:W-:Y:S01]  /*c3d0*/  @!P0 FMUL.FTZ R4, R4, R29 ;  /* 0x0000001d04048220 */ /* 0x000fe20000410000 */
[----:B------:R-:W-:Y:S02]  /*c3e0*/  @!P0 HADD2.F32 R25, -RZ, R7.H1_H1 ;  /* 0x30000007ff198230 */ /* 0x000fe40000004100 */
[----:B------:R-:W-:Y:S01]  /*c3f0*/  @!P0 FMUL.FTZ R5, R5, R20 ;  /* 0x0000001405058220 */ /* 0x000fe20000410000 */
[----:B------:R-:W-:Y:S01]  /*c400*/  @!P0 HADD2.F32 R7, -RZ, R47.H0_H0 ;  /* 0x2000002fff078230 */ /* 0x000fe20000004100 */
[----:B------:R-:W-:Y:S01]  /*c410*/  @!P0 MOV R20, R40 ;  /* 0x0000002800148202 */ /* 0x000fe20000000f00 */
[----:B------:R-:W-:Y:S02]  /*c420*/  @!P0 HADD2.F32 R6, -RZ, R6.H1_H1 ;  /* 0x30000006ff068230 */ /* 0x000fe40000004100 */
[----:B------:R-:W-:Y:S01]  /*c430*/  @!P0 FMUL.FTZ R8, R25, R8 ;  /* 0x0000000819088220 */ /* 0x000fe20000410000 */
[----:B------:R-:W-:Y:S02]  /*c440*/  @!P0 HADD2.F32 R29, -RZ, R38.H1_H1 ;  /* 0x30000026ff1d8230 */ /* 0x000fe40000004100 */
[----:B------:R-:W-:Y:S01]  /*c450*/  @!P1 FADD.FTZ R7, -R7, -RZ ;  /* 0x800000ff07079221 */ /* 0x000fe20000010100 */
[--C-:B------:R-:W-:Y:S02]  /*c460*/  @!P0 HADD2.F32 R25, -RZ, R20.reuse.H0_H0 ;  /* 0x20000014ff198230 */ /* 0x100fe40000004100 */
[----:B------:R-:W-:Y:S01]  /*c470*/  @!P0 FMUL.FTZ R6, R6, R27 ;  /* 0x0000001b06068220 */ /* 0x000fe20000410000 */
[----:B------:R-:W-:Y:S02]  /*c480*/  @!P0 HADD2.F32 R27, -RZ, R20.H1_H1 ;  /* 0x30000014ff1b8230 */ /* 0x000fe40000004100 */
[----:B------:R-:W-:Y:S01]  /*c490*/  @!P0 FMUL.FTZ R7, R18, R7 ;  /* 0x0000000712078220 */ /* 0x000fe20000410000 */
[--C-:B------:R-:W-:Y:S02]  /*c4a0*/  @!P0 HADD2.F32 R18, -RZ, R36.reuse.H0_H0 ;  /* 0x20000024ff128230 */ /* 0x100fe40000004100 */
[----:B------:R-:W-:Y:S01]  /*c4b0*/  @!P0 FMUL.FTZ R3, R3, R24 ;  /* 0x0000001803038220 */ /* 0x000fe20000410000 */
[----:B------:R-:W-:Y:S02]  /*c4c0*/  @!P0 HADD2.F32 R20, -RZ, R36.H1_H1 ;  /* 0x30000024ff148230 */ /* 0x000fe40000004100 */
[----:B------:R-:W-:Y:S02]  /*c4d0*/  @!P0 HADD2.F32 R24, -RZ, R37.H0_H0 ;  /* 0x20000025ff188230 */ /* 0x000fe40000004100 */
[----:B------:R-:W-:Y:S01]  /*c4e0*/  @!P0 FFMA.FTZ R0, R25, R18, R0 ;  /* 0x0000001219008223 */ /* 0x000fe20000010000 */
        /* <DEDUP_REMOVED lines=10> */
[----:B------:R-:W-:Y:S02]  /*c590*/  @!P0 HADD2.F32 R31, -RZ, R39.H1_H1 ;  /* 0x30000027ff1f8230 */ /* 0x000fe40000004100 */
[----:B------:R-:W-:Y:S01]  /*c5a0*/  @!P0 FFMA.FTZ R5, R20, R28, R5 ;  /* 0x0000001c14058223 */ /* 0x000fe20000010005 */
[----:B------:R-:W-:Y:S01]  /*c5b0*/  @!P0 F2FP.F16.F32.PACK_AB R3, R4, R3 ;  /* 0x000000030403823e */ /* 0x000fe200000000ff */
[----:B------:R-:W-:Y:S02]  /*c5c0*/  @!P0 HADD2.F32 R25, -RZ, R33.H1_H1 ;  /* 0x30000021ff198230 */ /* 0x000fe40000004100 */
[----:B------:R-:W-:Y:S01]  /*c5d0*/  @!P0 FFMA.FTZ R6, R27, R29, R6 ;  /* 0x0000001d1b068223 */ /* 0x000fe20000010006 */
[----:B------:R-:W-:Y:S01]  /*c5e0*/  @!P0 FFMA.FTZ R7, R18, R30, R7 ;  /* 0x0000001e12078223 */ /* 0x000fe20000010007 */
[----:B------:R-:W-:Y:S01]  /*c5f0*/  @!P0 MOV R41, R3 ;  /* 0x0000000300298202 */ /* 0x000fe20000000f00 */
[----:B------:R-:W-:Y:S04]  /*c600*/  IMAD.WIDE.U32 R26, R44, 0x140, R162 ;  /* 0x000001402c1a7825 */ /* 0x000fe800078e00a2 */
[----:B------:R-:W-:Y:S01]  /*c610*/  @!P0 FFMA.FTZ R8, R25, R31, R8 ;  /* 0x0000001f19088223 */ /* 0x000fe20000010008 */
[----:B------:R-:W-:Y:S02]  /*c620*/  @!P0 F2FP.F16.F32.PACK_AB R5, R6, R5 ;  /* 0x000000050605823e */ /* 0x000fe400000000ff */
[----:B------:R-:W-:Y:S02]  /*c630*/  IADD3 R27, PT, PT, R45, R27, RZ ;  /* 0x0000001b2d1b7210 */ /* 0x000fe40007ffe0ff */
[----:B------:R-:W-:Y:S02]  /*c640*/  @!P0 F2FP.F16.F32.PACK_AB R8, R8, R7 ;  /* 0x000000070808823e */ /* 0x000fe400000000ff */
[----:B------:R-:W-:Y:S02]  /*c650*/  @!P0 MOV R42, R5 ;  /* 0x00000005002a8202 */ /* 0x000fe40000000f00 */
[----:B------:R-:W-:Y:S05]  /*c660*/  @!P0 MOV R43, R8 ;  /* 0x00000008002b8202 */ /* 0x000fea0000000f00 */
[----:B------:R1:W-:Y:S02]  /*c670*/  STG.E.128 desc[UR4][R26.64], R40 ;  /* 0x000000281a007986 */ /* 0x0003e4000c101d04 */
.L_x_815:
[----:B------:R-:W-:Y:S05]  /*c680*/  BSYNC.RECONVERGENT B0 ;  /* 0x0000000000007941 */ /* 0x000fea0003800200 */
.L_x_814:
[----:B------:R-:W-:Y:S01]  /*c690*/  ISETP.NE.AND P0, PT, R146, RZ, PT ;  /* 0x000000ff9200720c */ /* 0x000fe20003f05270 */
[----:B------:R-:W-:Y:S11]  /*c6a0*/  BSSY.RECONVERGENT B0, `(.L_x_816) ;  /* 0x0000063000007945 */ /* 0x000ff60003800200 */
[----:B------:R-:W-:Y:S01]  /*c6b0*/  @!UPT UIADD3 URZ, UPT, UPT, URZ, URZ, URZ ;  /* 0x000000fffffff290 */ /* 0x000fe2000fffe0ff */
[----:B------:R-:W-:Y:S05]  /*c6c0*/  @P0 BRA `(.L_x_817) ;  /* 0x0000000400800947 */ /* 0x000fea0003800000 */
[----:B------:R-:W5:Y:S01]  /*c6d0*/  LDC.64 R2, c[0x0][0x4a8] ;  /* 0x00012a00ff027b82 */ /* 0x000f620000000a00 */
[C---:B------:R-:W-:Y:S02]  /*c6e0*/  ISETP.GE.AND P0, PT, R12.reuse, R17, PT ;  /* 0x000000110c00720c */ /* 0x040fe40003f06270 */
[----:B------:R-:W-:Y:S11]  /*c6f0*/  ISETP.GE.U32.AND P2, PT, R12, R21, PT ;  /* 0x000000150c00720c */ /* 0x000ff60003f46070 */
[----:B------:R-:W-:Y:S01]  /*c700*/  @!P0 SEL R0, R152, RZ, P2 ;  /* 0x000000ff98008207 */ /* 0x000fe20001000000 */
[----:B-----5:R-:W-:Y:S01]  /*c710*/  IMAD.WIDE.U32 R24, R2, 0x160, R22 ;  /* 0x0000016002187825 */ /* 0x020fe200078e0016 */
[----:B------:R-:W-:Y:S03]  /*c720*/  @!P0 SEL R2, R16, RZ, P2 ;  /* 0x000000ff10028207 */ /* 0x000fe60001000000 */
[----:B------:R-:W-:Y:S01]  /*c730*/  IMAD R3, R3, 0x160, RZ ;  /* 0x0000016003037824 */ /* 0x000fe200078e02ff */
[----:B-1----:R-:W-:Y:S04]  /*c740*/  @!P0 IADD3 R7, P1, PT, R123, R2, RZ ;  /* 0x000000027b078210 */ /* 0x002fe80007f3e0ff */
[----:B------:R-:W-:Y:S02]  /*c750*/  IADD3 R25, PT, PT, R3, R25, RZ ;  /* 0x0000001903197210 */ /* 0x000fe40007ffe0ff */
[----:B------:R-:W-:Y:S02]  /*c760*/  @!P0 SHF.L.U32 R3, R7, 0x1, RZ ;  /* 0x0000000107038819 */ /* 0x000fe400000006ff */
[----:B------:R-:W-:Y:S01]  /*c770*/  @!P0 IADD3.X R0, PT, PT, R99, R0, RZ, P1, !PT ;  /* 0x0000000063008210 */ /* 0x000fe20000ffe4ff */
[----:B------:R-:W-:Y:S01]  /*c780*/  @!P0 IMAD.WIDE R4, R19, 0x2, R24 ;  /* 0x0000000213048825 */ /* 0x000fe200078e0218 */
[----:B------:R-:W-:Y:S01]  /*c790*/  @!P0 IADD3 R44, P1, PT, R3, R84, RZ ;  /* 0x00000054032c8210 */ /* 0x000fe20007f3e0ff */
[----:B------:R-:W5:Y:S01]  /*c7a0*/  LDG.E.128 R40, desc[UR4][R24.64] ;  /* 0x0000000418287981 */ /* 0x000f62000c1e1d00 */
[----:B------:R-:W-:Y:S04]  /*c7b0*/  @!P0 SHF.L.U64.HI R0, R7, 0x1, R0 ;  /* 0x0000000107008819 */ /* 0x000fe80000010200 */
[C---:B------:R-:W-:Y:S02]  /*c7c0*/  @!P0 IADD3.X R45, PT, PT, R0.reuse, R85, RZ, P1, !PT ;  /* 0x00000055002d8210 */ /* 0x040fe40000ffe4ff */
[----:B------:R-:W-:Y:S01]  /*c7d0*/  @!P0 IADD3 R26, P1, PT, R3, R86, RZ ;  /* 0x00000056031a8210 */ /* 0x000fe20007f3e0ff */
[----:B------:R-:W2:Y:S03]  /*c7e0*/  @!P0 LDG.E.128 R4, desc[UR4][R4.64] ;  /* 0x0000000404048981 */ /* 0x000ea6000c1e1d00 */
[----:B------:R-:W-:Y:S02]  /*c7f0*/  @!P0 IADD3.X R27, PT, PT, R0, R87, RZ, P1, !PT ;  /* 0x00000057001b8210 */ /* 0x000fe40000ffe4ff */
[----:B------:R-:W-:Y:S02]  /*c800*/  PLOP3.LUT P1, PT, PT, PT, PT, 0x80, 0x8 ;  /* 0x000000000008781c */ /* 0x000fe40003f2f070 */
[----:B------:R-:W-:Y:S01]  /*c810*/  @!P0 PLOP3.LUT P1, PT, P2, PT, PT, 0x80, 0x8 ;  /* 0x000000000008881c */ /* 0x000fe2000172f070 */
[----:B------:R-:W3:Y:S08]  /*c820*/  @!P0 LDG.E.128 R44, desc[UR4][R44.64] ;  /* 0x000000042c2c8981 */ /* 0x000ef0000c1e1d00 */
[----:B------:R1:W4:Y:S01]  /*c830*/  @!P0 LDG.E.128 R36, desc[UR4][R26.64] ;  /* 0x000000041a248981 */ /* 0x000322000c1e1d00 */
[----:B-----5:R-:W-:Y:S02]  /*c840*/  @!P0 MOV R32, R41 ;  /* 0x0000002900208202 */ /* 0x020fe40000000f00 */
[----:B------:R-:W-:Y:S01]  /*c850*/  @!P0 MOV R34, R42 ;  /* 0x0000002a00228202 */ /* 0x000fe20000000f00 */
[--C-:B--2---:R-:W-:Y:S02]  /*c860*/  @!P0 HADD2.F32 R0, -RZ, R4.reuse.H0_H0 ;  /* 0x20000004ff008230 */ /* 0x104fe40000004100 */
[----:B------:R-:W-:Y:S02]  /*c870*/  @!P0 HADD2.F32 R2, -RZ, R4.H1_H1 ;  /* 0x30000004ff028230 */ /* 0x000fe40000004100 */
[--C-:B------:R-:W-:Y:S02]  /*c880*/  @!P0 HADD2.F32 R3, -RZ, R5.reuse.H0_H0 ;  /* 0x20000005ff038230 */ /* 0x100fe40000004100 */
[----:B------:R-:W-:Y:S02]  /*c890*/  @!P0 HADD2.F32 R4, -RZ, R5.H1_H1 ;  /* 0x30000005ff048230 */ /* 0x000fe40000004100 */
[--C-:B---3--:R-:W-:Y:S02]  /*c8a0*/  @!P0 HADD2.F32 R33, -RZ, R44.reuse.H0_H0 ;  /* 0x2000002cff218230 */ /* 0x108fe40000004100 */
[----:B------:R-:W-:Y:S02]  /*c8b0*/  @!P0 HADD2.F32 R31, -RZ, R44.H1_H1 ;  /* 0x3000002cff1f8230 */ /* 0x000fe40000004100 */
[--C-:B------:R-:W-:Y:S02]  /*c8c0*/  @!P0 HADD2.F32 R24, -RZ, R45.reuse.H0_H0 ;  /* 0x2000002dff188230 */ /* 0x100fe40000004100 */
[----:B------:R-:W-:Y:S01]  /*c8d0*/  @!P1 FADD.FTZ R33, -R33, -RZ ;  /* 0x800000ff21219221 */ /* 0x000fe20000010100 */
[----:B------:R-:W-:Y:S02]  /*c8e0*/  @!P0 HADD2.F32 R29, -RZ, R45.H1_H1 ;  /* 0x3000002dff1d8230 */ /* 0x000fe40000004100 */
[----:B------:R-:W-:Y:S01]  /*c8f0*/  @!P1 FADD.FTZ R31, -R31, -RZ ;  /* 0x800000ff1f1f9221 */ /* 0x000fe20000010100 */
[----:B------:R-:W-:Y:S01]  /*c900*/  @!P0 HADD2.F32 R20, -RZ, R46.H0_H0 ;  /* 0x2000002eff148230 */ /* 0x000fe20000004100 */
[----:B------:R-:W2:Y:S01]  /*c910*/  LDC.64 R44, c[0x0][0x3b8] ;  /* 0x0000ee00ff2c7b82 */ /* 0x000ea20000000a00 */
[----:B------:R-:W-:Y:S02]  /*c920*/  @!P0 HADD2.F32 R5, -RZ, R6.H0_H0 ;  /* 0x20000006ff058230 */ /* 0x000fe40000004100 */
[----:B------:R-:W-:Y:S01]  /*c930*/  @!P0 FMUL.FTZ R0, R0, R33 ;  /* 0x0000002100008220 */ /* 0x000fe20000410000 */
[--C-:B------:R-:W-:Y:S01]  /*c940*/  @!P0 HADD2.F32 R18, -RZ, R7.reuse.H0_H0 ;  /* 0x20000007ff128230 */ /* 0x100fe20000004100 */
[----:B------:R-:W-:Y:S01]  /*c950*/  @!P0 MOV R33, R43 ;  /* 0x0000002b00218202 */ /* 0x000fe20000000f00 */
[----:B------:R-:W-:Y:S02]  /*c960*/  @!P0 HADD2.F32 R25, -RZ, R7.H1_H1 ;  /* 0x30000007ff198230 */ /* 0x000fe40000004100 */
[----:B------:R-:W-:Y:S01]  /*c970*/  @!P1 FADD.FTZ R20, -R20, -RZ ;  /* 0x800000ff14149221 */ /* 0x000fe20000010100 */
[--C-:B------:R-:W-:Y:S02]  /*c980*/  @!P0 HADD2.F32 R7, -RZ, R47.reuse.H0_H0 ;  /* 0x2000002fff078230 */ /* 0x100fe40000004100 */
[----:B------:R-:W-:Y:S01]  /*c990*/  @!P1 FADD.FTZ R29, -R29, -RZ ;  /* 0x800000ff1d1d9221 */ /* 0x000fe20000010100 */
[----:B------:R-:W-:Y:S02]  /*c9a0*/  @!P0 HADD2.F32 R8, -RZ, R47.H1_H1 ;  /* 0x3000002fff088230 */ /* 0x000fe40000004100 */
[----:B------:R-:W-:Y:S01]  /*c9b0*/  @!P0 FMUL.FTZ R5, R5, R20 ;  /* 0x0000001405058220 */ /* 0x000fe20000410000 */
[----:B-1----:R-:W-:Y:S01]  /*c9c0*/  @!P0 HADD2.F32 R27, -RZ, R46.H1_H1 ;  /* 0x3000002eff1b8230 */ /* 0x002fe20000004100 */
[----:B------:R-:W-:Y:S01]  /*c9d0*/  @!P0 MOV R20, R40 ;  /* 0x0000002800148202 */ /* 0x000fe20000000f00 */
[----:B------:R-:W-:Y:S02]  /*c9e0*/  @!P0 HADD2.F32 R6, -RZ, R6.H1_H1 ;  /* 0x30000006ff068230 */ /* 0x000fe40000004100 */
[----:B------:R-:W-:Y:S01]  /*c9f0*/  @!P1 FADD.FTZ R7, -R7, -RZ ;  /* 0x800000ff07079221 */ /* 0x000fe20000010100 */
[----:B----4-:R-:W-:Y:S02]  /*ca00*/  @!P0 HADD2.F32 R26, -RZ, R37.H1_H1 ;  /* 0x30000025ff1a8230 */ /* 0x010fe40000004100 */
[----:B------:R-:W-:Y:S01]  /*ca10*/  @!P1 FADD.FTZ R8, -R8, -RZ ;  /* 0x800000ff08089221 */ /* 0x000fe20000010100 */
[----:B------:R-:W-:Y:S02]  /*ca20*/  @!P0 HADD2.F32 R28, -RZ, R38.H0_H0 ;  /* 0x20000026ff1c8230 */ /* 0x000fe40000004100 */
[----:B------:R-:W-:Y:S01]  /*ca30*/  @!P1 FADD.FTZ R27, -R27, -RZ ;  /* 0x800000ff1b1b9221 */ /* 0x000fe20000010100 */
[----:B------:R-:W-:Y:S02]  /*ca40*/  @!P0 HADD2.F32 R30, -RZ, R39.H0_H0 ;  /* 0x20000027ff1e8230 */ /* 0x000fe40000004100 */
[----:B------:R-:W-:Y:S01]  /*ca50*/  @!P0 FMUL.FTZ R7, R18, R7 ;  /* 0x0000000712078220 */ /* 0x000fe20000410000 */
[----:B------:R-:W-:Y:S02]  /*ca60*/  @!P0 HADD2.F32 R18, -RZ, R36.H0_H0 ;  /* 0x20000024ff128230 */ /* 0x000fe40000004100 */
[----:B------:R-:W-:Y:S01]  /*ca70*/  @!P0 FMUL.FTZ R8, R25, R8 ;  /* 0x0000000819088220 */ /* 0x000fe20000410000 */
[--C-:B------:R-:W-:Y:S02]  /*ca80*/  @!P0 HADD2.F32 R25, -RZ, R20.reuse.H0_H0 ;  /* 0x20000014ff198230 */ /* 0x100fe40000004100 */
[----:B------:R-:W-:Y:S01]  /*ca90*/  @!P1 FADD.FTZ R24, -R24, -RZ ;  /* 0x800000ff18189221 */ /* 0x000fe20000010100 */
[----:B--2---:R-:W-:Y:S02]  /*caa0*/  IMAD R45, R45, 0x160, RZ ;  /* 0x000001602d2d7824 */ /* 0x004fe400078e02ff */
[----:B------:R-:W-:Y:S01]  /*cab0*/  @!P0 FMUL.FTZ R6, R6, R27 ;  /* 0x0000001b06068220 */ /* 0x000fe20000410000 */
[----:B------:R-:W-:Y:S02]  /*cac0*/  @!P0 HADD2.F32 R27, -RZ, R20.H1_H1 ;  /* 0x30000014ff1b8230 */ /* 0x000fe40000004100 */
[----:B------:R-:W-:Y:S01]  /*cad0*/  @!P0 FFMA.FTZ R0, R25, R18, R0 ;  /* 0x0000001219008223 */ /* 0x000fe20000010000 */
[----:B------:R-:W-:Y:S02]  /*cae0*/  @!P0 HADD2.F32 R20, -RZ, R36.H1_H1 ;  /* 0x30000024ff148230 */ /* 0x000fe40000004100 */
[----:B------:R-:W-:Y:S01]  /*caf0*/  @!P0 FMUL.FTZ R2, R2, R31 ;  /* 0x0000001f02028220 */ /* 0x000fe20000410000 */
[--C-:B------:R-:W-:Y:S02]  /*cb00*/  @!P0 HADD2.F32 R18, -RZ, R32.reuse.H0_H0 ;  /* 0x20000020ff128230 */ /* 0x100fe40000004100 */
[----:B------:R-:W-:Y:S01]  /*cb10*/  @!P0 FMUL.FTZ R3, R3, R24 ;  /* 0x0000001803038220 */ /* 0x000fe20000410000 */
[----:B------:R-:W-:Y:S02]  /*cb20*/  @!P0 HADD2.F32 R24, -RZ, R37.H0_H0 ;  /* 0x20000025ff188230 */ /* 0x000fe40000004100 */
[----:B------:R-:W-:Y:S01]  /*cb30*/  @!P0 FMUL.FTZ R4, R4, R29 ;  /* 0x0000001d04048220 */ /* 0x000fe20000410000 */
[----:B------:R-:W-:Y:S02]  /*cb40*/  @!P0 HADD2.F32 R25, -RZ, R32.H1_H1 ;  /* 0x30000020ff198230 */ /* 0x000fe40000004100 */
[----:B------:R-:W-:Y:S01]  /*cb50*/  @!P0 FFMA.FTZ R2, R27, R20, R2 ;  /* 0x000000141b028223 */ /* 0x000fe20000010002 */
[--C-:B------:R-:W-:Y:S02]  /*cb60*/  @!P0 HADD2.F32 R20, -RZ, R34.reuse.H0_H0 ;  /* 0x20000022ff148230 */ /* 0x100fe40000004100 */
[----:B------:R-:W-:Y:S01]  /*cb70*/  @!P0 FFMA.FTZ R3, R18, R24, R3 ;  /* 0x0000001812038223 */ /* 0x000fe20000010003 */
[----:B------:R-:W-:Y:S02]  /*cb80*/  @!P0 HADD2.F32 R27, -RZ, R34.H1_H1 ;  /* 0x30000022ff1b8230 */ /* 0x000fe40000004100 */
[----:B------:R-:W-:Y:S01]  /*cb90*/  @!P0 FFMA.FTZ R4, R25, R26, R4 ;  /* 0x0000001a19048223 */ /* 0x000fe20000010004 */
[----:B------:R-:W-:Y:S01]  /*cba0*/  @!P0 F2FP.F16.F32.PACK_AB R0, R2, R0 ;  /* 0x000000000200823e */ /* 0x000fe200000000ff */
[----:B------:R-:W-:Y:S02]  /*cbb0*/  @!P0 HADD2.F32 R29, -RZ, R38.H1_H1 ;  /* 0x30000026ff1d8230 */ /* 0x000fe40000004100 */
[----:B------:R-:W-:Y:S01]  /*cbc0*/  @!P0 FFMA.FTZ R5, R20, R28, R5 ;  /* 0x0000001c14058223 */ /* 0x000fe20000010005 */
[----:B------:R-:W-:Y:S01]  /*cbd0*/  @!P0 HADD2.F32 R18, -RZ, R33.H0_H0 ;  /* 0x20000021ff128230 */ /* 0x000fe20000004100 */
[----:B------:R-:W-:Y:S01]  /*cbe0*/  @!P0 F2FP.F16.F32.PACK_AB R3, R4, R3 ;  /* 0x000000030403823e */ /* 0x000fe200000000ff */
[----:B------:R-:W-:Y:S01]  /*cbf0*/  @!P0 HADD2.F32 R31, -RZ, R39.H1_H1 ;  /* 0x30000027ff1f8230 */ /* 0x000fe20000004100 */
[----:B------:R-:W-:Y:S01]  /*cc00*/  @!P0 MOV R40, R0 ;  /* 0x0000000000288202 */ /* 0x000fe20000000f00 */
[----:B------:R-:W-:Y:S01]  /*cc10*/  @!P0 HADD2.F32 R25, -RZ, R33.H1_H1 ;  /* 0x30000021ff198230 */ /* 0x000fe20000004100 */
[----:B------:R-:W-:Y:S01]  /*cc20*/  @!P0 MOV R41, R3 ;  /* 0x0000000300298202 */ /* 0x000fe20000000f00 */
[----:B------:R-:W-:Y:S01]  /*cc30*/  @!P0 FFMA.FTZ R6, R27, R29, R6 ;  /* 0x0000001d1b068223 */ /* 0x000fe20000010006 */
[----:B------:R-:W-:Y:S01]  /*cc40*/  @!P0 FFMA.FTZ R7, R18, R30, R7 ;  /* 0x0000001e12078223 */ /* 0x000fe20000010007 */
        /* <DEDUP_REMOVED lines=8> */
.L_x_817:
[----:B------:R-:W-:Y:S05]  /*ccd0*/  BSYNC.RECONVERGENT B0 ;  /* 0x0000000000007941 */ /* 0x000fea0003800200 */
.L_x_816:
[----:B------:R-:W-:Y:S01]  /*cce0*/  ISETP.NE.AND P0, PT, R144, RZ, PT ;  /* 0x000000ff9000720c */ /* 0x000fe20003f05270 */
[----:B------:R-:W-:Y:S11]  /*ccf0*/  BSSY.RECONVERGENT B0, `(.L_x_818) ;  /* 0x0000063000007945 */ /* 0x000ff60003800200 */
[----:B------:R-:W-:Y:S01]  /*cd00*/  @!UPT UIADD3 URZ, UPT, UPT, URZ, URZ, URZ ;  /* 0x000000fffffff290 */ /* 0x000fe2000fffe0ff */
[----:B------:R-:W-:Y:S05]  /*cd10*/  @P0 BRA `(.L_x_819) ;  /* 0x0000000400800947 */ /* 0x000fea0003800000 */
[----:B------:R-:W5:Y:S01]  /*cd20*/  LDC.64 R2, c[0x0][0x4a8] ;  /* 0x00012a00ff027b82 */ /* 0x000f620000000a00 */
[C---:B------:R-:W-:Y:S02]  /*cd30*/  ISETP.GE.AND P0, PT, R12.reuse, R17, PT ;  /* 0x000000110c00720c */ /* 0x040fe40003f06270 */
[----:B------:R-:W-:Y:S11]  /*cd40*/  ISETP.GE.U32.AND P2, PT, R12, R21, PT ;  /* 0x000000150c00720c */ /* 0x000ff60003f46070 */
[----:B-1----:R-:W-:Y:S04]  /*cd50*/  @!P0 SEL R7, R16, RZ, P2 ;  /* 0x000000ff10078207 */ /* 0x002fe80001000000 */
[----:B------:R-:W-:Y:S01]  /*cd60*/  @!P0 IADD3 R7, P1, PT, R122, R7, RZ ;  /* 0x000000077a078210 */ /* 0x000fe20007f3e0ff */
[----:B-----5:R-:W-:Y:S04]  /*cd70*/  IMAD.WIDE.U32 R24, R2, 0x180, R22 ;  /* 0x0000018002187825 */ /* 0x020fe800078e0016 */
[----:B------:R-:W-:Y:S05]  /*cd80*/  IMAD R3, R3, 0x180, RZ ;  /* 0x0000018003037824 */ /* 0x000fea00078e02ff */
[----:B------:R-:W-:Y:S02]  /*cd90*/  IADD3 R25, PT, PT, R3, R25, RZ ;  /* 0x0000001903197210 */ /* 0x000fe40007ffe0ff */
[----:B------:R-:W-:Y:S01]  /*cda0*/  @!P0 SEL R3, R152, RZ, P2 ;  /* 0x000000ff98038207 */ /* 0x000fe20001000000 */
[----:B------:R-:W-:Y:S03]  /*cdb0*/  @!P0 IMAD.WIDE R4, R19, 0x2, R24 ;  /* 0x0000000213048825 */ /* 0x000fe600078e0218 */
[----:B------:R-:W-:Y:S01]  /*cdc0*/  @!P0 IADD3.X R0, PT, PT, R98, R3, RZ, P1, !PT ;  /* 0x0000000362008210 */ /* 0x000fe20000ffe4ff */
[----:B------:R-:W5:Y:S01]  /*cdd0*/  LDG.E.128 R40, desc[UR4][R24.64] ;  /* 0x0000000418287981 */ /* 0x000f62000c1e1d00 */
[C---:B------:R-:W-:Y:S02]  /*cde0*/  @!P0 SHF.L.U32 R3, R7.reuse, 0x1, RZ ;  /* 0x0000000107038819 */ /* 0x040fe400000006ff */
[----:B------:R-:W-:Y:S02]  /*cdf0*/  @!P0 SHF.L.U64.HI R0, R7, 0x1, R0 ;  /* 0x0000000107008819 */ /* 0x000fe40000010200 */
[C---:B------:R-:W-:Y:S03]  /*ce00*/  @!P0 IADD3 R44, P1, PT, R3.reuse, R84, RZ ;  /* 0x00000054032c8210 */ /* 0x040fe60007f3e0ff */
[----:B------:R-:W2:Y:S01]  /*ce10*/  @!P0 LDG.E.128 R4, desc[UR4][R4.64] ;  /* 0x0000000404048981 */ /* 0x000ea2000c1e1d00 */
[C---:B------:R-:W-:Y:S02]  /*ce20*/  @!P0 IADD3.X R45, PT, PT, R0.reuse, R85, RZ, P1, !PT ;  /* 0x00000055002d8210 */ /* 0x040fe40000ffe4ff */
[----:B------:R-:W-:Y:S04]  /*ce30*/  @!P0 IADD3 R26, P1, PT, R3, R86, RZ ;  /* 0x00000056031a8210 */ /* 0x000fe80007f3e0ff */
[----:B------:R-:W-:Y:S01]  /*ce40*/  @!P0 IADD3.X R27, PT, PT, R0, R87, RZ, P1, !PT ;  /* 0x00000057001b8210 */ /* 0x000fe20000ffe4ff */
[----:B------:R-:W3:Y:S01]  /*ce50*/  @!P0 LDG.E.128 R44, desc[UR4][R44.64] ;  /* 0x000000042c2c8981 */ /* 0x000ee2000c1e1d00 */
[----:B------:R-:W-:Y:S02]  /*ce60*/  PLOP3.LUT P1, PT, PT, PT, PT, 0x80, 0x8 ;  /* 0x000000000008781c */ /* 0x000fe40003f2f070 */
[----:B------:R-:W-:Y:S05]  /*ce70*/  @!P0 PLOP3.LUT P1, PT, P2, PT, PT, 0x80, 0x8 ;  /* 0x000000000008881c */ /* 0x000fea000172f070 */
        /* <DEDUP_REMOVED lines=74> */
.L_x_819:
[----:B------:R-:W-:Y:S05]  /*d320*/  BSYNC.RECONVERGENT B0 ;  /* 0x0000000000007941 */ /* 0x000fea0003800200 */
.L_x_818:
[----:B------:R-:W-:Y:S01]  /*d330*/  ISETP.NE.AND P1, PT, R142, RZ, PT ;  /* 0x000000ff8e00720c */ /* 0x000fe20003f25270 */
[----:B------:R-:W-:Y:S01]  /*d340*/  BSSY.RECONVERGENT B0, `(.L_x_820) ;  /* 0x0000065000007945 */ /* 0x000fe20003800200 */
[----:B------:R-:W-:Y:S04]  /*d350*/  ISETP.NE.AND P0, PT, R138, RZ, PT ;  /* 0x000000ff8a00720c */ /* 0x000fe80003f05270 */
[C---:B------:R-:W-:Y:S04]  /*d360*/  ISETP.GE.OR P0, PT, R131.reuse, R118, P0 ;  /* 0x000000768300720c */ /* 0x040fe80000706670 */
[----:B------:R-:W-:Y:S03]  /*d370*/  ISETP.LT.OR P3, PT, R131, R120, P0 ;  /* 0x000000788300720c */ /* 0x000fe60000761670 */
[----:B------:R-:W-:Y:S10]  /*d380*/  @P1 BRA `(.L_x_821) ;  /* 0x0000000400801947 */ /* 0x000ff40003800000 */
        /* <DEDUP_REMOVED lines=96> */
.L_x_821:
[----:B------:R-:W-:Y:S05]  /*d990*/  BSYNC.RECONVERGENT B0 ;  /* 0x0000000000007941 */ /* 0x000fea0003800200 */
.L_x_820:
[----:B------:R-:W-:Y:S04]  /*d9a0*/  BSSY.RECONVERGENT B0, `(.L_x_822) ;  /* 0x0000062000007945 */ /* 0x000fe80003800200 */
[----:B------:R-:W-:Y:S05]  /*d9b0*/  @P3 BRA `(.L_x_823) ;  /* 0x0000000400803947 */ /* 0x000fea0003800000 */
[----:B------:R-:W5:Y:S01]  /*d9c0*/  LDC.64 R2, c[0x0][0x4a8] ;  /* 0x00012a00ff027b82 */ /* 0x000f620000000a00 */
[C---:B------:R-:W-:Y:S02]  /*d9d0*/  ISETP.GE.AND P0, PT, R12.reuse, R17, PT ;  /* 0x000000110c00720c */ /* 0x040fe40003f06270 */
[----:B------:R-:W-:Y:S11]  /*d9e0*/  ISETP.GE.U32.AND P2, PT, R12, R21, PT ;  /* 0x000000150c00720c */ /* 0x000ff60003f46070 */
[----:B------:R-:W-:Y:S04]  /*d9f0*/  @!P0 SEL R16, R16, RZ, P2 ;  /* 0x000000ff10108207 */ /* 0x000fe80001000000 */
[----:B-1----:R-:W-:Y:S01]  /*da00*/  @!P0 IADD3 R7, P1, PT, R119, R16, RZ ;  /* 0x0000001077078210 */ /* 0x002fe20007f3e0ff */
        /* <DEDUP_REMOVED lines=30> */
[----:B-1----:R-:W-:Y:S01]  /*dbf0*/  @!P0 HADD2.F32 R18, -RZ, R38.H0_H0 ;  /* 0x20000026ff128230 */ /* 0x002fe20000004100 */
[----:B------:R-:W1:Y:S01]  /*dc00*/  LDC.64 R36, c[0x0][0x3b8] ;  /* 0x0000ee00ff247b82 */ /* 0x000e620000000a00 */
[----:B------:R-:W-:Y:S02]  /*dc10*/  @!P0 HADD2.F32 R5, -RZ, R6.H0_H0 ;  /* 0x20000006ff058230 */ /* 0x000fe40000004100 */
[----:B------:R-:W-:Y:S01]  /*dc20*/  @!P0 FMUL.FTZ R0, R0, R25 ;  /* 0x0000001900008220 */ /* 0x000fe20000410000 */
[--C-:B------:R-:W-:Y:S02]  /*dc30*/  @!P0 HADD2.F32 R16, -RZ, R7.reuse.H0_H0 ;  /* 0x20000007ff108230 */ /* 0x100fe40000004100 */
[----:B------:R-:W-:Y:S01]  /*dc40*/  @!P1 FADD.FTZ R18, -R18, -RZ ;  /* 0x800000ff12129221 */ /* 0x000fe20000010100 */
[----:B------:R-:W-:Y:S02]  /*dc50*/  @!P0 HADD2.F32 R17, -RZ, R7.H1_H1 ;  /* 0x30000007ff118230 */ /* 0x000fe40000004100 */
[----:B------:R-:W-:Y:S01]  /*dc60*/  @!P0 FMUL.FTZ R2, R2, R23 ;  /* 0x0000001702028220 */ /* 0x000fe20000410000 */
[--C-:B------:R-:W-:Y:S02]  /*dc70*/  @!P0 HADD2.F32 R7, -RZ, R39.reuse.H0_H0 ;  /* 0x20000027ff078230 */ /* 0x100fe40000004100 */
[----:B------:R-:W-:Y:S01]  /*dc80*/  @!P0 FMUL.FTZ R5, R5, R18 ;  /* 0x0000001205058220 */ /* 0x000fe20000410000 */
[----:B------:R-:W-:Y:S01]  /*dc90*/  @!P0 HADD2.F32 R8, -RZ, R39.H1_H1 ;  /* 0x30000027ff088230 */ /* 0x000fe20000004100 */
[----:B------:R-:W-:Y:S01]  /*dca0*/  @!P0 MOV R18, R32 ;  /* 0x0000002000128202 */ /* 0x000fe20000000f00 */
[----:B------:R-:W-:Y:S02]  /*dcb0*/  @!P0 HADD2.F32 R19, -RZ, R38.H1_H1 ;  /* 0x30000026ff138230 */ /* 0x000fe40000004100 */
[----:B------:R-:W-:Y:S01]  /*dcc0*/  @!P1 FADD.FTZ R7, -R7, -RZ ;  /* 0x800000ff07079221 */ /* 0x000fe20000010100 */
[----:B------:R-:W-:Y:S02]  /*dcd0*/  @!P0 HADD2.F32 R6, -RZ, R6.H1_H1 ;  /* 0x30000006ff068230 */ /* 0x000fe40000004100 */
[----:B------:R-:W-:Y:S01]  /*dce0*/  @!P1 FADD.FTZ R8, -R8, -RZ ;  /* 0x800000ff08089221 */ /* 0x000fe20000010100 */
[--C-:B----4-:R-:W-:Y:S02]  /*dcf0*/  @!P0 HADD2.F32 R22, -RZ, R30.reuse.H0_H0 ;  /* 0x2000001eff168230 */ /* 0x110fe40000004100 */
[----:B------:R-:W-:Y:S01]  /*dd00*/  @!P1 FADD.FTZ R19, -R19, -RZ ;  /* 0x800000ff13139221 */ /* 0x000fe20000010100 */
[----:B------:R-:W-:Y:S02]  /*dd10*/  @!P0 HADD2.F32 R23, -RZ, R30.H1_H1 ;  /* 0x3000001eff178230 */ /* 0x000fe40000004100 */
[----:B------:R-:W-:Y:S01]  /*dd20*/  @!P0 FMUL.FTZ R7, R16, R7 ;  /* 0x0000000710078220 */ /* 0x000fe20000410000 */
[----:B------:R-:W-:Y:S02]  /*dd30*/  @!P0 HADD2.F32 R16, -RZ, R28.H0_H0 ;  /* 0x2000001cff108230 */ /* 0x000fe40000004100 */
[----:B------:R-:W-:Y:S01]  /*dd40*/  @!P0 FMUL.FTZ R8, R17, R8 ;  /* 0x0000000811088220 */ /* 0x000fe20000410000 */
[--C-:B------:R-:W-:Y:S02]  /*dd50*/  @!P0 HADD2.F32 R17, -RZ, R18.reuse.H0_H0 ;  /* 0x20000012ff118230 */ /* 0x100fe40000004100 */
[----:B------:R-:W-:Y:S01]  /*dd60*/  @!P1 FADD.FTZ R20, -R20, -RZ ;  /* 0x800000ff14149221 */ /* 0x000fe20000010100 */
[--C-:B------:R-:W-:Y:S02]  /*dd70*/  @!P0 HADD2.F32 R24, -RZ, R31.reuse.H0_H0 ;  /* 0x2000001fff188230 */ /* 0x100fe40000004100 */
[----:B------:R-:W-:Y:S01]  /*dd80*/  @!P0 FMUL.FTZ R6, R6, R19 ;  /* 0x0000001306068220 */ /* 0x000fe20000410000 */
[----:B------:R-:W-:Y:S02]  /*dd90*/  @!P0 HADD2.F32 R19, -RZ, R18.H1_H1 ;  /* 0x30000012ff138230 */ /* 0x000fe40000004100 */
[----:B------:R-:W-:Y:S01]  /*dda0*/  @!P1 FADD.FTZ R21, -R21, -RZ ;  /* 0x800000ff15159221 */ /* 0x000fe20000010100 */
[----:B------:R-:W-:Y:S01]  /*ddb0*/  @!P0 HADD2.F32 R18, -RZ, R28.H1_H1 ;  /* 0x3000001cff128230 */ /* 0x000fe20000004100 */
[----:B------:R-:W-:Y:S01]  /*ddc0*/  @!P0 MOV R28, R34 ;  /* 0x00000022001c8202 */ /* 0x000fe20000000f00 */
[----:B------:R-:W-:Y:S02]  /*ddd0*/  @!P0 HADD2.F32 R25, -RZ, R31.H1_H1 ;  /* 0x3000001fff198230 */ /* 0x000fe40000004100 */
[----:B------:R-:W-:Y:S01]  /*dde0*/  @!P0 FFMA.FTZ R0, R17, R16, R0 ;  /* 0x0000001011008223 */ /* 0x000fe20000010000 */
[--C-:B------:R-:W-:Y:S02]  /*ddf0*/  @!P0 HADD2.F32 R16, -RZ, R26.reuse.H0_H0 ;  /* 0x2000001aff108230 */ /* 0x100fe40000004100 */
[----:B------:R-:W-:Y:S01]  /*de00*/  @!P0 FMUL.FTZ R3, R3, R20 ;  /* 0x0000001403038220 */ /* 0x000fe20000410000 */
[--C-:B------:R-:W-:Y:S02]  /*de10*/  @!P0 HADD2.F32 R20, -RZ, R29.reuse.H0_H0 ;  /* 0x2000001dff148230 */ /* 0x100fe40000004100 */
[----:B------:R-:W-:Y:S01]  /*de20*/  @!P0 FMUL.FTZ R4, R4, R21 ;  /* 0x0000001504048220 */ /* 0x000fe20000410000 */
[----:B------:R-:W-:Y:S02]  /*de30*/  @!P0 HADD2.F32 R21, -RZ, R29.H1_H1 ;  /* 0x3000001dff158230 */ /* 0x000fe40000004100 */
[----:B------:R-:W-:Y:S01]  /*de40*/  @!P0 FFMA.FTZ R2, R19, R18, R2 ;  /* 0x0000001213028223 */ /* 0x000fe20000010002 */
[----:B------:R-:W-:Y:S02]  /*de50*/  @!P0 HADD2.F32 R17, -RZ, R26.H1_H1 ;  /* 0x3000001aff118230 */ /* 0x000fe40000004100 */
[----:B------:R-:W-:Y:S01]  /*de60*/  @!P0 FFMA.FTZ R3, R16, R20, R3 ;  /* 0x0000001410038223 */ /* 0x000fe20000010003 */
[--C-:B------:R-:W-:Y:S01]  /*de70*/  @!P0 HADD2.F32 R18, -RZ, R28.reuse.H0_H0 ;  /* 0x2000001cff128230 */ /* 0x100fe20000004100 */
[----:B------:R-:W-:Y:S01]  /*de80*/  @!P0 F2FP.F16.F32.PACK_AB R0, R2, R0 ;  /* 0x000000000200823e */ /* 0x000fe200000000ff */
[----:B------:R-:W-:Y:S02]  /*de90*/  @!P0 HADD2.F32 R19, -RZ, R28.H1_H1 ;  /* 0x3000001cff138230 */ /* 0x000fe40000004100 */
[----:B------:R-:W-:Y:S01]  /*dea0*/  @!P0 FFMA.FTZ R4, R17, R21, R4 ;  /* 0x0000001511048223 */ /* 0x000fe20000010004 */
[--C-:B------:R-:W-:Y:S01]  /*deb0*/  @!P0 HADD2.F32 R16, -RZ, R27.reuse.H0_H0 ;  /* 0x2000001bff108230 */ /* 0x100fe20000004100 */
[----:B------:R-:W-:Y:S01]  /*dec0*/  @!P0 MOV R32, R0 ;  /* 0x0000000000208202 */ /* 0x000fe20000000f00 */
[----:B------:R-:W-:Y:S02]  /*ded0*/  @!P0 HADD2.F32 R17, -RZ, R27.H1_H1 ;  /* 0x3000001bff118230 */ /* 0x000fe40000004100 */
[----:B------:R-:W-:Y:S01]  /*dee0*/  @!P0 FFMA.FTZ R5, R18, R22, R5 ;  /* 0x0000001612058223 */ /* 0x000fe20000010005 */
[----:B------:R-:W-:Y:S01]  /*def0*/  @!P0 F2FP.F16.F32.PACK_AB R3, R4, R3 ;  /* 0x000000030403823e */ /* 0x000fe200000000ff */
[----:B------:R-:W-:Y:S01]  /*df00*/  @!P0 FFMA.FTZ R6, R19, R23, R6 ;  /* 0x0000001713068223 */ /* 0x000fe20000010006 */
[----:B------:R-:W-:Y:S01]  /*df10*/  @!P0 FFMA.FTZ R7, R16, R24, R7 ;  /* 0x0000001810078223 */ /* 0x000fe20000010007 */
[----:B------:R-:W-:Y:S01]  /*df20*/  @!P0 FFMA.FTZ R8, R17, R25, R8 ;  /* 0x0000001911088223 */ /* 0x000fe20000010008 */
[----:B------:R-:W-:Y:S01]  /*df30*/  @!P0 MOV R33, R3 ;  /* 0x0000000300218202 */ /* 0x000fe20000000f00 */
[----:B-1----:R-:W-:Y:S01]  /*df40*/  IMAD.WIDE.U32 R162, R36, 0x1c0, R162 ;  /* 0x000001c024a27825 */ /* 0x002fe200078e00a2 */
[----:B------:R-:W-:Y:S02]  /*df50*/  @!P0 F2FP.F16.F32.PACK_AB R5, R6, R5 ;  /* 0x000000050605823e */ /* 0x000fe400000000ff */
[----:B------:R-:W-:Y:S01]  /*df60*/  @!P0 F2FP.F16.F32.PACK_AB R8, R8, R7 ;  /* 0x000000070808823e */ /* 0x000fe200000000ff */
[----:B------:R-:W-:Y:S01]  /*df70*/  IMAD R37, R37, 0x1c0, RZ ;  /* 0x000001c025257824 */ /* 0x000fe200078e02ff */
[----:B------:R-:W-:Y:S02]  /*df80*/  @!P0 MOV R34, R5 ;  /* 0x0000000500228202 */ /* 0x000fe40000000f00 */
[----:B------:R-:W-:Y:S02]  /*df90*/  @!P0 MOV R35, R8 ;  /* 0x0000000800238202 */ /* 0x000fe40000000f00 */
[----:B------:R-:W-:Y:S05]  /*dfa0*/  IADD3 R163, PT, PT, R37, R163, RZ ;  /* 0x000000a325a37210 */ /* 0x000fea0007ffe0ff */
[----:B------:R1:W-:Y:S02]  /*dfb0*/  STG.E.128 desc[UR4][R162.64], R32 ;  /* 0x00000020a2007986 */ /* 0x0003e4000c101d04 */
.L_x_823:
[----:B------:R-:W-:Y:S05]  /*dfc0*/  BSYNC.RECONVERGENT B0 ;  /* 0x0000000000007941 */ /* 0x000fea0003800200 */
.L_x_822:
[----:B------:R-:W1:Y:S01]  /*dfd0*/  LDC R17, c[0x0][0x450] ;  /* 0x00011400ff117b82 */ /* 0x000e620000000800 */
[----:B---3--:R-:W-:Y:S05]  /*dfe0*/  IMAD.U32 R3, R154, -0x80, RZ ;  /* 0xffffff809a037824 */ /* 0x008fea00078e00ff */
[C---:B------:R-:W-:Y:S02]  /*dff0*/  LEA R86, P1, R3.reuse, R86, 0x1 ;  /* 0x0000005603567211 */ /* 0x040fe400078208ff */
[C---:B------:R-:W-:Y:S02]  /*e000*/  LEA R84, P0, R3.reuse, R84, 0x1 ;  /* 0x0000005403547211 */ /* 0x040fe400078008ff */
[C---:B------:R-:W-:Y:S02]  /*e010*/  LEA.HI.X.SX32 R87, R3.reuse, R87, 0x1, P1 ;  /* 0x0000005703577211 */ /* 0x040fe400008f0eff */
[----:B------:R-:W-:Y:S09]  /*e020*/  LEA.HI.X.SX32 R85, R3, R85, 0x1, P0 ;  /* 0x0000005503557211 */ /* 0x000ff200000f0eff */
.L_x_758:
[----:B------:R-:W-:Y:S05]  /*e030*/  BSYNC.RECONVERGENT B1 ;  /* 0x0000000000017941 */ /* 0x000fea0003800200 */
.L_x_756:
[----:B------:R-:W-:Y:S04]  /*e040*/  ISETP.NE.U32.AND P0, PT, RZ, UR12, PT ;  /* 0x0000000cff007c0c */ /* 0x000fe8000bf05070 */
[----:B------:R-:W-:Y:S11]  /*e050*/  ISETP.NE.AND.EX P0, PT, RZ, UR13, PT, P0 ;  /* 0x0000000dff007c0c */ /* 0x000ff6000bf05300 */
[----:B------:R-:W-:Y:S02]  /*e060*/  @!UPT UIADD3 URZ, UPT, UPT, URZ, URZ, URZ ;  /* 0x000000fffffff290 */ /* 0x000fe4000fffe0ff */
[----:B------:R-:W5:Y:S01]  /*e070*/  @!P0 LDC R2, c[0x0][0x3c0] ;  /* 0x0000f000ff028b82 */ /* 0x000f620000000800 */
[----:B------:R-:W-:Y:S07]  /*e080*/  @!P0 IMAD.MOV.U32 R3, RZ, RZ, RZ ;  /* 0x000000ffff038224 */ /* 0x000fee00078e00ff */
[----:B------:R-:W2:Y:S01]  /*e090*/  @!P0 LDC R0, c[0x0][0x3b8] ;  /* 0x0000ee00ff008b82 */ /* 0x000ea20000000800 */
[----:B------:R-:W-:Y:S01]  /*e0a0*/  @!P0 IADD3 R3, P1, PT, RZ, -R3, RZ ;  /* 0x80000003ff038210 */ /* 0x000fe20007f3e0ff */
[----:B--2---:R-:W-:Y:S02]  /*e0b0*/  @!P0 IMAD.SHL.U32 R0, R0, 0x100, RZ ;  /* 0x0000010000008824 */ /* 0x004fe400078e00ff */
[----:B-----5:R-:W-:Y:S02]  /*e0c0*/  @!P0 IMAD.SHL.U32 R2, R2, 0x100, RZ ;  /* 0x0000010002028824 */ /* 0x020fe400078e00ff */
[----:B------:R-:W-:Y:S02]  /*e0d0*/  @!P0 IMAD.X R0, RZ, RZ, ~R0, P1 ;  /* 0x000000ffff008224 */ /* 0x000fe400008e0e00 */
[----:B------:R-:W-:Y:S05]  /*e0e0*/  @!P0 IMAD.X R2, RZ, RZ, ~R2, P1 ;  /* 0x000000ffff028224 */ /* 0x000fea00008e0e02 */
[C---:B-1----:R-:W-:Y:S02]  /*e0f0*/  @!P0 SHF.R.S64 R5, R3.reuse, 0x1f, R2 ;  /* 0x0000001f03058819 */ /* 0x042fe40000001002 */
[----:B------:R-:W-:Y:S02]  /*e100*/  @!P0 SHF.R.S64 R3, R3, 0x1f, R0 ;  /* 0x0000001f03038819 */ /* 0x000fe40000001000 */
[----:B------:R-:W-:Y:S02]  /*e110*/  @!P0 IADD3 R78, P2, PT, R5, R78, RZ ;  /* 0x0000004e054e8210 */ /* 0x000fe40007f5e0ff */
[----:B------:R-:W-:Y:S02]  /*e120*/  @!P0 IADD3 R80, P1, PT, R3, R80, RZ ;  /* 0x0000005003508210 */ /* 0x000fe40007f3e0ff */
[----:B------:R-:W-:Y:S02]  /*e130*/  @!P0 LEA.HI.X.SX32 R79, R2, R79, 0x1, P2 ;  /* 0x0000004f024f8211 */ /* 0x000fe400010f0eff */
[----:B------:R-:W-:Y:S01]  /*e140*/  @!P0 LEA.HI.X.SX32 R81, R0, R81, 0x1, P1 ;  /* 0x0000005100518211 */ /* 0x000fe200008f0eff */
[----:B------:R-:W-:Y:S08]  /*e150*/  @!P0 BRA `(.L_x_824) ;  /* 0x0000000400208947 */ /* 0x000ff00003800000 */
[----:B------:R-:W-:Y:S11]  /*e160*/  ISETP.GT.AND P0, PT, R114, R75, PT ;  /* 0x0000004b7200720c */ /* 0x000ff60003f04270 */
[----:B------:R-:W-:Y:S02]  /*e170*/  @!UPT UIADD3 URZ, UPT, UPT, URZ, URZ, URZ ;  /* 0x000000fffffff290 */ /* 0x000fe4000fffe0ff */
[----:B------:R-:W-:Y:S05]  /*e180*/  @!P0 BRA `(.L_x_824) ;  /* 0x0000000400148947 */ /* 0x000fea0003800000 */
[----:B------:R-:W1:Y:S01]  /*e190*/  LDC R3, c[0x0][0x4f0] ;  /* 0x00013c00ff037b82 */ /* 0x000e620000000800 */
[----:B------:R-:W-:Y:S02]  /*e1a0*/  MOV R18, RZ ;  /* 0x000000ff00127202 */ /* 0x000fe40000000f00 */
[----:B------:R-:W-:Y:S02]  /*e1b0*/  IABS R4, R140 ;  /* 0x0000008c00047213 */ /* 0x000fe40000000000 */
[----:B-1----:R-:W-:Y:S04]  /*e1c0*/  IABS R0, R3 ;  /* 0x0000000300007213 */ /* 0x002fe80000000000 */
[----:B------:R-:W1:Y:S10]  /*e1d0*/  I2F.RP R7, R0 ;  /* 0x0000000000077306 */ /* 0x000e740000209400 */
[----:B-1----:R-:W1:Y:S02]  /*e1e0*/  MUFU.RCP R2, R7 ;  /* 0x0000000700027308 */ /* 0x002e640000001000 */
[----:B-1----:R-:W-:Y:S08]  /*e1f0*/  VIADD R6, R2, 0xffffffe ;  /* 0x0ffffffe02067836 */ /* 0x002ff00000000000 */
[----:B------:R-:W1:Y:S02]  /*e200*/  F2I.FTZ.U32.TRUNC.NTZ R19, R6 ;  /* 0x0000000600137305 */ /* 0x000e64000021f000 */
[--C-:B-1----:R-:W-:Y:S04]  /*e210*/  IMAD.MOV R2, RZ, RZ, -R19.reuse ;  /* 0x000000ffff027224 */ /* 0x102fe800078e0a13 */
[----:B------:R-:W-:Y:S01]  /*e220*/  IMAD R5, R2, R0, RZ ;  /* 0x0000000002057224 */ /* 0x000fe200078e02ff */
[----:B------:R-:W-:Y:S03]  /*e230*/  IABS R2, R116 ;  /* 0x0000007400027213 */ /* 0x000fe60000000000 */
[----:B------:R-:W-:Y:S06]  /*e240*/  IMAD.HI.U32 R5, R19, R5, R18 ;  /* 0x0000000513057227 */ /* 0x000fec00078e0012 */
[C---:B------:R-:W-:Y:S04]  /*e250*/  IMAD.HI.U32 R7, R5.reuse, R2, RZ ;  /* 0x0000000205077227 */ /* 0x040fe800078e00ff */
[----:B------:R-:W-:Y:S04]  /*e260*/  IMAD.HI.U32 R5, R5, R4, RZ ;  /* 0x0000000405057227 */ /* 0x000fe800078e00ff */
[----:B---34-:R-:W-:Y:S02]  /*e270*/  IMAD.MOV R21, RZ, RZ, -R5 ;  /* 0x000000ffff157224 */ /* 0x018fe400078e0a05 */
[----:B------:R-:W-:Y:S02]  /*e280*/  IMAD.MOV R19, RZ, RZ, -R7 ;  /* 0x000000ffff137224 */ /* 0x000fe400078e0a07 */
[C---:B------:R-:W-:Y:S02]  /*e290*/  IMAD R4, R0.reuse, R21, R4 ;  /* 0x0000001500047224 */ /* 0x040fe400078e0204 */
[C---:B------:R-:W-:Y:S03]  /*e2a0*/  IMAD R2, R0.reuse, R19, R2 ;  /* 0x0000001300027224 */ /* 0x040fe600078e0202 */
[C---:B------:R-:W-:Y:S02]  /*e2b0*/  ISETP.GT.U32.AND P1, PT, R0.reuse, R4, PT ;  /* 0x000000040000720c */ /* 0x040fe40003f24070 */
[----:B------:R-:W-:Y:S11]  /*e2c0*/  ISETP.GT.U32.AND P0, PT, R0, R2, PT ;  /* 0x000000020000720c */ /* 0x000ff60003f04070 */
[----:B------:R-:W-:Y:S01]  /*e2d0*/  @!P1 IADD3 R5, PT, PT, R5, 0x1, RZ ;  /* 0x0000000105059810 */ /* 0x000fe20007ffe0ff */
[----:B------:R-:W-:Y:S01]  /*e2e0*/  @!P1 IMAD.IADD R4, R4, 0x1, -R0 ;  /* 0x0000000104049824 */ /* 0x000fe200078e0a00 */
[-C--:B------:R-:W-:Y:S01]  /*e2f0*/  @!P0 IADD3 R2, PT, PT, R2, -R0.reuse, RZ ;  /* 0x8000000002028210 */ /* 0x080fe20007ffe0ff */
[----:B------:R-:W-:Y:S01]  /*e300*/  @!P0 VIADD R7, R7, 0x1 ;  /* 0x0000000107078836 */ /* 0x000fe20000000000 */
[----:B------:R-:W-:Y:S02]  /*e310*/  ISETP.NE.AND P0, PT, R3, RZ, PT ;  /* 0x000000ff0300720c */ /* 0x000fe40003f05270 */
[-C--:B------:R-:W-:Y:S02]  /*e320*/  ISETP.GE.U32.AND P2, PT, R2, R0.reuse, PT ;  /* 0x000000000200720c */ /* 0x080fe40003f46070 */
[----:B------:R-:W-:Y:S02]  /*e330*/  ISETP.GE.U32.AND P3, PT, R4, R0, PT ;  /* 0x000000000400720c */ /* 0x000fe40003f66070 */
[-C--:B------:R-:W-:Y:S02]  /*e340*/  LOP3.LUT R0, R116, R3.reuse, RZ, 0x3c, !PT ;  /* 0x0000000374007212 */ /* 0x080fe400078e3cff */
[-C--:B------:R-:W-:Y:S02]  /*e350*/  LOP3.LUT R2, R140, R3.reuse, RZ, 0x3c, !PT ;  /* 0x000000038c027212 */ /* 0x080fe400078e3cff */
[----:B------:R-:W-:Y:S02]  /*e360*/  ISETP.GE.AND P4, PT, R0, RZ, PT ;  /* 0x000000ff0000720c */ /* 0x000fe40003f86270 */
[----:B------:R-:W-:Y:S02]  /*e370*/  ISETP.GE.AND P5, PT, R2, RZ, PT ;  /* 0x000000ff0200720c */ /* 0x000fe40003fa6270 */
[----:B------:R-:W-:Y:S01]  /*e380*/  LOP3.LUT R0, RZ, R3, RZ, 0x33, !PT ;  /* 0x00000003ff007212 */ /* 0x000fe200078e33ff */
[----:B------:R-:W-:Y:S02]  /*e390*/  @P2 VIADD R7, R7, 0x1 ;  /* 0x0000000107072836 */ /* 0x000fe40000000000 */
[----:B------:R-:W-:Y:S06]  /*e3a0*/  @P3 IADD3 R5, PT, PT, R5, 0x1, RZ ;  /* 0x0000000105053810 */ /* 0x000fec0007ffe0ff */
[----:B------:R-:W-:Y:S02]  /*e3b0*/  @!P4 IMAD.MOV R7, RZ, RZ, -R7 ;  /* 0x000000ffff07c224 */ /* 0x000fe400078e0a07 */
[----:B------:R-:W-:Y:S03]  /*e3c0*/  @!P5 IADD3 R5, PT, PT, -R5, RZ, RZ ;  /* 0x000000ff0505d210 */ /* 0x000fe60007ffe1ff */
[C---:B------:R-:W-:Y:S02]  /*e3d0*/  SEL R2, R0.reuse, R7, !P0 ;  /* 0x0000000700027207 */ /* 0x040fe40004000000 */
[----:B------:R-:W-:Y:S02]  /*e3e0*/  SEL R5, R0, R5, !P0 ;  /* 0x0000000500057207 */ /* 0x000fe40004000000 */
[CC--:B------:R-:W-:Y:S02]  /*e3f0*/  LEA R18, P1, R2.reuse, R236.reuse, 0x2 ;  /* 0x000000ec02127211 */ /* 0x0c0fe400078210ff */
[C---:B------:R-:W-:Y:S01]  /*e400*/  LEA R22, P0, R5.reuse, R236, 0x2 ;  /* 0x000000ec05167211 */ /* 0x040fe200078010ff */
[C---:B------:R-:W-:Y:S01]  /*e410*/  IMAD.IADD R0, R5.reuse, 0x1, -R2 ;  /* 0x0000000105007824 */ /* 0x040fe200078e0a02 */
[-C--:B------:R-:W-:Y:S02]  /*e420*/  LEA.HI.X.SX32 R19, R2, R237.reuse, 0x2, P1 ;  /* 0x000000ed02137211 */ /* 0x080fe400008f16ff */
[----:B------:R-:W-:Y:S01]  /*e430*/  LEA.HI.X.SX32 R23, R5, R237, 0x2, P0 ;  /* 0x000000ed05177211 */ /* 0x000fe200000f16ff */
[----:B------:R-:W-:Y:S02]  /*e440*/  IMAD R0, R0, R3, -0x100 ;  /* 0xffffff0000007424 */ /* 0x000fe400078e0203 */
[----:B------:R-:W2:Y:S02]  /*e450*/  LDG.E R7, desc[UR4][R18.64] ;  /* 0x0000000412077981 */ /* 0x000ea4000c1e1900 */
[----:B------:R-:W-:Y:S01]  /*e460*/  IMAD.WIDE.U32 R20, R0, UR14, RZ ;  /* 0x0000000e00147c25 */ /* 0x000fe2000f8e00ff */
[----:B------:R-:W-:Y:S01]  /*e470*/  SHF.R.S32.HI R5, RZ, 0x1f, R0 ;  /* 0x0000001fff057819 */ /* 0x000fe20000011400 */
[----:B------:R-:W2:Y:S02]  /*e480*/  LDG.E R4, desc[UR4][R22.64] ;  /* 0x0000000416047981 */ /* 0x000ea4000c1e1900 */
[----:B--2---:R-:W-:Y:S02]  /*e490*/  IADD3 R7, PT, PT, R7, -R4, RZ ;  /* 0x8000000407077210 */ /* 0x004fe40007ffe0ff */
[C---:B------:R-:W-:Y:S02]  /*e4a0*/  IMAD R4, R5.reuse, UR14, RZ ;  /* 0x0000000e05047c24 */ /* 0x040fe4000f8e02ff */
[----:B------:R-:W-:Y:S01]  /*e4b0*/  IMAD R5, R5, UR6, RZ ;  /* 0x0000000605057c24 */ /* 0x000fe2000f8e02ff */
[----:B------:R-:W-:Y:S01]  /*e4c0*/  SHF.R.S32.HI R6, RZ, 0x1f, R7 ;  /* 0x0000001fff067819 */ /* 0x000fe20000011407 */
[C---:B------:R-:W-:Y:S04]  /*e4d0*/  IMAD.WIDE.U32 R18, R7.reuse, UR8, RZ ;  /* 0x0000000807127c25 */ /* 0x040fe8000f8e00ff */
[----:B------:R-:W-:Y:S02]  /*e4e0*/  IMAD R2, R6, UR8, RZ ;  /* 0x0000000806027c24 */ /* 0x000fe4000f8e02ff */
[----:B------:R-:W-:Y:S02]  /*e4f0*/  IMAD R4, R0, UR15, R4 ;  /* 0x0000000f00047c24 */ /* 0x000fe4000f8e0204 */
[----:B------:R-:W-:Y:S02]  /*e500*/  IMAD R2, R7, UR9, R2 ;  /* 0x0000000907027c24 */ /* 0x000fe4000f8e0202 */
[----:B------:R-:W-:Y:S02]  /*e510*/  IMAD.IADD R21, R21, 0x1, R4 ;  /* 0x0000000115157824 */ /* 0x000fe400078e0204 */
[----:B------:R-:W-:Y:S01]  /*e520*/  IMAD R6, R6, UR10, RZ ;  /* 0x0000000a06067c24 */ /* 0x000fe2000f8e02ff */
[----:B------:R-:W-:Y:S01]  /*e530*/  IADD3 R19, PT, PT, R19, R2, RZ ;  /* 0x0000000213137210 */ /* 0x000fe20007ffe0ff */
[C---:B------:R-:W-:Y:S04]  /*e540*/  IMAD.WIDE.U32 R20, R7.reuse, UR10, R20 ;  /* 0x0000000a07147c25 */ /* 0x040fe8000f8e0014 */
[----:B------:R-:W-:Y:S01]  /*e550*/  IMAD.WIDE.U32 R18, R0, UR6, R18 ;  /* 0x0000000600127c25 */ /* 0x000fe2000f8e0012 */
[----:B------:R-:W-:Y:S03]  /*e560*/  LEA R78, P1, R20, R78, 0x1 ;  /* 0x0000004e144e7211 */ /* 0x000fe600078208ff */
[----:B------:R-:W-:Y:S01]  /*e570*/  IMAD R6, R7, UR11, R6 ;  /* 0x0000000b07067c24 */ /* 0x000fe2000f8e0206 */
[----:B------:R-:W-:Y:S01]  /*e580*/  LEA R80, P0, R18, R80, 0x1 ;  /* 0x0000005012507211 */ /* 0x000fe200078008ff */
[----:B------:R-:W-:Y:S02]  /*e590*/  IMAD R5, R0, UR7, R5 ;  /* 0x0000000700057c24 */ /* 0x000fe4000f8e0205 */
[----:B------:R-:W-:Y:S03]  /*e5a0*/  IMAD.IADD R6, R21, 0x1, R6 ;  /* 0x0000000115067824 */ /* 0x000fe600078e0206 */
[----:B------:R-:W-:Y:S02]  /*e5b0*/  IADD3 R5, PT, PT, R19, R5, RZ ;  /* 0x0000000513057210 */ /* 0x000fe40007ffe0ff */
[----:B------:R-:W-:Y:S02]  /*e5c0*/  LEA.HI.X R79, R20, R79, R6, 0x1, P1 ;  /* 0x0000004f144f7211 */ /* 0x000fe400008f0c06 */
[----:B------:R-:W-:Y:S07]  /*e5d0*/  LEA.HI.X R81, R18, R81, R5, 0x1, P0 ;  /* 0x0000005112517211 */ /* 0x000fee00000f0c05 */
.L_x_824:
[----:B------:R-:W-:Y:S02]  /*e5e0*/  ISETP.GT.AND P0, PT, R114, R75, PT ;  /* 0x0000004b7200720c */ /* 0x000fe40003f04270 */
[----:B------:R-:W-:Y:S02]  /*e5f0*/  IADD3 R82, P2, PT, R82, R89, RZ ;  /* 0x0000005952527210 */ /* 0x000fe40007f5e0ff */
[----:B------:R-:W-:Y:S03]  /*e600*/  IADD3 R10, P1, PT, R10, R91, RZ ;  /* 0x0000005b0a0a7210 */ /* 0x000fe60007f3e0ff */
[----:B------:R-:W-:Y:S02]  /*e610*/  IMAD.X R83, R83, 0x1, R88, P2 ;  /* 0x0000000153537824 */ /* 0x000fe400010e0658 */
[----:B------:R-:W-:Y:S04]  /*e620*/  IMAD.X R9, R9, 0x1, R90, P1 ;  /* 0x0000000109097824 */ /* 0x000fe800008e065a */
[----:B------:R-:W-:Y:S05]  /*e630*/  @P0 BRA `(.L_x_825) ;  /* 0xffffff3c00b00947 */ /* 0x000fea000383ffff */
.L_x_755:
[----:B------:R-:W1:Y:S01]  /*e640*/  LDC R15, c[0x0][0x450] ;  /* 0x00011400ff0f7b82 */ /* 0x000e620000000800 */
[----:B------:R-:W-:Y:S01]  /*e650*/  LOP3.LUT R0, R65, 0x1f8, RZ, 0xc0, !PT ;  /* 0x000001f841007812 */ /* 0x000fe200078ec0ff */
[----:B------:R-:W-:Y:S01]  /*e660*/  UMOV UR7, 0x400 ;  /* 0x0000040000077882 */ /* 0x000fe20000000000 */
[----:B------:R-:W-:Y:S02]  /*e670*/  BSSY.RECONVERGENT B2, `(.L_x_826) ;  /* 0x00002e4000027945 */ /* 0x000fe40003800200 */
[----:B------:R-:W-:-:S03]  /*e680*/  LOP3.LUT R0, R0, 0x38, R69, 0x78, !PT ;  /* 0x0000003800007812 */ /* 0x000fc600078e7845 */
[----:B------:R-:W2:Y:S01]  /*e690*/  S2UR UR6, SR_CgaCtaId ;  /* 0x00000000000679c3 */ /* 0x000ea20000008800 */
[----:B------:R-:W-:-:S07]  /*e6a0*/  LOP3.LUT R65, R0, 0x1e00, R65, 0xf8, !PT ;  /* 0x00001e0000417812 */ /* 0x000fce00078ef841 */
[----:B------:R-:W3:Y:S08]  /*e6b0*/  LDC.64 R2, c[0x0][0x3b0] ;  /* 0x0000ec00ff027b82 */ /* 0x000ef00000000a00 */
[----:B------:R-:W-:Y:S01]  /*e6c0*/  BAR.SYNC.DEFER_BLOCKING 0x0 ;  /* 0x0000000000007b1d */ /* 0x000fe20000010000 */
[----:B-1----:R-:W-:Y:S01]  /*e6d0*/  ISETP.NE.AND P0, PT, R15, RZ, PT ;  /* 0x000000ff0f00720c */ /* 0x002fe20003f05270 */
[----:B--2---:R-:W-:-:S06]  /*e6e0*/  ULEA UR6, UR6, UR7, 0x18 ;  /* 0x0000000706067291 */ /* 0x004fcc000f8ec0ff */
[----:B------:R-:W-:Y:S02]  /*e6f0*/  LEA R239, R65, UR6, 0x1 ;  /* 0x0000000641ef7c11 */ /* 0x000fe4000f8e08ff */
[C---:B---3--:R-:W-:Y:S01]  /*e700*/  SHF.L.U64.HI R29, R2.reuse, 0x4, R3 ;  /* 0x00000004021d7819 */ /* 0x048fe20000010203 */
[----:B------:R-:W-:-:S03]  /*e710*/  IMAD.SHL.U32 R34, R2, 0x10, RZ ;  /* 0x0000001002227824 */ /* 0x000fc600078e00ff */
[----:B------:R-:W-:Y:S05]  /*e720*/  @P0 BRA `(.L_x_827) ;  /* 0x0000000000f40947 */ /* 0x000fea0003800000 */
[----:B------:R-:W1:Y:S01]  /*e730*/  LDCU.64 UR8, c[0x0][0x380] ;  /* 0x00007000ff0877ac */ /* 0x000e620008000a00 */
[----:B------:R-:W-:Y:S01]  /*e740*/  IMAD.IADD R5, R231, 0x1, -R72 ;  /* 0x00000001e7057824 */ /* 0x000fe200078e0a48 */
[----:B------:R-:W-:Y:S04]  /*e750*/  BSSY.RECONVERGENT B0, `(.L_x_828) ;  /* 0x000000e000007945 */ /* 0x000fe80003800200 */
[----:B------:R-:W-:Y:S02]  /*e760*/  ISETP.GE.AND P1, PT, R158, R5, PT ;  /* 0x000000059e00720c */ /* 0x000fe40003f26270 */
[----:B-1---5:R-:W-:-:S04]  /*e770*/  LEA R6, P0, R156, UR8, 0x1 ;  /* 0x000000089c067c11 */ /* 0x022fc8000f8008ff */
[----:B------:R-:W-:-:S07]  /*e780*/  LEA.HI.X R7, R156, UR9, R76, 0x1, P0 ;  /* 0x000000099c077c11 */ /* 0x000fce00080f0c4c */
[----:B------:R-:W-:Y:S05]  /*e790*/  @P1 BRA `(.L_x_829) ;  /* 0x0000000000241947 */ /* 0x000fea0003800000 */
[----:B------:R-:W1:Y:S02]  /*e7a0*/  LDCU UR7, c[0x0][0x440] ;  /* 0x00008800ff0777ac */ /* 0x000e640008000800 */
[----:B-1----:R-:W-:-:S13]  /*e7b0*/  ISETP.GE.AND P0, PT, R12, UR7, PT ;  /* 0x000000070c007c0c */ /* 0x002fda000bf06270 */
[----:B------:R-:W-:Y:S05]  /*e7c0*/  @P0 BRA `(.L_x_830) ;  /* 0x0000000000140947 */ /* 0x000fea0003800000 */
[----:B------:R-:W-:Y:S01]  /*e7d0*/  @!PT LDS RZ, [RZ] ;  /* 0x00000000fffff984 */ /* 0x000fe20000000800 */
[----:B------:R-:W-:Y:S01]  /*e7e0*/  @!PT LDS RZ, [RZ] ;  /* 0x00000000fffff984 */ /* 0x000fe20000000800 */
[----:B------:R-:W-:Y:S01]  /*e7f0*/  @!PT LDS RZ, [RZ] ;  /* 0x00000000fffff984 */ /* 0x000fe20000000800 */
[----:B------:R1:W-:Y:S01]  /*e800*/  LDGSTS.E.BYPASS.LTC128B.128 [R239], desc[UR4][R6.64] ;  /* 0x0000000006ef7fae */ /* 0x0003e2000b981a04 */
[----:B------:R-:W-:Y:S05]  /*e810*/  BRA `(.L_x_829) ;  /* 0x0000000000047947 */ /* 0x000fea0003800000 */
.L_x_830:
[----:B------:R2:W-:Y:S02]  /*e820*/  STS.128 [R239], RZ ;  /* 0x000000ffef007388 */ /* 0x0005e40000000c00 */
.L_x_829:
[----:B------:R-:W-:Y:S05]  /*e830*/  BSYNC.RECONVERGENT B0 ;  /* 0x0000000000007941 */ /* 0x000fea0003800200 */
.L_x_828:
[----:B------:R-:W-:Y:S01]  /*e840*/  VIADD R30, R158, 0x10 ;  /* 0x000000109e1e7836 */ /* 0x000fe20000000000 */
[----:B------:R-:W-:Y:S01]  /*e850*/  LEA R4, P0, R34, R6, 0x1 ;  /* 0x0000000622047211 */ /* 0x000fe200078008ff */
[C---:B------:R-:W-:Y:S01]  /*e860*/  VIADD R32, R158.reuse, 0x20 ;  /* 0x000000209e207836 */ /* 0x040fe20000000000 */
[----:B------:R-:W-:Y:S01]  /*e870*/  BSSY.RECONVERGENT B0, `(.L_x_831) ;  /* 0x000000f000007945 */ /* 0x000fe20003800200 */
[----:B------:R-:W-:Y:S01]  /*e880*/  VIADD R38, R158, 0x30 ;  /* 0x000000309e267836 */ /* 0x000fe20000000000 */
[-C--:B------:R-:W-:Y:S02]  /*e890*/  ISETP.GE.AND P1, PT, R30, R5.reuse, PT ;  /* 0x000000051e00720c */ /* 0x080fe40003f26270 */
[-C--:B------:R-:W-:Y:S02]  /*e8a0*/  ISETP.GE.AND P2, PT, R32, R5.reuse, PT ;  /* 0x000000052000720c */ /* 0x080fe40003f46270 */
[----:B------:R-:W-:Y:S02]  /*e8b0*/  ISETP.GE.AND P3, PT, R38, R5, PT ;  /* 0x000000052600720c */ /* 0x000fe40003f66270 */
[----:B------:R-:W-:-:S07]  /*e8c0*/  LEA.HI.X R5, R34, R7, R29, 0x1, P0 ;  /* 0x0000000722057211 */ /* 0x000fce00000f0c1d */
[----:B------:R-:W-:Y:S05]  /*e8d0*/  @P1 BRA `(.L_x_832) ;  /* 0x0000000000201947 */ /* 0x000fea0003800000 */
[----:B------:R-:W3:Y:S02]  /*e8e0*/  LDCU UR7, c[0x0][0x440] ;  /* 0x00008800ff0777ac */ /* 0x000ee40008000800 */
[----:B---3--:R-:W-:-:S13]  /*e8f0*/  ISETP.GE.AND P0, PT, R12, UR7, PT ;  /* 0x000000070c007c0c */ /* 0x008fda000bf06270 */
[----:B------:R3:W-:Y:S01]  /*e900*/  @P0 STS.128 [R239+0x800], RZ ;  /* 0x000800ffef000388 */ /* 0x0007e20000000c00 */
[----:B------:R-:W-:Y:S05]  /*e910*/  @P0 BRA `(.L_x_832) ;  /* 0x0000000000100947 */ /* 0x000fea0003800000 */
[----:B------:R-:W-:Y:S01]  /*e920*/  @!PT LDS RZ, [RZ] ;  /* 0x00000000fffff984 */ /* 0x000fe20000000800 */
[----:B------:R-:W-:Y:S01]  /*e930*/  @!PT LDS RZ, [RZ] ;  /* 0x00000000fffff984 */ /* 0x000fe20000000800 */
[----:B------:R-:W-:Y:S01]  /*e940*/  @!PT LDS RZ, [RZ] ;  /* 0x00000000fffff984 */ /* 0x000fe20000000800 */
[----:B------:R1:W-:Y:S02]  /*e950*/  LDGSTS.E.BYPASS.LTC128B.128 [R239+0x800], desc[UR4][R4.64] ;  /* 0x0080000004ef7fae */ /* 0x0003e4000b981a04 */
.L_x_832:
[----:B------:R-:W-:Y:S05]  /*e960*/  BSYNC.RECONVERGENT B0 ;  /* 0x0000000000007941 */ /* 0x000fea0003800200 */
.L_x_831:
[----:B------:R-:W-:Y:S04]  /*e970*/  BSSY.RECONVERGENT B0, `(.L_x_833) ;  /* 0x000000c000007945 */ /* 0x000fe80003800200 */
        /* <DEDUP_REMOVED lines=11> */
.L_x_834:
[----:B------:R-:W-:Y:S05]  /*ea30*/  BSYNC.RECONVERGENT B0 ;  /* 0x0000000000007941 */ /* 0x000fea0003800200 */
.L_x_833:
        /* <DEDUP_REMOVED lines=10> */
[----:B------:R1:W-:Y:S01]  /*eae0*/  LDGSTS.E.BYPASS.LTC128B.128 [R239+0x1800], desc[UR4][R4.64] ;  /* 0x0180000004ef7fae */ /* 0x0003e2000b981a04 */
[----:B------:R-:W-:Y:S05]  /*eaf0*/  BRA `(.L_x_835) ;  /* 0x00000028006c7947 */ /* 0x000fea0003800000 */
.L_x_827:
[----:B------:R-:W1:Y:S01]  /*eb00*/  LDCU.64 UR8, c[0x0][0x470] ;  /* 0x00008e00ff0877ac */ /* 0x000e620008000a00 */
[----:B------:R-:W-:Y:S01]  /*eb10*/  IMAD.MOV.U32 R5, RZ, RZ, RZ ;  /* 0x000000ffff057224 */ /* 0x000fe200078e00ff */
[----:B-1----:R-:W-:-:S04]  /*eb20*/  ISETP.NE.U32.AND P0, PT, RZ, UR8, PT ;  /* 0x00000008ff007c0c */ /* 0x002fc8000bf05070 */
[----:B------:R-:W-:Y:S01]  /*eb30*/  ISETP.NE.AND.EX P0, PT, RZ, UR9, PT, P0 ;  /* 0x00000009ff007c0c */ /* 0x000fe2000bf05300 */
[----:B------:R-:W1:Y:S01]  /*eb40*/  LDCU.U8 UR7, c[0x0][0x533] ;  /* 0x0000a660ff0777ac */ /* 0x000e620008000000 */
[----:B------:R-:W2:Y:S11]  /*eb50*/  LDCU.64 UR8, c[0x0][0x380] ;  /* 0x00007000ff0877ac */ /* 0x000eb60008000a00 */
[----:B------:R-:W3:Y:S01]  /*eb60*/  @P0 LDG.E R5, desc[UR4][R160.64] ;  /* 0x00000004a0050981 */ /* 0x000ee2000c1e1900 */
[----:B------:R-:W-:Y:S01]  /*eb70*/  IMAD.SHL.U32 R31, R11, 0x10, RZ ;  /* 0x000000100b1f7824 */ /* 0x000fe200078e00ff */
[----:B-1----:R-:W-:Y:S01]  /*eb80*/  UISETP.NE.AND UP0, UPT, UR7, URZ, UPT ;  /* 0x000000ff0700728c */ /* 0x002fe2000bf05270 */
[----:B--2---:R-:W-:-:S04]  /*eb90*/  LEA R32, P0, R156, UR8, 0x1 ;  /* 0x000000089c207c11 */ /* 0x004fc8000f8008ff */
[----:B------:R-:W-:Y:S02]  /*eba0*/  LEA.HI.X R33, R156, UR9, R76, 0x1, P0 ;  /* 0x000000099c217c11 */ /* 0x000fe400080f0c4c */
[----:B---3--:R-:W-:-:S05]  /*ebb0*/  IADD3 R68, PT, PT, R5, R68, R72 ;  /* 0x0000004405447210 */ /* 0x008fca0007ffe048 */
[----:B------:R-:W-:-:S05]  /*ebc0*/  IMAD R5, R11, R68, RZ ;  /* 0x000000440b057224 */ /* 0x000fca00078e02ff */
[-C--:B------:R-:W-:Y:S02]  /*ebd0*/  IADD3 R8, P2, PT, R134, R5.reuse, RZ ;  /* 0x0000000586087210 */ /* 0x080fe40007f5e0ff */
[----:B------:R-:W-:Y:S02]  /*ebe0*/  IADD3 R0, P1, PT, R132, R5, RZ ;  /* 0x0000000584007210 */ /* 0x000fe40007f3e0ff */
[----:B------:R-:W-:-:S05]  /*ebf0*/  SHF.R.S32.HI R5, RZ, 0x1f, R5 ;  /* 0x0000001fff057819 */ /* 0x000fca0000011405 */
[--C-:B------:R-:W-:Y:S02]  /*ec00*/  IMAD.X R9, R112, 0x1, R5.reuse, P2 ;  /* 0x0000000170097824 */ /* 0x100fe400010e0605 */
[----:B------:R-:W-:Y:S01]  /*ec10*/  IMAD.X R14, R111, 0x1, R5, P1 ;  /* 0x000000016f0e7824 */ /* 0x000fe200008e0605 */
[----:B------:R-:W-:Y:S06]  /*ec20*/  BRA.U !UP0, `(.L_x_836) ;  /* 0x0000001108187547 */ /* 0x000fec000b800000 */
[----:B----4-:R-:W-:Y:S01]  /*ec30*/  IADD3 R21, PT, PT, -R72, R231, RZ ;  /* 0x000000e748157210 */ /* 0x010fe20007ffe1ff */
[----:B------:R-:W-:Y:S03]  /*ec40*/  BSSY.RECONVERGENT B1, `(.L_x_837) ;  /* 0x000003d000017945 */ /* 0x000fe60003800200 */
[----:B------:R-:W-:-:S13]  /*ec50*/  ISETP.GE.AND P0, PT, R158, R21, PT ;  /* 0x000000159e00720c */ /* 0x000fda0003f06270 */
[----:B------:R-:W-:Y:S05]  /*ec60*/  @P0 BRA `(.L_x_838) ;  /* 0x0000000000e80947 */ /* 0x000fea0003800000 */
[----:B------:R-:W1:Y:S02]  /*ec70*/  LDCU UR7, c[0x0][0x440] ;  /* 0x00008800ff0777ac */ /* 0x000e640008000800 */
[----:B-1----:R-:W-:-:S13]  /*ec80*/  ISETP.GE.AND P0, PT, R12, UR7, PT ;  /* 0x000000070c007c0c */ /* 0x002fda000bf06270 */
[----:B------:R-:W-:Y:S05]  /*ec90*/  @P0 BRA `(.L_x_839) ;  /* 0x0000000000d80947 */ /* 0x000fea0003800000 */
[----:B------:R1:W5:Y:S01]  /*eca0*/  LDG.E.128 R16, desc[UR4][R32.64] ;  /* 0x0000000420107981 */ /* 0x000362000c1e1d00 */
[----:B------:R-:W-:Y:S01]  /*ecb0*/  ISETP.GE.AND P0, PT, R12, R15, PT ;  /* 0x0000000f0c00720c */ /* 0x000fe20003f06270 */
[----:B------:R-:W-:-:S12]  /*ecc0*/  BSSY.RECONVERGENT B0, `(.L_x_840) ;  /* 0x0000031000007945 */ /* 0x000fd80003800200 */
[----:B------:R-:W-:Y:S05]  /*ecd0*/  @P0 BRA `(.L_x_841) ;  /* 0x0000000000bc0947 */ /* 0x000fea0003800000 */
[----:B------:R-:W2:Y:S01]  /*ece0*/  LDCU.64 UR10, c[0x0][0x4c8] ;  /* 0x00009900ff0a77ac */ /* 0x000ea20008000a00 */
[C---:B------:R-:W-:Y:S02]  /*ecf0*/  SHF.L.U32 R4, R8.reuse, 0x1, RZ ;  /* 0x0000000108047819 */ /* 0x040fe400000006ff */
[----:B------:R-:W-:Y:S01]  /*ed00*/  SHF.L.U64.HI R0, R8, 0x1, R9 ;  /* 0x0000000108007819 */ /* 0x000fe20000010209 */
[----:B------:R-:W3:Y:S01]  /*ed10*/  LDCU.64 UR8, c[0x0][0x4d0] ;  /* 0x00009a00ff0877ac */ /* 0x000ee20008000a00 */
[C---:B--2--5:R-:W-:Y:S02]  /*ed20*/  IADD3 R6, P1, PT, R4.reuse, UR10, RZ ;  /* 0x0000000a04067c10 */ /* 0x064fe4000ff3e0ff */
[----:B---3--:R-:W-:Y:S02]  /*ed30*/  IADD3 R4, P0, PT, R4, UR8, RZ ;  /* 0x0000000804047c10 */ /* 0x008fe4000ff1e0ff */
[C---:B------:R-:W-:Y:S02]  /*ed40*/  IADD3.X R7, PT, PT, R0.reuse, UR11, RZ, P1, !PT ;  /* 0x0000000b00077c10 */ /* 0x040fe40008ffe4ff */
[----:B------:R-:W-:-:S04]  /*ed50*/  IADD3.X R5, PT, PT, R0, UR9, RZ, P0, !PT ;  /* 0x0000000900057c10 */ /* 0x000fc800087fe4ff */
[----:B------:R-:W2:Y:S04]  /*ed60*/  LDG.E.64 R6, desc[UR4][R6.64] ;  /* 0x0000000406067981 */ /* 0x000ea8000c1e1b00 */
[----:B------:R-:W3:Y:S01]  /*ed70*/  LDG.E.64 R4, desc[UR4][R4.64] ;  /* 0x0000000404047981 */ /* 0x000ee2000c1e1b00 */
[----:B------:R-:W-:Y:S02]  /*ed80*/  HADD2.F32 R25, -RZ, R17.H1_H1 ;  /* 0x30000011ff197230 */ /* 0x000fe40000004100 */
[----:B------:R-:W-:Y:S02]  /*ed90*/  HADD2.F32 R23, -RZ, R19.H1_H1 ;  /* 0x30000013ff177230 */ /* 0x000fe40000004100 */
[----:B------:R-:W-:Y:S02]  /*eda0*/  HADD2.F32 R20, -RZ, R17.H0_H0 ;  /* 0x20000011ff147230 */ /* 0x000fe40000004100 */
[----:B------:R-:W-:-:S02]  /*edb0*/  HADD2.F32 R22, -RZ, R19.H0_H0 ;  /* 0x20000013ff167230 */ /* 0x000fc40000004100 */
[----:B--2---:R-:W-:Y:S02]  /*edc0*/  HADD2.F32 R17, -RZ, R6.H1_H1 ;  /* 0x30000006ff117230 */ /* 0x004fe40000004100 */
[----:B---3--:R-:W-:Y:S02]  /*edd0*/  HADD2.F32 R10, -RZ, R4.H1_H1 ;  /* 0x30000004ff0a7230 */ /* 0x008fe40000004100 */
[----:B------:R-:W-:Y:S02]  /*ede0*/  HADD2.F32 R0, -RZ, R5.H1_H1 ;  /* 0x30000005ff007230 */ /* 0x000fe40000004100 */
[----:B------:R-:W-:Y:S02]  /*edf0*/  HADD2.F32 R14, -RZ, R7.H1_H1 ;  /* 0x30000007ff0e7230 */ /* 0x000fe40000004100 */
[----:B------:R-:W-:Y:S01]  /*ee00*/  FMUL.FTZ R27, R25, R10 ;  /* 0x0000000a191b7220 */ /* 0x000fe20000410000 */
[----:B------:R-:W-:Y:S01]  /*ee10*/  FMUL.FTZ R19, R23, R0 ;  /* 0x0000000017137220 */ /* 0x000fe20000410000 */
[-C--:B------:R-:W-:Y:S01]  /*ee20*/  FMUL.FTZ R25, R25, R17.reuse ;  /* 0x0000001119197220 */ /* 0x080fe20000410000 */
[-C--:B------:R-:W-:Y:S01]  /*ee30*/  FMUL.FTZ R23, R23, R14.reuse ;  /* 0x0000000e17177220 */ /* 0x080fe20000410000 */
[----:B------:R-:W-:Y:S01]  /*ee40*/  FFMA.FTZ R27, R20, R17, -R27 ;  /* 0x00000011141b7223 */ /* 0x000fe2000001081b */
[----:B------:R-:W-:Y:S01]  /*ee50*/  FFMA.FTZ R19, R22, R14, -R19 ;  /* 0x0000000e16137223 */ /* 0x000fe20000010813 */
[----:B------:R-:W-:-:S02]  /*ee60*/  HADD2.F32 R6, -RZ, R6.H0_H0 ;  /* 0x20000006ff067230 */ /* 0x000fc40000004100 */
[----:B------:R-:W-:Y:S02]  /*ee70*/  HADD2.F32 R17, -RZ, R16.H1_H1 ;  /* 0x30000010ff117230 */ /* 0x000fe40000004100 */
[----:B------:R-:W-:Y:S02]  /*ee80*/  HADD2.F32 R4, -RZ, R4.H0_H0 ;  /* 0x20000004ff047230 */ /* 0x000fe40000004100 */
[----:B------:R-:W-:Y:S02]  /*ee90*/  HADD2.F32 R5, -RZ, R5.H0_H0 ;  /* 0x20000005ff057230 */ /* 0x000fe40000004100 */
[----:B------:R-:W-:Y:S02]  /*eea0*/  HADD2.F32 R14, -RZ, R18.H1_H1 ;  /* 0x30000012ff0e7230 */ /* 0x000fe40000004100 */
[----:B------:R-:W-:Y:S01]  /*eeb0*/  FFMA.FTZ R0, R22, R0, R23 ;  /* 0x0000000016007223 */ /* 0x000fe20000010017 */
[----:B------:R-:W-:Y:S02]  /*eec0*/  HADD2.F32 R7, -RZ, R7.H0_H0 ;  /* 0x20000007ff077230 */ /* 0x000fe40000004100 */
[----:B------:R-:W-:Y:S01]  /*eed0*/  FFMA.FTZ R10, R20, R10, R25 ;  /* 0x0000000a140a7223 */ /* 0x000fe20000010019 */
[----:B------:R-:W-:-:S02]  /*eee0*/  HADD2.F32 R23, -RZ, R16.H0_H0 ;  /* 0x20000010ff177230 */ /* 0x000fc40000004100 */
[C---:B------:R-:W-:Y:S01]  /*eef0*/  FMUL.FTZ R16, R17.reuse, R4 ;  /* 0x0000000411107220 */ /* 0x040fe20000410000 */
[-C--:B------:R-:W-:Y:S01]  /*ef00*/  FMUL.FTZ R25, R17, R6.reuse ;  /* 0x0000000611197220 */ /* 0x080fe20000410000 */
[----:B------:R-:W-:Y:S02]  /*ef10*/  HADD2.F32 R18, -RZ, R18.H0_H0 ;  /* 0x20000012ff127230 */ /* 0x000fe40000004100 */
[C---:B------:R-:W-:Y:S01]  /*ef20*/  FMUL.FTZ R17, R14.reuse, R5 ;  /* 0x000000050e117220 */ /* 0x040fe20000410000 */
[-C--:B------:R-:W-:Y:S01]  /*ef30*/  FMUL.FTZ R14, R14, R7.reuse ;  /* 0x000000070e0e7220 */ /* 0x080fe20000410000 */
[C---:B------:R-:W-:Y:S01]  /*ef40*/  FFMA.FTZ R16, R23.reuse, R6, -R16 ;  /* 0x0000000617107223 */ /* 0x040fe20000010810 */
[----:B------:R-:W-:Y:S01]  /*ef50*/  FFMA.FTZ R25, R23, R4, R25 ;  /* 0x0000000417197223 */ /* 0x000fe20000010019 */
[C---:B------:R-:W-:Y:S01]  /*ef60*/  FFMA.FTZ R17, R18.reuse, R7, -R17 ;  /* 0x0000000712117223 */ /* 0x040fe20000010811 */
[----:B------:R-:W-:Y:S01]  /*ef70*/  FFMA.FTZ R14, R18, R5, R14 ;  /* 0x00000005120e7223 */ /* 0x000fe2000001000e */
[----:B------:R-:W-:-:S02]  /*ef80*/  F2FP.F16.F32.PACK_AB R10, R10, R27 ;  /* 0x0000001b0a0a723e */ /* 0x000fc400000000ff */
[----:B------:R-:W-:Y:S02]  /*ef90*/  F2FP.F16.F32.PACK_AB R19, R0, R19 ;  /* 0x000000130013723e */ /* 0x000fe400000000ff */
[----:B------:R-:W-:Y:S02]  /*efa0*/  F2FP.F16.F32.PACK_AB R18, R14, R17 ;  /* 0x000000110e12723e */ /* 0x000fe400000000ff */
[----:B------:R-:W-:Y:S02]  /*efb0*/  F2FP.F16.F32.PACK_AB R16, R25, R16 ;  /* 0x000000101910723e */ /* 0x000fe400000000ff */
[----:B------:R-:W-:Y:S02]  /*efc0*/  MOV R17, R10 ;  /* 0x0000000a00117202 */ /* 0x000fe40000000f00 */
.L_x_841:
[----:B------:R-:W-:Y:S05]  /*efd0*/  BSYNC.RECONVERGENT B0 ;  /* 0x0000000000007941 */ /* 0x000fea0003800200 */
.L_x_840:
[----:B-----5:R2:W-:Y:S01]  /*efe0*/  STS.128 [R239], R16 ;  /* 0x00000010ef007388 */ /* 0x0205e20000000c00 */
[----:B------:R-:W-:Y:S05]  /*eff0*/  BRA `(.L_x_838) ;  /* 0x0000000000047947 */ /* 0x000fea0003800000 */
.L_x_839:
[----:B------:R3:W-:Y:S02]  /*f000*/  STS.128 [R239], RZ ;  /* 0x000000ffef007388 */ /* 0x0007e40000000c00 */
.L_x_838:
[----:B------:R-:W-:Y:S05]  /*f010*/  BSYNC.RECONVERGENT B1 ;  /* 0x0000000000017941 */ /* 0x000fea0003800200 */
.L_x_837:
[----:B------:R-:W-:Y:S01]  /*f020*/  VIADD R30, R158, 0x10 ;  /* 0x000000109e1e7836 */ /* 0x000fe20000000000 */
[----:B------:R-:W-:Y:S01]  /*f030*/  LEA R22, P0, R34, R32, 0x1 ;  /* 0x0000002022167211 */ /* 0x000fe200078008ff */
[----:B------:R-:W-:Y:S03]  /*f040*/  BSSY.RECONVERGENT B1, `(.L_x_842) ;  /* 0x000003f000017945 */ /* 0x000fe60003800200 */
[----:B------:R-:W-:Y:S02]  /*f050*/  ISETP.GE.AND P1, PT, R30, R21, PT ;  /* 0x000000151e00720c */ /* 0x000fe40003f26270 */
[----:B------:R-:W-:-:S11]  /*f060*/  LEA.HI.X R23, R34, R33, R29, 0x1, P0 ;  /* 0x0000002122177211 */ /* 0x000fd600000f0c1d */
[----:B------:R-:W-:Y:S05]  /*f070*/  @P1 BRA `(.L_x_843) ;  /* 0x0000000000ec1947 */ /* 0x000fea0003800000 */
[----:B------:R-:W4:Y:S02]  /*f080*/  LDCU UR7, c[0x0][0x440] ;  /* 0x00008800ff0777ac */ /* 0x000f240008000800 */
[----:B----4-:R-:W-:-:S13]  /*f090*/  ISETP.GE.AND P0, PT, R12, UR7, PT ;  /* 0x000000070c007c0c */ /* 0x010fda000bf06270 */
[----:B------:R4:W-:Y:S01]  /*f0a0*/  @P0 STS.128 [R239+0x800], RZ ;  /* 0x000800ffef000388 */ /* 0x0009e20000000c00 */
[----:B------:R-:W-:Y:S05]  /*f0b0*/  @P0 BRA `(.L_x_843) ;  /* 0x0000000000dc0947 */ /* 0x000fea0003800000 */
[----:B--2---:R2:W5:Y:S01]  /*f0c0*/  LDG.E.128 R16, desc[UR4][R22.64] ;  /* 0x0000000416107981 */ /* 0x004562000c1e1d00 */
[----:B------:R-:W-:Y:S01]  /*f0d0*/  ISETP.GE.AND P0, PT, R12, R15, PT ;  /* 0x0000000f0c00720c */ /* 0x000fe20003f06270 */
[----:B------:R-:W-:-:S12]  /*f0e0*/  BSSY.RECONVERGENT B0, `(.L_x_844) ;  /* 0x0000033000007945 */ /* 0x000fd80003800200 */
[----:B------:R-:W-:Y:S05]  /*f0f0*/  @P0 BRA `(.L_x_845) ;  /* 0x0000000000c40947 */ /* 0x000fea0003800000 */
[----:B------:R-:W1:Y:S01]  /*f100*/  LDCU.64 UR10, c[0x0][0x4c8] ;  /* 0x00009900ff0a77ac */ /* 0x000e620008000a00 */
[C---:B------:R-:W-:Y:S01]  /*f110*/  IADD3 R0, P0, PT, R31.reuse, R8, RZ ;  /* 0x000000081f007210 */ /* 0x040fe20007f1e0ff */
[----:B------:R-:W3:Y:S03]  /*f120*/  LDCU.64 UR8, c[0x0][0x4d0] ;  /* 0x00009a00ff0877ac */ /* 0x000ee60008000a00 */
[----:B------:R-:W-:Y:S02]  /*f130*/  SHF.L.U32 R4, R0, 0x1, RZ ;  /* 0x0000000100047819 */ /* 0x000fe400000006ff */
[----:B------:R-:W-:-:S04]  /*f140*/  LEA.HI.X.SX32 R31, R31, R9, 0x1, P0 ;  /* 0x000000091f1f7211 */ /* 0x000fc800000f0eff */
[----:B------:R-:W-:Y:S02]  /*f150*/  SHF.L.U64.HI R31, R0, 0x1, R31 ;  /* 0x00000001001f7819 */ /* 0x000fe4000001021f */
[C---:B-1---5:R-:W-:Y:S02]  /*f160*/  IADD3 R6, P1, PT, R4.reuse, UR10, RZ ;  /* 0x0000000a04067c10 */ /* 0x062fe4000ff3e0ff */
[----:B---3--:R-:W-:Y:S02]  /*f170*/  IADD3 R4, P0, PT, R4, UR8, RZ ;  /* 0x0000000804047c10 */ /* 0x008fe4000ff1e0ff */
[C---:B------:R-:W-:Y:S02]  /*f180*/  IADD3.X R7, PT, PT, R31.reuse, UR11, RZ, P1, !PT ;  /* 0x0000000b1f077c10 */ /* 0x040fe40008ffe4ff */
[----:B------:R-:W-:-:S04]  /*f190*/  IADD3.X R5, PT, PT, R31, UR9, RZ, P0, !PT ;  /* 0x000000091f057c10 */ /* 0x000fc800087fe4ff */
[----:B------:R-:W3:Y:S04]  /*f1a0*/  LDG.E.64 R6, desc[UR4][R6.64] ;  /* 0x0000000406067981 */ /* 0x000ee8000c1e1b00 */
[----:B------:R-:W4:Y:S01]  /*f1b0*/  LDG.E.64 R4, desc[UR4][R4.64] ;  /* 0x0000000404047981 */ /* 0x000f22000c1e1b00 */
[----:B------:R-:W-:Y:S02]  /*f1c0*/  HADD2.F32 R27, -RZ, R17.H1_H1 ;  /* 0x30000011ff1b7230 */ /* 0x000fe40000004100 */
[----:B------:R-:W-:Y:S02]  /*f1d0*/  HADD2.F32 R25, -RZ, R19.H1_H1 ;  /* 0x30000013ff197230 */ /* 0x000fe40000004100 */
[----:B------:R-:W-:Y:S02]  /*f1e0*/  HADD2.F32 R20, -RZ, R17.H0_H0 ;  /* 0x20000011ff147230 */ /* 0x000fe40000004100 */
[----:B------:R-:W-:-:S02]  /*f1f0*/  HADD2.F32 R24, -RZ, R19.H0_H0 ;  /* 0x20000013ff187230 */ /* 0x000fc40000004100 */
[----:B---3--:R-:W-:Y:S02]  /*f200*/  HADD2.F32 R17, -RZ, R6.H1_H1 ;  /* 0x30000006ff117230 */ /* 0x008fe40000004100 */
[----:B----4-:R-:W-:Y:S02]  /*f210*/  HADD2.F32 R10, -RZ, R4.H1_H1 ;  /* 0x30000004ff0a7230 */ /* 0x010fe40000004100 */
        /* <DEDUP_REMOVED lines=31> */
.L_x_845:
[----:B------:R-:W-:Y:S05]  /*f410*/  BSYNC.RECONVERGENT B0 ;  /* 0x0000000000007941 */ /* 0x000fea0003800200 */
.L_x_844:
[----:B-----5:R1:W-:Y:S02]  /*f420*/  STS.128 [R239+0x800], R16 ;  /* 0x00080010ef007388 */ /* 0x0203e40000000c00 */
.L_x_843:
[----:B------:R-:W-:Y:S05]  /*f430*/  BSYNC.RECONVERGENT B1 ;  /* 0x0000000000017941 */ /* 0x000fea0003800200 */
.L_x_842:
[----:B-1----:R-:W-:Y:S01]  /*f440*/  IADD3 R32, PT, PT, R158, 0x20, RZ ;  /* 0x000000209e207810 */ /* 0x002fe20007ffe0ff */
[----:B------:R-:W-:Y:S03]  /*f450*/  BSSY.RECONVERGENT B1, `(.L_x_846) ;  /* 0x0000041000017945 */ /* 0x000fe60003800200 */
[----:B------:R-:W-:-:S13]  /*f460*/  ISETP.GE.AND P0, PT, R32, R21, PT ;  /* 0x000000152000720c */ /* 0x000fda0003f06270 */
[----:B------:R-:W-:Y:S05]  /*f470*/  @P0 BRA `(.L_x_847) ;  /* 0x0000000000f80947 */ /* 0x000fea0003800000 */
[----:B------:R-:W1:Y:S02]  /*f480*/  LDCU UR7, c[0x0][0x440] ;  /* 0x00008800ff0777ac */ /* 0x000e640008000800 */
[----:B-1----:R-:W-:-:S13]  /*f490*/  ISETP.GE.AND P0, PT, R12, UR7, PT ;  /* 0x000000070c007c0c */ /* 0x002fda000bf06270 */
[----:B------:R1:W-:Y:S01]  /*f4a0*/  @P0 STS.128 [R239+0x1000], RZ ;  /* 0x001000ffef000388 */ /* 0x0003e20000000c00 */
[----:B------:R-:W-:Y:S05]  /*f4b0*/  @P0 BRA `(.L_x_847) ;  /* 0x0000000000e80947 */ /* 0x000fea0003800000 */
[----:B--2---:R-:W-:-:S04]  /*f4c0*/  LEA R16, P0, R2, R22, 0x5 ;  /* 0x0000001602107211 */ /* 0x004fc800078028ff */
[----:B------:R-:W-:-:S06]  /*f4d0*/  LEA.HI.X R17, R2, R23, R3, 0x5, P0 ;  /* 0x0000001702117211 */ /* 0x000fcc00000f2c03 */
[----:B------:R-:W5:Y:S01]  /*f4e0*/  LDG.E.128 R16, desc[UR4][R16.64] ;  /* 0x0000000410107981 */ /* 0x000f62000c1e1d00 */
[----:B------:R-:W-:Y:S01]  /*f4f0*/  ISETP.GE.AND P0, PT, R12, R15, PT ;  /* 0x0000000f0c00720c */ /* 0x000fe20003f06270 */
[----:B------:R-:W-:-:S12]  /*f500*/  BSSY.RECONVERGENT B0, `(.L_x_848) ;  /* 0x0000034000007945 */ /* 0x000fd80003800200 */
[----:B------:R-:W-:Y:S05]  /*f510*/  @P0 BRA `(.L_x_849) ;  /* 0x0000000000c80947 */ /* 0x000fea0003800000 */
[----:B------:R-:W2:Y:S01]  /*f520*/  LDCU.64 UR10, c[0x0][0x4c8] ;  /* 0x00009900ff0a77ac */ /* 0x000ea20008000a00 */
[----:B------:R-:W-:Y:S01]  /*f530*/  SHF.L.U32 R0, R11, 0x5, RZ ;  /* 0x000000050b007819 */ /* 0x000fe200000006ff */
[----:B------:R-:W1:Y:S03]  /*f540*/  LDCU.64 UR8, c[0x0][0x4d0] ;  /* 0x00009a00ff0877ac */ /* 0x000e660008000a00 */
[----:B------:R-:W-:-:S04]  /*f550*/  IADD3 R5, P0, PT, R0, R8, RZ ;  /* 0x0000000800057210 */ /* 0x000fc80007f1e0ff */
[----:B------:R-:W-:Y:S02]  /*f560*/  SHF.L.U32 R4, R5, 0x1, RZ ;  /* 0x0000000105047819 */ /* 0x000fe400000006ff */
[----:B------:R-:W-:-:S04]  /*f570*/  LEA.HI.X.SX32 R0, R0, R9, 0x1, P0 ;  /* 0x0000000900007211 */ /* 0x000fc800000f0eff */
[----:B------:R-:W-:Y:S02]  /*f580*/  SHF.L.U64.HI R0, R5, 0x1, R0 ;  /* 0x0000000105007819 */ /* 0x000fe40000010200 */
[C---:B--2--5:R-:W-:Y:S02]  /*f590*/  IADD3 R6, P1, PT, R4.reuse, UR10, RZ ;  /* 0x0000000a04067c10 */ /* 0x064fe4000ff3e0ff */
[----:B-1----:R-:W-:Y:S02]  /*f5a0*/  IADD3 R4, P0, PT, R4, UR8, RZ ;  /* 0x0000000804047c10 */ /* 0x002fe4000ff1e0ff */
        /* <DEDUP_REMOVED lines=41> */
.L_x_849:
[----:B------:R-:W-:Y:S05]  /*f840*/  BSYNC.RECONVERGENT B0 ;  /* 0x0000000000007941 */ /* 0x000fea0003800200 */
.L_x_848:
[----:B-----5:R2:W-:Y:S02]  /*f850*/  STS.128 [R239+0x1000], R16 ;  /* 0x00100010ef007388 */ /* 0x0205e40000000c00 */
.L_x_847:
[----:B------:R-:W-:Y:S05]  /*f860*/  BSYNC.RECONVERGENT B1 ;  /* 0x0000000000017941 */ /* 0x000fea0003800200 */
.L_x_846:
[----:B------:R-:W-:-:S04]  /*f870*/  IADD3 R38, PT, PT, R158, 0x30, RZ ;  /* 0x000000309e267810 */ /* 0x000fc80007ffe0ff */
        /* <DEDUP_REMOVED lines=13> */
[----:B------:R-:W-:Y:S01]  /*f950*/  IMAD R11, R11, 0x30, RZ ;  /* 0x000000300b0b7824 */ /* 0x000fe200078e02ff */
[----:B------:R-:W1:Y:S04]  /*f960*/  LDCU.64 UR10, c[0x0][0x4c8] ;  /* 0x00009900ff0a77ac */ /* 0x000e680008000a00 */
[----:B------:R-:W-:-:S04]  /*f970*/  IADD3 R8, P0, PT, R11, R8, RZ ;  /* 0x000000080b087210 */ /* 0x000fc80007f1e0ff */
[----:B------:R-:W-:Y:S02]  /*f980*/  LEA.HI.X.SX32 R9, R11, R9, 0x1, P0 ;  /* 0x000000090b097211 */ /* 0x000fe400000f0eff */
[C---:B------:R-:W-:Y:S02]  /*f990*/  SHF.L.U32 R0, R8.reuse, 0x1, RZ ;  /* 0x0000000108007819 */ /* 0x040fe400000006ff */
[----:B------:R-:W-:Y:S02]  /*f9a0*/  SHF.L.U64.HI R9, R8, 0x1, R9 ;  /* 0x0000000108097819 */ /* 0x000fe40000010209 */
[C---:B--2---:R-:W-:Y:S02]  /*f9b0*/  IADD3 R2, P0, PT, R0.reuse, UR8, RZ ;  /* 0x0000000800027c10 */ /* 0x044fe4000ff1e0ff */
[----:B-1----:R-:W-:Y:S02]  /*f9c0*/  IADD3 R4, P1, PT, R0, UR10, RZ ;  /* 0x0000000a00047c10 */ /* 0x002fe4000ff3e0ff */
[----:B------:R-:W-:-:S02]  /*f9d0*/  IADD3.X R3, PT, PT, R9, UR9, RZ, P0, !PT ;  /* 0x0000000909037c10 */ /* 0x000fc400087fe4ff */
[----:B------:R-:W-:-:S04]  /*f9e0*/  IADD3.X R5, PT, PT, R9, UR11, RZ, P1, !PT ;  /* 0x0000000b09057c10 */ /* 0x000fc80008ffe4ff */
[----:B------:R-:W2:Y:S04]  /*f9f0*/  LDG.E.64 R2, desc[UR4][R2.64] ;  /* 0x0000000402027981 */ /* 0x000ea8000c1e1b00 */
[----:B------:R-:W3:Y:S01]  /*fa00*/  LDG.E.64 R4, desc[UR4][R4.64] ;  /* 0x0000000404047981 */ /* 0x000ee2000c1e1b00 */
[----:B-----5:R-:W-:Y:S02]  /*fa10*/  HADD2.F32 R9, -RZ, R19.H1_H1 ;  /* 0x30000013ff097230 */ /* 0x020fe40000004100 */
[----:B------:R-:W-:Y:S02]  /*fa20*/  HADD2.F32 R15, -RZ, R17.H1_H1 ;  /* 0x30000011ff0f7230 */ /* 0x000fe40000004100 */
[----:B------:R-:W-:Y:S02]  /*fa30*/  HADD2.F32 R19, -RZ, R19.H0_H0 ;  /* 0x20000013ff137230 */ /* 0x000fe40000004100 */
[----:B------:R-:W-:-:S02]  /*fa40*/  HADD2.F32 R11, -RZ, R17.H0_H0 ;  /* 0x20000011ff0b7230 */ /* 0x000fc40000004100 */
[----:B--2---:R-:W-:Y:S02]  /*fa50*/  HADD2.F32 R0, -RZ, R3.H1_H1 ;  /* 0x30000003ff007230 */ /* 0x004fe40000004100 */
[----:B------:R-:W-:Y:S02]  /*fa60*/  HADD2.F32 R6, -RZ, R2.H1_H1 ;  /* 0x30000002ff067230 */ /* 0x000fe40000004100 */
[----:B---3--:R-:W-:Y:S02]  /*fa70*/  HADD2.F32 R7, -RZ, R5.H1_H1 ;  /* 0x30000005ff077230 */ /* 0x008fe40000004100 */
[----:B------:R-:W-:Y:S01]  /*fa80*/  FMUL.FTZ R10, R9, R0 ;  /* 0x00000000090a7220 */ /* 0x000fe20000410000 */
[--C-:B------:R-:W-:Y:S02]  /*fa90*/  HADD2.F32 R8, -RZ, R4.reuse.H1_H1 ;  /* 0x30000004ff087230 */ /* 0x100fe40000004100 */
[----:B------:R-:W-:Y:S01]  /*faa0*/  FMUL.FTZ R14, R15, R6 ;  /* 0x000000060f0e7220 */ /* 0x000fe20000410000 */
[----:B------:R-:W-:-:S02]  /*fab0*/  HADD2.F32 R4, -RZ, R4.H0_H0 ;  /* 0x20000004ff047230 */ /* 0x000fc40000004100 */
[-C--:B------:R-:W-:Y:S01]  /*fac0*/  FMUL.FTZ R9, R9, R7.reuse ;  /* 0x0000000709097220 */ /* 0x080fe20000410000 */
[----:B------:R-:W-:Y:S01]  /*fad0*/  FFMA.FTZ R10, R19, R7, -R10 ;  /* 0x00000007130a7223 */ /* 0x000fe2000001080a */
[----:B------:R-:W-:Y:S01]  /*fae0*/  FMUL.FTZ R15, R15, R8 ;  /* 0x000000080f0f7220 */ /* 0x000fe20000410000 */
[----:B------:R-:W-:Y:S02]  /*faf0*/  HADD2.F32 R7, -RZ, R16.H1_H1 ;  /* 0x30000010ff077230 */ /* 0x000fe40000004100 */
[----:B------:R-:W-:Y:S01]  /*fb00*/  FFMA.FTZ R9, R19, R0, R9 ;  /* 0x0000000013097223 */ /* 0x000fe20000010009 */
[----:B------:R-:W-:Y:S02]  /*fb10*/  HADD2.F32 R2, -RZ, R2.H0_H0 ;  /* 0x20000002ff027230 */ /* 0x000fe40000004100 */
[C---:B------:R-:W-:Y:S01]  /*fb20*/  FFMA.FTZ R14, R11.reuse, R8, -R14 ;  /* 0x000000080b0e7223 */ /* 0x040fe2000001080e */
[----:B------:R-:W-:Y:S02]  /*fb30*/  HADD2.F32 R3, -RZ, R3.H0_H0 ;  /* 0x20000003ff037230 */ /* 0x000fe40000004100 */
[----:B------:R-:W-:Y:S01]  /*fb40*/  FFMA.FTZ R15, R11, R6, R15 ;  /* 0x000000060b0f7223 */ /* 0x000fe2000001000f */
[----:B------:R-:W-:-:S02]  /*fb50*/  HADD2.F32 R0, -RZ, R18.H1_H1 ;  /* 0x30000012ff007230 */ /* 0x000fc40000004100 */
[C---:B------:R-:W-:Y:S01]  /*fb60*/  FMUL.FTZ R6, R7.reuse, R2 ;  /* 0x0000000207067220 */ /* 0x040fe20000410000 */
[----:B------:R-:W-:Y:S02]  /*fb70*/  HADD2.F32 R5, -RZ, R5.H0_H0 ;  /* 0x20000005ff057230 */ /* 0x000fe40000004100 */
[----:B------:R-:W-:Y:S01]  /*fb80*/  FMUL.FTZ R17, R7, R4 ;  /* 0x0000000407117220 */ /* 0x000fe20000410000 */
[----:B------:R-:W-:Y:S02]  /*fb90*/  HADD2.F32 R11, -RZ, R16.H0_H0 ;  /* 0x20000010ff0b7230 */ /* 0x000fe40000004100 */
[C---:B------:R-:W-:Y:S01]  /*fba0*/  FMUL.FTZ R7, R0.reuse, R3 ;  /* 0x0000000300077220 */ /* 0x040fe20000410000 */
[----:B------:R-:W-:Y:S02]  /*fbb0*/  HADD2.F32 R18, -RZ, R18.H0_H0 ;  /* 0x20000012ff127230 */ /* 0x000fe40000004100 */
[-C--:B------:R-:W-:Y:S01]  /*fbc0*/  FMUL.FTZ R0, R0, R5.reuse ;  /* 0x0000000500007220 */ /* 0x080fe20000410000 */
[----:B------:R-:W-:Y:S01]  /*fbd0*/  F2FP.F16.F32.PACK_AB R14, R15, R14 ;  /* 0x0000000e0f0e723e */ /* 0x000fe200000000ff */
[C---:B------:R-:W-:Y:S01]  /*fbe0*/  FFMA.FTZ R6, R11.reuse, R4, -R6 ;  /* 0x000000040b067223 */ /* 0x040fe20000010806 */
[----:B------:R-:W-:Y:S01]  /*fbf0*/  FFMA.FTZ R17, R11, R2, R17 ;  /* 0x000000020b117223 */ /* 0x000fe20000010011 */
[C---:B------:R-:W-:Y:S01]  /*fc00*/  FFMA.FTZ R7, R18.reuse, R5, -R7 ;  /* 0x0000000512077223 */ /* 0x040fe20000010807 */
[----:B------:R-:W-:Y:S01]  /*fc10*/  FFMA.FTZ R0, R18, R3, R0 ;  /* 0x0000000312007223 */ /* 0x000fe20000010000 */
[----:B------:R-:W-:-:S02]  /*fc20*/  F2FP.F16.F32.PACK_AB R19, R9, R10 ;  /* 0x0000000a0913723e */ /* 0x000fc400000000ff */
[----:B------:R-:W-:Y:S02]  /*fc30*/  F2FP.F16.F32.PACK_AB R16, R17, R6 ;  /* 0x000000061110723e */ /* 0x000fe400000000ff */
[----:B------:R-:W-:Y:S02]  /*fc40*/  F2FP.F16.F32.PACK_AB R18, R0, R7 ;  /* 0x000000070012723e */ /* 0x000fe400000000ff */
[----:B------:R-:W-:Y:S02]  /*fc50*/  MOV R17, R14 ;  /* 0x0000000e00117202 */ /* 0x000fe40000000f00 */
.L_x_851:
[----:B------:R-:W-:Y:S05]  /*fc60*/  BSYNC.RECONVERGENT B0 ;  /* 0x0000000000007941 */ /* 0x000fea0003800200 */
.L_x_850:
[----:B-----5:R2:W-:Y:S01]  /*fc70*/  STS.128 [R239+0x1800], R16 ;  /* 0x00180010ef007388 */ /* 0x0205e20000000c00 */
[----:B------:R-:W-:Y:S05]  /*fc80*/  BRA `(.L_x_835) ;  /* 0x0000001800087947 */ /* 0x000fea0003800000 */
.L_x_836:
[----:B------:R-:W-:Y:S01]  /*fc90*/  IMAD.IADD R25, R231, 0x1, -R72 ;  /* 0x00000001e7197824 */ /* 0x000fe200078e0a48 */
[----:B------:R-:W-:Y:S01]  /*fca0*/  LEA.HI R24, R15, R15, RZ, 0x1 ;  /* 0x0000000f0f187211 */ /* 0x000fe200078f08ff */
[----:B------:R-:W-:Y:S01]  /*fcb0*/  BSSY.RECONVERGENT B1, `(.L_x_852) ;  /* 0x0000063000017945 */ /* 0x000fe20003800200 */
[----:B------:R-:W-:Y:S02]  /*fcc0*/  SHF.R.U32.HI R5, RZ, 0x1, R15 ;  /* 0x00000001ff057819 */ /* 0x000fe4000001160f */
[----:B------:R-:W-:Y:S02]  /*fcd0*/  ISETP.GE.AND P0, PT, R158, R25, PT ;  /* 0x000000199e00720c */ /* 0x000fe40003f06270 */
[----:B------:R-:W-:Y:S02]  /*fce0*/  SHF.R.S32.HI R24, RZ, 0x1, R24 ;  /* 0x00000001ff187819 */ /* 0x000fe40000011418 */
[----:B------:R-:W-:-:S03]  /*fcf0*/  ISETP.GE.U32.AND P1, PT, R12, R5, PT ;  /* 0x000000050c00720c */ /* 0x000fc60003f26070 */
[----:B------:R-:W-:-:S05]  /*fd00*/  IMAD.MOV R26, RZ, RZ, -R24 ;  /* 0x000000ffff1a7224 */ /* 0x000fca00078e0a18 */
[----:B------:R-:W-:Y:S02]  /*fd10*/  SEL R28, R5, R26, !P1 ;  /* 0x0000001a051c7207 */ /* 0x000fe40004800000 */
[----:B------:R-:W-:Y:S01]  /*fd20*/  SHF.R.S32.HI R27, RZ, 0x1f, R26 ;  /* 0x0000001fff1b7819 */ /* 0x000fe2000001141a */
[----:B------:R-:W-:Y:S06]  /*fd30*/  @P0 BRA `(.L_x_853) ;  /* 0x0000000400680947 */ /* 0x000fec0003800000 */
[----:B------:R-:W1:Y:S02]  /*fd40*/  LDCU UR7, c[0x0][0x440] ;  /* 0x00008800ff0777ac */ /* 0x000e640008000800 */
[----:B-1----:R-:W-:-:S13]  /*fd50*/  ISETP.GE.AND P0, PT, R12, UR7, PT ;  /* 0x000000070c007c0c */ /* 0x002fda000bf06270 */
[----:B------:R-:W-:Y:S05]  /*fd60*/  @P0 BRA `(.L_x_854) ;  /* 0x0000000400580947 */ /* 0x000fea0003800000 */
[----:B------:R-:W-:Y:S01]  /*fd70*/  IMAD.MOV.U32 R16, RZ, RZ, R32 ;  /* 0x000000ffff107224 */ /* 0x000fe200078e0020 */
[----:B------:R-:W-:-:S05]  /*fd80*/  MOV R17, R33 ;  /* 0x0000002100117202 */ /* 0x000fca0000000f00 */
[----:B----4-:R1:W5:Y:S01]  /*fd90*/  LDG.E.128 R20, desc[UR4][R16.64] ;  /* 0x0000000410147981 */ /* 0x010362000c1e1d00 */
[----:B------:R-:W-:Y:S01]  /*fda0*/  ISETP.GE.AND P0, PT, R12, R15, PT ;  /* 0x0000000f0c00720c */ /* 0x000fe20003f06270 */
[----:B------:R-:W-:-:S12]  /*fdb0*/  BSSY.RECONVERGENT B0, `(.L_x_855) ;  /* 0x000004f000007945 */ /* 0x000fd80003800200 */
[----:B------:R-:W-:Y:S05]  /*fdc0*/  @P0 BRA `(.L_x_856) ;  /* 0x0000000400340947 */ /* 0x000fea0003800000 */
[----:B------:R-:W2:Y:S01]  /*fdd0*/  LDCU.64 UR8, c[0x0][0x4d0] ;  /* 0x00009a00ff0877ac */ /* 0x000ea20008000a00 */
[----:B------:R-:W-:Y:S01]  /*fde0*/  SEL R5, R26, RZ, P1 ;  /* 0x000000ff1a057207 */ /* 0x000fe20000800000 */
[----:B-1----:R-:W-:Y:S01]  /*fdf0*/  IMAD.WIDE R16, R28, 0x2, R16 ;  /* 0x000000021c107825 */ /* 0x002fe200078e0210 */
[----:B------:R-:W-:Y:S02]  /*fe00*/  SEL R7, R27, RZ, P1 ;  /* 0x000000ff1b077207 */ /* 0x000fe40000800000 */
[----:B------:R-:W-:-:S03]  /*fe10*/  IADD3 R5, P0, PT, R5, R0, RZ ;  /* 0x0000000005057210 */ /* 0x000fc60007f1e0ff */
[----:B------:R-:W3:Y:S01]  /*fe20*/  LDG.E.128 R16, desc[UR4][R16.64] ;  /* 0x0000000410107981 */ /* 0x000ee2000c1e1d00 */
[----:B------:R-:W-:Y:S02]  /*fe30*/  IADD3.X R8, PT, PT, R7, R14, RZ, P0, !PT ;  /* 0x0000000e07087210 */ /* 0x000fe400007fe4ff */
[C---:B------:R-:W-:Y:S02]  /*fe40*/  SHF.L.U32 R9, R5.reuse, 0x1, RZ ;  /* 0x0000000105097819 */ /* 0x040fe400000006ff */
[----:B------:R-:W-:Y:S02]  /*fe50*/  SHF.L.U64.HI R8, R5, 0x1, R8 ;  /* 0x0000000105087819 */ /* 0x000fe40000010208 */
[----:B--2---:R-:W-:-:S04]  /*fe60*/  IADD3 R4, P0, PT, R9, UR8, RZ ;  /* 0x0000000809047c10 */ /* 0x004fc8000ff1e0ff */
[----:B------:R-:W-:Y:S01]  /*fe70*/  IADD3.X R5, PT, PT, R8, UR9, RZ, P0, !PT ;  /* 0x0000000908057c10 */ /* 0x000fe200087fe4ff */
[----:B------:R-:W1:Y:S05]  /*fe80*/  LDCU.64 UR8, c[0x0][0x4c8] ;  /* 0x00009900ff0877ac */ /* 0x000e6a0008000a00 */
[----:B-----5:R-:W2:Y:S01]  /*fe90*/  LDG.E.128 R4, desc[UR4][R4.64] ;  /* 0x0000000404047981 */ /* 0x020ea2000c1e1d00 */
[----:B-1----:R-:W-:-:S04]  /*fea0*/  IADD3 R10, P0, PT, R9, UR8, RZ ;  /* 0x00000008090a7c10 */ /* 0x002fc8000ff1e0ff */
[----:B------:R-:W-:-:S06]  /*feb0*/  IADD3.X R11, PT, PT, R8, UR9, RZ, P0, !PT ;  /* 0x00000009080b7c10 */ /* 0x000fcc00087fe4ff */
[----:B------:R-:W4:Y:S01]  /*fec0*/  LDG.E.128 R8, desc[UR4][R10.64] ;  /* 0x000000040a087981 */ /* 0x000f22000c1e1d00 */
[----:B------:R-:W-:Y:S01]  /*fed0*/  MOV R30, R22 ;  /* 0x00000016001e7202 */ /* 0x000fe20000000f00 */
[--C-:B---3--:R-:W-:Y:S02]  /*fee0*/  HADD2.F32 R22, -RZ, R16.reuse.H0_H0 ;  /* 0x20000010ff167230 */ /* 0x108fe40000004100 */
[----:B------:R-:W-:Y:S02]  /*fef0*/  HADD2.F32 R35, -RZ, R16.H1_H1 ;  /* 0x30000010ff237230 */ /* 0x000fe40000004100 */
[--C-:B------:R-:W-:Y:S02]  /*ff00*/  HADD2.F32 R16, -RZ, R17.reuse.H0_H0 ;  /* 0x20000011ff107230 */ /* 0x100fe40000004100 */
[----:B------:R-:W-:Y:S02]  /*ff10*/  HADD2.F32 R36, -RZ, R17.H1_H1 ;  /* 0x30000011ff247230 */ /* 0x000fe40000004100 */
[----:B------:R-:W-:-:S02]  /*ff20*/  HADD2.F32 R17, -RZ, R18.H0_H0 ;  /* 0x20000012ff117230 */ /* 0x000fc40000004100 */
[----:B------:R-:W-:Y:S02]  /*ff30*/  HADD2.F32 R37, -RZ, R18.H1_H1 ;  /* 0x30000012ff257230 */ /* 0x000fe40000004100 */
[--C-:B------:R-:W-:Y:S02]  /*ff40*/  HADD2.F32 R18, -RZ, R19.reuse.H0_H0 ;  /* 0x20000013ff127230 */ /* 0x100fe40000004100 */
[----:B------:R-:W-:Y:S02]  /*ff50*/  HADD2.F32 R38, -RZ, R19.H1_H1 ;  /* 0x30000013ff267230 */ /* 0x000fe40000004100 */
[--C-:B--2---:R-:W-:Y:S02]  /*ff60*/  HADD2.F32 R19, -RZ, R4.reuse.H0_H0 ;  /* 0x20000004ff137230 */ /* 0x104fe40000004100 */
[----:B------:R-:W-:Y:S02]  /*ff70*/  HADD2.F32 R39, -RZ, R5.H0_H0 ;  /* 0x20000005ff277230 */ /* 0x000fe40000004100 */
[----:B------:R-:W-:-:S02]  /*ff80*/  HADD2.F32 R4, -RZ, R4.H1_H1 ;  /* 0x30000004ff047230 */ /* 0x000fc40000004100 */
[----:B------:R-:W-:Y:S02]  /*ff90*/  HADD2.F32 R5, -RZ, R5.H1_H1 ;  /* 0x30000005ff057230 */ /* 0x000fe40000004100 */
[--C-:B------:R-:W-:Y:S02]  /*ffa0*/  HADD2.F32 R40, -RZ, R6.reuse.H0_H0 ;  /* 0x20000006ff287230 */ /* 0x100fe40000004100 */
[----:B------:R-:W-:Y:S01]  /*ffb0*/  @!P1 FADD.FTZ R4, -R4, -RZ ;  /* 0x800000ff04049221 */ /* 0x000fe20000010100 */
[--C-:B------:R-:W-:Y:S02]  /*ffc0*/  HADD2.F32 R41, -RZ, R7.reuse.H0_H0 ;  /* 0x20000007ff297230 */ /* 0x100fe40000004100 */
[----:B------:R-:W-:Y:S01]  /*ffd0*/  @!P1 FADD.FTZ R5, -R5, -RZ ;  /* 0x800000ff05059221 */ /* 0x000fe20000010100 */
[----:B------:R-:W-:Y:S02]  /*ffe0*/  HADD2.F32 R6, -RZ, R6.H1_H1 ;  /* 0x30000006ff067230 */ /* 0x000fe40000004100 */
[----:B------:R-:W-:Y:S01]  /*fff0*/  @!P1 FADD.FTZ R19, -R19, -RZ ;  /* 0x800000ff13139221 */ /* 0x000fe20000010100 */
[----:B------:R-:W-:-:S02]  /*10000*/  HADD2.F32 R7, -RZ, R7.H1_H1 ;  /* 0x30000007ff077230 */ /* 0x000fc40000004100 */
[----:B------:R-:W-:Y:S01]  /*10010*/  FMUL.FTZ R35, R35, R4 ;  /* 0x0000000423237220 */ /* 0x000fe20000410000 */
[----:B------:R-:W-:Y:S01]  /*10020*/  FMUL.FTZ R36, R36, R5 ;  /* 0x0000000524247220 */ /* 0x000fe20000410000 */
[--C-:B------:R-:W-:Y:S02]  /*10030*/  HADD2.F32 R5, -RZ, R20.reuse.H0_H0 ;  /* 0x20000014ff057230 */ /* 0x100fe40000004100 */
[----:B------:R-:W-:Y:S01]  /*10040*/  FMUL.FTZ R22, R22, R19 ;  /* 0x0000001316167220 */ /* 0x000fe20000410000 */
[----:B------:R-:W-:Y:S02]  /*10050*/  HADD2.F32 R20, -RZ, R20.H1_H1 ;  /* 0x30000014ff147230 */ /* 0x000fe40000004100 */
[----:B------:R-:W-:Y:S01]  /*10060*/  @!P1 FADD.FTZ R40, -R40, -RZ ;  /* 0x800000ff28289221 */ /* 0x000fe20000010100 */
[----:B------:R-:W-:Y:S01]  /*10070*/  @!P1 FADD.FTZ R6, -R6, -RZ ;  /* 0x800000ff06069221 */ /* 0x000fe20000010100 */
[--C-:B----4-:R-:W-:Y:S02]  /*10080*/  HADD2.F32 R4, -RZ, R8.reuse.H0_H0 ;  /* 0x20000008ff047230 */ /* 0x110fe40000004100 */
[----:B------:R-:W-:Y:S01]  /*10090*/  @!P1 FADD.FTZ R7, -R7, -RZ ;  /* 0x800000ff07079221 */ /* 0x000fe20000010100 */
[----:B------:R-:W-:-:S02]  /*100a0*/  HADD2.F32 R8, -RZ, R8.H1_H1 ;  /* 0x30000008ff087230 */ /* 0x000fc40000004100 */
[----:B------:R-:W-:Y:S01]  /*100b0*/  @!P1 FADD.FTZ R39, -R39, -RZ ;  /* 0x800000ff27279221 */ /* 0x000fe20000010100 */
[----:B------:R-:W-:Y:S01]  /*100c0*/  @!P1 FADD.FTZ R41, -R41, -RZ ;  /* 0x800000ff29299221 */ /* 0x000fe20000010100 */
[----:B------:R-:W-:Y:S01]  /*100d0*/  FMUL.FTZ R17, R17, R40 ;  /* 0x0000002811117220 */ /* 0x000fe20000410000 */
[----:B------:R-:W-:Y:S01]  /*100e0*/  FMUL.FTZ R37, R37, R6 ;  /* 0x0000000625257220 */ /* 0x000fe20000410000 */
[----:B------:R-:W-:Y:S01]  /*100f0*/  FMUL.FTZ R38, R38, R7 ;  /* 0x0000000726267220 */ /* 0x000fe20000410000 */
[----:B------:R-:W-:Y:S01]  /*10100*/  FFMA.FTZ R4, R5, R4, R22 ;  /* 0x0000000405047223 */ /* 0x000fe20000010016 */
[----:B------:R-:W-:Y:S01]  /*10110*/  FFMA.FTZ R35, R20, R8, R35 ;  /* 0x0000000814237223 */ /* 0x000fe20000010023 */
[----:B------:R-:W-:Y:S02]  /*10120*/  HADD2.F32 R7, -RZ, R21.H0_H0 ;  /* 0x20000015ff077230 */ /* 0x000fe40000004100 */
[----:B------:R-:W-:Y:S02]  /*10130*/  HADD2.F32 R6, -RZ, R9.H0_H0 ;  /* 0x20000009ff067230 */ /* 0x000fe40000004100 */
[----:B------:R-:W-:-:S02]  /*10140*/  HADD2.F32 R40, -RZ, R10.H0_H0 ;  /* 0x2000000aff287230 */ /* 0x000fc40000004100 */
[----:B------:R-:W-:Y:S02]  /*10150*/  HADD2.F32 R19, -RZ, R11.H0_H0 ;  /* 0x2000000bff137230 */ /* 0x000fe40000004100 */
[----:B------:R-:W-:Y:S02]  /*10160*/  HADD2.F32 R8, -RZ, R30.H0_H0 ;  /* 0x2000001eff087230 */ /* 0x000fe40000004100 */
[----:B------:R-:W-:Y:S02]  /*10170*/  HADD2.F32 R5, -RZ, R23.H0_H0 ;  /* 0x20000017ff057230 */ /* 0x000fe40000004100 */
[----:B------:R-:W-:Y:S01]  /*10180*/  FMUL.FTZ R16, R16, R39 ;  /* 0x0000002710107220 */ /* 0x000fe20000410000 */
[----:B------:R-:W-:Y:S02]  /*10190*/  HADD2.F32 R9, -RZ, R9.H1_H1 ;  /* 0x30000009ff097230 */ /* 0x000fe40000004100 */
[----:B------:R-:W-:Y:S01]  /*101a0*/  FMUL.FTZ R18, R18, R41 ;  /* 0x0000002912127220 */ /* 0x000fe20000410000 */
[----:B------:R-:W-:-:S02]  /*101b0*/  HADD2.F32 R10, -RZ, R10.H1_H1 ;  /* 0x3000000aff0a7230 */ /* 0x000fc40000004100 */
[----:B------:R-:W-:Y:S02]  /*101c0*/  HADD2.F32 R11, -RZ, R11.H1_H1 ;  /* 0x3000000bff0b7230 */ /* 0x000fe40000004100 */
[----:B------:R-:W-:Y:S02]  /*101d0*/  HADD2.F32 R21, -RZ, R21.H1_H1 ;  /* 0x30000015ff157230 */ /* 0x000fe40000004100 */
[----:B------:R-:W-:Y:S02]  /*101e0*/  HADD2.F32 R30, -RZ, R30.H1_H1 ;  /* 0x3000001eff1e7230 */ /* 0x000fe40000004100 */
[----:B------:R-:W-:Y:S02]  /*101f0*/  HADD2.F32 R23, -RZ, R23.H1_H1 ;  /* 0x30000017ff177230 */ /* 0x000fe40000004100 */
[----:B------:R-:W-:Y:S01]  /*10200*/  FFMA.FTZ R6, R7, R6, R16 ;  /* 0x0000000607067223 */ /* 0x000fe20000010010 */
[----:B------:R-:W-:Y:S01]  /*10210*/  FFMA.FTZ R9, R21, R9, R36 ;  /* 0x0000000915097223 */ /* 0x000fe20000010024 */
[----:B------:R-:W-:Y:S01]  /*10220*/  FFMA.FTZ R8, R8, R40, R17 ;  /* 0x0000002808087223 */ /* 0x000fe20000010011 */
[----:B------:R-:W-:Y:S01]  /*10230*/  FFMA.FTZ R37, R30, R10, R37 ;  /* 0x0000000a1e257223 */ /* 0x000fe20000010025 */
[----:B------:R-:W-:Y:S01]  /*10240*/  FFMA.FTZ R5, R5, R19, R18 ;  /* 0x0000001305057223 */ /* 0x000fe20000010012 */
[----:B------:R-:W-:Y:S01]  /*10250*/  FFMA.FTZ R38, R23, R11, R38 ;  /* 0x0000000b17267223 */ /* 0x000fe20000010026 */
[----:B------:R-:W-:-:S02]  /*10260*/  F2FP.F16.F32.PACK_AB R20, R35, R4 ;  /* 0x000000042314723e */ /* 0x000fc400000000ff */
[----:B------:R-:W-:Y:S02]  /*10270*/  F2FP.F16.F32.PACK_AB R21, R9, R6 ;  /* 0x000000060915723e */ /* 0x000fe400000000ff */
[----:B------:R-:W-:Y:S02]  /*10280*/  F2FP.F16.F32.PACK_AB R22, R37, R8 ;  /* 0x000000082516723e */ /* 0x000fe400000000ff */
[----:B------:R-:W-:Y:S02]  /*10290*/  F2FP.F16.F32.PACK_AB R23, R38, R5 ;  /* 0x000000052617723e */ /* 0x000fe400000000ff */
.L_x_856:
[----:B------:R-:W-:Y:S05]  /*102a0*/  BSYNC.RECONVERGENT B0 ;  /* 0x0000000000007941 */ /* 0x000fea0003800200 */
.L_x_855:
[----:B-----5:R2:W-:Y:S01]  /*102b0*/  STS.128 [R239], R20 ;  /* 0x00000014ef007388 */ /* 0x0205e20000000c00 */
[----:B------:R-:W-:Y:S05]  /*102c0*/  BRA `(.L_x_853) ;  /* 0x0000000000047947 */ /* 0x000fea0003800000 */
.L_x_854:
[----:B------:R1:W-:Y:S02]  /*102d0*/  STS.128 [R239], RZ ;  /* 0x000000ffef007388 */ /* 0x0003e40000000c00 */
.L_x_853:
[----:B------:R-:W-:Y:S05]  /*102e0*/  BSYNC.RECONVERGENT B1 ;  /* 0x0000000000017941 */ /* 0x000fea0003800200 */
.L_x_852:
[----:B------:R-:W-:Y:S01]  /*102f0*/  VIADD R30, R158, 0x10 ;  /* 0x000000109e1e7836 */ /* 0x000fe20000000000 */
[----:B------:R-:W-:Y:S01]  /*10300*/  LEA R36, P0, R34, R32, 0x1 ;  /* 0x0000002022247211 */ /* 0x000fe200078008ff */
[----:B------:R-:W-:Y:S03]  /*10310*/  BSSY.RECONVERGENT B1, `(.L_x_857) ;  /* 0x000005c000017945 */ /* 0x000fe60003800200 */
[----:B------:R-:W-:Y:S02]  /*10320*/  ISETP.GE.AND P2, PT, R30, R25, PT ;  /* 0x000000191e00720c */ /* 0x000fe40003f46270 */
[----:B------:R-:W-:-:S11]  /*10330*/  LEA.HI.X R37, R34, R33, R29, 0x1, P0 ;  /* 0x0000002122257211 */ /* 0x000fd600000f0c1d */
[----:B------:R-:W-:Y:S05]  /*10340*/  @P2 BRA `(.L_x_858) ;  /* 0x0000000400602947 */ /* 0x000fea0003800000 */
[----:B------:R-:W3:Y:S02]  /*10350*/  LDCU UR7, c[0x0][0x440] ;  /* 0x00008800ff0777ac */ /* 0x000ee40008000800 */
[----:B---3--:R-:W-:-:S13]  /*10360*/  ISETP.GE.AND P0, PT, R12, UR7, PT ;  /* 0x000000070c007c0c */ /* 0x008fda000bf06270 */
[----:B------:R3:W-:Y:S01]  /*10370*/  @P0 STS.128 [R239+0x800], RZ ;  /* 0x000800ffef000388 */ /* 0x0007e20000000c00 */
[----:B------:R-:W-:Y:S05]  /*10380*/  @P0 BRA `(.L_x_858) ;  /* 0x0000000400500947 */ /* 0x000fea0003800000 */
[----:B--2-4-:R2:W5:Y:S01]  /*10390*/  LDG.E.128 R20, desc[UR4][R36.64] ;  /* 0x0000000424147981 */ /* 0x014562000c1e1d00 */
[----:B------:R-:W-:Y:S01]  /*103a0*/  ISETP.GE.AND P0, PT, R12, R15, PT ;  /* 0x0000000f0c00720c */ /* 0x000fe20003f06270 */
[----:B------:R-:W-:-:S12]  /*103b0*/  BSSY.RECONVERGENT B0, `(.L_x_859) ;  /* 0x0000050000007945 */ /* 0x000fd80003800200 */
[----:B------:R-:W-:Y:S05]  /*103c0*/  @P0 BRA `(.L_x_860) ;  /* 0x0000000400380947 */ /* 0x000fea0003800000 */
[----:B------:R-:W4:Y:S01]  /*103d0*/  LDCU.64 UR8, c[0x0][0x4d0] ;  /* 0x00009a00ff0877ac */ /* 0x000f220008000a00 */
[----:B------:R-:W-:Y:S01]  /*103e0*/  SEL R8, R26, RZ, P1 ;  /* 0x000000ff1a087207 */ /* 0x000fe20000800000 */
[----:B-1----:R-:W-:Y:S01]  /*103f0*/  IMAD.WIDE R16, R28, 0x2, R36 ;  /* 0x000000021c107825 */ /* 0x002fe200078e0224 */
[--C-:B------:R-:W-:Y:S02]  /*10400*/  SHF.R.S32.HI R5, RZ, 0x1f, R31.reuse ;  /* 0x0000001fff057819 */ /* 0x100fe4000001141f */
[----:B------:R-:W-:Y:S02]  /*10410*/  IADD3 R8, P2, P0, R8, R0, R31 ;  /* 0x0000000008087210 */ /* 0x000fe4000785e01f */
[----:B------:R-:W-:Y:S01]  /*10420*/  SEL R4, R27, RZ, P1 ;  /* 0x000000ff1b047207 */ /* 0x000fe20000800000 */
[----:B------:R-:W3:Y:S01]  /*10430*/  LDG.E.128 R16, desc[UR4][R16.64] ;  /* 0x0000000410107981 */ /* 0x000ee2000c1e1d00 */
[----:B------:R-:W-:Y:S02]  /*10440*/  SHF.L.U32 R9, R8, 0x1, RZ ;  /* 0x0000000108097819 */ /* 0x000fe400000006ff */
[----:B------:R-:W-:-:S04]  /*10450*/  IADD3.X R5, PT, PT, R4, R14, R5, P2, P0 ;  /* 0x0000000e04057210 */ /* 0x000fc800017e0405 */
[----:B------:R-:W-:Y:S02]  /*10460*/  SHF.L.U64.HI R8, R8, 0x1, R5 ;  /* 0x0000000108087819 */ /* 0x000fe40000010205 */
[----:B----4-:R-:W-:-:S04]  /*10470*/  IADD3 R4, P0, PT, R9, UR8, RZ ;  /* 0x0000000809047c10 */ /* 0x010fc8000ff1e0ff */
[----:B------:R-:W-:Y:S01]  /*10480*/  IADD3.X R5, PT, PT, R8, UR9, RZ, P0, !PT ;  /* 0x0000000908057c10 */ /* 0x000fe200087fe4ff */
[----:B------:R-:W1:Y:S05]  /*10490*/  LDCU.64 UR8, c[0x0][0x4c8] ;  /* 0x00009900ff0877ac */ /* 0x000e6a0008000a00 */
[----:B-----5:R-:W4:Y:S01]  /*104a0*/  LDG.E.128 R4, desc[UR4][R4.64] ;  /* 0x0000000404047981 */ /* 0x020f22000c1e1d00 */
[----:B-1----:R-:W-:-:S04]  /*104b0*/  IADD3 R10, P0, PT, R9, UR8, RZ ;  /* 0x00000008090a7c10 */ /* 0x002fc8000ff1e0ff */
[----:B------:R-:W-:-:S06]  /*104c0*/  IADD3.X R11, PT, PT, R8, UR9, RZ, P0, !PT ;  /* 0x00000009080b7c10 */ /* 0x000fcc00087fe4ff */
[----:B------:R-:W2:Y:S01]  /*104d0*/  LDG.E.128 R8, desc[UR4][R10.64] ;  /* 0x000000040a087981 */ /* 0x000ea2000c1e1d00 */
        /* <DEDUP_REMOVED lines=9> */
[--C-:B----4-:R-:W-:Y:S02]  /*10570*/  HADD2.F32 R19, -RZ, R4.reuse.H0_H0 ;  /* 0x20000004ff137230 */ /* 0x110fe40000004100 */
[----:B------:R-:W-:Y:S02]  /*10580*/  HADD2.F32 R35, -RZ, R5.H0_H0 ;  /* 0x20000005ff237230 */ /* 0x000fe40000004100 */
[----:B------:R-:W-:-:S02]  /*10590*/  HADD2.F32 R4, -RZ, R4.H1_H1 ;  /* 0x30000004ff047230 */ /* 0x000fc40000004100 */
[----:B------:R-:W-:Y:S02]  /*105a0*/  HADD2.F32 R5, -RZ, R5.H1_H1 ;  /* 0x30000005ff057230 */ /* 0x000fe40000004100 */
[--C-:B------:R-:W-:Y:S02]  /*105b0*/  HADD2.F32 R38, -RZ, R6.reuse.H0_H0 ;  /* 0x20000006ff267230 */ /* 0x100fe40000004100 */
[--C-:B------:R-:W-:Y:S02]  /*105c0*/  HADD2.F32 R39, -RZ, R7.reuse.H0_H0 ;  /* 0x20000007ff277230 */ /* 0x100fe40000004100 */
[----:B------:R-:W-:Y:S02]  /*105d0*/  HADD2.F32 R6, -RZ, R6.H1_H1 ;  /* 0x30000006ff067230 */ /* 0x000fe40000004100 */
[----:B------:R-:W-:Y:S02]  /*105e0*/  HADD2.F32 R7, -RZ, R7.H1_H1 ;  /* 0x30000007ff077230 */ /* 0x000fe40000004100 */
[----:B------:R-:W-:Y:S01]  /*105f0*/  @!P1 FADD.FTZ R4, -R4, -RZ ;  /* 0x800000ff04049221 */ /* 0x000fe20000010100 */
[----:B------:R-:W-:Y:S01]  /*10600*/  @!P1 FADD.FTZ R5, -R5, -RZ ;  /* 0x800000ff05059221 */ /* 0x000fe20000010100 */
[----:B------:R-:W-:Y:S01]  /*10610*/  @!P1 FADD.FTZ R6, -R6, -RZ ;  /* 0x800000ff06069221 */ /* 0x000fe20000010100 */
[----:B------:R-:W-:Y:S01]  /*10620*/  @!P1 FADD.FTZ R19, -R19, -RZ ;  /* 0x800000ff13139221 */ /* 0x000fe20000010100 */
[----:B------:R-:W-:Y:S01]  /*10630*/  @!P1 FADD.FTZ R7, -R7, -RZ ;  /* 0x800000ff07079221 */ /* 0x000fe20000010100 */
[----:B------:R-:W-:Y:S01]  /*10640*/  @!P1 FADD.FTZ R35, -R35, -RZ ;  /* 0x800000ff23239221 */ /* 0x000fe20000010100 */
[----:B------:R-:W-:Y:S01]  /*10650*/  FMUL.FTZ R31, R31, R4 ;  /* 0x000000041f1f7220 */ /* 0x000fe20000410000 */
[----:B------:R-:W-:Y:S01]  /*10660*/  FMUL.FTZ R32, R32, R5 ;  /* 0x0000000520207220 */ /* 0x000fe20000410000 */
[----:B------:R-:W-:Y:S01]  /*10670*/  FMUL.FTZ R33, R33, R6 ;  /* 0x0000000621217220 */ /* 0x000fe20000410000 */
[----:B------:R-:W-:Y:S01]  /*10680*/  FMUL.FTZ R34, R34, R7 ;  /* 0x0000000722227220 */ /* 0x000fe20000410000 */
[----:B------:R-:W-:-:S02]  /*10690*/  HADD2.F32 R5, -RZ, R20.H0_H0 ;  /* 0x20000014ff057230 */ /* 0x000fc40000004100 */
[----:B------:R-:W-:Y:S01]  /*106a0*/  FMUL.FTZ R22, R22, R19 ;  /* 0x0000001316167220 */ /* 0x000fe20000410000 */
[----:B--2---:R-:W-:Y:S02]  /*106b0*/  HADD2.F32 R4, -RZ, R8.H0_H0 ;  /* 0x20000008ff047230 */ /* 0x004fe40000004100 */
[----:B------:R-:W-:Y:S01]  /*106c0*/  @!P1 FADD.FTZ R38, -R38, -RZ ;  /* 0x800000ff26269221 */ /* 0x000fe20000010100 */
[----:B------:R-:W-:Y:S02]  /*106d0*/  HADD2.F32 R20, -RZ, R20.H1_H1 ;  /* 0x30000014ff147230 */ /* 0x000fe40000004100 */
[----:B------:R-:W-:Y:S01]  /*106e0*/  FMUL.FTZ R16, R16, R35 ;  /* 0x0000002310107220 */ /* 0x000fe20000410000 */
[----:B------:R-:W-:Y:S02]  /*106f0*/  HADD2.F32 R7, -RZ, R21.H0_H0 ;  /* 0x20000015ff077230 */ /* 0x000fe40000004100 */
[----:B------:R-:W-:Y:S02]  /*10700*/  HADD2.F32 R8, -RZ, R8.H1_H1 ;  /* 0x30000008ff087230 */ /* 0x000fe40000004100 */
[----:B------:R-:W-:-:S02]  /*10710*/  HADD2.F32 R6, -RZ, R9.H0_H0 ;  /* 0x20000009ff067230 */ /* 0x000fc40000004100 */
[----:B------:R-:W-:Y:S01]  /*10720*/  @!P1 FADD.FTZ R39, -R39, -RZ ;  /* 0x800000ff27279221 */ /* 0x000fe20000010100 */
[----:B------:R-:W-:Y:S01]  /*10730*/  FMUL.FTZ R17, R17, R38 ;  /* 0x0000002611117220 */ /* 0x000fe20000410000 */
[----:B------:R-:W-:Y:S01]  /*10740*/  FFMA.FTZ R4, R5, R4, R22 ;  /* 0x0000000405047223 */ /* 0x000fe20000010016 */
[----:B------:R-:W-:Y:S02]  /*10750*/  HADD2.F32 R38, -RZ, R10.H0_H0 ;  /* 0x2000000aff267230 */ /* 0x000fe40000004100 */
[----:B------:R-:W-:Y:S01]  /*10760*/  FFMA.FTZ R31, R20, R8, R31 ;  /* 0x00000008141f7223 */ /* 0x000fe2000001001f */
[----:B------:R-:W-:Y:S02]  /*10770*/  HADD2.F32 R19, -RZ, R11.H0_H0 ;  /* 0x2000000bff137230 */ /* 0x000fe40000004100 */
[----:B------:R-:W-:Y:S01]  /*10780*/  FFMA.FTZ R6, R7, R6, R16 ;  /* 0x0000000607067223 */ /* 0x000fe20000010010 */
[----:B------:R-:W-:Y:S02]  /*10790*/  HADD2.F32 R5, -RZ, R23.H0_H0 ;  /* 0x20000017ff057230 */ /* 0x000fe40000004100 */
[----:B------:R-:W-:Y:S01]  /*107a0*/  FMUL.FTZ R18, R18, R39 ;  /* 0x0000002712127220 */ /* 0x000fe20000410000 */
[----:B------:R-:W-:-:S02]  /*107b0*/  HADD2.F32 R9, -RZ, R9.H1_H1 ;  /* 0x30000009ff097230 */ /* 0x000fc40000004100 */
[----:B------:R-:W-:Y:S02]  /*107c0*/  HADD2.F32 R10, -RZ, R10.H1_H1 ;  /* 0x3000000aff0a7230 */ /* 0x000fe40000004100 */
[----:B------:R-:W-:Y:S02]  /*107d0*/  HADD2.F32 R11, -RZ, R11.H1_H1 ;  /* 0x3000000bff0b7230 */ /* 0x000fe40000004100 */
[----:B------:R-:W-:Y:S02]  /*107e0*/  HADD2.F32 R21, -RZ, R21.H1_H1 ;  /* 0x30000015ff157230 */ /* 0x000fe40000004100 */
[--C-:B------:R-:W-:Y:S02]  /*107f0*/  HADD2.F32 R8, -RZ, R29.reuse.H0_H0 ;  /* 0x2000001dff087230 */ /* 0x100fe40000004100 */
[----:B------:R-:W-:Y:S02]  /*10800*/  HADD2.F32 R16, -RZ, R29.H1_H1 ;  /* 0x3000001dff107230 */ /* 0x000fe40000004100 */
[----:B------:R-:W-:-:S02]  /*10810*/  HADD2.F32 R23, -RZ, R23.H1_H1 ;  /* 0x30000017ff177230 */ /* 0x000fc40000004100 */
[----:B------:R-:W-:Y:S01]  /*10820*/  FFMA.FTZ R9, R21, R9, R32 ;  /* 0x0000000915097223 */ /* 0x000fe20000010020 */
[----:B------:R-:W-:Y:S01]  /*10830*/  FFMA.FTZ R8, R8, R38, R17 ;  /* 0x0000002608087223 */ /* 0x000fe20000010011 */
[----:B------:R-:W-:Y:S01]  /*10840*/  FFMA.FTZ R33, R16, R10, R33 ;  /* 0x0000000a10217223 */ /* 0x000fe20000010021 */
[----:B------:R-:W-:Y:S01]  /*10850*/  FFMA.FTZ R5, R5, R19, R18 ;  /* 0x0000001305057223 */ /* 0x000fe20000010012 */
[----:B------:R-:W-:Y:S01]  /*10860*/  FFMA.FTZ R34, R23, R11, R34 ;  /* 0x0000000b17227223 */ /* 0x000fe20000010022 */
[----:B------:R-:W-:Y:S02]  /*10870*/  F2FP.F16.F32.PACK_AB R20, R31, R4 ;  /* 0x000000041f14723e */ /* 0x000fe400000000ff */
[----:B------:R-:W-:Y:S02]  /*10880*/  F2FP.F16.F32.PACK_AB R21, R9, R6 ;  /* 0x000000060915723e */ /* 0x000fe400000000ff */
[----:B------:R-:W-:Y:S02]  /*10890*/  F2FP.F16.F32.PACK_AB R22, R33, R8 ;  /* 0x000000082116723e */ /* 0x000fe400000000ff */
[----:B------:R-:W-:-:S02]  /*108a0*/  F2FP.F16.F32.PACK_AB R23, R34, R5 ;  /* 0x000000052217723e */ /* 0x000fc400000000ff */
.L_x_860:
[----:B------:R-:W-:Y:S05]  /*108b0*/  BSYNC.RECONVERGENT B0 ;  /* 0x0000000000007941 */ /* 0x000fea0003800200 */
.L_x_859:
[----:B-----5:R4:W-:Y:S02]  /*108c0*/  STS.128 [R239+0x800], R20 ;  /* 0x00080014ef007388 */ /* 0x0209e40000000c00 */
.L_x_858:
[----:B------:R-:W-:Y:S05]  /*108d0*/  BSYNC.RECONVERGENT B1 ;  /* 0x0000000000017941 */ /* 0x000fea0003800200 */
.L_x_857:
[----:B------:R-:W-:Y:S01]  /*108e0*/  IADD3 R32, PT, PT, R158, 0x20, RZ ;  /* 0x000000209e207810 */ /* 0x000fe20007ffe0ff */
[----:B------:R-:W-:Y:S03]  /*108f0*/  BSSY.RECONVERGENT B1, `(.L_x_861) ;  /* 0x000005e000017945 */ /* 0x000fe60003800200 */
[----:B------:R-:W-:-:S13]  /*10900*/  ISETP.GE.AND P0, PT, R32, R25, PT ;  /* 0x000000192000720c */ /* 0x000fda0003f06270 */
[----:B------:R-:W-:Y:S05]  /*10910*/  @P0 BRA `(.L_x_862) ;  /* 0x00000004006c0947 */ /* 0x000fea0003800000 */
[----:B------:R-:W1:Y:S02]  /*10920*/  LDCU UR7, c[0x0][0x440] ;  /* 0x00008800ff0777ac */ /* 0x000e640008000800 */
[----:B-1----:R-:W-:-:S13]  /*10930*/  ISETP.GE.AND P0, PT, R12, UR7, PT ;  /* 0x000000070c007c0c */ /* 0x002fda000bf06270 */
[----:B------:R1:W-:Y:S01]  /*10940*/  @P0 STS.128 [R239+0x1000], RZ ;  /* 0x001000ffef000388 */ /* 0x0003e20000000c00 */
[----:B------:R-:W-:Y:S05]  /*10950*/  @P0 BRA `(.L_x_862) ;  /* 0x00000004005c0947 */ /* 0x000fea0003800000 */
[----:B------:R-:W-:-:S04]  /*10960*/  LEA R10, P0, R2, R36, 0x5 ;  /* 0x00000024020a7211 */ /* 0x000fc800078028ff */
[----:B------:R-:W-:-:S05]  /*10970*/  LEA.HI.X R11, R2, R37, R3, 0x5, P0 ;  /* 0x00000025020b7211 */ /* 0x000fca00000f2c03 */
[----:B--2-4-:R2:W5:Y:S01]  /*10980*/  LDG.E.128 R20, desc[UR4][R10.64] ;  /* 0x000000040a147981 */ /* 0x014562000c1e1d00 */
[----:B------:R-:W-:Y:S01]  /*10990*/  ISETP.GE.AND P0, PT, R12, R15, PT ;  /* 0x0000000f0c00720c */ /* 0x000fe20003f06270 */
[----:B------:R-:W-:-:S12]  /*109a0*/  BSSY.RECONVERGENT B0, `(.L_x_863) ;  /* 0x0000051000007945 */ /* 0x000fd80003800200 */
[----:B------:R-:W-:Y:S05]  /*109b0*/  @P0 BRA `(.L_x_864) ;  /* 0x00000004003c0947 */ /* 0x000fea0003800000 */
[----:B------:R-:W4:Y:S01]  /*109c0*/  LDCU.64 UR8, c[0x0][0x4d0] ;  /* 0x00009a00ff0877ac */ /* 0x000f220008000a00 */
[----:B------:R-:W-:Y:S01]  /*109d0*/  SHF.L.U32 R7, R24, 0x5, RZ ;  /* 0x0000000518077819 */ /* 0x000fe200000006ff */
[----:B------:R-:W-:Y:S01]  /*109e0*/  IMAD.WIDE R16, R28, 0x2, R10 ;  /* 0x000000021c107825 */ /* 0x000fe200078e020a */
[----:B------:R-:W-:Y:S02]  /*109f0*/  SEL R8, R26, RZ, P1 ;  /* 0x000000ff1a087207 */ /* 0x000fe40000800000 */
[----:B------:R-:W-:Y:S02]  /*10a00*/  SEL R5, R27, RZ, P1 ;  /* 0x000000ff1b057207 */ /* 0x000fe40000800000 */
[--C-:B------:R-:W-:Y:S01]  /*10a10*/  IADD3 R8, P2, P0, R8, R0, R7.reuse ;  /* 0x0000000008087210 */ /* 0x100fe2000785e007 */
[----:B------:R-:W3:Y:S01]  /*10a20*/  LDG.E.128 R16, desc[UR4][R16.64] ;  /* 0x0000000410107981 */ /* 0x000ee2000c1e1d00 */
[----:B------:R-:W-:Y:S02]  /*10a30*/  SHF.R.S32.HI R7, RZ, 0x1f, R7 ;  /* 0x0000001fff077819 */ /* 0x000fe40000011407 */
[----:B------:R-:W-:-:S02]  /*10a40*/  SHF.L.U32 R9, R8, 0x1, RZ ;  /* 0x0000000108097819 */ /* 0x000fc400000006ff */
[----:B------:R-:W-:-:S04]  /*10a50*/  IADD3.X R5, PT, PT, R5, R14, R7, P2, P0 ;  /* 0x0000000e05057210 */ /* 0x000fc800017e0407 */
[----:B------:R-:W-:Y:S02]  /*10a60*/  SHF.L.U64.HI R8, R8, 0x1, R5 ;  /* 0x0000000108087819 */ /* 0x000fe40000010205 */
[----:B----4-:R-:W-:-:S04]  /*10a70*/  IADD3 R4, P0, PT, R9, UR8, RZ ;  /* 0x0000000809047c10 */ /* 0x010fc8000ff1e0ff */
[----:B------:R-:W-:Y:S01]  /*10a80*/  IADD3.X R5, PT, PT, R8, UR9, RZ, P0, !PT ;  /* 0x0000000908057c10 */ /* 0x000fe200087fe4ff */
[----:B------:R-:W2:Y:S05]  /*10a90*/  LDCU.64 UR8, c[0x0][0x4c8] ;  /* 0x00009900ff0877ac */ /* 0x000eaa0008000a00 */
[----:B-----5:R-:W4:Y:S01]  /*10aa0*/  LDG.E.128 R4, desc[UR4][R4.64] ;  /* 0x0000000404047981 */ /* 0x020f22000c1e1d00 */
[----:B--2---:R-:W-:-:S04]  /*10ab0*/  IADD3 R10, P0, PT, R9, UR8, RZ ;  /* 0x00000008090a7c10 */ /* 0x004fc8000ff1e0ff */
        /* <DEDUP_REMOVED lines=11> */
[----:B----4-:R-:W-:Y:S02]  /*10b70*/  HADD2.F32 R19, -RZ, R4.H0_H0 ;  /* 0x20000004ff137230 */ /* 0x010fe40000004100 */
[--C-:B------:R-:W-:Y:S02]  /*10b80*/  HADD2.F32 R39, -RZ, R5.reuse.H0_H0 ;  /* 0x20000005ff277230 */ /* 0x100fe40000004100 */
        /* <DEDUP_REMOVED lines=11> */
[----:B------:R-:W-:Y:S01]  /*10c40*/  FMUL.FTZ R31, R31, R4 ;  /* 0x000000041f1f7220 */ /* 0x000fe20000410000 */
[----:B------:R-:W-:Y:S01]  /*10c50*/  FMUL.FTZ R18, R18, R5 ;  /* 0x0000000512127220 */ /* 0x000fe20000410000 */
[----:B------:R-:W-:-:S02]  /*10c60*/  HADD2.F32 R5, -RZ, R20.H0_H0 ;  /* 0x20000014ff057230 */ /* 0x000fc40000004100 */
[----:B------:R-:W-:Y:S01]  /*10c70*/  FMUL.FTZ R35, R35, R6 ;  /* 0x0000000623237220 */ /* 0x000fe20000410000 */
[----:B--2---:R-:W-:Y:S02]  /*10c80*/  HADD2.F32 R4, -RZ, R8.H0_H0 ;  /* 0x20000008ff047230 */ /* 0x004fe40000004100 */
[----:B------:R-:W-:Y:S01]  /*10c90*/  @!P1 FADD.FTZ R40, -R40, -RZ ;  /* 0x800000ff28289221 */ /* 0x000fe20000010100 */
[----:B------:R-:W-:Y:S02]  /*10ca0*/  HADD2.F32 R20, -RZ, R20.H1_H1 ;  /* 0x30000014ff147230 */ /* 0x000fe40000004100 */
[----:B------:R-:W-:Y:S01]  /*10cb0*/  @!P1 FADD.FTZ R38, -R38, -RZ ;  /* 0x800000ff26269221 */ /* 0x000fe20000010100 */
[----:B------:R-:W-:Y:S02]  /*10cc0*/  HADD2.F32 R8, -RZ, R8.H1_H1 ;  /* 0x30000008ff087230 */ /* 0x000fe40000004100 */
[----:B------:R-:W-:Y:S01]  /*10cd0*/  FMUL.FTZ R22, R22, R19 ;  /* 0x0000001316167220 */ /* 0x000fe20000410000 */
[----:B------:R-:W-:-:S02]  /*10ce0*/  HADD2.F32 R7, -RZ, R21.H0_H0 ;  /* 0x20000015ff077230 */ /* 0x000fc40000004100 */
[----:B------:R-:W-:Y:S01]  /*10cf0*/  FMUL.FTZ R16, R16, R39 ;  /* 0x0000002710107220 */ /* 0x000fe20000410000 */
[--C-:B------:R-:W-:Y:S02]  /*10d00*/  HADD2.F32 R6, -RZ, R9.reuse.H0_H0 ;  /* 0x20000009ff067230 */ /* 0x100fe40000004100 */
[----:B------:R-:W-:Y:S01]  /*10d10*/  @!P1 FADD.FTZ R41, -R41, -RZ ;  /* 0x800000ff29299221 */ /* 0x000fe20000010100 */
[----:B------:R-:W-:Y:S01]  /*10d20*/  FMUL.FTZ R33, R33, R40 ;  /* 0x0000002821217220 */ /* 0x000fe20000410000 */
[----:B------:R-:W-:Y:S01]  /*10d30*/  FMUL.FTZ R17, R17, R38 ;  /* 0x0000002611117220 */ /* 0x000fe20000410000 */
[----:B------:R-:W-:Y:S01]  /*10d40*/  FFMA.FTZ R31, R20, R8, R31 ;  /* 0x00000008141f7223 */ /* 0x000fe2000001001f */
[----:B------:R-:W-:Y:S02]  /*10d50*/  HADD2.F32 R40, -RZ, R9.H1_H1 ;  /* 0x30000009ff287230 */ /* 0x000fe40000004100 */
[----:B------:R-:W-:Y:S01]  /*10d60*/  FFMA.FTZ R4, R5, R4, R22 ;  /* 0x0000000405047223 */ /* 0x000fe20000010016 */
[----:B------:R-:W-:-:S02]  /*10d70*/  HADD2.F32 R38, -RZ, R10.H0_H0 ;  /* 0x2000000aff267230 */ /* 0x000fc40000004100 */
[----:B------:R-:W-:Y:S01]  /*10d80*/  FFMA.FTZ R6, R7, R6, R16 ;  /* 0x0000000607067223 */ /* 0x000fe20000010010 */
[----:B------:R-:W-:Y:S02]  /*10d90*/  HADD2.F32 R19, -RZ, R10.H1_H1 ;  /* 0x3000000aff137230 */ /* 0x000fe40000004100 */
[----:B------:R-:W-:Y:S02]  /*10da0*/  HADD2.F32 R8, -RZ, R29.H0_H0 ;  /* 0x2000001dff087230 */ /* 0x000fe40000004100 */
[----:B------:R-:W-:Y:S01]  /*10db0*/  FMUL.FTZ R34, R34, R41 ;  /* 0x0000002922227220 */ /* 0x000fe20000410000 */
[--C-:B------:R-:W-:Y:S02]  /*10dc0*/  HADD2.F32 R9, -RZ, R11.reuse.H0_H0 ;  /* 0x2000000bff097230 */ /* 0x100fe40000004100 */
[----:B------:R-:W-:Y:S02]  /*10dd0*/  HADD2.F32 R10, -RZ, R11.H1_H1 ;  /* 0x3000000bff0a7230 */ /* 0x000fe40000004100 */
[----:B------:R-:W-:-:S02]  /*10de0*/  HADD2.F32 R16, -RZ, R21.H1_H1 ;  /* 0x30000015ff107230 */ /* 0x000fc40000004100 */
[----:B------:R-:W-:Y:S02]  /*10df0*/  HADD2.F32 R29, -RZ, R29.H1_H1 ;  /* 0x3000001dff1d7230 */ /* 0x000fe40000004100 */
[--C-:B------:R-:W-:Y:S02]  /*10e00*/  HADD2.F32 R5, -RZ, R23.reuse.H0_H0 ;  /* 0x20000017ff057230 */ /* 0x100fe40000004100 */
[----:B------:R-:W-:Y:S02]  /*10e10*/  HADD2.F32 R20, -RZ, R23.H1_H1 ;  /* 0x30000017ff147230 */ /* 0x000fe40000004100 */
        /* <DEDUP_REMOVED lines=9> */
.L_x_864:
[----:B------:R-:W-:Y:S05]  /*10eb0*/  BSYNC.RECONVERGENT B0 ;  /* 0x0000000000007941 */ /* 0x000fea0003800200 */
.L_x_863:
[----:B-----5:R4:W-:Y:S02]  /*10ec0*/  STS.128 [R239+0x1000], R20 ;  /* 0x00100014ef007388 */ /* 0x0209e40000000c00 */
.L_x_862:
[----:B------:R-:W-:Y:S05]  /*10ed0*/  BSYNC.RECONVERGENT B1 ;  /* 0x0000000000017941 */ /* 0x000fea0003800200 */
.L_x_861:
[----:B------:R-:W-:-:S04]  /*10ee0*/  IADD3 R38, PT, PT, R158, 0x30, RZ ;  /* 0x000000309e267810 */ /* 0x000fc80007ffe0ff */
        /* <DEDUP_REMOVED lines=12> */
[----:B------:R-:W2:Y:S01]  /*10fb0*/  LDCU.64 UR8, c[0x0][0x4d0] ;  /* 0x00009a00ff0877ac */ /* 0x000ea20008000a00 */
[----:B------:R-:W-:Y:S01]  /*10fc0*/  IMAD R3, R24, 0x30, RZ ;  /* 0x0000003018037824 */ /* 0x000fe200078e02ff */
[----:B------:R-:W-:Y:S01]  /*10fd0*/  SEL R26, R26, RZ, P1 ;  /* 0x000000ff1a1a7207 */ /* 0x000fe20000800000 */
[----:B------:R-:W-:Y:S01]  /*10fe0*/  IMAD.WIDE R16, R28, 0x2, R4 ;  /* 0x000000021c107825 */ /* 0x000fe200078e0204 */
[----:B------:R-:W-:Y:S02]  /*10ff0*/  SEL R27, R27, RZ, P1 ;  /* 0x000000ff1b1b7207 */ /* 0x000fe40000800000 */
[--C-:B------:R-:W-:Y:S02]  /*11000*/  IADD3 R26, P2, P0, R26, R0, R3.reuse ;  /* 0x000000001a1a7210 */ /* 0x100fe4000785e003 */
[----:B------:R-:W-:Y:S01]  /*11010*/  SHF.R.S32.HI R3, RZ, 0x1f, R3 ;  /* 0x0000001fff037819 */ /* 0x000fe20000011403 */
[----:B------:R-:W4:Y:S01]  /*11020*/  LDG.E.128 R16, desc[UR4][R16.64] ;  /* 0x0000000410107981 */ /* 0x000f22000c1e1d00 */
[----:B------:R-:W-:-:S02]  /*11030*/  SHF.L.U32 R0, R26, 0x1, RZ ;  /* 0x000000011a007819 */ /* 0x000fc400000006ff */
[----:B------:R-:W-:-:S04]  /*11040*/  IADD3.X R3, PT, PT, R27, R14, R3, P2, P0 ;  /* 0x0000000e1b037210 */ /* 0x000fc800017e0403 */
[----:B------:R-:W-:Y:S02]  /*11050*/  SHF.L.U64.HI R2, R26, 0x1, R3 ;  /* 0x000000011a027819 */ /* 0x000fe40000010203 */
[----:B--2---:R-:W-:-:S04]  /*11060*/  IADD3 R4, P0, PT, R0, UR8, RZ ;  /* 0x0000000800047c10 */ /* 0x004fc8000ff1e0ff */
[----:B------:R-:W-:Y:S01]  /*11070*/  IADD3.X R5, PT, PT, R2, UR9, RZ, P0, !PT ;  /* 0x0000000902057c10 */ /* 0x000fe200087fe4ff */
[----:B------:R-:W2:Y:S05]  /*11080*/  LDCU.64 UR8, c[0x0][0x4c8] ;  /* 0x00009900ff0877ac */ /* 0x000eaa0008000a00 */
[----:B-----5:R-:W3:Y:S01]  /*11090*/  LDG.E.128 R4, desc[UR4][R4.64] ;  /* 0x0000000404047981 */ /* 0x020ee2000c1e1d00 */
[----:B--2---:R-:W-:-:S04]  /*110a0*/  IADD3 R8, P0, PT, R0, UR8, RZ ;  /* 0x0000000800087c10 */ /* 0x004fc8000ff1e0ff */
[----:B------:R-:W-:-:S06]  /*110b0*/  IADD3.X R9, PT, PT, R2, UR9, RZ, P0, !PT ;  /* 0x0000000902097c10 */ /* 0x000fcc00087fe4ff */
[----:B------:R-:W2:Y:S01]  /*110c0*/  LDG.E.128 R8, desc[UR4][R8.64] ;  /* 0x0000000408087981 */ /* 0x000ea2000c1e1d00 */
[----:B----4-:R-:W-:Y:S02]  /*110d0*/  HADD2.F32 R3, -RZ, R18.H0_H0 ;  /* 0x20000012ff037230 */ /* 0x010fe40000004100 */
[--C-:B------:R-:W-:Y:S02]  /*110e0*/  HADD2.F32 R14, -RZ, R19.reuse.H0_H0 ;  /* 0x20000013ff0e7230 */ /* 0x100fe40000004100 */
[--C-:B------:R-:W-:Y:S02]  /*110f0*/  HADD2.F32 R0, -RZ, R16.reuse.H0_H0 ;  /* 0x20000010ff007230 */ /* 0x100fe40000004100 */
[----:B------:R-:W-:Y:S02]  /*11100*/  HADD2.F32 R19, -RZ, R19.H1_H1 ;  /* 0x30000013ff137230 */ /* 0x000fe40000004100 */
[----:B------:R-:W-:Y:S02]  /*11110*/  HADD2.F32 R16, -RZ, R16.H1_H1 ;  /* 0x30000010ff107230 */ /* 0x000fe40000004100 */
[----:B------:R-:W-:-:S02]  /*11120*/  HADD2.F32 R2, -RZ, R17.H0_H0 ;  /* 0x20000011ff027230 */ /* 0x000fc40000004100 */
[--C-:B---3--:R-:W-:Y:S02]  /*11130*/  HADD2.F32 R15, -RZ, R4.reuse.H0_H0 ;  /* 0x20000004ff0f7230 */ /* 0x108fe40000004100 */
[----:B------:R-:W-:Y:S02]  /*11140*/  HADD2.F32 R27, -RZ, R4.H1_H1 ;  /* 0x30000004ff1b7230 */ /* 0x000fe40000004100 */
[--C-:B------:R-:W-:Y:S02]  /*11150*/  HADD2.F32 R25, -RZ, R5.reuse.H0_H0 ;  /* 0x20000005ff197230 */ /* 0x100fe40000004100 */
[----:B------:R-:W-:Y:S02]  /*11160*/  HADD2.F32 R24, -RZ, R5.H1_H1 ;  /* 0x30000005ff187230 */ /* 0x000fe40000004100 */
[--C-:B------:R-:W-:Y:S02]  /*11170*/  HADD2.F32 R4, -RZ, R6.reuse.H0_H0 ;  /* 0x20000006ff047230 */ /* 0x100fe40000004100 */
[----:B------:R-:W-:-:S02]  /*11180*/  HADD2.F32 R29, -RZ, R6.H1_H1 ;  /* 0x30000006ff1d7230 */ /* 0x000fc40000004100 */
[--C-:B------:R-:W-:Y:S02]  /*11190*/  HADD2.F32 R5, -RZ, R7.reuse.H0_H0 ;  /* 0x20000007ff057230 */ /* 0x100fe40000004100 */
        /* <DEDUP_REMOVED lines=8> */
[----:B------:R-:W-:-:S02]  /*11220*/  HADD2.F32 R17, -RZ, R17.H1_H1 ;  /* 0x30000011ff117230 */ /* 0x000fc40000004100 */
[----:B------:R-:W-:Y:S01]  /*11230*/  FMUL.FTZ R0, R0, R15 ;  /* 0x0000000f00007220 */ /* 0x000fe20000410000 */
[----:B------:R-:W-:Y:S01]  /*11240*/  FMUL.FTZ R14, R14, R5 ;  /* 0x000000050e0e7220 */ /* 0x000fe20000410000 */
[----:B------:R-:W-:Y:S01]  /*11250*/  FMUL.FTZ R19, R19, R6 ;  /* 0x0000000613137220 */ /* 0x000fe20000410000 */
[----:B--2---:R-:W-:Y:S02]  /*11260*/  HADD2.F32 R4, -RZ, R8.H0_H0 ;  /* 0x20000008ff047230 */ /* 0x004fe40000004100 */
[----:B------:R-:W-:Y:S01]  /*11270*/  @!P1 FADD.FTZ R24, -R24, -RZ ;  /* 0x800000ff18189221 */ /* 0x000fe20000010100 */
[--C-:B------:R-:W-:Y:S02]  /*11280*/  HADD2.F32 R5, -RZ, R20.reuse.H0_H0 ;  /* 0x20000014ff057230 */ /* 0x100fe40000004100 */
[----:B------:R-:W-:Y:S01]  /*11290*/  FMUL.FTZ R16, R16, R27 ;  /* 0x0000001b10107220 */ /* 0x000fe20000410000 */
[----:B------:R-:W-:Y:S02]  /*112a0*/  HADD2.F32 R15, -RZ, R20.H1_H1 ;  /* 0x30000014ff0f7230 */ /* 0x000fe40000004100 */
[----:B------:R-:W-:Y:S01]  /*112b0*/  FMUL.FTZ R2, R2, R25 ;  /* 0x0000001902027220 */ /* 0x000fe20000410000 */
[----:B------:R-:W-:-:S02]  /*112c0*/  HADD2.F32 R7, -RZ, R21.H0_H0 ;  /* 0x20000015ff077230 */ /* 0x000fc40000004100 */
[----:B------:R-:W-:Y:S02]  /*112d0*/  HADD2.F32 R8, -RZ, R8.H1_H1 ;  /* 0x30000008ff087230 */ /* 0x000fe40000004100 */
[--C-:B------:R-:W-:Y:S02]  /*112e0*/  HADD2.F32 R6, -RZ, R9.reuse.H0_H0 ;  /* 0x20000009ff067230 */ /* 0x100fe40000004100 */
[----:B------:R-:W-:Y:S01]  /*112f0*/  @!P1 FADD.FTZ R29, -R29, -RZ ;  /* 0x800000ff1d1d9221 */ /* 0x000fe20000010100 */
[----:B------:R-:W-:Y:S02]  /*11300*/  HADD2.F32 R18, -RZ, R18.H1_H1 ;  /* 0x30000012ff127230 */ /* 0x000fe40000004100 */
[----:B------:R-:W-:Y:S01]  /*11310*/  FMUL.FTZ R17, R17, R24 ;  /* 0x0000001811117220 */ /* 0x000fe20000410000 */
[----:B------:R-:W-:Y:S02]  /*11320*/  HADD2.F32 R24, -RZ, R9.H1_H1 ;  /* 0x30000009ff187230 */ /* 0x000fe40000004100 */
[----:B------:R-:W-:Y:S01]  /*11330*/  FFMA.FTZ R0, R5, R4, R0 ;  /* 0x0000000405007223 */ /* 0x000fe20000010000 */
[----:B------:R-:W-:-:S02]  /*11340*/  HADD2.F32 R20, -RZ, R10.H0_H0 ;  /* 0x2000000aff147230 */ /* 0x000fc40000004100 */
[----:B------:R-:W-:Y:S01]  /*11350*/  FFMA.FTZ R15, R15, R8, R16 ;  /* 0x000000080f0f7223 */ /* 0x000fe20000010010 */
[----:B------:R-:W-:Y:S02]  /*11360*/  HADD2.F32 R25, -RZ, R10.H1_H1 ;  /* 0x3000000aff197230 */ /* 0x000fe40000004100 */
[----:B------:R-:W-:Y:S01]  /*11370*/  FFMA.FTZ R2, R7, R6, R2 ;  /* 0x0000000607027223 */ /* 0x000fe20000010002 */
[--C-:B------:R-:W-:Y:S02]  /*11380*/  HADD2.F32 R9, -RZ, R11.reuse.H0_H0 ;  /* 0x2000000bff097230 */ /* 0x100fe40000004100 */
[----:B------:R-:W-:Y:S01]  /*11390*/  FMUL.FTZ R18, R18, R29 ;  /* 0x0000001d12127220 */ /* 0x000fe20000410000 */
[----:B------:R-:W-:Y:S02]  /*113a0*/  HADD2.F32 R10, -RZ, R11.H1_H1 ;  /* 0x3000000bff0a7230 */ /* 0x000fe40000004100 */
[----:B------:R-:W-:Y:S02]  /*113b0*/  HADD2.F32 R6, -RZ, R21.H1_H1 ;  /* 0x30000015ff067230 */ /* 0x000fe40000004100 */
[----:B------:R-:W-:-:S02]  /*113c0*/  HADD2.F32 R4, -RZ, R22.H0_H0 ;  /* 0x20000016ff047230 */ /* 0x000fc40000004100 */
        /* <DEDUP_REMOVED lines=12> */
.L_x_866:
[----:B------:R-:W-:Y:S05]  /*11490*/  BSYNC.RECONVERGENT B0 ;  /* 0x0000000000007941 */ /* 0x000fea0003800200 */
.L_x_865:
[----:B-----5:R4:W-:Y:S02]  /*114a0*/  STS.128 [R239+0x1800], R20 ;  /* 0x00180014ef007388 */ /* 0x0209e40000000c00 */
.L_x_835:
[----:B------:R-:W-:Y:S05]  /*114b0*/  BSYNC.RECONVERGENT B2 ;  /* 0x0000000000027941 */ /* 0x000fea0003800200 */
.L_x_826:
[----:B------:R-:W-:Y:S01]  /*114c0*/  IADD3 R77, PT, PT, -R77, R66, RZ ;  /* 0x000000424d4d7210 */ /* 0x000fe20007ffe1ff */
[----:B------:R-:W-:Y:S03]  /*114d0*/  BSSY.RECONVERGENT B0, `(.L_x_867) ;  /* 0x000000c000007945 */ /* 0x000fe60003800200 */
[----:B------:R-:W-:-:S13]  /*114e0*/  ISETP.GE.AND P2, PT, R158, R77, PT ;  /* 0x0000004d9e00720c */ /* 0x000fda0003f46270 */
        /* <DEDUP_REMOVED lines=9> */
.L_x_869:
[----:B------:R1:W-:Y:S02]  /*11580*/  STS.128 [R239+0x2000], RZ ;  /* 0x002000ffef007388 */ /* 0x0003e40000000c00 */
.L_x_868:
[----:B------:R-:W-:Y:S05]  /*11590*/  BSYNC.RECONVERGENT B0 ;  /* 0x0000000000007941 */ /* 0x000fea0003800200 */
.L_x_867:
[----:B------:R-:W-:Y:S01]  /*115a0*/  ISETP.GE.AND P1, PT, R30, R77, PT ;  /* 0x0000004d1e00720c */ /* 0x000fe20003f26270 */
[----:B------:R-:W-:Y:S01]  /*115b0*/  BSSY.RECONVERGENT B0, `(.L_x_870) ;  /* 0x000000d000007945 */ /* 0x000fe20003800200 */
[----:B-12---:R-:W-:-:S04]  /*115c0*/  LEA R4, P0, R67, R232, 0x1 ;  /* 0x000000e843047211 */ /* 0x006fc800078008ff */
[----:B------:R-:W-:-:S07]  /*115d0*/  LEA.HI.X R5, R67, R233, R70, 0x1, P0 ;  /* 0x000000e943057211 */ /* 0x000fce00000f0c46 */
        /* <DEDUP_REMOVED lines=9> */
.L_x_872:
[----:B------:R1:W-:Y:S02]  /*11670*/  STS.128 [R239+0x2800], RZ ;  /* 0x002800ffef007388 */ /* 0x0003e40000000c00 */
.L_x_871:
[----:B------:R-:W-:Y:S05]  /*11680*/  BSYNC.RECONVERGENT B0 ;  /* 0x0000000000007941 */ /* 0x000fea0003800200 */
.L_x_870:
[----:B------:R-:W-:Y:S01]  /*11690*/  ISETP.GE.AND P0, PT, R32, R77, PT ;  /* 0x0000004d2000720c */ /* 0x000fe20003f06270 */
[----:B------:R-:W-:-:S12]  /*116a0*/  BSSY.RECONVERGENT B0, `(.L_x_873) ;  /* 0x000000e000007945 */ /* 0x000fd80003800200 */
[----:B------:R-:W-:Y:S05]  /*116b0*/  @P0 BRA `(.L_x_874) ;  /* 0x0000000000300947 */ /* 0x000fea0003800000 */
[----:B------:R-:W1:Y:S02]  /*116c0*/  LDCU UR7, c[0x0][0x440] ;  /* 0x00008800ff0777ac */ /* 0x000e640008000800 */
[----:B-1----:R-:W-:-:S13]  /*116d0*/  ISETP.GE.AND P0, PT, R12, UR7, PT ;  /* 0x000000070c007c0c */ /* 0x002fda000bf06270 */
[----:B------:R-:W-:Y:S05]  /*116e0*/  @P0 BRA `(.L_x_875) ;  /* 0x0000000000200947 */ /* 0x000fea0003800000 */
[----:B------:R-:W1:Y:S02]  /*116f0*/  LDC.64 R2, c[0x0][0x3b8] ;  /* 0x0000ee00ff027b82 */ /* 0x000e640000000a00 */
[----:B-1---5:R-:W-:-:S04]  /*11700*/  LEA R6, P0, R2, R4, 0x5 ;  /* 0x0000000402067211 */ /* 0x022fc800078028ff */
[----:B------:R-:W-:-:S05]  /*11710*/  LEA.HI.X R7, R2, R5, R3, 0x5, P0 ;  /* 0x0000000502077211 */ /* 0x000fca00000f2c03 */
[----:B------:R-:W-:Y:S01]  /*11720*/  @!PT LDS RZ, [RZ] ;  /* 0x00000000fffff984 */ /* 0x000fe20000000800 */
[----:B------:R-:W-:Y:S01]  /*11730*/  @!PT LDS RZ, [RZ] ;  /* 0x00000000fffff984 */ /* 0x000fe20000000800 */
[----:B------:R-:W-:Y:S01]  /*11740*/  @!PT LDS RZ, [RZ] ;  /* 0x00000000fffff984 */ /* 0x000fe20000000800 */
[----:B------:R1:W-:Y:S01]  /*11750*/  LDGSTS.E.BYPASS.LTC128B.128 [R239+0x3000], desc[UR4][R6.64] ;  /* 0x0300000006ef7fae */ /* 0x0003e2000b981a04 */
[----:B------:R-:W-:Y:S05]  /*11760*/  BRA `(.L_x_874) ;  /* 0x0000000000047947 */ /* 0x000fea0003800000 */
.L_x_875:
[----:B------:R1:W-:Y:S02]  /*11770*/  STS.128 [R239+0x3000], RZ ;  /* 0x003000ffef007388 */ /* 0x0003e40000000c00 */
.L_x_874:
[----:B------:R-:W-:Y:S05]  /*11780*/  BSYNC.RECONVERGENT B0 ;  /* 0x0000000000007941 */ /* 0x000fea0003800200 */
.L_x_873:
        /* <DEDUP_REMOVED lines=14> */
.L_x_878:
[----:B------:R1:W-:Y:S02]  /*11870*/  STS.128 [R239+0x3800], RZ ;  /* 0x003800ffef007388 */ /* 0x0003e40000000c00 */
.L_x_877:
[----:B------:R-:W-:Y:S05]  /*11880*/  BSYNC.RECONVERGENT B0 ;  /* 0x0000000000007941 */ /* 0x000fea0003800200 */
.L_x_876:
[----:B------:R-:W-:Y:S01]  /*11890*/  IADD3 R0, PT, PT, R158, 0x40, RZ ;  /* 0x000000409e007810 */ /* 0x000fe20007ffe0ff */
[----:B------:R-:W-:Y:S03]  /*118a0*/  BSSY.RECONVERGENT B0, `(.L_x_879) ;  /* 0x0000012000007945 */ /* 0x000fe60003800200 */
[----:B------:R-:W-:-:S13]  /*118b0*/  ISETP.GE.AND P0, PT, R0, R77, PT ;  /* 0x0000004d0000720c */ /* 0x000fda0003f06270 */
[----:B------:R-:W-:Y:S05]  /*118c0*/  @P0 BRA `(.L_x_880) ;  /* 0x00000000003c0947 */ /* 0x000fea0003800000 */
[----:B------:R-:W1:Y:S02]  /*118d0*/  LDCU UR7, c[0x0][0x440] ;  /* 0x00008800ff0777ac */ /* 0x000e640008000800 */
[----:B-1----:R-:W-:-:S13]  /*118e0*/  ISETP.GE.AND P0, PT, R12, UR7, PT ;  /* 0x000000070c007c0c */ /* 0x002fda000bf06270 */
[----:B------:R-:W-:Y:S05]  /*118f0*/  @P0 BRA `(.L_x_881) ;  /* 0x00000000002c0947 */ /* 0x000fea0003800000 */
[----:B------:R-:W1:Y:S01]  /*11900*/  LDC.64 R2, c[0x0][0x3b8] ;  /* 0x0000ee00ff027b82 */ /* 0x000e620000000a00 */
[----:B-----5:R-:W-:Y:S02]  /*11910*/  MOV R6, R4 ;  /* 0x0000000400067202 */ /* 0x020fe40000000f00 */
[----:B------:R-:W-:-:S03]  /*11920*/  MOV R7, R5 ;  /* 0x0000000500077202 */ /* 0x000fc60000000f00 */
[----:B-1----:R-:W-:-:S04]  /*11930*/  IMAD.WIDE.U32 R6, R2, 0x60, R6 ;  /* 0x0000006002067825 */ /* 0x002fc800078e0006 */
[----:B------:R-:W-:-:S05]  /*11940*/  IMAD R3, R3, 0x60, RZ ;  /* 0x0000006003037824 */ /* 0x000fca00078e02ff */
[----:B------:R-:W-:-:S05]  /*11950*/  IADD3 R7, PT, PT, R3, R7, RZ ;  /* 0x0000000703077210 */ /* 0x000fca0007ffe0ff */
[----:B------:R-:W-:Y:S01]  /*11960*/  @!PT LDS RZ, [RZ] ;  /* 0x00000000fffff984 */ /* 0x000fe20000000800 */
[----:B------:R-:W-:Y:S01]  /*11970*/  @!PT LDS RZ, [RZ] ;  /* 0x00000000fffff984 */ /* 0x000fe20000000800 */
[----:B------:R-:W-:Y:S01]  /*11980*/  @!PT LDS RZ, [RZ] ;  /* 0x00000000fffff984 */ /* 0x000fe20000000800 */
[----:B------:R1:W-:Y:S01]  /*11990*/  LDGSTS.E.BYPASS.LTC128B.128 [R239+0x4000], desc[UR4][R6.64] ;  /* 0x0400000006ef7fae */ /* 0x0003e2000b981a04 */
[----:B------:R-:W-:Y:S05]  /*119a0*/  BRA `(.L_x_880) ;  /* 0x0000000000047947 */ /* 0x000fea0003800000 */
.L_x_881:
[----:B------:R1:W-:Y:S02]  /*119b0*/  STS.128 [R239+0x4000], RZ ;  /* 0x004000ffef007388 */ /* 0x0003e40000000c00 */
.L_x_880:
[----:B------:R-:W-:Y:S05]  /*119c0*/  BSYNC.RECONVERGENT B0 ;  /* 0x0000000000007941 */ /* 0x000fea0003800200 */
.L_x_879:
[----:B-1---5:R-:W-:Y:S01]  /*119d0*/  IADD3 R6, PT, PT, R158, 0x50, RZ ;  /* 0x000000509e067810 */ /* 0x022fe20007ffe0ff */
[----:B------:R-:W-:Y:S03]  /*119e0*/  BSSY.RECONVERGENT B0, `(.L_x_882) ;  /* 0x000000f000007945 */ /* 0x000fe60003800200 */
[----:B------:R-:W-:-:S13]  /*119f0*/  ISETP.GE.AND P0, PT, R6, R77, PT ;  /* 0x0000004d0600720c */ /* 0x000fda0003f06270 */
[----:B------:R-:W-:Y:S05]  /*11a00*/  @P0 BRA `(.L_x_883) ;  /* 0x0000000000300947 */ /* 0x000fea0003800000 */
[----:B------:R-:W1:Y:S02]  /*11a10*/  LDCU UR7, c[0x0][0x440] ;  /* 0x00008800ff0777ac */ /* 0x000e640008000800 */
[----:B-1----:R-:W-:-:S13]  /*11a20*/  ISETP.GE.AND P0, PT, R12, UR7, PT ;  /* 0x000000070c007c0c */ /* 0x002fda000bf06270 */
[----:B------:R-:W-:Y:S05]  /*11a30*/  @P0 BRA `(.L_x_884) ;  /* 0x0000000000200947 */ /* 0x000fea0003800000 */
[----:B------:R-:W1:Y:S02]  /*11a40*/  LDC.64 R2, c[0x0][0x3b8] ;  /* 0x0000ee00ff027b82 */ /* 0x000e640000000a00 */
[----:B-1----:R-:W-:-:S04]  /*11a50*/  LEA R8, P0, R2, R4, 0x7 ;  /* 0x0000000402087211 */ /* 0x002fc800078038ff */
[----:B------:R-:W-:-:S05]  /*11a60*/  LEA.HI.X R9, R2, R5, R3, 0x7, P0 ;  /* 0x0000000502097211 */ /* 0x000fca00000f3c03 */
[----:B------:R-:W-:Y:S01]  /*11a70*/  @!PT LDS RZ, [RZ] ;  /* 0x00000000fffff984 */ /* 0x000fe20000000800 */
[----:B------:R-:W-:Y:S01]  /*11a80*/  @!PT LDS RZ, [RZ] ;  /* 0x00000000fffff984 */ /* 0x000fe20000000800 */
[----:B------:R-:W-:Y:S01]  /*11a90*/  @!PT LDS RZ, [RZ] ;  /* 0x00000000fffff984 */ /* 0x000fe20000000800 */
[----:B------:R1:W-:Y:S01]  /*11aa0*/  LDGSTS.E.BYPASS.LTC128B.128 [R239+0x4800], desc[UR4][R8.64] ;  /* 0x0480000008ef7fae */ /* 0x0003e2000b981a04 */
[----:B------:R-:W-:Y:S05]  /*11ab0*/  BRA `(.L_x_883) ;  /* 0x0000000000047947 */ /* 0x000fea0003800000 */
.L_x_884:
[----:B------:R1:W-:Y:S02]  /*11ac0*/  STS.128 [R239+0x4800], RZ ;  /* 0x004800ffef007388 */ /* 0x0003e40000000c00 */
.L_x_883:
[----:B------:R-:W-:Y:S05]  /*11ad0*/  BSYNC.RECONVERGENT B0 ;  /* 0x0000000000007941 */ /* 0x000fea0003800200 */
.L_x_882:
[----:B-1----:R-:W-:Y:S01]  /*11ae0*/  IADD3 R8, PT, PT, R158, 0x60, RZ ;  /* 0x000000609e087810 */ /* 0x002fe20007ffe0ff */
[----:B------:R-:W-:Y:S03]  /*11af0*/  BSSY.RECONVERGENT B0, `(.L_x_885) ;  /* 0x0000012000007945 */ /* 0x000fe60003800200 */
[----:B------:R-:W-:-:S13]  /*11b00*/  ISETP.GE.AND P0, PT, R8, R77, PT ;  /* 0x0000004d0800720c */ /* 0x000fda0003f06270 */
[----:B------:R-:W-:Y:S05]  /*11b10*/  @P0 BRA `(.L_x_886) ;  /* 0x00000000003c0947 */ /* 0x000fea0003800000 */
[----:B------:R-:W1:Y:S02]  /*11b20*/  LDCU UR7, c[0x0][0x440] ;  /* 0x00008800ff0777ac */ /* 0x000e640008000800 */
[----:B-1----:R-:W-:-:S13]  /*11b30*/  ISETP.GE.AND P0, PT, R12, UR7, PT ;  /* 0x000000070c007c0c */ /* 0x002fda000bf06270 */
[----:B------:R-:W-:Y:S05]  /*11b40*/  @P0 BRA `(.L_x_887) ;  /* 0x00000000002c0947 */ /* 0x000fea0003800000 */
[----:B------:R-:W1:Y:S01]  /*11b50*/  LDC.64 R2, c[0x0][0x3b8] ;  /* 0x0000ee00ff027b82 */ /* 0x000e620000000a00 */
[----:B------:R-:W-:Y:S02]  /*11b60*/  MOV R10, R4 ;  /* 0x00000004000a7202 */ /* 0x000fe40000000f00 */
        /* <DEDUP_REMOVED lines=9> */
.L_x_887:
[----:B------:R1:W-:Y:S02]  /*11c00*/  STS.128 [R239+0x5000], RZ ;  /* 0x005000ffef007388 */ /* 0x0003e40000000c00 */
.L_x_886:
[----:B------:R-:W-:Y:S05]  /*11c10*/  BSYNC.RECONVERGENT B0 ;  /* 0x0000000000007941 */ /* 0x000fea0003800200 */
.L_x_885:
        /* <DEDUP_REMOVED lines=18> */
.L_x_890:
[----:B------:R1:W-:Y:S02]  /*11d40*/  STS.128 [R239+0x5800], RZ ;  /* 0x005800ffef007388 */ /* 0x0003e40000000c00 */
.L_x_889:
[----:B------:R-:W-:Y:S05]  /*11d50*/  BSYNC.RECONVERGENT B0 ;  /* 0x0000000000007941 */ /* 0x000fea0003800200 */
.L_x_888:
[----:B-1----:R-:W-:Y:S01]  /*11d60*/  LOP3.LUT R14, R158, 0x80, RZ, 0xfc, !PT ;  /* 0x000000809e0e7812 */ /* 0x002fe200078efcff */
        /* <DEDUP_REMOVED lines=17> */
.L_x_893:
[----:B------:R1:W-:Y:S02]  /*11e80*/  STS.128 [R239+0x6000], RZ ;  /* 0x006000ffef007388 */ /* 0x0003e40000000c00 */
.L_x_892:
[----:B------:R-:W-:Y:S05]  /*11e90*/  BSYNC.RECONVERGENT B0 ;  /* 0x0000000000007941 */ /* 0x000fea0003800200 */
.L_x_891:
[----:B-1----:R-:W-:Y:S01]  /*11ea0*/  IADD3 R16, PT, PT, R158, 0x90, RZ ;  /* 0x000000909e107810 */ /* 0x002fe20007ffe0ff */
        /* <DEDUP_REMOVED lines=14> */
.L_x_896:
[----:B------:R1:W-:Y:S02]  /*11f90*/  STS.128 [R239+0x6800], RZ ;  /* 0x006800ffef007388 */ /* 0x0003e40000000c00 */
.L_x_895:
[----:B------:R-:W-:Y:S05]  /*11fa0*/  BSYNC.RECONVERGENT B0 ;  /* 0x0000000000007941 */ /* 0x000fea0003800200 */
.L_x_894:
        /* <DEDUP_REMOVED lines=8> */
[----:B----4-:R-:W-:Y:S02]  /*12030*/  MOV R20, R4 ;  /* 0x0000000400147202 */ /* 0x010fe40000000f00 */
        /* <DEDUP_REMOVED lines=9> */
.L_x_899:
[----:B------:R1:W-:Y:S02]  /*120d0*/  STS.128 [R239+0x7000], RZ ;  /* 0x007000ffef007388 */ /* 0x0003e40000000c00 */
.L_x_898:
[----:B------:R-:W-:Y:S05]  /*120e0*/  BSYNC.RECONVERGENT B0 ;  /* 0x0000000000007941 */ /* 0x000fea0003800200 */
.L_x_897:
[----:B-1--4-:R-:W-:Y:S01]  /*120f0*/  IADD3 R20, PT, PT, R158, 0xb0, RZ ;  /* 0x000000b09e147810 */ /* 0x012fe20007ffe0ff */
        /* <DEDUP_REMOVED lines=17> */
.L_x_902:
[----:B------:R1:W-:Y:S02]  /*12210*/  STS.128 [R239+0x7800], RZ ;  /* 0x007800ffef007388 */ /* 0x0003e40000000c00 */
.L_x_901:
[----:B------:R-:W-:Y:S05]  /*12220*/  BSYNC.RECONVERGENT B0 ;  /* 0x0000000000007941 */ /* 0x000fea0003800200 */
.L_x_900:
[----:B----4-:R-:W-:Y:S01]  /*12230*/  IADD3 R22, PT, PT, R158, 0xc0, RZ ;  /* 0x000000c09e167810 */ /* 0x010fe20007ffe0ff */
[----:B------:R-:W-:Y:S03]  /*12240*/  BSSY.RECONVERGENT B0, `(.L_x_903) ;  /* 0x0000012000007945 */ /* 0x000fe60003800200 */
[----:B------:R-:W-:-:S13]  /*12250*/  ISETP.GE.AND P0, PT, R22, R77, PT ;  /* 0x0000004d1600720c */ /* 0x000fda0003f06270 */
[----:B------:R-:W-:Y:S05]  /*12260*/  @P0 BRA `(.L_x_904) ;  /* 0x00000000003c0947 */ /* 0x000fea0003800000 */
[----:B------:R-:W4:Y:S02]  /*12270*/  LDCU UR7, c[0x0][0x440] ;  /* 0x00008800ff0777ac */ /* 0x000f240008000800 */
[----:B----4-:R-:W-:-:S13]  /*12280*/  ISETP.GE.AND P0, PT, R12, UR7, PT ;  /* 0x000000070c007c0c */ /* 0x010fda000bf06270 */
[----:B------:R-:W-:Y:S05]  /*12290*/  @P0 BRA `(.L_x_905) ;  /* 0x00000000002c0947 */ /* 0x000fea0003800000 */
[----:B------:R-:W4:Y:S01]  /*122a0*/  LDC.64 R2, c[0x0][0x3b8] ;  /* 0x0000ee00ff027b82 */ /* 0x000f220000000a00 */
[----:B------:R-:W-:Y:S02]  /*122b0*/  MOV R24, R4 ;  /* 0x0000000400187202 */ /* 0x000fe40000000f00 */
[----:B------:R-:W-:-:S03]  /*122c0*/  MOV R25, R5 ;  /* 0x0000000500197202 */ /* 0x000fc60000000f00 */
[----:B----4-:R-:W-:-:S04]  /*122d0*/  IMAD.WIDE.U32 R24, R2, 0x160, R24 ;  /* 0x0000016002187825 */ /* 0x010fc800078e0018 */
[----:B------:R-:W-:-:S05]  /*122e0*/  IMAD R3, R3, 0x160, RZ ;  /* 0x0000016003037824 */ /* 0x000fca00078e02ff */
[----:B------:R-:W-:-:S05]  /*122f0*/  IADD3 R25, PT, PT, R3, R25, RZ ;  /* 0x0000001903197210 */ /* 0x000fca0007ffe0ff */
[----:B------:R-:W-:Y:S01]  /*12300*/  @!PT LDS RZ, [RZ] ;  /* 0x00000000fffff984 */ /* 0x000fe20000000800 */
[----:B------:R-:W-:Y:S01]  /*12310*/  @!PT LDS RZ, [RZ] ;  /* 0x00000000fffff984 */ /* 0x000fe20000000800 */
[----:B------:R-:W-:Y:S01]  /*12320*/  @!PT LDS RZ, [RZ] ;  /* 0x00000000fffff984 */ /* 0x000fe20000000800 */
[----:B------:R4:W-:Y:S01]  /*12330*/  LDGSTS.E.BYPASS.LTC128B.128 [R239+0x8000], desc[UR4][R24.64] ;  /* 0x0800000018ef7fae */ /* 0x0009e2000b981a04 */
[----:B------:R-:W-:Y:S05]  /*12340*/  BRA `(.L_x_904) ;  /* 0x0000000000047947 */ /* 0x000fea0003800000 */
.L_x_905:
[----:B------:R4:W-:Y:S02]  /*12350*/  STS.128 [R239+0x8000], RZ ;  /* 0x008000ffef007388 */ /* 0x0009e40000000c00 */
.L_x_904:
[----:B------:R-:W-:Y:S05]  /*12360*/  BSYNC.RECONVERGENT B0 ;  /* 0x0000000000007941 */ /* 0x000fea0003800200 */
.L_x_903:
        /* <DEDUP_REMOVED lines=18> */
.L_x_908:
[----:B------:R4:W-:Y:S02]  /*12490*/  STS.128 [R239+0x8800], RZ ;  /* 0x008800ffef007388 */ /* 0x0009e40000000c00 */
.L_x_907:
[----:B------:R-:W-:Y:S05]  /*124a0*/  BSYNC.RECONVERGENT B0 ;  /* 0x0000000000007941 */ /* 0x000fea0003800200 */
.L_x_906:
        /* <DEDUP_REMOVED lines=18> */
.L_x_911:
[----:B------:R4:W-:Y:S02]  /*125d0*/  STS.128 [R239+0x9000], RZ ;  /* 0x009000ffef007388 */ /* 0x0009e40000000c00 */
.L_x_910:
[----:B------:R-:W-:Y:S05]  /*125e0*/  BSYNC.RECONVERGENT B0 ;  /* 0x0000000000007941 */ /* 0x000fea0003800200 */
.L_x_909:
[----:B------:R-:W-:Y:S01]  /*125f0*/  IADD3 R158, PT, PT, R158, 0xf0, RZ ;  /* 0x000000f09e9e7810 */ /* 0x000fe20007ffe0ff */
[----:B------:R-:W-:Y:S03]  /*12600*/  BSSY.RECONVERGENT B0, `(.L_x_912) ;  /* 0x0000010000007945 */ /* 0x000fe60003800200 */
[----:B------:R-:W-:-:S13]  /*12610*/  ISETP.GE.AND P0, PT, R158, R77, PT ;  /* 0x0000004d9e00720c */ /* 0x000fda0003f06270 */
[----:B------:R-:W-:Y:S05]  /*12620*/  @P0 BRA `(.L_x_913) ;  /* 0x0000000000340947 */ /* 0x000fea0003800000 */
[----:B------:R-:W5:Y:S02]  /*12630*/  LDCU UR7, c[0x0][0x440] ;  /* 0x00008800ff0777ac */ /* 0x000f640008000800 */
[----:B-----5:R-:W-:-:S13]  /*12640*/  ISETP.GE.AND P0, PT, R12, UR7, PT ;  /* 0x000000070c007c0c */ /* 0x020fda000bf06270 */
[----:B------:R-:W-:Y:S05]  /*12650*/  @P0 BRA `(.L_x_914) ;  /* 0x0000000000240947 */ /* 0x000fea0003800000 */
[----:B------:R-:W2:Y:S02]  /*12660*/  LDC.64 R2, c[0x0][0x3b8] ;  /* 0x0000ee00ff027b82 */ /* 0x000ea40000000a00 */
[----:B--2---:R-:W-:-:S04]  /*12670*/  IMAD.WIDE.U32 R4, R2, 0x1c0, R4 ;  /* 0x000001c002047825 */ /* 0x004fc800078e0004 */
[----:B------:R-:W-:-:S05]  /*12680*/  IMAD R3, R3, 0x1c0, RZ ;  /* 0x000001c003037824 */ /* 0x000fca00078e02ff */
[----:B------:R-:W-:-:S05]  /*12690*/  IADD3 R5, PT, PT, R3, R5, RZ ;  /* 0x0000000503057210 */ /* 0x000fca0007ffe0ff */
[----:B------:R-:W-:Y:S01]  /*126a0*/  @!PT LDS RZ, [RZ] ;  /* 0x00000000fffff984 */ /* 0x000fe20000000800 */
[----:B------:R-:W-:Y:S01]  /*126b0*/  @!PT LDS RZ, [RZ] ;  /* 0x00000000fffff984 */ /* 0x000fe20000000800 */
[----:B------:R-:W-:Y:S01]  /*126c0*/  @!PT LDS RZ, [RZ] ;  /* 0x00000000fffff984 */ /* 0x000fe20000000800 */
[----:B------:R2:W-:Y:S01]  /*126d0*/  LDGSTS.E.BYPASS.LTC128B.128 [R239+0x9800], desc[UR4][R4.64] ;  /* 0x0980000004ef7fae */ /* 0x0005e2000b981a04 */
[----:B------:R-:W-:Y:S05]  /*126e0*/  BRA `(.L_x_913) ;  /* 0x0000000000047947 */ /* 0x000fea0003800000 */
.L_x_914:
[----:B------:R1:W-:Y:S02]  /*126f0*/  STS.128 [R239+0x9800], RZ ;  /* 0x009800ffef007388 */ /* 0x0003e40000000c00 */
.L_x_913:
[----:B------:R-:W-:Y:S05]  /*12700*/  BSYNC.RECONVERGENT B0 ;  /* 0x0000000000007941 */ /* 0x000fea0003800200 */
.L_x_912:
[----:B------:R-:W0:Y:S01]  /*12710*/  LDGDEPBAR ;  /* 0x00000000000079af */ /* 0x000e220000000000 */
[----:B------:R-:W-:Y:S01]  /*12720*/  BSSY.RECONVERGENT B0, `(.L_x_915) ;  /* 0x000000f000007945 */ /* 0x000fe20003800200 */
[----:B------:R-:W-:-:S04]  /*12730*/  DEPBAR.LE SB0, 0x0 ;  /* 0x000080000000791a */ /* 0x000fc80000000000 */
[----:B------:R-:W-:Y:S06]  /*12740*/  BAR.SYNC.DEFER_BLOCKING 0x0 ;  /* 0x0000000000007b1d */ /* 0x000fec0000010000 */
[----:B------:R-:W-:Y:S05]  /*12750*/  @P2 BRA `(.L_x_916) ;  /* 0x0000000000282947 */ /* 0x000fea0003800000 */
[----:B------:R-:W5:Y:S02]  /*12760*/  LDCU UR7, c[0x0][0x440] ;  /* 0x00008800ff0777ac */ /* 0x000f640008000800 */
[----:B-----5:R-:W-:-:S13]  /*12770*/  ISETP.GE.AND P0, PT, R12, UR7, PT ;  /* 0x000000070c007c0c */ /* 0x020fda000bf06270 */
[----:B------:R-:W-:Y:S05]  /*12780*/  @P0 BRA `(.L_x_917) ;  /* 0x0000000000140947 */ /* 0x000fea0003800000 */
[----:B------:R-:W-:Y:S01]  /*12790*/  @!PT LDS RZ, [RZ] ;  /* 0x00000000fffff984 */ /* 0x000fe20000000800 */
[----:B------:R-:W-:Y:S01]  /*127a0*/  @!PT LDS RZ, [RZ] ;  /* 0x00000000fffff984 */ /* 0x000fe20000000800 */
[----:B------:R-:W-:Y:S01]  /*127b0*/  @!PT LDS RZ, [RZ] ;  /* 0x00000000fffff984 */ /* 0x000fe20000000800 */
[----:B------:R1:W-:Y:S01]  /*127c0*/  LDGSTS.E.BYPASS.LTC128B.128 [R239+0xa000], desc[UR4][R234.64] ;  /* 0x0a000000eaef7fae */ /* 0x0003e2000b981a04 */
[----:B------:R-:W-:Y:S05]  /*127d0*/  BRA `(.L_x_918) ;  /* 0x00000000000c7947 */ /* 0x000fea0003800000 */
.L_x_917:
[----:B------:R1:W-:Y:S01]  /*127e0*/  STS.128 [R239+0xa000], RZ ;  /* 0x00a000ffef007388 */ /* 0x0003e20000000c00 */
[----:B------:R-:W-:Y:S05]  /*127f0*/  BRA `(.L_x_918) ;  /* 0x0000000000047947 */ /* 0x000fea0003800000 */
.L_x_916:
[----:B------:R1:W-:Y:S02]  /*12800*/  STS.128 [R239+0xa000], RZ ;  /* 0x00a000ffef007388 */ /* 0x0003e40000000c00 */
.L_x_918:
[----:B------:R-:W-:Y:S05]  /*12810*/  BSYNC.RECONVERGENT B0 ;  /* 0x0000000000007941 */ /* 0x000fea0003800200 */
.L_x_915:
[----:B------:R-:W-:Y:S01]  /*12820*/  ISETP.GE.AND P0, PT, R30, R77, PT ;  /* 0x0000004d1e00720c */ /* 0x000fe20003f06270 */
[----:B------:R-:W-:Y:S01]  /*12830*/  BSSY.RECONVERGENT B0, `(.L_x_919) ;  /* 0x000000e000007945 */ /* 0x000fe20003800200 */
[----:B--2---:R-:W-:-:S04]  /*12840*/  LEA R4, P1, R93, R234, 0x1 ;  /* 0x000000ea5d047211 */ /* 0x004fc800078208ff */
[----:B------:R-:W-:-:S07]  /*12850*/  LEA.HI.X R5, R93, R235, R92, 0x1, P1 ;  /* 0x000000eb5d057211 */ /* 0x000fce00008f0c5c */
[----:B------:R2:W-:Y:S01]  /*12860*/  @P0 STS.128 [R239+0xa800], RZ ;  /* 0x00a800ffef000388 */ /* 0x0005e20000000c00 */
        /* <DEDUP_REMOVED lines=9> */
.L_x_921:
[----:B------:R1:W-:Y:S02]  /*12900*/  STS.128 [R239+0xa800], RZ ;  /* 0x00a800ffef007388 */ /* 0x0003e40000000c00 */
.L_x_920:
[----:B------:R-:W-:Y:S05]  /*12910*/  BSYNC.RECONVERGENT B0 ;  /* 0x0000000000007941 */ /* 0x000fea0003800200 */
.L_x_919:
[----:B------:R-:W-:Y:S01]  /*12920*/  ISETP.GE.AND P0, PT, R32, R77, PT ;  /* 0x0000004d2000720c */ /* 0x000fe20003f06270 */
[----:B------:R-:W-:-:S12]  /*12930*/  BSSY.RECONVERGENT B0, `(.L_x_922) ;  /* 0x000000f000007945 */ /* 0x000fd80003800200 */
[----:B------:R1:W-:Y:S01]  /*12940*/  @P0 STS.128 [R239+0xb000], RZ ;  /* 0x00b000ffef000388 */ /* 0x0003e20000000c00 */
[----:B------:R-:W-:Y:S05]  /*12950*/  @P0 BRA `(.L_x_923) ;  /* 0x0000000000300947 */ /* 0x000fea0003800000 */
[----:B------:R-:W5:Y:S02]  /*12960*/  LDCU UR7, c[0x0][0x440] ;  /* 0x00008800ff0777ac */ /* 0x000f640008000800 */
[----:B-----5:R-:W-:-:S13]  /*12970*/  ISETP.GE.AND P0, PT, R12, UR7, PT ;  /* 0x000000070c007c0c */ /* 0x020fda000bf06270 */
[----:B------:R-:W-:Y:S05]  /*12980*/  @P0 BRA `(.L_x_924) ;  /* 0x0000000000200947 */ /* 0x000fea0003800000 */
[----:B------:R-:W4:Y:S02]  /*12990*/  LDC.64 R2, c[0x0][0x3c0] ;  /* 0x0000f000ff027b82 */ /* 0x000f240000000a00 */
[----:B----4-:R-:W-:-:S04]  /*129a0*/  LEA R28, P0, R2, R4, 0x5 ;  /* 0x00000004021c7211 */ /* 0x010fc800078028ff */
[----:B------:R-:W-:-:S05]  /*129b0*/  LEA.HI.X R29, R2, R5, R3, 0x5, P0 ;  /* 0x00000005021d7211 */ /* 0x000fca00000f2c03 */
[----:B------:R-:W-:Y:S01]  /*129c0*/  @!PT LDS RZ, [RZ] ;  /* 0x00000000fffff984 */ /* 0x000fe20000000800 */
[----:B------:R-:W-:Y:S01]  /*129d0*/  @!PT LDS RZ, [RZ] ;  /* 0x00000000fffff984 */ /* 0x000fe20000000800 */
[----:B------:R-:W-:Y:S01]  /*129e0*/  @!PT LDS RZ, [RZ] ;  /* 0x00000000fffff984 */ /* 0x000fe20000000800 */
[----:B------:R4:W-:Y:S01]  /*129f0*/  LDGSTS.E.BYPASS.LTC128B.128 [R239+0xb000], desc[UR4][R28.64] ;  /* 0x0b0000001cef7fae */ /* 0x0009e2000b981a04 */
[----:B------:R-:W-:Y:S05]  /*12a00*/  BRA `(.L_x_923) ;  /* 0x0000000000047947 */ /* 0x000fea0003800000 */
.L_x_924:
[----:B------:R1:W-:Y:S02]  /*12a10*/  STS.128 [R239+0xb000], RZ ;  /* 0x00b000ffef007388 */ /* 0x0003e40000000c00 */
.L_x_923:
[----:B------:R-:W-:Y:S05]  /*12a20*/  BSYNC.RECONVERGENT B0 ;  /* 0x0000000000007941 */ /* 0x000fea0003800200 */
.L_x_922:
        /* <DEDUP_REMOVED lines=15> */
.L_x_927:
[----:B------:R1:W-:Y:S02]  /*12b20*/  STS.128 [R239+0xb800], RZ ;  /* 0x00b800ffef007388 */ /* 0x0003e40000000c00 */
.L_x_926:
[----:B------:R-:W-:Y:S05]  /*12b30*/  BSYNC.RECONVERGENT B0 ;  /* 0x0000000000007941 */ /* 0x000fea0003800200 */
.L_x_925:
[----:B------:R-:W-:Y:S01]  /*12b40*/  ISETP.GE.AND P0, PT, R0, R77, PT ;  /* 0x0000004d0000720c */ /* 0x000fe20003f06270 */
[----:B------:R-:W-:-:S12]  /*12b50*/  BSSY.RECONVERGENT B0, `(.L_x_928) ;  /* 0x0000012000007945 */ /* 0x000fd80003800200 */
[----:B------:R1:W-:Y:S01]  /*12b60*/  @P0 STS.128 [R239+0xc000], RZ ;  /* 0x00c000ffef000388 */ /* 0x0003e20000000c00 */
[----:B------:R-:W-:Y:S05]  /*12b70*/  @P0 BRA `(.L_x_929) ;  /* 0x00000000003c0947 */ /* 0x000fea0003800000 */
[----:B------:R-:W5:Y:S02]  /*12b80*/  LDCU UR7, c[0x0][0x440] ;  /* 0x00008800ff0777ac */ /* 0x000f640008000800 */
[----:B-----5:R-:W-:-:S13]  /*12b90*/  ISETP.GE.AND P0, PT, R12, UR7, PT ;  /* 0x000000070c007c0c */ /* 0x020fda000bf06270 */
[----:B------:R-:W-:Y:S05]  /*12ba0*/  @P0 BRA `(.L_x_930) ;  /* 0x00000000002c0947 */ /* 0x000fea0003800000 */
[----:B------:R-:W5:Y:S01]  /*12bb0*/  LDC.64 R2, c[0x0][0x3c0] ;  /* 0x0000f000ff027b82 */ /* 0x000f620000000a00 */
[----:B----4-:R-:W-:Y:S02]  /*12bc0*/  MOV R28, R4 ;  /* 0x00000004001c7202 */ /* 0x010fe40000000f00 */
[----:B------:R-:W-:-:S03]  /*12bd0*/  MOV R29, R5 ;  /* 0x00000005001d7202 */ /* 0x000fc60000000f00 */
[----:B-----5:R-:W-:-:S04]  /*12be0*/  IMAD.WIDE.U32 R28, R2, 0x60, R28 ;  /* 0x00000060021c7825 */ /* 0x020fc800078e001c */
[----:B------:R-:W-:-:S05]  /*12bf0*/  IMAD R3, R3, 0x60, RZ ;  /* 0x0000006003037824 */ /* 0x000fca00078e02ff */
[----:B------:R-:W-:-:S05]  /*12c00*/  IADD3 R29, PT, PT, R3, R29, RZ ;  /* 0x0000001d031d7210 */ /* 0x000fca0007ffe0ff */
[----:B------:R-:W-:Y:S01]  /*12c10*/  @!PT LDS RZ, [RZ] ;  /* 0x00000000fffff984 */ /* 0x000fe20000000800 */
[----:B------:R-:W-:Y:S01]  /*12c20*/  @!PT LDS RZ, [RZ] ;  /* 0x00000000fffff984 */ /* 0x000fe20000000800 */
[----:B------:R-:W-:Y:S01]  /*12c30*/  @!PT LDS RZ, [RZ] ;  /* 0x00000000fffff984 */ /* 0x000fe20000000800 */
[----:B------:R4:W-:Y:S01]  /*12c40*/  LDGSTS.E.BYPASS.LTC128B.128 [R239+0xc000], desc[UR4][R28.64] ;  /* 0x0c0000001cef7fae */ /* 0x0009e2000b981a04 */
[----:B------:R-:W-:Y:S05]  /*12c50*/  BRA `(.L_x_929) ;  /* 0x0000000000047947 */ /* 0x000fea0003800000 */
.L_x_930:
[----:B------:R1:W-:Y:S02]  /*12c60*/  STS.128 [R239+0xc000], RZ ;  /* 0x00c000ffef007388 */ /* 0x0003e40000000c00 */
.L_x_929:
[----:B------:R-:W-:Y:S05]  /*12c70*/  BSYNC.RECONVERGENT B0 ;  /* 0x0000000000007941 */ /* 0x000fea0003800200 */
.L_x_928:
[----:B------:R-:W-:Y:S01]  /*12c80*/  ISETP.GE.AND P0, PT, R6, R77, PT ;  /* 0x0000004d0600720c */ /* 0x000fe20003f06270 */
[----:B------:R-:W-:-:S12]  /*12c90*/  BSSY.RECONVERGENT B0, `(.L_x_931) ;  /* 0x000000f000007945 */ /* 0x000fd80003800200 */
[----:B------:R1:W-:Y:S01]  /*12ca0*/  @P0 STS.128 [R239+0xc800], RZ ;  /* 0x00c800ffef000388 */ /* 0x0003e20000000c00 */
[----:B------:R-:W-:Y:S05]  /*12cb0*/  @P0 BRA `(.L_x_932) ;  /* 0x0000000000300947 */ /* 0x000fea0003800000 */
[----:B------:R-:W5:Y:S02]  /*12cc0*/  LDCU UR7, c[0x0][0x440] ;  /* 0x00008800ff0777ac */ /* 0x000f640008000800 */
[----:B-----5:R-:W-:-:S13]  /*12cd0*/  ISETP.GE.AND P0, PT, R12, UR7, PT ;  /* 0x000000070c007c0c */ /* 0x020fda000bf06270 */
[----:B------:R-:W-:Y:S05]  /*12ce0*/  @P0 BRA `(.L_x_933) ;  /* 0x0000000000200947 */ /* 0x000fea0003800000 */
[----:B------:R-:W5:Y:S02]  /*12cf0*/  LDC.64 R2, c[0x0][0x3c0] ;  /* 0x0000f000ff027b82 */ /* 0x000f640000000a00 */
[----:B-----5:R-:W-:-:S04]  /*12d00*/  LEA R6, P0, R2, R4, 0x7 ;  /* 0x0000000402067211 */ /* 0x020fc800078038ff */
[----:B------:R-:W-:-:S05]  /*12d10*/  LEA.HI.X R7, R2, R5, R3, 0x7, P0 ;  /* 0x0000000502077211 */ /* 0x000fca00000f3c03 */
[----:B------:R-:W-:Y:S01]  /*12d20*/  @!PT LDS RZ, [RZ] ;  /* 0x00000000fffff984 */ /* 0x000fe20000000800 */
[----:B------:R-:W-:Y:S01]  /*12d30*/  @!PT LDS RZ, [RZ] ;  /* 0x00000000fffff984 */ /* 0x000fe20000000800 */
[----:B------:R-:W-:Y:S01]  /*12d40*/  @!PT LDS RZ, [RZ] ;  /* 0x00000000fffff984 */ /* 0x000fe20000000800 */
[----:B------:R1:W-:Y:S01]  /*12d50*/  LDGSTS.E.BYPASS.LTC128B.128 [R239+0xc800], desc[UR4][R6.64] ;  /* 0x0c80000006ef7fae */ /* 0x0003e2000b981a04 */
[----:B------:R-:W-:Y:S05]  /*12d60*/  BRA `(.L_x_932) ;  /* 0x0000000000047947 */ /* 0x000fea0003800000 */
.L_x_933:
[----:B------:R1:W-:Y:S02]  /*12d70*/  STS.128 [R239+0xc800], RZ ;  /* 0x00c800ffef007388 */ /* 0x0003e40000000c00 */
.L_x_932:
[----:B------:R-:W-:Y:S05]  /*12d80*/  BSYNC.RECONVERGENT B0 ;  /* 0x0000000000007941 */ /* 0x000fea0003800200 */
.L_x_931:
        /* <DEDUP_REMOVED lines=8> */
[----:B-1----:R-:W-:Y:S02]  /*12e10*/  MOV R6, R4 ;  /* 0x0000000400067202 */ /* 0x002fe40000000f00 */
        /* <DEDUP_REMOVED lines=9> */
.L_x_936:
[----:B------:R1:W-:Y:S02]  /*12eb0*/  STS.128 [R239+0xd000], RZ ;  /* 0x00d000ffef007388 */ /* 0x0003e40000000c00 */
.L_x_935:
[----:B------:R-:W-:Y:S05]  /*12ec0*/  BSYNC.RECONVERGENT B0 ;  /* 0x0000000000007941 */ /* 0x000fea0003800200 */
.L_x_934:
        /* <DEDUP_REMOVED lines=18> */
.L_x_939:
[----:B------:R1:W-:Y:S02]  /*12ff0*/  STS.128 [R239+0xd800], RZ ;  /* 0x00d800ffef007388 */ /* 0x0003e40000000c00 */
.L_x_938:
[----:B------:R-:W-:Y:S05]  /*13000*/  BSYNC.RECONVERGENT B0 ;  /* 0x0000000000007941 */ /* 0x000fea0003800200 */
.L_x_937:
        /* <DEDUP_REMOVED lines=18> */
.L_x_942:
[----:B------:R1:W-:Y:S02]  /*13130*/  STS.128 [R239+0xe000], RZ ;  /* 0x00e000ffef007388 */ /* 0x0003e40000000c00 */
.L_x_941:
[----:B------:R-:W-:Y:S05]  /*13140*/  BSYNC.RECONVERGENT B0 ;  /* 0x0000000000007941 */ /* 0x000fea0003800200 */
.L_x_940:
[----:B------:R-:W-:Y:S01]  /*13150*/  ISETP.GE.AND P0, PT, R16, R77, PT ;  /* 0x0000004d1000720c */ /* 0x000fe20003f06270 */
[----:B------:R-:W-:-:S12]  /*13160*/  BSSY.RECONVERGENT B0, `(.L_x_943) ;  /* 0x000000f000007945 */ /* 0x000fd80003800200 */
[----:B------:R1:W-:Y:S01]  /*13170*/  @P0 STS.128 [R239+0xe800], RZ ;  /* 0x00e800ffef000388 */ /* 0x0003e20000000c00 */
[----:B------:R-:W-:Y:S05]  /*13180*/  @P0 BRA `(.L_x_944) ;  /* 0x0000000000300947 */ /* 0x000fea0003800000 */
[----:B------:R-:W5:Y:S02]  /*13190*/  LDCU UR7, c[0x0][0x440] ;  /* 0x00008800ff0777ac */ /* 0x000f640008000800 */
[----:B-----5:R-:W-:-:S13]  /*131a0*/  ISETP.GE.AND P0, PT, R12, UR7, PT ;  /* 0x000000070c007c0c */ /* 0x020fda000bf06270 */
        /* <DEDUP_REMOVED lines=9> */
.L_x_945:
[----:B------:R1:W-:Y:S02]  /*13240*/  STS.128 [R239+0xe800], RZ ;  /* 0x00e800ffef007388 */ /* 0x0003e40000000c00 */
.L_x_944:
[----:B------:R-:W-:Y:S05]  /*13250*/  BSYNC.RECONVERGENT B0 ;  /* 0x0000000000007941 */ /* 0x000fea0003800200 */
.L_x_943:
        /* <DEDUP_REMOVED lines=18> */
.L_x_948:
[----:B------:R1:W-:Y:S02]  /*13380*/  STS.128 [R239+0xf000], RZ ;  /* 0x00f000ffef007388 */ /* 0x0003e40000000c00 */
.L_x_947:
[----:B------:R-:W-:Y:S05]  /*13390*/  BSYNC.RECONVERGENT B0 ;  /* 0x0000000000007941 */ /* 0x000fea0003800200 */
.L_x_946:
        /* <DEDUP_REMOVED lines=18> */
.L_x_951:
[----:B------:R1:W-:Y:S02]  /*134c0*/  STS.128 [R239+0xf800], RZ ;  /* 0x00f800ffef007388 */ /* 0x0003e40000000c00 */
.L_x_950:
[----:B------:R-:W-:Y:S05]  /*134d0*/  BSYNC.RECONVERGENT B0 ;  /* 0x0000000000007941 */ /* 0x000fea0003800200 */
.L_x_949:
        /* <DEDUP_REMOVED lines=18> */
.L_x_954:
[----:B------:R1:W-:Y:S02]  /*13600*/  STS.128 [R239+0x10000], RZ ;  /* 0x010000ffef007388 */ /* 0x0003e40000000c00 */
.L_x_953:
[----:B------:R-:W-:Y:S05]  /*13610*/  BSYNC.RECONVERGENT B0 ;  /* 0x0000000000007941 */ /* 0x000fea0003800200 */
.L_x_952:
        /* <DEDUP_REMOVED lines=18> */
.L_x_957:
[----:B------:R1:W-:Y:S02]  /*13740*/  STS.128 [R239+0x10800], RZ ;  /* 0x010800ffef007388 */ /* 0x0003e40000000c00 */
.L_x_956:
[----:B------:R-:W-:Y:S05]  /*13750*/  BSYNC.RECONVERGENT B0 ;  /* 0x0000000000007941 */ /* 0x000fea0003800200 */
.L_x_955:
        /* <DEDUP_REMOVED lines=18> */
.L_x_960:
[----:B------:R1:W-:Y:S02]  /*13880*/  STS.128 [R239+0x11000], RZ ;  /* 0x011000ffef007388 */ /* 0x0003e40000000c00 */
.L_x_959:
[----:B------:R-:W-:Y:S05]  /*13890*/  BSYNC.RECONVERGENT B0 ;  /* 0x0000000000007941 */ /* 0x000fea0003800200 */
.L_x_958:
        /* <DEDUP_REMOVED lines=16> */
.L_x_963:
[----:B------:R1:W-:Y:S02]  /*139a0*/  STS.128 [R239+0x11800], RZ ;  /* 0x011800ffef007388 */ /* 0x0003e40000000c00 */
.L_x_962:
[----:B------:R-:W-:Y:S05]  /*139b0*/  BSYNC.RECONVERGENT B0 ;  /* 0x0000000000007941 */ /* 0x000fea0003800200 */
.L_x_961:
[----:B------:R-:W5:Y:S01]  /*139c0*/  S2R R225, SR_TID.X ;  /* 0x0000000000e17919 */ /* 0x000f620000002100 */
[----:B------:R-:W-:Y:S01]  /*139d0*/  IMAD.MOV.U32 R188, RZ, RZ, 0x20 ;  /* 0x00000020ffbc7424 */ /* 0x000fe200078e00ff */
[----:B------:R-:W2:Y:S01]  /*139e0*/  LDCU UR7, c[0x0][0x508] ;  /* 0x0000a100ff0777ac */ /* 0x000ea20008000800 */
[----:B------:R-:W-:Y:S01]  /*139f0*/  IMAD.MOV.U32 R58, RZ, RZ, 0x40 ;  /* 0x00000040ff3a7424 */ /* 0x000fe200078e00ff */
[----:B------:R-:W0:Y:S01]  /*13a00*/  LDGDEPBAR ;  /* 0x00000000000079af */ /* 0x000e220000000000 */
[----:B------:R-:W-:Y:S02]  /*13a10*/  ISETP.NE.AND P6, PT, R59, 0x1, PT ;  /* 0x000000013b00780c */ /* 0x000fe40003fc5270 */
[----:B-----5:R-:W-:Y:S01]  /*13a20*/  SHF.R.U32.HI R227, RZ, 0x1, R225 ;  /* 0x00000001ffe37819 */ /* 0x020fe200000116e1 */
[C---:B------:R-:W-:Y:S01]  /*13a30*/  IMAD.SHL.U32 R226, R225.reuse, 0x8, RZ ;  /* 0x00000008e1e27824 */ /* 0x040fe200078e00ff */
[C---:B------:R-:W-:Y:S01]  /*13a40*/  LOP3.LUT R0, R225.reuse, 0x8, RZ, 0xc0, !PT ;  /* 0x00000008e1007812 */ /* 0x040fe200078ec0ff */
[----:B------:R-:W-:Y:S01]  /*13a50*/  IMAD.SHL.U32 R65, R225, 0x40, RZ ;  /* 0x00000040e1417824 */ /* 0x000fe200078e00ff */
[----:B------:R-:W-:Y:S01]  /*13a60*/  LOP3.LUT R2, R227, 0x8, RZ, 0xc0, !PT ;  /* 0x00000008e3027812 */ /* 0x000fe200078ec0ff */
[----:B------:R-:W-:Y:S01]  /*13a70*/  IMAD.SHL.U32 R228, R225, 0x20, RZ ;  /* 0x00000020e1e47824 */ /* 0x000fe200078e00ff */
[----:B------:R-:W-:-:S02]  /*13a80*/  LOP3.LUT R226, R226, 0x38, RZ, 0xc0, !PT ;  /* 0x00000038e2e27812 */ /* 0x000fc400078ec0ff */
[----:B------:R-:W-:Y:S02]  /*13a90*/  LOP3.LUT R56, R65, 0x200, RZ, 0xc0, !PT ;  /* 0x0000020041387812 */ /* 0x000fe400078ec0ff */
[----:B------:R-:W-:Y:S02]  /*13aa0*/  LOP3.LUT R228, R228, 0x7c00, RZ, 0xc0, !PT ;  /* 0x00007c00e4e47812 */ /* 0x000fe400078ec0ff */
[--C-:B------:R-:W-:Y:S02]  /*13ab0*/  LOP3.LUT R3, R2, 0x1c0, R65.reuse, 0xf8, !PT ;  /* 0x000001c002037812 */ /* 0x100fe400078ef841 */
[----:B-1----:R-:W-:Y:S02]  /*13ac0*/  LOP3.LUT R5, R0, 0x1c0, R65, 0xf8, !PT ;  /* 0x000001c000057812 */ /* 0x002fe400078ef841 */
[----:B------:R-:W-:Y:S02]  /*13ad0*/  LOP3.LUT R0, R56, R228, RZ, 0xfc, !PT ;  /* 0x000000e438007212 */ /* 0x000fe400078efcff */
[----:B------:R-:W-:-:S02]  /*13ae0*/  LOP3.LUT R3, R3, R226, RZ, 0x3c, !PT ;  /* 0x000000e203037212 */ /* 0x000fc400078e3cff */
[----:B------:R-:W-:Y:S02]  /*13af0*/  LOP3.LUT R2, R65, 0x400, RZ, 0xc0, !PT ;  /* 0x0000040041027812 */ /* 0x000fe400078ec0ff */
[----:B------:R-:W-:Y:S02]  /*13b00*/  LOP3.LUT R5, R5, R226, RZ, 0x3c, !PT ;  /* 0x000000e205057212 */ /* 0x000fe400078e3cff */
[----:B------:R-:W-:Y:S02]  /*13b10*/  LOP3.LUT R67, R0, R3, RZ, 0xfc, !PT ;  /* 0x0000000300437212 */ /* 0x000fe400078efcff */
[----:B------:R-:W-:Y:S01]  /*13b20*/  LOP3.LUT P0, RZ, R225, 0x2, RZ, 0xc0, !PT ;  /* 0x00000002e1ff7812 */ /* 0x000fe2000780c0ff */
[----:B------:R-:W-:Y:S01]  /*13b30*/  IMAD R2, R5, 0x2, R2 ;  /* 0x0000000205027824 */ /* 0x000fe200078e0202 */
[----:B------:R-:W-:Y:S02]  /*13b40*/  LEA R67, R67, UR6, 0x1 ;  /* 0x0000000643437c11 */ /* 0x000fe4000f8e08ff */
[----:B------:R-:W-:Y:S01]  /*13b50*/  SEL R190, R188, 0xffffffe0, !P0 ;  /* 0xffffffe0bcbe7807 */ /* 0x000fe20004000000 */
[----:B------:R-:W-:Y:S01]  /*13b60*/  VIADD R189, R2, UR6 ;  /* 0x0000000602bd7c36 */ /* 0x000fe20008000000 */
[----:B----4-:R-:W-:Y:S01]  /*13b70*/  LDSM.16.M88.4 R28, [R2+UR6+0x2800] ;  /* 0x00280006021c783b */ /* 0x010fe20008000200 */
[----:B------:R-:W-:-:S02]  /*13b80*/  P2R R0, PR, RZ, 0x1 ;  /* 0x00000001ff007803 */ /* 0x000fc40000000000 */
[--C-:B------:R-:W-:Y:S01]  /*13b90*/  IMAD.IADD R176, R67, 0x1, R190.reuse ;  /* 0x0000000143b07824 */ /* 0x100fe200078e02be */
[----:B------:R1:W4:Y:S01]  /*13ba0*/  LDSM.16.M88.4 R44, [R67] ;  /* 0x00000000432c783b */ /* 0x0003220000000200 */
[----:B------:R-:W-:Y:S01]  /*13bb0*/  IMAD.IADD R0, R189, 0x1, R190 ;  /* 0x00000001bd007824 */ /* 0x000fe200078e02be */
[----:B------:R-:W-:Y:S02]  /*13bc0*/  LOP3.LUT P0, RZ, R225, 0x4, RZ, 0xc0, !PT ;  /* 0x00000004e1ff7812 */ /* 0x000fe4000780c0ff */
[----:B------:R-:W5:Y:S02]  /*13bd0*/  LDSM.16.M88.4 R12, [R2+UR6+0x3800] ;  /* 0x00380006020c783b */ /* 0x000f640008000200 */
[----:B------:R-:W-:Y:S02]  /*13be0*/  SEL R58, R58, 0xffffffc0, !P0 ;  /* 0xffffffc03a3a7807 */ /* 0x000fe40004000000 */
[----:B------:R-:W3:Y:S03]  /*13bf0*/  LDSM.16.M88.4 R124, [R2+UR6+0x5000] ;  /* 0x00500006027c783b */ /* 0x000ee60008000200 */
[--C-:B------:R-:W-:Y:S01]  /*13c00*/  IMAD.IADD R57, R189, 0x1, R58.reuse ;  /* 0x00000001bd397824 */ /* 0x100fe200078e023a */
[----:B------:R-:W2:Y:S04]  /*13c10*/  LDSM.16.M88.4 R116, [R2+UR6+0x5800] ;  /* 0x005800060274783b */ /* 0x000ea80008000200 */
[----:B------:R-:W2:Y:S04]  /*13c20*/  LDSM.16.M88.4 R36, [R2+UR6+0x2000] ;  /* 0x002000060224783b */ /* 0x000ea80008000200 */
[----:B------:R-:W-:Y:S01]  /*13c30*/  LDSM.16.M88.4 R176, [R176] ;  /* 0x00000000b0b0783b */ /* 0x000fe20000000200 */
[----:B-1----:R-:W-:-:S03]  /*13c40*/  IMAD.IADD R67, R67, 0x1, R58 ;  /* 0x0000000143437824 */ /* 0x002fc600078e023a */
[----:B------:R-:W1:Y:S01]  /*13c50*/  LDSM.16.M88.4 R148, [R0+0x2800] ;  /* 0x002800000094783b */ /* 0x000e620000000200 */
[----:B------:R-:W-:-:S03]  /*13c60*/  IMAD.IADD R184, R190, 0x1, R67 ;  /* 0x00000001beb87824 */ /* 0x000fc600078e0243 */
[----:B------:R-:W1:Y:S04]  /*13c70*/  LDSM.16.M88.4 R160, [R0+0x3800] ;  /* 0x0038000000a0783b */ /* 0x000e680000000200 */
[----:B------:R-:W1:Y:S04]  /*13c80*/  LDSM.16.M88.4 R144, [R0+0x5000] ;  /* 0x005000000090783b */ /* 0x000e680000000200 */
[----:B------:R-:W1:Y:S01]  /*13c90*/  LDSM.16.M88.4 R140, [R0+0x5800] ;  /* 0x00580000008c783b */ /* 0x000e620000000200 */
[C---:B----4-:R-:W-:Y:S03]  /*13ca0*/  HMMA.16816.F32 R32, R44.reuse, R28, RZ ;  /* 0x0000001c2c20723c */ /* 0x050fe600000018ff */
[----:B------:R-:W4:Y:S04]  /*13cb0*/  LDSM.16.M88.4 R20, [R2+UR6+0x3000] ;  /* 0x003000060214783b */ /* 0x000f280008000200 */
[----:B------:R-:W4:Y:S01]  /*13cc0*/  LDSM.16.M88.4 R4, [R2+UR6+0x4000] ;  /* 0x004000060204783b */ /* 0x000f220008000200 */
[C---:B-----5:R-:W-:Y:S03]  /*13cd0*/  HMMA.16816.F32 R16, R44.reuse, R12, RZ ;  /* 0x0000000c2c10723c */ /* 0x060fe600000018ff */
[----:B------:R-:W5:Y:S04]  /*13ce0*/  LDSM.16.M88.4 R132, [R2+UR6+0x4800] ;  /* 0x004800060284783b */ /* 0x000f680008000200 */
[----:B------:R-:W5:Y:S01]  /*13cf0*/  LDSM.16.M88.4 R108, [R2+UR6+0x6000] ;  /* 0x00600006026c783b */ /* 0x000f620008000200 */
[C---:B---3--:R-:W-:Y:S03]  /*13d00*/  HMMA.16816.F32 R128, R44.reuse, R124, RZ ;  /* 0x0000007c2c80723c */ /* 0x048fe600000018ff */
[----:B------:R-:W3:Y:S04]  /*13d10*/  LDSM.16.M88.4 R52, [R2+UR6+0x9000] ;  /* 0x009000060234783b */ /* 0x000ee80008000200 */
[----:B------:R-:W3:Y:S01]  /*13d20*/  LDSM.16.M88.4 R168, [R0+0x2000] ;  /* 0x0020000000a8783b */ /* 0x000ee20000000200 */
[C---:B--2---:R-:W-:Y:S03]  /*13d30*/  HMMA.16816.F32 R120, R44.reuse, R116, RZ ;  /* 0x000000742c78723c */ /* 0x044fe600000018ff */
[----:B------:R-:W2:Y:S04]  /*13d40*/  LDSM.16.M88.4 R100, [R2+UR6+0x6800] ;  /* 0x006800060264783b */ /* 0x000ea80008000200 */
[----:B------:R-:W2:Y:S01]  /*13d50*/  LDSM.16.M88.4 R92, [R2+UR6+0x7000] ;  /* 0x00700006025c783b */ /* 0x000ea20008000200 */
[C---:B------:R-:W-:Y:S03]  /*13d60*/  HMMA.16816.F32 R28, R44.reuse, R30, RZ ;  /* 0x0000001e2c1c723c */ /* 0x040fe600000018ff */
[----:B------:R-:W2:Y:S04]  /*13d70*/  LDSM.16.M88.4 R84, [R2+UR6+0x7800] ;  /* 0x007800060254783b */ /* 0x000ea80008000200 */
[----:B------:R-:W2:Y:S01]  /*13d80*/  LDSM.16.M88.4 R76, [R2+UR6+0x8000] ;  /* 0x00800006024c783b */ /* 0x000ea20008000200 */
[C---:B------:R-:W-:Y:S03]  /*13d90*/  HMMA.16816.F32 R12, R44.reuse, R14, RZ ;  /* 0x0000000e2c0c723c */ /* 0x040fe600000018ff */
[----:B------:R-:W2:Y:S04]  /*13da0*/  LDSM.16.M88.4 R68, [R2+UR6+0x8800] ;  /* 0x008800060244783b */ /* 0x000ea80008000200 */
[----:B------:R1:W2:Y:S01]  /*13db0*/  LDSM.16.M88.4 R172, [R2+UR6+0x9800] ;  /* 0x0098000602ac783b */ /* 0x0002a20008000200 */
[C---:B------:R-:W-:Y:S03]  /*13dc0*/  HMMA.16816.F32 R124, R44.reuse, R126, RZ ;  /* 0x0000007e2c7c723c */ /* 0x040fe600000018ff */
[----:B------:R-:W2:Y:S04]  /*13dd0*/  LDSM.16.M88.4 R164, [R0+0x3000] ;  /* 0x0030000000a4783b */ /* 0x000ea80000000200 */
[----:B------:R-:W2:Y:S01]  /*13de0*/  LDSM.16.M88.4 R156, [R0+0x4000] ;  /* 0x00400000009c783b */ /* 0x000ea20000000200 */
[C---:B------:R-:W-:Y:S03]  /*13df0*/  HMMA.16816.F32 R116, R44.reuse, R118, RZ ;  /* 0x000000762c74723c */ /* 0x040fe600000018ff */
[----:B------:R-:W2:Y:S04]  /*13e00*/  LDSM.16.M88.4 R152, [R0+0x4800] ;  /* 0x004800000098783b */ /* 0x000ea80000000200 */
[----:B------:R-:W-:Y:S01]  /*13e10*/  LDSM.16.M88.4 R180, [R0+0x9800] ;  /* 0x0098000000b4783b */ /* 0x000fe20000000200 */
[----:B------:R-:W-:Y:S03]  /*13e20*/  HMMA.16816.F32 R40, R44, R36, RZ ;  /* 0x000000242c28723c */ /* 0x000fe600000018ff */
[----:B------:R-:W-:Y:S01]  /*13e30*/  LDSM.16.M88.4 R184, [R184] ;  /* 0x00000000b8b8783b */ /* 0x000fe20000000200 */
[----:B-1----:R-:W-:-:S04]  /*13e40*/  SHF.R.U32.HI R2, RZ, 0x2, R225 ;  /* 0x00000002ff027819 */ /* 0x002fc800000116e1 */
[----:B------:R-:W-:Y:S01]  /*13e50*/  HMMA.16816.F32 R32, R176, R148, R32 ;  /* 0x00000094b020723c */ /* 0x000fe20000001820 */
[----:B------:R-:W-:-:S07]  /*13e60*/  LOP3.LUT R2, R2, 0x7, RZ, 0xc0, !PT ;  /* 0x0000000702027812 */ /* 0x000fce00078ec0ff */
[C---:B------:R-:W-:Y:S01]  /*13e70*/  HMMA.16816.F32 R28, R176.reuse, R150, R28 ;  /* 0x00000096b01c723c */ /* 0x040fe2000000181c */
[----:B------:R-:W1:Y:S07]  /*13e80*/  LDSM.16.M88.4 R148, [R0+0x6000] ;  /* 0x006000000094783b */ /* 0x000e6e0000000200 */
[C---:B------:R-:W-:Y:S08]  /*13e90*/  HMMA.16816.F32 R16, R176.reuse, R160, R16 ;  /* 0x000000a0b010723c */ /* 0x040ff00000001810 */
[C---:B------:R-:W-:Y:S01]  /*13ea0*/  HMMA.16816.F32 R12, R176.reuse, R162, R12 ;  /* 0x000000a2b00c723c */ /* 0x040fe2000000180c */
[----:B------:R4:W-:Y:S07]  /*13eb0*/  LDSM.16.M88.4 R160, [R67] ;  /* 0x0000000043a0783b */ /* 0x0009ee0000000200 */
[C---:B------:R-:W-:Y:S08]  /*13ec0*/  HMMA.16816.F32 R128, R176.reuse, R144, R128 ;  /* 0x00000090b080723c */ /* 0x040ff00000001880 */
[C---:B------:R-:W-:Y:S01]  /*13ed0*/  HMMA.16816.F32 R124, R176.reuse, R146, R124 ;  /* 0x00000092b07c723c */ /* 0x040fe2000000187c */
[----:B------:R-:W1:Y:S07]  /*13ee0*/  LDSM.16.M88.4 R144, [R0+0x9000] ;  /* 0x009000000090783b */ /* 0x000e6e0000000200 */
[----:B------:R-:W-:Y:S01]  /*13ef0*/  HMMA.16816.F32 R120, R176, R140, R120 ;  /* 0x0000008cb078723c */ /* 0x000fe20000001878 */
[----:B----4-:R-:W-:-:S07]  /*13f00*/  LOP3.LUT R67, R227, 0x1f0, RZ, 0xc0, !PT ;  /* 0x000001f0e3437812 */ /* 0x010fce00078ec0ff */
[----:B------:R-:W-:Y:S01]  /*13f10*/  HMMA.16816.F32 R116, R176, R142, R116 ;  /* 0x0000008eb074723c */ /* 0x000fe20000001874 */
[----:B------:R-:W4:Y:S07]  /*13f20*/  LDSM.16.M88.4 R140, [R57+0x2000] ;  /* 0x00200000398c783b */ /* 0x000f2e0000000200 */
[C---:B------:R-:W-:Y:S08]  /*13f30*/  HMMA.16816.F32 R36, R44.reuse, R38, RZ ;  /* 0x000000262c24723c */ /* 0x040ff000000018ff */
[C---:B------:R-:W-:Y:S08]  /*13f40*/  HMMA.16816.F32 R24, R44.reuse, R20, RZ ;  /* 0x000000142c18723c */ /* 0x040ff000000018ff */
[C---:B------:R-:W-:Y:S08]  /*13f50*/  HMMA.16816.F32 R8, R44.reuse, R4, RZ ;  /* 0x000000042c08723c */ /* 0x040ff000000018ff */
[C---:B-----5:R-:W-:Y:S08]  /*13f60*/  HMMA.16816.F32 R136, R44.reuse, R132, RZ ;  /* 0x000000842c88723c */ /* 0x060ff000000018ff */
[C---:B------:R-:W-:Y:S08]  /*13f70*/  HMMA.16816.F32 R112, R44.reuse, R108, RZ ;  /* 0x0000006c2c70723c */ /* 0x040ff000000018ff */
[C---:B---3--:R-:W-:Y:S08]  /*13f80*/  HMMA.16816.F32 R60, R44.reuse, R52, RZ ;  /* 0x000000342c3c723c */ /* 0x048ff000000018ff */
[C---:B------:R-:W-:Y:S08]  /*13f90*/  HMMA.16816.F32 R20, R44.reuse, R22, RZ ;  /* 0x000000162c14723c */ /* 0x040ff000000018ff */
[C---:B------:R-:W-:Y:S08]  /*13fa0*/  HMMA.16816.F32 R4, R44.reuse, R6, RZ ;  /* 0x000000062c04723c */ /* 0x040ff000000018ff */
[C---:B------:R-:W-:Y:S08]  /*13fb0*/  HMMA.16816.F32 R132, R44.reuse, R134, RZ ;  /* 0x000000862c84723c */ /* 0x040ff000000018ff */
[C---:B------:R-:W-:Y:S08]  /*13fc0*/  HMMA.16816.F32 R108, R44.reuse, R110, RZ ;  /* 0x0000006e2c6c723c */ /* 0x040ff000000018ff */
[----:B------:R-:W-:Y:S08]  /*13fd0*/  HMMA.16816.F32 R52, R44, R54, RZ ;  /* 0x000000362c34723c */ /* 0x000ff000000018ff */
[C---:B------:R-:W-:Y:S08]  /*13fe0*/  HMMA.16816.F32 R40, R176.reuse, R168, R40 ;  /* 0x000000a8b028723c */ /* 0x040ff00000001828 */
[----:B------:R-:W-:Y:S01]  /*13ff0*/  HMMA.16816.F32 R36, R176, R170, R36 ;  /* 0x000000aab024723c */ /* 0x000fe20000001824 */
[----:B------:R-:W-:Y:S07]  /*14000*/  LDSM.16.M88.4 R168, [R0+0x7000] ;  /* 0x0070000000a8783b */ /* 0x000fee0000000200 */
[C---:B--2---:R-:W-:Y:S08]  /*14010*/  HMMA.16816.F32 R104, R44.reuse, R100, RZ ;  /* 0x000000642c68723c */ /* 0x044ff000000018ff */
        /* <DEDUP_REMOVED lines=11> */
[----:B------:R-:W2:Y:S07]  /*140d0*/  LDSM.16.M88.4 R172, [R0+0x6800] ;  /* 0x0068000000ac783b */ /* 0x000eae0000000200 */
[C---:B------:R-:W-:Y:S08]  /*140e0*/  HMMA.16816.F32 R24, R176.reuse, R164, R24 ;  /* 0x000000a4b018723c */ /* 0x040ff00000001818 */
[C---:B------:R-:W-:Y:S01]  /*140f0*/  HMMA.16816.F32 R20, R176.reuse, R166, R20 ;  /* 0x000000a6b014723c */ /* 0x040fe20000001814 */
[----:B------:R-:W3:Y:S07]  /*14100*/  LDSM.16.M88.4 R164, [R0+0x7800] ;  /* 0x0078000000a4783b */ /* 0x000eee0000000200 */
[C---:B------:R-:W-:Y:S08]  /*14110*/  HMMA.16816.F32 R8, R176.reuse, R156, R8 ;  /* 0x0000009cb008723c */ /* 0x040ff00000001808 */
[C---:B------:R-:W-:Y:S01]  /*14120*/  HMMA.16816.F32 R4, R176.reuse, R158, R4 ;  /* 0x0000009eb004723c */ /* 0x040fe20000001804 */
[----:B------:R-:W5:Y:S07]  /*14130*/  LDSM.16.M88.4 R156, [R0+0x8000] ;  /* 0x00800000009c783b */ /* 0x000f6e0000000200 */
[C---:B------:R-:W-:Y:S08]  /*14140*/  HMMA.16816.F32 R136, R176.reuse, R152, R136 ;  /* 0x00000098b088723c */ /* 0x040ff00000001888 */
[C---:B------:R-:W-:Y:S01]  /*14150*/  HMMA.16816.F32 R132, R176.reuse, R154, R132 ;  /* 0x0000009ab084723c */ /* 0x040fe20000001884 */
[----:B------:R4:W5:Y:S07]  /*14160*/  LDSM.16.M88.4 R152, [R0+0x8800] ;  /* 0x008800000098783b */ /* 0x00096e0000000200 */
[C---:B-1----:R-:W-:Y:S08]  /*14170*/  HMMA.16816.F32 R112, R176.reuse, R148, R112 ;  /* 0x00000094b070723c */ /* 0x042ff00000001870 */
[C---:B------:R-:W-:Y:S01]  /*14180*/  HMMA.16816.F32 R108, R176.reuse, R150, R108 ;  /* 0x00000096b06c723c */ /* 0x040fe2000000186c */
[----:B------:R-:W1:Y:S07]  /*14190*/  LDSM.16.M88.4 R148, [R57+0x2800] ;  /* 0x002800003994783b */ /* 0x000e6e0000000200 */
[----:B------:R-:W-:Y:S01]  /*141a0*/  HMMA.16816.F32 R60, R176, R144, R60 ;  /* 0x00000090b03c723c */ /* 0x000fe2000000183c */
[----:B----4-:R-:W-:-:S07]  /*141b0*/  IMAD.IADD R0, R190, 0x1, R57 ;  /* 0x00000001be007824 */ /* 0x010fce00078e0239 */
[----:B------:R-:W-:Y:S01]  /*141c0*/  HMMA.16816.F32 R52, R176, R146, R52 ;  /* 0x00000092b034723c */ /* 0x000fe20000001834 */
[----:B------:R-:W4:Y:S07]  /*141d0*/  LDSM.16.M88.4 R144, [R57+0x5800] ;  /* 0x005800003990783b */ /* 0x000f2e0000000200 */
[C---:B------:R-:W-:Y:S08]  /*141e0*/  HMMA.16816.F32 R40, R160.reuse, R140, R40 ;  /* 0x0000008ca028723c */ /* 0x040ff00000001828 */
[----:B------:R-:W-:Y:S01]  /*141f0*/  HMMA.16816.F32 R36, R160, R142, R36 ;  /* 0x0000008ea024723c */ /* 0x000fe20000001824 */
[----:B------:R-:W4:Y:S07]  /*14200*/  LDSM.16.M88.4 R140, [R57+0x6000] ;  /* 0x00600000398c783b */ /* 0x000f2e0000000200 */
[C---:B--2---:R-:W-:Y:S08]  /*14210*/  HMMA.16816.F32 R104, R176.reuse, R172, R104 ;  /* 0x000000acb068723c */ /* 0x044ff00000001868 */
[C---:B------:R-:W-:Y:S01]  /*14220*/  HMMA.16816.F32 R100, R176.reuse, R174, R100 ;  /* 0x000000aeb064723c */ /* 0x040fe20000001864 */
[----:B------:R-:W2:Y:S07]  /*14230*/  LDSM.16.M88.4 R172, [R57+0x3000] ;  /* 0x0030000039ac783b */ /* 0x000eae0000000200 */
[C---:B------:R-:W-:Y:S08]  /*14240*/  HMMA.16816.F32 R96, R176.reuse, R168, R96 ;  /* 0x000000a8b060723c */ /* 0x040ff00000001860 */
[C---:B------:R-:W-:Y:S01]  /*14250*/  HMMA.16816.F32 R92, R176.reuse, R170, R92 ;  /* 0x000000aab05c723c */ /* 0x040fe2000000185c */
[----:B------:R-:W2:Y:S07]  /*14260*/  LDSM.16.M88.4 R168, [R57+0x3800] ;  /* 0x0038000039a8783b */ /* 0x000eae0000000200 */
[C---:B---3--:R-:W-:Y:S08]  /*14270*/  HMMA.16816.F32 R88, R176.reuse, R164, R88 ;  /* 0x000000a4b058723c */ /* 0x048ff00000001858 */
[C---:B------:R-:W-:Y:S01]  /*14280*/  HMMA.16816.F32 R84, R176.reuse, R166, R84 ;  /* 0x000000a6b054723c */ /* 0x040fe20000001854 */
[----:B------:R-:W3:Y:S07]  /*14290*/  LDSM.16.M88.4 R164, [R57+0x4000] ;  /* 0x0040000039a4783b */ /* 0x000eee0000000200 */
[C---:B-----5:R-:W-:Y:S08]  /*142a0*/  HMMA.16816.F32 R80, R176.reuse, R156, R80 ;  /* 0x0000009cb050723c */ /* 0x060ff00000001850 */
[C---:B------:R-:W-:Y:S01]  /*142b0*/  HMMA.16816.F32 R76, R176.reuse, R158, R76 ;  /* 0x0000009eb04c723c */ /* 0x040fe2000000184c */
[----:B------:R-:W5:Y:S07]  /*142c0*/  LDSM.16.M88.4 R156, [R57+0x4800] ;  /* 0x00480000399c783b */ /* 0x000f6e0000000200 */
[C---:B------:R-:W-:Y:S08]  /*142d0*/  HMMA.16816.F32 R72, R176.reuse, R152, R72 ;  /* 0x00000098b048723c */ /* 0x040ff00000001848 */
[----:B------:R-:W-:Y:S01]  /*142e0*/  HMMA.16816.F32 R68, R176, R154, R68 ;  /* 0x0000009ab044723c */ /* 0x000fe20000001844 */
[----:B------:R-:W5:Y:S07]  /*142f0*/  LDSM.16.M88.4 R152, [R57+0x5000] ;  /* 0x005000003998783b */ /* 0x000f6e0000000200 */
[C---:B-1----:R-:W-:Y:S08]  /*14300*/  HMMA.16816.F32 R32, R160.reuse, R148, R32 ;  /* 0x00000094a020723c */ /* 0x042ff00000001820 */
[C---:B------:R-:W-:Y:S01]  /*14310*/  HMMA.16816.F32 R28, R160.reuse, R150, R28 ;  /* 0x00000096a01c723c */ /* 0x040fe2000000181c */
[----:B------:R-:W1:Y:S07]  /*14320*/  LDSM.16.M88.4 R148, [R57+0x6800] ;  /* 0x006800003994783b */ /* 0x000e6e0000000200 */
[C---:B----4-:R-:W-:Y:S08]  /*14330*/  HMMA.16816.F32 R120, R160.reuse, R144, R120 ;  /* 0x00000090a078723c */ /* 0x050ff00000001878 */
[C---:B------:R-:W-:Y:S01]  /*14340*/  HMMA.16816.F32 R116, R160.reuse, R146, R116 ;  /* 0x00000092a074723c */ /* 0x040fe20000001874 */
[----:B------:R-:W4:Y:S07]  /*14350*/  LDSM.16.M88.4 R144, [R57+0x8000] ;  /* 0x008000003990783b */ /* 0x000f2e0000000200 */
[C---:B------:R-:W-:Y:S08]  /*14360*/  HMMA.16816.F32 R112, R160.reuse, R140, R112 ;  /* 0x0000008ca070723c */ /* 0x040ff00000001870 */
[----:B------:R-:W-:Y:S01]  /*14370*/  HMMA.16816.F32 R108, R160, R142, R108 ;  /* 0x0000008ea06c723c */ /* 0x000fe2000000186c */
[----:B------:R-:W4:Y:S07]  /*14380*/  LDSM.16.M88.4 R140, [R57+0x8800] ;  /* 0x00880000398c783b */ /* 0x000f2e0000000200 */
[C---:B------:R-:W-:Y:S08]  /*14390*/  HMMA.16816.F32 R48, R176.reuse, R180, R48 ;  /* 0x000000b4b030723c */ /* 0x040ff00000001830 */
[----:B------:R-:W-:Y:S01]  /*143a0*/  HMMA.16816.F32 R44, R176, R182, R44 ;  /* 0x000000b6b02c723c */ /* 0x000fe2000000182c */
[----:B------:R-:W4:Y:S04]  /*143b0*/  LDSM.16.M88.4 R176, [R57+0x7000] ;  /* 0x0070000039b0783b */ /* 0x000f280000000200 */
[----:B------:R-:W-:Y:S03]  /*143c0*/  LDSM.16.M88.4 R180, [R0+0x4800] ;  /* 0x0048000000b4783b */ /* 0x000fe60000000200 */
        /* <DEDUP_REMOVED lines=13> */
[C---:B------:R-:W-:Y:S01]  /*144a0*/  HMMA.16816.F32 R124, R160.reuse, R154, R124 ;  /* 0x0000009aa07c723c */ /* 0x040fe2000000187c */
        /* <DEDUP_REMOVED lines=8> */
[C---:B------:R-:W-:Y:S01]  /*14530*/  HMMA.16816.F32 R68, R160.reuse, R142, R68 ;  /* 0x0000008ea044723c */ /* 0x040fe20000001844 */
[----:B------:R-:W4:Y:S07]  /*14540*/  LDSM.16.M88.4 R140, [R0+0x4000] ;  /* 0x00400000008c783b */ /* 0x000f2e0000000200 */
        /* <DEDUP_REMOVED lines=10> */
[----:B------:R-:W-:Y:S01]  /*145f0*/  HMMA.16816.F32 R44, R160, R166, R44 ;  /* 0x000000a6a02c723c */ /* 0x000fe2000000182c */
[----:B------:R-:W3:Y:S04]  /*14600*/  LDSM.16.M88.4 R164, [R0+0x6800] ;  /* 0x0068000000a4783b */ /* 0x000ee80000000200 */
[----:B------:R-:W3:Y:S03]  /*14610*/  LDSM.16.M88.4 R160, [R0+0x7000] ;  /* 0x0070000000a0783b */ /* 0x000ee60000000200 */
        /* <DEDUP_REMOVED lines=14> */
[----:B------:R2:W4:Y:S01]  /*14700*/  LDSM.16.M88.4 R140, [R0+0x9800] ;  /* 0x00980000008c783b */ /* 0x0005220000000200 */
[----:B------:R-:W-:-:S06]  /*14710*/  DEPBAR.LE SB0, 0x0 ;  /* 0x000080000000791a */ /* 0x000fcc0000000000 */
[C---:B------:R-:W-:Y:S08]  /*14720*/  HMMA.16816.F32 R136, R184.reuse, R180, R136 ;  /* 0x000000b4b888723c */ /* 0x040ff00000001888 */
[C---:B------:R-:W-:Y:S01]  /*14730*/  HMMA.16816.F32 R132, R184.reuse, R182, R132 ;  /* 0x000000b6b884723c */ /* 0x040fe20000001884 */
[----:B--2---:R-:W2:Y:S07]  /*14740*/  S2R R0, SR_CTAID.X ;  /* 0x0000000000007919 */ /* 0x004eae0000002500 */
[C---:B------:R-:W-:Y:S08]  /*14750*/  HMMA.16816.F32 R128, R184.reuse, R176, R128 ;  /* 0x000000b0b880723c */ /* 0x040ff00000001880 */
[C---:B------:R-:W-:Y:S08]  /*14760*/  HMMA.16816.F32 R124, R184.reuse, R178, R124 ;  /* 0x000000b2b87c723c */ /* 0x040ff0000000187c */
[C---:B------:R-:W-:Y:S08]  /*14770*/  HMMA.16816.F32 R120, R184.reuse, R172, R120 ;  /* 0x000000acb878723c */ /* 0x040ff00000001878 */
[----:B------:R-:W-:Y:S01]  /*14780*/  HMMA.16816.F32 R116, R184, R174, R116 ;  /* 0x000000aeb874723c */ /* 0x000fe20000001874 */
[----:B--2---:R-:W-:-:S07]  /*14790*/  IMAD R0, R0, 0x40, R67 ;  /* 0x0000004000007824 */ /* 0x004fce00078e0243 */
[----:B------:R-:W-:Y:S01]  /*147a0*/  HMMA.16816.F32 R112, R184, R168, R112 ;  /* 0x000000a8b870723c */ /* 0x000fe20000001870 */
[----:B------:R-:W-:-:S04]  /*147b0*/  IADD3 R221, PT, PT, -R231, R2, R0 ;  /* 0x00000002e7dd7210 */ /* 0x000fc80007ffe100 */
[----:B------:R-:W-:-:S03]  /*147c0*/  IADD3 R221, PT, PT, R221, UR7, R66 ;  /* 0x00000007dddd7c10 */ /* 0x000fc6000fffe042 */
[----:B------:R-:W-:Y:S01]  /*147d0*/  HMMA.16816.F32 R108, R184, R170, R108 ;  /* 0x000000aab86c723c */ /* 0x000fe2000000186c */
[C-C-:B------:R-:W-:Y:S02]  /*147e0*/  VIADDMNMX R220, R221.reuse, 0x1, R66.reuse, PT ;  /* 0x00000001dddc7846 */ /* 0x140fe40003800142 */
[----:B------:R-:W-:-:S05]  /*147f0*/  VIADDMNMX R221, R221, 0x9, R66, PT ;  /* 0x00000009dddd7846 */ /* 0x000fca0003800142 */
[C---:B---3--:R-:W-:Y:S08]  /*14800*/  HMMA.16816.F32 R104, R184.reuse, R164, R104 ;  /* 0x000000a4b868723c */ /* 0x048ff00000001868 */
[C---:B------:R-:W-:Y:S08]  /*14810*/  HMMA.16816.F32 R100, R184.reuse, R166, R100 ;  /* 0x000000a6b864723c */ /* 0x040ff00000001864 */
[C---:B------:R-:W-:Y:S08]  /*14820*/  HMMA.16816.F32 R96, R184.reuse, R160, R96 ;  /* 0x000000a0b860723c */ /* 0x040ff00000001860 */
[C---:B------:R-:W-:Y:S08]  /*14830*/  HMMA.16816.F32 R92, R184.reuse, R162, R92 ;  /* 0x000000a2b85c723c */ /* 0x040ff0000000185c */
[C---:B-----5:R-:W-:Y:S08]  /*14840*/  HMMA.16816.F32 R88, R184.reuse, R156, R88 ;  /* 0x0000009cb858723c */ /* 0x060ff00000001858 */
[C---:B------:R-:W-:Y:S08]  /*14850*/  HMMA.16816.F32 R84, R184.reuse, R158, R84 ;  /* 0x0000009eb854723c */ /* 0x040ff00000001854 */
[C---:B------:R-:W-:Y:S08]  /*14860*/  HMMA.16816.F32 R80, R184.reuse, R152, R80 ;  /* 0x00000098b850723c */ /* 0x040ff00000001850 */
[C---:B------:R-:W-:Y:S08]  /*14870*/  HMMA.16816.F32 R76, R184.reuse, R154, R76 ;  /* 0x0000009ab84c723c */ /* 0x040ff0000000184c */
[C---:B-1----:R-:W-:Y:S08]  /*14880*/  HMMA.16816.F32 R72, R184.reuse, R148, R72 ;  /* 0x00000094b848723c */ /* 0x042ff00000001848 */
[C---:B------:R-:W-:Y:S08]  /*14890*/  HMMA.16816.F32 R68, R184.reuse, R150, R68 ;  /* 0x00000096b844723c */ /* 0x040ff00000001844 */
[C---:B----4-:R-:W-:Y:S08]  /*148a0*/  HMMA.16816.F32 R60, R184.reuse, R144, R60 ;  /* 0x00000090b83c723c */ /* 0x050ff0000000183c */
[C---:B------:R-:W-:Y:S08]  /*148b0*/  HMMA.16816.F32 R52, R184.reuse, R146, R52 ;  /* 0x00000092b834723c */ /* 0x040ff00000001834 */
[C---:B------:R-:W-:Y:S08]  /*148c0*/  HMMA.16816.F32 R48, R184.reuse, R140, R48 ;  /* 0x0000008cb830723c */ /* 0x040ff00000001830 */
[----:B------:R-:W-:Y:S01]  /*148d0*/  HMMA.16816.F32 R44, R184, R142, R44 ;  /* 0x0000008eb82c723c */ /* 0x000fe2000000182c */
[----:B------:R-:W-:Y:S06]  /*148e0*/  BAR.SYNC.DEFER_BLOCKING 0x0 ;  /* 0x0000000000007b1d */ /* 0x000fec0000010000 */
[----:B------:R-:W-:-:S13]  /*148f0*/  @!P6 BRA `(.L_x_964) ;  /* 0x0000000800f8e947 */ /* 0x000fda0003800000 */
[----:B------:R-:W-:-:S04]  /*14900*/  UISETP.NE.U32.AND UP0, UPT, UR12, URZ, UPT ;  /* 0x000000ff0c00728c */ /* 0x000fc8000bf05070 */
[----:B------:R-:W-:-:S09]  /*14910*/  UISETP.NE.AND.EX UP0, UPT, UR13, URZ, UPT, UP0 ;  /* 0x000000ff0d00728c */ /* 0x000fd2000bf05300 */
[----:B------:R-:W-:Y:S05]  /*14920*/  BRA.U UP0, `(.L_x_965) ;  /* 0x0000000100287547 */ /* 0x000fea000b800000 */
[----:B------:R-:W1:Y:S02]  /*14930*/  LDCU UR7, c[0x0][0x3b8] ;  /* 0x00007700ff0777ac */ /* 0x000e640008000800 */
[----:B-1----:R-:W-:Y:S01]  /*14940*/  IMAD.U32 R66, RZ, RZ, UR7 ;  /* 0x00000007ff427e24 */ /* 0x002fe2000f8e00ff */
[----:B------:R-:W-:Y:S02]  /*14950*/  UMOV UR7, URZ ;  /* 0x000000ff00077c82 */ /* 0x000fe40008000000 */
[----:B------:R-:W-:Y:S01]  /*14960*/  IADD3 R2, P1, PT, RZ, -UR7, RZ ;  /* 0x80000007ff027c10 */ /* 0x000fe2000ff3e0ff */
[----:B------:R-:W-:-:S04]  /*14970*/  IMAD.SHL.U32 R0, R66, 0x100, RZ ;  /* 0x0000010042007824 */ /* 0x000fc800078e00ff */
[----:B------:R-:W-:-:S05]  /*14980*/  IMAD.X R0, RZ, RZ, ~R0, P1 ;  /* 0x000000ffff007224 */ /* 0x000fca00008e0e00 */
[----:B------:R-:W-:-:S04]  /*14990*/  SHF.R.S64 R67, R2, 0x1f, R0 ;  /* 0x0000001f02437819 */ /* 0x000fc80000001000 */
[----:B------:R-:W-:-:S04]  /*149a0*/  IADD3 R232, P1, PT, R67, R232, RZ ;  /* 0x000000e843e87210 */ /* 0x000fc80007f3e0ff */
[----:B------:R-:W-:Y:S01]  /*149b0*/  LEA.HI.X.SX32 R233, R0, R233, 0x1, P1 ;  /* 0x000000e900e97211 */ /* 0x000fe200008f0eff */
[----:B------:R-:W-:Y:S08]  /*149c0*/  BRA `(.L_x_966) ;  /* 0x0000000000f47947 */ /* 0x000ff00003800000 */
.L_x_965:
        /* <DEDUP_REMOVED lines=33> */
[----:B------:R-:W-:Y:S01]  /*14be0*/  LOP3.LUT R141, RZ, R0, RZ, 0x33, !PT ;  /* 0x00000000ff8d7212 */ /* 0x000fe200078e33ff */
[----:B------:R-:W1:Y:S04]  /*14bf0*/  LDC.64 R66, c[0x0][0x3b8] ;  /* 0x0000ee00ff427b82 */ /* 0x000e680000000a00 */
        /* <DEDUP_REMOVED lines=14> */
[----:B-1----:R-:W-:-:S04]  /*14ce0*/  IMAD R0, R145, R66, RZ ;  /* 0x0000004291007224 */ /* 0x002fc800078e02ff */
[C---:B------:R-:W-:Y:S02]  /*14cf0*/  IMAD R0, R141.reuse, R67, R0 ;  /* 0x000000438d007224 */ /* 0x040fe400078e0200 */
[----:B------:R-:W-:-:S04]  /*14d00*/  IMAD.WIDE.U32 R140, R141, R66, RZ ;  /* 0x000000428d8c7225 */ /* 0x000fc800078e00ff */
        /* <DEDUP_REMOVED lines=9> */
.L_x_966:
[----:B------:R-:W1:Y:S01]  /*14da0*/  LDC R67, c[0x0][0x3bc] ;  /* 0x0000ef00ff437b82 */ /* 0x000e620000000800 */
[C---:B------:R-:W-:Y:S01]  /*14db0*/  IMAD.SHL.U32 R2, R66.reuse, 0x20, RZ ;  /* 0x0000002042027824 */ /* 0x040fe200078e00ff */
[----:B------:R-:W-:Y:S01]  /*14dc0*/  LEA R142, P2, R66, R232, 0x5 ;  /* 0x000000e8428e7211 */ /* 0x000fe200078428ff */
[----:B------:R-:W2:Y:S03]  /*14dd0*/  LDCU UR7, c[0x0][0x440] ;  /* 0x00008800ff0777ac */ /* 0x000ea60008000800 */
[----:B------:R-:W-:Y:S02]  /*14de0*/  IADD3 R140, P3, PT, R2, R142, RZ ;  /* 0x0000008e028c7210 */ /* 0x000fe40007f7e0ff */
[----:B--2---:R-:W-:Y:S02]  /*14df0*/  ISETP.GE.AND P1, PT, R226, UR7, PT ;  /* 0x00000007e2007c0c */ /* 0x004fe4000bf26270 */
[----:B-1----:R-:W-:-:S02]  /*14e00*/  SHF.L.U64.HI R0, R66, 0x5, R67 ;  /* 0x0000000542007819 */ /* 0x002fc40000010243 */
[----:B------:R-:W-:Y:S02]  /*14e10*/  LEA.HI.X R143, R66, R233, R67, 0x5, P2 ;  /* 0x000000e9428f7211 */ /* 0x000fe400010f2c43 */
[----:B------:R-:W-:-:S03]  /*14e20*/  IADD3 R148, P2, PT, R140, R2, RZ ;  /* 0x000000028c947210 */ /* 0x000fc60007f5e0ff */
[----:B------:R-:W-:Y:S01]  /*14e30*/  IMAD.X R141, R0, 0x1, R143, P3 ;  /* 0x00000001008d7824 */ /* 0x000fe200018e068f */
[----:B------:R-:W-:-:S03]  /*14e40*/  IADD3 R146, P3, PT, R148, R2, RZ ;  /* 0x0000000294927210 */ /* 0x000fc60007f7e0ff */
[----:B------:R-:W-:Y:S01]  /*14e50*/  @!PT LDS RZ, [RZ] ;  /* 0x00000000fffff984 */ /* 0x000fe20000000800 */
[----:B------:R-:W-:Y:S01]  /*14e60*/  @!PT LDS RZ, [RZ] ;  /* 0x00000000fffff984 */ /* 0x000fe20000000800 */
[----:B------:R-:W-:Y:S01]  /*14e70*/  @!PT LDS RZ, [RZ] ;  /* 0x00000000fffff984 */ /* 0x000fe20000000800 */
[----:B------:R-:W-:Y:S01]  /*14e80*/  @!P1 LDGSTS.E.BYPASS.LTC128B.128 [R239+0x2000], desc[UR4][R232.64] ;  /* 0x02000000e8ef9fae */ /* 0x000fe2000b981a04 */
[--C-:B------:R-:W-:Y:S01]  /*14e90*/  IMAD.X R149, R141, 0x1, R0.reuse, P2 ;  /* 0x000000018d957824 */ /* 0x100fe200010e0600 */
[-C--:B------:R-:W-:Y:S02]  /*14ea0*/  IADD3 R144, P2, PT, R146, R2.reuse, RZ ;  /* 0x0000000292907210 */ /* 0x080fe40007f5e0ff */
[----:B------:R1:W-:Y:S01]  /*14eb0*/  @P1 STS.128 [R239+0x2000], RZ ;  /* 0x002000ffef001388 */ /* 0x0003e20000000c00 */
[--C-:B------:R-:W-:Y:S01]  /*14ec0*/  IMAD.X R147, R149, 0x1, R0.reuse, P3 ;  /* 0x0000000195937824 */ /* 0x100fe200018e0600 */
[-C--:B------:R-:W-:Y:S02]  /*14ed0*/  IADD3 R66, P3, PT, R144, R2.reuse, RZ ;  /* 0x0000000290427210 */ /* 0x080fe40007f7e0ff */
[----:B------:R-:W-:Y:S01]  /*14ee0*/  @!PT LDS RZ, [RZ] ;  /* 0x00000000fffff984 */ /* 0x000fe20000000800 */
[----:B------:R-:W-:Y:S01]  /*14ef0*/  @!PT LDS RZ, [RZ] ;  /* 0x00000000fffff984 */ /* 0x000fe20000000800 */
[----:B------:R-:W-:Y:S01]  /*14f00*/  @!PT LDS RZ, [RZ] ;  /* 0x00000000fffff984 */ /* 0x000fe20000000800 */
[----:B------:R2:W-:Y:S01]  /*14f10*/  @!P1 LDGSTS.E.BYPASS.LTC128B.128 [R239+0x2800], desc[UR4][R142.64] ;  /* 0x028000008eef9fae */ /* 0x0005e2000b981a04 */
[----:B------:R-:W-:Y:S01]  /*14f20*/  IMAD.X R145, R147, 0x1, R0, P2 ;  /* 0x0000000193917824 */ /* 0x000fe200010e0600 */
[----:B------:R-:W-:-:S02]  /*14f30*/  IADD3 R150, P2, PT, R66, R2, RZ ;  /* 0x0000000242967210 */ /* 0x000fc40007f5e0ff */
[----:B------:R1:W-:Y:S01]  /*14f40*/  @P1 STS.128 [R239+0x2800], RZ ;  /* 0x002800ffef001388 */ /* 0x0003e20000000c00 */
[--C-:B------:R-:W-:Y:S01]  /*14f50*/  IMAD.X R67, R145, 0x1, R0.reuse, P3 ;  /* 0x0000000191437824 */ /* 0x100fe200018e0600 */
[-C--:B------:R-:W-:Y:S02]  /*14f60*/  IADD3 R152, P3, PT, R150, R2.reuse, RZ ;  /* 0x0000000296987210 */ /* 0x080fe40007f7e0ff */
[----:B------:R-:W-:Y:S01]  /*14f70*/  @!PT LDS RZ, [RZ] ;  /* 0x00000000fffff984 */ /* 0x000fe20000000800 */
[----:B------:R-:W-:Y:S01]  /*14f80*/  @!PT LDS RZ, [RZ] ;  /* 0x00000000fffff984 */ /* 0x000fe20000000800 */
[----:B------:R-:W-:Y:S01]  /*14f90*/  @!PT LDS RZ, [RZ] ;  /* 0x00000000fffff984 */ /* 0x000fe20000000800 */
[----:B------:R3:W-:Y:S01]  /*14fa0*/  @!P1 LDGSTS.E.BYPASS.LTC128B.128 [R239+0x3000], desc[UR4][R140.64] ;  /* 0x030000008cef9fae */ /* 0x0007e2000b981a04 */
[--C-:B------:R-:W-:Y:S01]  /*14fb0*/  IMAD.X R151, R67, 0x1, R0.reuse, P2 ;  /* 0x0000000143977824 */ /* 0x100fe200010e0600 */
[----:B------:R-:W-:Y:S02]  /*14fc0*/  IADD3 R154, P2, PT, R152, R2, RZ ;  /* 0x00000002989a7210 */ /* 0x000fe40007f5e0ff */
[----:B------:R1:W-:Y:S01]  /*14fd0*/  @P1 STS.128 [R239+0x3000], RZ ;  /* 0x003000ffef001388 */ /* 0x0003e20000000c00 */
[----:B------:R-:W-:-:S03]  /*14fe0*/  IMAD.X R153, R151, 0x1, R0, P3 ;  /* 0x0000000197997824 */ /* 0x000fc600018e0600 */
[----:B------:R-:W-:Y:S01]  /*14ff0*/  @!PT LDS RZ, [RZ] ;  /* 0x00000000fffff984 */ /* 0x000fe20000000800 */
[----:B------:R-:W-:Y:S01]  /*15000*/  @!PT LDS RZ, [RZ] ;  /* 0x00000000fffff984 */ /* 0x000fe20000000800 */
[----:B------:R-:W-:Y:S01]  /*15010*/  @!PT LDS RZ, [RZ] ;  /* 0x00000000fffff984 */ /* 0x000fe20000000800 */
[----:B------:R4:W-:Y:S01]  /*15020*/  @!P1 LDGSTS.E.BYPASS.LTC128B.128 [R239+0x3800], desc[UR4][R148.64] ;  /* 0x0380000094ef9fae */ /* 0x0009e2000b981a04 */
[----:B------:R-:W-:-:S03]  /*15030*/  IMAD.X R155, R153, 0x1, R0, P2 ;  /* 0x00000001999b7824 */ /* 0x000fc600010e0600 */
[----:B------:R1:W-:Y:S04]  /*15040*/  @P1 STS.128 [R239+0x3800], RZ ;  /* 0x003800ffef001388 */ /* 0x0003e80000000c00 */
[----:B------:R-:W-:Y:S01]  /*15050*/  @!PT LDS RZ, [RZ] ;  /* 0x00000000fffff984 */ /* 0x000fe20000000800 */
[----:B------:R-:W-:Y:S01]  /*15060*/  @!PT LDS RZ, [RZ] ;  /* 0x00000000fffff984 */ /* 0x000fe20000000800 */
[----:B------:R-:W-:Y:S01]  /*15070*/  @!PT LDS RZ, [RZ] ;  /* 0x00000000fffff984 */ /* 0x000fe20000000800 */
[----:B------:R5:W-:Y:S01]  /*15080*/  @!P1 LDGSTS.E.BYPASS.LTC128B.128 [R239+0x4000], desc[UR4][R146.64] ;  /* 0x0400000092ef9fae */ /* 0x000be2000b981a04 */
[----:B--2---:R-:W-:-:S03]  /*15090*/  IADD3 R142, P3, PT, R154, R2, RZ ;  /* 0x000000029a8e7210 */ /* 0x004fc60007f7e0ff */
[----:B------:R1:W-:Y:S02]  /*150a0*/  @P1 STS.128 [R239+0x4000], RZ ;  /* 0x004000ffef001388 */ /* 0x0003e40000000c00 */
[----:B------:R-:W-:Y:S02]  /*150b0*/  IMAD.X R143, R155, 0x1, R0, P3 ;  /* 0x000000019b8f7824 */ /* 0x000fe400018e0600 */
[----:B------:R-:W-:Y:S01]  /*150c0*/  @!PT LDS RZ, [RZ] ;  /* 0x00000000fffff984 */ /* 0x000fe20000000800 */
[----:B------:R-:W-:Y:S01]  /*150d0*/  @!PT LDS RZ, [RZ] ;  /* 0x00000000fffff984 */ /* 0x000fe20000000800 */
[----:B------:R-:W-:Y:S01]  /*150e0*/  @!PT LDS RZ, [RZ] ;  /* 0x00000000fffff984 */ /* 0x000fe20000000800 */
[----:B------:R2:W-:Y:S01]  /*150f0*/  @!P1 LDGSTS.E.BYPASS.LTC128B.128 [R239+0x4800], desc[UR4][R144.64] ;  /* 0x0480000090ef9fae */ /* 0x0005e2000b981a04 */
[----:B---3--:R-:W-:-:S03]  /*15100*/  IADD3 R140, P2, PT, R142, R2, RZ ;  /* 0x000000028e8c7210 */ /* 0x008fc60007f5e0ff */
[----:B------:R1:W-:Y:S02]  /*15110*/  @P1 STS.128 [R239+0x4800], RZ ;  /* 0x004800ffef001388 */ /* 0x0003e40000000c00 */
[----:B------:R-:W-:Y:S02]  /*15120*/  IMAD.X R141, R143, 0x1, R0, P2 ;  /* 0x000000018f8d7824 */ /* 0x000fe400010e0600 */
[----:B------:R-:W-:Y:S01]  /*15130*/  @!PT LDS RZ, [RZ] ;  /* 0x00000000fffff984 */ /* 0x000fe20000000800 */
[----:B------:R-:W-:Y:S01]  /*15140*/  @!PT LDS RZ, [RZ] ;  /* 0x00000000fffff984 */ /* 0x000fe20000000800 */
[----:B------:R-:W-:Y:S01]  /*15150*/  @!PT LDS RZ, [RZ] ;  /* 0x00000000fffff984 */ /* 0x000fe20000000800 */
[----:B------:R3:W-:Y:S01]  /*15160*/  @!P1 LDGSTS.E.BYPASS.LTC128B.128 [R239+0x5000], desc[UR4][R66.64] ;  /* 0x0500000042ef9fae */ /* 0x0007e2000b981a04 */
[----:B----4-:R-:W-:-:S03]  /*15170*/  IADD3 R148, P3, PT, R140, R2, RZ ;  /* 0x000000028c947210 */ /* 0x010fc60007f7e0ff */
[----:B------:R1:W-:Y:S02]  /*15180*/  @P1 STS.128 [R239+0x5000], RZ ;  /* 0x005000ffef001388 */ /* 0x0003e40000000c00 */
[----:B------:R-:W-:Y:S02]  /*15190*/  IMAD.X R149, R141, 0x1, R0, P3 ;  /* 0x000000018d957824 */ /* 0x000fe400018e0600 */
[----:B------:R-:W-:Y:S01]  /*151a0*/  @!PT LDS RZ, [RZ] ;  /* 0x00000000fffff984 */ /* 0x000fe20000000800 */
[----:B------:R-:W-:Y:S01]  /*151b0*/  @!PT LDS RZ, [RZ] ;  /* 0x00000000fffff984 */ /* 0x000fe20000000800 */
[----:B------:R-:W-:Y:S01]  /*151c0*/  @!PT LDS RZ, [RZ] ;  /* 0x00000000fffff984 */ /* 0x000fe20000000800 */
[----:B------:R1:W-:Y:S01]  /*151d0*/  @!P1 LDGSTS.E.BYPASS.LTC128B.128 [R239+0x5800], desc[UR4][R150.64] ;  /* 0x0580000096ef9fae */ /* 0x0003e2000b981a04 */
[----:B-----5:R-:W-:-:S03]  /*151e0*/  IADD3 R146, P2, PT, R148, R2, RZ ;  /* 0x0000000294927210 */ /* 0x020fc60007f5e0ff */
[----:B------:R1:W-:Y:S02]  /*151f0*/  @P1 STS.128 [R239+0x5800], RZ ;  /* 0x005800ffef001388 */ /* 0x0003e40000000c00 */
[----:B------:R-:W-:Y:S02]  /*15200*/  IMAD.X R147, R149, 0x1, R0, P2 ;  /* 0x0000000195937824 */ /* 0x000fe400010e0600 */
[----:B------:R-:W-:Y:S01]  /*15210*/  @!PT LDS RZ, [RZ] ;  /* 0x00000000fffff984 */ /* 0x000fe20000000800 */
[----:B------:R-:W-:Y:S01]  /*15220*/  @!PT LDS RZ, [RZ] ;  /* 0x00000000fffff984 */ /* 0x000fe20000000800 */
[----:B------:R-:W-:Y:S01]  /*15230*/  @!PT LDS RZ, [RZ] ;  /* 0x00000000fffff984 */ /* 0x000fe20000000800 */
[----:B------:R1:W-:Y:S01]  /*15240*/  @!P1 LDGSTS.E.BYPASS.LTC128B.128 [R239+0x6000], desc[UR4][R152.64] ;  /* 0x0600000098ef9fae */ /* 0x0003e2000b981a04 */
[----:B--2---:R-:W-:-:S03]  /*15250*/  IADD3 R144, P3, PT, R146, R2, RZ ;  /* 0x0000000292907210 */ /* 0x004fc60007f7e0ff */
[----:B------:R1:W-:Y:S04]  /*15260*/  @P1 STS.128 [R239+0x6000], RZ ;  /* 0x006000ffef001388 */ /* 0x0003e80000000c00 */
[----:B------:R-:W-:Y:S01]  /*15270*/  @!PT LDS RZ, [RZ] ;  /* 0x00000000fffff984 */ /* 0x000fe20000000800 */
[----:B------:R-:W-:Y:S01]  /*15280*/  @!PT LDS RZ, [RZ] ;  /* 0x00000000fffff984 */ /* 0x000fe20000000800 */
[----:B------:R-:W-:Y:S01]  /*15290*/  @!PT LDS RZ, [RZ] ;  /* 0x00000000fffff984 */ /* 0x000fe20000000800 */
[----:B------:R1:W-:Y:S01]  /*152a0*/  @!P1 LDGSTS.E.BYPASS.LTC128B.128 [R239+0x6800], desc[UR4][R154.64] ;  /* 0x068000009aef9fae */ /* 0x0003e2000b981a04 */
[--C-:B------:R-:W-:Y:S01]  /*152b0*/  IMAD.X R145, R147, 0x1, R0.reuse, P3 ;  /* 0x0000000193917824 */ /* 0x100fe200018e0600 */
[----:B---3--:R-:W-:Y:S02]  /*152c0*/  @!P1 IADD3 R66, P2, PT, R144, R2, RZ ;  /* 0x0000000290429210 */ /* 0x008fe40007f5e0ff */
[----:B------:R1:W-:Y:S04]  /*152d0*/  @P1 STS.128 [R239+0x6800], RZ ;  /* 0x006800ffef001388 */ /* 0x0003e80000000c00 */
[----:B------:R-:W-:Y:S01]  /*152e0*/  @!PT LDS RZ, [RZ] ;  /* 0x00000000fffff984 */ /* 0x000fe20000000800 */
[----:B------:R-:W-:Y:S01]  /*152f0*/  @!PT LDS RZ, [RZ] ;  /* 0x00000000fffff984 */ /* 0x000fe20000000800 */
[----:B------:R-:W-:Y:S01]  /*15300*/  @!PT LDS RZ, [RZ] ;  /* 0x00000000fffff984 */ /* 0x000fe20000000800 */
[----:B------:R1:W-:Y:S01]  /*15310*/  @!P1 LDGSTS.E.BYPASS.LTC128B.128 [R239+0x7000], desc[UR4][R142.64] ;  /* 0x070000008eef9fae */ /* 0x0003e2000b981a04 */
[----:B------:R-:W-:-:S03]  /*15320*/  @!P1 IMAD.X R67, R145, 0x1, R0, P2 ;  /* 0x0000000191439824 */ /* 0x000fc600010e0600 */
        /* <DEDUP_REMOVED lines=26> */
[----:B------:R-:W0:Y:S02]  /*154d0*/  LDGDEPBAR ;  /* 0x00000000000079af */ /* 0x000e240000000000 */
.L_x_964:
[----:B------:R-:W-:Y:S01]  /*154e0*/  IMAD.SHL.U32 R0, R225, 0x2, RZ ;  /* 0x00000002e1007824 */ /* 0x000fe200078e00ff */
[----:B------:R-:W2:Y:S01]  /*154f0*/  LDCU UR7, c[0x0][0x45c] ;  /* 0x00008b80ff0777ac */ /* 0x000ea20008000800 */
        /* <DEDUP_REMOVED lines=10> */
[-C--:B------:R-:W-:Y:S02]  /*155a0*/  ISETP.GE.AND P3, PT, R66, R221.reuse, PT ;  /* 0x000000dd4200720c */ /* 0x080fe40003f66270 */
[CC--:B------:R-:W-:Y:S02]  /*155b0*/  ISETP.GE.AND P5, PT, R2.reuse, R220.reuse, PT ;  /* 0x000000dc0200720c */ /* 0x0c0fe40003fa6270 */
[----:B------:R-:W-:Y:S01]  /*155c0*/  ISETP.GE.AND P2, PT, R2, R221, PT ;  /* 0x000000dd0200720c */ /* 0x000fe20003f46270 */
[----:B------:R-:W-:Y:S01]  /*155d0*/  VIADD R2, R0, 0xffffff10 ;  /* 0xffffff1000027836 */ /* 0x000fe20000000000 */
[----:B------:R-:W-:-:S02]  /*155e0*/  ISETP.GE.AND P4, PT, R66, R220, PT ;  /* 0x000000dc4200720c */ /* 0x000fc40003f86270 */
[----:B------:R-:W-:Y:S02]  /*155f0*/  FSEL R140, R43, -INF , !P3 ;  /* 0xff8000002b8c7808 */ /* 0x000fe40005800000 */
[----:B------:R-:W-:Y:S02]  /*15600*/  FSEL R207, R41, -INF , !P4 ;  /* 0xff80000029cf7808 */ /* 0x000fe40006000000 */
[----:B------:R-:W-:Y:S01]  /*15610*/  FSEL R43, R36, -INF , !P5 ;  /* 0xff800000242b7808 */ /* 0x000fe20006800000 */
[----:B------:R-:W-:Y:S01]  /*15620*/  VIADD R36, R0, 0xffffff11 ;  /* 0xffffff1100247836 */ /* 0x000fe20000000000 */
[CC--:B------:R-:W-:Y:S02]  /*15630*/  ISETP.GE.AND P5, PT, R2.reuse, R220.reuse, PT ;  /* 0x000000dc0200720c */ /* 0x0c0fe40003fa6270 */
[----:B------:R-:W-:Y:S01]  /*15640*/  ISETP.GE.AND P4, PT, R2, R221, PT ;  /* 0x000000dd0200720c */ /* 0x000fe20003f86270 */
[----:B------:R-:W-:Y:S01]  /*15650*/  VIADD R2, R0, 0xffffff18 ;  /* 0xffffff1800027836 */ /* 0x000fe20000000000 */
[----:B------:R-:W-:-:S02]  /*15660*/  ISETP.GE.AND P3, PT, R40, R220, PT ;  /* 0x000000dc2800720c */ /* 0x000fc40003f66270 */
[----:B------:R-:W-:Y:S02]  /*15670*/  FSEL R42, R42, -INF , !P1 ;  /* 0xff8000002a2a7808 */ /* 0x000fe40004800000 */
[-C--:B------:R-:W-:Y:S02]  /*15680*/  ISETP.GE.AND P1, PT, R40, R221.reuse, PT ;  /* 0x000000dd2800720c */ /* 0x080fe40003f26270 */
[----:B------:R-:W-:Y:S02]  /*15690*/  FSEL R41, R37, -INF , !P3 ;  /* 0xff80000025297808 */ /* 0x000fe40005800000 */
[----:B------:R-:W-:Y:S01]  /*156a0*/  FSEL R141, R32, -INF , !P5 ;  /* 0xff800000208d7808 */ /* 0x000fe20006800000 */
[----:B------:R-:W-:Y:S01]  /*156b0*/  VIADD R32, R0, 0xffffff19 ;  /* 0xffffff1900207836 */ /* 0x000fe20000000000 */
[C---:B------:R-:W-:Y:S02]  /*156c0*/  ISETP.GE.AND P5, PT, R2.reuse, R220, PT ;  /* 0x000000dc0200720c */ /* 0x040fe40003fa6270 */
[----:B------:R-:W-:Y:S01]  /*156d0*/  ISETP.GE.AND P3, PT, R2, R221, PT ;  /* 0x000000dd0200720c */ /* 0x000fe20003f66270 */
[----:B------:R-:W-:Y:S01]  /*156e0*/  VIADD R2, R0, 0xffffff20 ;  /* 0xffffff2000027836 */ /* 0x000fe20000000000 */
[----:B------:R-:W-:-:S02]  /*156f0*/  FSEL R40, R38, -INF , !P2 ;  /* 0xff80000026287808 */ /* 0x000fc40005000000 */
[----:B------:R-:W-:Y:S02]  /*15700*/  FSEL R206, R39, -INF , !P1 ;  /* 0xff80000027ce7808 */ /* 0x000fe40004800000 */
[CC--:B------:R-:W-:Y:S02]  /*15710*/  ISETP.GE.AND P2, PT, R36.reuse, R220.reuse, PT ;  /* 0x000000dc2400720c */ /* 0x0c0fe40003f46270 */
[----:B------:R-:W-:Y:S02]  /*15720*/  ISETP.GE.AND P1, PT, R36, R221, PT ;  /* 0x000000dd2400720c */ /* 0x000fe40003f26270 */
[----:B------:R-:W-:Y:S02]  /*15730*/  FSEL R146, R34, -INF , !P4 ;  /* 0xff80000022927808 */ /* 0x000fe40006000000 */
[----:B------:R-:W-:Y:S02]  /*15740*/  FSEL R36, R30, -INF , !P3 ;  /* 0xff8000001e247808 */ /* 0x000fe40005800000 */
[----:B------:R-:W-:-:S02]  /*15750*/  ISETP.GE.AND P4, PT, R2, R220, PT ;  /* 0x000000dc0200720c */ /* 0x000fc40003f86270 */
[-C--:B------:R-:W-:Y:S01]  /*15760*/  ISETP.GE.AND P3, PT, R2, R221.reuse, PT ;  /* 0x000000dd0200720c */ /* 0x080fe20003f66270 */
[----:B------:R-:W-:Y:S01]  /*15770*/  VIADD R2, R0, 0xffffff28 ;  /* 0xffffff2800027836 */ /* 0x000fe20000000000 */
[----:B------:R-:W-:Y:S02]  /*15780*/  FSEL R143, R33, -INF , !P2 ;  /* 0xff800000218f7808 */ /* 0x000fe40005000000 */
[----:B------:R-:W-:Y:S02]  /*15790*/  FSEL R142, R35, -INF , !P1 ;  /* 0xff800000238e7808 */ /* 0x000fe40004800000 */
[----:B------:R-:W-:Y:S01]  /*157a0*/  FSEL R37, R28, -INF , !P5 ;  /* 0xff8000001c257808 */ /* 0x000fe20006800000 */
[----:B------:R-:W-:Y:S01]  /*157b0*/  VIADD R28, R0, 0xffffff21 ;  /* 0xffffff21001c7836 */ /* 0x000fe20000000000 */
        /* <DEDUP_REMOVED lines=32> */
[----:B------:R-:W-:Y:S01]  /*159c0*/  FSEL R157, R12, -INF , !P4 ;  /* 0xff8000000c9d7808 */ /* 0x000fe20006000000 */
[----:B------:R-:W-:Y:S01]  /*159d0*/  VIADD R12, R0, 0xffffff41 ;  /* 0xffffff41000c7836 */ /* 0x000fe20000000000 */
[----:B------:R-:W-:-:S02]  /*159e0*/  FSEL R156, R14, -INF , !P3 ;  /* 0xff8000000e9c7808 */ /* 0x000fc40005800000 */
[----:B------:R-:W-:Y:S02]  /*159f0*/  FSEL R155, R17, -INF , !P2 ;  /* 0xff800000119b7808 */ /* 0x000fe40005000000 */
[----:B------:R-:W-:Y:S02]  /*15a00*/  FSEL R154, R19, -INF , !P1 ;  /* 0xff800000139a7808 */ /* 0x000fe40004800000 */
[CC--:B------:R-:W-:Y:S02]  /*15a10*/  ISETP.GE.AND P4, PT, R2.reuse, R220.reuse, PT ;  /* 0x000000dc0200720c */ /* 0x0c0fe40003f86270 */
[-C--:B------:R-:W-:Y:S01]  /*15a20*/  ISETP.GE.AND P3, PT, R2, R221.reuse, PT ;  /* 0x000000dd0200720c */ /* 0x080fe20003f66270 */
[----:B------:R-:W-:Y:S01]  /*15a30*/  VIADD R2, R0, 0xffffff48 ;  /* 0xffffff4800027836 */ /* 0x000fe20000000000 */
[C---:B------:R-:W-:Y:S02]  /*15a40*/  ISETP.GE.AND P2, PT, R16.reuse, R220, PT ;  /* 0x000000dc1000720c */ /* 0x040fe40003f46270 */
[----:B------:R-:W-:-:S02]  /*15a50*/  ISETP.GE.AND P1, PT, R16, R221, PT ;  /* 0x000000dd1000720c */ /* 0x000fc40003f26270 */
[----:B------:R-:W-:Y:S02]  /*15a60*/  FSEL R159, R13, -INF , !P2 ;  /* 0xff8000000d9f7808 */ /* 0x000fe40005000000 */
[----:B------:R-:W-:Y:S02]  /*15a70*/  FSEL R158, R15, -INF , !P1 ;  /* 0xff8000000f9e7808 */ /* 0x000fe40004800000 */
[----:B------:R-:W-:Y:S01]  /*15a80*/  FSEL R169, R8, -INF , !P4 ;  /* 0xff80000008a97808 */ /* 0x000fe20006000000 */
[----:B------:R-:W-:Y:S01]  /*15a90*/  VIADD R8, R0, 0xffffff49 ;  /* 0xffffff4900087836 */ /* 0x000fe20000000000 */
[CC--:B------:R-:W-:Y:S02]  /*15aa0*/  ISETP.GE.AND P2, PT, R12.reuse, R220.reuse, PT ;  /* 0x000000dc0c00720c */ /* 0x0c0fe40003f46270 */
[----:B------:R-:W-:Y:S02]  /*15ab0*/  ISETP.GE.AND P1, PT, R12, R221, PT ;  /* 0x000000dd0c00720c */ /* 0x000fe40003f26270 */
[----:B------:R-:W-:-:S02]  /*15ac0*/  ISETP.GE.AND P4, PT, R2, R220, PT ;  /* 0x000000dc0200720c */ /* 0x000fc40003f86270 */
[----:B------:R-:W-:Y:S02]  /*15ad0*/  FSEL R163, R9, -INF , !P2 ;  /* 0xff80000009a37808 */ /* 0x000fe40005000000 */
[----:B------:R-:W-:Y:S02]  /*15ae0*/  FSEL R178, R11, -INF , !P1 ;  /* 0xff8000000bb27808 */ /* 0x000fe40004800000 */
[----:B------:R-:W-:Y:S01]  /*15af0*/  FSEL R167, R4, -INF , !P4 ;  /* 0xff80000004a77808 */ /* 0x000fe20006000000 */
[----:B------:R-:W-:Y:S01]  /*15b00*/  VIADD R4, R0, 0xffffff51 ;  /* 0xffffff5100047836 */ /* 0x000fe20000000000 */
[C---:B------:R-:W-:Y:S02]  /*15b10*/  ISETP.GE.AND P2, PT, R8.reuse, R220, PT ;  /* 0x000000dc0800720c */ /* 0x040fe40003f46270 */
[----:B------:R-:W-:Y:S02]  /*15b20*/  ISETP.GE.AND P1, PT, R8, R221, PT ;  /* 0x000000dd0800720c */ /* 0x000fe40003f26270 */
        /* <DEDUP_REMOVED lines=20> */
[----:B------:R-:W-:Y:S01]  /*15c70*/  FSEL R191, R125, -INF , !P2 ;  /* 0xff8000007dbf7808 */ /* 0x000fe20005000000 */
[----:B------:R-:W-:Y:S01]  /*15c80*/  IMAD.IADD R125, R56, 0x1, R3 ;  /* 0x00000001387d7824 */ /* 0x000fe200078e0203 */
[----:B------:R-:W-:Y:S02]  /*15c90*/  FSEL R200, R127, -INF , !P1 ;  /* 0xff8000007fc87808 */ /* 0x000fe40004800000 */
[----:B------:R-:W-:-:S02]  /*15ca0*/  ISETP.GE.AND P2, PT, R4, R220, PT ;  /* 0x000000dc0400720c */ /* 0x000fc40003f46270 */
[-C--:B------:R-:W-:Y:S01]  /*15cb0*/  ISETP.GE.AND P1, PT, R4, R221.reuse, PT ;  /* 0x000000dd0400720c */ /* 0x080fe20003f26270 */
[----:B------:R-:W-:Y:S01]  /*15cc0*/  VIADD R4, R0, 0xffffff79 ;  /* 0xffffff7900047836 */ /* 0x000fe20000000000 */
[----:B------:R-:W-:Y:S02]  /*15cd0*/  FSEL R201, R121, -INF , !P2 ;  /* 0xff80000079c97808 */ /* 0x000fe40005000000 */
[----:B------:R-:W-:Y:S02]  /*15ce0*/  FSEL R192, R123, -INF , !P1 ;  /* 0xff8000007bc07808 */ /* 0x000fe40004800000 */
[----:B------:R-:W-:Y:S02]  /*15cf0*/  FSEL R160, R10, -INF , !P3 ;  /* 0xff8000000aa07808 */ /* 0x000fe40005800000 */
[C---:B------:R-:W-:Y:S02]  /*15d00*/  ISETP.GE.AND P2, PT, R4.reuse, R220, PT ;  /* 0x000000dc0400720c */ /* 0x040fe40003f46270 */
[-C--:B------:R-:W-:Y:S01]  /*15d10*/  ISETP.GE.AND P1, PT, R4, R221.reuse, PT ;  /* 0x000000dd0400720c */ /* 0x080fe20003f26270 */
[----:B------:R-:W-:Y:S01]  /*15d20*/  VIADD R4, R0, 0xffffff81 ;  /* 0xffffff8100047836 */ /* 0x000fe20000000000 */
        /* <DEDUP_REMOVED lines=83> */
[----:B------:R-:W-:Y:S02]  /*16260*/  FMNMX3.FTZ R6, R205, R207, R43, !PT ;  /* 0x000000cfcd067276 */ /* 0x000fe4000781002b */
[----:B------:R-:W-:Y:S02]  /*16270*/  FSEL R181, R108, -INF , !P4 ;  /* 0xff8000006cb57808 */ /* 0x000fe40006000000 */
[----:B------:R-:W-:-:S02]  /*16280*/  FSEL R168, R110, -INF , !P3 ;  /* 0xff8000006ea87808 */ /* 0x000fc40005800000 */
[CC--:B------:R-:W-:Y:S02]  /*16290*/  ISETP.GE.AND P2, PT, R4.reuse, R220.reuse, PT ;  /* 0x000000dc0400720c */ /* 0x0c0fe40003f46270 */
[-C--:B------:R-:W-:Y:S01]  /*162a0*/  ISETP.GE.AND P1, PT, R4, R221.reuse, PT ;  /* 0x000000dd0400720c */ /* 0x080fe20003f26270 */
[----:B------:R-:W-:Y:S01]  /*162b0*/  VIADD R4, R0, 0xffffffc9 ;  /* 0xffffffc900047836 */ /* 0x000fe20000000000 */
[C---:B------:R-:W-:Y:S02]  /*162c0*/  ISETP.GE.AND P4, PT, R2.reuse, R220, PT ;  /* 0x000000dc0200720c */ /* 0x040fe40003f86270 */
[----:B------:R-:W-:Y:S01]  /*162d0*/  ISETP.GE.AND P3, PT, R2, R221, PT ;  /* 0x000000dd0200720c */ /* 0x000fe20003f66270 */
[----:B------:R-:W-:Y:S01]  /*162e0*/  VIADD R2, R0, 0xffffff98 ;  /* 0xffffff9800027836 */ /* 0x000fe20000000000 */
[----:B------:R-:W-:Y:S02]  /*162f0*/  FMNMX3.FTZ R6, R6, R41, R141, !PT ;  /* 0x0000002906067276 */ /* 0x000fe4000781008d */
[----:B------:R-:W-:-:S02]  /*16300*/  FMNMX3.FTZ R7, R42, R140, R40, !PT ;  /* 0x0000008c2a077276 */ /* 0x000fc40007810028 */
[----:B------:R-:W-:Y:S02]  /*16310*/  FSEL R81, R81, -INF , !P2 ;  /* 0xff80000051517808 */ /* 0x000fe40005000000 */
[----:B------:R-:W-:Y:S02]  /*16320*/  FSEL R83, R83, -INF , !P1 ;  /* 0xff80000053537808 */ /* 0x000fe40004800000 */
[----:B------:R-:W-:Y:S02]  /*16330*/  FSEL R145, R104, -INF , !P4 ;  /* 0xff80000068917808 */ /* 0x000fe40006000000 */
[----:B------:R-:W-:Y:S02]  /*16340*/  FSEL R66, R106, -INF , !P3 ;  /* 0xff8000006a427808 */ /* 0x000fe40005800000 */
[C---:B------:R-:W-:Y:S02]  /*16350*/  ISETP.GE.AND P2, PT, R4.reuse, R220, PT ;  /* 0x000000dc0400720c */ /* 0x040fe40003f46270 */
[----:B------:R-:W-:-:S02]  /*16360*/  ISETP.GE.AND P1, PT, R4, R221, PT ;  /* 0x000000dd0400720c */ /* 0x000fc40003f26270 */
        /* <DEDUP_REMOVED lines=129> */
[C---:B------:R-:W-:Y:S01]  /*16b80*/  VIADD R2, R0.reuse, 0xfffffff8 ;  /* 0xfffffff800027836 */ /* 0x040fe20000000000 */
[----:B------:R-:W-:Y:S01]  /*16b90*/  FMNMX3.FTZ R5, R5, R73, R68, !PT ;  /* 0x0000004905057276 */ /* 0x000fe20007810044 */
[----:B------:R-:W-:Y:S01]  /*16ba0*/  VIADD R0, R0, 0xfffffff9 ;  /* 0xfffffff900007836 */ /* 0x000fe20000000000 */
[----:B------:R-:W-:-:S02]  /*16bb0*/  FMNMX3.FTZ R4, R4, R79, R74, !PT ;  /* 0x0000004f04047276 */ /* 0x000fc4000781004a */
[----:B------:R-:W-:Y:S02]  /*16bc0*/  FMNMX3.FTZ R5, R5, R69, R104, !PT ;  /* 0x0000004505057276 */ /* 0x000fe40007810068 */
[----:B------:R-:W-:Y:S02]  /*16bd0*/  FMNMX3.FTZ R4, R4, R75, R70, !PT ;  /* 0x0000004b04047276 */ /* 0x000fe40007810046 */
[----:B------:R-:W-:Y:S02]  /*16be0*/  FSEL R115, R49, -INF , !P1 ;  /* 0xff80000031737808 */ /* 0x000fe40004800000 */
[----:B------:R-:W-:Y:S02]  /*16bf0*/  FSEL R111, R53, -INF , !P2 ;  /* 0xff800000356f7808 */ /* 0x000fe40005000000 */
[----:B------:R-:W-:Y:S02]  /*16c00*/  ISETP.GE.AND P1, PT, R0, R220, PT ;  /* 0x000000dc0000720c */ /* 0x000fe40003f26270 */
[----:B------:R-:W-:-:S02]  /*16c10*/  FSEL R114, R48, -INF , !P3 ;  /* 0xff80000030727808 */ /* 0x000fc40005800000 */
[----:B------:R-:W-:Y:S02]  /*16c20*/  ISETP.GE.AND P2, PT, R2, R220, PT ;  /* 0x000000dc0200720c */ /* 0x000fe40003f46270 */
[----:B------:R-:W-:Y:S02]  /*16c30*/  FMNMX3.FTZ R5, R5, R105, R110, !PT ;  /* 0x0000006905057276 */ /* 0x000fe4000781006e */
[----:B------:R-:W-:Y:S02]  /*16c40*/  FMNMX3.FTZ R4, R4, R71, R106, !PT ;  /* 0x0000004704047276 */ /* 0x000fe4000781006a */
[----:B------:R-:W-:Y:S02]  /*16c50*/  FSEL R117, R45, -INF , !P1 ;  /* 0xff8000002d757808 */ /* 0x000fe40004800000 */
[----:B------:R-:W-:Y:S02]  /*16c60*/  FSEL R116, R44, -INF , !P2 ;  /* 0xff8000002c747808 */ /* 0x000fe40005000000 */
[----:B------:R-:W-:-:S02]  /*16c70*/  FMNMX3.FTZ R5, R5, R111, R114, !PT ;  /* 0x0000006f05057276 */ /* 0x000fc40007810072 */
[-C--:B------:R-:W-:Y:S02]  /*16c80*/  ISETP.GE.AND P1, PT, R0, R221.reuse, PT ;  /* 0x000000dd0000720c */ /* 0x080fe40003f26270 */
[----:B------:R-:W-:Y:S02]  /*16c90*/  ISETP.GE.AND P2, PT, R2, R221, PT ;  /* 0x000000dd0200720c */ /* 0x000fe40003f46270 */
[----:B------:R-:W-:Y:S02]  /*16ca0*/  FSEL R119, R50, -INF , !P5 ;  /* 0xff80000032777808 */ /* 0x000fe40006800000 */
[----:B------:R-:W-:Y:S02]  /*16cb0*/  FMNMX3.FTZ R0, R4, R108, R109, !PT ;  /* 0x0000006c04007276 */ /* 0x000fe4000781006d */
        /* <DEDUP_REMOVED lines=13> */
[----:B------:R-:W3:Y:S01]  /*16d90*/  SHFL.BFLY PT, R5, R6, 0x2, 0x1f ;  /* 0x0c401f0006057f89 */ /* 0x000ee200000e0000 */
[----:B------:R-:W-:-:S03]  /*16da0*/  IMAD.IADD R113, R190, 0x1, R123 ;  /* 0x00000001be717824 */ /* 0x000fc600078e027b */
[----:B------:R-:W-:Y:S04]  /*16db0*/  LDSM.16.MT88.4 R12, [R120+0xa000] ;  /* 0x00a00000780c783b */ /* 0x000fe80000004200 */
[----:B------:R-:W-:Y:S04]  /*16dc0*/  LDSM.16.MT88.4 R32, [R113+0xa000] ;  /* 0x00a000007120783b */ /* 0x000fe80000004200 */
[----:B------:R-:W-:Y:S01]  /*16dd0*/  LDSM.16.MT88.4 R28, [R125+0xa800] ;  /* 0x00a800007d1c783b */ /* 0x000fe20000004200 */
[----:B-1----:R-:W-:-:S03]  /*16de0*/  FMNMX.FTZ R7, R4, R7, !PT ;  /* 0x0000000704077209 */ /* 0x002fc60007810000 */
[----:B------:R-:W-:Y:S04]  /*16df0*/  LDSM.16.MT88.4 R52, [R120+0xa800] ;  /* 0x00a800007834783b */ /* 0x000fe80000004200 */
[----:B------:R-:W1:Y:S01]  /*16e00*/  SHFL.BFLY PT, R2, R7, 0x1, 0x1f ;  /* 0x0c201f0007027f89 */ /* 0x000e6200000e0000 */
[----:B---3--:R-:W-:-:S03]  /*16e10*/  FMNMX.FTZ R5, R6, R5, !PT ;  /* 0x0000000506057209 */ /* 0x008fc60007810000 */
[----:B------:R-:W-:Y:S04]  /*16e20*/  LDSM.16.MT88.4 R60, [R123+0xa800] ;  /* 0x00a800007b3c783b */ /* 0x000fe80000004200 */
[----:B------:R-:W3:Y:S04]  /*16e30*/  SHFL.BFLY PT, R0, R5, 0x1, 0x1f ;  /* 0x0c201f0005007f89 */ /* 0x000ee800000e0000 */
[----:B------:R-:W-:Y:S01]  /*16e40*/  LDSM.16.MT88.4 R48, [R125+0xb000] ;  /* 0x00b000007d30783b */ /* 0x000fe20000004200 */
[----:B-1----:R-:W-:-:S04]  /*16e50*/  FMNMX.FTZ R2, R7, R2, !PT ;  /* 0x0000000207027209 */ /* 0x002fc80007810000 */
[C---:B------:R-:W-:Y:S01]  /*16e60*/  FSETP.NEU.FTZ.AND P1, PT, R2.reuse, -INF , PT ;  /* 0xff8000000200780b */ /* 0x040fe20003f3d000 */
[----:B--2---:R-:W-:Y:S01]  /*16e70*/  FMUL.FTZ R130, R2, UR7 ;  /* 0x0000000702827c20 */ /* 0x004fe20008410000 */
[----:B---3--:R-:W-:-:S04]  /*16e80*/  FMNMX.FTZ R0, R5, R0, !PT ;  /* 0x0000000005007209 */ /* 0x008fc80007810000 */
        /* <DEDUP_REMOVED lines=25> */
[----:B------:R-:W4:Y:S01]  /*17020*/  LDSM.16.MT88.4 R36, [R113+0xa800] ;  /* 0x00a800007124783b */ /* 0x000f220000004200 */
        /* <DEDUP_REMOVED lines=18> */
[----:B------:R1:W-:Y:S01]  /*17150*/  MUFU.EX2 R143, R8 ;  /* 0x00000008008f7308 */ /* 0x0003e20000000800 */
        /* <DEDUP_REMOVED lines=27> */
[----:B------:R-:W5:Y:S01]  /*17310*/  MUFU.EX2 R134, R134 ;  /* 0x0000008600867308 */ /* 0x000f620000000800 */
        /* <DEDUP_REMOVED lines=10> */
[----:B------:R-:W-:Y:S01]  /*173c0*/  FFMA.FTZ R85, R85, UR7, -R130 ;  /* 0x0000000755557c23 */ /* 0x000fe20008010882 */
[----:B------:R3:W-:Y:S01]  /*173d0*/  MUFU.EX2 R149, R190 ;  /* 0x000000be00957308 */ /* 0x0007e20000000800 */
[C---:B-1----:R-:W-:Y:S01]  /*173e0*/  HMMA.16816.F32 R8, R40.reuse, R4, RZ ;  /* 0x000000042808723c */ /* 0x042fe200000018ff */
[--C-:B------:R-:W-:Y:S01]  /*173f0*/  FFMA.FTZ R90, R90, UR7, -R131.reuse ;  /* 0x000000075a5a7c23 */ /* 0x100fe20008010883 */
[--C-:B------:R-:W-:Y:S01]  /*17400*/  FFMA.FTZ R91, R91, UR7, -R131.reuse ;  /* 0x000000075b5b7c23 */ /* 0x100fe20008010883 */
[----:B------:R-:W1:Y:S01]  /*17410*/  MUFU.EX2 R146, R146 ;  /* 0x0000009200927308 */ /* 0x000e620000000800 */
[--C-:B------:R-:W-:Y:S01]  /*17420*/  FFMA.FTZ R86, R86, UR7, -R131.reuse ;  /* 0x0000000756567c23 */ /* 0x100fe20008010883 */
[--C-:B--2---:R-:W-:Y:S01]  /*17430*/  FFMA.FTZ R153, R148, UR7, -R131.reuse ;  /* 0x0000000794997c23 */ /* 0x104fe20008010883 */
[--C-:B------:R-:W-:Y:S01]  /*17440*/  FFMA.FTZ R87, R87, UR7, -R131.reuse ;  /* 0x0000000757577c23 */ /* 0x100fe20008010883 */
[----:B------:R-:W-:Y:S01]  /*17450*/  MUFU.EX2 R144, R144 ;  /* 0x0000009000907308 */ /* 0x000fe20000000800 */
[C---:B------:R-:W-:Y:S01]  /*17460*/  HMMA.16816.F32 R12, R40.reuse, R14, RZ ;  /* 0x0000000e280c723c */ /* 0x040fe200000018ff */
[----:B------:R-:W-:Y:S01]  /*17470*/  FADD.FTZ R128, R135, R128 ;  /* 0x0000008087807221 */ /* 0x000fe20000010000 */
[----:B------:R-:W-:Y:S01]  /*17480*/  FADD.FTZ R124, R129, R124 ;  /* 0x0000007c817c7221 */ /* 0x000fe20000010000 */
[----:B------:R-:W2:Y:S01]  /*17490*/  MUFU.EX2 R151, R151 ;  /* 0x0000009700977308 */ /* 0x000ea20000000800 */
[--C-:B------:R-:W-:Y:S01]  /*174a0*/  FFMA.FTZ R80, R80, UR7, -R130.reuse ;  /* 0x0000000750507c23 */ /* 0x100fe20008010882 */
[--C-:B---3--:R-:W-:Y:S01]  /*174b0*/  FFMA.FTZ R190, R167, UR7, -R130.reuse ;  /* 0x00000007a7be7c23 */ /* 0x108fe20008010882 */
[--C-:B------:R-:W-:Y:S01]  /*174c0*/  FFMA.FTZ R167, R178, UR7, -R131.reuse ;  /* 0x00000007b2a77c23 */ /* 0x100fe20008010883 */
[----:B------:R3:W-:Y:S01]  /*174d0*/  MUFU.EX2 R148, R150 ;  /* 0x0000009600947308 */ /* 0x0007e20000000800 */
[C---:B------:R-:W-:Y:S01]  /*174e0*/  HMMA.16816.F32 R4, R40.reuse, R6, RZ ;  /* 0x000000062804723c */ /* 0x040fe200000018ff */
[--C-:B------:R-:W-:Y:S01]  /*174f0*/  FFMA.FTZ R178, R175, UR7, -R130.reuse ;  /* 0x00000007afb27c23 */ /* 0x100fe20008010882 */
[--C-:B------:R-:W-:Y:S01]  /*17500*/  FFMA.FTZ R175, R174, UR7, -R131.reuse ;  /* 0x00000007aeaf7c23 */ /* 0x100fe20008010883 */
[----:B------:R-:W2:Y:S01]  /*17510*/  MUFU.EX2 R153, R153 ;  /* 0x0000009900997308 */ /* 0x000ea20000000800 */
[--C-:B------:R-:W-:Y:S01]  /*17520*/  FFMA.FTZ R174, R182, UR7, -R131.reuse ;  /* 0x00000007b6ae7c23 */ /* 0x100fe20008010883 */
[----:B------:R-:W-:Y:S01]  /*17530*/  FFMA.FTZ R182, R187, UR7, -R130 ;  /* 0x00000007bbb67c23 */ /* 0x000fe20008010882 */
[----:B------:R-:W-:Y:S01]  /*17540*/  FADD.FTZ R133, R133, R128 ;  /* 0x0000008085857221 */ /* 0x000fe20000010000 */
[----:B------:R4:W-:Y:S01]  /*17550*/  MUFU.EX2 R155, R161 ;  /* 0x000000a1009b7308 */ /* 0x0009e20000000800 */
[C---:B------:R-:W-:Y:S01]  /*17560*/  HMMA.16816.F32 R44, R40.reuse, R32, RZ ;  /* 0x00000020282c723c */ /* 0x040fe200000018ff */
[----:B------:R-:W-:Y:S01]  /*17570*/  F2FP.F16.F32.PACK_AB R32, R140, R143 ;  /* 0x0000008f8c20723e */ /* 0x000fe200000000ff */
[----:B------:R-:W-:Y:S01]  /*17580*/  FADD.FTZ R127, R127, R124 ;  /* 0x0000007c7f7f7221 */ /* 0x000fe20000010000 */
[----:B------:R-:W-:Y:S01]  /*17590*/  F2FP.F16.F32.PACK_AB R33, R136, R139 ;  /* 0x0000008b8821723e */ /* 0x000fe200000000ff */
[----:B------:R-:W2:Y:S01]  /*175a0*/  MUFU.EX2 R152, R152 ;  /* 0x0000009800987308 */ /* 0x000ea20000000800 */
[--C-:B---3--:R-:W-:Y:S01]  /*175b0*/  FFMA.FTZ R150, R157, UR7, -R130.reuse ;  /* 0x000000079d967c23 */ /* 0x108fe20008010882 */
[----:B------:R-:W-:Y:S01]  /*175c0*/  FFMA.FTZ R157, R162, UR7, -R131 ;  /* 0x00000007a29d7c23 */ /* 0x000fe20008010883 */
[--C-:B------:R-:W-:Y:S01]  /*175d0*/  FFMA.FTZ R162, R165, UR7, -R130.reuse ;  /* 0x00000007a5a27c23 */ /* 0x100fe20008010882 */
[----:B------:R-:W-:Y:S01]  /*175e0*/  HMMA.16816.F32 R40, R40, R34, RZ ;  /* 0x000000222828723c */ /* 0x000fe200000018ff */
[----:B------:R-:W-:Y:S01]  /*175f0*/  F2FP.F16.F32.PACK_AB R34, R138, R141 ;  /* 0x0000008d8a22723e */ /* 0x000fe200000000ff */
[----:B------:R-:W-:Y:S01]  /*17600*/  MUFU.EX2 R159, R159 ;  /* 0x0000009f009f7308 */ /* 0x000fe20000000800 */
[----:B-----5:R-:W-:Y:S01]  /*17610*/  F2FP.F16.F32.PACK_AB R35, R134, R137 ;  /* 0x000000898623723e */ /* 0x020fe200000000ff */
[----:B------:R-:W-:Y:S01]  /*17620*/  FADD.FTZ R126, R126, R133 ;  /* 0x000000857e7e7221 */ /* 0x000fe20000010000 */
[----:B----4-:R-:W-:Y:S01]  /*17630*/  FFMA.FTZ R161, R158, UR7, -R131 ;  /* 0x000000079ea17c23 */ /* 0x010fe20008010883 */
[----:B------:R-:W3:Y:S01]  /*17640*/  MUFU.EX2 R150, R150 ;  /* 0x0000009600967308 */ /* 0x000ee20000000800 */
[----:B------:R-:W-:Y:S01]  /*17650*/  FFMA.FTZ R158, R163, UR7, -R130 ;  /* 0x00000007a39e7c23 */ /* 0x000fe20008010882 */
[----:B------:R-:W-:Y:S01]  /*17660*/  FADD.FTZ R122, R122, R127 ;  /* 0x0000007f7a7a7221 */ /* 0x000fe20000010000 */
[----:B------:R-:W-:Y:S01]  /*17670*/  FADD.FTZ R143, R143, R126 ;  /* 0x0000007e8f8f7221 */ /* 0x000fe20000010000 */
[C---:B------:R-:W-:Y:S01]  /*17680*/  HMMA.16816.F32 R24, R32.reuse, R28, R24 ;  /* 0x0000001c2018723c */ /* 0x040fe20000001818 */
[----:B------:R-:W-:Y:S01]  /*17690*/  MUFU.EX2 R157, R157 ;  /* 0x0000009d009d7308 */ /* 0x000fe20000000800 */
[----:B------:R-:W-:Y:S01]  /*176a0*/  FADD.FTZ R139, R139, R122 ;  /* 0x0000007a8b8b7221 */ /* 0x000fe20000010000 */
[----:B------:R-:W-:Y:S01]  /*176b0*/  FADD.FTZ R140, R140, R143 ;  /* 0x0000008f8c8c7221 */ /* 0x000fe20000010000 */
[--C-:B------:R-:W-:Y:S01]  /*176c0*/  FFMA.FTZ R81, R81, UR7, -R130.reuse ;  /* 0x0000000751517c23 */ /* 0x100fe20008010882 */
[----:B------:R-:W-:Y:S01]  /*176d0*/  MUFU.EX2 R161, R161 ;  /* 0x000000a100a17308 */ /* 0x000fe20000000800 */
[----:B------:R-:W-:Y:S01]  /*176e0*/  FADD.FTZ R136, R136, R139 ;  /* 0x0000008b88887221 */ /* 0x000fe20000010000 */
[--C-:B------:R-:W-:Y:S01]  /*176f0*/  FFMA.FTZ R76, R76, UR7, -R130.reuse ;  /* 0x000000074c4c7c23 */ /* 0x100fe20008010882 */
[C---:B------:R-:W-:Y:S01]  /*17700*/  HMMA.16816.F32 R20, R32.reuse, R30, R20 ;  /* 0x0000001e2014723c */ /* 0x040fe20000001814 */
[----:B------:R-:W4:Y:S01]  /*17710*/  LDSM.16.MT88.4 R28, [R120+0xb000] ;  /* 0x00b00000781c783b */ /* 0x000f220000004200 */
[----:B------:R5:W-:Y:S01]  /*17720*/  MUFU.EX2 R163, R169 ;  /* 0x000000a900a37308 */ /* 0x000be20000000800 */
[----:B------:R-:W-:Y:S01]  /*17730*/  FFMA.FTZ R77, R77, UR7, -R130 ;  /* 0x000000074d4d7c23 */ /* 0x000fe20008010882 */
[--C-:B------:R-:W-:Y:S01]  /*17740*/  FFMA.FTZ R82, R82, UR7, -R131.reuse ;  /* 0x0000000752527c23 */ /* 0x100fe20008010883 */
[--C-:B------:R-:W-:Y:S01]  /*17750*/  FFMA.FTZ R83, R83, UR7, -R131.reuse ;  /* 0x0000000753537c23 */ /* 0x100fe20008010883 */
[----:B------:R-:W-:Y:S01]  /*17760*/  MUFU.EX2 R158, R158 ;  /* 0x0000009e009e7308 */ /* 0x000fe20000000800 */
[--C-:B------:R-:W-:Y:S01]  /*17770*/  FFMA.FTZ R78, R78, UR7, -R131.reuse ;  /* 0x000000074e4e7c23 */ /* 0x100fe20008010883 */
[C---:B------:R-:W-:Y:S01]  /*17780*/  HMMA.16816.F32 R16, R32.reuse, R52, R16 ;  /* 0x000000342010723c */ /* 0x040fe20000001810 */
[----:B------:R-:W-:Y:S01]  /*17790*/  FFMA.FTZ R79, R79, UR7, -R131 ;  /* 0x000000074f4f7c23 */ /* 0x000fe20008010883 */
[----:B------:R1:W-:Y:S01]  /*177a0*/  MUFU.EX2 R165, R190 ;  /* 0x000000be00a57308 */ /* 0x0003e20000000800 */
[----:B------:R-:W-:Y:S01]  /*177b0*/  FADD.FTZ R141, R141, R140 ;  /* 0x0000008c8d8d7221 */ /* 0x000fe20000010000 */
[----:B------:R-:W-:Y:S01]  /*177c0*/  FADD.FTZ R137, R137, R136 ;  /* 0x0000008889897221 */ /* 0x000fe20000010000 */
[--C-:B------:R-:W-:Y:S01]  /*177d0*/  FFMA.FTZ R69, R69, UR7, -R130.reuse ;  /* 0x0000000745457c23 */ /* 0x100fe20008010882 */
[----:B------:R-:W-:Y:S01]  /*177e0*/  MUFU.EX2 R162, R162 ;  /* 0x000000a200a27308 */ /* 0x000fe20000000800 */
[----:B------:R-:W-:Y:S01]  /*177f0*/  FADD.FTZ R138, R138, R141 ;  /* 0x0000008d8a8a7221 */ /* 0x000fe20000010000 */
[C---:B------:R-:W-:Y:S01]  /*17800*/  HMMA.16816.F32 R12, R32.reuse, R54, R12 ;  /* 0x00000036200c723c */ /* 0x040fe2000000180c */
[----:B------:R-:W3:Y:S01]  /*17810*/  LDSM.16.MT88.4 R52, [R123+0xb000] ;  /* 0x00b000007b34783b */ /* 0x000ee20000004200 */
[----:B-----5:R-:W-:Y:S01]  /*17820*/  FFMA.FTZ R169, R164, UR7, -R131 ;  /* 0x00000007a4a97c23 */ /* 0x020fe20008010883 */
[----:B------:R-:W-:Y:S01]  /*17830*/  MUFU.EX2 R160, R160 ;  /* 0x000000a000a07308 */ /* 0x000fe20000000800 */
[----:B------:R-:W-:Y:S01]  /*17840*/  FADD.FTZ R137, R134, R137 ;  /* 0x0000008986897221 */ /* 0x000fe20000010000 */
[--C-:B------:R-:W-:Y:S01]  /*17850*/  FFMA.FTZ R70, R70, UR7, -R131.reuse ;  /* 0x0000000746467c23 */ /* 0x100fe20008010883 */
[--C-:B------:R-:W-:Y:S01]  /*17860*/  FFMA.FTZ R243, R117, UR7, -R130.reuse ;  /* 0x0000000775f37c23 */ /* 0x100fe20008010882 */
[----:B------:R-:W-:Y:S01]  /*17870*/  MUFU.EX2 R167, R167 ;  /* 0x000000a700a77308 */ /* 0x000fe20000000800 */
[C---:B------:R-:W-:Y:S01]  /*17880*/  HMMA.16816.F32 R44, R32.reuse, R36, R44 ;  /* 0x00000024202c723c */ /* 0x040fe2000000182c */
[--C-:B-1----:R-:W-:Y:S01]  /*17890*/  FFMA.FTZ R190, R202, UR7, -R131.reuse ;  /* 0x00000007cabe7c23 */ /* 0x102fe20008010883 */
[--C-:B------:R-:W-:Y:S01]  /*178a0*/  FFMA.FTZ R202, R181, UR7, -R130.reuse ;  /* 0x00000007b5ca7c23 */ /* 0x100fe20008010882 */
[----:B------:R1:W-:Y:S01]  /*178b0*/  MUFU.EX2 R164, R172 ;  /* 0x000000ac00a47308 */ /* 0x0003e20000000800 */
[--C-:B------:R-:W-:Y:S01]  /*178c0*/  FFMA.FTZ R181, R180, UR7, -R131.reuse ;  /* 0x00000007b4b57c23 */ /* 0x100fe20008010883 */
[----:B------:R-:W-:Y:S01]  /*178d0*/  FFMA.FTZ R244, R132, UR7, -R131 ;  /* 0x0000000784f47c23 */ /* 0x000fe20008010883 */
[--C-:B------:R-:W-:Y:S01]  /*178e0*/  FFMA.FTZ R116, R116, UR7, -R130.reuse ;  /* 0x0000000774747c23 */ /* 0x100fe20008010882 */
[----:B------:R-:W-:Y:S01]  /*178f0*/  MUFU.EX2 R169, R169 ;  /* 0x000000a900a97308 */ /* 0x000fe20000000800 */
[C---:B------:R-:W-:Y:S01]  /*17900*/  HMMA.16816.F32 R40, R32.reuse, R38, R40 ;  /* 0x000000262028723c */ /* 0x040fe20000001828 */
[----:B------:R-:W5:Y:S02]  /*17910*/  LDSM.16.MT88.4 R36, [R113+0xb000] ;  /* 0x00b000007124783b */ /* 0x000f640000004200 */
[----:B------:R-:W-:Y:S04]  /*17920*/  MUFU.EX2 R171, R171 ;  /* 0x000000ab00ab7308 */ /* 0x000fe80000000800 */
[----:B------:R-:W-:Y:S01]  /*17930*/  MUFU.EX2 R178, R178 ;  /* 0x000000b200b27308 */ /* 0x000fe20000000800 */
[----:B------:R-:W-:Y:S01]  /*17940*/  HMMA.16816.F32 R8, R32, R60, R8 ;  /* 0x0000003c2008723c */ /* 0x000fe20000001808 */
[----:B-1----:R-:W-:-:S02]  /*17950*/  FFMA.FTZ R172, R173, UR7, -R130 ;  /* 0x00000007adac7c23 */ /* 0x002fc40008010882 */
[----:B------:R1:W-:Y:S04]  /*17960*/  MUFU.EX2 R173, R179 ;  /* 0x000000b300ad7308 */ /* 0x0003e80000000800 */
[----:B------:R-:W-:Y:S01]  /*17970*/  MUFU.EX2 R172, R172 ;  /* 0x000000ac00ac7308 */ /* 0x000fe20000000800 */
[----:B------:R-:W-:Y:S01]  /*17980*/  HMMA.16816.F32 R4, R32, R62, R4 ;  /* 0x0000003e2004723c */ /* 0x000fe20000001804 */
[----:B------:R-:W-:Y:S01]  /*17990*/  F2FP.F16.F32.PACK_AB R32, R142, R147 ;  /* 0x000000938e20723e */ /* 0x000fe200000000ff */
[----:B------:R-:W-:Y:S01]  /*179a0*/  LDSM.16.MT88.4 R60, [R123+0xb800] ;  /* 0x00b800007b3c783b */ /* 0x000fe20000004200 */
[----:B------:R-:W-:Y:S01]  /*179b0*/  F2FP.F16.F32.PACK_AB R34, R146, R149 ;  /* 0x000000959222723e */ /* 0x000fe200000000ff */
[----:B------:R-:W-:Y:S01]  /*179c0*/  MUFU.EX2 R176, R176 ;  /* 0x000000b000b07308 */ /* 0x000fe20000000800 */
[----:B--2---:R-:W-:Y:S01]  /*179d0*/  F2FP.F16.F32.PACK_AB R33, R151, R144 ;  /* 0x000000909721723e */ /* 0x004fe200000000ff */
[----:B------:R-:W-:Y:S01]  /*179e0*/  FADD.FTZ R147, R147, R138 ;  /* 0x0000008a93937221 */ /* 0x000fe20000010000 */
[----:B------:R-:W-:Y:S01]  /*179f0*/  F2FP.F16.F32.PACK_AB R35, R153, R148 ;  /* 0x000000949923723e */ /* 0x000fe200000000ff */
[----:B------:R-:W-:Y:S01]  /*17a00*/  MUFU.EX2 R175, R175 ;  /* 0x000000af00af7308 */ /* 0x000fe20000000800 */
[----:B-1----:R-:W-:Y:S01]  /*17a10*/  FFMA.FTZ R179, R186, UR7, -R131 ;  /* 0x00000007bab37c23 */ /* 0x002fe20008010883 */
[----:B------:R-:W-:Y:S01]  /*17a20*/  FFMA.FTZ R186, R191, UR7, -R130 ;  /* 0x00000007bfba7c23 */ /* 0x000fe20008010882 */
[----:B------:R-:W-:Y:S01]  /*17a30*/  FADD.FTZ R144, R144, R137 ;  /* 0x0000008990907221 */ /* 0x000fe20000010000 */
[----:B------:R-:W-:Y:S01]  /*17a40*/  MUFU.EX2 R174, R174 ;  /* 0x000000ae00ae7308 */ /* 0x000fe20000000800 */
[----:B------:R-:W-:Y:S01]  /*17a50*/  FADD.FTZ R142, R142, R147 ;  /* 0x000000938e8e7221 */ /* 0x000fe20000010000 */
[----:B----4-:R-:W-:Y:S01]  /*17a60*/  HMMA.16816.F32 R16, R32, R28, R16 ;  /* 0x0000001c2010723c */ /* 0x010fe20000001810 */
[----:B------:R-:W-:Y:S01]  /*17a70*/  FADD.FTZ R151, R151, R144 ;  /* 0x0000009097977221 */ /* 0x000fe20000010000 */
[----:B------:R-:W-:Y:S01]  /*17a80*/  MUFU.EX2 R179, R179 ;  /* 0x000000b300b37308 */ /* 0x000fe20000000800 */
[----:B------:R-:W-:-:S02]  /*17a90*/  FADD.FTZ R149, R149, R142 ;  /* 0x0000008e95957221 */ /* 0x000fc40000010000 */
[----:B------:R-:W-:Y:S01]  /*17aa0*/  FADD.FTZ R148, R148, R151 ;  /* 0x0000009794947221 */ /* 0x000fe20000010000 */
[----:B------:R1:W-:Y:S01]  /*17ab0*/  MUFU.EX2 R187, R195 ;  /* 0x000000c300bb7308 */ /* 0x0003e20000000800 */
[----:B------:R-:W-:Y:S01]  /*17ac0*/  FADD.FTZ R146, R146, R149 ;  /* 0x0000009592927221 */ /* 0x000fe20000010000 */
[C---:B------:R-:W-:Y:S01]  /*17ad0*/  HMMA.16816.F32 R12, R32.reuse, R30, R12 ;  /* 0x0000001e200c723c */ /* 0x040fe2000000180c */
[----:B------:R-:W2:Y:S01]  /*17ae0*/  LDSM.16.MT88.4 R28, [R125+0xb800] ;  /* 0x00b800007d1c783b */ /* 0x000ea20000004200 */
[----:B------:R-:W-:Y:S01]  /*17af0*/  MUFU.EX2 R182, R182 ;  /* 0x000000b600b67308 */ /* 0x000fe20000000800 */
[----:B------:R-:W-:Y:S02]  /*17b00*/  FADD.FTZ R148, R153, R148 ;  /* 0x0000009499947221 */ /* 0x000fe40000010000 */
[----:B------:R-:W-:Y:S01]  /*17b10*/  LDSM.16.MT88.4 R140, [R120+0x11800] ;  /* 0x01180000788c783b */ /* 0x000fe20000004200 */
[----:B------:R4:W-:Y:S02]  /*17b20*/  MUFU.EX2 R191, R205 ;  /* 0x000000cd00bf7308 */ /* 0x0009e40000000800 */
[----:B------:R-:W-:Y:S02]  /*17b30*/  HMMA.16816.F32 R24, R32, R48, R24 ;  /* 0x000000302018723c */ /* 0x000fe40000001818 */
[----:B------:R-:W-:Y:S01]  /*17b40*/  MUFU.EX2 R186, R186 ;  /* 0x000000ba00ba7308 */ /* 0x000fe20000000800 */
[----:B-1----:R-:W-:Y:S01]  /*17b50*/  FFMA.FTZ R195, R200, UR7, -R131 ;  /* 0x00000007c8c37c23 */ /* 0x002fe20008010883 */
[----:B------:R-:W-:-:S02]  /*17b60*/  FFMA.FTZ R200, R203, UR7, -R130 ;  /* 0x00000007cbc87c23 */ /* 0x000fc40008010882 */
[----:B------:R-:W-:Y:S01]  /*17b70*/  MUFU.EX2 R184, R184 ;  /* 0x000000b800b87308 */ /* 0x000fe20000000800 */
[--C-:B------:R-:W-:Y:S01]  /*17b80*/  FFMA.FTZ R203, R198, UR7, -R131.reuse ;  /* 0x00000007c6cb7c23 */ /* 0x100fe20008010883 */
[C---:B------:R-:W-:Y:S01]  /*17b90*/  HMMA.16816.F32 R20, R32.reuse, R50, R20 ;  /* 0x000000322014723c */ /* 0x040fe20000001814 */
[----:B------:R-:W1:Y:S01]  /*17ba0*/  LDSM.16.MT88.4 R48, [R120+0xb800] ;  /* 0x00b800007830783b */ /* 0x000e620000004200 */
[----:B------:R-:W-:Y:S01]  /*17bb0*/  MUFU.EX2 R193, R193 ;  /* 0x000000c100c17308 */ /* 0x000fe20000000800 */
[--C-:B------:R-:W-:Y:S01]  /*17bc0*/  FFMA.FTZ R198, R183, UR7, -R130.reuse ;  /* 0x00000007b7c67c23 */ /* 0x100fe20008010882 */
[----:B----4-:R-:W-:Y:S02]  /*17bd0*/  FFMA.FTZ R205, R177, UR7, -R130 ;  /* 0x00000007b1cd7c23 */ /* 0x010fe40008010882 */
[----:B------:R-:W-:Y:S02]  /*17be0*/  MUFU.EX2 R190, R190 ;  /* 0x000000be00be7308 */ /* 0x000fe40000000800 */
[C---:B---3--:R-:W-:Y:S01]  /*17bf0*/  HMMA.16816.F32 R8, R32.reuse, R52, R8 ;  /* 0x000000342008723c */ /* 0x048fe20000001808 */
[--C-:B------:R-:W-:Y:S01]  /*17c00*/  FFMA.FTZ R52, R154, UR7, -R131.reuse ;  /* 0x000000079a347c23 */ /* 0x100fe20008010883 */
[----:B------:R-:W-:Y:S01]  /*17c10*/  FFMA.FTZ R154, R156, UR7, -R131 ;  /* 0x000000079c9a7c23 */ /* 0x000fe20008010883 */
[----:B------:R-:W-:Y:S04]  /*17c20*/  MUFU.EX2 R195, R195 ;  /* 0x000000c300c37308 */ /* 0x000fe80000000800 */
[----:B------:R3:W4:Y:S01]  /*17c30*/  MUFU.EX2 R156, R52 ;  /* 0x00000034009c7308 */ /* 0x0007220000000800 */
[C---:B-----5:R-:W-:Y:S03]  /*17c40*/  HMMA.16816.F32 R44, R32.reuse, R36, R44 ;  /* 0x00000024202c723c */ /* 0x060fe6000000182c */
[----:B------:R-:W5:Y:S04]  /*17c50*/  MUFU.EX2 R154, R154 ;  /* 0x0000009a009a7308 */ /* 0x000f680000000800 */
[----:B------:R-:W-:Y:S01]  /*17c60*/  MUFU.EX2 R200, R200 ;  /* 0x000000c800c87308 */ /* 0x000fe20000000800 */
[C---:B------:R-:W-:Y:S01]  /*17c70*/  HMMA.16816.F32 R40, R32.reuse, R38, R40 ;  /* 0x000000262028723c */ /* 0x040fe20000001828 */
[----:B------:R-:W1:Y:S02]  /*17c80*/  LDSM.16.MT88.4 R36, [R113+0xb800] ;  /* 0x00b800007124783b */ /* 0x000e640000004200 */
[----:B------:R-:W-:Y:S04]  /*17c90*/  MUFU.EX2 R194, R194 ;  /* 0x000000c200c27308 */ /* 0x000fe80000000800 */
[----:B------:R-:W-:Y:S01]  /*17ca0*/  MUFU.EX2 R203, R203 ;  /* 0x000000cb00cb7308 */ /* 0x000fe20000000800 */
[----:B------:R-:W-:Y:S01]  /*17cb0*/  HMMA.16816.F32 R4, R32, R54, R4 ;  /* 0x000000362004723c */ /* 0x000fe20000001804 */
[----:B------:R-:W-:Y:S01]  /*17cc0*/  F2FP.F16.F32.PACK_AB R32, R152, R155 ;  /* 0x0000009b9820723e */ /* 0x000fe200000000ff */
[----:B---3--:R-:W3:Y:S01]  /*17cd0*/  LDSM.16.MT88.4 R52, [R125+0xc000] ;  /* 0x00c000007d34783b */ /* 0x008ee20000004200 */
[----:B------:R-:W-:Y:S01]  /*17ce0*/  F2FP.F16.F32.PACK_AB R34, R159, R150 ;  /* 0x000000969f22723e */ /* 0x000fe200000000ff */
[----:B------:R2:W-:Y:S01]  /*17cf0*/  MUFU.EX2 R183, R185 ;  /* 0x000000b900b77308 */ /* 0x0005e20000000800 */
[----:B----4-:R-:W-:Y:S01]  /*17d00*/  F2FP.F16.F32.PACK_AB R33, R156, R157 ;  /* 0x0000009d9c21723e */ /* 0x010fe200000000ff */
[----:B------:R-:W-:Y:S01]  /*17d10*/  FADD.FTZ R155, R155, R146 ;  /* 0x000000929b9b7221 */ /* 0x000fe20000010000 */
[----:B-----5:R-:W-:Y:S01]  /*17d20*/  F2FP.F16.F32.PACK_AB R35, R161, R154 ;  /* 0x0000009aa123723e */ /* 0x020fe200000000ff */
[----:B------:R-:W-:Y:S01]  /*17d30*/  MUFU.EX2 R198, R198 ;  /* 0x000000c600c67308 */ /* 0x000fe20000000800 */
[----:B------:R-:W-:Y:S01]  /*17d40*/  FADD.FTZ R157, R157, R148 ;  /* 0x000000949d9d7221 */ /* 0x000fe20000010000 */
[----:B------:R-:W-:-:S02]  /*17d50*/  FADD.FTZ R155, R152, R155 ;  /* 0x0000009b989b7221 */ /* 0x000fc40000010000 */
[----:B------:R4:W-:Y:S01]  /*17d60*/  MUFU.EX2 R177, R202 ;  /* 0x000000ca00b17308 */ /* 0x0009e20000000800 */
[----:B------:R-:W-:Y:S01]  /*17d70*/  FADD.FTZ R157, R156, R157 ;  /* 0x0000009d9c9d7221 */ /* 0x000fe20000010000 */
[C---:B--2---:R-:W-:Y:S01]  /*17d80*/  HMMA.16816.F32 R24, R32.reuse, R28, R24 ;  /* 0x0000001c2018723c */ /* 0x044fe20000001818 */
[----:B------:R-:W-:Y:S01]  /*17d90*/  FADD.FTZ R150, R150, R155 ;  /* 0x0000009b96967221 */ /* 0x000fe20000010000 */
[----:B------:R-:W-:Y:S01]  /*17da0*/  MUFU.EX2 R170, R205 ;  /* 0x000000cd00aa7308 */ /* 0x000fe20000000800 */
[----:B------:R-:W-:Y:S01]  /*17db0*/  FADD.FTZ R154, R154, R157 ;  /* 0x0000009d9a9a7221 */ /* 0x000fe20000010000 */
[----:B------:R-:W-:Y:S01]  /*17dc0*/  FFMA.FTZ R185, R166, UR7, -R131 ;  /* 0x00000007a6b97c23 */ /* 0x000fe20008010883 */
[----:B------:R-:W-:Y:S01]  /*17dd0*/  FADD.FTZ R150, R159, R150 ;  /* 0x000000969f967221 */ /* 0x000fe20000010000 */
[----:B------:R-:W-:Y:S01]  /*17de0*/  MUFU.EX2 R180, R204 ;  /* 0x000000cc00b47308 */ /* 0x000fe20000000800 */
[----:B------:R-:W-:Y:S01]  /*17df0*/  FADD.FTZ R161, R161, R154 ;  /* 0x0000009aa1a17221 */ /* 0x000fe20000010000 */
[----:B------:R-:W-:Y:S01]  /*17e00*/  HMMA.16816.F32 R20, R32, R30, R20 ;  /* 0x0000001e2014723c */ /* 0x000fe20000001814 */
[----:B------:R-:W2:Y:S01]  /*17e10*/  LDSM.16.MT88.4 R28, [R120+0xc000] ;  /* 0x00c00000781c783b */ /* 0x000ea20000004200 */
[----:B------:R-:W-:Y:S01]  /*17e20*/  MUFU.EX2 R181, R181 ;  /* 0x000000b500b57308 */ /* 0x000fe20000000800 */
[----:B----4-:R-:W-:-:S03]  /*17e30*/  FFMA.FTZ R202, R100, UR7, -R130 ;  /* 0x0000000764ca7c23 */ /* 0x010fc60008010882 */
[----:B------:R4:W-:Y:S02]  /*17e40*/  MUFU.EX2 R166, R168 ;  /* 0x000000a800a67308 */ /* 0x0009e40000000800 */
[C---:B-1----:R-:W-:Y:S02]  /*17e50*/  HMMA.16816.F32 R16, R32.reuse, R48, R16 ;  /* 0x000000302010723c */ /* 0x042fe40000001810 */
[----:B------:R-:W-:Y:S04]  /*17e60*/  MUFU.EX2 R185, R185 ;  /* 0x000000b900b97308 */ /* 0x000fe80000000800 */
[----:B------:R-:W-:Y:S02]  /*17e70*/  MUFU.EX2 R96, R96 ;  /* 0x0000006000607308 */ /* 0x000fe40000000800 */
[----:B------:R-:W-:Y:S01]  /*17e80*/  HMMA.16816.F32 R12, R32, R50, R12 ;  /* 0x00000032200c723c */ /* 0x000fe2000000180c */
[----:B------:R-:W1:Y:S01]  /*17e90*/  LDSM.16.MT88.4 R48, [R123+0xc000] ;  /* 0x00c000007b30783b */ /* 0x000e620000004200 */
[----:B------:R-:W-:Y:S01]  /*17ea0*/  MUFU.EX2 R97, R97 ;  /* 0x0000006100617308 */ /* 0x000fe20000000800 */
[----:B----4-:R-:W-:-:S03]  /*17eb0*/  FFMA.FTZ R168, R67, UR7, -R130 ;  /* 0x0000000743a87c23 */ /* 0x010fc60008010882 */
[----:B------:R-:W-:Y:S02]  /*17ec0*/  MUFU.EX2 R67, R145 ;  /* 0x0000009100437308 */ /* 0x000fe40000000800 */
[C---:B------:R-:W-:Y:S02]  /*17ed0*/  HMMA.16816.F32 R44, R32.reuse, R36, R44 ;  /* 0x00000024202c723c */ /* 0x040fe4000000182c */
[----:B------:R4:W-:Y:S04]  /*17ee0*/  MUFU.EX2 R100, R168 ;  /* 0x000000a800647308 */ /* 0x0009e80000000800 */
[----:B------:R-:W-:Y:S02]  /*17ef0*/  MUFU.EX2 R92, R92 ;  /* 0x0000005c005c7308 */ /* 0x000fe40000000800 */
[C---:B------:R-:W-:Y:S01]  /*17f00*/  HMMA.16816.F32 R40, R32.reuse, R38, R40 ;  /* 0x000000262028723c */ /* 0x040fe20000001828 */
[----:B------:R-:W5:Y:S01]  /*17f10*/  LDSM.16.MT88.4 R36, [R113+0xc000] ;  /* 0x00c000007124783b */ /* 0x000f620000004200 */
[----:B------:R-:W-:Y:S04]  /*17f20*/  MUFU.EX2 R93, R93 ;  /* 0x0000005d005d7308 */ /* 0x000fe80000000800 */
[----:B------:R-:W-:Y:S02]  /*17f30*/  MUFU.EX2 R98, R98 ;  /* 0x0000006200627308 */ /* 0x000fe40000000800 */
[C---:B------:R-:W-:Y:S01]  /*17f40*/  HMMA.16816.F32 R8, R32.reuse, R60, R8 ;  /* 0x0000003c2008723c */ /* 0x040fe20000001808 */
[----:B----4-:R-:W-:Y:S01]  /*17f50*/  FFMA.FTZ R168, R103, UR7, -R131 ;  /* 0x0000000767a87c23 */ /* 0x010fe20008010883 */
        /* <DEDUP_REMOVED lines=12> */
[----:B------:R-:W-:Y:S01]  /*18020*/  FADD.FTZ R158, R158, R163 ;  /* 0x000000a39e9e7221 */ /* 0x000fe20000010000 */
[----:B------:R-:W-:Y:S01]  /*18030*/  LDSM.16.MT88.4 R148, [R123+0x11800] ;  /* 0x011800007b94783b */ /* 0x000fe20000004200 */
[----:B------:R-:W-:Y:S01]  /*18040*/  MUFU.EX2 R88, R88 ;  /* 0x0000005800587308 */ /* 0x000fe20000000800 */
[----:B------:R-:W-:Y:S01]  /*18050*/  FADD.FTZ R167, R167, R160 ;  /* 0x000000a0a7a77221 */ /* 0x000fe20000010000 */
[----:B---3--:R-:W-:Y:S01]  /*18060*/  HMMA.16816.F32 R24, R32, R52, R24 ;  /* 0x000000342018723c */ /* 0x008fe20000001818 */
[----:B------:R-:W-:Y:S01]  /*18070*/  FADD.FTZ R165, R165, R158 ;  /* 0x0000009ea5a57221 */ /* 0x000fe20000010000 */
[----:B------:R-:W-:Y:S01]  /*18080*/  MUFU.EX2 R89, R89 ;  /* 0x0000005900597308 */ /* 0x000fe20000000800 */
[----:B------:R-:W-:-:S02]  /*18090*/  FADD.FTZ R164, R164, R167 ;  /* 0x000000a7a4a47221 */ /* 0x000fc40000010000 */
[----:B------:R-:W-:Y:S01]  /*180a0*/  FADD.FTZ R162, R162, R165 ;  /* 0x000000a5a2a27221 */ /* 0x000fe20000010000 */
[----:B------:R-:W-:Y:S01]  /*180b0*/  MUFU.EX2 R84, R84 ;  /* 0x0000005400547308 */ /* 0x000fe20000000800 */
[----:B------:R-:W-:Y:S01]  /*180c0*/  FADD.FTZ R169, R169, R164 ;  /* 0x000000a4a9a97221 */ /* 0x000fe20000010000 */
[C---:B------:R-:W-:Y:S01]  /*180d0*/  HMMA.16816.F32 R20, R32.reuse, R54, R20 ;  /* 0x000000362014723c */ /* 0x040fe20000001814 */
[----:B------:R-:W3:Y:S01]  /*180e0*/  LDSM.16.MT88.4 R52, [R120+0xc800] ;  /* 0x00c800007834783b */ /* 0x000ee20000004200 */
[----:B------:R-:W-:Y:S04]  /*180f0*/  MUFU.EX2 R85, R85 ;  /* 0x0000005500557308 */ /* 0x000fe80000000800 */
[----:B------:R-:W-:Y:S02]  /*18100*/  MUFU.EX2 R90, R90 ;  /* 0x0000005a005a7308 */ /* 0x000fe40000000800 */
[C---:B--2---:R-:W-:Y:S02]  /*18110*/  HMMA.16816.F32 R16, R32.reuse, R28, R16 ;  /* 0x0000001c2010723c */ /* 0x044fe40000001810 */
[----:B------:R-:W-:Y:S04]  /*18120*/  MUFU.EX2 R91, R91 ;  /* 0x0000005b005b7308 */ /* 0x000fe80000000800 */
[----:B------:R-:W-:Y:S02]  /*18130*/  MUFU.EX2 R86, R86 ;  /* 0x0000005600567308 */ /* 0x000fe40000000800 */
[C---:B------:R-:W-:Y:S01]  /*18140*/  HMMA.16816.F32 R12, R32.reuse, R30, R12 ;  /* 0x0000001e200c723c */ /* 0x040fe2000000180c */
[----:B------:R-:W2:Y:S01]  /*18150*/  LDSM.16.MT88.4 R28, [R125+0xc800] ;  /* 0x00c800007d1c783b */ /* 0x000ea20000004200 */
        /* <DEDUP_REMOVED lines=9> */
[C---:B-----5:R-:W-:Y:S01]  /*181f0*/  HMMA.16816.F32 R44, R32.reuse, R36, R44 ;  /* 0x00000024202c723c */ /* 0x060fe2000000182c */
[----:B------:R-:W-:Y:S01]  /*18200*/  F2FP.F16.F32.PACK_AB R36, R172, R173 ;  /* 0x000000adac24723e */ /* 0x000fe200000000ff */
[----:B------:R-:W-:Y:S01]  /*18210*/  MUFU.EX2 R83, R83 ;  /* 0x0000005300537308 */ /* 0x000fe20000000800 */
[----:B------:R-:W-:Y:S01]  /*18220*/  F2FP.F16.F32.PACK_AB R37, R175, R176 ;  /* 0x000000b0af25723e */ /* 0x000fe200000000ff */
[----:B------:R-:W-:Y:S01]  /*18230*/  FADD.FTZ R173, R173, R162 ;  /* 0x000000a2adad7221 */ /* 0x000fe20000010000 */
[----:B------:R-:W-:Y:S01]  /*18240*/  FADD.FTZ R176, R176, R169 ;  /* 0x000000a9b0b07221 */ /* 0x000fe20000010000 */
[----:B------:R-:W-:Y:S02]  /*18250*/  MUFU.EX2 R78, R78 ;  /* 0x0000004e004e7308 */ /* 0x000fe40000000800 */
[----:B------:R-:W-:Y:S01]  /*18260*/  HMMA.16816.F32 R40, R32, R38, R40 ;  /* 0x000000262028723c */ /* 0x000fe20000001828 */
[----:B------:R-:W4:Y:S01]  /*18270*/  LDSM.16.MT88.4 R32, [R125+0xd000] ;  /* 0x00d000007d20783b */ /* 0x000f220000004200 */
[----:B------:R-:W-:Y:S01]  /*18280*/  F2FP.F16.F32.PACK_AB R38, R178, R171 ;  /* 0x000000abb226723e */ /* 0x000fe200000000ff */
[----:B------:R-:W-:Y:S01]  /*18290*/  MUFU.EX2 R79, R79 ;  /* 0x0000004f004f7308 */ /* 0x000fe20000000800 */
[----:B------:R-:W-:Y:S01]  /*182a0*/  F2FP.F16.F32.PACK_AB R39, R179, R174 ;  /* 0x000000aeb327723e */ /* 0x000fe200000000ff */
[----:B------:R-:W-:Y:S01]  /*182b0*/  FADD.FTZ R172, R172, R173 ;  /* 0x000000adacac7221 */ /* 0x000fe20000010000 */
[----:B------:R-:W-:Y:S01]  /*182c0*/  FADD.FTZ R175, R175, R176 ;  /* 0x000000b0afaf7221 */ /* 0x000fe20000010000 */
[----:B------:R-:W-:Y:S02]  /*182d0*/  MUFU.EX2 R243, R243 ;  /* 0x000000f300f37308 */ /* 0x000fe40000000800 */
[----:B------:R-:W-:Y:S01]  /*182e0*/  FADD.FTZ R171, R171, R172 ;  /* 0x000000acabab7221 */ /* 0x000fe20000010000 */
[----:B------:R-:W-:Y:S01]  /*182f0*/  FADD.FTZ R174, R174, R175 ;  /* 0x000000afaeae7221 */ /* 0x000fe20000010000 */
[----:B---3--:R-:W-:Y:S01]  /*18300*/  HMMA.16816.F32 R16, R36, R52, R16 ;  /* 0x000000342410723c */ /* 0x008fe20000001810 */
[----:B------:R-:W-:Y:S01]  /*18310*/  MUFU.EX2 R244, R244 ;  /* 0x000000f400f47308 */ /* 0x000fe20000000800 */
[----:B------:R-:W-:Y:S01]  /*18320*/  FADD.FTZ R178, R178, R171 ;  /* 0x000000abb2b27221 */ /* 0x000fe20000010000 */
[----:B------:R-:W-:-:S05]  /*18330*/  FADD.FTZ R179, R179, R174 ;  /* 0x000000aeb3b37221 */ /* 0x000fca0000010000 */
        /* <DEDUP_REMOVED lines=9> */
[----:B------:R-:W-:Y:S01]  /*183d0*/  HMMA.16816.F32 R4, R36, R62, R4 ;  /* 0x0000003e2404723c */ /* 0x000fe20000001804 */
[----:B------:R-:W-:Y:S01]  /*183e0*/  FFMA.FTZ R62, R201, UR7, -R130 ;  /* 0x00000007c93e7c23 */ /* 0x000fe20008010882 */
[----:B------:R-:W-:-:S03]  /*183f0*/  FFMA.FTZ R201, R192, UR7, -R131 ;  /* 0x00000007c0c97c23 */ /* 0x000fc60008010883 */
[----:B------:R-:W5:Y:S03]  /*18400*/  MUFU.EX2 R197, R62 ;  /* 0x0000003e00c57308 */ /* 0x000f660000000800 */
[C---:B-1----:R-:W-:Y:S01]  /*18410*/  HMMA.16816.F32 R44, R36.reuse, R48, R44 ;  /* 0x00000030242c723c */ /* 0x042fe2000000182c */
[----:B------:R-:W-:Y:S07]  /*18420*/  MUFU.EX2 R201, R201 ;  /* 0x000000c900c97308 */ /* 0x000fee0000000800 */
[----:B------:R-:W-:Y:S01]  /*18430*/  HMMA.16816.F32 R40, R36, R50, R40 ;  /* 0x000000322428723c */ /* 0x000fe20000001828 */
[----:B------:R-:W1:Y:S01]  /*18440*/  LDSM.16.MT88.4 R48, [R113+0xd000] ;  /* 0x00d000007130783b */ /* 0x000e620000004200 */
[----:B------:R-:W-:Y:S01]  /*18450*/  F2FP.F16.F32.PACK_AB R36, R182, R187 ;  /* 0x000000bbb624723e */ /* 0x000fe200000000ff */
[----:B------:R-:W-:Y:S01]  /*18460*/  FADD.FTZ R187, R187, R178 ;  /* 0x000000b2bbbb7221 */ /* 0x000fe20000010000 */
[----:B------:R-:W-:-:S02]  /*18470*/  F2FP.F16.F32.PACK_AB R38, R186, R191 ;  /* 0x000000bfba26723e */ /* 0x000fc400000000ff */
[----:B------:R-:W-:Y:S01]  /*18480*/  F2FP.F16.F32.PACK_AB R37, R193, R184 ;  /* 0x000000b8c125723e */ /* 0x000fe200000000ff */
[----:B------:R-:W-:Y:S01]  /*18490*/  FADD.FTZ R184, R184, R179 ;  /* 0x000000b3b8b87221 */ /* 0x000fe20000010000 */
[----:B------:R-:W-:Y:S01]  /*184a0*/  F2FP.F16.F32.PACK_AB R39, R195, R190 ;  /* 0x000000bec327723e */ /* 0x000fe200000000ff */
[----:B------:R-:W-:Y:S02]  /*184b0*/  FADD.FTZ R182, R182, R187 ;  /* 0x000000bbb6b67221 */ /* 0x000fe40000010000 */
[----:B------:R-:W-:Y:S02]  /*184c0*/  FADD.FTZ R193, R193, R184 ;  /* 0x000000b8c1c17221 */ /* 0x000fe40000010000 */
[----:B------:R-:W-:Y:S02]  /*184d0*/  FADD.FTZ R191, R191, R182 ;  /* 0x000000b6bfbf7221 */ /* 0x000fe40000010000 */
[----:B----4-:R-:W-:Y:S01]  /*184e0*/  HMMA.16816.F32 R24, R36, R32, R24 ;  /* 0x000000202418723c */ /* 0x010fe20000001818 */
[----:B------:R-:W-:Y:S01]  /*184f0*/  FADD.FTZ R190, R190, R193 ;  /* 0x000000c1bebe7221 */ /* 0x000fe20000010000 */
[----:B------:R-:W-:-:S03]  /*18500*/  FADD.FTZ R191, R186, R191 ;  /* 0x000000bfbabf7221 */ /* 0x000fc60000010000 */
[----:B------:R-:W-:-:S03]  /*18510*/  FADD.FTZ R195, R195, R190 ;  /* 0x000000bec3c37221 */ /* 0x000fc60000010000 */
[C---:B------:R-:W-:Y:S01]  /*18520*/  HMMA.16816.F32 R20, R36.reuse, R34, R20 ;  /* 0x000000222414723c */ /* 0x040fe20000001814 */
[----:B------:R-:W4:Y:S07]  /*18530*/  LDSM.16.MT88.4 R32, [R125+0xd800] ;  /* 0x00d800007d20783b */ /* 0x000f2e0000004200 */
[----:B---3--:R-:W-:Y:S01]  /*18540*/  HMMA.16816.F32 R8, R36, R52, R8 ;  /* 0x000000342408723c */ /* 0x008fe20000001808 */
[----:B------:R-:W-:Y:S01]  /*18550*/  FFMA.FTZ R53, R196, UR7, -R131 ;  /* 0x00000007c4357c23 */ /* 0x000fe20008010883 */
[----:B-----5:R-:W-:Y:S01]  /*18560*/  F2FP.F16.F32.PACK_AB R52, R197, R200 ;  /* 0x000000c8c534723e */ /* 0x020fe200000000ff */
[----:B------:R3:W-:Y:S01]  /*18570*/  MUFU.EX2 R196, R60 ;  /* 0x0000003c00c47308 */ /* 0x0007e20000000800 */
[----:B------:R-:W-:-:S03]  /*18580*/  FADD.FTZ R200, R200, R191 ;  /* 0x000000bfc8c87221 */ /* 0x000fc60000010000 */
[----:B------:R-:W5:Y:S01]  /*18590*/  MUFU.EX2 R192, R53 ;  /* 0x0000003500c07308 */ /* 0x000f620000000800 */
[----:B--2---:R-:W-:Y:S01]  /*185a0*/  HMMA.16816.F32 R16, R36, R28, R16 ;  /* 0x0000001c2410723c */ /* 0x004fe20000001810 */
[----:B------:R-:W-:-:S07]  /*185b0*/  FADD.FTZ R200, R197, R200 ;  /* 0x000000c8c5c87221 */ /* 0x000fce0000010000 */
[C---:B------:R-:W-:Y:S01]  /*185c0*/  HMMA.16816.F32 R12, R36.reuse, R30, R12 ;  /* 0x0000001e240c723c */ /* 0x040fe2000000180c */
[----:B------:R-:W2:Y:S04]  /*185d0*/  LDSM.16.MT88.4 R28, [R120+0xd800] ;  /* 0x00d80000781c783b */ /* 0x000ea80000004200 */
[----:B---3--:R-:W3:Y:S01]  /*185e0*/  LDSM.16.MT88.4 R60, [R123+0xd800] ;  /* 0x00d800007b3c783b */ /* 0x008ee20000004200 */
[----:B-----5:R-:W-:Y:S01]  /*185f0*/  F2FP.F16.F32.PACK_AB R53, R201, R192 ;  /* 0x000000c0c935723e */ /* 0x020fe200000000ff */
[----:B------:R-:W-:Y:S01]  /*18600*/  FADD.FTZ R192, R192, R195 ;  /* 0x000000c3c0c07221 */ /* 0x000fe20000010000 */
[----:B------:R-:W-:Y:S01]  /*18610*/  HMMA.16816.F32 R4, R36, R54, R4 ;  /* 0x000000362404723c */ /* 0x000fe20000001804 */
[----:B------:R-:W-:Y:S01]  /*18620*/  F2FP.F16.F32.PACK_AB R54, R196, R199 ;  /* 0x000000c7c436723e */ /* 0x000fe200000000ff */
[----:B------:R-:W-:Y:S01]  /*18630*/  FADD.FTZ R199, R199, R200 ;  /* 0x000000c8c7c77221 */ /* 0x000fe20000010000 */
[----:B------:R-:W-:Y:S01]  /*18640*/  F2FP.F16.F32.PACK_AB R55, R203, R194 ;  /* 0x000000c2cb37723e */ /* 0x000fe200000000ff */
[----:B------:R-:W-:-:S02]  /*18650*/  FADD.FTZ R201, R201, R192 ;  /* 0x000000c0c9c97221 */ /* 0x000fc40000010000 */
[----:B------:R-:W-:Y:S02]  /*18660*/  FADD.FTZ R196, R196, R199 ;  /* 0x000000c7c4c47221 */ /* 0x000fe40000010000 */
[----:B-1----:R-:W-:Y:S01]  /*18670*/  HMMA.16816.F32 R44, R36, R48, R44 ;  /* 0x00000030242c723c */ /* 0x002fe2000000182c */
[----:B------:R-:W-:-:S04]  /*18680*/  FADD.FTZ R194, R194, R201 ;  /* 0x000000c9c2c27221 */ /* 0x000fc80000010000 */
[----:B------:R-:W-:-:S03]  /*18690*/  FADD.FTZ R203, R203, R194 ;  /* 0x000000c2cbcb7221 */ /* 0x000fc60000010000 */
[----:B------:R-:W-:Y:S01]  /*186a0*/  HMMA.16816.F32 R40, R36, R50, R40 ;  /* 0x000000322428723c */ /* 0x000fe20000001828 */
[----:B------:R-:W1:Y:S04]  /*186b0*/  LDSM.16.MT88.4 R48, [R113+0xd800] ;  /* 0x00d800007130783b */ /* 0x000e680000004200 */
[----:B------:R-:W-:Y:S03]  /*186c0*/  LDSM.16.MT88.4 R36, [R125+0xe000] ;  /* 0x00e000007d24783b */ /* 0x000fe60000004200 */
[C---:B----4-:R-:W-:Y:S08]  /*186d0*/  HMMA.16816.F32 R24, R52.reuse, R32, R24 ;  /* 0x000000203418723c */ /* 0x050ff00000001818 */
[C---:B------:R-:W-:Y:S01]  /*186e0*/  HMMA.16816.F32 R20, R52.reuse, R34, R20 ;  /* 0x000000223414723c */ /* 0x040fe20000001814 */
[----:B------:R-:W4:Y:S07]  /*186f0*/  LDSM.16.MT88.4 R32, [R120+0xe000] ;  /* 0x00e000007820783b */ /* 0x000f2e0000004200 */
[C---:B--2---:R-:W-:Y:S08]  /*18700*/  HMMA.16816.F32 R16, R52.reuse, R28, R16 ;  /* 0x0000001c3410723c */ /* 0x044ff00000001810 */
[C---:B------:R-:W-:Y:S01]  /*18710*/  HMMA.16816.F32 R12, R52.reuse, R30, R12 ;  /* 0x0000001e340c723c */ /* 0x040fe2000000180c */
[----:B------:R-:W2:Y:S07]  /*18720*/  LDSM.16.MT88.4 R28, [R123+0xe000] ;  /* 0x00e000007b1c783b */ /* 0x000eae0000004200 */
[C---:B---3--:R-:W-:Y:S01]  /*18730*/  HMMA.16816.F32 R8, R52.reuse, R60, R8 ;  /* 0x0000003c3408723c */ /* 0x048fe20000001808 */
[----:B------:R-:W-:Y:S01]  /*18740*/  FFMA.FTZ R60, R101, UR7, -R130 ;  /* 0x00000007653c7c23 */ /* 0x000fe20008010882 */
[--C-:B------:R-:W-:Y:S01]  /*18750*/  FFMA.FTZ R61, R102, UR7, -R131.reuse ;  /* 0x00000007663d7c23 */ /* 0x100fe20008010883 */
[----:B------:R-:W-:Y:S04]  /*18760*/  MUFU.EX2 R101, R202 ;  /* 0x000000ca00657308 */ /* 0x000fe80000000800 */
[----:B------:R-:W-:Y:S01]  /*18770*/  MUFU.EX2 R103, R61 ;  /* 0x0000003d00677308 */ /* 0x000fe20000000800 */
[C---:B------:R-:W-:Y:S01]  /*18780*/  HMMA.16816.F32 R4, R52.reuse, R62, R4 ;  /* 0x0000003e3404723c */ /* 0x040fe20000001804 */
[--C-:B------:R-:W-:Y:S01]  /*18790*/  FFMA.FTZ R63, R66, UR7, -R131.reuse ;  /* 0x00000007423f7c23 */ /* 0x100fe20008010883 */
[----:B------:R-:W-:Y:S01]  /*187a0*/  FFMA.FTZ R62, R107, UR7, -R131 ;  /* 0x000000076b3e7c23 */ /* 0x000fe20008010883 */
[----:B------:R-:W-:Y:S04]  /*187b0*/  MUFU.EX2 R66, R60 ;  /* 0x0000003c00427308 */ /* 0x000fe80000000800 */
[----:B------:R-:W-:Y:S01]  /*187c0*/  MUFU.EX2 R107, R63 ;  /* 0x0000003f006b7308 */ /* 0x000fe20000000800 */
[C---:B-1----:R-:W-:Y:S03]  /*187d0*/  HMMA.16816.F32 R44, R52.reuse, R48, R44 ;  /* 0x00000030342c723c */ /* 0x042fe6000000182c */
[----:B------:R1:W3:Y:S05]  /*187e0*/  MUFU.EX2 R102, R62 ;  /* 0x0000003e00667308 */ /* 0x0002ea0000000800 */
[----:B------:R-:W-:Y:S01]  /*187f0*/  HMMA.16816.F32 R40, R52, R50, R40 ;  /* 0x000000323428723c */ /* 0x000fe20000001828 */
[----:B------:R-:W5:Y:S01]  /*18800*/  LDSM.16.MT88.4 R48, [R113+0xe000] ;  /* 0x00e000007130783b */ /* 0x000f620000004200 */
[----:B------:R-:W-:Y:S01]  /*18810*/  F2FP.F16.F32.PACK_AB R52, R198, R183 ;  /* 0x000000b7c634723e */ /* 0x000fe200000000ff */
[----:B------:R-:W-:Y:S01]  /*18820*/  FADD.FTZ R183, R183, R196 ;  /* 0x000000c4b7b77221 */ /* 0x000fe20000010000 */
[----:B------:R-:W-:-:S02]  /*18830*/  F2FP.F16.F32.PACK_AB R54, R170, R177 ;  /* 0x000000b1aa36723e */ /* 0x000fc400000000ff */
[----:B------:R-:W-:Y:S01]  /*18840*/  F2FP.F16.F32.PACK_AB R53, R181, R180 ;  /* 0x000000b4b535723e */ /* 0x000fe200000000ff */
[----:B------:R-:W-:Y:S01]  /*18850*/  FADD.FTZ R180, R180, R203 ;  /* 0x000000cbb4b47221 */ /* 0x000fe20000010000 */
[----:B------:R-:W-:Y:S01]  /*18860*/  F2FP.F16.F32.PACK_AB R55, R185, R166 ;  /* 0x000000a6b937723e */ /* 0x000fe200000000ff */
[----:B-1----:R-:W-:Y:S01]  /*18870*/  LDSM.16.MT88.4 R60, [R120+0xf000] ;  /* 0x00f00000783c783b */ /* 0x002fe20000004200 */
[----:B------:R-:W-:Y:S01]  /*18880*/  FADD.FTZ R198, R198, R183 ;  /* 0x000000b7c6c67221 */ /* 0x000fe20000010000 */
[----:B------:R-:W-:-:S03]  /*18890*/  FADD.FTZ R181, R181, R180 ;  /* 0x000000b4b5b57221 */ /* 0x000fc60000010000 */
[----:B------:R-:W-:Y:S01]  /*188a0*/  FADD.FTZ R177, R177, R198 ;  /* 0x000000c6b1b17221 */ /* 0x000fe20000010000 */
[----:B----4-:R-:W-:Y:S01]  /*188b0*/  HMMA.16816.F32 R16, R52, R32, R16 ;  /* 0x000000203410723c */ /* 0x010fe20000001810 */
[----:B------:R-:W-:Y:S02]  /*188c0*/  FADD.FTZ R166, R166, R181 ;  /* 0x000000b5a6a67221 */ /* 0x000fe40000010000 */
[----:B------:R-:W-:Y:S02]  /*188d0*/  FADD.FTZ R170, R170, R177 ;  /* 0x000000b1aaaa7221 */ /* 0x000fe40000010000 */
[----:B------:R-:W-:-:S03]  /*188e0*/  FADD.FTZ R166, R185, R166 ;  /* 0x000000a6b9a67221 */ /* 0x000fc60000010000 */
[C---:B------:R-:W-:Y:S01]  /*188f0*/  HMMA.16816.F32 R12, R52.reuse, R34, R12 ;  /* 0x00000022340c723c */ /* 0x040fe2000000180c */
[----:B------:R-:W1:Y:S07]  /*18900*/  LDSM.16.MT88.4 R32, [R125+0xe800] ;  /* 0x00e800007d20783b */ /* 0x000e6e0000004200 */
[C---:B------:R-:W-:Y:S08]  /*18910*/  HMMA.16816.F32 R24, R52.reuse, R36, R24 ;  /* 0x000000243418723c */ /* 0x040ff00000001818 */
[C---:B------:R-:W-:Y:S01]  /*18920*/  HMMA.16816.F32 R20, R52.reuse, R38, R20 ;  /* 0x000000263414723c */ /* 0x040fe20000001814 */
[----:B------:R-:W4:Y:S07]  /*18930*/  LDSM.16.MT88.4 R36, [R120+0xe800] ;  /* 0x00e800007824783b */ /* 0x000f2e0000004200 */
[C---:B--2---:R-:W-:Y:S08]  /*18940*/  HMMA.16816.F32 R8, R52.reuse, R28, R8 ;  /* 0x0000001c3408723c */ /* 0x044ff00000001808 */
[C---:B------:R-:W-:Y:S01]  /*18950*/  HMMA.16816.F32 R4, R52.reuse, R30, R4 ;  /* 0x0000001e3404723c */ /* 0x040fe20000001804 */
[----:B------:R-:W2:Y:S07]  /*18960*/  LDSM.16.MT88.4 R28, [R123+0xe800] ;  /* 0x00e800007b1c783b */ /* 0x000eae0000004200 */
[----:B-----5:R-:W-:Y:S01]  /*18970*/  HMMA.16816.F32 R44, R52, R48, R44 ;  /* 0x00000030342c723c */ /* 0x020fe2000000182c */
[----:B------:R-:W-:Y:S01]  /*18980*/  F2FP.F16.F32.PACK_AB R48, R100, R67 ;  /* 0x000000436430723e */ /* 0x000fe200000000ff */
[----:B------:R-:W-:Y:S01]  /*18990*/  FADD.FTZ R67, R67, R170 ;  /* 0x000000aa43437221 */ /* 0x000fe20000010000 */
[----:B---3--:R-:W-:Y:S01]  /*189a0*/  F2FP.F16.F32.PACK_AB R49, R102, R107 ;  /* 0x0000006b6631723e */ /* 0x008fe200000000ff */
[----:B------:R-:W-:-:S02]  /*189b0*/  FADD.FTZ R107, R107, R166 ;  /* 0x000000a66b6b7221 */ /* 0x000fc40000010000 */
[----:B------:R-:W-:Y:S02]  /*189c0*/  FADD.FTZ R100, R100, R67 ;  /* 0x0000004364647221 */ /* 0x000fe40000010000 */
[----:B------:R-:W-:Y:S01]  /*189d0*/  HMMA.16816.F32 R40, R52, R50, R40 ;  /* 0x000000323428723c */ /* 0x000fe20000001828 */
[----:B------:R-:W-:Y:S01]  /*189e0*/  F2FP.F16.F32.PACK_AB R50, R66, R101 ;  /* 0x000000654232723e */ /* 0x000fe200000000ff */
[----:B------:R-:W3:Y:S01]  /*189f0*/  LDSM.16.MT88.4 R52, [R113+0xe800] ;  /* 0x00e800007134783b */ /* 0x000ee20000004200 */
[----:B------:R-:W-:Y:S01]  /*18a00*/  F2FP.F16.F32.PACK_AB R51, R168, R103 ;  /* 0x00000067a833723e */ /* 0x000fe200000000ff */
[----:B------:R-:W-:Y:S01]  /*18a10*/  FADD.FTZ R102, R102, R107 ;  /* 0x0000006b66667221 */ /* 0x000fe20000010000 */
[----:B------:R-:W-:-:S03]  /*18a20*/  FADD.FTZ R101, R101, R100 ;  /* 0x0000006465657221 */ /* 0x000fc60000010000 */
[----:B------:R-:W-:Y:S01]  /*18a30*/  FADD.FTZ R103, R103, R102 ;  /* 0x0000006667677221 */ /* 0x000fe20000010000 */
[----:B------:R-:W-:Y:S01]  /*18a40*/  FADD.FTZ R101, R66, R101 ;  /* 0x0000006542657221 */ /* 0x000fe20000010000 */
[----:B-1----:R-:W-:Y:S02]  /*18a50*/  HMMA.16816.F32 R24, R48, R32, R24 ;  /* 0x000000203018723c */ /* 0x002fe40000001818 */
[----:B------:R-:W-:-:S06]  /*18a60*/  FADD.FTZ R103, R168, R103 ;  /* 0x00000067a8677221 */ /* 0x000fcc0000010000 */
[C---:B------:R-:W-:Y:S01]  /*18a70*/  HMMA.16816.F32 R20, R48.reuse, R34, R20 ;  /* 0x000000223014723c */ /* 0x040fe20000001814 */
[----:B------:R-:W1:Y:S07]  /*18a80*/  LDSM.16.MT88.4 R32, [R125+0xf000] ;  /* 0x00f000007d20783b */ /* 0x000e6e0000004200 */
[C---:B----4-:R-:W-:Y:S08]  /*18a90*/  HMMA.16816.F32 R16, R48.reuse, R36, R16 ;  /* 0x000000243010723c */ /* 0x050ff00000001810 */
[C---:B------:R-:W-:Y:S01]  /*18aa0*/  HMMA.16816.F32 R12, R48.reuse, R38, R12 ;  /* 0x00000026300c723c */ /* 0x040fe2000000180c */
[----:B------:R-:W4:Y:S07]  /*18ab0*/  LDSM.16.MT88.4 R36, [R123+0xf000] ;  /* 0x00f000007b24783b */ /* 0x000f2e0000004200 */
[C---:B--2---:R-:W-:Y:S08]  /*18ac0*/  HMMA.16816.F32 R8, R48.reuse, R28, R8 ;  /* 0x0000001c3008723c */ /* 0x044ff00000001808 */
[C---:B------:R-:W-:Y:S01]  /*18ad0*/  HMMA.16816.F32 R4, R48.reuse, R30, R4 ;  /* 0x0000001e3004723c */ /* 0x040fe20000001804 */
[----:B------:R-:W2:Y:S07]  /*18ae0*/  LDSM.16.MT88.4 R28, [R113+0xf000] ;  /* 0x00f00000711c783b */ /* 0x000eae0000004200 */
[C---:B---3--:R-:W-:Y:S08]  /*18af0*/  HMMA.16816.F32 R44, R48.reuse, R52, R44 ;  /* 0x00000034302c723c */ /* 0x048ff0000000182c */
[----:B------:R-:W-:Y:S01]  /*18b00*/  HMMA.16816.F32 R40, R48, R54, R40 ;  /* 0x000000363028723c */ /* 0x000fe20000001828 */
[----:B------:R-:W-:Y:S01]  /*18b10*/  F2FP.F16.F32.PACK_AB R48, R97, R96 ;  /* 0x000000606130723e */ /* 0x000fe200000000ff */
[----:B------:R-:W-:Y:S01]  /*18b20*/  LDSM.16.MT88.4 R52, [R120+0xf800] ;  /* 0x00f800007834783b */ /* 0x000fe20000004200 */
[----:B------:R-:W-:Y:S01]  /*18b30*/  F2FP.F16.F32.PACK_AB R50, R93, R92 ;  /* 0x0000005c5d32723e */ /* 0x000fe200000000ff */
[----:B------:R-:W-:Y:S01]  /*18b40*/  FADD.FTZ R96, R96, R101 ;  /* 0x0000006560607221 */ /* 0x000fe20000010000 */
[----:B------:R-:W-:Y:S01]  /*18b50*/  F2FP.F16.F32.PACK_AB R49, R99, R98 ;  /* 0x000000626331723e */ /* 0x000fe200000000ff */
[----:B------:R-:W-:Y:S01]  /*18b60*/  FADD.FTZ R98, R98, R103 ;  /* 0x0000006762627221 */ /* 0x000fe20000010000 */
[----:B------:R-:W-:Y:S01]  /*18b70*/  F2FP.F16.F32.PACK_AB R51, R95, R94 ;  /* 0x0000005e5f33723e */ /* 0x000fe200000000ff */
[----:B------:R-:W-:-:S02]  /*18b80*/  FADD.FTZ R97, R97, R96 ;  /* 0x0000006061617221 */ /* 0x000fc40000010000 */
[----:B------:R-:W-:Y:S02]  /*18b90*/  FADD.FTZ R99, R99, R98 ;  /* 0x0000006263637221 */ /* 0x000fe40000010000 */
[----:B------:R-:W-:Y:S02]  /*18ba0*/  FADD.FTZ R92, R92, R97 ;  /* 0x000000615c5c7221 */ /* 0x000fe40000010000 */
[----:B-1----:R-:W-:Y:S01]  /*18bb0*/  HMMA.16816.F32 R24, R48, R32, R24 ;  /* 0x000000203018723c */ /* 0x002fe20000001818 */
[----:B------:R-:W-:Y:S01]  /*18bc0*/  FADD.FTZ R94, R94, R99 ;  /* 0x000000635e5e7221 */ /* 0x000fe20000010000 */
[----:B------:R-:W-:-:S03]  /*18bd0*/  FADD.FTZ R93, R93, R92 ;  /* 0x0000005c5d5d7221 */ /* 0x000fc60000010000 */
[----:B------:R-:W-:-:S03]  /*18be0*/  FADD.FTZ R95, R95, R94 ;  /* 0x0000005e5f5f7221 */ /* 0x000fc60000010000 */
[C---:B------:R-:W-:Y:S01]  /*18bf0*/  HMMA.16816.F32 R20, R48.reuse, R34, R20 ;  /* 0x000000223014723c */ /* 0x040fe20000001814 */
[----:B------:R-:W1:Y:S07]  /*18c00*/  LDSM.16.MT88.4 R32, [R125+0xf800] ;  /* 0x00f800007d20783b */ /* 0x000e6e0000004200 */
[C---:B------:R-:W-:Y:S08]  /*18c10*/  HMMA.16816.F32 R16, R48.reuse, R60, R16 ;  /* 0x0000003c3010723c */ /* 0x040ff00000001810 */
[C---:B------:R-:W-:Y:S01]  /*18c20*/  HMMA.16816.F32 R12, R48.reuse, R62, R12 ;  /* 0x0000003e300c723c */ /* 0x040fe2000000180c */
[----:B------:R-:W-:Y:S07]  /*18c30*/  LDSM.16.MT88.4 R60, [R120+0x10000] ;  /* 0x01000000783c783b */ /* 0x000fee0000004200 */
[C---:B----4-:R-:W-:Y:S08]  /*18c40*/  HMMA.16816.F32 R8, R48.reuse, R36, R8 ;  /* 0x000000243008723c */ /* 0x050ff00000001808 */
[C---:B------:R-:W-:Y:S01]  /*18c50*/  HMMA.16816.F32 R4, R48.reuse, R38, R4 ;  /* 0x000000263004723c */ /* 0x040fe20000001804 */
[----:B------:R-:W3:Y:S07]  /*18c60*/  LDSM.16.MT88.4 R36, [R123+0xf800] ;  /* 0x00f800007b24783b */ /* 0x000eee0000004200 */
[----:B--2---:R-:W-:Y:S01]  /*18c70*/  HMMA.16816.F32 R44, R48, R28, R44 ;  /* 0x0000001c302c723c */ /* 0x004fe2000000182c */
[----:B------:R-:W-:Y:S01]  /*18c80*/  F2FP.F16.F32.PACK_AB R28, R89, R88 ;  /* 0x00000058591c723e */ /* 0x000fe200000000ff */
[----:B------:R-:W-:Y:S01]  /*18c90*/  FADD.FTZ R88, R88, R93 ;  /* 0x0000005d58587221 */ /* 0x000fe20000010000 */
[----:B------:R-:W-:Y:S01]  /*18ca0*/  F2FP.F16.F32.PACK_AB R29, R91, R90 ;  /* 0x0000005a5b1d723e */ /* 0x000fe200000000ff */
[----:B------:R-:W-:-:S02]  /*18cb0*/  FADD.FTZ R90, R90, R95 ;  /* 0x0000005f5a5a7221 */ /* 0x000fc40000010000 */
[----:B------:R-:W-:Y:S02]  /*18cc0*/  FADD.FTZ R89, R89, R88 ;  /* 0x0000005859597221 */ /* 0x000fe40000010000 */
[----:B------:R-:W-:Y:S01]  /*18cd0*/  HMMA.16816.F32 R40, R48, R30, R40 ;  /* 0x0000001e3028723c */ /* 0x000fe20000001828 */
[----:B------:R-:W-:Y:S01]  /*18ce0*/  F2FP.F16.F32.PACK_AB R30, R85, R84 ;  /* 0x00000054551e723e */ /* 0x000fe200000000ff */
[----:B------:R-:W2:Y:S01]  /*18cf0*/  LDSM.16.MT88.4 R48, [R113+0xf800] ;  /* 0x00f800007130783b */ /* 0x000ea20000004200 */
        /* <DEDUP_REMOVED lines=9> */
[C---:B------:R-:W-:Y:S08]  /*18d90*/  HMMA.16816.F32 R16, R28.reuse, R52, R16 ;  /* 0x000000341c10723c */ /* 0x040ff00000001810 */
[C---:B------:R-:W-:Y:S01]  /*18da0*/  HMMA.16816.F32 R12, R28.reuse, R54, R12 ;  /* 0x000000361c0c723c */ /* 0x040fe2000000180c */
[----:B------:R-:W4:Y:S07]  /*18db0*/  LDSM.16.MT88.4 R52, [R123+0x10000] ;  /* 0x010000007b34783b */ /* 0x000f2e0000004200 */
[----:B---3--:R-:W-:Y:S01]  /*18dc0*/  HMMA.16816.F32 R8, R28, R36, R8 ;  /* 0x000000241c08723c */ /* 0x008fe20000001808 */
[----:B------:R-:W-:Y:S01]  /*18dd0*/  F2FP.F16.F32.PACK_AB R36, R81, R80 ;  /* 0x000000505124723e */ /* 0x000fe200000000ff */
[----:B------:R-:W-:Y:S01]  /*18de0*/  FADD.FTZ R80, R80, R85 ;  /* 0x0000005550507221 */ /* 0x000fe20000010000 */
[----:B------:R-:W-:Y:S01]  /*18df0*/  F2FP.F16.F32.PACK_AB R37, R83, R82 ;  /* 0x000000525325723e */ /* 0x000fe200000000ff */
[----:B------:R-:W-:-:S02]  /*18e00*/  FADD.FTZ R82, R82, R87 ;  /* 0x0000005752527221 */ /* 0x000fc40000010000 */
[----:B------:R-:W-:Y:S02]  /*18e10*/  FADD.FTZ R81, R81, R80 ;  /* 0x0000005051517221 */ /* 0x000fe40000010000 */
[----:B------:R-:W-:Y:S01]  /*18e20*/  HMMA.16816.F32 R4, R28, R38, R4 ;  /* 0x000000261c04723c */ /* 0x000fe20000001804 */
[----:B------:R-:W-:Y:S01]  /*18e30*/  F2FP.F16.F32.PACK_AB R38, R77, R76 ;  /* 0x0000004c4d26723e */ /* 0x000fe200000000ff */
[----:B------:R-:W-:Y:S01]  /*18e40*/  FADD.FTZ R83, R83, R82 ;  /* 0x0000005253537221 */ /* 0x000fe20000010000 */
[----:B------:R-:W-:-:S03]  /*18e50*/  F2FP.F16.F32.PACK_AB R39, R79, R78 ;  /* 0x0000004e4f27723e */ /* 0x000fc600000000ff */
[----:B------:R-:W-:Y:S02]  /*18e60*/  FADD.FTZ R78, R78, R83 ;  /* 0x000000534e4e7221 */ /* 0x000fe40000010000 */
[----:B--2---:R-:W-:Y:S02]  /*18e70*/  HMMA.16816.F32 R44, R28, R48, R44 ;  /* 0x000000301c2c723c */ /* 0x004fe4000000182c */
[----:B------:R-:W-:-:S06]  /*18e80*/  FADD.FTZ R79, R79, R78 ;  /* 0x0000004e4f4f7221 */ /* 0x000fcc0000010000 */
[----:B------:R-:W-:Y:S01]  /*18e90*/  HMMA.16816.F32 R40, R28, R50, R40 ;  /* 0x000000321c28723c */ /* 0x000fe20000001828 */
[----:B------:R-:W2:Y:S04]  /*18ea0*/  LDSM.16.MT88.4 R28, [R113+0x10000] ;  /* 0x01000000711c783b */ /* 0x000ea80000004200 */
[----:B------:R-:W-:Y:S03]  /*18eb0*/  LDSM.16.MT88.4 R48, [R120+0x10800] ;  /* 0x010800007830783b */ /* 0x000fe60000004200 */
[C---:B-1----:R-:W-:Y:S08]  /*18ec0*/  HMMA.16816.F32 R24, R36.reuse, R32, R24 ;  /* 0x000000202418723c */ /* 0x042ff00000001818 */
[C---:B------:R-:W-:Y:S01]  /*18ed0*/  HMMA.16816.F32 R20, R36.reuse, R34, R20 ;  /* 0x000000222414723c */ /* 0x040fe20000001814 */
[----:B------:R-:W1:Y:S07]  /*18ee0*/  LDSM.16.MT88.4 R32, [R125+0x10800] ;  /* 0x010800007d20783b */ /* 0x000e6e0000004200 */
        /* <DEDUP_REMOVED lines=13> */
[C---:B----4-:R-:W-:Y:S01]  /*18fc0*/  HMMA.16816.F32 R8, R36.reuse, R52, R8 ;  /* 0x000000342408723c */ /* 0x050fe20000001808 */
[--C-:B------:R-:W-:Y:S01]  /*18fd0*/  FFMA.FTZ R52, R74, UR7, -R131.reuse ;  /* 0x000000074a347c23 */ /* 0x100fe20008010883 */
[--C-:B------:R-:W-:Y:S01]  /*18fe0*/  FFMA.FTZ R74, R112, UR7, -R131.reuse ;  /* 0x00000007704a7c23 */ /* 0x100fe20008010883 */
[----:B------:R4:W5:Y:S04]  /*18ff0*/  MUFU.EX2 R53, R69 ;  /* 0x0000004500357308 */ /* 0x0009680000000800 */
[----:B------:R-:W-:Y:S01]  /*19000*/  MUFU.EX2 R52, R52 ;  /* 0x0000003400347308 */ /* 0x000fe20000000800 */
[C---:B------:R-:W-:Y:S01]  /*19010*/  HMMA.16816.F32 R4, R36.reuse, R54, R4 ;  /* 0x000000362404723c */ /* 0x040fe20000001804 */
[----:B------:R-:W-:Y:S01]  /*19020*/  FFMA.FTZ R55, R71, UR7, -R131 ;  /* 0x0000000747377c23 */ /* 0x000fe20008010883 */
[--C-:B------:R-:W-:Y:S01]  /*19030*/  FFMA.FTZ R71, R105, UR7, -R130.reuse ;  /* 0x0000000769477c23 */ /* 0x100fe20008010882 */
[----:B------:R-:W1:Y:S04]  /*19040*/  MUFU.EX2 R63, R63 ;  /* 0x0000003f003f7308 */ /* 0x000e680000000800 */
[----:B------:R1:W-:Y:S01]  /*19050*/  MUFU.EX2 R54, R70 ;  /* 0x0000004600367308 */ /* 0x0003e20000000800 */
[----:B--2---:R-:W-:Y:S01]  /*19060*/  HMMA.16816.F32 R44, R36, R28, R44 ;  /* 0x0000001c242c723c */ /* 0x004fe2000000182c */
[----:B----4-:R-:W-:-:S02]  /*19070*/  FFMA.FTZ R69, R110, UR7, -R130 ;  /* 0x000000076e457c23 */ /* 0x010fc40008010882 */
[----:B------:R-:W2:Y:S04]  /*19080*/  MUFU.EX2 R55, R55 ;  /* 0x0000003700377308 */ /* 0x000ea80000000800 */
[----:B------:R-:W-:Y:S01]  /*19090*/  MUFU.EX2 R68, R68 ;  /* 0x0000004400447308 */ /* 0x000fe20000000800 */
[----:B------:R-:W-:Y:S01]  /*190a0*/  HMMA.16816.F32 R40, R36, R30, R40 ;  /* 0x0000001e2428723c */ /* 0x000fe20000001828 */
[----:B---3--:R-:W-:Y:S01]  /*190b0*/  F2FP.F16.F32.PACK_AB R36, R62, R61 ;  /* 0x0000003d3e24723e */ /* 0x008fe200000000ff */
[----:B------:R-:W3:Y:S01]  /*190c0*/  LDSM.16.MT88.4 R28, [R123+0x10800] ;  /* 0x010800007b1c783b */ /* 0x000ee20000004200 */
[----:B-----5:R-:W-:Y:S01]  /*190d0*/  F2FP.F16.F32.PACK_AB R38, R53, R60 ;  /* 0x0000003c3526723e */ /* 0x020fe200000000ff */
[----:B------:R-:W4:Y:S01]  /*190e0*/  MUFU.EX2 R71, R71 ;  /* 0x0000004700477308 */ /* 0x000f220000000800 */
[----:B-1----:R-:W-:Y:S01]  /*190f0*/  F2FP.F16.F32.PACK_AB R37, R63, R52 ;  /* 0x000000343f25723e */ /* 0x002fe200000000ff */
[----:B------:R-:W-:Y:S01]  /*19100*/  FFMA.FTZ R70, R111, UR7, -R130 ;  /* 0x000000076f467c23 */ /* 0x000fe20008010882 */
[----:B------:R-:W-:Y:S01]  /*19110*/  FADD.FTZ R52, R52, R79 ;  /* 0x0000004f34347221 */ /* 0x000fe20000010000 */
[----:B------:R-:W-:Y:S01]  /*19120*/  MUFU.EX2 R69, R69 ;  /* 0x0000004500457308 */ /* 0x000fe20000000800 */
[----:B--2---:R-:W-:-:S02]  /*19130*/  F2FP.F16.F32.PACK_AB R39, R55, R54 ;  /* 0x000000363727723e */ /* 0x004fc400000000ff */
[----:B------:R-:W-:Y:S01]  /*19140*/  FADD.FTZ R63, R63, R52 ;  /* 0x000000343f3f7221 */ /* 0x000fe20000010000 */
[----:B------:R-:W1:Y:S03]  /*19150*/  MUFU.EX2 R70, R70 ;  /* 0x0000004600467308 */ /* 0x000e660000000800 */
[----:B------:R-:W-:Y:S01]  /*19160*/  FADD.FTZ R54, R54, R63 ;  /* 0x0000003f36367221 */ /* 0x000fe20000010000 */
[C---:B------:R-:W-:Y:S01]  /*19170*/  HMMA.16816.F32 R24, R36.reuse, R32, R24 ;  /* 0x000000202418723c */ /* 0x040fe20000001818 */
[----:B------:R-:W-:Y:S02]  /*19180*/  MUFU.EX2 R72, R72 ;  /* 0x0000004800487308 */ /* 0x000fe40000000800 */
[----:B------:R-:W-:Y:S02]  /*19190*/  FADD.FTZ R55, R55, R54 ;  /* 0x0000003637377221 */ /* 0x000fe40000010000 */
[----:B------:R-:W2:Y:S03]  /*191a0*/  MUFU.EX2 R75, R75 ;  /* 0x0000004b004b7308 */ /* 0x000ea60000000800 */
[C---:B------:R-:W-:Y:S01]  /*191b0*/  HMMA.16816.F32 R20, R36.reuse, R34, R20 ;  /* 0x000000222414723c */ /* 0x040fe20000001814 */
[----:B------:R-:W5:Y:S01]  /*191c0*/  LDSM.16.MT88.4 R32, [R113+0x10800] ;  /* 0x010800007120783b */ /* 0x000f620000004200 */
[----:B------:R-:W-:Y:S04]  /*191d0*/  MUFU.EX2 R73, R73 ;  /* 0x0000004900497308 */ /* 0x000fe80000000800 */
[----:B------:R-:W2:Y:S02]  /*191e0*/  MUFU.EX2 R74, R74 ;  /* 0x0000004a004a7308 */ /* 0x000ea40000000800 */
[C---:B------:R-:W-:Y:S08]  /*191f0*/  HMMA.16816.F32 R16, R36.reuse, R48, R16 ;  /* 0x000000302410723c */ /* 0x040ff00000001810 */
[C---:B------:R-:W-:Y:S01]  /*19200*/  HMMA.16816.F32 R12, R36.reuse, R50, R12 ;  /* 0x00000032240c723c */ /* 0x040fe2000000180c */
[----:B------:R-:W2:Y:S07]  /*19210*/  LDSM.16.MT88.4 R48, [R120+0x11000] ;  /* 0x011000007830783b */ /* 0x000eae0000004200 */
[C---:B---3--:R-:W-:Y:S08]  /*19220*/  HMMA.16816.F32 R8, R36.reuse, R28, R8 ;  /* 0x0000001c2408723c */ /* 0x048ff00000001808 */
[C---:B------:R-:W-:Y:S01]  /*19230*/  HMMA.16816.F32 R4, R36.reuse, R30, R4 ;  /* 0x0000001e2404723c */ /* 0x040fe20000001804 */
[----:B------:R-:W3:Y:S04]  /*19240*/  LDSM.16.MT88.4 R28, [R125+0x11000] ;  /* 0x011000007d1c783b */ /* 0x000ee80000004200 */
[----:B------:R-:W-:Y:S03]  /*19250*/  LDSM.16.MT88.4 R124, [R125+0x11800] ;  /* 0x011800007d7c783b */ /* 0x000fe60000004200 */
[C---:B-----5:R-:W-:Y:S08]  /*19260*/  HMMA.16816.F32 R44, R36.reuse, R32, R44 ;  /* 0x00000020242c723c */ /* 0x060ff0000000182c */
[----:B------:R-:W-:Y:S01]  /*19270*/  HMMA.16816.F32 R40, R36, R34, R40 ;  /* 0x000000222428723c */ /* 0x000fe20000001828 */
[----:B------:R-:W5:Y:S01]  /*19280*/  LDSM.16.MT88.4 R32, [R123+0x11000] ;  /* 0x011000007b20783b */ /* 0x000f620000004200 */
[----:B----4-:R-:W-:-:S02]  /*19290*/  F2FP.F16.F32.PACK_AB R36, R71, R68 ;  /* 0x000000444724723e */ /* 0x010fc400000000ff */
[----:B-1----:R-:W-:Y:S02]  /*192a0*/  F2FP.F16.F32.PACK_AB R38, R70, R69 ;  /* 0x000000454626723e */ /* 0x002fe400000000ff */
[----:B--2---:R-:W-:Y:S02]  /*192b0*/  F2FP.F16.F32.PACK_AB R37, R75, R72 ;  /* 0x000000484b25723e */ /* 0x004fe400000000ff */
[----:B------:R-:W-:-:S07]  /*192c0*/  F2FP.F16.F32.PACK_AB R39, R74, R73 ;  /* 0x000000494a27723e */ /* 0x000fce00000000ff */
[----:B------:R-:W-:Y:S01]  /*192d0*/  HMMA.16816.F32 R16, R36, R48, R16 ;  /* 0x000000302410723c */ /* 0x000fe20000001810 */
[--C-:B------:R-:W-:Y:S01]  /*192e0*/  FFMA.FTZ R48, R118, UR7, -R131.reuse ;  /* 0x0000000776307c23 */ /* 0x100fe20008010883 */
[----:B------:R-:W-:-:S05]  /*192f0*/  FFMA.FTZ R49, R121, UR7, -R131 ;  /* 0x0000000779317c23 */ /* 0x000fca0008010883 */
[----:B------:R-:W-:Y:S01]  /*19300*/  MUFU.EX2 R48, R48 ;  /* 0x0000003000307308 */ /* 0x000fe20000000800 */
[C---:B------:R-:W-:Y:S03]  /*19310*/  HMMA.16816.F32 R12, R36.reuse, R50, R12 ;  /* 0x00000032240c723c */ /* 0x040fe6000000180c */
[----:B------:R-:W1:Y:S05]  /*19320*/  MUFU.EX2 R49, R49 ;  /* 0x0000003100317308 */ /* 0x000e6a0000000800 */
[C---:B---3--:R-:W-:Y:S08]  /*19330*/  HMMA.16816.F32 R24, R36.reuse, R28, R24 ;  /* 0x0000001c2418723c */ /* 0x048ff00000001818 */
[----:B------:R-:W-:Y:S01]  /*19340*/  HMMA.16816.F32 R20, R36, R30, R20 ;  /* 0x0000001e2414723c */ /* 0x000fe20000001814 */
[----:B------:R-:W2:Y:S01]  /*19350*/  LDSM.16.MT88.4 R28, [R113+0x11000] ;  /* 0x01100000711c783b */ /* 0x000ea20000004200 */
[----:B-1----:R-:W-:-:S06]  /*19360*/  F2FP.F16.F32.PACK_AB R155, R244, R49 ;  /* 0x00000031f49b723e */ /* 0x002fcc00000000ff */
[C---:B-----5:R-:W-:Y:S01]  /*19370*/  HMMA.16816.F32 R8, R36.reuse, R32, R8 ;  /* 0x000000202408723c */ /* 0x060fe20000001808 */
[--C-:B------:R-:W-:Y:S01]  /*19380*/  FFMA.FTZ R32, R114, UR7, -R130.reuse ;  /* 0x0000000772207c23 */ /* 0x100fe20008010882 */
[----:B------:R-:W-:Y:S02]  /*19390*/  FFMA.FTZ R33, R115, UR7, -R130 ;  /* 0x0000000773217c23 */ /* 0x000fe40008010882 */
[----:B------:R-:W1:Y:S03]  /*193a0*/  LDSM.16.MT88.4 R112, [R113+0x11800] ;  /* 0x011800007170783b */ /* 0x000e660000004200 */
[----:B------:R-:W-:Y:S01]  /*193b0*/  MUFU.EX2 R32, R32 ;  /* 0x0000002000207308 */ /* 0x000fe20000000800 */
[----:B------:R-:W-:Y:S01]  /*193c0*/  HMMA.16816.F32 R4, R36, R34, R4 ;  /* 0x000000222404723c */ /* 0x000fe20000001804 */
[----:B------:R-:W-:Y:S02]  /*193d0*/  FFMA.FTZ R35, R119, UR7, -R131 ;  /* 0x0000000777237c23 */ /* 0x000fe40008010883 */
[----:B------:R-:W3:Y:S04]  /*193e0*/  MUFU.EX2 R33, R33 ;  /* 0x0000002100217308 */ /* 0x000ee80000000800 */
[----:B------:R-:W4:Y:S04]  /*193f0*/  MUFU.EX2 R34, R116 ;  /* 0x0000007400227308 */ /* 0x000f280000000800 */
[----:B------:R-:W5:Y:S01]  /*19400*/  MUFU.EX2 R35, R35 ;  /* 0x0000002300237308 */ /* 0x000f620000000800 */
[----:B---3--:R-:W-:-:S02]  /*19410*/  F2FP.F16.F32.PACK_AB R152, R33, R32 ;  /* 0x000000202198723e */ /* 0x008fc400000000ff */
[----:B----4-:R-:W-:Y:S02]  /*19420*/  F2FP.F16.F32.PACK_AB R154, R243, R34 ;  /* 0x00000022f39a723e */ /* 0x010fe400000000ff */
[----:B-----5:R-:W-:Y:S01]  /*19430*/  F2FP.F16.F32.PACK_AB R153, R48, R35 ;  /* 0x000000233099723e */ /* 0x020fe200000000ff */
[----:B--2---:R-:W-:Y:S08]  /*19440*/  HMMA.16816.F32 R44, R36, R28, R44 ;  /* 0x0000001c242c723c */ /* 0x004ff0000000182c */
[----:B------:R-:W-:Y:S01]  /*19450*/  HMMA.16816.F32 R136, R152, R140, R16 ;  /* 0x0000008c9888723c */ /* 0x000fe20000001810 */
[----:B------:R-:W-:-:S04]  /*19460*/  FADD.FTZ R16, R76, R81 ;  /* 0x000000514c107221 */ /* 0x000fc80000010000 */
[----:B------:R-:W-:-:S03]  /*19470*/  FADD.FTZ R16, R77, R16 ;  /* 0x000000104d107221 */ /* 0x000fc60000010000 */
[----:B------:R-:W-:Y:S01]  /*19480*/  HMMA.16816.F32 R140, R152, R142, R12 ;  /* 0x0000008e988c723c */ /* 0x000fe2000000180c */
[----:B------:R-:W-:-:S04]  /*19490*/  FADD.FTZ R13, R61, R16 ;  /* 0x000000103d0d7221 */ /* 0x000fc80000010000 */
[----:B------:R-:W-:-:S03]  /*194a0*/  FADD.FTZ R13, R62, R13 ;  /* 0x0000000d3e0d7221 */ /* 0x000fc60000010000 */
[----:B------:R-:W-:Y:S01]  /*194b0*/  HMMA.16816.F32 R144, R152, R148, R8 ;  /* 0x000000949890723c */ /* 0x000fe20000001808 */
[----:B------:R-:W-:-:S04]  /*194c0*/  FADD.FTZ R60, R60, R13 ;  /* 0x0000000d3c3c7221 */ /* 0x000fc80000010000 */
        /* <DEDUP_REMOVED lines=21> */
[C---:B-1----:R-:W-:Y:S08]  /*19620*/  HMMA.16816.F32 R156, R152.reuse, R112, R44 ;  /* 0x00000070989c723c */ /* 0x042ff0000000182c */
[----:B------:R-:W-:Y:S01]  /*19630*/  HMMA.16816.F32 R152, R152, R114, R40 ;  /* 0x000000729898723c */ /* 0x000fe20000001828 */
[----:B------:R-:W-:-:S04]  /*19640*/  NOP ;  /* 0x0000000000007918 */ /* 0x000fc80000000000 */
[----:B------:R-:W-:-:S15]  /*19650*/  @!P6 BRA `(.L_x_967) ;  /* 0x000000680080e947 */ /* 0x000fde0003800000 */
[----:B------:R-:W-:-:S04]  /*19660*/  DEPBAR.LE SB0, 0x0 ;  /* 0x000080000000791a */ /* 0x000fc80000000000 */
[----:B------:R-:W-:-:S04]  /*19670*/  UISETP.NE.U32.AND UP0, UPT, UR12, URZ, UPT ;  /* 0x000000ff0c00728c */ /* 0x000fc8000bf05070 */
[----:B------:R-:W-:Y:S01]  /*19680*/  UISETP.NE.AND.EX UP0, UPT, UR13, URZ, UPT, UP0 ;  /* 0x000000ff0d00728c */ /* 0x000fe2000bf05300 */
[----:B------:R-:W-:Y:S08]  /*19690*/  BAR.SYNC.DEFER_BLOCKING 0x0 ;  /* 0x0000000000007b1d */ /* 0x000ff00000010000 */
[----:B------:R-:W-:Y:S05]  /*196a0*/  BRA.U !UP0, `(.L_x_968) ;  /* 0x0000000108fc7547 */ /* 0x000fea000b800000 */
[----:B------:R-:W1:Y:S01]  /*196b0*/  LDC R4, c[0x0][0x4f0] ;  /* 0x00013c00ff047b82 */ /* 0x000e620000000800 */
[C---:B------:R-:W-:Y:S01]  /*196c0*/  IADD3 R5, PT, PT, R64.reuse, -0x200, RZ ;  /* 0xfffffe0040057810 */ /* 0x040fe20007ffe0ff */
[----:B------:R-:W-:Y:S01]  /*196d0*/  VIADD R9, R64, 0xffffff00 ;  /* 0xffffff0040097836 */ /* 0x000fe20000000000 */
[----:B------:R-:W2:Y:S02]  /*196e0*/  LDCU.64 UR10, c[0x0][0x3c0] ;  /* 0x00007800ff0a77ac */ /* 0x000ea40008000a00 */
[----:B------:R-:W-:Y:S02]  /*196f0*/  IABS R11, R5 ;  /* 0x00000005000b7213 */ /* 0x000fe40000000000 */
[----:B------:R-:W-:Y:S01]  /*19700*/  IABS R8, R9 ;  /* 0x0000000900087213 */ /* 0x000fe20000000000 */
[----:B------:R-:W3:Y:S01]  /*19710*/  LDCU.64 UR8, c[0x0][0x3a8] ;  /* 0x00007500ff0877ac */ /* 0x000ee20008000a00 */
[-C--:B-1----:R-:W-:Y:S02]  /*19720*/  IABS R3, R4.reuse ;  /* 0x0000000400037213 */ /* 0x082fe40000000000 */
[----:B------:R-:W-:-:S02]  /*19730*/  LOP3.LUT R5, R5, R4, RZ, 0x3c, !PT ;  /* 0x0000000405057212 */ /* 0x000fc400078e3cff */
[----:B------:R-:W1:Y:S01]  /*19740*/  I2F.RP R10, R3 ;  /* 0x00000003000a7306 */ /* 0x000e620000209400 */
[----:B------:R-:W-:Y:S02]  /*19750*/  LOP3.LUT R9, R9, R4, RZ, 0x3c, !PT ;  /* 0x0000000409097212 */ /* 0x000fe400078e3cff */
[----:B------:R-:W-:Y:S02]  /*19760*/  ISETP.GE.AND P4, PT, R5, RZ, PT ;  /* 0x000000ff0500720c */ /* 0x000fe40003f86270 */
[----:B------:R-:W-:-:S03]  /*19770*/  ISETP.GE.AND P6, PT, R9, RZ, PT ;  /* 0x000000ff0900720c */ /* 0x000fc60003fc6270 */
[----:B-1----:R-:W1:Y:S02]  /*19780*/  MUFU.RCP R12, R10 ;  /* 0x0000000a000c7308 */ /* 0x002e640000001000 */
[----:B-1----:R-:W-:-:S06]  /*19790*/  VIADD R12, R12, 0xffffffe ;  /* 0x0ffffffe0c0c7836 */ /* 0x002fcc0000000000 */
[----:B------:R-:W1:Y:S02]  /*197a0*/  F2I.FTZ.U32.TRUNC.NTZ R13, R12 ;  /* 0x0000000c000d7305 */ /* 0x000e64000021f000 */
[----:B-1----:R-:W-:Y:S02]  /*197b0*/  IMAD.MOV R6, RZ, RZ, -R13 ;  /* 0x000000ffff067224 */ /* 0x002fe400078e0a0d */
[----:B------:R-:W-:Y:S02]  /*197c0*/  IMAD.MOV.U32 R12, RZ, RZ, RZ ;  /* 0x000000ffff0c7224 */ /* 0x000fe400078e00ff */
[----:B------:R-:W-:-:S04]  /*197d0*/  IMAD R7, R6, R3, RZ ;  /* 0x0000000306077224 */ /* 0x000fc800078e02ff */
[----:B------:R-:W-:-:S06]  /*197e0*/  IMAD.HI.U32 R7, R13, R7, R12 ;  /* 0x000000070d077227 */ /* 0x000fcc00078e000c */
[----:B------:R-:W-:-:S04]  /*197f0*/  IMAD.HI.U32 R12, R7, R11, RZ ;  /* 0x0000000b070c7227 */ /* 0x000fc800078e00ff */
[----:B------:R-:W-:Y:S01]  /*19800*/  IMAD.HI.U32 R7, R7, R8, RZ ;  /* 0x0000000807077227 */ /* 0x000fe200078e00ff */
[----:B------:R-:W-:-:S03]  /*19810*/  IADD3 R10, PT, PT, -R12, RZ, RZ ;  /* 0x000000ff0c0a7210 */ /* 0x000fc60007ffe1ff */
[----:B------:R-:W-:Y:S02]  /*19820*/  IMAD.MOV R6, RZ, RZ, -R7 ;  /* 0x000000ffff067224 */ /* 0x000fe400078e0a07 */
[C---:B------:R-:W-:Y:S02]  /*19830*/  IMAD R10, R3.reuse, R10, R11 ;  /* 0x0000000a030a7224 */ /* 0x040fe400078e020b */
[----:B------:R-:W-:-:S03]  /*19840*/  IMAD R6, R3, R6, R8 ;  /* 0x0000000603067224 */ /* 0x000fc600078e0208 */
[C---:B------:R-:W-:Y:S02]  /*19850*/  ISETP.GT.U32.AND P2, PT, R3.reuse, R10, PT ;  /* 0x0000000a0300720c */ /* 0x040fe40003f44070 */
[----:B------:R-:W-:-:S11]  /*19860*/  ISETP.GT.U32.AND P1, PT, R3, R6, PT ;  /* 0x000000060300720c */ /* 0x000fd60003f24070 */
[-C--:B------:R-:W-:Y:S01]  /*19870*/  @!P2 IADD3 R10, PT, PT, R10, -R3.reuse, RZ ;  /* 0x800000030a0aa210 */ /* 0x080fe20007ffe0ff */
[----:B------:R-:W-:Y:S01]  /*19880*/  @!P2 VIADD R12, R12, 0x1 ;  /* 0x000000010c0ca836 */ /* 0x000fe20000000000 */
[----:B------:R-:W-:Y:S01]  /*19890*/  @!P1 IADD3 R7, PT, PT, R7, 0x1, RZ ;  /* 0x0000000107079810 */ /* 0x000fe20007ffe0ff */
[----:B------:R-:W-:Y:S01]  /*198a0*/  @!P1 IMAD.IADD R6, R6, 0x1, -R3 ;  /* 0x0000000106069824 */ /* 0x000fe200078e0a03 */
[-C--:B------:R-:W-:Y:S02]  /*198b0*/  ISETP.GE.U32.AND P5, PT, R10, R3.reuse, PT ;  /* 0x000000030a00720c */ /* 0x080fe40003fa6070 */
[----:B------:R-:W-:Y:S02]  /*198c0*/  ISETP.NE.AND P1, PT, R4, RZ, PT ;  /* 0x000000ff0400720c */ /* 0x000fe40003f25270 */
[----:B------:R-:W-:Y:S02]  /*198d0*/  ISETP.GE.U32.AND P3, PT, R6, R3, PT ;  /* 0x000000030600720c */ /* 0x000fe40003f66070 */
[----:B------:R-:W-:-:S07]  /*198e0*/  LOP3.LUT R3, RZ, R4, RZ, 0x33, !PT ;  /* 0x00000004ff037212 */ /* 0x000fce00078e33ff */
[----:B------:R-:W-:-:S04]  /*198f0*/  @P5 IADD3 R12, PT, PT, R12, 0x1, RZ ;  /* 0x000000010c0c5810 */ /* 0x000fc80007ffe0ff */
[----:B------:R-:W-:Y:S02]  /*19900*/  @P3 VIADD R7, R7, 0x1 ;  /* 0x0000000107073836 */ /* 0x000fe40000000000 */
[----:B------:R-:W-:-:S03]  /*19910*/  @!P4 IMAD.MOV R12, RZ, RZ, -R12 ;  /* 0x000000ffff0cc224 */ /* 0x000fc600078e0a0c */
[----:B------:R-:W-:Y:S02]  /*19920*/  MOV R6, R7 ;  /* 0x0000000700067202 */ /* 0x000fe40000000f00 */
[----:B------:R-:W-:Y:S02]  /*19930*/  SEL R7, R3, R12, !P1 ;  /* 0x0000000c03077207 */ /* 0x000fe40004800000 */
[----:B------:R-:W-:-:S03]  /*19940*/  @!P6 IADD3 R6, PT, PT, -R6, RZ, RZ ;  /* 0x000000ff0606e210 */ /* 0x000fc60007ffe1ff */
[----:B------:R-:W-:Y:S01]  /*19950*/  IMAD.WIDE R10, R7, 0x4, R236 ;  /* 0x00000004070a7825 */ /* 0x000fe200078e02ec */
[----:B------:R-:W-:-:S04]  /*19960*/  SEL R3, R3, R6, !P1 ;  /* 0x0000000603037207 */ /* 0x000fc80004800000 */
[----:B------:R-:W4:Y:S01]  /*19970*/  LDG.E R6, desc[UR4][R10.64] ;  /* 0x000000040a067981 */ /* 0x000f22000c1e1900 */
[----:B------:R-:W-:-:S05]  /*19980*/  IMAD.WIDE R8, R3, 0x4, R236 ;  /* 0x0000000403087825 */ /* 0x000fca00078e02ec */
[----:B------:R-:W4:Y:S01]  /*19990*/  LDG.E R5, desc[UR4][R8.64] ;  /* 0x0000000408057981 */ /* 0x000f22000c1e1900 */
[----:B------:R-:W-:-:S04]  /*199a0*/  IMAD.IADD R3, R3, 0x1, -R7 ;  /* 0x0000000103037824 */ /* 0x000fc800078e0a07 */
[----:B------:R-:W-:-:S05]  /*199b0*/  IMAD R4, R3, R4, -0x100 ;  /* 0xffffff0003047424 */ /* 0x000fca00078e0204 */
[----:B------:R-:W-:-:S05]  /*199c0*/  SHF.R.S32.HI R3, RZ, 0x1f, R4 ;  /* 0x0000001fff037819 */ /* 0x000fca0000011404 */
[----:B--2---:R-:W-:-:S04]  /*199d0*/  IMAD R3, R3, UR10, RZ ;  /* 0x0000000a03037c24 */ /* 0x004fc8000f8e02ff */
[----:B------:R-:W-:Y:S01]  /*199e0*/  IMAD R3, R4, UR11, R3 ;  /* 0x0000000b04037c24 */ /* 0x000fe2000f8e0203 */
[----:B----4-:R-:W-:Y:S01]  /*199f0*/  IADD3 R5, PT, PT, R6, -R5, RZ ;  /* 0x8000000506057210 */ /* 0x010fe20007ffe0ff */
[----:B------:R-:W-:-:S03]  /*19a00*/  IMAD.WIDE.U32 R6, R4, UR10, RZ ;  /* 0x0000000a04067c25 */ /* 0x000fc6000f8e00ff */
[----:B------:R-:W-:Y:S01]  /*19a10*/  SHF.R.S32.HI R4, RZ, 0x1f, R5 ;  /* 0x0000001fff047819 */ /* 0x000fe20000011405 */
[----:B------:R-:W-:-:S04]  /*19a20*/  IMAD.IADD R7, R7, 0x1, R3 ;  /* 0x0000000107077824 */ /* 0x000fc800078e0203 */
[----:B---3--:R-:W-:Y:S02]  /*19a30*/  IMAD R4, R4, UR8, RZ ;  /* 0x0000000804047c24 */ /* 0x008fe4000f8e02ff */
[----:B------:R-:W-:-:S04]  /*19a40*/  IMAD.WIDE.U32 R6, R5, UR8, R6 ;  /* 0x0000000805067c25 */ /* 0x000fc8000f8e0006 */
[----:B------:R-:W-:Y:S01]  /*19a50*/  IMAD R4, R5, UR9, R4 ;  /* 0x0000000905047c24 */ /* 0x000fe2000f8e0204 */
[----:B------:R-:W-:-:S04]  /*19a60*/  LEA R234, P1, R6, R234, 0x1 ;  /* 0x000000ea06ea7211 */ /* 0x000fc800078208ff */
[----:B------:R-:W-:-:S04]  /*19a70*/  IADD3 R4, PT, PT, R7, R4, RZ ;  /* 0x0000000407047210 */ /* 0x000fc80007ffe0ff */
[----:B------:R-:W-:Y:S01]  /*19a80*/  LEA.HI.X R235, R6, R235, R4, 0x1, P1 ;  /* 0x000000eb06eb7211 */ /* 0x000fe200008f0c04 */
[----:B------:R-:W-:Y:S06]  /*19a90*/  BRA `(.L_x_969) ;  /* 0x0000000000207947 */ /* 0x000fec0003800000 */
.L_x_968:
[----:B------:R-:W1:Y:S01]  /*19aa0*/  LDCU UR10, c[0x0][0x3c0] ;  /* 0x00007800ff0a77ac */ /* 0x000e620008000800 */
[----:B------:R-:W-:Y:S02]  /*19ab0*/  UMOV UR8, URZ ;  /* 0x000000ff00087c82 */ /* 0x000fe40008000000 */
[----:B------:R-:W-:Y:S01]  /*19ac0*/  IADD3 R3, P1, PT, RZ, -UR8, RZ ;  /* 0x80000008ff037c10 */ /* 0x000fe2000ff3e0ff */
[----:B-1----:R-:W-:-:S06]  /*19ad0*/  USHF.L.U32 UR7, UR10, 0x8, URZ ;  /* 0x000000080a077899 */ /* 0x002fcc00080006ff */
[----:B------:R-:W-:-:S05]  /*19ae0*/  IMAD.X R4, RZ, RZ, ~UR7, P1 ;  /* 0x80000007ff047e24 */ /* 0x000fca00088e06ff */
[----:B------:R-:W-:-:S04]  /*19af0*/  SHF.R.S64 R3, R3, 0x1f, R4 ;  /* 0x0000001f03037819 */ /* 0x000fc80000001004 */
[----:B------:R-:W-:-:S04]  /*19b00*/  IADD3 R234, P1, PT, R3, R234, RZ ;  /* 0x000000ea03ea7210 */ /* 0x000fc80007f3e0ff */
[----:B------:R-:W-:-:S09]  /*19b10*/  LEA.HI.X.SX32 R235, R4, R235, 0x1, P1 ;  /* 0x000000eb04eb7211 */ /* 0x000fd200008f0eff */
.L_x_969:
[----:B------:R-:W1:Y:S01]  /*19b20*/  LDCU UR7, c[0x0][0x3c4] ;  /* 0x00007880ff0777ac */ /* 0x000e620008000800 */
[----:B------:R-:W-:Y:S01]  /*19b30*/  SHF.R.U32.HI R227, RZ, 0x1, R225 ;  /* 0x00000001ffe37819 */ /* 0x000fe200000116e1 */
[----:B------:R-:W-:Y:S01]  /*19b40*/  IMAD.SHL.U32 R228, R225, 0x20, RZ ;  /* 0x00000020e1e47824 */ /* 0x000fe200078e00ff */
[----:B------:R-:W-:Y:S01]  /*19b50*/  LOP3.LUT R56, R65, 0x200, RZ, 0xc0, !PT ;  /* 0x0000020041387812 */ /* 0x000fe200078ec0ff */
[----:B------:R-:W-:Y:S01]  /*19b60*/  USHF.L.U32 UR9, UR10, 0x5, URZ ;  /* 0x000000050a097899 */ /* 0x000fe200080006ff */
[----:B------:R-:W-:Y:S01]  /*19b70*/  LOP3.LUT P3, RZ, R225, 0x2, RZ, 0xc0, !PT ;  /* 0x00000002e1ff7812 */ /* 0x000fe2000786c0ff */
[----:B------:R-:W2:Y:S01]  /*19b80*/  LDCU UR8, c[0x0][0x440] ;  /* 0x00008800ff0877ac */ /* 0x000ea20008000800 */
[----:B------:R-:W-:Y:S02]  /*19b90*/  LOP3.LUT R228, R228, 0x7c00, RZ, 0xc0, !PT ;  /* 0x00007c00e4e47812 */ /* 0x000fe400078ec0ff */
[----:B------:R-:W-:Y:S02]  /*19ba0*/  SEL R222, R188, 0xffffffe0, !P3 ;  /* 0xffffffe0bcde7807 */ /* 0x000fe40005800000 */
[----:B------:R-:W-:-:S03]  /*19bb0*/  IADD3 R6, P2, PT, R234, UR9, RZ ;  /* 0x00000009ea067c10 */ /* 0x000fc6000ff5e0ff */
[----:B------:R-:W-:Y:S02]  /*19bc0*/  IMAD.IADD R216, R189, 0x1, R222 ;  /* 0x00000001bdd87824 */ /* 0x000fe400078e02de */
[----:B------:R-:W-:Y:S01]  /*19bd0*/  IMAD.IADD R229, R222, 0x1, R57 ;  /* 0x00000001dee57824 */ /* 0x000fe200078e0239 */
[----:B-1----:R-:W-:-:S06]  /*19be0*/  USHF.L.U64.HI UR7, UR10, 0x5, UR7 ;  /* 0x000000050a077899 */ /* 0x002fcc0008010207 */
[----:B------:R-:W-:Y:S02]  /*19bf0*/  IADD3.X R7, PT, PT, R235, UR7, RZ, P2, !PT ;  /* 0x00000007eb077c10 */ /* 0x000fe400097fe4ff */
[----:B------:R-:W-:Y:S02]  /*19c00*/  IADD3 R14, P2, PT, R6, UR9, RZ ;  /* 0x00000009060e7c10 */ /* 0x000fe4000ff5e0ff */
[----:B--2---:R-:W-:Y:S02]  /*19c10*/  ISETP.GE.AND P1, PT, R226, UR8, PT ;  /* 0x00000008e2007c0c */ /* 0x004fe4000bf26270 */
[----:B------:R-:W-:Y:S02]  /*19c20*/  IADD3.X R15, PT, PT, R7, UR7, RZ, P2, !PT ;  /* 0x00000007070f7c10 */ /* 0x000fe400097fe4ff */
[----:B------:R-:W-:-:S04]  /*19c30*/  IADD3 R16, P2, PT, R14, UR9, RZ ;  /* 0x000000090e107c10 */ /* 0x000fc8000ff5e0ff */
[----:B------:R-:W-:Y:S02]  /*19c40*/  IADD3.X R17, PT, PT, R15, UR7, RZ, P2, !PT ;  /* 0x000000070f117c10 */ /* 0x000fe400097fe4ff */
[----:B------:R-:W-:-:S03]  /*19c50*/  IADD3 R12, P2, PT, R16, UR9, RZ ;  /* 0x00000009100c7c10 */ /* 0x000fc6000ff5e0ff */
[----:B------:R-:W-:Y:S01]  /*19c60*/  @!PT LDS RZ, [RZ] ;  /* 0x00000000fffff984 */ /* 0x000fe20000000800 */
[----:B------:R-:W-:Y:S01]  /*19c70*/  @!PT LDS RZ, [RZ] ;  /* 0x00000000fffff984 */ /* 0x000fe20000000800 */
[----:B------:R-:W-:Y:S01]  /*19c80*/  @!PT LDS RZ, [RZ] ;  /* 0x00000000fffff984 */ /* 0x000fe20000000800 */
[----:B------:R-:W-:Y:S01]  /*19c90*/  @!P1 LDGSTS.E.BYPASS.LTC128B.128 [R239+0xa000], desc[UR4][R234.64] ;  /* 0x0a000000eaef9fae */ /* 0x000fe2000b981a04 */
[----:B------:R-:W-:Y:S02]  /*19ca0*/  IADD3.X R13, PT, PT, R17, UR7, RZ, P2, !PT ;  /* 0x00000007110d7c10 */ /* 0x000fe400097fe4ff */
[----:B------:R-:W-:Y:S01]  /*19cb0*/  IADD3 R4, P2, PT, R12, UR9, RZ ;  /* 0x000000090c047c10 */ /* 0x000fe2000ff5e0ff */
[----:B------:R-:W-:Y:S03]  /*19cc0*/  @P1 STS.128 [R239+0xa000], RZ ;  /* 0x00a000ffef001388 */ /* 0x000fe60000000c00 */
[----:B------:R-:W-:Y:S01]  /*19cd0*/  IADD3.X R5, PT, PT, R13, UR7, RZ, P2, !PT ;  /* 0x000000070d057c10 */ /* 0x000fe200097fe4ff */
[----:B------:R-:W-:Y:S01]  /*19ce0*/  @!PT LDS RZ, [RZ] ;  /* 0x00000000fffff984 */ /* 0x000fe20000000800 */
[----:B------:R-:W-:Y:S01]  /*19cf0*/  @!PT LDS RZ, [RZ] ;  /* 0x00000000fffff984 */ /* 0x000fe20000000800 */
[----:B------:R-:W-:Y:S01]  /*19d00*/  @!PT LDS RZ, [RZ] ;  /* 0x00000000fffff984 */ /* 0x000fe20000000800 */
[----:B------:R1:W-:Y:S01]  /*19d10*/  @!P1 LDGSTS.E.BYPASS.LTC128B.128 [R239+0xa800], desc[UR4][R6.64] ;  /* 0x0a80000006ef9fae */ /* 0x0003e2000b981a04 */
[----:B------:R-:W-:-:S03]  /*19d20*/  IADD3 R10, P2, PT, R4, UR9, RZ ;  /* 0x00000009040a7c10 */ /* 0x000fc6000ff5e0ff */
[----:B------:R-:W-:Y:S01]  /*19d30*/  @P1 STS.128 [R239+0xa800], RZ ;  /* 0x00a800ffef001388 */ /* 0x000fe20000000c00 */
[----:B------:R-:W-:Y:S02]  /*19d40*/  IADD3.X R11, PT, PT, R5, UR7, RZ, P2, !PT ;  /* 0x00000007050b7c10 */ /* 0x000fe400097fe4ff */
[----:B------:R-:W-:Y:S01]  /*19d50*/  IADD3 R8, P2, PT, R10, UR9, RZ ;  /* 0x000000090a087c10 */ /* 0x000fe2000ff5e0ff */
[----:B------:R-:W-:Y:S01]  /*19d60*/  @!PT LDS RZ, [RZ] ;  /* 0x00000000fffff984 */ /* 0x000fe20000000800 */
[----:B------:R-:W-:Y:S01]  /*19d70*/  @!PT LDS RZ, [RZ] ;  /* 0x00000000fffff984 */ /* 0x000fe20000000800 */
[----:B------:R-:W-:Y:S01]  /*19d80*/  @!PT LDS RZ, [RZ] ;  /* 0x00000000fffff984 */ /* 0x000fe20000000800 */
[----:B------:R2:W-:Y:S03]  /*19d90*/  @!P1 LDGSTS.E.BYPASS.LTC128B.128 [R239+0xb000], desc[UR4][R14.64] ;  /* 0x0b0000000eef9fae */ /* 0x0005e6000b981a04 */
[----:B------:R-:W-:Y:S01]  /*19da0*/  IADD3.X R9, PT, PT, R11, UR7, RZ, P2, !PT ;  /* 0x000000070b097c10 */ /* 0x000fe200097fe4ff */
        /* <DEDUP_REMOVED lines=9> */
[----:B------:R3:W-:Y:S01]  /*19e40*/  @!P1 LDGSTS.E.BYPASS.LTC128B.128 [R239+0xc000], desc[UR4][R12.64] ;  /* 0x0c0000000cef9fae */ /* 0x0007e2000b981a04 */
[----:B-1----:R-:W-:-:S03]  /*19e50*/  IADD3 R6, P2, PT, R8, UR9, RZ ;  /* 0x0000000908067c10 */ /* 0x002fc6000ff5e0ff */
[----:B------:R-:W-:Y:S01]  /*19e60*/  @P1 STS.128 [R239+0xc000], RZ ;  /* 0x00c000ffef001388 */ /* 0x000fe20000000c00 */
[----:B------:R-:W-:-:S03]  /*19e70*/  IADD3.X R7, PT, PT, R9, UR7, RZ, P2, !PT ;  /* 0x0000000709077c10 */ /* 0x000fc600097fe4ff */
[----:B------:R-:W-:Y:S01]  /*19e80*/  @!PT LDS RZ, [RZ] ;  /* 0x00000000fffff984 */ /* 0x000fe20000000800 */
[----:B------:R-:W-:Y:S01]  /*19e90*/  @!PT LDS RZ, [RZ] ;  /* 0x00000000fffff984 */ /* 0x000fe20000000800 */
[----:B------:R-:W-:Y:S01]  /*19ea0*/  @!PT LDS RZ, [RZ] ;  /* 0x00000000fffff984 */ /* 0x000fe20000000800 */
[----:B------:R1:W-:Y:S01]  /*19eb0*/  @!P1 LDGSTS.E.BYPASS.LTC128B.128 [R239+0xc800], desc[UR4][R4.64] ;  /* 0x0c80000004ef9fae */ /* 0x0003e2000b981a04 */
[----:B--2---:R-:W-:-:S03]  /*19ec0*/  IADD3 R14, P2, PT, R6, UR9, RZ ;  /* 0x00000009060e7c10 */ /* 0x004fc6000ff5e0ff */
[----:B------:R-:W-:Y:S01]  /*19ed0*/  @P1 STS.128 [R239+0xc800], RZ ;  /* 0x00c800ffef001388 */ /* 0x000fe20000000c00 */
[----:B------:R-:W-:-:S03]  /*19ee0*/  IADD3.X R15, PT, PT, R7, UR7, RZ, P2, !PT ;  /* 0x00000007070f7c10 */ /* 0x000fc600097fe4ff */
[----:B------:R-:W-:Y:S01]  /*19ef0*/  @!PT LDS RZ, [RZ] ;  /* 0x00000000fffff984 */ /* 0x000fe20000000800 */
[----:B------:R-:W-:Y:S01]  /*19f00*/  @!PT LDS RZ, [RZ] ;  /* 0x00000000fffff984 */ /* 0x000fe20000000800 */
[----:B------:R-:W-:Y:S01]  /*19f10*/  @!PT LDS RZ, [RZ] ;  /* 0x00000000fffff984 */ /* 0x000fe20000000800 */
[----:B------:R2:W-:Y:S04]  /*19f20*/  @!P1 LDGSTS.E.BYPASS.LTC128B.128 [R239+0xd000], desc[UR4][R10.64] ;  /* 0x0d0000000aef9fae */ /* 0x0005e8000b981a04 */
[----:B------:R-:W-:Y:S04]  /*19f30*/  @P1 STS.128 [R239+0xd000], RZ ;  /* 0x00d000ffef001388 */ /* 0x000fe80000000c00 */
[----:B------:R-:W-:Y:S01]  /*19f40*/  @!PT LDS RZ, [RZ] ;  /* 0x00000000fffff984 */ /* 0x000fe20000000800 */
[----:B------:R-:W-:Y:S01]  /*19f50*/  @!PT LDS RZ, [RZ] ;  /* 0x00000000fffff984 */ /* 0x000fe20000000800 */
[----:B------:R-:W-:Y:S01]  /*19f60*/  @!PT LDS RZ, [RZ] ;  /* 0x00000000fffff984 */ /* 0x000fe20000000800 */
[----:B------:R4:W-:Y:S01]  /*19f70*/  @!P1 LDGSTS.E.BYPASS.LTC128B.128 [R239+0xd800], desc[UR4][R8.64] ;  /* 0x0d80000008ef9fae */ /* 0x0009e2000b981a04 */
[----:B---3--:R-:W-:-:S03]  /*19f80*/  IADD3 R12, P2, PT, R14, UR9, RZ ;  /* 0x000000090e0c7c10 */ /* 0x008fc6000ff5e0ff */
[----:B------:R-:W-:Y:S01]  /*19f90*/  @P1 STS.128 [R239+0xd800], RZ ;  /* 0x00d800ffef001388 */ /* 0x000fe20000000c00 */
[----:B------:R-:W-:-:S03]  /*19fa0*/  IADD3.X R13, PT, PT, R15, UR7, RZ, P2, !PT ;  /* 0x000000070f0d7c10 */ /* 0x000fc600097fe4ff */
[----:B------:R-:W-:Y:S01]  /*19fb0*/  @!PT LDS RZ, [RZ] ;  /* 0x00000000fffff984 */ /* 0x000fe20000000800 */
[----:B------:R-:W-:Y:S01]  /*19fc0*/  @!PT LDS RZ, [RZ] ;  /* 0x00000000fffff984 */ /* 0x000fe20000000800 */
[----:B------:R-:W-:Y:S01]  /*19fd0*/  @!PT LDS RZ, [RZ] ;  /* 0x00000000fffff984 */ /* 0x000fe20000000800 */
[----:B------:R3:W-:Y:S01]  /*19fe0*/  @!P1 LDGSTS.E.BYPASS.LTC128B.128 [R239+0xe000], desc[UR4][R6.64] ;  /* 0x0e00000006ef9fae */ /* 0x0007e2000b981a04 */
[----:B-1----:R-:W-:-:S03]  /*19ff0*/  LOP3.LUT R4, R227, 0x8, RZ, 0xc0, !PT ;  /* 0x00000008e3047812 */ /* 0x002fc600078ec0ff */
[----:B------:R-:W-:Y:S01]  /*1a000*/  @P1 STS.128 [R239+0xe000], RZ ;  /* 0x00e000ffef001388 */ /* 0x000fe20000000c00 */
[----:B------:R-:W-:-:S03]  /*1a010*/  LOP3.LUT R3, R4, 0x1c0, R65, 0xf8, !PT ;  /* 0x000001c004037812 */ /* 0x000fc600078ef841 */
[----:B------:R-:W-:Y:S01]  /*1a020*/  @!PT LDS RZ, [RZ] ;  /* 0x00000000fffff984 */ /* 0x000fe20000000800 */
[----:B------:R-:W-:Y:S01]  /*1a030*/  @!PT LDS RZ, [RZ] ;  /* 0x00000000fffff984 */ /* 0x000fe20000000800 */
[----:B------:R-:W-:Y:S01]  /*1a040*/  @!PT LDS RZ, [RZ] ;  /* 0x00000000fffff984 */ /* 0x000fe20000000800 */
[----:B------:R-:W-:Y:S01]  /*1a050*/  @!P1 LDGSTS.E.BYPASS.LTC128B.128 [R239+0xe800], desc[UR4][R14.64] ;  /* 0x0e8000000eef9fae */ /* 0x000fe2000b981a04 */
[----:B------:R-:W-:Y:S02]  /*1a060*/  LOP3.LUT R4, R56, R228, RZ, 0xfc, !PT ;  /* 0x000000e438047212 */ /* 0x000fe400078efcff */
[----:B--2---:R-:W-:Y:S01]  /*1a070*/  IADD3 R10, P2, PT, R12, UR9, RZ ;  /* 0x000000090c0a7c10 */ /* 0x004fe2000ff5e0ff */
[----:B------:R-:W-:Y:S01]  /*1a080*/  @P1 STS.128 [R239+0xe800], RZ ;  /* 0x00e800ffef001388 */ /* 0x000fe20000000c00 */
[----:B------:R-:W-:Y:S02]  /*1a090*/  LOP3.LUT R3, R3, R226, RZ, 0x3c, !PT ;  /* 0x000000e203037212 */ /* 0x000fe400078e3cff */
[----:B------:R-:W-:Y:S01]  /*1a0a0*/  IADD3.X R11, PT, PT, R13, UR7, RZ, P2, !PT ;  /* 0x000000070d0b7c10 */ /* 0x000fe200097fe4ff */
[----:B------:R-:W-:Y:S01]  /*1a0b0*/  @!PT LDS RZ, [RZ] ;  /* 0x00000000fffff984 */ /* 0x000fe20000000800 */
[----:B------:R-:W-:Y:S01]  /*1a0c0*/  @!PT LDS RZ, [RZ] ;  /* 0x00000000fffff984 */ /* 0x000fe20000000800 */
[----:B------:R-:W-:Y:S01]  /*1a0d0*/  @!PT LDS RZ, [RZ] ;  /* 0x00000000fffff984 */ /* 0x000fe20000000800 */
[----:B------:R1:W-:Y:S01]  /*1a0e0*/  @!P1 LDGSTS.E.BYPASS.LTC128B.128 [R239+0xf000], desc[UR4][R12.64] ;  /* 0x0f0000000cef9fae */ /* 0x0003e2000b981a04 */
[----:B------:R-:W-:Y:S02]  /*1a0f0*/  LOP3.LUT R4, R4, R3, RZ, 0xfc, !PT ;  /* 0x0000000304047212 */ /* 0x000fe400078efcff */
[----:B----4-:R-:W-:Y:S01]  /*1a100*/  IADD3 R8, P2, PT, R10, UR9, RZ ;  /* 0x000000090a087c10 */ /* 0x010fe2000ff5e0ff */
[----:B------:R-:W-:Y:S01]  /*1a110*/  @P1 STS.128 [R239+0xf000], RZ ;  /* 0x00f000ffef001388 */ /* 0x000fe20000000c00 */
[----:B------:R-:W-:-:S02]  /*1a120*/  LEA R213, R4, UR6, 0x1 ;  /* 0x0000000604d57c11 */ /* 0x000fc4000f8e08ff */
[----:B------:R-:W-:Y:S01]  /*1a130*/  IADD3.X R9, PT, PT, R11, UR7, RZ, P2, !PT ;  /* 0x000000070b097c10 */ /* 0x000fe200097fe4ff */
[----:B------:R-:W-:Y:S01]  /*1a140*/  @!PT LDS RZ, [RZ] ;  /* 0x00000000fffff984 */ /* 0x000fe20000000800 */
[----:B------:R-:W-:Y:S01]  /*1a150*/  @!PT LDS RZ, [RZ] ;  /* 0x00000000fffff984 */ /* 0x000fe20000000800 */
[----:B------:R-:W-:Y:S01]  /*1a160*/  @!PT LDS RZ, [RZ] ;  /* 0x00000000fffff984 */ /* 0x000fe20000000800 */
[----:B------:R-:W-:Y:S02]  /*1a170*/  @!P1 LDGSTS.E.BYPASS.LTC128B.128 [R239+0xf800], desc[UR4][R10.64] ;  /* 0x0f8000000aef9fae */ /* 0x000fe4000b981a04 */
[C---:B------:R-:W-:Y:S01]  /*1a180*/  IMAD.IADD R192, R213.reuse, 0x1, R222 ;  /* 0x00000001d5c07824 */ /* 0x040fe200078e02de */
[----:B---3--:R-:W-:Y:S01]  /*1a190*/  IADD3 R6, P2, PT, R8, UR9, RZ ;  /* 0x0000000908067c10 */ /* 0x008fe2000ff5e0ff */
[----:B------:R-:W-:Y:S01]  /*1a1a0*/  @P1 STS.128 [R239+0xf800], RZ ;  /* 0x00f800ffef001388 */ /* 0x000fe20000000c00 */
[----:B------:R-:W-:Y:S02]  /*1a1b0*/  IMAD.IADD R223, R213, 0x1, R58 ;  /* 0x00000001d5df7824 */ /* 0x000fe400078e023a */
[----:B------:R-:W-:Y:S01]  /*1a1c0*/  IADD3.X R7, PT, PT, R9, UR7, RZ, P2, !PT ;  /* 0x0000000709077c10 */ /* 0x000fe200097fe4ff */
[----:B------:R-:W-:Y:S01]  /*1a1d0*/  @!PT LDS RZ, [RZ] ;  /* 0x00000000fffff984 */ /* 0x000fe20000000800 */
[----:B------:R-:W-:Y:S01]  /*1a1e0*/  @!PT LDS RZ, [RZ] ;  /* 0x00000000fffff984 */ /* 0x000fe20000000800 */
[----:B------:R-:W-:Y:S01]  /*1a1f0*/  @!PT LDS RZ, [RZ] ;  /* 0x00000000fffff984 */ /* 0x000fe20000000800 */
[----:B------:R-:W-:Y:S01]  /*1a200*/  @!P1 LDGSTS.E.BYPASS.LTC128B.128 [R239+0x10000], desc[UR4][R8.64] ;  /* 0x1000000008ef9fae */ /* 0x000fe2000b981a04 */
[----:B------:R-:W-:-:S03]  /*1a210*/  IADD3 R16, P2, PT, R6, UR9, RZ ;  /* 0x0000000906107c10 */ /* 0x000fc6000ff5e0ff */
[----:B------:R-:W-:Y:S01]  /*1a220*/  @P1 STS.128 [R239+0x10000], RZ ;  /* 0x010000ffef001388 */ /* 0x000fe20000000c00 */
[----:B------:R-:W-:Y:S02]  /*1a230*/  IADD3.X R17, PT, PT, R7, UR7, RZ, P2, !PT ;  /* 0x0000000707117c10 */ /* 0x000fe400097fe4ff */
[----:B------:R-:W-:Y:S01]  /*1a240*/  @!P1 IADD3 R18, P2, PT, R16, UR9, RZ ;  /* 0x0000000910129c10 */ /* 0x000fe2000ff5e0ff */
[----:B------:R-:W-:Y:S01]  /*1a250*/  @!PT LDS RZ, [RZ] ;  /* 0x00000000fffff984 */ /* 0x000fe20000000800 */
[----:B------:R-:W-:Y:S01]  /*1a260*/  @!PT LDS RZ, [RZ] ;  /* 0x00000000fffff984 */ /* 0x000fe20000000800 */
[----:B------:R-:W-:Y:S01]  /*1a270*/  @!PT LDS RZ, [RZ] ;  /* 0x00000000fffff984 */ /* 0x000fe20000000800 */
[----:B------:R2:W-:Y:S03]  /*1a280*/  @!P1 LDGSTS.E.BYPASS.LTC128B.128 [R239+0x10800], desc[UR4][R6.64] ;  /* 0x1080000006ef9fae */ /* 0x0005e6000b981a04 */
[----:B------:R-:W-:Y:S01]  /*1a290*/  @!P1 IADD3.X R19, PT, PT, R17, UR7, RZ, P2, !PT ;  /* 0x0000000711139c10 */ /* 0x000fe200097fe4ff */
        /* <DEDUP_REMOVED lines=10> */
[----:B------:R-:W-:Y:S04]  /*1a340*/  @P1 STS.128 [R239+0x11800], RZ ;  /* 0x011800ffef001388 */ /* 0x000fe80000000c00 */
[----:B------:R-:W-:Y:S04]  /*1a350*/  LDSM.16.M88.4 R72, [R213] ;  /* 0x00000000d548783b */ /* 0x000fe80000000200 */
[----:B------:R-:W4:Y:S04]  /*1a360*/  LDSM.16.M88.4 R52, [R189+0x2000] ;  /* 0x00200000bd34783b */ /* 0x000f280000000200 */
[----:B------:R-:W5:Y:S04]  /*1a370*/  LDSM.16.M88.4 R44, [R189+0x2800] ;  /* 0x00280000bd2c783b */ /* 0x000f680000000200 */
[----:B------:R-:W3:Y:S04]  /*1a380*/  LDSM.16.M88.4 R36, [R189+0x3000] ;  /* 0x00300000bd24783b */ /* 0x000ee80000000200 */
[----:B------:R-:W3:Y:S04]  /*1a390*/  LDSM.16.M88.4 R28, [R189+0x3800] ;  /* 0x00380000bd1c783b */ /* 0x000ee80000000200 */
[----:B------:R-:W3:Y:S04]  /*1a3a0*/  LDSM.16.M88.4 R20, [R189+0x4000] ;  /* 0x00400000bd14783b */ /* 0x000ee80000000200 */
[----:B-1----:R-:W1:Y:S04]  /*1a3b0*/  LDSM.16.M88.4 R12, [R189+0x4800] ;  /* 0x00480000bd0c783b */ /* 0x002e680000000200 */
[----:B--2---:R-:W2:Y:S04]  /*1a3c0*/  LDSM.16.M88.4 R4, [R189+0x5000] ;  /* 0x00500000bd04783b */ /* 0x004ea80000000200 */
[----:B------:R-:W2:Y:S04]  /*1a3d0*/  LDSM.16.M88.4 R168, [R189+0x5800] ;  /* 0x00580000bda8783b */ /* 0x000ea80000000200 */
[----:B------:R-:W2:Y:S04]  /*1a3e0*/  LDSM.16.M88.4 R128, [R189+0x6000] ;  /* 0x00600000bd80783b */ /* 0x000ea80000000200 */
[----:B------:R-:W2:Y:S04]  /*1a3f0*/  LDSM.16.M88.4 R120, [R189+0x6800] ;  /* 0x00680000bd78783b */ /* 0x000ea80000000200 */
[----:B------:R-:W2:Y:S01]  /*1a400*/  LDSM.16.M88.4 R112, [R189+0x7000] ;  /* 0x00700000bd70783b */ /* 0x000ea20000000200 */
[C---:B----4-:R-:W-:Y:S03]  /*1a410*/  HMMA.16816.F32 R60, R72.reuse, R52, RZ ;  /* 0x00000034483c723c */ /* 0x050fe600000018ff */
[----:B------:R-:W4:Y:S04]  /*1a420*/  LDSM.16.M88.4 R104, [R189+0x7800] ;  /* 0x00780000bd68783b */ /* 0x000f280000000200 */
[----:B------:R-:W4:Y:S01]  /*1a430*/  LDSM.16.M88.4 R96, [R189+0x8000] ;  /* 0x00800000bd60783b */ /* 0x000f220000000200 */
[C---:B-----5:R-:W-:Y:S03]  /*1a440*/  HMMA.16816.F32 R48, R72.reuse, R44, RZ ;  /* 0x0000002c4830723c */ /* 0x060fe600000018ff */
[----:B------:R-:W5:Y:S04]  /*1a450*/  LDSM.16.M88.4 R88, [R189+0x8800] ;  /* 0x00880000bd58783b */ /* 0x000f680000000200 */
[----:B------:R-:W5:Y:S01]  /*1a460*/  LDSM.16.M88.4 R80, [R189+0x9000] ;  /* 0x00900000bd50783b */ /* 0x000f620000000200 */
[C---:B---3--:R-:W-:Y:S03]  /*1a470*/  HMMA.16816.F32 R40, R72.reuse, R36, RZ ;  /* 0x000000244828723c */ /* 0x048fe600000018ff */
[----:B------:R-:W3:Y:S04]  /*1a480*/  LDSM.16.M88.4 R64, [R189+0x9800] ;  /* 0x00980000bd40783b */ /* 0x000ee80000000200 */
[----:B------:R-:W-:Y:S01]  /*1a490*/  LDSM.16.M88.4 R192, [R192] ;  /* 0x00000000c0c0783b */ /* 0x000fe20000000200 */
[C---:B------:R-:W-:Y:S03]  /*1a4a0*/  HMMA.16816.F32 R32, R72.reuse, R28, RZ ;  /* 0x0000001c4820723c */ /* 0x040fe600000018ff */
[----:B------:R-:W3:Y:S04]  /*1a4b0*/  LDSM.16.M88.4 R180, [R216+0x3800] ;  /* 0x00380000d8b4783b */ /* 0x000ee80000000200 */
[----:B------:R-:W3:Y:S01]  /*1a4c0*/  LDSM.16.M88.4 R68, [R216+0x6000] ;  /* 0x00600000d844783b */ /* 0x000ee20000000200 */
[C---:B------:R-:W-:Y:S03]  /*1a4d0*/  HMMA.16816.F32 R24, R72.reuse, R20, RZ ;  /* 0x000000144818723c */ /* 0x040fe600000018ff */
[----:B------:R-:W3:Y:S04]  /*1a4e0*/  LDSM.16.M88.4 R176, [R216+0x4000] ;  /* 0x00400000d8b0783b */ /* 0x000ee80000000200 */
[----:B------:R-:W-:Y:S01]  /*1a4f0*/  LDSM.16.M88.4 R188, [R216+0x5000] ;  /* 0x00500000d8bc783b */ /* 0x000fe20000000200 */
[C---:B-1----:R-:W-:Y:S03]  /*1a500*/  HMMA.16816.F32 R16, R72.reuse, R12, RZ ;  /* 0x0000000c4810723c */ /* 0x042fe600000018ff */
[----:B------:R-:W-:Y:S04]  /*1a510*/  LDSM.16.M88.4 R200, [R216+0x3000] ;  /* 0x00300000d8c8783b */ /* 0x000fe80000000200 */
[----:B------:R-:W-:Y:S01]  /*1a520*/  LDSM.16.M88.4 R204, [R216+0x2800] ;  /* 0x00280000d8cc783b */ /* 0x000fe20000000200 */
[C---:B--2---:R-:W-:Y:S03]  /*1a530*/  HMMA.16816.F32 R8, R72.reuse, R4, RZ ;  /* 0x000000044808723c */ /* 0x044fe600000018ff */
[----:B------:R-:W-:Y:S04]  /*1a540*/  LDSM.16.M88.4 R196, [R216+0x4800] ;  /* 0x00480000d8c4783b */ /* 0x000fe80000000200 */
[----:B------:R-:W-:Y:S01]  /*1a550*/  LDSM.16.M88.4 R208, [R216+0x2000] ;  /* 0x00200000d8d0783b */ /* 0x000fe20000000200 */
[C---:B------:R-:W-:Y:S03]  /*1a560*/  HMMA.16816.F32 R172, R72.reuse, R168, RZ ;  /* 0x000000a848ac723c */ /* 0x040fe600000018ff */
[----:B------:R-:W-:Y:S04]  /*1a570*/  LDSM.16.M88.4 R212, [R223] ;  /* 0x00000000dfd4783b */ /* 0x000fe80000000200 */
[----:B------:R-:W-:Y:S01]  /*1a580*/  LDSM.16.M88.4 R184, [R216+0x5800] ;  /* 0x00580000d8b8783b */ /* 0x000fe20000000200 */
[C---:B------:R-:W-:Y:S03]  /*1a590*/  HMMA.16816.F32 R164, R72.reuse, R128, RZ ;  /* 0x0000008048a4723c */ /* 0x040fe600000018ff */
[----:B------:R-:W0:Y:S05]  /*1a5a0*/  LDGDEPBAR ;  /* 0x00000000000079af */ /* 0x000e2a0000000000 */
[C---:B------:R-:W-:Y:S08]  /*1a5b0*/  HMMA.16816.F32 R124, R72.reuse, R120, RZ ;  /* 0x00000078487c723c */ /* 0x040ff000000018ff */
        /* <DEDUP_REMOVED lines=20> */
[C---:B---3--:R-:W-:Y:S08]  /*1a700*/  HMMA.16816.F32 R76, R72.reuse, R64, RZ ;  /* 0x00000040484c723c */ /* 0x048ff000000018ff */
        /* <DEDUP_REMOVED lines=9> */
[C---:B-1----:R-:W-:Y:S08]  /*1a7a0*/  HMMA.16816.F32 R124, R192.reuse, R64, R124 ;  /* 0x00000040c07c723c */ /* 0x042ff0000000187c */
[C---:B------:R-:W-:Y:S01]  /*1a7b0*/  HMMA.16816.F32 R120, R192.reuse, R66, R120 ;  /* 0x00000042c078723c */ /* 0x040fe20000001878 */
[----:B------:R-:W1:Y:S07]  /*1a7c0*/  LDSM.16.M88.4 R64, [R216+0x8800] ;  /* 0x00880000d840783b */ /* 0x000e6e0000000200 */
[C---:B--2---:R-:W-:Y:S08]  /*1a7d0*/  HMMA.16816.F32 R116, R192.reuse, R180, R116 ;  /* 0x000000b4c074723c */ /* 0x044ff00000001874 */
[C---:B------:R-:W-:Y:S01]  /*1a7e0*/  HMMA.16816.F32 R112, R192.reuse, R182, R112 ;  /* 0x000000b6c070723c */ /* 0x040fe20000001870 */
[----:B------:R-:W2:Y:S07]  /*1a7f0*/  LDSM.16.M88.4 R180, [R57+0x3000] ;  /* 0x0030000039b4783b */ /* 0x000eae0000000200 */
[C---:B------:R-:W-:Y:S01]  /*1a800*/  HMMA.16816.F32 R20, R192.reuse, R178, R20 ;  /* 0x000000b2c014723c */ /* 0x040fe20000001814 */
[----:B------:R-:W4:Y:S07]  /*1a810*/  LDSM.16.M88.4 R176, [R216+0x7800] ;  /* 0x00780000d8b0783b */ /* 0x000f2e0000000200 */
[C---:B---3--:R-:W-:Y:S08]  /*1a820*/  HMMA.16816.F32 R100, R192.reuse, R68, R100 ;  /* 0x00000044c064723c */ /* 0x048ff00000001864 */
[C---:B------:R-:W-:Y:S01]  /*1a830*/  HMMA.16816.F32 R96, R192.reuse, R70, R96 ;  /* 0x00000046c060723c */ /* 0x040fe20000001860 */
[----:B------:R-:W3:Y:S07]  /*1a840*/  LDSM.16.M88.4 R68, [R57+0x4000] ;  /* 0x004000003944783b */ /* 0x000eee0000000200 */
        /* <DEDUP_REMOVED lines=14> */
[----:B------:R-:W1:Y:S04]  /*1a930*/  LDSM.16.M88.4 R196, [R216+0x9800] ;  /* 0x00980000d8c4783b */ /* 0x000e680000000200 */
[----:B------:R-:W-:Y:S03]  /*1a940*/  LDSM.16.M88.4 R216, [R57+0x5000] ;  /* 0x0050000039d8783b */ /* 0x000fe60000000200 */
[C---:B------:R-:W-:Y:S08]  /*1a950*/  HMMA.16816.F32 R60, R192.reuse, R208, R60 ;  /* 0x000000d0c03c723c */ /* 0x040ff0000000183c */
[----:B------:R-:W-:Y:S01]  /*1a960*/  HMMA.16816.F32 R52, R192, R210, R52 ;  /* 0x000000d2c034723c */ /* 0x000fe20000001834 */
[----:B------:R-:W-:Y:S07]  /*1a970*/  LDSM.16.M88.4 R208, [R57+0x5800] ;  /* 0x0058000039d0783b */ /* 0x000fee0000000200 */
[C---:B--2---:R-:W-:Y:S08]  /*1a980*/  HMMA.16816.F32 R40, R212.reuse, R180, R40 ;  /* 0x000000b4d428723c */ /* 0x044ff00000001828 */
[----:B------:R-:W-:Y:S01]  /*1a990*/  HMMA.16816.F32 R36, R212, R182, R36 ;  /* 0x000000b6d424723c */ /* 0x000fe20000001824 */
[----:B------:R-:W2:Y:S07]  /*1a9a0*/  LDSM.16.M88.4 R180, [R57+0x9000] ;  /* 0x0090000039b4783b */ /* 0x000eae0000000200 */
[C---:B------:R-:W-:Y:S08]  /*1a9b0*/  HMMA.16816.F32 R172, R192.reuse, R184, R172 ;  /* 0x000000b8c0ac723c */ /* 0x040ff000000018ac */
[C---:B------:R-:W-:Y:S01]  /*1a9c0*/  HMMA.16816.F32 R168, R192.reuse, R186, R168 ;  /* 0x000000bac0a8723c */ /* 0x040fe200000018a8 */
[----:B------:R-:W2:Y:S07]  /*1a9d0*/  LDSM.16.M88.4 R184, [R57+0x2800] ;  /* 0x0028000039b8783b */ /* 0x000eae0000000200 */
[C---:B----4-:R-:W-:Y:S08]  /*1a9e0*/  HMMA.16816.F32 R108, R192.reuse, R176, R108 ;  /* 0x000000b0c06c723c */ /* 0x050ff0000000186c */
[----:B------:R-:W-:Y:S01]  /*1a9f0*/  HMMA.16816.F32 R104, R192, R178, R104 ;  /* 0x000000b2c068723c */ /* 0x000fe20000001868 */
[----:B------:R-:W4:Y:S07]  /*1aa00*/  LDSM.16.M88.4 R176, [R57+0x3800] ;  /* 0x0038000039b0783b */ /* 0x000f2e0000000200 */
[----:B---3--:R-:W-:Y:S01]  /*1aa10*/  HMMA.16816.F32 R24, R212, R68, R24 ;  /* 0x00000044d418723c */ /* 0x008fe20000001818 */
[----:B------:R-:W-:-:S07]  /*1aa20*/  IMAD.IADD R68, R222, 0x1, R223 ;  /* 0x00000001de447824 */ /* 0x000fce00078e02df */
[C---:B-----5:R-:W-:Y:S08]  /*1aa30*/  HMMA.16816.F32 R60, R212.reuse, R188, R60 ;  /* 0x000000bcd43c723c */ /* 0x060ff0000000183c */
[C---:B------:R-:W-:Y:S01]  /*1aa40*/  HMMA.16816.F32 R52, R212.reuse, R190, R52 ;  /* 0x000000bed434723c */ /* 0x040fe20000001834 */
[----:B------:R-:W3:Y:S07]  /*1aa50*/  LDSM.16.M88.4 R188, [R57+0x8000] ;  /* 0x0080000039bc783b */ /* 0x000eee0000000200 */
[C---:B------:R-:W-:Y:S01]  /*1aa60*/  HMMA.16816.F32 R20, R212.reuse, R70, R20 ;  /* 0x00000046d414723c */ /* 0x040fe20000001814 */
[----:B------:R-:W-:Y:S07]  /*1aa70*/  LDSM.16.M88.4 R68, [R68] ;  /* 0x000000004444783b */ /* 0x000fee0000000200 */
[C---:B-1----:R-:W-:Y:S08]  /*1aa80*/  HMMA.16816.F32 R16, R212.reuse, R64, R16 ;  /* 0x00000040d410723c */ /* 0x042ff00000001810 */
[----:B------:R-:W-:Y:S01]  /*1aa90*/  HMMA.16816.F32 R12, R212, R66, R12 ;  /* 0x00000042d40c723c */ /* 0x000fe2000000180c */
[----:B------:R-:W1:Y:S07]  /*1aaa0*/  LDSM.16.M88.4 R64, [R229+0x2000] ;  /* 0x00200000e540783b */ /* 0x000e6e0000000200 */
[C---:B------:R-:W-:Y:S08]  /*1aab0*/  HMMA.16816.F32 R84, R192.reuse, R200, R84 ;  /* 0x000000c8c054723c */ /* 0x040ff00000001854 */
[----:B------:R-:W-:Y:S01]  /*1aac0*/  HMMA.16816.F32 R80, R192, R202, R80 ;  /* 0x000000cac050723c */ /* 0x000fe20000001850 */
[----:B------:R-:W-:Y:S07]  /*1aad0*/  LDSM.16.M88.4 R200, [R57+0x6800] ;  /* 0x0068000039c8783b */ /* 0x000fee0000000200 */
[C---:B------:R-:W-:Y:S08]  /*1aae0*/  HMMA.16816.F32 R164, R212.reuse, R204, R164 ;  /* 0x000000ccd4a4723c */ /* 0x040ff000000018a4 */
[----:B------:R-:W-:Y:S01]  /*1aaf0*/  HMMA.16816.F32 R128, R212, R206, R128 ;  /* 0x000000ced480723c */ /* 0x000fe20000001880 */
        /* <DEDUP_REMOVED lines=8> */
[C---:B------:R-:W-:Y:S08]  /*1ab80*/  HMMA.16816.F32 R48, R212.reuse, R184, R48 ;  /* 0x000000b8d430723c */ /* 0x040ff00000001830 */
[C---:B------:R-:W-:Y:S01]  /*1ab90*/  HMMA.16816.F32 R44, R212.reuse, R186, R44 ;  /* 0x000000bad42c723c */ /* 0x040fe2000000182c */
[----:B------:R-:W-:Y:S07]  /*1aba0*/  LDSM.16.M88.4 R184, [R57+0x8800] ;  /* 0x0088000039b8783b */ /* 0x000fee0000000200 */
[C---:B----4-:R-:W-:Y:S08]  /*1abb0*/  HMMA.16816.F32 R32, R212.reuse, R176, R32 ;  /* 0x000000b0d420723c */ /* 0x050ff00000001820 */
[C---:B------:R-:W-:Y:S01]  /*1abc0*/  HMMA.16816.F32 R28, R212.reuse, R178, R28 ;  /* 0x000000b2d41c723c */ /* 0x040fe2000000181c */
[----:B------:R4:W-:Y:S07]  /*1abd0*/  LDSM.16.M88.4 R176, [R57+0x9800] ;  /* 0x0098000039b0783b */ /* 0x0009ee0000000200 */
[----:B---3--:R-:W-:Y:S08]  /*1abe0*/  HMMA.16816.F32 R100, R212, R188, R100 ;  /* 0x000000bcd464723c */ /* 0x008ff00000001864 */
[----:B-1----:R-:W-:Y:S01]  /*1abf0*/  HMMA.16816.F32 R60, R68, R64, R60 ;  /* 0x00000040443c723c */ /* 0x002fe2000000183c */
[----:B----4-:R-:W-:-:S07]  /*1ac00*/  IMAD.SHL.U32 R57, R225, 0x2, RZ ;  /* 0x00000002e1397824 */ /* 0x010fce00078e00ff */
[----:B------:R-:W-:Y:S01]  /*1ac10*/  HMMA.16816.F32 R52, R68, R66, R52 ;  /* 0x000000424434723c */ /* 0x000fe20000001834 */
[----:B------:R-:W1:Y:S01]  /*1ac20*/  LDSM.16.M88.4 R64, [R229+0x3800] ;  /* 0x00380000e540783b */ /* 0x000e620000000200 */
[----:B------:R-:W-:-:S04]  /*1ac30*/  LOP3.LUT R188, R57, 0x6, RZ, 0xc0, !PT ;  /* 0x0000000639bc7812 */ /* 0x000fc800078ec0ff */
[----:B------:R-:W-:Y:S02]  /*1ac40*/  PRMT R188, R188, 0x6540, R59 ;  /* 0x00006540bcbc7816 */ /* 0x000fe4000000003b */
[----:B-----5:R-:W-:Y:S03]  /*1ac50*/  HMMA.16816.F32 R48, R68, R204, R48 ;  /* 0x000000cc4430723c */ /* 0x020fe60000001830 */
[C---:B------:R-:W-:Y:S02]  /*1ac60*/  VIADD R58, R188.reuse, 0xfffffe00 ;  /* 0xfffffe00bc3a7836 */ /* 0x040fe40000000000 */
[----:B------:R-:W-:-:S03]  /*1ac70*/  VIADD R57, R188, 0xfffffe01 ;  /* 0xfffffe01bc397836 */ /* 0x000fc60000000000 */
[----:B------:R-:W-:Y:S01]  /*1ac80*/  HMMA.16816.F32 R104, R212, R194, R104 ;  /* 0x000000c2d468723c */ /* 0x000fe20000001868 */
[CC--:B------:R-:W-:Y:S02]  /*1ac90*/  ISETP.GE.AND P3, PT, R58.reuse, R220.reuse, PT ;  /* 0x000000dc3a00720c */ /* 0x0c0fe40003f66270 */
[-C--:B------:R-:W-:Y:S01]  /*1aca0*/  ISETP.GE.AND P2, PT, R58, R221.reuse, PT ;  /* 0x000000dd3a00720c */ /* 0x080fe20003f46270 */
[----:B------:R-:W-:Y:S01]  /*1acb0*/  VIADD R58, R188, 0xfffffe08 ;  /* 0xfffffe08bc3a7836 */ /* 0x000fe20000000000 */
[----:B------:R-:W-:Y:S02]  /*1acc0*/  FSEL R194, R60, -INF , !P3 ;  /* 0xff8000003cc27808 */ /* 0x000fe40005800000 */
[CC--:B------:R-:W-:Y:S01]  /*1acd0*/  ISETP.GE.AND P4, PT, R57.reuse, R221.reuse, PT ;  /* 0x000000dd3900720c */ /* 0x0c0fe20003f86270 */
[----:B------:R-:W-:Y:S01]  /*1ace0*/  HMMA.16816.F32 R44, R68, R206, R44 ;  /* 0x000000ce442c723c */ /* 0x000fe2000000182c */
[CC--:B------:R-:W-:Y:S02]  /*1acf0*/  ISETP.GE.AND P6, PT, R58.reuse, R220.reuse, PT ;  /* 0x000000dc3a00720c */ /* 0x0c0fe40003fc6270 */
[----:B------:R-:W-:Y:S01]  /*1ad00*/  ISETP.GE.AND P3, PT, R58, R221, PT ;  /* 0x000000dd3a00720c */ /* 0x000fe20003f66270 */
[C---:B------:R-:W-:Y:S01]  /*1ad10*/  VIADD R58, R188.reuse, 0xfffffe09 ;  /* 0xfffffe09bc3a7836 */ /* 0x040fe20000000000 */
[----:B------:R-:W-:Y:S01]  /*1ad20*/  ISETP.GE.AND P5, PT, R57, R220, PT ;  /* 0x000000dc3900720c */ /* 0x000fe20003fa6270 */
[----:B------:R-:W-:Y:S01]  /*1ad30*/  VIADD R57, R188, 0xfffffe10 ;  /* 0xfffffe10bc397836 */ /* 0x000fe20000000000 */
[----:B------:R-:W-:Y:S01]  /*1ad40*/  FSEL R195, R62, -INF , !P2 ;  /* 0xff8000003ec37808 */ /* 0x000fe20005000000 */
[----:B------:R-:W-:Y:S01]  /*1ad50*/  HMMA.16816.F32 R116, R212, R196, R116 ;  /* 0x000000c4d474723c */ /* 0x000fe20000001874 */
[----:B------:R-:W-:-:S02]  /*1ad60*/  FSEL R63, R63, -INF , !P4 ;  /* 0xff8000003f3f7808 */ /* 0x000fc40006000000 */
[C---:B------:R-:W-:Y:S02]  /*1ad70*/  ISETP.GE.AND P4, PT, R58.reuse, R220, PT ;  /* 0x000000dc3a00720c */ /* 0x040fe40003f86270 */
[----:B------:R-:W-:Y:S01]  /*1ad80*/  ISETP.GE.AND P2, PT, R58, R221, PT ;  /* 0x000000dd3a00720c */ /* 0x000fe20003f46270 */
[----:B------:R-:W-:Y:S01]  /*1ad90*/  VIADD R58, R188, 0xfffffe11 ;  /* 0xfffffe11bc3a7836 */ /* 0x000fe20000000000 */
[----:B------:R-:W-:Y:S01]  /*1ada0*/  FSEL R196, R61, -INF , !P5 ;  /* 0xff8000003dc47808 */ /* 0x000fe20006800000 */
[----:B------:R-:W-:Y:S01]  /*1adb0*/  HMMA.16816.F32 R112, R212, R198, R112 ;  /* 0x000000c6d470723c */ /* 0x000fe20000001870 */
[----:B------:R-:W-:Y:S02]  /*1adc0*/  FSEL R198, R52, -INF , !P6 ;  /* 0xff80000034c67808 */ /* 0x000fe40007000000 */
[----:B------:R-:W-:Y:S02]  /*1add0*/  FSEL R205, R54, -INF , !P3 ;  /* 0xff80000036cd7808 */ /* 0x000fe40005800000 */
[----:B------:R-:W-:-:S02]  /*1ade0*/  FSEL R206, R53, -INF , !P4 ;  /* 0xff80000035ce7808 */ /* 0x000fc40006000000 */
[----:B------:R-:W-:Y:S01]  /*1adf0*/  FSEL R207, R55, -INF , !P2 ;  /* 0xff80000037cf7808 */ /* 0x000fe20005000000 */
[C---:B--2---:R-:W-:Y:S01]  /*1ae00*/  HMMA.16816.F32 R40, R68.reuse, R180, R40 ;  /* 0x000000b44428723c */ /* 0x044fe20000001828 */
[CC--:B------:R-:W-:Y:S01]  /*1ae10*/  ISETP.GE.AND P5, PT, R57.reuse, R221.reuse, PT ;  /* 0x000000dd3900720c */ /* 0x0c0fe20003fa6270 */
[----:B------:R-:W2:Y:S01]  /*1ae20*/  LDSM.16.M88.4 R52, [R229+0x4000] ;  /* 0x00400000e534783b */ /* 0x000ea20000000200 */
[-C--:B------:R-:W-:Y:S01]  /*1ae30*/  ISETP.GE.AND P6, PT, R57, R220.reuse, PT ;  /* 0x000000dc3900720c */ /* 0x080fe20003fc6270 */
[----:B------:R-:W-:Y:S01]  /*1ae40*/  VIADD R57, R188, 0xfffffe18 ;  /* 0xfffffe18bc397836 */ /* 0x000fe20000000000 */
[----:B------:R-:W-:Y:S02]  /*1ae50*/  ISETP.GE.AND P3, PT, R58, R220, PT ;  /* 0x000000dc3a00720c */ /* 0x000fe40003f66270 */
[----:B------:R-:W-:Y:S01]  /*1ae60*/  FSEL R61, R50, -INF , !P5 ;  /* 0xff800000323d7808 */ /* 0x000fe20006800000 */
[----:B------:R-:W-:Y:S01]  /*1ae70*/  VIADD R50, R188, 0xfffffe19 ;  /* 0xfffffe19bc327836 */ /* 0x000fe20000000000 */
[----:B------:R-:W-:Y:S01]  /*1ae80*/  ISETP.GE.AND P2, PT, R58, R221, PT ;  /* 0x000000dd3a00720c */ /* 0x000fe20003f46270 */
[----:B------:R-:W-:Y:S01]  /*1ae90*/  HMMA.16816.F32 R36, R68, R182, R36 ;  /* 0x000000b64424723c */ /* 0x000fe20000001824 */
[----:B------:R-:W-:Y:S01]  /*1aea0*/  FSEL R60, R49, -INF , !P3 ;  /* 0xff800000313c7808 */ /* 0x000fe20005800000 */
[----:B------:R-:W-:Y:S01]  /*1aeb0*/  VIADD R49, R188, 0xfffffe20 ;  /* 0xfffffe20bc317836 */ /* 0x000fe20000000000 */
[----:B------:R-:W-:-:S02]  /*1aec0*/  FSEL R48, R48, -INF , !P6 ;  /* 0xff80000030307808 */ /* 0x000fc40007000000 */
[-C--:B------:R-:W-:Y:S02]  /*1aed0*/  ISETP.GE.AND P4, PT, R57, R221.reuse, PT ;  /* 0x000000dd3900720c */ /* 0x080fe40003f86270 */
[----:B------:R-:W-:Y:S01]  /*1aee0*/  FSEL R245, R51, -INF , !P2 ;  /* 0xff80000033f57808 */ /* 0x000fe20005000000 */
[----:B-1----:R-:W-:Y:S01]  /*1aef0*/  HMMA.16816.F32 R32, R68, R64, R32 ;  /* 0x000000404420723c */ /* 0x002fe20000001820 */
[-C--:B------:R-:W-:Y:S02]  /*1af00*/  ISETP.GE.AND P6, PT, R57, R220.reuse, PT ;  /* 0x000000dc3900720c */ /* 0x080fe40003fc6270 */
[C---:B------:R-:W-:Y:S02]  /*1af10*/  ISETP.GE.AND P3, PT, R50.reuse, R220, PT ;  /* 0x000000dc3200720c */ /* 0x040fe40003f66270 */
[----:B------:R-:W-:Y:S01]  /*1af20*/  ISETP.GE.AND P2, PT, R50, R221, PT ;  /* 0x000000dd3200720c */ /* 0x000fe20003f46270 */
[----:B------:R-:W-:Y:S01]  /*1af30*/  VIADD R50, R188, 0xfffffe21 ;  /* 0xfffffe21bc327836 */ /* 0x000fe20000000000 */
[----:B------:R-:W-:Y:S01]  /*1af40*/  FSEL R241, R46, -INF , !P4 ;  /* 0xff8000002ef17808 */ /* 0x000fe20006000000 */
[----:B------:R-:W-:Y:S01]  /*1af50*/  HMMA.16816.F32 R168, R212, R210, R168 ;  /* 0x000000d2d4a8723c */ /* 0x000fe200000018a8 */
[----:B------:R-:W-:-:S02]  /*1af60*/  FSEL R62, R44, -INF , !P6 ;  /* 0xff8000002c3e7808 */ /* 0x000fc40007000000 */
[----:B------:R-:W-:Y:S02]  /*1af70*/  ISETP.GE.AND P4, PT, R49, R221, PT ;  /* 0x000000dd3100720c */ /* 0x000fe40003f86270 */
[----:B------:R-:W-:Y:S02]  /*1af80*/  FSEL R64, R45, -INF , !P3 ;  /* 0xff8000002d407808 */ /* 0x000fe40005800000 */
[----:B------:R-:W-:Y:S01]  /*1af90*/  FSEL R65, R47, -INF , !P2 ;  /* 0xff8000002f417808 */ /* 0x000fe20005000000 */
[----:B------:R-:W-:Y:S01]  /*1afa0*/  HMMA.16816.F32 R8, R212, R216, R8 ;  /* 0x000000d8d408723c */ /* 0x000fe20000001808 */
[----:B------:R-:W1:Y:S01]  /*1afb0*/  LDSM.16.M88.4 R44, [R229+0x4800] ;  /* 0x00480000e52c783b */ /* 0x000e620000000200 */
[-C--:B------:R-:W-:Y:S01]  /*1afc0*/  ISETP.GE.AND P5, PT, R49, R220.reuse, PT ;  /* 0x000000dc3100720c */ /* 0x080fe20003fa6270 */
[----:B------:R-:W-:Y:S01]  /*1afd0*/  VIADD R49, R188, 0xfffffe28 ;  /* 0xfffffe28bc317836 */ /* 0x000fe20000000000 */
[----:B------:R-:W-:Y:S01]  /*1afe0*/  FSEL R211, R42, -INF , !P4 ;  /* 0xff8000002ad37808 */ /* 0x000fe20006000000 */
[----:B------:R-:W-:Y:S01]  /*1aff0*/  VIADD R42, R188, 0xfffffe29 ;  /* 0xfffffe29bc2a7836 */ /* 0x000fe20000000000 */
[----:B------:R-:W-:-:S02]  /*1b000*/  ISETP.GE.AND P3, PT, R50, R220, PT ;  /* 0x000000dc3200720c */ /* 0x000fc40003f66270 */
[-C--:B------:R-:W-:Y:S01]  /*1b010*/  ISETP.GE.AND P2, PT, R50, R221.reuse, PT ;  /* 0x000000dd3200720c */ /* 0x080fe20003f46270 */
[----:B------:R-:W-:Y:S01]  /*1b020*/  HMMA.16816.F32 R4, R212, R218, R4 ;  /* 0x000000dad404723c */ /* 0x000fe20000001804 */
[----:B------:R-:W-:Y:S01]  /*1b030*/  FSEL R224, R40, -INF , !P5 ;  /* 0xff80000028e07808 */ /* 0x000fe20006800000 */
[C---:B------:R-:W-:Y:S01]  /*1b040*/  VIADD R40, R188.reuse, 0xfffffe30 ;  /* 0xfffffe30bc287836 */ /* 0x040fe20000000000 */
[----:B------:R-:W-:Y:S01]  /*1b050*/  FSEL R240, R41, -INF , !P3 ;  /* 0xff80000029f07808 */ /* 0x000fe20005800000 */
[----:B------:R-:W-:Y:S01]  /*1b060*/  VIADD R41, R188, 0xfffffe31 ;  /* 0xfffffe31bc297836 */ /* 0x000fe20000000000 */
[----:B------:R-:W-:Y:S02]  /*1b070*/  FSEL R217, R43, -INF , !P2 ;  /* 0xff8000002bd97808 */ /* 0x000fe40005000000 */
[C---:B------:R-:W-:Y:S01]  /*1b080*/  ISETP.GE.AND P5, PT, R49.reuse, R220, PT ;  /* 0x000000dc3100720c */ /* 0x040fe20003fa6270 */
[----:B------:R-:W-:Y:S01]  /*1b090*/  HMMA.16816.F32 R28, R68, R66, R28 ;  /* 0x00000042441c723c */ /* 0x000fe2000000181c */
[----:B------:R-:W-:-:S02]  /*1b0a0*/  ISETP.GE.AND P4, PT, R49, R221, PT ;  /* 0x000000dd3100720c */ /* 0x000fc40003f86270 */
[C---:B------:R-:W-:Y:S02]  /*1b0b0*/  ISETP.GE.AND P3, PT, R42.reuse, R220, PT ;  /* 0x000000dc2a00720c */ /* 0x040fe40003f66270 */
[----:B------:R-:W-:Y:S01]  /*1b0c0*/  ISETP.GE.AND P2, PT, R42, R221, PT ;  /* 0x000000dd2a00720c */ /* 0x000fe20003f46270 */
[----:B------:R-:W-:Y:S01]  /*1b0d0*/  VIADD R42, R188, 0xfffffe50 ;  /* 0xfffffe50bc2a7836 */ /* 0x000fe20000000000 */
[----:B------:R-:W-:Y:S01]  /*1b0e0*/  FSEL R238, R36, -INF , !P5 ;  /* 0xff80000024ee7808 */ /* 0x000fe20006800000 */
[----:B--2---:R-:W-:Y:S01]  /*1b0f0*/  HMMA.16816.F32 R24, R68, R52, R24 ;  /* 0x000000344418723c */ /* 0x004fe20000001818 */
[----:B------:R-:W-:Y:S02]  /*1b100*/  FSEL R219, R38, -INF , !P4 ;  /* 0xff80000026db7808 */ /* 0x000fe40006000000 */
[----:B------:R-:W-:Y:S02]  /*1b110*/  FSEL R242, R37, -INF , !P3 ;  /* 0xff80000025f27808 */ /* 0x000fe40005800000 */
[----:B------:R-:W-:-:S02]  /*1b120*/  FSEL R223, R39, -INF , !P2 ;  /* 0xff80000027df7808 */ /* 0x000fc40005000000 */
[----:B------:R-:W2:Y:S01]  /*1b130*/  LDSM.16.M88.4 R36, [R229+0x5000] ;  /* 0x00500000e524783b */ /* 0x000ea20000000200 */
[CC--:B------:R-:W-:Y:S01]  /*1b140*/  ISETP.GE.AND P5, PT, R40.reuse, R220.reuse, PT ;  /* 0x000000dc2800720c */ /* 0x0c0fe20003fa6270 */
[C---:B------:R-:W-:Y:S01]  /*1b150*/  HMMA.16816.F32 R20, R68.reuse, R54, R20 ;  /* 0x000000364414723c */ /* 0x040fe20000001814 */
[-C--:B------:R-:W-:Y:S01]  /*1b160*/  ISETP.GE.AND P4, PT, R40, R221.reuse, PT ;  /* 0x000000dd2800720c */ /* 0x080fe20003f86270 */
[----:B------:R-:W-:Y:S01]  /*1b170*/  VIADD R40, R188, 0xfffffe38 ;  /* 0xfffffe38bc287836 */ /* 0x000fe20000000000 */
[CC--:B------:R-:W-:Y:S02]  /*1b180*/  ISETP.GE.AND P3, PT, R41.reuse, R220.reuse, PT ;  /* 0x000000dc2900720c */ /* 0x0c0fe40003f66270 */
[----:B------:R-:W-:Y:S01]  /*1b190*/  FSEL R210, R32, -INF , !P5 ;  /* 0xff80000020d27808 */ /* 0x000fe20006800000 */
[----:B------:R-:W-:Y:S01]  /*1b1a0*/  VIADD R32, R188, 0xfffffe39 ;  /* 0xfffffe39bc207836 */ /* 0x000fe20000000000 */
[-C--:B------:R-:W-:Y:S01]  /*1b1b0*/  ISETP.GE.AND P2, PT, R41, R221.reuse, PT ;  /* 0x000000dd2900720c */ /* 0x080fe20003f46270 */
[C---:B-1----:R-:W-:Y:S01]  /*1b1c0*/  HMMA.16816.F32 R16, R68.reuse, R44, R16 ;  /* 0x0000002c4410723c */ /* 0x042fe20000001810 */
[----:B------:R-:W-:Y:S01]  /*1b1d0*/  FSEL R34, R34, -INF , !P4 ;  /* 0xff80000022227808 */ /* 0x000fe20006000000 */
[C---:B------:R-:W-:Y:S01]  /*1b1e0*/  VIADD R41, R188.reuse, 0xfffffe41 ;  /* 0xfffffe41bc297836 */ /* 0x040fe20000000000 */
[----:B------:R-:W-:Y:S01]  /*1b1f0*/  FSEL R222, R33, -INF , !P3 ;  /* 0xff80000021de7808 */ /* 0x000fe20005800000 */
[----:B------:R-:W-:Y:S01]  /*1b200*/  VIADD R33, R188, 0xfffffe40 ;  /* 0xfffffe40bc217836 */ /* 0x000fe20000000000 */
[-C--:B------:R-:W-:Y:S01]  /*1b210*/  ISETP.GE.AND P5, PT, R40, R220.reuse, PT ;  /* 0x000000dc2800720c */ /* 0x080fe20003fa6270 */
[----:B------:R-:W-:Y:S01]  /*1b220*/  VIADD R44, R188, 0xfffffe58 ;  /* 0xfffffe58bc2c7836 */ /* 0x000fe20000000000 */
[----:B------:R-:W-:Y:S01]  /*1b230*/  ISETP.GE.AND P4, PT, R40, R221, PT ;  /* 0x000000dd2800720c */ /* 0x000fe20003f86270 */
[----:B------:R-:W-:Y:S01]  /*1b240*/  VIADD R40, R188, 0xfffffe48 ;  /* 0xfffffe48bc287836 */ /* 0x000fe20000000000 */
[----:B------:R-:W-:Y:S01]  /*1b250*/  FSEL R35, R35, -INF , !P2 ;  /* 0xff80000023237808 */ /* 0x000fe20005000000 */
[----:B------:R-:W-:Y:S01]  /*1b260*/  HMMA.16816.F32 R12, R68, R46, R12 ;  /* 0x0000002e440c723c */ /* 0x000fe2000000180c */
[----:B------:R-:W-:-:S02]  /*1b270*/  ISETP.GE.AND P3, PT, R32, R220, PT ;  /* 0x000000dc2000720c */ /* 0x000fc40003f66270 */
[-C--:B------:R-:W-:Y:S02]  /*1b280*/  ISETP.GE.AND P2, PT, R32, R221.reuse, PT ;  /* 0x000000dd2000720c */ /* 0x080fe40003f46270 */
[----:B------:R-:W-:Y:S02]  /*1b290*/  FSEL R218, R28, -INF , !P5 ;  /* 0xff8000001cda7808 */ /* 0x000fe40006800000 */
[----:B------:R-:W-:Y:S01]  /*1b2a0*/  FSEL R32, R30, -INF , !P4 ;  /* 0xff8000001e207808 */ /* 0x000fe20006000000 */
[----:B------:R-:W-:Y:S01]  /*1b2b0*/  HMMA.16816.F32 R172, R212, R208, R172 ;  /* 0x000000d0d4ac723c */ /* 0x000fe200000018ac */
[C---:B------:R-:W-:Y:S02]  /*1b2c0*/  ISETP.GE.AND P5, PT, R33.reuse, R220, PT ;  /* 0x000000dc2100720c */ /* 0x040fe40003fa6270 */
[----:B------:R-:W-:Y:S02]  /*1b2d0*/  ISETP.GE.AND P4, PT, R33, R221, PT ;  /* 0x000000dd2100720c */ /* 0x000fe40003f86270 */
[----:B------:R-:W-:-:S02]  /*1b2e0*/  FSEL R216, R29, -INF , !P3 ;  /* 0xff8000001dd87808 */ /* 0x000fc40005800000 */
[----:B------:R-:W-:Y:S01]  /*1b2f0*/  FSEL R33, R31, -INF , !P2 ;  /* 0xff8000001f217808 */ /* 0x000fe20005000000 */
[----:B------:R-:W-:Y:S01]  /*1b300*/  HMMA.16816.F32 R76, R212, R176, R76 ;  /* 0x000000b0d44c723c */ /* 0x000fe2000000184c */
[----:B------:R-:W-:Y:S01]  /*1b310*/  FSEL R24, R24, -INF , !P5 ;  /* 0xff80000018187808 */ /* 0x000fe20006800000 */
[----:B------:R-:W1:Y:S01]  /*1b320*/  LDSM.16.M88.4 R28, [R229+0x5800] ;  /* 0x00580000e51c783b */ /* 0x000e620000000200 */
[----:B------:R-:W-:Y:S02]  /*1b330*/  FSEL R26, R26, -INF , !P4 ;  /* 0xff8000001a1a7808 */ /* 0x000fe40006000000 */
[CC--:B------:R-:W-:Y:S02]  /*1b340*/  ISETP.GE.AND P5, PT, R40.reuse, R220.reuse, PT ;  /* 0x000000dc2800720c */ /* 0x0c0fe40003fa6270 */
[-C--:B------:R-:W-:Y:S01]  /*1b350*/  ISETP.GE.AND P4, PT, R40, R221.reuse, PT ;  /* 0x000000dd2800720c */ /* 0x080fe20003f86270 */
[----:B------:R-:W-:Y:S01]  /*1b360*/  VIADD R40, R188, 0xfffffe49 ;  /* 0xfffffe49bc287836 */ /* 0x000fe20000000000 */
[C---:B------:R-:W-:Y:S01]  /*1b370*/  ISETP.GE.AND P3, PT, R41.reuse, R220, PT ;  /* 0x000000dc2900720c */ /* 0x040fe20003f66270 */
[----:B--2---:R-:W-:Y:S01]  /*1b380*/  HMMA.16816.F32 R8, R68, R36, R8 ;  /* 0x000000244408723c */ /* 0x004fe20000001808 */
[----:B------:R-:W-:-:S02]  /*1b390*/  ISETP.GE.AND P2, PT, R41, R221, PT ;  /* 0x000000dd2900720c */ /* 0x000fc40003f46270 */
[----:B------:R-:W-:Y:S02]  /*1b3a0*/  FSEL R25, R25, -INF , !P3 ;  /* 0xff80000019197808 */ /* 0x000fe40005800000 */
[----:B------:R-:W-:Y:S02]  /*1b3b0*/  FSEL R27, R27, -INF , !P2 ;  /* 0xff8000001b1b7808 */ /* 0x000fe40005000000 */
[C---:B------:R-:W-:Y:S01]  /*1b3c0*/  ISETP.GE.AND P3, PT, R40.reuse, R220, PT ;  /* 0x000000dc2800720c */ /* 0x040fe20003f66270 */
[----:B------:R-:W-:Y:S01]  /*1b3d0*/  HMMA.16816.F32 R4, R68, R38, R4 ;  /* 0x000000264404723c */ /* 0x000fe20000001804 */
[----:B------:R-:W-:Y:S02]  /*1b3e0*/  ISETP.GE.AND P2, PT, R40, R221, PT ;  /* 0x000000dd2800720c */ /* 0x000fe40003f46270 */
[----:B------:R-:W-:Y:S02]  /*1b3f0*/  FSEL R40, R20, -INF , !P5 ;  /* 0xff80000014287808 */ /* 0x000fe40006800000 */
[----:B------:R-:W-:-:S02]  /*1b400*/  FSEL R41, R22, -INF , !P4 ;  /* 0xff80000016297808 */ /* 0x000fc40006000000 */
[CC--:B------:R-:W-:Y:S01]  /*1b410*/  ISETP.GE.AND P5, PT, R42.reuse, R220.reuse, PT ;  /* 0x000000dc2a00720c */ /* 0x0c0fe20003fa6270 */
[C---:B------:R-:W-:Y:S01]  /*1b420*/  HMMA.16816.F32 R92, R212.reuse, R184, R92 ;  /* 0x000000b8d45c723c */ /* 0x040fe2000000185c */
[-C--:B------:R-:W-:Y:S01]  /*1b430*/  ISETP.GE.AND P4, PT, R42, R221.reuse, PT ;  /* 0x000000dd2a00720c */ /* 0x080fe20003f86270 */
[----:B------:R-:W-:Y:S01]  /*1b440*/  VIADD R42, R188, 0xfffffe51 ;  /* 0xfffffe51bc2a7836 */ /* 0x000fe20000000000 */
[----:B------:R-:W-:Y:S02]  /*1b450*/  FSEL R37, R21, -INF , !P3 ;  /* 0xff80000015257808 */ /* 0x000fe40005800000 */
[----:B------:R-:W-:Y:S02]  /*1b460*/  FSEL R36, R23, -INF , !P2 ;  /* 0xff80000017247808 */ /* 0x000fe40005000000 */
[----:B------:R-:W2:Y:S01]  /*1b470*/  LDSM.16.M88.4 R20, [R229+0x6000] ;  /* 0x00600000e514783b */ /* 0x000ea20000000200 */
[----:B------:R-:W-:Y:S01]  /*1b480*/  FSEL R43, R18, -INF , !P4 ;  /* 0xff800000122b7808 */ /* 0x000fe20006000000 */
[----:B------:R-:W-:Y:S01]  /*1b490*/  VIADD R18, R188, 0xfffffe59 ;  /* 0xfffffe59bc127836 */ /* 0x000fe20000000000 */
[C---:B------:R-:W-:Y:S01]  /*1b4a0*/  ISETP.GE.AND P3, PT, R42.reuse, R220, PT ;  /* 0x000000dc2a00720c */ /* 0x040fe20003f66270 */
[----:B------:R-:W-:Y:S01]  /*1b4b0*/  HMMA.16816.F32 R88, R212, R186, R88 ;  /* 0x000000bad458723c */ /* 0x000fe20000001858 */
[----:B------:R-:W-:-:S02]  /*1b4c0*/  ISETP.GE.AND P2, PT, R42, R221, PT ;  /* 0x000000dd2a00720c */ /* 0x000fc40003f46270 */
[----:B------:R-:W-:Y:S01]  /*1b4d0*/  FSEL R42, R16, -INF , !P5 ;  /* 0xff800000102a7808 */ /* 0x000fe20006800000 */
[----:B------:R-:W-:Y:S01]  /*1b4e0*/  VIADD R16, R188, 0xfffffe60 ;  /* 0xfffffe60bc107836 */ /* 0x000fe20000000000 */
[----:B------:R-:W-:Y:S02]  /*1b4f0*/  ISETP.GE.AND P4, PT, R44, R221, PT ;  /* 0x000000dd2c00720c */ /* 0x000fe40003f86270 */
[----:B------:R-:W-:Y:S01]  /*1b500*/  FSEL R39, R17, -INF , !P3 ;  /* 0xff80000011277808 */ /* 0x000fe20005800000 */
[----:B------:R-:W-:Y:S01]  /*1b510*/  VIADD R17, R188, 0xfffffe61 ;  /* 0xfffffe61bc117836 */ /* 0x000fe20000000000 */
[----:B------:R-:W-:Y:S01]  /*1b520*/  FSEL R38, R19, -INF , !P2 ;  /* 0xff80000013267808 */ /* 0x000fe20005000000 */
[----:B-1----:R-:W-:Y:S01]  /*1b530*/  HMMA.16816.F32 R172, R68, R28, R172 ;  /* 0x0000001c44ac723c */ /* 0x002fe200000018ac */
[-C--:B------:R-:W-:Y:S02]  /*1b540*/  ISETP.GE.AND P5, PT, R44, R220.reuse, PT ;  /* 0x000000dc2c00720c */ /* 0x080fe40003fa6270 */
[----:B------:R-:W-:-:S02]  /*1b550*/  ISETP.GE.AND P3, PT, R18, R220, PT ;  /* 0x000000dc1200720c */ /* 0x000fc40003f66270 */
[-C--:B------:R-:W-:Y:S02]  /*1b560*/  ISETP.GE.AND P2, PT, R18, R221.reuse, PT ;  /* 0x000000dd1200720c */ /* 0x080fe40003f46270 */
[----:B------:R-:W-:Y:S01]  /*1b570*/  FSEL R58, R14, -INF , !P4 ;  /* 0xff8000000e3a7808 */ /* 0x000fe20006000000 */
[----:B------:R-:W-:Y:S01]  /*1b580*/  HMMA.16816.F32 R124, R212, R200, R124 ;  /* 0x000000c8d47c723c */ /* 0x000fe2000000187c */
[----:B------:R-:W-:Y:S02]  /*1b590*/  FSEL R57, R12, -INF , !P5 ;  /* 0xff8000000c397808 */ /* 0x000fe40006800000 */
[C---:B------:R-:W-:Y:S02]  /*1b5a0*/  ISETP.GE.AND P4, PT, R16.reuse, R221, PT ;  /* 0x000000dd1000720c */ /* 0x040fe40003f86270 */
        /* <DEDUP_REMOVED lines=17> */
[----:B--2---:R-:W-:Y:S01]  /*1b6c0*/  HMMA.16816.F32 R164, R68, R20, R164 ;  /* 0x0000001444a4723c */ /* 0x004fe200000018a4 */
[----:B------:R-:W-:-:S02]  /*1b6d0*/  ISETP.GE.AND P4, PT, R16, R221, PT ;  /* 0x000000dd1000720c */ /* 0x000fc40003f86270 */
[C---:B------:R-:W-:Y:S02]  /*1b6e0*/  ISETP.GE.AND P3, PT, R10.reuse, R220, PT ;  /* 0x000000dc0a00720c */ /* 0x040fe40003f66270 */
[----:B------:R-:W-:Y:S02]  /*1b6f0*/  ISETP.GE.AND P2, PT, R10, R221, PT ;  /* 0x000000dd0a00720c */ /* 0x000fe40003f46270 */
[----:B------:R-:W-:Y:S01]  /*1b700*/  FSEL R184, R4, -INF , !P5 ;  /* 0xff80000004b87808 */ /* 0x000fe20006800000 */
[----:B------:R-:W-:Y:S01]  /*1b710*/  HMMA.16816.F32 R128, R68, R22, R128 ;  /* 0x000000164480723c */ /* 0x000fe20000001880 */
[----:B------:R-:W-:Y:S02]  /*1b720*/  FSEL R185, R6, -INF , !P4 ;  /* 0xff80000006b97808 */ /* 0x000fe40006000000 */
[----:B------:R-:W-:Y:S02]  /*1b730*/  FSEL R187, R5, -INF , !P3 ;  /* 0xff80000005bb7808 */ /* 0x000fe40005800000 */
[----:B------:R-:W-:-:S02]  /*1b740*/  FSEL R186, R7, -INF , !P2 ;  /* 0xff80000007ba7808 */ /* 0x000fc40005000000 */
[----:B------:R-:W2:Y:S01]  /*1b750*/  LDSM.16.M88.4 R4, [R229+0x7000] ;  /* 0x00700000e504783b */ /* 0x000ea20000000200 */
[CC--:B------:R-:W-:Y:S01]  /*1b760*/  ISETP.GE.AND P5, PT, R8.reuse, R220.reuse, PT ;  /* 0x000000dc0800720c */ /* 0x0c0fe20003fa6270 */
[----:B------:R-:W-:Y:S01]  /*1b770*/  HMMA.16816.F32 R108, R212, R192, R108 ;  /* 0x000000c0d46c723c */ /* 0x000fe2000000186c */
        /* <DEDUP_REMOVED lines=19> */
[-C--:B------:R-:W-:Y:S01]  /*1b8b0*/  ISETP.GE.AND P2, PT, R9, R221.reuse, PT ;  /* 0x000000dd0900720c */ /* 0x080fe20003f46270 */
[----:B------:R-:W-:Y:S01]  /*1b8c0*/  HMMA.16816.F32 R96, R212, R190, R96 ;  /* 0x000000bed460723c */ /* 0x000fe20000001860 */
[C---:B------:R-:W-:Y:S02]  /*1b8d0*/  ISETP.GE.AND P5, PT, R8.reuse, R220, PT ;  /* 0x000000dc0800720c */ /* 0x040fe40003fa6270 */
[----:B------:R-:W-:Y:S02]  /*1b8e0*/  ISETP.GE.AND P4, PT, R8, R221, PT ;  /* 0x000000dd0800720c */ /* 0x000fe40003f86270 */
[----:B------:R-:W1:Y:S01]  /*1b8f0*/  LDSM.16.M88.4 R8, [R229+0x7800] ;  /* 0x00780000e508783b */ /* 0x000e620000000200 */
[----:B------:R-:W-:-:S02]  /*1b900*/  FSEL R169, R169, -INF , !P3 ;  /* 0xff800000a9a97808 */ /* 0x000fc40005800000 */
[----:B------:R-:W-:Y:S01]  /*1b910*/  FSEL R171, R171, -INF , !P2 ;  /* 0xff800000abab7808 */ /* 0x000fe20005000000 */
[----:B------:R-:W-:Y:S01]  /*1b920*/  HMMA.16816.F32 R72, R212, R178, R72 ;  /* 0x000000b2d448723c */ /* 0x000fe20000001848 */
[----:B------:R-:W-:Y:S02]  /*1b930*/  FSEL R164, R164, -INF , !P5 ;  /* 0xff800000a4a47808 */ /* 0x000fe40006800000 */
[----:B------:R-:W-:Y:S02]  /*1b940*/  FSEL R166, R166, -INF , !P4 ;  /* 0xff800000a6a67808 */ /* 0x000fe40006000000 */
[CC--:B------:R-:W-:Y:S02]  /*1b950*/  ISETP.GE.AND P3, PT, R13.reuse, R220.reuse, PT ;  /* 0x000000dc0d00720c */ /* 0x0c0fe40003f66270 */
[-C--:B------:R-:W-:Y:S01]  /*1b960*/  ISETP.GE.AND P2, PT, R13, R221.reuse, PT ;  /* 0x000000dd0d00720c */ /* 0x080fe20003f46270 */
[----:B------:R-:W-:Y:S01]  /*1b970*/  VIADD R13, R188, 0xfffffe89 ;  /* 0xfffffe89bc0d7836 */ /* 0x000fe20000000000 */
[C---:B------:R-:W-:Y:S01]  /*1b980*/  ISETP.GE.AND P5, PT, R12.reuse, R220, PT ;  /* 0x000000dc0c00720c */ /* 0x040fe20003fa6270 */
[C---:B--2---:R-:W-:Y:S01]  /*1b990*/  HMMA.16816.F32 R116, R68.reuse, R4, R116 ;  /* 0x000000044474723c */ /* 0x044fe20000001874 */
[----:B------:R-:W-:Y:S01]  /*1b9a0*/  ISETP.GE.AND P4, PT, R12, R221, PT ;  /* 0x000000dd0c00720c */ /* 0x000fe20003f86270 */
[C---:B------:R-:W-:Y:S01]  /*1b9b0*/  VIADD R12, R188.reuse, 0xfffffe90 ;  /* 0xfffffe90bc0c7836 */ /* 0x040fe20000000000 */
[----:B------:R-:W-:Y:S01]  /*1b9c0*/  FSEL R165, R165, -INF , !P3 ;  /* 0xff800000a5a57808 */ /* 0x000fe20005800000 */
[C---:B------:R-:W-:Y:S01]  /*1b9d0*/  VIADD R5, R188.reuse, 0xfffffe91 ;  /* 0xfffffe91bc057836 */ /* 0x040fe20000000000 */
[----:B------:R-:W-:Y:S01]  /*1b9e0*/  FSEL R167, R167, -INF , !P2 ;  /* 0xff800000a7a77808 */ /* 0x000fe20005000000 */
[----:B------:R-:W-:Y:S01]  /*1b9f0*/  VIADD R4, R188, 0xfffffe98 ;  /* 0xfffffe98bc047836 */ /* 0x000fe20000000000 */
[----:B------:R-:W-:Y:S01]  /*1ba00*/  FSEL R128, R128, -INF , !P5 ;  /* 0xff80000080807808 */ /* 0x000fe20006800000 */
[----:B------:R-:W-:Y:S01]  /*1ba10*/  HMMA.16816.F32 R112, R68, R6, R112 ;  /* 0x000000064470723c */ /* 0x000fe20000001870 */
[----:B------:R-:W-:-:S02]  /*1ba20*/  FSEL R130, R130, -INF , !P4 ;  /* 0xff80000082827808 */ /* 0x000fc40006000000 */
[CC--:B------:R-:W-:Y:S02]  /*1ba30*/  ISETP.GE.AND P3, PT, R13.reuse, R220.reuse, PT ;  /* 0x000000dc0d00720c */ /* 0x0c0fe40003f66270 */
[-C--:B------:R-:W-:Y:S02]  /*1ba40*/  ISETP.GE.AND P2, PT, R13, R221.reuse, PT ;  /* 0x000000dd0d00720c */ /* 0x080fe40003f46270 */
[C---:B------:R-:W-:Y:S02]  /*1ba50*/  ISETP.GE.AND P5, PT, R12.reuse, R220, PT ;  /* 0x000000dc0c00720c */ /* 0x040fe40003fa6270 */
[----:B------:R-:W-:Y:S02]  /*1ba60*/  ISETP.GE.AND P4, PT, R12, R221, PT ;  /* 0x000000dd0c00720c */ /* 0x000fe40003f86270 */
[----:B------:R-:W2:Y:S01]  /*1ba70*/  LDSM.16.M88.4 R12, [R229+0x8000] ;  /* 0x00800000e50c783b */ /* 0x000ea20000000200 */
[----:B------:R-:W-:Y:S02]  /*1ba80*/  FSEL R129, R129, -INF , !P3 ;  /* 0xff80000081817808 */ /* 0x000fe40005800000 */
[----:B------:R-:W-:-:S02]  /*1ba90*/  FSEL R131, R131, -INF , !P2 ;  /* 0xff80000083837808 */ /* 0x000fc40005000000 */
        /* <DEDUP_REMOVED lines=71> */
[----:B------:R-:W-:Y:S01]  /*1bf10*/  FSEL R102, R102, -INF , !P4 ;  /* 0xff80000066667808 */ /* 0x000fe20006000000 */
[----:B--2---:R-:W-:Y:S01]  /*1bf20*/  HMMA.16816.F32 R84, R68, R8, R84 ;  /* 0x000000084454723c */ /* 0x004fe20000001854 */
[CC--:B------:R-:W-:Y:S01]  /*1bf30*/  ISETP.GE.AND P3, PT, R5.reuse, R220.reuse, PT ;  /* 0x000000dc0500720c */ /* 0x0c0fe20003f66270 */
[C---:B------:R-:W-:Y:S01]  /*1bf40*/  VIADD R8, R188.reuse, 0xfffffed8 ;  /* 0xfffffed8bc087836 */ /* 0x040fe20000000000 */
[----:B------:R-:W-:Y:S01]  /*1bf50*/  ISETP.GE.AND P2, PT, R5, R221, PT ;  /* 0x000000dd0500720c */ /* 0x000fe20003f46270 */
[----:B------:R-:W-:Y:S01]  /*1bf60*/  VIADD R9, R188, 0xfffffed1 ;  /* 0xfffffed1bc097836 */ /* 0x000fe20000000000 */
[----:B------:R-:W-:-:S02]  /*1bf70*/  ISETP.GE.AND P5, PT, R4, R220, PT ;  /* 0x000000dc0400720c */ /* 0x000fc40003fa6270 */
[----:B------:R-:W-:Y:S01]  /*1bf80*/  ISETP.GE.AND P4, PT, R4, R221, PT ;  /* 0x000000dd0400720c */ /* 0x000fe20003f86270 */
[----:B------:R-:W-:Y:S01]  /*1bf90*/  HMMA.16816.F32 R80, R68, R10, R80 ;  /* 0x0000000a4450723c */ /* 0x000fe20000001850 */
[----:B------:R-:W1:Y:S01]  /*1bfa0*/  LDSM.16.M88.4 R4, [R229+0x9800] ;  /* 0x00980000e504783b */ /* 0x000e620000000200 */
[----:B------:R-:W-:Y:S01]  /*1bfb0*/  FSEL R96, R96, -INF , !P5 ;  /* 0xff80000060607808 */ /* 0x000fe20006800000 */
[----:B------:R-:W-:-:S04]  /*1bfc0*/  DEPBAR.LE SB0, 0x0 ;  /* 0x000080000000791a */ /* 0x000fc80000000000 */
[----:B------:R-:W-:Y:S02]  /*1bfd0*/  FSEL R98, R98, -INF , !P4 ;  /* 0xff80000062627808 */ /* 0x000fe40006000000 */
[----:B------:R-:W-:Y:S02]  /*1bfe0*/  FSEL R101, R101, -INF , !P3 ;  /* 0xff80000065657808 */ /* 0x000fe40005800000 */
[----:B------:R-:W-:Y:S01]  /*1bff0*/  FSEL R103, R103, -INF , !P2 ;  /* 0xff80000067677808 */ /* 0x000fe20005000000 */
[----:B------:R-:W-:Y:S01]  /*1c000*/  BAR.SYNC.DEFER_BLOCKING 0x0 ;  /* 0x0000000000007b1d */ /* 0x000fe20000010000 */
[CC--:B------:R-:W-:Y:S02]  /*1c010*/  ISETP.GE.AND P5, PT, R12.reuse, R220.reuse, PT ;  /* 0x000000dc0c00720c */ /* 0x0c0fe40003fa6270 */
[----:B------:R-:W-:Y:S02]  /*1c020*/  ISETP.GE.AND P4, PT, R12, R221, PT ;  /* 0x000000dd0c00720c */ /* 0x000fe40003f86270 */
[----:B------:R-:W-:-:S02]  /*1c030*/  ISETP.GE.AND P3, PT, R13, R220, PT ;  /* 0x000000dc0d00720c */ /* 0x000fc40003f66270 */
[----:B------:R-:W-:Y:S02]  /*1c040*/  ISETP.GE.AND P2, PT, R13, R221, PT ;  /* 0x000000dd0d00720c */ /* 0x000fe40003f46270 */
[----:B------:R-:W-:Y:S02]  /*1c050*/  FSEL R92, R92, -INF , !P5 ;  /* 0xff8000005c5c7808 */ /* 0x000fe40006800000 */
[----:B------:R-:W-:Y:S02]  /*1c060*/  FSEL R94, R94, -INF , !P4 ;  /* 0xff8000005e5e7808 */ /* 0x000fe40006000000 */
[----:B------:R-:W-:Y:S02]  /*1c070*/  FSEL R97, R97, -INF , !P3 ;  /* 0xff80000061617808 */ /* 0x000fe40005800000 */
[----:B------:R-:W-:Y:S02]  /*1c080*/  FSEL R99, R99, -INF , !P2 ;  /* 0xff80000063637808 */ /* 0x000fe40005000000 */
[----:B------:R-:W-:-:S02]  /*1c090*/  ISETP.GE.AND P5, PT, R8, R220, PT ;  /* 0x000000dc0800720c */ /* 0x000fc40003fa6270 */
[-C--:B------:R-:W-:Y:S01]  /*1c0a0*/  ISETP.GE.AND P4, PT, R8, R221.reuse, PT ;  /* 0x000000dd0800720c */ /* 0x080fe20003f86270 */
[C---:B------:R-:W-:Y:S01]  /*1c0b0*/  VIADD R8, R188.reuse, 0xfffffee0 ;  /* 0xfffffee0bc087836 */ /* 0x040fe20000000000 */
[CC--:B------:R-:W-:Y:S02]  /*1c0c0*/  ISETP.GE.AND P3, PT, R9.reuse, R220.reuse, PT ;  /* 0x000000dc0900720c */ /* 0x0c0fe40003f66270 */
[-C--:B------:R-:W-:Y:S01]  /*1c0d0*/  ISETP.GE.AND P2, PT, R9, R221.reuse, PT ;  /* 0x000000dd0900720c */ /* 0x080fe20003f46270 */
[----:B------:R-:W-:Y:S01]  /*1c0e0*/  VIADD R9, R188, 0xfffffed9 ;  /* 0xfffffed9bc097836 */ /* 0x000fe20000000000 */
[----:B------:R-:W-:Y:S02]  /*1c0f0*/  FSEL R88, R88, -INF , !P5 ;  /* 0xff80000058587808 */ /* 0x000fe40006800000 */
[----:B------:R-:W-:Y:S02]  /*1c100*/  FSEL R90, R90, -INF , !P4 ;  /* 0xff8000005a5a7808 */ /* 0x000fe40006000000 */
[----:B------:R-:W-:Y:S01]  /*1c110*/  FSEL R93, R93, -INF , !P3 ;  /* 0xff8000005d5d7808 */ /* 0x000fe20005800000 */
[C---:B-1----:R-:W-:Y:S01]  /*1c120*/  HMMA.16816.F32 R76, R68.reuse, R4, R76 ;  /* 0x00000004444c723c */ /* 0x042fe2000000184c */
[----:B------:R-:W-:Y:S01]  /*1c130*/  FSEL R95, R95, -INF , !P2 ;  /* 0xff8000005f5f7808 */ /* 0x000fe20005000000 */
[----:B------:R-:W-:Y:S01]  /*1c140*/  VIADD R4, R188, 0xfffffef0 ;  /* 0xfffffef0bc047836 */ /* 0x000fe20000000000 */
[-C--:B------:R-:W-:Y:S01]  /*1c150*/  ISETP.GE.AND P5, PT, R8, R220.reuse, PT ;  /* 0x000000dc0800720c */ /* 0x080fe20003fa6270 */
[----:B------:R-:W-:Y:S01]  /*1c160*/  VIADD R5, R188, 0xfffffee9 ;  /* 0xfffffee9bc057836 */ /* 0x000fe20000000000 */
[-C--:B------:R-:W-:Y:S01]  /*1c170*/  ISETP.GE.AND P4, PT, R8, R221.reuse, PT ;  /* 0x000000dd0800720c */ /* 0x080fe20003f86270 */
[C---:B------:R-:W-:Y:S01]  /*1c180*/  VIADD R8, R188.reuse, 0xfffffee8 ;  /* 0xfffffee8bc087836 */ /* 0x040fe20000000000 */
[C---:B------:R-:W-:Y:S01]  /*1c190*/  ISETP.GE.AND P3, PT, R9.reuse, R220, PT ;  /* 0x000000dc0900720c */ /* 0x040fe20003f66270 */
[----:B------:R-:W-:Y:S01]  /*1c1a0*/  HMMA.16816.F32 R72, R68, R6, R72 ;  /* 0x000000064448723c */ /* 0x000fe20000001848 */
[----:B------:R-:W-:Y:S01]  /*1c1b0*/  ISETP.GE.AND P2, PT, R9, R221, PT ;  /* 0x000000dd0900720c */ /* 0x000fe20003f46270 */
[----:B------:R-:W-:Y:S01]  /*1c1c0*/  VIADD R9, R188, 0xfffffee1 ;  /* 0xfffffee1bc097836 */ /* 0x000fe20000000000 */
[----:B------:R-:W-:-:S02]  /*1c1d0*/  FSEL R84, R84, -INF , !P5 ;  /* 0xff80000054547808 */ /* 0x000fc40006800000 */
[----:B------:R-:W-:Y:S02]  /*1c1e0*/  FSEL R86, R86, -INF , !P4 ;  /* 0xff80000056567808 */ /* 0x000fe40006000000 */
[----:B------:R-:W-:Y:S02]  /*1c1f0*/  FSEL R89, R89, -INF , !P3 ;  /* 0xff80000059597808 */ /* 0x000fe40005800000 */
[----:B------:R-:W-:Y:S02]  /*1c200*/  FSEL R91, R91, -INF , !P2 ;  /* 0xff8000005b5b7808 */ /* 0x000fe40005000000 */
        /* <DEDUP_REMOVED lines=10> */
[----:B------:R-:W-:Y:S01]  /*1c2b0*/  VIADD R4, R188, 0xfffffef1 ;  /* 0xfffffef1bc047836 */ /* 0x000fe20000000000 */
[CC--:B------:R-:W-:Y:S02]  /*1c2c0*/  ISETP.GE.AND P3, PT, R5.reuse, R220.reuse, PT ;  /* 0x000000dc0500720c */ /* 0x0c0fe40003f66270 */
[----:B------:R-:W-:Y:S02]  /*1c2d0*/  ISETP.GE.AND P2, PT, R5, R221, PT ;  /* 0x000000dd0500720c */ /* 0x000fe40003f46270 */
[----:B------:R-:W-:Y:S02]  /*1c2e0*/  FSEL R81, R81, -INF , !P3 ;  /* 0xff80000051517808 */ /* 0x000fe40005800000 */
[----:B------:R-:W-:Y:S02]  /*1c2f0*/  FSEL R83, R83, -INF , !P2 ;  /* 0xff80000053537808 */ /* 0x000fe40005000000 */
[----:B------:R-:W-:-:S02]  /*1c300*/  ISETP.GE.AND P3, PT, R4, R220, PT ;  /* 0x000000dc0400720c */ /* 0x000fc40003f66270 */
[-C--:B------:R-:W-:Y:S01]  /*1c310*/  ISETP.GE.AND P2, PT, R4, R221.reuse, PT ;  /* 0x000000dd0400720c */ /* 0x080fe20003f46270 */
[----:B------:R-:W-:Y:S01]  /*1c320*/  VIADD R4, R188, 0xfffffef9 ;  /* 0xfffffef9bc047836 */ /* 0x000fe20000000000 */
[----:B------:R-:W-:Y:S01]  /*1c330*/  FSEL R179, R78, -INF , !P4 ;  /* 0xff8000004eb37808 */ /* 0x000fe20006000000 */
[----:B------:R-:W-:Y:S01]  /*1c340*/  VIADD R188, R188, 0xfffffef8 ;  /* 0xfffffef8bcbc7836 */ /* 0x000fe20000000000 */
[----:B------:R-:W-:Y:S02]  /*1c350*/  FSEL R178, R76, -INF , !P5 ;  /* 0xff8000004cb27808 */ /* 0x000fe40006800000 */
[----:B------:R-:W-:Y:S02]  /*1c360*/  FSEL R189, R77, -INF , !P3 ;  /* 0xff8000004dbd7808 */ /* 0x000fe40005800000 */
[C---:B------:R-:W-:Y:S02]  /*1c370*/  ISETP.GE.AND P6, PT, R188.reuse, R220, PT ;  /* 0x000000dcbc00720c */ /* 0x040fe40003fc6270 */
[----:B------:R-:W-:-:S02]  /*1c380*/  ISETP.GE.AND P4, PT, R188, R221, PT ;  /* 0x000000ddbc00720c */ /* 0x000fc40003f86270 */
[----:B------:R-:W-:Y:S02]  /*1c390*/  FSEL R188, R79, -INF , !P2 ;  /* 0xff8000004fbc7808 */ /* 0x000fe40005000000 */
[----:B------:R-:W-:Y:S02]  /*1c3a0*/  ISETP.GE.AND P2, PT, R59, 0x3, PT ;  /* 0x000000033b00780c */ /* 0x000fe40003f46270 */
[C---:B------:R-:W-:Y:S02]  /*1c3b0*/  ISETP.GE.AND P5, PT, R4.reuse, R220, PT ;  /* 0x000000dc0400720c */ /* 0x040fe40003fa6270 */
[----:B------:R-:W-:Y:S02]  /*1c3c0*/  ISETP.GE.AND P3, PT, R4, R221, PT ;  /* 0x000000dd0400720c */ /* 0x000fe40003f66270 */
[----:B------:R-:W-:Y:S02]  /*1c3d0*/  FSEL R190, R73, -INF , !P5 ;  /* 0xff80000049be7808 */ /* 0x000fe40006800000 */
[----:B------:R-:W-:-:S02]  /*1c3e0*/  FSEL R191, R72, -INF , !P6 ;  /* 0xff80000048bf7808 */ /* 0x000fc40007000000 */
[----:B------:R-:W-:Y:S02]  /*1c3f0*/  FSEL R192, R74, -INF , !P4 ;  /* 0xff8000004ac07808 */ /* 0x000fe40006000000 */
[----:B------:R-:W-:Y:S01]  /*1c400*/  FSEL R193, R75, -INF , !P3 ;  /* 0xff8000004bc17808 */ /* 0x000fe20005800000 */
[----:B------:R-:W-:Y:S06]  /*1c410*/  @!P2 BRA `(.L_x_970) ;  /* 0x0000000800f8a947 */ /* 0x000fec0003800000 */
[----:B------:R-:W1:Y:S01]  /*1c420*/  LDCU.64 UR10, c[0x0][0x358] ;  /* 0x00006b00ff0a77ac */ /* 0x000e620008000a00 */
[----:B------:R-:W-:Y:S05]  /*1c430*/  BRA.U !UP0, `(.L_x_971) ;  /* 0x0000000508007547 */ /* 0x000fea000b800000 */
[----:B------:R-:W2:Y:S01]  /*1c440*/  LDC R8, c[0x0][0x4f0] ;  /* 0x00013c00ff087b82 */ /* 0x000ea20000000800 */
[----:B------:R-:W-:Y:S01]  /*1c450*/  SHF.L.U32 R9, R59, 0x8, RZ ;  /* 0x000000083b097819 */ /* 0x000fe200000006ff */
[----:B------:R-:W3:Y:S04]  /*1c460*/  LDCU.64 UR4, c[0x0][0x3b8] ;  /* 0x00007700ff0477ac */ /* 0x000ee80008000a00 */
[C---:B------:R-:W-:Y:S01]  /*1c470*/  VIADD R13, R9.reuse, 0xfffffd00 ;  /* 0xfffffd00090d7836 */ /* 0x040fe20000000000 */
[----:B------:R-:W-:Y:S01]  /*1c480*/  IADD3 R9, PT, PT, R9, -0x200, RZ ;  /* 0xfffffe0009097810 */ /* 0x000fe20007ffe0ff */
[----:B------:R-:W4:Y:S03]  /*1c490*/  LDCU.64 UR8, c[0x0][0x3a0] ;  /* 0x00007400ff0877ac */ /* 0x000f260008000a00 */
[----:B------:R-:W-:-:S02]  /*1c4a0*/  IABS R10, R13 ;  /* 0x0000000d000a7213 */ /* 0x000fc40000000000 */
[----:B------:R-:W-:Y:S02]  /*1c4b0*/  IABS R7, R9 ;  /* 0x0000000900077213 */ /* 0x000fe40000000000 */
[-C--:B--2---:R-:W-:Y:S02]  /*1c4c0*/  IABS R6, R8.reuse ;  /* 0x0000000800067213 */ /* 0x084fe40000000000 */
[-C--:B------:R-:W-:Y:S02]  /*1c4d0*/  LOP3.LUT R13, R13, R8.reuse, RZ, 0x3c, !PT ;  /* 0x000000080d0d7212 */ /* 0x080fe400078e3cff */
[----:B------:R-:W2:Y:S01]  /*1c4e0*/  I2F.RP R4, R6 ;  /* 0x0000000600047306 */ /* 0x000ea20000209400 */
[----:B------:R-:W-:Y:S02]  /*1c4f0*/  LOP3.LUT R9, R9, R8, RZ, 0x3c, !PT ;  /* 0x0000000809097212 */ /* 0x000fe400078e3cff */
[----:B------:R-:W-:-:S05]  /*1c500*/  ISETP.GE.AND P5, PT, R13, RZ, PT ;  /* 0x000000ff0d00720c */ /* 0x000fca0003fa6270 */
[----:B--2---:R-:W2:Y:S02]  /*1c510*/  MUFU.RCP R14, R4 ;  /* 0x00000004000e7308 */ /* 0x004ea40000001000 */
[----:B--2---:R-:W-:-:S06]  /*1c520*/  VIADD R14, R14, 0xffffffe ;  /* 0x0ffffffe0e0e7836 */ /* 0x004fcc0000000000 */
[----:B------:R-:W2:Y:S02]  /*1c530*/  F2I.FTZ.U32.TRUNC.NTZ R15, R14 ;  /* 0x0000000e000f7305 */ /* 0x000ea4000021f000 */
[----:B--2---:R-:W-:Y:S02]  /*1c540*/  IMAD.MOV R5, RZ, RZ, -R15 ;  /* 0x000000ffff057224 */ /* 0x004fe400078e0a0f */
        /* <DEDUP_REMOVED lines=16> */
[----:B------:R-:W-:Y:S02]  /*1c650*/  ISETP.GE.AND P2, PT, R9, RZ, PT ;  /* 0x000000ff0900720c */ /* 0x000fe40003f46270 */
[----:B------:R-:W-:Y:S02]  /*1c660*/  ISETP.GE.U32.AND P4, PT, R7, R6, PT ;  /* 0x000000060700720c */ /* 0x000fe40003f86070 */
[----:B------:R-:W-:-:S02]  /*1c670*/  ISETP.NE.AND P3, PT, R8, RZ, PT ;  /* 0x000000ff0800720c */ /* 0x000fc40003f65270 */
[----:B------:R-:W-:-:S05]  /*1c680*/  LOP3.LUT R7, RZ, R8, RZ, 0x33, !PT ;  /* 0x00000008ff077212 */ /* 0x000fca00078e33ff */
[----:B------:R-:W-:-:S04]  /*1c690*/  @P6 IADD3 R12, PT, PT, R12, 0x1, RZ ;  /* 0x000000010c0c6810 */ /* 0x000fc80007ffe0ff */
[----:B------:R-:W-:Y:S01]  /*1c6a0*/  @P4 VIADD R5, R5, 0x1 ;  /* 0x0000000105054836 */ /* 0x000fe20000000000 */
[----:B------:R-:W-:-:S03]  /*1c6b0*/  @!P5 IADD3 R12, PT, PT, -R12, RZ, RZ ;  /* 0x000000ff0c0cd210 */ /* 0x000fc60007ffe1ff */
[----:B------:R-:W-:Y:S01]  /*1c6c0*/  @!P2 IMAD.MOV R5, RZ, RZ, -R5 ;  /* 0x000000ffff05a224 */ /* 0x000fe200078e0a05 */
[----:B------:R-:W-:-:S04]  /*1c6d0*/  SEL R6, R7, R12, !P3 ;  /* 0x0000000c07067207 */ /* 0x000fc80005800000 */
[----:B------:R-:W-:Y:S01]  /*1c6e0*/  SEL R7, R7, R5, !P3 ;  /* 0x0000000507077207 */ /* 0x000fe20005800000 */
[----:B------:R-:W-:-:S04]  /*1c6f0*/  IMAD.WIDE R10, R6, 0x4, R236 ;  /* 0x00000004060a7825 */ /* 0x000fc800078e02ec */
[C---:B------:R-:W-:Y:S01]  /*1c700*/  IMAD.WIDE R12, R7.reuse, 0x4, R236 ;  /* 0x00000004070c7825 */ /* 0x040fe200078e02ec */
[----:B-1----:R1:W2:Y:S04]  /*1c710*/  LDG.E R5, desc[UR10][R10.64] ;  /* 0x0000000a0a057981 */ /* 0x0022a8000c1e1900 */
[----:B------:R-:W2:Y:S01]  /*1c720*/  LDG.E R4, desc[UR10][R12.64] ;  /* 0x0000000a0c047981 */ /* 0x000ea2000c1e1900 */
[----:B------:R-:W-:-:S05]  /*1c730*/  IADD3 R7, PT, PT, R7, -R6, RZ ;  /* 0x8000000607077210 */ /* 0x000fca0007ffe0ff */
[----:B------:R-:W-:Y:S02]  /*1c740*/  IMAD R7, R7, R8, -0x100 ;  /* 0xffffff0007077424 */ /* 0x000fe400078e0208 */
[----:B---3--:R-:W-:-:S03]  /*1c750*/  IMAD.U32 R8, RZ, RZ, UR4 ;  /* 0x00000004ff087e24 */ /* 0x008fc6000f8e00ff */
[----:B------:R-:W-:-:S05]  /*1c760*/  SHF.R.S32.HI R9, RZ, 0x1f, R7 ;  /* 0x0000001fff097819 */ /* 0x000fca0000011407 */
[----:B------:R-:W-:-:S04]  /*1c770*/  IMAD R6, R9, R8, RZ ;  /* 0x0000000809067224 */ /* 0x000fc800078e02ff */
[C---:B------:R-:W-:Y:S02]  /*1c780*/  IMAD R6, R7.reuse, UR5, R6 ;  /* 0x0000000507067c24 */ /* 0x040fe4000f8e0206 */
[----:B-1----:R-:W-:-:S04]  /*1c790*/  IMAD.WIDE.U32 R10, R7, R8, RZ ;  /* 0x00000008070a7225 */ /* 0x002fc800078e00ff */
[----:B------:R-:W-:Y:S01]  /*1c7a0*/  IMAD.IADD R11, R11, 0x1, R6 ;  /* 0x000000010b0b7824 */ /* 0x000fe200078e0206 */
[----:B--2---:R-:W-:-:S04]  /*1c7b0*/  IADD3 R4, PT, PT, R5, -R4, RZ ;  /* 0x8000000405047210 */ /* 0x004fc80007ffe0ff */
[----:B------:R-:W-:Y:S01]  /*1c7c0*/  SHF.R.S32.HI R5, RZ, 0x1f, R4 ;  /* 0x0000001fff057819 */ /* 0x000fe20000011404 */
[----:B----4-:R-:W-:-:S04]  /*1c7d0*/  IMAD.WIDE.U32 R10, R4, UR8, R10 ;  /* 0x00000008040a7c25 */ /* 0x010fc8000f8e000a */
[----:B------:R-:W-:Y:S01]  /*1c7e0*/  IMAD R5, R5, UR8, RZ ;  /* 0x0000000805057c24 */ /* 0x000fe2000f8e02ff */
[----:B------:R-:W-:-:S03]  /*1c7f0*/  LEA R232, P2, R10, R232, 0x1 ;  /* 0x000000e80ae87211 */ /* 0x000fc600078408ff */
[----:B------:R-:W-:-:S05]  /*1c800*/  IMAD R5, R4, UR9, R5 ;  /* 0x0000000904057c24 */ /* 0x000fca000f8e0205 */
[----:B------:R-:W-:-:S04]  /*1c810*/  IADD3 R5, PT, PT, R11, R5, RZ ;  /* 0x000000050b057210 */ /* 0x000fc80007ffe0ff */
[----:B------:R-:W-:Y:S01]  /*1c820*/  LEA.HI.X R233, R10, R233, R5, 0x1, P2 ;  /* 0x000000e90ae97211 */ /* 0x000fe200010f0c05 */
[----:B------:R-:W-:Y:S06]  /*1c830*/  BRA `(.L_x_972) ;  /* 0x0000000000207947 */ /* 0x000fec0003800000 */
.L_x_971:
[----:B------:R-:W2:Y:S01]  /*1c840*/  LDC R8, c[0x0][0x3b8] ;  /* 0x0000ee00ff087b82 */ /* 0x000ea20000000800 */
[----:B------:R-:W-:Y:S02]  /*1c850*/  UMOV UR4, URZ ;  /* 0x000000ff00047c82 */ /* 0x000fe40008000000 */
[----:B------:R-:W-:Y:S01]  /*1c860*/  IADD3 R5, P2, PT, RZ, -UR4, RZ ;  /* 0x80000004ff057c10 */ /* 0x000fe2000ff5e0ff */
[----:B--2---:R-:W-:-:S04]  /*1c870*/  IMAD.SHL.U32 R4, R8, 0x100, RZ ;  /* 0x0000010008047824 */ /* 0x004fc800078e00ff */
[----:B------:R-:W-:-:S05]  /*1c880*/  IMAD.X R4, RZ, RZ, ~R4, P2 ;  /* 0x000000ffff047224 */ /* 0x000fca00010e0e04 */
[----:B------:R-:W-:-:S04]  /*1c890*/  SHF.R.S64 R5, R5, 0x1f, R4 ;  /* 0x0000001f05057819 */ /* 0x000fc80000001004 */
[----:B------:R-:W-:-:S04]  /*1c8a0*/  IADD3 R232, P2, PT, R5, R232, RZ ;  /* 0x000000e805e87210 */ /* 0x000fc80007f5e0ff */
[----:B------:R-:W-:-:S09]  /*1c8b0*/  LEA.HI.X.SX32 R233, R4, R233, 0x1, P2 ;  /* 0x000000e904e97211 */ /* 0x000fd200010f0eff */
.L_x_972:
[----:B------:R-:W2:Y:S01]  /*1c8c0*/  LDC R7, c[0x0][0x3bc] ;  /* 0x0000ef00ff077b82 */ /* 0x000ea20000000800 */
[C---:B------:R-:W-:Y:S01]  /*1c8d0*/  IMAD.SHL.U32 R5, R8.reuse, 0x10, RZ ;  /* 0x0000001008057824 */ /* 0x040fe200078e00ff */
[----:B------:R-:W-:Y:S01]  /*1c8e0*/  @!PT LDS RZ, [RZ] ;  /* 0x00000000fffff984 */ /* 0x000fe20000000800 */
[----:B------:R-:W-:Y:S01]  /*1c8f0*/  @!PT LDS RZ, [RZ] ;  /* 0x00000000fffff984 */ /* 0x000fe20000000800 */
[----:B------:R-:W-:Y:S01]  /*1c900*/  @!PT LDS RZ, [RZ] ;  /* 0x00000000fffff984 */ /* 0x000fe20000000800 */
[----:B-1----:R-:W-:Y:S01]  /*1c910*/  @!P1 LDGSTS.E.BYPASS.LTC128B.128 [R239+0x2000], desc[UR10][R232.64] ;  /* 0x02000000e8ef9fae */ /* 0x002fe2000b981a0a */
[----:B------:R-:W-:-:S03]  /*1c920*/  IMAD.SHL.U32 R4, R8, 0x20, RZ ;  /* 0x0000002008047824 */ /* 0x000fc600078e00ff */
[C---:B------:R-:W-:Y:S01]  /*1c930*/  LEA R12, P2, R5.reuse, R232, 0x1 ;  /* 0x000000e8050c7211 */ /* 0x040fe200078408ff */
[----:B------:R1:W-:Y:S03]  /*1c940*/  @P1 STS.128 [R239+0x2000], RZ ;  /* 0x002000ffef001388 */ /* 0x0003e60000000c00 */
[----:B------:R-:W-:Y:S02]  /*1c950*/  IADD3 R10, P3, PT, R4, R12, RZ ;  /* 0x0000000c040a7210 */ /* 0x000fe40007f7e0ff */
[C-C-:B--2---:R-:W-:Y:S02]  /*1c960*/  SHF.L.U64.HI R6, R8.reuse, 0x4, R7.reuse ;  /* 0x0000000408067819 */ /* 0x144fe40000010207 */
[----:B------:R-:W-:Y:S02]  /*1c970*/  SHF.L.U64.HI R7, R8, 0x5, R7 ;  /* 0x0000000508077819 */ /* 0x000fe40000010207 */
[----:B------:R-:W-:-:S02]  /*1c980*/  LEA.HI.X R13, R5, R233, R6, 0x1, P2 ;  /* 0x000000e9050d7211 */ /* 0x000fc400010f0c06 */
[----:B------:R-:W-:-:S03]  /*1c990*/  IADD3 R16, P2, PT, R10, R4, RZ ;  /* 0x000000040a107210 */ /* 0x000fc60007f5e0ff */
[----:B------:R-:W-:Y:S01]  /*1c9a0*/  IMAD.X R11, R7, 0x1, R13, P3 ;  /* 0x00000001070b7824 */ /* 0x000fe200018e060d */
[-C--:B------:R-:W-:Y:S01]  /*1c9b0*/  IADD3 R14, P3, PT, R16, R4.reuse, RZ ;  /* 0x00000004100e7210 */ /* 0x080fe20007f7e0ff */
[----:B------:R-:W-:Y:S01]  /*1c9c0*/  @!PT LDS RZ, [RZ] ;  /* 0x00000000fffff984 */ /* 0x000fe20000000800 */
[----:B------:R-:W-:Y:S01]  /*1c9d0*/  @!PT LDS RZ, [RZ] ;  /* 0x00000000fffff984 */ /* 0x000fe20000000800 */
[----:B------:R-:W-:Y:S01]  /*1c9e0*/  @!PT LDS RZ, [RZ] ;  /* 0x00000000fffff984 */ /* 0x000fe20000000800 */
[----:B------:R2:W-:Y:S02]  /*1c9f0*/  @!P1 LDGSTS.E.BYPASS.LTC128B.128 [R239+0x2800], desc[UR10][R12.64] ;  /* 0x028000000cef9fae */ /* 0x0005e4000b981a0a */
[--C-:B------:R-:W-:Y:S01]  /*1ca00*/  IMAD.X R17, R11, 0x1, R7.reuse, P2 ;  /* 0x000000010b117824 */ /* 0x100fe200010e0607 */
[-C--:B------:R-:W-:Y:S01]  /*1ca10*/  IADD3 R8, P2, PT, R14, R4.reuse, RZ ;  /* 0x000000040e087210 */ /* 0x080fe20007f5e0ff */
[----:B------:R1:W-:Y:S02]  /*1ca20*/  @P1 STS.128 [R239+0x2800], RZ ;  /* 0x002800ffef001388 */ /* 0x0003e40000000c00 */
[--C-:B------:R-:W-:Y:S01]  /*1ca30*/  IMAD.X R15, R17, 0x1, R7.reuse, P3 ;  /* 0x00000001110f7824 */ /* 0x100fe200018e0607 */
        /* <DEDUP_REMOVED lines=9> */
[----:B------:R-:W-:Y:S01]  /*1cad0*/  IADD3 R20, P3, PT, R22, R4, RZ ;  /* 0x0000000416147210 */ /* 0x000fe20007f7e0ff */
[----:B------:R-:W-:Y:S01]  /*1cae0*/  @!PT LDS RZ, [RZ] ;  /* 0x00000000fffff984 */ /* 0x000fe20000000800 */
[----:B------:R-:W-:Y:S01]  /*1caf0*/  @!PT LDS RZ, [RZ] ;  /* 0x00000000fffff984 */ /* 0x000fe20000000800 */
[----:B------:R-:W-:Y:S01]  /*1cb00*/  @!PT LDS RZ, [RZ] ;  /* 0x00000000fffff984 */ /* 0x000fe20000000800 */
[----:B------:R4:W-:Y:S02]  /*1cb10*/  @!P1 LDGSTS.E.BYPASS.LTC128B.128 [R239+0x3800], desc[UR10][R16.64] ;  /* 0x0380000010ef9fae */ /* 0x0009e4000b981a0a */
[----:B------:R-:W-:-:S02]  /*1cb20*/  IMAD.X R23, R19, 0x1, R7, P2 ;  /* 0x0000000113177824 */ /* 0x000fc400010e0607 */
[----:B------:R1:W-:Y:S02]  /*1cb30*/  @P1 STS.128 [R239+0x3800], RZ ;  /* 0x003800ffef001388 */ /* 0x0003e40000000c00 */
[----:B------:R-:W-:Y:S02]  /*1cb40*/  IMAD.X R21, R23, 0x1, R7, P3 ;  /* 0x0000000117157824 */ /* 0x000fe400018e0607 */
        /* <DEDUP_REMOVED lines=12> */
[----:B------:R1:W-:Y:S01]  /*1cc10*/  @P1 STS.128 [R239+0x4800], RZ ;  /* 0x004800ffef001388 */ /* 0x0003e20000000c00 */
[-C--:B------:R-:W-:Y:S01]  /*1cc20*/  IADD3 R28, P2, PT, R10, R4.reuse, RZ ;  /* 0x000000040a1c7210 */ /* 0x080fe20007f5e0ff */
[--C-:B------:R-:W-:Y:S02]  /*1cc30*/  IMAD.X R11, R13, 0x1, R7.reuse, P3 ;  /* 0x000000010d0b7824 */ /* 0x100fe400018e0607 */
[----:B------:R-:W-:Y:S01]  /*1cc40*/  @!PT LDS RZ, [RZ] ;  /* 0x00000000fffff984 */ /* 0x000fe20000000800 */
[----:B------:R-:W-:Y:S01]  /*1cc50*/  @!PT LDS RZ, [RZ] ;  /* 0x00000000fffff984 */ /* 0x000fe20000000800 */
[----:B------:R-:W-:Y:S01]  /*1cc60*/  @!PT LDS RZ, [RZ] ;  /* 0x00000000fffff984 */ /* 0x000fe20000000800 */
[----:B------:R1:W-:Y:S01]  /*1cc70*/  @!P1 LDGSTS.E.BYPASS.LTC128B.128 [R239+0x5000], desc[UR10][R18.64] ;  /* 0x0500000012ef9fae */ /* 0x0003e2000b981a0a */
[----:B----4-:R-:W-:Y:S01]  /*1cc80*/  IADD3 R16, P3, PT, R28, R4, RZ ;  /* 0x000000041c107210 */ /* 0x010fe20007f7e0ff */
[--C-:B------:R-:W-:Y:S02]  /*1cc90*/  IMAD.X R29, R11, 0x1, R7.reuse, P2 ;  /* 0x000000010b1d7824 */ /* 0x100fe400010e0607 */
[----:B------:R1:W-:Y:S02]  /*1cca0*/  @P1 STS.128 [R239+0x5000], RZ ;  /* 0x005000ffef001388 */ /* 0x0003e40000000c00 */
[----:B------:R-:W-:-:S02]  /*1ccb0*/  IMAD.X R17, R29, 0x1, R7, P3 ;  /* 0x000000011d117824 */ /* 0x000fc400018e0607 */
        /* <DEDUP_REMOVED lines=12> */
[----:B------:R1:W-:Y:S01]  /*1cd80*/  @P1 STS.128 [R239+0x6000], RZ ;  /* 0x006000ffef001388 */ /* 0x0003e20000000c00 */
[----:B------:R-:W-:-:S03]  /*1cd90*/  @!P1 IADD3 R4, P2, PT, R8, R4, RZ ;  /* 0x0000000408049210 */ /* 0x000fc60007f5e0ff */
[----:B------:R-:W-:Y:S01]  /*1cda0*/  @!PT LDS RZ, [RZ] ;  /* 0x00000000fffff984 */ /* 0x000fe20000000800 */
[----:B------:R-:W-:Y:S01]  /*1cdb0*/  @!PT LDS RZ, [RZ] ;  /* 0x00000000fffff984 */ /* 0x000fe20000000800 */
[----:B------:R-:W-:Y:S01]  /*1cdc0*/  @!PT LDS RZ, [RZ] ;  /* 0x00000000fffff984 */ /* 0x000fe20000000800 */
[----:B------:R1:W-:Y:S01]  /*1cdd0*/  @!P1 LDGSTS.E.BYPASS.LTC128B.128 [R239+0x6800], desc[UR10][R12.64] ;  /* 0x068000000cef9fae */ /* 0x0003e2000b981a0a */
[----:B------:R-:W-:-:S03]  /*1cde0*/  IMAD.X R9, R15, 0x1, R7, P3 ;  /* 0x000000010f097824 */ /* 0x000fc600018e0607 */
[----:B------:R1:W-:Y:S01]  /*1cdf0*/  @P1 STS.128 [R239+0x6800], RZ ;  /* 0x006800ffef001388 */ /* 0x0003e20000000c00 */
[----:B------:R-:W-:-:S03]  /*1ce00*/  @!P1 IMAD.X R5, R9, 0x1, R7, P2 ;  /* 0x0000000109059824 */ /* 0x000fc600010e0607 */
        /* <DEDUP_REMOVED lines=31> */
.L_x_970:
[----:B------:R-:W-:Y:S01]  /*1d000*/  FMNMX3.FTZ R7, R2, R194, R196, !PT ;  /* 0x000000c202077276 */ /* 0x000fe200078100c4 */
[----:B------:R-:W2:Y:S01]  /*1d010*/  LDCU UR4, c[0x0][0x45c] ;  /* 0x00008b80ff0477ac */ /* 0x000ea20008000800 */
[----:B-1----:R-:W-:Y:S02]  /*1d020*/  FMNMX3.FTZ R4, R0, R195, R63, !PT ;  /* 0x000000c300047276 */ /* 0x002fe4000781003f */
        /* <DEDUP_REMOVED lines=63> */
[----:B------:R-:W1:Y:S01]  /*1d420*/  SHFL.BFLY PT, R6, R7, 0x2, 0x1f ;  /* 0x0c401f0007067f89 */ /* 0x000e6200000e0000 */
[----:B------:R-:W-:-:S02]  /*1d430*/  MOV R209, 0x20 ;  /* 0x0000002000d17802 */ /* 0x000fc40000000f00 */
[----:B------:R-:W-:Y:S01]  /*1d440*/  LEA R204, R204, UR6, 0x1 ;  /* 0x00000006cccc7c11 */ /* 0x000fe2000f8e08ff */
[----:B------:R-:W3:Y:S01]  /*1d450*/  SHFL.BFLY PT, R5, R4, 0x2, 0x1f ;  /* 0x0c401f0004057f89 */ /* 0x000ee200000e0000 */
[----:B------:R-:W-:Y:S02]  /*1d460*/  LOP3.LUT P3, RZ, R225, 0x2, RZ, 0xc0, !PT ;  /* 0x00000002e1ff7812 */ /* 0x000fe4000786c0ff */
[C---:B------:R-:W-:Y:S01]  /*1d470*/  IADD3 R20, PT, PT, R204.reuse, 0xa000, RZ ;  /* 0x0000a000cc147810 */ /* 0x040fe20007ffe0ff */
[----:B------:R-:W-:Y:S01]  /*1d480*/  LDSM.16.MT88.4 R16, [R204+0xa000] ;  /* 0x00a00000cc10783b */ /* 0x000fe20000004200 */
[----:B------:R-:W-:Y:S02]  /*1d490*/  SEL R209, R209, 0xffffffe0, !P3 ;  /* 0xffffffe0d1d17807 */ /* 0x000fe40005800000 */
[----:B------:R-:W-:Y:S01]  /*1d4a0*/  IADD3 R208, PT, PT, R204, 0xa040, RZ ;  /* 0x0000a040ccd07810 */ /* 0x000fe20007ffe0ff */
[----:B------:R-:W-:Y:S01]  /*1d4b0*/  LDSM.16.MT88.4 R76, [R204+0xb800] ;  /* 0x00b80000cc4c783b */ /* 0x000fe20000004200 */
[----:B------:R-:W-:-:S02]  /*1d4c0*/  @P0 IADD3 R208, PT, PT, R20, -0x40, RZ ;  /* 0xffffffc014d00810 */ /* 0x000fc40007ffe0ff */
[----:B------:R-:W-:-:S03]  /*1d4d0*/  VIMNMX R59, PT, PT, R59, 0x2, !PT ;  /* 0x000000023b3b7848 */ /* 0x000fc60007fe0100 */
[----:B------:R-:W-:Y:S01]  /*1d4e0*/  LDSM.16.MT88.4 R20, [R208] ;  /* 0x00000000d014783b */ /* 0x000fe20000004200 */
[----:B-1----:R-:W-:Y:S02]  /*1d4f0*/  FMNMX.FTZ R6, R7, R6, !PT ;  /* 0x0000000607067209 */ /* 0x002fe40007810000 */
[----:B---3--:R-:W-:-:S03]  /*1d500*/  FMNMX.FTZ R5, R4, R5, !PT ;  /* 0x0000000504057209 */ /* 0x008fc60007810000 */
[----:B------:R-:W1:Y:S04]  /*1d510*/  SHFL.BFLY PT, R203, R6, 0x1, 0x1f ;  /* 0x0c201f0006cb7f89 */ /* 0x000e6800000e0000 */
[----:B------:R-:W3:Y:S01]  /*1d520*/  SHFL.BFLY PT, R202, R5, 0x1, 0x1f ;  /* 0x0c201f0005ca7f89 */ /* 0x000ee200000e0000 */
[----:B-1----:R-:W-:Y:S02]  /*1d530*/  FMNMX.FTZ R203, R6, R203, !PT ;  /* 0x000000cb06cb7209 */ /* 0x002fe40007810000 */
[----:B---3--:R-:W-:-:S03]  /*1d540*/  FMNMX.FTZ R202, R5, R202, !PT ;  /* 0x000000ca05ca7209 */ /* 0x008fc60007810000 */
[C---:B--2---:R-:W-:Y:S01]  /*1d550*/  FMUL.FTZ R201, R203.reuse, UR4 ;  /* 0x00000004cbc97c20 */ /* 0x044fe20008410000 */
[----:B------:R-:W-:Y:S02]  /*1d560*/  FSETP.NEU.FTZ.AND P2, PT, R203, -INF , PT ;  /* 0xff800000cb00780b */ /* 0x000fe40003f5d000 */
[C---:B------:R-:W-:Y:S01]  /*1d570*/  FSETP.NEU.FTZ.AND P1, PT, R202.reuse, -INF , PT ;  /* 0xff800000ca00780b */ /* 0x040fe20003f3d000 */
[C---:B------:R-:W-:Y:S01]  /*1d580*/  FMUL.FTZ R4, R202.reuse, UR4 ;  /* 0x00000004ca047c20 */ /* 0x040fe20008410000 */
[----:B------:R-:W-:Y:S02]  /*1d590*/  FSEL R201, R201, RZ, P2 ;  /* 0x000000ffc9c97208 */ /* 0x000fe40001000000 */
[----:B------:R-:W-:Y:S02]  /*1d5a0*/  FSEL R7, R203, RZ, P2 ;  /* 0x000000ffcb077208 */ /* 0x000fe40001000000 */
[----:B------:R-:W-:Y:S01]  /*1d5b0*/  FSEL R5, R202, RZ, P1 ;  /* 0x000000ffca057208 */ /* 0x000fe20000800000 */
[----:B------:R-:W-:Y:S01]  /*1d5c0*/  FFMA.FTZ R199, R196, UR4, -R201 ;  /* 0x00000004c4c77c23 */ /* 0x000fe200080108c9 */
[----:B------:R-:W-:Y:S01]  /*1d5d0*/  FSEL R196, R4, RZ, P1 ;  /* 0x000000ff04c47208 */ /* 0x000fe20000800000 */
[----:B------:R-:W-:Y:S01]  /*1d5e0*/  FADD.FTZ R4, R2, -R7 ;  /* 0x8000000702047221 */ /* 0x000fe20000010000 */
[----:B------:R-:W-:Y:S01]  /*1d5f0*/  FFMA.FTZ R197, R206, UR4, -R201 ;  /* 0x00000004cec57c23 */ /* 0x000fe200080108c9 */
[----:B------:R-:W-:Y:S01]  /*1d600*/  FADD.FTZ R5, R0, -R5 ;  /* 0x8000000500057221 */ /* 0x000fe20000010000 */
[----:B------:R-:W-:Y:S01]  /*1d610*/  IADD3 R0, PT, PT, R209, R204, RZ ;  /* 0x000000ccd1007210 */ /* 0x000fe20007ffe0ff */
[--C-:B------:R-:W-:Y:S01]  /*1d620*/  FFMA.FTZ R8, R205, UR4, -R196.reuse ;  /* 0x00000004cd087c23 */ /* 0x100fe200080108c4 */
[--C-:B------:R-:W-:Y:S01]  /*1d630*/  FFMA.FTZ R205, R207, UR4, -R196.reuse ;  /* 0x00000004cfcd7c23 */ /* 0x100fe200080108c4 */
[----:B------:R-:W-:Y:S01]  /*1d640*/  FMUL.FTZ R207, R4, UR4 ;  /* 0x0000000404cf7c20 */ /* 0x000fe20008410000 */
[----:B------:R-:W-:Y:S01]  /*1d650*/  FMUL.FTZ R206, R5, UR4 ;  /* 0x0000000405ce7c20 */ /* 0x000fe20008410000 */
[--C-:B------:R-:W-:Y:S01]  /*1d660*/  FFMA.FTZ R200, R194, UR4, -R201.reuse ;  /* 0x00000004c2c87c23 */ /* 0x100fe200080108c9 */
[----:B------:R-:W1:Y:S01]  /*1d670*/  LDSM.16.MT88.4 R4, [R0+0xa000] ;  /* 0x00a000000004783b */ /* 0x000e620000004200 */
[--C-:B------:R-:W-:Y:S01]  /*1d680*/  FFMA.FTZ R198, R198, UR4, -R201.reuse ;  /* 0x00000004c6c67c23 */ /* 0x100fe200080108c9 */
[--C-:B------:R-:W-:Y:S01]  /*1d690*/  FFMA.FTZ R195, R195, UR4, -R196.reuse ;  /* 0x00000004c3c37c23 */ /* 0x100fe200080108c4 */
[--C-:B------:R-:W-:Y:S01]  /*1d6a0*/  FFMA.FTZ R194, R63, UR4, -R196.reuse ;  /* 0x000000043fc27c23 */ /* 0x100fe200080108c4 */
[----:B------:R-:W-:Y:S01]  /*1d6b0*/  IADD3 R209, PT, PT, R209, R208, RZ ;  /* 0x000000d0d1d17210 */ /* 0x000fe20007ffe0ff */
[----:B------:R-:W-:Y:S01]  /*1d6c0*/  MUFU.EX2 R200, R200 ;  /* 0x000000c800c87308 */ /* 0x000fe20000000800 */
[----:B------:R-:W-:Y:S01]  /*1d6d0*/  LDSM.16.MT88.4 R52, [R0+0xa800] ;  /* 0x00a800000034783b */ /* 0x000fe20000004200 */
[--C-:B------:R-:W-:Y:S01]  /*1d6e0*/  FFMA.FTZ R39, R39, UR4, -R201.reuse ;  /* 0x0000000427277c23 */ /* 0x100fe200080108c9 */
[--C-:B------:R-:W-:Y:S01]  /*1d6f0*/  FFMA.FTZ R42, R42, UR4, -R201.reuse ;  /* 0x000000042a2a7c23 */ /* 0x100fe200080108c9 */
[----:B------:R-:W-:Y:S01]  /*1d700*/  MUFU.EX2 R199, R199 ;  /* 0x000000c700c77308 */ /* 0x000fe20000000800 */
[----:B------:R-:W2:Y:S01]  /*1d710*/  LDSM.16.MT88.4 R44, [R209] ;  /* 0x00000000d12c783b */ /* 0x000ea20000004200 */
        /* <DEDUP_REMOVED lines=12> */
[--C-:B------:R-:W-:Y:S01]  /*1d7e0*/  FFMA.FTZ R167, R167, UR4, -R196.reuse ;  /* 0x00000004a7a77c23 */ /* 0x100fe200080108c4 */
[--C-:B------:R-:W-:Y:S01]  /*1d7f0*/  FFMA.FTZ R130, R130, UR4, -R196.reuse ;  /* 0x0000000482827c23 */ /* 0x100fe200080108c4 */
[----:B------:R-:W4:Y:S01]  /*1d800*/  MUFU.EX2 R194, R194 ;  /* 0x000000c200c27308 */ /* 0x000f220000000800 */
[--C-:B------:R-:W-:Y:S01]  /*1d810*/  FFMA.FTZ R131, R131, UR4, -R196.reuse ;  /* 0x0000000483837c23 */ /* 0x100fe200080108c4 */
[--C-:B------:R-:W-:Y:S01]  /*1d820*/  FFMA.FTZ R124, R124, UR4, -R201.reuse ;  /* 0x000000047c7c7c23 */ /* 0x100fe200080108c9 */
[--C-:B------:R-:W-:Y:S01]  /*1d830*/  FFMA.FTZ R125, R125, UR4, -R201.reuse ;  /* 0x000000047d7d7c23 */ /* 0x100fe200080108c9 */
[----:B------:R5:W-:Y:S01]  /*1d840*/  MUFU.EX2 R2, R8 ;  /* 0x0000000800027308 */ /* 0x000be20000000800 */
[--C-:B------:R-:W-:Y:S01]  /*1d850*/  FFMA.FTZ R120, R120, UR4, -R201.reuse ;  /* 0x0000000478787c23 */ /* 0x100fe200080108c9 */
[----:B---3--:R-:W-:Y:S01]  /*1d860*/  F2FP.F16.F32.PACK_AB R10, R197, R198 ;  /* 0x000000c6c50a723e */ /* 0x008fe200000000ff */
[--C-:B------:R-:W-:Y:S01]  /*1d870*/  FFMA.FTZ R121, R121, UR4, -R201.reuse ;  /* 0x0000000479797c23 */ /* 0x100fe200080108c9 */
[----:B------:R-:W3:Y:S01]  /*1d880*/  MUFU.EX2 R205, R205 ;  /* 0x000000cd00cd7308 */ /* 0x000ee20000000800 */
        /* <DEDUP_REMOVED lines=9> */
[----:B-----5:R-:W-:Y:S01]  /*1d920*/  F2FP.F16.F32.PACK_AB R8, R199, R200 ;  /* 0x000000c8c708723e */ /* 0x020fe200000000ff */
[--C-:B------:R-:W-:Y:S01]  /*1d930*/  FFMA.FTZ R112, R112, UR4, -R201.reuse ;  /* 0x0000000470707c23 */ /* 0x100fe200080108c9 */
[----:B------:R-:W-:Y:S01]  /*1d940*/  MUFU.EX2 R168, R168 ;  /* 0x000000a800a87308 */ /* 0x000fe20000000800 */
[--C-:B------:R-:W-:Y:S01]  /*1d950*/  FFMA.FTZ R113, R113, UR4, -R201.reuse ;  /* 0x0000000471717c23 */ /* 0x100fe200080108c9 */
[----:B---3--:R-:W-:Y:S01]  /*1d960*/  F2FP.F16.F32.PACK_AB R11, R205, R2 ;  /* 0x00000002cd0b723e */ /* 0x008fe200000000ff */
[--C-:B------:R-:W-:Y:S01]  /*1d970*/  FFMA.FTZ R118, R118, UR4, -R196.reuse ;  /* 0x0000000476767c23 */ /* 0x100fe200080108c4 */
[----:B------:R-:W-:Y:S01]  /*1d980*/  MUFU.EX2 R169, R169 ;  /* 0x000000a900a97308 */ /* 0x000fe20000000800 */
[--C-:B------:R-:W-:Y:S01]  /*1d990*/  FFMA.FTZ R119, R119, UR4, -R196.reuse ;  /* 0x0000000477777c23 */ /* 0x100fe200080108c4 */
[-C--:B-1----:R-:W-:Y:S01]  /*1d9a0*/  FMUL.FTZ R12, R160, R207.reuse ;  /* 0x000000cfa00c7220 */ /* 0x082fe20000410000 */
        /* <DEDUP_REMOVED lines=8> */
[-C--:B------:R-:W-:Y:S01]  /*1da30*/  FMUL.FTZ R29, R137, R207.reuse ;  /* 0x000000cf891d7220 */ /* 0x080fe20000410000 */
[-C--:B------:R-:W-:Y:S01]  /*1da40*/  FMUL.FTZ R30, R138, R206.reuse ;  /* 0x000000ce8a1e7220 */ /* 0x080fe20000410000 */
[-C--:B------:R-:W-:Y:S01]  /*1da50*/  FMUL.FTZ R31, R139, R206.reuse ;  /* 0x000000ce8b1f7220 */ /* 0x080fe20000410000 */
[C---:B------:R-:W-:Y:S01]  /*1da60*/  HMMA.16816.F32 R12, R8.reuse, R16, R12 ;  /* 0x00000010080c723c */ /* 0x040fe2000000180c */
[-C--:B------:R-:W-:Y:S01]  /*1da70*/  FMUL.FTZ R140, R140, R207.reuse ;  /* 0x000000cf8c8c7220 */ /* 0x080fe20000410000 */
[-C--:B------:R-:W-:Y:S01]  /*1da80*/  FMUL.FTZ R141, R141, R207.reuse ;  /* 0x000000cf8d8d7220 */ /* 0x080fe20000410000 */
[-C--:B------:R-:W-:Y:S01]  /*1da90*/  FMUL.FTZ R142, R142, R206.reuse ;  /* 0x000000ce8e8e7220 */ /* 0x080fe20000410000 */
[-C--:B------:R-:W-:Y:S01]  /*1daa0*/  FMUL.FTZ R143, R143, R206.reuse ;  /* 0x000000ce8f8f7220 */ /* 0x080fe20000410000 */
[--C-:B------:R-:W-:Y:S01]  /*1dab0*/  FFMA.FTZ R137, R64, UR4, -R201.reuse ;  /* 0x0000000440897c23 */ /* 0x100fe200080108c9 */
[--C-:B------:R-:W-:Y:S01]  /*1dac0*/  FFMA.FTZ R136, R245, UR4, -R196.reuse ;  /* 0x00000004f5887c23 */ /* 0x100fe200080108c4 */
[--C-:B------:R-:W-:Y:S01]  /*1dad0*/  FFMA.FTZ R138, R241, UR4, -R196.reuse ;  /* 0x00000004f18a7c23 */ /* 0x100fe200080108c4 */
[C---:B------:R-:W-:Y:S01]  /*1dae0*/  HMMA.16816.F32 R16, R8.reuse, R18, R132 ;  /* 0x000000120810723c */ /* 0x040fe20000001884 */
[--C-:B------:R-:W-:Y:S01]  /*1daf0*/  FFMA.FTZ R133, R48, UR4, -R201.reuse ;  /* 0x0000000430857c23 */ /* 0x100fe200080108c9 */
[--C-:B------:R-:W-:Y:S01]  /*1db00*/  FFMA.FTZ R132, R60, UR4, -R201.reuse ;  /* 0x000000043c847c23 */ /* 0x100fe200080108c9 */
[--C-:B------:R-:W-:Y:S01]  /*1db10*/  FFMA.FTZ R134, R62, UR4, -R201.reuse ;  /* 0x000000043e867c23 */ /* 0x100fe200080108c9 */
[--C-:B------:R-:W-:Y:S01]  /*1db20*/  FFMA.FTZ R135, R61, UR4, -R196.reuse ;  /* 0x000000043d877c23 */ /* 0x100fe200080108c4 */
[--C-:B------:R-:W-:Y:S01]  /*1db30*/  FFMA.FTZ R139, R65, UR4, -R196.reuse ;  /* 0x00000004418b7c23 */ /* 0x100fe200080108c4 */
[----:B------:R-:W-:Y:S01]  /*1db40*/  MUFU.EX2 R137, R137 ;  /* 0x0000008900897308 */ /* 0x000fe20000000800 */
[----:B------:R-:W1:Y:S01]  /*1db50*/  LDSM.16.MT88.4 R60, [R204+0xa800] ;  /* 0x00a80000cc3c783b */ /* 0x000e620000004200 */
[C---:B------:R-:W-:Y:S01]  /*1db60*/  HMMA.16816.F32 R28, R8.reuse, R4, R28 ;  /* 0x00000004081c723c */ /* 0x040fe2000000181c */
[-C--:B------:R-:W-:Y:S01]  /*1db70*/  FMUL.FTZ R48, R144, R207.reuse ;  /* 0x000000cf90307220 */ /* 0x080fe20000410000 */
[----:B------:R-:W-:Y:S01]  /*1db80*/  MUFU.EX2 R133, R133 ;  /* 0x0000008500857308 */ /* 0x000fe20000000800 */
[-C--:B------:R-:W-:Y:S01]  /*1db90*/  FMUL.FTZ R49, R145, R207.reuse ;  /* 0x000000cf91317220 */ /* 0x080fe20000410000 */
[-C--:B------:R-:W-:Y:S01]  /*1dba0*/  FMUL.FTZ R50, R146, R206.reuse ;  /* 0x000000ce92327220 */ /* 0x080fe20000410000 */
[-C--:B------:R-:W-:Y:S01]  /*1dbb0*/  FMUL.FTZ R51, R147, R206.reuse ;  /* 0x000000ce93337220 */ /* 0x080fe20000410000 */
[----:B------:R-:W3:Y:S01]  /*1dbc0*/  MUFU.EX2 R132, R132 ;  /* 0x0000008400847308 */ /* 0x000ee20000000800 */
[-C--:B------:R-:W-:Y:S01]  /*1dbd0*/  FMUL.FTZ R148, R148, R207.reuse ;  /* 0x000000cf94947220 */ /* 0x080fe20000410000 */
[C---:B------:R-:W-:Y:S01]  /*1dbe0*/  HMMA.16816.F32 R4, R8.reuse, R6, R140 ;  /* 0x000000060804723c */ /* 0x040fe2000000188c */
        /* <DEDUP_REMOVED lines=16> */
[----:B------:R-:W1:Y:S01]  /*1dcf0*/  LDSM.16.MT88.4 R64, [R208+0x800] ;  /* 0x00080000d040783b */ /* 0x000e620000004200 */
[----:B------:R-:W2:Y:S01]  /*1dd00*/  MUFU.EX2 R139, R139 ;  /* 0x0000008b008b7308 */ /* 0x000ea20000000800 */
[----:B---3--:R-:W-:Y:S01]  /*1dd10*/  F2FP.F16.F32.PACK_AB R72, R132, R133 ;  /* 0x000000858448723e */ /* 0x008fe200000000ff */
[--C-:B------:R-:W-:Y:S01]  /*1dd20*/  FFMA.FTZ R142, R224, UR4, -R201.reuse ;  /* 0x00000004e08e7c23 */ /* 0x100fe200080108c9 */
[----:B----4-:R-:W-:Y:S01]  /*1dd30*/  F2FP.F16.F32.PACK_AB R74, R137, R134 ;  /* 0x00000086894a723e */ /* 0x010fe200000000ff */
        /* <DEDUP_REMOVED lines=8> */
[--C-:B------:R-:W-:Y:S01]  /*1ddc0*/  FFMA.FTZ R146, R223, UR4, -R196.reuse ;  /* 0x00000004df927c23 */ /* 0x100fe200080108c4 */
[----:B------:R-:W-:Y:S01]  /*1ddd0*/  MUFU.EX2 R142, R142 ;  /* 0x0000008e008e7308 */ /* 0x000fe20000000800 */
[C---:B--2---:R-:W-:Y:S01]  /*1dde0*/  HMMA.16816.F32 R68, R8.reuse, R44, R68 ;  /* 0x0000002c0844723c */ /* 0x044fe20000001844 */
[----:B------:R-:W-:Y:S01]  /*1ddf0*/  F2FP.F16.F32.PACK_AB R75, R139, R138 ;  /* 0x0000008a8b4b723e */ /* 0x000fe200000000ff */
[--C-:B------:R-:W-:Y:S01]  /*1de00*/  FFMA.FTZ R148, R210, UR4, -R201.reuse ;  /* 0x00000004d2947c23 */ /* 0x100fe200080108c9 */
[----:B------:R-:W2:Y:S01]  /*1de10*/  MUFU.EX2 R141, R141 ;  /* 0x0000008d008d7308 */ /* 0x000ea20000000800 */
[--C-:B------:R-:W-:Y:S01]  /*1de20*/  FFMA.FTZ R149, R222, UR4, -R201.reuse ;  /* 0x00000004de957c23 */ /* 0x100fe200080108c9 */
[--C-:B------:R-:W-:Y:S01]  /*1de30*/  FFMA.FTZ R150, R218, UR4, -R201.reuse ;  /* 0x00000004da967c23 */ /* 0x100fe200080108c9 */
[--C-:B------:R-:W-:Y:S01]  /*1de40*/  FFMA.FTZ R151, R216, UR4, -R201.reuse ;  /* 0x00000004d8977c23 */ /* 0x100fe200080108c9 */
[----:B------:R-:W-:Y:S01]  /*1de50*/  MUFU.EX2 R140, R140 ;  /* 0x0000008c008c7308 */ /* 0x000fe20000000800 */
[----:B------:R-:W-:Y:S01]  /*1de60*/  HMMA.16816.F32 R8, R8, R46, R152 ;  /* 0x0000002e0808723c */ /* 0x000fe20000001898 */
[----:B------:R-:W3:Y:S01]  /*1de70*/  LDSM.16.MT88.4 R44, [R209+0x800] ;  /* 0x00080000d12c783b */ /* 0x000ee20000004200 */
[--C-:B------:R-:W-:Y:S01]  /*1de80*/  FFMA.FTZ R152, R34, UR4, -R196.reuse ;  /* 0x0000000422987c23 */ /* 0x100fe200080108c4 */
[----:B------:R-:W-:Y:S01]  /*1de90*/  MUFU.EX2 R147, R147 ;  /* 0x0000009300937308 */ /* 0x000fe20000000800 */
[--C-:B------:R-:W-:Y:S01]  /*1dea0*/  FFMA.FTZ R153, R35, UR4, -R196.reuse ;  /* 0x0000000423997c23 */ /* 0x100fe200080108c4 */
[--C-:B------:R-:W-:Y:S01]  /*1deb0*/  FFMA.FTZ R154, R32, UR4, -R196.reuse ;  /* 0x00000004209a7c23 */ /* 0x100fe200080108c4 */
[--C-:B------:R-:W-:Y:S01]  /*1dec0*/  FFMA.FTZ R155, R33, UR4, -R196.reuse ;  /* 0x00000004219b7c23 */ /* 0x100fe200080108c4 */
[----:B------:R-:W-:Y:S01]  /*1ded0*/  MUFU.EX2 R145, R145 ;  /* 0x0000009100917308 */ /* 0x000fe20000000800 */
[C---:B------:R-:W-:Y:S01]  /*1dee0*/  HMMA.16816.F32 R28, R72.reuse, R52, R28 ;  /* 0x00000034481c723c */ /* 0x040fe2000000181c */
[----:B------:R-:W-:Y:S01]  /*1def0*/  LDSM.16.MT88.4 R32, [R209+0x1800] ;  /* 0x00180000d120783b */ /* 0x000fe20000004200 */
[--C-:B------:R-:W-:Y:S01]  /*1df00*/  FFMA.FTZ R156, R58, UR4, -R196.reuse ;  /* 0x000000043a9c7c23 */ /* 0x100fe200080108c4 */
[----:B------:R-:W4:Y:S01]  /*1df10*/  MUFU.EX2 R144, R144 ;  /* 0x0000009000907308 */ /* 0x000f220000000800 */
[--C-:B------:R-:W-:Y:S01]  /*1df20*/  FFMA.FTZ R157, R177, UR4, -R196.reuse ;  /* 0x00000004b19d7c23 */ /* 0x100fe200080108c4 */
[--C-:B------:R-:W-:Y:S01]  /*1df30*/  FFMA.FTZ R158, R181, UR4, -R196.reuse ;  /* 0x00000004b59e7c23 */ /* 0x100fe200080108c4 */
[--C-:B------:R-:W-:Y:S01]  /*1df40*/  FFMA.FTZ R159, R182, UR4, -R196.reuse ;  /* 0x00000004b69f7c23 */ /* 0x100fe200080108c4 */
[----:B------:R-:W-:Y:S01]  /*1df50*/  MUFU.EX2 R143, R143 ;  /* 0x0000008f008f7308 */ /* 0x000fe20000000800 */
[C---:B------:R-:W-:Y:S01]  /*1df60*/  HMMA.16816.F32 R4, R72.reuse, R54, R4 ;  /* 0x000000364804723c */ /* 0x040fe20000001804 */
[----:B------:R-:W5:Y:S01]  /*1df70*/  LDSM.16.MT88.4 R52, [R204+0xb000] ;  /* 0x00b00000cc34783b */ /* 0x000f620000004200 */
[--C-:B------:R-:W-:Y:S01]  /*1df80*/  FFMA.FTZ R160, R185, UR4, -R196.reuse ;  /* 0x00000004b9a07c23 */ /* 0x100fe200080108c4 */
[----:B------:R-:W4:Y:S01]  /*1df90*/  MUFU.EX2 R146, R146 ;  /* 0x0000009200927308 */ /* 0x000f220000000800 */
[--C-:B------:R-:W-:Y:S01]  /*1dfa0*/  FFMA.FTZ R161, R186, UR4, -R196.reuse ;  /* 0x00000004baa17c23 */ /* 0x100fe200080108c4 */
[--C-:B------:R-:W-:Y:S01]  /*1dfb0*/  FFMA.FTZ R162, R172, UR4, -R201.reuse ;  /* 0x00000004aca27c23 */ /* 0x100fe200080108c9 */
[--C-:B------:R-:W-:Y:S01]  /*1dfc0*/  FFMA.FTZ R163, R173, UR4, -R201.reuse ;  /* 0x00000004ada37c23 */ /* 0x100fe200080108c9 */
[----:B------:R-:W-:Y:S01]  /*1dfd0*/  MUFU.EX2 R148, R148 ;  /* 0x0000009400947308 */ /* 0x000fe20000000800 */
[C---:B-1----:R-:W-:Y:S01]  /*1dfe0*/  HMMA.16816.F32 R12, R72.reuse, R60, R12 ;  /* 0x0000003c480c723c */ /* 0x042fe2000000180c */
[--C-:B------:R-:W-:Y:S01]  /*1dff0*/  FFMA.FTZ R172, R174, UR4, -R196.reuse ;  /* 0x00000004aeac7c23 */ /* 0x100fe200080108c4 */
[--C-:B------:R-:W-:Y:S01]  /*1e000*/  FFMA.FTZ R173, R175, UR4, -R196.reuse ;  /* 0x00000004afad7c23 */ /* 0x100fe200080108c4 */
[----:B------:R-:W1:Y:S01]  /*1e010*/  MUFU.EX2 R149, R149 ;  /* 0x0000009500957308 */ /* 0x000e620000000800 */
[--C-:B------:R-:W-:Y:S01]  /*1e020*/  FFMA.FTZ R114, R114, UR4, -R196.reuse ;  /* 0x0000000472727c23 */ /* 0x100fe200080108c4 */
[--C-:B------:R-:W-:Y:S01]  /*1e030*/  FFMA.FTZ R115, R115, UR4, -R196.reuse ;  /* 0x0000000473737c23 */ /* 0x100fe200080108c4 */
[--C-:B------:R-:W-:Y:S01]  /*1e040*/  FFMA.FTZ R174, R104, UR4, -R201.reuse ;  /* 0x0000000468ae7c23 */ /* 0x100fe200080108c9 */
[----:B------:R-:W-:Y:S01]  /*1e050*/  MUFU.EX2 R150, R150 ;  /* 0x0000009600967308 */ /* 0x000fe20000000800 */
[C---:B------:R-:W-:Y:S01]  /*1e060*/  HMMA.16816.F32 R16, R72.reuse, R62, R16 ;  /* 0x0000003e4810723c */ /* 0x040fe20000001810 */
[----:B------:R-:W1:Y:S01]  /*1e070*/  LDSM.16.MT88.4 R60, [R0+0xb000] ;  /* 0x00b00000003c783b */ /* 0x000e620000004200 */
[--C-:B------:R-:W-:Y:S01]  /*1e080*/  FFMA.FTZ R108, R108, UR4, -R201.reuse ;  /* 0x000000046c6c7c23 */ /* 0x100fe200080108c9 */
[----:B------:R-:W-:Y:S01]  /*1e090*/  MUFU.EX2 R151, R151 ;  /* 0x0000009700977308 */ /* 0x000fe20000000800 */
[--C-:B------:R-:W-:Y:S01]  /*1e0a0*/  FFMA.FTZ R109, R109, UR4, -R201.reuse ;  /* 0x000000046d6d7c23 */ /* 0x100fe200080108c9 */
[--C-:B------:R-:W-:Y:S01]  /*1e0b0*/  FFMA.FTZ R104, R105, UR4, -R201.reuse ;  /* 0x0000000469687c23 */ /* 0x100fe200080108c9 */
[--C-:B------:R-:W-:Y:S01]  /*1e0c0*/  FFMA.FTZ R110, R110, UR4, -R196.reuse ;  /* 0x000000046e6e7c23 */ /* 0x100fe200080108c4 */
[----:B------:R-:W-:Y:S01]  /*1e0d0*/  MUFU.EX2 R152, R152 ;  /* 0x0000009800987308 */ /* 0x000fe20000000800 */
[C---:B------:R-:W-:Y:S01]  /*1e0e0*/  HMMA.16816.F32 R48, R72.reuse, R64, R48 ;  /* 0x000000404830723c */ /* 0x040fe20000001830 */
[--C-:B------:R-:W-:Y:S01]  /*1e0f0*/  FFMA.FTZ R111, R111, UR4, -R196.reuse ;  /* 0x000000046f6f7c23 */ /* 0x100fe200080108c4 */
[--C-:B------:R-:W-:Y:S01]  /*1e100*/  FFMA.FTZ R106, R106, UR4, -R196.reuse ;  /* 0x000000046a6a7c23 */ /* 0x100fe200080108c4 */
[----:B------:R-:W1:Y:S01]  /*1e110*/  MUFU.EX2 R153, R153 ;  /* 0x0000009900997308 */ /* 0x000e620000000800 */
[----:B------:R-:W-:Y:S01]  /*1e120*/  FFMA.FTZ R107, R107, UR4, -R196 ;  /* 0x000000046b6b7c23 */ /* 0x000fe200080108c4 */
[----:B------:R-:W-:Y:S01]  /*1e130*/  FFMA.FTZ R100, R100, UR4, -R201 ;  /* 0x0000000464647c23 */ /* 0x000fe200080108c9 */
[----:B------:R-:W-:Y:S01]  /*1e140*/  FFMA.FTZ R200, R243, R207, R200 ;  /* 0x000000cff3c87223 */ /* 0x000fe200000100c8 */
[----:B------:R-:W-:Y:S01]  /*1e150*/  MUFU.EX2 R154, R154 ;  /* 0x0000009a009a7308 */ /* 0x000fe20000000800 */
[C---:B------:R-:W-:Y:S01]  /*1e160*/  HMMA.16816.F32 R20, R72.reuse, R66, R20 ;  /* 0x000000424814723c */ /* 0x040fe20000001814 */
[----:B------:R-:W1:Y:S01]  /*1e170*/  LDSM.16.MT88.4 R64, [R208+0x1000] ;  /* 0x00100000d040783b */ /* 0x000e620000004200 */
[----:B------:R-:W-:Y:S01]  /*1e180*/  FFMA.FTZ R195, R244, R206, R195 ;  /* 0x000000cef4c37223 */ /* 0x000fe200000100c3 */
[----:B------:R-:W1:Y:S01]  /*1e190*/  MUFU.EX2 R155, R155 ;  /* 0x0000009b009b7308 */ /* 0x000e620000000800 */
[----:B------:R-:W-:Y:S01]  /*1e1a0*/  FADD.FTZ R199, R199, R200 ;  /* 0x000000c8c7c77221 */ /* 0x000fe20000010000 */
[----:B------:R-:W-:Y:S01]  /*1e1b0*/  FFMA.FTZ R92, R92, UR4, -R201 ;  /* 0x000000045c5c7c23 */ /* 0x000fe200080108c9 */
[----:B------:R-:W-:Y:S01]  /*1e1c0*/  FADD.FTZ R195, R194, R195 ;  /* 0x000000c3c2c37221 */ /* 0x000fe20000010000 */
[----:B------:R-:W-:Y:S01]  /*1e1d0*/  MUFU.EX2 R156, R156 ;  /* 0x0000009c009c7308 */ /* 0x000fe20000000800 */
[C---:B---3--:R-:W-:Y:S01]  /*1e1e0*/  HMMA.16816.F32 R68, R72.reuse, R44, R68 ;  /* 0x0000002c4844723c */ /* 0x048fe20000001844 */
[----:B--2---:R-:W-:Y:S01]  /*1e1f0*/  F2FP.F16.F32.PACK_AB R44, R141, R142 ;  /* 0x0000008e8d2c723e */ /* 0x004fe200000000ff */
[----:B------:R-:W-:Y:S01]  /*1e200*/  FADD.FTZ R198, R198, R199 ;  /* 0x000000c7c6c67221 */ /* 0x000fe20000010000 */
[----:B----4-:R-:W-:Y:S01]  /*1e210*/  F2FP.F16.F32.PACK_AB R45, R144, R145 ;  /* 0x00000091902d723e */ /* 0x010fe200000000ff */
[----:B------:R-:W-:Y:S01]  /*1e220*/  MUFU.EX2 R157, R157 ;  /* 0x0000009d009d7308 */ /* 0x000fe20000000800 */
[----:B------:R-:W-:Y:S01]  /*1e230*/  FADD.FTZ R2, R2, R195 ;  /* 0x000000c302027221 */ /* 0x000fe20000010000 */
[----:B------:R-:W-:Y:S01]  /*1e240*/  FADD.FTZ R198, R197, R198 ;  /* 0x000000c6c5c67221 */ /* 0x000fe20000010000 */
[--C-:B------:R-:W-:Y:S01]  /*1e250*/  FFMA.FTZ R93, R93, UR4, -R201.reuse ;  /* 0x000000045d5d7c23 */ /* 0x100fe200080108c9 */
[----:B------:R-:W-:Y:S01]  /*1e260*/  HMMA.16816.F32 R8, R72, R46, R8 ;  /* 0x0000002e4808723c */ /* 0x000fe20000001808 */
[----:B------:R-:W2:Y:S01]  /*1e270*/  LDSM.16.MT88.4 R72, [R209+0x1000] ;  /* 0x00100000d148783b */ /* 0x000ea20000004200 */
[----:B------:R-:W-:Y:S01]  /*1e280*/  F2FP.F16.F32.PACK_AB R46, R147, R140 ;  /* 0x0000008c932e723e */ /* 0x000fe200000000ff */
[----:B------:R-:W-:Y:S01]  /*1e290*/  MUFU.EX2 R158, R158 ;  /* 0x0000009e009e7308 */ /* 0x000fe20000000800 */
[----:B------:R-:W-:Y:S01]  /*1e2a0*/  F2FP.F16.F32.PACK_AB R47, R146, R143 ;  /* 0x0000008f922f723e */ /* 0x000fe200000000ff */
[----:B------:R-:W-:Y:S01]  /*1e2b0*/  FADD.FTZ R2, R205, R2 ;  /* 0x00000002cd027221 */ /* 0x000fe20000010000 */
[--C-:B------:R-:W-:Y:S01]  /*1e2c0*/  FFMA.FTZ R94, R94, UR4, -R196.reuse ;  /* 0x000000045e5e7c23 */ /* 0x100fe200080108c4 */
[----:B------:R-:W-:Y:S01]  /*1e2d0*/  MUFU.EX2 R159, R159 ;  /* 0x0000009f009f7308 */ /* 0x000fe20000000800 */
[----:B------:R-:W-:Y:S01]  /*1e2e0*/  FFMA.FTZ R90, R90, UR4, -R196 ;  /* 0x000000045a5a7c23 */ /* 0x000fe200080108c4 */
[----:B------:R-:W-:Y:S01]  /*1e2f0*/  FADD.FTZ R133, R133, R198 ;  /* 0x000000c685857221 */ /* 0x000fe20000010000 */
[----:B------:R-:W-:Y:S01]  /*1e300*/  FFMA.FTZ R84, R84, UR4, -R201 ;  /* 0x0000000454547c23 */ /* 0x000fe200080108c9 */
[C---:B-----5:R-:W-:Y:S01]  /*1e310*/  HMMA.16816.F32 R12, R44.reuse, R52, R12 ;  /* 0x000000342c0c723c */ /* 0x060fe2000000180c */
[----:B------:R-:W-:Y:S01]  /*1e320*/  MUFU.EX2 R160, R160 ;  /* 0x000000a000a07308 */ /* 0x000fe20000000800 */
[----:B------:R-:W-:Y:S01]  /*1e330*/  FADD.FTZ R133, R132, R133 ;  /* 0x0000008584857221 */ /* 0x000fe20000010000 */
[----:B------:R-:W-:Y:S01]  /*1e340*/  FFMA.FTZ R80, R80, UR4, -R201 ;  /* 0x0000000450507c23 */ /* 0x000fe200080108c9 */
[--C-:B------:R-:W-:Y:S01]  /*1e350*/  FFMA.FTZ R86, R86, UR4, -R196.reuse ;  /* 0x0000000456567c23 */ /* 0x100fe200080108c4 */
[----:B------:R-:W-:Y:S01]  /*1e360*/  MUFU.EX2 R161, R161 ;  /* 0x000000a100a17308 */ /* 0x000fe20000000800 */
[----:B------:R-:W-:Y:S01]  /*1e370*/  FADD.FTZ R134, R134, R133 ;  /* 0x0000008586867221 */ /* 0x000fe20000010000 */
[----:B------:R-:W-:Y:S01]  /*1e380*/  FFMA.FTZ R87, R87, UR4, -R196 ;  /* 0x0000000457577c23 */ /* 0x000fe200080108c4 */
[C---:B------:R-:W-:Y:S01]  /*1e390*/  HMMA.16816.F32 R16, R44.reuse, R54, R16 ;  /* 0x000000362c10723c */ /* 0x040fe20000001810 */
[----:B------:R-:W3:Y:S01]  /*1e3a0*/  LDSM.16.MT88.4 R52, [R0+0xb800] ;  /* 0x00b800000034783b */ /* 0x000ee20000004200 */
[----:B------:R-:W-:Y:S01]  /*1e3b0*/  MUFU.EX2 R162, R162 ;  /* 0x000000a200a27308 */ /* 0x000fe20000000800 */
[----:B------:R-:W-:Y:S01]  /*1e3c0*/  FADD.FTZ R137, R137, R134 ;  /* 0x0000008689897221 */ /* 0x000fe20000010000 */
[--C-:B------:R-:W-:Y:S01]  /*1e3d0*/  FFMA.FTZ R82, R82, UR4, -R196.reuse ;  /* 0x0000000452527c23 */ /* 0x100fe200080108c4 */
[----:B------:R-:W-:Y:S01]  /*1e3e0*/  FFMA.FTZ R243, R190, UR4, -R201 ;  /* 0x00000004bef37c23 */ /* 0x000fe200080108c9 */
[----:B------:R-:W-:Y:S01]  /*1e3f0*/  MUFU.EX2 R163, R163 ;  /* 0x000000a300a37308 */ /* 0x000fe20000000800 */
[----:B------:R-:W-:Y:S01]  /*1e400*/  FADD.FTZ R142, R142, R137 ;  /* 0x000000898e8e7221 */ /* 0x000fe20000010000 */
[C---:B-1----:R-:W-:Y:S01]  /*1e410*/  HMMA.16816.F32 R28, R44.reuse, R60, R28 ;  /* 0x0000003c2c1c723c */ /* 0x042fe2000000181c */
[----:B------:R-:W-:Y:S01]  /*1e420*/  FFMA.FTZ R244, R193, UR4, -R196 ;  /* 0x00000004c1f47c23 */ /* 0x000fe200080108c4 */
[----:B------:R-:W-:Y:S01]  /*1e430*/  MUFU.EX2 R172, R172 ;  /* 0x000000ac00ac7308 */ /* 0x000fe20000000800 */
[----:B------:R-:W-:Y:S01]  /*1e440*/  FADD.FTZ R141, R141, R142 ;  /* 0x0000008e8d8d7221 */ /* 0x000fe20000010000 */
[----:B------:R-:W-:Y:S01]  /*1e450*/  FFMA.FTZ R191, R191, UR4, -R201 ;  /* 0x00000004bfbf7c23 */ /* 0x000fe200080108c9 */
[----:B------:R-:W-:Y:S01]  /*1e460*/  IADD3 R241, PT, PT, R59, -0x3, RZ ;  /* 0xfffffffd3bf17810 */ /* 0x000fe20007ffe0ff */
[----:B------:R-:W-:Y:S01]  /*1e470*/  MUFU.EX2 R173, R173 ;  /* 0x000000ad00ad7308 */ /* 0x000fe20000000800 */
[----:B------:R-:W-:Y:S01]  /*1e480*/  FADD.FTZ R140, R140, R141 ;  /* 0x0000008d8c8c7221 */ /* 0x000fe20000010000 */
[----:B------:R-:W-:Y:S01]  /*1e490*/  HMMA.16816.F32 R4, R44, R62, R4 ;  /* 0x0000003e2c04723c */ /* 0x000fe20000001804 */
[----:B------:R-:W1:Y:S01]  /*1e4a0*/  LDSM.16.MT88.4 R60, [R208+0x1800] ;  /* 0x00180000d03c783b */ /* 0x000e620000004200 */
[----:B------:R-:W-:Y:S01]  /*1e4b0*/  MUFU.EX2 R170, R170 ;  /* 0x000000aa00aa7308 */ /* 0x000fe20000000800 */
[----:B------:R-:W-:-:S03]  /*1e4c0*/  FADD.FTZ R147, R147, R140 ;  /* 0x0000008c93937221 */ /* 0x000fc60000010000 */
        /* <DEDUP_REMOVED lines=8> */
[C---:B--2---:R-:W-:Y:S01]  /*1e550*/  HMMA.16816.F32 R68, R44.reuse, R72, R68 ;  /* 0x000000482c44723c */ /* 0x044fe20000001844 */
[--C-:B------:R-:W-:Y:S01]  /*1e560*/  FFMA.FTZ R72, R24, UR4, -R201.reuse ;  /* 0x0000000418487c23 */ /* 0x100fe200080108c9 */
[--C-:B------:R-:W-:Y:S01]  /*1e570*/  FFMA.FTZ R73, R25, UR4, -R201.reuse ;  /* 0x0000000419497c23 */ /* 0x100fe200080108c9 */
[----:B------:R-:W-:Y:S04]  /*1e580*/  MUFU.EX2 R166, R166 ;  /* 0x000000a600a67308 */ /* 0x000fe80000000800 */
[----:B------:R-:W-:Y:S01]  /*1e590*/  MUFU.EX2 R72, R72 ;  /* 0x0000004800487308 */ /* 0x000fe20000000800 */
[----:B------:R-:W-:Y:S01]  /*1e5a0*/  HMMA.16816.F32 R8, R44, R74, R8 ;  /* 0x0000004a2c08723c */ /* 0x000fe20000001808 */
[----:B------:R-:W-:Y:S01]  /*1e5b0*/  F2FP.F16.F32.PACK_AB R44, R149, R148 ;  /* 0x00000094952c723e */ /* 0x000fe200000000ff */
[--C-:B------:R-:W-:Y:S01]  /*1e5c0*/  FFMA.FTZ R74, R40, UR4, -R201.reuse ;  /* 0x00000004284a7c23 */ /* 0x100fe200080108c9 */
[----:B------:R-:W-:Y:S01]  /*1e5d0*/  F2FP.F16.F32.PACK_AB R45, R153, R152 ;  /* 0x00000098992d723e */ /* 0x000fe200000000ff */
[----:B------:R-:W-:Y:S01]  /*1e5e0*/  FFMA.FTZ R75, R37, UR4, -R201 ;  /* 0x00000004254b7c23 */ /* 0x000fe200080108c9 */
[----:B------:R-:W-:Y:S01]  /*1e5f0*/  F2FP.F16.F32.PACK_AB R46, R151, R150 ;  /* 0x00000096972e723e */ /* 0x000fe200000000ff */
[----:B------:R-:W2:Y:S01]  /*1e600*/  MUFU.EX2 R73, R73 ;  /* 0x0000004900497308 */ /* 0x000ea20000000800 */
[----:B------:R-:W-:Y:S01]  /*1e610*/  F2FP.F16.F32.PACK_AB R47, R155, R154 ;  /* 0x0000009a9b2f723e */ /* 0x000fe200000000ff */
[----:B------:R-:W-:Y:S01]  /*1e620*/  FFMA.FTZ R40, R38, UR4, -R196 ;  /* 0x0000000426287c23 */ /* 0x000fe200080108c4 */
[----:B------:R-:W-:Y:S01]  /*1e630*/  FADD.FTZ R148, R148, R147 ;  /* 0x0000009394947221 */ /* 0x000fe20000010000 */
[----:B------:R-:W-:Y:S03]  /*1e640*/  MUFU.EX2 R74, R74 ;  /* 0x0000004a004a7308 */ /* 0x000fe60000000800 */
[----:B------:R-:W-:Y:S01]  /*1e650*/  FADD.FTZ R149, R149, R148 ;  /* 0x0000009495957221 */ /* 0x000fe20000010000 */
[----:B------:R-:W-:Y:S01]  /*1e660*/  HMMA.16816.F32 R12, R44, R76, R12 ;  /* 0x0000004c2c0c723c */ /* 0x000fe2000000180c */
[--C-:B------:R-:W-:Y:S01]  /*1e670*/  FFMA.FTZ R76, R26, UR4, -R196.reuse ;  /* 0x000000041a4c7c23 */ /* 0x100fe200080108c4 */
[----:B------:R-:W-:Y:S01]  /*1e680*/  FFMA.FTZ R77, R27, UR4, -R196 ;  /* 0x000000041b4d7c23 */ /* 0x000fe200080108c4 */
[----:B------:R-:W-:Y:S01]  /*1e690*/  MUFU.EX2 R75, R75 ;  /* 0x0000004b004b7308 */ /* 0x000fe20000000800 */
[----:B------:R-:W-:Y:S01]  /*1e6a0*/  LDSM.16.MT88.4 R24, [R208+0x2000] ;  /* 0x00200000d018783b */ /* 0x000fe20000004200 */
[----:B------:R-:W-:-:S02]  /*1e6b0*/  FADD.FTZ R150, R150, R149 ;  /* 0x0000009596967221 */ /* 0x000fc40000010000 */
[----:B------:R-:W-:Y:S01]  /*1e6c0*/  MUFU.EX2 R76, R76 ;  /* 0x0000004c004c7308 */ /* 0x000fe20000000800 */
[C---:B---3--:R-:W-:Y:S01]  /*1e6d0*/  HMMA.16816.F32 R28, R44.reuse, R52, R28 ;  /* 0x000000342c1c723c */ /* 0x048fe2000000181c */
[----:B------:R-:W-:Y:S02]  /*1e6e0*/  FADD.FTZ R151, R151, R150 ;  /* 0x0000009697977221 */ /* 0x000fe40000010000 */
[----:B------:R-:W3:Y:S04]  /*1e6f0*/  MUFU.EX2 R77, R77 ;  /* 0x0000004d004d7308 */ /* 0x000ee80000000800 */
[----:B------:R-:W-:Y:S01]  /*1e700*/  MUFU.EX2 R58, R40 ;  /* 0x00000028003a7308 */ /* 0x000fe20000000800 */
[C---:B------:R-:W-:Y:S01]  /*1e710*/  HMMA.16816.F32 R4, R44.reuse, R54, R4 ;  /* 0x000000362c04723c */ /* 0x040fe20000001804 */
[----:B------:R-:W5:Y:S02]  /*1e720*/  LDSM.16.MT88.4 R52, [R204+0xc000] ;  /* 0x00c00000cc34783b */ /* 0x000f640000004200 */
        /* <DEDUP_REMOVED lines=8> */
[----:B------:R-:W1:Y:S04]  /*1e7b0*/  MUFU.EX2 R79, R79 ;  /* 0x0000004f004f7308 */ /* 0x000e680000000800 */
[----:B------:R-:W-:Y:S01]  /*1e7c0*/  MUFU.EX2 R124, R124 ;  /* 0x0000007c007c7308 */ /* 0x000fe20000000800 */
[C---:B------:R-:W-:Y:S01]  /*1e7d0*/  HMMA.16816.F32 R20, R44.reuse, R62, R20 ;  /* 0x0000003e2c14723c */ /* 0x040fe20000001814 */
[----:B------:R-:W-:Y:S02]  /*1e7e0*/  LDSM.16.MT88.4 R60, [R0+0xc800] ;  /* 0x00c80000003c783b */ /* 0x000fe40000004200 */
[----:B------:R-:W-:Y:S04]  /*1e7f0*/  MUFU.EX2 R125, R125 ;  /* 0x0000007d007d7308 */ /* 0x000fe80000000800 */
[----:B------:R-:W-:Y:S01]  /*1e800*/  MUFU.EX2 R120, R120 ;  /* 0x0000007800787308 */ /* 0x000fe20000000800 */
[C---:B------:R-:W-:Y:S01]  /*1e810*/  HMMA.16816.F32 R68, R44.reuse, R32, R68 ;  /* 0x000000202c44723c */ /* 0x040fe20000001844 */
[----:B--2---:R-:W-:Y:S01]  /*1e820*/  F2FP.F16.F32.PACK_AB R32, R73, R72 ;  /* 0x000000484920723e */ /* 0x004fe200000000ff */
[----:B------:R-:W-:Y:S01]  /*1e830*/  FADD.FTZ R72, R72, R151 ;  /* 0x0000009748487221 */ /* 0x000fe20000010000 */
[----:B---3--:R-:W-:Y:S01]  /*1e840*/  F2FP.F16.F32.PACK_AB R33, R77, R76 ;  /* 0x0000004c4d21723e */ /* 0x008fe200000000ff */
[----:B------:R-:W-:Y:S01]  /*1e850*/  MUFU.EX2 R121, R121 ;  /* 0x0000007900797308 */ /* 0x000fe20000000800 */
[----:B------:R-:W-:Y:S01]  /*1e860*/  LDSM.16.MT88.4 R148, [R208+0x7800] ;  /* 0x00780000d094783b */ /* 0x000fe20000004200 */
[----:B------:R-:W-:Y:S01]  /*1e870*/  FADD.FTZ R73, R73, R72 ;  /* 0x0000004849497221 */ /* 0x000fe20000010000 */
[----:B------:R-:W-:Y:S01]  /*1e880*/  FFMA.FTZ R72, R81, UR4, -R201 ;  /* 0x0000000451487c23 */ /* 0x000fe200080108c9 */
[----:B------:R-:W-:Y:S01]  /*1e890*/  HMMA.16816.F32 R8, R44, R34, R8 ;  /* 0x000000222c08723c */ /* 0x000fe20000001808 */
[----:B------:R-:W2:Y:S01]  /*1e8a0*/  LDSM.16.MT88.4 R44, [R209+0x2000] ;  /* 0x00200000d12c783b */ /* 0x000ea20000004200 */
[----:B------:R-:W-:Y:S01]  /*1e8b0*/  F2FP.F16.F32.PACK_AB R34, R75, R74 ;  /* 0x0000004a4b22723e */ /* 0x000fe200000000ff */
[----:B------:R-:W-:Y:S01]  /*1e8c0*/  MUFU.EX2 R126, R126 ;  /* 0x0000007e007e7308 */ /* 0x000fe20000000800 */
[----:B-1----:R-:W-:Y:S01]  /*1e8d0*/  F2FP.F16.F32.PACK_AB R35, R79, R78 ;  /* 0x0000004e4f23723e */ /* 0x002fe200000000ff */
[----:B------:R-:W-:-:S02]  /*1e8e0*/  FADD.FTZ R74, R74, R73 ;  /* 0x000000494a4a7221 */ /* 0x000fc40000010000 */
[----:B------:R-:W-:Y:S02]  /*1e8f0*/  MUFU.EX2 R127, R127 ;  /* 0x0000007f007f7308 */ /* 0x000fe40000000800 */
[----:B------:R-:W-:Y:S02]  /*1e900*/  FADD.FTZ R75, R75, R74 ;  /* 0x0000004a4b4b7221 */ /* 0x000fe40000010000 */
[C---:B----4-:R-:W-:Y:S01]  /*1e910*/  HMMA.16816.F32 R28, R32.reuse, R64, R28 ;  /* 0x00000040201c723c */ /* 0x050fe2000000181c */
[--C-:B------:R-:W-:Y:S01]  /*1e920*/  FFMA.FTZ R65, R57, UR4, -R201.reuse ;  /* 0x0000000439417c23 */ /* 0x100fe200080108c9 */
[----:B------:R-:W-:Y:S04]  /*1e930*/  MUFU.EX2 R64, R42 ;  /* 0x0000002a00407308 */ /* 0x000fe80000000800 */
[----:B------:R1:W3:Y:S02]  /*1e940*/  MUFU.EX2 R57, R39 ;  /* 0x0000002700397308 */ /* 0x0002e40000000800 */
[C---:B-----5:R-:W-:Y:S02]  /*1e950*/  HMMA.16816.F32 R12, R32.reuse, R52, R12 ;  /* 0x00000034200c723c */ /* 0x060fe4000000180c */
[----:B------:R-:W-:Y:S04]  /*1e960*/  MUFU.EX2 R65, R65 ;  /* 0x0000004100417308 */ /* 0x000fe80000000800 */
[----:B------:R-:W-:Y:S02]  /*1e970*/  MUFU.EX2 R122, R122 ;  /* 0x0000007a007a7308 */ /* 0x000fe40000000800 */
[C---:B------:R-:W-:Y:S01]  /*1e980*/  HMMA.16816.F32 R16, R32.reuse, R54, R16 ;  /* 0x000000362010723c */ /* 0x040fe20000001810 */
[----:B------:R-:W4:Y:S01]  /*1e990*/  LDSM.16.MT88.4 R52, [R204+0xc800] ;  /* 0x00c80000cc34783b */ /* 0x000f220000004200 */
[----:B------:R-:W-:Y:S03]  /*1e9a0*/  MUFU.EX2 R123, R123 ;  /* 0x0000007b007b7308 */ /* 0x000fe60000000800 */
[----:B-1----:R-:W1:Y:S01]  /*1e9b0*/  LDSM.16.MT88.4 R36, [R208+0x2800] ;  /* 0x00280000d024783b */ /* 0x002e620000004200 */
[----:B------:R-:W-:Y:S02]  /*1e9c0*/  MUFU.EX2 R116, R116 ;  /* 0x0000007400747308 */ /* 0x000fe40000000800 */
[C---:B------:R-:W-:Y:S02]  /*1e9d0*/  HMMA.16816.F32 R48, R32.reuse, R24, R48 ;  /* 0x000000182030723c */ /* 0x040fe40000001830 */
[----:B------:R-:W-:Y:S04]  /*1e9e0*/  MUFU.EX2 R117, R117 ;  /* 0x0000007500757308 */ /* 0x000fe80000000800 */
[----:B------:R-:W-:Y:S02]  /*1e9f0*/  MUFU.EX2 R112, R112 ;  /* 0x0000007000707308 */ /* 0x000fe40000000800 */
[C---:B------:R-:W-:Y:S01]  /*1ea00*/  HMMA.16816.F32 R20, R32.reuse, R26, R20 ;  /* 0x0000001a2014723c */ /* 0x040fe20000001814 */
[----:B------:R-:W5:Y:S01]  /*1ea10*/  LDSM.16.MT88.4 R24, [R209+0x2800] ;  /* 0x00280000d118783b */ /* 0x000f620000004200 */
[----:B------:R-:W-:Y:S04]  /*1ea20*/  MUFU.EX2 R113, R113 ;  /* 0x0000007100717308 */ /* 0x000fe80000000800 */
[----:B------:R-:W-:Y:S02]  /*1ea30*/  MUFU.EX2 R118, R118 ;  /* 0x0000007600767308 */ /* 0x000fe40000000800 */
[C---:B------:R-:W-:Y:S01]  /*1ea40*/  HMMA.16816.F32 R4, R32.reuse, R66, R4 ;  /* 0x000000422004723c */ /* 0x040fe20000001804 */
[----:B------:R-:W-:Y:S01]  /*1ea50*/  FFMA.FTZ R66, R176, UR4, -R201 ;  /* 0x00000004b0427c23 */ /* 0x000fe200080108c9 */
[----:B------:R-:W-:Y:S01]  /*1ea60*/  FFMA.FTZ R67, R43, UR4, -R196 ;  /* 0x000000042b437c23 */ /* 0x000fe200080108c4 */
[----:B------:R-:W-:Y:S01]  /*1ea70*/  MUFU.EX2 R119, R119 ;  /* 0x0000007700777308 */ /* 0x000fe20000000800 */
[----:B------:R-:W5:Y:S03]  /*1ea80*/  LDSM.16.MT88.4 R40, [R204+0xd000] ;  /* 0x00d00000cc28783b */ /* 0x000f660000004200 */
[----:B------:R-:W4:Y:S01]  /*1ea90*/  MUFU.EX2 R66, R66 ;  /* 0x0000004200427308 */ /* 0x000f220000000800 */
[C---:B--2---:R-:W-:Y:S03]  /*1eaa0*/  HMMA.16816.F32 R68, R32.reuse, R44, R68 ;  /* 0x0000002c2044723c */ /* 0x044fe60000001844 */
[----:B------:R-:W2:Y:S04]  /*1eab0*/  MUFU.EX2 R67, R67 ;  /* 0x0000004300437308 */ /* 0x000ea80000000800 */
[----:B------:R-:W-:Y:S01]  /*1eac0*/  MUFU.EX2 R114, R114 ;  /* 0x0000007200727308 */ /* 0x000fe20000000800 */
[----:B------:R-:W-:Y:S01]  /*1ead0*/  HMMA.16816.F32 R8, R32, R46, R8 ;  /* 0x0000002e2008723c */ /* 0x000fe20000001808 */
[----:B---3--:R-:W-:Y:S01]  /*1eae0*/  F2FP.F16.F32.PACK_AB R32, R57, R64 ;  /* 0x000000403920723e */ /* 0x008fe200000000ff */
[----:B------:R-:W3:Y:S01]  /*1eaf0*/  LDSM.16.MT88.4 R44, [R0+0xd000] ;  /* 0x00d00000002c783b */ /* 0x000ee20000004200 */
[----:B------:R-:W-:Y:S01]  /*1eb00*/  F2FP.F16.F32.PACK_AB R35, R157, R156 ;  /* 0x0000009c9d23723e */ /* 0x000fe200000000ff */
[----:B------:R-:W-:Y:S01]  /*1eb10*/  MUFU.EX2 R115, R115 ;  /* 0x0000007300737308 */ /* 0x000fe20000000800 */
[----:B----4-:R-:W-:-:S03]  /*1eb20*/  F2FP.F16.F32.PACK_AB R34, R66, R65 ;  /* 0x000000414222723e */ /* 0x010fc600000000ff */
[----:B------:R-:W-:Y:S01]  /*1eb30*/  MUFU.EX2 R108, R108 ;  /* 0x0000006c006c7308 */ /* 0x000fe20000000800 */
[----:B--2---:R-:W-:-:S03]  /*1eb40*/  F2FP.F16.F32.PACK_AB R33, R58, R67 ;  /* 0x000000433a21723e */ /* 0x004fc600000000ff */
        /* <DEDUP_REMOVED lines=8> */
[C---:B------:R-:W-:Y:S01]  /*1ebd0*/  HMMA.16816.F32 R28, R32.reuse, R60, R28 ;  /* 0x0000003c201c723c */ /* 0x040fe2000000181c */
        /* <DEDUP_REMOVED lines=9> */
[C---:B-1----:R-:W-:Y:S03]  /*1ec70*/  HMMA.16816.F32 R48, R32.reuse, R36, R48 ;  /* 0x000000242030723c */ /* 0x042fe60000001830 */
[----:B------:R-:W1:Y:S04]  /*1ec80*/  MUFU.EX2 R63, R63 ;  /* 0x0000003f003f7308 */ /* 0x000e680000000800 */
[----:B------:R-:W4:Y:S01]  /*1ec90*/  MUFU.EX2 R107, R107 ;  /* 0x0000006b006b7308 */ /* 0x000f220000000800 */
[C---:B------:R-:W-:Y:S01]  /*1eca0*/  HMMA.16816.F32 R20, R32.reuse, R38, R20 ;  /* 0x000000262014723c */ /* 0x040fe20000001814 */
[----:B------:R-:W4:Y:S02]  /*1ecb0*/  LDSM.16.MT88.4 R36, [R208+0x3000] ;  /* 0x00300000d024783b */ /* 0x000f240000004200 */
[----:B------:R-:W-:Y:S04]  /*1ecc0*/  MUFU.EX2 R92, R92 ;  /* 0x0000005c005c7308 */ /* 0x000fe80000000800 */
[----:B------:R-:W-:Y:S01]  /*1ecd0*/  MUFU.EX2 R93, R93 ;  /* 0x0000005d005d7308 */ /* 0x000fe20000000800 */
[----:B-----5:R-:W-:Y:S01]  /*1ece0*/  HMMA.16816.F32 R68, R32, R24, R68 ;  /* 0x000000182044723c */ /* 0x020fe20000001844 */
[----:B--2---:R-:W-:-:S02]  /*1ecf0*/  F2FP.F16.F32.PACK_AB R24, R61, R60 ;  /* 0x0000003c3d18723e */ /* 0x004fc400000000ff */
[----:B------:R-:W-:Y:S01]  /*1ed00*/  F2FP.F16.F32.PACK_AB R25, R159, R158 ;  /* 0x0000009e9f19723e */ /* 0x000fe200000000ff */
[----:B------:R-:W-:Y:S04]  /*1ed10*/  MUFU.EX2 R73, R80 ;  /* 0x0000005000497308 */ /* 0x000fe80000000800 */
[----:B------:R-:W-:Y:S01]  /*1ed20*/  HMMA.16816.F32 R8, R32, R26, R8 ;  /* 0x0000001a2008723c */ /* 0x000fe20000001808 */
[----:B------:R-:W2:Y:S01]  /*1ed30*/  LDSM.16.MT88.4 R32, [R209+0x3000] ;  /* 0x00300000d120783b */ /* 0x000ea20000004200 */
[----:B-1----:R-:W-:Y:S01]  /*1ed40*/  F2FP.F16.F32.PACK_AB R26, R63, R62 ;  /* 0x0000003e3f1a723e */ /* 0x002fe200000000ff */
[----:B------:R-:W-:Y:S01]  /*1ed50*/  MUFU.EX2 R72, R72 ;  /* 0x0000004800487308 */ /* 0x000fe20000000800 */
[----:B------:R-:W-:-:S03]  /*1ed60*/  F2FP.F16.F32.PACK_AB R27, R161, R160 ;  /* 0x000000a0a11b723e */ /* 0x000fc600000000ff */
[----:B------:R-:W-:Y:S04]  /*1ed70*/  MUFU.EX2 R243, R243 ;  /* 0x000000f300f37308 */ /* 0x000fe80000000800 */
[C---:B------:R-:W-:Y:S01]  /*1ed80*/  HMMA.16816.F32 R12, R24.reuse, R40, R12 ;  /* 0x00000028180c723c */ /* 0x040fe2000000180c */
[----:B------:R-:W-:Y:S07]  /*1ed90*/  MUFU.EX2 R244, R244 ;  /* 0x000000f400f47308 */ /* 0x000fee0000000800 */
[C---:B------:R-:W-:Y:S01]  /*1eda0*/  HMMA.16816.F32 R16, R24.reuse, R42, R16 ;  /* 0x0000002a1810723c */ /* 0x040fe20000001810 */
[----:B------:R-:W1:Y:S07]  /*1edb0*/  LDSM.16.MT88.4 R40, [R204+0xd800] ;  /* 0x00d80000cc28783b */ /* 0x000e6e0000004200 */
[C---:B---3--:R-:W-:Y:S08]  /*1edc0*/  HMMA.16816.F32 R28, R24.reuse, R44, R28 ;  /* 0x0000002c181c723c */ /* 0x048ff0000000181c */
[C---:B------:R-:W-:Y:S01]  /*1edd0*/  HMMA.16816.F32 R4, R24.reuse, R46, R4 ;  /* 0x0000002e1804723c */ /* 0x040fe20000001804 */
[----:B------:R-:W3:Y:S07]  /*1ede0*/  LDSM.16.MT88.4 R44, [R208+0x3800] ;  /* 0x00380000d02c783b */ /* 0x000eee0000004200 */
[C---:B----4-:R-:W-:Y:S08]  /*1edf0*/  HMMA.16816.F32 R48, R24.reuse, R36, R48 ;  /* 0x000000241830723c */ /* 0x050ff00000001830 */
[C---:B------:R-:W-:Y:S01]  /*1ee00*/  HMMA.16816.F32 R20, R24.reuse, R38, R20 ;  /* 0x000000261814723c */ /* 0x040fe20000001814 */
[----:B------:R-:W-:Y:S07]  /*1ee10*/  LDSM.16.MT88.4 R36, [R204+0xe000] ;  /* 0x00e00000cc24783b */ /* 0x000fee0000004200 */
[----:B--2---:R-:W-:Y:S01]  /*1ee20*/  HMMA.16816.F32 R68, R24, R32, R68 ;  /* 0x000000201844723c */ /* 0x004fe20000001844 */
[----:B------:R-:W-:-:S02]  /*1ee30*/  F2FP.F16.F32.PACK_AB R32, R163, R162 ;  /* 0x000000a2a320723e */ /* 0x000fc400000000ff */
[----:B------:R-:W-:-:S05]  /*1ee40*/  F2FP.F16.F32.PACK_AB R33, R173, R172 ;  /* 0x000000acad21723e */ /* 0x000fca00000000ff */
[----:B------:R-:W-:Y:S01]  /*1ee50*/  HMMA.16816.F32 R8, R24, R34, R8 ;  /* 0x000000221808723c */ /* 0x000fe20000001808 */
[----:B------:R-:W2:Y:S01]  /*1ee60*/  LDSM.16.MT88.4 R24, [R209+0x3800] ;  /* 0x00380000d118783b */ /* 0x000ea20000004200 */
[----:B------:R-:W-:Y:S02]  /*1ee70*/  F2FP.F16.F32.PACK_AB R34, R169, R168 ;  /* 0x000000a8a922723e */ /* 0x000fe400000000ff */
[----:B------:R-:W-:-:S07]  /*1ee80*/  F2FP.F16.F32.PACK_AB R35, R171, R170 ;  /* 0x000000aaab23723e */ /* 0x000fce00000000ff */
[C---:B-1----:R-:W-:Y:S08]  /*1ee90*/  HMMA.16816.F32 R12, R32.reuse, R40, R12 ;  /* 0x00000028200c723c */ /* 0x042ff0000000180c */
[C---:B------:R-:W-:Y:S01]  /*1eea0*/  HMMA.16816.F32 R16, R32.reuse, R42, R16 ;  /* 0x0000002a2010723c */ /* 0x040fe20000001810 */
[----:B------:R-:W1:Y:S07]  /*1eeb0*/  LDSM.16.MT88.4 R40, [R0+0xe000] ;  /* 0x00e000000028783b */ /* 0x000e6e0000004200 */
[C---:B------:R-:W-:Y:S08]  /*1eec0*/  HMMA.16816.F32 R28, R32.reuse, R52, R28 ;  /* 0x00000034201c723c */ /* 0x040ff0000000181c */
[C---:B------:R-:W-:Y:S01]  /*1eed0*/  HMMA.16816.F32 R4, R32.reuse, R54, R4 ;  /* 0x000000362004723c */ /* 0x040fe20000001804 */
[----:B------:R-:W-:Y:S07]  /*1eee0*/  LDSM.16.MT88.4 R52, [R0+0xe800] ;  /* 0x00e800000034783b */ /* 0x000fee0000004200 */
[C---:B---3--:R-:W-:Y:S08]  /*1eef0*/  HMMA.16816.F32 R48, R32.reuse, R44, R48 ;  /* 0x0000002c2030723c */ /* 0x048ff00000001830 */
[C---:B------:R-:W-:Y:S01]  /*1ef00*/  HMMA.16816.F32 R20, R32.reuse, R46, R20 ;  /* 0x0000002e2014723c */ /* 0x040fe20000001814 */
[----:B------:R-:W3:Y:S07]  /*1ef10*/  LDSM.16.MT88.4 R44, [R208+0x4000] ;  /* 0x00400000d02c783b */ /* 0x000eee0000004200 */
[----:B--2---:R-:W-:Y:S01]  /*1ef20*/  HMMA.16816.F32 R68, R32, R24, R68 ;  /* 0x000000182044723c */ /* 0x004fe20000001844 */
[----:B------:R-:W-:-:S02]  /*1ef30*/  F2FP.F16.F32.PACK_AB R24, R165, R164 ;  /* 0x000000a4a518723e */ /* 0x000fc400000000ff */
[----:B------:R-:W-:-:S05]  /*1ef40*/  F2FP.F16.F32.PACK_AB R25, R167, R166 ;  /* 0x000000a6a719723e */ /* 0x000fca00000000ff */
[----:B------:R-:W-:Y:S01]  /*1ef50*/  HMMA.16816.F32 R8, R32, R26, R8 ;  /* 0x0000001a2008723c */ /* 0x000fe20000001808 */
[----:B------:R-:W-:Y:S01]  /*1ef60*/  F2FP.F16.F32.PACK_AB R26, R129, R128 ;  /* 0x00000080811a723e */ /* 0x000fe200000000ff */
[----:B------:R-:W2:Y:S01]  /*1ef70*/  LDSM.16.MT88.4 R32, [R209+0x4000] ;  /* 0x00400000d120783b */ /* 0x000ea20000004200 */
[----:B------:R-:W-:-:S07]  /*1ef80*/  F2FP.F16.F32.PACK_AB R27, R131, R130 ;  /* 0x00000082831b723e */ /* 0x000fce00000000ff */
[C---:B------:R-:W-:Y:S08]  /*1ef90*/  HMMA.16816.F32 R12, R24.reuse, R36, R12 ;  /* 0x00000024180c723c */ /* 0x040ff0000000180c */
[C---:B------:R-:W-:Y:S01]  /*1efa0*/  HMMA.16816.F32 R16, R24.reuse, R38, R16 ;  /* 0x000000261810723c */ /* 0x040fe20000001810 */
[----:B------:R-:W4:Y:S07]  /*1efb0*/  LDSM.16.MT88.4 R36, [R204+0xe800] ;  /* 0x00e80000cc24783b */ /* 0x000f2e0000004200 */
[C---:B-1----:R-:W-:Y:S08]  /*1efc0*/  HMMA.16816.F32 R28, R24.reuse, R40, R28 ;  /* 0x00000028181c723c */ /* 0x042ff0000000181c */
[C---:B------:R-:W-:Y:S01]  /*1efd0*/  HMMA.16816.F32 R4, R24.reuse, R42, R4 ;  /* 0x0000002a1804723c */ /* 0x040fe20000001804 */
[----:B------:R-:W1:Y:S07]  /*1efe0*/  LDSM.16.MT88.4 R40, [R208+0x4800] ;  /* 0x00480000d028783b */ /* 0x000e6e0000004200 */
[C---:B---3--:R-:W-:Y:S08]  /*1eff0*/  HMMA.16816.F32 R48, R24.reuse, R44, R48 ;  /* 0x0000002c1830723c */ /* 0x048ff00000001830 */
        /* <DEDUP_REMOVED lines=20> */
[----:B------:R-:W-:-:S05]  /*1f140*/  F2FP.F16.F32.PACK_AB R25, R119, R118 ;  /* 0x000000767719723e */ /* 0x000fca00000000ff */
[----:B------:R-:W-:Y:S01]  /*1f150*/  HMMA.16816.F32 R8, R32, R26, R8 ;  /* 0x0000001a2008723c */ /* 0x000fe20000001808 */
[----:B------:R-:W-:Y:S01]  /*1f160*/  F2FP.F16.F32.PACK_AB R26, R113, R112 ;  /* 0x00000070711a723e */ /* 0x000fe200000000ff */
[----:B------:R-:W2:Y:S01]  /*1f170*/  LDSM.16.MT88.4 R32, [R209+0x5000] ;  /* 0x00500000d120783b */ /* 0x000ea20000004200 */
[----:B------:R-:W-:-:S07]  /*1f180*/  F2FP.F16.F32.PACK_AB R27, R115, R114 ;  /* 0x00000072731b723e */ /* 0x000fce00000000ff */
[C---:B---3--:R-:W-:Y:S08]  /*1f190*/  HMMA.16816.F32 R12, R24.reuse, R36, R12 ;  /* 0x00000024180c723c */ /* 0x048ff0000000180c */
[C---:B------:R-:W-:Y:S01]  /*1f1a0*/  HMMA.16816.F32 R16, R24.reuse, R38, R16 ;  /* 0x000000261810723c */ /* 0x040fe20000001810 */
[----:B------:R-:W3:Y:S07]  /*1f1b0*/  LDSM.16.MT88.4 R36, [R204+0xf800] ;  /* 0x00f80000cc24783b */ /* 0x000eee0000004200 */
[C---:B------:R-:W-:Y:S08]  /*1f1c0*/  HMMA.16816.F32 R28, R24.reuse, R44, R28 ;  /* 0x0000002c181c723c */ /* 0x040ff0000000181c */
[C---:B------:R-:W-:Y:S01]  /*1f1d0*/  HMMA.16816.F32 R4, R24.reuse, R46, R4 ;  /* 0x0000002e1804723c */ /* 0x040fe20000001804 */
[----:B------:R-:W4:Y:S07]  /*1f1e0*/  LDSM.16.MT88.4 R44, [R208+0x5800] ;  /* 0x00580000d02c783b */ /* 0x000f2e0000004200 */
[C---:B-1----:R-:W-:Y:S08]  /*1f1f0*/  HMMA.16816.F32 R48, R24.reuse, R40, R48 ;  /* 0x000000281830723c */ /* 0x042ff00000001830 */
[C---:B------:R-:W-:Y:S01]  /*1f200*/  HMMA.16816.F32 R20, R24.reuse, R42, R20 ;  /* 0x0000002a1814723c */ /* 0x040fe20000001814 */
[----:B------:R-:W-:Y:S07]  /*1f210*/  LDSM.16.MT88.4 R40, [R0+0x10000] ;  /* 0x010000000028783b */ /* 0x000fee0000004200 */
[----:B--2---:R-:W-:Y:S01]  /*1f220*/  HMMA.16816.F32 R68, R24, R32, R68 ;  /* 0x000000201844723c */ /* 0x004fe20000001844 */
[----:B------:R-:W-:-:S02]  /*1f230*/  F2FP.F16.F32.PACK_AB R32, R109, R108 ;  /* 0x0000006c6d20723e */ /* 0x000fc400000000ff */
[----:B------:R-:W-:-:S05]  /*1f240*/  F2FP.F16.F32.PACK_AB R33, R111, R110 ;  /* 0x0000006e6f21723e */ /* 0x000fca00000000ff */
[----:B------:R-:W-:Y:S01]  /*1f250*/  HMMA.16816.F32 R8, R24, R34, R8 ;  /* 0x000000221808723c */ /* 0x000fe20000001808 */
[----:B------:R-:W1:Y:S01]  /*1f260*/  LDSM.16.MT88.4 R24, [R209+0x5800] ;  /* 0x00580000d118783b */ /* 0x000e620000004200 */
[----:B------:R-:W-:Y:S02]  /*1f270*/  F2FP.F16.F32.PACK_AB R34, R104, R105 ;  /* 0x000000696822723e */ /* 0x000fe400000000ff */
[----:B------:R-:W-:-:S07]  /*1f280*/  F2FP.F16.F32.PACK_AB R35, R107, R106 ;  /* 0x0000006a6b23723e */ /* 0x000fce00000000ff */
        /* <DEDUP_REMOVED lines=58> */
[----:B------:R-:W-:Y:S01]  /*1f630*/  FADD.FTZ R144, R144, R145 ;  /* 0x0000009190907221 */ /* 0x000fe20000010000 */
[----:B------:R-:W-:Y:S01]  /*1f640*/  MUFU.EX2 R85, R84 ;  /* 0x0000005400557308 */ /* 0x000fe20000000800 */
[----:B------:R-:W-:Y:S01]  /*1f650*/  HMMA.16816.F32 R4, R24, R42, R4 ;  /* 0x0000002a1804723c */ /* 0x000fe20000001804 */
[----:B---3--:R-:W-:Y:S01]  /*1f660*/  F2FP.F16.F32.PACK_AB R35, R46, R47 ;  /* 0x0000002f2e23723e */ /* 0x008fe200000000ff */
[----:B------:R-:W2:Y:S01]  /*1f670*/  LDSM.16.MT88.4 R40, [R0+0x10800] ;  /* 0x010800000028783b */ /* 0x000ea20000004200 */
[----:B------:R-:W3:Y:S03]  /*1f680*/  MUFU.EX2 R2, R2 ;  /* 0x0000000200027308 */ /* 0x000ee60000000800 */
[----:B------:R-:W4:Y:S02]  /*1f690*/  LDSM.16.MT88.4 R24, [R208+0x6800] ;  /* 0x00680000d018783b */ /* 0x000f240000004200 */
        /* <DEDUP_REMOVED lines=8> */
[----:B------:R-:W-:-:S04]  /*1f720*/  FADD.FTZ R154, R154, R153 ;  /* 0x000000999a9a7221 */ /* 0x000fc80000010000 */
[----:B------:R-:W-:-:S04]  /*1f730*/  FADD.FTZ R155, R155, R154 ;  /* 0x0000009a9b9b7221 */ /* 0x000fc80000010000 */
[----:B------:R-:W-:-:S04]  /*1f740*/  FADD.FTZ R76, R76, R155 ;  /* 0x0000009b4c4c7221 */ /* 0x000fc80000010000 */
[----:B------:R-:W-:-:S04]  /*1f750*/  FADD.FTZ R77, R77, R76 ;  /* 0x0000004c4d4d7221 */ /* 0x000fc80000010000 */
[----:B------:R-:W-:Y:S01]  /*1f760*/  FADD.FTZ R78, R78, R77 ;  /* 0x0000004d4e4e7221 */ /* 0x000fe20000010000 */
[C---:B--2---:R-:W-:Y:S01]  /*1f770*/  HMMA.16816.F32 R28, R32.reuse, R40, R28 ;  /* 0x00000028201c723c */ /* 0x044fe2000000181c */
[----:B------:R-:W-:Y:S02]  /*1f780*/  FADD.FTZ R40, R64, R75 ;  /* 0x0000004b40287221 */ /* 0x000fe40000010000 */
[----:B------:R-:W-:Y:S01]  /*1f790*/  FADD.FTZ R78, R79, R78 ;  /* 0x0000004e4f4e7221 */ /* 0x000fe20000010000 */
[----:B------:R-:W-:Y:S01]  /*1f7a0*/  MUFU.EX2 R64, R86 ;  /* 0x0000005600407308 */ /* 0x000fe20000000800 */
[----:B------:R-:W-:Y:S02]  /*1f7b0*/  FADD.FTZ R40, R57, R40 ;  /* 0x0000002839287221 */ /* 0x000fe40000010000 */
[----:B------:R-:W-:Y:S01]  /*1f7c0*/  FADD.FTZ R75, R67, R78 ;  /* 0x0000004e434b7221 */ /* 0x000fe20000010000 */
[----:B----4-:R-:W-:Y:S01]  /*1f7d0*/  HMMA.16816.F32 R48, R32, R24, R48 ;  /* 0x000000182030723c */ /* 0x010fe20000001830 */
[----:B------:R-:W-:Y:S01]  /*1f7e0*/  FADD.FTZ R67, R65, R40 ;  /* 0x0000002841437221 */ /* 0x000fe20000010000 */
[----:B------:R-:W-:Y:S01]  /*1f7f0*/  FFMA.FTZ R65, R83, UR4, -R196 ;  /* 0x0000000453417c23 */ /* 0x000fe200080108c4 */
[----:B------:R-:W-:Y:S01]  /*1f800*/  FADD.FTZ R75, R58, R75 ;  /* 0x0000004b3a4b7221 */ /* 0x000fe20000010000 */
[----:B------:R-:W2:Y:S01]  /*1f810*/  MUFU.EX2 R57, R87 ;  /* 0x0000005700397308 */ /* 0x000ea20000000800 */
[----:B------:R-:W-:-:S02]  /*1f820*/  FADD.FTZ R67, R66, R67 ;  /* 0x0000004342437221 */ /* 0x000fc40000010000 */
[----:B------:R-:W-:Y:S01]  /*1f830*/  FADD.FTZ R156, R156, R75 ;  /* 0x0000004b9c9c7221 */ /* 0x000fe20000010000 */
[C---:B------:R-:W-:Y:S01]  /*1f840*/  HMMA.16816.F32 R20, R32.reuse, R26, R20 ;  /* 0x0000001a2014723c */ /* 0x040fe20000001814 */
[----:B------:R-:W-:Y:S01]  /*1f850*/  FADD.FTZ R60, R60, R67 ;  /* 0x000000433c3c7221 */ /* 0x000fe20000010000 */
[----:B------:R-:W4:Y:S01]  /*1f860*/  LDSM.16.MT88.4 R24, [R204+0x11000] ;  /* 0x01100000cc18783b */ /* 0x000f220000004200 */
[----:B------:R-:W-:Y:S01]  /*1f870*/  FADD.FTZ R157, R157, R156 ;  /* 0x0000009c9d9d7221 */ /* 0x000fe20000010000 */
[----:B------:R-:W-:Y:S01]  /*1f880*/  MUFU.EX2 R58, R82 ;  /* 0x00000052003a7308 */ /* 0x000fe20000000800 */
[----:B------:R-:W-:Y:S02]  /*1f890*/  FADD.FTZ R61, R61, R60 ;  /* 0x0000003c3d3d7221 */ /* 0x000fe40000010000 */
[----:B------:R-:W-:Y:S01]  /*1f8a0*/  FADD.FTZ R158, R158, R157 ;  /* 0x0000009d9e9e7221 */ /* 0x000fe20000010000 */
[----:B------:R-:W5:Y:S01]  /*1f8b0*/  MUFU.EX2 R65, R65 ;  /* 0x0000004100417308 */ /* 0x000f620000000800 */
[----:B------:R-:W-:Y:S01]  /*1f8c0*/  FADD.FTZ R62, R62, R61 ;  /* 0x0000003d3e3e7221 */ /* 0x000fe20000010000 */
[----:B------:R-:W-:Y:S01]  /*1f8d0*/  HMMA.16816.F32 R4, R32, R42, R4 ;  /* 0x0000002a2004723c */ /* 0x000fe20000001804 */
[----:B------:R-:W-:Y:S01]  /*1f8e0*/  FADD.FTZ R159, R159, R158 ;  /* 0x0000009e9f9f7221 */ /* 0x000fe20000010000 */
[----:B------:R5:W4:Y:S01]  /*1f8f0*/  LDSM.16.MT88.4 R40, [R0+0x11000] ;  /* 0x011000000028783b */ /* 0x000b220000004200 */
[----:B------:R-:W-:-:S02]  /*1f900*/  FADD.FTZ R63, R63, R62 ;  /* 0x0000003e3f3f7221 */ /* 0x000fc40000010000 */
[----:B------:R-:W-:Y:S02]  /*1f910*/  FADD.FTZ R160, R160, R159 ;  /* 0x0000009fa0a07221 */ /* 0x000fe40000010000 */
[----:B------:R-:W-:Y:S01]  /*1f920*/  FADD.FTZ R162, R162, R63 ;  /* 0x0000003fa2a27221 */ /* 0x000fe20000010000 */
[C---:B-1----:R-:W-:Y:S01]  /*1f930*/  HMMA.16816.F32 R68, R32.reuse, R36, R68 ;  /* 0x000000242044723c */ /* 0x042fe20000001844 */
[----:B------:R-:W-:Y:S01]  /*1f940*/  FADD.FTZ R161, R161, R160 ;  /* 0x000000a0a1a17221 */ /* 0x000fe20000010000 */
[----:B---3--:R-:W-:Y:S01]  /*1f950*/  F2FP.F16.F32.PACK_AB R36, R2, R85 ;  /* 0x000000550224723e */ /* 0x008fe200000000ff */
        /* <DEDUP_REMOVED lines=10> */
[----:B-----5:R-:W-:Y:S01]  /*1fa00*/  F2FP.F16.F32.PACK_AB R39, R65, R58 ;  /* 0x0000003a4127723e */ /* 0x020fe200000000ff */
[----:B------:R-:W-:-:S02]  /*1fa10*/  FADD.FTZ R164, R164, R169 ;  /* 0x000000a9a4a47221 */ /* 0x000fc40000010000 */
[----:B------:R-:W-:Y:S01]  /*1fa20*/  FADD.FTZ R171, R171, R170 ;  /* 0x000000aaabab7221 */ /* 0x000fe20000010000 */
[----:B------:R-:W-:Y:S01]  /*1fa30*/  MOV R0, R202 ;  /* 0x000000ca00007202 */ /* 0x000fe20000000f00 */
[----:B------:R-:W-:Y:S02]  /*1fa40*/  FADD.FTZ R165, R165, R164 ;  /* 0x000000a4a5a57221 */ /* 0x000fe40000010000 */
[----:B------:R-:W-:Y:S02]  /*1fa50*/  FADD.FTZ R166, R166, R171 ;  /* 0x000000aba6a67221 */ /* 0x000fe40000010000 */
[----:B------:R-:W-:Y:S01]  /*1fa60*/  FADD.FTZ R128, R128, R165 ;  /* 0x000000a580807221 */ /* 0x000fe20000010000 */
[----:B----4-:R-:W-:Y:S01]  /*1fa70*/  HMMA.16816.F32 R12, R36, R24, R12 ;  /* 0x00000018240c723c */ /* 0x010fe2000000180c */
[----:B------:R-:W-:Y:S02]  /*1fa80*/  FADD.FTZ R167, R167, R166 ;  /* 0x000000a6a7a77221 */ /* 0x000fe40000010000 */
[----:B------:R-:W-:-:S02]  /*1fa90*/  FADD.FTZ R129, R129, R128 ;  /* 0x0000008081817221 */ /* 0x000fc40000010000 */
        /* <DEDUP_REMOVED lines=11> */
[----:B------:R-:W-:Y:S01]  /*1fb50*/  FFMA.FTZ R40, R179, UR4, -R196 ;  /* 0x00000004b3287c23 */ /* 0x000fe200080108c4 */
[----:B------:R-:W-:Y:S01]  /*1fb60*/  FADD.FTZ R121, R121, R120 ;  /* 0x0000007879797221 */ /* 0x000fe20000010000 */
[----:B------:R-:W-:Y:S01]  /*1fb70*/  FFMA.FTZ R41, R192, UR4, -R196 ;  /* 0x00000004c0297c23 */ /* 0x000fe200080108c4 */
[----:B------:R-:W-:-:S02]  /*1fb80*/  FADD.FTZ R122, R122, R127 ;  /* 0x0000007f7a7a7221 */ /* 0x000fc40000010000 */
[----:B------:R-:W-:Y:S01]  /*1fb90*/  FADD.FTZ R116, R116, R121 ;  /* 0x0000007974747221 */ /* 0x000fe20000010000 */
[----:B------:R-:W-:Y:S01]  /*1fba0*/  MUFU.EX2 R40, R40 ;  /* 0x0000002800287308 */ /* 0x000fe20000000800 */
[----:B------:R-:W-:Y:S01]  /*1fbb0*/  FADD.FTZ R123, R123, R122 ;  /* 0x0000007a7b7b7221 */ /* 0x000fe20000010000 */
[C---:B-1----:R-:W-:Y:S01]  /*1fbc0*/  HMMA.16816.F32 R48, R36.reuse, R32, R48 ;  /* 0x000000202430723c */ /* 0x042fe20000001830 */
[----:B------:R-:W-:Y:S01]  /*1fbd0*/  FADD.FTZ R117, R117, R116 ;  /* 0x0000007475757221 */ /* 0x000fe20000010000 */
[----:B------:R-:W-:Y:S01]  /*1fbe0*/  FFMA.FTZ R33, R178, UR4, -R201 ;  /* 0x00000004b2217c23 */ /* 0x000fe200080108c9 */
[----:B------:R-:W-:Y:S01]  /*1fbf0*/  FADD.FTZ R118, R118, R123 ;  /* 0x0000007b76767221 */ /* 0x000fe20000010000 */
[----:B------:R-:W-:Y:S01]  /*1fc00*/  FFMA.FTZ R32, R189, UR4, -R201 ;  /* 0x00000004bd207c23 */ /* 0x000fe200080108c9 */
[----:B------:R-:W-:Y:S01]  /*1fc10*/  FADD.FTZ R112, R112, R117 ;  /* 0x0000007570707221 */ /* 0x000fe20000010000 */
[----:B------:R-:W1:Y:S01]  /*1fc20*/  MUFU.EX2 R41, R41 ;  /* 0x0000002900297308 */ /* 0x000e620000000800 */
        /* <DEDUP_REMOVED lines=8> */
[----:B------:R-:W4:Y:S01]  /*1fcb0*/  MUFU.EX2 R32, R32 ;  /* 0x0000002000207308 */ /* 0x000f220000000800 */
[----:B------:R-:W-:Y:S01]  /*1fcc0*/  FADD.FTZ R108, R109, R108 ;  /* 0x0000006c6d6c7221 */ /* 0x000fe20000010000 */
[C---:B------:R-:W-:Y:S01]  /*1fcd0*/  HMMA.16816.F32 R4, R36.reuse, R42, R4 ;  /* 0x0000002a2404723c */ /* 0x040fe20000001804 */
[----:B------:R-:W-:Y:S01]  /*1fce0*/  FADD.FTZ R110, R110, R115 ;  /* 0x000000736e6e7221 */ /* 0x000fe20000010000 */
[----:B------:R-:W5:Y:S01]  /*1fcf0*/  MUFU.EX2 R34, R191 ;  /* 0x000000bf00227308 */ /* 0x000f620000000800 */
[----:B------:R-:W-:Y:S01]  /*1fd00*/  FADD.FTZ R105, R105, R108 ;  /* 0x0000006c69697221 */ /* 0x000fe20000010000 */
[----:B-1----:R-:W-:Y:S01]  /*1fd10*/  F2FP.F16.F32.PACK_AB R155, R244, R41 ;  /* 0x00000029f49b723e */ /* 0x002fe200000000ff */
[----:B------:R-:W-:Y:S01]  /*1fd20*/  FADD.FTZ R111, R111, R110 ;  /* 0x0000006e6f6f7221 */ /* 0x000fe20000010000 */
[----:B------:R-:W1:Y:S01]  /*1fd30*/  MUFU.EX2 R35, R35 ;  /* 0x0000002300237308 */ /* 0x000e620000000800 */
[----:B------:R-:W-:Y:S01]  /*1fd40*/  FADD.FTZ R104, R104, R105 ;  /* 0x0000006968687221 */ /* 0x000fe20000010000 */
[----:B--2---:R-:W-:Y:S01]  /*1fd50*/  HMMA.16816.F32 R68, R36, R24, R68 ;  /* 0x000000182444723c */ /* 0x004fe20000001844 */
[----:B------:R-:W-:-:S02]  /*1fd60*/  FADD.FTZ R106, R106, R111 ;  /* 0x0000006f6a6a7221 */ /* 0x000fc40000010000 */
[----:B------:R-:W-:Y:S01]  /*1fd70*/  FADD.FTZ R55, R55, R104 ;  /* 0x0000006837377221 */ /* 0x000fe20000010000 */
[----:B----4-:R-:W-:Y:S01]  /*1fd80*/  F2FP.F16.F32.PACK_AB R152, R32, R33 ;  /* 0x000000212098723e */ /* 0x010fe200000000ff */
[----:B------:R-:W-:Y:S02]  /*1fd90*/  FADD.FTZ R106, R107, R106 ;  /* 0x0000006a6b6a7221 */ /* 0x000fe40000010000 */
[----:B------:R-:W-:Y:S01]  /*1fda0*/  FADD.FTZ R52, R52, R55 ;  /* 0x0000003734347221 */ /* 0x000fe20000010000 */
[----:B------:R-:W-:Y:S01]  /*1fdb0*/  HMMA.16816.F32 R8, R36, R26, R8 ;  /* 0x0000001a2408723c */ /* 0x000fe20000001808 */
[----:B------:R-:W-:Y:S01]  /*1fdc0*/  FADD.FTZ R101, R101, R106 ;  /* 0x0000006a65657221 */ /* 0x000fe20000010000 */
[----:B-----5:R-:W-:Y:S01]  /*1fdd0*/  F2FP.F16.F32.PACK_AB R154, R243, R34 ;  /* 0x00000022f39a723e */ /* 0x020fe200000000ff */
[----:B------:R-:W-:Y:S01]  /*1fde0*/  FADD.FTZ R53, R53, R52 ;  /* 0x0000003435357221 */ /* 0x000fe20000010000 */
[----:B-1----:R-:W-:Y:S01]  /*1fdf0*/  F2FP.F16.F32.PACK_AB R153, R35, R40 ;  /* 0x000000282399723e */ /* 0x002fe200000000ff */
        /* <DEDUP_REMOVED lines=19> */
[----:B------:R-:W-:Y:S01]  /*1ff30*/  HMMA.16816.F32 R132, R152, R134, R16 ;  /* 0x000000869884723c */ /* 0x000fe20000001810 */
[----:B------:R-:W-:Y:S01]  /*1ff40*/  FADD.FTZ R57, R57, R64 ;  /* 0x0000004039397221 */ /* 0x000fe20000010000 */
[----:B------:R-:W-:Y:S01]  /*1ff50*/  MOV R2, R203 ;  /* 0x000000cb00027202 */ /* 0x000fe20000000f00 */
        /* <DEDUP_REMOVED lines=11> */
[----:B------:R-:W-:-:S03]  /*20010*/  FADD.FTZ R41, R41, R40 ;  /* 0x0000002829297221 */ /* 0x000fc60000010000 */
[----:B---3--:R-:W-:Y:S01]  /*20020*/  HMMA.16816.F32 R156, R152, R208, R68 ;  /* 0x000000d0989c723c */ /* 0x008fe20000001844 */
[----:B------:R-:W-:-:S07]  /*20030*/  FADD.FTZ R244, R244, R41 ;  /* 0x00000029f4f47221 */ /* 0x000fce0000010000 */
[----:B------:R-:W-:-:S15]  /*20040*/  HMMA.16816.F32 R152, R152, R210, R8 ;  /* 0x000000d29898723c */ /* 0x000fde0000001808 */
[----:B------:R-:W-:-:S05]  /*20050*/  NOP ;  /* 0x0000000000007918 */ /* 0x000fca0000000000 */
.L_x_967:
[----:B------:R-:W-:-:S13]  /*20060*/  ISETP.GE.AND P1, PT, R241, RZ, PT ;  /* 0x000000fff100720c */ /* 0x000fda0003f26270 */
[----:B------:R-:W-:Y:S05]  /*20070*/  @!P1 BRA `(.L_x_973) ;  /* 0x0000005400e89947 */ /* 0x000fea0003800000 */
[----:B------:R-:W1:Y:S01]  /*20080*/  S2UR UR5, SR_CgaCtaId ;  /* 0x00000000000579c3 */ /* 0x000e620000008800 */
[----:B------:R-:W-:Y:S01]  /*20090*/  UISETP.NE.U32.AND UP0, UPT, UR12, URZ, UPT ;  /* 0x000000ff0c00728c */ /* 0x000fe2000bf05070 */
[----:B------:R-:W-:Y:S01]  /*200a0*/  IMAD.MOV.U32 R5, RZ, RZ, 0x20 ;  /* 0x00000020ff057424 */ /* 0x000fe200078e00ff */
[----:B------:R-:W-:Y:S01]  /*200b0*/  LOP3.LUT R224, R3, R56, RZ, 0xfc, !PT ;  /* 0x0000003803e07212 */ /* 0x000fe200078efcff */
[----:B------:R-:W-:Y:S01]  /*200c0*/  IMAD.MOV.U32 R165, RZ, RZ, R0 ;  /* 0x000000ffffa57224 */ /* 0x000fe200078e0000 */
[----:B------:R-:W-:Y:S01]  /*200d0*/  LOP3.LUT P2, RZ, R225, 0x2, RZ, 0xc0, !PT ;  /* 0x00000002e1ff7812 */ /* 0x000fe2000784c0ff */
[----:B------:R-:W-:Y:S01]  /*200e0*/  UISETP.NE.AND.EX UP0, UPT, UR13, URZ, UPT, UP0 ;  /* 0x000000ff0d00728c */ /* 0x000fe2000bf05300 */
[----:B------:R-:W-:Y:S01]  /*200f0*/  LEA R224, R224, UR6, 0x1 ;  /* 0x00000006e0e07c11 */ /* 0x000fe2000f8e08ff */
[----:B------:R-:W-:Y:S01]  /*20100*/  IMAD.MOV.U32 R3, RZ, RZ, R2 ;  /* 0x000000ffff037224 */ /* 0x000fe200078e0002 */
[----:B------:R-:W-:Y:S01]  /*20110*/  SEL R5, R5, 0xffffffe0, !P2 ;  /* 0xffffffe005057807 */ /* 0x000fe20005000000 */
[----:B------:R-:W-:Y:S01]  /*20120*/  IMAD.MOV.U32 R240, RZ, RZ, RZ ;  /* 0x000000fffff07224 */ /* 0x000fe200078e00ff */
[----:B------:R-:W-:Y:S01]  /*20130*/  LEA R238, R241, 0x100, 0x8 ;  /* 0x00000100f1ee7811 */ /* 0x000fe200078e40ff */
[----:B------:R-:W-:Y:S01]  /*20140*/  UMOV UR12, 0x400 ;  /* 0x00000400000c7882 */ /* 0x000fe20000000000 */
[----:B------:R-:W-:Y:S01]  /*20150*/  PLOP3.LUT P5, PT, PT, PT, UP0, 0x80, 0x8 ;  /* 0x000000000008781c */ /* 0x000fe20003faf008 */
[----:B------:R-:W-:Y:S01]  /*20160*/  IMAD.IADD R166, R5, 0x1, R224 ;  /* 0x0000000105a67824 */ /* 0x000fe200078e02e0 */
[----:B------:R-:W-:Y:S01]  /*20170*/  IADD3 R241, PT, PT, R241, 0x1, RZ ;  /* 0x00000001f1f17810 */ /* 0x000fe20007ffe0ff */
[----:B------:R-:W2:Y:S01]  /*20180*/  LDCU UR7, c[0x0][0x440] ;  /* 0x00008800ff0777ac */ /* 0x000ea20008000800 */
[----:B------:R-:W-:Y:S01]  /*20190*/  IADD3 R242, PT, PT, R224, 0xa000, RZ ;  /* 0x0000a000e0f27810 */ /* 0x000fe20007ffe0ff */
[----:B------:R-:W3:Y:S01]  /*201a0*/  LDCU UR4, c[0x0][0x45c] ;  /* 0x00008b80ff0477ac */ /* 0x000ee20008000800 */
[----:B------:R-:W4:Y:S01]  /*201b0*/  LDCU.64 UR14, c[0x0][0x358] ;  /* 0x00006b00ff0e77ac */ /* 0x000f220008000a00 */
[----:B------:R-:W2:Y:S01]  /*201c0*/  LDCU.64 UR8, c[0x0][0x3a0] ;  /* 0x00007400ff0877ac */ /* 0x000ea20008000a00 */
[----:B------:R-:W2:Y:S01]  /*201d0*/  LDCU.64 UR10, c[0x0][0x3a8] ;  /* 0x00007500ff0a77ac */ /* 0x000ea20008000a00 */
[----:B-1----:R-:W-:-:S12]  /*201e0*/  ULEA UR6, UR5, UR12, 0x18 ;  /* 0x0000000c05067291 */ /* 0x002fd8000f8ec0ff */
.L_x_977:
[----:B------:R-:W-:Y:S01]  /*201f0*/  @!P5 IADD3 R9, P0, PT, RZ, -R240, RZ ;  /* 0x800000f0ff09d210 */ /* 0x000fe20007f1e0ff */
[----:B------:R-:W-:Y:S01]  /*20200*/  IMAD.SHL.U32 R6, R225, 0x8, RZ ;  /* 0x00000008e1067824 */ /* 0x000fe200078e00ff */
[----:B------:R-:W1:Y:S01]  /*20210*/  @!P5 LDC R4, c[0x0][0x3c0] ;  /* 0x0000f000ff04db82 */ /* 0x000e620000000800 */
[----:B------:R-:W-:Y:S04]  /*20220*/  DEPBAR.LE SB0, 0x0 ;  /* 0x000080000000791a */ /* 0x000fe80000000000 */
[C---:B------:R-:W-:Y:S03]  /*20230*/  LOP3.LUT R0, R6.reuse, 0x1f8, RZ, 0xc0, !PT ;  /* 0x000001f806007812 */ /* 0x040fe600078ec0ff */
[----:B------:R-:W3:Y:S01]  /*20240*/  LDC R7, c[0x0][0x3c4] ;  /* 0x0000f100ff077b82 */ /* 0x000ee20000000800 */
[----:B------:R-:W-:Y:S07]  /*20250*/  LOP3.LUT R226, R6, 0x38, RZ, 0xc0, !PT ;  /* 0x0000003806e27812 */ /* 0x000fee00078ec0ff */
[----:B------:R-:W-:Y:S01]  /*20260*/  BAR.SYNC.DEFER_BLOCKING 0x0 ;  /* 0x0000000000007b1d */ /* 0x000fe20000010000 */
[----:B------:R-:W-:Y:S01]  /*20270*/  LOP3.LUT R239, R0, 0x38, R225, 0x78, !PT ;  /* 0x0000003800ef7812 */ /* 0x000fe200078e78e1 */
[----:B------:R-:W-:Y:S01]  /*20280*/  IMAD.MOV.U32 R8, RZ, RZ, R235 ;  /* 0x000000ffff087224 */ /* 0x000fe200078e00eb */
[----:B--2---:R-:W-:Y:S02]  /*20290*/  ISETP.GE.AND P1, PT, R226, UR7, PT ;  /* 0x00000007e2007c0c */ /* 0x004fe4000bf26270 */
[----:B------:R-:W-:Y:S01]  /*202a0*/  LOP3.LUT R239, R239, 0x1e00, R6, 0xf8, !PT ;  /* 0x00001e00efef7812 */ /* 0x000fe200078ef806 */
[----:B------:R-:W-:Y:S02]  /*202b0*/  IMAD.MOV.U32 R6, RZ, RZ, R234 ;  /* 0x000000ffff067224 */ /* 0x000fe400078e00ea */
[----:B-1----:R-:W-:Y:S04]  /*202c0*/  @!P5 IMAD.SHL.U32 R2, R4, 0x100, RZ ;  /* 0x000001000402d824 */ /* 0x002fe800078e00ff */
[----:B------:R-:W-:Y:S05]  /*202d0*/  @!P5 IMAD.X R2, RZ, RZ, ~R2, P0 ;  /* 0x000000ffff02d224 */ /* 0x000fea00000e0e02 */
[----:B------:R-:W-:Y:S01]  /*202e0*/  @!P5 SHF.R.S64 R9, R9, 0x1f, R2 ;  /* 0x0000001f0909d819 */ /* 0x000fe20000001002 */
[----:B------:R-:W1:Y:S03]  /*202f0*/  S2R R225, SR_TID.X ;  /* 0x0000000000e17919 */ /* 0x000e660000002100 */
[----:B------:R-:W-:Y:S04]  /*20300*/  @!P5 IADD3 R234, P0, PT, R234, R9, RZ ;  /* 0x00000009eaead210 */ /* 0x000fe80007f1e0ff */
[----:B------:R-:W-:Y:S02]  /*20310*/  @!P5 LEA.HI.X.SX32 R235, R2, R235, 0x1, P0 ;  /* 0x000000eb02ebd211 */ /* 0x000fe400000f0eff */
[----:B-1----:R-:W-:Y:S01]  /*20320*/  SHF.R.U32.HI R227, RZ, 0x1, R225 ;  /* 0x00000001ffe37819 */ /* 0x002fe200000116e1 */
[C---:B------:R-:W-:Y:S01]  /*20330*/  IMAD.SHL.U32 R228, R225.reuse, 0x20, RZ ;  /* 0x00000020e1e47824 */ /* 0x040fe200078e00ff */
[C---:B------:R-:W-:Y:S01]  /*20340*/  LOP3.LUT R2, R225.reuse, 0x8, RZ, 0xc0, !PT ;  /* 0x00000008e1027812 */ /* 0x040fe200078ec0ff */
[----:B------:R-:W-:Y:S01]  /*20350*/  IMAD.SHL.U32 R167, R225, 0x40, RZ ;  /* 0x00000040e1a77824 */ /* 0x000fe200078e00ff */
[----:B------:R-:W-:Y:S02]  /*20360*/  LOP3.LUT R0, R227, 0x8, RZ, 0xc0, !PT ;  /* 0x00000008e3007812 */ /* 0x000fe400078ec0ff */
[----:B------:R-:W-:Y:S02]  /*20370*/  LOP3.LUT R228, R228, 0x7c00, RZ, 0xc0, !PT ;  /* 0x00007c00e4e47812 */ /* 0x000fe400078ec0ff */
[--C-:B------:R-:W-:Y:S02]  /*20380*/  LOP3.LUT R5, R0, 0x1c0, R167.reuse, 0xf8, !PT ;  /* 0x000001c000057812 */ /* 0x100fe400078ef8a7 */
[----:B------:R-:W-:Y:S04]  /*20390*/  LOP3.LUT R0, R228, 0x200, R167, 0xf8, !PT ;  /* 0x00000200e4007812 */ /* 0x000fe800078ef8a7 */
[----:B------:R-:W-:Y:S01]  /*203a0*/  LOP3.LUT R0, R0, R5, R226, 0xf6, !PT ;  /* 0x0000000500007212 */ /* 0x000fe200078ef6e2 */
[----:B---3--:R-:W-:Y:S06]  /*203b0*/  @!P5 BRA `(.L_x_974) ;  /* 0x0000000000f4d947 */ /* 0x008fec0003800000 */
[----:B------:R-:W-:Y:S01]  /*203c0*/  VIADD R10, R238, 0xffffff00 ;  /* 0xffffff00ee0a7836 */ /* 0x000fe20000000000 */
[----:B------:R-:W1:Y:S01]  /*203d0*/  LDC R9, c[0x0][0x4f0] ;  /* 0x00013c00ff097b82 */ /* 0x000e620000000800 */
[----:B------:R-:W-:Y:S03]  /*203e0*/  IABS R12, R238 ;  /* 0x000000ee000c7213 */ /* 0x000fe60000000000 */
[----:B------:R-:W-:Y:S02]  /*203f0*/  IABS R11, R10 ;  /* 0x0000000a000b7213 */ /* 0x000fe40000000000 */
[-C--:B-1----:R-:W-:Y:S02]  /*20400*/  IABS R4, R9.reuse ;  /* 0x0000000900047213 */ /* 0x082fe40000000000 */
[----:B------:R-:W-:Y:S02]  /*20410*/  LOP3.LUT R10, R10, R9, RZ, 0x3c, !PT ;  /* 0x000000090a0a7212 */ /* 0x000fe400078e3cff */
[----:B------:R-:W1:Y:S10]  /*20420*/  I2F.RP R13, R4 ;  /* 0x00000004000d7306 */ /* 0x000e740000209400 */
        /* <DEDUP_REMOVED lines=18> */
[----:B------:R-:W-:Y:S01]  /*20550*/  ISETP.GE.AND P2, PT, R10, RZ, PT ;  /* 0x000000ff0a00720c */ /* 0x000fe20003f46270 */
[----:B------:R-:W-:Y:S01]  /*20560*/  @!P0 VIADD R14, R14, 0x1 ;  /* 0x000000010e0e8836 */ /* 0x000fe20000000000 */
[-C--:B------:R-:W-:Y:S02]  /*20570*/  ISETP.GE.U32.AND P4, PT, R11, R4.reuse, PT ;  /* 0x000000040b00720c */ /* 0x080fe40003f86070 */
[----:B------:R-:W-:Y:S02]  /*20580*/  ISETP.GE.U32.AND P6, PT, R12, R4, PT ;  /* 0x000000040c00720c */ /* 0x000fe40003fc6070 */
[-C--:B------:R-:W-:Y:S02]  /*20590*/  LOP3.LUT R4, R238, R9.reuse, RZ, 0x3c, !PT ;  /* 0x00000009ee047212 */ /* 0x080fe400078e3cff */
[----:B------:R-:W-:Y:S02]  /*205a0*/  ISETP.NE.AND P0, PT, R9, RZ, PT ;  /* 0x000000ff0900720c */ /* 0x000fe40003f05270 */
[----:B------:R-:W-:Y:S02]  /*205b0*/  ISETP.GE.AND P3, PT, R4, RZ, PT ;  /* 0x000000ff0400720c */ /* 0x000fe40003f66270 */
[----:B------:R-:W-:Y:S03]  /*205c0*/  LOP3.LUT R4, RZ, R9, RZ, 0x33, !PT ;  /* 0x00000009ff047212 */ /* 0x000fe600078e33ff */
[----:B------:R-:W-:Y:S02]  /*205d0*/  @P4 IADD3 R14, PT, PT, R14, 0x1, RZ ;  /* 0x000000010e0e4810 */ /* 0x000fe40007ffe0ff */
[----:B------:R-:W-:Y:S03]  /*205e0*/  @P6 VIADD R15, R15, 0x1 ;  /* 0x000000010f0f6836 */ /* 0x000fe60000000000 */
[----:B------:R-:W-:Y:S03]  /*205f0*/  @!P2 IMAD.MOV R14, RZ, RZ, -R14 ;  /* 0x000000ffff0ea224 */ /* 0x000fe600078e0a0e */
[----:B------:R-:W-:Y:S02]  /*20600*/  @!P3 IADD3 R15, PT, PT, -R15, RZ, RZ ;  /* 0x000000ff0f0fb210 */ /* 0x000fe40007ffe1ff */
[C---:B------:R-:W-:Y:S02]  /*20610*/  SEL R13, R4.reuse, R14, !P0 ;  /* 0x0000000e040d7207 */ /* 0x040fe40004000000 */
[----:B------:R-:W-:Y:S02]  /*20620*/  SEL R15, R4, R15, !P0 ;  /* 0x0000000f040f7207 */ /* 0x000fe40004000000 */
[-C--:B------:R-:W-:Y:S01]  /*20630*/  LEA R18, P2, R13, R236.reuse, 0x2 ;  /* 0x000000ec0d127211 */ /* 0x080fe200078410ff */
[----:B------:R-:W1:Y:S01]  /*20640*/  LDC.64 R4, c[0x0][0x3c0] ;  /* 0x0000f000ff047b82 */ /* 0x000e620000000a00 */
[C---:B------:R-:W-:Y:S01]  /*20650*/  LEA R16, P0, R15.reuse, R236, 0x2 ;  /* 0x000000ec0f107211 */ /* 0x040fe200078010ff */
[----:B------:R-:W-:Y:S01]  /*20660*/  IMAD.IADD R12, R15, 0x1, -R13 ;  /* 0x000000010f0c7824 */ /* 0x000fe200078e0a0d */
[-C--:B------:R-:W-:Y:S02]  /*20670*/  LEA.HI.X.SX32 R19, R13, R237.reuse, 0x2, P2 ;  /* 0x000000ed0d137211 */ /* 0x080fe400010f16ff */
[----:B------:R-:W-:Y:S01]  /*20680*/  LEA.HI.X.SX32 R17, R15, R237, 0x2, P0 ;  /* 0x000000ed0f117211 */ /* 0x000fe200000f16ff */
[----:B------:R-:W-:Y:S02]  /*20690*/  IMAD R9, R12, R9, -0x100 ;  /* 0xffffff000c097424 */ /* 0x000fe400078e0209 */
[----:B----4-:R-:W2:Y:S03]  /*206a0*/  LDG.E R11, desc[UR14][R18.64] ;  /* 0x0000000e120b7981 */ /* 0x010ea6000c1e1900 */
[----:B------:R-:W-:Y:S01]  /*206b0*/  SHF.R.S32.HI R13, RZ, 0x1f, R9 ;  /* 0x0000001fff0d7819 */ /* 0x000fe20000011409 */
[----:B------:R-:W2:Y:S04]  /*206c0*/  LDG.E R10, desc[UR14][R16.64] ;  /* 0x0000000e100a7981 */ /* 0x000ea8000c1e1900 */
[-C--:B-1----:R-:W-:Y:S02]  /*206d0*/  IMAD R12, R13, R4.reuse, RZ ;  /* 0x000000040d0c7224 */ /* 0x082fe400078e02ff */
[C---:B------:R-:W-:Y:S04]  /*206e0*/  IMAD.WIDE.U32 R14, R9.reuse, R4, RZ ;  /* 0x00000004090e7225 */ /* 0x040fe800078e00ff */
[----:B------:R-:W-:Y:S05]  /*206f0*/  IMAD R12, R9, R5, R12 ;  /* 0x00000005090c7224 */ /* 0x000fea00078e020c */
[----:B------:R-:W-:Y:S01]  /*20700*/  IADD3 R15, PT, PT, R15, R12, RZ ;  /* 0x0000000c0f0f7210 */ /* 0x000fe20007ffe0ff */
[----:B--2---:R-:W-:Y:S04]  /*20710*/  IMAD.IADD R11, R11, 0x1, -R10 ;  /* 0x000000010b0b7824 */ /* 0x004fe800078e0a0a */
[----:B------:R-:W-:Y:S01]  /*20720*/  IMAD.WIDE.U32 R14, R11, UR10, R14 ;  /* 0x0000000a0b0e7c25 */ /* 0x000fe2000f8e000e */
[----:B------:R-:W-:Y:S02]  /*20730*/  SHF.R.S32.HI R5, RZ, 0x1f, R11 ;  /* 0x0000001fff057819 */ /* 0x000fe4000001140b */
[C---:B------:R-:W-:Y:S03]  /*20740*/  LEA R234, P0, R14.reuse, R6, 0x1 ;  /* 0x000000060eea7211 */ /* 0x040fe600078008ff */
[----:B------:R-:W-:Y:S04]  /*20750*/  IMAD R10, R5, UR10, RZ ;  /* 0x0000000a050a7c24 */ /* 0x000fe8000f8e02ff */
[----:B------:R-:W-:Y:S04]  /*20760*/  IMAD R10, R11, UR11, R10 ;  /* 0x0000000b0b0a7c24 */ /* 0x000fe8000f8e020a */
[----:B------:R-:W-:Y:S05]  /*20770*/  IMAD.IADD R235, R15, 0x1, R10 ;  /* 0x000000010feb7824 */ /* 0x000fea00078e020a */
[----:B------:R-:W-:Y:S07]  /*20780*/  LEA.HI.X R235, R14, R8, R235, 0x1, P0 ;  /* 0x000000080eeb7211 */ /* 0x000fee00000f0ceb */
.L_x_974:
[C---:B------:R-:W-:Y:S01]  /*20790*/  IMAD.SHL.U32 R5, R4.reuse, 0x20, RZ ;  /* 0x0000002004057824 */ /* 0x040fe200078e00ff */
[----:B------:R-:W-:Y:S01]  /*207a0*/  LEA R239, R239, UR6, 0x1 ;  /* 0x00000006efef7c11 */ /* 0x000fe2000f8e08ff */
[----:B------:R-:W-:Y:S01]  /*207b0*/  IMAD.MOV.U32 R229, RZ, RZ, 0x20 ;  /* 0x00000020ffe57424 */ /* 0x000fe200078e00ff */
[----:B------:R-:W-:Y:S02]  /*207c0*/  SHF.L.U64.HI R4, R4, 0x5, R7 ;  /* 0x0000000504047819 */ /* 0x000fe40000010207 */
[----:B------:R-:W-:Y:S01]  /*207d0*/  IADD3 R6, P0, PT, R5, R234, RZ ;  /* 0x000000ea05067210 */ /* 0x000fe20007f1e0ff */
[----:B------:R-:W-:Y:S01]  /*207e0*/  @!PT LDS RZ, [RZ] ;  /* 0x00000000fffff984 */ /* 0x000fe20000000800 */
[----:B------:R-:W-:Y:S01]  /*207f0*/  @!PT LDS RZ, [RZ] ;  /* 0x00000000fffff984 */ /* 0x000fe20000000800 */
[----:B------:R-:W-:Y:S01]  /*20800*/  @!PT LDS RZ, [RZ] ;  /* 0x00000000fffff984 */ /* 0x000fe20000000800 */
[----:B----4-:R-:W-:Y:S01]  /*20810*/  @!P1 LDGSTS.E.BYPASS.LTC128B.128 [R239+0xa000], desc[UR14][R234.64] ;  /* 0x0a000000eaef9fae */ /* 0x010fe2000b981a0e */
[----:B------:R-:W-:Y:S02]  /*20820*/  LOP3.LUT R169, R2, 0x1c0, R167, 0xf8, !PT ;  /* 0x000001c002a97812 */ /* 0x000fe400078ef8a7 */
[-C--:B------:R-:W-:Y:S01]  /*20830*/  IADD3 R8, P2, PT, R6, R5.reuse, RZ ;  /* 0x0000000506087210 */ /* 0x080fe20007f5e0ff */
[----:B------:R-:W-:Y:S01]  /*20840*/  IMAD.X R7, R4, 0x1, R235, P0 ;  /* 0x0000000104077824 */ /* 0x000fe200000e06eb */
[----:B------:R-:W-:Y:S01]  /*20850*/  @P1 STS.128 [R239+0xa000], RZ ;  /* 0x00a000ffef001388 */ /* 0x000fe20000000c00 */
[----:B------:R-:W-:Y:S02]  /*20860*/  LOP3.LUT R169, R169, R226, RZ, 0x3c, !PT ;  /* 0x000000e2a9a97212 */ /* 0x000fe400078e3cff */
[--C-:B------:R-:W-:Y:S02]  /*20870*/  IMAD.X R9, R7, 0x1, R4.reuse, P2 ;  /* 0x0000000107097824 */ /* 0x100fe400010e0604 */
[----:B------:R-:W-:Y:S01]  /*20880*/  @!PT LDS RZ, [RZ] ;  /* 0x00000000fffff984 */ /* 0x000fe20000000800 */
[----:B------:R-:W-:Y:S01]  /*20890*/  @!PT LDS RZ, [RZ] ;  /* 0x00000000fffff984 */ /* 0x000fe20000000800 */
[----:B------:R-:W-:Y:S01]  /*208a0*/  @!PT LDS RZ, [RZ] ;  /* 0x00000000fffff984 */ /* 0x000fe20000000800 */
[----:B------:R1:W-:Y:S01]  /*208b0*/  @!P1 LDGSTS.E.BYPASS.LTC128B.128 [R239+0xa800], desc[UR14][R6.64] ;  /* 0x0a80000006ef9fae */ /* 0x0003e2000b981a0e */
[-C--:B------:R-:W-:Y:S02]  /*208c0*/  IADD3 R10, P0, PT, R8, R5.reuse, RZ ;  /* 0x00000005080a7210 */ /* 0x080fe40007f1e0ff */
[----:B------:R-:W-:Y:S02]  /*208d0*/  LOP3.LUT R100, R167, 0x400, RZ, 0xc0, !PT ;  /* 0x00000400a7647812 */ /* 0x000fe400078ec0ff */
[----:B------:R-:W-:Y:S01]  /*208e0*/  @P1 STS.128 [R239+0xa800], RZ ;  /* 0x00a800ffef001388 */ /* 0x000fe20000000c00 */
[-C--:B------:R-:W-:Y:S01]  /*208f0*/  IADD3 R12, P2, PT, R10, R5.reuse, RZ ;  /* 0x000000050a0c7210 */ /* 0x080fe20007f5e0ff */
[--C-:B------:R-:W-:Y:S01]  /*20900*/  IMAD.X R11, R9, 0x1, R4.reuse, P0 ;  /* 0x00000001090b7824 */ /* 0x100fe200000e0604 */
[----:B------:R-:W-:Y:S02]  /*20910*/  LEA R0, R0, UR6, 0x1 ;  /* 0x0000000600007c11 */ /* 0x000fe4000f8e08ff */
[----:B------:R-:W-:Y:S01]  /*20920*/  @!PT LDS RZ, [RZ] ;  /* 0x00000000fffff984 */ /* 0x000fe20000000800 */
[----:B------:R-:W-:Y:S01]  /*20930*/  @!PT LDS RZ, [RZ] ;  /* 0x00000000fffff984 */ /* 0x000fe20000000800 */
[----:B------:R-:W-:Y:S01]  /*20940*/  @!PT LDS RZ, [RZ] ;  /* 0x00000000fffff984 */ /* 0x000fe20000000800 */
[----:B------:R2:W-:Y:S01]  /*20950*/  @!P1 LDGSTS.E.BYPASS.LTC128B.128 [R239+0xb000], desc[UR14][R8.64] ;  /* 0x0b00000008ef9fae */ /* 0x0005e2000b981a0e */
[-C--:B------:R-:W-:Y:S01]  /*20960*/  IADD3 R14, P0, PT, R12, R5.reuse, RZ ;  /* 0x000000050c0e7210 */ /* 0x080fe20007f1e0ff */
[--C-:B------:R-:W-:Y:S03]  /*20970*/  IMAD.X R13, R11, 0x1, R4.reuse, P2 ;  /* 0x000000010b0d7824 */ /* 0x100fe600010e0604 */
[----:B------:R-:W-:Y:S01]  /*20980*/  @P1 STS.128 [R239+0xb000], RZ ;  /* 0x00b000ffef001388 */ /* 0x000fe20000000c00 */
[-C--:B------:R-:W-:Y:S01]  /*20990*/  IADD3 R16, P2, PT, R14, R5.reuse, RZ ;  /* 0x000000050e107210 */ /* 0x080fe20007f5e0ff */
[----:B------:R-:W-:Y:S03]  /*209a0*/  IMAD.X R15, R13, 0x1, R4, P0 ;  /* 0x000000010d0f7824 */ /* 0x000fe600000e0604 */
[----:B------:R-:W-:Y:S01]  /*209b0*/  @!PT LDS RZ, [RZ] ;  /* 0x00000000fffff984 */ /* 0x000fe20000000800 */
[----:B------:R-:W-:Y:S01]  /*209c0*/  @!PT LDS RZ, [RZ] ;  /* 0x00000000fffff984 */ /* 0x000fe20000000800 */
[----:B------:R-:W-:Y:S01]  /*209d0*/  @!PT LDS RZ, [RZ] ;  /* 0x00000000fffff984 */ /* 0x000fe20000000800 */
[----:B------:R3:W-:Y:S01]  /*209e0*/  @!P1 LDGSTS.E.BYPASS.LTC128B.128 [R239+0xb800], desc[UR14][R10.64] ;  /* 0x0b8000000aef9fae */ /* 0x0007e2000b981a0e */
[----:B------:R-:W-:Y:S02]  /*209f0*/  IMAD R100, R169, 0x2, R100 ;  /* 0x00000002a9647824 */ /* 0x000fe400078e0264 */
[--C-:B------:R-:W-:Y:S02]  /*20a00*/  IMAD.X R17, R15, 0x1, R4.reuse, P2 ;  /* 0x000000010f117824 */ /* 0x100fe400010e0604 */
[----:B------:R-:W-:Y:S01]  /*20a10*/  @P1 STS.128 [R239+0xb800], RZ ;  /* 0x00b800ffef001388 */ /* 0x000fe20000000c00 */
[----:B------:R-:W-:Y:S02]  /*20a20*/  VIADD R2, R100, UR6 ;  /* 0x0000000664027c36 */ /* 0x000fe40008000000 */
[----:B------:R-:W-:Y:S02]  /*20a30*/  IMAD.MOV.U32 R167, RZ, RZ, 0x40 ;  /* 0x00000040ffa77424 */ /* 0x000fe400078e00ff */
[----:B------:R-:W-:Y:S01]  /*20a40*/  @!PT LDS RZ, [RZ] ;  /* 0x00000000fffff984 */ /* 0x000fe20000000800 */
[----:B------:R-:W-:Y:S01]  /*20a50*/  @!PT LDS RZ, [RZ] ;  /* 0x00000000fffff984 */ /* 0x000fe20000000800 */
[----:B------:R-:W-:Y:S01]  /*20a60*/  @!PT LDS RZ, [RZ] ;  /* 0x00000000fffff984 */ /* 0x000fe20000000800 */
[----:B------:R4:W-:Y:S01]  /*20a70*/  @!P1 LDGSTS.E.BYPASS.LTC128B.128 [R239+0xc000], desc[UR14][R12.64] ;  /* 0x0c0000000cef9fae */ /* 0x0009e2000b981a0e */
[-C--:B-1----:R-:W-:Y:S04]  /*20a80*/  IADD3 R6, P0, PT, R16, R5.reuse, RZ ;  /* 0x0000000510067210 */ /* 0x082fe80007f1e0ff */
[----:B------:R-:W-:Y:S05]  /*20a90*/  @P1 STS.128 [R239+0xc000], RZ ;  /* 0x00c000ffef001388 */ /* 0x000fea0000000c00 */
[----:B------:R-:W-:Y:S01]  /*20aa0*/  @!PT LDS RZ, [RZ] ;  /* 0x00000000fffff984 */ /* 0x000fe20000000800 */
[----:B------:R-:W-:Y:S01]  /*20ab0*/  @!PT LDS RZ, [RZ] ;  /* 0x00000000fffff984 */ /* 0x000fe20000000800 */
[----:B------:R-:W-:Y:S01]  /*20ac0*/  @!PT LDS RZ, [RZ] ;  /* 0x00000000fffff984 */ /* 0x000fe20000000800 */
[----:B------:R1:W-:Y:S01]  /*20ad0*/  @!P1 LDGSTS.E.BYPASS.LTC128B.128 [R239+0xc800], desc[UR14][R14.64] ;  /* 0x0c8000000eef9fae */ /* 0x0003e2000b981a0e */
[--C-:B------:R-:W-:Y:S01]  /*20ae0*/  IMAD.X R7, R17, 0x1, R4.reuse, P0 ;  /* 0x0000000111077824 */ /* 0x100fe200000e0604 */
[-C--:B--2---:R-:W-:Y:S03]  /*20af0*/  IADD3 R8, P2, PT, R6, R5.reuse, RZ ;  /* 0x0000000506087210 */ /* 0x084fe60007f5e0ff */
[----:B------:R-:W-:Y:S05]  /*20b00*/  @P1 STS.128 [R239+0xc800], RZ ;  /* 0x00c800ffef001388 */ /* 0x000fea0000000c00 */
[----:B------:R-:W-:Y:S01]  /*20b10*/  @!PT LDS RZ, [RZ] ;  /* 0x00000000fffff984 */ /* 0x000fe20000000800 */
[----:B------:R-:W-:Y:S01]  /*20b20*/  @!PT LDS RZ, [RZ] ;  /* 0x00000000fffff984 */ /* 0x000fe20000000800 */
[----:B------:R-:W-:Y:S01]  /*20b30*/  @!PT LDS RZ, [RZ] ;  /* 0x00000000fffff984 */ /* 0x000fe20000000800 */
[----:B------:R2:W-:Y:S01]  /*20b40*/  @!P1 LDGSTS.E.BYPASS.LTC128B.128 [R239+0xd000], desc[UR14][R16.64] ;  /* 0x0d00000010ef9fae */ /* 0x0005e2000b981a0e */
[--C-:B------:R-:W-:Y:S01]  /*20b50*/  IMAD.X R9, R7, 0x1, R4.reuse, P2 ;  /* 0x0000000107097824 */ /* 0x100fe200010e0604 */
[-C--:B---3--:R-:W-:Y:S03]  /*20b60*/  IADD3 R10, P0, PT, R8, R5.reuse, RZ ;  /* 0x00000005080a7210 */ /* 0x088fe60007f1e0ff */
[----:B------:R-:W-:Y:S05]  /*20b70*/  @P1 STS.128 [R239+0xd000], RZ ;  /* 0x00d000ffef001388 */ /* 0x000fea0000000c00 */
[----:B------:R-:W-:Y:S01]  /*20b80*/  @!PT LDS RZ, [RZ] ;  /* 0x00000000fffff984 */ /* 0x000fe20000000800 */
[----:B------:R-:W-:Y:S01]  /*20b90*/  @!PT LDS RZ, [RZ] ;  /* 0x00000000fffff984 */ /* 0x000fe20000000800 */
[----:B------:R-:W-:Y:S01]  /*20ba0*/  @!PT LDS RZ, [RZ] ;  /* 0x00000000fffff984 */ /* 0x000fe20000000800 */
[----:B------:R3:W-:Y:S01]  /*20bb0*/  @!P1 LDGSTS.E.BYPASS.LTC128B.128 [R239+0xd800], desc[UR14][R6.64] ;  /* 0x0d80000006ef9fae */ /* 0x0007e2000b981a0e */
[--C-:B------:R-:W-:Y:S01]  /*20bc0*/  IMAD.X R11, R9, 0x1, R4.reuse, P0 ;  /* 0x00000001090b7824 */ /* 0x100fe200000e0604 */
[-C--:B----4-:R-:W-:Y:S03]  /*20bd0*/  IADD3 R12, P2, PT, R10, R5.reuse, RZ ;  /* 0x000000050a0c7210 */ /* 0x090fe60007f5e0ff */
[----:B------:R-:W-:Y:S05]  /*20be0*/  @P1 STS.128 [R239+0xd800], RZ ;  /* 0x00d800ffef001388 */ /* 0x000fea0000000c00 */
[----:B------:R-:W-:Y:S01]  /*20bf0*/  @!PT LDS RZ, [RZ] ;  /* 0x00000000fffff984 */ /* 0x000fe20000000800 */
[----:B------:R-:W-:Y:S01]  /*20c00*/  @!PT LDS RZ, [RZ] ;  /* 0x00000000fffff984 */ /* 0x000fe20000000800 */
[----:B------:R-:W-:Y:S01]  /*20c10*/  @!PT LDS RZ, [RZ] ;  /* 0x00000000fffff984 */ /* 0x000fe20000000800 */
[----:B------:R-:W-:Y:S01]  /*20c20*/  @!P1 LDGSTS.E.BYPASS.LTC128B.128 [R239+0xe000], desc[UR14][R8.64] ;  /* 0x0e00000008ef9fae */ /* 0x000fe2000b981a0e */
[--C-:B------:R-:W-:Y:S01]  /*20c30*/  IMAD.X R13, R11, 0x1, R4.reuse, P2 ;  /* 0x000000010b0d7824 */ /* 0x100fe200010e0604 */
[-C--:B-1----:R-:W-:Y:S03]  /*20c40*/  IADD3 R14, P0, PT, R12, R5.reuse, RZ ;  /* 0x000000050c0e7210 */ /* 0x082fe60007f1e0ff */
        /* <DEDUP_REMOVED lines=11> */
[----:B------:R-:W-:Y:S01]  /*20d00*/  @!P1 LDGSTS.E.BYPASS.LTC128B.128 [R239+0xf000], desc[UR14][R12.64] ;  /* 0x0f0000000cef9fae */ /* 0x000fe2000b981a0e */
[--C-:B------:R-:W-:Y:S01]  /*20d10*/  IMAD.X R17, R15, 0x1, R4.reuse, P2 ;  /* 0x000000010f117824 */ /* 0x100fe200010e0604 */
[-C--:B---3--:R-:W-:Y:S03]  /*20d20*/  IADD3 R6, P0, PT, R16, R5.reuse, RZ ;  /* 0x0000000510067210 */ /* 0x088fe60007f1e0ff */
[----:B------:R-:W-:Y:S01]  /*20d30*/  @P1 STS.128 [R239+0xf000], RZ ;  /* 0x00f000ffef001388 */ /* 0x000fe20000000c00 */
[-C--:B------:R-:W-:Y:S04]  /*20d40*/  IADD3 R20, P2, PT, R6, R5.reuse, RZ ;  /* 0x0000000506147210 */ /* 0x080fe80007f5e0ff */
[----:B------:R-:W-:Y:S01]  /*20d50*/  @!PT LDS RZ, [RZ] ;  /* 0x00000000fffff984 */ /* 0x000fe20000000800 */
[----:B------:R-:W-:Y:S01]  /*20d60*/  @!PT LDS RZ, [RZ] ;  /* 0x00000000fffff984 */ /* 0x000fe20000000800 */
[----:B------:R-:W-:Y:S01]  /*20d70*/  @!PT LDS RZ, [RZ] ;  /* 0x00000000fffff984 */ /* 0x000fe20000000800 */
[----:B------:R-:W-:Y:S01]  /*20d80*/  @!P1 LDGSTS.E.BYPASS.LTC128B.128 [R239+0xf800], desc[UR14][R14.64] ;  /* 0x0f8000000eef9fae */ /* 0x000fe2000b981a0e */
[--C-:B------:R-:W-:Y:S01]  /*20d90*/  IMAD.X R7, R17, 0x1, R4.reuse, P0 ;  /* 0x0000000111077824 */ /* 0x100fe200000e0604 */
[----:B------:R-:W-:Y:S03]  /*20da0*/  @!P1 IADD3 R22, P0, PT, R20, R5, RZ ;  /* 0x0000000514169210 */ /* 0x000fe60007f1e0ff */
[----:B------:R-:W-:Y:S01]  /*20db0*/  @P1 STS.128 [R239+0xf800], RZ ;  /* 0x00f800ffef001388 */ /* 0x000fe20000000c00 */
[--C-:B------:R-:W-:Y:S01]  /*20dc0*/  IMAD.X R21, R7, 0x1, R4.reuse, P2 ;  /* 0x0000000107157824 */ /* 0x100fe200010e0604 */
[----:B------:R-:W-:Y:S03]  /*20dd0*/  ISETP.NE.AND P2, PT, R241, 0x1, PT ;  /* 0x00000001f100780c */ /* 0x000fe60003f45270 */
[----:B------:R-:W-:Y:S01]  /*20de0*/  @!PT LDS RZ, [RZ] ;  /* 0x00000000fffff984 */ /* 0x000fe20000000800 */
[----:B------:R-:W-:Y:S01]  /*20df0*/  @!PT LDS RZ, [RZ] ;  /* 0x00000000fffff984 */ /* 0x000fe20000000800 */
[----:B------:R-:W-:Y:S01]  /*20e00*/  @!PT LDS RZ, [RZ] ;  /* 0x00000000fffff984 */ /* 0x000fe20000000800 */
[----:B------:R2:W-:Y:S01]  /*20e10*/  @!P1 LDGSTS.E.BYPASS.LTC128B.128 [R239+0x10000], desc[UR14][R16.64] ;  /* 0x1000000010ef9fae */ /* 0x0005e2000b981a0e */
[----:B------:R-:W-:Y:S01]  /*20e20*/  @!P1 IMAD.X R23, R21, 0x1, R4, P0 ;  /* 0x0000000115179824 */ /* 0x000fe200000e0604 */
[----:B------:R-:W-:Y:S03]  /*20e30*/  LOP3.LUT P0, RZ, R225, 0x2, RZ, 0xc0, !PT ;  /* 0x00000002e1ff7812 */ /* 0x000fe6000780c0ff */
[----:B------:R-:W-:Y:S01]  /*20e40*/  @P1 STS.128 [R239+0x10000], RZ ;  /* 0x010000ffef001388 */ /* 0x000fe20000000c00 */
[----:B------:R-:W-:Y:S04]  /*20e50*/  SEL R229, R229, 0xffffffe0, !P0 ;  /* 0xffffffe0e5e57807 */ /* 0x000fe80004000000 */
[----:B------:R-:W-:Y:S01]  /*20e60*/  @!PT LDS RZ, [RZ] ;  /* 0x00000000fffff984 */ /* 0x000fe20000000800 */
[----:B------:R-:W-:Y:S01]  /*20e70*/  @!PT LDS RZ, [RZ] ;  /* 0x00000000fffff984 */ /* 0x000fe20000000800 */
[----:B------:R-:W-:Y:S01]  /*20e80*/  @!PT LDS RZ, [RZ] ;  /* 0x00000000fffff984 */ /* 0x000fe20000000800 */
[----:B------:R3:W-:Y:S01]  /*20e90*/  @!P1 LDGSTS.E.BYPASS.LTC128B.128 [R239+0x10800], desc[UR14][R6.64] ;  /* 0x1080000006ef9fae */ /* 0x0007e2000b981a0e */
[----:B------:R-:W-:Y:S01]  /*20ea0*/  LOP3.LUT P0, RZ, R225, 0x4, RZ, 0xc0, !PT ;  /* 0x00000004e1ff7812 */ /* 0x000fe2000780c0ff */
[--C-:B------:R-:W-:Y:S03]  /*20eb0*/  IMAD.IADD R172, R0, 0x1, R229.reuse ;  /* 0x0000000100ac7824 */ /* 0x100fe600078e02e5 */
[----:B------:R-:W-:Y:S01]  /*20ec0*/  @P1 STS.128 [R239+0x10800], RZ ;  /* 0x010800ffef001388 */ /* 0x000fe20000000c00 */
[C---:B------:R-:W-:Y:S01]  /*20ed0*/  IMAD.IADD R164, R2.reuse, 0x1, R229 ;  /* 0x0000000102a47824 */ /* 0x040fe200078e02e5 */
[----:B------:R-:W-:Y:S03]  /*20ee0*/  SEL R167, R167, 0xffffffc0, !P0 ;  /* 0xffffffc0a7a77807 */ /* 0x000fe60004000000 */
[----:B------:R-:W-:Y:S01]  /*20ef0*/  @!PT LDS RZ, [RZ] ;  /* 0x00000000fffff984 */ /* 0x000fe20000000800 */
[----:B------:R-:W-:Y:S01]  /*20f00*/  @!PT LDS RZ, [RZ] ;  /* 0x00000000fffff984 */ /* 0x000fe20000000800 */
[----:B------:R-:W-:Y:S01]  /*20f10*/  @!PT LDS RZ, [RZ] ;  /* 0x00000000fffff984 */ /* 0x000fe20000000800 */
[----:B------:R-:W-:Y:S02]  /*20f20*/  @!P1 LDGSTS.E.BYPASS.LTC128B.128 [R239+0x11000], desc[UR14][R20.64] ;  /* 0x1100000014ef9fae */ /* 0x000fe4000b981a0e */
[--C-:B------:R-:W-:Y:S03]  /*20f30*/  IMAD.IADD R2, R2, 0x1, R167.reuse ;  /* 0x0000000102027824 */ /* 0x100fe600078e02a7 */
[----:B------:R-:W-:Y:S05]  /*20f40*/  @P1 STS.128 [R239+0x11000], RZ ;  /* 0x011000ffef001388 */ /* 0x000fea0000000c00 */
[----:B------:R-:W-:Y:S01]  /*20f50*/  @!PT LDS RZ, [RZ] ;  /* 0x00000000fffff984 */ /* 0x000fe20000000800 */
[----:B------:R-:W-:Y:S01]  /*20f60*/  @!PT LDS RZ, [RZ] ;  /* 0x00000000fffff984 */ /* 0x000fe20000000800 */
[----:B------:R-:W-:Y:S01]  /*20f70*/  @!PT LDS RZ, [RZ] ;  /* 0x00000000fffff984 */ /* 0x000fe20000000800 */
[----:B------:R4:W-:Y:S05]  /*20f80*/  @!P1 LDGSTS.E.BYPASS.LTC128B.128 [R239+0x11800], desc[UR14][R22.64] ;  /* 0x1180000016ef9fae */ /* 0x0009ea000b981a0e */
[----:B------:R-:W-:Y:S05]  /*20f90*/  @P1 STS.128 [R239+0x11800], RZ ;  /* 0x011800ffef001388 */ /* 0x000fea0000000c00 */
[----:B------:R5:W-:Y:S05]  /*20fa0*/  LDSM.16.M88.4 R128, [R0] ;  /* 0x000000000080783b */ /* 0x000bea0000000200 */
[----:B-1----:R-:W3:Y:S05]  /*20fb0*/  LDSM.16.M88.4 R8, [R100+UR6+0x2000] ;  /* 0x002000066408783b */ /* 0x002eea0008000200 */
[----:B--2---:R-:W1:Y:S05]  /*20fc0*/  LDSM.16.M88.4 R16, [R100+UR6+0x2800] ;  /* 0x002800066410783b */ /* 0x004e6a0008000200 */
[----:B------:R-:W4:Y:S05]  /*20fd0*/  LDSM.16.M88.4 R24, [R100+UR6+0x3000] ;  /* 0x003000066418783b */ /* 0x000f2a0008000200 */
[----:B------:R-:W0:Y:S01]  /*20fe0*/  LDGDEPBAR ;  /* 0x00000000000079af */ /* 0x000e220000000000 */
[----:B-----5:R-:W-:Y:S04]  /*20ff0*/  IMAD.IADD R0, R0, 0x1, R167 ;  /* 0x0000000100007824 */ /* 0x020fe800078e02a7 */
[----:B------:R-:W2:Y:S01]  /*21000*/  LDSM.16.M88.4 R32, [R100+UR6+0x3800] ;  /* 0x003800066420783b */ /* 0x000ea20008000200 */
[C---:B------:R-:W-:Y:S04]  /*21010*/  IMAD.IADD R212, R229.reuse, 0x1, R0 ;  /* 0x00000001e5d47824 */ /* 0x040fe800078e0200 */
[----:B------:R-:W5:Y:S05]  /*21020*/  LDSM.16.M88.4 R40, [R100+UR6+0x4000] ;  /* 0x004000066428783b */ /* 0x000f6a0008000200 */
[----:B------:R-:W5:Y:S05]  /*21030*/  LDSM.16.M88.4 R48, [R100+UR6+0x4800] ;  /* 0x004800066430783b */ /* 0x000f6a0008000200 */
[----:B------:R-:W5:Y:S05]  /*21040*/  LDSM.16.M88.4 R56, [R100+UR6+0x5000] ;  /* 0x005000066438783b */ /* 0x000f6a0008000200 */
[----:B------:R-:W5:Y:S01]  /*21050*/  LDSM.16.M88.4 R64, [R100+UR6+0x5800] ;  /* 0x005800066440783b */ /* 0x000f620008000200 */
[C---:B---3--:R-:W-:Y:S04]  /*21060*/  HMMA.16816.F32 R4, R128.reuse, R8, RZ ;  /* 0x000000088004723c */ /* 0x048fe800000018ff */
[----:B------:R-:W3:Y:S04]  /*21070*/  LDSM.16.M88.4 R72, [R100+UR6+0x6000] ;  /* 0x006000066448783b */ /* 0x000ee80008000200 */
[C---:B------:R-:W-:Y:S01]  /*21080*/  HMMA.16816.F32 R8, R128.reuse, R10, RZ ;  /* 0x0000000a8008723c */ /* 0x040fe200000018ff */
[----:B------:R-:W3:Y:S05]  /*21090*/  LDSM.16.M88.4 R80, [R100+UR6+0x6800] ;  /* 0x006800066450783b */ /* 0x000eea0008000200 */
[----:B------:R-:W3:Y:S02]  /*210a0*/  LDSM.16.M88.4 R88, [R100+UR6+0x7000] ;  /* 0x007000066458783b */ /* 0x000ee40008000200 */
[C---:B-1----:R-:W-:Y:S03]  /*210b0*/  HMMA.16816.F32 R12, R128.reuse, R16, RZ ;  /* 0x00000010800c723c */ /* 0x042fe600000018ff */
[----:B------:R-:W1:Y:S05]  /*210c0*/  LDSM.16.M88.4 R96, [R100+UR6+0x7800] ;  /* 0x007800066460783b */ /* 0x000e6a0008000200 */
[C---:B------:R-:W-:Y:S01]  /*210d0*/  HMMA.16816.F32 R16, R128.reuse, R18, RZ ;  /* 0x000000128010723c */ /* 0x040fe200000018ff */
[----:B------:R-:W1:Y:S05]  /*210e0*/  LDSM.16.M88.4 R104, [R100+UR6+0x8000] ;  /* 0x008000066468783b */ /* 0x000e6a0008000200 */
[----:B------:R-:W1:Y:S02]  /*210f0*/  LDSM.16.M88.4 R112, [R100+UR6+0x8800] ;  /* 0x008800066470783b */ /* 0x000e640008000200 */
[C---:B----4-:R-:W-:Y:S03]  /*21100*/  HMMA.16816.F32 R20, R128.reuse, R24, RZ ;  /* 0x000000188014723c */ /* 0x050fe600000018ff */
[----:B------:R-:W4:Y:S05]  /*21110*/  LDSM.16.M88.4 R120, [R100+UR6+0x9000] ;  /* 0x009000066478783b */ /* 0x000f2a0008000200 */
[C---:B------:R-:W-:Y:S01]  /*21120*/  HMMA.16816.F32 R24, R128.reuse, R26, RZ ;  /* 0x0000001a8018723c */ /* 0x040fe200000018ff */
[----:B------:R4:W4:Y:S05]  /*21130*/  LDSM.16.M88.4 R168, [R100+UR6+0x9800] ;  /* 0x0098000664a8783b */ /* 0x00092a0008000200 */
[----:B------:R-:W-:Y:S02]  /*21140*/  LDSM.16.M88.4 R172, [R172] ;  /* 0x00000000acac783b */ /* 0x000fe40000000200 */
[C---:B--2---:R-:W-:Y:S03]  /*21150*/  HMMA.16816.F32 R28, R128.reuse, R32, RZ ;  /* 0x00000020801c723c */ /* 0x044fe600000018ff */
[----:B------:R-:W2:Y:S05]  /*21160*/  LDSM.16.M88.4 R176, [R164+0x2000] ;  /* 0x00200000a4b0783b */ /* 0x000eaa0000000200 */
[C---:B------:R-:W-:Y:S01]  /*21170*/  HMMA.16816.F32 R32, R128.reuse, R34, RZ ;  /* 0x000000228020723c */ /* 0x040fe200000018ff */
[----:B------:R-:W2:Y:S05]  /*21180*/  LDSM.16.M88.4 R180, [R164+0x2800] ;  /* 0x00280000a4b4783b */ /* 0x000eaa0000000200 */
[----:B------:R-:W2:Y:S02]  /*21190*/  LDSM.16.M88.4 R184, [R164+0x3000] ;  /* 0x00300000a4b8783b */ /* 0x000ea40000000200 */
[C---:B-----5:R-:W-:Y:S03]  /*211a0*/  HMMA.16816.F32 R36, R128.reuse, R40, RZ ;  /* 0x000000288024723c */ /* 0x060fe600000018ff */
[----:B------:R-:W5:Y:S05]  /*211b0*/  LDSM.16.M88.4 R188, [R164+0x3800] ;  /* 0x00380000a4bc783b */ /* 0x000f6a0000000200 */
[C---:B------:R-:W-:Y:S01]  /*211c0*/  HMMA.16816.F32 R40, R128.reuse, R42, RZ ;  /* 0x0000002a8028723c */ /* 0x040fe200000018ff */
[----:B------:R-:W5:Y:S05]  /*211d0*/  LDSM.16.M88.4 R192, [R164+0x4000] ;  /* 0x00400000a4c0783b */ /* 0x000f6a0000000200 */
[----:B------:R-:W5:Y:S02]  /*211e0*/  LDSM.16.M88.4 R196, [R164+0x4800] ;  /* 0x00480000a4c4783b */ /* 0x000f640000000200 */
[C---:B------:R-:W-:Y:S03]  /*211f0*/  HMMA.16816.F32 R44, R128.reuse, R48, RZ ;  /* 0x00000030802c723c */ /* 0x040fe600000018ff */
[----:B------:R-:W5:Y:S05]  /*21200*/  LDSM.16.M88.4 R200, [R164+0x5000] ;  /* 0x00500000a4c8783b */ /* 0x000f6a0000000200 */
[C---:B------:R-:W-:Y:S01]  /*21210*/  HMMA.16816.F32 R48, R128.reuse, R50, RZ ;  /* 0x000000328030723c */ /* 0x040fe200000018ff */
[----:B------:R-:W5:Y:S05]  /*21220*/  LDSM.16.M88.4 R204, [R164+0x5800] ;  /* 0x00580000a4cc783b */ /* 0x000f6a0000000200 */
[----:B------:R-:W-:Y:S02]  /*21230*/  LDSM.16.M88.4 R208, [R2+0x9800] ;  /* 0x0098000002d0783b */ /* 0x000fe40000000200 */
[C---:B------:R-:W-:Y:S03]  /*21240*/  HMMA.16816.F32 R52, R128.reuse, R56, RZ ;  /* 0x000000388034723c */ /* 0x040fe600000018ff */
[----:B------:R-:W-:Y:S05]  /*21250*/  LDSM.16.M88.4 R212, [R212] ;  /* 0x00000000d4d4783b */ /* 0x000fea0000000200 */
[C---:B------:R-:W-:Y:S08]  /*21260*/  HMMA.16816.F32 R56, R128.reuse, R58, RZ ;  /* 0x0000003a8038723c */ /* 0x040ff000000018ff */
[C---:B------:R-:W-:Y:S08]  /*21270*/  HMMA.16816.F32 R60, R128.reuse, R64, RZ ;  /* 0x00000040803c723c */ /* 0x040ff000000018ff */
[C---:B------:R-:W-:Y:S08]  /*21280*/  HMMA.16816.F32 R64, R128.reuse, R66, RZ ;  /* 0x000000428040723c */ /* 0x040ff000000018ff */
[C---:B---3--:R-:W-:Y:S08]  /*21290*/  HMMA.16816.F32 R68, R128.reuse, R72, RZ ;  /* 0x000000488044723c */ /* 0x048ff000000018ff */
[C---:B------:R-:W-:Y:S08]  /*212a0*/  HMMA.16816.F32 R72, R128.reuse, R74, RZ ;  /* 0x0000004a8048723c */ /* 0x040ff000000018ff */
[C---:B------:R-:W-:Y:S08]  /*212b0*/  HMMA.16816.F32 R76, R128.reuse, R80, RZ ;  /* 0x00000050804c723c */ /* 0x040ff000000018ff */
[C---:B------:R-:W-:Y:S08]  /*212c0*/  HMMA.16816.F32 R80, R128.reuse, R82, RZ ;  /* 0x000000528050723c */ /* 0x040ff000000018ff */
[C---:B------:R-:W-:Y:S08]  /*212d0*/  HMMA.16816.F32 R84, R128.reuse, R88, RZ ;  /* 0x000000588054723c */ /* 0x040ff000000018ff */
[C---:B------:R-:W-:Y:S08]  /*212e0*/  HMMA.16816.F32 R88, R128.reuse, R90, RZ ;  /* 0x0000005a8058723c */ /* 0x040ff000000018ff */
[C---:B-1----:R-:W-:Y:S08]  /*212f0*/  HMMA.16816.F32 R92, R128.reuse, R96, RZ ;  /* 0x00000060805c723c */ /* 0x042ff000000018ff */
        /* <DEDUP_REMOVED lines=10> */
[C---:B--2---:R-:W-:Y:S08]  /*213a0*/  HMMA.16816.F32 R4, R172.reuse, R176, R4 ;  /* 0x000000b0ac04723c */ /* 0x044ff00000001804 */
        /* <DEDUP_REMOVED lines=21> */
[----:B-----5:R-:W-:Y:S05]  /*21500*/  IMAD.IADD R0, R229, 0x1, R2 ;  /* 0x00000001e5007824 */ /* 0x020fea00078e0202 */
[C---:B------:R-:W-:Y:S01]  /*21510*/  HMMA.16816.F32 R64, R172.reuse, R206, R64 ;  /* 0x000000ceac40723c */ /* 0x040fe20000001840 */
[----:B------:R-:W-:Y:S05]  /*21520*/  LDSM.16.M88.4 R204, [R2+0x4000] ;  /* 0x0040000002cc783b */ /* 0x000fea0000000200 */
[----:B------:R-:W-:Y:S02]  /*21530*/  LDSM.16.M88.4 R216, [R0+0x2000] ;  /* 0x0020000000d8783b */ /* 0x000fe40000000200 */
[C---:B-1----:R-:W-:Y:S03]  /*21540*/  HMMA.16816.F32 R68, R172.reuse, R168, R68 ;  /* 0x000000a8ac44723c */ /* 0x042fe60000001844 */
[----:B------:R-:W-:Y:S05]  /*21550*/  LDSM.16.M88.4 R220, [R0+0x9000] ;  /* 0x0090000000dc783b */ /* 0x000fea0000000200 */
[C---:B------:R-:W-:Y:S01]  /*21560*/  HMMA.16816.F32 R72, R172.reuse, R170, R72 ;  /* 0x000000aaac48723c */ /* 0x040fe20000001848 */
[----:B------:R-:W1:Y:S07]  /*21570*/  LDSM.16.M88.4 R168, [R164+0x8000] ;  /* 0x00800000a4a8783b */ /* 0x000e6e0000000200 */
[C---:B--2---:R-:W-:Y:S08]  /*21580*/  HMMA.16816.F32 R76, R172.reuse, R176, R76 ;  /* 0x000000b0ac4c723c */ /* 0x044ff0000000184c */
[C---:B------:R-:W-:Y:S01]  /*21590*/  HMMA.16816.F32 R80, R172.reuse, R178, R80 ;  /* 0x000000b2ac50723c */ /* 0x040fe20000001850 */
[----:B------:R-:W2:Y:S07]  /*215a0*/  LDSM.16.M88.4 R176, [R164+0x8800] ;  /* 0x00880000a4b0783b */ /* 0x000eae0000000200 */
[C---:B---3--:R-:W-:Y:S08]  /*215b0*/  HMMA.16816.F32 R84, R172.reuse, R180, R84 ;  /* 0x000000b4ac54723c */ /* 0x048ff00000001854 */
        /* <DEDUP_REMOVED lines=10> */
[----:B------:R-:W-:Y:S07]  /*21660*/  LDSM.16.M88.4 R176, [R2+0x5000] ;  /* 0x0050000002b0783b */ /* 0x000fee0000000200 */
[C---:B------:R-:W-:Y:S08]  /*21670*/  HMMA.16816.F32 R116, R172.reuse, R188, R116 ;  /* 0x000000bcac74723c */ /* 0x040ff00000001874 */
[C---:B------:R-:W-:Y:S01]  /*21680*/  HMMA.16816.F32 R120, R172.reuse, R190, R120 ;  /* 0x000000beac78723c */ /* 0x040fe20000001878 */
[----:B------:R-:W-:Y:S07]  /*21690*/  LDSM.16.M88.4 R188, [R2+0x7000] ;  /* 0x0070000002bc783b */ /* 0x000fee0000000200 */
[C---:B------:R-:W-:Y:S08]  /*216a0*/  HMMA.16816.F32 R124, R172.reuse, R192, R124 ;  /* 0x000000c0ac7c723c */ /* 0x040ff0000000187c */
[----:B------:R-:W-:Y:S01]  /*216b0*/  HMMA.16816.F32 R128, R172, R194, R128 ;  /* 0x000000c2ac80723c */ /* 0x000fe20000001880 */
[----:B------:R-:W2:Y:S05]  /*216c0*/  LDSM.16.M88.4 R172, [R2+0x4800] ;  /* 0x0048000002ac783b */ /* 0x000eaa0000000200 */
        /* <DEDUP_REMOVED lines=58> */
[----:B------:R-:W4:Y:S01]  /*21a70*/  LDSM.16.M88.4 R176, [R0+0x9800] ;  /* 0x0098000000b0783b */ /* 0x000f220000000200 */
[----:B------:R-:W-:Y:S04]  /*21a80*/  DEPBAR.LE SB0, 0x0 ;  /* 0x000080000000791a */ /* 0x000fe80000000000 */
[----:B------:R-:W-:Y:S02]  /*21a90*/  BAR.SYNC.DEFER_BLOCKING 0x0 ;  /* 0x0000000000007b1d */ /* 0x000fe40000010000 */
        /* <DEDUP_REMOVED lines=42> */
[C---:B------:R-:W-:Y:S01]  /*21d40*/  VIADD R175, R238.reuse, 0xfffffe00 ;  /* 0xfffffe00eeaf7836 */ /* 0x040fe20000000000 */
[----:B------:R-:W1:Y:S01]  /*21d50*/  LDC R0, c[0x0][0x4f0] ;  /* 0x00013c00ff007b82 */ /* 0x000e620000000800 */
[----:B------:R-:W-:Y:S04]  /*21d60*/  IADD3 R169, PT, PT, R238, -0x100, RZ ;  /* 0xffffff00eea97810 */ /* 0x000fe80007ffe0ff */
[----:B------:R-:W-:Y:S02]  /*21d70*/  IABS R168, R169 ;  /* 0x000000a900a87213 */ /* 0x000fe40000000000 */
[-C--:B-1----:R-:W-:Y:S02]  /*21d80*/  IABS R2, R0.reuse ;  /* 0x0000000000027213 */ /* 0x082fe40000000000 */
[-C--:B------:R-:W-:Y:S02]  /*21d90*/  LOP3.LUT R169, R169, R0.reuse, RZ, 0x3c, !PT ;  /* 0x00000000a9a97212 */ /* 0x080fe400078e3cff */
[----:B------:R-:W1:Y:S10]  /*21da0*/  I2F.RP R172, R2 ;  /* 0x0000000200ac7306 */ /* 0x000e740000209400 */
[----:B-1----:R-:W1:Y:S02]  /*21db0*/  MUFU.RCP R164, R172 ;  /* 0x000000ac00a47308 */ /* 0x002e640000001000 */
[----:B-1----:R-:W-:Y:S01]  /*21dc0*/  VIADD R170, R164, 0xffffffe ;  /* 0x0ffffffea4aa7836 */ /* 0x002fe20000000000 */
[----:B------:R-:W-:Y:S02]  /*21dd0*/  IABS R164, R175 ;  /* 0x000000af00a47213 */ /* 0x000fe40000000000 */
[----:B------:R-:W-:Y:S05]  /*21de0*/  LOP3.LUT R175, R175, R0, RZ, 0x3c, !PT ;  /* 0x00000000afaf7212 */ /* 0x000fea00078e3cff */
[----:B------:R-:W1:Y:S02]  /*21df0*/  F2I.FTZ.U32.TRUNC.NTZ R171, R170 ;  /* 0x000000aa00ab7305 */ /* 0x000e64000021f000 */
[--C-:B-1----:R-:W-:Y:S02]  /*21e00*/  IMAD.MOV R173, RZ, RZ, -R171.reuse ;  /* 0x000000ffffad7224 */ /* 0x102fe400078e0aab */
[----:B------:R-:W-:Y:S02]  /*21e10*/  IMAD.MOV.U32 R170, RZ, RZ, RZ ;  /* 0x000000ffffaa7224 */ /* 0x000fe400078e00ff */
[----:B------:R-:W-:Y:S04]  /*21e20*/  IMAD R173, R173, R2, RZ ;  /* 0x00000002adad7224 */ /* 0x000fe800078e02ff */
[----:B------:R-:W-:Y:S06]  /*21e30*/  IMAD.HI.U32 R171, R171, R173, R170 ;  /* 0x000000adabab7227 */ /* 0x000fec00078e00aa */
[C---:B------:R-:W-:Y:S04]  /*21e40*/  IMAD.HI.U32 R172, R171.reuse, R168, RZ ;  /* 0x000000a8abac7227 */ /* 0x040fe800078e00ff */
[----:B------:R-:W-:Y:S04]  /*21e50*/  IMAD.HI.U32 R170, R171, R164, RZ ;  /* 0x000000a4abaa7227 */ /* 0x000fe800078e00ff */
[----:B------:R-:W-:Y:S02]  /*21e60*/  IMAD.MOV R173, RZ, RZ, -R172 ;  /* 0x000000ffffad7224 */ /* 0x000fe400078e0aac */
[----:B------:R-:W-:Y:S02]  /*21e70*/  IMAD.MOV R171, RZ, RZ, -R170 ;  /* 0x000000ffffab7224 */ /* 0x000fe400078e0aaa */
[C---:B------:R-:W-:Y:S01]  /*21e80*/  IMAD R168, R2.reuse, R173, R168 ;  /* 0x000000ad02a87224 */ /* 0x040fe200078e02a8 */
[----:B------:R-:W-:Y:S01]  /*21e90*/  LOP3.LUT R173, RZ, R0, RZ, 0x33, !PT ;  /* 0x00000000ffad7212 */ /* 0x000fe200078e33ff */
[C---:B------:R-:W-:Y:S03]  /*21ea0*/  IMAD R164, R2.reuse, R171, R164 ;  /* 0x000000ab02a47224 */ /* 0x040fe600078e02a4 */
[C---:B------:R-:W-:Y:S02]  /*21eb0*/  ISETP.GT.U32.AND P3, PT, R2.reuse, R168, PT ;  /* 0x000000a80200720c */ /* 0x040fe40003f64070 */
[----:B------:R-:W-:Y:S11]  /*21ec0*/  ISETP.GT.U32.AND P2, PT, R2, R164, PT ;  /* 0x000000a40200720c */ /* 0x000ff60003f44070 */
[----:B------:R-:W-:Y:S02]  /*21ed0*/  @!P3 IMAD.IADD R168, R168, 0x1, -R2 ;  /* 0x00000001a8a8b824 */ /* 0x000fe400078e0a02 */
[-C--:B------:R-:W-:Y:S01]  /*21ee0*/  @!P2 IADD3 R164, PT, PT, R164, -R2.reuse, RZ ;  /* 0x80000002a4a4a210 */ /* 0x080fe20007ffe0ff */
[----:B------:R-:W-:Y:S02]  /*21ef0*/  @!P3 VIADD R172, R172, 0x1 ;  /* 0x00000001acacb836 */ /* 0x000fe40000000000 */
[-C--:B------:R-:W-:Y:S01]  /*21f00*/  ISETP.GE.U32.AND P4, PT, R168, R2.reuse, PT ;  /* 0x00000002a800720c */ /* 0x080fe20003f86070 */
[----:B------:R-:W-:Y:S01]  /*21f10*/  @!P2 VIADD R170, R170, 0x1 ;  /* 0x00000001aaaaa836 */ /* 0x000fe20000000000 */
[----:B------:R-:W-:Y:S02]  /*21f20*/  ISETP.GE.U32.AND P6, PT, R164, R2, PT ;  /* 0x00000002a400720c */ /* 0x000fe40003fc6070 */
[----:B------:R-:W-:Y:S02]  /*21f30*/  P2R R2, PR, RZ, 0x10 ;  /* 0x00000010ff027803 */ /* 0x000fe40000000000 */
[----:B------:R-:W-:Y:S02]  /*21f40*/  ISETP.GE.AND P4, PT, R175, RZ, PT ;  /* 0x000000ffaf00720c */ /* 0x000fe40003f86270 */
[----:B------:R-:W-:Y:S02]  /*21f50*/  ISETP.NE.AND P3, PT, R2, RZ, PT ;  /* 0x000000ff0200720c */ /* 0x000fe40003f65270 */
[----:B------:R-:W-:Y:S02]  /*21f60*/  ISETP.GE.AND P2, PT, R169, RZ, PT ;  /* 0x000000ffa900720c */ /* 0x000fe40003f46270 */
[----:B------:R-:W1:Y:S03]  /*21f70*/  LDC.64 R168, c[0x0][0x3b8] ;  /* 0x0000ee00ffa87b82 */ /* 0x000e660000000a00 */
[----:B------:R-:W-:Y:S05]  /*21f80*/  @P6 IADD3 R170, PT, PT, R170, 0x1, RZ ;  /* 0x00000001aaaa6810 */ /* 0x000fea0007ffe0ff */
[----:B------:R-:W-:Y:S02]  /*21f90*/  @!P4 IMAD.MOV R170, RZ, RZ, -R170 ;  /* 0x000000ffffaac224 */ /* 0x000fe400078e0aaa */
[----:B------:R-:W-:Y:S01]  /*21fa0*/  @P3 VIADD R172, R172, 0x1 ;  /* 0x00000001acac3836 */ /* 0x000fe20000000000 */
[----:B------:R-:W-:Y:S04]  /*21fb0*/  ISETP.NE.AND P3, PT, R0, RZ, PT ;  /* 0x000000ff0000720c */ /* 0x000fe80003f65270 */
[----:B------:R-:W-:Y:S02]  /*21fc0*/  @!P2 IADD3 R172, PT, PT, -R172, RZ, RZ ;  /* 0x000000ffacaca210 */ /* 0x000fe40007ffe1ff */
[C---:B------:R-:W-:Y:S02]  /*21fd0*/  SEL R175, R173.reuse, R170, !P3 ;  /* 0x000000aaadaf7207 */ /* 0x040fe40005800000 */
[----:B------:R-:W-:Y:S02]  /*21fe0*/  SEL R173, R173, R172, !P3 ;  /* 0x000000acadad7207 */ /* 0x000fe40005800000 */
[-C--:B------:R-:W-:Y:S02]  /*21ff0*/  LEA R178, P3, R175, R236.reuse, 0x2 ;  /* 0x000000ecafb27211 */ /* 0x080fe400078610ff */
[----:B------:R-:W-:Y:S02]  /*22000*/  LEA R176, P2, R173, R236, 0x2 ;  /* 0x000000ecadb07211 */ /* 0x000fe400078410ff */
[-C--:B------:R-:W-:Y:S02]  /*22010*/  LEA.HI.X.SX32 R179, R175, R237.reuse, 0x2, P3 ;  /* 0x000000edafb37211 */ /* 0x080fe400018f16ff */
[C---:B------:R-:W-:Y:S01]  /*22020*/  LEA.HI.X.SX32 R177, R173.reuse, R237, 0x2, P2 ;  /* 0x000000edadb17211 */ /* 0x040fe200010f16ff */
[----:B------:R-:W-:Y:S02]  /*22030*/  IMAD.IADD R173, R173, 0x1, -R175 ;  /* 0x00000001adad7824 */ /* 0x000fe400078e0aaf */
[----:B------:R-:W2:Y:S02]  /*22040*/  LDG.E R171, desc[UR14][R178.64] ;  /* 0x0000000eb2ab7981 */ /* 0x000ea4000c1e1900 */
[----:B------:R-:W-:Y:S02]  /*22050*/  IMAD R173, R173, R0, -0x100 ;  /* 0xffffff00adad7424 */ /* 0x000fe400078e0200 */
[----:B------:R-:W2:Y:S03]  /*22060*/  LDG.E R2, desc[UR14][R176.64] ;  /* 0x0000000eb0027981 */ /* 0x000ea6000c1e1900 */
        /* <DEDUP_REMOVED lines=9> */
[----:B------:R-:W-:Y:S04]  /*22100*/  IMAD R2, R2, UR8, RZ ;  /* 0x0000000802027c24 */ /* 0x000fe8000f8e02ff */
[----:B------:R-:W-:Y:S04]  /*22110*/  IMAD R2, R171, UR9, R2 ;  /* 0x00000009ab027c24 */ /* 0x000fe8000f8e0202 */
[----:B------:R-:W-:Y:S05]  /*22120*/  IMAD.IADD R2, R175, 0x1, R2 ;  /* 0x00000001af027824 */ /* 0x000fea00078e0202 */
[----:B------:R-:W-:Y:S07]  /*22130*/  LEA.HI.X R233, R174, R233, R2, 0x1, P2 ;  /* 0x000000e9aee97211 */ /* 0x000fee00010f0c02 */
.L_x_976:
[----:B------:R-:W-:Y:S01]  /*22140*/  @!PT LDS RZ, [RZ] ;  /* 0x00000000fffff984 */ /* 0x000fe20000000800 */
[----:B------:R-:W-:Y:S01]  /*22150*/  @!PT LDS RZ, [RZ] ;  /* 0x00000000fffff984 */ /* 0x000fe20000000800 */
[----:B------:R-:W-:Y:S01]  /*22160*/  @!PT LDS RZ, [RZ] ;  /* 0x00000000fffff984 */ /* 0x000fe20000000800 */
[----:B------:R-:W-:Y:S01]  /*22170*/  @!P1 LDGSTS.E.BYPASS.LTC128B.128 [R239+0x2000], desc[UR14][R232.64] ;  /* 0x02000000e8ef9fae */ /* 0x000fe2000b981a0e */
[C---:B------:R-:W-:Y:S01]  /*22180*/  LEA R172, P2, R168.reuse, R232, 0x5 ;  /* 0x000000e8a8ac7211 */ /* 0x040fe200078428ff */
[C---:B------:R-:W-:Y:S01]  /*22190*/  IMAD.SHL.U32 R0, R168.reuse, 0x20, RZ ;  /* 0x00000020a8007824 */ /* 0x040fe200078e00ff */
[C-C-:B------:R-:W-:Y:S01]  /*221a0*/  SHF.L.U64.HI R2, R168.reuse, 0x5, R167.reuse ;  /* 0x00000005a8027819 */ /* 0x140fe200000102a7 */
[----:B------:R1:W-:Y:S01]  /*221b0*/  @P1 STS.128 [R239+0x2000], RZ ;  /* 0x002000ffef001388 */ /* 0x0003e20000000c00 */
[----:B------:R-:W-:Y:S02]  /*221c0*/  LEA.HI.X R173, R168, R233, R167, 0x5, P2 ;  /* 0x000000e9a8ad7211 */ /* 0x000fe400010f2ca7 */
[-C--:B------:R-:W-:Y:S03]  /*221d0*/  IADD3 R170, P3, PT, R172, R0.reuse, RZ ;  /* 0x00000000acaa7210 */ /* 0x080fe60007f7e0ff */
[----:B------:R-:W-:Y:S01]  /*221e0*/  @!PT LDS RZ, [RZ] ;  /* 0x00000000fffff984 */ /* 0x000fe20000000800 */
[----:B------:R-:W-:Y:S01]  /*221f0*/  @!PT LDS RZ, [RZ] ;  /* 0x00000000fffff984 */ /* 0x000fe20000000800 */
[----:B------:R-:W-:Y:S01]  /*22200*/  @!PT LDS RZ, [RZ] ;  /* 0x00000000fffff984 */ /* 0x000fe20000000800 */
[----:B------:R2:W-:Y:S01]  /*22210*/  @!P1 LDGSTS.E.BYPASS.LTC128B.128 [R239+0x2800], desc[UR14][R172.64] ;  /* 0x02800000acef9fae */ /* 0x0005e2000b981a0e */
[-C--:B------:R-:W-:Y:S01]  /*22220*/  IADD3 R176, P2, PT, R170, R0.reuse, RZ ;  /* 0x00000000aab07210 */ /* 0x080fe20007f5e0ff */
[--C-:B------:R-:W-:Y:S02]  /*22230*/  IMAD.X R171, R173, 0x1, R2.reuse, P3 ;  /* 0x00000001adab7824 */ /* 0x100fe400018e0602 */
[----:B------:R1:W-:Y:S01]  /*22240*/  @P1 STS.128 [R239+0x2800], RZ ;  /* 0x002800ffef001388 */ /* 0x0003e20000000c00 */
[-C--:B------:R-:W-:Y:S01]  /*22250*/  IADD3 R174, P3, PT, R176, R0.reuse, RZ ;  /* 0x00000000b0ae7210 */ /* 0x080fe20007f7e0ff */
[--C-:B------:R-:W-:Y:S02]  /*22260*/  IMAD.X R177, R171, 0x1, R2.reuse, P2 ;  /* 0x00000001abb17824 */ /* 0x100fe400010e0602 */
        /* <DEDUP_REMOVED lines=21> */
[----:B------:R5:W-:Y:S02]  /*223c0*/  @!P1 LDGSTS.E.BYPASS.LTC128B.128 [R239+0x4000], desc[UR14][R174.64] ;  /* 0x04000000aeef9fae */ /* 0x000be4000b981a0e */
[--C-:B------:R-:W-:Y:S01]  /*223d0*/  IMAD.X R181, R183, 0x1, R2.reuse, P3 ;  /* 0x00000001b7b57824 */ /* 0x100fe200018e0602 */
[-C--:B--2---:R-:W-:Y:S01]  /*223e0*/  IADD3 R172, P2, PT, R180, R0.reuse, RZ ;  /* 0x00000000b4ac7210 */ /* 0x084fe20007f5e0ff */
[----:B------:R1:W-:Y:S04]  /*223f0*/  @P1 STS.128 [R239+0x4000], RZ ;  /* 0x004000ffef001388 */ /* 0x0003e80000000c00 */
[----:B------:R-:W-:Y:S01]  /*22400*/  @!PT LDS RZ, [RZ] ;  /* 0x00000000fffff984 */ /* 0x000fe20000000800 */
[----:B------:R-:W-:Y:S01]  /*22410*/  @!PT LDS RZ, [RZ] ;  /* 0x00000000fffff984 */ /* 0x000fe20000000800 */
[----:B------:R-:W-:Y:S01]  /*22420*/  @!PT LDS RZ, [RZ] ;  /* 0x00000000fffff984 */ /* 0x000fe20000000800 */
[----:B------:R2:W-:Y:S01]  /*22430*/  @!P1 LDGSTS.E.BYPASS.LTC128B.128 [R239+0x4800], desc[UR14][R168.64] ;  /* 0x04800000a8ef9fae */ /* 0x0005e2000b981a0e */
[--C-:B------:R-:W-:Y:S01]  /*22440*/  IMAD.X R173, R181, 0x1, R2.reuse, P2 ;  /* 0x00000001b5ad7824 */ /* 0x100fe200010e0602 */
[-C--:B---3--:R-:W-:Y:S02]  /*22450*/  IADD3 R170, P3, PT, R172, R0.reuse, RZ ;  /* 0x00000000acaa7210 */ /* 0x088fe40007f7e0ff */
[----:B------:R1:W-:Y:S02]  /*22460*/  @P1 STS.128 [R239+0x4800], RZ ;  /* 0x004800ffef001388 */ /* 0x0003e40000000c00 */
[-C--:B------:R-:W-:Y:S02]  /*22470*/  IADD3 R184, P2, PT, R170, R0.reuse, RZ ;  /* 0x00000000aab87210 */ /* 0x080fe40007f5e0ff */
[----:B------:R-:W-:Y:S01]  /*22480*/  @!PT LDS RZ, [RZ] ;  /* 0x00000000fffff984 */ /* 0x000fe20000000800 */
[----:B------:R-:W-:Y:S01]  /*22490*/  @!PT LDS RZ, [RZ] ;  /* 0x00000000fffff984 */ /* 0x000fe20000000800 */
[----:B------:R-:W-:Y:S01]  /*224a0*/  @!PT LDS RZ, [RZ] ;  /* 0x00000000fffff984 */ /* 0x000fe20000000800 */
[----:B------:R3:W-:Y:S01]  /*224b0*/  @!P1 LDGSTS.E.BYPASS.LTC128B.128 [R239+0x5000], desc[UR14][R178.64] ;  /* 0x05000000b2ef9fae */ /* 0x0007e2000b981a0e */
[--C-:B------:R-:W-:Y:S01]  /*224c0*/  IMAD.X R171, R173, 0x1, R2.reuse, P3 ;  /* 0x00000001adab7824 */ /* 0x100fe200018e0602 */
[-C--:B----4-:R-:W-:Y:S02]  /*224d0*/  IADD3 R176, P3, PT, R184, R0.reuse, RZ ;  /* 0x00000000b8b07210 */ /* 0x090fe40007f7e0ff */
[----:B------:R1:W-:Y:S01]  /*224e0*/  @P1 STS.128 [R239+0x5000], RZ ;  /* 0x005000ffef001388 */ /* 0x0003e20000000c00 */
[--C-:B------:R-:W-:Y:S03]  /*224f0*/  IMAD.X R185, R171, 0x1, R2.reuse, P2 ;  /* 0x00000001abb97824 */ /* 0x100fe600010e0602 */
[----:B------:R-:W-:Y:S01]  /*22500*/  @!PT LDS RZ, [RZ] ;  /* 0x00000000fffff984 */ /* 0x000fe20000000800 */
[----:B------:R-:W-:Y:S01]  /*22510*/  @!PT LDS RZ, [RZ] ;  /* 0x00000000fffff984 */ /* 0x000fe20000000800 */
[----:B------:R-:W-:Y:S01]  /*22520*/  @!PT LDS RZ, [RZ] ;  /* 0x00000000fffff984 */ /* 0x000fe20000000800 */
[----:B------:R1:W-:Y:S01]  /*22530*/  @!P1 LDGSTS.E.BYPASS.LTC128B.128 [R239+0x5800], desc[UR14][R182.64] ;  /* 0x05800000b6ef9fae */ /* 0x0003e2000b981a0e */
[--C-:B------:R-:W-:Y:S01]  /*22540*/  IMAD.X R177, R185, 0x1, R2.reuse, P3 ;  /* 0x00000001b9b17824 */ /* 0x100fe200018e0602 */
[-C--:B-----5:R-:W-:Y:S02]  /*22550*/  IADD3 R174, P2, PT, R176, R0.reuse, RZ ;  /* 0x00000000b0ae7210 */ /* 0x0a0fe40007f5e0ff */
[----:B------:R1:W-:Y:S04]  /*22560*/  @P1 STS.128 [R239+0x5800], RZ ;  /* 0x005800ffef001388 */ /* 0x0003e80000000c00 */
[----:B------:R-:W-:Y:S01]  /*22570*/  @!PT LDS RZ, [RZ] ;  /* 0x00000000fffff984 */ /* 0x000fe20000000800 */
[----:B------:R-:W-:Y:S01]  /*22580*/  @!PT LDS RZ, [RZ] ;  /* 0x00000000fffff984 */ /* 0x000fe20000000800 */
[----:B------:R-:W-:Y:S01]  /*22590*/  @!PT LDS RZ, [RZ] ;  /* 0x00000000fffff984 */ /* 0x000fe20000000800 */
[----:B------:R1:W-:Y:S01]  /*225a0*/  @!P1 LDGSTS.E.BYPASS.LTC128B.128 [R239+0x6000], desc[UR14][R180.64] ;  /* 0x06000000b4ef9fae */ /* 0x0003e2000b981a0e */
[--C-:B------:R-:W-:Y:S01]  /*225b0*/  IMAD.X R175, R177, 0x1, R2.reuse, P2 ;  /* 0x00000001b1af7824 */ /* 0x100fe200010e0602 */
[-C--:B--2---:R-:W-:Y:S02]  /*225c0*/  IADD3 R168, P3, PT, R174, R0.reuse, RZ ;  /* 0x00000000aea87210 */ /* 0x084fe40007f7e0ff */
        /* <DEDUP_REMOVED lines=12> */
[----:B------:R-:W-:Y:S03]  /*22690*/  @!P1 IMAD.X R179, R169, 0x1, R2, P2 ;  /* 0x00000001a9b39824 */ /* 0x000fe600010e0602 */
        /* <DEDUP_REMOVED lines=27> */
.L_x_975:
        /* <DEDUP_REMOVED lines=96> */
[----:B------:R-:W-:Y:S01]  /*22e50*/  IADD3 R6, PT, PT, R224, 0xa040, RZ ;  /* 0x0000a040e0067810 */ /* 0x000fe20007ffe0ff */
        /* <DEDUP_REMOVED lines=668> */
.L_x_973:
[----:B------:R-:W1:Y:S01]  /*25820*/  SHFL.BFLY PT, R10, R243, 0x2, 0x1f ;  /* 0x0c401f00f30a7f89 */ /* 0x000e6200000e0000 */
[C---:B------:R-:W-:Y:S01]  /*25830*/  SHF.L.U32 R6, R225.reuse, 0x4, RZ ;  /* 0x00000004e1067819 */ /* 0x040fe200000006ff */
[----:B------:R-:W2:Y:S01]  /*25840*/  LDC R25, c[0x0][0x434] ;  /* 0x00010d00ff197b82 */ /* 0x000ea20000000800 */
[----:B------:R-:W-:Y:S01]  /*25850*/  SHF.L.U32 R3, R225, 0x1, RZ ;  /* 0x00000001e1037819 */ /* 0x000fe200000006ff */
[----:B------:R-:W3:Y:S01]  /*25860*/  SHFL.BFLY PT, R9, R244, 0x2, 0x1f ;  /* 0x0c401f00f4097f89 */ /* 0x000ee200000e0000 */
[----:B------:R-:W-:Y:S01]  /*25870*/  LOP3.LUT R6, R6, 0x1c0, RZ, 0xc0, !PT ;  /* 0x000001c006067812 */ /* 0x000fe200078ec0ff */
[----:B------:R-:W-:Y:S01]  /*25880*/  BSSY.RECONVERGENT B0, `(.L_x_978) ;  /* 0x000008f000007945 */ /* 0x000fe20003800200 */
[----:B------:R-:W-:Y:S01]  /*25890*/  ISETP.NE.AND P5, PT, R230, -0x1, PT ;  /* 0xffffffffe600780c */ /* 0x000fe20003fa5270 */
[----:B------:R-:W4:Y:S01]  /*258a0*/  S2R R12, SR_CTAID.Y ;  /* 0x00000000000c7919 */ /* 0x000f220000002600 */
[--C-:B------:R-:W-:Y:S01]  /*258b0*/  LOP3.LUT R228, R228, 0x6, R3.reuse, 0xf8, !PT ;  /* 0x00000006e4e47812 */ /* 0x100fe200078ef803 */
[----:B------:R-:W5:Y:S01]  /*258c0*/  S2UR UR8, SR_CTAID.X ;  /* 0x00000000000879c3 */ /* 0x000f620000002500 */
[----:B------:R-:W-:Y:S01]  /*258d0*/  LOP3.LUT R3, R6, 0x38, R3, 0xf8, !PT ;  /* 0x0000003806037812 */ /* 0x000fe200078ef803 */
[----:B------:R-:W4:Y:S01]  /*258e0*/  S2R R19, SR_CTAID.Z ;  /* 0x0000000000137919 */ /* 0x000f220000002700 */
[----:B------:R-:W-:-:S02]  /*258f0*/  MOV R14, 0x10 ;  /* 0x00000010000e7802 */ /* 0x000fc40000000f00 */
[----:B------:R-:W-:Y:S02]  /*25900*/  LOP3.LUT R3, R228, R3, RZ, 0xfc, !PT ;  /* 0x00000003e4037212 */ /* 0x000fe400078efcff */
[----:B------:R-:W-:Y:S02]  /*25910*/  MOV R16, 0x20 ;  /* 0x0000002000107802 */ /* 0x000fe40000000f00 */
[----:B------:R-:W-:Y:S01]  /*25920*/  LEA R3, R3, UR6, 0x1 ;  /* 0x0000000603037c11 */ /* 0x000fe2000f8e08ff */
[----:B------:R-:W2:Y:S01]  /*25930*/  LDCU.64 UR6, c[0x0][0x358] ;  /* 0x00006b00ff0677ac */ /* 0x000ea20008000a00 */
[----:B------:R-:W-:Y:S02]  /*25940*/  SEL R14, R14, 0xfffffff0, !P0 ;  /* 0xfffffff00e0e7807 */ /* 0x000fe40004000000 */
[----:B------:R-:W-:Y:S01]  /*25950*/  IADD3 R13, PT, PT, R3, 0x40, RZ ;  /* 0x00000040030d7810 */ /* 0x000fe20007ffe0ff */
[----:B-1----:R-:W-:Y:S01]  /*25960*/  FADD.FTZ R10, R10, R243 ;  /* 0x000000f30a0a7221 */ /* 0x002fe20000010000 */
[----:B------:R-:W-:-:S02]  /*25970*/  IADD3 R17, PT, PT, R14, R3, RZ ;  /* 0x000000030e117210 */ /* 0x000fc40007ffe0ff */
[----:B------:R-:W-:Y:S01]  /*25980*/  LOP3.LUT R227, R227, 0x30, RZ, 0xc0, !PT ;  /* 0x00000030e3e37812 */ /* 0x000fe200078ec0ff */
[----:B---3--:R-:W-:Y:S01]  /*25990*/  FADD.FTZ R9, R9, R244 ;  /* 0x000000f409097221 */ /* 0x008fe20000010000 */
[----:B------:R-:W1:Y:S01]  /*259a0*/  SHFL.BFLY PT, R5, R10, 0x1, 0x1f ;  /* 0x0c201f000a057f89 */ /* 0x000e6200000e0000 */
[----:B------:R-:W-:-:S03]  /*259b0*/  SHF.R.U32.HI R6, RZ, 0x2, R225 ;  /* 0x00000002ff067819 */ /* 0x000fc600000116e1 */
[----:B------:R-:W3:Y:S01]  /*259c0*/  SHFL.BFLY PT, R4, R9, 0x1, 0x1f ;  /* 0x0c201f0009047f89 */ /* 0x000ee200000e0000 */
[----:B-----5:R-:W-:Y:S01]  /*259d0*/  USHF.L.U32 UR8, UR8, 0x6, URZ ;  /* 0x0000000608087899 */ /* 0x020fe200080006ff */
[----:B------:R-:W-:Y:S01]  /*259e0*/  LOP3.LUT R6, R227, 0x7, R6, 0xf8, !PT ;  /* 0x00000007e3067812 */ /* 0x000fe200078ef806 */
[----:B-1----:R-:W-:Y:S02]  /*259f0*/  FADD.FTZ R5, R10, R5 ;  /* 0x000000050a057221 */ /* 0x002fe40000010000 */
[----:B------:R-:W1:Y:S02]  /*25a00*/  @P5 LDC.64 R10, c[0x0][0x408] ;  /* 0x00010200ff0a5b82 */ /* 0x000e640000000a00 */
[----:B------:R-:W5:Y:S01]  /*25a10*/  MUFU.RCP R8, R5 ;  /* 0x0000000500087308 */ /* 0x000f620000001000 */
[----:B------:R-:W-:Y:S01]  /*25a20*/  FSETP.NE.FTZ.AND P2, PT, R5, RZ, PT ;  /* 0x000000ff0500720b */ /* 0x000fe20003f55000 */
[----:B---3--:R-:W-:-:S05]  /*25a30*/  FADD.FTZ R4, R9, R4 ;  /* 0x0000000409047221 */ /* 0x008fca0000010000 */
[----:B------:R-:W-:Y:S01]  /*25a40*/  FSETP.NE.FTZ.AND P1, PT, R4, RZ, PT ;  /* 0x000000ff0400720b */ /* 0x000fe20003f35000 */
[----:B------:R-:W3:Y:S03]  /*25a50*/  MUFU.RCP R7, R4 ;  /* 0x0000000400077308 */ /* 0x000ee60000001000 */
[----:B------:R-:W-:-:S03]  /*25a60*/  R2P PR, R225, 0x18 ;  /* 0x00000018e1007804 */ /* 0x000fc60000000000 */
[----:B------:R-:W2:Y:S02]  /*25a70*/  @P2 LDC R27, c[0x0][0x458] ;  /* 0x00011600ff1b2b82 */ /* 0x000ea40000000800 */
[----:B------:R-:W-:Y:S01]  /*25a80*/  SEL R16, R16, 0xffffffe0, !P3 ;  /* 0xffffffe010107807 */ /* 0x000fe20005800000 */
[----:B------:R-:W4:Y:S01]  /*25a90*/  @P2 MUFU.LG2 R5, R5 ;  /* 0x0000000500052308 */ /* 0x000f220000000c00 */
[----:B-----5:R-:W-:Y:S02]  /*25aa0*/  FSEL R8, R8, 1, P2 ;  /* 0x3f80000008087808 */ /* 0x020fe40001000000 */
[----:B------:R-:W-:Y:S02]  /*25ab0*/  IADD3 R15, PT, PT, R16, R3, RZ ;  /* 0x00000003100f7210 */ /* 0x000fe40007ffe0ff */
[----:B------:R-:W-:Y:S01]  /*25ac0*/  LOP3.LUT P3, RZ, R225, 0x3, RZ, 0xc0, !PT ;  /* 0x00000003e1ff7812 */ /* 0x000fe2000786c0ff */
        /* <DEDUP_REMOVED lines=16> */
[----:B---3--:R-:W-:Y:S01]  /*25bd0*/  FSEL R7, R7, 1, P1 ;  /* 0x3f80000007077808 */ /* 0x008fe20000800000 */
[----:B------:R-:W3:Y:S01]  /*25be0*/  LDC.U8 R8, c[0x0][0x548] ;  /* 0x00015200ff087b82 */ /* 0x000ee20000000000 */
[----:B------:R-:W-:Y:S01]  /*25bf0*/  F2FP.F16.F32.PACK_AB R160, R161, R160 ;  /* 0x000000a0a1a0723e */ /* 0x000fe200000000ff */
[----:B------:R-:W5:Y:S01]  /*25c00*/  @P1 MUFU.LG2 R4, R4 ;  /* 0x0000000400041308 */ /* 0x000f620000000c00 */
[----:B------:R-:W-:Y:S01]  /*25c10*/  F2FP.F16.F32.PACK_AB R132, R133, R132 ;  /* 0x000000848584723e */ /* 0x000fe200000000ff */
        /* <DEDUP_REMOVED lines=9> */
[----:B------:R-:W-:Y:S01]  /*25cb0*/  FMUL.FTZ R142, R7, R142 ;  /* 0x0000008e078e7220 */ /* 0x000fe20000410000 */
[----:B------:R-:W-:Y:S01]  /*25cc0*/  F2FP.F16.F32.PACK_AB R136, R137, R136 ;  /* 0x000000888988723e */ /* 0x000fe200000000ff */
[----:B------:R4:W-:Y:S01]  /*25cd0*/  STS [R3+0x400], R162 ;  /* 0x000400a203007388 */ /* 0x0009e20000000800 */
[----:B------:R-:W-:Y:S01]  /*25ce0*/  F2FP.F16.F32.PACK_AB R138, R139, R138 ;  /* 0x0000008a8b8a723e */ /* 0x000fe200000000ff */
[----:B------:R-:W-:Y:S01]  /*25cf0*/  FMUL.FTZ R143, R7, R143 ;  /* 0x0000008f078f7220 */ /* 0x000fe20000410000 */
[----:B------:R-:W-:Y:S01]  /*25d00*/  @P4 IADD3 R13, PT, PT, R3, -0x40, RZ ;  /* 0xffffffc0030d4810 */ /* 0x000fe20007ffe0ff */
[----:B------:R-:W-:Y:S01]  /*25d10*/  STS [R17], R132 ;  /* 0x0000008411007388 */ /* 0x000fe20000000800 */
[----:B------:R-:W-:Y:S01]  /*25d20*/  IADD3 R21, PT, PT, R14, R15, RZ ;  /* 0x0000000f0e157210 */ /* 0x000fe20007ffe0ff */
[C---:B------:R-:W-:Y:S01]  /*25d30*/  FMUL.FTZ R146, R7.reuse, R146 ;  /* 0x0000009207927220 */ /* 0x040fe20000410000 */
[C---:B------:R-:W-:Y:S01]  /*25d40*/  FMUL.FTZ R147, R7.reuse, R147 ;  /* 0x0000009307937220 */ /* 0x040fe20000410000 */
[----:B------:R5:W-:Y:S01]  /*25d50*/  STS [R17+0x400], R134 ;  /* 0x0004008611007388 */ /* 0x000be20000000800 */
[----:B---3--:R-:W-:Y:S01]  /*25d60*/  ISETP.NE.AND P6, PT, R8, RZ, PT ;  /* 0x000000ff0800720c */ /* 0x008fe20003fc5270 */
[C---:B------:R-:W-:Y:S01]  /*25d70*/  FMUL.FTZ R150, R7.reuse, R150 ;  /* 0x0000009607967220 */ /* 0x040fe20000410000 */
[----:B------:R-:W3:Y:S01]  /*25d80*/  @!P5 LDC.64 R8, c[0x0][0x400] ;  /* 0x00010000ff08db82 */ /* 0x000ee20000000a00 */
[----:B------:R-:W-:Y:S01]  /*25d90*/  STS [R15], R136 ;  /* 0x000000880f007388 */ /* 0x000fe20000000800 */
[C---:B------:R-:W-:Y:S01]  /*25da0*/  ISETP.NE.OR P0, PT, R230.reuse, -0x1, !P6 ;  /* 0xffffffffe600780c */ /* 0x040fe20007705670 */
[----:B------:R-:W-:Y:S01]  /*25db0*/  FMUL.FTZ R151, R7, R151 ;  /* 0x0000009707977220 */ /* 0x000fe20000410000 */
[----:B------:R-:W-:Y:S01]  /*25dc0*/  F2FP.F16.F32.PACK_AB R140, R141, R140 ;  /* 0x0000008c8d8c723e */ /* 0x000fe200000000ff */
[----:B------:R2:W-:Y:S01]  /*25dd0*/  STS [R15+0x400], R138 ;  /* 0x0004008a0f007388 */ /* 0x0005e20000000800 */
[----:B------:R-:W-:Y:S01]  /*25de0*/  F2FP.F16.F32.PACK_AB R142, R143, R142 ;  /* 0x0000008e8f8e723e */ /* 0x000fe200000000ff */
[C---:B------:R-:W-:Y:S01]  /*25df0*/  FMUL.FTZ R158, R7.reuse, R158 ;  /* 0x0000009e079e7220 */ /* 0x040fe20000410000 */
[C---:B------:R-:W-:Y:S01]  /*25e00*/  FMUL.FTZ R159, R7.reuse, R159 ;  /* 0x0000009f079f7220 */ /* 0x040fe20000410000 */
[C---:B------:R-:W-:Y:S01]  /*25e10*/  FMUL.FTZ R154, R7.reuse, R154 ;  /* 0x0000009a079a7220 */ /* 0x040fe20000410000 */
[----:B------:R-:W-:Y:S01]  /*25e20*/  FMUL.FTZ R7, R7, R155 ;  /* 0x0000009b07077220 */ /* 0x000fe20000410000 */
[----:B------:R-:W-:Y:S01]  /*25e30*/  F2FP.F16.F32.PACK_AB R144, R145, R144 ;  /* 0x000000909190723e */ /* 0x000fe200000000ff */
[----:B------:R-:W-:Y:S01]  /*25e40*/  STS [R21], R140 ;  /* 0x0000008c15007388 */ /* 0x000fe20000000800 */
[----:B------:R-:W-:Y:S01]  /*25e50*/  F2FP.F16.F32.PACK_AB R146, R147, R146 ;  /* 0x000000929392723e */ /* 0x000fe200000000ff */
[----:B----4-:R-:W4:Y:S01]  /*25e60*/  @!P6 LDC R3, c[0x0][0x3e0] ;  /* 0x0000f800ff03eb82 */ /* 0x010f220000000800 */
[----:B------:R-:W-:Y:S01]  /*25e70*/  F2FP.F16.F32.PACK_AB R148, R149, R148 ;  /* 0x000000949594723e */ /* 0x000fe200000000ff */
[----:B------:R3:W-:Y:S01]  /*25e80*/  STS [R21+0x400], R142 ;  /* 0x0004008e15007388 */ /* 0x0007e20000000800 */
[----:B------:R-:W-:Y:S01]  /*25e90*/  F2FP.F16.F32.PACK_AB R150, R151, R150 ;  /* 0x000000969796723e */ /* 0x000fe200000000ff */
[----:B-1----:R-:W-:Y:S01]  /*25ea0*/  @P5 IMAD.WIDE.U32 R28, R230, R10, RZ ;  /* 0x0000000ae61c5225 */ /* 0x002fe200078e00ff */
[-C--:B------:R-:W-:Y:S01]  /*25eb0*/  IADD3 R23, PT, PT, R14, R13.reuse, RZ ;  /* 0x0000000d0e177210 */ /* 0x080fe20007ffe0ff */
[----:B------:R1:W-:Y:S01]  /*25ec0*/  STS [R13], R144 ;  /* 0x000000900d007388 */ /* 0x0003e20000000800 */
[----:B------:R-:W-:Y:S01]  /*25ed0*/  F2FP.F16.F32.PACK_AB R156, R157, R156 ;  /* 0x0000009c9d9c723e */ /* 0x000fe200000000ff */
[----:B------:R-:W-:Y:S01]  /*25ee0*/  @P2 FMUL.FTZ R5, R5, 0.69314718246459960938 ;  /* 0x3f31721805052820 */ /* 0x000fe20000410000 */
[----:B-----5:R-:W-:Y:S01]  /*25ef0*/  IADD3 R17, PT, PT, R16, R13, RZ ;  /* 0x0000000d10117210 */ /* 0x020fe20007ffe0ff */
[----:B------:R1:W-:Y:S01]  /*25f00*/  STS [R13+0x400], R146 ;  /* 0x000400920d007388 */ /* 0x0003e20000000800 */
[----:B------:R-:W5:Y:S01]  /*25f10*/  @P6 LDC R16, c[0x0][0x454] ;  /* 0x00011500ff106b82 */ /* 0x000f620000000800 */
[----:B------:R-:W-:-:S02]  /*25f20*/  F2FP.F16.F32.PACK_AB R158, R159, R158 ;  /* 0x0000009e9f9e723e */ /* 0x000fc400000000ff */
[----:B------:R-:W-:Y:S01]  /*25f30*/  F2FP.F16.F32.PACK_AB R152, R153, R152 ;  /* 0x000000989998723e */ /* 0x000fe200000000ff */
[----:B------:R1:W-:Y:S01]  /*25f40*/  STS [R23], R148 ;  /* 0x0000009417007388 */ /* 0x0003e20000000800 */
[----:B------:R-:W-:Y:S02]  /*25f50*/  F2FP.F16.F32.PACK_AB R7, R7, R154 ;  /* 0x0000009a0707723e */ /* 0x000fe400000000ff */
[----:B------:R-:W-:Y:S01]  /*25f60*/  IADD3 R14, PT, PT, R14, R17, RZ ;  /* 0x000000110e0e7210 */ /* 0x000fe20007ffe0ff */
[----:B--2---:R-:W2:Y:S01]  /*25f70*/  @P1 LDC R15, c[0x0][0x458] ;  /* 0x00011600ff0f1b82 */ /* 0x004ea20000000800 */
[----:B------:R1:W-:Y:S04]  /*25f80*/  STS [R23+0x400], R150 ;  /* 0x0004009617007388 */ /* 0x0003e80000000800 */
[----:B------:R1:W-:Y:S01]  /*25f90*/  STS [R17], R156 ;  /* 0x0000009c11007388 */ /* 0x0003e20000000800 */
[C---:B----4-:R-:W-:Y:S01]  /*25fa0*/  @!P6 IMAD R10, R12.reuse, R3, R19 ;  /* 0x000000030c0ae224 */ /* 0x050fe200078e0213 */
[----:B------:R-:W-:Y:S01]  /*25fb0*/  MOV R3, 0x7f800000 ;  /* 0x7f80000000037802 */ /* 0x000fe20000000f00 */
[----:B---3--:R-:W-:Y:S01]  /*25fc0*/  @!P5 IMAD.WIDE.U32 R20, R12, R8, RZ ;  /* 0x000000080c14d225 */ /* 0x008fe200078e00ff */
[----:B------:R1:W-:Y:S01]  /*25fd0*/  STS [R17+0x400], R158 ;  /* 0x0004009e11007388 */ /* 0x0003e20000000800 */
[----:B------:R-:W-:-:S02]  /*25fe0*/  MOV R8, 0x7f800000 ;  /* 0x7f80000000087802 */ /* 0x000fc40000000f00 */
[----:B------:R-:W-:Y:S01]  /*25ff0*/  @P2 FFMA.FTZ R8, R2, R27, R5 ;  /* 0x0000001b02082223 */ /* 0x000fe20000010005 */
[----:B------:R-:W-:Y:S01]  /*26000*/  @!P5 IMAD R9, R12, R9, R21 ;  /* 0x000000090c09d224 */ /* 0x000fe200078e0215 */
[----:B------:R1:W-:Y:S01]  /*26010*/  STS [R14], R152 ;  /* 0x000000980e007388 */ /* 0x0003e20000000800 */
[----:B------:R-:W-:Y:S02]  /*26020*/  @P5 IMAD R9, R230, R11, R29 ;  /* 0x0000000be6095224 */ /* 0x000fe400078e021d */
[----:B------:R-:W-:Y:S01]  /*26030*/  @P1 FMUL.FTZ R11, R4, 0.69314718246459960938 ;  /* 0x3f317218040b1820 */ /* 0x000fe20000410000 */
[-C--:B------:R-:W-:Y:S01]  /*26040*/  @!P0 IMAD R230, R12, R25.reuse, RZ ;  /* 0x000000190ce68224 */ /* 0x080fe200078e02ff */
[----:B------:R1:W-:Y:S01]  /*26050*/  STS [R14+0x400], R7 ;  /* 0x000400070e007388 */ /* 0x0003e20000000800 */
[----:B------:R-:W-:Y:S02]  /*26060*/  @!P6 IMAD R10, R10, R25, RZ ;  /* 0x000000190a0ae224 */ /* 0x000fe400078e02ff */
[----:B-----5:R-:W-:-:S02]  /*26070*/  @P6 IMAD R10, R19, R16, R230 ;  /* 0x00000010130a6224 */ /* 0x020fc400078e02e6 */
[----:B--2---:R-:W-:Y:S01]  /*26080*/  @P1 FFMA.FTZ R3, R0, R15, R11 ;  /* 0x0000000f00031223 */ /* 0x004fe2000001000b */
[----:B------:R-:W-:Y:S06]  /*26090*/  BAR.SYNC.DEFER_BLOCKING 0x0 ;  /* 0x0000000000007b1d */ /* 0x000fec0000010000 */
[----:B------:R-:W-:Y:S05]  /*260a0*/  @P3 BRA `(.L_x_979) ;  /* 0x0000000000303947 */ /* 0x000fea0003800000 */
[----:B------:R-:W2:Y:S01]  /*260b0*/  LDCU.64 UR4, c[0x0][0x420] ;  /* 0x00008400ff0477ac */ /* 0x000ea20008000a00 */
[----:B-1----:R-:W-:Y:S02]  /*260c0*/  VIADD R7, R10, UR8 ;  /* 0x000000080a077c36 */ /* 0x002fe40008000000 */
[----:B------:R-:W-:Y:S02]  /*260d0*/  VIADD R5, R231, -UR8 ;  /* 0x80000008e7057c36 */ /* 0x000fe40008000000 */
[C---:B------:R-:W-:Y:S01]  /*260e0*/  VIADD R2, R6.reuse, 0x8 ;  /* 0x0000000806027836 */ /* 0x040fe20000000000 */
[C---:B------:R-:W-:Y:S02]  /*260f0*/  IADD3 R0, P0, PT, R6.reuse, R7, RZ ;  /* 0x0000000706007210 */ /* 0x040fe40007f1e0ff */
[-C--:B------:R-:W-:Y:S02]  /*26100*/  ISETP.GE.AND P2, PT, R6, R5.reuse, PT ;  /* 0x000000050600720c */ /* 0x080fe40003f46270 */
[----:B------:R-:W-:-:S02]  /*26110*/  ISETP.GE.AND P1, PT, R2, R5, PT ;  /* 0x000000050200720c */ /* 0x000fc40003f26270 */
[----:B------:R-:W-:Y:S02]  /*26120*/  LEA.HI.X.SX32 R7, R7, RZ, 0x1, P0 ;  /* 0x000000ff07077211 */ /* 0x000fe400000f0eff */
[----:B--2---:R-:W-:-:S04]  /*26130*/  LEA R4, P0, R0, UR4, 0x2 ;  /* 0x0000000400047c11 */ /* 0x004fc8000f8010ff */
[----:B------:R-:W-:-:S05]  /*26140*/  LEA.HI.X R5, R0, UR5, R7, 0x2, P0 ;  /* 0x0000000500057c11 */ /* 0x000fca00080f1407 */
[----:B------:R2:W-:Y:S04]  /*26150*/  @!P2 STG.E desc[UR6][R4.64], R8 ;  /* 0x000000080400a986 */ /* 0x0005e8000c101906 */
[----:B------:R2:W-:Y:S02]  /*26160*/  @!P1 STG.E desc[UR6][R4.64+0x20], R3 ;  /* 0x0000200304009986 */ /* 0x0005e4000c101906 */
.L_x_979:
[----:B------:R-:W-:Y:S05]  /*26170*/  BSYNC.RECONVERGENT B0 ;  /* 0x0000000000007941 */ /* 0x000fea0003800200 */
.L_x_978:
[----:B------:R-:W3:Y:S01]  /*26180*/  LDCU UR4, c[0x0][0x440] ;  /* 0x00008800ff0477ac */ /* 0x000ee20008000800 */
[----:B--2---:R-:W2:Y:S01]  /*26190*/  LDC.64 R2, c[0x0][0x408] ;  /* 0x00010200ff027b82 */ /* 0x004ea20000000a00 */
[----:B------:R-:W-:Y:S01]  /*261a0*/  VIADD R231, R231, -UR8 ;  /* 0x80000008e7e77c36 */ /* 0x000fe20008000000 */
[----:B------:R-:W-:Y:S01]  /*261b0*/  SHF.R.U32.HI R0, RZ, 0x3, R225 ;  /* 0x00000003ff007819 */ /* 0x000fe200000116e1 */
[----:B------:R-:W-:Y:S01]  /*261c0*/  IMAD.MOV.U32 R227, RZ, RZ, RZ ;  /* 0x000000ffffe37224 */ /* 0x000fe200078e00ff */
[----:B------:R-:W-:Y:S01]  /*261d0*/  @P5 MOV R20, R28 ;  /* 0x0000001c00145202 */ /* 0x000fe20000000f00 */
[----:B-1----:R-:W1:Y:S01]  /*261e0*/  LDS.128 R12, [R239] ;  /* 0x00000000ef0c7984 */ /* 0x002e620000000c00 */
[C---:B------:R-:W-:Y:S01]  /*261f0*/  IADD3 R8, PT, PT, R0.reuse, 0x20, RZ ;  /* 0x0000002000087810 */ /* 0x040fe20007ffe0ff */
[----:B------:R-:W-:Y:S01]  /*26200*/  VIADD R10, R0, 0x10 ;  /* 0x00000010000a7836 */ /* 0x000fe20000000000 */
[----:B------:R-:W-:Y:S01]  /*26210*/  BSSY.RECONVERGENT B0, `(.L_x_980) ;  /* 0x0000024000007945 */ /* 0x000fe20003800200 */
[----:B---3--:R-:W-:Y:S01]  /*26220*/  ISETP.GE.AND P1, PT, R226, UR4, PT ;  /* 0x00000004e2007c0c */ /* 0x008fe2000bf26270 */
[----:B------:R-:W3:Y:S03]  /*26230*/  LDCU.64 UR4, c[0x0][0x410] ;  /* 0x00008200ff0477ac */ /* 0x000ee60008000a00 */
[----:B------:R-:W-:-:S02]  /*26240*/  ISETP.GE.OR P0, PT, R0, R231, P1 ;  /* 0x000000e70000720c */ /* 0x000fc40000f06670 */
[-C--:B------:R-:W-:Y:S01]  /*26250*/  ISETP.GE.OR P3, PT, R10, R231.reuse, P1 ;  /* 0x000000e70a00720c */ /* 0x080fe20000f66670 */
[----:B--2---:R-:W-:Y:S01]  /*26260*/  IMAD.WIDE.U32 R24, R2, UR8, R226 ;  /* 0x0000000802187c25 */ /* 0x004fe2000f8e00e2 */
[----:B------:R-:W-:-:S03]  /*26270*/  ISETP.GE.OR P4, PT, R8, R231, P1 ;  /* 0x000000e70800720c */ /* 0x000fc60000f86670 */
[----:B------:R-:W-:Y:S01]  /*26280*/  IMAD R6, R3, UR8, R25 ;  /* 0x0000000803067c24 */ /* 0x000fe2000f8e0219 */
[----:B------:R-:W-:Y:S02]  /*26290*/  IADD3 R24, P2, PT, R20, R24, RZ ;  /* 0x0000001814187210 */ /* 0x000fe40007f5e0ff */
[----:B------:R2:W4:Y:S03]  /*262a0*/  LDS.128 R20, [R239+0x1800] ;  /* 0x00180000ef147984 */ /* 0x0005260000000c00 */
[----:B------:R-:W5:Y:S01]  /*262b0*/  @!P0 LDC.64 R4, c[0x0][0x3f0] ;  /* 0x0000fc00ff048b82 */ /* 0x000f620000000a00 */
[----:B------:R-:W-:Y:S02]  /*262c0*/  IMAD.X R25, R9, 0x1, R6, P2 ;  /* 0x0000000109197824 */ /* 0x000fe400010e0606 */
[----:B------:R-:W-:Y:S02]  /*262d0*/  VIADD R6, R0, 0x30 ;  /* 0x0000003000067836 */ /* 0x000fe40000000000 */
[----:B---3--:R-:W-:-:S03]  /*262e0*/  IMAD.WIDE.U32 R24, R19, UR4, R24 ;  /* 0x0000000413187c25 */ /* 0x008fc6000f8e0018 */
[----:B------:R-:W-:Y:S01]  /*262f0*/  ISETP.GE.OR P1, PT, R6, R231, P1 ;  /* 0x000000e70600720c */ /* 0x000fe20000f26670 */
[----:B------:R-:W-:Y:S01]  /*26300*/  IMAD R19, R19, UR5, R25 ;  /* 0x0000000513137c24 */ /* 0x000fe2000f8e0219 */
[----:B------:R-:W-:-:S05]  /*26310*/  @!P0 MOV R18, R24 ;  /* 0x0000001800128202 */ /* 0x000fca0000000f00 */
[----:B------:R-:W-:-:S04]  /*26320*/  @!P0 IMAD.WIDE.U32 R26, R0, R2, R18 ;  /* 0x00000002001a8225 */ /* 0x000fc800078e0012 */
[----:B------:R-:W-:Y:S01]  /*26330*/  @!P0 IMAD R16, R0, R3, R27 ;  /* 0x0000000300108224 */ /* 0x000fe200078e021b */
[----:B-----5:R-:W-:-:S04]  /*26340*/  @!P0 LEA R28, P2, R26, R4, 0x1 ;  /* 0x000000041a1c8211 */ /* 0x020fc800078408ff */
[----:B------:R-:W-:Y:S02]  /*26350*/  @!P0 LEA.HI.X R29, R26, R5, R16, 0x1, P2 ;  /* 0x000000051a1d8211 */ /* 0x000fe400010f0c10 */
[----:B------:R2:W3:Y:S04]  /*26360*/  LDS.128 R4, [R239+0x800] ;  /* 0x00080000ef047984 */ /* 0x0004e80000000c00 */
[----:B-1----:R2:W-:Y:S01]  /*26370*/  @!P0 STG.E.128 desc[UR6][R28.64], R12 ;  /* 0x0000000c1c008986 */ /* 0x0025e2000c101d06 */
[----:B----4-:R-:W-:Y:S05]  /*26380*/  @P3 BRA `(.L_x_981) ;  /* 0x0000000000303947 */ /* 0x010fea0003800000 */
[----:B------:R-:W-:Y:S01]  /*26390*/  IADD3 R9, P0, PT, R0, 0x10, RZ ;  /* 0x0000001000097810 */ /* 0x000fe20007f1e0ff */
[----:B------:R-:W2:Y:S01]  /*263a0*/  LDCU.64 UR4, c[0x0][0x3f0] ;  /* 0x00007e00ff0477ac */ /* 0x000ea20008000a00 */
[----:B------:R-:W-:-:S03]  /*263b0*/  IMAD.MOV.U32 R10, RZ, RZ, R24 ;  /* 0x000000ffff0a7224 */ /* 0x000fc600078e0018 */
[----:B------:R-:W-:-:S04]  /*263c0*/  IMAD.X R11, RZ, RZ, RZ, P0 ;  /* 0x000000ffff0b7224 */ /* 0x000fc800000e06ff */
[----:B------:R-:W-:Y:S01]  /*263d0*/  IMAD R8, R11, R2, RZ ;  /* 0x000000020b087224 */ /* 0x000fe200078e02ff */
[----:B------:R-:W-:-:S03]  /*263e0*/  MOV R11, R19 ;  /* 0x00000013000b7202 */ /* 0x000fc60000000f00 */
[C---:B------:R-:W-:Y:S02]  /*263f0*/  IMAD R8, R9.reuse, R3, R8 ;  /* 0x0000000309087224 */ /* 0x040fe400078e0208 */
[----:B------:R-:W-:-:S03]  /*26400*/  IMAD.WIDE.U32 R10, R9, R2, R10 ;  /* 0x00000002090a7225 */ /* 0x000fc600078e000a */
[----:B--2---:R-:W-:Y:S02]  /*26410*/  LEA R12, P0, R10, UR4, 0x1 ;  /* 0x000000040a0c7c11 */ /* 0x004fe4000f8008ff */
[----:B------:R-:W-:-:S04]  /*26420*/  IADD3 R8, PT, PT, R8, R11, RZ ;  /* 0x0000000b08087210 */ /* 0x000fc80007ffe0ff */
[----:B------:R-:W-:-:S05]  /*26430*/  LEA.HI.X R13, R10, UR5, R8, 0x1, P0 ;  /* 0x000000050a0d7c11 */ /* 0x000fca00080f0c08 */
[----:B---3--:R1:W-:Y:S02]  /*26440*/  STG.E.128 desc[UR6][R12.64], R4 ;  /* 0x000000040c007986 */ /* 0x0083e4000c101d06 */
.L_x_981:
[----:B------:R-:W-:Y:S05]  /*26450*/  BSYNC.RECONVERGENT B0 ;  /* 0x0000000000007941 */ /* 0x000fea0003800200 */
.L_x_980:
[----:B-1-3--:R1:W3:Y:S01]  /*26460*/  LDS.128 R4, [R239+0x1000] ;  /* 0x00100000ef047984 */ /* 0x00a2e20000000c00 */
[----:B------:R-:W-:Y:S04]  /*26470*/  BSSY.RECONVERGENT B0, `(.L_x_982) ;  /* 0x000000e000007945 */ /* 0x000fe80003800200 */
[----:B------:R-:W-:Y:S05]  /*26480*/  @P4 BRA `(.L_x_983) ;  /* 0x0000000000304947 */ /* 0x000fea0003800000 */
        /* <DEDUP_REMOVED lines=12> */
.L_x_983:
[----:B------:R-:W-:Y:S05]  /*26550*/  BSYNC.RECONVERGENT B0 ;  /* 0x0000000000007941 */ /* 0x000fea0003800200 */
.L_x_982:
[----:B------:R-:W-:Y:S05]  /*26560*/  @P1 EXIT ;  /* 0x000000000000194d */ /* 0x000fea0003800000 */
[----:B------:R-:W5:Y:S01]  /*26570*/  LDCU.64 UR4, c[0x0][0x3f0] ;  /* 0x00007e00ff0477ac */ /* 0x000f620008000a00 */
[----:B---34-:R-:W-:Y:S02]  /*26580*/  IADD3 R5, P0, PT, R0, 0x30, RZ ;  /* 0x0000003000057810 */ /* 0x018fe40007f1e0ff */
[----:B------:R-:W-:Y:S02]  /*26590*/  MOV R18, R24 ;  /* 0x0000001800127202 */ /* 0x000fe40000000f00 */
[----:B------:R-:W-:-:S03]  /*265a0*/  IADD3.X R7, PT, PT, RZ, RZ, RZ, P0, !PT ;  /* 0x000000ffff077210 */ /* 0x000fc600007fe4ff */
        /* <DEDUP_REMOVED lines=8> */
.L_x_984:
        /* <DEDUP_REMOVED lines=13> */
.L_x_7132:


//--------------------- .text._ZN5flash24flash_fwd_splitkv_kernelI23Flash_fwd_kernel_traitsILi64ELi64ELi256ELi4ELb0ELb0EN7cutlass6half_tE19Flash_kernel_traitsILi64ELi64ELi256ELi4ES3_EELb1ELb0ELb0ELb0ELb0ELb1ELb0ELb1EEEvNS_16Flash_fwd_paramsE --------------------------
	.section	.text._ZN5flash24flash_fwd_splitkv_kernelI23Flash_fwd_kernel_traitsILi64ELi64ELi256ELi4ELb0ELb0EN7cutlass6half_tE19Flash_kernel_traitsILi64ELi64ELi256ELi4ES3_EELb1ELb0ELb0ELb0ELb0ELb1ELb0ELb1EEEvNS_16Flash_fwd_paramsE,"ax",@progbits
	.align	128
        .global         _ZN5flash24flash_fwd_splitkv_kernelI23Flash_fwd_kernel_traitsILi64ELi64ELi256ELi4ELb0ELb0EN7cutlass6half_tE19Flash_kernel_traitsILi64ELi64ELi256ELi4ES3_EELb1ELb0ELb0ELb0ELb0ELb1ELb0ELb1EEEvNS_16Flash_fwd_paramsE
        .type           _ZN5flash24flash_fwd_splitkv_kernelI23Flash_fwd_kernel_traitsILi64ELi64ELi256ELi4ELb0ELb0EN7cutlass6half_tE19Flash_kernel_traitsILi64ELi64ELi256ELi4ES3_EELb1ELb0ELb0ELb0ELb0ELb1ELb0ELb1EEEvNS_16Flash_fwd_paramsE,@function
        .size           _ZN5flash24flash_fwd_splitkv_kernelI23Flash_fwd_kernel_traitsILi64ELi64ELi256ELi4ELb0ELb0EN7cutlass6half_tE19Flash_kernel_traitsILi64ELi64ELi256ELi4ES3_EELb1ELb0ELb0ELb0ELb0ELb1ELb0ELb1EEEvNS_16Flash_fwd_paramsE,(.L_x_7133 - _ZN5flash24flash_fwd_splitkv_kernelI23Flash_fwd_kernel_traitsILi64ELi64ELi256ELi4ELb0ELb0EN7cutlass6half_tE19Flash_kernel_traitsILi64ELi64ELi256ELi4ES3_EELb1ELb0ELb0ELb0ELb0ELb1ELb0ELb1EEEvNS_16Flash_fwd_paramsE)
        .other          _ZN5flash24flash_fwd_splitkv_kernelI23Flash_fwd_kernel_traitsILi64ELi64ELi256ELi4ELb0ELb0EN7cutlass6half_tE19Flash_kernel_traitsILi64ELi64ELi256ELi4ES3_EELb1ELb0ELb0ELb0ELb0ELb1ELb0ELb1EEEvNS_16Flash_fwd_paramsE,@"STO_CUDA_ENTRY STV_DEFAULT"
_ZN5flash24flash_fwd_splitkv_kernelI23Flash_fwd_kernel_traitsILi64ELi64ELi256ELi4ELb0ELb0EN7cutlass6half_tE19Flash_kernel_traitsILi64ELi64ELi256ELi4ES3_EELb1ELb0ELb0ELb0ELb0ELb1ELb0ELb1EEEvNS_16Flash_fwd_paramsE:
.text._ZN5flash24flash_fwd_splitkv_kernelI23Flash_fwd_kernel_traitsILi64ELi64ELi256ELi4ELb0ELb0EN7cutlass6half_tE19Flash_kernel_traitsILi64ELi64ELi256ELi4ES3_EELb1ELb0ELb0ELb0ELb0ELb1ELb0ELb1EEEvNS_16Flash_fwd_paramsE:
[----:B------:R-:W1:Y:S01]  /*0000*/  LDC R1, c[0x0][0x37c] ;  /* 0x0000df00ff017b82 */ /* 0x000e620000000800 */
[----:B------:R-:W2:Y:S01]  /*0010*/  S2R R27, SR_CTAID.Y ;  /* 0x00000000001b7919 */ /* 0x000ea20000002600 */
[----:B------:R-:W3:Y:S06]  /*0020*/  LDCU.64 UR8, c[0x0][0x460] ;  /* 0x00008c00ff0877ac */ /* 0x000eec0008000a00 */
[----:B------:R-:W2:Y:S01]  /*0030*/  LDC.64 R4, c[0x0][0x460] ;  /* 0x00011800ff047b82 */ /* 0x000ea20000000a00 */
[----:B------:R-:W-:Y:S01]  /*0040*/  IMAD.MOV.U32 R26, RZ, RZ, -0x1 ;  /* 0xffffffffff1a7424 */ /* 0x000fe200078e00ff */
[----:B------:R-:W4:Y:S01]  /*0050*/  LDCU.64 UR4, c[0x0][0x358] ;  /* 0x00006b00ff0477ac */ /* 0x000f220008000a00 */
[----:B-1----:R-:W-:Y:S01]  /*0060*/  VIADD R1, R1, 0xffffffb8 ;  /* 0xffffffb801017836 */ /* 0x002fe20000000000 */
[----:B------:R-:W1:Y:S04]  /*0070*/  LDCU.64 UR6, c[0x0][0x470] ;  /* 0x00008e00ff0677ac */ /* 0x000e680008000a00 */
[----:B------:R-:W4:Y:S01]  /*0080*/  LDC.64 R2, c[0x0][0x478] ;  /* 0x00011e00ff027b82 */ /* 0x000f220000000a00 */
[----:B---3--:R-:W-:-:S02]  /*0090*/  ISETP.NE.U32.AND P1, PT, RZ, UR8, PT ;  /* 0x00000008ff007c0c */ /* 0x008fc4000bf25070 */
[----:B------:R-:W-:Y:S02]  /*00a0*/  ISETP.NE.U32.AND P0, PT, RZ, UR8, PT ;  /* 0x00000008ff007c0c */ /* 0x000fe4000bf05070 */
[----:B------:R-:W-:Y:S02]  /*00b0*/  ISETP.NE.AND.EX P2, PT, RZ, UR9, PT, P1 ;  /* 0x00000009ff007c0c */ /* 0x000fe4000bf45310 */
[----:B------:R-:W-:Y:S01]  /*00c0*/  ISETP.NE.AND.EX P3, PT, RZ, UR9, PT, P0 ;  /* 0x00000009ff007c0c */ /* 0x000fe2000bf65300 */
[----:B--2---:R-:W-:Y:S01]  /*00d0*/  IMAD.WIDE.U32 R4, R27, 0x4, R4 ;  /* 0x000000041b047825 */ /* 0x004fe200078e0004 */
[----:B----4-:R-:W-:-:S09]  /*00e0*/  ISETP.NE.U32.AND P0, PT, R2, RZ, PT ;  /* 0x000000ff0200720c */ /* 0x010fd20003f05070 */
[----:B------:R-:W2:Y:S01]  /*00f0*/  @P2 LDG.E R26, desc[UR4][R4.64] ;  /* 0x00000004041a2981 */ /* 0x000ea2000c1e1900 */
[----:B------:R-:W-:-:S03]  /*0100*/  ISETP.NE.AND.EX P1, PT, R3, RZ, PT, P0 ;  /* 0x000000ff0300720c */ /* 0x000fc60003f25300 */
[----:B------:R3:W4:Y:S01]  /*0110*/  @P3 LDG.E R0, desc[UR4][R4.64+0x4] ;  /* 0x0000040404003981 */ /* 0x000722000c1e1900 */
[----:B-1----:R-:W-:Y:S01]  /*0120*/  ISETP.NE.U32.AND P0, PT, RZ, UR6, PT ;  /* 0x00000006ff007c0c */ /* 0x002fe2000bf05070 */
[----:B------:R-:W-:-:S03]  /*0130*/  IMAD.SHL.U32 R12, R27, 0x4, RZ ;  /* 0x000000041b0c7824 */ /* 0x000fc600078e00ff */
[----:B------:R-:W-:Y:S02]  /*0140*/  ISETP.NE.AND.EX P5, PT, RZ, UR7, PT, P0 ;  /* 0x00000007ff007c0c */ /* 0x000fe4000bfa5300 */
[----:B------:R-:W-:Y:S02]  /*0150*/  SHF.R.U32.HI R13, RZ, 0x1e, R27 ;  /* 0x0000001eff0d7819 */ /* 0x000fe4000001161b */
[----:B------:R-:W-:Y:S01]  /*0160*/  IADD3 R110, P2, PT, R12, UR6, RZ ;  /* 0x000000060c6e7c10 */ /* 0x000fe2000ff5e0ff */
[----:B------:R-:W-:Y:S01]  /*0170*/  IMAD.MOV.U32 R6, RZ, RZ, RZ ;  /* 0x000000ffff067224 */ /* 0x000fe200078e00ff */
[----:B------:R-:W1:Y:S02]  /*0180*/  @!P3 LDC R16, c[0x0][0x434] ;  /* 0x00010d00ff10bb82 */ /* 0x000e640000000800 */
[----:B------:R-:W-:-:S05]  /*0190*/  IADD3.X R111, PT, PT, R13, UR7, RZ, P2, !PT ;  /* 0x000000070d6f7c10 */ /* 0x000fca00097fe4ff */
[----:B------:R-:W5:Y:S01]  /*01a0*/  @P5 LDG.E R6, desc[UR4][R110.64] ;  /* 0x000000046e065981 */ /* 0x000f62000c1e1900 */
[----:B------:R-:W3:Y:S01]  /*01b0*/  LDCU.U8 UR6, c[0x0][0x532] ;  /* 0x0000a640ff0677ac */ /* 0x000ee20008000000 */
[----:B------:R-:W1:Y:S08]  /*01c0*/  @!P1 LDC R10, c[0x0][0x43c] ;  /* 0x00010f00ff0a9b82 */ /* 0x000e700000000800 */
[----:B---3--:R-:W3:Y:S01]  /*01d0*/  LDC.64 R4, c[0x0][0x468] ;  /* 0x00011a00ff047b82 */ /* 0x008ee20000000a00 */
[----:B------:R-:W-:-:S05]  /*01e0*/  @P1 IADD3 R2, P0, PT, R12, R2, RZ ;  /* 0x000000020c021210 */ /* 0x000fca0007f1e0ff */
[----:B------:R-:W-:Y:S01]  /*01f0*/  @P1 IMAD.X R3, R13, 0x1, R3, P0 ;  /* 0x000000010d031824 */ /* 0x000fe200000e0603 */
[----:B------:R-:W1:Y:S01]  /*0200*/  S2R R23, SR_CTAID.X ;  /* 0x0000000000177919 */ /* 0x000e620000002500 */
[----:B------:R-:W1:Y:S01]  /*0210*/  @!P1 LDC.64 R8, c[0x0][0x488] ;  /* 0x00012200ff089b82 */ /* 0x000e620000000a00 */
[----:B------:R-:W-:Y:S02]  /*0220*/  ISETP.NE.AND P4, PT, RZ, UR6, PT ;  /* 0x00000006ff007c0c */ /* 0x000fe4000bf85270 */
[----:B------:R3:W5:Y:S02]  /*0230*/  @P1 LDG.E R7, desc[UR4][R2.64] ;  /* 0x0000000402071981 */ /* 0x000764000c1e1900 */
[----:B---3--:R-:W-:-:S04]  /*0240*/  ISETP.EQ.U32.AND P0, PT, R4, RZ, PT ;  /* 0x000000ff0400720c */ /* 0x008fc80003f02070 */
[----:B------:R-:W-:Y:S02]  /*0250*/  ISETP.EQ.OR.EX P2, PT, R5, RZ, !P4, P0 ;  /* 0x000000ff0500720c */ /* 0x000fe40006742700 */
[----:B------:R-:W-:-:S05]  /*0260*/  IADD3 R2, P0, PT, R12, R4, RZ ;  /* 0x000000040c027210 */ /* 0x000fca0007f1e0ff */
[----:B------:R-:W-:Y:S01]  /*0270*/  IMAD.X R3, R13, 0x1, R5, P0 ;  /* 0x000000010d037824 */ /* 0x000fe200000e0605 */
[----:B------:R-:W-:-:S04]  /*0280*/  ISETP.NE.U32.AND P0, PT, R4, RZ, PT ;  /* 0x000000ff0400720c */ /* 0x000fc80003f05070 */
[----:B------:R-:W-:-:S13]  /*0290*/  ISETP.NE.AND.EX P0, PT, R5, RZ, PT, P0 ;  /* 0x000000ff0500720c */ /* 0x000fda0003f05300 */
[----:B------:R-:W3:Y:S01]  /*02a0*/  @!P0 LDC R4, c[0x0][0x438] ;  /* 0x00010e00ff048b82 */ /* 0x000ee20000000800 */
[----:B------:R-:W-:Y:S02]  /*02b0*/  IMAD.MOV.U32 R11, RZ, RZ, -0x1 ;  /* 0xffffffffff0b7424 */ /* 0x000fe400078e00ff */
[----:B-1----:R-:W-:-:S04]  /*02c0*/  IMAD.SHL.U32 R146, R23, 0x40, RZ ;  /* 0x0000004017927824 */ /* 0x002fc800078e00ff */
[----:B------:R1:W5:Y:S04]  /*02d0*/  @!P2 LDG.E R11, desc[UR4][R2.64] ;  /* 0x00000004020ba981 */ /* 0x000368000c1e1900 */
[----:B--2---:R1:W-:Y:S01]  /*02e0*/  STL [R1+0x3c], R26 ;  /* 0x00003c1a01007387 */ /* 0x0043e20000100800 */
[----:B----4-:R-:W-:-:S05]  /*02f0*/  @P3 IMAD.IADD R16, R0, 0x1, -R26 ;  /* 0x0000000100103824 */ /* 0x010fca00078e0a1a */
[----:B------:R1:W-:Y:S01]  /*0300*/  STL [R1+0x40], R16 ;  /* 0x0000401001007387 */ /* 0x0003e20000100800 */
[----:B------:R-:W-:Y:S01]  /*0310*/  ISETP.GT.AND P2, PT, R16, R146, PT ;  /* 0x000000921000720c */ /* 0x000fe20003f44270 */
[----:B---3--:R-:W-:-:S12]  /*0320*/  @!P0 BRA `(.L_x_985) ;  /* 0x00000000000c8947 */ /* 0x008fd80003800000 */
[----:B------:R-:W2:Y:S02]  /*0330*/  @P4 LDG.E R4, desc[UR4][R2.64+0x4] ;  /* 0x0000040402044981 */ /* 0x000ea4000c1e1900 */
[----:B--2--5:R-:W-:-:S06]  /*0340*/  @P4 IADD3 R4, PT, PT, R4, -R11, RZ ;  /* 0x8000000b04044210 */ /* 0x024fcc0007ffe0ff */
[----:B------:R2:W5:Y:S02]  /*0350*/  @!P4 LDG.E R4, desc[UR4][R2.64] ;  /* 0x000000040204c981 */ /* 0x000564000c1e1900 */
.L_x_985:
[----:B------:R-:W-:Y:S01]  /*0360*/  @!P1 ISETP.NE.U32.AND P0, PT, R8, RZ, PT ;  /* 0x000000ff0800920c */ /* 0x000fe20003f05070 */
[----:B------:R-:W-:-:S12]  /*0370*/  @!P2 EXIT ;  /* 0x000000000000a94d */ /* 0x000fd80003800000 */
[----:B-12---:R-:W1:Y:S01]  /*0380*/  LDC R2, c[0x0][0x508] ;  /* 0x00014200ff027b82 */ /* 0x006e620000000800 */
[----:B------:R-:W-:Y:S01]  /*0390*/  @!P1 ISETP.NE.AND.EX P0, PT, R9, RZ, PT, P0 ;  /* 0x000000ff0900920c */ /* 0x000fe20003f05300 */
[----:B------:R-:W2:Y:S01]  /*03a0*/  LDCU UR7, c[0x0][0x438] ;  /* 0x00008700ff0777ac */ /* 0x000ea20008000800 */
[--C-:B-----5:R-:W-:Y:S01]  /*03b0*/  IMAD.IADD R106, R4, 0x1, -R6.reuse ;  /* 0x00000001046a7824 */ /* 0x120fe200078e0a06 */
[----:B------:R-:W3:Y:S01]  /*03c0*/  S2R R21, SR_CTAID.Z ;  /* 0x0000000000157919 */ /* 0x000ee20000002700 */
[----:B------:R-:W-:Y:S01]  /*03d0*/  @!P1 SEL R0, R10, RZ, P0 ;  /* 0x000000ff0a009207 */ /* 0x000fe20000000000 */
[----:B------:R-:W-:Y:S01]  /*03e0*/  @P1 IMAD.IADD R183, R7, 0x1, -R6 ;  /* 0x0000000107b71824 */ /* 0x000fe200078e0a06 */
[----:B------:R-:W4:Y:S01]  /*03f0*/  S2R R148, SR_TID.X ;  /* 0x0000000000947919 */ /* 0x000f220000002100 */
[----:B------:R-:W-:Y:S02]  /*0400*/  IMAD.MOV.U32 R10, RZ, RZ, R27 ;  /* 0x000000ffff0a7224 */ /* 0x000fe400078e001b */
[----:B------:R-:W-:-:S04]  /*0410*/  @!P1 IMAD.IADD R183, R106, 0x1, R0 ;  /* 0x000000016ab79824 */ /* 0x000fc800078e0200 */
[----:B------:R-:W-:-:S05]  /*0420*/  VIADD R3, R183, 0xff ;  /* 0x000000ffb7037836 */ /* 0x000fca0000000000 */
[----:B------:R-:W-:Y:S01]  /*0430*/  IADD3 R0, PT, PT, R3, R146, -R16 ;  /* 0x0000009203007210 */ /* 0x000fe20007ffe810 */
[----:B--2---:R-:W-:Y:S01]  /*0440*/  UIADD3 UR7, UPT, UPT, UR7, 0xff, URZ ;  /* 0x000000ff07077890 */ /* 0x004fe2000fffe0ff */
[----:B------:R-:W-:Y:S02]  /*0450*/  SHF.R.S32.HI R4, RZ, 0x1f, R3 ;  /* 0x0000001fff047819 */ /* 0x000fe40000011403 */
[----:B-1----:R-:W-:Y:S01]  /*0460*/  IADD3 R0, PT, PT, R0, 0x40, R2 ;  /* 0x0000004000007810 */ /* 0x002fe20007ffe002 */
        /* <DEDUP_REMOVED lines=8> */
[----:B------:R-:W-:-:S04]  /*04f0*/  VIMNMX3 R29, R2, UR6, R0, PT ;  /* 0x00000006021d7c0f */ /* 0x000fc8000b800100 */
[----:B------:R-:W-:Y:S01]  /*0500*/  ISETP.GT.AND P0, PT, R29, RZ, PT ;  /* 0x000000ff1d00720c */ /* 0x000fe20003f04270 */
[----:B------:R1:W-:-:S12]  /*0510*/  STL [R1+0x10], R29 ;  /* 0x0000101d01007387 */ /* 0x0003d80000100800 */
[----:B---34-:R-:W-:Y:S05]  /*0520*/  @P0 BRA `(.L_x_986) ;  /* 0x0000000400a80947 */ /* 0x018fea0003800000 */
        /* <DEDUP_REMOVED lines=55> */
.L_x_988:
[----:B------:R-:W-:Y:S05]  /*08a0*/  BSYNC.RECONVERGENT B0 ;  /* 0x0000000000007941 */ /* 0x000fea0003800200 */
.L_x_987:
        /* <DEDUP_REMOVED lines=14> */
.L_x_990:
[----:B------:R-:W-:Y:S05]  /*0990*/  BSYNC.RECONVERGENT B0 ;  /* 0x0000000000007941 */ /* 0x000fea0003800200 */
.L_x_989:
        /* <DEDUP_REMOVED lines=14> */
.L_x_992:
[----:B------:R-:W-:Y:S05]  /*0a80*/  BSYNC.RECONVERGENT B0 ;  /* 0x0000000000007941 */ /* 0x000fea0003800200 */
.L_x_991:
        /* <DEDUP_REMOVED lines=20> */
.L_x_986:
        /* <DEDUP_REMOVED lines=10> */
.L_x_993:
[----:B------:R-:W-:Y:S05]  /*0c70*/  BRA.U !UP0, `(.L_x_994) ;  /* 0x0000000508b87547 */ /* 0x000fea000b800000 */
[----:B------:R-:W3:Y:S01]  /*0c80*/  LDC R13, c[0x0][0x4f0] ;  /* 0x00013c00ff0d7b82 */ /* 0x000ee20000000800 */
[----:B------:R-:W-:Y:S01]  /*0c90*/  LEA R12, R29, 0xffffff00, 0x8 ;  /* 0xffffff001d0c7811 */ /* 0x000fe200078e40ff */
[----:B------:R-:W4:Y:S03]  /*0ca0*/  LDCU.64 UR6, c[0x0][0x4e8] ;  /* 0x00009d00ff0677ac */ /* 0x000f260008000a00 */
[----:B------:R-:W-:Y:S01]  /*0cb0*/  IABS R4, R12 ;  /* 0x0000000c00047213 */ /* 0x000fe20000000000 */
[----:B------:R-:W1:Y:S02]  /*0cc0*/  LDCU.64 UR8, c[0x0][0x3a0] ;  /* 0x00007400ff0877ac */ /* 0x000e640008000a00 */
[----:B------:R-:W1:Y:S01]  /*0cd0*/  LDC R20, c[0x0][0x3e8] ;  /* 0x0000fa00ff147b82 */ /* 0x000e620000000800 */
[----:B------:R-:W1:Y:S01]  /*0ce0*/  LDCU.64 UR14, c[0x0][0x3b8] ;  /* 0x00007700ff0e77ac */ /* 0x000e620008000a00 */
[----:B---3--:R-:W-:-:S02]  /*0cf0*/  IABS R0, R13 ;  /* 0x0000000d00007213 */ /* 0x008fc40000000000 */
[----:B------:R-:W-:Y:S02]  /*0d00*/  ISETP.NE.AND P3, PT, R13, RZ, PT ;  /* 0x000000ff0d00720c */ /* 0x000fe40003f65270 */
[----:B------:R-:W-:-:S04]  /*0d10*/  MOV R5, R0 ;  /* 0x0000000000057202 */ /* 0x000fc80000000f00 */
[----:B--2---:R-:W2:Y:S08]  /*0d20*/  I2F.RP R2, R5 ;  /* 0x0000000500027306 */ /* 0x004eb00000209400 */
[----:B--2---:R-:W2:Y:S02]  /*0d30*/  MUFU.RCP R2, R2 ;  /* 0x0000000200027308 */ /* 0x004ea40000001000 */
[----:B--2---:R-:W-:-:S06]  /*0d40*/  VIADD R2, R2, 0xffffffe ;  /* 0x0ffffffe02027836 */ /* 0x004fcc0000000000 */
[----:B------:R-:W2:Y:S02]  /*0d50*/  F2I.FTZ.U32.TRUNC.NTZ R3, R2 ;  /* 0x0000000200037305 */ /* 0x000ea4000021f000 */
[----:B--2---:R-:W-:Y:S01]  /*0d60*/  IADD3 R0, PT, PT, RZ, -R3, RZ ;  /* 0x80000003ff007210 */ /* 0x004fe20007ffe0ff */
[----:B------:R-:W-:-:S04]  /*0d70*/  IMAD.MOV.U32 R2, RZ, RZ, RZ ;  /* 0x000000ffff027224 */ /* 0x000fc800078e00ff */
[----:B------:R-:W-:-:S04]  /*0d80*/  IMAD R0, R0, R5, RZ ;  /* 0x0000000500007224 */ /* 0x000fc800078e02ff */
[----:B------:R-:W-:Y:S01]  /*0d90*/  IMAD.HI.U32 R2, R3, R0, R2 ;  /* 0x0000000003027227 */ /* 0x000fe200078e0002 */
[----:B------:R-:W-:-:S05]  /*0da0*/  MOV R3, R4 ;  /* 0x0000000400037202 */ /* 0x000fca0000000f00 */
[----:B------:R-:W-:-:S04]  /*0db0*/  IMAD.HI.U32 R4, R2, R3, RZ ;  /* 0x0000000302047227 */ /* 0x000fc800078e00ff */
[----:B------:R-:W-:-:S04]  /*0dc0*/  IMAD.MOV R0, RZ, RZ, -R4 ;  /* 0x000000ffff007224 */ /* 0x000fc800078e0a04 */
[----:B------:R-:W-:Y:S02]  /*0dd0*/  IMAD R0, R5, R0, R3 ;  /* 0x0000000005007224 */ /* 0x000fe400078e0203 */
[----:B----4-:R-:W-:-:S03]  /*0de0*/  IMAD.WIDE.U32 R2, R27, UR6, RZ ;  /* 0x000000061b027c25 */ /* 0x010fc6000f8e00ff */
[----:B------:R-:W-:-:S13]  /*0df0*/  ISETP.GT.U32.AND P0, PT, R5, R0, PT ;  /* 0x000000000500720c */ /* 0x000fda0003f04070 */
[-C--:B------:R-:W-:Y:S01]  /*0e00*/  @!P0 IADD3 R0, PT, PT, R0, -R5.reuse, RZ ;  /* 0x8000000500008210 */ /* 0x080fe20007ffe0ff */
[----:B------:R-:W-:Y:S01]  /*0e10*/  @!P0 VIADD R4, R4, 0x1 ;  /* 0x0000000104048836 */ /* 0x000fe20000000000 */
[----:B------:R-:W-:Y:S02]  /*0e20*/  LEA R24, P0, R2, UR12, 0x2 ;  /* 0x0000000c02187c11 */ /* 0x000fe4000f8010ff */
[----:B------:R-:W-:Y:S02]  /*0e30*/  ISETP.GE.U32.AND P1, PT, R0, R5, PT ;  /* 0x000000050000720c */ /* 0x000fe40003f26070 */
[----:B------:R-:W-:-:S04]  /*0e40*/  LOP3.LUT R0, R12, R13, RZ, 0x3c, !PT ;  /* 0x0000000d0c007212 */ /* 0x000fc800078e3cff */
[----:B------:R-:W-:Y:S01]  /*0e50*/  ISETP.GE.AND P2, PT, R0, RZ, PT ;  /* 0x000000ff0000720c */ /* 0x000fe20003f46270 */
[----:B------:R-:W-:Y:S01]  /*0e60*/  IMAD R0, R27, UR7, R3 ;  /* 0x000000071b007c24 */ /* 0x000fe2000f8e0203 */
[----:B-1----:R-:W-:Y:S01]  /*0e70*/  IABS R7, R20 ;  /* 0x0000001400077213 */ /* 0x002fe20000000000 */
[----:B------:R-:W1:Y:S03]  /*0e80*/  LDCU.64 UR6, c[0x0][0x3a8] ;  /* 0x00007500ff0677ac */ /* 0x000e660008000a00 */
[----:B------:R-:W-:Y:S01]  /*0e90*/  LEA.HI.X R22, R2, UR13, R0, 0x2, P0 ;  /* 0x0000000d02167c11 */ /* 0x000fe200080f1400 */
[----:B------:R-:W-:Y:S01]  /*0ea0*/  IMAD.MOV.U32 R2, RZ, RZ, R24 ;  /* 0x000000ffff027224 */ /* 0x000fe200078e0018 */
[----:B------:R-:W-:Y:S02]  /*0eb0*/  @P1 IADD3 R4, PT, PT, R4, 0x1, RZ ;  /* 0x0000000104041810 */ /* 0x000fe40007ffe0ff */
[----:B------:R-:W-:-:S03]  /*0ec0*/  MOV R3, R22 ;  /* 0x0000001600037202 */ /* 0x000fc60000000f00 */
[----:B------:R-:W-:-:S05]  /*0ed0*/  IMAD.MOV.U32 R6, RZ, RZ, R4 ;  /* 0x000000ffff067224 */ /* 0x000fca00078e0004 */
[----:B------:R-:W-:Y:S02]  /*0ee0*/  @!P2 IADD3 R6, PT, PT, -R6, RZ, RZ ;  /* 0x000000ff0606a210 */ /* 0x000fe40007ffe1ff */
[----:B------:R-:W-:-:S05]  /*0ef0*/  @!P3 LOP3.LUT R6, RZ, R13, RZ, 0x33, !PT ;  /* 0x0000000dff06b212 */ /* 0x000fca00078e33ff */
[----:B------:R-:W-:-:S05]  /*0f00*/  IMAD.WIDE R2, R6, 0x4, R2 ;  /* 0x0000000406027825 */ /* 0x000fca00078e0202 */
[----:B------:R2:W3:Y:S01]  /*0f10*/  LDG.E R5, desc[UR4][R2.64] ;  /* 0x0000000402057981 */ /* 0x0004e2000c1e1900 */
[----:B------:R-:W-:Y:S02]  /*0f20*/  IABS R4, R21 ;  /* 0x0000001500047213 */ /* 0x000fe40000000000 */
[----:B------:R-:W-:Y:S02]  /*0f30*/  MOV R18, UR14 ;  /* 0x0000000e00127c02 */ /* 0x000fe40008000f00 */
[----:B------:R-:W-:Y:S02]  /*0f40*/  ISETP.NE.AND P2, PT, R20, RZ, PT ;  /* 0x000000ff1400720c */ /* 0x000fe40003f45270 */
[----:B------:R-:W-:Y:S01]  /*0f50*/  MOV R19, UR15 ;  /* 0x0000000f00137c02 */ /* 0x000fe20008000f00 */
        /* <DEDUP_REMOVED lines=11> */
[----:B------:R-:W-:-:S05]  /*1010*/  IMAD R0, R7, R0, R3 ;  /* 0x0000000007007224 */ /* 0x000fca00078e0203 */
[----:B------:R-:W-:-:S13]  /*1020*/  ISETP.GT.U32.AND P0, PT, R7, R0, PT ;  /* 0x000000000700720c */ /* 0x000fda0003f04070 */
[----:B------:R-:W-:Y:S01]  /*1030*/  @!P0 IADD3 R0, PT, PT, R0, -R7, RZ ;  /* 0x8000000700008210 */ /* 0x000fe20007ffe0ff */
[----:B------:R-:W-:-:S03]  /*1040*/  @!P0 VIADD R4, R4, 0x1 ;  /* 0x0000000104048836 */ /* 0x000fc60000000000 */
[----:B------:R-:W-:-:S13]  /*1050*/  ISETP.GE.U32.AND P1, PT, R0, R7, PT ;  /* 0x000000070000720c */ /* 0x000fda0003f26070 */
[----:B------:R-:W-:-:S04]  /*1060*/  @P1 VIADD R4, R4, 0x1 ;  /* 0x0000000104041836 */ /* 0x000fc80000000000 */
[----:B------:R-:W-:Y:S01]  /*1070*/  IMAD.MOV.U32 R15, RZ, RZ, R4 ;  /* 0x000000ffff0f7224 */ /* 0x000fe200078e0004 */
[----:B---3--:R-:W-:Y:S01]  /*1080*/  SHF.R.S32.HI R2, RZ, 0x1f, R5 ;  /* 0x0000001fff027819 */ /* 0x008fe20000011405 */
[----:B-1----:R-:W-:-:S04]  /*1090*/  IMAD.WIDE.U32 R8, R5, UR6, RZ ;  /* 0x0000000605087c25 */ /* 0x002fc8000f8e00ff */
[C---:B------:R-:W-:Y:S02]  /*10a0*/  IMAD R0, R2.reuse, UR6, RZ ;  /* 0x0000000602007c24 */ /* 0x040fe4000f8e02ff */
[----:B------:R-:W-:Y:S01]  /*10b0*/  IMAD R3, R2, UR8, RZ ;  /* 0x0000000802037c24 */ /* 0x000fe2000f8e02ff */
[----:B------:R-:W-:Y:S01]  /*10c0*/  LOP3.LUT R2, R21, R20, RZ, 0x3c, !PT ;  /* 0x0000001415027212 */ /* 0x000fe200078e3cff */
[C---:B------:R-:W-:Y:S01]  /*10d0*/  IMAD R0, R5.reuse, UR7, R0 ;  /* 0x0000000705007c24 */ /* 0x040fe2000f8e0200 */
[----:B------:R-:W1:Y:S01]  /*10e0*/  LDCU.64 UR6, c[0x0][0x3c0] ;  /* 0x00007800ff0677ac */ /* 0x000e620008000a00 */
[----:B-----5:R-:W-:Y:S01]  /*10f0*/  IMAD.WIDE.U32 R10, R5, UR8, RZ ;  /* 0x00000008050a7c25 */ /* 0x020fe2000f8e00ff */
[----:B------:R-:W-:Y:S02]  /*1100*/  ISETP.GE.AND P3, PT, R2, RZ, PT ;  /* 0x000000ff0200720c */ /* 0x000fe40003f66270 */
[----:B------:R-:W-:Y:S01]  /*1110*/  IADD3 R7, PT, PT, R9, R0, RZ ;  /* 0x0000000009077210 */ /* 0x000fe20007ffe0ff */
[----:B------:R-:W-:Y:S01]  /*1120*/  IMAD R3, R5, UR9, R3 ;  /* 0x0000000905037c24 */ /* 0x000fe2000f8e0203 */
[----:B------:R-:W-:Y:S01]  /*1130*/  IADD3 R5, PT, PT, -R6, RZ, RZ ;  /* 0x000000ff06057210 */ /* 0x000fe20007ffe1ff */
[----:B------:R-:W2:Y:S01]  /*1140*/  LDCU.128 UR8, c[0x0][0x3d0] ;  /* 0x00007a00ff0877ac */ /* 0x000ea20008000c00 */
[----:B------:R-:W-:Y:S01]  /*1150*/  IMAD.MOV.U32 R0, RZ, RZ, R15 ;  /* 0x000000ffff007224 */ /* 0x000fe200078e000f */
[----:B------:R-:W-:Y:S01]  /*1160*/  MOV R2, R10 ;  /* 0x0000000a00027202 */ /* 0x000fe20000000f00 */
[----:B------:R-:W-:Y:S01]  /*1170*/  IMAD.IADD R3, R11, 0x1, R3 ;  /* 0x000000010b037824 */ /* 0x000fe200078e0203 */
[----:B------:R-:W-:Y:S01]  /*1180*/  LOP3.LUT R20, RZ, R20, RZ, 0x33, !PT ;  /* 0x00000014ff147212 */ /* 0x000fe200078e33ff */
[----:B------:R-:W-:Y:S01]  /*1190*/  IMAD R5, R13, R5, R12 ;  /* 0x000000050d057224 */ /* 0x000fe200078e020c */
[----:B------:R-:W-:-:S02]  /*11a0*/  MOV R6, R8 ;  /* 0x0000000800067202 */ /* 0x000fc40000000f00 */
[----:B------:R-:W-:Y:S01]  /*11b0*/  @!P3 IADD3 R0, PT, PT, -R0, RZ, RZ ;  /* 0x000000ff0000b210 */ /* 0x000fe20007ffe1ff */
[C---:B------:R-:W-:Y:S01]  /*11c0*/  IMAD.WIDE.U32 R2, R5.reuse, R18, R2 ;  /* 0x0000001205027225 */ /* 0x040fe200078e0002 */
[----:B------:R-:W-:Y:S02]  /*11d0*/  SHF.R.S32.HI R4, RZ, 0x1f, R5 ;  /* 0x0000001fff047819 */ /* 0x000fe40000011405 */
[----:B-1----:R-:W-:Y:S01]  /*11e0*/  MOV R16, UR6 ;  /* 0x0000000600107c02 */ /* 0x002fe20008000f00 */
[----:B------:R-:W-:Y:S01]  /*11f0*/  IMAD.U32 R17, RZ, RZ, UR7 ;  /* 0x00000007ff117e24 */ /* 0x000fe2000f8e00ff */
[----:B------:R-:W-:Y:S01]  /*1200*/  SEL R8, R20, R0, !P2 ;  /* 0x0000000014087207 */ /* 0x000fe20005000000 */
[C---:B------:R-:W-:Y:S02]  /*1210*/  IMAD R9, R4.reuse, R18, RZ ;  /* 0x0000001204097224 */ /* 0x040fe400078e02ff */
[----:B------:R-:W-:Y:S01]  /*1220*/  IMAD R4, R4, R16, RZ ;  /* 0x0000001004047224 */ /* 0x000fe200078e02ff */
[----:B------:R-:W-:Y:S01]  /*1230*/  SHF.R.S32.HI R0, RZ, 0x1f, R8 ;  /* 0x0000001fff007819 */ /* 0x000fe20000011408 */
[----:B------:R-:W-:-:S02]  /*1240*/  IMAD R9, R5, R19, R9 ;  /* 0x0000001305097224 */ /* 0x000fc400078e0209 */
[C---:B------:R-:W-:Y:S02]  /*1250*/  IMAD R4, R5.reuse, R17, R4 ;  /* 0x0000001105047224 */ /* 0x040fe400078e0204 */
[----:B------:R-:W-:Y:S01]  /*1260*/  IMAD.WIDE.U32 R6, R5, R16, R6 ;  /* 0x0000001005067225 */ /* 0x000fe200078e0006 */
[----:B------:R-:W-:-:S04]  /*1270*/  IADD3 R5, PT, PT, R3, R9, RZ ;  /* 0x0000000903057210 */ /* 0x000fc80007ffe0ff */
[----:B------:R-:W-:Y:S01]  /*1280*/  IADD3 R3, PT, PT, R7, R4, RZ ;  /* 0x0000000407037210 */ /* 0x000fe20007ffe0ff */
[----:B------:R-:W-:Y:S01]  /*1290*/  IMAD.MOV.U32 R4, RZ, RZ, R2 ;  /* 0x000000ffff047224 */ /* 0x000fe200078e0002 */
[----:B------:R-:W-:Y:S01]  /*12a0*/  MOV R2, R6 ;  /* 0x0000000600027202 */ /* 0x000fe20000000f00 */
[C---:B--2---:R-:W-:Y:S02]  /*12b0*/  IMAD R7, R0.reuse, UR8, RZ ;  /* 0x0000000800077c24 */ /* 0x044fe4000f8e02ff */
        /* <DEDUP_REMOVED lines=10> */
.L_x_994:
        /* <DEDUP_REMOVED lines=16> */
.L_x_996:
[----:B------:R-:W3:Y:S01]  /*1460*/  LDC.64 R18, c[0x0][0x3b8] ;  /* 0x0000ee00ff127b82 */ /* 0x000ee20000000a00 */
[----:B--2---:R-:W-:-:S05]  /*1470*/  IADD3 R2, PT, PT, R6, R11, RZ ;  /* 0x0000000b06027210 */ /* 0x004fca0007ffe0ff */
[C---:B---3--:R-:W-:Y:S02]  /*1480*/  IMAD R0, R2.reuse, R19, RZ ;  /* 0x0000001302007224 */ /* 0x048fe400078e02ff */
[----:B------:R-:W-:-:S05]  /*1490*/  IMAD.WIDE.U32 R2, R2, R18, RZ ;  /* 0x0000001202027225 */ /* 0x000fca00078e00ff */
[----:B------:R-:W-:Y:S02]  /*14a0*/  IADD3 R8, PT, PT, R3, R0, RZ ;  /* 0x0000000003087210 */ /* 0x000fe40007ffe0ff */
[----:B------:R-:W-:Y:S02]  /*14b0*/  MOV R7, R2 ;  /* 0x0000000200077202 */ /* 0x000fe40000000f00 */
.L_x_997:
        /* <DEDUP_REMOVED lines=15> */
.L_x_998:
[----:B------:R-:W2:Y:S01]  /*15b0*/  LDC.64 R16, c[0x0][0x3c0] ;  /* 0x0000f000ff107b82 */ /* 0x000ea20000000a00 */
[----:B------:R-:W-:-:S05]  /*15c0*/  IADD3 R0, PT, PT, R6, R11, RZ ;  /* 0x0000000b06007210 */ /* 0x000fca0007ffe0ff */
[C---:B--2---:R-:W-:Y:S02]  /*15d0*/  IMAD R4, R0.reuse, R17, RZ ;  /* 0x0000001100047224 */ /* 0x044fe400078e02ff */
[----:B------:R-:W-:-:S05]  /*15e0*/  IMAD.WIDE.U32 R2, R0, R16, RZ ;  /* 0x0000001000027225 */ /* 0x000fca00078e00ff */
[----:B------:R-:W-:Y:S02]  /*15f0*/  IADD3 R5, PT, PT, R3, R4, RZ ;  /* 0x0000000403057210 */ /* 0x000fe40007ffe0ff */
[----:B------:R-:W-:-:S07]  /*1600*/  MOV R4, R2 ;  /* 0x0000000200047202 */ /* 0x000fce0000000f00 */
.L_x_999:
[----:B------:R-:W2:Y:S01]  /*1610*/  LDC R20, c[0x0][0x3e8] ;  /* 0x0000fa00ff147b82 */ /* 0x000ea20000000800 */
[----:B------:R-:W-:Y:S02]  /*1620*/  IABS R9, R21 ;  /* 0x0000001500097213 */ /* 0x000fe40000000000 */
[----:B------:R-:W-:Y:S02]  /*1630*/  MOV R24, RZ ;  /* 0x000000ff00187202 */ /* 0x000fe40000000f00 */
[----:B------:R-:W-:-:S03]  /*1640*/  MOV R22, RZ ;  /* 0x000000ff00167202 */ /* 0x000fc60000000f00 */
[----:B-----5:R-:W3:Y:S08]  /*1650*/  LDC.64 R10, c[0x0][0x3d8] ;  /* 0x0000f600ff0a7b82 */ /* 0x020ef00000000a00 */
[----:B------:R-:W4:Y:S01]  /*1660*/  LDC.64 R12, c[0x0][0x3d0] ;  /* 0x0000f400ff0c7b82 */ /* 0x000f220000000a00 */
[----:B--2---:R-:W-:Y:S02]  /*1670*/  IABS R6, R20 ;  /* 0x0000001400067213 */ /* 0x004fe40000000000 */
[----:B------:R-:W-:-:S02]  /*1680*/  ISETP.NE.AND P2, PT, R20, RZ, PT ;  /* 0x000000ff1400720c */ /* 0x000fc40003f45270 */
        /* <DEDUP_REMOVED lines=8> */
[----:B------:R-:W-:Y:S01]  /*1710*/  IMAD.MOV.U32 R3, RZ, RZ, R9 ;  /* 0x000000ffff037224 */ /* 0x000fe200078e0009 */
[----:B------:R-:W-:-:S03]  /*1720*/  LEA R9, R29, 0xffffff00, 0x8 ;  /* 0xffffff001d097811 */ /* 0x000fc600078e40ff */
[----:B------:R-:W-:-:S05]  /*1730*/  IMAD.HI.U32 R0, R0, R3, RZ ;  /* 0x0000000300007227 */ /* 0x000fca00078e00ff */
[----:B------:R-:W-:-:S05]  /*1740*/  IADD3 R2, PT, PT, -R0, RZ, RZ ;  /* 0x000000ff00027210 */ /* 0x000fca0007ffe1ff */
[----:B------:R-:W-:Y:S01]  /*1750*/  IMAD R2, R6, R2, R3 ;  /* 0x0000000206027224 */ /* 0x000fe200078e0203 */
[----:B------:R-:W-:-:S04]  /*1760*/  MOV R3, R5 ;  /* 0x0000000500037202 */ /* 0x000fc80000000f00 */
[----:B------:R-:W-:-:S13]  /*1770*/  ISETP.GT.U32.AND P0, PT, R6, R2, PT ;  /* 0x000000020600720c */ /* 0x000fda0003f04070 */
[----:B------:R-:W-:Y:S01]  /*1780*/  @!P0 IMAD.IADD R2, R2, 0x1, -R6 ;  /* 0x0000000102028824 */ /* 0x000fe200078e0a06 */
[----:B------:R-:W-:-:S04]  /*1790*/  @!P0 IADD3 R0, PT, PT, R0, 0x1, RZ ;  /* 0x0000000100008810 */ /* 0x000fc80007ffe0ff */
[----:B------:R-:W-:Y:S01]  /*17a0*/  ISETP.GE.U32.AND P1, PT, R2, R6, PT ;  /* 0x000000060200720c */ /* 0x000fe20003f26070 */
[----:B------:R-:W-:Y:S01]  /*17b0*/  IMAD.MOV.U32 R6, RZ, RZ, R7 ;  /* 0x000000ffff067224 */ /* 0x000fe200078e0007 */
[-C--:B------:R-:W-:Y:S02]  /*17c0*/  LOP3.LUT R2, R21, R20.reuse, RZ, 0x3c, !PT ;  /* 0x0000001415027212 */ /* 0x080fe400078e3cff */
[----:B------:R-:W-:Y:S02]  /*17d0*/  LOP3.LUT R20, RZ, R20, RZ, 0x33, !PT ;  /* 0x00000014ff147212 */ /* 0x000fe400078e33ff */
[----:B------:R-:W-:Y:S01]  /*17e0*/  ISETP.GE.AND P3, PT, R2, RZ, PT ;  /* 0x000000ff0200720c */ /* 0x000fe20003f66270 */
[----:B------:R-:W-:Y:S01]  /*17f0*/  IMAD.MOV.U32 R2, RZ, RZ, R4 ;  /* 0x000000ffff027224 */ /* 0x000fe200078e0004 */
[----:B------:R-:W-:-:S03]  /*1800*/  MOV R7, R8 ;  /* 0x0000000800077202 */ /* 0x000fc60000000f00 */
[----:B------:R-:W-:-:S04]  /*1810*/  IMAD.WIDE.U32 R2, R9, R16, R2 ;  /* 0x0000001009027225 */ /* 0x000fc800078e0002 */
[----:B------:R-:W-:Y:S02]  /*1820*/  @P1 VIADD R0, R0, 0x1 ;  /* 0x0000000100001836 */ /* 0x000fe40000000000 */
[----:B------:R-:W-:-:S03]  /*1830*/  IMAD.WIDE.U32 R6, R9, R18, R6 ;  /* 0x0000001209067225 */ /* 0x000fc600078e0006 */
[----:B------:R-:W-:Y:S01]  /*1840*/  MOV R15, R0 ;  /* 0x00000000000f7202 */ /* 0x000fe20000000f00 */
[C---:B------:R-:W-:Y:S02]  /*1850*/  IMAD R5, R9.reuse, R17, R3 ;  /* 0x0000001109057224 */ /* 0x040fe400078e0203 */
[----:B------:R-:W-:Y:S01]  /*1860*/  IMAD.MOV.U32 R4, RZ, RZ, R2 ;  /* 0x000000ffff047224 */ /* 0x000fe200078e0002 */
[----:B------:R-:W-:Y:S01]  /*1870*/  MOV R2, R6 ;  /* 0x0000000600027202 */ /* 0x000fe20000000f00 */
[----:B------:R-:W-:Y:S02]  /*1880*/  IMAD.MOV.U32 R0, RZ, RZ, R15 ;  /* 0x000000ffff007224 */ /* 0x000fe400078e000f */
[----:B------:R-:W-:-:S03]  /*1890*/  IMAD R3, R9, R19, R7 ;  /* 0x0000001309037224 */ /* 0x000fc600078e0207 */
[----:B------:R-:W-:-:S04]  /*18a0*/  @!P3 IADD3 R0, PT, PT, -R0, RZ, RZ ;  /* 0x000000ff0000b210 */ /* 0x000fc80007ffe1ff */
[----:B------:R-:W-:-:S04]  /*18b0*/  SEL R0, R20, R0, !P2 ;  /* 0x0000000014007207 */ /* 0x000fc80005000000 */
[----:B------:R-:W-:Y:S01]  /*18c0*/  SHF.R.S32.HI R8, RZ, 0x1f, R0 ;  /* 0x0000001fff087819 */ /* 0x000fe20000011400 */
[----:B---3--:R-:W-:-:S04]  /*18d0*/  IMAD.WIDE.U32 R4, R0, R10, R4 ;  /* 0x0000000a00047225 */ /* 0x008fc800078e0004 */
[C---:B------:R-:W-:Y:S02]  /*18e0*/  IMAD R7, R8.reuse, R10, RZ ;  /* 0x0000000a08077224 */ /* 0x040fe400078e02ff */
[-C--:B----4-:R-:W-:Y:S02]  /*18f0*/  IMAD R8, R8, R12.reuse, RZ ;  /* 0x0000000c08087224 */ /* 0x090fe400078e02ff */
[C---:B------:R-:W-:Y:S02]  /*1900*/  IMAD R6, R0.reuse, R11, R7 ;  /* 0x0000000b00067224 */ /* 0x040fe400078e0207 */
[----:B------:R-:W-:-:S03]  /*1910*/  IMAD.WIDE.U32 R2, R0, R12, R2 ;  /* 0x0000000c00027225 */ /* 0x000fc600078e0002 */
[----:B------:R-:W-:Y:S01]  /*1920*/  IADD3 R10, PT, PT, R5, R6, RZ ;  /* 0x00000006050a7210 */ /* 0x000fe20007ffe0ff */
[----:B------:R-:W-:Y:S01]  /*1930*/  IMAD R0, R0, R13, R8 ;  /* 0x0000000d00007224 */ /* 0x000fe200078e0208 */
[----:B------:R-:W-:Y:S01]  /*1940*/  MOV R7, R2 ;  /* 0x0000000200077202 */ /* 0x000fe20000000f00 */
[----:B------:R-:W-:Y:S02]  /*1950*/  IMAD.MOV.U32 R8, RZ, RZ, R4 ;  /* 0x000000ffff087224 */ /* 0x000fe400078e0004 */
[----:B------:R-:W-:-:S07]  /*1960*/  IMAD.IADD R9, R3, 0x1, R0 ;  /* 0x0000000103097824 */ /* 0x000fce00078e0200 */
.L_x_995:
[----:B------:R-:W-:Y:S01]  /*1970*/  IMAD.MOV.U32 R25, RZ, RZ, RZ ;  /* 0x000000ffff197224 */ /* 0x000fe200078e00ff */
[----:B------:R-:W-:Y:S01]  /*1980*/  ISETP.NE.AND P0, PT, R26, -0x1, PT ;  /* 0xffffffff1a00780c */ /* 0x000fe20003f05270 */
[----:B------:R-:W2:Y:S01]  /*1990*/  LDC.64 R12, c[0x0][0x3b0] ;  /* 0x0000ec00ff0c7b82 */ /* 0x000ea20000000a00 */
[----:B------:R-:W-:Y:S01]  /*19a0*/  IMAD.SHL.U32 R147, R148, 0x8, RZ ;  /* 0x0000000894937824 */ /* 0x000fe200078e00ff */
[----:B------:R-:W3:Y:S02]  /*19b0*/  LDCU.64 UR6, c[0x0][0x3c8] ;  /* 0x00007900ff0677ac */ /* 0x000ee40008000a00 */
[----:B------:R4:W5:Y:S01]  /*19c0*/  @P5 LDG.E R25, desc[UR4][R110.64] ;  /* 0x000000046e195981 */ /* 0x000962000c1e1900 */
[----:B------:R-:W-:Y:S01]  /*19d0*/  SHF.R.U32.HI R62, RZ, 0x3, R148 ;  /* 0x00000003ff3e7819 */ /* 0x000fe20000011694 */
[----:B------:R-:W1:Y:S01]  /*19e0*/  LDCU.64 UR8, c[0x0][0x388] ;  /* 0x00007100ff0877ac */ /* 0x000e620008000a00 */
[----:B------:R-:W-:Y:S01]  /*19f0*/  LOP3.LUT R14, R147, 0x38, RZ, 0xc0, !PT ;  /* 0x00000038930e7812 */ /* 0x000fe200078ec0ff */
[----:B------:R-:W-:Y:S01]  /*1a00*/  IMAD.SHL.U32 R75, R18, 0x10, RZ ;  /* 0x00000010124b7824 */ /* 0x000fe200078e00ff */
[----:B------:R-:W-:Y:S01]  /*1a10*/  MOV R63, RZ ;  /* 0x000000ff003f7202 */ /* 0x000fe20000000f00 */
[----:B------:R-:W-:Y:S01]  /*1a20*/  IMAD.SHL.U32 R98, R16, 0x10, RZ ;  /* 0x0000001010627824 */ /* 0x000fe200078e00ff */
[----:B------:R-:W-:Y:S01]  /*1a30*/  SHF.L.U64.HI R81, R18, 0x4, R19 ;  /* 0x0000000412517819 */ /* 0x000fe20000010213 */
[----:B------:R-:W3:Y:S01]  /*1a40*/  @!P0 LDC.64 R4, c[0x0][0x398] ;  /* 0x0000e600ff048b82 */ /* 0x000ee20000000a00 */
[----:B------:R-:W-:-:S02]  /*1a50*/  SHF.L.U32 R28, R29, 0x8, RZ ;  /* 0x000000081d1c7819 */ /* 0x000fc400000006ff */
[----:B------:R-:W-:-:S03]  /*1a60*/  SHF.L.U64.HI R105, R16, 0x4, R17 ;  /* 0x0000000410697819 */ /* 0x000fc60000010211 */
[----:B------:R4:W-:Y:S01]  /*1a70*/  STL [R1+0x1c], R28 ;  /* 0x00001c1c01007387 */ /* 0x0009e20000100800 */
[----:B------:R-:W-:Y:S02]  /*1a80*/  VIADD R107, R28, 0xffffff00 ;  /* 0xffffff001c6b7836 */ /* 0x000fe40000000000 */
[----:B---3--:R-:W-:Y:S01]  /*1a90*/  @!P0 IMAD.WIDE.U32 R2, R27, R4, RZ ;  /* 0x000000041b028225 */ /* 0x008fe200078e00ff */
[----:B------:R-:W-:-:S03]  /*1aa0*/  IADD3 R4, P1, PT, R14, R7, RZ ;  /* 0x000000070e047210 */ /* 0x000fc60007f3e0ff */
[----:B------:R-:W-:Y:S01]  /*1ab0*/  @!P0 IMAD R0, R27, R5, R3 ;  /* 0x000000051b008224 */ /* 0x000fe200078e0203 */
[----:B------:R-:W-:Y:S01]  /*1ac0*/  @!P0 MOV R6, R2 ;  /* 0x0000000200068202 */ /* 0x000fe20000000f00 */
[----:B--2---:R-:W-:-:S04]  /*1ad0*/  @P0 IMAD.WIDE.U32 R2, R26, R12, RZ ;  /* 0x0000000c1a020225 */ /* 0x004fc800078e00ff */
[----:B------:R-:W-:Y:S02]  /*1ae0*/  @P0 IMAD R0, R26, R13, R3 ;  /* 0x0000000d1a000224 */ /* 0x000fe400078e0203 */
[----:B------:R-:W-:Y:S01]  /*1af0*/  @P0 IMAD.MOV.U32 R6, RZ, RZ, R2 ;  /* 0x000000ffff060224 */ /* 0x000fe200078e0002 */
[----:B------:R-:W-:Y:S01]  /*1b00*/  IADD3 R2, P0, PT, R14, R8, RZ ;  /* 0x000000080e027210 */ /* 0x000fe20007f1e0ff */
[----:B------:R-:W-:Y:S01]  /*1b10*/  IMAD.X R5, RZ, RZ, R9, P1 ;  /* 0x000000ffff057224 */ /* 0x000fe200008e0609 */
[----:B------:R-:W2:Y:S01]  /*1b20*/  LDC R26, c[0x0][0x450] ;  /* 0x00011400ff1a7b82 */ /* 0x000ea20000000800 */
[----:B------:R-:W-:-:S04]  /*1b30*/  IMAD.WIDE.U32 R8, R23, 0x40, R62 ;  /* 0x0000004017087825 */ /* 0x000fc800078e003e */
[----:B------:R-:W-:Y:S01]  /*1b40*/  IMAD.X R3, RZ, RZ, R10, P0 ;  /* 0x000000ffff037224 */ /* 0x000fe200000e060a */
[----:B------:R-:W-:Y:S01]  /*1b50*/  IADD3 R6, P0, PT, R14, R6, RZ ;  /* 0x000000060e067210 */ /* 0x000fe20007f1e0ff */
[----:B------:R-:W-:-:S04]  /*1b60*/  IMAD.WIDE.U32 R4, R62, R18, R4 ;  /* 0x000000123e047225 */ /* 0x000fc800078e0004 */
[----:B------:R-:W-:Y:S01]  /*1b70*/  IMAD.X R7, RZ, RZ, R0, P0 ;  /* 0x000000ffff077224 */ /* 0x000fe200000e0600 */
[----:B------:R-:W-:Y:S01]  /*1b80*/  SHF.L.U32 R11, R4, 0x1, RZ ;  /* 0x00000001040b7819 */ /* 0x000fe200000006ff */
[C---:B------:R-:W-:Y:S02]  /*1b90*/  IMAD R0, R62.reuse, R19, R5 ;  /* 0x000000133e007224 */ /* 0x040fe400078e0205 */
[----:B------:R-:W-:Y:S01]  /*1ba0*/  IMAD.WIDE.U32 R2, R62, R16, R2 ;  /* 0x000000103e027225 */ /* 0x000fe200078e0002 */
[----:B-1----:R-:W-:Y:S02]  /*1bb0*/  IADD3 R23, P1, PT, R11, UR8, RZ ;  /* 0x000000080b177c10 */ /* 0x002fe4000ff3e0ff */
[----:B------:R-:W-:Y:S01]  /*1bc0*/  SHF.L.U64.HI R10, R4, 0x1, R0 ;  /* 0x00000001040a7819 */ /* 0x000fe20000010200 */
[C---:B------:R-:W-:Y:S02]  /*1bd0*/  IMAD.WIDE.U32 R6, R21.reuse, UR6, R6 ;  /* 0x0000000615067c25 */ /* 0x040fe4000f8e0006 */
[----:B------:R4:W-:Y:S01]  /*1be0*/  STL [R1+0x24], R23 ;  /* 0x0000241701007387 */ /* 0x0009e20000100800 */
[----:B------:R-:W-:Y:S01]  /*1bf0*/  IADD3.X R18, PT, PT, R10, UR9, RZ, P1, !PT ;  /* 0x000000090a127c10 */ /* 0x000fe20008ffe4ff */
[----:B------:R-:W-:Y:S01]  /*1c00*/  IMAD R0, R62, R17, R3 ;  /* 0x000000113e007224 */ /* 0x000fe200078e0203 */
[----:B--2---:R-:W-:Y:S01]  /*1c10*/  LEA.HI R26, R26, R26, RZ, 0x1 ;  /* 0x0000001a1a1a7211 */ /* 0x004fe200078f08ff */
[----:B------:R-:W-:Y:S01]  /*1c20*/  IMAD R3, R21, UR7, R7 ;  /* 0x0000000715037c24 */ /* 0x000fe2000f8e0207 */
[----:B------:R-:W1:Y:S01]  /*1c30*/  LDCU.64 UR6, c[0x0][0x390] ;  /* 0x00007200ff0677ac */ /* 0x000e620008000a00 */
[C---:B------:R-:W-:Y:S01]  /*1c40*/  IMAD.SHL.U32 R7, R2.reuse, 0x2, RZ ;  /* 0x0000000202077824 */ /* 0x040fe200078e00ff */
[----:B------:R-:W-:Y:S01]  /*1c50*/  SHF.L.U64.HI R4, R2, 0x1, R0 ;  /* 0x0000000102047819 */ /* 0x000fe20000010200 */
[----:B------:R-:W-:Y:S01]  /*1c60*/  IMAD.MOV.U32 R2, RZ, RZ, R6 ;  /* 0x000000ffff027224 */ /* 0x000fe200078e0006 */
[----:B------:R-:W-:Y:S01]  /*1c70*/  SHF.R.S32.HI R26, RZ, 0x1, R26 ;  /* 0x00000001ff1a7819 */ /* 0x000fe2000001141a */
[-C--:B------:R-:W-:Y:S01]  /*1c80*/  IMAD R5, R9, R12.reuse, RZ ;  /* 0x0000000c09057224 */ /* 0x080fe200078e02ff */
[----:B------:R-:W-:Y:S01]  /*1c90*/  SHF.R.S32.HI R0, RZ, 0x1f, R106 ;  /* 0x0000001fff007819 */ /* 0x000fe2000001146a */
[----:B------:R-:W-:Y:S01]  /*1ca0*/  IMAD.WIDE.U32 R108, R8, R12, R2 ;  /* 0x0000000c086c7225 */ /* 0x000fe200078e0002 */
[----:B------:R-:W-:-:S02]  /*1cb0*/  SHF.L.U32 R2, R148, 0x2, RZ ;  /* 0x0000000294027819 */ /* 0x000fc400000006ff */
[----:B------:R-:W-:Y:S01]  /*1cc0*/  MOV R3, R22 ;  /* 0x0000001600037202 */ /* 0x000fe20000000f00 */
[----:B------:R-:W-:Y:S01]  /*1cd0*/  IMAD R5, R8, R13, R5 ;  /* 0x0000000d08057224 */ /* 0x000fe200078e0205 */
[----:B------:R-:W-:Y:S02]  /*1ce0*/  LOP3.LUT R2, R2, 0x1c, RZ, 0xc0, !PT ;  /* 0x0000001c02027812 */ /* 0x000fe400078ec0ff */
[----:B------:R-:W-:Y:S02]  /*1cf0*/  LEA.HI R0, R0, R106, RZ, 0x8 ;  /* 0x0000006a00007211 */ /* 0x000fe400078f40ff */
[----:B------:R-:W-:Y:S01]  /*1d00*/  IADD3 R130, PT, PT, R109, R5, RZ ;  /* 0x000000056d827210 */ /* 0x000fe20007ffe0ff */
[----:B------:R-:W-:Y:S01]  /*1d10*/  IMAD R112, R62, R26, R2 ;  /* 0x0000001a3e707224 */ /* 0x000fe200078e0202 */
[----:B-1----:R-:W-:Y:S02]  /*1d20*/  IADD3 R19, P0, PT, R7, UR6, RZ ;  /* 0x0000000607137c10 */ /* 0x002fe4000ff1e0ff */
[----:B------:R-:W-:Y:S01]  /*1d30*/  SHF.R.S32.HI R21, RZ, 0x8, R0 ;  /* 0x00000008ff157819 */ /* 0x000fe20000011400 */
[----:B------:R-:W-:Y:S01]  /*1d40*/  IMAD.IADD R127, R2, 0x1, R112 ;  /* 0x00000001027f7824 */ /* 0x000fe200078e0270 */
[----:B------:R-:W-:Y:S01]  /*1d50*/  IADD3.X R13, PT, PT, R4, UR7, RZ, P0, !PT ;  /* 0x00000007040d7c10 */ /* 0x000fe200087fe4ff */
[----:B------:R-:W-:Y:S01]  /*1d60*/  IMAD.MOV.U32 R2, RZ, RZ, R24 ;  /* 0x000000ffff027224 */ /* 0x000fe200078e0018 */
[----:B------:R4:W-:Y:S01]  /*1d70*/  STL [R1+0x2c], R19 ;  /* 0x00002c1301007387 */ /* 0x0009e20000100800 */
[----:B------:R-:W-:-:S02]  /*1d80*/  ISETP.GE.AND P0, PT, R21, R29, PT ;  /* 0x0000001d1500720c */ /* 0x000fc40003f06270 */
[----:B------:R-:W-:Y:S01]  /*1d90*/  SHF.R.S32.HI R128, RZ, 0x1f, R112 ;  /* 0x0000001fff807819 */ /* 0x000fe20000011470 */
[----:B------:R4:W-:Y:S01]  /*1da0*/  STL [R1+0x20], R18 ;  /* 0x0000201201007387 */ /* 0x0009e20000100800 */
[----:B------:R-:W-:-:S03]  /*1db0*/  SHF.R.S32.HI R129, RZ, 0x1f, R127 ;  /* 0x0000001fff817819 */ /* 0x000fc6000001147f */
[----:B------:R4:W-:Y:S04]  /*1dc0*/  STL [R1+0x28], R13 ;  /* 0x0000280d01007387 */ /* 0x0009e80000100800 */
[----:B------:R4:W-:Y:S02]  /*1dd0*/  STL.64 [R1+0x8], R2 ;  /* 0x0000080201007387 */ /* 0x0009e40000100a00 */
[----:B------:R-:W-:Y:S05]  /*1de0*/  @P0 BRA `(.L_x_1000) ;  /* 0x000000d0002c0947 */ /* 0x000fea0003800000 */
[----:B------:R-:W1:Y:S01]  /*1df0*/  LDC.64 R6, c[0x0][0x4a0] ;  /* 0x00012800ff067b82 */ /* 0x000e620000000a00 */
[----:B------:R-:W2:Y:S01]  /*1e00*/  LDCU.128 UR12, c[0x0][0x4b0] ;  /* 0x00009600ff0c77ac */ /* 0x000ea20008000c00 */
[----:B------:R-:W-:Y:S01]  /*1e10*/  IMAD.MOV.U32 R0, RZ, RZ, R15 ;  /* 0x000000ffff007224 */ /* 0x000fe200078e000f */
[----:B------:R-:W-:Y:S01]  /*1e20*/  SHF.R.S32.HI R8, RZ, 0x1f, R106 ;  /* 0x0000001fff087819 */ /* 0x000fe2000001146a */
[----:B------:R-:W-:Y:S01]  /*1e30*/  IMAD.MOV.U32 R15, RZ, RZ, RZ ;  /* 0x000000ffff0f7224 */ /* 0x000fe200078e00ff */
[----:B------:R-:W4:Y:S01]  /*1e40*/  LDCU.128 UR8, c[0x0][0x490] ;  /* 0x00009200ff0877ac */ /* 0x000f220008000c00 */
[----:B------:R-:W-:Y:S01]  /*1e50*/  IMAD.SHL.U32 R97, R26, 0x10, RZ ;  /* 0x000000101a617824 */ /* 0x000fe200078e00ff */
[----:B------:R-:W-:Y:S01]  /*1e60*/  @!P3 IADD3 R0, PT, PT, -R0, RZ, RZ ;  /* 0x000000ff0000b210 */ /* 0x000fe20007ffe1ff */
[----:B------:R-:W3:Y:S01]  /*1e70*/  LDC.64 R16, c[0x0][0x4a8] ;  /* 0x00012a00ff107b82 */ /* 0x000ee20000000a00 */
[----:B------:R-:W2:Y:S01]  /*1e80*/  LDCU.128 UR16, c[0x0][0x4c0] ;  /* 0x00009800ff1077ac */ /* 0x000ea20008000c00 */
[C---:B------:R-:W-:Y:S01]  /*1e90*/  IMAD R126, R26.reuse, 0x30, RZ ;  /* 0x000000301a7e7824 */ /* 0x040fe200078e02ff */
[C---:B------:R-:W-:Y:S01]  /*1ea0*/  SHF.L.U32 R114, R26.reuse, 0x6, RZ ;  /* 0x000000061a727819 */ /* 0x040fe200000006ff */
[C---:B------:R-:W-:Y:S01]  /*1eb0*/  IMAD R125, R26.reuse, 0x50, RZ ;  /* 0x000000501a7d7824 */ /* 0x040fe200078e02ff */
[----:B------:R-:W2:Y:S01]  /*1ec0*/  LDCU.64 UR6, c[0x0][0x488] ;  /* 0x00009100ff0677ac */ /* 0x000ea20008000a00 */
[C---:B------:R-:W-:Y:S01]  /*1ed0*/  IMAD R124, R26.reuse, 0x60, RZ ;  /* 0x000000601a7c7824 */ /* 0x040fe200078e02ff */
[----:B------:R-:W-:Y:S01]  /*1ee0*/  MOV R60, R23 ;  /* 0x00000017003c7202 */ /* 0x000fe20000000f00 */
[C---:B------:R-:W-:Y:S01]  /*1ef0*/  IMAD R123, R26.reuse, 0x70, RZ ;  /* 0x000000701a7b7824 */ /* 0x040fe200078e02ff */
[----:B------:R-:W2:Y:S01]  /*1f00*/  LDCU UR21, c[0x0][0x440] ;  /* 0x00008800ff1577ac */ /* 0x000ea20008000800 */
[C---:B------:R-:W-:Y:S01]  /*1f10*/  IMAD R122, R26.reuse, 0x90, RZ ;  /* 0x000000901a7a7824 */ /* 0x040fe200078e02ff */
[----:B------:R-:W-:Y:S01]  /*1f20*/  VIMNMX R84, PT, PT, RZ, R21, !PT ;  /* 0x00000015ff547248 */ /* 0x000fe20007fe0100 */
[C---:B------:R-:W-:Y:S01]  /*1f30*/  IMAD R121, R26.reuse, 0xa0, RZ ;  /* 0x000000a01a797824 */ /* 0x040fe200078e02ff */
[----:B------:R-:W2:Y:S01]  /*1f40*/  LDCU UR20, c[0x0][0x450] ;  /* 0x00008a00ff1477ac */ /* 0x000ea20008000800 */
[----:B------:R-:W-:Y:S01]  /*1f50*/  IMAD R120, R26, 0xb0, RZ ;  /* 0x000000b01a787824 */ /* 0x000fe200078e02ff */
[----:B------:R-:W-:Y:S01]  /*1f60*/  IADD3 R95, PT, PT, R62, 0x10, RZ ;  /* 0x000000103e5f7810 */ /* 0x000fe20007ffe0ff */
[C---:B-1----:R-:W-:Y:S01]  /*1f70*/  IMAD.WIDE.U32 R4, R27.reuse, R6, R14 ;  /* 0x000000061b047225 */ /* 0x042fe200078e000e */
[----:B------:R-:W-:Y:S01]  /*1f80*/  SEL R6, R20, R0, !P2 ;  /* 0x0000000014067207 */ /* 0x000fe20005000000 */
[----:B------:R-:W1:Y:S01]  /*1f90*/  LDCU.U8 UR22, c[0x0][0x533] ;  /* 0x0000a660ff1677ac */ /* 0x000e620008000000 */
[----:B------:R-:W-:Y:S01]  /*1fa0*/  IADD3 R94, PT, PT, R62, 0x40, RZ ;  /* 0x000000403e5e7810 */ /* 0x000fe20007ffe0ff */
[C---:B------:R-:W-:Y:S01]  /*1fb0*/  IMAD R5, R27.reuse, R7, R5 ;  /* 0x000000071b057224 */ /* 0x040fe200078e0205 */
[----:B------:R-:W-:Y:S01]  /*1fc0*/  SHF.R.S32.HI R0, RZ, 0x1f, R6 ;  /* 0x0000001fff007819 */ /* 0x000fe20000011406 */
[----:B----4-:R-:W-:Y:S01]  /*1fd0*/  IMAD.WIDE.U32 R2, R27, UR10, R14 ;  /* 0x0000000a1b027c25 */ /* 0x010fe2000f8e000e */
[----:B------:R-:W-:Y:S01]  /*1fe0*/  UMOV UR23, URZ ;  /* 0x000000ff00177c82 */ /* 0x000fe20008000000 */
[----:B---3--:R-:W-:-:S02]  /*1ff0*/  SHF.L.U64.HI R80, R16, 0x4, R17 ;  /* 0x0000000410507819 */ /* 0x008fc40000010211 */
[C---:B--2---:R-:W-:Y:S01]  /*2000*/  IMAD.WIDE.U32 R4, R107.reuse, UR12, R4 ;  /* 0x0000000c6b047c25 */ /* 0x044fe2000f8e0004 */
[C---:B------:R-:W-:Y:S02]  /*2010*/  IADD3 R91, PT, PT, R62.reuse, 0x70, RZ ;  /* 0x000000703e5b7810 */ /* 0x040fe40007ffe0ff */
[----:B------:R-:W-:Y:S01]  /*2020*/  LOP3.LUT R90, R62, 0x80, RZ, 0xfc, !PT ;  /* 0x000000803e5a7812 */ /* 0x000fe200078efcff */
[----:B------:R-:W-:Y:S01]  /*2030*/  IMAD R7, R0, UR14, RZ ;  /* 0x0000000e00077c24 */ /* 0x000fe2000f8e02ff */
[C---:B------:R-:W-:Y:S01]  /*2040*/  IADD3 R87, PT, PT, R62.reuse, 0xb0, RZ ;  /* 0x000000b03e577810 */ /* 0x040fe20007ffe0ff */
[----:B------:R-:W-:Y:S01]  /*2050*/  IMAD R5, R107, UR13, R5 ;  /* 0x0000000d6b057c24 */ /* 0x000fe2000f8e0205 */
[----:B------:R-:W-:Y:S01]  /*2060*/  IADD3 R96, PT, PT, R62, 0xe0, RZ ;  /* 0x000000e03e607810 */ /* 0x000fe20007ffe0ff */
[----:B------:R-:W-:Y:S01]  /*2070*/  IMAD R0, R0, UR16, RZ ;  /* 0x0000001000007c24 */ /* 0x000fe2000f8e02ff */
[----:B------:R-:W-:Y:S01]  /*2080*/  MOV R72, R107 ;  /* 0x0000006b00487202 */ /* 0x000fe20000000f00 */
[----:B------:R-:W-:Y:S01]  /*2090*/  IMAD R3, R27, UR11, R3 ;  /* 0x0000000b1b037c24 */ /* 0x000fe2000f8e0203 */
[----:B------:R-:W2:Y:S01]  /*20a0*/  LDCU.64 UR10, c[0x0][0x4d0] ;  /* 0x00009a00ff0a77ac */ /* 0x000ea20008000a00 */
        /* <DEDUP_REMOVED lines=8> */
[C---:B------:R-:W-:Y:S01]  /*2130*/  IMAD.WIDE.U32 R2, R107.reuse, R16, R2 ;  /* 0x000000106b027225 */ /* 0x040fe200078e0002 */
[----:B------:R-:W-:Y:S01]  /*2140*/  SHF.R.S32.HI R140, RZ, 0x1f, R124 ;  /* 0x0000001fff8c7819 */ /* 0x000fe2000001147c */
[----:B------:R-:W-:Y:S01]  /*2150*/  USHF.L.U32 UR17, UR12, 0x5, URZ ;  /* 0x000000050c117899 */ /* 0x000fe200080006ff */
[----:B------:R-:W-:Y:S01]  /*2160*/  SHF.R.S32.HI R139, RZ, 0x1f, R123 ;  /* 0x0000001fff8b7819 */ /* 0x000fe2000001147b */
[----:B-----5:R-:W-:Y:S01]  /*2170*/  IMAD.IADD R7, R107, 0x1, R25 ;  /* 0x000000016b077824 */ /* 0x020fe200078e0219 */
[----:B------:R-:W-:Y:S01]  /*2180*/  SHF.R.S32.HI R137, RZ, 0x1f, R122 ;  /* 0x0000001fff897819 */ /* 0x000fe2000001147a */
[----:B------:R-:W-:Y:S01]  /*2190*/  IMAD.IADD R5, R5, 0x1, R0 ;  /* 0x0000000105057824 */ /* 0x000fe200078e0200 */
[----:B------:R-:W-:Y:S01]  /*21a0*/  SHF.R.S32.HI R136, RZ, 0x1f, R121 ;  /* 0x0000001fff887819 */ /* 0x000fe20000011479 */
[----:B------:R-:W-:Y:S01]  /*21b0*/  IMAD R3, R107, R17, R3 ;  /* 0x000000116b037224 */ /* 0x000fe200078e0203 */
[----:B------:R-:W-:Y:S01]  /*21c0*/  SHF.R.S32.HI R135, RZ, 0x1f, R120 ;  /* 0x0000001fff877819 */ /* 0x000fe20000011478 */
[----:B------:R-:W-:Y:S01]  /*21d0*/  IMAD R0, R7, R26, RZ ;  /* 0x0000001a07007224 */ /* 0x000fe200078e02ff */
[----:B-1----:R-:W-:Y:S01]  /*21e0*/  UISETP.NE.AND UP0, UPT, UR22, URZ, UPT ;  /* 0x000000ff1600728c */ /* 0x002fe2000bf05270 */
[----:B------:R-:W-:Y:S01]  /*21f0*/  IMAD.WIDE.U32 R2, R6, UR14, R2 ;  /* 0x0000000e06027c25 */ /* 0x000fe2000f8e0002 */
[----:B------:R-:W-:Y:S01]  /*2200*/  IADD3 R6, P0, PT, -R106, R62, RZ ;  /* 0x0000003e6a067210 */ /* 0x000fe20007f1e1ff */
[----:B------:R-:W1:Y:S01]  /*2210*/  LDCU.64 UR14, c[0x0][0x3c0] ;  /* 0x00007800ff0e77ac */ /* 0x000e620008000a00 */
[----:B------:R-:W-:Y:S01]  /*2220*/  SHF.R.S32.HI R12, RZ, 0x1f, R0 ;  /* 0x0000001fff0c7819 */ /* 0x000fe20000011400 */
[----:B------:R-:W-:Y:S01]  /*2230*/  IMAD R119, R26, 0xc0, RZ ;  /* 0x000000c01a777824 */ /* 0x000fe200078e02ff */
[C---:B------:R-:W-:Y:S01]  /*2240*/  IADD3 R7, P1, PT, R0.reuse, R112, RZ ;  /* 0x0000007000077210 */ /* 0x040fe20007f3e0ff */
[----:B------:R-:W-:Y:S01]  /*2250*/  IMAD.X R8, RZ, RZ, ~R8, P0 ;  /* 0x000000ffff087224 */ /* 0x000fe200000e0e08 */
[----:B------:R-:W-:Y:S01]  /*2260*/  IADD3 R0, P0, PT, R0, R127, RZ ;  /* 0x0000007f00007210 */ /* 0x000fe20007f1e0ff */
[----:B------:R-:W-:Y:S01]  /*2270*/  IMAD.WIDE.U32 R4, R6, UR12, R4 ;  /* 0x0000000c06047c25 */ /* 0x000fe2000f8e0004 */
[----:B------:R-:W-:-:S02]  /*2280*/  IADD3 R3, PT, PT, R3, R9, RZ ;  /* 0x0000000903037210 */ /* 0x000fc40007ffe0ff */
[----:B------:R-:W-:Y:S01]  /*2290*/  SHF.R.S32.HI R134, RZ, 0x1f, R119 ;  /* 0x0000001fff867819 */ /* 0x000fe20000011477 */
[----:B------:R-:W-:Y:S01]  /*22a0*/  IMAD.X R10, R12, 0x1, R128, P1 ;  /* 0x000000010c0a7824 */ /* 0x000fe200008e0680 */
[----:B------:R-:W-:Y:S01]  /*22b0*/  LEA R77, P2, R4, UR8, 0x1 ;  /* 0x00000008044d7c11 */ /* 0x000fe2000f8408ff */
[C---:B------:R-:W-:Y:S02]  /*22c0*/  IMAD R11, R8.reuse, UR12, RZ ;  /* 0x0000000c080b7c24 */ /* 0x040fe4000f8e02ff */
[-C--:B------:R-:W-:Y:S01]  /*22d0*/  IMAD R9, R8, R16.reuse, RZ ;  /* 0x0000001008097224 */ /* 0x080fe200078e02ff */
[C---:B------:R-:W-:Y:S01]  /*22e0*/  SHF.L.U64.HI R10, R7.reuse, 0x1, R10 ;  /* 0x00000001070a7819 */ /* 0x040fe2000001020a */
[----:B------:R-:W-:Y:S01]  /*22f0*/  IMAD.SHL.U32 R7, R7, 0x2, RZ ;  /* 0x0000000207077824 */ /* 0x000fe200078e00ff */
[----:B------:R-:W-:Y:S01]  /*2300*/  IADD3.X R8, PT, PT, R12, R129, RZ, P0, !PT ;  /* 0x000000810c087210 */ /* 0x000fe200007fe4ff */
[----:B------:R-:W-:Y:S02]  /*2310*/  IMAD.SHL.U32 R54, R0, 0x2, RZ ;  /* 0x0000000200367824 */ /* 0x000fe400078e00ff */
[----:B------:R-:W-:Y:S01]  /*2320*/  IMAD R11, R6, UR13, R11 ;  /* 0x0000000d060b7c24 */ /* 0x000fe2000f8e020b */
[----:B------:R-:W-:Y:S01]  /*2330*/  SHF.L.U64.HI R8, R0, 0x1, R8 ;  /* 0x0000000100087819 */ /* 0x000fe20000010208 */
[----:B------:R-:W-:Y:S01]  /*2340*/  IMAD R9, R6, R17, R9 ;  /* 0x0000001106097224 */ /* 0x000fe200078e0209 */
[----:B------:R-:W-:Y:S01]  /*2350*/  IADD3 R56, P1, PT, R54, UR18, RZ ;  /* 0x0000001236387c10 */ /* 0x000fe2000ff3e0ff */
[----:B------:R-:W-:Y:S01]  /*2360*/  IMAD.WIDE.U32 R2, R6, R16, R2 ;  /* 0x0000001006027225 */ /* 0x000fe200078e0002 */
[----:B------:R-:W-:Y:S01]  /*2370*/  IADD3 R30, P0, PT, R7, UR18, RZ ;  /* 0x00000012071e7c10 */ /* 0x000fe2000ff1e0ff */
[----:B------:R-:W-:Y:S01]  /*2380*/  USHF.L.U32 UR18, UR12, 0x8, URZ ;  /* 0x000000080c127899 */ /* 0x000fe200080006ff */
[----:B------:R-:W-:Y:S01]  /*2390*/  IADD3.X R55, PT, PT, R8, UR19, RZ, P1, !PT ;  /* 0x0000001308377c10 */ /* 0x000fe20008ffe4ff */
[----:B------:R-:W-:Y:S01]  /*23a0*/  IMAD.IADD R27, R3, 0x1, R9 ;  /* 0x00000001031b7824 */ /* 0x000fe200078e0209 */
[----:B------:R-:W-:Y:S01]  /*23b0*/  IADD3.X R31, PT, PT, R10, UR19, RZ, P0, !PT ;  /* 0x000000130a1f7c10 */ /* 0x000fe200087fe4ff */
[----:B------:R-:W3:Y:S01]  /*23c0*/  LDCU UR19, c[0x0][0x440] ;  /* 0x00008800ff1377ac */ /* 0x000ee20008000800 */
[----:B------:R-:W-:Y:S01]  /*23d0*/  IADD3 R0, PT, PT, R5, R11, RZ ;  /* 0x0000000b05007210 */ /* 0x000fe20007ffe0ff */
[C---:B------:R-:W-:Y:S01]  /*23e0*/  IMAD R118, R26.reuse, 0xd0, RZ ;  /* 0x000000d01a767824 */ /* 0x040fe200078e02ff */
[----:B--2---:R-:W-:Y:S01]  /*23f0*/  IADD3 R44, P0, PT, R7, UR10, RZ ;  /* 0x0000000a072c7c10 */ /* 0x004fe2000ff1e0ff */
[----:B------:R-:W-:Y:S01]  /*2400*/  IMAD R117, R26, 0xe0, RZ ;  /* 0x000000e01a757824 */ /* 0x000fe200078e02ff */
[----:B------:R-:W-:Y:S01]  /*2410*/  LEA.HI.X R76, R4, UR9, R0, 0x1, P2 ;  /* 0x00000009044c7c11 */ /* 0x000fe200090f0c00 */
[----:B------:R-:W-:Y:S01]  /*2420*/  IMAD R116, R26, 0xf0, RZ ;  /* 0x000000f01a747824 */ /* 0x000fe200078e02ff */
[----:B------:R-:W-:Y:S01]  /*2430*/  IADD3.X R45, PT, PT, R10, UR11, RZ, P0, !PT ;  /* 0x0000000b0a2d7c10 */ /* 0x000fe200087fe4ff */
[----:B------:R-:W-:Y:S01]  /*2440*/  IMAD.SHL.U32 R115, R26, 0x20, RZ ;  /* 0x000000201a737824 */ /* 0x000fe200078e00ff */
[----:B------:R-:W-:Y:S01]  /*2450*/  SHF.L.U32 R0, R16, 0x8, RZ ;  /* 0x0000000810007819 */ /* 0x000fe200000006ff */
[----:B------:R-:W-:Y:S01]  /*2460*/  IMAD.SHL.U32 R113, R26, 0x80, RZ ;  /* 0x000000801a717824 */ /* 0x000fe200078e00ff */
[----:B------:R-:W-:Y:S01]  /*2470*/  IADD3 R3, P0, PT, RZ, -UR23, RZ ;  /* 0x80000017ff037c10 */ /* 0x000fe2000ff1e0ff */
[----:B------:R-:W-:Y:S01]  /*2480*/  IMAD.MOV.U32 R68, RZ, RZ, R19 ;  /* 0x000000ffff447224 */ /* 0x000fe200078e0013 */
[----:B------:R-:W-:Y:S01]  /*2490*/  LEA R28, P2, R2, UR6, 0x1 ;  /* 0x00000006021c7c11 */ /* 0x000fe2000f8408ff */
[----:B------:R-:W-:Y:S01]  /*24a0*/  IMAD.SHL.U32 R70, R16, 0x10, RZ ;  /* 0x0000001010467824 */ /* 0x000fe200078e00ff */
[----:B------:R-:W-:Y:S01]  /*24b0*/  IADD3 R54, P1, PT, R54, UR10, RZ ;  /* 0x0000000a36367c10 */ /* 0x000fe2000ff3e0ff */
[----:B------:R-:W-:Y:S01]  /*24c0*/  IMAD.X R0, RZ, RZ, ~R0, P0 ;  /* 0x000000ffff007224 */ /* 0x000fe200000e0e00 */
[----:B------:R-:W-:Y:S01]  /*24d0*/  LEA.HI.X R27, R2, UR7, R27, 0x1, P2 ;  /* 0x00000007021b7c11 */ /* 0x000fe200090f0c1b */
[----:B------:R-:W-:Y:S01]  /*24e0*/  IMAD.MOV.U32 R67, RZ, RZ, R13 ;  /* 0x000000ffff437224 */ /* 0x000fe200078e000d */
[----:B------:R-:W-:Y:S01]  /*24f0*/  IADD3.X R53, PT, PT, R8, UR11, RZ, P1, !PT ;  /* 0x0000000b08357c10 */ /* 0x000fe20008ffe4ff */
[----:B------:R-:W-:Y:S01]  /*2500*/  IMAD.MOV.U32 R59, RZ, RZ, R18 ;  /* 0x000000ffff3b7224 */ /* 0x000fe200078e0012 */
[----:B------:R-:W-:Y:S01]  /*2510*/  ISETP.GE.AND P2, PT, R14, UR21, PT ;  /* 0x000000150e007c0c */ /* 0x000fe2000bf46270 */
[----:B------:R-:W-:Y:S01]  /*2520*/  VIADD R83, R62, 0x20 ;  /* 0x000000203e537836 */ /* 0x000fe20000000000 */
[----:B---3--:R-:W-:Y:S01]  /*2530*/  ISETP.GE.AND P1, PT, R14, UR19, PT ;  /* 0x000000130e007c0c */ /* 0x008fe2000bf26270 */
[C---:B------:R-:W-:Y:S01]  /*2540*/  VIADD R82, R62.reuse, 0x30 ;  /* 0x000000303e527836 */ /* 0x040fe20000000000 */
[----:B------:R-:W-:Y:S01]  /*2550*/  IADD3.X R2, PT, PT, RZ, ~UR18, RZ, P0, !PT ;  /* 0x80000012ff027c10 */ /* 0x000fe200087fe4ff */
        /* <DEDUP_REMOVED lines=15> */
[----:B------:R-:W-:Y:S01]  /*2650*/  MOV R19, UR20 ;  /* 0x0000001400137c02 */ /* 0x000fe20008000f00 */
[----:B------:R-:W-:Y:S01]  /*2660*/  IMAD R52, R29, -0x100, R183 ;  /* 0xffffff001d347824 */ /* 0x000fe200078e02b7 */
[C-C-:B------:R-:W-:Y:S01]  /*2670*/  SHF.R.S64 R102, R3.reuse, 0x1f, R2.reuse ;  /* 0x0000001f03667819 */ /* 0x140fe20000001002 */
[----:B------:R-:W-:Y:S01]  /*2680*/  IMAD.MOV.U32 R79, RZ, RZ, R29 ;  /* 0x000000ffff4f7224 */ /* 0x000fe200078e001d */
[----:B------:R-:W-:Y:S01]  /*2690*/  SHF.R.S32.HI R101, RZ, 0x1f, R2 ;  /* 0x0000001fff657819 */ /* 0x000fe20000011402 */
[----:B------:R-:W2:Y:S01]  /*26a0*/  LDCU.64 UR6, c[0x0][0x3b8] ;  /* 0x00007700ff0677ac */ /* 0x000ea20008000a00 */
[----:B------:R-:W-:-:S02]  /*26b0*/  SHF.R.S64 R100, R3, 0x1f, R0 ;  /* 0x0000001f03647819 */ /* 0x000fc40000001000 */
[----:B------:R-:W-:Y:S01]  /*26c0*/  SHF.R.S32.HI R99, RZ, 0x1f, R0 ;  /* 0x0000001fff637819 */ /* 0x000fe20000011400 */
[----:B------:R-:W3:Y:S01]  /*26d0*/  LDCU.64 UR12, c[0x0][0x4e0] ;  /* 0x00009c00ff0c77ac */ /* 0x000ee20008000a00 */
[----:B-1----:R-:W4:Y:S05]  /*26e0*/  LDCU.128 UR8, c[0x0][0x3a0] ;  /* 0x00007400ff0877ac */ /* 0x002f2a0008000c00 */
.L_x_1070:
[----:B------:R-:W-:Y:S01]  /*26f0*/  VIADD R52, R52, 0x100 ;  /* 0x0000010034347836 */ /* 0x000fe20000000000 */
[----:B------:R-:W-:Y:S01]  /*2700*/  ISETP.NE.AND P0, PT, R69, RZ, PT ;  /* 0x000000ff4500720c */ /* 0x000fe20003f05270 */
[----:B------:R-:W-:Y:S01]  /*2710*/  VIADD R51, R51, 0x100 ;  /* 0x0000010033337836 */ /* 0x000fe20000000000 */
[----:B------:R-:W-:Y:S01]  /*2720*/  ISETP.NE.AND P6, PT, R103, RZ, PT ;  /* 0x000000ff6700720c */ /* 0x000fe20003fc5270 */
[----:B------:R-:W-:Y:S01]  /*2730*/  BSSY.RECONVERGENT B1, `(.L_x_1001) ;  /* 0x0000c14000017945 */ /* 0x000fe20003800200 */
[CC--:B------:R-:W-:Y:S01]  /*2740*/  ISETP.GE.OR P2, PT, R62.reuse, R52.reuse, P0 ;  /* 0x000000343e00720c */ /* 0x0c0fe20000746670 */
[----:B------:R-:W-:Y:S01]  /*2750*/  IMAD.MOV.U32 R78, RZ, RZ, R72 ;  /* 0x000000ffff4e7224 */ /* 0x000fe200078e0048 */
[-C--:B------:R-:W-:Y:S01]  /*2760*/  ISETP.GE.OR P0, PT, R83, R52.reuse, P6 ;  /* 0x000000345300720c */ /* 0x080fe20003706670 */
[----:B------:R-:W-:Y:S01]  /*2770*/  VIADD R79, R79, 0xffffffff ;  /* 0xffffffff4f4f7836 */ /* 0x000fe20000000000 */
[-C--:B------:R-:W-:Y:S01]  /*2780*/  ISETP.LT.OR P2, PT, R62, R51.reuse, P2 ;  /* 0x000000333e00720c */ /* 0x080fe20001741670 */
[----:B------:R-:W-:Y:S01]  /*2790*/  VIADD R72, R72, 0xffffff00 ;  /* 0xffffff0048487836 */ /* 0x000fe20000000000 */
[-C--:B------:R-:W-:Y:S02]  /*27a0*/  ISETP.LT.OR P3, PT, R83, R51.reuse, P0 ;  /* 0x000000335300720c */ /* 0x080fe40000761670 */
[CC--:B------:R-:W-:Y:S02]  /*27b0*/  ISETP.GE.OR P0, PT, R82.reuse, R52.reuse, P6 ;  /* 0x000000345200720c */ /* 0x0c0fe40003706670 */
[----:B------:R-:W-:Y:S02]  /*27c0*/  P2R R69, PR, RZ, 0x40 ;  /* 0x00000040ff457803 */ /* 0x000fe40000000000 */
[-C--:B------:R-:W-:Y:S02]  /*27d0*/  ISETP.LT.OR P4, PT, R82, R51.reuse, P0 ;  /* 0x000000335200720c */ /* 0x080fe40000781670 */
[C---:B------:R-:W-:Y:S02]  /*27e0*/  ISETP.GE.OR P0, PT, R93.reuse, R52, P6 ;  /* 0x000000345d00720c */ /* 0x040fe40003706670 */
[----:B------:R-:W-:Y:S02]  /*27f0*/  P2R R47, PR, RZ, 0x8 ;  /* 0x00000008ff2f7803 */ /* 0x000fe40000000000 */
[----:B------:R-:W-:Y:S01]  /*2800*/  ISETP.LT.OR P5, PT, R93, R51, P0 ;  /* 0x000000335d00720c */ /* 0x000fe200007a1670 */
[----:B------:R-:W1:Y:S01]  /*2810*/  @!P3 LDC.64 R4, c[0x0][0x3c0] ;  /* 0x0000f000ff04bb82 */ /* 0x000e620000000a00 */
[C---:B------:R-:W-:Y:S02]  /*2820*/  LEA R2, P0, R98.reuse, R68, 0x1 ;  /* 0x0000004462027211 */ /* 0x040fe400078008ff */
[----:B------:R-:W-:Y:S02]  /*2830*/  P2R R18, PR, RZ, 0x4 ;  /* 0x00000004ff127803 */ /* 0x000fe40000000000 */
[----:B------:R-:W-:Y:S02]  /*2840*/  LEA.HI.X R3, R98, R67, R105, 0x1, P0 ;  /* 0x0000004362037211 */ /* 0x000fe400000f0c69 */
[----:B------:R-:W-:Y:S01]  /*2850*/  P2R R57, PR, RZ, 0x10 ;  /* 0x00000010ff397803 */ /* 0x000fe20000000000 */
[----:B------:R-:W5:Y:S01]  /*2860*/  @!P4 LDC.64 R12, c[0x0][0x4b0] ;  /* 0x00012c00ff0ccb82 */ /* 0x000f620000000a00 */
[----:B------:R-:W-:Y:S07]  /*2870*/  P2R R58, PR, RZ, 0x20 ;  /* 0x00000020ff3a7803 */ /* 0x000fee0000000000 */
[----:B---34-:R-:W2:Y:S08]  /*2880*/  @!P4 LDC.64 R10, c[0x0][0x3c0] ;  /* 0x0000f000ff0acb82 */ /* 0x018eb00000000a00 */
[----:B------:R-:W3:Y:S08]  /*2890*/  @!P5 LDC.64 R8, c[0x0][0x4b0] ;  /* 0x00012c00ff08db82 */ /* 0x000ef00000000a00 */
[----:B------:R-:W4:Y:S01]  /*28a0*/  @!P5 LDC.64 R6, c[0x0][0x3c0] ;  /* 0x0000f000ff06db82 */ /* 0x000f220000000a00 */
[C---:B-1----:R-:W-:Y:S04]  /*28b0*/  @!P3 LEA R16, P0, R4.reuse, R2, 0x5 ;  /* 0x000000020410b211 */ /* 0x042fe800078028ff */
[----:B------:R-:W-:Y:S02]  /*28c0*/  @!P3 LEA.HI.X R17, R4, R3, R5, 0x5, P0 ;  /* 0x000000030411b211 */ /* 0x000fe400000f2c05 */
[----:B------:R-:W-:Y:S04]  /*28d0*/  IADD3 R4, P0, PT, R77, UR17, RZ ;  /* 0x000000114d047c10 */ /* 0x000fe8000ff1e0ff */
[----:B------:R-:W-:Y:S02]  /*28e0*/  IADD3.X R5, PT, PT, R76, UR16, RZ, P0, !PT ;  /* 0x000000104c057c10 */ /* 0x000fe400087fe4ff */
[C---:B-----5:R-:W-:Y:S04]  /*28f0*/  @!P4 LEA R32, P0, R12.reuse, R4, 0x6 ;  /* 0x000000040c20c211 */ /* 0x060fe800078030ff */
[----:B------:R-:W-:Y:S02]  /*2900*/  @!P4 LEA.HI.X R33, R12, R5, R13, 0x6, P0 ;  /* 0x000000050c21c211 */ /* 0x000fe400000f340d */
[C---:B--2---:R-:W-:Y:S04]  /*2910*/  @!P4 LEA R12, P0, R10.reuse, R2, 0x6 ;  /* 0x000000020a0cc211 */ /* 0x044fe800078030ff */
[----:B------:R-:W-:Y:S02]  /*2920*/  @!P4 LEA.HI.X R13, R10, R3, R11, 0x6, P0 ;  /* 0x000000030a0dc211 */ /* 0x000fe400000f340b */
[C---:B---3--:R-:W-:Y:S04]  /*2930*/  @!P5 LEA R24, P0, R8.reuse, R4, 0x7 ;  /* 0x000000040818d211 */ /* 0x048fe800078038ff */
[----:B------:R-:W-:Y:S01]  /*2940*/  @!P5 LEA.HI.X R25, R8, R5, R9, 0x7, P0 ;  /* 0x000000050819d211 */ /* 0x000fe200000f3c09 */
[----:B------:R-:W-:Y:S01]  /*2950*/  @!P2 IMAD.MOV.U32 R8, RZ, RZ, R77 ;  /* 0x000000ffff08a224 */ /* 0x000fe200078e004d */
[C---:B----4-:R-:W-:Y:S01]  /*2960*/  @!P5 LEA R36, P0, R6.reuse, R2, 0x7 ;  /* 0x000000020624d211 */ /* 0x050fe200078038ff */
[----:B------:R-:W-:Y:S03]  /*2970*/  @!P2 IMAD.MOV.U32 R9, RZ, RZ, R76 ;  /* 0x000000ffff09a224 */ /* 0x000fe600078e004c */
[----:B------:R-:W-:Y:S02]  /*2980*/  @!P5 LEA.HI.X R37, R6, R3, R7, 0x7, P0 ;  /* 0x000000030625d211 */ /* 0x000fe400000f3c07 */
[----:B------:R1:W2:Y:S01]  /*2990*/  @!P2 LDG.E.128 R20, desc[UR4][R8.64] ;  /* 0x000000040814a981 */ /* 0x0002a2000c1e1d00 */
[C---:B------:R-:W-:Y:S04]  /*29a0*/  ISETP.GE.OR P0, PT, R89.reuse, R52, P6 ;  /* 0x000000345900720c */ /* 0x040fe80003706670 */
[----:B------:R-:W-:Y:S04]  /*29b0*/  ISETP.LT.OR P1, PT, R89, R51, P0 ;  /* 0x000000335900720c */ /* 0x000fe80000721670 */
[----:B------:R-:W-:Y:S09]  /*29c0*/  P2R R61, PR, RZ, 0x2 ;  /* 0x00000002ff3d7803 */ /* 0x000ff20000000000 */
[----:B------:R-:W3:Y:S01]  /*29d0*/  @!P1 LDC.64 R6, c[0x0][0x4b0] ;  /* 0x00012c00ff069b82 */ /* 0x000ee20000000a00 */
[----:B-1----:R-:W-:Y:S02]  /*29e0*/  @!P2 IMAD.MOV.U32 R8, RZ, RZ, R68 ;  /* 0x000000ffff08a224 */ /* 0x002fe400078e0044 */
[----:B------:R-:W-:Y:S01]  /*29f0*/  @!P2 IMAD.MOV.U32 R9, RZ, RZ, R67 ;  /* 0x000000ffff09a224 */ /* 0x000fe200078e0043 */
[C---:B---3--:R-:W-:Y:S04]  /*2a00*/  @!P1 LEA R38, P0, R6.reuse, R4, 0x8 ;  /* 0x0000000406269211 */ /* 0x048fe800078040ff */
[----:B------:R-:W-:Y:S02]  /*2a10*/  @!P1 LEA.HI.X R39, R6, R5, R7, 0x8, P0 ;  /* 0x0000000506279211 */ /* 0x000fe400000f4407 */
[----:B------:R-:W1:Y:S02]  /*2a20*/  @!P1 LDC.64 R6, c[0x0][0x3c0] ;  /* 0x0000f000ff069b82 */ /* 0x000e640000000a00 */
[C---:B-1----:R-:W-:Y:S04]  /*2a30*/  @!P1 LEA R40, P0, R6.reuse, R2, 0x8 ;  /* 0x0000000206289211 */ /* 0x042fe800078040ff */
[----:B------:R-:W-:Y:S02]  /*2a40*/  @!P1 LEA.HI.X R41, R6, R3, R7, 0x8, P0 ;  /* 0x0000000306299211 */ /* 0x000fe400000f4407 */
[----:B------:R-:W-:Y:S04]  /*2a50*/  @!P3 IADD3 R6, P0, PT, R4, UR17, RZ ;  /* 0x000000110406bc10 */ /* 0x000fe8000ff1e0ff */
[----:B------:R-:W-:Y:S02]  /*2a60*/  @!P3 IADD3.X R7, PT, PT, R5, UR16, RZ, P0, !PT ;  /* 0x000000100507bc10 */ /* 0x000fe400087fe4ff */
[CC--:B------:R-:W-:Y:S04]  /*2a70*/  ISETP.GE.OR P0, PT, R95.reuse, R52.reuse, P6 ;  /* 0x000000345f00720c */ /* 0x0c0fe80003706670 */
[-C--:B------:R-:W-:Y:S04]  /*2a80*/  ISETP.LT.OR P6, PT, R95, R51.reuse, P0 ;  /* 0x000000335f00720c */ /* 0x080fe800007c1670 */
[----:B------:R-:W-:Y:S01]  /*2a90*/  P2R R46, PR, RZ, 0x40 ;  /* 0x00000040ff2e7803 */ /* 0x000fe20000000000 */
[----:B--2---:R1:W-:Y:S01]  /*2aa0*/  @!P2 STG.E.128 desc[UR4][R8.64], R20 ;  /* 0x000000140800a986 */ /* 0x0043e2000c101d04 */
[----:B------:R-:W-:Y:S04]  /*2ab0*/  ISETP.NE.AND P2, PT, R69, RZ, PT ;  /* 0x000000ff4500720c */ /* 0x000fe80003f45270 */
[-C--:B------:R-:W-:Y:S03]  /*2ac0*/  ISETP.GE.OR P0, PT, R94, R52.reuse, P2 ;  /* 0x000000345e00720c */ /* 0x080fe60001706670 */
[----:B-1----:R-:W2:Y:S07]  /*2ad0*/  @!P6 LDG.E.128 R8, desc[UR4][R4.64] ;  /* 0x000000040408e981 */ /* 0x002eae000c1e1d00 */
[----:B--2---:R1:W-:Y:S01]  /*2ae0*/  @!P6 STG.E.128 desc[UR4][R2.64], R8 ;  /* 0x000000080200e986 */ /* 0x0043e2000c101d04 */
[CC--:B------:R-:W-:Y:S04]  /*2af0*/  ISETP.GE.OR P6, PT, R90.reuse, R52.reuse, P2 ;  /* 0x000000345a00720c */ /* 0x0c0fe800017c6670 */
[-C--:B------:R-:W-:Y:S02]  /*2b00*/  ISETP.LT.OR P6, PT, R90, R51.reuse, P6 ;  /* 0x000000335a00720c */ /* 0x080fe400037c1670 */
[----:B-1----:R-:W2:Y:S07]  /*2b10*/  @!P3 LDG.E.128 R8, desc[UR4][R6.64] ;  /* 0x000000040608b981 */ /* 0x002eae000c1e1d00 */
[----:B--2---:R1:W-:Y:S01]  /*2b20*/  @!P3 STG.E.128 desc[UR4][R16.64], R8 ;  /* 0x000000081000b986 */ /* 0x0043e2000c101d04 */
[-C--:B------:R-:W-:Y:S02]  /*2b30*/  ISETP.LT.OR P3, PT, R94, R51.reuse, P0 ;  /* 0x000000335e00720c */ /* 0x080fe40000761670 */
[-C--:B------:R-:W-:Y:S04]  /*2b40*/  ISETP.GE.OR P0, PT, R88, R52.reuse, P2 ;  /* 0x000000345800720c */ /* 0x080fe80001706670 */
[----:B------:R-:W2:Y:S07]  /*2b50*/  @!P4 LDG.E.128 R32, desc[UR4][R32.64] ;  /* 0x000000042020c981 */ /* 0x000eae000c1e1d00 */
[----:B-1----:R-:W1:Y:S02]  /*2b60*/  @!P3 LDC.64 R8, c[0x0][0x4b0] ;  /* 0x00012c00ff08bb82 */ /* 0x002e640000000a00 */
[----:B-1----:R-:W-:Y:S04]  /*2b70*/  @!P3 IMAD.WIDE.U32 R6, R8, 0x60, R4 ;  /* 0x000000600806b825 */ /* 0x002fe800078e0004 */
[----:B------:R-:W-:Y:S04]  /*2b80*/  @!P3 IMAD R0, R9, 0x60, RZ ;  /* 0x000000600900b824 */ /* 0x000fe800078e02ff */
[----:B------:R-:W-:Y:S01]  /*2b90*/  @!P3 IMAD.IADD R7, R7, 0x1, R0 ;  /* 0x000000010707b824 */ /* 0x000fe200078e0200 */
[----:B--2---:R1:W-:Y:S01]  /*2ba0*/  @!P4 STG.E.128 desc[UR4][R12.64], R32 ;  /* 0x000000200c00c986 */ /* 0x0043e2000c101d04 */
[CC--:B------:R-:W-:Y:S06]  /*2bb0*/  ISETP.GE.OR P4, PT, R92.reuse, R52.reuse, P2 ;  /* 0x000000345c00720c */ /* 0x0c0fec0001786670 */
[----:B------:R2:W3:Y:S01]  /*2bc0*/  @!P3 LDG.E.128 R8, desc[UR4][R6.64] ;  /* 0x000000040608b981 */ /* 0x0004e2000c1e1d00 */
[-C--:B------:R-:W-:Y:S01]  /*2bd0*/  ISETP.LT.OR P4, PT, R92, R51.reuse, P4 ;  /* 0x000000335c00720c */ /* 0x080fe20002781670 */
[----:B--2---:R-:W2:Y:S01]  /*2be0*/  @!P3 LDC.64 R6, c[0x0][0x3c0] ;  /* 0x0000f000ff06bb82 */ /* 0x004ea20000000a00 */
[----:B-1----:R-:W-:Y:S01]  /*2bf0*/  P2R R12, PR, RZ, 0x8 ;  /* 0x00000008ff0c7803 */ /* 0x002fe20000000000 */
[----:B--2---:R-:W-:Y:S02]  /*2c00*/  @!P3 IMAD R0, R7, 0x60, RZ ;  /* 0x000000600700b824 */ /* 0x004fe400078e02ff */
[----:B------:R-:W-:Y:S04]  /*2c10*/  @!P3 IMAD.WIDE.U32 R6, R6, 0x60, R2 ;  /* 0x000000600606b825 */ /* 0x000fe800078e0002 */
[----:B------:R-:W-:Y:S05]  /*2c20*/  @!P3 IMAD.IADD R7, R7, 0x1, R0 ;  /* 0x000000010707b824 */ /* 0x000fea00078e0200 */
[----:B---3--:R1:W-:Y:S01]  /*2c30*/  @!P3 STG.E.128 desc[UR4][R6.64], R8 ;  /* 0x000000080600b986 */ /* 0x0083e2000c101d04 */
[-C--:B------:R-:W-:Y:S02]  /*2c40*/  ISETP.LT.OR P3, PT, R88, R51.reuse, P0 ;  /* 0x000000335800720c */ /* 0x080fe40000761670 */
[-C--:B------:R-:W-:Y:S02]  /*2c50*/  ISETP.GE.OR P0, PT, R87, R52.reuse, P2 ;  /* 0x000000345700720c */ /* 0x080fe40001706670 */
[----:B------:R-:W-:Y:S01]  /*2c60*/  P2R R64, PR, RZ, 0x8 ;  /* 0x00000008ff407803 */ /* 0x000fe20000000000 */
[----:B-1----:R-:W1:Y:S01]  /*2c70*/  @!P4 LDC.64 R6, c[0x0][0x4b0] ;  /* 0x00012c00ff06cb82 */ /* 0x002e620000000a00 */
[----:B------:R-:W2:Y:S01]  /*2c80*/  @!P5 LDG.E.128 R8, desc[UR4][R24.64] ;  /* 0x000000041808d981 */ /* 0x000ea2000c1e1d00 */
[----:B-1----:R-:W-:Y:S02]  /*2c90*/  @!P4 IMAD R0, R7, 0xa0, RZ ;  /* 0x000000a00700c824 */ /* 0x002fe400078e02ff */
[----:B------:R-:W-:Y:S04]  /*2ca0*/  @!P4 IMAD.WIDE.U32 R6, R6, 0xa0, R4 ;  /* 0x000000a00606c825 */ /* 0x000fe800078e0004 */
[----:B------:R-:W-:Y:S01]  /*2cb0*/  @!P4 IMAD.IADD R7, R7, 0x1, R0 ;  /* 0x000000010707c824 */ /* 0x000fe200078e0200 */
[----:B--2---:R1:W-:Y:S01]  /*2cc0*/  @!P5 STG.E.128 desc[UR4][R36.64], R8 ;  /* 0x000000082400d986 */ /* 0x0043e2000c101d04 */
[CC--:B------:R-:W-:Y:S06]  /*2cd0*/  ISETP.GE.OR P5, PT, R91.reuse, R52.reuse, P2 ;  /* 0x000000345b00720c */ /* 0x0c0fec00017a6670 */
[----:B------:R2:W3:Y:S01]  /*2ce0*/  @!P4 LDG.E.128 R20, desc[UR4][R6.64] ;  /* 0x000000040614c981 */ /* 0x0004e2000c1e1d00 */
[-C--:B------:R-:W-:Y:S11]  /*2cf0*/  ISETP.LT.OR P5, PT, R91, R51.reuse, P5 ;  /* 0x000000335b00720c */ /* 0x080ff60002fa1670 */
[----:B------:R-:W-:Y:S02]  /*2d00*/  @!UPT UIADD3 URZ, UPT, UPT, URZ, URZ, URZ ;  /* 0x000000fffffff290 */ /* 0x000fe4000fffe0ff */
[----:B--2---:R-:W2:Y:S08]  /*2d10*/  @!P5 LDC.64 R6, c[0x0][0x4b0] ;  /* 0x00012c00ff06db82 */ /* 0x004eb00000000a00 */
[----:B-1----:R-:W1:Y:S01]  /*2d20*/  @!P4 LDC.64 R8, c[0x0][0x3c0] ;  /* 0x0000f000ff08cb82 */ /* 0x002e620000000a00 */
[----:B--2---:R-:W-:Y:S02]  /*2d30*/  @!P5 IMAD R0, R7, 0xc0, RZ ;  /* 0x000000c00700d824 */ /* 0x004fe400078e02ff */
[----:B-1----:R-:W-:Y:S02]  /*2d40*/  @!P4 IMAD R10, R9, 0xa0, RZ ;  /* 0x000000a0090ac824 */ /* 0x002fe400078e02ff */
[----:B------:R-:W-:Y:S04]  /*2d50*/  @!P4 IMAD.WIDE.U32 R8, R8, 0xa0, R2 ;  /* 0x000000a00808c825 */ /* 0x000fe800078e0002 */
[----:B------:R-:W-:Y:S02]  /*2d60*/  @!P4 IMAD.IADD R9, R9, 0x1, R10 ;  /* 0x000000010909c824 */ /* 0x000fe400078e020a */
[----:B------:R-:W-:Y:S04]  /*2d70*/  @!P5 IMAD.WIDE.U32 R6, R6, 0xc0, R4 ;  /* 0x000000c00606d825 */ /* 0x000fe800078e0004 */
[----:B------:R-:W-:Y:S01]  /*2d80*/  @!P5 IMAD.IADD R7, R7, 0x1, R0 ;  /* 0x000000010707d824 */ /* 0x000fe200078e0200 */
[----:B---3--:R1:W-:Y:S02]  /*2d90*/  @!P4 STG.E.128 desc[UR4][R8.64], R20 ;  /* 0x000000140800c986 */ /* 0x0083e4000c101d04 */
[----:B-1----:R-:W1:Y:S05]  /*2da0*/  @!P5 LDC.64 R8, c[0x0][0x3c0] ;  /* 0x0000f000ff08db82 */ /* 0x002e6a0000000a00 */
[----:B------:R2:W3:Y:S01]  /*2db0*/  @!P5 LDG.E.128 R20, desc[UR4][R6.64] ;  /* 0x000000040614d981 */ /* 0x0004e2000c1e1d00 */
[----:B-1----:R-:W-:Y:S02]  /*2dc0*/  @!P5 IMAD R10, R9, 0xc0, RZ ;  /* 0x000000c0090ad824 */ /* 0x002fe400078e02ff */
[----:B------:R-:W-:Y:S01]  /*2dd0*/  @!P5 IMAD.WIDE.U32 R8, R8, 0xc0, R2 ;  /* 0x000000c00808d825 */ /* 0x000fe200078e0002 */
[----:B--2---:R-:W1:Y:S03]  /*2de0*/  @!P6 LDC.64 R6, c[0x0][0x4b0] ;  /* 0x00012c00ff06eb82 */ /* 0x004e660000000a00 */
[----:B------:R-:W-:Y:S02]  /*2df0*/  @!P5 IMAD.IADD R9, R9, 0x1, R10 ;  /* 0x000000010909d824 */ /* 0x000fe400078e020a */
[----:B-1----:R-:W-:Y:S02]  /*2e00*/  @!P6 IMAD R0, R7, 0xe0, RZ ;  /* 0x000000e00700e824 */ /* 0x002fe400078e02ff */
[----:B------:R-:W-:Y:S04]  /*2e10*/  @!P6 IMAD.WIDE.U32 R6, R6, 0xe0, R4 ;  /* 0x000000e00606e825 */ /* 0x000fe800078e0004 */
[----:B------:R-:W-:Y:S01]  /*2e20*/  @!P6 IMAD.IADD R7, R7, 0x1, R0 ;  /* 0x000000010707e824 */ /* 0x000fe200078e0200 */
[----:B---3--:R1:W-:Y:S07]  /*2e30*/  @!P5 STG.E.128 desc[UR4][R8.64], R20 ;  /* 0x000000140800d986 */ /* 0x0083ee000c101d04 */
[----:B-1----:R1:W2:Y:S02]  /*2e40*/  @!P6 LDG.E.128 R8, desc[UR4][R6.64] ;  /* 0x000000040608e981 */ /* 0x0022a4000c1e1d00 */
[----:B-1----:R-:W1:Y:S02]  /*2e50*/  @!P6 LDC.64 R6, c[0x0][0x3c0] ;  /* 0x0000f000ff06eb82 */ /* 0x002e640000000a00 */
[----:B-1----:R-:W-:Y:S02]  /*2e60*/  @!P6 IMAD R0, R7, 0xe0, RZ ;  /* 0x000000e00700e824 */ /* 0x002fe400078e02ff */
[----:B------:R-:W-:Y:S04]  /*2e70*/  @!P6 IMAD.WIDE.U32 R6, R6, 0xe0, R2 ;  /* 0x000000e00606e825 */ /* 0x000fe800078e0002 */
[----:B------:R-:W-:Y:S05]  /*2e80*/  @!P6 IMAD.IADD R7, R7, 0x1, R0 ;  /* 0x000000010707e824 */ /* 0x000fea00078e0200 */
[----:B--2---:R1:W-:Y:S02]  /*2e90*/  @!P6 STG.E.128 desc[UR4][R6.64], R8 ;  /* 0x000000080600e986 */ /* 0x0043e4000c101d04 */
[----:B-1----:R-:W1:Y:S05]  /*2ea0*/  @!P3 LDC.64 R6, c[0x0][0x4b0] ;  /* 0x00012c00ff06bb82 */ /* 0x002e6a0000000a00 */
[----:B------:R-:W2:Y:S01]  /*2eb0*/  @!P1 LDG.E.128 R8, desc[UR4][R38.64] ;  /* 0x0000000426089981 */ /* 0x000ea2000c1e1d00 */
[----:B-1----:R-:W-:Y:S02]  /*2ec0*/  @!P3 IMAD R0, R7, 0x120, RZ ;  /* 0x000001200700b824 */ /* 0x002fe400078e02ff */
[----:B------:R-:W-:Y:S04]  /*2ed0*/  @!P3 IMAD.WIDE.U32 R6, R6, 0x120, R4 ;  /* 0x000001200606b825 */ /* 0x000fe800078e0004 */
[----:B------:R-:W-:Y:S01]  /*2ee0*/  @!P3 IMAD.IADD R7, R7, 0x1, R0 ;  /* 0x000000010707b824 */ /* 0x000fe200078e0200 */
[----:B--2---:R1:W-:Y:S01]  /*2ef0*/  @!P1 STG.E.128 desc[UR4][R40.64], R8 ;  /* 0x0000000828009986 */ /* 0x0043e2000c101d04 */
[-C--:B------:R-:W-:Y:S02]  /*2f00*/  ISETP.LT.OR P1, PT, R87, R51.reuse, P0 ;  /* 0x000000335700720c */ /* 0x080fe40000721670 */
[-C--:B------:R-:W-:Y:S04]  /*2f10*/  ISETP.GE.OR P0, PT, R86, R52.reuse, P2 ;  /* 0x000000345600720c */ /* 0x080fe80001706670 */
[----:B------:R2:W3:Y:S01]  /*2f20*/  @!P3 LDG.E.128 R20, desc[UR4][R6.64] ;  /* 0x000000040614b981 */ /* 0x0004e2000c1e1d00 */
[----:B------:R-:W-:Y:S06]  /*2f30*/  P2R R65, PR, RZ, 0x2 ;  /* 0x00000002ff417803 */ /* 0x000fec0000000000 */
        /* <DEDUP_REMOVED lines=8> */
[----:B---3--:R1:W-:Y:S01]  /*2fc0*/  @!P3 STG.E.128 desc[UR4][R8.64], R20 ;  /* 0x000000140800b986 */ /* 0x0083e2000c101d04 */
[-C--:B------:R-:W-:Y:S02]  /*2fd0*/  ISETP.LT.OR P3, PT, R86, R51.reuse, P0 ;  /* 0x000000335600720c */ /* 0x080fe40000761670 */
[-C--:B------:R-:W-:Y:S02]  /*2fe0*/  ISETP.GE.OR P0, PT, R85, R52.reuse, P2 ;  /* 0x000000345500720c */ /* 0x080fe40001706670 */
[----:B------:R-:W-:Y:S01]  /*2ff0*/  P2R R66, PR, RZ, 0x8 ;  /* 0x00000008ff427803 */ /* 0x000fe20000000000 */
[----:B-1----:R-:W1:Y:S01]  /*3000*/  @!P1 LDC.64 R8, c[0x0][0x3c0] ;  /* 0x0000f000ff089b82 */ /* 0x002e620000000a00 */
[----:B------:R2:W3:Y:S01]  /*3010*/  @!P1 LDG.E.128 R20, desc[UR4][R6.64] ;  /* 0x0000000406149981 */ /* 0x0004e2000c1e1d00 */
[----:B-1----:R-:W-:Y:S02]  /*3020*/  @!P1 IMAD R10, R9, 0x140, RZ ;  /* 0x00000140090a9824 */ /* 0x002fe400078e02ff */
[----:B------:R-:W-:Y:S04]  /*3030*/  @!P1 IMAD.WIDE.U32 R8, R8, 0x140, R2 ;  /* 0x0000014008089825 */ /* 0x000fe800078e0002 */
[----:B--2---:R-:W1:Y:S01]  /*3040*/  @!P3 LDC.64 R6, c[0x0][0x4b0] ;  /* 0x00012c00ff06bb82 */ /* 0x004e620000000a00 */
[----:B------:R-:W-:Y:S02]  /*3050*/  @!P1 IMAD.IADD R9, R9, 0x1, R10 ;  /* 0x0000000109099824 */ /* 0x000fe400078e020a */
[----:B-1----:R-:W-:Y:S02]  /*3060*/  @!P3 IMAD R0, R7, 0x160, RZ ;  /* 0x000001600700b824 */ /* 0x002fe400078e02ff */
[----:B------:R-:W-:Y:S04]  /*3070*/  @!P3 IMAD.WIDE.U32 R6, R6, 0x160, R4 ;  /* 0x000001600606b825 */ /* 0x000fe800078e0004 */
[----:B------:R-:W-:Y:S01]  /*3080*/  @!P3 IMAD.IADD R7, R7, 0x1, R0 ;  /* 0x000000010707b824 */ /* 0x000fe200078e0200 */
[----:B---3--:R1:W-:Y:S01]  /*3090*/  @!P1 STG.E.128 desc[UR4][R8.64], R20 ;  /* 0x0000001408009986 */ /* 0x0083e2000c101d04 */
[-C--:B------:R-:W-:Y:S02]  /*30a0*/  ISETP.LT.OR P1, PT, R85, R51.reuse, P0 ;  /* 0x000000335500720c */ /* 0x080fe40000721670 */
[CC--:B------:R-:W-:Y:S02]  /*30b0*/  ISETP.GE.OR P0, PT, R96.reuse, R52.reuse, P2 ;  /* 0x000000346000720c */ /* 0x0c0fe40001706670 */
[----:B------:R-:W-:Y:S02]  /*30c0*/  P2R R71, PR, RZ, 0x2 ;  /* 0x00000002ff477803 */ /* 0x000fe40000000000 */
[-C--:B------:R-:W-:Y:S02]  /*30d0*/  ISETP.LT.OR P2, PT, R96, R51.reuse, P0 ;  /* 0x000000336000720c */ /* 0x080fe40000741670 */
[----:B------:R-:W-:Y:S02]  /*30e0*/  ISETP.GE.AND P0, PT, R74, R52, PT ;  /* 0x000000344a00720c */ /* 0x000fe40003f06270 */
        /* <DEDUP_REMOVED lines=11> */
[----:B------:R-:W-:Y:S01]  /*31a0*/  ISETP.NE.AND P3, PT, R12, RZ, PT ;  /* 0x000000ff0c00720c */ /* 0x000fe20003f65270 */
        /* <DEDUP_REMOVED lines=9> */
[----:B---3--:R1:W-:Y:S01]  /*3240*/  @!P1 STG.E.128 desc[UR4][R8.64], R20 ;  /* 0x0000001408009986 */ /* 0x0083e2000c101d04 */
[----:B------:R-:W-:Y:S02]  /*3250*/  ISETP.GE.OR P1, PT, R14, UR19, P0 ;  /* 0x000000130e007c0c */ /* 0x000fe40008726670 */
[----:B------:R-:W-:Y:S02]  /*3260*/  ISETP.NE.AND P0, PT, R19, RZ, PT ;  /* 0x000000ff1300720c */ /* 0x000fe40003f05270 */
[----:B------:R-:W-:Y:S02]  /*3270*/  P2R R16, PR, RZ, 0x2 ;  /* 0x00000002ff107803 */ /* 0x000fe40000000000 */
[-C--:B------:R-:W-:Y:S11]  /*3280*/  ISETP.LT.OR P1, PT, R74, R51.reuse, P1 ;  /* 0x000000334a00720c */ /* 0x080ff60000f21670 */
[----:B------:R-:W-:Y:S02]  /*3290*/  @!UPT UIADD3 URZ, UPT, UPT, URZ, URZ, URZ ;  /* 0x000000fffffff290 */ /* 0x000fe4000fffe0ff */
[----:B------:R-:W2:Y:S01]  /*32a0*/  @!P1 LDC.64 R12, c[0x0][0x4b0] ;  /* 0x00012c00ff0c9b82 */ /* 0x000ea20000000a00 */
[----:B-1----:R1:W3:Y:S01]  /*32b0*/  @!P2 LDG.E.128 R8, desc[UR4][R6.64] ;  /* 0x000000040608a981 */ /* 0x0022e2000c1e1d00 */
[----:B--2---:R-:W-:Y:S06]  /*32c0*/  @!P1 IMAD R13, R13, 0x1c0, RZ ;  /* 0x000001c00d0d9824 */ /* 0x004fec00078e02ff */
[----:B-1----:R-:W1:Y:S02]  /*32d0*/  @!P2 LDC.64 R6, c[0x0][0x3c0] ;  /* 0x0000f000ff06ab82 */ /* 0x002e640000000a00 */
[----:B-1----:R-:W-:Y:S02]  /*32e0*/  @!P2 IMAD R0, R7, 0x1a0, RZ ;  /* 0x000001a00700a824 */ /* 0x002fe400078e02ff */
[----:B------:R-:W-:Y:S04]  /*32f0*/  @!P2 IMAD.WIDE.U32 R6, R6, 0x1a0, R2 ;  /* 0x000001a00606a825 */ /* 0x000fe800078e0002 */
[----:B------:R-:W-:Y:S02]  /*3300*/  @!P2 IMAD.IADD R7, R7, 0x1, R0 ;  /* 0x000000010707a824 */ /* 0x000fe400078e0200 */
[----:B------:R-:W-:Y:S04]  /*3310*/  @!P1 IMAD.WIDE.U32 R4, R12, 0x1c0, R4 ;  /* 0x000001c00c049825 */ /* 0x000fe800078e0004 */
[----:B------:R-:W-:Y:S01]  /*3320*/  @!P1 IMAD.IADD R5, R5, 0x1, R13 ;  /* 0x0000000105059824 */ /* 0x000fe200078e020d */
[----:B---3--:R1:W-:Y:S01]  /*3330*/  @!P2 STG.E.128 desc[UR4][R6.64], R8 ;  /* 0x000000080600a986 */ /* 0x0083e2000c101d04 */
[----:B------:R-:W-:Y:S04]  /*3340*/  ISETP.GE.AND P2, PT, R74, R51, PT ;  /* 0x000000334a00720c */ /* 0x000fe80003f46270 */
[----:B------:R-:W-:Y:S02]  /*3350*/  P2R R0, PR, RZ, 0x4 ;  /* 0x00000004ff007803 */ /* 0x000fe40000000000 */
[----:B------:R-:W-:Y:S01]  /*3360*/  ISETP.NE.AND P2, PT, R18, RZ, PT ;  /* 0x000000ff1200720c */ /* 0x000fe20003f45270 */
[----:B-1----:R-:W1:Y:S01]  /*3370*/  @!P1 LDC.64 R8, c[0x0][0x3c0] ;  /* 0x0000f000ff089b82 */ /* 0x002e620000000a00 */
[----:B------:R-:W2:Y:S01]  /*3380*/  @!P1 LDG.E.128 R4, desc[UR4][R4.64] ;  /* 0x0000000404049981 */ /* 0x000ea2000c1e1d00 */
[----:B-1----:R-:W-:Y:S02]  /*3390*/  @!P1 IMAD R9, R9, 0x1c0, RZ ;  /* 0x000001c009099824 */ /* 0x002fe400078e02ff */
[----:B------:R-:W-:Y:S04]  /*33a0*/  @!P1 IMAD.WIDE.U32 R2, R8, 0x1c0, R2 ;  /* 0x000001c008029825 */ /* 0x000fe800078e0002 */
[----:B------:R-:W-:Y:S05]  /*33b0*/  @!P1 IMAD.IADD R3, R3, 0x1, R9 ;  /* 0x0000000103039824 */ /* 0x000fea00078e0209 */
[----:B--2---:R1:W-:Y:S01]  /*33c0*/  @!P1 STG.E.128 desc[UR4][R2.64], R4 ;  /* 0x0000000402009986 */ /* 0x0043e2000c101d04 */
[----:B------:R-:W-:Y:S05]  /*33d0*/  @P0 BRA `(.L_x_1002) ;  /* 0x0000000800880947 */ /* 0x000fea0003800000 */
[----:B------:R-:W-:Y:S01]  /*33e0*/  @!P2 MOV R29, R27 ;  /* 0x0000001b001da202 */ /* 0x000fe20000000f00 */
[----:B-1----:R-:W-:Y:S01]  /*33f0*/  @!P2 IMAD.MOV.U32 R6, RZ, RZ, R60 ;  /* 0x000000ffff06a224 */ /* 0x002fe200078e003c */
[----:B------:R-:W-:Y:S02]  /*3400*/  @!P2 MOV R7, R59 ;  /* 0x0000003b0007a202 */ /* 0x000fe40000000f00 */
[----:B------:R-:W-:Y:S01]  /*3410*/  P2R R0, PR, RZ, 0x40 ;  /* 0x00000040ff007803 */ /* 0x000fe20000000000 */
[----:B------:R-:W2:Y:S01]  /*3420*/  @!P2 LDG.E.128 R8, desc[UR4][R28.64] ;  /* 0x000000041c08a981 */ /* 0x000ea2000c1e1d00 */
[----:B------:R-:W-:Y:S02]  /*3430*/  ISETP.NE.AND P6, PT, R47, RZ, PT ;  /* 0x000000ff2f00720c */ /* 0x000fe40003fc5270 */
[C---:B------:R-:W-:Y:S02]  /*3440*/  LEA R4, P0, R70.reuse, R28, 0x1 ;  /* 0x0000001c46047211 */ /* 0x040fe400078008ff */
[----:B------:R-:W-:Y:S02]  /*3450*/  P2R R20, PR, RZ, 0x2 ;  /* 0x00000002ff147803 */ /* 0x000fe40000000000 */
[----:B------:R-:W-:Y:S02]  /*3460*/  LEA.HI.X R5, R70, R27, R80, 0x1, P0 ;  /* 0x0000001b46057211 */ /* 0x000fe400000f0c50 */
[----:B------:R-:W-:Y:S02]  /*3470*/  LEA R2, P0, R75, R60, 0x1 ;  /* 0x0000003c4b027211 */ /* 0x000fe400078008ff */
[----:B------:R-:W-:Y:S02]  /*3480*/  ISETP.NE.AND P1, PT, R57, RZ, PT ;  /* 0x000000ff3900720c */ /* 0x000fe40003f25270 */
[----:B------:R-:W-:Y:S01]  /*3490*/  LEA.HI.X R3, R75, R59, R81, 0x1, P0 ;  /* 0x0000003b4b037211 */ /* 0x000fe200000f0c51 */
[----:B--2---:R1:W-:Y:S01]  /*34a0*/  @!P2 STG.E.128 desc[UR4][R6.64], R8 ;  /* 0x000000080600a986 */ /* 0x0043e2000c101d04 */
[----:B------:R-:W-:Y:S01]  /*34b0*/  ISETP.NE.AND P2, PT, R58, RZ, PT ;  /* 0x000000ff3a00720c */ /* 0x000fe20003f45270 */
[----:B-1----:R-:W1:Y:S02]  /*34c0*/  @!P6 LDC.64 R6, c[0x0][0x4a8] ;  /* 0x00012a00ff06eb82 */ /* 0x002e640000000a00 */
[C---:B-1----:R-:W-:Y:S04]  /*34d0*/  @!P6 LEA R12, P0, R6.reuse, R4, 0x5 ;  /* 0x00000004060ce211 */ /* 0x042fe800078028ff */
[----:B------:R-:W-:Y:S02]  /*34e0*/  @!P6 LEA.HI.X R13, R6, R5, R7, 0x5, P0 ;  /* 0x00000005060de211 */ /* 0x000fe400000f2c07 */
[----:B------:R-:W1:Y:S02]  /*34f0*/  @!P6 LDC.64 R6, c[0x0][0x3b8] ;  /* 0x0000ee00ff06eb82 */ /* 0x000e640000000a00 */
[C---:B-1----:R-:W-:Y:S04]  /*3500*/  @!P6 LEA R10, P0, R6.reuse, R2, 0x5 ;  /* 0x00000002060ae211 */ /* 0x042fe800078028ff */
[----:B------:R-:W-:Y:S02]  /*3510*/  @!P6 LEA.HI.X R11, R6, R3, R7, 0x5, P0 ;  /* 0x00000003060be211 */ /* 0x000fe400000f2c07 */
[----:B------:R-:W1:Y:S01]  /*3520*/  @!P1 LDC.64 R6, c[0x0][0x4a8] ;  /* 0x00012a00ff069b82 */ /* 0x000e620000000a00 */
[----:B------:R-:W-:Y:S11]  /*3530*/  ISETP.NE.AND P0, PT, R46, RZ, PT ;  /* 0x000000ff2e00720c */ /* 0x000ff60003f05270 */
[----:B------:R-:W-:Y:S02]  /*3540*/  @!UPT UIADD3 URZ, UPT, UPT, URZ, URZ, URZ ;  /* 0x000000fffffff290 */ /* 0x000fe4000fffe0ff */
[----:B------:R-:W2:Y:S06]  /*3550*/  @!P0 LDG.E.128 R16, desc[UR4][R4.64] ;  /* 0x0000000404108981 */ /* 0x000eac000c1e1d00 */
[----:B--2---:R2:W-:Y:S01]  /*3560*/  @!P0 STG.E.128 desc[UR4][R2.64], R16 ;  /* 0x0000001002008986 */ /* 0x0045e2000c101d04 */
[C---:B-1----:R-:W-:Y:S04]  /*3570*/  @!P1 LEA R8, P0, R6.reuse, R4, 0x6 ;  /* 0x0000000406089211 */ /* 0x042fe800078030ff */
[----:B------:R-:W-:Y:S01]  /*3580*/  @!P1 LEA.HI.X R9, R6, R5, R7, 0x6, P0 ;  /* 0x0000000506099211 */ /* 0x000fe200000f3407 */
[----:B--2---:R-:W1:Y:S02]  /*3590*/  @!P1 LDC.64 R16, c[0x0][0x3b8] ;  /* 0x0000ee00ff109b82 */ /* 0x004e640000000a00 */
[C---:B-1----:R-:W-:Y:S04]  /*35a0*/  @!P1 LEA R6, P0, R16.reuse, R2, 0x6 ;  /* 0x0000000210069211 */ /* 0x042fe800078030ff */
[----:B------:R-:W-:Y:S02]  /*35b0*/  @!P1 LEA.HI.X R7, R16, R3, R17, 0x6, P0 ;  /* 0x0000000310079211 */ /* 0x000fe400000f3411 */
[----:B------:R-:W2:Y:S06]  /*35c0*/  @!P6 LDG.E.128 R16, desc[UR4][R12.64] ;  /* 0x000000040c10e981 */ /* 0x000eac000c1e1d00 */
        /* <DEDUP_REMOVED lines=8> */
[----:B------:R-:W2:Y:S06]  /*3650*/  @!P1 LDG.E.128 R8, desc[UR4][R8.64] ;  /* 0x0000000408089981 */ /* 0x000eac000c1e1d00 */
[----:B--2---:R1:W-:Y:S01]  /*3660*/  @!P1 STG.E.128 desc[UR4][R6.64], R8 ;  /* 0x0000000806009986 */ /* 0x0043e2000c101d04 */
[----:B------:R-:W-:Y:S01]  /*3670*/  ISETP.NE.AND P1, PT, R20, RZ, PT ;  /* 0x000000ff1400720c */ /* 0x000fe20003f25270 */
[----:B-1----:R-:W1:Y:S02]  /*3680*/  @!P3 LDC.64 R6, c[0x0][0x4a8] ;  /* 0x00012a00ff06bb82 */ /* 0x002e640000000a00 */
[----:B-1----:R-:W-:Y:S02]  /*3690*/  @!P3 IMAD R0, R7, 0x60, RZ ;  /* 0x000000600700b824 */ /* 0x002fe400078e02ff */
[----:B------:R-:W-:Y:S04]  /*36a0*/  @!P3 IMAD.WIDE.U32 R6, R6, 0x60, R4 ;  /* 0x000000600606b825 */ /* 0x000fe800078e0004 */
[----:B------:R-:W-:Y:S05]  /*36b0*/  @!P3 IMAD.IADD R7, R7, 0x1, R0 ;  /* 0x000000010707b824 */ /* 0x000fea00078e0200 */
[----:B------:R1:W2:Y:S02]  /*36c0*/  @!P3 LDG.E.128 R8, desc[UR4][R6.64] ;  /* 0x000000040608b981 */ /* 0x0002a4000c1e1d00 */
[----:B-1----:R-:W1:Y:S02]  /*36d0*/  @!P3 LDC.64 R6, c[0x0][0x3b8] ;  /* 0x0000ee00ff06bb82 */ /* 0x002e640000000a00 */
[----:B-1----:R-:W-:Y:S02]  /*36e0*/  @!P3 IMAD R0, R7, 0x60, RZ ;  /* 0x000000600700b824 */ /* 0x002fe400078e02ff */
[----:B------:R-:W-:Y:S05]  /*36f0*/  @!P3 IMAD.WIDE.U32 R6, R6, 0x60, R2 ;  /* 0x000000600606b825 */ /* 0x000fea00078e0002 */
[----:B------:R-:W-:Y:S05]  /*3700*/  @!P3 IADD3 R7, PT, PT, R7, R0, RZ ;  /* 0x000000000707b210 */ /* 0x000fea0007ffe0ff */
[----:B--2---:R1:W-:Y:S01]  /*3710*/  @!P3 STG.E.128 desc[UR4][R6.64], R8 ;  /* 0x000000080600b986 */ /* 0x0043e2000c101d04 */
[----:B------:R-:W-:Y:S11]  /*3720*/  ISETP.NE.AND P3, PT, R61, RZ, PT ;  /* 0x000000ff3d00720c */ /* 0x000ff60003f65270 */
[----:B------:R-:W-:Y:S02]  /*3730*/  @!UPT UIADD3 URZ, UPT, UPT, URZ, URZ, URZ ;  /* 0x000000fffffff290 */ /* 0x000fe4000fffe0ff */
[----:B-1----:R-:W1:Y:S01]  /*3740*/  @!P3 LDC.64 R6, c[0x0][0x4a8] ;  /* 0x00012a00ff06bb82 */ /* 0x002e620000000a00 */
[----:B------:R-:W2:Y:S01]  /*3750*/  @!P2 LDG.E.128 R8, desc[UR4][R16.64] ;  /* 0x000000041008a981 */ /* 0x000ea2000c1e1d00 */
[C---:B-1----:R-:W-:Y:S04]  /*3760*/  @!P3 LEA R20, P0, R6.reuse, R4, 0x8 ;  /* 0x000000040614b211 */ /* 0x042fe800078040ff */
        /* <DEDUP_REMOVED lines=8> */
[----:B------:R-:W-:Y:S01]  /*37f0*/  @!P4 IMAD.IADD R7, R7, 0x1, R0 ;  /* 0x000000010707c824 */ /* 0x000fe200078e0200 */
[----:B--2---:R1:W-:Y:S01]  /*3800*/  @!P2 STG.E.128 desc[UR4][R12.64], R8 ;  /* 0x000000080c00a986 */ /* 0x0043e2000c101d04 */
[----:B------:R-:W-:Y:S05]  /*3810*/  ISETP.NE.AND P2, PT, R64, RZ, PT ;  /* 0x000000ff4000720c */ /* 0x000fea0003f45270 */
[----:B-1----:R1:W2:Y:S02]  /*3820*/  @!P4 LDG.E.128 R8, desc[UR4][R6.64] ;  /* 0x000000040608c981 */ /* 0x0022a4000c1e1d00 */
[----:B-1----:R-:W1:Y:S02]  /*3830*/  @!P4 LDC.64 R6, c[0x0][0x3b8] ;  /* 0x0000ee00ff06cb82 */ /* 0x002e640000000a00 */
[----:B-1----:R-:W-:Y:S02]  /*3840*/  @!P4 IMAD R0, R7, 0xa0, RZ ;  /* 0x000000a00700c824 */ /* 0x002fe400078e02ff */
[----:B------:R-:W-:Y:S05]  /*3850*/  @!P4 IMAD.WIDE.U32 R6, R6, 0xa0, R2 ;  /* 0x000000a00606c825 */ /* 0x000fea00078e0002 */
[----:B------:R-:W-:Y:S05]  /*3860*/  @!P4 IADD3 R7, PT, PT, R7, R0, RZ ;  /* 0x000000000707c210 */ /* 0x000fea0007ffe0ff */
        /* <DEDUP_REMOVED lines=11> */
[----:B--2---:R1:W-:Y:S02]  /*3920*/  @!P5 STG.E.128 desc[UR4][R6.64], R8 ;  /* 0x000000080600d986 */ /* 0x0043e4000c101d04 */
        /* <DEDUP_REMOVED lines=10> */
[----:B-1----:R-:W1:Y:S04]  /*39d0*/  @!P2 LDC.64 R6, c[0x0][0x4a8] ;  /* 0x00012a00ff06ab82 */ /* 0x002e680000000a00 */
[----:B------:R-:W2:Y:S01]  /*39e0*/  @!P3 LDG.E.128 R8, desc[UR4][R20.64] ;  /* 0x000000041408b981 */ /* 0x000ea2000c1e1d00 */
        /* <DEDUP_REMOVED lines=12> */
[----:B-1----:R-:W1:Y:S08]  /*3ab0*/  @!P4 LDC.64 R6, c[0x0][0x4a8] ;  /* 0x00012a00ff06cb82 */ /* 0x002e700000000a00 */
[----:B------:R-:W2:Y:S01]  /*3ac0*/  @!P4 LDC.64 R8, c[0x0][0x3b8] ;  /* 0x0000ee00ff08cb82 */ /* 0x000ea20000000a00 */
[----:B-1----:R-:W-:Y:S02]  /*3ad0*/  @!P4 IMAD R0, R7, 0x140, RZ ;  /* 0x000001400700c824 */ /* 0x002fe400078e02ff */
[----:B------:R-:W-:Y:S04]  /*3ae0*/  @!P4 IMAD.WIDE.U32 R6, R6, 0x140, R4 ;  /* 0x000001400606c825 */ /* 0x000fe800078e0004 */
[----:B------:R-:W-:Y:S02]  /*3af0*/  @!P4 IMAD.IADD R7, R7, 0x1, R0 ;  /* 0x000000010707c824 */ /* 0x000fe400078e0200 */
[----:B--2---:R-:W-:Y:S02]  /*3b00*/  @!P4 IMAD R10, R9, 0x140, RZ ;  /* 0x00000140090ac824 */ /* 0x004fe400078e02ff */
[----:B------:R-:W-:Y:S01]  /*3b10*/  @!P4 IMAD.WIDE.U32 R8, R8, 0x140, R2 ;  /* 0x000001400808c825 */ /* 0x000fe200078e0002 */
[----:B------:R1:W2:Y:S04]  /*3b20*/  @!P4 LDG.E.128 R16, desc[UR4][R6.64] ;  /* 0x000000040610c981 */ /* 0x0002a8000c1e1d00 */
[----:B------:R-:W-:Y:S01]  /*3b30*/  @!P4 IADD3 R9, PT, PT, R9, R10, RZ ;  /* 0x0000000a0909c210 */ /* 0x000fe20007ffe0ff */
[----:B-1----:R-:W1:Y:S02]  /*3b40*/  @!P0 LDC.64 R6, c[0x0][0x4a8] ;  /* 0x00012a00ff068b82 */ /* 0x002e640000000a00 */
[----:B-1----:R-:W-:Y:S02]  /*3b50*/  @!P0 IMAD R0, R7, 0x160, RZ ;  /* 0x0000016007008824 */ /* 0x002fe400078e02ff */
[----:B------:R-:W-:Y:S04]  /*3b60*/  @!P0 IMAD.WIDE.U32 R6, R6, 0x160, R4 ;  /* 0x0000016006068825 */ /* 0x000fe800078e0004 */
[----:B------:R-:W-:Y:S01]  /*3b70*/  @!P0 IMAD.IADD R7, R7, 0x1, R0 ;  /* 0x0000000107078824 */ /* 0x000fe200078e0200 */
[----:B--2---:R1:W-:Y:S02]  /*3b80*/  @!P4 STG.E.128 desc[UR4][R8.64], R16 ;  /* 0x000000100800c986 */ /* 0x0043e4000c101d04 */
[----:B-1----:R-:W1:Y:S04]  /*3b90*/  @!P0 LDC.64 R8, c[0x0][0x3b8] ;  /* 0x0000ee00ff088b82 */ /* 0x002e680000000a00 */
[----:B------:R2:W3:Y:S01]  /*3ba0*/  @!P0 LDG.E.128 R16, desc[UR4][R6.64] ;  /* 0x0000000406108981 */ /* 0x0004e2000c1e1d00 */
[----:B-1----:R-:W-:Y:S03]  /*3bb0*/  @!P0 IMAD R10, R9, 0x160, RZ ;  /* 0x00000160090a8824 */ /* 0x002fe600078e02ff */
[----:B--2---:R-:W1:Y:S01]  /*3bc0*/  @!P3 LDC.64 R6, c[0x0][0x4a8] ;  /* 0x00012a00ff06bb82 */ /* 0x004e620000000a00 */
[----:B------:R-:W-:Y:S05]  /*3bd0*/  @!P0 IMAD.WIDE.U32 R8, R8, 0x160, R2 ;  /* 0x0000016008088825 */ /* 0x000fea00078e0002 */
[----:B------:R-:W-:Y:S01]  /*3be0*/  @!P0 IADD3 R9, PT, PT, R9, R10, RZ ;  /* 0x0000000a09098210 */ /* 0x000fe20007ffe0ff */
[----:B-1----:R-:W-:Y:S02]  /*3bf0*/  @!P3 IMAD R0, R7, 0x180, RZ ;  /* 0x000001800700b824 */ /* 0x002fe400078e02ff */
[----:B------:R-:W-:Y:S04]  /*3c00*/  @!P3 IMAD.WIDE.U32 R6, R6, 0x180, R4 ;  /* 0x000001800606b825 */ /* 0x000fe800078e0004 */
[----:B------:R-:W-:Y:S01]  /*3c10*/  @!P3 IMAD.IADD R7, R7, 0x1, R0 ;  /* 0x000000010707b824 */ /* 0x000fe200078e0200 */
[----:B---3--:R1:W-:Y:S02]  /*3c20*/  @!P0 STG.E.128 desc[UR4][R8.64], R16 ;  /* 0x0000001008008986 */ /* 0x0083e4000c101d04 */
[----:B-1----:R-:W1:Y:S04]  /*3c30*/  @!P3 LDC.64 R8, c[0x0][0x3b8] ;  /* 0x0000ee00ff08bb82 */ /* 0x002e680000000a00 */
[----:B------:R2:W3:Y:S01]  /*3c40*/  @!P3 LDG.E.128 R16, desc[UR4][R6.64] ;  /* 0x000000040610b981 */ /* 0x0004e2000c1e1d00 */
[----:B-1----:R-:W-:Y:S02]  /*3c50*/  @!P3 IMAD R10, R9, 0x180, RZ ;  /* 0x00000180090ab824 */ /* 0x002fe400078e02ff */
[----:B------:R-:W-:Y:S01]  /*3c60*/  @!P3 IMAD.WIDE.U32 R8, R8, 0x180, R2 ;  /* 0x000001800808b825 */ /* 0x000fe200078e0002 */
[----:B--2---:R-:W1:Y:S04]  /*3c70*/  @!P2 LDC.64 R6, c[0x0][0x4a8] ;  /* 0x00012a00ff06ab82 */ /* 0x004e680000000a00 */
[----:B------:R-:W-:Y:S01]  /*3c80*/  @!P3 IADD3 R9, PT, PT, R9, R10, RZ ;  /* 0x0000000a0909b210 */ /* 0x000fe20007ffe0ff */
[----:B-1----:R-:W-:Y:S02]  /*3c90*/  @!P2 IMAD R0, R7, 0x1a0, RZ ;  /* 0x000001a00700a824 */ /* 0x002fe400078e02ff */
[----:B------:R-:W-:Y:S04]  /*3ca0*/  @!P2 IMAD.WIDE.U32 R6, R6, 0x1a0, R4 ;  /* 0x000001a00606a825 */ /* 0x000fe800078e0004 */
[----:B------:R-:W-:Y:S01]  /*3cb0*/  @!P2 IMAD.IADD R7, R7, 0x1, R0 ;  /* 0x000000010707a824 */ /* 0x000fe200078e0200 */
[----:B---3--:R1:W-:Y:S06]  /*3cc0*/  @!P3 STG.E.128 desc[UR4][R8.64], R16 ;  /* 0x000000100800b986 */ /* 0x0083ec000c101d04 */
[----:B-1----:R1:W2:Y:S01]  /*3cd0*/  @!P2 LDG.E.128 R8, desc[UR4][R6.64] ;  /* 0x000000040608a981 */ /* 0x0022a2000c1e1d00 */
[----:B------:R-:W-:Y:S01]  /*3ce0*/  MOV R19, RZ ;  /* 0x000000ff00137202 */ /* 0x000fe20000000f00 */
[----:B-1----:R-:W1:Y:S02]  /*3cf0*/  @!P2 LDC.64 R6, c[0x0][0x3b8] ;  /* 0x0000ee00ff06ab82 */ /* 0x002e640000000a00 */
[----:B-1----:R-:W-:Y:S02]  /*3d00*/  @!P2 IMAD R0, R7, 0x1a0, RZ ;  /* 0x000001a00700a824 */ /* 0x002fe400078e02ff */
[----:B------:R-:W-:Y:S05]  /*3d10*/  @!P2 IMAD.WIDE.U32 R6, R6, 0x1a0, R2 ;  /* 0x000001a00606a825 */ /* 0x000fea00078e0002 */
[----:B------:R-:W-:Y:S05]  /*3d20*/  @!P2 IADD3 R7, PT, PT, R7, R0, RZ ;  /* 0x000000000707a210 */ /* 0x000fea0007ffe0ff */
[----:B--2---:R1:W-:Y:S01]  /*3d30*/  @!P2 STG.E.128 desc[UR4][R6.64], R8 ;  /* 0x000000080600a986 */ /* 0x0043e2000c101d04 */
[----:B------:R-:W-:Y:S05]  /*3d40*/  @P1 BRA `(.L_x_1003) ;  /* 0x000000a800c81947 */ /* 0x000fea0003800000 */
[----:B-1----:R-:W1:Y:S08]  /*3d50*/  LDC.64 R6, c[0x0][0x4a8] ;  /* 0x00012a00ff067b82 */ /* 0x002e700000000a00 */
[----:B------:R-:W2:Y:S01]  /*3d60*/  LDC.64 R8, c[0x0][0x3b8] ;  /* 0x0000ee00ff087b82 */ /* 0x000ea20000000a00 */
[----:B-1----:R-:W-:Y:S04]  /*3d70*/  IMAD.WIDE.U32 R4, R6, 0x1c0, R4 ;  /* 0x000001c006047825 */ /* 0x002fe800078e0004 */
[----:B------:R-:W-:Y:S02]  /*3d80*/  IMAD R0, R7, 0x1c0, RZ ;  /* 0x000001c007007824 */ /* 0x000fe400078e02ff */
[----:B--2---:R-:W-:Y:S03]  /*3d90*/  IMAD.WIDE.U32 R2, R8, 0x1c0, R2 ;  /* 0x000001c008027825 */ /* 0x004fe600078e0002 */
[----:B------:R-:W-:Y:S01]  /*3da0*/  IADD3 R5, PT, PT, R5, R0, RZ ;  /* 0x0000000005057210 */ /* 0x000fe20007ffe0ff */
[----:B------:R-:W-:Y:S05]  /*3db0*/  IMAD R0, R9, 0x1c0, RZ ;  /* 0x000001c009007824 */ /* 0x000fea00078e02ff */
[----:B------:R-:W2:Y:S01]  /*3dc0*/  LDG.E.128 R4, desc[UR4][R4.64] ;  /* 0x0000000404047981 */ /* 0x000ea2000c1e1d00 */
[----:B------:R-:W-:Y:S05]  /*3dd0*/  IADD3 R3, PT, PT, R3, R0, RZ ;  /* 0x0000000003037210 */ /* 0x000fea0007ffe0ff */
[----:B--2---:R1:W-:Y:S01]  /*3de0*/  STG.E.128 desc[UR4][R2.64], R4 ;  /* 0x0000000402007986 */ /* 0x0043e2000c101d04 */
[----:B------:R-:W-:Y:S05]  /*3df0*/  BRA `(.L_x_1003) ;  /* 0x000000a8009c7947 */ /* 0x000fea0003800000 */
.L_x_1002:
[----:B------:R-:W-:Y:S05]  /*3e00*/  BRA.U !UP0, `(.L_x_1004) ;  /* 0x0000004108b07547 */ /* 0x000fea000b800000 */
[----:B------:R-:W-:Y:S01]  /*3e10*/  ISETP.NE.AND P1, PT, R0, RZ, PT ;  /* 0x000000ff0000720c */ /* 0x000fe20003f25270 */
[----:B------:R-:W2:Y:S01]  /*3e20*/  LDC R40, c[0x0][0x450] ;  /* 0x00011400ff287b82 */ /* 0x000ea20000000800 */
[----:B------:R-:W-:Y:S01]  /*3e30*/  ISETP.NE.AND P0, PT, R16, RZ, PT ;  /* 0x000000ff1000720c */ /* 0x000fe20003f05270 */
[C---:B------:R-:W-:Y:S01]  /*3e40*/  IMAD.SHL.U32 R24, R97.reuse, 0x2, RZ ;  /* 0x0000000261187824 */ /* 0x040fe200078e00ff */
        /* <DEDUP_REMOVED lines=20> */
[----:B-1----:R-:W4:Y:S01]  /*3f90*/  @!P0 LDG.E.64 R2, desc[UR4][R30.64] ;  /* 0x000000041e028981 */ /* 0x002f22000c1e1b00 */
[--C-:B---3--:R-:W-:Y:S01]  /*3fa0*/  @!P0 HADD2.F32 R17, -RZ, R22.reuse.H0_H0 ;  /* 0x20000016ff118230 */ /* 0x108fe20000004100 */
[----:B--2---:R-:W-:Y:S01]  /*3fb0*/  @!P0 MOV R4, R8 ;  /* 0x0000000800048202 */ /* 0x004fe20000000f00 */
[----:B------:R-:W-:Y:S01]  /*3fc0*/  @!P0 HADD2.F32 R18, -RZ, R22.H1_H1 ;  /* 0x30000016ff128230 */ /* 0x000fe20000004100 */
[----:B------:R-:W-:Y:S01]  /*3fd0*/  @!P0 MOV R7, R10 ;  /* 0x0000000a00078202 */ /* 0x000fe20000000f00 */
[----:B------:R-:W-:Y:S01]  /*3fe0*/  @!P0 HADD2.F32 R22, -RZ, R23.H0_H0 ;  /* 0x20000017ff168230 */ /* 0x000fe20000004100 */
[----:B------:R-:W-:Y:S01]  /*3ff0*/  @!P0 MOV R6, R11 ;  /* 0x0000000b00068202 */ /* 0x000fe20000000f00 */
[----:B------:R-:W-:Y:S02]  /*4000*/  @!P0 HADD2.F32 R0, -RZ, R4.H1_H1 ;  /* 0x30000004ff008230 */ /* 0x000fe40000004100 */
[--C-:B----4-:R-:W-:Y:S02]  /*4010*/  @!P0 HADD2.F32 R16, -RZ, R3.reuse.H0_H0 ;  /* 0x20000003ff108230 */ /* 0x110fe40000004100 */
[----:B------:R-:W-:Y:S02]  /*4020*/  @!P0 HADD2.F32 R13, -RZ, R3.H1_H1 ;  /* 0x30000003ff0d8230 */ /* 0x000fe40000004100 */
[--C-:B------:R-:W-:Y:S02]  /*4030*/  @!P0 HADD2.F32 R5, -RZ, R2.reuse.H0_H0 ;  /* 0x20000002ff058230 */ /* 0x100fe40000004100 */
[----:B------:R-:W-:Y:S01]  /*4040*/  @!P0 HADD2.F32 R12, -RZ, R2.H1_H1 ;  /* 0x30000002ff0c8230 */ /* 0x000fe20000004100 */
[----:B------:R-:W-:Y:S01]  /*4050*/  @!P0 MOV R2, R9 ;  /* 0x0000000900028202 */ /* 0x000fe20000000f00 */
[----:B------:R-:W-:Y:S02]  /*4060*/  @!P0 HADD2.F32 R3, -RZ, R4.H0_H0 ;  /* 0x20000004ff038230 */ /* 0x000fe40000004100 */
[C---:B------:R-:W-:Y:S01]  /*4070*/  @!P0 FMUL.FTZ R4, R0.reuse, R17 ;  /* 0x0000001100048220 */ /* 0x040fe20000410000 */
[-C--:B------:R-:W-:Y:S01]  /*4080*/  @!P0 FMUL.FTZ R0, R0, R5.reuse ;  /* 0x0000000500008220 */ /* 0x080fe20000410000 */
[----:B------:R-:W-:Y:S02]  /*4090*/  @!P0 HADD2.F32 R23, -RZ, R23.H1_H1 ;  /* 0x30000017ff178230 */ /* 0x000fe40000004100 */
[----:B------:R-:W-:Y:S01]  /*40a0*/  @!P0 FFMA.FTZ R32, R3, R5, -R4 ;  /* 0x0000000503208223 */ /* 0x000fe20000010804 */
[--C-:B------:R-:W-:Y:S02]  /*40b0*/  @!P0 HADD2.F32 R5, -RZ, R2.reuse.H1_H1 ;  /* 0x30000002ff058230 */ /* 0x100fe40000004100 */
[----:B------:R-:W-:Y:S01]  /*40c0*/  @!P0 FFMA.FTZ R0, R17, R3, R0 ;  /* 0x0000000311008223 */ /* 0x000fe20000010000 */
[----:B------:R-:W-:Y:S02]  /*40d0*/  @!P0 HADD2.F32 R17, -RZ, R2.H0_H0 ;  /* 0x20000002ff118230 */ /* 0x000fe40000004100 */
[--C-:B------:R-:W-:Y:S02]  /*40e0*/  @!P0 HADD2.F32 R3, -RZ, R7.reuse.H1_H1 ;  /* 0x30000007ff038230 */ /* 0x100fe40000004100 */
[C---:B------:R-:W-:Y:S01]  /*40f0*/  @!P0 FMUL.FTZ R29, R5.reuse, R18 ;  /* 0x00000012051d8220 */ /* 0x040fe20000410000 */
[----:B------:R-:W-:Y:S01]  /*4100*/  @!P0 F2FP.F16.F32.PACK_AB R0, R0, R32 ;  /* 0x000000200000823e */ /* 0x000fe200000000ff */
[--C-:B------:R-:W-:Y:S02]  /*4110*/  @!P0 HADD2.F32 R4, -RZ, R6.reuse.H1_H1 ;  /* 0x30000006ff048230 */ /* 0x100fe40000004100 */
[-C--:B------:R-:W-:Y:S01]  /*4120*/  @!P0 FMUL.FTZ R2, R5, R12.reuse ;  /* 0x0000000c05028220 */ /* 0x080fe20000410000 */
[----:B------:R-:W-:Y:S01]  /*4130*/  @!P0 FFMA.FTZ R29, R17, R12, -R29 ;  /* 0x0000000c111d8223 */ /* 0x000fe2000001081d */
[----:B------:R-:W-:Y:S01]  /*4140*/  @!P0 MOV R8, R0 ;  /* 0x0000000000088202 */ /* 0x000fe20000000f00 */
[----:B------:R-:W-:Y:S02]  /*4150*/  @!P0 HADD2.F32 R5, -RZ, R7.H0_H0 ;  /* 0x20000007ff058230 */ /* 0x000fe40000004100 */
[C---:B------:R-:W-:Y:S01]  /*4160*/  @!P0 FMUL.FTZ R12, R3.reuse, R22 ;  /* 0x00000016030c8220 */ /* 0x040fe20000410000 */
[----:B------:R-:W-:Y:S02]  /*4170*/  @!P0 HADD2.F32 R6, -RZ, R6.H0_H0 ;  /* 0x20000006ff068230 */ /* 0x000fe40000004100 */
[C---:B------:R-:W-:Y:S01]  /*4180*/  @!P0 FMUL.FTZ R7, R4.reuse, R23 ;  /* 0x0000001704078220 */ /* 0x040fe20000410000 */
[-C--:B------:R-:W-:Y:S01]  /*4190*/  @!P0 FMUL.FTZ R3, R3, R16.reuse ;  /* 0x0000001003038220 */ /* 0x080fe20000410000 */
[----:B------:R-:W-:Y:S01]  /*41a0*/  @!P0 FMUL.FTZ R4, R4, R13 ;  /* 0x0000000d04048220 */ /* 0x000fe20000410000 */
[----:B------:R-:W-:Y:S01]  /*41b0*/  @!P0 FFMA.FTZ R2, R18, R17, R2 ;  /* 0x0000001112028223 */ /* 0x000fe20000010002 */
[----:B------:R-:W-:Y:S01]  /*41c0*/  @!P0 FFMA.FTZ R12, R5, R16, -R12 ;  /* 0x00000010050c8223 */ /* 0x000fe2000001080c */
[----:B------:R-:W-:Y:S01]  /*41d0*/  @!P0 FFMA.FTZ R3, R22, R5, R3 ;  /* 0x0000000516038223 */ /* 0x000fe20000010003 */
[----:B------:R-:W-:Y:S01]  /*41e0*/  @!P0 FFMA.FTZ R7, R6, R13, -R7 ;  /* 0x0000000d06078223 */ /* 0x000fe20000010807 */
[----:B------:R-:W-:Y:S01]  /*41f0*/  @!P0 FFMA.FTZ R4, R23, R6, R4 ;  /* 0x0000000617048223 */ /* 0x000fe20000010004 */
[----:B------:R-:W-:Y:S02]  /*4200*/  @!P0 F2FP.F16.F32.PACK_AB R2, R2, R29 ;  /* 0x0000001d0202823e */ /* 0x000fe400000000ff */
[----:B------:R-:W-:Y:S02]  /*4210*/  @!P0 F2FP.F16.F32.PACK_AB R3, R3, R12 ;  /* 0x0000000c0303823e */ /* 0x000fe400000000ff */
[----:B------:R-:W-:Y:S02]  /*4220*/  @!P0 F2FP.F16.F32.PACK_AB R4, R4, R7 ;  /* 0x000000070404823e */ /* 0x000fe400000000ff */
[----:B------:R-:W-:Y:S02]  /*4230*/  @!P0 MOV R9, R2 ;  /* 0x0000000200098202 */ /* 0x000fe40000000f00 */
[----:B------:R-:W-:Y:S02]  /*4240*/  @!P0 MOV R10, R3 ;  /* 0x00000003000a8202 */ /* 0x000fe40000000f00 */
[----:B------:R-:W-:Y:S02]  /*4250*/  @!P0 MOV R11, R4 ;  /* 0x00000004000b8202 */ /* 0x000fe40000000f00 */
[----:B------:R-:W-:Y:S02]  /*4260*/  MOV R2, R60 ;  /* 0x0000003c00027202 */ /* 0x000fe40000000f00 */
[----:B------:R-:W-:Y:S05]  /*4270*/  MOV R3, R59 ;  /* 0x0000003b00037202 */ /* 0x000fea0000000f00 */
[----:B------:R2:W-:Y:S02]  /*4280*/  STG.E.128 desc[UR4][R2.64], R8 ;  /* 0x0000000802007986 */ /* 0x0005e4000c101d04 */
.L_x_1006:
[----:B------:R-:W-:Y:S05]  /*4290*/  BSYNC.RECONVERGENT B0 ;  /* 0x0000000000007941 */ /* 0x000fea0003800200 */
.L_x_1005:
[----:B------:R-:W-:Y:S01]  /*42a0*/  ISETP.NE.AND P0, PT, R46, RZ, PT ;  /* 0x000000ff2e00720c */ /* 0x000fe20003f05270 */
[----:B------:R-:W-:Y:S11]  /*42b0*/  BSSY.RECONVERGENT B0, `(.L_x_1007) ;  /* 0x0000035000007945 */ /* 0x000ff60003800200 */
[----:B------:R-:W-:Y:S01]  /*42c0*/  @!UPT UIADD3 URZ, UPT, UPT, URZ, URZ, URZ ;  /* 0x000000fffffff290 */ /* 0x000fe2000fffe0ff */
[----:B------:R-:W-:Y:S05]  /*42d0*/  @P0 BRA `(.L_x_1008) ;  /* 0x0000000000c80947 */ /* 0x000fea0003800000 */
[----:B------:R-:W-:Y:S01]  /*42e0*/  ISETP.GE.AND P0, PT, R14, R19, PT ;  /* 0x000000130e00720c */ /* 0x000fe20003f06270 */
[----:B--2---:R-:W2:Y:S11]  /*42f0*/  LDG.E.128 R8, desc[UR4][R36.64] ;  /* 0x0000000424087981 */ /* 0x004eb6000c1e1d00 */
[----:B------:R-:W-:Y:S01]  /*4300*/  @!UPT UIADD3 URZ, UPT, UPT, URZ, URZ, URZ ;  /* 0x000000fffffff290 */ /* 0x000fe2000fffe0ff */
        /* <DEDUP_REMOVED lines=45> */
[----:B------:R-:W-:Y:S05]  /*45e0*/  @!P0 MOV R11, R4 ;  /* 0x00000004000b8202 */ /* 0x000fea0000000f00 */
[----:B------:R3:W-:Y:S02]  /*45f0*/  STG.E.128 desc[UR4][R38.64], R8 ;  /* 0x0000000826007986 */ /* 0x0007e4000c101d04 */
.L_x_1008:
[----:B------:R-:W-:Y:S05]  /*4600*/  BSYNC.RECONVERGENT B0 ;  /* 0x0000000000007941 */ /* 0x000fea0003800200 */
.L_x_1007:
[----:B------:R-:W-:Y:S01]  /*4610*/  ISETP.NE.AND P0, PT, R47, RZ, PT ;  /* 0x000000ff2f00720c */ /* 0x000fe20003f05270 */
[----:B------:R-:W-:Y:S11]  /*4620*/  BSSY.RECONVERGENT B0, `(.L_x_1009) ;  /* 0x000003d000007945 */ /* 0x000ff60003800200 */
[----:B------:R-:W-:Y:S01]  /*4630*/  @!UPT UIADD3 URZ, UPT, UPT, URZ, URZ, URZ ;  /* 0x000000fffffff290 */ /* 0x000fe2000fffe0ff */
[----:B------:R-:W-:Y:S05]  /*4640*/  @P0 BRA `(.L_x_1010) ;  /* 0x0000000000e80947 */ /* 0x000fea0003800000 */
[----:B-12---:R-:W3:Y:S02]  /*4650*/  LDC.64 R2, c[0x0][0x4a8] ;  /* 0x00012a00ff027b82 */ /* 0x006ee40000000a00 */
[C---:B---3--:R-:W-:Y:S04]  /*4660*/  LEA R8, P0, R2.reuse, R36, 0x5 ;  /* 0x0000002402087211 */ /* 0x048fe800078028ff */
[----:B------:R-:W-:Y:S02]  /*4670*/  LEA.HI.X R9, R2, R37, R3, 0x5, P0 ;  /* 0x0000002502097211 */ /* 0x000fe400000f2c03 */
[----:B------:R-:W1:Y:S04]  /*4680*/  LDC.64 R2, c[0x0][0x3b8] ;  /* 0x0000ee00ff027b82 */ /* 0x000e680000000a00 */
[----:B------:R-:W2:Y:S01]  /*4690*/  LDG.E.128 R8, desc[UR4][R8.64] ;  /* 0x0000000408087981 */ /* 0x000ea2000c1e1d00 */
[C---:B-1----:R-:W-:Y:S04]  /*46a0*/  LEA R32, P0, R2.reuse, R38, 0x5 ;  /* 0x0000002602207211 */ /* 0x042fe800078028ff */
[----:B------:R-:W-:Y:S02]  /*46b0*/  LEA.HI.X R33, R2, R39, R3, 0x5, P0 ;  /* 0x0000002702217211 */ /* 0x000fe400000f2c03 */
[----:B------:R-:W-:Y:S11]  /*46c0*/  ISETP.GE.AND P0, PT, R14, R19, PT ;  /* 0x000000130e00720c */ /* 0x000ff60003f06270 */
[----:B------:R-:W-:Y:S02]  /*46d0*/  @!UPT UIADD3 URZ, UPT, UPT, URZ, URZ, URZ ;  /* 0x000000fffffff290 */ /* 0x000fe4000fffe0ff */
[C---:B------:R-:W-:Y:S04]  /*46e0*/  @!P0 IMAD.WIDE R4, R26.reuse, 0x20, R24 ;  /* 0x000000201a048825 */ /* 0x040fe800078e0218 */
[----:B------:R-:W-:Y:S01]  /*46f0*/  @!P0 IMAD.WIDE R2, R26, 0x20, R20 ;  /* 0x000000201a028825 */ /* 0x000fe200078e0214 */
[----:B------:R2:W3:Y:S06]  /*4700*/  @!P0 LDG.E.64 R22, desc[UR4][R4.64] ;  /* 0x0000000404168981 */ /* 0x0004ec000c1e1b00 */
[----:B------:R-:W4:Y:S01]  /*4710*/  @!P0 LDG.E.64 R2, desc[UR4][R2.64] ;  /* 0x0000000402028981 */ /* 0x000f22000c1e1b00 */
[----:B--2---:R-:W-:Y:S02]  /*4720*/  @!P0 MOV R4, R8 ;  /* 0x0000000800048202 */ /* 0x004fe40000000f00 */
[----:B------:R-:W-:Y:S02]  /*4730*/  @!P0 MOV R7, R10 ;  /* 0x0000000a00078202 */ /* 0x000fe40000000f00 */
[----:B------:R-:W-:Y:S01]  /*4740*/  @!P0 MOV R6, R11 ;  /* 0x0000000b00068202 */ /* 0x000fe20000000f00 */
[----:B------:R-:W-:Y:S02]  /*4750*/  @!P0 HADD2.F32 R0, -RZ, R4.H1_H1 ;  /* 0x30000004ff008230 */ /* 0x000fe40000004100 */
[--C-:B---3--:R-:W-:Y:S02]  /*4760*/  @!P0 HADD2.F32 R17, -RZ, R22.reuse.H0_H0 ;  /* 0x20000016ff118230 */ /* 0x108fe40000004100 */
[----:B------:R-:W-:Y:S02]  /*4770*/  @!P0 HADD2.F32 R18, -RZ, R22.H1_H1 ;  /* 0x30000016ff128230 */ /* 0x000fe40000004100 */
[----:B------:R-:W-:Y:S02]  /*4780*/  @!P0 HADD2.F32 R22, -RZ, R23.H0_H0 ;  /* 0x20000017ff168230 */ /* 0x000fe40000004100 */
        /* <DEDUP_REMOVED lines=38> */
.L_x_1010:
[----:B------:R-:W-:Y:S05]  /*49f0*/  BSYNC.RECONVERGENT B0 ;  /* 0x0000000000007941 */ /* 0x000fea0003800200 */
.L_x_1009:
[----:B------:R-:W-:Y:S01]  /*4a00*/  ISETP.NE.AND P0, PT, R57, RZ, PT ;  /* 0x000000ff3900720c */ /* 0x000fe20003f05270 */
[----:B------:R-:W-:Y:S11]  /*4a10*/  BSSY.RECONVERGENT B0, `(.L_x_1011) ;  /* 0x000003d000007945 */ /* 0x000ff60003800200 */
[----:B------:R-:W-:Y:S01]  /*4a20*/  @!UPT UIADD3 URZ, UPT, UPT, URZ, URZ, URZ ;  /* 0x000000fffffff290 */ /* 0x000fe2000fffe0ff */
[----:B------:R-:W-:Y:S05]  /*4a30*/  @P0 BRA `(.L_x_1012) ;  /* 0x0000000000e80947 */ /* 0x000fea0003800000 */
[----:B-12---:R-:W3:Y:S02]  /*4a40*/  LDC.64 R2, c[0x0][0x4a8] ;  /* 0x00012a00ff027b82 */ /* 0x006ee40000000a00 */
[C---:B---34-:R-:W-:Y:S04]  /*4a50*/  LEA R8, P0, R2.reuse, R36, 0x6 ;  /* 0x0000002402087211 */ /* 0x058fe800078030ff */
        /* <DEDUP_REMOVED lines=56> */
.L_x_1012:
[----:B------:R-:W-:Y:S05]  /*4de0*/  BSYNC.RECONVERGENT B0 ;  /* 0x0000000000007941 */ /* 0x000fea0003800200 */
.L_x_1011:
[----:B------:R-:W-:Y:S04]  /*4df0*/  BSSY.RECONVERGENT B0, `(.L_x_1013) ;  /* 0x0000042000007945 */ /* 0x000fe80003800200 */
[----:B------:R-:W-:Y:S05]  /*4e00*/  @P3 BRA `(.L_x_1014) ;  /* 0x0000000400003947 */ /* 0x000fea0003800000 */
[----:B-12---:R-:W1:Y:S01]  /*4e10*/  LDC.64 R2, c[0x0][0x4a8] ;  /* 0x00012a00ff027b82 */ /* 0x006e620000000a00 */
[----:B---34-:R-:W-:Y:S02]  /*4e20*/  MOV R8, R36 ;  /* 0x0000002400087202 */ /* 0x018fe40000000f00 */
[----:B------:R-:W-:Y:S02]  /*4e30*/  MOV R9, R37 ;  /* 0x0000002500097202 */ /* 0x000fe40000000f00 */
[----:B------:R-:W-:Y:S11]  /*4e40*/  ISETP.GE.AND P0, PT, R14, R19, PT ;  /* 0x000000130e00720c */ /* 0x000ff60003f06270 */
[----:B------:R-:W-:Y:S02]  /*4e50*/  @!UPT UIADD3 URZ, UPT, UPT, URZ, URZ, URZ ;  /* 0x000000fffffff290 */ /* 0x000fe4000fffe0ff */
[----:B------:R-:W-:Y:S05]  /*4e60*/  @!P0 IMAD.WIDE R4, R26, 0x60, R24 ;  /* 0x000000601a048825 */ /* 0x000fea00078e0218 */
[----:B------:R-:W2:Y:S01]  /*4e70*/  @!P0 LDG.E.64 R22, desc[UR4][R4.64] ;  /* 0x0000000404168981 */ /* 0x000ea2000c1e1b00 */
[----:B-1----:R-:W-:Y:S04]  /*4e80*/  IMAD.WIDE.U32 R8, R2, 0x60, R8 ;  /* 0x0000006002087825 */ /* 0x002fe800078e0008 */
[----:B------:R-:W-:Y:S02]  /*4e90*/  IMAD R0, R3, 0x60, RZ ;  /* 0x0000006003007824 */ /* 0x000fe400078e02ff */
[----:B------:R-:W-:Y:S03]  /*4ea0*/  @!P0 IMAD.WIDE R2, R26, 0x60, R20 ;  /* 0x000000601a028825 */ /* 0x000fe600078e0214 */
[----:B------:R-:W-:Y:S03]  /*4eb0*/  IADD3 R9, PT, PT, R0, R9, RZ ;  /* 0x0000000900097210 */ /* 0x000fe60007ffe0ff */
[----:B------:R-:W3:Y:S06]  /*4ec0*/  @!P0 LDG.E.64 R2, desc[UR4][R2.64] ;  /* 0x0000000402028981 */ /* 0x000eec000c1e1b00 */
[----:B------:R-:W4:Y:S01]  /*4ed0*/  LDG.E.128 R8, desc[UR4][R8.64] ;  /* 0x0000000408087981 */ /* 0x000f22000c1e1d00 */
[--C-:B--2---:R-:W-:Y:S02]  /*4ee0*/  @!P0 HADD2.F32 R17, -RZ, R22.reuse.H0_H0 ;  /* 0x20000016ff118230 */ /* 0x104fe40000004100 */
[----:B------:R-:W-:Y:S02]  /*4ef0*/  @!P0 HADD2.F32 R18, -RZ, R22.H1_H1 ;  /* 0x30000016ff128230 */ /* 0x000fe40000004100 */
[--C-:B------:R-:W-:Y:S02]  /*4f00*/  @!P0 HADD2.F32 R22, -RZ, R23.reuse.H0_H0 ;  /* 0x20000017ff168230 */ /* 0x100fe40000004100 */
[----:B------:R-:W-:Y:S02]  /*4f10*/  @!P0 HADD2.F32 R23, -RZ, R23.H1_H1 ;  /* 0x30000017ff178230 */ /* 0x000fe40000004100 */
[--C-:B---3--:R-:W-:Y:S02]  /*4f20*/  @!P0 HADD2.F32 R16, -RZ, R3.reuse.H0_H0 ;  /* 0x20000003ff108230 */ /* 0x108fe40000004100 */
[----:B------:R-:W-:Y:S02]  /*4f30*/  @!P0 HADD2.F32 R13, -RZ, R3.H1_H1 ;  /* 0x30000003ff0d8230 */ /* 0x000fe40000004100 */
[--C-:B------:R-:W-:Y:S01]  /*4f40*/  @!P0 HADD2.F32 R5, -RZ, R2.reuse.H0_H0 ;  /* 0x20000002ff058230 */ /* 0x100fe20000004100 */
[----:B----4-:R-:W-:Y:S01]  /*4f50*/  @!P0 MOV R4, R8 ;  /* 0x0000000800048202 */ /* 0x010fe20000000f00 */
[----:B------:R-:W-:Y:S01]  /*4f60*/  @!P0 HADD2.F32 R12, -RZ, R2.H1_H1 ;  /* 0x30000002ff0c8230 */ /* 0x000fe20000004100 */
[----:B------:R-:W-:Y:S02]  /*4f70*/  @!P0 MOV R2, R9 ;  /* 0x0000000900028202 */ /* 0x000fe40000000f00 */
[----:B------:R-:W-:Y:S01]  /*4f80*/  @!P0 MOV R7, R10 ;  /* 0x0000000a00078202 */ /* 0x000fe20000000f00 */
[--C-:B------:R-:W-:Y:S01]  /*4f90*/  @!P0 HADD2.F32 R0, -RZ, R4.reuse.H1_H1 ;  /* 0x30000004ff008230 */ /* 0x100fe20000004100 */
[----:B------:R-:W-:Y:S01]  /*4fa0*/  @!P0 MOV R6, R11 ;  /* 0x0000000b00068202 */ /* 0x000fe20000000f00 */
[----:B------:R-:W-:Y:S03]  /*4fb0*/  @!P0 HADD2.F32 R3, -RZ, R4.H0_H0 ;  /* 0x20000004ff038230 */ /* 0x000fe60000004100 */
[C---:B------:R-:W-:Y:S01]  /*4fc0*/  @!P0 FMUL.FTZ R4, R0.reuse, R17 ;  /* 0x0000001100048220 */ /* 0x040fe20000410000 */
[-C--:B------:R-:W-:Y:S03]  /*4fd0*/  @!P0 FMUL.FTZ R0, R0, R5.reuse ;  /* 0x0000000500008220 */ /* 0x080fe60000410000 */
        /* <DEDUP_REMOVED lines=13> */
[----:B------:R-:W-:Y:S01]  /*50b0*/  @!P0 FMUL.FTZ R3, R3, R16 ;  /* 0x0000001003038220 */ /* 0x000fe20000410000 */
[----:B------:R-:W-:Y:S02]  /*50c0*/  @!P0 HADD2.F32 R6, -RZ, R6.H0_H0 ;  /* 0x20000006ff068230 */ /* 0x000fe40000004100 */
[C---:B------:R-:W-:Y:S01]  /*50d0*/  @!P0 FMUL.FTZ R7, R4.reuse, R23 ;  /* 0x0000001704078220 */ /* 0x040fe20000410000 */
[----:B------:R-:W-:Y:S01]  /*50e0*/  @!P0 FMUL.FTZ R4, R4, R13 ;  /* 0x0000000d04048220 */ /* 0x000fe20000410000 */
[----:B------:R-:W-:Y:S01]  /*50f0*/  @!P0 FFMA.FTZ R2, R18, R17, R2 ;  /* 0x0000001112028223 */ /* 0x000fe20000010002 */
[----:B------:R-:W-:Y:S01]  /*5100*/  @!P0 FFMA.FTZ R3, R22, R5, R3 ;  /* 0x0000000516038223 */ /* 0x000fe20000010003 */
[----:B------:R-:W-:Y:S01]  /*5110*/  @!P0 FFMA.FTZ R7, R6, R13, -R7 ;  /* 0x0000000d06078223 */ /* 0x000fe20000010807 */
[----:B------:R-:W-:Y:S01]  /*5120*/  @!P0 FFMA.FTZ R4, R23, R6, R4 ;  /* 0x0000000617048223 */ /* 0x000fe20000010004 */
[----:B------:R-:W-:Y:S01]  /*5130*/  @!P0 FFMA.FTZ R12, R5, R16, -R12 ;  /* 0x00000010050c8223 */ /* 0x000fe2000001080c */
[----:B------:R-:W-:Y:S03]  /*5140*/  @!P0 F2FP.F16.F32.PACK_AB R2, R2, R29 ;  /* 0x0000001d0202823e */ /* 0x000fe600000000ff */
[----:B------:R-:W-:Y:S02]  /*5150*/  @!P0 F2FP.F16.F32.PACK_AB R4, R4, R7 ;  /* 0x000000070404823e */ /* 0x000fe400000000ff */
[----:B------:R-:W-:Y:S02]  /*5160*/  @!P0 F2FP.F16.F32.PACK_AB R3, R3, R12 ;  /* 0x0000000c0303823e */ /* 0x000fe400000000ff */
[----:B------:R-:W-:Y:S02]  /*5170*/  @!P0 MOV R11, R4 ;  /* 0x00000004000b8202 */ /* 0x000fe40000000f00 */
[----:B------:R-:W-:Y:S01]  /*5180*/  @!P0 MOV R9, R2 ;  /* 0x0000000200098202 */ /* 0x000fe20000000f00 */
[----:B------:R-:W1:Y:S01]  /*5190*/  LDC.64 R4, c[0x0][0x3b8] ;  /* 0x0000ee00ff047b82 */ /* 0x000e620000000a00 */
[----:B------:R-:W-:Y:S02]  /*51a0*/  @!P0 MOV R10, R3 ;  /* 0x00000003000a8202 */ /* 0x000fe40000000f00 */
[----:B------:R-:W-:Y:S02]  /*51b0*/  MOV R2, R38 ;  /* 0x0000002600027202 */ /* 0x000fe40000000f00 */
[----:B------:R-:W-:Y:S03]  /*51c0*/  MOV R3, R39 ;  /* 0x0000002700037202 */ /* 0x000fe60000000f00 */
[----:B-1----:R-:W-:Y:S04]  /*51d0*/  IMAD.WIDE.U32 R2, R4, 0x60, R2 ;  /* 0x0000006004027825 */ /* 0x002fe800078e0002 */
[----:B------:R-:W-:Y:S05]  /*51e0*/  IMAD R5, R5, 0x60, RZ ;  /* 0x0000006005057824 */ /* 0x000fea00078e02ff */
[----:B------:R-:W-:Y:S05]  /*51f0*/  IADD3 R3, PT, PT, R5, R3, RZ ;  /* 0x0000000305037210 */ /* 0x000fea0007ffe0ff */
[----:B------:R1:W-:Y:S02]  /*5200*/  STG.E.128 desc[UR4][R2.64], R8 ;  /* 0x0000000802007986 */ /* 0x0003e4000c101d04 */
.L_x_1014:
[----:B------:R-:W-:Y:S05]  /*5210*/  BSYNC.RECONVERGENT B0 ;  /* 0x0000000000007941 */ /* 0x000fea0003800200 */
.L_x_1013:
        /* <DEDUP_REMOVED lines=62> */
.L_x_1016:
[----:B------:R-:W-:Y:S05]  /*5600*/  BSYNC.RECONVERGENT B0 ;  /* 0x0000000000007941 */ /* 0x000fea0003800200 */
.L_x_1015:
        /* <DEDUP_REMOVED lines=66> */
.L_x_1018:
[----:B------:R-:W-:Y:S05]  /*5a30*/  BSYNC.RECONVERGENT B0 ;  /* 0x0000000000007941 */ /* 0x000fea0003800200 */
.L_x_1017:
        /* <DEDUP_REMOVED lines=66> */
.L_x_1020:
[----:B------:R-:W-:Y:S05]  /*5e60*/  BSYNC.RECONVERGENT B0 ;  /* 0x0000000000007941 */ /* 0x000fea0003800200 */
.L_x_1019:
        /* <DEDUP_REMOVED lines=66> */
.L_x_1022:
[----:B------:R-:W-:Y:S05]  /*6290*/  BSYNC.RECONVERGENT B0 ;  /* 0x0000000000007941 */ /* 0x000fea0003800200 */
.L_x_1021:
        /* <DEDUP_REMOVED lines=62> */
.L_x_1024:
[----:B------:R-:W-:Y:S05]  /*6680*/  BSYNC.RECONVERGENT B0 ;  /* 0x0000000000007941 */ /* 0x000fea0003800200 */
.L_x_1023:
[----:B------:R-:W-:Y:S01]  /*6690*/  ISETP.NE.AND P0, PT, R64, RZ, PT ;  /* 0x000000ff4000720c */ /* 0x000fe20003f05270 */
[----:B------:R-:W-:Y:S11]  /*66a0*/  BSSY.RECONVERGENT B0, `(.L_x_1025) ;  /* 0x0000043000007945 */ /* 0x000ff60003800200 */
[----:B------:R-:W-:Y:S01]  /*66b0*/  @!UPT UIADD3 URZ, UPT, UPT, URZ, URZ, URZ ;  /* 0x000000fffffff290 */ /* 0x000fe2000fffe0ff */
        /* <DEDUP_REMOVED lines=65> */
.L_x_1026:
[----:B------:R-:W-:Y:S05]  /*6ad0*/  BSYNC.RECONVERGENT B0 ;  /* 0x0000000000007941 */ /* 0x000fea0003800200 */
.L_x_1025:
[----:B------:R-:W-:Y:S01]  /*6ae0*/  ISETP.NE.AND P0, PT, R65, RZ, PT ;  /* 0x000000ff4100720c */ /* 0x000fe20003f05270 */
[----:B------:R-:W-:Y:S11]  /*6af0*/  BSSY.RECONVERGENT B0, `(.L_x_1027) ;  /* 0x0000043000007945 */ /* 0x000ff60003800200 */
[----:B------:R-:W-:Y:S01]  /*6b00*/  @!UPT UIADD3 URZ, UPT, UPT, URZ, URZ, URZ ;  /* 0x000000fffffff290 */ /* 0x000fe2000fffe0ff */
[----:B------:R-:W-:Y:S05]  /*6b10*/  @P0 BRA `(.L_x_1028) ;  /* 0x0000000400000947 */ /* 0x000fea0003800000 */
[----:B-12---:R-:W1:Y:S01]  /*6b20*/  LDC.64 R2, c[0x0][0x4a8] ;  /* 0x00012a00ff027b82 */ /* 0x006e620000000a00 */
[----:B---34-:R-:W-:Y:S02]  /*6b30*/  MOV R8, R36 ;  /* 0x0000002400087202 */ /* 0x018fe40000000f00 */
[----:B------:R-:W-:Y:S02]  /*6b40*/  MOV R9, R37 ;  /* 0x0000002500097202 */ /* 0x000fe40000000f00 */
[----:B------:R-:W-:Y:S03]  /*6b50*/  ISETP.GE.AND P0, PT, R14, R19, PT ;  /* 0x000000130e00720c */ /* 0x000fe60003f06270 */
[----:B------:R-:W2:Y:S10]  /*6b60*/  LDC.64 R34, c[0x0][0x3b8] ;  /* 0x0000ee00ff227b82 */ /* 0x000eb40000000a00 */
[----:B------:R-:W-:Y:S05]  /*6b70*/  @!P0 IMAD.WIDE R4, R26, 0x140, R24 ;  /* 0x000001401a048825 */ /* 0x000fea00078e0218 */
[----:B------:R-:W3:Y:S01]  /*6b80*/  @!P0 LDG.E.64 R22, desc[UR4][R4.64] ;  /* 0x0000000404168981 */ /* 0x000ee2000c1e1b00 */
[----:B-1----:R-:W-:Y:S04]  /*6b90*/  IMAD.WIDE.U32 R8, R2, 0x140, R8 ;  /* 0x0000014002087825 */ /* 0x002fe800078e0008 */
[----:B------:R-:W-:Y:S02]  /*6ba0*/  IMAD R0, R3, 0x140, RZ ;  /* 0x0000014003007824 */ /* 0x000fe400078e02ff */
[----:B------:R-:W-:Y:S03]  /*6bb0*/  @!P0 IMAD.WIDE R2, R26, 0x140, R20 ;  /* 0x000001401a028825 */ /* 0x000fe600078e0214 */
[----:B------:R-:W-:Y:S03]  /*6bc0*/  IADD3 R9, PT, PT, R0, R9, RZ ;  /* 0x0000000900097210 */ /* 0x000fe60007ffe0ff */
[----:B------:R-:W4:Y:S06]  /*6bd0*/  @!P0 LDG.E.64 R2, desc[UR4][R2.64] ;  /* 0x0000000402028981 */ /* 0x000f2c000c1e1b00 */
[----:B------:R-:W5:Y:S01]  /*6be0*/  LDG.E.128 R8, desc[UR4][R8.64] ;  /* 0x0000000408087981 */ /* 0x000f62000c1e1d00 */
[----:B---3--:R-:W-:Y:S02]  /*6bf0*/  @!P0 HADD2.F32 R17, -RZ, R22.H1_H1 ;  /* 0x30000016ff118230 */ /* 0x008fe40000004100 */
[--C-:B----4-:R-:W-:Y:S02]  /*6c00*/  @!P0 HADD2.F32 R16, -RZ, R3.reuse.H0_H0 ;  /* 0x20000003ff108230 */ /* 0x110fe40000004100 */
[----:B------:R-:W-:Y:S02]  /*6c10*/  @!P0 HADD2.F32 R13, -RZ, R3.H1_H1 ;  /* 0x30000003ff0d8230 */ /* 0x000fe40000004100 */
[----:B------:R-:W-:Y:S01]  /*6c20*/  @!P0 HADD2.F32 R5, -RZ, R2.H0_H0 ;  /* 0x20000002ff058230 */ /* 0x000fe20000004100 */
[----:B-----5:R-:W-:Y:S01]  /*6c30*/  @!P0 MOV R4, R8 ;  /* 0x0000000800048202 */ /* 0x020fe20000000f00 */
[----:B------:R-:W-:Y:S01]  /*6c40*/  @!P0 HADD2.F32 R3, -RZ, R22.H0_H0 ;  /* 0x20000016ff038230 */ /* 0x000fe20000004100 */
[----:B------:R-:W-:Y:S01]  /*6c50*/  @!P0 MOV R7, R10 ;  /* 0x0000000a00078202 */ /* 0x000fe20000000f00 */
[----:B------:R-:W-:Y:S01]  /*6c60*/  @!P0 HADD2.F32 R12, -RZ, R2.H1_H1 ;  /* 0x30000002ff0c8230 */ /* 0x000fe20000004100 */
[----:B------:R-:W-:Y:S01]  /*6c70*/  @!P0 MOV R2, R9 ;  /* 0x0000000900028202 */ /* 0x000fe20000000f00 */
[--C-:B------:R-:W-:Y:S02]  /*6c80*/  @!P0 HADD2.F32 R0, -RZ, R4.reuse.H1_H1 ;  /* 0x30000004ff008230 */ /* 0x100fe40000004100 */
[----:B------:R-:W-:Y:S02]  /*6c90*/  @!P0 HADD2.F32 R4, -RZ, R4.H0_H0 ;  /* 0x20000004ff048230 */ /* 0x000fe40000004100 */
[--C-:B------:R-:W-:Y:S02]  /*6ca0*/  @!P0 HADD2.F32 R18, -RZ, R2.reuse.H0_H0 ;  /* 0x20000002ff128230 */ /* 0x100fe40000004100 */
[C---:B------:R-:W-:Y:S01]  /*6cb0*/  @!P0 FMUL.FTZ R6, R0.reuse, R3 ;  /* 0x0000000300068220 */ /* 0x040fe20000410000 */
[-C--:B------:R-:W-:Y:S01]  /*6cc0*/  @!P0 FMUL.FTZ R0, R0, R5.reuse ;  /* 0x0000000500008220 */ /* 0x080fe20000410000 */
[----:B------:R-:W-:Y:S02]  /*6cd0*/  @!P0 HADD2.F32 R22, -RZ, R23.H0_H0 ;  /* 0x20000017ff168230 */ /* 0x000fe40000004100 */
[----:B------:R-:W-:Y:S01]  /*6ce0*/  @!P0 FFMA.FTZ R33, R4, R5, -R6 ;  /* 0x0000000504218223 */ /* 0x000fe20000010806 */
[----:B------:R-:W-:Y:S01]  /*6cf0*/  @!P0 MOV R6, R11 ;  /* 0x0000000b00068202 */ /* 0x000fe20000000f00 */
[----:B------:R-:W-:Y:S02]  /*6d00*/  @!P0 HADD2.F32 R5, -RZ, R2.H1_H1 ;  /* 0x30000002ff058230 */ /* 0x000fe40000004100 */
[----:B------:R-:W-:Y:S01]  /*6d10*/  @!P0 FFMA.FTZ R0, R3, R4, R0 ;  /* 0x0000000403008223 */ /* 0x000fe20000010000 */
[----:B------:R-:W-:Y:S02]  /*6d20*/  @!P0 HADD2.F32 R3, -RZ, R7.H1_H1 ;  /* 0x30000007ff038230 */ /* 0x000fe40000004100 */
[----:B------:R-:W-:Y:S02]  /*6d30*/  @!P0 HADD2.F32 R23, -RZ, R23.H1_H1 ;  /* 0x30000017ff178230 */ /* 0x000fe40000004100 */
[C---:B------:R-:W-:Y:S01]  /*6d40*/  @!P0 FMUL.FTZ R29, R5.reuse, R17 ;  /* 0x00000011051d8220 */ /* 0x040fe20000410000 */
[--C-:B------:R-:W-:Y:S02]  /*6d50*/  @!P0 HADD2.F32 R4, -RZ, R6.reuse.H1_H1 ;  /* 0x30000006ff048230 */ /* 0x100fe40000004100 */
[-C--:B------:R-:W-:Y:S01]  /*6d60*/  @!P0 FMUL.FTZ R2, R5, R12.reuse ;  /* 0x0000000c05028220 */ /* 0x080fe20000410000 */
[----:B------:R-:W-:Y:S02]  /*6d70*/  @!P0 HADD2.F32 R5, -RZ, R7.H0_H0 ;  /* 0x20000007ff058230 */ /* 0x000fe40000004100 */
[----:B------:R-:W-:Y:S01]  /*6d80*/  @!P0 FFMA.FTZ R29, R18, R12, -R29 ;  /* 0x0000000c121d8223 */ /* 0x000fe2000001081d */
[C---:B------:R-:W-:Y:S01]  /*6d90*/  @!P0 FMUL.FTZ R12, R3.reuse, R22 ;  /* 0x00000016030c8220 */ /* 0x040fe20000410000 */
[----:B------:R-:W-:Y:S02]  /*6da0*/  @!P0 HADD2.F32 R6, -RZ, R6.H0_H0 ;  /* 0x20000006ff068230 */ /* 0x000fe40000004100 */
[C---:B------:R-:W-:Y:S01]  /*6db0*/  @!P0 FMUL.FTZ R7, R4.reuse, R23 ;  /* 0x0000001704078220 */ /* 0x040fe20000410000 */
[-C--:B------:R-:W-:Y:S01]  /*6dc0*/  @!P0 FMUL.FTZ R3, R3, R16.reuse ;  /* 0x0000001003038220 */ /* 0x080fe20000410000 */
[-C--:B------:R-:W-:Y:S01]  /*6dd0*/  @!P0 FMUL.FTZ R4, R4, R13.reuse ;  /* 0x0000000d04048220 */ /* 0x080fe20000410000 */
[----:B------:R-:W-:Y:S01]  /*6de0*/  @!P0 FFMA.FTZ R32, R5, R16, -R12 ;  /* 0x0000001005208223 */ /* 0x000fe2000001080c */
[----:B------:R-:W-:Y:S01]  /*6df0*/  MOV R12, R38 ;  /* 0x00000026000c7202 */ /* 0x000fe20000000f00 */
[----:B------:R-:W-:Y:S01]  /*6e00*/  @!P0 FFMA.FTZ R16, R6, R13, -R7 ;  /* 0x0000000d06108223 */ /* 0x000fe20000010807 */
[----:B------:R-:W-:Y:S01]  /*6e10*/  MOV R13, R39 ;  /* 0x00000027000d7202 */ /* 0x000fe20000000f00 */
[----:B------:R-:W-:Y:S01]  /*6e20*/  @!P0 FFMA.FTZ R2, R17, R18, R2 ;  /* 0x0000001211028223 */ /* 0x000fe20000010002 */
[----:B------:R-:W-:Y:S01]  /*6e30*/  @!P0 FFMA.FTZ R3, R22, R5, R3 ;  /* 0x0000000516038223 */ /* 0x000fe20000010003 */
[----:B------:R-:W-:Y:S01]  /*6e40*/  @!P0 F2FP.F16.F32.PACK_AB R5, R0, R33 ;  /* 0x000000210005823e */ /* 0x000fe200000000ff */
[----:B------:R-:W-:Y:S01]  /*6e50*/  @!P0 FFMA.FTZ R4, R23, R6, R4 ;  /* 0x0000000617048223 */ /* 0x000fe20000010004 */
[----:B--2---:R-:W-:Y:S01]  /*6e60*/  IMAD R7, R35, 0x140, RZ ;  /* 0x0000014023077824 */ /* 0x004fe200078e02ff */
[----:B------:R-:W-:Y:S01]  /*6e70*/  @!P0 F2FP.F16.F32.PACK_AB R2, R2, R29 ;  /* 0x0000001d0202823e */ /* 0x000fe200000000ff */
[----:B------:R-:W-:Y:S01]  /*6e80*/  IMAD.WIDE.U32 R12, R34, 0x140, R12 ;  /* 0x00000140220c7825 */ /* 0x000fe200078e000c */
[----:B------:R-:W-:Y:S02]  /*6e90*/  @!P0 F2FP.F16.F32.PACK_AB R0, R3, R32 ;  /* 0x000000200300823e */ /* 0x000fe400000000ff */
[----:B------:R-:W-:Y:S02]  /*6ea0*/  @!P0 F2FP.F16.F32.PACK_AB R4, R4, R16 ;  /* 0x000000100404823e */ /* 0x000fe400000000ff */
[----:B------:R-:W-:Y:S02]  /*6eb0*/  @!P0 MOV R9, R2 ;  /* 0x0000000200098202 */ /* 0x000fe40000000f00 */
[----:B------:R-:W-:Y:S02]  /*6ec0*/  IADD3 R3, PT, PT, R7, R13, RZ ;  /* 0x0000000d07037210 */ /* 0x000fe40007ffe0ff */
[----:B------:R-:W-:Y:S02]  /*6ed0*/  @!P0 MOV R8, R5 ;  /* 0x0000000500088202 */ /* 0x000fe40000000f00 */
[----:B------:R-:W-:Y:S02]  /*6ee0*/  MOV R2, R12 ;  /* 0x0000000c00027202 */ /* 0x000fe40000000f00 */
[----:B------:R-:W-:Y:S02]  /*6ef0*/  @!P0 MOV R10, R0 ;  /* 0x00000000000a8202 */ /* 0x000fe40000000f00 */
[----:B------:R-:W-:Y:S05]  /*6f00*/  @!P0 MOV R11, R4 ;  /* 0x00000004000b8202 */ /* 0x000fea0000000f00 */
[----:B------:R1:W-:Y:S02]  /*6f10*/  STG.E.128 desc[UR4][R2.64], R8 ;  /* 0x0000000802007986 */ /* 0x0003e4000c101d04 */
.L_x_1028:
[----:B------:R-:W-:Y:S05]  /*6f20*/  BSYNC.RECONVERGENT B0 ;  /* 0x0000000000007941 */ /* 0x000fea0003800200 */
.L_x_1027:
        /* <DEDUP_REMOVED lines=68> */
.L_x_1030:
[----:B------:R-:W-:Y:S05]  /*7370*/  BSYNC.RECONVERGENT B0 ;  /* 0x0000000000007941 */ /* 0x000fea0003800200 */
.L_x_1029:
        /* <DEDUP_REMOVED lines=68> */
.L_x_1032:
[----:B------:R-:W-:Y:S05]  /*77c0*/  BSYNC.RECONVERGENT B0 ;  /* 0x0000000000007941 */ /* 0x000fea0003800200 */
.L_x_1031:
        /* <DEDUP_REMOVED lines=68> */
.L_x_1034:
[----:B------:R-:W-:Y:S05]  /*7c10*/  BSYNC.RECONVERGENT B0 ;  /* 0x0000000000007941 */ /* 0x000fea0003800200 */
.L_x_1033:
[----:B------:R-:W-:Y:S04]  /*7c20*/  BSSY.RECONVERGENT B0, `(.L_x_1035) ;  /* 0x0000043000007945 */ /* 0x000fe80003800200 */
[----:B------:R-:W-:Y:S05]  /*7c30*/  @P1 BRA `(.L_x_1036) ;  /* 0x0000000400041947 */ /* 0x000fea0003800000 */
[----:B-12---:R-:W1:Y:S01]  /*7c40*/  LDC.64 R2, c[0x0][0x4a8] ;  /* 0x00012a00ff027b82 */ /* 0x006e620000000a00 */
[----:B---34-:R-:W-:Y:S02]  /*7c50*/  MOV R8, R36 ;  /* 0x0000002400087202 */ /* 0x018fe40000000f00 */
[----:B------:R-:W-:Y:S02]  /*7c60*/  MOV R9, R37 ;  /* 0x0000002500097202 */ /* 0x000fe40000000f00 */
[----:B------:R-:W-:Y:S11]  /*7c70*/  ISETP.GE.AND P0, PT, R14, R19, PT ;  /* 0x000000130e00720c */ /* 0x000ff60003f06270 */
[----:B------:R-:W-:Y:S02]  /*7c80*/  @!UPT UIADD3 URZ, UPT, UPT, URZ, URZ, URZ ;  /* 0x000000fffffff290 */ /* 0x000fe4000fffe0ff */
[----:B------:R-:W-:Y:S02]  /*7c90*/  @!P0 IMAD.WIDE R4, R26, 0x1c0, R24 ;  /* 0x000001c01a048825 */ /* 0x000fe400078e0218 */
[----:B------:R-:W2:Y:S03]  /*7ca0*/  LDC.64 R24, c[0x0][0x3b8] ;  /* 0x0000ee00ff187b82 */ /* 0x000ea60000000a00 */
        /* <DEDUP_REMOVED lines=8> */
[--C-:B------:R-:W-:Y:S02]  /*7d30*/  @!P0 HADD2.F32 R19, -RZ, R7.reuse.H0_H0 ;  /* 0x20000007ff138230 */ /* 0x100fe40000004100 */
[----:B------:R-:W-:Y:S02]  /*7d40*/  @!P0 HADD2.F32 R20, -RZ, R7.H1_H1 ;  /* 0x30000007ff148230 */ /* 0x000fe40000004100 */
[--C-:B----4-:R-:W-:Y:S02]  /*7d50*/  @!P0 HADD2.F32 R5, -RZ, R2.reuse.H0_H0 ;  /* 0x20000002ff058230 */ /* 0x110fe40000004100 */
[----:B------:R-:W-:Y:S02]  /*7d60*/  @!P0 HADD2.F32 R12, -RZ, R2.H1_H1 ;  /* 0x30000002ff0c8230 */ /* 0x000fe40000004100 */
[--C-:B------:R-:W-:Y:S01]  /*7d70*/  @!P0 HADD2.F32 R16, -RZ, R3.reuse.H0_H0 ;  /* 0x20000003ff108230 */ /* 0x100fe20000004100 */
[----:B-----5:R-:W-:Y:S01]  /*7d80*/  @!P0 MOV R4, R8 ;  /* 0x0000000800048202 */ /* 0x020fe20000000f00 */
[----:B------:R-:W-:Y:S01]  /*7d90*/  @!P0 HADD2.F32 R13, -RZ, R3.H1_H1 ;  /* 0x30000003ff0d8230 */ /* 0x000fe20000004100 */
[----:B------:R-:W-:Y:S01]  /*7da0*/  @!P0 MOV R2, R9 ;  /* 0x0000000900028202 */ /* 0x000fe20000000f00 */
[----:B------:R-:W-:Y:S01]  /*7db0*/  @!P0 HADD2.F32 R3, -RZ, R6.H0_H0 ;  /* 0x20000006ff038230 */ /* 0x000fe20000004100 */
[----:B------:R-:W-:Y:S01]  /*7dc0*/  @!P0 MOV R7, R10 ;  /* 0x0000000a00078202 */ /* 0x000fe20000000f00 */
[--C-:B------:R-:W-:Y:S02]  /*7dd0*/  @!P0 HADD2.F32 R0, -RZ, R4.reuse.H1_H1 ;  /* 0x30000004ff008230 */ /* 0x100fe40000004100 */
[----:B------:R-:W-:Y:S02]  /*7de0*/  @!P0 HADD2.F32 R4, -RZ, R4.H0_H0 ;  /* 0x20000004ff048230 */ /* 0x000fe40000004100 */
[--C-:B------:R-:W-:Y:S02]  /*7df0*/  @!P0 HADD2.F32 R18, -RZ, R2.reuse.H0_H0 ;  /* 0x20000002ff128230 */ /* 0x100fe40000004100 */
[C---:B------:R-:W-:Y:S01]  /*7e00*/  @!P0 FMUL.FTZ R6, R0.reuse, R3 ;  /* 0x0000000300068220 */ /* 0x040fe20000410000 */
[-C--:B------:R-:W-:Y:S03]  /*7e10*/  @!P0 FMUL.FTZ R0, R0, R5.reuse ;  /* 0x0000000500008220 */ /* 0x080fe60000410000 */
[----:B------:R-:W-:Y:S01]  /*7e20*/  @!P0 FFMA.FTZ R23, R4, R5, -R6 ;  /* 0x0000000504178223 */ /* 0x000fe20000010806 */
[----:B------:R-:W-:Y:S01]  /*7e30*/  @!P0 MOV R6, R11 ;  /* 0x0000000b00068202 */ /* 0x000fe20000000f00 */
[----:B------:R-:W-:Y:S02]  /*7e40*/  @!P0 HADD2.F32 R5, -RZ, R2.H1_H1 ;  /* 0x30000002ff058230 */ /* 0x000fe40000004100 */
[----:B------:R-:W-:Y:S01]  /*7e50*/  @!P0 FFMA.FTZ R0, R3, R4, R0 ;  /* 0x0000000403008223 */ /* 0x000fe20000010000 */
[--C-:B------:R-:W-:Y:S02]  /*7e60*/  @!P0 HADD2.F32 R3, -RZ, R7.reuse.H1_H1 ;  /* 0x30000007ff038230 */ /* 0x100fe40000004100 */
[--C-:B------:R-:W-:Y:S02]  /*7e70*/  @!P0 HADD2.F32 R4, -RZ, R6.reuse.H1_H1 ;  /* 0x30000006ff048230 */ /* 0x100fe40000004100 */
[C---:B------:R-:W-:Y:S01]  /*7e80*/  @!P0 FMUL.FTZ R21, R5.reuse, R17 ;  /* 0x0000001105158220 */ /* 0x040fe20000410000 */
        /* <DEDUP_REMOVED lines=28> */
.L_x_1036:
[----:B------:R-:W-:Y:S05]  /*8050*/  BSYNC.RECONVERGENT B0 ;  /* 0x0000000000007941 */ /* 0x000fea0003800200 */
.L_x_1035:
[----:B------:R-:W1:Y:S01]  /*8060*/  LDC R19, c[0x0][0x450] ;  /* 0x00011400ff137b82 */ /* 0x000e620000000800 */
[----:B------:R-:W-:Y:S05]  /*8070*/  IMAD.U32 R0, R40, -0x80, RZ ;  /* 0xffffff8028007824 */ /* 0x000fea00078e00ff */
[C---:B------:R-:W-:Y:S02]  /*8080*/  LEA R30, P1, R0.reuse, R30, 0x1 ;  /* 0x0000001e001e7211 */ /* 0x040fe400078208ff */
[C---:B------:R-:W-:Y:S02]  /*8090*/  LEA R44, P0, R0.reuse, R44, 0x1 ;  /* 0x0000002c002c7211 */ /* 0x040fe400078008ff */
[C---:B------:R-:W-:Y:S02]  /*80a0*/  LEA.HI.X.SX32 R31, R0.reuse, R31, 0x1, P1 ;  /* 0x0000001f001f7211 */ /* 0x040fe400008f0eff */
[----:B------:R-:W-:Y:S01]  /*80b0*/  LEA.HI.X.SX32 R45, R0, R45, 0x1, P0 ;  /* 0x0000002d002d7211 */ /* 0x000fe200000f0eff */
[----:B------:R-:W-:Y:S05]  /*80c0*/  BRA `(.L_x_1003) ;  /* 0x0000006400e87947 */ /* 0x000fea0003800000 */
.L_x_1004:
        /* <DEDUP_REMOVED lines=18> */
[----:B------:R-:W-:Y:S02]  /*81f0*/  MOV R8, R28 ;  /* 0x0000001c00087202 */ /* 0x000fe40000000f00 */
[----:B------:R-:W-:Y:S05]  /*8200*/  MOV R9, R27 ;  /* 0x0000001b00097202 */ /* 0x000fea0000000f00 */
[----:B------:R-:W2:Y:S02]  /*8210*/  LDG.E.128 R36, desc[UR4][R8.64] ;  /* 0x0000000408247981 */ /* 0x000ea4000c1e1d00 */
[----:B------:R-:W-:Y:S02]  /*8220*/  @!P0 SEL R0, R24, RZ, P1 ;  /* 0x000000ff18008207 */ /* 0x000fe40000800000 */
[----:B-1----:R-:W-:Y:S02]  /*8230*/  @!P0 SEL R2, R50, RZ, P1 ;  /* 0x000000ff32028207 */ /* 0x002fe40000800000 */
[C---:B------:R-:W-:Y:S02]  /*8240*/  @!P0 SHF.L.U32 R32, R0.reuse, 0x1, RZ ;  /* 0x0000000100208819 */ /* 0x040fe400000006ff */
[----:B------:R-:W-:Y:S02]  /*8250*/  @!P0 PLOP3.LUT P2, PT, P1, PT, PT, 0x80, 0x8 ;  /* 0x000000000008881c */ /* 0x000fe40000f4f070 */
[----:B------:R-:W-:Y:S02]  /*8260*/  @!P0 SHF.L.U64.HI R0, R0, 0x1, R2 ;  /* 0x0000000100008819 */ /* 0x000fe40000010202 */
[----:B------:R-:W-:Y:S04]  /*8270*/  @!P0 IADD3 R2, P1, PT, R32, R54, RZ ;  /* 0x0000003620028210 */ /* 0x000fe80007f3e0ff */
[----:B------:R-:W-:Y:S02]  /*8280*/  @!P0 IADD3.X R3, PT, PT, R0, R53, RZ, P1, !PT ;  /* 0x0000003500038210 */ /* 0x000fe40000ffe4ff */
[----:B------:R-:W-:Y:S03]  /*8290*/  @!P0 IADD3 R32, P1, PT, R32, R56, RZ ;  /* 0x0000003820208210 */ /* 0x000fe60007f3e0ff */
[----:B------:R1:W3:Y:S01]  /*82a0*/  @!P0 LDG.E.128 R4, desc[UR4][R2.64] ;  /* 0x0000000402048981 */ /* 0x0002e2000c1e1d00 */
[----:B------:R-:W-:Y:S07]  /*82b0*/  @!P0 IADD3.X R33, PT, PT, R0, R55, RZ, P1, !PT ;  /* 0x0000003700218210 */ /* 0x000fee0000ffe4ff */
[----:B------:R4:W5:Y:S01]  /*82c0*/  @!P0 LDG.E.128 R40, desc[UR4][R32.64] ;  /* 0x0000000420288981 */ /* 0x000962000c1e1d00 */
[----:B-1----:R-:W-:Y:S04]  /*82d0*/  @!P0 IMAD.WIDE R2, R25, 0x2, R8 ;  /* 0x0000000219028825 */ /* 0x002fe800078e0208 */
[--C-:B---3--:R-:W-:Y:S01]  /*82e0*/  @!P0 HADD2.F32 R0, -RZ, R4.reuse.H0_H0 ;  /* 0x20000004ff008230 */ /* 0x108fe20000004100 */
[----:B--2---:R-:W-:Y:S01]  /*82f0*/  @!P0 MOV R35, R37 ;  /* 0x0000002500238202 */ /* 0x004fe20000000f00 */
[----:B------:R-:W-:Y:S01]  /*8300*/  @!P0 HADD2.F32 R10, -RZ, R4.H1_H1 ;  /* 0x30000004ff0a8230 */ /* 0x000fe20000004100 */
[----:B------:R-:W-:Y:S01]  /*8310*/  @!P0 MOV R34, R38 ;  /* 0x0000002600228202 */ /* 0x000fe20000000f00 */
[--C-:B------:R-:W-:Y:S01]  /*8320*/  @!P0 HADD2.F32 R11, -RZ, R5.reuse.H0_H0 ;  /* 0x20000005ff0b8230 */ /* 0x100fe20000004100 */
[----:B----4-:R-:W-:Y:S01]  /*8330*/  @!P0 MOV R33, R39 ;  /* 0x0000002700218202 */ /* 0x010fe20000000f00 */
[----:B------:R-:W-:Y:S02]  /*8340*/  @!P0 HADD2.F32 R12, -RZ, R5.H1_H1 ;  /* 0x30000005ff0c8230 */ /* 0x000fe40000004100 */
[----:B------:R-:W-:Y:S01]  /*8350*/  @!P2 FADD.FTZ R10, -R10, -RZ ;  /* 0x800000ff0a0aa221 */ /* 0x000fe20000010100 */
        /* <DEDUP_REMOVED lines=8> */
[--C-:B-----5:R-:W-:Y:S01]  /*83e0*/  @!P0 HADD2.F32 R29, -RZ, R43.reuse.H0_H0 ;  /* 0x2000002bff1d8230 */ /* 0x120fe20000004100 */
[----:B------:R-:W2:Y:S01]  /*83f0*/  @!P0 LDG.E.128 R4, desc[UR4][R2.64] ;  /* 0x0000000402048981 */ /* 0x000ea2000c1e1d00 */
[----:B------:R-:W-:Y:S02]  /*8400*/  @!P0 HADD2.F32 R32, -RZ, R43.H1_H1 ;  /* 0x3000002bff208230 */ /* 0x000fe40000004100 */
[----:B------:R-:W-:Y:S01]  /*8410*/  @!P2 FADD.FTZ R18, -R18, -RZ ;  /* 0x800000ff1212a221 */ /* 0x000fe20000010100 */
[----:B------:R-:W-:Y:S01]  /*8420*/  @!P2 FADD.FTZ R16, -R16, -RZ ;  /* 0x800000ff1010a221 */ /* 0x000fe20000010100 */
[----:B------:R-:W-:Y:S01]  /*8430*/  @!P2 FADD.FTZ R17, -R17, -RZ ;  /* 0x800000ff1111a221 */ /* 0x000fe20000010100 */
[--C-:B--2---:R-:W-:Y:S02]  /*8440*/  @!P0 HADD2.F32 R2, -RZ, R4.reuse.H1_H1 ;  /* 0x30000004ff028230 */ /* 0x104fe40000004100 */
[----:B------:R-:W-:Y:S02]  /*8450*/  @!P0 HADD2.F32 R3, -RZ, R4.H0_H0 ;  /* 0x20000004ff038230 */ /* 0x000fe40000004100 */
[----:B------:R-:W-:Y:S02]  /*8460*/  @!P0 HADD2.F32 R8, -RZ, R5.H0_H0 ;  /* 0x20000005ff088230 */ /* 0x000fe40000004100 */
[----:B------:R-:W-:Y:S01]  /*8470*/  @!P0 FMUL.FTZ R2, R2, R10 ;  /* 0x0000000a02028220 */ /* 0x000fe20000410000 */
[----:B------:R-:W-:Y:S01]  /*8480*/  @!P0 HADD2.F32 R9, -RZ, R7.H1_H1 ;  /* 0x30000007ff098230 */ /* 0x000fe20000004100 */
[----:B------:R-:W-:Y:S01]  /*8490*/  @!P0 MOV R10, R36 ;  /* 0x00000024000a8202 */ /* 0x000fe20000000f00 */
[----:B------:R-:W-:Y:S02]  /*84a0*/  @!P0 HADD2.F32 R4, -RZ, R5.H1_H1 ;  /* 0x30000005ff048230 */ /* 0x000fe40000004100 */
[----:B------:R-:W-:Y:S01]  /*84b0*/  @!P0 FMUL.FTZ R0, R3, R0 ;  /* 0x0000000003008220 */ /* 0x000fe20000410000 */
[--C-:B------:R-:W-:Y:S02]  /*84c0*/  @!P0 HADD2.F32 R5, -RZ, R6.reuse.H0_H0 ;  /* 0x20000006ff058230 */ /* 0x100fe40000004100 */
[----:B------:R-:W-:Y:S01]  /*84d0*/  @!P0 FMUL.FTZ R3, R8, R11 ;  /* 0x0000000b08038220 */ /* 0x000fe20000410000 */
[----:B------:R-:W-:Y:S02]  /*84e0*/  @!P0 HADD2.F32 R6, -RZ, R6.H1_H1 ;  /* 0x30000006ff068230 */ /* 0x000fe40000004100 */
[----:B------:R-:W-:Y:S01]  /*84f0*/  @!P0 FMUL.FTZ R8, R9, R18 ;  /* 0x0000001209088220 */ /* 0x000fe20000410000 */
[--C-:B------:R-:W-:Y:S02]  /*8500*/  @!P0 HADD2.F32 R9, -RZ, R10.reuse.H0_H0 ;  /* 0x2000000aff098230 */ /* 0x100fe40000004100 */
[----:B------:R-:W-:Y:S01]  /*8510*/  @!P0 FMUL.FTZ R4, R4, R12 ;  /* 0x0000000c04048220 */ /* 0x000fe20000410000 */
[----:B------:R-:W-:Y:S02]  /*8520*/  @!P0 HADD2.F32 R11, -RZ, R10.H1_H1 ;  /* 0x3000000aff0b8230 */ /* 0x000fe40000004100 */
[----:B------:R-:W-:Y:S01]  /*8530*/  @!P0 FMUL.FTZ R5, R5, R13 ;  /* 0x0000000d05058220 */ /* 0x000fe20000410000 */
[----:B------:R-:W-:Y:S02]  /*8540*/  @!P0 HADD2.F32 R22, -RZ, R7.H0_H0 ;  /* 0x20000007ff168230 */ /* 0x000fe40000004100 */
[----:B------:R-:W-:Y:S01]  /*8550*/  @!P0 FMUL.FTZ R6, R6, R16 ;  /* 0x0000001006068220 */ /* 0x000fe20000410000 */
[--C-:B------:R-:W-:Y:S02]  /*8560*/  @!P0 HADD2.F32 R10, -RZ, R40.reuse.H0_H0 ;  /* 0x20000028ff0a8230 */ /* 0x100fe40000004100 */
[----:B------:R-:W-:Y:S02]  /*8570*/  @!P0 HADD2.F32 R12, -RZ, R40.H1_H1 ;  /* 0x30000028ff0c8230 */ /* 0x000fe40000004100 */
[----:B------:R-:W-:Y:S01]  /*8580*/  @!P0 FMUL.FTZ R7, R22, R17 ;  /* 0x0000001116078220 */ /* 0x000fe20000410000 */
[----:B------:R-:W-:Y:S02]  /*8590*/  @!P0 HADD2.F32 R16, -RZ, R41.H0_H0 ;  /* 0x20000029ff108230 */ /* 0x000fe40000004100 */
[----:B------:R-:W-:Y:S01]  /*85a0*/  @!P0 FFMA.FTZ R0, R9, R10, R0 ;  /* 0x0000000a09008223 */ /* 0x000fe20000010000 */
[----:B------:R-:W-:Y:S02]  /*85b0*/  @!P0 HADD2.F32 R13, -RZ, R35.H0_H0 ;  /* 0x20000023ff0d8230 */ /* 0x000fe40000004100 */
[----:B------:R-:W-:Y:S01]  /*85c0*/  @!P0 FFMA.FTZ R2, R11, R12, R2 ;  /* 0x0000000c0b028223 */ /* 0x000fe20000010002 */
[----:B------:R-:W-:Y:S02]  /*85d0*/  @!P0 HADD2.F32 R17, -RZ, R41.H1_H1 ;  /* 0x30000029ff118230 */ /* 0x000fe40000004100 */
[----:B------:R-:W-:Y:S02]  /*85e0*/  @!P0 HADD2.F32 R9, -RZ, R35.H1_H1 ;  /* 0x30000023ff098230 */ /* 0x000fe40000004100 */
[----:B------:R-:W-:Y:S01]  /*85f0*/  @!P0 FFMA.FTZ R3, R13, R16, R3 ;  /* 0x000000100d038223 */ /* 0x000fe20000010003 */
[----:B------:R-:W-:Y:S01]  /*8600*/  @!P0 F2FP.F16.F32.PACK_AB R0, R2, R0 ;  /* 0x000000000200823e */ /* 0x000fe200000000ff */
[----:B------:R-:W-:Y:S01]  /*8610*/  @!P0 HADD2.F32 R18, -RZ, R42.H0_H0 ;  /* 0x2000002aff128230 */ /* 0x000fe20000004100 */
[----:B------:R-:W-:Y:S01]  /*8620*/  MOV R2, R60 ;  /* 0x0000003c00027202 */ /* 0x000fe20000000f00 */
[----:B------:R-:W-:Y:S01]  /*8630*/  @!P0 HADD2.F32 R10, -RZ, R34.H0_H0 ;  /* 0x20000022ff0a8230 */ /* 0x000fe20000004100 */
[----:B------:R-:W-:Y:S01]  /*8640*/  @!P0 MOV R36, R0 ;  /* 0x0000000000248202 */ /* 0x000fe20000000f00 */
        /* <DEDUP_REMOVED lines=8> */
[----:B------:R-:W-:Y:S01]  /*86d0*/  @!P0 FFMA.FTZ R7, R12, R29, R7 ;  /* 0x0000001d0c078223 */ /* 0x000fe20000010007 */
[----:B------:R-:W-:Y:S02]  /*86e0*/  @!P0 MOV R37, R3 ;  /* 0x0000000300258202 */ /* 0x000fe40000000f00 */
[----:B------:R-:W-:Y:S01]  /*86f0*/  MOV R3, R59 ;  /* 0x0000003b00037202 */ /* 0x000fe20000000f00 */
[----:B------:R-:W-:Y:S01]  /*8700*/  @!P0 FFMA.FTZ R8, R13, R32, R8 ;  /* 0x000000200d088223 */ /* 0x000fe20000010008 */
[----:B------:R-:W-:Y:S04]  /*8710*/  @!P0 F2FP.F16.F32.PACK_AB R5, R6, R5 ;  /* 0x000000050605823e */ /* 0x000fe800000000ff */
[----:B------:R-:W-:Y:S02]  /*8720*/  @!P0 F2FP.F16.F32.PACK_AB R7, R8, R7 ;  /* 0x000000070807823e */ /* 0x000fe400000000ff */
[----:B------:R-:W-:Y:S02]  /*8730*/  @!P0 MOV R38, R5 ;  /* 0x0000000500268202 */ /* 0x000fe40000000f00 */
[----:B------:R-:W-:Y:S05]  /*8740*/  @!P0 MOV R39, R7 ;  /* 0x0000000700278202 */ /* 0x000fea0000000f00 */
[----:B------:R2:W-:Y:S02]  /*8750*/  STG.E.128 desc[UR4][R2.64], R36 ;  /* 0x0000002402007986 */ /* 0x0005e4000c101d04 */
.L_x_1038:
[----:B------:R-:W-:Y:S05]  /*8760*/  BSYNC.RECONVERGENT B0 ;  /* 0x0000000000007941 */ /* 0x000fea0003800200 */
.L_x_1037:
        /* <DEDUP_REMOVED lines=9> */
[----:B------:R-:W-:Y:S02]  /*8800*/  @!P0 SEL R0, R24, RZ, P2 ;  /* 0x000000ff18008207 */ /* 0x000fe40001000000 */
[----:B------:R-:W-:Y:S02]  /*8810*/  @!P0 PLOP3.LUT P1, PT, P2, PT, PT, 0x80, 0x8 ;  /* 0x000000000008881c */ /* 0x000fe4000172f070 */
[----:B-1----:R-:W-:Y:S02]  /*8820*/  @!P0 SEL R2, R50, RZ, P2 ;  /* 0x000000ff32028207 */ /* 0x002fe40001000000 */
[----:B------:R-:W-:Y:S04]  /*8830*/  @!P0 IADD3 R0, P2, PT, R97, R0, RZ ;  /* 0x0000000061008210 */ /* 0x000fe80007f5e0ff */
[----:B------:R-:W-:Y:S02]  /*8840*/  @!P0 IADD3.X R2, PT, PT, R104, R2, RZ, P2, !PT ;  /* 0x0000000268028210 */ /* 0x000fe400017fe4ff */
[C---:B------:R-:W-:Y:S02]  /*8850*/  @!P0 SHF.L.U32 R32, R0.reuse, 0x1, RZ ;  /* 0x0000000100208819 */ /* 0x040fe400000006ff */
[----:B------:R-:W-:Y:S02]  /*8860*/  @!P0 SHF.L.U64.HI R0, R0, 0x1, R2 ;  /* 0x0000000100008819 */ /* 0x000fe40000010202 */
[----:B------:R-:W-:Y:S04]  /*8870*/  @!P0 IADD3 R2, P2, PT, R32, R54, RZ ;  /* 0x0000003620028210 */ /* 0x000fe80007f5e0ff */
[----:B------:R-:W-:Y:S02]  /*8880*/  @!P0 IADD3.X R3, PT, PT, R0, R53, RZ, P2, !PT ;  /* 0x0000003500038210 */ /* 0x000fe400017fe4ff */
[----:B------:R-:W-:Y:S03]  /*8890*/  @!P0 IADD3 R32, P2, PT, R32, R56, RZ ;  /* 0x0000003820208210 */ /* 0x000fe60007f5e0ff */
[----:B------:R1:W4:Y:S01]  /*88a0*/  @!P0 LDG.E.128 R4, desc[UR4][R2.64] ;  /* 0x0000000402048981 */ /* 0x000322000c1e1d00 */
[----:B------:R-:W-:Y:S07]  /*88b0*/  @!P0 IADD3.X R33, PT, PT, R0, R55, RZ, P2, !PT ;  /* 0x0000003700218210 */ /* 0x000fee00017fe4ff */
[----:B------:R5:W3:Y:S01]  /*88c0*/  @!P0 LDG.E.128 R40, desc[UR4][R32.64] ;  /* 0x0000000420288981 */ /* 0x000ae2000c1e1d00 */
[----:B-1----:R-:W-:Y:S04]  /*88d0*/  @!P0 IMAD.WIDE R2, R25, 0x2, R20 ;  /* 0x0000000219028825 */ /* 0x002fe800078e0214 */
[--C-:B----4-:R-:W-:Y:S01]  /*88e0*/  @!P0 HADD2.F32 R0, -RZ, R4.reuse.H0_H0 ;  /* 0x20000004ff008230 */ /* 0x110fe20000004100 */
[----:B--2---:R-:W-:Y:S01]  /*88f0*/  @!P0 MOV R35, R37 ;  /* 0x0000002500238202 */ /* 0x004fe20000000f00 */
[----:B------:R-:W-:Y:S01]  /*8900*/  @!P0 HADD2.F32 R8, -RZ, R4.H1_H1 ;  /* 0x30000004ff088230 */ /* 0x000fe20000004100 */
[----:B------:R-:W-:Y:S01]  /*8910*/  @!P0 MOV R34, R38 ;  /* 0x0000002600228202 */ /* 0x000fe20000000f00 */
[--C-:B------:R-:W-:Y:S01]  /*8920*/  @!P0 HADD2.F32 R9, -RZ, R5.reuse.H0_H0 ;  /* 0x20000005ff098230 */ /* 0x100fe20000004100 */
[----:B-----5:R-:W-:Y:S01]  /*8930*/  @!P0 MOV R33, R39 ;  /* 0x0000002700218202 */ /* 0x020fe20000000f00 */
        /* <DEDUP_REMOVED lines=10> */
[--C-:B---3--:R-:W-:Y:S01]  /*89e0*/  @!P0 HADD2.F32 R29, -RZ, R43.reuse.H0_H0 ;  /* 0x2000002bff1d8230 */ /* 0x108fe20000004100 */
[----:B------:R-:W2:Y:S01]  /*89f0*/  @!P0 LDG.E.128 R4, desc[UR4][R2.64] ;  /* 0x0000000402048981 */ /* 0x000ea2000c1e1d00 */
[----:B------:R-:W-:Y:S02]  /*8a00*/  @!P0 HADD2.F32 R32, -RZ, R43.H1_H1 ;  /* 0x3000002bff208230 */ /* 0x000fe40000004100 */
[----:B------:R-:W-:Y:S01]  /*8a10*/  @!P1 FADD.FTZ R8, -R8, -RZ ;  /* 0x800000ff08089221 */ /* 0x000fe20000010100 */
[----:B------:R-:W-:Y:S01]  /*8a20*/  @!P1 FADD.FTZ R13, -R13, -RZ ;  /* 0x800000ff0d0d9221 */ /* 0x000fe20000010100 */
[----:B------:R-:W-:Y:S01]  /*8a30*/  @!P1 FADD.FTZ R16, -R16, -RZ ;  /* 0x800000ff10109221 */ /* 0x000fe20000010100 */
[--C-:B--2---:R-:W-:Y:S02]  /*8a40*/  @!P0 HADD2.F32 R3, -RZ, R4.reuse.H0_H0 ;  /* 0x20000004ff038230 */ /* 0x104fe40000004100 */
[----:B------:R-:W-:Y:S02]  /*8a50*/  @!P0 HADD2.F32 R2, -RZ, R4.H1_H1 ;  /* 0x30000004ff028230 */ /* 0x000fe40000004100 */
[--C-:B------:R-:W-:Y:S02]  /*8a60*/  @!P0 HADD2.F32 R4, -RZ, R5.reuse.H1_H1 ;  /* 0x30000005ff048230 */ /* 0x100fe40000004100 */
[----:B------:R-:W-:Y:S01]  /*8a70*/  @!P0 FMUL.FTZ R0, R3, R0 ;  /* 0x0000000003008220 */ /* 0x000fe20000410000 */
[----:B------:R-:W-:Y:S02]  /*8a80*/  @!P0 HADD2.F32 R17, -RZ, R5.H0_H0 ;  /* 0x20000005ff118230 */ /* 0x000fe40000004100 */
[----:B------:R-:W-:Y:S01]  /*8a90*/  @!P0 FMUL.FTZ R2, R2, R8 ;  /* 0x0000000802028220 */ /* 0x000fe20000410000 */
[--C-:B------:R-:W-:Y:S02]  /*8aa0*/  @!P0 HADD2.F32 R5, -RZ, R6.reuse.H0_H0 ;  /* 0x20000006ff058230 */ /* 0x100fe40000004100 */
[----:B------:R-:W-:Y:S01]  /*8ab0*/  @!P0 FMUL.FTZ R4, R4, R10 ;  /* 0x0000000a04048220 */ /* 0x000fe20000410000 */
[----:B------:R-:W-:Y:S01]  /*8ac0*/  @!P0 HADD2.F32 R6, -RZ, R6.H1_H1 ;  /* 0x30000006ff068230 */ /* 0x000fe20000004100 */
[----:B------:R-:W-:Y:S01]  /*8ad0*/  @!P0 MOV R10, R36 ;  /* 0x00000024000a8202 */ /* 0x000fe20000000f00 */
        /* <DEDUP_REMOVED lines=19> */
[----:B------:R-:W-:Y:S02]  /*8c10*/  @!P0 HADD2.F32 R18, -RZ, R42.H0_H0 ;  /* 0x2000002aff128230 */ /* 0x000fe40000004100 */
        /* <DEDUP_REMOVED lines=18> */
.L_x_1040:
[----:B------:R-:W-:Y:S05]  /*8d40*/  BSYNC.RECONVERGENT B0 ;  /* 0x0000000000007941 */ /* 0x000fea0003800200 */
.L_x_1039:
[----:B------:R-:W-:Y:S01]  /*8d50*/  ISETP.NE.AND P0, PT, R47, RZ, PT ;  /* 0x000000ff2f00720c */ /* 0x000fe20003f05270 */
[----:B------:R-:W-:Y:S11]  /*8d60*/  BSSY.RECONVERGENT B0, `(.L_x_1041) ;  /* 0x0000062000007945 */ /* 0x000ff60003800200 */
[----:B------:R-:W-:Y:S01]  /*8d70*/  @!UPT UIADD3 URZ, UPT, UPT, URZ, URZ, URZ ;  /* 0x000000fffffff290 */ /* 0x000fe2000fffe0ff */
[----:B------:R-:W-:Y:S05]  /*8d80*/  @P0 BRA `(.L_x_1042) ;  /* 0x00000004007c0947 */ /* 0x000fea0003800000 */
[----:B-1----:R-:W2:Y:S01]  /*8d90*/  LDC.64 R4, c[0x0][0x4a8] ;  /* 0x00012a00ff047b82 */ /* 0x002ea20000000a00 */
[----:B------:R-:W-:Y:S02]  /*8da0*/  ISETP.GE.U32.AND P2, PT, R14, R23, PT ;  /* 0x000000170e00720c */ /* 0x000fe40003f46070 */
[----:B------:R-:W-:Y:S02]  /*8db0*/  PLOP3.LUT P1, PT, PT, PT, PT, 0x80, 0x8 ;  /* 0x000000000008781c */ /* 0x000fe40003f2f070 */
[C---:B--2---:R-:W-:Y:S04]  /*8dc0*/  LEA R2, P0, R4.reuse, R20, 0x5 ;  /* 0x0000001404027211 */ /* 0x044fe800078028ff */
[----:B------:R-:W-:Y:S02]  /*8dd0*/  LEA.HI.X R3, R4, R21, R5, 0x5, P0 ;  /* 0x0000001504037211 */ /* 0x000fe400000f2c05 */
[----:B------:R-:W1:Y:S03]  /*8de0*/  LDC.64 R4, c[0x0][0x3b8] ;  /* 0x0000ee00ff047b82 */ /* 0x000e660000000a00 */
[----:B----4-:R-:W2:Y:S01]  /*8df0*/  LDG.E.128 R36, desc[UR4][R2.64] ;  /* 0x0000000402247981 */ /* 0x010ea2000c1e1d00 */
[C---:B-1----:R-:W-:Y:S04]  /*8e00*/  LEA R46, P0, R4.reuse, R48, 0x5 ;  /* 0x00000030042e7211 */ /* 0x042fe800078028ff */
[----:B------:R-:W-:Y:S02]  /*8e10*/  LEA.HI.X R47, R4, R49, R5, 0x5, P0 ;  /* 0x00000031042f7211 */ /* 0x000fe400000f2c05 */
[----:B------:R-:W-:Y:S11]  /*8e20*/  ISETP.GE.AND P0, PT, R14, R19, PT ;  /* 0x000000130e00720c */ /* 0x000ff60003f06270 */
[----:B------:R-:W-:Y:S02]  /*8e30*/  @!UPT UIADD3 URZ, UPT, UPT, URZ, URZ, URZ ;  /* 0x000000fffffff290 */ /* 0x000fe4000fffe0ff */
[----:B------:R-:W-:Y:S02]  /*8e40*/  @!P0 SEL R0, R24, RZ, P2 ;  /* 0x000000ff18008207 */ /* 0x000fe40001000000 */
[----:B------:R-:W-:Y:S02]  /*8e50*/  @!P0 PLOP3.LUT P1, PT, P2, PT, PT, 0x80, 0x8 ;  /* 0x000000000008881c */ /* 0x000fe4000172f070 */
[----:B------:R-:W-:Y:S02]  /*8e60*/  @!P0 SEL R4, R50, RZ, P2 ;  /* 0x000000ff32048207 */ /* 0x000fe40001000000 */
[----:B------:R-:W-:Y:S04]  /*8e70*/  @!P0 IADD3 R0, P2, PT, R115, R0, RZ ;  /* 0x0000000073008210 */ /* 0x000fe80007f5e0ff */
[----:B------:R-:W-:Y:S02]  /*8e80*/  @!P0 IADD3.X R4, PT, PT, R144, R4, RZ, P2, !PT ;  /* 0x0000000490048210 */ /* 0x000fe400017fe4ff */
[C---:B------:R-:W-:Y:S02]  /*8e90*/  @!P0 SHF.L.U32 R32, R0.reuse, 0x1, RZ ;  /* 0x0000000100208819 */ /* 0x040fe400000006ff */
[----:B------:R-:W-:Y:S02]  /*8ea0*/  @!P0 SHF.L.U64.HI R0, R0, 0x1, R4 ;  /* 0x0000000100008819 */ /* 0x000fe40000010204 */
[----:B------:R-:W-:Y:S04]  /*8eb0*/  @!P0 IADD3 R4, P2, PT, R32, R54, RZ ;  /* 0x0000003620048210 */ /* 0x000fe80007f5e0ff */
[----:B------:R-:W-:Y:S02]  /*8ec0*/  @!P0 IADD3.X R5, PT, PT, R0, R53, RZ, P2, !PT ;  /* 0x0000003500058210 */ /* 0x000fe400017fe4ff */
[----:B------:R-:W-:Y:S04]  /*8ed0*/  @!P0 IADD3 R32, P2, PT, R32, R56, RZ ;  /* 0x0000003820208210 */ /* 0x000fe80007f5e0ff */
[----:B------:R-:W4:Y:S01]  /*8ee0*/  @!P0 LDG.E.128 R4, desc[UR4][R4.64] ;  /* 0x0000000404048981 */ /* 0x000f22000c1e1d00 */
[----:B------:R-:W-:Y:S07]  /*8ef0*/  @!P0 IADD3.X R33, PT, PT, R0, R55, RZ, P2, !PT ;  /* 0x0000003700218210 */ /* 0x000fee00017fe4ff */
[----:B------:R1:W5:Y:S01]  /*8f00*/  @!P0 LDG.E.128 R40, desc[UR4][R32.64] ;  /* 0x0000000420288981 */ /* 0x000362000c1e1d00 */
[----:B--2---:R-:W-:Y:S02]  /*8f10*/  @!P0 MOV R35, R37 ;  /* 0x0000002500238202 */ /* 0x004fe40000000f00 */
[----:B------:R-:W-:Y:S02]  /*8f20*/  @!P0 MOV R34, R38 ;  /* 0x0000002600228202 */ /* 0x000fe40000000f00 */
[----:B-1----:R-:W-:Y:S01]  /*8f30*/  @!P0 MOV R33, R39 ;  /* 0x0000002700218202 */ /* 0x002fe20000000f00 */
[--C-:B----4-:R-:W-:Y:S02]  /*8f40*/  @!P0 HADD2.F32 R0, -RZ, R4.reuse.H0_H0 ;  /* 0x20000004ff008230 */ /* 0x110fe40000004100 */
[----:B------:R-:W-:Y:S02]  /*8f50*/  @!P0 HADD2.F32 R8, -RZ, R4.H1_H1 ;  /* 0x30000004ff088230 */ /* 0x000fe40000004100 */
[--C-:B------:R-:W-:Y:S02]  /*8f60*/  @!P0 HADD2.F32 R9, -RZ, R5.reuse.H0_H0 ;  /* 0x20000005ff098230 */ /* 0x100fe40000004100 */
[----:B------:R-:W-:Y:S01]  /*8f70*/  @!P1 FADD.FTZ R0, -R0, -RZ ;  /* 0x800000ff00009221 */ /* 0x000fe20000010100 */
[----:B------:R-:W-:Y:S02]  /*8f80*/  @!P0 HADD2.F32 R10, -RZ, R5.H1_H1 ;  /* 0x30000005ff0a8230 */ /* 0x000fe40000004100 */
[----:B------:R-:W-:Y:S01]  /*8f90*/  @!P1 FADD.FTZ R8, -R8, -RZ ;  /* 0x800000ff08089221 */ /* 0x000fe20000010100 */
[----:B------:R-:W-:Y:S04]  /*8fa0*/  @!P0 IMAD.WIDE R4, R25, 0x2, R2 ;  /* 0x0000000219048825 */ /* 0x000fe800078e0202 */
[----:B------:R-:W-:Y:S01]  /*8fb0*/  @!P1 FADD.FTZ R9, -R9, -RZ ;  /* 0x800000ff09099221 */ /* 0x000fe20000010100 */
[----:B------:R-:W-:Y:S01]  /*8fc0*/  @!P1 FADD.FTZ R10, -R10, -RZ ;  /* 0x800000ff0a0a9221 */ /* 0x000fe20000010100 */
[--C-:B------:R-:W-:Y:S02]  /*8fd0*/  @!P0 HADD2.F32 R11, -RZ, R6.reuse.H0_H0 ;  /* 0x20000006ff0b8230 */ /* 0x100fe40000004100 */
[----:B------:R-:W-:Y:S02]  /*8fe0*/  @!P0 HADD2.F32 R12, -RZ, R6.H1_H1 ;  /* 0x30000006ff0c8230 */ /* 0x000fe40000004100 */
        /* <DEDUP_REMOVED lines=57> */
.L_x_1042:
[----:B------:R-:W-:Y:S05]  /*9380*/  BSYNC.RECONVERGENT B0 ;  /* 0x0000000000007941 */ /* 0x000fea0003800200 */
.L_x_1041:
        /* <DEDUP_REMOVED lines=99> */
.L_x_1044:
[----:B------:R-:W-:Y:S05]  /*99c0*/  BSYNC.RECONVERGENT B0 ;  /* 0x0000000000007941 */ /* 0x000fea0003800200 */
.L_x_1043:
[----:B------:R-:W-:Y:S04]  /*99d0*/  BSSY.RECONVERGENT B0, `(.L_x_1045) ;  /* 0x0000066000007945 */ /* 0x000fe80003800200 */
[----:B------:R-:W-:Y:S05]  /*99e0*/  @P3 BRA `(.L_x_1046) ;  /* 0x0000000400903947 */ /* 0x000fea0003800000 */
[C---:B------:R-:W-:Y:S02]  /*99f0*/  ISETP.GE.AND P0, PT, R14.reuse, R19, PT ;  /* 0x000000130e00720c */ /* 0x040fe40003f06270 */
[----:B------:R-:W-:Y:S02]  /*9a00*/  ISETP.GE.U32.AND P2, PT, R14, R23, PT ;  /* 0x000000170e00720c */ /* 0x000fe40003f46070 */
[----:B------:R-:W-:Y:S09]  /*9a10*/  PLOP3.LUT P1, PT, PT, PT, PT, 0x80, 0x8 ;  /* 0x000000000008781c */ /* 0x000ff20003f2f070 */
[----:B------:R-:W-:Y:S02]  /*9a20*/  @!P0 SEL R0, R24, RZ, P2 ;  /* 0x000000ff18008207 */ /* 0x000fe40001000000 */
[----:B------:R-:W-:Y:S02]  /*9a30*/  @!P0 PLOP3.LUT P1, PT, P2, PT, PT, 0x80, 0x8 ;  /* 0x000000000008881c */ /* 0x000fe4000172f070 */
[----:B-12---:R-:W-:Y:S02]  /*9a40*/  @!P0 SEL R2, R50, RZ, P2 ;  /* 0x000000ff32028207 */ /* 0x006fe40001000000 */
[----:B------:R-:W-:Y:S04]  /*9a50*/  @!P0 IADD3 R0, P2, PT, R114, R0, RZ ;  /* 0x0000000072008210 */ /* 0x000fe80007f5e0ff */
[----:B------:R-:W-:Y:S02]  /*9a60*/  @!P0 IADD3.X R2, PT, PT, R142, R2, RZ, P2, !PT ;  /* 0x000000028e028210 */ /* 0x000fe400017fe4ff */
[C---:B------:R-:W-:Y:S02]  /*9a70*/  @!P0 SHF.L.U32 R32, R0.reuse, 0x1, RZ ;  /* 0x0000000100208819 */ /* 0x040fe400000006ff */
[----:B------:R-:W-:Y:S02]  /*9a80*/  @!P0 SHF.L.U64.HI R0, R0, 0x1, R2 ;  /* 0x0000000100008819 */ /* 0x000fe40000010202 */
[----:B------:R-:W-:Y:S04]  /*9a90*/  @!P0 IADD3 R2, P2, PT, R32, R54, RZ ;  /* 0x0000003620028210 */ /* 0x000fe80007f5e0ff */
[----:B------:R-:W-:Y:S02]  /*9aa0*/  @!P0 IADD3.X R3, PT, PT, R0, R53, RZ, P2, !PT ;  /* 0x0000003500038210 */ /* 0x000fe400017fe4ff */
[----:B------:R-:W-:Y:S03]  /*9ab0*/  @!P0 IADD3 R32, P2, PT, R32, R56, RZ ;  /* 0x0000003820208210 */ /* 0x000fe60007f5e0ff */
[----:B------:R1:W2:Y:S01]  /*9ac0*/  @!P0 LDG.E.128 R4, desc[UR4][R2.64] ;  /* 0x0000000402048981 */ /* 0x0002a2000c1e1d00 */
[----:B------:R-:W-:Y:S07]  /*9ad0*/  @!P0 IADD3.X R33, PT, PT, R0, R55, RZ, P2, !PT ;  /* 0x0000003700218210 */ /* 0x000fee00017fe4ff */
[----:B------:R-:W5:Y:S01]  /*9ae0*/  @!P0 LDG.E.128 R40, desc[UR4][R32.64] ;  /* 0x0000000420288981 */ /* 0x000f62000c1e1d00 */
[----:B-1----:R-:W-:Y:S02]  /*9af0*/  MOV R2, R20 ;  /* 0x0000001400027202 */ /* 0x002fe40000000f00 */
[----:B------:R-:W-:Y:S01]  /*9b00*/  MOV R3, R21 ;  /* 0x0000001500037202 */ /* 0x000fe20000000f00 */
[--C-:B--2---:R-:W-:Y:S02]  /*9b10*/  @!P0 HADD2.F32 R0, -RZ, R4.reuse.H0_H0 ;  /* 0x20000004ff008230 */ /* 0x104fe40000004100 */
[----:B------:R-:W-:Y:S02]  /*9b20*/  @!P0 HADD2.F32 R8, -RZ, R4.H1_H1 ;  /* 0x30000004ff088230 */ /* 0x000fe40000004100 */
[--C-:B------:R-:W-:Y:S02]  /*9b30*/  @!P0 HADD2.F32 R9, -RZ, R5.reuse.H0_H0 ;  /* 0x20000005ff098230 */ /* 0x100fe40000004100 */
[----:B------:R-:W-:Y:S01]  /*9b40*/  @!P1 FADD.FTZ R0, -R0, -RZ ;  /* 0x800000ff00009221 */ /* 0x000fe20000010100 */
[----:B------:R-:W-:Y:S02]  /*9b50*/  @!P0 HADD2.F32 R10, -RZ, R5.H1_H1 ;  /* 0x30000005ff0a8230 */ /* 0x000fe40000004100 */
[----:B------:R-:W-:Y:S01]  /*9b60*/  @!P1 FADD.FTZ R8, -R8, -RZ ;  /* 0x800000ff08089221 */ /* 0x000fe20000010100 */
[--C-:B------:R-:W-:Y:S01]  /*9b70*/  @!P0 HADD2.F32 R11, -RZ, R6.reuse.H0_H0 ;  /* 0x20000006ff0b8230 */ /* 0x100fe20000004100 */
[----:B------:R-:W1:Y:S01]  /*9b80*/  LDC.64 R4, c[0x0][0x4a8] ;  /* 0x00012a00ff047b82 */ /* 0x000e620000000a00 */
[----:B------:R-:W-:Y:S02]  /*9b90*/  @!P0 HADD2.F32 R12, -RZ, R6.H1_H1 ;  /* 0x30000006ff0c8230 */ /* 0x000fe40000004100 */
[----:B------:R-:W-:Y:S01]  /*9ba0*/  @!P1 FADD.FTZ R10, -R10, -RZ ;  /* 0x800000ff0a0a9221 */ /* 0x000fe20000010100 */
[--C-:B------:R-:W-:Y:S02]  /*9bb0*/  @!P0 HADD2.F32 R13, -RZ, R7.reuse.H0_H0 ;  /* 0x20000007ff0d8230 */ /* 0x100fe40000004100 */
[----:B------:R-:W-:Y:S01]  /*9bc0*/  @!P1 FADD.FTZ R9, -R9, -RZ ;  /* 0x800000ff09099221 */ /* 0x000fe20000010100 */
[----:B------:R-:W-:Y:S02]  /*9bd0*/  @!P0 HADD2.F32 R16, -RZ, R7.H1_H1 ;  /* 0x30000007ff108230 */ /* 0x000fe40000004100 */
[----:B------:R-:W-:Y:S01]  /*9be0*/  @!P1 FADD.FTZ R11, -R11, -RZ ;  /* 0x800000ff0b0b9221 */ /* 0x000fe20000010100 */
[--C-:B-----5:R-:W-:Y:S02]  /*9bf0*/  @!P0 HADD2.F32 R29, -RZ, R43.reuse.H0_H0 ;  /* 0x2000002bff1d8230 */ /* 0x120fe40000004100 */
[----:B------:R-:W-:Y:S01]  /*9c00*/  @!P1 FADD.FTZ R12, -R12, -RZ ;  /* 0x800000ff0c0c9221 */ /* 0x000fe20000010100 */
[----:B------:R-:W-:Y:S02]  /*9c10*/  @!P0 HADD2.F32 R32, -RZ, R43.H1_H1 ;  /* 0x3000002bff208230 */ /* 0x000fe40000004100 */
[----:B------:R-:W-:Y:S01]  /*9c20*/  @!P1 FADD.FTZ R13, -R13, -RZ ;  /* 0x800000ff0d0d9221 */ /* 0x000fe20000010100 */
[----:B------:R-:W-:Y:S01]  /*9c30*/  @!P1 FADD.FTZ R16, -R16, -RZ ;  /* 0x800000ff10109221 */ /* 0x000fe20000010100 */
[----:B-1----:R-:W-:Y:S04]  /*9c40*/  IMAD.WIDE.U32 R2, R4, 0x60, R2 ;  /* 0x0000006004027825 */ /* 0x002fe800078e0002 */
[----:B------:R-:W-:Y:S05]  /*9c50*/  IMAD R4, R5, 0x60, RZ ;  /* 0x0000006005047824 */ /* 0x000fea00078e02ff */
[----:B------:R-:W-:Y:S03]  /*9c60*/  IADD3 R3, PT, PT, R4, R3, RZ ;  /* 0x0000000304037210 */ /* 0x000fe60007ffe0ff */
[----:B------:R-:W-:Y:S02]  /*9c70*/  @!P0 IMAD.WIDE R4, R25, 0x2, R2 ;  /* 0x0000000219048825 */ /* 0x000fe400078e0202 */
[----:B----4-:R-:W2:Y:S08]  /*9c80*/  LDG.E.128 R36, desc[UR4][R2.64] ;  /* 0x0000000402247981 */ /* 0x010eb0000c1e1d00 */
[----:B------:R-:W4:Y:S01]  /*9c90*/  @!P0 LDG.E.128 R4, desc[UR4][R4.64] ;  /* 0x0000000404048981 */ /* 0x000f22000c1e1d00 */
[----:B--2---:R-:W-:Y:S02]  /*9ca0*/  @!P0 MOV R35, R37 ;  /* 0x0000002500238202 */ /* 0x004fe40000000f00 */
[----:B------:R-:W-:Y:S02]  /*9cb0*/  @!P0 MOV R34, R38 ;  /* 0x0000002600228202 */ /* 0x000fe40000000f00 */
[----:B------:R-:W-:Y:S01]  /*9cc0*/  @!P0 MOV R33, R39 ;  /* 0x0000002700218202 */ /* 0x000fe20000000f00 */
[--C-:B----4-:R-:W-:Y:S02]  /*9cd0*/  @!P0 HADD2.F32 R3, -RZ, R4.reuse.H0_H0 ;  /* 0x20000004ff038230 */ /* 0x110fe40000004100 */
        /* <DEDUP_REMOVED lines=38> */
[----:B------:R-:W-:Y:S01]  /*9f40*/  @!P0 FFMA.FTZ R6, R11, R22, R6 ;  /* 0x000000160b068223 */ /* 0x000fe20000010006 */
[----:B------:R-:W-:Y:S02]  /*9f50*/  @!P0 HADD2.F32 R13, -RZ, R33.H1_H1 ;  /* 0x30000021ff0d8230 */ /* 0x000fe40000004100 */
[----:B------:R-:W-:Y:S01]  /*9f60*/  @!P0 FFMA.FTZ R7, R12, R29, R7 ;  /* 0x0000001d0c078223 */ /* 0x000fe20000010007 */
[----:B------:R-:W-:Y:S02]  /*9f70*/  @!P0 MOV R37, R3 ;  /* 0x0000000300258202 */ /* 0x000fe40000000f00 */
[----:B------:R-:W-:Y:S01]  /*9f80*/  @!P0 F2FP.F16.F32.PACK_AB R5, R6, R5 ;  /* 0x000000050605823e */ /* 0x000fe200000000ff */
[----:B------:R-:W-:Y:S01]  /*9f90*/  @!P0 FFMA.FTZ R8, R13, R32, R8 ;  /* 0x000000200d088223 */ /* 0x000fe20000010008 */
[----:B------:R-:W-:Y:S02]  /*9fa0*/  MOV R3, R49 ;  /* 0x0000003100037202 */ /* 0x000fe40000000f00 */
[----:B------:R-:W-:Y:S02]  /*9fb0*/  @!P0 MOV R38, R5 ;  /* 0x0000000500268202 */ /* 0x000fe40000000f00 */
[----:B------:R-:W1:Y:S01]  /*9fc0*/  LDC.64 R4, c[0x0][0x3b8] ;  /* 0x0000ee00ff047b82 */ /* 0x000e620000000a00 */
[----:B------:R-:W-:Y:S04]  /*9fd0*/  @!P0 F2FP.F16.F32.PACK_AB R7, R8, R7 ;  /* 0x000000070807823e */ /* 0x000fe800000000ff */
[----:B------:R-:W-:Y:S01]  /*9fe0*/  @!P0 MOV R39, R7 ;  /* 0x0000000700278202 */ /* 0x000fe20000000f00 */
[----:B-1----:R-:W-:Y:S04]  /*9ff0*/  IMAD.WIDE.U32 R2, R4, 0x60, R2 ;  /* 0x0000006004027825 */ /* 0x002fe800078e0002 */
[----:B------:R-:W-:Y:S05]  /*a000*/  IMAD R5, R5, 0x60, RZ ;  /* 0x0000006005057824 */ /* 0x000fea00078e02ff */
[----:B------:R-:W-:Y:S05]  /*a010*/  IADD3 R3, PT, PT, R5, R3, RZ ;  /* 0x0000000305037210 */ /* 0x000fea0007ffe0ff */
[----:B------:R1:W-:Y:S02]  /*a020*/  STG.E.128 desc[UR4][R2.64], R36 ;  /* 0x0000002402007986 */ /* 0x0003e4000c101d04 */
.L_x_1046:
[----:B------:R-:W-:Y:S05]  /*a030*/  BSYNC.RECONVERGENT B0 ;  /* 0x0000000000007941 */ /* 0x000fea0003800200 */
.L_x_1045:
        /* <DEDUP_REMOVED lines=99> */
.L_x_1048:
[----:B------:R-:W-:Y:S05]  /*a670*/  BSYNC.RECONVERGENT B0 ;  /* 0x0000000000007941 */ /* 0x000fea0003800200 */
.L_x_1047:
        /* <DEDUP_REMOVED lines=102> */
.L_x_1050:
[----:B------:R-:W-:Y:S05]  /*ace0*/  BSYNC.RECONVERGENT B0 ;  /* 0x0000000000007941 */ /* 0x000fea0003800200 */
.L_x_1049:
        /* <DEDUP_REMOVED lines=102> */
.L_x_1052:
[----:B------:R-:W-:Y:S05]  /*b350*/  BSYNC.RECONVERGENT B0 ;  /* 0x0000000000007941 */ /* 0x000fea0003800200 */
.L_x_1051:
        /* <DEDUP_REMOVED lines=102> */
.L_x_1054:
[----:B------:R-:W-:Y:S05]  /*b9c0*/  BSYNC.RECONVERGENT B0 ;  /* 0x0000000000007941 */ /* 0x000fea0003800200 */
.L_x_1053:
        /* <DEDUP_REMOVED lines=99> */
.L_x_1056:
[----:B------:R-:W-:Y:S05]  /*c000*/  BSYNC.RECONVERGENT B0 ;  /* 0x0000000000007941 */ /* 0x000fea0003800200 */
.L_x_1055:
[----:B------:R-:W-:Y:S01]  /*c010*/  ISETP.NE.AND P0, PT, R64, RZ, PT ;  /* 0x000000ff4000720c */ /* 0x000fe20003f05270 */
[----:B------:R-:W-:Y:S11]  /*c020*/  BSSY.RECONVERGENT B0, `(.L_x_1057) ;  /* 0x0000068000007945 */ /* 0x000ff60003800200 */
[----:B------:R-:W-:Y:S01]  /*c030*/  @!UPT UIADD3 URZ, UPT, UPT, URZ, URZ, URZ ;  /* 0x000000fffffff290 */ /* 0x000fe2000fffe0ff */
[----:B------:R-:W-:Y:S05]  /*c040*/  @P0 BRA `(.L_x_1058) ;  /* 0x0000000400940947 */ /* 0x000fea0003800000 */
[C---:B------:R-:W-:Y:S01]  /*c050*/  ISETP.GE.AND P0, PT, R14.reuse, R19, PT ;  /* 0x000000130e00720c */ /* 0x040fe20003f06270 */
[----:B-1----:R-:W1:Y:S01]  /*c060*/  LDC.64 R46, c[0x0][0x3b8] ;  /* 0x0000ee00ff2e7b82 */ /* 0x002e620000000a00 */
[----:B------:R-:W-:Y:S02]  /*c070*/  ISETP.GE.U32.AND P2, PT, R14, R23, PT ;  /* 0x000000170e00720c */ /* 0x000fe40003f46070 */
[----:B------:R-:W-:Y:S09]  /*c080*/  PLOP3.LUT P1, PT, PT, PT, PT, 0x80, 0x8 ;  /* 0x000000000008781c */ /* 0x000ff20003f2f070 */
[----:B------:R-:W-:Y:S02]  /*c090*/  @!P0 SEL R0, R24, RZ, P2 ;  /* 0x000000ff18008207 */ /* 0x000fe40001000000 */
[----:B------:R-:W-:Y:S02]  /*c0a0*/  @!P0 PLOP3.LUT P1, PT, P2, PT, PT, 0x80, 0x8 ;  /* 0x000000000008881c */ /* 0x000fe4000172f070 */
[----:B--2---:R-:W-:Y:S02]  /*c0b0*/  @!P0 SEL R2, R50, RZ, P2 ;  /* 0x000000ff32028207 */ /* 0x004fe40001000000 */
[----:B------:R-:W-:Y:S04]  /*c0c0*/  @!P0 IADD3 R0, P2, PT, R121, R0, RZ ;  /* 0x0000000079008210 */ /* 0x000fe80007f5e0ff */
[----:B------:R-:W-:Y:S02]  /*c0d0*/  @!P0 IADD3.X R2, PT, PT, R136, R2, RZ, P2, !PT ;  /* 0x0000000288028210 */ /* 0x000fe400017fe4ff */
[C---:B------:R-:W-:Y:S02]  /*c0e0*/  @!P0 SHF.L.U32 R32, R0.reuse, 0x1, RZ ;  /* 0x0000000100208819 */ /* 0x040fe400000006ff */
[----:B------:R-:W-:Y:S02]  /*c0f0*/  @!P0 SHF.L.U64.HI R0, R0, 0x1, R2 ;  /* 0x0000000100008819 */ /* 0x000fe40000010202 */
[----:B------:R-:W-:Y:S04]  /*c100*/  @!P0 IADD3 R2, P2, PT, R32, R54, RZ ;  /* 0x0000003620028210 */ /* 0x000fe80007f5e0ff */
[----:B------:R-:W-:Y:S02]  /*c110*/  @!P0 IADD3.X R3, PT, PT, R0, R53, RZ, P2, !PT ;  /* 0x0000003500038210 */ /* 0x000fe400017fe4ff */
[----:B------:R-:W-:Y:S03]  /*c120*/  @!P0 IADD3 R32, P2, PT, R32, R56, RZ ;  /* 0x0000003820208210 */ /* 0x000fe60007f5e0ff */
[----:B------:R2:W5:Y:S01]  /*c130*/  @!P0 LDG.E.128 R4, desc[UR4][R2.64] ;  /* 0x0000000402048981 */ /* 0x000562000c1e1d00 */
[----:B------:R-:W-:Y:S07]  /*c140*/  @!P0 IADD3.X R33, PT, PT, R0, R55, RZ, P2, !PT ;  /* 0x0000003700218210 */ /* 0x000fee00017fe4ff */
[----:B------:R-:W3:Y:S01]  /*c150*/  @!P0 LDG.E.128 R40, desc[UR4][R32.64] ;  /* 0x0000000420288981 */ /* 0x000ee2000c1e1d00 */
[----:B--2---:R-:W-:Y:S02]  /*c160*/  MOV R2, R20 ;  /* 0x0000001400027202 */ /* 0x004fe40000000f00 */
[----:B------:R-:W-:Y:S01]  /*c170*/  MOV R3, R21 ;  /* 0x0000001500037202 */ /* 0x000fe20000000f00 */
[--C-:B-----5:R-:W-:Y:S02]  /*c180*/  @!P0 HADD2.F32 R0, -RZ, R4.reuse.H0_H0 ;  /* 0x20000004ff008230 */ /* 0x120fe40000004100 */
[----:B------:R-:W-:Y:S02]  /*c190*/  @!P0 HADD2.F32 R8, -RZ, R4.H1_H1 ;  /* 0x30000004ff088230 */ /* 0x000fe40000004100 */
[--C-:B------:R-:W-:Y:S02]  /*c1a0*/  @!P0 HADD2.F32 R9, -RZ, R5.reuse.H0_H0 ;  /* 0x20000005ff098230 */ /* 0x100fe40000004100 */
[----:B------:R-:W-:Y:S01]  /*c1b0*/  @!P1 FADD.FTZ R0, -R0, -RZ ;  /* 0x800000ff00009221 */ /* 0x000fe20000010100 */
[----:B------:R-:W-:Y:S02]  /*c1c0*/  @!P0 HADD2.F32 R10, -RZ, R5.H1_H1 ;  /* 0x30000005ff0a8230 */ /* 0x000fe40000004100 */
[----:B------:R-:W-:Y:S01]  /*c1d0*/  @!P1 FADD.FTZ R8, -R8, -RZ ;  /* 0x800000ff08089221 */ /* 0x000fe20000010100 */
[--C-:B------:R-:W-:Y:S01]  /*c1e0*/  @!P0 HADD2.F32 R11, -RZ, R6.reuse.H0_H0 ;  /* 0x20000006ff0b8230 */ /* 0x100fe20000004100 */
[----:B------:R-:W2:Y:S01]  /*c1f0*/  LDC.64 R4, c[0x0][0x4a8] ;  /* 0x00012a00ff047b82 */ /* 0x000ea20000000a00 */
[----:B------:R-:W-:Y:S02]  /*c200*/  @!P0 HADD2.F32 R12, -RZ, R6.H1_H1 ;  /* 0x30000006ff0c8230 */ /* 0x000fe40000004100 */
[----:B------:R-:W-:Y:S01]  /*c210*/  @!P1 FADD.FTZ R10, -R10, -RZ ;  /* 0x800000ff0a0a9221 */ /* 0x000fe20000010100 */
[--C-:B------:R-:W-:Y:S02]  /*c220*/  @!P0 HADD2.F32 R13, -RZ, R7.reuse.H0_H0 ;  /* 0x20000007ff0d8230 */ /* 0x100fe40000004100 */
[----:B------:R-:W-:Y:S01]  /*c230*/  @!P1 FADD.FTZ R9, -R9, -RZ ;  /* 0x800000ff09099221 */ /* 0x000fe20000010100 */
[----:B------:R-:W-:Y:S02]  /*c240*/  @!P0 HADD2.F32 R16, -RZ, R7.H1_H1 ;  /* 0x30000007ff108230 */ /* 0x000fe40000004100 */
[----:B------:R-:W-:Y:S01]  /*c250*/  @!P1 FADD.FTZ R11, -R11, -RZ ;  /* 0x800000ff0b0b9221 */ /* 0x000fe20000010100 */
[----:B---3--:R-:W-:Y:S02]  /*c260*/  @!P0 HADD2.F32 R29, -RZ, R43.H1_H1 ;  /* 0x3000002bff1d8230 */ /* 0x008fe40000004100 */
[----:B------:R-:W-:Y:S01]  /*c270*/  @!P1 FADD.FTZ R12, -R12, -RZ ;  /* 0x800000ff0c0c9221 */ /* 0x000fe20000010100 */
[----:B------:R-:W-:Y:S01]  /*c280*/  @!P1 FADD.FTZ R13, -R13, -RZ ;  /* 0x800000ff0d0d9221 */ /* 0x000fe20000010100 */
[----:B------:R-:W-:Y:S01]  /*c290*/  @!P1 FADD.FTZ R16, -R16, -RZ ;  /* 0x800000ff10109221 */ /* 0x000fe20000010100 */
[----:B--2---:R-:W-:Y:S04]  /*c2a0*/  IMAD.WIDE.U32 R2, R4, 0x120, R2 ;  /* 0x0000012004027825 */ /* 0x004fe800078e0002 */
[----:B------:R-:W-:Y:S05]  /*c2b0*/  IMAD R4, R5, 0x120, RZ ;  /* 0x0000012005047824 */ /* 0x000fea00078e02ff */
[----:B------:R-:W-:Y:S03]  /*c2c0*/  IADD3 R3, PT, PT, R4, R3, RZ ;  /* 0x0000000304037210 */ /* 0x000fe60007ffe0ff */
[----:B------:R-:W-:Y:S02]  /*c2d0*/  @!P0 IMAD.WIDE R4, R25, 0x2, R2 ;  /* 0x0000000219048825 */ /* 0x000fe400078e0202 */
[----:B----4-:R-:W2:Y:S08]  /*c2e0*/  LDG.E.128 R36, desc[UR4][R2.64] ;  /* 0x0000000402247981 */ /* 0x010eb0000c1e1d00 */
[----:B------:R-:W3:Y:S01]  /*c2f0*/  @!P0 LDG.E.128 R4, desc[UR4][R4.64] ;  /* 0x0000000404048981 */ /* 0x000ee2000c1e1d00 */
[----:B--2---:R-:W-:Y:S02]  /*c300*/  @!P0 MOV R33, R37 ;  /* 0x0000002500218202 */ /* 0x004fe40000000f00 */
[----:B------:R-:W-:Y:S02]  /*c310*/  @!P0 MOV R32, R38 ;  /* 0x0000002600208202 */ /* 0x000fe40000000f00 */
[----:B------:R-:W-:Y:S01]  /*c320*/  @!P0 MOV R34, R39 ;  /* 0x0000002700228202 */ /* 0x000fe20000000f00 */
[--C-:B---3--:R-:W-:Y:S02]  /*c330*/  @!P0 HADD2.F32 R3, -RZ, R4.reuse.H0_H0 ;  /* 0x20000004ff038230 */ /* 0x108fe40000004100 */
        /* <DEDUP_REMOVED lines=27> */
[----:B------:R-:W-:Y:S01]  /*c4f0*/  MOV R13, R49 ;  /* 0x00000031000d7202 */ /* 0x000fe20000000f00 */
[----:B------:R-:W-:Y:S01]  /*c500*/  @!P0 HADD2.F32 R17, -RZ, R42.H0_H0 ;  /* 0x2000002aff118230 */ /* 0x000fe20000004100 */
[----:B------:R-:W-:Y:S01]  /*c510*/  @!P0 F2FP.F16.F32.PACK_AB R0, R2, R0 ;  /* 0x000000000200823e */ /* 0x000fe200000000ff */
[----:B------:R-:W-:Y:S02]  /*c520*/  @!P0 HADD2.F32 R11, -RZ, R32.H0_H0 ;  /* 0x20000020ff0b8230 */ /* 0x000fe40000004100 */
[----:B------:R-:W-:Y:S01]  /*c530*/  @!P0 FFMA.FTZ R4, R10, R16, R4 ;  /* 0x000000100a048223 */ /* 0x000fe20000010004 */
[----:B------:R-:W-:Y:S01]  /*c540*/  @!P0 HADD2.F32 R18, -RZ, R42.H1_H1 ;  /* 0x3000002aff128230 */ /* 0x000fe20000004100 */
[----:B------:R-:W-:Y:S01]  /*c550*/  @!P0 MOV R36, R0 ;  /* 0x0000000000248202 */ /* 0x000fe20000000f00 */
[----:B------:R-:W-:Y:S02]  /*c560*/  @!P0 HADD2.F32 R12, -RZ, R32.H1_H1 ;  /* 0x30000020ff0c8230 */ /* 0x000fe40000004100 */
[----:B------:R-:W-:Y:S01]  /*c570*/  @!P0 FFMA.FTZ R5, R11, R17, R5 ;  /* 0x000000110b058223 */ /* 0x000fe20000010005 */
[----:B------:R-:W-:Y:S01]  /*c580*/  @!P0 F2FP.F16.F32.PACK_AB R4, R4, R3 ;  /* 0x000000030404823e */ /* 0x000fe200000000ff */
[--C-:B------:R-:W-:Y:S02]  /*c590*/  @!P0 HADD2.F32 R9, -RZ, R34.reuse.H0_H0 ;  /* 0x20000022ff098230 */ /* 0x100fe40000004100 */
[----:B------:R-:W-:Y:S01]  /*c5a0*/  @!P0 HADD2.F32 R22, -RZ, R43.H0_H0 ;  /* 0x2000002bff168230 */ /* 0x000fe20000004100 */
[----:B------:R-:W-:Y:S01]  /*c5b0*/  @!P0 MOV R37, R4 ;  /* 0x0000000400258202 */ /* 0x000fe20000000f00 */
[----:B------:R-:W-:Y:S02]  /*c5c0*/  @!P0 HADD2.F32 R10, -RZ, R34.H1_H1 ;  /* 0x30000022ff0a8230 */ /* 0x000fe40000004100 */
[----:B------:R-:W-:Y:S01]  /*c5d0*/  @!P0 FFMA.FTZ R6, R12, R18, R6 ;  /* 0x000000120c068223 */ /* 0x000fe20000010006 */
[----:B------:R-:W-:Y:S01]  /*c5e0*/  MOV R12, R48 ;  /* 0x00000030000c7202 */ /* 0x000fe20000000f00 */
[----:B------:R-:W-:Y:S01]  /*c5f0*/  @!P0 FFMA.FTZ R7, R9, R22, R7 ;  /* 0x0000001609078223 */ /* 0x000fe20000010007 */
[----:B-1----:R-:W-:Y:S02]  /*c600*/  IMAD R9, R47, 0x120, RZ ;  /* 0x000001202f097824 */ /* 0x002fe400078e02ff */
[----:B------:R-:W-:Y:S01]  /*c610*/  @!P0 FFMA.FTZ R8, R10, R29, R8 ;  /* 0x0000001d0a088223 */ /* 0x000fe20000010008 */
[----:B------:R-:W-:Y:S01]  /*c620*/  @!P0 F2FP.F16.F32.PACK_AB R5, R6, R5 ;  /* 0x000000050605823e */ /* 0x000fe200000000ff */
[----:B------:R-:W-:Y:S03]  /*c630*/  IMAD.WIDE.U32 R12, R46, 0x120, R12 ;  /* 0x000001202e0c7825 */ /* 0x000fe600078e000c */
[----:B------:R-:W-:Y:S02]  /*c640*/  @!P0 F2FP.F16.F32.PACK_AB R7, R8, R7 ;  /* 0x000000070807823e */ /* 0x000fe400000000ff */
[----:B------:R-:W-:Y:S02]  /*c650*/  IADD3 R3, PT, PT, R9, R13, RZ ;  /* 0x0000000d09037210 */ /* 0x000fe40007ffe0ff */
[----:B------:R-:W-:Y:S02]  /*c660*/  MOV R2, R12 ;  /* 0x0000000c00027202 */ /* 0x000fe40000000f00 */
[----:B------:R-:W-:Y:S02]  /*c670*/  @!P0 MOV R38, R5 ;  /* 0x0000000500268202 */ /* 0x000fe40000000f00 */
[----:B------:R-:W-:Y:S05]  /*c680*/  @!P0 MOV R39, R7 ;  /* 0x0000000700278202 */ /* 0x000fea0000000f00 */
[----:B------:R1:W-:Y:S02]  /*c690*/  STG.E.128 desc[UR4][R2.64], R36 ;  /* 0x0000002402007986 */ /* 0x0003e4000c101d04 */
.L_x_1058:
[----:B------:R-:W-:Y:S05]  /*c6a0*/  BSYNC.RECONVERGENT B0 ;  /* 0x0000000000007941 */ /* 0x000fea0003800200 */
.L_x_1057:
[----:B------:R-:W-:Y:S01]  /*c6b0*/  ISETP.NE.AND P0, PT, R65, RZ, PT ;  /* 0x000000ff4100720c */ /* 0x000fe20003f05270 */
[----:B------:R-:W-:Y:S11]  /*c6c0*/  BSSY.RECONVERGENT B0, `(.L_x_1059) ;  /* 0x0000068000007945 */ /* 0x000ff60003800200 */
[----:B------:R-:W-:Y:S01]  /*c6d0*/  @!UPT UIADD3 URZ, UPT, UPT, URZ, URZ, URZ ;  /* 0x000000fffffff290 */ /* 0x000fe2000fffe0ff */
[----:B------:R-:W-:Y:S05]  /*c6e0*/  @P0 BRA `(.L_x_1060) ;  /* 0x0000000400940947 */ /* 0x000fea0003800000 */
[C---:B------:R-:W-:Y:S01]  /*c6f0*/  ISETP.GE.AND P0, PT, R14.reuse, R19, PT ;  /* 0x000000130e00720c */ /* 0x040fe20003f06270 */
[----:B-1----:R-:W1:Y:S01]  /*c700*/  LDC.64 R4, c[0x0][0x4a8] ;  /* 0x00012a00ff047b82 */ /* 0x002e620000000a00 */
[----:B------:R-:W-:Y:S02]  /*c710*/  ISETP.GE.U32.AND P2, PT, R14, R23, PT ;  /* 0x000000170e00720c */ /* 0x000fe40003f46070 */
[----:B------:R-:W-:Y:S02]  /*c720*/  PLOP3.LUT P1, PT, PT, PT, PT, 0x80, 0x8 ;  /* 0x000000000008781c */ /* 0x000fe40003f2f070 */
[----:B--2---:R-:W-:Y:S03]  /*c730*/  MOV R3, R21 ;  /* 0x0000001500037202 */ /* 0x004fe60000000f00 */
[----:B------:R-:W2:Y:S04]  /*c740*/  LDC.64 R46, c[0x0][0x3b8] ;  /* 0x0000ee00ff2e7b82 */ /* 0x000ea80000000a00 */
[----:B------:R-:W-:Y:S02]  /*c750*/  @!P0 SEL R0, R24, RZ, P2 ;  /* 0x000000ff18008207 */ /* 0x000fe40001000000 */
[----:B------:R-:W-:Y:S02]  /*c760*/  @!P0 PLOP3.LUT P1, PT, P2, PT, PT, 0x80, 0x8 ;  /* 0x000000000008881c */ /* 0x000fe4000172f070 */
[----:B------:R-:W-:Y:S02]  /*c770*/  @!P0 SEL R2, R50, RZ, P2 ;  /* 0x000000ff32028207 */ /* 0x000fe40001000000 */
[----:B------:R-:W-:Y:S04]  /*c780*/  @!P0 IADD3 R0, P2, PT, R120, R0, RZ ;  /* 0x0000000078008210 */ /* 0x000fe80007f5e0ff */
[----:B------:R-:W-:Y:S02]  /*c790*/  @!P0 IADD3.X R2, PT, PT, R135, R2, RZ, P2, !PT ;  /* 0x0000000287028210 */ /* 0x000fe400017fe4ff */
[C---:B------:R-:W-:Y:S02]  /*c7a0*/  @!P0 SHF.L.U32 R8, R0.reuse, 0x1, RZ ;  /* 0x0000000100088819 */ /* 0x040fe400000006ff */
[----:B------:R-:W-:Y:S02]  /*c7b0*/  @!P0 SHF.L.U64.HI R0, R0, 0x1, R2 ;  /* 0x0000000100008819 */ /* 0x000fe40000010202 */
[----:B------:R-:W-:Y:S02]  /*c7c0*/  @!P0 IADD3 R10, P2, PT, R8, R54, RZ ;  /* 0x00000036080a8210 */ /* 0x000fe40007f5e0ff */
[----:B------:R-:W-:Y:S02]  /*c7d0*/  MOV R2, R20 ;  /* 0x0000001400027202 */ /* 0x000fe40000000f00 */
[----:B------:R-:W-:Y:S02]  /*c7e0*/  @!P0 IADD3.X R11, PT, PT, R0, R53, RZ, P2, !PT ;  /* 0x00000035000b8210 */ /* 0x000fe400017fe4ff */
[----:B------:R-:W-:Y:S01]  /*c7f0*/  @!P0 IADD3 R8, P2, PT, R8, R56, RZ ;  /* 0x0000003808088210 */ /* 0x000fe20007f5e0ff */
[----:B-1----:R-:W-:Y:S02]  /*c800*/  IMAD.WIDE.U32 R2, R4, 0x140, R2 ;  /* 0x0000014004027825 */ /* 0x002fe400078e0002 */
[----:B------:R-:W5:Y:S01]  /*c810*/  @!P0 LDG.E.128 R32, desc[UR4][R10.64] ;  /* 0x000000040a208981 */ /* 0x000f62000c1e1d00 */
[----:B------:R-:W-:Y:S01]  /*c820*/  @!P0 IADD3.X R9, PT, PT, R0, R55, RZ, P2, !PT ;  /* 0x0000003700098210 */ /* 0x000fe200017fe4ff */
[----:B------:R-:W-:Y:S05]  /*c830*/  IMAD R0, R5, 0x140, RZ ;  /* 0x0000014005007824 */ /* 0x000fea00078e02ff */
[----:B------:R-:W-:Y:S01]  /*c840*/  IADD3 R3, PT, PT, R0, R3, RZ ;  /* 0x0000000300037210 */ /* 0x000fe20007ffe0ff */
[----:B------:R-:W3:Y:S02]  /*c850*/  @!P0 LDG.E.128 R40, desc[UR4][R8.64] ;  /* 0x0000000408288981 */ /* 0x000ee4000c1e1d00 */
[----:B------:R-:W-:Y:S06]  /*c860*/  @!P0 IMAD.WIDE R4, R25, 0x2, R2 ;  /* 0x0000000219048825 */ /* 0x000fec00078e0202 */
[----:B----4-:R1:W4:Y:S08]  /*c870*/  LDG.E.128 R36, desc[UR4][R2.64] ;  /* 0x0000000402247981 */ /* 0x010330000c1e1d00 */
[----:B------:R-:W2:Y:S01]  /*c880*/  @!P0 LDG.E.128 R4, desc[UR4][R4.64] ;  /* 0x0000000404048981 */ /* 0x000ea2000c1e1d00 */
[--C-:B-----5:R-:W-:Y:S02]  /*c890*/  @!P0 HADD2.F32 R0, -RZ, R32.reuse.H0_H0 ;  /* 0x20000020ff008230 */ /* 0x120fe40000004100 */
[----:B-1----:R-:W-:Y:S02]  /*c8a0*/  @!P0 HADD2.F32 R2, -RZ, R32.H1_H1 ;  /* 0x30000020ff028230 */ /* 0x002fe40000004100 */
[----:B------:R-:W-:Y:S02]  /*c8b0*/  @!P0 HADD2.F32 R3, -RZ, R33.H0_H0 ;  /* 0x20000021ff038230 */ /* 0x000fe40000004100 */
[----:B------:R-:W-:Y:S01]  /*c8c0*/  @!P1 FADD.FTZ R0, -R0, -RZ ;  /* 0x800000ff00009221 */ /* 0x000fe20000010100 */
[----:B------:R-:W-:Y:S02]  /*c8d0*/  @!P0 HADD2.F32 R8, -RZ, R35.H1_H1 ;  /* 0x30000023ff088230 */ /* 0x000fe40000004100 */
[----:B------:R-:W-:Y:S01]  /*c8e0*/  @!P1 FADD.FTZ R2, -R2, -RZ ;  /* 0x800000ff02029221 */ /* 0x000fe20000010100 */
[--C-:B---3--:R-:W-:Y:S02]  /*c8f0*/  @!P0 HADD2.F32 R22, -RZ, R43.reuse.H0_H0 ;  /* 0x2000002bff168230 */ /* 0x108fe40000004100 */
[----:B------:R-:W-:Y:S01]  /*c900*/  @!P1 FADD.FTZ R3, -R3, -RZ ;  /* 0x800000ff03039221 */ /* 0x000fe20000010100 */
[----:B------:R-:W-:Y:S02]  /*c910*/  @!P0 HADD2.F32 R29, -RZ, R43.H1_H1 ;  /* 0x3000002bff1d8230 */ /* 0x000fe40000004100 */
[----:B------:R-:W-:Y:S01]  /*c920*/  @!P1 FADD.FTZ R8, -R8, -RZ ;  /* 0x800000ff08089221 */ /* 0x000fe20000010100 */
[----:B----4-:R-:W-:Y:S01]  /*c930*/  @!P0 MOV R32, R38 ;  /* 0x0000002600208202 */ /* 0x010fe20000000f00 */
[--C-:B--2---:R-:W-:Y:S02]  /*c940*/  @!P0 HADD2.F32 R10, -RZ, R4.reuse.H0_H0 ;  /* 0x20000004ff0a8230 */ /* 0x104fe40000004100 */
[----:B------:R-:W-:Y:S02]  /*c950*/  @!P0 HADD2.F32 R9, -RZ, R4.H1_H1 ;  /* 0x30000004ff098230 */ /* 0x000fe40000004100 */
[----:B------:R-:W-:Y:S01]  /*c960*/  @!P0 HADD2.F32 R4, -RZ, R33.H1_H1 ;  /* 0x30000021ff048230 */ /* 0x000fe20000004100 */
[----:B------:R-:W-:Y:S01]  /*c970*/  @!P0 MOV R33, R37 ;  /* 0x0000002500218202 */ /* 0x000fe20000000f00 */
[--C-:B------:R-:W-:Y:S02]  /*c980*/  @!P0 HADD2.F32 R11, -RZ, R5.reuse.H1_H1 ;  /* 0x30000005ff0b8230 */ /* 0x100fe40000004100 */
[----:B------:R-:W-:Y:S01]  /*c990*/  @!P0 FMUL.FTZ R0, R10, R0 ;  /* 0x000000000a008220 */ /* 0x000fe20000410000 */
[--C-:B------:R-:W-:Y:S01]  /*c9a0*/  @!P0 HADD2.F32 R16, -RZ, R6.reuse.H0_H0 ;  /* 0x20000006ff108230 */ /* 0x100fe20000004100 */
[----:B------:R-:W-:Y:S01]  /*c9b0*/  @!P0 MOV R10, R36 ;  /* 0x00000024000a8202 */ /* 0x000fe20000000f00 */
[----:B------:R-:W-:Y:S02]  /*c9c0*/  @!P0 HADD2.F32 R13, -RZ, R6.H1_H1 ;  /* 0x30000006ff0d8230 */ /* 0x000fe40000004100 */
[----:B------:R-:W-:Y:S01]  /*c9d0*/  @!P1 FADD.FTZ R4, -R4, -RZ ;  /* 0x800000ff04049221 */ /* 0x000fe20000010100 */
[----:B------:R-:W-:Y:S02]  /*c9e0*/  @!P0 HADD2.F32 R12, -RZ, R5.H0_H0 ;  /* 0x20000005ff0c8230 */ /* 0x000fe40000004100 */
[----:B------:R-:W-:Y:S01]  /*c9f0*/  @!P0 FMUL.FTZ R2, R9, R2 ;  /* 0x0000000209028220 */ /* 0x000fe20000410000 */
[--C-:B------:R-:W-:Y:S02]  /*ca00*/  @!P0 HADD2.F32 R6, -RZ, R34.reuse.H1_H1 ;  /* 0x30000022ff068230 */ /* 0x100fe40000004100 */
[----:B------:R-:W-:Y:S01]  /*ca10*/  @!P0 FMUL.FTZ R4, R11, R4 ;  /* 0x000000040b048220 */ /* 0x000fe20000410000 */
[----:B------:R-:W-:Y:S01]  /*ca20*/  @!P0 HADD2.F32 R5, -RZ, R34.H0_H0 ;  /* 0x20000022ff058230 */ /* 0x000fe20000004100 */
[----:B------:R-:W-:Y:S01]  /*ca30*/  @!P0 MOV R34, R39 ;  /* 0x0000002700228202 */ /* 0x000fe20000000f00 */
[--C-:B------:R-:W-:Y:S02]  /*ca40*/  @!P0 HADD2.F32 R9, -RZ, R10.reuse.H0_H0 ;  /* 0x2000000aff098230 */ /* 0x100fe40000004100 */
[----:B------:R-:W-:Y:S01]  /*ca50*/  @!P0 FMUL.FTZ R3, R12, R3 ;  /* 0x000000030c038220 */ /* 0x000fe20000410000 */
[----:B------:R-:W-:Y:S02]  /*ca60*/  @!P0 HADD2.F32 R11, -RZ, R10.H1_H1 ;  /* 0x3000000aff0b8230 */ /* 0x000fe40000004100 */
[----:B------:R-:W-:Y:S01]  /*ca70*/  @!P1 FADD.FTZ R6, -R6, -RZ ;  /* 0x800000ff06069221 */ /* 0x000fe20000010100 */
[--C-:B------:R-:W-:Y:S02]  /*ca80*/  @!P0 HADD2.F32 R18, -RZ, R7.reuse.H0_H0 ;  /* 0x20000007ff128230 */ /* 0x100fe40000004100 */
[----:B------:R-:W-:Y:S01]  /*ca90*/  @!P1 FADD.FTZ R5, -R5, -RZ ;  /* 0x800000ff05059221 */ /* 0x000fe20000010100 */
        /* <DEDUP_REMOVED lines=8> */
[----:B------:R-:W-:Y:S02]  /*cb20*/  @!P0 HADD2.F32 R13, -RZ, R41.H0_H0 ;  /* 0x20000029ff0d8230 */ /* 0x000fe40000004100 */
[----:B------:R-:W-:Y:S01]  /*cb30*/  @!P1 FADD.FTZ R7, -R7, -RZ ;  /* 0x800000ff07079221 */ /* 0x000fe20000010100 */
[----:B------:R-:W-:Y:S02]  /*cb40*/  @!P0 HADD2.F32 R9, -RZ, R33.H0_H0 ;  /* 0x20000021ff098230 */ /* 0x000fe40000004100 */
[----:B------:R-:W-:Y:S01]  /*cb50*/  @!P0 FFMA.FTZ R2, R11, R12, R2 ;  /* 0x0000000c0b028223 */ /* 0x000fe20000010002 */
[----:B------:R-:W-:Y:S02]  /*cb60*/  @!P0 HADD2.F32 R16, -RZ, R41.H1_H1 ;  /* 0x30000029ff108230 */ /* 0x000fe40000004100 */
[----:B------:R-:W-:Y:S01]  /*cb70*/  @!P0 FMUL.FTZ R7, R18, R7 ;  /* 0x0000000712078220 */ /* 0x000fe20000410000 */
        /* <DEDUP_REMOVED lines=13> */
[----:B------:R-:W-:Y:S01]  /*cc50*/  @!P0 HADD2.F32 R10, -RZ, R34.H1_H1 ;  /* 0x30000022ff0a8230 */ /* 0x000fe20000004100 */
[----:B------:R-:W-:Y:S01]  /*cc60*/  @!P0 MOV R37, R4 ;  /* 0x0000000400258202 */ /* 0x000fe20000000f00 */
[----:B------:R-:W-:Y:S01]  /*cc70*/  @!P0 FFMA.FTZ R6, R12, R18, R6 ;  /* 0x000000120c068223 */ /* 0x000fe20000010006 */
[----:B------:R-:W-:Y:S01]  /*cc80*/  MOV R12, R48 ;  /* 0x00000030000c7202 */ /* 0x000fe20000000f00 */
[----:B------:R-:W-:Y:S01]  /*cc90*/  @!P0 FFMA.FTZ R7, R9, R22, R7 ;  /* 0x0000001609078223 */ /* 0x000fe20000010007 */
[----:B------:R-:W-:Y:S01]  /*cca0*/  @!P0 FFMA.FTZ R8, R10, R29, R8 ;  /* 0x0000001d0a088223 */ /* 0x000fe20000010008 */
[----:B------:R-:W-:Y:S01]  /*ccb0*/  IMAD R9, R47, 0x140, RZ ;  /* 0x000001402f097824 */ /* 0x000fe200078e02ff */
        /* <DEDUP_REMOVED lines=8> */
.L_x_1060:
[----:B------:R-:W-:Y:S05]  /*cd40*/  BSYNC.RECONVERGENT B0 ;  /* 0x0000000000007941 */ /* 0x000fea0003800200 */
.L_x_1059:
[----:B------:R-:W-:Y:S01]  /*cd50*/  ISETP.NE.AND P0, PT, R66, RZ, PT ;  /* 0x000000ff4200720c */ /* 0x000fe20003f05270 */
[----:B------:R-:W-:Y:S11]  /*cd60*/  BSSY.RECONVERGENT B0, `(.L_x_1061) ;  /* 0x0000068000007945 */ /* 0x000ff60003800200 */
[----:B------:R-:W-:Y:S01]  /*cd70*/  @!UPT UIADD3 URZ, UPT, UPT, URZ, URZ, URZ ;  /* 0x000000fffffff290 */ /* 0x000fe2000fffe0ff */
[----:B------:R-:W-:Y:S05]  /*cd80*/  @P0 BRA `(.L_x_1062) ;  /* 0x0000000400940947 */ /* 0x000fea0003800000 */
[----:B-1----:R-:W1:Y:S01]  /*cd90*/  LDC.64 R4, c[0x0][0x4a8] ;  /* 0x00012a00ff047b82 */ /* 0x002e620000000a00 */
[C---:B------:R-:W-:Y:S02]  /*cda0*/  ISETP.GE.AND P0, PT, R14.reuse, R19, PT ;  /* 0x000000130e00720c */ /* 0x040fe40003f06270 */
[----:B--2---:R-:W-:Y:S02]  /*cdb0*/  MOV R2, R20 ;  /* 0x0000001400027202 */ /* 0x004fe40000000f00 */
[----:B------:R-:W-:Y:S03]  /*cdc0*/  MOV R3, R21 ;  /* 0x0000001500037202 */ /* 0x000fe60000000f00 */
[----:B------:R-:W2:Y:S01]  /*cdd0*/  LDC.64 R46, c[0x0][0x3b8] ;  /* 0x0000ee00ff2e7b82 */ /* 0x000ea20000000a00 */
[----:B------:R-:W-:Y:S01]  /*cde0*/  ISETP.GE.U32.AND P2, PT, R14, R23, PT ;  /* 0x000000170e00720c */ /* 0x000fe20003f46070 */
[----:B-1----:R-:W-:Y:S04]  /*cdf0*/  IMAD.WIDE.U32 R2, R4, 0x160, R2 ;  /* 0x0000016004027825 */ /* 0x002fe800078e0002 */
[----:B------:R-:W-:Y:S01]  /*ce00*/  @!P0 SEL R4, R50, RZ, P2 ;  /* 0x000000ff32048207 */ /* 0x000fe20001000000 */
[----:B------:R-:W-:Y:S01]  /*ce10*/  IMAD R0, R5, 0x160, RZ ;  /* 0x0000016005007824 */ /* 0x000fe200078e02ff */
[----:B------:R-:W-:Y:S04]  /*ce20*/  @!P0 SEL R5, R24, RZ, P2 ;  /* 0x000000ff18058207 */ /* 0x000fe80001000000 */
[----:B------:R-:W-:Y:S02]  /*ce30*/  IADD3 R3, PT, PT, R0, R3, RZ ;  /* 0x0000000300037210 */ /* 0x000fe40007ffe0ff */
[----:B------:R-:W-:Y:S03]  /*ce40*/  @!P0 IADD3 R0, P1, PT, R119, R5, RZ ;  /* 0x0000000577008210 */ /* 0x000fe60007f3e0ff */
[----:B----4-:R-:W4:Y:S01]  /*ce50*/  LDG.E.128 R36, desc[UR4][R2.64] ;  /* 0x0000000402247981 */ /* 0x010f22000c1e1d00 */
[----:B------:R-:W-:Y:S01]  /*ce60*/  @!P0 IADD3.X R6, PT, PT, R134, R4, RZ, P1, !PT ;  /* 0x0000000486068210 */ /* 0x000fe20000ffe4ff */
[----:B------:R-:W-:Y:S01]  /*ce70*/  @!P0 IMAD.WIDE R4, R25, 0x2, R2 ;  /* 0x0000000219048825 */ /* 0x000fe200078e0202 */
[C---:B------:R-:W-:Y:S02]  /*ce80*/  @!P0 SHF.L.U32 R10, R0.reuse, 0x1, RZ ;  /* 0x00000001000a8819 */ /* 0x040fe400000006ff */
[----:B------:R-:W-:Y:S02]  /*ce90*/  @!P0 SHF.L.U64.HI R0, R0, 0x1, R6 ;  /* 0x0000000100008819 */ /* 0x000fe40000010206 */
[----:B------:R-:W-:Y:S01]  /*cea0*/  @!P0 IADD3 R8, P1, PT, R10, R54, RZ ;  /* 0x000000360a088210 */ /* 0x000fe20007f3e0ff */
[----:B------:R-:W5:Y:S03]  /*ceb0*/  @!P0 LDG.E.128 R4, desc[UR4][R4.64] ;  /* 0x0000000404048981 */ /* 0x000f66000c1e1d00 */
[----:B------:R-:W-:Y:S05]  /*cec0*/  @!P0 IADD3.X R9, PT, PT, R0, R53, RZ, P1, !PT ;  /* 0x0000003500098210 */ /* 0x000fea0000ffe4ff */
[----:B------:R1:W3:Y:S02]  /*ced0*/  @!P0 LDG.E.128 R32, desc[UR4][R8.64] ;  /* 0x0000000408208981 */ /* 0x0002e4000c1e1d00 */
[----:B-1----:R-:W-:Y:S04]  /*cee0*/  @!P0 IADD3 R8, P1, PT, R10, R56, RZ ;  /* 0x000000380a088210 */ /* 0x002fe80007f3e0ff */
[----:B------:R-:W-:Y:S02]  /*cef0*/  @!P0 IADD3.X R9, PT, PT, R0, R55, RZ, P1, !PT ;  /* 0x0000003700098210 */ /* 0x000fe40000ffe4ff */
[----:B------:R-:W-:Y:S02]  /*cf00*/  PLOP3.LUT P1, PT, PT, PT, PT, 0x80, 0x8 ;  /* 0x000000000008781c */ /* 0x000fe40003f2f070 */
[----:B------:R-:W-:Y:S01]  /*cf10*/  @!P0 PLOP3.LUT P1, PT, P2, PT, PT, 0x80, 0x8 ;  /* 0x000000000008881c */ /* 0x000fe2000172f070 */
[----:B------:R1:W2:Y:S01]  /*cf20*/  @!P0 LDG.E.128 R40, desc[UR4][R8.64] ;  /* 0x0000000408288981 */ /* 0x0002a2000c1e1d00 */
[--C-:B-----5:R-:W-:Y:S02]  /*cf30*/  @!P0 HADD2.F32 R10, -RZ, R4.reuse.H0_H0 ;  /* 0x20000004ff0a8230 */ /* 0x120fe40000004100 */
[----:B-1----:R-:W-:Y:S02]  /*cf40*/  @!P0 HADD2.F32 R9, -RZ, R4.H1_H1 ;  /* 0x30000004ff098230 */ /* 0x002fe40000004100 */
[----:B------:R-:W-:Y:S02]  /*cf50*/  @!P0 HADD2.F32 R11, -RZ, R5.H1_H1 ;  /* 0x30000005ff0b8230 */ /* 0x000fe40000004100 */
[----:B------:R-:W-:Y:S02]  /*cf60*/  @!P0 HADD2.F32 R16, -RZ, R6.H0_H0 ;  /* 0x20000006ff108230 */ /* 0x000fe40000004100 */
[--C-:B---3--:R-:W-:Y:S02]  /*cf70*/  @!P0 HADD2.F32 R0, -RZ, R32.reuse.H0_H0 ;  /* 0x20000020ff008230 */ /* 0x108fe40000004100 */
[----:B------:R-:W-:Y:S01]  /*cf80*/  @!P0 HADD2.F32 R2, -RZ, R32.H1_H1 ;  /* 0x30000020ff028230 */ /* 0x000fe20000004100 */
[----:B----4-:R-:W-:Y:S01]  /*cf90*/  @!P0 MOV R32, R38 ;  /* 0x0000002600208202 */ /* 0x010fe20000000f00 */
[--C-:B------:R-:W-:Y:S02]  /*cfa0*/  @!P0 HADD2.F32 R4, -RZ, R33.reuse.H1_H1 ;  /* 0x30000021ff048230 */ /* 0x100fe40000004100 */
[----:B------:R-:W-:Y:S01]  /*cfb0*/  @!P1 FADD.FTZ R0, -R0, -RZ ;  /* 0x800000ff00009221 */ /* 0x000fe20000010100 */
[----:B------:R-:W-:Y:S02]  /*cfc0*/  @!P0 HADD2.F32 R3, -RZ, R33.H0_H0 ;  /* 0x20000021ff038230 */ /* 0x000fe40000004100 */
[----:B------:R-:W-:Y:S01]  /*cfd0*/  @!P1 FADD.FTZ R2, -R2, -RZ ;  /* 0x800000ff02029221 */ /* 0x000fe20000010100 */
[----:B------:R-:W-:Y:S02]  /*cfe0*/  @!P0 HADD2.F32 R13, -RZ, R6.H1_H1 ;  /* 0x30000006ff0d8230 */ /* 0x000fe40000004100 */
[----:B------:R-:W-:Y:S01]  /*cff0*/  @!P0 FMUL.FTZ R0, R10, R0 ;  /* 0x000000000a008220 */ /* 0x000fe20000410000 */
[----:B------:R-:W-:Y:S01]  /*d000*/  @!P0 HADD2.F32 R12, -RZ, R5.H0_H0 ;  /* 0x20000005ff0c8230 */ /* 0x000fe20000004100 */
[----:B------:R-:W-:Y:S01]  /*d010*/  @!P0 MOV R10, R36 ;  /* 0x00000024000a8202 */ /* 0x000fe20000000f00 */
[--C-:B------:R-:W-:Y:S02]  /*d020*/  @!P0 HADD2.F32 R6, -RZ, R34.reuse.H1_H1 ;  /* 0x30000022ff068230 */ /* 0x100fe40000004100 */
[----:B------:R-:W-:Y:S01]  /*d030*/  @!P1 FADD.FTZ R4, -R4, -RZ ;  /* 0x800000ff04049221 */ /* 0x000fe20000010100 */
[----:B------:R-:W-:Y:S02]  /*d040*/  @!P0 HADD2.F32 R5, -RZ, R34.H0_H0 ;  /* 0x20000022ff058230 */ /* 0x000fe40000004100 */
[----:B------:R-:W-:Y:S01]  /*d050*/  @!P0 FMUL.FTZ R2, R9, R2 ;  /* 0x0000000209028220 */ /* 0x000fe20000410000 */
[--C-:B------:R-:W-:Y:S02]  /*d060*/  @!P0 HADD2.F32 R9, -RZ, R10.reuse.H0_H0 ;  /* 0x2000000aff098230 */ /* 0x100fe40000004100 */
[----:B------:R-:W-:Y:S01]  /*d070*/  @!P0 FMUL.FTZ R4, R11, R4 ;  /* 0x000000040b048220 */ /* 0x000fe20000410000 */
[----:B------:R-:W-:Y:S02]  /*d080*/  @!P0 HADD2.F32 R11, -RZ, R10.H1_H1 ;  /* 0x3000000aff0b8230 */ /* 0x000fe40000004100 */
[----:B------:R-:W-:Y:S01]  /*d090*/  @!P1 FADD.FTZ R3, -R3, -RZ ;  /* 0x800000ff03039221 */ /* 0x000fe20000010100 */
[--C-:B------:R-:W-:Y:S01]  /*d0a0*/  @!P0 HADD2.F32 R18, -RZ, R7.reuse.H0_H0 ;  /* 0x20000007ff128230 */ /* 0x100fe20000004100 */
[----:B------:R-:W-:Y:S01]  /*d0b0*/  @!P0 MOV R33, R37 ;  /* 0x0000002500218202 */ /* 0x000fe20000000f00 */
[----:B------:R-:W-:Y:S01]  /*d0c0*/  @!P0 HADD2.F32 R17, -RZ, R7.H1_H1 ;  /* 0x30000007ff118230 */ /* 0x000fe20000004100 */
[----:B------:R-:W-:Y:S01]  /*d0d0*/  @!P0 MOV R34, R39 ;  /* 0x0000002700228202 */ /* 0x000fe20000000f00 */
[--C-:B------:R-:W-:Y:S02]  /*d0e0*/  @!P0 HADD2.F32 R8, -RZ, R35.reuse.H1_H1 ;  /* 0x30000023ff088230 */ /* 0x100fe40000004100 */
[----:B------:R-:W-:Y:S01]  /*d0f0*/  @!P0 FMUL.FTZ R3, R12, R3 ;  /* 0x000000030c038220 */ /* 0x000fe20000410000 */
[----:B------:R-:W-:Y:S02]  /*d100*/  @!P0 HADD2.F32 R7, -RZ, R35.H0_H0 ;  /* 0x20000023ff078230 */ /* 0x000fe40000004100 */
[----:B------:R-:W-:Y:S01]  /*d110*/  @!P1 FADD.FTZ R6, -R6, -RZ ;  /* 0x800000ff06069221 */ /* 0x000fe20000010100 */
[----:B------:R-:W-:Y:S01]  /*d120*/  @!P1 FADD.FTZ R5, -R5, -RZ ;  /* 0x800000ff05059221 */ /* 0x000fe20000010100 */
[----:B------:R-:W-:Y:S02]  /*d130*/  @!P1 FADD.FTZ R8, -R8, -RZ ;  /* 0x800000ff08089221 */ /* 0x000fe40000010100 */
[----:B------:R-:W-:Y:S01]  /*d140*/  @!P0 FMUL.FTZ R6, R13, R6 ;  /* 0x000000060d068220 */ /* 0x000fe20000410000 */
[----:B------:R-:W-:Y:S01]  /*d150*/  @!P0 FMUL.FTZ R5, R16, R5 ;  /* 0x0000000510058220 */ /* 0x000fe20000410000 */
[----:B------:R-:W-:Y:S01]  /*d160*/  @!P0 FMUL.FTZ R8, R17, R8 ;  /* 0x0000000811088220 */ /* 0x000fe20000410000 */
[--C-:B--2---:R-:W-:Y:S02]  /*d170*/  @!P0 HADD2.F32 R10, -RZ, R40.reuse.H0_H0 ;  /* 0x20000028ff0a8230 */ /* 0x104fe40000004100 */
[----:B------:R-:W-:Y:S01]  /*d180*/  @!P1 FADD.FTZ R7, -R7, -RZ ;  /* 0x800000ff07079221 */ /* 0x000fe20000010100 */
[----:B------:R-:W-:Y:S02]  /*d190*/  @!P0 HADD2.F32 R12, -RZ, R40.H1_H1 ;  /* 0x30000028ff0c8230 */ /* 0x000fe40000004100 */
[----:B------:R-:W-:Y:S02]  /*d1a0*/  @!P0 HADD2.F32 R13, -RZ, R41.H0_H0 ;  /* 0x20000029ff0d8230 */ /* 0x000fe40000004100 */
[----:B------:R-:W-:Y:S01]  /*d1b0*/  @!P0 FFMA.FTZ R0, R9, R10, R0 ;  /* 0x0000000a09008223 */ /* 0x000fe20000010000 */
        /* <DEDUP_REMOVED lines=17> */
[--C-:B------:R-:W-:Y:S01]  /*d2d0*/  @!P0 HADD2.F32 R22, -RZ, R43.reuse.H0_H0 ;  /* 0x2000002bff168230 */ /* 0x100fe20000004100 */
[----:B------:R-:W-:Y:S01]  /*d2e0*/  @!P0 MOV R37, R4 ;  /* 0x0000000400258202 */ /* 0x000fe20000000f00 */
[----:B------:R-:W-:Y:S02]  /*d2f0*/  @!P0 HADD2.F32 R29, -RZ, R43.H1_H1 ;  /* 0x3000002bff1d8230 */ /* 0x000fe40000004100 */
[----:B------:R-:W-:Y:S01]  /*d300*/  @!P0 FFMA.FTZ R6, R12, R18, R6 ;  /* 0x000000120c068223 */ /* 0x000fe20000010006 */
[----:B------:R-:W-:Y:S01]  /*d310*/  MOV R12, R48 ;  /* 0x00000030000c7202 */ /* 0x000fe20000000f00 */
[----:B------:R-:W-:Y:S02]  /*d320*/  @!P0 HADD2.F32 R10, -RZ, R34.H1_H1 ;  /* 0x30000022ff0a8230 */ /* 0x000fe40000004100 */
[----:B------:R-:W-:Y:S01]  /*d330*/  @!P0 FFMA.FTZ R7, R9, R22, R7 ;  /* 0x0000001609078223 */ /* 0x000fe20000010007 */
[----:B------:R-:W-:Y:S01]  /*d340*/  IMAD R9, R47, 0x160, RZ ;  /* 0x000001602f097824 */ /* 0x000fe200078e02ff */
[----:B------:R-:W-:Y:S01]  /*d350*/  @!P0 F2FP.F16.F32.PACK_AB R5, R6, R5 ;  /* 0x000000050605823e */ /* 0x000fe200000000ff */
[----:B------:R-:W-:Y:S04]  /*d360*/  IMAD.WIDE.U32 R12, R46, 0x160, R12 ;  /* 0x000001602e0c7825 */ /* 0x000fe800078e000c */
[----:B------:R-:W-:Y:S01]  /*d370*/  @!P0 FFMA.FTZ R8, R10, R29, R8 ;  /* 0x0000001d0a088223 */ /* 0x000fe20000010008 */
[----:B------:R-:W-:Y:S02]  /*d380*/  @!P0 MOV R38, R5 ;  /* 0x0000000500268202 */ /* 0x000fe40000000f00 */
[----:B------:R-:W-:Y:S02]  /*d390*/  IADD3 R3, PT, PT, R9, R13, RZ ;  /* 0x0000000d09037210 */ /* 0x000fe40007ffe0ff */
[----:B------:R-:W-:Y:S02]  /*d3a0*/  @!P0 F2FP.F16.F32.PACK_AB R7, R8, R7 ;  /* 0x000000070807823e */ /* 0x000fe400000000ff */
[----:B------:R-:W-:Y:S02]  /*d3b0*/  MOV R2, R12 ;  /* 0x0000000c00027202 */ /* 0x000fe40000000f00 */
[----:B------:R-:W-:Y:S05]  /*d3c0*/  @!P0 MOV R39, R7 ;  /* 0x0000000700278202 */ /* 0x000fea0000000f00 */
[----:B------:R1:W-:Y:S02]  /*d3d0*/  STG.E.128 desc[UR4][R2.64], R36 ;  /* 0x0000002402007986 */ /* 0x0003e4000c101d04 */
.L_x_1062:
[----:B------:R-:W-:Y:S05]  /*d3e0*/  BSYNC.RECONVERGENT B0 ;  /* 0x0000000000007941 */ /* 0x000fea0003800200 */
.L_x_1061:
        /* <DEDUP_REMOVED lines=105> */
.L_x_1064:
[----:B------:R-:W-:Y:S05]  /*da80*/  BSYNC.RECONVERGENT B0 ;  /* 0x0000000000007941 */ /* 0x000fea0003800200 */
.L_x_1063:
[----:B------:R-:W-:Y:S01]  /*da90*/  ISETP.NE.AND P1, PT, R73, RZ, PT ;  /* 0x000000ff4900720c */ /* 0x000fe20003f25270 */
[----:B------:R-:W-:Y:S01]  /*daa0*/  BSSY.RECONVERGENT B0, `(.L_x_1065) ;  /* 0x000006a000007945 */ /* 0x000fe20003800200 */
[----:B------:R-:W-:Y:S04]  /*dab0*/  ISETP.NE.AND P0, PT, R69, RZ, PT ;  /* 0x000000ff4500720c */ /* 0x000fe80003f05270 */
[C---:B------:R-:W-:Y:S04]  /*dac0*/  ISETP.GE.OR P0, PT, R74.reuse, R52, P0 ;  /* 0x000000344a00720c */ /* 0x040fe80000706670 */
[----:B------:R-:W-:Y:S03]  /*dad0*/  ISETP.LT.OR P3, PT, R74, R51, P0 ;  /* 0x000000334a00720c */ /* 0x000fe60000761670 */
[----:B------:R-:W-:Y:S10]  /*dae0*/  @P1 BRA `(.L_x_1066) ;  /* 0x0000000400941947 */ /* 0x000ff40003800000 */
        /* <DEDUP_REMOVED lines=101> */
.L_x_1066:
[----:B------:R-:W-:Y:S05]  /*e140*/  BSYNC.RECONVERGENT B0 ;  /* 0x0000000000007941 */ /* 0x000fea0003800200 */
.L_x_1065:
[----:B------:R-:W-:Y:S04]  /*e150*/  BSSY.RECONVERGENT B0, `(.L_x_1067) ;  /* 0x0000067000007945 */ /* 0x000fe80003800200 */
[----:B------:R-:W-:Y:S05]  /*e160*/  @P3 BRA `(.L_x_1068) ;  /* 0x0000000400943947 */ /* 0x000fea0003800000 */
[----:B-1----:R-:W1:Y:S01]  /*e170*/  LDC.64 R4, c[0x0][0x4a8] ;  /* 0x00012a00ff047b82 */ /* 0x002e620000000a00 */
[C---:B------:R-:W-:Y:S02]  /*e180*/  ISETP.GE.AND P0, PT, R14.reuse, R19, PT ;  /* 0x000000130e00720c */ /* 0x040fe40003f06270 */
[----:B--2---:R-:W-:Y:S02]  /*e190*/  MOV R2, R20 ;  /* 0x0000001400027202 */ /* 0x004fe40000000f00 */
[----:B------:R-:W-:Y:S02]  /*e1a0*/  MOV R3, R21 ;  /* 0x0000001500037202 */ /* 0x000fe40000000f00 */
[----:B------:R-:W-:Y:S07]  /*e1b0*/  ISETP.GE.U32.AND P2, PT, R14, R23, PT ;  /* 0x000000170e00720c */ /* 0x000fee0003f46070 */
[----:B------:R-:W-:Y:S01]  /*e1c0*/  @!P0 SEL R24, R24, RZ, P2 ;  /* 0x000000ff18188207 */ /* 0x000fe20001000000 */
[----:B-1----:R-:W-:Y:S01]  /*e1d0*/  IMAD.WIDE.U32 R2, R4, 0x1c0, R2 ;  /* 0x000001c004027825 */ /* 0x002fe200078e0002 */
[----:B------:R-:W-:Y:S03]  /*e1e0*/  @!P0 SEL R4, R50, RZ, P2 ;  /* 0x000000ff32048207 */ /* 0x000fe60001000000 */
[----:B------:R-:W-:Y:S05]  /*e1f0*/  IMAD R0, R5, 0x1c0, RZ ;  /* 0x000001c005007824 */ /* 0x000fea00078e02ff */
[----:B------:R-:W-:Y:S02]  /*e200*/  IADD3 R3, PT, PT, R0, R3, RZ ;  /* 0x0000000300037210 */ /* 0x000fe40007ffe0ff */
[----:B------:R-:W-:Y:S03]  /*e210*/  @!P0 IADD3 R0, P1, PT, R116, R24, RZ ;  /* 0x0000001874008210 */ /* 0x000fe60007f3e0ff */
[----:B------:R-:W2:Y:S01]  /*e220*/  LDG.E.128 R32, desc[UR4][R2.64] ;  /* 0x0000000402207981 */ /* 0x000ea2000c1e1d00 */
[----:B------:R-:W-:Y:S01]  /*e230*/  @!P0 IADD3.X R6, PT, PT, R131, R4, RZ, P1, !PT ;  /* 0x0000000483068210 */ /* 0x000fe20000ffe4ff */
[----:B------:R-:W-:Y:S01]  /*e240*/  @!P0 IMAD.WIDE R4, R25, 0x2, R2 ;  /* 0x0000000219048825 */ /* 0x000fe200078e0202 */
[C---:B------:R-:W-:Y:S01]  /*e250*/  @!P0 SHF.L.U32 R10, R0.reuse, 0x1, RZ ;  /* 0x00000001000a8819 */ /* 0x040fe200000006ff */
[----:B------:R-:W1:Y:S01]  /*e260*/  LDC.64 R24, c[0x0][0x3b8] ;  /* 0x0000ee00ff187b82 */ /* 0x000e620000000a00 */
[----:B------:R-:W-:Y:S02]  /*e270*/  @!P0 SHF.L.U64.HI R0, R0, 0x1, R6 ;  /* 0x0000000100008819 */ /* 0x000fe40000010206 */
[----:B------:R-:W-:Y:S01]  /*e280*/  @!P0 IADD3 R8, P1, PT, R10, R54, RZ ;  /* 0x000000360a088210 */ /* 0x000fe20007f3e0ff */
[----:B------:R-:W5:Y:S03]  /*e290*/  @!P0 LDG.E.128 R4, desc[UR4][R4.64] ;  /* 0x0000000404048981 */ /* 0x000f66000c1e1d00 */
[----:B------:R-:W-:Y:S05]  /*e2a0*/  @!P0 IADD3.X R9, PT, PT, R0, R53, RZ, P1, !PT ;  /* 0x0000003500098210 */ /* 0x000fea0000ffe4ff */
[----:B------:R3:W2:Y:S02]  /*e2b0*/  @!P0 LDG.E.128 R20, desc[UR4][R8.64] ;  /* 0x0000000408148981 */ /* 0x0006a4000c1e1d00 */
[----:B---3--:R-:W-:Y:S04]  /*e2c0*/  @!P0 IADD3 R8, P1, PT, R10, R56, RZ ;  /* 0x000000380a088210 */ /* 0x008fe80007f3e0ff */
[----:B------:R-:W-:Y:S02]  /*e2d0*/  @!P0 IADD3.X R9, PT, PT, R0, R55, RZ, P1, !PT ;  /* 0x0000003700098210 */ /* 0x000fe40000ffe4ff */
[----:B------:R-:W-:Y:S02]  /*e2e0*/  PLOP3.LUT P1, PT, PT, PT, PT, 0x80, 0x8 ;  /* 0x000000000008781c */ /* 0x000fe40003f2f070 */
[----:B------:R-:W-:Y:S01]  /*e2f0*/  @!P0 PLOP3.LUT P1, PT, P2, PT, PT, 0x80, 0x8 ;  /* 0x000000000008881c */ /* 0x000fe2000172f070 */
[----:B----4-:R3:W4:Y:S01]  /*e300*/  @!P0 LDG.E.128 R36, desc[UR4][R8.64] ;  /* 0x0000000408248981 */ /* 0x010722000c1e1d00 */
[--C-:B-----5:R-:W-:Y:S02]  /*e310*/  @!P0 HADD2.F32 R10, -RZ, R4.reuse.H0_H0 ;  /* 0x20000004ff0a8230 */ /* 0x120fe40000004100 */
[----:B---3--:R-:W-:Y:S02]  /*e320*/  @!P0 HADD2.F32 R9, -RZ, R4.H1_H1 ;  /* 0x30000004ff098230 */ /* 0x008fe40000004100 */
[----:B------:R-:W-:Y:S02]  /*e330*/  @!P0 HADD2.F32 R11, -RZ, R5.H1_H1 ;  /* 0x30000005ff0b8230 */ /* 0x000fe40000004100 */
[----:B------:R-:W-:Y:S02]  /*e340*/  @!P0 HADD2.F32 R16, -RZ, R6.H0_H0 ;  /* 0x20000006ff108230 */ /* 0x000fe40000004100 */
[--C-:B--2---:R-:W-:Y:S02]  /*e350*/  @!P0 HADD2.F32 R0, -RZ, R20.reuse.H0_H0 ;  /* 0x20000014ff008230 */ /* 0x104fe40000004100 */
[----:B------:R-:W-:Y:S02]  /*e360*/  @!P0 HADD2.F32 R2, -RZ, R20.H1_H1 ;  /* 0x30000014ff028230 */ /* 0x000fe40000004100 */
        /* <DEDUP_REMOVED lines=22> */
[----:B------:R-:W-:Y:S01]  /*e4d0*/  @!P0 HADD2.F32 R7, -RZ, R23.H0_H0 ;  /* 0x20000017ff078230 */ /* 0x000fe20000004100 */
[----:B------:R-:W-:Y:S01]  /*e4e0*/  @!P0 MOV R23, R35 ;  /* 0x0000002300178202 */ /* 0x000fe20000000f00 */
[----:B------:R-:W-:Y:S01]  /*e4f0*/  @!P1 FADD.FTZ R6, -R6, -RZ ;  /* 0x800000ff06069221 */ /* 0x000fe20000010100 */
[----:B------:R-:W-:Y:S01]  /*e500*/  @!P1 FADD.FTZ R5, -R5, -RZ ;  /* 0x800000ff05059221 */ /* 0x000fe20000010100 */
[----:B------:R-:W-:Y:S01]  /*e510*/  @!P1 FADD.FTZ R8, -R8, -RZ ;  /* 0x800000ff08089221 */ /* 0x000fe20000010100 */
[----:B------:R-:W-:Y:S01]  /*e520*/  @!P1 FADD.FTZ R7, -R7, -RZ ;  /* 0x800000ff07079221 */ /* 0x000fe20000010100 */
[----:B------:R-:W-:Y:S01]  /*e530*/  @!P0 FMUL.FTZ R6, R13, R6 ;  /* 0x000000060d068220 */ /* 0x000fe20000410000 */
[----:B------:R-:W-:Y:S01]  /*e540*/  @!P0 FMUL.FTZ R5, R16, R5 ;  /* 0x0000000510058220 */ /* 0x000fe20000410000 */
[--C-:B----4-:R-:W-:Y:S02]  /*e550*/  @!P0 HADD2.F32 R10, -RZ, R36.reuse.H0_H0 ;  /* 0x20000024ff0a8230 */ /* 0x110fe40000004100 */
[----:B------:R-:W-:Y:S01]  /*e560*/  @!P0 FMUL.FTZ R8, R17, R8 ;  /* 0x0000000811088220 */ /* 0x000fe20000410000 */
[----:B------:R-:W-:Y:S02]  /*e570*/  @!P0 HADD2.F32 R12, -RZ, R36.H1_H1 ;  /* 0x30000024ff0c8230 */ /* 0x000fe40000004100 */
[----:B------:R-:W-:Y:S01]  /*e580*/  @!P0 FMUL.FTZ R7, R18, R7 ;  /* 0x0000000712078220 */ /* 0x000fe20000410000 */
[--C-:B------:R-:W-:Y:S02]  /*e590*/  @!P0 HADD2.F32 R13, -RZ, R37.reuse.H0_H0 ;  /* 0x20000025ff0d8230 */ /* 0x100fe40000004100 */
[----:B------:R-:W-:Y:S01]  /*e5a0*/  @!P0 FFMA.FTZ R0, R9, R10, R0 ;  /* 0x0000000a09008223 */ /* 0x000fe20000010000 */
[--C-:B------:R-:W-:Y:S02]  /*e5b0*/  @!P0 HADD2.F32 R9, -RZ, R22.reuse.H0_H0 ;  /* 0x20000016ff098230 */ /* 0x100fe40000004100 */
[----:B------:R-:W-:Y:S01]  /*e5c0*/  @!P0 FFMA.FTZ R2, R11, R12, R2 ;  /* 0x0000000c0b028223 */ /* 0x000fe20000010002 */
[----:B------:R-:W-:Y:S02]  /*e5d0*/  @!P0 HADD2.F32 R16, -RZ, R37.H1_H1 ;  /* 0x30000025ff108230 */ /* 0x000fe40000004100 */
[----:B------:R-:W-:Y:S02]  /*e5e0*/  @!P0 HADD2.F32 R10, -RZ, R22.H1_H1 ;  /* 0x30000016ff0a8230 */ /* 0x000fe40000004100 */
[----:B------:R-:W-:Y:S01]  /*e5f0*/  @!P0 FFMA.FTZ R3, R9, R13, R3 ;  /* 0x0000000d09038223 */ /* 0x000fe20000010003 */
[----:B------:R-:W-:Y:S01]  /*e600*/  MOV R13, R49 ;  /* 0x00000031000d7202 */ /* 0x000fe20000000f00 */
[--C-:B------:R-:W-:Y:S01]  /*e610*/  @!P0 HADD2.F32 R17, -RZ, R38.reuse.H0_H0 ;  /* 0x20000026ff118230 */ /* 0x100fe20000004100 */
[----:B------:R-:W-:Y:S01]  /*e620*/  @!P0 F2FP.F16.F32.PACK_AB R0, R2, R0 ;  /* 0x000000000200823e */ /* 0x000fe200000000ff */
[--C-:B------:R-:W-:Y:S02]  /*e630*/  @!P0 HADD2.F32 R11, -RZ, R21.reuse.H0_H0 ;  /* 0x20000015ff0b8230 */ /* 0x100fe40000004100 */
[----:B------:R-:W-:Y:S01]  /*e640*/  @!P0 FFMA.FTZ R4, R10, R16, R4 ;  /* 0x000000100a048223 */ /* 0x000fe20000010004 */
[----:B------:R-:W-:Y:S01]  /*e650*/  @!P0 HADD2.F32 R18, -RZ, R38.H1_H1 ;  /* 0x30000026ff128230 */ /* 0x000fe20000004100 */
[----:B------:R-:W-:Y:S01]  /*e660*/  @!P0 MOV R32, R0 ;  /* 0x0000000000208202 */ /* 0x000fe20000000f00 */
[----:B------:R-:W-:Y:S02]  /*e670*/  @!P0 HADD2.F32 R12, -RZ, R21.H1_H1 ;  /* 0x30000015ff0c8230 */ /* 0x000fe40000004100 */
[----:B------:R-:W-:Y:S01]  /*e680*/  @!P0 FFMA.FTZ R5, R11, R17, R5 ;  /* 0x000000110b058223 */ /* 0x000fe20000010005 */
[----:B------:R-:W-:Y:S01]  /*e690*/  @!P0 F2FP.F16.F32.PACK_AB R4, R4, R3 ;  /* 0x000000030404823e */ /* 0x000fe200000000ff */
[----:B------:R-:W-:Y:S02]  /*e6a0*/  @!P0 HADD2.F32 R9, -RZ, R23.H0_H0 ;  /* 0x20000017ff098230 */ /* 0x000fe40000004100 */
[--C-:B------:R-:W-:Y:S01]  /*e6b0*/  @!P0 HADD2.F32 R19, -RZ, R39.reuse.H0_H0 ;  /* 0x20000027ff138230 */ /* 0x100fe20000004100 */
[----:B------:R-:W-:Y:S01]  /*e6c0*/  @!P0 MOV R33, R4 ;  /* 0x0000000400218202 */ /* 0x000fe20000000f00 */
[----:B------:R-:W-:Y:S02]  /*e6d0*/  @!P0 HADD2.F32 R20, -RZ, R39.H1_H1 ;  /* 0x30000027ff148230 */ /* 0x000fe40000004100 */
[----:B------:R-:W-:Y:S01]  /*e6e0*/  @!P0 FFMA.FTZ R6, R12, R18, R6 ;  /* 0x000000120c068223 */ /* 0x000fe20000010006 */
[----:B------:R-:W-:Y:S01]  /*e6f0*/  MOV R12, R48 ;  /* 0x00000030000c7202 */ /* 0x000fe20000000f00 */
[----:B------:R-:W-:Y:S02]  /*e700*/  @!P0 HADD2.F32 R10, -RZ, R23.H1_H1 ;  /* 0x30000017ff0a8230 */ /* 0x000fe40000004100 */
[----:B------:R-:W-:Y:S01]  /*e710*/  @!P0 FFMA.FTZ R7, R9, R19, R7 ;  /* 0x0000001309078223 */ /* 0x000fe20000010007 */
[----:B-1----:R-:W-:Y:S01]  /*e720*/  IMAD R9, R25, 0x1c0, RZ ;  /* 0x000001c019097824 */ /* 0x002fe200078e02ff */
        /* <DEDUP_REMOVED lines=9> */
.L_x_1068:
[----:B------:R-:W-:Y:S05]  /*e7c0*/  BSYNC.RECONVERGENT B0 ;  /* 0x0000000000007941 */ /* 0x000fea0003800200 */
.L_x_1067:
[----:B-1----:R-:W-:Y:S01]  /*e7d0*/  MOV R5, R55 ;  /* 0x0000003700057202 */ /* 0x002fe20000000f00 */
[----:B------:R-:W1:Y:S01]  /*e7e0*/  LDC R19, c[0x0][0x450] ;  /* 0x00011400ff137b82 */ /* 0x000e620000000800 */
[----:B--2---:R-:W-:Y:S01]  /*e7f0*/  MOV R3, R53 ;  /* 0x0000003500037202 */ /* 0x004fe20000000f00 */
[----:B---3--:R-:W-:Y:S02]  /*e800*/  IMAD.U32 R0, R145, -0x80, RZ ;  /* 0xffffff8091007824 */ /* 0x008fe400078e00ff */
[----:B------:R-:W-:Y:S02]  /*e810*/  IMAD.MOV.U32 R4, RZ, RZ, R56 ;  /* 0x000000ffff047224 */ /* 0x000fe400078e0038 */
[----:B------:R-:W-:Y:S03]  /*e820*/  IMAD.MOV.U32 R2, RZ, RZ, R54 ;  /* 0x000000ffff027224 */ /* 0x000fe600078e0036 */
[C---:B------:R-:W-:Y:S02]  /*e830*/  LEA R56, P1, R0.reuse, R4, 0x1 ;  /* 0x0000000400387211 */ /* 0x040fe400078208ff */
[C---:B------:R-:W-:Y:S02]  /*e840*/  LEA R54, P0, R0.reuse, R2, 0x1 ;  /* 0x0000000200367211 */ /* 0x040fe400078008ff */
[C---:B------:R-:W-:Y:S02]  /*e850*/  LEA.HI.X.SX32 R55, R0.reuse, R5, 0x1, P1 ;  /* 0x0000000500377211 */ /* 0x040fe400008f0eff */
[----:B------:R-:W-:Y:S09]  /*e860*/  LEA.HI.X.SX32 R53, R0, R3, 0x1, P0 ;  /* 0x0000000300357211 */ /* 0x000ff200000f0eff */
.L_x_1003:
[----:B------:R-:W-:Y:S05]  /*e870*/  BSYNC.RECONVERGENT B1 ;  /* 0x0000000000017941 */ /* 0x000fea0003800200 */
.L_x_1001:
[----:B------:R-:W-:Y:S04]  /*e880*/  ISETP.NE.U32.AND P0, PT, RZ, UR12, PT ;  /* 0x0000000cff007c0c */ /* 0x000fe8000bf05070 */
[----:B------:R-:W-:Y:S11]  /*e890*/  ISETP.NE.AND.EX P0, PT, RZ, UR13, PT, P0 ;  /* 0x0000000dff007c0c */ /* 0x000ff6000bf05300 */
[----:B------:R-:W-:Y:S02]  /*e8a0*/  @!UPT UIADD3 URZ, UPT, UPT, URZ, URZ, URZ ;  /* 0x000000fffffff290 */ /* 0x000fe4000fffe0ff */
[----:B-12---:R-:W1:Y:S01]  /*e8b0*/  @!P0 LDC R2, c[0x0][0x3c0] ;  /* 0x0000f000ff028b82 */ /* 0x006e620000000800 */
[----:B------:R-:W-:Y:S07]  /*e8c0*/  @!P0 IMAD.MOV.U32 R3, RZ, RZ, RZ ;  /* 0x000000ffff038224 */ /* 0x000fee00078e00ff */
[----:B------:R-:W2:Y:S01]  /*e8d0*/  @!P0 LDC R0, c[0x0][0x3b8] ;  /* 0x0000ee00ff008b82 */ /* 0x000ea20000000800 */
[----:B------:R-:W-:Y:S01]  /*e8e0*/  @!P0 IADD3 R3, P1, PT, RZ, -R3, RZ ;  /* 0x80000003ff038210 */ /* 0x000fe20007f3e0ff */
[----:B--2---:R-:W-:Y:S02]  /*e8f0*/  @!P0 IMAD.SHL.U32 R0, R0, 0x100, RZ ;  /* 0x0000010000008824 */ /* 0x004fe400078e00ff */
[----:B-1----:R-:W-:Y:S02]  /*e900*/  @!P0 IMAD.SHL.U32 R2, R2, 0x100, RZ ;  /* 0x0000010002028824 */ /* 0x002fe400078e00ff */
[----:B------:R-:W-:Y:S02]  /*e910*/  @!P0 IMAD.X R0, RZ, RZ, ~R0, P1 ;  /* 0x000000ffff008224 */ /* 0x000fe400008e0e00 */
[----:B------:R-:W-:Y:S05]  /*e920*/  @!P0 IMAD.X R2, RZ, RZ, ~R2, P1 ;  /* 0x000000ffff028224 */ /* 0x000fea00008e0e02 */
[C---:B------:R-:W-:Y:S02]  /*e930*/  @!P0 SHF.R.S64 R4, R3.reuse, 0x1f, R2 ;  /* 0x0000001f03048819 */ /* 0x040fe40000001002 */
        /* <DEDUP_REMOVED lines=9> */
[----:B---34-:R-:W2:Y:S01]  /*e9d0*/  LDL.64 R10, [R1+0x8] ;  /* 0x00000800010a7983 */ /* 0x018ea20000100a00 */
[----:B------:R-:W1:Y:S01]  /*e9e0*/  LDC R2, c[0x0][0x4f0] ;  /* 0x00013c00ff027b82 */ /* 0x000e620000000800 */
[----:B------:R-:W-:Y:S02]  /*e9f0*/  IABS R3, R78 ;  /* 0x0000004e00037213 */ /* 0x000fe40000000000 */
[----:B------:R-:W-:Y:S02]  /*ea00*/  IABS R6, R72 ;  /* 0x0000004800067213 */ /* 0x000fe40000000000 */
[----:B-1----:R-:W-:Y:S04]  /*ea10*/  IABS R8, R2 ;  /* 0x0000000200087213 */ /* 0x002fe80000000000 */
[----:B------:R-:W1:Y:S10]  /*ea20*/  I2F.RP R4, R8 ;  /* 0x0000000800047306 */ /* 0x000e740000209400 */
[----:B-1----:R-:W1:Y:S02]  /*ea30*/  MUFU.RCP R4, R4 ;  /* 0x0000000400047308 */ /* 0x002e640000001000 */
[----:B-1----:R-:W-:Y:S08]  /*ea40*/  VIADD R4, R4, 0xffffffe ;  /* 0x0ffffffe04047836 */ /* 0x002ff00000000000 */
[----:B------:R-:W1:Y:S02]  /*ea50*/  F2I.FTZ.U32.TRUNC.NTZ R5, R4 ;  /* 0x0000000400057305 */ /* 0x000e64000021f000 */
[--C-:B-1----:R-:W-:Y:S01]  /*ea60*/  IMAD.MOV R0, RZ, RZ, -R5.reuse ;  /* 0x000000ffff007224 */ /* 0x102fe200078e0a05 */
[----:B------:R-:W-:Y:S03]  /*ea70*/  MOV R4, RZ ;  /* 0x000000ff00047202 */ /* 0x000fe60000000f00 */
[----:B------:R-:W-:Y:S04]  /*ea80*/  IMAD R0, R0, R8, RZ ;  /* 0x0000000800007224 */ /* 0x000fe800078e02ff */
[----:B------:R-:W-:Y:S04]  /*ea90*/  IMAD.HI.U32 R5, R5, R0, R4 ;  /* 0x0000000005057227 */ /* 0x000fe800078e0004 */
[----:B------:R-:W-:Y:S02]  /*eaa0*/  IMAD.MOV.U32 R4, RZ, RZ, R3 ;  /* 0x000000ffff047224 */ /* 0x000fe400078e0003 */
[C---:B------:R-:W-:Y:S04]  /*eab0*/  IMAD.HI.U32 R0, R5.reuse, R6, RZ ;  /* 0x0000000605007227 */ /* 0x040fe800078e00ff */
[----:B------:R-:W-:Y:S04]  /*eac0*/  IMAD.HI.U32 R3, R5, R4, RZ ;  /* 0x0000000405037227 */ /* 0x000fe800078e00ff */
[----:B------:R-:W-:Y:S01]  /*ead0*/  IMAD.MOV R5, RZ, RZ, -R0 ;  /* 0x000000ffff057224 */ /* 0x000fe200078e0a00 */
[----:B------:R-:W-:Y:S03]  /*eae0*/  IADD3 R7, PT, PT, -R3, RZ, RZ ;  /* 0x000000ff03077210 */ /* 0x000fe60007ffe1ff */
[----:B------:R-:W-:Y:S01]  /*eaf0*/  IMAD R6, R8, R5, R6 ;  /* 0x0000000508067224 */ /* 0x000fe200078e0206 */
[----:B------:R-:W-:Y:S01]  /*eb00*/  LOP3.LUT R5, R78, R2, RZ, 0x3c, !PT ;  /* 0x000000024e057212 */ /* 0x000fe200078e3cff */
[C---:B------:R-:W-:Y:S03]  /*eb10*/  IMAD R4, R8.reuse, R7, R4 ;  /* 0x0000000708047224 */ /* 0x040fe600078e0204 */
[C---:B------:R-:W-:Y:S02]  /*eb20*/  ISETP.GT.U32.AND P0, PT, R8.reuse, R6, PT ;  /* 0x000000060800720c */ /* 0x040fe40003f04070 */
[----:B------:R-:W-:Y:S02]  /*eb30*/  ISETP.GT.U32.AND P1, PT, R8, R4, PT ;  /* 0x000000040800720c */ /* 0x000fe40003f24070 */
[----:B------:R-:W-:Y:S02]  /*eb40*/  ISETP.GE.AND P5, PT, R5, RZ, PT ;  /* 0x000000ff0500720c */ /* 0x000fe40003fa6270 */
[----:B------:R-:W-:Y:S07]  /*eb50*/  LOP3.LUT R5, RZ, R2, RZ, 0x33, !PT ;  /* 0x00000002ff057212 */ /* 0x000fee00078e33ff */
[--C-:B------:R-:W-:Y:S01]  /*eb60*/  @!P0 IMAD.IADD R6, R6, 0x1, -R8.reuse ;  /* 0x0000000106068824 */ /* 0x100fe200078e0a08 */
[----:B------:R-:W-:Y:S01]  /*eb70*/  @!P0 IADD3 R0, PT, PT, R0, 0x1, RZ ;  /* 0x0000000100008810 */ /* 0x000fe20007ffe0ff */
[----:B------:R-:W-:Y:S01]  /*eb80*/  @!P1 IMAD.IADD R4, R4, 0x1, -R8 ;  /* 0x0000000104049824 */ /* 0x000fe200078e0a08 */
[----:B------:R-:W-:Y:S01]  /*eb90*/  ISETP.NE.AND P0, PT, R2, RZ, PT ;  /* 0x000000ff0200720c */ /* 0x000fe20003f05270 */
[----:B------:R-:W-:Y:S01]  /*eba0*/  @!P1 VIADD R3, R3, 0x1 ;  /* 0x0000000103039836 */ /* 0x000fe20000000000 */
[-C--:B------:R-:W-:Y:S02]  /*ebb0*/  ISETP.GE.U32.AND P2, PT, R6, R8.reuse, PT ;  /* 0x000000080600720c */ /* 0x080fe40003f46070 */
[----:B------:R-:W-:Y:S02]  /*ebc0*/  ISETP.GE.U32.AND P3, PT, R4, R8, PT ;  /* 0x000000080400720c */ /* 0x000fe40003f66070 */
[----:B------:R-:W-:Y:S04]  /*ebd0*/  LOP3.LUT R4, R72, R2, RZ, 0x3c, !PT ;  /* 0x0000000248047212 */ /* 0x000fe800078e3cff */
[----:B------:R-:W-:Y:S05]  /*ebe0*/  ISETP.GE.AND P4, PT, R4, RZ, PT ;  /* 0x000000ff0400720c */ /* 0x000fea0003f86270 */
[----:B------:R-:W-:Y:S02]  /*ebf0*/  @P2 VIADD R0, R0, 0x1 ;  /* 0x0000000100002836 */ /* 0x000fe40000000000 */
[----:B------:R-:W-:Y:S04]  /*ec00*/  @P3 IADD3 R3, PT, PT, R3, 0x1, RZ ;  /* 0x0000000103033810 */ /* 0x000fe80007ffe0ff */
[----:B------:R-:W-:Y:S02]  /*ec10*/  @!P5 IADD3 R3, PT, PT, -R3, RZ, RZ ;  /* 0x000000ff0303d210 */ /* 0x000fe40007ffe1ff */
[----:B------:R-:W-:Y:S05]  /*ec20*/  @!P4 IMAD.MOV R0, RZ, RZ, -R0 ;  /* 0x000000ffff00c224 */ /* 0x000fea00078e0a00 */
[C---:B------:R-:W-:Y:S02]  /*ec30*/  SEL R4, R5.reuse, R0, !P0 ;  /* 0x0000000005047207 */ /* 0x040fe40004000000 */
[----:B------:R-:W-:Y:S02]  /*ec40*/  SEL R0, R5, R3, !P0 ;  /* 0x0000000305007207 */ /* 0x000fe40004000000 */
[-C--:B--2---:R-:W-:Y:S02]  /*ec50*/  LEA R8, P1, R4, R10.reuse, 0x2 ;  /* 0x0000000a04087211 */ /* 0x084fe400078210ff */
[----:B------:R-:W-:Y:S02]  /*ec60*/  LEA R6, P0, R0, R10, 0x2 ;  /* 0x0000000a00067211 */ /* 0x000fe400078010ff */
[-C--:B------:R-:W-:Y:S02]  /*ec70*/  LEA.HI.X.SX32 R9, R4, R11.reuse, 0x2, P1 ;  /* 0x0000000b04097211 */ /* 0x080fe400008f16ff */
[C---:B------:R-:W-:Y:S01]  /*ec80*/  LEA.HI.X.SX32 R7, R0.reuse, R11, 0x2, P0 ;  /* 0x0000000b00077211 */ /* 0x040fe200000f16ff */
[----:B------:R-:W-:Y:S02]  /*ec90*/  IMAD.IADD R0, R0, 0x1, -R4 ;  /* 0x0000000100007824 */ /* 0x000fe400078e0a04 */
[----:B------:R-:W2:Y:S02]  /*eca0*/  LDG.E R8, desc[UR4][R8.64] ;  /* 0x0000000408087981 */ /* 0x000ea4000c1e1900 */
[----:B------:R-:W-:Y:S02]  /*ecb0*/  IMAD R0, R0, R2, -0x100 ;  /* 0xffffff0000007424 */ /* 0x000fe400078e0202 */
[----:B------:R-:W2:Y:S02]  /*ecc0*/  LDG.E R6, desc[UR4][R6.64] ;  /* 0x0000000406067981 */ /* 0x000ea4000c1e1900 */
[----:B------:R-:W-:Y:S01]  /*ecd0*/  IMAD.WIDE.U32 R4, R0, UR14, RZ ;  /* 0x0000000e00047c25 */ /* 0x000fe2000f8e00ff */
[----:B--2---:R-:W-:Y:S02]  /*ece0*/  IADD3 R9, PT, PT, R8, -R6, RZ ;  /* 0x8000000608097210 */ /* 0x004fe40007ffe0ff */
[----:B------:R-:W-:Y:S02]  /*ecf0*/  SHF.R.S32.HI R6, RZ, 0x1f, R0 ;  /* 0x0000001fff067819 */ /* 0x000fe40000011400 */
[----:B------:R-:W-:Y:S03]  /*ed00*/  SHF.R.S32.HI R10, RZ, 0x1f, R9 ;  /* 0x0000001fff0a7819 */ /* 0x000fe60000011409 */
[----:B------:R-:W-:Y:S02]  /*ed10*/  IMAD R2, R6, UR14, RZ ;  /* 0x0000000e06027c24 */ /* 0x000fe4000f8e02ff */
[----:B------:R-:W-:Y:S02]  /*ed20*/  IMAD R8, R10, UR8, RZ ;  /* 0x000000080a087c24 */ /* 0x000fe4000f8e02ff */
[----:B------:R-:W-:Y:S02]  /*ed30*/  IMAD R7, R0, UR15, R2 ;  /* 0x0000000f00077c24 */ /* 0x000fe4000f8e0202 */
[C---:B------:R-:W-:Y:S04]  /*ed40*/  IMAD.WIDE.U32 R2, R9.reuse, UR8, RZ ;  /* 0x0000000809027c25 */ /* 0x040fe8000f8e00ff */
[----:B------:R-:W-:Y:S02]  /*ed50*/  IMAD R8, R9, UR9, R8 ;  /* 0x0000000909087c24 */ /* 0x000fe4000f8e0208 */
[----:B------:R-:W-:Y:S02]  /*ed60*/  IMAD.IADD R5, R5, 0x1, R7 ;  /* 0x0000000105057824 */ /* 0x000fe400078e0207 */
[----:B------:R-:W-:Y:S01]  /*ed70*/  IMAD R7, R6, UR6, RZ ;  /* 0x0000000606077c24 */ /* 0x000fe2000f8e02ff */
[----:B------:R-:W-:Y:S01]  /*ed80*/  IADD3 R3, PT, PT, R3, R8, RZ ;  /* 0x0000000803037210 */ /* 0x000fe20007ffe0ff */
[----:B------:R-:W-:Y:S02]  /*ed90*/  IMAD R6, R10, UR10, RZ ;  /* 0x0000000a0a067c24 */ /* 0x000fe4000f8e02ff */
        /* <DEDUP_REMOVED lines=10> */
.L_x_1069:
[----:B------:R-:W-:Y:S02]  /*ee40*/  ISETP.GT.AND P0, PT, R79, R84, PT ;  /* 0x000000544f00720c */ /* 0x000fe40003f04270 */
[----:B------:R-:W-:Y:S02]  /*ee50*/  IADD3 R77, P2, PT, R77, R102, RZ ;  /* 0x000000664d4d7210 */ /* 0x000fe40007f5e0ff */
[----:B------:R-:W-:Y:S03]  /*ee60*/  IADD3 R28, P1, PT, R28, R100, RZ ;  /* 0x000000641c1c7210 */ /* 0x000fe60007f3e0ff */
[----:B------:R-:W-:Y:S02]  /*ee70*/  IMAD.X R76, R76, 0x1, R101, P2 ;  /* 0x000000014c4c7824 */ /* 0x000fe400010e0665 */
[----:B------:R-:W-:Y:S04]  /*ee80*/  IMAD.X R27, R27, 0x1, R99, P1 ;  /* 0x000000011b1b7824 */ /* 0x000fe800008e0663 */
[----:B------:R-:W-:Y:S05]  /*ee90*/  @P0 BRA `(.L_x_1070) ;  /* 0xffffff3800140947 */ /* 0x000fea000383ffff */
.L_x_1000:
[----:B------:R1:W5:Y:S01]  /*eea0*/  LDL R187, [R1+0x40] ;  /* 0x0000400001bb7983 */ /* 0x0003620000100800 */
[----:B------:R-:W2:Y:S01]  /*eeb0*/  LDC R47, c[0x0][0x450] ;  /* 0x00011400ff2f7b82 */ /* 0x000ea20000000800 */
[----:B------:R-:W-:Y:S01]  /*eec0*/  LOP3.LUT R237, R147, 0x1f8, RZ, 0xc0, !PT ;  /* 0x000001f893ed7812 */ /* 0x000fe200078ec0ff */
[----:B------:R-:W-:Y:S01]  /*eed0*/  UMOV UR7, 0x400 ;  /* 0x0000040000077882 */ /* 0x000fe20000000000 */
[----:B------:R-:W-:Y:S02]  /*eee0*/  BSSY.RECONVERGENT B2, `(.L_x_1071) ;  /* 0x0000329000027945 */ /* 0x000fe40003800200 */
[----:B------:R-:W-:-:S03]  /*eef0*/  LOP3.LUT R237, R237, 0x38, R148, 0x78, !PT ;  /* 0x00000038eded7812 */ /* 0x000fc600078e7894 */
[----:B------:R-:W3:Y:S01]  /*ef00*/  S2UR UR6, SR_CgaCtaId ;  /* 0x00000000000679c3 */ /* 0x000ee20000008800 */
[----:B------:R-:W-:-:S07]  /*ef10*/  LOP3.LUT R237, R237, 0x1e00, R147, 0xf8, !PT ;  /* 0x00001e00eded7812 */ /* 0x000fce00078ef893 */
[----:B------:R-:W4:Y:S08]  /*ef20*/  LDC.64 R34, c[0x0][0x3b0] ;  /* 0x0000ec00ff227b82 */ /* 0x000f300000000a00 */
[----:B------:R-:W-:Y:S01]  /*ef30*/  BAR.SYNC.DEFER_BLOCKING 0x0 ;  /* 0x0000000000007b1d */ /* 0x000fe20000010000 */
[----:B--2---:R-:W-:Y:S01]  /*ef40*/  ISETP.NE.AND P0, PT, R47, RZ, PT ;  /* 0x000000ff2f00720c */ /* 0x004fe20003f05270 */
[----:B---3--:R-:W-:-:S06]  /*ef50*/  ULEA UR6, UR6, UR7, 0x18 ;  /* 0x0000000706067291 */ /* 0x008fcc000f8ec0ff */
[----:B------:R-:W-:Y:S02]  /*ef60*/  LEA R237, R237, UR6, 0x1 ;  /* 0x00000006eded7c11 */ /* 0x000fe4000f8e08ff */
[C---:B----4-:R-:W-:Y:S01]  /*ef70*/  SHF.L.U64.HI R45, R34.reuse, 0x4, R35 ;  /* 0x00000004222d7819 */ /* 0x050fe20000010223 */
[----:B------:R-:W-:-:S03]  /*ef80*/  IMAD.SHL.U32 R44, R34, 0x10, RZ ;  /* 0x00000010222c7824 */ /* 0x000fc600078e00ff */
[----:B-1----:R-:W-:Y:S05]  /*ef90*/  @P0 BRA `(.L_x_1072) ;  /* 0x0000000000f40947 */ /* 0x002fea0003800000 */
[----:B------:R-:W1:Y:S01]  /*efa0*/  LDCU.64 UR8, c[0x0][0x380] ;  /* 0x00007000ff0877ac */ /* 0x000e620008000a00 */
[----:B-----5:R-:W-:Y:S01]  /*efb0*/  IMAD.IADD R0, R187, 0x1, -R146 ;  /* 0x00000001bb007824 */ /* 0x020fe200078e0a92 */
[----:B------:R-:W-:Y:S04]  /*efc0*/  BSSY.RECONVERGENT B0, `(.L_x_1073) ;  /* 0x000000e000007945 */ /* 0x000fe80003800200 */
[----:B------:R-:W-:Y:S02]  /*efd0*/  ISETP.GE.AND P1, PT, R62, R0, PT ;  /* 0x000000003e00720c */ /* 0x000fe40003f26270 */
[----:B-1----:R-:W-:-:S04]  /*efe0*/  LEA R2, P0, R108, UR8, 0x1 ;  /* 0x000000086c027c11 */ /* 0x002fc8000f8008ff */
        /* <DEDUP_REMOVED lines=10> */
.L_x_1075:
[----:B------:R2:W-:Y:S02]  /*f090*/  STS.128 [R237], RZ ;  /* 0x000000ffed007388 */ /* 0x0005e40000000c00 */
.L_x_1074:
[----:B------:R-:W-:Y:S05]  /*f0a0*/  BSYNC.RECONVERGENT B0 ;  /* 0x0000000000007941 */ /* 0x000fea0003800200 */
.L_x_1073:
[----:B------:R-:W-:Y:S01]  /*f0b0*/  VIADD R42, R62, 0x10 ;  /* 0x000000103e2a7836 */ /* 0x000fe20000000000 */
[----:B-1----:R-:W-:Y:S01]  /*f0c0*/  LEA R2, P0, R44, R2, 0x1 ;  /* 0x000000022c027211 */ /* 0x002fe200078008ff */
        /* <DEDUP_REMOVED lines=8> */
[----:B------:R-:W1:Y:S02]  /*f150*/  LDCU UR7, c[0x0][0x440] ;  /* 0x00008800ff0777ac */ /* 0x000e640008000800 */
[----:B-1----:R-:W-:-:S13]  /*f160*/  ISETP.GE.AND P0, PT, R14, UR7, PT ;  /* 0x000000070e007c0c */ /* 0x002fda000bf06270 */
[----:B------:R1:W-:Y:S01]  /*f170*/  @P0 STS.128 [R237+0x800], RZ ;  /* 0x000800ffed000388 */ /* 0x0003e20000000c00 */
[----:B------:R-:W-:Y:S05]  /*f180*/  @P0 BRA `(.L_x_1077) ;  /* 0x0000000000100947 */ /* 0x000fea0003800000 */
[----:B------:R-:W-:Y:S01]  /*f190*/  @!PT LDS RZ, [RZ] ;  /* 0x00000000fffff984 */ /* 0x000fe20000000800 */
[----:B------:R-:W-:Y:S01]  /*f1a0*/  @!PT LDS RZ, [RZ] ;  /* 0x00000000fffff984 */ /* 0x000fe20000000800 */
[----:B------:R-:W-:Y:S01]  /*f1b0*/  @!PT LDS RZ, [RZ] ;  /* 0x00000000fffff984 */ /* 0x000fe20000000800 */
[----:B------:R3:W-:Y:S02]  /*f1c0*/  LDGSTS.E.BYPASS.LTC128B.128 [R237+0x800], desc[UR4][R2.64] ;  /* 0x0080000002ed7fae */ /* 0x0007e4000b981a04 */
.L_x_1077:
[----:B------:R-:W-:Y:S05]  /*f1d0*/  BSYNC.RECONVERGENT B0 ;  /* 0x0000000000007941 */ /* 0x000fea0003800200 */
.L_x_1076:
[----:B------:R-:W-:Y:S04]  /*f1e0*/  BSSY.RECONVERGENT B0, `(.L_x_1078) ;  /* 0x000000c000007945 */ /* 0x000fe80003800200 */
[----:B------:R-:W-:Y:S05]  /*f1f0*/  @P2 BRA `(.L_x_1079) ;  /* 0x0000000000282947 */ /* 0x000fea0003800000 */
[----:B------:R-:W4:Y:S02]  /*f200*/  LDCU UR7, c[0x0][0x440] ;  /* 0x00008800ff0777ac */ /* 0x000f240008000800 */
[----:B----4-:R-:W-:-:S13]  /*f210*/  ISETP.GE.AND P0, PT, R14, UR7, PT ;  /* 0x000000070e007c0c */ /* 0x010fda000bf06270 */
        /* <DEDUP_REMOVED lines=8> */
.L_x_1079:
[----:B------:R-:W-:Y:S05]  /*f2a0*/  BSYNC.RECONVERGENT B0 ;  /* 0x0000000000007941 */ /* 0x000fea0003800200 */
.L_x_1078:
[----:B------:R-:W-:Y:S05]  /*f2b0*/  @P3 BRA `(.L_x_1080) ;  /* 0x0000002c00ac3947 */ /* 0x000fea0003800000 */
[----:B------:R-:W5:Y:S02]  /*f2c0*/  LDCU UR7, c[0x0][0x440] ;  /* 0x00008800ff0777ac */ /* 0x000f640008000800 */
[----:B-----5:R-:W-:-:S13]  /*f2d0*/  ISETP.GE.AND P0, PT, R14, UR7, PT ;  /* 0x000000070e007c0c */ /* 0x020fda000bf06270 */
[----:B------:R1:W-:Y:S01]  /*f2e0*/  @P0 STS.128 [R237+0x1800], RZ ;  /* 0x001800ffed000388 */ /* 0x0003e20000000c00 */
[----:B------:R-:W-:Y:S05]  /*f2f0*/  @P0 BRA `(.L_x_1080) ;  /* 0x0000002c009c0947 */ /* 0x000fea0003800000 */
[----:B---3--:R-:W-:-:S04]  /*f300*/  LEA R2, P0, R34, R2, 0x6 ;  /* 0x0000000222027211 */ /* 0x008fc800078030ff */
[----:B------:R-:W-:-:S05]  /*f310*/  LEA.HI.X R3, R34, R3, R35, 0x6, P0 ;  /* 0x0000000322037211 */ /* 0x000fca00000f3423 */
[----:B------:R-:W-:Y:S01]  /*f320*/  @!PT LDS RZ, [RZ] ;  /* 0x00000000fffff984 */ /* 0x000fe20000000800 */
[----:B------:R-:W-:Y:S01]  /*f330*/  @!PT LDS RZ, [RZ] ;  /* 0x00000000fffff984 */ /* 0x000fe20000000800 */
[----:B------:R-:W-:Y:S01]  /*f340*/  @!PT LDS RZ, [RZ] ;  /* 0x00000000fffff984 */ /* 0x000fe20000000800 */
[----:B------:R3:W-:Y:S01]  /*f350*/  LDGSTS.E.BYPASS.LTC128B.128 [R237+0x1800], desc[UR4][R2.64] ;  /* 0x0180000002ed7fae */ /* 0x0007e2000b981a04 */
[----:B------:R-:W-:Y:S05]  /*f360*/  BRA `(.L_x_1080) ;  /* 0x0000002c00807947 */ /* 0x000fea0003800000 */
.L_x_1072:
        /* <DEDUP_REMOVED lines=10> */
[----:B-----5:R-:W-:Y:S02]  /*f410*/  LEA.HI.X R25, R108, UR9, R130, 0x1, P0 ;  /* 0x000000096c197c11 */ /* 0x020fe400080f0c82 */
        /* <DEDUP_REMOVED lines=8> */
[----:B------:R-:W-:Y:S01]  /*f4a0*/  IADD3 R22, PT, PT, -R146, R187, RZ ;  /* 0x000000bb92167210 */ /* 0x000fe20007ffe1ff */
        /* <DEDUP_REMOVED lines=14> */
[C---:B--2---:R-:W-:Y:S02]  /*f590*/  IADD3 R8, P1, PT, R2.reuse, UR10, RZ ;  /* 0x0000000a02087c10 */ /* 0x044fe4000ff3e0ff */
[----:B---3--:R-:W-:Y:S02]  /*f5a0*/  IADD3 R2, P0, PT, R2, UR8, RZ ;  /* 0x0000000802027c10 */ /* 0x008fe4000ff1e0ff */
[C---:B------:R-:W-:Y:S02]  /*f5b0*/  IADD3.X R9, PT, PT, R0.reuse, UR11, RZ, P1, !PT ;  /* 0x0000000b00097c10 */ /* 0x040fe40008ffe4ff */
[----:B------:R-:W-:-:S04]  /*f5c0*/  IADD3.X R3, PT, PT, R0, UR9, RZ, P0, !PT ;  /* 0x0000000900037c10 */ /* 0x000fc800087fe4ff */
[----:B------:R-:W2:Y:S04]  /*f5d0*/  LDG.E.64 R8, desc[UR4][R8.64] ;  /* 0x0000000408087981 */ /* 0x000ea8000c1e1b00 */
[----:B------:R3:W4:Y:S02]  /*f5e0*/  LDG.E.64 R12, desc[UR4][R2.64] ;  /* 0x00000004020c7981 */ /* 0x000724000c1e1b00 */
[----:B---3-5:R-:W-:Y:S02]  /*f5f0*/  MOV R3, R5 ;  /* 0x0000000500037202 */ /* 0x028fe40000000f00 */
[----:B------:R-:W-:Y:S02]  /*f600*/  MOV R2, R7 ;  /* 0x0000000700027202 */ /* 0x000fe40000000f00 */
[----:B------:R-:W-:Y:S01]  /*f610*/  MOV R7, R4 ;  /* 0x0000000400077202 */ /* 0x000fe20000000f00 */
[----:B------:R-:W-:-:S02]  /*f620*/  HADD2.F32 R4, -RZ, R3.H0_H0 ;  /* 0x20000003ff047230 */ /* 0x000fc40000004100 */
[----:B------:R-:W-:Y:S02]  /*f630*/  HADD2.F32 R3, -RZ, R3.H1_H1 ;  /* 0x30000003ff037230 */ /* 0x000fe40000004100 */
[--C-:B------:R-:W-:Y:S02]  /*f640*/  HADD2.F32 R0, -RZ, R2.reuse.H1_H1 ;  /* 0x30000002ff007230 */ /* 0x100fe40000004100 */
[----:B------:R-:W-:Y:S02]  /*f650*/  HADD2.F32 R2, -RZ, R2.H0_H0 ;  /* 0x20000002ff027230 */ /* 0x000fe40000004100 */
[----:B--2---:R-:W-:Y:S02]  /*f660*/  HADD2.F32 R17, -RZ, R8.H1_H1 ;  /* 0x30000008ff117230 */ /* 0x004fe40000004100 */
[----:B------:R-:W-:Y:S02]  /*f670*/  HADD2.F32 R11, -RZ, R9.H1_H1 ;  /* 0x30000009ff0b7230 */ /* 0x000fe40000004100 */
[----:B----4-:R-:W-:-:S02]  /*f680*/  HADD2.F32 R16, -RZ, R12.H1_H1 ;  /* 0x3000000cff107230 */ /* 0x010fc40000004100 */
[----:B------:R-:W-:Y:S02]  /*f690*/  HADD2.F32 R18, -RZ, R13.H1_H1 ;  /* 0x3000000dff127230 */ /* 0x000fe40000004100 */
[C---:B------:R-:W-:Y:S01]  /*f6a0*/  FMUL.FTZ R5, R3.reuse, R17 ;  /* 0x0000001103057220 */ /* 0x040fe20000410000 */
[----:B------:R-:W-:Y:S02]  /*f6b0*/  FMUL.FTZ R10, R3, R16 ;  /* 0x00000010030a7220 */ /* 0x000fe40000410000 */
[CC--:B------:R-:W-:Y:S01]  /*f6c0*/  FMUL.FTZ R3, R0.reuse, R18.reuse ;  /* 0x0000001200037220 */ /* 0x0c0fe20000410000 */
[----:B------:R-:W-:Y:S01]  /*f6d0*/  FMUL.FTZ R0, R0, R11 ;  /* 0x0000000b00007220 */ /* 0x000fe20000410000 */
[----:B------:R-:W-:Y:S01]  /*f6e0*/  FFMA.FTZ R17, R4, R17, -R10 ;  /* 0x0000001104117223 */ /* 0x000fe2000001080a */
[----:B------:R-:W-:Y:S02]  /*f6f0*/  HADD2.F32 R8, -RZ, R8.H0_H0 ;  /* 0x20000008ff087230 */ /* 0x000fe40000004100 */
[C---:B------:R-:W-:Y:S01]  /*f700*/  FFMA.FTZ R11, R2.reuse, R11, -R3 ;  /* 0x0000000b020b7223 */ /* 0x040fe20000010803 */
[----:B------:R-:W-:Y:S01]  /*f710*/  FFMA.FTZ R10, R2, R18, R0 ;  /* 0x00000012020a7223 */ /* 0x000fe20000010000 */
[----:B------:R-:W-:-:S02]  /*f720*/  HADD2.F32 R3, -RZ, R7.H1_H1 ;  /* 0x30000007ff037230 */ /* 0x000fc40000004100 */
[----:B------:R-:W-:Y:S02]  /*f730*/  HADD2.F32 R12, -RZ, R12.H0_H0 ;  /* 0x2000000cff0c7230 */ /* 0x000fe40000004100 */
[----:B------:R-:W-:Y:S02]  /*f740*/  HADD2.F32 R13, -RZ, R13.H0_H0 ;  /* 0x2000000dff0d7230 */ /* 0x000fe40000004100 */
[--C-:B------:R-:W-:Y:S02]  /*f750*/  HADD2.F32 R0, -RZ, R6.reuse.H1_H1 ;  /* 0x30000006ff007230 */ /* 0x100fe40000004100 */
[----:B------:R-:W-:Y:S02]  /*f760*/  HADD2.F32 R9, -RZ, R9.H0_H0 ;  /* 0x20000009ff097230 */ /* 0x000fe40000004100 */
[----:B------:R-:W-:Y:S01]  /*f770*/  FFMA.FTZ R16, R4, R16, R5 ;  /* 0x0000001004107223 */ /* 0x000fe20000010005 */
[----:B------:R-:W-:Y:S02]  /*f780*/  HADD2.F32 R2, -RZ, R6.H0_H0 ;  /* 0x20000006ff027230 */ /* 0x000fe40000004100 */
[----:B------:R-:W-:Y:S01]  /*f790*/  FMUL.FTZ R6, R3, R12 ;  /* 0x0000000c03067220 */ /* 0x000fe20000410000 */
[----:B------:R-:W-:-:S02]  /*f7a0*/  HADD2.F32 R4, -RZ, R7.H0_H0 ;  /* 0x20000007ff047230 */ /* 0x000fc40000004100 */
[-C--:B------:R-:W-:Y:S01]  /*f7b0*/  FMUL.FTZ R5, R3, R8.reuse ;  /* 0x0000000803057220 */ /* 0x080fe20000410000 */
[C---:B------:R-:W-:Y:S01]  /*f7c0*/  FMUL.FTZ R3, R0.reuse, R13 ;  /* 0x0000000d00037220 */ /* 0x040fe20000410000 */
[-C--:B------:R-:W-:Y:S01]  /*f7d0*/  FMUL.FTZ R0, R0, R9.reuse ;  /* 0x0000000900007220 */ /* 0x080fe20000410000 */
[C---:B------:R-:W-:Y:S01]  /*f7e0*/  FFMA.FTZ R7, R4.reuse, R8, -R6 ;  /* 0x0000000804077223 */ /* 0x040fe20000010806 */
[----:B------:R-:W-:Y:S01]  /*f7f0*/  FFMA.FTZ R5, R4, R12, R5 ;  /* 0x0000000c04057223 */ /* 0x000fe20000010005 */
[C---:B------:R-:W-:Y:S01]  /*f800*/  FFMA.FTZ R3, R2.reuse, R9, -R3 ;  /* 0x0000000902037223 */ /* 0x040fe20000010803 */
[----:B------:R-:W-:Y:S01]  /*f810*/  FFMA.FTZ R0, R2, R13, R0 ;  /* 0x0000000d02007223 */ /* 0x000fe20000010000 */
[----:B------:R-:W-:Y:S02]  /*f820*/  F2FP.F16.F32.PACK_AB R4, R16, R17 ;  /* 0x000000111004723e */ /* 0x000fe400000000ff */
[----:B------:R-:W-:Y:S02]  /*f830*/  F2FP.F16.F32.PACK_AB R5, R5, R7 ;  /* 0x000000070505723e */ /* 0x000fe400000000ff */
[----:B------:R-:W-:-:S02]  /*f840*/  F2FP.F16.F32.PACK_AB R6, R10, R11 ;  /* 0x0000000b0a06723e */ /* 0x000fc400000000ff */
[----:B------:R-:W-:Y:S02]  /*f850*/  F2FP.F16.F32.PACK_AB R7, R0, R3 ;  /* 0x000000030007723e */ /* 0x000fe400000000ff */
[----:B------:R-:W-:Y:S02]  /*f860*/  LOP3.LUT R5, R5, R4, RZ, 0x3c, !PT ;  /* 0x0000000405057212 */ /* 0x000fe400078e3cff */
[----:B------:R-:W-:Y:S02]  /*f870*/  LOP3.LUT R7, R7, R6, RZ, 0x3c, !PT ;  /* 0x0000000607077212 */ /* 0x000fe400078e3cff */
[----:B------:R-:W-:Y:S02]  /*f880*/  LOP3.LUT R4, R5, R4, RZ, 0x3c, !PT ;  /* 0x0000000405047212 */ /* 0x000fe400078e3cff */
[----:B------:R-:W-:Y:S02]  /*f890*/  LOP3.LUT R6, R7, R6, RZ, 0x3c, !PT ;  /* 0x0000000607067212 */ /* 0x000fe400078e3cff */
[----:B------:R-:W-:-:S02]  /*f8a0*/  LOP3.LUT R5, R5, R4, RZ, 0x3c, !PT ;  /* 0x0000000405057212 */ /* 0x000fc400078e3cff */
[----:B------:R-:W-:Y:S02]  /*f8b0*/  LOP3.LUT R7, R7, R6, RZ, 0x3c, !PT ;  /* 0x0000000607077212 */ /* 0x000fe400078e3cff */
.L_x_1086:
[----:B------:R-:W-:Y:S05]  /*f8c0*/  BSYNC.RECONVERGENT B0 ;  /* 0x0000000000007941 */ /* 0x000fea0003800200 */
.L_x_1085:
[----:B-----5:R2:W-:Y:S01]  /*f8d0*/  STS.128 [R237], R4 ;  /* 0x00000004ed007388 */ /* 0x0205e20000000c00 */
[----:B------:R-:W-:Y:S05]  /*f8e0*/  BRA `(.L_x_1083) ;  /* 0x0000000000047947 */ /* 0x000fea0003800000 */
.L_x_1084:
[----:B------:R3:W-:Y:S02]  /*f8f0*/  STS.128 [R237], RZ ;  /* 0x000000ffed007388 */ /* 0x0007e40000000c00 */
.L_x_1083:
[----:B------:R-:W-:Y:S05]  /*f900*/  BSYNC.RECONVERGENT B1 ;  /* 0x0000000000017941 */ /* 0x000fea0003800200 */
.L_x_1082:
        /* <DEDUP_REMOVED lines=17> */
[----:B------:R-:W-:Y:S02]  /*fa20*/  LEA.HI.X.SX32 R2, R38, R23, 0x1, P0 ;  /* 0x0000001726027211 */ /* 0x000fe400000f0eff */
[C---:B------:R-:W-:Y:S02]  /*fa30*/  SHF.L.U32 R3, R0.reuse, 0x1, RZ ;  /* 0x0000000100037819 */ /* 0x040fe400000006ff */
[----:B------:R-:W-:Y:S02]  /*fa40*/  SHF.L.U64.HI R0, R0, 0x1, R2 ;  /* 0x0000000100007819 */ /* 0x000fe40000010202 */
[----:B-1----:R-:W-:-:S02]  /*fa50*/  IADD3 R8, P1, PT, R3, UR10, RZ ;  /* 0x0000000a03087c10 */ /* 0x002fc4000ff3e0ff */
[----:B---3--:R-:W-:Y:S02]  /*fa60*/  IADD3 R2, P0, PT, R3, UR8, RZ ;  /* 0x0000000803027c10 */ /* 0x008fe4000ff1e0ff */
[C---:B------:R-:W-:Y:S02]  /*fa70*/  IADD3.X R9, PT, PT, R0.reuse, UR11, RZ, P1, !PT ;  /* 0x0000000b00097c10 */ /* 0x040fe40008ffe4ff */
[----:B------:R-:W-:-:S04]  /*fa80*/  IADD3.X R3, PT, PT, R0, UR9, RZ, P0, !PT ;  /* 0x0000000900037c10 */ /* 0x000fc800087fe4ff */
[----:B------:R-:W3:Y:S04]  /*fa90*/  LDG.E.64 R8, desc[UR4][R8.64] ;  /* 0x0000000408087981 */ /* 0x000ee8000c1e1b00 */
[----:B------:R1:W4:Y:S02]  /*faa0*/  LDG.E.64 R12, desc[UR4][R2.64] ;  /* 0x00000004020c7981 */ /* 0x000324000c1e1b00 */
[----:B-1---5:R-:W-:Y:S02]  /*fab0*/  MOV R3, R5 ;  /* 0x0000000500037202 */ /* 0x022fe40000000f00 */
[----:B------:R-:W-:Y:S02]  /*fac0*/  MOV R2, R7 ;  /* 0x0000000700027202 */ /* 0x000fe40000000f00 */
[----:B------:R-:W-:Y:S01]  /*fad0*/  MOV R7, R4 ;  /* 0x0000000400077202 */ /* 0x000fe20000000f00 */
[----:B------:R-:W-:-:S02]  /*fae0*/  HADD2.F32 R4, -RZ, R3.H0_H0 ;  /* 0x20000003ff047230 */ /* 0x000fc40000004100 */
[----:B------:R-:W-:Y:S02]  /*faf0*/  HADD2.F32 R3, -RZ, R3.H1_H1 ;  /* 0x30000003ff037230 */ /* 0x000fe40000004100 */
[--C-:B------:R-:W-:Y:S02]  /*fb00*/  HADD2.F32 R0, -RZ, R2.reuse.H1_H1 ;  /* 0x30000002ff007230 */ /* 0x100fe40000004100 */
[----:B------:R-:W-:Y:S02]  /*fb10*/  HADD2.F32 R2, -RZ, R2.H0_H0 ;  /* 0x20000002ff027230 */ /* 0x000fe40000004100 */
[----:B---3--:R-:W-:Y:S02]  /*fb20*/  HADD2.F32 R19, -RZ, R8.H1_H1 ;  /* 0x30000008ff137230 */ /* 0x008fe40000004100 */
        /* <DEDUP_REMOVED lines=37> */
.L_x_1090:
[----:B------:R-:W-:Y:S05]  /*fd80*/  BSYNC.RECONVERGENT B0 ;  /* 0x0000000000007941 */ /* 0x000fea0003800200 */
.L_x_1089:
[----:B-----5:R1:W-:Y:S02]  /*fd90*/  STS.128 [R237+0x800], R4 ;  /* 0x00080004ed007388 */ /* 0x0203e40000000c00 */
.L_x_1088:
[----:B------:R-:W-:Y:S05]  /*fda0*/  BSYNC.RECONVERGENT B1 ;  /* 0x0000000000017941 */ /* 0x000fea0003800200 */
.L_x_1087:
[----:B------:R-:W-:Y:S01]  /*fdb0*/  IADD3 R38, PT, PT, R62, 0x20, RZ ;  /* 0x000000203e267810 */ /* 0x000fe20007ffe0ff */
[----:B------:R-:W-:Y:S03]  /*fdc0*/  BSSY.RECONVERGENT B1, `(.L_x_1091) ;  /* 0x0000049000017945 */ /* 0x000fe60003800200 */
[----:B------:R-:W-:-:S13]  /*fdd0*/  ISETP.GE.AND P0, PT, R38, R22, PT ;  /* 0x000000162600720c */ /* 0x000fda0003f06270 */
[----:B------:R-:W-:Y:S05]  /*fde0*/  @P0 BRA `(.L_x_1092) ;  /* 0x0000000400180947 */ /* 0x000fea0003800000 */
[----:B------:R-:W5:Y:S02]  /*fdf0*/  LDCU UR7, c[0x0][0x440] ;  /* 0x00008800ff0777ac */ /* 0x000f640008000800 */
[----:B-----5:R-:W-:-:S13]  /*fe00*/  ISETP.GE.AND P0, PT, R14, UR7, PT ;  /* 0x000000070e007c0c */ /* 0x020fda000bf06270 */
[----:B------:R1:W-:Y:S01]  /*fe10*/  @P0 STS.128 [R237+0x1000], RZ ;  /* 0x001000ffed000388 */ /* 0x0003e20000000c00 */
[----:B------:R-:W-:Y:S05]  /*fe20*/  @P0 BRA `(.L_x_1092) ;  /* 0x0000000400080947 */ /* 0x000fea0003800000 */
[----:B-12---:R-:W-:-:S04]  /*fe30*/  LEA R4, P0, R34, R16, 0x5 ;  /* 0x0000001022047211 */ /* 0x006fc800078028ff */
[----:B------:R-:W-:-:S06]  /*fe40*/  LEA.HI.X R5, R34, R17, R35, 0x5, P0 ;  /* 0x0000001122057211 */ /* 0x000fcc00000f2c23 */
[----:B------:R-:W5:Y:S01]  /*fe50*/  LDG.E.128 R4, desc[UR4][R4.64] ;  /* 0x0000000404047981 */ /* 0x000f62000c1e1d00 */
[----:B------:R-:W-:Y:S01]  /*fe60*/  ISETP.GE.AND P0, PT, R14, R47, PT ;  /* 0x0000002f0e00720c */ /* 0x000fe20003f06270 */
[----:B------:R-:W-:-:S12]  /*fe70*/  BSSY.RECONVERGENT B0, `(.L_x_1093) ;  /* 0x000003c000007945 */ /* 0x000fd80003800200 */
[----:B------:R-:W-:Y:S05]  /*fe80*/  @P0 BRA `(.L_x_1094) ;  /* 0x0000000000e80947 */ /* 0x000fea0003800000 */
[----:B------:R-:W1:Y:S01]  /*fe90*/  LDCU.64 UR10, c[0x0][0x4c8] ;  /* 0x00009900ff0a77ac */ /* 0x000e620008000a00 */
[----:B------:R-:W-:Y:S01]  /*fea0*/  SHF.L.U32 R2, R26, 0x5, RZ ;  /* 0x000000051a027819 */ /* 0x000fe200000006ff */
[----:B------:R-:W2:Y:S03]  /*feb0*/  LDCU.64 UR8, c[0x0][0x4d0] ;  /* 0x00009a00ff0877ac */ /* 0x000ea60008000a00 */
[----:B------:R-:W-:-:S04]  /*fec0*/  IADD3 R0, P0, PT, R2, R21, RZ ;  /* 0x0000001502007210 */ /* 0x000fc80007f1e0ff */
[----:B------:R-:W-:Y:S02]  /*fed0*/  LEA.HI.X.SX32 R2, R2, R23, 0x1, P0 ;  /* 0x0000001702027211 */ /* 0x000fe400000f0eff */
[C---:B------:R-:W-:Y:S02]  /*fee0*/  SHF.L.U32 R3, R0.reuse, 0x1, RZ ;  /* 0x0000000100037819 */ /* 0x040fe400000006ff */
[----:B------:R-:W-:Y:S02]  /*fef0*/  SHF.L.U64.HI R0, R0, 0x1, R2 ;  /* 0x0000000100007819 */ /* 0x000fe40000010202 */
[C---:B-1----:R-:W-:Y:S02]  /*ff00*/  IADD3 R8, P1, PT, R3.reuse, UR10, RZ ;  /* 0x0000000a03087c10 */ /* 0x042fe4000ff3e0ff */
[----:B--2---:R-:W-:Y:S02]  /*ff10*/  IADD3 R2, P0, PT, R3, UR8, RZ ;  /* 0x0000000803027c10 */ /* 0x004fe4000ff1e0ff */
[----:B------:R-:W-:-:S02]  /*ff20*/  IADD3.X R9, PT, PT, R0, UR11, RZ, P1, !PT ;  /* 0x0000000b00097c10 */ /* 0x000fc40008ffe4ff */
[----:B------:R-:W-:-:S04]  /*ff30*/  IADD3.X R3, PT, PT, R0, UR9, RZ, P0, !PT ;  /* 0x0000000900037c10 */ /* 0x000fc800087fe4ff */
[----:B------:R-:W2:Y:S04]  /*ff40*/  LDG.E.64 R8, desc[UR4][R8.64] ;  /* 0x0000000408087981 */ /* 0x000ea8000c1e1b00 */
[----:B------:R1:W3:Y:S02]  /*ff50*/  LDG.E.64 R12, desc[UR4][R2.64] ;  /* 0x00000004020c7981 */ /* 0x0002e4000c1e1b00 */
[----:B-1---5:R-:W-:Y:S02]  /*ff60*/  MOV R3, R5 ;  /* 0x0000000500037202 */ /* 0x022fe40000000f00 */
        /* <DEDUP_REMOVED lines=8> */
[----:B---3--:R-:W-:-:S02]  /*fff0*/  HADD2.F32 R18, -RZ, R12.H1_H1 ;  /* 0x3000000cff127230 */ /* 0x008fc40000004100 */
        /* <DEDUP_REMOVED lines=35> */
.L_x_1094:
[----:B------:R-:W-:Y:S05]  /*10230*/  BSYNC.RECONVERGENT B0 ;  /* 0x0000000000007941 */ /* 0x000fea0003800200 */
.L_x_1093:
[----:B-----5:R1:W-:Y:S02]  /*10240*/  STS.128 [R237+0x1000], R4 ;  /* 0x00100004ed007388 */ /* 0x0203e40000000c00 */
.L_x_1092:
[----:B------:R-:W-:Y:S05]  /*10250*/  BSYNC.RECONVERGENT B1 ;  /* 0x0000000000017941 */ /* 0x000fea0003800200 */
.L_x_1091:
[----:B------:R-:W-:-:S04]  /*10260*/  IADD3 R31, PT, PT, R62, 0x30, RZ ;  /* 0x000000303e1f7810 */ /* 0x000fc80007ffe0ff */
        /* <DEDUP_REMOVED lines=13> */
[----:B------:R-:W-:Y:S01]  /*10340*/  IMAD R2, R26, 0x30, RZ ;  /* 0x000000301a027824 */ /* 0x000fe200078e02ff */
[----:B------:R-:W2:Y:S04]  /*10350*/  LDCU.64 UR8, c[0x0][0x4d0] ;  /* 0x00009a00ff0877ac */ /* 0x000ea80008000a00 */
        /* <DEDUP_REMOVED lines=55> */
.L_x_1096:
[----:B------:R-:W-:Y:S05]  /*106d0*/  BSYNC.RECONVERGENT B0 ;  /* 0x0000000000007941 */ /* 0x000fea0003800200 */
.L_x_1095:
[----:B-----5:R1:W-:Y:S01]  /*106e0*/  STS.128 [R237+0x1800], R4 ;  /* 0x00180004ed007388 */ /* 0x0203e20000000c00 */
[----:B------:R-:W-:Y:S05]  /*106f0*/  BRA `(.L_x_1080) ;  /* 0x00000018009c7947 */ /* 0x000fea0003800000 */
.L_x_1081:
        /* <DEDUP_REMOVED lines=16> */
[----:B------:R1:W5:Y:S01]  /*10800*/  LDG.E.128 R4, desc[UR4][R2.64] ;  /* 0x0000000402047981 */ /* 0x000362000c1e1d00 */
[----:B------:R-:W-:Y:S01]  /*10810*/  ISETP.GE.AND P0, PT, R14, R47, PT ;  /* 0x0000002f0e00720c */ /* 0x000fe20003f06270 */
[----:B------:R-:W-:-:S12]  /*10820*/  BSSY.RECONVERGENT B0, `(.L_x_1100) ;  /* 0x0000058000007945 */ /* 0x000fd80003800200 */
[----:B------:R-:W-:Y:S05]  /*10830*/  @P0 BRA `(.L_x_1101) ;  /* 0x0000000400580947 */ /* 0x000fea0003800000 */
[----:B------:R-:W1:Y:S01]  /*10840*/  LDCU.64 UR8, c[0x0][0x4d0] ;  /* 0x00009a00ff0877ac */ /* 0x000e620008000a00 */
[----:B------:R-:W-:Y:S02]  /*10850*/  SEL R0, R43, RZ, P1 ;  /* 0x000000ff2b007207 */ /* 0x000fe40000800000 */
[----:B------:R-:W-:Y:S02]  /*10860*/  SEL R8, R46, RZ, P1 ;  /* 0x000000ff2e087207 */ /* 0x000fe40000800000 */
[----:B------:R-:W-:-:S04]  /*10870*/  IADD3 R0, P0, PT, R0, R41, RZ ;  /* 0x0000002900007210 */ /* 0x000fc80007f1e0ff */
[----:B------:R-:W-:Y:S01]  /*10880*/  IADD3.X R10, PT, PT, R8, R40, RZ, P0, !PT ;  /* 0x00000028080a7210 */ /* 0x000fe200007fe4ff */
[----:B------:R-:W-:Y:S01]  /*10890*/  IMAD.WIDE R8, R39, 0x2, R2 ;  /* 0x0000000227087825 */ /* 0x000fe200078e0202 */
[C---:B------:R-:W-:Y:S02]  /*108a0*/  SHF.L.U32 R12, R0.reuse, 0x1, RZ ;  /* 0x00000001000c7819 */ /* 0x040fe400000006ff */
[----:B------:R-:W-:-:S03]  /*108b0*/  SHF.L.U64.HI R0, R0, 0x1, R10 ;  /* 0x0000000100007819 */ /* 0x000fc6000001020a */
[----:B------:R-:W2:Y:S01]  /*108c0*/  LDG.E.128 R8, desc[UR4][R8.64] ;  /* 0x0000000408087981 */ /* 0x000ea2000c1e1d00 */
[----:B-1----:R-:W-:-:S04]  /*108d0*/  IADD3 R2, P0, PT, R12, UR8, RZ ;  /* 0x000000080c027c10 */ /* 0x002fc8000ff1e0ff */
[----:B------:R-:W-:Y:S01]  /*108e0*/  IADD3.X R3, PT, PT, R0, UR9, RZ, P0, !PT ;  /* 0x0000000900037c10 */ /* 0x000fe200087fe4ff */
[----:B------:R-:W1:Y:S04]  /*108f0*/  LDCU.64 UR8, c[0x0][0x4c8] ;  /* 0x00009900ff0877ac */ /* 0x000e680008000a00 */
[----:B------:R1:W3:Y:S02]  /*10900*/  LDG.E.128 R16, desc[UR4][R2.64] ;  /* 0x0000000402107981 */ /* 0x0002e4000c1e1d00 */
[----:B-1----:R-:W-:-:S04]  /*10910*/  IADD3 R2, P0, PT, R12, UR8, RZ ;  /* 0x000000080c027c10 */ /* 0x002fc8000ff1e0ff */
[----:B------:R-:W-:-:S05]  /*10920*/  IADD3.X R3, PT, PT, R0, UR9, RZ, P0, !PT ;  /* 0x0000000900037c10 */ /* 0x000fca00087fe4ff */
[----:B------:R3:W4:Y:S01]  /*10930*/  LDG.E.128 R20, desc[UR4][R2.64] ;  /* 0x0000000402147981 */ /* 0x000722000c1e1d00 */
[----:B-----5:R-:W-:Y:S02]  /*10940*/  MOV R26, R5 ;  /* 0x00000005001a7202 */ /* 0x020fe40000000f00 */
[----:B------:R-:W-:Y:S02]  /*10950*/  MOV R12, R4 ;  /* 0x00000004000c7202 */ /* 0x000fe40000000f00 */
[----:B------:R-:W-:Y:S02]  /*10960*/  MOV R27, R7 ;  /* 0x00000007001b7202 */ /* 0x000fe40000000f00 */
[----:B------:R-:W-:Y:S01]  /*10970*/  MOV R13, R6 ;  /* 0x00000006000d7202 */ /* 0x000fe20000000f00 */
[--C-:B--2---:R-:W-:Y:S02]  /*10980*/  HADD2.F32 R29, -RZ, R8.reuse.H0_H0 ;  /* 0x20000008ff1d7230 */ /* 0x104fe40000004100 */
[----:B------:R-:W-:-:S02]  /*10990*/  HADD2.F32 R28, -RZ, R8.H1_H1 ;  /* 0x30000008ff1c7230 */ /* 0x000fc40000004100 */
[----:B------:R-:W-:Y:S02]  /*109a0*/  HADD2.F32 R31, -RZ, R10.H0_H0 ;  /* 0x2000000aff1f7230 */ /* 0x000fe40000004100 */
[----:B------:R-:W-:Y:S02]  /*109b0*/  HADD2.F32 R30, -RZ, R9.H0_H0 ;  /* 0x20000009ff1e7230 */ /* 0x000fe40000004100 */
[--C-:B---3--:R-:W-:Y:S02]  /*109c0*/  HADD2.F32 R3, -RZ, R18.reuse.H1_H1 ;  /* 0x30000012ff037230 */ /* 0x108fe40000004100 */
[----:B------:R-:W-:Y:S02]  /*109d0*/  HADD2.F32 R5, -RZ, R17.H1_H1 ;  /* 0x30000011ff057230 */ /* 0x000fe40000004100 */
[----:B------:R-:W-:Y:S02]  /*109e0*/  HADD2.F32 R4, -RZ, R18.H0_H0 ;  /* 0x20000012ff047230 */ /* 0x000fe40000004100 */
[----:B------:R-:W-:-:S02]  /*109f0*/  HADD2.F32 R2, -RZ, R19.H0_H0 ;  /* 0x20000013ff027230 */ /* 0x000fc40000004100 */
[----:B------:R-:W-:Y:S02]  /*10a00*/  HADD2.F32 R0, -RZ, R19.H1_H1 ;  /* 0x30000013ff007230 */ /* 0x000fe40000004100 */
[--C-:B------:R-:W-:Y:S02]  /*10a10*/  HADD2.F32 R8, -RZ, R16.reuse.H0_H0 ;  /* 0x20000010ff087230 */ /* 0x100fe40000004100 */
[----:B------:R-:W-:Y:S02]  /*10a20*/  HADD2.F32 R7, -RZ, R16.H1_H1 ;  /* 0x30000010ff077230 */ /* 0x000fe40000004100 */
[----:B------:R-:W-:Y:S01]  /*10a30*/  @!P1 FADD.FTZ R3, -R3, -RZ ;  /* 0x800000ff03039221 */ /* 0x000fe20000010100 */
[----:B------:R-:W-:Y:S02]  /*10a40*/  HADD2.F32 R10, -RZ, R10.H1_H1 ;  /* 0x3000000aff0a7230 */ /* 0x000fe40000004100 */
[----:B------:R-:W-:Y:S02]  /*10a50*/  HADD2.F32 R6, -RZ, R17.H0_H0 ;  /* 0x20000011ff067230 */ /* 0x000fe40000004100 */
[----:B------:R-:W-:Y:S01]  /*10a60*/  @!P1 FADD.FTZ R5, -R5, -RZ ;  /* 0x800000ff05059221 */ /* 0x000fe20000010100 */
[----:B------:R-:W-:-:S02]  /*10a70*/  HADD2.F32 R9, -RZ, R9.H1_H1 ;  /* 0x30000009ff097230 */ /* 0x000fc40000004100 */
[----:B------:R-:W-:Y:S01]  /*10a80*/  @!P1 FADD.FTZ R4, -R4, -RZ ;  /* 0x800000ff04049221 */ /* 0x000fe20000010100 */
[--C-:B------:R-:W-:Y:S02]  /*10a90*/  HADD2.F32 R33, -RZ, R11.reuse.H0_H0 ;  /* 0x2000000bff217230 */ /* 0x100fe40000004100 */
[----:B------:R-:W-:Y:S01]  /*10aa0*/  @!P1 FADD.FTZ R2, -R2, -RZ ;  /* 0x800000ff02029221 */ /* 0x000fe20000010100 */
[----:B------:R-:W-:Y:S02]  /*10ab0*/  HADD2.F32 R32, -RZ, R11.H1_H1 ;  /* 0x3000000bff207230 */ /* 0x000fe40000004100 */
        /* <DEDUP_REMOVED lines=8> */
[----:B------:R-:W-:Y:S01]  /*10b40*/  FMUL.FTZ R9, R32, R0 ;  /* 0x0000000020097220 */ /* 0x000fe20000410000 */
[----:B------:R-:W-:-:S02]  /*10b50*/  HADD2.F32 R3, -RZ, R12.H0_H0 ;  /* 0x2000000cff037230 */ /* 0x000fc40000004100 */
[----:B------:R-:W-:Y:S01]  /*10b60*/  FMUL.FTZ R8, R29, R8 ;  /* 0x000000081d087220 */ /* 0x000fe20000410000 */
[----:B------:R-:W-:Y:S02]  /*10b70*/  HADD2.F32 R2, -RZ, R12.H1_H1 ;  /* 0x3000000cff027230 */ /* 0x000fe40000004100 */
[----:B------:R-:W-:Y:S01]  /*10b80*/  FMUL.FTZ R7, R28, R7 ;  /* 0x000000071c077220 */ /* 0x000fe20000410000 */
[--C-:B----4-:R-:W-:Y:S02]  /*10b90*/  HADD2.F32 R4, -RZ, R20.reuse.H0_H0 ;  /* 0x20000014ff047230 */ /* 0x110fe40000004100 */
[----:B------:R-:W-:Y:S02]  /*10ba0*/  HADD2.F32 R5, -RZ, R20.H1_H1 ;  /* 0x30000014ff057230 */ /* 0x000fe40000004100 */
[----:B------:R-:W-:Y:S01]  /*10bb0*/  FMUL.FTZ R6, R30, R6 ;  /* 0x000000061e067220 */ /* 0x000fe20000410000 */
[----:B------:R-:W-:Y:S02]  /*10bc0*/  HADD2.F32 R0, -RZ, R26.H0_H0 ;  /* 0x2000001aff007230 */ /* 0x000fe40000004100 */
[----:B------:R-:W-:-:S02]  /*10bd0*/  HADD2.F32 R12, -RZ, R21.H0_H0 ;  /* 0x20000015ff0c7230 */ /* 0x000fc40000004100 */
[----:B------:R-:W-:Y:S01]  /*10be0*/  FFMA.FTZ R8, R3, R4, R8 ;  /* 0x0000000403087223 */ /* 0x000fe20000010008 */
[----:B------:R-:W-:Y:S01]  /*10bf0*/  FFMA.FTZ R5, R2, R5, R7 ;  /* 0x0000000502057223 */ /* 0x000fe20000010007 */
[----:B------:R-:W-:Y:S02]  /*10c00*/  HADD2.F32 R21, -RZ, R21.H1_H1 ;  /* 0x30000015ff157230 */ /* 0x000fe40000004100 */
[----:B------:R-:W-:Y:S02]  /*10c10*/  HADD2.F32 R18, -RZ, R22.H0_H0 ;  /* 0x20000016ff127230 */ /* 0x000fe40000004100 */
[----:B------:R-:W-:Y:S01]  /*10c20*/  FFMA.FTZ R7, R0, R12, R6 ;  /* 0x0000000c00077223 */ /* 0x000fe20000010006 */
[----:B------:R-:W-:Y:S02]  /*10c30*/  HADD2.F32 R19, -RZ, R23.H0_H0 ;  /* 0x20000017ff137230 */ /* 0x000fe40000004100 */
[----:B------:R-:W-:Y:S02]  /*10c40*/  HADD2.F32 R4, -RZ, R26.H1_H1 ;  /* 0x3000001aff047230 */ /* 0x000fe40000004100 */
[----:B------:R-:W-:-:S02]  /*10c50*/  HADD2.F32 R22, -RZ, R22.H1_H1 ;  /* 0x30000016ff167230 */ /* 0x000fc40000004100 */
[----:B------:R-:W-:Y:S02]  /*10c60*/  HADD2.F32 R23, -RZ, R23.H1_H1 ;  /* 0x30000017ff177230 */ /* 0x000fe40000004100 */
[--C-:B------:R-:W-:Y:S02]  /*10c70*/  HADD2.F32 R3, -RZ, R13.reuse.H0_H0 ;  /* 0x2000000dff037230 */ /* 0x100fe40000004100 */
        /* <DEDUP_REMOVED lines=12> */
[----:B------:R-:W-:Y:S02]  /*10d40*/  LOP3.LUT R5, R5, R4, RZ, 0x3c, !PT ;  /* 0x0000000405057212 */ /* 0x000fe400078e3cff */
[----:B------:R-:W-:Y:S02]  /*10d50*/  LOP3.LUT R7, R7, R6, RZ, 0x3c, !PT ;  /* 0x0000000607077212 */ /* 0x000fe400078e3cff */
[----:B------:R-:W-:-:S02]  /*10d60*/  LOP3.LUT R4, R5, R4, RZ, 0x3c, !PT ;  /* 0x0000000405047212 */ /* 0x000fc400078e3cff */
[----:B------:R-:W-:Y:S02]  /*10d70*/  LOP3.LUT R6, R7, R6, RZ, 0x3c, !PT ;  /* 0x0000000607067212 */ /* 0x000fe400078e3cff */
[----:B------:R-:W-:Y:S02]  /*10d80*/  LOP3.LUT R5, R5, R4, RZ, 0x3c, !PT ;  /* 0x0000000405057212 */ /* 0x000fe400078e3cff */
[----:B------:R-:W-:Y:S02]  /*10d90*/  LOP3.LUT R7, R7, R6, RZ, 0x3c, !PT ;  /* 0x0000000607077212 */ /* 0x000fe400078e3cff */
.L_x_1101:
[----:B------:R-:W-:Y:S05]  /*10da0*/  BSYNC.RECONVERGENT B0 ;  /* 0x0000000000007941 */ /* 0x000fea0003800200 */
.L_x_1100:
[----:B-----5:R2:W-:Y:S01]  /*10db0*/  STS.128 [R237], R4 ;  /* 0x00000004ed007388 */ /* 0x0205e20000000c00 */
[----:B------:R-:W-:Y:S05]  /*10dc0*/  BRA `(.L_x_1098) ;  /* 0x0000000000047947 */ /* 0x000fea0003800000 */
.L_x_1099:
[----:B------:R1:W-:Y:S02]  /*10dd0*/  STS.128 [R237], RZ ;  /* 0x000000ffed007388 */ /* 0x0003e40000000c00 */
.L_x_1098:
[----:B------:R-:W-:Y:S05]  /*10de0*/  BSYNC.RECONVERGENT B1 ;  /* 0x0000000000017941 */ /* 0x000fea0003800200 */
.L_x_1097:
        /* <DEDUP_REMOVED lines=10> */
[----:B--2---:R2:W5:Y:S01]  /*10e90*/  LDG.E.128 R4, desc[UR4][R26.64] ;  /* 0x000000041a047981 */ /* 0x004562000c1e1d00 */
[----:B------:R-:W-:Y:S01]  /*10ea0*/  ISETP.GE.AND P0, PT, R14, R47, PT ;  /* 0x0000002f0e00720c */ /* 0x000fe20003f06270 */
[----:B------:R-:W-:-:S12]  /*10eb0*/  BSSY.RECONVERGENT B0, `(.L_x_1104) ;  /* 0x0000059000007945 */ /* 0x000fd80003800200 */
[----:B------:R-:W-:Y:S05]  /*10ec0*/  @P0 BRA `(.L_x_1105) ;  /* 0x00000004005c0947 */ /* 0x000fea0003800000 */
[----:B------:R-:W4:Y:S01]  /*10ed0*/  LDCU.64 UR8, c[0x0][0x4d0] ;  /* 0x00009a00ff0877ac */ /* 0x000f220008000a00 */
[----:B------:R-:W-:Y:S01]  /*10ee0*/  SEL R0, R43, RZ, P1 ;  /* 0x000000ff2b007207 */ /* 0x000fe20000800000 */
[----:B------:R-:W-:Y:S01]  /*10ef0*/  IMAD.WIDE R8, R39, 0x2, R26 ;  /* 0x0000000227087825 */ /* 0x000fe200078e021a */
[--C-:B-1----:R-:W-:Y:S02]  /*10f00*/  SHF.R.S32.HI R3, RZ, 0x1f, R38.reuse ;  /* 0x0000001fff037819 */ /* 0x102fe40000011426 */
        /* <DEDUP_REMOVED lines=8> */
[----:B------:R-:W1:Y:S04]  /*10f90*/  LDCU.64 UR8, c[0x0][0x4c8] ;  /* 0x00009900ff0877ac */ /* 0x000e680008000a00 */
[----:B------:R1:W4:Y:S02]  /*10fa0*/  LDG.E.128 R16, desc[UR4][R2.64] ;  /* 0x0000000402107981 */ /* 0x000324000c1e1d00 */
[----:B-1----:R-:W-:-:S04]  /*10fb0*/  IADD3 R2, P0, PT, R12, UR8, RZ ;  /* 0x000000080c027c10 */ /* 0x002fc8000ff1e0ff */
[----:B------:R-:W-:-:S05]  /*10fc0*/  IADD3.X R3, PT, PT, R0, UR9, RZ, P0, !PT ;  /* 0x0000000900037c10 */ /* 0x000fca00087fe4ff */
[----:B------:R4:W2:Y:S01]  /*10fd0*/  LDG.E.128 R20, desc[UR4][R2.64] ;  /* 0x0000000402147981 */ /* 0x0008a2000c1e1d00 */
[----:B-----5:R-:W-:Y:S02]  /*10fe0*/  MOV R24, R5 ;  /* 0x0000000500187202 */ /* 0x020fe40000000f00 */
[----:B------:R-:W-:Y:S02]  /*10ff0*/  MOV R12, R4 ;  /* 0x00000004000c7202 */ /* 0x000fe40000000f00 */
[----:B------:R-:W-:Y:S02]  /*11000*/  MOV R25, R7 ;  /* 0x0000000700197202 */ /* 0x000fe40000000f00 */
[----:B------:R-:W-:Y:S01]  /*11010*/  MOV R13, R6 ;  /* 0x00000006000d7202 */ /* 0x000fe20000000f00 */
[--C-:B---3--:R-:W-:Y:S02]  /*11020*/  HADD2.F32 R29, -RZ, R8.reuse.H0_H0 ;  /* 0x20000008ff1d7230 */ /* 0x108fe40000004100 */
[----:B------:R-:W-:-:S02]  /*11030*/  HADD2.F32 R28, -RZ, R8.H1_H1 ;  /* 0x30000008ff1c7230 */ /* 0x000fc40000004100 */
[--C-:B------:R-:W-:Y:S02]  /*11040*/  HADD2.F32 R31, -RZ, R10.reuse.H0_H0 ;  /* 0x2000000aff1f7230 */ /* 0x100fe40000004100 */
[--C-:B------:R-:W-:Y:S02]  /*11050*/  HADD2.F32 R30, -RZ, R9.reuse.H0_H0 ;  /* 0x20000009ff1e7230 */ /* 0x100fe40000004100 */
[----:B------:R-:W-:Y:S02]  /*11060*/  HADD2.F32 R10, -RZ, R10.H1_H1 ;  /* 0x3000000aff0a7230 */ /* 0x000fe40000004100 */
[----:B------:R-:W-:Y:S02]  /*11070*/  HADD2.F32 R9, -RZ, R9.H1_H1 ;  /* 0x30000009ff097230 */ /* 0x000fe40000004100 */
[----:B------:R-:W-:Y:S02]  /*11080*/  HADD2.F32 R33, -RZ, R11.H0_H0 ;  /* 0x2000000bff217230 */ /* 0x000fe40000004100 */
[----:B----4-:R-:W-:-:S02]  /*11090*/  HADD2.F32 R3, -RZ, R18.H1_H1 ;  /* 0x30000012ff037230 */ /* 0x010fc40000004100 */
[----:B------:R-:W-:Y:S02]  /*110a0*/  HADD2.F32 R5, -RZ, R17.H1_H1 ;  /* 0x30000011ff057230 */ /* 0x000fe40000004100 */
[----:B------:R-:W-:Y:S02]  /*110b0*/  HADD2.F32 R4, -RZ, R18.H0_H0 ;  /* 0x20000012ff047230 */ /* 0x000fe40000004100 */
[--C-:B------:R-:W-:Y:S02]  /*110c0*/  HADD2.F32 R2, -RZ, R19.reuse.H0_H0 ;  /* 0x20000013ff027230 */ /* 0x100fe40000004100 */
[----:B------:R-:W-:Y:S02]  /*110d0*/  HADD2.F32 R0, -RZ, R19.H1_H1 ;  /* 0x30000013ff007230 */ /* 0x000fe40000004100 */
[--C-:B------:R-:W-:Y:S02]  /*110e0*/  HADD2.F32 R8, -RZ, R16.reuse.H0_H0 ;  /* 0x20000010ff087230 */ /* 0x100fe40000004100 */
[----:B------:R-:W-:-:S02]  /*110f0*/  HADD2.F32 R7, -RZ, R16.H1_H1 ;  /* 0x30000010ff077230 */ /* 0x000fc40000004100 */
[----:B------:R-:W-:Y:S01]  /*11100*/  @!P1 FADD.FTZ R3, -R3, -RZ ;  /* 0x800000ff03039221 */ /* 0x000fe20000010100 */
[----:B------:R-:W-:Y:S02]  /*11110*/  HADD2.F32 R6, -RZ, R17.H0_H0 ;  /* 0x20000011ff067230 */ /* 0x000fe40000004100 */
[----:B------:R-:W-:Y:S01]  /*11120*/  @!P1 FADD.FTZ R5, -R5, -RZ ;  /* 0x800000ff05059221 */ /* 0x000fe20000010100 */
        /* <DEDUP_REMOVED lines=16> */
[----:B------:R-:W-:Y:S02]  /*11230*/  HADD2.F32 R0, -RZ, R24.H0_H0 ;  /* 0x20000018ff007230 */ /* 0x000fe40000004100 */
[--C-:B--2---:R-:W-:Y:S02]  /*11240*/  HADD2.F32 R4, -RZ, R20.reuse.H0_H0 ;  /* 0x20000014ff047230 */ /* 0x104fe40000004100 */
[----:B------:R-:W-:Y:S02]  /*11250*/  HADD2.F32 R5, -RZ, R20.H1_H1 ;  /* 0x30000014ff057230 */ /* 0x000fe40000004100 */
[----:B------:R-:W-:Y:S01]  /*11260*/  FMUL.FTZ R6, R30, R6 ;  /* 0x000000061e067220 */ /* 0x000fe20000410000 */
[----:B------:R-:W-:-:S02]  /*11270*/  HADD2.F32 R12, -RZ, R21.H0_H0 ;  /* 0x20000015ff0c7230 */ /* 0x000fc40000004100 */
[----:B------:R-:W-:Y:S01]  /*11280*/  FFMA.FTZ R8, R3, R4, R8 ;  /* 0x0000000403087223 */ /* 0x000fe20000010008 */
[----:B------:R-:W-:Y:S02]  /*11290*/  HADD2.F32 R21, -RZ, R21.H1_H1 ;  /* 0x30000015ff157230 */ /* 0x000fe40000004100 */
[----:B------:R-:W-:Y:S01]  /*112a0*/  FFMA.FTZ R5, R2, R5, R7 ;  /* 0x0000000502057223 */ /* 0x000fe20000010007 */
        /* <DEDUP_REMOVED lines=25> */
.L_x_1105:
[----:B------:R-:W-:Y:S05]  /*11440*/  BSYNC.RECONVERGENT B0 ;  /* 0x0000000000007941 */ /* 0x000fea0003800200 */
.L_x_1104:
[----:B-----5:R4:W-:Y:S02]  /*11450*/  STS.128 [R237+0x800], R4 ;  /* 0x00080004ed007388 */ /* 0x0209e40000000c00 */
.L_x_1103:
[----:B------:R-:W-:Y:S05]  /*11460*/  BSYNC.RECONVERGENT B1 ;  /* 0x0000000000017941 */ /* 0x000fea0003800200 */
.L_x_1102:
        /* <DEDUP_REMOVED lines=8> */
[----:B-1----:R-:W-:-:S04]  /*114f0*/  LEA R2, P0, R34, R26, 0x5 ;  /* 0x0000001a22027211 */ /* 0x002fc800078028ff */
[----:B------:R-:W-:-:S05]  /*11500*/  LEA.HI.X R3, R34, R27, R35, 0x5, P0 ;  /* 0x0000001b22037211 */ /* 0x000fca00000f2c23 */
[----:B--2-4-:R1:W5:Y:S01]  /*11510*/  LDG.E.128 R4, desc[UR4][R2.64] ;  /* 0x0000000402047981 */ /* 0x014362000c1e1d00 */
[----:B------:R-:W-:Y:S01]  /*11520*/  ISETP.GE.AND P0, PT, R14, R47, PT ;  /* 0x0000002f0e00720c */ /* 0x000fe20003f06270 */
[----:B------:R-:W-:-:S12]  /*11530*/  BSSY.RECONVERGENT B0, `(.L_x_1108) ;  /* 0x000005a000007945 */ /* 0x000fd80003800200 */
[----:B------:R-:W-:Y:S05]  /*11540*/  @P0 BRA `(.L_x_1109) ;  /* 0x0000000400600947 */ /* 0x000fea0003800000 */
[----:B------:R-:W1:Y:S01]  /*11550*/  LDCU.64 UR8, c[0x0][0x4d0] ;  /* 0x00009a00ff0877ac */ /* 0x000e620008000a00 */
[----:B------:R-:W-:Y:S02]  /*11560*/  SHF.L.U32 R8, R36, 0x5, RZ ;  /* 0x0000000524087819 */ /* 0x000fe400000006ff */
[----:B------:R-:W-:Y:S02]  /*11570*/  SEL R0, R43, RZ, P1 ;  /* 0x000000ff2b007207 */ /* 0x000fe40000800000 */
[----:B------:R-:W-:Y:S02]  /*11580*/  SEL R9, R46, RZ, P1 ;  /* 0x000000ff2e097207 */ /* 0x000fe40000800000 */
[--C-:B------:R-:W-:Y:S02]  /*11590*/  IADD3 R0, P2, P0, R0, R41, R8.reuse ;  /* 0x0000002900007210 */ /* 0x100fe4000785e008 */
[----:B------:R-:W-:Y:S02]  /*115a0*/  SHF.R.S32.HI R8, RZ, 0x1f, R8 ;  /* 0x0000001fff087819 */ /* 0x000fe40000011408 */
[----:B------:R-:W-:-:S02]  /*115b0*/  SHF.L.U32 R12, R0, 0x1, RZ ;  /* 0x00000001000c7819 */ /* 0x000fc400000006ff */
[----:B------:R-:W-:Y:S01]  /*115c0*/  IADD3.X R10, PT, PT, R9, R40, R8, P2, P0 ;  /* 0x00000028090a7210 */ /* 0x000fe200017e0408 */
[----:B------:R-:W-:-:S03]  /*115d0*/  IMAD.WIDE R8, R39, 0x2, R2 ;  /* 0x0000000227087825 */ /* 0x000fc600078e0202 */
[----:B------:R-:W-:Y:S02]  /*115e0*/  SHF.L.U64.HI R0, R0, 0x1, R10 ;  /* 0x0000000100007819 */ /* 0x000fe4000001020a */
[----:B-1----:R-:W-:Y:S01]  /*115f0*/  IADD3 R2, P0, PT, R12, UR8, RZ ;  /* 0x000000080c027c10 */ /* 0x002fe2000ff1e0ff */
[----:B------:R-:W2:Y:S03]  /*11600*/  LDG.E.128 R8, desc[UR4][R8.64] ;  /* 0x0000000408087981 */ /* 0x000ea6000c1e1d00 */
[----:B------:R-:W-:Y:S01]  /*11610*/  IADD3.X R3, PT, PT, R0, UR9, RZ, P0, !PT ;  /* 0x0000000900037c10 */ /* 0x000fe200087fe4ff */
[----:B------:R-:W1:Y:S04]  /*11620*/  LDCU.64 UR8, c[0x0][0x4c8] ;  /* 0x00009900ff0877ac */ /* 0x000e680008000a00 */
[----:B------:R1:W4:Y:S02]  /*11630*/  LDG.E.128 R16, desc[UR4][R2.64] ;  /* 0x0000000402107981 */ /* 0x000324000c1e1d00 */
[----:B-1----:R-:W-:-:S04]  /*11640*/  IADD3 R2, P0, PT, R12, UR8, RZ ;  /* 0x000000080c027c10 */ /* 0x002fc8000ff1e0ff */
[----:B------:R-:W-:-:S05]  /*11650*/  IADD3.X R3, PT, PT, R0, UR9, RZ, P0, !PT ;  /* 0x0000000900037c10 */ /* 0x000fca00087fe4ff */
[----:B------:R4:W3:Y:S01]  /*11660*/  LDG.E.128 R20, desc[UR4][R2.64] ;  /* 0x0000000402147981 */ /* 0x0008e2000c1e1d00 */
        /* <DEDUP_REMOVED lines=8> */
[--C-:B----4-:R-:W-:Y:S02]  /*116f0*/  HADD2.F32 R3, -RZ, R18.reuse.H1_H1 ;  /* 0x30000012ff037230 */ /* 0x110fe40000004100 */
[----:B------:R-:W-:Y:S02]  /*11700*/  HADD2.F32 R5, -RZ, R17.H1_H1 ;  /* 0x30000011ff057230 */ /* 0x000fe40000004100 */
[----:B------:R-:W-:Y:S02]  /*11710*/  HADD2.F32 R4, -RZ, R18.H0_H0 ;  /* 0x20000012ff047230 */ /* 0x000fe40000004100 */
[----:B------:R-:W-:Y:S01]  /*11720*/  @!P1 FADD.FTZ R3, -R3, -RZ ;  /* 0x800000ff03039221 */ /* 0x000fe20000010100 */
[----:B------:R-:W-:-:S02]  /*11730*/  HADD2.F32 R2, -RZ, R19.H0_H0 ;  /* 0x20000013ff027230 */ /* 0x000fc40000004100 */
[----:B------:R-:W-:Y:S01]  /*11740*/  @!P1 FADD.FTZ R5, -R5, -RZ ;  /* 0x800000ff05059221 */ /* 0x000fe20000010100 */
[----:B------:R-:W-:Y:S02]  /*11750*/  HADD2.F32 R0, -RZ, R19.H1_H1 ;  /* 0x30000013ff007230 */ /* 0x000fe40000004100 */
[----:B------:R-:W-:Y:S01]  /*11760*/  @!P1 FADD.FTZ R4, -R4, -RZ ;  /* 0x800000ff04049221 */ /* 0x000fe20000010100 */
[--C-:B------:R-:W-:Y:S02]  /*11770*/  HADD2.F32 R8, -RZ, R16.reuse.H0_H0 ;  /* 0x20000010ff087230 */ /* 0x100fe40000004100 */
[----:B------:R-:W-:Y:S01]  /*11780*/  @!P1 FADD.FTZ R2, -R2, -RZ ;  /* 0x800000ff02029221 */ /* 0x000fe20000010100 */
[----:B------:R-:W-:Y:S02]  /*11790*/  HADD2.F32 R7, -RZ, R16.H1_H1 ;  /* 0x30000010ff077230 */ /* 0x000fe40000004100 */
[----:B------:R-:W-:Y:S01]  /*117a0*/  @!P1 FADD.FTZ R0, -R0, -RZ ;  /* 0x800000ff00009221 */ /* 0x000fe20000010100 */
[----:B------:R-:W-:-:S02]  /*117b0*/  HADD2.F32 R10, -RZ, R10.H1_H1 ;  /* 0x3000000aff0a7230 */ /* 0x000fc40000004100 */
[----:B------:R-:W-:Y:S01]  /*117c0*/  @!P1 FADD.FTZ R8, -R8, -RZ ;  /* 0x800000ff08089221 */ /* 0x000fe20000010100 */
[----:B------:R-:W-:Y:S02]  /*117d0*/  HADD2.F32 R6, -RZ, R17.H0_H0 ;  /* 0x20000011ff067230 */ /* 0x000fe40000004100 */
[----:B------:R-:W-:Y:S01]  /*117e0*/  @!P1 FADD.FTZ R7, -R7, -RZ ;  /* 0x800000ff07079221 */ /* 0x000fe20000010100 */
[----:B------:R-:W-:Y:S02]  /*117f0*/  HADD2.F32 R9, -RZ, R9.H1_H1 ;  /* 0x30000009ff097230 */ /* 0x000fe40000004100 */
[----:B------:R-:W-:Y:S01]  /*11800*/  FMUL.FTZ R16, R31, R4 ;  /* 0x000000041f107220 */ /* 0x000fe20000410000 */
[--C-:B------:R-:W-:Y:S02]  /*11810*/  HADD2.F32 R33, -RZ, R11.reuse.H0_H0 ;  /* 0x2000000bff217230 */ /* 0x100fe40000004100 */
[----:B------:R-:W-:Y:S01]  /*11820*/  @!P1 FADD.FTZ R6, -R6, -RZ ;  /* 0x800000ff06069221 */ /* 0x000fe20000010100 */
[----:B------:R-:W-:-:S02]  /*11830*/  HADD2.F32 R32, -RZ, R11.H1_H1 ;  /* 0x3000000bff207230 */ /* 0x000fc40000004100 */
[----:B------:R-:W-:Y:S01]  /*11840*/  FMUL.FTZ R11, R10, R3 ;  /* 0x000000030a0b7220 */ /* 0x000fe20000410000 */
[----:B------:R-:W-:Y:S01]  /*11850*/  FMUL.FTZ R17, R9, R5 ;  /* 0x0000000509117220 */ /* 0x000fe20000410000 */
[----:B------:R-:W-:Y:S01]  /*11860*/  FMUL.FTZ R10, R33, R2 ;  /* 0x00000002210a7220 */ /* 0x000fe20000410000 */
[--C-:B------:R-:W-:Y:S02]  /*11870*/  HADD2.F32 R3, -RZ, R12.reuse.H0_H0 ;  /* 0x2000000cff037230 */ /* 0x100fe40000004100 */
[----:B------:R-:W-:Y:S01]  /*11880*/  FMUL.FTZ R9, R32, R0 ;  /* 0x0000000020097220 */ /* 0x000fe20000410000 */
[----:B------:R-:W-:Y:S02]  /*11890*/  HADD2.F32 R2, -RZ, R12.H1_H1 ;  /* 0x3000000cff027230 */ /* 0x000fe40000004100 */
[----:B------:R-:W-:Y:S01]  /*118a0*/  FMUL.FTZ R8, R29, R8 ;  /* 0x000000081d087220 */ /* 0x000fe20000410000 */
[----:B------:R-:W-:Y:S01]  /*118b0*/  FMUL.FTZ R7, R28, R7 ;  /* 0x000000071c077220 */ /* 0x000fe20000410000 */
[----:B------:R-:W-:-:S02]  /*118c0*/  HADD2.F32 R0, -RZ, R24.H0_H0 ;  /* 0x20000018ff007230 */ /* 0x000fc40000004100 */
[----:B------:R-:W-:Y:S01]  /*118d0*/  FMUL.FTZ R6, R30, R6 ;  /* 0x000000061e067220 */ /* 0x000fe20000410000 */
[--C-:B---3--:R-:W-:Y:S02]  /*118e0*/  HADD2.F32 R4, -RZ, R20.reuse.H0_H0 ;  /* 0x20000014ff047230 */ /* 0x108fe40000004100 */
[----:B------:R-:W-:Y:S02]  /*118f0*/  HADD2.F32 R5, -RZ, R20.H1_H1 ;  /* 0x30000014ff057230 */ /* 0x000fe40000004100 */
[--C-:B------:R-:W-:Y:S02]  /*11900*/  HADD2.F32 R12, -RZ, R21.reuse.H0_H0 ;  /* 0x20000015ff0c7230 */ /* 0x100fe40000004100 */
[----:B------:R-:W-:Y:S01]  /*11910*/  FFMA.FTZ R8, R3, R4, R8 ;  /* 0x0000000403087223 */ /* 0x000fe20000010008 */
[----:B------:R-:W-:Y:S02]  /*11920*/  HADD2.F32 R21, -RZ, R21.H1_H1 ;  /* 0x30000015ff157230 */ /* 0x000fe40000004100 */
[----:B------:R-:W-:Y:S01]  /*11930*/  FFMA.FTZ R5, R2, R5, R7 ;  /* 0x0000000502057223 */ /* 0x000fe20000010007 */
[----:B------:R-:W-:-:S02]  /*11940*/  HADD2.F32 R18, -RZ, R22.H0_H0 ;  /* 0x20000016ff127230 */ /* 0x000fc40000004100 */
[----:B------:R-:W-:Y:S01]  /*11950*/  FFMA.FTZ R7, R0, R12, R6 ;  /* 0x0000000c00077223 */ /* 0x000fe20000010006 */
[--C-:B------:R-:W-:Y:S02]  /*11960*/  HADD2.F32 R19, -RZ, R23.reuse.H0_H0 ;  /* 0x20000017ff137230 */ /* 0x100fe40000004100 */
[----:B------:R-:W-:Y:S01]  /*11970*/  HADD2.F32 R4, -RZ, R24.H1_H1 ;  /* 0x30000018ff047230 */ /* 0x000fe20000004100 */
[----:B------:R-:W-:Y:S01]  /*11980*/  F2FP.F16.F32.PACK_AB R5, R5, R8 ;  /* 0x000000080505723e */ /* 0x000fe200000000ff */
[----:B------:R-:W-:Y:S02]  /*11990*/  HADD2.F32 R22, -RZ, R22.H1_H1 ;  /* 0x30000016ff167230 */ /* 0x000fe40000004100 */
[----:B------:R-:W-:Y:S02]  /*119a0*/  HADD2.F32 R23, -RZ, R23.H1_H1 ;  /* 0x30000017ff177230 */ /* 0x000fe40000004100 */
[----:B------:R-:W-:Y:S01]  /*119b0*/  FFMA.FTZ R4, R4, R21, R17 ;  /* 0x0000001504047223 */ /* 0x000fe20000010011 */
[----:B------:R-:W-:-:S02]  /*119c0*/  HADD2.F32 R3, -RZ, R13.H0_H0 ;  /* 0x2000000dff037230 */ /* 0x000fc40000004100 */
[----:B------:R-:W-:Y:S02]  /*119d0*/  HADD2.F32 R2, -RZ, R13.H1_H1 ;  /* 0x3000000dff027230 */ /* 0x000fe40000004100 */
[--C-:B------:R-:W-:Y:S02]  /*119e0*/  HADD2.F32 R0, -RZ, R25.reuse.H0_H0 ;  /* 0x20000019ff007230 */ /* 0x100fe40000004100 */
[----:B------:R-:W-:Y:S01]  /*119f0*/  FFMA.FTZ R3, R3, R18, R16 ;  /* 0x0000001203037223 */ /* 0x000fe20000010010 */
[----:B------:R-:W-:Y:S02]  /*11a00*/  HADD2.F32 R6, -RZ, R25.H1_H1 ;  /* 0x30000019ff067230 */ /* 0x000fe40000004100 */
[----:B------:R-:W-:Y:S01]  /*11a10*/  FFMA.FTZ R2, R2, R22, R11 ;  /* 0x0000001602027223 */ /* 0x000fe2000001000b */
[----:B------:R-:W-:Y:S01]  /*11a20*/  F2FP.F16.F32.PACK_AB R4, R4, R7 ;  /* 0x000000070404723e */ /* 0x000fe200000000ff */
[----:B------:R-:W-:Y:S01]  /*11a30*/  FFMA.FTZ R0, R0, R19, R10 ;  /* 0x0000001300007223 */ /* 0x000fe2000001000a */
[----:B------:R-:W-:-:S02]  /*11a40*/  FFMA.FTZ R6, R6, R23, R9 ;  /* 0x0000001706067223 */ /* 0x000fc40000010009 */
[----:B------:R-:W-:Y:S02]  /*11a50*/  F2FP.F16.F32.PACK_AB R7, R2, R3 ;  /* 0x000000030207723e */ /* 0x000fe400000000ff */
[----:B------:R-:W-:Y:S02]  /*11a60*/  LOP3.LUT R5, R5, R4, RZ, 0x3c, !PT ;  /* 0x0000000405057212 */ /* 0x000fe400078e3cff */
[----:B------:R-:W-:Y:S02]  /*11a70*/  F2FP.F16.F32.PACK_AB R6, R6, R0 ;  /* 0x000000000606723e */ /* 0x000fe400000000ff */
[----:B------:R-:W-:Y:S02]  /*11a80*/  LOP3.LUT R4, R5, R4, RZ, 0x3c, !PT ;  /* 0x0000000405047212 */ /* 0x000fe400078e3cff */
[----:B------:R-:W-:Y:S02]  /*11a90*/  LOP3.LUT R7, R7, R6, RZ, 0x3c, !PT ;  /* 0x0000000607077212 */ /* 0x000fe400078e3cff */
[----:B------:R-:W-:-:S02]  /*11aa0*/  LOP3.LUT R5, R5, R4, RZ, 0x3c, !PT ;  /* 0x0000000405057212 */ /* 0x000fc400078e3cff */
[----:B------:R-:W-:-:S04]  /*11ab0*/  LOP3.LUT R6, R7, R6, RZ, 0x3c, !PT ;  /* 0x0000000607067212 */ /* 0x000fc800078e3cff */
[----:B------:R-:W-:Y:S02]  /*11ac0*/  LOP3.LUT R7, R7, R6, RZ, 0x3c, !PT ;  /* 0x0000000607077212 */ /* 0x000fe400078e3cff */
.L_x_1109:
[----:B------:R-:W-:Y:S05]  /*11ad0*/  BSYNC.RECONVERGENT B0 ;  /* 0x0000000000007941 */ /* 0x000fea0003800200 */
.L_x_1108:
[----:B-----5:R2:W-:Y:S02]  /*11ae0*/  STS.128 [R237+0x1000], R4 ;  /* 0x00100004ed007388 */ /* 0x0205e40000000c00 */
.L_x_1107:
[----:B------:R-:W-:Y:S05]  /*11af0*/  BSYNC.RECONVERGENT B1 ;  /* 0x0000000000017941 */ /* 0x000fea0003800200 */
.L_x_1106:
[----:B------:R-:W-:-:S04]  /*11b00*/  IADD3 R31, PT, PT, R62, 0x30, RZ ;  /* 0x000000303e1f7810 */ /* 0x000fc80007ffe0ff */
        /* <DEDUP_REMOVED lines=13> */
[----:B------:R-:W-:Y:S01]  /*11be0*/  IMAD R8, R36, 0x30, RZ ;  /* 0x0000003024087824 */ /* 0x000fe200078e02ff */
        /* <DEDUP_REMOVED lines=86> */
.L_x_1111:
[----:B------:R-:W-:Y:S05]  /*12150*/  BSYNC.RECONVERGENT B0 ;  /* 0x0000000000007941 */ /* 0x000fea0003800200 */
.L_x_1110:
[----:B-----5:R2:W-:Y:S02]  /*12160*/  STS.128 [R237+0x1800], R4 ;  /* 0x00180004ed007388 */ /* 0x0205e40000000c00 */
.L_x_1080:
[----:B------:R-:W-:Y:S05]  /*12170*/  BSYNC.RECONVERGENT B2 ;  /* 0x0000000000027941 */ /* 0x000fea0003800200 */
.L_x_1071:
[----:B------:R1:W5:Y:S04]  /*12180*/  LDL R186, [R1+0x20] ;  /* 0x0000200001ba7983 */ /* 0x0003680000100800 */
[----:B------:R1:W5:Y:S01]  /*12190*/  LDL R185, [R1+0x24] ;  /* 0x0000240001b97983 */ /* 0x0003620000100800 */
[----:B------:R-:W-:Y:S01]  /*121a0*/  IADD3 R8, PT, PT, -R107, R183, RZ ;  /* 0x000000b76b087210 */ /* 0x000fe20007ffe1ff */
[----:B------:R-:W-:Y:S03]  /*121b0*/  BSSY.RECONVERGENT B0, `(.L_x_1112) ;  /* 0x000000e000007945 */ /* 0x000fe60003800200 */
[----:B------:R-:W-:-:S13]  /*121c0*/  ISETP.GE.AND P2, PT, R62, R8, PT ;  /* 0x000000083e00720c */ /* 0x000fda0003f46270 */
[----:B------:R-:W-:Y:S05]  /*121d0*/  @P2 BRA `(.L_x_1113) ;  /* 0x00000000002c2947 */ /* 0x000fea0003800000 */
[----:B------:R-:W1:Y:S02]  /*121e0*/  LDCU UR7, c[0x0][0x440] ;  /* 0x00008800ff0777ac */ /* 0x000e640008000800 */
[----:B-1----:R-:W-:-:S13]  /*121f0*/  ISETP.GE.AND P0, PT, R14, UR7, PT ;  /* 0x000000070e007c0c */ /* 0x002fda000bf06270 */
[----:B------:R-:W-:Y:S05]  /*12200*/  @P0 BRA `(.L_x_1114) ;  /* 0x00000000001c0947 */ /* 0x000fea0003800000 */
[----:B---3-5:R-:W-:Y:S02]  /*12210*/  MOV R2, R185 ;  /* 0x000000b900027202 */ /* 0x028fe40000000f00 */
[----:B------:R-:W-:-:S05]  /*12220*/  MOV R3, R186 ;  /* 0x000000ba00037202 */ /* 0x000fca0000000f00 */
[----:B------:R-:W-:Y:S01]  /*12230*/  @!PT LDS RZ, [RZ] ;  /* 0x00000000fffff984 */ /* 0x000fe20000000800 */
[----:B------:R-:W-:Y:S01]  /*12240*/  @!PT LDS RZ, [RZ] ;  /* 0x00000000fffff984 */ /* 0x000fe20000000800 */
[----:B------:R-:W-:Y:S01]  /*12250*/  @!PT LDS RZ, [RZ] ;  /* 0x00000000fffff984 */ /* 0x000fe20000000800 */
[----:B------:R1:W-:Y:S01]  /*12260*/  LDGSTS.E.BYPASS.LTC128B.128 [R237+0x2000], desc[UR4][R2.64] ;  /* 0x0200000002ed7fae */ /* 0x0003e2000b981a04 */
[----:B------:R-:W-:Y:S05]  /*12270*/  BRA `(.L_x_1113) ;  /* 0x0000000000047947 */ /* 0x000fea0003800000 */
.L_x_1114:
[----:B------:R1:W-:Y:S02]  /*12280*/  STS.128 [R237+0x2000], RZ ;  /* 0x002000ffed007388 */ /* 0x0003e40000000c00 */
.L_x_1113:
[----:B------:R-:W-:Y:S05]  /*12290*/  BSYNC.RECONVERGENT B0 ;  /* 0x0000000000007941 */ /* 0x000fea0003800200 */
.L_x_1112:
[----:B------:R-:W-:Y:S01]  /*122a0*/  ISETP.GE.AND P1, PT, R42, R8, PT ;  /* 0x000000082a00720c */ /* 0x000fe20003f26270 */
[----:B------:R-:W-:Y:S01]  /*122b0*/  BSSY.RECONVERGENT B0, `(.L_x_1115) ;  /* 0x000000d000007945 */ /* 0x000fe20003800200 */
[----:B-12-45:R-:W-:-:S04]  /*122c0*/  LEA R4, P0, R75, R185, 0x1 ;  /* 0x000000b94b047211 */ /* 0x036fc800078008ff */
        /* <DEDUP_REMOVED lines=10> */
.L_x_1117:
[----:B------:R1:W-:Y:S02]  /*12370*/  STS.128 [R237+0x2800], RZ ;  /* 0x002800ffed007388 */ /* 0x0003e40000000c00 */
.L_x_1116:
[----:B------:R-:W-:Y:S05]  /*12380*/  BSYNC.RECONVERGENT B0 ;  /* 0x0000000000007941 */ /* 0x000fea0003800200 */
.L_x_1115:
[----:B------:R-:W-:Y:S01]  /*12390*/  ISETP.GE.AND P0, PT, R38, R8, PT ;  /* 0x000000082600720c */ /* 0x000fe20003f06270 */
[----:B------:R-:W-:-:S12]  /*123a0*/  BSSY.RECONVERGENT B0, `(.L_x_1118) ;  /* 0x000000e000007945 */ /* 0x000fd80003800200 */
[----:B------:R-:W-:Y:S05]  /*123b0*/  @P0 BRA `(.L_x_1119) ;  /* 0x0000000000300947 */ /* 0x000fea0003800000 */
[----:B------:R-:W4:Y:S02]  /*123c0*/  LDCU UR7, c[0x0][0x440] ;  /* 0x00008800ff0777ac */ /* 0x000f240008000800 */
[----:B----4-:R-:W-:-:S13]  /*123d0*/  ISETP.GE.AND P0, PT, R14, UR7, PT ;  /* 0x000000070e007c0c */ /* 0x010fda000bf06270 */
[----:B------:R-:W-:Y:S05]  /*123e0*/  @P0 BRA `(.L_x_1120) ;  /* 0x0000000000200947 */ /* 0x000fea0003800000 */
[----:B------:R-:W3:Y:S02]  /*123f0*/  LDC.64 R6, c[0x0][0x3b8] ;  /* 0x0000ee00ff067b82 */ /* 0x000ee40000000a00 */
[----:B---3--:R-:W-:-:S04]  /*12400*/  LEA R2, P0, R6, R4, 0x5 ;  /* 0x0000000406027211 */ /* 0x008fc800078028ff */
[----:B------:R-:W-:-:S05]  /*12410*/  LEA.HI.X R3, R6, R5, R7, 0x5, P0 ;  /* 0x0000000506037211 */ /* 0x000fca00000f2c07 */
[----:B------:R-:W-:Y:S01]  /*12420*/  @!PT LDS RZ, [RZ] ;  /* 0x00000000fffff984 */ /* 0x000fe20000000800 */
[----:B------:R-:W-:Y:S01]  /*12430*/  @!PT LDS RZ, [RZ] ;  /* 0x00000000fffff984 */ /* 0x000fe20000000800 */
[----:B------:R-:W-:Y:S01]  /*12440*/  @!PT LDS RZ, [RZ] ;  /* 0x00000000fffff984 */ /* 0x000fe20000000800 */
[----:B------:R4:W-:Y:S01]  /*12450*/  LDGSTS.E.BYPASS.LTC128B.128 [R237+0x3000], desc[UR4][R2.64] ;  /* 0x0300000002ed7fae */ /* 0x0009e2000b981a04 */
[----:B------:R-:W-:Y:S05]  /*12460*/  BRA `(.L_x_1119) ;  /* 0x0000000000047947 */ /* 0x000fea0003800000 */
.L_x_1120:
[----:B------:R4:W-:Y:S02]  /*12470*/  STS.128 [R237+0x3000], RZ ;  /* 0x003000ffed007388 */ /* 0x0009e40000000c00 */
.L_x_1119:
[----:B------:R-:W-:Y:S05]  /*12480*/  BSYNC.RECONVERGENT B0 ;  /* 0x0000000000007941 */ /* 0x000fea0003800200 */
.L_x_1118:
[----:B------:R-:W-:Y:S01]  /*12490*/  ISETP.GE.AND P0, PT, R31, R8, PT ;  /* 0x000000081f00720c */ /* 0x000fe20003f06270 */
[----:B------:R-:W-:-:S12]  /*124a0*/  BSSY.RECONVERGENT B0, `(.L_x_1121) ;  /* 0x000000e000007945 */ /* 0x000fd80003800200 */
[----:B------:R-:W-:Y:S05]  /*124b0*/  @P0 BRA `(.L_x_1122) ;  /* 0x0000000000300947 */ /* 0x000fea0003800000 */
[----:B------:R-:W5:Y:S02]  /*124c0*/  LDCU UR7, c[0x0][0x440] ;  /* 0x00008800ff0777ac */ /* 0x000f640008000800 */
[----:B-----5:R-:W-:-:S13]  /*124d0*/  ISETP.GE.AND P0, PT, R14, UR7, PT ;  /* 0x000000070e007c0c */ /* 0x020fda000bf06270 */
[----:B------:R-:W-:Y:S05]  /*124e0*/  @P0 BRA `(.L_x_1123) ;  /* 0x0000000000200947 */ /* 0x000fea0003800000 */
[----:B------:R-:W3:Y:S02]  /*124f0*/  LDC.64 R6, c[0x0][0x3b8] ;  /* 0x0000ee00ff067b82 */ /* 0x000ee40000000a00 */
[----:B---34-:R-:W-:-:S04]  /*12500*/  LEA R2, P0, R6, R4, 0x6 ;  /* 0x0000000406027211 */ /* 0x018fc800078030ff */
[----:B------:R-:W-:-:S05]  /*12510*/  LEA.HI.X R3, R6, R5, R7, 0x6, P0 ;  /* 0x0000000506037211 */ /* 0x000fca00000f3407 */
[----:B------:R-:W-:Y:S01]  /*12520*/  @!PT LDS RZ, [RZ] ;  /* 0x00000000fffff984 */ /* 0x000fe20000000800 */
[----:B------:R-:W-:Y:S01]  /*12530*/  @!PT LDS RZ, [RZ] ;  /* 0x00000000fffff984 */ /* 0x000fe20000000800 */
[----:B------:R-:W-:Y:S01]  /*12540*/  @!PT LDS RZ, [RZ] ;  /* 0x00000000fffff984 */ /* 0x000fe20000000800 */
[----:B------:R3:W-:Y:S01]  /*12550*/  LDGSTS.E.BYPASS.LTC128B.128 [R237+0x3800], desc[UR4][R2.64] ;  /* 0x0380000002ed7fae */ /* 0x0007e2000b981a04 */
[----:B------:R-:W-:Y:S05]  /*12560*/  BRA `(.L_x_1122) ;  /* 0x0000000000047947 */ /* 0x000fea0003800000 */
.L_x_1123:
[----:B------:R1:W-:Y:S02]  /*12570*/  STS.128 [R237+0x3800], RZ ;  /* 0x003800ffed007388 */ /* 0x0003e40000000c00 */
.L_x_1122:
[----:B------:R-:W-:Y:S05]  /*12580*/  BSYNC.RECONVERGENT B0 ;  /* 0x0000000000007941 */ /* 0x000fea0003800200 */
.L_x_1121:
[----:B------:R-:W-:Y:S01]  /*12590*/  IADD3 R21, PT, PT, R62, 0x40, RZ ;  /* 0x000000403e157810 */ /* 0x000fe20007ffe0ff */
[----:B------:R-:W-:Y:S03]  /*125a0*/  BSSY.RECONVERGENT B0, `(.L_x_1124) ;  /* 0x0000012000007945 */ /* 0x000fe60003800200 */
[----:B------:R-:W-:-:S13]  /*125b0*/  ISETP.GE.AND P0, PT, R21, R8, PT ;  /* 0x000000081500720c */ /* 0x000fda0003f06270 */
[----:B------:R-:W-:Y:S05]  /*125c0*/  @P0 BRA `(.L_x_1125) ;  /* 0x00000000003c0947 */ /* 0x000fea0003800000 */
[----:B------:R-:W5:Y:S02]  /*125d0*/  LDCU UR7, c[0x0][0x440] ;  /* 0x00008800ff0777ac */ /* 0x000f640008000800 */
[----:B-----5:R-:W-:-:S13]  /*125e0*/  ISETP.GE.AND P0, PT, R14, UR7, PT ;  /* 0x000000070e007c0c */ /* 0x020fda000bf06270 */
[----:B------:R-:W-:Y:S05]  /*125f0*/  @P0 BRA `(.L_x_1126) ;  /* 0x00000000002c0947 */ /* 0x000fea0003800000 */
[----:B------:R-:W5:Y:S01]  /*12600*/  LDC.64 R6, c[0x0][0x3b8] ;  /* 0x0000ee00ff067b82 */ /* 0x000f620000000a00 */
[----:B---34-:R-:W-:Y:S02]  /*12610*/  MOV R2, R4 ;  /* 0x0000000400027202 */ /* 0x018fe40000000f00 */
        /* <DEDUP_REMOVED lines=9> */
.L_x_1126:
[----:B------:R1:W-:Y:S02]  /*126b0*/  STS.128 [R237+0x4000], RZ ;  /* 0x004000ffed007388 */ /* 0x0003e40000000c00 */
.L_x_1125:
[----:B------:R-:W-:Y:S05]  /*126c0*/  BSYNC.RECONVERGENT B0 ;  /* 0x0000000000007941 */ /* 0x000fea0003800200 */
.L_x_1124:
[----:B------:R-:W-:Y:S01]  /*126d0*/  IADD3 R20, PT, PT, R62, 0x50, RZ ;  /* 0x000000503e147810 */ /* 0x000fe20007ffe0ff */
[----:B------:R-:W-:Y:S03]  /*126e0*/  BSSY.RECONVERGENT B0, `(.L_x_1127) ;  /* 0x000000f000007945 */ /* 0x000fe60003800200 */
[----:B------:R-:W-:-:S13]  /*126f0*/  ISETP.GE.AND P0, PT, R20, R8, PT ;  /* 0x000000081400720c */ /* 0x000fda0003f06270 */
        /* <DEDUP_REMOVED lines=12> */
.L_x_1129:
[----:B------:R1:W-:Y:S02]  /*127c0*/  STS.128 [R237+0x4800], RZ ;  /* 0x004800ffed007388 */ /* 0x0003e40000000c00 */
.L_x_1128:
[----:B------:R-:W-:Y:S05]  /*127d0*/  BSYNC.RECONVERGENT B0 ;  /* 0x0000000000007941 */ /* 0x000fea0003800200 */
.L_x_1127:
        /* <DEDUP_REMOVED lines=18> */
.L_x_1132:
[----:B------:R1:W-:Y:S02]  /*12900*/  STS.128 [R237+0x5000], RZ ;  /* 0x005000ffed007388 */ /* 0x0003e40000000c00 */
.L_x_1131:
[----:B------:R-:W-:Y:S05]  /*12910*/  BSYNC.RECONVERGENT B0 ;  /* 0x0000000000007941 */ /* 0x000fea0003800200 */
.L_x_1130:
        /* <DEDUP_REMOVED lines=18> */
.L_x_1135:
[----:B------:R1:W-:Y:S02]  /*12a40*/  STS.128 [R237+0x5800], RZ ;  /* 0x005800ffed007388 */ /* 0x0003e40000000c00 */
.L_x_1134:
[----:B------:R-:W-:Y:S05]  /*12a50*/  BSYNC.RECONVERGENT B0 ;  /* 0x0000000000007941 */ /* 0x000fea0003800200 */
.L_x_1133:
[----:B------:R-:W-:Y:S01]  /*12a60*/  LOP3.LUT R17, R62, 0x80, RZ, 0xfc, !PT ;  /* 0x000000803e117812 */ /* 0x000fe200078efcff */
        /* <DEDUP_REMOVED lines=17> */
.L_x_1138:
[----:B------:R1:W-:Y:S02]  /*12b80*/  STS.128 [R237+0x6000], RZ ;  /* 0x006000ffed007388 */ /* 0x0003e40000000c00 */
.L_x_1137:
[----:B------:R-:W-:Y:S05]  /*12b90*/  BSYNC.RECONVERGENT B0 ;  /* 0x0000000000007941 */ /* 0x000fea0003800200 */
.L_x_1136:
        /* <DEDUP_REMOVED lines=15> */
.L_x_1141:
[----:B------:R1:W-:Y:S02]  /*12c90*/  STS.128 [R237+0x6800], RZ ;  /* 0x006800ffed007388 */ /* 0x0003e40000000c00 */
.L_x_1140:
[----:B------:R-:W-:Y:S05]  /*12ca0*/  BSYNC.RECONVERGENT B0 ;  /* 0x0000000000007941 */ /* 0x000fea0003800200 */
.L_x_1139:
        /* <DEDUP_REMOVED lines=18> */
.L_x_1144:
[----:B------:R1:W-:Y:S02]  /*12dd0*/  STS.128 [R237+0x7000], RZ ;  /* 0x007000ffed007388 */ /* 0x0003e40000000c00 */
.L_x_1143:
[----:B------:R-:W-:Y:S05]  /*12de0*/  BSYNC.RECONVERGENT B0 ;  /* 0x0000000000007941 */ /* 0x000fea0003800200 */
.L_x_1142:
        /* <DEDUP_REMOVED lines=18> */
.L_x_1147:
[----:B------:R1:W-:Y:S02]  /*12f10*/  STS.128 [R237+0x7800], RZ ;  /* 0x007800ffed007388 */ /* 0x0003e40000000c00 */
.L_x_1146:
[----:B------:R-:W-:Y:S05]  /*12f20*/  BSYNC.RECONVERGENT B0 ;  /* 0x0000000000007941 */ /* 0x000fea0003800200 */
.L_x_1145:
        /* <DEDUP_REMOVED lines=18> */
.L_x_1150:
[----:B------:R1:W-:Y:S02]  /*13050*/  STS.128 [R237+0x8000], RZ ;  /* 0x008000ffed007388 */ /* 0x0003e40000000c00 */
.L_x_1149:
[----:B------:R-:W-:Y:S05]  /*13060*/  BSYNC.RECONVERGENT B0 ;  /* 0x0000000000007941 */ /* 0x000fea0003800200 */
.L_x_1148:
        /* <DEDUP_REMOVED lines=18> */
.L_x_1153:
[----:B------:R1:W-:Y:S02]  /*13190*/  STS.128 [R237+0x8800], RZ ;  /* 0x008800ffed007388 */ /* 0x0003e40000000c00 */
.L_x_1152:
[----:B------:R-:W-:Y:S05]  /*131a0*/  BSYNC.RECONVERGENT B0 ;  /* 0x0000000000007941 */ /* 0x000fea0003800200 */
.L_x_1151:
        /* <DEDUP_REMOVED lines=18> */
.L_x_1156:
[----:B------:R1:W-:Y:S02]  /*132d0*/  STS.128 [R237+0x9000], RZ ;  /* 0x009000ffed007388 */ /* 0x0003e40000000c00 */
.L_x_1155:
[----:B------:R-:W-:Y:S05]  /*132e0*/  BSYNC.RECONVERGENT B0 ;  /* 0x0000000000007941 */ /* 0x000fea0003800200 */
.L_x_1154:
        /* <DEDUP_REMOVED lines=18> */
.L_x_1159:
[----:B------:R1:W-:Y:S02]  /*13410*/  STS.128 [R237+0x9800], RZ ;  /* 0x009800ffed007388 */ /* 0x0003e40000000c00 */
.L_x_1158:
[----:B------:R-:W-:Y:S05]  /*13420*/  BSYNC.RECONVERGENT B0 ;  /* 0x0000000000007941 */ /* 0x000fea0003800200 */
.L_x_1157:
[----:B--2---:R2:W5:Y:S04]  /*13430*/  LDL R4, [R1+0x2c] ;  /* 0x00002c0001047983 */ /* 0x0045680000100800 */
[----:B------:R2:W5:Y:S01]  /*13440*/  LDL R0, [R1+0x28] ;  /* 0x0000280001007983 */ /* 0x0005620000100800 */
[----:B------:R-:W-:Y:S03]  /*13450*/  BSSY.RECONVERGENT B0, `(.L_x_1160) ;  /* 0x0000012000007945 */ /* 0x000fe60003800200 */
[----:B------:R-:W0:Y:S01]  /*13460*/  LDGDEPBAR ;  /* 0x00000000000079af */ /* 0x000e220000000000 */
[----:B------:R-:W-:-:S04]  /*13470*/  DEPBAR.LE SB0, 0x0 ;  /* 0x000080000000791a */ /* 0x000fc80000000000 */
[----:B------:R-:W-:Y:S06]  /*13480*/  BAR.SYNC.DEFER_BLOCKING 0x0 ;  /* 0x0000000000007b1d */ /* 0x000fec0000010000 */
[----:B------:R-:W-:Y:S05]  /*13490*/  @P2 BRA `(.L_x_1161) ;  /* 0x0000000000302947 */ /* 0x000fea0003800000 */
[----:B------:R-:W1:Y:S02]  /*134a0*/  LDCU UR7, c[0x0][0x440] ;  /* 0x00008800ff0777ac */ /* 0x000e640008000800 */
[----:B-1----:R-:W-:-:S13]  /*134b0*/  ISETP.GE.AND P0, PT, R14, UR7, PT ;  /* 0x000000070e007c0c */ /* 0x002fda000bf06270 */
[----:B------:R-:W-:Y:S05]  /*134c0*/  @P0 BRA `(.L_x_1162) ;  /* 0x00000000001c0947 */ /* 0x000fea0003800000 */
[----:B---345:R-:W-:Y:S02]  /*134d0*/  MOV R2, R4 ;  /* 0x0000000400027202 */ /* 0x038fe40000000f00 */
[----:B------:R-:W-:-:S05]  /*134e0*/  MOV R3, R0 ;  /* 0x0000000000037202 */ /* 0x000fca0000000f00 */
[----:B------:R-:W-:Y:S01]  /*134f0*/  @!PT LDS RZ, [RZ] ;  /* 0x00000000fffff984 */ /* 0x000fe20000000800 */
[----:B------:R-:W-:Y:S01]  /*13500*/  @!PT LDS RZ, [RZ] ;  /* 0x00000000fffff984 */ /* 0x000fe20000000800 */
[----:B------:R-:W-:Y:S01]  /*13510*/  @!PT LDS RZ, [RZ] ;  /* 0x00000000fffff984 */ /* 0x000fe20000000800 */
[----:B------:R1:W-:Y:S01]  /*13520*/  LDGSTS.E.BYPASS.LTC128B.128 [R237+0xa000], desc[UR4][R2.64] ;  /* 0x0a00000002ed7fae */ /* 0x0003e2000b981a04 */
[----:B------:R-:W-:Y:S05]  /*13530*/  BRA `(.L_x_1163) ;  /* 0x00000000000c7947 */ /* 0x000fea0003800000 */
.L_x_1162:
[----:B------:R1:W-:Y:S01]  /*13540*/  STS.128 [R237+0xa000], RZ ;  /* 0x00a000ffed007388 */ /* 0x0003e20000000c00 */
[----:B------:R-:W-:Y:S05]  /*13550*/  BRA `(.L_x_1163) ;  /* 0x0000000000047947 */ /* 0x000fea0003800000 */
.L_x_1161:
[----:B------:R1:W-:Y:S02]  /*13560*/  STS.128 [R237+0xa000], RZ ;  /* 0x00a000ffed007388 */ /* 0x0003e40000000c00 */
.L_x_1163:
[----:B------:R-:W-:Y:S05]  /*13570*/  BSYNC.RECONVERGENT B0 ;  /* 0x0000000000007941 */ /* 0x000fea0003800200 */
.L_x_1160:
[----:B------:R-:W-:Y:S01]  /*13580*/  ISETP.GE.AND P0, PT, R42, R8, PT ;  /* 0x000000082a00720c */ /* 0x000fe20003f06270 */
[----:B------:R-:W-:Y:S01]  /*13590*/  BSSY.RECONVERGENT B0, `(.L_x_1164) ;  /* 0x000000e000007945 */ /* 0x000fe20003800200 */
[----:B-----5:R-:W-:-:S04]  /*135a0*/  LEA R4, P1, R98, R4, 0x1 ;  /* 0x0000000462047211 */ /* 0x020fc800078208ff */
        /* <DEDUP_REMOVED lines=11> */
.L_x_1166:
[----:B------:R1:W-:Y:S02]  /*13660*/  STS.128 [R237+0xa800], RZ ;  /* 0x00a800ffed007388 */ /* 0x0003e40000000c00 */
.L_x_1165:
[----:B------:R-:W-:Y:S05]  /*13670*/  BSYNC.RECONVERGENT B0 ;  /* 0x0000000000007941 */ /* 0x000fea0003800200 */
.L_x_1164:
        /* <DEDUP_REMOVED lines=8> */
[----:B-1-34-:R-:W-:-:S04]  /*13700*/  LEA R2, P0, R6, R4, 0x5 ;  /* 0x0000000406027211 */ /* 0x01afc800078028ff */
[----:B------:R-:W-:-:S05]  /*13710*/  LEA.HI.X R3, R6, R5, R7, 0x5, P0 ;  /* 0x0000000506037211 */ /* 0x000fca00000f2c07 */
[----:B------:R-:W-:Y:S01]  /*13720*/  @!PT LDS RZ, [RZ] ;  /* 0x00000000fffff984 */ /* 0x000fe20000000800 */
[----:B------:R-:W-:Y:S01]  /*13730*/  @!PT LDS RZ, [RZ] ;  /* 0x00000000fffff984 */ /* 0x000fe20000000800 */
[----:B------:R-:W-:Y:S01]  /*13740*/  @!PT LDS RZ, [RZ] ;  /* 0x00000000fffff984 */ /* 0x000fe20000000800 */
[----:B------:R1:W-:Y:S01]  /*13750*/  LDGSTS.E.BYPASS.LTC128B.128 [R237+0xb000], desc[UR4][R2.64] ;  /* 0x0b00000002ed7fae */ /* 0x0003e2000b981a04 */
[----:B------:R-:W-:Y:S05]  /*13760*/  BRA `(.L_x_1168) ;  /* 0x0000000000047947 */ /* 0x000fea0003800000 */
.L_x_1169:
[----:B------:R1:W-:Y:S02]  /*13770*/  STS.128 [R237+0xb000], RZ ;  /* 0x00b000ffed007388 */ /* 0x0003e40000000c00 */
.L_x_1168:
[----:B------:R-:W-:Y:S05]  /*13780*/  BSYNC.RECONVERGENT B0 ;  /* 0x0000000000007941 */ /* 0x000fea0003800200 */
.L_x_1167:
        /* <DEDUP_REMOVED lines=15> */
.L_x_1172:
[----:B------:R1:W-:Y:S02]  /*13880*/  STS.128 [R237+0xb800], RZ ;  /* 0x00b800ffed007388 */ /* 0x0003e40000000c00 */
.L_x_1171:
[----:B------:R-:W-:Y:S05]  /*13890*/  BSYNC.RECONVERGENT B0 ;  /* 0x0000000000007941 */ /* 0x000fea0003800200 */
.L_x_1170:
        /* <DEDUP_REMOVED lines=8> */
[----:B-1-34-:R-:W-:Y:S02]  /*13920*/  MOV R2, R4 ;  /* 0x0000000400027202 */ /* 0x01afe40000000f00 */
        /* <DEDUP_REMOVED lines=9> */
.L_x_1175:
[----:B------:R1:W-:Y:S02]  /*139c0*/  STS.128 [R237+0xc000], RZ ;  /* 0x00c000ffed007388 */ /* 0x0003e40000000c00 */
.L_x_1174:
[----:B------:R-:W-:Y:S05]  /*139d0*/  BSYNC.RECONVERGENT B0 ;  /* 0x0000000000007941 */ /* 0x000fea0003800200 */
.L_x_1173:
        /* <DEDUP_REMOVED lines=15> */
.L_x_1178:
[----:B------:R1:W-:Y:S02]  /*13ad0*/  STS.128 [R237+0xc800], RZ ;  /* 0x00c800ffed007388 */ /* 0x0003e40000000c00 */
.L_x_1177:
[----:B------:R-:W-:Y:S05]  /*13ae0*/  BSYNC.RECONVERGENT B0 ;  /* 0x0000000000007941 */ /* 0x000fea0003800200 */
.L_x_1176:
        /* <DEDUP_REMOVED lines=18> */
.L_x_1181:
[----:B------:R1:W-:Y:S02]  /*13c10*/  STS.128 [R237+0xd000], RZ ;  /* 0x00d000ffed007388 */ /* 0x0003e40000000c00 */
.L_x_1180:
[----:B------:R-:W-:Y:S05]  /*13c20*/  BSYNC.RECONVERGENT B0 ;  /* 0x0000000000007941 */ /* 0x000fea0003800200 */
.L_x_1179:
        /* <DEDUP_REMOVED lines=18> */
.L_x_1184:
[----:B------:R1:W-:Y:S02]  /*13d50*/  STS.128 [R237+0xd800], RZ ;  /* 0x00d800ffed007388 */ /* 0x0003e40000000c00 */
.L_x_1183:
[----:B------:R-:W-:Y:S05]  /*13d60*/  BSYNC.RECONVERGENT B0 ;  /* 0x0000000000007941 */ /* 0x000fea0003800200 */
.L_x_1182:
        /* <DEDUP_REMOVED lines=18> */
.L_x_1187:
[----:B------:R1:W-:Y:S02]  /*13e90*/  STS.128 [R237+0xe000], RZ ;  /* 0x00e000ffed007388 */ /* 0x0003e40000000c00 */
.L_x_1186:
[----:B------:R-:W-:Y:S05]  /*13ea0*/  BSYNC.RECONVERGENT B0 ;  /* 0x0000000000007941 */ /* 0x000fea0003800200 */
.L_x_1185:
        /* <DEDUP_REMOVED lines=15> */
.L_x_1190:
[----:B------:R1:W-:Y:S02]  /*13fa0*/  STS.128 [R237+0xe800], RZ ;  /* 0x00e800ffed007388 */ /* 0x0003e40000000c00 */
.L_x_1189:
[----:B------:R-:W-:Y:S05]  /*13fb0*/  BSYNC.RECONVERGENT B0 ;  /* 0x0000000000007941 */ /* 0x000fea0003800200 */
.L_x_1188:
        /* <DEDUP_REMOVED lines=18> */
.L_x_1193:
[----:B------:R1:W-:Y:S02]  /*140e0*/  STS.128 [R237+0xf000], RZ ;  /* 0x00f000ffed007388 */ /* 0x0003e40000000c00 */
.L_x_1192:
[----:B------:R-:W-:Y:S05]  /*140f0*/  BSYNC.RECONVERGENT B0 ;  /* 0x0000000000007941 */ /* 0x000fea0003800200 */
.L_x_1191:
        /* <DEDUP_REMOVED lines=18> */
.L_x_1196:
[----:B------:R1:W-:Y:S02]  /*14220*/  STS.128 [R237+0xf800], RZ ;  /* 0x00f800ffed007388 */ /* 0x0003e40000000c00 */
.L_x_1195:
[----:B------:R-:W-:Y:S05]  /*14230*/  BSYNC.RECONVERGENT B0 ;  /* 0x0000000000007941 */ /* 0x000fea0003800200 */
.L_x_1194:
        /* <DEDUP_REMOVED lines=18> */
.L_x_1199:
[----:B------:R1:W-:Y:S02]  /*14360*/  STS.128 [R237+0x10000], RZ ;  /* 0x010000ffed007388 */ /* 0x0003e40000000c00 */
.L_x_1198:
[----:B------:R-:W-:Y:S05]  /*14370*/  BSYNC.RECONVERGENT B0 ;  /* 0x0000000000007941 */ /* 0x000fea0003800200 */
.L_x_1197:
        /* <DEDUP_REMOVED lines=18> */
.L_x_1202:
[----:B------:R1:W-:Y:S02]  /*144a0*/  STS.128 [R237+0x10800], RZ ;  /* 0x010800ffed007388 */ /* 0x0003e40000000c00 */
.L_x_1201:
[----:B------:R-:W-:Y:S05]  /*144b0*/  BSYNC.RECONVERGENT B0 ;  /* 0x0000000000007941 */ /* 0x000fea0003800200 */
.L_x_1200:
        /* <DEDUP_REMOVED lines=18> */
.L_x_1205:
[----:B------:R1:W-:Y:S02]  /*145e0*/  STS.128 [R237+0x11000], RZ ;  /* 0x011000ffed007388 */ /* 0x0003e40000000c00 */
.L_x_1204:
[----:B------:R-:W-:Y:S05]  /*145f0*/  BSYNC.RECONVERGENT B0 ;  /* 0x0000000000007941 */ /* 0x000fea0003800200 */
.L_x_1203:
        /* <DEDUP_REMOVED lines=12> */
[----:B------:R-:W-:Y:S02]  /*146c0*/  IADD3 R3, PT, PT, R2, R5, RZ ;  /* 0x0000000502037210 */ /* 0x000fe40007ffe0ff */
[----:B------:R-:W-:-:S05]  /*146d0*/  MOV R2, R4 ;  /* 0x0000000400027202 */ /* 0x000fca0000000f00 */
[----:B------:R-:W-:Y:S01]  /*146e0*/  @!PT LDS RZ, [RZ] ;  /* 0x00000000fffff984 */ /* 0x000fe20000000800 */
[----:B------:R-:W-:Y:S01]  /*146f0*/  @!PT LDS RZ, [RZ] ;  /* 0x00000000fffff984 */ /* 0x000fe20000000800 */
[----:B------:R-:W-:Y:S01]  /*14700*/  @!PT LDS RZ, [RZ] ;  /* 0x00000000fffff984 */ /* 0x000fe20000000800 */
[----:B------:R1:W-:Y:S01]  /*14710*/  LDGSTS.E.BYPASS.LTC128B.128 [R237+0x11800], desc[UR4][R2.64] ;  /* 0x1180000002ed7fae */ /* 0x0003e2000b981a04 */
[----:B------:R-:W-:Y:S05]  /*14720*/  BRA `(.L_x_1207) ;  /* 0x0000000000047947 */ /* 0x000fea0003800000 */
.L_x_1208:
[----:B------:R1:W-:Y:S02]  /*14730*/  STS.128 [R237+0x11800], RZ ;  /* 0x011800ffed007388 */ /* 0x0003e40000000c00 */
.L_x_1207:
[----:B------:R-:W-:Y:S05]  /*14740*/  BSYNC.RECONVERGENT B0 ;  /* 0x0000000000007941 */ /* 0x000fea0003800200 */
.L_x_1206:
[----:B------:R-:W5:Y:S01]  /*14750*/  S2R R236, SR_TID.X ;  /* 0x0000000000ec7919 */ /* 0x000f620000002100 */
[----:B------:R-:W-:Y:S01]  /*14760*/  MOV R8, 0x20 ;  /* 0x0000002000087802 */ /* 0x000fe20000000f00 */
[----:B------:R-:W2:Y:S01]  /*14770*/  LDCU.64 UR8, c[0x0][0x508] ;  /* 0x0000a100ff0877ac */ /* 0x000ea20008000a00 */
[----:B------:R-:W0:Y:S01]  /*14780*/  LDGDEPBAR ;  /* 0x00000000000079af */ /* 0x000e220000000000 */
[----:B-----5:R-:W-:Y:S02]  /*14790*/  SHF.R.U32.HI R234, RZ, 0x1, R236 ;  /* 0x00000001ffea7819 */ /* 0x020fe400000116ec */
[C---:B------:R-:W-:Y:S02]  /*147a0*/  SHF.L.U32 R233, R236.reuse, 0x3, RZ ;  /* 0x00000003ece97819 */ /* 0x040fe400000006ff */
[C---:B-1----:R-:W-:Y:S02]  /*147b0*/  SHF.L.U32 R4, R236.reuse, 0x6, RZ ;  /* 0x00000006ec047819 */ /* 0x042fe400000006ff */
[----:B------:R-:W-:-:S02]  /*147c0*/  SHF.L.U32 R235, R236, 0x5, RZ ;  /* 0x00000005eceb7819 */ /* 0x000fc400000006ff */
[----:B------:R-:W-:Y:S02]  /*147d0*/  LOP3.LUT R0, R234, 0x8, RZ, 0xc0, !PT ;  /* 0x00000008ea007812 */ /* 0x000fe400078ec0ff */
[----:B---34-:R-:W-:Y:S02]  /*147e0*/  LOP3.LUT R3, R236, 0x8, RZ, 0xc0, !PT ;  /* 0x00000008ec037812 */ /* 0x018fe400078ec0ff */
[----:B------:R-:W-:Y:S02]  /*147f0*/  LOP3.LUT R233, R233, 0x38, RZ, 0xc0, !PT ;  /* 0x00000038e9e97812 */ /* 0x000fe400078ec0ff */
[----:B------:R-:W-:Y:S02]  /*14800*/  LOP3.LUT R235, R235, 0x7c00, RZ, 0xc0, !PT ;  /* 0x00007c00ebeb7812 */ /* 0x000fe400078ec0ff */
[----:B------:R-:W-:Y:S02]  /*14810*/  LOP3.LUT R203, R4, 0x200, RZ, 0xc0, !PT ;  /* 0x0000020004cb7812 */ /* 0x000fe400078ec0ff */
[----:B------:R-:W-:-:S02]  /*14820*/  LOP3.LUT R2, R0, 0x1c0, R4, 0xf8, !PT ;  /* 0x000001c000027812 */ /* 0x000fc400078ef804 */
[----:B------:R-:W-:Y:S01]  /*14830*/  LOP3.LUT R0, R3, 0x1c0, R4, 0xf8, !PT ;  /* 0x000001c003007812 */ /* 0x000fe200078ef804 */
[----:B------:R-:W-:Y:S01]  /*14840*/  STL [R1+0x14], R203 ;  /* 0x000014cb01007387 */ /* 0x000fe20000100800 */
[----:B------:R-:W-:Y:S02]  /*14850*/  LOP3.LUT R3, R203, R235, RZ, 0xfc, !PT ;  /* 0x000000ebcb037212 */ /* 0x000fe400078efcff */
[-C--:B------:R-:W-:Y:S02]  /*14860*/  LOP3.LUT R204, R2, R233.reuse, RZ, 0x3c, !PT ;  /* 0x000000e902cc7212 */ /* 0x080fe400078e3cff */
[----:B------:R-:W-:Y:S02]  /*14870*/  LOP3.LUT R4, R4, 0x400, RZ, 0xc0, !PT ;  /* 0x0000040004047812 */ /* 0x000fe400078ec0ff */
[----:B------:R-:W-:Y:S01]  /*14880*/  LOP3.LUT R0, R0, R233, RZ, 0x3c, !PT ;  /* 0x000000e900007212 */ /* 0x000fe200078e3cff */
[----:B------:R-:W-:Y:S01]  /*14890*/  STL [R1+0x18], R204 ;  /* 0x000018cc01007387 */ /* 0x000fe20000100800 */
[----:B------:R-:W-:-:S02]  /*148a0*/  LOP3.LUT R2, R3, R204, RZ, 0xfc, !PT ;  /* 0x000000cc03027212 */ /* 0x000fc400078efcff */
[----:B------:R-:W-:Y:S01]  /*148b0*/  LEA R3, R0, R4, 0x1 ;  /* 0x0000000400037211 */ /* 0x000fe200078e08ff */
[----:B------:R-:W3:Y:S01]  /*148c0*/  LDL R184, [R1+0x10] ;  /* 0x0000100001b87983 */ /* 0x000ee20000100800 */
[----:B------:R-:W-:Y:S02]  /*148d0*/  LEA R0, R2, UR6, 0x1 ;  /* 0x0000000602007c11 */ /* 0x000fe4000f8e08ff */
[----:B------:R-:W-:Y:S01]  /*148e0*/  LOP3.LUT P0, RZ, R236, 0x2, RZ, 0xc0, !PT ;  /* 0x00000002ecff7812 */ /* 0x000fe2000780c0ff */
[----:B------:R-:W-:Y:S01]  /*148f0*/  LDSM.16.M88.4 R4, [R3+UR6+0x2000] ;  /* 0x002000060304783b */ /* 0x000fe20008000200 */
[----:B------:R-:W-:Y:S02]  /*14900*/  IADD3 R116, PT, PT, R3, UR6, RZ ;  /* 0x0000000603747c10 */ /* 0x000fe4000fffe0ff */
[----:B------:R-:W-:Y:S01]  /*14910*/  SEL R80, R8, 0xffffffe0, !P0 ;  /* 0xffffffe008507807 */ /* 0x000fe20004000000 */
[----:B------:R-:W1:Y:S04]  /*14920*/  LDSM.16.M88.4 R16, [R0] ;  /* 0x000000000010783b */ /* 0x000e680000000200 */
[----:B------:R-:W4:Y:S01]  /*14930*/  LDSM.16.M88.4 R36, [R3+UR6+0x2800] ;  /* 0x002800060324783b */ /* 0x000f220008000200 */
[----:B------:R-:W-:-:S02]  /*14940*/  IADD3 R81, PT, PT, R116, R80, RZ ;  /* 0x0000005074517210 */ /* 0x000fc40007ffe0ff */
[----:B------:R-:W-:Y:S01]  /*14950*/  IADD3 R2, PT, PT, R0, R80, RZ ;  /* 0x0000005000027210 */ /* 0x000fe20007ffe0ff */
[----:B------:R-:W-:Y:S04]  /*14960*/  LDSM.16.M88.4 R60, [R3+UR6+0x3000] ;  /* 0x00300006033c783b */ /* 0x000fe80008000200 */
[----:B------:R-:W-:Y:S04]  /*14970*/  LDSM.16.M88.4 R32, [R81+0x2000] ;  /* 0x002000005120783b */ /* 0x000fe80000000200 */
[----:B------:R5:W2:Y:S01]  /*14980*/  LDSM.16.M88.4 R12, [R2] ;  /* 0x00000000020c783b */ /* 0x000aa20000000200 */
[----:B------:R-:W-:-:S03]  /*14990*/  LOP3.LUT P0, RZ, R236, 0x4, RZ, 0xc0, !PT ;  /* 0x00000004ecff7812 */ /* 0x000fc6000780c0ff */
[----:B------:R-:W2:Y:S04]  /*149a0*/  LDSM.16.M88.4 R44, [R81+0x2800] ;  /* 0x00280000512c783b */ /* 0x000ea80000000200 */
[----:B------:R-:W-:Y:S04]  /*149b0*/  LDSM.16.M88.4 R52, [R81+0x3000] ;  /* 0x003000005134783b */ /* 0x000fe80000000200 */
[----:B------:R-:W-:Y:S04]  /*149c0*/  LDSM.16.M88.4 R64, [R3+UR6+0x3800] ;  /* 0x003800060340783b */ /* 0x000fe80008000200 */
[----:B------:R-:W-:Y:S01]  /*149d0*/  LDSM.16.M88.4 R72, [R3+UR6+0x4000] ;  /* 0x004000060348783b */ /* 0x000fe20008000200 */
[----:B-----5:R-:W-:-:S04]  /*149e0*/  MOV R2, 0x40 ;  /* 0x0000004000027802 */ /* 0x020fc80000000f00 */
[----:B------:R-:W-:-:S04]  /*149f0*/  SEL R200, R2, 0xffffffc0, !P0 ;  /* 0xffffffc002c87807 */ /* 0x000fc80004000000 */
[-C--:B------:R-:W-:Y:S02]  /*14a00*/  IADD3 R92, PT, PT, R116, R200.reuse, RZ ;  /* 0x000000c8745c7210 */ /* 0x080fe40007ffe0ff */
[----:B------:R-:W-:Y:S01]  /*14a10*/  IADD3 R0, PT, PT, R0, R200, RZ ;  /* 0x000000c800007210 */ /* 0x000fe20007ffe0ff */
[C---:B-1----:R-:W-:Y:S02]  /*14a20*/  HMMA.16816.F32 R20, R16.reuse, R4, RZ ;  /* 0x000000041014723c */ /* 0x042fe400000018ff */
[----:B------:R-:W-:Y:S04]  /*14a30*/  LDSM.16.M88.4 R40, [R92+0x2000] ;  /* 0x002000005c28783b */ /* 0x000fe80000000200 */
[----:B------:R1:W5:Y:S02]  /*14a40*/  LDSM.16.M88.4 R8, [R0] ;  /* 0x000000000008783b */ /* 0x0003640000000200 */
[C---:B------:R-:W-:Y:S01]  /*14a50*/  HMMA.16816.F32 R24, R16.reuse, R6, RZ ;  /* 0x000000061018723c */ /* 0x040fe200000018ff */
[C---:B------:R-:W-:Y:S01]  /*14a60*/  IADD3 R2, PT, PT, R80.reuse, R92, RZ ;  /* 0x0000005c50027210 */ /* 0x040fe20007ffe0ff */
[----:B------:R-:W-:Y:S04]  /*14a70*/  LDSM.16.M88.4 R56, [R92+0x2800] ;  /* 0x002800005c38783b */ /* 0x000fe80000000200 */
[----:B------:R-:W-:Y:S02]  /*14a80*/  LDSM.16.M88.4 R48, [R2+0x2000] ;  /* 0x002000000230783b */ /* 0x000fe40000000200 */
[----:B----4-:R-:W-:Y:S02]  /*14a90*/  HMMA.16816.F32 R28, R16, R36, RZ ;  /* 0x00000024101c723c */ /* 0x010fe400000018ff */
[----:B------:R-:W-:Y:S04]  /*14aa0*/  LDSM.16.M88.4 R76, [R92+0x3000] ;  /* 0x003000005c4c783b */ /* 0x000fe80000000200 */
[----:B------:R-:W-:Y:S02]  /*14ab0*/  LDSM.16.M88.4 R68, [R92+0x3800] ;  /* 0x003800005c44783b */ /* 0x000fe40000000200 */
[----:B--2---:R-:W-:Y:S01]  /*14ac0*/  HMMA.16816.F32 R20, R12, R32, R20 ;  /* 0x000000200c14723c */ /* 0x004fe20000001814 */
[----:B-1----:R-:W-:-:S05]  /*14ad0*/  IADD3 R0, PT, PT, R80, R0, RZ ;  /* 0x0000000050007210 */ /* 0x002fca0007ffe0ff */
[----:B------:R-:W1:Y:S02]  /*14ae0*/  LDSM.16.M88.4 R4, [R0] ;  /* 0x000000000004783b */ /* 0x000e640000000200 */
[C---:B------:R-:W-:Y:S08]  /*14af0*/  HMMA.16816.F32 R24, R12.reuse, R34, R24 ;  /* 0x000000220c18723c */ /* 0x040ff00000001818 */
[----:B------:R-:W-:Y:S08]  /*14b00*/  HMMA.16816.F32 R32, R12, R44, R28 ;  /* 0x0000002c0c20723c */ /* 0x000ff0000000181c */
[----:B------:R-:W-:Y:S08]  /*14b10*/  HMMA.16816.F32 R28, R16, R38, RZ ;  /* 0x00000026101c723c */ /* 0x000ff000000018ff */
[C---:B-----5:R-:W-:Y:S08]  /*14b20*/  HMMA.16816.F32 R20, R8.reuse, R40, R20 ;  /* 0x000000280814723c */ /* 0x060ff00000001814 */
[----:B------:R-:W-:Y:S08]  /*14b30*/  HMMA.16816.F32 R24, R8, R42, R24 ;  /* 0x0000002a0818723c */ /* 0x000ff00000001818 */
[----:B------:R-:W-:Y:S01]  /*14b40*/  HMMA.16816.F32 R40, R12, R46, R28 ;  /* 0x0000002e0c28723c */ /* 0x000fe2000000181c */
[----:B------:R-:W2:Y:S07]  /*14b50*/  LDSM.16.M88.4 R44, [R2+0x2800] ;  /* 0x00280000022c783b */ /* 0x000eae0000000200 */
[----:B------:R-:W-:Y:S08]  /*14b60*/  HMMA.16816.F32 R28, R16, R60, RZ ;  /* 0x0000003c101c723c */ /* 0x000ff000000018ff */
[C---:B-1----:R-:W-:Y:S08]  /*14b70*/  HMMA.16816.F32 R20, R4.reuse, R48, R20 ;  /* 0x000000300414723c */ /* 0x042ff00000001814 */
[----:B------:R-:W-:Y:S08]  /*14b80*/  HMMA.16816.F32 R36, R4, R50, R24 ;  /* 0x000000320424723c */ /* 0x000ff00000001818 */
[----:B------:R-:W-:Y:S08]  /*14b90*/  HMMA.16816.F32 R48, R12, R52, R28 ;  /* 0x000000340c30723c */ /* 0x000ff0000000181c */
[----:B------:R-:W-:Y:S01]  /*14ba0*/  HMMA.16816.F32 R28, R16, R62, RZ ;  /* 0x0000003e101c723c */ /* 0x000fe200000018ff */
[----:B------:R-:W1:Y:S07]  /*14bb0*/  LDSM.16.M88.4 R60, [R81+0x3800] ;  /* 0x00380000513c783b */ /* 0x000e6e0000000200 */
[----:B------:R-:W-:Y:S01]  /*14bc0*/  HMMA.16816.F32 R24, R8, R56, R32 ;  /* 0x000000380818723c */ /* 0x000fe20000001820 */
[----:B------:R-:W-:Y:S01]  /*14bd0*/  FMUL.FTZ R0, R21, UR9 ;  /* 0x0000000915007c20 */ /* 0x000fe20008410000 */
[----:B------:R-:W-:-:S03]  /*14be0*/  FMUL.FTZ R20, R20, UR9 ;  /* 0x0000000914147c20 */ /* 0x000fc60008410000 */
[----:B------:R4:W1:Y:S08]  /*14bf0*/  MUFU.TANH R181, R0 ;  /* 0x0000000000b57308 */ /* 0x0008700000002400 */
[----:B------:R-:W1:Y:S01]  /*14c00*/  MUFU.TANH R182, R20 ;  /* 0x0000001400b67308 */ /* 0x000e620000002400 */
[----:B----4-:R-:W-:-:S07]  /*14c10*/  FMUL.FTZ R0, R22, UR9 ;  /* 0x0000000916007c20 */ /* 0x010fce0008410000 */
[----:B------:R4:W1:Y:S01]  /*14c20*/  MUFU.TANH R180, R0 ;  /* 0x0000000000b47308 */ /* 0x0008620000002400 */
[----:B--2---:R-:W-:Y:S08]  /*14c30*/  HMMA.16816.F32 R32, R4, R44, R24 ;  /* 0x0000002c0420723c */ /* 0x004ff00000001818 */
[----:B------:R-:W-:Y:S01]  /*14c40*/  HMMA.16816.F32 R24, R16, R64, RZ ;  /* 0x000000401018723c */ /* 0x000fe200000018ff */
[----:B----4-:R-:W-:-:S07]  /*14c50*/  FMUL.FTZ R0, R23, UR9 ;  /* 0x0000000917007c20 */ /* 0x010fce0008410000 */
[----:B------:R-:W-:Y:S01]  /*14c60*/  HMMA.16816.F32 R20, R8, R58, R40 ;  /* 0x0000003a0814723c */ /* 0x000fe20000001828 */
[----:B------:R-:W-:Y:S01]  /*14c70*/  LDSM.16.M88.4 R56, [R81+0x4000] ;  /* 0x004000005138783b */ /* 0x000fe20000000200 */
[----:B------:R2:W4:Y:S06]  /*14c80*/  MUFU.TANH R179, R0 ;  /* 0x0000000000b37308 */ /* 0x00052c0000002400 */
[----:B------:R-:W-:Y:S01]  /*14c90*/  HMMA.16816.F32 R40, R12, R54, R28 ;  /* 0x000000360c28723c */ /* 0x000fe2000000181c */
[----:B------:R-:W5:Y:S01]  /*14ca0*/  LDSM.16.M88.4 R52, [R2+0x3000] ;  /* 0x003000000234783b */ /* 0x000f620000000200 */
        /* <DEDUP_REMOVED lines=8> */
[----:B------:R2:W2:Y:S04]  /*14d30*/  MUFU.TANH R174, R0 ;  /* 0x0000000000ae7308 */ /* 0x0004a80000002400 */
[----:B------:R-:W-:Y:S01]  /*14d40*/  HMMA.16816.F32 R20, R8, R76, R48 ;  /* 0x0000004c0814723c */ /* 0x000fe20000001830 */
[----:B------:R-:W4:Y:S07]  /*14d50*/  LDSM.16.M88.4 R48, [R2+0x3800] ;  /* 0x003800000230783b */ /* 0x000f2e0000000200 */
[----:B-1----:R-:W-:Y:S08]  /*14d60*/  HMMA.16816.F32 R44, R12, R60, R24 ;  /* 0x0000003c0c2c723c */ /* 0x002ff00000001818 */
[----:B------:R-:W-:Y:S01]  /*14d70*/  HMMA.16816.F32 R24, R16, R66, RZ ;  /* 0x000000421018723c */ /* 0x000fe200000018ff */
[----:B--2---:R-:W-:Y:S01]  /*14d80*/  FMUL.FTZ R0, R32, UR9 ;  /* 0x0000000920007c20 */ /* 0x004fe20008410000 */
[----:B------:R-:W1:Y:S03]  /*14d90*/  LDSM.16.M88.4 R64, [R3+UR6+0x4800] ;  /* 0x004800060340783b */ /* 0x000e660008000200 */
[----:B------:R2:W1:Y:S03]  /*14da0*/  MUFU.TANH R173, R0 ;  /* 0x0000000000ad7308 */ /* 0x0004660000002400 */
[----:B-----5:R-:W-:Y:S01]  /*14db0*/  HMMA.16816.F32 R28, R4, R52, R20 ;  /* 0x00000034041c723c */ /* 0x020fe20000001814 */
[----:B--2---:R-:W-:-:S04]  /*14dc0*/  FMUL.FTZ R0, R33, UR9 ;  /* 0x0000000921007c20 */ /* 0x004fc80008410000 */
[----:B------:R2:W1:Y:S03]  /*14dd0*/  MUFU.TANH R169, R0 ;  /* 0x0000000000a97308 */ /* 0x0004660000002400 */
[----:B------:R-:W-:Y:S08]  /*14de0*/  HMMA.16816.F32 R20, R8, R78, R40 ;  /* 0x0000004e0814723c */ /* 0x000ff00000001828 */
[----:B------:R-:W-:Y:S01]  /*14df0*/  HMMA.16816.F32 R40, R12, R62, R24 ;  /* 0x0000003e0c28723c */ /* 0x000fe20000001818 */
[----:B------:R-:W-:Y:S01]  /*14e00*/  LDSM.16.M88.4 R60, [R81+0x4800] ;  /* 0x00480000513c783b */ /* 0x000fe20000000200 */
[----:B--2---:R-:W-:-:S06]  /*14e10*/  FMUL.FTZ R0, R34, UR9 ;  /* 0x0000000922007c20 */ /* 0x004fcc0008410000 */
[----:B------:R-:W-:Y:S01]  /*14e20*/  HMMA.16816.F32 R24, R16, R72, RZ ;  /* 0x000000481018723c */ /* 0x000fe200000018ff */
[----:B------:R2:W1:Y:S02]  /*14e30*/  MUFU.TANH R167, R0 ;  /* 0x0000000000a77308 */ /* 0x0004640000002400 */
[----:B--2---:R-:W-:-:S06]  /*14e40*/  FMUL.FTZ R0, R35, UR9 ;  /* 0x0000000923007c20 */ /* 0x004fcc0008410000 */
[----:B------:R2:W1:Y:S01]  /*14e50*/  MUFU.TANH R166, R0 ;  /* 0x0000000000a67308 */ /* 0x0004620000002400 */
[----:B------:R-:W-:Y:S01]  /*14e60*/  HMMA.16816.F32 R32, R4, R54, R20 ;  /* 0x000000360420723c */ /* 0x000fe20000001814 */
[----:B------:R-:W-:Y:S01]  /*14e70*/  LDSM.16.M88.4 R52, [R2+0x4000] ;  /* 0x004000000234783b */ /* 0x000fe20000000200 */
[----:B--2---:R-:W-:-:S05]  /*14e80*/  FMUL.FTZ R0, R36, UR9 ;  /* 0x0000000924007c20 */ /* 0x004fca0008410000 */
[----:B------:R2:W1:Y:S01]  /*14e90*/  MUFU.TANH R161, R0 ;  /* 0x0000000000a17308 */ /* 0x0004620000002400 */
[----:B------:R-:W-:Y:S01]  /*14ea0*/  HMMA.16816.F32 R20, R8, R68, R44 ;  /* 0x000000440814723c */ /* 0x000fe2000000182c */
[----:B--2---:R-:W-:-:S06]  /*14eb0*/  FMUL.FTZ R0, R37, UR9 ;  /* 0x0000000925007c20 */ /* 0x004fcc0008410000 */
[----:B------:R2:W1:Y:S01]  /*14ec0*/  MUFU.TANH R160, R0 ;  /* 0x0000000000a07308 */ /* 0x0004620000002400 */
[----:B------:R-:W-:Y:S08]  /*14ed0*/  HMMA.16816.F32 R44, R12, R56, R24 ;  /* 0x000000380c2c723c */ /* 0x000ff00000001818 */
[----:B------:R-:W-:Y:S01]  /*14ee0*/  HMMA.16816.F32 R24, R16, R74, RZ ;  /* 0x0000004a1018723c */ /* 0x000fe200000018ff */
[----:B------:R-:W5:Y:S01]  /*14ef0*/  LDSM.16.M88.4 R72, [R92+0x4000] ;  /* 0x004000005c48783b */ /* 0x000f620000000200 */
[----:B--2---:R-:W-:-:S04]  /*14f00*/  FMUL.FTZ R0, R38, UR9 ;  /* 0x0000000926007c20 */ /* 0x004fc80008410000 */
[----:B------:R2:W1:Y:S02]  /*14f10*/  MUFU.TANH R159, R0 ;  /* 0x00000000009f7308 */ /* 0x0004640000002400 */
[----:B--2---:R-:W-:-:S06]  /*14f20*/  FMUL.FTZ R0, R39, UR9 ;  /* 0x0000000927007c20 */ /* 0x004fcc0008410000 */
[----:B------:R2:W1:Y:S02]  /*14f30*/  MUFU.TANH R158, R0 ;  /* 0x00000000009e7308 */ /* 0x0004640000002400 */
[----:B--2---:R-:W-:-:S06]  /*14f40*/  FMUL.FTZ R0, R28, UR9 ;  /* 0x000000091c007c20 */ /* 0x004fcc0008410000 */
[----:B------:R2:W1:Y:S02]  /*14f50*/  MUFU.TANH R157, R0 ;  /* 0x00000000009d7308 */ /* 0x0004640000002400 */
[----:B--2---:R-:W-:-:S06]  /*14f60*/  FMUL.FTZ R0, R29, UR9 ;  /* 0x000000091d007c20 */ /* 0x004fcc0008410000 */
[----:B------:R2:W1:Y:S02]  /*14f70*/  MUFU.TANH R156, R0 ;  /* 0x00000000009c7308 */ /* 0x0004640000002400 */
[----:B--2---:R-:W-:-:S06]  /*14f80*/  FMUL.FTZ R0, R30, UR9 ;  /* 0x000000091e007c20 */ /* 0x004fcc0008410000 */
[----:B------:R2:W1:Y:S02]  /*14f90*/  MUFU.TANH R95, R0 ;  /* 0x00000000005f7308 */ /* 0x0004640000002400 */
[----:B--2---:R-:W-:Y:S02]  /*14fa0*/  FMUL.FTZ R0, R31, UR9 ;  /* 0x000000091f007c20 */ /* 0x004fe40008410000 */
[----:B----4-:R-:W-:Y:S04]  /*14fb0*/  HMMA.16816.F32 R28, R4, R48, R20 ;  /* 0x00000030041c723c */ /* 0x010fe80000001814 */
[----:B------:R2:W4:Y:S04]  /*14fc0*/  MUFU.TANH R94, R0 ;  /* 0x00000000005e7308 */ /* 0x0005280000002400 */
[----:B------:R-:W-:Y:S01]  /*14fd0*/  HMMA.16816.F32 R20, R8, R70, R40 ;  /* 0x000000460814723c */ /* 0x000fe20000001828 */
[----:B------:R-:W-:Y:S01]  /*14fe0*/  LDSM.16.M88.4 R68, [R3+UR6+0x6000] ;  /* 0x006000060344783b */ /* 0x000fe20008000200 */
[----:B--2---:R-:W-:-:S04]  /*14ff0*/  FMUL.FTZ R0, R32, UR9 ;  /* 0x0000000920007c20 */ /* 0x004fc80008410000 */
[----:B------:R2:W2:Y:S02]  /*15000*/  MUFU.TANH R151, R0 ;  /* 0x0000000000977308 */ /* 0x0004a40000002400 */
[----:B------:R-:W-:Y:S01]  /*15010*/  HMMA.16816.F32 R36, R12, R58, R24 ;  /* 0x0000003a0c24723c */ /* 0x000fe20000001818 */
[----:B------:R-:W3:Y:S07]  /*15020*/  LDSM.16.M88.4 R56, [R3+UR6+0x5000] ;  /* 0x005000060338783b */ /* 0x000eee0008000200 */
[----:B-1----:R-:W-:Y:S01]  /*15030*/  HMMA.16816.F32 R24, R16, R64, RZ ;  /* 0x000000401018723c */ /* 0x002fe200000018ff */
[----:B--2---:R-:W-:-:S04]  /*15040*/  FMUL.FTZ R0, R33, UR9 ;  /* 0x0000000921007c20 */ /* 0x004fc80008410000 */
[----:B------:R1:W2:Y:S02]  /*15050*/  MUFU.TANH R93, R0 ;  /* 0x00000000005d7308 */ /* 0x0002a40000002400 */
[----:B-1----:R-:W-:-:S06]  /*15060*/  FMUL.FTZ R0, R34, UR9 ;  /* 0x0000000922007c20 */ /* 0x002fcc0008410000 */
[----:B------:R1:W1:Y:S02]  /*15070*/  MUFU.TANH R96, R0 ;  /* 0x0000000000607308 */ /* 0x0002640000002400 */
[----:B-1----:R-:W-:Y:S02]  /*15080*/  FMUL.FTZ R0, R35, UR9 ;  /* 0x0000000923007c20 */ /* 0x002fe40008410000 */
[----:B------:R-:W-:Y:S01]  /*15090*/  HMMA.16816.F32 R32, R4, R50, R20 ;  /* 0x000000320420723c */ /* 0x000fe20000001814 */
[----:B------:R-:W-:Y:S03]  /*150a0*/  LDSM.16.M88.4 R48, [R81+0x5000] ;  /* 0x005000005130783b */ /* 0x000fe60000000200 */
[----:B------:R1:W1:Y:S04]  /*150b0*/  MUFU.TANH R97, R0 ;  /* 0x0000000000617308 */ /* 0x0002680000002400 */
[----:B-----5:R-:W-:Y:S01]  /*150c0*/  HMMA.16816.F32 R20, R8, R72, R44 ;  /* 0x000000480814723c */ /* 0x020fe2000000182c */
[----:B------:R-:W-:Y:S01]  /*150d0*/  LDSM.16.M88.4 R44, [R2+0x4800] ;  /* 0x00480000022c783b */ /* 0x000fe20000000200 */
[----:B-1----:R-:W-:-:S04]  /*150e0*/  FMUL.FTZ R0, R28, UR9 ;  /* 0x000000091c007c20 */ /* 0x002fc80008410000 */
[----:B------:R1:W1:Y:S02]  /*150f0*/  MUFU.TANH R98, R0 ;  /* 0x0000000000627308 */ /* 0x0002640000002400 */
[----:B------:R-:W-:Y:S08]  /*15100*/  HMMA.16816.F32 R40, R12, R60, R24 ;  /* 0x0000003c0c28723c */ /* 0x000ff00000001818 */
[----:B------:R-:W-:Y:S01]  /*15110*/  HMMA.16816.F32 R24, R16, R66, RZ ;  /* 0x000000421018723c */ /* 0x000fe200000018ff */
[----:B------:R-:W5:Y:S01]  /*15120*/  LDSM.16.M88.4 R64, [R92+0x4800] ;  /* 0x004800005c40783b */ /* 0x000f620000000200 */
[----:B-1----:R-:W-:-:S04]  /*15130*/  FMUL.FTZ R0, R29, UR9 ;  /* 0x000000091d007c20 */ /* 0x002fc80008410000 */
[----:B------:R1:W1:Y:S02]  /*15140*/  MUFU.TANH R99, R0 ;  /* 0x0000000000637308 */ /* 0x0002640000002400 */
[----:B-1----:R-:W-:-:S06]  /*15150*/  FMUL.FTZ R0, R30, UR9 ;  /* 0x000000091e007c20 */ /* 0x002fcc0008410000 */
[----:B------:R1:W1:Y:S02]  /*15160*/  MUFU.TANH R102, R0 ;  /* 0x0000000000667308 */ /* 0x0002640000002400 */
[----:B-1----:R-:W-:Y:S02]  /*15170*/  FMUL.FTZ R0, R31, UR9 ;  /* 0x000000091f007c20 */ /* 0x002fe40008410000 */
[----:B------:R-:W-:Y:S04]  /*15180*/  HMMA.16816.F32 R28, R4, R52, R20 ;  /* 0x00000034041c723c */ /* 0x000fe80000001814 */
[----:B------:R1:W1:Y:S04]  /*15190*/  MUFU.TANH R105, R0 ;  /* 0x0000000000697308 */ /* 0x0002680000002400 */
[----:B------:R-:W-:Y:S01]  /*151a0*/  HMMA.16816.F32 R20, R8, R74, R36 ;  /* 0x0000004a0814723c */ /* 0x000fe20000001824 */
[----:B------:R-:W-:Y:S01]  /*151b0*/  LDSM.16.M88.4 R72, [R92+0x6000] ;  /* 0x006000005c48783b */ /* 0x000fe20000000200 */
[----:B-1----:R-:W-:-:S04]  /*151c0*/  FMUL.FTZ R0, R32, UR9 ;  /* 0x0000000920007c20 */ /* 0x002fc80008410000 */
[----:B------:R1:W1:Y:S02]  /*151d0*/  MUFU.TANH R101, R0 ;  /* 0x0000000000657308 */ /* 0x0002640000002400 */
[----:B------:R-:W-:Y:S01]  /*151e0*/  HMMA.16816.F32 R36, R12, R62, R24 ;  /* 0x0000003e0c24723c */ /* 0x000fe20000001818 */
[----:B------:R-:W-:Y:S07]  /*151f0*/  LDSM.16.M88.4 R60, [R92+0x5000] ;  /* 0x005000005c3c783b */ /* 0x000fee0000000200 */
[----:B---3--:R-:W-:Y:S01]  /*15200*/  HMMA.16816.F32 R24, R16, R56, RZ ;  /* 0x000000381018723c */ /* 0x008fe200000018ff */
[----:B-1----:R-:W-:-:S04]  /*15210*/  FMUL.FTZ R0, R33, UR9 ;  /* 0x0000000921007c20 */ /* 0x002fc80008410000 */
[----:B------:R1:W3:Y:S02]  /*15220*/  MUFU.TANH R100, R0 ;  /* 0x0000000000647308 */ /* 0x0002e40000002400 */
[----:B-1----:R-:W-:-:S06]  /*15230*/  FMUL.FTZ R0, R34, UR9 ;  /* 0x0000000922007c20 */ /* 0x002fcc0008410000 */
[----:B------:R1:W1:Y:S02]  /*15240*/  MUFU.TANH R104, R0 ;  /* 0x0000000000687308 */ /* 0x0002640000002400 */
[----:B-1----:R-:W-:Y:S02]  /*15250*/  FMUL.FTZ R0, R35, UR9 ;  /* 0x0000000923007c20 */ /* 0x002fe40008410000 */
[----:B------:R-:W-:Y:S01]  /*15260*/  HMMA.16816.F32 R32, R4, R54, R20 ;  /* 0x000000360420723c */ /* 0x000fe20000001814 */
[----:B------:R-:W1:Y:S03]  /*15270*/  LDSM.16.M88.4 R52, [R3+UR6+0x5800] ;  /* 0x005800060334783b */ /* 0x000e660008000200 */
[----:B------:R4:W1:Y:S04]  /*15280*/  MUFU.TANH R103, R0 ;  /* 0x0000000000677308 */ /* 0x0008680000002400 */
[----:B-----5:R-:W-:Y:S08]  /*15290*/  HMMA.16816.F32 R20, R8, R64, R40 ;  /* 0x000000400814723c */ /* 0x020ff00000001828 */
[----:B------:R-:W-:Y:S01]  /*152a0*/  HMMA.16816.F32 R40, R12, R48, R24 ;  /* 0x000000300c28723c */ /* 0x000fe20000001818 */
[----:B----4-:R-:W-:-:S07]  /*152b0*/  FMUL.FTZ R0, R28, UR9 ;  /* 0x000000091c007c20 */ /* 0x010fce0008410000 */
[----:B------:R-:W-:Y:S01]  /*152c0*/  HMMA.16816.F32 R24, R16, R58, RZ ;  /* 0x0000003a1018723c */ /* 0x000fe200000018ff */
[----:B------:R-:W4:Y:S01]  /*152d0*/  LDSM.16.M88.4 R56, [R81+0x5800] ;  /* 0x005800005138783b */ /* 0x000f220000000200 */
[----:B------:R5:W1:Y:S02]  /*152e0*/  MUFU.TANH R106, R0 ;  /* 0x00000000006a7308 */ /* 0x000a640000002400 */
[----:B-----5:R-:W-:-:S06]  /*152f0*/  FMUL.FTZ R0, R29, UR9 ;  /* 0x000000091d007c20 */ /* 0x020fcc0008410000 */
[----:B------:R5:W1:Y:S02]  /*15300*/  MUFU.TANH R107, R0 ;  /* 0x00000000006b7308 */ /* 0x000a640000002400 */
[----:B-----5:R-:W-:-:S06]  /*15310*/  FMUL.FTZ R0, R30, UR9 ;  /* 0x000000091e007c20 */ /* 0x020fcc0008410000 */
[----:B------:R5:W1:Y:S02]  /*15320*/  MUFU.TANH R111, R0 ;  /* 0x00000000006f7308 */ /* 0x000a640000002400 */
[----:B-----5:R-:W-:Y:S02]  /*15330*/  FMUL.FTZ R0, R31, UR9 ;  /* 0x000000091f007c20 */ /* 0x020fe40008410000 */
[----:B------:R-:W-:Y:S04]  /*15340*/  HMMA.16816.F32 R28, R4, R44, R20 ;  /* 0x0000002c041c723c */ /* 0x000fe80000001814 */
[----:B------:R5:W1:Y:S04]  /*15350*/  MUFU.TANH R110, R0 ;  /* 0x00000000006e7308 */ /* 0x000a680000002400 */
[----:B------:R-:W-:Y:S01]  /*15360*/  HMMA.16816.F32 R20, R8, R66, R36 ;  /* 0x000000420814723c */ /* 0x000fe20000001824 */
[----:B------:R-:W-:Y:S07]  /*15370*/  LDSM.16.M88.4 R64, [R92+0x5800] ;  /* 0x005800005c40783b */ /* 0x000fee0000000200 */
[----:B------:R-:W-:Y:S01]  /*15380*/  HMMA.16816.F32 R36, R12, R50, R24 ;  /* 0x000000320c24723c */ /* 0x000fe20000001818 */
[----:B------:R-:W2:Y:S01]  /*15390*/  LDSM.16.M88.4 R48, [R2+0x5000] ;  /* 0x005000000230783b */ /* 0x000ea20000000200 */
[----:B-----5:R-:W-:-:S06]  /*153a0*/  FMUL.FTZ R0, R32, UR9 ;  /* 0x0000000920007c20 */ /* 0x020fcc0008410000 */
[----:B-1----:R-:W-:Y:S01]  /*153b0*/  HMMA.16816.F32 R24, R16, R52, RZ ;  /* 0x000000341018723c */ /* 0x002fe200000018ff */
        /* <DEDUP_REMOVED lines=11> */
[----:B-1----:R-:W-:-:S07]  /*15470*/  FMUL.FTZ R0, R28, UR9 ;  /* 0x000000091c007c20 */ /* 0x002fce0008410000 */
[----:B------:R-:W-:Y:S01]  /*15480*/  HMMA.16816.F32 R24, R16, R54, RZ ;  /* 0x000000361018723c */ /* 0x000fe200000018ff */
[----:B------:R-:W1:Y:S01]  /*15490*/  LDSM.16.M88.4 R52, [R81+0x6000] ;  /* 0x006000005134783b */ /* 0x000e620000000200 */
[----:B------:R4:W1:Y:S02]  /*154a0*/  MUFU.TANH R114, R0 ;  /* 0x0000000000727308 */ /* 0x0008640000002400 */
[----:B----4-:R-:W-:-:S06]  /*154b0*/  FMUL.FTZ R0, R29, UR9 ;  /* 0x000000091d007c20 */ /* 0x010fcc0008410000 */
[----:B------:R4:W1:Y:S02]  /*154c0*/  MUFU.TANH R115, R0 ;  /* 0x0000000000737308 */ /* 0x0008640000002400 */
[----:B----4-:R-:W-:-:S06]  /*154d0*/  FMUL.FTZ R0, R30, UR9 ;  /* 0x000000091e007c20 */ /* 0x010fcc0008410000 */
[----:B------:R4:W1:Y:S02]  /*154e0*/  MUFU.TANH R119, R0 ;  /* 0x0000000000777308 */ /* 0x0008640000002400 */
[----:B----4-:R-:W-:Y:S02]  /*154f0*/  FMUL.FTZ R0, R31, UR9 ;  /* 0x000000091f007c20 */ /* 0x010fe40008410000 */
[----:B--2---:R-:W-:Y:S04]  /*15500*/  HMMA.16816.F32 R28, R4, R48, R20 ;  /* 0x00000030041c723c */ /* 0x004fe80000001814 */
[----:B------:R2:W4:Y:S04]  /*15510*/  MUFU.TANH R122, R0 ;  /* 0x00000000007a7308 */ /* 0x0005280000002400 */
[----:B------:R-:W-:Y:S01]  /*15520*/  HMMA.16816.F32 R20, R8, R62, R36 ;  /* 0x0000003e0814723c */ /* 0x000fe20000001824 */
[----:B------:R-:W5:Y:S07]  /*15530*/  LDSM.16.M88.4 R60, [R3+UR6+0x6800] ;  /* 0x00680006033c783b */ /* 0x000f6e0008000200 */
[----:B------:R-:W-:Y:S01]  /*15540*/  HMMA.16816.F32 R36, R12, R58, R24 ;  /* 0x0000003a0c24723c */ /* 0x000fe20000001818 */
[----:B------:R-:W3:Y:S01]  /*15550*/  LDSM.16.M88.4 R56, [R81+0x6800] ;  /* 0x006800005138783b */ /* 0x000ee20000000200 */
[----:B--2---:R-:W-:-:S06]  /*15560*/  FMUL.FTZ R0, R32, UR9 ;  /* 0x0000000920007c20 */ /* 0x004fcc0008410000 */
[----:B------:R-:W-:Y:S01]  /*15570*/  HMMA.16816.F32 R24, R16, R68, RZ ;  /* 0x000000441018723c */ /* 0x000fe200000018ff */
[----:B------:R2:W1:Y:S02]  /*15580*/  MUFU.TANH R118, R0 ;  /* 0x0000000000767308 */ /* 0x0004640000002400 */
[----:B--2---:R-:W-:-:S06]  /*15590*/  FMUL.FTZ R0, R33, UR9 ;  /* 0x0000000921007c20 */ /* 0x004fcc0008410000 */
[----:B------:R2:W1:Y:S02]  /*155a0*/  MUFU.TANH R117, R0 ;  /* 0x0000000000757308 */ /* 0x0004640000002400 */
[----:B--2---:R-:W-:-:S06]  /*155b0*/  FMUL.FTZ R0, R34, UR9 ;  /* 0x0000000922007c20 */ /* 0x004fcc0008410000 */
[----:B------:R2:W1:Y:S02]  /*155c0*/  MUFU.TANH R121, R0 ;  /* 0x0000000000797308 */ /* 0x0004640000002400 */
[----:B--2---:R-:W-:Y:S02]  /*155d0*/  FMUL.FTZ R0, R35, UR9 ;  /* 0x0000000923007c20 */ /* 0x004fe40008410000 */
[----:B------:R-:W-:Y:S01]  /*155e0*/  HMMA.16816.F32 R32, R4, R50, R20 ;  /* 0x000000320420723c */ /* 0x000fe20000001814 */
[----:B------:R-:W2:Y:S03]  /*155f0*/  LDSM.16.M88.4 R48, [R2+0x6000] ;  /* 0x006000000230783b */ /* 0x000ea60000000200 */
        /* <DEDUP_REMOVED lines=30> */
[----:B---3--:R-:W-:Y:S01]  /*157e0*/  HMMA.16816.F32 R40, R12, R56, R24 ;  /* 0x000000380c28723c */ /* 0x008fe20000001818 */
[----:B-----5:R-:W-:-:S07]  /*157f0*/  FMUL.FTZ R0, R28, UR9 ;  /* 0x000000091c007c20 */ /* 0x020fce0008410000 */
[----:B------:R-:W-:Y:S01]  /*15800*/  HMMA.16816.F32 R24, R16, R62, RZ ;  /* 0x0000003e1018723c */ /* 0x000fe200000018ff */
[----:B------:R3:W1:Y:S01]  /*15810*/  MUFU.TANH R131, R0 ;  /* 0x0000000000837308 */ /* 0x0006620000002400 */
[----:B------:R-:W5:Y:S01]  /*15820*/  LDSM.16.M88.4 R60, [R3+UR6+0x7800] ;  /* 0x00780006033c783b */ /* 0x000f620008000200 */
[----:B---3--:R-:W-:-:S06]  /*15830*/  FMUL.FTZ R0, R29, UR9 ;  /* 0x000000091d007c20 */ /* 0x008fcc0008410000 */
[----:B------:R3:W1:Y:S02]  /*15840*/  MUFU.TANH R132, R0 ;  /* 0x0000000000847308 */ /* 0x0006640000002400 */
[----:B---3--:R-:W-:-:S06]  /*15850*/  FMUL.FTZ R0, R30, UR9 ;  /* 0x000000091e007c20 */ /* 0x008fcc0008410000 */
[----:B------:R3:W1:Y:S02]  /*15860*/  MUFU.TANH R135, R0 ;  /* 0x0000000000877308 */ /* 0x0006640000002400 */
[----:B---3--:R-:W-:Y:S02]  /*15870*/  FMUL.FTZ R0, R31, UR9 ;  /* 0x000000091f007c20 */ /* 0x008fe40008410000 */
[----:B--2---:R-:W-:Y:S04]  /*15880*/  HMMA.16816.F32 R28, R4, R48, R20 ;  /* 0x00000030041c723c */ /* 0x004fe80000001814 */
        /* <DEDUP_REMOVED lines=105> */
[----:B----4-:R-:W-:-:S06]  /*15f20*/  FMUL.FTZ R0, R29, UR9 ;  /* 0x000000091d007c20 */ /* 0x010fcc0008410000 */
[----:B------:R4:W1:Y:S10]  /*15f30*/  MUFU.TANH R91, R0 ;  /* 0x00000000005b7308 */ /* 0x0008740000002400 */
[----:B------:R-:W-:Y:S01]  /*15f40*/  HMMA.16816.F32 R40, R12, R70, R24 ;  /* 0x000000460c28723c */ /* 0x000fe20000001818 */
[----:B------:R-:W-:Y:S07]  /*15f50*/  LDSM.16.M88.4 R68, [R81+0x9800] ;  /* 0x009800005144783b */ /* 0x000fee0000000200 */
[----:B--2---:R-:W-:Y:S01]  /*15f60*/  HMMA.16816.F32 R24, R16, R48, RZ ;  /* 0x000000301018723c */ /* 0x004fe200000018ff */
[----:B----4-:R-:W-:-:S04]  /*15f70*/  FMUL.FTZ R0, R30, UR9 ;  /* 0x000000091e007c20 */ /* 0x010fc80008410000 */
[----:B------:R2:W4:Y:S02]  /*15f80*/  MUFU.TANH R90, R0 ;  /* 0x00000000005a7308 */ /* 0x0005240000002400 */
[----:B--2---:R-:W-:Y:S02]  /*15f90*/  FMUL.FTZ R0, R31, UR9 ;  /* 0x000000091f007c20 */ /* 0x004fe40008410000 */
[----:B-----5:R-:W-:Y:S04]  /*15fa0*/  HMMA.16816.F32 R28, R4, R52, R20 ;  /* 0x00000034041c723c */ /* 0x020fe80000001814 */
[----:B------:R2:W1:Y:S04]  /*15fb0*/  MUFU.TANH R89, R0 ;  /* 0x0000000000597308 */ /* 0x0004680000002400 */
[----:B------:R-:W-:Y:S01]  /*15fc0*/  HMMA.16816.F32 R20, R8, R74, R36 ;  /* 0x0000004a0814723c */ /* 0x000fe20000001824 */
[----:B------:R-:W5:Y:S01]  /*15fd0*/  LDSM.16.M88.4 R72, [R3+UR6+0x9800] ;  /* 0x009800060348783b */ /* 0x000f620008000200 */
[----:B--2---:R-:W-:-:S04]  /*15fe0*/  FMUL.FTZ R0, R32, UR9 ;  /* 0x0000000920007c20 */ /* 0x004fc80008410000 */
[----:B------:R2:W1:Y:S02]  /*15ff0*/  MUFU.TANH R88, R0 ;  /* 0x0000000000587308 */ /* 0x0004640000002400 */
[----:B--2---:R-:W-:-:S06]  /*16000*/  FMUL.FTZ R0, R33, UR9 ;  /* 0x0000000921007c20 */ /* 0x004fcc0008410000 */
[----:B------:R2:W1:Y:S02]  /*16010*/  MUFU.TANH R87, R0 ;  /* 0x0000000000577308 */ /* 0x0004640000002400 */
[----:B--2---:R-:W-:-:S06]  /*16020*/  FMUL.FTZ R0, R34, UR9 ;  /* 0x0000000922007c20 */ /* 0x004fcc0008410000 */
[----:B------:R2:W1:Y:S02]  /*16030*/  MUFU.TANH R86, R0 ;  /* 0x0000000000567308 */ /* 0x0004640000002400 */
[----:B--2---:R-:W-:Y:S02]  /*16040*/  FMUL.FTZ R0, R35, UR9 ;  /* 0x0000000923007c20 */ /* 0x004fe40008410000 */
[----:B------:R-:W-:Y:S01]  /*16050*/  HMMA.16816.F32 R32, R4, R54, R20 ;  /* 0x000000360420723c */ /* 0x000fe20000001814 */
[----:B------:R-:W-:Y:S03]  /*16060*/  LDSM.16.M88.4 R52, [R2+0x9000] ;  /* 0x009000000234783b */ /* 0x000fe60000000200 */
[----:B------:R2:W2:Y:S04]  /*16070*/  MUFU.TANH R85, R0 ;  /* 0x0000000000557308 */ /* 0x0004a80000002400 */
[----:B------:R-:W-:Y:S08]  /*16080*/  HMMA.16816.F32 R20, R8, R64, R44 ;  /* 0x000000400814723c */ /* 0x000ff0000000182c */
[----:B-1----:R-:W-:Y:S01]  /*16090*/  HMMA.16816.F32 R44, R12, R56, R24 ;  /* 0x000000380c2c723c */ /* 0x002fe20000001818 */
[----:B--2---:R-:W-:-:S07]  /*160a0*/  FMUL.FTZ R0, R28, UR9 ;  /* 0x000000091c007c20 */ /* 0x004fce0008410000 */
[----:B------:R-:W-:Y:S01]  /*160b0*/  HMMA.16816.F32 R24, R16, R50, RZ ;  /* 0x000000321018723c */ /* 0x000fe200000018ff */
[----:B------:R-:W1:Y:S01]  /*160c0*/  LDSM.16.M88.4 R48, [R92+0x9000] ;  /* 0x009000005c30783b */ /* 0x000e620000000200 */
[----:B------:R2:W1:Y:S02]  /*160d0*/  MUFU.TANH R84, R0 ;  /* 0x0000000000547308 */ /* 0x0004640000002400 */
[----:B--2---:R-:W-:-:S06]  /*160e0*/  FMUL.FTZ R0, R29, UR9 ;  /* 0x000000091d007c20 */ /* 0x004fcc0008410000 */
[----:B------:R2:W1:Y:S01]  /*160f0*/  MUFU.TANH R83, R0 ;  /* 0x0000000000537308 */ /* 0x0004620000002400 */
[----:B------:R-:W-:Y:S01]  /*16100*/  HMMA.16816.F32 R36, R4, R60, R20 ;  /* 0x0000003c0424723c */ /* 0x000fe20000001814 */
[----:B--2---:R-:W-:-:S06]  /*16110*/  FMUL.FTZ R0, R30, UR9 ;  /* 0x000000091e007c20 */ /* 0x004fcc0008410000 */
[----:B------:R2:W1:Y:S01]  /*16120*/  MUFU.TANH R82, R0 ;  /* 0x0000000000527308 */ /* 0x0004620000002400 */
[----:B------:R-:W-:Y:S01]  /*16130*/  HMMA.16816.F32 R20, R8, R66, R40 ;  /* 0x000000420814723c */ /* 0x000fe20000001828 */
[----:B--2---:R-:W-:-:S06]  /*16140*/  FMUL.FTZ R0, R31, UR9 ;  /* 0x000000091f007c20 */ /* 0x004fcc0008410000 */
[----:B------:R2:W1:Y:S02]  /*16150*/  MUFU.TANH R79, R0 ;  /* 0x00000000004f7308 */ /* 0x0004640000002400 */
[----:B--2---:R-:W-:-:S06]  /*16160*/  FMUL.FTZ R0, R32, UR9 ;  /* 0x0000000920007c20 */ /* 0x004fcc0008410000 */
[----:B------:R2:W1:Y:S01]  /*16170*/  MUFU.TANH R78, R0 ;  /* 0x00000000004e7308 */ /* 0x0004620000002400 */
[----:B-----5:R-:W-:Y:S01]  /*16180*/  HMMA.16816.F32 R28, R16, R72, RZ ;  /* 0x00000048101c723c */ /* 0x020fe200000018ff */
[----:B--2---:R-:W-:-:S06]  /*16190*/  FMUL.FTZ R0, R33, UR9 ;  /* 0x0000000921007c20 */ /* 0x004fcc0008410000 */
[----:B------:R2:W1:Y:S01]  /*161a0*/  MUFU.TANH R77, R0 ;  /* 0x00000000004d7308 */ /* 0x0004620000002400 */
[----:B------:R-:W-:Y:S01]  /*161b0*/  HMMA.16816.F32 R24, R12, R58, R24 ;  /* 0x0000003a0c18723c */ /* 0x000fe20000001818 */
[----:B------:R-:W5:Y:S01]  /*161c0*/  LDSM.16.M88.4 R56, [R92+0x9800] ;  /* 0x009800005c38783b */ /* 0x000f620000000200 */
[----:B--2---:R-:W-:-:S05]  /*161d0*/  FMUL.FTZ R0, R34, UR9 ;  /* 0x0000000922007c20 */ /* 0x004fca0008410000 */
[----:B------:R2:W2:Y:S01]  /*161e0*/  MUFU.TANH R76, R0 ;  /* 0x00000000004c7308 */ /* 0x0004a20000002400 */
[----:B------:R-:W-:Y:S08]  /*161f0*/  HMMA.16816.F32 R40, R4, R62, R20 ;  /* 0x0000003e0428723c */ /* 0x000ff00000001814 */
[----:B-1----:R-:W-:Y:S01]  /*16200*/  HMMA.16816.F32 R20, R8, R48, R44 ;  /* 0x000000300814723c */ /* 0x002fe2000000182c */
[----:B--2---:R-:W-:-:S04]  /*16210*/  FMUL.FTZ R0, R35, UR9 ;  /* 0x0000000923007c20 */ /* 0x004fc80008410000 */
[----:B------:R1:W2:Y:S03]  /*16220*/  MUFU.TANH R64, R0 ;  /* 0x0000000000407308 */ /* 0x0002a60000002400 */
[----:B------:R-:W-:Y:S01]  /*16230*/  HMMA.16816.F32 R16, R16, R74, RZ ;  /* 0x0000004a1010723c */ /* 0x000fe200000018ff */
[----:B-1----:R-:W-:-:S04]  /*16240*/  FMUL.FTZ R0, R36, UR9 ;  /* 0x0000000924007c20 */ /* 0x002fc80008410000 */
[----:B------:R1:W1:Y:S03]  /*16250*/  MUFU.TANH R72, R0 ;  /* 0x0000000000487308 */ /* 0x0002660000002400 */
[----:B------:R-:W-:Y:S01]  /*16260*/  HMMA.16816.F32 R32, R12, R68, R28 ;  /* 0x000000440c20723c */ /* 0x000fe2000000181c */
[----:B-1----:R-:W-:-:S04]  /*16270*/  FMUL.FTZ R0, R37, UR9 ;  /* 0x0000000925007c20 */ /* 0x002fc80008410000 */
[----:B------:R1:W1:Y:S03]  /*16280*/  MUFU.TANH R63, R0 ;  /* 0x00000000003f7308 */ /* 0x0002660000002400 */
[----:B------:R-:W-:Y:S01]  /*16290*/  HMMA.16816.F32 R28, R8, R50, R24 ;  /* 0x00000032081c723c */ /* 0x000fe20000001818 */
[----:B-1----:R-:W-:-:S04]  /*162a0*/  FMUL.FTZ R0, R38, UR9 ;  /* 0x0000000926007c20 */ /* 0x002fc80008410000 */
[----:B------:R1:W1:Y:S03]  /*162b0*/  MUFU.TANH R62, R0 ;  /* 0x00000000003e7308 */ /* 0x0002660000002400 */
[----:B------:R-:W-:Y:S01]  /*162c0*/  HMMA.16816.F32 R24, R4, R52, R20 ;  /* 0x000000340418723c */ /* 0x000fe20000001814 */
[----:B-1----:R-:W-:Y:S02]  /*162d0*/  FMUL.FTZ R0, R39, UR9 ;  /* 0x0000000927007c20 */ /* 0x002fe40008410000 */
[----:B------:R-:W1:Y:S05]  /*162e0*/  LDSM.16.M88.4 R36, [R2+0x9800] ;  /* 0x009800000224783b */ /* 0x000e6a0000000200 */
[----:B------:R-:W-:Y:S01]  /*162f0*/  HMMA.16816.F32 R12, R12, R70, R16 ;  /* 0x000000460c0c723c */ /* 0x000fe20000001810 */
[----:B------:R3:W1:Y:S01]  /*16300*/  MUFU.TANH R49, R0 ;  /* 0x0000000000317308 */ /* 0x0006620000002400 */
[----:B------:R-:W-:Y:S01]  /*16310*/  ISETP.NE.AND P1, PT, R184, 0x1, PT ;  /* 0x00000001b800780c */ /* 0x000fe20003f25270 */
[----:B------:R1:W-:Y:S01]  /*16320*/  STL [R1+0x4], R200 ;  /* 0x000004c801007387 */ /* 0x0003e20000100800 */
[----:B------:R-:W-:-:S04]  /*16330*/  DEPBAR.LE SB0, 0x0 ;  /* 0x000080000000791a */ /* 0x000fc80000000000 */
[----:B---3--:R-:W-:-:S04]  /*16340*/  FMUL.FTZ R0, R40, UR9 ;  /* 0x0000000928007c20 */ /* 0x008fc80008410000 */
[----:B------:R3:W1:Y:S01]  /*16350*/  MUFU.TANH R48, R0 ;  /* 0x0000000000307308 */ /* 0x0006620000002400 */
[----:B-----5:R-:W-:Y:S01]  /*16360*/  HMMA.16816.F32 R20, R8, R56, R32 ;  /* 0x000000380814723c */ /* 0x020fe20000001820 */
[----:B---3--:R-:W-:-:S06]  /*16370*/  FMUL.FTZ R0, R41, UR9 ;  /* 0x0000000929007c20 */ /* 0x008fcc0008410000 */
[----:B------:R3:W1:Y:S01]  /*16380*/  MUFU.TANH R47, R0 ;  /* 0x00000000002f7308 */ /* 0x0006620000002400 */
[----:B------:R-:W-:Y:S01]  /*16390*/  HMMA.16816.F32 R28, R4, R54, R28 ;  /* 0x00000036041c723c */ /* 0x000fe2000000181c */
[----:B---3--:R-:W-:-:S06]  /*163a0*/  FMUL.FTZ R0, R42, UR9 ;  /* 0x000000092a007c20 */ /* 0x008fcc0008410000 */
[----:B------:R3:W1:Y:S02]  /*163b0*/  MUFU.TANH R46, R0 ;  /* 0x00000000002e7308 */ /* 0x0006640000002400 */
[----:B---3--:R-:W-:-:S06]  /*163c0*/  FMUL.FTZ R0, R43, UR9 ;  /* 0x000000092b007c20 */ /* 0x008fcc0008410000 */
[----:B------:R3:W1:Y:S01]  /*163d0*/  MUFU.TANH R45, R0 ;  /* 0x00000000002d7308 */ /* 0x0006620000002400 */
[----:B------:R-:W-:Y:S01]  /*163e0*/  HMMA.16816.F32 R8, R8, R58, R12 ;  /* 0x0000003a0808723c */ /* 0x000fe2000000180c */
[----:B---3--:R-:W-:-:S06]  /*163f0*/  FMUL.FTZ R0, R24, UR9 ;  /* 0x0000000918007c20 */ /* 0x008fcc0008410000 */
[----:B------:R3:W2:Y:S01]  /*16400*/  MUFU.TANH R44, R0 ;  /* 0x00000000002c7308 */ /* 0x0006a20000002400 */
[----:B-1----:R-:W-:Y:S01]  /*16410*/  HMMA.16816.F32 R20, R4, R36, R20 ;  /* 0x000000240414723c */ /* 0x002fe20000001814 */
[----:B---3--:R-:W-:-:S06]  /*16420*/  FMUL.FTZ R0, R25, UR9 ;  /* 0x0000000919007c20 */ /* 0x008fcc0008410000 */
[----:B------:R1:W3:Y:S02]  /*16430*/  MUFU.TANH R43, R0 ;  /* 0x00000000002b7308 */ /* 0x0002e40000002400 */
[----:B-1----:R-:W-:-:S06]  /*16440*/  FMUL.FTZ R0, R26, UR9 ;  /* 0x000000091a007c20 */ /* 0x002fcc0008410000 */
[----:B------:R1:W1:Y:S01]  /*16450*/  MUFU.TANH R41, R0 ;  /* 0x0000000000297308 */ /* 0x0002620000002400 */
[----:B------:R-:W5:Y:S01]  /*16460*/  S2R R2, SR_CTAID.X ;  /* 0x0000000000027919 */ /* 0x000f620000002500 */
[----:B-1----:R-:W-:-:S06]  /*16470*/  FMUL.FTZ R0, R27, UR9 ;  /* 0x000000091b007c20 */ /* 0x002fcc0008410000 */
[----:B------:R1:W1:Y:S01]  /*16480*/  MUFU.TANH R42, R0 ;  /* 0x00000000002a7308 */ /* 0x0002620000002400 */
[----:B------:R-:W-:Y:S01]  /*16490*/  HMMA.16816.F32 R4, R4, R38, R8 ;  /* 0x000000260404723c */ /* 0x000fe20000001808 */
[----:B-1----:R-:W-:-:S06]  /*164a0*/  FMUL.FTZ R0, R28, UR9 ;  /* 0x000000091c007c20 */ /* 0x002fcc0008410000 */
[----:B------:R1:W1:Y:S02]  /*164b0*/  MUFU.TANH R40, R0 ;  /* 0x0000000000287308 */ /* 0x0002640000002400 */
[----:B-1----:R-:W-:-:S06]  /*164c0*/  FMUL.FTZ R0, R29, UR9 ;  /* 0x000000091d007c20 */ /* 0x002fcc0008410000 */
[----:B------:R1:W1:Y:S02]  /*164d0*/  MUFU.TANH R35, R0 ;  /* 0x0000000000237308 */ /* 0x0002640000002400 */
[----:B-1----:R-:W-:-:S06]  /*164e0*/  FMUL.FTZ R0, R30, UR9 ;  /* 0x000000091e007c20 */ /* 0x002fcc0008410000 */
[----:B------:R1:W1:Y:S02]  /*164f0*/  MUFU.TANH R32, R0 ;  /* 0x0000000000207308 */ /* 0x0002640000002400 */
[----:B-1----:R-:W-:-:S06]  /*16500*/  FMUL.FTZ R0, R31, UR9 ;  /* 0x000000091f007c20 */ /* 0x002fcc0008410000 */
[----:B------:R1:W1:Y:S01]  /*16510*/  MUFU.TANH R34, R0 ;  /* 0x0000000000227308 */ /* 0x0002620000002400 */
[----:B------:R-:W-:Y:S01]  /*16520*/  FMUL.FTZ R4, R4, UR9 ;  /* 0x0000000904047c20 */ /* 0x000fe20008410000 */
[----:B-1----:R-:W-:-:S06]  /*16530*/  FMUL.FTZ R0, R20, UR9 ;  /* 0x0000000914007c20 */ /* 0x002fcc0008410000 */
[----:B------:R1:W1:Y:S01]  /*16540*/  MUFU.TANH R37, R0 ;  /* 0x0000000000257308 */ /* 0x0002620000002400 */
[----:B------:R-:W-:Y:S01]  /*16550*/  FMUL.FTZ R5, R5, UR9 ;  /* 0x0000000905057c20 */ /* 0x000fe20008410000 */
[----:B------:R-:W-:Y:S01]  /*16560*/  FMUL.FTZ R6, R6, UR9 ;  /* 0x0000000906067c20 */ /* 0x000fe20008410000 */
[----:B-1----:R-:W-:-:S05]  /*16570*/  FMUL.FTZ R0, R21, UR9 ;  /* 0x0000000915007c20 */ /* 0x002fca0008410000 */
[----:B------:R1:W1:Y:S01]  /*16580*/  MUFU.TANH R30, R0 ;  /* 0x00000000001e7308 */ /* 0x0002620000002400 */
[----:B------:R-:W-:-:S07]  /*16590*/  FMUL.FTZ R7, R7, UR9 ;  /* 0x0000000907077c20 */ /* 0x000fce0008410000 */
[----:B------:R4:W2:Y:S01]  /*165a0*/  MUFU.TANH R27, R4 ;  /* 0x00000004001b7308 */ /* 0x0008a20000002400 */
[----:B-1----:R-:W-:-:S07]  /*165b0*/  FMUL.FTZ R0, R22, UR9 ;  /* 0x0000000916007c20 */ /* 0x002fce0008410000 */
[----:B------:R1:W1:Y:S01]  /*165c0*/  MUFU.TANH R33, R0 ;  /* 0x0000000000217308 */ /* 0x0002620000002400 */
[----:B----4-:R-:W-:-:S04]  /*165d0*/  LOP3.LUT R4, R234, 0x1f0, RZ, 0xc0, !PT ;  /* 0x000001f0ea047812 */ /* 0x010fc800078ec0ff */
[----:B-----5:R-:W-:Y:S01]  /*165e0*/  LEA R4, R2, R4, 0x6 ;  /* 0x0000000402047211 */ /* 0x020fe200078e30ff */
[----:B-1----:R-:W-:-:S04]  /*165f0*/  FMUL.FTZ R0, R23, UR9 ;  /* 0x0000000917007c20 */ /* 0x002fc80008410000 */
[----:B------:R1:W4:Y:S08]  /*16600*/  MUFU.TANH R31, R0 ;  /* 0x00000000001f7308 */ /* 0x0003300000002400 */
[----:B------:R2:W2:Y:S01]  /*16610*/  MUFU.TANH R26, R5 ;  /* 0x00000005001a7308 */ /* 0x0004a20000002400 */
[----:B-1----:R-:W-:-:S07]  /*16620*/  SHF.R.U32.HI R0, RZ, 0x2, R236 ;  /* 0x00000002ff007819 */ /* 0x002fce00000116ec */
[----:B------:R1:W1:Y:S01]  /*16630*/  MUFU.TANH R29, R6 ;  /* 0x00000006001d7308 */ /* 0x0002620000002400 */
[----:B------:R-:W-:-:S07]  /*16640*/  LOP3.LUT R0, R0, 0x7, RZ, 0xc0, !PT ;  /* 0x0000000700007812 */ /* 0x000fce00078ec0ff */
[----:B------:R1:W1:Y:S01]  /*16650*/  MUFU.TANH R28, R7 ;  /* 0x00000007001c7308 */ /* 0x0002620000002400 */
[----:B------:R-:W-:-:S04]  /*16660*/  IADD3 R4, PT, PT, -R187, R0, R4 ;  /* 0x00000000bb047210 */ /* 0x000fc80007ffe104 */
[--C-:B------:R-:W-:Y:S02]  /*16670*/  IADD3 R4, PT, PT, R4, UR8, R183.reuse ;  /* 0x0000000804047c10 */ /* 0x100fe4000fffe0b7 */
[----:B------:R-:W-:Y:S02]  /*16680*/  P2R R25, PR, RZ, 0x2 ;  /* 0x00000002ff197803 */ /* 0x000fe40000000000 */
[C-C-:B------:R-:W-:Y:S02]  /*16690*/  VIADDMNMX R2, R4.reuse, 0x1, R183.reuse, PT ;  /* 0x0000000104027846 */ /* 0x140fe400038001b7 */
[----:B------:R-:W-:Y:S01]  /*166a0*/  VIADDMNMX R4, R4, 0x9, R183, PT ;  /* 0x0000000904047846 */ /* 0x000fe200038001b7 */
[----:B------:R-:W-:Y:S06]  /*166b0*/  BAR.SYNC.DEFER_BLOCKING 0x0 ;  /* 0x0000000000007b1d */ /* 0x000fec0000010000 */
[----:B--234-:R-:W-:Y:S05]  /*166c0*/  @!P1 BRA `(.L_x_1209) ;  /* 0x0000000c00349947 */ /* 0x01cfea0003800000 */
        /* <DEDUP_REMOVED lines=12> */
[----:B------:R1:W-:Y:S04]  /*16790*/  STL [R1+0x24], R185 ;  /* 0x000024b901007387 */ /* 0x0003e80000100800 */
[----:B------:R1:W-:Y:S01]  /*167a0*/  STL [R1+0x20], R186 ;  /* 0x000020ba01007387 */ /* 0x0003e20000100800 */
[----:B------:R-:W-:Y:S05]  /*167b0*/  BRA `(.L_x_1211) ;  /* 0x0000000400187947 */ /* 0x000fea0003800000 */
.L_x_1210:
[----:B------:R-:W2:Y:S01]  /*167c0*/  LDL.64 R8, [R1+0x8] ;  /* 0x0000080001087983 */ /* 0x000ea20000100a00 */
[----:B------:R-:W3:Y:S01]  /*167d0*/  LDC R12, c[0x0][0x4f0] ;  /* 0x00013c00ff0c7b82 */ /* 0x000ee20000000800 */
[----:B------:R-:W4:Y:S02]  /*167e0*/  LDCU.64 UR8, c[0x0][0x3a0] ;  /* 0x00007400ff0877ac */ /* 0x000f240008000a00 */
[----:B------:R-:W5:Y:S01]  /*167f0*/  LDL R3, [R1+0x1c] ;  /* 0x00001c0001037983 */ /* 0x000f620000100800 */
[----:B------:R-:W-:Y:S01]  /*16800*/  MOV R14, R185 ;  /* 0x000000b9000e7202 */ /* 0x000fe20000000f00 */
[----:B------:R-:W-:Y:S01]  /*16810*/  IMAD.MOV.U32 R13, RZ, RZ, R186 ;  /* 0x000000ffff0d7224 */ /* 0x000fe200078e00ba */
[----:B---3--:R-:W-:-:S04]  /*16820*/  IABS R11, R12 ;  /* 0x0000000c000b7213 */ /* 0x008fc80000000000 */
[----:B-1----:R-:W1:Y:S08]  /*16830*/  I2F.RP R6, R11 ;  /* 0x0000000b00067306 */ /* 0x002e700000209400 */
[----:B-1----:R-:W1:Y:S02]  /*16840*/  MUFU.RCP R6, R6 ;  /* 0x0000000600067308 */ /* 0x002e640000001000 */
[----:B-1----:R-:W-:-:S06]  /*16850*/  IADD3 R6, PT, PT, R6, 0xffffffe, RZ ;  /* 0x0ffffffe06067810 */ /* 0x002fcc0007ffe0ff */
[----:B------:R-:W1:Y:S02]  /*16860*/  F2I.FTZ.U32.TRUNC.NTZ R7, R6 ;  /* 0x0000000600077305 */ /* 0x000e64000021f000 */
[----:B-1----:R-:W-:Y:S02]  /*16870*/  IMAD.MOV R0, RZ, RZ, -R7 ;  /* 0x000000ffff007224 */ /* 0x002fe400078e0a07 */
[----:B------:R-:W-:Y:S02]  /*16880*/  IMAD.MOV.U32 R6, RZ, RZ, RZ ;  /* 0x000000ffff067224 */ /* 0x000fe400078e00ff */
[----:B--2---:R-:W-:Y:S02]  /*16890*/  IMAD.MOV.U32 R17, RZ, RZ, R9 ;  /* 0x000000ffff117224 */ /* 0x004fe400078e0009 */
[----:B------:R-:W-:Y:S01]  /*168a0*/  IMAD.MOV.U32 R16, RZ, RZ, R8 ;  /* 0x000000ffff107224 */ /* 0x000fe200078e0008 */
[C---:B-----5:R-:W-:Y:S01]  /*168b0*/  IADD3 R9, PT, PT, R3.reuse, -0x100, RZ ;  /* 0xffffff0003097810 */ /* 0x060fe20007ffe0ff */
[----:B------:R-:W-:-:S02]  /*168c0*/  VIADD R8, R3, 0xfffffe00 ;  /* 0xfffffe0003087836 */ /* 0x000fc40000000000 */
[----:B------:R-:W-:Y:S01]  /*168d0*/  IMAD R3, R0, R11, RZ ;  /* 0x0000000b00037224 */ /* 0x000fe200078e02ff */
[----:B------:R-:W-:Y:S02]  /*168e0*/  IABS R0, R9 ;  /* 0x0000000900007213 */ /* 0x000fe40000000000 */
[----:B------:R-:W-:Y:S01]  /*168f0*/  IABS R5, R8 ;  /* 0x0000000800057213 */ /* 0x000fe20000000000 */
[----:B------:R-:W-:Y:S01]  /*16900*/  IMAD.HI.U32 R3, R7, R3, R6 ;  /* 0x0000000307037227 */ /* 0x000fe200078e0006 */
[----:B------:R-:W-:-:S05]  /*16910*/  MOV R6, R0 ;  /* 0x0000000000067202 */ /* 0x000fca0000000f00 */
        /* <DEDUP_REMOVED lines=13> */
[-C--:B------:R-:W-:Y:S02]  /*169f0*/  LOP3.LUT R5, R8, R12.reuse, RZ, 0x3c, !PT ;  /* 0x0000000c08057212 */ /* 0x080fe400078e3cff */
[----:B------:R-:W-:Y:S02]  /*16a00*/  ISETP.GE.U32.AND P4, PT, R6, R11, PT ;  /* 0x0000000b0600720c */ /* 0x000fe40003f86070 */
[----:B------:R-:W-:-:S02]  /*16a10*/  LOP3.LUT R6, R9, R12, RZ, 0x3c, !PT ;  /* 0x0000000c09067212 */ /* 0x000fc400078e3cff */
[----:B------:R-:W-:Y:S02]  /*16a20*/  ISETP.GE.AND P2, PT, R5, RZ, PT ;  /* 0x000000ff0500720c */ /* 0x000fe40003f46270 */
[----:B------:R-:W-:Y:S02]  /*16a30*/  ISETP.GE.AND P1, PT, R6, RZ, PT ;  /* 0x000000ff0600720c */ /* 0x000fe40003f26270 */
[----:B------:R-:W-:Y:S01]  /*16a40*/  LOP3.LUT R5, RZ, R12, RZ, 0x33, !PT ;  /* 0x0000000cff057212 */ /* 0x000fe200078e33ff */
[----:B------:R-:W-:Y:S01]  /*16a50*/  @P3 VIADD R0, R0, 0x1 ;  /* 0x0000000100003836 */ /* 0x000fe20000000000 */
[----:B------:R-:W-:-:S03]  /*16a60*/  ISETP.NE.AND P3, PT, R12, RZ, PT ;  /* 0x000000ff0c00720c */ /* 0x000fc60003f65270 */
[----:B------:R-:W-:-:S04]  /*16a70*/  @P4 IADD3 R3, PT, PT, R3, 0x1, RZ ;  /* 0x0000000103034810 */ /* 0x000fc80007ffe0ff */
[----:B------:R-:W-:Y:S02]  /*16a80*/  @!P2 IMAD.MOV R0, RZ, RZ, -R0 ;  /* 0x000000ffff00a224 */ /* 0x000fe400078e0a00 */
[----:B------:R-:W-:-:S03]  /*16a90*/  @!P1 IADD3 R3, PT, PT, -R3, RZ, RZ ;  /* 0x000000ff03039210 */ /* 0x000fc60007ffe1ff */
[C---:B------:R-:W-:Y:S02]  /*16aa0*/  SEL R0, R5.reuse, R0, !P3 ;  /* 0x0000000005007207 */ /* 0x040fe40005800000 */
[----:B------:R-:W-:-:S03]  /*16ab0*/  SEL R3, R5, R3, !P3 ;  /* 0x0000000305037207 */ /* 0x000fc60005800000 */
[----:B------:R-:W-:-:S04]  /*16ac0*/  IMAD.WIDE R8, R0, 0x4, R16 ;  /* 0x0000000400087825 */ /* 0x000fc800078e0210 */
[C---:B------:R-:W-:Y:S02]  /*16ad0*/  IMAD.WIDE R6, R3.reuse, 0x4, R16 ;  /* 0x0000000403067825 */ /* 0x040fe400078e0210 */
[----:B------:R-:W2:Y:S04]  /*16ae0*/  LDG.E R8, desc[UR4][R8.64] ;  /* 0x0000000408087981 */ /* 0x000ea8000c1e1900 */
[----:B------:R1:W2:Y:S01]  /*16af0*/  LDG.E R5, desc[UR4][R6.64] ;  /* 0x0000000406057981 */ /* 0x0002a2000c1e1900 */
[----:B------:R-:W-:-:S04]  /*16b00*/  IMAD.IADD R0, R3, 0x1, -R0 ;  /* 0x0000000103007824 */ /* 0x000fc800078e0a00 */
[----:B------:R-:W-:-:S05]  /*16b10*/  IMAD R0, R0, R12, -0x100 ;  /* 0xffffff0000007424 */ /* 0x000fca00078e020c */
[----:B------:R-:W-:Y:S01]  /*16b20*/  SHF.R.S32.HI R3, RZ, 0x1f, R0 ;  /* 0x0000001fff037819 */ /* 0x000fe20000011400 */
[----:B-1----:R-:W1:Y:S04]  /*16b30*/  LDC.64 R6, c[0x0][0x3b8] ;  /* 0x0000ee00ff067b82 */ /* 0x002e680000000a00 */
[----:B-1----:R-:W-:-:S04]  /*16b40*/  IMAD R3, R3, R6, RZ ;  /* 0x0000000603037224 */ /* 0x002fc800078e02ff */
[----:B------:R-:W-:Y:S01]  /*16b50*/  IMAD R3, R0, R7, R3 ;  /* 0x0000000700037224 */ /* 0x000fe200078e0203 */
[----:B--2---:R-:W-:Y:S01]  /*16b60*/  IADD3 R5, PT, PT, R8, -R5, RZ ;  /* 0x8000000508057210 */ /* 0x004fe20007ffe0ff */
[----:B------:R-:W-:-:S03]  /*16b70*/  IMAD.WIDE.U32 R8, R0, R6, RZ ;  /* 0x0000000600087225 */ /* 0x000fc600078e00ff */
[----:B------:R-:W-:Y:S01]  /*16b80*/  SHF.R.S32.HI R0, RZ, 0x1f, R5 ;  /* 0x0000001fff007819 */ /* 0x000fe20000011405 */
[----:B------:R-:W-:-:S04]  /*16b90*/  IMAD.IADD R9, R9, 0x1, R3 ;  /* 0x0000000109097824 */ /* 0x000fc800078e0203 */
        /* <DEDUP_REMOVED lines=8> */
.L_x_1211:
[----:B------:R-:W2:Y:S01]  /*16c20*/  LDL R7, [R1+0x24] ;  /* 0x0000240001077983 */ /* 0x000ea20000100800 */
[----:B------:R-:W3:Y:S01]  /*16c30*/  LDCU UR7, c[0x0][0x440] ;  /* 0x00008800ff0777ac */ /* 0x000ee20008000800 */
[----:B------:R-:W4:Y:S02]  /*16c40*/  LDC R5, c[0x0][0x3bc] ;  /* 0x0000ef00ff057b82 */ /* 0x000f240000000800 */
[----:B------:R-:W5:Y:S01]  /*16c50*/  LDL R16, [R1+0x20] ;  /* 0x0000200001107983 */ /* 0x000f620000100800 */
[C---:B------:R-:W-:Y:S01]  /*16c60*/  IMAD.SHL.U32 R3, R6.reuse, 0x20, RZ ;  /* 0x0000002006037824 */ /* 0x040fe200078e00ff */
[----:B---3--:R-:W-:Y:S02]  /*16c70*/  ISETP.GE.AND P1, PT, R233, UR7, PT ;  /* 0x00000007e9007c0c */ /* 0x008fe4000bf26270 */
[C---:B----4-:R-:W-:Y:S02]  /*16c80*/  SHF.L.U64.HI R0, R6.reuse, 0x5, R5 ;  /* 0x0000000506007819 */ /* 0x050fe40000010205 */
[----:B--2---:R-:W-:-:S04]  /*16c90*/  LEA R14, P2, R6, R7, 0x5 ;  /* 0x00000007060e7211 */ /* 0x004fc800078428ff */
[----:B------:R-:W-:Y:S02]  /*16ca0*/  IADD3 R12, P3, PT, R3, R14, RZ ;  /* 0x0000000e030c7210 */ /* 0x000fe40007f7e0ff */
[----:B-----5:R-:W-:-:S03]  /*16cb0*/  LEA.HI.X R15, R6, R16, R5, 0x5, P2 ;  /* 0x00000010060f7211 */ /* 0x020fc600010f2c05 */
[----:B------:R-:W-:Y:S01]  /*16cc0*/  @!P1 IMAD.MOV.U32 R6, RZ, RZ, R7 ;  /* 0x000000ffff069224 */ /* 0x000fe200078e0007 */
[-C--:B------:R-:W-:Y:S01]  /*16cd0*/  IADD3 R10, P2, PT, R12, R3.reuse, RZ ;  /* 0x000000030c0a7210 */ /* 0x080fe20007f5e0ff */
[----:B------:R-:W-:Y:S02]  /*16ce0*/  @!P1 IMAD.MOV.U32 R7, RZ, RZ, R16 ;  /* 0x000000ffff079224 */ /* 0x000fe400078e0010 */
[----:B------:R-:W-:Y:S01]  /*16cf0*/  IMAD.X R13, R0, 0x1, R15, P3 ;  /* 0x00000001000d7824 */ /* 0x000fe200018e060f */
[----:B------:R-:W-:Y:S02]  /*16d00*/  IADD3 R8, P3, PT, R10, R3, RZ ;  /* 0x000000030a087210 */ /* 0x000fe40007f7e0ff */
[----:B------:R-:W-:Y:S01]  /*16d10*/  @!PT LDS RZ, [RZ] ;  /* 0x00000000fffff984 */ /* 0x000fe20000000800 */
[----:B------:R-:W-:Y:S01]  /*16d20*/  @!PT LDS RZ, [RZ] ;  /* 0x00000000fffff984 */ /* 0x000fe20000000800 */
[----:B------:R-:W-:Y:S01]  /*16d30*/  @!PT LDS RZ, [RZ] ;  /* 0x00000000fffff984 */ /* 0x000fe20000000800 */
[----:B------:R2:W-:Y:S01]  /*16d40*/  @!P1 LDGSTS.E.BYPASS.LTC128B.128 [R237+0x2000], desc[UR4][R6.64] ;  /* 0x0200000006ed9fae */ /* 0x0005e2000b981a04 */
[----:B------:R-:W-:-:S04]  /*16d50*/  IMAD.X R11, R13, 0x1, R0, P2 ;  /* 0x000000010d0b7824 */ /* 0x000fc800010e0600 */
[----:B------:R-:W-:Y:S01]  /*16d60*/  IMAD.X R9, R11, 0x1, R0, P3 ;  /* 0x000000010b097824 */ /* 0x000fe200018e0600 */
[----:B------:R3:W-:Y:S04]  /*16d70*/  @P1 STS.128 [R237+0x2000], RZ ;  /* 0x002000ffed001388 */ /* 0x0007e80000000c00 */
[----:B------:R-:W-:Y:S01]  /*16d80*/  @!PT LDS RZ, [RZ] ;  /* 0x00000000fffff984 */ /* 0x000fe20000000800 */
[----:B------:R-:W-:Y:S01]  /*16d90*/  @!PT LDS RZ, [RZ] ;  /* 0x00000000fffff984 */ /* 0x000fe20000000800 */
[----:B------:R-:W-:Y:S01]  /*16da0*/  @!PT LDS RZ, [RZ] ;  /* 0x00000000fffff984 */ /* 0x000fe20000000800 */
[----:B------:R4:W-:Y:S01]  /*16db0*/  @!P1 LDGSTS.E.BYPASS.LTC128B.128 [R237+0x2800], desc[UR4][R14.64] ;  /* 0x028000000eed9fae */ /* 0x0009e2000b981a04 */
[----:B--2---:R-:W-:-:S04]  /*16dc0*/  IADD3 R6, P2, PT, R8, R3, RZ ;  /* 0x0000000308067210 */ /* 0x004fc80007f5e0ff */
[----:B------:R-:W-:Y:S01]  /*16dd0*/  IADD3 R22, P3, PT, R6, R3, RZ ;  /* 0x0000000306167210 */ /* 0x000fe20007f7e0ff */
[----:B------:R-:W-:-:S03]  /*16de0*/  IMAD.X R7, R9, 0x1, R0, P2 ;  /* 0x0000000109077824 */ /* 0x000fc600010e0600 */
[----:B------:R-:W-:Y:S01]  /*16df0*/  IADD3 R20, P2, PT, R22, R3, RZ ;  /* 0x0000000316147210 */ /* 0x000fe20007f5e0ff */
[----:B------:R-:W-:-:S03]  /*16e00*/  IMAD.X R23, R7, 0x1, R0, P3 ;  /* 0x0000000107177824 */ /* 0x000fc600018e0600 */
[----:B------:R-:W-:Y:S01]  /*16e10*/  IADD3 R18, P3, PT, R20, R3, RZ ;  /* 0x0000000314127210 */ /* 0x000fe20007f7e0ff */
[----:B------:R-:W-:-:S03]  /*16e20*/  IMAD.X R21, R23, 0x1, R0, P2 ;  /* 0x0000000117157824 */ /* 0x000fc600010e0600 */
[-C--:B------:R-:W-:Y:S01]  /*16e30*/  IADD3 R16, P2, PT, R18, R3.reuse, RZ ;  /* 0x0000000312107210 */ /* 0x080fe20007f5e0ff */
[--C-:B------:R-:W-:Y:S01]  /*16e40*/  IMAD.X R19, R21, 0x1, R0.reuse, P3 ;  /* 0x0000000115137824 */ /* 0x100fe200018e0600 */
[----:B------:R3:W-:Y:S02]  /*16e50*/  @P1 STS.128 [R237+0x2800], RZ ;  /* 0x002800ffed001388 */ /* 0x0007e40000000c00 */
[-C--:B----4-:R-:W-:Y:S01]  /*16e60*/  IADD3 R14, P3, PT, R16, R3.reuse, RZ ;  /* 0x00000003100e7210 */ /* 0x090fe20007f7e0ff */
[--C-:B------:R-:W-:Y:S01]  /*16e70*/  IMAD.X R17, R19, 0x1, R0.reuse, P2 ;  /* 0x0000000113117824 */ /* 0x100fe200010e0600 */
[----:B------:R-:W-:Y:S01]  /*16e80*/  @!PT LDS RZ, [RZ] ;  /* 0x00000000fffff984 */ /* 0x000fe20000000800 */
[----:B------:R-:W-:Y:S01]  /*16e90*/  @!PT LDS RZ, [RZ] ;  /* 0x00000000fffff984 */ /* 0x000fe20000000800 */
[----:B------:R-:W-:Y:S01]  /*16ea0*/  @!PT LDS RZ, [RZ] ;  /* 0x00000000fffff984 */ /* 0x000fe20000000800 */
[----:B------:R2:W-:Y:S03]  /*16eb0*/  @!P1 LDGSTS.E.BYPASS.LTC128B.128 [R237+0x3000], desc[UR4][R12.64] ;  /* 0x030000000ced9fae */ /* 0x0005e6000b981a04 */
[----:B------:R-:W-:Y:S01]  /*16ec0*/  IMAD.X R15, R17, 0x1, R0, P3 ;  /* 0x00000001110f7824 */ /* 0x000fe200018e0600 */
        /* <DEDUP_REMOVED lines=21> */
[----:B------:R-:W-:Y:S01]  /*17020*/  @!P1 LDGSTS.E.BYPASS.LTC128B.128 [R237+0x5000], desc[UR4][R22.64] ;  /* 0x0500000016ed9fae */ /* 0x000fe2000b981a04 */
[----:B----4-:R-:W-:-:S03]  /*17030*/  IADD3 R10, P3, PT, R12, R3, RZ ;  /* 0x000000030c0a7210 */ /* 0x010fc60007f7e0ff */
[----:B------:R3:W-:Y:S02]  /*17040*/  @P1 STS.128 [R237+0x5000], RZ ;  /* 0x005000ffed001388 */ /* 0x0007e40000000c00 */
[----:B------:R-:W-:Y:S02]  /*17050*/  IMAD.X R11, R13, 0x1, R0, P3 ;  /* 0x000000010d0b7824 */ /* 0x000fe400018e0600 */
[----:B------:R-:W-:Y:S01]  /*17060*/  @!PT LDS RZ, [RZ] ;  /* 0x00000000fffff984 */ /* 0x000fe20000000800 */
[----:B------:R-:W-:Y:S01]  /*17070*/  @!PT LDS RZ, [RZ] ;  /* 0x00000000fffff984 */ /* 0x000fe20000000800 */
[----:B------:R-:W-:Y:S01]  /*17080*/  @!PT LDS RZ, [RZ] ;  /* 0x00000000fffff984 */ /* 0x000fe20000000800 */
[----:B------:R-:W-:Y:S01]  /*17090*/  @!P1 LDGSTS.E.BYPASS.LTC128B.128 [R237+0x5800], desc[UR4][R20.64] ;  /* 0x0580000014ed9fae */ /* 0x000fe2000b981a04 */
[----:B-----5:R-:W-:-:S03]  /*170a0*/  IADD3 R8, P2, PT, R10, R3, RZ ;  /* 0x000000030a087210 */ /* 0x020fc60007f5e0ff */
[----:B------:R3:W-:Y:S02]  /*170b0*/  @P1 STS.128 [R237+0x5800], RZ ;  /* 0x005800ffed001388 */ /* 0x0007e40000000c00 */
[----:B------:R-:W-:Y:S02]  /*170c0*/  IMAD.X R9, R11, 0x1, R0, P2 ;  /* 0x000000010b097824 */ /* 0x000fe400010e0600 */
[----:B------:R-:W-:Y:S01]  /*170d0*/  @!PT LDS RZ, [RZ] ;  /* 0x00000000fffff984 */ /* 0x000fe20000000800 */
[----:B------:R-:W-:Y:S01]  /*170e0*/  @!PT LDS RZ, [RZ] ;  /* 0x00000000fffff984 */ /* 0x000fe20000000800 */
[----:B------:R-:W-:Y:S01]  /*170f0*/  @!PT LDS RZ, [RZ] ;  /* 0x00000000fffff984 */ /* 0x000fe20000000800 */
[----:B------:R-:W-:Y:S01]  /*17100*/  @!P1 LDGSTS.E.BYPASS.LTC128B.128 [R237+0x6000], desc[UR4][R18.64] ;  /* 0x0600000012ed9fae */ /* 0x000fe2000b981a04 */
[----:B-1----:R-:W-:-:S03]  /*17110*/  IADD3 R6, P3, PT, R8, R3, RZ ;  /* 0x0000000308067210 */ /* 0x002fc60007f7e0ff */
[----:B------:R3:W-:Y:S04]  /*17120*/  @P1 STS.128 [R237+0x6000], RZ ;  /* 0x006000ffed001388 */ /* 0x0007e80000000c00 */
        /* <DEDUP_REMOVED lines=20> */
[----:B-1----:R-:W-:-:S03]  /*17270*/  @!P1 IADD3 R16, P2, PT, R6, R3, RZ ;  /* 0x0000000306109210 */ /* 0x002fc60007f5e0ff */
[----:B------:R3:W-:Y:S02]  /*17280*/  @P1 STS.128 [R237+0x8000], RZ ;  /* 0x008000ffed001388 */ /* 0x0007e40000000c00 */
[----:B------:R-:W-:Y:S02]  /*17290*/  @!P1 IMAD.X R17, R7, 0x1, R0, P2 ;  /* 0x0000000107119824 */ /* 0x000fe400010e0600 */
        /* <DEDUP_REMOVED lines=16> */
.L_x_1209:
[----:B------:R-:W-:Y:S01]  /*173a0*/  IMAD.SHL.U32 R0, R236, 0x2, RZ ;  /* 0x00000002ec007824 */ /* 0x000fe200078e00ff */
[----:B------:R-:W2:Y:S04]  /*173b0*/  LDCU UR7, c[0x0][0x45c] ;  /* 0x00008b80ff0777ac */ /* 0x000ea80008000800 */
[----:B------:R-:W-:-:S05]  /*173c0*/  LOP3.LUT R0, R0, 0x6, RZ, 0xc0, !PT ;  /* 0x0000000600007812 */ /* 0x000fca00078ec0ff */
[----:B------:R-:W-:-:S04]  /*173d0*/  IMAD R0, R184, 0x100, R0 ;  /* 0x00000100b8007824 */ /* 0x000fc800078e0200 */
[C---:B------:R-:W-:Y:S02]  /*173e0*/  VIADD R3, R0.reuse, 0xffffff00 ;  /* 0xffffff0000037836 */ /* 0x040fe40000000000 */
[C---:B------:R-:W-:Y:S02]  /*173f0*/  VIADD R5, R0.reuse, 0xffffff01 ;  /* 0xffffff0100057836 */ /* 0x040fe40000000000 */
[C---:B-1-3--:R-:W-:Y:S01]  /*17400*/  VIADD R6, R0.reuse, 0xffffffd0 ;  /* 0xffffffd000067836 */ /* 0x04afe20000000000 */
[C---:B------:R-:W-:Y:S02]  /*17410*/  ISETP.GE.AND P2, PT, R3.reuse, R2, PT ;  /* 0x000000020300720c */ /* 0x040fe40003f46270 */
[-C--:B------:R-:W-:Y:S01]  /*17420*/  ISETP.GE.AND P1, PT, R3, R4.reuse, PT ;  /* 0x000000040300720c */ /* 0x080fe20003f26270 */
[----:B------:R-:W-:Y:S01]  /*17430*/  VIADD R3, R0, 0xffffff08 ;  /* 0xffffff0800037836 */ /* 0x000fe20000000000 */
[----:B------:R-:W-:Y:S02]  /*17440*/  ISETP.GE.AND P4, PT, R5, R4, PT ;  /* 0x000000040500720c */ /* 0x000fe40003f86270 */
[----:B------:R-:W-:-:S02]  /*17450*/  FSEL R20, R180, -INF , !P1 ;  /* 0xff800000b4147808 */ /* 0x000fc40004800000 */
[C---:B------:R-:W-:Y:S02]  /*17460*/  ISETP.GE.AND P5, PT, R3.reuse, R2, PT ;  /* 0x000000020300720c */ /* 0x040fe40003fa6270 */
[----:B------:R-:W-:Y:S01]  /*17470*/  ISETP.GE.AND P1, PT, R3, R4, PT ;  /* 0x000000040300720c */ /* 0x000fe20003f26270 */
[C---:B------:R-:W-:Y:S01]  /*17480*/  VIADD R3, R0.reuse, 0xffffff10 ;  /* 0xffffff1000037836 */ /* 0x040fe20000000000 */
[-C--:B------:R-:W-:Y:S01]  /*17490*/  ISETP.GE.AND P3, PT, R5, R2.reuse, PT ;  /* 0x000000020500720c */ /* 0x080fe20003f66270 */
[----:B------:R-:W-:Y:S01]  /*174a0*/  VIADD R5, R0, 0xffffff09 ;  /* 0xffffff0900057836 */ /* 0x000fe20000000000 */
[----:B------:R-:W-:Y:S02]  /*174b0*/  FSEL R11, R179, -INF , !P4 ;  /* 0xff800000b30b7808 */ /* 0x000fe40006000000 */
[----:B------:R-:W-:Y:S02]  /*174c0*/  FSEL R22, R175, -INF , !P1 ;  /* 0xff800000af167808 */ /* 0x000fe40004800000 */
[----:B------:R-:W-:-:S02]  /*174d0*/  ISETP.GE.AND P4, PT, R3, R2, PT ;  /* 0x000000020300720c */ /* 0x000fc40003f86270 */
[----:B------:R-:W-:Y:S01]  /*174e0*/  ISETP.GE.AND P1, PT, R3, R4, PT ;  /* 0x000000040300720c */ /* 0x000fe20003f26270 */
        /* <DEDUP_REMOVED lines=8> */
[C---:B------:R-:W-:Y:S02]  /*17570*/  ISETP.GE.AND P4, PT, R3.reuse, R2, PT ;  /* 0x000000020300720c */ /* 0x040fe40003f86270 */
[----:B------:R-:W-:Y:S01]  /*17580*/  ISETP.GE.AND P1, PT, R3, R4, PT ;  /* 0x000000040300720c */ /* 0x000fe20003f26270 */
[----:B------:R-:W-:Y:S01]  /*17590*/  VIADD R3, R0, 0xffffff20 ;  /* 0xffffff2000037836 */ /* 0x000fe20000000000 */
[----:B------:R-:W-:Y:S02]  /*175a0*/  FSEL R10, R176, -INF , !P3 ;  /* 0xff800000b00a7808 */ /* 0x000fe40005800000 */
[----:B------:R-:W-:Y:S02]  /*175b0*/  FSEL R21, R174, -INF , !P2 ;  /* 0xff800000ae157808 */ /* 0x000fe40005000000 */
[----:B------:R-:W-:-:S02]  /*175c0*/  ISETP.GE.AND P3, PT, R5, R2, PT ;  /* 0x000000020500720c */ /* 0x000fc40003f66270 */
[----:B------:R-:W-:Y:S01]  /*175d0*/  ISETP.GE.AND P2, PT, R5, R4, PT ;  /* 0x000000040500720c */ /* 0x000fe20003f46270 */
        /* <DEDUP_REMOVED lines=213> */
[----:B------:R-:W-:Y:S02]  /*18330*/  FSEL R232, R82, -INF , !P1 ;  /* 0xff80000052e87808 */ /* 0x000fe40004800000 */
[C---:B------:R-:W-:Y:S02]  /*18340*/  ISETP.GE.AND P4, PT, R3.reuse, R2, PT ;  /* 0x000000020300720c */ /* 0x040fe40003f86270 */
[----:B------:R-:W-:-:S02]  /*18350*/  ISETP.GE.AND P1, PT, R3, R4, PT ;  /* 0x000000040300720c */ /* 0x000fc40003f26270 */
[----:B------:R-:W-:Y:S02]  /*18360*/  FSEL R201, R87, -INF , !P3 ;  /* 0xff80000057c97808 */ /* 0x000fe40005800000 */
[----:B------:R-:W-:Y:S02]  /*18370*/  FSEL R206, R85, -INF , !P2 ;  /* 0xff80000055ce7808 */ /* 0x000fe40005000000 */
[----:B------:R-:W-:Y:S02]  /*18380*/  FMNMX3.FTZ R3, R7, R8, R9, !PT ;  /* 0x0000000807037276 */ /* 0x000fe40007810009 */
[C---:B------:R-:W-:Y:S02]  /*18390*/  ISETP.GE.AND P3, PT, R5.reuse, R2, PT ;  /* 0x000000020500720c */ /* 0x040fe40003f66270 */
[----:B------:R-:W-:Y:S01]  /*183a0*/  ISETP.GE.AND P2, PT, R5, R4, PT ;  /* 0x000000040500720c */ /* 0x000fe20003f46270 */
[----:B------:R-:W-:Y:S01]  /*183b0*/  VIADD R5, R0, 0xffffffc9 ;  /* 0xffffffc900057836 */ /* 0x000fe20000000000 */
[----:B------:R-:W-:-:S02]  /*183c0*/  FMNMX3.FTZ R3, R3, R10, R24, !PT ;  /* 0x0000000a03037276 */ /* 0x000fc40007810018 */
[----:B------:R-:W-:Y:S02]  /*183d0*/  FSEL R226, R83, -INF , !P3 ;  /* 0xff80000053e27808 */ /* 0x000fe40005800000 */
[----:B------:R-:W-:Y:S02]  /*183e0*/  FSEL R229, R79, -INF , !P2 ;  /* 0xff8000004fe57808 */ /* 0x000fe40005000000 */
[C---:B------:R-:W-:Y:S02]  /*183f0*/  ISETP.GE.AND P3, PT, R5.reuse, R2, PT ;  /* 0x000000020500720c */ /* 0x040fe40003f66270 */
[----:B------:R-:W-:Y:S02]  /*18400*/  ISETP.GE.AND P2, PT, R5, R4, PT ;  /* 0x000000040500720c */ /* 0x000fe40003f46270 */
[----:B------:R-:W-:Y:S02]  /*18410*/  FMNMX3.FTZ R5, R3, R23, R53, !PT ;  /* 0x0000001703057276 */ /* 0x000fe40007810035 */
[----:B------:R-:W-:-:S02]  /*18420*/  FMNMX3.FTZ R3, R20, R11, R22, !PT ;  /* 0x0000000b14037276 */ /* 0x000fc40007810016 */
[----:B------:R-:W-:Y:S02]  /*18430*/  FMNMX3.FTZ R5, R5, R52, R65, !PT ;  /* 0x0000003405057276 */ /* 0x000fe40007810041 */
[----:B------:R-:W-:Y:S02]  /*18440*/  FMNMX3.FTZ R3, R3, R21, R54, !PT ;  /* 0x0000001503037276 */ /* 0x000fe40007810036 */
[----:B------:R-:W-:Y:S01]  /*18450*/  FMNMX3.FTZ R36, R5, R66, R67, !PT ;  /* 0x0000004205247276 */ /* 0x000fe20007810043 */
[----:B------:R-:W-:Y:S01]  /*18460*/  VIADD R5, R0, 0xffffffd8 ;  /* 0xffffffd800057836 */ /* 0x000fe20000000000 */
        /* <DEDUP_REMOVED lines=33> */
[----:B------:R-:W-:Y:S02]  /*18680*/  ISETP.GE.AND P3, PT, R6, R2, PT ;  /* 0x000000020600720c */ /* 0x000fe40003f66270 */
[----:B------:R-:W-:-:S02]  /*18690*/  FMNMX3.FTZ R36, R36, R142, R145, !PT ;  /* 0x0000008e24247276 */ /* 0x000fc40007810091 */
[----:B------:R-:W-:Y:S02]  /*186a0*/  FMNMX3.FTZ R3, R3, R136, R137, !PT ;  /* 0x0000008803037276 */ /* 0x000fe40007810089 */
[----:B------:R-:W-:Y:S02]  /*186b0*/  FSEL R241, R72, -INF , !P4 ;  /* 0xff80000048f17808 */ /* 0x000fe40006000000 */
[----:B------:R-:W-:Y:S02]  /*186c0*/  FSEL R240, R63, -INF , !P3 ;  /* 0xff8000003ff07808 */ /* 0x000fe40005800000 */
[----:B------:R-:W-:Y:S02]  /*186d0*/  FSEL R230, R64, -INF , !P2 ;  /* 0xff80000040e67808 */ /* 0x000fe40005000000 */
[C---:B------:R-:W-:Y:S02]  /*186e0*/  ISETP.GE.AND P4, PT, R5.reuse, R2, PT ;  /* 0x000000020500720c */ /* 0x040fe40003f86270 */
[----:B------:R-:W-:Y:S01]  /*186f0*/  ISETP.GE.AND P3, PT, R5, R4, PT ;  /* 0x000000040500720c */ /* 0x000fe20003f66270 */
[----:B------:R-:W-:Y:S01]  /*18700*/  VIADD R5, R0, 0xffffffe0 ;  /* 0xffffffe000057836 */ /* 0x000fe20000000000 */
[----:B------:R-:W-:-:S02]  /*18710*/  FMNMX3.FTZ R36, R36, R149, R162, !PT ;  /* 0x0000009524247276 */ /* 0x000fc400078100a2 */
        /* <DEDUP_REMOVED lines=50> */
[----:B------:R-:W-:Y:S02]  /*18a40*/  FSEL R247, R40, -INF , !P6 ;  /* 0xff80000028f77808 */ /* 0x000fe40007000000 */
[----:B------:R-:W-:Y:S02]  /*18a50*/  FMNMX3.FTZ R36, R36, R238, R249, !PT ;  /* 0x000000ee24247276 */ /* 0x000fe400078100f9 */
[----:B------:R-:W-:Y:S02]  /*18a60*/  FMNMX3.FTZ R0, R0, R230, R245, !PT ;  /* 0x000000e600007276 */ /* 0x000fe400078100f5 */
[----:B------:R-:W-:Y:S02]  /*18a70*/  FSEL R250, R34, -INF , !P1 ;  /* 0xff80000022fa7808 */ /* 0x000fe40004800000 */
[----:B------:R-:W-:-:S02]  /*18a80*/  FSEL R184, R37, -INF , !P2 ;  /* 0xff80000025b87808 */ /* 0x000fc40005000000 */
[----:B------:R-:W-:Y:S02]  /*18a90*/  ISETP.GE.AND P1, PT, R6, R2, PT ;  /* 0x000000020600720c */ /* 0x000fe40003f26270 */
[----:B------:R-:W-:Y:S02]  /*18aa0*/  FMNMX3.FTZ R36, R36, R248, R247, !PT ;  /* 0x000000f824247276 */ /* 0x000fe400078100f7 */
[----:B------:R-:W-:Y:S02]  /*18ab0*/  FMNMX3.FTZ R0, R0, R244, R243, !PT ;  /* 0x000000f400007276 */ /* 0x000fe400078100f3 */
[----:B------:R-:W-:Y:S02]  /*18ac0*/  FSEL R186, R30, -INF , !P3 ;  /* 0xff8000001eba7808 */ /* 0x000fe40005800000 */
[----:B------:R-:W-:Y:S02]  /*18ad0*/  ISETP.GE.AND P3, PT, R5, R2, PT ;  /* 0x000000020500720c */ /* 0x000fe40003f66270 */
[----:B------:R-:W-:-:S02]  /*18ae0*/  FSEL R187, R27, -INF , !P1 ;  /* 0xff8000001bbb7808 */ /* 0x000fc40004800000 */
[----:B------:R-:W-:Y:S02]  /*18af0*/  FMNMX3.FTZ R36, R36, R246, R184, !PT ;  /* 0x000000f624247276 */ /* 0x000fe400078100b8 */
[----:B------:R-:W-:Y:S02]  /*18b00*/  FMNMX3.FTZ R0, R0, R242, R198, !PT ;  /* 0x000000f200007276 */ /* 0x000fe400078100c6 */
[----:B------:R-:W-:Y:S02]  /*18b10*/  FSEL R188, R26, -INF , !P3 ;  /* 0xff8000001abc7808 */ /* 0x000fe40005800000 */
[----:B------:R-:W-:Y:S02]  /*18b20*/  FMNMX3.FTZ R36, R36, R186, R187, !PT ;  /* 0x000000ba24247276 */ /* 0x000fe400078100bb */
[----:B------:R-:W-:Y:S02]  /*18b30*/  ISETP.GE.AND P2, PT, R6, R4, PT ;  /* 0x000000040600720c */ /* 0x000fe40003f46270 */
[----:B------:R-:W-:-:S02]  /*18b40*/  FSEL R193, R33, -INF , !P5 ;  /* 0xff80000021c17808 */ /* 0x000fc40006800000 */
[----:B------:R-:W-:Y:S02]  /*18b50*/  FMNMX3.FTZ R0, R0, R252, R251, !PT ;  /* 0x000000fc00007276 */ /* 0x000fe400078100fb */
[----:B------:R-:W-:Y:S02]  /*18b60*/  FMNMX.FTZ R36, R188, R36, !PT ;  /* 0x00000024bc247209 */ /* 0x000fe40007810000 */
[----:B------:R-:W-:Y:S02]  /*18b70*/  ISETP.GE.AND P1, PT, R5, R4, PT ;  /* 0x000000040500720c */ /* 0x000fe40003f26270 */
[----:B------:R-:W-:Y:S01]  /*18b80*/  FSEL R194, R31, -INF , !P4 ;  /* 0xff8000001fc27808 */ /* 0x000fe20006000000 */
[----:B------:R-:W1:Y:S01]  /*18b90*/  SHFL.BFLY PT, R5, R36, 0x2, 0x1f ;  /* 0x0c401f0024057f89 */ /* 0x000e6200000e0000 */
[----:B------:R-:W-:Y:S02]  /*18ba0*/  FSEL R195, R29, -INF , !P2 ;  /* 0xff8000001dc37808 */ /* 0x000fe40005000000 */
[----:B------:R-:W-:-:S02]  /*18bb0*/  FMNMX3.FTZ R0, R0, R250, R193, !PT ;  /* 0x000000fa00007276 */ /* 0x000fc400078100c1 */
[----:B------:R-:W-:Y:S02]  /*18bc0*/  FSEL R196, R28, -INF , !P1 ;  /* 0xff8000001cc47808 */ /* 0x000fe40004800000 */
[----:B------:R-:W-:Y:S02]  /*18bd0*/  FMNMX3.FTZ R0, R0, R194, R195, !PT ;  /* 0x000000c200007276 */ /* 0x000fe400078100c3 */
[----:B------:R-:W-:Y:S02]  /*18be0*/  ISETP.NE.AND P6, PT, R25, RZ, PT ;  /* 0x000000ff1900720c */ /* 0x000fe40003fc5270 */
[----:B------:R-:W-:-:S05]  /*18bf0*/  FMNMX.FTZ R0, R196, R0, !PT ;  /* 0x00000000c4007209 */ /* 0x000fca0007810000 */
[----:B------:R-:W3:Y:S01]  /*18c00*/  SHFL.BFLY PT, R3, R0, 0x2, 0x1f ;  /* 0x0c401f0000037f89 */ /* 0x000ee200000e0000 */
[----:B-1----:R-:W-:-:S05]  /*18c10*/  FMNMX.FTZ R36, R36, R5, !PT ;  /* 0x0000000524247209 */ /* 0x002fca0007810000 */
[----:B------:R-:W1:Y:S01]  /*18c20*/  SHFL.BFLY PT, R5, R36, 0x1, 0x1f ;  /* 0x0c201f0024057f89 */ /* 0x000e6200000e0000 */
[----:B---3--:R-:W-:Y:S01]  /*18c30*/  FMNMX.FTZ R0, R0, R3, !PT ;  /* 0x0000000300007209 */ /* 0x008fe20007810000 */
[----:B------:R-:W-:-:S04]  /*18c40*/  IMAD.IADD R3, R203, 0x1, R204 ;  /* 0x00000001cb037824 */ /* 0x000fc800078e02cc */
[----:B------:R-:W3:Y:S01]  /*18c50*/  SHFL.BFLY PT, R6, R0, 0x1, 0x1f ;  /* 0x0c201f0000067f89 */ /* 0x000ee200000e0000 */
[----:B------:R-:W-:-:S05]  /*18c60*/  LEA R37, R3, UR6, 0x1 ;  /* 0x0000000603257c11 */ /* 0x000fca000f8e08ff */
[--C-:B------:R-:W-:Y:S01]  /*18c70*/  IMAD.IADD R39, R80, 0x1, R37.reuse ;  /* 0x0000000150277824 */ /* 0x100fe200078e0225 */
[----:B------:R-:W-:Y:S01]  /*18c80*/  LDSM.16.MT88.4 R12, [R37+0xa000] ;  /* 0x00a00000250c783b */ /* 0x000fe20000004200 */
[----:B-1----:R-:W-:Y:S01]  /*18c90*/  FMNMX.FTZ R36, R36, R5, !PT ;  /* 0x0000000524247209 */ /* 0x002fe20007810000 */
[----:B------:R-:W-:Y:S02]  /*18ca0*/  IMAD.IADD R38, R200, 0x1, R37 ;  /* 0x00000001c8267824 */ /* 0x000fe400078e0225 */
[----:B------:R-:W1:Y:S01]  /*18cb0*/  LDSM.16.MT88.4 R16, [R39+0xa000] ;  /* 0x00a000002710783b */ /* 0x000e620000004200 */
[C---:B------:R-:W-:Y:S01]  /*18cc0*/  FSETP.NEU.FTZ.AND P1, PT, R36.reuse, -INF , PT ;  /* 0xff8000002400780b */ /* 0x040fe20003f3d000 */
[----:B--2---:R-:W-:Y:S01]  /*18cd0*/  FMUL.FTZ R5, R36, UR7 ;  /* 0x0000000724057c20 */ /* 0x004fe20008410000 */
[----:B------:R-:W-:Y:S01]  /*18ce0*/  IMAD.IADD R64, R80, 0x1, R38 ;  /* 0x0000000150407824 */ /* 0x000fe200078e0226 */
[----:B------:R-:W2:Y:S03]  /*18cf0*/  LDSM.16.MT88.4 R32, [R38+0xa000] ;  /* 0x00a000002620783b */ /* 0x000ea60000004200 */
[----:B------:R-:W-:Y:S01]  /*18d00*/  FSEL R5, R5, RZ, P1 ;  /* 0x000000ff05057208 */ /* 0x000fe20000800000 */
[----:B------:R-:W4:Y:S04]  /*18d10*/  LDSM.16.MT88.4 R28, [R64+0xa000] ;  /* 0x00a00000401c783b */ /* 0x000f280000004200 */
[----:B------:R-:W-:Y:S01]  /*18d20*/  LDSM.16.MT88.4 R80, [R39+0xb000] ;  /* 0x00b000002750783b */ /* 0x000fe20000004200 */
[----:B---3--:R-:W-:Y:S01]  /*18d30*/  FMNMX.FTZ R3, R0, R6, !PT ;  /* 0x0000000600037209 */ /* 0x008fe20007810000 */
[--C-:B------:R-:W-:Y:S01]  /*18d40*/  FFMA.FTZ R6, R7, UR7, -R5.reuse ;  /* 0x0000000707067c23 */ /* 0x100fe20008010805 */
[----:B------:R-:W-:-:S02]  /*18d50*/  FFMA.FTZ R7, R8, UR7, -R5 ;  /* 0x0000000708077c23 */ /* 0x000fc40008010805 */
[C---:B------:R-:W-:Y:S01]  /*18d60*/  FSETP.NEU.FTZ.AND P1, PT, R3.reuse, -INF , PT ;  /* 0xff8000000300780b */ /* 0x040fe20003f3d000 */
[----:B------:R-:W-:Y:S01]  /*18d70*/  FMUL.FTZ R0, R3, UR7 ;  /* 0x0000000703007c20 */ /* 0x000fe20008410000 */
[----:B------:R3:W-:Y:S04]  /*18d80*/  MUFU.EX2 R218, R6 ;  /* 0x0000000600da7308 */ /* 0x0007e80000000800 */
[----:B------:R-:W-:Y:S01]  /*18d90*/  FSEL R0, R0, RZ, P1 ;  /* 0x000000ff00007208 */ /* 0x000fe20000800000 */
[----:B------:R5:W1:Y:S04]  /*18da0*/  MUFU.EX2 R216, R7 ;  /* 0x0000000700d87308 */ /* 0x000a680000000800 */
[----:B------:R-:W-:-:S04]  /*18db0*/  FFMA.FTZ R8, R11, UR7, -R0 ;  /* 0x000000070b087c23 */ /* 0x000fc80008010800 */
[----:B------:R1:W-:Y:S01]  /*18dc0*/  MUFU.EX2 R214, R8 ;  /* 0x0000000800d67308 */ /* 0x0003e20000000800 */
[----:B---3--:R-:W-:-:S04]  /*18dd0*/  FFMA.FTZ R6, R9, UR7, -R5 ;  /* 0x0000000709067c23 */ /* 0x008fc80008010805 */
[----:B------:R3:W-:Y:S01]  /*18de0*/  MUFU.EX2 R220, R6 ;  /* 0x0000000600dc7308 */ /* 0x0007e20000000800 */
[----:B-----5:R-:W-:-:S04]  /*18df0*/  FFMA.FTZ R7, R10, UR7, -R5 ;  /* 0x000000070a077c23 */ /* 0x020fc80008010805 */
[----:B------:R5:W2:Y:S01]  /*18e00*/  MUFU.EX2 R219, R7 ;  /* 0x0000000700db7308 */ /* 0x000aa20000000800 */
[----:B-1----:R-:W-:Y:S01]  /*18e10*/  F2FP.F16.F32.PACK_AB R8, R216, R218 ;  /* 0x000000dad808723e */ /* 0x002fe200000000ff */
[----:B---3--:R-:W-:-:S04]  /*18e20*/  FFMA.FTZ R6, R20, UR7, -R0 ;  /* 0x0000000714067c23 */ /* 0x008fc80008010800 */
[----:B------:R1:W3:Y:S01]  /*18e30*/  MUFU.EX2 R215, R6 ;  /* 0x0000000600d77308 */ /* 0x0002e20000000800 */
[----:B-----5:R-:W-:Y:S01]  /*18e40*/  FFMA.FTZ R7, R22, UR7, -R0 ;  /* 0x0000000716077c23 */ /* 0x020fe20008010800 */
[----:B--2---:R-:W-:-:S03]  /*18e50*/  F2FP.F16.F32.PACK_AB R10, R219, R220 ;  /* 0x000000dcdb0a723e */ /* 0x004fc600000000ff */
[----:B------:R2:W-:Y:S01]  /*18e60*/  MUFU.EX2 R213, R7 ;  /* 0x0000000700d57308 */ /* 0x0005e20000000800 */
[----:B-1----:R-:W-:Y:S01]  /*18e70*/  FFMA.FTZ R6, R21, UR7, -R0 ;  /* 0x0000000715067c23 */ /* 0x002fe20008010800 */
[----:B---3--:R-:W-:-:S03]  /*18e80*/  F2FP.F16.F32.PACK_AB R9, R214, R215 ;  /* 0x000000d7d609723e */ /* 0x008fc600000000ff */
[----:B------:R-:W1:Y:S01]  /*18e90*/  MUFU.EX2 R224, R6 ;  /* 0x0000000600e07308 */ /* 0x000e620000000800 */
[----:B--2---:R-:W-:-:S04]  /*18ea0*/  FFMA.FTZ R7, R23, UR7, -R5 ;  /* 0x0000000717077c23 */ /* 0x004fc80008010805 */
        /* <DEDUP_REMOVED lines=47> */
[----:B------:R-:W-:Y:S01]  /*191a0*/  HMMA.16816.F32 R88, R8, R24, R40 ;  /* 0x000000180858723c */ /* 0x000fe20000001828 */
[----:B------:R2:W-:Y:S01]  /*191b0*/  MUFU.EX2 R194, R7 ;  /* 0x0000000700c27308 */ /* 0x0005e20000000800 */
[----:B-1----:R-:W-:-:S04]  /*191c0*/  FFMA.FTZ R6, R67, UR7, -R5 ;  /* 0x0000000743067c23 */ /* 0x002fc80008010805 */
[----:B------:R1:W5:Y:S02]  /*191d0*/  MUFU.EX2 R198, R6 ;  /* 0x0000000600c67308 */ /* 0x0003640000000800 */
[----:B------:R-:W-:Y:S01]  /*191e0*/  HMMA.16816.F32 R84, R8, R26, R48 ;  /* 0x0000001a0854723c */ /* 0x000fe20000001830 */
[----:B--2---:R-:W-:-:S07]  /*191f0*/  FFMA.FTZ R7, R99, UR7, -R5 ;  /* 0x0000000763077c23 */ /* 0x004fce0008010805 */
[----:B------:R-:W-:Y:S01]  /*19200*/  HMMA.16816.F32 R24, R8, R18, R20 ;  /* 0x000000120818723c */ /* 0x000fe20000001814 */
[----:B------:R-:W2:Y:S01]  /*19210*/  LDSM.16.MT88.4 R16, [R64+0xb000] ;  /* 0x00b000004010783b */ /* 0x000ea20000004200 */
[----:B-1----:R-:W-:Y:S01]  /*19220*/  FFMA.FTZ R6, R95, UR7, -R0 ;  /* 0x000000075f067c23 */ /* 0x002fe20008010800 */
[----:B------:R-:W-:-:S05]  /*19230*/  IMAD.MOV.U32 R95, RZ, RZ, R196 ;  /* 0x000000ffff5f7224 */ /* 0x000fca00078e00c4 */
[C---:B------:R-:W-:Y:S01]  /*19240*/  HMMA.16816.F32 R28, R8.reuse, R32, R76 ;  /* 0x00000020081c723c */ /* 0x040fe2000000184c */
[----:B------:R1:W4:Y:S07]  /*19250*/  MUFU.EX2 R196, R6 ;  /* 0x0000000600c47308 */ /* 0x00032e0000000800 */
[----:B------:R-:W-:Y:S01]  /*19260*/  HMMA.16816.F32 R20, R8, R52, R56 ;  /* 0x000000340814723c */ /* 0x000fe20000001838 */
[----:B-1----:R-:W-:Y:S01]  /*19270*/  FFMA.FTZ R6, R97, UR7, -R0 ;  /* 0x0000000761067c23 */ /* 0x002fe20008010800 */
[----:B------:R-:W-:-:S06]  /*19280*/  IMAD.MOV.U32 R97, RZ, RZ, R193 ;  /* 0x000000ffff617224 */ /* 0x000fcc00078e00c1 */
[C---:B------:R-:W-:Y:S01]  /*19290*/  HMMA.16816.F32 R40, R8.reuse, R54, R68 ;  /* 0x000000360828723c */ /* 0x040fe20000001844 */
[----:B------:R-:W-:Y:S01]  /*192a0*/  LDSM.16.MT88.4 R52, [R39+0xb800] ;  /* 0x00b800002734783b */ /* 0x000fe20000004200 */
[----:B------:R-:W1:Y:S06]  /*192b0*/  MUFU.EX2 R193, R6 ;  /* 0x0000000600c17308 */ /* 0x000e6c0000000800 */
[----:B------:R-:W-:Y:S01]  /*192c0*/  HMMA.16816.F32 R32, R8, R34, R60 ;  /* 0x000000220820723c */ /* 0x000fe2000000183c */
[----:B---3--:R-:W-:Y:S02]  /*192d0*/  F2FP.F16.F32.PACK_AB R8, R204, R200 ;  /* 0x000000c8cc08723e */ /* 0x008fe400000000ff */
[----:B-----5:R-:W-:-:S02]  /*192e0*/  F2FP.F16.F32.PACK_AB R10, R203, R198 ;  /* 0x000000c6cb0a723e */ /* 0x020fc400000000ff */
[----:B----4-:R-:W-:Y:S02]  /*192f0*/  F2FP.F16.F32.PACK_AB R9, R195, R196 ;  /* 0x000000c4c309723e */ /* 0x010fe400000000ff */
[----:B-1----:R-:W-:Y:S01]  /*19300*/  F2FP.F16.F32.PACK_AB R11, R193, R194 ;  /* 0x000000c2c10b723e */ /* 0x002fe200000000ff */
[----:B------:R-:W-:-:S06]  /*19310*/  FFMA.FTZ R6, R98, UR7, -R5 ;  /* 0x0000000762067c23 */ /* 0x000fcc0008010805 */
[C---:B------:R-:W-:Y:S01]  /*19320*/  HMMA.16816.F32 R48, R8.reuse, R44, R88 ;  /* 0x0000002c0830723c */ /* 0x040fe20000001858 */
[----:B------:R-:W-:Y:S02]  /*19330*/  IMAD.MOV.U32 R88, RZ, RZ, R184 ;  /* 0x000000ffff587224 */ /* 0x000fe400078e00b8 */
[----:B------:R1:W-:Y:S01]  /*19340*/  MUFU.EX2 R184, R6 ;  /* 0x0000000600b87308 */ /* 0x0003e20000000800 */
[----:B------:R-:W-:Y:S02]  /*19350*/  IMAD.MOV.U32 R91, RZ, RZ, R188 ;  /* 0x000000ffff5b7224 */ /* 0x000fe400078e00bc */
[----:B------:R-:W-:Y:S01]  /*19360*/  IMAD.MOV.U32 R90, RZ, RZ, R187 ;  /* 0x000000ffff5a7224 */ /* 0x000fe200078e00bb */
[----:B------:R3:W4:Y:S01]  /*19370*/  MUFU.EX2 R188, R7 ;  /* 0x0000000700bc7308 */ /* 0x0007220000000800 */
[----:B------:R-:W-:Y:S01]  /*19380*/  HMMA.16816.F32 R56, R8, R46, R84 ;  /* 0x0000002e0838723c */ /* 0x000fe20000001854 */
[----:B------:R-:W5:Y:S01]  /*19390*/  LDSM.16.MT88.4 R44, [R37+0xb800] ;  /* 0x00b80000252c783b */ /* 0x000f620000004200 */
[----:B------:R-:W-:-:S06]  /*193a0*/  IMAD.MOV.U32 R89, RZ, RZ, R186 ;  /* 0x000000ffff597224 */ /* 0x000fcc00078e00ba */
[C---:B------:R-:W-:Y:S01]  /*193b0*/  HMMA.16816.F32 R68, R8.reuse, R12, R20 ;  /* 0x0000000c0844723c */ /* 0x040fe20000001814 */
[--C-:B-1----:R-:W-:Y:S01]  /*193c0*/  FFMA.FTZ R6, R101, UR7, -R5.reuse ;  /* 0x0000000765067c23 */ /* 0x102fe20008010805 */
[--C-:B------:R-:W-:Y:S01]  /*193d0*/  FFMA.FTZ R12, R105, UR7, -R0.reuse ;  /* 0x00000007690c7c23 */ /* 0x100fe20008010800 */
[----:B------:R-:W1:Y:S02]  /*193e0*/  LDSM.16.MT88.4 R20, [R64+0xb800] ;  /* 0x00b800004014783b */ /* 0x000e640000004200 */
[----:B------:R4:W-:Y:S01]  /*193f0*/  MUFU.EX2 R187, R6 ;  /* 0x0000000600bb7308 */ /* 0x0009e20000000800 */
[----:B---3--:R-:W-:Y:S02]  /*19400*/  FFMA.FTZ R7, R100, UR7, -R5 ;  /* 0x0000000764077c23 */ /* 0x008fe40008010805 */
[C---:B------:R-:W-:Y:S01]  /*19410*/  HMMA.16816.F32 R60, R8.reuse, R82, R24 ;  /* 0x00000052083c723c */ /* 0x040fe20000001818 */
[----:B------:R3:W-:Y:S01]  /*19420*/  MUFU.EX2 R181, R12 ;  /* 0x0000000c00b57308 */ /* 0x0007e20000000800 */
[----:B------:R-:W1:Y:S03]  /*19430*/  LDSM.16.MT88.4 R24, [R38+0xb800] ;  /* 0x00b800002618783b */ /* 0x000e660000004200 */
[----:B------:R3:W5:Y:S03]  /*19440*/  MUFU.EX2 R186, R7 ;  /* 0x0000000700ba7308 */ /* 0x0007660000000800 */
[----:B--2---:R-:W-:Y:S01]  /*19450*/  HMMA.16816.F32 R28, R8, R16, R28 ;  /* 0x00000010081c723c */ /* 0x004fe2000000181c */
[----:B----4-:R-:W-:-:S04]  /*19460*/  FFMA.FTZ R6, R102, UR7, -R0 ;  /* 0x0000000766067c23 */ /* 0x010fc80008010800 */
[----:B------:R2:W4:Y:S03]  /*19470*/  MUFU.EX2 R177, R6 ;  /* 0x0000000600b17308 */ /* 0x0005260000000800 */
[----:B------:R-:W-:Y:S01]  /*19480*/  HMMA.16816.F32 R72, R8, R80, R72 ;  /* 0x000000500848723c */ /* 0x000fe20000001848 */
[--C-:B---3--:R-:W-:Y:S01]  /*19490*/  FFMA.FTZ R12, R110, UR7, -R0.reuse ;  /* 0x000000076e0c7c23 */ /* 0x108fe20008010800 */
[----:B------:R-:W-:-:S03]  /*194a0*/  FFMA.FTZ R7, R104, UR7, -R0 ;  /* 0x0000000768077c23 */ /* 0x000fc60008010800 */
[----:B------:R3:W-:Y:S03]  /*194b0*/  MUFU.EX2 R67, R12 ;  /* 0x0000000c00437308 */ /* 0x0007e60000000800 */
[----:B------:R-:W-:Y:S01]  /*194c0*/  HMMA.16816.F32 R76, R8, R14, R40 ;  /* 0x0000000e084c723c */ /* 0x000fe20000001828 */
[----:B------:R1:W-:Y:S01]  /*194d0*/  MUFU.EX2 R180, R7 ;  /* 0x0000000700b47308 */ /* 0x0003e20000000800 */
[----:B------:R-:W1:Y:S01]  /*194e0*/  LDSM.16.MT88.4 R40, [R37+0xc000] ;  /* 0x00c000002528783b */ /* 0x000e620000004200 */
[----:B--2---:R-:W-:-:S05]  /*194f0*/  FFMA.FTZ R6, R103, UR7, -R0 ;  /* 0x0000000767067c23 */ /* 0x004fca0008010800 */
[----:B------:R-:W-:Y:S01]  /*19500*/  HMMA.16816.F32 R16, R8, R18, R32 ;  /* 0x000000120810723c */ /* 0x000fe20000001820 */
[----:B------:R-:W2:Y:S01]  /*19510*/  MUFU.EX2 R179, R6 ;  /* 0x0000000600b37308 */ /* 0x000ea20000000800 */
[----:B------:R-:W-:Y:S01]  /*19520*/  F2FP.F16.F32.PACK_AB R8, R188, R184 ;  /* 0x000000b8bc08723e */ /* 0x000fe200000000ff */
[----:B---3--:R-:W-:Y:S01]  /*19530*/  LDSM.16.MT88.4 R12, [R38+0xc000] ;  /* 0x00c00000260c783b */ /* 0x008fe20000004200 */
[----:B-----5:R-:W-:Y:S02]  /*19540*/  F2FP.F16.F32.PACK_AB R10, R186, R187 ;  /* 0x000000bbba0a723e */ /* 0x020fe400000000ff */
[----:B----4-:R-:W-:Y:S01]  /*19550*/  F2FP.F16.F32.PACK_AB R9, R181, R177 ;  /* 0x000000b1b509723e */ /* 0x010fe200000000ff */
[----:B-1----:R-:W-:-:S04]  /*19560*/  FFMA.FTZ R7, R107, UR7, -R5 ;  /* 0x000000076b077c23 */ /* 0x002fc80008010805 */
[----:B------:R1:W-:Y:S01]  /*19570*/  MUFU.EX2 R175, R7 ;  /* 0x0000000700af7308 */ /* 0x0003e20000000800 */
[----:B--2---:R-:W-:Y:S01]  /*19580*/  F2FP.F16.F32.PACK_AB R11, R179, R180 ;  /* 0x000000b4b30b723e */ /* 0x004fe200000000ff */
[----:B------:R-:W-:-:S04]  /*19590*/  FFMA.FTZ R6, R106, UR7, -R5 ;  /* 0x000000076a067c23 */ /* 0x000fc80008010805 */
[----:B------:R2:W3:Y:S02]  /*195a0*/  MUFU.EX2 R173, R6 ;  /* 0x0000000600ad7308 */ /* 0x0004e40000000800 */
[----:B------:R-:W-:Y:S01]  /*195b0*/  HMMA.16816.F32 R32, R8, R44, R48 ;  /* 0x0000002c0820723c */ /* 0x000fe20000001830 */
[----:B-1----:R-:W-:-:S04]  /*195c0*/  FFMA.FTZ R7, R109, UR7, -R5 ;  /* 0x000000076d077c23 */ /* 0x002fc80008010805 */
[----:B------:R1:W-:Y:S03]  /*195d0*/  MUFU.EX2 R176, R7 ;  /* 0x0000000700b07308 */ /* 0x0003e60000000800 */
[----:B------:R-:W-:Y:S01]  /*195e0*/  HMMA.16816.F32 R44, R8, R46, R56 ;  /* 0x0000002e082c723c */ /* 0x000fe20000001838 */
[----:B------:R-:W4:Y:S01]  /*195f0*/  LDSM.16.MT88.4 R56, [R39+0xc000] ;  /* 0x00c000002738783b */ /* 0x000f220000004200 */
[----:B--2---:R-:W-:-:S04]  /*19600*/  FFMA.FTZ R6, R108, UR7, -R5 ;  /* 0x000000076c067c23 */ /* 0x004fc80008010805 */
[----:B------:R2:W5:Y:S02]  /*19610*/  MUFU.EX2 R174, R6 ;  /* 0x0000000600ae7308 */ /* 0x0005640000000800 */
[----:B------:R-:W-:Y:S01]  /*19620*/  HMMA.16816.F32 R48, R8, R52, R72 ;  /* 0x000000340830723c */ /* 0x000fe20000001848 */
[----:B-1----:R-:W-:-:S07]  /*19630*/  FFMA.FTZ R7, R112, UR7, -R0 ;  /* 0x0000000770077c23 */ /* 0x002fce0008010800 */
[----:B------:R-:W-:Y:S01]  /*19640*/  HMMA.16816.F32 R60, R8, R54, R60 ;  /* 0x00000036083c723c */ /* 0x000fe2000000183c */
[----:B------:R1:W-:Y:S01]  /*19650*/  MUFU.EX2 R169, R7 ;  /* 0x0000000700a97308 */ /* 0x0003e20000000800 */
[----:B--2---:R-:W-:-:S06]  /*19660*/  FFMA.FTZ R6, R111, UR7, -R0 ;  /* 0x000000076f067c23 */ /* 0x004fcc0008010800 */
[----:B------:R-:W-:Y:S01]  /*19670*/  HMMA.16816.F32 R52, R8, R20, R28 ;  /* 0x000000140834723c */ /* 0x000fe2000000181c */
[----:B------:R2:W4:Y:S01]  /*19680*/  MUFU.EX2 R166, R6 ;  /* 0x0000000600a67308 */ /* 0x0005220000000800 */
[----:B------:R-:W-:Y:S01]  /*19690*/  LDSM.16.MT88.4 R28, [R37+0xc800] ;  /* 0x00c80000251c783b */ /* 0x000fe20000004200 */
[----:B-1----:R-:W-:-:S05]  /*196a0*/  FFMA.FTZ R7, R115, UR7, -R5 ;  /* 0x0000000773077c23 */ /* 0x002fca0008010805 */
[----:B------:R-:W-:Y:S01]  /*196b0*/  HMMA.16816.F32 R16, R8, R22, R16 ;  /* 0x000000160810723c */ /* 0x000fe20000001810 */
[----:B------:R-:W1:Y:S01]  /*196c0*/  LDSM.16.MT88.4 R20, [R64+0xc000] ;  /* 0x00c000004014783b */ /* 0x000e620000004200 */
[----:B------:R5:W-:Y:S01]  /*196d0*/  MUFU.EX2 R159, R7 ;  /* 0x00000007009f7308 */ /* 0x000be20000000800 */
[----:B--2---:R-:W-:-:S05]  /*196e0*/  FFMA.FTZ R6, R113, UR7, -R0 ;  /* 0x0000000771067c23 */ /* 0x004fca0008010800 */
[C---:B------:R-:W-:Y:S01]  /*196f0*/  HMMA.16816.F32 R68, R8.reuse, R24, R68 ;  /* 0x000000180844723c */ /* 0x040fe20000001844 */
[----:B------:R2:W2:Y:S07]  /*19700*/  MUFU.EX2 R167, R6 ;  /* 0x0000000600a77308 */ /* 0x0004ae0000000800 */
[----:B------:R-:W-:Y:S01]  /*19710*/  HMMA.16816.F32 R72, R8, R26, R76 ;  /* 0x0000001a0848723c */ /* 0x000fe2000000184c */
[----:B---3--:R-:W-:Y:S01]  /*19720*/  F2FP.F16.F32.PACK_AB R8, R175, R173 ;  /* 0x000000adaf08723e */ /* 0x008fe200000000ff */
[----:B-----5:R-:W-:Y:S01]  /*19730*/  FFMA.FTZ R7, R117, UR7, -R5 ;  /* 0x0000000775077c23 */ /* 0x020fe20008010805 */
[----:B------:R-:W-:-:S02]  /*19740*/  F2FP.F16.F32.PACK_AB R10, R176, R174 ;  /* 0x000000aeb00a723e */ /* 0x000fc400000000ff */
[----:B----4-:R-:W-:Y:S01]  /*19750*/  F2FP.F16.F32.PACK_AB R9, R67, R166 ;  /* 0x000000a64309723e */ /* 0x010fe200000000ff */
[----:B------:R3:W-:Y:S01]  /*19760*/  MUFU.EX2 R160, R7 ;  /* 0x0000000700a07308 */ /* 0x0007e20000000800 */
[----:B--2---:R-:W-:Y:S01]  /*19770*/  FFMA.FTZ R6, R114, UR7, -R5 ;  /* 0x0000000772067c23 */ /* 0x004fe20008010805 */
[----:B------:R-:W-:-:S03]  /*19780*/  F2FP.F16.F32.PACK_AB R11, R167, R169 ;  /* 0x000000a9a70b723e */ /* 0x000fc600000000ff */
[----:B------:R2:W4:Y:S04]  /*19790*/  MUFU.EX2 R66, R6 ;  /* 0x0000000600427308 */ /* 0x0005280000000800 */
[----:B------:R-:W-:Y:S01]  /*197a0*/  HMMA.16816.F32 R24, R8, R40, R32 ;  /* 0x000000280818723c */ /* 0x000fe20000001820 */
[----:B---3--:R-:W-:-:S04]  /*197b0*/  FFMA.FTZ R7, R121, UR7, -R0 ;  /* 0x0000000779077c23 */ /* 0x008fc80008010800 */
[----:B------:R3:W-:Y:S03]  /*197c0*/  MUFU.EX2 R158, R7 ;  /* 0x00000007009e7308 */ /* 0x0007e60000000800 */
[----:B------:R-:W-:Y:S01]  /*197d0*/  HMMA.16816.F32 R32, R8, R42, R44 ;  /* 0x0000002a0820723c */ /* 0x000fe2000000182c */
[----:B--2---:R-:W-:-:S04]  /*197e0*/  FFMA.FTZ R6, R118, UR7, -R5 ;  /* 0x0000000776067c23 */ /* 0x004fc80008010805 */
[----:B------:R2:W5:Y:S03]  /*197f0*/  MUFU.EX2 R161, R6 ;  /* 0x0000000600a17308 */ /* 0x0005660000000800 */
[----:B------:R-:W-:Y:S01]  /*19800*/  HMMA.16816.F32 R40, R8, R56, R48 ;  /* 0x000000380828723c */ /* 0x000fe20000001830 */
[----:B------:R-:W5:Y:S01]  /*19810*/  LDSM.16.MT88.4 R48, [R39+0xc800] ;  /* 0x00c800002730783b */ /* 0x000f620000004200 */
[----:B---3--:R-:W-:-:S06]  /*19820*/  FFMA.FTZ R7, R124, UR7, -R5 ;  /* 0x000000077c077c23 */ /* 0x008fcc0008010805 */
[----:B------:R-:W-:Y:S01]  /*19830*/  HMMA.16816.F32 R76, R8, R58, R60 ;  /* 0x0000003a084c723c */ /* 0x000fe2000000183c */
[----:B------:R3:W-:Y:S01]  /*19840*/  MUFU.EX2 R151, R7 ;  /* 0x0000000700977308 */ /* 0x0007e20000000800 */
[----:B--2---:R-:W-:-:S06]  /*19850*/  FFMA.FTZ R6, R119, UR7, -R0 ;  /* 0x0000000777067c23 */ /* 0x004fcc0008010800 */
[----:B------:R-:W-:Y:S01]  /*19860*/  HMMA.16816.F32 R56, R8, R12, R68 ;  /* 0x0000000c0838723c */ /* 0x000fe20000001844 */
[----:B------:R2:W-:Y:S01]  /*19870*/  MUFU.EX2 R65, R6 ;  /* 0x0000000600417308 */ /* 0x0005e20000000800 */
[----:B------:R-:W-:-:S04]  /*19880*/  FFMA.FTZ R12, R122, UR7, -R0 ;  /* 0x000000077a0c7c23 */ /* 0x000fc80008010800 */
[----:B------:R4:W5:Y:S01]  /*19890*/  MUFU.EX2 R157, R12 ;  /* 0x0000000c009d7308 */ /* 0x0009620000000800 */
[----:B---3--:R-:W-:Y:S01]  /*198a0*/  FFMA.FTZ R7, R126, UR7, -R5 ;  /* 0x000000077e077c23 */ /* 0x008fe20008010805 */
[----:B-1----:R-:W-:Y:S01]  /*198b0*/  HMMA.16816.F32 R44, R8, R22, R16 ;  /* 0x00000016082c723c */ /* 0x002fe20000001810 */
[----:B------:R-:W1:Y:S02]  /*198c0*/  LDSM.16.MT88.4 R16, [R64+0xc800] ;  /* 0x00c800004010783b */ /* 0x000e640000004200 */
[----:B------:R3:W-:Y:S01]  /*198d0*/  MUFU.EX2 R150, R7 ;  /* 0x0000000700967308 */ /* 0x0007e20000000800 */
[----:B--2---:R-:W-:-:S04]  /*198e0*/  FFMA.FTZ R6, R120, UR7, -R0 ;  /* 0x0000000778067c23 */ /* 0x004fc80008010800 */
[----:B------:R-:W-:Y:S01]  /*198f0*/  HMMA.16816.F32 R72, R8, R14, R72 ;  /* 0x0000000e0848723c */ /* 0x000fe20000001848 */
[----:B------:R-:W2:Y:S01]  /*19900*/  MUFU.EX2 R156, R6 ;  /* 0x00000006009c7308 */ /* 0x000ea20000000800 */
[----:B----4-:R-:W-:-:S06]  /*19910*/  FFMA.FTZ R12, R127, UR7, -R0 ;  /* 0x000000077f0c7c23 */ /* 0x010fcc0008010800 */
[----:B------:R-:W-:Y:S01]  /*19920*/  HMMA.16816.F32 R60, R8, R20, R52 ;  /* 0x00000014083c723c */ /* 0x000fe20000001834 */
[----:B------:R-:W4:Y:S01]  /*19930*/  LDSM.16.MT88.4 R52, [R38+0xc800] ;  /* 0x00c800002634783b */ /* 0x000f220000004200 */
[----:B------:R-:W-:Y:S01]  /*19940*/  F2FP.F16.F32.PACK_AB R8, R159, R66 ;  /* 0x000000429f08723e */ /* 0x000fe200000000ff */
[----:B------:R1:W-:Y:S01]  /*19950*/  MUFU.EX2 R144, R12 ;  /* 0x0000000c00907308 */ /* 0x0003e20000000800 */
[----:B-----5:R-:W-:Y:S01]  /*19960*/  F2FP.F16.F32.PACK_AB R10, R160, R161 ;  /* 0x000000a1a00a723e */ /* 0x020fe200000000ff */
[----:B---3--:R-:W-:Y:S01]  /*19970*/  FFMA.FTZ R7, R129, UR7, -R0 ;  /* 0x0000000781077c23 */ /* 0x008fe20008010800 */
[----:B------:R-:W-:Y:S01]  /*19980*/  F2FP.F16.F32.PACK_AB R9, R157, R65 ;  /* 0x000000419d09723e */ /* 0x000fe200000000ff */
[----:B------:R-:W-:Y:S01]  /*19990*/  LDSM.16.MT88.4 R20, [R39+0xd000] ;  /* 0x00d000002714783b */ /* 0x000fe20000004200 */
[----:B--2---:R-:W-:Y:S01]  /*199a0*/  F2FP.F16.F32.PACK_AB R11, R156, R158 ;  /* 0x0000009e9c0b723e */ /* 0x004fe200000000ff */
[--C-:B------:R-:W-:Y:S01]  /*199b0*/  FFMA.FTZ R6, R123, UR7, -R5.reuse ;  /* 0x000000077b067c23 */ /* 0x100fe20008010805 */
[----:B------:R2:W-:Y:S04]  /*199c0*/  MUFU.EX2 R146, R7 ;  /* 0x0000000700927308 */ /* 0x0005e80000000800 */
[----:B------:R3:W5:Y:S01]  /*199d0*/  MUFU.EX2 R147, R6 ;  /* 0x0000000600937308 */ /* 0x0007620000000800 */
[C---:B------:R-:W-:Y:S01]  /*199e0*/  HMMA.16816.F32 R68, R8.reuse, R28, R24 ;  /* 0x0000001c0844723c */ /* 0x040fe20000001818 */
[----:B------:R-:W5:Y:S04]  /*199f0*/  LDSM.16.MT88.4 R24, [R37+0xd000] ;  /* 0x00d000002518783b */ /* 0x000f680000004200 */
[----:B-1----:R-:W1:Y:S03]  /*19a00*/  LDSM.16.MT88.4 R12, [R38+0xd000] ;  /* 0x00d00000260c783b */ /* 0x002e660000004200 */
[----:B------:R-:W-:Y:S01]  /*19a10*/  HMMA.16816.F32 R32, R8, R30, R32 ;  /* 0x0000001e0820723c */ /* 0x000fe20000001820 */
[--C-:B--2---:R-:W-:Y:S01]  /*19a20*/  FFMA.FTZ R7, R132, UR7, -R5.reuse ;  /* 0x0000000784077c23 */ /* 0x104fe20008010805 */
[----:B---3--:R-:W-:-:S03]  /*19a30*/  FFMA.FTZ R6, R125, UR7, -R5 ;  /* 0x000000077d067c23 */ /* 0x008fc60008010805 */
[----:B------:R2:W-:Y:S03]  /*19a40*/  MUFU.EX2 R139, R7 ;  /* 0x00000007008b7308 */ /* 0x0005e60000000800 */
[C---:B------:R-:W-:Y:S01]  /*19a50*/  HMMA.16816.F32 R28, R8.reuse, R48, R40 ;  /* 0x00000030081c723c */ /* 0x040fe20000001828 */
[----:B------:R3:W5:Y:S07]  /*19a60*/  MUFU.EX2 R148, R6 ;  /* 0x0000000600947308 */ /* 0x00076e0000000800 */
[----:B------:R-:W-:Y:S01]  /*19a70*/  HMMA.16816.F32 R60, R8, R16, R60 ;  /* 0x00000010083c723c */ /* 0x000fe2000000183c */
[----:B--2---:R-:W-:Y:S01]  /*19a80*/  FFMA.FTZ R7, R133, UR7, -R5 ;  /* 0x0000000785077c23 */ /* 0x004fe20008010805 */
[----:B---3--:R-:W-:-:S06]  /*19a90*/  FFMA.FTZ R6, R128, UR7, -R0 ;  /* 0x0000000780067c23 */ /* 0x008fcc0008010800 */
[C---:B------:R-:W-:Y:S01]  /*19aa0*/  HMMA.16816.F32 R40, R8.reuse, R50, R76 ;  /* 0x000000320828723c */ /* 0x040fe2000000184c */
[----:B------:R2:W-:Y:S04]  /*19ab0*/  MUFU.EX2 R133, R7 ;  /* 0x0000000700857308 */ /* 0x0005e80000000800 */
[----:B------:R3:W1:Y:S03]  /*19ac0*/  MUFU.EX2 R141, R6 ;  /* 0x00000006008d7308 */ /* 0x0006660000000800 */
[----:B----4-:R-:W-:Y:S01]  /*19ad0*/  HMMA.16816.F32 R56, R8, R52, R56 ;  /* 0x000000340838723c */ /* 0x010fe20000001838 */
[----:B--2---:R-:W-:-:S07]  /*19ae0*/  FFMA.FTZ R7, R137, UR7, -R0 ;  /* 0x0000000789077c23 */ /* 0x004fce0008010800 */
[----:B------:R-:W-:Y:S01]  /*19af0*/  HMMA.16816.F32 R72, R8, R54, R72 ;  /* 0x000000360848723c */ /* 0x000fe20000001848 */
[----:B------:R-:W-:Y:S02]  /*19b00*/  IMAD.MOV.U32 R137, RZ, RZ, R96 ;  /* 0x000000ffff897224 */ /* 0x000fe400078e0060 */
[----:B---3--:R-:W-:-:S04]  /*19b10*/  FFMA.FTZ R6, R130, UR7, -R0 ;  /* 0x0000000782067c23 */ /* 0x008fc80008010800 */
[----:B------:R-:W2:Y:S01]  /*19b20*/  MUFU.EX2 R143, R6 ;  /* 0x00000006008f7308 */ /* 0x000ea20000000800 */
[----:B------:R-:W-:Y:S01]  /*19b30*/  HMMA.16816.F32 R16, R8, R18, R44 ;  /* 0x000000120810723c */ /* 0x000fe2000000182c */
[----:B------:R-:W3:Y:S01]  /*19b40*/  LDSM.16.MT88.4 R44, [R64+0xd000] ;  /* 0x00d00000402c783b */ /* 0x000ee20000004200 */
[----:B-----5:R-:W-:Y:S02]  /*19b50*/  F2FP.F16.F32.PACK_AB R8, R151, R147 ;  /* 0x000000939708723e */ /* 0x020fe400000000ff */
[----:B------:R-:W-:Y:S02]  /*19b60*/  F2FP.F16.F32.PACK_AB R10, R150, R148 ;  /* 0x00000094960a723e */ /* 0x000fe400000000ff */
[----:B-1----:R-:W-:Y:S02]  /*19b70*/  F2FP.F16.F32.PACK_AB R9, R144, R141 ;  /* 0x0000008d9009723e */ /* 0x002fe400000000ff */
[----:B--2---:R-:W-:Y:S01]  /*19b80*/  F2FP.F16.F32.PACK_AB R11, R143, R146 ;  /* 0x000000928f0b723e */ /* 0x004fe200000000ff */
[----:B------:R-:W-:-:S02]  /*19b90*/  FFMA.FTZ R6, R131, UR7, -R5 ;  /* 0x0000000783067c23 */ /* 0x000fc40008010805 */
[----:B------:R1:W-:Y:S04]  /*19ba0*/  MUFU.EX2 R131, R7 ;  /* 0x0000000700837308 */ /* 0x0003e80000000800 */
[C---:B------:R-:W-:Y:S01]  /*19bb0*/  HMMA.16816.F32 R52, R8.reuse, R24, R68 ;  /* 0x000000180834723c */ /* 0x040fe20000001844 */
[----:B------:R2:W4:Y:S07]  /*19bc0*/  MUFU.EX2 R132, R6 ;  /* 0x0000000600847308 */ /* 0x00052e0000000800 */
[----:B------:R-:W-:Y:S01]  /*19bd0*/  HMMA.16816.F32 R48, R8, R26, R32 ;  /* 0x0000001a0830723c */ /* 0x000fe20000001820 */
[----:B------:R-:W5:Y:S01]  /*19be0*/  LDSM.16.MT88.4 R24, [R37+0xd800] ;  /* 0x00d800002518783b */ /* 0x000f620000004200 */
[----:B-1----:R-:W-:Y:S01]  /*19bf0*/  FFMA.FTZ R7, R142, UR7, -R5 ;  /* 0x000000078e077c23 */ /* 0x002fe20008010805 */
[----:B------:R-:W-:-:S03]  /*19c00*/  IMAD.MOV.U32 R142, RZ, RZ, R90 ;  /* 0x000000ffff8e7224 */ /* 0x000fc600078e005a */
[----:B------:R1:W-:Y:S01]  /*19c10*/  MUFU.EX2 R127, R7 ;  /* 0x00000007007f7308 */ /* 0x0003e20000000800 */
[----:B--2---:R-:W-:Y:S01]  /*19c20*/  FFMA.FTZ R6, R134, UR7, -R5 ;  /* 0x0000000786067c23 */ /* 0x004fe20008010805 */
[----:B------:R-:W-:Y:S01]  /*19c30*/  HMMA.16816.F32 R76, R8, R12, R56 ;  /* 0x0000000c084c723c */ /* 0x000fe20000001838 */
[----:B------:R-:W-:Y:S01]  /*19c40*/  FFMA.FTZ R12, R136, UR7, -R0 ;  /* 0x00000007880c7c23 */ /* 0x000fe20008010800 */
[----:B------:R-:W-:Y:S01]  /*19c50*/  LDSM.16.MT88.4 R56, [R38+0xd800] ;  /* 0x00d800002638783b */ /* 0x000fe20000004200 */
[----:B------:R2:W4:Y:S01]  /*19c60*/  MUFU.EX2 R134, R6 ;  /* 0x0000000600867308 */ /* 0x0005220000000800 */
[----:B------:R-:W-:-:S03]  /*19c70*/  IMAD.MOV.U32 R136, RZ, RZ, R94 ;  /* 0x000000ffff887224 */ /* 0x000fc600078e005e */
[----:B------:R3:W-:Y:S01]  /*19c80*/  MUFU.EX2 R130, R12 ;  /* 0x0000000c00827308 */ /* 0x0007e20000000800 */
[----:B------:R-:W-:Y:S01]  /*19c90*/  HMMA.16816.F32 R32, R8, R20, R28 ;  /* 0x000000140820723c */ /* 0x000fe2000000181c */
[----:B------:R-:W5:Y:S01]  /*19ca0*/  LDSM.16.MT88.4 R28, [R39+0xd800] ;  /* 0x00d80000271c783b */ /* 0x000f620000004200 */
[----:B-1----:R-:W-:Y:S01]  /*19cb0*/  FFMA.FTZ R7, R149, UR7, -R5 ;  /* 0x0000000795077c23 */ /* 0x002fe20008010805 */
[----:B------:R-:W-:-:S05]  /*19cc0*/  IMAD.MOV.U32 R149, RZ, RZ, R88 ;  /* 0x000000ffff957224 */ /* 0x000fca00078e0058 */
[C---:B------:R-:W-:Y:S01]  /*19cd0*/  HMMA.16816.F32 R80, R8.reuse, R22, R40 ;  /* 0x000000160850723c */ /* 0x040fe20000001828 */
[--C-:B--2---:R-:W-:Y:S01]  /*19ce0*/  FFMA.FTZ R6, R135, UR7, -R0.reuse ;  /* 0x0000000787067c23 */ /* 0x104fe20008010800 */
[----:B------:R-:W1:Y:S01]  /*19cf0*/  LDSM.16.MT88.4 R20, [R64+0xd800] ;  /* 0x00d800004014783b */ /* 0x000e620000004200 */
[----:B------:R2:W-:Y:S01]  /*19d00*/  MUFU.EX2 R126, R7 ;  /* 0x00000007007e7308 */ /* 0x0005e20000000800 */
[----:B------:R-:W-:Y:S02]  /*19d10*/  IMAD.MOV.U32 R135, RZ, RZ, R95 ;  /* 0x000000ffff877224 */ /* 0x000fe400078e005f */
[--C-:B---3--:R-:W-:Y:S01]  /*19d20*/  FFMA.FTZ R12, R153, UR7, -R0.reuse ;  /* 0x00000007990c7c23 */ /* 0x108fe20008010800 */
[----:B------:R3:W4:Y:S01]  /*19d30*/  MUFU.EX2 R128, R6 ;  /* 0x0000000600807308 */ /* 0x0007220000000800 */
[C---:B------:R-:W-:Y:S03]  /*19d40*/  HMMA.16816.F32 R72, R8.reuse, R14, R72 ;  /* 0x0000000e0848723c */ /* 0x040fe60000001848 */
[----:B------:R4:W-:Y:S05]  /*19d50*/  MUFU.EX2 R120, R12 ;  /* 0x0000000c00787308 */ /* 0x0009ea0000000800 */
[----:B------:R-:W-:Y:S01]  /*19d60*/  HMMA.16816.F32 R68, R8, R44, R60 ;  /* 0x0000002c0844723c */ /* 0x000fe2000000183c */
[--C-:B--2---:R-:W-:Y:S01]  /*19d70*/  FFMA.FTZ R7, R154, UR7, -R0.reuse ;  /* 0x000000079a077c23 */ /* 0x104fe20008010800 */
[----:B---3--:R-:W-:-:S03]  /*19d80*/  FFMA.FTZ R6, R138, UR7, -R0 ;  /* 0x000000078a067c23 */ /* 0x008fc60008010800 */
[----:B------:R2:W-:Y:S01]  /*19d90*/  MUFU.EX2 R122, R7 ;  /* 0x00000007007a7308 */ /* 0x0005e20000000800 */
[----:B------:R-:W-:Y:S02]  /*19da0*/  IMAD.MOV.U32 R138, RZ, RZ, R97 ;  /* 0x000000ffff8a7224 */ /* 0x000fe400078e0061 */
[----:B------:R-:W-:Y:S01]  /*19db0*/  HMMA.16816.F32 R16, R8, R46, R16 ;  /* 0x0000002e0810723c */ /* 0x000fe20000001810 */
[----:B----4-:R-:W-:Y:S01]  /*19dc0*/  F2FP.F16.F32.PACK_AB R8, R139, R132 ;  /* 0x000000848b08723e */ /* 0x010fe200000000ff */
[----:B------:R-:W3:Y:S01]  /*19dd0*/  MUFU.EX2 R129, R6 ;  /* 0x0000000600817308 */ /* 0x000ee20000000800 */
[----:B------:R-:W-:Y:S01]  /*19de0*/  F2FP.F16.F32.PACK_AB R10, R133, R134 ;  /* 0x00000086850a723e */ /* 0x000fe200000000ff */
[----:B------:R-:W-:Y:S01]  /*19df0*/  LDSM.16.MT88.4 R12, [R38+0xe000] ;  /* 0x00e00000260c783b */ /* 0x000fe20000004200 */
[----:B------:R-:W-:Y:S01]  /*19e00*/  F2FP.F16.F32.PACK_AB R9, R130, R128 ;  /* 0x000000808209723e */ /* 0x000fe200000000ff */
[--C-:B--2---:R-:W-:Y:S01]  /*19e10*/  FFMA.FTZ R7, R163, UR7, -R5.reuse ;  /* 0x00000007a3077c23 */ /* 0x104fe20008010805 */
[----:B---3--:R-:W-:Y:S01]  /*19e20*/  F2FP.F16.F32.PACK_AB R11, R129, R131 ;  /* 0x00000083810b723e */ /* 0x008fe200000000ff */
[----:B------:R-:W-:-:S02]  /*19e30*/  FFMA.FTZ R6, R140, UR7, -R5 ;  /* 0x000000078c067c23 */ /* 0x000fc40008010805 */
[----:B------:R2:W-:Y:S01]  /*19e40*/  MUFU.EX2 R117, R7 ;  /* 0x0000000700757308 */ /* 0x0005e20000000800 */
[----:B------:R-:W-:-:S03]  /*19e50*/  IMAD.MOV.U32 R140, RZ, RZ, R91 ;  /* 0x000000ffff8c7224 */ /* 0x000fc600078e005b */
[----:B------:R3:W4:Y:S01]  /*19e60*/  MUFU.EX2 R124, R6 ;  /* 0x00000006007c7308 */ /* 0x0007220000000800 */
[C---:B-----5:R-:W-:Y:S08]  /*19e70*/  HMMA.16816.F32 R60, R8.reuse, R24, R52 ;  /* 0x00000018083c723c */ /* 0x060ff00000001834 */
[----:B------:R-:W-:Y:S01]  /*19e80*/  HMMA.16816.F32 R44, R8, R26, R48 ;  /* 0x0000001a082c723c */ /* 0x000fe20000001830 */
[----:B------:R-:W5:Y:S01]  /*19e90*/  LDSM.16.MT88.4 R24, [R39+0xe000] ;  /* 0x00e000002718783b */ /* 0x000f620000004200 */
[--C-:B--2---:R-:W-:Y:S01]  /*19ea0*/  FFMA.FTZ R7, R165, UR7, -R5.reuse ;  /* 0x00000007a5077c23 */ /* 0x104fe20008010805 */
[----:B---3--:R-:W-:-:S03]  /*19eb0*/  FFMA.FTZ R6, R145, UR7, -R5 ;  /* 0x0000000791067c23 */ /* 0x008fc60008010805 */
[----:B------:R2:W-:Y:S01]  /*19ec0*/  MUFU.EX2 R118, R7 ;  /* 0x0000000700767308 */ /* 0x0005e20000000800 */
[----:B------:R-:W-:Y:S01]  /*19ed0*/  IMAD.MOV.U32 R145, RZ, RZ, R89 ;  /* 0x000000ffff917224 */ /* 0x000fe200078e0059 */
[C---:B------:R-:W-:Y:S01]  /*19ee0*/  HMMA.16816.F32 R40, R8.reuse, R28, R32 ;  /* 0x0000001c0828723c */ /* 0x040fe20000001820 */
[----:B------:R-:W3:Y:S01]  /*19ef0*/  LDSM.16.MT88.4 R32, [R37+0xe000] ;  /* 0x00e000002520783b */ /* 0x000ee20000004200 */
[----:B------:R1:W4:Y:S06]  /*19f00*/  MUFU.EX2 R125, R6 ;  /* 0x00000006007d7308 */ /* 0x00032c0000000800 */
[----:B------:R-:W-:Y:S01]  /*19f10*/  HMMA.16816.F32 R28, R8, R30, R80 ;  /* 0x0000001e081c723c */ /* 0x000fe20000001850 */
[--C-:B--2---:R-:W-:Y:S01]  /*19f20*/  FFMA.FTZ R7, R171, UR7, -R0.reuse ;  /* 0x00000007ab077c23 */ /* 0x104fe20008010800 */
[----:B-1----:R-:W-:-:S06]  /*19f30*/  FFMA.FTZ R6, R152, UR7, -R0 ;  /* 0x0000000798067c23 */ /* 0x002fcc0008010800 */
[----:B------:R-:W-:Y:S01]  /*19f40*/  HMMA.16816.F32 R52, R8, R56, R76 ;  /* 0x000000380834723c */ /* 0x000fe2000000184c */
[----:B------:R1:W-:Y:S01]  /*19f50*/  MUFU.EX2 R115, R7 ;  /* 0x0000000700737308 */ /* 0x0003e20000000800 */
[----:B------:R-:W-:-:S03]  /*19f60*/  IMAD.MOV.U32 R152, RZ, RZ, R93 ;  /* 0x000000ffff987224 */ /* 0x000fc600078e005d */
[----:B------:R2:W5:Y:S03]  /*19f70*/  MUFU.EX2 R123, R6 ;  /* 0x00000006007b7308 */ /* 0x0005660000000800 */
[----:B------:R-:W-:Y:S01]  /*19f80*/  HMMA.16816.F32 R72, R8, R58, R72 ;  /* 0x0000003a0848723c */ /* 0x000fe20000001848 */
[----:B-1----:R-:W-:-:S07]  /*19f90*/  FFMA.FTZ R7, R182, UR7, -R5 ;  /* 0x00000007b6077c23 */ /* 0x002fce0008010805 */
[C---:B------:R-:W-:Y:S01]  /*19fa0*/  HMMA.16816.F32 R56, R8.reuse, R20, R68 ;  /* 0x000000140838723c */ /* 0x040fe20000001844 */
[----:B--2---:R-:W-:Y:S01]  /*19fb0*/  FFMA.FTZ R6, R155, UR7, -R0 ;  /* 0x000000079b067c23 */ /* 0x004fe20008010800 */
[----:B------:R1:W-:Y:S04]  /*19fc0*/  MUFU.EX2 R108, R7 ;  /* 0x00000007006c7308 */ /* 0x0003e80000000800 */
[----:B------:R-:W2:Y:S02]  /*19fd0*/  MUFU.EX2 R121, R6 ;  /* 0x0000000600797308 */ /* 0x000ea40000000800 */
[----:B------:R-:W-:Y:S01]  /*19fe0*/  HMMA.16816.F32 R16, R8, R22, R16 ;  /* 0x000000160810723c */ /* 0x000fe20000001810 */
[----:B------:R-:W3:Y:S01]  /*19ff0*/  LDSM.16.MT88.4 R20, [R64+0xe000] ;  /* 0x00e000004014783b */ /* 0x000ee20000004200 */
[----:B----4-:R-:W-:-:S02]  /*1a000*/  F2FP.F16.F32.PACK_AB R8, R127, R124 ;  /* 0x0000007c7f08723e */ /* 0x010fc400000000ff */
[----:B------:R-:W-:Y:S02]  /*1a010*/  F2FP.F16.F32.PACK_AB R10, R126, R125 ;  /* 0x0000007d7e0a723e */ /* 0x000fe400000000ff */
[----:B-----5:R-:W-:Y:S01]  /*1a020*/  F2FP.F16.F32.PACK_AB R9, R120, R123 ;  /* 0x0000007b7809723e */ /* 0x020fe200000000ff */
[--C-:B-1----:R-:W-:Y:S01]  /*1a030*/  FFMA.FTZ R7, R185, UR7, -R5.reuse ;  /* 0x00000007b9077c23 */ /* 0x102fe20008010805 */
[----:B--2---:R-:W-:Y:S01]  /*1a040*/  F2FP.F16.F32.PACK_AB R11, R121, R122 ;  /* 0x0000007a790b723e */ /* 0x004fe200000000ff */
[--C-:B------:R-:W-:Y:S02]  /*1a050*/  FFMA.FTZ R6, R162, UR7, -R5.reuse ;  /* 0x00000007a2067c23 */ /* 0x100fe40008010805 */
[----:B------:R1:W-:Y:S04]  /*1a060*/  MUFU.EX2 R110, R7 ;  /* 0x00000007006e7308 */ /* 0x0003e80000000800 */
[----:B------:R2:W4:Y:S01]  /*1a070*/  MUFU.EX2 R113, R6 ;  /* 0x0000000600717308 */ /* 0x0005220000000800 */
[C---:B------:R-:W-:Y:S08]  /*1a080*/  HMMA.16816.F32 R40, R8.reuse, R24, R40 ;  /* 0x000000180828723c */ /* 0x040ff00000001828 */
[----:B------:R-:W-:Y:S01]  /*1a090*/  HMMA.16816.F32 R84, R8, R26, R28 ;  /* 0x0000001a0854723c */ /* 0x000fe2000000181c */
[----:B------:R-:W5:Y:S01]  /*1a0a0*/  LDSM.16.MT88.4 R24, [R37+0xe800] ;  /* 0x00e800002518783b */ /* 0x000f620000004200 */
[----:B-1----:R-:W-:Y:S01]  /*1a0b0*/  FFMA.FTZ R7, R191, UR7, -R0 ;  /* 0x00000007bf077c23 */ /* 0x002fe20008010800 */
[----:B--2---:R-:W-:-:S02]  /*1a0c0*/  FFMA.FTZ R6, R164, UR7, -R5 ;  /* 0x00000007a4067c23 */ /* 0x004fc40008010805 */
[----:B------:R-:W-:Y:S01]  /*1a0d0*/  LDSM.16.MT88.4 R28, [R37+0xf000] ;  /* 0x00f00000251c783b */ /* 0x000fe20000004200 */
[----:B------:R1:W-:Y:S02]  /*1a0e0*/  MUFU.EX2 R106, R7 ;  /* 0x00000007006a7308 */ /* 0x0003e40000000800 */
[C---:B------:R-:W-:Y:S01]  /*1a0f0*/  HMMA.16816.F32 R80, R8.reuse, R12, R52 ;  /* 0x0000000c0850723c */ /* 0x040fe20000001834 */
[----:B------:R-:W-:Y:S01]  /*1a100*/  FFMA.FTZ R12, R170, UR7, -R0 ;  /* 0x00000007aa0c7c23 */ /* 0x000fe20008010800 */
[----:B------:R2:W4:Y:S04]  /*1a110*/  MUFU.EX2 R119, R6 ;  /* 0x0000000600777308 */ /* 0x0005280000000800 */
[----:B------:R4:W-:Y:S02]  /*1a120*/  MUFU.EX2 R112, R12 ;  /* 0x0000000c00707308 */ /* 0x0009e40000000800 */
[----:B---3--:R-:W-:Y:S01]  /*1a130*/  HMMA.16816.F32 R48, R8, R32, R60 ;  /* 0x000000200830723c */ /* 0x008fe2000000183c */
[----:B------:R-:W-:Y:S01]  /*1a140*/  LDSM.16.MT88.4 R60, [R38+0xe800] ;  /* 0x00e80000263c783b */ /* 0x000fe20000004200 */
[----:B-1----:R-:W-:-:S06]  /*1a150*/  FFMA.FTZ R7, R199, UR7, -R5 ;  /* 0x00000007c7077c23 */ /* 0x002fcc0008010805 */
[----:B------:R-:W-:Y:S01]  /*1a160*/  HMMA.16816.F32 R44, R8, R34, R44 ;  /* 0x00000022082c723c */ /* 0x000fe2000000182c */
[--C-:B--2---:R-:W-:Y:S01]  /*1a170*/  FFMA.FTZ R6, R168, UR7, -R0.reuse ;  /* 0x00000007a8067c23 */ /* 0x104fe20008010800 */
[----:B------:R-:W1:Y:S01]  /*1a180*/  LDSM.16.MT88.4 R32, [R39+0xe800] ;  /* 0x00e800002720783b */ /* 0x000e620000004200 */
[----:B------:R2:W-:Y:S01]  /*1a190*/  MUFU.EX2 R101, R7 ;  /* 0x0000000700657308 */ /* 0x0005e20000000800 */
[----:B----4-:R-:W-:-:S03]  /*1a1a0*/  FFMA.FTZ R12, R189, UR7, -R0 ;  /* 0x00000007bd0c7c23 */ /* 0x010fc60008010800 */
[----:B------:R3:W4:Y:S01]  /*1a1b0*/  MUFU.EX2 R111, R6 ;  /* 0x00000006006f7308 */ /* 0x0007220000000800 */
[C---:B------:R-:W-:Y:S03]  /*1a1c0*/  HMMA.16816.F32 R76, R8.reuse, R14, R72 ;  /* 0x0000000e084c723c */ /* 0x040fe60000001848 */
[----:B------:R5:W-:Y:S05]  /*1a1d0*/  MUFU.EX2 R104, R12 ;  /* 0x0000000c00687308 */ /* 0x000bea0000000800 */
[----:B------:R-:W-:Y:S01]  /*1a1e0*/  HMMA.16816.F32 R72, R8, R20, R56 ;  /* 0x000000140848723c */ /* 0x000fe20000001838 */
[----:B--2---:R-:W-:Y:S01]  /*1a1f0*/  FFMA.FTZ R7, R201, UR7, -R5 ;  /* 0x00000007c9077c23 */ /* 0x004fe20008010805 */
[----:B---3--:R-:W-:-:S03]  /*1a200*/  FFMA.FTZ R6, R172, UR7, -R0 ;  /* 0x00000007ac067c23 */ /* 0x008fc60008010800 */
[----:B------:R2:W-:Y:S03]  /*1a210*/  MUFU.EX2 R100, R7 ;  /* 0x0000000700647308 */ /* 0x0005e60000000800 */
[----:B------:R-:W-:Y:S01]  /*1a220*/  HMMA.16816.F32 R16, R8, R22, R16 ;  /* 0x000000160810723c */ /* 0x000fe20000001810 */
[----:B------:R-:W3:Y:S01]  /*1a230*/  LDSM.16.MT88.4 R20, [R64+0xe800] ;  /* 0x00e800004014783b */ /* 0x000ee20000004200 */
[----:B------:R-:W1:Y:S01]  /*1a240*/  MUFU.EX2 R114, R6 ;  /* 0x0000000600727308 */ /* 0x000e620000000800 */
[----:B------:R-:W-:Y:S02]  /*1a250*/  F2FP.F16.F32.PACK_AB R8, R117, R113 ;  /* 0x000000717508723e */ /* 0x000fe400000000ff */
[----:B------:R-:W-:Y:S01]  /*1a260*/  F2FP.F16.F32.PACK_AB R10, R118, R119 ;  /* 0x00000077760a723e */ /* 0x000fe200000000ff */
[----:B-----5:R-:W-:Y:S01]  /*1a270*/  LDSM.16.MT88.4 R12, [R38+0xf000] ;  /* 0x00f00000260c783b */ /* 0x020fe20000004200 */
[----:B----4-:R-:W-:Y:S01]  /*1a280*/  F2FP.F16.F32.PACK_AB R9, R112, R111 ;  /* 0x0000006f7009723e */ /* 0x010fe200000000ff */
[----:B--2---:R-:W-:Y:S01]  /*1a290*/  FFMA.FTZ R7, R207, UR7, -R0 ;  /* 0x00000007cf077c23 */ /* 0x004fe20008010800 */
        /* <DEDUP_REMOVED lines=13> */
[----:B-1----:R-:W-:Y:S01]  /*1a370*/  FFMA.FTZ R7, R228, UR7, -R5 ;  /* 0x00000007e4077c23 */ /* 0x002fe20008010805 */
[----:B--2---:R-:W-:-:S06]  /*1a380*/  FFMA.FTZ R6, R190, UR7, -R0 ;  /* 0x00000007be067c23 */ /* 0x004fcc0008010800 */
[C---:B------:R-:W-:Y:S01]  /*1a390*/  HMMA.16816.F32 R76, R8.reuse, R62, R76 ;  /* 0x0000003e084c723c */ /* 0x040fe2000000184c */
[----:B------:R1:W-:Y:S04]  /*1a3a0*/  MUFU.EX2 R93, R7 ;  /* 0x00000007005d7308 */ /* 0x0003e80000000800 */
[----:B------:R2:W5:Y:S03]  /*1a3b0*/  MUFU.EX2 R103, R6 ;  /* 0x0000000600677308 */ /* 0x0005660000000800 */
[----:B---3--:R-:W-:Y:S01]  /*1a3c0*/  HMMA.16816.F32 R60, R8, R20, R72 ;  /* 0x00000014083c723c */ /* 0x008fe20000001848 */
[----:B-1----:R-:W-:-:S07]  /*1a3d0*/  FFMA.FTZ R7, R231, UR7, -R0 ;  /* 0x00000007e7077c23 */ /* 0x002fce0008010800 */
[C---:B------:R-:W-:Y:S01]  /*1a3e0*/  HMMA.16816.F32 R16, R8.reuse, R22, R16 ;  /* 0x000000160810723c */ /* 0x040fe20000001810 */
[----:B------:R-:W1:Y:S01]  /*1a3f0*/  LDSM.16.MT88.4 R20, [R64+0xf000] ;  /* 0x00f000004014783b */ /* 0x000e620000004200 */
[----:B--2---:R-:W-:Y:S01]  /*1a400*/  FFMA.FTZ R6, R192, UR7, -R0 ;  /* 0x00000007c0067c23 */ /* 0x004fe20008010800 */
[----:B------:R2:W-:Y:S04]  /*1a410*/  MUFU.EX2 R88, R7 ;  /* 0x0000000700587308 */ /* 0x0005e80000000800 */
[----:B------:R-:W3:Y:S01]  /*1a420*/  MUFU.EX2 R105, R6 ;  /* 0x0000000600697308 */ /* 0x000ee20000000800 */
[----:B------:R-:W-:Y:S01]  /*1a430*/  HMMA.16816.F32 R48, R8, R34, R84 ;  /* 0x000000220830723c */ /* 0x000fe20000001854 */
[----:B----4-:R-:W-:Y:S02]  /*1a440*/  F2FP.F16.F32.PACK_AB R8, R108, R107 ;  /* 0x0000006b6c08723e */ /* 0x010fe400000000ff */
[----:B------:R-:W-:-:S02]  /*1a450*/  F2FP.F16.F32.PACK_AB R10, R110, R109 ;  /* 0x0000006d6e0a723e */ /* 0x000fc400000000ff */
[----:B-----5:R-:W-:Y:S01]  /*1a460*/  F2FP.F16.F32.PACK_AB R9, R104, R103 ;  /* 0x000000676809723e */ /* 0x020fe200000000ff */
[--C-:B--2---:R-:W-:Y:S01]  /*1a470*/  FFMA.FTZ R7, R240, UR7, -R5.reuse ;  /* 0x00000007f0077c23 */ /* 0x104fe20008010805 */
[----:B---3--:R-:W-:Y:S01]  /*1a480*/  F2FP.F16.F32.PACK_AB R11, R105, R106 ;  /* 0x0000006a690b723e */ /* 0x008fe200000000ff */
[----:B------:R-:W-:-:S04]  /*1a490*/  FFMA.FTZ R6, R197, UR7, -R5 ;  /* 0x00000007c5067c23 */ /* 0x000fc80008010805 */
[----:B------:R2:W3:Y:S02]  /*1a4a0*/  MUFU.EX2 R98, R6 ;  /* 0x0000000600627308 */ /* 0x0004e40000000800 */
[C---:B------:R-:W-:Y:S08]  /*1a4b0*/  HMMA.16816.F32 R24, R8.reuse, R28, R68 ;  /* 0x0000001c0818723c */ /* 0x040ff00000001844 */
[----:B------:R-:W-:Y:S01]  /*1a4c0*/  HMMA.16816.F32 R52, R8, R30, R52 ;  /* 0x0000001e0834723c */ /* 0x000fe20000001834 */
[----:B------:R-:W4:Y:S01]  /*1a4d0*/  LDSM.16.MT88.4 R28, [R37+0xf800] ;  /* 0x00f80000251c783b */ /* 0x000f220000004200 */
[----:B--2---:R-:W-:-:S06]  /*1a4e0*/  FFMA.FTZ R6, R202, UR7, -R5 ;  /* 0x00000007ca067c23 */ /* 0x004fcc0008010805 */
[C---:B------:R-:W-:Y:S01]  /*1a4f0*/  HMMA.16816.F32 R32, R8.reuse, R44, R40 ;  /* 0x0000002c0820723c */ /* 0x040fe20000001828 */
        /* <DEDUP_REMOVED lines=52> */
[----:B------:R-:W-:-:S03]  /*1a840*/  F2FP.F16.F32.PACK_AB R11, R86, R88 ;  /* 0x00000058560b723e */ /* 0x000fc600000000ff */
[----:B------:R2:W4:Y:S04]  /*1a850*/  MUFU.EX2 R82, R6 ;  /* 0x0000000600527308 */ /* 0x0005280000000800 */
[C---:B------:R-:W-:Y:S08]  /*1a860*/  HMMA.16816.F32 R40, R8.reuse, R76, R40 ;  /* 0x0000004c0828723c */ /* 0x040ff00000001828 */
[----:B------:R-:W-:Y:S01]  /*1a870*/  HMMA.16816.F32 R44, R8, R78, R44 ;  /* 0x0000004e082c723c */ /* 0x000fe2000000182c */
[----:B------:R5:W-:Y:S01]  /*1a880*/  MUFU.EX2 R78, R7 ;  /* 0x00000007004e7308 */ /* 0x000be20000000800 */
[----:B--2---:R-:W-:-:S04]  /*1a890*/  FFMA.FTZ R6, R239, UR7, -R5 ;  /* 0x00000007ef067c23 */ /* 0x004fc80008010805 */
[----:B------:R2:W3:Y:S02]  /*1a8a0*/  MUFU.EX2 R85, R6 ;  /* 0x0000000600557308 */ /* 0x0004e40000000800 */
[----:B------:R-:W-:Y:S01]  /*1a8b0*/  HMMA.16816.F32 R68, R8, R12, R68 ;  /* 0x0000000c0844723c */ /* 0x000fe20000001844 */
[----:B------:R-:W-:-:S04]  /*1a8c0*/  FFMA.FTZ R13, R247, UR7, -R5 ;  /* 0x00000007f70d7c23 */ /* 0x000fc80008010805 */
[----:B------:R4:W-:Y:S01]  /*1a8d0*/  MUFU.EX2 R76, R13 ;  /* 0x0000000d004c7308 */ /* 0x0009e20000000800 */
[----:B-----5:R-:W-:Y:S02]  /*1a8e0*/  FADD.FTZ R7, R215, R214 ;  /* 0x000000d6d7077221 */ /* 0x020fe40000010000 */
[----:B-1----:R-:W-:Y:S02]  /*1a8f0*/  HMMA.16816.F32 R60, R8, R28, R60 ;  /* 0x0000001c083c723c */ /* 0x002fe4000000183c */
[----:B------:R-:W-:Y:S01]  /*1a900*/  FADD.FTZ R7, R213, R7 ;  /* 0x00000007d5077221 */ /* 0x000fe20000010000 */
[----:B--2---:R-:W-:-:S04]  /*1a910*/  FFMA.FTZ R6, R245, UR7, -R0 ;  /* 0x00000007f5067c23 */ /* 0x004fc80008010800 */
[----:B------:R1:W2:Y:S01]  /*1a920*/  MUFU.EX2 R80, R6 ;  /* 0x0000000600507308 */ /* 0x0002a20000000800 */
[----:B------:R-:W-:Y:S01]  /*1a930*/  HMMA.16816.F32 R48, R8, R30, R48 ;  /* 0x0000001e0830723c */ /* 0x000fe20000001830 */
[----:B----4-:R-:W-:-:S07]  /*1a940*/  FFMA.FTZ R13, R152, UR7, -R0 ;  /* 0x00000007980d7c23 */ /* 0x010fce0008010800 */
[----:B------:R-:W-:Y:S01]  /*1a950*/  HMMA.16816.F32 R28, R8, R22, R24 ;  /* 0x00000016081c723c */ /* 0x000fe20000001818 */
[----:B------:R-:W4:Y:S01]  /*1a960*/  LDSM.16.MT88.4 R24, [R39+0x10800] ;  /* 0x010800002718783b */ /* 0x000f220000004200 */
[----:B-1----:R-:W-:-:S06]  /*1a970*/  FFMA.FTZ R6, R243, UR7, -R0 ;  /* 0x00000007f3067c23 */ /* 0x002fcc0008010800 */
[C---:B------:R-:W-:Y:S01]  /*1a980*/  HMMA.16816.F32 R32, R8.reuse, R20, R32 ;  /* 0x000000140820723c */ /* 0x040fe20000001820 */
[----:B------:R1:W5:Y:S01]  /*1a990*/  MUFU.EX2 R77, R6 ;  /* 0x00000006004d7308 */ /* 0x0003620000000800 */
[----:B------:R-:W4:Y:S06]  /*1a9a0*/  LDSM.16.MT88.4 R20, [R38+0x10800] ;  /* 0x010800002614783b */ /* 0x000f2c0000004200 */
[----:B------:R-:W-:Y:S01]  /*1a9b0*/  HMMA.16816.F32 R52, R8, R14, R52 ;  /* 0x0000000e0834723c */ /* 0x000fe20000001834 */
[----:B------:R-:W-:Y:S01]  /*1a9c0*/  F2FP.F16.F32.PACK_AB R8, R84, R82 ;  /* 0x000000525408723e */ /* 0x000fe200000000ff */
[----:B------:R-:W-:Y:S01]  /*1a9d0*/  FFMA.FTZ R14, R248, UR7, -R5 ;  /* 0x00000007f80e7c23 */ /* 0x000fe20008010805 */
[----:B---3--:R-:W-:-:S02]  /*1a9e0*/  F2FP.F16.F32.PACK_AB R10, R83, R85 ;  /* 0x00000055530a723e */ /* 0x008fc400000000ff */
[----:B--2---:R-:W-:Y:S01]  /*1a9f0*/  F2FP.F16.F32.PACK_AB R9, R81, R80 ;  /* 0x000000505109723e */ /* 0x004fe200000000ff */
[----:B------:R2:W-:Y:S01]  /*1aa00*/  MUFU.EX2 R73, R14 ;  /* 0x0000000e00497308 */ /* 0x0005e20000000800 */
[----:B-1----:R-:W-:Y:S01]  /*1aa10*/  FADD.FTZ R6, R218, R216 ;  /* 0x000000d8da067221 */ /* 0x002fe20000010000 */
[----:B-----5:R-:W-:-:S03]  /*1aa20*/  F2FP.F16.F32.PACK_AB R11, R78, R77 ;  /* 0x0000004d4e0b723e */ /* 0x020fc600000000ff */
[----:B------:R-:W-:-:S04]  /*1aa30*/  FADD.FTZ R6, R220, R6 ;  /* 0x00000006dc067221 */ /* 0x000fc80000010000 */
[----:B------:R-:W-:Y:S01]  /*1aa40*/  FADD.FTZ R12, R219, R6 ;  /* 0x00000006db0c7221 */ /* 0x000fe20000010000 */
[----:B------:R-:W-:Y:S01]  /*1aa50*/  FADD.FTZ R6, R224, R7 ;  /* 0x00000007e0067221 */ /* 0x000fe20000010000 */
[C---:B------:R-:W-:Y:S02]  /*1aa60*/  HMMA.16816.F32 R60, R8.reuse, R16, R60 ;  /* 0x00000010083c723c */ /* 0x040fe4000000183c */
[----:B------:R-:W-:Y:S01]  /*1aa70*/  FADD.FTZ R7, R217, R12 ;  /* 0x0000000cd9077221 */ /* 0x000fe20000010000 */
[----:B------:R-:W-:Y:S01]  /*1aa80*/  FADD.FTZ R6, R209, R6 ;  /* 0x00000006d1067221 */ /* 0x000fe20000010000 */
[--C-:B------:R-:W-:Y:S01]  /*1aa90*/  FFMA.FTZ R12, R249, UR7, -R5.reuse ;  /* 0x00000007f90c7c23 */ /* 0x100fe20008010805 */
[----:B--2---:R-:W-:Y:S01]  /*1aaa0*/  FFMA.FTZ R14, R142, UR7, -R5 ;  /* 0x000000078e0e7c23 */ /* 0x004fe20008010805 */
        /* <DEDUP_REMOVED lines=9> */
[----:B----4-:R-:W-:Y:S02]  /*1ab40*/  HMMA.16816.F32 R48, R8, R24, R32 ;  /* 0x000000180830723c */ /* 0x010fe40000001820 */
        /* <DEDUP_REMOVED lines=26> */
[----:B------:R-:W-:-:S03]  /*1acf0*/  FADD.FTZ R6, R166, R6 ;  /* 0x00000006a6067221 */ /* 0x000fc60000010000 */
[----:B------:R-:W-:Y:S01]  /*1ad00*/  FADD.FTZ R7, R175, R7 ;  /* 0x00000007af077221 */ /* 0x000fe20000010000 */
[----:B------:R-:W-:Y:S02]  /*1ad10*/  FADD.FTZ R6, R67, R6 ;  /* 0x0000000643067221 */ /* 0x000fe40000010000 */
[----:B------:R1:W-:Y:S01]  /*1ad20*/  MUFU.EX2 R67, R13 ;  /* 0x0000000d00437308 */ /* 0x0003e20000000800 */
[----:B------:R-:W-:Y:S01]  /*1ad30*/  FADD.FTZ R7, R174, R7 ;  /* 0x00000007ae077221 */ /* 0x000fe20000010000 */
[----:B------:R-:W-:Y:S01]  /*1ad40*/  FADD.FTZ R6, R169, R6 ;  /* 0x00000006a9067221 */ /* 0x000fe20000010000 */
[----:B------:R-:W-:Y:S01]  /*1ad50*/  HMMA.16816.F32 R28, R8, R18, R52 ;  /* 0x00000012081c723c */ /* 0x000fe20000001834 */
[----:B------:R-:W2:Y:S01]  /*1ad60*/  LDSM.16.MT88.4 R16, [R38+0x11000] ;  /* 0x011000002610783b */ /* 0x000ea20000004200 */
[----:B------:R-:W-:Y:S01]  /*1ad70*/  FADD.FTZ R7, R176, R7 ;  /* 0x00000007b0077221 */ /* 0x000fe20000010000 */
[----:B------:R-:W-:Y:S01]  /*1ad80*/  FADD.FTZ R6, R167, R6 ;  /* 0x00000006a7067221 */ /* 0x000fe20000010000 */
[----:B---3--:R-:W-:-:S02]  /*1ad90*/  F2FP.F16.F32.PACK_AB R8, R73, R74 ;  /* 0x0000004a4908723e */ /* 0x008fc400000000ff */
[----:B------:R-:W-:Y:S01]  /*1ada0*/  FADD.FTZ R7, R66, R7 ;  /* 0x0000000742077221 */ /* 0x000fe20000010000 */
[----:B------:R-:W-:Y:S01]  /*1adb0*/  FADD.FTZ R6, R65, R6 ;  /* 0x0000000641067221 */ /* 0x000fe20000010000 */
[----:B------:R3:W4:Y:S01]  /*1adc0*/  MUFU.EX2 R66, R12 ;  /* 0x0000000c00427308 */ /* 0x0007220000000800 */
[----:B-----5:R-:W-:Y:S01]  /*1add0*/  F2FP.F16.F32.PACK_AB R10, R75, R76 ;  /* 0x0000004c4b0a723e */ /* 0x020fe200000000ff */
[----:B------:R-:W-:Y:S01]  /*1ade0*/  FADD.FTZ R7, R159, R7 ;  /* 0x000000079f077221 */ /* 0x000fe20000010000 */
[----:B------:R-:W-:Y:S01]  /*1adf0*/  FADD.FTZ R6, R157, R6 ;  /* 0x000000069d067221 */ /* 0x000fe20000010000 */
[----:B-1----:R-:W-:Y:S02]  /*1ae00*/  FFMA.FTZ R13, R251, UR7, -R0 ;  /* 0x00000007fb0d7c23 */ /* 0x002fe40008010800 */
[----:B------:R-:W-:Y:S01]  /*1ae10*/  FADD.FTZ R7, R161, R7 ;  /* 0x00000007a1077221 */ /* 0x000fe20000010000 */
[----:B------:R-:W-:Y:S01]  /*1ae20*/  FADD.FTZ R6, R158, R6 ;  /* 0x000000069e067221 */ /* 0x000fe20000010000 */
[----:B------:R1:W-:Y:S02]  /*1ae30*/  MUFU.EX2 R72, R13 ;  /* 0x0000000d00487308 */ /* 0x0003e40000000800 */
[----:B------:R-:W-:Y:S01]  /*1ae40*/  FADD.FTZ R7, R160, R7 ;  /* 0x00000007a0077221 */ /* 0x000fe20000010000 */
[----:B------:R-:W-:-:S02]  /*1ae50*/  FADD.FTZ R6, R156, R6 ;  /* 0x000000069c067221 */ /* 0x000fc40000010000 */
[----:B------:R-:W-:Y:S01]  /*1ae60*/  LDSM.16.MT88.4 R156, [R38+0x11800] ;  /* 0x01180000269c783b */ /* 0x000fe20000004200 */
[----:B------:R-:W-:Y:S01]  /*1ae70*/  FADD.FTZ R7, R147, R7 ;  /* 0x0000000793077221 */ /* 0x000fe20000010000 */
[----:B------:R-:W-:Y:S01]  /*1ae80*/  FADD.FTZ R6, R141, R6 ;  /* 0x000000068d067221 */ /* 0x000fe20000010000 */
[----:B---3--:R-:W-:Y:S01]  /*1ae90*/  FFMA.FTZ R12, R250, UR7, -R0 ;  /* 0x00000007fa0c7c23 */ /* 0x008fe20008010800 */
[----:B----4-:R-:W-:Y:S01]  /*1aea0*/  F2FP.F16.F32.PACK_AB R9, R66, R67 ;  /* 0x000000434209723e */ /* 0x010fe200000000ff */
[----:B------:R-:W-:Y:S01]  /*1aeb0*/  FADD.FTZ R7, R151, R7 ;  /* 0x0000000797077221 */ /* 0x000fe20000010000 */
[----:B------:R-:W-:Y:S01]  /*1aec0*/  FADD.FTZ R6, R144, R6 ;  /* 0x0000000690067221 */ /* 0x000fe20000010000 */
[----:B------:R-:W3:Y:S02]  /*1aed0*/  MUFU.EX2 R65, R12 ;  /* 0x0000000c00417308 */ /* 0x000ee40000000800 */
[----:B------:R-:W-:Y:S01]  /*1aee0*/  FADD.FTZ R7, R148, R7 ;  /* 0x0000000794077221 */ /* 0x000fe20000010000 */
[----:B------:R-:W-:Y:S01]  /*1aef0*/  FADD.FTZ R6, R146, R6 ;  /* 0x0000000692067221 */ /* 0x000fe20000010000 */
[----:B-1----:R-:W-:-:S02]  /*1af00*/  FFMA.FTZ R13, R145, UR7, -R5 ;  /* 0x00000007910d7c23 */ /* 0x002fc40008010805 */
[----:B------:R-:W-:Y:S01]  /*1af10*/  FADD.FTZ R7, R150, R7 ;  /* 0x0000000796077221 */ /* 0x000fe20000010000 */
[----:B------:R-:W-:-:S03]  /*1af20*/  FADD.FTZ R6, R143, R6 ;  /* 0x000000068f067221 */ /* 0x000fc60000010000 */
[----:B------:R-:W-:Y:S01]  /*1af30*/  FADD.FTZ R7, R132, R7 ;  /* 0x0000000784077221 */ /* 0x000fe20000010000 */
[----:B------:R-:W-:-:S03]  /*1af40*/  FADD.FTZ R6, R128, R6 ;  /* 0x0000000680067221 */ /* 0x000fc60000010000 */
[----:B------:R-:W-:Y:S01]  /*1af50*/  FADD.FTZ R7, R139, R7 ;  /* 0x000000078b077221 */ /* 0x000fe20000010000 */
[----:B------:R-:W-:Y:S01]  /*1af60*/  FADD.FTZ R6, R130, R6 ;  /* 0x0000000682067221 */ /* 0x000fe20000010000 */
[----:B---3--:R-:W-:Y:S01]  /*1af70*/  F2FP.F16.F32.PACK_AB R11, R65, R72 ;  /* 0x00000048410b723e */ /* 0x008fe200000000ff */
[----:B------:R-:W-:Y:S01]  /*1af80*/  FFMA.FTZ R12, R149, UR7, -R5 ;  /* 0x00000007950c7c23 */ /* 0x000fe20008010805 */
[----:B------:R-:W-:Y:S01]  /*1af90*/  FADD.FTZ R7, R134, R7 ;  /* 0x0000000786077221 */ /* 0x000fe20000010000 */
[----:B------:R-:W-:Y:S01]  /*1afa0*/  FADD.FTZ R6, R131, R6 ;  /* 0x0000000683067221 */ /* 0x000fe20000010000 */
[----:B------:R-:W-:Y:S02]  /*1afb0*/  LDSM.16.MT88.4 R148, [R39+0x11800] ;  /* 0x011800002794783b */ /* 0x000fe40000004200 */
[----:B------:R-:W-:Y:S01]  /*1afc0*/  FADD.FTZ R7, R133, R7 ;  /* 0x0000000785077221 */ /* 0x000fe20000010000 */
[----:B------:R-:W-:Y:S01]  /*1afd0*/  FADD.FTZ R6, R129, R6 ;  /* 0x0000000681067221 */ /* 0x000fe20000010000 */
[----:B------:R-:W-:Y:S01]  /*1afe0*/  HMMA.16816.F32 R60, R8, R24, R60 ;  /* 0x00000018083c723c */ /* 0x000fe2000000183c */
[----:B------:R1:W-:Y:S01]  /*1aff0*/  MUFU.EX2 R24, R12 ;  /* 0x0000000c00187308 */ /* 0x0003e20000000800 */
[----:B------:R-:W-:Y:S01]  /*1b000*/  FADD.FTZ R7, R124, R7 ;  /* 0x000000077c077221 */ /* 0x000fe20000010000 */
[----:B------:R-:W-:-:S03]  /*1b010*/  FADD.FTZ R6, R123, R6 ;  /* 0x000000067b067221 */ /* 0x000fc60000010000 */
[----:B------:R-:W-:Y:S01]  /*1b020*/  FADD.FTZ R7, R127, R7 ;  /* 0x000000077f077221 */ /* 0x000fe20000010000 */
[----:B------:R-:W-:Y:S01]  /*1b030*/  FADD.FTZ R6, R120, R6 ;  /* 0x0000000678067221 */ /* 0x000fe20000010000 */
[C---:B--2---:R-:W-:Y:S01]  /*1b040*/  HMMA.16816.F32 R40, R8.reuse, R16, R40 ;  /* 0x000000100828723c */ /* 0x044fe20000001828 */
[----:B------:R-:W-:Y:S01]  /*1b050*/  MUFU.EX2 R16, R14 ;  /* 0x0000000e00107308 */ /* 0x000fe20000000800 */
[----:B------:R-:W-:Y:S01]  /*1b060*/  FADD.FTZ R7, R125, R7 ;  /* 0x000000077d077221 */ /* 0x000fe20000010000 */
[----:B------:R-:W-:Y:S02]  /*1b070*/  FADD.FTZ R6, R122, R6 ;  /* 0x000000067a067221 */ /* 0x000fe40000010000 */
[----:B------:R2:W3:Y:S01]  /*1b080*/  MUFU.EX2 R17, R13 ;  /* 0x0000000d00117308 */ /* 0x0004e20000000800 */
[----:B------:R-:W-:Y:S01]  /*1b090*/  FADD.FTZ R7, R126, R7 ;  /* 0x000000077e077221 */ /* 0x000fe20000010000 */
[----:B------:R-:W-:Y:S01]  /*1b0a0*/  FADD.FTZ R6, R121, R6 ;  /* 0x0000000679067221 */ /* 0x000fe20000010000 */
[----:B-1----:R-:W-:Y:S01]  /*1b0b0*/  FFMA.FTZ R12, R140, UR7, -R5 ;  /* 0x000000078c0c7c23 */ /* 0x002fe20008010805 */
[C---:B------:R-:W-:Y:S01]  /*1b0c0*/  HMMA.16816.F32 R48, R8.reuse, R20, R48 ;  /* 0x000000140830723c */ /* 0x040fe20000001830 */
[----:B------:R-:W-:Y:S01]  /*1b0d0*/  FADD.FTZ R7, R113, R7 ;  /* 0x0000000771077221 */ /* 0x000fe20000010000 */
[----:B------:R-:W-:Y:S01]  /*1b0e0*/  FADD.FTZ R5, R111, R6 ;  /* 0x000000066f057221 */ /* 0x000fe20000010000 */
[----:B------:R1:W4:Y:S01]  /*1b0f0*/  MUFU.EX2 R15, R12 ;  /* 0x0000000c000f7308 */ /* 0x0003220000000800 */
[----:B------:R-:W-:Y:S01]  /*1b100*/  LDSM.16.MT88.4 R140, [R37+0x11800] ;  /* 0x01180000258c783b */ /* 0x000fe20000004200 */
[----:B------:R-:W-:Y:S01]  /*1b110*/  FADD.FTZ R6, R117, R7 ;  /* 0x0000000775067221 */ /* 0x000fe20000010000 */
[----:B------:R-:W-:Y:S01]  /*1b120*/  FADD.FTZ R5, R112, R5 ;  /* 0x0000000570057221 */ /* 0x000fe20000010000 */
[----:B------:R-:W-:Y:S01]  /*1b130*/  FFMA.FTZ R7, R138, UR7, -R0 ;  /* 0x000000078a077c23 */ /* 0x000fe20008010800 */
[C---:B------:R-:W-:Y:S01]  /*1b140*/  HMMA.16816.F32 R32, R8.reuse, R22, R32 ;  /* 0x000000160820723c */ /* 0x040fe20000001820 */
[----:B------:R-:W-:Y:S01]  /*1b150*/  FADD.FTZ R6, R119, R6 ;  /* 0x0000000677067221 */ /* 0x000fe20000010000 */
[----:B------:R-:W-:Y:S01]  /*1b160*/  FADD.FTZ R5, R115, R5 ;  /* 0x0000000573057221 */ /* 0x000fe20000010000 */
[----:B------:R5:W-:Y:S01]  /*1b170*/  MUFU.EX2 R14, R7 ;  /* 0x00000007000e7308 */ /* 0x000be20000000800 */
[----:B--2---:R-:W-:Y:S01]  /*1b180*/  FFMA.FTZ R13, R137, UR7, -R0 ;  /* 0x00000007890d7c23 */ /* 0x004fe20008010800 */
[----:B------:R-:W-:Y:S01]  /*1b190*/  FADD.FTZ R6, R118, R6 ;  /* 0x0000000676067221 */ /* 0x000fe20000010000 */
[----:B------:R-:W-:Y:S01]  /*1b1a0*/  FADD.FTZ R5, R114, R5 ;  /* 0x0000000572057221 */ /* 0x000fe20000010000 */
[----:B------:R-:W2:Y:S01]  /*1b1b0*/  LDSM.16.MT88.4 R20, [R64+0x11000] ;  /* 0x011000004014783b */ /* 0x000ea20000004200 */
[----:B------:R-:W-:Y:S01]  /*1b1c0*/  HMMA.16816.F32 R56, R8, R26, R56 ;  /* 0x0000001a0838723c */ /* 0x000fe20000001838 */
[----:B------:R-:W-:Y:S01]  /*1b1d0*/  FADD.FTZ R6, R107, R6 ;  /* 0x000000066b067221 */ /* 0x000fe20000010000 */
[----:B-1----:R-:W-:Y:S01]  /*1b1e0*/  FFMA.FTZ R12, R136, UR7, -R0 ;  /* 0x00000007880c7c23 */ /* 0x002fe20008010800 */
[----:B------:R-:W1:Y:S01]  /*1b1f0*/  MUFU.EX2 R13, R13 ;  /* 0x0000000d000d7308 */ /* 0x000e620000000800 */
[----:B---3--:R-:W-:-:S02]  /*1b200*/  F2FP.F16.F32.PACK_AB R164, R17, R24 ;  /* 0x0000001811a4723e */ /* 0x008fc400000000ff */
[----:B----4-:R-:W-:Y:S02]  /*1b210*/  F2FP.F16.F32.PACK_AB R166, R15, R16 ;  /* 0x000000100fa6723e */ /* 0x010fe400000000ff */
[----:B------:R-:W-:Y:S01]  /*1b220*/  HMMA.16816.F32 R44, R8, R18, R44 ;  /* 0x00000012082c723c */ /* 0x000fe2000000182c */
[----:B-----5:R-:W-:Y:S01]  /*1b230*/  FFMA.FTZ R7, R135, UR7, -R0 ;  /* 0x0000000787077c23 */ /* 0x020fe20008010800 */
[----:B------:R-:W-:Y:S01]  /*1b240*/  FADD.FTZ R0, R103, R5 ;  /* 0x0000000567007221 */ /* 0x000fe20000010000 */
[----:B------:R-:W-:Y:S02]  /*1b250*/  FADD.FTZ R5, R108, R6 ;  /* 0x000000066c057221 */ /* 0x000fe40000010000 */
[----:B------:R-:W-:Y:S01]  /*1b260*/  MUFU.EX2 R6, R12 ;  /* 0x0000000c00067308 */ /* 0x000fe20000000800 */
[----:B------:R-:W-:Y:S01]  /*1b270*/  FADD.FTZ R0, R104, R0 ;  /* 0x0000000068007221 */ /* 0x000fe20000010000 */
[----:B------:R-:W-:Y:S02]  /*1b280*/  FADD.FTZ R5, R109, R5 ;  /* 0x000000056d057221 */ /* 0x000fe40000010000 */
[----:B------:R-:W3:Y:S01]  /*1b290*/  MUFU.EX2 R7, R7 ;  /* 0x0000000700077308 */ /* 0x000ee20000000800 */
[----:B------:R-:W-:Y:S01]  /*1b2a0*/  FADD.FTZ R0, R106, R0 ;  /* 0x000000006a007221 */ /* 0x000fe20000010000 */
[----:B------:R-:W-:Y:S01]  /*1b2b0*/  FADD.FTZ R5, R110, R5 ;  /* 0x000000056e057221 */ /* 0x000fe20000010000 */
[----:B-1----:R-:W-:-:S02]  /*1b2c0*/  F2FP.F16.F32.PACK_AB R165, R13, R14 ;  /* 0x0000000e0da5723e */ /* 0x002fc400000000ff */
[----:B------:R-:W-:Y:S01]  /*1b2d0*/  FADD.FTZ R0, R105, R0 ;  /* 0x0000000069007221 */ /* 0x000fe20000010000 */
[----:B------:R-:W-:-:S03]  /*1b2e0*/  FADD.FTZ R5, R98, R5 ;  /* 0x0000000562057221 */ /* 0x000fc60000010000 */
[----:B------:R-:W-:Y:S01]  /*1b2f0*/  FADD.FTZ R0, R95, R0 ;  /* 0x000000005f007221 */ /* 0x000fe20000010000 */
[----:B------:R-:W-:-:S03]  /*1b300*/  FADD.FTZ R5, R101, R5 ;  /* 0x0000000565057221 */ /* 0x000fc60000010000 */
[----:B------:R-:W-:Y:S01]  /*1b310*/  FADD.FTZ R0, R97, R0 ;  /* 0x0000000061007221 */ /* 0x000fe20000010000 */
[----:B------:R-:W-:Y:S01]  /*1b320*/  FADD.FTZ R5, R102, R5 ;  /* 0x0000000566057221 */ /* 0x000fe20000010000 */
[----:B---3--:R-:W-:Y:S02]  /*1b330*/  F2FP.F16.F32.PACK_AB R167, R7, R6 ;  /* 0x0000000607a7723e */ /* 0x008fe400000000ff */
        /* <DEDUP_REMOVED lines=10> */
[----:B------:R-:W1:Y:S01]  /*1b3e0*/  LDSM.16.MT88.4 R8, [R64+0x11800] ;  /* 0x011800004008783b */ /* 0x000e620000004200 */
        /* <DEDUP_REMOVED lines=33> */
[----:B------:R-:W-:Y:S01]  /*1b600*/  IMAD.MOV.U32 R0, RZ, RZ, -0x1 ;  /* 0xffffffffff007424 */ /* 0x000fe200078e00ff */
[----:B------:R2:W-:Y:S01]  /*1b610*/  STL [R1+0x34], R246 ;  /* 0x000034f601007387 */ /* 0x0005e20000100800 */
[C---:B-1----:R-:W-:Y:S03]  /*1b620*/  HMMA.16816.F32 R160, R164.reuse, R8, R160 ;  /* 0x00000008a4a0723c */ /* 0x042fe600000018a0 */
[----:B------:R2:W-:Y:S05]  /*1b630*/  STL [R1+0x30], R247 ;  /* 0x000030f701007387 */ /* 0x0005ea0000100800 */
[----:B------:R-:W-:Y:S01]  /*1b640*/  HMMA.16816.F32 R164, R164, R10, R28 ;  /* 0x0000000aa4a4723c */ /* 0x000fe2000000181c */
[----:B------:R-:W-:-:S04]  /*1b650*/  NOP ;  /* 0x0000000000007918 */ /* 0x000fc80000000000 */
[----:B------:R-:W-:-:S15]  /*1b660*/  @!P6 BRA `(.L_x_1212) ;  /* 0x0000007c00b8e947 */ /* 0x000fde0003800000 */
[----:B------:R1:W5:Y:S01]  /*1b670*/  LDL R135, [R1+0x28] ;  /* 0x0000280001877983 */ /* 0x0003620000100800 */
[----:B------:R-:W-:-:S04]  /*1b680*/  DEPBAR.LE SB0, 0x0 ;  /* 0x000080000000791a */ /* 0x000fc80000000000 */
[----:B------:R1:W5:Y:S01]  /*1b690*/  LDL R168, [R1+0x2c] ;  /* 0x00002c0001a87983 */ /* 0x0003620000100800 */
[----:B------:R-:W-:-:S04]  /*1b6a0*/  UISETP.NE.U32.AND UP0, UPT, UR12, URZ, UPT ;  /* 0x000000ff0c00728c */ /* 0x000fc8000bf05070 */
[----:B------:R-:W-:Y:S01]  /*1b6b0*/  UISETP.NE.AND.EX UP0, UPT, UR13, URZ, UPT, UP0 ;  /* 0x000000ff0d00728c */ /* 0x000fe2000bf05300 */
[----:B------:R-:W-:Y:S08]  /*1b6c0*/  BAR.SYNC.DEFER_BLOCKING 0x0 ;  /* 0x0000000000007b1d */ /* 0x000ff00000010000 */
[----:B------:R-:W-:Y:S05]  /*1b6d0*/  BRA.U !UP0, `(.L_x_1213) ;  /* 0x0000000508107547 */ /* 0x000fea000b800000 */
[----:B------:R-:W3:Y:S01]  /*1b6e0*/  LDL.LU R172, [R1+0x1c] ;  /* 0x00001c0001ac7983 */ /* 0x000ee20000300800 */
[----:B------:R-:W4:Y:S01]  /*1b6f0*/  LDC R13, c[0x0][0x4f0] ;  /* 0x00013c00ff0d7b82 */ /* 0x000f220000000800 */
[----:B------:R-:W2:Y:S02]  /*1b700*/  LDCU.64 UR10, c[0x0][0x3c0] ;  /* 0x00007800ff0a77ac */ /* 0x000ea40008000a00 */
[----:B------:R-:W2:Y:S01]  /*1b710*/  LDL.64 R170, [R1+0x8] ;  /* 0x0000080001aa7983 */ /* 0x000ea20000100a00 */
[----:B------:R-:W1:Y:S01]  /*1b720*/  LDCU.64 UR8, c[0x0][0x3a8] ;  /* 0x00007500ff0877ac */ /* 0x000e620008000a00 */
[----:B----4-:R-:W-:-:S04]  /*1b730*/  IABS R12, R13 ;  /* 0x0000000d000c7213 */ /* 0x010fc80000000000 */
[----:B------:R-:W4:Y:S08]  /*1b740*/  I2F.RP R6, R12 ;  /* 0x0000000c00067306 */ /* 0x000f300000209400 */
[----:B----4-:R-:W4:Y:S02]  /*1b750*/  MUFU.RCP R6, R6 ;  /* 0x0000000600067308 */ /* 0x010f240000001000 */
[----:B----4-:R-:W-:-:S06]  /*1b760*/  VIADD R6, R6, 0xffffffe ;  /* 0x0ffffffe06067836 */ /* 0x010fcc0000000000 */
[----:B------:R-:W4:Y:S02]  /*1b770*/  F2I.FTZ.U32.TRUNC.NTZ R7, R6 ;  /* 0x0000000600077305 */ /* 0x000f24000021f000 */
[----:B----4-:R-:W-:Y:S01]  /*1b780*/  IMAD.MOV R0, RZ, RZ, -R7 ;  /* 0x000000ffff007224 */ /* 0x010fe200078e0a07 */
[----:B------:R-:W-:-:S03]  /*1b790*/  MOV R6, RZ ;  /* 0x000000ff00067202 */ /* 0x000fc60000000f00 */
[----:B------:R-:W-:-:S04]  /*1b7a0*/  IMAD R0, R0, R12, RZ ;  /* 0x0000000c00007224 */ /* 0x000fc800078e02ff */
[----:B------:R-:W-:Y:S01]  /*1b7b0*/  IMAD.HI.U32 R0, R7, R0, R6 ;  /* 0x0000000007007227 */ /* 0x000fe200078e0006 */
[----:B---3--:R-:W-:-:S03]  /*1b7c0*/  IADD3 R9, PT, PT, R172, -0x200, RZ ;  /* 0xfffffe00ac097810 */ /* 0x008fc60007ffe0ff */
[----:B------:R-:W-:Y:S01]  /*1b7d0*/  VIADD R8, R172, 0xffffff00 ;  /* 0xffffff00ac087836 */ /* 0x000fe20000000000 */
[----:B------:R-:W-:-:S04]  /*1b7e0*/  IABS R5, R9 ;  /* 0x0000000900057213 */ /* 0x000fc80000000000 */
[----:B------:R-:W-:Y:S02]  /*1b7f0*/  IABS R10, R8 ;  /* 0x00000008000a7213 */ /* 0x000fe40000000000 */
[-C--:B------:R-:W-:Y:S01]  /*1b800*/  LOP3.LUT R9, R9, R13.reuse, RZ, 0x3c, !PT ;  /* 0x0000000d09097212 */ /* 0x080fe200078e3cff */
[----:B------:R-:W-:Y:S01]  /*1b810*/  IMAD.MOV.U32 R7, RZ, RZ, R5 ;  /* 0x000000ffff077224 */ /* 0x000fe200078e0005 */
[----:B------:R-:W-:Y:S02]  /*1b820*/  MOV R6, R10 ;  /* 0x0000000a00067202 */ /* 0x000fe40000000f00 */
[----:B------:R-:W-:Y:S01]  /*1b830*/  LOP3.LUT R8, R8, R13, RZ, 0x3c, !PT ;  /* 0x0000000d08087212 */ /* 0x000fe200078e3cff */
[----:B------:R-:W-:Y:S01]  /*1b840*/  IMAD.HI.U32 R5, R0, R7, RZ ;  /* 0x0000000700057227 */ /* 0x000fe200078e00ff */
[----:B------:R-:W-:Y:S02]  /*1b850*/  ISETP.GE.AND P4, PT, R9, RZ, PT ;  /* 0x000000ff0900720c */ /* 0x000fe40003f86270 */
[----:B------:R-:W-:Y:S01]  /*1b860*/  ISETP.GE.AND P6, PT, R8, RZ, PT ;  /* 0x000000ff0800720c */ /* 0x000fe20003fc6270 */
        /* <DEDUP_REMOVED lines=13> */
[----:B------:R-:W-:Y:S02]  /*1b940*/  ISETP.NE.AND P1, PT, R13, RZ, PT ;  /* 0x000000ff0d00720c */ /* 0x000fe40003f25270 */
[----:B------:R-:W-:-:S07]  /*1b950*/  LOP3.LUT R6, RZ, R13, RZ, 0x33, !PT ;  /* 0x0000000dff067212 */ /* 0x000fce00078e33ff */
[----:B------:R-:W-:Y:S02]  /*1b960*/  @P5 VIADD R5, R5, 0x1 ;  /* 0x0000000105055836 */ /* 0x000fe40000000000 */
[----:B------:R-:W-:Y:S02]  /*1b970*/  @P3 IADD3 R0, PT, PT, R0, 0x1, RZ ;  /* 0x0000000100003810 */ /* 0x000fe40007ffe0ff */
[----:B------:R-:W-:Y:S02]  /*1b980*/  @!P4 IMAD.MOV R5, RZ, RZ, -R5 ;  /* 0x000000ffff05c224 */ /* 0x000fe400078e0a05 */
[----:B------:R-:W-:-:S03]  /*1b990*/  @!P6 IADD3 R0, PT, PT, -R0, RZ, RZ ;  /* 0x000000ff0000e210 */ /* 0x000fc60007ffe1ff */
        /* <DEDUP_REMOVED lines=9> */
[----:B------:R-:W-:-:S04]  /*1ba30*/  IMAD R5, R5, UR10, RZ ;  /* 0x0000000a05057c24 */ /* 0x000fc8000f8e02ff */
[----:B------:R-:W-:Y:S01]  /*1ba40*/  IMAD R5, R0, UR11, R5 ;  /* 0x0000000b00057c24 */ /* 0x000fe2000f8e0205 */
[----:B--2---:R-:W-:Y:S01]  /*1ba50*/  IADD3 R8, PT, PT, R8, -R6, RZ ;  /* 0x8000000608087210 */ /* 0x004fe20007ffe0ff */
[----:B------:R-:W-:-:S03]  /*1ba60*/  IMAD.WIDE.U32 R6, R0, UR10, RZ ;  /* 0x0000000a00067c25 */ /* 0x000fc6000f8e00ff */
[----:B------:R-:W-:Y:S01]  /*1ba70*/  SHF.R.S32.HI R0, RZ, 0x1f, R8 ;  /* 0x0000001fff007819 */ /* 0x000fe20000011408 */
[----:B------:R-:W-:-:S04]  /*1ba80*/  IMAD.IADD R7, R7, 0x1, R5 ;  /* 0x0000000107077824 */ /* 0x000fc800078e0205 */
[----:B-1----:R-:W-:Y:S02]  /*1ba90*/  IMAD R0, R0, UR8, RZ ;  /* 0x0000000800007c24 */ /* 0x002fe4000f8e02ff */
[----:B------:R-:W-:-:S04]  /*1baa0*/  IMAD.WIDE.U32 R6, R8, UR8, R6 ;  /* 0x0000000808067c25 */ /* 0x000fc8000f8e0006 */
[----:B------:R-:W-:Y:S01]  /*1bab0*/  IMAD R0, R8, UR9, R0 ;  /* 0x0000000908007c24 */ /* 0x000fe2000f8e0200 */
[----:B-----5:R-:W-:-:S04]  /*1bac0*/  LEA R168, P1, R6, R168, 0x1 ;  /* 0x000000a806a87211 */ /* 0x020fc800078208ff */
[----:B------:R-:W-:-:S04]  /*1bad0*/  IADD3 R0, PT, PT, R7, R0, RZ ;  /* 0x0000000007007210 */ /* 0x000fc80007ffe0ff */
[----:B------:R-:W-:-:S05]  /*1bae0*/  LEA.HI.X R135, R6, R135, R0, 0x1, P1 ;  /* 0x0000008706877211 */ /* 0x000fca00008f0c00 */
[----:B------:R1:W-:Y:S04]  /*1baf0*/  STL [R1+0x28], R135 ;  /* 0x0000288701007387 */ /* 0x0003e80000100800 */
[----:B------:R1:W-:Y:S01]  /*1bb00*/  STL [R1+0x2c], R168 ;  /* 0x00002ca801007387 */ /* 0x0003e20000100800 */
[----:B------:R-:W-:Y:S05]  /*1bb10*/  BRA `(.L_x_1214) ;  /* 0x0000000000307947 */ /* 0x000fea0003800000 */
.L_x_1213:
[----:B------:R-:W3:Y:S01]  /*1bb20*/  LDCU UR10, c[0x0][0x3c0] ;  /* 0x00007800ff0a77ac */ /* 0x000ee20008000800 */
[----:B-----5:R-:W-:Y:S02]  /*1bb30*/  IMAD.MOV.U32 R7, RZ, RZ, R168 ;  /* 0x000000ffff077224 */ /* 0x020fe400078e00a8 */
[----:B------:R-:W-:Y:S01]  /*1bb40*/  IMAD.MOV.U32 R6, RZ, RZ, R135 ;  /* 0x000000ffff067224 */ /* 0x000fe200078e0087 */
[----:B------:R-:W-:Y:S02]  /*1bb50*/  UMOV UR8, URZ ;  /* 0x000000ff00087c82 */ /* 0x000fe40008000000 */
[----:B------:R-:W-:Y:S01]  /*1bb60*/  IADD3 R5, P1, PT, RZ, -UR8, RZ ;  /* 0x80000008ff057c10 */ /* 0x000fe2000ff3e0ff */
[----:B---3--:R-:W-:-:S06]  /*1bb70*/  USHF.L.U32 UR7, UR10, 0x8, URZ ;  /* 0x000000080a077899 */ /* 0x008fcc00080006ff */
[----:B------:R-:W-:-:S05]  /*1bb80*/  IMAD.X R0, RZ, RZ, ~UR7, P1 ;  /* 0x80000007ff007e24 */ /* 0x000fca00088e06ff */
[----:B------:R-:W-:-:S04]  /*1bb90*/  SHF.R.S64 R5, R5, 0x1f, R0 ;  /* 0x0000001f05057819 */ /* 0x000fc80000001000 */
[----:B------:R-:W-:-:S04]  /*1bba0*/  IADD3 R7, P1, PT, R5, R7, RZ ;  /* 0x0000000705077210 */ /* 0x000fc80007f3e0ff */
[----:B------:R-:W-:-:S05]  /*1bbb0*/  LEA.HI.X.SX32 R6, R0, R6, 0x1, P1 ;  /* 0x0000000600067211 */ /* 0x000fca00008f0eff */
[----:B------:R3:W-:Y:S04]  /*1bbc0*/  STL [R1+0x28], R6 ;  /* 0x0000280601007387 */ /* 0x0007e80000100800 */
[----:B------:R3:W-:Y:S02]  /*1bbd0*/  STL [R1+0x2c], R7 ;  /* 0x00002c0701007387 */ /* 0x0007e40000100800 */
.L_x_1214:
[----:B------:R-:W4:Y:S01]  /*1bbe0*/  LDL R10, [R1+0x2c] ;  /* 0x00002c00010a7983 */ /* 0x000f220000100800 */
[----:B------:R-:W5:Y:S03]  /*1bbf0*/  LDCU UR7, c[0x0][0x3c4] ;  /* 0x00007880ff0777ac */ /* 0x000f660008000800 */
[----:B------:R-:W2:Y:S01]  /*1bc00*/  LDL R11, [R1+0x28] ;  /* 0x00002800010b7983 */ /* 0x000ea20000100800 */
[----:B------:R-:W1:Y:S03]  /*1bc10*/  LDCU UR8, c[0x0][0x440] ;  /* 0x00008800ff0877ac */ /* 0x000e660008000800 */
[----:B------:R-:W3:Y:S04]  /*1bc20*/  LDL.LU R5, [R1+0x4] ;  /* 0x0000040001057983 */ /* 0x000ee80000300800 */
[----:B------:R-:W3:Y:S01]  /*1bc30*/  LDL R0, [R1+0x10] ;  /* 0x0000100001007983 */ /* 0x000ee20000100800 */
[----:B------:R-:W-:-:S02]  /*1bc40*/  USHF.L.U32 UR9, UR10, 0x5, URZ ;  /* 0x000000050a097899 */ /* 0x000fc400080006ff */
[----:B-----5:R-:W-:Y:S01]  /*1bc50*/  USHF.L.U64.HI UR7, UR10, 0x5, UR7 ;  /* 0x000000050a077899 */ /* 0x020fe20008010207 */
[----:B-1----:R-:W-:Y:S02]  /*1bc60*/  ISETP.GE.AND P1, PT, R233, UR8, PT ;  /* 0x00000008e9007c0c */ /* 0x002fe4000bf26270 */
[----:B------:R-:W-:Y:S01]  /*1bc70*/  SHF.R.U32.HI R234, RZ, 0x1, R236 ;  /* 0x00000001ffea7819 */ /* 0x000fe200000116ec */
[C---:B------:R-:W-:Y:S02]  /*1bc80*/  IMAD.SHL.U32 R19, R236.reuse, 0x40, RZ ;  /* 0x00000040ec137824 */ /* 0x040fe400078e00ff */
[----:B------:R-:W-:-:S03]  /*1bc90*/  IMAD.SHL.U32 R235, R236, 0x20, RZ ;  /* 0x00000020eceb7824 */ /* 0x000fc600078e00ff */
[----:B------:R-:W-:Y:S02]  /*1bca0*/  LOP3.LUT R250, R19, 0x200, RZ, 0xc0, !PT ;  /* 0x0000020013fa7812 */ /* 0x000fe400078ec0ff */
[----:B------:R-:W-:Y:S02]  /*1bcb0*/  LOP3.LUT R235, R235, 0x7c00, RZ, 0xc0, !PT ;  /* 0x00007c00ebeb7812 */ /* 0x000fe400078ec0ff */
[----:B------:R-:W-:Y:S02]  /*1bcc0*/  LOP3.LUT P3, RZ, R236, 0x2, RZ, 0xc0, !PT ;  /* 0x00000002ecff7812 */ /* 0x000fe4000786c0ff */
[----:B----4-:R-:W-:-:S04]  /*1bcd0*/  IADD3 R8, P2, PT, R10, UR9, RZ ;  /* 0x000000090a087c10 */ /* 0x010fc8000ff5e0ff */
[----:B--2---:R-:W-:Y:S01]  /*1bce0*/  IADD3.X R9, PT, PT, R11, UR7, RZ, P2, !PT ;  /* 0x000000070b097c10 */ /* 0x004fe200097fe4ff */
[----:B------:R-:W-:Y:S01]  /*1bcf0*/  @!PT LDS RZ, [RZ] ;  /* 0x00000000fffff984 */ /* 0x000fe20000000800 */
[----:B------:R-:W-:Y:S01]  /*1bd00*/  @!PT LDS RZ, [RZ] ;  /* 0x00000000fffff984 */ /* 0x000fe20000000800 */
[----:B------:R-:W-:Y:S01]  /*1bd10*/  @!PT LDS RZ, [RZ] ;  /* 0x00000000fffff984 */ /* 0x000fe20000000800 */
[----:B------:R1:W-:Y:S01]  /*1bd20*/  @!P1 LDGSTS.E.BYPASS.LTC128B.128 [R237+0xa000], desc[UR4][R10.64] ;  /* 0x0a0000000aed9fae */ /* 0x0003e2000b981a04 */
[----:B---3--:R-:W-:-:S04]  /*1bd30*/  IADD3 R6, P2, PT, R8, UR9, RZ ;  /* 0x0000000908067c10 */ /* 0x008fc8000ff5e0ff */
[----:B------:R-:W-:Y:S02]  /*1bd40*/  IADD3.X R7, PT, PT, R9, UR7, RZ, P2, !PT ;  /* 0x0000000709077c10 */ /* 0x000fe400097fe4ff */
[----:B------:R-:W-:-:S04]  /*1bd50*/  IADD3 R14, P2, PT, R6, UR9, RZ ;  /* 0x00000009060e7c10 */ /* 0x000fc8000ff5e0ff */
[----:B------:R-:W-:Y:S02]  /*1bd60*/  IADD3.X R15, PT, PT, R7, UR7, RZ, P2, !PT ;  /* 0x00000007070f7c10 */ /* 0x000fe400097fe4ff */
[----:B------:R-:W-:-:S04]  /*1bd70*/  IADD3 R12, P2, PT, R14, UR9, RZ ;  /* 0x000000090e0c7c10 */ /* 0x000fc8000ff5e0ff */
[----:B------:R-:W-:Y:S02]  /*1bd80*/  IADD3.X R13, PT, PT, R15, UR7, RZ, P2, !PT ;  /* 0x000000070f0d7c10 */ /* 0x000fe400097fe4ff */
[----:B------:R-:W-:Y:S01]  /*1bd90*/  IADD3 R16, P2, PT, R12, UR9, RZ ;  /* 0x000000090c107c10 */ /* 0x000fe2000ff5e0ff */
[----:B------:R-:W-:Y:S03]  /*1bda0*/  @P1 STS.128 [R237+0xa000], RZ ;  /* 0x00a000ffed001388 */ /* 0x000fe60000000c00 */
[----:B------:R-:W-:Y:S01]  /*1bdb0*/  IADD3.X R17, PT, PT, R13, UR7, RZ, P2, !PT ;  /* 0x000000070d117c10 */ /* 0x000fe200097fe4ff */
[----:B------:R-:W-:Y:S01]  /*1bdc0*/  @!PT LDS RZ, [RZ] ;  /* 0x00000000fffff984 */ /* 0x000fe20000000800 */
[----:B------:R-:W-:Y:S01]  /*1bdd0*/  @!PT LDS RZ, [RZ] ;  /* 0x00000000fffff984 */ /* 0x000fe20000000800 */
[----:B------:R-:W-:Y:S01]  /*1bde0*/  @!PT LDS RZ, [RZ] ;  /* 0x00000000fffff984 */ /* 0x000fe20000000800 */
[----:B------:R-:W-:Y:S01]  /*1bdf0*/  @!P1 LDGSTS.E.BYPASS.LTC128B.128 [R237+0xa800], desc[UR4][R8.64] ;  /* 0x0a80000008ed9fae */ /* 0x000fe2000b981a04 */
[----:B-1----:R-:W-:-:S03]  /*1be00*/  IADD3 R10, P2, PT, R16, UR9, RZ ;  /* 0x00000009100a7c10 */ /* 0x002fc6000ff5e0ff */
        /* <DEDUP_REMOVED lines=15> */
[----:B------:R-:W-:Y:S01]  /*1bf00*/  @!P1 LDGSTS.E.BYPASS.LTC128B.128 [R237+0xc000], desc[UR4][R12.64] ;  /* 0x0c0000000ced9fae */ /* 0x000fe2000b981a04 */
[----:B-1----:R-:W-:-:S04]  /*1bf10*/  IADD3 R6, P2, PT, R10, UR9, RZ ;  /* 0x000000090a067c10 */ /* 0x002fc8000ff5e0ff */
[----:B------:R-:W-:Y:S02]  /*1bf20*/  IADD3.X R7, PT, PT, R11, UR7, RZ, P2, !PT ;  /* 0x000000070b077c10 */ /* 0x000fe400097fe4ff */
[----:B------:R-:W-:-:S04]  /*1bf30*/  IADD3 R8, P2, PT, R6, UR9, RZ ;  /* 0x0000000906087c10 */ /* 0x000fc8000ff5e0ff */
[----:B------:R-:W-:Y:S02]  /*1bf40*/  IADD3.X R9, PT, PT, R7, UR7, RZ, P2, !PT ;  /* 0x0000000707097c10 */ /* 0x000fe400097fe4ff */
[----:B--2---:R-:W-:Y:S01]  /*1bf50*/  IADD3 R14, P2, PT, R8, UR9, RZ ;  /* 0x00000009080e7c10 */ /* 0x004fe2000ff5e0ff */
[----:B------:R-:W-:Y:S03]  /*1bf60*/  @P1 STS.128 [R237+0xc000], RZ ;  /* 0x00c000ffed001388 */ /* 0x000fe60000000c00 */
[----:B------:R-:W-:Y:S01]  /*1bf70*/  IADD3.X R15, PT, PT, R9, UR7, RZ, P2, !PT ;  /* 0x00000007090f7c10 */ /* 0x000fe200097fe4ff */
        /* <DEDUP_REMOVED lines=9> */
[----:B------:R-:W-:-:S03]  /*1c010*/  IMAD.MOV.U32 R18, RZ, RZ, R0 ;  /* 0x000000ffff127224 */ /* 0x000fc600078e0000 */
[----:B------:R-:W-:Y:S01]  /*1c020*/  @P1 STS.128 [R237+0xd000], RZ ;  /* 0x00d000ffed001388 */ /* 0x000fe20000000c00 */
[----:B-1----:R-:W-:-:S03]  /*1c030*/  IADD3 R16, P2, PT, R14, UR9, RZ ;  /* 0x000000090e107c10 */ /* 0x002fc6000ff5e0ff */
[----:B------:R-:W-:Y:S01]  /*1c040*/  @!PT LDS RZ, [RZ] ;  /* 0x00000000fffff984 */ /* 0x000fe20000000800 */
[----:B------:R-:W-:Y:S01]  /*1c050*/  @!PT LDS RZ, [RZ] ;  /* 0x00000000fffff984 */ /* 0x000fe20000000800 */
[----:B------:R-:W-:Y:S01]  /*1c060*/  @!PT LDS RZ, [RZ] ;  /* 0x00000000fffff984 */ /* 0x000fe20000000800 */
[----:B------:R-:W-:Y:S01]  /*1c070*/  @!P1 LDGSTS.E.BYPASS.LTC128B.128 [R237+0xd800], desc[UR4][R6.64] ;  /* 0x0d80000006ed9fae */ /* 0x000fe2000b981a04 */
[----:B------:R-:W-:Y:S02]  /*1c080*/  IADD3.X R17, PT, PT, R15, UR7, RZ, P2, !PT ;  /* 0x000000070f117c10 */ /* 0x000fe400097fe4ff */
[----:B------:R-:W-:-:S04]  /*1c090*/  IADD3 R12, P2, PT, R16, UR9, RZ ;  /* 0x00000009100c7c10 */ /* 0x000fc8000ff5e0ff */
[----:B------:R-:W-:Y:S02]  /*1c0a0*/  IADD3.X R13, PT, PT, R17, UR7, RZ, P2, !PT ;  /* 0x00000007110d7c10 */ /* 0x000fe400097fe4ff */
[----:B--2---:R-:W-:Y:S01]  /*1c0b0*/  IADD3 R10, P2, PT, R12, UR9, RZ ;  /* 0x000000090c0a7c10 */ /* 0x004fe2000ff5e0ff */
[----:B------:R-:W-:Y:S01]  /*1c0c0*/  @P1 STS.128 [R237+0xd800], RZ ;  /* 0x00d800ffed001388 */ /* 0x000fe20000000c00 */
[----:B------:R-:W-:Y:S02]  /*1c0d0*/  LOP3.LUT R0, R234, 0x8, RZ, 0xc0, !PT ;  /* 0x00000008ea007812 */ /* 0x000fe400078ec0ff */
[----:B------:R-:W-:Y:S01]  /*1c0e0*/  IADD3.X R11, PT, PT, R13, UR7, RZ, P2, !PT ;  /* 0x000000070d0b7c10 */ /* 0x000fe200097fe4ff */
[----:B------:R-:W-:Y:S01]  /*1c0f0*/  @!PT LDS RZ, [RZ] ;  /* 0x00000000fffff984 */ /* 0x000fe20000000800 */
[----:B------:R-:W-:Y:S01]  /*1c100*/  @!PT LDS RZ, [RZ] ;  /* 0x00000000fffff984 */ /* 0x000fe20000000800 */
[----:B------:R-:W-:Y:S01]  /*1c110*/  @!PT LDS RZ, [RZ] ;  /* 0x00000000fffff984 */ /* 0x000fe20000000800 */
[----:B------:R1:W-:Y:S01]  /*1c120*/  @!P1 LDGSTS.E.BYPASS.LTC128B.128 [R237+0xe000], desc[UR4][R8.64] ;  /* 0x0e00000008ed9fae */ /* 0x0003e2000b981a04 */
[----:B------:R-:W-:Y:S01]  /*1c130*/  LOP3.LUT R0, R0, 0x1c0, R19, 0xf8, !PT ;  /* 0x000001c000007812 */ /* 0x000fe200078ef813 */
[----:B------:R-:W-:Y:S02]  /*1c140*/  IMAD.MOV.U32 R38, RZ, RZ, R5 ;  /* 0x000000ffff267224 */ /* 0x000fe400078e0005 */
[----:B------:R-:W-:Y:S01]  /*1c150*/  @P1 STS.128 [R237+0xe000], RZ ;  /* 0x00e000ffed001388 */ /* 0x000fe20000000c00 */
[----:B------:R-:W-:-:S02]  /*1c160*/  LOP3.LUT R5, R250, R235, RZ, 0xfc, !PT ;  /* 0x000000ebfa057212 */ /* 0x000fc400078efcff */
[----:B------:R-:W-:Y:S01]  /*1c170*/  LOP3.LUT R249, R0, R233, RZ, 0x3c, !PT ;  /* 0x000000e900f97212 */ /* 0x000fe200078e3cff */
[----:B------:R-:W-:Y:S01]  /*1c180*/  @!PT LDS RZ, [RZ] ;  /* 0x00000000fffff984 */ /* 0x000fe20000000800 */
[----:B------:R-:W-:Y:S01]  /*1c190*/  @!PT LDS RZ, [RZ] ;  /* 0x00000000fffff984 */ /* 0x000fe20000000800 */
[----:B------:R-:W-:Y:S01]  /*1c1a0*/  @!PT LDS RZ, [RZ] ;  /* 0x00000000fffff984 */ /* 0x000fe20000000800 */
[----:B------:R2:W-:Y:S04]  /*1c1b0*/  @!P1 LDGSTS.E.BYPASS.LTC128B.128 [R237+0xe800], desc[UR4][R14.64] ;  /* 0x0e8000000eed9fae */ /* 0x0005e8000b981a04 */
[----:B------:R-:W-:Y:S01]  /*1c1c0*/  @P1 STS.128 [R237+0xe800], RZ ;  /* 0x00e800ffed001388 */ /* 0x000fe20000000c00 */
[----:B------:R-:W-:-:S03]  /*1c1d0*/  LOP3.LUT R0, R5, R249, RZ, 0xfc, !PT ;  /* 0x000000f905007212 */ /* 0x000fc600078efcff */
[----:B------:R-:W-:Y:S01]  /*1c1e0*/  @!PT LDS RZ, [RZ] ;  /* 0x00000000fffff984 */ /* 0x000fe20000000800 */
[----:B------:R-:W-:Y:S01]  /*1c1f0*/  @!PT LDS RZ, [RZ] ;  /* 0x00000000fffff984 */ /* 0x000fe20000000800 */
[----:B------:R-:W-:Y:S01]  /*1c200*/  @!PT LDS RZ, [RZ] ;  /* 0x00000000fffff984 */ /* 0x000fe20000000800 */
[----:B------:R-:W-:Y:S01]  /*1c210*/  @!P1 LDGSTS.E.BYPASS.LTC128B.128 [R237+0xf000], desc[UR4][R16.64] ;  /* 0x0f00000010ed9fae */ /* 0x000fe2000b981a04 */
[----:B-1----:R-:W-:-:S04]  /*1c220*/  IADD3 R8, P2, PT, R10, UR9, RZ ;  /* 0x000000090a087c10 */ /* 0x002fc8000ff5e0ff */
        /* <DEDUP_REMOVED lines=8> */
[----:B--2---:R-:W-:-:S03]  /*1c2b0*/  @!P1 IADD3 R14, P2, PT, R6, UR9, RZ ;  /* 0x00000009060e9c10 */ /* 0x004fc6000ff5e0ff */
[----:B------:R-:W-:Y:S01]  /*1c2c0*/  @P1 STS.128 [R237+0xf800], RZ ;  /* 0x00f800ffed001388 */ /* 0x000fe20000000c00 */
[----:B------:R-:W-:-:S03]  /*1c2d0*/  @!P1 IADD3.X R15, PT, PT, R7, UR7, RZ, P2, !PT ;  /* 0x00000007070f9c10 */ /* 0x000fc600097fe4ff */
[----:B------:R-:W-:Y:S01]  /*1c2e0*/  @!PT LDS RZ, [RZ] ;  /* 0x00000000fffff984 */ /* 0x000fe20000000800 */
[----:B------:R-:W-:Y:S01]  /*1c2f0*/  @!PT LDS RZ, [RZ] ;  /* 0x00000000fffff984 */ /* 0x000fe20000000800 */
[----:B------:R-:W-:Y:S01]  /*1c300*/  @!PT LDS RZ, [RZ] ;  /* 0x00000000fffff984 */ /* 0x000fe20000000800 */
[----:B------:R-:W-:Y:S01]  /*1c310*/  @!P1 LDGSTS.E.BYPASS.LTC128B.128 [R237+0x10000], desc[UR4][R10.64] ;  /* 0x100000000aed9fae */ /* 0x000fe2000b981a04 */
[----:B------:R-:W-:-:S03]  /*1c320*/  LEA R0, R0, UR6, 0x1 ;  /* 0x0000000600007c11 */ /* 0x000fc6000f8e08ff */
        /* <DEDUP_REMOVED lines=15> */
[----:B------:R-:W-:Y:S01]  /*1c420*/  IMAD.MOV.U32 R37, RZ, RZ, R18 ;  /* 0x000000ffff257224 */ /* 0x000fe200078e0012 */
[----:B------:R-:W4:Y:S02]  /*1c430*/  LDCU UR4, c[0x0][0x50c] ;  /* 0x0000a180ff0477ac */ /* 0x000f240008000800 */
[----:B------:R-:W-:Y:S04]  /*1c440*/  @P1 STS.128 [R237+0x11800], RZ ;  /* 0x011800ffed001388 */ /* 0x000fe80000000c00 */
[----:B------:R-:W-:Y:S04]  /*1c450*/  LDSM.16.M88.4 R20, [R0] ;  /* 0x000000000014783b */ /* 0x000fe80000000200 */
[----:B-1----:R-:W1:Y:S04]  /*1c460*/  LDSM.16.M88.4 R8, [R116+0x2000] ;  /* 0x002000007408783b */ /* 0x002e680000000200 */
[----:B------:R-:W3:Y:S01]  /*1c470*/  LDSM.16.M88.4 R24, [R116+0x2800] ;  /* 0x002800007418783b */ /* 0x000ee20000000200 */
[----:B------:R-:W-:-:S03]  /*1c480*/  IMAD.MOV.U32 R18, RZ, RZ, 0x20 ;  /* 0x00000020ff127424 */ /* 0x000fc600078e00ff */
[----:B------:R-:W-:Y:S02]  /*1c490*/  LDSM.16.M88.4 R48, [R116+0x3000] ;  /* 0x003000007430783b */ /* 0x000fe40000000200 */
[----:B------:R-:W-:Y:S02]  /*1c4a0*/  SEL R5, R18, 0xffffffe0, !P3 ;  /* 0xffffffe012057807 */ /* 0x000fe40005800000 */
[----:B------:R-:W-:Y:S03]  /*1c4b0*/  LDSM.16.M88.4 R52, [R116+0x3800] ;  /* 0x003800007434783b */ /* 0x000fe60000000200 */
[--C-:B--2---:R-:W-:Y:S01]  /*1c4c0*/  IMAD.IADD R6, R0, 0x1, R5.reuse ;  /* 0x0000000100067824 */ /* 0x104fe200078e0205 */
[----:B------:R-:W-:Y:S01]  /*1c4d0*/  LDSM.16.M88.4 R80, [R116+0x4800] ;  /* 0x004800007450783b */ /* 0x000fe20000000200 */
[----:B------:R-:W-:-:S03]  /*1c4e0*/  IMAD.IADD R7, R116, 0x1, R5 ;  /* 0x0000000174077824 */ /* 0x000fc600078e0205 */
[----:B------:R-:W-:Y:S04]  /*1c4f0*/  LDSM.16.M88.4 R16, [R6] ;  /* 0x000000000610783b */ /* 0x000fe80000000200 */
[----:B------:R-:W-:Y:S04]  /*1c500*/  LDSM.16.M88.4 R40, [R7+0x2800] ;  /* 0x002800000728783b */ /* 0x000fe80000000200 */
[----:B------:R-:W2:Y:S04]  /*1c510*/  LDSM.16.M88.4 R44, [R7+0x2000] ;  /* 0x00200000072c783b */ /* 0x000ea80000000200 */
[----:B------:R-:W5:Y:S01]  /*1c520*/  LDSM.16.M88.4 R56, [R7+0x3000] ;  /* 0x003000000738783b */ /* 0x000f620000000200 */
[----:B------:R-:W-:-:S03]  /*1c530*/  IMAD.MOV.U32 R248, RZ, RZ, R37 ;  /* 0x000000fffff87224 */ /* 0x000fc600078e0025 */
[----:B------:R-:W0:Y:S01]  /*1c540*/  LDGDEPBAR ;  /* 0x00000000000079af */ /* 0x000e220000000000 */
[C---:B-1----:R-:W-:Y:S08]  /*1c550*/  HMMA.16816.F32 R32, R20.reuse, R8, RZ ;  /* 0x000000081420723c */ /* 0x042ff000000018ff */
[C---:B------:R-:W-:Y:S08]  /*1c560*/  HMMA.16816.F32 R28, R20.reuse, R10, RZ ;  /* 0x0000000a141c723c */ /* 0x040ff000000018ff */
[C---:B---3--:R-:W-:Y:S01]  /*1c570*/  HMMA.16816.F32 R12, R20.reuse, R24, RZ ;  /* 0x00000018140c723c */ /* 0x048fe200000018ff */
[----:B------:R-:W-:Y:S01]  /*1c580*/  IMAD.IADD R0, R0, 0x1, R38 ;  /* 0x0000000100007824 */ /* 0x000fe200078e0226 */
[----:B------:R-:W-:Y:S04]  /*1c590*/  LDSM.16.M88.4 R60, [R7+0x4000] ;  /* 0x00400000073c783b */ /* 0x000fe80000000200 */
[----:B------:R-:W-:Y:S02]  /*1c5a0*/  LDSM.16.M88.4 R68, [R7+0x4800] ;  /* 0x004800000744783b */ /* 0x000fe40000000200 */
[----:B------:R-:W-:Y:S08]  /*1c5b0*/  HMMA.16816.F32 R8, R20, R26, RZ ;  /* 0x0000001a1408723c */ /* 0x000ff000000018ff */
[C---:B--2---:R-:W-:Y:S08]  /*1c5c0*/  HMMA.16816.F32 R72, R16.reuse, R44, R32 ;  /* 0x0000002c1048723c */ /* 0x044ff00000001820 */
[C---:B------:R-:W-:Y:S01]  /*1c5d0*/  HMMA.16816.F32 R84, R16.reuse, R40, R12 ;  /* 0x000000281054723c */ /* 0x040fe2000000180c */
[----:B------:R1:W-:Y:S07]  /*1c5e0*/  LDSM.16.M88.4 R12, [R0] ;  /* 0x00000000000c783b */ /* 0x0003ee0000000200 */
[C---:B------:R-:W-:Y:S01]  /*1c5f0*/  HMMA.16816.F32 R88, R16.reuse, R42, R8 ;  /* 0x0000002a1058723c */ /* 0x040fe20000001808 */
[----:B------:R-:W2:Y:S07]  /*1c600*/  LDSM.16.M88.4 R40, [R7+0x3800] ;  /* 0x003800000728783b */ /* 0x000eae0000000200 */
[----:B------:R-:W-:Y:S01]  /*1c610*/  HMMA.16816.F32 R76, R16, R46, R28 ;  /* 0x0000002e104c723c */ /* 0x000fe2000000181c */
[----:B------:R-:W3:Y:S07]  /*1c620*/  LDSM.16.M88.4 R44, [R92+0x2000] ;  /* 0x002000005c2c783b */ /* 0x000eee0000000200 */
[----:B------:R-:W-:Y:S01]  /*1c630*/  HMMA.16816.F32 R8, R20, R48, RZ ;  /* 0x000000301408723c */ /* 0x000fe200000018ff */
[----:B-1----:R-:W-:-:S02]  /*1c640*/  IMAD.IADD R0, R5, 0x1, R0 ;  /* 0x0000000105007824 */ /* 0x002fc400078e0200 */
[----:B------:R-:W-:-:S05]  /*1c650*/  IMAD.IADD R37, R5, 0x1, R92 ;  /* 0x0000000105257824 */ /* 0x000fca00078e025c */
[C---:B------:R-:W-:Y:S01]  /*1c660*/  HMMA.16816.F32 R32, R20.reuse, R50, RZ ;  /* 0x000000321420723c */ /* 0x040fe200000018ff */
[----:B------:R-:W1:Y:S04]  /*1c670*/  LDSM.16.M88.4 R48, [R116+0x4000] ;  /* 0x004000007430783b */ /* 0x000e680000000200 */
[----:B------:R-:W-:Y:S03]  /*1c680*/  LDSM.16.M88.4 R64, [R37+0x2000] ;  /* 0x002000002540783b */ /* 0x000fe60000000200 */
[----:B------:R-:W-:Y:S08]  /*1c690*/  HMMA.16816.F32 R24, R20, R54, RZ ;  /* 0x000000361418723c */ /* 0x000ff000000018ff */
[----:B-----5:R-:W-:Y:S01]  /*1c6a0*/  HMMA.16816.F32 R96, R16, R56, R8 ;  /* 0x000000381060723c */ /* 0x020fe20000001808 */
[----:B------:R-:W5:Y:S07]  /*1c6b0*/  LDSM.16.M88.4 R8, [R0] ;  /* 0x000000000008783b */ /* 0x000f6e0000000200 */
[----:B------:R-:W-:Y:S01]  /*1c6c0*/  HMMA.16816.F32 R28, R20, R52, RZ ;  /* 0x00000034141c723c */ /* 0x000fe200000018ff */
[----:B------:R-:W4:Y:S07]  /*1c6d0*/  LDSM.16.M88.4 R52, [R92+0x2800] ;  /* 0x002800005c34783b */ /* 0x000f2e0000000200 */
[----:B--2---:R-:W-:Y:S08]  /*1c6e0*/  HMMA.16816.F32 R112, R16, R42, R24 ;  /* 0x0000002a1070723c */ /* 0x004ff00000001818 */
[----:B---3--:R-:W-:Y:S01]  /*1c6f0*/  HMMA.16816.F32 R24, R12, R44, R72 ;  /* 0x0000002c0c18723c */ /* 0x008fe20000001848 */
[----:B------:R-:W-:Y:S07]  /*1c700*/  LDSM.16.M88.4 R72, [R116+0x5000] ;  /* 0x005000007448783b */ /* 0x000fee0000000200 */
[C---:B------:R-:W-:Y:S01]  /*1c710*/  HMMA.16816.F32 R100, R16.reuse, R58, R32 ;  /* 0x0000003a1064723c */ /* 0x040fe20000001820 */
[----:B------:R-:W2:Y:S07]  /*1c720*/  LDSM.16.M88.4 R56, [R37+0x2800] ;  /* 0x002800002538783b */ /* 0x000eae0000000200 */
[----:B------:R-:W-:Y:S08]  /*1c730*/  HMMA.16816.F32 R104, R16, R40, R28 ;  /* 0x000000281068723c */ /* 0x000ff0000000181c */
[----:B------:R-:W-:Y:S08]  /*1c740*/  HMMA.16816.F32 R44, R12, R46, R76 ;  /* 0x0000002e0c2c723c */ /* 0x000ff0000000184c */
[C---:B-1----:R-:W-:Y:S08]  /*1c750*/  HMMA.16816.F32 R32, R20.reuse, R50, RZ ;  /* 0x000000321420723c */ /* 0x042ff000000018ff */
[C---:B------:R-:W-:Y:S08]  /*1c760*/  HMMA.16816.F32 R28, R20.reuse, R80, RZ ;  /* 0x00000050141c723c */ /* 0x040ff000000018ff */
[----:B------:R-:W-:Y:S08]  /*1c770*/  HMMA.16816.F32 R40, R20, R48, RZ ;  /* 0x000000301428723c */ /* 0x000ff000000018ff */
[----:B-----5:R-:W-:Y:S08]  /*1c780*/  HMMA.16816.F32 R48, R8, R64, R24 ;  /* 0x000000400830723c */ /* 0x020ff00000001818 */
[C---:B------:R-:W-:Y:S08]  /*1c790*/  HMMA.16816.F32 R120, R16.reuse, R62, R32 ;  /* 0x0000003e1078723c */ /* 0x040ff00000001820 */
[----:B------:R-:W-:Y:S03]  /*1c7a0*/  HMMA.16816.F32 R128, R16, R68, R28 ;  /* 0x000000441080723c */ /* 0x000fe6000000181c */
[----:B----4-:R-:W-:-:S05]  /*1c7b0*/  FMUL.FTZ R0, R48, UR4 ;  /* 0x0000000430007c20 */ /* 0x010fca0008410000 */
[----:B------:R-:W-:Y:S01]  /*1c7c0*/  HMMA.16816.F32 R24, R8, R66, R44 ;  /* 0x000000420818723c */ /* 0x000fe2000000182c */
[----:B------:R1:W-:Y:S01]  /*1c7d0*/  MUFU.TANH R94, R0 ;  /* 0x00000000005e7308 */ /* 0x0003e20000002400 */
[----:B------:R-:W-:Y:S06]  /*1c7e0*/  LDSM.16.M88.4 R64, [R7+0x5000] ;  /* 0x005000000740783b */ /* 0x000fec0000000200 */
[C---:B------:R-:W-:Y:S08]  /*1c7f0*/  HMMA.16816.F32 R32, R12.reuse, R52, R84 ;  /* 0x000000340c20723c */ /* 0x040ff00000001854 */
[----:B------:R-:W-:Y:S01]  /*1c800*/  HMMA.16816.F32 R28, R12, R54, R88 ;  /* 0x000000360c1c723c */ /* 0x000fe20000001858 */
[----:B------:R-:W3:Y:S01]  /*1c810*/  LDSM.16.M88.4 R52, [R92+0x3000] ;  /* 0x003000005c34783b */ /* 0x000ee20000000200 */
[----:B-1----:R-:W-:-:S06]  /*1c820*/  FMUL.FTZ R0, R49, UR4 ;  /* 0x0000000431007c20 */ /* 0x002fcc0008410000 */
[----:B------:R-:W-:Y:S01]  /*1c830*/  HMMA.16816.F32 R44, R20, R82, RZ ;  /* 0x00000052142c723c */ /* 0x000fe200000018ff */
[----:B------:R1:W-:Y:S02]  /*1c840*/  MUFU.TANH R216, R0 ;  /* 0x0000000000d87308 */ /* 0x0003e40000002400 */
[----:B-1----:R-:W-:-:S06]  /*1c850*/  FMUL.FTZ R0, R50, UR4 ;  /* 0x0000000432007c20 */ /* 0x002fcc0008410000 */
[----:B------:R1:W4:Y:S11]  /*1c860*/  MUFU.TANH R93, R0 ;  /* 0x00000000005d7308 */ /* 0x0003360000002400 */
[----:B------:R-:W-:Y:S01]  /*1c870*/  HMMA.16816.F32 R108, R16, R70, R44 ;  /* 0x00000046106c723c */ /* 0x000fe2000000182c */
[----:B------:R-:W5:Y:S04]  /*1c880*/  LDSM.16.M88.4 R44, [R37+0x3000] ;  /* 0x00300000252c783b */ /* 0x000f680000000200 */
[----:B------:R-:W-:Y:S01]  /*1c890*/  LDSM.16.M88.4 R68, [R92+0x3800] ;  /* 0x003800005c44783b */ /* 0x000fe20000000200 */
[----:B-1----:R-:W-:-:S02]  /*1c8a0*/  FMUL.FTZ R0, R51, UR4 ;  /* 0x0000000433007c20 */ /* 0x002fc40008410000 */
[----:B--2---:R-:W-:Y:S02]  /*1c8b0*/  HMMA.16816.F32 R48, R8, R56, R32 ;  /* 0x000000380830723c */ /* 0x004fe40000001820 */
[----:B------:R1:W2:Y:S02]  /*1c8c0*/  MUFU.TANH R212, R0 ;  /* 0x0000000000d47308 */ /* 0x0002a40000002400 */
[----:B-1----:R-:W-:-:S06]  /*1c8d0*/  FMUL.FTZ R0, R24, UR4 ;  /* 0x0000000418007c20 */ /* 0x002fcc0008410000 */
[----:B------:R1:W-:Y:S01]  /*1c8e0*/  MUFU.TANH R229, R0 ;  /* 0x0000000000e57308 */ /* 0x0003e20000002400 */
[----:B------:R-:W-:Y:S01]  /*1c8f0*/  HMMA.16816.F32 R76, R16, R60, R40 ;  /* 0x0000003c104c723c */ /* 0x000fe20000001828 */
[----:B------:R-:W4:Y:S01]  /*1c900*/  LDSM.16.M88.4 R60, [R116+0x5800] ;  /* 0x00580000743c783b */ /* 0x000f220000000200 */
[----:B-1----:R-:W-:-:S05]  /*1c910*/  FMUL.FTZ R0, R25, UR4 ;  /* 0x0000000419007c20 */ /* 0x002fca0008410000 */
[----:B------:R1:W-:Y:S01]  /*1c920*/  MUFU.TANH R228, R0 ;  /* 0x0000000000e47308 */ /* 0x0003e20000002400 */
[----:B------:R-:W-:Y:S01]  /*1c930*/  HMMA.16816.F32 R40, R20, R72, RZ ;  /* 0x000000481428723c */ /* 0x000fe200000018ff */
[----:B-1----:R-:W-:-:S06]  /*1c940*/  FMUL.FTZ R0, R26, UR4 ;  /* 0x000000041a007c20 */ /* 0x002fcc0008410000 */
[----:B------:R1:W2:Y:S01]  /*1c950*/  MUFU.TANH R95, R0 ;  /* 0x00000000005f7308 */ /* 0x0002a20000002400 */
[----:B---3--:R-:W-:Y:S01]  /*1c960*/  HMMA.16816.F32 R32, R12, R52, R96 ;  /* 0x000000340c20723c */ /* 0x008fe20000001860 */
[----:B-1----:R-:W-:-:S07]  /*1c970*/  FMUL.FTZ R0, R27, UR4 ;  /* 0x000000041b007c20 */ /* 0x002fce0008410000 */
[----:B------:R-:W-:Y:S01]  /*1c980*/  HMMA.16816.F32 R24, R8, R58, R28 ;  /* 0x0000003a0818723c */ /* 0x000fe2000000181c */
[----:B------:R-:W1:Y:S01]  /*1c990*/  LDSM.16.M88.4 R56, [R7+0x5800] ;  /* 0x005800000738783b */ /* 0x000e620000000200 */
[----:B------:R3:W-:Y:S02]  /*1c9a0*/  MUFU.TANH R207, R0 ;  /* 0x0000000000cf7308 */ /* 0x0007e40000002400 */
[----:B---3--:R-:W-:-:S06]  /*1c9b0*/  FMUL.FTZ R0, R48, UR4 ;  /* 0x0000000430007c20 */ /* 0x008fcc0008410000 */
[----:B------:R3:W2:Y:S01]  /*1c9c0*/  MUFU.TANH R227, R0 ;  /* 0x0000000000e37308 */ /* 0x0006a20000002400 */
[----:B------:R-:W-:Y:S01]  /*1c9d0*/  HMMA.16816.F32 R124, R16, R64, R40 ;  /* 0x00000040107c723c */ /* 0x000fe20000001828 */
[----:B---3--:R-:W-:-:S06]  /*1c9e0*/  FMUL.FTZ R0, R49, UR4 ;  /* 0x0000000431007c20 */ /* 0x008fcc0008410000 */
[----:B------:R3:W-:Y:S01]  /*1c9f0*/  MUFU.TANH R226, R0 ;  /* 0x0000000000e27308 */ /* 0x0007e20000002400 */
[----:B------:R-:W-:Y:S01]  /*1ca00*/  HMMA.16816.F32 R40, R20, R74, RZ ;  /* 0x0000004a1428723c */ /* 0x000fe200000018ff */
[----:B------:R-:W-:Y:S07]  /*1ca10*/  LDSM.16.M88.4 R72, [R92+0x4000] ;  /* 0x004000005c48783b */ /* 0x000fee0000000200 */
[----:B------:R-:W-:Y:S01]  /*1ca20*/  HMMA.16816.F32 R28, R12, R54, R100 ;  /* 0x000000360c1c723c */ /* 0x000fe20000001864 */
[----:B------:R-:W2:Y:S01]  /*1ca30*/  LDSM.16.M88.4 R52, [R37+0x3800] ;  /* 0x003800002534783b */ /* 0x000ea20000000200 */
[----:B---3--:R-:W-:-:S04]  /*1ca40*/  FMUL.FTZ R0, R50, UR4 ;  /* 0x0000000432007c20 */ /* 0x008fc80008410000 */
[----:B------:R3:W2:Y:S02]  /*1ca50*/  MUFU.TANH R201, R0 ;  /* 0x0000000000c97308 */ /* 0x0006a40000002400 */
[----:B---3--:R-:W-:Y:S02]  /*1ca60*/  FMUL.FTZ R0, R51, UR4 ;  /* 0x0000000433007c20 */ /* 0x008fe40008410000 */
[----:B-----5:R-:W-:Y:S04]  /*1ca70*/  HMMA.16816.F32 R48, R8, R44, R32 ;  /* 0x0000002c0830723c */ /* 0x020fe80000001820 */
[----:B------:R3:W-:Y:S02]  /*1ca80*/  MUFU.TANH R118, R0 ;  /* 0x0000000000767308 */ /* 0x0007e40000002400 */
[----:B---3--:R-:W-:-:S06]  /*1ca90*/  FMUL.FTZ R0, R24, UR4 ;  /* 0x0000000418007c20 */ /* 0x008fcc0008410000 */
[----:B------:R3:W5:Y:S01]  /*1caa0*/  MUFU.TANH R200, R0 ;  /* 0x0000000000c87308 */ /* 0x0007620000002400 */
[----:B------:R-:W-:Y:S01]  /*1cab0*/  HMMA.16816.F32 R100, R16, R66, R40 ;  /* 0x000000421064723c */ /* 0x000fe20000001828 */
[----:B------:R-:W5:Y:S01]  /*1cac0*/  LDSM.16.M88.4 R64, [R116+0x6000] ;  /* 0x006000007440783b */ /* 0x000f620000000200 */
[----:B---3--:R-:W-:-:S05]  /*1cad0*/  FMUL.FTZ R0, R25, UR4 ;  /* 0x0000000419007c20 */ /* 0x008fca0008410000 */
[----:B------:R3:W-:Y:S01]  /*1cae0*/  MUFU.TANH R191, R0 ;  /* 0x0000000000bf7308 */ /* 0x0007e20000002400 */
[----:B------:R-:W-:Y:S08]  /*1caf0*/  HMMA.16816.F32 R44, R8, R46, R28 ;  /* 0x0000002e082c723c */ /* 0x000ff0000000181c */
[----:B----4-:R-:W-:Y:S01]  /*1cb00*/  HMMA.16816.F32 R32, R20, R60, RZ ;  /* 0x0000003c1420723c */ /* 0x010fe200000018ff */
[----:B---3--:R-:W-:-:S04]  /*1cb10*/  FMUL.FTZ R0, R26, UR4 ;  /* 0x000000041a007c20 */ /* 0x008fc80008410000 */
[----:B------:R3:W4:Y:S03]  /*1cb20*/  MUFU.TANH R117, R0 ;  /* 0x0000000000757308 */ /* 0x0007260000002400 */
[----:B------:R-:W-:Y:S01]  /*1cb30*/  HMMA.16816.F32 R28, R20, R62, RZ ;  /* 0x0000003e141c723c */ /* 0x000fe200000018ff */
[----:B------:R-:W4:Y:S01]  /*1cb40*/  LDSM.16.M88.4 R60, [R7+0x6000] ;  /* 0x00600000073c783b */ /* 0x000f220000000200 */
[----:B---3--:R-:W-:-:S06]  /*1cb50*/  FMUL.FTZ R0, R27, UR4 ;  /* 0x000000041b007c20 */ /* 0x008fcc0008410000 */
[----:B------:R-:W-:Y:S01]  /*1cb60*/  HMMA.16816.F32 R24, R12, R68, R104 ;  /* 0x000000440c18723c */ /* 0x000fe20000001868 */
[----:B------:R3:W-:Y:S02]  /*1cb70*/  MUFU.TANH R119, R0 ;  /* 0x0000000000777308 */ /* 0x0007e40000002400 */
[----:B---3--:R-:W-:-:S06]  /*1cb80*/  FMUL.FTZ R0, R48, UR4 ;  /* 0x0000000430007c20 */ /* 0x008fcc0008410000 */
[----:B------:R3:W4:Y:S01]  /*1cb90*/  MUFU.TANH R190, R0 ;  /* 0x0000000000be7308 */ /* 0x0007220000002400 */
[----:B-1----:R-:W-:Y:S01]  /*1cba0*/  HMMA.16816.F32 R80, R16, R56, R32 ;  /* 0x000000381050723c */ /* 0x002fe20000001820 */
[----:B---3--:R-:W-:-:S06]  /*1cbb0*/  FMUL.FTZ R0, R49, UR4 ;  /* 0x0000000431007c20 */ /* 0x008fcc0008410000 */
[----:B------:R1:W-:Y:S01]  /*1cbc0*/  MUFU.TANH R225, R0 ;  /* 0x0000000000e17308 */ /* 0x0003e20000002400 */
[----:B------:R-:W-:Y:S01]  /*1cbd0*/  HMMA.16816.F32 R84, R16, R58, R28 ;  /* 0x0000003a1054723c */ /* 0x000fe2000000181c */
[----:B------:R-:W3:Y:S07]  /*1cbe0*/  LDSM.16.M88.4 R56, [R37+0x4000] ;  /* 0x004000002538783b */ /* 0x000eee0000000200 */
[----:B------:R-:W-:Y:S01]  /*1cbf0*/  HMMA.16816.F32 R32, R12, R70, R112 ;  /* 0x000000460c20723c */ /* 0x000fe20000001870 */
[----:B------:R-:W3:Y:S01]  /*1cc00*/  LDSM.16.M88.4 R68, [R116+0x6800] ;  /* 0x006800007444783b */ /* 0x000ee20000000200 */
[----:B-1----:R-:W-:-:S04]  /*1cc10*/  FMUL.FTZ R0, R50, UR4 ;  /* 0x0000000432007c20 */ /* 0x002fc80008410000 */
[----:B------:R1:W3:Y:S02]  /*1cc20*/  MUFU.TANH R224, R0 ;  /* 0x0000000000e07308 */ /* 0x0002e40000002400 */
[----:B--2---:R-:W-:Y:S01]  /*1cc30*/  HMMA.16816.F32 R24, R8, R52, R24 ;  /* 0x000000340818723c */ /* 0x004fe20000001818 */
[----:B-1----:R-:W-:-:S07]  /*1cc40*/  FMUL.FTZ R0, R51, UR4 ;  /* 0x0000000433007c20 */ /* 0x002fce0008410000 */
[----:B-----5:R-:W-:Y:S01]  /*1cc50*/  HMMA.16816.F32 R40, R20, R64, RZ ;  /* 0x000000401428723c */ /* 0x020fe200000018ff */
[----:B------:R-:W-:Y:S01]  /*1cc60*/  LDSM.16.M88.4 R48, [R92+0x4800] ;  /* 0x004800005c30783b */ /* 0x000fe20000000200 */
[----:B------:R1:W2:Y:S02]  /*1cc70*/  MUFU.TANH R39, R0 ;  /* 0x0000000000277308 */ /* 0x0002a40000002400 */
[----:B-1----:R-:W-:-:S06]  /*1cc80*/  FMUL.FTZ R0, R44, UR4 ;  /* 0x000000042c007c20 */ /* 0x002fcc0008410000 */
[----:B------:R1:W5:Y:S01]  /*1cc90*/  MUFU.TANH R188, R0 ;  /* 0x0000000000bc7308 */ /* 0x0003620000002400 */
[----:B------:R-:W-:Y:S01]  /*1cca0*/  HMMA.16816.F32 R28, R12, R72, R76 ;  /* 0x000000480c1c723c */ /* 0x000fe2000000184c */
[----:B------:R-:W2:Y:S01]  /*1ccb0*/  LDSM.16.M88.4 R76, [R7+0x6800] ;  /* 0x00680000074c783b */ /* 0x000ea20000000200 */
[----:B-1----:R-:W-:-:S05]  /*1ccc0*/  FMUL.FTZ R0, R45, UR4 ;  /* 0x000000042d007c20 */ /* 0x002fca0008410000 */
[----:B------:R1:W-:Y:S02]  /*1ccd0*/  MUFU.TANH R223, R0 ;  /* 0x0000000000df7308 */ /* 0x0003e40000002400 */
[----:B-1----:R-:W-:-:S06]  /*1cce0*/  FMUL.FTZ R0, R46, UR4 ;  /* 0x000000042e007c20 */ /* 0x002fcc0008410000 */
[----:B------:R1:W5:Y:S02]  /*1ccf0*/  MUFU.TANH R177, R0 ;  /* 0x0000000000b17308 */ /* 0x0003640000002400 */
[----:B-1----:R-:W-:Y:S02]  /*1cd00*/  FMUL.FTZ R0, R47, UR4 ;  /* 0x000000042f007c20 */ /* 0x002fe40008410000 */
[----:B------:R-:W-:Y:S01]  /*1cd10*/  HMMA.16816.F32 R44, R8, R54, R32 ;  /* 0x00000036082c723c */ /* 0x000fe20000001820 */
[----:B------:R-:W-:Y:S03]  /*1cd20*/  LDSM.16.M88.4 R52, [R116+0x7000] ;  /* 0x007000007434783b */ /* 0x000fe60000000200 */
[----:B------:R1:W5:Y:S02]  /*1cd30*/  MUFU.TANH R132, R0 ;  /* 0x0000000000847308 */ /* 0x0003640000002400 */
[----:B-1----:R-:W-:-:S06]  /*1cd40*/  FMUL.FTZ R0, R24, UR4 ;  /* 0x0000000418007c20 */ /* 0x002fcc0008410000 */
[----:B------:R1:W-:Y:S01]  /*1cd50*/  MUFU.TANH R171, R0 ;  /* 0x0000000000ab7308 */ /* 0x0003e20000002400 */
[----:B----4-:R-:W-:Y:S01]  /*1cd60*/  HMMA.16816.F32 R96, R16, R60, R40 ;  /* 0x0000003c1060723c */ /* 0x010fe20000001828 */
[----:B-1----:R-:W-:-:S06]  /*1cd70*/  FMUL.FTZ R0, R25, UR4 ;  /* 0x0000000419007c20 */ /* 0x002fcc0008410000 */
[----:B------:R1:W4:Y:S01]  /*1cd80*/  MUFU.TANH R133, R0 ;  /* 0x0000000000857308 */ /* 0x0003220000002400 */
[----:B---3--:R-:W-:Y:S08]  /*1cd90*/  HMMA.16816.F32 R40, R8, R56, R28 ;  /* 0x000000380828723c */ /* 0x008ff0000000181c */
[----:B------:R-:W-:Y:S01]  /*1cda0*/  HMMA.16816.F32 R32, R20, R66, RZ ;  /* 0x000000421420723c */ /* 0x000fe200000018ff */
[----:B------:R-:W3:Y:S01]  /*1cdb0*/  LDSM.16.M88.4 R64, [R37+0x4800] ;  /* 0x004800002540783b */ /* 0x000ee20000000200 */
[----:B-1----:R-:W-:-:S04]  /*1cdc0*/  FMUL.FTZ R0, R26, UR4 ;  /* 0x000000041a007c20 */ /* 0x002fc80008410000 */
[----:B------:R1:W-:Y:S02]  /*1cdd0*/  MUFU.TANH R170, R0 ;  /* 0x0000000000aa7308 */ /* 0x0003e40000002400 */
[----:B------:R-:W-:Y:S01]  /*1cde0*/  HMMA.16816.F32 R28, R20, R68, RZ ;  /* 0x00000044141c723c */ /* 0x000fe200000018ff */
[----:B-1----:R-:W-:-:S07]  /*1cdf0*/  FMUL.FTZ R0, R27, UR4 ;  /* 0x000000041b007c20 */ /* 0x002fce0008410000 */
[----:B------:R-:W-:Y:S01]  /*1ce00*/  HMMA.16816.F32 R24, R12, R74, R120 ;  /* 0x0000004a0c18723c */ /* 0x000fe20000001878 */
[----:B------:R-:W-:Y:S01]  /*1ce10*/  LDSM.16.M88.4 R72, [R7+0x7000] ;  /* 0x007000000748783b */ /* 0x000fe20000000200 */
[----:B------:R1:W4:Y:S02]  /*1ce20*/  MUFU.TANH R169, R0 ;  /* 0x0000000000a97308 */ /* 0x0003240000002400 */
[----:B-1----:R-:W-:-:S06]  /*1ce30*/  FMUL.FTZ R0, R44, UR4 ;  /* 0x000000042c007c20 */ /* 0x002fcc0008410000 */
[----:B------:R1:W-:Y:S01]  /*1ce40*/  MUFU.TANH R172, R0 ;  /* 0x0000000000ac7308 */ /* 0x0003e20000002400 */
[----:B------:R-:W-:Y:S01]  /*1ce50*/  HMMA.16816.F32 R88, R16, R62, R32 ;  /* 0x0000003e1058723c */ /* 0x000fe20000001820 */
[----:B------:R-:W-:Y:S01]  /*1ce60*/  LDSM.16.M88.4 R60, [R37+0x5000] ;  /* 0x00500000253c783b */ /* 0x000fe20000000200 */
[----:B-1----:R-:W-:-:S05]  /*1ce70*/  FMUL.FTZ R0, R45, UR4 ;  /* 0x000000042d007c20 */ /* 0x002fca0008410000 */
[----:B------:R1:W4:Y:S01]  /*1ce80*/  MUFU.TANH R134, R0 ;  /* 0x0000000000867308 */ /* 0x0003220000002400 */
[----:B--2---:R-:W-:Y:S01]  /*1ce90*/  HMMA.16816.F32 R112, R16, R76, R28 ;  /* 0x0000004c1070723c */ /* 0x004fe2000000181c */
[----:B-1----:R-:W-:-:S06]  /*1cea0*/  FMUL.FTZ R0, R46, UR4 ;  /* 0x000000042e007c20 */ /* 0x002fcc0008410000 */
[----:B------:R1:W-:Y:S01]  /*1ceb0*/  MUFU.TANH R135, R0 ;  /* 0x0000000000877308 */ /* 0x0003e20000002400 */
[----:B------:R-:W-:Y:S01]  /*1cec0*/  HMMA.16816.F32 R32, R20, R70, RZ ;  /* 0x000000461420723c */ /* 0x000fe200000018ff */
[----:B------:R-:W2:Y:S07]  /*1ced0*/  LDSM.16.M88.4 R68, [R92+0x5000] ;  /* 0x005000005c44783b */ /* 0x000eae0000000200 */
[----:B------:R-:W-:Y:S01]  /*1cee0*/  HMMA.16816.F32 R24, R8, R58, R24 ;  /* 0x0000003a0818723c */ /* 0x000fe20000001818 */
[----:B------:R-:W5:Y:S01]  /*1cef0*/  LDSM.16.M88.4 R56, [R92+0x5800] ;  /* 0x005800005c38783b */ /* 0x000f620000000200 */
[----:B-1----:R-:W-:-:S06]  /*1cf00*/  FMUL.FTZ R0, R47, UR4 ;  /* 0x000000042f007c20 */ /* 0x002fcc0008410000 */
[----:B------:R-:W-:Y:S01]  /*1cf10*/  HMMA.16816.F32 R28, R12, R48, R128 ;  /* 0x000000300c1c723c */ /* 0x000fe20000001880 */
[----:B------:R1:W4:Y:S02]  /*1cf20*/  MUFU.TANH R168, R0 ;  /* 0x0000000000a87308 */ /* 0x0003240000002400 */
[----:B-1----:R-:W-:-:S06]  /*1cf30*/  FMUL.FTZ R0, R40, UR4 ;  /* 0x0000000428007c20 */ /* 0x002fcc0008410000 */
[----:B------:R1:W4:Y:S01]  /*1cf40*/  MUFU.TANH R176, R0 ;  /* 0x0000000000b07308 */ /* 0x0003220000002400 */
[----:B------:R-:W-:Y:S01]  /*1cf50*/  HMMA.16816.F32 R44, R12, R50, R108 ;  /* 0x000000320c2c723c */ /* 0x000fe2000000186c */
[----:B------:R-:W-:Y:S01]  /*1cf60*/  LDSM.16.M88.4 R48, [R116+0x7800] ;  /* 0x007800007430783b */ /* 0x000fe20000000200 */
[----:B-1----:R-:W-:-:S05]  /*1cf70*/  FMUL.FTZ R0, R41, UR4 ;  /* 0x0000000429007c20 */ /* 0x002fca0008410000 */
[----:B------:R1:W-:Y:S02]  /*1cf80*/  MUFU.TANH R175, R0 ;  /* 0x0000000000af7308 */ /* 0x0003e40000002400 */
[----:B-1----:R-:W-:-:S06]  /*1cf90*/  FMUL.FTZ R0, R42, UR4 ;  /* 0x000000042a007c20 */ /* 0x002fcc0008410000 */
[----:B------:R1:W4:Y:S02]  /*1cfa0*/  MUFU.TANH R180, R0 ;  /* 0x0000000000b47308 */ /* 0x0003240000002400 */
[----:B-1----:R-:W-:Y:S02]  /*1cfb0*/  FMUL.FTZ R0, R43, UR4 ;  /* 0x000000042b007c20 */ /* 0x002fe40008410000 */
[----:B---3--:R-:W-:Y:S04]  /*1cfc0*/  HMMA.16816.F32 R40, R8, R64, R28 ;  /* 0x000000400828723c */ /* 0x008fe8000000181c */
[----:B------:R1:W3:Y:S02]  /*1cfd0*/  MUFU.TANH R179, R0 ;  /* 0x0000000000b37308 */ /* 0x0002e40000002400 */
[----:B-1----:R-:W-:-:S06]  /*1cfe0*/  FMUL.FTZ R0, R24, UR4 ;  /* 0x0000000418007c20 */ /* 0x002fcc0008410000 */
[----:B------:R1:W3:Y:S01]  /*1cff0*/  MUFU.TANH R173, R0 ;  /* 0x0000000000ad7308 */ /* 0x0002e20000002400 */
[----:B------:R-:W-:Y:S01]  /*1d000*/  HMMA.16816.F32 R28, R20, R52, RZ ;  /* 0x00000034141c723c */ /* 0x000fe200000018ff */
[----:B-1----:R-:W-:-:S06]  /*1d010*/  FMUL.FTZ R0, R25, UR4 ;  /* 0x0000000419007c20 */ /* 0x002fcc0008410000 */
[----:B------:R1:W-:Y:S01]  /*1d020*/  MUFU.TANH R181, R0 ;  /* 0x0000000000b57308 */ /* 0x0003e20000002400 */
[----:B------:R-:W-:Y:S01]  /*1d030*/  HMMA.16816.F32 R44, R8, R66, R44 ;  /* 0x00000042082c723c */ /* 0x000fe2000000182c */
[----:B------:R-:W-:Y:S01]  /*1d040*/  LDSM.16.M88.4 R64, [R7+0x7800] ;  /* 0x007800000740783b */ /* 0x000fe20000000200 */
[----:B-1----:R-:W-:-:S05]  /*1d050*/  FMUL.FTZ R0, R26, UR4 ;  /* 0x000000041a007c20 */ /* 0x002fca0008410000 */
[----:B------:R1:W3:Y:S02]  /*1d060*/  MUFU.TANH R178, R0 ;  /* 0x0000000000b27308 */ /* 0x0002e40000002400 */
[----:B-1----:R-:W-:Y:S02]  /*1d070*/  FMUL.FTZ R0, R27, UR4 ;  /* 0x000000041b007c20 */ /* 0x002fe40008410000 */
[----:B--2---:R-:W-:Y:S04]  /*1d080*/  HMMA.16816.F32 R24, R12, R68, R124 ;  /* 0x000000440c18723c */ /* 0x004fe8000000187c */
[----:B------:R1:W2:Y:S02]  /*1d090*/  MUFU.TANH R174, R0 ;  /* 0x0000000000ae7308 */ /* 0x0002a40000002400 */
[----:B-1----:R-:W-:-:S06]  /*1d0a0*/  FMUL.FTZ R0, R40, UR4 ;  /* 0x0000000428007c20 */ /* 0x002fcc0008410000 */
[----:B------:R1:W2:Y:S01]  /*1d0b0*/  MUFU.TANH R182, R0 ;  /* 0x0000000000b67308 */ /* 0x0002a20000002400 */
[----:B------:R-:W-:Y:S01]  /*1d0c0*/  HMMA.16816.F32 R108, R16, R78, R32 ;  /* 0x0000004e106c723c */ /* 0x000fe20000001820 */
[----:B------:R-:W-:Y:S01]  /*1d0d0*/  LDSM.16.M88.4 R76, [R116+0x8800] ;  /* 0x00880000744c783b */ /* 0x000fe20000000200 */
[----:B-1----:R-:W-:-:S05]  /*1d0e0*/  FMUL.FTZ R0, R41, UR4 ;  /* 0x0000000429007c20 */ /* 0x002fca0008410000 */
[----:B------:R1:W-:Y:S01]  /*1d0f0*/  MUFU.TANH R222, R0 ;  /* 0x0000000000de7308 */ /* 0x0003e20000002400 */
[----:B------:R-:W-:Y:S01]  /*1d100*/  HMMA.16816.F32 R104, R16, R72, R28 ;  /* 0x000000481068723c */ /* 0x000fe2000000181c */
[----:B-1----:R-:W-:-:S06]  /*1d110*/  FMUL.FTZ R0, R42, UR4 ;  /* 0x000000042a007c20 */ /* 0x002fcc0008410000 */
[----:B------:R1:W2:Y:S01]  /*1d120*/  MUFU.TANH R189, R0 ;  /* 0x0000000000bd7308 */ /* 0x0002a20000002400 */
[----:B------:R-:W-:Y:S08]  /*1d130*/  HMMA.16816.F32 R32, R20, R54, RZ ;  /* 0x000000361420723c */ /* 0x000ff000000018ff */
[----:B------:R-:W-:Y:S01]  /*1d140*/  HMMA.16816.F32 R28, R12, R70, R100 ;  /* 0x000000460c1c723c */ /* 0x000fe20000001864 */
[----:B------:R-:W4:Y:S01]  /*1d150*/  LDSM.16.M88.4 R68, [R37+0x5800] ;  /* 0x005800002544783b */ /* 0x000f220000000200 */
[----:B-1----:R-:W-:-:S06]  /*1d160*/  FMUL.FTZ R0, R43, UR4 ;  /* 0x000000042b007c20 */ /* 0x002fcc0008410000 */
[----:B------:R-:W-:Y:S01]  /*1d170*/  HMMA.16816.F32 R24, R8, R60, R24 ;  /* 0x0000003c0818723c */ /* 0x000fe20000001818 */
[----:B------:R1:W2:Y:S02]  /*1d180*/  MUFU.TANH R187, R0 ;  /* 0x0000000000bb7308 */ /* 0x0002a40000002400 */
[----:B-1----:R-:W-:-:S06]  /*1d190*/  FMUL.FTZ R0, R44, UR4 ;  /* 0x000000042c007c20 */ /* 0x002fcc0008410000 */
[----:B------:R1:W2:Y:S01]  /*1d1a0*/  MUFU.TANH R183, R0 ;  /* 0x0000000000b77308 */ /* 0x0002a20000002400 */
[----:B------:R-:W-:Y:S01]  /*1d1b0*/  HMMA.16816.F32 R100, R16, R74, R32 ;  /* 0x0000004a1064723c */ /* 0x000fe20000001820 */
[----:B------:R-:W-:Y:S01]  /*1d1c0*/  LDSM.16.M88.4 R72, [R7+0x8000] ;  /* 0x008000000748783b */ /* 0x000fe20000000200 */
[----:B-1----:R-:W-:-:S05]  /*1d1d0*/  FMUL.FTZ R0, R45, UR4 ;  /* 0x000000042d007c20 */ /* 0x002fca0008410000 */
[----:B------:R1:W-:Y:S01]  /*1d1e0*/  MUFU.TANH R184, R0 ;  /* 0x0000000000b87308 */ /* 0x0003e20000002400 */
[----:B-----5:R-:W-:Y:S01]  /*1d1f0*/  HMMA.16816.F32 R40, R12, R56, R80 ;  /* 0x000000380c28723c */ /* 0x020fe20000001850 */
[----:B------:R-:W-:Y:S01]  /*1d200*/  LDSM.16.M88.4 R80, [R7+0x8800] ;  /* 0x008800000750783b */ /* 0x000fe20000000200 */
[----:B-1----:R-:W-:-:S05]  /*1d210*/  FMUL.FTZ R0, R46, UR4 ;  /* 0x000000042e007c20 */ /* 0x002fca0008410000 */
[----:B------:R1:W5:Y:S01]  /*1d220*/  MUFU.TANH R186, R0 ;  /* 0x0000000000ba7308 */ /* 0x0003620000002400 */
[----:B------:R-:W-:Y:S01]  /*1d230*/  HMMA.16816.F32 R32, R8, R62, R28 ;  /* 0x0000003e0820723c */ /* 0x000fe2000000181c */
[----:B------:R-:W-:Y:S01]  /*1d240*/  LDSM.16.M88.4 R60, [R116+0x8000] ;  /* 0x00800000743c783b */ /* 0x000fe20000000200 */
[----:B-1----:R-:W-:-:S05]  /*1d250*/  FMUL.FTZ R0, R47, UR4 ;  /* 0x000000042f007c20 */ /* 0x002fca0008410000 */
[----:B------:R1:W5:Y:S01]  /*1d260*/  MUFU.TANH R185, R0 ;  /* 0x0000000000b97308 */ /* 0x0003620000002400 */
[----:B------:R-:W-:Y:S01]  /*1d270*/  HMMA.16816.F32 R52, R12, R58, R84 ;  /* 0x0000003a0c34723c */ /* 0x000fe20000001854 */
[----:B------:R-:W3:Y:S01]  /*1d280*/  LDSM.16.M88.4 R56, [R92+0x6000] ;  /* 0x006000005c38783b */ /* 0x000ee20000000200 */
[----:B-1----:R-:W-:-:S05]  /*1d290*/  FMUL.FTZ R0, R24, UR4 ;  /* 0x0000000418007c20 */ /* 0x002fca0008410000 */
[----:B------:R1:W5:Y:S01]  /*1d2a0*/  MUFU.TANH R193, R0 ;  /* 0x0000000000c17308 */ /* 0x0003620000002400 */
[----:B----4-:R-:W-:Y:S01]  /*1d2b0*/  HMMA.16816.F32 R44, R8, R68, R40 ;  /* 0x00000044082c723c */ /* 0x010fe20000001828 */
[----:B------:R-:W4:Y:S01]  /*1d2c0*/  LDSM.16.M88.4 R40, [R37+0x6000] ;  /* 0x006000002528783b */ /* 0x000f220000000200 */
[----:B-1----:R-:W-:-:S05]  /*1d2d0*/  FMUL.FTZ R0, R25, UR4 ;  /* 0x0000000419007c20 */ /* 0x002fca0008410000 */
[----:B------:R1:W-:Y:S02]  /*1d2e0*/  MUFU.TANH R192, R0 ;  /* 0x0000000000c07308 */ /* 0x0003e40000002400 */
[----:B-1----:R-:W-:-:S06]  /*1d2f0*/  FMUL.FTZ R0, R26, UR4 ;  /* 0x000000041a007c20 */ /* 0x002fcc0008410000 */
[----:B------:R1:W5:Y:S02]  /*1d300*/  MUFU.TANH R195, R0 ;  /* 0x0000000000c37308 */ /* 0x0003640000002400 */
[----:B-1----:R-:W-:-:S06]  /*1d310*/  FMUL.FTZ R0, R27, UR4 ;  /* 0x000000041b007c20 */ /* 0x002fcc0008410000 */
[----:B------:R1:W5:Y:S01]  /*1d320*/  MUFU.TANH R194, R0 ;  /* 0x0000000000c27308 */ /* 0x0003620000002400 */
[----:B------:R-:W-:Y:S01]  /*1d330*/  HMMA.16816.F32 R28, R20, R48, RZ ;  /* 0x00000030141c723c */ /* 0x000fe200000018ff */
[----:B-1----:R-:W-:-:S06]  /*1d340*/  FMUL.FTZ R0, R32, UR4 ;  /* 0x0000000420007c20 */ /* 0x002fcc0008410000 */
[----:B------:R1:W-:Y:S01]  /*1d350*/  MUFU.TANH R220, R0 ;  /* 0x0000000000dc7308 */ /* 0x0003e20000002400 */
[----:B------:R-:W-:Y:S01]  /*1d360*/  HMMA.16816.F32 R24, R20, R50, RZ ;  /* 0x000000321418723c */ /* 0x000fe200000018ff */
[----:B-1----:R-:W-:-:S06]  /*1d370*/  FMUL.FTZ R0, R33, UR4 ;  /* 0x0000000421007c20 */ /* 0x002fcc0008410000 */
[----:B------:R1:W5:Y:S01]  /*1d380*/  MUFU.TANH R221, R0 ;  /* 0x0000000000dd7308 */ /* 0x0003620000002400 */
[----:B------:R-:W-:Y:S01]  /*1d390*/  HMMA.16816.F32 R48, R8, R70, R52 ;  /* 0x000000460830723c */ /* 0x000fe20000001834 */
[----:B------:R-:W-:Y:S01]  /*1d3a0*/  LDSM.16.M88.4 R52, [R92+0x7000] ;  /* 0x007000005c34783b */ /* 0x000fe20000000200 */
[----:B-1----:R-:W-:-:S05]  /*1d3b0*/  FMUL.FTZ R0, R34, UR4 ;  /* 0x0000000422007c20 */ /* 0x002fca0008410000 */
[----:B------:R1:W-:Y:S02]  /*1d3c0*/  MUFU.TANH R197, R0 ;  /* 0x0000000000c57308 */ /* 0x0003e40000002400 */
[----:B-1----:R-:W-:-:S06]  /*1d3d0*/  FMUL.FTZ R0, R35, UR4 ;  /* 0x0000000423007c20 */ /* 0x002fcc0008410000 */
[----:B------:R1:W5:Y:S01]  /*1d3e0*/  MUFU.TANH R218, R0 ;  /* 0x0000000000da7308 */ /* 0x0003620000002400 */
[----:B------:R-:W-:Y:S01]  /*1d3f0*/  HMMA.16816.F32 R84, R16, R64, R28 ;  /* 0x000000401054723c */ /* 0x000fe2000000181c */
[----:B-1----:R-:W-:-:S06]  /*1d400*/  FMUL.FTZ R0, R44, UR4 ;  /* 0x000000042c007c20 */ /* 0x002fcc0008410000 */
[----:B------:R1:W5:Y:S01]  /*1d410*/  MUFU.TANH R198, R0 ;  /* 0x0000000000c67308 */ /* 0x0003620000002400 */
[----:B------:R-:W-:Y:S08]  /*1d420*/  HMMA.16816.F32 R64, R16, R66, R24 ;  /* 0x000000421040723c */ /* 0x000ff00000001818 */
[----:B---3--:R-:W-:Y:S01]  /*1d430*/  HMMA.16816.F32 R28, R12, R56, R96 ;  /* 0x000000380c1c723c */ /* 0x008fe20000001860 */
[----:B-1----:R-:W-:-:S04]  /*1d440*/  FMUL.FTZ R0, R45, UR4 ;  /* 0x000000042d007c20 */ /* 0x002fc80008410000 */
[----:B------:R1:W-:Y:S03]  /*1d450*/  MUFU.TANH R219, R0 ;  /* 0x0000000000db7308 */ /* 0x0003e60000002400 */
[----:B------:R-:W-:Y:S01]  /*1d460*/  HMMA.16816.F32 R24, R12, R58, R88 ;  /* 0x0000003a0c18723c */ /* 0x000fe20000001858 */
[----:B------:R-:W3:Y:S01]  /*1d470*/  LDSM.16.M88.4 R56, [R92+0x6800] ;  /* 0x006800005c38783b */ /* 0x000ee20000000200 */
[----:B-1----:R-:W-:-:S04]  /*1d480*/  FMUL.FTZ R0, R46, UR4 ;  /* 0x000000042e007c20 */ /* 0x002fc80008410000 */
[----:B------:R1:W5:Y:S02]  /*1d490*/  MUFU.TANH R206, R0 ;  /* 0x0000000000ce7308 */ /* 0x0003640000002400 */
[----:B-1----:R-:W-:-:S06]  /*1d4a0*/  FMUL.FTZ R0, R47, UR4 ;  /* 0x000000042f007c20 */ /* 0x002fcc0008410000 */
[----:B------:R1:W5:Y:S01]  /*1d4b0*/  MUFU.TANH R203, R0 ;  /* 0x0000000000cb7308 */ /* 0x0003620000002400 */
[----:B----4-:R-:W-:Y:S01]  /*1d4c0*/  HMMA.16816.F32 R44, R8, R40, R28 ;  /* 0x00000028082c723c */ /* 0x010fe2000000181c */
[----:B-1----:R-:W-:-:S06]  /*1d4d0*/  FMUL.FTZ R0, R48, UR4 ;  /* 0x0000000430007c20 */ /* 0x002fcc0008410000 */
[----:B------:R1:W4:Y:S02]  /*1d4e0*/  MUFU.TANH R196, R0 ;  /* 0x0000000000c47308 */ /* 0x0003240000002400 */
[----:B-1----:R-:W-:-:S06]  /*1d4f0*/  FMUL.FTZ R0, R49, UR4 ;  /* 0x0000000431007c20 */ /* 0x002fcc0008410000 */
[----:B------:R1:W-:Y:S02]  /*1d500*/  MUFU.TANH R217, R0 ;  /* 0x0000000000d97308 */ /* 0x0003e40000002400 */
[----:B-1----:R-:W-:-:S06]  /*1d510*/  FMUL.FTZ R0, R50, UR4 ;  /* 0x0000000432007c20 */ /* 0x002fcc0008410000 */
[----:B------:R1:W4:Y:S01]  /*1d520*/  MUFU.TANH R202, R0 ;  /* 0x0000000000ca7308 */ /* 0x0003220000002400 */
[----:B------:R-:W-:Y:S01]  /*1d530*/  HMMA.16816.F32 R32, R20, R60, RZ ;  /* 0x0000003c1420723c */ /* 0x000fe200000018ff */
[----:B-1----:R-:W-:Y:S02]  /*1d540*/  FMUL.FTZ R0, R51, UR4 ;  /* 0x0000000433007c20 */ /* 0x002fe40008410000 */
[----:B------:R-:W1:Y:S04]  /*1d550*/  LDSM.16.M88.4 R48, [R37+0x6800] ;  /* 0x006800002530783b */ /* 0x000e680000000200 */
[----:B------:R2:W4:Y:S01]  /*1d560*/  MUFU.TANH R199, R0 ;  /* 0x0000000000c77308 */ /* 0x0005220000002400 */
[----:B------:R-:W-:Y:S08]  /*1d570*/  HMMA.16816.F32 R40, R8, R42, R24 ;  /* 0x0000002a0828723c */ /* 0x000ff00000001818 */
[----:B------:R-:W-:Y:S01]  /*1d580*/  HMMA.16816.F32 R28, R20, R76, RZ ;  /* 0x0000004c141c723c */ /* 0x000fe200000018ff */
[----:B--2---:R-:W-:-:S07]  /*1d590*/  FMUL.FTZ R0, R44, UR4 ;  /* 0x000000042c007c20 */ /* 0x004fce0008410000 */
[----:B---3--:R-:W-:Y:S01]  /*1d5a0*/  HMMA.16816.F32 R24, R12, R56, R112 ;  /* 0x000000380c18723c */ /* 0x008fe20000001870 */
[----:B------:R2:W3:Y:S01]  /*1d5b0*/  MUFU.TANH R209, R0 ;  /* 0x0000000000d17308 */ /* 0x0004e20000002400 */
[----:B------:R-:W-:-:S06]  /*1d5c0*/  IMAD.SHL.U32 R5, R236, 0x2, RZ ;  /* 0x00000002ec057824 */ /* 0x000fcc00078e00ff */
[----:B------:R-:W-:Y:S01]  /*1d5d0*/  HMMA.16816.F32 R88, R16, R72, R32 ;  /* 0x000000481058723c */ /* 0x000fe20000001820 */
[----:B--2---:R-:W-:-:S04]  /*1d5e0*/  FMUL.FTZ R0, R45, UR4 ;  /* 0x000000042d007c20 */ /* 0x004fc80008410000 */
[----:B------:R2:W-:Y:S03]  /*1d5f0*/  MUFU.TANH R208, R0 ;  /* 0x0000000000d07308 */ /* 0x0005e60000002400 */
[----:B------:R-:W-:Y:S01]  /*1d600*/  HMMA.16816.F32 R32, R20, R62, RZ ;  /* 0x0000003e1420723c */ /* 0x000fe200000018ff */
[----:B------:R-:W-:Y:S01]  /*1d610*/  LOP3.LUT R5, R5, 0x6, RZ, 0xc0, !PT ;  /* 0x0000000605057812 */ /* 0x000fe200078ec0ff */
[----:B--2---:R-:W-:-:S04]  /*1d620*/  FMUL.FTZ R0, R46, UR4 ;  /* 0x000000042e007c20 */ /* 0x004fc80008410000 */
[----:B------:R2:W3:Y:S02]  /*1d630*/  MUFU.TANH R214, R0 ;  /* 0x0000000000d67308 */ /* 0x0004e40000002400 */
[----:B------:R-:W-:Y:S08]  /*1d640*/  HMMA.16816.F32 R96, R16, R80, R28 ;  /* 0x000000501060723c */ /* 0x000ff0000000181c */
[----:B-1----:R-:W-:Y:S01]  /*1d650*/  HMMA.16816.F32 R28, R8, R48, R24 ;  /* 0x00000030081c723c */ /* 0x002fe20000001818 */
[----:B--2---:R-:W-:-:S07]  /*1d660*/  FMUL.FTZ R0, R47, UR4 ;  /* 0x000000042f007c20 */ /* 0x004fce0008410000 */
[----:B------:R-:W-:Y:S01]  /*1d670*/  HMMA.16816.F32 R24, R12, R58, R108 ;  /* 0x0000003a0c18723c */ /* 0x000fe2000000186c */
[----:B------:R-:W1:Y:S01]  /*1d680*/  LDSM.16.M88.4 R44, [R37+0x7000] ;  /* 0x00700000252c783b */ /* 0x000e620000000200 */
[----:B------:R2:W3:Y:S01]  /*1d690*/  MUFU.TANH R213, R0 ;  /* 0x0000000000d57308 */ /* 0x0004e20000002400 */
[----:B------:R-:W-:Y:S02]  /*1d6a0*/  FMUL.FTZ R38, R43, UR4 ;  /* 0x000000042b267c20 */ /* 0x000fe40008410000 */
[----:B------:R-:W-:Y:S01]  /*1d6b0*/  LDSM.16.M88.4 R56, [R92+0x8800] ;  /* 0x008800005c38783b */ /* 0x000fe20000000200 */
[----:B--2---:R-:W-:-:S04]  /*1d6c0*/  FMUL.FTZ R0, R40, UR4 ;  /* 0x0000000428007c20 */ /* 0x004fc80008410000 */
[----:B------:R2:W3:Y:S01]  /*1d6d0*/  MUFU.TANH R205, R0 ;  /* 0x0000000000cd7308 */ /* 0x0004e20000002400 */
[----:B------:R-:W-:Y:S01]  /*1d6e0*/  HMMA.16816.F32 R68, R16, R74, R32 ;  /* 0x0000004a1044723c */ /* 0x000fe20000001820 */
[----:B------:R-:W-:Y:S01]  /*1d6f0*/  FMUL.FTZ R32, R42, UR4 ;  /* 0x000000042a207c20 */ /* 0x000fe20008410000 */
[----:B--2---:R-:W-:-:S05]  /*1d700*/  FMUL.FTZ R0, R41, UR4 ;  /* 0x0000000429007c20 */ /* 0x004fca0008410000 */
[----:B------:R2:W-:Y:S02]  /*1d710*/  MUFU.TANH R204, R0 ;  /* 0x0000000000cc7308 */ /* 0x0005e40000002400 */
[----:B------:R-:W-:Y:S01]  /*1d720*/  HMMA.16816.F32 R24, R8, R50, R24 ;  /* 0x000000320818723c */ /* 0x000fe20000001818 */
[----:B------:R-:W-:Y:S01]  /*1d730*/  FMUL.FTZ R28, R28, UR4 ;  /* 0x000000041c1c7c20 */ /* 0x000fe20008410000 */
[----:B------:R-:W-:Y:S01]  /*1d740*/  FMUL.FTZ R29, R29, UR4 ;  /* 0x000000041d1d7c20 */ /* 0x000fe20008410000 */
[----:B------:R-:W5:Y:S01]  /*1d750*/  LDSM.16.M88.4 R48, [R92+0x7800] ;  /* 0x007800005c30783b */ /* 0x000f620000000200 */
[----:B--2---:R-:W-:-:S05]  /*1d760*/  PRMT R0, R5, 0x6540, R248 ;  /* 0x0000654005007816 */ /* 0x004fca00000000f8 */
[C---:B------:R-:W-:Y:S02]  /*1d770*/  VIADD R6, R0.reuse, 0xfffffe00 ;  /* 0xfffffe0000067836 */ /* 0x040fe40000000000 */
[----:B------:R-:W-:-:S03]  /*1d780*/  VIADD R5, R0, 0xfffffe01 ;  /* 0xfffffe0100057836 */ /* 0x000fc60000000000 */
[C---:B------:R-:W-:Y:S02]  /*1d790*/  ISETP.GE.AND P3, PT, R6.reuse, R2, PT ;  /* 0x000000020600720c */ /* 0x040fe40003f66270 */
[----:B------:R-:W-:Y:S01]  /*1d7a0*/  ISETP.GE.AND P2, PT, R6, R4, PT ;  /* 0x000000040600720c */ /* 0x000fe20003f46270 */
[----:B------:R-:W-:Y:S01]  /*1d7b0*/  VIADD R6, R0, 0xfffffe08 ;  /* 0xfffffe0800067836 */ /* 0x000fe20000000000 */
[----:B------:R2:W3:Y:S01]  /*1d7c0*/  MUFU.TANH R211, R32 ;  /* 0x0000002000d37308 */ /* 0x0004e20000002400 */
[C---:B------:R-:W-:Y:S01]  /*1d7d0*/  ISETP.GE.AND P4, PT, R5.reuse, R2, PT ;  /* 0x000000020500720c */ /* 0x040fe20003f86270 */
[----:B------:R-:W-:Y:S01]  /*1d7e0*/  FMUL.FTZ R30, R30, UR4 ;  /* 0x000000041e1e7c20 */ /* 0x000fe20008410000 */
[----:B------:R-:W-:Y:S02]  /*1d7f0*/  ISETP.GE.AND P5, PT, R5, R4, PT ;  /* 0x000000040500720c */ /* 0x000fe40003fa6270 */
[----:B------:R-:W-:-:S03]  /*1d800*/  ISETP.GE.AND P6, PT, R6, R2, PT ;  /* 0x000000020600720c */ /* 0x000fc60003fc6270 */
[----:B------:R4:W3:Y:S01]  /*1d810*/  MUFU.TANH R210, R38 ;  /* 0x0000002600d27308 */ /* 0x0008e20000002400 */
[----:B--2---:R-:W-:Y:S01]  /*1d820*/  HMMA.16816.F32 R32, R12, R52, R104 ;  /* 0x000000340c20723c */ /* 0x004fe20000001868 */
[----:B------:R-:W-:Y:S02]  /*1d830*/  FSEL R105, R93, -INF , !P2 ;  /* 0xff8000005d697808 */ /* 0x000fe40005000000 */
[----:B------:R-:W-:Y:S01]  /*1d840*/  ISETP.GE.AND P2, PT, R6, R4, PT ;  /* 0x000000040600720c */ /* 0x000fe20003f46270 */
[----:B------:R-:W-:Y:S01]  /*1d850*/  VIADD R6, R0, 0xfffffe10 ;  /* 0xfffffe1000067836 */ /* 0x000fe20000000000 */
[----:B------:R-:W-:Y:S02]  /*1d860*/  FSEL R93, R216, -INF , !P4 ;  /* 0xff800000d85d7808 */ /* 0x000fe40006000000 */
[----:B------:R-:W-:Y:S01]  /*1d870*/  MUFU.TANH R215, R28 ;  /* 0x0000001c00d77308 */ /* 0x000fe20000002400 */
[----:B------:R-:W-:Y:S01]  /*1d880*/  FSEL R106, R212, -INF , !P5 ;  /* 0xff800000d46a7808 */ /* 0x000fe20006800000 */
[----:B----4-:R-:W-:Y:S01]  /*1d890*/  FMUL.FTZ R38, R31, UR4 ;  /* 0x000000041f267c20 */ /* 0x010fe20008410000 */
[----:B------:R-:W-:-:S02]  /*1d8a0*/  FSEL R107, R95, -INF , !P2 ;  /* 0xff8000005f6b7808 */ /* 0x000fc40005000000 */
[----:B------:R-:W-:-:S03]  /*1d8b0*/  ISETP.GE.AND P5, PT, R6, R2, PT ;  /* 0x000000020600720c */ /* 0x000fc60003fa6270 */
[----:B------:R-:W2:Y:S01]  /*1d8c0*/  MUFU.TANH R216, R29 ;  /* 0x0000001d00d87308 */ /* 0x000ea20000002400 */
[----:B------:R-:W-:Y:S01]  /*1d8d0*/  ISETP.GE.AND P2, PT, R6, R4, PT ;  /* 0x000000040600720c */ /* 0x000fe20003f46270 */
[----:B------:R-:W-:-:S06]  /*1d8e0*/  VIADD R6, R0, 0xfffffe18 ;  /* 0xfffffe1800067836 */ /* 0x000fcc0000000000 */
[----:B------:R4:W-:Y:S01]  /*1d8f0*/  MUFU.TANH R212, R30 ;  /* 0x0000001e00d47308 */ /* 0x0009e20000002400 */
[----:B------:R-:W-:Y:S01]  /*1d900*/  FSEL R112, R227, -INF , !P5 ;  /* 0xff800000e3707808 */ /* 0x000fe20006800000 */
[----:B------:R-:W-:Y:S01]  /*1d910*/  VIADD R5, R0, 0xfffffe09 ;  /* 0xfffffe0900057836 */ /* 0x000fe20000000000 */
[----:B------:R-:W-:Y:S02]  /*1d920*/  FSEL R115, R201, -INF , !P2 ;  /* 0xff800000c9737808 */ /* 0x000fe40005000000 */
[C---:B------:R-:W-:Y:S02]  /*1d930*/  ISETP.GE.AND P5, PT, R6.reuse, R2, PT ;  /* 0x000000020600720c */ /* 0x040fe40003fa6270 */
[----:B------:R-:W-:Y:S01]  /*1d940*/  ISETP.GE.AND P2, PT, R6, R4, PT ;  /* 0x000000040600720c */ /* 0x000fe20003f46270 */
[----:B------:R-:W-:Y:S01]  /*1d950*/  VIADD R6, R0, 0xfffffe20 ;  /* 0xfffffe2000067836 */ /* 0x000fe20000000000 */
[----:B----4-:R-:W-:Y:S01]  /*1d960*/  HMMA.16816.F32 R28, R12, R54, R100 ;  /* 0x000000360c1c723c */ /* 0x010fe20000001864 */
[----:B------:R-:W-:Y:S01]  /*1d970*/  FSEL R94, R94, -INF , !P3 ;  /* 0xff8000005e5e7808 */ /* 0x000fe20005800000 */
[----:B------:R-:W-:Y:S01]  /*1d980*/  FMUL.FTZ R24, R24, UR4 ;  /* 0x0000000418187c20 */ /* 0x000fe20008410000 */
[----:B------:R-:W-:Y:S01]  /*1d990*/  ISETP.GE.AND P4, PT, R5, R2, PT ;  /* 0x000000020500720c */ /* 0x000fe20003f86270 */
[----:B------:R-:W-:Y:S01]  /*1d9a0*/  FMUL.FTZ R25, R25, UR4 ;  /* 0x0000000419197c20 */ /* 0x000fe20008410000 */
[----:B------:R-:W-:Y:S01]  /*1d9b0*/  ISETP.GE.AND P3, PT, R5, R4, PT ;  /* 0x000000040500720c */ /* 0x000fe20003f66270 */
[----:B------:R-:W-:Y:S01]  /*1d9c0*/  VIADD R5, R0, 0xfffffe11 ;  /* 0xfffffe1100057836 */ /* 0x000fe20000000000 */
[----:B------:R-:W-:Y:S01]  /*1d9d0*/  FSEL R110, R200, -INF , !P5 ;  /* 0xff800000c86e7808 */ /* 0x000fe20006800000 */
[----:B------:R-:W-:Y:S01]  /*1d9e0*/  FMUL.FTZ R27, R27, UR4 ;  /* 0x000000041b1b7c20 */ /* 0x000fe20008410000 */
[----:B------:R-:W-:Y:S01]  /*1d9f0*/  ISETP.GE.AND P5, PT, R6, R2, PT ;  /* 0x000000020600720c */ /* 0x000fe20003fa6270 */
[----:B------:R-:W4:Y:S01]  /*1da00*/  LDSM.16.M88.4 R52, [R37+0x7800] ;  /* 0x007800002534783b */ /* 0x000f220000000200 */
[----:B------:R-:W-:Y:S01]  /*1da10*/  FSEL R117, R117, -INF , !P2 ;  /* 0xff80000075757808 */ /* 0x000fe20005000000 */
[----:B-1----:R-:W-:Y:S01]  /*1da20*/  HMMA.16816.F32 R32, R8, R44, R32 ;  /* 0x0000002c0820723c */ /* 0x002fe20000001820 */
[----:B------:R-:W-:Y:S01]  /*1da30*/  FSEL R95, R228, -INF , !P4 ;  /* 0xff800000e45f7808 */ /* 0x000fe20006000000 */
[----:B------:R-:W-:Y:S01]  /*1da40*/  MUFU.TANH R201, R24 ;  /* 0x0000001800c97308 */ /* 0x000fe20000002400 */
[----:B------:R-:W-:-:S02]  /*1da50*/  FSEL R108, R207, -INF , !P3 ;  /* 0xff800000cf6c7808 */ /* 0x000fc40005800000 */
[----:B------:R-:W-:Y:S01]  /*1da60*/  ISETP.GE.AND P2, PT, R6, R4, PT ;  /* 0x000000040600720c */ /* 0x000fe20003f46270 */
[----:B------:R-:W-:Y:S01]  /*1da70*/  FMUL.FTZ R6, R26, UR4 ;  /* 0x000000041a067c20 */ /* 0x000fe20008410000 */
[----:B------:R-:W-:Y:S02]  /*1da80*/  FSEL R124, R190, -INF , !P5 ;  /* 0xff800000be7c7808 */ /* 0x000fe40006800000 */
[C---:B------:R-:W-:Y:S01]  /*1da90*/  ISETP.GE.AND P4, PT, R5.reuse, R2, PT ;  /* 0x000000020500720c */ /* 0x040fe20003f86270 */
[----:B------:R-:W-:Y:S01]  /*1daa0*/  MUFU.TANH R200, R25 ;  /* 0x0000001900c87308 */ /* 0x000fe20000002400 */
[----:B------:R-:W-:Y:S01]  /*1dab0*/  ISETP.GE.AND P3, PT, R5, R4, PT ;  /* 0x000000040500720c */ /* 0x000fe20003f66270 */
[----:B------:R-:W-:Y:S01]  /*1dac0*/  VIADD R5, R0, 0xfffffe19 ;  /* 0xfffffe1900057836 */ /* 0x000fe20000000000 */
[----:B------:R-:W-:-:S05]  /*1dad0*/  FSEL R113, R226, -INF , !P4 ;  /* 0xff800000e2717808 */ /* 0x000fca0006000000 */
[----:B------:R1:W-:Y:S01]  /*1dae0*/  MUFU.TANH R190, R27 ;  /* 0x0000001b00be7308 */ /* 0x0003e20000002400 */
[----:B------:R-:W-:Y:S02]  /*1daf0*/  ISETP.GE.AND P4, PT, R5, R2, PT ;  /* 0x000000020500720c */ /* 0x000fe40003f86270 */
[----:B------:R-:W-:Y:S02]  /*1db00*/  FSEL R118, R118, -INF , !P3 ;  /* 0xff80000076767808 */ /* 0x000fe40005800000 */
[----:B------:R-:W-:Y:S02]  /*1db10*/  FSEL R111, R191, -INF , !P4 ;  /* 0xff800000bf6f7808 */ /* 0x000fe40006000000 */
[----:B------:R-:W-:Y:S01]  /*1db20*/  ISETP.GE.AND P3, PT, R5, R4, PT ;  /* 0x000000040500720c */ /* 0x000fe20003f66270 */
[----:B------:R5:W-:Y:S01]  /*1db30*/  MUFU.TANH R191, R6 ;  /* 0x0000000600bf7308 */ /* 0x000be20000002400 */
[----:B-1----:R-:W-:Y:S01]  /*1db40*/  HMMA.16816.F32 R24, R8, R46, R28 ;  /* 0x0000002e0818723c */ /* 0x002fe2000000181c */
[----:B------:R-:W1:Y:S01]  /*1db50*/  LDSM.16.M88.4 R28, [R92+0x8000] ;  /* 0x008000005c1c783b */ /* 0x000e620000000200 */
[C---:B------:R-:W-:Y:S01]  /*1db60*/  VIADD R5, R0.reuse, 0xfffffe21 ;  /* 0xfffffe2100057836 */ /* 0x040fe20000000000 */
[----:B------:R-:W-:Y:S01]  /*1db70*/  FSEL R119, R119, -INF , !P3 ;  /* 0xff80000077777808 */ /* 0x000fe20005800000 */
[----:B-----5:R-:W-:-:S04]  /*1db80*/  VIADD R6, R0, 0xfffffe28 ;  /* 0xfffffe2800067836 */ /* 0x020fc80000000000 */
[C---:B------:R-:W-:Y:S01]  /*1db90*/  HMMA.16816.F32 R40, R12.reuse, R48, R84 ;  /* 0x000000300c28723c */ /* 0x040fe20000001854 */
[----:B------:R-:W-:Y:S02]  /*1dba0*/  FSEL R128, R224, -INF , !P2 ;  /* 0xff800000e0807808 */ /* 0x000fe40005000000 */
[C---:B------:R-:W-:Y:S02]  /*1dbb0*/  ISETP.GE.AND P3, PT, R5.reuse, R4, PT ;  /* 0x000000040500720c */ /* 0x040fe40003f66270 */
[C---:B------:R-:W-:Y:S02]  /*1dbc0*/  ISETP.GE.AND P5, PT, R6.reuse, R2, PT ;  /* 0x000000020600720c */ /* 0x040fe40003fa6270 */
[----:B------:R-:W-:Y:S01]  /*1dbd0*/  ISETP.GE.AND P2, PT, R6, R4, PT ;  /* 0x000000040600720c */ /* 0x000fe20003f46270 */
[----:B------:R-:W-:Y:S01]  /*1dbe0*/  FMUL.FTZ R6, R32, UR4 ;  /* 0x0000000420067c20 */ /* 0x000fe20008410000 */
[----:B------:R-:W-:Y:S01]  /*1dbf0*/  ISETP.GE.AND P4, PT, R5, R2, PT ;  /* 0x000000020500720c */ /* 0x000fe20003f86270 */
[----:B------:R-:W-:Y:S01]  /*1dc00*/  VIADD R5, R0, 0xfffffe29 ;  /* 0xfffffe2900057836 */ /* 0x000fe20000000000 */
[----:B------:R-:W-:Y:S01]  /*1dc10*/  FSEL R129, R39, -INF , !P3 ;  /* 0xff80000027817808 */ /* 0x000fe20005800000 */
[----:B------:R-:W-:Y:S01]  /*1dc20*/  HMMA.16816.F32 R48, R12, R50, R64 ;  /* 0x000000320c30723c */ /* 0x000fe20000001840 */
[----:B------:R5:W-:Y:S01]  /*1dc30*/  MUFU.TANH R39, R6 ;  /* 0x0000000600277308 */ /* 0x000be20000002400 */
[----:B------:R-:W3:Y:S01]  /*1dc40*/  LDSM.16.M88.4 R64, [R37+0x8000] ;  /* 0x008000002540783b */ /* 0x000ee20000000200 */
[----:B------:R-:W-:-:S02]  /*1dc50*/  FSEL R125, R225, -INF , !P4 ;  /* 0xff800000e17d7808 */ /* 0x000fc40006000000 */
[C---:B------:R-:W-:Y:S02]  /*1dc60*/  ISETP.GE.AND P4, PT, R5.reuse, R2, PT ;  /* 0x000000020500720c */ /* 0x040fe40003f86270 */
[----:B------:R-:W-:Y:S01]  /*1dc70*/  ISETP.GE.AND P3, PT, R5, R4, PT ;  /* 0x000000040500720c */ /* 0x000fe20003f66270 */
[----:B------:R-:W-:Y:S01]  /*1dc80*/  VIADD R5, R0, 0xfffffe31 ;  /* 0xfffffe3100057836 */ /* 0x000fe20000000000 */
[----:B------:R-:W-:Y:S02]  /*1dc90*/  FSEL R123, R188, -INF , !P5 ;  /* 0xff800000bc7b7808 */ /* 0x000fe40006800000 */
[----:B------:R-:W-:Y:S01]  /*1dca0*/  FSEL R127, R177, -INF , !P2 ;  /* 0xff800000b17f7808 */ /* 0x000fe20005000000 */
[----:B-----5:R-:W-:Y:S01]  /*1dcb0*/  VIADD R6, R0, 0xfffffe30 ;  /* 0xfffffe3000067836 */ /* 0x020fe20000000000 */
[----:B------:R-:W-:-:S04]  /*1dcc0*/  FSEL R122, R223, -INF , !P4 ;  /* 0xff800000df7a7808 */ /* 0x000fc80006000000 */
[C---:B------:R-:W-:Y:S02]  /*1dcd0*/  ISETP.GE.AND P5, PT, R6.reuse, R2, PT ;  /* 0x000000020600720c */ /* 0x040fe40003fa6270 */
[----:B------:R-:W-:Y:S01]  /*1dce0*/  ISETP.GE.AND P2, PT, R6, R4, PT ;  /* 0x000000040600720c */ /* 0x000fe20003f46270 */
[----:B------:R-:W-:Y:S01]  /*1dcf0*/  FMUL.FTZ R6, R34, UR4 ;  /* 0x0000000422067c20 */ /* 0x000fe20008410000 */
[----:B------:R-:W-:Y:S01]  /*1dd00*/  FSEL R126, R132, -INF , !P3 ;  /* 0xff800000847e7808 */ /* 0x000fe20005800000 */
[----:B------:R-:W5:Y:S01]  /*1dd10*/  MUFU.TANH R207, R38 ;  /* 0x0000002600cf7308 */ /* 0x000f620000002400 */
[C---:B------:R-:W-:Y:S02]  /*1dd20*/  ISETP.GE.AND P4, PT, R5.reuse, R2, PT ;  /* 0x000000020500720c */ /* 0x040fe40003f86270 */
[----:B------:R-:W-:Y:S01]  /*1dd30*/  ISETP.GE.AND P3, PT, R5, R4, PT ;  /* 0x000000040500720c */ /* 0x000fe20003f66270 */
[----:B------:R-:W-:Y:S01]  /*1dd40*/  VIADD R5, R0, 0xfffffe39 ;  /* 0xfffffe3900057836 */ /* 0x000fe20000000000 */
[----:B----4-:R-:W-:Y:S03]  /*1dd50*/  HMMA.16816.F32 R44, R8, R52, R40 ;  /* 0x00000034082c723c */ /* 0x010fe60000001828 */
[----:B------:R4:W5:Y:S01]  /*1dd60*/  MUFU.TANH R38, R6 ;  /* 0x0000000600267308 */ /* 0x0009620000002400 */
[----:B------:R-:W-:Y:S01]  /*1dd70*/  FMUL.FTZ R33, R33, UR4 ;  /* 0x0000000421217c20 */ /* 0x000fe20008410000 */
[----:B------:R-:W-:Y:S01]  /*1dd80*/  FMUL.FTZ R35, R35, UR4 ;  /* 0x0000000423237c20 */ /* 0x000fe20008410000 */
[----:B------:R-:W-:Y:S01]  /*1dd90*/  FSEL R133, R133, -INF , !P4 ;  /* 0xff80000085857808 */ /* 0x000fe20006000000 */
[----:B------:R-:W2:Y:S01]  /*1dda0*/  LDSM.16.M88.4 R40, [R116+0x9000] ;  /* 0x009000007428783b */ /* 0x000ea20000000200 */
[----:B------:R-:W-:-:S02]  /*1ddb0*/  FSEL R169, R169, -INF , !P3 ;  /* 0xff800000a9a97808 */ /* 0x000fc40005800000 */
[----:B------:R-:W-:Y:S02]  /*1ddc0*/  FSEL R132, R171, -INF , !P5 ;  /* 0xff800000ab847808 */ /* 0x000fe40006800000 */
[----:B------:R-:W-:Y:S02]  /*1ddd0*/  FSEL R170, R170, -INF , !P2 ;  /* 0xff800000aaaa7808 */ /* 0x000fe40005000000 */
[C---:B------:R-:W-:Y:S02]  /*1dde0*/  ISETP.GE.AND P4, PT, R5.reuse, R2, PT ;  /* 0x000000020500720c */ /* 0x040fe40003f86270 */
[----:B------:R-:W-:Y:S01]  /*1ddf0*/  ISETP.GE.AND P3, PT, R5, R4, PT ;  /* 0x000000040500720c */ /* 0x000fe20003f66270 */
[C---:B----4-:R-:W-:Y:S02]  /*1de00*/  VIADD R6, R0.reuse, 0xfffffe38 ;  /* 0xfffffe3800067836 */ /* 0x050fe40000000000 */
[----:B------:R-:W-:Y:S01]  /*1de10*/  VIADD R5, R0, 0xfffffe41 ;  /* 0xfffffe4100057836 */ /* 0x000fe20000000000 */
[----:B------:R-:W4:Y:S02]  /*1de20*/  MUFU.TANH R188, R33 ;  /* 0x0000002100bc7308 */ /* 0x000f240000002400 */
[----:B------:R-:W-:-:S02]  /*1de30*/  ISETP.GE.AND P5, PT, R6, R2, PT ;  /* 0x000000020600720c */ /* 0x000fc40003fa6270 */
[----:B------:R-:W-:Y:S01]  /*1de40*/  ISETP.GE.AND P2, PT, R6, R4, PT ;  /* 0x000000040600720c */ /* 0x000fe20003f46270 */
[----:B------:R-:W-:Y:S01]  /*1de50*/  VIADD R6, R0, 0xfffffe40 ;  /* 0xfffffe4000067836 */ /* 0x000fe20000000000 */
[----:B-1----:R-:W-:Y:S02]  /*1de60*/  HMMA.16816.F32 R68, R12, R30, R68 ;  /* 0x0000001e0c44723c */ /* 0x002fe40000001844 */
[----:B------:R1:W4:Y:S01]  /*1de70*/  MUFU.TANH R171, R35 ;  /* 0x0000002300ab7308 */ /* 0x0003220000002400 */
[----:B------:R-:W-:Y:S02]  /*1de80*/  FSEL R134, R134, -INF , !P4 ;  /* 0xff80000086867808 */ /* 0x000fe40006000000 */
[----:B------:R-:W-:Y:S02]  /*1de90*/  FSEL R168, R168, -INF , !P3 ;  /* 0xff800000a8a87808 */ /* 0x000fe40005800000 */
[----:B------:R-:W-:Y:S02]  /*1dea0*/  FSEL R131, R172, -INF , !P5 ;  /* 0xff800000ac837808 */ /* 0x000fe40006800000 */
[----:B------:R-:W-:-:S02]  /*1deb0*/  FSEL R135, R135, -INF , !P2 ;  /* 0xff80000087877808 */ /* 0x000fc40005000000 */
[C---:B------:R-:W-:Y:S02]  /*1dec0*/  ISETP.GE.AND P4, PT, R5.reuse, R2, PT ;  /* 0x000000020500720c */ /* 0x040fe40003f86270 */
[----:B------:R-:W-:Y:S01]  /*1ded0*/  ISETP.GE.AND P3, PT, R5, R4, PT ;  /* 0x000000040500720c */ /* 0x000fe20003f66270 */
[----:B------:R-:W-:Y:S01]  /*1dee0*/  VIADD R5, R0, 0xfffffe48 ;  /* 0xfffffe4800057836 */ /* 0x000fe20000000000 */
[C---:B------:R-:W-:Y:S02]  /*1def0*/  ISETP.GE.AND P5, PT, R6.reuse, R2, PT ;  /* 0x000000020600720c */ /* 0x040fe40003fa6270 */
[----:B------:R-:W-:Y:S01]  /*1df00*/  ISETP.GE.AND P2, PT, R6, R4, PT ;  /* 0x000000040600720c */ /* 0x000fe20003f46270 */
[----:B-1----:R-:W-:Y:S01]  /*1df10*/  HMMA.16816.F32 R32, R12, R28, R88 ;  /* 0x0000001c0c20723c */ /* 0x002fe20000001858 */
[----:B------:R1:W5:Y:S01]  /*1df20*/  LDSM.16.M88.4 R28, [R116+0x9800] ;  /* 0x00980000741c783b */ /* 0x0003620000000200 */
[----:B------:R-:W-:Y:S01]  /*1df30*/  FSEL R176, R176, -INF , !P5 ;  /* 0xff800000b0b07808 */ /* 0x000fe20006800000 */
[----:B------:R-:W-:Y:S01]  /*1df40*/  FMUL.FTZ R6, R26, UR4 ;  /* 0x000000041a067c20 */ /* 0x000fe20008410000 */
[----:B------:R-:W-:-:S02]  /*1df50*/  FSEL R180, R180, -INF , !P2 ;  /* 0xff800000b4b47808 */ /* 0x000fc40005000000 */
[C---:B------:R-:W-:Y:S02]  /*1df60*/  ISETP.GE.AND P5, PT, R5.reuse, R2, PT ;  /* 0x000000020500720c */ /* 0x040fe40003fa6270 */
[----:B------:R-:W-:Y:S01]  /*1df70*/  ISETP.GE.AND P2, PT, R5, R4, PT ;  /* 0x000000040500720c */ /* 0x000fe20003f46270 */
[----:B------:R-:W-:Y:S01]  /*1df80*/  VIADD R5, R0, 0xfffffe49 ;  /* 0xfffffe4900057836 */ /* 0x000fe20000000000 */
[----:B------:R3:W-:Y:S01]  /*1df90*/  MUFU.TANH R130, R6 ;  /* 0x0000000600827308 */ /* 0x0007e20000002400 */
[----:B------:R-:W-:Y:S01]  /*1dfa0*/  FSEL R175, R175, -INF , !P4 ;  /* 0xff800000afaf7808 */ /* 0x000fe20006000000 */
[----:B------:R-:W-:Y:S01]  /*1dfb0*/  FMUL.FTZ R24, R24, UR4 ;  /* 0x0000000418187c20 */ /* 0x000fe20008410000 */
[----:B------:R-:W-:Y:S01]  /*1dfc0*/  FSEL R179, R179, -INF , !P3 ;  /* 0xff800000b3b37808 */ /* 0x000fe20005800000 */
[----:B------:R-:W-:Y:S01]  /*1dfd0*/  FMUL.FTZ R25, R25, UR4 ;  /* 0x0000000419197c20 */ /* 0x000fe20008410000 */
[----:B------:R-:W-:Y:S01]  /*1dfe0*/  FMUL.FTZ R27, R27, UR4 ;  /* 0x000000041b1b7c20 */ /* 0x000fe20008410000 */
[----:B------:R-:W-:-:S02]  /*1dff0*/  ISETP.GE.AND P4, PT, R5, R2, PT ;  /* 0x000000020500720c */ /* 0x000fc40003f86270 */
[----:B------:R-:W-:Y:S01]  /*1e000*/  ISETP.GE.AND P3, PT, R5, R4, PT ;  /* 0x000000040500720c */ /* 0x000fe20003f66270 */
[----:B------:R-:W-:Y:S01]  /*1e010*/  VIADD R5, R0, 0xfffffe50 ;  /* 0xfffffe5000057836 */ /* 0x000fe20000000000 */
[----:B------:R-:W-:Y:S01]  /*1e020*/  MUFU.TANH R177, R24 ;  /* 0x0000001800b17308 */ /* 0x000fe20000002400 */
[----:B------:R-:W-:Y:S01]  /*1e030*/  FSEL R173, R173, -INF , !P5 ;  /* 0xff800000adad7808 */ /* 0x000fe20006800000 */
[----:B---3--:R-:W-:-:S06]  /*1e040*/  FMUL.FTZ R6, R44, UR4 ;  /* 0x000000042c067c20 */ /* 0x008fcc0008410000 */
[----:B------:R-:W3:Y:S01]  /*1e050*/  MUFU.TANH R172, R25 ;  /* 0x0000001900ac7308 */ /* 0x000ee20000002400 */
[----:B------:R-:W-:Y:S02]  /*1e060*/  FSEL R178, R178, -INF , !P2 ;  /* 0xff800000b2b27808 */ /* 0x000fe40005000000 */
[C---:B------:R-:W-:Y:S02]  /*1e070*/  ISETP.GE.AND P5, PT, R5.reuse, R2, PT ;  /* 0x000000020500720c */ /* 0x040fe40003fa6270 */
[----:B------:R-:W-:-:S03]  /*1e080*/  ISETP.GE.AND P2, PT, R5, R4, PT ;  /* 0x000000040500720c */ /* 0x000fc60003f46270 */
[----:B------:R2:W-:Y:S01]  /*1e090*/  MUFU.TANH R120, R6 ;  /* 0x0000000600787308 */ /* 0x0005e20000002400 */
[----:B------:R-:W-:-:S07]  /*1e0a0*/  VIADD R5, R0, 0xfffffe51 ;  /* 0xfffffe5100057836 */ /* 0x000fce0000000000 */
[----:B------:R4:W3:Y:S01]  /*1e0b0*/  MUFU.TANH R121, R27 ;  /* 0x0000001b00797308 */ /* 0x0008e20000002400 */
[----:B-1----:R-:W-:Y:S02]  /*1e0c0*/  FSEL R116, R181, -INF , !P4 ;  /* 0xff800000b5747808 */ /* 0x002fe40006000000 */
[----:B------:R-:W-:Y:S01]  /*1e0d0*/  FSEL R174, R174, -INF , !P3 ;  /* 0xff800000aeae7808 */ /* 0x000fe20005800000 */
[----:B--2---:R-:W-:-:S04]  /*1e0e0*/  FMUL.FTZ R6, R45, UR4 ;  /* 0x000000042d067c20 */ /* 0x004fc80008410000 */
[----:B------:R1:W2:Y:S01]  /*1e0f0*/  MUFU.TANH R114, R6 ;  /* 0x0000000600727308 */ /* 0x0002a20000002400 */
[C---:B----4-:R-:W-:Y:S01]  /*1e100*/  HMMA.16816.F32 R24, R8.reuse, R54, R48 ;  /* 0x000000360818723c */ /* 0x050fe20000001830 */
[----:B------:R-:W-:Y:S01]  /*1e110*/  ISETP.GE.AND P4, PT, R5, R2, PT ;  /* 0x000000020500720c */ /* 0x000fe20003f86270 */
[----:B------:R-:W-:Y:S06]  /*1e120*/  LDSM.16.M88.4 R48, [R37+0x8800] ;  /* 0x008800002530783b */ /* 0x000fec0000000200 */
[----:B------:R-:W-:Y:S01]  /*1e130*/  HMMA.16816.F32 R52, R8, R64, R32 ;  /* 0x000000400834723c */ /* 0x000fe20000001820 */
[----:B------:R-:W-:Y:S01]  /*1e140*/  FMUL.FTZ R32, R47, UR4 ;  /* 0x000000042f207c20 */ /* 0x000fe20008410000 */
[----:B------:R-:W-:Y:S01]  /*1e150*/  ISETP.GE.AND P3, PT, R5, R4, PT ;  /* 0x000000040500720c */ /* 0x000fe20003f66270 */
[----:B-1----:R-:W-:-:S02]  /*1e160*/  FMUL.FTZ R6, R46, UR4 ;  /* 0x000000042e067c20 */ /* 0x002fc40008410000 */
[----:B------:R1:W4:Y:S01]  /*1e170*/  MUFU.TANH R102, R32 ;  /* 0x0000002000667308 */ /* 0x0003220000002400 */
[----:B------:R-:W-:Y:S01]  /*1e180*/  VIADD R5, R0, 0xfffffe58 ;  /* 0xfffffe5800057836 */ /* 0x000fe20000000000 */
[----:B------:R-:W-:Y:S02]  /*1e190*/  FSEL R182, R182, -INF , !P5 ;  /* 0xff800000b6b67808 */ /* 0x000fe40006800000 */
[----:B------:R-:W-:-:S04]  /*1e1a0*/  FSEL R189, R189, -INF , !P2 ;  /* 0xff800000bdbd7808 */ /* 0x000fc80005000000 */
[----:B------:R5:W4:Y:S01]  /*1e1b0*/  MUFU.TANH R109, R6 ;  /* 0x00000006006d7308 */ /* 0x000b220000002400 */
[C---:B------:R-:W-:Y:S02]  /*1e1c0*/  ISETP.GE.AND P5, PT, R5.reuse, R2, PT ;  /* 0x000000020500720c */ /* 0x040fe40003fa6270 */
[----:B------:R-:W-:Y:S01]  /*1e1d0*/  ISETP.GE.AND P2, PT, R5, R4, PT ;  /* 0x000000040500720c */ /* 0x000fe20003f46270 */
[----:B------:R-:W-:Y:S01]  /*1e1e0*/  VIADD R5, R0, 0xfffffe60 ;  /* 0xfffffe6000057836 */ /* 0x000fe20000000000 */
[----:B------:R-:W-:Y:S01]  /*1e1f0*/  FSEL R181, R222, -INF , !P4 ;  /* 0xff800000deb57808 */ /* 0x000fe20006000000 */
[----:B-1----:R-:W1:Y:S01]  /*1e200*/  LDSM.16.M88.4 R32, [R7+0x9000] ;  /* 0x009000000720783b */ /* 0x002e620000000200 */
[----:B------:R-:W-:Y:S01]  /*1e210*/  FSEL R187, R187, -INF , !P3 ;  /* 0xff800000bbbb7808 */ /* 0x000fe20005800000 */
[----:B-----5:R-:W-:Y:S01]  /*1e220*/  VIADD R6, R0, 0xfffffe59 ;  /* 0xfffffe5900067836 */ /* 0x020fe20000000000 */
[----:B------:R-:W-:Y:S04]  /*1e230*/  HMMA.16816.F32 R44, R20, R78, RZ ;  /* 0x0000004e142c723c */ /* 0x000fe800000018ff */
        /* <DEDUP_REMOVED lines=12> */
[----:B------:R-:W-:Y:S01]  /*1e300*/  FMUL.FTZ R6, R27, UR4 ;  /* 0x000000041b067c20 */ /* 0x000fe20008410000 */
[----:B------:R-:W-:Y:S01]  /*1e310*/  HMMA.16816.F32 R60, R20, R40, RZ ;  /* 0x00000028143c723c */ /* 0x000fe200000018ff */
[----:B------:R-:W-:Y:S01]  /*1e320*/  FMUL.FTZ R24, R24, UR4 ;  /* 0x0000000418187c20 */ /* 0x000fe20008410000 */
[----:B------:R-:W-:Y:S01]  /*1e330*/  FSEL R193, R193, -INF , !P5 ;  /* 0xff800000c1c17808 */ /* 0x000fe20006800000 */
[----:B------:R5:W-:Y:S01]  /*1e340*/  MUFU.TANH R91, R6 ;  /* 0x00000006005b7308 */ /* 0x000be20000002400 */
[----:B------:R-:W-:-:S04]  /*1e350*/  FSEL R195, R195, -INF , !P2 ;  /* 0xff800000c3c37808 */ /* 0x000fc80005000000 */
[----:B------:R-:W-:Y:S01]  /*1e360*/  HMMA.16816.F32 R72, R20, R42, RZ ;  /* 0x0000002a1448723c */ /* 0x000fe200000018ff */
[C---:B------:R-:W-:Y:S02]  /*1e370*/  ISETP.GE.AND P5, PT, R5.reuse, R2, PT ;  /* 0x000000020500720c */ /* 0x040fe40003fa6270 */
[----:B------:R-:W-:Y:S01]  /*1e380*/  ISETP.GE.AND P2, PT, R5, R4, PT ;  /* 0x000000040500720c */ /* 0x000fe20003f46270 */
[----:B------:R-:W-:-:S04]  /*1e390*/  VIADD R5, R0, 0xfffffe69 ;  /* 0xfffffe6900057836 */ /* 0x000fc80000000000 */
[C---:B------:R-:W-:Y:S01]  /*1e3a0*/  HMMA.16816.F32 R76, R20.reuse, R28, RZ ;  /* 0x0000001c144c723c */ /* 0x040fe200000018ff */
[----:B------:R3:W-:Y:S07]  /*1e3b0*/  MUFU.TANH R103, R24 ;  /* 0x0000001800677308 */ /* 0x0007ee0000002400 */
[----:B------:R-:W-:Y:S01]  /*1e3c0*/  HMMA.16816.F32 R84, R20, R30, RZ ;  /* 0x0000001e1454723c */ /* 0x000fe200000018ff */
[----:B-----5:R-:W-:-:S07]  /*1e3d0*/  FMUL.FTZ R6, R52, UR4 ;  /* 0x0000000434067c20 */ /* 0x020fce0008410000 */
[----:B------:R-:W-:Y:S01]  /*1e3e0*/  HMMA.16816.F32 R20, R8, R66, R68 ;  /* 0x000000420814723c */ /* 0x000fe20000001844 */
[----:B------:R-:W5:Y:S01]  /*1e3f0*/  LDSM.16.M88.4 R64, [R92+0x9000] ;  /* 0x009000005c40783b */ /* 0x000f620000000200 */
[----:B---3--:R-:W-:Y:S01]  /*1e400*/  FMUL.FTZ R24, R53, UR4 ;  /* 0x0000000435187c20 */ /* 0x008fe20008410000 */
[----:B------:R-:W-:Y:S01]  /*1e410*/  FSEL R192, R192, -INF , !P4 ;  /* 0xff800000c0c07808 */ /* 0x000fe20006000000 */
[----:B------:R3:W-:Y:S01]  /*1e420*/  MUFU.TANH R90, R6 ;  /* 0x00000006005a7308 */ /* 0x0007e20000002400 */
[----:B------:R-:W-:Y:S01]  /*1e430*/  FSEL R194, R194, -INF , !P3 ;  /* 0xff800000c2c27808 */ /* 0x000fe20005800000 */
[----:B------:R-:W-:Y:S01]  /*1e440*/  FMUL.FTZ R25, R25, UR4 ;  /* 0x0000000419197c20 */ /* 0x000fe20008410000 */
[C---:B------:R-:W-:Y:S01]  /*1e450*/  ISETP.GE.AND P4, PT, R5.reuse, R2, PT ;  /* 0x000000020500720c */ /* 0x040fe20003f86270 */
[----:B------:R-:W-:Y:S01]  /*1e460*/  FMUL.FTZ R26, R26, UR4 ;  /* 0x000000041a1a7c20 */ /* 0x000fe20008410000 */
[----:B------:R-:W-:Y:S01]  /*1e470*/  ISETP.GE.AND P3, PT, R5, R4, PT ;  /* 0x000000040500720c */ /* 0x000fe20003f66270 */
[----:B------:R-:W-:Y:S01]  /*1e480*/  HMMA.16816.F32 R28, R12, R56, R96 ;  /* 0x000000380c1c723c */ /* 0x000fe20000001860 */
[----:B------:R2:W4:Y:S01]  /*1e490*/  LDSM.16.M88.4 R68, [R7+0x9800] ;  /* 0x009800000744783b */ /* 0x0005220000000200 */
[----:B------:R1:W-:Y:S01]  /*1e4a0*/  MUFU.TANH R89, R24 ;  /* 0x0000001800597308 */ /* 0x0003e20000002400 */
[----:B------:R-:W-:-:S02]  /*1e4b0*/  FSEL R96, R221, -INF , !P4 ;  /* 0xff800000dd607808 */ /* 0x000fc40006000000 */
[----:B------:R-:W-:Y:S01]  /*1e4c0*/  FSEL R98, R218, -INF , !P3 ;  /* 0xff800000da627808 */ /* 0x000fe20005800000 */
[----:B---3--:R-:W-:-:S04]  /*1e4d0*/  VIADD R6, R0, 0xfffffe71 ;  /* 0xfffffe7100067836 */ /* 0x008fc80000000000 */
[----:B------:R-:W3:Y:S01]  /*1e4e0*/  MUFU.TANH R101, R25 ;  /* 0x0000001900657308 */ /* 0x000ee20000002400 */
[----:B------:R-:W-:Y:S01]  /*1e4f0*/  ISETP.GE.AND P4, PT, R6, R2, PT ;  /* 0x000000020600720c */ /* 0x000fe20003f86270 */
[----:B-1----:R-:W-:Y:S01]  /*1e500*/  FMUL.FTZ R24, R54, UR4 ;  /* 0x0000000436187c20 */ /* 0x002fe20008410000 */
[----:B------:R-:W-:-:S05]  /*1e510*/  ISETP.GE.AND P3, PT, R6, R4, PT ;  /* 0x000000040600720c */ /* 0x000fca0003f66270 */
[----:B------:R-:W1:Y:S01]  /*1e520*/  MUFU.TANH R100, R26 ;  /* 0x0000001a00647308 */ /* 0x000e620000002400 */
[----:B------:R-:W-:-:S07]  /*1e530*/  FMUL.FTZ R6, R55, UR4 ;  /* 0x0000000437067c20 */ /* 0x000fce0008410000 */
[----:B------:R2:W-:Y:S01]  /*1e540*/  MUFU.TANH R88, R24 ;  /* 0x0000001800587308 */ /* 0x0005e20000002400 */
[----:B------:R-:W-:Y:S01]  /*1e550*/  VIADD R5, R0, 0xfffffe70 ;  /* 0xfffffe7000057836 */ /* 0x000fe20000000000 */
[----:B------:R-:W-:Y:S01]  /*1e560*/  FSEL R97, R220, -INF , !P5 ;  /* 0xff800000dc617808 */ /* 0x000fe20006800000 */
[----:B------:R-:W-:Y:S01]  /*1e570*/  HMMA.16816.F32 R40, R16, R32, R60 ;  /* 0x000000201028723c */ /* 0x000fe2000000183c */
[----:B------:R-:W-:Y:S01]  /*1e580*/  FSEL R99, R197, -INF , !P2 ;  /* 0xff800000c5637808 */ /* 0x000fe20005000000 */
[----:B------:R-:W-:Y:S01]  /*1e590*/  LDSM.16.M88.4 R52, [R37+0x9000] ;  /* 0x009000002534783b */ /* 0x000fe20000000200 */
[----:B------:R-:W-:-:S05]  /*1e5a0*/  ISETP.GE.AND P5, PT, R5, R2, PT ;  /* 0x000000020500720c */ /* 0x000fca0003fa6270 */
[----:B--2---:R-:W-:Y:S01]  /*1e5b0*/  HMMA.16816.F32 R24, R16, R82, R44 ;  /* 0x000000521018723c */ /* 0x004fe2000000182c */
[----:B------:R2:W1:Y:S01]  /*1e5c0*/  MUFU.TANH R82, R6 ;  /* 0x0000000600527308 */ /* 0x0004620000002400 */
[----:B------:R-:W-:Y:S01]  /*1e5d0*/  ISETP.GE.AND P2, PT, R5, R4, PT ;  /* 0x000000040500720c */ /* 0x000fe20003f46270 */
[----:B------:R-:W-:Y:S01]  /*1e5e0*/  VIADD R5, R0, 0xfffffe78 ;  /* 0xfffffe7800057836 */ /* 0x000fe20000000000 */
[----:B------:R-:W-:Y:S02]  /*1e5f0*/  FSEL R198, R198, -INF , !P5 ;  /* 0xff800000c6c67808 */ /* 0x000fe40006800000 */
[----:B------:R-:W-:Y:S01]  /*1e600*/  FSEL R206, R206, -INF , !P2 ;  /* 0xff800000cece7808 */ /* 0x000fe20005000000 */
[----:B--2---:R-:W-:-:S04]  /*1e610*/  FMUL.FTZ R6, R20, UR4 ;  /* 0x0000000414067c20 */ /* 0x004fc80008410000 */
[----:B------:R2:W1:Y:S01]  /*1e620*/  MUFU.TANH R81, R6 ;  /* 0x0000000600517308 */ /* 0x0004620000002400 */
[C---:B------:R-:W-:Y:S01]  /*1e630*/  ISETP.GE.AND P5, PT, R5.reuse, R2, PT ;  /* 0x000000020500720c */ /* 0x040fe20003fa6270 */
[----:B------:R-:W-:Y:S01]  /*1e640*/  HMMA.16816.F32 R60, R16, R34, R72 ;  /* 0x00000022103c723c */ /* 0x000fe20000001848 */
[----:B------:R-:W-:Y:S01]  /*1e650*/  ISETP.GE.AND P2, PT, R5, R4, PT ;  /* 0x000000040500720c */ /* 0x000fe20003f46270 */
[----:B------:R-:W-:Y:S01]  /*1e660*/  VIADD R5, R0, 0xfffffe79 ;  /* 0xfffffe7900057836 */ /* 0x000fe20000000000 */
[----:B------:R-:W-:Y:S01]  /*1e670*/  FSEL R197, R219, -INF , !P4 ;  /* 0xff800000dbc57808 */ /* 0x000fe20006000000 */
[----:B--2---:R-:W-:-:S04]  /*1e680*/  FMUL.FTZ R6, R21, UR4 ;  /* 0x0000000415067c20 */ /* 0x004fc80008410000 */
[----:B------:R2:W-:Y:S01]  /*1e690*/  MUFU.TANH R80, R6 ;  /* 0x0000000600507308 */ /* 0x0005e20000002400 */
[----:B------:R-:W-:Y:S02]  /*1e6a0*/  FSEL R203, R203, -INF , !P3 ;  /* 0xff800000cbcb7808 */ /* 0x000fe40005800000 */
[C---:B------:R-:W-:Y:S02]  /*1e6b0*/  ISETP.GE.AND P4, PT, R5.reuse, R2, PT ;  /* 0x000000020500720c */ /* 0x040fe40003f86270 */
[----:B------:R-:W-:Y:S01]  /*1e6c0*/  ISETP.GE.AND P3, PT, R5, R4, PT ;  /* 0x000000040500720c */ /* 0x000fe20003f66270 */
[----:B------:R-:W-:Y:S02]  /*1e6d0*/  VIADD R5, R0, 0xfffffe80 ;  /* 0xfffffe8000057836 */ /* 0x000fe40000000000 */
[----:B--2---:R-:W-:-:S04]  /*1e6e0*/  FMUL.FTZ R6, R22, UR4 ;  /* 0x0000000416067c20 */ /* 0x004fc80008410000 */
[----:B------:R2:W1:Y:S01]  /*1e6f0*/  MUFU.TANH R72, R6 ;  /* 0x0000000600487308 */ /* 0x0004620000002400 */
[----:B------:R-:W-:Y:S01]  /*1e700*/  FSEL R196, R196, -INF , !P5 ;  /* 0xff800000c4c47808 */ /* 0x000fe20006800000 */
[----:B------:R-:W-:Y:S01]  /*1e710*/  HMMA.16816.F32 R44, R8, R48, R28 ;  /* 0x00000030082c723c */ /* 0x000fe2000000181c */
[----:B------:R-:W-:Y:S02]  /*1e720*/  FSEL R202, R202, -INF , !P2 ;  /* 0xff800000caca7808 */ /* 0x000fe40005000000 */
[C---:B------:R-:W-:Y:S02]  /*1e730*/  ISETP.GE.AND P5, PT, R5.reuse, R2, PT ;  /* 0x000000020500720c */ /* 0x040fe40003fa6270 */
[----:B------:R-:W-:Y:S01]  /*1e740*/  ISETP.GE.AND P2, PT, R5, R4, PT ;  /* 0x000000040500720c */ /* 0x000fe20003f46270 */
[----:B--2---:R-:W-:Y:S02]  /*1e750*/  FMUL.FTZ R6, R23, UR4 ;  /* 0x0000000417067c20 */ /* 0x004fe40008410000 */
[----:B------:R-:W-:Y:S01]  /*1e760*/  HMMA.16816.F32 R20, R12, R58, R24 ;  /* 0x0000003a0c14723c */ /* 0x000fe20000001818 */
[----:B------:R-:W-:Y:S01]  /*1e770*/  VIADD R5, R0, 0xfffffe81 ;  /* 0xfffffe8100057836 */ /* 0x000fe20000000000 */
[----:B------:R-:W-:-:S02]  /*1e780*/  FSEL R83, R217, -INF , !P4 ;  /* 0xff800000d9537808 */ /* 0x000fc40006000000 */
[----:B------:R-:W-:-:S04]  /*1e790*/  FSEL R199, R199, -INF , !P3 ;  /* 0xff800000c7c77808 */ /* 0x000fc80005800000 */
[----:B-----5:R-:W-:Y:S01]  /*1e7a0*/  HMMA.16816.F32 R24, R12, R64, R40 ;  /* 0x000000400c18723c */ /* 0x020fe20000001828 */
[----:B------:R-:W2:Y:S01]  /*1e7b0*/  LDSM.16.M88.4 R40, [R92+0x9800] ;  /* 0x009800005c28783b */ /* 0x000ea20000000200 */
[C---:B------:R-:W-:Y:S02]  /*1e7c0*/  ISETP.GE.AND P4, PT, R5.reuse, R2, PT ;  /* 0x000000020500720c */ /* 0x040fe40003f86270 */
[----:B------:R-:W-:Y:S01]  /*1e7d0*/  ISETP.GE.AND P3, PT, R5, R4, PT ;  /* 0x000000040500720c */ /* 0x000fe20003f66270 */
[----:B------:R-:W-:Y:S01]  /*1e7e0*/  VIADD R5, R0, 0xfffffe88 ;  /* 0xfffffe8800057836 */ /* 0x000fe20000000000 */
[----:B------:R-:W-:Y:S01]  /*1e7f0*/  FSEL R209, R209, -INF , !P5 ;  /* 0xff800000d1d17808 */ /* 0x000fe20006800000 */
[----:B------:R5:W-:Y:S01]  /*1e800*/  MUFU.TANH R57, R6 ;  /* 0x0000000600397308 */ /* 0x000be20000002400 */
[----:B------:R-:W-:Y:S02]  /*1e810*/  FSEL R214, R214, -INF , !P2 ;  /* 0xff800000d6d67808 */ /* 0x000fe40005000000 */
[----:B------:R-:W-:-:S02]  /*1e820*/  ISETP.GE.AND P5, PT, R5, R2, PT ;  /* 0x000000020500720c */ /* 0x000fc40003fa6270 */
[----:B------:R-:W-:Y:S01]  /*1e830*/  HMMA.16816.F32 R20, R8, R50, R20 ;  /* 0x000000320814723c */ /* 0x000fe20000001814 */
[----:B------:R-:W-:Y:S01]  /*1e840*/  ISETP.GE.AND P2, PT, R5, R4, PT ;  /* 0x000000040500720c */ /* 0x000fe20003f46270 */
[----:B------:R-:W-:Y:S01]  /*1e850*/  VIADD R5, R0, 0xfffffe89 ;  /* 0xfffffe8900057836 */ /* 0x000fe20000000000 */
[----:B------:R-:W-:Y:S02]  /*1e860*/  FSEL R208, R208, -INF , !P4 ;  /* 0xff800000d0d07808 */ /* 0x000fe40006000000 */
[----:B------:R-:W-:Y:S02]  /*1e870*/  FSEL R213, R213, -INF , !P3 ;  /* 0xff800000d5d57808 */ /* 0x000fe40005800000 */
[----:B------:R-:W-:Y:S02]  /*1e880*/  FSEL R205, R205, -INF , !P5 ;  /* 0xff800000cdcd7808 */ /* 0x000fe40006800000 */
[----:B------:R-:W-:Y:S01]  /*1e890*/  FSEL R211, R211, -INF , !P2 ;  /* 0xff800000d3d37808 */ /* 0x000fe20005000000 */
[----:B-----5:R-:W-:Y:S01]  /*1e8a0*/  VIADD R6, R0, 0xfffffe90 ;  /* 0xfffffe9000067836 */ /* 0x020fe20000000000 */
[----:B------:R-:W-:-:S02]  /*1e8b0*/  ISETP.GE.AND P4, PT, R5, R2, PT ;  /* 0x000000020500720c */ /* 0x000fc40003f86270 */
[----:B------:R-:W-:Y:S01]  /*1e8c0*/  ISETP.GE.AND P3, PT, R5, R4, PT ;  /* 0x000000040500720c */ /* 0x000fe20003f66270 */
[----:B------:R-:W-:Y:S01]  /*1e8d0*/  VIADD R5, R0, 0xfffffe91 ;  /* 0xfffffe9100057836 */ /* 0x000fe20000000000 */
[C---:B------:R-:W-:Y:S02]  /*1e8e0*/  ISETP.GE.AND P5, PT, R6.reuse, R2, PT ;  /* 0x000000020600720c */ /* 0x040fe40003fa6270 */
[----:B------:R-:W-:Y:S01]  /*1e8f0*/  ISETP.GE.AND P2, PT, R6, R4, PT ;  /* 0x000000040600720c */ /* 0x000fe20003f46270 */
[----:B------:R-:W-:Y:S01]  /*1e900*/  FMUL.FTZ R6, R46, UR4 ;  /* 0x000000042e067c20 */ /* 0x000fe20008410000 */
[----:B------:R-:W-:Y:S01]  /*1e910*/  FMUL.FTZ R7, R44, UR4 ;  /* 0x000000042c077c20 */ /* 0x000fe20008410000 */
[----:B----4-:R-:W-:Y:S01]  /*1e920*/  HMMA.16816.F32 R28, R16, R68, R76 ;  /* 0x00000044101c723c */ /* 0x010fe2000000184c */
[----:B------:R-:W-:Y:S01]  /*1e930*/  FSEL R204, R204, -INF , !P4 ;  /* 0xff800000cccc7808 */ /* 0x000fe20006000000 */
[----:B------:R4:W-:Y:S01]  /*1e940*/  MUFU.TANH R48, R6 ;  /* 0x0000000600307308 */ /* 0x0009e20000002400 */
[----:B------:R-:W-:-:S02]  /*1e950*/  FSEL R210, R210, -INF , !P3 ;  /* 0xff800000d2d27808 */ /* 0x000fc40005800000 */
[C---:B------:R-:W-:Y:S02]  /*1e960*/  ISETP.GE.AND P4, PT, R5.reuse, R2, PT ;  /* 0x000000020500720c */ /* 0x040fe40003f86270 */
[----:B------:R-:W-:-:S03]  /*1e970*/  ISETP.GE.AND P3, PT, R5, R4, PT ;  /* 0x000000040500720c */ /* 0x000fc60003f66270 */
[----:B------:R5:W1:Y:S01]  /*1e980*/  MUFU.TANH R49, R7 ;  /* 0x0000000700317308 */ /* 0x000a620000002400 */
[----:B------:R-:W-:Y:S02]  /*1e990*/  FSEL R76, R216, -INF , !P4 ;  /* 0xff800000d84c7808 */ /* 0x000fe40006000000 */
[----:B------:R-:W-:Y:S01]  /*1e9a0*/  FSEL R207, R207, -INF , !P3 ;  /* 0xff800000cfcf7808 */ /* 0x000fe20005800000 */
[----:B----4-:R-:W-:-:S05]  /*1e9b0*/  VIADD R6, R0, 0xfffffe99 ;  /* 0xfffffe9900067836 */ /* 0x010fca0000000000 */
[C---:B------:R-:W-:Y:S01]  /*1e9c0*/  ISETP.GE.AND P4, PT, R6.reuse, R2, PT ;  /* 0x000000020600720c */ /* 0x040fe20003f86270 */
[----:B-----5:R-:W-:Y:S01]  /*1e9d0*/  FMUL.FTZ R7, R45, UR4 ;  /* 0x000000042d077c20 */ /* 0x020fe20008410000 */
[----:B------:R-:W-:Y:S01]  /*1e9e0*/  ISETP.GE.AND P3, PT, R6, R4, PT ;  /* 0x000000040600720c */ /* 0x000fe20003f66270 */
[----:B------:R-:W-:Y:S02]  /*1e9f0*/  FMUL.FTZ R6, R20, UR4 ;  /* 0x0000000414067c20 */ /* 0x000fe40008410000 */
[----:B------:R4:W-:Y:S01]  /*1ea00*/  MUFU.TANH R56, R7 ;  /* 0x0000000700387308 */ /* 0x0009e20000002400 */
[----:B------:R-:W-:Y:S01]  /*1ea10*/  VIADD R5, R0, 0xfffffe98 ;  /* 0xfffffe9800057836 */ /* 0x000fe20000000000 */
[----:B------:R-:W-:-:S06]  /*1ea20*/  FSEL R200, R200, -INF , !P4 ;  /* 0xff800000c8c87808 */ /* 0x000fcc0006000000 */
[----:B------:R5:W1:Y:S01]  /*1ea30*/  MUFU.TANH R44, R6 ;  /* 0x00000006002c7308 */ /* 0x000a620000002400 */
[----:B------:R-:W-:Y:S01]  /*1ea40*/  FSEL R190, R190, -INF , !P3 ;  /* 0xff800000bebe7808 */ /* 0x000fe20005800000 */
[----:B----4-:R-:W-:-:S06]  /*1ea50*/  FMUL.FTZ R7, R47, UR4 ;  /* 0x000000042f077c20 */ /* 0x010fcc0008410000 */
[----:B------:R4:W-:Y:S01]  /*1ea60*/  MUFU.TANH R46, R7 ;  /* 0x00000007002e7308 */ /* 0x0009e20000002400 */
[----:B-----5:R-:W-:Y:S01]  /*1ea70*/  VIADD R6, R0, 0xfffffea1 ;  /* 0xfffffea100067836 */ /* 0x020fe20000000000 */
[----:B------:R-:W-:-:S04]  /*1ea80*/  FSEL R215, R215, -INF , !P5 ;  /* 0xff800000d7d77808 */ /* 0x000fc80006800000 */
[C---:B------:R-:W-:Y:S02]  /*1ea90*/  ISETP.GE.AND P4, PT, R6.reuse, R2, PT ;  /* 0x000000020600720c */ /* 0x040fe40003f86270 */
[----:B------:R-:W-:Y:S01]  /*1eaa0*/  ISETP.GE.AND P3, PT, R6, R4, PT ;  /* 0x000000040600720c */ /* 0x000fe20003f66270 */
[----:B------:R-:W-:Y:S01]  /*1eab0*/  FMUL.FTZ R6, R22, UR4 ;  /* 0x0000000416067c20 */ /* 0x000fe20008410000 */
[----:B----4-:R-:W-:Y:S01]  /*1eac0*/  FMUL.FTZ R7, R21, UR4 ;  /* 0x0000000415077c20 */ /* 0x010fe20008410000 */
[----:B------:R-:W-:-:S03]  /*1ead0*/  FSEL R212, R212, -INF , !P2 ;  /* 0xff800000d4d47808 */ /* 0x000fc60005000000 */
[----:B------:R4:W-:Y:S01]  /*1eae0*/  MUFU.TANH R45, R7 ;  /* 0x00000007002d7308 */ /* 0x0009e20000002400 */
[C---:B------:R-:W-:Y:S02]  /*1eaf0*/  ISETP.GE.AND P5, PT, R5.reuse, R2, PT ;  /* 0x000000020500720c */ /* 0x040fe40003fa6270 */
[----:B------:R-:W-:Y:S01]  /*1eb00*/  ISETP.GE.AND P2, PT, R5, R4, PT ;  /* 0x000000040500720c */ /* 0x000fe20003f46270 */
[----:B------:R-:W-:Y:S01]  /*1eb10*/  VIADD R5, R0, 0xfffffea0 ;  /* 0xfffffea000057836 */ /* 0x000fe20000000000 */
[----:B------:R-:W-:Y:S02]  /*1eb20*/  FSEL R201, R201, -INF , !P5 ;  /* 0xff800000c9c97808 */ /* 0x000fe40006800000 */
[----:B------:R-:W-:Y:S02]  /*1eb30*/  FSEL R191, R191, -INF , !P2 ;  /* 0xff800000bfbf7808 */ /* 0x000fe40005000000 */
[----:B------:R-:W-:Y:S01]  /*1eb40*/  ISETP.GE.AND P5, PT, R5, R2, PT ;  /* 0x000000020500720c */ /* 0x000fe20003fa6270 */
[----:B----4-:R-:W-:-:S02]  /*1eb50*/  FMUL.FTZ R7, R23, UR4 ;  /* 0x0000000417077c20 */ /* 0x010fc40008410000 */
[----:B--2---:R-:W-:Y:S01]  /*1eb60*/  HMMA.16816.F32 R20, R12, R40, R28 ;  /* 0x000000280c14723c */ /* 0x004fe2000000181c */
[----:B------:R2:W4:Y:S01]  /*1eb70*/  LDSM.16.M88.4 R28, [R37+0x9800] ;  /* 0x00980000251c783b */ /* 0x0005220000000200 */
[----:B------:R-:W-:Y:S01]  /*1eb80*/  ISETP.GE.AND P2, PT, R5, R4, PT ;  /* 0x000000040500720c */ /* 0x000fe20003f46270 */
[----:B------:R-:W-:Y:S01]  /*1eb90*/  VIADD R5, R0, 0xfffffea8 ;  /* 0xfffffea800057836 */ /* 0x000fe20000000000 */
[----:B------:R-:W-:Y:S01]  /*1eba0*/  FSEL R77, R39, -INF , !P5 ;  /* 0xff800000274d7808 */ /* 0x000fe20006800000 */
[----:B------:R1:W-:Y:S03]  /*1ebb0*/  STL [R1+0x14], R250 ;  /* 0x000014fa01007387 */ /* 0x0003e60000100800 */
[----:B------:R-:W-:Y:S01]  /*1ebc0*/  HMMA.16816.F32 R32, R8, R52, R24 ;  /* 0x000000340820723c */ /* 0x000fe20000001818 */
[----:B------:R-:W-:Y:S01]  /*1ebd0*/  FSEL R92, R38, -INF , !P2 ;  /* 0xff800000265c7808 */ /* 0x000fe20005000000 */
[----:B------:R-:W-:-:S06]  /*1ebe0*/  DEPBAR.LE SB0, 0x0 ;  /* 0x000080000000791a */ /* 0x000fcc0000000000 */
[----:B------:R-:W-:Y:S01]  /*1ebf0*/  HMMA.16816.F32 R24, R12, R66, R60 ;  /* 0x000000420c18723c */ /* 0x000fe2000000183c */
[C---:B------:R-:W-:Y:S02]  /*1ec00*/  ISETP.GE.AND P5, PT, R5.reuse, R2, PT ;  /* 0x000000020500720c */ /* 0x040fe40003fa6270 */
[----:B------:R-:W-:Y:S01]  /*1ec10*/  ISETP.GE.AND P2, PT, R5, R4, PT ;  /* 0x000000040500720c */ /* 0x000fe20003f46270 */
[----:B------:R-:W-:-:S04]  /*1ec20*/  VIADD R5, R0, 0xfffffea9 ;  /* 0xfffffea900057836 */ /* 0x000fc80000000000 */
[----:B------:R-:W-:Y:S01]  /*1ec30*/  HMMA.16816.F32 R16, R16, R70, R84 ;  /* 0x000000461010723c */ /* 0x000fe20000001854 */
[----:B------:R-:W-:Y:S02]  /*1ec40*/  FSEL R188, R188, -INF , !P4 ;  /* 0xff800000bcbc7808 */ /* 0x000fe40006000000 */
[----:B------:R-:W-:Y:S01]  /*1ec50*/  FSEL R171, R171, -INF , !P3 ;  /* 0xff800000abab7808 */ /* 0x000fe20005800000 */
[----:B------:R5:W4:Y:S01]  /*1ec60*/  MUFU.TANH R39, R6 ;  /* 0x0000000600277308 */ /* 0x000b220000002400 */
[C---:B------:R-:W-:Y:S02]  /*1ec70*/  ISETP.GE.AND P4, PT, R5.reuse, R2, PT ;  /* 0x000000020500720c */ /* 0x040fe40003f86270 */
[----:B------:R-:W-:Y:S01]  /*1ec80*/  ISETP.GE.AND P3, PT, R5, R4, PT ;  /* 0x000000040500720c */ /* 0x000fe20003f66270 */
[----:B------:R-:W-:Y:S01]  /*1ec90*/  VIADD R5, R0, 0xfffffeb1 ;  /* 0xfffffeb100057836 */ /* 0x000fe20000000000 */
[----:B------:R-:W-:Y:S02]  /*1eca0*/  FSEL R172, R172, -INF , !P4 ;  /* 0xff800000acac7808 */ /* 0x000fe40006000000 */
[----:B------:R-:W-:-:S02]  /*1ecb0*/  FSEL R121, R121, -INF , !P3 ;  /* 0xff80000079797808 */ /* 0x000fc40005800000 */
[----:B------:R-:W-:Y:S02]  /*1ecc0*/  FSEL R177, R177, -INF , !P5 ;  /* 0xff800000b1b17808 */ /* 0x000fe40006800000 */
[----:B------:R-:W-:Y:S02]  /*1ecd0*/  FSEL R130, R130, -INF , !P2 ;  /* 0xff80000082827808 */ /* 0x000fe40005000000 */
[C---:B------:R-:W-:Y:S01]  /*1ece0*/  ISETP.GE.AND P4, PT, R5.reuse, R2, PT ;  /* 0x000000020500720c */ /* 0x040fe20003f86270 */
[C---:B-----5:R-:W-:Y:S01]  /*1ecf0*/  VIADD R6, R0.reuse, 0xfffffeb0 ;  /* 0xfffffeb000067836 */ /* 0x060fe20000000000 */
[----:B------:R-:W-:Y:S01]  /*1ed00*/  ISETP.GE.AND P3, PT, R5, R4, PT ;  /* 0x000000040500720c */ /* 0x000fe20003f66270 */
[----:B------:R-:W-:-:S03]  /*1ed10*/  VIADD R5, R0, 0xfffffeb9 ;  /* 0xfffffeb900057836 */ /* 0x000fc60000000000 */
[C---:B------:R-:W-:Y:S02]  /*1ed20*/  ISETP.GE.AND P5, PT, R6.reuse, R2, PT ;  /* 0x000000020600720c */ /* 0x040fe40003fa6270 */
[----:B------:R-:W-:Y:S01]  /*1ed30*/  ISETP.GE.AND P2, PT, R6, R4, PT ;  /* 0x000000040600720c */ /* 0x000fe20003f46270 */
[----:B------:R-:W-:Y:S01]  /*1ed40*/  VIADD R6, R0, 0xfffffeb8 ;  /* 0xfffffeb800067836 */ /* 0x000fe20000000000 */
[----:B------:R-:W-:Y:S01]  /*1ed50*/  HMMA.16816.F32 R24, R8, R54, R24 ;  /* 0x000000360818723c */ /* 0x000fe20000001818 */
[----:B------:R-:W-:Y:S01]  /*1ed60*/  FSEL R114, R114, -INF , !P4 ;  /* 0xff80000072727808 */ /* 0x000fe20006000000 */
[----:B------:R5:W-:Y:S01]  /*1ed70*/  MUFU.TANH R38, R7 ;  /* 0x0000000700267308 */ /* 0x000be20000002400 */
        /* <DEDUP_REMOVED lines=8> */
[----:B------:R-:W-:Y:S01]  /*1ee00*/  VIADD R6, R0, 0xfffffec0 ;  /* 0xfffffec000067836 */ /* 0x000fe20000000000 */
[----:B------:R-:W-:Y:S01]  /*1ee10*/  HMMA.16816.F32 R12, R12, R42, R16 ;  /* 0x0000002a0c0c723c */ /* 0x000fe20000001810 */
[----:B-----5:R-:W-:Y:S01]  /*1ee20*/  FMUL.FTZ R7, R32, UR4 ;  /* 0x0000000420077c20 */ /* 0x020fe20008410000 */
[----:B---3--:R-:W-:-:S02]  /*1ee30*/  FSEL R101, R101, -INF , !P4 ;  /* 0xff80000065657808 */ /* 0x008fc40006000000 */
[----:B------:R-:W-:Y:S01]  /*1ee40*/  FSEL R91, R91, -INF , !P3 ;  /* 0xff8000005b5b7808 */ /* 0x000fe20005800000 */
[----:B--2---:R2:W-:Y:S01]  /*1ee50*/  MUFU.TANH R37, R7 ;  /* 0x0000000700257308 */ /* 0x0045e20000002400 */
[----:B------:R-:W-:Y:S02]  /*1ee60*/  FSEL R103, R103, -INF , !P5 ;  /* 0xff80000067677808 */ /* 0x000fe40006800000 */
[----:B-1----:R-:W-:Y:S02]  /*1ee70*/  FSEL R100, R100, -INF , !P2 ;  /* 0xff80000064647808 */ /* 0x002fe40005000000 */
[C---:B------:R-:W-:Y:S02]  /*1ee80*/  ISETP.GE.AND P4, PT, R5.reuse, R2, PT ;  /* 0x000000020500720c */ /* 0x040fe40003f86270 */
[----:B------:R-:W-:Y:S01]  /*1ee90*/  ISETP.GE.AND P3, PT, R5, R4, PT ;  /* 0x000000040500720c */ /* 0x000fe20003f66270 */
[----:B------:R-:W-:Y:S01]  /*1eea0*/  VIADD R5, R0, 0xfffffec9 ;  /* 0xfffffec900057836 */ /* 0x000fe20000000000 */
[----:B------:R-:W-:-:S02]  /*1eeb0*/  ISETP.GE.AND P5, PT, R6, R2, PT ;  /* 0x000000020600720c */ /* 0x000fc40003fa6270 */
[----:B------:R-:W-:Y:S01]  /*1eec0*/  ISETP.GE.AND P2, PT, R6, R4, PT ;  /* 0x000000040600720c */ /* 0x000fe20003f46270 */
[----:B------:R-:W-:Y:S01]  /*1eed0*/  VIADD R6, R0, 0xfffffec8 ;  /* 0xfffffec800067836 */ /* 0x000fe20000000000 */
[----:B----4-:R-:W-:Y:S01]  /*1eee0*/  HMMA.16816.F32 R20, R8, R28, R20 ;  /* 0x0000001c0814723c */ /* 0x010fe20000001814 */
[----:B--2---:R-:W-:Y:S01]  /*1eef0*/  FMUL.FTZ R7, R33, UR4 ;  /* 0x0000000421077c20 */ /* 0x004fe20008410000 */
[----:B------:R-:W-:Y:S02]  /*1ef00*/  FSEL R89, R89, -INF , !P4 ;  /* 0xff80000059597808 */ /* 0x000fe40006000000 */
[----:B------:R-:W-:Y:S01]  /*1ef10*/  FSEL R216, R82, -INF , !P3 ;  /* 0xff80000052d87808 */ /* 0x000fe20005800000 */
[----:B------:R1:W-:Y:S01]  /*1ef20*/  MUFU.TANH R32, R7 ;  /* 0x0000000700207308 */ /* 0x0003e20000002400 */
[----:B------:R-:W-:Y:S02]  /*1ef30*/  FSEL R90, R90, -INF , !P5 ;  /* 0xff8000005a5a7808 */ /* 0x000fe40006800000 */
[----:B------:R-:W-:-:S02]  /*1ef40*/  FSEL R86, R88, -INF , !P2 ;  /* 0xff80000058567808 */ /* 0x000fc40005000000 */
[C---:B------:R-:W-:Y:S02]  /*1ef50*/  ISETP.GE.AND P4, PT, R5.reuse, R2, PT ;  /* 0x000000020500720c */ /* 0x040fe40003f86270 */
[----:B------:R-:W-:Y:S01]  /*1ef60*/  ISETP.GE.AND P3, PT, R5, R4, PT ;  /* 0x000000040500720c */ /* 0x000fe20003f66270 */
[----:B------:R-:W-:Y:S01]  /*1ef70*/  VIADD R5, R0, 0xfffffed0 ;  /* 0xfffffed000057836 */ /* 0x000fe20000000000 */
[C---:B------:R-:W-:Y:S02]  /*1ef80*/  ISETP.GE.AND P5, PT, R6.reuse, R2, PT ;  /* 0x000000020600720c */ /* 0x040fe40003fa6270 */
[----:B------:R-:W-:Y:S01]  /*1ef90*/  ISETP.GE.AND P2, PT, R6, R4, PT ;  /* 0x000000040600720c */ /* 0x000fe20003f46270 */
[----:B-1----:R-:W-:Y:S01]  /*1efa0*/  FMUL.FTZ R7, R34, UR4 ;  /* 0x0000000422077c20 */ /* 0x002fe20008410000 */
[----:B------:R-:W-:Y:S01]  /*1efb0*/  FSEL R85, R81, -INF , !P5 ;  /* 0xff80000051557808 */ /* 0x000fe20006800000 */
[----:B------:R-:W-:Y:S01]  /*1efc0*/  FMUL.FTZ R35, R35, UR4 ;  /* 0x0000000423237c20 */ /* 0x000fe20008410000 */
[----:B------:R-:W-:Y:S01]  /*1efd0*/  FSEL R88, R72, -INF , !P2 ;  /* 0xff80000048587808 */ /* 0x000fe20005000000 */
[----:B------:R-:W-:Y:S01]  /*1efe0*/  FMUL.FTZ R24, R24, UR4 ;  /* 0x0000000418187c20 */ /* 0x000fe20008410000 */
[C---:B------:R-:W-:Y:S01]  /*1eff0*/  ISETP.GE.AND P5, PT, R5.reuse, R2, PT ;  /* 0x000000020500720c */ /* 0x040fe20003fa6270 */
[----:B------:R-:W1:Y:S01]  /*1f000*/  MUFU.TANH R7, R7 ;  /* 0x0000000700077308 */ /* 0x000e620000002400 */
[----:B------:R-:W-:Y:S01]  /*1f010*/  ISETP.GE.AND P2, PT, R5, R4, PT ;  /* 0x000000040500720c */ /* 0x000fe20003f46270 */
[----:B------:R-:W-:-:S02]  /*1f020*/  VIADD R5, R0, 0xfffffed8 ;  /* 0xfffffed800057836 */ /* 0x000fc40000000000 */
[----:B------:R-:W-:Y:S02]  /*1f030*/  VIADD R6, R0, 0xfffffed1 ;  /* 0xfffffed100067836 */ /* 0x000fe40000000000 */
[----:B------:R-:W-:Y:S01]  /*1f040*/  FMUL.FTZ R26, R26, UR4 ;  /* 0x000000041a1a7c20 */ /* 0x000fe20008410000 */
[----:B------:R-:W-:Y:S01]  /*1f050*/  FSEL R220, R49, -INF , !P5 ;  /* 0xff80000031dc7808 */ /* 0x000fe20006800000 */
[----:B------:R-:W-:Y:S01]  /*1f060*/  HMMA.16816.F32 R8, R8, R30, R12 ;  /* 0x0000001e0808723c */ /* 0x000fe2000000180c */
[----:B------:R-:W-:Y:S01]  /*1f070*/  FSEL R224, R48, -INF , !P2 ;  /* 0xff80000030e07808 */ /* 0x000fe20005000000 */
[----:B------:R-:W2:Y:S01]  /*1f080*/  MUFU.TANH R35, R35 ;  /* 0x0000002300237308 */ /* 0x000ea20000002400 */
[----:B------:R-:W-:Y:S02]  /*1f090*/  FSEL R84, R80, -INF , !P4 ;  /* 0xff80000050547808 */ /* 0x000fe40006000000 */
[----:B------:R-:W-:Y:S02]  /*1f0a0*/  FSEL R87, R57, -INF , !P3 ;  /* 0xff80000039577808 */ /* 0x000fe40005800000 */
[----:B------:R-:W-:-:S02]  /*1f0b0*/  ISETP.GE.AND P5, PT, R5, R2, PT ;  /* 0x000000020500720c */ /* 0x000fc40003fa6270 */
[----:B------:R-:W-:Y:S01]  /*1f0c0*/  ISETP.GE.AND P2, PT, R5, R4, PT ;  /* 0x000000040500720c */ /* 0x000fe20003f46270 */
[----:B------:R-:W3:Y:S01]  /*1f0d0*/  MUFU.TANH R24, R24 ;  /* 0x0000001800187308 */ /* 0x000ee20000002400 */
[----:B------:R-:W-:Y:S01]  /*1f0e0*/  ISETP.GE.AND P4, PT, R6, R2, PT ;  /* 0x000000020600720c */ /* 0x000fe20003f86270 */
[----:B------:R-:W-:Y:S01]  /*1f0f0*/  VIADD R5, R0, 0xfffffee0 ;  /* 0xfffffee000057836 */ /* 0x000fe20000000000 */
[----:B------:R-:W-:Y:S01]  /*1f100*/  ISETP.GE.AND P3, PT, R6, R4, PT ;  /* 0x000000040600720c */ /* 0x000fe20003f66270 */
[----:B------:R-:W-:Y:S02]  /*1f110*/  VIADD R6, R0, 0xfffffed9 ;  /* 0xfffffed900067836 */ /* 0x000fe40000000000 */
[----:B------:R-:W-:Y:S01]  /*1f120*/  FMUL.FTZ R23, R23, UR4 ;  /* 0x0000000417177c20 */ /* 0x000fe20008410000 */
[----:B------:R-:W-:Y:S01]  /*1f130*/  FSEL R218, R44, -INF , !P5 ;  /* 0xff8000002cda7808 */ /* 0x000fe20006800000 */
[----:B------:R-:W-:Y:S01]  /*1f140*/  FMUL.FTZ R25, R25, UR4 ;  /* 0x0000000419197c20 */ /* 0x000fe20008410000 */
[----:B------:R-:W4:Y:S01]  /*1f150*/  MUFU.TANH R26, R26 ;  /* 0x0000001a001a7308 */ /* 0x000f220000002400 */
[----:B------:R-:W-:-:S02]  /*1f160*/  FSEL R221, R39, -INF , !P2 ;  /* 0xff80000027dd7808 */ /* 0x000fc40005000000 */
[----:B------:R-:W-:Y:S02]  /*1f170*/  FSEL R217, R56, -INF , !P4 ;  /* 0xff80000038d97808 */ /* 0x000fe40006000000 */
[----:B------:R-:W-:Y:S02]  /*1f180*/  FSEL R222, R46, -INF , !P3 ;  /* 0xff8000002ede7808 */ /* 0x000fe40005800000 */
[C---:B------:R-:W-:Y:S02]  /*1f190*/  ISETP.GE.AND P5, PT, R5.reuse, R2, PT ;  /* 0x000000020500720c */ /* 0x040fe40003fa6270 */
[----:B------:R-:W-:Y:S01]  /*1f1a0*/  ISETP.GE.AND P2, PT, R5, R4, PT ;  /* 0x000000040500720c */ /* 0x000fe20003f46270 */
[----:B------:R-:W-:Y:S01]  /*1f1b0*/  VIADD R5, R0, 0xfffffee8 ;  /* 0xfffffee800057836 */ /* 0x000fe20000000000 */
[C---:B------:R-:W-:Y:S02]  /*1f1c0*/  ISETP.GE.AND P4, PT, R6.reuse, R2, PT ;  /* 0x000000020600720c */ /* 0x040fe40003f86270 */
[----:B------:R-:W-:Y:S01]  /*1f1d0*/  ISETP.GE.AND P3, PT, R6, R4, PT ;  /* 0x000000040600720c */ /* 0x000fe20003f66270 */
[----:B------:R-:W-:Y:S01]  /*1f1e0*/  VIADD R6, R0, 0xfffffee1 ;  /* 0xfffffee100067836 */ /* 0x000fe20000000000 */
[----:B------:R-:W5:Y:S01]  /*1f1f0*/  MUFU.TANH R23, R23 ;  /* 0x0000001700177308 */ /* 0x000f620000002400 */
[----:B------:R-:W-:-:S02]  /*1f200*/  FSEL R104, R229, -INF , !P6 ;  /* 0xff800000e5687808 */ /* 0x000fc40007000000 */
[----:B-1----:R-:W-:Y:S02]  /*1f210*/  FSEL R232, R7, -INF , !P2 ;  /* 0xff80000007e87808 */ /* 0x002fe40005000000 */
[----:B------:R-:W-:Y:S02]  /*1f220*/  FSEL R219, R45, -INF , !P4 ;  /* 0xff8000002ddb7808 */ /* 0x000fe40006000000 */
[----:B------:R-:W-:Y:S01]  /*1f230*/  FSEL R223, R38, -INF , !P3 ;  /* 0xff80000026df7808 */ /* 0x000fe20005800000 */
[----:B------:R-:W1:Y:S01]  /*1f240*/  MUFU.TANH R25, R25 ;  /* 0x0000001900197308 */ /* 0x000e620000002400 */
[C---:B------:R-:W-:Y:S02]  /*1f250*/  ISETP.GE.AND P6, PT, R5.reuse, R2, PT ;  /* 0x000000020500720c */ /* 0x040fe40003fc6270 */
[----:B------:R-:W-:Y:S01]  /*1f260*/  ISETP.GE.AND P2, PT, R5, R4, PT ;  /* 0x000000040500720c */ /* 0x000fe20003f46270 */
[----:B------:R-:W-:Y:S01]  /*1f270*/  VIADD R5, R0, 0xfffffee9 ;  /* 0xfffffee900057836 */ /* 0x000fe20000000000 */
[----:B------:R-:W-:-:S02]  /*1f280*/  ISETP.GE.AND P4, PT, R6, R2, PT ;  /* 0x000000020600720c */ /* 0x000fc40003f86270 */
[----:B------:R-:W-:Y:S01]  /*1f290*/  ISETP.GE.AND P3, PT, R6, R4, PT ;  /* 0x000000040600720c */ /* 0x000fe20003f66270 */
[----:B------:R-:W-:Y:S02]  /*1f2a0*/  VIADD R6, R0, 0xfffffef0 ;  /* 0xfffffef000067836 */ /* 0x000fe40000000000 */
[----:B------:R-:W-:Y:S01]  /*1f2b0*/  FMUL.FTZ R27, R27, UR4 ;  /* 0x000000041b1b7c20 */ /* 0x000fe20008410000 */
[----:B------:R-:W-:Y:S01]  /*1f2c0*/  FMUL.FTZ R20, R20, UR4 ;  /* 0x0000000414147c20 */ /* 0x000fe20008410000 */
[----:B------:R-:W-:Y:S01]  /*1f2d0*/  FMUL.FTZ R22, R22, UR4 ;  /* 0x0000000416167c20 */ /* 0x000fe20008410000 */
[----:B------:R-:W-:Y:S01]  /*1f2e0*/  FSEL R228, R37, -INF , !P5 ;  /* 0xff80000025e47808 */ /* 0x000fe20006800000 */
[----:B------:R-:W-:Y:S01]  /*1f2f0*/  FMUL.FTZ R8, R8, UR4 ;  /* 0x0000000408087c20 */ /* 0x000fe20008410000 */
[----:B------:R-:W-:Y:S02]  /*1f300*/  FSEL R227, R32, -INF , !P4 ;  /* 0xff80000020e37808 */ /* 0x000fe40006000000 */
[----:B------:R-:W-:-:S02]  /*1f310*/  ISETP.GE.AND P5, PT, R5, R2, PT ;  /* 0x000000020500720c */ /* 0x000fc40003fa6270 */
[----:B--2---:R-:W-:Y:S02]  /*1f320*/  FSEL R231, R35, -INF , !P3 ;  /* 0xff80000023e77808 */ /* 0x004fe40005800000 */
[----:B------:R-:W-:Y:S01]  /*1f330*/  ISETP.GE.AND P4, PT, R5, R4, PT ;  /* 0x000000040500720c */ /* 0x000fe20003f86270 */
[----:B------:R-:W-:Y:S01]  /*1f340*/  VIADD R5, R0, 0xfffffef1 ;  /* 0xfffffef100057836 */ /* 0x000fe20000000000 */
[----:B---3--:R-:W-:Y:S01]  /*1f350*/  FSEL R226, R24, -INF , !P6 ;  /* 0xff80000018e27808 */ /* 0x008fe20007000000 */
[----:B------:R-:W-:Y:S01]  /*1f360*/  FMUL.FTZ R21, R21, UR4 ;  /* 0x0000000415157c20 */ /* 0x000fe20008410000 */
[C---:B------:R-:W-:Y:S01]  /*1f370*/  ISETP.GE.AND P6, PT, R6.reuse, R2, PT ;  /* 0x000000020600720c */ /* 0x040fe20003fc6270 */
[----:B------:R-:W-:Y:S01]  /*1f380*/  FMUL.FTZ R9, R9, UR4 ;  /* 0x0000000409097c20 */ /* 0x000fe20008410000 */
[-C--:B------:R-:W-:Y:S01]  /*1f390*/  ISETP.GE.AND P3, PT, R6, R4.reuse, PT ;  /* 0x000000040600720c */ /* 0x080fe20003f66270 */
[----:B------:R-:W-:Y:S01]  /*1f3a0*/  FMUL.FTZ R10, R10, UR4 ;  /* 0x000000040a0a7c20 */ /* 0x000fe20008410000 */
[----:B------:R-:W-:Y:S01]  /*1f3b0*/  FMUL.FTZ R6, R11, UR4 ;  /* 0x000000040b067c20 */ /* 0x000fe20008410000 */
[----:B------:R-:W2:Y:S01]  /*1f3c0*/  MUFU.TANH R27, R27 ;  /* 0x0000001b001b7308 */ /* 0x000ea20000002400 */
[----:B----4-:R-:W-:Y:S01]  /*1f3d0*/  FSEL R230, R26, -INF , !P2 ;  /* 0xff8000001ae67808 */ /* 0x010fe20005000000 */
[----:B------:R3:W-:Y:S01]  /*1f3e0*/  STL [R1+0x18], R249 ;  /* 0x000018f901007387 */ /* 0x0007e20000100800 */
[----:B------:R-:W-:-:S05]  /*1f3f0*/  ISETP.GE.AND P2, PT, R5, R4, PT ;  /* 0x000000040500720c */ /* 0x000fca0003f46270 */
[----:B------:R-:W4:Y:S01]  /*1f400*/  MUFU.TANH R20, R20 ;  /* 0x0000001400147308 */ /* 0x000f220000002400 */
[----:B-----5:R-:W-:-:S07]  /*1f410*/  FSEL R244, R23, -INF , !P2 ;  /* 0xff80000017f47808 */ /* 0x020fce0005000000 */
[----:B------:R-:W5:Y:S01]  /*1f420*/  MUFU.TANH R22, R22 ;  /* 0x0000001600167308 */ /* 0x000f620000002400 */
[----:B------:R-:W-:-:S07]  /*1f430*/  ISETP.GE.AND P2, PT, R248, 0x3, PT ;  /* 0x00000003f800780c */ /* 0x000fce0003f46270 */
[----:B------:R-:W3:Y:S01]  /*1f440*/  MUFU.TANH R8, R8 ;  /* 0x0000000800087308 */ /* 0x000ee20000002400 */
[----:B-1----:R-:W-:Y:S02]  /*1f450*/  FSEL R225, R25, -INF , !P5 ;  /* 0xff80000019e17808 */ /* 0x002fe40006800000 */
[----:B------:R-:W-:-:S05]  /*1f460*/  ISETP.GE.AND P5, PT, R5, R2, PT ;  /* 0x000000020500720c */ /* 0x000fca0003fa6270 */
[----:B------:R-:W1:Y:S01]  /*1f470*/  MUFU.TANH R21, R21 ;  /* 0x0000001500157308 */ /* 0x000e620000002400 */
[----:B------:R-:W-:-:S07]  /*1f480*/  VIADD R5, R0, 0xfffffef9 ;  /* 0xfffffef900057836 */ /* 0x000fce0000000000 */
[----:B------:R-:W1:Y:S01]  /*1f490*/  MUFU.TANH R9, R9 ;  /* 0x0000000900097308 */ /* 0x000e620000002400 */
[----:B------:R-:W-:-:S07]  /*1f4a0*/  VIADD R0, R0, 0xfffffef8 ;  /* 0xfffffef800007836 */ /* 0x000fce0000000000 */
[----:B------:R-:W1:Y:S08]  /*1f4b0*/  MUFU.TANH R10, R10 ;  /* 0x0000000a000a7308 */ /* 0x000e700000002400 */
[----:B------:R-:W1:Y:S01]  /*1f4c0*/  MUFU.TANH R6, R6 ;  /* 0x0000000600067308 */ /* 0x000e620000002400 */
[----:B------:R-:W-:Y:S01]  /*1f4d0*/  P2R R242, PR, RZ, 0x1 ;  /* 0x00000001fff27803 */ /* 0x000fe20000000000 */
[----:B------:R-:W-:Y:S01]  /*1f4e0*/  BAR.SYNC.DEFER_BLOCKING 0x0 ;  /* 0x0000000000007b1d */ /* 0x000fe20000010000 */
[----:B------:R-:W-:-:S02]  /*1f4f0*/  ISETP.GE.AND P0, PT, R0, R2, PT ;  /* 0x000000020000720c */ /* 0x000fc40003f06270 */
[----:B--2---:R-:W-:Y:S02]  /*1f500*/  FSEL R229, R27, -INF , !P4 ;  /* 0xff8000001be57808 */ /* 0x004fe40006000000 */
[----:B----4-:R-:W-:Y:S02]  /*1f510*/  FSEL R241, R20, -INF , !P6 ;  /* 0xff80000014f17808 */ /* 0x010fe40007000000 */
[----:B-----5:R-:W-:Y:S02]  /*1f520*/  FSEL R245, R22, -INF , !P3 ;  /* 0xff80000016f57808 */ /* 0x020fe40005800000 */
[C---:B------:R-:W-:Y:S02]  /*1f530*/  ISETP.GE.AND P6, PT, R5.reuse, R2, PT ;  /* 0x000000020500720c */ /* 0x040fe40003fc6270 */
[-C--:B------:R-:W-:Y:S02]  /*1f540*/  ISETP.GE.AND P4, PT, R0, R4.reuse, PT ;  /* 0x000000040000720c */ /* 0x080fe40003f86270 */
[----:B------:R-:W-:-:S02]  /*1f550*/  ISETP.GE.AND P3, PT, R5, R4, PT ;  /* 0x000000040500720c */ /* 0x000fc40003f66270 */
[----:B---3--:R-:W-:Y:S02]  /*1f560*/  FSEL R238, R8, -INF , !P0 ;  /* 0xff80000008ee7808 */ /* 0x008fe40004000000 */
[----:B------:R-:W-:Y:S02]  /*1f570*/  ISETP.NE.AND P0, PT, R242, RZ, PT ;  /* 0x000000fff200720c */ /* 0x000fe40003f05270 */
[----:B-1----:R-:W-:Y:S02]  /*1f580*/  FSEL R240, R21, -INF , !P5 ;  /* 0xff80000015f07808 */ /* 0x002fe40006800000 */
[----:B------:R-:W-:Y:S02]  /*1f590*/  FSEL R239, R9, -INF , !P6 ;  /* 0xff80000009ef7808 */ /* 0x000fe40007000000 */
[----:B------:R-:W-:Y:S02]  /*1f5a0*/  FSEL R242, R10, -INF , !P4 ;  /* 0xff8000000af27808 */ /* 0x000fe40006000000 */
[----:B------:R-:W-:Y:S01]  /*1f5b0*/  FSEL R243, R6, -INF , !P3 ;  /* 0xff80000006f37808 */ /* 0x000fe20005800000 */
[----:B------:R-:W-:Y:S06]  /*1f5c0*/  @!P2 BRA `(.L_x_1215) ;  /* 0x0000000c0034a947 */ /* 0x000fec0003800000 */
[----:B------:R1:W5:Y:S04]  /*1f5d0*/  LDL R251, [R1+0x20] ;  /* 0x0000200001fb7983 */ /* 0x0003680000100800 */
[----:B------:R1:W5:Y:S01]  /*1f5e0*/  LDL R252, [R1+0x24] ;  /* 0x0000240001fc7983 */ /* 0x0003620000100800 */
[----:B------:R-:W2:Y:S01]  /*1f5f0*/  LDCU.64 UR10, c[0x0][0x358] ;  /* 0x00006b00ff0a77ac */ /* 0x000ea20008000a00 */
[----:B------:R-:W-:Y:S05]  /*1f600*/  BRA.U !UP0, `(.L_x_1216) ;  /* 0x0000000508147547 */ /* 0x000fea000b800000 */
[----:B------:R-:W3:Y:S01]  /*1f610*/  LDL.64 R74, [R1+0x8] ;  /* 0x00000800014a7983 */ /* 0x000ee20000100a00 */
[----:B------:R-:W4:Y:S01]  /*1f620*/  LDC R11, c[0x0][0x4f0] ;  /* 0x00013c00ff0b7b82 */ /* 0x000f220000000800 */
[----:B------:R-:W-:Y:S01]  /*1f630*/  SHF.L.U32 R0, R248, 0x8, RZ ;  /* 0x00000008f8007819 */ /* 0x000fe200000006ff */
[----:B------:R-:W1:Y:S03]  /*1f640*/  LDCU.64 UR4, c[0x0][0x3b8] ;  /* 0x00007700ff0477ac */ /* 0x000e660008000a00 */
[C---:B------:R-:W-:Y:S01]  /*1f650*/  IADD3 R6, PT, PT, R0.reuse, -0x200, RZ ;  /* 0xfffffe0000067810 */ /* 0x040fe20007ffe0ff */
[----:B------:R-:W-:Y:S01]  /*1f660*/  VIADD R7, R0, 0xfffffd00 ;  /* 0xfffffd0000077836 */ /* 0x000fe20000000000 */
[----:B------:R-:W1:Y:S02]  /*1f670*/  LDCU.64 UR8, c[0x0][0x3a0] ;  /* 0x00007400ff0877ac */ /* 0x000e640008000a00 */
[----:B------:R-:W-:-:S02]  /*1f680*/  IABS R8, R6 ;  /* 0x0000000600087213 */ /* 0x000fc40000000000 */
[-C--:B----4-:R-:W-:Y:S02]  /*1f690*/  IABS R10, R11.reuse ;  /* 0x0000000b000a7213 */ /* 0x090fe40000000000 */
[----:B------:R-:W-:Y:S02]  /*1f6a0*/  LOP3.LUT R6, R6, R11, RZ, 0x3c, !PT ;  /* 0x0000000b06067212 */ /* 0x000fe400078e3cff */
[----:B------:R-:W4:Y:S08]  /*1f6b0*/  I2F.RP R4, R10 ;  /* 0x0000000a00047306 */ /* 0x000f300000209400 */
[----:B----4-:R-:W4:Y:S02]  /*1f6c0*/  MUFU.RCP R4, R4 ;  /* 0x0000000400047308 */ /* 0x010f240000001000 */
[----:B----4-:R-:W-:-:S06]  /*1f6d0*/  VIADD R4, R4, 0xffffffe ;  /* 0x0ffffffe04047836 */ /* 0x010fcc0000000000 */
[----:B------:R-:W4:Y:S02]  /*1f6e0*/  F2I.FTZ.U32.TRUNC.NTZ R5, R4 ;  /* 0x0000000400057305 */ /* 0x000f24000021f000 */
[--C-:B----4-:R-:W-:Y:S02]  /*1f6f0*/  IMAD.MOV R2, RZ, RZ, -R5.reuse ;  /* 0x000000ffff027224 */ /* 0x110fe400078e0a05 */
[----:B------:R-:W-:Y:S02]  /*1f700*/  IMAD.MOV.U32 R4, RZ, RZ, RZ ;  /* 0x000000ffff047224 */ /* 0x000fe400078e00ff */
[----:B------:R-:W-:Y:S01]  /*1f710*/  IMAD R0, R2, R10, RZ ;  /* 0x0000000a02007224 */ /* 0x000fe200078e02ff */
[----:B------:R-:W-:Y:S02]  /*1f720*/  IABS R2, R7 ;  /* 0x0000000700027213 */ /* 0x000fe40000000000 */
[----:B------:R-:W-:Y:S01]  /*1f730*/  LOP3.LUT R7, R7, R11, RZ, 0x3c, !PT ;  /* 0x0000000b07077212 */ /* 0x000fe200078e3cff */
[----:B------:R-:W-:Y:S01]  /*1f740*/  IMAD.HI.U32 R0, R5, R0, R4 ;  /* 0x0000000005007227 */ /* 0x000fe200078e0004 */
[----:B------:R-:W-:-:S02]  /*1f750*/  MOV R5, R2 ;  /* 0x0000000200057202 */ /* 0x000fc40000000f00 */
[----:B------:R-:W-:Y:S01]  /*1f760*/  ISETP.GE.AND P5, PT, R7, RZ, PT ;  /* 0x000000ff0700720c */ /* 0x000fe20003fa6270 */
[----:B------:R-:W-:Y:S02]  /*1f770*/  IMAD.MOV.U32 R4, RZ, RZ, R8 ;  /* 0x000000ffff047224 */ /* 0x000fe400078e0008 */
        /* <DEDUP_REMOVED lines=23> */
[----:B---3--:R-:W-:-:S04]  /*1f8f0*/  IMAD.WIDE R6, R2, 0x4, R74 ;  /* 0x0000000402067825 */ /* 0x008fc800078e024a */
[C---:B------:R-:W-:Y:S02]  /*1f900*/  IMAD.WIDE R4, R0.reuse, 0x4, R74 ;  /* 0x0000000400047825 */ /* 0x040fe400078e024a */
[----:B--2---:R-:W2:Y:S04]  /*1f910*/  LDG.E R6, desc[UR10][R6.64] ;  /* 0x0000000a06067981 */ /* 0x004ea8000c1e1900 */
[----:B------:R3:W2:Y:S01]  /*1f920*/  LDG.E R5, desc[UR10][R4.64] ;  /* 0x0000000a04057981 */ /* 0x0006a2000c1e1900 */
[----:B------:R-:W-:Y:S01]  /*1f930*/  IADD3 R2, PT, PT, R0, -R2, RZ ;  /* 0x8000000200027210 */ /* 0x000fe20007ffe0ff */
[----:B-1----:R-:W-:-:S04]  /*1f940*/  IMAD.U32 R0, RZ, RZ, UR4 ;  /* 0x00000004ff007e24 */ /* 0x002fc8000f8e00ff */
[----:B------:R-:W-:-:S05]  /*1f950*/  IMAD R2, R2, R11, -0x100 ;  /* 0xffffff0002027424 */ /* 0x000fca00078e020b */
[----:B---3--:R-:W-:-:S05]  /*1f960*/  SHF.R.S32.HI R4, RZ, 0x1f, R2 ;  /* 0x0000001fff047819 */ /* 0x008fca0000011402 */
[----:B------:R-:W-:Y:S01]  /*1f970*/  IMAD R4, R4, R0, RZ ;  /* 0x0000000004047224 */ /* 0x000fe200078e02ff */
[----:B--2---:R-:W-:-:S03]  /*1f980*/  IADD3 R7, PT, PT, R6, -R5, RZ ;  /* 0x8000000506077210 */ /* 0x004fc60007ffe0ff */
[C---:B------:R-:W-:Y:S02]  /*1f990*/  IMAD R6, R2.reuse, UR5, R4 ;  /* 0x0000000502067c24 */ /* 0x040fe4000f8e0204 */
[----:B------:R-:W-:Y:S01]  /*1f9a0*/  IMAD.WIDE.U32 R4, R2, R0, RZ ;  /* 0x0000000002047225 */ /* 0x000fe200078e00ff */
[----:B------:R-:W-:-:S03]  /*1f9b0*/  SHF.R.S32.HI R2, RZ, 0x1f, R7 ;  /* 0x0000001fff027819 */ /* 0x000fc60000011407 */
[----:B------:R-:W-:Y:S02]  /*1f9c0*/  IMAD.IADD R5, R5, 0x1, R6 ;  /* 0x0000000105057824 */ /* 0x000fe400078e0206 */
[----:B------:R-:W-:Y:S02]  /*1f9d0*/  IMAD R2, R2, UR8, RZ ;  /* 0x0000000802027c24 */ /* 0x000fe4000f8e02ff */
        /* <DEDUP_REMOVED lines=8> */
.L_x_1216:
[----:B------:R-:W3:Y:S01]  /*1fa60*/  LDC R0, c[0x0][0x3b8] ;  /* 0x0000ee00ff007b82 */ /* 0x000ee20000000800 */
[----:B------:R-:W-:Y:S01]  /*1fa70*/  UMOV UR4, URZ ;  /* 0x000000ff00047c82 */ /* 0x000fe20008000000 */
[----:B-----5:R-:W-:Y:S01]  /*1fa80*/  IMAD.MOV.U32 R6, RZ, RZ, R252 ;  /* 0x000000ffff067224 */ /* 0x020fe200078e00fc */
[----:B------:R-:W-:Y:S01]  /*1fa90*/  IADD3 R4, P2, PT, RZ, -UR4, RZ ;  /* 0x80000004ff047c10 */ /* 0x000fe2000ff5e0ff */
[----:B------:R-:W-:Y:S02]  /*1faa0*/  IMAD.MOV.U32 R5, RZ, RZ, R251 ;  /* 0x000000ffff057224 */ /* 0x000fe400078e00fb */
[----:B---3--:R-:W-:-:S04]  /*1fab0*/  IMAD.SHL.U32 R2, R0, 0x100, RZ ;  /* 0x0000010000027824 */ /* 0x008fc800078e00ff */
[----:B------:R-:W-:-:S05]  /*1fac0*/  IMAD.X R2, RZ, RZ, ~R2, P2 ;  /* 0x000000ffff027224 */ /* 0x000fca00010e0e02 */
[----:B------:R-:W-:-:S04]  /*1fad0*/  SHF.R.S64 R4, R4, 0x1f, R2 ;  /* 0x0000001f04047819 */ /* 0x000fc80000001002 */
[----:B------:R-:W-:-:S04]  /*1fae0*/  IADD3 R6, P2, PT, R4, R6, RZ ;  /* 0x0000000604067210 */ /* 0x000fc80007f5e0ff */
[----:B------:R-:W-:-:S05]  /*1faf0*/  LEA.HI.X.SX32 R5, R2, R5, 0x1, P2 ;  /* 0x0000000502057211 */ /* 0x000fca00010f0eff */
[----:B------:R3:W-:Y:S04]  /*1fb00*/  STL [R1+0x20], R5 ;  /* 0x0000200501007387 */ /* 0x0007e80000100800 */
[----:B------:R3:W-:Y:S02]  /*1fb10*/  STL [R1+0x24], R6 ;  /* 0x0000240601007387 */ /* 0x0007e40000100800 */
.L_x_1217:
[----:B------:R-:W5:Y:S01]  /*1fb20*/  LDL R12, [R1+0x24] ;  /* 0x00002400010c7983 */ /* 0x000f620000100800 */
[----:B---3--:R-:W3:Y:S03]  /*1fb30*/  LDC R5, c[0x0][0x3bc] ;  /* 0x0000ef00ff057b82 */ /* 0x008ee60000000800 */
[----:B------:R-:W2:Y:S01]  /*1fb40*/  LDL R14, [R1+0x20] ;  /* 0x00002000010e7983 */ /* 0x000ea20000100800 */
[C---:B------:R-:W-:Y:S02]  /*1fb50*/  IMAD.SHL.U32 R2, R0.reuse, 0x10, RZ ;  /* 0x0000001000027824 */ /* 0x040fe400078e00ff */
[C---:B------:R-:W-:Y:S01]  /*1fb60*/  IMAD.SHL.U32 R24, R0.reuse, 0x20, RZ ;  /* 0x0000002000187824 */ /* 0x040fe200078e00ff */
[C-C-:B---3--:R-:W-:Y:S02]  /*1fb70*/  SHF.L.U64.HI R4, R0.reuse, 0x4, R5.reuse ;  /* 0x0000000400047819 */ /* 0x148fe40000010205 */
[----:B------:R-:W-:-:S02]  /*1fb80*/  SHF.L.U64.HI R0, R0, 0x5, R5 ;  /* 0x0000000500007819 */ /* 0x000fc40000010205 */
[----:B-----5:R-:W-:-:S04]  /*1fb90*/  LEA R10, P2, R2, R12, 0x1 ;  /* 0x0000000c020a7211 */ /* 0x020fc800078408ff */
[----:B------:R-:W-:Y:S02]  /*1fba0*/  IADD3 R8, P3, PT, R24, R10, RZ ;  /* 0x0000000a18087210 */ /* 0x000fe40007f7e0ff */
[----:B--2---:R-:W-:Y:S01]  /*1fbb0*/  LEA.HI.X R11, R2, R14, R4, 0x1, P2 ;  /* 0x0000000e020b7211 */ /* 0x004fe200010f0c04 */
[----:B------:R-:W-:Y:S02]  /*1fbc0*/  @!P1 IMAD.MOV.U32 R4, RZ, RZ, R12 ;  /* 0x000000ffff049224 */ /* 0x000fe400078e000c */
[----:B------:R-:W-:Y:S01]  /*1fbd0*/  @!P1 IMAD.MOV.U32 R5, RZ, RZ, R14 ;  /* 0x000000ffff059224 */ /* 0x000fe200078e000e */
[----:B------:R-:W-:Y:S01]  /*1fbe0*/  IADD3 R6, P2, PT, R8, R24, RZ ;  /* 0x0000001808067210 */ /* 0x000fe20007f5e0ff */
[----:B------:R-:W-:-:S03]  /*1fbf0*/  IMAD.X R9, R0, 0x1, R11, P3 ;  /* 0x0000000100097824 */ /* 0x000fc600018e060b */
[----:B------:R-:W-:Y:S01]  /*1fc00*/  @!PT LDS RZ, [RZ] ;  /* 0x00000000fffff984 */ /* 0x000fe20000000800 */
[----:B------:R-:W-:Y:S01]  /*1fc10*/  @!PT LDS RZ, [RZ] ;  /* 0x00000000fffff984 */ /* 0x000fe20000000800 */
[----:B------:R-:W-:Y:S01]  /*1fc20*/  @!PT LDS RZ, [RZ] ;  /* 0x00000000fffff984 */ /* 0x000fe20000000800 */
[----:B------:R2:W-:Y:S01]  /*1fc30*/  @!P1 LDGSTS.E.BYPASS.LTC128B.128 [R237+0x2000], desc[UR10][R4.64] ;  /* 0x0200000004ed9fae */ /* 0x0005e2000b981a0a */
[----:B------:R-:W-:Y:S01]  /*1fc40*/  IMAD.X R7, R9, 0x1, R0, P2 ;  /* 0x0000000109077824 */ /* 0x000fe200010e0600 */
[----:B--2---:R-:W-:-:S04]  /*1fc50*/  IADD3 R4, P3, PT, R6, R24, RZ ;  /* 0x0000001806047210 */ /* 0x004fc80007f7e0ff */
[----:B------:R-:W-:Y:S01]  /*1fc60*/  IADD3 R18, P2, PT, R4, R24, RZ ;  /* 0x0000001804127210 */ /* 0x000fe20007f5e0ff */
[----:B------:R-:W-:-:S03]  /*1fc70*/  IMAD.X R5, R7, 0x1, R0, P3 ;  /* 0x0000000107057824 */ /* 0x000fc600018e0600 */
        /* <DEDUP_REMOVED lines=9> */
[----:B------:R-:W-:Y:S01]  /*1fd10*/  IADD3 R12, P3, PT, R20, R24, RZ ;  /* 0x00000018140c7210 */ /* 0x000fe20007f7e0ff */
[--C-:B------:R-:W-:Y:S01]  /*1fd20*/  IMAD.X R21, R23, 0x1, R0.reuse, P2 ;  /* 0x0000000117157824 */ /* 0x100fe200010e0600 */
[----:B------:R-:W-:Y:S01]  /*1fd30*/  @!PT LDS RZ, [RZ] ;  /* 0x00000000fffff984 */ /* 0x000fe20000000800 */
[----:B------:R-:W-:Y:S01]  /*1fd40*/  @!PT LDS RZ, [RZ] ;  /* 0x00000000fffff984 */ /* 0x000fe20000000800 */
[----:B------:R-:W-:Y:S01]  /*1fd50*/  @!PT LDS RZ, [RZ] ;  /* 0x00000000fffff984 */ /* 0x000fe20000000800 */
[----:B------:R3:W-:Y:S04]  /*1fd60*/  @!P1 LDGSTS.E.BYPASS.LTC128B.128 [R237+0x2800], desc[UR10][R10.64] ;  /* 0x028000000aed9fae */ /* 0x0007e8000b981a0a */
[----:B------:R2:W-:Y:S01]  /*1fd70*/  @P1 STS.128 [R237+0x2800], RZ ;  /* 0x002800ffed001388 */ /* 0x0005e20000000c00 */
[----:B------:R-:W-:-:S03]  /*1fd80*/  IMAD.X R13, R21, 0x1, R0, P3 ;  /* 0x00000001150d7824 */ /* 0x000fc600018e0600 */
        /* <DEDUP_REMOVED lines=34> */
[--C-:B------:R-:W-:Y:S01]  /*1ffb0*/  IMAD.X R7, R9, 0x1, R0.reuse, P2 ;  /* 0x0000000109077824 */ /* 0x100fe200010e0600 */
[----:B----4-:R-:W-:Y:S02]  /*1ffc0*/  IADD3 R4, P3, PT, R6, R24, RZ ;  /* 0x0000001806047210 */ /* 0x010fe40007f7e0ff */
[----:B------:R2:W-:Y:S04]  /*1ffd0*/  @P1 STS.128 [R237+0x5800], RZ ;  /* 0x005800ffed001388 */ /* 0x0005e80000000c00 */
        /* <DEDUP_REMOVED lines=44> */
.L_x_1215:
[----:B------:R-:W-:Y:S01]  /*202a0*/  FMNMX3.FTZ R0, R36, R94, R93, !PT ;  /* 0x0000005e24007276 */ /* 0x000fe2000781005d */
[----:B------:R-:W1:Y:S01]  /*202b0*/  LDCU UR4, c[0x0][0x45c] ;  /* 0x00008b80ff0477ac */ /* 0x000e620008000800 */
[----:B------:R-:W-:Y:S02]  /*202c0*/  LOP3.LUT P3, RZ, R236, 0x2, RZ, 0xc0, !PT ;  /* 0x00000002ecff7812 */ /* 0x000fe4000786c0ff */
[----:B------:R-:W-:Y:S02]  /*202d0*/  FMNMX3.FTZ R0, R0, R104, R95, !PT ;  /* 0x0000006800007276 */ /* 0x000fe4000781005f */
[----:B------:R-:W-:Y:S02]  /*202e0*/  MOV R78, R246 ;  /* 0x000000f6004e7202 */ /* 0x000fe40000000f00 */
        /* <DEDUP_REMOVED lines=63> */
[----:B------:R-:W3:Y:S01]  /*206e0*/  SHFL.BFLY PT, R2, R4, 0x2, 0x1f ;  /* 0x0c401f0004027f89 */ /* 0x000ee200000e0000 */
[----:B--2---:R-:W-:-:S05]  /*206f0*/  FMNMX.FTZ R0, R0, R5, !PT ;  /* 0x0000000500007209 */ /* 0x004fca0007810000 */
[----:B------:R-:W2:Y:S01]  /*20700*/  SHFL.BFLY PT, R6, R0, 0x1, 0x1f ;  /* 0x0c201f0000067f89 */ /* 0x000ea200000e0000 */
[----:B---3--:R-:W-:-:S05]  /*20710*/  FMNMX.FTZ R4, R4, R2, !PT ;  /* 0x0000000204047209 */ /* 0x008fca0007810000 */
[----:B------:R-:W3:Y:S01]  /*20720*/  SHFL.BFLY PT, R5, R4, 0x1, 0x1f ;  /* 0x0c201f0004057f89 */ /* 0x000ee200000e0000 */
[----:B--2---:R-:W-:-:S04]  /*20730*/  FMNMX.FTZ R82, R0, R6, !PT ;  /* 0x0000000600527209 */ /* 0x004fc80007810000 */
[C---:B------:R-:W-:Y:S01]  /*20740*/  FSETP.NEU.FTZ.AND P2, PT, R82.reuse, -INF , PT ;  /* 0xff8000005200780b */ /* 0x040fe20003f5d000 */
[----:B-1----:R-:W-:Y:S01]  /*20750*/  FMUL.FTZ R2, R82, UR4 ;  /* 0x0000000452027c20 */ /* 0x002fe20008410000 */
[----:B---3--:R-:W-:-:S04]  /*20760*/  FMNMX.FTZ R81, R4, R5, !PT ;  /* 0x0000000504517209 */ /* 0x008fc80007810000 */
[----:B------:R-:W-:Y:S02]  /*20770*/  FSEL R2, R2, RZ, P2 ;  /* 0x000000ff02027208 */ /* 0x000fe40001000000 */
[----:B------:R-:W-:Y:S01]  /*20780*/  LOP3.LUT R5, R249, R250, RZ, 0xfc, !PT ;  /* 0x000000faf9057212 */ /* 0x000fe200078efcff */
[C---:B------:R-:W-:Y:S01]  /*20790*/  FMUL.FTZ R0, R81.reuse, UR4 ;  /* 0x0000000451007c20 */ /* 0x040fe20008410000 */
[----:B------:R-:W-:Y:S01]  /*207a0*/  FSETP.NEU.FTZ.AND P1, PT, R81, -INF , PT ;  /* 0xff8000005100780b */ /* 0x000fe20003f3d000 */
[--C-:B------:R-:W-:Y:S01]  /*207b0*/  FFMA.FTZ R6, R93, UR4, -R2.reuse ;  /* 0x000000045d067c23 */ /* 0x100fe20008010802 */
[----:B------:R-:W-:Y:S01]  /*207c0*/  LEA R48, R5, UR6, 0x1 ;  /* 0x0000000605307c11 */ /* 0x000fe2000f8e08ff */
[--C-:B------:R-:W-:Y:S01]  /*207d0*/  FFMA.FTZ R4, R94, UR4, -R2.reuse ;  /* 0x000000045e047c23 */ /* 0x100fe20008010802 */
[----:B------:R-:W-:Y:S01]  /*207e0*/  FSEL R0, R0, RZ, P1 ;  /* 0x000000ff00007208 */ /* 0x000fe20000800000 */
[----:B------:R1:W-:Y:S01]  /*207f0*/  MUFU.EX2 R93, R6 ;  /* 0x00000006005d7308 */ /* 0x0003e20000000800 */
[----:B------:R-:W-:Y:S01]  /*20800*/  FFMA.FTZ R5, R95, UR4, -R2 ;  /* 0x000000045f057c23 */ /* 0x000fe20008010802 */
[----:B------:R-:W2:Y:S01]  /*20810*/  LDSM.16.MT88.4 R12, [R48+0xa000] ;  /* 0x00a00000300c783b */ /* 0x000ea20000004200 */
[C---:B------:R-:W-:Y:S01]  /*20820*/  IADD3 R8, PT, PT, R48.reuse, 0xa000, RZ ;  /* 0x0000a00030087810 */ /* 0x040fe20007ffe0ff */
[----:B------:R3:W-:Y:S01]  /*20830*/  MUFU.EX2 R10, R4 ;  /* 0x00000004000a7308 */ /* 0x0007e20000000800 */
[----:B------:R-:W-:Y:S01]  /*20840*/  FFMA.FTZ R7, R107, UR4, -R0 ;  /* 0x000000046b077c23 */ /* 0x000fe20008010800 */
[----:B------:R-:W-:Y:S01]  /*20850*/  IADD3 R49, PT, PT, R48, 0xa040, RZ ;  /* 0x0000a04030317810 */ /* 0x000fe20007ffe0ff */
[--C-:B------:R-:W-:Y:S01]  /*20860*/  FFMA.FTZ R9, R111, UR4, -R2.reuse ;  /* 0x000000046f097c23 */ /* 0x100fe20008010802 */
[----:B------:R4:W-:Y:S01]  /*20870*/  MUFU.EX2 R35, R5 ;  /* 0x0000000500237308 */ /* 0x0009e20000000800 */
[----:B------:R-:W-:Y:S01]  /*20880*/  @P0 IADD3 R49, PT, PT, R8, -0x40, RZ ;  /* 0xffffffc008310810 */ /* 0x000fe20007ffe0ff */
[----:B------:R-:W-:Y:S01]  /*20890*/  FFMA.FTZ R8, R113, UR4, -R2 ;  /* 0x0000000471087c23 */ /* 0x000fe20008010802 */
[----:B------:R-:W-:Y:S01]  /*208a0*/  LDSM.16.MT88.4 R28, [R48+0xa800] ;  /* 0x00a80000301c783b */ /* 0x000fe20000004200 */
[----:B------:R5:W-:Y:S01]  /*208b0*/  MUFU.EX2 R40, R7 ;  /* 0x0000000700287308 */ /* 0x000be20000000800 */
[----:B------:R-:W-:Y:S01]  /*208c0*/  MOV R94, R247 ;  /* 0x000000f7005e7202 */ /* 0x000fe20000000f00 */
[----:B-1----:R-:W-:Y:S01]  /*208d0*/  FFMA.FTZ R6, R106, UR4, -R0 ;  /* 0x000000046a067c23 */ /* 0x002fe20008010800 */
[----:B------:R-:W-:Y:S01]  /*208e0*/  LDSM.16.MT88.4 R24, [R49] ;  /* 0x000000003118783b */ /* 0x000fe20000004200 */
[----:B------:R1:W-:Y:S01]  /*208f0*/  MUFU.EX2 R113, R9 ;  /* 0x0000000900717308 */ /* 0x0003e20000000800 */
[----:B---3--:R-:W-:-:S02]  /*20900*/  FFMA.FTZ R4, R104, UR4, -R2 ;  /* 0x0000000468047c23 */ /* 0x008fc40008010802 */
[----:B------:R-:W-:Y:S01]  /*20910*/  LDSM.16.MT88.4 R60, [R49+0x1800] ;  /* 0x00180000313c783b */ /* 0x000fe20000004200 */
[----:B------:R3:W-:Y:S01]  /*20920*/  MUFU.EX2 R34, R6 ;  /* 0x0000000600227308 */ /* 0x0007e20000000800 */
[----:B----4-:R-:W-:-:S03]  /*20930*/  FSEL R5, R82, RZ, P2 ;  /* 0x000000ff52057208 */ /* 0x010fc60001000000 */
[----:B------:R4:W-:Y:S01]  /*20940*/  MUFU.EX2 R41, R4 ;  /* 0x0000000400297308 */ /* 0x0009e20000000800 */
[----:B-----5:R-:W-:Y:S01]  /*20950*/  MOV R7, 0x20 ;  /* 0x0000002000077802 */ /* 0x020fe20000000f00 */
[----:B------:R-:W-:Y:S02]  /*20960*/  FADD.FTZ R5, R36, -R5 ;  /* 0x8000000524057221 */ /* 0x000fe40000010000 */
[----:B------:R-:W-:Y:S01]  /*20970*/  LDSM.16.MT88.4 R36, [R49+0x800] ;  /* 0x000800003124783b */ /* 0x000fe20000004200 */
[----:B-1----:R-:W-:Y:S01]  /*20980*/  FFMA.FTZ R9, R129, UR4, -R0 ;  /* 0x0000000481097c23 */ /* 0x002fe20008010800 */
[----:B------:R-:W-:Y:S01]  /*20990*/  FMUL.FTZ R5, R5, UR4 ;  /* 0x0000000405057c20 */ /* 0x000fe20008410000 */
[----:B---3--:R-:W-:-:S03]  /*209a0*/  FSEL R6, R81, RZ, P1 ;  /* 0x000000ff51067208 */ /* 0x008fc60000800000 */
[----:B------:R-:W1:Y:S01]  /*209b0*/  MUFU.EX2 R80, R5 ;  /* 0x0000000500507308 */ /* 0x000e620000000800 */
[----:B----4-:R-:W-:Y:S01]  /*209c0*/  FFMA.FTZ R4, R105, UR4, -R0 ;  /* 0x0000000469047c23 */ /* 0x010fe20008010800 */
[----:B------:R-:W-:Y:S01]  /*209d0*/  FADD.FTZ R6, R3, -R6 ;  /* 0x8000000603067221 */ /* 0x000fe20000010000 */
[----:B------:R-:W-:Y:S01]  /*209e0*/  SEL R3, R7, 0xffffffe0, !P3 ;  /* 0xffffffe007037807 */ /* 0x000fe20005800000 */
[----:B------:R3:W-:Y:S02]  /*209f0*/  MUFU.EX2 R105, R8 ;  /* 0x0000000800697308 */ /* 0x0007e40000000800 */
[----:B------:R-:W-:Y:S01]  /*20a00*/  FMUL.FTZ R6, R6, UR4 ;  /* 0x0000000406067c20 */ /* 0x000fe20008410000 */
[C---:B------:R-:W-:Y:S01]  /*20a10*/  IADD3 R50, PT, PT, R3.reuse, R48, RZ ;  /* 0x0000003003327210 */ /* 0x040fe20007ffe0ff */
[----:B------:R4:W5:Y:S01]  /*20a20*/  MUFU.EX2 R79, R4 ;  /* 0x00000004004f7308 */ /* 0x0009620000000800 */
[----:B------:R-:W-:Y:S01]  /*20a30*/  IADD3 R51, PT, PT, R3, R49, RZ ;  /* 0x0000003103337210 */ /* 0x000fe20007ffe0ff */
[----:B------:R-:W-:-:S02]  /*20a40*/  FFMA.FTZ R3, R112, UR4, -R2 ;  /* 0x0000000470037c23 */ /* 0x000fc40008010802 */
[----:B------:R2:W2:Y:S01]  /*20a50*/  MUFU.EX2 R11, R6 ;  /* 0x00000006000b7308 */ /* 0x0004a20000000800 */
[----:B------:R-:W2:Y:S01]  /*20a60*/  LDSM.16.MT88.4 R16, [R50+0xa000] ;  /* 0x00a000003210783b */ /* 0x000ea20000004200 */
[-C--:B-1----:R-:W-:Y:S01]  /*20a70*/  FMUL.FTZ R136, R136, R80.reuse ;  /* 0x0000005088887220 */ /* 0x082fe20000410000 */
[-C--:B------:R-:W-:Y:S01]  /*20a80*/  FMUL.FTZ R137, R137, R80.reuse ;  /* 0x0000005089897220 */ /* 0x080fe20000410000 */
[-C--:B------:R-:W-:Y:S01]  /*20a90*/  FMUL.FTZ R140, R140, R80.reuse ;  /* 0x000000508c8c7220 */ /* 0x080fe20000410000 */
[-C--:B------:R-:W-:Y:S01]  /*20aa0*/  FMUL.FTZ R141, R141, R80.reuse ;  /* 0x000000508d8d7220 */ /* 0x080fe20000410000 */
[----:B------:R-:W-:Y:S01]  /*20ab0*/  LDSM.16.MT88.4 R20, [R50+0xa800] ;  /* 0x00a800003214783b */ /* 0x000fe20000004200 */
[----:B------:R1:W-:Y:S01]  /*20ac0*/  MUFU.EX2 R32, R3 ;  /* 0x0000000300207308 */ /* 0x0003e20000000800 */
[--C-:B---3--:R-:W-:Y:S01]  /*20ad0*/  FFMA.FTZ R8, R115, UR4, -R0.reuse ;  /* 0x0000000473087c23 */ /* 0x108fe20008010800 */
[-C--:B------:R-:W-:Y:S01]  /*20ae0*/  FMUL.FTZ R144, R144, R80.reuse ;  /* 0x0000005090907220 */ /* 0x080fe20000410000 */
[----:B----4-:R-:W-:Y:S01]  /*20af0*/  FFMA.FTZ R4, R108, UR4, -R0 ;  /* 0x000000046c047c23 */ /* 0x010fe20008010800 */
[----:B-----5:R-:W-:Y:S01]  /*20b00*/  F2FP.F16.F32.PACK_AB R5, R34, R79 ;  /* 0x0000004f2205723e */ /* 0x020fe200000000ff */
[-C--:B------:R-:W-:Y:S01]  /*20b10*/  FMUL.FTZ R145, R145, R80.reuse ;  /* 0x0000005091917220 */ /* 0x080fe20000410000 */
[-C--:B------:R-:W-:Y:S01]  /*20b20*/  FMUL.FTZ R148, R148, R80.reuse ;  /* 0x0000005094947220 */ /* 0x080fe20000410000 */
[----:B------:R3:W4:Y:S01]  /*20b30*/  MUFU.EX2 R33, R4 ;  /* 0x0000000400217308 */ /* 0x0007220000000800 */
[----:B--2---:R-:W-:Y:S01]  /*20b40*/  F2FP.F16.F32.PACK_AB R6, R35, R41 ;  /* 0x000000292306723e */ /* 0x004fe200000000ff */
[-C--:B------:R-:W-:Y:S01]  /*20b50*/  FMUL.FTZ R138, R138, R11.reuse ;  /* 0x0000000b8a8a7220 */ /* 0x080fe20000410000 */
[-C--:B------:R-:W-:Y:S01]  /*20b60*/  FMUL.FTZ R139, R139, R11.reuse ;  /* 0x0000000b8b8b7220 */ /* 0x080fe20000410000 */
[-C--:B------:R-:W-:Y:S01]  /*20b70*/  FMUL.FTZ R142, R142, R11.reuse ;  /* 0x0000000b8e8e7220 */ /* 0x080fe20000410000 */
[-C--:B------:R-:W-:Y:S01]  /*20b80*/  FMUL.FTZ R143, R143, R11.reuse ;  /* 0x0000000b8f8f7220 */ /* 0x080fe20000410000 */
[-C--:B------:R-:W-:Y:S01]  /*20b90*/  FMUL.FTZ R146, R146, R11.reuse ;  /* 0x0000000b92927220 */ /* 0x080fe20000410000 */
[----:B-1----:R-:W-:Y:S01]  /*20ba0*/  FFMA.FTZ R3, R110, UR4, -R2 ;  /* 0x000000046e037c23 */ /* 0x002fe20008010802 */
[-C--:B------:R-:W-:Y:S01]  /*20bb0*/  FMUL.FTZ R147, R147, R11.reuse ;  /* 0x0000000b93937220 */ /* 0x080fe20000410000 */
[-C--:B------:R-:W-:Y:S01]  /*20bc0*/  FMUL.FTZ R149, R149, R80.reuse ;  /* 0x0000005095957220 */ /* 0x080fe20000410000 */
[-C--:B------:R-:W-:Y:S01]  /*20bd0*/  FMUL.FTZ R150, R150, R11.reuse ;  /* 0x0000000b96967220 */ /* 0x080fe20000410000 */
[----:B------:R1:W-:Y:S01]  /*20be0*/  MUFU.EX2 R108, R3 ;  /* 0x00000003006c7308 */ /* 0x0003e20000000800 */
[-C--:B------:R-:W-:Y:S01]  /*20bf0*/  FMUL.FTZ R151, R151, R11.reuse ;  /* 0x0000000b97977220 */ /* 0x080fe20000410000 */
[----:B------:R-:W-:Y:S01]  /*20c00*/  FMUL.FTZ R160, R160, R80 ;  /* 0x00000050a0a07220 */ /* 0x000fe20000410000 */
[----:B---3--:R-:W-:Y:S01]  /*20c10*/  F2FP.F16.F32.PACK_AB R4, R93, R10 ;  /* 0x0000000a5d04723e */ /* 0x008fe200000000ff */
[----:B------:R2:W-:Y:S01]  /*20c20*/  MUFU.EX2 R95, R8 ;  /* 0x00000008005f7308 */ /* 0x0005e20000000800 */
[----:B----4-:R-:W-:Y:S01]  /*20c30*/  F2FP.F16.F32.PACK_AB R7, R33, R40 ;  /* 0x000000282107723e */ /* 0x010fe200000000ff */
        /* <DEDUP_REMOVED lines=8> */
[--C-:B-1----:R-:W-:Y:S01]  /*20cc0*/  FFMA.FTZ R3, R118, UR4, -R0.reuse ;  /* 0x0000000476037c23 */ /* 0x102fe20008010800 */
[-C--:B------:R-:W-:Y:S01]  /*20cd0*/  FMUL.FTZ R152, R152, R80.reuse ;  /* 0x0000005098987220 */ /* 0x080fe20000410000 */
[-C--:B------:R-:W-:Y:S01]  /*20ce0*/  FMUL.FTZ R153, R153, R80.reuse ;  /* 0x0000005099997220 */ /* 0x080fe20000410000 */
[-C--:B------:R-:W-:Y:S01]  /*20cf0*/  FMUL.FTZ R154, R154, R11.reuse ;  /* 0x0000000b9a9a7220 */ /* 0x080fe20000410000 */
[----:B------:R1:W-:Y:S01]  /*20d00*/  MUFU.EX2 R106, R3 ;  /* 0x00000003006a7308 */ /* 0x0003e20000000800 */
[--C-:B--2---:R-:W-:Y:S01]  /*20d10*/  FFMA.FTZ R8, R117, UR4, -R0.reuse ;  /* 0x0000000475087c23 */ /* 0x104fe20008010800 */
[C---:B------:R-:W-:Y:S01]  /*20d20*/  HMMA.16816.F32 R140, R4.reuse, R14, R140 ;  /* 0x0000000e048c723c */ /* 0x040fe2000000188c */
[----:B------:R-:W2:Y:S01]  /*20d30*/  LDSM.16.MT88.4 R12, [R51] ;  /* 0x00000000330c783b */ /* 0x000ea20000004200 */
[-C--:B------:R-:W-:Y:S01]  /*20d40*/  FMUL.FTZ R155, R155, R11.reuse ;  /* 0x0000000b9b9b7220 */ /* 0x080fe20000410000 */
[----:B------:R3:W-:Y:S01]  /*20d50*/  MUFU.EX2 R112, R8 ;  /* 0x0000000800707308 */ /* 0x0007e20000000800 */
[-C--:B------:R-:W-:Y:S01]  /*20d60*/  FMUL.FTZ R156, R156, R80.reuse ;  /* 0x000000509c9c7220 */ /* 0x080fe20000410000 */
[----:B------:R-:W-:Y:S01]  /*20d70*/  FMUL.FTZ R157, R157, R80 ;  /* 0x000000509d9d7220 */ /* 0x000fe20000410000 */
[-C--:B------:R-:W-:Y:S01]  /*20d80*/  FMUL.FTZ R158, R158, R11.reuse ;  /* 0x0000000b9e9e7220 */ /* 0x080fe20000410000 */
[----:B------:R-:W-:Y:S01]  /*20d90*/  FMUL.FTZ R159, R159, R11 ;  /* 0x0000000b9f9f7220 */ /* 0x000fe20000410000 */
[----:B------:R-:W-:Y:S01]  /*20da0*/  HMMA.16816.F32 R144, R4, R16, R144 ;  /* 0x000000100490723c */ /* 0x000fe20000001890 */
[----:B------:R4:W-:Y:S01]  /*20db0*/  MUFU.EX2 R252, R9 ;  /* 0x0000000900fc7308 */ /* 0x0009e20000000800 */
[----:B------:R-:W-:Y:S01]  /*20dc0*/  MOV R115, R34 ;  /* 0x0000002200737202 */ /* 0x000fe20000000f00 */
[----:B-1----:R-:W-:-:S04]  /*20dd0*/  FFMA.FTZ R3, R119, UR4, -R0 ;  /* 0x0000000477037c23 */ /* 0x002fc80008010800 */
[----:B------:R1:W5:Y:S01]  /*20de0*/  MUFU.EX2 R110, R3 ;  /* 0x00000003006e7308 */ /* 0x0003620000000800 */
[----:B------:R-:W-:Y:S01]  /*20df0*/  HMMA.16816.F32 R148, R4, R18, R148 ;  /* 0x000000120494723c */ /* 0x000fe20000001894 */
[----:B---3--:R-:W-:-:S04]  /*20e00*/  FFMA.FTZ R8, R125, UR4, -R2 ;  /* 0x000000047d087c23 */ /* 0x008fc80008010802 */
[----:B------:R3:W-:Y:S01]  /*20e10*/  MUFU.EX2 R104, R8 ;  /* 0x0000000800687308 */ /* 0x0007e20000000800 */
[----:B----4-:R-:W-:Y:S02]  /*20e20*/  FFMA.FTZ R9, R169, UR4, -R0 ;  /* 0x00000004a9097c23 */ /* 0x010fe40008010800 */
[----:B------:R-:W-:Y:S02]  /*20e30*/  HMMA.16816.F32 R152, R4, R24, R152 ;  /* 0x000000180498723c */ /* 0x000fe40000001898 */
[----:B------:R4:W-:Y:S01]  /*20e40*/  MUFU.EX2 R169, R9 ;  /* 0x0000000900a97308 */ /* 0x0009e20000000800 */
[----:B-1----:R-:W-:-:S05]  /*20e50*/  FFMA.FTZ R3, R124, UR4, -R2 ;  /* 0x000000047c037c23 */ /* 0x002fca0008010802 */
[----:B------:R-:W-:Y:S01]  /*20e60*/  HMMA.16816.F32 R156, R4, R26, R156 ;  /* 0x0000001a049c723c */ /* 0x000fe2000000189c */
[----:B------:R1:W1:Y:S01]  /*20e70*/  MUFU.EX2 R111, R3 ;  /* 0x00000003006f7308 */ /* 0x0002620000000800 */
[----:B---3--:R-:W-:-:S04]  /*20e80*/  FFMA.FTZ R8, R122, UR4, -R2 ;  /* 0x000000047a087c23 */ /* 0x008fc80008010802 */
[----:B------:R3:W-:Y:S02]  /*20e90*/  MUFU.EX2 R119, R8 ;  /* 0x0000000800777308 */ /* 0x0007e40000000800 */
[----:B--2---:R-:W-:Y:S01]  /*20ea0*/  HMMA.16816.F32 R160, R4, R12, R160 ;  /* 0x0000000c04a0723c */ /* 0x004fe200000018a0 */
[----:B----4-:R-:W-:Y:S01]  /*20eb0*/  FFMA.FTZ R9, R179, UR4, -R0 ;  /* 0x00000004b3097c23 */ /* 0x010fe20008010800 */
[----:B-----5:R-:W-:Y:S01]  /*20ec0*/  MOV R179, R110 ;  /* 0x0000006e00b37202 */ /* 0x020fe20000000f00 */
[----:B-1----:R-:W-:-:S05]  /*20ed0*/  FFMA.FTZ R3, R123, UR4, -R2 ;  /* 0x000000047b037c23 */ /* 0x002fca0008010802 */
[----:B------:R-:W-:Y:S01]  /*20ee0*/  HMMA.16816.F32 R164, R4, R14, R164 ;  /* 0x0000000e04a4723c */ /* 0x000fe200000018a4 */
[----:B------:R-:W1:Y:S01]  /*20ef0*/  LDSM.16.MT88.4 R12, [R51+0x800] ;  /* 0x00080000330c783b */ /* 0x000e620000004200 */
[----:B------:R-:W-:Y:S01]  /*20f00*/  F2FP.F16.F32.PACK_AB R4, R105, R32 ;  /* 0x000000206904723e */ /* 0x000fe200000000ff */
[----:B------:R2:W-:Y:S01]  /*20f10*/  MUFU.EX2 R118, R3 ;  /* 0x0000000300767308 */ /* 0x0005e20000000800 */
[----:B------:R-:W-:Y:S01]  /*20f20*/  F2FP.F16.F32.PACK_AB R5, R106, R95 ;  /* 0x0000005f6a05723e */ /* 0x000fe200000000ff */
[--C-:B---3--:R-:W-:Y:S01]  /*20f30*/  FFMA.FTZ R8, R127, UR4, -R0.reuse ;  /* 0x000000047f087c23 */ /* 0x108fe20008010800 */
[----:B------:R-:W-:Y:S02]  /*20f40*/  F2FP.F16.F32.PACK_AB R6, R113, R108 ;  /* 0x0000006c7106723e */ /* 0x000fe400000000ff */
[----:B------:R-:W-:Y:S01]  /*20f50*/  F2FP.F16.F32.PACK_AB R7, R110, R112 ;  /* 0x000000706e07723e */ /* 0x000fe200000000ff */
[----:B------:R3:W-:Y:S06]  /*20f60*/  MUFU.EX2 R117, R8 ;  /* 0x0000000800757308 */ /* 0x0007ec0000000800 */
[----:B------:R-:W-:Y:S01]  /*20f70*/  HMMA.16816.F32 R24, R4, R20, R144 ;  /* 0x000000140418723c */ /* 0x000fe20000001890 */
[----:B--2---:R-:W-:-:S04]  /*20f80*/  FFMA.FTZ R3, R128, UR4, -R0 ;  /* 0x0000000480037c23 */ /* 0x004fc80008010800 */
[----:B------:R2:W4:Y:S03]  /*20f90*/  MUFU.EX2 R107, R3 ;  /* 0x00000003006b7308 */ /* 0x0005260000000800 */
[----:B------:R-:W-:Y:S01]  /*20fa0*/  HMMA.16816.F32 R148, R4, R22, R148 ;  /* 0x000000160494723c */ /* 0x000fe20000001894 */
[----:B------:R-:W5:Y:S01]  /*20fb0*/  LDSM.16.MT88.4 R20, [R48+0xb000] ;  /* 0x00b000003014783b */ /* 0x000f620000004200 */
[----:B---3--:R-:W-:-:S04]  /*20fc0*/  FFMA.FTZ R8, R133, UR4, -R2 ;  /* 0x0000000485087c23 */ /* 0x008fc80008010802 */
[----:B------:R3:W-:Y:S02]  /*20fd0*/  MUFU.EX2 R247, R8 ;  /* 0x0000000800f77308 */ /* 0x0007e40000000800 */
[C---:B------:R-:W-:Y:S01]  /*20fe0*/  HMMA.16816.F32 R16, R4.reuse, R28, R136 ;  /* 0x0000001c0410723c */ /* 0x040fe20000001888 */
[----:B------:R-:W-:Y:S02]  /*20ff0*/  MOV R136, R35 ;  /* 0x0000002300887202 */ /* 0x000fe40000000f00 */
[----:B------:R-:W-:Y:S01]  /*21000*/  MOV R139, R248 ;  /* 0x000000f8008b7202 */ /* 0x000fe20000000f00 */
[----:B--2---:R-:W-:Y:S01]  /*21010*/  FFMA.FTZ R3, R126, UR4, -R0 ;  /* 0x000000047e037c23 */ /* 0x004fe20008010800 */
[----:B------:R-:W-:Y:S02]  /*21020*/  MOV R138, R41 ;  /* 0x00000029008a7202 */ /* 0x000fe40000000f00 */
[----:B------:R-:W-:Y:S01]  /*21030*/  MOV R137, R40 ;  /* 0x0000002800897202 */ /* 0x000fe20000000f00 */
[----:B------:R2:W4:Y:S01]  /*21040*/  MUFU.EX2 R251, R3 ;  /* 0x0000000300fb7308 */ /* 0x0005220000000800 */
[----:B------:R-:W-:Y:S01]  /*21050*/  HMMA.16816.F32 R28, R4, R30, R140 ;  /* 0x0000001e041c723c */ /* 0x000fe2000000188c */
[----:B------:R-:W-:-:S02]  /*21060*/  MOV R143, R33 ;  /* 0x00000021008f7202 */ /* 0x000fc40000000f00 */
[----:B------:R-:W-:Y:S01]  /*21070*/  MOV R142, R32 ;  /* 0x00000020008e7202 */ /* 0x000fe20000000f00 */
[--C-:B---3--:R-:W-:Y:S01]  /*21080*/  FFMA.FTZ R8, R134, UR4, -R2.reuse ;  /* 0x0000000486087c23 */ /* 0x108fe20008010802 */
[----:B------:R-:W3:Y:S03]  /*21090*/  LDSM.16.MT88.4 R32, [R50+0xb000] ;  /* 0x00b000003220783b */ /* 0x000ee60000004200 */
[----:B------:R-:W-:Y:S01]  /*210a0*/  HMMA.16816.F32 R52, R4, R36, R152 ;  /* 0x000000240434723c */ /* 0x000fe20000001898 */
[----:B------:R1:W-:Y:S01]  /*210b0*/  MUFU.EX2 R249, R8 ;  /* 0x0000000800f97308 */ /* 0x0003e20000000800 */
[----:B--2---:R-:W-:-:S06]  /*210c0*/  FFMA.FTZ R3, R132, UR4, -R2 ;  /* 0x0000000484037c23 */ /* 0x004fcc0008010802 */
[C---:B------:R-:W-:Y:S01]  /*210d0*/  HMMA.16816.F32 R64, R4.reuse, R38, R156 ;  /* 0x000000260440723c */ /* 0x040fe2000000189c */
[----:B------:R-:W2:Y:S01]  /*210e0*/  LDSM.16.MT88.4 R36, [R49+0x1000] ;  /* 0x001000003124783b */ /* 0x000ea20000004200 */
[----:B------:R4:W2:Y:S04]  /*210f0*/  MUFU.EX2 R248, R3 ;  /* 0x0000000300f87308 */ /* 0x0008a80000000800 */
[----:B------:R5:W-:Y:S01]  /*21100*/  MUFU.EX2 R158, R9 ;  /* 0x00000009009e7308 */ /* 0x000be20000000800 */
[----:B-1----:R-:W-:Y:S01]  /*21110*/  FFMA.FTZ R8, R135, UR4, -R0 ;  /* 0x0000000487087c23 */ /* 0x002fe20008010800 */
[C---:B------:R-:W-:Y:S03]  /*21120*/  HMMA.16816.F32 R56, R4.reuse, R12, R160 ;  /* 0x0000000c0438723c */ /* 0x040fe600000018a0 */
[----:B------:R1:W-:Y:S05]  /*21130*/  MUFU.EX2 R246, R8 ;  /* 0x0000000800f67308 */ /* 0x0003ea0000000800 */
[----:B------:R-:W-:Y:S01]  /*21140*/  HMMA.16816.F32 R164, R4, R14, R164 ;  /* 0x0000000e04a4723c */ /* 0x000fe200000018a4 */
[----:B------:R-:W2:Y:S01]  /*21150*/  LDSM.16.MT88.4 R12, [R51+0x1000] ;  /* 0x00100000330c783b */ /* 0x000ea20000004200 */
[----:B------:R-:W-:Y:S01]  /*21160*/  F2FP.F16.F32.PACK_AB R4, R104, R111 ;  /* 0x0000006f6804723e */ /* 0x000fe200000000ff */
[----:B----4-:R-:W-:Y:S01]  /*21170*/  FFMA.FTZ R3, R131, UR4, -R2 ;  /* 0x0000000483037c23 */ /* 0x010fe20008010802 */
[----:B------:R-:W-:Y:S01]  /*21180*/  F2FP.F16.F32.PACK_AB R5, R252, R107 ;  /* 0x0000006bfc05723e */ /* 0x000fe200000000ff */
[----:B-----5:R-:W-:Y:S01]  /*21190*/  FFMA.FTZ R9, R187, UR4, -R0 ;  /* 0x00000004bb097c23 */ /* 0x020fe20008010800 */
[----:B------:R-:W-:Y:S01]  /*211a0*/  F2FP.F16.F32.PACK_AB R6, R119, R118 ;  /* 0x000000767706723e */ /* 0x000fe200000000ff */
[----:B------:R4:W-:Y:S01]  /*211b0*/  MUFU.EX2 R250, R3 ;  /* 0x0000000300fa7308 */ /* 0x0009e20000000800 */
[----:B------:R-:W-:Y:S01]  /*211c0*/  F2FP.F16.F32.PACK_AB R7, R251, R117 ;  /* 0x00000075fb07723e */ /* 0x000fe200000000ff */
[----:B-1----:R-:W-:Y:S01]  /*211d0*/  FFMA.FTZ R8, R175, UR4, -R2 ;  /* 0x00000004af087c23 */ /* 0x002fe20008010802 */
[----:B------:R-:W-:-:S02]  /*211e0*/  MOV R187, R143 ;  /* 0x0000008f00bb7202 */ /* 0x000fc40000000f00 */
[----:B------:R-:W-:Y:S01]  /*211f0*/  MOV R175, R104 ;  /* 0x0000006800af7202 */ /* 0x000fe20000000f00 */
[----:B------:R1:W-:Y:S02]  /*21200*/  MUFU.EX2 R162, R8 ;  /* 0x0000000800a27308 */ /* 0x0003e40000000800 */
[----:B------:R-:W-:Y:S01]  /*21210*/  HMMA.16816.F32 R44, R4, R20, R16 ;  /* 0x00000014042c723c */ /* 0x000fe20000001810 */
[----:B------:R-:W-:Y:S01]  /*21220*/  LDSM.16.MT88.4 R16, [R50+0xb800] ;  /* 0x00b800003210783b */ /* 0x000fe20000004200 */
[----:B----4-:R-:W-:-:S06]  /*21230*/  FFMA.FTZ R3, R170, UR4, -R0 ;  /* 0x00000004aa037c23 */ /* 0x010fcc0008010800 */
[----:B------:R-:W-:Y:S01]  /*21240*/  HMMA.16816.F32 R28, R4, R22, R28 ;  /* 0x00000016041c723c */ /* 0x000fe2000000181c */
[----:B------:R-:W4:Y:S01]  /*21250*/  LDSM.16.MT88.4 R20, [R48+0xb800] ;  /* 0x00b800003014783b */ /* 0x000f220000004200 */
[----:B------:R5:W4:Y:S01]  /*21260*/  MUFU.EX2 R170, R3 ;  /* 0x0000000300aa7308 */ /* 0x000b220000000800 */
[----:B-1----:R-:W-:-:S05]  /*21270*/  FFMA.FTZ R8, R116, UR4, -R2 ;  /* 0x0000000474087c23 */ /* 0x002fca0008010802 */
[----:B---3--:R-:W-:Y:S01]  /*21280*/  HMMA.16816.F32 R24, R4, R32, R24 ;  /* 0x000000200418723c */ /* 0x008fe20000001818 */
[----:B------:R1:W-:Y:S01]  /*21290*/  MUFU.EX2 R163, R8 ;  /* 0x0000000800a37308 */ /* 0x0003e20000000800 */
[----:B-----5:R-:W-:-:S06]  /*212a0*/  FFMA.FTZ R3, R168, UR4, -R0 ;  /* 0x00000004a8037c23 */ /* 0x020fcc0008010800 */
[----:B--2---:R-:W-:Y:S01]  /*212b0*/  HMMA.16816.F32 R52, R4, R36, R52 ;  /* 0x000000240434723c */ /* 0x004fe20000001834 */
[----:B------:R2:W3:Y:S01]  /*212c0*/  MUFU.EX2 R168, R3 ;  /* 0x0000000300a87308 */ /* 0x0004e20000000800 */
[----:B-1----:R-:W-:Y:S01]  /*212d0*/  FFMA.FTZ R8, R178, UR4, -R0 ;  /* 0x00000004b2087c23 */ /* 0x002fe20008010800 */
[----:B------:R-:W-:-:S05]  /*212e0*/  MOV R178, R113 ;  /* 0x0000007100b27202 */ /* 0x000fca0000000f00 */
[C---:B------:R-:W-:Y:S01]  /*212f0*/  HMMA.16816.F32 R64, R4.reuse, R38, R64 ;  /* 0x000000260440723c */ /* 0x040fe20000001840 */
[----:B------:R-:W1:Y:S01]  /*21300*/  LDSM.16.MT88.4 R36, [R51+0x1800] ;  /* 0x001800003324783b */ /* 0x000e620000004200 */
[----:B------:R5:W-:Y:S06]  /*21310*/  MUFU.EX2 R159, R8 ;  /* 0x00000008009f7308 */ /* 0x000bec0000000800 */
[----:B------:R-:W-:Y:S01]  /*21320*/  HMMA.16816.F32 R56, R4, R12, R56 ;  /* 0x0000000c0438723c */ /* 0x000fe20000001838 */
[----:B--2---:R-:W-:Y:S01]  /*21330*/  FFMA.FTZ R3, R176, UR4, -R2 ;  /* 0x00000004b0037c23 */ /* 0x004fe20008010802 */
[----:B------:R-:W-:-:S03]  /*21340*/  MOV R176, R118 ;  /* 0x0000007600b07202 */ /* 0x000fc60000000f00 */
[----:B------:R2:W1:Y:S03]  /*21350*/  MUFU.EX2 R161, R3 ;  /* 0x0000000300a17308 */ /* 0x0004660000000800 */
[----:B------:R-:W-:Y:S01]  /*21360*/  HMMA.16816.F32 R32, R4, R34, R148 ;  /* 0x000000220420723c */ /* 0x000fe20000001894 */
[----:B-----5:R-:W-:Y:S01]  /*21370*/  FFMA.FTZ R8, R181, UR4, -R2 ;  /* 0x00000004b5087c23 */ /* 0x020fe20008010802 */
[----:B------:R5:W-:Y:S01]  /*21380*/  MUFU.EX2 R149, R9 ;  /* 0x0000000900957308 */ /* 0x000be20000000800 */
[----:B------:R-:W-:-:S03]  /*21390*/  MOV R181, R106 ;  /* 0x0000006a00b57202 */ /* 0x000fc60000000f00 */
[----:B------:R5:W-:Y:S02]  /*213a0*/  MUFU.EX2 R155, R8 ;  /* 0x00000008009b7308 */ /* 0x000be40000000800 */
[----:B------:R-:W-:Y:S01]  /*213b0*/  HMMA.16816.F32 R12, R4, R14, R164 ;  /* 0x0000000e040c723c */ /* 0x000fe200000018a4 */
[----:B------:R-:W-:Y:S02]  /*213c0*/  F2FP.F16.F32.PACK_AB R4, R247, R248 ;  /* 0x000000f8f704723e */ /* 0x000fe400000000ff */
[----:B----4-:R-:W-:Y:S01]  /*213d0*/  F2FP.F16.F32.PACK_AB R5, R169, R170 ;  /* 0x000000aaa905723e */ /* 0x010fe200000000ff */
[----:B--2---:R-:W-:Y:S01]  /*213e0*/  FFMA.FTZ R3, R173, UR4, -R2 ;  /* 0x00000004ad037c23 */ /* 0x004fe20008010802 */
[----:B------:R-:W-:Y:S02]  /*213f0*/  F2FP.F16.F32.PACK_AB R6, R249, R250 ;  /* 0x000000faf906723e */ /* 0x000fe400000000ff */
[----:B---3--:R-:W-:Y:S01]  /*21400*/  F2FP.F16.F32.PACK_AB R7, R168, R246 ;  /* 0x000000f6a807723e */ /* 0x008fe200000000ff */
[----:B------:R2:W-:Y:S01]  /*21410*/  MUFU.EX2 R164, R3 ;  /* 0x0000000300a47308 */ /* 0x0005e20000000800 */
[----:B------:R-:W-:Y:S01]  /*21420*/  MOV R167, R139 ;  /* 0x0000008b00a77202 */ /* 0x000fe20000000f00 */
[----:B-----5:R-:W-:Y:S01]  /*21430*/  FFMA.FTZ R9, R194, UR4, -R0 ;  /* 0x00000004c2097c23 */ /* 0x020fe20008010800 */
[----:B------:R-:W-:Y:S01]  /*21440*/  MOV R166, R119 ;  /* 0x0000007700a67202 */ /* 0x000fe20000000f00 */
[----:B------:R-:W-:Y:S01]  /*21450*/  FFMA.FTZ R8, R184, UR4, -R2 ;  /* 0x00000004b8087c23 */ /* 0x000fe20008010802 */
[----:B------:R-:W-:Y:S01]  /*21460*/  MOV R165, R117 ;  /* 0x0000007500a57202 */ /* 0x000fe20000000f00 */
[----:B------:R-:W-:Y:S01]  /*21470*/  HMMA.16816.F32 R44, R4, R20, R44 ;  /* 0x00000014042c723c */ /* 0x000fe2000000182c */
[----:B------:R-:W-:Y:S01]  /*21480*/  MOV R173, R107 ;  /* 0x0000006b00ad7202 */ /* 0x000fe20000000f00 */
[----:B------:R3:W-:Y:S01]  /*21490*/  MUFU.EX2 R156, R8 ;  /* 0x00000008009c7308 */ /* 0x0007e20000000800 */
[----:B------:R-:W-:-:S02]  /*214a0*/  MOV R194, R94 ;  /* 0x0000005e00c27202 */ /* 0x000fc40000000f00 */
[----:B------:R-:W-:-:S03]  /*214b0*/  MOV R184, R95 ;  /* 0x0000005f00b87202 */ /* 0x000fc60000000f00 */
[----:B------:R-:W-:Y:S01]  /*214c0*/  HMMA.16816.F32 R40, R4, R22, R28 ;  /* 0x000000160428723c */ /* 0x000fe2000000181c */
[----:B------:R-:W4:Y:S01]  /*214d0*/  LDSM.16.MT88.4 R20, [R48+0xc000] ;  /* 0x00c000003014783b */ /* 0x000f220000004200 */
[----:B--2---:R-:W-:Y:S01]  /*214e0*/  FFMA.FTZ R3, R180, UR4, -R0 ;  /* 0x00000004b4037c23 */ /* 0x004fe20008010800 */
[----:B------:R-:W-:-:S03]  /*214f0*/  MOV R180, R111 ;  /* 0x0000006f00b47202 */ /* 0x000fc60000000f00 */
[----:B------:R2:W5:Y:S02]  /*21500*/  MUFU.EX2 R157, R3 ;  /* 0x00000003009d7308 */ /* 0x0005640000000800 */
[----:B------:R-:W-:Y:S01]  /*21510*/  HMMA.16816.F32 R28, R4, R16, R24 ;  /* 0x00000010041c723c */ /* 0x000fe20000001818 */
[----:B------:R-:W4:Y:S01]  /*21520*/  LDSM.16.MT88.4 R24, [R50+0xc000] ;  /* 0x00c000003218783b */ /* 0x000f220000004200 */
[----:B---3--:R-:W-:Y:S01]  /*21530*/  FFMA.FTZ R8, R186, UR4, -R0 ;  /* 0x00000004ba087c23 */ /* 0x008fe20008010800 */
[----:B------:R-:W-:-:S03]  /*21540*/  MOV R186, R136 ;  /* 0x0000008800ba7202 */ /* 0x000fc60000000f00 */
[----:B------:R3:W-:Y:S02]  /*21550*/  MUFU.EX2 R152, R8 ;  /* 0x0000000800987308 */ /* 0x0007e40000000800 */
[----:B------:R-:W-:Y:S01]  /*21560*/  HMMA.16816.F32 R52, R4, R60, R52 ;  /* 0x0000003c0434723c */ /* 0x000fe20000001834 */
[----:B--2---:R-:W-:Y:S01]  /*21570*/  FFMA.FTZ R3, R174, UR4, -R0 ;  /* 0x00000004ae037c23 */ /* 0x004fe20008010800 */
[----:B------:R-:W-:-:S03]  /*21580*/  MOV R174, R112 ;  /* 0x0000007000ae7202 */ /* 0x000fc60000000f00 */
[----:B------:R2:W5:Y:S03]  /*21590*/  MUFU.EX2 R160, R3 ;  /* 0x0000000300a07308 */ /* 0x0005660000000800 */
[----:B------:R-:W-:Y:S01]  /*215a0*/  HMMA.16816.F32 R68, R4, R62, R64 ;  /* 0x0000003e0444723c */ /* 0x000fe20000001840 */
[----:B------:R-:W-:Y:S01]  /*215b0*/  LDSM.16.MT88.4 R64, [R49+0x2800] ;  /* 0x002800003140783b */ /* 0x000fe20000004200 */
[----:B---3--:R-:W-:Y:S01]  /*215c0*/  FFMA.FTZ R8, R192, UR4, -R2 ;  /* 0x00000004c0087c23 */ /* 0x008fe20008010802 */
[----:B------:R-:W-:-:S03]  /*215d0*/  MOV R192, R115 ;  /* 0x0000007300c07202 */ /* 0x000fc60000000f00 */
[----:B------:R3:W-:Y:S02]  /*215e0*/  MUFU.EX2 R146, R8 ;  /* 0x0000000800927308 */ /* 0x0007e40000000800 */
[----:B-1----:R-:W-:Y:S01]  /*215f0*/  HMMA.16816.F32 R60, R4, R36, R56 ;  /* 0x00000024043c723c */ /* 0x002fe20000001838 */
[----:B------:R-:W1:Y:S01]  /*21600*/  LDSM.16.MT88.4 R56, [R49+0x2000] ;  /* 0x002000003138783b */ /* 0x000e620000004200 */
[----:B--2---:R-:W-:Y:S01]  /*21610*/  FFMA.FTZ R3, R182, UR4, -R2 ;  /* 0x00000004b6037c23 */ /* 0x004fe20008010802 */
[----:B------:R-:W-:-:S05]  /*21620*/  MOV R182, R108 ;  /* 0x0000006c00b67202 */ /* 0x000fca0000000f00 */
[C---:B------:R-:W-:Y:S01]  /*21630*/  HMMA.16816.F32 R72, R4.reuse, R18, R32 ;  /* 0x000000120448723c */ /* 0x040fe20000001820 */
[----:B------:R-:W2:Y:S01]  /*21640*/  LDSM.16.MT88.4 R16, [R51+0x2000] ;  /* 0x002000003310783b */ /* 0x000ea20000004200 */
[----:B------:R4:W2:Y:S03]  /*21650*/  MUFU.EX2 R154, R3 ;  /* 0x00000003009a7308 */ /* 0x0008a60000000800 */
[----:B------:R-:W-:Y:S01]  /*21660*/  LDSM.16.MT88.4 R32, [R50+0xc800] ;  /* 0x00c800003220783b */ /* 0x000fe20000004200 */
[----:B---3--:R-:W-:Y:S02]  /*21670*/  FFMA.FTZ R8, R96, UR4, -R2 ;  /* 0x0000000460087c23 */ /* 0x008fe40008010802 */
[----:B------:R-:W-:Y:S01]  /*21680*/  HMMA.16816.F32 R12, R4, R38, R12 ;  /* 0x00000026040c723c */ /* 0x000fe2000000180c */
[----:B------:R-:W-:Y:S01]  /*21690*/  F2FP.F16.F32.PACK_AB R4, R162, R161 ;  /* 0x000000a1a204723e */ /* 0x000fe200000000ff */
[----:B------:R3:W-:Y:S01]  /*216a0*/  MUFU.EX2 R147, R8 ;  /* 0x0000000800937308 */ /* 0x0007e20000000800 */
[----:B-----5:R-:W-:-:S02]  /*216b0*/  F2FP.F16.F32.PACK_AB R5, R158, R157 ;  /* 0x0000009d9e05723e */ /* 0x020fc400000000ff */
[----:B------:R-:W-:Y:S02]  /*216c0*/  F2FP.F16.F32.PACK_AB R6, R163, R164 ;  /* 0x000000a4a306723e */ /* 0x000fe400000000ff */
[----:B------:R-:W-:Y:S01]  /*216d0*/  F2FP.F16.F32.PACK_AB R7, R160, R159 ;  /* 0x0000009fa007723e */ /* 0x000fe200000000ff */
[----:B----4-:R-:W-:Y:S01]  /*216e0*/  FFMA.FTZ R3, R183, UR4, -R2 ;  /* 0x00000004b7037c23 */ /* 0x010fe20008010802 */
[----:B------:R-:W-:-:S03]  /*216f0*/  MOV R183, R105 ;  /* 0x0000006900b77202 */ /* 0x000fc60000000f00 */
[----:B------:R4:W-:Y:S02]  /*21700*/  MUFU.EX2 R153, R3 ;  /* 0x0000000300997308 */ /* 0x0009e40000000800 */
[----:B------:R-:W-:Y:S01]  /*21710*/  HMMA.16816.F32 R44, R4, R20, R44 ;  /* 0x00000014042c723c */ /* 0x000fe2000000182c */
[----:B---3--:R-:W-:-:S07]  /*21720*/  FFMA.FTZ R8, R99, UR4, -R0 ;  /* 0x0000000463087c23 */ /* 0x008fce0008010800 */
[----:B------:R-:W-:Y:S01]  /*21730*/  HMMA.16816.F32 R40, R4, R22, R40 ;  /* 0x000000160428723c */ /* 0x000fe20000001828 */
[----:B------:R-:W3:Y:S01]  /*21740*/  LDSM.16.MT88.4 R20, [R48+0xc800] ;  /* 0x00c800003014783b */ /* 0x000ee20000004200 */
[----:B----4-:R-:W-:Y:S01]  /*21750*/  FFMA.FTZ R3, R189, UR4, -R0 ;  /* 0x00000004bd037c23 */ /* 0x010fe20008010800 */
[----:B------:R-:W-:-:S03]  /*21760*/  MOV R189, R142 ;  /* 0x0000008e00bd7202 */ /* 0x000fc60000000f00 */
[----:B------:R4:W5:Y:S02]  /*21770*/  MUFU.EX2 R150, R3 ;  /* 0x0000000300967308 */ /* 0x0009640000000800 */
[C---:B------:R-:W-:Y:S08]  /*21780*/  HMMA.16816.F32 R28, R4.reuse, R24, R28 ;  /* 0x00000018041c723c */ /* 0x040ff0000000181c */
[----:B------:R-:W-:Y:S01]  /*21790*/  HMMA.16816.F32 R36, R4, R26, R72 ;  /* 0x0000001a0424723c */ /* 0x000fe20000001848 */
[----:B----4-:R-:W-:Y:S01]  /*217a0*/  FFMA.FTZ R3, R185, UR4, -R0 ;  /* 0x00000004b9037c23 */ /* 0x010fe20008010800 */
[----:B------:R-:W-:-:S06]  /*217b0*/  MOV R185, R137 ;  /* 0x0000008900b97202 */ /* 0x000fcc0000000f00 */
[C---:B-1----:R-:W-:Y:S01]  /*217c0*/  HMMA.16816.F32 R52, R4.reuse, R56, R52 ;  /* 0x000000380434723c */ /* 0x042fe20000001834 */
[----:B------:R1:W4:Y:S04]  /*217d0*/  MUFU.EX2 R151, R3 ;  /* 0x0000000300977308 */ /* 0x0003280000000800 */
[----:B------:R5:W-:Y:S03]  /*217e0*/  MUFU.EX2 R137, R9 ;  /* 0x0000000900897308 */ /* 0x000be60000000800 */
[----:B------:R-:W-:Y:S01]  /*217f0*/  HMMA.16816.F32 R68, R4, R58, R68 ;  /* 0x0000003a0444723c */ /* 0x000fe20000001844 */
[----:B-1----:R-:W-:-:S07]  /*21800*/  FFMA.FTZ R3, R193, UR4, -R2 ;  /* 0x00000004c1037c23 */ /* 0x002fce0008010802 */
[----:B--2---:R-:W-:Y:S01]  /*21810*/  HMMA.16816.F32 R56, R4, R16, R60 ;  /* 0x000000100438723c */ /* 0x004fe2000000183c */
[----:B------:R-:W-:Y:S01]  /*21820*/  MOV R193, R138 ;  /* 0x0000008a00c17202 */ /* 0x000fe20000000f00 */
[----:B------:R1:W2:Y:S01]  /*21830*/  MUFU.EX2 R139, R3 ;  /* 0x00000003008b7308 */ /* 0x0002a20000000800 */
[----:B-----5:R-:W-:-:S03]  /*21840*/  FFMA.FTZ R9, R203, UR4, -R0 ;  /* 0x00000004cb097c23 */ /* 0x020fc60008010800 */
[----:B------:R5:W-:Y:S02]  /*21850*/  MUFU.EX2 R138, R8 ;  /* 0x00000008008a7308 */ /* 0x000be40000000800 */
[----:B------:R-:W-:Y:S01]  /*21860*/  HMMA.16816.F32 R12, R4, R18, R12 ;  /* 0x00000012040c723c */ /* 0x000fe2000000180c */
[----:B------:R-:W2:Y:S01]  /*21870*/  LDSM.16.MT88.4 R16, [R51+0x2800] ;  /* 0x002800003310783b */ /* 0x000ea20000004200 */
[----:B------:R-:W-:Y:S01]  /*21880*/  F2FP.F16.F32.PACK_AB R4, R155, R154 ;  /* 0x0000009a9b04723e */ /* 0x000fe200000000ff */
[----:B------:R3:W-:Y:S01]  /*21890*/  MUFU.EX2 R135, R9 ;  /* 0x0000000900877308 */ /* 0x0007e20000000800 */
[----:B------:R-:W-:Y:S02]  /*218a0*/  F2FP.F16.F32.PACK_AB R5, R149, R150 ;  /* 0x000000969505723e */ /* 0x000fe400000000ff */
[----:B------:R-:W-:Y:S02]  /*218b0*/  F2FP.F16.F32.PACK_AB R6, R156, R153 ;  /* 0x000000999c06723e */ /* 0x000fe400000000ff */
[----:B----4-:R-:W-:Y:S01]  /*218c0*/  F2FP.F16.F32.PACK_AB R7, R151, R152 ;  /* 0x000000989707723e */ /* 0x010fe200000000ff */
[----:B-1----:R-:W-:-:S04]  /*218d0*/  FFMA.FTZ R3, R97, UR4, -R2 ;  /* 0x0000000461037c23 */ /* 0x002fc80008010802 */
[----:B------:R1:W-:Y:S01]  /*218e0*/  MUFU.EX2 R148, R3 ;  /* 0x0000000300947308 */ /* 0x0003e20000000800 */
[----:B-----5:R-:W-:Y:S01]  /*218f0*/  FFMA.FTZ R8, R197, UR4, -R2 ;  /* 0x00000004c5087c23 */ /* 0x020fe20008010802 */
[C---:B---3--:R-:W-:Y:S01]  /*21900*/  HMMA.16816.F32 R44, R4.reuse, R20, R44 ;  /* 0x00000014042c723c */ /* 0x048fe2000000182c */
[----:B------:R-:W-:Y:S01]  /*21910*/  MOV R197, R78 ;  /* 0x0000004e00c57202 */ /* 0x000fe20000000f00 */
[--C-:B------:R-:W-:Y:S01]  /*21920*/  FFMA.FTZ R9, R213, UR4, -R0.reuse ;  /* 0x00000004d5097c23 */ /* 0x100fe20008010800 */
[----:B------:R3:W-:Y:S04]  /*21930*/  MUFU.EX2 R143, R8 ;  /* 0x00000008008f7308 */ /* 0x0007e80000000800 */
[----:B------:R4:W-:Y:S01]  /*21940*/  MUFU.EX2 R126, R9 ;  /* 0x00000009007e7308 */ /* 0x0009e20000000800 */
[----:B------:R-:W-:Y:S01]  /*21950*/  HMMA.16816.F32 R40, R4, R22, R40 ;  /* 0x000000160428723c */ /* 0x000fe20000001828 */
[----:B------:R-:W5:Y:S01]  /*21960*/  LDSM.16.MT88.4 R20, [R48+0xd000] ;  /* 0x00d000003014783b */ /* 0x000f620000004200 */
[----:B-1----:R-:W-:Y:S01]  /*21970*/  FFMA.FTZ R3, R195, UR4, -R0 ;  /* 0x00000004c3037c23 */ /* 0x002fe20008010800 */
[----:B------:R-:W-:-:S05]  /*21980*/  MOV R195, R93 ;  /* 0x0000005d00c37202 */ /* 0x000fca0000000f00 */
[----:B------:R-:W-:Y:S01]  /*21990*/  HMMA.16816.F32 R24, R4, R32, R28 ;  /* 0x000000200418723c */ /* 0x000fe2000000181c */
[----:B------:R1:W2:Y:S01]  /*219a0*/  MUFU.EX2 R136, R3 ;  /* 0x0000000300887308 */ /* 0x0002a20000000800 */
[----:B---3--:R-:W-:Y:S01]  /*219b0*/  FFMA.FTZ R8, R83, UR4, -R2 ;  /* 0x0000000453087c23 */ /* 0x008fe20008010802 */
[----:B----4-:R-:W-:-:S03]  /*219c0*/  FFMA.FTZ R9, R207, UR4, -R0 ;  /* 0x00000004cf097c23 */ /* 0x010fc60008010800 */
[----:B------:R3:W-:Y:S02]  /*219d0*/  MUFU.EX2 R141, R8 ;  /* 0x00000008008d7308 */ /* 0x0007e40000000800 */
[----:B------:R-:W-:Y:S01]  /*219e0*/  HMMA.16816.F32 R60, R4, R34, R36 ;  /* 0x00000022043c723c */ /* 0x000fe20000001824 */
[----:B------:R-:W4:Y:S01]  /*219f0*/  LDSM.16.MT88.4 R32, [R50+0xd000] ;  /* 0x00d000003220783b */ /* 0x000f220000004200 */
[----:B------:R2:W-:Y:S01]  /*21a00*/  MUFU.EX2 R113, R9 ;  /* 0x0000000900717308 */ /* 0x0005e20000000800 */
[----:B-1----:R-:W-:-:S05]  /*21a10*/  FFMA.FTZ R3, R98, UR4, -R0 ;  /* 0x0000000462037c23 */ /* 0x002fca0008010800 */
[----:B------:R-:W-:Y:S01]  /*21a20*/  HMMA.16816.F32 R36, R4, R64, R52 ;  /* 0x000000400424723c */ /* 0x000fe20000001834 */
[----:B------:R-:W1:Y:S01]  /*21a30*/  LDSM.16.MT88.4 R52, [R49+0x3000] ;  /* 0x003000003134783b */ /* 0x000e620000004200 */
[----:B------:R5:W4:Y:S01]  /*21a40*/  MUFU.EX2 R145, R3 ;  /* 0x0000000300917308 */ /* 0x000b220000000800 */
[----:B---3--:R-:W-:-:S05]  /*21a50*/  FFMA.FTZ R8, R202, UR4, -R0 ;  /* 0x00000004ca087c23 */ /* 0x008fca0008010800 */
[----:B------:R-:W-:Y:S01]  /*21a60*/  HMMA.16816.F32 R64, R4, R66, R68 ;  /* 0x000000420440723c */ /* 0x000fe20000001844 */
[----:B------:R3:W-:Y:S01]  /*21a70*/  MUFU.EX2 R134, R8 ;  /* 0x0000000800867308 */ /* 0x0007e20000000800 */
[----:B--2---:R-:W-:-:S04]  /*21a80*/  FFMA.FTZ R9, R171, UR4, -R0 ;  /* 0x00000004ab097c23 */ /* 0x004fc80008010800 */
[----:B------:R2:W-:Y:S02]  /*21a90*/  MUFU.EX2 R105, R9 ;  /* 0x0000000900697308 */ /* 0x0005e40000000800 */
[----:B------:R-:W-:Y:S01]  /*21aa0*/  HMMA.16816.F32 R56, R4, R16, R56 ;  /* 0x000000100438723c */ /* 0x000fe20000001838 */
[----:B-----5:R-:W-:Y:S01]  /*21ab0*/  FFMA.FTZ R3, R198, UR4, -R2 ;  /* 0x00000004c6037c23 */ /* 0x020fe20008010802 */
[----:B------:R-:W-:-:S03]  /*21ac0*/  MOV R198, R79 ;  /* 0x0000004f00c67202 */ /* 0x000fc60000000f00 */
[----:B------:R5:W1:Y:S01]  /*21ad0*/  MUFU.EX2 R144, R3 ;  /* 0x0000000300907308 */ /* 0x000a620000000800 */
[----:B---3--:R-:W-:Y:S02]  /*21ae0*/  FFMA.FTZ R8, R208, UR4, -R2 ;  /* 0x00000004d0087c23 */ /* 0x008fe40008010802 */
[----:B------:R-:W-:Y:S01]  /*21af0*/  HMMA.16816.F32 R12, R4, R18, R12 ;  /* 0x00000012040c723c */ /* 0x000fe2000000180c */
[----:B------:R-:W-:Y:S01]  /*21b00*/  F2FP.F16.F32.PACK_AB R4, R146, R139 ;  /* 0x0000008b9204723e */ /* 0x000fe200000000ff */
[----:B------:R-:W3:Y:S01]  /*21b10*/  LDSM.16.MT88.4 R16, [R51+0x3000] ;  /* 0x003000003310783b */ /* 0x000ee20000004200 */
[----:B------:R-:W-:Y:S01]  /*21b20*/  F2FP.F16.F32.PACK_AB R5, R137, R136 ;  /* 0x000000888905723e */ /* 0x000fe200000000ff */
[----:B------:R1:W-:Y:S01]  /*21b30*/  MUFU.EX2 R128, R8 ;  /* 0x0000000800807308 */ /* 0x0003e20000000800 */
[----:B------:R-:W-:Y:S01]  /*21b40*/  F2FP.F16.F32.PACK_AB R6, R147, R148 ;  /* 0x000000949306723e */ /* 0x000fe200000000ff */
[----:B--2---:R-:W-:Y:S01]  /*21b50*/  FFMA.FTZ R9, R102, UR4, -R0 ;  /* 0x0000000466097c23 */ /* 0x004fe20008010800 */
[----:B----4-:R-:W-:-:S03]  /*21b60*/  F2FP.F16.F32.PACK_AB R7, R145, R138 ;  /* 0x0000008a9107723e */ /* 0x010fc600000000ff */
[----:B------:R2:W-:Y:S01]  /*21b70*/  MUFU.EX2 R96, R9 ;  /* 0x0000000900607308 */ /* 0x0005e20000000800 */
[----:B-----5:R-:W-:Y:S01]  /*21b80*/  FFMA.FTZ R3, R196, UR4, -R2 ;  /* 0x00000004c4037c23 */ /* 0x020fe20008010802 */
[----:B------:R-:W-:Y:S01]  /*21b90*/  MOV R196, R10 ;  /* 0x0000000a00c47202 */ /* 0x000fe20000000f00 */
[----:B------:R-:W-:Y:S01]  /*21ba0*/  FFMA.FTZ R10, R222, UR4, -R0 ;  /* 0x00000004de0a7c23 */ /* 0x000fe20008010800 */
[----:B------:R-:W-:Y:S01]  /*21bb0*/  HMMA.16816.F32 R44, R4, R20, R44 ;  /* 0x00000014042c723c */ /* 0x000fe2000000182c */
[----:B------:R4:W-:Y:S01]  /*21bc0*/  MUFU.EX2 R142, R3 ;  /* 0x00000003008e7308 */ /* 0x0009e20000000800 */
[----:B-1----:R-:W-:-:S06]  /*21bd0*/  FFMA.FTZ R8, R204, UR4, -R2 ;  /* 0x00000004cc087c23 */ /* 0x002fcc0008010802 */
[----:B------:R-:W-:Y:S01]  /*21be0*/  HMMA.16816.F32 R40, R4, R22, R40 ;  /* 0x000000160428723c */ /* 0x000fe20000001828 */
[----:B------:R-:W1:Y:S01]  /*21bf0*/  LDSM.16.MT88.4 R20, [R50+0xd800] ;  /* 0x00d800003214783b */ /* 0x000e620000004200 */
[----:B------:R5:W-:Y:S01]  /*21c00*/  MUFU.EX2 R131, R8 ;  /* 0x0000000800837308 */ /* 0x000be20000000800 */
[--C-:B--2---:R-:W-:Y:S01]  /*21c10*/  FFMA.FTZ R9, R216, UR4, -R0.reuse ;  /* 0x00000004d8097c23 */ /* 0x104fe20008010800 */
[----:B----4-:R-:W-:-:S04]  /*21c20*/  FFMA.FTZ R3, R206, UR4, -R0 ;  /* 0x00000004ce037c23 */ /* 0x010fc80008010800 */
[C---:B------:R-:W-:Y:S01]  /*21c30*/  HMMA.16816.F32 R28, R4.reuse, R32, R24 ;  /* 0x00000020041c723c */ /* 0x040fe20000001818 */
[----:B------:R-:W2:Y:S01]  /*21c40*/  LDSM.16.MT88.4 R24, [R48+0xd800] ;  /* 0x00d800003018783b */ /* 0x000ea20000004200 */
[----:B------:R4:W3:Y:S06]  /*21c50*/  MUFU.EX2 R140, R3 ;  /* 0x00000003008c7308 */ /* 0x0008ec0000000800 */
[----:B------:R-:W-:Y:S01]  /*21c60*/  HMMA.16816.F32 R32, R4, R34, R60 ;  /* 0x000000220420723c */ /* 0x000fe2000000183c */
[----:B------:R-:W2:Y:S01]  /*21c70*/  LDSM.16.MT88.4 R60, [R49+0x3800] ;  /* 0x00380000313c783b */ /* 0x000ea20000004200 */
[----:B-----5:R-:W-:-:S04]  /*21c80*/  FFMA.FTZ R8, R211, UR4, -R0 ;  /* 0x00000004d3087c23 */ /* 0x020fc80008010800 */
[----:B------:R5:W-:Y:S02]  /*21c90*/  MUFU.EX2 R127, R8 ;  /* 0x00000008007f7308 */ /* 0x000be40000000800 */
[----:B------:R-:W-:Y:S01]  /*21ca0*/  HMMA.16816.F32 R36, R4, R52, R36 ;  /* 0x000000340424723c */ /* 0x000fe20000001824 */
[----:B----4-:R-:W-:-:S04]  /*21cb0*/  FFMA.FTZ R3, R199, UR4, -R0 ;  /* 0x00000004c7037c23 */ /* 0x010fc80008010800 */
[----:B------:R4:W1:Y:S03]  /*21cc0*/  MUFU.EX2 R133, R3 ;  /* 0x0000000300857308 */ /* 0x0008660000000800 */
[----:B------:R-:W-:Y:S01]  /*21cd0*/  HMMA.16816.F32 R64, R4, R54, R64 ;  /* 0x000000360440723c */ /* 0x000fe20000001840 */
[----:B-----5:R-:W-:-:S07]  /*21ce0*/  FFMA.FTZ R8, R76, UR4, -R2 ;  /* 0x000000044c087c23 */ /* 0x020fce0008010802 */
[----:B---3--:R-:W-:Y:S01]  /*21cf0*/  HMMA.16816.F32 R56, R4, R16, R56 ;  /* 0x000000100438723c */ /* 0x008fe20000001838 */
[----:B------:R3:W-:Y:S01]  /*21d00*/  MUFU.EX2 R122, R8 ;  /* 0x00000008007a7308 */ /* 0x0007e20000000800 */
[----:B----4-:R-:W-:-:S04]  /*21d10*/  FFMA.FTZ R3, R209, UR4, -R2 ;  /* 0x00000004d1037c23 */ /* 0x010fc80008010802 */
[----:B------:R4:W5:Y:S02]  /*21d20*/  MUFU.EX2 R129, R3 ;  /* 0x0000000300817308 */ /* 0x0009640000000800 */
[----:B------:R-:W-:Y:S01]  /*21d30*/  HMMA.16816.F32 R12, R4, R18, R12 ;  /* 0x00000012040c723c */ /* 0x000fe2000000180c */
[----:B------:R-:W5:Y:S01]  /*21d40*/  LDSM.16.MT88.4 R16, [R51+0x3800] ;  /* 0x003800003310783b */ /* 0x000f620000004200 */
[----:B------:R-:W-:Y:S02]  /*21d50*/  F2FP.F16.F32.PACK_AB R4, R143, R144 ;  /* 0x000000908f04723e */ /* 0x000fe400000000ff */
[----:B------:R-:W-:Y:S02]  /*21d60*/  F2FP.F16.F32.PACK_AB R5, R135, R140 ;  /* 0x0000008c8705723e */ /* 0x000fe400000000ff */
[----:B------:R-:W-:Y:S01]  /*21d70*/  F2FP.F16.F32.PACK_AB R6, R141, R142 ;  /* 0x0000008e8d06723e */ /* 0x000fe200000000ff */
[----:B---3--:R-:W-:Y:S01]  /*21d80*/  FFMA.FTZ R8, R200, UR4, -R2 ;  /* 0x00000004c8087c23 */ /* 0x008fe20008010802 */
[----:B-1----:R-:W-:-:S03]  /*21d90*/  F2FP.F16.F32.PACK_AB R7, R133, R134 ;  /* 0x000000868507723e */ /* 0x002fc600000000ff */
[----:B------:R1:W-:Y:S01]  /*21da0*/  MUFU.EX2 R123, R8 ;  /* 0x00000008007b7308 */ /* 0x0003e20000000800 */
[----:B----4-:R-:W-:-:S03]  /*21db0*/  FFMA.FTZ R3, R205, UR4, -R2 ;  /* 0x00000004cd037c23 */ /* 0x010fc60008010802 */
[C---:B------:R-:W-:Y:S01]  /*21dc0*/  HMMA.16816.F32 R28, R4.reuse, R20, R28 ;  /* 0x00000014041c723c */ /* 0x040fe2000000181c */
[----:B------:R3:W-:Y:S07]  /*21dd0*/  MUFU.EX2 R132, R3 ;  /* 0x0000000300847308 */ /* 0x0007ee0000000800 */
[----:B------:R-:W-:Y:S01]  /*21de0*/  HMMA.16816.F32 R72, R4, R22, R32 ;  /* 0x000000160448723c */ /* 0x000fe20000001820 */
[----:B------:R-:W4:Y:S01]  /*21df0*/  LDSM.16.MT88.4 R20, [R48+0xe000] ;  /* 0x00e000003014783b */ /* 0x000f220000004200 */
[----:B-1----:R-:W-:-:S03]  /*21e00*/  FFMA.FTZ R8, R191, UR4, -R0 ;  /* 0x00000004bf087c23 */ /* 0x002fc60008010800 */
[----:B------:R-:W-:Y:S01]  /*21e10*/  LDSM.16.MT88.4 R32, [R50+0xe800] ;  /* 0x00e800003220783b */ /* 0x000fe20000004200 */
[----:B------:R1:W-:Y:S02]  /*21e20*/  MUFU.EX2 R116, R8 ;  /* 0x0000000800747308 */ /* 0x0003e40000000800 */
[----:B--2---:R-:W-:Y:S01]  /*21e30*/  HMMA.16816.F32 R52, R4, R24, R44 ;  /* 0x000000180434723c */ /* 0x004fe2000000182c */
[----:B---3--:R-:W-:-:S04]  /*21e40*/  FFMA.FTZ R3, R214, UR4, -R0 ;  /* 0x00000004d6037c23 */ /* 0x008fc80008010800 */
[----:B------:R2:W3:Y:S03]  /*21e50*/  MUFU.EX2 R124, R3 ;  /* 0x00000003007c7308 */ /* 0x0004e60000000800 */
[----:B------:R-:W-:Y:S01]  /*21e60*/  HMMA.16816.F32 R44, R4, R26, R40 ;  /* 0x0000001a042c723c */ /* 0x000fe20000001828 */
[----:B------:R-:W4:Y:S01]  /*21e70*/  LDSM.16.MT88.4 R24, [R50+0xe000] ;  /* 0x00e000003218783b */ /* 0x000f220000004200 */
[----:B-1----:R-:W-:-:S03]  /*21e80*/  FFMA.FTZ R8, R188, UR4, -R2 ;  /* 0x00000004bc087c23 */ /* 0x002fc60008010802 */
[----:B------:R-:W1:Y:S03]  /*21e90*/  LDSM.16.MT88.4 R40, [R49+0x4000] ;  /* 0x004000003128783b */ /* 0x000e660000004200 */
[----:B------:R-:W-:Y:S01]  /*21ea0*/  HMMA.16816.F32 R36, R4, R60, R36 ;  /* 0x0000003c0424723c */ /* 0x000fe20000001824 */
[----:B------:R5:W-:Y:S01]  /*21eb0*/  MUFU.EX2 R110, R8 ;  /* 0x00000008006e7308 */ /* 0x000be20000000800 */
[----:B--2---:R-:W-:-:S04]  /*21ec0*/  FFMA.FTZ R3, R210, UR4, -R0 ;  /* 0x00000004d2037c23 */ /* 0x004fc80008010800 */
[----:B------:R2:W3:Y:S02]  /*21ed0*/  MUFU.EX2 R125, R3 ;  /* 0x00000003007d7308 */ /* 0x0004e40000000800 */
[----:B------:R-:W-:Y:S01]  /*21ee0*/  HMMA.16816.F32 R68, R4, R62, R64 ;  /* 0x0000003e0444723c */ /* 0x000fe20000001840 */
[----:B------:R-:W-:Y:S01]  /*21ef0*/  LDSM.16.MT88.4 R64, [R49+0x4800] ;  /* 0x004800003140783b */ /* 0x000fe20000004200 */
[----:B-----5:R-:W-:-:S06]  /*21f00*/  FFMA.FTZ R8, R172, UR4, -R2 ;  /* 0x00000004ac087c23 */ /* 0x020fcc0008010802 */
[----:B------:R-:W-:Y:S01]  /*21f10*/  HMMA.16816.F32 R60, R4, R16, R56 ;  /* 0x00000010043c723c */ /* 0x000fe20000001838 */
[----:B------:R5:W-:Y:S01]  /*21f20*/  MUFU.EX2 R112, R8 ;  /* 0x0000000800707308 */ /* 0x000be20000000800 */
[----:B--2---:R-:W-:-:S06]  /*21f30*/  FFMA.FTZ R3, R215, UR4, -R2 ;  /* 0x00000004d7037c23 */ /* 0x004fcc0008010802 */
[----:B------:R-:W-:Y:S01]  /*21f40*/  HMMA.16816.F32 R12, R4, R18, R12 ;  /* 0x00000012040c723c */ /* 0x000fe2000000180c */
[----:B------:R-:W-:Y:S01]  /*21f50*/  F2FP.F16.F32.PACK_AB R4, R128, R129 ;  /* 0x000000818004723e */ /* 0x000fe200000000ff */
[----:B------:R-:W2:Y:S01]  /*21f60*/  LDSM.16.MT88.4 R16, [R51+0x4000] ;  /* 0x004000003310783b */ /* 0x000ea20000004200 */
[----:B---3--:R-:W-:Y:S01]  /*21f70*/  F2FP.F16.F32.PACK_AB R5, R126, R124 ;  /* 0x0000007c7e05723e */ /* 0x008fe200000000ff */
[----:B------:R3:W2:Y:S01]  /*21f80*/  MUFU.EX2 R118, R3 ;  /* 0x0000000300767308 */ /* 0x0006a20000000800 */
[----:B------:R-:W-:Y:S02]  /*21f90*/  F2FP.F16.F32.PACK_AB R6, R131, R132 ;  /* 0x000000848306723e */ /* 0x000fe400000000ff */
[----:B------:R-:W-:Y:S01]  /*21fa0*/  F2FP.F16.F32.PACK_AB R7, R125, R127 ;  /* 0x0000007f7d07723e */ /* 0x000fe200000000ff */
[----:B-----5:R-:W-:-:S04]  /*21fb0*/  FFMA.FTZ R8, R130, UR4, -R0 ;  /* 0x0000000482087c23 */ /* 0x020fc80008010800 */
[----:B------:R5:W-:Y:S02]  /*21fc0*/  MUFU.EX2 R108, R8 ;  /* 0x00000008006c7308 */ /* 0x000be40000000800 */
[----:B----4-:R-:W-:Y:S01]  /*21fd0*/  HMMA.16816.F32 R56, R4, R20, R52 ;  /* 0x000000140438723c */ /* 0x010fe20000001834 */
[----:B---3--:R-:W-:-:S07]  /*21fe0*/  FFMA.FTZ R3, R201, UR4, -R2 ;  /* 0x00000004c9037c23 */ /* 0x008fce0008010802 */
[----:B------:R-:W-:Y:S01]  /*21ff0*/  HMMA.16816.F32 R52, R4, R22, R44 ;  /* 0x000000160434723c */ /* 0x000fe2000000182c */
[----:B------:R3:W-:Y:S01]  /*22000*/  MUFU.EX2 R119, R3 ;  /* 0x0000000300777308 */ /* 0x0007e20000000800 */
[----:B-----5:R-:W-:-:S06]  /*22010*/  FFMA.FTZ R8, R114, UR4, -R2 ;  /* 0x0000000472087c23 */ /* 0x020fcc0008010802 */
[----:B------:R-:W-:Y:S01]  /*22020*/  HMMA.16816.F32 R44, R4, R24, R28 ;  /* 0x00000018042c723c */ /* 0x000fe2000000181c */
[----:B------:R-:W4:Y:S01]  /*22030*/  LDSM.16.MT88.4 R28, [R48+0xe800] ;  /* 0x00e80000301c783b */ /* 0x000f220000004200 */
[----:B------:R5:W-:Y:S01]  /*22040*/  MUFU.EX2 R99, R8 ;  /* 0x0000000800637308 */ /* 0x000be20000000800 */
[----:B---3--:R-:W-:-:S05]  /*22050*/  FFMA.FTZ R3, R212, UR4, -R0 ;  /* 0x00000004d4037c23 */ /* 0x008fca0008010800 */
[C---:B------:R-:W-:Y:S01]  /*22060*/  HMMA.16816.F32 R24, R4.reuse, R26, R72 ;  /* 0x0000001a0418723c */ /* 0x040fe20000001848 */
[----:B------:R3:W2:Y:S07]  /*22070*/  MUFU.EX2 R115, R3 ;  /* 0x0000000300737308 */ /* 0x0006ae0000000800 */
[----:B-1----:R-:W-:Y:S01]  /*22080*/  HMMA.16816.F32 R36, R4, R40, R36 ;  /* 0x000000280424723c */ /* 0x002fe20000001824 */
[----:B-----5:R-:W-:-:S07]  /*22090*/  FFMA.FTZ R8, R101, UR4, -R2 ;  /* 0x0000000465087c23 */ /* 0x020fce0008010802 */
[----:B------:R-:W-:Y:S01]  /*220a0*/  HMMA.16816.F32 R68, R4, R42, R68 ;  /* 0x0000002a0444723c */ /* 0x000fe20000001844 */
[----:B---3--:R-:W-:-:S04]  /*220b0*/  FFMA.FTZ R3, R190, UR4, -R0 ;  /* 0x00000004be037c23 */ /* 0x008fc80008010800 */
[----:B------:R1:W3:Y:S03]  /*220c0*/  MUFU.EX2 R117, R3 ;  /* 0x0000000300757308 */ /* 0x0002e60000000800 */
[C---:B--2---:R-:W-:Y:S08]  /*220d0*/  HMMA.16816.F32 R40, R4.reuse, R16, R60 ;  /* 0x000000100428723c */ /* 0x044ff0000000183c */
[----:B------:R-:W-:Y:S01]  /*220e0*/  HMMA.16816.F32 R12, R4, R18, R12 ;  /* 0x00000012040c723c */ /* 0x000fe2000000180c */
[----:B------:R-:W2:Y:S01]  /*220f0*/  LDSM.16.MT88.4 R16, [R51+0x4800] ;  /* 0x004800003310783b */ /* 0x000ea20000004200 */
[----:B------:R-:W-:Y:S01]  /*22100*/  F2FP.F16.F32.PACK_AB R4, R122, R118 ;  /* 0x000000767a04723e */ /* 0x000fe200000000ff */
[----:B-1----:R-:W-:Y:S01]  /*22110*/  FFMA.FTZ R3, R77, UR4, -R2 ;  /* 0x000000044d037c23 */ /* 0x002fe20008010802 */
[----:B------:R-:W-:-:S02]  /*22120*/  F2FP.F16.F32.PACK_AB R5, R113, R115 ;  /* 0x000000737105723e */ /* 0x000fc400000000ff */
[----:B------:R-:W-:Y:S01]  /*22130*/  F2FP.F16.F32.PACK_AB R6, R123, R119 ;  /* 0x000000777b06723e */ /* 0x000fe200000000ff */
[----:B------:R1:W5:Y:S01]  /*22140*/  MUFU.EX2 R107, R3 ;  /* 0x00000003006b7308 */ /* 0x0003620000000800 */
[----:B---3--:R-:W-:-:S07]  /*22150*/  F2FP.F16.F32.PACK_AB R7, R117, R116 ;  /* 0x000000747507723e */ /* 0x008fce00000000ff */
[----:B----4-:R-:W-:Y:S01]  /*22160*/  HMMA.16816.F32 R20, R4, R28, R56 ;  /* 0x0000001c0414723c */ /* 0x010fe20000001838 */
[----:B-1----:R-:W-:-:S07]  /*22170*/  FFMA.FTZ R3, R177, UR4, -R2 ;  /* 0x00000004b1037c23 */ /* 0x002fce0008010802 */
[C---:B------:R-:W-:Y:S01]  /*22180*/  HMMA.16816.F32 R56, R4.reuse, R30, R52 ;  /* 0x0000001e0438723c */ /* 0x040fe20000001834 */
[----:B------:R-:W-:Y:S01]  /*22190*/  LDSM.16.MT88.4 R52, [R49+0x5000] ;  /* 0x005000003134783b */ /* 0x000fe20000004200 */
[----:B------:R1:W-:Y:S06]  /*221a0*/  MUFU.EX2 R111, R3 ;  /* 0x00000003006f7308 */ /* 0x0003ec0000000800 */
[C---:B------:R-:W-:Y:S01]  /*221b0*/  HMMA.16816.F32 R76, R4.reuse, R34, R24 ;  /* 0x00000022044c723c */ /* 0x040fe20000001818 */
[----:B------:R-:W3:Y:S07]  /*221c0*/  LDSM.16.MT88.4 R24, [R48+0xf000] ;  /* 0x00f000003018783b */ /* 0x000eee0000004200 */
[----:B------:R-:W-:Y:S01]  /*221d0*/  HMMA.16816.F32 R28, R4, R32, R44 ;  /* 0x00000020041c723c */ /* 0x000fe2000000182c */
[----:B------:R-:W4:Y:S01]  /*221e0*/  LDSM.16.MT88.4 R44, [R50+0xf000] ;  /* 0x00f00000322c783b */ /* 0x000f220000004200 */
[----:B-1----:R-:W-:-:S04]  /*221f0*/  FFMA.FTZ R3, R92, UR4, -R0 ;  /* 0x000000045c037c23 */ /* 0x002fc80008010800 */
[----:B------:R1:W5:Y:S02]  /*22200*/  MUFU.EX2 R104, R3 ;  /* 0x0000000300687308 */ /* 0x0003640000000800 */
[C---:B------:R-:W-:Y:S08]  /*22210*/  HMMA.16816.F32 R72, R4.reuse, R64, R36 ;  /* 0x000000400448723c */ /* 0x040ff00000001824 */
[----:B--2---:R-:W-:Y:S01]  /*22220*/  HMMA.16816.F32 R60, R4, R16, R40 ;  /* 0x00000010043c723c */ /* 0x004fe20000001828 */
[----:B-1----:R-:W-:-:S04]  /*22230*/  FFMA.FTZ R3, R121, UR4, -R0 ;  /* 0x0000000479037c23 */ /* 0x002fc80008010800 */
[----:B------:R1:W2:Y:S03]  /*22240*/  MUFU.EX2 R106, R3 ;  /* 0x00000003006a7308 */ /* 0x0002a60000000800 */
[C---:B------:R-:W-:Y:S08]  /*22250*/  HMMA.16816.F32 R64, R4.reuse, R66, R68 ;  /* 0x000000420440723c */ /* 0x040ff00000001844 */
[----:B------:R-:W-:Y:S01]  /*22260*/  HMMA.16816.F32 R40, R4, R18, R12 ;  /* 0x000000120428723c */ /* 0x000fe2000000180c */
[----:B-----5:R-:W-:Y:S01]  /*22270*/  F2FP.F16.F32.PACK_AB R4, R110, R107 ;  /* 0x0000006b6e04723e */ /* 0x020fe200000000ff */
[----:B------:R-:W5:Y:S01]  /*22280*/  LDSM.16.MT88.4 R12, [R51+0x5000] ;  /* 0x00500000330c783b */ /* 0x000f620000004200 */
[----:B------:R-:W-:Y:S01]  /*22290*/  F2FP.F16.F32.PACK_AB R5, R105, R104 ;  /* 0x000000686905723e */ /* 0x000fe200000000ff */
[--C-:B-1----:R-:W-:Y:S01]  /*222a0*/  FFMA.FTZ R3, R120, UR4, -R2.reuse ;  /* 0x0000000478037c23 */ /* 0x102fe20008010802 */
[----:B------:R-:W-:Y:S01]  /*222b0*/  F2FP.F16.F32.PACK_AB R6, R112, R111 ;  /* 0x0000006f7006723e */ /* 0x000fe200000000ff */
[----:B------:R-:W-:Y:S01]  /*222c0*/  LDSM.16.MT88.4 R16, [R50+0xf800] ;  /* 0x00f800003210783b */ /* 0x000fe20000004200 */
[----:B--2---:R-:W-:Y:S01]  /*222d0*/  F2FP.F16.F32.PACK_AB R7, R106, R108 ;  /* 0x0000006c6a07723e */ /* 0x004fe200000000ff */
[----:B------:R1:W2:Y:S06]  /*222e0*/  MUFU.EX2 R98, R3 ;  /* 0x0000000300627308 */ /* 0x0002ac0000000800 */
[----:B---3--:R-:W-:Y:S01]  /*222f0*/  HMMA.16816.F32 R36, R4, R24, R20 ;  /* 0x000000180424723c */ /* 0x008fe20000001814 */
[----:B-1----:R-:W-:-:S07]  /*22300*/  FFMA.FTZ R3, R103, UR4, -R2 ;  /* 0x0000000467037c23 */ /* 0x002fce0008010802 */
[C---:B------:R-:W-:Y:S01]  /*22310*/  HMMA.16816.F32 R32, R4.reuse, R26, R56 ;  /* 0x0000001a0420723c */ /* 0x040fe20000001838 */
[----:B------:R1:W-:Y:S01]  /*22320*/  MUFU.EX2 R103, R8 ;  /* 0x0000000800677308 */ /* 0x0003e20000000800 */
[----:B------:R-:W3:Y:S03]  /*22330*/  LDSM.16.MT88.4 R24, [R48+0xf800] ;  /* 0x00f800003018783b */ /* 0x000ee60000004200 */
[----:B------:R2:W-:Y:S03]  /*22340*/  MUFU.EX2 R101, R3 ;  /* 0x0000000300657308 */ /* 0x0005e60000000800 */
[----:B----4-:R-:W-:Y:S01]  /*22350*/  HMMA.16816.F32 R28, R4, R44, R28 ;  /* 0x0000002c041c723c */ /* 0x010fe2000000181c */
[----:B-1----:R-:W-:-:S07]  /*22360*/  FFMA.FTZ R8, R100, UR4, -R0 ;  /* 0x0000000464087c23 */ /* 0x002fce0008010800 */
[----:B------:R-:W-:Y:S01]  /*22370*/  HMMA.16816.F32 R20, R4, R46, R76 ;  /* 0x0000002e0414723c */ /* 0x000fe2000000184c */
[----:B------:R-:W-:Y:S01]  /*22380*/  MUFU.EX2 R78, R10 ;  /* 0x0000000a004e7308 */ /* 0x000fe20000000800 */
[----:B--2---:R-:W-:-:S03]  /*22390*/  FFMA.FTZ R3, R109, UR4, -R0 ;  /* 0x000000046d037c23 */ /* 0x004fc60008010800 */
[----:B------:R1:W-:Y:S03]  /*223a0*/  MUFU.EX2 R97, R8 ;  /* 0x0000000800617308 */ /* 0x0003e60000000800 */
[C---:B------:R-:W-:Y:S01]  /*223b0*/  HMMA.16816.F32 R44, R4.reuse, R52, R72 ;  /* 0x00000034042c723c */ /* 0x040fe20000001848 */
[----:B------:R2:W4:Y:S01]  /*223c0*/  MUFU.EX2 R94, R3 ;  /* 0x00000003005e7308 */ /* 0x0005220000000800 */
[----:B------:R-:W3:Y:S06]  /*223d0*/  LDSM.16.MT88.4 R72, [R49+0x5800] ;  /* 0x005800003148783b */ /* 0x000eec0000004200 */
[----:B------:R-:W-:Y:S01]  /*223e0*/  HMMA.16816.F32 R68, R4, R54, R64 ;  /* 0x000000360444723c */ /* 0x000fe20000001840 */
[----:B-1----:R-:W-:Y:S01]  /*223f0*/  FFMA.FTZ R8, R89, UR4, -R2 ;  /* 0x0000000459087c23 */ /* 0x002fe20008010802 */
[----:B--2---:R-:W-:-:S03]  /*22400*/  FFMA.FTZ R3, R91, UR4, -R0 ;  /* 0x000000045b037c23 */ /* 0x004fc60008010800 */
[----:B------:R1:W-:Y:S03]  /*22410*/  MUFU.EX2 R92, R8 ;  /* 0x00000008005c7308 */ /* 0x0003e60000000800 */
[C---:B-----5:R-:W-:Y:S01]  /*22420*/  HMMA.16816.F32 R64, R4.reuse, R12, R60 ;  /* 0x0000000c0440723c */ /* 0x060fe2000000183c */
[----:B------:R2:W5:Y:S07]  /*22430*/  MUFU.EX2 R95, R3 ;  /* 0x00000003005f7308 */ /* 0x00056e0000000800 */
[----:B------:R-:W-:Y:S01]  /*22440*/  HMMA.16816.F32 R56, R4, R14, R40 ;  /* 0x0000000e0438723c */ /* 0x000fe20000001828 */
[----:B------:R-:W-:Y:S01]  /*22450*/  F2FP.F16.F32.PACK_AB R4, R99, R98 ;  /* 0x000000626304723e */ /* 0x000fe200000000ff */
[----:B------:R-:W3:Y:S01]  /*22460*/  LDSM.16.MT88.4 R40, [R51+0x5800] ;  /* 0x005800003328783b */ /* 0x000ee20000004200 */
[----:B----4-:R-:W-:Y:S01]  /*22470*/  F2FP.F16.F32.PACK_AB R5, R96, R94 ;  /* 0x0000005e6005723e */ /* 0x010fe200000000ff */
[--C-:B-1----:R-:W-:Y:S01]  /*22480*/  FFMA.FTZ R8, R84, UR4, -R2.reuse ;  /* 0x0000000454087c23 */ /* 0x102fe20008010802 */
[----:B------:R-:W-:Y:S01]  /*22490*/  F2FP.F16.F32.PACK_AB R6, R103, R101 ;  /* 0x000000656706723e */ /* 0x000fe200000000ff */
[----:B------:R-:W-:Y:S01]  /*224a0*/  LDSM.16.MT88.4 R12, [R50+0x10000] ;  /* 0x01000000320c783b */ /* 0x000fe20000004200 */
[----:B--2---:R-:W-:Y:S01]  /*224b0*/  FFMA.FTZ R3, R90, UR4, -R2 ;  /* 0x000000045a037c23 */ /* 0x004fe20008010802 */
[----:B------:R1:W-:Y:S01]  /*224c0*/  MUFU.EX2 R91, R8 ;  /* 0x00000008005b7308 */ /* 0x0003e20000000800 */
[----:B-----5:R-:W-:-:S03]  /*224d0*/  F2FP.F16.F32.PACK_AB R7, R95, R97 ;  /* 0x000000615f07723e */ /* 0x020fc600000000ff */
[----:B------:R2:W4:Y:S04]  /*224e0*/  MUFU.EX2 R89, R3 ;  /* 0x0000000300597308 */ /* 0x0005280000000800 */
[C---:B---3--:R-:W-:Y:S01]  /*224f0*/  HMMA.16816.F32 R52, R4.reuse, R26, R32 ;  /* 0x0000001a0434723c */ /* 0x048fe20000001820 */
[----:B-1----:R-:W-:Y:S02]  /*22500*/  FFMA.FTZ R8, R88, UR4, -R0 ;  /* 0x0000000458087c23 */ /* 0x002fe40008010800 */
[----:B------:R1:W-:Y:S05]  /*22510*/  MUFU.EX2 R88, R9 ;  /* 0x0000000900587308 */ /* 0x0003ea0000000800 */
[C---:B------:R-:W-:Y:S01]  /*22520*/  HMMA.16816.F32 R32, R4.reuse, R74, R68 ;  /* 0x0000004a0420723c */ /* 0x040fe20000001844 */
[----:B--2---:R-:W-:Y:S01]  /*22530*/  FFMA.FTZ R3, R85, UR4, -R2 ;  /* 0x0000000455037c23 */ /* 0x004fe20008010802 */
[----:B------:R2:W-:Y:S04]  /*22540*/  MUFU.EX2 R90, R8 ;  /* 0x00000008005a7308 */ /* 0x0005e80000000800 */
[----:B------:R3:W-:Y:S02]  /*22550*/  MUFU.EX2 R93, R3 ;  /* 0x00000003005d7308 */ /* 0x0007e40000000800 */
[----:B------:R-:W-:Y:S01]  /*22560*/  HMMA.16816.F32 R60, R4, R24, R36 ;  /* 0x00000018043c723c */ /* 0x000fe20000001824 */
[----:B-1----:R-:W-:-:S07]  /*22570*/  FFMA.FTZ R9, R221, UR4, -R0 ;  /* 0x00000004dd097c23 */ /* 0x002fce0008010800 */
[----:B------:R-:W-:Y:S01]  /*22580*/  HMMA.16816.F32 R36, R4, R16, R28 ;  /* 0x000000100424723c */ /* 0x000fe2000000181c */
[----:B--2---:R-:W-:Y:S01]  /*22590*/  FFMA.FTZ R8, R217, UR4, -R2 ;  /* 0x00000004d9087c23 */ /* 0x004fe20008010802 */
[----:B------:R-:W-:Y:S01]  /*225a0*/  MUFU.EX2 R75, R9 ;  /* 0x00000009004b7308 */ /* 0x000fe20000000800 */
[----:B---3--:R-:W-:-:S03]  /*225b0*/  FFMA.FTZ R3, R86, UR4, -R0 ;  /* 0x0000000456037c23 */ /* 0x008fc60008010800 */
[----:B------:R1:W-:Y:S02]  /*225c0*/  MUFU.EX2 R79, R8 ;  /* 0x00000008004f7308 */ /* 0x0003e40000000800 */
[C---:B------:R-:W-:Y:S01]  /*225d0*/  HMMA.16816.F32 R28, R4.reuse, R18, R20 ;  /* 0x00000012041c723c */ /* 0x040fe20000001814 */
[----:B------:R-:W2:Y:S01]  /*225e0*/  LDSM.16.MT88.4 R16, [R48+0x10000] ;  /* 0x010000003010783b */ /* 0x000ea20000004200 */
[----:B------:R3:W5:Y:S03]  /*225f0*/  MUFU.EX2 R86, R3 ;  /* 0x0000000300567308 */ /* 0x0007660000000800 */
[----:B------:R-:W2:Y:S03]  /*22600*/  LDSM.16.MT88.4 R20, [R49+0x6000] ;  /* 0x006000003114783b */ /* 0x000ea60000004200 */
[----:B------:R-:W-:Y:S01]  /*22610*/  HMMA.16816.F32 R24, R4, R72, R44 ;  /* 0x000000480418723c */ /* 0x000fe2000000182c */
[----:B-1----:R-:W-:Y:S01]  /*22620*/  FFMA.FTZ R8, R219, UR4, -R2 ;  /* 0x00000004db087c23 */ /* 0x002fe20008010802 */
[----:B---3--:R-:W-:-:S03]  /*22630*/  FFMA.FTZ R3, R87, UR4, -R0 ;  /* 0x0000000457037c23 */ /* 0x008fc60008010800 */
[----:B------:R1:W-:Y:S03]  /*22640*/  MUFU.EX2 R85, R8 ;  /* 0x0000000800557308 */ /* 0x0003e60000000800 */
[C---:B------:R-:W-:Y:S01]  /*22650*/  HMMA.16816.F32 R64, R4.reuse, R40, R64 ;  /* 0x000000280440723c */ /* 0x040fe20000001840 */
[----:B------:R3:W3:Y:S07]  /*22660*/  MUFU.EX2 R87, R3 ;  /* 0x0000000300577308 */ /* 0x0006ee0000000800 */
[----:B------:R-:W-:Y:S01]  /*22670*/  HMMA.16816.F32 R44, R4, R42, R56 ;  /* 0x0000002a042c723c */ /* 0x000fe20000001838 */
[----:B----4-:R-:W-:Y:S01]  /*22680*/  F2FP.F16.F32.PACK_AB R4, R92, R89 ;  /* 0x000000595c04723e */ /* 0x010fe200000000ff */
[----:B------:R-:W4:Y:S01]  /*22690*/  LDSM.16.MT88.4 R40, [R51+0x6000] ;  /* 0x006000003328783b */ /* 0x000f220000004200 */
[----:B-----5:R-:W-:Y:S01]  /*226a0*/  F2FP.F16.F32.PACK_AB R5, R88, R86 ;  /* 0x000000565805723e */ /* 0x020fe200000000ff */
[----:B-1----:R-:W-:Y:S01]  /*226b0*/  FFMA.FTZ R8, R194, R11, R198 ;  /* 0x0000000bc2087223 */ /* 0x002fe200000100c6 */
[----:B------:R-:W-:Y:S01]  /*226c0*/  F2FP.F16.F32.PACK_AB R6, R91, R93 ;  /* 0x0000005d5b06723e */ /* 0x000fe200000000ff */
[--C-:B------:R-:W-:Y:S01]  /*226d0*/  FFMA.FTZ R11, R227, UR4, -R2.reuse ;  /* 0x00000004e30b7c23 */ /* 0x100fe20008010802 */
[----:B---3--:R-:W-:Y:S01]  /*226e0*/  FFMA.FTZ R3, R220, UR4, -R2 ;  /* 0x00000004dc037c23 */ /* 0x008fe20008010802 */
[----:B------:R-:W-:Y:S01]  /*226f0*/  FADD.FTZ R8, R192, R8 ;  /* 0x00000008c0087221 */ /* 0x000fe20000010000 */
[----:B------:R-:W-:Y:S01]  /*22700*/  F2FP.F16.F32.PACK_AB R7, R87, R90 ;  /* 0x0000005a5707723e */ /* 0x000fe200000000ff */
[----:B------:R1:W-:Y:S02]  /*22710*/  MUFU.EX2 R73, R11 ;  /* 0x0000000b00497308 */ /* 0x0003e40000000800 */
[----:B------:R-:W-:-:S02]  /*22720*/  FADD.FTZ R8, R185, R8 ;  /* 0x00000008b9087221 */ /* 0x000fc40000010000 */
[----:B------:R3:W5:Y:S02]  /*22730*/  MUFU.EX2 R84, R3 ;  /* 0x0000000300547308 */ /* 0x0007640000000800 */
[C---:B--2---:R-:W-:Y:S08]  /*22740*/  HMMA.16816.F32 R56, R4.reuse, R18, R52 ;  /* 0x000000120438723c */ /* 0x044ff00000001834 */
[----:B------:R-:W-:Y:S01]  /*22750*/  HMMA.16816.F32 R60, R4, R16, R60 ;  /* 0x00000010043c723c */ /* 0x000fe2000000183c */
[----:B------:R-:W2:Y:S01]  /*22760*/  LDSM.16.MT88.4 R16, [R50+0x10800] ;  /* 0x010800003210783b */ /* 0x000ea20000004200 */
[--C-:B-1----:R-:W-:Y:S01]  /*22770*/  FFMA.FTZ R11, R238, UR4, -R2.reuse ;  /* 0x00000004ee0b7c23 */ /* 0x102fe20008010802 */
[----:B---3--:R-:W-:-:S04]  /*22780*/  FFMA.FTZ R3, R218, UR4, -R2 ;  /* 0x00000004da037c23 */ /* 0x008fc80008010802 */
[----:B------:R1:W-:Y:S01]  /*22790*/  MUFU.EX2 R83, R3 ;  /* 0x0000000300537308 */ /* 0x0003e20000000800 */
[C---:B------:R-:W-:Y:S08]  /*227a0*/  HMMA.16816.F32 R52, R4.reuse, R12, R36 ;  /* 0x0000000c0434723c */ /* 0x040ff00000001824 */
[----:B------:R-:W-:Y:S01]  /*227b0*/  HMMA.16816.F32 R36, R4, R14, R28 ;  /* 0x0000000e0424723c */ /* 0x000fe2000000181c */
[----:B------:R-:W3:Y:S01]  /*227c0*/  LDSM.16.MT88.4 R12, [R49+0x6800] ;  /* 0x00680000310c783b */ /* 0x000ee20000004200 */
[----:B-1----:R-:W-:-:S03]  /*227d0*/  FFMA.FTZ R3, R224, UR4, -R0 ;  /* 0x00000004e0037c23 */ /* 0x002fc60008010800 */
[----:B------:R-:W1:Y:S03]  /*227e0*/  LDSM.16.MT88.4 R28, [R48+0x10800] ;  /* 0x01080000301c783b */ /* 0x000e660000004200 */
[C---:B------:R-:W-:Y:S01]  /*227f0*/  HMMA.16816.F32 R24, R4.reuse, R20, R24 ;  /* 0x000000140418723c */ /* 0x040fe20000001818 */
[----:B------:R5:W2:Y:S07]  /*22800*/  MUFU.EX2 R77, R3 ;  /* 0x00000003004d7308 */ /* 0x000aae0000000800 */
[----:B------:R-:W-:Y:S01]  /*22810*/  HMMA.16816.F32 R32, R4, R22, R32 ;  /* 0x000000160420723c */ /* 0x000fe20000001820 */
[----:B------:R-:W1:Y:S01]  /*22820*/  LDSM.16.MT88.4 R20, [R51+0x6800] ;  /* 0x006800003314783b */ /* 0x000e620000004200 */
[----:B-----5:R-:W-:-:S06]  /*22830*/  FFMA.FTZ R3, R197, R80, R196 ;  /* 0x00000050c5037223 */ /* 0x020fcc00000100c4 */
[----:B----4-:R-:W-:Y:S01]  /*22840*/  HMMA.16816.F32 R64, R4, R40, R64 ;  /* 0x000000280440723c */ /* 0x010fe20000001840 */
[----:B------:R-:W-:Y:S01]  /*22850*/  FADD.FTZ R10, R195, R3 ;  /* 0x00000003c30a7221 */ /* 0x000fe20000010000 */
[----:B------:R-:W-:-:S03]  /*22860*/  FFMA.FTZ R3, R223, UR4, -R0 ;  /* 0x00000004df037c23 */ /* 0x000fc60008010800 */
[----:B------:R-:W-:Y:S01]  /*22870*/  FADD.FTZ R9, R193, R10 ;  /* 0x0000000ac1097221 */ /* 0x000fe20000010000 */
[----:B------:R4:W5:Y:S02]  /*22880*/  MUFU.EX2 R76, R3 ;  /* 0x00000003004c7308 */ /* 0x0009640000000800 */
[----:B------:R-:W-:Y:S01]  /*22890*/  HMMA.16816.F32 R44, R4, R42, R44 ;  /* 0x0000002a042c723c */ /* 0x000fe2000000182c */
[----:B------:R-:W-:Y:S01]  /*228a0*/  F2FP.F16.F32.PACK_AB R4, R79, R84 ;  /* 0x000000544f04723e */ /* 0x000fe200000000ff */
[----:B------:R-:W-:Y:S01]  /*228b0*/  FFMA.FTZ R10, R226, UR4, -R2 ;  /* 0x00000004e20a7c23 */ /* 0x000fe20008010802 */
[----:B--2---:R-:W-:Y:S02]  /*228c0*/  F2FP.F16.F32.PACK_AB R5, R78, R77 ;  /* 0x0000004d4e05723e */ /* 0x004fe400000000ff */
        /* <DEDUP_REMOVED lines=8> */
[----:B--2---:R-:W-:Y:S01]  /*22950*/  FFMA.FTZ R10, R232, UR4, -R0 ;  /* 0x00000004e80a7c23 */ /* 0x004fe20008010800 */
[----:B------:R-:W-:Y:S01]  /*22960*/  FADD.FTZ R8, R183, R8 ;  /* 0x00000008b7087221 */ /* 0x000fe20000010000 */
[----:B------:R-:W-:Y:S01]  /*22970*/  FADD.FTZ R3, R181, R3 ;  /* 0x00000003b5037221 */ /* 0x000fe20000010000 */
[C---:B------:R-:W-:Y:S01]  /*22980*/  HMMA.16816.F32 R40, R4.reuse, R18, R36 ;  /* 0x000000120428723c */ /* 0x040fe20000001824 */
[----:B------:R2:W4:Y:S01]  /*22990*/  MUFU.EX2 R71, R9 ;  /* 0x0000000900477308 */ /* 0x0005220000000800 */
[----:B------:R-:W-:Y:S01]  /*229a0*/  FADD.FTZ R8, R182, R8 ;  /* 0x00000008b6087221 */ /* 0x000fe20000010000 */
[----:B------:R-:W-:Y:S02]  /*229b0*/  FADD.FTZ R3, R174, R3 ;  /* 0x00000003ae037221 */ /* 0x000fe40000010000 */
[----:B------:R5:W-:Y:S01]  /*229c0*/  MUFU.EX2 R68, R10 ;  /* 0x0000000a00447308 */ /* 0x000be20000000800 */
[----:B------:R-:W-:Y:S01]  /*229d0*/  FADD.FTZ R8, R178, R8 ;  /* 0x00000008b2087221 */ /* 0x000fe20000010000 */
[----:B------:R-:W-:Y:S01]  /*229e0*/  FADD.FTZ R3, R179, R3 ;  /* 0x00000003b3037221 */ /* 0x000fe20000010000 */
[----:B---3--:R-:W-:Y:S01]  /*229f0*/  HMMA.16816.F32 R36, R4, R12, R24 ;  /* 0x0000000c0424723c */ /* 0x008fe20000001818 */
[----:B------:R-:W-:Y:S01]  /*22a00*/  LDSM.16.MT88.4 R24, [R48+0x11000] ;  /* 0x011000003018783b */ /* 0x000fe20000004200 */
[----:B------:R-:W-:Y:S01]  /*22a10*/  FADD.FTZ R8, R180, R8 ;  /* 0x00000008b4087221 */ /* 0x000fe20000010000 */
[----:B------:R-:W-:-:S03]  /*22a20*/  FADD.FTZ R3, R173, R3 ;  /* 0x00000003ad037221 */ /* 0x000fc60000010000 */
[----:B------:R-:W-:Y:S01]  /*22a30*/  FADD.FTZ R8, R175, R8 ;  /* 0x00000008af087221 */ /* 0x000fe20000010000 */
[----:B------:R-:W-:Y:S01]  /*22a40*/  FADD.FTZ R3, R252, R3 ;  /* 0x00000003fc037221 */ /* 0x000fe20000010000 */
[C---:B------:R-:W-:Y:S01]  /*22a50*/  HMMA.16816.F32 R32, R4.reuse, R14, R32 ;  /* 0x0000000e0420723c */ /* 0x040fe20000001820 */
[----:B------:R-:W3:Y:S01]  /*22a60*/  LDSM.16.MT88.4 R12, [R49+0x7000] ;  /* 0x00700000310c783b */ /* 0x000ee20000004200 */
[----:B------:R-:W-:Y:S01]  /*22a70*/  FADD.FTZ R8, R176, R8 ;  /* 0x00000008b0087221 */ /* 0x000fe20000010000 */
[----:B------:R-:W-:Y:S01]  /*22a80*/  FADD.FTZ R3, R165, R3 ;  /* 0x00000003a5037221 */ /* 0x000fe20000010000 */
[----:B--2---:R-:W-:Y:S01]  /*22a90*/  FFMA.FTZ R9, R225, UR4, -R2 ;  /* 0x00000004e1097c23 */ /* 0x004fe20008010802 */
[----:B-----5:R-:W-:Y:S01]  /*22aa0*/  FFMA.FTZ R10, R230, UR4, -R0 ;  /* 0x00000004e60a7c23 */ /* 0x020fe20008010800 */
[----:B------:R-:W-:Y:S01]  /*22ab0*/  FADD.FTZ R8, R166, R8 ;  /* 0x00000008a6087221 */ /* 0x000fe20000010000 */
[----:B------:R-:W-:Y:S01]  /*22ac0*/  FADD.FTZ R3, R251, R3 ;  /* 0x00000003fb037221 */ /* 0x000fe20000010000 */
[----:B------:R2:W-:Y:S01]  /*22ad0*/  MUFU.EX2 R74, R9 ;  /* 0x00000009004a7308 */ /* 0x0005e20000000800 */
[C---:B------:R-:W-:Y:S01]  /*22ae0*/  HMMA.16816.F32 R52, R4.reuse, R16, R52 ;  /* 0x000000100434723c */ /* 0x040fe20000001834 */
[----:B------:R-:W-:Y:S01]  /*22af0*/  FADD.FTZ R8, R248, R8 ;  /* 0x00000008f8087221 */ /* 0x000fe20000010000 */
[----:B------:R-:W-:Y:S01]  /*22b00*/  FADD.FTZ R3, R170, R3 ;  /* 0x00000003aa037221 */ /* 0x000fe20000010000 */
[----:B------:R-:W5:Y:S01]  /*22b10*/  LDSM.16.MT88.4 R16, [R50+0x11000] ;  /* 0x011000003210783b */ /* 0x000f620000004200 */
[----:B------:R4:W-:Y:S01]  /*22b20*/  MUFU.EX2 R69, R10 ;  /* 0x0000000a00457308 */ /* 0x0009e20000000800 */
[----:B------:R-:W-:Y:S01]  /*22b30*/  FADD.FTZ R8, R247, R8 ;  /* 0x00000008f7087221 */ /* 0x000fe20000010000 */
[----:B------:R-:W-:Y:S01]  /*22b40*/  FADD.FTZ R3, R169, R3 ;  /* 0x00000003a9037221 */ /* 0x000fe20000010000 */
[----:B------:R-:W-:Y:S01]  /*22b50*/  MOV R176, R167 ;  /* 0x000000a700b07202 */ /* 0x000fe20000000f00 */
[----:B-1----:R-:W-:Y:S01]  /*22b60*/  HMMA.16816.F32 R60, R4, R28, R60 ;  /* 0x0000001c043c723c */ /* 0x002fe2000000183c */
[----:B------:R-:W-:Y:S01]  /*22b70*/  FADD.FTZ R8, R250, R8 ;  /* 0x00000008fa087221 */ /* 0x000fe20000010000 */
[----:B------:R-:W-:-:S03]  /*22b80*/  FADD.FTZ R3, R246, R3 ;  /* 0x00000003f6037221 */ /* 0x000fc60000010000 */
[----:B------:R-:W-:Y:S01]  /*22b90*/  FADD.FTZ R8, R249, R8 ;  /* 0x00000008f9087221 */ /* 0x000fe20000010000 */
[----:B------:R-:W-:Y:S01]  /*22ba0*/  FADD.FTZ R3, R168, R3 ;  /* 0x00000003a8037221 */ /* 0x000fe20000010000 */
[----:B--2---:R-:W-:Y:S01]  /*22bb0*/  FFMA.FTZ R9, R231, UR4, -R0 ;  /* 0x00000004e7097c23 */ /* 0x004fe20008010800 */
[C---:B------:R-:W-:Y:S01]  /*22bc0*/  HMMA.16816.F32 R56, R4.reuse, R30, R56 ;  /* 0x0000001e0438723c */ /* 0x040fe20000001838 */
[----:B------:R-:W-:Y:S01]  /*22bd0*/  FADD.FTZ R8, R161, R8 ;  /* 0x00000008a1087221 */ /* 0x000fe20000010000 */
[----:B------:R-:W-:Y:S01]  /*22be0*/  FADD.FTZ R3, R157, R3 ;  /* 0x000000039d037221 */ /* 0x000fe20000010000 */
[----:B------:R1:W2:Y:S01]  /*22bf0*/  MUFU.EX2 R70, R9 ;  /* 0x0000000900467308 */ /* 0x0002a20000000800 */
[----:B----4-:R-:W-:Y:S01]  /*22c00*/  FFMA.FTZ R10, R240, UR4, -R2 ;  /* 0x00000004f00a7c23 */ /* 0x010fe20008010802 */
        /* <DEDUP_REMOVED lines=9> */
[----:B------:R-:W-:Y:S01]  /*22ca0*/  FADD.FTZ R3, R150, R3 ;  /* 0x0000000396037221 */ /* 0x000fe20000010000 */
[----:B-1----:R-:W-:Y:S01]  /*22cb0*/  FFMA.FTZ R9, R229, UR4, -R0 ;  /* 0x00000004e5097c23 */ /* 0x002fe20008010800 */
[----:B------:R-:W-:Y:S01]  /*22cc0*/  F2FP.F16.F32.PACK_AB R4, R73, R71 ;  /* 0x000000474904723e */ /* 0x000fe200000000ff */
[----:B------:R-:W-:Y:S01]  /*22cd0*/  FADD.FTZ R8, R155, R8 ;  /* 0x000000089b087221 */ /* 0x000fe20000010000 */
[----:B------:R-:W-:Y:S01]  /*22ce0*/  FADD.FTZ R3, R149, R3 ;  /* 0x0000000395037221 */ /* 0x000fe20000010000 */
[----:B------:R1:W4:Y:S01]  /*22cf0*/  MUFU.EX2 R64, R9 ;  /* 0x0000000900407308 */ /* 0x0003220000000800 */
[----:B--2---:R-:W-:Y:S01]  /*22d00*/  F2FP.F16.F32.PACK_AB R5, R70, R68 ;  /* 0x000000444605723e */ /* 0x004fe200000000ff */
[----:B------:R-:W-:Y:S01]  /*22d10*/  FADD.FTZ R8, R153, R8 ;  /* 0x0000000899087221 */ /* 0x000fe20000010000 */
[----:B------:R-:W-:Y:S01]  /*22d20*/  FADD.FTZ R3, R152, R3 ;  /* 0x0000000398037221 */ /* 0x000fe20000010000 */
[----:B------:R-:W-:Y:S01]  /*22d30*/  F2FP.F16.F32.PACK_AB R6, R74, R72 ;  /* 0x000000484a06723e */ /* 0x000fe200000000ff */
[----:B------:R2:W-:Y:S01]  /*22d40*/  MUFU.EX2 R45, R10 ;  /* 0x0000000a002d7308 */ /* 0x0005e20000000800 */
[----:B------:R-:W-:Y:S01]  /*22d50*/  FADD.FTZ R8, R156, R8 ;  /* 0x000000089c087221 */ /* 0x000fe20000010000 */
[----:B------:R-:W-:Y:S01]  /*22d60*/  FADD.FTZ R3, R151, R3 ;  /* 0x0000000397037221 */ /* 0x000fe20000010000 */
[----:B------:R-:W-:Y:S02]  /*22d70*/  LDSM.16.MT88.4 R156, [R49+0x7800] ;  /* 0x00780000319c783b */ /* 0x000fe40000004200 */
[----:B------:R-:W-:Y:S01]  /*22d80*/  FADD.FTZ R8, R139, R8 ;  /* 0x000000088b087221 */ /* 0x000fe20000010000 */
[----:B------:R-:W-:-:S03]  /*22d90*/  FADD.FTZ R3, R136, R3 ;  /* 0x0000000388037221 */ /* 0x000fc60000010000 */
[----:B------:R-:W-:Y:S01]  /*22da0*/  FADD.FTZ R8, R146, R8 ;  /* 0x0000000892087221 */ /* 0x000fe20000010000 */
[----:B------:R-:W-:Y:S01]  /*22db0*/  FADD.FTZ R3, R137, R3 ;  /* 0x0000000389037221 */ /* 0x000fe20000010000 */
[----:B-1----:R-:W-:Y:S01]  /*22dc0*/  FFMA.FTZ R9, R241, UR4, -R2 ;  /* 0x00000004f1097c23 */ /* 0x002fe20008010802 */
[----:B----4-:R-:W-:Y:S01]  /*22dd0*/  F2FP.F16.F32.PACK_AB R7, R64, R69 ;  /* 0x000000454007723e */ /* 0x010fe200000000ff */
[----:B------:R-:W-:Y:S01]  /*22de0*/  FADD.FTZ R8, R148, R8 ;  /* 0x0000000894087221 */ /* 0x000fe20000010000 */
[----:B------:R-:W-:Y:S01]  /*22df0*/  FADD.FTZ R3, R138, R3 ;  /* 0x000000038a037221 */ /* 0x000fe20000010000 */
[----:B------:R1:W4:Y:S01]  /*22e00*/  MUFU.EX2 R44, R9 ;  /* 0x00000009002c7308 */ /* 0x0003220000000800 */
[----:B--2---:R-:W-:Y:S01]  /*22e10*/  FFMA.FTZ R10, R244, UR4, -R0 ;  /* 0x00000004f40a7c23 */ /* 0x004fe20008010800 */
[----:B------:R-:W-:Y:S01]  /*22e20*/  FADD.FTZ R8, R147, R8 ;  /* 0x0000000893087221 */ /* 0x000fe20000010000 */
[----:B------:R-:W-:Y:S01]  /*22e30*/  FADD.FTZ R3, R145, R3 ;  /* 0x0000000391037221 */ /* 0x000fe20000010000 */
[C---:B---3--:R-:W-:Y:S01]  /*22e40*/  HMMA.16816.F32 R36, R4.reuse, R12, R36 ;  /* 0x0000000c0424723c */ /* 0x048fe20000001824 */
[----:B------:R-:W-:Y:S01]  /*22e50*/  MUFU.EX2 R13, R11 ;  /* 0x0000000b000d7308 */ /* 0x000fe20000000800 */
[----:B------:R-:W-:Y:S01]  /*22e60*/  FADD.FTZ R8, R144, R8 ;  /* 0x0000000890087221 */ /* 0x000fe20000010000 */
[----:B------:R-:W-:Y:S01]  /*22e70*/  FADD.FTZ R3, R140, R3 ;  /* 0x000000038c037221 */ /* 0x000fe20000010000 */
[----:B------:R-:W-:Y:S01]  /*22e80*/  LDSM.16.MT88.4 R148, [R50+0x11800] ;  /* 0x011800003294783b */ /* 0x000fe20000004200 */
[----:B------:R-:W-:Y:S01]  /*22e90*/  MUFU.EX2 R10, R10 ;  /* 0x0000000a000a7308 */ /* 0x000fe20000000800 */
[----:B------:R-:W-:Y:S01]  /*22ea0*/  FADD.FTZ R8, R143, R8 ;  /* 0x000000088f087221 */ /* 0x000fe20000010000 */
[----:B------:R-:W-:Y:S01]  /*22eb0*/  FADD.FTZ R3, R135, R3 ;  /* 0x0000000387037221 */ /* 0x000fe20000010000 */
[C---:B-----5:R-:W-:Y:S02]  /*22ec0*/  HMMA.16816.F32 R52, R4.reuse, R16, R52 ;  /* 0x000000100434723c */ /* 0x060fe40000001834 */
[----:B------:R-:W-:Y:S01]  /*22ed0*/  FADD.FTZ R8, R142, R8 ;  /* 0x000000088e087221 */ /* 0x000fe20000010000 */
[----:B------:R-:W-:Y:S01]  /*22ee0*/  FADD.FTZ R3, R134, R3 ;  /* 0x0000000386037221 */ /* 0x000fe20000010000 */
[----:B-1----:R-:W-:Y:S01]  /*22ef0*/  FFMA.FTZ R9, R239, UR4, -R2 ;  /* 0x00000004ef097c23 */ /* 0x002fe20008010802 */
[----:B----4-:R-:W-:Y:S01]  /*22f00*/  F2FP.F16.F32.PACK_AB R164, R45, R44 ;  /* 0x0000002c2da4723e */ /* 0x010fe200000000ff */
[----:B------:R-:W-:Y:S01]  /*22f10*/  FADD.FTZ R8, R141, R8 ;  /* 0x000000088d087221 */ /* 0x000fe20000010000 */
[----:B------:R-:W-:Y:S01]  /*22f20*/  FADD.FTZ R3, R133, R3 ;  /* 0x0000000385037221 */ /* 0x000fe20000010000 */
[----:B------:R1:W2:Y:S01]  /*22f30*/  MUFU.EX2 R12, R9 ;  /* 0x00000009000c7308 */ /* 0x0002a20000000800 */
[C---:B------:R-:W-:Y:S01]  /*22f40*/  HMMA.16816.F32 R40, R4.reuse, R18, R40 ;  /* 0x000000120428723c */ /* 0x040fe20000001828 */
[----:B------:R-:W-:Y:S01]  /*22f50*/  FADD.FTZ R8, R129, R8 ;  /* 0x0000000881087221 */ /* 0x000fe20000010000 */
[----:B------:R-:W-:Y:S01]  /*22f60*/  FADD.FTZ R3, R124, R3 ;  /* 0x000000037c037221 */ /* 0x000fe20000010000 */
[----:B------:R-:W3:Y:S02]  /*22f70*/  LDSM.16.MT88.4 R16, [R51+0x7000] ;  /* 0x007000003310783b */ /* 0x000ee40000004200 */
[----:B------:R-:W-:Y:S01]  /*22f80*/  FADD.FTZ R8, R128, R8 ;  /* 0x0000000880087221 */ /* 0x000fe20000010000 */
[----:B------:R-:W-:Y:S01]  /*22f90*/  FADD.FTZ R3, R126, R3 ;  /* 0x000000037e037221 */ /* 0x000fe20000010000 */
[----:B------:R-:W4:Y:S01]  /*22fa0*/  LDSM.16.MT88.4 R140, [R48+0x11800] ;  /* 0x01180000308c783b */ /* 0x000f220000004200 */
[----:B------:R-:W-:Y:S01]  /*22fb0*/  HMMA.16816.F32 R136, R4, R24, R60 ;  /* 0x000000180488723c */ /* 0x000fe2000000183c */
        /* <DEDUP_REMOVED lines=22> */
[C---:B---3--:R-:W-:Y:S01]  /*23120*/  HMMA.16816.F32 R28, R4.reuse, R16, R28 ;  /* 0x00000010041c723c */ /* 0x048fe2000000181c */
        /* <DEDUP_REMOVED lines=24> */
[----:B----4-:R-:W-:Y:S02]  /*232b0*/  HMMA.16816.F32 R136, R164, R140, R136 ;  /* 0x0000008ca488723c */ /* 0x010fe40000001888 */
        /* <DEDUP_REMOVED lines=41> */
.L_x_1212:
[----:B------:R-:W-:-:S13]  /*23550*/  ISETP.GE.AND P1, PT, R0, RZ, PT ;  /* 0x000000ff0000720c */ /* 0x000fda0003f26270 */
[----:B------:R-:W-:Y:S05]  /*23560*/  @!P1 BRA `(.L_x_1218) ;  /* 0x0000006800b09947 */ /* 0x000fea0003800000 */
[----:B------:R-:W4:Y:S01]  /*23570*/  LDL.LU R4, [R1+0x14] ;  /* 0x0000140001047983 */ /* 0x000f220000300800 */
[----:B------:R-:W1:Y:S01]  /*23580*/  S2UR UR5, SR_CgaCtaId ;  /* 0x00000000000579c3 */ /* 0x000e620000008800 */
[----:B------:R-:W-:Y:S02]  /*23590*/  UISETP.NE.U32.AND UP0, UPT, UR12, URZ, UPT ;  /* 0x000000ff0c00728c */ /* 0x000fe4000bf05070 */
[----:B---3--:R-:W4:Y:S01]  /*235a0*/  LDL.LU R2, [R1+0x18] ;  /* 0x0000180001027983 */ /* 0x008f220000300800 */
[----:B------:R-:W-:Y:S01]  /*235b0*/  LEA R242, R0, 0x100, 0x8 ;  /* 0x0000010000f27811 */ /* 0x000fe200078e40ff */
[----:B------:R-:W-:Y:S01]  /*235c0*/  IMAD.MOV.U32 R135, RZ, RZ, 0x20 ;  /* 0x00000020ff877424 */ /* 0x000fe200078e00ff */
[----:B------:R-:W-:Y:S01]  /*235d0*/  LOP3.LUT P2, RZ, R236, 0x2, RZ, 0xc0, !PT ;  /* 0x00000002ecff7812 */ /* 0x000fe2000784c0ff */
[----:B------:R-:W-:Y:S01]  /*235e0*/  UISETP.NE.AND.EX UP0, UPT, UR13, URZ, UPT, UP0 ;  /* 0x000000ff0d00728c */ /* 0x000fe2000bf05300 */
[----:B------:R-:W-:Y:S01]  /*235f0*/  IMAD.MOV.U32 R133, RZ, RZ, R3 ;  /* 0x000000ffff857224 */ /* 0x000fe200078e0003 */
[----:B------:R-:W3:Y:S01]  /*23600*/  LDCU UR7, c[0x0][0x440] ;  /* 0x00008800ff0777ac */ /* 0x000ee20008000800 */
[----:B------:R-:W-:Y:S01]  /*23610*/  SEL R135, R135, 0xffffffe0, !P2 ;  /* 0xffffffe087877807 */ /* 0x000fe20005000000 */
[----:B------:R-:W-:-:S02]  /*23620*/  IMAD.MOV.U32 R132, RZ, RZ, R36 ;  /* 0x000000ffff847224 */ /* 0x000fc400078e0024 */
[----:B------:R-:W-:Y:S01]  /*23630*/  PLOP3.LUT P5, PT, PT, PT, UP0, 0x80, 0x8 ;  /* 0x000000000008781c */ /* 0x000fe20003faf008 */
[----:B------:R-:W-:Y:S01]  /*23640*/  UMOV UR13, 0x400 ;  /* 0x00000400000d7882 */ /* 0x000fe20000000000 */
[----:B------:R-:W1:Y:S01]  /*23650*/  LDCU UR4, c[0x0][0x45c] ;  /* 0x00008b80ff0477ac */ /* 0x000e620008000800 */
[----:B------:R-:W1:Y:S01]  /*23660*/  LDCU UR12, c[0x0][0x50c] ;  /* 0x0000a180ff0c77ac */ /* 0x000e620008000800 */
[----:B------:R-:W1:Y:S01]  /*23670*/  LDCU.64 UR14, c[0x0][0x358] ;  /* 0x00006b00ff0e77ac */ /* 0x000e620008000a00 */
[----:B------:R-:W1:Y:S01]  /*23680*/  LDCU.64 UR8, c[0x0][0x3a0] ;  /* 0x00007400ff0877ac */ /* 0x000e620008000a00 */
[----:B------:R-:W1:Y:S01]  /*23690*/  LDCU.64 UR10, c[0x0][0x3a8] ;  /* 0x00007500ff0a77ac */ /* 0x000e620008000a00 */
[----:B----4-:R-:W-:Y:S01]  /*236a0*/  LOP3.LUT R134, R2, R4, RZ, 0xfc, !PT ;  /* 0x0000000402867212 */ /* 0x010fe200078efcff */
[----:B------:R-:W-:-:S03]  /*236b0*/  VIADD R2, R0, 0x1 ;  /* 0x0000000100027836 */ /* 0x000fc60000000000 */
[----:B------:R-:W-:Y:S01]  /*236c0*/  LEA R134, R134, UR6, 0x1 ;  /* 0x0000000686867c11 */ /* 0x000fe2000f8e08ff */
[----:B-1----:R-:W-:Y:S01]  /*236d0*/  ULEA UR6, UR5, UR13, 0x18 ;  /* 0x0000000d05067291 */ /* 0x002fe2000f8ec0ff */
[----:B------:R1:W-:Y:S03]  /*236e0*/  STL [R1], R2 ;  /* 0x0000000201007387 */ /* 0x0003e60000100800 */
[----:B------:R-:W-:Y:S02]  /*236f0*/  VIADD R0, R134, 0xa000 ;  /* 0x0000a00086007836 */ /* 0x000fe40000000000 */
[----:B------:R-:W-:-:S03]  /*23700*/  IMAD.IADD R135, R135, 0x1, R134 ;  /* 0x0000000187877824 */ /* 0x000fc600078e0286 */
[----:B---3--:R1:W-:Y:S04]  /*23710*/  STL [R1+0x38], R0 ;  /* 0x0000380001007387 */ /* 0x0083e80000100800 */
.L_x_1222:
[----:B------:R-:W3:Y:S01]  /*23720*/  LDL R9, [R1+0x2c] ;  /* 0x00002c0001097983 */ /* 0x000ee20000100800 */
[----:B----4-:R-:W4:Y:S01]  /*23730*/  @!P5 LDC R4, c[0x0][0x3c0] ;  /* 0x0000f000ff04db82 */ /* 0x010f220000000800 */
[----:B------:R-:W-:Y:S01]  /*23740*/  IMAD.SHL.U32 R237, R236, 0x8, RZ ;  /* 0x00000008eced7824 */ /* 0x000fe200078e00ff */
[----:B------:R-:W-:Y:S04]  /*23750*/  DEPBAR.LE SB0, 0x0 ;  /* 0x000080000000791a */ /* 0x000fe80000000000 */
[C---:B------:R-:W-:Y:S01]  /*23760*/  LOP3.LUT R7, R237.reuse, 0x1f8, RZ, 0xc0, !PT ;  /* 0x000001f8ed077812 */ /* 0x040fe200078ec0ff */
[----:B------:R-:W5:Y:S01]  /*23770*/  LDL R8, [R1+0x28] ;  /* 0x0000280001087983 */ /* 0x000f620000100800 */
[----:B------:R-:W-:Y:S01]  /*23780*/  LOP3.LUT R233, R237, 0x38, RZ, 0xc0, !PT ;  /* 0x00000038ede97812 */ /* 0x000fe200078ec0ff */
[----:B-1----:R-:W-:Y:S01]  /*23790*/  IMAD.MOV.U32 R0, RZ, RZ, RZ ;  /* 0x000000ffff007224 */ /* 0x002fe200078e00ff */
[----:B------:R-:W-:Y:S01]  /*237a0*/  LOP3.LUT R7, R7, 0x38, R236, 0x78, !PT ;  /* 0x0000003807077812 */ /* 0x000fe200078e78ec */
[----:B------:R-:W1:Y:S08]  /*237b0*/  LDC R14, c[0x0][0x3c4] ;  /* 0x0000f100ff0e7b82 */ /* 0x000e700000000800 */
[----:B------:R-:W-:Y:S01]  /*237c0*/  BAR.SYNC.DEFER_BLOCKING 0x0 ;  /* 0x0000000000007b1d */ /* 0x000fe20000010000 */
[----:B------:R-:W-:Y:S02]  /*237d0*/  ISETP.GE.AND P1, PT, R233, UR7, PT ;  /* 0x00000007e9007c0c */ /* 0x000fe4000bf26270 */
[----:B------:R-:W-:Y:S02]  /*237e0*/  @!P5 IADD3 R2, P0, PT, RZ, -R0, RZ ;  /* 0x80000000ff02d210 */ /* 0x000fe40007f1e0ff */
[----:B------:R-:W-:Y:S01]  /*237f0*/  LOP3.LUT R237, R7, 0x1e00, R237, 0xf8, !PT ;  /* 0x00001e0007ed7812 */ /* 0x000fe200078ef8ed */
[----:B-----5:R-:W-:Y:S01]  /*23800*/  IMAD.MOV.U32 R11, RZ, RZ, R8 ;  /* 0x000000ffff0b7224 */ /* 0x020fe200078e0008 */
[----:B------:R-:W5:Y:S01]  /*23810*/  S2R R236, SR_TID.X ;  /* 0x0000000000ec7919 */ /* 0x000f620000002100 */
[----:B----4-:R-:W-:Y:S02]  /*23820*/  @!P5 IMAD.SHL.U32 R5, R4, 0x100, RZ ;  /* 0x000001000405d824 */ /* 0x010fe400078e00ff */
[----:B---3--:R-:W-:Y:S02]  /*23830*/  IMAD.MOV.U32 R12, RZ, RZ, R9 ;  /* 0x000000ffff0c7224 */ /* 0x008fe400078e0009 */
[----:B------:R-:W-:Y:S05]  /*23840*/  @!P5 IMAD.X R5, RZ, RZ, ~R5, P0 ;  /* 0x000000ffff05d224 */ /* 0x000fea00000e0e05 */
[----:B------:R-:W-:Y:S04]  /*23850*/  @!P5 SHF.R.S64 R6, R2, 0x1f, R5 ;  /* 0x0000001f0206d819 */ /* 0x000fe80000001005 */
[----:B------:R-:W-:Y:S04]  /*23860*/  @!P5 IADD3 R9, P0, PT, R9, R6, RZ ;  /* 0x000000060909d210 */ /* 0x000fe80007f1e0ff */
[----:B------:R-:W-:Y:S01]  /*23870*/  @!P5 LEA.HI.X.SX32 R8, R5, R8, 0x1, P0 ;  /* 0x000000080508d211 */ /* 0x000fe200000f0eff */
[----:B------:R3:W-:Y:S01]  /*23880*/  @!P5 STL [R1+0x2c], R9 ;  /* 0x00002c090100d387 */ /* 0x0007e20000100800 */
[----:B------:R-:W-:Y:S03]  /*23890*/  IMAD.MOV.U32 R15, RZ, RZ, R9 ;  /* 0x000000ffff0f7224 */ /* 0x000fe600078e0009 */
[----:B------:R3:W-:Y:S01]  /*238a0*/  @!P5 STL [R1+0x28], R8 ;  /* 0x000028080100d387 */ /* 0x0007e20000100800 */
[----:B------:R-:W-:Y:S01]  /*238b0*/  IMAD.MOV.U32 R16, RZ, RZ, R8 ;  /* 0x000000ffff107224 */ /* 0x000fe200078e0008 */
[----:B-----5:R-:W-:Y:S01]  /*238c0*/  SHF.R.U32.HI R234, RZ, 0x1, R236 ;  /* 0x00000001ffea7819 */ /* 0x020fe200000116ec */
        /* <DEDUP_REMOVED lines=8> */
[----:B-1----:R-:W-:Y:S06]  /*23950*/  @!P5 BRA `(.L_x_1219) ;  /* 0x000000040000d947 */ /* 0x002fec0003800000 */
[----:B---3--:R-:W-:Y:S01]  /*23960*/  VIADD R8, R242, 0xffffff00 ;  /* 0xffffff00f2087836 */ /* 0x008fe20000000000 */
[----:B------:R-:W3:Y:S01]  /*23970*/  LDL.64 R18, [R1+0x8] ;  /* 0x0000080001127983 */ /* 0x000ee20000100a00 */
[----:B------:R-:W1:Y:S01]  /*23980*/  LDC R13, c[0x0][0x4f0] ;  /* 0x00013c00ff0d7b82 */ /* 0x000e620000000800 */
[----:B------:R-:W-:Y:S02]  /*23990*/  IABS R6, R242 ;  /* 0x000000f200067213 */ /* 0x000fe40000000000 */
        /* <DEDUP_REMOVED lines=25> */
[-C--:B------:R-:W-:Y:S02]  /*23b30*/  LOP3.LUT R5, R242, R13.reuse, RZ, 0x3c, !PT ;  /* 0x0000000df2057212 */ /* 0x080fe400078e3cff */
[----:B------:R-:W-:Y:S02]  /*23b40*/  ISETP.NE.AND P0, PT, R13, RZ, PT ;  /* 0x000000ff0d00720c */ /* 0x000fe40003f05270 */
[----:B------:R-:W-:Y:S02]  /*23b50*/  ISETP.GE.AND P3, PT, R5, RZ, PT ;  /* 0x000000ff0500720c */ /* 0x000fe40003f66270 */
[----:B------:R-:W-:Y:S02]  /*23b60*/  LOP3.LUT R5, RZ, R13, RZ, 0x33, !PT ;  /* 0x0000000dff057212 */ /* 0x000fe400078e33ff */
[----:B------:R-:W-:Y:S03]  /*23b70*/  ISETP.GE.U32.AND P6, PT, R6, R10, PT ;  /* 0x0000000a0600720c */ /* 0x000fe60003fc6070 */
[----:B------:R-:W-:Y:S05]  /*23b80*/  @P4 IADD3 R2, PT, PT, R2, 0x1, RZ ;  /* 0x0000000102024810 */ /* 0x000fea0007ffe0ff */
[----:B------:R-:W-:Y:S05]  /*23b90*/  @!P2 IMAD.MOV R2, RZ, RZ, -R2 ;  /* 0x000000ffff02a224 */ /* 0x000fea00078e0a02 */
[----:B------:R-:W-:Y:S01]  /*23ba0*/  @P6 VIADD R4, R4, 0x1 ;  /* 0x0000000104046836 */ /* 0x000fe20000000000 */
[C---:B------:R-:W-:Y:S04]  /*23bb0*/  SEL R6, R5.reuse, R2, !P0 ;  /* 0x0000000205067207 */ /* 0x040fe80004000000 */
[----:B------:R-:W-:Y:S04]  /*23bc0*/  @!P3 IADD3 R4, PT, PT, -R4, RZ, RZ ;  /* 0x000000ff0404b210 */ /* 0x000fe80007ffe1ff */
[----:B------:R-:W-:Y:S02]  /*23bd0*/  SEL R2, R5, R4, !P0 ;  /* 0x0000000405027207 */ /* 0x000fe40004000000 */
[-C--:B---3--:R-:W-:Y:S02]  /*23be0*/  LEA R8, P2, R6, R18.reuse, 0x2 ;  /* 0x0000001206087211 */ /* 0x088fe400078410ff */
[----:B------:R-:W-:Y:S02]  /*23bf0*/  LEA R4, P0, R2, R18, 0x2 ;  /* 0x0000001202047211 */ /* 0x000fe400078010ff */
[-C--:B------:R-:W-:Y:S02]  /*23c00*/  LEA.HI.X.SX32 R9, R6, R19.reuse, 0x2, P2 ;  /* 0x0000001306097211 */ /* 0x080fe400010f16ff */
[C---:B------:R-:W-:Y:S01]  /*23c10*/  LEA.HI.X.SX32 R5, R2.reuse, R19, 0x2, P0 ;  /* 0x0000001302057211 */ /* 0x040fe200000f16ff */
[----:B------:R-:W-:Y:S02]  /*23c20*/  IMAD.IADD R2, R2, 0x1, -R6 ;  /* 0x0000000102027824 */ /* 0x000fe400078e0a06 */
[----:B------:R-:W3:Y:S02]  /*23c30*/  LDG.E R10, desc[UR14][R8.64] ;  /* 0x0000000e080a7981 */ /* 0x000ee4000c1e1900 */
[----:B------:R-:W-:Y:S05]  /*23c40*/  IMAD R2, R2, R13, -0x100 ;  /* 0xffffff0002027424 */ /* 0x000fea00078e020d */
[----:B------:R-:W-:Y:S01]  /*23c50*/  SHF.R.S32.HI R6, RZ, 0x1f, R2 ;  /* 0x0000001fff067819 */ /* 0x000fe20000011402 */
[----:B------:R1:W3:Y:S02]  /*23c60*/  LDG.E R9, desc[UR14][R4.64] ;  /* 0x0000000e04097981 */ /* 0x0002e4000c1e1900 */
[----:B-1----:R-:W1:Y:S02]  /*23c70*/  LDC.64 R4, c[0x0][0x3c0] ;  /* 0x0000f000ff047b82 */ /* 0x002e640000000a00 */
[-C--:B-1----:R-:W-:Y:S02]  /*23c80*/  IMAD R8, R6, R4.reuse, RZ ;  /* 0x0000000406087224 */ /* 0x082fe400078e02ff */
[C---:B------:R-:W-:Y:S04]  /*23c90*/  IMAD.WIDE.U32 R6, R2.reuse, R4, RZ ;  /* 0x0000000402067225 */ /* 0x040fe800078e00ff */
[----:B------:R-:W-:Y:S05]  /*23ca0*/  IMAD R5, R2, R5, R8 ;  /* 0x0000000502057224 */ /* 0x000fea00078e0208 */
[----:B------:R-:W-:Y:S01]  /*23cb0*/  IADD3 R7, PT, PT, R7, R5, RZ ;  /* 0x0000000507077210 */ /* 0x000fe20007ffe0ff */
[----:B---3--:R-:W-:Y:S04]  /*23cc0*/  IMAD.IADD R9, R10, 0x1, -R9 ;  /* 0x000000010a097824 */ /* 0x008fe800078e0a09 */
        /* <DEDUP_REMOVED lines=9> */
.L_x_1219:
[C---:B------:R-:W-:Y:S02]  /*23d60*/  SHF.L.U32 R13, R4.reuse, 0x5, RZ ;  /* 0x00000005040d7819 */ /* 0x040fe400000006ff */
[----:B------:R-:W-:Y:S02]  /*23d70*/  SHF.L.U64.HI R12, R4, 0x5, R14 ;  /* 0x00000005040c7819 */ /* 0x000fe4000001020e */
[-C--:B------:R-:W-:Y:S02]  /*23d80*/  @!P1 MOV R4, R15.reuse ;  /* 0x0000000f00049202 */ /* 0x080fe40000000f00 */
[-C--:B------:R-:W-:Y:S02]  /*23d90*/  @!P1 MOV R5, R16.reuse ;  /* 0x0000001000059202 */ /* 0x080fe40000000f00 */
[----:B------:R-:W-:Y:S02]  /*23da0*/  LEA R237, R237, UR6, 0x1 ;  /* 0x00000006eded7c11 */ /* 0x000fe4000f8e08ff */
[----:B------:R-:W-:Y:S02]  /*23db0*/  IADD3 R6, P0, PT, R13, R15, RZ ;  /* 0x0000000f0d067210 */ /* 0x000fe40007f1e0ff */
[----:B------:R-:W-:Y:S01]  /*23dc0*/  LOP3.LUT R168, R168, 0x1c0, R3, 0xf8, !PT ;  /* 0x000001c0a8a87812 */ /* 0x000fe200078ef803 */
[----:B------:R-:W-:Y:S01]  /*23dd0*/  @!PT LDS RZ, [RZ] ;  /* 0x00000000fffff984 */ /* 0x000fe20000000800 */
[----:B------:R-:W-:Y:S01]  /*23de0*/  @!PT LDS RZ, [RZ] ;  /* 0x00000000fffff984 */ /* 0x000fe20000000800 */
[----:B------:R-:W-:Y:S01]  /*23df0*/  @!PT LDS RZ, [RZ] ;  /* 0x00000000fffff984 */ /* 0x000fe20000000800 */
[----:B------:R4:W-:Y:S01]  /*23e00*/  @!P1 LDGSTS.E.BYPASS.LTC128B.128 [R237+0xa000], desc[UR14][R4.64] ;  /* 0x0a00000004ed9fae */ /* 0x0009e2000b981a0e */
[----:B------:R-:W-:Y:S02]  /*23e10*/  IADD3.X R7, PT, PT, R12, R16, RZ, P0, !PT ;  /* 0x000000100c077210 */ /* 0x000fe400007fe4ff */
[----:B------:R-:W-:Y:S02]  /*23e20*/  LOP3.LUT R168, R168, R233, RZ, 0x3c, !PT ;  /* 0x000000e9a8a87212 */ /* 0x000fe400078e3cff */
[----:B------:R-:W-:Y:S02]  /*23e30*/  LOP3.LUT R3, R3, 0x400, RZ, 0xc0, !PT ;  /* 0x0000040003037812 */ /* 0x000fe400078ec0ff */
[----:B------:R-:W-:Y:S01]  /*23e40*/  IADD3 R2, P2, PT, R6, R13, RZ ;  /* 0x0000000d06027210 */ /* 0x000fe20007f5e0ff */
[----:B------:R-:W-:Y:S01]  /*23e50*/  @P1 STS.128 [R237+0xa000], RZ ;  /* 0x00a000ffed001388 */ /* 0x000fe20000000c00 */
[----:B------:R-:W-:Y:S02]  /*23e60*/  LEA R168, R168, R3, 0x1 ;  /* 0x00000003a8a87211 */ /* 0x000fe400078e08ff */
[-C--:B------:R-:W-:Y:S02]  /*23e70*/  IADD3.X R3, PT, PT, R7, R12.reuse, RZ, P2, !PT ;  /* 0x0000000c07037210 */ /* 0x080fe400017fe4ff */
[----:B------:R-:W-:Y:S03]  /*23e80*/  MOV R232, 0x20 ;  /* 0x0000002000e87802 */ /* 0x000fe60000000f00 */
[----:B------:R-:W-:Y:S01]  /*23e90*/  @!PT LDS RZ, [RZ] ;  /* 0x00000000fffff984 */ /* 0x000fe20000000800 */
[----:B------:R-:W-:Y:S01]  /*23ea0*/  @!PT LDS RZ, [RZ] ;  /* 0x00000000fffff984 */ /* 0x000fe20000000800 */
[----:B------:R-:W-:Y:S01]  /*23eb0*/  @!PT LDS RZ, [RZ] ;  /* 0x00000000fffff984 */ /* 0x000fe20000000800 */
[----:B------:R-:W-:Y:S08]  /*23ec0*/  @!P1 LDGSTS.E.BYPASS.LTC128B.128 [R237+0xa800], desc[UR14][R6.64] ;  /* 0x0a80000006ed9fae */ /* 0x000ff0000b981a0e */
[----:B------:R-:W-:Y:S01]  /*23ed0*/  @P1 STS.128 [R237+0xa800], RZ ;  /* 0x00a800ffed001388 */ /* 0x000fe20000000c00 */
[-C--:B----4-:R-:W-:Y:S04]  /*23ee0*/  IADD3 R4, P0, PT, R2, R13.reuse, RZ ;  /* 0x0000000d02047210 */ /* 0x090fe80007f1e0ff */
[-C--:B------:R-:W-:Y:S03]  /*23ef0*/  IADD3.X R5, PT, PT, R3, R12.reuse, RZ, P0, !PT ;  /* 0x0000000c03057210 */ /* 0x080fe600007fe4ff */
[----:B------:R-:W-:Y:S01]  /*23f00*/  @!PT LDS RZ, [RZ] ;  /* 0x00000000fffff984 */ /* 0x000fe20000000800 */
[----:B------:R-:W-:Y:S01]  /*23f10*/  @!PT LDS RZ, [RZ] ;  /* 0x00000000fffff984 */ /* 0x000fe20000000800 */
[----:B------:R-:W-:Y:S01]  /*23f20*/  @!PT LDS RZ, [RZ] ;  /* 0x00000000fffff984 */ /* 0x000fe20000000800 */
[----:B------:R4:W-:Y:S01]  /*23f30*/  @!P1 LDGSTS.E.BYPASS.LTC128B.128 [R237+0xb000], desc[UR14][R2.64] ;  /* 0x0b00000002ed9fae */ /* 0x0009e2000b981a0e */
[-C--:B---3--:R-:W-:Y:S04]  /*23f40*/  IADD3 R8, P2, PT, R4, R13.reuse, RZ ;  /* 0x0000000d04087210 */ /* 0x088fe80007f5e0ff */
[-C--:B------:R-:W-:Y:S03]  /*23f50*/  IADD3.X R9, PT, PT, R5, R12.reuse, RZ, P2, !PT ;  /* 0x0000000c05097210 */ /* 0x080fe600017fe4ff */
[----:B------:R-:W-:Y:S08]  /*23f60*/  @P1 STS.128 [R237+0xb000], RZ ;  /* 0x00b000ffed001388 */ /* 0x000ff00000000c00 */
        /* <DEDUP_REMOVED lines=11> */
[-C--:B------:R-:W-:Y:S04]  /*24020*/  IADD3 R6, P2, PT, R2, R13.reuse, RZ ;  /* 0x0000000d02067210 */ /* 0x080fe80007f5e0ff */
[-C--:B------:R-:W-:Y:S03]  /*24030*/  IADD3.X R7, PT, PT, R3, R12.reuse, RZ, P2, !PT ;  /* 0x0000000c03077210 */ /* 0x080fe600017fe4ff */
[----:B------:R-:W-:Y:S08]  /*24040*/  @P1 STS.128 [R237+0xc000], RZ ;  /* 0x00c000ffed001388 */ /* 0x000ff00000000c00 */
[----:B------:R-:W-:Y:S01]  /*24050*/  @!PT LDS RZ, [RZ] ;  /* 0x00000000fffff984 */ /* 0x000fe20000000800 */
[----:B------:R-:W-:Y:S01]  /*24060*/  @!PT LDS RZ, [RZ] ;  /* 0x00000000fffff984 */ /* 0x000fe20000000800 */
[----:B------:R-:W-:Y:S01]  /*24070*/  @!PT LDS RZ, [RZ] ;  /* 0x00000000fffff984 */ /* 0x000fe20000000800 */
[----:B------:R4:W-:Y:S08]  /*24080*/  @!P1 LDGSTS.E.BYPASS.LTC128B.128 [R237+0xc800], desc[UR14][R2.64] ;  /* 0x0c80000002ed9fae */ /* 0x0009f0000b981a0e */
[----:B------:R-:W-:Y:S01]  /*24090*/  @P1 STS.128 [R237+0xc800], RZ ;  /* 0x00c800ffed001388 */ /* 0x000fe20000000c00 */
[-C--:B---3--:R-:W-:Y:S04]  /*240a0*/  IADD3 R8, P0, PT, R6, R13.reuse, RZ ;  /* 0x0000000d06087210 */ /* 0x088fe80007f1e0ff */
[-C--:B------:R-:W-:Y:S03]  /*240b0*/  IADD3.X R9, PT, PT, R7, R12.reuse, RZ, P0, !PT ;  /* 0x0000000c07097210 */ /* 0x080fe600007fe4ff */
[----:B------:R-:W-:Y:S01]  /*240c0*/  @!PT LDS RZ, [RZ] ;  /* 0x00000000fffff984 */ /* 0x000fe20000000800 */
[----:B------:R-:W-:Y:S01]  /*240d0*/  @!PT LDS RZ, [RZ] ;  /* 0x00000000fffff984 */ /* 0x000fe20000000800 */
[----:B------:R-:W-:Y:S01]  /*240e0*/  @!PT LDS RZ, [RZ] ;  /* 0x00000000fffff984 */ /* 0x000fe20000000800 */
[----:B------:R-:W-:Y:S01]  /*240f0*/  @!P1 LDGSTS.E.BYPASS.LTC128B.128 [R237+0xd000], desc[UR14][R6.64] ;  /* 0x0d00000006ed9fae */ /* 0x000fe2000b981a0e */
[-C--:B------:R-:W-:Y:S04]  /*24100*/  IADD3 R4, P2, PT, R8, R13.reuse, RZ ;  /* 0x0000000d08047210 */ /* 0x080fe80007f5e0ff */
[-C--:B------:R-:W-:Y:S03]  /*24110*/  IADD3.X R5, PT, PT, R9, R12.reuse, RZ, P2, !PT ;  /* 0x0000000c09057210 */ /* 0x080fe600017fe4ff */
        /* <DEDUP_REMOVED lines=20> */
[----:B------:R3:W-:Y:S01]  /*24260*/  @!P1 LDGSTS.E.BYPASS.LTC128B.128 [R237+0xe800], desc[UR14][R2.64] ;  /* 0x0e80000002ed9fae */ /* 0x0007e2000b981a0e */
        /* <DEDUP_REMOVED lines=8> */
[----:B------:R-:W-:Y:S08]  /*242f0*/  @!P1 LDGSTS.E.BYPASS.LTC128B.128 [R237+0xf000], desc[UR14][R10.64] ;  /* 0x0f0000000aed9fae */ /* 0x000ff0000b981a0e */
[----:B------:R-:W-:Y:S01]  /*24300*/  @P1 STS.128 [R237+0xf000], RZ ;  /* 0x00f000ffed001388 */ /* 0x000fe20000000c00 */
[-C--:B---3--:R-:W-:Y:S04]  /*24310*/  IADD3 R2, P2, PT, R4, R13.reuse, RZ ;  /* 0x0000000d04027210 */ /* 0x088fe80007f5e0ff */
[-C--:B------:R-:W-:Y:S03]  /*24320*/  IADD3.X R3, PT, PT, R5, R12.reuse, RZ, P2, !PT ;  /* 0x0000000c05037210 */ /* 0x080fe600017fe4ff */
        /* <DEDUP_REMOVED lines=15> */
[----:B---3--:R-:W-:Y:S04]  /*24420*/  @!P1 IADD3 R6, P0, PT, R2, R13, RZ ;  /* 0x0000000d02069210 */ /* 0x008fe80007f1e0ff */
[----:B------:R-:W-:Y:S03]  /*24430*/  @!P1 IADD3.X R7, PT, PT, R3, R12, RZ, P0, !PT ;  /* 0x0000000c03079210 */ /* 0x000fe600007fe4ff */
[----:B------:R-:W-:Y:S01]  /*24440*/  @!PT LDS RZ, [RZ] ;  /* 0x00000000fffff984 */ /* 0x000fe20000000800 */
[----:B------:R-:W-:Y:S01]  /*24450*/  @!PT LDS RZ, [RZ] ;  /* 0x00000000fffff984 */ /* 0x000fe20000000800 */
[----:B------:R-:W-:Y:S01]  /*24460*/  @!PT LDS RZ, [RZ] ;  /* 0x00000000fffff984 */ /* 0x000fe20000000800 */
[----:B------:R3:W-:Y:S01]  /*24470*/  @!P1 LDGSTS.E.BYPASS.LTC128B.128 [R237+0x11000], desc[UR14][R2.64] ;  /* 0x1100000002ed9fae */ /* 0x0007e2000b981a0e */
[----:B------:R-:W-:Y:S04]  /*24480*/  LOP3.LUT P0, RZ, R236, 0x2, RZ, 0xc0, !PT ;  /* 0x00000002ecff7812 */ /* 0x000fe8000780c0ff */
[----:B------:R-:W-:Y:S02]  /*24490*/  SEL R232, R232, 0xffffffe0, !P0 ;  /* 0xffffffe0e8e87807 */ /* 0x000fe40004000000 */
[----:B------:R-:W-:Y:S01]  /*244a0*/  LOP3.LUT P0, RZ, R236, 0x4, RZ, 0xc0, !PT ;  /* 0x00000004ecff7812 */ /* 0x000fe2000780c0ff */
[----:B------:R-:W-:Y:S08]  /*244b0*/  @P1 STS.128 [R237+0x11000], RZ ;  /* 0x011000ffed001388 */ /* 0x000ff00000000c00 */
[----:B------:R-:W-:Y:S01]  /*244c0*/  @!PT LDS RZ, [RZ] ;  /* 0x00000000fffff984 */ /* 0x000fe20000000800 */
[----:B------:R-:W-:Y:S01]  /*244d0*/  @!PT LDS RZ, [RZ] ;  /* 0x00000000fffff984 */ /* 0x000fe20000000800 */
[----:B------:R-:W-:Y:S01]  /*244e0*/  @!PT LDS RZ, [RZ] ;  /* 0x00000000fffff984 */ /* 0x000fe20000000800 */
[----:B------:R4:W-:Y:S08]  /*244f0*/  @!P1 LDGSTS.E.BYPASS.LTC128B.128 [R237+0x11800], desc[UR14][R6.64] ;  /* 0x1180000006ed9fae */ /* 0x0009f0000b981a0e */
[----:B------:R-:W-:Y:S01]  /*24500*/  @P1 STS.128 [R237+0x11800], RZ ;  /* 0x011800ffed001388 */ /* 0x000fe20000000c00 */
[----:B---3--:R-:W-:Y:S02]  /*24510*/  LEA R2, R0, UR6, 0x1 ;  /* 0x0000000600027c11 */ /* 0x008fe4000f8e08ff */
[----:B------:R-:W-:Y:S02]  /*24520*/  IADD3 R3, PT, PT, R168, UR6, RZ ;  /* 0x00000006a8037c10 */ /* 0x000fe4000fffe0ff */
[-C--:B------:R-:W-:Y:S03]  /*24530*/  IADD3 R172, PT, PT, R2, R232.reuse, RZ ;  /* 0x000000e802ac7210 */ /* 0x080fe60007ffe0ff */
[----:B------:R3:W-:Y:S01]  /*24540*/  LDSM.16.M88.4 R128, [R2] ;  /* 0x000000000280783b */ /* 0x0007e20000000200 */
[C---:B------:R-:W-:Y:S02]  /*24550*/  IADD3 R216, PT, PT, R3.reuse, R232, RZ ;  /* 0x000000e803d87210 */ /* 0x040fe40007ffe0ff */
[----:B------:R-:W-:Y:S04]  /*24560*/  MOV R0, 0x40 ;  /* 0x0000004000007802 */ /* 0x000fe80000000f00 */
[----:B------:R-:W-:Y:S01]  /*24570*/  SEL R0, R0, 0xffffffc0, !P0 ;  /* 0xffffffc000007807 */ /* 0x000fe20004000000 */
[----:B------:R-:W4:Y:S08]  /*24580*/  LDSM.16.M88.4 R8, [R168+UR6+0x2000] ;  /* 0x00200006a808783b */ /* 0x000f300008000200 */
[----:B-1----:R-:W1:Y:S01]  /*24590*/  LDSM.16.M88.4 R16, [R168+UR6+0x2800] ;  /* 0x00280006a810783b */ /* 0x002e620008000200 */
[-C--:B---3--:R-:W-:Y:S07]  /*245a0*/  IADD3 R2, PT, PT, R2, R0.reuse, RZ ;  /* 0x0000000002027210 */ /* 0x088fee0007ffe0ff */
[----:B------:R-:W3:Y:S01]  /*245b0*/  LDSM.16.M88.4 R24, [R168+UR6+0x3000] ;  /* 0x00300006a818783b */ /* 0x000ee20008000200 */
[----:B------:R-:W-:Y:S07]  /*245c0*/  IADD3 R0, PT, PT, R3, R0, RZ ;  /* 0x0000000003007210 */ /* 0x000fee0007ffe0ff */
[----:B------:R-:W5:Y:S08]  /*245d0*/  LDSM.16.M88.4 R32, [R168+UR6+0x3800] ;  /* 0x00380006a820783b */ /* 0x000f700008000200 */
[----:B------:R-:W2:Y:S08]  /*245e0*/  LDSM.16.M88.4 R40, [R168+UR6+0x4000] ;  /* 0x00400006a828783b */ /* 0x000eb00008000200 */
        /* <DEDUP_REMOVED lines=11> */
[----:B------:R-:W-:Y:S08]  /*246a0*/  LDSM.16.M88.4 R172, [R172] ;  /* 0x00000000acac783b */ /* 0x000ff00000000200 */
[----:B------:R-:W2:Y:S08]  /*246b0*/  LDSM.16.M88.4 R176, [R216+0x2000] ;  /* 0x00200000d8b0783b */ /* 0x000eb00000000200 */
[----:B------:R-:W2:Y:S08]  /*246c0*/  LDSM.16.M88.4 R180, [R216+0x2800] ;  /* 0x00280000d8b4783b */ /* 0x000eb00000000200 */
[----:B------:R-:W2:Y:S08]  /*246d0*/  LDSM.16.M88.4 R184, [R216+0x3000] ;  /* 0x00300000d8b8783b */ /* 0x000eb00000000200 */
[----:B------:R-:W2:Y:S08]  /*246e0*/  LDSM.16.M88.4 R188, [R216+0x3800] ;  /* 0x00380000d8bc783b */ /* 0x000eb00000000200 */
[----:B------:R-:W2:Y:S08]  /*246f0*/  LDSM.16.M88.4 R192, [R216+0x4000] ;  /* 0x00400000d8c0783b */ /* 0x000eb00000000200 */
[----:B------:R-:W-:Y:S08]  /*24700*/  LDSM.16.M88.4 R196, [R216+0x7000] ;  /* 0x00700000d8c4783b */ /* 0x000ff00000000200 */
[----:B------:R-:W-:Y:S08]  /*24710*/  LDSM.16.M88.4 R200, [R216+0x7800] ;  /* 0x00780000d8c8783b */ /* 0x000ff00000000200 */
[----:B------:R-:W-:Y:S08]  /*24720*/  LDSM.16.M88.4 R204, [R216+0x8000] ;  /* 0x00800000d8cc783b */ /* 0x000ff00000000200 */
[----:B------:R-:W-:Y:S08]  /*24730*/  LDSM.16.M88.4 R208, [R216+0x8800] ;  /* 0x00880000d8d0783b */ /* 0x000ff00000000200 */
[----:B------:R-:W-:Y:S08]  /*24740*/  LDSM.16.M88.4 R212, [R216+0x9000] ;  /* 0x00900000d8d4783b */ /* 0x000ff00000000200 */
[----:B------:R-:W-:Y:S08]  /*24750*/  LDSM.16.M88.4 R220, [R2] ;  /* 0x0000000002dc783b */ /* 0x000ff00000000200 */
[----:B------:R-:W-:Y:S08]  /*24760*/  LDSM.16.M88.4 R224, [R0+0x2000] ;  /* 0x0020000000e0783b */ /* 0x000ff00000000200 */
[----:B------:R-:W0:Y:S01]  /*24770*/  LDGDEPBAR ;  /* 0x00000000000079af */ /* 0x000e220000000000 */
[C---:B----4-:R-:W-:Y:S08]  /*24780*/  HMMA.16816.F32 R4, R128.reuse, R8, RZ ;  /* 0x000000088004723c */ /* 0x050ff000000018ff */
[C---:B------:R-:W-:Y:S08]  /*24790*/  HMMA.16816.F32 R8, R128.reuse, R10, RZ ;  /* 0x0000000a8008723c */ /* 0x040ff000000018ff */
[C---:B-1----:R-:W-:Y:S08]  /*247a0*/  HMMA.16816.F32 R12, R128.reuse, R16, RZ ;  /* 0x00000010800c723c */ /* 0x042ff000000018ff */
[C---:B------:R-:W-:Y:S08]  /*247b0*/  HMMA.16816.F32 R16, R128.reuse, R18, RZ ;  /* 0x000000128010723c */ /* 0x040ff000000018ff */
[C---:B---3--:R-:W-:Y:S08]  /*247c0*/  HMMA.16816.F32 R20, R128.reuse, R24, RZ ;  /* 0x000000188014723c */ /* 0x048ff000000018ff */
[C---:B------:R-:W-:Y:S08]  /*247d0*/  HMMA.16816.F32 R24, R128.reuse, R26, RZ ;  /* 0x0000001a8018723c */ /* 0x040ff000000018ff */
[C---:B-----5:R-:W-:Y:S08]  /*247e0*/  HMMA.16816.F32 R28, R128.reuse, R32, RZ ;  /* 0x00000020801c723c */ /* 0x060ff000000018ff */
[C---:B------:R-:W-:Y:S08]  /*247f0*/  HMMA.16816.F32 R32, R128.reuse, R34, RZ ;  /* 0x000000228020723c */ /* 0x040ff000000018ff */
        /* <DEDUP_REMOVED lines=37> */
[C---:B------:R-:W-:Y:S01]  /*24a50*/  HMMA.16816.F32 R36, R172.reuse, R192, R36 ;  /* 0x000000c0ac24723c */ /* 0x040fe20000001824 */
[----:B------:R-:W5:Y:S07]  /*24a60*/  LDSM.16.M88.4 R216, [R216+0x9800] ;  /* 0x00980000d8d8783b */ /* 0x000f6e0000000200 */
[C---:B------:R-:W-:Y:S01]  /*24a70*/  HMMA.16816.F32 R40, R172.reuse, R194, R40 ;  /* 0x000000c2ac28723c */ /* 0x040fe20000001828 */
[----:B------:R-:W5:Y:S07]  /*24a80*/  LDSM.16.M88.4 R192, [R0+0x2800] ;  /* 0x0028000000c0783b */ /* 0x000f6e0000000200 */
[C---:B-1----:R-:W-:Y:S08]  /*24a90*/  HMMA.16816.F32 R44, R172.reuse, R168, R44 ;  /* 0x000000a8ac2c723c */ /* 0x042ff0000000182c */
[C---:B------:R-:W-:Y:S01]  /*24aa0*/  HMMA.16816.F32 R48, R172.reuse, R170, R48 ;  /* 0x000000aaac30723c */ /* 0x040fe20000001830 */
[----:B------:R-:W1:Y:S07]  /*24ab0*/  LDSM.16.M88.4 R168, [R0+0x3000] ;  /* 0x0030000000a8783b */ /* 0x000e6e0000000200 */
[C---:B--2---:R-:W-:Y:S08]  /*24ac0*/  HMMA.16816.F32 R52, R172.reuse, R176, R52 ;  /* 0x000000b0ac34723c */ /* 0x044ff00000001834 */
        /* <DEDUP_REMOVED lines=30> */
[----:B------:R-:W-:Y:S04]  /*24cb0*/  LDSM.16.M88.4 R216, [R0+0x9000] ;  /* 0x0090000000d8783b */ /* 0x000fe80000000200 */
[C---:B------:R-:W-:Y:S02]  /*24cc0*/  IADD3 R224, PT, PT, R232.reuse, R2, RZ ;  /* 0x00000002e8e07210 */ /* 0x040fe40007ffe0ff */
[----:B------:R-:W-:Y:S01]  /*24cd0*/  IADD3 R2, PT, PT, R232, R0, RZ ;  /* 0x00000000e8027210 */ /* 0x000fe20007ffe0ff */
[C---:B------:R-:W-:Y:S03]  /*24ce0*/  HMMA.16816.F32 R8, R220.reuse, R226, R8 ;  /* 0x000000e2dc08723c */ /* 0x040fe60000001808 */
[----:B------:R-:W-:Y:S05]  /*24cf0*/  LDSM.16.M88.4 R224, [R224] ;  /* 0x00000000e0e0783b */ /* 0x000fea0000000200 */
[C---:B------:R-:W-:Y:S03]  /*24d00*/  HMMA.16816.F32 R12, R220.reuse, R192, R12 ;  /* 0x000000c0dc0c723c */ /* 0x040fe6000000180c */
[----:B------:R-:W-:Y:S05]  /*24d10*/  LDSM.16.M88.4 R228, [R2+0x2000] ;  /* 0x0020000002e4783b */ /* 0x000fea0000000200 */
[C---:B------:R-:W-:Y:S03]  /*24d20*/  HMMA.16816.F32 R16, R220.reuse, R194, R16 ;  /* 0x000000c2dc10723c */ /* 0x040fe60000001810 */
[----:B------:R-:W3:Y:S05]  /*24d30*/  LDSM.16.M88.4 R192, [R0+0x6000] ;  /* 0x0060000000c0783b */ /* 0x000eea0000000200 */
[C---:B-1----:R-:W-:Y:S08]  /*24d40*/  HMMA.16816.F32 R20, R220.reuse, R168, R20 ;  /* 0x000000a8dc14723c */ /* 0x042ff00000001814 */
        /* <DEDUP_REMOVED lines=26> */
[C---:B-1----:R-:W-:Y:S08]  /*24ef0*/  HMMA.16816.F32 R124, R220.reuse, R168, R124 ;  /* 0x000000a8dc7c723c */ /* 0x042ff0000000187c */
[----:B------:R-:W-:Y:S01]  /*24f00*/  HMMA.16816.F32 R128, R220, R170, R128 ;  /* 0x000000aadc80723c */ /* 0x000fe20000001880 */
[----:B------:R-:W1:Y:S07]  /*24f10*/  LDSM.16.M88.4 R168, [R2+0x2800] ;  /* 0x0028000002a8783b */ /* 0x000e6e0000000200 */
[C---:B------:R-:W-:Y:S08]  /*24f20*/  HMMA.16816.F32 R4, R224.reuse, R228, R4 ;  /* 0x000000e4e004723c */ /* 0x040ff00000001804 */
[C---:B------:R-:W-:Y:S11]  /*24f30*/  HMMA.16816.F32 R8, R224.reuse, R230, R8 ;  /* 0x000000e6e008723c */ /* 0x040ff60000001808 */
[----:B------:R-:W-:Y:S01]  /*24f40*/  FMUL.FTZ R4, R4, UR12 ;  /* 0x0000000c04047c20 */ /* 0x000fe20008410000 */
[----:B------:R-:W-:Y:S01]  /*24f50*/  FMUL.FTZ R5, R5, UR12 ;  /* 0x0000000c05057c20 */ /* 0x000fe20008410000 */
[----:B------:R-:W-:Y:S01]  /*24f60*/  FMUL.FTZ R6, R6, UR12 ;  /* 0x0000000c06067c20 */ /* 0x000fe20008410000 */
[----:B------:R-:W-:Y:S01]  /*24f70*/  FMUL.FTZ R7, R7, UR12 ;  /* 0x0000000c07077c20 */ /* 0x000fe20008410000 */
[----:B------:R-:W2:Y:S04]  /*24f80*/  MUFU.TANH R172, R4 ;  /* 0x0000000400ac7308 */ /* 0x000ea80000002400 */
[----:B------:R-:W-:Y:S01]  /*24f90*/  FMUL.FTZ R8, R8, UR12 ;  /* 0x0000000c08087c20 */ /* 0x000fe20008410000 */
[----:B------:R-:W-:Y:S01]  /*24fa0*/  FMUL.FTZ R9, R9, UR12 ;  /* 0x0000000c09097c20 */ /* 0x000fe20008410000 */
[----:B------:R-:W-:Y:S01]  /*24fb0*/  FMUL.FTZ R10, R10, UR12 ;  /* 0x0000000c0a0a7c20 */ /* 0x000fe20008410000 */
[----:B------:R-:W-:Y:S03]  /*24fc0*/  FMUL.FTZ R11, R11, UR12 ;  /* 0x0000000c0b0b7c20 */ /* 0x000fe60008410000 */
[----:B------:R-:W3:Y:S01]  /*24fd0*/  MUFU.TANH R175, R5 ;  /* 0x0000000500af7308 */ /* 0x000ee20000002400 */
[C---:B-1----:R-:W-:Y:S09]  /*24fe0*/  HMMA.16816.F32 R12, R224.reuse, R168, R12 ;  /* 0x000000a8e00c723c */ /* 0x042ff2000000180c */
[----:B------:R-:W1:Y:S01]  /*24ff0*/  MUFU.TANH R174, R6 ;  /* 0x0000000600ae7308 */ /* 0x000e620000002400 */
[C---:B------:R-:W-:Y:S09]  /*25000*/  HMMA.16816.F32 R16, R224.reuse, R170, R16 ;  /* 0x000000aae010723c */ /* 0x040ff20000001810 */
[----:B------:R4:W1:Y:S01]  /*25010*/  MUFU.TANH R173, R7 ;  /* 0x0000000700ad7308 */ /* 0x0008620000002400 */
        /* <DEDUP_REMOVED lines=10> */
[----:B----4-:R-:W4:Y:S08]  /*250c0*/  LDSM.16.M88.4 R4, [R2+0x3000] ;  /* 0x003000000204783b */ /* 0x010f300000000200 */
        /* <DEDUP_REMOVED lines=46> */
[----:B------:R4:W1:Y:S01]  /*253b0*/  MUFU.TANH R201, R37 ;  /* 0x0000002500c97308 */ /* 0x0008620000002400 */
[----:B------:R-:W-:Y:S01]  /*253c0*/  FMUL.FTZ R42, R42, UR12 ;  /* 0x0000000c2a2a7c20 */ /* 0x000fe20008410000 */
[----:B------:R-:W-:Y:S01]  /*253d0*/  FMUL.FTZ R43, R43, UR12 ;  /* 0x0000000c2b2b7c20 */ /* 0x000fe20008410000 */
[C---:B-----5:R-:W-:Y:S07]  /*253e0*/  HMMA.16816.F32 R44, R224.reuse, R8, R44 ;  /* 0x00000008e02c723c */ /* 0x060fee000000182c */
[----:B------:R5:W1:Y:S01]  /*253f0*/  MUFU.TANH R204, R38 ;  /* 0x0000002600cc7308 */ /* 0x000a620000002400 */
[C---:B------:R-:W-:Y:S01]  /*25400*/  HMMA.16816.F32 R48, R224.reuse, R10, R48 ;  /* 0x0000000ae030723c */ /* 0x040fe20000001830 */
[----:B------:R-:W2:Y:S08]  /*25410*/  LDSM.16.M88.4 R8, [R2+0x5800] ;  /* 0x005800000208783b */ /* 0x000eb00000000200 */
        /* <DEDUP_REMOVED lines=24> */
[C---:B--2---:R-:W-:Y:S06]  /*255a0*/  HMMA.16816.F32 R60, R224.reuse, R8, R60 ;  /* 0x00000008e03c723c */ /* 0x044fec000000183c */
[----:B------:R-:W2:Y:S02]  /*255b0*/  MUFU.TANH R189, R27 ;  /* 0x0000001b00bd7308 */ /* 0x000ea40000002400 */
        /* <DEDUP_REMOVED lines=110> */
[----:B------:R-:W1:Y:S01]  /*25ca0*/  MUFU.TANH R24, R119 ;  /* 0x0000007700187308 */ /* 0x000e620000002400 */
[C---:B-----5:R-:W-:Y:S03]  /*25cb0*/  HMMA.16816.F32 R124, R224.reuse, R8, R124 ;  /* 0x00000008e07c723c */ /* 0x060fe6000000187c */
[----:B------:R-:W-:Y:S06]  /*25cc0*/  FMUL.FTZ R122, R122, UR12 ;  /* 0x0000000c7a7a7c20 */ /* 0x000fec0008410000 */
[----:B------:R-:W1:Y:S01]  /*25cd0*/  MUFU.TANH R119, R123 ;  /* 0x0000007b00777308 */ /* 0x000e620000002400 */
[----:B------:R-:W-:Y:S09]  /*25ce0*/  HMMA.16816.F32 R128, R224, R10, R128 ;  /* 0x0000000ae080723c */ /* 0x000ff20000001880 */
        /* <DEDUP_REMOVED lines=8> */
[----:B------:R-:W-:Y:S07]  /*25d70*/  FMUL.FTZ R129, R129, UR12 ;  /* 0x0000000c81817c20 */ /* 0x000fee0008410000 */
[----:B------:R3:W1:Y:S10]  /*25d80*/  MUFU.TANH R40, R0 ;  /* 0x0000000000287308 */ /* 0x0006740000002400 */
[----:B------:R1:W1:Y:S01]  /*25d90*/  MUFU.TANH R216, R56 ;  /* 0x0000003800d87308 */ /* 0x0002620000002400 */
[----:B-----5:R-:W5:Y:S09]  /*25da0*/  LDL R124, [R1] ;  /* 0x00000000017c7983 */ /* 0x020f720000100800 */
[----:B------:R1:W1:Y:S01]  /*25db0*/  MUFU.TANH R219, R57 ;  /* 0x0000003900db7308 */ /* 0x0002620000002400 */
[----:B---3--:R-:W-:Y:S09]  /*25dc0*/  FMUL.FTZ R0, R131, UR12 ;  /* 0x0000000c83007c20 */ /* 0x008ff20008410000 */
        /* <DEDUP_REMOVED lines=36> */
[----:B-----5:R-:W-:Y:S09]  /*26010*/  ISETP.NE.AND P2, PT, R124, 0x1, PT ;  /* 0x000000017c00780c */ /* 0x020ff20003f45270 */
        /* <DEDUP_REMOVED lines=22> */
[----:B------:R3:W1:Y:S10]  /*26180*/  MUFU.TANH R252, R116 ;  /* 0x0000007400fc7308 */ /* 0x0006740000002400 */
[----:B------:R3:W1:Y:S10]  /*26190*/  MUFU.TANH R23, R117 ;  /* 0x0000007500177308 */ /* 0x0006740000002400 */
[----:B------:R-:W1:Y:S10]  /*261a0*/  MUFU.TANH R118, R118 ;  /* 0x0000007600767308 */ /* 0x000e740000002400 */
        /* <DEDUP_REMOVED lines=8> */
[----:B------:R3:W1:Y:S01]  /*26230*/  MUFU.TANH R39, R0 ;  /* 0x0000000000277308 */ /* 0x0006620000002400 */
[----:B--2-4-:R-:W-:Y:S05]  /*26240*/  @!P2 BRA `(.L_x_1220) ;  /* 0x0000000c0020a947 */ /* 0x014fea0003800000 */
[----:B------:R-:W2:Y:S01]  /*26250*/  LDC.64 R2, c[0x0][0x4e0] ;  /* 0x00013800ff027b82 */ /* 0x000ea20000000a00 */
[----:B------:R-:W4:Y:S04]  /*26260*/  LDL R12, [R1+0x24] ;  /* 0x00002400010c7983 */ /* 0x000f280000100800 */
[----:B------:R-:W5:Y:S03]  /*26270*/  LDL R13, [R1+0x20] ;  /* 0x00002000010d7983 */ /* 0x000f660000100800 */
[----:B------:R-:W1:Y:S01]  /*26280*/  LDC R11, c[0x0][0x3bc] ;  /* 0x0000ef00ff0b7b82 */ /* 0x000e620000000800 */
[----:B--2---:R-:W-:Y:S04]  /*26290*/  ISETP.NE.U32.AND P2, PT, R2, RZ, PT ;  /* 0x000000ff0200720c */ /* 0x004fe80003f45070 */
[----:B------:R-:W-:Y:S11]  /*262a0*/  ISETP.NE.AND.EX P5, PT, R3, RZ, PT, P2 ;  /* 0x000000ff0300720c */ /* 0x000ff60003fa5320 */
[----:B------:R-:W-:Y:S02]  /*262b0*/  @!UPT UIADD3 URZ, UPT, UPT, URZ, URZ, URZ ;  /* 0x000000fffffff290 */ /* 0x000fe4000fffe0ff */
[----:B------:R-:W2:Y:S01]  /*262c0*/  @!P5 LDC R2, c[0x0][0x3b8] ;  /* 0x0000ee00ff02db82 */ /* 0x000ea20000000800 */
[----:B---3--:R-:W-:Y:S05]  /*262d0*/  @!P5 IMAD.MOV.U32 R0, RZ, RZ, RZ ;  /* 0x000000ffff00d224 */ /* 0x008fea00078e00ff */
[----:B------:R-:W-:Y:S01]  /*262e0*/  @!P5 IADD3 R3, P2, PT, RZ, -R0, RZ ;  /* 0x80000000ff03d210 */ /* 0x000fe20007f5e0ff */
[----:B--2---:R-:W-:Y:S04]  /*262f0*/  @!P5 IMAD.SHL.U32 R0, R2, 0x100, RZ ;  /* 0x000001000200d824 */ /* 0x004fe800078e00ff */
[----:B------:R-:W-:Y:S05]  /*26300*/  @!P5 IMAD.X R0, RZ, RZ, ~R0, P2 ;  /* 0x000000ffff00d224 */ /* 0x000fea00010e0e00 */
[----:B------:R-:W-:Y:S04]  /*26310*/  @!P5 SHF.R.S64 R3, R3, 0x1f, R0 ;  /* 0x0000001f0303d819 */ /* 0x000fe80000001000 */
[----:B----4-:R-:W-:Y:S04]  /*26320*/  @!P5 IADD3 R12, P2, PT, R3, R12, RZ ;  /* 0x0000000c030cd210 */ /* 0x010fe80007f5e0ff */
[----:B-----5:R-:W-:Y:S01]  /*26330*/  @!P5 LEA.HI.X.SX32 R13, R0, R13, 0x1, P2 ;  /* 0x0000000d000dd211 */ /* 0x020fe200010f0eff */
[----:B------:R2:W-:Y:S04]  /*26340*/  @!P5 STL [R1+0x24], R12 ;  /* 0x0000240c0100d387 */ /* 0x0005e80000100800 */
[----:B------:R2:W-:Y:S01]  /*26350*/  @!P5 STL [R1+0x20], R13 ;  /* 0x0000200d0100d387 */ /* 0x0005e20000100800 */
[----:B-1----:R-:W-:Y:S05]  /*26360*/  @!P5 BRA `(.L_x_1221) ;  /* 0x00000004000cd947 */ /* 0x002fea0003800000 */
[C---:B------:R-:W-:Y:S01]  /*26370*/  VIADD R7, R242.reuse, 0xfffffe00 ;  /* 0xfffffe00f2077836 */ /* 0x040fe20000000000 */
[----:B------:R-:W3:Y:S01]  /*26380*/  LDL.64 R14, [R1+0x8] ;  /* 0x00000800010e7983 */ /* 0x000ee20000100a00 */
[----:B------:R-:W1:Y:S01]  /*26390*/  LDC R10, c[0x0][0x4f0] ;  /* 0x00013c00ff0a7b82 */ /* 0x000e620000000800 */
[----:B------:R-:W-:Y:S02]  /*263a0*/  IADD3 R6, PT, PT, R242, -0x100, RZ ;  /* 0xffffff00f2067810 */ /* 0x000fe40007ffe0ff */
[----:B------:R-:W-:Y:S02]  /*263b0*/  IABS R5, R7 ;  /* 0x0000000700057213 */ /* 0x000fe40000000000 */
[----:B------:R-:W-:Y:S02]  /*263c0*/  IABS R4, R6 ;  /* 0x0000000600047213 */ /* 0x000fe40000000000 */
[-C--:B-1----:R-:W-:Y:S02]  /*263d0*/  IABS R9, R10.reuse ;  /* 0x0000000a00097213 */ /* 0x082fe40000000000 */
[-C--:B------:R-:W-:Y:S02]  /*263e0*/  LOP3.LUT R7, R7, R10.reuse, RZ, 0x3c, !PT ;  /* 0x0000000a07077212 */ /* 0x080fe400078e3cff */
[----:B------:R-:W1:Y:S01]  /*263f0*/  I2F.RP R2, R9 ;  /* 0x0000000900027306 */ /* 0x000e620000209400 */
[----:B------:R-:W-:Y:S09]  /*26400*/  LOP3.LUT R6, R6, R10, RZ, 0x3c, !PT ;  /* 0x0000000a06067212 */ /* 0x000ff200078e3cff */
[----:B-1----:R-:W1:Y:S02]  /*26410*/  MUFU.RCP R2, R2 ;  /* 0x0000000200027308 */ /* 0x002e640000001000 */
[----:B-1----:R-:W-:Y:S08]  /*26420*/  VIADD R2, R2, 0xffffffe ;  /* 0x0ffffffe02027836 */ /* 0x002ff00000000000 */
[----:B------:R-:W1:Y:S02]  /*26430*/  F2I.FTZ.U32.TRUNC.NTZ R3, R2 ;  /* 0x0000000200037305 */ /* 0x000e64000021f000 */
[--C-:B-1----:R-:W-:Y:S02]  /*26440*/  IMAD.MOV R0, RZ, RZ, -R3.reuse ;  /* 0x000000ffff007224 */ /* 0x102fe400078e0a03 */
[----:B------:R-:W-:Y:S02]  /*26450*/  IMAD.MOV.U32 R2, RZ, RZ, RZ ;  /* 0x000000ffff027224 */ /* 0x000fe400078e00ff */
[----:B------:R-:W-:Y:S04]  /*26460*/  IMAD R0, R0, R9, RZ ;  /* 0x0000000900007224 */ /* 0x000fe800078e02ff */
[----:B------:R-:W-:Y:S06]  /*26470*/  IMAD.HI.U32 R3, R3, R0, R2 ;  /* 0x0000000003037227 */ /* 0x000fec00078e0002 */
[C---:B------:R-:W-:Y:S04]  /*26480*/  IMAD.HI.U32 R2, R3.reuse, R4, RZ ;  /* 0x0000000403027227 */ /* 0x040fe800078e00ff */
[----:B------:R-:W-:Y:S02]  /*26490*/  IMAD.MOV R8, RZ, RZ, -R2 ;  /* 0x000000ffff087224 */ /* 0x000fe400078e0a02 */
[----:B------:R-:W-:Y:S04]  /*264a0*/  IMAD.HI.U32 R0, R3, R5, RZ ;  /* 0x0000000503007227 */ /* 0x000fe800078e00ff */
[C---:B------:R-:W-:Y:S02]  /*264b0*/  IMAD R4, R9.reuse, R8, R4 ;  /* 0x0000000809047224 */ /* 0x040fe400078e0204 */
[----:B------:R-:W-:Y:S03]  /*264c0*/  IMAD.MOV R3, RZ, RZ, -R0 ;  /* 0x000000ffff037224 */ /* 0x000fe600078e0a00 */
[C---:B------:R-:W-:Y:S01]  /*264d0*/  ISETP.GT.U32.AND P3, PT, R9.reuse, R4, PT ;  /* 0x000000040900720c */ /* 0x040fe20003f64070 */
[C---:B------:R-:W-:Y:S05]  /*264e0*/  IMAD R3, R9.reuse, R3, R5 ;  /* 0x0000000309037224 */ /* 0x040fea00078e0205 */
[----:B------:R-:W-:Y:S07]  /*264f0*/  ISETP.GT.U32.AND P2, PT, R9, R3, PT ;  /* 0x000000030900720c */ /* 0x000fee0003f44070 */
[----:B------:R-:W-:Y:S02]  /*26500*/  @!P3 IMAD.IADD R4, R4, 0x1, -R9 ;  /* 0x000000010404b824 */ /* 0x000fe400078e0a09 */
[----:B------:R-:W-:Y:S03]  /*26510*/  @!P3 VIADD R2, R2, 0x1 ;  /* 0x000000010202b836 */ /* 0x000fe60000000000 */
[-C--:B------:R-:W-:Y:S01]  /*26520*/  ISETP.GE.U32.AND P4, PT, R4, R9.reuse, PT ;  /* 0x000000090400720c */ /* 0x080fe20003f86070 */
[----:B------:R-:W-:Y:S01]  /*26530*/  @!P2 VIADD R0, R0, 0x1 ;  /* 0x000000010000a836 */ /* 0x000fe20000000000 */
[-C--:B------:R-:W-:Y:S02]  /*26540*/  @!P2 IADD3 R3, PT, PT, R3, -R9.reuse, RZ ;  /* 0x800000090303a210 */ /* 0x080fe40007ffe0ff */
[----:B------:R-:W-:Y:S02]  /*26550*/  ISETP.GE.AND P2, PT, R6, RZ, PT ;  /* 0x000000ff0600720c */ /* 0x000fe40003f46270 */
[----:B------:R-:W-:Y:S02]  /*26560*/  ISETP.GE.U32.AND P6, PT, R3, R9, PT ;  /* 0x000000090300720c */ /* 0x000fe40003fc6070 */
[----:B------:R-:W-:Y:S02]  /*26570*/  P2R R3, PR, RZ, 0x10 ;  /* 0x00000010ff037803 */ /* 0x000fe40000000000 */
[----:B------:R-:W-:Y:S02]  /*26580*/  ISETP.GE.AND P4, PT, R7, RZ, PT ;  /* 0x000000ff0700720c */ /* 0x000fe40003f86270 */
[----:B------:R-:W-:Y:S02]  /*26590*/  ISETP.NE.AND P3, PT, R3, RZ, PT ;  /* 0x000000ff0300720c */ /* 0x000fe40003f65270 */
[----:B------:R-:W-:Y:S05]  /*265a0*/  LOP3.LUT R3, RZ, R10, RZ, 0x33, !PT ;  /* 0x0000000aff037212 */ /* 0x000fea00078e33ff */
[----:B------:R-:W-:Y:S05]  /*265b0*/  @P6 IADD3 R0, PT, PT, R0, 0x1, RZ ;  /* 0x0000000100006810 */ /* 0x000fea0007ffe0ff */
[----:B------:R-:W-:Y:S02]  /*265c0*/  @!P4 IMAD.MOV R0, RZ, RZ, -R0 ;  /* 0x000000ffff00c224 */ /* 0x000fe400078e0a00 */
[----:B------:R-:W-:Y:S01]  /*265d0*/  @P3 VIADD R2, R2, 0x1 ;  /* 0x0000000102023836 */ /* 0x000fe20000000000 */
[----:B------:R-:W-:Y:S04]  /*265e0*/  ISETP.NE.AND P3, PT, R10, RZ, PT ;  /* 0x000000ff0a00720c */ /* 0x000fe80003f65270 */
[----:B------:R-:W-:Y:S02]  /*265f0*/  @!P2 IADD3 R2, PT, PT, -R2, RZ, RZ ;  /* 0x000000ff0202a210 */ /* 0x000fe40007ffe1ff */
[C---:B------:R-:W-:Y:S02]  /*26600*/  SEL R4, R3.reuse, R0, !P3 ;  /* 0x0000000003047207 */ /* 0x040fe40005800000 */
        /* <DEDUP_REMOVED lines=18> */
[----:B--2---:R-:W-:Y:S03]  /*26730*/  LEA R12, P2, R4, R12, 0x1 ;  /* 0x0000000c040c7211 */ /* 0x004fe600078408ff */
[----:B------:R-:W-:Y:S02]  /*26740*/  IMAD R0, R0, UR8, RZ ;  /* 0x0000000800007c24 */ /* 0x000fe4000f8e02ff */
[----:B------:R1:W-:Y:S02]  /*26750*/  STL [R1+0x24], R12 ;  /* 0x0000240c01007387 */ /* 0x0003e40000100800 */
[----:B------:R-:W-:Y:S04]  /*26760*/  IMAD R0, R7, UR9, R0 ;  /* 0x0000000907007c24 */ /* 0x000fe8000f8e0200 */
[----:B------:R-:W-:Y:S05]  /*26770*/  IMAD.IADD R0, R5, 0x1, R0 ;  /* 0x0000000105007824 */ /* 0x000fea00078e0200 */
[----:B------:R-:W-:Y:S05]  /*26780*/  LEA.HI.X R13, R4, R13, R0, 0x1, P2 ;  /* 0x0000000d040d7211 */ /* 0x000fea00010f0c00 */
[----:B------:R1:W-:Y:S02]  /*26790*/  STL [R1+0x20], R13 ;  /* 0x0000200d01007387 */ /* 0x0003e40000100800 */
.L_x_1221:
[----:B------:R-:W3:Y:S01]  /*267a0*/  LDL R3, [R1+0x20] ;  /* 0x0000200001037983 */ /* 0x000ee20000100800 */
[C---:B------:R-:W-:Y:S01]  /*267b0*/  LEA R8, P2, R2.reuse, R12, 0x5 ;  /* 0x0000000c02087211 */ /* 0x040fe200078428ff */
[C---:B------:R-:W-:Y:S01]  /*267c0*/  IMAD.SHL.U32 R22, R2.reuse, 0x20, RZ ;  /* 0x0000002002167824 */ /* 0x040fe200078e00ff */
[--C-:B------:R-:W-:Y:S04]  /*267d0*/  SHF.L.U64.HI R0, R2, 0x5, R11.reuse ;  /* 0x0000000502007819 */ /* 0x100fe8000001020b */
[-C--:B------:R-:W-:Y:S02]  /*267e0*/  IADD3 R6, P3, PT, R8, R22.reuse, RZ ;  /* 0x0000001608067210 */ /* 0x080fe40007f7e0ff */
[----:B---3--:R-:W-:Y:S01]  /*267f0*/  LEA.HI.X R9, R2, R3, R11, 0x5, P2 ;  /* 0x0000000302097211 */ /* 0x008fe200010f2c0b */
[----:B------:R-:W-:Y:S01]  /*26800*/  @!P1 IMAD.MOV.U32 R2, RZ, RZ, R12 ;  /* 0x000000ffff029224 */ /* 0x000fe200078e000c */
[-C--:B------:R-:W-:Y:S03]  /*26810*/  IADD3 R4, P2, PT, R6, R22.reuse, RZ ;  /* 0x0000001606047210 */ /* 0x080fe60007f5e0ff */
[--C-:B------:R-:W-:Y:S01]  /*26820*/  IMAD.X R7, R9, 0x1, R0.reuse, P3 ;  /* 0x0000000109077824 */ /* 0x100fe200018e0600 */
[----:B------:R-:W-:Y:S01]  /*26830*/  @!PT LDS RZ, [RZ] ;  /* 0x00000000fffff984 */ /* 0x000fe20000000800 */
[----:B------:R-:W-:Y:S01]  /*26840*/  @!PT LDS RZ, [RZ] ;  /* 0x00000000fffff984 */ /* 0x000fe20000000800 */
[----:B------:R-:W-:Y:S01]  /*26850*/  @!PT LDS RZ, [RZ] ;  /* 0x00000000fffff984 */ /* 0x000fe20000000800 */
[----:B------:R3:W-:Y:S03]  /*26860*/  @!P1 LDGSTS.E.BYPASS.LTC128B.128 [R237+0x2000], desc[UR14][R2.64] ;  /* 0x0200000002ed9fae */ /* 0x0007e6000b981a0e */
[--C-:B------:R-:W-:Y:S01]  /*26870*/  IMAD.X R5, R7, 0x1, R0.reuse, P2 ;  /* 0x0000000107057824 */ /* 0x100fe200010e0600 */
        /* <DEDUP_REMOVED lines=15> */
[-C--:B---3--:R-:W-:Y:S03]  /*26970*/  IADD3 R2, P3, PT, R4, R22.reuse, RZ ;  /* 0x0000001604027210 */ /* 0x088fe60007f7e0ff */
[----:B------:R3:W-:Y:S01]  /*26980*/  @P1 STS.128 [R237+0x3800], RZ ;  /* 0x003800ffed001388 */ /* 0x0007e20000000c00 */
[-C--:B------:R-:W-:Y:S01]  /*26990*/  IADD3 R16, P2, PT, R2, R22.reuse, RZ ;  /* 0x0000001602107210 */ /* 0x080fe20007f5e0ff */
[--C-:B------:R-:W-:Y:S03]  /*269a0*/  IMAD.X R3, R5, 0x1, R0.reuse, P3 ;  /* 0x0000000105037824 */ /* 0x100fe600018e0600 */
[-C--:B------:R-:W-:Y:S01]  /*269b0*/  IADD3 R14, P3, PT, R16, R22.reuse, RZ ;  /* 0x00000016100e7210 */ /* 0x080fe20007f7e0ff */
[--C-:B------:R-:W-:Y:S01]  /*269c0*/  IMAD.X R17, R3, 0x1, R0.reuse, P2 ;  /* 0x0000000103117824 */ /* 0x100fe200010e0600 */
[----:B------:R-:W-:Y:S01]  /*269d0*/  @!PT LDS RZ, [RZ] ;  /* 0x00000000fffff984 */ /* 0x000fe20000000800 */
[----:B------:R-:W-:Y:S01]  /*269e0*/  @!PT LDS RZ, [RZ] ;  /* 0x00000000fffff984 */ /* 0x000fe20000000800 */
[----:B------:R-:W-:Y:S01]  /*269f0*/  @!PT LDS RZ, [RZ] ;  /* 0x00000000fffff984 */ /* 0x000fe20000000800 */
[----:B------:R3:W-:Y:S02]  /*26a00*/  @!P1 LDGSTS.E.BYPASS.LTC128B.128 [R237+0x4000], desc[UR14][R2.64] ;  /* 0x0400000002ed9fae */ /* 0x0007e4000b981a0e */
[-C--:B-12---:R-:W-:Y:S01]  /*26a10*/  IADD3 R12, P2, PT, R14, R22.reuse, RZ ;  /* 0x000000160e0c7210 */ /* 0x086fe20007f5e0ff */
[--C-:B------:R-:W-:Y:S01]  /*26a20*/  IMAD.X R15, R17, 0x1, R0.reuse, P3 ;  /* 0x00000001110f7824 */ /* 0x100fe200018e0600 */
[----:B------:R2:W-:Y:S02]  /*26a30*/  @P1 STS.128 [R237+0x4000], RZ ;  /* 0x004000ffed001388 */ /* 0x0005e40000000c00 */
[-C--:B------:R-:W-:Y:S01]  /*26a40*/  IADD3 R20, P3, PT, R12, R22.reuse, RZ ;  /* 0x000000160c147210 */ /* 0x080fe20007f7e0ff */
[--C-:B------:R-:W-:Y:S01]  /*26a50*/  IMAD.X R13, R15, 0x1, R0.reuse, P2 ;  /* 0x000000010f0d7824 */ /* 0x100fe200010e0600 */
[----:B------:R-:W-:Y:S01]  /*26a60*/  @!PT LDS RZ, [RZ] ;  /* 0x00000000fffff984 */ /* 0x000fe20000000800 */
[----:B------:R-:W-:Y:S01]  /*26a70*/  @!PT LDS RZ, [RZ] ;  /* 0x00000000fffff984 */ /* 0x000fe20000000800 */
[----:B------:R-:W-:Y:S01]  /*26a80*/  @!PT LDS RZ, [RZ] ;  /* 0x00000000fffff984 */ /* 0x000fe20000000800 */
[----:B------:R-:W-:Y:S02]  /*26a90*/  @!P1 LDGSTS.E.BYPASS.LTC128B.128 [R237+0x4800], desc[UR14][R16.64] ;  /* 0x0480000010ed9fae */ /* 0x000fe4000b981a0e */
[-C--:B------:R-:W-:Y:S01]  /*26aa0*/  IADD3 R18, P2, PT, R20, R22.reuse, RZ ;  /* 0x0000001614127210 */ /* 0x080fe20007f5e0ff */
        /* <DEDUP_REMOVED lines=8> */
[-C--:B-----5:R-:W-:Y:S01]  /*26b30*/  IADD3 R8, P2, PT, R10, R22.reuse, RZ ;  /* 0x000000160a087210 */ /* 0x0a0fe20007f5e0ff */
[--C-:B------:R-:W-:Y:S01]  /*26b40*/  IMAD.X R11, R19, 0x1, R0.reuse, P3 ;  /* 0x00000001130b7824 */ /* 0x100fe200018e0600 */
[----:B------:R2:W-:Y:S02]  /*26b50*/  @P1 STS.128 [R237+0x5000], RZ ;  /* 0x005000ffed001388 */ /* 0x0005e40000000c00 */
[-C--:B----4-:R-:W-:Y:S01]  /*26b60*/  IADD3 R6, P3, PT, R8, R22.reuse, RZ ;  /* 0x0000001608067210 */ /* 0x090fe20007f7e0ff */
[--C-:B------:R-:W-:Y:S01]  /*26b70*/  IMAD.X R9, R11, 0x1, R0.reuse, P2 ;  /* 0x000000010b097824 */ /* 0x100fe200010e0600 */
[----:B------:R-:W-:Y:S01]  /*26b80*/  @!PT LDS RZ, [RZ] ;  /* 0x00000000fffff984 */ /* 0x000fe20000000800 */
[----:B------:R-:W-:Y:S01]  /*26b90*/  @!PT LDS RZ, [RZ] ;  /* 0x00000000fffff984 */ /* 0x000fe20000000800 */
[----:B------:R-:W-:Y:S01]  /*26ba0*/  @!PT LDS RZ, [RZ] ;  /* 0x00000000fffff984 */ /* 0x000fe20000000800 */
[----:B------:R1:W-:Y:S02]  /*26bb0*/  @!P1 LDGSTS.E.BYPASS.LTC128B.128 [R237+0x5800], desc[UR14][R12.64] ;  /* 0x058000000ced9fae */ /* 0x0003e4000b981a0e */
[-C--:B------:R-:W-:Y:S01]  /*26bc0*/  IADD3 R4, P2, PT, R6, R22.reuse, RZ ;  /* 0x0000001606047210 */ /* 0x080fe20007f5e0ff */
[--C-:B------:R-:W-:Y:S01]  /*26bd0*/  IMAD.X R7, R9, 0x1, R0.reuse, P3 ;  /* 0x0000000109077824 */ /* 0x100fe200018e0600 */
[----:B------:R2:W-:Y:S02]  /*26be0*/  @P1 STS.128 [R237+0x5800], RZ ;  /* 0x005800ffed001388 */ /* 0x0005e40000000c00 */
[-C--:B---3--:R-:W-:Y:S01]  /*26bf0*/  IADD3 R2, P3, PT, R4, R22.reuse, RZ ;  /* 0x0000001604027210 */ /* 0x088fe20007f7e0ff */
        /* <DEDUP_REMOVED lines=16> */
[----:B-1----:R-:W-:Y:S03]  /*26d00*/  @!P1 IADD3 R12, P2, PT, R2, R22, RZ ;  /* 0x00000016020c9210 */ /* 0x002fe60007f5e0ff */
        /* <DEDUP_REMOVED lines=28> */
.L_x_1220:
[----:B--2---:R-:W2:Y:S01]  /*26ed0*/  LDL R8, [R1+0x38] ;  /* 0x0000380001087983 */ /* 0x004ea20000100800 */
[----:B------:R-:W-:Y:S02]  /*26ee0*/  FMNMX3.FTZ R2, R132, R172, R175, !PT ;  /* 0x000000ac84027276 */ /* 0x000fe400078100af */
[----:B-1-3--:R-:W-:Y:S01]  /*26ef0*/  FMNMX3.FTZ R0, R133, R174, R173, !PT ;  /* 0x000000ae85007276 */ /* 0x00afe200078100ad */
        /* <DEDUP_REMOVED lines=66> */
[----:B------:R-:W-:Y:S01]  /*27320*/  IADD3 R41, PT, PT, R134, 0xa040, RZ ;  /* 0x0000a04086297810 */ /* 0x000fe20007ffe0ff */
[----:B------:R-:W1:Y:S01]  /*27330*/  SHFL.BFLY PT, R4, R3, 0x2, 0x1f ;  /* 0x0c401f0003047f89 */ /* 0x000e6200000e0000 */
[----:B------:R-:W-:Y:S02]  /*27340*/  FMNMX3.FTZ R0, R0, R37, R38, !PT ;  /* 0x0000002500007276 */ /* 0x000fe40007810026 */
[----:B------:R-:W-:Y:S02]  /*27350*/  IADD3 R242, PT, PT, R242, -0x100, RZ ;  /* 0xffffff00f2f27810 */ /* 0x000fe40007ffe0ff */
[----:B------:R-:W-:Y:S05]  /*27360*/  FMNMX3.FTZ R0, R0, R40, R39, !PT ;  /* 0x0000002800007276 */ /* 0x000fea0007810027 */
[----:B------:R-:W3:Y:S01]  /*27370*/  SHFL.BFLY PT, R2, R0, 0x2, 0x1f ;  /* 0x0c401f0000027f89 */ /* 0x000ee200000e0000 */
[----:B--2---:R-:W-:Y:S02]  /*27380*/  @P0 IADD3 R41, PT, PT, R8, -0x40, RZ ;  /* 0xffffffc008290810 */ /* 0x004fe40007ffe0ff */
[----:B-1----:R-:W-:Y:S02]  /*27390*/  FMNMX.FTZ R3, R3, R4, !PT ;  /* 0x0000000403037209 */ /* 0x002fe40007810000 */
[----:B---3--:R-:W-:Y:S03]  /*273a0*/  FMNMX.FTZ R0, R0, R2, !PT ;  /* 0x0000000200007209 */ /* 0x008fe60007810000 */
[----:B------:R-:W-:Y:S01]  /*273b0*/  LDSM.16.MT88.4 R28, [R41] ;  /* 0x00000000291c783b */ /* 0x000fe20000004200 */
[----:B------:R-:W-:Y:S07]  /*273c0*/  IADD3 R42, PT, PT, R232, R41, RZ ;  /* 0x00000029e82a7210 */ /* 0x000fee0007ffe0ff */
[----:B------:R-:W1:Y:S08]  /*273d0*/  SHFL.BFLY PT, R36, R3, 0x1, 0x1f ;  /* 0x0c201f0003247f89 */ /* 0x000e7000000e0000 */
[----:B------:R-:W2:Y:S08]  /*273e0*/  SHFL.BFLY PT, R2, R0, 0x1, 0x1f ;  /* 0x0c201f0000027f89 */ /* 0x000eb000000e0000 */
[----:B------:R-:W3:Y:S08]  /*273f0*/  LDSM.16.MT88.4 R48, [R42] ;  /* 0x000000002a30783b */ /* 0x000ef00000004200 */
[----:B------:R-:W4:Y:S01]  /*27400*/  LDSM.16.MT88.4 R60, [R41+0x800] ;  /* 0x00080000293c783b */ /* 0x000f220000004200 */
        /* <DEDUP_REMOVED lines=18> */
[----:B------:R2:W5:Y:S01]  /*27530*/  MUFU.EX2 R107, R5 ;  /* 0x00000005006b7308 */ /* 0x0005620000000800 */
[--C-:B------:R-:W-:Y:S01]  /*27540*/  FFMA.FTZ R64, R187, UR4, -R43.reuse ;  /* 0x00000004bb407c23 */ /* 0x100fe2000801082b */
[--C-:B------:R-:W-:Y:S01]  /*27550*/  FFMA.FTZ R65, R199, UR4, -R68.reuse ;  /* 0x00000004c7417c23 */ /* 0x100fe20008010844 */
[----:B------:R-:W-:Y:S07]  /*27560*/  MOV R187, R123 ;  /* 0x0000007b00bb7202 */ /* 0x000fee0000000f00 */
[----:B------:R-:W3:Y:S01]  /*27570*/  MUFU.EX2 R2, R2 ;  /* 0x0000000200027308 */ /* 0x000ee20000000800 */
[--C-:B------:R-:W-:Y:S01]  /*27580*/  FFMA.FTZ R37, R37, UR4, -R68.reuse ;  /* 0x0000000425257c23 */ /* 0x100fe20008010844 */
[--C-:B------:R-:W-:Y:S01]  /*27590*/  FFMA.FTZ R38, R38, UR4, -R68.reuse ;  /* 0x0000000426267c23 */ /* 0x100fe20008010844 */
[--C-:B------:R-:W-:Y:S07]  /*275a0*/  FFMA.FTZ R40, R40, UR4, -R68.reuse ;  /* 0x0000000428287c23 */ /* 0x100fee0008010844 */
[----:B------:R-:W4:Y:S01]  /*275b0*/  MUFU.EX2 R0, R0 ;  /* 0x0000000000007308 */ /* 0x000f220000000800 */
[--C-:B-1----:R-:W-:Y:S09]  /*275c0*/  FFMA.FTZ R4, R173, UR4, -R68.reuse ;  /* 0x00000004ad047c23 */ /* 0x102ff20008010844 */
[----:B------:R-:W-:Y:S01]  /*275d0*/  MUFU.EX2 R108, R32 ;  /* 0x00000020006c7308 */ /* 0x000fe20000000800 */
[--C-:B--2---:R-:W-:Y:S01]  /*275e0*/  FFMA.FTZ R5, R174, UR4, -R68.reuse ;  /* 0x00000004ae057c23 */ /* 0x104fe20008010844 */
[----:B-----5:R-:W-:Y:S08]  /*275f0*/  F2FP.F16.F32.PACK_AB R44, R110, R107 ;  /* 0x0000006b6e2c723e */ /* 0x020ff000000000ff */
[----:B------:R1:W-:Y:S01]  /*27600*/  MUFU.EX2 R112, R4 ;  /* 0x0000000400707308 */ /* 0x0003e20000000800 */
[C---:B---3--:R-:W-:Y:S01]  /*27610*/  FMUL.FTZ R8, R2.reuse, R140 ;  /* 0x0000008c02087220 */ /* 0x048fe20000410000 */
[C---:B------:R-:W-:Y:S08]  /*27620*/  FMUL.FTZ R9, R2.reuse, R141 ;  /* 0x0000008d02097220 */ /* 0x040ff00000410000 */
[----:B------:R2:W3:Y:S01]  /*27630*/  MUFU.EX2 R109, R5 ;  /* 0x00000005006d7308 */ /* 0x0004e20000000800 */
[----:B------:R-:W-:Y:S01]  /*27640*/  FMUL.FTZ R16, R2, R148 ;  /* 0x0000009402107220 */ /* 0x000fe20000410000 */
[C---:B----4-:R-:W-:Y:S01]  /*27650*/  FMUL.FTZ R7, R0.reuse, R139 ;  /* 0x0000008b00077220 */ /* 0x050fe20000410000 */
[C---:B------:R-:W-:Y:S01]  /*27660*/  FMUL.FTZ R6, R0.reuse, R138 ;  /* 0x0000008a00067220 */ /* 0x040fe20000410000 */
[C---:B------:R-:W-:Y:S01]  /*27670*/  FMUL.FTZ R10, R0.reuse, R142 ;  /* 0x0000008e000a7220 */ /* 0x040fe20000410000 */
[----:B------:R-:W-:Y:S01]  /*27680*/  FMUL.FTZ R11, R0, R143 ;  /* 0x0000008f000b7220 */ /* 0x000fe20000410000 */
[----:B------:R-:W-:Y:S01]  /*27690*/  FMUL.FTZ R17, R2, R149 ;  /* 0x0000009502117220 */ /* 0x000fe20000410000 */
[C---:B------:R-:W-:Y:S01]  /*276a0*/  FMUL.FTZ R18, R0.reuse, R150 ;  /* 0x0000009600127220 */ /* 0x040fe20000410000 */
[----:B------:R-:W-:Y:S01]  /*276b0*/  FMUL.FTZ R19, R0, R151 ;  /* 0x0000009700137220 */ /* 0x000fe20000410000 */
[----:B------:R-:W-:Y:S01]  /*276c0*/  FMUL.FTZ R24, R2, R156 ;  /* 0x0000009c02187220 */ /* 0x000fe20000410000 */
        /* <DEDUP_REMOVED lines=10> */
[----:B------:R4:W-:Y:S10]  /*27770*/  MUFU.EX2 R117, R33 ;  /* 0x0000002100757308 */ /* 0x0009f40000000800 */
[----:B------:R5:W-:Y:S01]  /*27780*/  MUFU.EX2 R227, R32 ;  /* 0x0000002000e37308 */ /* 0x000be20000000800 */
[--C-:B-1----:R-:W-:Y:S09]  /*27790*/  FFMA.FTZ R4, R168, UR4, -R68.reuse ;  /* 0x00000004a8047c23 */ /* 0x102ff20008010844 */
[----:B------:R1:W-:Y:S01]  /*277a0*/  MUFU.EX2 R226, R34 ;  /* 0x0000002200e27308 */ /* 0x0003e20000000800 */
[--C-:B--2---:R-:W-:Y:S01]  /*277b0*/  FFMA.FTZ R5, R169, UR4, -R68.reuse ;  /* 0x00000004a9057c23 */ /* 0x104fe20008010844 */
[----:B---3--:R-:W-:Y:S08]  /*277c0*/  F2FP.F16.F32.PACK_AB R46, R127, R114 ;  /* 0x000000727f2e723e */ /* 0x008ff000000000ff */
[----:B------:R2:W-:Y:S01]  /*277d0*/  MUFU.EX2 R66, R4 ;  /* 0x0000000400427308 */ /* 0x0005e20000000800 */
[C---:B----4-:R-:W-:Y:S09]  /*277e0*/  FMUL.FTZ R33, R2.reuse, R165 ;  /* 0x000000a502217220 */ /* 0x050ff20000410000 */
[----:B------:R-:W3:Y:S01]  /*277f0*/  MUFU.EX2 R116, R5 ;  /* 0x0000000500747308 */ /* 0x000ee20000000800 */
[----:B-----5:R-:W-:Y:S09]  /*27800*/  FMUL.FTZ R32, R2, R164 ;  /* 0x000000a402207220 */ /* 0x020ff20000410000 */
[----:B------:R4:W-:Y:S01]  /*27810*/  MUFU.EX2 R182, R64 ;  /* 0x0000004000b67308 */ /* 0x0009e20000000800 */
[----:B-1----:R-:W-:Y:S09]  /*27820*/  FMUL.FTZ R34, R0, R166 ;  /* 0x000000a600227220 */ /* 0x002ff20000410000 */
[----:B------:R1:W-:Y:S01]  /*27830*/  MUFU.EX2 R173, R65 ;  /* 0x0000004100ad7308 */ /* 0x0003e20000000800 */
[----:B--2---:R-:W-:Y:S09]  /*27840*/  FMUL.FTZ R4, R2, R136 ;  /* 0x0000008802047220 */ /* 0x004ff20000410000 */
[----:B------:R-:W-:Y:S01]  /*27850*/  MUFU.EX2 R40, R40 ;  /* 0x0000002800287308 */ /* 0x000fe20000000800 */
[----:B---3--:R-:W-:Y:S01]  /*27860*/  F2FP.F16.F32.PACK_AB R47, R66, R116 ;  /* 0x00000074422f723e */ /* 0x008fe200000000ff */
[----:B------:R-:W-:Y:S01]  /*27870*/  FMUL.FTZ R5, R2, R137 ;  /* 0x0000008902057220 */ /* 0x000fe20000410000 */
[--C-:B----4-:R-:W-:Y:S01]  /*27880*/  FFMA.FTZ R64, R194, UR4, -R43.reuse ;  /* 0x00000004c2407c23 */ /* 0x110fe2000801082b */
[----:B------:R-:W-:Y:S05]  /*27890*/  MOV R194, R117 ;  /* 0x0000007500c27202 */ /* 0x000fea0000000f00 */
[C---:B------:R-:W-:Y:S01]  /*278a0*/  HMMA.16816.F32 R4, R44.reuse, R12, R4 ;  /* 0x0000000c2c04723c */ /* 0x040fe20000001804 */
[----:B------:R2:W-:Y:S04]  /*278b0*/  MUFU.EX2 R177, R64 ;  /* 0x0000004000b17308 */ /* 0x0005e80000000800 */
[--C-:B-1----:R-:W-:Y:S01]  /*278c0*/  FFMA.FTZ R65, R193, UR4, -R43.reuse ;  /* 0x00000004c1417c23 */ /* 0x102fe2000801082b */
[----:B------:R-:W-:Y:S01]  /*278d0*/  MOV R193, R108 ;  /* 0x0000006c00c17202 */ /* 0x000fe20000000f00 */
[C---:B------:R-:W-:Y:S01]  /*278e0*/  FMUL.FTZ R12, R2.reuse, R144 ;  /* 0x00000090020c7220 */ /* 0x040fe20000410000 */
[C---:B------:R-:W-:Y:S03]  /*278f0*/  HMMA.16816.F32 R8, R44.reuse, R14, R8 ;  /* 0x0000000e2c08723c */ /* 0x040fe60000001808 */
[----:B------:R-:W-:Y:S01]  /*27900*/  MUFU.EX2 R174, R65 ;  /* 0x0000004100ae7308 */ /* 0x000fe20000000800 */
[----:B------:R-:W-:Y:S01]  /*27910*/  FMUL.FTZ R13, R2, R145 ;  /* 0x00000091020d7220 */ /* 0x000fe20000410000 */
[C---:B------:R-:W-:Y:S01]  /*27920*/  FMUL.FTZ R15, R0.reuse, R147 ;  /* 0x00000093000f7220 */ /* 0x040fe20000410000 */
[----:B------:R-:W-:Y:S01]  /*27930*/  FMUL.FTZ R14, R0, R146 ;  /* 0x00000092000e7220 */ /* 0x000fe20000410000 */
[--C-:B--2---:R-:W-:Y:S06]  /*27940*/  FFMA.FTZ R64, R198, UR4, -R68.reuse ;  /* 0x00000004c6407c23 */ /* 0x104fec0008010844 */
[----:B------:R-:W-:Y:S01]  /*27950*/  MUFU.EX2 R175, R64 ;  /* 0x0000004000af7308 */ /* 0x000fe20000000800 */
[C---:B------:R-:W-:Y:S03]  /*27960*/  HMMA.16816.F32 R12, R44.reuse, R20, R12 ;  /* 0x000000142c0c723c */ /* 0x040fe6000000180c */
[C---:B------:R-:W-:Y:S01]  /*27970*/  FMUL.FTZ R20, R2.reuse, R152 ;  /* 0x0000009802147220 */ /* 0x040fe20000410000 */
[----:B------:R-:W-:Y:S04]  /*27980*/  FMUL.FTZ R21, R2, R153 ;  /* 0x0000009902157220 */ /* 0x000fe80000410000 */
[C---:B------:R-:W-:Y:S03]  /*27990*/  HMMA.16816.F32 R16, R44.reuse, R22, R16 ;  /* 0x000000162c10723c */ /* 0x040fe60000001810 */
[C---:B------:R-:W-:Y:S01]  /*279a0*/  FMUL.FTZ R22, R0.reuse, R154 ;  /* 0x0000009a00167220 */ /* 0x040fe20000410000 */
[----:B------:R-:W-:Y:S07]  /*279b0*/  FMUL.FTZ R23, R0, R155 ;  /* 0x0000009b00177220 */ /* 0x000fee0000410000 */
[C---:B------:R-:W-:Y:S03]  /*279c0*/  HMMA.16816.F32 R20, R44.reuse, R28, R20 ;  /* 0x0000001c2c14723c */ /* 0x040fe60000001814 */
[--C-:B------:R-:W-:Y:S01]  /*279d0*/  FFMA.FTZ R28, R178, UR4, -R43.reuse ;  /* 0x00000004b21c7c23 */ /* 0x100fe2000801082b */
[--C-:B------:R-:W-:Y:S03]  /*279e0*/  FFMA.FTZ R29, R171, UR4, -R68.reuse ;  /* 0x00000004ab1d7c23 */ /* 0x100fe60008010844 */
[----:B------:R1:W2:Y:S01]  /*279f0*/  MUFU.EX2 R111, R28 ;  /* 0x0000001c006f7308 */ /* 0x0002a20000000800 */
[C---:B------:R-:W-:Y:S03]  /*27a00*/  HMMA.16816.F32 R24, R44.reuse, R30, R24 ;  /* 0x0000001e2c18723c */ /* 0x040fe60000001818 */
[--C-:B------:R-:W-:Y:S06]  /*27a10*/  FFMA.FTZ R30, R181, UR4, -R43.reuse ;  /* 0x00000004b51e7c23 */ /* 0x100fec000801082b */
[----:B------:R3:W-:Y:S01]  /*27a20*/  MUFU.EX2 R225, R29 ;  /* 0x0000001d00e17308 */ /* 0x0007e20000000800 */
[----:B------:R-:W-:Y:S09]  /*27a30*/  FMUL.FTZ R31, R0, R163 ;  /* 0x000000a3001f7220 */ /* 0x000ff20000410000 */
[----:B------:R4:W-:Y:S01]  /*27a40*/  MUFU.EX2 R232, R30 ;  /* 0x0000001e00e87308 */ /* 0x0009e20000000800 */
[--C-:B-1----:R-:W-:Y:S01]  /*27a50*/  FFMA.FTZ R28, R180, UR4, -R68.reuse ;  /* 0x00000004b41c7c23 */ /* 0x102fe20008010844 */
[----:B--2---:R-:W-:Y:S08]  /*27a60*/  MOV R198, R111 ;  /* 0x0000006f00c67202 */ /* 0x004ff00000000f00 */
[----:B------:R1:W2:Y:S01]  /*27a70*/  MUFU.EX2 R113, R28 ;  /* 0x0000001c00717308 */ /* 0x0002a20000000800 */
[----:B---3--:R-:W-:Y:S01]  /*27a80*/  FMUL.FTZ R29, R2, R161 ;  /* 0x000000a1021d7220 */ /* 0x008fe20000410000 */
[----:B----4-:R-:W-:Y:S01]  /*27a90*/  FMUL.FTZ R30, R0, R162 ;  /* 0x000000a2001e7220 */ /* 0x010fe20000410000 */
        /* <DEDUP_REMOVED lines=10> */
[--C-:B------:R-:W-:Y:S04]  /*27b40*/  FFMA.FTZ R52, R186, UR4, -R43.reuse ;  /* 0x00000004ba347c23 */ /* 0x100fe8000801082b */
[----:B------:R2:W-:Y:S01]  /*27b50*/  MUFU.EX2 R183, R52 ;  /* 0x0000003400b77308 */ /* 0x0005e20000000800 */
[C---:B------:R-:W-:Y:S08]  /*27b60*/  HMMA.16816.F32 R8, R44.reuse, R54, R8 ;  /* 0x000000362c08723c */ /* 0x040ff00000001808 */
[C---:B------:R-:W-:Y:S03]  /*27b70*/  HMMA.16816.F32 R12, R44.reuse, R56, R12 ;  /* 0x000000382c0c723c */ /* 0x040fe6000000180c */
[--C-:B------:R-:W-:Y:S01]  /*27b80*/  FFMA.FTZ R56, R185, UR4, -R43.reuse ;  /* 0x00000004b9387c23 */ /* 0x100fe2000801082b */
[--C-:B------:R-:W-:Y:S01]  /*27b90*/  FFMA.FTZ R57, R188, UR4, -R68.reuse ;  /* 0x00000004bc397c23 */ /* 0x100fe20008010844 */
[----:B--2---:R-:W2:Y:S02]  /*27ba0*/  LDSM.16.MT88.4 R52, [R134+0xb000] ;  /* 0x00b000008634783b */ /* 0x004ea40000004200 */
        /* <DEDUP_REMOVED lines=11> */
[----:B------:R-:W-:Y:S02]  /*27c60*/  IADD3 R191, PT, PT, R191, -0x1, RZ ;  /* 0xffffffffbfbf7810 */ /* 0x000fe40007ffe0ff */
[----:B------:R-:W-:Y:S07]  /*27c70*/  MOV R190, R119 ;  /* 0x0000007700be7202 */ /* 0x000fee0000000f00 */
[----:B------:R-:W-:Y:S01]  /*27c80*/  MUFU.EX2 R180, R61 ;  /* 0x0000003d00b47308 */ /* 0x000fe20000000800 */
[C---:B-1----:R-:W-:Y:S03]  /*27c90*/  HMMA.16816.F32 R28, R44.reuse, R48, R28 ;  /* 0x000000302c1c723c */ /* 0x042fe6000000181c */
[----:B------:R-:W-:Y:S01]  /*27ca0*/  ISETP.NE.AND P1, PT, R191, RZ, PT ;  /* 0x000000ffbf00720c */ /* 0x000fe20003f25270 */
[--C-:B---3--:R-:W-:Y:S01]  /*27cb0*/  FFMA.FTZ R60, R189, UR4, -R68.reuse ;  /* 0x00000004bd3c7c23 */ /* 0x108fe20008010844 */
[----:B------:R-:W-:Y:S03]  /*27cc0*/  MOV R189, R125 ;  /* 0x0000007d00bd7202 */ /* 0x000fe60000000f00 */
        /* <DEDUP_REMOVED lines=23> */
[C---:B------:R-:W-:Y:S01]  /*27e40*/  HMMA.16816.F32 R24, R44.reuse, R62, R24 ;  /* 0x0000003e2c18723c */ /* 0x040fe20000001818 */
[----:B------:R-:W3:Y:S08]  /*27e50*/  LDSM.16.MT88.4 R64, [R41+0x1800] ;  /* 0x001800002940783b */ /* 0x000ef00000004200 */
        /* <DEDUP_REMOVED lines=58> */
[----:B------:R-:W-:Y:S10]  /*28200*/  MUFU.EX2 R159, R65 ;  /* 0x00000041009f7308 */ /* 0x000ff40000000800 */
[----:B------:R4:W-:Y:S01]  /*28210*/  MUFU.EX2 R162, R64 ;  /* 0x0000004000a27308 */ /* 0x0009e20000000800 */
[C---:B------:R-:W-:Y:S03]  /*28220*/  HMMA.16816.F32 R4, R44.reuse, R52, R4 ;  /* 0x000000342c04723c */ /* 0x040fe60000001804 */
[--C-:B------:R-:W-:Y:S06]  /*28230*/  FFMA.FTZ R52, R208, UR4, -R43.reuse ;  /* 0x00000004d0347c23 */ /* 0x100fec000801082b */
        /* <DEDUP_REMOVED lines=38> */
[----:B------:R3:W-:Y:S01]  /*284a0*/  MUFU.EX2 R155, R56 ;  /* 0x00000038009b7308 */ /* 0x0007e20000000800 */
        /* <DEDUP_REMOVED lines=16> */
[----:B-1----:R-:W-:Y:S02]  /*285b0*/  F2FP.F16.F32.PACK_AB R45, R151, R152 ;  /* 0x00000098972d723e */ /* 0x002fe400000000ff */
[----:B------:R-:W-:Y:S01]  /*285c0*/  F2FP.F16.F32.PACK_AB R46, R153, R150 ;  /* 0x00000096992e723e */ /* 0x000fe200000000ff */
        /* <DEDUP_REMOVED lines=268> */
[----:B------:R-:W-:Y:S03]  /*29690*/  FADD.FTZ R2, R161, R60 ;  /* 0x0000003ca1027221 */ /* 0x000fe60000010000 */
[----:B------:R-:W-:Y:S01]  /*296a0*/  FADD.FTZ R0, R157, R0 ;  /* 0x000000009d007221 */ /* 0x000fe20000010000 */
[----:B------:R-:W-:Y:S01]  /*296b0*/  FADD.FTZ R2, R154, R2 ;  /* 0x000000029a027221 */ /* 0x000fe20000010000 */
[----:B------:R-:W-:Y:S01]  /*296c0*/  LDSM.16.MT88.4 R156, [R41+0x7800] ;  /* 0x00780000299c783b */ /* 0x000fe20000004200 */
        /* <DEDUP_REMOVED lines=11> */
[----:B------:R2:W-:Y:S02]  /*29780*/  MUFU.EX2 R67, R60 ;  /* 0x0000003c00437308 */ /* 0x0005e40000000800 */
        /* <DEDUP_REMOVED lines=8> */
[----:B------:R1:W2:Y:S01]  /*29810*/  MUFU.EX2 R69, R0 ;  /* 0x0000000000457308 */ /* 0x0002a20000000800 */
[----:B------:R-:W-:Y:S01]  /*29820*/  LDSM.16.MT88.4 R148, [R135+0x11800] ;  /* 0x011800008794783b */ /* 0x000fe20000004200 */
        /* <DEDUP_REMOVED lines=12> */
[----:B------:R-:W1:Y:S01]  /*298f0*/  MUFU.EX2 R65, R2 ;  /* 0x0000000200417308 */ /* 0x000e620000000800 */
[----:B------:R-:W-:Y:S01]  /*29900*/  HMMA.16816.F32 R32, R44, R58, R32 ;  /* 0x0000003a2c20723c */ /* 0x000fe20000001820 */
[----:B------:R-:W3:Y:S08]  /*29910*/  LDSM.16.MT88.4 R56, [R41+0x7000] ;  /* 0x007000002938783b */ /* 0x000ef00000004200 */
[----:B------:R4:W-:Y:S01]  /*29920*/  MUFU.EX2 R63, R60 ;  /* 0x0000003c003f7308 */ /* 0x0009e20000000800 */
[----:B------:R-:W-:Y:S01]  /*29930*/  F2FP.F16.F32.PACK_AB R44, R70, R71 ;  /* 0x00000047462c723e */ /* 0x000fe200000000ff */
[----:B------:R-:W-:Y:S01]  /*29940*/  FFMA.FTZ R68, R39, UR4, -R68 ;  /* 0x0000000427447c23 */ /* 0x000fe20008010844 */
[----:B--2---:R-:W-:Y:S07]  /*29950*/  F2FP.F16.F32.PACK_AB R45, R69, R67 ;  /* 0x00000043452d723e */ /* 0x004fee00000000ff */
[----:B------:R-:W2:Y:S01]  /*29960*/  MUFU.EX2 R64, R0 ;  /* 0x0000000000407308 */ /* 0x000ea20000000800 */
[----:B------:R-:W-:Y:S09]  /*29970*/  LDSM.16.MT88.4 R140, [R134+0x11800] ;  /* 0x01180000868c783b */ /* 0x000ff20000004200 */
[----:B------:R-:W5:Y:S01]  /*29980*/  MUFU.EX2 R68, R68 ;  /* 0x0000004400447308 */ /* 0x000f620000000800 */
[----:B-1----:R-:W-:Y:S01]  /*29990*/  F2FP.F16.F32.PACK_AB R46, R65, R66 ;  /* 0x00000042412e723e */ /* 0x002fe200000000ff */
[----:B------:R-:W-:Y:S01]  /*299a0*/  FADD.FTZ R2, R146, R61 ;  /* 0x0000003d92027221 */ /* 0x000fe20000010000 */
[--C-:B------:R-:W-:Y:S01]  /*299b0*/  FFMA.FTZ R61, R187, UR4, -R43.reuse ;  /* 0x00000004bb3d7c23 */ /* 0x100fe2000801082b */
[----:B----4-:R-:W-:Y:S06]  /*299c0*/  FADD.FTZ R60, R147, R62 ;  /* 0x0000003e933c7221 */ /* 0x010fec0000010000 */
[----:B------:R-:W-:Y:S01]  /*299d0*/  MUFU.EX2 R62, R61 ;  /* 0x0000003d003e7308 */ /* 0x000fe20000000800 */
[----:B--2---:R-:W-:Y:S01]  /*299e0*/  F2FP.F16.F32.PACK_AB R47, R64, R63 ;  /* 0x0000003f402f723e */ /* 0x004fe200000000ff */
[----:B------:R-:W-:Y:S01]  /*299f0*/  FADD.FTZ R0, R145, R2 ;  /* 0x0000000291007221 */ /* 0x000fe20000010000 */
[----:B------:R-:W-:Y:S01]  /*29a00*/  FADD.FTZ R2, R137, R60 ;  /* 0x0000003c89027221 */ /* 0x000fe20000010000 */
[----:B-----5:R-:W-:Y:S02]  /*29a10*/  F2FP.F16.F32.PACK_AB R167, R68, R40 ;  /* 0x0000002844a7723e */ /* 0x020fe400000000ff */
[----:B------:R-:W-:Y:S01]  /*29a20*/  FADD.FTZ R0, R130, R0 ;  /* 0x0000000082007221 */ /* 0x000fe20000010000 */
[----:B------:R-:W-:Y:S01]  /*29a30*/  FADD.FTZ R2, R136, R2 ;  /* 0x0000000288027221 */ /* 0x000fe20000010000 */
[C---:B------:R-:W-:Y:S03]  /*29a40*/  HMMA.16816.F32 R4, R44.reuse, R48, R4 ;  /* 0x000000302c04723c */ /* 0x040fe60000001804 */
[----:B------:R-:W-:Y:S01]  /*29a50*/  FADD.FTZ R0, R139, R0 ;  /* 0x000000008b007221 */ /* 0x000fe20000010000 */
[----:B------:R-:W-:Y:S03]  /*29a60*/  FADD.FTZ R2, R138, R2 ;  /* 0x000000028a027221 */ /* 0x000fe60000010000 */
        /* <DEDUP_REMOVED lines=10> */
[----:B------:R-:W-:Y:S01]  /*29b10*/  FADD.FTZ R0, R127, R60 ;  /* 0x0000003c7f007221 */ /* 0x000fe20000010000 */
[----:B------:R-:W-:Y:S02]  /*29b20*/  MOV R132, R36 ;  /* 0x0000002400847202 */ /* 0x000fe40000000f00 */
[----:B------:R-:W-:Y:S01]  /*29b30*/  FADD.FTZ R2, R125, R2 ;  /* 0x000000027d027221 */ /* 0x000fe20000010000 */
[C---:B------:R-:W-:Y:S03]  /*29b40*/  HMMA.16816.F32 R16, R44.reuse, R54, R16 ;  /* 0x000000362c10723c */ /* 0x040fe60000001810 */
[----:B------:R-:W4:Y:S01]  /*29b50*/  MUFU.EX2 R54, R38 ;  /* 0x0000002600367308 */ /* 0x000f220000000800 */
[----:B------:R-:W-:Y:S01]  /*29b60*/  FADD.FTZ R60, R119, R0 ;  /* 0x00000000773c7221 */ /* 0x000fe20000010000 */
[----:B------:R-:W-:Y:S01]  /*29b70*/  FADD.FTZ R0, R123, R2 ;  /* 0x000000027b007221 */ /* 0x000fe20000010000 */
[--C-:B------:R-:W-:Y:S01]  /*29b80*/  FFMA.FTZ R2, R224, UR4, -R43.reuse ;  /* 0x00000004e0027c23 */ /* 0x100fe2000801082b */
[--C-:B--2---:R-:W-:Y:S01]  /*29b90*/  FFMA.FTZ R37, R128, UR4, -R43.reuse ;  /* 0x0000000480257c23 */ /* 0x104fe2000801082b */
[C---:B---3--:R-:W-:Y:S05]  /*29ba0*/  HMMA.16816.F32 R20, R44.reuse, R56, R20 ;  /* 0x000000382c14723c */ /* 0x048fea0000001814 */
[----:B------:R2:W3:Y:S01]  /*29bb0*/  MUFU.EX2 R61, R2 ;  /* 0x00000002003d7308 */ /* 0x0004e20000000800 */
        /* <DEDUP_REMOVED lines=8> */
[----:B----4-:R-:W-:Y:S01]  /*29c40*/  F2FP.F16.F32.PACK_AB R165, R54, R53 ;  /* 0x0000003536a5723e */ /* 0x010fe200000000ff */
[----:B--2---:R-:W-:Y:S01]  /*29c50*/  FADD.FTZ R2, R107, R52 ;  /* 0x000000346b027221 */ /* 0x004fe20000010000 */
[----:B---3--:R-:W-:Y:S01]  /*29c60*/  F2FP.F16.F32.PACK_AB R164, R61, R62 ;  /* 0x0000003e3da4723e */ /* 0x008fe200000000ff */
        /* <DEDUP_REMOVED lines=60> */
.L_x_1218:
[----:B------:R-:W3:Y:S04]  /*2a030*/  LDL.LU R5, [R1+0x34] ;  /* 0x0000340001057983 */ /* 0x000ee80000300800 */
[----:B------:R-:W2:Y:S04]  /*2a040*/  LDL.LU R4, [R1+0x30] ;  /* 0x0000300001047983 */ /* 0x000ea80000300800 */
[----:B------:R-:W2:Y:S04]  /*2a050*/  LDL.LU R30, [R1+0x3c] ;  /* 0x00003c00011e7983 */ /* 0x000ea80000300800 */
[----:B------:R1:W5:Y:S01]  /*2a060*/  LDL R29, [R1+0x40] ;  /* 0x00004000011d7983 */ /* 0x0003620000100800 */
[----:B------:R-:W-:-:S02]  /*2a070*/  MOV R9, 0x20 ;  /* 0x0000002000097802 */ /* 0x000fc40000000f00 */
[----:B------:R-:W-:Y:S01]  /*2a080*/  MOV R17, 0x10 ;  /* 0x0000001000117802 */ /* 0x000fe20000000f00 */
[----:B------:R-:W1:Y:S01]  /*2a090*/  S2R R27, SR_CTAID.Y ;  /* 0x00000000001b7919 */ /* 0x000e620000002600 */
[----:B------:R-:W-:Y:S02]  /*2a0a0*/  LOP3.LUT R234, R234, 0x30, RZ, 0xc0, !PT ;  /* 0x00000030eaea7812 */ /* 0x000fe400078ec0ff */
[----:B------:R-:W-:Y:S01]  /*2a0b0*/  SEL R17, R17, 0xfffffff0, !P0 ;  /* 0xfffffff011117807 */ /* 0x000fe20004000000 */
[----:B------:R-:W1:Y:S01]  /*2a0c0*/  S2R R28, SR_CTAID.Z ;  /* 0x00000000001c7919 */ /* 0x000e620000002700 */
[----:B------:R-:W4:Y:S01]  /*2a0d0*/  S2UR UR8, SR_CTAID.X ;  /* 0x00000000000879c3 */ /* 0x000f220000002500 */
[----:B------:R-:W-:Y:S01]  /*2a0e0*/  BSSY.RECONVERGENT B0, `(.L_x_1223) ;  /* 0x000008e000007945 */ /* 0x000fe20003800200 */
[----:B----4-:R-:W-:Y:S01]  /*2a0f0*/  USHF.L.U32 UR8, UR8, 0x6, URZ ;  /* 0x0000000608087899 */ /* 0x010fe200080006ff */
[----:B---3--:R-:W3:Y:S04]  /*2a100*/  SHFL.BFLY PT, R2, R5, 0x2, 0x1f ;  /* 0x0c401f0005027f89 */ /* 0x008ee800000e0000 */
[----:B--2---:R-:W2:Y:S01]  /*2a110*/  SHFL.BFLY PT, R0, R4, 0x2, 0x1f ;  /* 0x0c401f0004007f89 */ /* 0x004ea200000e0000 */
[----:B---3--:R-:W-:Y:S01]  /*2a120*/  FADD.FTZ R2, R2, R5 ;  /* 0x0000000502027221 */ /* 0x008fe20000010000 */
[----:B--2---:R-:W-:-:S05]  /*2a130*/  FADD.FTZ R0, R0, R4 ;  /* 0x0000000400007221 */ /* 0x004fca0000010000 */
        /* <DEDUP_REMOVED lines=8> */
[--C-:B------:R-:W-:Y:S01]  /*2a1c0*/  LOP3.LUT R235, R235, 0x6, R0.reuse, 0xf8, !PT ;  /* 0x00000006ebeb7812 */ /* 0x100fe200078ef800 */
[----:B------:R-:W3:Y:S01]  /*2a1d0*/  MUFU.RCP R2, R21 ;  /* 0x0000001500027308 */ /* 0x000ee20000001000 */
[----:B------:R-:W-:-:S02]  /*2a1e0*/  LOP3.LUT R0, R5, 0x38, R0, 0xf8, !PT ;  /* 0x0000003805007812 */ /* 0x000fc400078ef800 */
[----:B------:R-:W-:Y:S02]  /*2a1f0*/  FSETP.NE.FTZ.AND P1, PT, R26, RZ, PT ;  /* 0x000000ff1a00720b */ /* 0x000fe40003f35000 */
[----:B------:R-:W-:Y:S02]  /*2a200*/  LOP3.LUT R235, R235, R0, RZ, 0xfc, !PT ;  /* 0x00000000ebeb7212 */ /* 0x000fe400078efcff */
[----:B--2---:R-:W-:Y:S02]  /*2a210*/  FSEL R0, R4, 1, P1 ;  /* 0x3f80000004007808 */ /* 0x004fe40000800000 */
[----:B------:R-:W2:Y:S01]  /*2a220*/  LDC.U8 R4, c[0x0][0x548] ;  /* 0x00015200ff047b82 */ /* 0x000ea20000000000 */
[----:B------:R-:W-:Y:S02]  /*2a230*/  FSETP.NE.FTZ.AND P2, PT, R21, RZ, PT ;  /* 0x000000ff1500720b */ /* 0x000fe40003f55000 */
[----:B------:R-:W-:Y:S02]  /*2a240*/  ISETP.NE.AND P5, PT, R30, -0x1, PT ;  /* 0xffffffff1e00780c */ /* 0x000fe40003fa5270 */
[----:B---3--:R-:W-:-:S02]  /*2a250*/  FSEL R2, R2, 1, P2 ;  /* 0x3f80000002027808 */ /* 0x008fc40001000000 */
[----:B------:R-:W-:Y:S01]  /*2a260*/  R2P PR, R236, 0x18 ;  /* 0x00000018ec007804 */ /* 0x000fe20000000000 */
[----:B------:R-:W-:Y:S02]  /*2a270*/  FMUL.FTZ R138, R0, R138 ;  /* 0x0000008a008a7220 */ /* 0x000fe40000410000 */
[C---:B------:R-:W-:Y:S01]  /*2a280*/  FMUL.FTZ R136, R2.reuse, R136 ;  /* 0x0000008802887220 */ /* 0x040fe20000410000 */
[----:B------:R-:W-:Y:S01]  /*2a290*/  FMUL.FTZ R137, R2, R137 ;  /* 0x0000008902897220 */ /* 0x000fe20000410000 */
        /* <DEDUP_REMOVED lines=30> */
[----:B------:R-:W1:Y:S01]  /*2a480*/  @!P5 LDC.64 R24, c[0x0][0x400] ;  /* 0x00010000ff18db82 */ /* 0x000e620000000a00 */
[----:B------:R-:W-:-:S02]  /*2a490*/  LEA R2, R235, UR6, 0x1 ;  /* 0x00000006eb027c11 */ /* 0x000fc4000f8e08ff */
[----:B------:R-:W-:Y:S02]  /*2a4a0*/  SEL R9, R9, 0xffffffe0, !P3 ;  /* 0xffffffe009097807 */ /* 0x000fe40005800000 */
[----:B------:R-:W-:Y:S02]  /*2a4b0*/  SHF.R.U32.HI R5, RZ, 0x2, R236 ;  /* 0x00000002ff057819 */ /* 0x000fe400000116ec */
[----:B------:R-:W-:Y:S01]  /*2a4c0*/  F2FP.F16.F32.PACK_AB R8, R8, R138 ;  /* 0x0000008a0808723e */ /* 0x000fe200000000ff */
[----:B------:R-:W3:Y:S01]  /*2a4d0*/  @P5 LDC.64 R22, c[0x0][0x408] ;  /* 0x00010200ff165b82 */ /* 0x000ee20000000a00 */
[----:B--2---:R-:W-:Y:S01]  /*2a4e0*/  ISETP.NE.AND P6, PT, R4, RZ, PT ;  /* 0x000000ff0400720c */ /* 0x004fe20003fc5270 */
[----:B------:R2:W-:Y:S01]  /*2a4f0*/  STS [R2], R0 ;  /* 0x0000000002007388 */ /* 0x0005e20000000800 */
[----:B------:R-:W-:Y:S02]  /*2a500*/  IADD3 R4, PT, PT, R9, R2, RZ ;  /* 0x0000000209047210 */ /* 0x000fe40007ffe0ff */
[----:B------:R-:W-:Y:S01]  /*2a510*/  LOP3.LUT R234, R234, 0x7, R5, 0xf8, !PT ;  /* 0x00000007eaea7812 */ /* 0x000fe200078ef805 */
[----:B------:R4:W-:Y:S01]  /*2a520*/  STS [R2+0x400], R8 ;  /* 0x0004000802007388 */ /* 0x0009e20000000800 */
[----:B------:R-:W-:-:S02]  /*2a530*/  F2FP.F16.F32.PACK_AB R7, R7, R140 ;  /* 0x0000008c0707723e */ /* 0x000fc400000000ff */
[----:B------:R-:W-:Y:S02]  /*2a540*/  F2FP.F16.F32.PACK_AB R6, R6, R142 ;  /* 0x0000008e0606723e */ /* 0x000fe400000000ff */
[----:B------:R-:W-:Y:S02]  /*2a550*/  IADD3 R5, PT, PT, R17, R2, RZ ;  /* 0x0000000211057210 */ /* 0x000fe40007ffe0ff */
[----:B------:R-:W-:Y:S02]  /*2a560*/  F2FP.F16.F32.PACK_AB R14, R14, R144 ;  /* 0x000000900e0e723e */ /* 0x000fe400000000ff */
[----:B------:R-:W-:Y:S02]  /*2a570*/  F2FP.F16.F32.PACK_AB R13, R13, R146 ;  /* 0x000000920d0d723e */ /* 0x000fe400000000ff */
[----:B------:R-:W-:Y:S02]  /*2a580*/  F2FP.F16.F32.PACK_AB R12, R12, R148 ;  /* 0x000000940c0c723e */ /* 0x000fe400000000ff */
[----:B------:R-:W-:Y:S01]  /*2a590*/  F2FP.F16.F32.PACK_AB R11, R11, R150 ;  /* 0x000000960b0b723e */ /* 0x000fe200000000ff */
[----:B------:R-:W-:Y:S01]  /*2a5a0*/  STS [R5], R7 ;  /* 0x0000000705007388 */ /* 0x000fe20000000800 */
[----:B------:R-:W-:-:S02]  /*2a5b0*/  F2FP.F16.F32.PACK_AB R16, R16, R154 ;  /* 0x0000009a1010723e */ /* 0x000fc400000000ff */
[C---:B--2---:R-:W-:Y:S02]  /*2a5c0*/  IADD3 R0, PT, PT, R2.reuse, 0x40, RZ ;  /* 0x0000004002007810 */ /* 0x044fe40007ffe0ff */
[----:B------:R-:W-:Y:S02]  /*2a5d0*/  @P4 IADD3 R0, PT, PT, R2, -0x40, RZ ;  /* 0xffffffc002004810 */ /* 0x000fe40007ffe0ff */
[----:B----4-:R-:W-:Y:S01]  /*2a5e0*/  IADD3 R2, PT, PT, R17, R4, RZ ;  /* 0x0000000411027210 */ /* 0x010fe20007ffe0ff */
[----:B------:R-:W-:Y:S01]  /*2a5f0*/  STS [R5+0x400], R6 ;  /* 0x0004000605007388 */ /* 0x000fe20000000800 */
[----:B------:R-:W-:-:S03]  /*2a600*/  F2FP.F16.F32.PACK_AB R10, R10, R152 ;  /* 0x000000980a0a723e */ /* 0x000fc600000000ff */
[----:B------:R2:W-:Y:S01]  /*2a610*/  STS [R4], R14 ;  /* 0x0000000e04007388 */ /* 0x0005e20000000800 */
[----:B------:R-:W-:-:S03]  /*2a620*/  F2FP.F16.F32.PACK_AB R15, R15, R156 ;  /* 0x0000009c0f0f723e */ /* 0x000fc600000000ff */
[----:B------:R4:W-:Y:S04]  /*2a630*/  STS [R4+0x400], R13 ;  /* 0x0004000d04007388 */ /* 0x0009e80000000800 */
[----:B------:R-:W-:Y:S04]  /*2a640*/  STS [R2], R12 ;  /* 0x0000000c02007388 */ /* 0x000fe80000000800 */
[----:B------:R1:W-:Y:S04]  /*2a650*/  STS [R2+0x400], R11 ;  /* 0x0004000b02007388 */ /* 0x0003e80000000800 */
[----:B------:R3:W-:Y:S04]  /*2a660*/  STS [R0+0x400], R16 ;  /* 0x0004001000007388 */ /* 0x0007e80000000800 */
[----:B------:R-:W-:Y:S01]  /*2a670*/  STS [R0], R10 ;  /* 0x0000000a00007388 */ /* 0x000fe20000000800 */
[----:B--2---:R-:W2:Y:S01]  /*2a680*/  @!P6 LDC R14, c[0x0][0x3e0] ;  /* 0x0000f800ff0eeb82 */ /* 0x004ea20000000800 */
[----:B------:R-:W2:Y:S01]  /*2a690*/  @P2 MUFU.LG2 R8, R21 ;  /* 0x0000001500082308 */ /* 0x000ea20000000c00 */
[----:B----4-:R-:W-:-:S06]  /*2a6a0*/  IADD3 R4, PT, PT, R9, R0, RZ ;  /* 0x0000000009047210 */ /* 0x010fcc0007ffe0ff */
[----:B------:R-:W4:Y:S01]  /*2a6b0*/  @P2 LDC R13, c[0x0][0x458] ;  /* 0x00011600ff0d2b82 */ /* 0x000f220000000800 */
[----:B-1----:R-:W-:-:S07]  /*2a6c0*/  IADD3 R2, PT, PT, R17, R0, RZ ;  /* 0x0000000011027210 */ /* 0x002fce0007ffe0ff */
[----:B---3--:R-:W1:Y:S01]  /*2a6d0*/  LDC R16, c[0x0][0x434] ;  /* 0x00010d00ff107b82 */ /* 0x008e620000000800 */
[----:B------:R3:W-:Y:S01]  /*2a6e0*/  STS [R2], R15 ;  /* 0x0000000f02007388 */ /* 0x0007e20000000800 */
[----:B------:R-:W1:Y:S06]  /*2a6f0*/  @P1 MUFU.LG2 R9, R26 ;  /* 0x0000001a00091308 */ /* 0x000e6c0000000c00 */
[----:B------:R-:W1:Y:S01]  /*2a700*/  @P1 LDC R12, c[0x0][0x458] ;  /* 0x00011600ff0c1b82 */ /* 0x000e620000000800 */
[----:B------:R-:W-:Y:S02]  /*2a710*/  ISETP.NE.OR P0, PT, R30, -0x1, !P6 ;  /* 0xffffffff1e00780c */ /* 0x000fe40007705670 */
[----:B------:R-:W-:-:S02]  /*2a720*/  LOP3.LUT P3, RZ, R236, 0x3, RZ, 0xc0, !PT ;  /* 0x00000003ecff7812 */ /* 0x000fc4000786c0ff */
[----:B------:R-:W-:-:S03]  /*2a730*/  F2FP.F16.F32.PACK_AB R19, R19, R158 ;  /* 0x0000009e1313723e */ /* 0x000fc600000000ff */
[----:B---3--:R-:W3:Y:S01]  /*2a740*/  @P6 LDC R15, c[0x0][0x454] ;  /* 0x00011500ff0f6b82 */ /* 0x008ee20000000800 */
[----:B------:R-:W-:Y:S01]  /*2a750*/  F2FP.F16.F32.PACK_AB R18, R18, R160 ;  /* 0x000000a01212723e */ /* 0x000fe200000000ff */
[----:B------:R-:W-:Y:S01]  /*2a760*/  @!P5 IMAD.WIDE.U32 R6, R27, R24, RZ ;  /* 0x000000181b06d225 */ /* 0x000fe200078e00ff */
[----:B------:R-:W-:Y:S02]  /*2a770*/  F2FP.F16.F32.PACK_AB R163, R163, R162 ;  /* 0x000000a2a3a3723e */ /* 0x000fe400000000ff */
[----:B------:R-:W-:Y:S01]  /*2a780*/  F2FP.F16.F32.PACK_AB R20, R20, R164 ;  /* 0x000000a41414723e */ /* 0x000fe200000000ff */
[----:B------:R-:W-:Y:S01]  /*2a790*/  @P5 IMAD.WIDE.U32 R10, R30, R22, RZ ;  /* 0x000000161e0a5225 */ /* 0x000fe200078e00ff */
[----:B------:R-:W-:Y:S02]  /*2a7a0*/  F2FP.F16.F32.PACK_AB R167, R167, R166 ;  /* 0x000000a6a7a7723e */ /* 0x000fe400000000ff */
[----:B------:R-:W-:Y:S01]  /*2a7b0*/  IADD3 R0, PT, PT, R17, R4, RZ ;  /* 0x0000000411007210 */ /* 0x000fe20007ffe0ff */
[----:B------:R1:W-:Y:S01]  /*2a7c0*/  STS [R2+0x400], R19 ;  /* 0x0004001302007388 */ /* 0x0003e20000000800 */
[----:B--2---:R-:W-:-:S03]  /*2a7d0*/  @P2 FMUL.FTZ R8, R8, 0.69314718246459960938 ;  /* 0x3f31721808082820 */ /* 0x004fc60000410000 */
[----:B------:R2:W-:Y:S01]  /*2a7e0*/  STS [R4], R18 ;  /* 0x0000001204007388 */ /* 0x0005e20000000800 */
[----:B------:R-:W1:Y:S03]  /*2a7f0*/  LDCU.64 UR6, c[0x0][0x358] ;  /* 0x00006b00ff0677ac */ /* 0x000e660008000a00 */
[----:B------:R2:W-:Y:S04]  /*2a800*/  STS [R4+0x400], R163 ;  /* 0x000400a304007388 */ /* 0x0005e80000000800 */
[----:B------:R-:W-:Y:S04]  /*2a810*/  STS [R0], R20 ;  /* 0x0000001400007388 */ /* 0x000fe80000000800 */
[----:B------:R3:W-:Y:S01]  /*2a820*/  STS [R0+0x400], R167 ;  /* 0x000400a700007388 */ /* 0x0007e20000000800 */
[----:B------:R-:W-:Y:S01]  /*2a830*/  MOV R5, 0x7f800000 ;  /* 0x7f80000000057802 */ /* 0x000fe20000000f00 */
[----:B----4-:R-:W-:Y:S01]  /*2a840*/  @P2 FFMA.FTZ R5, R36, R13, R8 ;  /* 0x0000000d24052223 */ /* 0x010fe20000010008 */
[----:B-1----:R-:W-:-:S02]  /*2a850*/  @!P6 IMAD R2, R27, R14, R28 ;  /* 0x0000000e1b02e224 */ /* 0x002fc400078e021c */
[C---:B--2---:R-:W-:Y:S02]  /*2a860*/  @!P5 IMAD R18, R27.reuse, R25, R7 ;  /* 0x000000191b12d224 */ /* 0x044fe400078e0207 */
[----:B------:R-:W-:Y:S02]  /*2a870*/  @P5 IMAD R18, R30, R23, R11 ;  /* 0x000000171e125224 */ /* 0x000fe400078e020b */
[-C--:B------:R-:W-:Y:S01]  /*2a880*/  @!P0 IMAD R30, R27, R16.reuse, RZ ;  /* 0x000000101b1e8224 */ /* 0x080fe200078e02ff */
[----:B------:R-:W-:Y:S01]  /*2a890*/  MOV R4, 0x7f800000 ;  /* 0x7f80000000047802 */ /* 0x000fe20000000f00 */
[----:B------:R-:W-:Y:S02]  /*2a8a0*/  @!P6 IMAD R2, R2, R16, RZ ;  /* 0x000000100202e224 */ /* 0x000fe400078e02ff */
[----:B---3--:R-:W-:Y:S02]  /*2a8b0*/  @P6 IMAD R2, R28, R15, R30 ;  /* 0x0000000f1c026224 */ /* 0x008fe400078e021e */
[----:B------:R-:W-:-:S04]  /*2a8c0*/  @P1 FMUL.FTZ R0, R9, 0.69314718246459960938 ;  /* 0x3f31721809001820 */ /* 0x000fc80000410000 */
[----:B------:R-:W-:Y:S01]  /*2a8d0*/  @P1 FFMA.FTZ R4, R3, R12, R0 ;  /* 0x0000000c03041223 */ /* 0x000fe20000010000 */
[----:B------:R-:W-:Y:S06]  /*2a8e0*/  BAR.SYNC.DEFER_BLOCKING 0x0 ;  /* 0x0000000000007b1d */ /* 0x000fec0000010000 */
[----:B------:R-:W-:Y:S05]  /*2a8f0*/  @P3 BRA `(.L_x_1224) ;  /* 0x0000000000303947 */ /* 0x000fea0003800000 */
[----:B------:R-:W1:Y:S01]  /*2a900*/  LDCU.64 UR4, c[0x0][0x420] ;  /* 0x00008400ff0477ac */ /* 0x000e620008000a00 */
[----:B------:R-:W-:Y:S02]  /*2a910*/  VIADD R2, R2, UR8 ;  /* 0x0000000802027c36 */ /* 0x000fe40008000000 */
[----:B-----5:R-:W-:Y:S02]  /*2a920*/  VIADD R0, R29, -UR8 ;  /* 0x800000081d007c36 */ /* 0x020fe40008000000 */
[C---:B------:R-:W-:Y:S01]  /*2a930*/  VIADD R8, R234.reuse, 0x8 ;  /* 0x00000008ea087836 */ /* 0x040fe20000000000 */
[C---:B------:R-:W-:Y:S02]  /*2a940*/  IADD3 R3, P0, PT, R234.reuse, R2, RZ ;  /* 0x00000002ea037210 */ /* 0x040fe40007f1e0ff */
[-C--:B------:R-:W-:Y:S02]  /*2a950*/  ISETP.GE.AND P2, PT, R234, R0.reuse, PT ;  /* 0x00000000ea00720c */ /* 0x080fe40003f46270 */
[----:B------:R-:W-:-:S02]  /*2a960*/  ISETP.GE.AND P1, PT, R8, R0, PT ;  /* 0x000000000800720c */ /* 0x000fc40003f26270 */
[----:B------:R-:W-:Y:S02]  /*2a970*/  LEA.HI.X.SX32 R0, R2, RZ, 0x1, P0 ;  /* 0x000000ff02007211 */ /* 0x000fe400000f0eff */
[----:B-1----:R-:W-:-:S04]  /*2a980*/  LEA R2, P0, R3, UR4, 0x2 ;  /* 0x0000000403027c11 */ /* 0x002fc8000f8010ff */
[----:B------:R-:W-:-:S05]  /*2a990*/  LEA.HI.X R3, R3, UR5, R0, 0x2, P0 ;  /* 0x0000000503037c11 */ /* 0x000fca00080f1400 */
[----:B------:R1:W-:Y:S04]  /*2a9a0*/  @!P2 STG.E desc[UR6][R2.64], R5 ;  /* 0x000000050200a986 */ /* 0x0003e8000c101906 */
[----:B------:R1:W-:Y:S02]  /*2a9b0*/  @!P1 STG.E desc[UR6][R2.64+0x20], R4 ;  /* 0x0000200402009986 */ /* 0x0003e4000c101906 */
.L_x_1224:
[----:B------:R-:W-:Y:S05]  /*2a9c0*/  BSYNC.RECONVERGENT B0 ;  /* 0x0000000000007941 */ /* 0x000fea0003800200 */
.L_x_1223:
[----:B------:R-:W2:Y:S01]  /*2a9d0*/  LDCU UR4, c[0x0][0x440] ;  /* 0x00008800ff0477ac */ /* 0x000ea20008000800 */
[----:B------:R-:W3:Y:S01]  /*2a9e0*/  LDC.64 R16, c[0x0][0x408] ;  /* 0x00010200ff107b82 */ /* 0x000ee20000000a00 */
[----:B-----5:R-:W-:Y:S01]  /*2a9f0*/  VIADD R9, R29, -UR8 ;  /* 0x800000081d097c36 */ /* 0x020fe20008000000 */
[----:B------:R-:W-:Y:S01]  /*2aa00*/  SHF.R.U32.HI R236, RZ, 0x3, R236 ;  /* 0x00000003ffec7819 */ /* 0x000fe200000116ec */
[----:B-1----:R-:W-:Y:S01]  /*2aa10*/  IMAD.MOV.U32 R3, RZ, RZ, RZ ;  /* 0x000000ffff037224 */ /* 0x002fe200078e00ff */
[----:B------:R-:W-:Y:S01]  /*2aa20*/  MOV R2, R233 ;  /* 0x000000e900027202 */ /* 0x000fe20000000f00 */
[----:B------:R-:W1:Y:S01]  /*2aa30*/  LDS.128 R12, [R237] ;  /* 0x00000000ed0c7984 */ /* 0x000e620000000c00 */
[----:B------:R-:W-:Y:S01]  /*2aa40*/  @!P5 IMAD.MOV.U32 R0, RZ, RZ, R6 ;  /* 0x000000ffff00d224 */ /* 0x000fe200078e0006 */
[----:B------:R-:W-:Y:S01]  /*2aa50*/  @P5 MOV R0, R10 ;  /* 0x0000000a00005202 */ /* 0x000fe20000000f00 */
[C---:B------:R-:W-:Y:S01]  /*2aa60*/  VIADD R24, R236.reuse, 0x10 ;  /* 0x00000010ec187836 */ /* 0x040fe20000000000 */
[C---:B------:R-:W-:Y:S01]  /*2aa70*/  IADD3 R19, PT, PT, R236.reuse, 0x20, RZ ;  /* 0x00000020ec137810 */ /* 0x040fe20007ffe0ff */
[----:B------:R4:W1:Y:S01]  /*2aa80*/  LDS.128 R20, [R237+0x1800] ;  /* 0x00180000ed147984 */ /* 0x0008620000000c00 */
[----:B------:R-:W-:Y:S01]  /*2aa90*/  BSSY.RECONVERGENT B0, `(.L_x_1225) ;  /* 0x0000023000007945 */ /* 0x000fe20003800200 */
[----:B--2---:R-:W-:Y:S01]  /*2aaa0*/  ISETP.GE.AND P1, PT, R233, UR4, PT ;  /* 0x00000004e9007c0c */ /* 0x004fe2000bf26270 */
[----:B------:R-:W2:Y:S03]  /*2aab0*/  LDCU.64 UR4, c[0x0][0x410] ;  /* 0x00008200ff0477ac */ /* 0x000ea60008000a00 */
[----:B------:R-:W-:-:S02]  /*2aac0*/  ISETP.GE.OR P0, PT, R236, R9, P1 ;  /* 0x00000009ec00720c */ /* 0x000fc40000f06670 */
[-C--:B------:R-:W-:Y:S01]  /*2aad0*/  ISETP.GE.OR P3, PT, R24, R9.reuse, P1 ;  /* 0x000000091800720c */ /* 0x080fe20000f66670 */
[----:B---3--:R-:W-:Y:S01]  /*2aae0*/  IMAD.WIDE.U32 R2, R16, UR8, R2 ;  /* 0x0000000810027c25 */ /* 0x008fe2000f8e0002 */
[----:B------:R-:W-:-:S03]  /*2aaf0*/  ISETP.GE.OR P4, PT, R19, R9, P1 ;  /* 0x000000091300720c */ /* 0x000fc60000f86670 */
[----:B------:R-:W-:Y:S01]  /*2ab00*/  IMAD R3, R17, UR8, R3 ;  /* 0x0000000811037c24 */ /* 0x000fe2000f8e0203 */
[----:B------:R-:W-:-:S05]  /*2ab10*/  IADD3 R2, P2, PT, R0, R2, RZ ;  /* 0x0000000200027210 */ /* 0x000fca0007f5e0ff */
[----:B------:R-:W3:Y:S01]  /*2ab20*/  @!P0 LDC.64 R10, c[0x0][0x3f0] ;  /* 0x0000fc00ff0a8b82 */ /* 0x000ee20000000a00 */
[----:B------:R-:W-:Y:S02]  /*2ab30*/  IMAD.X R3, R18, 0x1, R3, P2 ;  /* 0x0000000112037824 */ /* 0x000fe400010e0603 */
[----:B------:R-:W-:Y:S02]  /*2ab40*/  VIADD R18, R236, 0x30 ;  /* 0x00000030ec127836 */ /* 0x000fe40000000000 */
[----:B--2---:R-:W-:-:S03]  /*2ab50*/  IMAD.WIDE.U32 R6, R28, UR4, R2 ;  /* 0x000000041c067c25 */ /* 0x004fc6000f8e0002 */
[----:B------:R-:W-:Y:S01]  /*2ab60*/  ISETP.GE.OR P1, PT, R18, R9, P1 ;  /* 0x000000091200720c */ /* 0x000fe20000f26670 */
[----:B------:R-:W-:Y:S01]  /*2ab70*/  IMAD R5, R28, UR5, R7 ;  /* 0x000000051c057c24 */ /* 0x000fe2000f8e0207 */
[----:B------:R-:W-:-:S05]  /*2ab80*/  @!P0 MOV R4, R6 ;  /* 0x0000000600048202 */ /* 0x000fca0000000f00 */
[----:B------:R-:W-:-:S04]  /*2ab90*/  @!P0 IMAD.WIDE.U32 R2, R236, R16, R4 ;  /* 0x00000010ec028225 */ /* 0x000fc800078e0004 */
[----:B------:R-:W-:Y:S01]  /*2aba0*/  @!P0 IMAD R0, R236, R17, R3 ;  /* 0x00000011ec008224 */ /* 0x000fe200078e0203 */
[----:B---3--:R-:W-:-:S04]  /*2abb0*/  @!P0 LEA R8, P2, R2, R10, 0x1 ;  /* 0x0000000a02088211 */ /* 0x008fc800078408ff */
[----:B------:R-:W-:-:S05]  /*2abc0*/  @!P0 LEA.HI.X R9, R2, R11, R0, 0x1, P2 ;  /* 0x0000000b02098211 */ /* 0x000fca00010f0c00 */
[----:B-1----:R4:W-:Y:S04]  /*2abd0*/  @!P0 STG.E.128 desc[UR6][R8.64], R12 ;  /* 0x0000000c08008986 */ /* 0x0029e8000c101d06 */
[----:B------:R4:W1:Y:S01]  /*2abe0*/  LDS.128 R12, [R237+0x800] ;  /* 0x00080000ed0c7984 */ /* 0x0008620000000c00 */
[----:B------:R-:W-:Y:S05]  /*2abf0*/  @P3 BRA `(.L_x_1226) ;  /* 0x0000000000303947 */ /* 0x000fea0003800000 */
[----:B------:R-:W-:Y:S01]  /*2ac00*/  IADD3 R0, P0, PT, R236, 0x10, RZ ;  /* 0x00000010ec007810 */ /* 0x000fe20007f1e0ff */
[----:B------:R-:W2:Y:S01]  /*2ac10*/  LDCU.64 UR4, c[0x0][0x3f0] ;  /* 0x00007e00ff0477ac */ /* 0x000ea20008000a00 */
[----:B------:R-:W-:-:S03]  /*2ac20*/  MOV R3, R5 ;  /* 0x0000000500037202 */ /* 0x000fc60000000f00 */
[----:B------:R-:W-:-:S04]  /*2ac30*/  IMAD.X R2, RZ, RZ, RZ, P0 ;  /* 0x000000ffff027224 */ /* 0x000fc800000e06ff */
[----:B----4-:R-:W-:Y:S02]  /*2ac40*/  IMAD R8, R2, R16, RZ ;  /* 0x0000001002087224 */ /* 0x010fe400078e02ff */
[----:B------:R-:W-:-:S04]  /*2ac50*/  IMAD.MOV.U32 R2, RZ, RZ, R6 ;  /* 0x000000ffff027224 */ /* 0x000fc800078e0006 */
[----:B------:R-:W-:-:S04]  /*2ac60*/  IMAD.WIDE.U32 R2, R0, R16, R2 ;  /* 0x0000001000027225 */ /* 0x000fc800078e0002 */
[----:B------:R-:W-:Y:S01]  /*2ac70*/  IMAD R0, R0, R17, R8 ;  /* 0x0000001100007224 */ /* 0x000fe200078e0208 */
[----:B--2---:R-:W-:-:S04]  /*2ac80*/  LEA R8, P0, R2, UR4, 0x1 ;  /* 0x0000000402087c11 */ /* 0x004fc8000f8008ff */
[----:B------:R-:W-:-:S04]  /*2ac90*/  IADD3 R0, PT, PT, R0, R3, RZ ;  /* 0x0000000300007210 */ /* 0x000fc80007ffe0ff */
[----:B------:R-:W-:-:S05]  /*2aca0*/  LEA.HI.X R9, R2, UR5, R0, 0x1, P0 ;  /* 0x0000000502097c11 */ /* 0x000fca00080f0c00 */
[----:B-1----:R2:W-:Y:S02]  /*2acb0*/  STG.E.128 desc[UR6][R8.64], R12 ;  /* 0x0000000c08007986 */ /* 0x0025e4000c101d06 */
.L_x_1226:
[----:B------:R-:W-:Y:S05]  /*2acc0*/  BSYNC.RECONVERGENT B0 ;  /* 0x0000000000007941 */ /* 0x000fea0003800200 */
.L_x_1225:
[----:B-12-4-:R1:W2:Y:S01]  /*2acd0*/  LDS.128 R12, [R237+0x1000] ;  /* 0x00100000ed0c7984 */ /* 0x0162a20000000c00 */
        /* <DEDUP_REMOVED lines=14> */
.L_x_1228:
[----:B------:R-:W-:Y:S05]  /*2adc0*/  BSYNC.RECONVERGENT B0 ;  /* 0x0000000000007941 */ /* 0x000fea0003800200 */
.L_x_1227:
        /* <DEDUP_REMOVED lines=14> */
.L_x_1229:
        /* <DEDUP_REMOVED lines=13> */
.L_x_7133:


//--------------------- .text._ZN5flash24flash_fwd_splitkv_kernelI23Flash_fwd_kernel_traitsILi64ELi64ELi256ELi4ELb0ELb0EN7cutlass6half_tE19Flash_kernel_traitsILi64ELi64ELi256ELi4ES3_EELb1ELb0ELb0ELb0ELb0ELb0ELb1ELb0EEEvNS_16Flash_fwd_paramsE --------------------------
	.section	.text._ZN5flash24flash_fwd_splitkv_kernelI23Flash_fwd_kernel_traitsILi64ELi64ELi256ELi4ELb0ELb0EN7cutlass6half_tE19Flash_kernel_traitsILi64ELi64ELi256ELi4ES3_EELb1ELb0ELb0ELb0ELb0ELb0ELb1ELb0EEEvNS_16Flash_fwd_paramsE,"ax",@progbits
	.align	128
        .global         _ZN5flash24flash_fwd_splitkv_kernelI23Flash_fwd_kernel_traitsILi64ELi64ELi256ELi4ELb0ELb0EN7cutlass6half_tE19Flash_kernel_traitsILi64ELi64ELi256ELi4ES3_EELb1ELb0ELb0ELb0ELb0ELb0ELb1ELb0EEEvNS_16Flash_fwd_paramsE
        .type           _ZN5flash24flash_fwd_splitkv_kernelI23Flash_fwd_kernel_traitsILi64ELi64ELi256ELi4ELb0ELb0EN7cutlass6half_tE19Flash_kernel_traitsILi64ELi64ELi256ELi4ES3_EELb1ELb0ELb0ELb0ELb0ELb0ELb1ELb0EEEvNS_16Flash_fwd_paramsE,@function
        .size           _ZN5flash24flash_fwd_splitkv_kernelI23Flash_fwd_kernel_traitsILi64ELi64ELi256ELi4ELb0ELb0EN7cutlass6half_tE19Flash_kernel_traitsILi64ELi64ELi256ELi4ES3_EELb1ELb0ELb0ELb0ELb0ELb0ELb1ELb0EEEvNS_16Flash_fwd_paramsE,(.L_x_7134 - _ZN5flash24flash_fwd_splitkv_kernelI23Flash_fwd_kernel_traitsILi64ELi64ELi256ELi4ELb0ELb0EN7cutlass6half_tE19Flash_kernel_traitsILi64ELi64ELi256ELi4ES3_EELb1ELb0ELb0ELb0ELb0ELb0ELb1ELb0EEEvNS_16Flash_fwd_paramsE)
        .other          _ZN5flash24flash_fwd_splitkv_kernelI23Flash_fwd_kernel_traitsILi64ELi64ELi256ELi4ELb0ELb0EN7cutlass6half_tE19Flash_kernel_traitsILi64ELi64ELi256ELi4ES3_EELb1ELb0ELb0ELb0ELb0ELb0ELb1ELb0EEEvNS_16Flash_fwd_paramsE,@"STO_CUDA_ENTRY STV_DEFAULT"
_ZN5flash24flash_fwd_splitkv_kernelI23Flash_fwd_kernel_traitsILi64ELi64ELi256ELi4ELb0ELb0EN7cutlass6half_tE19Flash_kernel_traitsILi64ELi64ELi256ELi4ES3_EELb1ELb0ELb0ELb0ELb0ELb0ELb1ELb0EEEvNS_16Flash_fwd_paramsE:
.text._ZN5flash24flash_fwd_splitkv_kernelI23Flash_fwd_kernel_traitsILi64ELi64ELi256ELi4ELb0ELb0EN7cutlass6half_tE19Flash_kernel_traitsILi64ELi64ELi256ELi4ES3_EELb1ELb0ELb0ELb0ELb0ELb0ELb1ELb0EEEvNS_16Flash_fwd_paramsE:
[----:B------:R-:W-:Y:S01]  /*0000*/  LDC R1, c[0x0][0x37c] ;  /* 0x0000df00ff017b82 */ /* 0x000fe20000000800 */
[----:B------:R-:W1:Y:S07]  /*0010*/  LDCU UR6, c[0x0][0x3e0] ;  /* 0x00007c00ff0677ac */ /* 0x000e6e0008000800 */
[----:B------:R-:W2:Y:S01]  /*0020*/  S2UR UR26, SR_CTAID.Z ;  /* 0x00000000001a79c3 */ /* 0x000ea20000002700 */
[----:B------:R-:W3:Y:S01]  /*0030*/  LDCU.64 UR10, c[0x0][0x470] ;  /* 0x00008e00ff0a77ac */ /* 0x000ee20008000a00 */
[----:B------:R-:W4:Y:S01]  /*0040*/  LDCU.64 UR8, c[0x0][0x460] ;  /* 0x00008c00ff0877ac */ /* 0x000f220008000a00 */
[----:B------:R-:W5:Y:S01]  /*0050*/  LDCU.64 UR14, c[0x0][0x460] ;  /* 0x00008c00ff0e77ac */ /* 0x000f620008000a00 */
[----:B------:R-:W5:Y:S01]  /*0060*/  LDCU.64 UR20, c[0x0][0x358] ;  /* 0x00006b00ff1477ac */ /* 0x000f620008000a00 */
[----:B-1----:R-:W1:Y:S01]  /*0070*/  I2F.U32.RP R2, UR6 ;  /* 0x0000000600027d06 */ /* 0x002e620008209000 */
[----:B------:R-:W-:-:S02]  /*0080*/  UISETP.NE.U32.AND UP0, UPT, UR6, URZ, UPT ;  /* 0x000000ff0600728c */ /* 0x000fc4000bf05070 */
[----:B---3--:R-:W-:-:S04]  /*0090*/  UISETP.NE.U32.AND UP2, UPT, UR10, URZ, UPT ;  /* 0x000000ff0a00728c */ /* 0x008fc8000bf45070 */
[----:B------:R-:W-:Y:S01]  /*00a0*/  UISETP.NE.AND.EX UP2, UPT, UR11, URZ, UPT, UP2 ;  /* 0x000000ff0b00728c */ /* 0x000fe2000bf45320 */
[----:B----4-:R-:W-:Y:S01]  /*00b0*/  ISETP.NE.U32.AND P3, PT, RZ, UR8, PT ;  /* 0x00000008ff007c0c */ /* 0x010fe2000bf65070 */
[----:B------:R-:W-:-:S03]  /*00c0*/  UISETP.NE.U32.AND UP3, UPT, UR8, URZ, UPT ;  /* 0x000000ff0800728c */ /* 0x000fc6000bf65070 */
[----:B------:R-:W-:Y:S01]  /*00d0*/  ISETP.NE.AND.EX P3, PT, RZ, UR9, PT, P3 ;  /* 0x00000009ff007c0c */ /* 0x000fe2000bf65330 */
[----:B------:R-:W-:Y:S01]  /*00e0*/  UISETP.NE.AND.EX UP3, UPT, UR9, URZ, UPT, UP3 ;  /* 0x000000ff0900728c */ /* 0x000fe2000bf65330 */
[----:B-1----:R-:W1:Y:S01]  /*00f0*/  MUFU.RCP R0, R2 ;  /* 0x0000000200007308 */ /* 0x002e620000001000 */
[----:B------:R-:W-:-:S04]  /*0100*/  PLOP3.LUT P0, PT, PT, PT, UP2, 0x80, 0x8 ;  /* 0x000000000008781c */ /* 0x000fc80003f0f028 */
[----:B------:R-:W-:Y:S01]  /*0110*/  PLOP3.LUT P1, PT, PT, PT, UP3, 0x80, 0x8 ;  /* 0x000000000008781c */ /* 0x000fe20003f2f038 */
[----:B-1----:R-:W-:-:S06]  /*0120*/  VIADD R0, R0, 0xffffffe ;  /* 0x0ffffffe00007836 */ /* 0x002fcc0000000000 */
[----:B------:R-:W1:Y:S02]  /*0130*/  F2I.FTZ.U32.TRUNC.NTZ R0, R0 ;  /* 0x0000000000007305 */ /* 0x000e64000021f000 */
[----:B-1----:R-:W-:-:S13]  /*0140*/  R2UR UR5, R0 ;  /* 0x00000000000572ca */ /* 0x002fda00000e0000 */
[----:B------:R-:W-:-:S04]  /*0150*/  UIADD3 UR4, UPT, UPT, URZ, -UR5, URZ ;  /* 0x80000005ff047290 */ /* 0x000fc8000fffe0ff */
[----:B------:R-:W-:-:S03]  /*0160*/  UIMAD UR7, UR4, UR6, URZ ;  /* 0x00000006040772a4 */ /* 0x000fc6000f8e02ff */
[----:B------:R-:W-:Y:S02]  /*0170*/  UMOV UR4, URZ ;  /* 0x000000ff00047c82 */ /* 0x000fe40008000000 */
[----:B------:R-:W-:-:S04]  /*0180*/  UIMAD.WIDE.U32 UR4, UR5, UR7, UR4 ;  /* 0x00000007050472a5 */ /* 0x000fc8000f8e0004 */
[----:B--2---:R-:W-:Y:S02]  /*0190*/  UIMAD.WIDE.U32 UR16, UR5, UR26, URZ ;  /* 0x0000001a051072a5 */ /* 0x004fe4000f8e00ff */
[----:B------:R-:W1:Y:S02]  /*01a0*/  LDCU.U8 UR7, c[0x0][0x532] ;  /* 0x0000a640ff0777ac */ /* 0x000e640008000000 */
[----:B------:R-:W-:-:S03]  /*01b0*/  UIADD3 UR12, UPT, UPT, -UR17, URZ, URZ ;  /* 0x000000ff110c7290 */ /* 0x000fc6000fffe1ff */
[----:B------:R-:W2:Y:S01]  /*01c0*/  LDCU.64 UR4, c[0x0][0x468] ;  /* 0x00008d00ff0477ac */ /* 0x000ea20008000a00 */
[----:B------:R-:W-:-:S04]  /*01d0*/  UIMAD UR12, UR6, UR12, UR26 ;  /* 0x0000000c060c72a4 */ /* 0x000fc8000f8e021a */
[----:B------:R-:W-:Y:S02]  /*01e0*/  UISETP.GE.U32.AND UP4, UPT, UR12, UR6, UPT ;  /* 0x000000060c00728c */ /* 0x000fe4000bf86070 */
[----:B--2---:R-:W-:-:S09]  /*01f0*/  UISETP.EQ.U32.AND UP5, UPT, UR4, URZ, UPT ;  /* 0x000000ff0400728c */ /* 0x004fd2000bfa2070 */
[----:B------:R-:W-:Y:S02]  /*0200*/  @UP4 UIADD3 UR12, UPT, UPT, UR12, -UR6, URZ ;  /* 0x800000060c0c4290 */ /* 0x000fe4000fffe0ff */
[----:B------:R-:W-:Y:S02]  /*0210*/  @UP4 UIADD3 UR17, UPT, UPT, UR17, 0x1, URZ ;  /* 0x0000000111114890 */ /* 0x000fe4000fffe0ff */
[----:B------:R-:W-:Y:S02]  /*0220*/  UISETP.GE.U32.AND UP1, UPT, UR12, UR6, UPT ;  /* 0x000000060c00728c */ /* 0x000fe4000bf26070 */
[----:B-1----:R-:W-:-:S04]  /*0230*/  UISETP.NE.AND UP4, UPT, UR7, URZ, UPT ;  /* 0x000000ff0700728c */ /* 0x002fc8000bf85270 */
[----:B------:R-:W-:-:S05]  /*0240*/  UISETP.EQ.OR.EX UP5, UPT, UR5, URZ, !UP4, UP5 ;  /* 0x000000ff0500728c */ /* 0x000fca000e7a2750 */
[----:B------:R-:W-:Y:S01]  /*0250*/  @UP1 UIADD3 UR17, UPT, UPT, UR17, 0x1, URZ ;  /* 0x0000000111111890 */ /* 0x000fe2000fffe0ff */
[----:B------:R-:W-:Y:S01]  /*0260*/  PLOP3.LUT P2, PT, PT, PT, UP5, 0x80, 0x8 ;  /* 0x000000000008781c */ /* 0x000fe20003f4f058 */
[----:B------:R-:W-:-:S04]  /*0270*/  @!UP0 ULOP3.LUT UR17, URZ, UR6, URZ, 0x33, !UPT ;  /* 0x00000006ff118292 */ /* 0x000fc8000f8e33ff */
[----:B------:R-:W-:Y:S02]  /*0280*/  USHF.L.U32 UR9, UR17, 0x2, URZ ;  /* 0x0000000211097899 */ /* 0x000fe400080006ff */
[----:B------:R-:W-:Y:S02]  /*0290*/  USHF.R.U32.HI UR8, URZ, 0x1e, UR17 ;  /* 0x0000001eff087899 */ /* 0x000fe40008011611 */
[----:B------:R-:W-:Y:S02]  /*02a0*/  @UP2 UIADD3 UR12, UP0, UPT, UR9, UR10, URZ ;  /* 0x0000000a090c2290 */ /* 0x000fe4000ff1e0ff */
[----:B------:R-:W-:Y:S02]  /*02b0*/  UIADD3 UR7, UP1, UPT, UR9, UR4, URZ ;  /* 0x0000000409077290 */ /* 0x000fe4000ff3e0ff */
[----:B-----5:R-:W-:Y:S02]  /*02c0*/  UIMAD.WIDE.U32 UR14, UR17, 0x4, UR14 ;  /* 0x00000004110e78a5 */ /* 0x020fe4000f8e000e */
[----:B------:R-:W-:-:S02]  /*02d0*/  @UP2 UIADD3.X UR13, UPT, UPT, UR8, UR11, URZ, UP0, !UPT ;  /* 0x0000000b080d2290 */ /* 0x000fc400087fe4ff */
[----:B------:R-:W-:Y:S01]  /*02e0*/  UIADD3.X UR10, UPT, UPT, UR8, UR5, URZ, UP1, !UPT ;  /* 0x00000005080a7290 */ /* 0x000fe20008ffe4ff */
[----:B------:R-:W-:Y:S02]  /*02f0*/  IMAD.U32 R6, RZ, RZ, UR7 ;  /* 0x00000007ff067e24 */ /* 0x000fe4000f8e00ff */
[----:B------:R-:W-:Y:S02]  /*0300*/  IMAD.U32 R10, RZ, RZ, UR14 ;  /* 0x0000000eff0a7e24 */ /* 0x000fe4000f8e00ff */
[----:B------:R-:W-:Y:S02]  /*0310*/  IMAD.U32 R11, RZ, RZ, UR15 ;  /* 0x0000000fff0b7e24 */ /* 0x000fe4000f8e00ff */
[----:B------:R-:W-:Y:S02]  /*0320*/  IMAD.U32 R8, RZ, RZ, UR12 ;  /* 0x0000000cff087e24 */ /* 0x000fe4000f8e00ff */
[----:B------:R-:W-:Y:S01]  /*0330*/  IMAD.U32 R9, RZ, RZ, UR13 ;  /* 0x0000000dff097e24 */ /* 0x000fe2000f8e00ff */
[----:B------:R-:W2:Y:S01]  /*0340*/  @P3 LDG.E R4, desc[UR20][R10.64] ;  /* 0x000000140a043981 */ /* 0x000ea2000c1e1900 */
[----:B------:R-:W-:-:S03]  /*0350*/  IMAD.U32 R7, RZ, RZ, UR10 ;  /* 0x0000000aff077e24 */ /* 0x000fc6000f8e00ff */
[----:B------:R-:W3:Y:S04]  /*0360*/  @P1 LDG.E R0, desc[UR20][R10.64+0x4] ;  /* 0x000004140a001981 */ /* 0x000ee8000c1e1900 */
[----:B------:R-:W4:Y:S04]  /*0370*/  @P0 LDG.E R2, desc[UR20][R8.64] ;  /* 0x0000001408020981 */ /* 0x000f28000c1e1900 */
[----:B------:R-:W5:Y:S01]  /*0380*/  @!P2 LDG.E R3, desc[UR20][R6.64] ;  /* 0x000000140603a981 */ /* 0x000f62000c1e1900 */
[----:B------:R-:W1:Y:S01]  /*0390*/  S2UR UR11, SR_CTAID.X ;  /* 0x00000000000b79c3 */ /* 0x000e620000002500 */
[----:B------:R-:W-:Y:S01]  /*03a0*/  UISETP.NE.U32.AND UP0, UPT, UR4, URZ, UPT ;  /* 0x000000ff0400728c */ /* 0x000fe2000bf05070 */
[----:B------:R-:W-:Y:S01]  /*03b0*/  UMOV UR25, 0xffffffff ;  /* 0xffffffff00197882 */ /* 0x000fe20000000000 */
[----:B------:R-:W-:-:S02]  /*03c0*/  UMOV UR27, 0xffffffff ;  /* 0xffffffff001b7882 */ /* 0x000fc40000000000 */
[----:B------:R-:W-:Y:S01]  /*03d0*/  UISETP.NE.AND.EX UP0, UPT, UR5, URZ, UPT, UP0 ;  /* 0x000000ff0500728c */ /* 0x000fe2000bf05300 */
[----:B------:R-:W-:Y:S02]  /*03e0*/  UMOV UR7, URZ ;  /* 0x000000ff00077c82 */ /* 0x000fe40008000000 */
[----:B------:R-:W1:Y:S01]  /*03f0*/  S2UR UR10, SR_CTAID.Y ;  /* 0x00000000000a79c3 */ /* 0x000e620000002600 */
[----:B------:R-:W-:Y:S01]  /*0400*/  UIADD3 UR5, UPT, UPT, -UR17, URZ, URZ ;  /* 0x000000ff11057290 */ /* 0x000fe2000fffe1ff */
[----:B------:R-:W1:Y:S03]  /*0410*/  @!UP3 LDCU UR24, c[0x0][0x434] ;  /* 0x00008680ff18b7ac */ /* 0x000e660008000800 */
[----:B------:R-:W-:-:S03]  /*0420*/  UIMAD UR26, UR6, UR5, UR26 ;  /* 0x00000005061a72a4 */ /* 0x000fc6000f8e021a */
[----:B------:R-:W1:Y:S01]  /*0430*/  @!UP0 LDCU UR12, c[0x0][0x438] ;  /* 0x00008700ff0c87ac */ /* 0x000e620008000800 */
[----:B--2---:R-:W-:Y:S02]  /*0440*/  @P3 R2UR UR25, R4 ;  /* 0x00000000041932ca */ /* 0x004fe400000e0000 */
[----:B---3--:R-:W-:Y:S02]  /*0450*/  @P1 R2UR UR4, R0 ;  /* 0x00000000000412ca */ /* 0x008fe400000e0000 */
[----:B----4-:R-:W-:Y:S02]  /*0460*/  @P0 R2UR UR7, R2 ;  /* 0x00000000020702ca */ /* 0x010fe400000e0000 */
[----:B-----5:R-:W-:-:S09]  /*0470*/  @!P2 R2UR UR27, R3 ;  /* 0x00000000031ba2ca */ /* 0x020fd200000e0000 */
[----:B-1----:R-:W-:Y:S01]  /*0480*/  @UP3 UIADD3 UR24, UPT, UPT, UR4, -UR25, URZ ;  /* 0x8000001904183290 */ /* 0x002fe2000fffe0ff */
[----:B------:R-:W-:Y:S11]  /*0490*/  BRA.U !UP0, `(.L_x_1230) ;  /* 0x0000000108187547 */ /* 0x000ff6000b800000 */
[----:B------:R-:W-:-:S13]  /*04a0*/  PLOP3.LUT P0, PT, PT, PT, UP4, 0x80, 0x8 ;  /* 0x000000000008781c */ /* 0x000fda0003f0f048 */
[----:B------:R-:W2:Y:S04]  /*04b0*/  @P0 LDG.E R0, desc[UR20][R6.64+0x4] ;  /* 0x0000041406000981 */ /* 0x000ea8000c1e1900 */
[----:B------:R-:W3:Y:S01]  /*04c0*/  @!P0 LDG.E R2, desc[UR20][R6.64] ;  /* 0x0000001406028981 */ /* 0x000ee2000c1e1900 */
[----:B--2---:R-:W-:-:S13]  /*04d0*/  @P0 R2UR UR12, R0 ;  /* 0x00000000000c02ca */ /* 0x004fda00000e0000 */
[----:B------:R-:W-:-:S07]  /*04e0*/  @UP4 UIADD3 UR12, UPT, UPT, UR12, -UR27, URZ ;  /* 0x8000001b0c0c4290 */ /* 0x000fce000fffe0ff */
[----:B---3--:R-:W-:-:S15]  /*04f0*/  @!P0 R2UR UR12, R2 ;  /* 0x00000000020c82ca */ /* 0x008fde00000e0000 */
.L_x_1230:
[----:B------:R-:W1:Y:S02]  /*0500*/  LDCU.64 UR4, c[0x0][0x478] ;  /* 0x00008f00ff0477ac */ /* 0x000e640008000a00 */
[----:B-1----:R-:W-:-:S04]  /*0510*/  UISETP.NE.U32.AND UP2, UPT, UR4, URZ, UPT ;  /* 0x000000ff0400728c */ /* 0x002fc8000bf45070 */
[----:B------:R-:W-:-:S06]  /*0520*/  UISETP.NE.AND.EX UP2, UPT, UR5, URZ, UPT, UP2 ;  /* 0x000000ff0500728c */ /* 0x000fcc000bf45320 */
[----:B------:R-:W-:-:S05]  /*0530*/  PLOP3.LUT P0, PT, PT, PT, UP2, 0x80, 0x8 ;  /* 0x000000000008781c */ /* 0x000fca0003f0f028 */
[----:B------:R-:W-:Y:S01]  /*0540*/  @UP2 UIADD3 UR4, UP0, UPT, UR9, UR4, URZ ;  /* 0x0000000409042290 */ /* 0x000fe2000ff1e0ff */
[----:B------:R-:W1:Y:S03]  /*0550*/  @!UP2 LDCU UR13, c[0x0][0x43c] ;  /* 0x00008780ff0da7ac */ /* 0x000e660008000800 */
[----:B------:R-:W-:Y:S02]  /*0560*/  @UP2 UIADD3.X UR5, UPT, UPT, UR8, UR5, URZ, UP0, !UPT ;  /* 0x0000000508052290 */ /* 0x000fe400087fe4ff */
[----:B------:R-:W-:-:S04]  /*0570*/  IMAD.U32 R2, RZ, RZ, UR4 ;  /* 0x00000004ff027e24 */ /* 0x000fc8000f8e00ff */
[----:B------:R-:W-:-:S05]  /*0580*/  IMAD.U32 R3, RZ, RZ, UR5 ;  /* 0x00000005ff037e24 */ /* 0x000fca000f8e00ff */
[----:B------:R-:W2:Y:S01]  /*0590*/  @P0 LDG.E R0, desc[UR20][R2.64] ;  /* 0x0000001402000981 */ /* 0x000ea2000c1e1900 */
[----:B------:R-:W3:Y:S01]  /*05a0*/  @!UP2 LDCU.64 UR4, c[0x0][0x488] ;  /* 0x00009100ff04a7ac */ /* 0x000ee20008000a00 */
[----:B------:R-:W-:-:S04]  /*05b0*/  USHF.L.U32 UR22, UR11, 0x6, URZ ;  /* 0x000000060b167899 */ /* 0x000fc800080006ff */
[----:B------:R-:W-:Y:S02]  /*05c0*/  UISETP.GT.AND UP1, UPT, UR24, UR22, UPT ;  /* 0x000000161800728c */ /* 0x000fe4000bf24270 */
[----:B---3--:R-:W-:-:S04]  /*05d0*/  @!UP2 UISETP.NE.U32.AND UP0, UPT, UR4, URZ, UPT ;  /* 0x000000ff0400a28c */ /* 0x008fc8000bf05070 */
[----:B------:R-:W-:-:S04]  /*05e0*/  @!UP2 UISETP.NE.AND.EX UP0, UPT, UR5, URZ, UPT, UP0 ;  /* 0x000000ff0500a28c */ /* 0x000fc8000bf05300 */
[----:B-1----:R-:W-:Y:S01]  /*05f0*/  @!UP2 USEL UR13, UR13, URZ, UP0 ;  /* 0x000000ff0d0da287 */ /* 0x002fe20008000000 */
[----:B--2---:R-:W-:Y:S02]  /*0600*/  @P0 R2UR UR23, R0 ;  /* 0x00000000001702ca */ /* 0x004fe400000e0000 */
[----:B------:R-:W-:-:S11]  /*0610*/  PLOP3.LUT P0, PT, PT, PT, UP1, 0x80, 0x8 ;  /* 0x000000000008781c */ /* 0x000fd60003f0f018 */
[----:B------:R-:W-:Y:S02]  /*0620*/  @UP2 UIADD3 UR23, UPT, UPT, UR23, -UR7, URZ ;  /* 0x8000000717172290 */ /* 0x000fe4000fffe0ff */
[----:B------:R-:W-:Y:S01]  /*0630*/  @!UP2 UIADD3 UR23, UPT, UPT, UR13, UR12, -UR7 ;  /* 0x0000000c0d17a290 */ /* 0x000fe2000fffe807 */
[----:B------:R-:W-:Y:S11]  /*0640*/  @!P0 EXIT ;  /* 0x000000000000894d */ /* 0x000ff60003800000 */
[----:B------:R-:W1:Y:S01]  /*0650*/  LDCU UR4, c[0x0][0x374] ;  /* 0x00006e80ff0477ac */ /* 0x000e620008000800 */
[----:B------:R-:W2:Y:S01]  /*0660*/  LDC R0, c[0x0][0x374] ;  /* 0x0000dd00ff007b82 */ /* 0x000ea20000000800 */
[----:B------:R-:W3:Y:S01]  /*0670*/  S2R R226, SR_TID.X ;  /* 0x0000000000e27919 */ /* 0x000ee20000002100 */
[----:B------:R-:W4:Y:S01]  /*0680*/  LDCU UR12, c[0x0][0x438] ;  /* 0x00008700ff0c77ac */ /* 0x000f220008000800 */
[----:B------:R-:W-:Y:S01]  /*0690*/  UMOV UR18, URZ ;  /* 0x000000ff00127c82 */ /* 0x000fe20008000000 */
[----:B------:R-:W-:-:S04]  /*06a0*/  UIADD3 UR11, UPT, UPT, UR11, 0x1, URZ ;  /* 0x000000010b0b7890 */ /* 0x000fc8000fffe0ff */
[----:B------:R-:W-:Y:S02]  /*06b0*/  ULEA UR11, UR11, -UR24, 0x6 ;  /* 0x800000180b0b7291 */ /* 0x000fe4000f8e30ff */
[----:B-1----:R-:W-:Y:S02]  /*06c0*/  UISETP.NE.AND UP1, UPT, UR4, URZ, UPT ;  /* 0x000000ff0400728c */ /* 0x002fe4000bf25270 */
[----:B----4-:R-:W-:Y:S01]  /*06d0*/  UIADD3 UR12, UPT, UPT, UR12, 0xff, URZ ;  /* 0x000000ff0c0c7890 */ /* 0x010fe2000fffe0ff */
[----:B--2---:R-:W-:-:S03]  /*06e0*/  IABS R2, R0 ;  /* 0x0000000000027213 */ /* 0x004fc60000000000 */
[----:B------:R-:W-:Y:S01]  /*06f0*/  USHF.R.S32.HI UR5, URZ, 0x1f, UR12 ;  /* 0x0000001fff057899 */ /* 0x000fe2000801140c */
[----:B------:R-:W-:Y:S02]  /*0700*/  IABS R0, R0 ;  /* 0x0000000000007213 */ /* 0x000fe40000000000 */
[----:B------:R-:W-:Y:S01]  /*0710*/  R2UR UR13, R2 ;  /* 0x00000000020d72ca */ /* 0x000fe200000e0000 */
[----:B------:R-:W-:Y:S02]  /*0720*/  ULEA.HI UR5, UR5, UR12, URZ, 0x8 ;  /* 0x0000000c05057291 */ /* 0x000fe4000f8f40ff */
[----:B------:R-:W-:Y:S02]  /*0730*/  IMAD.MOV R0, RZ, RZ, -R0 ;  /* 0x000000ffff007224 */ /* 0x000fe400078e0a00 */
[----:B------:R-:W-:-:S03]  /*0740*/  ULEA.HI.SX32 UR14, UR5, UR4, 0x18 ;  /* 0x00000004050e7291 */ /* 0x000fc6000f8fc2ff */
[----:B------:R-:W-:Y:S01]  /*0750*/  R2UR UR15, R0 ;  /* 0x00000000000f72ca */ /* 0x000fe200000e0000 */
[----:B------:R-:W-:-:S04]  /*0760*/  UIADD3 UR14, UPT, UPT, UR14, -0x1, URZ ;  /* 0xffffffff0e0e7890 */ /* 0x000fc8000fffe0ff */
[----:B------:R-:W1:Y:S08]  /*0770*/  I2F.RP R4, UR13 ;  /* 0x0000000d00047d06 */ /* 0x000e700008209400 */
[----:B-1----:R-:W1:Y:S02]  /*0780*/  MUFU.RCP R3, R4 ;  /* 0x0000000400037308 */ /* 0x002e640000001000 */
[----:B-1----:R-:W-:-:S06]  /*0790*/  VIADD R3, R3, 0xffffffe ;  /* 0x0ffffffe03037836 */ /* 0x002fcc0000000000 */
[----:B------:R-:W1:Y:S02]  /*07a0*/  F2I.FTZ.U32.TRUNC.NTZ R2, R3 ;  /* 0x0000000300027305 */ /* 0x000e64000021f000 */
[----:B-1----:R-:W-:Y:S01]  /*07b0*/  R2UR UR19, R2 ;  /* 0x00000000021372ca */ /* 0x002fe200000e0000 */
[----:B------:R-:W-:Y:S01]  /*07c0*/  IMAD.U32 R2, RZ, RZ, UR14 ;  /* 0x0000000eff027e24 */ /* 0x000fe2000f8e00ff */
[----:B------:R-:W-:-:S04]  /*07d0*/  ULOP3.LUT UR14, UR14, UR4, URZ, 0x3c, !UPT ;  /* 0x000000040e0e7292 */ /* 0x000fc8000f8e3cff */
[----:B------:R-:W-:-:S04]  /*07e0*/  IABS R2, R2 ;  /* 0x0000000200027213 */ /* 0x000fc80000000000 */
[----:B------:R-:W-:-:S03]  /*07f0*/  R2UR UR12, R2 ;  /* 0x00000000020c72ca */ /* 0x000fc600000e0000 */
[----:B------:R-:W-:-:S04]  /*0800*/  UIADD3 UR5, UPT, UPT, URZ, -UR19, URZ ;  /* 0x80000013ff057290 */ /* 0x000fc8000fffe0ff */
[----:B------:R-:W-:-:S04]  /*0810*/  UIMAD UR5, UR5, UR13, URZ ;  /* 0x0000000d050572a4 */ /* 0x000fc8000f8e02ff */
[----:B------:R-:W-:-:S07]  /*0820*/  UIMAD.WIDE.U32 UR18, UR19, UR5, UR18 ;  /* 0x00000005131272a5 */ /* 0x000fce000f8e0012 */
[----:B------:R-:W-:Y:S02]  /*0830*/  UMOV UR5, UR19 ;  /* 0x0000001300057c82 */ /* 0x000fe40008000000 */
[----:B------:R-:W-:-:S07]  /*0840*/  UIMAD.WIDE.U32 UR18, UR5, UR12, URZ ;  /* 0x0000000c051272a5 */ /* 0x000fce000f8e00ff */
[----:B------:R-:W-:Y:S02]  /*0850*/  UMOV UR5, UR19 ;  /* 0x0000001300057c82 */ /* 0x000fe40008000000 */
[----:B------:R-:W-:Y:S02]  /*0860*/  UIMAD UR12, UR5, UR15, UR12 ;  /* 0x0000000f050c72a4 */ /* 0x000fe4000f8e020c */
[----:B------:R-:W1:Y:S02]  /*0870*/  LDCU UR19, c[0x0][0x508] ;  /* 0x0000a100ff1377ac */ /* 0x000e640008000800 */
[----:B------:R-:W-:-:S11]  /*0880*/  UISETP.GT.U32.AND UP0, UPT, UR13, UR12, UPT ;  /* 0x0000000c0d00728c */ /* 0x000fd6000bf04070 */
[----:B------:R-:W-:Y:S02]  /*0890*/  @!UP0 UIADD3 UR12, UPT, UPT, UR12, -UR13, URZ ;  /* 0x8000000d0c0c8290 */ /* 0x000fe4000fffe0ff */
[----:B------:R-:W-:Y:S02]  /*08a0*/  @!UP0 UIADD3 UR5, UPT, UPT, UR5, 0x1, URZ ;  /* 0x0000000105058890 */ /* 0x000fe4000fffe0ff */
[----:B------:R-:W-:Y:S02]  /*08b0*/  UISETP.GE.U32.AND UP2, UPT, UR12, UR13, UPT ;  /* 0x0000000d0c00728c */ /* 0x000fe4000bf46070 */
[----:B------:R-:W-:Y:S02]  /*08c0*/  UIADD3 UR12, UPT, UPT, UR23, 0xff, URZ ;  /* 0x000000ff170c7890 */ /* 0x000fe4000fffe0ff */
[----:B------:R-:W-:Y:S02]  /*08d0*/  UISETP.GE.AND UP0, UPT, UR14, URZ, UPT ;  /* 0x000000ff0e00728c */ /* 0x000fe4000bf06270 */
[----:B------:R-:W-:-:S04]  /*08e0*/  USHF.R.S32.HI UR14, URZ, 0x1f, UR12 ;  /* 0x0000001fff0e7899 */ /* 0x000fc8000801140c */
[----:B------:R-:W-:Y:S02]  /*08f0*/  ULEA.HI UR14, UR14, UR12, URZ, 0x8 ;  /* 0x0000000c0e0e7291 */ /* 0x000fe4000f8f40ff */
[----:B------:R-:W-:Y:S02]  /*0900*/  @UP2 UIADD3 UR5, UPT, UPT, UR5, 0x1, URZ ;  /* 0x0000000105052890 */ /* 0x000fe4000fffe0ff */
[----:B-1----:R-:W-:-:S05]  /*0910*/  UIADD3 UR12, UPT, UPT, UR12, UR19, UR11 ;  /* 0x000000130c0c7290 */ /* 0x002fca000fffe00b */
[----:B------:R-:W-:Y:S01]  /*0920*/  UMOV UR13, UR5 ;  /* 0x00000005000d7c82 */ /* 0x000fe20008000000 */
[----:B------:R-:W-:Y:S02]  /*0930*/  USHF.R.S32.HI UR5, URZ, 0x8, UR14 ;  /* 0x00000008ff057899 */ /* 0x000fe4000801140e */
[----:B------:R-:W-:Y:S02]  /*0940*/  @!UP0 UIADD3 UR13, UPT, UPT, -UR13, URZ, URZ ;  /* 0x000000ff0d0d8290 */ /* 0x000fe4000fffe1ff */
[----:B------:R-:W-:Y:S02]  /*0950*/  @!UP1 ULOP3.LUT UR13, URZ, UR4, URZ, 0x33, !UPT ;  /* 0x00000004ff0d9292 */ /* 0x000fe4000f8e33ff */
[----:B------:R-:W-:Y:S01]  /*0960*/  IMAD.U32 R3, RZ, RZ, UR5 ;  /* 0x00000005ff037e24 */ /* 0x000fe2000f8e00ff */
[----:B------:R-:W-:Y:S02]  /*0970*/  USHF.R.S32.HI UR4, URZ, 0x1f, UR12 ;  /* 0x0000001fff047899 */ /* 0x000fe4000801140c */
[----:B------:R-:W-:Y:S01]  /*0980*/  UIMAD UR16, UR13, UR10, URZ ;  /* 0x0000000a0d1072a4 */ /* 0x000fe2000f8e02ff */
[----:B------:R-:W-:Y:S01]  /*0990*/  IMAD.U32 R0, RZ, RZ, UR13 ;  /* 0x0000000dff007e24 */ /* 0x000fe2000f8e00ff */
[----:B------:R-:W-:-:S04]  /*09a0*/  ULEA.HI UR4, UR4, UR12, URZ, 0x8 ;  /* 0x0000000c04047291 */ /* 0x000fc8000f8f40ff */
[----:B------:R-:W-:Y:S01]  /*09b0*/  VIADDMNMX R0, R0, UR16, R3, PT ;  /* 0x0000001000007c46 */ /* 0x000fe2000b800103 */
[----:B------:R-:W-:-:S03]  /*09c0*/  USHF.R.S32.HI UR4, URZ, 0x8, UR4 ;  /* 0x00000008ff047899 */ /* 0x000fc60008011404 */
[----:B------:R-:W-:-:S13]  /*09d0*/  R2UR UR18, R0 ;  /* 0x00000000001272ca */ /* 0x000fda00000e0000 */
[----:B------:R-:W-:-:S04]  /*09e0*/  UISETP.LT.AND UP0, UPT, UR18, UR4, UPT ;  /* 0x000000041200728c */ /* 0x000fc8000bf01270 */
[----:B------:R-:W-:-:S04]  /*09f0*/  USEL UR18, UR18, UR4, UP0 ;  /* 0x0000000412127287 */ /* 0x000fc80008000000 */
[----:B------:R-:W-:-:S09]  /*0a00*/  UISETP.GE.AND UP0, UPT, UR16, UR18, UPT ;  /* 0x000000121000728c */ /* 0x000fd2000bf06270 */
[----:B---3--:R-:W-:Y:S05]  /*0a10*/  BRA.U !UP0, `(.L_x_1231) ;  /* 0x00000005082c7547 */ /* 0x008fea000b800000 */
[----:B------:R-:W1:Y:S01]  /*0a20*/  LDCU.64 UR4, c[0x0][0x430] ;  /* 0x00008600ff0477ac */ /* 0x000e620008000a00 */
[----:B------:R-:W-:Y:S01]  /*0a30*/  IMAD.SHL.U32 R4, R226, 0x4, RZ ;  /* 0x00000004e2047824 */ /* 0x000fe200078e00ff */
[----:B------:R-:W-:Y:S01]  /*0a40*/  SHF.R.U32.HI R2, RZ, 0x4, R226 ;  /* 0x00000004ff027819 */ /* 0x000fe200000116e2 */
[----:B------:R-:W2:Y:S03]  /*0a50*/  LDCU UR8, c[0x0][0x44c] ;  /* 0x00008980ff0877ac */ /* 0x000ea60008000800 */
[----:B------:R-:W-:Y:S01]  /*0a60*/  LOP3.LUT R0, R4, 0xffc, RZ, 0xc0, !PT ;  /* 0x00000ffc04007812 */ /* 0x000fe200078ec0ff */
[----:B------:R-:W-:Y:S01]  /*0a70*/  VIADD R9, R2, 0x8 ;  /* 0x0000000802097836 */ /* 0x000fe20000000000 */
[----:B------:R-:W-:Y:S01]  /*0a80*/  LOP3.LUT R4, R4, 0x3c, RZ, 0xc0, !PT ;  /* 0x0000003c04047812 */ /* 0x000fe200078ec0ff */
[C---:B------:R-:W-:Y:S02]  /*0a90*/  VIADD R8, R2.reuse, 0x10 ;  /* 0x0000001002087836 */ /* 0x040fe40000000000 */
[----:B------:R-:W-:Y:S01]  /*0aa0*/  VIADD R7, R2, 0x18 ;  /* 0x0000001802077836 */ /* 0x000fe20000000000 */
[----:B------:R-:W-:Y:S01]  /*0ab0*/  ISETP.NE.AND P6, PT, R4, RZ, PT ;  /* 0x000000ff0400720c */ /* 0x000fe20003fc5270 */
[----:B------:R-:W-:-:S02]  /*0ac0*/  VIADD R6, R2, 0x20 ;  /* 0x0000002002067836 */ /* 0x000fc40000000000 */
[----:B------:R-:W-:Y:S01]  /*0ad0*/  VIADD R5, R2, 0x28 ;  /* 0x0000002802057836 */ /* 0x000fe20000000000 */
[----:B-1----:R-:W-:Y:S01]  /*0ae0*/  UIMAD UR9, UR10, UR4, UR17 ;  /* 0x000000040a0972a4 */ /* 0x002fe2000f8e0211 */
[----:B------:R-:W1:Y:S03]  /*0af0*/  LDCU UR4, c[0x0][0x440] ;  /* 0x00008800ff0477ac */ /* 0x000e660008000800 */
[----:B------:R-:W-:Y:S01]  /*0b00*/  UIMAD UR9, UR9, UR6, UR26 ;  /* 0x00000006090972a4 */ /* 0x000fe2000f8e021a */
[----:B------:R-:W3:Y:S03]  /*0b10*/  LDCU.64 UR6, c[0x0][0x3f8] ;  /* 0x00007f00ff0677ac */ /* 0x000ee60008000a00 */
[----:B------:R-:W-:-:S04]  /*0b20*/  UIMAD UR9, UR9, UR5, UR22 ;  /* 0x00000005090972a4 */ /* 0x000fc8000f8e0216 */
[----:B--2---:R-:W-:Y:S01]  /*0b30*/  UIMAD UR8, UR9, UR8, URZ ;  /* 0x00000008090872a4 */ /* 0x004fe2000f8e02ff */
[----:B-1----:R-:W-:Y:S01]  /*0b40*/  ISETP.GE.AND P2, PT, R4, UR4, PT ;  /* 0x0000000404007c0c */ /* 0x002fe2000bf46270 */
[----:B------:R-:W1:Y:S04]  /*0b50*/  LDCU.64 UR4, c[0x0][0x428] ;  /* 0x00008500ff0477ac */ /* 0x000e680008000a00 */
[----:B------:R-:W-:Y:S01]  /*0b60*/  IMAD.U32 R3, RZ, RZ, UR8 ;  /* 0x00000008ff037e24 */ /* 0x000fe2000f8e00ff */
[----:B------:R-:W-:Y:S01]  /*0b70*/  IADD3 R0, P0, PT, R0, UR8, RZ ;  /* 0x0000000800007c10 */ /* 0x000fe2000ff1e0ff */
[----:B------:R-:W-:Y:S01]  /*0b80*/  VIADD R4, R2, 0x30 ;  /* 0x0000003002047836 */ /* 0x000fe20000000000 */
[----:B------:R-:W-:Y:S02]  /*0b90*/  UIADD3 UR8, UPT, UPT, -UR22, UR24, URZ ;  /* 0x0000001816087290 */ /* 0x000fe4000fffe1ff */
[----:B------:R-:W-:-:S02]  /*0ba0*/  LEA.HI.X.SX32 R3, R3, RZ, 0x1, P0 ;  /* 0x000000ff03037211 */ /* 0x000fc400000f0eff */
[C---:B---3--:R-:W-:Y:S02]  /*0bb0*/  LEA R10, P0, R0.reuse, UR6, 0x2 ;  /* 0x00000006000a7c11 */ /* 0x048fe4000f8010ff */
[----:B------:R-:W-:Y:S02]  /*0bc0*/  ISETP.GE.OR P3, PT, R9, UR8, P2 ;  /* 0x0000000809007c0c */ /* 0x000fe40009766670 */
[----:B------:R-:W-:Y:S01]  /*0bd0*/  LEA.HI.X R11, R0, UR7, R3, 0x2, P0 ;  /* 0x00000007000b7c11 */ /* 0x000fe200080f1403 */
[----:B------:R-:W-:Y:S01]  /*0be0*/  VIADD R3, R2, 0x38 ;  /* 0x0000003802037836 */ /* 0x000fe20000000000 */
[----:B------:R-:W-:Y:S01]  /*0bf0*/  ISETP.GE.OR P0, PT, R8, UR8, P2 ;  /* 0x0000000808007c0c */ /* 0x000fe20009706670 */
[----:B------:R-:W-:Y:S01]  /*0c00*/  IMAD.U32 R0, RZ, RZ, UR9 ;  /* 0x00000009ff007e24 */ /* 0x000fe2000f8e00ff */
[----:B------:R-:W-:Y:S02]  /*0c10*/  ISETP.GE.OR P4, PT, R2, UR8, P2 ;  /* 0x0000000802007c0c */ /* 0x000fe40009786670 */
[----:B------:R-:W-:-:S02]  /*0c20*/  ISETP.GE.OR P1, PT, R7, UR8, P2 ;  /* 0x0000000807007c0c */ /* 0x000fc40009726670 */
[----:B------:R-:W-:-:S03]  /*0c30*/  ISETP.GE.OR P5, PT, R6, UR8, P2 ;  /* 0x0000000806007c0c */ /* 0x000fc600097a6670 */
[----:B------:R2:W-:Y:S01]  /*0c40*/  @!P3 STG.E.128 desc[UR20][R10.64+0x800], RZ ;  /* 0x000800ff0a00b986 */ /* 0x0005e2000c101d14 */
[----:B------:R-:W-:-:S03]  /*0c50*/  ISETP.GE.OR P3, PT, R4, UR8, P2 ;  /* 0x0000000804007c0c */ /* 0x000fc60009766670 */
[----:B------:R2:W-:Y:S01]  /*0c60*/  @!P0 STG.E.128 desc[UR20][R10.64+0x1000], RZ ;  /* 0x001000ff0a008986 */ /* 0x0005e2000c101d14 */
[----:B------:R-:W-:-:S03]  /*0c70*/  ISETP.GE.OR P0, PT, R2, UR8, P6 ;  /* 0x0000000802007c0c */ /* 0x000fc6000b706670 */
[----:B------:R2:W-:Y:S01]  /*0c80*/  @!P4 STG.E.128 desc[UR20][R10.64], RZ ;  /* 0x000000ff0a00c986 */ /* 0x0005e2000c101d14 */
[----:B------:R-:W-:Y:S02]  /*0c90*/  ISETP.GE.OR P4, PT, R5, UR8, P2 ;  /* 0x0000000805007c0c */ /* 0x000fe40009786670 */
[----:B------:R-:W-:Y:S01]  /*0ca0*/  ISETP.GE.OR P2, PT, R3, UR8, P2 ;  /* 0x0000000803007c0c */ /* 0x000fe20009746670 */
[----:B------:R2:W-:Y:S01]  /*0cb0*/  @!P1 STG.E.128 desc[UR20][R10.64+0x1800], RZ ;  /* 0x001800ff0a009986 */ /* 0x0005e2000c101d14 */
[----:B------:R-:W-:-:S03]  /*0cc0*/  IADD3 R2, P1, PT, R2, UR9, RZ ;  /* 0x0000000902027c10 */ /* 0x000fc6000ff3e0ff */
[----:B------:R2:W-:Y:S01]  /*0cd0*/  @!P5 STG.E.128 desc[UR20][R10.64+0x2000], RZ ;  /* 0x002000ff0a00d986 */ /* 0x0005e2000c101d14 */
[----:B------:R-:W-:Y:S02]  /*0ce0*/  ISETP.GE.OR P5, PT, R9, UR8, P6 ;  /* 0x0000000809007c0c */ /* 0x000fe4000b7a6670 */
[----:B------:R-:W-:Y:S01]  /*0cf0*/  LEA.HI.X.SX32 R9, R0, RZ, 0x1, P1 ;  /* 0x000000ff00097211 */ /* 0x000fe200008f0eff */
[----:B------:R2:W-:Y:S01]  /*0d00*/  @!P3 STG.E.128 desc[UR20][R10.64+0x3000], RZ ;  /* 0x003000ff0a00b986 */ /* 0x0005e2000c101d14 */
[C---:B-1----:R-:W-:Y:S02]  /*0d10*/  LEA R12, P1, R2.reuse, UR4, 0x2 ;  /* 0x00000004020c7c11 */ /* 0x042fe4000f8210ff */
[----:B------:R-:W-:Y:S01]  /*0d20*/  ISETP.GE.OR P3, PT, R7, UR8, P6 ;  /* 0x0000000807007c0c */ /* 0x000fe2000b766670 */
[----:B------:R-:W-:Y:S01]  /*0d30*/  @!P0 IMAD.MOV.U32 R7, RZ, RZ, -0x800000 ;  /* 0xff800000ff078424 */ /* 0x000fe200078e00ff */
[----:B------:R-:W-:Y:S01]  /*0d40*/  LEA.HI.X R13, R2, UR5, R9, 0x2, P1 ;  /* 0x00000005020d7c11 */ /* 0x000fe200088f1409 */
[----:B------:R2:W-:Y:S01]  /*0d50*/  @!P4 STG.E.128 desc[UR20][R10.64+0x2800], RZ ;  /* 0x002800ff0a00c986 */ /* 0x0005e2000c101d14 */
[----:B------:R-:W-:-:S02]  /*0d60*/  ISETP.GE.OR P4, PT, R8, UR8, P6 ;  /* 0x0000000808007c0c */ /* 0x000fc4000b786670 */
[----:B------:R-:W-:Y:S01]  /*0d70*/  ISETP.GE.OR P1, PT, R5, UR8, P6 ;  /* 0x0000000805007c0c */ /* 0x000fe2000b726670 */
[----:B------:R2:W-:Y:S01]  /*0d80*/  @!P2 STG.E.128 desc[UR20][R10.64+0x3800], RZ ;  /* 0x003800ff0a00a986 */ /* 0x0005e2000c101d14 */
[----:B------:R-:W-:Y:S01]  /*0d90*/  ISETP.GE.OR P2, PT, R6, UR8, P6 ;  /* 0x0000000806007c0c */ /* 0x000fe2000b746670 */
[----:B------:R-:W-:Y:S02]  /*0da0*/  @!P5 IMAD.MOV.U32 R21, RZ, RZ, -0x800000 ;  /* 0xff800000ff15d424 */ /* 0x000fe400078e00ff */
[----:B------:R2:W-:Y:S01]  /*0db0*/  @!P0 STG.E desc[UR20][R12.64], R7 ;  /* 0x000000070c008986 */ /* 0x0005e2000c101914 */
[----:B------:R-:W-:Y:S01]  /*0dc0*/  ISETP.GE.OR P0, PT, R4, UR8, P6 ;  /* 0x0000000804007c0c */ /* 0x000fe2000b706670 */
[----:B------:R-:W-:Y:S01]  /*0dd0*/  @!P3 IMAD.MOV.U32 R17, RZ, RZ, -0x800000 ;  /* 0xff800000ff11b424 */ /* 0x000fe200078e00ff */
[----:B------:R-:W-:Y:S01]  /*0de0*/  ISETP.GE.OR P6, PT, R3, UR8, P6 ;  /* 0x0000000803007c0c */ /* 0x000fe2000b7c6670 */
[----:B------:R2:W-:Y:S02]  /*0df0*/  @!P5 STG.E desc[UR20][R12.64+0x20], R21 ;  /* 0x000020150c00d986 */ /* 0x0005e4000c101914 */
[----:B------:R-:W-:-:S02]  /*0e00*/  @!P4 IMAD.MOV.U32 R19, RZ, RZ, -0x800000 ;  /* 0xff800000ff13c424 */ /* 0x000fc400078e00ff */
[----:B------:R-:W-:Y:S01]  /*0e10*/  @!P1 IMAD.MOV.U32 R9, RZ, RZ, -0x800000 ;  /* 0xff800000ff099424 */ /* 0x000fe200078e00ff */
[----:B------:R2:W-:Y:S01]  /*0e20*/  @!P3 STG.E desc[UR20][R12.64+0x60], R17 ;  /* 0x000060110c00b986 */ /* 0x0005e2000c101914 */
[----:B------:R-:W-:-:S03]  /*0e30*/  @!P2 IMAD.MOV.U32 R15, RZ, RZ, -0x800000 ;  /* 0xff800000ff0fa424 */ /* 0x000fc600078e00ff */
[----:B------:R2:W-:Y:S01]  /*0e40*/  @!P4 STG.E desc[UR20][R12.64+0x40], R19 ;  /* 0x000040130c00c986 */ /* 0x0005e2000c101914 */
[----:B------:R-:W-:-:S03]  /*0e50*/  @!P0 IMAD.MOV.U32 R5, RZ, RZ, -0x800000 ;  /* 0xff800000ff058424 */ /* 0x000fc600078e00ff */
[----:B------:R2:W-:Y:S04]  /*0e60*/  @!P2 STG.E desc[UR20][R12.64+0x80], R15 ;  /* 0x0000800f0c00a986 */ /* 0x0005e8000c101914 */
[----:B------:R2:W-:Y:S04]  /*0e70*/  @!P1 STG.E desc[UR20][R12.64+0xa0], R9 ;  /* 0x0000a0090c009986 */ /* 0x0005e8000c101914 */
[----:B------:R2:W-:Y:S01]  /*0e80*/  @!P0 STG.E desc[UR20][R12.64+0xc0], R5 ;  /* 0x0000c0050c008986 */ /* 0x0005e2000c101914 */
[----:B------:R-:W-:Y:S05]  /*0e90*/  @P6 EXIT ;  /* 0x000000000000694d */ /* 0x000fea0003800000 */
[----:B------:R-:W-:-:S05]  /*0ea0*/  MOV R3, 0xff800000 ;  /* 0xff80000000037802 */ /* 0x000fca0000000f00 */
[----:B------:R-:W-:Y:S01]  /*0eb0*/  STG.E desc[UR20][R12.64+0xe0], R3 ;  /* 0x0000e0030c007986 */ /* 0x000fe2000c101914 */
[----:B------:R-:W-:Y:S05]  /*0ec0*/  EXIT ;  /* 0x000000000000794d */ /* 0x000fea0003800000 */
.L_x_1231:
[----:B------:R-:W1:Y:S01]  /*0ed0*/  LDCU.64 UR4, c[0x0][0x4d8] ;  /* 0x00009b00ff0477ac */ /* 0x000e620008000a00 */
[----:B------:R-:W2:Y:S01]  /*0ee0*/  LDCU.64 UR12, c[0x0][0x4e0] ;  /* 0x00009c00ff0c77ac */ /* 0x000ea20008000a00 */
[----:B------:R-:W-:Y:S01]  /*0ef0*/  UMOV UR6, UR17 ;  /* 0x0000001100067c82 */ /* 0x000fe20008000000 */
[----:B-1----:R-:W-:-:S04]  /*0f00*/  UISETP.NE.U32.AND UP0, UPT, UR4, URZ, UPT ;  /* 0x000000ff0400728c */ /* 0x002fc8000bf05070 */
[----:B------:R-:W-:-:S09]  /*0f10*/  UISETP.NE.AND.EX UP0, UPT, UR5, URZ, UPT, UP0 ;  /* 0x000000ff0500728c */ /* 0x000fd2000bf05300 */
[----:B--2---:R-:W-:Y:S05]  /*0f20*/  BRA.U !UP0, `(.L_x_1232) ;  /* 0x0000000108187547 */ /* 0x004fea000b800000 */
[----:B------:R-:W-:-:S04]  /*0f30*/  UIADD3 UR4, UP0, UPT, UR9, UR4, URZ ;  /* 0x0000000409047290 */ /* 0x000fc8000ff1e0ff */
[----:B------:R-:W-:Y:S02]  /*0f40*/  UIADD3.X UR5, UPT, UPT, UR8, UR5, URZ, UP0, !UPT ;  /* 0x0000000508057290 */ /* 0x000fe400087fe4ff */
[----:B------:R-:W-:-:S04]  /*0f50*/  IMAD.U32 R2, RZ, RZ, UR4 ;  /* 0x00000004ff027e24 */ /* 0x000fc8000f8e00ff */
[----:B------:R-:W-:-:S05]  /*0f60*/  MOV R3, UR5 ;  /* 0x0000000500037c02 */ /* 0x000fca0008000f00 */
[----:B------:R-:W2:Y:S02]  /*0f70*/  LDG.E R2, desc[UR20][R2.64] ;  /* 0x0000001402027981 */ /* 0x000ea4000c1e1900 */
[----:B--2---:R-:W-:Y:S02]  /*0f80*/  R2UR UR6, R2 ;  /* 0x00000000020672ca */ /* 0x004fe400000e0000 */
.L_x_1232:
[----:B------:R-:W-:-:S04]  /*0f90*/  UISETP.NE.U32.AND UP2, UPT, UR12, URZ, UPT ;  /* 0x000000ff0c00728c */ /* 0x000fc8000bf45070 */
[----:B------:R-:W-:-:S09]  /*0fa0*/  UISETP.NE.AND.EX UP2, UPT, UR13, URZ, UPT, UP2 ;  /* 0x000000ff0d00728c */ /* 0x000fd2000bf45320 */
[----:B------:R-:W-:Y:S05]  /*0fb0*/  BRA.U !UP2, `(.L_x_1233) ;  /* 0x000000050a8c7547 */ /* 0x000fea000b800000 */
[----:B------:R-:W1:Y:S01]  /*0fc0*/  LDC R6, c[0x0][0x4f0] ;  /* 0x00013c00ff067b82 */ /* 0x000e620000000800 */
[----:B------:R-:W-:Y:S01]  /*0fd0*/  ULEA UR8, UR18, 0xffffff00, 0x8 ;  /* 0xffffff0012087891 */ /* 0x000fe2000f8e40ff */
[----:B------:R-:W2:Y:S05]  /*0fe0*/  LDCU.64 UR4, c[0x0][0x4e8] ;  /* 0x00009d00ff0477ac */ /* 0x000eaa0008000a00 */
[----:B------:R-:W-:Y:S01]  /*0ff0*/  MOV R0, UR8 ;  /* 0x0000000800007c02 */ /* 0x000fe20008000f00 */
[----:B------:R-:W3:Y:S03]  /*1000*/  LDCU.64 UR10, c[0x0][0x3b8] ;  /* 0x00007700ff0a77ac */ /* 0x000ee60008000a00 */
[----:B------:R-:W-:Y:S01]  /*1010*/  IABS R0, R0 ;  /* 0x0000000000007213 */ /* 0x000fe20000000000 */
[----:B--2---:R-:W-:Y:S01]  /*1020*/  UIMAD.WIDE.U32 UR6, UR17, UR4, URZ ;  /* 0x00000004110672a5 */ /* 0x004fe2000f8e00ff */
[----:B-1----:R-:W-:-:S03]  /*1030*/  IABS R3, R6 ;  /* 0x0000000600037213 */ /* 0x002fc60000000000 */
[----:B------:R-:W-:Y:S02]  /*1040*/  UIMAD UR5, UR17, UR5, UR7 ;  /* 0x00000005110572a4 */ /* 0x000fe4000f8e0207 */
[----:B------:R-:W-:Y:S01]  /*1050*/  ULEA UR4, UP0, UR6, UR12, 0x2 ;  /* 0x0000000c06047291 */ /* 0x000fe2000f8010ff */
[----:B------:R-:W1:Y:S03]  /*1060*/  I2F.RP R7, R3 ;  /* 0x0000000300077306 */ /* 0x000e660000209400 */
[----:B------:R-:W-:Y:S02]  /*1070*/  ULEA.HI.X UR5, UR6, UR13, UR5, 0x2, UP0 ;  /* 0x0000000d06057291 */ /* 0x000fe400080f1405 */
[----:B------:R-:W-:Y:S01]  /*1080*/  IMAD.U32 R234, RZ, RZ, UR4 ;  /* 0x00000004ffea7e24 */ /* 0x000fe2000f8e00ff */
[----:B------:R-:W2:Y:S03]  /*1090*/  LDCU.64 UR6, c[0x0][0x3a0] ;  /* 0x00007400ff0677ac */ /* 0x000ea60008000a00 */
[----:B------:R-:W-:-:S05]  /*10a0*/  MOV R235, UR5 ;  /* 0x0000000500eb7c02 */ /* 0x000fca0008000f00 */
[----:B------:R-:W4:Y:S01]  /*10b0*/  LDCU.64 UR4, c[0x0][0x3a8] ;  /* 0x00007500ff0477ac */ /* 0x000f220008000a00 */
[----:B-1----:R-:W1:Y:S02]  /*10c0*/  MUFU.RCP R4, R7 ;  /* 0x0000000700047308 */ /* 0x002e640000001000 */
[----:B-1----:R-:W-:-:S06]  /*10d0*/  IADD3 R4, PT, PT, R4, 0xffffffe, RZ ;  /* 0x0ffffffe04047810 */ /* 0x002fcc0007ffe0ff */
[----:B------:R-:W1:Y:S02]  /*10e0*/  F2I.FTZ.U32.TRUNC.NTZ R5, R4 ;  /* 0x0000000400057305 */ /* 0x000e64000021f000 */
[----:B-1----:R-:W-:Y:S02]  /*10f0*/  IMAD.MOV R2, RZ, RZ, -R5 ;  /* 0x000000ffff027224 */ /* 0x002fe400078e0a05 */
[----:B------:R-:W-:Y:S02]  /*1100*/  IMAD.MOV.U32 R4, RZ, RZ, RZ ;  /* 0x000000ffff047224 */ /* 0x000fe400078e00ff */
[----:B------:R-:W-:-:S04]  /*1110*/  IMAD R2, R2, R3, RZ ;  /* 0x0000000302027224 */ /* 0x000fc800078e02ff */
[----:B------:R-:W-:Y:S01]  /*1120*/  IMAD.HI.U32 R5, R5, R2, R4 ;  /* 0x0000000205057227 */ /* 0x000fe200078e0004 */
[----:B------:R-:W-:Y:S01]  /*1130*/  MOV R2, R0 ;  /* 0x0000000000027202 */ /* 0x000fe20000000f00 */
[----:B------:R-:W1:Y:S04]  /*1140*/  LDC R4, c[0x0][0x3e8] ;  /* 0x0000fa00ff047b82 */ /* 0x000e680000000800 */
[----:B------:R-:W-:-:S04]  /*1150*/  IMAD.HI.U32 R7, R5, R2, RZ ;  /* 0x0000000205077227 */ /* 0x000fc800078e00ff */
[----:B------:R-:W-:-:S04]  /*1160*/  IMAD.MOV R0, RZ, RZ, -R7 ;  /* 0x000000ffff007224 */ /* 0x000fc800078e0a07 */
[----:B------:R-:W-:-:S05]  /*1170*/  IMAD R0, R3, R0, R2 ;  /* 0x0000000003007224 */ /* 0x000fca00078e0202 */
[----:B------:R-:W-:-:S13]  /*1180*/  ISETP.GT.U32.AND P1, PT, R3, R0, PT ;  /* 0x000000000300720c */ /* 0x000fda0003f24070 */
[-C--:B------:R-:W-:Y:S01]  /*1190*/  @!P1 IADD3 R0, PT, PT, R0, -R3.reuse, RZ ;  /* 0x8000000300009210 */ /* 0x080fe20007ffe0ff */
[----:B------:R-:W-:Y:S01]  /*11a0*/  @!P1 VIADD R7, R7, 0x1 ;  /* 0x0000000107079836 */ /* 0x000fe20000000000 */
[----:B------:R-:W-:Y:S02]  /*11b0*/  ISETP.NE.AND P1, PT, R6, RZ, PT ;  /* 0x000000ff0600720c */ /* 0x000fe40003f25270 */
[----:B------:R-:W-:Y:S02]  /*11c0*/  ISETP.GE.U32.AND P2, PT, R0, R3, PT ;  /* 0x000000030000720c */ /* 0x000fe40003f46070 */
[----:B------:R-:W-:-:S04]  /*11d0*/  LOP3.LUT R0, R6, UR8, RZ, 0x3c, !PT ;  /* 0x0000000806007c12 */ /* 0x000fc8000f8e3cff */
[----:B------:R-:W-:-:S07]  /*11e0*/  ISETP.GE.AND P0, PT, R0, RZ, PT ;  /* 0x000000ff0000720c */ /* 0x000fce0003f06270 */
[----:B------:R-:W-:-:S06]  /*11f0*/  @P2 IADD3 R7, PT, PT, R7, 0x1, RZ ;  /* 0x0000000107072810 */ /* 0x000fcc0007ffe0ff */
[----:B------:R-:W-:Y:S02]  /*1200*/  @!P0 IADD3 R7, PT, PT, -R7, RZ, RZ ;  /* 0x000000ff07078210 */ /* 0x000fe40007ffe1ff */
[----:B------:R-:W-:-:S05]  /*1210*/  @!P1 LOP3.LUT R7, RZ, R6, RZ, 0x33, !PT ;  /* 0x00000006ff079212 */ /* 0x000fca00078e33ff */
[----:B------:R-:W-:-:S06]  /*1220*/  IMAD.WIDE R2, R7, 0x4, R234 ;  /* 0x0000000407027825 */ /* 0x000fcc00078e02ea */
[----:B------:R5:W3:Y:S01]  /*1230*/  LDG.E R2, desc[UR20][R2.64] ;  /* 0x0000001402027981 */ /* 0x000ae2000c1e1900 */
[----:B-1----:R-:W-:Y:S01]  /*1240*/  IABS R5, R4 ;  /* 0x0000000400057213 */ /* 0x002fe20000000000 */
[----:B------:R-:W-:Y:S01]  /*1250*/  IMAD.MOV R7, RZ, RZ, -R7 ;  /* 0x000000ffff077224 */ /* 0x000fe200078e0a07 */
[----:B------:R-:W-:Y:S02]  /*1260*/  MOV R0, UR26 ;  /* 0x0000001a00007c02 */ /* 0x000fe40008000f00 */
[----:B------:R-:W1:Y:S01]  /*1270*/  I2F.RP R10, R5 ;  /* 0x00000005000a7306 */ /* 0x000e620000209400 */
[----:B------:R-:W-:Y:S01]  /*1280*/  IMAD R6, R6, R7, UR8 ;  /* 0x0000000806067e24 */ /* 0x000fe2000f8e0207 */
[----:B------:R-:W-:Y:S01]  /*1290*/  IABS R0, R0 ;  /* 0x0000000000007213 */ /* 0x000fe20000000000 */
[----:B------:R-:W4:Y:S05]  /*12a0*/  LDCU.64 UR8, c[0x0][0x3c0] ;  /* 0x00007800ff0877ac */ /* 0x000f2a0008000a00 */
[----:B-1----:R-:W1:Y:S02]  /*12b0*/  MUFU.RCP R9, R10 ;  /* 0x0000000a00097308 */ /* 0x002e640000001000 */
[----:B-1----:R-:W-:-:S06]  /*12c0*/  IADD3 R9, PT, PT, R9, 0xffffffe, RZ ;  /* 0x0ffffffe09097810 */ /* 0x002fcc0007ffe0ff */
[----:B------:R-:W1:Y:S02]  /*12d0*/  F2I.FTZ.U32.TRUNC.NTZ R9, R9 ;  /* 0x0000000900097305 */ /* 0x000e64000021f000 */
[----:B-1----:R-:W-:-:S04]  /*12e0*/  IMAD.MOV R8, RZ, RZ, -R9 ;  /* 0x000000ffff087224 */ /* 0x002fc800078e0a09 */
[----:B-----5:R-:W-:Y:S01]  /*12f0*/  IMAD R3, R8, R5, RZ ;  /* 0x0000000508037224 */ /* 0x020fe200078e02ff */
[----:B------:R-:W-:-:S05]  /*1300*/  MOV R8, RZ ;  /* 0x000000ff00087202 */ /* 0x000fca0000000f00 */
[----:B------:R-:W-:-:S04]  /*1310*/  IMAD.HI.U32 R8, R9, R3, R8 ;  /* 0x0000000309087227 */ /* 0x000fc800078e0008 */
[----:B------:R-:W-:-:S04]  /*1320*/  IMAD.MOV.U32 R3, RZ, RZ, R0 ;  /* 0x000000ffff037224 */ /* 0x000fc800078e0000 */
[----:B------:R-:W-:-:S05]  /*1330*/  IMAD.HI.U32 R0, R8, R3, RZ ;  /* 0x0000000308007227 */ /* 0x000fca00078e00ff */
[----:B------:R-:W-:-:S05]  /*1340*/  IADD3 R8, PT, PT, -R0, RZ, RZ ;  /* 0x000000ff00087210 */ /* 0x000fca0007ffe1ff */
[----:B------:R-:W-:Y:S01]  /*1350*/  IMAD R8, R5, R8, R3 ;  /* 0x0000000805087224 */ /* 0x000fe200078e0203 */
[----:B------:R-:W-:-:S04]  /*1360*/  LOP3.LUT R3, R4, UR26, RZ, 0x3c, !PT ;  /* 0x0000001a04037c12 */ /* 0x000fc8000f8e3cff */
[----:B------:R-:W-:Y:S02]  /*1370*/  ISETP.GT.U32.AND P1, PT, R5, R8, PT ;  /* 0x000000080500720c */ /* 0x000fe40003f24070 */
[----:B------:R-:W-:-:S11]  /*1380*/  ISETP.GE.AND P0, PT, R3, RZ, PT ;  /* 0x000000ff0300720c */ /* 0x000fd60003f06270 */
[-C--:B------:R-:W-:Y:S02]  /*1390*/  @!P1 IADD3 R8, PT, PT, R8, -R5.reuse, RZ ;  /* 0x8000000508089210 */ /* 0x080fe40007ffe0ff */
[----:B------:R-:W-:Y:S02]  /*13a0*/  @!P1 IADD3 R0, PT, PT, R0, 0x1, RZ ;  /* 0x0000000100009810 */ /* 0x000fe40007ffe0ff */
[----:B------:R-:W-:Y:S02]  /*13b0*/  ISETP.GE.U32.AND P2, PT, R8, R5, PT ;  /* 0x000000050800720c */ /* 0x000fe40003f46070 */
[----:B------:R-:W-:-:S11]  /*13c0*/  ISETP.NE.AND P1, PT, R4, RZ, PT ;  /* 0x000000ff0400720c */ /* 0x000fd60003f25270 */
[----:B------:R-:W-:-:S05]  /*13d0*/  @P2 IADD3 R0, PT, PT, R0, 0x1, RZ ;  /* 0x0000000100002810 */ /* 0x000fca0007ffe0ff */
[----:B------:R-:W-:Y:S01]  /*13e0*/  @!P0 IMAD.MOV R0, RZ, RZ, -R0 ;  /* 0x000000ffff008224 */ /* 0x000fe200078e0a00 */
[----:B------:R-:W-:Y:S02]  /*13f0*/  @!P1 LOP3.LUT R0, RZ, R4, RZ, 0x33, !PT ;  /* 0x00000004ff009212 */ /* 0x000fe400078e33ff */
[----:B---3--:R-:W-:Y:S01]  /*1400*/  SHF.R.S32.HI R3, RZ, 0x1f, R2 ;  /* 0x0000001fff037819 */ /* 0x008fe20000011402 */
[----:B--2---:R-:W-:-:S04]  /*1410*/  IMAD.WIDE.U32 R8, R2, UR6, RZ ;  /* 0x0000000602087c25 */ /* 0x004fc8000f8e00ff */
[C---:B------:R-:W-:Y:S02]  /*1420*/  IMAD R5, R3.reuse, UR6, RZ ;  /* 0x0000000603057c24 */ /* 0x040fe4000f8e02ff */
[----:B----4-:R-:W-:Y:S02]  /*1430*/  IMAD R3, R3, UR4, RZ ;  /* 0x0000000403037c24 */ /* 0x010fe4000f8e02ff */
[C---:B------:R-:W-:Y:S02]  /*1440*/  IMAD R5, R2.reuse, UR7, R5 ;  /* 0x0000000702057c24 */ /* 0x040fe4000f8e0205 */
[C---:B------:R-:W-:Y:S02]  /*1450*/  IMAD R3, R2.reuse, UR5, R3 ;  /* 0x0000000502037c24 */ /* 0x040fe4000f8e0203 */
[----:B------:R-:W-:Y:S01]  /*1460*/  IMAD.WIDE.U32 R10, R2, UR4, RZ ;  /* 0x00000004020a7c25 */ /* 0x000fe2000f8e00ff */
[----:B------:R-:W1:Y:S01]  /*1470*/  LDCU.128 UR4, c[0x0][0x3d0] ;  /* 0x00007a00ff0477ac */ /* 0x000e620008000c00 */
[----:B------:R-:W-:-:S02]  /*1480*/  SHF.R.S32.HI R2, RZ, 0x1f, R6 ;  /* 0x0000001fff027819 */ /* 0x000fc40000011406 */
[----:B------:R-:W-:Y:S02]  /*1490*/  IADD3 R9, PT, PT, R9, R5, RZ ;  /* 0x0000000509097210 */ /* 0x000fe40007ffe0ff */
[----:B------:R-:W-:Y:S01]  /*14a0*/  IADD3 R11, PT, PT, R11, R3, RZ ;  /* 0x000000030b0b7210 */ /* 0x000fe20007ffe0ff */
[C---:B------:R-:W-:Y:S02]  /*14b0*/  IMAD R3, R2.reuse, UR10, RZ ;  /* 0x0000000a02037c24 */ /* 0x040fe4000f8e02ff */
[----:B------:R-:W-:Y:S01]  /*14c0*/  IMAD R5, R2, UR8, RZ ;  /* 0x0000000802057c24 */ /* 0x000fe2000f8e02ff */
[----:B------:R-:W-:Y:S01]  /*14d0*/  SHF.R.S32.HI R2, RZ, 0x1f, R0 ;  /* 0x0000001fff027819 */ /* 0x000fe20000011400 */
[C---:B------:R-:W-:Y:S02]  /*14e0*/  IMAD R3, R6.reuse, UR11, R3 ;  /* 0x0000000b06037c24 */ /* 0x040fe4000f8e0203 */
[----:B------:R-:W-:-:S04]  /*14f0*/  IMAD.WIDE.U32 R8, R6, UR10, R8 ;  /* 0x0000000a06087c25 */ /* 0x000fc8000f8e0008 */
[C---:B------:R-:W-:Y:S02]  /*1500*/  IMAD R5, R6.reuse, UR9, R5 ;  /* 0x0000000906057c24 */ /* 0x040fe4000f8e0205 */
[----:B------:R-:W-:-:S04]  /*1510*/  IMAD.WIDE.U32 R6, R6, UR8, R10 ;  /* 0x0000000806067c25 */ /* 0x000fc8000f8e000a */
[----:B------:R-:W-:Y:S01]  /*1520*/  IMAD.IADD R9, R9, 0x1, R3 ;  /* 0x0000000109097824 */ /* 0x000fe200078e0203 */
[----:B------:R-:W-:Y:S01]  /*1530*/  IADD3 R7, PT, PT, R7, R5, RZ ;  /* 0x0000000507077210 */ /* 0x000fe20007ffe0ff */
[C---:B-1----:R-:W-:Y:S02]  /*1540*/  IMAD R3, R2.reuse, UR4, RZ ;  /* 0x0000000402037c24 */ /* 0x042fe4000f8e02ff */
[----:B------:R-:W-:Y:S02]  /*1550*/  IMAD R5, R2, UR6, RZ ;  /* 0x0000000602057c24 */ /* 0x000fe4000f8e02ff */
[C---:B------:R-:W-:Y:S02]  /*1560*/  IMAD R3, R0.reuse, UR5, R3 ;  /* 0x0000000500037c24 */ /* 0x040fe4000f8e0203 */
[----:B------:R-:W-:-:S04]  /*1570*/  IMAD.WIDE.U32 R8, R0, UR4, R8 ;  /* 0x0000000400087c25 */ /* 0x000fc8000f8e0008 */
[C---:B------:R-:W-:Y:S02]  /*1580*/  IMAD R5, R0.reuse, UR7, R5 ;  /* 0x0000000700057c24 */ /* 0x040fe4000f8e0205 */
[----:B------:R-:W-:Y:S01]  /*1590*/  IMAD.WIDE.U32 R6, R0, UR6, R6 ;  /* 0x0000000600067c25 */ /* 0x000fe2000f8e0006 */
[----:B------:R-:W-:-:S03]  /*15a0*/  IADD3 R0, PT, PT, R9, R3, RZ ;  /* 0x0000000309007210 */ /* 0x000fc60007ffe0ff */
[----:B------:R-:W-:Y:S01]  /*15b0*/  IMAD.MOV.U32 R4, RZ, RZ, R8 ;  /* 0x000000ffff047224 */ /* 0x000fe200078e0008 */
[----:B------:R-:W-:Y:S02]  /*15c0*/  IADD3 R2, PT, PT, R7, R5, RZ ;  /* 0x0000000507027210 */ /* 0x000fe40007ffe0ff */
[----:B------:R-:W-:Y:S01]  /*15d0*/  MOV R8, R6 ;  /* 0x0000000600087202 */ /* 0x000fe20000000f00 */
[----:B------:R-:W-:Y:S06]  /*15e0*/  BRA `(.L_x_1234) ;  /* 0x0000000400807947 */ /* 0x000fec0003800000 */
.L_x_1233:
[----:B------:R-:W-:-:S09]  /*15f0*/  UISETP.NE.AND UP0, UPT, UR27, -0x1, UPT ;  /* 0xffffffff1b00788c */ /* 0x000fd2000bf05270 */
[----:B------:R-:W-:Y:S05]  /*1600*/  BRA.U UP0, `(.L_x_1235) ;  /* 0x0000000100347547 */ /* 0x000fea000b800000 */
[----:B------:R-:W1:Y:S01]  /*1610*/  LDCU.64 UR10, c[0x0][0x3b8] ;  /* 0x00007700ff0a77ac */ /* 0x000e620008000a00 */
[----:B------:R-:W2:Y:S01]  /*1620*/  LDCU.64 UR4, c[0x0][0x3a0] ;  /* 0x00007400ff0477ac */ /* 0x000ea20008000a00 */
[----:B------:R-:W-:Y:S02]  /*1630*/  USHF.R.S32.HI UR8, URZ, 0x1f, UR7 ;  /* 0x0000001fff087899 */ /* 0x000fe40008011407 */
[----:B------:R-:W-:Y:S02]  /*1640*/  USHF.R.S32.HI UR9, URZ, 0x1f, UR6 ;  /* 0x0000001fff097899 */ /* 0x000fe40008011406 */
[----:B-1----:R-:W-:Y:S02]  /*1650*/  UIMAD UR8, UR8, UR10, URZ ;  /* 0x0000000a080872a4 */ /* 0x002fe4000f8e02ff */
[----:B------:R-:W-:Y:S02]  /*1660*/  UIMAD.WIDE.U32 UR14, UR7, UR10, URZ ;  /* 0x0000000a070e72a5 */ /* 0x000fe4000f8e00ff */
[----:B------:R-:W-:-:S02]  /*1670*/  UIMAD UR8, UR7, UR11, UR8 ;  /* 0x0000000b070872a4 */ /* 0x000fc4000f8e0208 */
[----:B--2---:R-:W-:Y:S02]  /*1680*/  UIMAD UR9, UR9, UR4, URZ ;  /* 0x00000004090972a4 */ /* 0x004fe4000f8e02ff */
[----:B------:R-:W-:Y:S02]  /*1690*/  UIADD3 UR15, UPT, UPT, UR15, UR8, URZ ;  /* 0x000000080f0f7290 */ /* 0x000fe4000fffe0ff */
[----:B------:R-:W-:Y:S02]  /*16a0*/  UIMAD UR5, UR6, UR5, UR9 ;  /* 0x00000005060572a4 */ /* 0x000fe4000f8e0209 */
[----:B------:R-:W-:-:S04]  /*16b0*/  UIMAD.WIDE.U32 UR14, UR6, UR4, UR14 ;  /* 0x00000004060e72a5 */ /* 0x000fc8000f8e000e */
[----:B------:R-:W-:Y:S01]  /*16c0*/  UIADD3 UR15, UPT, UPT, UR15, UR5, URZ ;  /* 0x000000050f0f7290 */ /* 0x000fe2000fffe0ff */
[----:B------:R-:W-:Y:S11]  /*16d0*/  BRA `(.L_x_1236) ;  /* 0x0000000000187947 */ /* 0x000ff60003800000 */
.L_x_1235:
[----:B------:R-:W1:Y:S01]  /*16e0*/  LDCU.64 UR10, c[0x0][0x3b8] ;  /* 0x00007700ff0a77ac */ /* 0x000e620008000a00 */
[----:B------:R-:W-:-:S04]  /*16f0*/  UIADD3 UR15, UPT, UPT, UR7, UR27, URZ ;  /* 0x0000001b070f7290 */ /* 0x000fc8000fffe0ff */
[----:B-1----:R-:W-:Y:S02]  /*1700*/  UIMAD.WIDE.U32 UR4, UR15, UR10, URZ ;  /* 0x0000000a0f0472a5 */ /* 0x002fe4000f8e00ff */
[----:B------:R-:W-:-:S04]  /*1710*/  UIMAD UR15, UR15, UR11, URZ ;  /* 0x0000000b0f0f72a4 */ /* 0x000fc8000f8e02ff */
[----:B------:R-:W-:Y:S01]  /*1720*/  UIADD3 UR15, UPT, UPT, UR5, UR15, URZ ;  /* 0x0000000f050f7290 */ /* 0x000fe2000fffe0ff */
[----:B------:R-:W-:-:S11]  /*1730*/  UMOV UR14, UR4 ;  /* 0x00000004000e7c82 */ /* 0x000fd60008000000 */
.L_x_1236:
[----:B------:R-:W-:Y:S05]  /*1740*/  BRA.U UP0, `(.L_x_1237) ;  /* 0x0000000100347547 */ /* 0x000fea000b800000 */
[----:B------:R-:W1:Y:S01]  /*1750*/  LDCU.64 UR8, c[0x0][0x3c0] ;  /* 0x00007800ff0877ac */ /* 0x000e620008000a00 */
[----:B------:R-:W2:Y:S01]  /*1760*/  LDCU.64 UR4, c[0x0][0x3a8] ;  /* 0x00007500ff0477ac */ /* 0x000ea20008000a00 */
[----:B------:R-:W-:-:S04]  /*1770*/  USHF.R.S32.HI UR27, URZ, 0x1f, UR7 ;  /* 0x0000001fff1b7899 */ /* 0x000fc80008011407 */
[----:B-1----:R-:W-:Y:S02]  /*1780*/  UIMAD UR27, UR27, UR8, URZ ;  /* 0x000000081b1b72a4 */ /* 0x002fe4000f8e02ff */
[----:B------:R-:W-:Y:S02]  /*1790*/  UIMAD.WIDE.U32 UR28, UR7, UR8, URZ ;  /* 0x00000008071c72a5 */ /* 0x000fe4000f8e00ff */
[----:B------:R-:W-:Y:S02]  /*17a0*/  UIMAD UR27, UR7, UR9, UR27 ;  /* 0x00000009071b72a4 */ /* 0x000fe4000f8e021b */
[----:B------:R-:W-:Y:S02]  /*17b0*/  USHF.R.S32.HI UR7, URZ, 0x1f, UR6 ;  /* 0x0000001fff077899 */ /* 0x000fe40008011406 */
[----:B------:R-:W-:Y:S02]  /*17c0*/  UIADD3 UR29, UPT, UPT, UR29, UR27, URZ ;  /* 0x0000001b1d1d7290 */ /* 0x000fe4000fffe0ff */
[----:B--2---:R-:W-:-:S02]  /*17d0*/  UIMAD UR7, UR7, UR4, URZ ;  /* 0x00000004070772a4 */ /* 0x004fc4000f8e02ff */
[----:B------:R-:W-:Y:S02]  /*17e0*/  UIMAD.WIDE.U32 UR28, UR6, UR4, UR28 ;  /* 0x00000004061c72a5 */ /* 0x000fe4000f8e001c */
[----:B------:R-:W-:-:S04]  /*17f0*/  UIMAD UR5, UR6, UR5, UR7 ;  /* 0x00000005060572a4 */ /* 0x000fc8000f8e0207 */
[----:B------:R-:W-:Y:S01]  /*1800*/  UIADD3 UR5, UPT, UPT, UR29, UR5, URZ ;  /* 0x000000051d057290 */ /* 0x000fe2000fffe0ff */
[----:B------:R-:W-:Y:S11]  /*1810*/  BRA `(.L_x_1238) ;  /* 0x0000000000147947 */ /* 0x000ff60003800000 */
.L_x_1237:
[----:B------:R-:W1:Y:S01]  /*1820*/  LDCU.64 UR8, c[0x0][0x3c0] ;  /* 0x00007800ff0877ac */ /* 0x000e620008000a00 */
[----:B------:R-:W-:-:S04]  /*1830*/  UIADD3 UR7, UPT, UPT, UR7, UR27, URZ ;  /* 0x0000001b07077290 */ /* 0x000fc8000fffe0ff */
[----:B-1----:R-:W-:Y:S02]  /*1840*/  UIMAD.WIDE.U32 UR28, UR7, UR8, URZ ;  /* 0x00000008071c72a5 */ /* 0x002fe4000f8e00ff */
[----:B------:R-:W-:-:S04]  /*1850*/  UIMAD UR5, UR7, UR9, URZ ;  /* 0x00000009070572a4 */ /* 0x000fc8000f8e02ff */
[----:B------:R-:W-:-:S12]  /*1860*/  UIADD3 UR5, UPT, UPT, UR29, UR5, URZ ;  /* 0x000000051d057290 */ /* 0x000fd8000fffe0ff */
.L_x_1238:
[----:B------:R-:W1:Y:S01]  /*1870*/  LDC R0, c[0x0][0x3e8] ;  /* 0x0000fa00ff007b82 */ /* 0x000e620000000800 */
[----:B------:R-:W-:Y:S01]  /*1880*/  IMAD.U32 R3, RZ, RZ, UR26 ;  /* 0x0000001aff037e24 */ /* 0x000fe2000f8e00ff */
[----:B------:R-:W-:Y:S01]  /*1890*/  ULEA UR4, UR18, 0xffffff00, 0x8 ;  /* 0xffffff0012047891 */ /* 0x000fe2000f8e40ff */
[----:B------:R-:W-:Y:S01]  /*18a0*/  CS2R R234, SRZ ;  /* 0x0000000000ea7805 */ /* 0x000fe2000001ff00 */
[----:B------:R-:W-:Y:S02]  /*18b0*/  UMOV UR29, UR5 ;  /* 0x00000005001d7c82 */ /* 0x000fe40008000000 */
[----:B------:R-:W-:Y:S01]  /*18c0*/  IABS R3, R3 ;  /* 0x0000000300037213 */ /* 0x000fe20000000000 */
[----:B------:R-:W-:Y:S02]  /*18d0*/  USHF.R.S32.HI UR5, URZ, 0x1f, UR4 ;  /* 0x0000001fff057899 */ /* 0x000fe40008011404 */
[----:B------:R-:W-:Y:S02]  /*18e0*/  UIMAD.WIDE.U32 UR28, UR4, UR8, UR28 ;  /* 0x00000008041c72a5 */ /* 0x000fe4000f8e001c */
[----:B------:R-:W-:-:S02]  /*18f0*/  UIMAD UR6, UR5, UR8, URZ ;  /* 0x00000008050672a4 */ /* 0x000fc4000f8e02ff */
[----:B------:R-:W-:Y:S02]  /*1900*/  UIMAD UR5, UR5, UR10, URZ ;  /* 0x0000000a050572a4 */ /* 0x000fe4000f8e02ff */
[----:B------:R-:W-:Y:S01]  /*1910*/  UIMAD UR6, UR4, UR9, UR6 ;  /* 0x00000009040672a4 */ /* 0x000fe2000f8e0206 */
[----:B------:R-:W-:Y:S01]  /*1920*/  IMAD.U32 R13, RZ, RZ, UR29 ;  /* 0x0000001dff0d7e24 */ /* 0x000fe2000f8e00ff */
[----:B------:R-:W-:Y:S01]  /*1930*/  UIMAD.WIDE.U32 UR14, UR4, UR10, UR14 ;  /* 0x0000000a040e72a5 */ /* 0x000fe2000f8e000e */
[----:B------:R-:W-:Y:S01]  /*1940*/  MOV R12, UR28 ;  /* 0x0000001c000c7c02 */ /* 0x000fe20008000f00 */
[----:B------:R-:W-:Y:S02]  /*1950*/  UIMAD UR5, UR4, UR11, UR5 ;  /* 0x0000000b040572a4 */ /* 0x000fe4000f8e0205 */
[----:B------:R-:W-:Y:S02]  /*1960*/  UIADD3 UR6, UPT, UPT, UR29, UR6, URZ ;  /* 0x000000061d067290 */ /* 0x000fe4000fffe0ff */
[----:B------:R-:W-:Y:S01]  /*1970*/  UIADD3 UR5, UPT, UPT, UR15, UR5, URZ ;  /* 0x000000050f057290 */ /* 0x000fe2000fffe0ff */
[----:B-1----:R-:W-:Y:S01]  /*1980*/  IABS R2, R0 ;  /* 0x0000000000027213 */ /* 0x002fe20000000000 */
[----:B------:R-:W-:-:S02]  /*1990*/  IMAD.U32 R9, RZ, RZ, UR15 ;  /* 0x0000000fff097e24 */ /* 0x000fc4000f8e00ff */
[----:B------:R-:W-:Y:S01]  /*19a0*/  MOV R13, UR6 ;  /* 0x00000006000d7c02 */ /* 0x000fe20008000f00 */
[----:B------:R-:W1:Y:S01]  /*19b0*/  I2F.RP R8, R2 ;  /* 0x0000000200087306 */ /* 0x000e620000209400 */
[----:B------:R-:W-:-:S07]  /*19c0*/  IMAD.U32 R9, RZ, RZ, UR5 ;  /* 0x00000005ff097e24 */ /* 0x000fce000f8e00ff */
[----:B-1----:R-:W1:Y:S02]  /*19d0*/  MUFU.RCP R6, R8 ;  /* 0x0000000800067308 */ /* 0x002e640000001000 */
[----:B-1----:R-:W-:Y:S02]  /*19e0*/  IADD3 R6, PT, PT, R6, 0xffffffe, RZ ;  /* 0x0ffffffe06067810 */ /* 0x002fe40007ffe0ff */
[----:B------:R-:W-:-:S04]  /*19f0*/  MOV R8, UR14 ;  /* 0x0000000e00087c02 */ /* 0x000fc80008000f00 */
[----:B------:R-:W1:Y:S02]  /*1a00*/  F2I.FTZ.U32.TRUNC.NTZ R7, R6 ;  /* 0x0000000600077305 */ /* 0x000e64000021f000 */
[----:B-1----:R-:W-:Y:S02]  /*1a10*/  IADD3 R5, PT, PT, RZ, -R7, RZ ;  /* 0x80000007ff057210 */ /* 0x002fe40007ffe0ff */
[----:B------:R-:W-:-:S03]  /*1a20*/  MOV R6, RZ ;  /* 0x000000ff00067202 */ /* 0x000fc60000000f00 */
[----:B------:R-:W-:-:S04]  /*1a30*/  IMAD R4, R5, R2, RZ ;  /* 0x0000000205047224 */ /* 0x000fc800078e02ff */
[----:B------:R-:W-:-:S06]  /*1a40*/  IMAD.HI.U32 R4, R7, R4, R6 ;  /* 0x0000000407047227 */ /* 0x000fcc00078e0006 */
[----:B------:R-:W-:-:S04]  /*1a50*/  IMAD.HI.U32 R7, R4, R3, RZ ;  /* 0x0000000304077227 */ /* 0x000fc800078e00ff */
[----:B------:R-:W-:-:S04]  /*1a60*/  IMAD.MOV R5, RZ, RZ, -R7 ;  /* 0x000000ffff057224 */ /* 0x000fc800078e0a07 */
[----:B------:R-:W-:Y:S01]  /*1a70*/  IMAD R5, R2, R5, R3 ;  /* 0x0000000502057224 */ /* 0x000fe200078e0203 */
[----:B------:R-:W-:-:S04]  /*1a80*/  LOP3.LUT R3, R0, UR26, RZ, 0x3c, !PT ;  /* 0x0000001a00037c12 */ /* 0x000fc8000f8e3cff */
[----:B------:R-:W-:Y:S02]  /*1a90*/  ISETP.GT.U32.AND P0, PT, R2, R5, PT ;  /* 0x000000050200720c */ /* 0x000fe40003f04070 */
[----:B------:R-:W-:-:S11]  /*1aa0*/  ISETP.GE.AND P1, PT, R3, RZ, PT ;  /* 0x000000ff0300720c */ /* 0x000fd60003f26270 */
[-C--:B------:R-:W-:Y:S01]  /*1ab0*/  @!P0 IADD3 R5, PT, PT, R5, -R2.reuse, RZ ;  /* 0x8000000205058210 */ /* 0x080fe20007ffe0ff */
[----:B------:R-:W-:Y:S01]  /*1ac0*/  @!P0 VIADD R7, R7, 0x1 ;  /* 0x0000000107078836 */ /* 0x000fe20000000000 */
[----:B------:R-:W-:Y:S02]  /*1ad0*/  ISETP.NE.AND P0, PT, R0, RZ, PT ;  /* 0x000000ff0000720c */ /* 0x000fe40003f05270 */
[----:B------:R-:W-:Y:S02]  /*1ae0*/  ISETP.GE.U32.AND P2, PT, R5, R2, PT ;  /* 0x000000020500720c */ /* 0x000fe40003f46070 */
[----:B------:R-:W1:Y:S08]  /*1af0*/  LDC.64 R4, c[0x0][0x3d8] ;  /* 0x0000f600ff047b82 */ /* 0x000e700000000a00 */
[----:B------:R-:W2:Y:S03]  /*1b00*/  LDC.64 R2, c[0x0][0x3d0] ;  /* 0x0000f400ff027b82 */ /* 0x000ea60000000a00 */
[----:B------:R-:W-:-:S05]  /*1b10*/  @P2 IADD3 R7, PT, PT, R7, 0x1, RZ ;  /* 0x0000000107072810 */ /* 0x000fca0007ffe0ff */
[----:B------:R-:W-:Y:S01]  /*1b20*/  @!P1 IMAD.MOV R7, RZ, RZ, -R7 ;  /* 0x000000ffff079224 */ /* 0x000fe200078e0a07 */
[----:B------:R-:W-:-:S04]  /*1b30*/  @!P0 LOP3.LUT R7, RZ, R0, RZ, 0x33, !PT ;  /* 0x00000000ff078212 */ /* 0x000fc800078e33ff */
[----:B------:R-:W-:Y:S01]  /*1b40*/  SHF.R.S32.HI R11, RZ, 0x1f, R7 ;  /* 0x0000001fff0b7819 */ /* 0x000fe20000011407 */
[----:B-1----:R-:W-:-:S04]  /*1b50*/  IMAD.WIDE.U32 R12, R7, R4, R12 ;  /* 0x00000004070c7225 */ /* 0x002fc800078e000c */
[C---:B------:R-:W-:Y:S02]  /*1b60*/  IMAD R6, R11.reuse, R4, RZ ;  /* 0x000000040b067224 */ /* 0x040fe400078e02ff */
[-C--:B--2---:R-:W-:Y:S02]  /*1b70*/  IMAD R0, R11, R2.reuse, RZ ;  /* 0x000000020b007224 */ /* 0x084fe400078e02ff */
[----:B------:R-:W-:Y:S01]  /*1b80*/  IMAD.WIDE.U32 R10, R7, R2, R8 ;  /* 0x00000002070a7225 */ /* 0x000fe200078e0008 */
[----:B------:R-:W-:-:S03]  /*1b90*/  MOV R8, R12 ;  /* 0x0000000c00087202 */ /* 0x000fc60000000f00 */
[C---:B------:R-:W-:Y:S01]  /*1ba0*/  IMAD R5, R7.reuse, R5, R6 ;  /* 0x0000000507057224 */ /* 0x040fe200078e0206 */
[----:B------:R-:W-:Y:S01]  /*1bb0*/  MOV R4, R10 ;  /* 0x0000000a00047202 */ /* 0x000fe20000000f00 */
[----:B------:R-:W-:Y:S02]  /*1bc0*/  IMAD R3, R7, R3, R0 ;  /* 0x0000000307037224 */ /* 0x000fe400078e0200 */
[----:B------:R-:W-:Y:S02]  /*1bd0*/  IMAD.IADD R2, R13, 0x1, R5 ;  /* 0x000000010d027824 */ /* 0x000fe400078e0205 */
[----:B------:R-:W-:-:S07]  /*1be0*/  IMAD.IADD R0, R11, 0x1, R3 ;  /* 0x000000010b007824 */ /* 0x000fce00078e0203 */
.L_x_1234:
[----:B------:R-:W-:Y:S01]  /*1bf0*/  UISETP.NE.AND UP0, UPT, UR25, -0x1, UPT ;  /* 0xffffffff1900788c */ /* 0x000fe2000bf05270 */
[----:B------:R-:W-:Y:S01]  /*1c00*/  IMAD.SHL.U32 R190, R226, 0x8, RZ ;  /* 0x00000008e2be7824 */ /* 0x000fe200078e00ff */
[----:B------:R-:W1:Y:S01]  /*1c10*/  LDCU.64 UR4, c[0x0][0x3c8] ;  /* 0x00007900ff0477ac */ /* 0x000e620008000a00 */
[----:B------:R-:W2:Y:S01]  /*1c20*/  S2R R11, SR_CTAID.X ;  /* 0x00000000000b7919 */ /* 0x000ea20000002500 */
[----:B------:R-:W3:Y:S01]  /*1c30*/  S2UR UR27, SR_CgaCtaId ;  /* 0x00000000001b79c3 */ /* 0x000ee20000008800 */
[----:B------:R-:W-:Y:S01]  /*1c40*/  SHF.R.U32.HI R18, RZ, 0x3, R226 ;  /* 0x00000003ff127819 */ /* 0x000fe200000116e2 */
[----:B------:R-:W-:Y:S01]  /*1c50*/  IMAD.MOV.U32 R19, RZ, RZ, RZ ;  /* 0x000000ffff137224 */ /* 0x000fe200078e00ff */
[C---:B------:R-:W-:Y:S01]  /*1c60*/  LOP3.LUT R192, R190.reuse, 0x38, RZ, 0xc0, !PT ;  /* 0x00000038bec07812 */ /* 0x040fe200078ec0ff */
[----:B------:R-:W-:Y:S01]  /*1c70*/  BSSY.RECONVERGENT B0, `(.L_x_1239) ;  /* 0x000003a000007945 */ /* 0x000fe20003800200 */
[----:B------:R-:W-:Y:S02]  /*1c80*/  LOP3.LUT R221, R190, 0x1f8, RZ, 0xc0, !PT ;  /* 0x000001f8bedd7812 */ /* 0x000fe400078ec0ff */
[----:B------:R-:W4:Y:S01]  /*1c90*/  @!UP0 LDCU.64 UR14, c[0x0][0x398] ;  /* 0x00007300ff0e87ac */ /* 0x000f220008000a00 */
[----:B------:R-:W-:-:S02]  /*1ca0*/  IADD3 R4, P1, PT, R192, R4, RZ ;  /* 0x00000004c0047210 */ /* 0x000fc40007f3e0ff */
[----:B------:R-:W-:Y:S01]  /*1cb0*/  LOP3.LUT R221, R221, 0x38, R226, 0x78, !PT ;  /* 0x00000038dddd7812 */ /* 0x000fe200078e78e2 */
[----:B------:R-:W5:Y:S02]  /*1cc0*/  @UP0 LDCU.64 UR6, c[0x0][0x3b0] ;  /* 0x00007600ff0607ac */ /* 0x000f640008000a00 */
[----:B------:R-:W-:Y:S01]  /*1cd0*/  IMAD.X R5, RZ, RZ, R0, P1 ;  /* 0x000000ffff057224 */ /* 0x000fe200008e0600 */
[----:B------:R-:W-:Y:S01]  /*1ce0*/  LOP3.LUT R221, R221, 0x1e00, R190, 0xf8, !PT ;  /* 0x00001e00dddd7812 */ /* 0x000fe200078ef8be */
[----:B-1----:R-:W-:Y:S02]  /*1cf0*/  IMAD.U32 R6, RZ, RZ, UR4 ;  /* 0x00000004ff067e24 */ /* 0x002fe4000f8e00ff */
[----:B------:R-:W-:-:S04]  /*1d00*/  IMAD.WIDE.U32 R4, R18, UR10, R4 ;  /* 0x0000000a12047c25 */ /* 0x000fc8000f8e0004 */
[----:B------:R-:W-:Y:S01]  /*1d10*/  IMAD R231, R18, UR11, R5 ;  /* 0x0000000b12e77c24 */ /* 0x000fe2000f8e0205 */
[----:B----4-:R-:W-:Y:S02]  /*1d20*/  @!UP0 UIMAD.WIDE.U32 UR28, UR17, UR14, URZ ;  /* 0x0000000e111c82a5 */ /* 0x010fe4000f8e00ff */
[----:B-----5:R-:W-:Y:S02]  /*1d30*/  @UP0 UIMAD.WIDE.U32 UR30, UR25, UR6, URZ ;  /* 0x00000006191e02a5 */ /* 0x020fe4000f8e00ff */
[----:B------:R-:W-:Y:S01]  /*1d40*/  USHF.R.S32.HI UR6, URZ, 0x1f, UR26 ;  /* 0x0000001fff067899 */ /* 0x000fe2000801141a */
[----:B--2---:R-:W-:Y:S01]  /*1d50*/  IMAD.WIDE.U32 R10, R11, 0x40, R18 ;  /* 0x000000400b0a7825 */ /* 0x004fe200078e0012 */
[----:B------:R-:W-:Y:S02]  /*1d60*/  @!UP0 UIMAD UR15, UR17, UR15, UR29 ;  /* 0x0000000f110f82a4 */ /* 0x000fe4000f8e021d */
[----:B------:R-:W-:Y:S02]  /*1d70*/  @UP0 UIMAD UR15, UR25, UR7, UR31 ;  /* 0x00000007190f02a4 */ /* 0x000fe4000f8e021f */
[----:B------:R-:W-:Y:S01]  /*1d80*/  UIMAD UR6, UR6, UR4, URZ ;  /* 0x00000004060672a4 */ /* 0x000fe2000f8e02ff */
[----:B------:R-:W-:Y:S01]  /*1d90*/  @UP0 UMOV UR28, UR30 ;  /* 0x0000001e001c0c82 */ /* 0x000fe20008000000 */
[----:B------:R-:W-:Y:S01]  /*1da0*/  UIADD3 UR25, UPT, UPT, -UR22, UR24, URZ ;  /* 0x0000001816197290 */ /* 0x000fe2000fffe1ff */
[----:B------:R-:W-:Y:S01]  /*1db0*/  IADD3 R12, P0, PT, R192, UR28, RZ ;  /* 0x0000001cc00c7c10 */ /* 0x000fe2000ff1e0ff */
[----:B------:R-:W-:Y:S01]  /*1dc0*/  UIMAD UR28, UR26, UR5, UR6 ;  /* 0x000000051a1c72a4 */ /* 0x000fe2000f8e0206 */
[----:B------:R-:W-:-:S03]  /*1dd0*/  UMOV UR29, 0x400 ;  /* 0x00000400001d7882 */ /* 0x000fc60000000000 */
[----:B------:R-:W-:Y:S01]  /*1de0*/  IMAD.X R13, RZ, RZ, UR15, P0 ;  /* 0x0000000fff0d7e24 */ /* 0x000fe200080e06ff */
[----:B------:R-:W1:Y:S01]  /*1df0*/  LDCU.64 UR14, c[0x0][0x388] ;  /* 0x00007100ff0e77ac */ /* 0x000e620008000a00 */
[----:B------:R-:W-:Y:S02]  /*1e00*/  IADD3 R8, P0, PT, R192, R8, RZ ;  /* 0x00000008c0087210 */ /* 0x000fe40007f1e0ff */
[----:B------:R-:W-:Y:S01]  /*1e10*/  ISETP.GE.AND P2, PT, R18, UR25, PT ;  /* 0x0000001912007c0c */ /* 0x000fe2000bf46270 */
[----:B------:R-:W2:Y:S01]  /*1e20*/  LDCU.64 UR6, c[0x0][0x390] ;  /* 0x00007200ff0677ac */ /* 0x000ea20008000a00 */
[----:B------:R-:W-:Y:S01]  /*1e30*/  IMAD.WIDE.U32 R6, R6, UR26, R12 ;  /* 0x0000001a06067c25 */ /* 0x000fe2000f8e000c */
[----:B---3--:R-:W-:-:S03]  /*1e40*/  ULEA UR5, UR27, UR29, 0x18 ;  /* 0x0000001d1b057291 */ /* 0x008fc6000f8ec0ff */
[----:B------:R-:W-:Y:S02]  /*1e50*/  IMAD.X R9, RZ, RZ, R2, P0 ;  /* 0x000000ffff097224 */ /* 0x000fe400000e0602 */
[----:B------:R-:W-:Y:S01]  /*1e60*/  IMAD.WIDE.U32 R2, R18, UR8, R8 ;  /* 0x0000000812027c25 */ /* 0x000fe2000f8e0008 */
[----:B------:R-:W-:-:S03]  /*1e70*/  LEA R221, R221, UR5, 0x1 ;  /* 0x00000005dddd7c11 */ /* 0x000fc6000f8e08ff */
[----:B------:R-:W-:Y:S01]  /*1e80*/  IMAD R233, R18, UR9, R3 ;  /* 0x0000000912e97c24 */ /* 0x000fe2000f8e0203 */
[----:B-1----:R-:W-:Y:S01]  /*1e90*/  LEA R230, P1, R4, UR14, 0x1 ;  /* 0x0000000e04e67c11 */ /* 0x002fe2000f8208ff */
[----:B------:R-:W-:Y:S01]  /*1ea0*/  VIADD R9, R7, UR28 ;  /* 0x0000001c07097c36 */ /* 0x000fe20008000000 */
[----:B--2---:R-:W-:Y:S02]  /*1eb0*/  LEA R232, P0, R2, UR6, 0x1 ;  /* 0x0000000602e87c11 */ /* 0x004fe4000f8008ff */
[----:B------:R-:W-:Y:S02]  /*1ec0*/  LEA.HI.X R231, R4, UR15, R231, 0x1, P1 ;  /* 0x0000000f04e77c11 */ /* 0x000fe400088f0ce7 */
[----:B------:R-:W-:Y:S01]  /*1ed0*/  LEA.HI.X R233, R2, UR7, R233, 0x1, P0 ;  /* 0x0000000702e97c11 */ /* 0x000fe200080f0ce9 */
[----:B------:R-:W-:Y:S08]  /*1ee0*/  @P2 BRA `(.L_x_1240) ;  /* 0x0000000000482947 */ /* 0x000ff00003800000 */
        /* <DEDUP_REMOVED lines=17> */
.L_x_1241:
[----:B------:R2:W-:Y:S02]  /*2000*/  STS.128 [R221], RZ ;  /* 0x000000ffdd007388 */ /* 0x0005e40000000c00 */
.L_x_1240:
[----:B------:R-:W-:Y:S05]  /*2010*/  BSYNC.RECONVERGENT B0 ;  /* 0x0000000000007941 */ /* 0x000fea0003800200 */
.L_x_1239:
[C---:B------:R-:W-:Y:S01]  /*2020*/  VIADD R5, R18.reuse, 0x10 ;  /* 0x0000001012057836 */ /* 0x040fe20000000000 */
[----:B------:R-:W-:Y:S01]  /*2030*/  BSSY.RECONVERGENT B0, `(.L_x_1242) ;  /* 0x000001b000007945 */ /* 0x000fe20003800200 */
[C---:B------:R-:W-:Y:S02]  /*2040*/  VIADD R16, R18.reuse, 0x20 ;  /* 0x0000002012107836 */ /* 0x040fe40000000000 */
[----:B------:R-:W-:Y:S01]  /*2050*/  VIADD R4, R18, 0x30 ;  /* 0x0000003012047836 */ /* 0x000fe20000000000 */
[----:B------:R-:W-:Y:S02]  /*2060*/  ISETP.GE.AND P0, PT, R5, UR25, PT ;  /* 0x0000001905007c0c */ /* 0x000fe4000bf06270 */
[----:B------:R-:W-:Y:S02]  /*2070*/  ISETP.GE.AND P2, PT, R16, UR25, PT ;  /* 0x0000001910007c0c */ /* 0x000fe4000bf46270 */
[----:B------:R-:W-:-:S09]  /*2080*/  ISETP.GE.AND P1, PT, R4, UR25, PT ;  /* 0x0000001904007c0c */ /* 0x000fd2000bf26270 */
[----:B------:R-:W-:Y:S05]  /*2090*/  @P0 BRA `(.L_x_1243) ;  /* 0x0000000000500947 */ /* 0x000fea0003800000 */
[----:B------:R-:W3:Y:S02]  /*20a0*/  LDCU UR4, c[0x0][0x440] ;  /* 0x00008800ff0477ac */ /* 0x000ee40008000800 */
[----:B---3--:R-:W-:-:S13]  /*20b0*/  ISETP.GE.AND P0, PT, R192, UR4, PT ;  /* 0x00000004c0007c0c */ /* 0x008fda000bf06270 */
[----:B------:R3:W-:Y:S01]  /*20c0*/  @P0 STS.128 [R221+0x800], RZ ;  /* 0x000800ffdd000388 */ /* 0x0007e20000000c00 */
[----:B------:R-:W-:Y:S05]  /*20d0*/  @P0 BRA `(.L_x_1243) ;  /* 0x0000000000400947 */ /* 0x000fea0003800000 */
[----:B------:R-:W4:Y:S01]  /*20e0*/  LDCU.64 UR14, c[0x0][0x3b0] ;  /* 0x00007600ff0e77ac */ /* 0x000f220008000a00 */
[----:B-1----:R-:W-:Y:S01]  /*20f0*/  IADD3 R3, P0, PT, R10, 0x10, RZ ;  /* 0x000000100a037810 */ /* 0x002fe20007f1e0ff */
        /* <DEDUP_REMOVED lines=14> */
.L_x_1243:
[----:B------:R-:W-:Y:S05]  /*21e0*/  BSYNC.RECONVERGENT B0 ;  /* 0x0000000000007941 */ /* 0x000fea0003800200 */
.L_x_1242:
[----:B------:R-:W-:Y:S04]  /*21f0*/  BSSY.RECONVERGENT B0, `(.L_x_1244) ;  /* 0x0000016000007945 */ /* 0x000fe80003800200 */
[----:B------:R-:W-:Y:S05]  /*2200*/  @P2 BRA `(.L_x_1245) ;  /* 0x0000000000502947 */ /* 0x000fea0003800000 */
[----:B------:R-:W5:Y:S02]  /*2210*/  LDCU UR4, c[0x0][0x440] ;  /* 0x00008800ff0477ac */ /* 0x000f640008000800 */
[----:B-----5:R-:W-:-:S13]  /*2220*/  ISETP.GE.AND P0, PT, R192, UR4, PT ;  /* 0x00000004c0007c0c */ /* 0x020fda000bf06270 */
[----:B------:R1:W-:Y:S01]  /*2230*/  @P0 STS.128 [R221+0x1000], RZ ;  /* 0x001000ffdd000388 */ /* 0x0003e20000000c00 */
[----:B------:R-:W-:Y:S05]  /*2240*/  @P0 BRA `(.L_x_1245) ;  /* 0x0000000000400947 */ /* 0x000fea0003800000 */
[----:B------:R-:W5:Y:S01]  /*2250*/  LDCU.64 UR14, c[0x0][0x3b0] ;  /* 0x00007600ff0e77ac */ /* 0x000f620008000a00 */
[----:B-1--4-:R-:W-:Y:S01]  /*2260*/  IADD3 R3, P0, PT, R10, 0x20, RZ ;  /* 0x000000200a037810 */ /* 0x012fe20007f1e0ff */
[----:B------:R-:W-:Y:S01]  /*2270*/  IMAD.MOV.U32 R12, RZ, RZ, R6 ;  /* 0x000000ffff0c7224 */ /* 0x000fe200078e0006 */
[----:B------:R-:W-:Y:S01]  /*2280*/  MOV R13, R9 ;  /* 0x00000009000d7202 */ /* 0x000fe20000000f00 */
[----:B------:R-:W1:Y:S02]  /*2290*/  LDCU.64 UR6, c[0x0][0x380] ;  /* 0x00007000ff0677ac */ /* 0x000e640008000a00 */
[----:B------:R-:W-:-:S04]  /*22a0*/  IMAD.X R0, RZ, RZ, R11, P0 ;  /* 0x000000ffff007224 */ /* 0x000fc800000e060b */
[----:B-----5:R-:W-:Y:S02]  /*22b0*/  IMAD R0, R0, UR14, RZ ;  /* 0x0000000e00007c24 */ /* 0x020fe4000f8e02ff */
        /* <DEDUP_REMOVED lines=9> */
.L_x_1245:
[----:B------:R-:W-:Y:S05]  /*2350*/  BSYNC.RECONVERGENT B0 ;  /* 0x0000000000007941 */ /* 0x000fea0003800200 */
.L_x_1244:
        /* <DEDUP_REMOVED lines=10> */
[----:B-1--4-:R-:W-:-:S05]  /*2400*/  IADD3.X R3, PT, PT, RZ, R11, RZ, P0, !PT ;  /* 0x0000000bff037210 */ /* 0x012fca00007fe4ff */
        /* <DEDUP_REMOVED lines=10> */
.L_x_1247:
[----:B------:R-:W-:Y:S05]  /*24b0*/  BSYNC.RECONVERGENT B0 ;  /* 0x0000000000007941 */ /* 0x000fea0003800200 */
.L_x_1246:
[----:B------:R-:W-:Y:S01]  /*24c0*/  UIMAD UR6, UR18, -0x100, UR23 ;  /* 0xffffff00120678a4 */ /* 0x000fe2000f8e0217 */
[----:B------:R-:W-:Y:S01]  /*24d0*/  BSSY.RECONVERGENT B0, `(.L_x_1248) ;  /* 0x000000f000007945 */ /* 0x000fe20003800200 */
[----:B------:R-:W-:Y:S02]  /*24e0*/  USHF.L.U64.HI UR7, UR10, 0x4, UR11 ;  /* 0x000000040a077899 */ /* 0x000fe4000801020b */
[----:B------:R-:W-:Y:S02]  /*24f0*/  UIADD3 UR6, UPT, UPT, UR6, 0x100, URZ ;  /* 0x0000010006067890 */ /* 0x000fe4000fffe0ff */
[----:B------:R-:W-:-:S04]  /*2500*/  USHF.L.U32 UR14, UR10, 0x4, URZ ;  /* 0x000000040a0e7899 */ /* 0x000fc800080006ff */
[----:B------:R-:W-:-:S13]  /*2510*/  ISETP.GE.AND P6, PT, R18, UR6, PT ;  /* 0x0000000612007c0c */ /* 0x000fda000bfc6270 */
        /* <DEDUP_REMOVED lines=9> */
.L_x_1250:
[----:B------:R1:W-:Y:S02]  /*25b0*/  STS.128 [R221+0x2000], RZ ;  /* 0x002000ffdd007388 */ /* 0x0003e40000000c00 */
.L_x_1249:
[----:B------:R-:W-:Y:S05]  /*25c0*/  BSYNC.RECONVERGENT B0 ;  /* 0x0000000000007941 */ /* 0x000fea0003800200 */
.L_x_1248:
[----:B------:R-:W-:Y:S01]  /*25d0*/  ISETP.GE.AND P3, PT, R5, UR6, PT ;  /* 0x0000000605007c0c */ /* 0x000fe2000bf66270 */
[----:B-1--4-:R-:W-:Y:S01]  /*25e0*/  IMAD.U32 R3, RZ, RZ, UR14 ;  /* 0x0000000eff037e24 */ /* 0x012fe2000f8e00ff */
[----:B------:R-:W-:Y:S01]  /*25f0*/  BSSY.RECONVERGENT B0, `(.L_x_1251) ;  /* 0x0000016000007945 */ /* 0x000fe20003800200 */
[----:B------:R-:W-:Y:S01]  /*2600*/  IMAD.U32 R0, RZ, RZ, UR7 ;  /* 0x00000007ff007e24 */ /* 0x000fe2000f8e00ff */
[----:B------:R-:W-:Y:S01]  /*2610*/  ISETP.GE.AND P2, PT, R16, UR6, PT ;  /* 0x0000000610007c0c */ /* 0x000fe2000bf46270 */
[C---:B------:R-:W-:Y:S01]  /*2620*/  VIADD R15, R18.reuse, 0x40 ;  /* 0x00000040120f7836 */ /* 0x040fe20000000000 */
[C---:B------:R-:W-:Y:S01]  /*2630*/  LEA R20, P0, R3.reuse, R230, 0x1 ;  /* 0x000000e603147211 */ /* 0x040fe200078008ff */
[----:B------:R-:W-:Y:S01]  /*2640*/  VIADD R14, R18, 0x50 ;  /* 0x00000050120e7836 */ /* 0x000fe20000000000 */
[----:B------:R-:W-:Y:S01]  /*2650*/  ISETP.GE.AND P1, PT, R4, UR6, PT ;  /* 0x0000000604007c0c */ /* 0x000fe2000bf26270 */
[C---:B------:R-:W-:Y:S01]  /*2660*/  VIADD R13, R18.reuse, 0x60 ;  /* 0x00000060120d7836 */ /* 0x040fe20000000000 */
[----:B------:R-:W-:Y:S01]  /*2670*/  LEA.HI.X R21, R3, R231, R0, 0x1, P0 ;  /* 0x000000e703157211 */ /* 0x000fe200000f0c00 */
[----:B------:R-:W-:Y:S01]  /*2680*/  VIADD R12, R18, 0x70 ;  /* 0x00000070120c7836 */ /* 0x000fe20000000000 */
[----:B------:R-:W-:-:S02]  /*2690*/  ISETP.GE.AND P0, PT, R15, UR6, PT ;  /* 0x000000060f007c0c */ /* 0x000fc4000bf06270 */
[----:B------:R-:W-:Y:S02]  /*26a0*/  ISETP.GE.AND P5, PT, R14, UR6, PT ;  /* 0x000000060e007c0c */ /* 0x000fe4000bfa6270 */
[----:B------:R-:W-:Y:S01]  /*26b0*/  ISETP.GE.AND P4, PT, R13, UR6, PT ;  /* 0x000000060d007c0c */ /* 0x000fe2000bf86270 */
[----:B------:R-:W-:-:S12]  /*26c0*/  @P3 BRA `(.L_x_1252) ;  /* 0x0000000000203947 */ /* 0x000fd80003800000 */
        /* <DEDUP_REMOVED lines=8> */
.L_x_1252:
[----:B------:R-:W-:Y:S05]  /*2750*/  BSYNC.RECONVERGENT B0 ;  /* 0x0000000000007941 */ /* 0x000fea0003800200 */
.L_x_1251:
[----:B------:R-:W-:Y:S01]  /*2760*/  BSSY.RECONVERGENT B0, `(.L_x_1253) ;  /* 0x0000011000007945 */ /* 0x000fe20003800200 */
[----:B------:R-:W-:Y:S02]  /*2770*/  ISETP.GE.AND P3, PT, R12, UR6, PT ;  /* 0x000000060c007c0c */ /* 0x000fe4000bf66270 */
[----:B------:R-:W-:Y:S01]  /*2780*/  LOP3.LUT R11, R18, 0x80, RZ, 0xfc, !PT ;  /* 0x00000080120b7812 */ /* 0x000fe200078efcff */
[----:B------:R-:W-:Y:S05]  /*2790*/  @P2 BRA `(.L_x_1254) ;  /* 0x0000000000342947 */ /* 0x000fea0003800000 */
[----:B------:R-:W5:Y:S02]  /*27a0*/  LDCU UR4, c[0x0][0x440] ;  /* 0x00008800ff0477ac */ /* 0x000f640008000800 */
[----:B-----5:R-:W-:-:S13]  /*27b0*/  ISETP.GE.AND P2, PT, R192, UR4, PT ;  /* 0x00000004c0007c0c */ /* 0x020fda000bf46270 */
[----:B------:R1:W-:Y:S01]  /*27c0*/  @P2 STS.128 [R221+0x3000], RZ ;  /* 0x003000ffdd002388 */ /* 0x0003e20000000c00 */
[----:B------:R-:W-:Y:S05]  /*27d0*/  @P2 BRA `(.L_x_1254) ;  /* 0x0000000000242947 */ /* 0x000fea0003800000 */
[----:B------:R-:W-:Y:S01]  /*27e0*/  IMAD.U32 R7, RZ, RZ, UR10 ;  /* 0x0000000aff077e24 */ /* 0x000fe2000f8e00ff */
[----:B------:R-:W-:Y:S01]  /*27f0*/  MOV R0, UR10 ;  /* 0x0000000a00007c02 */ /* 0x000fe20008000f00 */
[----:B------:R-:W-:-:S03]  /*2800*/  IMAD.U32 R3, RZ, RZ, UR11 ;  /* 0x0000000bff037e24 */ /* 0x000fc6000f8e00ff */
[----:B------:R-:W-:-:S04]  /*2810*/  LEA R2, P2, R7, R20, 0x5 ;  /* 0x0000001407027211 */ /* 0x000fc800078428ff */
[----:B------:R-:W-:-:S05]  /*2820*/  LEA.HI.X R3, R0, R21, R3, 0x5, P2 ;  /* 0x0000001500037211 */ /* 0x000fca00010f2c03 */
[----:B------:R-:W-:Y:S01]  /*2830*/  @!PT LDS RZ, [RZ] ;  /* 0x00000000fffff984 */ /* 0x000fe20000000800 */
[----:B------:R-:W-:Y:S01]  /*2840*/  @!PT LDS RZ, [RZ] ;  /* 0x00000000fffff984 */ /* 0x000fe20000000800 */
[----:B------:R-:W-:Y:S01]  /*2850*/  @!PT LDS RZ, [RZ] ;  /* 0x00000000fffff984 */ /* 0x000fe20000000800 */
[----:B------:R1:W-:Y:S04]  /*2860*/  LDGSTS.E.BYPASS.LTC128B.128 [R221+0x3000], desc[UR20][R2.64] ;  /* 0x0300000002dd7fae */ /* 0x0003e8000b981a14 */
.L_x_1254:
[----:B------:R-:W-:Y:S05]  /*2870*/  BSYNC.RECONVERGENT B0 ;  /* 0x0000000000007941 */ /* 0x000fea0003800200 */
.L_x_1253:
[----:B------:R-:W-:Y:S01]  /*2880*/  BSSY.RECONVERGENT B0, `(.L_x_1255) ;  /* 0x0000011000007945 */ /* 0x000fe20003800200 */
[----:B------:R-:W-:Y:S02]  /*2890*/  ISETP.GE.AND P2, PT, R11, UR6, PT ;  /* 0x000000060b007c0c */ /* 0x000fe4000bf46270 */
[----:B------:R-:W-:Y:S01]  /*28a0*/  IADD3 R10, PT, PT, R18, 0x90, RZ ;  /* 0x00000090120a7810 */ /* 0x000fe20007ffe0ff */
[----:B------:R-:W-:Y:S05]  /*28b0*/  @P1 BRA `(.L_x_1256) ;  /* 0x0000000000341947 */ /* 0x000fea0003800000 */
[----:B------:R-:W5:Y:S02]  /*28c0*/  LDCU UR4, c[0x0][0x440] ;  /* 0x00008800ff0477ac */ /* 0x000f640008000800 */
[----:B-----5:R-:W-:-:S13]  /*28d0*/  ISETP.GE.AND P1, PT, R192, UR4, PT ;  /* 0x00000004c0007c0c */ /* 0x020fda000bf26270 */
[----:B------:R1:W-:Y:S01]  /*28e0*/  @P1 STS.128 [R221+0x3800], RZ ;  /* 0x003800ffdd001388 */ /* 0x0003e20000000c00 */
[----:B------:R-:W-:Y:S05]  /*28f0*/  @P1 BRA `(.L_x_1256) ;  /* 0x0000000000241947 */ /* 0x000fea0003800000 */
[----:B------:R-:W-:Y:S01]  /*2900*/  IMAD.U32 R7, RZ, RZ, UR10 ;  /* 0x0000000aff077e24 */ /* 0x000fe2000f8e00ff */
[----:B------:R-:W-:Y:S01]  /*2910*/  MOV R0, UR10 ;  /* 0x0000000a00007c02 */ /* 0x000fe20008000f00 */
[----:B-1----:R-:W-:-:S03]  /*2920*/  IMAD.U32 R3, RZ, RZ, UR11 ;  /* 0x0000000bff037e24 */ /* 0x002fc6000f8e00ff */
[----:B------:R-:W-:-:S04]  /*2930*/  LEA R2, P1, R7, R20, 0x6 ;  /* 0x0000001407027211 */ /* 0x000fc800078230ff */
[----:B------:R-:W-:-:S05]  /*2940*/  LEA.HI.X R3, R0, R21, R3, 0x6, P1 ;  /* 0x0000001500037211 */ /* 0x000fca00008f3403 */
[----:B------:R-:W-:Y:S01]  /*2950*/  @!PT LDS RZ, [RZ] ;  /* 0x00000000fffff984 */ /* 0x000fe20000000800 */
[----:B------:R-:W-:Y:S01]  /*2960*/  @!PT LDS RZ, [RZ] ;  /* 0x00000000fffff984 */ /* 0x000fe20000000800 */
[----:B------:R-:W-:Y:S01]  /*2970*/  @!PT LDS RZ, [RZ] ;  /* 0x00000000fffff984 */ /* 0x000fe20000000800 */
[----:B------:R1:W-:Y:S04]  /*2980*/  LDGSTS.E.BYPASS.LTC128B.128 [R221+0x3800], desc[UR20][R2.64] ;  /* 0x0380000002dd7fae */ /* 0x0003e8000b981a14 */
.L_x_1256:
[----:B------:R-:W-:Y:S05]  /*2990*/  BSYNC.RECONVERGENT B0 ;  /* 0x0000000000007941 */ /* 0x000fea0003800200 */
.L_x_1255:
        /* <DEDUP_REMOVED lines=8> */
[----:B------:R-:W-:Y:S01]  /*2a20*/  MOV R0, UR10 ;  /* 0x0000000a00007c02 */ /* 0x000fe20008000f00 */
[----:B------:R-:W-:Y:S01]  /*2a30*/  UIMAD UR4, UR11, 0x60, URZ ;  /* 0x000000600b0478a4 */ /* 0x000fe2000f8e02ff */
[----:B-1----:R-:W-:Y:S02]  /*2a40*/  MOV R2, R20 ;  /* 0x0000001400027202 */ /* 0x002fe40000000f00 */
[----:B------:R-:W-:-:S03]  /*2a50*/  MOV R3, R21 ;  /* 0x0000001500037202 */ /* 0x000fc60000000f00 */
[----:B------:R-:W-:-:S05]  /*2a60*/  IMAD.WIDE.U32 R2, R0, 0x60, R2 ;  /* 0x0000006000027825 */ /* 0x000fca00078e0002 */
[----:B------:R-:W-:-:S05]  /*2a70*/  IADD3 R3, PT, PT, R3, UR4, RZ ;  /* 0x0000000403037c10 */ /* 0x000fca000fffe0ff */
[----:B------:R-:W-:Y:S01]  /*2a80*/  @!PT LDS RZ, [RZ] ;  /* 0x00000000fffff984 */ /* 0x000fe20000000800 */
[----:B------:R-:W-:Y:S01]  /*2a90*/  @!PT LDS RZ, [RZ] ;  /* 0x00000000fffff984 */ /* 0x000fe20000000800 */
[----:B------:R-:W-:Y:S01]  /*2aa0*/  @!PT LDS RZ, [RZ] ;  /* 0x00000000fffff984 */ /* 0x000fe20000000800 */
[----:B------:R1:W-:Y:S02]  /*2ab0*/  LDGSTS.E.BYPASS.LTC128B.128 [R221+0x4000], desc[UR20][R2.64] ;  /* 0x0400000002dd7fae */ /* 0x0003e4000b981a14 */
.L_x_1258:
[----:B------:R-:W-:Y:S05]  /*2ac0*/  BSYNC.RECONVERGENT B0 ;  /* 0x0000000000007941 */ /* 0x000fea0003800200 */
.L_x_1257:
        /* <DEDUP_REMOVED lines=17> */
.L_x_1260:
[----:B------:R-:W-:Y:S05]  /*2be0*/  BSYNC.RECONVERGENT B0 ;  /* 0x0000000000007941 */ /* 0x000fea0003800200 */
.L_x_1259:
        /* <DEDUP_REMOVED lines=18> */
.L_x_1262:
[----:B------:R-:W-:Y:S05]  /*2d10*/  BSYNC.RECONVERGENT B0 ;  /* 0x0000000000007941 */ /* 0x000fea0003800200 */
.L_x_1261:
        /* <DEDUP_REMOVED lines=18> */
.L_x_1264:
[----:B------:R-:W-:Y:S05]  /*2e40*/  BSYNC.RECONVERGENT B0 ;  /* 0x0000000000007941 */ /* 0x000fea0003800200 */
.L_x_1263:
[----:B------:R-:W-:Y:S01]  /*2e50*/  BSSY.RECONVERGENT B0, `(.L_x_1265) ;  /* 0x0000010000007945 */ /* 0x000fe20003800200 */
[----:B------:R-:W-:Y:S02]  /*2e60*/  ISETP.GE.AND P3, PT, R6, UR6, PT ;  /* 0x0000000606007c0c */ /* 0x000fe4000bf66270 */
[----:B-1----:R-:W-:Y:S01]  /*2e70*/  IADD3 R3, PT, PT, R18, 0xe0, RZ ;  /* 0x000000e012037810 */ /* 0x002fe20007ffe0ff */
[----:B------:R-:W-:Y:S05]  /*2e80*/  @P2 BRA `(.L_x_1266) ;  /* 0x0000000000302947 */ /* 0x000fea0003800000 */
[----:B------:R-:W1:Y:S02]  /*2e90*/  LDCU UR4, c[0x0][0x440] ;  /* 0x00008800ff0477ac */ /* 0x000e640008000800 */
[----:B-1----:R-:W-:-:S13]  /*2ea0*/  ISETP.GE.AND P2, PT, R192, UR4, PT ;  /* 0x00000004c0007c0c */ /* 0x002fda000bf46270 */
[----:B------:R1:W-:Y:S01]  /*2eb0*/  @P2 STS.128 [R221+0x6000], RZ ;  /* 0x006000ffdd002388 */ /* 0x0003e20000000c00 */
[----:B------:R-:W-:Y:S05]  /*2ec0*/  @P2 BRA `(.L_x_1266) ;  /* 0x0000000000202947 */ /* 0x000fea0003800000 */
[----:B------:R-:W-:Y:S01]  /*2ed0*/  MOV R0, UR10 ;  /* 0x0000000a00007c02 */ /* 0x000fe20008000f00 */
[----:B------:R-:W-:-:S04]  /*2ee0*/  UIMAD UR4, UR11, 0xe0, URZ ;  /* 0x000000e00b0478a4 */ /* 0x000fc8000f8e02ff */
[----:B------:R-:W-:-:S05]  /*2ef0*/  IMAD.WIDE.U32 R22, R0, 0xe0, R20 ;  /* 0x000000e000167825 */ /* 0x000fca00078e0014 */
[----:B------:R-:W-:-:S05]  /*2f00*/  IADD3 R23, PT, PT, R23, UR4, RZ ;  /* 0x0000000417177c10 */ /* 0x000fca000fffe0ff */
[----:B------:R-:W-:Y:S01]  /*2f10*/  @!PT LDS RZ, [RZ] ;  /* 0x00000000fffff984 */ /* 0x000fe20000000800 */
[----:B------:R-:W-:Y:S01]  /*2f20*/  @!PT LDS RZ, [RZ] ;  /* 0x00000000fffff984 */ /* 0x000fe20000000800 */
[----:B------:R-:W-:Y:S01]  /*2f30*/  @!PT LDS RZ, [RZ] ;  /* 0x00000000fffff984 */ /* 0x000fe20000000800 */
[----:B------:R1:W-:Y:S02]  /*2f40*/  LDGSTS.E.BYPASS.LTC128B.128 [R221+0x6000], desc[UR20][R22.64] ;  /* 0x0600000016dd7fae */ /* 0x0003e4000b981a14 */
.L_x_1266:
[----:B------:R-:W-:Y:S05]  /*2f50*/  BSYNC.RECONVERGENT B0 ;  /* 0x0000000000007941 */ /* 0x000fea0003800200 */
.L_x_1265:
        /* <DEDUP_REMOVED lines=17> */
.L_x_1268:
[----:B------:R-:W-:Y:S05]  /*3070*/  BSYNC.RECONVERGENT B0 ;  /* 0x0000000000007941 */ /* 0x000fea0003800200 */
.L_x_1267:
[----:B------:R-:W-:Y:S01]  /*3080*/  BSSY.RECONVERGENT B0, `(.L_x_1269) ;  /* 0x0000011000007945 */ /* 0x000fe20003800200 */
[----:B------:R-:W-:-:S03]  /*3090*/  ISETP.GE.AND P1, PT, R2, UR6, PT ;  /* 0x0000000602007c0c */ /* 0x000fc6000bf26270 */
[----:B------:R-:W-:Y:S10]  /*30a0*/  @P0 BRA `(.L_x_1270) ;  /* 0x0000000000380947 */ /* 0x000ff40003800000 */
        /* <DEDUP_REMOVED lines=14> */
.L_x_1270:
[----:B------:R-:W-:Y:S05]  /*3190*/  BSYNC.RECONVERGENT B0 ;  /* 0x0000000000007941 */ /* 0x000fea0003800200 */
.L_x_1269:
[----:B------:R-:W-:Y:S04]  /*31a0*/  BSSY.RECONVERGENT B0, `(.L_x_1271) ;  /* 0x0000010000007945 */ /* 0x000fe80003800200 */
        /* <DEDUP_REMOVED lines=15> */
.L_x_1272:
[----:B------:R-:W-:Y:S05]  /*32a0*/  BSYNC.RECONVERGENT B0 ;  /* 0x0000000000007941 */ /* 0x000fea0003800200 */
.L_x_1271:
        /* <DEDUP_REMOVED lines=16> */
.L_x_1274:
[----:B------:R-:W-:Y:S05]  /*33b0*/  BSYNC.RECONVERGENT B0 ;  /* 0x0000000000007941 */ /* 0x000fea0003800200 */
.L_x_1273:
        /* <DEDUP_REMOVED lines=16> */
.L_x_1276:
[----:B------:R-:W-:Y:S05]  /*34c0*/  BSYNC.RECONVERGENT B0 ;  /* 0x0000000000007941 */ /* 0x000fea0003800200 */
.L_x_1275:
        /* <DEDUP_REMOVED lines=16> */
.L_x_1278:
[----:B------:R-:W-:Y:S05]  /*35d0*/  BSYNC.RECONVERGENT B0 ;  /* 0x0000000000007941 */ /* 0x000fea0003800200 */
.L_x_1277:
[----:B------:R-:W-:Y:S04]  /*35e0*/  BSSY.RECONVERGENT B0, `(.L_x_1279) ;  /* 0x000000e000007945 */ /* 0x000fe80003800200 */
[----:B------:R-:W-:Y:S05]  /*35f0*/  @P1 BRA `(.L_x_1280) ;  /* 0x0000000000301947 */ /* 0x000fea0003800000 */
[----:B------:R-:W5:Y:S02]  /*3600*/  LDCU UR4, c[0x0][0x440] ;  /* 0x00008800ff0477ac */ /* 0x000f640008000800 */
[----:B-----5:R-:W-:-:S13]  /*3610*/  ISETP.GE.AND P0, PT, R192, UR4, PT ;  /* 0x00000004c0007c0c */ /* 0x020fda000bf06270 */
[----:B------:R1:W-:Y:S01]  /*3620*/  @P0 STS.128 [R221+0x9800], RZ ;  /* 0x009800ffdd000388 */ /* 0x0003e20000000c00 */
[----:B------:R-:W-:Y:S05]  /*3630*/  @P0 BRA `(.L_x_1280) ;  /* 0x0000000000200947 */ /* 0x000fea0003800000 */
[----:B------:R-:W-:Y:S01]  /*3640*/  MOV R0, UR10 ;  /* 0x0000000a00007c02 */ /* 0x000fe20008000f00 */
[----:B------:R-:W-:-:S04]  /*3650*/  UIMAD UR4, UR11, 0x1c0, URZ ;  /* 0x000001c00b0478a4 */ /* 0x000fc8000f8e02ff */
[----:B-1----:R-:W-:-:S05]  /*3660*/  IMAD.WIDE.U32 R18, R0, 0x1c0, R20 ;  /* 0x000001c000127825 */ /* 0x002fca00078e0014 */
[----:B------:R-:W-:-:S05]  /*3670*/  IADD3 R19, PT, PT, R19, UR4, RZ ;  /* 0x0000000413137c10 */ /* 0x000fca000fffe0ff */
[----:B------:R-:W-:Y:S01]  /*3680*/  @!PT LDS RZ, [RZ] ;  /* 0x00000000fffff984 */ /* 0x000fe20000000800 */
[----:B------:R-:W-:Y:S01]  /*3690*/  @!PT LDS RZ, [RZ] ;  /* 0x00000000fffff984 */ /* 0x000fe20000000800 */
[----:B------:R-:W-:Y:S01]  /*36a0*/  @!PT LDS RZ, [RZ] ;  /* 0x00000000fffff984 */ /* 0x000fe20000000800 */
[----:B------:R1:W-:Y:S02]  /*36b0*/  LDGSTS.E.BYPASS.LTC128B.128 [R221+0x9800], desc[UR20][R18.64] ;  /* 0x0980000012dd7fae */ /* 0x0003e4000b981a14 */
.L_x_1280:
[----:B------:R-:W-:Y:S05]  /*36c0*/  BSYNC.RECONVERGENT B0 ;  /* 0x0000000000007941 */ /* 0x000fea0003800200 */
.L_x_1279:
[----:B------:R-:W0:Y:S01]  /*36d0*/  LDGDEPBAR ;  /* 0x00000000000079af */ /* 0x000e220000000000 */
[--C-:B------:R-:W-:Y:S01]  /*36e0*/  SHF.R.U32.HI R225, RZ, 0x1, R226.reuse ;  /* 0x00000001ffe17819 */ /* 0x100fe200000116e2 */
[----:B------:R-:W-:Y:S01]  /*36f0*/  IMAD.U32 R0, RZ, RZ, UR22 ;  /* 0x00000016ff007e24 */ /* 0x000fe2000f8e00ff */
[----:B------:R-:W-:Y:S01]  /*3700*/  SHF.R.U32.HI R17, RZ, 0x2, R226 ;  /* 0x00000002ff117819 */ /* 0x000fe200000116e2 */
[----:B------:R-:W-:Y:S01]  /*3710*/  USHF.L.U64.HI UR4, UR8, 0x4, UR9 ;  /* 0x0000000408047899 */ /* 0x000fe20008010209 */
[----:B-1----:R-:W-:Y:S01]  /*3720*/  LOP3.LUT R19, R225, 0x1f0, RZ, 0xc0, !PT ;  /* 0x000001f0e1137812 */ /* 0x002fe200078ec0ff */
[----:B------:R-:W-:Y:S01]  /*3730*/  USHF.L.U32 UR7, UR8, 0x4, URZ ;  /* 0x0000000408077899 */ /* 0x000fe200080006ff */
[----:B------:R-:W-:Y:S01]  /*3740*/  LOP3.LUT R17, R17, 0x7, RZ, 0xc0, !PT ;  /* 0x0000000711117812 */ /* 0x000fe200078ec0ff */
[----:B------:R-:W-:Y:S01]  /*3750*/  BSSY.RECONVERGENT B0, `(.L_x_1281) ;  /* 0x0000013000007945 */ /* 0x000fe20003800200 */
[----:B------:R-:W-:-:S04]  /*3760*/  IADD3 R0, PT, PT, R19, 0x1, R0 ;  /* 0x0000000113007810 */ /* 0x000fc80007ffe000 */
[----:B------:R-:W-:Y:S01]  /*3770*/  IADD3 R17, PT, PT, R0, -UR24, R17 ;  /* 0x8000001800117c10 */ /* 0x000fe2000fffe011 */
[----:B------:R-:W-:-:S05]  /*3780*/  IMAD.U32 R0, RZ, RZ, UR19 ;  /* 0x00000013ff007e24 */ /* 0x000fca000f8e00ff */
        /* <DEDUP_REMOVED lines=12> */
.L_x_1283:
[----:B------:R1:W-:Y:S01]  /*3850*/  STS.128 [R221+0xa000], RZ ;  /* 0x00a000ffdd007388 */ /* 0x0003e20000000c00 */
[----:B------:R-:W-:Y:S05]  /*3860*/  BRA `(.L_x_1284) ;  /* 0x0000000000047947 */ /* 0x000fea0003800000 */
.L_x_1282:
[----:B------:R1:W-:Y:S02]  /*3870*/  STS.128 [R221+0xa000], RZ ;  /* 0x00a000ffdd007388 */ /* 0x0003e40000000c00 */
.L_x_1284:
[----:B------:R-:W-:Y:S05]  /*3880*/  BSYNC.RECONVERGENT B0 ;  /* 0x0000000000007941 */ /* 0x000fea0003800200 */
.L_x_1281:
[----:B------:R-:W-:Y:S01]  /*3890*/  ISETP.GE.AND P1, PT, R5, UR6, PT ;  /* 0x0000000605007c0c */ /* 0x000fe2000bf26270 */
[----:B------:R-:W-:Y:S01]  /*38a0*/  IMAD.U32 R5, RZ, RZ, UR7 ;  /* 0x00000007ff057e24 */ /* 0x000fe2000f8e00ff */
[----:B------:R-:W-:Y:S01]  /*38b0*/  ISETP.GE.AND P0, PT, R16, UR6, PT ;  /* 0x0000000610007c0c */ /* 0x000fe2000bf06270 */
[----:B------:R-:W-:Y:S01]  /*38c0*/  IMAD.U32 R16, RZ, RZ, UR4 ;  /* 0x00000004ff107e24 */ /* 0x000fe2000f8e00ff */
[----:B------:R-:W-:Y:S01]  /*38d0*/  ISETP.GE.AND P6, PT, R4, UR6, PT ;  /* 0x0000000604007c0c */ /* 0x000fe2000bfc6270 */
[----:B------:R-:W-:Y:S01]  /*38e0*/  BSSY.RECONVERGENT B0, `(.L_x_1285) ;  /* 0x0000011000007945 */ /* 0x000fe20003800200 */
[----:B------:R-:W-:Y:S02]  /*38f0*/  LEA R4, P2, R5, R232, 0x1 ;  /* 0x000000e805047211 */ /* 0x000fe400078408ff */
[----:B------:R-:W-:Y:S02]  /*3900*/  ISETP.GE.AND P5, PT, R15, UR6, PT ;  /* 0x000000060f007c0c */ /* 0x000fe4000bfa6270 */
[----:B------:R-:W-:-:S02]  /*3910*/  LEA.HI.X R5, R5, R233, R16, 0x1, P2 ;  /* 0x000000e905057211 */ /* 0x000fc400010f0c10 */
[----:B------:R-:W-:Y:S01]  /*3920*/  ISETP.GE.AND P4, PT, R14, UR6, PT ;  /* 0x000000060e007c0c */ /* 0x000fe2000bf86270 */
[----:B------:R1:W-:Y:S01]  /*3930*/  @P1 STS.128 [R221+0xa800], RZ ;  /* 0x00a800ffdd001388 */ /* 0x0003e20000000c00 */
[----:B------:R-:W-:Y:S02]  /*3940*/  ISETP.GE.AND P3, PT, R13, UR6, PT ;  /* 0x000000060d007c0c */ /* 0x000fe4000bf66270 */
[----:B------:R-:W-:Y:S01]  /*3950*/  ISETP.GE.AND P2, PT, R12, UR6, PT ;  /* 0x000000060c007c0c */ /* 0x000fe2000bf46270 */
        /* <DEDUP_REMOVED lines=9> */
.L_x_1286:
[----:B------:R-:W-:Y:S05]  /*39f0*/  BSYNC.RECONVERGENT B0 ;  /* 0x0000000000007941 */ /* 0x000fea0003800200 */
.L_x_1285:
[----:B------:R1:W-:Y:S01]  /*3a00*/  @P0 STS.128 [R221+0xb000], RZ ;  /* 0x00b000ffdd000388 */ /* 0x0003e20000000c00 */
[----:B------:R-:W-:Y:S01]  /*3a10*/  BSSY.RECONVERGENT B0, `(.L_x_1287) ;  /* 0x0000010000007945 */ /* 0x000fe20003800200 */
[----:B------:R-:W-:-:S03]  /*3a20*/  ISETP.GE.AND P1, PT, R11, UR6, PT ;  /* 0x000000060b007c0c */ /* 0x000fc6000bf26270 */
[----:B------:R-:W-:Y:S10]  /*3a30*/  @P0 BRA `(.L_x_1288) ;  /* 0x0000000000340947 */ /* 0x000ff40003800000 */
        /* <DEDUP_REMOVED lines=13> */
.L_x_1288:
[----:B------:R-:W-:Y:S05]  /*3b10*/  BSYNC.RECONVERGENT B0 ;  /* 0x0000000000007941 */ /* 0x000fea0003800200 */
.L_x_1287:
        /* <DEDUP_REMOVED lines=17> */
.L_x_1290:
[----:B------:R-:W-:Y:S05]  /*3c30*/  BSYNC.RECONVERGENT B0 ;  /* 0x0000000000007941 */ /* 0x000fea0003800200 */
.L_x_1289:
        /* <DEDUP_REMOVED lines=16> */
.L_x_1292:
[----:B------:R-:W-:Y:S05]  /*3d40*/  BSYNC.RECONVERGENT B0 ;  /* 0x0000000000007941 */ /* 0x000fea0003800200 */
.L_x_1291:
        /* <DEDUP_REMOVED lines=8> */
[----:B-1----:R-:W-:Y:S01]  /*3dd0*/  IMAD.U32 R11, RZ, RZ, UR8 ;  /* 0x00000008ff0b7e24 */ /* 0x002fe2000f8e00ff */
        /* <DEDUP_REMOVED lines=8> */
.L_x_1294:
[----:B------:R-:W-:Y:S05]  /*3e60*/  BSYNC.RECONVERGENT B0 ;  /* 0x0000000000007941 */ /* 0x000fea0003800200 */
.L_x_1293:
        /* <DEDUP_REMOVED lines=16> */
.L_x_1296:
[----:B------:R-:W-:Y:S05]  /*3f70*/  BSYNC.RECONVERGENT B0 ;  /* 0x0000000000007941 */ /* 0x000fea0003800200 */
.L_x_1295:
[----:B------:R1:W-:Y:S01]  /*3f80*/  @P2 STS.128 [R221+0xd800], RZ ;  /* 0x00d800ffdd002388 */ /* 0x0003e20000000c00 */
[----:B------:R-:W-:Y:S01]  /*3f90*/  IMAD.SHL.U32 R191, R226, 0x40, RZ ;  /* 0x00000040e2bf7824 */ /* 0x000fe200078e00ff */
[----:B------:R-:W-:Y:S01]  /*3fa0*/  BSSY.RECONVERGENT B0, `(.L_x_1297) ;  /* 0x0000011000007945 */ /* 0x000fe20003800200 */
[----:B------:R-:W-:Y:S01]  /*3fb0*/  ISETP.GE.AND P3, PT, R6, UR6, PT ;  /* 0x0000000606007c0c */ /* 0x000fe2000bf66270 */
[----:B------:R-:W-:Y:S02]  /*3fc0*/  IMAD.SHL.U32 R227, R226, 0x20, RZ ;  /* 0x00000020e2e37824 */ /* 0x000fe400078e00ff */
[----:B------:R-:W-:Y:S01]  /*3fd0*/  LOP3.LUT R7, R191, 0x1c0, RZ, 0xc0, !PT ;  /* 0x000001c0bf077812 */ /* 0x000fe200078ec0ff */
        /* <DEDUP_REMOVED lines=13> */
.L_x_1298:
[----:B------:R-:W-:Y:S05]  /*40b0*/  BSYNC.RECONVERGENT B0 ;  /* 0x0000000000007941 */ /* 0x000fea0003800200 */
.L_x_1297:
[----:B------:R1:W-:Y:S01]  /*40c0*/  @P1 STS.128 [R221+0xe000], RZ ;  /* 0x00e000ffdd001388 */ /* 0x0003e20000000c00 */
[----:B------:R-:W-:Y:S01]  /*40d0*/  LOP3.LUT R227, R227, 0x7c00, RZ, 0xc0, !PT ;  /* 0x00007c00e3e37812 */ /* 0x000fe200078ec0ff */
[----:B------:R-:W-:Y:S01]  /*40e0*/  BSSY.RECONVERGENT B0, `(.L_x_1299) ;  /* 0x0000013000007945 */ /* 0x000fe20003800200 */
[----:B------:R-:W-:Y:S02]  /*40f0*/  LOP3.LUT R220, R191, 0x200, RZ, 0xc0, !PT ;  /* 0x00000200bfdc7812 */ /* 0x000fe400078ec0ff */
[----:B------:R-:W-:Y:S02]  /*4100*/  LOP3.LUT R190, R7, 0x38, R190, 0xf8, !PT ;  /* 0x0000003807be7812 */ /* 0x000fe400078ef8be */
[----:B------:R-:W-:Y:S02]  /*4110*/  ISETP.GE.AND P2, PT, R3, UR6, PT ;  /* 0x0000000603007c0c */ /* 0x000fe4000bf46270 */
[----:B------:R-:W-:Y:S02]  /*4120*/  LOP3.LUT R6, R220, R227, RZ, 0xfc, !PT ;  /* 0x000000e3dc067212 */ /* 0x000fe400078efcff */
[----:B------:R-:W-:Y:S01]  /*4130*/  LOP3.LUT R3, R190, 0x8, R225, 0x78, !PT ;  /* 0x00000008be037812 */ /* 0x000fe200078e78e1 */
        /* <DEDUP_REMOVED lines=13> */
.L_x_1300:
[----:B------:R-:W-:Y:S05]  /*4210*/  BSYNC.RECONVERGENT B0 ;  /* 0x0000000000007941 */ /* 0x000fea0003800200 */
.L_x_1299:
[----:B------:R1:W-:Y:S01]  /*4220*/  @P0 STS.128 [R221+0xe800], RZ ;  /* 0x00e800ffdd000388 */ /* 0x0003e20000000c00 */
[----:B------:R-:W-:Y:S01]  /*4230*/  ISETP.GE.AND P1, PT, R2, UR6, PT ;  /* 0x0000000602007c0c */ /* 0x000fe2000bf26270 */
        /* <DEDUP_REMOVED lines=20> */
.L_x_1302:
[----:B------:R-:W-:Y:S05]  /*4380*/  BSYNC.RECONVERGENT B0 ;  /* 0x0000000000007941 */ /* 0x000fea0003800200 */
.L_x_1301:
[----:B------:R1:W-:Y:S01]  /*4390*/  @P6 STS.128 [R221+0xf000], RZ ;  /* 0x00f000ffdd006388 */ /* 0x0003e20000000c00 */
        /* <DEDUP_REMOVED lines=14> */
.L_x_1304:
[----:B------:R-:W-:Y:S05]  /*4480*/  BSYNC.RECONVERGENT B0 ;  /* 0x0000000000007941 */ /* 0x000fea0003800200 */
.L_x_1303:
[----:B------:R1:W-:Y:S01]  /*4490*/  @P5 STS.128 [R221+0xf800], RZ ;  /* 0x00f800ffdd005388 */ /* 0x0003e20000000c00 */
[----:B------:R-:W-:Y:S04]  /*44a0*/  BSSY.RECONVERGENT B0, `(.L_x_1305) ;  /* 0x000000e000007945 */ /* 0x000fe80003800200 */
[----:B------:R-:W-:Y:S05]  /*44b0*/  @P5 BRA `(.L_x_1306) ;  /* 0x0000000000305947 */ /* 0x000fea0003800000 */
[----:B------:R-:W5:Y:S02]  /*44c0*/  LDCU UR4, c[0x0][0x440] ;  /* 0x00008800ff0477ac */ /* 0x000f640008000800 */
[----:B-----5:R-:W-:-:S13]  /*44d0*/  ISETP.GE.AND P0, PT, R192, UR4, PT ;  /* 0x00000004c0007c0c */ /* 0x020fda000bf06270 */
[----:B------:R1:W-:Y:S01]  /*44e0*/  @P0 STS.128 [R221+0xf800], RZ ;  /* 0x00f800ffdd000388 */ /* 0x0003e20000000c00 */
[----:B------:R-:W-:Y:S05]  /*44f0*/  @P0 BRA `(.L_x_1306) ;  /* 0x0000000000200947 */ /* 0x000fea0003800000 */
[----:B-1----:R-:W-:Y:S01]  /*4500*/  MOV R6, UR8 ;  /* 0x0000000800067c02 */ /* 0x002fe20008000f00 */
[----:B------:R-:W-:-:S04]  /*4510*/  UIMAD UR4, UR9, 0x140, URZ ;  /* 0x00000140090478a4 */ /* 0x000fc8000f8e02ff */
[----:B------:R-:W-:-:S05]  /*4520*/  IMAD.WIDE.U32 R6, R6, 0x140, R4 ;  /* 0x0000014006067825 */ /* 0x000fca00078e0004 */
[----:B------:R-:W-:-:S05]  /*4530*/  IADD3 R7, PT, PT, R7, UR4, RZ ;  /* 0x0000000407077c10 */ /* 0x000fca000fffe0ff */
[----:B------:R-:W-:Y:S01]  /*4540*/  @!PT LDS RZ, [RZ] ;  /* 0x00000000fffff984 */ /* 0x000fe20000000800 */
[----:B------:R-:W-:Y:S01]  /*4550*/  @!PT LDS RZ, [RZ] ;  /* 0x00000000fffff984 */ /* 0x000fe20000000800 */
[----:B------:R-:W-:Y:S01]  /*4560*/  @!PT LDS RZ, [RZ] ;  /* 0x00000000fffff984 */ /* 0x000fe20000000800 */
[----:B------:R1:W-:Y:S02]  /*4570*/  LDGSTS.E.BYPASS.LTC128B.128 [R221+0xf800], desc[UR20][R6.64] ;  /* 0x0f80000006dd7fae */ /* 0x0003e4000b981a14 */
.L_x_1306:
[----:B------:R-:W-:Y:S05]  /*4580*/  BSYNC.RECONVERGENT B0 ;  /* 0x0000000000007941 */ /* 0x000fea0003800200 */
.L_x_1305:
        /* <DEDUP_REMOVED lines=15> */
.L_x_1308:
[----:B------:R-:W-:Y:S05]  /*4680*/  BSYNC.RECONVERGENT B0 ;  /* 0x0000000000007941 */ /* 0x000fea0003800200 */
.L_x_1307:
        /* <DEDUP_REMOVED lines=15> */
.L_x_1310:
[----:B------:R-:W-:Y:S05]  /*4780*/  BSYNC.RECONVERGENT B0 ;  /* 0x0000000000007941 */ /* 0x000fea0003800200 */
.L_x_1309:
        /* <DEDUP_REMOVED lines=15> */
.L_x_1312:
[----:B------:R-:W-:Y:S05]  /*4880*/  BSYNC.RECONVERGENT B0 ;  /* 0x0000000000007941 */ /* 0x000fea0003800200 */
.L_x_1311:
        /* <DEDUP_REMOVED lines=15> */
.L_x_1314:
[----:B------:R-:W-:Y:S05]  /*4980*/  BSYNC.RECONVERGENT B0 ;  /* 0x0000000000007941 */ /* 0x000fea0003800200 */
.L_x_1313:
[----:B------:R5:W-:Y:S01]  /*4990*/  LDSM.16.M88.4 R28, [R2] ;  /* 0x00000000021c783b */ /* 0x000be20000000200 */
[----:B------:R-:W-:Y:S01]  /*49a0*/  IMAD.MOV.U32 R188, RZ, RZ, 0x20 ;  /* 0x00000020ffbc7424 */ /* 0x000fe200078e00ff */
[----:B------:R-:W-:Y:S01]  /*49b0*/  LOP3.LUT P6, RZ, R226, 0x2, RZ, 0xc0, !PT ;  /* 0x00000002e2ff7812 */ /* 0x000fe200078cc0ff */
[----:B------:R-:W-:Y:S01]  /*49c0*/  VIADD R189, R32, UR5 ;  /* 0x0000000520bd7c36 */ /* 0x000fe20008000000 */
[----:B----4-:R-:W4:Y:S01]  /*49d0*/  LDSM.16.M88.4 R20, [R32+UR5+0x2000] ;  /* 0x002000052014783b */ /* 0x010f220008000200 */
[----:B------:R-:W-:Y:S01]  /*49e0*/  IMAD.MOV.U32 R208, RZ, RZ, 0x40 ;  /* 0x00000040ffd07424 */ /* 0x000fe200078e00ff */
[----:B------:R-:W-:Y:S01]  /*49f0*/  SEL R193, R188, 0xffffffe0, !P6 ;  /* 0xffffffe0bcc17807 */ /* 0x000fe20007000000 */
[----:B------:R-:W-:Y:S01]  /*4a00*/  UIADD3 UR4, UPT, UPT, UR18, -0x1, URZ ;  /* 0xffffffff12047890 */ /* 0x000fe2000fffe0ff */
[----:B-1----:R-:W1:Y:S01]  /*4a10*/  LDSM.16.M88.4 R12, [R32+UR5+0x2800] ;  /* 0x00280005200c783b */ /* 0x002e620008000200 */
[----:B------:R-:W-:Y:S02]  /*4a20*/  LOP3.LUT P0, RZ, R226, 0x4, RZ, 0xc0, !PT ;  /* 0x00000004e2ff7812 */ /* 0x000fe4000780c0ff */
[----:B------:R-:W-:Y:S01]  /*4a30*/  IMAD.IADD R156, R2, 0x1, R193 ;  /* 0x00000001029c7824 */ /* 0x000fe200078e02c1 */
[----:B------:R-:W2:Y:S01]  /*4a40*/  LDSM.16.M88.4 R4, [R32+UR5+0x3000] ;  /* 0x003000052004783b */ /* 0x000ea20008000200 */
[----:B------:R-:W-:Y:S01]  /*4a50*/  IADD3 R172, PT, PT, R193, R189, RZ ;  /* 0x000000bdc1ac7210 */ /* 0x000fe20007ffe0ff */
[----:B------:R-:W-:Y:S01]  /*4a60*/  UISETP.GT.AND UP0, UPT, UR4, UR16, UPT ;  /* 0x000000100400728c */ /* 0x000fe2000bf04270 */
[----:B------:R-:W-:Y:S01]  /*4a70*/  SEL R208, R208, 0xffffffc0, !P0 ;  /* 0xffffffc0d0d07807 */ /* 0x000fe20004000000 */
[----:B------:R-:W3:Y:S01]  /*4a80*/  LDSM.16.M88.4 R124, [R32+UR5+0x3800] ;  /* 0x00380005207c783b */ /* 0x000ee20008000200 */
[----:B------:R-:W-:-:S02]  /*4a90*/  MOV R223, 0x8 ;  /* 0x0000000800df7802 */ /* 0x000fc40000000f00 */
[----:B------:R-:W-:Y:S01]  /*4aa0*/  IADD3 R222, PT, PT, R208, R189, RZ ;  /* 0x000000bdd0de7210 */ /* 0x000fe20007ffe0ff */
[----:B------:R-:W3:Y:S01]  /*4ab0*/  LDSM.16.M88.4 R116, [R32+UR5+0x4000] ;  /* 0x004000052074783b */ /* 0x000ee20008000200 */
[----:B------:R-:W-:Y:S01]  /*4ac0*/  VIADDMNMX R223, R0, R223, UR23, PT ;  /* 0x0000001700df7e46 */ /* 0x000fe2000b8001df */
[----:B-----5:R-:W-:Y:S02]  /*4ad0*/  IMAD.IADD R2, R2, 0x1, R208 ;  /* 0x0000000102027824 */ /* 0x020fe400078e02d0 */
[----:B------:R-:W5:Y:S01]  /*4ae0*/  LDSM.16.M88.4 R108, [R32+UR5+0x4800] ;  /* 0x00480005206c783b */ /* 0x000f620008000200 */
[----:B------:R-:W-:Y:S01]  /*4af0*/  VIMNMX R224, PT, PT, R0, UR23, PT ;  /* 0x0000001700e07c48 */ /* 0x000fe2000bfe0100 */
[C---:B------:R-:W-:Y:S02]  /*4b00*/  IMAD.IADD R184, R193.reuse, 0x1, R2 ;  /* 0x00000001c1b87824 */ /* 0x040fe400078e0202 */
[----:B------:R-:W5:Y:S04]  /*4b10*/  LDSM.16.M88.4 R100, [R32+UR5+0x5000] ;  /* 0x005000052064783b */ /* 0x000f680008000200 */
[----:B------:R-:W5:Y:S04]  /*4b20*/  LDSM.16.M88.4 R92, [R32+UR5+0x5800] ;  /* 0x00580005205c783b */ /* 0x000f680008000200 */
[----:B------:R-:W5:Y:S04]  /*4b30*/  LDSM.16.M88.4 R84, [R32+UR5+0x6000] ;  /* 0x006000052054783b */ /* 0x000f680008000200 */
[----:B------:R-:W5:Y:S04]  /*4b40*/  LDSM.16.M88.4 R76, [R32+UR5+0x6800] ;  /* 0x00680005204c783b */ /* 0x000f680008000200 */
[----:B------:R-:W5:Y:S01]  /*4b50*/  LDSM.16.M88.4 R68, [R32+UR5+0x7000] ;  /* 0x007000052044783b */ /* 0x000f620008000200 */
[C---:B----4-:R-:W-:Y:S03]  /*4b60*/  HMMA.16816.F32 R24, R28.reuse, R20, RZ ;  /* 0x000000141c18723c */ /* 0x050fe600000018ff */
[----:B------:R-:W4:Y:S04]  /*4b70*/  LDSM.16.M88.4 R60, [R32+UR5+0x7800] ;  /* 0x00780005203c783b */ /* 0x000f280008000200 */
[----:B------:R-:W4:Y:S01]  /*4b80*/  LDSM.16.M88.4 R52, [R32+UR5+0x8000] ;  /* 0x008000052034783b */ /* 0x000f220008000200 */
[C---:B-1----:R-:W-:Y:S03]  /*4b90*/  HMMA.16816.F32 R16, R28.reuse, R12, RZ ;  /* 0x0000000c1c10723c */ /* 0x042fe600000018ff */
[----:B------:R-:W1:Y:S04]  /*4ba0*/  LDSM.16.M88.4 R44, [R32+UR5+0x8800] ;  /* 0x00880005202c783b */ /* 0x000e680008000200 */
[----:B------:R-:W1:Y:S01]  /*4bb0*/  LDSM.16.M88.4 R36, [R32+UR5+0x9000] ;  /* 0x009000052024783b */ /* 0x000e620008000200 */
[C---:B--2---:R-:W-:Y:S03]  /*4bc0*/  HMMA.16816.F32 R8, R28.reuse, R4, RZ ;  /* 0x000000041c08723c */ /* 0x044fe600000018ff */
[----:B------:R-:W2:Y:S04]  /*4bd0*/  LDSM.16.M88.4 R132, [R32+UR5+0x9800] ;  /* 0x009800052084783b */ /* 0x000ea80008000200 */
[----:B------:R-:W-:Y:S01]  /*4be0*/  LDSM.16.M88.4 R156, [R156] ;  /* 0x000000009c9c783b */ /* 0x000fe20000000200 */
[C---:B---3--:R-:W-:Y:S03]  /*4bf0*/  HMMA.16816.F32 R128, R28.reuse, R124, RZ ;  /* 0x0000007c1c80723c */ /* 0x048fe600000018ff */
[----:B------:R-:W3:Y:S04]  /*4c00*/  LDSM.16.M88.4 R144, [R172+0x2000] ;  /* 0x00200000ac90783b */ /* 0x000ee80000000200 */
[----:B------:R-:W3:Y:S01]  /*4c10*/  LDSM.16.M88.4 R140, [R172+0x3800] ;  /* 0x00380000ac8c783b */ /* 0x000ee20000000200 */
[C---:B------:R-:W-:Y:S03]  /*4c20*/  HMMA.16816.F32 R120, R28.reuse, R116, RZ ;  /* 0x000000741c78723c */ /* 0x040fe600000018ff */
[----:B------:R-:W3:Y:S04]  /*4c30*/  LDSM.16.M88.4 R136, [R172+0x5800] ;  /* 0x00580000ac88783b */ /* 0x000ee80000000200 */
[----:B------:R-:W-:Y:S01]  /*4c40*/  LDSM.16.M88.4 R168, [R172+0x2800] ;  /* 0x00280000aca8783b */ /* 0x000fe20000000200 */
[C---:B-----5:R-:W-:Y:S03]  /*4c50*/  HMMA.16816.F32 R112, R28.reuse, R108, RZ ;  /* 0x0000006c1c70723c */ /* 0x060fe600000018ff */
        /* <DEDUP_REMOVED lines=12> */
[C---:B----4-:R-:W-:Y:S08]  /*4d20*/  HMMA.16816.F32 R64, R28.reuse, R60, RZ ;  /* 0x0000003c1c40723c */ /* 0x050ff000000018ff */
[C---:B------:R-:W-:Y:S08]  /*4d30*/  HMMA.16816.F32 R56, R28.reuse, R52, RZ ;  /* 0x000000341c38723c */ /* 0x040ff000000018ff */
[C---:B-1----:R-:W-:Y:S08]  /*4d40*/  HMMA.16816.F32 R48, R28.reuse, R44, RZ ;  /* 0x0000002c1c30723c */ /* 0x042ff000000018ff */
        /* <DEDUP_REMOVED lines=28> */
[C---:B-1----:R-:W-:Y:S08]  /*4f10*/  HMMA.16816.F32 R88, R156.reuse, R132, R88 ;  /* 0x000000849c58723c */ /* 0x042ff00000001858 */
[C---:B------:R-:W-:Y:S01]  /*4f20*/  HMMA.16816.F32 R84, R156.reuse, R134, R84 ;  /* 0x000000869c54723c */ /* 0x040fe20000001854 */
[----:B------:R-:W1:Y:S07]  /*4f30*/  LDSM.16.M88.4 R132, [R172+0x8000] ;  /* 0x00800000ac84783b */ /* 0x000e6e0000000200 */
[C---:B--2---:R-:W-:Y:S08]  /*4f40*/  HMMA.16816.F32 R80, R156.reuse, R144, R80 ;  /* 0x000000909c50723c */ /* 0x044ff00000001850 */
[C---:B------:R-:W-:Y:S01]  /*4f50*/  HMMA.16816.F32 R76, R156.reuse, R146, R76 ;  /* 0x000000929c4c723c */ /* 0x040fe2000000184c */
[----:B------:R2:W-:Y:S07]  /*4f60*/  LDSM.16.M88.4 R144, [R2] ;  /* 0x000000000290783b */ /* 0x0005ee0000000200 */
[C---:B---3--:R-:W-:Y:S08]  /*4f70*/  HMMA.16816.F32 R72, R156.reuse, R140, R72 ;  /* 0x0000008c9c48723c */ /* 0x048ff00000001848 */
[C---:B------:R-:W-:Y:S01]  /*4f80*/  HMMA.16816.F32 R68, R156.reuse, R142, R68 ;  /* 0x0000008e9c44723c */ /* 0x040fe20000001844 */
[----:B------:R-:W3:Y:S07]  /*4f90*/  LDSM.16.M88.4 R140, [R222+0x2800] ;  /* 0x00280000de8c783b */ /* 0x000eee0000000200 */
[----:B----4-:R-:W-:Y:S01]  /*4fa0*/  HMMA.16816.F32 R64, R156, R136, R64 ;  /* 0x000000889c40723c */ /* 0x010fe20000001840 */
[----:B--2---:R-:W-:-:S05]  /*4fb0*/  IMAD.IADD R2, R193, 0x1, R222 ;  /* 0x00000001c1027824 */ /* 0x004fca00078e02de */
[----:B------:R-:W-:Y:S02]  /*4fc0*/  LDSM.16.M88.4 R180, [R2+0x3800] ;  /* 0x0038000002b4783b */ /* 0x000fe40000000200 */
[C---:B------:R-:W-:Y:S02]  /*4fd0*/  HMMA.16816.F32 R60, R156.reuse, R138, R60 ;  /* 0x0000008a9c3c723c */ /* 0x040fe4000000183c */
[----:B------:R-:W2:Y:S06]  /*4fe0*/  LDSM.16.M88.4 R136, [R222+0x3000] ;  /* 0x00300000de88783b */ /* 0x000eac0000000200 */
        /* <DEDUP_REMOVED lines=19> */
[C---:B---3--:R-:W-:Y:S08]  /*5120*/  HMMA.16816.F32 R16, R144.reuse, R140, R16 ;  /* 0x0000008c9010723c */ /* 0x048ff00000001810 */
[C---:B------:R-:W-:Y:S01]  /*5130*/  HMMA.16816.F32 R12, R144.reuse, R142, R12 ;  /* 0x0000008e900c723c */ /* 0x040fe2000000180c */
[----:B------:R-:W3:Y:S07]  /*5140*/  LDSM.16.M88.4 R140, [R222+0x4800] ;  /* 0x00480000de8c783b */ /* 0x000eee0000000200 */
[C---:B--2---:R-:W-:Y:S08]  /*5150*/  HMMA.16816.F32 R8, R144.reuse, R136, R8 ;  /* 0x000000889008723c */ /* 0x044ff00000001808 */
[C---:B------:R-:W-:Y:S01]  /*5160*/  HMMA.16816.F32 R4, R144.reuse, R138, R4 ;  /* 0x0000008a9004723c */ /* 0x040fe20000001804 */
[----:B------:R-:W2:Y:S07]  /*5170*/  LDSM.16.M88.4 R136, [R222+0x6800] ;  /* 0x00680000de88783b */ /* 0x000eae0000000200 */
        /* <DEDUP_REMOVED lines=87> */
[C---:B-1----:R-:W-:Y:S08]  /*56f0*/  HMMA.16816.F32 R32, R184.reuse, R132, R32 ;  /* 0x00000084b820723c */ /* 0x042ff00000001820 */
[----:B------:R-:W-:Y:S01]  /*5700*/  HMMA.16816.F32 R28, R184, R134, R28 ;  /* 0x00000086b81c723c */ /* 0x000fe2000000181c */
[----:B------:R-:W-:Y:S06]  /*5710*/  BAR.SYNC.DEFER_BLOCKING 0x0 ;  /* 0x0000000000007b1d */ /* 0x000fec0000010000 */
[----:B------:R-:W-:-:S13]  /*5720*/  BRA.U !UP0, `(.L_x_1315) ;  /* 0x0000000d08a47547 */ /* 0x000fda000b800000 */
[----:B------:R-:W-:-:S04]  /*5730*/  UISETP.NE.U32.AND UP0, UPT, UR12, URZ, UPT ;  /* 0x000000ff0c00728c */ /* 0x000fc8000bf05070 */
[----:B------:R-:W-:-:S09]  /*5740*/  UISETP.NE.AND.EX UP0, UPT, UR13, URZ, UPT, UP0 ;  /* 0x000000ff0d00728c */ /* 0x000fd2000bf05300 */
[----:B------:R-:W-:Y:S05]  /*5750*/  BRA.U UP0, `(.L_x_1316) ;  /* 0x0000000100207547 */ /* 0x000fea000b800000 */
[----:B------:R-:W-:Y:S01]  /*5760*/  UMOV UR7, URZ ;  /* 0x000000ff00077c82 */ /* 0x000fe20008000000 */
[----:B------:R-:W-:Y:S01]  /*5770*/  USHF.L.U32 UR6, UR10, 0x8, URZ ;  /* 0x000000080a067899 */ /* 0x000fe200080006ff */
[----:B------:R-:W-:-:S05]  /*5780*/  IADD3 R133, P1, PT, RZ, -UR7, RZ ;  /* 0x80000007ff857c10 */ /* 0x000fca000ff3e0ff */
[----:B------:R-:W-:-:S05]  /*5790*/  IMAD.X R0, RZ, RZ, ~UR6, P1 ;  /* 0x80000006ff007e24 */ /* 0x000fca00088e06ff */
[----:B------:R-:W-:-:S04]  /*57a0*/  SHF.R.S64 R133, R133, 0x1f, R0 ;  /* 0x0000001f85857819 */ /* 0x000fc80000001000 */
[----:B------:R-:W-:-:S04]  /*57b0*/  IADD3 R230, P1, PT, R133, R230, RZ ;  /* 0x000000e685e67210 */ /* 0x000fc80007f3e0ff */
[----:B------:R-:W-:Y:S01]  /*57c0*/  LEA.HI.X.SX32 R231, R0, R231, 0x1, P1 ;  /* 0x000000e700e77211 */ /* 0x000fe200008f0eff */
[----:B------:R-:W-:Y:S08]  /*57d0*/  BRA `(.L_x_1317) ;  /* 0x0000000000f87947 */ /* 0x000ff00003800000 */
.L_x_1316:
[----:B------:R-:W1:Y:S01]  /*57e0*/  LDC R2, c[0x0][0x4f0] ;  /* 0x00013c00ff027b82 */ /* 0x000e620000000800 */
[----:B------:R-:W-:Y:S02]  /*57f0*/  ULEA UR6, UR18, 0xfffffe00, 0x8 ;  /* 0xfffffe0012067891 */ /* 0x000fe4000f8e40ff */
[----:B------:R-:W-:-:S04]  /*5800*/  ULEA UR7, UR18, 0xffffff00, 0x8 ;  /* 0xffffff0012077891 */ /* 0x000fc8000f8e40ff */
[----:B------:R-:W-:Y:S02]  /*5810*/  MOV R132, UR6 ;  /* 0x0000000600847c02 */ /* 0x000fe40008000f00 */
[----:B------:R-:W-:Y:S02]  /*5820*/  IMAD.U32 R134, RZ, RZ, UR7 ;  /* 0x00000007ff867e24 */ /* 0x000fe4000f8e00ff */
[----:B------:R-:W-:-:S03]  /*5830*/  IABS R132, R132 ;  /* 0x0000008400847213 */ /* 0x000fc60000000000 */
[----:B------:R-:W-:Y:S02]  /*5840*/  IABS R134, R134 ;  /* 0x0000008600867213 */ /* 0x000fe40000000000 */
[----:B-1----:R-:W-:-:S04]  /*5850*/  IABS R0, R2 ;  /* 0x0000000200007213 */ /* 0x002fc80000000000 */
[----:B------:R-:W1:Y:S08]  /*5860*/  I2F.RP R133, R0 ;  /* 0x0000000000857306 */ /* 0x000e700000209400 */
        /* <DEDUP_REMOVED lines=11> */
[----:B------:R-:W-:Y:S01]  /*5920*/  IMAD R133, R0, R133, R132 ;  /* 0x0000008500857224 */ /* 0x000fe200078e0284 */
[----:B------:R-:W-:Y:S01]  /*5930*/  LOP3.LUT R132, R2, UR7, RZ, 0x3c, !PT ;  /* 0x0000000702847c12 */ /* 0x000fe2000f8e3cff */
[----:B------:R-:W-:-:S03]  /*5940*/  IMAD R135, R0, R135, R134 ;  /* 0x0000008700877224 */ /* 0x000fc600078e0286 */
[C---:B------:R-:W-:Y:S02]  /*5950*/  ISETP.GT.U32.AND P2, PT, R0.reuse, R133, PT ;  /* 0x000000850000720c */ /* 0x040fe40003f44070 */
[----:B------:R-:W-:Y:S02]  /*5960*/  ISETP.GT.U32.AND P1, PT, R0, R135, PT ;  /* 0x000000870000720c */ /* 0x000fe40003f24070 */
[----:B------:R-:W-:-:S09]  /*5970*/  ISETP.GE.AND P3, PT, R132, RZ, PT ;  /* 0x000000ff8400720c */ /* 0x000fd20003f66270 */
[----:B------:R-:W-:Y:S01]  /*5980*/  @!P2 IMAD.IADD R133, R133, 0x1, -R0 ;  /* 0x000000018585a824 */ /* 0x000fe200078e0a00 */
[----:B------:R-:W-:Y:S01]  /*5990*/  @!P2 IADD3 R136, PT, PT, R136, 0x1, RZ ;  /* 0x000000018888a810 */ /* 0x000fe20007ffe0ff */
[----:B------:R-:W-:Y:S01]  /*59a0*/  @!P1 VIADD R137, R137, 0x1 ;  /* 0x0000000189899836 */ /* 0x000fe20000000000 */
[-C--:B------:R-:W-:Y:S02]  /*59b0*/  @!P1 IADD3 R135, PT, PT, R135, -R0.reuse, RZ ;  /* 0x8000000087879210 */ /* 0x080fe40007ffe0ff */
[-C--:B------:R-:W-:Y:S02]  /*59c0*/  ISETP.GE.U32.AND P4, PT, R133, R0.reuse, PT ;  /* 0x000000008500720c */ /* 0x080fe40003f86070 */
[----:B------:R-:W-:Y:S02]  /*59d0*/  ISETP.GE.U32.AND P5, PT, R135, R0, PT ;  /* 0x000000008700720c */ /* 0x000fe40003fa6070 */
[C---:B------:R-:W-:Y:S01]  /*59e0*/  LOP3.LUT R0, R2.reuse, UR6, RZ, 0x3c, !PT ;  /* 0x0000000602007c12 */ /* 0x040fe2000f8e3cff */
[----:B------:R-:W1:Y:S01]  /*59f0*/  LDCU.64 UR6, c[0x0][0x3a0] ;  /* 0x00007400ff0677ac */ /* 0x000e620008000a00 */
[----:B------:R-:W-:-:S02]  /*5a00*/  ISETP.NE.AND P2, PT, R2, RZ, PT ;  /* 0x000000ff0200720c */ /* 0x000fc40003f45270 */
[----:B------:R-:W-:Y:S02]  /*5a10*/  ISETP.GE.AND P1, PT, R0, RZ, PT ;  /* 0x000000ff0000720c */ /* 0x000fe40003f26270 */
[----:B------:R-:W-:-:S03]  /*5a20*/  LOP3.LUT R133, RZ, R2, RZ, 0x33, !PT ;  /* 0x00000002ff857212 */ /* 0x000fc600078e33ff */
[----:B------:R-:W-:Y:S02]  /*5a30*/  @P4 VIADD R136, R136, 0x1 ;  /* 0x0000000188884836 */ /* 0x000fe40000000000 */
[----:B------:R-:W-:-:S04]  /*5a40*/  @P5 IADD3 R137, PT, PT, R137, 0x1, RZ ;  /* 0x0000000189895810 */ /* 0x000fc80007ffe0ff */
[----:B------:R-:W-:Y:S02]  /*5a50*/  @!P3 IADD3 R137, PT, PT, -R137, RZ, RZ ;  /* 0x000000ff8989b210 */ /* 0x000fe40007ffe1ff */
[----:B------:R-:W-:-:S05]  /*5a60*/  @!P1 IMAD.MOV R136, RZ, RZ, -R136 ;  /* 0x000000ffff889224 */ /* 0x000fca00078e0a88 */
[C---:B------:R-:W-:Y:S02]  /*5a70*/  SEL R132, R133.reuse, R136, !P2 ;  /* 0x0000008885847207 */ /* 0x040fe40005000000 */
[----:B------:R-:W-:-:S03]  /*5a80*/  SEL R133, R133, R137, !P2 ;  /* 0x0000008985857207 */ /* 0x000fc60005000000 */
[----:B------:R-:W-:-:S04]  /*5a90*/  IMAD.WIDE R138, R132, 0x4, R234 ;  /* 0x00000004848a7825 */ /* 0x000fc800078e02ea */
[C---:B------:R-:W-:Y:S01]  /*5aa0*/  IMAD.WIDE R136, R133.reuse, 0x4, R234 ;  /* 0x0000000485887825 */ /* 0x040fe200078e02ea */
        /* <DEDUP_REMOVED lines=14> */
[----:B------:R-:W-:-:S04]  /*5b90*/  LEA R230, P1, R134, R230, 0x1 ;  /* 0x000000e686e67211 */ /* 0x000fc800078208ff */
[----:B------:R-:W-:-:S04]  /*5ba0*/  IADD3 R133, PT, PT, R135, R133, RZ ;  /* 0x0000008587857210 */ /* 0x000fc80007ffe0ff */
[----:B------:R-:W-:-:S07]  /*5bb0*/  LEA.HI.X R231, R134, R231, R133, 0x1, P1 ;  /* 0x000000e786e77211 */ /* 0x000fce00008f0c85 */
.L_x_1317:
[----:B------:R-:W1:Y:S01]  /*5bc0*/  LDCU UR6, c[0x0][0x440] ;  /* 0x00008800ff0677ac */ /* 0x000e620008000800 */
[----:B------:R-:W-:Y:S01]  /*5bd0*/  IMAD.U32 R139, RZ, RZ, UR10 ;  /* 0x0000000aff8b7e24 */ /* 0x000fe2000f8e00ff */
[----:B------:R-:W-:Y:S01]  /*5be0*/  MOV R0, UR11 ;  /* 0x0000000b00007c02 */ /* 0x000fe20008000f00 */
[----:B------:R-:W-:Y:S01]  /*5bf0*/  IMAD.U32 R2, RZ, RZ, UR10 ;  /* 0x0000000aff027e24 */ /* 0x000fe2000f8e00ff */
[----:B------:R-:W-:Y:S01]  /*5c00*/  MOV R141, UR10 ;  /* 0x0000000a008d7c02 */ /* 0x000fe20008000f00 */
[----:B------:R-:W-:Y:S01]  /*5c10*/  IMAD.U32 R143, RZ, RZ, UR10 ;  /* 0x0000000aff8f7e24 */ /* 0x000fe2000f8e00ff */
[----:B------:R-:W-:Y:S01]  /*5c20*/  LEA R138, P3, R139, R230, 0x5 ;  /* 0x000000e68b8a7211 */ /* 0x000fe200078628ff */
[----:B------:R-:W-:Y:S01]  /*5c30*/  IMAD.U32 R133, RZ, RZ, UR11 ;  /* 0x0000000bff857e24 */ /* 0x000fe2000f8e00ff */
[----:B------:R-:W-:Y:S01]  /*5c40*/  MOV R135, UR10 ;  /* 0x0000000a00877c02 */ /* 0x000fe20008000f00 */
[----:B------:R-:W-:Y:S01]  /*5c50*/  IMAD.U32 R134, RZ, RZ, UR10 ;  /* 0x0000000aff867e24 */ /* 0x000fe2000f8e00ff */
[----:B------:R-:W-:Y:S01]  /*5c60*/  LEA.HI.X R139, R2, R231, R0, 0x5, P3 ;  /* 0x000000e7028b7211 */ /* 0x000fe200018f2c00 */
[----:B------:R-:W-:Y:S01]  /*5c70*/  IMAD.U32 R132, RZ, RZ, UR11 ;  /* 0x0000000bff847e24 */ /* 0x000fe2000f8e00ff */
[----:B------:R-:W-:Y:S01]  /*5c80*/  MOV R0, UR10 ;  /* 0x0000000a00007c02 */ /* 0x000fe20008000f00 */
[----:B------:R-:W-:Y:S01]  /*5c90*/  IMAD.U32 R137, RZ, RZ, UR10 ;  /* 0x0000000aff897e24 */ /* 0x000fe2000f8e00ff */
[----:B------:R-:W-:Y:S01]  /*5ca0*/  MOV R136, UR11 ;  /* 0x0000000b00887c02 */ /* 0x000fe20008000f00 */
[----:B------:R-:W-:Y:S01]  /*5cb0*/  BSSY.RECONVERGENT B0, `(.L_x_1318) ;  /* 0x000008f000007945 */ /* 0x000fe20003800200 */
[----:B-1----:R-:W-:-:S02]  /*5cc0*/  ISETP.GE.AND P1, PT, R192, UR6, PT ;  /* 0x00000006c0007c0c */ /* 0x002fc4000bf26270 */
[----:B------:R-:W-:-:S11]  /*5cd0*/  ISETP.GE.AND P2, PT, R192, UR6, PT ;  /* 0x00000006c0007c0c */ /* 0x000fd6000bf46270 */
[-C--:B------:R-:W-:Y:S01]  /*5ce0*/  @!P1 LEA R142, P3, R143, R138.reuse, 0x5 ;  /* 0x0000008a8f8e9211 */ /* 0x080fe200078628ff */
[----:B------:R-:W-:Y:S01]  /*5cf0*/  VOTEU.ALL UP0, P1 ;  /* 0x0000000000ff7886 */ /* 0x000fe20000800000 */
[-C--:B------:R-:W-:Y:S01]  /*5d00*/  @!P1 LEA R134, P4, R134, R138.reuse, 0x7 ;  /* 0x0000008a86869211 */ /* 0x080fe200078838ff */
[----:B------:R-:W-:Y:S01]  /*5d10*/  @!PT LDS RZ, [RZ] ;  /* 0x00000000fffff984 */ /* 0x000fe20000000800 */
[----:B------:R-:W-:Y:S01]  /*5d20*/  @!PT LDS RZ, [RZ] ;  /* 0x00000000fffff984 */ /* 0x000fe20000000800 */
[----:B------:R-:W-:Y:S01]  /*5d30*/  @!PT LDS RZ, [RZ] ;  /* 0x00000000fffff984 */ /* 0x000fe20000000800 */
[----:B------:R1:W-:Y:S01]  /*5d40*/  @!P2 LDGSTS.E.BYPASS.LTC128B.128 [R221+0x2000], desc[UR20][R230.64] ;  /* 0x02000000e6ddafae */ /* 0x0003e2000b981a14 */
[-C--:B------:R-:W-:Y:S01]  /*5d50*/  @!P1 LEA.HI.X R143, R0, R139.reuse, R133, 0x5, P3 ;  /* 0x0000008b008f9211 */ /* 0x080fe200018f2c85 */
[----:B------:R-:W-:Y:S01]  /*5d60*/  IMAD.U32 R0, RZ, RZ, UR11 ;  /* 0x0000000bff007e24 */ /* 0x000fe2000f8e00ff */
[----:B------:R-:W-:Y:S01]  /*5d70*/  MOV R133, UR10 ;  /* 0x0000000a00857c02 */ /* 0x000fe20008000f00 */
[----:B------:R-:W-:Y:S01]  /*5d80*/  @!UP0 UIMAD UR6, UR11, 0x60, URZ ;  /* 0x000000600b0688a4 */ /* 0x000fe2000f8e02ff */
[-C--:B------:R-:W-:Y:S01]  /*5d90*/  @!P1 LEA R144, P3, R2, R138.reuse, 0x8 ;  /* 0x0000008a02909211 */ /* 0x080fe200078640ff */
[----:B------:R-:W-:Y:S01]  /*5da0*/  @!P1 IMAD.MOV.U32 R146, RZ, RZ, R138 ;  /* 0x000000ffff929224 */ /* 0x000fe200078e008a */
[----:B------:R-:W-:Y:S01]  /*5db0*/  @!P1 LEA R140, P5, R141, R138, 0x6 ;  /* 0x0000008a8d8c9211 */ /* 0x000fe200078a30ff */
[----:B------:R-:W-:Y:S01]  /*5dc0*/  @!UP0 UIMAD UR14, UR11, 0xa0, URZ ;  /* 0x000000a00b0e88a4 */ /* 0x000fe2000f8e02ff */
[-C--:B------:R-:W-:Y:S01]  /*5dd0*/  @!P1 LEA.HI.X R135, R135, R139.reuse, R132, 0x7, P4 ;  /* 0x0000008b87879211 */ /* 0x080fe200020f3c84 */
[----:B------:R1:W-:Y:S01]  /*5de0*/  @P2 STS.128 [R221+0x2000], RZ ;  /* 0x002000ffdd002388 */ /* 0x0003e20000000c00 */
[-C--:B------:R-:W-:Y:S01]  /*5df0*/  @!P1 LEA.HI.X R145, R133, R139.reuse, R0, 0x8, P3 ;  /* 0x0000008b85919211 */ /* 0x080fe200018f4400 */
[C---:B------:R-:W-:Y:S01]  /*5e00*/  @!P1 IMAD.WIDE.U32 R132, R137.reuse, 0x60, R138 ;  /* 0x0000006089849825 */ /* 0x040fe200078e008a */
[-C--:B------:R-:W-:Y:S01]  /*5e10*/  @!P1 LEA.HI.X R141, R137, R139.reuse, R136, 0x6, P5 ;  /* 0x0000008b898d9211 */ /* 0x080fe200028f3488 */
[----:B------:R1:W-:Y:S01]  /*5e20*/  @P1 STS.128 [R221+0x2800], RZ ;  /* 0x002800ffdd001388 */ /* 0x0003e20000000c00 */
[----:B------:R-:W-:Y:S01]  /*5e30*/  MOV R0, UR10 ;  /* 0x0000000a00007c02 */ /* 0x000fe20008000f00 */
[--C-:B------:R-:W-:Y:S01]  /*5e40*/  @!P1 IMAD.MOV.U32 R136, RZ, RZ, R138.reuse ;  /* 0x000000ffff889224 */ /* 0x100fe200078e008a */
[-C--:B------:R-:W-:Y:S01]  /*5e50*/  @!P1 MOV R137, R139.reuse ;  /* 0x0000008b00899202 */ /* 0x080fe20000000f00 */
[----:B------:R-:W-:Y:S01]  /*5e60*/  @!P1 IMAD.MOV.U32 R148, RZ, RZ, R138 ;  /* 0x000000ffff949224 */ /* 0x000fe200078e008a */
[-C--:B------:R-:W-:Y:S01]  /*5e70*/  @!P1 MOV R147, R139.reuse ;  /* 0x0000008b00939202 */ /* 0x080fe20000000f00 */
[----:B------:R-:W-:Y:S01]  /*5e80*/  @!PT LDS RZ, [RZ] ;  /* 0x00000000fffff984 */ /* 0x000fe20000000800 */
[----:B------:R-:W-:Y:S01]  /*5e90*/  @!PT LDS RZ, [RZ] ;  /* 0x00000000fffff984 */ /* 0x000fe20000000800 */
[----:B------:R-:W-:Y:S01]  /*5ea0*/  @!PT LDS RZ, [RZ] ;  /* 0x00000000fffff984 */ /* 0x000fe20000000800 */
[----:B------:R1:W-:Y:S01]  /*5eb0*/  @!P1 LDGSTS.E.BYPASS.LTC128B.128 [R221+0x2800], desc[UR20][R138.64] ;  /* 0x028000008add9fae */ /* 0x0003e2000b981a14 */
[-C--:B------:R-:W-:Y:S01]  /*5ec0*/  @!P1 MOV R149, R139.reuse ;  /* 0x0000008b00959202 */ /* 0x080fe20000000f00 */
[----:B------:R-:W-:Y:S01]  /*5ed0*/  @!P1 IMAD.WIDE.U32 R136, R0, 0xa0, R136 ;  /* 0x000000a000889825 */ /* 0x000fe200078e0088 */
[----:B------:R-:W-:Y:S01]  /*5ee0*/  @!UP0 UIMAD UR7, UR11, 0xc0, URZ ;  /* 0x000000c00b0788a4 */ /* 0x000fe2000f8e02ff */
[----:B------:R1:W-:Y:S01]  /*5ef0*/  @P1 STS.128 [R221+0x3000], RZ ;  /* 0x003000ffdd001388 */ /* 0x0003e20000000c00 */
[-C--:B------:R-:W-:Y:S01]  /*5f00*/  @!P1 MOV R151, R139.reuse ;  /* 0x0000008b00979202 */ /* 0x080fe20000000f00 */
[----:B------:R-:W-:Y:S01]  /*5f10*/  @!P1 VIADD R133, R133, UR6 ;  /* 0x0000000685859c36 */ /* 0x000fe20008000000 */
[----:B------:R-:W-:Y:S01]  /*5f20*/  @!UP0 UIMAD UR6, UR11, 0xe0, URZ ;  /* 0x000000e00b0688a4 */ /* 0x000fe2000f8e02ff */
[----:B------:R-:W-:Y:S01]  /*5f30*/  @!PT LDS RZ, [RZ] ;  /* 0x00000000fffff984 */ /* 0x000fe20000000800 */
[----:B------:R-:W-:Y:S01]  /*5f40*/  @!PT LDS RZ, [RZ] ;  /* 0x00000000fffff984 */ /* 0x000fe20000000800 */
[----:B------:R-:W-:Y:S01]  /*5f50*/  @!PT LDS RZ, [RZ] ;  /* 0x00000000fffff984 */ /* 0x000fe20000000800 */
[----:B------:R1:W-:Y:S01]  /*5f60*/  @!P1 LDGSTS.E.BYPASS.LTC128B.128 [R221+0x3000], desc[UR20][R142.64] ;  /* 0x030000008edd9fae */ /* 0x0003e2000b981a14 */
[----:B------:R-:W-:Y:S01]  /*5f70*/  @!P1 IMAD.WIDE.U32 R146, R2, 0xc0, R146 ;  /* 0x000000c002929825 */ /* 0x000fe200078e0092 */
[-C--:B------:R-:W-:Y:S01]  /*5f80*/  @!P1 MOV R153, R139.reuse ;  /* 0x0000008b00999202 */ /* 0x080fe20000000f00 */
[----:B------:R-:W-:Y:S01]  /*5f90*/  @!UP0 UIMAD UR19, UR11, 0x120, URZ ;  /* 0x000001200b1388a4 */ /* 0x000fe2000f8e02ff */
[----:B------:R1:W-:Y:S01]  /*5fa0*/  @P1 STS.128 [R221+0x3800], RZ ;  /* 0x003800ffdd001388 */ /* 0x0003e20000000c00 */
[----:B------:R-:W-:Y:S01]  /*5fb0*/  @!P1 IMAD.WIDE.U32 R148, R0, 0xe0, R148 ;  /* 0x000000e000949825 */ /* 0x000fe200078e0094 */
[----:B------:R-:W-:Y:S01]  /*5fc0*/  @!P1 IADD3 R137, PT, PT, R137, UR14, RZ ;  /* 0x0000000e89899c10 */ /* 0x000fe2000fffe0ff */
[----:B------:R-:W-:Y:S01]  /*5fd0*/  @!UP0 UIMAD UR15, UR11, 0x140, URZ ;  /* 0x000001400b0f88a4 */ /* 0x000fe2000f8e02ff */
[----:B------:R-:W-:Y:S01]  /*5fe0*/  @!PT LDS RZ, [RZ] ;  /* 0x00000000fffff984 */ /* 0x000fe20000000800 */
[----:B------:R-:W-:Y:S01]  /*5ff0*/  @!PT LDS RZ, [RZ] ;  /* 0x00000000fffff984 */ /* 0x000fe20000000800 */
[----:B------:R-:W-:Y:S01]  /*6000*/  @!PT LDS RZ, [RZ] ;  /* 0x00000000fffff984 */ /* 0x000fe20000000800 */
[----:B------:R1:W-:Y:S01]  /*6010*/  @!P1 LDGSTS.E.BYPASS.LTC128B.128 [R221+0x3800], desc[UR20][R140.64] ;  /* 0x038000008cdd9fae */ /* 0x0003e2000b981a14 */
[--C-:B------:R-:W-:Y:S01]  /*6020*/  @!P1 IMAD.MOV.U32 R150, RZ, RZ, R138.reuse ;  /* 0x000000ffff969224 */ /* 0x100fe200078e008a */
[-C--:B------:R-:W-:Y:S01]  /*6030*/  @!P1 MOV R155, R139.reuse ;  /* 0x0000008b009b9202 */ /* 0x080fe20000000f00 */
[----:B------:R-:W-:Y:S01]  /*6040*/  @!P1 IMAD.MOV.U32 R152, RZ, RZ, R138 ;  /* 0x000000ffff989224 */ /* 0x000fe200078e008a */
[----:B------:R1:W-:Y:S01]  /*6050*/  @P1 STS.128 [R221+0x4000], RZ ;  /* 0x004000ffdd001388 */ /* 0x0003e20000000c00 */
[----:B------:R-:W-:Y:S01]  /*6060*/  @!P1 VIADD R147, R147, UR7 ;  /* 0x0000000793939c36 */ /* 0x000fe20008000000 */
[-C--:B------:R-:W-:Y:S01]  /*6070*/  @!P1 MOV R157, R139.reuse ;  /* 0x0000008b009d9202 */ /* 0x080fe20000000f00 */
[----:B------:R-:W-:Y:S01]  /*6080*/  @!P1 IMAD.WIDE.U32 R150, R2, 0x120, R150 ;  /* 0x0000012002969825 */ /* 0x000fe200078e0096 */
[----:B------:R-:W-:Y:S01]  /*6090*/  @!PT LDS RZ, [RZ] ;  /* 0x00000000fffff984 */ /* 0x000fe20000000800 */
[----:B------:R-:W-:Y:S01]  /*60a0*/  @!PT LDS RZ, [RZ] ;  /* 0x00000000fffff984 */ /* 0x000fe20000000800 */
[----:B------:R-:W-:Y:S01]  /*60b0*/  @!PT LDS RZ, [RZ] ;  /* 0x00000000fffff984 */ /* 0x000fe20000000800 */
[----:B------:R1:W-:Y:S01]  /*60c0*/  @!P1 LDGSTS.E.BYPASS.LTC128B.128 [R221+0x4000], desc[UR20][R132.64] ;  /* 0x0400000084dd9fae */ /* 0x0003e2000b981a14 */
[----:B------:R-:W-:Y:S01]  /*60d0*/  @!P1 IADD3 R149, PT, PT, R149, UR6, RZ ;  /* 0x0000000695959c10 */ /* 0x000fe2000fffe0ff */
[----:B------:R-:W-:Y:S01]  /*60e0*/  @!UP0 UIMAD UR14, UR11, 0x160, URZ ;  /* 0x000001600b0e88a4 */ /* 0x000fe2000f8e02ff */
[----:B------:R-:W-:Y:S01]  /*60f0*/  @!P1 IMAD.MOV.U32 R154, RZ, RZ, R138 ;  /* 0x000000ffff9a9224 */ /* 0x000fe200078e008a */
[----:B------:R1:W-:Y:S01]  /*6100*/  @P1 STS.128 [R221+0x4800], RZ ;  /* 0x004800ffdd001388 */ /* 0x0003e20000000c00 */
[----:B------:R-:W-:Y:S01]  /*6110*/  @!P1 IMAD.WIDE.U32 R152, R0, 0x140, R152 ;  /* 0x0000014000989825 */ /* 0x000fe200078e0098 */
[----:B------:R-:W-:Y:S01]  /*6120*/  @!P1 MOV R159, R139 ;  /* 0x0000008b009f9202 */ /* 0x000fe20000000f00 */
[----:B------:R-:W-:Y:S01]  /*6130*/  @!UP0 UIMAD UR7, UR11, 0x180, URZ ;  /* 0x000001800b0788a4 */ /* 0x000fe2000f8e02ff */
[----:B------:R-:W-:Y:S01]  /*6140*/  @!PT LDS RZ, [RZ] ;  /* 0x00000000fffff984 */ /* 0x000fe20000000800 */
[----:B------:R-:W-:Y:S01]  /*6150*/  @!PT LDS RZ, [RZ] ;  /* 0x00000000fffff984 */ /* 0x000fe20000000800 */
[----:B------:R-:W-:Y:S01]  /*6160*/  @!PT LDS RZ, [RZ] ;  /* 0x00000000fffff984 */ /* 0x000fe20000000800 */
[----:B------:R1:W-:Y:S01]  /*6170*/  @!P1 LDGSTS.E.BYPASS.LTC128B.128 [R221+0x4800], desc[UR20][R134.64] ;  /* 0x0480000086dd9fae */ /* 0x0003e2000b981a14 */
[----:B------:R-:W-:Y:S01]  /*6180*/  @!P1 IMAD.MOV.U32 R156, RZ, RZ, R138 ;  /* 0x000000ffff9c9224 */ /* 0x000fe200078e008a */
[----:B------:R-:W-:Y:S01]  /*6190*/  @!UP0 UIMAD UR6, UR11, 0x1a0, URZ ;  /* 0x000001a00b0688a4 */ /* 0x000fe2000f8e02ff */
[----:B------:R-:W-:Y:S01]  /*61a0*/  @!P1 IMAD.WIDE.U32 R154, R2, 0x160, R154 ;  /* 0x00000160029a9825 */ /* 0x000fe200078e009a */
[----:B------:R1:W-:Y:S01]  /*61b0*/  @P1 STS.128 [R221+0x5000], RZ ;  /* 0x005000ffdd001388 */ /* 0x0003e20000000c00 */
[----:B------:R-:W-:-:S02]  /*61c0*/  @!P1 IADD3 R153, PT, PT, R153, UR15, RZ ;  /* 0x0000000f99999c10 */ /* 0x000fc4000fffe0ff */
[----:B------:R-:W-:Y:S01]  /*61d0*/  @!P1 IMAD.MOV.U32 R158, RZ, RZ, R138 ;  /* 0x000000ffff9e9224 */ /* 0x000fe200078e008a */
[----:B------:R-:W-:Y:S01]  /*61e0*/  @!PT LDS RZ, [RZ] ;  /* 0x00000000fffff984 */ /* 0x000fe20000000800 */
[----:B------:R-:W-:Y:S01]  /*61f0*/  @!PT LDS RZ, [RZ] ;  /* 0x00000000fffff984 */ /* 0x000fe20000000800 */
[----:B------:R-:W-:Y:S01]  /*6200*/  @!PT LDS RZ, [RZ] ;  /* 0x00000000fffff984 */ /* 0x000fe20000000800 */
[----:B------:R1:W-:Y:S01]  /*6210*/  @!P1 LDGSTS.E.BYPASS.LTC128B.128 [R221+0x5000], desc[UR20][R136.64] ;  /* 0x0500000088dd9fae */ /* 0x0003e2000b981a14 */
[----:B------:R-:W-:Y:S02]  /*6220*/  @!P1 VIADD R151, R151, UR19 ;  /* 0x0000001397979c36 */ /* 0x000fe40008000000 */
[----:B------:R-:W-:Y:S01]  /*6230*/  @!P1 IMAD.WIDE.U32 R156, R0, 0x180, R156 ;  /* 0x00000180009c9825 */ /* 0x000fe200078e009c */
[----:B------:R1:W-:Y:S03]  /*6240*/  @P1 STS.128 [R221+0x5800], RZ ;  /* 0x005800ffdd001388 */ /* 0x0003e60000000c00 */
[----:B------:R-:W-:Y:S01]  /*6250*/  @!P1 IMAD.WIDE.U32 R158, R2, 0x1a0, R158 ;  /* 0x000001a0029e9825 */ /* 0x000fe200078e009e */
[----:B------:R-:W-:Y:S01]  /*6260*/  @!PT LDS RZ, [RZ] ;  /* 0x00000000fffff984 */ /* 0x000fe20000000800 */
[----:B------:R-:W-:Y:S01]  /*6270*/  @!PT LDS RZ, [RZ] ;  /* 0x00000000fffff984 */ /* 0x000fe20000000800 */
[----:B------:R-:W-:Y:S01]  /*6280*/  @!PT LDS RZ, [RZ] ;  /* 0x00000000fffff984 */ /* 0x000fe20000000800 */
[----:B------:R1:W-:Y:S01]  /*6290*/  @!P1 LDGSTS.E.BYPASS.LTC128B.128 [R221+0x5800], desc[UR20][R146.64] ;  /* 0x0580000092dd9fae */ /* 0x0003e2000b981a14 */
[----:B------:R-:W-:-:S02]  /*62a0*/  @!P1 IADD3 R157, PT, PT, R157, UR7, RZ ;  /* 0x000000079d9d9c10 */ /* 0x000fc4000fffe0ff */
[----:B------:R-:W-:Y:S01]  /*62b0*/  @!P1 VIADD R155, R155, UR14 ;  /* 0x0000000e9b9b9c36 */ /* 0x000fe20008000000 */
[----:B------:R1:W-:Y:S01]  /*62c0*/  @P1 STS.128 [R221+0x6000], RZ ;  /* 0x006000ffdd001388 */ /* 0x0003e20000000c00 */
[----:B------:R-:W-:-:S03]  /*62d0*/  @!P1 VIADD R159, R159, UR6 ;  /* 0x000000069f9f9c36 */ /* 0x000fc60008000000 */
        /* <DEDUP_REMOVED lines=44> */
.L_x_1319:
[----:B------:R-:W-:Y:S05]  /*65a0*/  BSYNC.RECONVERGENT B0 ;  /* 0x0000000000007941 */ /* 0x000fea0003800200 */
.L_x_1318:
[----:B------:R-:W0:Y:S02]  /*65b0*/  LDGDEPBAR ;  /* 0x00000000000079af */ /* 0x000e240000000000 */
.L_x_1315:
[----:B-12---:R-:W-:Y:S01]  /*65c0*/  IMAD.SHL.U32 R133, R226, 0x2, RZ ;  /* 0x00000002e2857824 */ /* 0x006fe200078e00ff */
[----:B------:R-:W1:Y:S01]  /*65d0*/  LDCU UR6, c[0x0][0x45c] ;  /* 0x00008b80ff0677ac */ /* 0x000e620008000800 */
[----:B------:R-:W-:-:S03]  /*65e0*/  IMAD.U32 R0, RZ, RZ, UR4 ;  /* 0x00000004ff007e24 */ /* 0x000fc6000f8e00ff */
[----:B------:R-:W-:Y:S01]  /*65f0*/  LOP3.LUT R133, R133, 0x6, RZ, 0xc0, !PT ;  /* 0x0000000685857812 */ /* 0x000fe200078ec0ff */
[----:B------:R-:W-:-:S04]  /*6600*/  UISETP.GT.AND UP0, UPT, UR4, UR16, UPT ;  /* 0x000000100400728c */ /* 0x000fc8000bf04270 */
[----:B------:R-:W-:-:S04]  /*6610*/  IMAD R0, R0, 0x100, R133 ;  /* 0x0000010000007824 */ /* 0x000fc800078e0285 */
[C---:B------:R-:W-:Y:S01]  /*6620*/  VIADD R2, R0.reuse, 0x1 ;  /* 0x0000000100027836 */ /* 0x040fe20000000000 */
[C---:B------:R-:W-:Y:S01]  /*6630*/  ISETP.GE.AND P4, PT, R0.reuse, R223, PT ;  /* 0x000000df0000720c */ /* 0x040fe20003f86270 */
[----:B------:R-:W-:-:S03]  /*6640*/  VIADD R132, R0, 0x8 ;  /* 0x0000000800847836 */ /* 0x000fc60000000000 */
[CC--:B------:R-:W-:Y:S02]  /*6650*/  ISETP.GE.AND P3, PT, R2.reuse, R224.reuse, PT ;  /* 0x000000e00200720c */ /* 0x0c0fe40003f66270 */
[-C--:B------:R-:W-:Y:S01]  /*6660*/  ISETP.GE.AND P5, PT, R2, R223.reuse, PT ;  /* 0x000000df0200720c */ /* 0x080fe20003fa6270 */
[----:B------:R-:W-:Y:S01]  /*6670*/  VIADD R2, R0, 0x9 ;  /* 0x0000000900027836 */ /* 0x000fe20000000000 */
[CC--:B------:R-:W-:Y:S02]  /*6680*/  ISETP.GE.AND P2, PT, R132.reuse, R224.reuse, PT ;  /* 0x000000e08400720c */ /* 0x0c0fe40003f46270 */
[----:B------:R-:W-:Y:S01]  /*6690*/  ISETP.GE.AND P1, PT, R132, R223, PT ;  /* 0x000000df8400720c */ /* 0x000fe20003f26270 */
[----:B------:R-:W-:Y:S01]  /*66a0*/  VIADD R132, R0, 0x10 ;  /* 0x0000001000847836 */ /* 0x000fe20000000000 */
[----:B------:R-:W-:Y:S02]  /*66b0*/  FSEL R163, R26, -INF , !P4 ;  /* 0xff8000001aa37808 */ /* 0x000fe40006000000 */
[----:B------:R-:W-:Y:S01]  /*66c0*/  FSEL R26, R20, -INF , !P2 ;  /* 0xff800000141a7808 */ /* 0x000fe20005000000 */
[----:B------:R-:W-:Y:S01]  /*66d0*/  VIADD R20, R0, 0x18 ;  /* 0x0000001800147836 */ /* 0x000fe20000000000 */
[----:B------:R-:W-:-:S02]  /*66e0*/  ISETP.GE.AND P4, PT, R2, R224, PT ;  /* 0x000000e00200720c */ /* 0x000fc40003f86270 */
[-C--:B------:R-:W-:Y:S01]  /*66f0*/  ISETP.GE.AND P2, PT, R2, R223.reuse, PT ;  /* 0x000000df0200720c */ /* 0x080fe20003f46270 */
[----:B------:R-:W-:Y:S01]  /*6700*/  VIADD R2, R0, 0x11 ;  /* 0x0000001100027836 */ /* 0x000fe20000000000 */
[----:B------:R-:W-:Y:S02]  /*6710*/  FSEL R161, R22, -INF , !P1 ;  /* 0xff80000016a17808 */ /* 0x000fe40004800000 */
[C---:B------:R-:W-:Y:S02]  /*6720*/  ISETP.GE.AND P1, PT, R132.reuse, R224, PT ;  /* 0x000000e08400720c */ /* 0x040fe40003f26270 */
[----:B------:R-:W-:Y:S02]  /*6730*/  FSEL R133, R21, -INF , !P4 ;  /* 0xff80000015857808 */ /* 0x000fe40006000000 */
[----:B------:R-:W-:Y:S02]  /*6740*/  ISETP.GE.AND P4, PT, R132, R223, PT ;  /* 0x000000df8400720c */ /* 0x000fe40003f86270 */
[----:B------:R-:W-:-:S02]  /*6750*/  FSEL R159, R23, -INF , !P2 ;  /* 0xff800000179f7808 */ /* 0x000fc40005000000 */
[----:B------:R-:W-:Y:S02]  /*6760*/  FSEL R137, R16, -INF , !P1 ;  /* 0xff80000010897808 */ /* 0x000fe40004800000 */
[CC--:B------:R-:W-:Y:S02]  /*6770*/  ISETP.GE.AND P2, PT, R2.reuse, R224.reuse, PT ;  /* 0x000000e00200720c */ /* 0x0c0fe40003f46270 */
[-C--:B------:R-:W-:Y:S01]  /*6780*/  ISETP.GE.AND P1, PT, R2, R223.reuse, PT ;  /* 0x000000df0200720c */ /* 0x080fe20003f26270 */
[----:B------:R-:W-:Y:S01]  /*6790*/  VIADD R2, R0, 0x19 ;  /* 0x0000001900027836 */ /* 0x000fe20000000000 */
[----:B------:R-:W-:Y:S02]  /*67a0*/  FSEL R18, R18, -INF , !P4 ;  /* 0xff80000012127808 */ /* 0x000fe40006000000 */
[----:B------:R-:W-:Y:S02]  /*67b0*/  ISETP.GE.AND P4, PT, R20, R224, PT ;  /* 0x000000e01400720c */ /* 0x000fe40003f86270 */
[----:B------:R-:W-:Y:S01]  /*67c0*/  FSEL R136, R17, -INF , !P2 ;  /* 0xff80000011887808 */ /* 0x000fe20005000000 */
[----:B------:R-:W-:Y:S01]  /*67d0*/  VIADD R17, R0, 0x20 ;  /* 0x0000002000117836 */ /* 0x000fe20000000000 */
[----:B------:R-:W-:-:S02]  /*67e0*/  ISETP.GE.AND P2, PT, R20, R223, PT ;  /* 0x000000df1400720c */ /* 0x000fc40003f46270 */
[----:B------:R-:W-:Y:S02]  /*67f0*/  FSEL R16, R19, -INF , !P1 ;  /* 0xff80000013107808 */ /* 0x000fe40004800000 */
[-C--:B------:R-:W-:Y:S02]  /*6800*/  ISETP.GE.AND P1, PT, R2, R224.reuse, PT ;  /* 0x000000e00200720c */ /* 0x080fe40003f26270 */
[----:B------:R-:W-:Y:S01]  /*6810*/  FSEL R134, R12, -INF , !P4 ;  /* 0xff8000000c867808 */ /* 0x000fe20006000000 */
[----:B------:R-:W-:Y:S01]  /*6820*/  VIADD R12, R0, 0x28 ;  /* 0x00000028000c7836 */ /* 0x000fe20000000000 */
[----:B------:R-:W-:Y:S01]  /*6830*/  ISETP.GE.AND P4, PT, R2, R223, PT ;  /* 0x000000df0200720c */ /* 0x000fe20003f86270 */
[----:B------:R-:W-:Y:S01]  /*6840*/  VIADD R2, R0, 0x21 ;  /* 0x0000002100027836 */ /* 0x000fe20000000000 */
[----:B------:R-:W-:Y:S02]  /*6850*/  FSEL R132, R14, -INF , !P2 ;  /* 0xff8000000e847808 */ /* 0x000fe40005000000 */
        /* <DEDUP_REMOVED lines=10> */
[-C--:B------:R-:W-:Y:S02]  /*6900*/  ISETP.GE.AND P1, PT, R12, R224.reuse, PT ;  /* 0x000000e00c00720c */ /* 0x080fe40003f26270 */
[----:B------:R-:W-:Y:S02]  /*6910*/  FSEL R142, R9, -INF , !P4 ;  /* 0xff800000098e7808 */ /* 0x000fe40006000000 */
[----:B------:R-:W-:Y:S02]  /*6920*/  FSEL R139, R11, -INF , !P2 ;  /* 0xff8000000b8b7808 */ /* 0x000fe40005000000 */
[----:B------:R-:W-:Y:S01]  /*6930*/  FSEL R143, R4, -INF , !P1 ;  /* 0xff800000048f7808 */ /* 0x000fe20004800000 */
[----:B------:R-:W-:Y:S01]  /*6940*/  VIADD R4, R0, 0x38 ;  /* 0x0000003800047836 */ /* 0x000fe20000000000 */
[----:B------:R-:W-:Y:S02]  /*6950*/  ISETP.GE.AND P4, PT, R12, R223, PT ;  /* 0x000000df0c00720c */ /* 0x000fe40003f86270 */
[----:B------:R-:W-:-:S02]  /*6960*/  ISETP.GE.AND P2, PT, R2, R224, PT ;  /* 0x000000e00200720c */ /* 0x000fc40003f46270 */
[-C--:B------:R-:W-:Y:S01]  /*6970*/  ISETP.GE.AND P1, PT, R2, R223.reuse, PT ;  /* 0x000000df0200720c */ /* 0x080fe20003f26270 */
[----:B------:R-:W-:Y:S01]  /*6980*/  VIADD R2, R0, 0x31 ;  /* 0x0000003100027836 */ /* 0x000fe20000000000 */
[----:B------:R-:W-:Y:S02]  /*6990*/  FSEL R138, R6, -INF , !P4 ;  /* 0xff800000068a7808 */ /* 0x000fe40006000000 */
[----:B------:R-:W-:Y:S02]  /*69a0*/  ISETP.GE.AND P4, PT, R8, R224, PT ;  /* 0x000000e00800720c */ /* 0x000fe40003f86270 */
[----:B------:R-:W-:Y:S01]  /*69b0*/  FSEL R144, R5, -INF , !P2 ;  /* 0xff80000005907808 */ /* 0x000fe20005000000 */
[----:B------:R-:W-:Y:S01]  /*69c0*/  VIADD R5, R0, 0xd0 ;  /* 0x000000d000057836 */ /* 0x000fe20000000000 */
[----:B------:R-:W-:Y:S02]  /*69d0*/  FSEL R141, R7, -INF , !P1 ;  /* 0xff800000078d7808 */ /* 0x000fe40004800000 */
[----:B------:R-:W-:-:S02]  /*69e0*/  ISETP.GE.AND P2, PT, R8, R223, PT ;  /* 0x000000df0800720c */ /* 0x000fc40003f46270 */
[-C--:B------:R-:W-:Y:S02]  /*69f0*/  ISETP.GE.AND P1, PT, R2, R224.reuse, PT ;  /* 0x000000e00200720c */ /* 0x080fe40003f26270 */
[----:B------:R-:W-:Y:S02]  /*6a00*/  FSEL R152, R128, -INF , !P4 ;  /* 0xff80000080987808 */ /* 0x000fe40006000000 */
        /* <DEDUP_REMOVED lines=13> */
[CC--:B------:R-:W-:Y:S02]  /*6ae0*/  ISETP.GE.AND P1, PT, R4.reuse, R224.reuse, PT ;  /* 0x000000e00400720c */ /* 0x0c0fe40003f26270 */
        /* <DEDUP_REMOVED lines=16> */
[----:B------:R-:W-:Y:S01]  /*6bf0*/  ISETP.GE.AND P4, PT, R2, R223, PT ;  /* 0x000000df0200720c */ /* 0x000fe20003f86270 */
[----:B------:R-:W-:Y:S01]  /*6c00*/  VIADD R2, R0, 0x51 ;  /* 0x0000005100027836 */ /* 0x000fe20000000000 */
[----:B------:R-:W-:Y:S02]  /*6c10*/  FSEL R154, R118, -INF , !P2 ;  /* 0xff800000769a7808 */ /* 0x000fe40005000000 */
[----:B------:R-:W-:Y:S01]  /*6c20*/  FSEL R160, R117, -INF , !P1 ;  /* 0xff80000075a07808 */ /* 0x000fe20004800000 */
[----:B------:R-:W-:Y:S01]  /*6c30*/  IMAD.IADD R117, R220, 0x1, R3 ;  /* 0x00000001dc757824 */ /* 0x000fe200078e0203 */
        /* <DEDUP_REMOVED lines=148> */
[----:B------:R-:W-:Y:S02]  /*7580*/  FSEL R85, R57, -INF , !P1 ;  /* 0xff80000039557808 */ /* 0x000fe40004800000 */
[----:B------:R-:W-:-:S02]  /*7590*/  FSEL R84, R56, -INF , !P4 ;  /* 0xff80000038547808 */ /* 0x000fc40006000000 */
[C---:B------:R-:W-:Y:S02]  /*75a0*/  ISETP.GE.AND P2, PT, R4.reuse, R224, PT ;  /* 0x000000e00400720c */ /* 0x040fe40003f46270 */
[-C--:B------:R-:W-:Y:S02]  /*75b0*/  ISETP.GE.AND P1, PT, R4, R223.reuse, PT ;  /* 0x000000df0400720c */ /* 0x080fe40003f26270 */
[----:B------:R-:W-:Y:S02]  /*75c0*/  FMNMX3.FTZ R7, R163, R6, R161, !PT ;  /* 0x00000006a3077276 */ /* 0x000fe400078100a1 */
[----:B------:R-:W-:Y:S01]  /*75d0*/  ISETP.GE.AND P4, PT, R2, R223, PT ;  /* 0x000000df0200720c */ /* 0x000fe20003f86270 */
[----:B------:R-:W-:Y:S01]  /*75e0*/  VIADD R2, R0, 0xc9 ;  /* 0x000000c900027836 */ /* 0x000fe20000000000 */
[----:B------:R-:W-:Y:S02]  /*75f0*/  FSEL R4, R25, -INF , !P3 ;  /* 0xff80000019047808 */ /* 0x000fe40005800000 */
[----:B------:R-:W-:-:S02]  /*7600*/  FSEL R24, R24, -INF , !P5 ;  /* 0xff80000018187808 */ /* 0x000fc40006800000 */
[----:B------:R-:W-:Y:S02]  /*7610*/  FMNMX3.FTZ R7, R7, R159, R18, !PT ;  /* 0x0000009f07077276 */ /* 0x000fe40007810012 */
[----:B------:R-:W-:Y:S02]  /*7620*/  FMNMX3.FTZ R8, R24, R4, R26, !PT ;  /* 0x0000000418087276 */ /* 0x000fe4000781001a */
[----:B------:R-:W-:Y:S02]  /*7630*/  FSEL R87, R59, -INF , !P4 ;  /* 0xff8000003b577808 */ /* 0x000fe40006000000 */
[C---:B------:R-:W-:Y:S02]  /*7640*/  ISETP.GE.AND P4, PT, R2.reuse, R224, PT ;  /* 0x000000e00200720c */ /* 0x040fe40003f86270 */
[----:B------:R-:W-:Y:S02]  /*7650*/  ISETP.GE.AND P3, PT, R2, R223, PT ;  /* 0x000000df0200720c */ /* 0x000fe40003f66270 */
[----:B------:R-:W-:-:S02]  /*7660*/  FMNMX3.FTZ R2, R7, R16, R132, !PT ;  /* 0x0000001007027276 */ /* 0x000fc40007810084 */
[----:B------:R-:W-:Y:S02]  /*7670*/  FMNMX3.FTZ R7, R8, R133, R137, !PT ;  /* 0x0000008508077276 */ /* 0x000fe40007810089 */
[----:B------:R-:W-:Y:S02]  /*7680*/  FSEL R88, R52, -INF , !P2 ;  /* 0xff80000034587808 */ /* 0x000fe40005000000 */
[----:B------:R-:W-:Y:S02]  /*7690*/  FMNMX3.FTZ R2, R2, R157, R145, !PT ;  /* 0x0000009d02027276 */ /* 0x000fe40007810091 */
        /* <DEDUP_REMOVED lines=8> */
[C---:B------:R-:W-:Y:S02]  /*7720*/  ISETP.GE.AND P1, PT, R5.reuse, R224, PT ;  /* 0x000000e00500720c */ /* 0x040fe40003f26270 */
[----:B------:R-:W-:-:S02]  /*7730*/  ISETP.GE.AND P4, PT, R5, R223, PT ;  /* 0x000000df0500720c */ /* 0x000fc40003f86270 */
[----:B------:R-:W-:Y:S01]  /*7740*/  FMNMX3.FTZ R5, R2, R141, R147, !PT ;  /* 0x0000008d02057276 */ /* 0x000fe20007810093 */
[----:B------:R-:W-:Y:S01]  /*7750*/  VIADD R2, R0, 0xd8 ;  /* 0x000000d800027836 */ /* 0x000fe20000000000 */
        /* <DEDUP_REMOVED lines=80> */
[C---:B------:R-:W-:Y:S01]  /*7c60*/  VIADD R2, R0.reuse, 0xf8 ;  /* 0x000000f800027836 */ /* 0x040fe20000000000 */
[----:B------:R-:W-:Y:S01]  /*7c70*/  FMNMX3.FTZ R5, R5, R95, R98, !PT ;  /* 0x0000005f05057276 */ /* 0x000fe20007810062 */
[----:B------:R-:W-:Y:S01]  /*7c80*/  VIADD R0, R0, 0xf9 ;  /* 0x000000f900007836 */ /* 0x000fe20000000000 */
[----:B------:R-:W-:Y:S02]  /*7c90*/  FMNMX3.FTZ R7, R7, R89, R92, !PT ;  /* 0x0000005907077276 */ /* 0x000fe4000781005c */
[----:B------:R-:W-:Y:S02]  /*7ca0*/  FMNMX3.FTZ R5, R5, R99, R102, !PT ;  /* 0x0000006305057276 */ /* 0x000fe40007810066 */
[----:B------:R-:W-:Y:S02]  /*7cb0*/  FMNMX3.FTZ R7, R7, R93, R96, !PT ;  /* 0x0000005d07077276 */ /* 0x000fe40007810060 */
[----:B------:R-:W-:-:S02]  /*7cc0*/  FSEL R110, R34, -INF , !P1 ;  /* 0xff800000226e7808 */ /* 0x000fc40004800000 */
[----:B------:R-:W-:Y:S02]  /*7cd0*/  FSEL R107, R39, -INF , !P2 ;  /* 0xff800000276b7808 */ /* 0x000fe40005000000 */
[-C--:B------:R-:W-:Y:S02]  /*7ce0*/  ISETP.GE.AND P1, PT, R0, R223.reuse, PT ;  /* 0x000000df0000720c */ /* 0x080fe40003f26270 */
[----:B------:R-:W-:Y:S02]  /*7cf0*/  ISETP.GE.AND P2, PT, R2, R223, PT ;  /* 0x000000df0200720c */ /* 0x000fe40003f46270 */
[----:B------:R-:W-:Y:S02]  /*7d00*/  FMNMX3.FTZ R5, R5, R103, R106, !PT ;  /* 0x0000006705057276 */ /* 0x000fe4000781006a */
[----:B------:R-:W-:Y:S02]  /*7d10*/  FMNMX3.FTZ R7, R7, R97, R100, !PT ;  /* 0x0000006107077276 */ /* 0x000fe40007810064 */
[----:B------:R-:W-:-:S02]  /*7d20*/  FSEL R111, R31, -INF , !P1 ;  /* 0xff8000001f6f7808 */ /* 0x000fc40004800000 */
[----:B------:R-:W-:Y:S02]  /*7d30*/  FSEL R109, R35, -INF , !P3 ;  /* 0xff800000236d7808 */ /* 0x000fe40005800000 */
[----:B------:R-:W-:Y:S02]  /*7d40*/  FSEL R112, R30, -INF , !P2 ;  /* 0xff8000001e707808 */ /* 0x000fe40005000000 */
[----:B------:R-:W-:Y:S02]  /*7d50*/  FMNMX3.FTZ R5, R5, R107, R110, !PT ;  /* 0x0000006b05057276 */ /* 0x000fe4000781006e */
[-C--:B------:R-:W-:Y:S02]  /*7d60*/  ISETP.GE.AND P1, PT, R0, R224.reuse, PT ;  /* 0x000000e00000720c */ /* 0x080fe40003f26270 */
[----:B------:R-:W-:Y:S02]  /*7d70*/  ISETP.GE.AND P2, PT, R2, R224, PT ;  /* 0x000000e00200720c */ /* 0x000fe40003f46270 */
[----:B------:R-:W-:-:S02]  /*7d80*/  FSEL R114, R32, -INF , !P5 ;  /* 0xff80000020727808 */ /* 0x000fc40006800000 */
[----:B------:R-:W-:Y:S02]  /*7d90*/  FMNMX3.FTZ R0, R7, R101, R104, !PT ;  /* 0x0000006507007276 */ /* 0x000fe40007810068 */
[----:B------:R-:W-:Y:S02]  /*7da0*/  FMNMX3.FTZ R8, R5, R109, R112, !PT ;  /* 0x0000006d05087276 */ /* 0x000fe40007810070 */
[----:B------:R-:W-:Y:S02]  /*7db0*/  FSEL R113, R33, -INF , !P4 ;  /* 0xff80000021717808 */ /* 0x000fe40006000000 */
[----:B------:R-:W-:Y:S02]  /*7dc0*/  FSEL R116, R28, -INF , !P2 ;  /* 0xff8000001c747808 */ /* 0x000fe40005000000 */
[----:B------:R-:W-:Y:S02]  /*7dd0*/  FMNMX3.FTZ R0, R0, R105, R114, !PT ;  /* 0x0000006900007276 */ /* 0x000fe40007810072 */
[----:B------:R-:W-:-:S02]  /*7de0*/  FMNMX.FTZ R8, R111, R8, !PT ;  /* 0x000000086f087209 */ /* 0x000fc40007810000 */
[----:B------:R-:W-:Y:S02]  /*7df0*/  FSEL R128, R29, -INF , !P1 ;  /* 0xff8000001d807808 */ /* 0x000fe40004800000 */
[----:B------:R-:W-:Y:S01]  /*7e00*/  FMNMX3.FTZ R5, R0, R113, R116, !PT ;  /* 0x0000007100057276 */ /* 0x000fe20007810074 */
[----:B------:R-:W2:Y:S01]  /*7e10*/  SHFL.BFLY PT, R7, R8, 0x2, 0x1f ;  /* 0x0c401f0008077f89 */ /* 0x000ea200000e0000 */
[----:B------:R-:W-:Y:S02]  /*7e20*/  LEA R117, R117, UR5, 0x1 ;  /* 0x0000000575757c11 */ /* 0x000fe4000f8e08ff */
[----:B------:R-:W-:-:S03]  /*7e30*/  FMNMX.FTZ R10, R128, R5, !PT ;  /* 0x00000005800a7209 */ /* 0x000fc60007810000 */
[----:B------:R-:W-:Y:S01]  /*7e40*/  LDSM.16.MT88.4 R20, [R117+0xa000] ;  /* 0x00a000007514783b */ /* 0x000fe20000004200 */
[C-C-:B------:R-:W-:Y:S02]  /*7e50*/  IMAD.IADD R115, R193.reuse, 0x1, R117.reuse ;  /* 0x00000001c1737824 */ /* 0x140fe400078e0275 */
[----:B------:R-:W-:Y:S01]  /*7e60*/  IMAD.IADD R118, R208, 0x1, R117 ;  /* 0x00000001d0767824 */ /* 0x000fe200078e0275 */
[----:B------:R-:W3:Y:S03]  /*7e70*/  SHFL.BFLY PT, R5, R10, 0x2, 0x1f ;  /* 0x0c401f000a057f89 */ /* 0x000ee600000e0000 */
[----:B------:R-:W-:Y:S01]  /*7e80*/  IMAD.IADD R108, R193, 0x1, R118 ;  /* 0x00000001c16c7824 */ /* 0x000fe200078e0276 */
[----:B------:R-:W-:Y:S04]  /*7e90*/  LDSM.16.MT88.4 R12, [R115+0xa000] ;  /* 0x00a00000730c783b */ /* 0x000fe80000004200 */
[----:B------:R-:W-:Y:S04]  /*7ea0*/  LDSM.16.MT88.4 R32, [R108+0xa000] ;  /* 0x00a000006c20783b */ /* 0x000fe80000004200 */
[----:B------:R-:W-:Y:S01]  /*7eb0*/  LDSM.16.MT88.4 R28, [R117+0xa800] ;  /* 0x00a80000751c783b */ /* 0x000fe20000004200 */
[----:B--2---:R-:W-:-:S03]  /*7ec0*/  FMNMX.FTZ R7, R8, R7, !PT ;  /* 0x0000000708077209 */ /* 0x004fc60007810000 */
[----:B------:R-:W-:Y:S04]  /*7ed0*/  LDSM.16.MT88.4 R52, [R115+0xa800] ;  /* 0x00a800007334783b */ /* 0x000fe80000004200 */
[----:B------:R-:W2:Y:S01]  /*7ee0*/  SHFL.BFLY PT, R0, R7, 0x1, 0x1f ;  /* 0x0c201f0007007f89 */ /* 0x000ea200000e0000 */
[----:B---3--:R-:W-:-:S03]  /*7ef0*/  FMNMX.FTZ R5, R10, R5, !PT ;  /* 0x000000050a057209 */ /* 0x008fc60007810000 */
[----:B------:R-:W-:Y:S04]  /*7f00*/  LDSM.16.MT88.4 R56, [R118+0xa800] ;  /* 0x00a800007638783b */ /* 0x000fe80000004200 */
[----:B------:R-:W3:Y:S04]  /*7f10*/  SHFL.BFLY PT, R2, R5, 0x1, 0x1f ;  /* 0x0c201f0005027f89 */ /* 0x000ee800000e0000 */
[----:B------:R-:W-:Y:S01]  /*7f20*/  LDSM.16.MT88.4 R48, [R117+0xb000] ;  /* 0x00b000007530783b */ /* 0x000fe20000004200 */
[----:B--2---:R-:W-:-:S04]  /*7f30*/  FMNMX.FTZ R0, R7, R0, !PT ;  /* 0x0000000007007209 */ /* 0x004fc80007810000 */
[C---:B------:R-:W-:Y:S01]  /*7f40*/  FSETP.NEU.FTZ.AND P1, PT, R0.reuse, -INF , PT ;  /* 0xff8000000000780b */ /* 0x040fe20003f3d000 */
[----:B-1----:R-:W-:Y:S01]  /*7f50*/  FMUL.FTZ R123, R0, UR6 ;  /* 0x00000006007b7c20 */ /* 0x002fe20008410000 */
[----:B---3--:R-:W-:-:S04]  /*7f60*/  FMNMX.FTZ R2, R5, R2, !PT ;  /* 0x0000000205027209 */ /* 0x008fc80007810000 */
[----:B------:R-:W-:Y:S02]  /*7f70*/  FSEL R123, R123, RZ, P1 ;  /* 0x000000ff7b7b7208 */ /* 0x000fe40000800000 */
        /* <DEDUP_REMOVED lines=9> */
[----:B------:R-:W-:Y:S01]  /*8010*/  FFMA.FTZ R130, R157, UR6, -R123 ;  /* 0x000000069d827c23 */ /* 0x000fe2000801087b */
[--C-:B------:R-:W-:Y:S01]  /*8020*/  FFMA.FTZ R126, R4, UR6, -R129.reuse ;  /* 0x00000006047e7c23 */ /* 0x100fe20008010881 */
[--C-:B------:R-:W-:Y:S01]  /*8030*/  FFMA.FTZ R127, R24, UR6, -R129.reuse ;  /* 0x00000006187f7c23 */ /* 0x100fe20008010881 */
[----:B------:R-:W1:Y:S01]  /*8040*/  LDSM.16.MT88.4 R4, [R118+0xa000] ;  /* 0x00a000007604783b */ /* 0x000e620000004200 */
[--C-:B------:R-:W-:Y:S01]  /*8050*/  FFMA.FTZ R125, R26, UR6, -R129.reuse ;  /* 0x000000061a7d7c23 */ /* 0x100fe20008010881 */
[--C-:B------:R-:W-:Y:S01]  /*8060*/  FFMA.FTZ R124, R133, UR6, -R129.reuse ;  /* 0x00000006857c7c23 */ /* 0x100fe20008010881 */
[----:B------:R-:W2:Y:S01]  /*8070*/  MUFU.EX2 R122, R122 ;  /* 0x0000007a007a7308 */ /* 0x000ea20000000800 */
[----:B------:R-:W-:Y:S01]  /*8080*/  FFMA.FTZ R36, R134, UR6, -R129 ;  /* 0x0000000686247c23 */ /* 0x000fe20008010881 */
[----:B------:R-:W-:Y:S01]  /*8090*/  FFMA.FTZ R133, R18, UR6, -R123 ;  /* 0x0000000612857c23 */ /* 0x000fe2000801087b */
[--C-:B------:R-:W-:Y:S01]  /*80a0*/  FFMA.FTZ R137, R137, UR6, -R129.reuse ;  /* 0x0000000689897c23 */ /* 0x100fe20008010881 */
[----:B------:R-:W-:Y:S01]  /*80b0*/  MUFU.EX2 R120, R120 ;  /* 0x0000007800787308 */ /* 0x000fe20000000800 */
[--C-:B------:R-:W-:Y:S01]  /*80c0*/  FFMA.FTZ R136, R136, UR6, -R129.reuse ;  /* 0x0000000688887c23 */ /* 0x100fe20008010881 */
[----:B------:R-:W-:Y:S01]  /*80d0*/  FFMA.FTZ R134, R135, UR6, -R129 ;  /* 0x0000000687867c23 */ /* 0x000fe20008010881 */
[--C-:B------:R-:W-:Y:S01]  /*80e0*/  FFMA.FTZ R37, R16, UR6, -R123.reuse ;  /* 0x0000000610257c23 */ /* 0x100fe2000801087b */
[----:B------:R-:W3:Y:S01]  /*80f0*/  MUFU.EX2 R119, R119 ;  /* 0x0000007700777308 */ /* 0x000ee20000000800 */
[--C-:B------:R-:W-:Y:S01]  /*8100*/  FFMA.FTZ R157, R138, UR6, -R123.reuse ;  /* 0x000000068a9d7c23 */ /* 0x100fe2000801087b */
[----:B------:R-:W-:Y:S01]  /*8110*/  FFMA.FTZ R163, R145, UR6, -R123 ;  /* 0x0000000691a37c23 */ /* 0x000fe2000801087b */
[--C-:B------:R-:W-:Y:S01]  /*8120*/  FFMA.FTZ R145, R142, UR6, -R129.reuse ;  /* 0x000000068e917c23 */ /* 0x100fe20008010881 */
[----:B------:R-:W-:Y:S01]  /*8130*/  MUFU.EX2 R127, R127 ;  /* 0x0000007f007f7308 */ /* 0x000fe20000000800 */
[--C-:B------:R-:W-:Y:S01]  /*8140*/  FFMA.FTZ R143, R143, UR6, -R129.reuse ;  /* 0x000000068f8f7c23 */ /* 0x100fe20008010881 */
[----:B--2---:R-:W-:Y:S01]  /*8150*/  F2FP.F16.F32.PACK_AB R41, R121, R122 ;  /* 0x0000007a7929723e */ /* 0x004fe200000000ff */
[----:B------:R-:W-:Y:S01]  /*8160*/  FFMA.FTZ R144, R144, UR6, -R129 ;  /* 0x0000000690907c23 */ /* 0x000fe20008010881 */
[----:B------:R-:W2:Y:S01]  /*8170*/  MUFU.EX2 R126, R126 ;  /* 0x0000007e007e7308 */ /* 0x000ea20000000800 */
[----:B------:R-:W-:Y:S01]  /*8180*/  FFMA.FTZ R159, R141, UR6, -R123 ;  /* 0x000000068d9f7c23 */ /* 0x000fe2000801087b */
[----:B------:R-:W-:Y:S01]  /*8190*/  FFMA.FTZ R161, R140, UR6, -R129 ;  /* 0x000000068ca17c23 */ /* 0x000fe20008010881 */
[--C-:B------:R-:W-:Y:S01]  /*81a0*/  FFMA.FTZ R146, R146, UR6, -R123.reuse ;  /* 0x0000000692927c23 */ /* 0x100fe2000801087b */
[----:B------:R-:W-:Y:S01]  /*81b0*/  MUFU.EX2 R125, R125 ;  /* 0x0000007d007d7308 */ /* 0x000fe20000000800 */
[----:B------:R-:W-:Y:S01]  /*81c0*/  FFMA.FTZ R149, R149, UR6, -R123 ;  /* 0x0000000695957c23 */ /* 0x000fe2000801087b */
[----:B---3--:R-:W-:Y:S01]  /*81d0*/  F2FP.F16.F32.PACK_AB R43, R119, R120 ;  /* 0x00000078772b723e */ /* 0x008fe200000000ff */
[--C-:B------:R-:W-:Y:S01]  /*81e0*/  FFMA.FTZ R152, R152, UR6, -R129.reuse ;  /* 0x0000000698987c23 */ /* 0x100fe20008010881 */
[----:B------:R-:W3:Y:S01]  /*81f0*/  MUFU.EX2 R124, R124 ;  /* 0x0000007c007c7308 */ /* 0x000ee20000000800 */
[----:B------:R-:W-:Y:S01]  /*8200*/  FFMA.FTZ R153, R153, UR6, -R129 ;  /* 0x0000000699997c23 */ /* 0x000fe20008010881 */
[----:B------:R-:W-:Y:S01]  /*8210*/  FFMA.FTZ R155, R155, UR6, -R123 ;  /* 0x000000069b9b7c23 */ /* 0x000fe2000801087b */
[----:B------:R-:W-:Y:S01]  /*8220*/  FFMA.FTZ R160, R160, UR6, -R129 ;  /* 0x00000006a0a07c23 */ /* 0x000fe20008010881 */
[----:B------:R-:W-:Y:S01]  /*8230*/  MUFU.EX2 R133, R133 ;  /* 0x0000008500857308 */ /* 0x000fe20000000800 */
[--C-:B------:R-:W-:Y:S01]  /*8240*/  FFMA.FTZ R252, R252, UR6, -R123.reuse ;  /* 0x00000006fcfc7c23 */ /* 0x100fe2000801087b */
[----:B--2---:R-:W-:Y:S01]  /*8250*/  F2FP.F16.F32.PACK_AB R40, R126, R127 ;  /* 0x0000007f7e28723e */ /* 0x004fe200000000ff */
[----:B------:R-:W-:Y:S01]  /*8260*/  FFMA.FTZ R250, R250, UR6, -R123 ;  /* 0x00000006fafa7c23 */ /* 0x000fe2000801087b */
[----:B------:R-:W2:Y:S01]  /*8270*/  MUFU.EX2 R132, R37 ;  /* 0x0000002500847308 */ /* 0x000ea20000000800 */
[--C-:B------:R-:W-:Y:S01]  /*8280*/  FFMA.FTZ R169, R178, UR6, -R129.reuse ;  /* 0x00000006b2a97c23 */ /* 0x100fe20008010881 */
[----:B------:R-:W-:Y:S01]  /*8290*/  FFMA.FTZ R167, R180, UR6, -R129 ;  /* 0x00000006b4a77c23 */ /* 0x000fe20008010881 */
[----:B------:R-:W-:Y:S01]  /*82a0*/  FFMA.FTZ R165, R174, UR6, -R123 ;  /* 0x00000006aea57c23 */ /* 0x000fe2000801087b */
[----:B------:R-:W-:Y:S01]  /*82b0*/  MUFU.EX2 R131, R131 ;  /* 0x0000008300837308 */ /* 0x000fe20000000800 */
[----:B------:R-:W-:Y:S01]  /*82c0*/  FFMA.FTZ R180, R240, UR6, -R129 ;  /* 0x00000006f0b47c23 */ /* 0x000fe20008010881 */
[----:B---3--:R-:W-:Y:S01]  /*82d0*/  F2FP.F16.F32.PACK_AB R42, R124, R125 ;  /* 0x0000007d7c2a723e */ /* 0x008fe200000000ff */
[--C-:B------:R-:W-:Y:S01]  /*82e0*/  FFMA.FTZ R246, R246, UR6, -R123.reuse ;  /* 0x00000006f6f67c23 */ /* 0x100fe2000801087b */
[----:B------:R-:W-:Y:S01]  /*82f0*/  MUFU.EX2 R130, R130 ;  /* 0x0000008200827308 */ /* 0x000fe20000000800 */
[--C-:B------:R-:W-:Y:S01]  /*8300*/  FFMA.FTZ R244, R244, UR6, -R123.reuse ;  /* 0x00000006f4f47c23 */ /* 0x100fe2000801087b */
[--C-:B------:R-:W-:Y:S01]  /*8310*/  FFMA.FTZ R171, R186, UR6, -R123.reuse ;  /* 0x00000006baab7c23 */ /* 0x100fe2000801087b */
[----:B------:R-:W-:Y:S01]  /*8320*/  FFMA.FTZ R173, R196, UR6, -R123 ;  /* 0x00000006c4ad7c23 */ /* 0x000fe2000801087b */
[----:B------:R-:W-:Y:S01]  /*8330*/  MUFU.EX2 R137, R137 ;  /* 0x0000008900897308 */ /* 0x000fe20000000800 */
[C---:B------:R-:W-:Y:S01]  /*8340*/  HMMA.16816.F32 R24, R40.reuse, R20, RZ ;  /* 0x000000142818723c */ /* 0x040fe200000018ff */
[--C-:B------:R-:W-:Y:S01]  /*8350*/  FFMA.FTZ R175, R218, UR6, -R129.reuse ;  /* 0x00000006daaf7c23 */ /* 0x100fe20008010881 */
[--C-:B------:R-:W-:Y:S01]  /*8360*/  FFMA.FTZ R177, R202, UR6, -R129.reuse ;  /* 0x00000006cab17c23 */ /* 0x100fe20008010881 */
[----:B------:R-:W3:Y:S01]  /*8370*/  MUFU.EX2 R136, R136 ;  /* 0x0000008800887308 */ /* 0x000ee20000000800 */
[----:B------:R-:W-:Y:S01]  /*8380*/  FFMA.FTZ R206, R206, UR6, -R129 ;  /* 0x00000006cece7c23 */ /* 0x000fe20008010881 */
[--C-:B------:R-:W-:Y:S01]  /*8390*/  FFMA.FTZ R238, R238, UR6, -R123.reuse ;  /* 0x00000006eeee7c23 */ /* 0x100fe2000801087b */
[----:B------:R-:W-:Y:S01]  /*83a0*/  FFMA.FTZ R236, R236, UR6, -R123 ;  /* 0x00000006ecec7c23 */ /* 0x000fe2000801087b */
[----:B------:R4:W-:Y:S01]  /*83b0*/  MUFU.EX2 R135, R36 ;  /* 0x0000002400877308 */ /* 0x0009e20000000800 */
[C---:B------:R-:W-:Y:S01]  /*83c0*/  HMMA.16816.F32 R20, R40.reuse, R22, RZ ;  /* 0x000000162814723c */ /* 0x040fe200000018ff */
[--C-:B------:R-:W-:Y:S01]  /*83d0*/  FFMA.FTZ R228, R228, UR6, -R129.reuse ;  /* 0x00000006e4e47c23 */ /* 0x100fe20008010881 */
[----:B------:R-:W-:Y:S01]  /*83e0*/  FFMA.FTZ R185, R198, UR6, -R129 ;  /* 0x00000006c6b97c23 */ /* 0x000fe20008010881 */
[----:B------:R-:W5:Y:S01]  /*83f0*/  MUFU.EX2 R134, R134 ;  /* 0x0000008600867308 */ /* 0x000f620000000800 */
[--C-:B------:R-:W-:Y:S01]  /*8400*/  FFMA.FTZ R179, R216, UR6, -R123.reuse ;  /* 0x00000006d8b37c23 */ /* 0x100fe2000801087b */
[----:B------:R-:W-:Y:S01]  /*8410*/  FFMA.FTZ R181, R210, UR6, -R123 ;  /* 0x00000006d2b57c23 */ /* 0x000fe2000801087b */
[--C-:B------:R-:W-:Y:S01]  /*8420*/  FFMA.FTZ R183, R200, UR6, -R129.reuse ;  /* 0x00000006c8b77c23 */ /* 0x100fe20008010881 */
[----:B------:R2:W-:Y:S01]  /*8430*/  MUFU.EX2 R141, R157 ;  /* 0x0000009d008d7308 */ /* 0x0005e20000000800 */
[C---:B------:R-:W-:Y:S01]  /*8440*/  HMMA.16816.F32 R16, R40.reuse, R12, RZ ;  /* 0x0000000c2810723c */ /* 0x040fe200000018ff */
[--C-:B------:R-:W-:Y:S01]  /*8450*/  FFMA.FTZ R194, R194, UR6, -R129.reuse ;  /* 0x00000006c2c27c23 */ /* 0x100fe20008010881 */
[----:B------:R-:W-:Y:S01]  /*8460*/  FFMA.FTZ R198, R204, UR6, -R129 ;  /* 0x00000006ccc67c23 */ /* 0x000fe20008010881 */
[----:B------:R3:W-:Y:S01]  /*8470*/  MUFU.EX2 R140, R159 ;  /* 0x0000009f008c7308 */ /* 0x0007e20000000800 */
[--C-:B------:R-:W-:Y:S01]  /*8480*/  FFMA.FTZ R214, R214, UR6, -R123.reuse ;  /* 0x00000006d6d67c23 */ /* 0x100fe2000801087b */
[----:B----4-:R-:W4:Y:S01]  /*8490*/  LDSM.16.MT88.4 R36, [R108+0xa800] ;  /* 0x00a800006c24783b */ /* 0x010f220000004200 */
[--C-:B------:R-:W-:Y:S01]  /*84a0*/  FFMA.FTZ R212, R212, UR6, -R123.reuse ;  /* 0x00000006d4d47c23 */ /* 0x100fe2000801087b */
[----:B------:R5:W-:Y:S01]  /*84b0*/  MUFU.EX2 R142, R161 ;  /* 0x000000a1008e7308 */ /* 0x000be20000000800 */
[C---:B-1----:R-:W-:Y:S01]  /*84c0*/  HMMA.16816.F32 R8, R40.reuse, R4, RZ ;  /* 0x000000042808723c */ /* 0x042fe200000018ff */
[--C-:B------:R-:W-:Y:S01]  /*84d0*/  FFMA.FTZ R187, R182, UR6, -R123.reuse ;  /* 0x00000006b6bb7c23 */ /* 0x100fe2000801087b */
[----:B------:R-:W-:Y:S01]  /*84e0*/  FFMA.FTZ R193, R170, UR6, -R123 ;  /* 0x00000006aac17c23 */ /* 0x000fe2000801087b */
[----:B------:R-:W-:Y:S01]  /*84f0*/  MUFU.EX2 R145, R145 ;  /* 0x0000009100917308 */ /* 0x000fe20000000800 */
[----:B------:R-:W-:Y:S01]  /*8500*/  FFMA.FTZ R166, R166, UR6, -R129 ;  /* 0x00000006a6a67c23 */ /* 0x000fe20008010881 */
[----:B--2---:R-:W-:Y:S01]  /*8510*/  FFMA.FTZ R157, R154, UR6, -R123 ;  /* 0x000000069a9d7c23 */ /* 0x004fe2000801087b */
[--C-:B------:R-:W-:Y:S01]  /*8520*/  FFMA.FTZ R195, R168, UR6, -R129.reuse ;  /* 0x00000006a8c37c23 */ /* 0x100fe20008010881 */
[----:B------:R-:W-:Y:S01]  /*8530*/  MUFU.EX2 R143, R143 ;  /* 0x0000008f008f7308 */ /* 0x000fe20000000800 */
[C---:B------:R-:W-:Y:S01]  /*8540*/  HMMA.16816.F32 R12, R40.reuse, R14, RZ ;  /* 0x0000000e280c723c */ /* 0x040fe200000018ff */
[--C-:B---3--:R-:W-:Y:S01]  /*8550*/  FFMA.FTZ R159, R248, UR6, -R129.reuse ;  /* 0x00000006f89f7c23 */ /* 0x108fe20008010881 */
[----:B------:R-:W-:Y:S01]  /*8560*/  FFMA.FTZ R197, R162, UR6, -R129 ;  /* 0x00000006a2c57c23 */ /* 0x000fe20008010881 */
[----:B------:R-:W-:Y:S01]  /*8570*/  MUFU.EX2 R144, R144 ;  /* 0x0000009000907308 */ /* 0x000fe20000000800 */
[----:B------:R-:W-:Y:S01]  /*8580*/  FFMA.FTZ R184, R184, UR6, -R123 ;  /* 0x00000006b8b87c23 */ /* 0x000fe2000801087b */
[----:B-----5:R-:W-:Y:S01]  /*8590*/  FFMA.FTZ R161, R158, UR6, -R129 ;  /* 0x000000069ea17c23 */ /* 0x020fe20008010881 */
[----:B------:R-:W-:Y:S01]  /*85a0*/  FFMA.FTZ R172, R172, UR6, -R123 ;  /* 0x00000006acac7c23 */ /* 0x000fe2000801087b */
[----:B------:R-:W-:Y:S01]  /*85b0*/  MUFU.EX2 R146, R146 ;  /* 0x0000009200927308 */ /* 0x000fe20000000800 */
[C---:B------:R-:W-:Y:S01]  /*85c0*/  HMMA.16816.F32 R4, R40.reuse, R6, RZ ;  /* 0x000000062804723c */ /* 0x040fe200000018ff */
[----:B------:R-:W-:Y:S01]  /*85d0*/  FFMA.FTZ R164, R164, UR6, -R129 ;  /* 0x00000006a4a47c23 */ /* 0x000fe20008010881 */
[--C-:B------:R-:W-:Y:S01]  /*85e0*/  FFMA.FTZ R82, R82, UR6, -R123.reuse ;  /* 0x0000000652527c23 */ /* 0x100fe2000801087b */
[----:B------:R-:W-:Y:S01]  /*85f0*/  MUFU.EX2 R149, R149 ;  /* 0x0000009500957308 */ /* 0x000fe20000000800 */
[--C-:B------:R-:W-:Y:S01]  /*8600*/  FFMA.FTZ R83, R83, UR6, -R123.reuse ;  /* 0x0000000653537c23 */ /* 0x100fe2000801087b */
[--C-:B------:R-:W-:Y:S01]  /*8610*/  FFMA.FTZ R78, R78, UR6, -R123.reuse ;  /* 0x000000064e4e7c23 */ /* 0x100fe2000801087b */
[----:B------:R-:W-:Y:S01]  /*8620*/  FFMA.FTZ R79, R79, UR6, -R123 ;  /* 0x000000064f4f7c23 */ /* 0x000fe2000801087b */
[----:B------:R-:W-:Y:S01]  /*8630*/  MUFU.EX2 R152, R152 ;  /* 0x0000009800987308 */ /* 0x000fe20000000800 */
[C---:B------:R-:W-:Y:S01]  /*8640*/  HMMA.16816.F32 R44, R40.reuse, R32, RZ ;  /* 0x00000020282c723c */ /* 0x040fe200000018ff */
[----:B------:R-:W-:Y:S01]  /*8650*/  F2FP.F16.F32.PACK_AB R33, R132, R133 ;  /* 0x000000858421723e */ /* 0x000fe200000000ff */
[--C-:B------:R-:W-:Y:S01]  /*8660*/  FFMA.FTZ R80, R80, UR6, -R129.reuse ;  /* 0x0000000650507c23 */ /* 0x100fe20008010881 */
[----:B------:R-:W-:Y:S01]  /*8670*/  F2FP.F16.F32.PACK_AB R32, R136, R137 ;  /* 0x000000898820723e */ /* 0x000fe200000000ff */
[----:B------:R-:W-:Y:S01]  /*8680*/  MUFU.EX2 R153, R153 ;  /* 0x0000009900997308 */ /* 0x000fe20000000800 */
[--C-:B------:R-:W-:Y:S01]  /*8690*/  FFMA.FTZ R81, R81, UR6, -R129.reuse ;  /* 0x0000000651517c23 */ /* 0x100fe20008010881 */
[--C-:B------:R-:W-:Y:S01]  /*86a0*/  FFMA.FTZ R76, R76, UR6, -R129.reuse ;  /* 0x000000064c4c7c23 */ /* 0x100fe20008010881 */
[----:B------:R-:W-:Y:S01]  /*86b0*/  FFMA.FTZ R77, R77, UR6, -R129 ;  /* 0x000000064d4d7c23 */ /* 0x000fe20008010881 */
[----:B------:R-:W-:Y:S01]  /*86c0*/  HMMA.16816.F32 R40, R40, R34, RZ ;  /* 0x000000222828723c */ /* 0x000fe200000018ff */
[----:B------:R-:W-:Y:S01]  /*86d0*/  F2FP.F16.F32.PACK_AB R35, R130, R131 ;  /* 0x000000838223723e */ /* 0x000fe200000000ff */
[----:B------:R-:W-:Y:S01]  /*86e0*/  MUFU.EX2 R155, R155 ;  /* 0x0000009b009b7308 */ /* 0x000fe20000000800 */
[----:B------:R-:W-:Y:S01]  /*86f0*/  F2FP.F16.F32.PACK_AB R34, R134, R135 ;  /* 0x000000878622723e */ /* 0x000fe200000000ff */
[--C-:B------:R-:W-:Y:S01]  /*8700*/  FFMA.FTZ R74, R74, UR6, -R123.reuse ;  /* 0x000000064a4a7c23 */ /* 0x100fe2000801087b */
[--C-:B------:R-:W-:Y:S01]  /*8710*/  FFMA.FTZ R75, R75, UR6, -R123.reuse ;  /* 0x000000064b4b7c23 */ /* 0x100fe2000801087b */
[----:B------:R-:W-:Y:S01]  /*8720*/  MUFU.EX2 R154, R252 ;  /* 0x000000fc009a7308 */ /* 0x000fe20000000800 */
[--C-:B------:R-:W-:Y:S01]  /*8730*/  FFMA.FTZ R70, R70, UR6, -R123.reuse ;  /* 0x0000000646467c23 */ /* 0x100fe2000801087b */
[----:B------:R-:W-:Y:S01]  /*8740*/  FFMA.FTZ R71, R71, UR6, -R123 ;  /* 0x0000000647477c23 */ /* 0x000fe2000801087b */
[--C-:B------:R-:W-:Y:S01]  /*8750*/  FFMA.FTZ R72, R72, UR6, -R129.reuse ;  /* 0x0000000648487c23 */ /* 0x100fe20008010881 */
[C---:B------:R-:W-:Y:S01]  /*8760*/  HMMA.16816.F32 R24, R32.reuse, R28, R24 ;  /* 0x0000001c2018723c */ /* 0x040fe20000001818 */
[----:B------:R-:W-:Y:S01]  /*8770*/  MUFU.EX2 R157, R157 ;  /* 0x0000009d009d7308 */ /* 0x000fe20000000800 */
[--C-:B------:R-:W-:Y:S01]  /*8780*/  FFMA.FTZ R73, R73, UR6, -R129.reuse ;  /* 0x0000000649497c23 */ /* 0x100fe20008010881 */
[--C-:B------:R-:W-:Y:S01]  /*8790*/  FFMA.FTZ R68, R68, UR6, -R129.reuse ;  /* 0x0000000644447c23 */ /* 0x100fe20008010881 */
[----:B------:R-:W-:Y:S01]  /*87a0*/  FFMA.FTZ R69, R69, UR6, -R129 ;  /* 0x0000000645457c23 */ /* 0x000fe20008010881 */
[----:B------:R-:W-:Y:S01]  /*87b0*/  MUFU.EX2 R161, R161 ;  /* 0x000000a100a17308 */ /* 0x000fe20000000800 */
[--C-:B------:R-:W-:Y:S01]  /*87c0*/  FFMA.FTZ R66, R66, UR6, -R123.reuse ;  /* 0x0000000642427c23 */ /* 0x100fe2000801087b */
[--C-:B------:R-:W-:Y:S01]  /*87d0*/  FFMA.FTZ R67, R67, UR6, -R123.reuse ;  /* 0x0000000643437c23 */ /* 0x100fe2000801087b */
[C---:B------:R-:W-:Y:S01]  /*87e0*/  HMMA.16816.F32 R20, R32.reuse, R30, R20 ;  /* 0x0000001e2014723c */ /* 0x040fe20000001814 */
[----:B------:R-:W1:Y:S01]  /*87f0*/  LDSM.16.MT88.4 R28, [R115+0xb000] ;  /* 0x00b00000731c783b */ /* 0x000e620000004200 */
[----:B------:R-:W-:Y:S01]  /*8800*/  MUFU.EX2 R159, R159 ;  /* 0x0000009f009f7308 */ /* 0x000fe20000000800 */
[--C-:B------:R-:W-:Y:S01]  /*8810*/  FFMA.FTZ R62, R62, UR6, -R123.reuse ;  /* 0x000000063e3e7c23 */ /* 0x100fe2000801087b */
[----:B------:R-:W-:Y:S01]  /*8820*/  FFMA.FTZ R63, R63, UR6, -R123 ;  /* 0x000000063f3f7c23 */ /* 0x000fe2000801087b */
[--C-:B------:R-:W-:Y:S01]  /*8830*/  FFMA.FTZ R64, R64, UR6, -R129.reuse ;  /* 0x0000000640407c23 */ /* 0x100fe20008010881 */
[----:B------:R-:W-:Y:S01]  /*8840*/  MUFU.EX2 R160, R160 ;  /* 0x000000a000a07308 */ /* 0x000fe20000000800 */
[----:B------:R-:W-:Y:S01]  /*8850*/  FFMA.FTZ R65, R65, UR6, -R129 ;  /* 0x0000000641417c23 */ /* 0x000fe20008010881 */
[C---:B------:R-:W-:Y:S01]  /*8860*/  HMMA.16816.F32 R16, R32.reuse, R52, R16 ;  /* 0x000000342010723c */ /* 0x040fe20000001810 */
[----:B------:R-:W-:Y:S01]  /*8870*/  FFMA.FTZ R52, R139, UR6, -R123 ;  /* 0x000000068b347c23 */ /* 0x000fe2000801087b */
[----:B------:R-:W-:Y:S01]  /*8880*/  MUFU.EX2 R174, R246 ;  /* 0x000000f600ae7308 */ /* 0x000fe20000000800 */
[--C-:B------:R-:W-:Y:S01]  /*8890*/  FFMA.FTZ R60, R60, UR6, -R129.reuse ;  /* 0x000000063c3c7c23 */ /* 0x100fe20008010881 */
[--C-:B------:R-:W-:Y:S01]  /*88a0*/  FFMA.FTZ R61, R61, UR6, -R129.reuse ;  /* 0x000000063d3d7c23 */ /* 0x100fe20008010881 */
[--C-:B------:R-:W-:Y:S01]  /*88b0*/  FFMA.FTZ R199, R85, UR6, -R129.reuse ;  /* 0x0000000655c77c23 */ /* 0x100fe20008010881 */
[----:B------:R2:W-:Y:S01]  /*88c0*/  MUFU.EX2 R138, R52 ;  /* 0x00000034008a7308 */ /* 0x0005e20000000800 */
[----:B------:R-:W-:Y:S01]  /*88d0*/  FFMA.FTZ R85, R88, UR6, -R129 ;  /* 0x0000000658557c23 */ /* 0x000fe20008010881 */
[C---:B------:R-:W-:Y:S01]  /*88e0*/  HMMA.16816.F32 R12, R32.reuse, R54, R12 ;  /* 0x00000036200c723c */ /* 0x040fe2000000180c */
[--C-:B------:R-:W-:Y:S01]  /*88f0*/  FFMA.FTZ R86, R86, UR6, -R123.reuse ;  /* 0x0000000656567c23 */ /* 0x100fe2000801087b */
[----:B------:R3:W5:Y:S01]  /*8900*/  MUFU.EX2 R139, R163 ;  /* 0x000000a3008b7308 */ /* 0x0007620000000800 */
[--C-:B------:R-:W-:Y:S01]  /*8910*/  FFMA.FTZ R87, R87, UR6, -R123.reuse ;  /* 0x0000000657577c23 */ /* 0x100fe2000801087b */
[--C-:B------:R-:W-:Y:S01]  /*8920*/  FFMA.FTZ R90, R90, UR6, -R123.reuse ;  /* 0x000000065a5a7c23 */ /* 0x100fe2000801087b */
[----:B------:R-:W-:Y:S01]  /*8930*/  FFMA.FTZ R91, R91, UR6, -R123 ;  /* 0x000000065b5b7c23 */ /* 0x000fe2000801087b */
[----:B------:R-:W-:Y:S01]  /*8940*/  MUFU.EX2 R165, R165 ;  /* 0x000000a500a57308 */ /* 0x000fe20000000800 */
[--C-:B------:R-:W-:Y:S01]  /*8950*/  FFMA.FTZ R84, R84, UR6, -R129.reuse ;  /* 0x0000000654547c23 */ /* 0x100fe20008010881 */
[C---:B----4-:R-:W-:Y:S01]  /*8960*/  HMMA.16816.F32 R44, R32.reuse, R36, R44 ;  /* 0x00000024202c723c */ /* 0x050fe2000000182c */
[----:B------:R-:W-:Y:S01]  /*8970*/  FFMA.FTZ R88, R89, UR6, -R129 ;  /* 0x0000000659587c23 */ /* 0x000fe20008010881 */
[----:B------:R-:W-:Y:S01]  /*8980*/  MUFU.EX2 R169, R169 ;  /* 0x000000a900a97308 */ /* 0x000fe20000000800 */
[----:B------:R-:W-:Y:S01]  /*8990*/  FADD.FTZ R121, R122, R121 ;  /* 0x000000797a797221 */ /* 0x000fe20000010000 */
[----:B--2---:R-:W2:Y:S01]  /*89a0*/  LDSM.16.MT88.4 R52, [R118+0xb000] ;  /* 0x00b000007634783b */ /* 0x004ea20000004200 */
[----:B------:R-:W-:Y:S01]  /*89b0*/  FADD.FTZ R126, R127, R126 ;  /* 0x0000007e7f7e7221 */ /* 0x000fe20000010000 */
[----:B------:R-:W-:Y:S01]  /*89c0*/  MUFU.EX2 R167, R167 ;  /* 0x000000a700a77308 */ /* 0x000fe20000000800 */
[----:B------:R-:W-:Y:S01]  /*89d0*/  FFMA.FTZ R99, R99, UR6, -R123 ;  /* 0x0000000663637c23 */ /* 0x000fe2000801087b */
[C---:B------:R-:W-:Y:S01]  /*89e0*/  HMMA.16816.F32 R40, R32.reuse, R38, R40 ;  /* 0x000000262028723c */ /* 0x040fe20000001828 */
[----:B------:R-:W4:Y:S01]  /*89f0*/  LDSM.16.MT88.4 R36, [R108+0xb000] ;  /* 0x00b000006c24783b */ /* 0x000f220000004200 */
[--C-:B---3--:R-:W-:Y:S01]  /*8a00*/  FFMA.FTZ R163, R156, UR6, -R129.reuse ;  /* 0x000000069ca37c23 */ /* 0x108fe20008010881 */
[----:B------:R-:W-:Y:S01]  /*8a10*/  MUFU.EX2 R180, R180 ;  /* 0x000000b400b47308 */ /* 0x000fe20000000800 */
[----:B------:R-:W-:Y:S01]  /*8a20*/  FADD.FTZ R125, R125, R126 ;  /* 0x0000007e7d7d7221 */ /* 0x000fe20000010000 */
[----:B------:R-:W-:Y:S01]  /*8a30*/  FFMA.FTZ R96, R96, UR6, -R129 ;  /* 0x0000000660607c23 */ /* 0x000fe20008010881 */
[--C-:B------:R-:W-:Y:S01]  /*8a40*/  FFMA.FTZ R89, R102, UR6, -R123.reuse ;  /* 0x0000000666597c23 */ /* 0x100fe2000801087b */
[----:B------:R-:W-:Y:S01]  /*8a50*/  MUFU.EX2 R156, R250 ;  /* 0x000000fa009c7308 */ /* 0x000fe20000000800 */
[C---:B------:R-:W-:Y:S01]  /*8a60*/  HMMA.16816.F32 R8, R32.reuse, R56, R8 ;  /* 0x000000382008723c */ /* 0x040fe20000001808 */
[--C-:B------:R-:W-:Y:S01]  /*8a70*/  FFMA.FTZ R56, R147, UR6, -R123.reuse ;  /* 0x0000000693387c23 */ /* 0x100fe2000801087b */
[----:B------:R-:W-:Y:S01]  /*8a80*/  FFMA.FTZ R147, R148, UR6, -R123 ;  /* 0x0000000694937c23 */ /* 0x000fe2000801087b */
[----:B------:R3:W-:Y:S01]  /*8a90*/  MUFU.EX2 R158, R163 ;  /* 0x000000a3009e7308 */ /* 0x0007e20000000800 */
[----:B------:R-:W-:Y:S01]  /*8aa0*/  FADD.FTZ R124, R124, R125 ;  /* 0x0000007d7c7c7221 */ /* 0x000fe20000010000 */
[----:B------:R-:W-:Y:S01]  /*8ab0*/  FFMA.FTZ R239, R128, UR6, -R129 ;  /* 0x0000000680ef7c23 */ /* 0x000fe20008010881 */
[----:B------:R-:W-:Y:S01]  /*8ac0*/  FFMA.FTZ R112, R112, UR6, -R123 ;  /* 0x0000000670707c23 */ /* 0x000fe2000801087b */
[----:B------:R1:W-:Y:S01]  /*8ad0*/  MUFU.EX2 R148, R56 ;  /* 0x0000003800947308 */ /* 0x0003e20000000800 */
[----:B------:R-:W-:Y:S01]  /*8ae0*/  HMMA.16816.F32 R4, R32, R58, R4 ;  /* 0x0000003a2004723c */ /* 0x000fe20000001804 */
[----:B-----5:R-:W-:Y:S01]  /*8af0*/  F2FP.F16.F32.PACK_AB R33, R138, R139 ;  /* 0x0000008b8a21723e */ /* 0x020fe200000000ff */
[----:B------:R-:W-:Y:S01]  /*8b00*/  FADD.FTZ R137, R137, R124 ;  /* 0x0000007c89897221 */ /* 0x000fe20000010000 */
[----:B------:R-:W-:Y:S01]  /*8b10*/  F2FP.F16.F32.PACK_AB R35, R140, R141 ;  /* 0x0000008d8c23723e */ /* 0x000fe200000000ff */
[----:B------:R-:W5:Y:S01]  /*8b20*/  MUFU.EX2 R147, R147 ;  /* 0x0000009300937308 */ /* 0x000f620000000800 */
[----:B------:R-:W-:Y:S01]  /*8b30*/  F2FP.F16.F32.PACK_AB R32, R145, R142 ;  /* 0x0000008e9120723e */ /* 0x000fe200000000ff */
[----:B------:R-:W-:Y:S01]  /*8b40*/  FADD.FTZ R136, R136, R137 ;  /* 0x0000008988887221 */ /* 0x000fe20000010000 */
[----:B------:R-:W-:Y:S01]  /*8b50*/  F2FP.F16.F32.PACK_AB R34, R144, R143 ;  /* 0x0000008f9022723e */ /* 0x000fe200000000ff */
[----:B------:R-:W-:Y:S01]  /*8b60*/  MUFU.EX2 R186, R238 ;  /* 0x000000ee00ba7308 */ /* 0x000fe20000000800 */
[--C-:B---3--:R-:W-:Y:S01]  /*8b70*/  FFMA.FTZ R163, R242, UR6, -R123.reuse ;  /* 0x00000006f2a37c23 */ /* 0x108fe2000801087b */
[----:B------:R-:W-:Y:S01]  /*8b80*/  FADD.FTZ R135, R135, R136 ;  /* 0x0000008887877221 */ /* 0x000fe20000010000 */
[----:B------:R-:W-:Y:S01]  /*8b90*/  FFMA.FTZ R111, R111, UR6, -R123 ;  /* 0x000000066f6f7c23 */ /* 0x000fe2000801087b */
[----:B------:R-:W-:Y:S01]  /*8ba0*/  MUFU.EX2 R171, R171 ;  /* 0x000000ab00ab7308 */ /* 0x000fe20000000800 */
[----:B-1----:R-:W-:Y:S01]  /*8bb0*/  LDSM.16.MT88.4 R56, [R118+0xb800] ;  /* 0x00b800007638783b */ /* 0x002fe20000004200 */
[C---:B------:R-:W-:Y:S01]  /*8bc0*/  HMMA.16816.F32 R16, R32.reuse, R28, R16 ;  /* 0x0000001c2010723c */ /* 0x040fe20000001810 */
[----:B------:R-:W-:Y:S01]  /*8bd0*/  FADD.FTZ R135, R134, R135 ;  /* 0x0000008786877221 */ /* 0x000fe20000010000 */
[----:B------:R-:W-:Y:S03]  /*8be0*/  MUFU.EX2 R163, R163 ;  /* 0x000000a300a37308 */ /* 0x000fe60000000800 */
[----:B------:R-:W-:Y:S01]  /*8bf0*/  FADD.FTZ R142, R142, R135 ;  /* 0x000000878e8e7221 */ /* 0x000fe20000010000 */
[----:B------:R-:W-:Y:S02]  /*8c00*/  MUFU.EX2 R196, R236 ;  /* 0x000000ec00c47308 */ /* 0x000fe40000000800 */
[----:B------:R-:W-:Y:S01]  /*8c10*/  HMMA.16816.F32 R12, R32, R30, R12 ;  /* 0x0000001e200c723c */ /* 0x000fe2000000180c */
[----:B------:R-:W1:Y:S01]  /*8c20*/  LDSM.16.MT88.4 R28, [R117+0xb800] ;  /* 0x00b80000751c783b */ /* 0x000e620000004200 */
[----:B------:R-:W-:Y:S01]  /*8c30*/  MUFU.EX2 R173, R173 ;  /* 0x000000ad00ad7308 */ /* 0x000fe20000000800 */
[----:B------:R-:W-:-:S03]  /*8c40*/  FADD.FTZ R142, R145, R142 ;  /* 0x0000008e918e7221 */ /* 0x000fc60000010000 */
[----:B------:R-:W-:Y:S01]  /*8c50*/  MUFU.EX2 R175, R175 ;  /* 0x000000af00af7308 */ /* 0x000fe20000000800 */
[----:B------:R-:W-:Y:S01]  /*8c60*/  FADD.FTZ R143, R143, R142 ;  /* 0x0000008e8f8f7221 */ /* 0x000fe20000010000 */
[----:B------:R-:W-:Y:S02]  /*8c70*/  HMMA.16816.F32 R24, R32, R48, R24 ;  /* 0x000000302018723c */ /* 0x000fe40000001818 */
[----:B------:R-:W-:Y:S01]  /*8c80*/  MUFU.EX2 R202, R228 ;  /* 0x000000e400ca7308 */ /* 0x000fe20000000800 */
[----:B------:R-:W-:-:S03]  /*8c90*/  FADD.FTZ R143, R144, R143 ;  /* 0x0000008f908f7221 */ /* 0x000fc60000010000 */
[----:B------:R-:W-:Y:S02]  /*8ca0*/  MUFU.EX2 R177, R177 ;  /* 0x000000b100b17308 */ /* 0x000fe40000000800 */
[C---:B------:R-:W-:Y:S01]  /*8cb0*/  HMMA.16816.F32 R20, R32.reuse, R50, R20 ;  /* 0x000000322014723c */ /* 0x040fe20000001814 */
[----:B------:R-:W3:Y:S01]  /*8cc0*/  LDSM.16.MT88.4 R48, [R115+0xb800] ;  /* 0x00b800007330783b */ /* 0x000ee20000004200 */
[----:B------:R-:W-:Y:S04]  /*8cd0*/  MUFU.EX2 R206, R206 ;  /* 0x000000ce00ce7308 */ /* 0x000fe80000000800 */
[----:B------:R-:W-:Y:S02]  /*8ce0*/  MUFU.EX2 R179, R179 ;  /* 0x000000b300b37308 */ /* 0x000fe40000000800 */
[C---:B--2---:R-:W-:Y:S01]  /*8cf0*/  HMMA.16816.F32 R8, R32.reuse, R52, R8 ;  /* 0x000000342008723c */ /* 0x044fe20000001808 */
[--C-:B------:R-:W-:Y:S01]  /*8d00*/  FFMA.FTZ R52, R150, UR6, -R129.reuse ;  /* 0x0000000696347c23 */ /* 0x100fe20008010881 */
[----:B------:R-:W-:Y:S01]  /*8d10*/  FFMA.FTZ R150, R151, UR6, -R129 ;  /* 0x0000000697967c23 */ /* 0x000fe20008010881 */
[----:B------:R-:W-:Y:S04]  /*8d20*/  MUFU.EX2 R210, R214 ;  /* 0x000000d600d27308 */ /* 0x000fe80000000800 */
[----:B------:R2:W1:Y:S01]  /*8d30*/  MUFU.EX2 R151, R52 ;  /* 0x0000003400977308 */ /* 0x0004620000000800 */
[C---:B----4-:R-:W-:Y:S03]  /*8d40*/  HMMA.16816.F32 R44, R32.reuse, R36, R44 ;  /* 0x00000024202c723c */ /* 0x050fe6000000182c */
[----:B------:R-:W4:Y:S04]  /*8d50*/  MUFU.EX2 R150, R150 ;  /* 0x0000009600967308 */ /* 0x000f280000000800 */
[----:B------:R-:W-:Y:S01]  /*8d60*/  MUFU.EX2 R181, R181 ;  /* 0x000000b500b57308 */ /* 0x000fe20000000800 */
[C---:B------:R-:W-:Y:S01]  /*8d70*/  HMMA.16816.F32 R40, R32.reuse, R38, R40 ;  /* 0x000000262028723c */ /* 0x040fe20000001828 */
[----:B------:R-:W3:Y:S02]  /*8d80*/  LDSM.16.MT88.4 R36, [R108+0xb800] ;  /* 0x00b800006c24783b */ /* 0x000ee40000004200 */
[----:B------:R-:W-:Y:S04]  /*8d90*/  MUFU.EX2 R200, R212 ;  /* 0x000000d400c87308 */ /* 0x000fe80000000800 */
[----:B------:R-:W-:Y:S01]  /*8da0*/  MUFU.EX2 R183, R183 ;  /* 0x000000b700b77308 */ /* 0x000fe20000000800 */
[----:B------:R-:W-:Y:S01]  /*8db0*/  HMMA.16816.F32 R4, R32, R54, R4 ;  /* 0x000000362004723c */ /* 0x000fe20000001804 */
[----:B-----5:R-:W-:Y:S01]  /*8dc0*/  F2FP.F16.F32.PACK_AB R33, R147, R148 ;  /* 0x000000949321723e */ /* 0x020fe200000000ff */
[----:B--2---:R-:W-:Y:S01]  /*8dd0*/  LDSM.16.MT88.4 R52, [R117+0xc000] ;  /* 0x00c000007534783b */ /* 0x004fe20000004200 */
[----:B------:R-:W-:Y:S01]  /*8de0*/  F2FP.F16.F32.PACK_AB R35, R149, R146 ;  /* 0x000000929523723e */ /* 0x000fe200000000ff */
[----:B------:R-:W-:Y:S01]  /*8df0*/  MUFU.EX2 R194, R194 ;  /* 0x000000c200c27308 */ /* 0x000fe20000000800 */
[----:B-1----:R-:W-:Y:S01]  /*8e00*/  F2FP.F16.F32.PACK_AB R32, R151, R152 ;  /* 0x000000989720723e */ /* 0x002fe200000000ff */
[----:B------:R-:W-:Y:S01]  /*8e10*/  FADD.FTZ R152, R152, R143 ;  /* 0x0000008f98987221 */ /* 0x000fe20000010000 */
[----:B----4-:R-:W-:Y:S01]  /*8e20*/  F2FP.F16.F32.PACK_AB R34, R153, R150 ;  /* 0x000000969922723e */ /* 0x010fe200000000ff */
[----:B------:R-:W-:Y:S02]  /*8e30*/  MUFU.EX2 R185, R185 ;  /* 0x000000b900b97308 */ /* 0x000fe40000000800 */
[----:B------:R-:W-:-:S02]  /*8e40*/  FADD.FTZ R151, R151, R152 ;  /* 0x0000009897977221 */ /* 0x000fc40000010000 */
[----:B------:R-:W-:Y:S02]  /*8e50*/  MUFU.EX2 R198, R198 ;  /* 0x000000c600c67308 */ /* 0x000fe40000000800 */
[C---:B------:R-:W-:Y:S01]  /*8e60*/  HMMA.16816.F32 R24, R32.reuse, R28, R24 ;  /* 0x0000001c2018723c */ /* 0x040fe20000001818 */
[----:B------:R-:W-:Y:S01]  /*8e70*/  FADD.FTZ R150, R150, R151 ;  /* 0x0000009796967221 */ /* 0x000fe20000010000 */
[----:B------:R-:W-:Y:S03]  /*8e80*/  MUFU.EX2 R182, R184 ;  /* 0x000000b800b67308 */ /* 0x000fe60000000800 */
[----:B------:R-:W-:Y:S01]  /*8e90*/  FADD.FTZ R153, R153, R150 ;  /* 0x0000009699997221 */ /* 0x000fe20000010000 */
[----:B------:R-:W-:Y:S02]  /*8ea0*/  MUFU.EX2 R187, R187 ;  /* 0x000000bb00bb7308 */ /* 0x000fe40000000800 */
[C---:B------:R-:W-:Y:S01]  /*8eb0*/  HMMA.16816.F32 R20, R32.reuse, R30, R20 ;  /* 0x0000001e2014723c */ /* 0x040fe20000001814 */
[----:B------:R-:W1:Y:S01]  /*8ec0*/  LDSM.16.MT88.4 R28, [R115+0xc000] ;  /* 0x00c00000731c783b */ /* 0x000e620000004200 */
[----:B------:R-:W-:Y:S04]  /*8ed0*/  MUFU.EX2 R170, R172 ;  /* 0x000000ac00aa7308 */ /* 0x000fe80000000800 */
[----:B------:R-:W-:Y:S02]  /*8ee0*/  MUFU.EX2 R193, R193 ;  /* 0x000000c100c17308 */ /* 0x000fe40000000800 */
[C---:B---3--:R-:W-:Y:S02]  /*8ef0*/  HMMA.16816.F32 R16, R32.reuse, R48, R16 ;  /* 0x000000302010723c */ /* 0x048fe40000001810 */
[----:B------:R-:W-:Y:S04]  /*8f00*/  MUFU.EX2 R166, R166 ;  /* 0x000000a600a67308 */ /* 0x000fe80000000800 */
[----:B------:R-:W-:Y:S02]  /*8f10*/  MUFU.EX2 R195, R195 ;  /* 0x000000c300c37308 */ /* 0x000fe40000000800 */
        /* <DEDUP_REMOVED lines=19> */
[----:B------:R-:W-:-:S02]  /*9050*/  F2FP.F16.F32.PACK_AB R32, R161, R158 ;  /* 0x0000009ea120723e */ /* 0x000fc400000000ff */
[----:B------:R-:W-:Y:S01]  /*9060*/  F2FP.F16.F32.PACK_AB R34, R160, R159 ;  /* 0x0000009fa022723e */ /* 0x000fe200000000ff */
        /* <DEDUP_REMOVED lines=9> */
[C---:B--2---:R-:W-:Y:S01]  /*9100*/  HMMA.16816.F32 R8, R32.reuse, R48, R8 ;  /* 0x000000302008723c */ /* 0x044fe20000001808 */
[----:B------:R-:W-:Y:S01]  /*9110*/  FFMA.FTZ R48, R176, UR6, -R129 ;  /* 0x00000006b0307c23 */ /* 0x000fe20008010881 */
[----:B------:R-:W-:Y:S04]  /*9120*/  MUFU.EX2 R73, R73 ;  /* 0x0000004900497308 */ /* 0x000fe80000000800 */
[----:B------:R2:W4:Y:S02]  /*9130*/  MUFU.EX2 R178, R48 ;  /* 0x0000003000b27308 */ /* 0x0005240000000800 */
[C---:B------:R-:W-:Y:S02]  /*9140*/  HMMA.16816.F32 R24, R32.reuse, R52, R24 ;  /* 0x000000342018723c */ /* 0x040fe40000001818 */
[----:B------:R-:W5:Y:S04]  /*9150*/  MUFU.EX2 R176, R244 ;  /* 0x000000f400b07308 */ /* 0x000f680000000800 */
[----:B------:R-:W-:Y:S02]  /*9160*/  MUFU.EX2 R68, R68 ;  /* 0x0000004400447308 */ /* 0x000fe40000000800 */
[C---:B------:R-:W-:Y:S01]  /*9170*/  HMMA.16816.F32 R20, R32.reuse, R54, R20 ;  /* 0x000000362014723c */ /* 0x040fe20000001814 */
[----:B------:R-:W1:Y:S01]  /*9180*/  LDSM.16.MT88.4 R52, [R115+0xc800] ;  /* 0x00c800007334783b */ /* 0x000e620000004200 */
[----:B------:R-:W1:Y:S04]  /*9190*/  MUFU.EX2 R69, R69 ;  /* 0x0000004500457308 */ /* 0x000e680000000800 */
[----:B------:R-:W-:Y:S02]  /*91a0*/  MUFU.EX2 R66, R66 ;  /* 0x0000004200427308 */ /* 0x000fe40000000800 */
[C---:B------:R-:W-:Y:S01]  /*91b0*/  HMMA.16816.F32 R4, R32.reuse, R50, R4 ;  /* 0x000000322004723c */ /* 0x040fe20000001804 */
[----:B--2---:R-:W2:Y:S01]  /*91c0*/  LDSM.16.MT88.4 R48, [R108+0xc800] ;  /* 0x00c800006c30783b */ /* 0x004ea20000004200 */
[----:B------:R-:W2:Y:S04]  /*91d0*/  MUFU.EX2 R67, R67 ;  /* 0x0000004300437308 */ /* 0x000ea80000000800 */
[----:B------:R-:W-:Y:S02]  /*91e0*/  MUFU.EX2 R62, R62 ;  /* 0x0000003e003e7308 */ /* 0x000fe40000000800 */
[----:B---3--:R-:W-:Y:S01]  /*91f0*/  HMMA.16816.F32 R44, R32, R36, R44 ;  /* 0x00000024202c723c */ /* 0x008fe2000000182c */
[----:B------:R-:W-:Y:S01]  /*9200*/  F2FP.F16.F32.PACK_AB R37, R165, R174 ;  /* 0x000000aea525723e */ /* 0x000fe200000000ff */
[----:B------:R-:W-:Y:S01]  /*9210*/  MUFU.EX2 R63, R63 ;  /* 0x0000003f003f7308 */ /* 0x000fe20000000800 */
[----:B----4-:R-:W-:-:S03]  /*9220*/  F2FP.F16.F32.PACK_AB R36, R169, R178 ;  /* 0x000000b2a924723e */ /* 0x010fc600000000ff */
[----:B------:R-:W-:Y:S02]  /*9230*/  MUFU.EX2 R64, R64 ;  /* 0x0000004000407308 */ /* 0x000fe40000000800 */
[----:B------:R-:W-:Y:S01]  /*9240*/  HMMA.16816.F32 R40, R32, R38, R40 ;  /* 0x000000262028723c */ /* 0x000fe20000001828 */
[----:B------:R-:W3:Y:S01]  /*9250*/  LDSM.16.MT88.4 R32, [R117+0xd000] ;  /* 0x00d000007520783b */ /* 0x000ee20000004200 */
[----:B-----5:R-:W-:Y:S01]  /*9260*/  F2FP.F16.F32.PACK_AB R39, R176, R163 ;  /* 0x000000a3b027723e */ /* 0x020fe200000000ff */
[----:B------:R-:W4:Y:S01]  /*9270*/  MUFU.EX2 R65, R65 ;  /* 0x0000004100417308 */ /* 0x000f220000000800 */
[----:B------:R-:W-:-:S03]  /*9280*/  F2FP.F16.F32.PACK_AB R38, R180, R167 ;  /* 0x000000a7b426723e */ /* 0x000fc600000000ff */
[----:B------:R-:W-:Y:S04]  /*9290*/  MUFU.EX2 R60, R60 ;  /* 0x0000003c003c7308 */ /* 0x000fe80000000800 */
[C---:B-1----:R-:W-:Y:S01]  /*92a0*/  HMMA.16816.F32 R24, R36.reuse, R28, R24 ;  /* 0x0000001c2418723c */ /* 0x042fe20000001818 */
[----:B------:R-:W1:Y:S04]  /*92b0*/  MUFU.EX2 R61, R61 ;  /* 0x0000003d003d7308 */ /* 0x000e680000000800 */
[----:B------:R-:W-:Y:S03]  /*92c0*/  MUFU.EX2 R86, R86 ;  /* 0x0000005600567308 */ /* 0x000fe60000000800 */
[C---:B------:R-:W-:Y:S01]  /*92d0*/  HMMA.16816.F32 R20, R36.reuse, R30, R20 ;  /* 0x0000001e2414723c */ /* 0x040fe20000001814 */
[----:B------:R-:W5:Y:S01]  /*92e0*/  LDSM.16.MT88.4 R28, [R115+0xd000] ;  /* 0x00d00000731c783b */ /* 0x000f620000004200 */
[----:B------:R-:W1:Y:S04]  /*92f0*/  MUFU.EX2 R87, R87 ;  /* 0x0000005700577308 */ /* 0x000e680000000800 */
[----:B------:R-:W-:Y:S02]  /*9300*/  MUFU.EX2 R90, R90 ;  /* 0x0000005a005a7308 */ /* 0x000fe40000000800 */
[C---:B------:R-:W-:Y:S02]  /*9310*/  HMMA.16816.F32 R16, R36.reuse, R52, R16 ;  /* 0x000000342410723c */ /* 0x040fe40000001810 */
[----:B------:R-:W-:Y:S04]  /*9320*/  MUFU.EX2 R91, R91 ;  /* 0x0000005b005b7308 */ /* 0x000fe80000000800 */
[----:B------:R-:W-:Y:S02]  /*9330*/  MUFU.EX2 R84, R84 ;  /* 0x0000005400547308 */ /* 0x000fe40000000800 */
[C---:B------:R-:W-:Y:S01]  /*9340*/  HMMA.16816.F32 R12, R36.reuse, R54, R12 ;  /* 0x00000036240c723c */ /* 0x040fe2000000180c */
[----:B------:R-:W4:Y:S01]  /*9350*/  LDSM.16.MT88.4 R52, [R118+0xd000] ;  /* 0x00d000007634783b */ /* 0x000f220000004200 */
[----:B------:R-:W1:Y:S04]  /*9360*/  MUFU.EX2 R199, R199 ;  /* 0x000000c700c77308 */ /* 0x000e680000000800 */
[----:B------:R-:W-:Y:S02]  /*9370*/  MUFU.EX2 R85, R85 ;  /* 0x0000005500557308 */ /* 0x000fe40000000800 */
[C---:B------:R-:W-:Y:S02]  /*9380*/  HMMA.16816.F32 R8, R36.reuse, R56, R8 ;  /* 0x000000382408723c */ /* 0x040fe40000001808 */
[----:B------:R-:W1:Y:S04]  /*9390*/  MUFU.EX2 R88, R88 ;  /* 0x0000005800587308 */ /* 0x000e680000000800 */
[----:B------:R-:W-:Y:S02]  /*93a0*/  MUFU.EX2 R89, R89 ;  /* 0x0000005900597308 */ /* 0x000fe40000000800 */
[C---:B------:R-:W-:Y:S01]  /*93b0*/  HMMA.16816.F32 R4, R36.reuse, R58, R4 ;  /* 0x0000003a2404723c */ /* 0x040fe20000001804 */
[----:B------:R-:W-:Y:S01]  /*93c0*/  LDSM.16.MT88.4 R56, [R118+0xd800] ;  /* 0x00d800007638783b */ /* 0x000fe20000004200 */
[----:B------:R-:W-:Y:S06]  /*93d0*/  MUFU.EX2 R239, R239 ;  /* 0x000000ef00ef7308 */ /* 0x000fec0000000800 */
[C---:B--2---:R-:W-:Y:S08]  /*93e0*/  HMMA.16816.F32 R44, R36.reuse, R48, R44 ;  /* 0x00000030242c723c */ /* 0x044ff0000000182c */
[----:B------:R-:W-:Y:S01]  /*93f0*/  HMMA.16816.F32 R40, R36, R50, R40 ;  /* 0x000000322428723c */ /* 0x000fe20000001828 */
[----:B------:R-:W2:Y:S01]  /*9400*/  LDSM.16.MT88.4 R48, [R108+0xd000] ;  /* 0x00d000006c30783b */ /* 0x000ea20000004200 */
[----:B------:R-:W-:-:S02]  /*9410*/  F2FP.F16.F32.PACK_AB R37, R171, R186 ;  /* 0x000000baab25723e */ /* 0x000fc400000000ff */
[----:B------:R-:W-:Y:S02]  /*9420*/  F2FP.F16.F32.PACK_AB R39, R173, R196 ;  /* 0x000000c4ad27723e */ /* 0x000fe400000000ff */
[----:B------:R-:W-:Y:S02]  /*9430*/  F2FP.F16.F32.PACK_AB R36, R202, R175 ;  /* 0x000000afca24723e */ /* 0x000fe400000000ff */
[----:B------:R-:W-:-:S07]  /*9440*/  F2FP.F16.F32.PACK_AB R38, R206, R177 ;  /* 0x000000b1ce26723e */ /* 0x000fce00000000ff */
[C---:B---3--:R-:W-:Y:S08]  /*9450*/  HMMA.16816.F32 R24, R36.reuse, R32, R24 ;  /* 0x000000202418723c */ /* 0x048ff00000001818 */
[C---:B------:R-:W-:Y:S01]  /*9460*/  HMMA.16816.F32 R20, R36.reuse, R34, R20 ;  /* 0x000000222414723c */ /* 0x040fe20000001814 */
[----:B------:R-:W3:Y:S07]  /*9470*/  LDSM.16.MT88.4 R32, [R117+0xd800] ;  /* 0x00d800007520783b */ /* 0x000eee0000004200 */
[C---:B-----5:R-:W-:Y:S08]  /*9480*/  HMMA.16816.F32 R16, R36.reuse, R28, R16 ;  /* 0x0000001c2410723c */ /* 0x060ff00000001810 */
[C---:B------:R-:W-:Y:S01]  /*9490*/  HMMA.16816.F32 R12, R36.reuse, R30, R12 ;  /* 0x0000001e240c723c */ /* 0x040fe2000000180c */
[----:B------:R-:W5:Y:S07]  /*94a0*/  LDSM.16.MT88.4 R28, [R115+0xd800] ;  /* 0x00d80000731c783b */ /* 0x000f6e0000004200 */
[----:B----4-:R-:W-:Y:S01]  /*94b0*/  HMMA.16816.F32 R8, R36, R52, R8 ;  /* 0x000000342408723c */ /* 0x010fe20000001808 */
[----:B------:R-:W-:-:S02]  /*94c0*/  F2FP.F16.F32.PACK_AB R53, R210, R179 ;  /* 0x000000b3d235723e */ /* 0x000fc400000000ff */
[----:B------:R-:W-:-:S05]  /*94d0*/  F2FP.F16.F32.PACK_AB R52, R194, R183 ;  /* 0x000000b7c234723e */ /* 0x000fca00000000ff */
[----:B------:R-:W-:Y:S01]  /*94e0*/  HMMA.16816.F32 R4, R36, R54, R4 ;  /* 0x000000362404723c */ /* 0x000fe20000001804 */
[----:B------:R-:W-:Y:S02]  /*94f0*/  F2FP.F16.F32.PACK_AB R55, R200, R181 ;  /* 0x000000b5c837723e */ /* 0x000fe400000000ff */
[----:B------:R-:W-:-:S05]  /*9500*/  F2FP.F16.F32.PACK_AB R54, R198, R185 ;  /* 0x000000b9c636723e */ /* 0x000fca00000000ff */
[C---:B--2---:R-:W-:Y:S08]  /*9510*/  HMMA.16816.F32 R44, R36.reuse, R48, R44 ;  /* 0x00000030242c723c */ /* 0x044ff0000000182c */
[----:B------:R-:W-:Y:S01]  /*9520*/  HMMA.16816.F32 R40, R36, R50, R40 ;  /* 0x000000322428723c */ /* 0x000fe20000001828 */
[----:B------:R-:W2:Y:S04]  /*9530*/  LDSM.16.MT88.4 R48, [R108+0xd800] ;  /* 0x00d800006c30783b */ /* 0x000ea80000004200 */
[----:B------:R-:W-:Y:S03]  /*9540*/  LDSM.16.MT88.4 R36, [R117+0xe000] ;  /* 0x00e000007524783b */ /* 0x000fe60000004200 */
[C---:B---3--:R-:W-:Y:S08]  /*9550*/  HMMA.16816.F32 R24, R52.reuse, R32, R24 ;  /* 0x000000203418723c */ /* 0x048ff00000001818 */
[C---:B------:R-:W-:Y:S01]  /*9560*/  HMMA.16816.F32 R20, R52.reuse, R34, R20 ;  /* 0x000000223414723c */ /* 0x040fe20000001814 */
[----:B------:R-:W3:Y:S07]  /*9570*/  LDSM.16.MT88.4 R32, [R115+0xe000] ;  /* 0x00e000007320783b */ /* 0x000eee0000004200 */
[C---:B-----5:R-:W-:Y:S08]  /*9580*/  HMMA.16816.F32 R16, R52.reuse, R28, R16 ;  /* 0x0000001c3410723c */ /* 0x060ff00000001810 */
[C---:B------:R-:W-:Y:S01]  /*9590*/  HMMA.16816.F32 R12, R52.reuse, R30, R12 ;  /* 0x0000001e340c723c */ /* 0x040fe2000000180c */
[----:B------:R-:W4:Y:S07]  /*95a0*/  LDSM.16.MT88.4 R28, [R118+0xe000] ;  /* 0x00e00000761c783b */ /* 0x000f2e0000004200 */
[C---:B------:R-:W-:Y:S08]  /*95b0*/  HMMA.16816.F32 R8, R52.reuse, R56, R8 ;  /* 0x000000383408723c */ /* 0x040ff00000001808 */
[C---:B------:R-:W-:Y:S01]  /*95c0*/  HMMA.16816.F32 R4, R52.reuse, R58, R4 ;  /* 0x0000003a3404723c */ /* 0x040fe20000001804 */
[----:B------:R-:W-:Y:S07]  /*95d0*/  LDSM.16.MT88.4 R56, [R115+0xf000] ;  /* 0x00f000007338783b */ /* 0x000fee0000004200 */
        /* <DEDUP_REMOVED lines=10> */
[C---:B------:R-:W-:Y:S08]  /*9680*/  HMMA.16816.F32 R24, R52.reuse, R36, R24 ;  /* 0x000000243418723c */ /* 0x040ff00000001818 */
[C---:B------:R-:W-:Y:S01]  /*9690*/  HMMA.16816.F32 R20, R52.reuse, R38, R20 ;  /* 0x000000263414723c */ /* 0x040fe20000001814 */
[----:B------:R-:W5:Y:S07]  /*96a0*/  LDSM.16.MT88.4 R36, [R115+0xe800] ;  /* 0x00e800007324783b */ /* 0x000f6e0000004200 */
[C---:B----4-:R-:W-:Y:S08]  /*96b0*/  HMMA.16816.F32 R8, R52.reuse, R28, R8 ;  /* 0x0000001c3408723c */ /* 0x050ff00000001808 */
[C---:B------:R-:W-:Y:S01]  /*96c0*/  HMMA.16816.F32 R4, R52.reuse, R30, R4 ;  /* 0x0000001e3404723c */ /* 0x040fe20000001804 */
[----:B------:R-:W4:Y:S07]  /*96d0*/  LDSM.16.MT88.4 R28, [R118+0xe800] ;  /* 0x00e80000761c783b */ /* 0x000f2e0000004200 */
        /* <DEDUP_REMOVED lines=10> */
[C---:B-----5:R-:W-:Y:S08]  /*9780*/  HMMA.16816.F32 R16, R48.reuse, R36, R16 ;  /* 0x000000243010723c */ /* 0x060ff00000001810 */
[C---:B------:R-:W-:Y:S01]  /*9790*/  HMMA.16816.F32 R12, R48.reuse, R38, R12 ;  /* 0x00000026300c723c */ /* 0x040fe2000000180c */
[----:B------:R-:W5:Y:S07]  /*97a0*/  LDSM.16.MT88.4 R36, [R118+0xf000] ;  /* 0x00f000007624783b */ /* 0x000f6e0000004200 */
[C---:B----4-:R-:W-:Y:S08]  /*97b0*/  HMMA.16816.F32 R8, R48.reuse, R28, R8 ;  /* 0x0000001c3008723c */ /* 0x050ff00000001808 */
[C---:B------:R-:W-:Y:S01]  /*97c0*/  HMMA.16816.F32 R4, R48.reuse, R30, R4 ;  /* 0x0000001e3004723c */ /* 0x040fe20000001804 */
[----:B------:R-:W4:Y:S07]  /*97d0*/  LDSM.16.MT88.4 R28, [R108+0xf000] ;  /* 0x00f000006c1c783b */ /* 0x000f2e0000004200 */
[C---:B--2---:R-:W-:Y:S08]  /*97e0*/  HMMA.16816.F32 R44, R48.reuse, R52, R44 ;  /* 0x00000034302c723c */ /* 0x044ff0000000182c */
[----:B------:R-:W-:Y:S01]  /*97f0*/  HMMA.16816.F32 R40, R48, R54, R40 ;  /* 0x000000363028723c */ /* 0x000fe20000001828 */
[----:B------:R-:W-:Y:S01]  /*9800*/  F2FP.F16.F32.PACK_AB R49, R75, R74 ;  /* 0x0000004a4b31723e */ /* 0x000fe200000000ff */
[----:B------:R-:W-:Y:S01]  /*9810*/  LDSM.16.MT88.4 R52, [R115+0xf800] ;  /* 0x00f800007334783b */ /* 0x000fe20000004200 */
[----:B------:R-:W-:-:S02]  /*9820*/  F2FP.F16.F32.PACK_AB R51, R71, R70 ;  /* 0x000000464733723e */ /* 0x000fc400000000ff */
[----:B------:R-:W-:Y:S02]  /*9830*/  F2FP.F16.F32.PACK_AB R48, R73, R72 ;  /* 0x000000484930723e */ /* 0x000fe400000000ff */
[----:B------:R-:W-:-:S07]  /*9840*/  F2FP.F16.F32.PACK_AB R50, R69, R68 ;  /* 0x000000444532723e */ /* 0x000fce00000000ff */
[C---:B---3--:R-:W-:Y:S08]  /*9850*/  HMMA.16816.F32 R24, R48.reuse, R32, R24 ;  /* 0x000000203018723c */ /* 0x048ff00000001818 */
[C---:B------:R-:W-:Y:S01]  /*9860*/  HMMA.16816.F32 R20, R48.reuse, R34, R20 ;  /* 0x000000223014723c */ /* 0x040fe20000001814 */
[----:B------:R-:W2:Y:S07]  /*9870*/  LDSM.16.MT88.4 R32, [R117+0xf800] ;  /* 0x00f800007520783b */ /* 0x000eae0000004200 */
[C---:B------:R-:W-:Y:S08]  /*9880*/  HMMA.16816.F32 R16, R48.reuse, R56, R16 ;  /* 0x000000383010723c */ /* 0x040ff00000001810 */
[C---:B------:R-:W-:Y:S01]  /*9890*/  HMMA.16816.F32 R12, R48.reuse, R58, R12 ;  /* 0x0000003a300c723c */ /* 0x040fe2000000180c */
[----:B------:R-:W-:Y:S07]  /*98a0*/  LDSM.16.MT88.4 R56, [R115+0x10000] ;  /* 0x010000007338783b */ /* 0x000fee0000004200 */
[C---:B-----5:R-:W-:Y:S08]  /*98b0*/  HMMA.16816.F32 R8, R48.reuse, R36, R8 ;  /* 0x000000243008723c */ /* 0x060ff00000001808 */
[C---:B------:R-:W-:Y:S01]  /*98c0*/  HMMA.16816.F32 R4, R48.reuse, R38, R4 ;  /* 0x000000263004723c */ /* 0x040fe20000001804 */
[----:B------:R-:W3:Y:S07]  /*98d0*/  LDSM.16.MT88.4 R36, [R118+0xf800] ;  /* 0x00f800007624783b */ /* 0x000eee0000004200 */
[----:B----4-:R-:W-:Y:S01]  /*98e0*/  HMMA.16816.F32 R44, R48, R28, R44 ;  /* 0x0000001c302c723c */ /* 0x010fe2000000182c */
[----:B------:R-:W-:-:S02]  /*98f0*/  F2FP.F16.F32.PACK_AB R29, R67, R66 ;  /* 0x00000042431d723e */ /* 0x000fc400000000ff */
[----:B------:R-:W-:-:S05]  /*9900*/  F2FP.F16.F32.PACK_AB R28, R65, R64 ;  /* 0x00000040411c723e */ /* 0x000fca00000000ff */
[----:B------:R-:W-:Y:S01]  /*9910*/  HMMA.16816.F32 R40, R48, R30, R40 ;  /* 0x0000001e3028723c */ /* 0x000fe20000001828 */
[----:B------:R-:W4:Y:S01]  /*9920*/  LDSM.16.MT88.4 R48, [R108+0xf800] ;  /* 0x00f800006c30783b */ /* 0x000f220000004200 */
[----:B------:R-:W-:Y:S02]  /*9930*/  F2FP.F16.F32.PACK_AB R31, R63, R62 ;  /* 0x0000003e3f1f723e */ /* 0x000fe400000000ff */
[----:B-1----:R-:W-:-:S07]  /*9940*/  F2FP.F16.F32.PACK_AB R30, R61, R60 ;  /* 0x0000003c3d1e723e */ /* 0x002fce00000000ff */
[C---:B--2---:R-:W-:Y:S08]  /*9950*/  HMMA.16816.F32 R24, R28.reuse, R32, R24 ;  /* 0x000000201c18723c */ /* 0x044ff00000001818 */
[C---:B------:R-:W-:Y:S01]  /*9960*/  HMMA.16816.F32 R20, R28.reuse, R34, R20 ;  /* 0x000000221c14723c */ /* 0x040fe20000001814 */
[----:B------:R-:W1:Y:S07]  /*9970*/  LDSM.16.MT88.4 R32, [R117+0x10000] ;  /* 0x010000007520783b */ /* 0x000e6e0000004200 */
[C---:B------:R-:W-:Y:S08]  /*9980*/  HMMA.16816.F32 R16, R28.reuse, R52, R16 ;  /* 0x000000341c10723c */ /* 0x040ff00000001810 */
[C---:B------:R-:W-:Y:S01]  /*9990*/  HMMA.16816.F32 R12, R28.reuse, R54, R12 ;  /* 0x000000361c0c723c */ /* 0x040fe2000000180c */
[----:B------:R-:W2:Y:S07]  /*99a0*/  LDSM.16.MT88.4 R52, [R118+0x10000] ;  /* 0x010000007634783b */ /* 0x000eae0000004200 */
[----:B---3--:R-:W-:Y:S01]  /*99b0*/  HMMA.16816.F32 R8, R28, R36, R8 ;  /* 0x000000241c08723c */ /* 0x008fe20000001808 */
[----:B------:R-:W-:-:S02]  /*99c0*/  F2FP.F16.F32.PACK_AB R37, R87, R86 ;  /* 0x000000565725723e */ /* 0x000fc400000000ff */
[----:B------:R-:W-:-:S05]  /*99d0*/  F2FP.F16.F32.PACK_AB R36, R199, R84 ;  /* 0x00000054c724723e */ /* 0x000fca00000000ff */
[----:B------:R-:W-:Y:S01]  /*99e0*/  HMMA.16816.F32 R4, R28, R38, R4 ;  /* 0x000000261c04723c */ /* 0x000fe20000001804 */
[----:B------:R-:W-:Y:S02]  /*99f0*/  F2FP.F16.F32.PACK_AB R39, R91, R90 ;  /* 0x0000005a5b27723e */ /* 0x000fe400000000ff */
[----:B------:R-:W-:-:S05]  /*9a00*/  F2FP.F16.F32.PACK_AB R38, R88, R85 ;  /* 0x000000555826723e */ /* 0x000fca00000000ff */
[C---:B----4-:R-:W-:Y:S08]  /*9a10*/  HMMA.16816.F32 R44, R28.reuse, R48, R44 ;  /* 0x000000301c2c723c */ /* 0x050ff0000000182c */
[----:B------:R-:W-:Y:S01]  /*9a20*/  HMMA.16816.F32 R40, R28, R50, R40 ;  /* 0x000000321c28723c */ /* 0x000fe20000001828 */
[----:B------:R-:W3:Y:S04]  /*9a30*/  LDSM.16.MT88.4 R28, [R108+0x10000] ;  /* 0x010000006c1c783b */ /* 0x000ee80000004200 */
[----:B------:R-:W-:Y:S03]  /*9a40*/  LDSM.16.MT88.4 R48, [R115+0x10800] ;  /* 0x010800007330783b */ /* 0x000fe60000004200 */
[C---:B-1----:R-:W-:Y:S08]  /*9a50*/  HMMA.16816.F32 R24, R36.reuse, R32, R24 ;  /* 0x000000202418723c */ /* 0x042ff00000001818 */
[C---:B------:R-:W-:Y:S01]  /*9a60*/  HMMA.16816.F32 R20, R36.reuse, R34, R20 ;  /* 0x000000222414723c */ /* 0x040fe20000001814 */
[----:B------:R-:W1:Y:S07]  /*9a70*/  LDSM.16.MT88.4 R32, [R117+0x10800] ;  /* 0x010800007520783b */ /* 0x000e6e0000004200 */
[C---:B--2---:R-:W-:Y:S01]  /*9a80*/  HMMA.16816.F32 R8, R36.reuse, R52, R8 ;  /* 0x000000342408723c */ /* 0x044fe20000001808 */
[----:B------:R-:W-:Y:S01]  /*9a90*/  FFMA.FTZ R52, R92, UR6, -R129 ;  /* 0x000000065c347c23 */ /* 0x000fe20008010881 */
[----:B------:R-:W-:Y:S01]  /*9aa0*/  FADD.FTZ R92, R120, R121 ;  /* 0x00000079785c7221 */ /* 0x000fe20000010000 */
[----:B------:R-:W-:Y:S03]  /*9ab0*/  MUFU.EX2 R53, R99 ;  /* 0x0000006300357308 */ /* 0x000fe60000000800 */
[----:B------:R-:W-:Y:S01]  /*9ac0*/  FADD.FTZ R92, R119, R92 ;  /* 0x0000005c775c7221 */ /* 0x000fe20000010000 */
[----:B------:R-:W-:Y:S01]  /*9ad0*/  MUFU.EX2 R52, R52 ;  /* 0x0000003400347308 */ /* 0x000fe20000000800 */
[C---:B------:R-:W-:Y:S01]  /*9ae0*/  HMMA.16816.F32 R16, R36.reuse, R56, R16 ;  /* 0x000000382410723c */ /* 0x040fe20000001810 */
[--C-:B------:R-:W-:Y:S01]  /*9af0*/  FFMA.FTZ R57, R94, UR6, -R123.reuse ;  /* 0x000000065e397c23 */ /* 0x100fe2000801087b */
[----:B------:R-:W-:Y:S01]  /*9b00*/  FADD.FTZ R133, R133, R92 ;  /* 0x0000005c85857221 */ /* 0x000fe20000010000 */
[--C-:B------:R-:W-:Y:S01]  /*9b10*/  FFMA.FTZ R56, R98, UR6, -R123.reuse ;  /* 0x0000000662387c23 */ /* 0x100fe2000801087b */
[--C-:B------:R-:W-:Y:S01]  /*9b20*/  FFMA.FTZ R94, R103, UR6, -R123.reuse ;  /* 0x00000006675e7c23 */ /* 0x100fe2000801087b */
[----:B------:R-:W-:Y:S01]  /*9b30*/  FFMA.FTZ R92, R106, UR6, -R123 ;  /* 0x000000066a5c7c23 */ /* 0x000fe2000801087b */
[----:B------:R-:W-:Y:S01]  /*9b40*/  FADD.FTZ R132, R132, R133 ;  /* 0x0000008584847221 */ /* 0x000fe20000010000 */
[----:B------:R-:W-:Y:S01]  /*9b50*/  MUFU.EX2 R57, R57 ;  /* 0x0000003900397308 */ /* 0x000fe20000000800 */
[C---:B------:R-:W-:Y:S01]  /*9b60*/  HMMA.16816.F32 R12, R36.reuse, R58, R12 ;  /* 0x0000003a240c723c */ /* 0x040fe2000000180c */
[----:B------:R-:W-:Y:S01]  /*9b70*/  FFMA.FTZ R58, R95, UR6, -R123 ;  /* 0x000000065f3a7c23 */ /* 0x000fe2000801087b */
[--C-:B------:R-:W-:Y:S01]  /*9b80*/  FFMA.FTZ R59, R93, UR6, -R129.reuse ;  /* 0x000000065d3b7c23 */ /* 0x100fe20008010881 */
[----:B------:R-:W-:Y:S01]  /*9b90*/  FADD.FTZ R131, R131, R132 ;  /* 0x0000008483837221 */ /* 0x000fe20000010000 */
[----:B------:R-:W-:Y:S01]  /*9ba0*/  MUFU.EX2 R56, R56 ;  /* 0x0000003800387308 */ /* 0x000fe20000000800 */
[----:B------:R-:W-:Y:S01]  /*9bb0*/  FFMA.FTZ R95, R100, UR6, -R129 ;  /* 0x00000006645f7c23 */ /* 0x000fe20008010881 */
[----:B------:R-:W-:Y:S01]  /*9bc0*/  FFMA.FTZ R93, R107, UR6, -R123 ;  /* 0x000000066b5d7c23 */ /* 0x000fe2000801087b */
[----:B------:R-:W-:Y:S01]  /*9bd0*/  FADD.FTZ R130, R130, R131 ;  /* 0x0000008382827221 */ /* 0x000fe20000010000 */
[C---:B------:R-:W-:Y:S01]  /*9be0*/  HMMA.16816.F32 R4, R36.reuse, R54, R4 ;  /* 0x000000362404723c */ /* 0x040fe20000001804 */
[--C-:B------:R-:W-:Y:S01]  /*9bf0*/  FFMA.FTZ R55, R97, UR6, -R129.reuse ;  /* 0x0000000661377c23 */ /* 0x100fe20008010881 */
[----:B------:R-:W2:Y:S01]  /*9c00*/  MUFU.EX2 R58, R58 ;  /* 0x0000003a003a7308 */ /* 0x000ea20000000800 */
[----:B------:R-:W-:Y:S01]  /*9c10*/  FADD.FTZ R139, R139, R130 ;  /* 0x000000828b8b7221 */ /* 0x000fe20000010000 */
[--C-:B------:R-:W-:Y:S01]  /*9c20*/  FFMA.FTZ R98, R101, UR6, -R129.reuse ;  /* 0x0000000665627c23 */ /* 0x100fe20008010881 */
[----:B------:R-:W-:Y:S01]  /*9c30*/  FFMA.FTZ R97, R105, UR6, -R129 ;  /* 0x0000000669617c23 */ /* 0x000fe20008010881 */
[----:B------:R-:W4:Y:S01]  /*9c40*/  MUFU.EX2 R59, R59 ;  /* 0x0000003b003b7308 */ /* 0x000f220000000800 */
[----:B------:R-:W-:Y:S01]  /*9c50*/  FADD.FTZ R138, R138, R139 ;  /* 0x0000008b8a8a7221 */ /* 0x000fe20000010000 */
[----:B---3--:R-:W-:Y:S01]  /*9c60*/  HMMA.16816.F32 R44, R36, R28, R44 ;  /* 0x0000001c242c723c */ /* 0x008fe2000000182c */
[----:B------:R-:W-:Y:S01]  /*9c70*/  LDSM.16.MT88.4 R132, [R117+0x11800] ;  /* 0x011800007584783b */ /* 0x000fe20000004200 */
[----:B------:R3:W-:Y:S01]  /*9c80*/  MUFU.EX2 R54, R96 ;  /* 0x0000006000367308 */ /* 0x0007e20000000800 */
[----:B------:R-:W-:-:S03]  /*9c90*/  FADD.FTZ R141, R141, R138 ;  /* 0x0000008a8d8d7221 */ /* 0x000fc60000010000 */
[----:B------:R-:W5:Y:S01]  /*9ca0*/  MUFU.EX2 R55, R55 ;  /* 0x0000003700377308 */ /* 0x000f620000000800 */
[----:B------:R-:W-:Y:S01]  /*9cb0*/  FADD.FTZ R141, R140, R141 ;  /* 0x0000008d8c8d7221 */ /* 0x000fe20000010000 */
[----:B------:R-:W-:Y:S01]  /*9cc0*/  HMMA.16816.F32 R40, R36, R30, R40 ;  /* 0x0000001e2428723c */ /* 0x000fe20000001828 */
[----:B------:R-:W1:Y:S01]  /*9cd0*/  LDSM.16.MT88.4 R28, [R118+0x10800] ;  /* 0x01080000761c783b */ /* 0x000e620000004200 */
[----:B--2---:R-:W-:Y:S01]  /*9ce0*/  F2FP.F16.F32.PACK_AB R37, R58, R57 ;  /* 0x000000393a25723e */ /* 0x004fe200000000ff */
[----:B------:R-:W-:Y:S01]  /*9cf0*/  FADD.FTZ R148, R148, R141 ;  /* 0x0000008d94947221 */ /* 0x000fe20000010000 */
[----:B------:R-:W-:Y:S01]  /*9d00*/  F2FP.F16.F32.PACK_AB R39, R53, R56 ;  /* 0x000000383527723e */ /* 0x000fe200000000ff */
[----:B------:R-:W2:Y:S01]  /*9d10*/  MUFU.EX2 R94, R94 ;  /* 0x0000005e005e7308 */ /* 0x000ea20000000800 */
[----:B----4-:R-:W-:Y:S01]  /*9d20*/  F2FP.F16.F32.PACK_AB R36, R59, R52 ;  /* 0x000000343b24723e */ /* 0x010fe200000000ff */
[----:B------:R-:W-:Y:S01]  /*9d30*/  FADD.FTZ R147, R147, R148 ;  /* 0x0000009493937221 */ /* 0x000fe20000010000 */
[----:B---3--:R-:W-:Y:S01]  /*9d40*/  FFMA.FTZ R96, R104, UR6, -R129 ;  /* 0x0000000668607c23 */ /* 0x008fe20008010881 */
[----:B------:R-:W-:Y:S01]  /*9d50*/  MUFU.EX2 R92, R92 ;  /* 0x0000005c005c7308 */ /* 0x000fe20000000800 */
[----:B------:R-:W-:Y:S01]  /*9d60*/  LDSM.16.MT88.4 R140, [R115+0x11800] ;  /* 0x01180000738c783b */ /* 0x000fe20000004200 */
[----:B------:R-:W-:Y:S01]  /*9d70*/  FADD.FTZ R146, R146, R147 ;  /* 0x0000009392927221 */ /* 0x000fe20000010000 */
[----:B-----5:R-:W-:Y:S01]  /*9d80*/  F2FP.F16.F32.PACK_AB R38, R55, R54 ;  /* 0x000000363726723e */ /* 0x020fe200000000ff */
[----:B------:R-:W3:Y:S02]  /*9d90*/  MUFU.EX2 R93, R93 ;  /* 0x0000005d005d7308 */ /* 0x000ee40000000800 */
[----:B------:R-:W-:-:S02]  /*9da0*/  FADD.FTZ R146, R149, R146 ;  /* 0x0000009295927221 */ /* 0x000fc40000010000 */
[----:B------:R-:W-:Y:S01]  /*9db0*/  MUFU.EX2 R95, R95 ;  /* 0x0000005f005f7308 */ /* 0x000fe20000000800 */
[----:B------:R-:W-:Y:S01]  /*9dc0*/  LDSM.16.MT88.4 R148, [R118+0x11800] ;  /* 0x011800007694783b */ /* 0x000fe20000004200 */
[C---:B-1----:R-:W-:Y:S01]  /*9dd0*/  HMMA.16816.F32 R24, R36.reuse, R32, R24 ;  /* 0x000000202418723c */ /* 0x042fe20000001818 */
[----:B------:R-:W-:Y:S01]  /*9de0*/  FADD.FTZ R155, R155, R146 ;  /* 0x000000929b9b7221 */ /* 0x000fe20000010000 */
[----:B------:R-:W1:Y:S03]  /*9df0*/  MUFU.EX2 R98, R98 ;  /* 0x0000006200627308 */ /* 0x000e660000000800 */
[----:B------:R-:W-:Y:S01]  /*9e00*/  FADD.FTZ R154, R154, R155 ;  /* 0x0000009b9a9a7221 */ /* 0x000fe20000010000 */
[----:B------:R-:W-:Y:S02]  /*9e10*/  MUFU.EX2 R96, R96 ;  /* 0x0000006000607308 */ /* 0x000fe40000000800 */
[----:B------:R-:W-:Y:S01]  /*9e20*/  HMMA.16816.F32 R20, R36, R34, R20 ;  /* 0x000000222414723c */ /* 0x000fe20000001814 */
[----:B------:R-:W4:Y:S01]  /*9e30*/  LDSM.16.MT88.4 R32, [R108+0x10800] ;  /* 0x010800006c20783b */ /* 0x000f220000004200 */
[----:B------:R-:W-:Y:S01]  /*9e40*/  FADD.FTZ R157, R157, R154 ;  /* 0x0000009a9d9d7221 */ /* 0x000fe20000010000 */
[----:B------:R-:W5:Y:S03]  /*9e50*/  MUFU.EX2 R97, R97 ;  /* 0x0000006100617308 */ /* 0x000f660000000800 */
[----:B------:R-:W-:-:S02]  /*9e60*/  FADD.FTZ R157, R156, R157 ;  /* 0x0000009d9c9d7221 */ /* 0x000fc40000010000 */
[----:B------:R-:W-:Y:S01]  /*9e70*/  HMMA.16816.F32 R16, R36, R48, R16 ;  /* 0x000000302410723c */ /* 0x000fe20000001810 */
[----:B------:R-:W-:Y:S01]  /*9e80*/  FADD.FTZ R48, R158, R153 ;  /* 0x000000999e307221 */ /* 0x000fe20000010000 */
[----:B------:R-:W-:-:S03]  /*9e90*/  FADD.FTZ R100, R174, R157 ;  /* 0x0000009dae647221 */ /* 0x000fc60000010000 */
[----:B------:R-:W-:Y:S01]  /*9ea0*/  FADD.FTZ R48, R161, R48 ;  /* 0x00000030a1307221 */ /* 0x000fe20000010000 */
[----:B------:R-:W-:Y:S02]  /*9eb0*/  FADD.FTZ R100, R165, R100 ;  /* 0x00000064a5647221 */ /* 0x000fe40000010000 */
[----:B------:R-:W-:Y:S01]  /*9ec0*/  HMMA.16816.F32 R8, R36, R28, R8 ;  /* 0x0000001c2408723c */ /* 0x000fe20000001808 */
[----:B------:R-:W-:-:S04]  /*9ed0*/  FADD.FTZ R159, R159, R48 ;  /* 0x000000309f9f7221 */ /* 0x000fc80000010000 */
[----:B------:R-:W-:-:S03]  /*9ee0*/  FADD.FTZ R159, R160, R159 ;  /* 0x0000009fa09f7221 */ /* 0x000fc60000010000 */
[----:B------:R-:W-:Y:S01]  /*9ef0*/  HMMA.16816.F32 R4, R36, R30, R4 ;  /* 0x0000001e2404723c */ /* 0x000fe20000001804 */
[----:B------:R-:W5:Y:S01]  /*9f00*/  LDSM.16.MT88.4 R28, [R117+0x11000] ;  /* 0x01100000751c783b */ /* 0x000f620000004200 */
[----:B------:R-:W-:-:S04]  /*9f10*/  FADD.FTZ R102, R178, R159 ;  /* 0x0000009fb2667221 */ /* 0x000fc80000010000 */
[----:B------:R-:W-:Y:S02]  /*9f20*/  FADD.FTZ R102, R169, R102 ;  /* 0x00000066a9667221 */ /* 0x000fe40000010000 */
[----:B------:R-:W-:Y:S01]  /*9f30*/  HMMA.16816.F32 R12, R36, R50, R12 ;  /* 0x00000032240c723c */ /* 0x000fe2000000180c */
[----:B------:R-:W5:Y:S01]  /*9f40*/  LDSM.16.MT88.4 R48, [R115+0x11000] ;  /* 0x011000007330783b */ /* 0x000f620000004200 */
[----:B------:R-:W-:-:S04]  /*9f50*/  FADD.FTZ R167, R167, R102 ;  /* 0x00000066a7a77221 */ /* 0x000fc80000010000 */
[----:B------:R-:W-:Y:S02]  /*9f60*/  FADD.FTZ R180, R180, R167 ;  /* 0x000000a7b4b47221 */ /* 0x000fe40000010000 */
[----:B----4-:R-:W-:Y:S01]  /*9f70*/  HMMA.16816.F32 R44, R36, R32, R44 ;  /* 0x00000020242c723c */ /* 0x010fe2000000182c */
[----:B------:R-:W-:Y:S01]  /*9f80*/  FADD.FTZ R33, R163, R100 ;  /* 0x00000064a3217221 */ /* 0x000fe20000010000 */
[----:B------:R-:W-:-:S03]  /*9f90*/  FADD.FTZ R175, R175, R180 ;  /* 0x000000b4afaf7221 */ /* 0x000fc60000010000 */
[----:B------:R-:W-:Y:S01]  /*9fa0*/  FADD.FTZ R33, R176, R33 ;  /* 0x00000021b0217221 */ /* 0x000fe20000010000 */
[----:B------:R-:W-:Y:S02]  /*9fb0*/  FADD.FTZ R202, R202, R175 ;  /* 0x000000afcaca7221 */ /* 0x000fe40000010000 */
[----:B------:R-:W-:Y:S01]  /*9fc0*/  HMMA.16816.F32 R40, R36, R34, R40 ;  /* 0x000000222428723c */ /* 0x000fe20000001828 */
[----:B------:R-:W-:Y:S01]  /*9fd0*/  FADD.FTZ R186, R186, R33 ;  /* 0x00000021baba7221 */ /* 0x000fe20000010000 */
[----:B------:R-:W-:Y:S01]  /*9fe0*/  FADD.FTZ R177, R177, R202 ;  /* 0x000000cab1b17221 */ /* 0x000fe20000010000 */
[----:B--2---:R-:W-:Y:S01]  /*9ff0*/  F2FP.F16.F32.PACK_AB R37, R94, R89 ;  /* 0x000000595e25723e */ /* 0x004fe200000000ff */
[----:B------:R-:W2:Y:S01]  /*a000*/  LDSM.16.MT88.4 R32, [R118+0x11000] ;  /* 0x011000007620783b */ /* 0x000ea20000004200 */
[----:B------:R-:W-:Y:S01]  /*a010*/  FADD.FTZ R171, R171, R186 ;  /* 0x000000baabab7221 */ /* 0x000fe20000010000 */
[----:B------:R-:W-:Y:S01]  /*a020*/  FADD.FTZ R206, R206, R177 ;  /* 0x000000b1cece7221 */ /* 0x000fe20000010000 */
[----:B---3--:R-:W-:-:S02]  /*a030*/  F2FP.F16.F32.PACK_AB R39, R93, R92 ;  /* 0x0000005c5d27723e */ /* 0x008fc400000000ff */
[----:B------:R-:W-:Y:S01]  /*a040*/  FADD.FTZ R196, R196, R171 ;  /* 0x000000abc4c47221 */ /* 0x000fe20000010000 */
[----:B-1----:R-:W-:Y:S01]  /*a050*/  F2FP.F16.F32.PACK_AB R36, R98, R95 ;  /* 0x0000005f6224723e */ /* 0x002fe200000000ff */
[----:B------:R-:W-:Y:S01]  /*a060*/  FADD.FTZ R183, R183, R206 ;  /* 0x000000ceb7b77221 */ /* 0x000fe20000010000 */
[----:B-----5:R-:W-:Y:S01]  /*a070*/  F2FP.F16.F32.PACK_AB R38, R97, R96 ;  /* 0x000000606126723e */ /* 0x020fe200000000ff */
[----:B------:R-:W-:Y:S02]  /*a080*/  FADD.FTZ R196, R173, R196 ;  /* 0x000000c4adc47221 */ /* 0x000fe40000010000 */
[----:B------:R-:W-:Y:S02]  /*a090*/  FADD.FTZ R194, R194, R183 ;  /* 0x000000b7c2c27221 */ /* 0x000fe40000010000 */
[----:B------:R-:W-:Y:S02]  /*a0a0*/  FADD.FTZ R179, R179, R196 ;  /* 0x000000c4b3b37221 */ /* 0x000fe40000010000 */
        /* <DEDUP_REMOVED lines=8> */
[--C-:B------:R-:W-:Y:S01]  /*a130*/  FFMA.FTZ R48, R114, UR6, -R129.reuse ;  /* 0x0000000672307c23 */ /* 0x100fe20008010881 */
[----:B------:R-:W-:Y:S01]  /*a140*/  FFMA.FTZ R49, R113, UR6, -R129 ;  /* 0x0000000671317c23 */ /* 0x000fe20008010881 */
[----:B------:R-:W-:Y:S01]  /*a150*/  FADD.FTZ R195, R195, R166 ;  /* 0x000000a6c3c37221 */ /* 0x000fe20000010000 */
[----:B------:R-:W-:Y:S02]  /*a160*/  FADD.FTZ R182, R182, R181 ;  /* 0x000000b5b6b67221 */ /* 0x000fe40000010000 */
[----:B------:R-:W-:Y:S01]  /*a170*/  HMMA.16816.F32 R12, R36, R50, R12 ;  /* 0x00000032240c723c */ /* 0x000fe2000000180c */
[----:B------:R-:W-:Y:S01]  /*a180*/  FADD.FTZ R162, R162, R195 ;  /* 0x000000c3a2a27221 */ /* 0x000fe20000010000 */
[----:B------:R-:W-:Y:S01]  /*a190*/  FADD.FTZ R187, R187, R182 ;  /* 0x000000b6bbbb7221 */ /* 0x000fe20000010000 */
[----:B------:R-:W-:Y:S01]  /*a1a0*/  FFMA.FTZ R50, R116, UR6, -R129 ;  /* 0x0000000674327c23 */ /* 0x000fe20008010881 */
[----:B------:R-:W-:Y:S01]  /*a1b0*/  MUFU.EX2 R48, R48 ;  /* 0x0000003000307308 */ /* 0x000fe20000000800 */
[----:B------:R-:W-:Y:S01]  /*a1c0*/  FADD.FTZ R197, R197, R162 ;  /* 0x000000a2c5c57221 */ /* 0x000fe20000010000 */
[----:B------:R-:W-:-:S02]  /*a1d0*/  FADD.FTZ R170, R170, R187 ;  /* 0x000000bbaaaa7221 */ /* 0x000fc40000010000 */
[----:B------:R-:W1:Y:S01]  /*a1e0*/  MUFU.EX2 R49, R49 ;  /* 0x0000003100317308 */ /* 0x000e620000000800 */
[----:B------:R-:W-:Y:S01]  /*a1f0*/  FADD.FTZ R80, R80, R197 ;  /* 0x000000c550507221 */ /* 0x000fe20000010000 */
[----:B------:R-:W-:Y:S01]  /*a200*/  FADD.FTZ R193, R193, R170 ;  /* 0x000000aac1c17221 */ /* 0x000fe20000010000 */
[C---:B--2---:R-:W-:Y:S01]  /*a210*/  HMMA.16816.F32 R8, R36.reuse, R32, R8 ;  /* 0x000000202408723c */ /* 0x044fe20000001808 */
[----:B------:R-:W-:Y:S01]  /*a220*/  FFMA.FTZ R32, R110, UR6, -R123 ;  /* 0x000000066e207c23 */ /* 0x000fe2000801087b */
[----:B------:R-:W-:Y:S01]  /*a230*/  FADD.FTZ R81, R81, R80 ;  /* 0x0000005051517221 */ /* 0x000fe20000010000 */
[----:B------:R-:W-:Y:S01]  /*a240*/  FADD.FTZ R82, R82, R193 ;  /* 0x000000c152527221 */ /* 0x000fe20000010000 */
[----:B------:R-:W-:Y:S01]  /*a250*/  FFMA.FTZ R33, R109, UR6, -R123 ;  /* 0x000000066d217c23 */ /* 0x000fe2000801087b */
[----:B------:R-:W2:Y:S01]  /*a260*/  MUFU.EX2 R50, R50 ;  /* 0x0000003200327308 */ /* 0x000ea20000000800 */
[----:B------:R-:W-:Y:S01]  /*a270*/  FADD.FTZ R76, R76, R81 ;  /* 0x000000514c4c7221 */ /* 0x000fe20000010000 */
[----:B------:R-:W-:Y:S01]  /*a280*/  FADD.FTZ R83, R83, R82 ;  /* 0x0000005253537221 */ /* 0x000fe20000010000 */
[C---:B------:R-:W-:Y:S01]  /*a290*/  HMMA.16816.F32 R4, R36.reuse, R34, R4 ;  /* 0x000000222404723c */ /* 0x040fe20000001804 */
[----:B------:R-:W-:Y:S01]  /*a2a0*/  MUFU.EX2 R32, R32 ;  /* 0x0000002000207308 */ /* 0x000fe20000000800 */
[----:B------:R-:W-:Y:S01]  /*a2b0*/  FADD.FTZ R77, R77, R76 ;  /* 0x0000004c4d4d7221 */ /* 0x000fe20000010000 */
[----:B------:R-:W-:Y:S01]  /*a2c0*/  FADD.FTZ R78, R78, R83 ;  /* 0x000000534e4e7221 */ /* 0x000fe20000010000 */
[----:B-1----:R-:W-:Y:S01]  /*a2d0*/  F2FP.F16.F32.PACK_AB R152, R49, R48 ;  /* 0x000000303198723e */ /* 0x002fe200000000ff */
[----:B------:R-:W1:Y:S01]  /*a2e0*/  MUFU.EX2 R33, R33 ;  /* 0x0000002100217308 */ /* 0x000e620000000800 */
[----:B------:R-:W-:Y:S01]  /*a2f0*/  FADD.FTZ R72, R72, R77 ;  /* 0x0000004d48487221 */ /* 0x000fe20000010000 */
[----:B------:R-:W-:Y:S01]  /*a300*/  FADD.FTZ R79, R79, R78 ;  /* 0x0000004e4f4f7221 */ /* 0x000fe20000010000 */
[----:B------:R-:W-:Y:S01]  /*a310*/  HMMA.16816.F32 R20, R36, R30, R20 ;  /* 0x0000001e2414723c */ /* 0x000fe20000001814 */
[----:B------:R-:W-:Y:S01]  /*a320*/  MUFU.EX2 R34, R112 ;  /* 0x0000007000227308 */ /* 0x000fe20000000800 */
[----:B------:R-:W-:Y:S01]  /*a330*/  FADD.FTZ R73, R73, R72 ;  /* 0x0000004849497221 */ /* 0x000fe20000010000 */
[----:B------:R-:W-:Y:S01]  /*a340*/  FADD.FTZ R74, R74, R79 ;  /* 0x0000004f4a4a7221 */ /* 0x000fe20000010000 */
[----:B------:R-:W3:Y:S01]  /*a350*/  LDSM.16.MT88.4 R28, [R108+0x11000] ;  /* 0x011000006c1c783b */ /* 0x000ee20000004200 */
[----:B------:R-:W4:Y:S01]  /*a360*/  MUFU.EX2 R35, R111 ;  /* 0x0000006f00237308 */ /* 0x000f220000000800 */
[----:B------:R-:W-:Y:S01]  /*a370*/  FADD.FTZ R68, R68, R73 ;  /* 0x0000004944447221 */ /* 0x000fe20000010000 */
[----:B------:R-:W-:Y:S01]  /*a380*/  FADD.FTZ R75, R75, R74 ;  /* 0x0000004a4b4b7221 */ /* 0x000fe20000010000 */
[----:B--2---:R-:W-:-:S02]  /*a390*/  F2FP.F16.F32.PACK_AB R154, R239, R50 ;  /* 0x00000032ef9a723e */ /* 0x004fc400000000ff */
[----:B------:R-:W-:Y:S01]  /*a3a0*/  FADD.FTZ R69, R69, R68 ;  /* 0x0000004445457221 */ /* 0x000fe20000010000 */
[----:B------:R-:W-:Y:S01]  /*a3b0*/  FADD.FTZ R70, R70, R75 ;  /* 0x0000004b46467221 */ /* 0x000fe20000010000 */
[----:B-1----:R-:W-:Y:S02]  /*a3c0*/  F2FP.F16.F32.PACK_AB R153, R33, R32 ;  /* 0x000000202199723e */ /* 0x002fe400000000ff */
[----:B------:R-:W-:Y:S01]  /*a3d0*/  FADD.FTZ R64, R64, R69 ;  /* 0x0000004540407221 */ /* 0x000fe20000010000 */
[----:B------:R-:W-:-:S03]  /*a3e0*/  FADD.FTZ R71, R71, R70 ;  /* 0x0000004647477221 */ /* 0x000fc60000010000 */
[----:B------:R-:W-:Y:S01]  /*a3f0*/  FADD.FTZ R65, R65, R64 ;  /* 0x0000004041417221 */ /* 0x000fe20000010000 */
[----:B------:R-:W-:Y:S01]  /*a400*/  FADD.FTZ R66, R66, R71 ;  /* 0x0000004742427221 */ /* 0x000fe20000010000 */
[----:B----4-:R-:W-:Y:S01]  /*a410*/  F2FP.F16.F32.PACK_AB R155, R35, R34 ;  /* 0x00000022239b723e */ /* 0x010fe200000000ff */
[----:B------:R-:W1:Y:S01]  /*a420*/  LDSM.16.MT88.4 R108, [R108+0x11800] ;  /* 0x011800006c6c783b */ /* 0x000e620000004200 */
[----:B------:R-:W-:Y:S01]  /*a430*/  FADD.FTZ R60, R60, R65 ;  /* 0x000000413c3c7221 */ /* 0x000fe20000010000 */
[----:B------:R-:W-:-:S03]  /*a440*/  FADD.FTZ R67, R67, R66 ;  /* 0x0000004243437221 */ /* 0x000fc60000010000 */
[----:B------:R-:W-:Y:S01]  /*a450*/  FADD.FTZ R61, R61, R60 ;  /* 0x0000003c3d3d7221 */ /* 0x000fe20000010000 */
[----:B------:R-:W-:Y:S01]  /*a460*/  FADD.FTZ R62, R62, R67 ;  /* 0x000000433e3e7221 */ /* 0x000fe20000010000 */
[----:B------:R-:W-:Y:S03]  /*a470*/  HMMA.16816.F32 R160, R152, R132, R24 ;  /* 0x0000008498a0723c */ /* 0x000fe60000001818 */
[----:B------:R-:W-:-:S04]  /*a480*/  FADD.FTZ R63, R63, R62 ;  /* 0x0000003e3f3f7221 */ /* 0x000fc80000010000 */
[----:B------:R-:W-:Y:S01]  /*a490*/  FADD.FTZ R86, R86, R63 ;  /* 0x0000003f56567221 */ /* 0x000fe20000010000 */
[----:B------:R-:W-:Y:S01]  /*a4a0*/  HMMA.16816.F32 R132, R152, R134, R20 ;  /* 0x000000869884723c */ /* 0x000fe20000001814 */
[----:B------:R-:W-:Y:S02]  /*a4b0*/  FADD.FTZ R20, R84, R61 ;  /* 0x0000003d54147221 */ /* 0x000fe40000010000 */
[----:B------:R-:W-:Y:S02]  /*a4c0*/  FADD.FTZ R87, R87, R86 ;  /* 0x0000005657577221 */ /* 0x000fe40000010000 */
        /* <DEDUP_REMOVED lines=11> */
[C---:B---3--:R-:W-:Y:S08]  /*a580*/  HMMA.16816.F32 R44, R36.reuse, R28, R44 ;  /* 0x0000001c242c723c */ /* 0x048ff0000000182c */
[----:B------:R-:W-:Y:S08]  /*a590*/  HMMA.16816.F32 R40, R36, R30, R40 ;  /* 0x0000001e2428723c */ /* 0x000ff00000001828 */
        /* <DEDUP_REMOVED lines=10> */
[----:B-1----:R-:W-:Y:S01]  /*a640*/  HMMA.16816.F32 R156, R152, R108, R44 ;  /* 0x0000006c989c723c */ /* 0x002fe2000000182c */
        /* <DEDUP_REMOVED lines=13> */
[----:B------:R-:W-:Y:S06]  /*a720*/  BRA.U !UP0, `(.L_x_1320) ;  /* 0x0000006d08a47547 */ /* 0x000fec000b800000 */
[----:B------:R-:W-:-:S04]  /*a730*/  DEPBAR.LE SB0, 0x0 ;  /* 0x000080000000791a */ /* 0x000fc80000000000 */
[----:B------:R-:W-:Y:S01]  /*a740*/  UIADD3 UR4, UPT, UPT, UR18, -0x2, URZ ;  /* 0xfffffffe12047890 */ /* 0x000fe2000fffe0ff */
[----:B------:R-:W-:Y:S06]  /*a750*/  BAR.SYNC.DEFER_BLOCKING 0x0 ;  /* 0x0000000000007b1d */ /* 0x000fec0000010000 */
[----:B------:R-:W-:Y:S05]  /*a760*/  BRA.U !UP2, `(.L_x_1321) ;  /* 0x000000010afc7547 */ /* 0x000fea000b800000 */
[----:B------:R-:W1:Y:S01]  /*a770*/  LDC R4, c[0x0][0x4f0] ;  /* 0x00013c00ff047b82 */ /* 0x000e620000000800 */
[----:B------:R-:W-:-:S04]  /*a780*/  USHF.L.U32 UR4, UR4, 0x8, URZ ;  /* 0x0000000804047899 */ /* 0x000fc800080006ff */
[----:B------:R-:W-:Y:S02]  /*a790*/  UIADD3 UR6, UPT, UPT, UR4, 0x100, URZ ;  /* 0x0000010004067890 */ /* 0x000fe4000fffe0ff */
[----:B------:R-:W-:-:S04]  /*a7a0*/  MOV R5, UR4 ;  /* 0x0000000400057c02 */ /* 0x000fc80008000f00 */
[----:B------:R-:W-:Y:S01]  /*a7b0*/  IMAD.U32 R7, RZ, RZ, UR6 ;  /* 0x00000006ff077e24 */ /* 0x000fe2000f8e00ff */
[----:B------:R-:W-:-:S04]  /*a7c0*/  IABS R5, R5 ;  /* 0x0000000500057213 */ /* 0x000fc80000000000 */
        /* <DEDUP_REMOVED lines=14> */
[C---:B------:R-:W-:Y:S01]  /*a8b0*/  IMAD R6, R3.reuse, R6, R5 ;  /* 0x0000000603067224 */ /* 0x040fe200078e0205 */
[----:B------:R-:W-:Y:S01]  /*a8c0*/  LOP3.LUT R5, R4, UR6, RZ, 0x3c, !PT ;  /* 0x0000000604057c12 */ /* 0x000fe2000f8e3cff */
[C---:B------:R-:W-:Y:S01]  /*a8d0*/  IMAD R8, R3.reuse, R8, R7 ;  /* 0x0000000803087224 */ /* 0x040fe200078e0207 */
[----:B------:R-:W1:Y:S02]  /*a8e0*/  LDCU.64 UR6, c[0x0][0x3a8] ;  /* 0x00007500ff0677ac */ /* 0x000e640008000a00 */
        /* <DEDUP_REMOVED lines=8> */
[----:B------:R-:W-:Y:S02]  /*a970*/  LOP3.LUT R3, R4, UR4, RZ, 0x3c, !PT ;  /* 0x0000000404037c12 */ /* 0x000fe4000f8e3cff */
[----:B------:R-:W-:-:S02]  /*a980*/  ISETP.GE.AND P3, PT, R5, RZ, PT ;  /* 0x000000ff0500720c */ /* 0x000fc40003f66270 */
[----:B------:R-:W-:Y:S02]  /*a990*/  ISETP.GE.AND P1, PT, R3, RZ, PT ;  /* 0x000000ff0300720c */ /* 0x000fe40003f26270 */
[----:B------:R-:W-:Y:S02]  /*a9a0*/  ISETP.NE.AND P2, PT, R4, RZ, PT ;  /* 0x000000ff0400720c */ /* 0x000fe40003f45270 */
[----:B------:R-:W-:Y:S01]  /*a9b0*/  LOP3.LUT R3, RZ, R4, RZ, 0x33, !PT ;  /* 0x00000004ff037212 */ /* 0x000fe200078e33ff */
        /* <DEDUP_REMOVED lines=24> */
[----:B------:R-:W-:Y:S01]  /*ab40*/  LEA.HI.X R233, R6, R233, R4, 0x1, P1 ;  /* 0x000000e906e97211 */ /* 0x000fe200008f0c04 */
[----:B------:R-:W-:Y:S06]  /*ab50*/  BRA `(.L_x_1322) ;  /* 0x00000000001c7947 */ /* 0x000fec0003800000 */
.L_x_1321:
[----:B------:R-:W-:Y:S01]  /*ab60*/  UMOV UR6, URZ ;  /* 0x000000ff00067c82 */ /* 0x000fe20008000000 */
[----:B------:R-:W-:Y:S01]  /*ab70*/  USHF.L.U32 UR4, UR8, 0x8, URZ ;  /* 0x0000000808047899 */ /* 0x000fe200080006ff */
[----:B------:R-:W-:-:S05]  /*ab80*/  IADD3 R3, P1, PT, RZ, -UR6, RZ ;  /* 0x80000006ff037c10 */ /* 0x000fca000ff3e0ff */
[----:B------:R-:W-:-:S05]  /*ab90*/  IMAD.X R4, RZ, RZ, ~UR4, P1 ;  /* 0x80000004ff047e24 */ /* 0x000fca00088e06ff */
[----:B------:R-:W-:-:S04]  /*aba0*/  SHF.R.S64 R3, R3, 0x1f, R4 ;  /* 0x0000001f03037819 */ /* 0x000fc80000001004 */
[----:B------:R-:W-:-:S04]  /*abb0*/  IADD3 R232, P1, PT, R3, R232, RZ ;  /* 0x000000e803e87210 */ /* 0x000fc80007f3e0ff */
[----:B------:R-:W-:-:S09]  /*abc0*/  LEA.HI.X.SX32 R233, R4, R233, 0x1, P1 ;  /* 0x000000e904e97211 */ /* 0x000fd200008f0eff */
.L_x_1322:
[----:B------:R-:W1:Y:S01]  /*abd0*/  LDCU UR4, c[0x0][0x440] ;  /* 0x00008800ff0477ac */ /* 0x000e620008000800 */
[----:B------:R-:W-:Y:S01]  /*abe0*/  IMAD.U32 R17, RZ, RZ, UR8 ;  /* 0x00000008ff117e24 */ /* 0x000fe2000f8e00ff */
[----:B------:R-:W-:Y:S01]  /*abf0*/  SHF.R.U32.HI R225, RZ, 0x1, R226 ;  /* 0x00000001ffe17819 */ /* 0x000fe200000116e2 */
[----:B------:R-:W-:Y:S01]  /*ac00*/  IMAD.U32 R13, RZ, RZ, UR8 ;  /* 0x00000008ff0d7e24 */ /* 0x000fe2000f8e00ff */
[----:B------:R-:W-:Y:S01]  /*ac10*/  USHF.L.U32 UR6, UR8, 0x5, URZ ;  /* 0x0000000508067899 */ /* 0x000fe200080006ff */
[----:B------:R-:W-:Y:S01]  /*ac20*/  IMAD.U32 R10, RZ, RZ, UR8 ;  /* 0x00000008ff0a7e24 */ /* 0x000fe2000f8e00ff */
[----:B------:R-:W-:Y:S01]  /*ac30*/  LOP3.LUT R3, R225, 0x8, RZ, 0xc0, !PT ;  /* 0x00000008e1037812 */ /* 0x000fe200078ec0ff */
[----:B------:R-:W-:Y:S01]  /*ac40*/  IMAD.U32 R7, RZ, RZ, UR9 ;  /* 0x00000009ff077e24 */ /* 0x000fe2000f8e00ff */
[----:B------:R-:W-:Y:S01]  /*ac50*/  LOP3.LUT R220, R191, 0x200, RZ, 0xc0, !PT ;  /* 0x00000200bfdc7812 */ /* 0x000fe200078ec0ff */
[----:B------:R-:W-:Y:S01]  /*ac60*/  IMAD.U32 R21, RZ, RZ, UR8 ;  /* 0x00000008ff157e24 */ /* 0x000fe2000f8e00ff */
[----:B------:R-:W-:Y:S01]  /*ac70*/  IADD3 R8, P2, PT, R232, UR6, RZ ;  /* 0x00000006e8087c10 */ /* 0x000fe2000ff5e0ff */
[----:B------:R-:W-:Y:S01]  /*ac80*/  IMAD.U32 R4, RZ, RZ, UR8 ;  /* 0x00000008ff047e24 */ /* 0x000fe2000f8e00ff */
[----:B------:R-:W-:Y:S01]  /*ac90*/  LOP3.LUT R3, R190, R3, RZ, 0x3c, !PT ;  /* 0x00000003be037212 */ /* 0x000fe200078e3cff */
[----:B------:R-:W-:Y:S01]  /*aca0*/  IMAD.U32 R5, RZ, RZ, UR9 ;  /* 0x00000009ff057e24 */ /* 0x000fe2000f8e00ff */
[----:B------:R-:W-:Y:S01]  /*acb0*/  SEL R228, R188, 0xffffffe0, !P6 ;  /* 0xffffffe0bce47807 */ /* 0x000fe20007000000 */
[----:B------:R-:W-:-:S02]  /*acc0*/  IMAD.U32 R12, RZ, RZ, UR8 ;  /* 0x00000008ff0c7e24 */ /* 0x000fc4000f8e00ff */
[----:B------:R-:W-:Y:S01]  /*acd0*/  IMAD.U32 R11, RZ, RZ, UR9 ;  /* 0x00000009ff0b7e24 */ /* 0x000fe2000f8e00ff */
[----:B-1----:R-:W-:Y:S01]  /*ace0*/  ISETP.GE.AND P1, PT, R192, UR4, PT ;  /* 0x00000004c0007c0c */ /* 0x002fe2000bf26270 */
[----:B------:R-:W-:Y:S01]  /*acf0*/  USHF.L.U64.HI UR4, UR8, 0x5, UR9 ;  /* 0x0000000508047899 */ /* 0x000fe20008010209 */
[----:B------:R-:W-:Y:S02]  /*ad00*/  IMAD.U32 R14, RZ, RZ, UR8 ;  /* 0x00000008ff0e7e24 */ /* 0x000fe4000f8e00ff */
[----:B------:R-:W-:Y:S02]  /*ad10*/  IMAD.U32 R19, RZ, RZ, UR8 ;  /* 0x00000008ff137e24 */ /* 0x000fe4000f8e00ff */
[----:B------:R-:W-:Y:S01]  /*ad20*/  IMAD.SHL.U32 R227, R226, 0x20, RZ ;  /* 0x00000020e2e37824 */ /* 0x000fe200078e00ff */
[----:B------:R-:W-:Y:S01]  /*ad30*/  IADD3.X R9, PT, PT, R233, UR4, RZ, P2, !PT ;  /* 0x00000004e9097c10 */ /* 0x000fe200097fe4ff */
[----:B------:R-:W-:-:S03]  /*ad40*/  IMAD.IADD R210, R228, 0x1, R189 ;  /* 0x00000001e4d27824 */ /* 0x000fc600078e02bd */
[----:B------:R-:W-:Y:S02]  /*ad50*/  LOP3.LUT R227, R227, 0x7c00, RZ, 0xc0, !PT ;  /* 0x00007c00e3e37812 */ /* 0x000fe400078ec0ff */
[-C--:B------:R-:W-:Y:S01]  /*ad60*/  @!P1 LEA R16, P3, R17, R8.reuse, 0x7 ;  /* 0x0000000811109211 */ /* 0x080fe200078638ff */
[--C-:B------:R-:W-:Y:S01]  /*ad70*/  @!P1 IMAD.MOV.U32 R22, RZ, RZ, R8.reuse ;  /* 0x000000ffff169224 */ /* 0x100fe200078e0008 */
[-C--:B------:R-:W-:Y:S01]  /*ad80*/  @!P1 LEA R6, P2, R13, R8.reuse, 0x8 ;  /* 0x000000080d069211 */ /* 0x080fe200078440ff */
[----:B------:R-:W-:Y:S01]  /*ad90*/  @!P1 IMAD.MOV.U32 R23, RZ, RZ, R9 ;  /* 0x000000ffff179224 */ /* 0x000fe200078e0009 */
[-C--:B------:R-:W-:Y:S01]  /*ada0*/  @!P1 LEA.HI.X R17, R10, R9.reuse, R7, 0x7, P3 ;  /* 0x000000090a119211 */ /* 0x080fe200018f3c07 */
[--C-:B------:R-:W-:Y:S01]  /*adb0*/  @!P1 IMAD.MOV.U32 R24, RZ, RZ, R8.reuse ;  /* 0x000000ffff189224 */ /* 0x100fe200078e0008 */
[----:B------:R-:W-:Y:S01]  /*adc0*/  @!P1 LEA R20, P4, R21, R8, 0x6 ;  /* 0x0000000815149211 */ /* 0x000fe200078830ff */
[----:B------:R-:W-:Y:S01]  /*add0*/  @!P1 IMAD.MOV.U32 R25, RZ, RZ, R9 ;  /* 0x000000ffff199224 */ /* 0x000fe200078e0009 */
[-C--:B------:R-:W-:Y:S01]  /*ade0*/  @!P1 LEA.HI.X R7, R4, R9.reuse, R5, 0x8, P2 ;  /* 0x0000000904079211 */ /* 0x080fe200010f4405 */
[--C-:B------:R-:W-:Y:S01]  /*adf0*/  @!P1 IMAD.MOV.U32 R4, RZ, RZ, R8.reuse ;  /* 0x000000ffff049224 */ /* 0x100fe200078e0008 */
[----:B------:R-:W-:Y:S01]  /*ae00*/  @!P1 LEA.HI.X R21, R12, R9, R11, 0x6, P4 ;  /* 0x000000090c159211 */ /* 0x000fe200020f340b */
[----:B------:R-:W-:Y:S01]  /*ae10*/  @!P1 IMAD.MOV.U32 R5, RZ, RZ, R9 ;  /* 0x000000ffff059224 */ /* 0x000fe200078e0009 */
[----:B------:R-:W-:Y:S01]  /*ae20*/  @P1 STS.128 [R221+0xa000], RZ ;  /* 0x00a000ffdd001388 */ /* 0x000fe20000000c00 */
[----:B------:R-:W-:Y:S01]  /*ae30*/  @!P1 IMAD.MOV.U32 R26, RZ, RZ, R8 ;  /* 0x000000ffff1a9224 */ /* 0x000fe200078e0008 */
[----:B------:R-:W-:Y:S01]  /*ae40*/  VOTEU.ALL UP0, P1 ;  /* 0x0000000000ff7886 */ /* 0x000fe20000800000 */
[--C-:B------:R-:W-:Y:S01]  /*ae50*/  @!P1 IMAD.WIDE.U32 R14, R14, 0xa0, R4.reuse ;  /* 0x000000a00e0e9825 */ /* 0x100fe200078e0004 */
[----:B------:R-:W-:Y:S01]  /*ae60*/  @!PT LDS RZ, [RZ] ;  /* 0x00000000fffff984 */ /* 0x000fe20000000800 */
[----:B------:R-:W-:Y:S01]  /*ae70*/  @!PT LDS RZ, [RZ] ;  /* 0x00000000fffff984 */ /* 0x000fe20000000800 */
[----:B------:R-:W-:Y:S01]  /*ae80*/  @!PT LDS RZ, [RZ] ;  /* 0x00000000fffff984 */ /* 0x000fe20000000800 */
[----:B------:R-:W-:Y:S03]  /*ae90*/  @!P1 LDGSTS.E.BYPASS.LTC128B.128 [R221+0xa000], desc[UR20][R232.64] ;  /* 0x0a000000e8dd9fae */ /* 0x000fe6000b981a14 */
[----:B------:R-:W-:Y:S01]  /*aea0*/  @!P1 IMAD.WIDE.U32 R12, R12, 0xc0, R4 ;  /* 0x000000c00c0c9825 */ /* 0x000fe200078e0004 */
[----:B------:R-:W-:Y:S01]  /*aeb0*/  @P1 STS.128 [R221+0xa800], RZ ;  /* 0x00a800ffdd001388 */ /* 0x000fe20000000c00 */
[----:B------:R-:W-:-:S02]  /*aec0*/  @!UP0 UIMAD UR14, UR9, 0x60, URZ ;  /* 0x00000060090e88a4 */ /* 0x000fc4000f8e02ff */
[----:B------:R-:W-:Y:S01]  /*aed0*/  IMAD.U32 R5, RZ, RZ, UR8 ;  /* 0x00000008ff057e24 */ /* 0x000fe2000f8e00ff */
[----:B------:R-:W-:Y:S01]  /*aee0*/  @!PT LDS RZ, [RZ] ;  /* 0x00000000fffff984 */ /* 0x000fe20000000800 */
[----:B------:R-:W-:Y:S01]  /*aef0*/  @!PT LDS RZ, [RZ] ;  /* 0x00000000fffff984 */ /* 0x000fe20000000800 */
[----:B------:R-:W-:Y:S01]  /*af00*/  @!PT LDS RZ, [RZ] ;  /* 0x00000000fffff984 */ /* 0x000fe20000000800 */
[----:B------:R1:W-:Y:S01]  /*af10*/  @!P1 LDGSTS.E.BYPASS.LTC128B.128 [R221+0xa800], desc[UR20][R8.64] ;  /* 0x0a80000008dd9fae */ /* 0x0003e2000b981a14 */
[----:B------:R-:W-:Y:S01]  /*af20*/  IMAD.U32 R4, RZ, RZ, UR8 ;  /* 0x00000008ff047e24 */ /* 0x000fe2000f8e00ff */
[----:B------:R-:W-:Y:S01]  /*af30*/  @!UP0 UIMAD UR8, UR9, 0xa0, URZ ;  /* 0x000000a0090888a4 */ /* 0x000fe2000f8e02ff */
[--C-:B------:R-:W-:Y:S01]  /*af40*/  @!P1 IMAD.MOV.U32 R27, RZ, RZ, R9.reuse ;  /* 0x000000ffff1b9224 */ /* 0x100fe200078e0009 */
[----:B------:R-:W-:Y:S01]  /*af50*/  @!UP0 UIMAD UR7, UR9, 0xc0, URZ ;  /* 0x000000c0090788a4 */ /* 0x000fe2000f8e02ff */
[--C-:B------:R-:W-:Y:S01]  /*af60*/  @!P1 IMAD.MOV.U32 R28, RZ, RZ, R8.reuse ;  /* 0x000000ffff1c9224 */ /* 0x100fe200078e0008 */
[----:B------:R-:W-:Y:S01]  /*af70*/  @P1 STS.128 [R221+0xb000], RZ ;  /* 0x00b000ffdd001388 */ /* 0x000fe20000000c00 */
[----:B------:R-:W-:Y:S02]  /*af80*/  @!P1 IMAD.MOV.U32 R29, RZ, RZ, R9 ;  /* 0x000000ffff1d9224 */ /* 0x000fe400078e0009 */
[----:B------:R-:W-:-:S02]  /*af90*/  @!P1 IMAD.MOV.U32 R30, RZ, RZ, R8 ;  /* 0x000000ffff1e9224 */ /* 0x000fc400078e0008 */
[----:B------:R-:W-:Y:S02]  /*afa0*/  @!P1 IMAD.MOV.U32 R31, RZ, RZ, R9 ;  /* 0x000000ffff1f9224 */ /* 0x000fe400078e0009 */
[----:B------:R-:W-:-:S04]  /*afb0*/  @!P1 IMAD.WIDE.U32 R22, R5, 0x120, R22 ;  /* 0x0000012005169825 */ /* 0x000fc800078e0016 */
[----:B------:R-:W-:-:S04]  /*afc0*/  @!P1 IMAD.WIDE.U32 R24, R4, 0x140, R24 ;  /* 0x0000014004189825 */ /* 0x000fc800078e0018 */
[----:B------:R-:W-:-:S04]  /*afd0*/  @!P1 IMAD.WIDE.U32 R26, R5, 0x160, R26 ;  /* 0x00000160051a9825 */ /* 0x000fc800078e001a */
[----:B------:R-:W-:-:S04]  /*afe0*/  @!P1 IMAD.WIDE.U32 R28, R4, 0x180, R28 ;  /* 0x00000180041c9825 */ /* 0x000fc800078e001c */
[----:B------:R-:W-:-:S04]  /*aff0*/  @!P1 IMAD.WIDE.U32 R30, R5, 0x1a0, R30 ;  /* 0x000001a0051e9825 */ /* 0x000fc800078e001e */
[----:B------:R-:W-:-:S04]  /*b000*/  @!P1 IMAD.WIDE.U32 R18, R19, 0x60, R8 ;  /* 0x0000006013129825 */ /* 0x000fc800078e0008 */
[----:B------:R-:W-:-:S04]  /*b010*/  @!P1 IMAD.WIDE.U32 R10, R10, 0xe0, R8 ;  /* 0x000000e00a0a9825 */ /* 0x000fc800078e0008 */
[----:B------:R-:W-:Y:S01]  /*b020*/  @!P1 IMAD.WIDE.U32 R4, R4, 0x1c0, R8 ;  /* 0x000001c004049825 */ /* 0x000fe200078e0008 */
[----:B-1----:R-:W-:-:S03]  /*b030*/  @!P1 IADD3 R8, P2, PT, R8, UR6, RZ ;  /* 0x0000000608089c10 */ /* 0x002fc6000ff5e0ff */
[----:B------:R-:W-:Y:S01]  /*b040*/  @!P1 VIADD R19, R19, UR14 ;  /* 0x0000000e13139c36 */ /* 0x000fe20008000000 */
[----:B------:R-:W-:Y:S01]  /*b050*/  @!P1 IADD3.X R9, PT, PT, R9, UR4, RZ, P2, !PT ;  /* 0x0000000409099c10 */ /* 0x000fe200097fe4ff */
[----:B------:R-:W-:Y:S01]  /*b060*/  @!UP0 UIMAD UR14, UR9, 0xe0, URZ ;  /* 0x000000e0090e88a4 */ /* 0x000fe2000f8e02ff */
[----:B------:R-:W-:Y:S01]  /*b070*/  @!P1 VIADD R15, R15, UR8 ;  /* 0x000000080f0f9c36 */ /* 0x000fe20008000000 */
[----:B------:R-:W-:Y:S01]  /*b080*/  @!UP0 UIMAD UR8, UR9, 0x120, URZ ;  /* 0x00000120090888a4 */ /* 0x000fe2000f8e02ff */
[----:B------:R-:W-:Y:S01]  /*b090*/  @!P1 VIADD R13, R13, UR7 ;  /* 0x000000070d0d9c36 */ /* 0x000fe20008000000 */
[----:B------:R-:W-:Y:S01]  /*b0a0*/  @!PT LDS RZ, [RZ] ;  /* 0x00000000fffff984 */ /* 0x000fe20000000800 */
[----:B------:R-:W-:Y:S01]  /*b0b0*/  @!PT LDS RZ, [RZ] ;  /* 0x00000000fffff984 */ /* 0x000fe20000000800 */
[----:B------:R-:W-:Y:S01]  /*b0c0*/  @!PT LDS RZ, [RZ] ;  /* 0x00000000fffff984 */ /* 0x000fe20000000800 */
[----:B------:R-:W-:Y:S01]  /*b0d0*/  @!P1 LDGSTS.E.BYPASS.LTC128B.128 [R221+0xb000], desc[UR20][R8.64] ;  /* 0x0b00000008dd9fae */ /* 0x000fe2000b981a14 */
[----:B------:R-:W-:Y:S01]  /*b0e0*/  @!UP0 UIMAD UR7, UR9, 0x140, URZ ;  /* 0x00000140090788a4 */ /* 0x000fe2000f8e02ff */
[----:B------:R-:W-:Y:S01]  /*b0f0*/  @!P1 VIADD R11, R11, UR14 ;  /* 0x0000000e0b0b9c36 */ /* 0x000fe20008000000 */
[----:B------:R-:W-:Y:S01]  /*b100*/  @!UP0 UIMAD UR14, UR9, 0x160, URZ ;  /* 0x00000160090e88a4 */ /* 0x000fe2000f8e02ff */
[----:B------:R-:W-:Y:S01]  /*b110*/  @P1 STS.128 [R221+0xb800], RZ ;  /* 0x00b800ffdd001388 */ /* 0x000fe20000000c00 */
        /* <DEDUP_REMOVED lines=8> */
[----:B------:R-:W-:Y:S01]  /*b1a0*/  @!P1 IMAD.MOV.U32 R40, RZ, RZ, R4 ;  /* 0x000000ffff289224 */ /* 0x000fe200078e0004 */
[----:B------:R-:W-:Y:S01]  /*b1b0*/  LOP3.LUT R4, R220, R227, RZ, 0xfc, !PT ;  /* 0x000000e3dc047212 */ /* 0x000fe200078efcff */
[----:B------:R-:W-:Y:S01]  /*b1c0*/  @P1 STS.128 [R221+0xc000], RZ ;  /* 0x00c000ffdd001388 */ /* 0x000fe20000000c00 */
[----:B------:R-:W-:Y:S01]  /*b1d0*/  @!UP0 UIMAD UR9, UR9, 0x1c0, URZ ;  /* 0x000001c0090988a4 */ /* 0x000fe2000f8e02ff */
[----:B------:R-:W-:Y:S01]  /*b1e0*/  @!P1 VIADD R27, R27, UR14 ;  /* 0x0000000e1b1b9c36 */ /* 0x000fe20008000000 */
[----:B------:R-:W-:Y:S01]  /*b1f0*/  LOP3.LUT R4, R4, R3, RZ, 0xfc, !PT ;  /* 0x0000000304047212 */ /* 0x000fe200078efcff */
[----:B------:R-:W-:Y:S01]  /*b200*/  @!PT LDS RZ, [RZ] ;  /* 0x00000000fffff984 */ /* 0x000fe20000000800 */
[----:B------:R-:W-:Y:S01]  /*b210*/  @!PT LDS RZ, [RZ] ;  /* 0x00000000fffff984 */ /* 0x000fe20000000800 */
[----:B------:R-:W-:Y:S01]  /*b220*/  @!PT LDS RZ, [RZ] ;  /* 0x00000000fffff984 */ /* 0x000fe20000000800 */
[----:B------:R-:W-:Y:S01]  /*b230*/  @!P1 LDGSTS.E.BYPASS.LTC128B.128 [R221+0xc000], desc[UR20][R18.64] ;  /* 0x0c00000012dd9fae */ /* 0x000fe2000b981a14 */
[----:B------:R-:W-:Y:S01]  /*b240*/  @!P1 VIADD R35, R29, UR8 ;  /* 0x000000081d239c36 */ /* 0x000fe20008000000 */
[----:B------:R-:W-:Y:S01]  /*b250*/  UIADD3 UR4, UPT, UPT, UR18, -0x2, URZ ;  /* 0xfffffffe12047890 */ /* 0x000fe2000fffe0ff */
[----:B------:R-:W-:Y:S01]  /*b260*/  @!P1 IMAD.MOV.U32 R34, RZ, RZ, R28 ;  /* 0x000000ffff229224 */ /* 0x000fe200078e001c */
[----:B------:R-:W-:Y:S01]  /*b270*/  @P1 STS.128 [R221+0xc800], RZ ;  /* 0x00c800ffdd001388 */ /* 0x000fe20000000c00 */
[----:B------:R-:W-:Y:S01]  /*b280*/  @!P1 VIADD R33, R31, UR7 ;  /* 0x000000071f219c36 */ /* 0x000fe20008000000 */
[----:B------:R-:W-:Y:S01]  /*b290*/  LEA R209, R4, UR5, 0x1 ;  /* 0x0000000504d17c11 */ /* 0x000fe2000f8e08ff */
[----:B------:R-:W-:Y:S01]  /*b2a0*/  @!P1 IMAD.MOV.U32 R32, RZ, RZ, R30 ;  /* 0x000000ffff209224 */ /* 0x000fe200078e001e */
[----:B------:R-:W-:Y:S01]  /*b2b0*/  @!PT LDS RZ, [RZ] ;  /* 0x00000000fffff984 */ /* 0x000fe20000000800 */
[----:B------:R-:W-:Y:S01]  /*b2c0*/  @!PT LDS RZ, [RZ] ;  /* 0x00000000fffff984 */ /* 0x000fe20000000800 */
[----:B------:R-:W-:Y:S01]  /*b2d0*/  @!PT LDS RZ, [RZ] ;  /* 0x00000000fffff984 */ /* 0x000fe20000000800 */
[----:B------:R-:W-:Y:S01]  /*b2e0*/  @!P1 LDGSTS.E.BYPASS.LTC128B.128 [R221+0xc800], desc[UR20][R16.64] ;  /* 0x0c80000010dd9fae */ /* 0x000fe2000b981a14 */
[----:B------:R-:W-:Y:S01]  /*b2f0*/  @!P1 VIADD R41, R5, UR9 ;  /* 0x0000000905299c36 */ /* 0x000fe20008000000 */
[----:B------:R-:W-:Y:S01]  /*b300*/  UISETP.GT.AND UP1, UPT, UR4, UR16, UPT ;  /* 0x000000100400728c */ /* 0x000fe2000bf24270 */
[C---:B------:R-:W-:Y:S01]  /*b310*/  IMAD.IADD R184, R209.reuse, 0x1, R228 ;  /* 0x00000001d1b87824 */ /* 0x040fe200078e02e4 */
[----:B------:R-:W-:Y:S01]  /*b320*/  @P1 STS.128 [R221+0xd000], RZ ;  /* 0x00d000ffdd001388 */ /* 0x000fe20000000c00 */
[----:B------:R-:W-:-:S03]  /*b330*/  IMAD.IADD R229, R209, 0x1, R208 ;  /* 0x00000001d1e57824 */ /* 0x000fc600078e02d0 */
        /* <DEDUP_REMOVED lines=50> */
[----:B------:R-:W3:Y:S04]  /*b660*/  LDSM.16.M88.4 R44, [R189+0x2000] ;  /* 0x00200000bd2c783b */ /* 0x000ee80000000200 */
[----:B------:R-:W2:Y:S04]  /*b670*/  LDSM.16.M88.4 R36, [R189+0x2800] ;  /* 0x00280000bd24783b */ /* 0x000ea80000000200 */
[----:B------:R-:W4:Y:S04]  /*b680*/  LDSM.16.M88.4 R28, [R189+0x3000] ;  /* 0x00300000bd1c783b */ /* 0x000f280000000200 */
[----:B-1----:R-:W1:Y:S04]  /*b690*/  LDSM.16.M88.4 R20, [R189+0x3800] ;  /* 0x00380000bd14783b */ /* 0x002e680000000200 */
[----:B------:R-:W5:Y:S04]  /*b6a0*/  LDSM.16.M88.4 R12, [R189+0x4000] ;  /* 0x00400000bd0c783b */ /* 0x000f680000000200 */
[----:B------:R-:W5:Y:S04]  /*b6b0*/  LDSM.16.M88.4 R4, [R189+0x4800] ;  /* 0x00480000bd04783b */ /* 0x000f680000000200 */
[----:B------:R-:W5:Y:S04]  /*b6c0*/  LDSM.16.M88.4 R164, [R189+0x5000] ;  /* 0x00500000bda4783b */ /* 0x000f680000000200 */
[----:B------:R-:W5:Y:S04]  /*b6d0*/  LDSM.16.M88.4 R124, [R189+0x5800] ;  /* 0x00580000bd7c783b */ /* 0x000f680000000200 */
[----:B------:R-:W5:Y:S04]  /*b6e0*/  LDSM.16.M88.4 R116, [R189+0x6000] ;  /* 0x00600000bd74783b */ /* 0x000f680000000200 */
[----:B------:R-:W5:Y:S04]  /*b6f0*/  LDSM.16.M88.4 R108, [R189+0x6800] ;  /* 0x00680000bd6c783b */ /* 0x000f680000000200 */
[----:B------:R-:W5:Y:S01]  /*b700*/  LDSM.16.M88.4 R100, [R189+0x7000] ;  /* 0x00700000bd64783b */ /* 0x000f620000000200 */
[C---:B---3--:R-:W-:Y:S03]  /*b710*/  HMMA.16816.F32 R48, R60.reuse, R44, RZ ;  /* 0x0000002c3c30723c */ /* 0x048fe600000018ff */
[----:B------:R-:W3:Y:S04]  /*b720*/  LDSM.16.M88.4 R92, [R189+0x7800] ;  /* 0x00780000bd5c783b */ /* 0x000ee80000000200 */
[----:B------:R-:W3:Y:S01]  /*b730*/  LDSM.16.M88.4 R84, [R189+0x8000] ;  /* 0x00800000bd54783b */ /* 0x000ee20000000200 */
[C---:B--2---:R-:W-:Y:S03]  /*b740*/  HMMA.16816.F32 R40, R60.reuse, R36, RZ ;  /* 0x000000243c28723c */ /* 0x044fe600000018ff */
[----:B------:R-:W2:Y:S04]  /*b750*/  LDSM.16.M88.4 R76, [R189+0x8800] ;  /* 0x00880000bd4c783b */ /* 0x000ea80000000200 */
[----:B------:R-:W2:Y:S01]  /*b760*/  LDSM.16.M88.4 R68, [R189+0x9000] ;  /* 0x00900000bd44783b */ /* 0x000ea20000000200 */
[C---:B----4-:R-:W-:Y:S03]  /*b770*/  HMMA.16816.F32 R32, R60.reuse, R28, RZ ;  /* 0x0000001c3c20723c */ /* 0x050fe600000018ff */
[----:B------:R-:W4:Y:S04]  /*b780*/  LDSM.16.M88.4 R52, [R189+0x9800] ;  /* 0x00980000bd34783b */ /* 0x000f280000000200 */
[----:B------:R-:W-:Y:S01]  /*b790*/  LDSM.16.M88.4 R184, [R184] ;  /* 0x00000000b8b8783b */ /* 0x000fe20000000200 */
[C---:B-1----:R-:W-:Y:S03]  /*b7a0*/  HMMA.16816.F32 R24, R60.reuse, R20, RZ ;  /* 0x000000143c18723c */ /* 0x042fe600000018ff */
[----:B------:R-:W1:Y:S04]  /*b7b0*/  LDSM.16.M88.4 R176, [R210+0x3800] ;  /* 0x00380000d2b0783b */ /* 0x000e680000000200 */
[----:B------:R-:W1:Y:S01]  /*b7c0*/  LDSM.16.M88.4 R56, [R210+0x6000] ;  /* 0x00600000d238783b */ /* 0x000e620000000200 */
[C---:B-----5:R-:W-:Y:S03]  /*b7d0*/  HMMA.16816.F32 R16, R60.reuse, R12, RZ ;  /* 0x0000000c3c10723c */ /* 0x060fe600000018ff */
[----:B------:R-:W5:Y:S04]  /*b7e0*/  LDSM.16.M88.4 R172, [R210+0x4000] ;  /* 0x00400000d2ac783b */ /* 0x000f680000000200 */
        /* <DEDUP_REMOVED lines=8> */
[----:B------:R-:W-:Y:S04]  /*b870*/  LDSM.16.M88.4 R212, [R229] ;  /* 0x00000000e5d4783b */ /* 0x000fe80000000200 */
[----:B------:R-:W-:Y:S01]  /*b880*/  LDSM.16.M88.4 R204, [R210+0x2000] ;  /* 0x00200000d2cc783b */ /* 0x000fe20000000200 */
[C---:B------:R-:W-:Y:S03]  /*b890*/  HMMA.16816.F32 R120, R60.reuse, R116, RZ ;  /* 0x000000743c78723c */ /* 0x040fe600000018ff */
[----:B------:R-:W-:Y:S04]  /*b8a0*/  LDSM.16.M88.4 R216, [R222+0x4800] ;  /* 0x00480000ded8783b */ /* 0x000fe80000000200 */
[----:B------:R-:W0:Y:S01]  /*b8b0*/  LDGDEPBAR ;  /* 0x00000000000079af */ /* 0x000e220000000000 */
[C---:B------:R-:W-:Y:S08]  /*b8c0*/  HMMA.16816.F32 R112, R60.reuse, R108, RZ ;  /* 0x0000006c3c70723c */ /* 0x040ff000000018ff */
[C---:B------:R-:W-:Y:S08]  /*b8d0*/  HMMA.16816.F32 R104, R60.reuse, R100, RZ ;  /* 0x000000643c68723c */ /* 0x040ff000000018ff */
[C---:B---3--:R-:W-:Y:S08]  /*b8e0*/  HMMA.16816.F32 R96, R60.reuse, R92, RZ ;  /* 0x0000005c3c60723c */ /* 0x048ff000000018ff */
        /* <DEDUP_REMOVED lines=18> */
[C---:B----4-:R-:W-:Y:S08]  /*ba10*/  HMMA.16816.F32 R64, R60.reuse, R52, RZ ;  /* 0x000000343c40723c */ /* 0x050ff000000018ff */
        /* <DEDUP_REMOVED lines=8> */
[C---:B-----5:R-:W-:Y:S08]  /*baa0*/  HMMA.16816.F32 R16, R184.reuse, R172, R16 ;  /* 0x000000acb810723c */ /* 0x060ff00000001810 */
[C---:B------:R-:W-:Y:S01]  /*bab0*/  HMMA.16816.F32 R12, R184.reuse, R174, R12 ;  /* 0x000000aeb80c723c */ /* 0x040fe2000000180c */
[----:B------:R-:W4:Y:S07]  /*bac0*/  LDSM.16.M88.4 R172, [R210+0x7800] ;  /* 0x00780000d2ac783b */ /* 0x000f2e0000000200 */
[C---:B--2---:R-:W-:Y:S08]  /*bad0*/  HMMA.16816.F32 R112, R184.reuse, R52, R112 ;  /* 0x00000034b870723c */ /* 0x044ff00000001870 */
        /* <DEDUP_REMOVED lines=17> */
[C---:B------:R-:W-:Y:S08]  /*bbf0*/  HMMA.16816.F32 R40, R184.reuse, R200, R40 ;  /* 0x000000c8b828723c */ /* 0x040ff00000001828 */
[C---:B------:R-:W-:Y:S01]  /*bc00*/  HMMA.16816.F32 R36, R184.reuse, R202, R36 ;  /* 0x000000cab824723c */ /* 0x040fe20000001824 */
[----:B------:R-:W-:Y:S07]  /*bc10*/  LDSM.16.M88.4 R200, [R222+0x6000] ;  /* 0x00600000dec8783b */ /* 0x000fee0000000200 */
[C---:B------:R-:W-:Y:S08]  /*bc20*/  HMMA.16816.F32 R8, R184.reuse, R192, R8 ;  /* 0x000000c0b808723c */ /* 0x040ff00000001808 */
[C---:B------:R-:W-:Y:S01]  /*bc30*/  HMMA.16816.F32 R4, R184.reuse, R194, R4 ;  /* 0x000000c2b804723c */ /* 0x040fe20000001804 */
[----:B------:R-:W5:Y:S04]  /*bc40*/  LDSM.16.M88.4 R192, [R210+0x9000] ;  /* 0x00900000d2c0783b */ /* 0x000f680000000200 */
[----:B------:R-:W-:Y:S03]  /*bc50*/  LDSM.16.M88.4 R208, [R222+0x5000] ;  /* 0x00500000ded0783b */ /* 0x000fe60000000200 */
[C---:B------:R-:W-:Y:S08]  /*bc60*/  HMMA.16816.F32 R32, R184.reuse, R196, R32 ;  /* 0x000000c4b820723c */ /* 0x040ff00000001820 */
[C---:B------:R-:W-:Y:S01]  /*bc70*/  HMMA.16816.F32 R28, R184.reuse, R198, R28 ;  /* 0x000000c6b81c723c */ /* 0x040fe2000000181c */
[----:B------:R-:W-:Y:S07]  /*bc80*/  LDSM.16.M88.4 R196, [R222+0x6800] ;  /* 0x00680000dec4783b */ /* 0x000fee0000000200 */
[C---:B------:R-:W-:Y:S08]  /*bc90*/  HMMA.16816.F32 R128, R184.reuse, R180, R128 ;  /* 0x000000b4b880723c */ /* 0x040ff00000001880 */
[----:B------:R-:W-:Y:S01]  /*bca0*/  HMMA.16816.F32 R124, R184, R182, R124 ;  /* 0x000000b6b87c723c */ /* 0x000fe2000000187c */
[----:B------:R-:W5:Y:S07]  /*bcb0*/  LDSM.16.M88.4 R180, [R222+0x2000] ;  /* 0x00200000deb4783b */ /* 0x000f6e0000000200 */
[C---:B-1----:R-:W-:Y:S08]  /*bcc0*/  HMMA.16816.F32 R40, R212.reuse, R176, R40 ;  /* 0x000000b0d428723c */ /* 0x042ff00000001828 */
[C---:B------:R-:W-:Y:S01]  /*bcd0*/  HMMA.16816.F32 R36, R212.reuse, R178, R36 ;  /* 0x000000b2d424723c */ /* 0x040fe20000001824 */
[----:B------:R-:W1:Y:S07]  /*bce0*/  LDSM.16.M88.4 R176, [R222+0x9000] ;  /* 0x00900000deb0783b */ /* 0x000e6e0000000200 */
[----:B---3--:R-:W-:Y:S01]  /*bcf0*/  HMMA.16816.F32 R24, R212, R56, R24 ;  /* 0x00000038d418723c */ /* 0x008fe20000001818 */
[----:B------:R-:W-:-:S02]  /*bd00*/  IMAD.IADD R56, R228, 0x1, R229 ;  /* 0x00000001e4387824 */ /* 0x000fc400078e02e5 */
[----:B------:R-:W-:-:S05]  /*bd10*/  IMAD.IADD R228, R228, 0x1, R222 ;  /* 0x00000001e4e47824 */ /* 0x000fca00078e02de */
[C---:B----4-:R-:W-:Y:S08]  /*bd20*/  HMMA.16816.F32 R32, R212.reuse, R172, R32 ;  /* 0x000000acd420723c */ /* 0x050ff00000001820 */
[C---:B------:R-:W-:Y:S01]  /*bd30*/  HMMA.16816.F32 R28, R212.reuse, R174, R28 ;  /* 0x000000aed41c723c */ /* 0x040fe2000000181c */
[----:B------:R-:W3:Y:S07]  /*bd40*/  LDSM.16.M88.4 R172, [R222+0x9800] ;  /* 0x00980000deac783b */ /* 0x000eee0000000200 */
[C---:B------:R-:W-:Y:S01]  /*bd50*/  HMMA.16816.F32 R20, R212.reuse, R58, R20 ;  /* 0x0000003ad414723c */ /* 0x040fe20000001814 */
[----:B------:R-:W-:Y:S07]  /*bd60*/  LDSM.16.M88.4 R56, [R56] ;  /* 0x000000003838783b */ /* 0x000fee0000000200 */
[C---:B--2---:R-:W-:Y:S08]  /*bd70*/  HMMA.16816.F32 R16, R212.reuse, R52, R16 ;  /* 0x00000034d410723c */ /* 0x044ff00000001810 */
[----:B------:R-:W-:Y:S01]  /*bd80*/  HMMA.16816.F32 R12, R212, R54, R12 ;  /* 0x00000036d40c723c */ /* 0x000fe2000000180c */
[----:B------:R-:W2:Y:S07]  /*bd90*/  LDSM.16.M88.4 R52, [R228+0x2000] ;  /* 0x00200000e434783b */ /* 0x000eae0000000200 */
[C---:B------:R-:W-:Y:S08]  /*bda0*/  HMMA.16816.F32 R48, R184.reuse, R204, R48 ;  /* 0x000000ccb830723c */ /* 0x040ff00000001830 */
[C---:B-----5:R-:W-:Y:S08]  /*bdb0*/  HMMA.16816.F32 R64, R184.reuse, R188, R64 ;  /* 0x000000bcb840723c */ /* 0x060ff00000001840 */
[C---:B------:R-:W-:Y:S01]  /*bdc0*/  HMMA.16816.F32 R60, R184.reuse, R190, R60 ;  /* 0x000000beb83c723c */ /* 0x040fe2000000183c */
[----:B------:R-:W4:Y:S07]  /*bdd0*/  LDSM.16.M88.4 R188, [R222+0x7800] ;  /* 0x00780000debc783b */ /* 0x000f2e0000000200 */
[C---:B------:R-:W-:Y:S08]  /*bde0*/  HMMA.16816.F32 R72, R184.reuse, R192, R72 ;  /* 0x000000c0b848723c */ /* 0x040ff00000001848 */
[C---:B------:R-:W-:Y:S01]  /*bdf0*/  HMMA.16816.F32 R68, R184.reuse, R194, R68 ;  /* 0x000000c2b844723c */ /* 0x040fe20000001844 */
[----:B------:R-:W-:Y:S07]  /*be00*/  LDSM.16.M88.4 R192, [R222+0x7000] ;  /* 0x00700000dec0783b */ /* 0x000fee0000000200 */
[----:B------:R-:W-:Y:S01]  /*be10*/  HMMA.16816.F32 R44, R184, R206, R44 ;  /* 0x000000ceb82c723c */ /* 0x000fe2000000182c */
[----:B------:R-:W-:Y:S04]  /*be20*/  LDSM.16.M88.4 R204, [R222+0x5800] ;  /* 0x00580000decc783b */ /* 0x000fe80000000200 */
[----:B------:R-:W-:Y:S03]  /*be30*/  LDSM.16.M88.4 R184, [R222+0x8000] ;  /* 0x00800000deb8783b */ /* 0x000fe60000000200 */
[C---:B------:R-:W-:Y:S08]  /*be40*/  HMMA.16816.F32 R120, R212.reuse, R200, R120 ;  /* 0x000000c8d478723c */ /* 0x040ff00000001878 */
[C---:B------:R-:W-:Y:S01]  /*be50*/  HMMA.16816.F32 R116, R212.reuse, R202, R116 ;  /* 0x000000cad474723c */ /* 0x040fe20000001874 */
[----:B------:R-:W5:Y:S07]  /*be60*/  LDSM.16.M88.4 R200, [R228+0x2800] ;  /* 0x00280000e4c8783b */ /* 0x000f6e0000000200 */
[C---:B------:R-:W-:Y:S08]  /*be70*/  HMMA.16816.F32 R48, R212.reuse, R180, R48 ;  /* 0x000000b4d430723c */ /* 0x040ff00000001830 */
[C---:B-1----:R-:W-:Y:S08]  /*be80*/  HMMA.16816.F32 R72, R212.reuse, R176, R72 ;  /* 0x000000b0d448723c */ /* 0x042ff00000001848 */
[C---:B------:R-:W-:Y:S01]  /*be90*/  HMMA.16816.F32 R68, R212.reuse, R178, R68 ;  /* 0x000000b2d444723c */ /* 0x040fe20000001844 */
[----:B------:R-:W1:Y:S07]  /*bea0*/  LDSM.16.M88.4 R176, [R228+0x3000] ;  /* 0x00300000e4b0783b */ /* 0x000e6e0000000200 */
[C---:B------:R-:W-:Y:S01]  /*beb0*/  HMMA.16816.F32 R44, R212.reuse, R182, R44 ;  /* 0x000000b6d42c723c */ /* 0x040fe2000000182c */
[----:B------:R-:W-:Y:S07]  /*bec0*/  LDSM.16.M88.4 R180, [R222+0x8800] ;  /* 0x00880000deb4783b */ /* 0x000fee0000000200 */
[----:B---3--:R-:W-:Y:S01]  /*bed0*/  HMMA.16816.F32 R64, R212, R172, R64 ;  /* 0x000000acd440723c */ /* 0x008fe20000001840 */
[----:B------:R-:W-:-:S07]  /*bee0*/  IMAD.SHL.U32 R172, R226, 0x2, RZ ;  /* 0x00000002e2ac7824 */ /* 0x000fce00078e00ff */
[----:B--2---:R-:W-:Y:S01]  /*bef0*/  HMMA.16816.F32 R48, R56, R52, R48 ;  /* 0x000000343830723c */ /* 0x004fe20000001830 */
[----:B------:R-:W-:-:S07]  /*bf00*/  LOP3.LUT R53, R172, 0x6, RZ, 0xc0, !PT ;  /* 0x00000006ac357812 */ /* 0x000fce00078ec0ff */
[----:B----4-:R-:W-:Y:S01]  /*bf10*/  HMMA.16816.F32 R96, R212, R188, R96 ;  /* 0x000000bcd460723c */ /* 0x010fe20000001860 */
[----:B------:R-:W-:-:S04]  /*bf20*/  IMAD.U32 R188, RZ, RZ, UR18 ;  /* 0x00000012ffbc7e24 */ /* 0x000fc8000f8e00ff */
[----:B------:R-:W-:-:S03]  /*bf30*/  IMAD R188, R188, 0x100, R53 ;  /* 0x00000100bcbc7824 */ /* 0x000fc600078e0235 */
[C---:B------:R-:W-:Y:S01]  /*bf40*/  HMMA.16816.F32 R44, R56.reuse, R54, R44 ;  /* 0x00000036382c723c */ /* 0x040fe2000000182c */
[C---:B------:R-:W-:Y:S02]  /*bf50*/  VIADD R52, R188.reuse, 0xfffffe00 ;  /* 0xfffffe00bc347836 */ /* 0x040fe40000000000 */
[C---:B------:R-:W-:Y:S02]  /*bf60*/  VIADD R172, R188.reuse, 0xfffffe01 ;  /* 0xfffffe01bcac7836 */ /* 0x040fe40000000000 */
[----:B------:R-:W-:Y:S01]  /*bf70*/  VIADD R173, R188, 0xfffffe08 ;  /* 0xfffffe08bcad7836 */ /* 0x000fe20000000000 */
[C---:B------:R-:W-:Y:S02]  /*bf80*/  ISETP.GE.AND P5, PT, R52.reuse, R223, PT ;  /* 0x000000df3400720c */ /* 0x040fe40003fa6270 */
[----:B-----5:R-:W-:Y:S01]  /*bf90*/  HMMA.16816.F32 R40, R56, R200, R40 ;  /* 0x000000c83828723c */ /* 0x020fe20000001828 */
[-C--:B------:R-:W-:Y:S02]  /*bfa0*/  ISETP.GE.AND P4, PT, R52, R224.reuse, PT ;  /* 0x000000e03400720c */ /* 0x080fe40003f86270 */
[----:B------:R-:W2:Y:S01]  /*bfb0*/  LDSM.16.M88.4 R52, [R228+0x3800] ;  /* 0x00380000e434783b */ /* 0x000ea20000000200 */
[----:B------:R-:W-:-:S02]  /*bfc0*/  ISETP.GE.AND P3, PT, R172, R224, PT ;  /* 0x000000e0ac00720c */ /* 0x000fc40003f66270 */
[-C--:B------:R-:W-:Y:S01]  /*bfd0*/  ISETP.GE.AND P2, PT, R172, R223.reuse, PT ;  /* 0x000000dfac00720c */ /* 0x080fe20003f46270 */
[----:B------:R-:W-:Y:S01]  /*bfe0*/  VIADD R172, R188, 0xfffffe10 ;  /* 0xfffffe10bcac7836 */ /* 0x000fe20000000000 */
[----:B------:R-:W-:Y:S01]  /*bff0*/  HMMA.16816.F32 R108, R212, R198, R108 ;  /* 0x000000c6d46c723c */ /* 0x000fe2000000186c */
[----:B------:R-:W-:Y:S01]  /*c000*/  FSEL R199, R50, -INF , !P5 ;  /* 0xff80000032c77808 */ /* 0x000fe20006800000 */
[----:B------:R-:W-:Y:S01]  /*c010*/  VIADD R50, R188, 0xfffffe09 ;  /* 0xfffffe09bc327836 */ /* 0x000fe20000000000 */
[----:B------:R-:W-:Y:S02]  /*c020*/  FSEL R48, R48, -INF , !P4 ;  /* 0xff80000030307808 */ /* 0x000fe40006000000 */
[----:B------:R-:W-:Y:S02]  /*c030*/  ISETP.GE.AND P5, PT, R173, R223, PT ;  /* 0x000000dfad00720c */ /* 0x000fe40003fa6270 */
[----:B------:R-:W-:Y:S01]  /*c040*/  FSEL R198, R49, -INF , !P3 ;  /* 0xff80000031c67808 */ /* 0x000fe20005800000 */
[----:B------:R-:W-:Y:S01]  /*c050*/  HMMA.16816.F32 R36, R56, R202, R36 ;  /* 0x000000ca3824723c */ /* 0x000fe20000001824 */
[----:B------:R-:W-:-:S02]  /*c060*/  FSEL R51, R51, -INF , !P2 ;  /* 0xff80000033337808 */ /* 0x000fc40005000000 */
[-C--:B------:R-:W-:Y:S01]  /*c070*/  ISETP.GE.AND P4, PT, R173, R224.reuse, PT ;  /* 0x000000e0ad00720c */ /* 0x080fe20003f86270 */
[----:B------:R-:W-:Y:S01]  /*c080*/  VIADD R173, R188, 0xfffffe11 ;  /* 0xfffffe11bcad7836 */ /* 0x000fe20000000000 */
[C---:B------:R-:W-:Y:S02]  /*c090*/  ISETP.GE.AND P3, PT, R50.reuse, R224, PT ;  /* 0x000000e03200720c */ /* 0x040fe40003f66270 */
[-C--:B------:R-:W-:Y:S01]  /*c0a0*/  ISETP.GE.AND P2, PT, R50, R223.reuse, PT ;  /* 0x000000df3200720c */ /* 0x080fe20003f46270 */
[----:B------:R-:W-:Y:S01]  /*c0b0*/  HMMA.16816.F32 R124, R212, R206, R124 ;  /* 0x000000ced47c723c */ /* 0x000fe2000000187c */
[----:B------:R-:W-:Y:S02]  /*c0c0*/  FSEL R49, R46, -INF , !P5 ;  /* 0xff8000002e317808 */ /* 0x000fe40006800000 */
[----:B------:R-:W-:Y:S02]  /*c0d0*/  FSEL R50, R44, -INF , !P4 ;  /* 0xff8000002c327808 */ /* 0x000fe40006000000 */
[----:B------:R-:W-:-:S02]  /*c0e0*/  ISETP.GE.AND P5, PT, R172, R223, PT ;  /* 0x000000dfac00720c */ /* 0x000fc40003fa6270 */
[----:B------:R-:W-:Y:S01]  /*c0f0*/  FSEL R202, R45, -INF , !P3 ;  /* 0xff8000002dca7808 */ /* 0x000fe20005800000 */
[C---:B-1----:R-:W-:Y:S01]  /*c100*/  HMMA.16816.F32 R32, R56.reuse, R176, R32 ;  /* 0x000000b03820723c */ /* 0x042fe20000001820 */
[----:B------:R-:W-:Y:S02]  /*c110*/  FSEL R207, R47, -INF , !P2 ;  /* 0xff8000002fcf7808 */ /* 0x000fe40005000000 */
        /* <DEDUP_REMOVED lines=8> */
[----:B------:R-:W-:Y:S01]  /*c1a0*/  FSEL R240, R40, -INF , !P4 ;  /* 0xff80000028f07808 */ /* 0x000fe20006000000 */
[C---:B------:R-:W-:Y:S01]  /*c1b0*/  VIADD R40, R188.reuse, 0xfffffe20 ;  /* 0xfffffe20bc287836 */ /* 0x040fe20000000000 */
[----:B------:R-:W-:Y:S01]  /*c1c0*/  FSEL R246, R41, -INF , !P3 ;  /* 0xff80000029f67808 */ /* 0x000fe20005800000 */
[----:B------:R-:W-:Y:S01]  /*c1d0*/  VIADD R41, R188, 0xfffffe21 ;  /* 0xfffffe21bc297836 */ /* 0x000fe20000000000 */
[----:B------:R-:W-:Y:S01]  /*c1e0*/  FSEL R243, R43, -INF , !P2 ;  /* 0xff8000002bf37808 */ /* 0x000fe20005000000 */
[----:B------:R-:W-:Y:S01]  /*c1f0*/  HMMA.16816.F32 R8, R212, R216, R8 ;  /* 0x000000d8d408723c */ /* 0x000fe20000001808 */
[CC--:B------:R-:W-:Y:S02]  /*c200*/  ISETP.GE.AND P4, PT, R172.reuse, R224.reuse, PT ;  /* 0x000000e0ac00720c */ /* 0x0c0fe40003f86270 */
[----:B------:R-:W-:Y:S02]  /*c210*/  ISETP.GE.AND P5, PT, R172, R223, PT ;  /* 0x000000dfac00720c */ /* 0x000fe40003fa6270 */
[----:B------:R-:W-:-:S02]  /*c220*/  ISETP.GE.AND P3, PT, R42, R224, PT ;  /* 0x000000e02a00720c */ /* 0x000fc40003f66270 */
[-C--:B------:R-:W-:Y:S01]  /*c230*/  ISETP.GE.AND P2, PT, R42, R223.reuse, PT ;  /* 0x000000df2a00720c */ /* 0x080fe20003f46270 */
[----:B------:R-:W-:Y:S01]  /*c240*/  HMMA.16816.F32 R4, R212, R218, R4 ;  /* 0x000000dad404723c */ /* 0x000fe20000001804 */
[----:B------:R-:W-:Y:S02]  /*c250*/  FSEL R242, R36, -INF , !P4 ;  /* 0xff80000024f27808 */ /* 0x000fe40006000000 */
[----:B------:R-:W-:Y:S02]  /*c260*/  FSEL R241, R38, -INF , !P5 ;  /* 0xff80000026f17808 */ /* 0x000fe40006800000 */
[----:B------:R-:W-:Y:S02]  /*c270*/  FSEL R244, R37, -INF , !P3 ;  /* 0xff80000025f47808 */ /* 0x000fe40005800000 */
[----:B------:R-:W-:Y:S01]  /*c280*/  FSEL R247, R39, -INF , !P2 ;  /* 0xff80000027f77808 */ /* 0x000fe20005000000 */
[C---:B--2---:R-:W-:Y:S01]  /*c290*/  HMMA.16816.F32 R24, R56.reuse, R52, R24 ;  /* 0x000000343818723c */ /* 0x044fe20000001818 */
[CC--:B------:R-:W-:Y:S01]  /*c2a0*/  ISETP.GE.AND P5, PT, R40.reuse, R223.reuse, PT ;  /* 0x000000df2800720c */ /* 0x0c0fe20003fa6270 */
[----:B------:R-:W2:Y:S01]  /*c2b0*/  LDSM.16.M88.4 R36, [R228+0x4800] ;  /* 0x00480000e424783b */ /* 0x000ea20000000200 */
        /* <DEDUP_REMOVED lines=12> */
[----:B-1----:R-:W-:Y:S01]  /*c380*/  HMMA.16816.F32 R16, R56, R44, R16 ;  /* 0x0000002c3810723c */ /* 0x002fe20000001810 */
        /* <DEDUP_REMOVED lines=12> */
[----:B------:R-:W1:Y:S01]  /*c450*/  LDSM.16.M88.4 R28, [R228+0x5000] ;  /* 0x00500000e41c783b */ /* 0x000e620000000200 */
        /* <DEDUP_REMOVED lines=11> */
[C---:B--2---:R-:W-:Y:S01]  /*c510*/  HMMA.16816.F32 R8, R56.reuse, R36, R8 ;  /* 0x000000243808723c */ /* 0x044fe20000001808 */
        /* <DEDUP_REMOVED lines=15> */
[----:B------:R-:W2:Y:S01]  /*c610*/  LDSM.16.M88.4 R20, [R228+0x5800] ;  /* 0x00580000e414783b */ /* 0x000ea20000000200 */
[----:B------:R-:W-:Y:S02]  /*c620*/  FSEL R16, R16, -INF , !P4 ;  /* 0xff80000010107808 */ /* 0x000fe40006000000 */
[----:B------:R-:W-:Y:S01]  /*c630*/  FSEL R18, R18, -INF , !P5 ;  /* 0xff80000012127808 */ /* 0x000fe20006800000 */
[----:B-1----:R-:W-:Y:S01]  /*c640*/  HMMA.16816.F32 R168, R56, R28, R168 ;  /* 0x0000001c38a8723c */ /* 0x002fe200000018a8 */
        /* <DEDUP_REMOVED lines=19> */
[----:B------:R-:W1:Y:S01]  /*c780*/  LDSM.16.M88.4 R12, [R228+0x6000] ;  /* 0x00600000e40c783b */ /* 0x000e620000000200 */
[----:B------:R-:W-:Y:S01]  /*c790*/  FSEL R39, R10, -INF , !P5 ;  /* 0xff8000000a277808 */ /* 0x000fe20006800000 */
[----:B------:R-:W-:Y:S01]  /*c7a0*/  VIADD R10, R188, 0xfffffe59 ;  /* 0xfffffe59bc0a7836 */ /* 0x000fe20000000000 */
[C---:B------:R-:W-:Y:S02]  /*c7b0*/  ISETP.GE.AND P3, PT, R38.reuse, R224, PT ;  /* 0x000000e02600720c */ /* 0x040fe40003f66270 */
[----:B------:R-:W-:Y:S01]  /*c7c0*/  ISETP.GE.AND P2, PT, R38, R223, PT ;  /* 0x000000df2600720c */ /* 0x000fe20003f46270 */
[----:B------:R-:W-:Y:S01]  /*c7d0*/  HMMA.16816.F32 R100, R212, R194, R100 ;  /* 0x000000c2d464723c */ /* 0x000fe20000001864 */
[----:B------:R-:W-:Y:S01]  /*c7e0*/  FSEL R38, R8, -INF , !P4 ;  /* 0xff80000008267808 */ /* 0x000fe20006000000 */
[C---:B------:R-:W-:Y:S01]  /*c7f0*/  VIADD R8, R188.reuse, 0xfffffe60 ;  /* 0xfffffe60bc087836 */ /* 0x040fe20000000000 */
[----:B------:R-:W-:Y:S01]  /*c800*/  FSEL R31, R9, -INF , !P3 ;  /* 0xff800000091f7808 */ /* 0x000fe20005800000 */
[----:B------:R-:W-:Y:S01]  /*c810*/  VIADD R9, R188, 0xfffffe61 ;  /* 0xfffffe61bc097836 */ /* 0x000fe20000000000 */
[----:B------:R-:W-:-:S02]  /*c820*/  FSEL R30, R11, -INF , !P2 ;  /* 0xff8000000b1e7808 */ /* 0x000fc40005000000 */
[CC--:B------:R-:W-:Y:S01]  /*c830*/  ISETP.GE.AND P4, PT, R40.reuse, R224.reuse, PT ;  /* 0x000000e02800720c */ /* 0x0c0fe20003f86270 */
[C---:B--2---:R-:W-:Y:S01]  /*c840*/  HMMA.16816.F32 R128, R56.reuse, R20, R128 ;  /* 0x000000143880723c */ /* 0x044fe20000001880 */
[-C--:B------:R-:W-:Y:S02]  /*c850*/  ISETP.GE.AND P5, PT, R40, R223.reuse, PT ;  /* 0x000000df2800720c */ /* 0x080fe40003fa6270 */
[C---:B------:R-:W-:Y:S02]  /*c860*/  ISETP.GE.AND P3, PT, R10.reuse, R224, PT ;  /* 0x000000e00a00720c */ /* 0x040fe40003f66270 */
[----:B------:R-:W-:Y:S02]  /*c870*/  ISETP.GE.AND P2, PT, R10, R223, PT ;  /* 0x000000df0a00720c */ /* 0x000fe40003f46270 */
[----:B------:R-:W-:Y:S01]  /*c880*/  FSEL R172, R4, -INF , !P4 ;  /* 0xff80000004ac7808 */ /* 0x000fe20006000000 */
[----:B------:R-:W-:Y:S01]  /*c890*/  HMMA.16816.F32 R124, R56, R22, R124 ;  /* 0x00000016387c723c */ /* 0x000fe2000000187c */
[----:B------:R-:W-:-:S02]  /*c8a0*/  FSEL R173, R6, -INF , !P5 ;  /* 0xff80000006ad7808 */ /* 0x000fc40006800000 */
[----:B------:R-:W-:Y:S02]  /*c8b0*/  FSEL R177, R5, -INF , !P3 ;  /* 0xff80000005b17808 */ /* 0x000fe40005800000 */
[----:B------:R-:W-:Y:S02]  /*c8c0*/  FSEL R176, R7, -INF , !P2 ;  /* 0xff80000007b07808 */ /* 0x000fe40005000000 */
[----:B------:R-:W2:Y:S01]  /*c8d0*/  LDSM.16.M88.4 R4, [R228+0x6800] ;  /* 0x00680000e404783b */ /* 0x000ea20000000200 */
[C---:B------:R-:W-:Y:S01]  /*c8e0*/  ISETP.GE.AND P4, PT, R8.reuse, R224, PT ;  /* 0x000000e00800720c */ /* 0x040fe20003f86270 */
[----:B------:R-:W-:Y:S01]  /*c8f0*/  HMMA.16816.F32 R92, R212, R190, R92 ;  /* 0x000000bed45c723c */ /* 0x000fe2000000185c */
[----:B------:R-:W-:Y:S01]  /*c900*/  ISETP.GE.AND P5, PT, R8, R223, PT ;  /* 0x000000df0800720c */ /* 0x000fe20003fa6270 */
[----:B------:R-:W-:Y:S01]  /*c910*/  VIADD R8, R188, 0xfffffe68 ;  /* 0xfffffe68bc087836 */ /* 0x000fe20000000000 */
[----:B------:R-:W-:Y:S02]  /*c920*/  FSEL R168, R168, -INF , !P4 ;  /* 0xff800000a8a87808 */ /* 0x000fe40006000000 */
[----:B------:R-:W-:-:S02]  /*c930*/  FSEL R170, R170, -INF , !P5 ;  /* 0xff800000aaaa7808 */ /* 0x000fc40006800000 */
[CC--:B------:R-:W-:Y:S01]  /*c940*/  ISETP.GE.AND P3, PT, R9.reuse, R224.reuse, PT ;  /* 0x000000e00900720c */ /* 0x0c0fe20003f66270 */
[----:B------:R-:W-:Y:S01]  /*c950*/  HMMA.16816.F32 R88, R212, R184, R88 ;  /* 0x000000b8d458723c */ /* 0x000fe20000001858 */
[-C--:B------:R-:W-:Y:S01]  /*c960*/  ISETP.GE.AND P2, PT, R9, R223.reuse, PT ;  /* 0x000000df0900720c */ /* 0x080fe20003f46270 */
[----:B------:R-:W-:Y:S01]  /*c970*/  VIADD R9, R188, 0xfffffe69 ;  /* 0xfffffe69bc097836 */ /* 0x000fe20000000000 */
[C---:B------:R-:W-:Y:S02]  /*c980*/  ISETP.GE.AND P4, PT, R8.reuse, R224, PT ;  /* 0x000000e00800720c */ /* 0x040fe40003f86270 */
[----:B------:R-:W-:Y:S01]  /*c990*/  ISETP.GE.AND P5, PT, R8, R223, PT ;  /* 0x000000df0800720c */ /* 0x000fe20003fa6270 */
[C---:B------:R-:W-:Y:S01]  /*c9a0*/  VIADD R8, R188.reuse, 0xfffffe70 ;  /* 0xfffffe70bc087836 */ /* 0x040fe20000000000 */
[----:B------:R-:W-:Y:S01]  /*c9b0*/  FSEL R169, R169, -INF , !P3 ;  /* 0xff800000a9a97808 */ /* 0x000fe20005800000 */
[----:B-1----:R-:W-:Y:S01]  /*c9c0*/  HMMA.16816.F32 R120, R56, R12, R120 ;  /* 0x0000000c3878723c */ /* 0x002fe20000001878 */
[----:B------:R-:W-:Y:S01]  /*c9d0*/  FSEL R171, R171, -INF , !P2 ;  /* 0xff800000abab7808 */ /* 0x000fe20005000000 */
[----:B------:R-:W-:Y:S01]  /*c9e0*/  VIADD R13, R188, 0xfffffe71 ;  /* 0xfffffe71bc0d7836 */ /* 0x000fe20000000000 */
[----:B------:R-:W-:Y:S01]  /*c9f0*/  FSEL R164, R164, -INF , !P4 ;  /* 0xff800000a4a47808 */ /* 0x000fe20006000000 */
[----:B------:R-:W-:Y:S01]  /*ca00*/  VIADD R12, R188, 0xfffffe78 ;  /* 0xfffffe78bc0c7836 */ /* 0x000fe20000000000 */
[----:B------:R-:W-:-:S02]  /*ca10*/  FSEL R166, R166, -INF , !P5 ;  /* 0xff800000a6a67808 */ /* 0x000fc40006800000 */
[CC--:B------:R-:W-:Y:S01]  /*ca20*/  ISETP.GE.AND P3, PT, R9.reuse, R224.reuse, PT ;  /* 0x000000e00900720c */ /* 0x0c0fe20003f66270 */
[----:B------:R-:W-:Y:S01]  /*ca30*/  HMMA.16816.F32 R116, R56, R14, R116 ;  /* 0x0000000e3874723c */ /* 0x000fe20000001874 */
[-C--:B------:R-:W-:Y:S02]  /*ca40*/  ISETP.GE.AND P2, PT, R9, R223.reuse, PT ;  /* 0x000000df0900720c */ /* 0x080fe40003f46270 */
[C---:B------:R-:W-:Y:S02]  /*ca50*/  ISETP.GE.AND P4, PT, R8.reuse, R224, PT ;  /* 0x000000e00800720c */ /* 0x040fe40003f86270 */
[----:B------:R-:W-:Y:S02]  /*ca60*/  ISETP.GE.AND P5, PT, R8, R223, PT ;  /* 0x000000df0800720c */ /* 0x000fe40003fa6270 */
[----:B------:R-:W1:Y:S01]  /*ca70*/  LDSM.16.M88.4 R8, [R228+0x7000] ;  /* 0x00700000e408783b */ /* 0x000e620000000200 */
[----:B------:R-:W-:Y:S01]  /*ca80*/  FSEL R165, R165, -INF , !P3 ;  /* 0xff800000a5a57808 */ /* 0x000fe20005800000 */
[----:B------:R-:W-:Y:S01]  /*ca90*/  HMMA.16816.F32 R84, R212, R186, R84 ;  /* 0x000000bad454723c */ /* 0x000fe20000001854 */
[----:B------:R-:W-:-:S02]  /*caa0*/  FSEL R167, R167, -INF , !P2 ;  /* 0xff800000a7a77808 */ /* 0x000fc40005000000 */
[----:B------:R-:W-:Y:S02]  /*cab0*/  FSEL R128, R128, -INF , !P4 ;  /* 0xff80000080807808 */ /* 0x000fe40006000000 */
[----:B------:R-:W-:Y:S02]  /*cac0*/  FSEL R130, R130, -INF , !P5 ;  /* 0xff80000082827808 */ /* 0x000fe40006800000 */
[CC--:B------:R-:W-:Y:S01]  /*cad0*/  ISETP.GE.AND P3, PT, R13.reuse, R224.reuse, PT ;  /* 0x000000e00d00720c */ /* 0x0c0fe20003f66270 */
[C---:B--2---:R-:W-:Y:S01]  /*cae0*/  HMMA.16816.F32 R112, R56.reuse, R4, R112 ;  /* 0x000000043870723c */ /* 0x044fe20000001870 */
        /* <DEDUP_REMOVED lines=17> */
[----:B------:R-:W2:Y:S01]  /*cc00*/  LDSM.16.M88.4 R12, [R228+0x7800] ;  /* 0x00780000e40c783b */ /* 0x000ea20000000200 */
        /* <DEDUP_REMOVED lines=9> */
[C---:B-1----:R-:W-:Y:S01]  /*cca0*/  HMMA.16816.F32 R104, R56.reuse, R8, R104 ;  /* 0x000000083868723c */ /* 0x042fe20000001868 */
        /* <DEDUP_REMOVED lines=11> */
[C---:B------:R-:W-:Y:S01]  /*cd60*/  ISETP.GE.AND P4, PT, R4.reuse, R224, PT ;  /* 0x000000e00400720c */ /* 0x040fe20003f86270 */
[----:B------:R-:W-:Y:S01]  /*cd70*/  HMMA.16816.F32 R60, R212, R174, R60 ;  /* 0x000000aed43c723c */ /* 0x000fe2000000183c */
[----:B------:R-:W-:Y:S02]  /*cd80*/  ISETP.GE.AND P5, PT, R4, R223, PT ;  /* 0x000000df0400720c */ /* 0x000fe40003fa6270 */
[----:B------:R-:W1:Y:S01]  /*cd90*/  LDSM.16.M88.4 R4, [R228+0x8000] ;  /* 0x00800000e404783b */ /* 0x000e620000000200 */
[----:B------:R-:W-:Y:S02]  /*cda0*/  FSEL R117, R117, -INF , !P3 ;  /* 0xff80000075757808 */ /* 0x000fe40005800000 */
[----:B------:R-:W-:-:S02]  /*cdb0*/  FSEL R119, R119, -INF , !P2 ;  /* 0xff80000077777808 */ /* 0x000fc40005000000 */
        /* <DEDUP_REMOVED lines=73> */
[-C--:B------:R-:W-:Y:S02]  /*d250*/  ISETP.GE.AND P2, PT, R9, R223.reuse, PT ;  /* 0x000000df0900720c */ /* 0x080fe40003f46270 */
[C---:B------:R-:W-:Y:S02]  /*d260*/  ISETP.GE.AND P4, PT, R8.reuse, R224, PT ;  /* 0x000000e00800720c */ /* 0x040fe40003f86270 */
[----:B------:R-:W-:Y:S02]  /*d270*/  ISETP.GE.AND P5, PT, R8, R223, PT ;  /* 0x000000df0800720c */ /* 0x000fe40003fa6270 */
[----:B------:R-:W2:Y:S01]  /*d280*/  LDSM.16.M88.4 R8, [R228+0x9800] ;  /* 0x00980000e408783b */ /* 0x000ea20000000200 */
[----:B------:R-:W-:Y:S01]  /*d290*/  FSEL R89, R89, -INF , !P3 ;  /* 0xff80000059597808 */ /* 0x000fe20005800000 */
[----:B------:R-:W-:-:S04]  /*d2a0*/  DEPBAR.LE SB0, 0x0 ;  /* 0x000080000000791a */ /* 0x000fc80000000000 */
[----:B------:R-:W-:Y:S01]  /*d2b0*/  FSEL R91, R91, -INF , !P2 ;  /* 0xff8000005b5b7808 */ /* 0x000fe20005000000 */
[C---:B-1----:R-:W-:Y:S01]  /*d2c0*/  HMMA.16816.F32 R72, R56.reuse, R4, R72 ;  /* 0x000000043848723c */ /* 0x042fe20000001848 */
[C---:B------:R-:W-:Y:S01]  /*d2d0*/  ISETP.GE.AND P3, PT, R13.reuse, R224, PT ;  /* 0x000000e00d00720c */ /* 0x040fe20003f66270 */
[C---:B------:R-:W-:Y:S01]  /*d2e0*/  VIADD R5, R188.reuse, 0xfffffed9 ;  /* 0xfffffed9bc057836 */ /* 0x040fe20000000000 */
[----:B------:R-:W-:Y:S01]  /*d2f0*/  ISETP.GE.AND P2, PT, R13, R223, PT ;  /* 0x000000df0d00720c */ /* 0x000fe20003f46270 */
[----:B------:R-:W-:Y:S01]  /*d300*/  VIADD R13, R188, 0xfffffed1 ;  /* 0xfffffed1bc0d7836 */ /* 0x000fe20000000000 */
[----:B------:R-:W-:Y:S01]  /*d310*/  FSEL R84, R84, -INF , !P4 ;  /* 0xff80000054547808 */ /* 0x000fe20006000000 */
[----:B------:R-:W-:Y:S01]  /*d320*/  VIADD R4, R188, 0xfffffee0 ;  /* 0xfffffee0bc047836 */ /* 0x000fe20000000000 */
[----:B------:R-:W-:Y:S01]  /*d330*/  FSEL R86, R86, -INF , !P5 ;  /* 0xff80000056567808 */ /* 0x000fe20006800000 */
[----:B------:R-:W-:Y:S01]  /*d340*/  HMMA.16816.F32 R68, R56, R6, R68 ;  /* 0x000000063844723c */ /* 0x000fe20000001844 */
[----:B------:R-:W-:-:S02]  /*d350*/  FSEL R85, R85, -INF , !P3 ;  /* 0xff80000055557808 */ /* 0x000fc40005800000 */
[----:B------:R-:W-:Y:S01]  /*d360*/  FSEL R87, R87, -INF , !P2 ;  /* 0xff80000057577808 */ /* 0x000fe20005000000 */
[----:B------:R-:W-:Y:S01]  /*d370*/  BAR.SYNC.DEFER_BLOCKING 0x0 ;  /* 0x0000000000007b1d */ /* 0x000fe20000010000 */
[CC--:B------:R-:W-:Y:S02]  /*d380*/  ISETP.GE.AND P4, PT, R12.reuse, R224.reuse, PT ;  /* 0x000000e00c00720c */ /* 0x0c0fe40003f86270 */
[-C--:B------:R-:W-:Y:S01]  /*d390*/  ISETP.GE.AND P5, PT, R12, R223.reuse, PT ;  /* 0x000000df0c00720c */ /* 0x080fe20003fa6270 */
[----:B------:R-:W-:Y:S01]  /*d3a0*/  VIADD R12, R188, 0xfffffed8 ;  /* 0xfffffed8bc0c7836 */ /* 0x000fe20000000000 */
[C---:B------:R-:W-:Y:S02]  /*d3b0*/  ISETP.GE.AND P3, PT, R13.reuse, R224, PT ;  /* 0x000000e00d00720c */ /* 0x040fe40003f66270 */
[----:B------:R-:W-:Y:S02]  /*d3c0*/  ISETP.GE.AND P2, PT, R13, R223, PT ;  /* 0x000000df0d00720c */ /* 0x000fe40003f46270 */
[----:B------:R-:W-:-:S02]  /*d3d0*/  FSEL R81, R81, -INF , !P3 ;  /* 0xff80000051517808 */ /* 0x000fc40005800000 */
[----:B------:R-:W-:Y:S02]  /*d3e0*/  FSEL R83, R83, -INF , !P2 ;  /* 0xff80000053537808 */ /* 0x000fe40005000000 */
[----:B------:R-:W-:Y:S02]  /*d3f0*/  FSEL R80, R80, -INF , !P4 ;  /* 0xff80000050507808 */ /* 0x000fe40006000000 */
        /* <DEDUP_REMOVED lines=9> */
[----:B------:R-:W-:Y:S01]  /*d490*/  FSEL R179, R77, -INF , !P3 ;  /* 0xff8000004db37808 */ /* 0x000fe20005800000 */
[----:B------:R-:W-:Y:S01]  /*d4a0*/  HMMA.16816.F32 R60, R56, R10, R60 ;  /* 0x0000000a383c723c */ /* 0x000fe2000000183c */
        /* <DEDUP_REMOVED lines=13> */
[C---:B------:R-:W-:Y:S01]  /*d580*/  VIADD R4, R188.reuse, 0xfffffef0 ;  /* 0xfffffef0bc047836 */ /* 0x040fe20000000000 */
        /* <DEDUP_REMOVED lines=9> */
[C---:B------:R-:W-:Y:S01]  /*d620*/  VIADD R4, R188.reuse, 0xfffffef9 ;  /* 0xfffffef9bc047836 */ /* 0x040fe20000000000 */
[C---:B------:R-:W-:Y:S02]  /*d630*/  ISETP.GE.AND P3, PT, R5.reuse, R224, PT ;  /* 0x000000e00500720c */ /* 0x040fe40003f66270 */
[----:B------:R-:W-:Y:S01]  /*d640*/  ISETP.GE.AND P2, PT, R5, R223, PT ;  /* 0x000000df0500720c */ /* 0x000fe20003f46270 */
[----:B------:R-:W-:Y:S01]  /*d650*/  VIADD R5, R188, 0xfffffef8 ;  /* 0xfffffef8bc057836 */ /* 0x000fe20000000000 */
[----:B------:R-:W-:-:S02]  /*d660*/  FSEL R188, R64, -INF , !P4 ;  /* 0xff80000040bc7808 */ /* 0x000fc40006000000 */
[----:B------:R-:W-:Y:S02]  /*d670*/  FSEL R189, R66, -INF , !P5 ;  /* 0xff80000042bd7808 */ /* 0x000fe40006800000 */
[----:B------:R-:W-:Y:S02]  /*d680*/  FSEL R191, R65, -INF , !P3 ;  /* 0xff80000041bf7808 */ /* 0x000fe40005800000 */
[----:B------:R-:W-:Y:S02]  /*d690*/  FSEL R190, R67, -INF , !P2 ;  /* 0xff80000043be7808 */ /* 0x000fe40005000000 */
[-C--:B------:R-:W-:Y:S02]  /*d6a0*/  ISETP.GE.AND P4, PT, R4, R224.reuse, PT ;  /* 0x000000e00400720c */ /* 0x080fe40003f86270 */
[C---:B------:R-:W-:Y:S02]  /*d6b0*/  ISETP.GE.AND P5, PT, R5.reuse, R224, PT ;  /* 0x000000e00500720c */ /* 0x040fe40003fa6270 */
[----:B------:R-:W-:-:S02]  /*d6c0*/  ISETP.GE.AND P3, PT, R5, R223, PT ;  /* 0x000000df0500720c */ /* 0x000fc40003f66270 */
[----:B------:R-:W-:Y:S02]  /*d6d0*/  ISETP.GE.AND P2, PT, R4, R223, PT ;  /* 0x000000df0400720c */ /* 0x000fe40003f46270 */
[----:B------:R-:W-:Y:S02]  /*d6e0*/  FSEL R192, R61, -INF , !P4 ;  /* 0xff8000003dc07808 */ /* 0x000fe40006000000 */
[----:B------:R-:W-:Y:S02]  /*d6f0*/  FSEL R193, R60, -INF , !P5 ;  /* 0xff8000003cc17808 */ /* 0x000fe40006800000 */
[----:B------:R-:W-:Y:S02]  /*d700*/  FSEL R194, R62, -INF , !P3 ;  /* 0xff8000003ec27808 */ /* 0x000fe40005800000 */
[----:B------:R-:W-:Y:S01]  /*d710*/  FSEL R195, R63, -INF , !P2 ;  /* 0xff8000003fc37808 */ /* 0x000fe20005000000 */
[----:B------:R-:W-:Y:S06]  /*d720*/  BRA.U !UP1, `(.L_x_1323) ;  /* 0x0000000d09807547 */ /* 0x000fec000b800000 */
[----:B------:R-:W-:Y:S05]  /*d730*/  BRA.U !UP2, `(.L_x_1324) ;  /* 0x000000010afc7547 */ /* 0x000fea000b800000 */
        /* <DEDUP_REMOVED lines=31> */
[----:B------:R-:W-:Y:S01]  /*d930*/  LOP3.LUT R4, R5, UR6, RZ, 0x3c, !PT ;  /* 0x0000000605047c12 */ /* 0x000fe2000f8e3cff */
[----:B------:R-:W1:Y:S01]  /*d940*/  LDCU.64 UR6, c[0x0][0x3a0] ;  /* 0x00007400ff0677ac */ /* 0x000e620008000a00 */
[----:B------:R-:W-:-:S02]  /*d950*/  ISETP.GE.AND P3, PT, R6, RZ, PT ;  /* 0x000000ff0600720c */ /* 0x000fc40003f66270 */
[----:B------:R-:W-:Y:S02]  /*d960*/  ISETP.GE.AND P2, PT, R4, RZ, PT ;  /* 0x000000ff0400720c */ /* 0x000fe40003f46270 */
[----:B------:R-:W-:-:S03]  /*d970*/  LOP3.LUT R7, RZ, R5, RZ, 0x33, !PT ;  /* 0x00000005ff077212 */ /* 0x000fc600078e33ff */
[----:B------:R-:W-:Y:S01]  /*d980*/  @P4 VIADD R10, R10, 0x1 ;  /* 0x000000010a0a4836 */ /* 0x000fe20000000000 */
[----:B------:R-:W-:Y:S02]  /*d990*/  ISETP.NE.AND P4, PT, R5, RZ, PT ;  /* 0x000000ff0500720c */ /* 0x000fe40003f85270 */
[----:B------:R-:W-:-:S04]  /*d9a0*/  @P5 IADD3 R11, PT, PT, R11, 0x1, RZ ;  /* 0x000000010b0b5810 */ /* 0x000fc80007ffe0ff */
[----:B------:R-:W-:Y:S01]  /*d9b0*/  @!P3 IADD3 R11, PT, PT, -R11, RZ, RZ ;  /* 0x000000ff0b0bb210 */ /* 0x000fe20007ffe1ff */
        /* <DEDUP_REMOVED lines=11> */
[C---:B------:R-:W-:Y:S01]  /*da70*/  IMAD R5, R6.reuse, UR11, R5 ;  /* 0x0000000b06057c24 */ /* 0x040fe2000f8e0205 */
        /* <DEDUP_REMOVED lines=11> */
.L_x_1324:
[----:B------:R-:W-:Y:S01]  /*db30*/  UMOV UR7, URZ ;  /* 0x000000ff00077c82 */ /* 0x000fe20008000000 */
[----:B------:R-:W-:Y:S01]  /*db40*/  USHF.L.U32 UR6, UR10, 0x8, URZ ;  /* 0x000000080a067899 */ /* 0x000fe200080006ff */
[----:B------:R-:W-:-:S05]  /*db50*/  IADD3 R5, P2, PT, RZ, -UR7, RZ ;  /* 0x80000007ff057c10 */ /* 0x000fca000ff5e0ff */
[----:B------:R-:W-:-:S05]  /*db60*/  IMAD.X R4, RZ, RZ, ~UR6, P2 ;  /* 0x80000006ff047e24 */ /* 0x000fca00090e06ff */
[----:B------:R-:W-:-:S04]  /*db70*/  SHF.R.S64 R5, R5, 0x1f, R4 ;  /* 0x0000001f05057819 */ /* 0x000fc80000001004 */
[----:B------:R-:W-:-:S04]  /*db80*/  IADD3 R230, P2, PT, R5, R230, RZ ;  /* 0x000000e605e67210 */ /* 0x000fc80007f5e0ff */
[----:B------:R-:W-:-:S09]  /*db90*/  LEA.HI.X.SX32 R231, R4, R231, 0x1, P2 ;  /* 0x000000e704e77211 */ /* 0x000fd200010f0eff */
.L_x_1325:
        /* <DEDUP_REMOVED lines=11> */
[-C--:B------:R-:W-:Y:S01]  /*dc50*/  @!P1 LEA R22, P5, R15, R20.reuse, 0x5 ;  /* 0x000000140f169211 */ /* 0x080fe200078a28ff */
[----:B------:R-:W-:Y:S01]  /*dc60*/  IMAD.U32 R8, RZ, RZ, UR10 ;  /* 0x0000000aff087e24 */ /* 0x000fe2000f8e00ff */
[----:B------:R-:W-:Y:S01]  /*dc70*/  MOV R11, UR10 ;  /* 0x0000000a000b7c02 */ /* 0x000fe20008000f00 */
[----:B------:R-:W-:Y:S01]  /*dc80*/  @!UP0 UIMAD UR6, UR11, 0x60, URZ ;  /* 0x000000600b0688a4 */ /* 0x000fe2000f8e02ff */
[-C--:B------:R-:W-:Y:S01]  /*dc90*/  @!P1 LEA R12, P4, R12, R20.reuse, 0x6 ;  /* 0x000000140c0c9211 */ /* 0x080fe200078830ff */
[----:B------:R1:W-:Y:S01]  /*dca0*/  @P1 STS.128 [R221+0x2000], RZ ;  /* 0x002000ffdd001388 */ /* 0x0003e20000000c00 */
[----:B------:R-:W-:Y:S01]  /*dcb0*/  MOV R9, UR10 ;  /* 0x0000000a00097c02 */ /* 0x000fe20008000f00 */
[----:B------:R-:W-:Y:S01]  /*dcc0*/  @!UP0 UIMAD UR8, UR11, 0xa0, URZ ;  /* 0x000000a00b0888a4 */ /* 0x000fe2000f8e02ff */
[-C--:B------:R-:W-:Y:S01]  /*dcd0*/  @!P1 LEA.HI.X R23, R14, R21.reuse, R13, 0x5, P5 ;  /* 0x000000150e179211 */ /* 0x080fe200028f2c0d */
[----:B------:R-:W-:Y:S01]  /*dce0*/  @!PT LDS RZ, [RZ] ;  /* 0x00000000fffff984 */ /* 0x000fe20000000800 */
[----:B------:R-:W-:Y:S01]  /*dcf0*/  @!PT LDS RZ, [RZ] ;  /* 0x00000000fffff984 */ /* 0x000fe20000000800 */
[----:B------:R-:W-:Y:S01]  /*dd00*/  @!PT LDS RZ, [RZ] ;  /* 0x00000000fffff984 */ /* 0x000fe20000000800 */
[----:B------:R1:W-:Y:S01]  /*dd10*/  @!P1 LDGSTS.E.BYPASS.LTC128B.128 [R221+0x2000], desc[UR20][R230.64] ;  /* 0x02000000e6dd9fae */ /* 0x0003e2000b981a14 */
[-C--:B------:R-:W-:Y:S01]  /*dd20*/  @!P1 LEA.HI.X R13, R11, R21.reuse, R10, 0x6, P4 ;  /* 0x000000150b0d9211 */ /* 0x080fe200020f340a */
[----:B------:R-:W-:Y:S01]  /*dd30*/  @!P1 IMAD.MOV.U32 R11, RZ, RZ, R21 ;  /* 0x000000ffff0b9224 */ /* 0x000fe200078e0015 */
[----:B------:R-:W-:Y:S01]  /*dd40*/  MOV R7, UR11 ;  /* 0x0000000b00077c02 */ /* 0x000fe20008000f00 */
[----:B------:R1:W-:Y:S01]  /*dd50*/  @P1 STS.128 [R221+0x2800], RZ ;  /* 0x002800ffdd001388 */ /* 0x0003e20000000c00 */
[-C--:B------:R-:W-:Y:S01]  /*dd60*/  @!P1 LEA R40, P3, R9, R20.reuse, 0x7 ;  /* 0x0000001409289211 */ /* 0x080fe200078638ff */
[--C-:B------:R-:W-:Y:S01]  /*dd70*/  @!P1 IMAD.MOV.U32 R14, RZ, RZ, R20.reuse ;  /* 0x000000ffff0e9224 */ /* 0x100fe200078e0014 */
[-C--:B------:R-:W-:Y:S01]  /*dd80*/  @!P1 MOV R10, R20.reuse ;  /* 0x00000014000a9202 */ /* 0x080fe20000000f00 */
[----:B------:R-:W-:Y:S01]  /*dd90*/  @!PT LDS RZ, [RZ] ;  /* 0x00000000fffff984 */ /* 0x000fe20000000800 */
[----:B------:R-:W-:Y:S01]  /*dda0*/  @!PT LDS RZ, [RZ] ;  /* 0x00000000fffff984 */ /* 0x000fe20000000800 */
[----:B------:R-:W-:Y:S01]  /*ddb0*/  @!PT LDS RZ, [RZ] ;  /* 0x00000000fffff984 */ /* 0x000fe20000000800 */
[----:B------:R1:W-:Y:S01]  /*ddc0*/  @!P1 LDGSTS.E.BYPASS.LTC128B.128 [R221+0x2800], desc[UR20][R20.64] ;  /* 0x0280000014dd9fae */ /* 0x0003e2000b981a14 */
[----:B------:R-:W-:Y:S01]  /*ddd0*/  @!P1 LEA R6, P2, R6, R20, 0x8 ;  /* 0x0000001406069211 */ /* 0x000fe200078440ff */
[----:B------:R-:W-:Y:S01]  /*dde0*/  @!P1 IMAD.MOV.U32 R42, RZ, RZ, R20 ;  /* 0x000000ffff2a9224 */ /* 0x000fe200078e0014 */
[CC--:B------:R-:W-:Y:S01]  /*ddf0*/  @!P1 LEA.HI.X R41, R8.reuse, R21.reuse, R7, 0x7, P3 ;  /* 0x0000001508299211 */ /* 0x0c0fe200018f3c07 */
[----:B------:R-:W-:Y:S01]  /*de00*/  @!P1 IMAD.WIDE.U32 R8, R8, 0x60, R10 ;  /* 0x0000006008089825 */ /* 0x000fe200078e000a */
[CC--:B------:R-:W-:Y:S01]  /*de10*/  @!P1 LEA.HI.X R7, R5.reuse, R21.reuse, R4, 0x8, P2 ;  /* 0x0000001505079211 */ /* 0x0c0fe200010f4404 */
[----:B------:R-:W-:Y:S01]  /*de20*/  @!UP0 UIMAD UR7, UR11, 0xc0, URZ ;  /* 0x000000c00b0788a4 */ /* 0x000fe2000f8e02ff */
[----:B------:R-:W-:Y:S01]  /*de30*/  MOV R4, UR10 ;  /* 0x0000000a00047c02 */ /* 0x000fe20008000f00 */
[----:B------:R-:W-:Y:S01]  /*de40*/  @!P1 IMAD.WIDE.U32 R10, R5, 0xa0, R10 ;  /* 0x000000a0050a9825 */ /* 0x000fe200078e000a */
[-C--:B------:R-:W-:Y:S01]  /*de50*/  @!P1 MOV R15, R21.reuse ;  /* 0x00000015000f9202 */ /* 0x080fe20000000f00 */
        /* <DEDUP_REMOVED lines=8> */
[C---:B------:R-:W-:Y:S01]  /*dee0*/  @!P1 IMAD.WIDE.U32 R14, R4.reuse, 0xc0, R14 ;  /* 0x000000c0040e9825 */ /* 0x040fe200078e000e */
[-C--:B------:R-:W-:Y:S01]  /*def0*/  @!P1 MOV R45, R21.reuse ;  /* 0x00000015002d9202 */ /* 0x080fe20000000f00 */
[----:B------:R-:W-:Y:S01]  /*df00*/  @!UP0 UIMAD UR14, UR11, 0x120, URZ ;  /* 0x000001200b0e88a4 */ /* 0x000fe2000f8e02ff */
[----:B------:R1:W-:Y:S01]  /*df10*/  @P1 STS.128 [R221+0x3800], RZ ;  /* 0x003800ffdd001388 */ /* 0x0003e20000000c00 */
[----:B------:R-:W-:Y:S01]  /*df20*/  @!P1 IMAD.WIDE.U32 R42, R5, 0xe0, R42 ;  /* 0x000000e0052a9825 */ /* 0x000fe200078e002a */
[-C--:B------:R-:W-:Y:S01]  /*df30*/  @!P1 MOV R47, R21.reuse ;  /* 0x00000015002f9202 */ /* 0x080fe20000000f00 */
[----:B------:R-:W-:Y:S01]  /*df40*/  @!UP0 UIMAD UR9, UR11, 0x140, URZ ;  /* 0x000001400b0988a4 */ /* 0x000fe2000f8e02ff */
[----:B------:R-:W-:Y:S01]  /*df50*/  @!PT LDS RZ, [RZ] ;  /* 0x00000000fffff984 */ /* 0x000fe20000000800 */
[----:B------:R-:W-:Y:S01]  /*df60*/  @!PT LDS RZ, [RZ] ;  /* 0x00000000fffff984 */ /* 0x000fe20000000800 */
[----:B------:R-:W-:Y:S01]  /*df70*/  @!PT LDS RZ, [RZ] ;  /* 0x00000000fffff984 */ /* 0x000fe20000000800 */
[----:B------:R1:W-:Y:S01]  /*df80*/  @!P1 LDGSTS.E.BYPASS.LTC128B.128 [R221+0x3800], desc[UR20][R12.64] ;  /* 0x038000000cdd9fae */ /* 0x0003e2000b981a14 */
[--C-:B------:R-:W-:Y:S01]  /*df90*/  @!P1 IMAD.MOV.U32 R44, RZ, RZ, R20.reuse ;  /* 0x000000ffff2c9224 */ /* 0x100fe200078e0014 */
[----:B------:R-:W-:Y:S01]  /*dfa0*/  @!P1 IADD3 R11, PT, PT, R11, UR8, RZ ;  /* 0x000000080b0b9c10 */ /* 0x000fe2000fffe0ff */
[----:B------:R-:W-:Y:S01]  /*dfb0*/  @!P1 IMAD.MOV.U32 R46, RZ, RZ, R20 ;  /* 0x000000ffff2e9224 */ /* 0x000fe200078e0014 */
[----:B------:R1:W-:Y:S01]  /*dfc0*/  @P1 STS.128 [R221+0x4000], RZ ;  /* 0x004000ffdd001388 */ /* 0x0003e20000000c00 */
[----:B------:R-:W-:Y:S01]  /*dfd0*/  @!P1 VIADD R15, R15, UR7 ;  /* 0x000000070f0f9c36 */ /* 0x000fe20008000000 */
[-C--:B------:R-:W-:Y:S01]  /*dfe0*/  @!P1 MOV R53, R21.reuse ;  /* 0x0000001500359202 */ /* 0x080fe20000000f00 */
[C---:B------:R-:W-:Y:S01]  /*dff0*/  @!P1 IMAD.WIDE.U32 R44, R4.reuse, 0x120, R44 ;  /* 0x00000120042c9825 */ /* 0x040fe200078e002c */
[----:B------:R-:W-:Y:S01]  /*e000*/  @!PT LDS RZ, [RZ] ;  /* 0x00000000fffff984 */ /* 0x000fe20000000800 */
[----:B------:R-:W-:Y:S01]  /*e010*/  @!PT LDS RZ, [RZ] ;  /* 0x00000000fffff984 */ /* 0x000fe20000000800 */
[----:B------:R-:W-:Y:S01]  /*e020*/  @!PT LDS RZ, [RZ] ;  /* 0x00000000fffff984 */ /* 0x000fe20000000800 */
[----:B------:R1:W-:Y:S01]  /*e030*/  @!P1 LDGSTS.E.BYPASS.LTC128B.128 [R221+0x4000], desc[UR20][R8.64] ;  /* 0x0400000008dd9fae */ /* 0x0003e2000b981a14 */
[----:B------:R-:W-:Y:S01]  /*e040*/  @!P1 MOV R55, R21 ;  /* 0x0000001500379202 */ /* 0x000fe20000000f00 */
[----:B------:R-:W-:Y:S01]  /*e050*/  @!UP0 UIMAD UR8, UR11, 0x160, URZ ;  /* 0x000001600b0888a4 */ /* 0x000fe2000f8e02ff */
[----:B------:R-:W-:Y:S01]  /*e060*/  @!P1 IMAD.MOV.U32 R52, RZ, RZ, R20 ;  /* 0x000000ffff349224 */ /* 0x000fe200078e0014 */
[----:B------:R1:W-:Y:S01]  /*e070*/  @P1 STS.128 [R221+0x4800], RZ ;  /* 0x004800ffdd001388 */ /* 0x0003e20000000c00 */
[----:B------:R-:W-:Y:S01]  /*e080*/  @!P1 IADD3 R43, PT, PT, R43, UR6, RZ ;  /* 0x000000062b2b9c10 */ /* 0x000fe2000fffe0ff */
[----:B------:R-:W-:Y:S01]  /*e090*/  @!P1 IMAD.WIDE.U32 R46, R5, 0x140, R46 ;  /* 0x00000140052e9825 */ /* 0x000fe200078e002e */
[----:B------:R-:W-:Y:S01]  /*e0a0*/  @!UP0 UIMAD UR7, UR11, 0x180, URZ ;  /* 0x000001800b0788a4 */ /* 0x000fe2000f8e02ff */
[----:B------:R-:W-:Y:S01]  /*e0b0*/  @!PT LDS RZ, [RZ] ;  /* 0x00000000fffff984 */ /* 0x000fe20000000800 */
[----:B------:R-:W-:Y:S01]  /*e0c0*/  @!PT LDS RZ, [RZ] ;  /* 0x00000000fffff984 */ /* 0x000fe20000000800 */
[----:B------:R-:W-:Y:S01]  /*e0d0*/  @!PT LDS RZ, [RZ] ;  /* 0x00000000fffff984 */ /* 0x000fe20000000800 */
[----:B------:R1:W-:Y:S01]  /*e0e0*/  @!P1 LDGSTS.E.BYPASS.LTC128B.128 [R221+0x4800], desc[UR20][R40.64] ;  /* 0x0480000028dd9fae */ /* 0x0003e2000b981a14 */
[----:B------:R-:W-:Y:S01]  /*e0f0*/  @!UP0 UIMAD UR6, UR11, 0x1a0, URZ ;  /* 0x000001a00b0688a4 */ /* 0x000fe2000f8e02ff */
[----:B------:R-:W-:Y:S01]  /*e100*/  @!P1 IMAD.MOV.U32 R54, RZ, RZ, R20 ;  /* 0x000000ffff369224 */ /* 0x000fe200078e0014 */
[----:B------:R-:W-:Y:S01]  /*e110*/  @!P1 IADD3 R47, PT, PT, R47, UR9, RZ ;  /* 0x000000092f2f9c10 */ /* 0x000fe2000fffe0ff */
[----:B------:R1:W-:Y:S01]  /*e120*/  @P1 STS.128 [R221+0x5000], RZ ;  /* 0x005000ffdd001388 */ /* 0x0003e20000000c00 */
[----:B------:R-:W-:Y:S01]  /*e130*/  @!P1 IMAD.WIDE.U32 R52, R4, 0x160, R52 ;  /* 0x0000016004349825 */ /* 0x000fe200078e0034 */
[----:B------:R-:W-:Y:S02]  /*e140*/  BSSY.RECONVERGENT B0, `(.L_x_1326) ;  /* 0x000003d000007945 */ /* 0x000fe40003800200 */
[----:B------:R-:W-:Y:S01]  /*e150*/  @!PT LDS RZ, [RZ] ;  /* 0x00000000fffff984 */ /* 0x000fe20000000800 */
[----:B------:R-:W-:Y:S01]  /*e160*/  @!PT LDS RZ, [RZ] ;  /* 0x00000000fffff984 */ /* 0x000fe20000000800 */
[----:B------:R-:W-:Y:S01]  /*e170*/  @!PT LDS RZ, [RZ] ;  /* 0x00000000fffff984 */ /* 0x000fe20000000800 */
[----:B------:R1:W-:Y:S01]  /*e180*/  @!P1 LDGSTS.E.BYPASS.LTC128B.128 [R221+0x5000], desc[UR20][R10.64] ;  /* 0x050000000add9fae */ /* 0x0003e2000b981a14 */
[----:B------:R-:W-:-:S02]  /*e190*/  @!P1 VIADD R45, R45, UR14 ;  /* 0x0000000e2d2d9c36 */ /* 0x000fc40008000000 */
[----:B------:R-:W-:Y:S01]  /*e1a0*/  @!P1 IMAD.WIDE.U32 R54, R5, 0x180, R54 ;  /* 0x0000018005369825 */ /* 0x000fe200078e0036 */
[----:B------:R1:W-:Y:S03]  /*e1b0*/  @P1 STS.128 [R221+0x5800], RZ ;  /* 0x005800ffdd001388 */ /* 0x0003e60000000c00 */
[----:B------:R-:W-:Y:S01]  /*e1c0*/  @!P1 IMAD.WIDE.U32 R4, R4, 0x1a0, R20 ;  /* 0x000001a004049825 */ /* 0x000fe200078e0014 */
[----:B------:R-:W-:Y:S01]  /*e1d0*/  @!PT LDS RZ, [RZ] ;  /* 0x00000000fffff984 */ /* 0x000fe20000000800 */
[----:B------:R-:W-:Y:S01]  /*e1e0*/  @!PT LDS RZ, [RZ] ;  /* 0x00000000fffff984 */ /* 0x000fe20000000800 */
[----:B------:R-:W-:Y:S01]  /*e1f0*/  @!PT LDS RZ, [RZ] ;  /* 0x00000000fffff984 */ /* 0x000fe20000000800 */
[----:B------:R1:W-:Y:S01]  /*e200*/  @!P1 LDGSTS.E.BYPASS.LTC128B.128 [R221+0x5800], desc[UR20][R14.64] ;  /* 0x058000000edd9fae */ /* 0x0003e2000b981a14 */
[----:B------:R-:W-:Y:S02]  /*e210*/  @!P1 IADD3 R55, PT, PT, R55, UR7, RZ ;  /* 0x0000000737379c10 */ /* 0x000fe4000fffe0ff */
        /* <DEDUP_REMOVED lines=47> */
.L_x_1327:
[----:B------:R-:W-:Y:S05]  /*e510*/  BSYNC.RECONVERGENT B0 ;  /* 0x0000000000007941 */ /* 0x000fea0003800200 */
.L_x_1326:
[----:B------:R-:W0:Y:S02]  /*e520*/  LDGDEPBAR ;  /* 0x00000000000079af */ /* 0x000e240000000000 */
.L_x_1323:
[----:B-1----:R-:W-:Y:S01]  /*e530*/  FMNMX3.FTZ R7, R2, R48, R198, !PT ;  /* 0x0000003002077276 */ /* 0x002fe200078100c6 */
[----:B------:R-:W1:Y:S01]  /*e540*/  LDCU UR6, c[0x0][0x45c] ;  /* 0x00008b80ff0677ac */ /* 0x000e620008000800 */
[----:B------:R-:W-:Y:S02]  /*e550*/  FMNMX3.FTZ R6, R0, R199, R51, !PT ;  /* 0x000000c700067276 */ /* 0x000fe40007810033 */
[----:B------:R-:W-:Y:S01]  /*e560*/  FMNMX3.FTZ R7, R7, R50, R202, !PT ;  /* 0x0000003207077276 */ /* 0x000fe200078100ca */
[----:B------:R-:W-:Y:S01]  /*e570*/  UISETP.GT.AND UP0, UPT, UR4, UR16, UPT ;  /* 0x000000100400728c */ /* 0x000fe2000bf04270 */
[----:B------:R-:W-:Y:S02]  /*e580*/  FMNMX3.FTZ R6, R6, R49, R207, !PT ;  /* 0x0000003106067276 */ /* 0x000fe400078100cf */
[----:B------:R-:W-:Y:S02]  /*e590*/  FMNMX3.FTZ R7, R7, R240, R246, !PT ;  /* 0x000000f007077276 */ /* 0x000fe400078100f6 */
[----:B------:R-:W-:-:S02]  /*e5a0*/  FMNMX3.FTZ R6, R6, R245, R243, !PT ;  /* 0x000000f506067276 */ /* 0x000fc400078100f3 */
[----:B------:R-:W-:Y:S02]  /*e5b0*/  FMNMX3.FTZ R7, R7, R242, R244, !PT ;  /* 0x000000f207077276 */ /* 0x000fe400078100f4 */
[----:B------:R-:W-:Y:S02]  /*e5c0*/  FMNMX3.FTZ R6, R6, R241, R247, !PT ;  /* 0x000000f106067276 */ /* 0x000fe400078100f7 */
[----:B------:R-:W-:Y:S01]  /*e5d0*/  FMNMX3.FTZ R7, R7, R218, R236, !PT ;  /* 0x000000da07077276 */ /* 0x000fe200078100ec */
[----:B------:R-:W-:Y:S01]  /*e5e0*/  @UP0 UIADD3 UR18, UPT, UPT, UR18, -0x3, URZ ;  /* 0xfffffffd12120890 */ /* 0x000fe2000fffe0ff */
        /* <DEDUP_REMOVED lines=56> */
[----:B--2---:R-:W2:Y:S01]  /*e970*/  SHFL.BFLY PT, R4, R7, 0x2, 0x1f ;  /* 0x0c401f0007047f89 */ /* 0x004ea200000e0000 */
[----:B------:R-:W-:-:S02]  /*e980*/  MOV R211, 0x20 ;  /* 0x0000002000d37802 */ /* 0x000fc40000000f00 */
[----:B------:R-:W-:Y:S01]  /*e990*/  LEA R206, R206, UR5, 0x1 ;  /* 0x00000005cece7c11 */ /* 0x000fe2000f8e08ff */
[----:B------:R-:W3:Y:S01]  /*e9a0*/  SHFL.BFLY PT, R5, R6, 0x2, 0x1f ;  /* 0x0c401f0006057f89 */ /* 0x000ee200000e0000 */
[----:B------:R-:W-:Y:S02]  /*e9b0*/  SEL R211, R211, 0xffffffe0, !P6 ;  /* 0xffffffe0d3d37807 */ /* 0x000fe40007000000 */
[C---:B------:R-:W-:Y:S01]  /*e9c0*/  IADD3 R40, PT, PT, R206.reuse, 0xa000, RZ ;  /* 0x0000a000ce287810 */ /* 0x040fe20007ffe0ff */
[----:B------:R-:W-:Y:S01]  /*e9d0*/  LDSM.16.MT88.4 R20, [R206+0xa000] ;  /* 0x00a00000ce14783b */ /* 0x000fe20000004200 */
[----:B------:R-:W-:Y:S02]  /*e9e0*/  IADD3 R210, PT, PT, R206, 0xa040, RZ ;  /* 0x0000a040ced27810 */ /* 0x000fe40007ffe0ff */
[----:B------:R-:W-:Y:S01]  /*e9f0*/  @P0 IADD3 R210, PT, PT, R40, -0x40, RZ ;  /* 0xffffffc028d20810 */ /* 0x000fe20007ffe0ff */
[----:B------:R-:W-:Y:S04]  /*ea00*/  LDSM.16.MT88.4 R56, [R206+0xa800] ;  /* 0x00a80000ce38783b */ /* 0x000fe80000004200 */
[----:B------:R-:W-:Y:S04]  /*ea10*/  LDSM.16.MT88.4 R40, [R210] ;  /* 0x00000000d228783b */ /* 0x000fe80000004200 */
[----:B------:R-:W-:Y:S01]  /*ea20*/  LDSM.16.MT88.4 R68, [R210+0x800] ;  /* 0x00080000d244783b */ /* 0x000fe20000004200 */
[----:B--2---:R-:W-:-:S03]  /*ea30*/  FMNMX.FTZ R4, R7, R4, !PT ;  /* 0x0000000407047209 */ /* 0x004fc60007810000 */
[----:B------:R-:W-:Y:S01]  /*ea40*/  LDSM.16.MT88.4 R76, [R206+0xb000] ;  /* 0x00b00000ce4c783b */ /* 0x000fe20000004200 */
[----:B---3--:R-:W-:-:S03]  /*ea50*/  FMNMX.FTZ R5, R6, R5, !PT ;  /* 0x0000000506057209 */ /* 0x008fc60007810000 */
[----:B------:R-:W2:Y:S04]  /*ea60*/  SHFL.BFLY PT, R197, R4, 0x1, 0x1f ;  /* 0x0c201f0004c57f89 */ /* 0x000ea800000e0000 */
[----:B------:R-:W3:Y:S01]  /*ea70*/  SHFL.BFLY PT, R196, R5, 0x1, 0x1f ;  /* 0x0c201f0005c47f89 */ /* 0x000ee200000e0000 */
[----:B--2---:R-:W-:Y:S02]  /*ea80*/  FMNMX.FTZ R197, R4, R197, !PT ;  /* 0x000000c504c57209 */ /* 0x004fe40007810000 */
[----:B---3--:R-:W-:-:S03]  /*ea90*/  FMNMX.FTZ R196, R5, R196, !PT ;  /* 0x000000c405c47209 */ /* 0x008fc60007810000 */
[C---:B-1----:R-:W-:Y:S01]  /*eaa0*/  FMUL.FTZ R205, R197.reuse, UR6 ;  /* 0x00000006c5cd7c20 */ /* 0x042fe20008410000 */
[C---:B------:R-:W-:Y:S02]  /*eab0*/  FSETP.NEU.FTZ.AND P2, PT, R197.reuse, -INF , PT ;  /* 0xff800000c500780b */ /* 0x040fe40003f5d000 */
[C---:B------:R-:W-:Y:S01]  /*eac0*/  FSETP.NEU.FTZ.AND P1, PT, R196.reuse, -INF , PT ;  /* 0xff800000c400780b */ /* 0x040fe20003f3d000 */
[C---:B------:R-:W-:Y:S01]  /*ead0*/  FMUL.FTZ R200, R196.reuse, UR6 ;  /* 0x00000006c4c87c20 */ /* 0x040fe20008410000 */
[----:B------:R-:W-:Y:S02]  /*eae0*/  FSEL R7, R197, RZ, P2 ;  /* 0x000000ffc5077208 */ /* 0x000fe40001000000 */
[----:B------:R-:W-:Y:S02]  /*eaf0*/  FSEL R5, R196, RZ, P1 ;  /* 0x000000ffc4057208 */ /* 0x000fe40000800000 */
[----:B------:R-:W-:Y:S01]  /*eb00*/  FSEL R205, R205, RZ, P2 ;  /* 0x000000ffcdcd7208 */ /* 0x000fe20001000000 */
[----:B------:R-:W-:Y:S01]  /*eb10*/  FADD.FTZ R4, R2, -R7 ;  /* 0x8000000702047221 */ /* 0x000fe20000010000 */
[----:B------:R-:W-:Y:S01]  /*eb20*/  FSEL R200, R200, RZ, P1 ;  /* 0x000000ffc8c87208 */ /* 0x000fe20000800000 */
[----:B------:R-:W-:Y:S01]  /*eb30*/  FADD.FTZ R5, R0, -R5 ;  /* 0x8000000500057221 */ /* 0x000fe20000010000 */
[----:B------:R-:W-:Y:S01]  /*eb40*/  IADD3 R0, PT, PT, R211, R206, RZ ;  /* 0x000000ced3007210 */ /* 0x000fe20007ffe0ff */
[--C-:B------:R-:W-:Y:S01]  /*eb50*/  FFMA.FTZ R203, R198, UR6, -R205.reuse ;  /* 0x00000006c6cb7c23 */ /* 0x100fe200080108cd */
[--C-:B------:R-:W-:Y:S01]  /*eb60*/  FFMA.FTZ R204, R48, UR6, -R205.reuse ;  /* 0x0000000630cc7c23 */ /* 0x100fe200080108cd */
[--C-:B------:R-:W-:Y:S01]  /*eb70*/  FFMA.FTZ R201, R202, UR6, -R205.reuse ;  /* 0x00000006cac97c23 */ /* 0x100fe200080108cd */
[--C-:B------:R-:W-:Y:S01]  /*eb80*/  FFMA.FTZ R199, R199, UR6, -R200.reuse ;  /* 0x00000006c7c77c23 */ /* 0x100fe200080108c8 */
[--C-:B------:R-:W-:Y:S01]  /*eb90*/  FFMA.FTZ R198, R51, UR6, -R200.reuse ;  /* 0x0000000633c67c23 */ /* 0x100fe200080108c8 */
[--C-:B------:R-:W-:Y:S01]  /*eba0*/  FFMA.FTZ R207, R207, UR6, -R200.reuse ;  /* 0x00000006cfcf7c23 */ /* 0x100fe200080108c8 */
[----:B------:R-:W-:Y:S01]  /*ebb0*/  FMUL.FTZ R209, R4, UR6 ;  /* 0x0000000604d17c20 */ /* 0x000fe20008410000 */
[----:B------:R-:W-:Y:S01]  /*ebc0*/  FMUL.FTZ R208, R5, UR6 ;  /* 0x0000000605d07c20 */ /* 0x000fe20008410000 */
[--C-:B------:R-:W-:Y:S01]  /*ebd0*/  FFMA.FTZ R50, R50, UR6, -R205.reuse ;  /* 0x0000000632327c23 */ /* 0x100fe200080108cd */
[--C-:B------:R-:W-:Y:S01]  /*ebe0*/  FFMA.FTZ R49, R49, UR6, -R200.reuse ;  /* 0x0000000631317c23 */ /* 0x100fe200080108c8 */
[----:B------:R-:W-:Y:S01]  /*ebf0*/  IADD3 R211, PT, PT, R211, R210, RZ ;  /* 0x000000d2d3d37210 */ /* 0x000fe20007ffe0ff */
[----:B------:R-:W-:Y:S01]  /*ec00*/  MUFU.EX2 R204, R204 ;  /* 0x000000cc00cc7308 */ /* 0x000fe20000000800 */
[----:B------:R-:W1:Y:S01]  /*ec10*/  LDSM.16.MT88.4 R4, [R0+0xa000] ;  /* 0x00a000000004783b */ /* 0x000e620000004200 */
[--C-:B------:R-:W-:Y:S01]  /*ec20*/  FFMA.FTZ R128, R128, UR6, -R205.reuse ;  /* 0x0000000680807c23 */ /* 0x100fe200080108cd */
[--C-:B------:R-:W-:Y:S01]  /*ec30*/  FFMA.FTZ R129, R129, UR6, -R205.reuse ;  /* 0x0000000681817c23 */ /* 0x100fe200080108cd */
[----:B------:R-:W2:Y:S01]  /*ec40*/  MUFU.EX2 R203, R203 ;  /* 0x000000cb00cb7308 */ /* 0x000ea20000000800 */
[----:B------:R-:W-:Y:S01]  /*ec50*/  LDSM.16.MT88.4 R60, [R0+0xa800] ;  /* 0x00a80000003c783b */ /* 0x000fe20000004200 */
[--C-:B------:R-:W-:Y:S01]  /*ec60*/  FFMA.FTZ R124, R124, UR6, -R205.reuse ;  /* 0x000000067c7c7c23 */ /* 0x100fe200080108cd */
[--C-:B------:R-:W-:Y:S01]  /*ec70*/  FFMA.FTZ R125, R125, UR6, -R205.reuse ;  /* 0x000000067d7d7c23 */ /* 0x100fe200080108cd */
[----:B------:R-:W-:Y:S01]  /*ec80*/  MUFU.EX2 R202, R50 ;  /* 0x0000003200ca7308 */ /* 0x000fe20000000800 */
[----:B------:R-:W-:Y:S01]  /*ec90*/  LDSM.16.MT88.4 R72, [R211+0x800] ;  /* 0x00080000d348783b */ /* 0x000fe20000004200 */
        /* <DEDUP_REMOVED lines=22> */
[----:B------:R-:W5:Y:S01]  /*ee00*/  MUFU.EX2 R209, R209 ;  /* 0x000000d100d17308 */ /* 0x000f620000000800 */
[--C-:B------:R-:W-:Y:S01]  /*ee10*/  FFMA.FTZ R109, R109, UR6, -R205.reuse ;  /* 0x000000066d6d7c23 */ /* 0x100fe200080108cd */
[----:B--2---:R-:W-:Y:S01]  /*ee20*/  F2FP.F16.F32.PACK_AB R9, R198, R199 ;  /* 0x000000c7c609723e */ /* 0x004fe200000000ff */
[--C-:B------:R-:W-:Y:S01]  /*ee30*/  FFMA.FTZ R114, R114, UR6, -R200.reuse ;  /* 0x0000000672727c23 */ /* 0x100fe200080108c8 */
[----:B------:R-:W2:Y:S01]  /*ee40*/  MUFU.EX2 R208, R208 ;  /* 0x000000d000d07308 */ /* 0x000ea20000000800 */
[--C-:B------:R-:W-:Y:S01]  /*ee50*/  FFMA.FTZ R115, R115, UR6, -R200.reuse ;  /* 0x0000000673737c23 */ /* 0x100fe200080108c8 */
[----:B----4-:R-:W4:Y:S01]  /*ee60*/  LDSM.16.MT88.4 R48, [R211] ;  /* 0x00000000d330783b */ /* 0x010f220000004200 */
[--C-:B------:R-:W-:Y:S01]  /*ee70*/  FFMA.FTZ R110, R110, UR6, -R200.reuse ;  /* 0x000000066e6e7c23 */ /* 0x100fe200080108c8 */
[----:B------:R-:W-:Y:S01]  /*ee80*/  MUFU.EX2 R128, R128 ;  /* 0x0000008000807308 */ /* 0x000fe20000000800 */
[--C-:B------:R-:W-:Y:S01]  /*ee90*/  FFMA.FTZ R111, R111, UR6, -R200.reuse ;  /* 0x000000066f6f7c23 */ /* 0x100fe200080108c8 */
[----:B---3--:R-:W-:Y:S01]  /*eea0*/  F2FP.F16.F32.PACK_AB R11, R207, R2 ;  /* 0x00000002cf0b723e */ /* 0x008fe200000000ff */
[--C-:B------:R-:W-:Y:S01]  /*eeb0*/  FFMA.FTZ R104, R104, UR6, -R205.reuse ;  /* 0x0000000668687c23 */ /* 0x100fe200080108cd */
[----:B------:R-:W-:Y:S01]  /*eec0*/  MUFU.EX2 R129, R129 ;  /* 0x0000008100817308 */ /* 0x000fe20000000800 */
[--C-:B------:R-:W-:Y:S01]  /*eed0*/  FFMA.FTZ R105, R105, UR6, -R205.reuse ;  /* 0x0000000669697c23 */ /* 0x100fe200080108cd */
[-C--:B-----5:R-:W-:Y:S01]  /*eee0*/  FMUL.FTZ R12, R160, R209.reuse ;  /* 0x000000d1a00c7220 */ /* 0x0a0fe20000410000 */
[-C--:B------:R-:W-:Y:S01]  /*eef0*/  FMUL.FTZ R13, R161, R209.reuse ;  /* 0x000000d1a10d7220 */ /* 0x080fe20000410000 */
[-C--:B------:R-:W-:Y:S01]  /*ef00*/  FMUL.FTZ R132, R132, R209.reuse ;  /* 0x000000d184847220 */ /* 0x080fe20000410000 */
[-C--:B------:R-:W-:Y:S01]  /*ef10*/  FMUL.FTZ R133, R133, R209.reuse ;  /* 0x000000d185857220 */ /* 0x080fe20000410000 */
[-C--:B--2---:R-:W-:Y:S01]  /*ef20*/  FMUL.FTZ R14, R162, R208.reuse ;  /* 0x000000d0a20e7220 */ /* 0x084fe20000410000 */
        /* <DEDUP_REMOVED lines=8> */
[--C-:B------:R-:W-:Y:S01]  /*efb0*/  FFMA.FTZ R136, R245, UR6, -R200.reuse ;  /* 0x00000006f5887c23 */ /* 0x100fe200080108c8 */
[--C-:B------:R-:W-:Y:S01]  /*efc0*/  FFMA.FTZ R139, R243, UR6, -R200.reuse ;  /* 0x00000006f38b7c23 */ /* 0x100fe200080108c8 */
[--C-:B------:R-:W-:Y:S01]  /*efd0*/  FFMA.FTZ R137, R241, UR6, -R200.reuse ;  /* 0x00000006f1897c23 */ /* 0x100fe200080108c8 */
[--C-:B------:R-:W-:Y:S01]  /*efe0*/  FFMA.FTZ R138, R247, UR6, -R200.reuse ;  /* 0x00000006f78a7c23 */ /* 0x100fe200080108c8 */
[-C--:B------:R-:W-:Y:S01]  /*eff0*/  FMUL.FTZ R52, R144, R209.reuse ;  /* 0x000000d190347220 */ /* 0x080fe20000410000 */
[-C--:B------:R-:W-:Y:S01]  /*f000*/  FMUL.FTZ R53, R145, R209.reuse ;  /* 0x000000d191357220 */ /* 0x080fe20000410000 */
[----:B------:R-:W-:Y:S01]  /*f010*/  MUFU.EX2 R136, R136 ;  /* 0x0000008800887308 */ /* 0x000fe20000000800 */
[C---:B------:R-:W-:Y:S01]  /*f020*/  HMMA.16816.F32 R20, R8.reuse, R22, R132 ;  /* 0x000000160814723c */ /* 0x040fe20000001884 */
[--C-:B------:R-:W-:Y:S01]  /*f030*/  FFMA.FTZ R132, R240, UR6, -R205.reuse ;  /* 0x00000006f0847c23 */ /* 0x100fe200080108cd */
[--C-:B------:R-:W-:Y:S01]  /*f040*/  FFMA.FTZ R133, R246, UR6, -R205.reuse ;  /* 0x00000006f6857c23 */ /* 0x100fe200080108cd */
[--C-:B------:R-:W-:Y:S01]  /*f050*/  FFMA.FTZ R135, R242, UR6, -R205.reuse ;  /* 0x00000006f2877c23 */ /* 0x100fe200080108cd */
[--C-:B------:R-:W-:Y:S01]  /*f060*/  FFMA.FTZ R134, R244, UR6, -R205.reuse ;  /* 0x00000006f4867c23 */ /* 0x100fe200080108cd */
[----:B------:R-:W-:Y:S01]  /*f070*/  MUFU.EX2 R139, R139 ;  /* 0x0000008b008b7308 */ /* 0x000fe20000000800 */
[-C--:B------:R-:W-:Y:S01]  /*f080*/  FMUL.FTZ R54, R146, R208.reuse ;  /* 0x000000d092367220 */ /* 0x080fe20000410000 */
[-C--:B------:R-:W-:Y:S01]  /*f090*/  FMUL.FTZ R55, R147, R208.reuse ;  /* 0x000000d093377220 */ /* 0x080fe20000410000 */
[-C--:B------:R-:W-:Y:S01]  /*f0a0*/  FMUL.FTZ R140, R140, R209.reuse ;  /* 0x000000d18c8c7220 */ /* 0x080fe20000410000 */
[----:B------:R-:W-:Y:S01]  /*f0b0*/  MUFU.EX2 R132, R132 ;  /* 0x0000008400847308 */ /* 0x000fe20000000800 */
[-C--:B------:R-:W-:Y:S01]  /*f0c0*/  FMUL.FTZ R141, R141, R209.reuse ;  /* 0x000000d18d8d7220 */ /* 0x080fe20000410000 */
[-C--:B------:R-:W-:Y:S01]  /*f0d0*/  FMUL.FTZ R142, R142, R208.reuse ;  /* 0x000000d08e8e7220 */ /* 0x080fe20000410000 */
[-C--:B------:R-:W-:Y:S01]  /*f0e0*/  FMUL.FTZ R143, R143, R208.reuse ;  /* 0x000000d08f8f7220 */ /* 0x080fe20000410000 */
[----:B------:R-:W2:Y:S01]  /*f0f0*/  MUFU.EX2 R133, R133 ;  /* 0x0000008500857308 */ /* 0x000ea20000000800 */
[-C--:B------:R-:W-:Y:S01]  /*f100*/  FMUL.FTZ R148, R148, R209.reuse ;  /* 0x000000d194947220 */ /* 0x080fe20000410000 */
[-C--:B------:R-:W-:Y:S01]  /*f110*/  FMUL.FTZ R149, R149, R209.reuse ;  /* 0x000000d195957220 */ /* 0x080fe20000410000 */
[-C--:B------:R-:W-:Y:S01]  /*f120*/  FMUL.FTZ R150, R150, R208.reuse ;  /* 0x000000d096967220 */ /* 0x080fe20000410000 */
[----:B------:R-:W-:Y:S01]  /*f130*/  MUFU.EX2 R135, R135 ;  /* 0x0000008700877308 */ /* 0x000fe20000000800 */
[-C--:B------:R-:W-:Y:S01]  /*f140*/  FMUL.FTZ R151, R151, R208.reuse ;  /* 0x000000d097977220 */ /* 0x080fe20000410000 */
[-C--:B------:R-:W-:Y:S01]  /*f150*/  FMUL.FTZ R64, R156, R209.reuse ;  /* 0x000000d19c407220 */ /* 0x080fe20000410000 */
[-C--:B------:R-:W-:Y:S01]  /*f160*/  FMUL.FTZ R65, R157, R209.reuse ;  /* 0x000000d19d417220 */ /* 0x080fe20000410000 */
[----:B------:R-:W3:Y:S01]  /*f170*/  MUFU.EX2 R134, R134 ;  /* 0x0000008600867308 */ /* 0x000ee20000000800 */
[-C--:B------:R-:W-:Y:S01]  /*f180*/  FMUL.FTZ R66, R158, R208.reuse ;  /* 0x000000d09e427220 */ /* 0x080fe20000410000 */
[-C--:B------:R-:W-:Y:S01]  /*f190*/  FMUL.FTZ R67, R159, R208.reuse ;  /* 0x000000d09f437220 */ /* 0x080fe20000410000 */
[-C--:B------:R-:W-:Y:S01]  /*f1a0*/  FMUL.FTZ R152, R152, R209.reuse ;  /* 0x000000d198987220 */ /* 0x080fe20000410000 */
[----:B------:R-:W-:Y:S01]  /*f1b0*/  MUFU.EX2 R137, R137 ;  /* 0x0000008900897308 */ /* 0x000fe20000000800 */
[----:B------:R-:W-:Y:S01]  /*f1c0*/  FMUL.FTZ R153, R153, R209 ;  /* 0x000000d199997220 */ /* 0x000fe20000410000 */
[-C--:B------:R-:W-:Y:S01]  /*f1d0*/  FMUL.FTZ R154, R154, R208.reuse ;  /* 0x000000d09a9a7220 */ /* 0x080fe20000410000 */
[----:B------:R-:W-:Y:S01]  /*f1e0*/  FMUL.FTZ R155, R155, R208 ;  /* 0x000000d09b9b7220 */ /* 0x000fe20000410000 */
[----:B------:R-:W5:Y:S01]  /*f1f0*/  MUFU.EX2 R138, R138 ;  /* 0x0000008a008a7308 */ /* 0x000f620000000800 */
[C---:B-1----:R-:W-:Y:S01]  /*f200*/  HMMA.16816.F32 R44, R8.reuse, R4, R44 ;  /* 0x00000004082c723c */ /* 0x042fe2000000182c */
[--C-:B------:R-:W-:Y:S01]  /*f210*/  FFMA.FTZ R145, R216, UR6, -R205.reuse ;  /* 0x00000006d8917c23 */ /* 0x100fe200080108cd */
[--C-:B------:R-:W-:Y:S01]  /*f220*/  FFMA.FTZ R146, R237, UR6, -R200.reuse ;  /* 0x00000006ed927c23 */ /* 0x100fe200080108c8 */
[--C-:B------:R-:W-:Y:S01]  /*f230*/  FFMA.FTZ R144, R219, UR6, -R200.reuse ;  /* 0x00000006db907c23 */ /* 0x100fe200080108c8 */
[--C-:B------:R-:W-:Y:S01]  /*f240*/  FFMA.FTZ R147, R229, UR6, -R200.reuse ;  /* 0x00000006e5937c23 */ /* 0x100fe200080108c8 */
[--C-:B------:R-:W-:Y:S01]  /*f250*/  FFMA.FTZ R156, R170, UR6, -R200.reuse ;  /* 0x00000006aa9c7c23 */ /* 0x100fe200080108c8 */
[--C-:B------:R-:W-:Y:S01]  /*f260*/  FFMA.FTZ R157, R171, UR6, -R200.reuse ;  /* 0x00000006ab9d7c23 */ /* 0x100fe200080108c8 */
[----:B------:R-:W-:Y:S01]  /*f270*/  MUFU.EX2 R145, R145 ;  /* 0x0000009100917308 */ /* 0x000fe20000000800 */
[C---:B------:R-:W-:Y:S01]  /*f280*/  HMMA.16816.F32 R52, R8.reuse, R40, R52 ;  /* 0x000000280834723c */ /* 0x040fe20000001834 */
[--C-:B------:R-:W-:Y:S01]  /*f290*/  FFMA.FTZ R158, R166, UR6, -R200.reuse ;  /* 0x00000006a69e7c23 */ /* 0x100fe200080108c8 */
        /* <DEDUP_REMOVED lines=9> */
[--C-:B------:R-:W-:Y:S01]  /*f330*/  FFMA.FTZ R142, R222, UR6, -R205.reuse ;  /* 0x00000006de8e7c23 */ /* 0x100fe200080108cd */
[--C-:B------:R-:W-:Y:S01]  /*f340*/  FFMA.FTZ R143, R217, UR6, -R200.reuse ;  /* 0x00000006d98f7c23 */ /* 0x100fe200080108c8 */
[----:B------:R-:W-:Y:S01]  /*f350*/  MUFU.EX2 R147, R147 ;  /* 0x0000009300937308 */ /* 0x000fe20000000800 */
[--C-:B------:R-:W-:Y:S01]  /*f360*/  FFMA.FTZ R107, R107, UR6, -R200.reuse ;  /* 0x000000066b6b7c23 */ /* 0x100fe200080108c8 */
[--C-:B------:R-:W-:Y:S01]  /*f370*/  FFMA.FTZ R102, R102, UR6, -R200.reuse ;  /* 0x0000000666667c23 */ /* 0x100fe200080108c8 */
[C---:B------:R-:W-:Y:S01]  /*f380*/  HMMA.16816.F32 R40, R8.reuse, R42, R148 ;  /* 0x0000002a0828723c */ /* 0x040fe20000001894 */
[----:B------:R-:W-:Y:S01]  /*f390*/  MUFU.EX2 R141, R141 ;  /* 0x0000008d008d7308 */ /* 0x000fe20000000800 */
[--C-:B------:R-:W-:Y:S01]  /*f3a0*/  FFMA.FTZ R148, R26, UR6, -R200.reuse ;  /* 0x000000061a947c23 */ /* 0x100fe200080108c8 */
[--C-:B------:R-:W-:Y:S01]  /*f3b0*/  FFMA.FTZ R149, R27, UR6, -R200.reuse ;  /* 0x000000061b957c23 */ /* 0x100fe200080108c8 */
[--C-:B------:R-:W-:Y:S01]  /*f3c0*/  FFMA.FTZ R150, R33, UR6, -R200.reuse ;  /* 0x0000000621967c23 */ /* 0x100fe200080108c8 */
[----:B------:R-:W-:Y:S01]  /*f3d0*/  MUFU.EX2 R140, R140 ;  /* 0x0000008c008c7308 */ /* 0x000fe20000000800 */
[--C-:B------:R-:W-:Y:S01]  /*f3e0*/  FFMA.FTZ R151, R34, UR6, -R200.reuse ;  /* 0x0000000622977c23 */ /* 0x100fe200080108c8 */
[--C-:B------:R-:W-:Y:S01]  /*f3f0*/  FFMA.FTZ R103, R103, UR6, -R200.reuse ;  /* 0x0000000667677c23 */ /* 0x100fe200080108c8 */
[C---:B----4-:R-:W-:Y:S01]  /*f400*/  HMMA.16816.F32 R64, R8.reuse, R48, R64 ;  /* 0x000000300840723c */ /* 0x050fe20000001840 */
[----:B--2---:R-:W-:Y:S01]  /*f410*/  F2FP.F16.F32.PACK_AB R48, R133, R132 ;  /* 0x000000848530723e */ /* 0x004fe200000000ff */
[----:B------:R-:W-:Y:S01]  /*f420*/  MUFU.EX2 R142, R142 ;  /* 0x0000008e008e7308 */ /* 0x000fe20000000800 */
[----:B------:R-:W-:Y:S01]  /*f430*/  F2FP.F16.F32.PACK_AB R49, R139, R136 ;  /* 0x000000888b31723e */ /* 0x000fe200000000ff */
[--C-:B------:R-:W-:Y:S01]  /*f440*/  FFMA.FTZ R96, R96, UR6, -R205.reuse ;  /* 0x0000000660607c23 */ /* 0x100fe200080108cd */
[--C-:B------:R-:W-:Y:S01]  /*f450*/  FFMA.FTZ R97, R97, UR6, -R205.reuse ;  /* 0x0000000661617c23 */ /* 0x100fe200080108cd */
[----:B------:R-:W-:Y:S01]  /*f460*/  MUFU.EX2 R143, R143 ;  /* 0x0000008f008f7308 */ /* 0x000fe20000000800 */
[--C-:B------:R-:W-:Y:S01]  /*f470*/  FFMA.FTZ R92, R92, UR6, -R205.reuse ;  /* 0x000000065c5c7c23 */ /* 0x100fe200080108cd */
[----:B------:R-:W-:Y:S01]  /*f480*/  HMMA.16816.F32 R8, R8, R50, R152 ;  /* 0x000000320808723c */ /* 0x000fe20000001898 */
[----:B---3--:R-:W-:Y:S01]  /*f490*/  F2FP.F16.F32.PACK_AB R50, R134, R135 ;  /* 0x000000878632723e */ /* 0x008fe200000000ff */
[----:B------:R-:W-:Y:S01]  /*f4a0*/  MUFU.EX2 R148, R148 ;  /* 0x0000009400947308 */ /* 0x000fe20000000800 */
[----:B-----5:R-:W-:Y:S01]  /*f4b0*/  F2FP.F16.F32.PACK_AB R51, R138, R137 ;  /* 0x000000898a33723e */ /* 0x020fe200000000ff */
[--C-:B------:R-:W-:Y:S01]  /*f4c0*/  FFMA.FTZ R152, R168, UR6, -R205.reuse ;  /* 0x00000006a8987c23 */ /* 0x100fe200080108cd */
[--C-:B------:R-:W-:Y:S01]  /*f4d0*/  FFMA.FTZ R153, R169, UR6, -R205.reuse ;  /* 0x00000006a9997c23 */ /* 0x100fe200080108cd */
[----:B------:R-:W1:Y:S01]  /*f4e0*/  MUFU.EX2 R149, R149 ;  /* 0x0000009500957308 */ /* 0x000e620000000800 */
[--C-:B------:R-:W-:Y:S01]  /*f4f0*/  FFMA.FTZ R154, R164, UR6, -R205.reuse ;  /* 0x00000006a49a7c23 */ /* 0x100fe200080108cd */
[--C-:B------:R-:W-:Y:S01]  /*f500*/  FFMA.FTZ R155, R165, UR6, -R205.reuse ;  /* 0x00000006a59b7c23 */ /* 0x100fe200080108cd */
[--C-:B------:R-:W-:Y:S01]  /*f510*/  FFMA.FTZ R93, R93, UR6, -R205.reuse ;  /* 0x000000065d5d7c23 */ /* 0x100fe200080108cd */
[C---:B------:R-:W-:Y:S01]  /*f520*/  HMMA.16816.F32 R12, R48.reuse, R56, R12 ;  /* 0x00000038300c723c */ /* 0x040fe2000000180c */
[----:B------:R-:W-:Y:S01]  /*f530*/  MUFU.EX2 R150, R150 ;  /* 0x0000009600967308 */ /* 0x000fe20000000800 */
[--C-:B------:R-:W-:Y:S01]  /*f540*/  FFMA.FTZ R98, R98, UR6, -R200.reuse ;  /* 0x0000000662627c23 */ /* 0x100fe200080108c8 */
[--C-:B------:R-:W-:Y:S01]  /*f550*/  FFMA.FTZ R99, R99, UR6, -R200.reuse ;  /* 0x0000000663637c23 */ /* 0x100fe200080108c8 */
[--C-:B------:R-:W-:Y:S01]  /*f560*/  FFMA.FTZ R94, R94, UR6, -R200.reuse ;  /* 0x000000065e5e7c23 */ /* 0x100fe200080108c8 */
[----:B------:R-:W2:Y:S01]  /*f570*/  MUFU.EX2 R151, R151 ;  /* 0x0000009700977308 */ /* 0x000ea20000000800 */
[--C-:B------:R-:W-:Y:S01]  /*f580*/  FFMA.FTZ R95, R95, UR6, -R200.reuse ;  /* 0x000000065f5f7c23 */ /* 0x100fe200080108c8 */
[--C-:B------:R-:W-:Y:S01]  /*f590*/  FFMA.FTZ R160, R84, UR6, -R205.reuse ;  /* 0x0000000654a07c23 */ /* 0x100fe200080108cd */
[C---:B------:R-:W-:Y:S01]  /*f5a0*/  HMMA.16816.F32 R20, R48.reuse, R58, R20 ;  /* 0x0000003a3014723c */ /* 0x040fe20000001814 */
[----:B------:R-:W3:Y:S01]  /*f5b0*/  LDSM.16.MT88.4 R56, [R0+0xb000] ;  /* 0x00b000000038783b */ /* 0x000ee20000004200 */
[----:B-1----:R-:W-:Y:S01]  /*f5c0*/  F2FP.F16.F32.PACK_AB R33, R149, R148 ;  /* 0x000000949521723e */ /* 0x002fe200000000ff */
[----:B------:R-:W-:Y:S01]  /*f5d0*/  MUFU.EX2 R152, R152 ;  /* 0x0000009800987308 */ /* 0x000fe20000000800 */
[--C-:B------:R-:W-:Y:S01]  /*f5e0*/  FFMA.FTZ R88, R88, UR6, -R205.reuse ;  /* 0x0000000658587c23 */ /* 0x100fe200080108cd */
[--C-:B------:R-:W-:Y:S01]  /*f5f0*/  FFMA.FTZ R89, R89, UR6, -R205.reuse ;  /* 0x0000000659597c23 */ /* 0x100fe200080108cd */
[----:B------:R-:W-:Y:S01]  /*f600*/  FFMA.FTZ R84, R85, UR6, -R205 ;  /* 0x0000000655547c23 */ /* 0x000fe200080108cd */
[----:B------:R-:W-:Y:S01]  /*f610*/  MUFU.EX2 R153, R153 ;  /* 0x0000009900997308 */ /* 0x000fe20000000800 */
[C---:B------:R-:W-:Y:S01]  /*f620*/  HMMA.16816.F32 R44, R48.reuse, R60, R44 ;  /* 0x0000003c302c723c */ /* 0x040fe2000000182c */
[----:B------:R-:W-:Y:S01]  /*f630*/  FFMA.FTZ R90, R90, UR6, -R200 ;  /* 0x000000065a5a7c23 */ /* 0x000fe200080108c8 */
[----:B------:R-:W-:Y:S01]  /*f640*/  FFMA.FTZ R204, R239, R209, R204 ;  /* 0x000000d1efcc7223 */ /* 0x000fe200000100cc */
[----:B------:R-:W-:Y:S01]  /*f650*/  MUFU.EX2 R154, R154 ;  /* 0x0000009a009a7308 */ /* 0x000fe20000000800 */
[----:B------:R-:W-:Y:S01]  /*f660*/  FFMA.FTZ R199, R238, R208, R199 ;  /* 0x000000d0eec77223 */ /* 0x000fe200000100c7 */
[--C-:B------:R-:W-:Y:S01]  /*f670*/  FFMA.FTZ R91, R91, UR6, -R200.reuse ;  /* 0x000000065b5b7c23 */ /* 0x100fe200080108c8 */
[----:B------:R-:W-:Y:S01]  /*f680*/  FFMA.FTZ R87, R87, UR6, -R200 ;  /* 0x0000000657577c23 */ /* 0x000fe200080108c8 */
[----:B------:R-:W-:Y:S01]  /*f690*/  MUFU.EX2 R155, R155 ;  /* 0x0000009b009b7308 */ /* 0x000fe20000000800 */
[C---:B------:R-:W-:Y:S01]  /*f6a0*/  HMMA.16816.F32 R4, R48.reuse, R62, R4 ;  /* 0x0000003e3004723c */ /* 0x040fe20000001804 */
[----:B------:R-:W1:Y:S01]  /*f6b0*/  LDSM.16.MT88.4 R60, [R210+0x1000] ;  /* 0x00100000d23c783b */ /* 0x000e620000004200 */
[----:B------:R-:W-:Y:S01]  /*f6c0*/  FADD.FTZ R203, R203, R204 ;  /* 0x000000cccbcb7221 */ /* 0x000fe20000010000 */
[----:B------:R-:W-:Y:S01]  /*f6d0*/  MUFU.EX2 R156, R156 ;  /* 0x0000009c009c7308 */ /* 0x000fe20000000800 */
[----:B------:R-:W-:Y:S01]  /*f6e0*/  FADD.FTZ R199, R198, R199 ;  /* 0x000000c7c6c77221 */ /* 0x000fe20000010000 */
[----:B------:R-:W-:Y:S01]  /*f6f0*/  FFMA.FTZ R184, R184, UR6, -R205 ;  /* 0x00000006b8b87c23 */ /* 0x000fe200080108cd */
[----:B------:R-:W-:Y:S01]  /*f700*/  FADD.FTZ R202, R202, R203 ;  /* 0x000000cbcaca7221 */ /* 0x000fe20000010000 */
[----:B------:R-:W-:Y:S01]  /*f710*/  MUFU.EX2 R157, R157 ;  /* 0x0000009d009d7308 */ /* 0x000fe20000000800 */
[C---:B------:R-:W-:Y:S01]  /*f720*/  HMMA.16816.F32 R52, R48.reuse, R68, R52 ;  /* 0x000000443034723c */ /* 0x040fe20000001834 */
[----:B------:R-:W-:Y:S01]  /*f730*/  F2FP.F16.F32.PACK_AB R68, R140, R141 ;  /* 0x0000008d8c44723e */ /* 0x000fe200000000ff */
[----:B------:R-:W-:Y:S01]  /*f740*/  FADD.FTZ R2, R2, R199 ;  /* 0x000000c702027221 */ /* 0x000fe20000010000 */
[----:B------:R-:W-:Y:S01]  /*f750*/  F2FP.F16.F32.PACK_AB R69, R146, R143 ;  /* 0x0000008f9245723e */ /* 0x000fe200000000ff */
[----:B------:R-:W-:Y:S01]  /*f760*/  MUFU.EX2 R158, R158 ;  /* 0x0000009e009e7308 */ /* 0x000fe20000000800 */
[----:B------:R-:W-:Y:S01]  /*f770*/  FADD.FTZ R201, R201, R202 ;  /* 0x000000cac9c97221 */ /* 0x000fe20000010000 */
[----:B------:R-:W-:Y:S01]  /*f780*/  FADD.FTZ R207, R207, R2 ;  /* 0x00000002cfcf7221 */ /* 0x000fe20000010000 */
[----:B------:R-:W-:Y:S01]  /*f790*/  FFMA.FTZ R2, R183, UR6, -R205 ;  /* 0x00000006b7027c23 */ /* 0x000fe200080108cd */
[C---:B------:R-:W-:Y:S01]  /*f7a0*/  HMMA.16816.F32 R40, R48.reuse, R70, R40 ;  /* 0x000000463028723c */ /* 0x040fe20000001828 */
[----:B------:R-:W-:Y:S01]  /*f7b0*/  F2FP.F16.F32.PACK_AB R70, R145, R142 ;  /* 0x0000008e9146723e */ /* 0x000fe200000000ff */
[----:B------:R-:W-:Y:S01]  /*f7c0*/  MUFU.EX2 R159, R159 ;  /* 0x0000009f009f7308 */ /* 0x000fe20000000800 */
[----:B------:R-:W-:Y:S01]  /*f7d0*/  F2FP.F16.F32.PACK_AB R71, R147, R144 ;  /* 0x000000909347723e */ /* 0x000fe200000000ff */
[----:B------:R-:W-:Y:S01]  /*f7e0*/  FADD.FTZ R132, R132, R201 ;  /* 0x000000c984847221 */ /* 0x000fe20000010000 */
[----:B------:R-:W-:Y:S01]  /*f7f0*/  FADD.FTZ R136, R136, R207 ;  /* 0x000000cf88887221 */ /* 0x000fe20000010000 */
[----:B------:R-:W-:Y:S01]  /*f800*/  MUFU.EX2 R124, R124 ;  /* 0x0000007c007c7308 */ /* 0x000fe20000000800 */
[----:B------:R-:W-:Y:S01]  /*f810*/  FFMA.FTZ R181, R181, UR6, -R200 ;  /* 0x00000006b5b57c23 */ /* 0x000fe200080108c8 */
[C---:B------:R-:W-:Y:S01]  /*f820*/  HMMA.16816.F32 R64, R48.reuse, R72, R64 ;  /* 0x000000483040723c */ /* 0x040fe20000001840 */
        /* <DEDUP_REMOVED lines=8> */
[----:B------:R-:W4:Y:S01]  /*f8b0*/  LDSM.16.MT88.4 R48, [R211+0x1000] ;  /* 0x00100000d330783b */ /* 0x000f220000004200 */
[----:B------:R-:W-:Y:S01]  /*f8c0*/  MUFU.EX2 R131, R131 ;  /* 0x0000008300837308 */ /* 0x000fe20000000800 */
[----:B------:R-:W-:Y:S01]  /*f8d0*/  FADD.FTZ R134, R134, R135 ;  /* 0x0000008786867221 */ /* 0x000fe20000010000 */
[----:B------:R-:W-:Y:S01]  /*f8e0*/  FADD.FTZ R138, R138, R137 ;  /* 0x000000898a8a7221 */ /* 0x000fe20000010000 */
[----:B------:R-:W-:Y:S01]  /*f8f0*/  LDSM.16.MT88.4 R72, [R0+0xb800] ;  /* 0x00b800000048783b */ /* 0x000fe20000004200 */
[----:B------:R-:W-:Y:S01]  /*f900*/  MUFU.EX2 R126, R126 ;  /* 0x0000007e007e7308 */ /* 0x000fe20000000800 */
[----:B------:R-:W-:Y:S01]  /*f910*/  FADD.FTZ R141, R141, R134 ;  /* 0x000000868d8d7221 */ /* 0x000fe20000010000 */
[C---:B---3--:R-:W-:Y:S01]  /*f920*/  HMMA.16816.F32 R44, R68.reuse, R56, R44 ;  /* 0x00000038442c723c */ /* 0x048fe2000000182c */
        /* <DEDUP_REMOVED lines=8> */
[----:B------:R-:W3:Y:S01]  /*f9b0*/  LDSM.16.MT88.4 R56, [R206+0xb800] ;  /* 0x00b80000ce38783b */ /* 0x000ee20000004200 */
[----:B------:R-:W-:Y:S01]  /*f9c0*/  MUFU.EX2 R121, R121 ;  /* 0x0000007900797308 */ /* 0x000fe20000000800 */
[----:B------:R-:W-:Y:S01]  /*f9d0*/  FADD.FTZ R144, R144, R143 ;  /* 0x0000008f90907221 */ /* 0x000fe20000010000 */
[----:B------:R-:W-:Y:S01]  /*f9e0*/  FADD.FTZ R145, R145, R142 ;  /* 0x0000008e91917221 */ /* 0x000fe20000010000 */
[--C-:B------:R-:W-:Y:S01]  /*f9f0*/  FFMA.FTZ R239, R192, UR6, -R205.reuse ;  /* 0x00000006c0ef7c23 */ /* 0x100fe200080108cd */
[----:B------:R-:W-:Y:S01]  /*fa00*/  MUFU.EX2 R116, R116 ;  /* 0x0000007400747308 */ /* 0x000fe20000000800 */
[----:B------:R-:W-:Y:S01]  /*fa10*/  FADD.FTZ R147, R147, R144 ;  /* 0x0000009093937221 */ /* 0x000fe20000010000 */
[C---:B------:R-:W-:Y:S01]  /*fa20*/  HMMA.16816.F32 R12, R68.reuse, R76, R12 ;  /* 0x0000004c440c723c */ /* 0x040fe2000000180c */
[--C-:B------:R-:W-:Y:S01]  /*fa30*/  FFMA.FTZ R76, R24, UR6, -R205.reuse ;  /* 0x00000006184c7c23 */ /* 0x100fe200080108cd */
[----:B------:R-:W-:Y:S01]  /*fa40*/  FFMA.FTZ R77, R25, UR6, -R205 ;  /* 0x00000006194d7c23 */ /* 0x000fe200080108cd */
[----:B------:R-:W-:Y:S01]  /*fa50*/  MUFU.EX2 R117, R117 ;  /* 0x0000007500757308 */ /* 0x000fe20000000800 */
[----:B------:R-:W5:Y:S01]  /*fa60*/  LDSM.16.MT88.4 R24, [R210+0x1800] ;  /* 0x00180000d218783b */ /* 0x000f620000004200 */
[----:B------:R-:W-:Y:S01]  /*fa70*/  FADD.FTZ R148, R148, R147 ;  /* 0x0000009394947221 */ /* 0x000fe20000010000 */
[--C-:B------:R-:W-:Y:S01]  /*fa80*/  FFMA.FTZ R193, R193, UR6, -R205.reuse ;  /* 0x00000006c1c17c23 */ /* 0x100fe200080108cd */
[----:B------:R-:W-:Y:S01]  /*fa90*/  MUFU.EX2 R76, R76 ;  /* 0x0000004c004c7308 */ /* 0x000fe20000000800 */
[C---:B------:R-:W-:Y:S01]  /*faa0*/  HMMA.16816.F32 R20, R68.reuse, R78, R20 ;  /* 0x0000004e4414723c */ /* 0x040fe20000001814 */
[--C-:B------:R-:W-:Y:S01]  /*fab0*/  FFMA.FTZ R78, R32, UR6, -R205.reuse ;  /* 0x00000006204e7c23 */ /* 0x100fe200080108cd */
[----:B------:R-:W-:Y:S01]  /*fac0*/  FFMA.FTZ R79, R35, UR6, -R205 ;  /* 0x00000006234f7c23 */ /* 0x000fe200080108cd */
[----:B------:R-:W4:Y:S01]  /*fad0*/  MUFU.EX2 R77, R77 ;  /* 0x0000004d004d7308 */ /* 0x000f220000000800 */
[----:B--2---:R-:W-:Y:S01]  /*fae0*/  F2FP.F16.F32.PACK_AB R35, R151, R150 ;  /* 0x000000969723723e */ /* 0x004fe200000000ff */
[----:B------:R-:W-:Y:S01]  /*faf0*/  FADD.FTZ R149, R149, R148 ;  /* 0x0000009495957221 */ /* 0x000fe20000010000 */
[----:B------:R-:W-:Y:S01]  /*fb00*/  LDSM.16.MT88.4 R140, [R0+0x11800] ;  /* 0x01180000008c783b */ /* 0x000fe20000004200 */
[----:B------:R-:W-:Y:S01]  /*fb10*/  MUFU.EX2 R78, R78 ;  /* 0x0000004e004e7308 */ /* 0x000fe20000000800 */
[C---:B-1----:R-:W-:Y:S01]  /*fb20*/  HMMA.16816.F32 R52, R68.reuse, R60, R52 ;  /* 0x0000003c4434723c */ /* 0x042fe20000001834 */
[----:B------:R-:W-:Y:S01]  /*fb30*/  FADD.FTZ R150, R150, R149 ;  /* 0x0000009596967221 */ /* 0x000fe20000010000 */
[--C-:B------:R-:W-:Y:S01]  /*fb40*/  FFMA.FTZ R194, R194, UR6, -R200.reuse ;  /* 0x00000006c2c27c23 */ /* 0x100fe200080108c8 */
[----:B------:R-:W1:Y:S01]  /*fb50*/  MUFU.EX2 R79, R79 ;  /* 0x0000004f004f7308 */ /* 0x000e620000000800 */
[----:B------:R-:W-:Y:S01]  /*fb60*/  FFMA.FTZ R195, R195, UR6, -R200 ;  /* 0x00000006c3c37c23 */ /* 0x000fe200080108c8 */
[----:B------:R-:W-:Y:S01]  /*fb70*/  FADD.FTZ R151, R151, R150 ;  /* 0x0000009697977221 */ /* 0x000fe20000010000 */
[----:B------:R-:W-:Y:S01]  /*fb80*/  PLOP3.LUT P1, PT, PT, PT, UP0, 0x80, 0x8 ;  /* 0x000000000008781c */ /* 0x000fe20003f2f008 */
[----:B------:R-:W-:Y:S01]  /*fb90*/  MUFU.EX2 R122, R122 ;  /* 0x0000007a007a7308 */ /* 0x000fe20000000800 */
[C---:B----4-:R-:W-:Y:S01]  /*fba0*/  HMMA.16816.F32 R64, R68.reuse, R48, R64 ;  /* 0x000000304440723c */ /* 0x050fe20000001840 */
[C---:B------:R-:W-:Y:S01]  /*fbb0*/  F2FP.F16.F32.PACK_AB R32, R77.reuse, R76 ;  /* 0x0000004c4d20723e */ /* 0x040fe200000000ff */
[----:B------:R-:W-:Y:S01]  /*fbc0*/  FADD.FTZ R76, R76, R145 ;  /* 0x000000914c4c7221 */ /* 0x000fe20000010000 */
[----:B------:R-:W-:Y:S03]  /*fbd0*/  MUFU.EX2 R123, R123 ;  /* 0x0000007b007b7308 */ /* 0x000fe60000000800 */
[----:B------:R-:W-:Y:S01]  /*fbe0*/  FADD.FTZ R77, R77, R76 ;  /* 0x0000004c4d4d7221 */ /* 0x000fe20000010000 */
[----:B------:R-:W-:Y:S01]  /*fbf0*/  MUFU.EX2 R118, R118 ;  /* 0x0000007600767308 */ /* 0x000fe20000000800 */
[----:B------:R-:W-:Y:S01]  /*fc00*/  HMMA.16816.F32 R8, R68, R50, R8 ;  /* 0x000000324408723c */ /* 0x000fe20000001808 */
[----:B-1----:R-:W-:Y:S01]  /*fc10*/  F2FP.F16.F32.PACK_AB R34, R79, R78 ;  /* 0x0000004e4f22723e */ /* 0x002fe200000000ff */
[----:B------:R-:W1:Y:S01]  /*fc20*/  LDSM.16.MT88.4 R48, [R211+0x1800] ;  /* 0x00180000d330783b */ /* 0x000e620000004200 */
[----:B------:R-:W-:Y:S01]  /*fc30*/  MUFU.EX2 R119, R119 ;  /* 0x0000007700777308 */ /* 0x000fe20000000800 */
[----:B------:R-:W-:Y:S01]  /*fc40*/  FADD.FTZ R78, R78, R77 ;  /* 0x0000004d4e4e7221 */ /* 0x000fe20000010000 */
[----:B------:R-:W-:-:S02]  /*fc50*/  FFMA.FTZ R77, R180, UR6, -R205 ;  /* 0x00000006b44d7c23 */ /* 0x000fc400080108cd */
[----:B------:R-:W-:Y:S01]  /*fc60*/  MUFU.EX2 R112, R112 ;  /* 0x0000007000707308 */ /* 0x000fe20000000800 */
[----:B------:R-:W-:Y:S01]  /*fc70*/  HMMA.16816.F32 R40, R68, R62, R40 ;  /* 0x0000003e4428723c */ /* 0x000fe20000001828 */
[--C-:B------:R-:W-:Y:S01]  /*fc80*/  FFMA.FTZ R68, R16, UR6, -R205.reuse ;  /* 0x0000000610447c23 */ /* 0x100fe200080108cd */
[--C-:B------:R-:W-:Y:S01]  /*fc90*/  FFMA.FTZ R69, R17, UR6, -R205.reuse ;  /* 0x0000000611457c23 */ /* 0x100fe200080108cd */
[----:B------:R-:W-:Y:S01]  /*fca0*/  LDSM.16.MT88.4 R60, [R0+0xc000] ;  /* 0x00c00000003c783b */ /* 0x000fe20000004200 */
[--C-:B------:R-:W-:Y:S01]  /*fcb0*/  FFMA.FTZ R70, R36, UR6, -R205.reuse ;  /* 0x0000000624467c23 */ /* 0x100fe200080108cd */
[----:B------:R-:W-:Y:S01]  /*fcc0*/  FFMA.FTZ R71, R29, UR6, -R205 ;  /* 0x000000061d477c23 */ /* 0x000fe200080108cd */
[----:B------:R-:W-:Y:S01]  /*fcd0*/  MUFU.EX2 R113, R113 ;  /* 0x0000007100717308 */ /* 0x000fe20000000800 */
[----:B------:R-:W-:Y:S01]  /*fce0*/  FADD.FTZ R79, R79, R78 ;  /* 0x0000004e4f4f7221 */ /* 0x000fe20000010000 */
[C---:B---3--:R-:W-:Y:S02]  /*fcf0*/  HMMA.16816.F32 R12, R32.reuse, R56, R12 ;  /* 0x00000038200c723c */ /* 0x048fe4000000180c */
[----:B------:R-:W-:Y:S04]  /*fd00*/  MUFU.EX2 R68, R68 ;  /* 0x0000004400447308 */ /* 0x000fe80000000800 */
[----:B------:R-:W2:Y:S02]  /*fd10*/  MUFU.EX2 R69, R69 ;  /* 0x0000004500457308 */ /* 0x000ea40000000800 */
[C---:B------:R-:W-:Y:S01]  /*fd20*/  HMMA.16816.F32 R20, R32.reuse, R58, R20 ;  /* 0x0000003a2014723c */ /* 0x040fe20000001814 */
[----:B------:R-:W3:Y:S01]  /*fd30*/  LDSM.16.MT88.4 R56, [R206+0xc000] ;  /* 0x00c00000ce38783b */ /* 0x000ee20000004200 */
[----:B------:R-:W-:Y:S04]  /*fd40*/  MUFU.EX2 R70, R70 ;  /* 0x0000004600467308 */ /* 0x000fe80000000800 */
[----:B------:R-:W-:Y:S02]  /*fd50*/  MUFU.EX2 R71, R71 ;  /* 0x0000004700477308 */ /* 0x000fe40000000800 */
[C---:B------:R-:W-:Y:S01]  /*fd60*/  HMMA.16816.F32 R44, R32.reuse, R72, R44 ;  /* 0x00000048202c723c */ /* 0x040fe2000000182c */
[--C-:B------:R-:W-:Y:S01]  /*fd70*/  FFMA.FTZ R72, R18, UR6, -R200.reuse ;  /* 0x0000000612487c23 */ /* 0x100fe200080108c8 */
[--C-:B------:R-:W-:Y:S01]  /*fd80*/  FFMA.FTZ R73, R19, UR6, -R200.reuse ;  /* 0x0000000613497c23 */ /* 0x100fe200080108c8 */
[----:B------:R-:W-:Y:S01]  /*fd90*/  MUFU.EX2 R108, R108 ;  /* 0x0000006c006c7308 */ /* 0x000fe20000000800 */
[----:B------:R-:W4:Y:S03]  /*fda0*/  LDSM.16.MT88.4 R16, [R210+0x2000] ;  /* 0x00200000d210783b */ /* 0x000f260000004200 */
[----:B------:R-:W-:Y:S01]  /*fdb0*/  MUFU.EX2 R72, R72 ;  /* 0x0000004800487308 */ /* 0x000fe20000000800 */
[C---:B------:R-:W-:Y:S01]  /*fdc0*/  HMMA.16816.F32 R4, R32.reuse, R74, R4 ;  /* 0x0000004a2004723c */ /* 0x040fe20000001804 */
[--C-:B------:R-:W-:Y:S01]  /*fdd0*/  FFMA.FTZ R74, R37, UR6, -R200.reuse ;  /* 0x00000006254a7c23 */ /* 0x100fe200080108c8 */
[----:B------:R-:W-:Y:S01]  /*fde0*/  FFMA.FTZ R75, R28, UR6, -R200 ;  /* 0x000000061c4b7c23 */ /* 0x000fe200080108c8 */
[----:B------:R-:W2:Y:S04]  /*fdf0*/  MUFU.EX2 R73, R73 ;  /* 0x0000004900497308 */ /* 0x000ea80000000800 */
[----:B------:R-:W-:Y:S01]  /*fe00*/  MUFU.EX2 R74, R74 ;  /* 0x0000004a004a7308 */ /* 0x000fe20000000800 */
[C---:B-----5:R-:W-:Y:S03]  /*fe10*/  HMMA.16816.F32 R52, R32.reuse, R24, R52 ;  /* 0x000000182034723c */ /* 0x060fe60000001834 */
[----:B------:R-:W5:Y:S04]  /*fe20*/  MUFU.EX2 R75, R75 ;  /* 0x0000004b004b7308 */ /* 0x000f680000000800 */
[----:B------:R-:W-:Y:S01]  /*fe30*/  MUFU.EX2 R109, R109 ;  /* 0x0000006d006d7308 */ /* 0x000fe20000000800 */
[C---:B------:R-:W-:Y:S01]  /*fe40*/  HMMA.16816.F32 R40, R32.reuse, R26, R40 ;  /* 0x0000001a2028723c */ /* 0x040fe20000001828 */
[----:B------:R-:W4:Y:S02]  /*fe50*/  LDSM.16.MT88.4 R24, [R211+0x2000] ;  /* 0x00200000d318783b */ /* 0x000f240000004200 */
[----:B------:R-:W-:Y:S04]  /*fe60*/  MUFU.EX2 R114, R114 ;  /* 0x0000007200727308 */ /* 0x000fe80000000800 */
[----:B------:R-:W-:Y:S01]  /*fe70*/  MUFU.EX2 R115, R115 ;  /* 0x0000007300737308 */ /* 0x000fe20000000800 */
[C---:B-1----:R-:W-:Y:S03]  /*fe80*/  HMMA.16816.F32 R64, R32.reuse, R48, R64 ;  /* 0x000000302040723c */ /* 0x042fe60000001840 */
[----:B------:R-:W-:Y:S04]  /*fe90*/  MUFU.EX2 R110, R110 ;  /* 0x0000006e006e7308 */ /* 0x000fe80000000800 */
[----:B------:R-:W-:Y:S01]  /*fea0*/  MUFU.EX2 R111, R111 ;  /* 0x0000006f006f7308 */ /* 0x000fe20000000800 */
[----:B------:R-:W-:Y:S01]  /*feb0*/  HMMA.16816.F32 R8, R32, R50, R8 ;  /* 0x000000322008723c */ /* 0x000fe20000001808 */
[----:B--2---:R-:W-:Y:S01]  /*fec0*/  F2FP.F16.F32.PACK_AB R32, R69, R68 ;  /* 0x000000444520723e */ /* 0x004fe200000000ff */
[----:B------:R-:W1:Y:S01]  /*fed0*/  LDSM.16.MT88.4 R48, [R206+0xc800] ;  /* 0x00c80000ce30783b */ /* 0x000e620000004200 */
[----:B------:R-:W-:Y:S01]  /*fee0*/  F2FP.F16.F32.PACK_AB R33, R73, R72 ;  /* 0x000000484921723e */ /* 0x000fe200000000ff */
[----:B------:R-:W-:Y:S01]  /*fef0*/  MUFU.EX2 R104, R104 ;  /* 0x0000006800687308 */ /* 0x000fe20000000800 */
[----:B------:R-:W-:Y:S01]  /*ff00*/  F2FP.F16.F32.PACK_AB R34, R71, R70 ;  /* 0x000000464722723e */ /* 0x000fe200000000ff */
[----:B------:R-:W-:Y:S01]  /*ff10*/  FADD.FTZ R68, R68, R79 ;  /* 0x0000004f44447221 */ /* 0x000fe20000010000 */
[----:B-----5:R-:W-:Y:S01]  /*ff20*/  F2FP.F16.F32.PACK_AB R35, R75, R74 ;  /* 0x0000004a4b23723e */ /* 0x020fe200000000ff */
[----:B------:R-:W-:Y:S01]  /*ff30*/  MUFU.EX2 R105, R105 ;  /* 0x0000006900697308 */ /* 0x000fe20000000800 */
[----:B------:R-:W-:-:S02]  /*ff40*/  FADD.FTZ R72, R72, R151 ;  /* 0x0000009748487221 */ /* 0x000fc40000010000 */
[----:B------:R-:W-:Y:S01]  /*ff50*/  LDSM.16.MT88.4 R148, [R210+0x7800] ;  /* 0x00780000d294783b */ /* 0x000fe20000004200 */
[----:B------:R-:W-:Y:S01]  /*ff60*/  MUFU.EX2 R100, R100 ;  /* 0x0000006400647308 */ /* 0x000fe20000000800 */
[----:B------:R-:W-:Y:S01]  /*ff70*/  FADD.FTZ R73, R73, R72 ;  /* 0x0000004849497221 */ /* 0x000fe20000010000 */
[----:B---3--:R-:W-:Y:S01]  /*ff80*/  HMMA.16816.F32 R12, R32, R56, R12 ;  /* 0x00000038200c723c */ /* 0x008fe2000000180c */
[--C-:B------:R-:W-:Y:S01]  /*ff90*/  FFMA.FTZ R56, R38, UR6, -R205.reuse ;  /* 0x0000000626387c23 */ /* 0x100fe200080108cd */
[----:B------:R-:W-:Y:S01]  /*ffa0*/  FFMA.FTZ R57, R31, UR6, -R205 ;  /* 0x000000061f397c23 */ /* 0x000fe200080108cd */
[----:B------:R-:W-:Y:S01]  /*ffb0*/  MUFU.EX2 R101, R101 ;  /* 0x0000006500657308 */ /* 0x000fe20000000800 */
[----:B------:R-:W-:-:S03]  /*ffc0*/  FADD.FTZ R74, R74, R73 ;  /* 0x000000494a4a7221 */ /* 0x000fc60000010000 */
[----:B------:R-:W-:Y:S01]  /*ffd0*/  MUFU.EX2 R56, R56 ;  /* 0x0000003800387308 */ /* 0x000fe20000000800 */
[C---:B------:R-:W-:Y:S01]  /*ffe0*/  HMMA.16816.F32 R44, R32.reuse, R60, R44 ;  /* 0x0000003c202c723c */ /* 0x040fe2000000182c */
[--C-:B------:R-:W-:Y:S01]  /*fff0*/  FFMA.FTZ R60, R39, UR6, -R200.reuse ;  /* 0x00000006273c7c23 */ /* 0x100fe200080108c8 */
[----:B------:R-:W-:Y:S01]  /*10000*/  FFMA.FTZ R61, R30, UR6, -R200 ;  /* 0x000000061e3d7c23 */ /* 0x000fe200080108c8 */
[----:B------:R-:W2:Y:S01]  /*10010*/  LDSM.16.MT88.4 R36, [R0+0xc800] ;  /* 0x00c800000024783b */ /* 0x000ea20000004200 */
[----:B------:R-:W3:Y:S01]  /*10020*/  MUFU.EX2 R57, R57 ;  /* 0x0000003900397308 */ /* 0x000ee20000000800 */
[----:B------:R-:W-:Y:S02]  /*10030*/  FADD.FTZ R75, R75, R74 ;  /* 0x0000004a4b4b7221 */ /* 0x000fe40000010000 */
[----:B------:R-:W-:Y:S01]  /*10040*/  LDSM.16.MT88.4 R28, [R211+0x2800] ;  /* 0x00280000d31c783b */ /* 0x000fe20000004200 */
[C---:B----4-:R-:W-:Y:S01]  /*10050*/  HMMA.16816.F32 R52, R32.reuse, R16, R52 ;  /* 0x000000102034723c */ /* 0x050fe20000001834 */
[----:B------:R-:W-:Y:S04]  /*10060*/  MUFU.EX2 R60, R60 ;  /* 0x0000003c003c7308 */ /* 0x000fe80000000800 */
[----:B------:R-:W4:Y:S03]  /*10070*/  MUFU.EX2 R61, R61 ;  /* 0x0000003d003d7308 */ /* 0x000f260000000800 */
[C---:B------:R-:W-:Y:S01]  /*10080*/  HMMA.16816.F32 R40, R32.reuse, R18, R40 ;  /* 0x000000122028723c */ /* 0x040fe20000001828 */
[----:B------:R-:W5:Y:S01]  /*10090*/  LDSM.16.MT88.4 R16, [R210+0x2800] ;  /* 0x00280000d210783b */ /* 0x000f620000004200 */
[----:B------:R-:W-:Y:S04]  /*100a0*/  MUFU.EX2 R106, R106 ;  /* 0x0000006a006a7308 */ /* 0x000fe80000000800 */
[----:B------:R-:W-:Y:S02]  /*100b0*/  MUFU.EX2 R107, R107 ;  /* 0x0000006b006b7308 */ /* 0x000fe40000000800 */
[C---:B------:R-:W-:Y:S01]  /*100c0*/  HMMA.16816.F32 R20, R32.reuse, R58, R20 ;  /* 0x0000003a2014723c */ /* 0x040fe20000001814 */
[--C-:B------:R-:W-:Y:S01]  /*100d0*/  FFMA.FTZ R58, R172, UR6, -R205.reuse ;  /* 0x00000006ac3a7c23 */ /* 0x100fe200080108cd */
[----:B------:R-:W-:Y:S01]  /*100e0*/  FFMA.FTZ R59, R177, UR6, -R205 ;  /* 0x00000006b13b7c23 */ /* 0x000fe200080108cd */
[----:B------:R-:W-:Y:S04]  /*100f0*/  MUFU.EX2 R102, R102 ;  /* 0x0000006600667308 */ /* 0x000fe80000000800 */
[----:B------:R-:W-:Y:S01]  /*10100*/  MUFU.EX2 R58, R58 ;  /* 0x0000003a003a7308 */ /* 0x000fe20000000800 */
[C---:B------:R-:W-:Y:S01]  /*10110*/  HMMA.16816.F32 R4, R32.reuse, R62, R4 ;  /* 0x0000003e2004723c */ /* 0x040fe20000001804 */
[--C-:B------:R-:W-:Y:S01]  /*10120*/  FFMA.FTZ R62, R173, UR6, -R200.reuse ;  /* 0x00000006ad3e7c23 */ /* 0x100fe200080108c8 */
[----:B------:R-:W-:Y:S01]  /*10130*/  FFMA.FTZ R63, R176, UR6, -R200 ;  /* 0x00000006b03f7c23 */ /* 0x000fe200080108c8 */
[----:B------:R-:W1:Y:S04]  /*10140*/  MUFU.EX2 R59, R59 ;  /* 0x0000003b003b7308 */ /* 0x000e680000000800 */
[----:B------:R-:W-:Y:S01]  /*10150*/  MUFU.EX2 R62, R62 ;  /* 0x0000003e003e7308 */ /* 0x000fe20000000800 */
[----:B------:R-:W-:Y:S01]  /*10160*/  HMMA.16816.F32 R64, R32, R24, R64 ;  /* 0x000000182040723c */ /* 0x000fe20000001840 */
[----:B---3--:R-:W-:-:S02]  /*10170*/  F2FP.F16.F32.PACK_AB R24, R57, R56 ;  /* 0x000000383918723e */ /* 0x008fc400000000ff */
[----:B------:R-:W3:Y:S01]  /*10180*/  MUFU.EX2 R63, R63 ;  /* 0x0000003f003f7308 */ /* 0x000ee20000000800 */
[----:B----4-:R-:W-:Y:S01]  /*10190*/  F2FP.F16.F32.PACK_AB R25, R61, R60 ;  /* 0x0000003c3d19723e */ /* 0x010fe200000000ff */
[----:B------:R-:W-:Y:S02]  /*101a0*/  FADD.FTZ R60, R60, R75 ;  /* 0x0000004b3c3c7221 */ /* 0x000fe40000010000 */
[----:B------:R-:W4:Y:S01]  /*101b0*/  MUFU.EX2 R103, R103 ;  /* 0x0000006700677308 */ /* 0x000f220000000800 */
[----:B------:R-:W-:Y:S01]  /*101c0*/  HMMA.16816.F32 R8, R32, R26, R8 ;  /* 0x0000001a2008723c */ /* 0x000fe20000001808 */
[----:B-1----:R-:W-:Y:S01]  /*101d0*/  F2FP.F16.F32.PACK_AB R26, R59, R58 ;  /* 0x0000003a3b1a723e */ /* 0x002fe200000000ff */
[----:B------:R-:W1:Y:S01]  /*101e0*/  LDSM.16.MT88.4 R32, [R206+0xd000] ;  /* 0x00d00000ce20783b */ /* 0x000e620000004200 */
[----:B------:R-:W-:Y:S01]  /*101f0*/  MUFU.EX2 R96, R96 ;  /* 0x0000006000607308 */ /* 0x000fe20000000800 */
[----:B------:R-:W-:-:S03]  /*10200*/  FADD.FTZ R61, R61, R60 ;  /* 0x0000003c3d3d7221 */ /* 0x000fc60000010000 */
[----:B------:R-:W4:Y:S01]  /*10210*/  MUFU.EX2 R97, R97 ;  /* 0x0000006100617308 */ /* 0x000f220000000800 */
[C---:B---3--:R-:W-:Y:S01]  /*10220*/  F2FP.F16.F32.PACK_AB R27, R63.reuse, R62 ;  /* 0x0000003e3f1b723e */ /* 0x048fe200000000ff */
[----:B------:R-:W-:Y:S02]  /*10230*/  FADD.FTZ R62, R62, R61 ;  /* 0x0000003d3e3e7221 */ /* 0x000fe40000010000 */
[----:B------:R-:W-:Y:S02]  /*10240*/  MUFU.EX2 R92, R92 ;  /* 0x0000005c005c7308 */ /* 0x000fe40000000800 */
[----:B------:R-:W-:Y:S02]  /*10250*/  FADD.FTZ R63, R63, R62 ;  /* 0x0000003e3f3f7221 */ /* 0x000fe40000010000 */
[----:B------:R-:W-:Y:S01]  /*10260*/  MUFU.EX2 R93, R93 ;  /* 0x0000005d005d7308 */ /* 0x000fe20000000800 */
[C---:B------:R-:W-:Y:S03]  /*10270*/  HMMA.16816.F32 R12, R24.reuse, R48, R12 ;  /* 0x00000030180c723c */ /* 0x040fe6000000180c */
[----:B------:R-:W-:Y:S04]  /*10280*/  MUFU.EX2 R98, R98 ;  /* 0x0000006200627308 */ /* 0x000fe80000000800 */
[----:B------:R-:W3:Y:S01]  /*10290*/  MUFU.EX2 R99, R99 ;  /* 0x0000006300637308 */ /* 0x000ee20000000800 */
[C---:B------:R-:W-:Y:S01]  /*102a0*/  HMMA.16816.F32 R20, R24.reuse, R50, R20 ;  /* 0x000000321814723c */ /* 0x040fe20000001814 */
[----:B------:R-:W4:Y:S02]  /*102b0*/  LDSM.16.MT88.4 R48, [R0+0xd000] ;  /* 0x00d000000030783b */ /* 0x000f240000004200 */
[----:B------:R-:W-:Y:S04]  /*102c0*/  MUFU.EX2 R94, R94 ;  /* 0x0000005e005e7308 */ /* 0x000fe80000000800 */
[----:B------:R-:W3:Y:S01]  /*102d0*/  MUFU.EX2 R95, R95 ;  /* 0x0000005f005f7308 */ /* 0x000ee20000000800 */
[C---:B--2---:R-:W-:Y:S03]  /*102e0*/  HMMA.16816.F32 R44, R24.reuse, R36, R44 ;  /* 0x00000024182c723c */ /* 0x044fe6000000182c */
[----:B------:R-:W-:Y:S04]  /*102f0*/  MUFU.EX2 R88, R88 ;  /* 0x0000005800587308 */ /* 0x000fe80000000800 */
[----:B------:R-:W2:Y:S01]  /*10300*/  MUFU.EX2 R89, R89 ;  /* 0x0000005900597308 */ /* 0x000ea20000000800 */
[C---:B------:R-:W-:Y:S01]  /*10310*/  HMMA.16816.F32 R4, R24.reuse, R38, R4 ;  /* 0x000000261804723c */ /* 0x040fe20000001804 */
[----:B------:R-:W3:Y:S02]  /*10320*/  LDSM.16.MT88.4 R36, [R210+0x3000] ;  /* 0x00300000d224783b */ /* 0x000ee40000004200 */
[----:B------:R-:W-:Y:S04]  /*10330*/  MUFU.EX2 R85, R160 ;  /* 0x000000a000557308 */ /* 0x000fe80000000800 */
[----:B------:R-:W-:Y:S01]  /*10340*/  MUFU.EX2 R84, R84 ;  /* 0x0000005400547308 */ /* 0x000fe20000000800 */
[C---:B-----5:R-:W-:Y:S03]  /*10350*/  HMMA.16816.F32 R52, R24.reuse, R16, R52 ;  /* 0x000000101834723c */ /* 0x060fe60000001834 */
[----:B------:R-:W-:Y:S04]  /*10360*/  MUFU.EX2 R90, R90 ;  /* 0x0000005a005a7308 */ /* 0x000fe80000000800 */
[----:B------:R-:W-:Y:S01]  /*10370*/  MUFU.EX2 R77, R77 ;  /* 0x0000004d004d7308 */ /* 0x000fe20000000800 */
[C---:B------:R-:W-:Y:S01]  /*10380*/  HMMA.16816.F32 R40, R24.reuse, R18, R40 ;  /* 0x000000121828723c */ /* 0x040fe20000001828 */
[----:B------:R-:W5:Y:S02]  /*10390*/  LDSM.16.MT88.4 R16, [R211+0x3000] ;  /* 0x00300000d310783b */ /* 0x000f640000004200 */
[----:B------:R-:W-:Y:S04]  /*103a0*/  MUFU.EX2 R2, R2 ;  /* 0x0000000200027308 */ /* 0x000fe80000000800 */
[----:B------:R-:W-:Y:S01]  /*103b0*/  MUFU.EX2 R239, R239 ;  /* 0x000000ef00ef7308 */ /* 0x000fe20000000800 */
[C---:B------:R-:W-:Y:S08]  /*103c0*/  HMMA.16816.F32 R64, R24.reuse, R28, R64 ;  /* 0x0000001c1840723c */ /* 0x040ff00000001840 */
[----:B------:R-:W-:Y:S01]  /*103d0*/  HMMA.16816.F32 R8, R24, R30, R8 ;  /* 0x0000001e1808723c */ /* 0x000fe20000001808 */
[----:B------:R-:W-:Y:S01]  /*103e0*/  F2FP.F16.F32.PACK_AB R24, R153, R152 ;  /* 0x000000989918723e */ /* 0x000fe200000000ff */
[----:B------:R-:W2:Y:S01]  /*103f0*/  LDSM.16.MT88.4 R28, [R206+0xd800] ;  /* 0x00d80000ce1c783b */ /* 0x000ea20000004200 */
[----:B------:R-:W-:Y:S01]  /*10400*/  F2FP.F16.F32.PACK_AB R25, R157, R156 ;  /* 0x0000009c9d19723e */ /* 0x000fe200000000ff */
[----:B------:R-:W-:Y:S01]  /*10410*/  FADD.FTZ R156, R156, R63 ;  /* 0x0000003f9c9c7221 */ /* 0x000fe20000010000 */
[----:B------:R-:W-:-:S02]  /*10420*/  F2FP.F16.F32.PACK_AB R26, R155, R154 ;  /* 0x0000009a9b1a723e */ /* 0x000fc400000000ff */
[----:B------:R-:W-:Y:S01]  /*10430*/  F2FP.F16.F32.PACK_AB R27, R159, R158 ;  /* 0x0000009e9f1b723e */ /* 0x000fe200000000ff */
[----:B------:R-:W-:-:S04]  /*10440*/  FADD.FTZ R157, R157, R156 ;  /* 0x0000009c9d9d7221 */ /* 0x000fc80000010000 */
[----:B------:R-:W-:Y:S02]  /*10450*/  FADD.FTZ R158, R158, R157 ;  /* 0x0000009d9e9e7221 */ /* 0x000fe40000010000 */
[----:B-1----:R-:W-:Y:S02]  /*10460*/  HMMA.16816.F32 R12, R24, R32, R12 ;  /* 0x00000020180c723c */ /* 0x002fe4000000180c */
[----:B------:R-:W-:-:S06]  /*10470*/  FADD.FTZ R159, R159, R158 ;  /* 0x0000009e9f9f7221 */ /* 0x000fcc0000010000 */
[C---:B------:R-:W-:Y:S01]  /*10480*/  HMMA.16816.F32 R20, R24.reuse, R34, R20 ;  /* 0x000000221814723c */ /* 0x040fe20000001814 */
[----:B------:R-:W1:Y:S07]  /*10490*/  LDSM.16.MT88.4 R32, [R0+0xd800] ;  /* 0x00d800000020783b */ /* 0x000e6e0000004200 */
[C---:B----4-:R-:W-:Y:S08]  /*104a0*/  HMMA.16816.F32 R44, R24.reuse, R48, R44 ;  /* 0x00000030182c723c */ /* 0x050ff0000000182c */
[C---:B------:R-:W-:Y:S01]  /*104b0*/  HMMA.16816.F32 R4, R24.reuse, R50, R4 ;  /* 0x000000321804723c */ /* 0x040fe20000001804 */
[----:B------:R-:W-:Y:S07]  /*104c0*/  LDSM.16.MT88.4 R48, [R0+0xe000] ;  /* 0x00e000000030783b */ /* 0x000fee0000004200 */
[C---:B---3--:R-:W-:Y:S08]  /*104d0*/  HMMA.16816.F32 R52, R24.reuse, R36, R52 ;  /* 0x000000241834723c */ /* 0x048ff00000001834 */
[C---:B------:R-:W-:Y:S01]  /*104e0*/  HMMA.16816.F32 R40, R24.reuse, R38, R40 ;  /* 0x000000261828723c */ /* 0x040fe20000001828 */
[----:B------:R-:W3:Y:S07]  /*104f0*/  LDSM.16.MT88.4 R36, [R210+0x3800] ;  /* 0x00380000d224783b */ /* 0x000eee0000004200 */
[----:B-----5:R-:W-:Y:S01]  /*10500*/  HMMA.16816.F32 R64, R24, R16, R64 ;  /* 0x000000101840723c */ /* 0x020fe20000001840 */
[----:B------:R-:W-:-:S02]  /*10510*/  F2FP.F16.F32.PACK_AB R16, R129, R128 ;  /* 0x000000808110723e */ /* 0x000fc400000000ff */
[----:B------:R-:W-:Y:S01]  /*10520*/  F2FP.F16.F32.PACK_AB R17, R131, R130 ;  /* 0x000000828311723e */ /* 0x000fe200000000ff */
[----:B------:R-:W-:-:S04]  /*10530*/  FADD.FTZ R130, R130, R159 ;  /* 0x0000009f82827221 */ /* 0x000fc80000010000 */
[----:B------:R-:W-:Y:S01]  /*10540*/  HMMA.16816.F32 R8, R24, R18, R8 ;  /* 0x000000121808723c */ /* 0x000fe20000001808 */
[----:B------:R-:W4:Y:S01]  /*10550*/  LDSM.16.MT88.4 R24, [R211+0x3800] ;  /* 0x00380000d318783b */ /* 0x000f220000004200 */
        /* <DEDUP_REMOVED lines=8> */
[C---:B-1----:R-:W-:Y:S08]  /*105e0*/  HMMA.16816.F32 R44, R16.reuse, R32, R44 ;  /* 0x00000020102c723c */ /* 0x042ff0000000182c */
[C---:B------:R-:W-:Y:S01]  /*105f0*/  HMMA.16816.F32 R4, R16.reuse, R34, R4 ;  /* 0x000000221004723c */ /* 0x040fe20000001804 */
[----:B------:R-:W1:Y:S07]  /*10600*/  LDSM.16.MT88.4 R32, [R210+0x4000] ;  /* 0x00400000d220783b */ /* 0x000e6e0000004200 */
[C---:B---3--:R-:W-:Y:S08]  /*10610*/  HMMA.16816.F32 R52, R16.reuse, R36, R52 ;  /* 0x000000241034723c */ /* 0x048ff00000001834 */
[C---:B------:R-:W-:Y:S01]  /*10620*/  HMMA.16816.F32 R40, R16.reuse, R38, R40 ;  /* 0x000000261028723c */ /* 0x040fe20000001828 */
[----:B------:R-:W-:Y:S07]  /*10630*/  LDSM.16.MT88.4 R36, [R0+0xe800] ;  /* 0x00e800000024783b */ /* 0x000fee0000004200 */
[----:B----4-:R-:W-:Y:S01]  /*10640*/  HMMA.16816.F32 R64, R16, R24, R64 ;  /* 0x000000181040723c */ /* 0x010fe20000001840 */
[----:B------:R-:W-:-:S02]  /*10650*/  F2FP.F16.F32.PACK_AB R24, R121, R120 ;  /* 0x000000787918723e */ /* 0x000fc400000000ff */
        /* <DEDUP_REMOVED lines=12> */
[C---:B------:R-:W-:Y:S08]  /*10720*/  HMMA.16816.F32 R44, R24.reuse, R48, R44 ;  /* 0x00000030182c723c */ /* 0x040ff0000000182c */
[C---:B------:R-:W-:Y:S01]  /*10730*/  HMMA.16816.F32 R4, R24.reuse, R50, R4 ;  /* 0x000000321804723c */ /* 0x040fe20000001804 */
[----:B------:R-:W-:Y:S07]  /*10740*/  LDSM.16.MT88.4 R48, [R0+0xf000] ;  /* 0x00f000000030783b */ /* 0x000fee0000004200 */
[C---:B-1----:R-:W-:Y:S08]  /*10750*/  HMMA.16816.F32 R52, R24.reuse, R32, R52 ;  /* 0x000000201834723c */ /* 0x042ff00000001834 */
[C---:B------:R-:W-:Y:S01]  /*10760*/  HMMA.16816.F32 R40, R24.reuse, R34, R40 ;  /* 0x000000221828723c */ /* 0x040fe20000001828 */
[----:B------:R-:W1:Y:S07]  /*10770*/  LDSM.16.MT88.4 R32, [R210+0x4800] ;  /* 0x00480000d220783b */ /* 0x000e6e0000004200 */
[----:B---3--:R-:W-:Y:S01]  /*10780*/  HMMA.16816.F32 R64, R24, R16, R64 ;  /* 0x000000101840723c */ /* 0x008fe20000001840 */
        /* <DEDUP_REMOVED lines=9> */
[----:B------:R-:W-:Y:S01]  /*10820*/  HMMA.16816.F32 R44, R16, R36, R44 ;  /* 0x00000024102c723c */ /* 0x000fe2000000182c */
[----:B------:R-:W-:-:S07]  /*10830*/  FADD.FTZ R111, R111, R110 ;  /* 0x0000006e6f6f7221 */ /* 0x000fce0000010000 */
[C---:B------:R-:W-:Y:S01]  /*10840*/  HMMA.16816.F32 R4, R16.reuse, R38, R4 ;  /* 0x000000261004723c */ /* 0x040fe20000001804 */
[----:B------:R-:W4:Y:S07]  /*10850*/  LDSM.16.MT88.4 R36, [R210+0x5000] ;  /* 0x00500000d224783b */ /* 0x000f2e0000004200 */
[C---:B--2---:R-:W-:Y:S08]  /*10860*/  HMMA.16816.F32 R12, R16.reuse, R28, R12 ;  /* 0x0000001c100c723c */ /* 0x044ff0000000180c */
[C---:B------:R-:W-:Y:S01]  /*10870*/  HMMA.16816.F32 R20, R16.reuse, R30, R20 ;  /* 0x0000001e1014723c */ /* 0x040fe20000001814 */
[----:B------:R-:W2:Y:S07]  /*10880*/  LDSM.16.MT88.4 R28, [R206+0xf000] ;  /* 0x00f00000ce1c783b */ /* 0x000eae0000004200 */
[C---:B-1----:R-:W-:Y:S08]  /*10890*/  HMMA.16816.F32 R52, R16.reuse, R32, R52 ;  /* 0x000000201034723c */ /* 0x042ff00000001834 */
[C---:B------:R-:W-:Y:S01]  /*108a0*/  HMMA.16816.F32 R40, R16.reuse, R34, R40 ;  /* 0x000000221028723c */ /* 0x040fe20000001828 */
[----:B------:R-:W-:Y:S07]  /*108b0*/  LDSM.16.MT88.4 R32, [R0+0xf800] ;  /* 0x00f800000020783b */ /* 0x000fee0000004200 */
[----:B---3--:R-:W-:Y:S01]  /*108c0*/  HMMA.16816.F32 R64, R16, R24, R64 ;  /* 0x000000181040723c */ /* 0x008fe20000001840 */
[----:B------:R-:W-:-:S02]  /*108d0*/  F2FP.F16.F32.PACK_AB R24, R105, R104 ;  /* 0x000000686918723e */ /* 0x000fc400000000ff */
[----:B------:R-:W-:Y:S01]  /*108e0*/  F2FP.F16.F32.PACK_AB R25, R107, R106 ;  /* 0x0000006a6b19723e */ /* 0x000fe200000000ff */
[----:B------:R-:W-:-:S04]  /*108f0*/  FADD.FTZ R106, R106, R111 ;  /* 0x0000006f6a6a7221 */ /* 0x000fc80000010000 */
[----:B------:R-:W-:Y:S01]  /*10900*/  HMMA.16816.F32 R8, R16, R26, R8 ;  /* 0x0000001a1008723c */ /* 0x000fe20000001808 */
[----:B------:R-:W1:Y:S01]  /*10910*/  LDSM.16.MT88.4 R16, [R211+0x5000] ;  /* 0x00500000d310783b */ /* 0x000e620000004200 */
[----:B------:R-:W-:Y:S01]  /*10920*/  F2FP.F16.F32.PACK_AB R26, R101, R100 ;  /* 0x00000064651a723e */ /* 0x000fe200000000ff */
[----:B------:R-:W-:Y:S01]  /*10930*/  FADD.FTZ R107, R107, R106 ;  /* 0x0000006a6b6b7221 */ /* 0x000fe20000010000 */
[----:B------:R-:W-:-:S03]  /*10940*/  F2FP.F16.F32.PACK_AB R27, R103, R102 ;  /* 0x00000066671b723e */ /* 0x000fc600000000ff */
[----:B------:R-:W-:-:S04]  /*10950*/  FADD.FTZ R102, R102, R107 ;  /* 0x0000006b66667221 */ /* 0x000fc80000010000 */
[----:B----4-:R-:W-:Y:S01]  /*10960*/  HMMA.16816.F32 R52, R24, R36, R52 ;  /* 0x000000241834723c */ /* 0x010fe20000001834 */
[----:B------:R-:W-:-:S07]  /*10970*/  FADD.FTZ R103, R103, R102 ;  /* 0x0000006667677221 */ /* 0x000fce0000010000 */
        /* <DEDUP_REMOVED lines=10> */
[----:B------:R-:W-:Y:S01]  /*10a20*/  F2FP.F16.F32.PACK_AB R17, R99, R98 ;  /* 0x000000626311723e */ /* 0x000fe200000000ff */
[----:B------:R-:W-:-:S04]  /*10a30*/  FADD.FTZ R98, R98, R103 ;  /* 0x0000006762627221 */ /* 0x000fc80000010000 */
[----:B------:R-:W-:Y:S01]  /*10a40*/  HMMA.16816.F32 R8, R24, R18, R8 ;  /* 0x000000121808723c */ /* 0x000fe20000001808 */
[----:B------:R-:W-:Y:S01]  /*10a50*/  F2FP.F16.F32.PACK_AB R18, R93, R92 ;  /* 0x0000005c5d12723e */ /* 0x000fe200000000ff */
[----:B------:R-:W1:Y:S01]  /*10a60*/  LDSM.16.MT88.4 R24, [R211+0x5800] ;  /* 0x00580000d318783b */ /* 0x000e620000004200 */
[----:B------:R-:W-:Y:S01]  /*10a70*/  F2FP.F16.F32.PACK_AB R19, R95, R94 ;  /* 0x0000005e5f13723e */ /* 0x000fe200000000ff */
[----:B------:R-:W-:-:S04]  /*10a80*/  FADD.FTZ R99, R99, R98 ;  /* 0x0000006263637221 */ /* 0x000fc80000010000 */
[----:B------:R-:W-:Y:S02]  /*10a90*/  FADD.FTZ R94, R94, R99 ;  /* 0x000000635e5e7221 */ /* 0x000fe40000010000 */
[----:B------:R-:W-:Y:S02]  /*10aa0*/  HMMA.16816.F32 R44, R16, R32, R44 ;  /* 0x00000020102c723c */ /* 0x000fe4000000182c */
[----:B------:R-:W-:-:S06]  /*10ab0*/  FADD.FTZ R95, R95, R94 ;  /* 0x0000005e5f5f7221 */ /* 0x000fcc0000010000 */
[C---:B------:R-:W-:Y:S01]  /*10ac0*/  HMMA.16816.F32 R4, R16.reuse, R34, R4 ;  /* 0x000000221004723c */ /* 0x040fe20000001804 */
[----:B------:R-:W4:Y:S07]  /*10ad0*/  LDSM.16.MT88.4 R32, [R210+0x6000] ;  /* 0x00600000d220783b */ /* 0x000f2e0000004200 */
[C---:B---3--:R-:W-:Y:S01]  /*10ae0*/  HMMA.16816.F32 R52, R16.reuse, R36, R52 ;  /* 0x000000241034723c */ /* 0x048fe20000001834 */
[--C-:B------:R-:W-:Y:S01]  /*10af0*/  FFMA.FTZ R36, R86, UR6, -R200.reuse ;  /* 0x0000000656247c23 */ /* 0x100fe200080108c8 */
[----:B------:R-:W3:Y:S05]  /*10b00*/  MUFU.EX2 R37, R91 ;  /* 0x0000005b00257308 */ /* 0x000eea0000000800 */
[----:B------:R-:W-:Y:S01]  /*10b10*/  MUFU.EX2 R36, R36 ;  /* 0x0000002400247308 */ /* 0x000fe20000000800 */
[C---:B------:R-:W-:Y:S01]  /*10b20*/  HMMA.16816.F32 R40, R16.reuse, R38, R40 ;  /* 0x000000261028723c */ /* 0x040fe20000001828 */
[----:B------:R-:W-:Y:S01]  /*10b30*/  FFMA.FTZ R38, R80, UR6, -R205 ;  /* 0x0000000650267c23 */ /* 0x000fe200080108cd */
[----:B------:R-:W-:Y:S01]  /*10b40*/  FFMA.FTZ R80, R175, UR6, -R200 ;  /* 0x00000006af507c23 */ /* 0x000fe200080108c8 */
[----:B------:R-:W5:Y:S04]  /*10b50*/  MUFU.EX2 R39, R87 ;  /* 0x0000005700277308 */ /* 0x000f680000000800 */
[----:B------:R-:W-:Y:S01]  /*10b60*/  MUFU.EX2 R38, R38 ;  /* 0x0000002600267308 */ /* 0x000fe20000000800 */
[C---:B--2---:R-:W-:Y:S03]  /*10b70*/  HMMA.16816.F32 R12, R16.reuse, R28, R12 ;  /* 0x0000001c100c723c */ /* 0x044fe6000000180c */
[----:B------:R-:W-:Y:S05]  /*10b80*/  MUFU.EX2 R80, R80 ;  /* 0x0000005000507308 */ /* 0x000fea0000000800 */
[C---:B------:R-:W-:Y:S01]  /*10b90*/  HMMA.16816.F32 R20, R16.reuse, R30, R20 ;  /* 0x0000001e1014723c */ /* 0x040fe20000001814 */
[----:B------:R-:W2:Y:S07]  /*10ba0*/  LDSM.16.MT88.4 R28, [R206+0x10000] ;  /* 0x01000000ce1c783b */ /* 0x000eae0000004200 */
[----:B-1----:R-:W-:Y:S01]  /*10bb0*/  HMMA.16816.F32 R64, R16, R24, R64 ;  /* 0x000000181040723c */ /* 0x002fe20000001840 */
[----:B------:R-:W-:-:S02]  /*10bc0*/  F2FP.F16.F32.PACK_AB R24, R89, R88 ;  /* 0x000000585918723e */ /* 0x000fc400000000ff */
[----:B---3--:R-:W-:Y:S01]  /*10bd0*/  F2FP.F16.F32.PACK_AB R25, R37, R90 ;  /* 0x0000005a2519723e */ /* 0x008fe200000000ff */
[----:B------:R-:W-:-:S04]  /*10be0*/  FADD.FTZ R90, R90, R95 ;  /* 0x0000005f5a5a7221 */ /* 0x000fc80000010000 */
[----:B------:R-:W-:Y:S01]  /*10bf0*/  HMMA.16816.F32 R8, R16, R26, R8 ;  /* 0x0000001a1008723c */ /* 0x000fe20000001808 */
[----:B------:R-:W1:Y:S01]  /*10c00*/  LDSM.16.MT88.4 R16, [R211+0x6000] ;  /* 0x00600000d310783b */ /* 0x000e620000004200 */
[----:B------:R-:W-:Y:S01]  /*10c10*/  F2FP.F16.F32.PACK_AB R26, R84, R85 ;  /* 0x00000055541a723e */ /* 0x000fe200000000ff */
[----:B------:R-:W-:Y:S01]  /*10c20*/  FADD.FTZ R37, R37, R90 ;  /* 0x0000005a25257221 */ /* 0x000fe20000010000 */
[----:B-----5:R-:W-:-:S03]  /*10c30*/  F2FP.F16.F32.PACK_AB R27, R39, R36 ;  /* 0x00000024271b723e */ /* 0x020fc600000000ff */
[----:B------:R-:W-:-:S04]  /*10c40*/  FADD.FTZ R36, R36, R37 ;  /* 0x0000002524247221 */ /* 0x000fc80000010000 */
[----:B----4-:R-:W-:Y:S01]  /*10c50*/  HMMA.16816.F32 R52, R24, R32, R52 ;  /* 0x000000201834723c */ /* 0x010fe20000001834 */
[----:B------:R-:W-:-:S07]  /*10c60*/  FADD.FTZ R39, R39, R36 ;  /* 0x0000002427277221 */ /* 0x000fce0000010000 */
[C---:B------:R-:W-:Y:S01]  /*10c70*/  HMMA.16816.F32 R40, R24.reuse, R34, R40 ;  /* 0x000000221828723c */ /* 0x040fe20000001828 */
[----:B------:R-:W3:Y:S07]  /*10c80*/  LDSM.16.MT88.4 R32, [R0+0x10800] ;  /* 0x010800000020783b */ /* 0x000eee0000004200 */
[----:B------:R-:W-:Y:S01]  /*10c90*/  HMMA.16816.F32 R44, R24, R48, R44 ;  /* 0x00000030182c723c */ /* 0x000fe2000000182c */
[--C-:B------:R-:W-:Y:S01]  /*10ca0*/  FFMA.FTZ R49, R81, UR6, -R205.reuse ;  /* 0x0000000651317c23 */ /* 0x100fe200080108cd */
[--C-:B------:R-:W-:Y:S01]  /*10cb0*/  FFMA.FTZ R81, R83, UR6, -R200.reuse ;  /* 0x0000000653517c23 */ /* 0x100fe200080108c8 */
[----:B------:R-:W-:Y:S01]  /*10cc0*/  FFMA.FTZ R48, R174, UR6, -R205 ;  /* 0x00000006ae307c23 */ /* 0x000fe200080108cd */
[----:B------:R-:W-:-:S03]  /*10cd0*/  FFMA.FTZ R83, R178, UR6, -R200 ;  /* 0x00000006b2537c23 */ /* 0x000fc600080108c8 */
[----:B------:R-:W4:Y:S01]  /*10ce0*/  MUFU.EX2 R49, R49 ;  /* 0x0000003100317308 */ /* 0x000f220000000800 */
[C---:B------:R-:W-:Y:S01]  /*10cf0*/  HMMA.16816.F32 R4, R24.reuse, R50, R4 ;  /* 0x000000321804723c */ /* 0x040fe20000001804 */
[----:B------:R-:W-:Y:S01]  /*10d00*/  FFMA.FTZ R51, R179, UR6, -R205 ;  /* 0x00000006b3337c23 */ /* 0x000fe200080108cd */
[----:B------:R-:W-:Y:S01]  /*10d10*/  FFMA.FTZ R50, R82, UR6, -R200 ;  /* 0x0000000652327c23 */ /* 0x000fe200080108c8 */
[----:B------:R-:W-:Y:S04]  /*10d20*/  MUFU.EX2 R48, R48 ;  /* 0x0000003000307308 */ /* 0x000fe80000000800 */
[----:B------:R-:W-:Y:S01]  /*10d30*/  MUFU.EX2 R51, R51 ;  /* 0x0000003300337308 */ /* 0x000fe20000000800 */
[C---:B--2---:R-:W-:Y:S03]  /*10d40*/  HMMA.16816.F32 R12, R24.reuse, R28, R12 ;  /* 0x0000001c180c723c */ /* 0x044fe6000000180c */
[----:B------:R-:W-:Y:S04]  /*10d50*/  MUFU.EX2 R50, R50 ;  /* 0x0000003200327308 */ /* 0x000fe80000000800 */
[----:B------:R-:W2:Y:S01]  /*10d60*/  MUFU.EX2 R81, R81 ;  /* 0x0000005100517308 */ /* 0x000ea20000000800 */
[C---:B------:R-:W-:Y:S01]  /*10d70*/  HMMA.16816.F32 R20, R24.reuse, R30, R20 ;  /* 0x0000001e1814723c */ /* 0x040fe20000001814 */
[----:B------:R-:W5:Y:S02]  /*10d80*/  LDSM.16.MT88.4 R28, [R206+0x10800] ;  /* 0x01080000ce1c783b */ /* 0x000f640000004200 */
[----:B------:R-:W3:Y:S05]  /*10d90*/  MUFU.EX2 R83, R83 ;  /* 0x0000005300537308 */ /* 0x000eea0000000800 */
[C---:B-1----:R-:W-:Y:S08]  /*10da0*/  HMMA.16816.F32 R64, R24.reuse, R16, R64 ;  /* 0x000000101840723c */ /* 0x042ff00000001840 */
[----:B------:R-:W-:Y:S01]  /*10db0*/  HMMA.16816.F32 R8, R24, R18, R8 ;  /* 0x000000121808723c */ /* 0x000fe20000001808 */
[----:B----4-:R-:W-:Y:S01]  /*10dc0*/  F2FP.F16.F32.PACK_AB R24, R49, R38 ;  /* 0x000000263118723e */ /* 0x010fe200000000ff */
[----:B------:R-:W1:Y:S01]  /*10dd0*/  LDSM.16.MT88.4 R16, [R210+0x6800] ;  /* 0x00680000d210783b */ /* 0x000e620000004200 */
[----:B--2---:R-:W-:Y:S01]  /*10de0*/  F2FP.F16.F32.PACK_AB R25, R81, R50 ;  /* 0x000000325119723e */ /* 0x004fe200000000ff */
[----:B------:R-:W-:Y:S01]  /*10df0*/  FADD.FTZ R50, R50, R39 ;  /* 0x0000002732327221 */ /* 0x000fe20000010000 */
[----:B------:R-:W-:-:S02]  /*10e00*/  F2FP.F16.F32.PACK_AB R26, R51, R48 ;  /* 0x00000030331a723e */ /* 0x000fc400000000ff */
[----:B---3--:R-:W-:Y:S01]  /*10e10*/  F2FP.F16.F32.PACK_AB R27, R83, R80 ;  /* 0x00000050531b723e */ /* 0x008fe200000000ff */
[----:B------:R-:W-:-:S04]  /*10e20*/  FADD.FTZ R81, R81, R50 ;  /* 0x0000003251517221 */ /* 0x000fc80000010000 */
[----:B------:R-:W-:Y:S02]  /*10e30*/  FADD.FTZ R80, R80, R81 ;  /* 0x0000005150507221 */ /* 0x000fe40000010000 */
[----:B------:R-:W-:Y:S01]  /*10e40*/  HMMA.16816.F32 R44, R24, R32, R44 ;  /* 0x00000020182c723c */ /* 0x000fe2000000182c */
[----:B------:R-:W-:Y:S01]  /*10e50*/  FADD.FTZ R33, R69, R68 ;  /* 0x0000004445217221 */ /* 0x000fe20000010000 */
[----:B------:R-:W-:Y:S01]  /*10e60*/  FFMA.FTZ R68, R187, UR6, -R205 ;  /* 0x00000006bb447c23 */ /* 0x000fe200080108cd */
[----:B------:R-:W-:Y:S01]  /*10e70*/  MUFU.EX2 R69, R184 ;  /* 0x000000b800457308 */ /* 0x000fe20000000800 */
[----:B------:R-:W-:Y:S01]  /*10e80*/  FADD.FTZ R83, R83, R80 ;  /* 0x0000005053537221 */ /* 0x000fe20000010000 */
[----:B------:R-:W-:-:S03]  /*10e90*/  FADD.FTZ R70, R70, R33 ;  /* 0x0000002146467221 */ /* 0x000fc60000010000 */
[----:B------:R-:W-:Y:S01]  /*10ea0*/  MUFU.EX2 R68, R68 ;  /* 0x0000004400447308 */ /* 0x000fe20000000800 */
[----:B------:R-:W-:Y:S01]  /*10eb0*/  FADD.FTZ R71, R71, R70 ;  /* 0x0000004647477221 */ /* 0x000fe20000010000 */
[C---:B------:R-:W-:Y:S02]  /*10ec0*/  HMMA.16816.F32 R4, R24.reuse, R34, R4 ;  /* 0x000000221804723c */ /* 0x040fe40000001804 */
[----:B------:R-:W-:Y:S01]  /*10ed0*/  MUFU.EX2 R70, R181 ;  /* 0x000000b500467308 */ /* 0x000fe20000000800 */
[----:B------:R-:W-:Y:S01]  /*10ee0*/  FADD.FTZ R32, R56, R71 ;  /* 0x0000004738207221 */ /* 0x000fe20000010000 */
[----:B------:R-:W-:Y:S02]  /*10ef0*/  FFMA.FTZ R56, R185, UR6, -R200 ;  /* 0x00000006b9387c23 */ /* 0x000fe400080108c8 */
[----:B------:R-:W2:Y:S01]  /*10f00*/  MUFU.EX2 R71, R182 ;  /* 0x000000b600477308 */ /* 0x000ea20000000800 */
[----:B------:R-:W-:Y:S01]  /*10f10*/  FADD.FTZ R73, R57, R32 ;  /* 0x0000002039497221 */ /* 0x000fe20000010000 */
[C---:B-----5:R-:W-:Y:S01]  /*10f20*/  HMMA.16816.F32 R12, R24.reuse, R28, R12 ;  /* 0x0000001c180c723c */ /* 0x060fe2000000180c */
[----:B------:R-:W-:Y:S01]  /*10f30*/  FFMA.FTZ R57, R186, UR6, -R200 ;  /* 0x00000006ba397c23 */ /* 0x000fe200080108c8 */
[----:B------:R-:W-:Y:S01]  /*10f40*/  MUFU.EX2 R56, R56 ;  /* 0x0000003800387308 */ /* 0x000fe20000000800 */
[----:B------:R-:W-:Y:S01]  /*10f50*/  FADD.FTZ R58, R58, R73 ;  /* 0x000000493a3a7221 */ /* 0x000fe20000010000 */
[----:B------:R-:W-:Y:S03]  /*10f60*/  LDSM.16.MT88.4 R32, [R0+0x11000] ;  /* 0x011000000020783b */ /* 0x000fe60000004200 */
[----:B------:R-:W-:Y:S01]  /*10f70*/  FADD.FTZ R59, R59, R58 ;  /* 0x0000003a3b3b7221 */ /* 0x000fe20000010000 */
[----:B------:R-:W-:Y:S01]  /*10f80*/  HMMA.16816.F32 R20, R24, R30, R20 ;  /* 0x0000001e1814723c */ /* 0x000fe20000001814 */
[----:B------:R-:W3:Y:S01]  /*10f90*/  LDSM.16.MT88.4 R28, [R211+0x6800] ;  /* 0x00680000d31c783b */ /* 0x000ee20000004200 */
[----:B------:R-:W4:Y:S01]  /*10fa0*/  MUFU.EX2 R57, R57 ;  /* 0x0000003900397308 */ /* 0x000f220000000800 */
[----:B------:R-:W-:-:S04]  /*10fb0*/  FADD.FTZ R152, R152, R59 ;  /* 0x0000003b98987221 */ /* 0x000fc80000010000 */
[----:B------:R-:W-:Y:S01]  /*10fc0*/  FADD.FTZ R153, R153, R152 ;  /* 0x0000009899997221 */ /* 0x000fe20000010000 */
[----:B-1----:R-:W-:Y:S03]  /*10fd0*/  HMMA.16816.F32 R52, R24, R16, R52 ;  /* 0x000000101834723c */ /* 0x002fe60000001834 */
[----:B------:R-:W-:-:S04]  /*10fe0*/  FADD.FTZ R154, R154, R153 ;  /* 0x000000999a9a7221 */ /* 0x000fc80000010000 */
[----:B------:R-:W-:Y:S01]  /*10ff0*/  FADD.FTZ R155, R155, R154 ;  /* 0x0000009a9b9b7221 */ /* 0x000fe20000010000 */
[----:B------:R-:W-:Y:S01]  /*11000*/  HMMA.16816.F32 R40, R24, R18, R40 ;  /* 0x000000121828723c */ /* 0x000fe20000001828 */
[----:B------:R-:W1:Y:S02]  /*11010*/  LDSM.16.MT88.4 R16, [R206+0x11000] ;  /* 0x01100000ce10783b */ /* 0x000e640000004200 */
[----:B------:R-:W-:-:S04]  /*11020*/  FADD.FTZ R128, R128, R155 ;  /* 0x0000009b80807221 */ /* 0x000fc80000010000 */
[----:B------:R-:W-:-:S04]  /*11030*/  FADD.FTZ R129, R129, R128 ;  /* 0x0000008081817221 */ /* 0x000fc80000010000 */
[----:B------:R-:W-:-:S04]  /*11040*/  FADD.FTZ R124, R124, R129 ;  /* 0x000000817c7c7221 */ /* 0x000fc80000010000 */
[----:B------:R-:W-:-:S04]  /*11050*/  FADD.FTZ R125, R125, R124 ;  /* 0x0000007c7d7d7221 */ /* 0x000fc80000010000 */
[----:B------:R-:W-:-:S04]  /*11060*/  FADD.FTZ R120, R120, R125 ;  /* 0x0000007d78787221 */ /* 0x000fc80000010000 */
[----:B------:R-:W-:Y:S01]  /*11070*/  FADD.FTZ R121, R121, R120 ;  /* 0x0000007879797221 */ /* 0x000fe20000010000 */
[C---:B---3--:R-:W-:Y:S01]  /*11080*/  HMMA.16816.F32 R64, R24.reuse, R28, R64 ;  /* 0x0000001c1840723c */ /* 0x048fe20000001840 */
[----:B------:R-:W-:Y:S02]  /*11090*/  F2FP.F16.F32.PACK_AB R28, R2, R77 ;  /* 0x0000004d021c723e */ /* 0x000fe400000000ff */
[----:B------:R-:W-:Y:S01]  /*110a0*/  FADD.FTZ R116, R116, R121 ;  /* 0x0000007974747221 */ /* 0x000fe20000010000 */
[----:B--2---:R-:W-:Y:S01]  /*110b0*/  F2FP.F16.F32.PACK_AB R29, R71, R70 ;  /* 0x00000046471d723e */ /* 0x004fe200000000ff */
[----:B------:R-:W-:Y:S02]  /*110c0*/  FADD.FTZ R70, R70, R83 ;  /* 0x0000005346467221 */ /* 0x000fe40000010000 */
[----:B------:R-:W-:Y:S01]  /*110d0*/  FADD.FTZ R117, R117, R116 ;  /* 0x0000007475757221 */ /* 0x000fe20000010000 */
[----:B------:R-:W-:Y:S01]  /*110e0*/  HMMA.16816.F32 R8, R24, R30, R8 ;  /* 0x0000001e1808723c */ /* 0x000fe20000001808 */
[----:B------:R-:W-:-:S02]  /*110f0*/  F2FP.F16.F32.PACK_AB R30, R68, R69 ;  /* 0x00000045441e723e */ /* 0x000fc400000000ff */
[----:B------:R-:W-:Y:S01]  /*11100*/  FADD.FTZ R112, R112, R117 ;  /* 0x0000007570707221 */ /* 0x000fe20000010000 */
[----:B----4-:R-:W-:Y:S01]  /*11110*/  F2FP.F16.F32.PACK_AB R31, R57, R56 ;  /* 0x00000038391f723e */ /* 0x010fe200000000ff */
[----:B------:R-:W2:Y:S01]  /*11120*/  LDSM.16.MT88.4 R24, [R210+0x7000] ;  /* 0x00700000d218783b */ /* 0x000ea20000004200 */
[----:B------:R-:W-:Y:S01]  /*11130*/  FADD.FTZ R71, R71, R70 ;  /* 0x0000004647477221 */ /* 0x000fe20000010000 */
[----:B------:R-:W-:-:S03]  /*11140*/  FADD.FTZ R113, R113, R112 ;  /* 0x0000007071717221 */ /* 0x000fc60000010000 */
[----:B------:R-:W-:Y:S01]  /*11150*/  FADD.FTZ R0, R56, R71 ;  /* 0x0000004738007221 */ /* 0x000fe20000010000 */
[----:B------:R-:W-:Y:S01]  /*11160*/  FADD.FTZ R108, R108, R113 ;  /* 0x000000716c6c7221 */ /* 0x000fe20000010000 */
[----:B-1----:R-:W-:Y:S02]  /*11170*/  HMMA.16816.F32 R12, R28, R16, R12 ;  /* 0x000000101c0c723c */ /* 0x002fe4000000180c */
[----:B------:R-:W-:Y:S01]  /*11180*/  FADD.FTZ R0, R57, R0 ;  /* 0x0000000039007221 */ /* 0x000fe20000010000 */
[----:B------:R-:W-:-:S04]  /*11190*/  FADD.FTZ R109, R109, R108 ;  /* 0x0000006c6d6d7221 */ /* 0x000fc80000010000 */
[----:B------:R-:W-:Y:S01]  /*111a0*/  FADD.FTZ R104, R104, R109 ;  /* 0x0000006d68687221 */ /* 0x000fe20000010000 */
[C---:B------:R-:W-:Y:S01]  /*111b0*/  HMMA.16816.F32 R20, R28.reuse, R18, R20 ;  /* 0x000000121c14723c */ /* 0x040fe20000001814 */
[----:B------:R-:W1:Y:S02]  /*111c0*/  LDSM.16.MT88.4 R16, [R211+0x7000] ;  /* 0x00700000d310783b */ /* 0x000e640000004200 */
[----:B------:R-:W-:Y:S02]  /*111d0*/  FADD.FTZ R105, R105, R104 ;  /* 0x0000006869697221 */ /* 0x000fe40000010000 */
[----:B------:R-:W3:Y:S02]  /*111e0*/  LDSM.16.MT88.4 R208, [R211+0x7800] ;  /* 0x00780000d3d0783b */ /* 0x000ee40000004200 */
[----:B------:R-:W-:Y:S01]  /*111f0*/  FADD.FTZ R100, R100, R105 ;  /* 0x0000006964647221 */ /* 0x000fe20000010000 */
[----:B------:R-:W-:Y:S01]  /*11200*/  HMMA.16816.F32 R44, R28, R32, R44 ;  /* 0x000000201c2c723c */ /* 0x000fe2000000182c */
[----:B------:R-:W-:-:S02]  /*11210*/  FFMA.FTZ R32, R190, UR6, -R200 ;  /* 0x00000006be207c23 */ /* 0x000fc400080108c8 */
[----:B------:R-:W-:-:S04]  /*11220*/  FADD.FTZ R101, R101, R100 ;  /* 0x0000006465657221 */ /* 0x000fc80000010000 */
[----:B------:R-:W-:Y:S01]  /*11230*/  FADD.FTZ R96, R96, R101 ;  /* 0x0000006560607221 */ /* 0x000fe20000010000 */
[----:B------:R-:W-:Y:S01]  /*11240*/  MUFU.EX2 R32, R32 ;  /* 0x0000002000207308 */ /* 0x000fe20000000800 */
[----:B------:R-:W-:Y:S02]  /*11250*/  HMMA.16816.F32 R4, R28, R34, R4 ;  /* 0x000000221c04723c */ /* 0x000fe40000001804 */
[----:B------:R-:W-:-:S04]  /*11260*/  FADD.FTZ R97, R97, R96 ;  /* 0x0000006061617221 */ /* 0x000fc80000010000 */
[----:B------:R-:W-:Y:S02]  /*11270*/  FADD.FTZ R92, R92, R97 ;  /* 0x000000615c5c7221 */ /* 0x000fe40000010000 */
[----:B--2---:R-:W-:Y:S01]  /*11280*/  HMMA.16816.F32 R52, R28, R24, R52 ;  /* 0x000000181c34723c */ /* 0x004fe20000001834 */
        /* <DEDUP_REMOVED lines=8> */
[----:B------:R-:W2:Y:S03]  /*11310*/  MUFU.EX2 R24, R24 ;  /* 0x0000001800187308 */ /* 0x000ea60000000800 */
[----:B------:R-:W-:Y:S01]  /*11320*/  FADD.FTZ R85, R85, R88 ;  /* 0x0000005855557221 */ /* 0x000fe20000010000 */
[----:B------:R-:W4:Y:S01]  /*11330*/  MUFU.EX2 R26, R193 ;  /* 0x000000c1001a7308 */ /* 0x000f220000000800 */
[C---:B-1----:R-:W-:Y:S02]  /*11340*/  HMMA.16816.F32 R64, R28.reuse, R16, R64 ;  /* 0x000000101c40723c */ /* 0x042fe40000001840 */
[----:B------:R-:W-:Y:S01]  /*11350*/  FADD.FTZ R85, R84, R85 ;  /* 0x0000005554557221 */ /* 0x000fe20000010000 */
[----:B------:R-:W1:Y:S03]  /*11360*/  MUFU.EX2 R27, R27 ;  /* 0x0000001b001b7308 */ /* 0x000e660000000800 */
[----:B------:R-:W-:Y:S01]  /*11370*/  FADD.FTZ R38, R38, R85 ;  /* 0x0000005526267221 */ /* 0x000fe20000010000 */
[----:B------:R-:W-:Y:S01]  /*11380*/  MUFU.EX2 R16, R194 ;  /* 0x000000c200107308 */ /* 0x000fe20000000800 */
[----:B------:R-:W-:Y:S01]  /*11390*/  HMMA.16816.F32 R8, R28, R18, R8 ;  /* 0x000000121c08723c */ /* 0x000fe20000001808 */
[----:B--2---:R-:W-:Y:S01]  /*113a0*/  F2FP.F16.F32.PACK_AB R152, R24, R25 ;  /* 0x000000191898723e */ /* 0x004fe200000000ff */
[----:B------:R-:W-:Y:S01]  /*113b0*/  FADD.FTZ R49, R49, R38 ;  /* 0x0000002631317221 */ /* 0x000fe20000010000 */
[----:B------:R-:W2:Y:S01]  /*113c0*/  MUFU.EX2 R17, R195 ;  /* 0x000000c300117308 */ /* 0x000ea20000000800 */
[----:B----4-:R-:W-:-:S02]  /*113d0*/  F2FP.F16.F32.PACK_AB R154, R239, R26 ;  /* 0x0000001aef9a723e */ /* 0x010fc400000000ff */
[----:B------:R-:W-:Y:S01]  /*113e0*/  FADD.FTZ R48, R48, R49 ;  /* 0x0000003130307221 */ /* 0x000fe20000010000 */
[----:B-1----:R-:W-:-:S03]  /*113f0*/  F2FP.F16.F32.PACK_AB R153, R32, R27 ;  /* 0x0000001b2099723e */ /* 0x002fc600000000ff */
[----:B------:R-:W-:Y:S01]  /*11400*/  FADD.FTZ R48, R51, R48 ;  /* 0x0000003033307221 */ /* 0x000fe20000010000 */
[----:B------:R-:W-:Y:S01]  /*11410*/  FADD.FTZ R27, R27, R0 ;  /* 0x000000001b1b7221 */ /* 0x000fe20000010000 */
[-C--:B------:R-:W-:Y:S02]  /*11420*/  MOV R0, R196.reuse ;  /* 0x000000c400007202 */ /* 0x080fe40000000f00 */
[----:B------:R-:W-:Y:S01]  /*11430*/  FADD.FTZ R77, R77, R48 ;  /* 0x000000304d4d7221 */ /* 0x000fe20000010000 */
[----:B------:R-:W-:Y:S01]  /*11440*/  FADD.FTZ R27, R32, R27 ;  /* 0x0000001b201b7221 */ /* 0x000fe20000010000 */
[----:B------:R-:W-:Y:S02]  /*11450*/  @P1 MOV R0, R196 ;  /* 0x000000c400001202 */ /* 0x000fe40000000f00 */
[----:B--2---:R-:W-:Y:S01]  /*11460*/  F2FP.F16.F32.PACK_AB R155, R17, R16 ;  /* 0x00000010119b723e */ /* 0x004fe200000000ff */
[----:B------:R-:W-:Y:S01]  /*11470*/  FADD.FTZ R2, R2, R77 ;  /* 0x0000004d02027221 */ /* 0x000fe20000010000 */
[----:B------:R-:W-:-:S03]  /*11480*/  FADD.FTZ R16, R16, R27 ;  /* 0x0000001b10107221 */ /* 0x000fc60000010000 */
[----:B------:R-:W-:Y:S01]  /*11490*/  FADD.FTZ R69, R69, R2 ;  /* 0x0000000245457221 */ /* 0x000fe20000010000 */
[-C--:B------:R-:W-:Y:S01]  /*114a0*/  MOV R2, R197.reuse ;  /* 0x000000c500027202 */ /* 0x080fe20000000f00 */
[----:B------:R-:W-:Y:S01]  /*114b0*/  HMMA.16816.F32 R160, R152, R132, R12 ;  /* 0x0000008498a0723c */ /* 0x000fe2000000180c */
[----:B------:R-:W-:Y:S01]  /*114c0*/  @P1 MOV R2, R197 ;  /* 0x000000c500021202 */ /* 0x000fe20000000f00 */
[----:B------:R-:W-:Y:S01]  /*114d0*/  FADD.FTZ R68, R68, R69 ;  /* 0x0000004544447221 */ /* 0x000fe20000010000 */
[----:B------:R-:W-:-:S03]  /*114e0*/  FADD.FTZ R238, R17, R16 ;  /* 0x0000001011ee7221 */ /* 0x000fc60000010000 */
[----:B------:R-:W-:Y:S02]  /*114f0*/  FADD.FTZ R25, R25, R68 ;  /* 0x0000004419197221 */ /* 0x000fe40000010000 */
[----:B------:R-:W-:Y:S02]  /*11500*/  HMMA.16816.F32 R136, R152, R140, R44 ;  /* 0x0000008c9888723c */ /* 0x000fe4000000182c */
[----:B------:R-:W-:-:S04]  /*11510*/  FADD.FTZ R25, R24, R25 ;  /* 0x0000001918197221 */ /* 0x000fc80000010000 */
[----:B------:R-:W-:Y:S02]  /*11520*/  FADD.FTZ R26, R26, R25 ;  /* 0x000000191a1a7221 */ /* 0x000fe40000010000 */
[----:B------:R-:W-:Y:S02]  /*11530*/  HMMA.16816.F32 R144, R152, R148, R52 ;  /* 0x000000949890723c */ /* 0x000fe40000001834 */
[----:B------:R-:W-:-:S06]  /*11540*/  FADD.FTZ R239, R239, R26 ;  /* 0x0000001aefef7221 */ /* 0x000fcc0000010000 */
[C---:B------:R-:W-:Y:S08]  /*11550*/  HMMA.16816.F32 R132, R152.reuse, R134, R20 ;  /* 0x000000869884723c */ /* 0x040ff00000001814 */
[C---:B------:R-:W-:Y:S08]  /*11560*/  HMMA.16816.F32 R140, R152.reuse, R142, R4 ;  /* 0x0000008e988c723c */ /* 0x040ff00000001804 */
[C---:B------:R-:W-:Y:S08]  /*11570*/  HMMA.16816.F32 R148, R152.reuse, R150, R40 ;  /* 0x000000969894723c */ /* 0x040ff00000001828 */
[C---:B---3--:R-:W-:Y:S08]  /*11580*/  HMMA.16816.F32 R156, R152.reuse, R208, R64 ;  /* 0x000000d0989c723c */ /* 0x048ff00000001840 */
[----:B------:R-:W-:Y:S01]  /*11590*/  HMMA.16816.F32 R152, R152, R210, R8 ;  /* 0x000000d29898723c */ /* 0x000fe20000001808 */
[----:B------:R-:W-:-:S04]  /*115a0*/  NOP ;  /* 0x0000000000007918 */ /* 0x000fc80000000000 */
[----:B------:R-:W-:-:S15]  /*115b0*/  BRA.U UP0, `(.L_x_1328) ;  /* 0x0000000100047547 */ /* 0x000fde000b800000 */
.L_x_1320:
[----:B------:R-:W-:-:S12]  /*115c0*/  UIADD3 UR18, UPT, UPT, UR4, -0x1, URZ ;  /* 0xffffffff04127890 */ /* 0x000fd8000fffe0ff */
.L_x_1328:
[----:B------:R-:W-:-:S09]  /*115d0*/  UISETP.GE.AND UP0, UPT, UR18, UR16, UPT ;  /* 0x000000101200728c */ /* 0x000fd2000bf06270 */
[----:B------:R-:W-:Y:S05]  /*115e0*/  BRA.U !UP0, `(.L_x_1329) ;  /* 0x0000005908c87547 */ /* 0x000fea000b800000 */
[----:B------:R-:W1:Y:S01]  /*115f0*/  S2UR UR10, SR_CgaCtaId ;  /* 0x00000000000a79c3 */ /* 0x000e620000008800 */
[----:B------:R-:W-:Y:S01]  /*11600*/  UISETP.NE.U32.AND UP0, UPT, UR12, URZ, UPT ;  /* 0x000000ff0c00728c */ /* 0x000fe2000bf05070 */
[----:B------:R-:W-:Y:S01]  /*11610*/  LOP3.LUT R224, R3, R220, RZ, 0xfc, !PT ;  /* 0x000000dc03e07212 */ /* 0x000fe200078efcff */
[----:B------:R-:W-:Y:S01]  /*11620*/  IMAD.MOV.U32 R5, RZ, RZ, 0x20 ;  /* 0x00000020ff057424 */ /* 0x000fe200078e00ff */
[----:B------:R-:W-:Y:S01]  /*11630*/  MOV R3, R2 ;  /* 0x0000000200037202 */ /* 0x000fe20000000f00 */
[----:B------:R-:W-:Y:S01]  /*11640*/  UISETP.NE.AND.EX UP0, UPT, UR13, URZ, UPT, UP0 ;  /* 0x000000ff0d00728c */ /* 0x000fe2000bf05300 */
[----:B------:R-:W-:Y:S01]  /*11650*/  LEA R224, R224, UR5, 0x1 ;  /* 0x00000005e0e07c11 */ /* 0x000fe2000f8e08ff */
[----:B------:R-:W-:Y:S01]  /*11660*/  IMAD.MOV.U32 R165, RZ, RZ, R0 ;  /* 0x000000ffffa57224 */ /* 0x000fe200078e0000 */
[----:B------:R-:W-:Y:S01]  /*11670*/  SEL R5, R5, 0xffffffe0, !P6 ;  /* 0xffffffe005057807 */ /* 0x000fe20007000000 */
[----:B------:R-:W-:Y:S01]  /*11680*/  IMAD.MOV.U32 R228, RZ, RZ, RZ ;  /* 0x000000ffffe47224 */ /* 0x000fe200078e00ff */
[C---:B------:R-:W-:Y:S01]  /*11690*/  IADD3 R236, PT, PT, R224.reuse, 0xa040, RZ ;  /* 0x0000a040e0ec7810 */ /* 0x040fe20007ffe0ff */
[----:B------:R-:W-:Y:S01]  /*116a0*/  VIADD R237, R224, 0xa000 ;  /* 0x0000a000e0ed7836 */ /* 0x000fe20000000000 */
[----:B------:R-:W-:Y:S01]  /*116b0*/  PLOP3.LUT P3, PT, PT, PT, UP0, 0x80, 0x8 ;  /* 0x000000000008781c */ /* 0x000fe20003f6f008 */
[----:B------:R-:W-:Y:S01]  /*116c0*/  UMOV UR14, 0x400 ;  /* 0x00000400000e7882 */ /* 0x000fe20000000000 */
[----:B------:R-:W-:Y:S01]  /*116d0*/  IADD3 R166, PT, PT, R5, R224, RZ ;  /* 0x000000e005a67210 */ /* 0x000fe20007ffe0ff */
[----:B------:R-:W-:-:S02]  /*116e0*/  ULEA UR11, UR18, 0x100, 0x8 ;  /* 0x00000100120b7891 */ /* 0x000fc4000f8e40ff */
[----:B------:R-:W-:Y:S01]  /*116f0*/  UIADD3 UR13, UPT, UPT, UR18, 0x1, URZ ;  /* 0x00000001120d7890 */ /* 0x000fe2000fffe0ff */
[----:B------:R-:W2:Y:S01]  /*11700*/  LDCU UR12, c[0x0][0x440] ;  /* 0x00008800ff0c77ac */ /* 0x000ea20008000800 */
[----:B------:R-:W3:Y:S01]  /*11710*/  LDCU UR4, c[0x0][0x45c] ;  /* 0x00008b80ff0477ac */ /* 0x000ee20008000800 */
[----:B------:R-:W4:Y:S01]  /*11720*/  LDCU.64 UR6, c[0x0][0x3a0] ;  /* 0x00007400ff0677ac */ /* 0x000f220008000a00 */
[----:B------:R-:W2:Y:S01]  /*11730*/  LDCU.64 UR8, c[0x0][0x3a8] ;  /* 0x00007500ff0877ac */ /* 0x000ea20008000a00 */
[----:B-1----:R-:W-:-:S12]  /*11740*/  ULEA UR5, UR10, UR14, 0x18 ;  /* 0x0000000e0a057291 */ /* 0x002fd8000f8ec0ff */
.L_x_1333:
[----:B------:R-:W-:Y:S01]  /*11750*/  @!P3 IADD3 R5, P0, PT, RZ, -R228, RZ ;  /* 0x800000e4ff05b210 */ /* 0x000fe20007f1e0ff */
[----:B------:R-:W1:Y:S01]  /*11760*/  S2R R226, SR_TID.X ;  /* 0x0000000000e27919 */ /* 0x000e620000002100 */
[----:B------:R-:W5:Y:S01]  /*11770*/  @!P3 LDC R40, c[0x0][0x3c0] ;  /* 0x0000f000ff28bb82 */ /* 0x000f620000000800 */
[----:B------:R-:W-:Y:S07]  /*11780*/  DEPBAR.LE SB0, 0x0 ;  /* 0x000080000000791a */ /* 0x000fee0000000000 */
[----:B------:R-:W2:Y:S08]  /*11790*/  LDC R43, c[0x0][0x3c4] ;  /* 0x0000f100ff2b7b82 */ /* 0x000eb00000000800 */
[----:B------:R-:W-:Y:S01]  /*117a0*/  BAR.SYNC.DEFER_BLOCKING 0x0 ;  /* 0x0000000000007b1d */ /* 0x000fe20000010000 */
[----:B------:R-:W-:Y:S01]  /*117b0*/  IMAD.MOV.U32 R4, RZ, RZ, R232 ;  /* 0x000000ffff047224 */ /* 0x000fe200078e00e8 */
[----:B-1----:R-:W-:Y:S01]  /*117c0*/  LOP3.LUT R241, R226, 0x38, RZ, 0xc0, !PT ;  /* 0x00000038e2f17812 */ /* 0x002fe200078ec0ff */
[----:B-----5:R-:W-:Y:S01]  /*117d0*/  @!P3 IMAD.SHL.U32 R6, R40, 0x100, RZ ;  /* 0x000001002806b824 */ /* 0x020fe200078e00ff */
[----:B------:R-:W-:Y:S01]  /*117e0*/  SHF.R.U32.HI R225, RZ, 0x1, R226 ;  /* 0x00000001ffe17819 */ /* 0x000fe200000116e2 */
[C---:B------:R-:W-:Y:S02]  /*117f0*/  IMAD.SHL.U32 R0, R226.reuse, 0x8, RZ ;  /* 0x00000008e2007824 */ /* 0x040fe400078e00ff */
[----:B------:R-:W-:Y:S02]  /*11800*/  @!P3 IMAD.X R6, RZ, RZ, ~R6, P0 ;  /* 0x000000ffff06b224 */ /* 0x000fe400000e0e06 */
[----:B------:R-:W-:Y:S01]  /*11810*/  IMAD.SHL.U32 R164, R226, 0x40, RZ ;  /* 0x00000040e2a47824 */ /* 0x000fe200078e00ff */
[----:B------:R-:W-:Y:S01]  /*11820*/  LOP3.LUT R2, R0, 0x38, RZ, 0xc0, !PT ;  /* 0x0000003800027812 */ /* 0x000fe200078ec0ff */
[----:B------:R-:W-:Y:S01]  /*11830*/  IMAD.SHL.U32 R42, R226, 0x20, RZ ;  /* 0x00000020e22a7824 */ /* 0x000fe200078e00ff */
[----:B------:R-:W-:Y:S02]  /*11840*/  @!P3 SHF.R.S64 R5, R5, 0x1f, R6 ;  /* 0x0000001f0505b819 */ /* 0x000fe40000001006 */
[----:B------:R-:W-:Y:S02]  /*11850*/  LOP3.LUT R171, R164, 0x1c0, RZ, 0xc0, !PT ;  /* 0x000001c0a4ab7812 */ /* 0x000fe400078ec0ff */
[--C-:B------:R-:W-:Y:S02]  /*11860*/  LOP3.LUT R241, R241, 0x1f8, R0.reuse, 0x78, !PT ;  /* 0x000001f8f1f17812 */ /* 0x100fe400078e7800 */
[----:B------:R-:W-:Y:S02]  /*11870*/  @!P3 IADD3 R232, P0, PT, R232, R5, RZ ;  /* 0x00000005e8e8b210 */ /* 0x000fe40007f1e0ff */
[C---:B--2---:R-:W-:Y:S02]  /*11880*/  ISETP.GE.AND P2, PT, R2.reuse, UR12, PT ;  /* 0x0000000c02007c0c */ /* 0x044fe4000bf46270 */
[----:B------:R-:W-:Y:S01]  /*11890*/  ISETP.GE.AND P1, PT, R2, UR12, PT ;  /* 0x0000000c02007c0c */ /* 0x000fe2000bf26270 */
[----:B------:R-:W-:Y:S01]  /*118a0*/  IMAD.MOV.U32 R2, RZ, RZ, R233 ;  /* 0x000000ffff027224 */ /* 0x000fe200078e00e9 */
[--C-:B------:R-:W-:Y:S02]  /*118b0*/  LOP3.LUT R171, R171, 0x38, R0.reuse, 0xf8, !PT ;  /* 0x00000038abab7812 */ /* 0x100fe400078ef800 */
[----:B------:R-:W-:Y:S02]  /*118c0*/  LOP3.LUT R241, R241, 0x1e00, R0, 0xf8, !PT ;  /* 0x00001e00f1f17812 */ /* 0x000fe400078ef800 */
[----:B------:R-:W-:Y:S01]  /*118d0*/  @!P3 LEA.HI.X.SX32 R233, R6, R233, 0x1, P0 ;  /* 0x000000e906e9b211 */ /* 0x000fe200000f0eff */
[----:B------:R-:W-:Y:S06]  /*118e0*/  @!P3 BRA `(.L_x_1330) ;  /* 0x0000000000f8b947 */ /* 0x000fec0003800000 */
[----:B------:R-:W1:Y:S01]  /*118f0*/  LDC R0, c[0x0][0x4f0] ;  /* 0x00013c00ff007b82 */ /* 0x000e620000000800 */
[----:B------:R-:W-:Y:S01]  /*11900*/  UIADD3 UR10, UPT, UPT, UR11, -0x100, URZ ;  /* 0xffffff000b0a7890 */ /* 0x000fe2000fffe0ff */
[----:B------:R-:W-:Y:S06]  /*11910*/  IABS R9, UR11 ;  /* 0x0000000b00097c13 */ /* 0x000fec0008000000 */
[----:B------:R-:W2:Y:S01]  /*11920*/  LDC.64 R40, c[0x0][0x3c0] ;  /* 0x0000f000ff287b82 */ /* 0x000ea20000000a00 */
[----:B------:R-:W-:Y:S05]  /*11930*/  IMAD.U32 R7, RZ, RZ, UR10 ;  /* 0x0000000aff077e24 */ /* 0x000fea000f8e00ff */
        /* <DEDUP_REMOVED lines=14> */
[C---:B------:R-:W-:Y:S01]  /*11a20*/  IMAD R7, R5.reuse, R6, R7 ;  /* 0x0000000605077224 */ /* 0x040fe200078e0207 */
[----:B------:R-:W-:Y:S01]  /*11a30*/  LOP3.LUT R6, R0, UR11, RZ, 0x3c, !PT ;  /* 0x0000000b00067c12 */ /* 0x000fe2000f8e3cff */
        /* <DEDUP_REMOVED lines=10> */
[----:B------:R-:W-:Y:S04]  /*11ae0*/  LOP3.LUT R5, R0, UR10, RZ, 0x3c, !PT ;  /* 0x0000000a00057c12 */ /* 0x000fe8000f8e3cff */
[----:B------:R-:W-:Y:S02]  /*11af0*/  ISETP.GE.AND P0, PT, R5, RZ, PT ;  /* 0x000000ff0500720c */ /* 0x000fe40003f06270 */
[----:B------:R-:W-:Y:S03]  /*11b00*/  LOP3.LUT R5, RZ, R0, RZ, 0x33, !PT ;  /* 0x00000000ff057212 */ /* 0x000fe600078e33ff */
[----:B------:R-:W-:Y:S02]  /*11b10*/  @P5 IADD3 R10, PT, PT, R10, 0x1, RZ ;  /* 0x000000010a0a5810 */ /* 0x000fe40007ffe0ff */
[----:B------:R-:W-:Y:S01]  /*11b20*/  @P6 VIADD R11, R11, 0x1 ;  /* 0x000000010b0b6836 */ /* 0x000fe20000000000 */
[----:B------:R-:W-:Y:S04]  /*11b30*/  ISETP.NE.AND P5, PT, R0, RZ, PT ;  /* 0x000000ff0000720c */ /* 0x000fe80003fa5270 */
[----:B------:R-:W-:Y:S01]  /*11b40*/  @!P4 IADD3 R11, PT, PT, -R11, RZ, RZ ;  /* 0x000000ff0b0bc210 */ /* 0x000fe20007ffe1ff */
[----:B------:R-:W-:Y:S03]  /*11b50*/  @!P0 IMAD.MOV R10, RZ, RZ, -R10 ;  /* 0x000000ffff0a8224 */ /* 0x000fe600078e0a0a */
[C---:B------:R-:W-:Y:S02]  /*11b60*/  SEL R11, R5.reuse, R11, !P5 ;  /* 0x0000000b050b7207 */ /* 0x040fe40006800000 */
[----:B------:R-:W-:Y:S02]  /*11b70*/  SEL R7, R5, R10, !P5 ;  /* 0x0000000a05077207 */ /* 0x000fe40006800000 */
[-C--:B------:R-:W-:Y:S02]  /*11b80*/  LEA R12, P0, R11, R234.reuse, 0x2 ;  /* 0x000000ea0b0c7211 */ /* 0x080fe400078010ff */
[----:B------:R-:W-:Y:S02]  /*11b90*/  LEA R14, P4, R7, R234, 0x2 ;  /* 0x000000ea070e7211 */ /* 0x000fe400078810ff */
[-C--:B------:R-:W-:Y:S02]  /*11ba0*/  LEA.HI.X.SX32 R13, R11, R235.reuse, 0x2, P0 ;  /* 0x000000eb0b0d7211 */ /* 0x080fe400000f16ff */
[----:B------:R-:W-:Y:S01]  /*11bb0*/  LEA.HI.X.SX32 R15, R7, R235, 0x2, P4 ;  /* 0x000000eb070f7211 */ /* 0x000fe200020f16ff */
[----:B------:R-:W-:Y:S02]  /*11bc0*/  IMAD.IADD R7, R11, 0x1, -R7 ;  /* 0x000000010b077824 */ /* 0x000fe400078e0a07 */
[----:B------:R-:W5:Y:S02]  /*11bd0*/  LDG.E R5, desc[UR20][R12.64] ;  /* 0x000000140c057981 */ /* 0x000f64000c1e1900 */
[----:B------:R-:W-:Y:S02]  /*11be0*/  IMAD R7, R7, R0, -0x100 ;  /* 0xffffff0007077424 */ /* 0x000fe400078e0200 */
[----:B------:R-:W5:Y:S03]  /*11bf0*/  LDG.E R6, desc[UR20][R14.64] ;  /* 0x000000140e067981 */ /* 0x000f66000c1e1900 */
[----:B------:R-:W-:Y:S05]  /*11c00*/  SHF.R.S32.HI R9, RZ, 0x1f, R7 ;  /* 0x0000001fff097819 */ /* 0x000fea0000011407 */
        /* <DEDUP_REMOVED lines=12> */
.L_x_1330:
[C---:B------:R-:W-:Y:S01]  /*11cd0*/  IMAD.SHL.U32 R57, R40.reuse, 0x20, RZ ;  /* 0x0000002028397824 */ /* 0x040fe200078e00ff */
[----:B------:R-:W-:Y:S01]  /*11ce0*/  LEA R241, R241, UR5, 0x1 ;  /* 0x00000005f1f17c11 */ /* 0x000fe2000f8e08ff */
[C---:B------:R-:W-:Y:S01]  /*11cf0*/  @!P1 IMAD R45, R43.reuse, 0x60, RZ ;  /* 0x000000602b2d9824 */ /* 0x040fe200078e02ff */
[----:B------:R-:W-:Y:S01]  /*11d00*/  SHF.L.U64.HI R41, R40, 0x5, R43 ;  /* 0x0000000528297819 */ /* 0x000fe2000001022b */
[----:B------:R-:W-:Y:S01]  /*11d10*/  @!P1 IMAD R44, R43, 0xa0, RZ ;  /* 0x000000a02b2c9824 */ /* 0x000fe200078e02ff */
[----:B------:R-:W-:Y:S01]  /*11d20*/  IADD3 R46, P0, PT, R57, R232, RZ ;  /* 0x000000e8392e7210 */ /* 0x000fe20007f1e0ff */
[----:B------:R-:W-:Y:S01]  /*11d30*/  @!PT LDS RZ, [RZ] ;  /* 0x00000000fffff984 */ /* 0x000fe20000000800 */
[----:B------:R-:W-:Y:S01]  /*11d40*/  @!PT LDS RZ, [RZ] ;  /* 0x00000000fffff984 */ /* 0x000fe20000000800 */
[----:B------:R-:W-:Y:S01]  /*11d50*/  @!PT LDS RZ, [RZ] ;  /* 0x00000000fffff984 */ /* 0x000fe20000000800 */
[----:B------:R-:W-:Y:S01]  /*11d60*/  @!P2 LDGSTS.E.BYPASS.LTC128B.128 [R241+0xa000], desc[UR20][R232.64] ;  /* 0x0a000000e8f1afae */ /* 0x000fe2000b981a14 */
[----:B------:R-:W-:Y:S01]  /*11d70*/  LOP3.LUT R227, R42, 0x7c00, RZ, 0xc0, !PT ;  /* 0x00007c002ae37812 */ /* 0x000fe200078ec0ff */
[----:B------:R-:W-:Y:S01]  /*11d80*/  @!P1 IMAD R42, R43, 0xc0, RZ ;  /* 0x000000c02b2a9824 */ /* 0x000fe200078e02ff */
[----:B------:R-:W-:Y:S02]  /*11d90*/  IADD3.X R47, PT, PT, R41, R233, RZ, P0, !PT ;  /* 0x000000e9292f7210 */ /* 0x000fe400007fe4ff */
[----:B------:R-:W-:Y:S01]  /*11da0*/  @P2 STS.128 [R241+0xa000], RZ ;  /* 0x00a000fff1002388 */ /* 0x000fe20000000c00 */
[----:B------:R-:W-:Y:S01]  /*11db0*/  @!P1 IADD3 R56, P6, PT, R46, R57, RZ ;  /* 0x000000392e389210 */ /* 0x000fe20007fde0ff */
[----:B------:R-:W-:Y:S01]  /*11dc0*/  IMAD.MOV.U32 R229, RZ, RZ, 0x20 ;  /* 0x00000020ffe57424 */ /* 0x000fe200078e00ff */
[CC--:B------:R-:W-:Y:S02]  /*11dd0*/  @!P1 LEA R62, P5, R40.reuse, R46.reuse, 0x6 ;  /* 0x0000002e283e9211 */ /* 0x0c0fe400078a30ff */
[----:B------:R-:W-:Y:S01]  /*11de0*/  @P1 STS.128 [R241+0xa800], RZ ;  /* 0x00a800fff1001388 */ /* 0x000fe20000000c00 */
[-C--:B------:R-:W-:Y:S01]  /*11df0*/  @!P1 MOV R66, R46.reuse ;  /* 0x0000002e00429202 */ /* 0x080fe20000000f00 */
[----:B------:R-:W-:Y:S01]  /*11e00*/  @!P1 IMAD.X R57, R47, 0x1, R41, P6 ;  /* 0x000000012f399824 */ /* 0x000fe200030e0629 */
[CC--:B------:R-:W-:Y:S02]  /*11e10*/  @!P1 LEA.HI.X R63, R40.reuse, R47.reuse, R43, 0x6, P5 ;  /* 0x0000002f283f9211 */ /* 0x0c0fe400028f342b */
[----:B------:R-:W-:Y:S01]  /*11e20*/  @!PT LDS RZ, [RZ] ;  /* 0x00000000fffff984 */ /* 0x000fe20000000800 */
[----:B------:R-:W-:Y:S01]  /*11e30*/  @!PT LDS RZ, [RZ] ;  /* 0x00000000fffff984 */ /* 0x000fe20000000800 */
[----:B------:R-:W-:Y:S01]  /*11e40*/  @!PT LDS RZ, [RZ] ;  /* 0x00000000fffff984 */ /* 0x000fe20000000800 */
[----:B------:R1:W-:Y:S01]  /*11e50*/  @!P1 LDGSTS.E.BYPASS.LTC128B.128 [R241+0xa800], desc[UR20][R46.64] ;  /* 0x0a8000002ef19fae */ /* 0x0003e2000b981a14 */
[--C-:B------:R-:W-:Y:S01]  /*11e60*/  @!P1 IMAD.MOV.U32 R67, RZ, RZ, R47.reuse ;  /* 0x000000ffff439224 */ /* 0x100fe200078e002f */
[CC--:B------:R-:W-:Y:S01]  /*11e70*/  @!P1 LEA R60, P4, R40.reuse, R46.reuse, 0x7 ;  /* 0x0000002e283c9211 */ /* 0x0c0fe200078838ff */
[----:B------:R-:W-:Y:S02]  /*11e80*/  @!P1 IMAD.MOV.U32 R69, RZ, RZ, R47 ;  /* 0x000000ffff459224 */ /* 0x000fe400078e002f */
[----:B------:R-:W-:Y:S01]  /*11e90*/  @P1 STS.128 [R241+0xb000], RZ ;  /* 0x00b000fff1001388 */ /* 0x000fe20000000c00 */
[C---:B------:R-:W-:Y:S01]  /*11ea0*/  @!P1 IMAD.WIDE.U32 R66, R40.reuse, 0x60, R66 ;  /* 0x0000006028429825 */ /* 0x040fe200078e0042 */
[-C--:B------:R-:W-:Y:S01]  /*11eb0*/  @!P1 MOV R68, R46.reuse ;  /* 0x0000002e00449202 */ /* 0x080fe20000000f00 */
[----:B------:R-:W-:Y:S02]  /*11ec0*/  UIADD3 UR13, UPT, UPT, UR13, -0x1, URZ ;  /* 0xffffffff0d0d7890 */ /* 0x000fe4000fffe0ff */
[----:B------:R-:W-:Y:S01]  /*11ed0*/  @!PT LDS RZ, [RZ] ;  /* 0x00000000fffff984 */ /* 0x000fe20000000800 */
[----:B------:R-:W-:Y:S01]  /*11ee0*/  @!PT LDS RZ, [RZ] ;  /* 0x00000000fffff984 */ /* 0x000fe20000000800 */
[----:B------:R-:W-:Y:S01]  /*11ef0*/  @!PT LDS RZ, [RZ] ;  /* 0x00000000fffff984 */ /* 0x000fe20000000800 */
[----:B------:R2:W-:Y:S01]  /*11f00*/  @!P1 LDGSTS.E.BYPASS.LTC128B.128 [R241+0xb000], desc[UR20][R56.64] ;  /* 0x0b00000038f19fae */ /* 0x0005e2000b981a14 */
[C---:B------:R-:W-:Y:S01]  /*11f10*/  @!P1 LEA.HI.X R61, R40.reuse, R47, R43, 0x7, P4 ;  /* 0x0000002f283d9211 */ /* 0x040fe200020f3c2b */
[----:B------:R-:W-:Y:S01]  /*11f20*/  @!P1 IMAD.MOV.U32 R71, RZ, RZ, R47 ;  /* 0x000000ffff479224 */ /* 0x000fe200078e002f */
[----:B------:R-:W-:Y:S02]  /*11f30*/  @!P1 IADD3 R67, PT, PT, R45, R67, RZ ;  /* 0x000000432d439210 */ /* 0x000fe40007ffe0ff */
[----:B------:R-:W-:Y:S01]  /*11f40*/  @P1 STS.128 [R241+0xb800], RZ ;  /* 0x00b800fff1001388 */ /* 0x000fe20000000c00 */
[----:B------:R-:W-:Y:S01]  /*11f50*/  @!P1 IMAD.WIDE.U32 R68, R40, 0xa0, R68 ;  /* 0x000000a028449825 */ /* 0x000fe200078e0044 */
[-C--:B------:R-:W-:Y:S01]  /*11f60*/  @!P1 MOV R70, R46.reuse ;  /* 0x0000002e00469202 */ /* 0x080fe20000000f00 */
[----:B------:R-:W-:Y:S02]  /*11f70*/  UISETP.GT.AND UP0, UPT, UR13, UR16, UPT ;  /* 0x000000100d00728c */ /* 0x000fe4000bf04270 */
[----:B------:R-:W-:Y:S01]  /*11f80*/  @!PT LDS RZ, [RZ] ;  /* 0x00000000fffff984 */ /* 0x000fe20000000800 */
[----:B------:R-:W-:Y:S01]  /*11f90*/  @!PT LDS RZ, [RZ] ;  /* 0x00000000fffff984 */ /* 0x000fe20000000800 */
[----:B------:R-:W-:Y:S01]  /*11fa0*/  @!PT LDS RZ, [RZ] ;  /* 0x00000000fffff984 */ /* 0x000fe20000000800 */
[----:B------:R-:W-:Y:S01]  /*11fb0*/  @!P1 LDGSTS.E.BYPASS.LTC128B.128 [R241+0xb800], desc[UR20][R62.64] ;  /* 0x0b8000003ef19fae */ /* 0x000fe2000b981a14 */
[----:B------:R-:W-:Y:S01]  /*11fc0*/  @!P1 IMAD.IADD R69, R44, 0x1, R69 ;  /* 0x000000012c459824 */ /* 0x000fe200078e0245 */
[-C--:B------:R-:W-:Y:S01]  /*11fd0*/  @!P1 MOV R72, R46.reuse ;  /* 0x0000002e00489202 */ /* 0x080fe20000000f00 */
[C---:B------:R-:W-:Y:S02]  /*11fe0*/  @!P1 IMAD.WIDE.U32 R70, R40.reuse, 0xc0, R70 ;  /* 0x000000c028469825 */ /* 0x040fe400078e0046 */
[----:B------:R-:W-:Y:S01]  /*11ff0*/  @P1 STS.128 [R241+0xc000], RZ ;  /* 0x00c000fff1001388 */ /* 0x000fe20000000c00 */
[-C--:B------:R-:W-:Y:S01]  /*12000*/  @!P1 LEA R58, P0, R40, R46.reuse, 0x8 ;  /* 0x0000002e283a9211 */ /* 0x080fe200078040ff */
[----:B------:R-:W-:Y:S03]  /*12010*/  @!P1 IMAD.MOV.U32 R73, RZ, RZ, R47 ;  /* 0x000000ffff499224 */ /* 0x000fe600078e002f */
[----:B------:R-:W-:Y:S01]  /*12020*/  @!PT LDS RZ, [RZ] ;  /* 0x00000000fffff984 */ /* 0x000fe20000000800 */
[----:B------:R-:W-:Y:S01]  /*12030*/  @!PT LDS RZ, [RZ] ;  /* 0x00000000fffff984 */ /* 0x000fe20000000800 */
[----:B------:R-:W-:Y:S01]  /*12040*/  @!PT LDS RZ, [RZ] ;  /* 0x00000000fffff984 */ /* 0x000fe20000000800 */
[----:B------:R-:W-:Y:S01]  /*12050*/  @!P1 LDGSTS.E.BYPASS.LTC128B.128 [R241+0xc000], desc[UR20][R66.64] ;  /* 0x0c00000042f19fae */ /* 0x000fe2000b981a14 */
[----:B------:R-:W-:Y:S01]  /*12060*/  @!P1 IADD3 R71, PT, PT, R42, R71, RZ ;  /* 0x000000472a479210 */ /* 0x000fe20007ffe0ff */
[----:B------:R-:W-:Y:S01]  /*12070*/  @!P1 IMAD R41, R43, 0xe0, RZ ;  /* 0x000000e02b299824 */ /* 0x000fe200078e02ff */
[-C--:B------:R-:W-:Y:S02]  /*12080*/  @!P1 MOV R54, R46.reuse ;  /* 0x0000002e00369202 */ /* 0x080fe40000000f00 */
[----:B------:R-:W-:Y:S01]  /*12090*/  @P1 STS.128 [R241+0xc800], RZ ;  /* 0x00c800fff1001388 */ /* 0x000fe20000000c00 */
[C---:B------:R-:W-:Y:S01]  /*120a0*/  @!P1 IMAD.WIDE.U32 R72, R40.reuse, 0xe0, R72 ;  /* 0x000000e028489825 */ /* 0x040fe200078e0048 */
[-C--:B------:R-:W-:Y:S03]  /*120b0*/  @!P1 MOV R52, R46.reuse ;  /* 0x0000002e00349202 */ /* 0x080fe60000000f00 */
[----:B------:R-:W-:Y:S01]  /*120c0*/  @!PT LDS RZ, [RZ] ;  /* 0x00000000fffff984 */ /* 0x000fe20000000800 */
[----:B------:R-:W-:Y:S01]  /*120d0*/  @!PT LDS RZ, [RZ] ;  /* 0x00000000fffff984 */ /* 0x000fe20000000800 */
[----:B------:R-:W-:Y:S01]  /*120e0*/  @!PT LDS RZ, [RZ] ;  /* 0x00000000fffff984 */ /* 0x000fe20000000800 */
[----:B------:R-:W-:Y:S01]  /*120f0*/  @!P1 LDGSTS.E.BYPASS.LTC128B.128 [R241+0xc800], desc[UR20][R60.64] ;  /* 0x0c8000003cf19fae */ /* 0x000fe2000b981a14 */
[----:B------:R-:W-:Y:S01]  /*12100*/  @!P1 IMAD.IADD R73, R41, 0x1, R73 ;  /* 0x0000000129499824 */ /* 0x000fe200078e0249 */
[-C--:B------:R-:W-:Y:S01]  /*12110*/  @!P1 MOV R50, R46.reuse ;  /* 0x0000002e00329202 */ /* 0x080fe20000000f00 */
[--C-:B------:R-:W-:Y:S02]  /*12120*/  @!P1 IMAD.MOV.U32 R55, RZ, RZ, R47.reuse ;  /* 0x000000ffff379224 */ /* 0x100fe400078e002f */
[----:B------:R-:W-:Y:S01]  /*12130*/  @P1 STS.128 [R241+0xd000], RZ ;  /* 0x00d000fff1001388 */ /* 0x000fe20000000c00 */
[-C--:B------:R-:W-:Y:S01]  /*12140*/  @!P1 MOV R48, R46.reuse ;  /* 0x0000002e00309202 */ /* 0x080fe20000000f00 */
[--C-:B------:R-:W-:Y:S01]  /*12150*/  @!P1 IMAD.MOV.U32 R53, RZ, RZ, R47.reuse ;  /* 0x000000ffff359224 */ /* 0x100fe200078e002f */
[----:B------:R-:W-:Y:S02]  /*12160*/  @!P1 MOV R64, R46 ;  /* 0x0000002e00409202 */ /* 0x000fe40000000f00 */
[----:B------:R-:W-:Y:S01]  /*12170*/  @!PT LDS RZ, [RZ] ;  /* 0x00000000fffff984 */ /* 0x000fe20000000800 */
[----:B------:R-:W-:Y:S01]  /*12180*/  @!PT LDS RZ, [RZ] ;  /* 0x00000000fffff984 */ /* 0x000fe20000000800 */
[----:B------:R-:W-:Y:S01]  /*12190*/  @!PT LDS RZ, [RZ] ;  /* 0x00000000fffff984 */ /* 0x000fe20000000800 */
[----:B------:R-:W-:Y:S01]  /*121a0*/  @!P1 LDGSTS.E.BYPASS.LTC128B.128 [R241+0xd000], desc[UR20][R68.64] ;  /* 0x0d00000044f19fae */ /* 0x000fe2000b981a14 */
[----:B------:R-:W-:Y:S01]  /*121b0*/  @!P1 IMAD.MOV.U32 R51, RZ, RZ, R47 ;  /* 0x000000ffff339224 */ /* 0x000fe200078e002f */
[C---:B------:R-:W-:Y:S01]  /*121c0*/  @!P1 LEA.HI.X R59, R40.reuse, R47, R43, 0x8, P0 ;  /* 0x0000002f283b9211 */ /* 0x040fe200000f442b */
[--C-:B------:R-:W-:Y:S02]  /*121d0*/  @!P1 IMAD.MOV.U32 R49, RZ, RZ, R47.reuse ;  /* 0x000000ffff319224 */ /* 0x100fe400078e002f */
[----:B------:R-:W-:Y:S01]  /*121e0*/  @P1 STS.128 [R241+0xd800], RZ ;  /* 0x00d800fff1001388 */ /* 0x000fe20000000c00 */
[----:B------:R-:W-:Y:S01]  /*121f0*/  @!P1 IMAD.MOV.U32 R65, RZ, RZ, R47 ;  /* 0x000000ffff419224 */ /* 0x000fe200078e002f */
[----:B------:R-:W-:Y:S01]  /*12200*/  LOP3.LUT R0, R225, 0x8, RZ, 0xc0, !PT ;  /* 0x00000008e1007812 */ /* 0x000fe200078ec0ff */
[----:B------:R-:W-:Y:S02]  /*12210*/  @!P1 IMAD.WIDE.U32 R52, R40, 0x140, R52 ;  /* 0x0000014028349825 */ /* 0x000fe400078e0034 */
[----:B------:R-:W-:Y:S01]  /*12220*/  @!PT LDS RZ, [RZ] ;  /* 0x00000000fffff984 */ /* 0x000fe20000000800 */
[----:B------:R-:W-:Y:S01]  /*12230*/  @!PT LDS RZ, [RZ] ;  /* 0x00000000fffff984 */ /* 0x000fe20000000800 */
[----:B------:R-:W-:Y:S01]  /*12240*/  @!PT LDS RZ, [RZ] ;  /* 0x00000000fffff984 */ /* 0x000fe20000000800 */
[----:B------:R-:W-:Y:S01]  /*12250*/  @!P1 LDGSTS.E.BYPASS.LTC128B.128 [R241+0xd800], desc[UR20][R70.64] ;  /* 0x0d80000046f19fae */ /* 0x000fe2000b981a14 */
[----:B------:R-:W-:Y:S01]  /*12260*/  LOP3.LUT P0, RZ, R226, 0x2, RZ, 0xc0, !PT ;  /* 0x00000002e2ff7812 */ /* 0x000fe2000780c0ff */
[C---:B------:R-:W-:Y:S03]  /*12270*/  @!P1 IMAD.WIDE.U32 R50, R40.reuse, 0x160, R50 ;  /* 0x0000016028329825 */ /* 0x040fe600078e0032 */
[----:B------:R-:W-:Y:S01]  /*12280*/  @P1 STS.128 [R241+0xe000], RZ ;  /* 0x00e000fff1001388 */ /* 0x000fe20000000c00 */
[----:B------:R-:W-:Y:S01]  /*12290*/  LOP3.LUT R167, R227, 0x200, R164, 0xf8, !PT ;  /* 0x00000200e3a77812 */ /* 0x000fe200078ef8a4 */
[C---:B------:R-:W-:Y:S03]  /*122a0*/  @!P1 IMAD.WIDE.U32 R48, R40.reuse, 0x180, R48 ;  /* 0x0000018028309825 */ /* 0x040fe600078e0030 */
[----:B------:R-:W-:Y:S01]  /*122b0*/  @!PT LDS RZ, [RZ] ;  /* 0x00000000fffff984 */ /* 0x000fe20000000800 */
[----:B------:R-:W-:Y:S01]  /*122c0*/  @!PT LDS RZ, [RZ] ;  /* 0x00000000fffff984 */ /* 0x000fe20000000800 */
[----:B------:R-:W-:Y:S01]  /*122d0*/  @!PT LDS RZ, [RZ] ;  /* 0x00000000fffff984 */ /* 0x000fe20000000800 */
[----:B------:R-:W-:Y:S01]  /*122e0*/  @!P1 LDGSTS.E.BYPASS.LTC128B.128 [R241+0xe000], desc[UR20][R72.64] ;  /* 0x0e00000048f19fae */ /* 0x000fe2000b981a14 */
[----:B------:R-:W-:Y:S01]  /*122f0*/  LOP3.LUT R169, R171, 0x8, R226, 0x78, !PT ;  /* 0x00000008aba97812 */ /* 0x000fe200078e78e2 */
[----:B-1----:R-:W-:Y:S03]  /*12300*/  @!P1 IMAD.WIDE.U32 R46, R40, 0x1a0, R46 ;  /* 0x000001a0282e9825 */ /* 0x002fe600078e002e */
[----:B------:R-:W-:Y:S01]  /*12310*/  @P1 STS.128 [R241+0xe800], RZ ;  /* 0x00e800fff1001388 */ /* 0x000fe20000000c00 */
[----:B------:R-:W-:Y:S01]  /*12320*/  LOP3.LUT R2, R164, 0x400, RZ, 0xc0, !PT ;  /* 0x00000400a4027812 */ /* 0x000fe200078ec0ff */
[C---:B------:R-:W-:Y:S03]  /*12330*/  @!P1 IMAD.WIDE.U32 R64, R40.reuse, 0x1c0, R64 ;  /* 0x000001c028409825 */ /* 0x040fe600078e0040 */
[----:B------:R-:W-:Y:S01]  /*12340*/  @!PT LDS RZ, [RZ] ;  /* 0x00000000fffff984 */ /* 0x000fe20000000800 */
[----:B------:R-:W-:Y:S01]  /*12350*/  @!PT LDS RZ, [RZ] ;  /* 0x00000000fffff984 */ /* 0x000fe20000000800 */
[----:B------:R-:W-:Y:S01]  /*12360*/  @!PT LDS RZ, [RZ] ;  /* 0x00000000fffff984 */ /* 0x000fe20000000800 */
[----:B------:R-:W-:Y:S01]  /*12370*/  @!P1 LDGSTS.E.BYPASS.LTC128B.128 [R241+0xe800], desc[UR20][R58.64] ;  /* 0x0e8000003af19fae */ /* 0x000fe2000b981a14 */
[----:B------:R-:W-:Y:S01]  /*12380*/  LOP3.LUT R0, R167, R171, R0, 0xf6, !PT ;  /* 0x000000aba7007212 */ /* 0x000fe200078ef600 */
[----:B------:R-:W-:Y:S03]  /*12390*/  @!P1 IMAD.WIDE.U32 R54, R40, 0x120, R54 ;  /* 0x0000012028369825 */ /* 0x000fe600078e0036 */
[----:B------:R-:W-:Y:S01]  /*123a0*/  @P1 STS.128 [R241+0xf000], RZ ;  /* 0x00f000fff1001388 */ /* 0x000fe20000000c00 */
[----:B------:R-:W-:Y:S01]  /*123b0*/  LEA R0, R0, UR5, 0x1 ;  /* 0x0000000500007c11 */ /* 0x000fe2000f8e08ff */
[----:B------:R-:W-:Y:S01]  /*123c0*/  @!P1 IMAD R40, R43, 0x120, RZ ;  /* 0x000001202b289824 */ /* 0x000fe200078e02ff */
[----:B------:R-:W-:Y:S01]  /*123d0*/  SEL R229, R229, 0xffffffe0, !P0 ;  /* 0xffffffe0e5e57807 */ /* 0x000fe20004000000 */
[----:B------:R-:W-:Y:S01]  /*123e0*/  @!P1 IMAD.MOV.U32 R74, RZ, RZ, R54 ;  /* 0x000000ffff4a9224 */ /* 0x000fe200078e0036 */
[----:B------:R-:W-:Y:S01]  /*123f0*/  LOP3.LUT P0, RZ, R226, 0x4, RZ, 0xc0, !PT ;  /* 0x00000004e2ff7812 */ /* 0x000fe2000780c0ff */
[C---:B--2---:R-:W-:Y:S01]  /*12400*/  @!P1 IMAD R57, R43.reuse, 0x140, RZ ;  /* 0x000001402b399824 */ /* 0x044fe200078e02ff */
[----:B------:R-:W-:Y:S01]  /*12410*/  @!P1 IADD3 R75, PT, PT, R40, R55, RZ ;  /* 0x00000037284b9210 */ /* 0x000fe20007ffe0ff */
[C---:B------:R-:W-:Y:S02]  /*12420*/  @!P1 IMAD R55, R43.reuse, 0x160, RZ ;  /* 0x000001602b379824 */ /* 0x040fe400078e02ff */
[----:B------:R-:W-:Y:S01]  /*12430*/  @!P1 IMAD R45, R43, 0x180, RZ ;  /* 0x000001802b2d9824 */ /* 0x000fe200078e02ff */
[----:B------:R-:W-:Y:S01]  /*12440*/  @!P1 IADD3 R53, PT, PT, R57, R53, RZ ;  /* 0x0000003539359210 */ /* 0x000fe20007ffe0ff */
[----:B------:R-:W-:Y:S01]  /*12450*/  @!PT LDS RZ, [RZ] ;  /* 0x00000000fffff984 */ /* 0x000fe20000000800 */
[----:B------:R-:W-:Y:S01]  /*12460*/  @!PT LDS RZ, [RZ] ;  /* 0x00000000fffff984 */ /* 0x000fe20000000800 */
[----:B------:R-:W-:Y:S01]  /*12470*/  @!PT LDS RZ, [RZ] ;  /* 0x00000000fffff984 */ /* 0x000fe20000000800 */
[----:B------:R-:W-:Y:S01]  /*12480*/  @!P1 LDGSTS.E.BYPASS.LTC128B.128 [R241+0xf000], desc[UR20][R74.64] ;  /* 0x0f0000004af19fae */ /* 0x000fe2000b981a14 */
[----:B------:R-:W-:Y:S02]  /*12490*/  @!P1 IMAD.IADD R51, R55, 0x1, R51 ;  /* 0x0000000137339824 */ /* 0x000fe400078e0233 */
[----:B------:R-:W-:Y:S02]  /*124a0*/  @!P1 IADD3 R49, PT, PT, R45, R49, RZ ;  /* 0x000000312d319210 */ /* 0x000fe40007ffe0ff */
[----:B------:R-:W-:Y:S01]  /*124b0*/  @P1 STS.128 [R241+0xf800], RZ ;  /* 0x00f800fff1001388 */ /* 0x000fe20000000c00 */
[C---:B------:R-:W-:Y:S02]  /*124c0*/  @!P1 IMAD R41, R43.reuse, 0x1a0, RZ ;  /* 0x000001a02b299824 */ /* 0x040fe400078e02ff */
[----:B------:R-:W-:Y:S02]  /*124d0*/  @!P1 IMAD R43, R43, 0x1c0, RZ ;  /* 0x000001c02b2b9824 */ /* 0x000fe400078e02ff */
[----:B------:R-:W-:Y:S01]  /*124e0*/  @!PT LDS RZ, [RZ] ;  /* 0x00000000fffff984 */ /* 0x000fe20000000800 */
[----:B------:R-:W-:Y:S01]  /*124f0*/  @!PT LDS RZ, [RZ] ;  /* 0x00000000fffff984 */ /* 0x000fe20000000800 */
[----:B------:R-:W-:Y:S01]  /*12500*/  @!PT LDS RZ, [RZ] ;  /* 0x00000000fffff984 */ /* 0x000fe20000000800 */
[----:B------:R-:W-:Y:S01]  /*12510*/  @!P1 LDGSTS.E.BYPASS.LTC128B.128 [R241+0xf800], desc[UR20][R52.64] ;  /* 0x0f80000034f19fae */ /* 0x000fe2000b981a14 */
[----:B------:R-:W-:Y:S02]  /*12520*/  @!P1 IMAD.IADD R47, R41, 0x1, R47 ;  /* 0x00000001292f9824 */ /* 0x000fe400078e022f */
[----:B------:R-:W-:Y:S02]  /*12530*/  IMAD R167, R169, 0x2, R2 ;  /* 0x00000002a9a77824 */ /* 0x000fe400078e0202 */
[----:B------:R-:W-:Y:S01]  /*12540*/  @P1 STS.128 [R241+0x10000], RZ ;  /* 0x010000fff1001388 */ /* 0x000fe20000000c00 */
[----:B------:R-:W-:Y:S04]  /*12550*/  @!P1 IADD3 R65, PT, PT, R43, R65, RZ ;  /* 0x000000412b419210 */ /* 0x000fe80007ffe0ff */
[----:B------:R-:W-:Y:S01]  /*12560*/  @!PT LDS RZ, [RZ] ;  /* 0x00000000fffff984 */ /* 0x000fe20000000800 */
[----:B------:R-:W-:Y:S01]  /*12570*/  @!PT LDS RZ, [RZ] ;  /* 0x00000000fffff984 */ /* 0x000fe20000000800 */
[----:B------:R-:W-:Y:S01]  /*12580*/  @!PT LDS RZ, [RZ] ;  /* 0x00000000fffff984 */ /* 0x000fe20000000800 */
[----:B------:R-:W-:Y:S01]  /*12590*/  @!P1 LDGSTS.E.BYPASS.LTC128B.128 [R241+0x10000], desc[UR20][R50.64] ;  /* 0x1000000032f19fae */ /* 0x000fe2000b981a14 */
[----:B------:R-:W-:Y:S04]  /*125a0*/  IADD3 R2, PT, PT, R167, UR5, RZ ;  /* 0x00000005a7027c10 */ /* 0x000fe8000fffe0ff */
[----:B------:R-:W-:Y:S01]  /*125b0*/  @P1 STS.128 [R241+0x10800], RZ ;  /* 0x010800fff1001388 */ /* 0x000fe20000000c00 */
[----:B------:R-:W-:Y:S04]  /*125c0*/  IADD3 R164, PT, PT, R229, R2, RZ ;  /* 0x00000002e5a47210 */ /* 0x000fe80007ffe0ff */
        /* <DEDUP_REMOVED lines=43> */
[----:B-----5:R-:W-:Y:S05]  /*12880*/  IMAD.MOV.U32 R167, RZ, RZ, 0x40 ;  /* 0x00000040ffa77424 */ /* 0x020fea00078e00ff */
[----:B------:R-:W-:Y:S02]  /*12890*/  SEL R167, R167, 0xffffffc0, !P0 ;  /* 0xffffffc0a7a77807 */ /* 0x000fe40004000000 */
[C---:B------:R-:W-:Y:S01]  /*128a0*/  HMMA.16816.F32 R40, R168.reuse, R190, RZ ;  /* 0x000000bea828723c */ /* 0x040fe200000018ff */
[----:B------:R-:W-:Y:S02]  /*128b0*/  LDSM.16.M88.4 R188, [R164+0x3800] ;  /* 0x00380000a4bc783b */ /* 0x000fe40000000200 */
[----:B------:R-:W-:Y:S05]  /*128c0*/  IMAD.IADD R2, R167, 0x1, R2 ;  /* 0x00000001a7027824 */ /* 0x000fea00078e0202 */
        /* <DEDUP_REMOVED lines=16> */
[C---:B------:R-:W-:Y:S01]  /*129d0*/  IMAD.IADD R172, R0.reuse, 0x1, R229 ;  /* 0x0000000100ac7824 */ /* 0x040fe200078e02e5 */
[----:B------:R-:W-:Y:S04]  /*129e0*/  IADD3 R0, PT, PT, R0, R167, RZ ;  /* 0x000000a700007210 */ /* 0x000fe80007ffe0ff */
[C---:B------:R-:W-:Y:S02]  /*129f0*/  IADD3 R212, PT, PT, R229.reuse, R0, RZ ;  /* 0x00000000e5d47210 */ /* 0x040fe40007ffe0ff */
        /* <DEDUP_REMOVED lines=154> */
[----:B------:R-:W-:Y:S11]  /*133a0*/  BRA.U !UP0, `(.L_x_1331) ;  /* 0x0000000d08687547 */ /* 0x000ff6000b800000 */
        /* <DEDUP_REMOVED lines=14> */
[----:B------:R-:W1:Y:S01]  /*13490*/  LDC R171, c[0x0][0x4f0] ;  /* 0x00013c00ffab7b82 */ /* 0x000e620000000800 */
[----:B------:R-:W-:Y:S02]  /*134a0*/  UIADD3 UR14, UPT, UPT, UR11, -0x200, URZ ;  /* 0xfffffe000b0e7890 */ /* 0x000fe4000fffe0ff */
[----:B------:R-:W-:Y:S04]  /*134b0*/  UIADD3 UR10, UPT, UPT, UR11, -0x100, URZ ;  /* 0xffffff000b0a7890 */ /* 0x000fe8000fffe0ff */
[----:B------:R-:W-:Y:S05]  /*134c0*/  IMAD.U32 R173, RZ, RZ, UR14 ;  /* 0x0000000effad7e24 */ /* 0x000fea000f8e00ff */
[----:B------:R-:W-:Y:S02]  /*134d0*/  IABS R173, R173 ;  /* 0x000000ad00ad7213 */ /* 0x000fe40000000000 */
[----:B-1----:R-:W-:Y:S04]  /*134e0*/  IABS R2, R171 ;  /* 0x000000ab00027213 */ /* 0x002fe80000000000 */
[----:B------:R-:W1:Y:S10]  /*134f0*/  I2F.RP R164, R2 ;  /* 0x0000000200a47306 */ /* 0x000e740000209400 */
[----:B-1----:R-:W1:Y:S02]  /*13500*/  MUFU.RCP R0, R164 ;  /* 0x000000a400007308 */ /* 0x002e640000001000 */
[----:B-1----:R-:W-:Y:S08]  /*13510*/  VIADD R168, R0, 0xffffffe ;  /* 0x0ffffffe00a87836 */ /* 0x002ff00000000000 */
[----:B------:R-:W1:Y:S02]  /*13520*/  F2I.FTZ.U32.TRUNC.NTZ R169, R168 ;  /* 0x000000a800a97305 */ /* 0x000e64000021f000 */
[--C-:B-1----:R-:W-:Y:S02]  /*13530*/  IMAD.MOV R175, RZ, RZ, -R169.reuse ;  /* 0x000000ffffaf7224 */ /* 0x102fe400078e0aa9 */
[----:B------:R-:W-:Y:S02]  /*13540*/  IMAD.MOV.U32 R168, RZ, RZ, RZ ;  /* 0x000000ffffa87224 */ /* 0x000fe400078e00ff */
[----:B------:R-:W-:Y:S01]  /*13550*/  IMAD R0, R175, R2, RZ ;  /* 0x00000002af007224 */ /* 0x000fe200078e02ff */
[----:B------:R-:W-:Y:S03]  /*13560*/  MOV R175, UR10 ;  /* 0x0000000a00af7c02 */ /* 0x000fe60008000f00 */
[----:B------:R-:W-:Y:S01]  /*13570*/  IMAD.HI.U32 R0, R169, R0, R168 ;  /* 0x00000000a9007227 */ /* 0x000fe200078e00a8 */
[----:B------:R-:W-:Y:S05]  /*13580*/  IABS R175, R175 ;  /* 0x000000af00af7213 */ /* 0x000fea0000000000 */
[C---:B------:R-:W-:Y:S04]  /*13590*/  IMAD.HI.U32 R164, R0.reuse, R173, RZ ;  /* 0x000000ad00a47227 */ /* 0x040fe800078e00ff */
[----:B------:R-:W-:Y:S02]  /*135a0*/  IMAD.MOV R169, RZ, RZ, -R164 ;  /* 0x000000ffffa97224 */ /* 0x000fe400078e0aa4 */
[----:B------:R-:W-:Y:S04]  /*135b0*/  IMAD.HI.U32 R0, R0, R175, RZ ;  /* 0x000000af00007227 */ /* 0x000fe800078e00ff */
[----:B------:R-:W-:Y:S01]  /*135c0*/  IMAD R173, R2, R169, R173 ;  /* 0x000000a902ad7224 */ /* 0x000fe200078e02ad */
[----:B------:R-:W-:Y:S04]  /*135d0*/  IADD3 R168, PT, PT, -R0, RZ, RZ ;  /* 0x000000ff00a87210 */ /* 0x000fe80007ffe1ff */
[C---:B------:R-:W-:Y:S01]  /*135e0*/  ISETP.GT.U32.AND P4, PT, R2.reuse, R173, PT ;  /* 0x000000ad0200720c */ /* 0x040fe20003f84070 */
[C---:B------:R-:W-:Y:S01]  /*135f0*/  IMAD R175, R2.reuse, R168, R175 ;  /* 0x000000a802af7224 */ /* 0x040fe200078e02af */
[----:B------:R-:W-:Y:S04]  /*13600*/  LOP3.LUT R168, R171, UR10, RZ, 0x3c, !PT ;  /* 0x0000000aaba87c12 */ /* 0x000fe8000f8e3cff */
[----:B------:R-:W-:Y:S07]  /*13610*/  ISETP.GT.U32.AND P5, PT, R2, R175, PT ;  /* 0x000000af0200720c */ /* 0x000fee0003fa4070 */
[----:B------:R-:W-:Y:S01]  /*13620*/  @!P4 IADD3 R164, PT, PT, R164, 0x1, RZ ;  /* 0x00000001a4a4c810 */ /* 0x000fe20007ffe0ff */
[--C-:B------:R-:W-:Y:S05]  /*13630*/  @!P4 IMAD.IADD R173, R173, 0x1, -R2.reuse ;  /* 0x00000001adadc824 */ /* 0x100fea00078e0a02 */
[-C--:B------:R-:W-:Y:S01]  /*13640*/  ISETP.GE.U32.AND P6, PT, R173, R2.reuse, PT ;  /* 0x00000002ad00720c */ /* 0x080fe20003fc6070 */
[----:B------:R-:W-:Y:S02]  /*13650*/  @!P5 IMAD.IADD R175, R175, 0x1, -R2 ;  /* 0x00000001afafd824 */ /* 0x000fe400078e0a02 */
[----:B------:R-:W-:Y:S03]  /*13660*/  @!P5 VIADD R0, R0, 0x1 ;  /* 0x000000010000d836 */ /* 0x000fe60000000000 */
[----:B------:R-:W-:Y:S02]  /*13670*/  ISETP.GE.U32.AND P4, PT, R175, R2, PT ;  /* 0x00000002af00720c */ /* 0x000fe40003f86070 */
[C---:B------:R-:W-:Y:S02]  /*13680*/  LOP3.LUT R2, R171.reuse, UR14, RZ, 0x3c, !PT ;  /* 0x0000000eab027c12 */ /* 0x040fe4000f8e3cff */
[----:B------:R-:W-:Y:S02]  /*13690*/  LOP3.LUT R175, RZ, R171, RZ, 0x33, !PT ;  /* 0x000000abffaf7212 */ /* 0x000fe400078e33ff */
[----:B------:R-:W-:Y:S01]  /*136a0*/  ISETP.GE.AND P5, PT, R2, RZ, PT ;  /* 0x000000ff0200720c */ /* 0x000fe20003fa6270 */
[----:B------:R-:W-:Y:S01]  /*136b0*/  @P6 VIADD R164, R164, 0x1 ;  /* 0x00000001a4a46836 */ /* 0x000fe20000000000 */
[----:B------:R-:W-:Y:S02]  /*136c0*/  ISETP.GE.AND P6, PT, R168, RZ, PT ;  /* 0x000000ffa800720c */ /* 0x000fe40003fc6270 */
[----:B------:R-:W1:Y:S03]  /*136d0*/  LDC.64 R168, c[0x0][0x3b8] ;  /* 0x0000ee00ffa87b82 */ /* 0x000e660000000a00 */
[----:B------:R-:W-:Y:S02]  /*136e0*/  @P4 IADD3 R0, PT, PT, R0, 0x1, RZ ;  /* 0x0000000100004810 */ /* 0x000fe40007ffe0ff */
[----:B------:R-:W-:Y:S04]  /*136f0*/  ISETP.NE.AND P4, PT, R171, RZ, PT ;  /* 0x000000ffab00720c */ /* 0x000fe80003f85270 */
[----:B------:R-:W-:Y:S02]  /*13700*/  @!P5 IMAD.MOV R164, RZ, RZ, -R164 ;  /* 0x000000ffffa4d224 */ /* 0x000fe400078e0aa4 */
[----:B------:R-:W-:Y:S03]  /*13710*/  @!P6 IMAD.MOV R0, RZ, RZ, -R0 ;  /* 0x000000ffff00e224 */ /* 0x000fe600078e0a00 */
[C---:B------:R-:W-:Y:S02]  /*13720*/  SEL R177, R175.reuse, R164, !P4 ;  /* 0x000000a4afb17207 */ /* 0x040fe40006000000 */
[----:B------:R-:W-:Y:S02]  /*13730*/  SEL R175, R175, R0, !P4 ;  /* 0x00000000afaf7207 */ /* 0x000fe40006000000 */
[-C--:B------:R-:W-:Y:S02]  /*13740*/  LEA R180, P5, R177, R234.reuse, 0x2 ;  /* 0x000000eab1b47211 */ /* 0x080fe400078a10ff */
[----:B------:R-:W-:Y:S02]  /*13750*/  LEA R178, P4, R175, R234, 0x2 ;  /* 0x000000eaafb27211 */ /* 0x000fe400078810ff */
[-C--:B------:R-:W-:Y:S02]  /*13760*/  LEA.HI.X.SX32 R181, R177, R235.reuse, 0x2, P5 ;  /* 0x000000ebb1b57211 */ /* 0x080fe400028f16ff */
[C---:B------:R-:W-:Y:S02]  /*13770*/  LEA.HI.X.SX32 R179, R175.reuse, R235, 0x2, P4 ;  /* 0x000000ebafb37211 */ /* 0x040fe400020f16ff */
[----:B------:R-:W-:Y:S01]  /*13780*/  IADD3 R0, PT, PT, R175, -R177, RZ ;  /* 0x800000b1af007210 */ /* 0x000fe20007ffe0ff */
[----:B------:R-:W2:Y:S04]  /*13790*/  LDG.E R173, desc[UR20][R180.64] ;  /* 0x00000014b4ad7981 */ /* 0x000ea8000c1e1900 */
[----:B------:R-:W-:Y:S01]  /*137a0*/  IMAD R171, R0, R171, -0x100 ;  /* 0xffffff0000ab7424 */ /* 0x000fe200078e02ab */
[----:B------:R-:W2:Y:S04]  /*137b0*/  LDG.E R2, desc[UR20][R178.64] ;  /* 0x00000014b2027981 */ /* 0x000ea8000c1e1900 */
        /* <DEDUP_REMOVED lines=13> */
.L_x_1332:
[----:B------:R-:W-:Y:S01]  /*13890*/  @!PT LDS RZ, [RZ] ;  /* 0x00000000fffff984 */ /* 0x000fe20000000800 */
[----:B------:R-:W-:Y:S01]  /*138a0*/  @!PT LDS RZ, [RZ] ;  /* 0x00000000fffff984 */ /* 0x000fe20000000800 */
[----:B------:R-:W-:Y:S01]  /*138b0*/  @!PT LDS RZ, [RZ] ;  /* 0x00000000fffff984 */ /* 0x000fe20000000800 */
[----:B------:R-:W-:Y:S01]  /*138c0*/  @!P2 LDGSTS.E.BYPASS.LTC128B.128 [R241+0x2000], desc[UR20][R230.64] ;  /* 0x02000000e6f1afae */ /* 0x000fe2000b981a14 */
[C---:B------:R-:W-:Y:S01]  /*138d0*/  LEA R170, P4, R168.reuse, R230, 0x5 ;  /* 0x000000e6a8aa7211 */ /* 0x040fe200078828ff */
[----:B------:R-:W-:Y:S02]  /*138e0*/  @!P1 IMAD R169, R167, 0x60, RZ ;  /* 0x00000060a7a99824 */ /* 0x000fe400078e02ff */
[----:B------:R1:W-:Y:S01]  /*138f0*/  @P2 STS.128 [R241+0x2000], RZ ;  /* 0x002000fff1002388 */ /* 0x0003e20000000c00 */
[C---:B------:R-:W-:Y:S01]  /*13900*/  LEA.HI.X R171, R168.reuse, R231, R167, 0x5, P4 ;  /* 0x000000e7a8ab7211 */ /* 0x040fe200020f2ca7 */
[--C-:B------:R-:W-:Y:S01]  /*13910*/  @!P1 IMAD.MOV.U32 R194, RZ, RZ, R170.reuse ;  /* 0x000000ffffc29224 */ /* 0x100fe200078e00aa */
[CC--:B------:R-:W-:Y:S01]  /*13920*/  @!P1 LEA R180, P5, R168.reuse, R170.reuse, 0x5 ;  /* 0x000000aaa8b49211 */ /* 0x0c0fe200078a28ff */
[----:B------:R1:W-:Y:S01]  /*13930*/  @P1 STS.128 [R241+0x2800], RZ ;  /* 0x002800fff1001388 */ /* 0x0003e20000000c00 */
[CC--:B------:R-:W-:Y:S01]  /*13940*/  @!P1 LEA R188, P4, R168.reuse, R170.reuse, 0x6 ;  /* 0x000000aaa8bc9211 */ /* 0x0c0fe200078830ff */
[----:B------:R-:W-:Y:S01]  /*13950*/  @!P1 IMAD.MOV.U32 R197, RZ, RZ, R171 ;  /* 0x000000ffffc59224 */ /* 0x000fe200078e00ab */
[CCC-:B------:R-:W-:Y:S01]  /*13960*/  @!P1 LEA.HI.X R181, R168.reuse, R171.reuse, R167.reuse, 0x5, P5 ;  /* 0x000000aba8b59211 */ /* 0x1c0fe200028f2ca7 */
[----:B------:R-:W-:Y:S01]  /*13970*/  @!PT LDS RZ, [RZ] ;  /* 0x00000000fffff984 */ /* 0x000fe20000000800 */
[----:B------:R-:W-:Y:S01]  /*13980*/  @!PT LDS RZ, [RZ] ;  /* 0x00000000fffff984 */ /* 0x000fe20000000800 */
[----:B------:R-:W-:Y:S01]  /*13990*/  @!PT LDS RZ, [RZ] ;  /* 0x00000000fffff984 */ /* 0x000fe20000000800 */
[----:B------:R2:W-:Y:S01]  /*139a0*/  @!P1 LDGSTS.E.BYPASS.LTC128B.128 [R241+0x2800], desc[UR20][R170.64] ;  /* 0x02800000aaf19fae */ /* 0x0005e2000b981a14 */
[CC--:B------:R-:W-:Y:S01]  /*139b0*/  @!P1 LEA.HI.X R189, R168.reuse, R171.reuse, R167, 0x6, P4 ;  /* 0x000000aba8bd9211 */ /* 0x0c0fe200020f34a7 */
        /* <DEDUP_REMOVED lines=14> */
[CC--:B------:R-:W-:Y:S01]  /*13aa0*/  @!P1 LEA.HI.X R185, R168.reuse, R171.reuse, R167, 0x8, P2 ;  /* 0x000000aba8b99211 */ /* 0x0c0fe200010f44a7 */
[----:B------:R-:W-:Y:S01]  /*13ab0*/  @!P1 IMAD.MOV.U32 R191, RZ, RZ, R171 ;  /* 0x000000ffffbf9224 */ /* 0x000fe200078e00ab */
[----:B------:R-:W-:Y:S01]  /*13ac0*/  @!P1 MOV R195, R171 ;  /* 0x000000ab00c39202 */ /* 0x000fe20000000f00 */
[----:B------:R-:W-:Y:S01]  /*13ad0*/  @!PT LDS RZ, [RZ] ;  /* 0x00000000fffff984 */ /* 0x000fe20000000800 */
[----:B------:R-:W-:Y:S01]  /*13ae0*/  @!PT LDS RZ, [RZ] ;  /* 0x00000000fffff984 */ /* 0x000fe20000000800 */
[----:B------:R-:W-:Y:S01]  /*13af0*/  @!PT LDS RZ, [RZ] ;  /* 0x00000000fffff984 */ /* 0x000fe20000000800 */
[----:B------:R1:W-:Y:S01]  /*13b00*/  @!P1 LDGSTS.E.BYPASS.LTC128B.128 [R241+0x3800], desc[UR20][R188.64] ;  /* 0x03800000bcf19fae */ /* 0x0003e2000b981a14 */
[C---:B------:R-:W-:Y:S01]  /*13b10*/  @!P1 IMAD.WIDE.U32 R192, R168.reuse, 0x60, R192 ;  /* 0x00000060a8c09825 */ /* 0x040fe200078e00c0 */
[-C--:B------:R-:W-:Y:S02]  /*13b20*/  @!P1 MOV R196, R170.reuse ;  /* 0x000000aa00c49202 */ /* 0x080fe40000000f00 */
[----:B------:R1:W-:Y:S01]  /*13b30*/  @P1 STS.128 [R241+0x4000], RZ ;  /* 0x004000fff1001388 */ /* 0x0003e20000000c00 */
[-C--:B------:R-:W-:Y:S01]  /*13b40*/  @!P1 MOV R198, R170.reuse ;  /* 0x000000aa00c69202 */ /* 0x080fe20000000f00 */
[C---:B------:R-:W-:Y:S01]  /*13b50*/  @!P1 IMAD.WIDE.U32 R194, R168.reuse, 0xa0, R194 ;  /* 0x000000a0a8c29825 */ /* 0x040fe200078e00c2 */
[----:B------:R-:W-:Y:S02]  /*13b60*/  @!P1 IADD3 R193, PT, PT, R169, R193, RZ ;  /* 0x000000c1a9c19210 */ /* 0x000fe40007ffe0ff */
        /* <DEDUP_REMOVED lines=22> */
[C---:B--2---:R-:W-:Y:S04]  /*13cd0*/  @!P1 IMAD.WIDE.U32 R170, R168.reuse, 0x1a0, R170 ;  /* 0x000001a0a8aa9825 */ /* 0x044fe800078e00aa */
[C---:B------:R-:W-:Y:S04]  /*13ce0*/  @!P1 IMAD.WIDE.U32 R190, R168.reuse, 0x1c0, R190 ;  /* 0x000001c0a8be9825 */ /* 0x040fe800078e00be */
[----:B------:R-:W-:Y:S04]  /*13cf0*/  @!P1 IMAD.WIDE.U32 R178, R168, 0x120, R178 ;  /* 0x00000120a8b29825 */ /* 0x000fe800078e00b2 */
[C---:B------:R-:W-:Y:S02]  /*13d00*/  @!P1 IMAD R168, R167.reuse, 0xa0, RZ ;  /* 0x000000a0a7a89824 */ /* 0x040fe400078e02ff */
[C---:B------:R-:W-:Y:S02]  /*13d10*/  @!P1 IMAD R164, R167.reuse, 0xc0, RZ ;  /* 0x000000c0a7a49824 */ /* 0x040fe400078e02ff */
[C---:B------:R-:W-:Y:S01]  /*13d20*/  @!P1 IMAD R2, R167.reuse, 0xe0, RZ ;  /* 0x000000e0a7029824 */ /* 0x040fe200078e02ff */
[----:B------:R-:W-:Y:S01]  /*13d30*/  @!P1 IADD3 R195, PT, PT, R168, R195, RZ ;  /* 0x000000c3a8c39210 */ /* 0x000fe20007ffe0ff */
[----:B------:R-:W-:Y:S02]  /*13d40*/  @!P1 IMAD.IADD R197, R164, 0x1, R197 ;  /* 0x00000001a4c59824 */ /* 0x000fe400078e02c5 */
[----:B------:R-:W-:Y:S01]  /*13d50*/  @!P1 IMAD.MOV.U32 R200, RZ, RZ, R178 ;  /* 0x000000ffffc89224 */ /* 0x000fe200078e00b2 */
[----:B------:R-:W-:Y:S01]  /*13d60*/  @!P1 IADD3 R199, PT, PT, R2, R199, RZ ;  /* 0x000000c702c79210 */ /* 0x000fe20007ffe0ff */
[----:B------:R-:W-:Y:S01]  /*13d70*/  @!PT LDS RZ, [RZ] ;  /* 0x00000000fffff984 */ /* 0x000fe20000000800 */
[----:B------:R-:W-:Y:S01]  /*13d80*/  @!PT LDS RZ, [RZ] ;  /* 0x00000000fffff984 */ /* 0x000fe20000000800 */
[----:B------:R-:W-:Y:S01]  /*13d90*/  @!PT LDS RZ, [RZ] ;  /* 0x00000000fffff984 */ /* 0x000fe20000000800 */
[----:B------:R1:W-:Y:S01]  /*13da0*/  @!P1 LDGSTS.E.BYPASS.LTC128B.128 [R241+0x5000], desc[UR20][R194.64] ;  /* 0x05000000c2f19fae */ /* 0x0003e2000b981a14 */
[C---:B------:R-:W-:Y:S02]  /*13db0*/  @!P1 IMAD R0, R167.reuse, 0x120, RZ ;  /* 0x00000120a7009824 */ /* 0x040fe400078e02ff */
[C---:B------:R-:W-:Y:S01]  /*13dc0*/  @!P1 IMAD R183, R167.reuse, 0x140, RZ ;  /* 0x00000140a7b79824 */ /* 0x040fe200078e02ff */
[----:B------:R1:W-:Y:S01]  /*13dd0*/  @P1 STS.128 [R241+0x5800], RZ ;  /* 0x005800fff1001388 */ /* 0x0003e20000000c00 */
[C---:B---3--:R-:W-:Y:S01]  /*13de0*/  @!P1 IMAD R181, R167.reuse, 0x160, RZ ;  /* 0x00000160a7b59824 */ /* 0x048fe200078e02ff */
[----:B------:R-:W-:Y:S01]  /*13df0*/  @!P1 IADD3 R201, PT, PT, R0, R179, RZ ;  /* 0x000000b300c99210 */ /* 0x000fe20007ffe0ff */
[----:B------:R-:W-:Y:S01]  /*13e00*/  @!P1 IMAD R179, R167, 0x180, RZ ;  /* 0x00000180a7b39824 */ /* 0x000fe200078e02ff */
[----:B------:R-:W-:Y:S01]  /*13e10*/  @!PT LDS RZ, [RZ] ;  /* 0x00000000fffff984 */ /* 0x000fe20000000800 */
[----:B------:R-:W-:Y:S01]  /*13e20*/  @!PT LDS RZ, [RZ] ;  /* 0x00000000fffff984 */ /* 0x000fe20000000800 */
[----:B------:R-:W-:Y:S01]  /*13e30*/  @!PT LDS RZ, [RZ] ;  /* 0x00000000fffff984 */ /* 0x000fe20000000800 */
[----:B------:R1:W-:Y:S01]  /*13e40*/  @!P1 LDGSTS.E.BYPASS.LTC128B.128 [R241+0x5800], desc[UR20][R196.64] ;  /* 0x05800000c4f19fae */ /* 0x0003e2000b981a14 */
[----:B------:R-:W-:Y:S01]  /*13e50*/  @!P1 IADD3 R177, PT, PT, R183, R177, RZ ;  /* 0x000000b1b7b19210 */ /* 0x000fe20007ffe0ff */
[----:B------:R-:W-:Y:S01]  /*13e60*/  @!P1 IMAD R169, R167, 0x1a0, RZ ;  /* 0x000001a0a7a99824 */ /* 0x000fe200078e02ff */
[----:B------:R-:W-:Y:S01]  /*13e70*/  @!P1 IADD3 R175, PT, PT, R181, R175, RZ ;  /* 0x000000afb5af9210 */ /* 0x000fe20007ffe0ff */
[----:B------:R1:W-:Y:S01]  /*13e80*/  @P1 STS.128 [R241+0x6000], RZ ;  /* 0x006000fff1001388 */ /* 0x0003e20000000c00 */
[----:B------:R-:W-:Y:S02]  /*13e90*/  @!P1 IMAD.IADD R173, R179, 0x1, R173 ;  /* 0x00000001b3ad9824 */ /* 0x000fe400078e02ad */
[----:B------:R-:W-:Y:S01]  /*13ea0*/  @!P1 IADD3 R171, PT, PT, R169, R171, RZ ;  /* 0x000000aba9ab9210 */ /* 0x000fe20007ffe0ff */
[----:B------:R-:W-:Y:S01]  /*13eb0*/  @!PT LDS RZ, [RZ] ;  /* 0x00000000fffff984 */ /* 0x000fe20000000800 */
[----:B------:R-:W-:Y:S01]  /*13ec0*/  @!PT LDS RZ, [RZ] ;  /* 0x00000000fffff984 */ /* 0x000fe20000000800 */
[----:B------:R-:W-:Y:S01]  /*13ed0*/  @!PT LDS RZ, [RZ] ;  /* 0x00000000fffff984 */ /* 0x000fe20000000800 */
[----:B------:R1:W-:Y:S01]  /*13ee0*/  @!P1 LDGSTS.E.BYPASS.LTC128B.128 [R241+0x6000], desc[UR20][R198.64] ;  /* 0x06000000c6f19fae */ /* 0x0003e2000b981a14 */
[----:B------:R-:W-:Y:S03]  /*13ef0*/  @!P1 IMAD R167, R167, 0x1c0, RZ ;  /* 0x000001c0a7a79824 */ /* 0x000fe600078e02ff */
[----:B------:R1:W-:Y:S02]  /*13f00*/  @P1 STS.128 [R241+0x6800], RZ ;  /* 0x006800fff1001388 */ /* 0x0003e40000000c00 */
[----:B------:R-:W-:Y:S02]  /*13f10*/  @!P1 IADD3 R191, PT, PT, R167, R191, RZ ;  /* 0x000000bfa7bf9210 */ /* 0x000fe40007ffe0ff */
        /* <DEDUP_REMOVED lines=35> */
.L_x_1331:
[----:B------:R-:W-:Y:S01]  /*14150*/  FMNMX3.FTZ R2, R3, R4, R5, !PT ;  /* 0x0000000403027276 */ /* 0x000fe20007810005 */
[----:B-1----:R-:W-:Y:S01]  /*14160*/  LDSM.16.MT88.4 R172, [R166+0xa000] ;  /* 0x00a00000a6ac783b */ /* 0x002fe20000004200 */
[----:B------:R-:W-:Y:S01]  /*14170*/  FMNMX3.FTZ R0, R165, R6, R7, !PT ;  /* 0x00000006a5007276 */ /* 0x000fe20007810007 */
[----:B------:R-:W-:Y:S01]  /*14180*/  UISETP.GT.AND UP0, UPT, UR13, UR16, UPT ;  /* 0x000000100d00728c */ /* 0x000fe2000bf04270 */
[----:B------:R-:W-:Y:S01]  /*14190*/  FMNMX3.FTZ R2, R2, R8, R9, !PT ;  /* 0x0000000802027276 */ /* 0x000fe20007810009 */
[----:B------:R-:W-:Y:S01]  /*141a0*/  UIADD3 UR11, UPT, UPT, UR11, -0x100, URZ ;  /* 0xffffff000b0b7890 */ /* 0x000fe2000fffe0ff */
        /* <DEDUP_REMOVED lines=60> */
[----:B------:R-:W-:Y:S03]  /*14570*/  FMNMX3.FTZ R169, R0, R130, R131, !PT ;  /* 0x0000008200a97276 */ /* 0x000fe60007810083 */
[----:B------:R-:W-:Y:S08]  /*14580*/  SHFL.BFLY PT, R171, R164, 0x2, 0x1f ;  /* 0x0c401f00a4ab7f89 */ /* 0x000ff000000e0000 */
        /* <DEDUP_REMOVED lines=127> */
[----:B------:R-:W-:Y:S02]  /*14d80*/  MOV R3, R2 ;  /* 0x0000000200037202 */ /* 0x000fe40000000f00 */
[----:B----4-:R-:W-:Y:S01]  /*14d90*/  F2FP.F16.F32.PACK_AB R23, R200, R195 ;  /* 0x000000c3c817723e */ /* 0x010fe200000000ff */
[----:B------:R-:W-:Y:S01]  /*14da0*/  HMMA.16816.F32 R16, R160, R170, R16 ;  /* 0x000000aaa010723c */ /* 0x000fe20000001810 */
[----:B------:R-:W2:Y:S02]  /*14db0*/  LDSM.16.MT88.4 R160, [R7+0x800] ;  /* 0x0008000007a0783b */ /* 0x000ea40000004200 */
[----:B------:R-:W-:Y:S01]  /*14dc0*/  FADD.FTZ R182, R182, R183 ;  /* 0x000000b7b6b67221 */ /* 0x000fe20000010000 */
[----:B------:R-:W-:Y:S03]  /*14dd0*/  FADD.FTZ R184, R184, R185 ;  /* 0x000000b9b8b87221 */ /* 0x000fe60000010000 */
        /* <DEDUP_REMOVED lines=562> */
[----:B------:R-:W-:Y:S06]  /*17100*/  BRA.U UP0, `(.L_x_1333) ;  /* 0xffffffa500907547 */ /* 0x000fec000b83ffff */
.L_x_1329:
[----:B------:R-:W1:Y:S01]  /*17110*/  SHFL.BFLY PT, R11, R238, 0x2, 0x1f ;  /* 0x0c401f00ee0b7f89 */ /* 0x000e6200000e0000 */
[C---:B------:R-:W-:Y:S01]  /*17120*/  SHF.L.U32 R10, R226.reuse, 0x4, RZ ;  /* 0x00000004e20a7819 */ /* 0x040fe200000006ff */
[----:B------:R-:W2:Y:S01]  /*17130*/  S2UR UR12, SR_CTAID.Y ;  /* 0x00000000000c79c3 */ /* 0x000ea20000002600 */
[----:B------:R-:W-:Y:S01]  /*17140*/  SHF.L.U32 R3, R226, 0x2, RZ ;  /* 0x00000002e2037819 */ /* 0x000fe200000006ff */
[----:B------:R-:W3:Y:S01]  /*17150*/  SHFL.BFLY PT, R4, R239, 0x2, 0x1f ;  /* 0x0c401f00ef047f89 */ /* 0x000ee200000e0000 */
[C---:B------:R-:W-:Y:S01]  /*17160*/  LOP3.LUT R9, R10.reuse, 0x1c0, RZ, 0xc0, !PT ;  /* 0x000001c00a097812 */ /* 0x040fe200078ec0ff */
[----:B------:R-:W2:Y:S01]  /*17170*/  LDCU.64 UR6, c[0x0][0x430] ;  /* 0x00008600ff0677ac */ /* 0x000ea20008000a00 */
[----:B------:R-:W-:Y:S01]  /*17180*/  LOP3.LUT R12, R3, 0x1f8, RZ, 0xc0, !PT ;  /* 0x000001f8030c7812 */ /* 0x000fe200078ec0ff */
[----:B------:R-:W-:Y:S01]  /*17190*/  BSSY.RECONVERGENT B0, `(.L_x_1334) ;  /* 0x0000081000007945 */ /* 0x000fe20003800200 */
[----:B------:R-:W-:Y:S01]  /*171a0*/  LOP3.LUT R10, R10, 0x10, RZ, 0xc0, !PT ;  /* 0x000000100a0a7812 */ /* 0x000fe200078ec0ff */
[----:B------:R-:W4:Y:S01]  /*171b0*/  S2UR UR11, SR_CTAID.Z ;  /* 0x00000000000b79c3 */ /* 0x000f220000002700 */
[----:B------:R-:W-:Y:S01]  /*171c0*/  LOP3.LUT R37, R12, 0x38, R225, 0x78, !PT ;  /* 0x000000380c257812 */ /* 0x000fe200078e78e1 */
[----:B------:R-:W4:Y:S01]  /*171d0*/  LDCU UR9, c[0x0][0x3e0] ;  /* 0x00007c00ff0977ac */ /* 0x000f220008000800 */
[----:B------:R-:W-:-:S02]  /*171e0*/  MOV R39, 0xff800000 ;  /* 0xff80000000277802 */ /* 0x000fc40000000f00 */
[----:B------:R-:W-:-:S03]  /*171f0*/  LEA R37, R37, R10, 0x2 ;  /* 0x0000000a25257211 */ /* 0x000fc600078e10ff */
[----:B------:R-:W-:Y:S01]  /*17200*/  BAR.SYNC.DEFER_BLOCKING 0x0 ;  /* 0x0000000000007b1d */ /* 0x000fe20000010000 */
[----:B------:R-:W-:Y:S01]  /*17210*/  MOV R38, 0xff800000 ;  /* 0xff80000000267802 */ /* 0x000fe20000000f00 */
[----:B------:R-:W-:Y:S01]  /*17220*/  UIADD3 UR10, UPT, UPT, -UR17, URZ, URZ ;  /* 0x000000ff110a7290 */ /* 0x000fe2000fffe1ff */
[----:B------:R-:W-:Y:S02]  /*17230*/  LOP3.LUT R225, R225, 0x30, RZ, 0xc0, !PT ;  /* 0x00000030e1e17812 */ /* 0x000fe400078ec0ff */
[----:B------:R-:W-:-:S03]  /*17240*/  SHF.R.U32.HI R36, RZ, 0x2, R226 ;  /* 0x00000002ff247819 */ /* 0x000fc600000116e2 */
[----:B------:R-:W5:Y:S01]  /*17250*/  S2UR UR8, SR_CTAID.X ;  /* 0x00000000000879c3 */ /* 0x000f620000002500 */
[----:B------:R-:W5:Y:S01]  /*17260*/  LDCU UR4, c[0x0][0x44c] ;  /* 0x00008980ff0477ac */ /* 0x000f620008000800 */
[----:B-1----:R-:W-:Y:S01]  /*17270*/  FADD.FTZ R11, R11, R238 ;  /* 0x000000ee0b0b7221 */ /* 0x002fe20000010000 */
[----:B------:R-:W-:Y:S01]  /*17280*/  LOP3.LUT R36, R225, 0x7, R36, 0xf8, !PT ;  /* 0x00000007e1247812 */ /* 0x000fe200078ef824 */
[----:B--2---:R-:W-:Y:S01]  /*17290*/  UIMAD UR6, UR12, UR6, UR17 ;  /* 0x000000060c0672a4 */ /* 0x004fe2000f8e0211 */
[----:B---3--:R-:W-:Y:S02]  /*172a0*/  FADD.FTZ R13, R4, R239 ;  /* 0x000000ef040d7221 */ /* 0x008fe40000010000 */
[----:B------:R-:W1:Y:S04]  /*172b0*/  SHFL.BFLY PT, R4, R11, 0x1, 0x1f ;  /* 0x0c201f000b047f89 */ /* 0x000e6800000e0000 */
[----:B------:R-:W2:Y:S01]  /*172c0*/  SHFL.BFLY PT, R6, R13, 0x1, 0x1f ;  /* 0x0c201f000d067f89 */ /* 0x000ea200000e0000 */
[----:B----4-:R-:W-:-:S04]  /*172d0*/  UIMAD UR10, UR9, UR10, UR11 ;  /* 0x0000000a090a72a4 */ /* 0x010fc8000f8e020b */
[----:B------:R-:W-:Y:S02]  /*172e0*/  UIMAD UR6, UR6, UR9, UR10 ;  /* 0x00000009060672a4 */ /* 0x000fe4000f8e020a */
[----:B-----5:R-:W-:-:S04]  /*172f0*/  USHF.L.U32 UR8, UR8, 0x6, URZ ;  /* 0x0000000608087899 */ /* 0x020fc800080006ff */
[----:B------:R-:W-:Y:S01]  /*17300*/  UIMAD UR7, UR6, UR7, UR8 ;  /* 0x00000007060772a4 */ /* 0x000fe2000f8e0208 */
[----:B-1----:R-:W-:-:S03]  /*17310*/  FADD.FTZ R4, R11, R4 ;  /* 0x000000040b047221 */ /* 0x002fc60000010000 */
[----:B------:R-:W-:Y:S01]  /*17320*/  UIMAD UR6, UR7, UR4, URZ ;  /* 0x00000004070672a4 */ /* 0x000fe2000f8e02ff */
[----:B--2---:R-:W-:Y:S01]  /*17330*/  FADD.FTZ R5, R13, R6 ;  /* 0x000000060d057221 */ /* 0x004fe20000010000 */
[----:B------:R-:W1:Y:S01]  /*17340*/  MUFU.RCP R7, R4 ;  /* 0x0000000400077308 */ /* 0x000e620000001000 */
[----:B------:R-:W-:Y:S02]  /*17350*/  SHF.L.U32 R6, R226, 0x1, RZ ;  /* 0x00000001e2067819 */ /* 0x000fe400000006ff */
[----:B------:R-:W-:Y:S02]  /*17360*/  FSETP.NE.FTZ.AND P1, PT, R4, RZ, PT ;  /* 0x000000ff0400720b */ /* 0x000fe40003f35000 */
[----:B------:R-:W-:Y:S02]  /*17370*/  FSETP.NE.FTZ.AND P2, PT, R5, RZ, PT ;  /* 0x000000ff0500720b */ /* 0x000fe40003f55000 */
[--C-:B------:R-:W-:Y:S01]  /*17380*/  LOP3.LUT R227, R227, 0x6, R6.reuse, 0xf8, !PT ;  /* 0x00000006e3e37812 */ /* 0x100fe200078ef806 */
[----:B------:R-:W2:Y:S01]  /*17390*/  MUFU.RCP R8, R5 ;  /* 0x0000000500087308 */ /* 0x000ea20000001000 */
[----:B------:R-:W-:-:S02]  /*173a0*/  LOP3.LUT R6, R9, 0x38, R6, 0xf8, !PT ;  /* 0x0000003809067812 */ /* 0x000fc400078ef806 */
[----:B------:R-:W-:Y:S02]  /*173b0*/  R2P PR, R226, 0x18 ;  /* 0x00000018e2007804 */ /* 0x000fe40000000000 */
[----:B------:R-:W-:-:S03]  /*173c0*/  LOP3.LUT R6, R227, R6, RZ, 0xfc, !PT ;  /* 0x00000006e3067212 */ /* 0x000fc600078efcff */
[----:B------:R-:W3:Y:S01]  /*173d0*/  @P1 MUFU.LG2 R4, R4 ;  /* 0x0000000400041308 */ /* 0x000ee20000000c00 */
[----:B------:R-:W-:Y:S01]  /*173e0*/  LEA R6, R6, UR5, 0x2 ;  /* 0x0000000506067c11 */ /* 0x000fe2000f8e10ff */
[----:B------:R-:W4:Y:S01]  /*173f0*/  @P2 LDC R13, c[0x0][0x458] ;  /* 0x00011600ff0d2b82 */ /* 0x000f220000000800 */
[----:B-1----:R-:W-:-:S05]  /*17400*/  FSEL R7, R7, 1, P1 ;  /* 0x3f80000007077808 */ /* 0x002fca0000800000 */
[C---:B------:R-:W-:Y:S01]  /*17410*/  FMUL.FTZ R162, R7.reuse, R162 ;  /* 0x000000a207a27220 */ /* 0x040fe20000410000 */
[C---:B------:R-:W-:Y:S01]  /*17420*/  FMUL.FTZ R163, R7.reuse, R163 ;  /* 0x000000a307a37220 */ /* 0x040fe20000410000 */
[----:B--2---:R-:W-:Y:S01]  /*17430*/  FSEL R8, R8, 1, P2 ;  /* 0x3f80000008087808 */ /* 0x004fe20001000000 */
        /* <DEDUP_REMOVED lines=14> */
[----:B------:R-:W-:Y:S01]  /*17520*/  MOV R7, 0x40 ;  /* 0x0000004000077802 */ /* 0x000fe20000000f00 */
        /* <DEDUP_REMOVED lines=17> */
[----:B------:R-:W-:Y:S01]  /*17640*/  STS.64 [R6], R160 ;  /* 0x000000a006007388 */ /* 0x000fe20000000a00 */
[----:B------:R-:W-:Y:S01]  /*17650*/  SEL R11, R7, 0xffffffc0, !P3 ;  /* 0xffffffc0070b7807 */ /* 0x000fe20005800000 */
[----:B------:R-:W1:Y:S01]  /*17660*/  @P2 MUFU.LG2 R5, R5 ;  /* 0x0000000500052308 */ /* 0x000e620000000c00 */
[----:B------:R-:W-:Y:S01]  /*17670*/  SEL R9, R8, 0xffffffe0, !P0 ;  /* 0xffffffe008097807 */ /* 0x000fe20004000000 */
[----:B------:R2:W-:Y:S01]  /*17680*/  STS.64 [R6+0x800], R162 ;  /* 0x000800a206007388 */ /* 0x0005e20000000a00 */
[----:B------:R-:W-:-:S02]  /*17690*/  IADD3 R8, PT, PT, R6, 0x80, RZ ;  /* 0x0000008006087810 */ /* 0x000fc40007ffe0ff */
[-C--:B------:R-:W-:Y:S02]  /*176a0*/  IADD3 R10, PT, PT, R11, R6.reuse, RZ ;  /* 0x000000060b0a7210 */ /* 0x080fe40007ffe0ff */
[----:B------:R-:W-:Y:S02]  /*176b0*/  @P4 IADD3 R8, PT, PT, R6, -0x80, RZ ;  /* 0xffffff8006084810 */ /* 0x000fe40007ffe0ff */
[C---:B------:R-:W-:Y:S02]  /*176c0*/  IADD3 R7, PT, PT, R9.reuse, R6, RZ ;  /* 0x0000000609077210 */ /* 0x040fe40007ffe0ff */
[----:B------:R-:W-:Y:S02]  /*176d0*/  IADD3 R12, PT, PT, R9, R10, RZ ;  /* 0x0000000a090c7210 */ /* 0x000fe40007ffe0ff */
[----:B------:R-:W-:Y:S01]  /*176e0*/  IADD3 R14, PT, PT, R11, R8, RZ ;  /* 0x000000080b0e7210 */ /* 0x000fe20007ffe0ff */
[----:B------:R-:W-:Y:S01]  /*176f0*/  STS.64 [R7], R132 ;  /* 0x0000008407007388 */ /* 0x000fe20000000a00 */
[----:B---3--:R-:W-:Y:S01]  /*17700*/  @P1 FMUL.FTZ R11, R4, 0.69314718246459960938 ;  /* 0x3f317218040b1820 */ /* 0x008fe20000410000 */
[----:B------:R-:W-:-:S02]  /*17710*/  LOP3.LUT P0, RZ, R226, 0x3, RZ, 0xc0, !PT ;  /* 0x00000003e2ff7812 */ /* 0x000fc4000780c0ff */
[----:B------:R3:W-:Y:S01]  /*17720*/  STS.64 [R7+0x800], R134 ;  /* 0x0008008607007388 */ /* 0x0007e20000000a00 */
[----:B-1----:R-:W-:-:S03]  /*17730*/  @P2 FMUL.FTZ R5, R5, 0.69314718246459960938 ;  /* 0x3f31721805052820 */ /* 0x002fc60000410000 */
[----:B------:R1:W-:Y:S01]  /*17740*/  STS.64 [R10], R136 ;  /* 0x000000880a007388 */ /* 0x0003e20000000a00 */
[----:B----4-:R-:W-:-:S03]  /*17750*/  @P2 FFMA.FTZ R39, R2, R13, R5 ;  /* 0x0000000d02272223 */ /* 0x010fc60000010005 */
[----:B------:R1:W-:Y:S01]  /*17760*/  STS.64 [R10+0x800], R138 ;  /* 0x0008008a0a007388 */ /* 0x0003e20000000a00 */
[----:B--2---:R-:W-:-:S03]  /*17770*/  IADD3 R6, PT, PT, R9, R8, RZ ;  /* 0x0000000809067210 */ /* 0x004fc60007ffe0ff */
[----:B------:R1:W-:Y:S01]  /*17780*/  STS.64 [R12], R140 ;  /* 0x0000008c0c007388 */ /* 0x0003e20000000a00 */
[----:B------:R-:W-:-:S03]  /*17790*/  IADD3 R9, PT, PT, R9, R14, RZ ;  /* 0x0000000e09097210 */ /* 0x000fc60007ffe0ff */
[----:B------:R1:W-:Y:S04]  /*177a0*/  STS.64 [R12+0x800], R142 ;  /* 0x0008008e0c007388 */ /* 0x0003e80000000a00 */
[----:B------:R1:W-:Y:S04]  /*177b0*/  STS.64 [R8], R144 ;  /* 0x0000009008007388 */ /* 0x0003e80000000a00 */
[----:B------:R1:W-:Y:S01]  /*177c0*/  STS.64 [R8+0x800], R146 ;  /* 0x0008009208007388 */ /* 0x0003e20000000a00 */
[----:B---3--:R-:W2:Y:S03]  /*177d0*/  @P1 LDC R7, c[0x0][0x458] ;  /* 0x00011600ff071b82 */ /* 0x008ea60000000800 */
[----:B------:R1:W-:Y:S04]  /*177e0*/  STS.64 [R6], R148 ;  /* 0x0000009406007388 */ /* 0x0003e80000000a00 */
[----:B------:R1:W-:Y:S04]  /*177f0*/  STS.64 [R6+0x800], R150 ;  /* 0x0008009606007388 */ /* 0x0003e80000000a00 */
[----:B------:R1:W-:Y:S04]  /*17800*/  STS.64 [R14], R156 ;  /* 0x0000009c0e007388 */ /* 0x0003e80000000a00 */
[----:B------:R1:W-:Y:S04]  /*17810*/  STS.64 [R14+0x800], R158 ;  /* 0x0008009e0e007388 */ /* 0x0003e80000000a00 */
[----:B------:R1:W-:Y:S04]  /*17820*/  STS.64 [R9], R152 ;  /* 0x0000009809007388 */ /* 0x0003e80000000a00 */
[----:B------:R1:W-:Y:S01]  /*17830*/  STS.64 [R9+0x800], R154 ;  /* 0x0008009a09007388 */ /* 0x0003e20000000a00 */
[----:B--2---:R-:W-:Y:S01]  /*17840*/  @P1 FFMA.FTZ R38, R0, R7, R11 ;  /* 0x0000000700261223 */ /* 0x004fe2000001000b */
[----:B------:R-:W-:Y:S06]  /*17850*/  BAR.SYNC.DEFER_BLOCKING 0x0 ;  /* 0x0000000000007b1d */ /* 0x000fec0000010000 */
[----:B------:R1:W2:Y:S04]  /*17860*/  LDS.128 R32, [R37+UR5] ;  /* 0x0000000525207984 */ /* 0x0002a80008000c00 */
[----:B------:R1:W3:Y:S04]  /*17870*/  LDS.128 R28, [R37+UR5+0x800] ;  /* 0x00080005251c7984 */ /* 0x0002e80008000c00 */
[----:B------:R1:W4:Y:S04]  /*17880*/  LDS.128 R24, [R37+UR5+0x1000] ;  /* 0x0010000525187984 */ /* 0x0003280008000c00 */
[----:B------:R1:W1:Y:S04]  /*17890*/  LDS.128 R20, [R37+UR5+0x1800] ;  /* 0x0018000525147984 */ /* 0x0002680008000c00 */
[----:B------:R1:W1:Y:S04]  /*178a0*/  LDS.128 R16, [R37+UR5+0x2000] ;  /* 0x0020000525107984 */ /* 0x0002680008000c00 */
[----:B------:R1:W1:Y:S04]  /*178b0*/  LDS.128 R12, [R37+UR5+0x2800] ;  /* 0x00280005250c7984 */ /* 0x0002680008000c00 */
[----:B------:R1:W1:Y:S04]  /*178c0*/  LDS.128 R8, [R37+UR5+0x3000] ;  /* 0x0030000525087984 */ /* 0x0002680008000c00 */
[----:B------:R1:W1:Y:S01]  /*178d0*/  LDS.128 R4, [R37+UR5+0x3800] ;  /* 0x0038000525047984 */ /* 0x0002620008000c00 */
[----:B------:R-:W-:Y:S05]  /*178e0*/  @P0 BRA `(.L_x_1335) ;  /* 0x00000000002c0947 */ /* 0x000fea0003800000 */
[----:B------:R-:W5:Y:S01]  /*178f0*/  LDCU.64 UR4, c[0x0][0x428] ;  /* 0x00008500ff0477ac */ /* 0x000f620008000a00 */
[C---:B-1----:R-:W-:Y:S01]  /*17900*/  VIADD R37, R36.reuse, 0x8 ;  /* 0x0000000824257836 */ /* 0x042fe20000000000 */
[C---:B------:R-:W-:Y:S01]  /*17910*/  IADD3 R2, P0, PT, R36.reuse, UR7, RZ ;  /* 0x0000000724027c10 */ /* 0x040fe2000ff1e0ff */
[----:B------:R-:W-:Y:S01]  /*17920*/  IMAD.U32 R0, RZ, RZ, UR7 ;  /* 0x00000007ff007e24 */ /* 0x000fe2000f8e00ff */
[----:B------:R-:W-:Y:S02]  /*17930*/  ISETP.GE.AND P2, PT, R36, UR25, PT ;  /* 0x0000001924007c0c */ /* 0x000fe4000bf46270 */
[----:B------:R-:W-:Y:S02]  /*17940*/  ISETP.GE.AND P1, PT, R37, UR25, PT ;  /* 0x0000001925007c0c */ /* 0x000fe4000bf26270 */
[----:B------:R-:W-:Y:S02]  /*17950*/  LEA.HI.X.SX32 R37, R0, RZ, 0x1, P0 ;  /* 0x000000ff00257211 */ /* 0x000fe400000f0eff */
[----:B-----5:R-:W-:-:S04]  /*17960*/  LEA R36, P0, R2, UR4, 0x2 ;  /* 0x0000000402247c11 */ /* 0x020fc8000f8010ff */
[----:B------:R-:W-:-:S05]  /*17970*/  LEA.HI.X R37, R2, UR5, R37, 0x2, P0 ;  /* 0x0000000502257c11 */ /* 0x000fca00080f1425 */
[----:B------:R1:W-:Y:S04]  /*17980*/  @!P2 STG.E desc[UR20][R36.64], R39 ;  /* 0x000000272400a986 */ /* 0x0003e8000c101914 */
[----:B------:R1:W-:Y:S02]  /*17990*/  @!P1 STG.E desc[UR20][R36.64+0x20], R38 ;  /* 0x0000202624009986 */ /* 0x0003e4000c101914 */
.L_x_1335:
[----:B------:R-:W-:Y:S05]  /*179a0*/  BSYNC.RECONVERGENT B0 ;  /* 0x0000000000007941 */ /* 0x000fea0003800200 */
.L_x_1334:
[----:B------:R-:W5:Y:S01]  /*179b0*/  LDCU UR8, c[0x0][0x440] ;  /* 0x00008800ff0877ac */ /* 0x000f620008000800 */
[C---:B------:R-:W-:Y:S02]  /*179c0*/  LOP3.LUT R0, R3.reuse, 0xfc0, RZ, 0xc0, !PT ;  /* 0x00000fc003007812 */ /* 0x040fe400078ec0ff */
[----:B------:R-:W-:Y:S01]  /*179d0*/  LOP3.LUT R2, R3, 0x3c, RZ, 0xc0, !PT ;  /* 0x0000003c03027812 */ /* 0x000fe200078ec0ff */
[----:B------:R-:W1:Y:S01]  /*179e0*/  LDCU.64 UR4, c[0x0][0x3f8] ;  /* 0x00007f00ff0477ac */ /* 0x000e620008000a00 */
[----:B------:R-:W-:Y:S01]  /*179f0*/  LOP3.LUT R0, R0, 0x3c, R3, 0xf8, !PT ;  /* 0x0000003c00007812 */ /* 0x000fe200078ef803 */
[----:B------:R-:W-:Y:S01]  /*17a00*/  IMAD.U32 R3, RZ, RZ, UR6 ;  /* 0x00000006ff037e24 */ /* 0x000fe2000f8e00ff */
[----:B------:R-:W-:Y:S02]  /*17a10*/  SHF.R.U32.HI R226, RZ, 0x4, R226 ;  /* 0x00000004ffe27819 */ /* 0x000fe400000116e2 */
[----:B------:R-:W-:-:S04]  /*17a20*/  IADD3 R0, P1, PT, R0, UR6, RZ ;  /* 0x0000000600007c10 */ /* 0x000fc8000ff3e0ff */
[----:B------:R-:W-:Y:S02]  /*17a30*/  LEA.HI.X.SX32 R3, R3, RZ, 0x1, P1 ;  /* 0x000000ff03037211 */ /* 0x000fe400008f0eff */
[----:B-----5:R-:W-:Y:S01]  /*17a40*/  ISETP.GE.AND P0, PT, R2, UR8, PT ;  /* 0x0000000802007c0c */ /* 0x020fe2000bf06270 */
[----:B------:R-:W-:Y:S01]  /*17a50*/  VIADD R2, R226, 0x8 ;  /* 0x00000008e2027836 */ /* 0x000fe20000000000 */
[----:B-1----:R-:W-:Y:S02]  /*17a60*/  LEA R36, P2, R0, UR4, 0x2 ;  /* 0x0000000400247c11 */ /* 0x002fe4000f8410ff */
[----:B------:R-:W-:Y:S02]  /*17a70*/  ISETP.GE.OR P1, PT, R226, UR25, P0 ;  /* 0x00000019e2007c0c */ /* 0x000fe40008726670 */
[----:B------:R-:W-:Y:S01]  /*17a80*/  LEA.HI.X R37, R0, UR5, R3, 0x2, P2 ;  /* 0x0000000500257c11 */ /* 0x000fe200090f1403 */
[----:B------:R-:W-:Y:S01]  /*17a90*/  VIADD R0, R226, 0x10 ;  /* 0x00000010e2007836 */ /* 0x000fe20000000000 */
[----:B------:R-:W-:Y:S01]  /*17aa0*/  ISETP.GE.OR P6, PT, R2, UR25, P0 ;  /* 0x0000001902007c0c */ /* 0x000fe200087c6670 */
[----:B------:R-:W-:-:S02]  /*17ab0*/  VIADD R2, R226, 0x20 ;  /* 0x00000020e2027836 */ /* 0x000fc40000000000 */
[----:B------:R-:W-:Y:S01]  /*17ac0*/  VIADD R3, R226, 0x18 ;  /* 0x00000018e2037836 */ /* 0x000fe20000000000 */
[----:B------:R-:W-:Y:S01]  /*17ad0*/  ISETP.GE.OR P5, PT, R0, UR25, P0 ;  /* 0x0000001900007c0c */ /* 0x000fe200087a6670 */
[----:B------:R-:W-:Y:S01]  /*17ae0*/  VIADD R0, R226, 0x28 ;  /* 0x00000028e2007836 */ /* 0x000fe20000000000 */
[----:B------:R-:W-:Y:S01]  /*17af0*/  ISETP.GE.OR P3, PT, R2, UR25, P0 ;  /* 0x0000001902007c0c */ /* 0x000fe20008766670 */
[C---:B------:R-:W-:Y:S01]  /*17b00*/  VIADD R2, R226.reuse, 0x30 ;  /* 0x00000030e2027836 */ /* 0x040fe20000000000 */
[----:B------:R-:W-:Y:S01]  /*17b10*/  ISETP.GE.OR P4, PT, R3, UR25, P0 ;  /* 0x0000001903007c0c */ /* 0x000fe20008786670 */
[----:B------:R-:W-:Y:S01]  /*17b20*/  VIADD R226, R226, 0x38 ;  /* 0x00000038e2e27836 */ /* 0x000fe20000000000 */
[----:B--2---:R1:W-:Y:S01]  /*17b30*/  @!P1 STG.E.128 desc[UR20][R36.64], R32 ;  /* 0x0000002024009986 */ /* 0x0043e2000c101d14 */
[----:B------:R-:W-:Y:S02]  /*17b40*/  ISETP.GE.OR P2, PT, R0, UR25, P0 ;  /* 0x0000001900007c0c */ /* 0x000fe40008746670 */
[----:B------:R-:W-:Y:S01]  /*17b50*/  ISETP.GE.OR P1, PT, R2, UR25, P0 ;  /* 0x0000001902007c0c */ /* 0x000fe20008726670 */
[----:B---3--:R1:W-:Y:S01]  /*17b60*/  @!P6 STG.E.128 desc[UR20][R36.64+0x800], R28 ;  /* 0x0008001c2400e986 */ /* 0x0083e2000c101d14 */
[----:B------:R-:W-:-:S03]  /*17b70*/  ISETP.GE.OR P0, PT, R226, UR25, P0 ;  /* 0x00000019e2007c0c */ /* 0x000fc60008706670 */
[----:B----4-:R1:W-:Y:S04]  /*17b80*/  @!P5 STG.E.128 desc[UR20][R36.64+0x1000], R24 ;  /* 0x001000182400d986 */ /* 0x0103e8000c101d14 */
[----:B------:R1:W-:Y:S04]  /*17b90*/  @!P4 STG.E.128 desc[UR20][R36.64+0x1800], R20 ;  /* 0x001800142400c986 */ /* 0x0003e8000c101d14 */
[----:B------:R1:W-:Y:S04]  /*17ba0*/  @!P3 STG.E.128 desc[UR20][R36.64+0x2000], R16 ;  /* 0x002000102400b986 */ /* 0x0003e8000c101d14 */
[----:B------:R1:W-:Y:S04]  /*17bb0*/  @!P2 STG.E.128 desc[UR20][R36.64+0x2800], R12 ;  /* 0x0028000c2400a986 */ /* 0x0003e8000c101d14 */
[----:B------:R1:W-:Y:S01]  /*17bc0*/  @!P1 STG.E.128 desc[UR20][R36.64+0x3000], R8 ;  /* 0x0030000824009986 */ /* 0x0003e2000c101d14 */
[----:B------:R-:W-:Y:S05]  /*17bd0*/  @P0 EXIT ;  /* 0x000000000000094d */ /* 0x000fea0003800000 */
[----:B------:R-:W-:Y:S01]  /*17be0*/  STG.E.128 desc[UR20][R36.64+0x3800], R4 ;  /* 0x0038000424007986 */ /* 0x000fe2000c101d14 */
[----:B------:R-:W-:Y:S05]  /*17bf0*/  EXIT ;  /* 0x000000000000794d */ /* 0x000fea0003800000 */
.L_x_1336:
        /* <DEDUP_REMOVED lines=16> */
.L_x_7134:


//--------------------- .text._ZN5flash24flash_fwd_splitkv_kernelI23Flash_fwd_kernel_traitsILi64ELi64ELi256ELi4ELb0ELb0EN7cutlass6half_tE19Flash_kernel_traitsILi64ELi64ELi256ELi4ES3_EELb1ELb0ELb0ELb0ELb0ELb1ELb1ELb0EEEvNS_16Flash_fwd_paramsE --------------------------
	.section	.text._ZN5flash24flash_fwd_splitkv_kernelI23Flash_fwd_kernel_traitsILi64ELi64ELi256ELi4ELb0ELb0EN7cutlass6half_tE19Flash_kernel_traitsILi64ELi64ELi256ELi4ES3_EELb1ELb0ELb0ELb0ELb0ELb1ELb1ELb0EEEvNS_16Flash_fwd_paramsE,"ax",@progbits
	.align	128
        .global         _ZN5flash24flash_fwd_splitkv_kernelI23Flash_fwd_kernel_traitsILi64ELi64ELi256ELi4ELb0ELb0EN7cutlass6half_tE19Flash_kernel_traitsILi64ELi64ELi256ELi4ES3_EELb1ELb0ELb0ELb0ELb0ELb1ELb1ELb0EEEvNS_16Flash_fwd_paramsE
        .type           _ZN5flash24flash_fwd_splitkv_kernelI23Flash_fwd_kernel_traitsILi64ELi64ELi256ELi4ELb0ELb0EN7cutlass6half_tE19Flash_kernel_traitsILi64ELi64ELi256ELi4ES3_EELb1ELb0ELb0ELb0ELb0ELb1ELb1ELb0EEEvNS_16Flash_fwd_paramsE,@function
        .size           _ZN5flash24flash_fwd_splitkv_kernelI23Flash_fwd_kernel_traitsILi64ELi64ELi256ELi4ELb0ELb0EN7cutlass6half_tE19Flash_kernel_traitsILi64ELi64ELi256ELi4ES3_EELb1ELb0ELb0ELb0ELb0ELb1ELb1ELb0EEEvNS_16Flash_fwd_paramsE,(.L_x_7135 - _ZN5flash24flash_fwd_splitkv_kernelI23Flash_fwd_kernel_traitsILi64ELi64ELi256ELi4ELb0ELb0EN7cutlass6half_tE19Flash_kernel_traitsILi64ELi64ELi256ELi4ES3_EELb1ELb0ELb0ELb0ELb0ELb1ELb1ELb0EEEvNS_16Flash_fwd_paramsE)
        .other          _ZN5flash24flash_fwd_splitkv_kernelI23Flash_fwd_kernel_traitsILi64ELi64ELi256ELi4ELb0ELb0EN7cutlass6half_tE19Flash_kernel_traitsILi64ELi64ELi256ELi4ES3_EELb1ELb0ELb0ELb0ELb0ELb1ELb1ELb0EEEvNS_16Flash_fwd_paramsE,@"STO_CUDA_ENTRY STV_DEFAULT"
_ZN5flash24flash_fwd_splitkv_kernelI23Flash_fwd_kernel_traitsILi64ELi64ELi256ELi4ELb0ELb0EN7cutlass6half_tE19Flash_kernel_traitsILi64ELi64ELi256ELi4ES3_EELb1ELb0ELb0ELb0ELb0ELb1ELb1ELb0EEEvNS_16Flash_fwd_paramsE:
.text._ZN5flash24flash_fwd_splitkv_kernelI23Flash_fwd_kernel_traitsILi64ELi64ELi256ELi4ELb0ELb0EN7cutlass6half_tE19Flash_kernel_traitsILi64ELi64ELi256ELi4ES3_EELb1ELb0ELb0ELb0ELb0ELb1ELb1ELb0EEEvNS_16Flash_fwd_paramsE:
[----:B------:R-:W1:Y:S01]  /*0000*/  LDC R1, c[0x0][0x37c] ;  /* 0x0000df00ff017b82 */ /* 0x000e620000000800 */
[----:B------:R-:W2:Y:S07]  /*0010*/  LDCU UR6, c[0x0][0x3e0] ;  /* 0x00007c00ff0677ac */ /* 0x000eae0008000800 */
[----:B------:R-:W3:Y:S01]  /*0020*/  S2UR UR26, SR_CTAID.Z ;  /* 0x00000000001a79c3 */ /* 0x000ee20000002700 */
[----:B-1----:R-:W-:Y:S01]  /*0030*/  VIADD R1, R1, 0xffffff98 ;  /* 0xffffff9801017836 */ /* 0x002fe20000000000 */
[----:B------:R-:W1:Y:S01]  /*0040*/  LDCU.64 UR10, c[0x0][0x470] ;  /* 0x00008e00ff0a77ac */ /* 0x000e620008000a00 */
[----:B------:R-:W4:Y:S01]  /*0050*/  LDCU.64 UR8, c[0x0][0x460] ;  /* 0x00008c00ff0877ac */ /* 0x000f220008000a00 */
[----:B------:R-:W5:Y:S01]  /*0060*/  LDCU.64 UR14, c[0x0][0x460] ;  /* 0x00008c00ff0e77ac */ /* 0x000f620008000a00 */
[----:B------:R-:W5:Y:S01]  /*0070*/  LDCU.64 UR20, c[0x0][0x358] ;  /* 0x00006b00ff1477ac */ /* 0x000f620008000a00 */
[----:B--2---:R-:W2:Y:S01]  /*0080*/  I2F.U32.RP R2, UR6 ;  /* 0x0000000600027d06 */ /* 0x004ea20008209000 */
[----:B------:R-:W-:-:S02]  /*0090*/  UISETP.NE.U32.AND UP0, UPT, UR6, URZ, UPT ;  /* 0x000000ff0600728c */ /* 0x000fc4000bf05070 */
[----:B-1----:R-:W-:-:S04]  /*00a0*/  UISETP.NE.U32.AND UP2, UPT, UR10, URZ, UPT ;  /* 0x000000ff0a00728c */ /* 0x002fc8000bf45070 */
[----:B------:R-:W-:Y:S01]  /*00b0*/  UISETP.NE.AND.EX UP2, UPT, UR11, URZ, UPT, UP2 ;  /* 0x000000ff0b00728c */ /* 0x000fe2000bf45320 */
[----:B----4-:R-:W-:Y:S01]  /*00c0*/  ISETP.NE.U32.AND P3, PT, RZ, UR8, PT ;  /* 0x00000008ff007c0c */ /* 0x010fe2000bf65070 */
[----:B------:R-:W-:-:S03]  /*00d0*/  UISETP.NE.U32.AND UP3, UPT, UR8, URZ, UPT ;  /* 0x000000ff0800728c */ /* 0x000fc6000bf65070 */
[----:B------:R-:W-:Y:S01]  /*00e0*/  ISETP.NE.AND.EX P3, PT, RZ, UR9, PT, P3 ;  /* 0x00000009ff007c0c */ /* 0x000fe2000bf65330 */
[----:B------:R-:W-:Y:S01]  /*00f0*/  UISETP.NE.AND.EX UP3, UPT, UR9, URZ, UPT, UP3 ;  /* 0x000000ff0900728c */ /* 0x000fe2000bf65330 */
[----:B--2---:R-:W1:Y:S01]  /*0100*/  MUFU.RCP R0, R2 ;  /* 0x0000000200007308 */ /* 0x004e620000001000 */
        /* <DEDUP_REMOVED lines=9> */
[----:B---3--:R-:W-:Y:S02]  /*01a0*/  UIMAD.WIDE.U32 UR16, UR5, UR26, URZ ;  /* 0x0000001a051072a5 */ /* 0x008fe4000f8e00ff */
        /* <DEDUP_REMOVED lines=54> */
.L_x_1337:
        /* <DEDUP_REMOVED lines=157> */
.L_x_1338:
        /* <DEDUP_REMOVED lines=12> */
.L_x_1339:
[----:B------:R-:W-:-:S04]  /*0fa0*/  UISETP.NE.U32.AND UP2, UPT, UR12, URZ, UPT ;  /* 0x000000ff0c00728c */ /* 0x000fc8000bf45070 */
[----:B------:R-:W-:-:S09]  /*0fb0*/  UISETP.NE.AND.EX UP2, UPT, UR13, URZ, UPT, UP2 ;  /* 0x000000ff0d00728c */ /* 0x000fd2000bf45320 */
[----:B------:R-:W-:Y:S05]  /*0fc0*/  BRA.U !UP2, `(.L_x_1340) ;  /* 0x000000050a887547 */ /* 0x000fea000b800000 */
[----:B------:R-:W1:Y:S01]  /*0fd0*/  LDC R6, c[0x0][0x4f0] ;  /* 0x00013c00ff067b82 */ /* 0x000e620000000800 */
[----:B------:R-:W-:Y:S01]  /*0fe0*/  ULEA UR8, UR18, 0xffffff00, 0x8 ;  /* 0xffffff0012087891 */ /* 0x000fe2000f8e40ff */
[----:B------:R-:W2:Y:S05]  /*0ff0*/  LDCU.64 UR4, c[0x0][0x4e8] ;  /* 0x00009d00ff0477ac */ /* 0x000eaa0008000a00 */
[----:B------:R-:W-:Y:S01]  /*1000*/  IMAD.U32 R0, RZ, RZ, UR8 ;  /* 0x00000008ff007e24 */ /* 0x000fe2000f8e00ff */
[----:B------:R-:W3:Y:S04]  /*1010*/  LDCU.64 UR10, c[0x0][0x3b8] ;  /* 0x00007700ff0a77ac */ /* 0x000ee80008000a00 */
[----:B------:R-:W-:Y:S01]  /*1020*/  IABS R0, R0 ;  /* 0x0000000000007213 */ /* 0x000fe20000000000 */
[----:B--2---:R-:W-:Y:S01]  /*1030*/  UIMAD.WIDE.U32 UR6, UR17, UR4, URZ ;  /* 0x00000004110672a5 */ /* 0x004fe2000f8e00ff */
[----:B-1----:R-:W-:-:S03]  /*1040*/  IABS R3, R6 ;  /* 0x0000000600037213 */ /* 0x002fc60000000000 */
[----:B------:R-:W-:Y:S02]  /*1050*/  UIMAD UR5, UR17, UR5, UR7 ;  /* 0x00000005110572a4 */ /* 0x000fe4000f8e0207 */
[----:B------:R-:W-:Y:S01]  /*1060*/  ULEA UR4, UP0, UR6, UR12, 0x2 ;  /* 0x0000000c06047291 */ /* 0x000fe2000f8010ff */
[----:B------:R-:W1:Y:S03]  /*1070*/  I2F.RP R7, R3 ;  /* 0x0000000300077306 */ /* 0x000e660000209400 */
[----:B------:R-:W-:Y:S02]  /*1080*/  ULEA.HI.X UR5, UR6, UR13, UR5, 0x2, UP0 ;  /* 0x0000000d06057291 */ /* 0x000fe400080f1405 */
[----:B------:R-:W-:Y:S01]  /*1090*/  MOV R244, UR4 ;  /* 0x0000000400f47c02 */ /* 0x000fe20008000f00 */
[----:B------:R-:W2:Y:S03]  /*10a0*/  LDCU.64 UR6, c[0x0][0x3a0] ;  /* 0x00007400ff0677ac */ /* 0x000ea60008000a00 */
[----:B------:R-:W-:-:S05]  /*10b0*/  MOV R245, UR5 ;  /* 0x0000000500f57c02 */ /* 0x000fca0008000f00 */
[----:B------:R-:W4:Y:S01]  /*10c0*/  LDCU.64 UR4, c[0x0][0x3a8] ;  /* 0x00007500ff0477ac */ /* 0x000f220008000a00 */
[----:B-1----:R-:W1:Y:S02]  /*10d0*/  MUFU.RCP R4, R7 ;  /* 0x0000000700047308 */ /* 0x002e640000001000 */
[----:B-1----:R-:W-:-:S06]  /*10e0*/  IADD3 R4, PT, PT, R4, 0xffffffe, RZ ;  /* 0x0ffffffe04047810 */ /* 0x002fcc0007ffe0ff */
[----:B------:R-:W1:Y:S02]  /*10f0*/  F2I.FTZ.U32.TRUNC.NTZ R5, R4 ;  /* 0x0000000400057305 */ /* 0x000e64000021f000 */
[----:B-1----:R-:W-:Y:S02]  /*1100*/  IADD3 R2, PT, PT, RZ, -R5, RZ ;  /* 0x80000005ff027210 */ /* 0x002fe40007ffe0ff */
[----:B------:R-:W-:-:S03]  /*1110*/  MOV R4, RZ ;  /* 0x000000ff00047202 */ /* 0x000fc60000000f00 */
[----:B------:R-:W-:-:S04]  /*1120*/  IMAD R2, R2, R3, RZ ;  /* 0x0000000302027224 */ /* 0x000fc800078e02ff */
[----:B------:R-:W-:Y:S02]  /*1130*/  IMAD.HI.U32 R5, R5, R2, R4 ;  /* 0x0000000205057227 */ /* 0x000fe400078e0004 */
[----:B------:R-:W1:Y:S02]  /*1140*/  LDC R4, c[0x0][0x3e8] ;  /* 0x0000fa00ff047b82 */ /* 0x000e640000000800 */
        /* <DEDUP_REMOVED lines=9> */
[----:B------:R-:W-:-:S04]  /*11e0*/  LOP3.LUT R0, R6, UR8, RZ, 0x3c, !PT ;  /* 0x0000000806007c12 */ /* 0x000fc8000f8e3cff */
[----:B------:R-:W-:-:S07]  /*11f0*/  ISETP.GE.AND P0, PT, R0, RZ, PT ;  /* 0x000000ff0000720c */ /* 0x000fce0003f06270 */
[----:B------:R-:W-:-:S06]  /*1200*/  @P2 IADD3 R7, PT, PT, R7, 0x1, RZ ;  /* 0x0000000107072810 */ /* 0x000fcc0007ffe0ff */
[----:B------:R-:W-:Y:S01]  /*1210*/  @!P0 IMAD.MOV R7, RZ, RZ, -R7 ;  /* 0x000000ffff078224 */ /* 0x000fe200078e0a07 */
[----:B------:R-:W-:-:S05]  /*1220*/  @!P1 LOP3.LUT R7, RZ, R6, RZ, 0x33, !PT ;  /* 0x00000006ff079212 */ /* 0x000fca00078e33ff */
[----:B------:R-:W-:-:S06]  /*1230*/  IMAD.WIDE R2, R7, 0x4, R244 ;  /* 0x0000000407027825 */ /* 0x000fcc00078e02f4 */
[----:B------:R5:W3:Y:S01]  /*1240*/  LDG.E R2, desc[UR20][R2.64] ;  /* 0x0000001402027981 */ /* 0x000ae2000c1e1900 */
[----:B-1----:R-:W-:Y:S02]  /*1250*/  IABS R5, R4 ;  /* 0x0000000400057213 */ /* 0x002fe40000000000 */
[----:B------:R-:W-:Y:S02]  /*1260*/  MOV R0, UR26 ;  /* 0x0000001a00007c02 */ /* 0x000fe40008000f00 */
[----:B------:R-:W1:Y:S01]  /*1270*/  I2F.RP R10, R5 ;  /* 0x00000005000a7306 */ /* 0x000e620000209400 */
[----:B------:R-:W-:Y:S02]  /*1280*/  IADD3 R7, PT, PT, -R7, RZ, RZ ;  /* 0x000000ff07077210 */ /* 0x000fe40007ffe1ff */
[----:B------:R-:W-:-:S03]  /*1290*/  IABS R0, R0 ;  /* 0x0000000000007213 */ /* 0x000fc60000000000 */
[----:B------:R-:W-:Y:S01]  /*12a0*/  IMAD R6, R6, R7, UR8 ;  /* 0x0000000806067e24 */ /* 0x000fe2000f8e0207 */
[----:B------:R-:W4:Y:S01]  /*12b0*/  LDCU.64 UR8, c[0x0][0x3c0] ;  /* 0x00007800ff0877ac */ /* 0x000f220008000a00 */
[----:B-1----:R-:W1:Y:S02]  /*12c0*/  MUFU.RCP R9, R10 ;  /* 0x0000000a00097308 */ /* 0x002e640000001000 */
[----:B-1----:R-:W-:-:S06]  /*12d0*/  VIADD R9, R9, 0xffffffe ;  /* 0x0ffffffe09097836 */ /* 0x002fcc0000000000 */
[----:B------:R-:W1:Y:S02]  /*12e0*/  F2I.FTZ.U32.TRUNC.NTZ R9, R9 ;  /* 0x0000000900097305 */ /* 0x000e64000021f000 */
[----:B-1----:R-:W-:-:S05]  /*12f0*/  IADD3 R8, PT, PT, RZ, -R9, RZ ;  /* 0x80000009ff087210 */ /* 0x002fca0007ffe0ff */
[----:B-----5:R-:W-:Y:S02]  /*1300*/  IMAD R3, R8, R5, RZ ;  /* 0x0000000508037224 */ /* 0x020fe400078e02ff */
[----:B------:R-:W-:-:S04]  /*1310*/  IMAD.MOV.U32 R8, RZ, RZ, RZ ;  /* 0x000000ffff087224 */ /* 0x000fc800078e00ff */
[----:B------:R-:W-:Y:S01]  /*1320*/  IMAD.HI.U32 R8, R9, R3, R8 ;  /* 0x0000000309087227 */ /* 0x000fe200078e0008 */
[----:B------:R-:W-:-:S05]  /*1330*/  MOV R3, R0 ;  /* 0x0000000000037202 */ /* 0x000fca0000000f00 */
[----:B------:R-:W-:-:S05]  /*1340*/  IMAD.HI.U32 R0, R8, R3, RZ ;  /* 0x0000000308007227 */ /* 0x000fca00078e00ff */
[----:B------:R-:W-:-:S05]  /*1350*/  IADD3 R8, PT, PT, -R0, RZ, RZ ;  /* 0x000000ff00087210 */ /* 0x000fca0007ffe1ff */
[----:B------:R-:W-:Y:S01]  /*1360*/  IMAD R8, R5, R8, R3 ;  /* 0x0000000805087224 */ /* 0x000fe200078e0203 */
[----:B------:R-:W-:-:S04]  /*1370*/  LOP3.LUT R3, R4, UR26, RZ, 0x3c, !PT ;  /* 0x0000001a04037c12 */ /* 0x000fc8000f8e3cff */
[----:B------:R-:W-:Y:S02]  /*1380*/  ISETP.GT.U32.AND P1, PT, R5, R8, PT ;  /* 0x000000080500720c */ /* 0x000fe40003f24070 */
[----:B------:R-:W-:-:S11]  /*1390*/  ISETP.GE.AND P0, PT, R3, RZ, PT ;  /* 0x000000ff0300720c */ /* 0x000fd60003f06270 */
[----:B------:R-:W-:Y:S01]  /*13a0*/  @!P1 IMAD.IADD R8, R8, 0x1, -R5 ;  /* 0x0000000108089824 */ /* 0x000fe200078e0a05 */
[----:B------:R-:W-:Y:S02]  /*13b0*/  @!P1 IADD3 R0, PT, PT, R0, 0x1, RZ ;  /* 0x0000000100009810 */ /* 0x000fe40007ffe0ff */
[----:B------:R-:W-:Y:S02]  /*13c0*/  ISETP.NE.AND P1, PT, R4, RZ, PT ;  /* 0x000000ff0400720c */ /* 0x000fe40003f25270 */
[----:B------:R-:W-:-:S13]  /*13d0*/  ISETP.GE.U32.AND P2, PT, R8, R5, PT ;  /* 0x000000050800720c */ /* 0x000fda0003f46070 */
[----:B------:R-:W-:-:S05]  /*13e0*/  @P2 VIADD R0, R0, 0x1 ;  /* 0x0000000100002836 */ /* 0x000fca0000000000 */
[----:B------:R-:W-:Y:S02]  /*13f0*/  @!P0 IADD3 R0, PT, PT, -R0, RZ, RZ ;  /* 0x000000ff00008210 */ /* 0x000fe40007ffe1ff */
        /* <DEDUP_REMOVED lines=10> */
[----:B------:R-:W-:Y:S01]  /*14a0*/  IADD3 R9, PT, PT, R9, R5, RZ ;  /* 0x0000000509097210 */ /* 0x000fe20007ffe0ff */
[----:B------:R-:W-:Y:S02]  /*14b0*/  IMAD.IADD R11, R11, 0x1, R3 ;  /* 0x000000010b0b7824 */ /* 0x000fe400078e0203 */
[C---:B------:R-:W-:Y:S02]  /*14c0*/  IMAD R3, R2.reuse, UR10, RZ ;  /* 0x0000000a02037c24 */ /* 0x040fe4000f8e02ff */
[----:B------:R-:W-:Y:S01]  /*14d0*/  IMAD R5, R2, UR8, RZ ;  /* 0x0000000802057c24 */ /* 0x000fe2000f8e02ff */
[----:B------:R-:W-:Y:S01]  /*14e0*/  SHF.R.S32.HI R2, RZ, 0x1f, R0 ;  /* 0x0000001fff027819 */ /* 0x000fe20000011400 */
[C---:B------:R-:W-:Y:S02]  /*14f0*/  IMAD R3, R6.reuse, UR11, R3 ;  /* 0x0000000b06037c24 */ /* 0x040fe4000f8e0203 */
[----:B------:R-:W-:-:S04]  /*1500*/  IMAD.WIDE.U32 R8, R6, UR10, R8 ;  /* 0x0000000a06087c25 */ /* 0x000fc8000f8e0008 */
[C---:B------:R-:W-:Y:S01]  /*1510*/  IMAD R5, R6.reuse, UR9, R5 ;  /* 0x0000000906057c24 */ /* 0x040fe2000f8e0205 */
[----:B------:R-:W-:Y:S01]  /*1520*/  IADD3 R9, PT, PT, R9, R3, RZ ;  /* 0x0000000309097210 */ /* 0x000fe20007ffe0ff */
[----:B------:R-:W-:-:S04]  /*1530*/  IMAD.WIDE.U32 R6, R6, UR8, R10 ;  /* 0x0000000806067c25 */ /* 0x000fc8000f8e000a */
[C---:B-1----:R-:W-:Y:S01]  /*1540*/  IMAD R3, R2.reuse, UR4, RZ ;  /* 0x0000000402037c24 */ /* 0x042fe2000f8e02ff */
[----:B------:R-:W-:Y:S01]  /*1550*/  IADD3 R7, PT, PT, R7, R5, RZ ;  /* 0x0000000507077210 */ /* 0x000fe20007ffe0ff */
[----:B------:R-:W-:Y:S02]  /*1560*/  IMAD R5, R2, UR6, RZ ;  /* 0x0000000602057c24 */ /* 0x000fe4000f8e02ff */
[C---:B------:R-:W-:Y:S02]  /*1570*/  IMAD R3, R0.reuse, UR5, R3 ;  /* 0x0000000500037c24 */ /* 0x040fe4000f8e0203 */
[C---:B------:R-:W-:Y:S02]  /*1580*/  IMAD R5, R0.reuse, UR7, R5 ;  /* 0x0000000700057c24 */ /* 0x040fe4000f8e0205 */
[----:B------:R-:W-:-:S04]  /*1590*/  IMAD.WIDE.U32 R6, R0, UR6, R6 ;  /* 0x0000000600067c25 */ /* 0x000fc8000f8e0006 */
[----:B------:R-:W-:Y:S01]  /*15a0*/  IMAD.WIDE.U32 R8, R0, UR4, R8 ;  /* 0x0000000400087c25 */ /* 0x000fe2000f8e0008 */
[----:B------:R-:W-:Y:S02]  /*15b0*/  IADD3 R2, PT, PT, R7, R5, RZ ;  /* 0x0000000507027210 */ /* 0x000fe40007ffe0ff */
[----:B------:R-:W-:Y:S01]  /*15c0*/  MOV R4, R6 ;  /* 0x0000000600047202 */ /* 0x000fe20000000f00 */
[----:B------:R-:W-:Y:S01]  /*15d0*/  IMAD.IADD R0, R9, 0x1, R3 ;  /* 0x0000000109007824 */ /* 0x000fe200078e0203 */
[----:B------:R-:W-:Y:S06]  /*15e0*/  BRA `(.L_x_1341) ;  /* 0x00000004007c7947 */ /* 0x000fec0003800000 */
.L_x_1340:
        /* <DEDUP_REMOVED lines=15> */
.L_x_1342:
[----:B------:R-:W1:Y:S01]  /*16e0*/  LDCU.64 UR10, c[0x0][0x3b8] ;  /* 0x00007700ff0a77ac */ /* 0x000e620008000a00 */
[----:B------:R-:W-:-:S04]  /*16f0*/  UIADD3 UR15, UPT, UPT, UR7, UR27, URZ ;  /* 0x0000001b070f7290 */ /* 0x000fc8000fffe0ff */
[----:B-1----:R-:W-:Y:S02]  /*1700*/  UIMAD.WIDE.U32 UR4, UR15, UR10, URZ ;  /* 0x0000000a0f0472a5 */ /* 0x002fe4000f8e00ff */
[----:B------:R-:W-:-:S04]  /*1710*/  UIMAD UR15, UR15, UR11, URZ ;  /* 0x0000000b0f0f72a4 */ /* 0x000fc8000f8e02ff */
[----:B------:R-:W-:Y:S01]  /*1720*/  UIADD3 UR15, UPT, UPT, UR5, UR15, URZ ;  /* 0x0000000f050f7290 */ /* 0x000fe2000fffe0ff */
[----:B------:R-:W-:-:S11]  /*1730*/  UMOV UR14, UR4 ;  /* 0x00000004000e7c82 */ /* 0x000fd60008000000 */
.L_x_1343:
        /* <DEDUP_REMOVED lines=14> */
.L_x_1344:
[----:B------:R-:W1:Y:S01]  /*1820*/  LDCU.64 UR8, c[0x0][0x3c0] ;  /* 0x00007800ff0877ac */ /* 0x000e620008000a00 */
[----:B------:R-:W-:-:S04]  /*1830*/  UIADD3 UR7, UPT, UPT, UR7, UR27, URZ ;  /* 0x0000001b07077290 */ /* 0x000fc8000fffe0ff */
[----:B-1----:R-:W-:Y:S02]  /*1840*/  UIMAD.WIDE.U32 UR28, UR7, UR8, URZ ;  /* 0x00000008071c72a5 */ /* 0x002fe4000f8e00ff */
[----:B------:R-:W-:-:S04]  /*1850*/  UIMAD UR5, UR7, UR9, URZ ;  /* 0x00000009070572a4 */ /* 0x000fc8000f8e02ff */
[----:B------:R-:W-:-:S12]  /*1860*/  UIADD3 UR5, UPT, UPT, UR29, UR5, URZ ;  /* 0x000000051d057290 */ /* 0x000fd8000fffe0ff */
.L_x_1345:
[----:B------:R-:W1:Y:S01]  /*1870*/  LDC R0, c[0x0][0x3e8] ;  /* 0x0000fa00ff007b82 */ /* 0x000e620000000800 */
[----:B------:R-:W-:Y:S01]  /*1880*/  MOV R3, UR26 ;  /* 0x0000001a00037c02 */ /* 0x000fe20008000f00 */
[----:B------:R-:W-:Y:S01]  /*1890*/  ULEA UR4, UR18, 0xffffff00, 0x8 ;  /* 0xffffff0012047891 */ /* 0x000fe2000f8e40ff */
[----:B------:R-:W-:Y:S01]  /*18a0*/  CS2R R244, SRZ ;  /* 0x0000000000f47805 */ /* 0x000fe2000001ff00 */
[----:B------:R-:W-:Y:S01]  /*18b0*/  UMOV UR29, UR5 ;  /* 0x00000005001d7c82 */ /* 0x000fe20008000000 */
[----:B------:R-:W-:Y:S01]  /*18c0*/  IABS R3, R3 ;  /* 0x0000000300037213 */ /* 0x000fe20000000000 */
[----:B------:R-:W-:Y:S02]  /*18d0*/  USHF.R.S32.HI UR5, URZ, 0x1f, UR4 ;  /* 0x0000001fff057899 */ /* 0x000fe40008011404 */
[----:B------:R-:W-:Y:S02]  /*18e0*/  UIMAD.WIDE.U32 UR14, UR4, UR10, UR14 ;  /* 0x0000000a040e72a5 */ /* 0x000fe4000f8e000e */
[----:B------:R-:W-:-:S02]  /*18f0*/  UIMAD UR6, UR5, UR8, URZ ;  /* 0x00000008050672a4 */ /* 0x000fc4000f8e02ff */
[----:B------:R-:W-:Y:S02]  /*1900*/  UIMAD UR5, UR5, UR10, URZ ;  /* 0x0000000a050572a4 */ /* 0x000fe4000f8e02ff */
[----:B------:R-:W-:Y:S01]  /*1910*/  UIMAD.WIDE.U32 UR28, UR4, UR8, UR28 ;  /* 0x00000008041c72a5 */ /* 0x000fe2000f8e001c */
[----:B------:R-:W-:Y:S01]  /*1920*/  MOV R9, UR15 ;  /* 0x0000000f00097c02 */ /* 0x000fe20008000f00 */
[----:B------:R-:W-:Y:S02]  /*1930*/  UIMAD UR5, UR4, UR11, UR5 ;  /* 0x0000000b040572a4 */ /* 0x000fe4000f8e0205 */
[----:B------:R-:W-:Y:S02]  /*1940*/  UIMAD UR6, UR4, UR9, UR6 ;  /* 0x00000009040672a4 */ /* 0x000fe4000f8e0206 */
[----:B------:R-:W-:Y:S01]  /*1950*/  UIADD3 UR5, UPT, UPT, UR15, UR5, URZ ;  /* 0x000000050f057290 */ /* 0x000fe2000fffe0ff */
[----:B------:R-:W-:Y:S01]  /*1960*/  MOV R13, UR29 ;  /* 0x0000001d000d7c02 */ /* 0x000fe20008000f00 */
[----:B------:R-:W-:Y:S01]  /*1970*/  UIADD3 UR6, UPT, UPT, UR29, UR6, URZ ;  /* 0x000000061d067290 */ /* 0x000fe2000fffe0ff */
[----:B------:R-:W-:Y:S01]  /*1980*/  IMAD.U32 R12, RZ, RZ, UR28 ;  /* 0x0000001cff0c7e24 */ /* 0x000fe2000f8e00ff */
[----:B-1----:R-:W-:-:S02]  /*1990*/  IABS R2, R0 ;  /* 0x0000000000027213 */ /* 0x002fc40000000000 */
[----:B------:R-:W-:Y:S02]  /*19a0*/  MOV R9, UR5 ;  /* 0x0000000500097c02 */ /* 0x000fe40008000f00 */
[----:B------:R-:W1:Y:S01]  /*19b0*/  I2F.RP R8, R2 ;  /* 0x0000000200087306 */ /* 0x000e620000209400 */
[----:B------:R-:W-:-:S07]  /*19c0*/  IMAD.U32 R13, RZ, RZ, UR6 ;  /* 0x00000006ff0d7e24 */ /* 0x000fce000f8e00ff */
[----:B-1----:R-:W1:Y:S02]  /*19d0*/  MUFU.RCP R6, R8 ;  /* 0x0000000800067308 */ /* 0x002e640000001000 */
[----:B-1----:R-:W-:Y:S02]  /*19e0*/  VIADD R6, R6, 0xffffffe ;  /* 0x0ffffffe06067836 */ /* 0x002fe40000000000 */
[----:B------:R-:W-:-:S04]  /*19f0*/  IMAD.U32 R8, RZ, RZ, UR14 ;  /* 0x0000000eff087e24 */ /* 0x000fc8000f8e00ff */
[----:B------:R-:W1:Y:S02]  /*1a00*/  F2I.FTZ.U32.TRUNC.NTZ R7, R6 ;  /* 0x0000000600077305 */ /* 0x000e64000021f000 */
[----:B-1----:R-:W-:Y:S02]  /*1a10*/  IMAD.MOV R5, RZ, RZ, -R7 ;  /* 0x000000ffff057224 */ /* 0x002fe400078e0a07 */
[----:B------:R-:W-:Y:S02]  /*1a20*/  IMAD.MOV.U32 R6, RZ, RZ, RZ ;  /* 0x000000ffff067224 */ /* 0x000fe400078e00ff */
[----:B------:R-:W-:-:S04]  /*1a30*/  IMAD R4, R5, R2, RZ ;  /* 0x0000000205047224 */ /* 0x000fc800078e02ff */
[----:B------:R-:W-:-:S06]  /*1a40*/  IMAD.HI.U32 R4, R7, R4, R6 ;  /* 0x0000000407047227 */ /* 0x000fcc00078e0006 */
        /* <DEDUP_REMOVED lines=9> */
[----:B------:R-:W-:Y:S02]  /*1ae0*/  ISETP.GE.U32.AND P2, PT, R5, R2, PT ;  /* 0x000000020500720c */ /* 0x000fe40003f46070 */
[----:B------:R-:W1:Y:S08]  /*1af0*/  LDC.64 R4, c[0x0][0x3d8] ;  /* 0x0000f600ff047b82 */ /* 0x000e700000000a00 */
[----:B------:R-:W2:Y:S03]  /*1b00*/  LDC.64 R2, c[0x0][0x3d0] ;  /* 0x0000f400ff027b82 */ /* 0x000ea60000000a00 */
[----:B------:R-:W-:-:S05]  /*1b10*/  @P2 VIADD R7, R7, 0x1 ;  /* 0x0000000107072836 */ /* 0x000fca0000000000 */
[----:B------:R-:W-:Y:S02]  /*1b20*/  @!P1 IADD3 R7, PT, PT, -R7, RZ, RZ ;  /* 0x000000ff07079210 */ /* 0x000fe40007ffe1ff */
[----:B------:R-:W-:-:S04]  /*1b30*/  @!P0 LOP3.LUT R7, RZ, R0, RZ, 0x33, !PT ;  /* 0x00000000ff078212 */ /* 0x000fc800078e33ff */
[----:B------:R-:W-:Y:S01]  /*1b40*/  SHF.R.S32.HI R11, RZ, 0x1f, R7 ;  /* 0x0000001fff0b7819 */ /* 0x000fe20000011407 */
[----:B-1----:R-:W-:-:S04]  /*1b50*/  IMAD.WIDE.U32 R12, R7, R4, R12 ;  /* 0x00000004070c7225 */ /* 0x002fc800078e000c */
[C---:B------:R-:W-:Y:S02]  /*1b60*/  IMAD R6, R11.reuse, R4, RZ ;  /* 0x000000040b067224 */ /* 0x040fe400078e02ff */
[----:B------:R-:W-:Y:S02]  /*1b70*/  IMAD.MOV.U32 R4, RZ, RZ, R12 ;  /* 0x000000ffff047224 */ /* 0x000fe400078e000c */
[-C--:B--2---:R-:W-:Y:S02]  /*1b80*/  IMAD R0, R11, R2.reuse, RZ ;  /* 0x000000020b007224 */ /* 0x084fe400078e02ff */
[C---:B------:R-:W-:Y:S02]  /*1b90*/  IMAD R5, R7.reuse, R5, R6 ;  /* 0x0000000507057224 */ /* 0x040fe400078e0206 */
[----:B------:R-:W-:-:S03]  /*1ba0*/  IMAD.WIDE.U32 R8, R7, R2, R8 ;  /* 0x0000000207087225 */ /* 0x000fc600078e0008 */
[----:B------:R-:W-:Y:S01]  /*1bb0*/  IADD3 R2, PT, PT, R13, R5, RZ ;  /* 0x000000050d027210 */ /* 0x000fe20007ffe0ff */
[----:B------:R-:W-:-:S05]  /*1bc0*/  IMAD R3, R7, R3, R0 ;  /* 0x0000000307037224 */ /* 0x000fca00078e0200 */
[----:B------:R-:W-:-:S07]  /*1bd0*/  IADD3 R0, PT, PT, R9, R3, RZ ;  /* 0x0000000309007210 */ /* 0x000fce0007ffe0ff */
.L_x_1341:
[----:B------:R-:W-:Y:S01]  /*1be0*/  UISETP.NE.AND UP0, UPT, UR25, -0x1, UPT ;  /* 0xffffffff1900788c */ /* 0x000fe2000bf05270 */
[----:B------:R-:W-:Y:S01]  /*1bf0*/  IMAD.SHL.U32 R62, R237, 0x8, RZ ;  /* 0x00000008ed3e7824 */ /* 0x000fe200078e00ff */
[----:B------:R-:W1:Y:S01]  /*1c00*/  LDCU.64 UR4, c[0x0][0x3c8] ;  /* 0x00007900ff0477ac */ /* 0x000e620008000a00 */
[----:B------:R-:W2:Y:S01]  /*1c10*/  S2R R11, SR_CTAID.X ;  /* 0x00000000000b7919 */ /* 0x000ea20000002500 */
[----:B------:R-:W3:Y:S01]  /*1c20*/  S2UR UR27, SR_CgaCtaId ;  /* 0x00000000001b79c3 */ /* 0x000ee20000008800 */
[----:B------:R-:W-:Y:S01]  /*1c30*/  SHF.R.U32.HI R16, RZ, 0x3, R237 ;  /* 0x00000003ff107819 */ /* 0x000fe200000116ed */
[----:B------:R-:W-:Y:S01]  /*1c40*/  IMAD.MOV.U32 R17, RZ, RZ, RZ ;  /* 0x000000ffff117224 */ /* 0x000fe200078e00ff */
[----:B------:R-:W-:Y:S01]  /*1c50*/  LOP3.LUT R64, R62, 0x38, RZ, 0xc0, !PT ;  /* 0x000000383e407812 */ /* 0x000fe200078ec0ff */
[----:B------:R-:W-:Y:S03]  /*1c60*/  BSSY.RECONVERGENT B0, `(.L_x_1346) ;  /* 0x000003a000007945 */ /* 0x000fe60003800200 */
[----:B------:R-:W4:Y:S01]  /*1c70*/  @!UP0 LDCU.64 UR14, c[0x0][0x398] ;  /* 0x00007300ff0e87ac */ /* 0x000f220008000a00 */
[----:B------:R-:W-:Y:S01]  /*1c80*/  IADD3 R8, P1, PT, R64, R8, RZ ;  /* 0x0000000840087210 */ /* 0x000fe20007f3e0ff */
[----:B------:R-:W5:Y:S04]  /*1c90*/  @UP0 LDCU.64 UR6, c[0x0][0x3b0] ;  /* 0x00007600ff0607ac */ /* 0x000f680008000a00 */
[----:B------:R-:W-:Y:S01]  /*1ca0*/  IMAD.X R9, RZ, RZ, R0, P1 ;  /* 0x000000ffff097224 */ /* 0x000fe200008e0600 */
[----:B------:R-:W-:Y:S01]  /*1cb0*/  LOP3.LUT R0, R62, 0x1f8, RZ, 0xc0, !PT ;  /* 0x000001f83e007812 */ /* 0x000fe200078ec0ff */
[----:B-1----:R-:W-:-:S02]  /*1cc0*/  IMAD.U32 R6, RZ, RZ, UR4 ;  /* 0x00000004ff067e24 */ /* 0x002fc4000f8e00ff */
        /* <DEDUP_REMOVED lines=22> */
[----:B------:R-:W-:Y:S02]  /*1e30*/  VIADD R9, R7, UR28 ;  /* 0x0000001c07097c36 */ /* 0x000fe40008000000 */
[----:B------:R-:W-:Y:S01]  /*1e40*/  IMAD.WIDE.U32 R2, R16, UR8, R4 ;  /* 0x0000000810027c25 */ /* 0x000fe2000f8e0004 */
[----:B------:R-:W-:-:S03]  /*1e50*/  LOP3.LUT R5, R0, 0x38, R237, 0x78, !PT ;  /* 0x0000003800057812 */ /* 0x000fc600078e78ed */
[----:B------:R-:W-:Y:S01]  /*1e60*/  IMAD R243, R16, UR9, R3 ;  /* 0x0000000910f37c24 */ /* 0x000fe2000f8e0203 */
[----:B-1----:R-:W-:Y:S02]  /*1e70*/  LEA R240, P1, R8, UR14, 0x1 ;  /* 0x0000000e08f07c11 */ /* 0x002fe4000f8208ff */
[----:B------:R-:W-:Y:S02]  /*1e80*/  LOP3.LUT R104, R5, 0x1e00, R62, 0xf8, !PT ;  /* 0x00001e0005687812 */ /* 0x000fe400078ef83e */
[----:B--2---:R-:W-:Y:S02]  /*1e90*/  LEA R242, P0, R2, UR6, 0x1 ;  /* 0x0000000602f27c11 */ /* 0x004fe4000f8008ff */
[----:B------:R-:W-:Y:S02]  /*1ea0*/  LEA.HI.X R241, R8, UR15, R241, 0x1, P1 ;  /* 0x0000000f08f17c11 */ /* 0x000fe400088f0cf1 */
[----:B------:R-:W-:Y:S02]  /*1eb0*/  LEA.HI.X R243, R2, UR7, R243, 0x1, P0 ;  /* 0x0000000702f37c11 */ /* 0x000fe400080f0cf3 */
[----:B------:R-:W-:Y:S01]  /*1ec0*/  LEA R104, R104, UR5, 0x1 ;  /* 0x0000000568687c11 */ /* 0x000fe2000f8e08ff */
        /* <DEDUP_REMOVED lines=18> */
.L_x_1348:
[----:B------:R2:W-:Y:S02]  /*1ff0*/  STS.128 [R104], RZ ;  /* 0x000000ff68007388 */ /* 0x0005e40000000c00 */
.L_x_1347:
[----:B------:R-:W-:Y:S05]  /*2000*/  BSYNC.RECONVERGENT B0 ;  /* 0x0000000000007941 */ /* 0x000fea0003800200 */
.L_x_1346:
[C---:B-1----:R-:W-:Y:S01]  /*2010*/  VIADD R3, R16.reuse, 0x10 ;  /* 0x0000001010037836 */ /* 0x042fe20000000000 */
[----:B------:R-:W-:Y:S01]  /*2020*/  BSSY.RECONVERGENT B0, `(.L_x_1349) ;  /* 0x000001b000007945 */ /* 0x000fe20003800200 */
[C---:B------:R-:W-:Y:S02]  /*2030*/  VIADD R15, R16.reuse, 0x20 ;  /* 0x00000020100f7836 */ /* 0x040fe40000000000 */
[----:B------:R-:W-:Y:S01]  /*2040*/  VIADD R2, R16, 0x30 ;  /* 0x0000003010027836 */ /* 0x000fe20000000000 */
[----:B------:R-:W-:Y:S02]  /*2050*/  ISETP.GE.AND P0, PT, R3, UR25, PT ;  /* 0x0000001903007c0c */ /* 0x000fe4000bf06270 */
[----:B------:R-:W-:Y:S02]  /*2060*/  ISETP.GE.AND P2, PT, R15, UR25, PT ;  /* 0x000000190f007c0c */ /* 0x000fe4000bf46270 */
[----:B------:R-:W-:-:S09]  /*2070*/  ISETP.GE.AND P1, PT, R2, UR25, PT ;  /* 0x0000001902007c0c */ /* 0x000fd2000bf26270 */
[----:B------:R-:W-:Y:S05]  /*2080*/  @P0 BRA `(.L_x_1350) ;  /* 0x0000000000500947 */ /* 0x000fea0003800000 */
[----:B------:R-:W1:Y:S02]  /*2090*/  LDCU UR4, c[0x0][0x440] ;  /* 0x00008800ff0477ac */ /* 0x000e640008000800 */
[----:B-1----:R-:W-:-:S13]  /*20a0*/  ISETP.GE.AND P0, PT, R64, UR4, PT ;  /* 0x0000000440007c0c */ /* 0x002fda000bf06270 */
[----:B------:R1:W-:Y:S01]  /*20b0*/  @P0 STS.128 [R104+0x800], RZ ;  /* 0x000800ff68000388 */ /* 0x0003e20000000c00 */
[----:B------:R-:W-:Y:S05]  /*20c0*/  @P0 BRA `(.L_x_1350) ;  /* 0x0000000000400947 */ /* 0x000fea0003800000 */
[----:B------:R-:W3:Y:S01]  /*20d0*/  LDCU.64 UR14, c[0x0][0x3b0] ;  /* 0x00007600ff0e77ac */ /* 0x000ee20008000a00 */
[----:B------:R-:W-:Y:S01]  /*20e0*/  IADD3 R5, P0, PT, R10, 0x10, RZ ;  /* 0x000000100a057810 */ /* 0x000fe20007f1e0ff */
[----:B------:R-:W-:Y:S01]  /*20f0*/  IMAD.MOV.U32 R12, RZ, RZ, R6 ;  /* 0x000000ffff0c7224 */ /* 0x000fe200078e0006 */
[----:B------:R-:W-:Y:S01]  /*2100*/  MOV R13, R9 ;  /* 0x00000009000d7202 */ /* 0x000fe20000000f00 */
[----:B------:R-:W4:Y:S02]  /*2110*/  LDCU.64 UR6, c[0x0][0x380] ;  /* 0x00007000ff0677ac */ /* 0x000f240008000a00 */
[----:B------:R-:W-:-:S04]  /*2120*/  IMAD.X R0, RZ, RZ, R11, P0 ;  /* 0x000000ffff007224 */ /* 0x000fc800000e060b */
[----:B---3--:R-:W-:Y:S02]  /*2130*/  IMAD R0, R0, UR14, RZ ;  /* 0x0000000e00007c24 */ /* 0x008fe4000f8e02ff */
[----:B------:R-:W-:-:S04]  /*2140*/  IMAD.WIDE.U32 R12, R5, UR14, R12 ;  /* 0x0000000e050c7c25 */ /* 0x000fc8000f8e000c */
[----:B------:R-:W-:Y:S01]  /*2150*/  IMAD R0, R5, UR15, R0 ;  /* 0x0000000f05007c24 */ /* 0x000fe2000f8e0200 */
[----:B----4-:R-:W-:-:S04]  /*2160*/  LEA R4, P0, R12, UR6, 0x1 ;  /* 0x000000060c047c11 */ /* 0x010fc8000f8008ff */
[----:B------:R-:W-:-:S04]  /*2170*/  IADD3 R0, PT, PT, R13, R0, RZ ;  /* 0x000000000d007210 */ /* 0x000fc80007ffe0ff */
[----:B------:R-:W-:-:S05]  /*2180*/  LEA.HI.X R5, R12, UR7, R0, 0x1, P0 ;  /* 0x000000070c057c11 */ /* 0x000fca00080f0c00 */
[----:B------:R-:W-:Y:S01]  /*2190*/  @!PT LDS RZ, [RZ] ;  /* 0x00000000fffff984 */ /* 0x000fe20000000800 */
[----:B------:R-:W-:Y:S01]  /*21a0*/  @!PT LDS RZ, [RZ] ;  /* 0x00000000fffff984 */ /* 0x000fe20000000800 */
[----:B------:R-:W-:Y:S01]  /*21b0*/  @!PT LDS RZ, [RZ] ;  /* 0x00000000fffff984 */ /* 0x000fe20000000800 */
[----:B------:R3:W-:Y:S02]  /*21c0*/  LDGSTS.E.BYPASS.LTC128B.128 [R104+0x800], desc[UR20][R4.64] ;  /* 0x0080000004687fae */ /* 0x0007e4000b981a14 */
.L_x_1350:
[----:B------:R-:W-:Y:S05]  /*21d0*/  BSYNC.RECONVERGENT B0 ;  /* 0x0000000000007941 */ /* 0x000fea0003800200 */
.L_x_1349:
[----:B------:R-:W-:Y:S04]  /*21e0*/  BSSY.RECONVERGENT B0, `(.L_x_1351) ;  /* 0x0000016000007945 */ /* 0x000fe80003800200 */
[----:B------:R-:W-:Y:S05]  /*21f0*/  @P2 BRA `(.L_x_1352) ;  /* 0x0000000000502947 */ /* 0x000fea0003800000 */
[----:B------:R-:W4:Y:S02]  /*2200*/  LDCU UR4, c[0x0][0x440] ;  /* 0x00008800ff0477ac */ /* 0x000f240008000800 */
[----:B----4-:R-:W-:-:S13]  /*2210*/  ISETP.GE.AND P0, PT, R64, UR4, PT ;  /* 0x0000000440007c0c */ /* 0x010fda000bf06270 */
[----:B------:R4:W-:Y:S01]  /*2220*/  @P0 STS.128 [R104+0x1000], RZ ;  /* 0x001000ff68000388 */ /* 0x0009e20000000c00 */
[----:B------:R-:W-:Y:S05]  /*2230*/  @P0 BRA `(.L_x_1352) ;  /* 0x0000000000400947 */ /* 0x000fea0003800000 */
[----:B------:R-:W5:Y:S01]  /*2240*/  LDCU.64 UR14, c[0x0][0x3b0] ;  /* 0x00007600ff0e77ac */ /* 0x000f620008000a00 */
[----:B---3--:R-:W-:Y:S01]  /*2250*/  IADD3 R5, P0, PT, R10, 0x20, RZ ;  /* 0x000000200a057810 */ /* 0x008fe20007f1e0ff */
[----:B------:R-:W-:Y:S01]  /*2260*/  IMAD.MOV.U32 R12, RZ, RZ, R6 ;  /* 0x000000ffff0c7224 */ /* 0x000fe200078e0006 */
[----:B------:R-:W-:Y:S01]  /*2270*/  MOV R13, R9 ;  /* 0x00000009000d7202 */ /* 0x000fe20000000f00 */
[----:B------:R-:W3:Y:S02]  /*2280*/  LDCU.64 UR6, c[0x0][0x380] ;  /* 0x00007000ff0677ac */ /* 0x000ee40008000a00 */
[----:B------:R-:W-:-:S04]  /*2290*/  IMAD.X R0, RZ, RZ, R11, P0 ;  /* 0x000000ffff007224 */ /* 0x000fc800000e060b */
[----:B-----5:R-:W-:Y:S02]  /*22a0*/  IMAD R0, R0, UR14, RZ ;  /* 0x0000000e00007c24 */ /* 0x020fe4000f8e02ff */
        /* <DEDUP_REMOVED lines=8> */
[----:B------:R3:W-:Y:S02]  /*2330*/  LDGSTS.E.BYPASS.LTC128B.128 [R104+0x1000], desc[UR20][R4.64] ;  /* 0x0100000004687fae */ /* 0x0007e4000b981a14 */
.L_x_1352:
[----:B------:R-:W-:Y:S05]  /*2340*/  BSYNC.RECONVERGENT B0 ;  /* 0x0000000000007941 */ /* 0x000fea0003800200 */
.L_x_1351:
        /* <DEDUP_REMOVED lines=10> */
[----:B---3--:R-:W-:-:S05]  /*23f0*/  IADD3.X R5, PT, PT, RZ, R11, RZ, P0, !PT ;  /* 0x0000000bff057210 */ /* 0x008fca00007fe4ff */
        /* <DEDUP_REMOVED lines=10> */
.L_x_1354:
[----:B------:R-:W-:Y:S05]  /*24a0*/  BSYNC.RECONVERGENT B0 ;  /* 0x0000000000007941 */ /* 0x000fea0003800200 */
.L_x_1353:
        /* <DEDUP_REMOVED lines=15> */
.L_x_1357:
[----:B------:R1:W-:Y:S02]  /*25a0*/  STS.128 [R104+0x2000], RZ ;  /* 0x002000ff68007388 */ /* 0x0003e40000000c00 */
.L_x_1356:
[----:B------:R-:W-:Y:S05]  /*25b0*/  BSYNC.RECONVERGENT B0 ;  /* 0x0000000000007941 */ /* 0x000fea0003800200 */
.L_x_1355:
[----:B------:R-:W-:Y:S01]  /*25c0*/  ISETP.GE.AND P3, PT, R3, UR6, PT ;  /* 0x0000000603007c0c */ /* 0x000fe2000bf66270 */
[----:B--23--:R-:W-:Y:S01]  /*25d0*/  IMAD.U32 R5, RZ, RZ, UR14 ;  /* 0x0000000eff057e24 */ /* 0x00cfe2000f8e00ff */
        /* <DEDUP_REMOVED lines=22> */
.L_x_1359:
[----:B------:R-:W-:Y:S05]  /*2740*/  BSYNC.RECONVERGENT B0 ;  /* 0x0000000000007941 */ /* 0x000fea0003800200 */
.L_x_1358:
        /* <DEDUP_REMOVED lines=17> */
.L_x_1361:
[----:B------:R-:W-:Y:S05]  /*2860*/  BSYNC.RECONVERGENT B0 ;  /* 0x0000000000007941 */ /* 0x000fea0003800200 */
.L_x_1360:
        /* <DEDUP_REMOVED lines=17> */
.L_x_1363:
[----:B------:R-:W-:Y:S05]  /*2980*/  BSYNC.RECONVERGENT B0 ;  /* 0x0000000000007941 */ /* 0x000fea0003800200 */
.L_x_1362:
        /* <DEDUP_REMOVED lines=18> */
.L_x_1365:
[----:B------:R-:W-:Y:S05]  /*2ab0*/  BSYNC.RECONVERGENT B0 ;  /* 0x0000000000007941 */ /* 0x000fea0003800200 */
.L_x_1364:
        /* <DEDUP_REMOVED lines=17> */
.L_x_1367:
[----:B------:R-:W-:Y:S05]  /*2bd0*/  BSYNC.RECONVERGENT B0 ;  /* 0x0000000000007941 */ /* 0x000fea0003800200 */
.L_x_1366:
        /* <DEDUP_REMOVED lines=18> */
.L_x_1369:
[----:B------:R-:W-:Y:S05]  /*2d00*/  BSYNC.RECONVERGENT B0 ;  /* 0x0000000000007941 */ /* 0x000fea0003800200 */
.L_x_1368:
        /* <DEDUP_REMOVED lines=9> */
[----:B------:R-:W-:Y:S01]  /*2da0*/  UIMAD UR4, UR11, 0xc0, URZ ;  /* 0x000000c00b0478a4 */ /* 0x000fe2000f8e02ff */
[----:B------:R-:W-:Y:S02]  /*2db0*/  MOV R18, R20 ;  /* 0x0000001400127202 */ /* 0x000fe40000000f00 */
[----:B------:R-:W-:-:S03]  /*2dc0*/  MOV R19, R21 ;  /* 0x0000001500137202 */ /* 0x000fc60000000f00 */
[----:B------:R-:W-:-:S05]  /*2dd0*/  IMAD.WIDE.U32 R18, R0, 0xc0, R18 ;  /* 0x000000c000127825 */ /* 0x000fca00078e0012 */
[----:B------:R-:W-:-:S05]  /*2de0*/  IADD3 R19, PT, PT, R19, UR4, RZ ;  /* 0x0000000413137c10 */ /* 0x000fca000fffe0ff */
[----:B------:R-:W-:Y:S01]  /*2df0*/  @!PT LDS RZ, [RZ] ;  /* 0x00000000fffff984 */ /* 0x000fe20000000800 */
[----:B------:R-:W-:Y:S01]  /*2e00*/  @!PT LDS RZ, [RZ] ;  /* 0x00000000fffff984 */ /* 0x000fe20000000800 */
[----:B------:R-:W-:Y:S01]  /*2e10*/  @!PT LDS RZ, [RZ] ;  /* 0x00000000fffff984 */ /* 0x000fe20000000800 */
[----:B------:R1:W-:Y:S02]  /*2e20*/  LDGSTS.E.BYPASS.LTC128B.128 [R104+0x5800], desc[UR20][R18.64] ;  /* 0x0580000012687fae */ /* 0x0003e4000b981a14 */
.L_x_1371:
[----:B------:R-:W-:Y:S05]  /*2e30*/  BSYNC.RECONVERGENT B0 ;  /* 0x0000000000007941 */ /* 0x000fea0003800200 */
.L_x_1370:
        /* <DEDUP_REMOVED lines=18> */
.L_x_1373:
[----:B------:R-:W-:Y:S05]  /*2f60*/  BSYNC.RECONVERGENT B0 ;  /* 0x0000000000007941 */ /* 0x000fea0003800200 */
.L_x_1372:
        /* <DEDUP_REMOVED lines=17> */
.L_x_1375:
[----:B------:R-:W-:Y:S05]  /*3080*/  BSYNC.RECONVERGENT B0 ;  /* 0x0000000000007941 */ /* 0x000fea0003800200 */
.L_x_1374:
        /* <DEDUP_REMOVED lines=17> */
.L_x_1377:
[----:B------:R-:W-:Y:S05]  /*31a0*/  BSYNC.RECONVERGENT B0 ;  /* 0x0000000000007941 */ /* 0x000fea0003800200 */
.L_x_1376:
[----:B------:R-:W-:Y:S04]  /*31b0*/  BSSY.RECONVERGENT B0, `(.L_x_1378) ;  /* 0x0000010000007945 */ /* 0x000fe80003800200 */
[----:B------:R-:W-:Y:S05]  /*31c0*/  @P5 BRA `(.L_x_1379) ;  /* 0x0000000000385947 */ /* 0x000fea0003800000 */
[----:B------:R-:W5:Y:S02]  /*31d0*/  LDCU UR4, c[0x0][0x440] ;  /* 0x00008800ff0477ac */ /* 0x000f640008000800 */
[----:B-----5:R-:W-:-:S13]  /*31e0*/  ISETP.GE.AND P0, PT, R64, UR4, PT ;  /* 0x0000000440007c0c */ /* 0x020fda000bf06270 */
[----:B------:R1:W-:Y:S01]  /*31f0*/  @P0 STS.128 [R104+0x7800], RZ ;  /* 0x007800ff68000388 */ /* 0x0003e20000000c00 */
[----:B------:R-:W-:Y:S05]  /*3200*/  @P0 BRA `(.L_x_1379) ;  /* 0x0000000000280947 */ /* 0x000fea0003800000 */
[----:B-1----:R-:W-:Y:S01]  /*3210*/  MOV R16, UR10 ;  /* 0x0000000a00107c02 */ /* 0x002fe20008000f00 */
        /* <DEDUP_REMOVED lines=9> */
.L_x_1379:
[----:B------:R-:W-:Y:S05]  /*32b0*/  BSYNC.RECONVERGENT B0 ;  /* 0x0000000000007941 */ /* 0x000fea0003800200 */
.L_x_1378:
        /* <DEDUP_REMOVED lines=16> */
.L_x_1381:
[----:B------:R-:W-:Y:S05]  /*33c0*/  BSYNC.RECONVERGENT B0 ;  /* 0x0000000000007941 */ /* 0x000fea0003800200 */
.L_x_1380:
        /* <DEDUP_REMOVED lines=16> */
.L_x_1383:
[----:B------:R-:W-:Y:S05]  /*34d0*/  BSYNC.RECONVERGENT B0 ;  /* 0x0000000000007941 */ /* 0x000fea0003800200 */
.L_x_1382:
        /* <DEDUP_REMOVED lines=16> */
.L_x_1385:
[----:B------:R-:W-:Y:S05]  /*35e0*/  BSYNC.RECONVERGENT B0 ;  /* 0x0000000000007941 */ /* 0x000fea0003800200 */
.L_x_1384:
        /* <DEDUP_REMOVED lines=14> */
.L_x_1387:
[----:B------:R-:W-:Y:S05]  /*36d0*/  BSYNC.RECONVERGENT B0 ;  /* 0x0000000000007941 */ /* 0x000fea0003800200 */
.L_x_1386:
[----:B------:R-:W0:Y:S01]  /*36e0*/  LDGDEPBAR ;  /* 0x00000000000079af */ /* 0x000e220000000000 */
[--C-:B------:R-:W-:Y:S01]  /*36f0*/  SHF.R.U32.HI R236, RZ, 0x1, R237.reuse ;  /* 0x00000001ffec7819 */ /* 0x100fe200000116ed */
[----:B-1----:R-:W-:Y:S01]  /*3700*/  IMAD.U32 R16, RZ, RZ, UR22 ;  /* 0x00000016ff107e24 */ /* 0x002fe2000f8e00ff */
[----:B------:R-:W-:Y:S01]  /*3710*/  SHF.R.U32.HI R17, RZ, 0x2, R237 ;  /* 0x00000002ff117819 */ /* 0x000fe200000116ed */
[----:B------:R-:W-:Y:S01]  /*3720*/  IMAD.U32 R100, RZ, RZ, UR19 ;  /* 0x00000013ff647e24 */ /* 0x000fe2000f8e00ff */
[----:B------:R-:W-:Y:S01]  /*3730*/  LOP3.LUT R19, R236, 0x1f0, RZ, 0xc0, !PT ;  /* 0x000001f0ec137812 */ /* 0x000fe200078ec0ff */
[----:B------:R-:W-:Y:S01]  /*3740*/  USHF.L.U64.HI UR4, UR8, 0x4, UR9 ;  /* 0x0000000408047899 */ /* 0x000fe20008010209 */
[----:B------:R-:W-:Y:S01]  /*3750*/  LOP3.LUT R17, R17, 0x7, RZ, 0xc0, !PT ;  /* 0x0000000711117812 */ /* 0x000fe200078ec0ff */
[----:B------:R-:W-:Y:S01]  /*3760*/  USHF.L.U32 UR7, UR8, 0x4, URZ ;  /* 0x0000000408077899 */ /* 0x000fe200080006ff */
[----:B------:R-:W-:Y:S01]  /*3770*/  IADD3 R16, PT, PT, R19, 0x1, R16 ;  /* 0x0000000113107810 */ /* 0x000fe20007ffe010 */
[----:B------:R-:W-:Y:S03]  /*3780*/  BSSY.RECONVERGENT B0, `(.L_x_1388) ;  /* 0x0000011000007945 */ /* 0x000fe60003800200 */
[----:B------:R-:W-:-:S04]  /*3790*/  IADD3 R17, PT, PT, R16, -UR24, R17 ;  /* 0x8000001810117c10 */ /* 0x000fc8000fffe011 */
        /* <DEDUP_REMOVED lines=12> */
.L_x_1390:
[----:B------:R1:W-:Y:S01]  /*3860*/  STS.128 [R104+0xa000], RZ ;  /* 0x00a000ff68007388 */ /* 0x0003e20000000c00 */
[----:B------:R-:W-:Y:S05]  /*3870*/  BRA `(.L_x_1391) ;  /* 0x0000000000047947 */ /* 0x000fea0003800000 */
.L_x_1389:
[----:B------:R1:W-:Y:S02]  /*3880*/  STS.128 [R104+0xa000], RZ ;  /* 0x00a000ff68007388 */ /* 0x0003e40000000c00 */
.L_x_1391:
[----:B------:R-:W-:Y:S05]  /*3890*/  BSYNC.RECONVERGENT B0 ;  /* 0x0000000000007941 */ /* 0x000fea0003800200 */
.L_x_1388:
[----:B------:R-:W-:Y:S01]  /*38a0*/  ISETP.GE.AND P1, PT, R3, UR6, PT ;  /* 0x0000000603007c0c */ /* 0x000fe2000bf26270 */
[----:B------:R-:W-:Y:S01]  /*38b0*/  IMAD.U32 R3, RZ, RZ, UR7 ;  /* 0x00000007ff037e24 */ /* 0x000fe2000f8e00ff */
[----:B------:R-:W-:Y:S01]  /*38c0*/  ISETP.GE.AND P6, PT, R2, UR6, PT ;  /* 0x0000000602007c0c */ /* 0x000fe2000bfc6270 */
[----:B------:R-:W-:Y:S01]  /*38d0*/  IMAD.U32 R16, RZ, RZ, UR4 ;  /* 0x00000004ff107e24 */ /* 0x000fe2000f8e00ff */
[----:B------:R-:W-:Y:S01]  /*38e0*/  BSSY.RECONVERGENT B0, `(.L_x_1392) ;  /* 0x0000012000007945 */ /* 0x000fe20003800200 */
[----:B------:R-:W-:Y:S02]  /*38f0*/  ISETP.GE.AND P0, PT, R15, UR6, PT ;  /* 0x000000060f007c0c */ /* 0x000fe4000bf06270 */
[C---:B------:R-:W-:Y:S02]  /*3900*/  LEA R2, P2, R3.reuse, R242, 0x1 ;  /* 0x000000f203027211 */ /* 0x040fe400078408ff */
[----:B------:R-:W-:Y:S02]  /*3910*/  ISETP.GE.AND P5, PT, R14, UR6, PT ;  /* 0x000000060e007c0c */ /* 0x000fe4000bfa6270 */
[----:B------:R-:W-:-:S02]  /*3920*/  LEA.HI.X R3, R3, R243, R16, 0x1, P2 ;  /* 0x000000f303037211 */ /* 0x000fc400010f0c10 */
[----:B------:R1:W-:Y:S01]  /*3930*/  @P1 STS.128 [R104+0xa800], RZ ;  /* 0x00a800ff68001388 */ /* 0x0003e20000000c00 */
[----:B------:R-:W-:Y:S02]  /*3940*/  ISETP.GE.AND P4, PT, R13, UR6, PT ;  /* 0x000000060d007c0c */ /* 0x000fe4000bf86270 */
        /* <DEDUP_REMOVED lines=11> */
.L_x_1393:
[----:B------:R-:W-:Y:S05]  /*3a00*/  BSYNC.RECONVERGENT B0 ;  /* 0x0000000000007941 */ /* 0x000fea0003800200 */
.L_x_1392:
        /* <DEDUP_REMOVED lines=17> */
.L_x_1395:
[----:B------:R-:W-:Y:S05]  /*3b20*/  BSYNC.RECONVERGENT B0 ;  /* 0x0000000000007941 */ /* 0x000fea0003800200 */
.L_x_1394:
        /* <DEDUP_REMOVED lines=11> */
[----:B-1----:R-:W-:-:S04]  /*3be0*/  LEA R12, P6, R11, R2, 0x6 ;  /* 0x000000020b0c7211 */ /* 0x002fc800078c30ff */
[----:B------:R-:W-:-:S05]  /*3bf0*/  LEA.HI.X R13, R10, R3, R9, 0x6, P6 ;  /* 0x000000030a0d7211 */ /* 0x000fca00030f3409 */
[----:B------:R-:W-:Y:S01]  /*3c00*/  @!PT LDS RZ, [RZ] ;  /* 0x00000000fffff984 */ /* 0x000fe20000000800 */
[----:B------:R-:W-:Y:S01]  /*3c10*/  @!PT LDS RZ, [RZ] ;  /* 0x00000000fffff984 */ /* 0x000fe20000000800 */
[----:B------:R-:W-:Y:S01]  /*3c20*/  @!PT LDS RZ, [RZ] ;  /* 0x00000000fffff984 */ /* 0x000fe20000000800 */
[----:B------:R1:W-:Y:S04]  /*3c30*/  LDGSTS.E.BYPASS.LTC128B.128 [R104+0xb800], desc[UR20][R12.64] ;  /* 0x0b8000000c687fae */ /* 0x0003e8000b981a14 */
.L_x_1397:
[----:B------:R-:W-:Y:S05]  /*3c40*/  BSYNC.RECONVERGENT B0 ;  /* 0x0000000000007941 */ /* 0x000fea0003800200 */
.L_x_1396:
        /* <DEDUP_REMOVED lines=16> */
.L_x_1399:
[----:B------:R-:W-:Y:S05]  /*3d50*/  BSYNC.RECONVERGENT B0 ;  /* 0x0000000000007941 */ /* 0x000fea0003800200 */
.L_x_1398:
        /* <DEDUP_REMOVED lines=17> */
.L_x_1401:
[----:B------:R-:W-:Y:S05]  /*3e70*/  BSYNC.RECONVERGENT B0 ;  /* 0x0000000000007941 */ /* 0x000fea0003800200 */
.L_x_1400:
        /* <DEDUP_REMOVED lines=16> */
.L_x_1403:
[----:B------:R-:W-:Y:S05]  /*3f80*/  BSYNC.RECONVERGENT B0 ;  /* 0x0000000000007941 */ /* 0x000fea0003800200 */
.L_x_1402:
        /* <DEDUP_REMOVED lines=19> */
.L_x_1405:
[----:B------:R-:W-:Y:S05]  /*40c0*/  BSYNC.RECONVERGENT B0 ;  /* 0x0000000000007941 */ /* 0x000fea0003800200 */
.L_x_1404:
[----:B------:R2:W-:Y:S01]  /*40d0*/  @P1 STS.128 [R104+0xe000], RZ ;  /* 0x00e000ff68001388 */ /* 0x0005e20000000c00 */
[----:B------:R-:W-:Y:S01]  /*40e0*/  LOP3.LUT R238, R238, 0x7c00, RZ, 0xc0, !PT ;  /* 0x00007c00eeee7812 */ /* 0x000fe200078ec0ff */
[----:B------:R-:W-:Y:S01]  /*40f0*/  BSSY.RECONVERGENT B0, `(.L_x_1406) ;  /* 0x0000013000007945 */ /* 0x000fe20003800200 */
[----:B------:R-:W-:Y:S02]  /*4100*/  LOP3.LUT R103, R63, 0x200, RZ, 0xc0, !PT ;  /* 0x000002003f677812 */ /* 0x000fe400078ec0ff */
[----:B------:R-:W-:Y:S02]  /*4110*/  LOP3.LUT R62, R5, 0x38, R62, 0xf8, !PT ;  /* 0x00000038053e7812 */ /* 0x000fe400078ef83e */
[----:B------:R-:W-:Y:S02]  /*4120*/  ISETP.GE.AND P2, PT, R4, UR6, PT ;  /* 0x0000000604007c0c */ /* 0x000fe4000bf46270 */
[----:B-1----:R-:W-:Y:S02]  /*4130*/  LOP3.LUT R7, R103, R238, RZ, 0xfc, !PT ;  /* 0x000000ee67077212 */ /* 0x002fe400078efcff */
[----:B------:R-:W-:Y:S01]  /*4140*/  LOP3.LUT R102, R62, 0x8, R236, 0x78, !PT ;  /* 0x000000083e667812 */ /* 0x000fe200078e78ec */
        /* <DEDUP_REMOVED lines=13> */
.L_x_1407:
[----:B------:R-:W-:Y:S05]  /*4220*/  BSYNC.RECONVERGENT B0 ;  /* 0x0000000000007941 */ /* 0x000fea0003800200 */
.L_x_1406:
[----:B------:R2:W-:Y:S01]  /*4230*/  @P0 STS.128 [R104+0xe800], RZ ;  /* 0x00e800ff68000388 */ /* 0x0005e20000000c00 */
[----:B------:R-:W-:Y:S01]  /*4240*/  ISETP.GE.AND P1, PT, R0, UR6, PT ;  /* 0x0000000600007c0c */ /* 0x000fe2000bf26270 */
[----:B------:R-:W-:Y:S01]  /*4250*/  BSSY.RECONVERGENT B0, `(.L_x_1408) ;  /* 0x0000014000007945 */ /* 0x000fe20003800200 */
[----:B------:R-:W-:Y:S02]  /*4260*/  LOP3.LUT R128, R63, 0x400, RZ, 0xc0, !PT ;  /* 0x000004003f807812 */ /* 0x000fe400078ec0ff */
[----:B-1----:R-:W-:Y:S02]  /*4270*/  LOP3.LUT R5, R62, 0x8, R237, 0x78, !PT ;  /* 0x000000083e057812 */ /* 0x002fe400078e78ed */
[----:B------:R-:W-:-:S03]  /*4280*/  LOP3.LUT R0, R7, R102, RZ, 0xfc, !PT ;  /* 0x0000006607007212 */ /* 0x000fc600078efcff */
[----:B------:R-:W-:Y:S01]  /*4290*/  IMAD R128, R5, 0x2, R128 ;  /* 0x0000000205807824 */ /* 0x000fe200078e0280 */
[----:B------:R-:W-:Y:S01]  /*42a0*/  LEA R0, R0, UR5, 0x1 ;  /* 0x0000000500007c11 */ /* 0x000fe2000f8e08ff */
[----:B------:R-:W-:Y:S05]  /*42b0*/  @P0 BRA `(.L_x_1409) ;  /* 0x0000000000340947 */ /* 0x000fea0003800000 */
[----:B------:R-:W1:Y:S02]  /*42c0*/  LDCU UR4, c[0x0][0x440] ;  /* 0x00008800ff0477ac */ /* 0x000e640008000800 */
[----:B-1----:R-:W-:-:S13]  /*42d0*/  ISETP.GE.AND P0, PT, R64, UR4, PT ;  /* 0x0000000440007c0c */ /* 0x002fda000bf06270 */
        /* <DEDUP_REMOVED lines=11> */
.L_x_1409:
[----:B------:R-:W-:Y:S05]  /*4390*/  BSYNC.RECONVERGENT B0 ;  /* 0x0000000000007941 */ /* 0x000fea0003800200 */
.L_x_1408:
        /* <DEDUP_REMOVED lines=15> */
.L_x_1411:
[----:B------:R-:W-:Y:S05]  /*4490*/  BSYNC.RECONVERGENT B0 ;  /* 0x0000000000007941 */ /* 0x000fea0003800200 */
.L_x_1410:
        /* <DEDUP_REMOVED lines=15> */
.L_x_1413:
[----:B------:R-:W-:Y:S05]  /*4590*/  BSYNC.RECONVERGENT B0 ;  /* 0x0000000000007941 */ /* 0x000fea0003800200 */
.L_x_1412:
        /* <DEDUP_REMOVED lines=15> */
.L_x_1415:
[----:B------:R-:W-:Y:S05]  /*4690*/  BSYNC.RECONVERGENT B0 ;  /* 0x0000000000007941 */ /* 0x000fea0003800200 */
.L_x_1414:
        /* <DEDUP_REMOVED lines=15> */
.L_x_1417:
[----:B------:R-:W-:Y:S05]  /*4790*/  BSYNC.RECONVERGENT B0 ;  /* 0x0000000000007941 */ /* 0x000fea0003800200 */
.L_x_1416:
        /* <DEDUP_REMOVED lines=15> */
.L_x_1419:
[----:B------:R-:W-:Y:S05]  /*4890*/  BSYNC.RECONVERGENT B0 ;  /* 0x0000000000007941 */ /* 0x000fea0003800200 */
.L_x_1418:
        /* <DEDUP_REMOVED lines=15> */
.L_x_1421:
[----:B------:R-:W-:Y:S05]  /*4990*/  BSYNC.RECONVERGENT B0 ;  /* 0x0000000000007941 */ /* 0x000fea0003800200 */
.L_x_1420:
[----:B------:R5:W-:Y:S01]  /*49a0*/  LDSM.16.M88.4 R48, [R0] ;  /* 0x000000000030783b */ /* 0x000be20000000200 */
[C---:B------:R-:W-:Y:S01]  /*49b0*/  LOP3.LUT P6, RZ, R237.reuse, 0x2, RZ, 0xc0, !PT ;  /* 0x00000002edff7812 */ /* 0x040fe200078cc0ff */
[----:B------:R-:W2:Y:S01]  /*49c0*/  LDCU UR4, c[0x0][0x50c] ;  /* 0x0000a180ff0477ac */ /* 0x000ea20008000800 */
[----:B------:R-:W-:Y:S01]  /*49d0*/  MOV R60, 0x20 ;  /* 0x00000020003c7802 */ /* 0x000fe20000000f00 */
[----:B------:R-:W4:Y:S01]  /*49e0*/  LDSM.16.M88.4 R16, [R128+UR5+0x2000] ;  /* 0x002000058010783b */ /* 0x000f220008000200 */
[----:B------:R-:W-:Y:S02]  /*49f0*/  IADD3 R88, PT, PT, R128, UR5, RZ ;  /* 0x0000000580587c10 */ /* 0x000fe4000fffe0ff */
[----:B------:R-:W-:Y:S01]  /*4a00*/  SEL R65, R60, 0xffffffe0, !P6 ;  /* 0xffffffe03c417807 */ /* 0x000fe20007000000 */
[----:B---3--:R-:W3:Y:S01]  /*4a10*/  LDSM.16.M88.4 R20, [R128+UR5+0x2800] ;  /* 0x002800058014783b */ /* 0x008ee20008000200 */
[----:B------:R-:W-:Y:S02]  /*4a20*/  LOP3.LUT P0, RZ, R237, 0x4, RZ, 0xc0, !PT ;  /* 0x00000004edff7812 */ /* 0x000fe4000780c0ff */
[----:B------:R-:W-:Y:S01]  /*4a30*/  IADD3 R44, PT, PT, R0, R65, RZ ;  /* 0x00000041002c7210 */ /* 0x000fe20007ffe0ff */
[----:B------:R-:W-:Y:S01]  /*4a40*/  LDSM.16.M88.4 R52, [R128+UR5+0x3000] ;  /* 0x003000058034783b */ /* 0x000fe20008000200 */
[----:B------:R-:W-:-:S02]  /*4a50*/  IADD3 R127, PT, PT, R65, R88, RZ ;  /* 0x00000058417f7210 */ /* 0x000fc40007ffe0ff */
[----:B------:R-:W-:Y:S01]  /*4a60*/  MOV R61, 0x40 ;  /* 0x00000040003d7802 */ /* 0x000fe20000000f00 */
[----:B------:R-:W0:Y:S03]  /*4a70*/  LDGDEPBAR ;  /* 0x00000000000079af */ /* 0x000e260000000000 */
[----:B------:R-:W-:Y:S01]  /*4a80*/  SEL R61, R61, 0xffffffc0, !P0 ;  /* 0xffffffc03d3d7807 */ /* 0x000fe20004000000 */
[----:B------:R-:W-:Y:S03]  /*4a90*/  LDSM.16.M88.4 R44, [R44] ;  /* 0x000000002c2c783b */ /* 0x000fe60000000200 */
[----:B-----5:R-:W-:Y:S01]  /*4aa0*/  IADD3 R0, PT, PT, R0, R61, RZ ;  /* 0x0000003d00007210 */ /* 0x020fe20007ffe0ff */
[----:B------:R-:W5:Y:S01]  /*4ab0*/  LDSM.16.M88.4 R36, [R127+0x2000] ;  /* 0x002000007f24783b */ /* 0x000f620000000200 */
[----:B------:R-:W-:-:S02]  /*4ac0*/  IADD3 R101, PT, PT, R61, R88, RZ ;  /* 0x000000583d657210 */ /* 0x000fc40007ffe0ff */
[C---:B------:R-:W-:Y:S01]  /*4ad0*/  IADD3 R12, PT, PT, R65.reuse, R0, RZ ;  /* 0x00000000410c7210 */ /* 0x040fe20007ffe0ff */
[----:B------:R-:W-:Y:S01]  /*4ae0*/  LDSM.16.M88.4 R32, [R0] ;  /* 0x000000000020783b */ /* 0x000fe20000000200 */
[----:B-1----:R-:W-:-:S03]  /*4af0*/  IADD3 R3, PT, PT, R65, R101, RZ ;  /* 0x0000006541037210 */ /* 0x002fc60007ffe0ff */
[----:B------:R-:W1:Y:S04]  /*4b00*/  LDSM.16.M88.4 R28, [R101+0x2000] ;  /* 0x00200000651c783b */ /* 0x000e680000000200 */
[----:B------:R-:W-:Y:S04]  /*4b10*/  LDSM.16.M88.4 R12, [R12] ;  /* 0x000000000c0c783b */ /* 0x000fe80000000200 */
[----:B------:R-:W-:Y:S01]  /*4b20*/  LDSM.16.M88.4 R40, [R3+0x2000] ;  /* 0x002000000328783b */ /* 0x000fe20000000200 */
[C---:B----4-:R-:W-:Y:S03]  /*4b30*/  HMMA.16816.F32 R24, R48.reuse, R16, RZ ;  /* 0x000000103018723c */ /* 0x050fe600000018ff */
[----:B------:R-:W4:Y:S04]  /*4b40*/  LDSM.16.M88.4 R8, [R127+0x2800] ;  /* 0x002800007f08783b */ /* 0x000f280000000200 */
[----:B------:R-:W2:Y:S01]  /*4b50*/  LDSM.16.M88.4 R68, [R101+0x2800] ;  /* 0x002800006544783b */ /* 0x000ea20000000200 */
[C---:B------:R-:W-:Y:S03]  /*4b60*/  HMMA.16816.F32 R16, R48.reuse, R18, RZ ;  /* 0x000000123010723c */ /* 0x040fe600000018ff */
[----:B------:R-:W-:Y:S05]  /*4b70*/  LDSM.16.M88.4 R56, [R101+0x3000] ;  /* 0x003000006538783b */ /* 0x000fea0000000200 */
[----:B---3--:R-:W-:Y:S08]  /*4b80*/  HMMA.16816.F32 R4, R48, R20, RZ ;  /* 0x000000143004723c */ /* 0x008ff000000018ff */
[C---:B-----5:R-:W-:Y:S08]  /*4b90*/  HMMA.16816.F32 R24, R44.reuse, R36, R24 ;  /* 0x000000242c18723c */ /* 0x060ff00000001818 */
[----:B------:R-:W-:Y:S01]  /*4ba0*/  HMMA.16816.F32 R16, R44, R38, R16 ;  /* 0x000000262c10723c */ /* 0x000fe20000001810 */
[----:B------:R-:W-:Y:S07]  /*4bb0*/  LDSM.16.M88.4 R36, [R3+0x2800] ;  /* 0x002800000324783b */ /* 0x000fee0000000200 */
[----:B------:R-:W-:Y:S08]  /*4bc0*/  HMMA.16816.F32 R20, R48, R22, RZ ;  /* 0x000000163014723c */ /* 0x000ff000000018ff */
[C---:B-1----:R-:W-:Y:S08]  /*4bd0*/  HMMA.16816.F32 R24, R32.reuse, R28, R24 ;  /* 0x0000001c2018723c */ /* 0x042ff00000001818 */
[----:B------:R-:W-:Y:S01]  /*4be0*/  HMMA.16816.F32 R16, R32, R30, R16 ;  /* 0x0000001e2010723c */ /* 0x000fe20000001810 */
[----:B------:R-:W1:Y:S07]  /*4bf0*/  LDSM.16.M88.4 R28, [R127+0x3000] ;  /* 0x003000007f1c783b */ /* 0x000e6e0000000200 */
[----:B----4-:R-:W-:Y:S08]  /*4c00*/  HMMA.16816.F32 R4, R44, R8, R4 ;  /* 0x000000082c04723c */ /* 0x010ff00000001804 */
[----:B------:R-:W-:Y:S08]  /*4c10*/  HMMA.16816.F32 R24, R12, R40, R24 ;  /* 0x000000280c18723c */ /* 0x000ff00000001818 */
[----:B------:R-:W-:Y:S08]  /*4c20*/  HMMA.16816.F32 R20, R44, R10, R20 ;  /* 0x0000000a2c14723c */ /* 0x000ff00000001814 */
[----:B------:R-:W-:Y:S03]  /*4c30*/  HMMA.16816.F32 R8, R48, R52, RZ ;  /* 0x000000343008723c */ /* 0x000fe600000018ff */
[----:B--2---:R-:W-:Y:S01]  /*4c40*/  FMUL.FTZ R0, R24, UR4 ;  /* 0x0000000418007c20 */ /* 0x004fe20008410000 */
[----:B------:R-:W-:Y:S01]  /*4c50*/  FMUL.FTZ R118, R25, UR4 ;  /* 0x0000000419767c20 */ /* 0x000fe20008410000 */
[----:B------:R-:W-:Y:S01]  /*4c60*/  FMUL.FTZ R117, R26, UR4 ;  /* 0x000000041a757c20 */ /* 0x000fe20008410000 */
[----:B------:R-:W-:-:S02]  /*4c70*/  FMUL.FTZ R116, R27, UR4 ;  /* 0x000000041b747c20 */ /* 0x000fc40008410000 */
[----:B------:R-:W-:Y:S01]  /*4c80*/  HMMA.16816.F32 R24, R48, R54, RZ ;  /* 0x000000363018723c */ /* 0x000fe200000018ff */
[----:B------:R-:W-:Y:S01]  /*4c90*/  LDSM.16.M88.4 R52, [R127+0x3800] ;  /* 0x003800007f34783b */ /* 0x000fe20000000200 */
[----:B------:R-:W2:Y:S06]  /*4ca0*/  MUFU.TANH R0, R0 ;  /* 0x0000000000007308 */ /* 0x000eac0000002400 */
[----:B------:R-:W-:Y:S02]  /*4cb0*/  HMMA.16816.F32 R4, R32, R68, R4 ;  /* 0x000000442004723c */ /* 0x000fe40000001804 */
[----:B------:R-:W3:Y:S06]  /*4cc0*/  MUFU.TANH R118, R118 ;  /* 0x0000007600767308 */ /* 0x000eec0000002400 */
[C---:B-1----:R-:W-:Y:S02]  /*4cd0*/  HMMA.16816.F32 R8, R44.reuse, R28, R8 ;  /* 0x0000001c2c08723c */ /* 0x042fe40000001808 */
[----:B------:R-:W1:Y:S06]  /*4ce0*/  MUFU.TANH R117, R117 ;  /* 0x0000007500757308 */ /* 0x000e6c0000002400 */
[----:B------:R-:W-:Y:S01]  /*4cf0*/  HMMA.16816.F32 R24, R44, R30, R24 ;  /* 0x0000001e2c18723c */ /* 0x000fe20000001818 */
[----:B------:R-:W4:Y:S01]  /*4d00*/  LDSM.16.M88.4 R28, [R3+0x3000] ;  /* 0x00300000031c783b */ /* 0x000f220000000200 */
[----:B------:R-:W1:Y:S06]  /*4d10*/  MUFU.TANH R116, R116 ;  /* 0x0000007400747308 */ /* 0x000e6c0000002400 */
[----:B------:R-:W-:Y:S01]  /*4d20*/  HMMA.16816.F32 R16, R12, R42, R16 ;  /* 0x0000002a0c10723c */ /* 0x000fe20000001810 */
[----:B------:R-:W5:Y:S07]  /*4d30*/  LDSM.16.M88.4 R40, [R128+UR5+0x3800] ;  /* 0x003800058028783b */ /* 0x000f6e0008000200 */
[----:B------:R-:W-:Y:S01]  /*4d40*/  HMMA.16816.F32 R20, R32, R70, R20 ;  /* 0x000000462014723c */ /* 0x000fe20000001814 */
[----:B------:R-:W-:Y:S07]  /*4d50*/  LDSM.16.M88.4 R68, [R101+0x3800] ;  /* 0x003800006544783b */ /* 0x000fee0000000200 */
[----:B------:R-:W-:Y:S03]  /*4d60*/  HMMA.16816.F32 R4, R12, R36, R4 ;  /* 0x000000240c04723c */ /* 0x000fe60000001804 */
[----:B------:R-:W-:Y:S01]  /*4d70*/  FMUL.FTZ R16, R16, UR4 ;  /* 0x0000000410107c20 */ /* 0x000fe20008410000 */
[----:B------:R-:W-:Y:S01]  /*4d80*/  FMUL.FTZ R114, R17, UR4 ;  /* 0x0000000411727c20 */ /* 0x000fe20008410000 */
[----:B------:R-:W-:Y:S01]  /*4d90*/  FMUL.FTZ R113, R18, UR4 ;  /* 0x0000000412717c20 */ /* 0x000fe20008410000 */
[----:B------:R-:W-:Y:S01]  /*4da0*/  FMUL.FTZ R112, R19, UR4 ;  /* 0x0000000413707c20 */ /* 0x000fe20008410000 */
[----:B------:R5:W1:Y:S01]  /*4db0*/  MUFU.TANH R115, R16 ;  /* 0x0000001000737308 */ /* 0x000a620000002400 */
[----:B------:R-:W-:Y:S07]  /*4dc0*/  HMMA.16816.F32 R8, R32, R56, R8 ;  /* 0x000000382008723c */ /* 0x000fee0000001808 */
[----:B------:R-:W1:Y:S01]  /*4dd0*/  MUFU.TANH R114, R114 ;  /* 0x0000007200727308 */ /* 0x000e620000002400 */
[----:B------:R-:W-:Y:S01]  /*4de0*/  HMMA.16816.F32 R20, R12, R38, R20 ;  /* 0x000000260c14723c */ /* 0x000fe20000001814 */
[----:B------:R-:W2:Y:S02]  /*4df0*/  LDSM.16.M88.4 R36, [R128+UR5+0x4000] ;  /* 0x004000058024783b */ /* 0x000ea40008000200 */
[----:B------:R-:W-:Y:S01]  /*4e00*/  FMUL.FTZ R4, R4, UR4 ;  /* 0x0000000404047c20 */ /* 0x000fe20008410000 */
[----:B------:R-:W-:Y:S01]  /*4e10*/  FMUL.FTZ R110, R5, UR4 ;  /* 0x00000004056e7c20 */ /* 0x000fe20008410000 */
[----:B------:R-:W-:Y:S01]  /*4e20*/  FMUL.FTZ R109, R6, UR4 ;  /* 0x00000004066d7c20 */ /* 0x000fe20008410000 */
[----:B------:R-:W-:Y:S01]  /*4e30*/  FMUL.FTZ R108, R7, UR4 ;  /* 0x00000004076c7c20 */ /* 0x000fe20008410000 */
[----:B------:R3:W1:Y:S01]  /*4e40*/  MUFU.TANH R111, R4 ;  /* 0x00000004006f7308 */ /* 0x0006620000002400 */
[----:B------:R-:W-:Y:S01]  /*4e50*/  HMMA.16816.F32 R24, R32, R58, R24 ;  /* 0x0000003a2018723c */ /* 0x000fe20000001818 */
[----:B------:R-:W-:Y:S06]  /*4e60*/  LDSM.16.M88.4 R56, [R101+0x4000] ;  /* 0x004000006538783b */ /* 0x000fec0000000200 */
[----:B------:R-:W1:Y:S01]  /*4e70*/  MUFU.TANH R113, R113 ;  /* 0x0000007100717308 */ /* 0x000e620000002400 */
[----:B----4-:R-:W-:Y:S03]  /*4e80*/  HMMA.16816.F32 R8, R12, R28, R8 ;  /* 0x0000001c0c08723c */ /* 0x010fe60000001808 */
[----:B------:R-:W-:Y:S01]  /*4e90*/  FMUL.FTZ R20, R20, UR4 ;  /* 0x0000000414147c20 */ /* 0x000fe20008410000 */
[----:B------:R-:W-:Y:S01]  /*4ea0*/  FMUL.FTZ R106, R21, UR4 ;  /* 0x00000004156a7c20 */ /* 0x000fe20008410000 */
[----:B------:R-:W-:Y:S01]  /*4eb0*/  FMUL.FTZ R105, R22, UR4 ;  /* 0x0000000416697c20 */ /* 0x000fe20008410000 */
[----:B------:R-:W-:Y:S01]  /*4ec0*/  FMUL.FTZ R99, R23, UR4 ;  /* 0x0000000417637c20 */ /* 0x000fe20008410000 */
[----:B------:R2:W4:Y:S01]  /*4ed0*/  MUFU.TANH R107, R20 ;  /* 0x00000014006b7308 */ /* 0x0005220000002400 */
[C---:B-----5:R-:W-:Y:S07]  /*4ee0*/  HMMA.16816.F32 R16, R48.reuse, R40, RZ ;  /* 0x000000283010723c */ /* 0x060fee00000018ff */
[----:B------:R-:W1:Y:S01]  /*4ef0*/  MUFU.TANH R112, R112 ;  /* 0x0000007000707308 */ /* 0x000e620000002400 */
[----:B---3--:R-:W-:Y:S01]  /*4f00*/  HMMA.16816.F32 R4, R48, R42, RZ ;  /* 0x0000002a3004723c */ /* 0x008fe200000018ff */
[----:B------:R-:W3:Y:S02]  /*4f10*/  LDSM.16.M88.4 R40, [R127+0x4000] ;  /* 0x004000007f28783b */ /* 0x000ee40000000200 */
[----:B------:R-:W-:Y:S01]  /*4f20*/  FMUL.FTZ R8, R8, UR4 ;  /* 0x0000000408087c20 */ /* 0x000fe20008410000 */
[----:B------:R-:W-:Y:S01]  /*4f30*/  FMUL.FTZ R97, R9, UR4 ;  /* 0x0000000409617c20 */ /* 0x000fe20008410000 */
[----:B------:R-:W-:Y:S01]  /*4f40*/  FMUL.FTZ R96, R10, UR4 ;  /* 0x000000040a607c20 */ /* 0x000fe20008410000 */
[----:B------:R-:W-:Y:S01]  /*4f50*/  FMUL.FTZ R95, R11, UR4 ;  /* 0x000000040b5f7c20 */ /* 0x000fe20008410000 */
[----:B------:R5:W1:Y:S01]  /*4f60*/  MUFU.TANH R98, R8 ;  /* 0x0000000800627308 */ /* 0x000a620000002400 */
[----:B------:R-:W-:Y:S01]  /*4f70*/  HMMA.16816.F32 R24, R12, R30, R24 ;  /* 0x0000001e0c18723c */ /* 0x000fe20000001818 */
[----:B------:R-:W-:Y:S06]  /*4f80*/  LDSM.16.M88.4 R28, [R128+UR5+0x4800] ;  /* 0x00480005801c783b */ /* 0x000fec0008000200 */
[----:B------:R-:W1:Y:S01]  /*4f90*/  MUFU.TANH R110, R110 ;  /* 0x0000006e006e7308 */ /* 0x000e620000002400 */
[C---:B------:R-:W-:Y:S07]  /*4fa0*/  HMMA.16816.F32 R16, R44.reuse, R52, R16 ;  /* 0x000000342c10723c */ /* 0x040fee0000001810 */
[----:B------:R-:W1:Y:S01]  /*4fb0*/  MUFU.TANH R109, R109 ;  /* 0x0000006d006d7308 */ /* 0x000e620000002400 */
[----:B------:R-:W-:Y:S01]  /*4fc0*/  HMMA.16816.F32 R4, R44, R54, R4 ;  /* 0x000000362c04723c */ /* 0x000fe20000001804 */
[----:B------:R-:W4:Y:S02]  /*4fd0*/  LDSM.16.M88.4 R52, [R3+0x3800] ;  /* 0x003800000334783b */ /* 0x000f240000000200 */
[----:B------:R-:W-:Y:S01]  /*4fe0*/  FMUL.FTZ R24, R24, UR4 ;  /* 0x0000000418187c20 */ /* 0x000fe20008410000 */
[----:B------:R-:W-:Y:S01]  /*4ff0*/  FMUL.FTZ R93, R25, UR4 ;  /* 0x00000004195d7c20 */ /* 0x000fe20008410000 */
[----:B------:R-:W-:Y:S01]  /*5000*/  FMUL.FTZ R92, R26, UR4 ;  /* 0x000000041a5c7c20 */ /* 0x000fe20008410000 */
[----:B------:R-:W-:Y:S01]  /*5010*/  FMUL.FTZ R91, R27, UR4 ;  /* 0x000000041b5b7c20 */ /* 0x000fe20008410000 */
[----:B------:R1:W1:Y:S01]  /*5020*/  MUFU.TANH R94, R24 ;  /* 0x00000018005e7308 */ /* 0x0002620000002400 */
[C---:B--2---:R-:W-:Y:S07]  /*5030*/  HMMA.16816.F32 R20, R48.reuse, R36, RZ ;  /* 0x000000243014723c */ /* 0x044fee00000018ff */
[----:B------:R-:W2:Y:S01]  /*5040*/  MUFU.TANH R108, R108 ;  /* 0x0000006c006c7308 */ /* 0x000ea20000002400 */
[----:B-----5:R-:W-:Y:S01]  /*5050*/  HMMA.16816.F32 R8, R48, R38, RZ ;  /* 0x000000263008723c */ /* 0x020fe200000018ff */
[----:B------:R-:W-:Y:S06]  /*5060*/  LDSM.16.M88.4 R36, [R127+0x4800] ;  /* 0x004800007f24783b */ /* 0x000fec0000000200 */
[----:B------:R-:W1:Y:S01]  /*5070*/  MUFU.TANH R106, R106 ;  /* 0x0000006a006a7308 */ /* 0x000e620000002400 */
[----:B------:R-:W-:Y:S07]  /*5080*/  HMMA.16816.F32 R16, R32, R68, R16 ;  /* 0x000000442010723c */ /* 0x000fee0000001810 */
[----:B------:R-:W1:Y:S01]  /*5090*/  MUFU.TANH R105, R105 ;  /* 0x0000006900697308 */ /* 0x000e620000002400 */
[C---:B---3--:R-:W-:Y:S07]  /*50a0*/  HMMA.16816.F32 R20, R44.reuse, R40, R20 ;  /* 0x000000282c14723c */ /* 0x048fee0000001814 */
[----:B------:R-:W3:Y:S01]  /*50b0*/  MUFU.TANH R99, R99 ;  /* 0x0000006300637308 */ /* 0x000ee20000002400 */
[----:B------:R-:W-:Y:S01]  /*50c0*/  HMMA.16816.F32 R8, R44, R42, R8 ;  /* 0x0000002a2c08723c */ /* 0x000fe20000001808 */
[----:B------:R-:W5:Y:S06]  /*50d0*/  LDSM.16.M88.4 R40, [R3+0x4000] ;  /* 0x004000000328783b */ /* 0x000f6c0000000200 */
[----:B------:R-:W1:Y:S01]  /*50e0*/  MUFU.TANH R97, R97 ;  /* 0x0000006100617308 */ /* 0x000e620000002400 */
[----:B------:R-:W-:Y:S01]  /*50f0*/  HMMA.16816.F32 R4, R32, R70, R4 ;  /* 0x000000462004723c */ /* 0x000fe20000001804 */
[----:B------:R-:W-:Y:S06]  /*5100*/  LDSM.16.M88.4 R68, [R101+0x4800] ;  /* 0x004800006544783b */ /* 0x000fec0000000200 */
[----:B------:R-:W1:Y:S01]  /*5110*/  MUFU.TANH R96, R96 ;  /* 0x0000006000607308 */ /* 0x000e620000002400 */
[----:B----4-:R-:W-:Y:S07]  /*5120*/  HMMA.16816.F32 R16, R12, R52, R16 ;  /* 0x000000340c10723c */ /* 0x010fee0000001810 */
[----:B------:R-:W4:Y:S01]  /*5130*/  MUFU.TANH R95, R95 ;  /* 0x0000005f005f7308 */ /* 0x000f220000002400 */
[----:B------:R-:W-:Y:S07]  /*5140*/  HMMA.16816.F32 R20, R32, R56, R20 ;  /* 0x000000382014723c */ /* 0x000fee0000001814 */
[----:B------:R-:W2:Y:S01]  /*5150*/  MUFU.TANH R93, R93 ;  /* 0x0000005d005d7308 */ /* 0x000ea20000002400 */
[----:B------:R-:W-:Y:S01]  /*5160*/  HMMA.16816.F32 R4, R12, R54, R4 ;  /* 0x000000360c04723c */ /* 0x000fe20000001804 */
[----:B------:R-:W3:Y:S02]  /*5170*/  LDSM.16.M88.4 R52, [R128+UR5+0x5000] ;  /* 0x005000058034783b */ /* 0x000ee40008000200 */
[----:B------:R-:W-:Y:S01]  /*5180*/  FMUL.FTZ R16, R16, UR4 ;  /* 0x0000000410107c20 */ /* 0x000fe20008410000 */
[----:B------:R-:W-:Y:S01]  /*5190*/  FMUL.FTZ R17, R17, UR4 ;  /* 0x0000000411117c20 */ /* 0x000fe20008410000 */
[----:B------:R-:W-:Y:S01]  /*51a0*/  FMUL.FTZ R87, R18, UR4 ;  /* 0x0000000412577c20 */ /* 0x000fe20008410000 */
[----:B------:R-:W-:Y:S01]  /*51b0*/  FMUL.FTZ R86, R19, UR4 ;  /* 0x0000000413567c20 */ /* 0x000fe20008410000 */
[----:B------:R-:W2:Y:S01]  /*51c0*/  MUFU.TANH R90, R16 ;  /* 0x00000010005a7308 */ /* 0x000ea20000002400 */
[----:B-1----:R-:W-:Y:S07]  /*51d0*/  HMMA.16816.F32 R24, R48, R28, RZ ;  /* 0x0000001c3018723c */ /* 0x002fee00000018ff */
[----:B------:R1:W1:Y:S01]  /*51e0*/  MUFU.TANH R89, R17 ;  /* 0x0000001100597308 */ /* 0x0002620000002400 */
[----:B-----5:R-:W-:Y:S03]  /*51f0*/  HMMA.16816.F32 R20, R12, R40, R20 ;  /* 0x000000280c14723c */ /* 0x020fe60000001814 */
[----:B------:R-:W-:Y:S01]  /*5200*/  FMUL.FTZ R4, R4, UR4 ;  /* 0x0000000404047c20 */ /* 0x000fe20008410000 */
[----:B------:R-:W-:Y:S01]  /*5210*/  FMUL.FTZ R84, R5, UR4 ;  /* 0x0000000405547c20 */ /* 0x000fe20008410000 */
[----:B------:R-:W-:Y:S01]  /*5220*/  FMUL.FTZ R83, R6, UR4 ;  /* 0x0000000406537c20 */ /* 0x000fe20008410000 */
[----:B------:R-:W-:Y:S01]  /*5230*/  FMUL.FTZ R82, R7, UR4 ;  /* 0x0000000407527c20 */ /* 0x000fe20008410000 */
[----:B------:R3:W2:Y:S01]  /*5240*/  MUFU.TANH R85, R4 ;  /* 0x0000000400557308 */ /* 0x0006a20000002400 */
[----:B------:R-:W-:Y:S07]  /*5250*/  HMMA.16816.F32 R28, R48, R30, RZ ;  /* 0x0000001e301c723c */ /* 0x000fee00000018ff */
[----:B------:R-:W2:Y:S01]  /*5260*/  MUFU.TANH R92, R92 ;  /* 0x0000005c005c7308 */ /* 0x000ea20000002400 */
[----:B------:R-:W-:Y:S01]  /*5270*/  HMMA.16816.F32 R24, R44, R36, R24 ;  /* 0x000000242c18723c */ /* 0x000fe20000001818 */
[----:B-1----:R-:W1:Y:S02]  /*5280*/  LDSM.16.M88.4 R16, [R127+0x5000] ;  /* 0x005000007f10783b */ /* 0x002e640000000200 */
        /* <DEDUP_REMOVED lines=8> */
[----:B------:R-:W-:Y:S01]  /*5310*/  HMMA.16816.F32 R28, R44, R38, R28 ;  /* 0x000000262c1c723c */ /* 0x000fe2000000181c */
[----:B------:R-:W4:Y:S06]  /*5320*/  LDSM.16.M88.4 R36, [R3+0x4800] ;  /* 0x004800000324783b */ /* 0x000f2c0000000200 */
[----:B------:R-:W1:Y:S01]  /*5330*/  MUFU.TANH R87, R87 ;  /* 0x0000005700577308 */ /* 0x000e620000002400 */
[C---:B---3--:R-:W-:Y:S07]  /*5340*/  HMMA.16816.F32 R4, R48.reuse, R52, RZ ;  /* 0x000000343004723c */ /* 0x048fee00000018ff */
[----:B------:R-:W3:Y:S01]  /*5350*/  MUFU.TANH R86, R86 ;  /* 0x0000005600567308 */ /* 0x000ee20000002400 */
[----:B-----5:R-:W-:Y:S01]  /*5360*/  HMMA.16816.F32 R20, R48, R54, RZ ;  /* 0x000000363014723c */ /* 0x020fe200000018ff */
[----:B------:R-:W-:Y:S06]  /*5370*/  LDSM.16.M88.4 R52, [R127+0x5800] ;  /* 0x005800007f34783b */ /* 0x000fec0000000200 */
[----:B------:R-:W2:Y:S01]  /*5380*/  MUFU.TANH R84, R84 ;  /* 0x0000005400547308 */ /* 0x000ea20000002400 */
[----:B------:R-:W-:Y:S07]  /*5390*/  HMMA.16816.F32 R24, R32, R68, R24 ;  /* 0x000000442018723c */ /* 0x000fee0000001818 */
[----:B------:R-:W2:Y:S01]  /*53a0*/  MUFU.TANH R83, R83 ;  /* 0x0000005300537308 */ /* 0x000ea20000002400 */
[C---:B-1----:R-:W-:Y:S07]  /*53b0*/  HMMA.16816.F32 R4, R44.reuse, R16, R4 ;  /* 0x000000102c04723c */ /* 0x042fee0000001804 */
[----:B------:R-:W1:Y:S01]  /*53c0*/  MUFU.TANH R82, R82 ;  /* 0x0000005200527308 */ /* 0x000e620000002400 */
[----:B------:R-:W-:Y:S01]  /*53d0*/  HMMA.16816.F32 R20, R44, R18, R20 ;  /* 0x000000122c14723c */ /* 0x000fe20000001814 */
[----:B------:R-:W5:Y:S06]  /*53e0*/  LDSM.16.M88.4 R16, [R3+0x5000] ;  /* 0x005000000310783b */ /* 0x000f6c0000000200 */
[----:B------:R-:W1:Y:S01]  /*53f0*/  MUFU.TANH R80, R80 ;  /* 0x0000005000507308 */ /* 0x000e620000002400 */
[----:B------:R-:W-:Y:S01]  /*5400*/  HMMA.16816.F32 R8, R12, R42, R8 ;  /* 0x0000002a0c08723c */ /* 0x000fe20000001808 */
[----:B------:R-:W3:Y:S06]  /*5410*/  LDSM.16.M88.4 R40, [R128+UR5+0x5800] ;  /* 0x005800058028783b */ /* 0x000eec0008000200 */
[----:B------:R-:W1:Y:S01]  /*5420*/  MUFU.TANH R79, R79 ;  /* 0x0000004f004f7308 */ /* 0x000e620000002400 */
        /* <DEDUP_REMOVED lines=21> */
[----:B-----5:R-:W-:Y:S03]  /*5580*/  HMMA.16816.F32 R4, R12, R16, R4 ;  /* 0x000000100c04723c */ /* 0x020fe60000001804 */
[----:B------:R-:W-:Y:S01]  /*5590*/  FMUL.FTZ R2, R28, UR4 ;  /* 0x000000041c027c20 */ /* 0x000fe20008410000 */
[----:B------:R-:W-:Y:S01]  /*55a0*/  FMUL.FTZ R119, R29, UR4 ;  /* 0x000000041d777c20 */ /* 0x000fe20008410000 */
[----:B------:R-:W-:Y:S01]  /*55b0*/  FMUL.FTZ R120, R30, UR4 ;  /* 0x000000041e787c20 */ /* 0x000fe20008410000 */
[----:B------:R-:W-:Y:S01]  /*55c0*/  FMUL.FTZ R121, R31, UR4 ;  /* 0x000000041f797c20 */ /* 0x000fe20008410000 */
[----:B------:R-:W1:Y:S01]  /*55d0*/  MUFU.TANH R74, R74 ;  /* 0x0000004a004a7308 */ /* 0x000e620000002400 */
[C---:B---3--:R-:W-:Y:S07]  /*55e0*/  HMMA.16816.F32 R8, R48.reuse, R40, RZ ;  /* 0x000000283008723c */ /* 0x048fee00000018ff */
[----:B------:R-:W3:Y:S01]  /*55f0*/  MUFU.TANH R72, R72 ;  /* 0x0000004800487308 */ /* 0x000ee20000002400 */
[----:B----4-:R-:W-:Y:S01]  /*5600*/  HMMA.16816.F32 R24, R48, R42, RZ ;  /* 0x0000002a3018723c */ /* 0x010fe200000018ff */
[----:B------:R-:W4:Y:S02]  /*5610*/  LDSM.16.M88.4 R40, [R127+0x6000] ;  /* 0x006000007f28783b */ /* 0x000f240000000200 */
[----:B------:R-:W-:Y:S01]  /*5620*/  FMUL.FTZ R4, R4, UR4 ;  /* 0x0000000404047c20 */ /* 0x000fe20008410000 */
[----:B------:R-:W-:Y:S01]  /*5630*/  FMUL.FTZ R123, R5, UR4 ;  /* 0x00000004057b7c20 */ /* 0x000fe20008410000 */
[----:B------:R-:W-:Y:S01]  /*5640*/  FMUL.FTZ R124, R6, UR4 ;  /* 0x00000004067c7c20 */ /* 0x000fe20008410000 */
[----:B------:R-:W-:Y:S01]  /*5650*/  FMUL.FTZ R125, R7, UR4 ;  /* 0x00000004077d7c20 */ /* 0x000fe20008410000 */
[----:B------:R5:W1:Y:S01]  /*5660*/  MUFU.TANH R122, R4 ;  /* 0x00000004007a7308 */ /* 0x000a620000002400 */
[----:B------:R-:W-:Y:S01]  /*5670*/  HMMA.16816.F32 R20, R12, R18, R20 ;  /* 0x000000120c14723c */ /* 0x000fe20000001814 */
[----:B------:R-:W3:Y:S06]  /*5680*/  LDSM.16.M88.4 R16, [R128+UR5+0x6800] ;  /* 0x006800058010783b */ /* 0x000eec0008000200 */
[----:B------:R-:W1:Y:S01]  /*5690*/  MUFU.TANH R67, R67 ;  /* 0x0000004300437308 */ /* 0x000e620000002400 */
[C---:B------:R-:W-:Y:S07]  /*56a0*/  HMMA.16816.F32 R8, R44.reuse, R52, R8 ;  /* 0x000000342c08723c */ /* 0x040fee0000001808 */
[----:B------:R-:W1:Y:S01]  /*56b0*/  MUFU.TANH R66, R66 ;  /* 0x0000004200427308 */ /* 0x000e620000002400 */
[----:B------:R-:W-:Y:S01]  /*56c0*/  HMMA.16816.F32 R24, R44, R54, R24 ;  /* 0x000000362c18723c */ /* 0x000fe20000001818 */
[----:B------:R-:W1:Y:S02]  /*56d0*/  LDSM.16.M88.4 R52, [R3+0x5800] ;  /* 0x005800000334783b */ /* 0x000e640000000200 */
        /* <DEDUP_REMOVED lines=8> */
[----:B------:R-:W5:Y:S06]  /*5760*/  LDSM.16.M88.4 R36, [R127+0x6800] ;  /* 0x006800007f24783b */ /* 0x000f6c0000000200 */
[----:B------:R-:W1:Y:S01]  /*5770*/  MUFU.TANH R119, R119 ;  /* 0x0000007700777308 */ /* 0x000e620000002400 */
[----:B------:R-:W-:Y:S07]  /*5780*/  HMMA.16816.F32 R8, R32, R68, R8 ;  /* 0x000000442008723c */ /* 0x000fee0000001808 */
[----:B------:R-:W1:Y:S01]  /*5790*/  MUFU.TANH R120, R120 ;  /* 0x0000007800787308 */ /* 0x000e620000002400 */
[C---:B----4-:R-:W-:Y:S07]  /*57a0*/  HMMA.16816.F32 R28, R44.reuse, R40, R28 ;  /* 0x000000282c1c723c */ /* 0x050fee000000181c */
[----:B------:R-:W4:Y:S01]  /*57b0*/  MUFU.TANH R121, R121 ;  /* 0x0000007900797308 */ /* 0x000f220000002400 */
[----:B------:R-:W-:Y:S01]  /*57c0*/  HMMA.16816.F32 R4, R44, R42, R4 ;  /* 0x0000002a2c04723c */ /* 0x000fe20000001804 */
[----:B------:R-:W2:Y:S06]  /*57d0*/  LDSM.16.M88.4 R40, [R3+0x6000] ;  /* 0x006000000328783b */ /* 0x000eac0000000200 */
[----:B------:R-:W1:Y:S01]  /*57e0*/  MUFU.TANH R123, R123 ;  /* 0x0000007b007b7308 */ /* 0x000e620000002400 */
[----:B---3--:R-:W-:Y:S07]  /*57f0*/  HMMA.16816.F32 R20, R48, R16, RZ ;  /* 0x000000103014723c */ /* 0x008fee00000018ff */
[----:B------:R-:W3:Y:S01]  /*5800*/  MUFU.TANH R124, R124 ;  /* 0x0000007c007c7308 */ /* 0x000ee20000002400 */
[----:B------:R-:W-:Y:S01]  /*5810*/  HMMA.16816.F32 R24, R32, R70, R24 ;  /* 0x000000462018723c */ /* 0x000fe20000001818 */
[----:B------:R-:W4:Y:S06]  /*5820*/  LDSM.16.M88.4 R68, [R101+0x6800] ;  /* 0x006800006544783b */ /* 0x000f2c0000000200 */
[----:B------:R-:W2:Y:S01]  /*5830*/  MUFU.TANH R125, R125 ;  /* 0x0000007d007d7308 */ /* 0x000ea20000002400 */
[----:B------:R-:W-:Y:S07]  /*5840*/  HMMA.16816.F32 R16, R48, R18, RZ ;  /* 0x000000123010723c */ /* 0x000fee00000018ff */
[----:B------:R-:W2:Y:S01]  /*5850*/  MUFU.TANH R131, R131 ;  /* 0x0000008300837308 */ /* 0x000ea20000002400 */
[----:B-1----:R-:W-:Y:S07]  /*5860*/  HMMA.16816.F32 R8, R12, R52, R8 ;  /* 0x000000340c08723c */ /* 0x002fee0000001808 */
[----:B------:R-:W1:Y:S01]  /*5870*/  MUFU.TANH R130, R130 ;  /* 0x0000008200827308 */ /* 0x000e620000002400 */
[----:B------:R-:W-:Y:S07]  /*5880*/  HMMA.16816.F32 R28, R32, R56, R28 ;  /* 0x00000038201c723c */ /* 0x000fee000000181c */
[----:B------:R-:W1:Y:S01]  /*5890*/  MUFU.TANH R132, R132 ;  /* 0x0000008400847308 */ /* 0x000e620000002400 */
[C---:B-----5:R-:W-:Y:S03]  /*58a0*/  HMMA.16816.F32 R20, R44.reuse, R36, R20 ;  /* 0x000000242c14723c */ /* 0x060fe60000001814 */
[----:B------:R-:W-:Y:S01]  /*58b0*/  FMUL.FTZ R8, R8, UR4 ;  /* 0x0000000408087c20 */ /* 0x000fe20008410000 */
[----:B------:R-:W-:Y:S01]  /*58c0*/  FMUL.FTZ R9, R9, UR4 ;  /* 0x0000000409097c20 */ /* 0x000fe20008410000 */
[----:B------:R-:W-:Y:S01]  /*58d0*/  FMUL.FTZ R135, R10, UR4 ;  /* 0x000000040a877c20 */ /* 0x000fe20008410000 */
[----:B------:R-:W-:Y:S01]  /*58e0*/  FMUL.FTZ R136, R11, UR4 ;  /* 0x000000040b887c20 */ /* 0x000fe20008410000 */
[----:B------:R-:W1:Y:S01]  /*58f0*/  MUFU.TANH R133, R8 ;  /* 0x0000000800857308 */ /* 0x000e620000002400 */
[----:B------:R-:W-:Y:S01]  /*5900*/  HMMA.16816.F32 R16, R44, R38, R16 ;  /* 0x000000262c10723c */ /* 0x000fe20000001810 */
[----:B------:R-:W5:Y:S06]  /*5910*/  LDSM.16.M88.4 R36, [R3+0x6800] ;  /* 0x006800000324783b */ /* 0x000f6c0000000200 */
[----:B------:R3:W1:Y:S01]  /*5920*/  MUFU.TANH R134, R9 ;  /* 0x0000000900867308 */ /* 0x0006620000002400 */
[----:B------:R-:W-:Y:S01]  /*5930*/  HMMA.16816.F32 R24, R12, R54, R24 ;  /* 0x000000360c18723c */ /* 0x000fe20000001818 */
[----:B------:R-:W1:Y:S06]  /*5940*/  LDSM.16.M88.4 R52, [R128+UR5+0x7000] ;  /* 0x007000058034783b */ /* 0x000e6c0008000200 */
[----:B------:R-:W1:Y:S01]  /*5950*/  MUFU.TANH R135, R135 ;  /* 0x0000008700877308 */ /* 0x000e620000002400 */
[----:B------:R-:W-:Y:S01]  /*5960*/  HMMA.16816.F32 R4, R32, R58, R4 ;  /* 0x0000003a2004723c */ /* 0x000fe20000001804 */
[----:B------:R-:W-:Y:S06]  /*5970*/  LDSM.16.M88.4 R56, [R101+0x7000] ;  /* 0x007000006538783b */ /* 0x000fec0000000200 */
[----:B------:R-:W1:Y:S01]  /*5980*/  MUFU.TANH R136, R136 ;  /* 0x0000008800887308 */ /* 0x000e620000002400 */
[----:B--2---:R-:W-:Y:S01]  /*5990*/  HMMA.16816.F32 R28, R12, R40, R28 ;  /* 0x000000280c1c723c */ /* 0x004fe2000000181c */
[----:B---3--:R-:W2:Y:S02]  /*59a0*/  LDSM.16.M88.4 R8, [R127+0x7000] ;  /* 0x007000007f08783b */ /* 0x008ea40000000200 */
[----:B------:R-:W-:Y:S01]  /*59b0*/  FMUL.FTZ R24, R24, UR4 ;  /* 0x0000000418187c20 */ /* 0x000fe20008410000 */
[----:B------:R-:W-:Y:S01]  /*59c0*/  FMUL.FTZ R138, R25, UR4 ;  /* 0x00000004198a7c20 */ /* 0x000fe20008410000 */
[----:B------:R-:W-:Y:S01]  /*59d0*/  FMUL.FTZ R139, R26, UR4 ;  /* 0x000000041a8b7c20 */ /* 0x000fe20008410000 */
[----:B------:R-:W-:Y:S01]  /*59e0*/  FMUL.FTZ R140, R27, UR4 ;  /* 0x000000041b8c7c20 */ /* 0x000fe20008410000 */
[----:B------:R1:W3:Y:S01]  /*59f0*/  MUFU.TANH R137, R24 ;  /* 0x0000001800897308 */ /* 0x0002e20000002400 */
[----:B----4-:R-:W-:Y:S07]  /*5a00*/  HMMA.16816.F32 R20, R32, R68, R20 ;  /* 0x000000442014723c */ /* 0x010fee0000001814 */
[----:B------:R-:W4:Y:S01]  /*5a10*/  MUFU.TANH R138, R138 ;  /* 0x0000008a008a7308 */ /* 0x000f220000002400 */
[----:B------:R-:W-:Y:S01]  /*5a20*/  HMMA.16816.F32 R4, R12, R42, R4 ;  /* 0x0000002a0c04723c */ /* 0x000fe20000001804 */
[----:B------:R-:W3:Y:S02]  /*5a30*/  LDSM.16.M88.4 R40, [R128+UR5+0x7800] ;  /* 0x007800058028783b */ /* 0x000ee40008000200 */
[----:B------:R-:W-:Y:S01]  /*5a40*/  FMUL.FTZ R28, R28, UR4 ;  /* 0x000000041c1c7c20 */ /* 0x000fe20008410000 */
[----:B------:R-:W-:Y:S01]  /*5a50*/  FMUL.FTZ R29, R29, UR4 ;  /* 0x000000041d1d7c20 */ /* 0x000fe20008410000 */
[----:B------:R-:W-:Y:S01]  /*5a60*/  FMUL.FTZ R142, R30, UR4 ;  /* 0x000000041e8e7c20 */ /* 0x000fe20008410000 */
[----:B------:R-:W-:Y:S01]  /*5a70*/  FMUL.FTZ R144, R31, UR4 ;  /* 0x000000041f907c20 */ /* 0x000fe20008410000 */
[----:B------:R-:W2:Y:S01]  /*5a80*/  MUFU.TANH R143, R28 ;  /* 0x0000001c008f7308 */ /* 0x000ea20000002400 */
[----:B------:R-:W-:Y:S01]  /*5a90*/  HMMA.16816.F32 R16, R32, R70, R16 ;  /* 0x000000462010723c */ /* 0x000fe20000001810 */
[----:B------:R-:W-:Y:S06]  /*5aa0*/  LDSM.16.M88.4 R68, [R101+0x7800] ;  /* 0x007800006544783b */ /* 0x000fec0000000200 */
[----:B------:R4:W2:Y:S01]  /*5ab0*/  MUFU.TANH R141, R29 ;  /* 0x0000001d008d7308 */ /* 0x0008a20000002400 */
[----:B-----5:R-:W-:Y:S03]  /*5ac0*/  HMMA.16816.F32 R20, R12, R36, R20 ;  /* 0x000000240c14723c */ /* 0x020fe60000001814 */
[----:B------:R-:W-:Y:S01]  /*5ad0*/  FMUL.FTZ R4, R4, UR4 ;  /* 0x0000000404047c20 */ /* 0x000fe20008410000 */
[----:B------:R-:W-:Y:S01]  /*5ae0*/  FMUL.FTZ R148, R5, UR4 ;  /* 0x0000000405947c20 */ /* 0x000fe20008410000 */
[----:B------:R-:W-:Y:S01]  /*5af0*/  FMUL.FTZ R151, R6, UR4 ;  /* 0x0000000406977c20 */ /* 0x000fe20008410000 */
[----:B------:R-:W-:Y:S01]  /*5b00*/  FMUL.FTZ R150, R7, UR4 ;  /* 0x0000000407967c20 */ /* 0x000fe20008410000 */
[----:B------:R3:W2:Y:S01]  /*5b10*/  MUFU.TANH R146, R4 ;  /* 0x0000000400927308 */ /* 0x0006a20000002400 */
[C---:B-1----:R-:W-:Y:S07]  /*5b20*/  HMMA.16816.F32 R24, R48.reuse, R52, RZ ;  /* 0x000000343018723c */ /* 0x042fee00000018ff */
[----:B------:R-:W1:Y:S01]  /*5b30*/  MUFU.TANH R139, R139 ;  /* 0x0000008b008b7308 */ /* 0x000e620000002400 */
[----:B------:R-:W-:Y:S01]  /*5b40*/  HMMA.16816.F32 R52, R48, R54, RZ ;  /* 0x000000363034723c */ /* 0x000fe200000018ff */
[----:B----4-:R-:W4:Y:S02]  /*5b50*/  LDSM.16.M88.4 R28, [R127+0x7800] ;  /* 0x007800007f1c783b */ /* 0x010f240000000200 */
[----:B------:R-:W-:Y:S01]  /*5b60*/  FMUL.FTZ R20, R20, UR4 ;  /* 0x0000000414147c20 */ /* 0x000fe20008410000 */
[----:B------:R-:W-:Y:S01]  /*5b70*/  FMUL.FTZ R154, R21, UR4 ;  /* 0x00000004159a7c20 */ /* 0x000fe20008410000 */
[----:B------:R-:W-:Y:S01]  /*5b80*/  FMUL.FTZ R156, R22, UR4 ;  /* 0x00000004169c7c20 */ /* 0x000fe20008410000 */
[----:B------:R-:W-:Y:S01]  /*5b90*/  FMUL.FTZ R234, R23, UR4 ;  /* 0x0000000417ea7c20 */ /* 0x000fe20008410000 */
[----:B------:R5:W1:Y:S01]  /*5ba0*/  MUFU.TANH R152, R20 ;  /* 0x0000001400987308 */ /* 0x000a620000002400 */
[----:B------:R-:W-:Y:S01]  /*5bb0*/  HMMA.16816.F32 R16, R12, R38, R16 ;  /* 0x000000260c10723c */ /* 0x000fe20000001810 */
[----:B------:R-:W1:Y:S06]  /*5bc0*/  LDSM.16.M88.4 R36, [R128+UR5+0x8000] ;  /* 0x008000058024783b */ /* 0x000e6c0008000200 */
[----:B------:R-:W1:Y:S01]  /*5bd0*/  MUFU.TANH R140, R140 ;  /* 0x0000008c008c7308 */ /* 0x000e620000002400 */
[C---:B--2---:R-:W-:Y:S07]  /*5be0*/  HMMA.16816.F32 R24, R44.reuse, R8, R24 ;  /* 0x000000082c18723c */ /* 0x044fee0000001818 */
[----:B------:R-:W2:Y:S01]  /*5bf0*/  MUFU.TANH R142, R142 ;  /* 0x0000008e008e7308 */ /* 0x000ea20000002400 */
[----:B------:R-:W-:Y:S01]  /*5c00*/  HMMA.16816.F32 R52, R44, R10, R52 ;  /* 0x0000000a2c34723c */ /* 0x000fe20000001834 */
[----:B------:R-:W2:Y:S02]  /*5c10*/  LDSM.16.M88.4 R8, [R3+0x7000] ;  /* 0x007000000308783b */ /* 0x000ea40000000200 */
[----:B------:R-:W-:Y:S01]  /*5c20*/  FMUL.FTZ R16, R16, UR4 ;  /* 0x0000000410107c20 */ /* 0x000fe20008410000 */
[----:B------:R-:W-:Y:S01]  /*5c30*/  FMUL.FTZ R222, R17, UR4 ;  /* 0x0000000411de7c20 */ /* 0x000fe20008410000 */
[----:B------:R-:W-:Y:S01]  /*5c40*/  FMUL.FTZ R232, R18, UR4 ;  /* 0x0000000412e87c20 */ /* 0x000fe20008410000 */
[----:B------:R-:W-:Y:S01]  /*5c50*/  FMUL.FTZ R230, R19, UR4 ;  /* 0x0000000413e67c20 */ /* 0x000fe20008410000 */
[----:B------:R1:W1:Y:S01]  /*5c60*/  MUFU.TANH R224, R16 ;  /* 0x0000001000e07308 */ /* 0x0002620000002400 */
[C---:B---3--:R-:W-:Y:S07]  /*5c70*/  HMMA.16816.F32 R4, R48.reuse, R40, RZ ;  /* 0x000000283004723c */ /* 0x048fee00000018ff */
[----:B------:R-:W3:Y:S01]  /*5c80*/  MUFU.TANH R144, R144 ;  /* 0x0000009000907308 */ /* 0x000ee20000002400 */
        /* <DEDUP_REMOVED lines=8> */
[----:B------:R-:W3:Y:S06]  /*5d10*/  LDSM.16.M88.4 R28, [R3+0x7800] ;  /* 0x00780000031c783b */ /* 0x000eec0000000200 */
[----:B------:R-:W3:Y:S01]  /*5d20*/  MUFU.TANH R154, R154 ;  /* 0x0000009a009a7308 */ /* 0x000ee20000002400 */
[----:B------:R-:W-:Y:S01]  /*5d30*/  HMMA.16816.F32 R52, R32, R58, R52 ;  /* 0x0000003a2034723c */ /* 0x000fe20000001834 */
[----:B------:R-:W4:Y:S06]  /*5d40*/  LDSM.16.M88.4 R56, [R101+0x8000] ;  /* 0x008000006538783b */ /* 0x000f2c0000000200 */
[----:B------:R-:W3:Y:S01]  /*5d50*/  MUFU.TANH R156, R156 ;  /* 0x0000009c009c7308 */ /* 0x000ee20000002400 */
[----:B-1----:R-:W-:Y:S07]  /*5d60*/  HMMA.16816.F32 R16, R48, R36, RZ ;  /* 0x000000243010723c */ /* 0x002fee00000018ff */
[----:B------:R-:W1:Y:S01]  /*5d70*/  MUFU.TANH R234, R234 ;  /* 0x000000ea00ea7308 */ /* 0x000e620000002400 */
[----:B--2---:R-:W-:Y:S07]  /*5d80*/  HMMA.16816.F32 R24, R12, R8, R24 ;  /* 0x000000080c18723c */ /* 0x004fee0000001818 */
[----:B------:R-:W2:Y:S01]  /*5d90*/  MUFU.TANH R222, R222 ;  /* 0x000000de00de7308 */ /* 0x000ea20000002400 */
[----:B------:R-:W-:Y:S07]  /*5da0*/  HMMA.16816.F32 R36, R48, R38, RZ ;  /* 0x000000263024723c */ /* 0x000fee00000018ff */
[----:B------:R-:W1:Y:S01]  /*5db0*/  MUFU.TANH R232, R232 ;  /* 0x000000e800e87308 */ /* 0x000e620000002400 */
[----:B------:R-:W-:Y:S03]  /*5dc0*/  HMMA.16816.F32 R4, R32, R68, R4 ;  /* 0x000000442004723c */ /* 0x000fe60000001804 */
[----:B------:R-:W-:Y:S01]  /*5dd0*/  FMUL.FTZ R24, R24, UR4 ;  /* 0x0000000418187c20 */ /* 0x000fe20008410000 */
[----:B------:R-:W-:Y:S01]  /*5de0*/  FMUL.FTZ R25, R25, UR4 ;  /* 0x0000000419197c20 */ /* 0x000fe20008410000 */
[----:B------:R-:W-:Y:S01]  /*5df0*/  FMUL.FTZ R218, R26, UR4 ;  /* 0x000000041ada7c20 */ /* 0x000fe20008410000 */
[----:B------:R-:W-:Y:S01]  /*5e00*/  FMUL.FTZ R210, R27, UR4 ;  /* 0x000000041bd27c20 */ /* 0x000fe20008410000 */
[----:B------:R-:W1:Y:S01]  /*5e10*/  MUFU.TANH R204, R24 ;  /* 0x0000001800cc7308 */ /* 0x000e620000002400 */
[----:B------:R-:W-:Y:S01]  /*5e20*/  HMMA.16816.F32 R52, R12, R10, R52 ;  /* 0x0000000a0c34723c */ /* 0x000fe20000001834 */
[----:B------:R-:W2:Y:S06]  /*5e30*/  LDSM.16.M88.4 R8, [R128+UR5+0x8800] ;  /* 0x008800058008783b */ /* 0x000eac0008000200 */
[----:B------:R4:W1:Y:S01]  /*5e40*/  MUFU.TANH R202, R25 ;  /* 0x0000001900ca7308 */ /* 0x0008620000002400 */
[C---:B-----5:R-:W-:Y:S07]  /*5e50*/  HMMA.16816.F32 R16, R44.reuse, R40, R16 ;  /* 0x000000282c10723c */ /* 0x060fee0000001810 */
[----:B------:R-:W1:Y:S01]  /*5e60*/  MUFU.TANH R230, R230 ;  /* 0x000000e600e67308 */ /* 0x000e620000002400 */
[----:B------:R-:W-:Y:S01]  /*5e70*/  HMMA.16816.F32 R36, R44, R42, R36 ;  /* 0x0000002a2c24723c */ /* 0x000fe20000001824 */
[----:B------:R-:W5:Y:S02]  /*5e80*/  LDSM.16.M88.4 R40, [R3+0x8000] ;  /* 0x008000000328783b */ /* 0x000f640000000200 */
[----:B------:R-:W-:Y:S01]  /*5e90*/  FMUL.FTZ R52, R52, UR4 ;  /* 0x0000000434347c20 */ /* 0x000fe20008410000 */
[----:B------:R-:W-:Y:S01]  /*5ea0*/  FMUL.FTZ R196, R53, UR4 ;  /* 0x0000000435c47c20 */ /* 0x000fe20008410000 */
[----:B------:R-:W-:Y:S01]  /*5eb0*/  FMUL.FTZ R208, R54, UR4 ;  /* 0x0000000436d07c20 */ /* 0x000fe20008410000 */
[----:B------:R-:W-:Y:S01]  /*5ec0*/  FMUL.FTZ R200, R55, UR4 ;  /* 0x0000000437c87c20 */ /* 0x000fe20008410000 */
[----:B------:R2:W1:Y:S01]  /*5ed0*/  MUFU.TANH R198, R52 ;  /* 0x0000003400c67308 */ /* 0x0004620000002400 */
[----:B---3--:R-:W-:Y:S01]  /*5ee0*/  HMMA.16816.F32 R4, R12, R28, R4 ;  /* 0x0000001c0c04723c */ /* 0x008fe20000001804 */
[----:B----4-:R-:W3:Y:S06]  /*5ef0*/  LDSM.16.M88.4 R24, [R127+0x8800] ;  /* 0x008800007f18783b */ /* 0x010eec0000000200 */
[----:B------:R-:W4:Y:S01]  /*5f00*/  MUFU.TANH R218, R218 ;  /* 0x000000da00da7308 */ /* 0x000f220000002400 */
[C---:B------:R-:W-:Y:S01]  /*5f10*/  HMMA.16816.F32 R20, R32.reuse, R70, R20 ;  /* 0x000000462014723c */ /* 0x040fe20000001814 */
[----:B------:R-:W-:Y:S06]  /*5f20*/  LDSM.16.M88.4 R68, [R101+0x8800] ;  /* 0x008800006544783b */ /* 0x000fec0000000200 */
[----:B------:R-:W1:Y:S01]  /*5f30*/  MUFU.TANH R210, R210 ;  /* 0x000000d200d27308 */ /* 0x000e620000002400 */
[----:B------:R-:W-:Y:S03]  /*5f40*/  HMMA.16816.F32 R16, R32, R56, R16 ;  /* 0x000000382010723c */ /* 0x000fe60000001810 */
[----:B------:R-:W-:Y:S01]  /*5f50*/  FMUL.FTZ R4, R4, UR4 ;  /* 0x0000000404047c20 */ /* 0x000fe20008410000 */
[----:B------:R-:W-:Y:S01]  /*5f60*/  FMUL.FTZ R182, R5, UR4 ;  /* 0x0000000405b67c20 */ /* 0x000fe20008410000 */
[----:B------:R-:W-:Y:S01]  /*5f70*/  FMUL.FTZ R192, R6, UR4 ;  /* 0x0000000406c07c20 */ /* 0x000fe20008410000 */
[----:B------:R-:W-:Y:S01]  /*5f80*/  FMUL.FTZ R190, R7, UR4 ;  /* 0x0000000407be7c20 */ /* 0x000fe20008410000 */
[----:B------:R4:W1:Y:S01]  /*5f90*/  MUFU.TANH R184, R4 ;  /* 0x0000000400b87308 */ /* 0x0008620000002400 */
[----:B--2---:R-:W-:Y:S07]  /*5fa0*/  HMMA.16816.F32 R52, R48, R8, RZ ;  /* 0x000000083034723c */ /* 0x004fee00000018ff */
[----:B------:R-:W2:Y:S01]  /*5fb0*/  MUFU.TANH R196, R196 ;  /* 0x000000c400c47308 */ /* 0x000ea20000002400 */
[C---:B------:R-:W-:Y:S01]  /*5fc0*/  HMMA.16816.F32 R20, R12.reuse, R30, R20 ;  /* 0x0000001e0c14723c */ /* 0x040fe20000001814 */
[----:B------:R-:W1:Y:S06]  /*5fd0*/  LDSM.16.M88.4 R28, [R128+UR5+0x9000] ;  /* 0x00900005801c783b */ /* 0x000e6c0008000200 */
[----:B------:R-:W1:Y:S01]  /*5fe0*/  MUFU.TANH R208, R208 ;  /* 0x000000d000d07308 */ /* 0x000e620000002400 */
[----:B-----5:R-:W-:Y:S07]  /*5ff0*/  HMMA.16816.F32 R16, R12, R40, R16 ;  /* 0x000000280c10723c */ /* 0x020fee0000001810 */
[----:B------:R-:W1:Y:S01]  /*6000*/  MUFU.TANH R200, R200 ;  /* 0x000000c800c87308 */ /* 0x000e620000002400 */
        /* <DEDUP_REMOVED lines=8> */
[----:B------:R-:W-:Y:S02]  /*6090*/  LDSM.16.M88.4 R56, [R128+UR5+0x9800] ;  /* 0x009800058038783b */ /* 0x000fe40008000200 */
[----:B------:R-:W-:Y:S01]  /*60a0*/  FMUL.FTZ R16, R16, UR4 ;  /* 0x0000000410107c20 */ /* 0x000fe20008410000 */
[----:B------:R-:W-:Y:S01]  /*60b0*/  FMUL.FTZ R168, R17, UR4 ;  /* 0x0000000411a87c20 */ /* 0x000fe20008410000 */
[----:B------:R-:W-:Y:S01]  /*60c0*/  FMUL.FTZ R176, R18, UR4 ;  /* 0x0000000412b07c20 */ /* 0x000fe20008410000 */
[----:B------:R-:W-:Y:S01]  /*60d0*/  FMUL.FTZ R174, R19, UR4 ;  /* 0x0000000413ae7c20 */ /* 0x000fe20008410000 */
[----:B------:R5:W1:Y:S01]  /*60e0*/  MUFU.TANH R170, R16 ;  /* 0x0000001000aa7308 */ /* 0x000a620000002400 */
[C---:B---3--:R-:W-:Y:S07]  /*60f0*/  HMMA.16816.F32 R52, R44.reuse, R24, R52 ;  /* 0x000000182c34723c */ /* 0x048fee0000001834 */
[----:B------:R-:W3:Y:S01]  /*6100*/  MUFU.TANH R182, R182 ;  /* 0x000000b600b67308 */ /* 0x000ee20000002400 */
[----:B------:R-:W-:Y:S01]  /*6110*/  HMMA.16816.F32 R4, R44, R26, R4 ;  /* 0x0000001a2c04723c */ /* 0x000fe20000001804 */
[----:B------:R-:W2:Y:S06]  /*6120*/  LDSM.16.M88.4 R24, [R3+0x8800] ;  /* 0x008800000318783b */ /* 0x000eac0000000200 */
[----:B------:R-:W2:Y:S01]  /*6130*/  MUFU.TANH R192, R192 ;  /* 0x000000c000c07308 */ /* 0x000ea20000002400 */
[----:B------:R-:W-:Y:S01]  /*6140*/  HMMA.16816.F32 R36, R12, R42, R36 ;  /* 0x0000002a0c24723c */ /* 0x000fe20000001824 */
[----:B------:R-:W-:Y:S06]  /*6150*/  LDSM.16.M88.4 R40, [R127+0x9800] ;  /* 0x009800007f28783b */ /* 0x000fec0000000200 */
[----:B------:R-:W2:Y:S01]  /*6160*/  MUFU.TANH R190, R190 ;  /* 0x000000be00be7308 */ /* 0x000ea20000002400 */
[C---:B-1----:R-:W-:Y:S07]  /*6170*/  HMMA.16816.F32 R20, R48.reuse, R28, RZ ;  /* 0x0000001c3014723c */ /* 0x042fee00000018ff */
[----:B------:R-:W1:Y:S01]  /*6180*/  MUFU.TANH R178, R178 ;  /* 0x000000b200b27308 */ /* 0x000e620000002400 */
[----:B-----5:R-:W-:Y:S01]  /*6190*/  HMMA.16816.F32 R16, R48, R30, RZ ;  /* 0x0000001e3010723c */ /* 0x020fe200000018ff */
[----:B------:R-:W5:Y:S02]  /*61a0*/  LDSM.16.M88.4 R28, [R101+0x9000] ;  /* 0x00900000651c783b */ /* 0x000f640000000200 */
[----:B------:R-:W-:Y:S01]  /*61b0*/  FMUL.FTZ R36, R36, UR4 ;  /* 0x0000000424247c20 */ /* 0x000fe20008410000 */
[----:B------:R-:W-:Y:S01]  /*61c0*/  FMUL.FTZ R162, R37, UR4 ;  /* 0x0000000425a27c20 */ /* 0x000fe20008410000 */
[----:B------:R-:W-:Y:S01]  /*61d0*/  FMUL.FTZ R172, R38, UR4 ;  /* 0x0000000426ac7c20 */ /* 0x000fe20008410000 */
[----:B------:R-:W-:Y:S01]  /*61e0*/  FMUL.FTZ R166, R39, UR4 ;  /* 0x0000000427a67c20 */ /* 0x000fe20008410000 */
[----:B------:R3:W1:Y:S01]  /*61f0*/  MUFU.TANH R164, R36 ;  /* 0x0000002400a47308 */ /* 0x0006620000002400 */
[C---:B------:R-:W-:Y:S07]  /*6200*/  HMMA.16816.F32 R52, R32.reuse, R68, R52 ;  /* 0x000000442034723c */ /* 0x040fee0000001834 */
[----:B------:R-:W1:Y:S01]  /*6210*/  MUFU.TANH R188, R188 ;  /* 0x000000bc00bc7308 */ /* 0x000e620000002400 */
[----:B------:R-:W-:Y:S07]  /*6220*/  HMMA.16816.F32 R4, R32, R70, R4 ;  /* 0x000000462004723c */ /* 0x000fee0000001804 */
[----:B------:R-:W1:Y:S01]  /*6230*/  MUFU.TANH R186, R186 ;  /* 0x000000ba00ba7308 */ /* 0x000e620000002400 */
[----:B----4-:R-:W-:Y:S07]  /*6240*/  HMMA.16816.F32 R20, R44, R8, R20 ;  /* 0x000000082c14723c */ /* 0x010fee0000001814 */
[----:B------:R-:W4:Y:S01]  /*6250*/  MUFU.TANH R168, R168 ;  /* 0x000000a800a87308 */ /* 0x000f220000002400 */
[----:B--2---:R-:W-:Y:S07]  /*6260*/  HMMA.16816.F32 R52, R12, R24, R52 ;  /* 0x000000180c34723c */ /* 0x004fee0000001834 */
[----:B------:R-:W2:Y:S01]  /*6270*/  MUFU.TANH R176, R176 ;  /* 0x000000b000b07308 */ /* 0x000ea20000002400 */
[----:B------:R-:W-:Y:S01]  /*6280*/  HMMA.16816.F32 R16, R44, R10, R16 ;  /* 0x0000000a2c10723c */ /* 0x000fe20000001810 */
[----:B------:R-:W1:Y:S06]  /*6290*/  LDSM.16.M88.4 R8, [R3+0x9000] ;  /* 0x009000000308783b */ /* 0x000e6c0000000200 */
[----:B------:R-:W1:Y:S01]  /*62a0*/  MUFU.TANH R174, R174 ;  /* 0x000000ae00ae7308 */ /* 0x000e620000002400 */
[----:B---3--:R-:W-:Y:S03]  /*62b0*/  HMMA.16816.F32 R36, R48, R56, RZ ;  /* 0x000000383024723c */ /* 0x008fe600000018ff */
[----:B------:R-:W-:Y:S01]  /*62c0*/  FMUL.FTZ R160, R52, UR4 ;  /* 0x0000000434a07c20 */ /* 0x000fe20008410000 */
[----:B------:R-:W-:Y:S01]  /*62d0*/  FMUL.FTZ R52, R54, UR4 ;  /* 0x0000000436347c20 */ /* 0x000fe20008410000 */
[----:B------:R-:W-:-:S02]  /*62e0*/  FMUL.FTZ R53, R53, UR4 ;  /* 0x0000000435357c20 */ /* 0x000fc40008410000 */
[----:B------:R-:W3:Y:S01]  /*62f0*/  MUFU.TANH R162, R162 ;  /* 0x000000a200a27308 */ /* 0x000ee20000002400 */
[----:B------:R-:W-:Y:S01]  /*6300*/  HMMA.16816.F32 R4, R12, R26, R4 ;  /* 0x0000001a0c04723c */ /* 0x000fe20000001804 */
[----:B------:R-:W4:Y:S06]  /*6310*/  LDSM.16.M88.4 R24, [R101+0x9800] ;  /* 0x009800006518783b */ /* 0x000f2c0000000200 */
[----:B------:R-:W1:Y:S01]  /*6320*/  MUFU.TANH R172, R172 ;  /* 0x000000ac00ac7308 */ /* 0x000e620000002400 */
[----:B------:R-:W-:Y:S07]  /*6330*/  HMMA.16816.F32 R48, R48, R58, RZ ;  /* 0x0000003a3030723c */ /* 0x000fee00000018ff */
        /* <DEDUP_REMOVED lines=8> */
[----:B------:R5:W2:Y:S01]  /*63c0*/  LDSM.16.M88.4 R28, [R3+0x9800] ;  /* 0x00980000031c783b */ /* 0x000aa20000000200 */
[----:B------:R-:W-:-:S05]  /*63d0*/  DEPBAR.LE SB0, 0x0 ;  /* 0x000080000000791a */ /* 0x000fca0000000000 */
[----:B------:R2:W2:Y:S01]  /*63e0*/  MUFU.TANH R158, R53 ;  /* 0x00000035009e7308 */ /* 0x0004a20000002400 */
[----:B------:R-:W-:Y:S01]  /*63f0*/  HMMA.16816.F32 R36, R44, R40, R36 ;  /* 0x000000282c24723c */ /* 0x000fe20000001824 */
[----:B------:R-:W-:-:S06]  /*6400*/  FMUL.FTZ R40, R55, UR4 ;  /* 0x0000000437287c20 */ /* 0x000fcc0008410000 */
[----:B------:R-:W2:Y:S01]  /*6410*/  MUFU.TANH R52, R52 ;  /* 0x0000003400347308 */ /* 0x000ea20000002400 */
[----:B------:R-:W-:Y:S07]  /*6420*/  HMMA.16816.F32 R48, R44, R42, R48 ;  /* 0x0000002a2c30723c */ /* 0x000fee0000001830 */
[----:B------:R-:W2:Y:S01]  /*6430*/  MUFU.TANH R40, R40 ;  /* 0x0000002800287308 */ /* 0x000ea20000002400 */
[----:B-1----:R-:W-:Y:S01]  /*6440*/  HMMA.16816.F32 R20, R12, R8, R20 ;  /* 0x000000080c14723c */ /* 0x002fe20000001814 */
[----:B-----5:R-:W-:-:S04]  /*6450*/  MOV R3, 0x8 ;  /* 0x0000000800037802 */ /* 0x020fc80000000f00 */
[C---:B------:R-:W-:Y:S02]  /*6460*/  VIADDMNMX R3, R100.reuse, R3, UR23, PT ;  /* 0x0000001764037e46 */ /* 0x040fe4000b800103 */
[----:B------:R-:W1:Y:S01]  /*6470*/  MUFU.TANH R4, R4 ;  /* 0x0000000400047308 */ /* 0x000e620000002400 */
[----:B----4-:R-:W-:Y:S01]  /*6480*/  HMMA.16816.F32 R36, R32, R24, R36 ;  /* 0x000000182024723c */ /* 0x010fe20000001824 */
[----:B------:R-:W-:-:S06]  /*6490*/  VIMNMX R100, PT, PT, R100, UR23, PT ;  /* 0x0000001764647c48 */ /* 0x000fcc000bfe0100 */
[----:B------:R-:W4:Y:S01]  /*64a0*/  MUFU.TANH R5, R5 ;  /* 0x0000000500057308 */ /* 0x000f220000002400 */
[----:B------:R-:W-:Y:S03]  /*64b0*/  HMMA.16816.F32 R48, R32, R26, R48 ;  /* 0x0000001a2030723c */ /* 0x000fe60000001830 */
[----:B------:R-:W-:Y:S01]  /*64c0*/  FMUL.FTZ R9, R20, UR4 ;  /* 0x0000000414097c20 */ /* 0x000fe20008410000 */
[----:B------:R-:W-:-:S03]  /*64d0*/  FMUL.FTZ R22, R22, UR4 ;  /* 0x0000000416167c20 */ /* 0x000fc60008410000 */
[----:B------:R1:W1:Y:S01]  /*64e0*/  MUFU.TANH R8, R6 ;  /* 0x0000000600087308 */ /* 0x0002620000002400 */
[----:B------:R-:W-:Y:S01]  /*64f0*/  HMMA.16816.F32 R16, R12, R10, R16 ;  /* 0x0000000a0c10723c */ /* 0x000fe20000001810 */
[----:B------:R-:W-:Y:S01]  /*6500*/  FMUL.FTZ R11, R23, UR4 ;  /* 0x00000004170b7c20 */ /* 0x000fe20008410000 */
[----:B------:R-:W-:-:S05]  /*6510*/  FMUL.FTZ R10, R21, UR4 ;  /* 0x00000004150a7c20 */ /* 0x000fca0008410000 */
[----:B------:R-:W1:Y:S01]  /*6520*/  MUFU.TANH R7, R7 ;  /* 0x0000000700077308 */ /* 0x000e620000002400 */
[C---:B--2---:R-:W-:Y:S07]  /*6530*/  HMMA.16816.F32 R36, R12.reuse, R28, R36 ;  /* 0x0000001c0c24723c */ /* 0x044fee0000001824 */
[----:B------:R-:W2:Y:S01]  /*6540*/  MUFU.TANH R9, R9 ;  /* 0x0000000900097308 */ /* 0x000ea20000002400 */
[----:B------:R-:W-:Y:S03]  /*6550*/  HMMA.16816.F32 R48, R12, R30, R48 ;  /* 0x0000001e0c30723c */ /* 0x000fe60000001830 */
[----:B------:R-:W-:Y:S01]  /*6560*/  FMUL.FTZ R23, R18, UR4 ;  /* 0x0000000412177c20 */ /* 0x000fe20008410000 */
[----:B------:R-:W-:Y:S01]  /*6570*/  FMUL.FTZ R21, R17, UR4 ;  /* 0x0000000411157c20 */ /* 0x000fe20008410000 */
[----:B------:R-:W-:Y:S01]  /*6580*/  FMUL.FTZ R18, R19, UR4 ;  /* 0x0000000413127c20 */ /* 0x000fe20008410000 */
[----:B------:R-:W-:Y:S01]  /*6590*/  FMUL.FTZ R16, R16, UR4 ;  /* 0x0000000410107c20 */ /* 0x000fe20008410000 */
[----:B------:R-:W1:Y:S04]  /*65a0*/  MUFU.TANH R10, R10 ;  /* 0x0000000a000a7308 */ /* 0x000e680000002400 */
[----:B------:R-:W-:Y:S01]  /*65b0*/  FMUL.FTZ R17, R36, UR4 ;  /* 0x0000000424117c20 */ /* 0x000fe20008410000 */
[----:B------:R-:W-:Y:S01]  /*65c0*/  FMUL.FTZ R13, R37, UR4 ;  /* 0x00000004250d7c20 */ /* 0x000fe20008410000 */
[----:B------:R-:W-:Y:S01]  /*65d0*/  FMUL.FTZ R27, R38, UR4 ;  /* 0x00000004261b7c20 */ /* 0x000fe20008410000 */
[----:B------:R-:W-:Y:S01]  /*65e0*/  FMUL.FTZ R25, R39, UR4 ;  /* 0x0000000427197c20 */ /* 0x000fe20008410000 */
[----:B------:R1:W1:Y:S04]  /*65f0*/  MUFU.TANH R128, R22 ;  /* 0x0000001600807308 */ /* 0x0002680000002400 */
[----:B------:R-:W-:Y:S01]  /*6600*/  FMUL.FTZ R19, R48, UR4 ;  /* 0x0000000430137c20 */ /* 0x000fe20008410000 */
[----:B------:R-:W-:Y:S01]  /*6610*/  FMUL.FTZ R15, R49, UR4 ;  /* 0x00000004310f7c20 */ /* 0x000fe20008410000 */
[----:B------:R-:W-:Y:S01]  /*6620*/  FMUL.FTZ R30, R50, UR4 ;  /* 0x00000004321e7c20 */ /* 0x000fe20008410000 */
[----:B------:R-:W-:Y:S01]  /*6630*/  FMUL.FTZ R29, R51, UR4 ;  /* 0x00000004331d7c20 */ /* 0x000fe20008410000 */
[----:B------:R-:W-:Y:S01]  /*6640*/  UIADD3 UR4, UPT, UPT, UR18, -0x1, URZ ;  /* 0xffffffff12047890 */ /* 0x000fe2000fffe0ff */
[----:B------:R-:W1:Y:S03]  /*6650*/  MUFU.TANH R11, R11 ;  /* 0x0000000b000b7308 */ /* 0x000e660000002400 */
[----:B------:R-:W-:-:S05]  /*6660*/  UISETP.GT.AND UP0, UPT, UR4, UR16, UPT ;  /* 0x000000100400728c */ /* 0x000fca000bf04270 */
[----:B------:R-:W1:Y:S08]  /*6670*/  MUFU.TANH R16, R16 ;  /* 0x0000001000107308 */ /* 0x000e700000002400 */
        /* <DEDUP_REMOVED lines=10> */
[----:B------:R-:W1:Y:S01]  /*6720*/  MUFU.TANH R29, R29 ;  /* 0x0000001d001d7308 */ /* 0x000e620000002400 */
[----:B------:R-:W-:Y:S06]  /*6730*/  BAR.SYNC.DEFER_BLOCKING 0x0 ;  /* 0x0000000000007b1d */ /* 0x000fec0000010000 */
[----:B--234-:R-:W-:Y:S05]  /*6740*/  BRA.U !UP0, `(.L_x_1422) ;  /* 0x0000000d08a47547 */ /* 0x01cfea000b800000 */
[----:B------:R-:W-:-:S04]  /*6750*/  UISETP.NE.U32.AND UP0, UPT, UR12, URZ, UPT ;  /* 0x000000ff0c00728c */ /* 0x000fc8000bf05070 */
[----:B------:R-:W-:-:S09]  /*6760*/  UISETP.NE.AND.EX UP0, UPT, UR13, URZ, UPT, UP0 ;  /* 0x000000ff0d00728c */ /* 0x000fd2000bf05300 */
[----:B------:R-:W-:Y:S05]  /*6770*/  BRA.U UP0, `(.L_x_1423) ;  /* 0x0000000100207547 */ /* 0x000fea000b800000 */
[----:B------:R-:W-:Y:S01]  /*6780*/  UMOV UR7, URZ ;  /* 0x000000ff00077c82 */ /* 0x000fe20008000000 */
[----:B------:R-:W-:Y:S01]  /*6790*/  USHF.L.U32 UR6, UR10, 0x8, URZ ;  /* 0x000000080a067899 */ /* 0x000fe200080006ff */
[----:B------:R-:W-:-:S05]  /*67a0*/  IADD3 R31, P1, PT, RZ, -UR7, RZ ;  /* 0x80000007ff1f7c10 */ /* 0x000fca000ff3e0ff */
[----:B-1----:R-:W-:-:S05]  /*67b0*/  IMAD.X R6, RZ, RZ, ~UR6, P1 ;  /* 0x80000006ff067e24 */ /* 0x002fca00088e06ff */
[----:B------:R-:W-:-:S04]  /*67c0*/  SHF.R.S64 R31, R31, 0x1f, R6 ;  /* 0x0000001f1f1f7819 */ /* 0x000fc80000001006 */
[----:B------:R-:W-:-:S04]  /*67d0*/  IADD3 R240, P1, PT, R31, R240, RZ ;  /* 0x000000f01ff07210 */ /* 0x000fc80007f3e0ff */
[----:B------:R-:W-:Y:S01]  /*67e0*/  LEA.HI.X.SX32 R241, R6, R241, 0x1, P1 ;  /* 0x000000f106f17211 */ /* 0x000fe200008f0eff */
[----:B------:R-:W-:Y:S08]  /*67f0*/  BRA `(.L_x_1424) ;  /* 0x0000000000f87947 */ /* 0x000ff00003800000 */
.L_x_1423:
[----:B------:R-:W1:Y:S01]  /*6800*/  LDC R12, c[0x0][0x4f0] ;  /* 0x00013c00ff0c7b82 */ /* 0x000e620000000800 */
[----:B------:R-:W-:Y:S02]  /*6810*/  ULEA UR7, UR18, 0xffffff00, 0x8 ;  /* 0xffffff0012077891 */ /* 0x000fe4000f8e40ff */
[----:B------:R-:W-:-:S04]  /*6820*/  ULEA UR6, UR18, 0xfffffe00, 0x8 ;  /* 0xfffffe0012067891 */ /* 0x000fc8000f8e40ff */
[----:B------:R-:W-:Y:S02]  /*6830*/  IMAD.U32 R20, RZ, RZ, UR7 ;  /* 0x00000007ff147e24 */ /* 0x000fe4000f8e00ff */
[----:B------:R-:W-:-:S03]  /*6840*/  MOV R14, UR6 ;  /* 0x00000006000e7c02 */ /* 0x000fc60008000f00 */
[----:B------:R-:W-:Y:S02]  /*6850*/  IABS R20, R20 ;  /* 0x0000001400147213 */ /* 0x000fe40000000000 */
        /* <DEDUP_REMOVED lines=11> */
[----:B------:R-:W-:Y:S01]  /*6910*/  IMAD.HI.U32 R22, R31, R14, RZ ;  /* 0x0000000e1f167227 */ /* 0x000fe200078e00ff */
[----:B------:R-:W-:-:S03]  /*6920*/  IADD3 R33, PT, PT, -R24, RZ, RZ ;  /* 0x000000ff18217210 */ /* 0x000fc60007ffe1ff */
[----:B------:R-:W-:Y:S02]  /*6930*/  IMAD.MOV R31, RZ, RZ, -R22 ;  /* 0x000000ffff1f7224 */ /* 0x000fe400078e0a16 */
[C---:B------:R-:W-:Y:S02]  /*6940*/  IMAD R33, R6.reuse, R33, R20 ;  /* 0x0000002106217224 */ /* 0x040fe400078e0214 */
[----:B------:R-:W-:Y:S01]  /*6950*/  IMAD R31, R6, R31, R14 ;  /* 0x0000001f061f7224 */ /* 0x000fe200078e020e */
[----:B------:R-:W-:Y:S02]  /*6960*/  LOP3.LUT R14, R12, UR7, RZ, 0x3c, !PT ;  /* 0x000000070c0e7c12 */ /* 0x000fe4000f8e3cff */
[C---:B------:R-:W-:Y:S02]  /*6970*/  ISETP.GT.U32.AND P1, PT, R6.reuse, R33, PT ;  /* 0x000000210600720c */ /* 0x040fe40003f24070 */
[----:B------:R-:W-:Y:S02]  /*6980*/  ISETP.GT.U32.AND P2, PT, R6, R31, PT ;  /* 0x0000001f0600720c */ /* 0x000fe40003f44070 */
[----:B------:R-:W-:-:S09]  /*6990*/  ISETP.GE.AND P3, PT, R14, RZ, PT ;  /* 0x000000ff0e00720c */ /* 0x000fd20003f66270 */
[-C--:B------:R-:W-:Y:S01]  /*69a0*/  @!P1 IADD3 R33, PT, PT, R33, -R6.reuse, RZ ;  /* 0x8000000621219210 */ /* 0x080fe20007ffe0ff */
[----:B------:R-:W-:Y:S01]  /*69b0*/  @!P1 VIADD R24, R24, 0x1 ;  /* 0x0000000118189836 */ /* 0x000fe20000000000 */
[----:B------:R-:W-:Y:S01]  /*69c0*/  @!P2 IADD3 R22, PT, PT, R22, 0x1, RZ ;  /* 0x000000011616a810 */ /* 0x000fe20007ffe0ff */
[----:B------:R-:W-:Y:S01]  /*69d0*/  @!P2 IMAD.IADD R31, R31, 0x1, -R6 ;  /* 0x000000011f1fa824 */ /* 0x000fe200078e0a06 */
[-C--:B------:R-:W-:Y:S02]  /*69e0*/  ISETP.GE.U32.AND P5, PT, R33, R6.reuse, PT ;  /* 0x000000062100720c */ /* 0x080fe40003fa6070 */
[C---:B------:R-:W-:Y:S02]  /*69f0*/  ISETP.NE.AND P2, PT, R12.reuse, RZ, PT ;  /* 0x000000ff0c00720c */ /* 0x040fe40003f45270 */
[----:B------:R-:W-:Y:S02]  /*6a00*/  ISETP.GE.U32.AND P4, PT, R31, R6, PT ;  /* 0x000000061f00720c */ /* 0x000fe40003f86070 */
[----:B------:R-:W-:Y:S01]  /*6a10*/  LOP3.LUT R6, R12, UR6, RZ, 0x3c, !PT ;  /* 0x000000060c067c12 */ /* 0x000fe2000f8e3cff */
[----:B------:R-:W1:Y:S01]  /*6a20*/  LDCU.64 UR6, c[0x0][0x3a0] ;  /* 0x00007400ff0677ac */ /* 0x000e620008000a00 */
[----:B------:R-:W-:-:S02]  /*6a30*/  LOP3.LUT R31, RZ, R12, RZ, 0x33, !PT ;  /* 0x0000000cff1f7212 */ /* 0x000fc400078e33ff */
[----:B------:R-:W-:-:S03]  /*6a40*/  ISETP.GE.AND P1, PT, R6, RZ, PT ;  /* 0x000000ff0600720c */ /* 0x000fc60003f26270 */
[----:B------:R-:W-:-:S04]  /*6a50*/  @P5 IADD3 R24, PT, PT, R24, 0x1, RZ ;  /* 0x0000000118185810 */ /* 0x000fc80007ffe0ff */
[----:B------:R-:W-:Y:S01]  /*6a60*/  @P4 VIADD R22, R22, 0x1 ;  /* 0x0000000116164836 */ /* 0x000fe20000000000 */
[----:B------:R-:W-:-:S05]  /*6a70*/  @!P3 IADD3 R24, PT, PT, -R24, RZ, RZ ;  /* 0x000000ff1818b210 */ /* 0x000fca0007ffe1ff */
        /* <DEDUP_REMOVED lines=22> */
.L_x_1424:
        /* <DEDUP_REMOVED lines=20> */
[CC--:B------:R-:W-:Y:S01]  /*6d20*/  @!P1 LEA R34, P5, R39.reuse, R36.reuse, 0x6 ;  /* 0x0000002427229211 */ /* 0x0c0fe200078a30ff */
[--C-:B------:R-:W-:Y:S01]  /*6d30*/  @!P1 IMAD.MOV.U32 R46, RZ, RZ, R36.reuse ;  /* 0x000000ffff2e9224 */ /* 0x100fe200078e0024 */
[-C--:B------:R-:W-:Y:S01]  /*6d40*/  @!P1 LEA.HI.X R43, R6, R37.reuse, R31, 0x5, P3 ;  /* 0x00000025062b9211 */ /* 0x080fe200018f2c1f */
[----:B------:R-:W-:Y:S01]  /*6d50*/  IMAD.U32 R6, RZ, RZ, UR11 ;  /* 0x0000000bff067e24 */ /* 0x000fe2000f8e00ff */
[----:B------:R-:W-:Y:S01]  /*6d60*/  MOV R31, UR10 ;  /* 0x0000000a001f7c02 */ /* 0x000fe20008000f00 */
[----:B------:R-:W-:Y:S01]  /*6d70*/  @!UP0 UIMAD UR6, UR11, 0x60, URZ ;  /* 0x000000600b0688a4 */ /* 0x000fe2000f8e02ff */
[-C--:B------:R-:W-:Y:S01]  /*6d80*/  @!P1 LEA R44, P3, R12, R36.reuse, 0x8 ;  /* 0x000000240c2c9211 */ /* 0x080fe200078640ff */
[----:B------:R-:W-:Y:S01]  /*6d90*/  @!P1 IMAD.WIDE.U32 R38, R39, 0x60, R36 ;  /* 0x0000006027269825 */ /* 0x000fe200078e0024 */
[-C--:B------:R-:W-:Y:S01]  /*6da0*/  @!P1 MOV R47, R37.reuse ;  /* 0x00000025002f9202 */ /* 0x080fe20000000f00 */
[----:B------:R-:W-:Y:S01]  /*6db0*/  @!PT LDS RZ, [RZ] ;  /* 0x00000000fffff984 */ /* 0x000fe20000000800 */
[----:B------:R-:W-:Y:S01]  /*6dc0*/  @!PT LDS RZ, [RZ] ;  /* 0x00000000fffff984 */ /* 0x000fe20000000800 */
[----:B------:R-:W-:Y:S01]  /*6dd0*/  @!PT LDS RZ, [RZ] ;  /* 0x00000000fffff984 */ /* 0x000fe20000000800 */
[----:B------:R1:W-:Y:S01]  /*6de0*/  @!P2 LDGSTS.E.BYPASS.LTC128B.128 [R104+0x2000], desc[UR20][R240.64] ;  /* 0x02000000f068afae */ /* 0x0003e2000b981a14 */
[-C--:B------:R-:W-:Y:S01]  /*6df0*/  @!P1 LEA.HI.X R45, R31, R37.reuse, R6, 0x8, P3 ;  /* 0x000000251f2d9211 */ /* 0x080fe200018f4406 */
[----:B------:R-:W-:Y:S01]  /*6e00*/  @!P1 IMAD.MOV.U32 R48, RZ, RZ, R36 ;  /* 0x000000ffff309224 */ /* 0x000fe200078e0024 */
[----:B------:R-:W-:Y:S01]  /*6e10*/  MOV R6, UR10 ;  /* 0x0000000a00067c02 */ /* 0x000fe20008000f00 */
[----:B------:R-:W-:Y:S01]  /*6e20*/  @!UP0 UIMAD UR14, UR11, 0xa0, URZ ;  /* 0x000000a00b0e88a4 */ /* 0x000fe2000f8e02ff */
[-C--:B------:R-:W-:Y:S01]  /*6e30*/  @!P1 MOV R49, R37.reuse ;  /* 0x0000002500319202 */ /* 0x080fe20000000f00 */
[----:B------:R1:W-:Y:S01]  /*6e40*/  @P2 STS.128 [R104+0x2000], RZ ;  /* 0x002000ff68002388 */ /* 0x0003e20000000c00 */
[----:B------:R-:W-:Y:S01]  /*6e50*/  @!P1 LEA R32, P4, R20, R36, 0x7 ;  /* 0x0000002414209211 */ /* 0x000fe200078838ff */
[----:B------:R-:W-:Y:S01]  /*6e60*/  @!P1 IMAD.WIDE.U32 R46, R6, 0xa0, R46 ;  /* 0x000000a0062e9825 */ /* 0x000fe200078e002e */
[-C--:B------:R-:W-:Y:S01]  /*6e70*/  @!P1 LEA.HI.X R35, R35, R37.reuse, R22, 0x6, P5 ;  /* 0x0000002523239211 */ /* 0x080fe200028f3416 */
[----:B------:R1:W-:Y:S01]  /*6e80*/  @P1 STS.128 [R104+0x2800], RZ ;  /* 0x002800ff68001388 */ /* 0x0003e20000000c00 */
[-C--:B------:R-:W-:Y:S01]  /*6e90*/  @!P1 MOV R51, R37.reuse ;  /* 0x0000002500339202 */ /* 0x080fe20000000f00 */
[----:B------:R-:W-:Y:S01]  /*6ea0*/  @!P1 IMAD.MOV.U32 R50, RZ, RZ, R36 ;  /* 0x000000ffff329224 */ /* 0x000fe200078e0024 */
[----:B------:R-:W-:Y:S01]  /*6eb0*/  @!UP0 UIMAD UR7, UR11, 0xc0, URZ ;  /* 0x000000c00b0788a4 */ /* 0x000fe2000f8e02ff */
[----:B------:R-:W-:Y:S01]  /*6ec0*/  @!PT LDS RZ, [RZ] ;  /* 0x00000000fffff984 */ /* 0x000fe20000000800 */
[----:B------:R-:W-:Y:S01]  /*6ed0*/  @!PT LDS RZ, [RZ] ;  /* 0x00000000fffff984 */ /* 0x000fe20000000800 */
[----:B------:R-:W-:Y:S01]  /*6ee0*/  @!PT LDS RZ, [RZ] ;  /* 0x00000000fffff984 */ /* 0x000fe20000000800 */
[----:B------:R1:W-:Y:S01]  /*6ef0*/  @!P1 LDGSTS.E.BYPASS.LTC128B.128 [R104+0x2800], desc[UR20][R36.64] ;  /* 0x0280000024689fae */ /* 0x0003e2000b981a14 */
[----:B------:R-:W-:Y:S01]  /*6f00*/  @!P1 VIADD R39, R39, UR6 ;  /* 0x0000000627279c36 */ /* 0x000fe20008000000 */
[-C--:B------:R-:W-:Y:S01]  /*6f10*/  @!P1 LEA.HI.X R33, R33, R37.reuse, R14, 0x7, P4 ;  /* 0x0000002521219211 */ /* 0x080fe200020f3c0e */
[----:B------:R-:W-:Y:S01]  /*6f20*/  @!P1 IMAD.WIDE.U32 R48, R12, 0xc0, R48 ;  /* 0x000000c00c309825 */ /* 0x000fe200078e0030 */
[----:B------:R1:W-:Y:S01]  /*6f30*/  @P1 STS.128 [R104+0x3000], RZ ;  /* 0x003000ff68001388 */ /* 0x0003e20000000c00 */
[----:B------:R-:W-:Y:S01]  /*6f40*/  @!UP0 UIMAD UR6, UR11, 0xe0, URZ ;  /* 0x000000e00b0688a4 */ /* 0x000fe2000f8e02ff */
[-C--:B------:R-:W-:Y:S01]  /*6f50*/  @!P1 MOV R55, R37.reuse ;  /* 0x0000002500379202 */ /* 0x080fe20000000f00 */
[----:B------:R-:W-:Y:S01]  /*6f60*/  @!P1 IMAD.WIDE.U32 R50, R6, 0xe0, R50 ;  /* 0x000000e006329825 */ /* 0x000fe200078e0032 */
[----:B------:R-:W-:Y:S01]  /*6f70*/  @!PT LDS RZ, [RZ] ;  /* 0x00000000fffff984 */ /* 0x000fe20000000800 */
[----:B------:R-:W-:Y:S01]  /*6f80*/  @!PT LDS RZ, [RZ] ;  /* 0x00000000fffff984 */ /* 0x000fe20000000800 */
[----:B------:R-:W-:Y:S01]  /*6f90*/  @!PT LDS RZ, [RZ] ;  /* 0x00000000fffff984 */ /* 0x000fe20000000800 */
[----:B------:R1:W-:Y:S01]  /*6fa0*/  @!P1 LDGSTS.E.BYPASS.LTC128B.128 [R104+0x3000], desc[UR20][R42.64] ;  /* 0x030000002a689fae */ /* 0x0003e2000b981a14 */
[-C--:B------:R-:W-:Y:S01]  /*6fb0*/  @!P1 MOV R57, R37.reuse ;  /* 0x0000002500399202 */ /* 0x080fe20000000f00 */
[----:B------:R-:W-:Y:S01]  /*6fc0*/  @!UP0 UIMAD UR19, UR11, 0x120, URZ ;  /* 0x000001200b1388a4 */ /* 0x000fe2000f8e02ff */
[--C-:B------:R-:W-:Y:S01]  /*6fd0*/  @!P1 IMAD.MOV.U32 R54, RZ, RZ, R36.reuse ;  /* 0x000000ffff369224 */ /* 0x100fe200078e0024 */
[----:B------:R1:W-:Y:S01]  /*6fe0*/  @P1 STS.128 [R104+0x3800], RZ ;  /* 0x003800ff68001388 */ /* 0x0003e20000000c00 */
[----:B------:R-:W-:Y:S01]  /*6ff0*/  @!P1 IADD3 R47, PT, PT, R47, UR14, RZ ;  /* 0x0000000e2f2f9c10 */ /* 0x000fe2000fffe0ff */
[----:B------:R-:W-:Y:S01]  /*7000*/  @!P1 IMAD.MOV.U32 R56, RZ, RZ, R36 ;  /* 0x000000ffff389224 */ /* 0x000fe200078e0024 */
[-C--:B------:R-:W-:Y:S01]  /*7010*/  @!P1 MOV R59, R37.reuse ;  /* 0x00000025003b9202 */ /* 0x080fe20000000f00 */
[----:B------:R-:W-:Y:S01]  /*7020*/  @!PT LDS RZ, [RZ] ;  /* 0x00000000fffff984 */ /* 0x000fe20000000800 */
[----:B------:R-:W-:Y:S01]  /*7030*/  @!PT LDS RZ, [RZ] ;  /* 0x00000000fffff984 */ /* 0x000fe20000000800 */
[----:B------:R-:W-:Y:S01]  /*7040*/  @!PT LDS RZ, [RZ] ;  /* 0x00000000fffff984 */ /* 0x000fe20000000800 */
[----:B------:R1:W-:Y:S01]  /*7050*/  @!P1 LDGSTS.E.BYPASS.LTC128B.128 [R104+0x3800], desc[UR20][R34.64] ;  /* 0x0380000022689fae */ /* 0x0003e2000b981a14 */
[----:B------:R-:W-:Y:S01]  /*7060*/  @!P1 VIADD R49, R49, UR7 ;  /* 0x0000000731319c36 */ /* 0x000fe20008000000 */
[-C--:B------:R-:W-:Y:S01]  /*7070*/  @!P1 MOV R69, R37.reuse ;  /* 0x0000002500459202 */ /* 0x080fe20000000f00 */
[----:B------:R-:W-:Y:S01]  /*7080*/  @!P1 IMAD.WIDE.U32 R54, R12, 0x120, R54 ;  /* 0x000001200c369825 */ /* 0x000fe200078e0036 */
[----:B------:R1:W-:Y:S01]  /*7090*/  @P1 STS.128 [R104+0x4000], RZ ;  /* 0x004000ff68001388 */ /* 0x0003e20000000c00 */
[----:B------:R-:W-:Y:S01]  /*70a0*/  @!UP0 UIMAD UR15, UR11, 0x140, URZ ;  /* 0x000001400b0f88a4 */ /* 0x000fe2000f8e02ff */
[----:B------:R-:W-:Y:S01]  /*70b0*/  @!P1 IADD3 R51, PT, PT, R51, UR6, RZ ;  /* 0x0000000633339c10 */ /* 0x000fe2000fffe0ff */
[----:B------:R-:W-:Y:S01]  /*70c0*/  @!P1 IMAD.MOV.U32 R58, RZ, RZ, R36 ;  /* 0x000000ffff3a9224 */ /* 0x000fe200078e0024 */
[----:B------:R-:W-:Y:S01]  /*70d0*/  @!PT LDS RZ, [RZ] ;  /* 0x00000000fffff984 */ /* 0x000fe20000000800 */
[----:B------:R-:W-:Y:S01]  /*70e0*/  @!PT LDS RZ, [RZ] ;  /* 0x00000000fffff984 */ /* 0x000fe20000000800 */
[----:B------:R-:W-:Y:S01]  /*70f0*/  @!PT LDS RZ, [RZ] ;  /* 0x00000000fffff984 */ /* 0x000fe20000000800 */
[----:B------:R1:W-:Y:S01]  /*7100*/  @!P1 LDGSTS.E.BYPASS.LTC128B.128 [R104+0x4000], desc[UR20][R38.64] ;  /* 0x0400000026689fae */ /* 0x0003e2000b981a14 */
[----:B------:R-:W-:Y:S01]  /*7110*/  @!P1 IMAD.WIDE.U32 R56, R6, 0x140, R56 ;  /* 0x0000014006389825 */ /* 0x000fe200078e0038 */
[----:B------:R-:W-:Y:S01]  /*7120*/  @!UP0 UIMAD UR14, UR11, 0x160, URZ ;  /* 0x000001600b0e88a4 */ /* 0x000fe2000f8e02ff */
[----:B------:R-:W-:Y:S01]  /*7130*/  @!P1 MOV R71, R37 ;  /* 0x0000002500479202 */ /* 0x000fe20000000f00 */
[----:B------:R1:W-:Y:S01]  /*7140*/  @P1 STS.128 [R104+0x4800], RZ ;  /* 0x004800ff68001388 */ /* 0x0003e20000000c00 */
[----:B------:R-:W-:Y:S01]  /*7150*/  @!P1 IMAD.MOV.U32 R68, RZ, RZ, R36 ;  /* 0x000000ffff449224 */ /* 0x000fe200078e0024 */
[----:B------:R-:W-:Y:S01]  /*7160*/  @!UP0 UIMAD UR7, UR11, 0x180, URZ ;  /* 0x000001800b0788a4 */ /* 0x000fe2000f8e02ff */
[----:B------:R-:W-:Y:S01]  /*7170*/  @!P1 IMAD.WIDE.U32 R58, R12, 0x160, R58 ;  /* 0x000001600c3a9825 */ /* 0x000fe200078e003a */
[----:B------:R-:W-:Y:S01]  /*7180*/  @!PT LDS RZ, [RZ] ;  /* 0x00000000fffff984 */ /* 0x000fe20000000800 */
[----:B------:R-:W-:Y:S01]  /*7190*/  @!PT LDS RZ, [RZ] ;  /* 0x00000000fffff984 */ /* 0x000fe20000000800 */
[----:B------:R-:W-:Y:S01]  /*71a0*/  @!PT LDS RZ, [RZ] ;  /* 0x00000000fffff984 */ /* 0x000fe20000000800 */
[----:B------:R1:W-:Y:S01]  /*71b0*/  @!P1 LDGSTS.E.BYPASS.LTC128B.128 [R104+0x4800], desc[UR20][R32.64] ;  /* 0x0480000020689fae */ /* 0x0003e2000b981a14 */
[----:B------:R-:W-:Y:S01]  /*71c0*/  @!UP0 UIMAD UR6, UR11, 0x1a0, URZ ;  /* 0x000001a00b0688a4 */ /* 0x000fe2000f8e02ff */
[----:B------:R-:W-:Y:S01]  /*71d0*/  @!P1 IADD3 R57, PT, PT, R57, UR15, RZ ;  /* 0x0000000f39399c10 */ /* 0x000fe2000fffe0ff */
[----:B------:R-:W-:Y:S01]  /*71e0*/  @!P1 IMAD.MOV.U32 R70, RZ, RZ, R36 ;  /* 0x000000ffff469224 */ /* 0x000fe200078e0024 */
[----:B------:R1:W-:Y:S01]  /*71f0*/  @P1 STS.128 [R104+0x5000], RZ ;  /* 0x005000ff68001388 */ /* 0x0003e20000000c00 */
[----:B------:R-:W-:-:S02]  /*7200*/  @!P1 VIADD R55, R55, UR19 ;  /* 0x0000001337379c36 */ /* 0x000fc40008000000 */
[----:B------:R-:W-:Y:S01]  /*7210*/  @!P1 IMAD.WIDE.U32 R68, R6, 0x180, R68 ;  /* 0x0000018006449825 */ /* 0x000fe200078e0044 */
[----:B------:R-:W-:Y:S01]  /*7220*/  @!PT LDS RZ, [RZ] ;  /* 0x00000000fffff984 */ /* 0x000fe20000000800 */
[----:B------:R-:W-:Y:S01]  /*7230*/  @!PT LDS RZ, [RZ] ;  /* 0x00000000fffff984 */ /* 0x000fe20000000800 */
[----:B------:R-:W-:Y:S01]  /*7240*/  @!PT LDS RZ, [RZ] ;  /* 0x00000000fffff984 */ /* 0x000fe20000000800 */
[----:B------:R1:W-:Y:S03]  /*7250*/  @!P1 LDGSTS.E.BYPASS.LTC128B.128 [R104+0x5000], desc[UR20][R46.64] ;  /* 0x050000002e689fae */ /* 0x0003e6000b981a14 */
[----:B------:R-:W-:Y:S01]  /*7260*/  @!P1 IMAD.WIDE.U32 R70, R12, 0x1a0, R70 ;  /* 0x000001a00c469825 */ /* 0x000fe200078e0046 */
[----:B------:R1:W-:Y:S01]  /*7270*/  @P1 STS.128 [R104+0x5800], RZ ;  /* 0x005800ff68001388 */ /* 0x0003e20000000c00 */
[----:B------:R-:W-:Y:S02]  /*7280*/  @!P1 IADD3 R69, PT, PT, R69, UR7, RZ ;  /* 0x0000000745459c10 */ /* 0x000fe4000fffe0ff */
[----:B------:R-:W-:Y:S01]  /*7290*/  @!P1 VIADD R59, R59, UR14 ;  /* 0x0000000e3b3b9c36 */ /* 0x000fe20008000000 */
[----:B------:R-:W-:Y:S01]  /*72a0*/  @!PT LDS RZ, [RZ] ;  /* 0x00000000fffff984 */ /* 0x000fe20000000800 */
[----:B------:R-:W-:Y:S01]  /*72b0*/  @!PT LDS RZ, [RZ] ;  /* 0x00000000fffff984 */ /* 0x000fe20000000800 */
[----:B------:R-:W-:Y:S01]  /*72c0*/  @!PT LDS RZ, [RZ] ;  /* 0x00000000fffff984 */ /* 0x000fe20000000800 */
[----:B------:R1:W-:Y:S01]  /*72d0*/  @!P1 LDGSTS.E.BYPASS.LTC128B.128 [R104+0x5800], desc[UR20][R48.64] ;  /* 0x0580000030689fae */ /* 0x0003e2000b981a14 */
[----:B------:R-:W-:-:S03]  /*72e0*/  @!P1 VIADD R71, R71, UR6 ;  /* 0x0000000647479c36 */ /* 0x000fc60008000000 */
        /* <DEDUP_REMOVED lines=45> */
.L_x_1426:
[----:B------:R-:W-:Y:S05]  /*75c0*/  BSYNC.RECONVERGENT B0 ;  /* 0x0000000000007941 */ /* 0x000fea0003800200 */
.L_x_1425:
[----:B------:R-:W0:Y:S02]  /*75d0*/  LDGDEPBAR ;  /* 0x00000000000079af */ /* 0x000e240000000000 */
.L_x_1422:
[----:B-1----:R-:W-:Y:S01]  /*75e0*/  IMAD.SHL.U32 R6, R237, 0x2, RZ ;  /* 0x00000002ed067824 */ /* 0x002fe200078e00ff */
[----:B------:R-:W1:Y:S01]  /*75f0*/  LDCU UR6, c[0x0][0x45c] ;  /* 0x00008b80ff0677ac */ /* 0x000e620008000800 */
[----:B------:R-:W-:Y:S02]  /*7600*/  IMAD.U32 R31, RZ, RZ, UR4 ;  /* 0x00000004ff1f7e24 */ /* 0x000fe4000f8e00ff */
[----:B------:R-:W-:Y:S01]  /*7610*/  IMAD.IADD R68, R103, 0x1, R102 ;  /* 0x0000000167447824 */ /* 0x000fe200078e0266 */
[----:B------:R-:W-:Y:S01]  /*7620*/  LOP3.LUT R6, R6, 0x6, RZ, 0xc0, !PT ;  /* 0x0000000606067812 */ /* 0x000fe200078ec0ff */
[----:B------:R-:W-:-:S03]  /*7630*/  UISETP.GT.AND UP0, UPT, UR4, UR16, UPT ;  /* 0x000000100400728c */ /* 0x000fc6000bf04270 */
[----:B------:R-:W-:Y:S01]  /*7640*/  LEA R68, R68, UR5, 0x1 ;  /* 0x0000000544447c11 */ /* 0x000fe2000f8e08ff */
[----:B------:R-:W-:-:S04]  /*7650*/  IMAD R31, R31, 0x100, R6 ;  /* 0x000001001f1f7824 */ /* 0x000fc800078e0206 */
[C---:B------:R-:W-:Y:S01]  /*7660*/  VIADD R12, R31.reuse, 0x1 ;  /* 0x000000011f0c7836 */ /* 0x040fe20000000000 */
[CC--:B------:R-:W-:Y:S01]  /*7670*/  ISETP.GE.AND P1, PT, R31.reuse, R3.reuse, PT ;  /* 0x000000031f00720c */ /* 0x0c0fe20003f26270 */
[C---:B------:R-:W-:Y:S02]  /*7680*/  VIADD R6, R31.reuse, 0x8 ;  /* 0x000000081f067836 */ /* 0x040fe40000000000 */
[C---:B--2---:R-:W-:Y:S01]  /*7690*/  VIADD R32, R31.reuse, 0x19 ;  /* 0x000000191f207836 */ /* 0x044fe20000000000 */
[CC--:B------:R-:W-:Y:S01]  /*76a0*/  ISETP.GE.AND P4, PT, R12.reuse, R100.reuse, PT ;  /* 0x000000640c00720c */ /* 0x0c0fe20003f86270 */
[C---:B------:R-:W-:Y:S01]  /*76b0*/  VIADD R33, R31.reuse, 0x20 ;  /* 0x000000201f217836 */ /* 0x040fe20000000000 */
[-C--:B------:R-:W-:Y:S01]  /*76c0*/  ISETP.GE.AND P3, PT, R12, R3.reuse, PT ;  /* 0x000000030c00720c */ /* 0x080fe20003f66270 */
[C---:B------:R-:W-:Y:S01]  /*76d0*/  VIADD R12, R31.reuse, 0x9 ;  /* 0x000000091f0c7836 */ /* 0x040fe20000000000 */
[C---:B------:R-:W-:Y:S01]  /*76e0*/  ISETP.GE.AND P5, PT, R6.reuse, R100, PT ;  /* 0x000000640600720c */ /* 0x040fe20003fa6270 */
[C---:B------:R-:W-:Y:S01]  /*76f0*/  VIADD R35, R31.reuse, 0x21 ;  /* 0x000000211f237836 */ /* 0x040fe20000000000 */
        /* <DEDUP_REMOVED lines=19> */
[CC--:B------:R-:W-:Y:S02]  /*7830*/  ISETP.GE.AND P4, PT, R6.reuse, R100.reuse, PT ;  /* 0x000000640600720c */ /* 0x0c0fe40003f86270 */
[----:B------:R-:W-:Y:S02]  /*7840*/  ISETP.GE.AND P3, PT, R6, R3, PT ;  /* 0x000000030600720c */ /* 0x000fe40003f66270 */
[----:B------:R-:W-:Y:S02]  /*7850*/  ISETP.GE.AND P5, PT, R32, R100, PT ;  /* 0x000000642000720c */ /* 0x000fe40003fa6270 */
[----:B------:R-:W-:-:S02]  /*7860*/  FSEL R6, R110, -INF , !P2 ;  /* 0xff8000006e067808 */ /* 0x000fc40005000000 */
        /* <DEDUP_REMOVED lines=73> */
[----:B------:R-:W-:Y:S01]  /*7d00*/  FSEL R171, R67, -INF , !P1 ;  /* 0xff80000043ab7808 */ /* 0x000fe20004800000 */
[----:B------:R-:W-:Y:S01]  /*7d10*/  IMAD.IADD R67, R65, 0x1, R68 ;  /* 0x0000000141437824 */ /* 0x000fe200078e0244 */
[----:B------:R-:W-:-:S02]  /*7d20*/  FSEL R216, R72, -INF , !P4 ;  /* 0xff80000048d87808 */ /* 0x000fc40006000000 */
[CC--:B------:R-:W-:Y:S02]  /*7d30*/  ISETP.GE.AND P5, PT, R33.reuse, R100.reuse, PT ;  /* 0x000000642100720c */ /* 0x0c0fe40003fa6270 */
[-C--:B------:R-:W-:Y:S01]  /*7d40*/  ISETP.GE.AND P2, PT, R33, R3.reuse, PT ;  /* 0x000000032100720c */ /* 0x080fe20003f46270 */
[----:B------:R-:W-:Y:S01]  /*7d50*/  VIADD R33, R31, 0x60 ;  /* 0x000000601f217836 */ /* 0x000fe20000000000 */
[CC--:B------:R-:W-:Y:S02]  /*7d60*/  ISETP.GE.AND P1, PT, R35.reuse, R100.reuse, PT ;  /* 0x000000642300720c */ /* 0x0c0fe40003f26270 */
[-C--:B------:R-:W-:Y:S01]  /*7d70*/  ISETP.GE.AND P4, PT, R35, R3.reuse, PT ;  /* 0x000000032300720c */ /* 0x080fe20003f86270 */
[----:B------:R-:W-:Y:S01]  /*7d80*/  VIADD R35, R31, 0x61 ;  /* 0x000000611f237836 */ /* 0x000fe20000000000 */
[----:B------:R-:W-:Y:S01]  /*7d90*/  FSEL R212, R66, -INF , !P3 ;  /* 0xff80000042d47808 */ /* 0x000fe20005800000 */
[----:B------:R-:W-:Y:S01]  /*7da0*/  IMAD.IADD R66, R61, 0x1, R68 ;  /* 0x000000013d427824 */ /* 0x000fe200078e0244 */
[----:B------:R-:W-:Y:S01]  /*7db0*/  FSEL R220, R2, -INF , !P5 ;  /* 0xff80000002dc7808 */ /* 0x000fe20006800000 */
[----:B------:R-:W-:Y:S01]  /*7dc0*/  VIADD R2, R31, 0x69 ;  /* 0x000000691f027836 */ /* 0x000fe20000000000 */
[----:B------:R-:W-:Y:S01]  /*7dd0*/  FSEL R117, R120, -INF , !P2 ;  /* 0xff80000078757808 */ /* 0x000fe20005000000 */
[----:B------:R-:W-:Y:S01]  /*7de0*/  IMAD.IADD R65, R65, 0x1, R66 ;  /* 0x0000000141417824 */ /* 0x000fe200078e0242 */
[CC--:B------:R-:W-:Y:S01]  /*7df0*/  ISETP.GE.AND P3, PT, R33.reuse, R100.reuse, PT ;  /* 0x000000642100720c */ /* 0x0c0fe20003f66270 */
[----:B------:R-:W-:Y:S01]  /*7e00*/  LDSM.16.MT88.4 R44, [R66+0xa000] ;  /* 0x00a00000422c783b */ /* 0x000fe20000004200 */
[----:B------:R-:W-:Y:S01]  /*7e10*/  ISETP.GE.AND P5, PT, R33, R3, PT ;  /* 0x000000032100720c */ /* 0x000fe20003fa6270 */
[----:B------:R-:W-:Y:S01]  /*7e20*/  VIADD R33, R31, 0x68 ;  /* 0x000000681f217836 */ /* 0x000fe20000000000 */
[----:B------:R-:W-:Y:S01]  /*7e30*/  ISETP.GE.AND P2, PT, R35, R100, PT ;  /* 0x000000642300720c */ /* 0x000fe20003f46270 */
[----:B------:R-:W-:Y:S01]  /*7e40*/  LDSM.16.MT88.4 R56, [R66+0xa800] ;  /* 0x00a800004238783b */ /* 0x000fe20000004200 */
[----:B------:R-:W-:-:S02]  /*7e50*/  FSEL R169, R119, -INF , !P1 ;  /* 0xff80000077a97808 */ /* 0x000fc40004800000 */
[----:B------:R-:W-:Y:S02]  /*7e60*/  FSEL R167, R124, -INF , !P5 ;  /* 0xff8000007ca77808 */ /* 0x000fe40006800000 */
[----:B------:R-:W-:Y:S02]  /*7e70*/  FSEL R129, R123, -INF , !P2 ;  /* 0xff8000007b817808 */ /* 0x000fe40005000000 */
[----:B------:R-:W-:Y:S02]  /*7e80*/  ISETP.GE.AND P1, PT, R35, R3, PT ;  /* 0x000000032300720c */ /* 0x000fe40003f26270 */
        /* <DEDUP_REMOVED lines=86> */
[-C--:B------:R-:W-:Y:S01]  /*83f0*/  ISETP.GE.AND P2, PT, R33, R3.reuse, PT ;  /* 0x000000032100720c */ /* 0x080fe20003f46270 */
[C---:B------:R-:W-:Y:S01]  /*8400*/  VIADD R33, R31.reuse, 0xb0 ;  /* 0x000000b01f217836 */ /* 0x040fe20000000000 */
[----:B------:R-:W-:Y:S02]  /*8410*/  FSEL R196, R196, -INF , !P1 ;  /* 0xff800000c4c47808 */ /* 0x000fe40004800000 */
[----:B------:R-:W-:Y:S02]  /*8420*/  FSEL R208, R208, -INF , !P2 ;  /* 0xff800000d0d07808 */ /* 0x000fe40005000000 */
[----:B------:R-:W-:Y:S02]  /*8430*/  FSEL R198, R198, -INF , !P5 ;  /* 0xff800000c6c67808 */ /* 0x000fe40006800000 */
[C---:B------:R-:W-:Y:S02]  /*8440*/  ISETP.GE.AND P2, PT, R2.reuse, R100, PT ;  /* 0x000000640200720c */ /* 0x040fe40003f46270 */
[-C--:B------:R-:W-:Y:S01]  /*8450*/  ISETP.GE.AND P1, PT, R2, R3.reuse, PT ;  /* 0x000000030200720c */ /* 0x080fe20003f26270 */
[----:B------:R-:W-:Y:S01]  /*8460*/  VIADD R2, R31, 0xb9 ;  /* 0x000000b91f027836 */ /* 0x000fe20000000000 */
[----:B------:R-:W-:-:S02]  /*8470*/  ISETP.GE.AND P5, PT, R33, R3, PT ;  /* 0x000000032100720c */ /* 0x000fc40003fa6270 */
[----:B------:R-:W-:Y:S02]  /*8480*/  FSEL R210, R210, -INF , !P3 ;  /* 0xff800000d2d27808 */ /* 0x000fe40005800000 */
        /* <DEDUP_REMOVED lines=10> */
[-C--:B------:R-:W-:Y:S01]  /*8530*/  ISETP.GE.AND P3, PT, R33, R3.reuse, PT ;  /* 0x000000032100720c */ /* 0x080fe20003f66270 */
[----:B------:R-:W-:Y:S01]  /*8540*/  VIADD R33, R31, 0xc0 ;  /* 0x000000c01f217836 */ /* 0x000fe20000000000 */
[----:B------:R-:W-:Y:S02]  /*8550*/  FSEL R178, R178, -INF , !P5 ;  /* 0xff800000b2b27808 */ /* 0x000fe40006800000 */
[----:B------:R-:W-:Y:S02]  /*8560*/  ISETP.GE.AND P5, PT, R2, R3, PT ;  /* 0x000000030200720c */ /* 0x000fe40003fa6270 */
[----:B------:R-:W-:-:S02]  /*8570*/  FSEL R188, R188, -INF , !P3 ;  /* 0xff800000bcbc7808 */ /* 0x000fc40005800000 */
[----:B------:R-:W-:Y:S02]  /*8580*/  FSEL R190, R190, -INF , !P1 ;  /* 0xff800000bebe7808 */ /* 0x000fe40004800000 */
[----:B------:R-:W-:Y:S02]  /*8590*/  FSEL R180, R180, -INF , !P4 ;  /* 0xff800000b4b47808 */ /* 0x000fe40006000000 */
[-C--:B------:R-:W-:Y:S01]  /*85a0*/  ISETP.GE.AND P3, PT, R2, R100.reuse, PT ;  /* 0x000000640200720c */ /* 0x080fe20003f66270 */
[----:B------:R-:W-:Y:S01]  /*85b0*/  VIADD R2, R31, 0xc9 ;  /* 0x000000c91f027836 */ /* 0x000fe20000000000 */
[C---:B------:R-:W-:Y:S02]  /*85c0*/  ISETP.GE.AND P1, PT, R33.reuse, R100, PT ;  /* 0x000000642100720c */ /* 0x040fe40003f26270 */
[----:B------:R-:W-:Y:S01]  /*85d0*/  ISETP.GE.AND P4, PT, R33, R3, PT ;  /* 0x000000032100720c */ /* 0x000fe20003f86270 */
[----:B------:R-:W-:Y:S01]  /*85e0*/  VIADD R33, R31, 0xc8 ;  /* 0x000000c81f217836 */ /* 0x000fe20000000000 */
[----:B------:R-:W-:-:S02]  /*85f0*/  FMNMX3.FTZ R35, R26, R28, R24, !PT ;  /* 0x0000001c1a237276 */ /* 0x000fc40007810018 */
[----:B------:R-:W-:Y:S02]  /*8600*/  FSEL R174, R174, -INF , !P5 ;  /* 0xff800000aeae7808 */ /* 0x000fe40006800000 */
[----:B------:R-:W-:Y:S02]  /*8610*/  ISETP.GE.AND P5, PT, R31, R100, PT ;  /* 0x000000641f00720c */ /* 0x000fe40003fa6270 */
[----:B------:R-:W-:Y:S02]  /*8620*/  FSEL R176, R176, -INF , !P4 ;  /* 0xff800000b0b07808 */ /* 0x000fe40006000000 */
[----:B------:R-:W-:Y:S02]  /*8630*/  FSEL R168, R168, -INF , !P3 ;  /* 0xff800000a8a87808 */ /* 0x000fe40005800000 */
[----:B------:R-:W-:Y:S02]  /*8640*/  FMNMX3.FTZ R35, R35, R112, R12, !PT ;  /* 0x0000007023237276 */ /* 0x000fe4000781000c */
[----:B------:R-:W-:-:S02]  /*8650*/  FSEL R186, R186, -INF , !P2 ;  /* 0xff800000baba7808 */ /* 0x000fc40005000000 */
[CC--:B------:R-:W-:Y:S02]  /*8660*/  ISETP.GE.AND P4, PT, R2.reuse, R100.reuse, PT ;  /* 0x000000640200720c */ /* 0x0c0fe40003f86270 */
[-C--:B------:R-:W-:Y:S01]  /*8670*/  ISETP.GE.AND P3, PT, R2, R3.reuse, PT ;  /* 0x000000030200720c */ /* 0x080fe20003f66270 */
[C---:B------:R-:W-:Y:S01]  /*8680*/  VIADD R2, R31.reuse, 0xd0 ;  /* 0x000000d01f027836 */ /* 0x040fe20000000000 */
[----:B------:R-:W-:Y:S01]  /*8690*/  FSEL R36, R0, -INF , !P5 ;  /* 0xff80000000247808 */ /* 0x000fe20006800000 */
[----:B------:R-:W-:Y:S01]  /*86a0*/  VIADD R0, R31, 0xd1 ;  /* 0x000000d11f007836 */ /* 0x000fe20000000000 */
[C---:B------:R-:W-:Y:S02]  /*86b0*/  ISETP.GE.AND P2, PT, R33.reuse, R100, PT ;  /* 0x000000642100720c */ /* 0x040fe40003f46270 */
[----:B------:R-:W-:Y:S02]  /*86c0*/  FSEL R170, R170, -INF , !P1 ;  /* 0xff800000aaaa7808 */ /* 0x000fe40004800000 */
[----:B------:R-:W-:-:S02]  /*86d0*/  ISETP.GE.AND P1, PT, R33, R3, PT ;  /* 0x000000032100720c */ /* 0x000fc40003f26270 */
[----:B------:R-:W-:Y:S02]  /*86e0*/  FMNMX3.FTZ R35, R35, R108, R42, !PT ;  /* 0x0000006c23237276 */ /* 0x000fe4000781002a */
[----:B------:R-:W-:Y:S02]  /*86f0*/  FMNMX3.FTZ R33, R36, R20, R14, !PT ;  /* 0x0000001424217276 */ /* 0x000fe4000781000e */
[----:B------:R-:W-:Y:S02]  /*8700*/  FSEL R164, R164, -INF , !P2 ;  /* 0xff800000a4a47808 */ /* 0x000fe40005000000 */
[C---:B------:R-:W-:Y:S02]  /*8710*/  ISETP.GE.AND P2, PT, R2.reuse, R100, PT ;  /* 0x000000640200720c */ /* 0x040fe40003f46270 */
[----:B------:R-:W-:Y:S02]  /*8720*/  ISETP.GE.AND P5, PT, R2, R3, PT ;  /* 0x000000030200720c */ /* 0x000fe40003fa6270 */
        /* <DEDUP_REMOVED lines=20> */
[----:B------:R-:W-:Y:S02]  /*8870*/  FMNMX3.FTZ R33, R33, R91, R194, !PT ;  /* 0x0000005b21217276 */ /* 0x000fe400078100c2 */
[----:B------:R-:W-:Y:S02]  /*8880*/  FSEL R166, R166, -INF , !P3 ;  /* 0xff800000a6a67808 */ /* 0x000fe40005800000 */
[----:B------:R-:W-:Y:S02]  /*8890*/  ISETP.GE.AND P3, PT, R0, R100, PT ;  /* 0x000000640000720c */ /* 0x000fe40003f66270 */
[----:B------:R-:W-:Y:S02]  /*88a0*/  FMNMX3.FTZ R2, R2, R121, R167, !PT ;  /* 0x0000007902027276 */ /* 0x000fe400078100a7 */
[----:B------:R-:W-:Y:S02]  /*88b0*/  FMNMX3.FTZ R33, R33, R206, R214, !PT ;  /* 0x000000ce21217276 */ /* 0x000fe400078100d6 */
[----:B------:R-:W-:-:S02]  /*88c0*/  FSEL R156, R4, -INF , !P3 ;  /* 0xff800000049c7808 */ /* 0x000fc40005800000 */
[----:B------:R-:W-:Y:S02]  /*88d0*/  FMNMX3.FTZ R4, R2, R248, R125, !PT ;  /* 0x000000f802047276 */ /* 0x000fe4000781007d */
[----:B------:R-:W-:Y:S02]  /*88e0*/  FMNMX3.FTZ R2, R33, R216, R220, !PT ;  /* 0x000000d821027276 */ /* 0x000fe400078100dc */
[----:B------:R-:W-:Y:S02]  /*88f0*/  FSEL R160, R160, -INF , !P2 ;  /* 0xff800000a0a07808 */ /* 0x000fe40005000000 */
[----:B------:R-:W-:Y:S02]  /*8900*/  FMNMX3.FTZ R4, R4, R250, R163, !PT ;  /* 0x000000fa04047276 */ /* 0x000fe400078100a3 */
[----:B------:R-:W-:Y:S01]  /*8910*/  ISETP.GE.AND P2, PT, R0, R3, PT ;  /* 0x000000030000720c */ /* 0x000fe20003f46270 */
[----:B------:R-:W-:Y:S01]  /*8920*/  VIADD R0, R31, 0xd9 ;  /* 0x000000d91f007836 */ /* 0x000fe20000000000 */
[----:B------:R-:W-:-:S02]  /*8930*/  FMNMX3.FTZ R2, R2, R169, R127, !PT ;  /* 0x000000a902027276 */ /* 0x000fc4000781007f */
[----:B------:R-:W-:Y:S02]  /*8940*/  FMNMX3.FTZ R4, R4, R149, R147, !PT ;  /* 0x0000009504047276 */ /* 0x000fe40007810093 */
[----:B------:R-:W-:Y:S02]  /*8950*/  FMNMX3.FTZ R2, R2, R129, R252, !PT ;  /* 0x0000008102027276 */ /* 0x000fe400078100fc */
[----:B------:R-:W-:Y:S02]  /*8960*/  FSEL R136, R52, -INF , !P5 ;  /* 0xff80000034887808 */ /* 0x000fe40006800000 */
[----:B------:R-:W-:Y:S02]  /*8970*/  ISETP.GE.AND P5, PT, R0, R100, PT ;  /* 0x000000640000720c */ /* 0x000fe40003fa6270 */
[----:B------:R-:W-:Y:S02]  /*8980*/  FMNMX3.FTZ R4, R4, R145, R165, !PT ;  /* 0x0000009104047276 */ /* 0x000fe400078100a5 */
[----:B------:R-:W-:-:S02]  /*8990*/  FMNMX3.FTZ R2, R2, R131, R153, !PT ;  /* 0x0000008302027276 */ /* 0x000fc40007810099 */
[----:B------:R-:W-:Y:S02]  /*89a0*/  FSEL R154, R5, -INF , !P5 ;  /* 0xff800000059a7808 */ /* 0x000fe40006800000 */
[----:B------:R-:W-:Y:S02]  /*89b0*/  FMNMX3.FTZ R5, R4, R161, R151, !PT ;  /* 0x000000a104057276 */ /* 0x000fe40007810097 */
[----:B------:R-:W-:Y:S02]  /*89c0*/  FMNMX3.FTZ R2, R2, R159, R157, !PT ;  /* 0x0000009f02027276 */ /* 0x000fe4000781009d */
[----:B------:R-:W-:Y:S02]  /*89d0*/  FSEL R158, R158, -INF , !P1 ;  /* 0xff8000009e9e7808 */ /* 0x000fe40004800000 */
        /* <DEDUP_REMOVED lines=50> */
[----:B------:R-:W-:Y:S01]  /*8d00*/  FMNMX3.FTZ R5, R5, R130, R128, !PT ;  /* 0x0000008205057276 */ /* 0x000fe20007810080 */
[----:B------:R-:W-:Y:S01]  /*8d10*/  VIADD R31, R31, 0xf9 ;  /* 0x000000f91f1f7836 */ /* 0x000fe20000000000 */
[----:B------:R-:W-:-:S02]  /*8d20*/  FMNMX3.FTZ R7, R7, R162, R160, !PT ;  /* 0x000000a207077276 */ /* 0x000fc400078100a0 */
[----:B------:R-:W-:Y:S02]  /*8d30*/  FSEL R122, R18, -INF , !P2 ;  /* 0xff800000127a7808 */ /* 0x000fe40005000000 */
[----:B------:R-:W-:Y:S02]  /*8d40*/  ISETP.GE.AND P2, PT, R0, R3, PT ;  /* 0x000000030000720c */ /* 0x000fe40003f46270 */
[----:B------:R-:W-:Y:S02]  /*8d50*/  FSEL R120, R27, -INF , !P1 ;  /* 0xff8000001b787808 */ /* 0x000fe40004800000 */
[----:B------:R-:W-:Y:S02]  /*8d60*/  FMNMX3.FTZ R5, R5, R126, R124, !PT ;  /* 0x0000007e05057276 */ /* 0x000fe4000781007c */
[----:B------:R-:W-:Y:S02]  /*8d70*/  FMNMX3.FTZ R7, R7, R158, R156, !PT ;  /* 0x0000009e07077276 */ /* 0x000fe4000781009c */
[----:B------:R-:W-:-:S02]  /*8d80*/  FSEL R118, R25, -INF , !P3 ;  /* 0xff80000019767808 */ /* 0x000fc40005800000 */
[----:B------:R-:W-:Y:S02]  /*8d90*/  FSEL R116, R30, -INF , !P2 ;  /* 0xff8000001e747808 */ /* 0x000fe40005000000 */
[----:B------:R-:W-:Y:S02]  /*8da0*/  FMNMX3.FTZ R5, R5, R122, R120, !PT ;  /* 0x0000007a05057276 */ /* 0x000fe40007810078 */
[----:B------:R-:W-:Y:S02]  /*8db0*/  FMNMX3.FTZ R9, R7, R154, R152, !PT ;  /* 0x0000009a07097276 */ /* 0x000fe40007810098 */
[----:B------:R-:W-:Y:S02]  /*8dc0*/  ISETP.GE.AND P1, PT, R31, R3, PT ;  /* 0x000000031f00720c */ /* 0x000fe40003f26270 */
[----:B------:R-:W-:Y:S02]  /*8dd0*/  FMNMX3.FTZ R7, R5, R118, R116, !PT ;  /* 0x0000007605077276 */ /* 0x000fe40007810074 */
[----:B------:R-:W-:-:S02]  /*8de0*/  ISETP.GE.AND P2, PT, R0, R100, PT ;  /* 0x000000640000720c */ /* 0x000fc40003f46270 */
[----:B------:R-:W-:Y:S02]  /*8df0*/  FSEL R144, R17, -INF , !P5 ;  /* 0xff80000011907808 */ /* 0x000fe40006800000 */
[----:B------:R-:W-:Y:S02]  /*8e00*/  FMNMX3.FTZ R5, R9, R150, R148, !PT ;  /* 0x0000009609057276 */ /* 0x000fe40007810094 */
[----:B------:R-:W-:Y:S02]  /*8e10*/  FSEL R114, R29, -INF , !P1 ;  /* 0xff8000001d727808 */ /* 0x000fe40004800000 */
[----:B------:R-:W-:Y:S02]  /*8e20*/  ISETP.GE.AND P1, PT, R31, R100, PT ;  /* 0x000000641f00720c */ /* 0x000fe40003f26270 */
[----:B------:R-:W-:Y:S02]  /*8e30*/  FSEL R142, R13, -INF , !P4 ;  /* 0xff8000000d8e7808 */ /* 0x000fe40006000000 */
[----:B------:R-:W-:-:S02]  /*8e40*/  FSEL R140, R19, -INF , !P2 ;  /* 0xff800000138c7808 */ /* 0x000fc40005000000 */
[----:B------:R-:W-:Y:S01]  /*8e50*/  FMNMX3.FTZ R5, R5, R146, R144, !PT ;  /* 0x0000009205057276 */ /* 0x000fe20007810090 */
[----:B------:R-:W-:Y:S01]  /*8e60*/  LDSM.16.MT88.4 R16, [R68+0xa000] ;  /* 0x00a000004410783b */ /* 0x000fe20000004200 */
[----:B------:R-:W-:Y:S02]  /*8e70*/  FMNMX.FTZ R4, R114, R7, !PT ;  /* 0x0000000772047209 */ /* 0x000fe40007810000 */
[----:B------:R-:W-:Y:S02]  /*8e80*/  FSEL R138, R15, -INF , !P1 ;  /* 0xff8000000f8a7808 */ /* 0x000fe40004800000 */
[----:B------:R-:W-:Y:S01]  /*8e90*/  FMNMX3.FTZ R5, R5, R142, R140, !PT ;  /* 0x0000008e05057276 */ /* 0x000fe2000781008c */
[----:B------:R-:W2:Y:S03]  /*8ea0*/  SHFL.BFLY PT, R7, R4, 0x2, 0x1f ;  /* 0x0c401f0004077f89 */ /* 0x000ea600000e0000 */
[----:B------:R-:W-:-:S05]  /*8eb0*/  FMNMX.FTZ R8, R138, R5, !PT ;  /* 0x000000058a087209 */ /* 0x000fca0007810000 */
[----:B------:R-:W3:Y:S01]  /*8ec0*/  SHFL.BFLY PT, R5, R8, 0x2, 0x1f ;  /* 0x0c401f0008057f89 */ /* 0x000ee200000e0000 */
[----:B--2---:R-:W-:-:S05]  /*8ed0*/  FMNMX.FTZ R7, R4, R7, !PT ;  /* 0x0000000704077209 */ /* 0x004fca0007810000 */
[----:B------:R-:W2:Y:S01]  /*8ee0*/  SHFL.BFLY PT, R0, R7, 0x1, 0x1f ;  /* 0x0c201f0007007f89 */ /* 0x000ea200000e0000 */
[----:B---3--:R-:W-:-:S03]  /*8ef0*/  FMNMX.FTZ R5, R8, R5, !PT ;  /* 0x0000000508057209 */ /* 0x008fc60007810000 */
[----:B------:R-:W-:Y:S04]  /*8f00*/  LDSM.16.MT88.4 R8, [R67+0xa000] ;  /* 0x00a000004308783b */ /* 0x000fe80000004200 */
[----:B------:R-:W3:Y:S01]  /*8f10*/  SHFL.BFLY PT, R2, R5, 0x1, 0x1f ;  /* 0x0c201f0005027f89 */ /* 0x000ee200000e0000 */
        /* <DEDUP_REMOVED lines=9> */
[----:B------:R-:W1:Y:S01]  /*8fb0*/  LDSM.16.MT88.4 R28, [R65+0xa000] ;  /* 0x00a00000411c783b */ /* 0x000e620000004200 */
[----:B------:R-:W-:Y:S01]  /*8fc0*/  FSEL R113, R113, RZ, P1 ;  /* 0x000000ff71717208 */ /* 0x000fe20000800000 */
[--C-:B------:R-:W-:Y:S01]  /*8fd0*/  FFMA.FTZ R90, R26, UR6, -R89.reuse ;  /* 0x000000061a5a7c23 */ /* 0x100fe20008010859 */
[----:B------:R-:W-:Y:S01]  /*8fe0*/  FFMA.FTZ R86, R24, UR6, -R89 ;  /* 0x0000000618567c23 */ /* 0x000fe20008010859 */
[----:B------:R-:W-:Y:S01]  /*8ff0*/  MUFU.EX2 R87, R87 ;  /* 0x0000005700577308 */ /* 0x000fe20000000800 */
[----:B------:R-:W2:Y:S01]  /*9000*/  LDSM.16.MT88.4 R24, [R68+0xa800] ;  /* 0x00a800004418783b */ /* 0x000ea20000004200 */
[--C-:B------:R-:W-:Y:S01]  /*9010*/  FFMA.FTZ R112, R36, UR6, -R113.reuse ;  /* 0x0000000624707c23 */ /* 0x100fe20008010871 */
[--C-:B------:R-:W-:Y:S01]  /*9020*/  FFMA.FTZ R111, R20, UR6, -R113.reuse ;  /* 0x00000006146f7c23 */ /* 0x100fe20008010871 */
[--C-:B------:R-:W-:Y:S01]  /*9030*/  FFMA.FTZ R110, R14, UR6, -R113.reuse ;  /* 0x000000060e6e7c23 */ /* 0x100fe20008010871 */
[----:B------:R-:W-:Y:S01]  /*9040*/  FFMA.FTZ R109, R22, UR6, -R113 ;  /* 0x00000006166d7c23 */ /* 0x000fe20008010871 */
[----:B------:R-:W3:Y:S01]  /*9050*/  MUFU.EX2 R90, R90 ;  /* 0x0000005a005a7308 */ /* 0x000ee20000000800 */
[--C-:B------:R-:W-:Y:S01]  /*9060*/  FFMA.FTZ R81, R54, UR6, -R89.reuse ;  /* 0x0000000636517c23 */ /* 0x100fe20008010859 */
[--C-:B------:R-:W-:Y:S01]  /*9070*/  FFMA.FTZ R83, R108, UR6, -R89.reuse ;  /* 0x000000066c537c23 */ /* 0x100fe20008010859 */
[----:B------:R-:W4:Y:S01]  /*9080*/  LDSM.16.MT88.4 R52, [R67+0xa800] ;  /* 0x00a800004334783b */ /* 0x000f220000004200 */
[----:B------:R-:W-:Y:S01]  /*9090*/  MUFU.EX2 R86, R86 ;  /* 0x0000005600567308 */ /* 0x000fe20000000800 */
[--C-:B------:R-:W-:Y:S01]  /*90a0*/  FFMA.FTZ R84, R12, UR6, -R89.reuse ;  /* 0x000000060c547c23 */ /* 0x100fe20008010859 */
[----:B------:R-:W-:Y:S01]  /*90b0*/  FFMA.FTZ R82, R42, UR6, -R89 ;  /* 0x000000062a527c23 */ /* 0x000fe20008010859 */
[--C-:B------:R-:W-:Y:S01]  /*90c0*/  FFMA.FTZ R108, R34, UR6, -R113.reuse ;  /* 0x00000006226c7c23 */ /* 0x100fe20008010871 */
[----:B------:R-:W5:Y:S01]  /*90d0*/  MUFU.EX2 R85, R85 ;  /* 0x0000005500557308 */ /* 0x000f620000000800 */
[--C-:B------:R-:W-:Y:S01]  /*90e0*/  FFMA.FTZ R107, R6, UR6, -R113.reuse ;  /* 0x00000006066b7c23 */ /* 0x100fe20008010871 */
[--C-:B------:R-:W-:Y:S01]  /*90f0*/  FFMA.FTZ R105, R106, UR6, -R113.reuse ;  /* 0x000000066a697c23 */ /* 0x100fe20008010871 */
[----:B------:R-:W-:Y:S01]  /*9100*/  FFMA.FTZ R32, R32, UR6, -R113 ;  /* 0x0000000620207c23 */ /* 0x000fe20008010871 */
[----:B------:R-:W-:Y:S01]  /*9110*/  MUFU.EX2 R112, R112 ;  /* 0x0000007000707308 */ /* 0x000fe20000000800 */
[--C-:B------:R-:W-:Y:S01]  /*9120*/  FFMA.FTZ R80, R50, UR6, -R89.reuse ;  /* 0x0000000632507c23 */ /* 0x100fe20008010859 */
[----:B---3--:R-:W-:Y:S01]  /*9130*/  F2FP.F16.F32.PACK_AB R37, R87, R90 ;  /* 0x0000005a5725723e */ /* 0x008fe200000000ff */
[----:B------:R-:W-:Y:S01]  /*9140*/  FFMA.FTZ R79, R48, UR6, -R89 ;  /* 0x00000006304f7c23 */ /* 0x000fe20008010859 */
[----:B------:R-:W3:Y:S01]  /*9150*/  MUFU.EX2 R111, R111 ;  /* 0x0000006f006f7308 */ /* 0x000ee20000000800 */
[----:B------:R-:W-:Y:S01]  /*9160*/  LDSM.16.MT88.4 R48, [R68+0xb000] ;  /* 0x00b000004430783b */ /* 0x000fe20000004200 */
[----:B------:R-:W-:Y:S01]  /*9170*/  FFMA.FTZ R72, R97, UR6, -R113 ;  /* 0x0000000661487c23 */ /* 0x000fe20008010871 */
[--C-:B------:R-:W-:Y:S01]  /*9180*/  FFMA.FTZ R78, R185, UR6, -R89.reuse ;  /* 0x00000006b94e7c23 */ /* 0x100fe20008010859 */
[----:B------:R-:W-:Y:S01]  /*9190*/  MUFU.EX2 R110, R110 ;  /* 0x0000006e006e7308 */ /* 0x000fe20000000800 */
[----:B------:R-:W-:Y:S01]  /*91a0*/  FFMA.FTZ R77, R183, UR6, -R89 ;  /* 0x00000006b74d7c23 */ /* 0x000fe20008010859 */
[----:B-----5:R-:W-:Y:S01]  /*91b0*/  F2FP.F16.F32.PACK_AB R39, R85, R86 ;  /* 0x000000565527723e */ /* 0x020fe200000000ff */
[--C-:B------:R-:W-:Y:S01]  /*91c0*/  FFMA.FTZ R99, R99, UR6, -R113.reuse ;  /* 0x0000000663637c23 */ /* 0x100fe20008010871 */
[----:B------:R-:W5:Y:S01]  /*91d0*/  MUFU.EX2 R109, R109 ;  /* 0x0000006d006d7308 */ /* 0x000f620000000800 */
[--C-:B------:R-:W-:Y:S01]  /*91e0*/  FFMA.FTZ R97, R98, UR6, -R113.reuse ;  /* 0x0000000662617c23 */ /* 0x100fe20008010871 */
[----:B------:R-:W-:Y:S01]  /*91f0*/  FFMA.FTZ R96, R96, UR6, -R113 ;  /* 0x0000000660607c23 */ /* 0x000fe20008010871 */
[--C-:B------:R-:W-:Y:S01]  /*9200*/  FFMA.FTZ R76, R181, UR6, -R89.reuse ;  /* 0x00000006b54c7c23 */ /* 0x100fe20008010859 */
[----:B------:R-:W-:Y:S01]  /*9210*/  MUFU.EX2 R84, R84 ;  /* 0x0000005400547308 */ /* 0x000fe20000000800 */
[--C-:B------:R-:W-:Y:S01]  /*9220*/  FFMA.FTZ R75, R179, UR6, -R89.reuse ;  /* 0x00000006b34b7c23 */ /* 0x100fe20008010859 */
[----:B---3--:R-:W-:Y:S01]  /*9230*/  F2FP.F16.F32.PACK_AB R36, R111, R112 ;  /* 0x000000706f24723e */ /* 0x008fe200000000ff */
[--C-:B------:R-:W-:Y:S01]  /*9240*/  FFMA.FTZ R74, R175, UR6, -R89.reuse ;  /* 0x00000006af4a7c23 */ /* 0x100fe20008010859 */
[----:B------:R-:W3:Y:S01]  /*9250*/  MUFU.EX2 R83, R83 ;  /* 0x0000005300537308 */ /* 0x000ee20000000800 */
[----:B------:R-:W-:Y:S01]  /*9260*/  FFMA.FTZ R73, R177, UR6, -R89 ;  /* 0x00000006b1497c23 */ /* 0x000fe20008010859 */
[----:B------:R-:W-:Y:S01]  /*9270*/  FFMA.FTZ R95, R95, UR6, -R113 ;  /* 0x000000065f5f7c23 */ /* 0x000fe20008010871 */
[----:B------:R-:W-:Y:S01]  /*9280*/  FFMA.FTZ R119, R71, UR6, -R89 ;  /* 0x0000000647777c23 */ /* 0x000fe20008010859 */
[----:B------:R-:W-:Y:S01]  /*9290*/  MUFU.EX2 R82, R82 ;  /* 0x0000005200527308 */ /* 0x000fe20000000800 */
[----:B------:R-:W-:Y:S01]  /*92a0*/  FFMA.FTZ R206, R206, UR6, -R113 ;  /* 0x00000006cece7c23 */ /* 0x000fe20008010871 */
[----:B-----5:R-:W-:Y:S01]  /*92b0*/  F2FP.F16.F32.PACK_AB R38, R109, R110 ;  /* 0x0000006e6d26723e */ /* 0x020fe200000000ff */
[----:B------:R-:W-:Y:S01]  /*92c0*/  FFMA.FTZ R133, R70, UR6, -R89 ;  /* 0x0000000646857c23 */ /* 0x000fe20008010859 */
[----:B------:R-:W-:Y:S01]  /*92d0*/  MUFU.EX2 R81, R81 ;  /* 0x0000005100517308 */ /* 0x000fe20000000800 */
[----:B------:R-:W-:Y:S01]  /*92e0*/  FFMA.FTZ R123, R91, UR6, -R113 ;  /* 0x000000065b7b7c23 */ /* 0x000fe20008010871 */
[--C-:B------:R-:W-:Y:S01]  /*92f0*/  FFMA.FTZ R117, R117, UR6, -R89.reuse ;  /* 0x0000000675757c23 */ /* 0x100fe20008010859 */
[--C-:B------:R-:W-:Y:S01]  /*9300*/  FFMA.FTZ R171, R171, UR6, -R89.reuse ;  /* 0x00000006abab7c23 */ /* 0x100fe20008010859 */
[----:B------:R-:W-:Y:S01]  /*9310*/  MUFU.EX2 R108, R108 ;  /* 0x0000006c006c7308 */ /* 0x000fe20000000800 */
[C---:B------:R-:W-:Y:S01]  /*9320*/  HMMA.16816.F32 R20, R36.reuse, R16, RZ ;  /* 0x000000102414723c */ /* 0x040fe200000018ff */
[----:B------:R-:W-:Y:S01]  /*9330*/  FFMA.FTZ R163, R163, UR6, -R89 ;  /* 0x00000006a3a37c23 */ /* 0x000fe20008010859 */
[----:B------:R-:W-:Y:S01]  /*9340*/  FFMA.FTZ R222, R222, UR6, -R113 ;  /* 0x00000006dede7c23 */ /* 0x000fe20008010871 */
[----:B------:R-:W5:Y:S01]  /*9350*/  MUFU.EX2 R107, R107 ;  /* 0x0000006b006b7308 */ /* 0x000f620000000800 */
[--C-:B------:R-:W-:Y:S01]  /*9360*/  FFMA.FTZ R234, R234, UR6, -R89.reuse ;  /* 0x00000006eaea7c23 */ /* 0x100fe20008010859 */
[----:B------:R-:W-:Y:S01]  /*9370*/  FFMA.FTZ R230, R230, UR6, -R89 ;  /* 0x00000006e6e67c23 */ /* 0x000fe20008010859 */
[----:B------:R-:W-:Y:S01]  /*9380*/  FFMA.FTZ R226, R226, UR6, -R113 ;  /* 0x00000006e2e27c23 */ /* 0x000fe20008010871 */
[----:B------:R1:W-:Y:S01]  /*9390*/  MUFU.EX2 R106, R32 ;  /* 0x00000020006a7308 */ /* 0x0003e20000000800 */
[C---:B------:R-:W-:Y:S01]  /*93a0*/  HMMA.16816.F32 R16, R36.reuse, R18, RZ ;  /* 0x000000122410723c */ /* 0x040fe200000018ff */
[--C-:B------:R-:W-:Y:S01]  /*93b0*/  FFMA.FTZ R175, R218, UR6, -R89.reuse ;  /* 0x00000006daaf7c23 */ /* 0x100fe20008010859 */
[--C-:B------:R-:W-:Y:S01]  /*93c0*/  FFMA.FTZ R177, R208, UR6, -R89.reuse ;  /* 0x00000006d0b17c23 */ /* 0x100fe20008010859 */
[----:B------:R-:W2:Y:S01]  /*93d0*/  MUFU.EX2 R105, R105 ;  /* 0x0000006900697308 */ /* 0x000ea20000000800 */
[----:B------:R-:W-:Y:S01]  /*93e0*/  FFMA.FTZ R200, R200, UR6, -R89 ;  /* 0x00000006c8c87c23 */ /* 0x000fe20008010859 */
[--C-:B------:R-:W-:Y:S01]  /*93f0*/  FFMA.FTZ R179, R204, UR6, -R113.reuse ;  /* 0x00000006ccb37c23 */ /* 0x100fe20008010871 */
[--C-:B------:R-:W-:Y:S01]  /*9400*/  FFMA.FTZ R181, R198, UR6, -R113.reuse ;  /* 0x00000006c6b57c23 */ /* 0x100fe20008010871 */
[----:B------:R-:W-:Y:S01]  /*9410*/  MUFU.EX2 R80, R80 ;  /* 0x0000005000507308 */ /* 0x000fe20000000800 */
[C---:B------:R-:W-:Y:S01]  /*9420*/  HMMA.16816.F32 R12, R36.reuse, R8, RZ ;  /* 0x00000008240c723c */ /* 0x040fe200000018ff */
[----:B------:R-:W-:Y:S01]  /*9430*/  FFMA.FTZ R196, R196, UR6, -R113 ;  /* 0x00000006c4c47c23 */ /* 0x000fe20008010871 */
[----:B------:R-:W-:Y:S01]  /*9440*/  FFMA.FTZ R210, R210, UR6, -R89 ;  /* 0x00000006d2d27c23 */ /* 0x000fe20008010859 */
[----:B------:R-:W4:Y:S01]  /*9450*/  MUFU.EX2 R79, R79 ;  /* 0x0000004f004f7308 */ /* 0x000f220000000800 */
[----:B------:R-:W-:Y:S01]  /*9460*/  FFMA.FTZ R202, R202, UR6, -R113 ;  /* 0x00000006caca7c23 */ /* 0x000fe20008010871 */
[----:B-1----:R-:W1:Y:S01]  /*9470*/  LDSM.16.MT88.4 R32, [R65+0xa800] ;  /* 0x00a800004120783b */ /* 0x002e620000004200 */
[--C-:B------:R-:W-:Y:S01]  /*9480*/  FFMA.FTZ R185, R192, UR6, -R89.reuse ;  /* 0x00000006c0b97c23 */ /* 0x100fe20008010859 */
[----:B------:R-:W-:Y:S01]  /*9490*/  MUFU.EX2 R78, R78 ;  /* 0x0000004e004e7308 */ /* 0x000fe20000000800 */
[C---:B------:R-:W-:Y:S01]  /*94a0*/  HMMA.16816.F32 R4, R36.reuse, R44, RZ ;  /* 0x0000002c2404723c */ /* 0x040fe200000018ff */
[----:B------:R-:W-:Y:S01]  /*94b0*/  FFMA.FTZ R183, R188, UR6, -R89 ;  /* 0x00000006bcb77c23 */ /* 0x000fe20008010859 */
[--C-:B------:R-:W-:Y:S01]  /*94c0*/  FFMA.FTZ R187, R182, UR6, -R113.reuse ;  /* 0x00000006b6bb7c23 */ /* 0x100fe20008010871 */
[----:B------:R-:W1:Y:S01]  /*94d0*/  MUFU.EX2 R77, R77 ;  /* 0x0000004d004d7308 */ /* 0x000e620000000800 */
[----:B------:R-:W-:Y:S01]  /*94e0*/  FFMA.FTZ R189, R178, UR6, -R113 ;  /* 0x00000006b2bd7c23 */ /* 0x000fe20008010871 */
[--C-:B------:R-:W-:Y:S01]  /*94f0*/  FFMA.FTZ R190, R190, UR6, -R89.reuse ;  /* 0x00000006bebe7c23 */ /* 0x100fe20008010859 */
[----:B------:R-:W-:Y:S01]  /*9500*/  FFMA.FTZ R186, R186, UR6, -R89 ;  /* 0x00000006baba7c23 */ /* 0x000fe20008010859 */
[----:B------:R-:W-:Y:S01]  /*9510*/  MUFU.EX2 R99, R99 ;  /* 0x0000006300637308 */ /* 0x000fe20000000800 */
[C---:B------:R-:W-:Y:S01]  /*9520*/  HMMA.16816.F32 R8, R36.reuse, R10, RZ ;  /* 0x0000000a2408723c */ /* 0x040fe200000018ff */
[----:B------:R-:W-:Y:S01]  /*9530*/  FFMA.FTZ R180, R180, UR6, -R113 ;  /* 0x00000006b4b47c23 */ /* 0x000fe20008010871 */
[--C-:B------:R-:W-:Y:S01]  /*9540*/  FFMA.FTZ R191, R174, UR6, -R89.reuse ;  /* 0x00000006aebf7c23 */ /* 0x100fe20008010859 */
[----:B------:R5:W1:Y:S01]  /*9550*/  MUFU.EX2 R98, R72 ;  /* 0x0000004800627308 */ /* 0x000a620000000800 */
[--C-:B------:R-:W-:Y:S01]  /*9560*/  FFMA.FTZ R193, R166, UR6, -R89.reuse ;  /* 0x00000006a6c17c23 */ /* 0x100fe20008010859 */
[----:B------:R-:W-:Y:S01]  /*9570*/  FFMA.FTZ R172, R172, UR6, -R89 ;  /* 0x00000006acac7c23 */ /* 0x000fe20008010859 */
[----:B------:R-:W-:Y:S01]  /*9580*/  FFMA.FTZ R162, R162, UR6, -R113 ;  /* 0x00000006a2a27c23 */ /* 0x000fe20008010871 */
[----:B------:R-:W-:Y:S01]  /*9590*/  MUFU.EX2 R97, R97 ;  /* 0x0000006100617308 */ /* 0x000fe20000000800 */
[C---:B------:R-:W-:Y:S01]  /*95a0*/  HMMA.16816.F32 R44, R36.reuse, R46, RZ ;  /* 0x0000002e242c723c */ /* 0x040fe200000018ff */
[----:B------:R-:W-:Y:S01]  /*95b0*/  FADD.FTZ R111, R112, R111 ;  /* 0x0000006f706f7221 */ /* 0x000fe20000010000 */
[--C-:B------:R-:W-:Y:S01]  /*95c0*/  FFMA.FTZ R197, R130, UR6, -R89.reuse ;  /* 0x0000000682c57c23 */ /* 0x100fe20008010859 */
[----:B------:R-:W1:Y:S01]  /*95d0*/  MUFU.EX2 R96, R96 ;  /* 0x0000006000607308 */ /* 0x000e620000000800 */
[----:B------:R-:W-:Y:S01]  /*95e0*/  FFMA.FTZ R136, R136, UR6, -R89 ;  /* 0x0000000688887c23 */ /* 0x000fe20008010859 */
[----:B------:R-:W-:Y:S01]  /*95f0*/  FADD.FTZ R110, R110, R111 ;  /* 0x0000006f6e6e7221 */ /* 0x000fe20000010000 */
[--C-:B------:R-:W-:Y:S01]  /*9600*/  FFMA.FTZ R195, R134, UR6, -R89.reuse ;  /* 0x0000000686c37c23 */ /* 0x100fe20008010859 */
[----:B------:R-:W-:Y:S01]  /*9610*/  MUFU.EX2 R76, R76 ;  /* 0x0000004c004c7308 */ /* 0x000fe20000000800 */
[C---:B------:R-:W-:Y:S01]  /*9620*/  HMMA.16816.F32 R40, R36.reuse, R28, RZ ;  /* 0x0000001c2428723c */ /* 0x040fe200000018ff */
[----:B---3--:R-:W-:Y:S01]  /*9630*/  F2FP.F16.F32.PACK_AB R29, R83, R84 ;  /* 0x00000054531d723e */ /* 0x008fe200000000ff */
[----:B-----5:R-:W-:Y:S01]  /*9640*/  FFMA.FTZ R72, R173, UR6, -R89 ;  /* 0x00000006ad487c23 */ /* 0x020fe20008010859 */
[----:B------:R-:W-:Y:S01]  /*9650*/  F2FP.F16.F32.PACK_AB R28, R107, R108 ;  /* 0x0000006c6b1c723e */ /* 0x000fe200000000ff */
[----:B------:R-:W3:Y:S01]  /*9660*/  MUFU.EX2 R75, R75 ;  /* 0x0000004b004b7308 */ /* 0x000ee20000000800 */
[--C-:B------:R-:W-:Y:S01]  /*9670*/  FFMA.FTZ R173, R69, UR6, -R113.reuse ;  /* 0x0000000645ad7c23 */ /* 0x100fe20008010871 */
[----:B------:R-:W-:Y:S01]  /*9680*/  FADD.FTZ R109, R109, R110 ;  /* 0x0000006e6d6d7221 */ /* 0x000fe20000010000 */
[----:B------:R-:W-:Y:S01]  /*9690*/  FFMA.FTZ R130, R160, UR6, -R113 ;  /* 0x00000006a0827c23 */ /* 0x000fe20008010871 */
[----:B------:R-:W-:Y:S01]  /*96a0*/  HMMA.16816.F32 R36, R36, R30, RZ ;  /* 0x0000001e2424723c */ /* 0x000fe200000018ff */
[----:B------:R-:W-:Y:S01]  /*96b0*/  F2FP.F16.F32.PACK_AB R31, R81, R82 ;  /* 0x00000052511f723e */ /* 0x000fe200000000ff */
[----:B------:R-:W-:Y:S01]  /*96c0*/  MUFU.EX2 R74, R74 ;  /* 0x0000004a004a7308 */ /* 0x000fe20000000800 */
[----:B--2---:R-:W-:Y:S01]  /*96d0*/  F2FP.F16.F32.PACK_AB R30, R105, R106 ;  /* 0x0000006a691e723e */ /* 0x004fe200000000ff */
[----:B------:R-:W-:Y:S01]  /*96e0*/  FADD.FTZ R108, R108, R109 ;  /* 0x0000006d6c6c7221 */ /* 0x000fe20000010000 */
[--C-:B------:R-:W-:Y:S01]  /*96f0*/  FFMA.FTZ R199, R158, UR6, -R113.reuse ;  /* 0x000000069ec77c23 */ /* 0x100fe20008010871 */
[----:B------:R-:W2:Y:S01]  /*9700*/  MUFU.EX2 R73, R73 ;  /* 0x0000004900497308 */ /* 0x000ea20000000800 */
[--C-:B------:R-:W-:Y:S01]  /*9710*/  FFMA.FTZ R154, R154, UR6, -R113.reuse ;  /* 0x000000069a9a7c23 */ /* 0x100fe20008010871 */
[----:B------:R-:W-:Y:S01]  /*9720*/  FADD.FTZ R107, R107, R108 ;  /* 0x0000006c6b6b7221 */ /* 0x000fe20000010000 */
[----:B------:R-:W-:Y:S01]  /*9730*/  FFMA.FTZ R152, R152, UR6, -R113 ;  /* 0x0000000698987c23 */ /* 0x000fe20008010871 */
[----:B------:R-:W-:Y:S01]  /*9740*/  HMMA.16816.F32 R20, R28, R24, R20 ;  /* 0x000000181c14723c */ /* 0x000fe20000001814 */
[----:B------:R-:W-:Y:S01]  /*9750*/  MUFU.EX2 R95, R95 ;  /* 0x0000005f005f7308 */ /* 0x000fe20000000800 */
[----:B------:R-:W-:Y:S01]  /*9760*/  FADD.FTZ R106, R106, R107 ;  /* 0x0000006b6a6a7221 */ /* 0x000fe20000010000 */
[----:B------:R-:W-:Y:S01]  /*9770*/  FFMA.FTZ R249, R138, UR6, -R113 ;  /* 0x000000068af97c23 */ /* 0x000fe20008010871 */
[----:B------:R-:W-:Y:S01]  /*9780*/  FFMA.FTZ R116, R116, UR6, -R89 ;  /* 0x0000000674747c23 */ /* 0x000fe20008010859 */
[----:B------:R-:W-:Y:S01]  /*9790*/  MUFU.EX2 R72, R72 ;  /* 0x0000004800487308 */ /* 0x000fe20000000800 */
[----:B------:R-:W-:-:S02]  /*97a0*/  FADD.FTZ R106, R105, R106 ;  /* 0x0000006a696a7221 */ /* 0x000fc40000010000 */
[C---:B------:R-:W-:Y:S01]  /*97b0*/  HMMA.16816.F32 R16, R28.reuse, R26, R16 ;  /* 0x0000001a1c10723c */ /* 0x040fe20000001810 */
[----:B------:R-:W5:Y:S01]  /*97c0*/  LDSM.16.MT88.4 R24, [R67+0xb000] ;  /* 0x00b000004318783b */ /* 0x000f620000004200 */
[----:B------:R1:W-:Y:S04]  /*97d0*/  MUFU.EX2 R70, R119 ;  /* 0x0000007700467308 */ /* 0x0003e80000000800 */
[----:B------:R3:W-:Y:S02]  /*97e0*/  MUFU.EX2 R69, R133 ;  /* 0x0000008500457308 */ /* 0x0007e40000000800 */
[C---:B----4-:R-:W-:Y:S02]  /*97f0*/  HMMA.16816.F32 R12, R28.reuse, R52, R12 ;  /* 0x000000341c0c723c */ /* 0x050fe4000000180c */
[----:B------:R4:W-:Y:S04]  /*9800*/  MUFU.EX2 R91, R173 ;  /* 0x000000ad005b7308 */ /* 0x0009e80000000800 */
[----:B------:R-:W-:Y:S02]  /*9810*/  MUFU.EX2 R206, R206 ;  /* 0x000000ce00ce7308 */ /* 0x000fe40000000800 */
[----:B------:R-:W-:Y:S01]  /*9820*/  HMMA.16816.F32 R8, R28, R54, R8 ;  /* 0x000000361c08723c */ /* 0x000fe20000001808 */
[----:B------:R-:W2:Y:S01]  /*9830*/  LDSM.16.MT88.4 R52, [R66+0xb000] ;  /* 0x00b000004234783b */ /* 0x000ea20000004200 */
[--C-:B-1----:R-:W-:Y:S01]  /*9840*/  FFMA.FTZ R119, R212, UR6, -R89.reuse ;  /* 0x00000006d4777c23 */ /* 0x102fe20008010859 */
[----:B------:R-:W-:Y:S01]  /*9850*/  MUFU.EX2 R117, R117 ;  /* 0x0000007500757308 */ /* 0x000fe20000000800 */
[----:B---3--:R-:W-:-:S03]  /*9860*/  FFMA.FTZ R133, R125, UR6, -R89 ;  /* 0x000000067d857c23 */ /* 0x008fc60008010859 */
[----:B------:R1:W-:Y:S01]  /*9870*/  MUFU.EX2 R212, R171 ;  /* 0x000000ab00d47308 */ /* 0x0003e20000000800 */
[C---:B------:R-:W-:Y:S01]  /*9880*/  HMMA.16816.F32 R4, R28.reuse, R56, R4 ;  /* 0x000000381c04723c */ /* 0x040fe20000001804 */
[----:B----4-:R-:W-:Y:S01]  /*9890*/  FFMA.FTZ R173, R167, UR6, -R89 ;  /* 0x00000006a7ad7c23 */ /* 0x010fe20008010859 */
[--C-:B------:R-:W-:Y:S01]  /*98a0*/  FFMA.FTZ R167, R129, UR6, -R113.reuse ;  /* 0x0000000681a77c23 */ /* 0x100fe20008010871 */
[----:B------:R-:W-:Y:S04]  /*98b0*/  MUFU.EX2 R119, R119 ;  /* 0x0000007700777308 */ /* 0x000fe80000000800 */
[----:B------:R-:W-:Y:S01]  /*98c0*/  MUFU.EX2 R222, R222 ;  /* 0x000000de00de7308 */ /* 0x000fe20000000800 */
[----:B------:R-:W-:Y:S01]  /*98d0*/  HMMA.16816.F32 R44, R28, R58, R44 ;  /* 0x0000003a1c2c723c */ /* 0x000fe2000000182c */
[----:B------:R-:W-:Y:S02]  /*98e0*/  LDSM.16.MT88.4 R56, [R66+0xb800] ;  /* 0x00b800004238783b */ /* 0x000fe40000004200 */
[----:B------:R-:W-:Y:S01]  /*98f0*/  MUFU.EX2 R175, R175 ;  /* 0x000000af00af7308 */ /* 0x000fe20000000800 */
[----:B-1----:R-:W-:-:S03]  /*9900*/  FFMA.FTZ R171, R127, UR6, -R113 ;  /* 0x000000067fab7c23 */ /* 0x002fc60008010871 */
[----:B------:R-:W-:Y:S01]  /*9910*/  MUFU.EX2 R208, R210 ;  /* 0x000000d200d07308 */ /* 0x000fe20000000800 */
[C---:B------:R-:W-:Y:S03]  /*9920*/  HMMA.16816.F32 R40, R28.reuse, R32, R40 ;  /* 0x000000201c28723c */ /* 0x040fe60000001828 */
[----:B------:R1:W-:Y:S04]  /*9930*/  MUFU.EX2 R129, R171 ;  /* 0x000000ab00817308 */ /* 0x0003e80000000800 */
[----:B------:R-:W-:Y:S01]  /*9940*/  MUFU.EX2 R177, R177 ;  /* 0x000000b100b17308 */ /* 0x000fe20000000800 */
[----:B------:R-:W-:Y:S01]  /*9950*/  HMMA.16816.F32 R36, R28, R34, R36 ;  /* 0x000000221c24723c */ /* 0x000fe20000001824 */
[----:B------:R-:W3:Y:S01]  /*9960*/  LDSM.16.MT88.4 R32, [R65+0xb000] ;  /* 0x00b000004120783b */ /* 0x000ee20000004200 */
[----:B------:R-:W-:Y:S01]  /*9970*/  F2FP.F16.F32.PACK_AB R29, R79, R80 ;  /* 0x000000504f1d723e */ /* 0x000fe200000000ff */
[----:B------:R-:W-:Y:S01]  /*9980*/  MUFU.EX2 R200, R200 ;  /* 0x000000c800c87308 */ /* 0x000fe20000000800 */
[----:B------:R-:W-:-:S02]  /*9990*/  F2FP.F16.F32.PACK_AB R31, R77, R78 ;  /* 0x0000004e4d1f723e */ /* 0x000fc400000000ff */
[----:B------:R-:W-:Y:S01]  /*99a0*/  F2FP.F16.F32.PACK_AB R28, R98, R99 ;  /* 0x00000063621c723e */ /* 0x000fe200000000ff */
[----:B------:R-:W-:Y:S01]  /*99b0*/  MUFU.EX2 R179, R179 ;  /* 0x000000b300b37308 */ /* 0x000fe20000000800 */
[----:B------:R-:W-:Y:S01]  /*99c0*/  F2FP.F16.F32.PACK_AB R30, R96, R97 ;  /* 0x00000061601e723e */ /* 0x000fe200000000ff */
[----:B-1----:R-:W-:Y:S01]  /*99d0*/  FFMA.FTZ R171, R143, UR6, -R113 ;  /* 0x000000068fab7c23 */ /* 0x002fe20008010871 */
[----:B------:R-:W-:Y:S01]  /*99e0*/  FADD.FTZ R99, R99, R106 ;  /* 0x0000006a63637221 */ /* 0x000fe20000010000 */
[----:B------:R-:W-:Y:S03]  /*99f0*/  MUFU.EX2 R198, R202 ;  /* 0x000000ca00c67308 */ /* 0x000fe60000000800 */
[----:B------:R-:W-:Y:S01]  /*9a00*/  FADD.FTZ R98, R98, R99 ;  /* 0x0000006362627221 */ /* 0x000fe20000010000 */
[----:B-----5:R-:W-:Y:S01]  /*9a10*/  HMMA.16816.F32 R12, R28, R24, R12 ;  /* 0x000000181c0c723c */ /* 0x020fe2000000180c */
[----:B------:R-:W-:Y:S02]  /*9a20*/  MUFU.EX2 R181, R181 ;  /* 0x000000b500b57308 */ /* 0x000fe40000000800 */
[----:B------:R-:W-:-:S02]  /*9a30*/  FADD.FTZ R97, R97, R98 ;  /* 0x0000006261617221 */ /* 0x000fc40000010000 */
[----:B------:R-:W-:Y:S02]  /*9a40*/  MUFU.EX2 R196, R196 ;  /* 0x000000c400c47308 */ /* 0x000fe40000000800 */
[----:B------:R-:W-:Y:S01]  /*9a50*/  FADD.FTZ R96, R96, R97 ;  /* 0x0000006160607221 */ /* 0x000fe20000010000 */
        /* <DEDUP_REMOVED lines=8> */
[----:B------:R-:W4:Y:S01]  /*9ae0*/  LDSM.16.MT88.4 R48, [R67+0xb800] ;  /* 0x00b800004330783b */ /* 0x000f220000004200 */
[----:B------:R5:W-:Y:S04]  /*9af0*/  MUFU.EX2 R178, R180 ;  /* 0x000000b400b27308 */ /* 0x000be80000000800 */
[----:B------:R-:W-:Y:S02]  /*9b00*/  MUFU.EX2 R189, R189 ;  /* 0x000000bd00bd7308 */ /* 0x000fe40000000800 */
[C---:B--2---:R-:W-:Y:S01]  /*9b10*/  HMMA.16816.F32 R4, R28.reuse, R52, R4 ;  /* 0x000000341c04723c */ /* 0x044fe20000001804 */
[--C-:B------:R-:W-:Y:S01]  /*9b20*/  FFMA.FTZ R53, R92, UR6, -R113.reuse ;  /* 0x000000065c357c23 */ /* 0x100fe20008010871 */
[--C-:B------:R-:W-:Y:S01]  /*9b30*/  FFMA.FTZ R92, R93, UR6, -R113.reuse ;  /* 0x000000065d5c7c23 */ /* 0x100fe20008010871 */
[----:B------:R-:W-:Y:S01]  /*9b40*/  FFMA.FTZ R52, R94, UR6, -R113 ;  /* 0x000000065e347c23 */ /* 0x000fe20008010871 */
[----:B------:R-:W-:Y:S04]  /*9b50*/  MUFU.EX2 R191, R191 ;  /* 0x000000bf00bf7308 */ /* 0x000fe80000000800 */
[----:B------:R-:W2:Y:S01]  /*9b60*/  MUFU.EX2 R94, R53 ;  /* 0x00000035005e7308 */ /* 0x000ea20000000800 */
[----:B------:R-:W-:Y:S01]  /*9b70*/  HMMA.16816.F32 R44, R28, R54, R44 ;  /* 0x000000361c2c723c */ /* 0x000fe2000000182c */
[----:B-----5:R-:W-:Y:S01]  /*9b80*/  FFMA.FTZ R180, R176, UR6, -R89 ;  /* 0x00000006b0b47c23 */ /* 0x020fe20008010859 */
[--C-:B------:R-:W-:Y:S01]  /*9b90*/  FFMA.FTZ R176, R170, UR6, -R113.reuse ;  /* 0x00000006aab07c23 */ /* 0x100fe20008010871 */
[----:B------:R5:W-:Y:S01]  /*9ba0*/  MUFU.EX2 R93, R52 ;  /* 0x00000034005d7308 */ /* 0x000be20000000800 */
[----:B------:R-:W-:-:S03]  /*9bb0*/  FFMA.FTZ R170, R168, UR6, -R113 ;  /* 0x00000006a8aa7c23 */ /* 0x000fc60008010871 */
[----:B------:R-:W1:Y:S01]  /*9bc0*/  MUFU.EX2 R92, R92 ;  /* 0x0000005c005c7308 */ /* 0x000e620000000800 */
[C---:B---3--:R-:W-:Y:S03]  /*9bd0*/  HMMA.16816.F32 R40, R28.reuse, R32, R40 ;  /* 0x000000201c28723c */ /* 0x048fe60000001828 */
[----:B------:R-:W-:Y:S04]  /*9be0*/  MUFU.EX2 R174, R180 ;  /* 0x000000b400ae7308 */ /* 0x000fe80000000800 */
[----:B------:R-:W-:Y:S01]  /*9bf0*/  MUFU.EX2 R166, R172 ;  /* 0x000000ac00a67308 */ /* 0x000fe20000000800 */
[----:B------:R-:W-:Y:S01]  /*9c00*/  HMMA.16816.F32 R36, R28, R34, R36 ;  /* 0x000000221c24723c */ /* 0x000fe20000001824 */
[----:B------:R-:W-:Y:S01]  /*9c10*/  F2FP.F16.F32.PACK_AB R29, R75, R76 ;  /* 0x0000004c4b1d723e */ /* 0x000fe200000000ff */
[----:B------:R-:W3:Y:S01]  /*9c20*/  LDSM.16.MT88.4 R32, [R65+0xb800] ;  /* 0x00b800004120783b */ /* 0x000ee20000004200 */
[----:B------:R-:W-:Y:S01]  /*9c30*/  F2FP.F16.F32.PACK_AB R31, R73, R74 ;  /* 0x0000004a491f723e */ /* 0x000fe200000000ff */
[----:B------:R-:W-:Y:S01]  /*9c40*/  MUFU.EX2 R193, R193 ;  /* 0x000000c100c17308 */ /* 0x000fe20000000800 */
[----:B--2---:R-:W-:Y:S01]  /*9c50*/  F2FP.F16.F32.PACK_AB R28, R94, R95 ;  /* 0x0000005f5e1c723e */ /* 0x004fe200000000ff */
[----:B-----5:R-:W-:Y:S01]  /*9c60*/  LDSM.16.MT88.4 R52, [R68+0xc000] ;  /* 0x00c000004434783b */ /* 0x020fe20000004200 */
[----:B-1----:R-:W-:Y:S01]  /*9c70*/  F2FP.F16.F32.PACK_AB R30, R92, R93 ;  /* 0x0000005d5c1e723e */ /* 0x002fe200000000ff */
[----:B------:R-:W-:Y:S01]  /*9c80*/  MUFU.EX2 R168, R176 ;  /* 0x000000b000a87308 */ /* 0x000fe20000000800 */
[----:B------:R-:W-:-:S03]  /*9c90*/  FADD.FTZ R95, R95, R96 ;  /* 0x000000605f5f7221 */ /* 0x000fc60000010000 */
[----:B------:R-:W-:Y:S01]  /*9ca0*/  MUFU.EX2 R136, R136 ;  /* 0x0000008800887308 */ /* 0x000fe20000000800 */
[----:B------:R-:W-:Y:S01]  /*9cb0*/  FADD.FTZ R94, R94, R95 ;  /* 0x0000005f5e5e7221 */ /* 0x000fe20000010000 */
[----:B------:R-:W-:Y:S02]  /*9cc0*/  HMMA.16816.F32 R20, R28, R24, R20 ;  /* 0x000000181c14723c */ /* 0x000fe40000001814 */
[----:B------:R-:W-:Y:S01]  /*9cd0*/  MUFU.EX2 R195, R195 ;  /* 0x000000c300c37308 */ /* 0x000fe20000000800 */
[----:B------:R-:W-:-:S03]  /*9ce0*/  FADD.FTZ R93, R93, R94 ;  /* 0x0000005e5d5d7221 */ /* 0x000fc60000010000 */
[----:B------:R-:W-:Y:S01]  /*9cf0*/  MUFU.EX2 R197, R197 ;  /* 0x000000c500c57308 */ /* 0x000fe20000000800 */
[----:B------:R-:W-:Y:S01]  /*9d00*/  FADD.FTZ R92, R92, R93 ;  /* 0x0000005d5c5c7221 */ /* 0x000fe20000010000 */
[C---:B------:R-:W-:Y:S01]  /*9d10*/  HMMA.16816.F32 R16, R28.reuse, R26, R16 ;  /* 0x0000001a1c10723c */ /* 0x040fe20000001810 */
[----:B------:R-:W1:Y:S01]  /*9d20*/  LDSM.16.MT88.4 R24, [R67+0xc000] ;  /* 0x00c000004318783b */ /* 0x000e620000004200 */
[----:B------:R-:W-:Y:S04]  /*9d30*/  MUFU.EX2 R130, R130 ;  /* 0x0000008200827308 */ /* 0x000fe80000000800 */
[----:B------:R-:W-:Y:S02]  /*9d40*/  MUFU.EX2 R199, R199 ;  /* 0x000000c700c77308 */ /* 0x000fe40000000800 */
[C---:B----4-:R-:W-:Y:S01]  /*9d50*/  HMMA.16816.F32 R12, R28.reuse, R48, R12 ;  /* 0x000000301c0c723c */ /* 0x050fe2000000180c */
[----:B------:R-:W-:Y:S01]  /*9d60*/  FFMA.FTZ R48, R115, UR6, -R89 ;  /* 0x0000000673307c23 */ /* 0x000fe20008010859 */
[----:B------:R-:W-:Y:S01]  /*9d70*/  FFMA.FTZ R115, R194, UR6, -R113 ;  /* 0x00000006c2737c23 */ /* 0x000fe20008010871 */
[----:B------:R-:W-:Y:S04]  /*9d80*/  MUFU.EX2 R249, R249 ;  /* 0x000000f900f97308 */ /* 0x000fe80000000800 */
[----:B------:R2:W4:Y:S01]  /*9d90*/  MUFU.EX2 R71, R48 ;  /* 0x0000003000477308 */ /* 0x0005220000000800 */
[C---:B------:R-:W-:Y:S03]  /*9da0*/  HMMA.16816.F32 R8, R28.reuse, R50, R8 ;  /* 0x000000321c08723c */ /* 0x040fe60000001808 */
[----:B------:R5:W4:Y:S04]  /*9db0*/  MUFU.EX2 R194, R123 ;  /* 0x0000007b00c27308 */ /* 0x000b280000000800 */
[----:B------:R-:W1:Y:S01]  /*9dc0*/  MUFU.EX2 R115, R115 ;  /* 0x0000007300737308 */ /* 0x000e620000000800 */
[C---:B------:R-:W-:Y:S01]  /*9dd0*/  HMMA.16816.F32 R4, R28.reuse, R56, R4 ;  /* 0x000000381c04723c */ /* 0x040fe20000001804 */
[----:B------:R-:W-:Y:S01]  /*9de0*/  FFMA.FTZ R56, R121, UR6, -R89 ;  /* 0x0000000679387c23 */ /* 0x000fe20008010859 */
[--C-:B------:R-:W-:Y:S01]  /*9df0*/  FFMA.FTZ R121, R220, UR6, -R113.reuse ;  /* 0x00000006dc797c23 */ /* 0x100fe20008010871 */
[----:B------:R-:W-:Y:S01]  /*9e00*/  FFMA.FTZ R220, R169, UR6, -R113 ;  /* 0x00000006a9dc7c23 */ /* 0x000fe20008010871 */
[----:B------:R-:W-:Y:S01]  /*9e10*/  FFMA.FTZ R169, R250, UR6, -R89 ;  /* 0x00000006faa97c23 */ /* 0x000fe20008010859 */
[----:B--2---:R-:W2:Y:S01]  /*9e20*/  LDSM.16.MT88.4 R48, [R66+0xc000] ;  /* 0x00c000004230783b */ /* 0x004ea20000004200 */
[----:B------:R-:W-:Y:S02]  /*9e30*/  MUFU.EX2 R250, R133 ;  /* 0x0000008500fa7308 */ /* 0x000fe40000000800 */
[C---:B------:R-:W-:Y:S01]  /*9e40*/  HMMA.16816.F32 R44, R28.reuse, R58, R44 ;  /* 0x0000003a1c2c723c */ /* 0x040fe2000000182c */
[----:B-----5:R-:W-:Y:S01]  /*9e50*/  FFMA.FTZ R123, R216, UR6, -R113 ;  /* 0x00000006d87b7c23 */ /* 0x020fe20008010871 */
[----:B------:R-:W-:Y:S04]  /*9e60*/  MUFU.EX2 R121, R121 ;  /* 0x0000007900797308 */ /* 0x000fe80000000800 */
[----:B------:R-:W-:Y:S02]  /*9e70*/  MUFU.EX2 R220, R220 ;  /* 0x000000dc00dc7308 */ /* 0x000fe40000000800 */
[C---:B---3--:R-:W-:Y:S02]  /*9e80*/  HMMA.16816.F32 R40, R28.reuse, R32, R40 ;  /* 0x000000201c28723c */ /* 0x048fe40000001828 */
[----:B------:R-:W-:Y:S04]  /*9e90*/  MUFU.EX2 R123, R123 ;  /* 0x0000007b007b7308 */ /* 0x000fe80000000800 */
[----:B------:R3:W-:Y:S02]  /*9ea0*/  MUFU.EX2 R127, R169 ;  /* 0x000000a9007f7308 */ /* 0x0007e40000000800 */
[----:B------:R-:W-:Y:S01]  /*9eb0*/  HMMA.16816.F32 R36, R28, R34, R36 ;  /* 0x000000221c24723c */ /* 0x000fe20000001824 */
[----:B------:R-:W5:Y:S01]  /*9ec0*/  LDSM.16.MT88.4 R32, [R65+0xc000] ;  /* 0x00c000004120783b */ /* 0x000f620000004200 */
[----:B----4-:R-:W-:-:S02]  /*9ed0*/  F2FP.F16.F32.PACK_AB R29, R71, R72 ;  /* 0x00000048471d723e */ /* 0x010fc400000000ff */
[----:B------:R-:W-:Y:S02]  /*9ee0*/  F2FP.F16.F32.PACK_AB R31, R69, R70 ;  /* 0x00000046451f723e */ /* 0x000fe400000000ff */
[----:B------:R-:W-:Y:S01]  /*9ef0*/  F2FP.F16.F32.PACK_AB R28, R194, R91 ;  /* 0x0000005bc21c723e */ /* 0x000fe200000000ff */
[----:B------:R-:W-:Y:S01]  /*9f00*/  FADD.FTZ R91, R91, R92 ;  /* 0x0000005c5b5b7221 */ /* 0x000fe20000010000 */
[----:B-1----:R-:W-:-:S03]  /*9f10*/  F2FP.F16.F32.PACK_AB R30, R206, R115 ;  /* 0x00000073ce1e723e */ /* 0x002fc600000000ff */
[----:B------:R-:W-:Y:S01]  /*9f20*/  FADD.FTZ R194, R194, R91 ;  /* 0x0000005bc2c27221 */ /* 0x000fe20000010000 */
[----:B---3--:R-:W-:-:S03]  /*9f30*/  FFMA.FTZ R169, R139, UR6, -R89 ;  /* 0x000000068ba97c23 */ /* 0x008fc60008010859 */
[----:B------:R-:W-:Y:S01]  /*9f40*/  HMMA.16816.F32 R12, R28, R24, R12 ;  /* 0x000000181c0c723c */ /* 0x000fe2000000180c */
[----:B------:R1:W-:Y:S01]  /*9f50*/  MUFU.EX2 R143, R169 ;  /* 0x000000a9008f7308 */ /* 0x0003e20000000800 */
[----:B------:R-:W-:-:S04]  /*9f60*/  FADD.FTZ R115, R115, R194 ;  /* 0x000000c273737221 */ /* 0x000fc80000010000 */
[----:B------:R-:W-:Y:S02]  /*9f70*/  FADD.FTZ R115, R206, R115 ;  /* 0x00000073ce737221 */ /* 0x000fe40000010000 */
[----:B------:R-:W-:Y:S01]  /*9f80*/  HMMA.16816.F32 R8, R28, R26, R8 ;  /* 0x0000001a1c08723c */ /* 0x000fe20000001808 */
[----:B------:R-:W3:Y:S01]  /*9f90*/  LDSM.16.MT88.4 R24, [R68+0xc800] ;  /* 0x00c800004418783b */ /* 0x000ee20000004200 */
[----:B-1----:R-:W-:-:S06]  /*9fa0*/  FFMA.FTZ R169, R232, UR6, -R89 ;  /* 0x00000006e8a97c23 */ /* 0x002fcc0008010859 */
[C---:B------:R-:W-:Y:S01]  /*9fb0*/  HMMA.16816.F32 R20, R28.reuse, R52, R20 ;  /* 0x000000341c14723c */ /* 0x040fe20000001814 */
[----:B------:R-:W-:Y:S04]  /*9fc0*/  MUFU.EX2 R232, R234 ;  /* 0x000000ea00e87308 */ /* 0x000fe80000000800 */
[----:B------:R-:W-:Y:S03]  /*9fd0*/  MUFU.EX2 R169, R169 ;  /* 0x000000a900a97308 */ /* 0x000fe60000000800 */
[C---:B------:R-:W-:Y:S01]  /*9fe0*/  HMMA.16816.F32 R16, R28.reuse, R54, R16 ;  /* 0x000000361c10723c */ /* 0x040fe20000001810 */
[----:B------:R-:W1:Y:S07]  /*9ff0*/  LDSM.16.MT88.4 R52, [R67+0xc800] ;  /* 0x00c800004334783b */ /* 0x000e6e0000004200 */
[----:B--2---:R-:W-:Y:S01]  /*a000*/  HMMA.16816.F32 R4, R28, R48, R4 ;  /* 0x000000301c04723c */ /* 0x004fe20000001804 */
[----:B------:R-:W-:-:S02]  /*a010*/  FFMA.FTZ R48, R214, UR6, -R113 ;  /* 0x00000006d6307c23 */ /* 0x000fc40008010871 */
[----:B------:R2:W4:Y:S04]  /*a020*/  MUFU.EX2 R214, R56 ;  /* 0x0000003800d67308 */ /* 0x0005280000000800 */
[----:B------:R3:W4:Y:S01]  /*a030*/  MUFU.EX2 R216, R48 ;  /* 0x0000003000d87308 */ /* 0x0007220000000800 */
[C---:B------:R-:W-:Y:S08]  /*a040*/  HMMA.16816.F32 R44, R28.reuse, R50, R44 ;  /* 0x000000321c2c723c */ /* 0x040ff0000000182c */
[C---:B-----5:R-:W-:Y:S01]  /*a050*/  HMMA.16816.F32 R40, R28.reuse, R32, R40 ;  /* 0x000000201c28723c */ /* 0x060fe20000001828 */
[----:B--2---:R-:W2:Y:S04]  /*a060*/  LDSM.16.MT88.4 R56, [R66+0xc800] ;  /* 0x00c800004238783b */ /* 0x004ea80000004200 */
[----:B---3--:R-:W-:Y:S03]  /*a070*/  LDSM.16.MT88.4 R48, [R68+0xd000] ;  /* 0x00d000004430783b */ /* 0x008fe60000004200 */
[----:B------:R-:W-:Y:S01]  /*a080*/  HMMA.16816.F32 R36, R28, R34, R36 ;  /* 0x000000221c24723c */ /* 0x000fe20000001824 */
[----:B------:R-:W-:Y:S01]  /*a090*/  F2FP.F16.F32.PACK_AB R29, R119, R212 ;  /* 0x000000d4771d723e */ /* 0x000fe200000000ff */
[----:B------:R-:W3:Y:S01]  /*a0a0*/  LDSM.16.MT88.4 R32, [R65+0xc800] ;  /* 0x00c800004120783b */ /* 0x000ee20000004200 */
[----:B----4-:R-:W-:-:S02]  /*a0b0*/  F2FP.F16.F32.PACK_AB R31, R214, R117 ;  /* 0x00000075d61f723e */ /* 0x010fc400000000ff */
[----:B------:R-:W-:Y:S02]  /*a0c0*/  F2FP.F16.F32.PACK_AB R28, R123, R216 ;  /* 0x000000d87b1c723e */ /* 0x000fe400000000ff */
[----:B------:R-:W-:-:S07]  /*a0d0*/  F2FP.F16.F32.PACK_AB R30, R220, R121 ;  /* 0x00000079dc1e723e */ /* 0x000fce00000000ff */
[C---:B------:R-:W-:Y:S08]  /*a0e0*/  HMMA.16816.F32 R20, R28.reuse, R24, R20 ;  /* 0x000000181c14723c */ /* 0x040ff00000001814 */
[C---:B------:R-:W-:Y:S01]  /*a0f0*/  HMMA.16816.F32 R16, R28.reuse, R26, R16 ;  /* 0x0000001a1c10723c */ /* 0x040fe20000001810 */
[----:B------:R-:W4:Y:S07]  /*a100*/  LDSM.16.MT88.4 R24, [R67+0xd000] ;  /* 0x00d000004318783b */ /* 0x000f2e0000004200 */
[----:B-1----:R-:W-:Y:S01]  /*a110*/  HMMA.16816.F32 R12, R28, R52, R12 ;  /* 0x000000341c0c723c */ /* 0x002fe2000000180c */
[----:B------:R-:W-:-:S02]  /*a120*/  FFMA.FTZ R52, R248, UR6, -R89 ;  /* 0x00000006f8347c23 */ /* 0x000fc40008010859 */
[----:B------:R1:W-:Y:S04]  /*a130*/  MUFU.EX2 R248, R173 ;  /* 0x000000ad00f87308 */ /* 0x0003e80000000800 */
[----:B------:R5:W3:Y:S01]  /*a140*/  MUFU.EX2 R125, R52 ;  /* 0x00000034007d7308 */ /* 0x000ae20000000800 */
[C---:B------:R-:W-:Y:S08]  /*a150*/  HMMA.16816.F32 R8, R28.reuse, R54, R8 ;  /* 0x000000361c08723c */ /* 0x040ff00000001808 */
[C---:B--2---:R-:W-:Y:S01]  /*a160*/  HMMA.16816.F32 R4, R28.reuse, R56, R4 ;  /* 0x000000381c04723c */ /* 0x044fe20000001804 */
[--C-:B------:R-:W-:Y:S01]  /*a170*/  FFMA.FTZ R57, R252, UR6, -R113.reuse ;  /* 0x00000006fc397c23 */ /* 0x100fe20008010871 */
[----:B------:R-:W-:Y:S01]  /*a180*/  FFMA.FTZ R56, R131, UR6, -R113 ;  /* 0x0000000683387c23 */ /* 0x000fe20008010871 */
[----:B------:R2:W4:Y:S01]  /*a190*/  MUFU.EX2 R252, R167 ;  /* 0x000000a700fc7308 */ /* 0x0005220000000800 */
[--C-:B-1----:R-:W-:Y:S01]  /*a1a0*/  FFMA.FTZ R173, R165, UR6, -R89.reuse ;  /* 0x00000006a5ad7c23 */ /* 0x102fe20008010859 */
[----:B-----5:R-:W1:Y:S01]  /*a1b0*/  LDSM.16.MT88.4 R52, [R66+0xd000] ;  /* 0x00d000004234783b */ /* 0x020e620000004200 */
[--C-:B------:R-:W-:Y:S01]  /*a1c0*/  FFMA.FTZ R165, R151, UR6, -R89.reuse ;  /* 0x0000000697a57c23 */ /* 0x100fe20008010859 */
[----:B------:R5:W-:Y:S01]  /*a1d0*/  MUFU.EX2 R131, R57 ;  /* 0x0000003900837308 */ /* 0x000be20000000800 */
[----:B------:R-:W-:Y:S01]  /*a1e0*/  HMMA.16816.F32 R44, R28, R58, R44 ;  /* 0x0000003a1c2c723c */ /* 0x000fe2000000182c */
[----:B------:R-:W-:-:S02]  /*a1f0*/  FFMA.FTZ R58, R149, UR6, -R89 ;  /* 0x00000006953a7c23 */ /* 0x000fc40008010859 */
[----:B------:R4:W4:Y:S04]  /*a200*/  MUFU.EX2 R133, R56 ;  /* 0x0000003800857308 */ /* 0x0009280000000800 */
[----:B------:R4:W-:Y:S01]  /*a210*/  MUFU.EX2 R149, R163 ;  /* 0x000000a300957308 */ /* 0x0009e20000000800 */
[----:B---3--:R-:W-:Y:S01]  /*a220*/  HMMA.16816.F32 R40, R28, R32, R40 ;  /* 0x000000201c28723c */ /* 0x008fe20000001828 */
[----:B--2---:R-:W-:Y:S02]  /*a230*/  FFMA.FTZ R167, R153, UR6, -R113 ;  /* 0x0000000699a77c23 */ /* 0x004fe40008010871 */
[----:B------:R-:W-:Y:S01]  /*a240*/  MUFU.EX2 R139, R165 ;  /* 0x000000a5008b7308 */ /* 0x000fe20000000800 */
[----:B-----5:R-:W-:-:S03]  /*a250*/  FFMA.FTZ R57, R147, UR6, -R89 ;  /* 0x0000000693397c23 */ /* 0x020fc60008010859 */
[----:B------:R-:W2:Y:S01]  /*a260*/  MUFU.EX2 R147, R58 ;  /* 0x0000003a00937308 */ /* 0x000ea20000000800 */
[----:B------:R-:W-:Y:S01]  /*a270*/  HMMA.16816.F32 R36, R28, R34, R36 ;  /* 0x000000221c24723c */ /* 0x000fe20000001824 */
[----:B------:R-:W3:Y:S01]  /*a280*/  LDSM.16.MT88.4 R32, [R65+0xd000] ;  /* 0x00d000004120783b */ /* 0x000ee20000004200 */
[----:B------:R-:W-:Y:S01]  /*a290*/  F2FP.F16.F32.PACK_AB R29, R125, R248 ;  /* 0x000000f87d1d723e */ /* 0x000fe200000000ff */
[----:B----4-:R-:W-:Y:S01]  /*a2a0*/  FFMA.FTZ R56, R145, UR6, -R89 ;  /* 0x0000000691387c23 */ /* 0x010fe20008010859 */
[----:B------:R-:W-:Y:S01]  /*a2b0*/  F2FP.F16.F32.PACK_AB R31, R127, R250 ;  /* 0x000000fa7f1f723e */ /* 0x000fe200000000ff */
[----:B------:R-:W-:Y:S01]  /*a2c0*/  FFMA.FTZ R163, R155, UR6, -R113 ;  /* 0x000000069ba37c23 */ /* 0x000fe20008010871 */
[----:B------:R-:W-:Y:S01]  /*a2d0*/  F2FP.F16.F32.PACK_AB R28, R252, R129 ;  /* 0x00000081fc1c723e */ /* 0x000fe200000000ff */
[----:B------:R-:W-:Y:S01]  /*a2e0*/  MUFU.EX2 R145, R57 ;  /* 0x0000003900917308 */ /* 0x000fe20000000800 */
[----:B------:R-:W-:-:S03]  /*a2f0*/  F2FP.F16.F32.PACK_AB R30, R133, R131 ;  /* 0x00000083851e723e */ /* 0x000fc600000000ff */
[----:B------:R4:W5:Y:S04]  /*a300*/  MUFU.EX2 R153, R56 ;  /* 0x0000003800997308 */ /* 0x0009680000000800 */
[C---:B------:R-:W-:Y:S01]  /*a310*/  HMMA.16816.F32 R12, R28.reuse, R24, R12 ;  /* 0x000000181c0c723c */ /* 0x040fe2000000180c */
[----:B------:R-:W-:Y:S07]  /*a320*/  MUFU.EX2 R163, R163 ;  /* 0x000000a300a37308 */ /* 0x000fee0000000800 */
[C---:B------:R-:W-:Y:S01]  /*a330*/  HMMA.16816.F32 R8, R28.reuse, R26, R8 ;  /* 0x0000001a1c08723c */ /* 0x040fe20000001808 */
[----:B------:R-:W5:Y:S04]  /*a340*/  LDSM.16.MT88.4 R24, [R68+0xd800] ;  /* 0x00d800004418783b */ /* 0x000f680000004200 */
[----:B----4-:R-:W-:Y:S03]  /*a350*/  LDSM.16.MT88.4 R56, [R66+0xd800] ;  /* 0x00d800004238783b */ /* 0x010fe60000004200 */
[C---:B------:R-:W-:Y:S08]  /*a360*/  HMMA.16816.F32 R20, R28.reuse, R48, R20 ;  /* 0x000000301c14723c */ /* 0x040ff00000001814 */
[C---:B------:R-:W-:Y:S01]  /*a370*/  HMMA.16816.F32 R16, R28.reuse, R50, R16 ;  /* 0x000000321c10723c */ /* 0x040fe20000001810 */
[----:B------:R-:W4:Y:S07]  /*a380*/  LDSM.16.MT88.4 R48, [R67+0xd800] ;  /* 0x00d800004330783b */ /* 0x000f2e0000004200 */
[C---:B-1----:R-:W-:Y:S01]  /*a390*/  HMMA.16816.F32 R4, R28.reuse, R52, R4 ;  /* 0x000000341c04723c */ /* 0x042fe20000001804 */
[--C-:B------:R-:W-:Y:S01]  /*a3a0*/  FFMA.FTZ R53, R159, UR6, -R113.reuse ;  /* 0x000000069f357c23 */ /* 0x100fe20008010871 */
[--C-:B------:R-:W-:Y:S01]  /*a3b0*/  FFMA.FTZ R52, R157, UR6, -R113.reuse ;  /* 0x000000069d347c23 */ /* 0x100fe20008010871 */
[----:B------:R1:W-:Y:S04]  /*a3c0*/  MUFU.EX2 R159, R167 ;  /* 0x000000a7009f7308 */ /* 0x0003e80000000800 */
[----:B------:R-:W5:Y:S01]  /*a3d0*/  MUFU.EX2 R157, R53 ;  /* 0x00000035009d7308 */ /* 0x000f620000000800 */
[C---:B------:R-:W-:Y:S03]  /*a3e0*/  HMMA.16816.F32 R44, R28.reuse, R54, R44 ;  /* 0x000000361c2c723c */ /* 0x040fe6000000182c */
[----:B------:R5:W5:Y:S05]  /*a3f0*/  MUFU.EX2 R155, R52 ;  /* 0x00000034009b7308 */ /* 0x000b6a0000000800 */
[----:B---3--:R-:W-:Y:S01]  /*a400*/  HMMA.16816.F32 R40, R28, R32, R40 ;  /* 0x000000201c28723c */ /* 0x008fe20000001828 */
[----:B-1----:R-:W-:-:S02]  /*a410*/  FFMA.FTZ R167, R141, UR6, -R113 ;  /* 0x000000068da77c23 */ /* 0x002fc40008010871 */
[----:B------:R1:W-:Y:S05]  /*a420*/  MUFU.EX2 R141, R171 ;  /* 0x000000ab008d7308 */ /* 0x0003ea0000000800 */
[----:B------:R-:W-:Y:S01]  /*a430*/  HMMA.16816.F32 R36, R28, R34, R36 ;  /* 0x000000221c24723c */ /* 0x000fe20000001824 */
[----:B--2---:R-:W-:Y:S01]  /*a440*/  F2FP.F16.F32.PACK_AB R29, R147, R149 ;  /* 0x00000095931d723e */ /* 0x004fe200000000ff */
[----:B------:R-:W2:Y:S01]  /*a450*/  LDSM.16.MT88.4 R32, [R65+0xd800] ;  /* 0x00d800004120783b */ /* 0x000ea20000004200 */
[----:B-----5:R-:W-:Y:S02]  /*a460*/  F2FP.F16.F32.PACK_AB R31, R153, R145 ;  /* 0x00000091991f723e */ /* 0x020fe400000000ff */
[----:B------:R-:W-:Y:S01]  /*a470*/  F2FP.F16.F32.PACK_AB R28, R157, R159 ;  /* 0x0000009f9d1c723e */ /* 0x000fe200000000ff */
[----:B------:R-:W-:Y:S01]  /*a480*/  LDSM.16.MT88.4 R52, [R68+0xe000] ;  /* 0x00e000004434783b */ /* 0x000fe20000004200 */
[----:B------:R-:W-:Y:S01]  /*a490*/  F2FP.F16.F32.PACK_AB R30, R163, R155 ;  /* 0x0000009ba31e723e */ /* 0x000fe200000000ff */
[----:B-1----:R-:W-:-:S02]  /*a4a0*/  FFMA.FTZ R171, R228, UR6, -R113 ;  /* 0x00000006e4ab7c23 */ /* 0x002fc40008010871 */
[----:B------:R-:W-:Y:S04]  /*a4b0*/  MUFU.EX2 R228, R230 ;  /* 0x000000e600e47308 */ /* 0x000fe80000000800 */
[C---:B------:R-:W-:Y:S01]  /*a4c0*/  HMMA.16816.F32 R20, R28.reuse, R24, R20 ;  /* 0x000000181c14723c */ /* 0x040fe20000001814 */
[----:B------:R-:W-:Y:S07]  /*a4d0*/  MUFU.EX2 R171, R171 ;  /* 0x000000ab00ab7308 */ /* 0x000fee0000000800 */
[C---:B------:R-:W-:Y:S01]  /*a4e0*/  HMMA.16816.F32 R16, R28.reuse, R26, R16 ;  /* 0x0000001a1c10723c */ /* 0x040fe20000001810 */
[----:B------:R-:W1:Y:S07]  /*a4f0*/  LDSM.16.MT88.4 R24, [R67+0xe000] ;  /* 0x00e000004318783b */ /* 0x000e6e0000004200 */
[----:B----4-:R-:W-:Y:S01]  /*a500*/  HMMA.16816.F32 R12, R28, R48, R12 ;  /* 0x000000301c0c723c */ /* 0x010fe2000000180c */
[----:B------:R-:W-:-:S02]  /*a510*/  FFMA.FTZ R48, R161, UR6, -R89 ;  /* 0x00000006a1307c23 */ /* 0x000fc40008010859 */
[----:B------:R3:W-:Y:S04]  /*a520*/  MUFU.EX2 R161, R173 ;  /* 0x000000ad00a17308 */ /* 0x0007e80000000800 */
[----:B------:R4:W5:Y:S01]  /*a530*/  MUFU.EX2 R151, R48 ;  /* 0x0000003000977308 */ /* 0x0009620000000800 */
[C---:B------:R-:W-:Y:S01]  /*a540*/  HMMA.16816.F32 R4, R28.reuse, R56, R4 ;  /* 0x000000381c04723c */ /* 0x040fe20000001804 */
[--C-:B------:R-:W-:Y:S01]  /*a550*/  FFMA.FTZ R57, R137, UR6, -R113.reuse ;  /* 0x0000000689397c23 */ /* 0x100fe20008010871 */
[--C-:B------:R-:W-:Y:S01]  /*a560*/  FFMA.FTZ R56, R135, UR6, -R113.reuse ;  /* 0x0000000687387c23 */ /* 0x100fe20008010871 */
[----:B------:R2:W5:Y:S04]  /*a570*/  MUFU.EX2 R137, R167 ;  /* 0x000000a700897308 */ /* 0x0005680000000800 */
[----:B------:R-:W-:Y:S01]  /*a580*/  MUFU.EX2 R135, R57 ;  /* 0x0000003900877308 */ /* 0x000fe20000000800 */
[----:B------:R-:W-:Y:S01]  /*a590*/  HMMA.16816.F32 R8, R28, R50, R8 ;  /* 0x000000321c08723c */ /* 0x000fe20000001808 */
[----:B---3--:R-:W-:-:S02]  /*a5a0*/  FFMA.FTZ R173, R224, UR6, -R113 ;  /* 0x00000006e0ad7c23 */ /* 0x008fc40008010871 */
[----:B------:R3:W1:Y:S01]  /*a5b0*/  MUFU.EX2 R165, R56 ;  /* 0x0000003800a57308 */ /* 0x0006620000000800 */
[----:B----4-:R-:W4:Y:S03]  /*a5c0*/  LDSM.16.MT88.4 R48, [R66+0xe000] ;  /* 0x00e000004230783b */ /* 0x010f260000004200 */
[----:B------:R-:W-:Y:S01]  /*a5d0*/  MUFU.EX2 R224, R226 ;  /* 0x000000e200e07308 */ /* 0x000fe20000000800 */
[C---:B------:R-:W-:Y:S01]  /*a5e0*/  HMMA.16816.F32 R44, R28.reuse, R58, R44 ;  /* 0x0000003a1c2c723c */ /* 0x040fe2000000182c */
[----:B--2---:R-:W-:Y:S02]  /*a5f0*/  FFMA.FTZ R167, R246, UR6, -R89 ;  /* 0x00000006f6a77c23 */ /* 0x004fe40008010859 */
[----:B------:R-:W-:Y:S04]  /*a600*/  MUFU.EX2 R173, R173 ;  /* 0x000000ad00ad7308 */ /* 0x000fe80000000800 */
[----:B------:R-:W2:Y:S01]  /*a610*/  MUFU.EX2 R167, R167 ;  /* 0x000000a700a77308 */ /* 0x000ea20000000800 */
[C---:B------:R-:W-:Y:S01]  /*a620*/  HMMA.16816.F32 R40, R28.reuse, R32, R40 ;  /* 0x000000201c28723c */ /* 0x040fe20000001828 */
[----:B---3--:R-:W-:Y:S07]  /*a630*/  LDSM.16.MT88.4 R56, [R66+0xe800] ;  /* 0x00e800004238783b */ /* 0x008fee0000004200 */
[----:B------:R-:W-:Y:S01]  /*a640*/  HMMA.16816.F32 R36, R28, R34, R36 ;  /* 0x000000221c24723c */ /* 0x000fe20000001824 */
[----:B------:R-:W3:Y:S01]  /*a650*/  LDSM.16.MT88.4 R32, [R65+0xe000] ;  /* 0x00e000004120783b */ /* 0x000ee20000004200 */
[----:B-----5:R-:W-:-:S02]  /*a660*/  F2FP.F16.F32.PACK_AB R29, R151, R161 ;  /* 0x000000a1971d723e */ /* 0x020fc400000000ff */
[----:B------:R-:W-:Y:S02]  /*a670*/  F2FP.F16.F32.PACK_AB R31, R143, R139 ;  /* 0x0000008b8f1f723e */ /* 0x000fe400000000ff */
[----:B------:R-:W-:Y:S02]  /*a680*/  F2FP.F16.F32.PACK_AB R28, R137, R141 ;  /* 0x0000008d891c723e */ /* 0x000fe400000000ff */
[----:B-1----:R-:W-:-:S07]  /*a690*/  F2FP.F16.F32.PACK_AB R30, R165, R135 ;  /* 0x00000087a51e723e */ /* 0x002fce00000000ff */
[C---:B------:R-:W-:Y:S08]  /*a6a0*/  HMMA.16816.F32 R12, R28.reuse, R24, R12 ;  /* 0x000000181c0c723c */ /* 0x040ff0000000180c */
[C---:B------:R-:W-:Y:S01]  /*a6b0*/  HMMA.16816.F32 R8, R28.reuse, R26, R8 ;  /* 0x0000001a1c08723c */ /* 0x040fe20000001808 */
[----:B------:R-:W1:Y:S07]  /*a6c0*/  LDSM.16.MT88.4 R24, [R68+0xe800] ;  /* 0x00e800004418783b */ /* 0x000e6e0000004200 */
[C---:B------:R-:W-:Y:S08]  /*a6d0*/  HMMA.16816.F32 R20, R28.reuse, R52, R20 ;  /* 0x000000341c14723c */ /* 0x040ff00000001814 */
[C---:B------:R-:W-:Y:S01]  /*a6e0*/  HMMA.16816.F32 R16, R28.reuse, R54, R16 ;  /* 0x000000361c10723c */ /* 0x040fe20000001810 */
[----:B------:R-:W5:Y:S07]  /*a6f0*/  LDSM.16.MT88.4 R52, [R67+0xe800] ;  /* 0x00e800004334783b */ /* 0x000f6e0000004200 */
[C---:B----4-:R-:W-:Y:S08]  /*a700*/  HMMA.16816.F32 R4, R28.reuse, R48, R4 ;  /* 0x000000301c04723c */ /* 0x050ff00000001804 */
[C---:B------:R-:W-:Y:S01]  /*a710*/  HMMA.16816.F32 R44, R28.reuse, R50, R44 ;  /* 0x000000321c2c723c */ /* 0x040fe2000000182c */
[----:B------:R-:W4:Y:S07]  /*a720*/  LDSM.16.MT88.4 R48, [R65+0xe800] ;  /* 0x00e800004130783b */ /* 0x000f2e0000004200 */
[----:B---3--:R-:W-:Y:S01]  /*a730*/  HMMA.16816.F32 R40, R28, R32, R40 ;  /* 0x000000201c28723c */ /* 0x008fe20000001828 */
[----:B--2---:R-:W-:-:S02]  /*a740*/  F2FP.F16.F32.PACK_AB R33, R232, R167 ;  /* 0x000000a7e821723e */ /* 0x004fc400000000ff */
[----:B------:R-:W-:-:S05]  /*a750*/  F2FP.F16.F32.PACK_AB R32, R224, R171 ;  /* 0x000000abe020723e */ /* 0x000fca00000000ff */
[----:B------:R-:W-:Y:S01]  /*a760*/  HMMA.16816.F32 R36, R28, R34, R36 ;  /* 0x000000221c24723c */ /* 0x000fe20000001824 */
[----:B------:R-:W-:Y:S01]  /*a770*/  F2FP.F16.F32.PACK_AB R35, R228, R169 ;  /* 0x000000a9e423723e */ /* 0x000fe200000000ff */
[----:B------:R-:W-:Y:S01]  /*a780*/  LDSM.16.MT88.4 R28, [R68+0xf000] ;  /* 0x00f00000441c783b */ /* 0x000fe20000004200 */
[----:B------:R-:W-:-:S07]  /*a790*/  F2FP.F16.F32.PACK_AB R34, R222, R173 ;  /* 0x000000adde22723e */ /* 0x000fce00000000ff */
[C---:B-1----:R-:W-:Y:S08]  /*a7a0*/  HMMA.16816.F32 R20, R32.reuse, R24, R20 ;  /* 0x000000182014723c */ /* 0x042ff00000001814 */
[C---:B------:R-:W-:Y:S01]  /*a7b0*/  HMMA.16816.F32 R16, R32.reuse, R26, R16 ;  /* 0x0000001a2010723c */ /* 0x040fe20000001810 */
[----:B------:R-:W1:Y:S07]  /*a7c0*/  LDSM.16.MT88.4 R24, [R67+0xf000] ;  /* 0x00f000004318783b */ /* 0x000e6e0000004200 */
[C---:B-----5:R-:W-:Y:S08]  /*a7d0*/  HMMA.16816.F32 R12, R32.reuse, R52, R12 ;  /* 0x00000034200c723c */ /* 0x060ff0000000180c */
[C---:B------:R-:W-:Y:S01]  /*a7e0*/  HMMA.16816.F32 R8, R32.reuse, R54, R8 ;  /* 0x000000362008723c */ /* 0x040fe20000001808 */
[----:B------:R-:W2:Y:S07]  /*a7f0*/  LDSM.16.MT88.4 R52, [R66+0xf000] ;  /* 0x00f000004234783b */ /* 0x000eae0000004200 */
[C---:B----4-:R-:W-:Y:S08]  /*a800*/  HMMA.16816.F32 R40, R32.reuse, R48, R40 ;  /* 0x000000302028723c */ /* 0x050ff00000001828 */
[C---:B------:R-:W-:Y:S01]  /*a810*/  HMMA.16816.F32 R36, R32.reuse, R50, R36 ;  /* 0x000000322024723c */ /* 0x040fe20000001824 */
[----:B------:R-:W3:Y:S07]  /*a820*/  LDSM.16.MT88.4 R48, [R65+0xf000] ;  /* 0x00f000004130783b */ /* 0x000eee0000004200 */
[C---:B------:R-:W-:Y:S08]  /*a830*/  HMMA.16816.F32 R4, R32.reuse, R56, R4 ;  /* 0x000000382004723c */ /* 0x040ff00000001804 */
[----:B------:R-:W-:Y:S01]  /*a840*/  HMMA.16816.F32 R44, R32, R58, R44 ;  /* 0x0000003a202c723c */ /* 0x000fe2000000182c */
[----:B------:R-:W-:Y:S01]  /*a850*/  F2FP.F16.F32.PACK_AB R33, R208, R175 ;  /* 0x000000afd021723e */ /* 0x000fe200000000ff */
[----:B------:R-:W-:Y:S01]  /*a860*/  LDSM.16.MT88.4 R56, [R66+0xf800] ;  /* 0x00f800004238783b */ /* 0x000fe20000004200 */
[----:B------:R-:W-:-:S02]  /*a870*/  F2FP.F16.F32.PACK_AB R35, R200, R177 ;  /* 0x000000b1c823723e */ /* 0x000fc400000000ff */
[----:B------:R-:W-:Y:S02]  /*a880*/  F2FP.F16.F32.PACK_AB R32, R198, R179 ;  /* 0x000000b3c620723e */ /* 0x000fe400000000ff */
[----:B------:R-:W-:-:S07]  /*a890*/  F2FP.F16.F32.PACK_AB R34, R196, R181 ;  /* 0x000000b5c422723e */ /* 0x000fce00000000ff */
[C---:B-1----:R-:W-:Y:S08]  /*a8a0*/  HMMA.16816.F32 R12, R32.reuse, R24, R12 ;  /* 0x00000018200c723c */ /* 0x042ff0000000180c */
[C---:B------:R-:W-:Y:S01]  /*a8b0*/  HMMA.16816.F32 R8, R32.reuse, R26, R8 ;  /* 0x0000001a2008723c */ /* 0x040fe20000001808 */
[----:B------:R-:W1:Y:S07]  /*a8c0*/  LDSM.16.MT88.4 R24, [R67+0xf800] ;  /* 0x00f800004318783b */ /* 0x000e6e0000004200 */
[C---:B--2---:R-:W-:Y:S01]  /*a8d0*/  HMMA.16816.F32 R4, R32.reuse, R52, R4 ;  /* 0x000000342004723c */ /* 0x044fe20000001804 */
[----:B------:R-:W-:Y:S01]  /*a8e0*/  FFMA.FTZ R52, R184, UR6, -R113 ;  /* 0x00000006b8347c23 */ /* 0x000fe20008010871 */
[----:B------:R-:W-:Y:S01]  /*a8f0*/  F2FP.F16.F32.PACK_AB R53, R188, R185 ;  /* 0x000000b9bc35723e */ /* 0x000fe200000000ff */
[----:B------:R-:W-:Y:S04]  /*a900*/  MUFU.EX2 R184, R186 ;  /* 0x000000ba00b87308 */ /* 0x000fe80000000800 */
[----:B------:R-:W2:Y:S01]  /*a910*/  MUFU.EX2 R182, R52 ;  /* 0x0000003400b67308 */ /* 0x000ea20000000800 */
[C---:B------:R-:W-:Y:S08]  /*a920*/  HMMA.16816.F32 R20, R32.reuse, R28, R20 ;  /* 0x0000001c2014723c */ /* 0x040ff00000001814 */
[----:B------:R-:W-:Y:S01]  /*a930*/  HMMA.16816.F32 R16, R32, R30, R16 ;  /* 0x0000001e2010723c */ /* 0x000fe20000001810 */
[----:B------:R-:W4:Y:S01]  /*a940*/  LDSM.16.MT88.4 R28, [R68+0xf800] ;  /* 0x00f80000441c783b */ /* 0x000f220000004200 */
[----:B--2---:R-:W-:-:S06]  /*a950*/  F2FP.F16.F32.PACK_AB R52, R187, R182 ;  /* 0x000000b6bb34723e */ /* 0x004fcc00000000ff */
[C---:B---3--:R-:W-:Y:S08]  /*a960*/  HMMA.16816.F32 R40, R32.reuse, R48, R40 ;  /* 0x000000302028723c */ /* 0x048ff00000001828 */
[C---:B------:R-:W-:Y:S01]  /*a970*/  HMMA.16816.F32 R36, R32.reuse, R50, R36 ;  /* 0x000000322024723c */ /* 0x040fe20000001824 */
[----:B------:R-:W2:Y:S07]  /*a980*/  LDSM.16.MT88.4 R48, [R65+0xf800] ;  /* 0x00f800004130783b */ /* 0x000eae0000004200 */
[----:B------:R-:W-:Y:S01]  /*a990*/  HMMA.16816.F32 R44, R32, R54, R44 ;  /* 0x00000036202c723c */ /* 0x000fe2000000182c */
[----:B------:R-:W-:Y:S01]  /*a9a0*/  F2FP.F16.F32.PACK_AB R55, R184, R183 ;  /* 0x000000b7b837723e */ /* 0x000fe200000000ff */
[----:B------:R-:W3:Y:S01]  /*a9b0*/  LDSM.16.MT88.4 R32, [R68+0x10000] ;  /* 0x010000004420783b */ /* 0x000ee20000004200 */
[----:B------:R-:W-:-:S07]  /*a9c0*/  F2FP.F16.F32.PACK_AB R54, R189, R178 ;  /* 0x000000b2bd36723e */ /* 0x000fce00000000ff */
[C---:B-1----:R-:W-:Y:S08]  /*a9d0*/  HMMA.16816.F32 R12, R52.reuse, R24, R12 ;  /* 0x00000018340c723c */ /* 0x042ff0000000180c */
[C---:B------:R-:W-:Y:S01]  /*a9e0*/  HMMA.16816.F32 R8, R52.reuse, R26, R8 ;  /* 0x0000001a3408723c */ /* 0x040fe20000001808 */
[----:B------:R-:W1:Y:S07]  /*a9f0*/  LDSM.16.MT88.4 R24, [R66+0x10000] ;  /* 0x010000004218783b */ /* 0x000e6e0000004200 */
[----:B------:R-:W-:Y:S01]  /*aa00*/  HMMA.16816.F32 R4, R52, R56, R4 ;  /* 0x000000383404723c */ /* 0x000fe20000001804 */
[--C-:B------:R-:W-:Y:S01]  /*aa10*/  FFMA.FTZ R56, R164, UR6, -R113.reuse ;  /* 0x00000006a4387c23 */ /* 0x100fe20008010871 */
[----:B------:R-:W5:Y:S01]  /*aa20*/  MUFU.EX2 R57, R170 ;  /* 0x000000aa00397308 */ /* 0x000f620000000800 */
[----:B------:R-:W-:-:S04]  /*aa30*/  FFMA.FTZ R164, R156, UR6, -R113 ;  /* 0x000000069ca47c23 */ /* 0x000fc80008010871 */
[----:B------:R-:W-:Y:S01]  /*aa40*/  MUFU.EX2 R56, R56 ;  /* 0x0000003800387308 */ /* 0x000fe20000000800 */
[C---:B----4-:R-:W-:Y:S03]  /*aa50*/  HMMA.16816.F32 R20, R52.reuse, R28, R20 ;  /* 0x0000001c3414723c */ /* 0x050fe60000001814 */
[----:B------:R-:W-:Y:S05]  /*aa60*/  MUFU.EX2 R164, R164 ;  /* 0x000000a400a47308 */ /* 0x000fea0000000800 */
[C---:B------:R-:W-:Y:S01]  /*aa70*/  HMMA.16816.F32 R16, R52.reuse, R30, R16 ;  /* 0x0000001e3410723c */ /* 0x040fe20000001810 */
[----:B------:R-:W4:Y:S07]  /*aa80*/  LDSM.16.MT88.4 R28, [R67+0x10000] ;  /* 0x01000000431c783b */ /* 0x000f2e0000004200 */
[----:B------:R-:W-:Y:S01]  /*aa90*/  HMMA.16816.F32 R44, R52, R58, R44 ;  /* 0x0000003a342c723c */ /* 0x000fe2000000182c */
[----:B------:R-:W3:Y:S01]  /*aaa0*/  MUFU.EX2 R59, R162 ;  /* 0x000000a2003b7308 */ /* 0x000ee20000000800 */
[----:B------:R-:W-:-:S06]  /*aab0*/  FFMA.FTZ R58, R132, UR6, -R89 ;  /* 0x00000006843a7c23 */ /* 0x000fcc0008010859 */
[C---:B--2---:R-:W-:Y:S01]  /*aac0*/  HMMA.16816.F32 R40, R52.reuse, R48, R40 ;  /* 0x000000303428723c */ /* 0x044fe20000001828 */
[----:B------:R-:W2:Y:S07]  /*aad0*/  MUFU.EX2 R58, R58 ;  /* 0x0000003a003a7308 */ /* 0x000eae0000000800 */
[----:B------:R-:W-:Y:S01]  /*aae0*/  HMMA.16816.F32 R36, R52, R50, R36 ;  /* 0x000000323424723c */ /* 0x000fe20000001824 */
[----:B------:R-:W-:Y:S01]  /*aaf0*/  F2FP.F16.F32.PACK_AB R53, R191, R174 ;  /* 0x000000aebf35723e */ /* 0x000fe200000000ff */
[----:B------:R-:W2:Y:S01]  /*ab00*/  LDSM.16.MT88.4 R48, [R65+0x10000] ;  /* 0x010000004130783b */ /* 0x000ea20000004200 */
[----:B------:R-:W-:-:S02]  /*ab10*/  F2FP.F16.F32.PACK_AB R55, R193, R166 ;  /* 0x000000a6c137723e */ /* 0x000fc400000000ff */
[----:B-----5:R-:W-:Y:S02]  /*ab20*/  F2FP.F16.F32.PACK_AB R52, R57, R168 ;  /* 0x000000a83934723e */ /* 0x020fe400000000ff */
[----:B---3--:R-:W-:-:S07]  /*ab30*/  F2FP.F16.F32.PACK_AB R54, R59, R56 ;  /* 0x000000383b36723e */ /* 0x008fce00000000ff */
[----:B------:R-:W-:Y:S01]  /*ab40*/  HMMA.16816.F32 R20, R52, R32, R20 ;  /* 0x000000203414723c */ /* 0x000fe20000001814 */
[----:B------:R-:W-:Y:S02]  /*ab50*/  FADD.FTZ R33, R90, R87 ;  /* 0x000000575a217221 */ /* 0x000fe40000010000 */
[----:B------:R-:W3:Y:S02]  /*ab60*/  MUFU.EX2 R87, R154 ;  /* 0x0000009a00577308 */ /* 0x000ee40000000800 */
[----:B------:R-:W-:-:S03]  /*ab70*/  FADD.FTZ R86, R86, R33 ;  /* 0x0000002156567221 */ /* 0x000fc60000010000 */
[----:B-1----:R-:W-:Y:S01]  /*ab80*/  HMMA.16816.F32 R4, R52, R24, R4 ;  /* 0x000000183404723c */ /* 0x002fe20000001804 */
[----:B------:R-:W-:-:S04]  /*ab90*/  FADD.FTZ R85, R85, R86 ;  /* 0x0000005655557221 */ /* 0x000fc80000010000 */
[----:B------:R-:W-:-:S03]  /*aba0*/  FADD.FTZ R84, R84, R85 ;  /* 0x0000005554547221 */ /* 0x000fc60000010000 */
[----:B------:R-:W-:Y:S01]  /*abb0*/  HMMA.16816.F32 R44, R52, R26, R44 ;  /* 0x0000001a342c723c */ /* 0x000fe2000000182c */
[----:B------:R-:W1:Y:S01]  /*abc0*/  LDSM.16.MT88.4 R24, [R67+0x10800] ;  /* 0x010800004318783b */ /* 0x000e620000004200 */
[----:B------:R-:W-:-:S04]  /*abd0*/  FADD.FTZ R83, R83, R84 ;  /* 0x0000005453537221 */ /* 0x000fc80000010000 */
[----:B------:R-:W-:Y:S02]  /*abe0*/  FADD.FTZ R82, R82, R83 ;  /* 0x0000005352527221 */ /* 0x000fe40000010000 */
[----:B----4-:R-:W-:Y:S02]  /*abf0*/  HMMA.16816.F32 R12, R52, R28, R12 ;  /* 0x0000001c340c723c */ /* 0x010fe4000000180c */
[----:B------:R-:W-:-:S04]  /*ac00*/  FADD.FTZ R81, R81, R82 ;  /* 0x0000005251517221 */ /* 0x000fc80000010000 */
[----:B------:R-:W-:Y:S02]  /*ac10*/  FADD.FTZ R80, R80, R81 ;  /* 0x0000005150507221 */ /* 0x000fe40000010000 */
[----:B------:R-:W-:Y:S01]  /*ac20*/  HMMA.16816.F32 R8, R52, R30, R8 ;  /* 0x0000001e3408723c */ /* 0x000fe20000001808 */
[----:B------:R-:W4:Y:S01]  /*ac30*/  LDSM.16.MT88.4 R28, [R68+0x10800] ;  /* 0x01080000441c783b */ /* 0x000f220000004200 */
[----:B------:R-:W-:-:S04]  /*ac40*/  FADD.FTZ R79, R79, R80 ;  /* 0x000000504f4f7221 */ /* 0x000fc80000010000 */
[----:B------:R-:W-:Y:S02]  /*ac50*/  FADD.FTZ R78, R78, R79 ;  /* 0x0000004f4e4e7221 */ /* 0x000fe40000010000 */
[----:B------:R-:W-:Y:S01]  /*ac60*/  HMMA.16816.F32 R16, R52, R34, R16 ;  /* 0x000000223410723c */ /* 0x000fe20000001810 */
[----:B------:R-:W5:Y:S01]  /*ac70*/  LDSM.16.MT88.4 R32, [R66+0x10800] ;  /* 0x010800004220783b */ /* 0x000f620000004200 */
[----:B------:R-:W-:-:S04]  /*ac80*/  FADD.FTZ R77, R77, R78 ;  /* 0x0000004e4d4d7221 */ /* 0x000fc80000010000 */
[----:B------:R-:W-:Y:S02]  /*ac90*/  FADD.FTZ R76, R76, R77 ;  /* 0x0000004d4c4c7221 */ /* 0x000fe40000010000 */
[C---:B--2---:R-:W-:Y:S01]  /*aca0*/  HMMA.16816.F32 R40, R52.reuse, R48, R40 ;  /* 0x000000303428723c */ /* 0x044fe20000001828 */
[----:B------:R-:W-:Y:S01]  /*acb0*/  F2FP.F16.F32.PACK_AB R49, R195, R136 ;  /* 0x00000088c331723e */ /* 0x000fe200000000ff */
[----:B------:R-:W-:Y:S01]  /*acc0*/  FADD.FTZ R75, R75, R76 ;  /* 0x0000004c4b4b7221 */ /* 0x000fe20000010000 */
[----:B------:R-:W-:Y:S01]  /*acd0*/  F2FP.F16.F32.PACK_AB R48, R199, R130 ;  /* 0x00000082c730723e */ /* 0x000fe200000000ff */
[----:B------:R-:W-:Y:S02]  /*ace0*/  FADD.FTZ R76, R216, R115 ;  /* 0x00000073d84c7221 */ /* 0x000fe40000010000 */
[----:B------:R-:W-:Y:S02]  /*acf0*/  FADD.FTZ R74, R74, R75 ;  /* 0x0000004b4a4a7221 */ /* 0x000fe40000010000 */
[----:B------:R-:W-:Y:S01]  /*ad00*/  HMMA.16816.F32 R36, R52, R50, R36 ;  /* 0x000000323424723c */ /* 0x000fe20000001824 */
[----:B------:R-:W-:Y:S01]  /*ad10*/  F2FP.F16.F32.PACK_AB R51, R197, R58 ;  /* 0x0000003ac533723e */ /* 0x000fe200000000ff */
[----:B------:R-:W-:Y:S01]  /*ad20*/  FADD.FTZ R73, R73, R74 ;  /* 0x0000004a49497221 */ /* 0x000fe20000010000 */
[----:B---3--:R-:W-:Y:S01]  /*ad30*/  F2FP.F16.F32.PACK_AB R50, R87, R164 ;  /* 0x000000a45732723e */ /* 0x008fe200000000ff */
[--C-:B------:R-:W-:Y:S01]  /*ad40*/  FFMA.FTZ R52, R128, UR6, -R89.reuse ;  /* 0x0000000680347c23 */ /* 0x100fe20008010859 */
[----:B------:R-:W-:Y:S01]  /*ad50*/  FFMA.FTZ R55, R126, UR6, -R89 ;  /* 0x000000067e377c23 */ /* 0x000fe20008010859 */
[----:B------:R-:W-:Y:S01]  /*ad60*/  FADD.FTZ R72, R72, R73 ;  /* 0x0000004948487221 */ /* 0x000fe20000010000 */
[--C-:B------:R-:W-:Y:S01]  /*ad70*/  FFMA.FTZ R53, R124, UR6, -R89.reuse ;  /* 0x000000067c357c23 */ /* 0x100fe20008010859 */
[----:B------:R-:W-:Y:S01]  /*ad80*/  FFMA.FTZ R54, R122, UR6, -R89 ;  /* 0x000000067a367c23 */ /* 0x000fe20008010859 */
[----:B------:R-:W-:Y:S01]  /*ad90*/  FADD.FTZ R76, R123, R76 ;  /* 0x0000004c7b4c7221 */ /* 0x000fe20000010000 */
[C---:B-1----:R-:W-:Y:S01]  /*ada0*/  HMMA.16816.F32 R12, R48.reuse, R24, R12 ;  /* 0x00000018300c723c */ /* 0x042fe2000000180c */
[----:B------:R-:W-:Y:S01]  /*adb0*/  FADD.FTZ R71, R71, R72 ;  /* 0x0000004847477221 */ /* 0x000fe20000010000 */
[----:B------:R-:W-:Y:S01]  /*adc0*/  FFMA.FTZ R72, R150, UR6, -R113 ;  /* 0x0000000696487c23 */ /* 0x000fe20008010871 */
[----:B------:R-:W-:Y:S01]  /*add0*/  MUFU.EX2 R52, R52 ;  /* 0x0000003400347308 */ /* 0x000fe20000000800 */
[----:B------:R-:W-:Y:S01]  /*ade0*/  FADD.FTZ R121, R121, R76 ;  /* 0x0000004c79797221 */ /* 0x000fe20000010000 */
[----:B------:R-:W-:Y:S01]  /*adf0*/  FADD.FTZ R70, R70, R71 ;  /* 0x0000004746467221 */ /* 0x000fe20000010000 */
[----:B------:R-:W-:Y:S01]  /*ae00*/  FFMA.FTZ R71, R146, UR6, -R113 ;  /* 0x0000000692477c23 */ /* 0x000fe20008010871 */
[----:B------:R-:W1:Y:S01]  /*ae10*/  MUFU.EX2 R55, R55 ;  /* 0x0000003700377308 */ /* 0x000e620000000800 */
[C---:B------:R-:W-:Y:S01]  /*ae20*/  HMMA.16816.F32 R8, R48.reuse, R26, R8 ;  /* 0x0000001a3008723c */ /* 0x040fe20000001808 */
[----:B------:R-:W2:Y:S01]  /*ae30*/  LDSM.16.MT88.4 R24, [R65+0x10800] ;  /* 0x010800004118783b */ /* 0x000ea20000004200 */
[----:B------:R-:W-:Y:S01]  /*ae40*/  FADD.FTZ R220, R220, R121 ;  /* 0x00000079dcdc7221 */ /* 0x000fe20000010000 */
[----:B------:R-:W-:Y:S03]  /*ae50*/  MUFU.EX2 R53, R53 ;  /* 0x0000003500357308 */ /* 0x000fe60000000800 */
[----:B------:R-:W-:Y:S01]  /*ae60*/  FADD.FTZ R129, R129, R220 ;  /* 0x000000dc81817221 */ /* 0x000fe20000010000 */
[----:B------:R-:W3:Y:S01]  /*ae70*/  MUFU.EX2 R54, R54 ;  /* 0x0000003600367308 */ /* 0x000ee20000000800 */
[C---:B----4-:R-:W-:Y:S02]  /*ae80*/  HMMA.16816.F32 R20, R48.reuse, R28, R20 ;  /* 0x0000001c3014723c */ /* 0x050fe40000001814 */
[----:B------:R-:W-:Y:S01]  /*ae90*/  FADD.FTZ R252, R252, R129 ;  /* 0x00000081fcfc7221 */ /* 0x000fe20000010000 */
[----:B------:R-:W-:Y:S04]  /*aea0*/  MUFU.EX2 R72, R72 ;  /* 0x0000004800487308 */ /* 0x000fe80000000800 */
[----:B------:R-:W-:Y:S01]  /*aeb0*/  MUFU.EX2 R71, R71 ;  /* 0x0000004700477308 */ /* 0x000fe20000000800 */
[C---:B------:R-:W-:Y:S01]  /*aec0*/  HMMA.16816.F32 R16, R48.reuse, R30, R16 ;  /* 0x0000001e3010723c */ /* 0x040fe20000001810 */
[----:B------:R-:W4:Y:S07]  /*aed0*/  LDSM.16.MT88.4 R28, [R68+0x11000] ;  /* 0x01100000441c783b */ /* 0x000f2e0000004200 */
[----:B-----5:R-:W-:Y:S01]  /*aee0*/  HMMA.16816.F32 R4, R48, R32, R4 ;  /* 0x000000203004723c */ /* 0x020fe20000001804 */
[----:B------:R-:W-:Y:S01]  /*aef0*/  FADD.FTZ R33, R69, R70 ;  /* 0x0000004645217221 */ /* 0x000fe20000010000 */
[----:B------:R-:W-:Y:S01]  /*af00*/  FFMA.FTZ R70, R148, UR6, -R113 ;  /* 0x0000000694467c23 */ /* 0x000fe20008010871 */
[----:B------:R-:W5:Y:S02]  /*af10*/  MUFU.EX2 R69, R152 ;  /* 0x0000009800457308 */ /* 0x000f640000000800 */
[----:B------:R-:W-:-:S03]  /*af20*/  FADD.FTZ R74, R212, R33 ;  /* 0x00000021d44a7221 */ /* 0x000fc60000010000 */
[----:B------:R-:W5:Y:S01]  /*af30*/  MUFU.EX2 R70, R70 ;  /* 0x0000004600467308 */ /* 0x000f620000000800 */
[----:B------:R-:W-:Y:S01]  /*af40*/  FADD.FTZ R74, R119, R74 ;  /* 0x0000004a774a7221 */ /* 0x000fe20000010000 */
[C---:B------:R-:W-:Y:S01]  /*af50*/  HMMA.16816.F32 R44, R48.reuse, R34, R44 ;  /* 0x00000022302c723c */ /* 0x040fe2000000182c */
[----:B------:R-:W4:Y:S07]  /*af60*/  LDSM.16.MT88.4 R32, [R67+0x11000] ;  /* 0x011000004320783b */ /* 0x000f2e0000004200 */
[----:B--2---:R-:W-:Y:S01]  /*af70*/  HMMA.16816.F32 R40, R48, R24, R40 ;  /* 0x000000183028723c */ /* 0x004fe20000001828 */
[----:B------:R-:W-:-:S04]  /*af80*/  FADD.FTZ R25, R117, R74 ;  /* 0x0000004a75197221 */ /* 0x000fc80000010000 */
[----:B------:R-:W-:-:S03]  /*af90*/  FADD.FTZ R25, R214, R25 ;  /* 0x00000019d6197221 */ /* 0x000fc60000010000 */
[----:B------:R-:W-:Y:S01]  /*afa0*/  HMMA.16816.F32 R36, R48, R26, R36 ;  /* 0x0000001a3024723c */ /* 0x000fe20000001824 */
[----:B------:R-:W-:Y:S01]  /*afb0*/  FADD.FTZ R248, R248, R25 ;  /* 0x00000019f8f87221 */ /* 0x000fe20000010000 */
[----:B-1----:R-:W-:Y:S01]  /*afc0*/  F2FP.F16.F32.PACK_AB R49, R55, R52 ;  /* 0x000000343731723e */ /* 0x002fe200000000ff */
[----:B------:R-:W1:Y:S01]  /*afd0*/  LDSM.16.MT88.4 R24, [R66+0x11000] ;  /* 0x011000004218783b */ /* 0x000e620000004200 */
[----:B---3--:R-:W-:Y:S01]  /*afe0*/  F2FP.F16.F32.PACK_AB R51, R54, R53 ;  /* 0x000000353633723e */ /* 0x008fe200000000ff */
[----:B------:R-:W-:Y:S01]  /*aff0*/  FADD.FTZ R125, R125, R248 ;  /* 0x000000f87d7d7221 */ /* 0x000fe20000010000 */
[----:B-----5:R-:W-:Y:S02]  /*b000*/  F2FP.F16.F32.PACK_AB R48, R72, R69 ;  /* 0x000000454830723e */ /* 0x020fe400000000ff */
[----:B------:R-:W-:Y:S01]  /*b010*/  F2FP.F16.F32.PACK_AB R50, R71, R70 ;  /* 0x000000464732723e */ /* 0x000fe200000000ff */
[----:B------:R-:W-:-:S04]  /*b020*/  FADD.FTZ R250, R250, R125 ;  /* 0x0000007dfafa7221 */ /* 0x000fc80000010000 */
[----:B------:R-:W-:Y:S02]  /*b030*/  FADD.FTZ R74, R127, R250 ;  /* 0x000000fa7f4a7221 */ /* 0x000fe40000010000 */
[----:B----4-:R-:W-:Y:S01]  /*b040*/  HMMA.16816.F32 R20, R48, R28, R20 ;  /* 0x0000001c3014723c */ /* 0x010fe20000001814 */
[----:B------:R-:W-:Y:S01]  /*b050*/  FADD.FTZ R28, R131, R252 ;  /* 0x000000fc831c7221 */ /* 0x000fe20000010000 */
[----:B------:R-:W-:-:S03]  /*b060*/  FADD.FTZ R74, R149, R74 ;  /* 0x0000004a954a7221 */ /* 0x000fc60000010000 */
[----:B------:R-:W-:-:S03]  /*b070*/  FADD.FTZ R28, R133, R28 ;  /* 0x0000001c851c7221 */ /* 0x000fc60000010000 */
[----:B------:R-:W-:Y:S01]  /*b080*/  HMMA.16816.F32 R16, R48, R30, R16 ;  /* 0x0000001e3010723c */ /* 0x000fe20000001810 */
[----:B------:R-:W-:Y:S01]  /*b090*/  FADD.FTZ R28, R159, R28 ;  /* 0x0000001c9f1c7221 */ /* 0x000fe20000010000 */
[----:B------:R-:W-:-:S03]  /*b0a0*/  FADD.FTZ R30, R147, R74 ;  /* 0x0000004a931e7221 */ /* 0x000fc60000010000 */
[----:B------:R-:W-:Y:S01]  /*b0b0*/  FADD.FTZ R28, R157, R28 ;  /* 0x0000001c9d1c7221 */ /* 0x000fe20000010000 */
[----:B------:R-:W-:Y:S01]  /*b0c0*/  FADD.FTZ R30, R145, R30 ;  /* 0x0000001e911e7221 */ /* 0x000fe20000010000 */
[----:B------:R-:W-:Y:S01]  /*b0d0*/  LDSM.16.MT88.4 R156, [R68+0x11800] ;  /* 0x01180000449c783b */ /* 0x000fe20000004200 */
[C---:B------:R-:W-:Y:S01]  /*b0e0*/  HMMA.16816.F32 R12, R48.reuse, R32, R12 ;  /* 0x00000020300c723c */ /* 0x040fe2000000180c */
[----:B------:R-:W-:Y:S01]  /*b0f0*/  FADD.FTZ R28, R155, R28 ;  /* 0x0000001c9b1c7221 */ /* 0x000fe20000010000 */
[----:B------:R-:W-:Y:S01]  /*b100*/  FADD.FTZ R30, R153, R30 ;  /* 0x0000001e991e7221 */ /* 0x000fe20000010000 */
[----:B------:R-:W-:Y:S02]  /*b110*/  FFMA.FTZ R33, R142, UR6, -R113 ;  /* 0x000000068e217c23 */ /* 0x000fe40008010871 */
[----:B------:R-:W-:Y:S01]  /*b120*/  FADD.FTZ R28, R163, R28 ;  /* 0x0000001ca31c7221 */ /* 0x000fe20000010000 */
[----:B------:R-:W-:Y:S02]  /*b130*/  FADD.FTZ R32, R161, R30 ;  /* 0x0000001ea1207221 */ /* 0x000fe40000010000 */
[----:B------:R-:W-:Y:S01]  /*b140*/  HMMA.16816.F32 R8, R48, R34, R8 ;  /* 0x000000223008723c */ /* 0x000fe20000001808 */
[----:B------:R-:W-:Y:S01]  /*b150*/  FADD.FTZ R34, R141, R28 ;  /* 0x0000001c8d227221 */ /* 0x000fe20000010000 */
[----:B------:R-:W-:Y:S01]  /*b160*/  FADD.FTZ R32, R151, R32 ;  /* 0x0000002097207221 */ /* 0x000fe20000010000 */
[----:B------:R-:W-:Y:S01]  /*b170*/  MUFU.EX2 R33, R33 ;  /* 0x0000002100217308 */ /* 0x000fe20000000800 */
[----:B------:R-:W2:Y:S01]  /*b180*/  LDSM.16.MT88.4 R28, [R65+0x11000] ;  /* 0x01100000411c783b */ /* 0x000ea20000004200 */
[----:B------:R-:W-:Y:S01]  /*b190*/  FADD.FTZ R34, R137, R34 ;  /* 0x0000002289227221 */ /* 0x000fe20000010000 */
[----:B------:R-:W-:-:S02]  /*b1a0*/  FADD.FTZ R32, R139, R32 ;  /* 0x000000208b207221 */ /* 0x000fc40000010000 */
[C---:B-1----:R-:W-:Y:S01]  /*b1b0*/  HMMA.16816.F32 R4, R48.reuse, R24, R4 ;  /* 0x000000183004723c */ /* 0x042fe20000001804 */
[----:B------:R-:W-:Y:S01]  /*b1c0*/  FADD.FTZ R34, R135, R34 ;  /* 0x0000002287227221 */ /* 0x000fe20000010000 */
[----:B------:R-:W-:Y:S01]  /*b1d0*/  FADD.FTZ R32, R143, R32 ;  /* 0x000000208f207221 */ /* 0x000fe20000010000 */
[--C-:B------:R-:W-:Y:S01]  /*b1e0*/  FFMA.FTZ R24, R120, UR6, -R89.reuse ;  /* 0x0000000678187c23 */ /* 0x100fe20008010859 */
[----:B------:R-:W-:Y:S01]  /*b1f0*/  FFMA.FTZ R25, R118, UR6, -R89 ;  /* 0x0000000676197c23 */ /* 0x000fe20008010859 */
[----:B------:R-:W-:Y:S01]  /*b200*/  FADD.FTZ R34, R165, R34 ;  /* 0x00000022a5227221 */ /* 0x000fe20000010000 */
[----:B------:R-:W-:Y:S01]  /*b210*/  FADD.FTZ R167, R167, R32 ;  /* 0x00000020a7a77221 */ /* 0x000fe20000010000 */
[----:B------:R-:W-:Y:S01]  /*b220*/  FFMA.FTZ R32, R144, UR6, -R113 ;  /* 0x0000000690207c23 */ /* 0x000fe20008010871 */
[----:B------:R-:W-:Y:S01]  /*b230*/  FFMA.FTZ R89, R114, UR6, -R89 ;  /* 0x0000000672597c23 */ /* 0x000fe20008010859 */
[----:B------:R-:W-:Y:S01]  /*b240*/  FADD.FTZ R171, R171, R34 ;  /* 0x00000022abab7221 */ /* 0x000fe20000010000 */
[----:B------:R-:W-:Y:S01]  /*b250*/  FADD.FTZ R232, R232, R167 ;  /* 0x000000a7e8e87221 */ /* 0x000fe20000010000 */
[----:B------:R-:W-:Y:S01]  /*b260*/  FFMA.FTZ R34, R140, UR6, -R113 ;  /* 0x000000068c227c23 */ /* 0x000fe20008010871 */
[C---:B------:R-:W-:Y:S01]  /*b270*/  HMMA.16816.F32 R44, R48.reuse, R26, R44 ;  /* 0x0000001a302c723c */ /* 0x040fe2000000182c */
[----:B------:R-:W-:Y:S01]  /*b280*/  FADD.FTZ R224, R224, R171 ;  /* 0x000000abe0e07221 */ /* 0x000fe20000010000 */
[----:B------:R-:W-:Y:S01]  /*b290*/  FADD.FTZ R169, R169, R232 ;  /* 0x000000e8a9a97221 */ /* 0x000fe20000010000 */
[----:B------:R-:W-:Y:S01]  /*b2a0*/  MUFU.EX2 R24, R24 ;  /* 0x0000001800187308 */ /* 0x000fe20000000800 */
[----:B------:R-:W1:Y:S01]  /*b2b0*/  LDSM.16.MT88.4 R140, [R66+0x11800] ;  /* 0x01180000428c783b */ /* 0x000e620000004200 */
[----:B------:R-:W-:Y:S01]  /*b2c0*/  FADD.FTZ R173, R173, R224 ;  /* 0x000000e0adad7221 */ /* 0x000fe20000010000 */
[----:B------:R-:W-:Y:S01]  /*b2d0*/  FADD.FTZ R228, R228, R169 ;  /* 0x000000a9e4e47221 */ /* 0x000fe20000010000 */
[----:B------:R-:W3:Y:S01]  /*b2e0*/  MUFU.EX2 R25, R25 ;  /* 0x0000001900197308 */ /* 0x000ee20000000800 */
[----:B------:R-:W4:Y:S01]  /*b2f0*/  LDSM.16.MT88.4 R148, [R67+0x11800] ;  /* 0x011800004394783b */ /* 0x000f220000004200 */
[----:B------:R-:W-:Y:S01]  /*b300*/  FADD.FTZ R222, R222, R173 ;  /* 0x000000addede7221 */ /* 0x000fe20000010000 */
[----:B------:R-:W-:Y:S01]  /*b310*/  FADD.FTZ R175, R175, R228 ;  /* 0x000000e4afaf7221 */ /* 0x000fe20000010000 */
[----:B------:R-:W-:Y:S02]  /*b320*/  MUFU.EX2 R26, R116 ;  /* 0x00000074001a7308 */ /* 0x000fe40000000800 */
[----:B------:R-:W-:Y:S01]  /*b330*/  FADD.FTZ R179, R179, R222 ;  /* 0x000000deb3b37221 */ /* 0x000fe20000010000 */
[----:B------:R-:W-:Y:S01]  /*b340*/  FADD.FTZ R208, R208, R175 ;  /* 0x000000afd0d07221 */ /* 0x000fe20000010000 */
[----:B------:R-:W5:Y:S02]  /*b350*/  MUFU.EX2 R27, R89 ;  /* 0x00000059001b7308 */ /* 0x000f640000000800 */
[----:B------:R-:W-:Y:S01]  /*b360*/  FADD.FTZ R198, R198, R179 ;  /* 0x000000b3c6c67221 */ /* 0x000fe20000010000 */
[----:B------:R-:W-:Y:S01]  /*b370*/  FADD.FTZ R177, R177, R208 ;  /* 0x000000d0b1b17221 */ /* 0x000fe20000010000 */
[----:B------:R-:W5:Y:S02]  /*b380*/  MUFU.EX2 R32, R32 ;  /* 0x0000002000207308 */ /* 0x000f640000000800 */
[----:B------:R-:W-:Y:S01]  /*b390*/  FADD.FTZ R181, R181, R198 ;  /* 0x000000c6b5b57221 */ /* 0x000fe20000010000 */
[----:B------:R-:W-:Y:S01]  /*b3a0*/  FADD.FTZ R200, R200, R177 ;  /* 0x000000b1c8c87221 */ /* 0x000fe20000010000 */
[----:B------:R-:W1:Y:S01]  /*b3b0*/  MUFU.EX2 R34, R34 ;  /* 0x0000002200227308 */ /* 0x000e620000000800 */
[----:B---3--:R-:W-:Y:S01]  /*b3c0*/  F2FP.F16.F32.PACK_AB R133, R25, R24 ;  /* 0x000000181985723e */ /* 0x008fe200000000ff */
[----:B------:R-:W-:Y:S01]  /*b3d0*/  FADD.FTZ R181, R196, R181 ;  /* 0x000000b5c4b57221 */ /* 0x000fe20000010000 */
[----:B------:R-:W-:Y:S01]  /*b3e0*/  FADD.FTZ R185, R185, R200 ;  /* 0x000000c8b9b97221 */ /* 0x000fe20000010000 */
[----:B--2---:R-:W-:Y:S01]  /*b3f0*/  HMMA.16816.F32 R40, R48, R28, R40 ;  /* 0x0000001c3028723c */ /* 0x004fe20000001828 */
[----:B-----5:R-:W-:Y:S01]  /*b400*/  F2FP.F16.F32.PACK_AB R135, R27, R26 ;  /* 0x0000001a1b87723e */ /* 0x020fe200000000ff */
[----:B------:R-:W-:Y:S01]  /*b410*/  FADD.FTZ R182, R182, R181 ;  /* 0x000000b5b6b67221 */ /* 0x000fe20000010000 */
[----:B------:R-:W-:Y:S01]  /*b420*/  FADD.FTZ R188, R188, R185 ;  /* 0x000000b9bcbc7221 */ /* 0x000fe20000010000 */
[----:B------:R-:W-:-:S02]  /*b430*/  F2FP.F16.F32.PACK_AB R132, R33, R32 ;  /* 0x000000202184723e */ /* 0x000fc400000000ff */
[----:B------:R-:W-:Y:S02]  /*b440*/  FADD.FTZ R187, R187, R182 ;  /* 0x000000b6bbbb7221 */ /* 0x000fe40000010000 */
[----:B------:R-:W-:Y:S01]  /*b450*/  HMMA.16816.F32 R36, R48, R30, R36 ;  /* 0x0000001e3024723c */ /* 0x000fe20000001824 */
[----:B-1----:R-:W-:Y:S01]  /*b460*/  F2FP.F16.F32.PACK_AB R134, R249, R34 ;  /* 0x00000022f986723e */ /* 0x002fe200000000ff */
[----:B------:R-:W-:-:S04]  /*b470*/  FADD.FTZ R178, R178, R187 ;  /* 0x000000bbb2b27221 */ /* 0x000fc80000010000 */
        /* <DEDUP_REMOVED lines=8> */
[----:B------:R-:W1:Y:S01]  /*b500*/  LDSM.16.MT88.4 R16, [R65+0x11800] ;  /* 0x011800004110783b */ /* 0x000e620000004200 */
        /* <DEDUP_REMOVED lines=8> */
[----:B----4-:R-:W-:Y:S01]  /*b590*/  HMMA.16816.F32 R152, R132, R148, R12 ;  /* 0x000000948498723c */ /* 0x010fe2000000180c */
        /* <DEDUP_REMOVED lines=13> */
[----:B------:R-:W-:Y:S02]  /*b670*/  FADD.FTZ R71, R71, R70 ;  /* 0x0000004647477221 */ /* 0x000fe40000010000 */
[----:B------:R-:W-:Y:S01]  /*b680*/  FADD.FTZ R53, R53, R4 ;  /* 0x0000000435357221 */ /* 0x000fe20000010000 */
[----:B-1----:R-:W-:Y:S01]  /*b690*/  HMMA.16816.F32 R136, R132, R16, R40 ;  /* 0x000000108488723c */ /* 0x002fe20000001828 */
[----:B------:R-:W-:Y:S02]  /*b6a0*/  FADD.FTZ R32, R32, R71 ;  /* 0x0000004720207221 */ /* 0x000fe40000010000 */
[----:B------:R-:W-:-:S02]  /*b6b0*/  FADD.FTZ R5, R54, R53 ;  /* 0x0000003536057221 */ /* 0x000fc40000010000 */
[----:B------:R-:W-:Y:S02]  /*b6c0*/  FADD.FTZ R33, R33, R32 ;  /* 0x0000002021217221 */ /* 0x000fe40000010000 */
[----:B------:R-:W-:Y:S01]  /*b6d0*/  FADD.FTZ R24, R24, R5 ;  /* 0x0000000518187221 */ /* 0x000fe20000010000 */
[----:B------:R-:W-:Y:S01]  /*b6e0*/  HMMA.16816.F32 R132, R132, R18, R36 ;  /* 0x000000128484723c */ /* 0x000fe20000001824 */
[----:B------:R-:W-:Y:S02]  /*b6f0*/  FADD.FTZ R34, R34, R33 ;  /* 0x0000002122227221 */ /* 0x000fe40000010000 */
[----:B------:R-:W-:Y:S02]  /*b700*/  FADD.FTZ R25, R25, R24 ;  /* 0x0000001819197221 */ /* 0x000fe40000010000 */
[----:B------:R-:W-:Y:S02]  /*b710*/  FADD.FTZ R249, R249, R34 ;  /* 0x00000022f9f97221 */ /* 0x000fe40000010000 */
[----:B------:R-:W-:-:S04]  /*b720*/  FADD.FTZ R26, R26, R25 ;  /* 0x000000191a1a7221 */ /* 0x000fc80000010000 */
[----:B------:R-:W-:Y:S01]  /*b730*/  FADD.FTZ R250, R27, R26 ;  /* 0x0000001a1bfa7221 */ /* 0x000fe20000010000 */
[----:B------:R-:W-:Y:S08]  /*b740*/  BRA.U !UP0, `(.L_x_1427) ;  /* 0x0000007d08a07547 */ /* 0x000ff0000b800000 */
        /* <DEDUP_REMOVED lines=67> */
.L_x_1428:
[----:B------:R-:W-:Y:S01]  /*bb80*/  UMOV UR6, URZ ;  /* 0x000000ff00067c82 */ /* 0x000fe20008000000 */
[----:B------:R-:W-:Y:S01]  /*bb90*/  USHF.L.U32 UR4, UR8, 0x8, URZ ;  /* 0x0000000808047899 */ /* 0x000fe200080006ff */
[----:B------:R-:W-:-:S05]  /*bba0*/  IADD3 R5, P1, PT, RZ, -UR6, RZ ;  /* 0x80000006ff057c10 */ /* 0x000fca000ff3e0ff */
[----:B------:R-:W-:-:S05]  /*bbb0*/  IMAD.X R4, RZ, RZ, ~UR4, P1 ;  /* 0x80000004ff047e24 */ /* 0x000fca00088e06ff */
[----:B------:R-:W-:-:S04]  /*bbc0*/  SHF.R.S64 R5, R5, 0x1f, R4 ;  /* 0x0000001f05057819 */ /* 0x000fc80000001004 */
[----:B------:R-:W-:-:S04]  /*bbd0*/  IADD3 R242, P1, PT, R5, R242, RZ ;  /* 0x000000f205f27210 */ /* 0x000fc80007f3e0ff */
[----:B------:R-:W-:-:S09]  /*bbe0*/  LEA.HI.X.SX32 R243, R4, R243, 0x1, P1 ;  /* 0x000000f304f37211 */ /* 0x000fd200008f0eff */
.L_x_1429:
[----:B------:R-:W1:Y:S01]  /*bbf0*/  LDCU UR4, c[0x0][0x440] ;  /* 0x00008800ff0477ac */ /* 0x000e620008000800 */
[----:B------:R-:W-:Y:S01]  /*bc00*/  SHF.R.U32.HI R236, RZ, 0x1, R237 ;  /* 0x00000001ffec7819 */ /* 0x000fe200000116ed */
[----:B------:R-:W-:Y:S01]  /*bc10*/  IMAD.U32 R17, RZ, RZ, UR8 ;  /* 0x00000008ff117e24 */ /* 0x000fe2000f8e00ff */
[----:B------:R-:W-:Y:S01]  /*bc20*/  LOP3.LUT R103, R63, 0x200, RZ, 0xc0, !PT ;  /* 0x000002003f677812 */ /* 0x000fe200078ec0ff */
[----:B------:R-:W-:Y:S01]  /*bc30*/  USHF.L.U32 UR6, UR8, 0x5, URZ ;  /* 0x0000000508067899 */ /* 0x000fe200080006ff */
[----:B------:R-:W-:Y:S01]  /*bc40*/  LOP3.LUT R5, R236, 0x8, RZ, 0xc0, !PT ;  /* 0x00000008ec057812 */ /* 0x000fe200078ec0ff */
[----:B------:R-:W-:Y:S01]  /*bc50*/  IMAD.U32 R13, RZ, RZ, UR8 ;  /* 0x00000008ff0d7e24 */ /* 0x000fe2000f8e00ff */
[----:B------:R-:W-:Y:S01]  /*bc60*/  SEL R60, R60, 0xffffffe0, !P6 ;  /* 0xffffffe03c3c7807 */ /* 0x000fe20007000000 */
[----:B------:R-:W-:Y:S01]  /*bc70*/  IMAD.U32 R10, RZ, RZ, UR8 ;  /* 0x00000008ff0a7e24 */ /* 0x000fe2000f8e00ff */
[----:B------:R-:W-:Y:S01]  /*bc80*/  LOP3.LUT R102, R62, R5, RZ, 0x3c, !PT ;  /* 0x000000053e667212 */ /* 0x000fe200078e3cff */
[----:B------:R-:W-:Y:S01]  /*bc90*/  IMAD.U32 R7, RZ, RZ, UR9 ;  /* 0x00000009ff077e24 */ /* 0x000fe2000f8e00ff */
[----:B------:R-:W-:Y:S01]  /*bca0*/  IADD3 R8, P2, PT, R242, UR6, RZ ;  /* 0x00000006f2087c10 */ /* 0x000fe2000ff5e0ff */
[----:B------:R-:W-:-:S02]  /*bcb0*/  IMAD.U32 R21, RZ, RZ, UR8 ;  /* 0x00000008ff157e24 */ /* 0x000fc4000f8e00ff */
[----:B------:R-:W-:Y:S02]  /*bcc0*/  IMAD.U32 R4, RZ, RZ, UR8 ;  /* 0x00000008ff047e24 */ /* 0x000fe4000f8e00ff */
[----:B------:R-:W-:Y:S01]  /*bcd0*/  IMAD.U32 R5, RZ, RZ, UR9 ;  /* 0x00000009ff057e24 */ /* 0x000fe2000f8e00ff */
[----:B-1----:R-:W-:Y:S01]  /*bce0*/  ISETP.GE.AND P1, PT, R64, UR4, PT ;  /* 0x0000000440007c0c */ /* 0x002fe2000bf26270 */
[----:B------:R-:W-:Y:S01]  /*bcf0*/  USHF.L.U64.HI UR4, UR8, 0x5, UR9 ;  /* 0x0000000508047899 */ /* 0x000fe20008010209 */
[----:B------:R-:W-:Y:S02]  /*bd00*/  IMAD.U32 R12, RZ, RZ, UR8 ;  /* 0x00000008ff0c7e24 */ /* 0x000fe4000f8e00ff */
[----:B------:R-:W-:Y:S02]  /*bd10*/  IMAD.U32 R11, RZ, RZ, UR9 ;  /* 0x00000009ff0b7e24 */ /* 0x000fe4000f8e00ff */
[----:B------:R-:W-:Y:S01]  /*bd20*/  IMAD.U32 R14, RZ, RZ, UR8 ;  /* 0x00000008ff0e7e24 */ /* 0x000fe2000f8e00ff */
[----:B------:R-:W-:Y:S01]  /*bd30*/  IADD3.X R9, PT, PT, R243, UR4, RZ, P2, !PT ;  /* 0x00000004f3097c10 */ /* 0x000fe200097fe4ff */
[----:B------:R-:W-:-:S02]  /*bd40*/  IMAD.U32 R19, RZ, RZ, UR8 ;  /* 0x00000008ff137e24 */ /* 0x000fc4000f8e00ff */
[----:B------:R-:W-:Y:S02]  /*bd50*/  IMAD.SHL.U32 R238, R237, 0x20, RZ ;  /* 0x00000020edee7824 */ /* 0x000fe400078e00ff */
[----:B------:R-:W-:Y:S01]  /*bd60*/  IMAD.IADD R106, R60, 0x1, R88 ;  /* 0x000000013c6a7824 */ /* 0x000fe200078e0258 */
        /* <DEDUP_REMOVED lines=15> */
[----:B------:R-:W-:Y:S01]  /*be60*/  @!P1 IMAD.WIDE.U32 R14, R14, 0xa0, R4 ;  /* 0x000000a00e0e9825 */ /* 0x000fe200078e0004 */
[----:B------:R-:W-:Y:S01]  /*be70*/  @!PT LDS RZ, [RZ] ;  /* 0x00000000fffff984 */ /* 0x000fe20000000800 */
[----:B------:R-:W-:Y:S01]  /*be80*/  @!PT LDS RZ, [RZ] ;  /* 0x00000000fffff984 */ /* 0x000fe20000000800 */
[----:B------:R-:W-:Y:S01]  /*be90*/  @!PT LDS RZ, [RZ] ;  /* 0x00000000fffff984 */ /* 0x000fe20000000800 */
[----:B------:R-:W-:Y:S01]  /*bea0*/  @!P1 LDGSTS.E.BYPASS.LTC128B.128 [R104+0xa000], desc[UR20][R242.64] ;  /* 0x0a000000f2689fae */ /* 0x000fe2000b981a14 */
[----:B------:R-:W-:-:S02]  /*beb0*/  LOP3.LUT R238, R238, 0x7c00, RZ, 0xc0, !PT ;  /* 0x00007c00eeee7812 */ /* 0x000fc400078ec0ff */
[----:B------:R-:W-:Y:S01]  /*bec0*/  @!P1 IMAD.WIDE.U32 R12, R12, 0xc0, R4 ;  /* 0x000000c00c0c9825 */ /* 0x000fe200078e0004 */
[----:B------:R-:W-:Y:S01]  /*bed0*/  @P1 STS.128 [R104+0xa800], RZ ;  /* 0x00a800ff68001388 */ /* 0x000fe20000000c00 */
[----:B------:R-:W-:Y:S02]  /*bee0*/  @!UP0 UIMAD UR14, UR9, 0x60, URZ ;  /* 0x00000060090e88a4 */ /* 0x000fe4000f8e02ff */
        /* <DEDUP_REMOVED lines=9> */
[----:B------:R-:W-:Y:S01]  /*bf80*/  @!P1 IMAD.MOV.U32 R28, RZ, RZ, R8 ;  /* 0x000000ffff1c9224 */ /* 0x000fe200078e0008 */
[----:B------:R-:W-:Y:S01]  /*bf90*/  @P1 STS.128 [R104+0xb000], RZ ;  /* 0x00b000ff68001388 */ /* 0x000fe20000000c00 */
[----:B------:R-:W-:-:S02]  /*bfa0*/  @!P1 IMAD.MOV.U32 R29, RZ, RZ, R9 ;  /* 0x000000ffff1d9224 */ /* 0x000fc400078e0009 */
[----:B------:R-:W-:Y:S02]  /*bfb0*/  @!P1 IMAD.MOV.U32 R30, RZ, RZ, R8 ;  /* 0x000000ffff1e9224 */ /* 0x000fe400078e0008 */
        /* <DEDUP_REMOVED lines=12> */
[----:B------:R-:W-:Y:S01]  /*c080*/  @!P1 VIADD R15, R15, UR8 ;  /* 0x000000080f0f9c36 */ /* 0x000fe20008000000 */
[----:B------:R-:W-:Y:S01]  /*c090*/  @!UP0 UIMAD UR14, UR9, 0xe0, URZ ;  /* 0x000000e0090e88a4 */ /* 0x000fe2000f8e02ff */
[----:B------:R-:W-:Y:S01]  /*c0a0*/  @!P1 VIADD R13, R13, UR7 ;  /* 0x000000070d0d9c36 */ /* 0x000fe20008000000 */
[----:B------:R-:W-:Y:S01]  /*c0b0*/  @!UP0 UIMAD UR8, UR9, 0x120, URZ ;  /* 0x00000120090888a4 */ /* 0x000fe2000f8e02ff */
[----:B------:R-:W-:Y:S01]  /*c0c0*/  @!PT LDS RZ, [RZ] ;  /* 0x00000000fffff984 */ /* 0x000fe20000000800 */
[----:B------:R-:W-:Y:S01]  /*c0d0*/  @!PT LDS RZ, [RZ] ;  /* 0x00000000fffff984 */ /* 0x000fe20000000800 */
[----:B------:R-:W-:Y:S01]  /*c0e0*/  @!PT LDS RZ, [RZ] ;  /* 0x00000000fffff984 */ /* 0x000fe20000000800 */
[----:B------:R-:W-:Y:S01]  /*c0f0*/  @!P1 LDGSTS.E.BYPASS.LTC128B.128 [R104+0xb000], desc[UR20][R8.64] ;  /* 0x0b00000008689fae */ /* 0x000fe2000b981a14 */
[----:B------:R-:W-:Y:S01]  /*c100*/  @!UP0 UIMAD UR7, UR9, 0x140, URZ ;  /* 0x00000140090788a4 */ /* 0x000fe2000f8e02ff */
[----:B------:R-:W-:Y:S01]  /*c110*/  @!P1 IMAD.MOV.U32 R36, RZ, RZ, R28 ;  /* 0x000000ffff249224 */ /* 0x000fe200078e001c */
[----:B------:R-:W1:Y:S01]  /*c120*/  LDCU UR4, c[0x0][0x50c] ;  /* 0x0000a180ff0477ac */ /* 0x000e620008000800 */
[----:B------:R-:W-:Y:S01]  /*c130*/  @P1 STS.128 [R104+0xb800], RZ ;  /* 0x00b800ff68001388 */ /* 0x000fe20000000c00 */
[----:B------:R-:W-:-:S02]  /*c140*/  @!P1 VIADD R11, R11, UR14 ;  /* 0x0000000e0b0b9c36 */ /* 0x000fc40008000000 */
[----:B------:R-:W-:Y:S01]  /*c150*/  @!P1 VIADD R23, R23, UR8 ;  /* 0x0000000817179c36 */ /* 0x000fe20008000000 */
[----:B------:R-:W-:Y:S01]  /*c160*/  @!PT LDS RZ, [RZ] ;  /* 0x00000000fffff984 */ /* 0x000fe20000000800 */
[----:B------:R-:W-:Y:S01]  /*c170*/  @!PT LDS RZ, [RZ] ;  /* 0x00000000fffff984 */ /* 0x000fe20000000800 */
[----:B------:R-:W-:Y:S01]  /*c180*/  @!PT LDS RZ, [RZ] ;  /* 0x00000000fffff984 */ /* 0x000fe20000000800 */
[----:B------:R-:W-:Y:S01]  /*c190*/  @!P1 LDGSTS.E.BYPASS.LTC128B.128 [R104+0xb800], desc[UR20][R20.64] ;  /* 0x0b80000014689fae */ /* 0x000fe2000b981a14 */
[----:B------:R-:W-:Y:S01]  /*c1a0*/  @!P1 VIADD R25, R25, UR7 ;  /* 0x0000000719199c36 */ /* 0x000fe20008000000 */
[----:B------:R-:W-:Y:S01]  /*c1b0*/  @!UP0 UIMAD UR14, UR9, 0x160, URZ ;  /* 0x00000160090e88a4 */ /* 0x000fe2000f8e02ff */
[----:B------:R-:W-:Y:S01]  /*c1c0*/  @!P1 IMAD.MOV.U32 R38, RZ, RZ, R4 ;  /* 0x000000ffff269224 */ /* 0x000fe200078e0004 */
[----:B------:R-:W-:Y:S01]  /*c1d0*/  @P1 STS.128 [R104+0xc000], RZ ;  /* 0x00c000ff68001388 */ /* 0x000fe20000000c00 */
[----:B------:R-:W-:Y:S01]  /*c1e0*/  @!UP0 UIMAD UR8, UR9, 0x180, URZ ;  /* 0x00000180090888a4 */ /* 0x000fe2000f8e02ff */
[----:B------:R-:W-:Y:S01]  /*c1f0*/  IMAD.IADD R105, R60, 0x1, R101 ;  /* 0x000000013c697824 */ /* 0x000fe200078e0265 */
[----:B------:R-:W-:Y:S01]  /*c200*/  @!UP0 UIMAD UR7, UR9, 0x1a0, URZ ;  /* 0x000001a0090788a4 */ /* 0x000fe2000f8e02ff */
[----:B------:R-:W-:Y:S01]  /*c210*/  @!PT LDS RZ, [RZ] ;  /* 0x00000000fffff984 */ /* 0x000fe20000000800 */
[----:B------:R-:W-:Y:S01]  /*c220*/  @!PT LDS RZ, [RZ] ;  /* 0x00000000fffff984 */ /* 0x000fe20000000800 */
[----:B------:R-:W-:Y:S01]  /*c230*/  @!PT LDS RZ, [RZ] ;  /* 0x00000000fffff984 */ /* 0x000fe20000000800 */
[----:B------:R-:W-:Y:S01]  /*c240*/  @!P1 LDGSTS.E.BYPASS.LTC128B.128 [R104+0xc000], desc[UR20][R18.64] ;  /* 0x0c00000012689fae */ /* 0x000fe2000b981a14 */
[----:B------:R-:W-:Y:S01]  /*c250*/  @!UP0 UIMAD UR9, UR9, 0x1c0, URZ ;  /* 0x000001c0090988a4 */ /* 0x000fe2000f8e02ff */
[----:B------:R-:W-:-:S02]  /*c260*/  @!P1 VIADD R27, R27, UR14 ;  /* 0x0000000e1b1b9c36 */ /* 0x000fc40008000000 */
[----:B------:R-:W-:Y:S01]  /*c270*/  @P1 STS.128 [R104+0xc800], RZ ;  /* 0x00c800ff68001388 */ /* 0x000fe20000000c00 */
[----:B------:R-:W-:Y:S02]  /*c280*/  @!P1 VIADD R37, R29, UR8 ;  /* 0x000000081d259c36 */ /* 0x000fe40008000000 */
[----:B------:R-:W-:Y:S01]  /*c290*/  @!P1 VIADD R39, R5, UR9 ;  /* 0x0000000905279c36 */ /* 0x000fe20008000000 */
[----:B------:R-:W-:Y:S01]  /*c2a0*/  @!PT LDS RZ, [RZ] ;  /* 0x00000000fffff984 */ /* 0x000fe20000000800 */
[----:B------:R-:W-:Y:S01]  /*c2b0*/  @!PT LDS RZ, [RZ] ;  /* 0x00000000fffff984 */ /* 0x000fe20000000800 */
[----:B------:R-:W-:Y:S01]  /*c2c0*/  @!PT LDS RZ, [RZ] ;  /* 0x00000000fffff984 */ /* 0x000fe20000000800 */
[----:B------:R2:W-:Y:S01]  /*c2d0*/  @!P1 LDGSTS.E.BYPASS.LTC128B.128 [R104+0xc800], desc[UR20][R16.64] ;  /* 0x0c80000010689fae */ /* 0x0005e2000b981a14 */
[----:B------:R-:W-:Y:S01]  /*c2e0*/  LOP3.LUT R5, R103, R238, RZ, 0xfc, !PT ;  /* 0x000000ee67057212 */ /* 0x000fe200078efcff */
[----:B------:R-:W-:Y:S02]  /*c2f0*/  @!P1 VIADD R31, R31, UR7 ;  /* 0x000000071f1f9c36 */ /* 0x000fe40008000000 */
[----:B------:R-:W-:Y:S01]  /*c300*/  @P1 STS.128 [R104+0xd000], RZ ;  /* 0x00d000ff68001388 */ /* 0x000fe20000000c00 */
[----:B------:R-:W-:Y:S01]  /*c310*/  LOP3.LUT R5, R5, R102, RZ, 0xfc, !PT ;  /* 0x0000006605057212 */ /* 0x000fe200078efcff */
[----:B------:R-:W-:-:S02]  /*c320*/  IMAD.U32 R128, RZ, RZ, UR18 ;  /* 0x00000012ff807e24 */ /* 0x000fc4000f8e00ff */
[----:B------:R-:W-:Y:S01]  /*c330*/  @!PT LDS RZ, [RZ] ;  /* 0x00000000fffff984 */ /* 0x000fe20000000800 */
[----:B------:R-:W-:Y:S01]  /*c340*/  @!PT LDS RZ, [RZ] ;  /* 0x00000000fffff984 */ /* 0x000fe20000000800 */
[----:B------:R-:W-:Y:S01]  /*c350*/  @!PT LDS RZ, [RZ] ;  /* 0x00000000fffff984 */ /* 0x000fe20000000800 */
[----:B------:R-:W-:Y:S01]  /*c360*/  @!P1 LDGSTS.E.BYPASS.LTC128B.128 [R104+0xd000], desc[UR20][R14.64] ;  /* 0x0d0000000e689fae */ /* 0x000fe2000b981a14 */
[----:B------:R-:W-:-:S03]  /*c370*/  LEA R28, R5, UR5, 0x1 ;  /* 0x00000005051c7c11 */ /* 0x000fc6000f8e08ff */
[----:B------:R-:W-:Y:S02]  /*c380*/  @P1 STS.128 [R104+0xd800], RZ ;  /* 0x00d800ff68001388 */ /* 0x000fe40000000c00 */
[C---:B------:R-:W-:Y:S02]  /*c390*/  IMAD.IADD R92, R28.reuse, 0x1, R60 ;  /* 0x000000011c5c7824 */ /* 0x040fe400078e023c */
[----:B------:R-:W-:Y:S01]  /*c3a0*/  @!PT LDS RZ, [RZ] ;  /* 0x00000000fffff984 */ /* 0x000fe20000000800 */
[----:B------:R-:W-:Y:S01]  /*c3b0*/  @!PT LDS RZ, [RZ] ;  /* 0x00000000fffff984 */ /* 0x000fe20000000800 */
[----:B------:R-:W-:Y:S01]  /*c3c0*/  @!PT LDS RZ, [RZ] ;  /* 0x00000000fffff984 */ /* 0x000fe20000000800 */
[----:B------:R-:W-:Y:S01]  /*c3d0*/  @!P1 LDGSTS.E.BYPASS.LTC128B.128 [R104+0xd800], desc[UR20][R12.64] ;  /* 0x0d8000000c689fae */ /* 0x000fe2000b981a14 */
[----:B------:R-:W-:-:S03]  /*c3e0*/  IMAD.IADD R61, R28, 0x1, R61 ;  /* 0x000000011c3d7824 */ /* 0x000fc600078e023d */
        /* <DEDUP_REMOVED lines=40> */
[----:B------:R-:W-:Y:S04]  /*c670*/  LDSM.16.M88.4 R32, [R28] ;  /* 0x000000001c20783b */ /* 0x000fe80000000200 */
[----:B--2---:R-:W2:Y:S04]  /*c680*/  LDSM.16.M88.4 R16, [R88+0x2000] ;  /* 0x002000005810783b */ /* 0x004ea80000000200 */
[----:B------:R-:W-:Y:S04]  /*c690*/  LDSM.16.M88.4 R92, [R92] ;  /* 0x000000005c5c783b */ /* 0x000fe80000000200 */
[----:B---3--:R-:W-:Y:S04]  /*c6a0*/  LDSM.16.M88.4 R4, [R106+0x2000] ;  /* 0x002000006a04783b */ /* 0x008fe80000000200 */
[----:B------:R-:W-:Y:S04]  /*c6b0*/  LDSM.16.M88.4 R12, [R88+0x3000] ;  /* 0x00300000580c783b */ /* 0x000fe80000000200 */
[----:B----4-:R-:W1:Y:S04]  /*c6c0*/  LDSM.16.M88.4 R24, [R88+0x2800] ;  /* 0x002800005818783b */ /* 0x010e680000000200 */
[----:B------:R-:W3:Y:S04]  /*c6d0*/  LDSM.16.M88.4 R20, [R106+0x3000] ;  /* 0x003000006a14783b */ /* 0x000ee80000000200 */
[----:B------:R-:W4:Y:S04]  /*c6e0*/  LDSM.16.M88.4 R8, [R106+0x2800] ;  /* 0x002800006a08783b */ /* 0x000f280000000200 */
[----:B------:R-:W4:Y:S04]  /*c6f0*/  LDSM.16.M88.4 R56, [R88+0x3800] ;  /* 0x003800005838783b */ /* 0x000f280000000200 */
[----:B-----5:R-:W-:Y:S04]  /*c700*/  LDSM.16.M88.4 R28, [R61] ;  /* 0x000000003d1c783b */ /* 0x020fe80000000200 */
[----:B------:R-:W5:Y:S01]  /*c710*/  LDSM.16.M88.4 R44, [R101+0x2000] ;  /* 0x00200000652c783b */ /* 0x000f620000000200 */
[C---:B--2---:R-:W-:Y:S03]  /*c720*/  HMMA.16816.F32 R40, R32.reuse, R16, RZ ;  /* 0x000000102028723c */ /* 0x044fe600000018ff */
[----:B------:R-:W2:Y:S04]  /*c730*/  LDSM.16.M88.4 R68, [R106+0x3800] ;  /* 0x003800006a44783b */ /* 0x000ea80000000200 */
[----:B------:R-:W-:Y:S01]  /*c740*/  LDSM.16.M88.4 R72, [R105+0x2000] ;  /* 0x002000006948783b */ /* 0x000fe20000000200 */
[C---:B------:R-:W-:Y:S03]  /*c750*/  HMMA.16816.F32 R16, R32.reuse, R18, RZ ;  /* 0x000000122010723c */ /* 0x040fe600000018ff */
[----:B------:R-:W-:Y:S04]  /*c760*/  LDSM.16.M88.4 R64, [R88+0x4000] ;  /* 0x004000005840783b */ /* 0x000fe80000000200 */
[----:B------:R-:W-:Y:S01]  /*c770*/  LDSM.16.M88.4 R48, [R106+0x4000] ;  /* 0x004000006a30783b */ /* 0x000fe20000000200 */
[----:B-1----:R-:W-:Y:S03]  /*c780*/  HMMA.16816.F32 R36, R32, R24, RZ ;  /* 0x000000182024723c */ /* 0x002fe600000018ff */
[----:B------:R-:W-:Y:S04]  /*c790*/  LDSM.16.M88.4 R80, [R101+0x2800] ;  /* 0x002800006550783b */ /* 0x000fe80000000200 */
[----:B------:R-:W-:Y:S01]  /*c7a0*/  LDSM.16.M88.4 R76, [R101+0x3000] ;  /* 0x00300000654c783b */ /* 0x000fe20000000200 */
[C---:B------:R-:W-:Y:S03]  /*c7b0*/  HMMA.16816.F32 R40, R92.reuse, R4, R40 ;  /* 0x000000045c28723c */ /* 0x040fe60000001828 */
[----:B------:R-:W-:Y:S04]  /*c7c0*/  LDSM.16.M88.4 R108, [R101+0x6000] ;  /* 0x00600000656c783b */ /* 0x000fe80000000200 */
[----:B------:R-:W-:Y:S01]  /*c7d0*/  LDSM.16.M88.4 R96, [R88+0x9800] ;  /* 0x009800005860783b */ /* 0x000fe20000000200 */
[----:B------:R-:W-:Y:S03]  /*c7e0*/  HMMA.16816.F32 R16, R92, R6, R16 ;  /* 0x000000065c10723c */ /* 0x000fe60000001810 */
[----:B------:R-:W0:Y:S05]  /*c7f0*/  LDGDEPBAR ;  /* 0x00000000000079af */ /* 0x000e2a0000000000 */
[C---:B------:R-:W-:Y:S08]  /*c800*/  HMMA.16816.F32 R4, R32.reuse, R12, RZ ;  /* 0x0000000c2004723c */ /* 0x040ff000000018ff */
[C---:B------:R-:W-:Y:S08]  /*c810*/  HMMA.16816.F32 R12, R32.reuse, R14, RZ ;  /* 0x0000000e200c723c */ /* 0x040ff000000018ff */
[----:B------:R-:W-:Y:S08]  /*c820*/  HMMA.16816.F32 R24, R32, R26, RZ ;  /* 0x0000001a2018723c */ /* 0x000ff000000018ff */
[----:B---3--:R-:W-:Y:S01]  /*c830*/  HMMA.16816.F32 R4, R92, R20, R4 ;  /* 0x000000145c04723c */ /* 0x008fe20000001804 */
[----:B------:R-:W-:-:S07]  /*c840*/  IMAD.IADD R20, R60, 0x1, R61 ;  /* 0x000000013c147824 */ /* 0x000fce00078e023d */
[C---:B------:R-:W-:Y:S01]  /*c850*/  HMMA.16816.F32 R12, R92.reuse, R22, R12 ;  /* 0x000000165c0c723c */ /* 0x040fe2000000180c */
[----:B------:R-:W1:Y:S07]  /*c860*/  LDSM.16.M88.4 R20, [R20] ;  /* 0x000000001414783b */ /* 0x000e6e0000000200 */
[C---:B----4-:R-:W-:Y:S08]  /*c870*/  HMMA.16816.F32 R36, R92.reuse, R8, R36 ;  /* 0x000000085c24723c */ /* 0x050ff00000001824 */
[----:B------:R-:W-:Y:S08]  /*c880*/  HMMA.16816.F32 R24, R92, R10, R24 ;  /* 0x0000000a5c18723c */ /* 0x000ff00000001818 */
[C---:B------:R-:W-:Y:S08]  /*c890*/  HMMA.16816.F32 R8, R32.reuse, R56, RZ ;  /* 0x000000382008723c */ /* 0x040ff000000018ff */
[----:B------:R-:W-:Y:S08]  /*c8a0*/  HMMA.16816.F32 R56, R32, R58, RZ ;  /* 0x0000003a2038723c */ /* 0x000ff000000018ff */
[----:B-----5:R-:W-:Y:S08]  /*c8b0*/  HMMA.16816.F32 R40, R28, R44, R40 ;  /* 0x0000002c1c28723c */ /* 0x020ff00000001828 */
[C---:B--2---:R-:W-:Y:S08]  /*c8c0*/  HMMA.16816.F32 R8, R92.reuse, R68, R8 ;  /* 0x000000445c08723c */ /* 0x044ff00000001808 */
[----:B------:R-:W-:Y:S01]  /*c8d0*/  HMMA.16816.F32 R56, R92, R70, R56 ;  /* 0x000000465c38723c */ /* 0x000fe20000001838 */
[----:B------:R-:W2:Y:S07]  /*c8e0*/  LDSM.16.M88.4 R68, [R88+0x4800] ;  /* 0x004800005844783b */ /* 0x000eae0000000200 */
[----:B-1----:R-:W-:Y:S08]  /*c8f0*/  HMMA.16816.F32 R40, R20, R72, R40 ;  /* 0x000000481428723c */ /* 0x002ff00000001828 */
[C---:B------:R-:W-:Y:S08]  /*c900*/  HMMA.16816.F32 R52, R32.reuse, R64, RZ ;  /* 0x000000402034723c */ /* 0x040ff000000018ff */
[----:B------:R-:W-:Y:S01]  /*c910*/  HMMA.16816.F32 R60, R32, R66, RZ ;  /* 0x00000042203c723c */ /* 0x000fe200000018ff */
[----:B------:R-:W-:Y:S02]  /*c920*/  LDSM.16.M88.4 R64, [R105+0x2800] ;  /* 0x002800006940783b */ /* 0x000fe40000000200 */
[----:B------:R-:W-:Y:S01]  /*c930*/  FMUL.FTZ R40, R40, UR4 ;  /* 0x0000000428287c20 */ /* 0x000fe20008410000 */
[----:B------:R-:W-:Y:S01]  /*c940*/  FMUL.FTZ R114, R41, UR4 ;  /* 0x0000000429727c20 */ /* 0x000fe20008410000 */
[----:B------:R-:W-:Y:S01]  /*c950*/  FMUL.FTZ R115, R42, UR4 ;  /* 0x000000042a737c20 */ /* 0x000fe20008410000 */
[----:B------:R-:W-:Y:S01]  /*c960*/  FMUL.FTZ R113, R43, UR4 ;  /* 0x000000042b717c20 */ /* 0x000fe20008410000 */
[----:B------:R1:W3:Y:S01]  /*c970*/  MUFU.TANH R116, R40 ;  /* 0x0000002800747308 */ /* 0x0002e20000002400 */
[----:B------:R-:W-:Y:S01]  /*c980*/  HMMA.16816.F32 R16, R28, R46, R16 ;  /* 0x0000002e1c10723c */ /* 0x000fe20000001810 */
[----:B------:R-:W4:Y:S06]  /*c990*/  LDSM.16.M88.4 R44, [R106+0x4800] ;  /* 0x004800006a2c783b */ /* 0x000f2c0000000200 */
[----:B------:R-:W5:Y:S01]  /*c9a0*/  MUFU.TANH R115, R115 ;  /* 0x0000007300737308 */ /* 0x000f620000002400 */
[C---:B------:R-:W-:Y:S07]  /*c9b0*/  HMMA.16816.F32 R52, R92.reuse, R48, R52 ;  /* 0x000000305c34723c */ /* 0x040fee0000001834 */
[----:B------:R-:W5:Y:S01]  /*c9c0*/  MUFU.TANH R114, R114 ;  /* 0x0000007200727308 */ /* 0x000f620000002400 */
[----:B------:R-:W-:Y:S07]  /*c9d0*/  HMMA.16816.F32 R60, R92, R50, R60 ;  /* 0x000000325c3c723c */ /* 0x000fee000000183c */
[----:B------:R-:W5:Y:S01]  /*c9e0*/  MUFU.TANH R113, R113 ;  /* 0x0000007100717308 */ /* 0x000f620000002400 */
[C---:B--2---:R-:W-:Y:S08]  /*c9f0*/  HMMA.16816.F32 R48, R32.reuse, R68, RZ ;  /* 0x000000442030723c */ /* 0x044ff000000018ff */
[----:B-1----:R-:W-:Y:S01]  /*ca00*/  HMMA.16816.F32 R40, R32, R70, RZ ;  /* 0x000000462028723c */ /* 0x002fe200000018ff */
[----:B------:R-:W-:Y:S07]  /*ca10*/  LDSM.16.M88.4 R68, [R106+0x5000] ;  /* 0x005000006a44783b */ /* 0x000fee0000000200 */
[----:B------:R-:W-:Y:S08]  /*ca20*/  HMMA.16816.F32 R36, R28, R80, R36 ;  /* 0x000000501c24723c */ /* 0x000ff00000001824 */
[----:B------:R-:W-:Y:S01]  /*ca30*/  HMMA.16816.F32 R16, R20, R74, R16 ;  /* 0x0000004a1410723c */ /* 0x000fe20000001810 */
[----:B------:R-:W1:Y:S07]  /*ca40*/  LDSM.16.M88.4 R72, [R88+0x5000] ;  /* 0x005000005848783b */ /* 0x000e6e0000000200 */
[C---:B----4-:R-:W-:Y:S08]  /*ca50*/  HMMA.16816.F32 R48, R92.reuse, R44, R48 ;  /* 0x0000002c5c30723c */ /* 0x050ff00000001830 */
[----:B------:R-:W-:Y:S01]  /*ca60*/  HMMA.16816.F32 R40, R92, R46, R40 ;  /* 0x0000002e5c28723c */ /* 0x000fe20000001828 */
[----:B------:R-:W2:Y:S02]  /*ca70*/  LDSM.16.M88.4 R44, [R105+0x3000] ;  /* 0x00300000692c783b */ /* 0x000ea40000000200 */
[----:B------:R-:W-:Y:S01]  /*ca80*/  FMUL.FTZ R16, R16, UR4 ;  /* 0x0000000410107c20 */ /* 0x000fe20008410000 */
[----:B------:R-:W-:Y:S01]  /*ca90*/  FMUL.FTZ R107, R17, UR4 ;  /* 0x00000004116b7c20 */ /* 0x000fe20008410000 */
[----:B------:R-:W-:Y:S01]  /*caa0*/  FMUL.FTZ R119, R18, UR4 ;  /* 0x0000000412777c20 */ /* 0x000fe20008410000 */
[----:B------:R-:W-:Y:S01]  /*cab0*/  FMUL.FTZ R118, R19, UR4 ;  /* 0x0000000413767c20 */ /* 0x000fe20008410000 */
[----:B------:R1:W4:Y:S01]  /*cac0*/  MUFU.TANH R112, R16 ;  /* 0x0000001000707308 */ /* 0x0003220000002400 */
[----:B------:R-:W-:Y:S01]  /*cad0*/  HMMA.16816.F32 R24, R28, R82, R24 ;  /* 0x000000521c18723c */ /* 0x000fe20000001818 */
[----:B------:R-:W-:Y:S06]  /*cae0*/  LDSM.16.M88.4 R80, [R101+0x3800] ;  /* 0x003800006550783b */ /* 0x000fec0000000200 */
[----:B------:R-:W4:Y:S01]  /*caf0*/  MUFU.TANH R119, R119 ;  /* 0x0000007700777308 */ /* 0x000f220000002400 */
[----:B------:R-:W-:Y:S07]  /*cb00*/  HMMA.16816.F32 R36, R20, R64, R36 ;  /* 0x000000401424723c */ /* 0x000fee0000001824 */
[----:B------:R-:W4:Y:S01]  /*cb10*/  MUFU.TANH R107, R107 ;  /* 0x0000006b006b7308 */ /* 0x000f220000002400 */
[----:B------:R-:W-:Y:S07]  /*cb20*/  HMMA.16816.F32 R4, R28, R76, R4 ;  /* 0x0000004c1c04723c */ /* 0x000fee0000001804 */
[----:B------:R-:W4:Y:S01]  /*cb30*/  MUFU.TANH R118, R118 ;  /* 0x0000007600767308 */ /* 0x000f220000002400 */
[----:B------:R-:W-:Y:S01]  /*cb40*/  HMMA.16816.F32 R24, R20, R66, R24 ;  /* 0x000000421418723c */ /* 0x000fe20000001818 */
[----:B------:R-:W3:Y:S02]  /*cb50*/  LDSM.16.M88.4 R64, [R88+0x5800] ;  /* 0x005800005840783b */ /* 0x000ee40000000200 */
[----:B------:R-:W-:Y:S01]  /*cb60*/  FMUL.FTZ R36, R36, UR4 ;  /* 0x0000000424247c20 */ /* 0x000fe20008410000 */
[----:B------:R-:W-:Y:S01]  /*cb70*/  FMUL.FTZ R120, R37, UR4 ;  /* 0x0000000425787c20 */ /* 0x000fe20008410000 */
[----:B------:R-:W-:Y:S01]  /*cb80*/  FMUL.FTZ R122, R38, UR4 ;  /* 0x00000004267a7c20 */ /* 0x000fe20008410000 */
[----:B------:R-:W-:Y:S01]  /*cb90*/  FMUL.FTZ R123, R39, UR4 ;  /* 0x00000004277b7c20 */ /* 0x000fe20008410000 */
[----:B------:R5:W4:Y:S01]  /*cba0*/  MUFU.TANH R117, R36 ;  /* 0x0000002400757308 */ /* 0x000b220000002400 */
[----:B-1----:R-:W-:Y:S07]  /*cbb0*/  HMMA.16816.F32 R16, R32, R72, RZ ;  /* 0x000000482010723c */ /* 0x002fee00000018ff */
[----:B------:R-:W1:Y:S01]  /*cbc0*/  MUFU.TANH R122, R122 ;  /* 0x0000007a007a7308 */ /* 0x000e620000002400 */
[----:B--2---:R-:W-:Y:S03]  /*cbd0*/  HMMA.16816.F32 R4, R20, R44, R4 ;  /* 0x0000002c1404723c */ /* 0x004fe60000001804 */
[----:B------:R-:W-:Y:S01]  /*cbe0*/  FMUL.FTZ R24, R24, UR4 ;  /* 0x0000000418187c20 */ /* 0x000fe20008410000 */
[----:B------:R-:W-:Y:S01]  /*cbf0*/  FMUL.FTZ R124, R25, UR4 ;  /* 0x00000004197c7c20 */ /* 0x000fe20008410000 */
[----:B------:R-:W-:Y:S01]  /*cc00*/  FMUL.FTZ R125, R26, UR4 ;  /* 0x000000041a7d7c20 */ /* 0x000fe20008410000 */
[----:B------:R-:W-:Y:S01]  /*cc10*/  FMUL.FTZ R126, R27, UR4 ;  /* 0x000000041b7e7c20 */ /* 0x000fe20008410000 */
[----:B------:R3:W-:Y:S01]  /*cc20*/  MUFU.TANH R121, R24 ;  /* 0x0000001800797308 */ /* 0x0007e20000002400 */
[----:B------:R-:W-:Y:S01]  /*cc30*/  HMMA.16816.F32 R12, R28, R78, R12 ;  /* 0x0000004e1c0c723c */ /* 0x000fe2000000180c */
[----:B------:R-:W-:Y:S06]  /*cc40*/  LDSM.16.M88.4 R76, [R101+0x4000] ;  /* 0x00400000654c783b */ /* 0x000fec0000000200 */
[----:B------:R-:W2:Y:S01]  /*cc50*/  MUFU.TANH R120, R120 ;  /* 0x0000007800787308 */ /* 0x000ea20000002400 */
[----:B-----5:R-:W-:Y:S01]  /*cc60*/  HMMA.16816.F32 R36, R32, R74, RZ ;  /* 0x0000004a2024723c */ /* 0x020fe200000018ff */
[----:B------:R-:W5:Y:S02]  /*cc70*/  LDSM.16.M88.4 R72, [R106+0x5800] ;  /* 0x005800006a48783b */ /* 0x000f640000000200 */
[----:B------:R-:W-:Y:S01]  /*cc80*/  FMUL.FTZ R4, R4, UR4 ;  /* 0x0000000404047c20 */ /* 0x000fe20008410000 */
[----:B------:R-:W-:Y:S01]  /*cc90*/  FMUL.FTZ R222, R5, UR4 ;  /* 0x0000000405de7c20 */ /* 0x000fe20008410000 */
[----:B------:R-:W-:Y:S01]  /*cca0*/  FMUL.FTZ R211, R6, UR4 ;  /* 0x0000000406d37c20 */ /* 0x000fe20008410000 */
[----:B------:R-:W-:Y:S01]  /*ccb0*/  FMUL.FTZ R217, R7, UR4 ;  /* 0x0000000407d97c20 */ /* 0x000fe20008410000 */
[----:B------:R4:W-:Y:S01]  /*ccc0*/  MUFU.TANH R220, R4 ;  /* 0x0000000400dc7308 */ /* 0x0009e20000002400 */
[----:B------:R-:W-:Y:S07]  /*ccd0*/  HMMA.16816.F32 R16, R92, R68, R16 ;  /* 0x000000445c10723c */ /* 0x000fee0000001810 */
[----:B------:R-:W2:Y:S01]  /*cce0*/  MUFU.TANH R123, R123 ;  /* 0x0000007b007b7308 */ /* 0x000ea20000002400 */
[----:B---3--:R-:W-:Y:S07]  /*ccf0*/  HMMA.16816.F32 R24, R32, R64, RZ ;  /* 0x000000402018723c */ /* 0x008fee00000018ff */
[----:B------:R-:W3:Y:S01]  /*cd00*/  MUFU.TANH R124, R124 ;  /* 0x0000007c007c7308 */ /* 0x000ee20000002400 */
[----:B------:R-:W-:Y:S01]  /*cd10*/  HMMA.16816.F32 R36, R92, R70, R36 ;  /* 0x000000465c24723c */ /* 0x000fe20000001824 */
[----:B------:R-:W1:Y:S06]  /*cd20*/  LDSM.16.M88.4 R68, [R105+0x3800] ;  /* 0x003800006944783b */ /* 0x000e6c0000000200 */
[----:B------:R-:W3:Y:S01]  /*cd30*/  MUFU.TANH R126, R126 ;  /* 0x0000007e007e7308 */ /* 0x000ee20000002400 */
[----:B----4-:R-:W-:Y:S01]  /*cd40*/  HMMA.16816.F32 R4, R32, R66, RZ ;  /* 0x000000422004723c */ /* 0x010fe200000018ff */
[----:B------:R-:W-:Y:S06]  /*cd50*/  LDSM.16.M88.4 R64, [R106+0x6000] ;  /* 0x006000006a40783b */ /* 0x000fec0000000200 */
[----:B------:R-:W4:Y:S01]  /*cd60*/  MUFU.TANH R125, R125 ;  /* 0x0000007d007d7308 */ /* 0x000f220000002400 */
[----:B------:R-:W-:Y:S07]  /*cd70*/  HMMA.16816.F32 R8, R28, R80, R8 ;  /* 0x000000501c08723c */ /* 0x000fee0000001808 */
[----:B------:R-:W4:Y:S01]  /*cd80*/  MUFU.TANH R211, R211 ;  /* 0x000000d300d37308 */ /* 0x000f220000002400 */
[----:B------:R-:W-:Y:S01]  /*cd90*/  HMMA.16816.F32 R12, R20, R46, R12 ;  /* 0x0000002e140c723c */ /* 0x000fe2000000180c */
[----:B------:R-:W2:Y:S06]  /*cda0*/  LDSM.16.M88.4 R44, [R88+0x6000] ;  /* 0x00600000582c783b */ /* 0x000eac0000000200 */
[----:B------:R-:W-:Y:S01]  /*cdb0*/  MUFU.TANH R222, R222 ;  /* 0x000000de00de7308 */ /* 0x000fe20000002400 */
[C---:B-----5:R-:W-:Y:S07]  /*cdc0*/  HMMA.16816.F32 R24, R92.reuse, R72, R24 ;  /* 0x000000485c18723c */ /* 0x060fee0000001818 */
[----:B------:R-:W-:Y:S01]  /*cdd0*/  MUFU.TANH R217, R217 ;  /* 0x000000d900d97308 */ /* 0x000fe20000002400 */
[----:B------:R-:W-:Y:S01]  /*cde0*/  HMMA.16816.F32 R4, R92, R74, R4 ;  /* 0x0000004a5c04723c */ /* 0x000fe20000001804 */
[----:B------:R-:W5:Y:S02]  /*cdf0*/  LDSM.16.M88.4 R72, [R105+0x4000] ;  /* 0x004000006948783b */ /* 0x000f640000000200 */
        /* <DEDUP_REMOVED lines=8> */
[----:B-1----:R-:W-:Y:S07]  /*ce80*/  HMMA.16816.F32 R8, R20, R68, R8 ;  /* 0x000000441408723c */ /* 0x002fee0000001808 */
[----:B------:R-:W1:Y:S01]  /*ce90*/  MUFU.TANH R216, R216 ;  /* 0x000000d800d87308 */ /* 0x000e620000002400 */
[----:B------:R-:W-:Y:S07]  /*cea0*/  HMMA.16816.F32 R52, R28, R76, R52 ;  /* 0x0000004c1c34723c */ /* 0x000fee0000001834 */
[----:B------:R-:W1:Y:S01]  /*ceb0*/  MUFU.TANH R215, R215 ;  /* 0x000000d700d77308 */ /* 0x000e620000002400 */
[----:B------:R-:W-:Y:S01]  /*cec0*/  HMMA.16816.F32 R56, R20, R70, R56 ;  /* 0x000000461438723c */ /* 0x000fe20000001838 */
[----:B------:R-:W3:Y:S02]  /*ced0*/  LDSM.16.M88.4 R68, [R101+0x4800] ;  /* 0x004800006544783b */ /* 0x000ee40000000200 */
[----:B------:R-:W-:Y:S01]  /*cee0*/  FMUL.FTZ R8, R8, UR4 ;  /* 0x0000000408087c20 */ /* 0x000fe20008410000 */
[----:B------:R-:W-:Y:S01]  /*cef0*/  FMUL.FTZ R210, R9, UR4 ;  /* 0x0000000409d27c20 */ /* 0x000fe20008410000 */
[----:B------:R-:W-:Y:S01]  /*cf00*/  FMUL.FTZ R203, R10, UR4 ;  /* 0x000000040acb7c20 */ /* 0x000fe20008410000 */
[----:B------:R-:W-:Y:S01]  /*cf10*/  FMUL.FTZ R205, R11, UR4 ;  /* 0x000000040bcd7c20 */ /* 0x000fe20008410000 */
[----:B------:R4:W1:Y:S01]  /*cf20*/  MUFU.TANH R208, R8 ;  /* 0x0000000800d07308 */ /* 0x0008620000002400 */
[----:B--2---:R-:W-:Y:S07]  /*cf30*/  HMMA.16816.F32 R12, R32, R44, RZ ;  /* 0x0000002c200c723c */ /* 0x004fee00000018ff */
[----:B------:R-:W2:Y:S01]  /*cf40*/  MUFU.TANH R203, R203 ;  /* 0x000000cb00cb7308 */ /* 0x000ea20000002400 */
[----:B-----5:R-:W-:Y:S03]  /*cf50*/  HMMA.16816.F32 R52, R20, R72, R52 ;  /* 0x000000481434723c */ /* 0x020fe60000001834 */
[----:B------:R-:W-:Y:S01]  /*cf60*/  FMUL.FTZ R212, R56, UR4 ;  /* 0x0000000438d47c20 */ /* 0x000fe20008410000 */
[----:B------:R-:W-:Y:S01]  /*cf70*/  FMUL.FTZ R214, R57, UR4 ;  /* 0x0000000439d67c20 */ /* 0x000fe20008410000 */
[----:B------:R-:W-:Y:S01]  /*cf80*/  FMUL.FTZ R207, R58, UR4 ;  /* 0x000000043acf7c20 */ /* 0x000fe20008410000 */
[----:B------:R-:W-:Y:S01]  /*cf90*/  FMUL.FTZ R209, R59, UR4 ;  /* 0x000000043bd17c20 */ /* 0x000fe20008410000 */
[----:B------:R-:W-:Y:S01]  /*cfa0*/  MUFU.TANH R210, R210 ;  /* 0x000000d200d27308 */ /* 0x000fe20000002400 */
[----:B------:R-:W5:Y:S01]  /*cfb0*/  LDSM.16.M88.4 R56, [R105+0x4800] ;  /* 0x004800006938783b */ /* 0x000f620000000200 */
[----:B----4-:R-:W-:Y:S03]  /*cfc0*/  HMMA.16816.F32 R8, R32, R46, RZ ;  /* 0x0000002e2008723c */ /* 0x010fe600000018ff */
[----:B------:R-:W4:Y:S03]  /*cfd0*/  LDSM.16.M88.4 R44, [R101+0x5000] ;  /* 0x00500000652c783b */ /* 0x000f260000000200 */
[----:B------:R-:W2:Y:S02]  /*cfe0*/  MUFU.TANH R212, R212 ;  /* 0x000000d400d47308 */ /* 0x000ea40000002400 */
[----:B------:R-:W-:Y:S02]  /*cff0*/  HMMA.16816.F32 R12, R92, R64, R12 ;  /* 0x000000405c0c723c */ /* 0x000fe4000000180c */
[----:B------:R-:W-:Y:S01]  /*d000*/  FMUL.FTZ R52, R52, UR4 ;  /* 0x0000000434347c20 */ /* 0x000fe20008410000 */
[----:B------:R-:W-:Y:S01]  /*d010*/  FMUL.FTZ R204, R53, UR4 ;  /* 0x0000000435cc7c20 */ /* 0x000fe20008410000 */
[----:B------:R-:W-:Y:S01]  /*d020*/  FMUL.FTZ R201, R54, UR4 ;  /* 0x0000000436c97c20 */ /* 0x000fe20008410000 */
[----:B------:R-:W-:Y:S01]  /*d030*/  FMUL.FTZ R199, R55, UR4 ;  /* 0x0000000437c77c20 */ /* 0x000fe20008410000 */
[----:B------:R1:W-:Y:S02]  /*d040*/  MUFU.TANH R206, R52 ;  /* 0x0000003400ce7308 */ /* 0x0003e40000002400 */
[----:B---3--:R-:W-:Y:S06]  /*d050*/  HMMA.16816.F32 R48, R28, R68, R48 ;  /* 0x000000441c30723c */ /* 0x008fec0000001830 */
[----:B------:R-:W3:Y:S02]  /*d060*/  MUFU.TANH R207, R207 ;  /* 0x000000cf00cf7308 */ /* 0x000ee40000002400 */
[----:B------:R-:W-:Y:S01]  /*d070*/  HMMA.16816.F32 R8, R92, R66, R8 ;  /* 0x000000425c08723c */ /* 0x000fe20000001808 */
[----:B------:R-:W2:Y:S05]  /*d080*/  LDSM.16.M88.4 R64, [R101+0x5800] ;  /* 0x005800006540783b */ /* 0x000eaa0000000200 */
[----:B------:R-:W3:Y:S01]  /*d090*/  MUFU.TANH R205, R205 ;  /* 0x000000cd00cd7308 */ /* 0x000ee20000002400 */
[----:B-1----:R-:W1:Y:S01]  /*d0a0*/  LDSM.16.M88.4 R52, [R105+0x5000] ;  /* 0x005000006934783b */ /* 0x002e620000000200 */
[----:B------:R-:W-:Y:S06]  /*d0b0*/  HMMA.16816.F32 R40, R28, R70, R40 ;  /* 0x000000461c28723c */ /* 0x000fec0000001828 */
[----:B------:R-:W3:Y:S02]  /*d0c0*/  MUFU.TANH R214, R214 ;  /* 0x000000d600d67308 */ /* 0x000ee40000002400 */
[----:B-----5:R-:W-:Y:S06]  /*d0d0*/  HMMA.16816.F32 R48, R20, R56, R48 ;  /* 0x000000381430723c */ /* 0x020fec0000001830 */
[----:B------:R-:W5:Y:S02]  /*d0e0*/  MUFU.TANH R209, R209 ;  /* 0x000000d100d17308 */ /* 0x000f640000002400 */
[C---:B----4-:R-:W-:Y:S06]  /*d0f0*/  HMMA.16816.F32 R16, R28.reuse, R44, R16 ;  /* 0x0000002c1c10723c */ /* 0x050fec0000001810 */
[----:B------:R-:W-:Y:S02]  /*d100*/  MUFU.TANH R204, R204 ;  /* 0x000000cc00cc7308 */ /* 0x000fe40000002400 */
[----:B------:R-:W-:Y:S01]  /*d110*/  HMMA.16816.F32 R36, R28, R46, R36 ;  /* 0x0000002e1c24723c */ /* 0x000fe20000001824 */
[----:B------:R-:W4:Y:S02]  /*d120*/  LDSM.16.M88.4 R44, [R105+0x5800] ;  /* 0x00580000692c783b */ /* 0x000f240000000200 */
[----:B------:R-:W-:Y:S01]  /*d130*/  FMUL.FTZ R48, R48, UR4 ;  /* 0x0000000430307c20 */ /* 0x000fe20008410000 */
[----:B------:R-:W-:Y:S01]  /*d140*/  FMUL.FTZ R49, R49, UR4 ;  /* 0x0000000431317c20 */ /* 0x000fe20008410000 */
[----:B------:R-:W-:Y:S01]  /*d150*/  FMUL.FTZ R50, R50, UR4 ;  /* 0x0000000432327c20 */ /* 0x000fe20008410000 */
[----:B------:R-:W-:Y:S01]  /*d160*/  FMUL.FTZ R51, R51, UR4 ;  /* 0x0000000433337c20 */ /* 0x000fe20008410000 */
[----:B------:R-:W-:Y:S01]  /*d170*/  MUFU.TANH R188, R48 ;  /* 0x0000003000bc7308 */ /* 0x000fe20000002400 */
[----:B------:R-:W-:Y:S01]  /*d180*/  HMMA.16816.F32 R40, R20, R58, R40 ;  /* 0x0000003a1428723c */ /* 0x000fe20000001828 */
[----:B------:R-:W-:Y:S06]  /*d190*/  LDSM.16.M88.4 R56, [R88+0x8000] ;  /* 0x008000005838783b */ /* 0x000fec0000000200 */
[----:B------:R-:W-:Y:S01]  /*d1a0*/  MUFU.TANH R182, R49 ;  /* 0x0000003100b67308 */ /* 0x000fe20000002400 */
[C---:B------:R-:W-:Y:S07]  /*d1b0*/  HMMA.16816.F32 R60, R28.reuse, R78, R60 ;  /* 0x0000004e1c3c723c */ /* 0x040fee000000183c */
[----:B------:R-:W-:Y:S01]  /*d1c0*/  MUFU.TANH R197, R50 ;  /* 0x0000003200c57308 */ /* 0x000fe20000002400 */
[----:B--2---:R-:W-:Y:S03]  /*d1d0*/  HMMA.16816.F32 R24, R28, R64, R24 ;  /* 0x000000401c18723c */ /* 0x004fe60000001818 */
[----:B------:R-:W-:Y:S01]  /*d1e0*/  FMUL.FTZ R40, R40, UR4 ;  /* 0x0000000428287c20 */ /* 0x000fe20008410000 */
[----:B------:R-:W-:Y:S01]  /*d1f0*/  FMUL.FTZ R41, R41, UR4 ;  /* 0x0000000429297c20 */ /* 0x000fe20008410000 */
[----:B------:R-:W-:Y:S01]  /*d200*/  FMUL.FTZ R42, R42, UR4 ;  /* 0x000000042a2a7c20 */ /* 0x000fe20008410000 */
[----:B------:R-:W-:Y:S01]  /*d210*/  FMUL.FTZ R183, R43, UR4 ;  /* 0x000000042bb77c20 */ /* 0x000fe20008410000 */
[----:B------:R2:W-:Y:S01]  /*d220*/  MUFU.TANH R185, R51 ;  /* 0x0000003300b97308 */ /* 0x0005e20000002400 */
[C---:B-1----:R-:W-:Y:S07]  /*d230*/  HMMA.16816.F32 R16, R20.reuse, R52, R16 ;  /* 0x000000341410723c */ /* 0x042fee0000001810 */
[----:B------:R-:W-:Y:S01]  /*d240*/  MUFU.TANH R186, R40 ;  /* 0x0000002800ba7308 */ /* 0x000fe20000002400 */
[----:B------:R-:W-:Y:S01]  /*d250*/  HMMA.16816.F32 R60, R20, R74, R60 ;  /* 0x0000004a143c723c */ /* 0x000fe2000000183c */
[----:B------:R-:W1:Y:S06]  /*d260*/  LDSM.16.M88.4 R72, [R88+0x7000] ;  /* 0x007000005848783b */ /* 0x000e6c0000000200 */
[----:B------:R-:W-:Y:S01]  /*d270*/  MUFU.TANH R184, R41 ;  /* 0x0000002900b87308 */ /* 0x000fe20000002400 */
[----:B------:R-:W-:Y:S01]  /*d280*/  HMMA.16816.F32 R4, R28, R66, R4 ;  /* 0x000000421c04723c */ /* 0x000fe20000001804 */
[----:B------:R-:W3:Y:S02]  /*d290*/  LDSM.16.M88.4 R64, [R88+0x7800] ;  /* 0x007800005840783b */ /* 0x000ee40000000200 */
[----:B------:R-:W-:Y:S01]  /*d2a0*/  FMUL.FTZ R16, R16, UR4 ;  /* 0x0000000410107c20 */ /* 0x000fe20008410000 */
[----:B------:R-:W-:Y:S01]  /*d2b0*/  FMUL.FTZ R17, R17, UR4 ;  /* 0x0000000411117c20 */ /* 0x000fe20008410000 */
[----:B--2---:R-:W-:Y:S01]  /*d2c0*/  LDSM.16.M88.4 R48, [R88+0x8800] ;  /* 0x008800005830783b */ /* 0x004fe20000000200 */
[----:B------:R-:W-:Y:S01]  /*d2d0*/  FMUL.FTZ R18, R18, UR4 ;  /* 0x0000000412127c20 */ /* 0x000fe20008410000 */
[----:B------:R2:W-:Y:S01]  /*d2e0*/  MUFU.TANH R187, R42 ;  /* 0x0000002a00bb7308 */ /* 0x0005e20000002400 */
[----:B----4-:R-:W-:Y:S01]  /*d2f0*/  HMMA.16816.F32 R24, R20, R44, R24 ;  /* 0x0000002c1418723c */ /* 0x010fe20000001818 */
[----:B------:R-:W-:-:S02]  /*d300*/  FMUL.FTZ R19, R19, UR4 ;  /* 0x0000000413137c20 */ /* 0x000fc40008410000 */
[----:B------:R-:W-:Y:S01]  /*d310*/  FMUL.FTZ R60, R60, UR4 ;  /* 0x000000043c3c7c20 */ /* 0x000fe20008410000 */
[----:B------:R-:W-:Y:S01]  /*d320*/  FMUL.FTZ R61, R61, UR4 ;  /* 0x000000043d3d7c20 */ /* 0x000fe20008410000 */
[----:B------:R-:W-:Y:S01]  /*d330*/  FMUL.FTZ R62, R62, UR4 ;  /* 0x000000043e3e7c20 */ /* 0x000fe20008410000 */
[----:B------:R-:W-:Y:S01]  /*d340*/  FMUL.FTZ R63, R63, UR4 ;  /* 0x000000043f3f7c20 */ /* 0x000fe20008410000 */
[----:B------:R-:W-:Y:S01]  /*d350*/  MUFU.TANH R198, R16 ;  /* 0x0000001000c67308 */ /* 0x000fe20000002400 */
[----:B------:R-:W-:Y:S07]  /*d360*/  HMMA.16816.F32 R84, R32, R80, RZ ;  /* 0x000000502054723c */ /* 0x000fee00000018ff */
[----:B------:R-:W-:Y:S01]  /*d370*/  MUFU.TANH R192, R17 ;  /* 0x0000001100c07308 */ /* 0x000fe20000002400 */
[C---:B------:R-:W-:Y:S01]  /*d380*/  HMMA.16816.F32 R4, R20.reuse, R46, R4 ;  /* 0x0000002e1404723c */ /* 0x040fe20000001804 */
[----:B--2---:R-:W-:Y:S02]  /*d390*/  LDSM.16.M88.4 R40, [R88+0x9000] ;  /* 0x009000005828783b */ /* 0x004fe40000000200 */
[----:B------:R-:W-:Y:S01]  /*d3a0*/  FMUL.FTZ R190, R24, UR4 ;  /* 0x0000000418be7c20 */ /* 0x000fe20008410000 */
[----:B------:R-:W-:Y:S01]  /*d3b0*/  FMUL.FTZ R180, R25, UR4 ;  /* 0x0000000419b47c20 */ /* 0x000fe20008410000 */
[----:B------:R-:W2:Y:S01]  /*d3c0*/  LDSM.16.M88.4 R88, [R106+0x6800] ;  /* 0x006800006a58783b */ /* 0x000ea20000000200 */
[----:B------:R-:W-:Y:S01]  /*d3d0*/  FMUL.FTZ R177, R26, UR4 ;  /* 0x000000041ab17c20 */ /* 0x000fe20008410000 */
[----:B------:R-:W-:Y:S01]  /*d3e0*/  MUFU.TANH R191, R18 ;  /* 0x0000001200bf7308 */ /* 0x000fe20000002400 */
[----:B------:R-:W-:Y:S01]  /*d3f0*/  FMUL.FTZ R175, R27, UR4 ;  /* 0x000000041baf7c20 */ /* 0x000fe20008410000 */
[----:B------:R-:W-:Y:S01]  /*d400*/  HMMA.16816.F32 R36, R20, R54, R36 ;  /* 0x000000361424723c */ /* 0x000fe20000001824 */
[----:B------:R-:W-:Y:S05]  /*d410*/  LDSM.16.M88.4 R24, [R101+0x6800] ;  /* 0x006800006518783b */ /* 0x000fea0000000200 */
[----:B------:R4:W-:Y:S02]  /*d420*/  MUFU.TANH R189, R19 ;  /* 0x0000001300bd7308 */ /* 0x0009e40000002400 */
[C---:B------:R-:W-:Y:S02]  /*d430*/  HMMA.16816.F32 R12, R28.reuse, R108, R12 ;  /* 0x0000006c1c0c723c */ /* 0x040fe4000000180c */
[----:B------:R-:W-:Y:S01]  /*d440*/  FMUL.FTZ R4, R4, UR4 ;  /* 0x0000000404047c20 */ /* 0x000fe20008410000 */
[----:B------:R-:W-:Y:S01]  /*d450*/  FMUL.FTZ R5, R5, UR4 ;  /* 0x0000000405057c20 */ /* 0x000fe20008410000 */
[----:B------:R-:W-:Y:S01]  /*d460*/  FMUL.FTZ R173, R6, UR4 ;  /* 0x0000000406ad7c20 */ /* 0x000fe20008410000 */
[----:B------:R-:W-:Y:S01]  /*d470*/  FMUL.FTZ R171, R7, UR4 ;  /* 0x0000000407ab7c20 */ /* 0x000fe20008410000 */
[----:B------:R-:W-:Y:S02]  /*d480*/  MUFU.TANH R178, R4 ;  /* 0x0000000400b27308 */ /* 0x000fe40000002400 */
[----:B------:R-:W-:Y:S03]  /*d490*/  HMMA.16816.F32 R8, R28, R110, R8 ;  /* 0x0000006e1c08723c */ /* 0x000fe60000001808 */
[----:B------:R-:W-:Y:S01]  /*d4a0*/  FMUL.FTZ R36, R36, UR4 ;  /* 0x0000000424247c20 */ /* 0x000fe20008410000 */
[----:B------:R-:W-:Y:S01]  /*d4b0*/  FMUL.FTZ R37, R37, UR4 ;  /* 0x0000000425257c20 */ /* 0x000fe20008410000 */
[----:B------:R-:W-:Y:S01]  /*d4c0*/  FMUL.FTZ R38, R38, UR4 ;  /* 0x0000000426267c20 */ /* 0x000fe20008410000 */
[----:B------:R5:W-:Y:S01]  /*d4d0*/  MUFU.TANH R176, R5 ;  /* 0x0000000500b07308 */ /* 0x000be20000002400 */
[----:B------:R-:W-:Y:S01]  /*d4e0*/  FMUL.FTZ R193, R39, UR4 ;  /* 0x0000000427c17c20 */ /* 0x000fe20008410000 */
[----:B----4-:R-:W4:Y:S01]  /*d4f0*/  LDSM.16.M88.4 R16, [R105+0x6000] ;  /* 0x006000006910783b */ /* 0x010f220000000200 */
[C---:B-1----:R-:W-:Y:S05]  /*d500*/  HMMA.16816.F32 R76, R32.reuse, R72, RZ ;  /* 0x00000048204c723c */ /* 0x042fea00000018ff */
[----:B------:R-:W-:Y:S03]  /*d510*/  MUFU.TANH R202, R60 ;  /* 0x0000003c00ca7308 */ /* 0x000fe60000002400 */
[----:B---3--:R-:W-:Y:S05]  /*d520*/  HMMA.16816.F32 R68, R32, R64, RZ ;  /* 0x000000402044723c */ /* 0x008fea00000018ff */
[----:B------:R-:W-:Y:S01]  /*d530*/  MUFU.TANH R200, R61 ;  /* 0x0000003d00c87308 */ /* 0x000fe20000002400 */
[----:B-----5:R-:W1:Y:S02]  /*d540*/  LDSM.16.M88.4 R4, [R106+0x7800] ;  /* 0x007800006a04783b */ /* 0x020e640000000200 */
[----:B--2---:R-:W-:Y:S02]  /*d550*/  HMMA.16816.F32 R108, R92, R88, R84 ;  /* 0x000000585c6c723c */ /* 0x004fe40000001854 */
[----:B------:R-:W2:Y:S03]  /*d560*/  LDSM.16.M88.4 R84, [R105+0x6800] ;  /* 0x006800006954783b */ /* 0x000ea60000000200 */
[----:B------:R-:W-:Y:S03]  /*d570*/  MUFU.TANH R179, R62 ;  /* 0x0000003e00b37308 */ /* 0x000fe60000002400 */
[C---:B------:R-:W-:Y:S05]  /*d580*/  HMMA.16816.F32 R52, R32.reuse, R48, RZ ;  /* 0x000000302034723c */ /* 0x040fea00000018ff */
[----:B------:R3:W-:Y:S03]  /*d590*/  MUFU.TANH R181, R63 ;  /* 0x0000003f00b57308 */ /* 0x0007e60000002400 */
[----:B------:R-:W-:Y:S05]  /*d5a0*/  HMMA.16816.F32 R44, R32, R40, RZ ;  /* 0x00000028202c723c */ /* 0x000fea00000018ff */
[----:B------:R-:W-:Y:S03]  /*d5b0*/  MUFU.TANH R196, R36 ;  /* 0x0000002400c47308 */ /* 0x000fe60000002400 */
[----:B----4-:R-:W-:Y:S05]  /*d5c0*/  HMMA.16816.F32 R12, R20, R16, R12 ;  /* 0x00000010140c723c */ /* 0x010fea000000180c */
[----:B------:R-:W-:Y:S03]  /*d5d0*/  MUFU.TANH R194, R37 ;  /* 0x0000002500c27308 */ /* 0x000fe60000002400 */
[C---:B---3--:R-:W-:Y:S05]  /*d5e0*/  HMMA.16816.F32 R60, R32.reuse, R56, RZ ;  /* 0x00000038203c723c */ /* 0x048fea00000018ff */
[----:B------:R-:W-:Y:S03]  /*d5f0*/  MUFU.TANH R195, R38 ;  /* 0x0000002600c37308 */ /* 0x000fe60000002400 */
[C---:B------:R-:W-:Y:S03]  /*d600*/  HMMA.16816.F32 R80, R32.reuse, R82, RZ ;  /* 0x000000522050723c */ /* 0x040fe600000018ff */
[----:B------:R-:W-:Y:S01]  /*d610*/  FMUL.FTZ R12, R12, UR4 ;  /* 0x000000040c0c7c20 */ /* 0x000fe20008410000 */
[----:B------:R-:W-:Y:S01]  /*d620*/  FMUL.FTZ R13, R13, UR4 ;  /* 0x000000040d0d7c20 */ /* 0x000fe20008410000 */
[----:B------:R-:W-:Y:S01]  /*d630*/  FMUL.FTZ R88, R14, UR4 ;  /* 0x000000040e587c20 */ /* 0x000fe20008410000 */
[----:B------:R-:W-:Y:S01]  /*d640*/  FMUL.FTZ R89, R15, UR4 ;  /* 0x000000040f597c20 */ /* 0x000fe20008410000 */
[----:B------:R-:W-:Y:S01]  /*d650*/  MUFU.TANH R174, R12 ;  /* 0x0000000c00ae7308 */ /* 0x000fe20000002400 */
[C---:B------:R-:W-:Y:S07]  /*d660*/  HMMA.16816.F32 R72, R32.reuse, R74, RZ ;  /* 0x0000004a2048723c */ /* 0x040fee00000018ff */
[----:B------:R3:W-:Y:S01]  /*d670*/  MUFU.TANH R172, R13 ;  /* 0x0000000d00ac7308 */ /* 0x0007e20000002400 */
[C---:B------:R-:W-:Y:S07]  /*d680*/  HMMA.16816.F32 R64, R32.reuse, R66, RZ ;  /* 0x000000422040723c */ /* 0x040fee00000018ff */
[----:B------:R-:W4:Y:S01]  /*d690*/  MUFU.TANH R201, R201 ;  /* 0x000000c900c97308 */ /* 0x000f220000002400 */
[C---:B------:R-:W-:Y:S07]  /*d6a0*/  HMMA.16816.F32 R56, R32.reuse, R58, RZ ;  /* 0x0000003a2038723c */ /* 0x040fee00000018ff */
[----:B------:R-:W5:Y:S01]  /*d6b0*/  MUFU.TANH R199, R199 ;  /* 0x000000c700c77308 */ /* 0x000f620000002400 */
[C---:B------:R-:W-:Y:S01]  /*d6c0*/  HMMA.16816.F32 R48, R32.reuse, R50, RZ ;  /* 0x000000322030723c */ /* 0x040fe200000018ff */
[----:B---3--:R-:W-:Y:S06]  /*d6d0*/  LDSM.16.M88.4 R12, [R101+0x7000] ;  /* 0x00700000650c783b */ /* 0x008fec0000000200 */
[----:B------:R-:W3:Y:S01]  /*d6e0*/  MUFU.TANH R183, R183 ;  /* 0x000000b700b77308 */ /* 0x000ee20000002400 */
[C---:B------:R-:W-:Y:S07]  /*d6f0*/  HMMA.16816.F32 R40, R32.reuse, R42, RZ ;  /* 0x0000002a2028723c */ /* 0x040fee00000018ff */
[----:B------:R-:W3:Y:S01]  /*d700*/  MUFU.TANH R193, R193 ;  /* 0x000000c100c17308 */ /* 0x000ee20000002400 */
[C---:B------:R-:W-:Y:S07]  /*d710*/  HMMA.16816.F32 R36, R32.reuse, R96, RZ ;  /* 0x000000602024723c */ /* 0x040fee00000018ff */
[----:B------:R-:W3:Y:S01]  /*d720*/  MUFU.TANH R190, R190 ;  /* 0x000000be00be7308 */ /* 0x000ee20000002400 */
[----:B------:R-:W-:Y:S01]  /*d730*/  HMMA.16816.F32 R32, R32, R98, RZ ;  /* 0x000000622020723c */ /* 0x000fe200000018ff */
[----:B------:R-:W4:Y:S06]  /*d740*/  LDSM.16.M88.4 R96, [R106+0x7000] ;  /* 0x007000006a60783b */ /* 0x000f2c0000000200 */
[----:B------:R-:W-:Y:S01]  /*d750*/  MUFU.TANH R180, R180 ;  /* 0x000000b400b47308 */ /* 0x000fe20000002400 */
[----:B------:R-:W-:Y:S01]  /*d760*/  HMMA.16816.F32 R8, R20, R18, R8 ;  /* 0x000000121408723c */ /* 0x000fe20000001808 */
[----:B------:R-:W5:Y:S06]  /*d770*/  LDSM.16.M88.4 R16, [R106+0x8000] ;  /* 0x008000006a10783b */ /* 0x000f6c0000000200 */
[----:B------:R-:W3:Y:S01]  /*d780*/  MUFU.TANH R177, R177 ;  /* 0x000000b100b17308 */ /* 0x000ee20000002400 */
[----:B------:R-:W-:Y:S07]  /*d790*/  HMMA.16816.F32 R108, R28, R24, R108 ;  /* 0x000000181c6c723c */ /* 0x000fee000000186c */
[----:B------:R-:W3:Y:S01]  /*d7a0*/  MUFU.TANH R175, R175 ;  /* 0x000000af00af7308 */ /* 0x000ee20000002400 */
[----:B------:R-:W-:Y:S03]  /*d7b0*/  HMMA.16816.F32 R80, R92, R90, R80 ;  /* 0x0000005a5c50723c */ /* 0x000fe60000001850 */
[----:B------:R-:W-:Y:S01]  /*d7c0*/  FMUL.FTZ R90, R8, UR4 ;  /* 0x00000004085a7c20 */ /* 0x000fe20008410000 */
[----:B------:R-:W-:-:S02]  /*d7d0*/  IMAD.SHL.U32 R8, R237, 0x2, RZ ;  /* 0x00000002ed087824 */ /* 0x000fc400078e00ff */
[----:B------:R-:W-:Y:S01]  /*d7e0*/  FMUL.FTZ R10, R10, UR4 ;  /* 0x000000040a0a7c20 */ /* 0x000fe20008410000 */
[----:B------:R-:W-:Y:S01]  /*d7f0*/  FMUL.FTZ R11, R11, UR4 ;  /* 0x000000040b0b7c20 */ /* 0x000fe20008410000 */
[----:B------:R-:W3:Y:S01]  /*d800*/  MUFU.TANH R173, R173 ;  /* 0x000000ad00ad7308 */ /* 0x000ee20000002400 */
[----:B-1----:R-:W-:Y:S07]  /*d810*/  HMMA.16816.F32 R68, R92, R4, R68 ;  /* 0x000000045c44723c */ /* 0x002fee0000001844 */
[----:B------:R-:W1:Y:S01]  /*d820*/  MUFU.TANH R171, R171 ;  /* 0x000000ab00ab7308 */ /* 0x000e620000002400 */
[----:B--2---:R-:W-:Y:S01]  /*d830*/  HMMA.16816.F32 R108, R20, R84, R108 ;  /* 0x00000054146c723c */ /* 0x004fe2000000186c */
[----:B------:R-:W-:Y:S01]  /*d840*/  FMUL.FTZ R84, R9, UR4 ;  /* 0x0000000409547c20 */ /* 0x000fe20008410000 */
[----:B------:R-:W-:-:S05]  /*d850*/  LOP3.LUT R9, R8, 0x6, RZ, 0xc0, !PT ;  /* 0x0000000608097812 */ /* 0x000fca00078ec0ff */
[----:B------:R-:W-:Y:S01]  /*d860*/  IMAD R128, R128, 0x100, R9 ;  /* 0x0000010080807824 */ /* 0x000fe200078e0209 */
[----:B------:R-:W-:Y:S01]  /*d870*/  HMMA.16816.F32 R64, R92, R6, R64 ;  /* 0x000000065c40723c */ /* 0x000fe20000001840 */
[----:B------:R-:W-:Y:S02]  /*d880*/  MUFU.TANH R85, R10 ;  /* 0x0000000a00557308 */ /* 0x000fe40000002400 */
[C---:B------:R-:W-:Y:S02]  /*d890*/  VIADD R4, R128.reuse, 0xfffffe01 ;  /* 0xfffffe0180047836 */ /* 0x040fe40000000000 */
[----:B------:R-:W-:-:S03]  /*d8a0*/  VIADD R8, R128, 0xfffffe00 ;  /* 0xfffffe0080087836 */ /* 0x000fc60000000000 */
[CC--:B------:R-:W-:Y:S01]  /*d8b0*/  ISETP.GE.AND P3, PT, R4.reuse, R100.reuse, PT ;  /* 0x000000640400720c */ /* 0x0c0fe20003f66270 */
[C---:B----4-:R-:W-:Y:S01]  /*d8c0*/  HMMA.16816.F32 R76, R92.reuse, R96, R76 ;  /* 0x000000605c4c723c */ /* 0x050fe2000000184c */
[-C--:B------:R-:W-:Y:S01]  /*d8d0*/  ISETP.GE.AND P2, PT, R4, R3.reuse, PT ;  /* 0x000000030400720c */ /* 0x080fe20003f46270 */
[----:B------:R2:W-:Y:S01]  /*d8e0*/  MUFU.TANH R96, R11 ;  /* 0x0000000b00607308 */ /* 0x0005e20000002400 */
[----:B------:R-:W4:Y:S01]  /*d8f0*/  LDSM.16.M88.4 R4, [R105+0x7000] ;  /* 0x007000006904783b */ /* 0x000f220000000200 */
[-C--:B------:R-:W-:Y:S01]  /*d900*/  ISETP.GE.AND P4, PT, R8, R100.reuse, PT ;  /* 0x000000640800720c */ /* 0x080fe20003f86270 */
[----:B------:R-:W-:Y:S01]  /*d910*/  FMUL.FTZ R91, R108, UR4 ;  /* 0x000000046c5b7c20 */ /* 0x000fe20008410000 */
[-C--:B------:R-:W-:Y:S01]  /*d920*/  ISETP.GE.AND P5, PT, R8, R3.reuse, PT ;  /* 0x000000030800720c */ /* 0x080fe20003fa6270 */
[----:B------:R-:W-:Y:S01]  /*d930*/  VIADD R8, R128, 0xfffffe08 ;  /* 0xfffffe0880087836 */ /* 0x000fe20000000000 */
[----:B------:R-:W-:Y:S01]  /*d940*/  FSEL R130, R116, -INF , !P4 ;  /* 0xff80000074827808 */ /* 0x000fe20006000000 */
[----:B------:R-:W-:Y:S01]  /*d950*/  HMMA.16816.F32 R72, R92, R98, R72 ;  /* 0x000000625c48723c */ /* 0x000fe20000001848 */
[----:B------:R-:W-:Y:S01]  /*d960*/  FSEL R127, R115, -INF , !P5 ;  /* 0xff800000737f7808 */ /* 0x000fe20006800000 */
[----:B------:R-:W1:Y:S01]  /*d970*/  MUFU.TANH R88, R88 ;  /* 0x0000005800587308 */ /* 0x000e620000002400 */
[CC--:B------:R-:W-:Y:S01]  /*d980*/  ISETP.GE.AND P4, PT, R8.reuse, R100.reuse, PT ;  /* 0x000000640800720c */ /* 0x0c0fe20003f86270 */
[----:B------:R-:W-:Y:S01]  /*d990*/  FMUL.FTZ R97, R111, UR4 ;  /* 0x000000046f617c20 */ /* 0x000fe20008410000 */
[-C--:B------:R-:W-:Y:S01]  /*d9a0*/  ISETP.GE.AND P5, PT, R8, R3.reuse, PT ;  /* 0x000000030800720c */ /* 0x080fe20003fa6270 */
[----:B------:R-:W-:Y:S01]  /*d9b0*/  VIADD R8, R128, 0xfffffe09 ;  /* 0xfffffe0980087836 */ /* 0x000fe20000000000 */
[----:B------:R-:W-:Y:S01]  /*d9c0*/  FSEL R164, R114, -INF , !P3 ;  /* 0xff80000072a47808 */ /* 0x000fe20005800000 */
[C---:B------:R-:W-:Y:S01]  /*d9d0*/  HMMA.16816.F32 R80, R28.reuse, R26, R80 ;  /* 0x0000001a1c50723c */ /* 0x040fe20000001850 */
[----:B------:R-:W-:Y:S01]  /*d9e0*/  FSEL R167, R113, -INF , !P2 ;  /* 0xff80000071a77808 */ /* 0x000fe20005000000 */
[----:B------:R-:W-:Y:S01]  /*d9f0*/  LDSM.16.M88.4 R24, [R106+0x9000] ;  /* 0x009000006a18783b */ /* 0x000fe20000000200 */
[CC--:B------:R-:W-:Y:S01]  /*da00*/  ISETP.GE.AND P3, PT, R8.reuse, R100.reuse, PT ;  /* 0x000000640800720c */ /* 0x0c0fe20003f66270 */
[----:B------:R-:W1:Y:S01]  /*da10*/  MUFU.TANH R89, R89 ;  /* 0x0000005900597308 */ /* 0x000e620000002400 */
[-C--:B------:R-:W-:Y:S01]  /*da20*/  ISETP.GE.AND P2, PT, R8, R3.reuse, PT ;  /* 0x000000030800720c */ /* 0x080fe20003f46270 */
[----:B------:R-:W-:Y:S01]  /*da30*/  VIADD R8, R128, 0xfffffe10 ;  /* 0xfffffe1080087836 */ /* 0x000fe20000000000 */
[----:B------:R-:W-:Y:S01]  /*da40*/  FSEL R166, R112, -INF , !P4 ;  /* 0xff80000070a67808 */ /* 0x000fe20006000000 */
[C---:B------:R-:W-:Y:S01]  /*da50*/  HMMA.16816.F32 R76, R28.reuse, R12, R76 ;  /* 0x0000000c1c4c723c */ /* 0x040fe2000000184c */
[----:B------:R-:W-:Y:S01]  /*da60*/  FSEL R169, R119, -INF , !P5 ;  /* 0xff80000077a97808 */ /* 0x000fe20006800000 */
[----:B------:R-:W-:Y:S01]  /*da70*/  VIADD R12, R128, 0xfffffe11 ;  /* 0xfffffe11800c7836 */ /* 0x000fe20000000000 */
[C---:B------:R-:W-:Y:S01]  /*da80*/  ISETP.GE.AND P4, PT, R8.reuse, R100, PT ;  /* 0x000000640800720c */ /* 0x040fe20003f86270 */
[----:B------:R-:W1:Y:S01]  /*da90*/  MUFU.TANH R90, R90 ;  /* 0x0000005a005a7308 */ /* 0x000e620000002400 */
[----:B------:R-:W-:Y:S01]  /*daa0*/  ISETP.GE.AND P5, PT, R8, R3, PT ;  /* 0x000000030800720c */ /* 0x000fe20003fa6270 */
[----:B------:R-:W-:Y:S01]  /*dab0*/  FMUL.FTZ R109, R109, UR4 ;  /* 0x000000046d6d7c20 */ /* 0x000fe20008410000 */
[----:B--2---:R-:W2:Y:S01]  /*dac0*/  LDSM.16.M88.4 R8, [R101+0x7800] ;  /* 0x007800006508783b */ /* 0x004ea20000000200 */
[----:B------:R-:W-:Y:S01]  /*dad0*/  FSEL R168, R107, -INF , !P3 ;  /* 0xff8000006ba87808 */ /* 0x000fe20005800000 */
[----:B------:R-:W-:Y:S01]  /*dae0*/  HMMA.16816.F32 R72, R28, R14, R72 ;  /* 0x0000000e1c48723c */ /* 0x000fe20000001848 */
[----:B------:R-:W-:-:S02]  /*daf0*/  FSEL R227, R118, -INF , !P2 ;  /* 0xff80000076e37808 */ /* 0x000fc40005000000 */
[CC--:B------:R-:W-:Y:S01]  /*db00*/  ISETP.GE.AND P3, PT, R12.reuse, R100.reuse, PT ;  /* 0x000000640c00720c */ /* 0x0c0fe20003f66270 */
[----:B------:R-:W1:Y:S01]  /*db10*/  MUFU.TANH R84, R84 ;  /* 0x0000005400547308 */ /* 0x000e620000002400 */
[-C--:B------:R-:W-:Y:S01]  /*db20*/  ISETP.GE.AND P2, PT, R12, R3.reuse, PT ;  /* 0x000000030c00720c */ /* 0x080fe20003f46270 */
[----:B------:R-:W-:Y:S01]  /*db30*/  VIADD R12, R128, 0xfffffe18 ;  /* 0xfffffe18800c7836 */ /* 0x000fe20000000000 */
[----:B------:R-:W-:Y:S01]  /*db40*/  FSEL R224, R117, -INF , !P4 ;  /* 0xff80000075e07808 */ /* 0x000fe20006000000 */
[----:B-----5:R-:W-:Y:S01]  /*db50*/  HMMA.16816.F32 R60, R92, R16, R60 ;  /* 0x000000105c3c723c */ /* 0x020fe2000000183c */
[----:B------:R-:W-:Y:S02]  /*db60*/  FSEL R221, R122, -INF , !P5 ;  /* 0xff8000007add7808 */ /* 0x000fe40006800000 */
[CC--:B------:R-:W-:Y:S01]  /*db70*/  ISETP.GE.AND P4, PT, R12.reuse, R100.reuse, PT ;  /* 0x000000640c00720c */ /* 0x0c0fe20003f86270 */
[----:B------:R-:W-:Y:S01]  /*db80*/  MUFU.TANH R97, R97 ;  /* 0x0000006100617308 */ /* 0x000fe20000002400 */
[-C--:B------:R-:W-:Y:S01]  /*db90*/  ISETP.GE.AND P5, PT, R12, R3.reuse, PT ;  /* 0x000000030c00720c */ /* 0x080fe20003fa6270 */
[----:B------:R-:W-:Y:S01]  /*dba0*/  VIADD R12, R128, 0xfffffe19 ;  /* 0xfffffe19800c7836 */ /* 0x000fe20000000000 */
[----:B------:R-:W-:Y:S01]  /*dbb0*/  FSEL R226, R120, -INF , !P3 ;  /* 0xff80000078e27808 */ /* 0x000fe20005800000 */
[----:B----4-:R-:W-:Y:S01]  /*dbc0*/  HMMA.16816.F32 R76, R20, R4, R76 ;  /* 0x00000004144c723c */ /* 0x010fe2000000184c */
[----:B------:R-:W-:Y:S01]  /*dbd0*/  FSEL R219, R123, -INF , !P2 ;  /* 0xff8000007bdb7808 */ /* 0x000fe20005000000 */
[----:B------:R-:W-:Y:S01]  /*dbe0*/  VIADD R4, R128, 0xfffffe21 ;  /* 0xfffffe2180047836 */ /* 0x000fe20000000000 */
[----:B------:R-:W-:Y:S01]  /*dbf0*/  ISETP.GE.AND P3, PT, R12, R100, PT ;  /* 0x000000640c00720c */ /* 0x000fe20003f66270 */
[----:B------:R-:W-:Y:S01]  /*dc00*/  VIADD R5, R128, 0xfffffe20 ;  /* 0xfffffe2080057836 */ /* 0x000fe20000000000 */
[----:B------:R-:W-:Y:S01]  /*dc10*/  ISETP.GE.AND P2, PT, R12, R3, PT ;  /* 0x000000030c00720c */ /* 0x000fe20003f46270 */
[----:B------:R-:W-:Y:S01]  /*dc20*/  MUFU.TANH R91, R91 ;  /* 0x0000005b005b7308 */ /* 0x000fe20000002400 */
[----:B------:R-:W4:Y:S01]  /*dc30*/  LDSM.16.M88.4 R12, [R105+0x7800] ;  /* 0x00780000690c783b */ /* 0x000f220000000200 */
[----:B------:R-:W-:Y:S01]  /*dc40*/  FSEL R228, R124, -INF , !P3 ;  /* 0xff8000007ce47808 */ /* 0x000fe20005800000 */
[----:B------:R-:W-:Y:S01]  /*dc50*/  HMMA.16816.F32 R56, R92, R18, R56 ;  /* 0x000000125c38723c */ /* 0x000fe20000001838 */
[----:B------:R-:W-:Y:S01]  /*dc60*/  FSEL R225, R126, -INF , !P2 ;  /* 0xff8000007ee17808 */ /* 0x000fe20005000000 */
[----:B------:R-:W5:Y:S01]  /*dc70*/  LDSM.16.M88.4 R16, [R106+0x8800] ;  /* 0x008800006a10783b */ /* 0x000f620000000200 */
[----:B------:R-:W-:-:S02]  /*dc80*/  FSEL R230, R121, -INF , !P4 ;  /* 0xff80000079e67808 */ /* 0x000fc40006000000 */
[----:B------:R-:W-:Y:S02]  /*dc90*/  FSEL R223, R125, -INF , !P5 ;  /* 0xff8000007ddf7808 */ /* 0x000fe40006800000 */
[CC--:B------:R-:W-:Y:S01]  /*dca0*/  ISETP.GE.AND P3, PT, R4.reuse, R100.reuse, PT ;  /* 0x000000640400720c */ /* 0x0c0fe20003f66270 */
[----:B------:R-:W-:Y:S01]  /*dcb0*/  HMMA.16816.F32 R80, R20, R86, R80 ;  /* 0x000000561450723c */ /* 0x000fe20000001850 */
[-C--:B------:R-:W-:Y:S01]  /*dcc0*/  ISETP.GE.AND P2, PT, R4, R3.reuse, PT ;  /* 0x000000030400720c */ /* 0x080fe20003f46270 */
[----:B------:R-:W-:Y:S01]  /*dcd0*/  VIADD R4, R128, 0xfffffe28 ;  /* 0xfffffe2880047836 */ /* 0x000fe20000000000 */
[CC--:B------:R-:W-:Y:S01]  /*dce0*/  ISETP.GE.AND P4, PT, R5.reuse, R100.reuse, PT ;  /* 0x000000640500720c */ /* 0x0c0fe20003f86270 */
[----:B------:R-:W-:Y:S01]  /*dcf0*/  FMUL.FTZ R76, R76, UR4 ;  /* 0x000000044c4c7c20 */ /* 0x000fe20008410000 */
[-C--:B------:R-:W-:Y:S01]  /*dd00*/  ISETP.GE.AND P5, PT, R5, R3.reuse, PT ;  /* 0x000000030500720c */ /* 0x080fe20003fa6270 */
[----:B------:R-:W-:Y:S01]  /*dd10*/  VIADD R5, R128, 0xfffffe29 ;  /* 0xfffffe2980057836 */ /* 0x000fe20000000000 */
[----:B------:R-:W-:Y:S01]  /*dd20*/  FSEL R220, R220, -INF , !P4 ;  /* 0xff800000dcdc7808 */ /* 0x000fe20006000000 */
[----:B------:R-:W-:Y:S01]  /*dd30*/  FMUL.FTZ R77, R77, UR4 ;  /* 0x000000044d4d7c20 */ /* 0x000fe20008410000 */
[----:B------:R-:W-:Y:S01]  /*dd40*/  FSEL R211, R211, -INF , !P5 ;  /* 0xff800000d3d37808 */ /* 0x000fe20006800000 */
[----:B------:R-:W-:Y:S01]  /*dd50*/  FMUL.FTZ R87, R110, UR4 ;  /* 0x000000046e577c20 */ /* 0x000fe20008410000 */
[CC--:B------:R-:W-:Y:S01]  /*dd60*/  ISETP.GE.AND P4, PT, R4.reuse, R100.reuse, PT ;  /* 0x000000640400720c */ /* 0x0c0fe20003f86270 */
[----:B--2---:R-:W-:Y:S01]  /*dd70*/  HMMA.16816.F32 R68, R28, R8, R68 ;  /* 0x000000081c44723c */ /* 0x004fe20000001844 */
[-C--:B------:R-:W-:Y:S01]  /*dd80*/  ISETP.GE.AND P5, PT, R4, R3.reuse, PT ;  /* 0x000000030400720c */ /* 0x080fe20003fa6270 */
[----:B------:R-:W-:Y:S01]  /*dd90*/  VIADD R4, R128, 0xfffffe30 ;  /* 0xfffffe3080047836 */ /* 0x000fe20000000000 */
[----:B------:R-:W-:Y:S01]  /*dda0*/  FSEL R218, R218, -INF , !P4 ;  /* 0xff800000dada7808 */ /* 0x000fe20006000000 */
[----:B------:R-:W-:Y:S01]  /*ddb0*/  MUFU.TANH R99, R76 ;  /* 0x0000004c00637308 */ /* 0x000fe20000002400 */
[----:B------:R-:W-:Y:S01]  /*ddc0*/  FSEL R213, R213, -INF , !P5 ;  /* 0xff800000d5d57808 */ /* 0x000fe20006800000 */
[----:B------:R-:W-:Y:S01]  /*ddd0*/  FMUL.FTZ R108, R78, UR4 ;  /* 0x000000044e6c7c20 */ /* 0x000fe20008410000 */
[----:B------:R-:W-:Y:S01]  /*dde0*/  FSEL R222, R222, -INF , !P3 ;  /* 0xff800000dede7808 */ /* 0x000fe20005800000 */
[----:B------:R-:W-:Y:S01]  /*ddf0*/  FMUL.FTZ R110, R79, UR4 ;  /* 0x000000044f6e7c20 */ /* 0x000fe20008410000 */
[----:B------:R-:W-:Y:S01]  /*de00*/  FSEL R217, R217, -INF , !P2 ;  /* 0xff800000d9d97808 */ /* 0x000fe20005000000 */
[----:B------:R-:W-:Y:S01]  /*de10*/  VIADD R8, R128, 0xfffffe40 ;  /* 0xfffffe4080087836 */ /* 0x000fe20000000000 */
[CC--:B------:R-:W-:Y:S01]  /*de20*/  ISETP.GE.AND P4, PT, R4.reuse, R100.reuse, PT ;  /* 0x000000640400720c */ /* 0x0c0fe20003f86270 */
[----:B------:R2:W-:Y:S01]  /*de30*/  MUFU.TANH R107, R77 ;  /* 0x0000004d006b7308 */ /* 0x0005e20000002400 */
[-C--:B------:R-:W-:Y:S01]  /*de40*/  ISETP.GE.AND P5, PT, R4, R3.reuse, PT ;  /* 0x000000030400720c */ /* 0x080fe20003fa6270 */
[----:B------:R-:W-:Y:S01]  /*de50*/  VIADD R4, R128, 0xfffffe31 ;  /* 0xfffffe3180047836 */ /* 0x000fe20000000000 */
[CC--:B------:R-:W-:Y:S01]  /*de60*/  ISETP.GE.AND P3, PT, R5.reuse, R100.reuse, PT ;  /* 0x000000640500720c */ /* 0x0c0fe20003f66270 */
[C---:B------:R-:W-:Y:S01]  /*de70*/  HMMA.16816.F32 R72, R20.reuse, R6, R72 ;  /* 0x000000061448723c */ /* 0x040fe20000001848 */
[-C--:B------:R-:W-:Y:S01]  /*de80*/  ISETP.GE.AND P2, PT, R5, R3.reuse, PT ;  /* 0x000000030500720c */ /* 0x080fe20003f46270 */
[----:B------:R-:W-:Y:S01]  /*de90*/  FMUL.FTZ R82, R82, UR4 ;  /* 0x0000000452527c20 */ /* 0x000fe20008410000 */
[----:B------:R-:W-:Y:S01]  /*dea0*/  FSEL R216, R216, -INF , !P3 ;  /* 0xff800000d8d87808 */ /* 0x000fe20005800000 */
[----:B------:R-:W1:Y:S01]  /*deb0*/  MUFU.TANH R86, R109 ;  /* 0x0000006d00567308 */ /* 0x000e620000002400 */
[----:B------:R-:W-:Y:S01]  /*dec0*/  FSEL R215, R215, -INF , !P2 ;  /* 0xff800000d7d77808 */ /* 0x000fe20005000000 */
[----:B------:R-:W-:Y:S01]  /*ded0*/  FMUL.FTZ R80, R80, UR4 ;  /* 0x0000000450507c20 */ /* 0x000fe20008410000 */
[CC--:B------:R-:W-:Y:S01]  /*dee0*/  ISETP.GE.AND P3, PT, R4.reuse, R100.reuse, PT ;  /* 0x000000640400720c */ /* 0x0c0fe20003f66270 */
[----:B----4-:R-:W-:Y:S01]  /*def0*/  HMMA.16816.F32 R68, R20, R12, R68 ;  /* 0x0000000c1444723c */ /* 0x010fe20000001844 */
[-C--:B------:R-:W-:Y:S01]  /*df00*/  ISETP.GE.AND P2, PT, R4, R3.reuse, PT ;  /* 0x000000030400720c */ /* 0x080fe20003f46270 */
[----:B------:R-:W-:Y:S01]  /*df10*/  VIADD R4, R128, 0xfffffe38 ;  /* 0xfffffe3880047836 */ /* 0x000fe20000000000 */
[----:B------:R-:W-:Y:S01]  /*df20*/  FSEL R208, R208, -INF , !P4 ;  /* 0xff800000d0d07808 */ /* 0x000fe20006000000 */
[----:B------:R-:W-:Y:S01]  /*df30*/  VIADD R12, R128, 0xfffffe41 ;  /* 0xfffffe41800c7836 */ /* 0x000fe20000000000 */
[----:B------:R-:W-:Y:S01]  /*df40*/  FSEL R203, R203, -INF , !P5 ;  /* 0xff800000cbcb7808 */ /* 0x000fe20006800000 */
[----:B--2---:R-:W2:Y:S01]  /*df50*/  LDSM.16.M88.4 R76, [R101+0x8000] ;  /* 0x00800000654c783b */ /* 0x004ea20000000200 */
[-C--:B------:R-:W-:Y:S01]  /*df60*/  ISETP.GE.AND P4, PT, R4, R100.reuse, PT ;  /* 0x000000640400720c */ /* 0x080fe20003f86270 */
[----:B------:R-:W-:Y:S01]  /*df70*/  VIADD R13, R128, 0xfffffe48 ;  /* 0xfffffe48800d7836 */ /* 0x000fe20000000000 */
[-C--:B------:R-:W-:Y:S01]  /*df80*/  ISETP.GE.AND P5, PT, R4, R3.reuse, PT ;  /* 0x000000030400720c */ /* 0x080fe20003fa6270 */
[----:B------:R-:W-:Y:S01]  /*df90*/  VIADD R4, R128, 0xfffffe39 ;  /* 0xfffffe3980047836 */ /* 0x000fe20000000000 */
[----:B------:R-:W-:Y:S01]  /*dfa0*/  FSEL R212, R212, -INF , !P4 ;  /* 0xff800000d4d47808 */ /* 0x000fe20006000000 */
[----:B-----5:R-:W-:Y:S01]  /*dfb0*/  HMMA.16816.F32 R52, R92, R16, R52 ;  /* 0x000000105c34723c */ /* 0x020fe20000001834 */
[----:B------:R-:W-:Y:S01]  /*dfc0*/  FSEL R207, R207, -INF , !P5 ;  /* 0xff800000cfcf7808 */ /* 0x000fe20006800000 */
[----:B------:R-:W-:Y:S01]  /*dfd0*/  VIADD R16, R128, 0xfffffe50 ;  /* 0xfffffe5080107836 */ /* 0x000fe20000000000 */
[-C--:B------:R-:W-:Y:S01]  /*dfe0*/  ISETP.GE.AND P4, PT, R8, R100.reuse, PT ;  /* 0x000000640800720c */ /* 0x080fe20003f86270 */
[----:B------:R-:W-:Y:S01]  /*dff0*/  VIADD R17, R128, 0xfffffe51 ;  /* 0xfffffe5180117836 */ /* 0x000fe20000000000 */
[-C--:B------:R-:W-:Y:S01]  /*e000*/  ISETP.GE.AND P5, PT, R8, R3.reuse, PT ;  /* 0x000000030800720c */ /* 0x080fe20003fa6270 */
[----:B------:R-:W4:Y:S01]  /*e010*/  MUFU.TANH R87, R87 ;  /* 0x0000005700577308 */ /* 0x000f220000002400 */
[----:B------:R-:W-:Y:S01]  /*e020*/  FSEL R210, R210, -INF , !P3 ;  /* 0xff800000d2d27808 */ /* 0x000fe20005800000 */
[----:B------:R-:W-:Y:S01]  /*e030*/  HMMA.16816.F32 R8, R28, R10, R64 ;  /* 0x0000000a1c08723c */ /* 0x000fe20000001840 */
[----:B------:R-:W-:Y:S01]  /*e040*/  FSEL R205, R205, -INF , !P2 ;  /* 0xff800000cdcd7808 */ /* 0x000fe20005000000 */
[----:B------:R-:W5:Y:S01]  /*e050*/  LDSM.16.M88.4 R64, [R105+0x8000] ;  /* 0x008000006940783b */ /* 0x000f620000000200 */
[CC--:B------:R-:W-:Y:S01]  /*e060*/  ISETP.GE.AND P3, PT, R4.reuse, R100.reuse, PT ;  /* 0x000000640400720c */ /* 0x0c0fe20003f66270 */
[----:B------:R-:W-:Y:S01]  /*e070*/  FMUL.FTZ R81, R81, UR4 ;  /* 0x0000000451517c20 */ /* 0x000fe20008410000 */
[-C--:B------:R-:W-:Y:S01]  /*e080*/  ISETP.GE.AND P2, PT, R4, R3.reuse, PT ;  /* 0x000000030400720c */ /* 0x080fe20003f46270 */
[----:B------:R-:W-:Y:S01]  /*e090*/  FMUL.FTZ R83, R83, UR4 ;  /* 0x0000000453537c20 */ /* 0x000fe20008410000 */
[----:B------:R-:W-:Y:S01]  /*e0a0*/  FSEL R214, R214, -INF , !P3 ;  /* 0xff800000d6d67808 */ /* 0x000fe20005800000 */
[C---:B------:R-:W-:Y:S01]  /*e0b0*/  HMMA.16816.F32 R4, R92.reuse, R24, R44 ;  /* 0x000000185c04723c */ /* 0x040fe2000000182c */
[----:B------:R-:W3:Y:S01]  /*e0c0*/  LDSM.16.M88.4 R44, [R101+0x8800] ;  /* 0x00880000652c783b */ /* 0x000ee20000000200 */
[----:B------:R-:W-:Y:S01]  /*e0d0*/  FSEL R209, R209, -INF , !P2 ;  /* 0xff800000d1d17808 */ /* 0x000fe20005000000 */
[----:B------:R-:W-:Y:S01]  /*e0e0*/  MUFU.TANH R82, R82 ;  /* 0x0000005200527308 */ /* 0x000fe20000002400 */
[-C--:B------:R-:W-:Y:S01]  /*e0f0*/  ISETP.GE.AND P3, PT, R12, R100.reuse, PT ;  /* 0x000000640c00720c */ /* 0x080fe20003f66270 */
[----:B------:R-:W-:Y:S01]  /*e100*/  FMUL.FTZ R74, R74, UR4 ;  /* 0x000000044a4a7c20 */ /* 0x000fe20008410000 */
[-C--:B------:R-:W-:Y:S01]  /*e110*/  ISETP.GE.AND P2, PT, R12, R3.reuse, PT ;  /* 0x000000030c00720c */ /* 0x080fe20003f46270 */
[----:B------:R-:W-:Y:S01]  /*e120*/  VIADD R12, R128, 0xfffffe49 ;  /* 0xfffffe49800c7836 */ /* 0x000fe20000000000 */
[----:B------:R-:W-:Y:S01]  /*e130*/  FSEL R206, R206, -INF , !P4 ;  /* 0xff800000cece7808 */ /* 0x000fe20006000000 */
[----:B------:R-:W-:Y:S01]  /*e140*/  HMMA.16816.F32 R48, R92, R18, R48 ;  /* 0x000000125c30723c */ /* 0x000fe20000001830 */
[----:B------:R-:W-:Y:S01]  /*e150*/  FSEL R201, R201, -INF , !P5 ;  /* 0xff800000c9c97808 */ /* 0x000fe20006800000 */
[----:B------:R-:W4:Y:S01]  /*e160*/  MUFU.TANH R80, R80 ;  /* 0x0000005000507308 */ /* 0x000f220000002400 */
[----:B------:R-:W-:Y:S01]  /*e170*/  FSEL R204, R204, -INF , !P3 ;  /* 0xff800000cccc7808 */ /* 0x000fe20005800000 */
[----:B------:R-:W-:Y:S01]  /*e180*/  FMUL.FTZ R75, R75, UR4 ;  /* 0x000000044b4b7c20 */ /* 0x000fe20008410000 */
[----:B------:R-:W-:Y:S01]  /*e190*/  FSEL R199, R199, -INF , !P2 ;  /* 0xff800000c7c77808 */ /* 0x000fe20005000000 */
[----:B------:R-:W-:Y:S01]  /*e1a0*/  FMUL.FTZ R73, R73, UR4 ;  /* 0x0000000449497c20 */ /* 0x000fe20008410000 */
[CC--:B------:R-:W-:Y:S01]  /*e1b0*/  ISETP.GE.AND P4, PT, R13.reuse, R100.reuse, PT ;  /* 0x000000640d00720c */ /* 0x0c0fe20003f86270 */
[----:B------:R-:W-:Y:S01]  /*e1c0*/  FMUL.FTZ R72, R72, UR4 ;  /* 0x0000000448487c20 */ /* 0x000fe20008410000 */
[-C--:B------:R-:W-:Y:S01]  /*e1d0*/  ISETP.GE.AND P5, PT, R13, R3.reuse, PT ;  /* 0x000000030d00720c */ /* 0x080fe20003fa6270 */
[----:B--2---:R-:W-:Y:S01]  /*e1e0*/  HMMA.16816.F32 R60, R28, R76, R60 ;  /* 0x0000004c1c3c723c */ /* 0x004fe2000000183c */
[CC--:B------:R-:W-:Y:S01]  /*e1f0*/  ISETP.GE.AND P3, PT, R12.reuse, R100.reuse, PT ;  /* 0x000000640c00720c */ /* 0x0c0fe20003f66270 */
[----:B------:R-:W2:Y:S01]  /*e200*/  MUFU.TANH R81, R81 ;  /* 0x0000005100517308 */ /* 0x000ea20000002400 */
[-C--:B------:R-:W-:Y:S01]  /*e210*/  ISETP.GE.AND P2, PT, R12, R3.reuse, PT ;  /* 0x000000030c00720c */ /* 0x080fe20003f46270 */
[----:B------:R-:W-:Y:S01]  /*e220*/  FMUL.FTZ R71, R71, UR4 ;  /* 0x0000000447477c20 */ /* 0x000fe20008410000 */
[----:B------:R-:W-:Y:S01]  /*e230*/  FSEL R202, R202, -INF , !P4 ;  /* 0xff800000caca7808 */ /* 0x000fe20006000000 */
[----:B------:R-:W-:Y:S01]  /*e240*/  FMUL.FTZ R70, R70, UR4 ;  /* 0x0000000446467c20 */ /* 0x000fe20008410000 */
[----:B------:R-:W-:Y:S01]  /*e250*/  FSEL R179, R179, -INF , !P5 ;  /* 0xff800000b3b37808 */ /* 0x000fe20006800000 */
[----:B------:R-:W-:Y:S01]  /*e260*/  HMMA.16816.F32 R12, R20, R14, R8 ;  /* 0x0000000e140c723c */ /* 0x000fe20000001808 */
[CC--:B------:R-:W-:Y:S01]  /*e270*/  ISETP.GE.AND P4, PT, R16.reuse, R100.reuse, PT ;  /* 0x000000641000720c */ /* 0x0c0fe20003f86270 */
[----:B------:R-:W2:Y:S01]  /*e280*/  MUFU.TANH R98, R83 ;  /* 0x0000005300627308 */ /* 0x000ea20000002400 */
[----:B------:R-:W-:Y:S01]  /*e290*/  ISETP.GE.AND P5, PT, R16, R3, PT ;  /* 0x000000031000720c */ /* 0x000fe20003fa6270 */
[----:B------:R-:W-:Y:S01]  /*e2a0*/  VIADD R16, R128, 0xfffffe58 ;  /* 0xfffffe5880107836 */ /* 0x000fe20000000000 */
[----:B------:R-:W-:Y:S01]  /*e2b0*/  FSEL R200, R200, -INF , !P3 ;  /* 0xff800000c8c87808 */ /* 0x000fe20005800000 */
[----:B------:R-:W-:Y:S01]  /*e2c0*/  FMUL.FTZ R69, R69, UR4 ;  /* 0x0000000445457c20 */ /* 0x000fe20008410000 */
[----:B------:R-:W-:Y:S01]  /*e2d0*/  FSEL R181, R181, -INF , !P2 ;  /* 0xff800000b5b57808 */ /* 0x000fe20005000000 */
[----:B------:R-:W-:Y:S01]  /*e2e0*/  HMMA.16816.F32 R8, R92, R26, R40 ;  /* 0x0000001a5c08723c */ /* 0x000fe20000001828 */
[----:B------:R-:W-:Y:S01]  /*e2f0*/  FSEL R188, R188, -INF , !P4 ;  /* 0xff800000bcbc7808 */ /* 0x000fe20006000000 */
[----:B------:R-:W2:Y:S01]  /*e300*/  MUFU.TANH R108, R108 ;  /* 0x0000006c006c7308 */ /* 0x000ea20000002400 */
[----:B------:R-:W-:Y:S01]  /*e310*/  FSEL R197, R197, -INF , !P5 ;  /* 0xff800000c5c57808 */ /* 0x000fe20006800000 */
[----:B------:R-:W-:Y:S01]  /*e320*/  FMUL.FTZ R68, R68, UR4 ;  /* 0x0000000444447c20 */ /* 0x000fe20008410000 */
[----:B------:R-:W-:-:S02]  /*e330*/  ISETP.GE.AND P3, PT, R17, R100, PT ;  /* 0x000000641100720c */ /* 0x000fc40003f66270 */
[-C--:B------:R-:W-:Y:S01]  /*e340*/  ISETP.GE.AND P2, PT, R17, R3.reuse, PT ;  /* 0x000000031100720c */ /* 0x080fe20003f46270 */
[----:B------:R-:W-:Y:S01]  /*e350*/  VIADD R17, R128, 0xfffffe59 ;  /* 0xfffffe5980117836 */ /* 0x000fe20000000000 */
[CC--:B------:R-:W-:Y:S01]  /*e360*/  ISETP.GE.AND P4, PT, R16.reuse, R100.reuse, PT ;  /* 0x000000641000720c */ /* 0x0c0fe20003f86270 */
[----:B------:R-:W-:Y:S01]  /*e370*/  HMMA.16816.F32 R40, R28, R78, R56 ;  /* 0x0000004e1c28723c */ /* 0x000fe20000001838 */
[-C--:B------:R-:W-:Y:S01]  /*e380*/  ISETP.GE.AND P5, PT, R16, R3.reuse, PT ;  /* 0x000000031000720c */ /* 0x080fe20003fa6270 */
[----:B------:R-:W-:Y:S02]  /*e390*/  VIADD R16, R128, 0xfffffe60 ;  /* 0xfffffe6080107836 */ /* 0x000fe40000000000 */
[----:B------:R-:W-:Y:S01]  /*e3a0*/  FMUL.FTZ R12, R12, UR4 ;  /* 0x000000040c0c7c20 */ /* 0x000fe20008410000 */
[----:B------:R-:W-:Y:S01]  /*e3b0*/  FSEL R182, R182, -INF , !P3 ;  /* 0xff800000b6b67808 */ /* 0x000fe20005800000 */
[----:B------:R-:W-:Y:S01]  /*e3c0*/  FMUL.FTZ R13, R13, UR4 ;  /* 0x000000040d0d7c20 */ /* 0x000fe20008410000 */
[----:B------:R-:W-:Y:S01]  /*e3d0*/  FSEL R185, R185, -INF , !P2 ;  /* 0xff800000b9b97808 */ /* 0x000fe20005000000 */
[----:B------:R1:W-:Y:S01]  /*e3e0*/  MUFU.TANH R116, R12 ;  /* 0x0000000c00747308 */ /* 0x0003e20000002400 */
[----:B------:R-:W-:Y:S01]  /*e3f0*/  FSEL R186, R186, -INF , !P4 ;  /* 0xff800000baba7808 */ /* 0x000fe20006000000 */
[----:B-----5:R-:W-:Y:S01]  /*e400*/  HMMA.16816.F32 R24, R20, R64, R60 ;  /* 0x000000401418723c */ /* 0x020fe2000000183c */
[----:B------:R-:W-:Y:S01]  /*e410*/  FSEL R187, R187, -INF , !P5 ;  /* 0xff800000bbbb7808 */ /* 0x000fe20006800000 */
[----:B------:R-:W-:Y:S01]  /*e420*/  FMUL.FTZ R60, R14, UR4 ;  /* 0x000000040e3c7c20 */ /* 0x000fe20008410000 */
[-C--:B------:R-:W-:Y:S01]  /*e430*/  ISETP.GE.AND P3, PT, R17, R100.reuse, PT ;  /* 0x000000641100720c */ /* 0x080fe20003f66270 */
[----:B------:R-:W-:Y:S01]  /*e440*/  FMUL.FTZ R58, R15, UR4 ;  /* 0x000000040f3a7c20 */ /* 0x000fe20008410000 */
[-C--:B------:R-:W-:Y:S01]  /*e450*/  ISETP.GE.AND P2, PT, R17, R3.reuse, PT ;  /* 0x000000031100720c */ /* 0x080fe20003f46270 */
[----:B------:R5:W-:Y:S01]  /*e460*/  MUFU.TANH R117, R13 ;  /* 0x0000000d00757308 */ /* 0x000be20000002400 */
[C---:B------:R-:W-:Y:S01]  /*e470*/  ISETP.GE.AND P4, PT, R16.reuse, R100, PT ;  /* 0x000000641000720c */ /* 0x040fe20003f86270 */
[----:B---3--:R-:W-:Y:S01]  /*e480*/  HMMA.16816.F32 R48, R28, R46, R48 ;  /* 0x0000002e1c30723c */ /* 0x008fe20000001830 */
[----:B------:R-:W-:-:S02]  /*e490*/  ISETP.GE.AND P5, PT, R16, R3, PT ;  /* 0x000000031000720c */ /* 0x000fc40003fa6270 */
[----:B------:R-:W-:Y:S02]  /*e4a0*/  FSEL R184, R184, -INF , !P3 ;  /* 0xff800000b8b87808 */ /* 0x000fe40005800000 */
[----:B------:R-:W-:Y:S01]  /*e4b0*/  FSEL R183, R183, -INF , !P2 ;  /* 0xff800000b7b77808 */ /* 0x000fe20005000000 */
[----:B------:R-:W-:Y:S01]  /*e4c0*/  MUFU.TANH R56, R60 ;  /* 0x0000003c00387308 */ /* 0x000fe20000002400 */
[----:B------:R-:W-:Y:S01]  /*e4d0*/  FSEL R198, R198, -INF , !P4 ;  /* 0xff800000c6c67808 */ /* 0x000fe20006000000 */
[C---:B-1----:R-:W-:Y:S01]  /*e4e0*/  VIADD R12, R128.reuse, 0xfffffe61 ;  /* 0xfffffe61800c7836 */ /* 0x042fe20000000000 */
[----:B------:R-:W-:Y:S01]  /*e4f0*/  HMMA.16816.F32 R16, R28, R44, R52 ;  /* 0x0000002c1c10723c */ /* 0x000fe20000001834 */
[----:B------:R-:W1:Y:S01]  /*e500*/  LDSM.16.M88.4 R52, [R101+0x9000] ;  /* 0x009000006534783b */ /* 0x000e620000000200 */
[C---:B------:R-:W-:Y:S01]  /*e510*/  VIADD R45, R128.reuse, 0xfffffe68 ;  /* 0xfffffe68802d7836 */ /* 0x040fe20000000000 */
[----:B------:R-:W-:Y:S01]  /*e520*/  FSEL R191, R191, -INF , !P5 ;  /* 0xff800000bfbf7808 */ /* 0x000fe20006800000 */
[----:B------:R-:W-:Y:S01]  /*e530*/  VIADD R44, R128, 0xfffffe69 ;  /* 0xfffffe69802c7836 */ /* 0x000fe20000000000 */
[-C--:B------:R-:W-:Y:S01]  /*e540*/  ISETP.GE.AND P3, PT, R12, R100.reuse, PT ;  /* 0x000000640c00720c */ /* 0x080fe20003f66270 */
[----:B------:R-:W-:Y:S01]  /*e550*/  FMUL.FTZ R57, R24, UR4 ;  /* 0x0000000418397c20 */ /* 0x000fe20008410000 */
[-C--:B------:R-:W-:Y:S01]  /*e560*/  ISETP.GE.AND P2, PT, R12, R3.reuse, PT ;  /* 0x000000030c00720c */ /* 0x080fe20003f46270 */
[----:B------:R-:W-:Y:S01]  /*e570*/  HMMA.16816.F32 R40, R20, R66, R40 ;  /* 0x000000421428723c */ /* 0x000fe20000001828 */
[----:B-----5:R-:W3:Y:S01]  /*e580*/  LDSM.16.M88.4 R12, [R105+0x8800] ;  /* 0x00880000690c783b */ /* 0x020ee20000000200 */
[----:B------:R-:W-:Y:S01]  /*e590*/  FSEL R192, R192, -INF , !P3 ;  /* 0xff800000c0c07808 */ /* 0x000fe20005800000 */
[----:B------:R-:W-:Y:S01]  /*e5a0*/  FMUL.FTZ R59, R25, UR4 ;  /* 0x00000004193b7c20 */ /* 0x000fe20008410000 */
[----:B------:R-:W-:Y:S01]  /*e5b0*/  FSEL R189, R189, -INF , !P2 ;  /* 0xff800000bdbd7808 */ /* 0x000fe20005000000 */
[C---:B------:R-:W-:Y:S01]  /*e5c0*/  VIADD R25, R128.reuse, 0xfffffe70 ;  /* 0xfffffe7080197836 */ /* 0x040fe20000000000 */
[CC--:B------:R-:W-:Y:S01]  /*e5d0*/  ISETP.GE.AND P4, PT, R45.reuse, R100.reuse, PT ;  /* 0x000000642d00720c */ /* 0x0c0fe20003f86270 */
[----:B------:R-:W-:Y:S01]  /*e5e0*/  VIADD R24, R128, 0xfffffe71 ;  /* 0xfffffe7180187836 */ /* 0x000fe20000000000 */
[-C--:B------:R-:W-:Y:S01]  /*e5f0*/  ISETP.GE.AND P5, PT, R45, R3.reuse, PT ;  /* 0x000000032d00720c */ /* 0x080fe20003fa6270 */
[----:B------:R-:W-:Y:S01]  /*e600*/  FMUL.FTZ R26, R26, UR4 ;  /* 0x000000041a1a7c20 */ /* 0x000fe20008410000 */
[C---:B------:R-:W-:Y:S01]  /*e610*/  ISETP.GE.AND P3, PT, R44.reuse, R100, PT ;  /* 0x000000642c00720c */ /* 0x040fe20003f66270 */
[----:B------:R-:W-:Y:S01]  /*e620*/  FMUL.FTZ R27, R27, UR4 ;  /* 0x000000041b1b7c20 */ /* 0x000fe20008410000 */
[----:B------:R-:W-:Y:S01]  /*e630*/  ISETP.GE.AND P2, PT, R44, R3, PT ;  /* 0x000000032c00720c */ /* 0x000fe20003f46270 */
[----:B------:R-:W-:Y:S01]  /*e640*/  MUFU.TANH R118, R26 ;  /* 0x0000001a00767308 */ /* 0x000fe20000002400 */
[----:B------:R-:W5:Y:S01]  /*e650*/  LDSM.16.M88.4 R44, [R106+0x9800] ;  /* 0x009800006a2c783b */ /* 0x000f620000000200 */
[----:B------:R-:W-:-:S02]  /*e660*/  FSEL R196, R196, -INF , !P4 ;  /* 0xff800000c4c47808 */ /* 0x000fc40006000000 */
[----:B------:R-:W-:Y:S02]  /*e670*/  FSEL R195, R195, -INF , !P5 ;  /* 0xff800000c3c37808 */ /* 0x000fe40006800000 */
[----:B------:R-:W-:Y:S01]  /*e680*/  FSEL R194, R194, -INF , !P3 ;  /* 0xff800000c2c27808 */ /* 0x000fe20005800000 */
[----:B------:R-:W-:Y:S01]  /*e690*/  FMUL.FTZ R40, R40, UR4 ;  /* 0x0000000428287c20 */ /* 0x000fe20008410000 */
[----:B------:R-:W-:Y:S01]  /*e6a0*/  FSEL R193, R193, -INF , !P2 ;  /* 0xff800000c1c17808 */ /* 0x000fe20005000000 */
[----:B------:R-:W-:Y:S01]  /*e6b0*/  FMUL.FTZ R41, R41, UR4 ;  /* 0x0000000429297c20 */ /* 0x000fe20008410000 */
[CC--:B------:R-:W-:Y:S01]  /*e6c0*/  ISETP.GE.AND P4, PT, R25.reuse, R100.reuse, PT ;  /* 0x000000641900720c */ /* 0x0c0fe20003f86270 */
[----:B------:R4:W-:Y:S01]  /*e6d0*/  MUFU.TANH R120, R27 ;  /* 0x0000001b00787308 */ /* 0x0009e20000002400 */
[-C--:B------:R-:W-:Y:S01]  /*e6e0*/  ISETP.GE.AND P5, PT, R25, R3.reuse, PT ;  /* 0x000000031900720c */ /* 0x080fe20003fa6270 */
[----:B------:R-:W-:Y:S01]  /*e6f0*/  VIADD R25, R128, 0xfffffe78 ;  /* 0xfffffe7880197836 */ /* 0x000fe20000000000 */
[----:B------:R-:W-:Y:S01]  /*e700*/  ISETP.GE.AND P3, PT, R24, R100, PT ;  /* 0x000000641800720c */ /* 0x000fe20003f66270 */
[----:B------:R-:W-:Y:S01]  /*e710*/  FMUL.FTZ R122, R42, UR4 ;  /* 0x000000042a7a7c20 */ /* 0x000fe20008410000 */
[----:B------:R-:W-:Y:S01]  /*e720*/  ISETP.GE.AND P2, PT, R24, R3, PT ;  /* 0x000000031800720c */ /* 0x000fe20003f46270 */
[----:B------:R-:W-:Y:S01]  /*e730*/  VIADD R24, R128, 0xfffffe79 ;  /* 0xfffffe7980187836 */ /* 0x000fe20000000000 */
[----:B------:R-:W-:Y:S01]  /*e740*/  FSEL R190, R190, -INF , !P4 ;  /* 0xff800000bebe7808 */ /* 0x000fe20006000000 */
[----:B------:R-:W-:Y:S01]  /*e750*/  MUFU.TANH R119, R40 ;  /* 0x0000002800777308 */ /* 0x000fe20000002400 */
[----:B------:R-:W-:Y:S01]  /*e760*/  FSEL R177, R177, -INF , !P5 ;  /* 0xff800000b1b17808 */ /* 0x000fe20006800000 */
[----:B-1----:R-:W-:Y:S01]  /*e770*/  HMMA.16816.F32 R8, R28, R54, R8 ;  /* 0x000000361c08723c */ /* 0x002fe20000001808 */
[----:B------:R-:W-:-:S02]  /*e780*/  FSEL R180, R180, -INF , !P3 ;  /* 0xff800000b4b47808 */ /* 0x000fc40005800000 */
[----:B------:R-:W-:Y:S02]  /*e790*/  FSEL R175, R175, -INF , !P2 ;  /* 0xff800000afaf7808 */ /* 0x000fe40005000000 */
[CC--:B------:R-:W-:Y:S01]  /*e7a0*/  ISETP.GE.AND P4, PT, R25.reuse, R100.reuse, PT ;  /* 0x000000641900720c */ /* 0x0c0fe20003f86270 */
[----:B------:R1:W-:Y:S01]  /*e7b0*/  MUFU.TANH R121, R41 ;  /* 0x0000002900797308 */ /* 0x0003e20000002400 */
[-C--:B------:R-:W-:Y:S01]  /*e7c0*/  ISETP.GE.AND P5, PT, R25, R3.reuse, PT ;  /* 0x000000031900720c */ /* 0x080fe20003fa6270 */
[----:B---3--:R-:W-:Y:S01]  /*e7d0*/  HMMA.16816.F32 R16, R20, R12, R16 ;  /* 0x0000000c1410723c */ /* 0x008fe20000001810 */
[-C--:B------:R-:W-:Y:S01]  /*e7e0*/  ISETP.GE.AND P3, PT, R24, R100.reuse, PT ;  /* 0x000000641800720c */ /* 0x080fe20003f66270 */
[----:B------:R-:W-:Y:S01]  /*e7f0*/  VIADD R13, R128, 0xfffffe80 ;  /* 0xfffffe80800d7836 */ /* 0x000fe20000000000 */
[-C--:B------:R-:W-:Y:S01]  /*e800*/  ISETP.GE.AND P2, PT, R24, R3.reuse, PT ;  /* 0x000000031800720c */ /* 0x080fe20003f46270 */
[----:B------:R-:W-:Y:S01]  /*e810*/  VIADD R12, R128, 0xfffffe81 ;  /* 0xfffffe81800c7836 */ /* 0x000fe20000000000 */
[----:B------:R-:W-:Y:S01]  /*e820*/  FSEL R178, R178, -INF , !P4 ;  /* 0xff800000b2b27808 */ /* 0x000fe20006000000 */
[----:B------:R-:W-:Y:S01]  /*e830*/  MUFU.TANH R110, R110 ;  /* 0x0000006e006e7308 */ /* 0x000fe20000002400 */
[----:B------:R-:W-:Y:S01]  /*e840*/  FSEL R173, R173, -INF , !P5 ;  /* 0xff800000adad7808 */ /* 0x000fe20006800000 */
[----:B----4-:R-:W-:Y:S01]  /*e850*/  HMMA.16816.F32 R24, R28, R52, R4 ;  /* 0x000000341c18723c */ /* 0x010fe20000001804 */
[----:B------:R-:W-:Y:S01]  /*e860*/  FMUL.FTZ R52, R43, UR4 ;  /* 0x000000042b347c20 */ /* 0x000fe20008410000 */
[----:B------:R-:W-:Y:S01]  /*e870*/  FSEL R176, R176, -INF , !P3 ;  /* 0xff800000b0b07808 */ /* 0x000fe20005800000 */
[C---:B------:R-:W-:Y:S01]  /*e880*/  VIADD R5, R128.reuse, 0xfffffe88 ;  /* 0xfffffe8880057836 */ /* 0x040fe20000000000 */
[----:B------:R-:W-:Y:S01]  /*e890*/  FSEL R171, R171, -INF , !P2 ;  /* 0xff800000abab7808 */ /* 0x000fe20005000000 */
[C---:B------:R-:W-:Y:S01]  /*e8a0*/  VIADD R4, R128.reuse, 0xfffffe89 ;  /* 0xfffffe8980047836 */ /* 0x040fe20000000000 */
[CC--:B------:R-:W-:Y:S01]  /*e8b0*/  ISETP.GE.AND P4, PT, R13.reuse, R100.reuse, PT ;  /* 0x000000640d00720c */ /* 0x0c0fe20003f86270 */
[----:B------:R3:W-:Y:S01]  /*e8c0*/  MUFU.TANH R112, R74 ;  /* 0x0000004a00707308 */ /* 0x0007e20000002400 */
[----:B-1----:R-:W1:Y:S01]  /*e8d0*/  LDSM.16.M88.4 R40, [R105+0x9000] ;  /* 0x009000006928783b */ /* 0x002e620000000200 */
[-C--:B------:R-:W-:Y:S01]  /*e8e0*/  ISETP.GE.AND P5, PT, R13, R3.reuse, PT ;  /* 0x000000030d00720c */ /* 0x080fe20003fa6270 */
[----:B------:R-:W-:Y:S01]  /*e8f0*/  VIADD R13, R128, 0xfffffe90 ;  /* 0xfffffe90800d7836 */ /* 0x000fe20000000000 */
[----:B------:R-:W-:Y:S01]  /*e900*/  ISETP.GE.AND P3, PT, R12, R100, PT ;  /* 0x000000640c00720c */ /* 0x000fe20003f66270 */
[----:B------:R-:W-:Y:S01]  /*e910*/  FMUL.FTZ R16, R16, UR4 ;  /* 0x0000000410107c20 */ /* 0x000fe20008410000 */
[----:B------:R-:W-:Y:S01]  /*e920*/  ISETP.GE.AND P2, PT, R12, R3, PT ;  /* 0x000000030c00720c */ /* 0x000fe20003f46270 */
[----:B------:R-:W-:Y:S01]  /*e930*/  VIADD R12, R128, 0xfffffe91 ;  /* 0xfffffe91800c7836 */ /* 0x000fe20000000000 */
[----:B------:R-:W-:Y:S01]  /*e940*/  FSEL R174, R174, -INF , !P4 ;  /* 0xff800000aeae7808 */ /* 0x000fe20006000000 */
[----:B------:R-:W-:Y:S01]  /*e950*/  FMUL.FTZ R17, R17, UR4 ;  /* 0x0000000411117c20 */ /* 0x000fe20008410000 */
[----:B------:R-:W-:Y:S01]  /*e960*/  FSEL R63, R88, -INF , !P5 ;  /* 0xff800000583f7808 */ /* 0x000fe20006800000 */
[----:B------:R4:W-:Y:S01]  /*e970*/  MUFU.TANH R113, R75 ;  /* 0x0000004b00717308 */ /* 0x0009e20000002400 */
[----:B------:R-:W-:Y:S01]  /*e980*/  FSEL R172, R172, -INF , !P3 ;  /* 0xff800000acac7808 */ /* 0x000fe20005800000 */
[----:B-----5:R-:W-:Y:S01]  /*e990*/  HMMA.16816.F32 R32, R92, R46, R32 ;  /* 0x0000002e5c20723c */ /* 0x020fe20000001820 */
[----:B------:R-:W-:-:S02]  /*e9a0*/  FSEL R62, R89, -INF , !P2 ;  /* 0xff800000593e7808 */ /* 0x000fc40005000000 */
[CC--:B------:R-:W-:Y:S02]  /*e9b0*/  ISETP.GE.AND P4, PT, R5.reuse, R100.reuse, PT ;  /* 0x000000640500720c */ /* 0x0c0fe40003f86270 */
[-C--:B------:R-:W-:Y:S01]  /*e9c0*/  ISETP.GE.AND P5, PT, R5, R3.reuse, PT ;  /* 0x000000030500720c */ /* 0x080fe20003fa6270 */
[----:B------:R-:W-:Y:S01]  /*e9d0*/  MUFU.TANH R111, R73 ;  /* 0x00000049006f7308 */ /* 0x000fe20000002400 */
[C---:B------:R-:W-:Y:S02]  /*e9e0*/  ISETP.GE.AND P3, PT, R4.reuse, R100, PT ;  /* 0x000000640400720c */ /* 0x040fe40003f66270 */
[----:B------:R-:W-:Y:S02]  /*e9f0*/  ISETP.GE.AND P2, PT, R4, R3, PT ;  /* 0x000000030400720c */ /* 0x000fe40003f46270 */
[----:B------:R-:W-:Y:S01]  /*ea00*/  HMMA.16816.F32 R4, R20, R14, R48 ;  /* 0x0000000e1404723c */ /* 0x000fe20000001830 */
[----:B------:R-:W-:Y:S01]  /*ea10*/  FSEL R65, R90, -INF , !P4 ;  /* 0xff8000005a417808 */ /* 0x000fe20006000000 */
[----:B------:R-:W-:Y:S01]  /*ea20*/  FMUL.FTZ R50, R18, UR4 ;  /* 0x0000000412327c20 */ /* 0x000fe20008410000 */
[----:B------:R-:W-:Y:S01]  /*ea30*/  FSEL R61, R85, -INF , !P5 ;  /* 0xff800000553d7808 */ /* 0x000fe20006800000 */
[----:B------:R-:W-:Y:S01]  /*ea40*/  MUFU.TANH R49, R16 ;  /* 0x0000001000317308 */ /* 0x000fe20000002400 */
[----:B------:R-:W-:-:S02]  /*ea50*/  FSEL R64, R84, -INF , !P3 ;  /* 0xff80000054407808 */ /* 0x000fc40005800000 */
[----:B------:R-:W-:Y:S02]  /*ea60*/  FSEL R60, R96, -INF , !P2 ;  /* 0xff800000603c7808 */ /* 0x000fe40005000000 */
[CC--:B------:R-:W-:Y:S02]  /*ea70*/  ISETP.GE.AND P4, PT, R13.reuse, R100.reuse, PT ;  /* 0x000000640d00720c */ /* 0x0c0fe40003f86270 */
[-C--:B------:R-:W-:Y:S01]  /*ea80*/  ISETP.GE.AND P5, PT, R13, R3.reuse, PT ;  /* 0x000000030d00720c */ /* 0x080fe20003fa6270 */
[----:B------:R5:W-:Y:S01]  /*ea90*/  MUFU.TANH R48, R17 ;  /* 0x0000001100307308 */ /* 0x000be20000002400 */
[CC--:B------:R-:W-:Y:S02]  /*eaa0*/  ISETP.GE.AND P3, PT, R12.reuse, R100.reuse, PT ;  /* 0x000000640c00720c */ /* 0x0c0fe40003f66270 */
[-C--:B------:R-:W-:Y:S02]  /*eab0*/  ISETP.GE.AND P2, PT, R12, R3.reuse, PT ;  /* 0x000000030c00720c */ /* 0x080fe40003f46270 */
[----:B------:R-:W-:Y:S01]  /*eac0*/  HMMA.16816.F32 R12, R92, R44, R36 ;  /* 0x0000002c5c0c723c */ /* 0x000fe20000001824 */
[----:B------:R-:W-:Y:S01]  /*ead0*/  FMUL.FTZ R36, R19, UR4 ;  /* 0x0000000413247c20 */ /* 0x000fe20008410000 */
[----:B------:R-:W-:Y:S01]  /*eae0*/  VIADD R38, R128, 0xfffffe99 ;  /* 0xfffffe9980267836 */ /* 0x000fe20000000000 */
[----:B------:R-:W-:Y:S01]  /*eaf0*/  FSEL R84, R86, -INF , !P3 ;  /* 0xff80000056547808 */ /* 0x000fe20005800000 */
[C---:B------:R-:W-:Y:S01]  /*eb00*/  VIADD R39, R128.reuse, 0xfffffe98 ;  /* 0xfffffe9880277836 */ /* 0x040fe20000000000 */
[----:B---3--:R-:W-:Y:S01]  /*eb10*/  FSEL R74, R97, -INF , !P2 ;  /* 0xff800000614a7808 */ /* 0x008fe20005000000 */
[----:B------:R3:W3:Y:S01]  /*eb20*/  MUFU.TANH R109, R72 ;  /* 0x00000048006d7308 */ /* 0x0006e20000002400 */
[----:B------:R-:W-:Y:S01]  /*eb30*/  FSEL R85, R91, -INF , !P4 ;  /* 0xff8000005b557808 */ /* 0x000fe20006000000 */
[C---:B-1----:R-:W-:Y:S01]  /*eb40*/  HMMA.16816.F32 R24, R20.reuse, R40, R24 ;  /* 0x000000281418723c */ /* 0x042fe20000001818 */
[----:B----4-:R-:W-:Y:S01]  /*eb50*/  FSEL R75, R87, -INF , !P5 ;  /* 0xff800000574b7808 */ /* 0x010fe20006800000 */
[----:B------:R-:W-:Y:S01]  /*eb60*/  VIADD R41, R128, 0xfffffea8 ;  /* 0xfffffea880297836 */ /* 0x000fe20000000000 */
[CC--:B------:R-:W-:Y:S01]  /*eb70*/  ISETP.GE.AND P3, PT, R38.reuse, R100.reuse, PT ;  /* 0x000000642600720c */ /* 0x0c0fe20003f66270 */
[----:B------:R-:W-:Y:S01]  /*eb80*/  FMUL.FTZ R5, R5, UR4 ;  /* 0x0000000405057c20 */ /* 0x000fe20008410000 */
[----:B-----5:R-:W1:Y:S01]  /*eb90*/  LDSM.16.M88.4 R16, [R101+0x9800] ;  /* 0x009800006510783b */ /* 0x020e620000000200 */
[-C--:B------:R-:W-:Y:S01]  /*eba0*/  ISETP.GE.AND P2, PT, R38, R3.reuse, PT ;  /* 0x000000032600720c */ /* 0x080fe20003f46270 */
[----:B------:R-:W-:Y:S01]  /*ebb0*/  FMUL.FTZ R38, R4, UR4 ;  /* 0x0000000404267c20 */ /* 0x000fe20008410000 */
[CC--:B------:R-:W-:Y:S01]  /*ebc0*/  ISETP.GE.AND P4, PT, R39.reuse, R100.reuse, PT ;  /* 0x000000642700720c */ /* 0x0c0fe20003f86270 */
[C---:B------:R-:W-:Y:S01]  /*ebd0*/  VIADD R4, R128.reuse, 0xfffffea1 ;  /* 0xfffffea180047836 */ /* 0x040fe20000000000 */
[-C--:B------:R-:W-:Y:S01]  /*ebe0*/  ISETP.GE.AND P5, PT, R39, R3.reuse, PT ;  /* 0x000000032700720c */ /* 0x080fe20003fa6270 */
[----:B------:R-:W-:Y:S01]  /*ebf0*/  VIADD R39, R128, 0xfffffea0 ;  /* 0xfffffea080277836 */ /* 0x000fe20000000000 */
[----:B------:R-:W-:Y:S01]  /*ec00*/  FSEL R83, R80, -INF , !P4 ;  /* 0xff80000050537808 */ /* 0x000fe20006000000 */
[----:B------:R-:W-:Y:S01]  /*ec10*/  FMUL.FTZ R6, R6, UR4 ;  /* 0x0000000406067c20 */ /* 0x000fe20008410000 */
[----:B------:R-:W-:Y:S01]  /*ec20*/  FSEL R73, R82, -INF , !P5 ;  /* 0xff80000052497808 */ /* 0x000fe20006800000 */
[----:B------:R4:W-:Y:S01]  /*ec30*/  MUFU.TANH R115, R71 ;  /* 0x0000004700737308 */ /* 0x0009e20000002400 */
[----:B--2---:R-:W-:Y:S01]  /*ec40*/  FSEL R82, R81, -INF , !P3 ;  /* 0xff80000051527808 */ /* 0x004fe20005800000 */
[----:B------:R-:W-:Y:S01]  /*ec50*/  VIADD R44, R128, 0xfffffeb0 ;  /* 0xfffffeb0802c7836 */ /* 0x000fe20000000000 */
[----:B---3--:R-:W-:Y:S01]  /*ec60*/  FSEL R72, R98, -INF , !P2 ;  /* 0xff80000062487808 */ /* 0x008fe20005000000 */
[----:B------:R-:W-:Y:S01]  /*ec70*/  HMMA.16816.F32 R8, R20, R42, R8 ;  /* 0x0000002a1408723c */ /* 0x000fe20000001808 */
[-C--:B------:R-:W-:Y:S01]  /*ec80*/  ISETP.GE.AND P4, PT, R39, R100.reuse, PT ;  /* 0x000000642700720c */ /* 0x080fe20003f86270 */
[----:B------:R-:W-:Y:S01]  /*ec90*/  FMUL.FTZ R25, R25, UR4 ;  /* 0x0000000419197c20 */ /* 0x000fe20008410000 */
[-C--:B------:R-:W-:Y:S01]  /*eca0*/  ISETP.GE.AND P5, PT, R39, R3.reuse, PT ;  /* 0x000000032700720c */ /* 0x080fe20003fa6270 */
[----:B------:R2:W-:Y:S01]  /*ecb0*/  MUFU.TANH R114, R70 ;  /* 0x0000004600727308 */ /* 0x0005e20000002400 */
[-C--:B------:R-:W-:Y:S01]  /*ecc0*/  ISETP.GE.AND P3, PT, R4, R100.reuse, PT ;  /* 0x000000640400720c */ /* 0x080fe20003f66270 */
[----:B------:R-:W-:Y:S01]  /*ecd0*/  VIADD R42, R128, 0xfffffeb8 ;  /* 0xfffffeb8802a7836 */ /* 0x000fe20000000000 */
[----:B------:R-:W-:Y:S01]  /*ece0*/  ISETP.GE.AND P2, PT, R4, R3, PT ;  /* 0x000000030400720c */ /* 0x000fe20003f46270 */
[----:B------:R-:W-:Y:S01]  /*ecf0*/  VIADD R4, R128, 0xfffffea9 ;  /* 0xfffffea980047836 */ /* 0x000fe20000000000 */
[----:B------:R-:W-:Y:S01]  /*ed00*/  FSEL R81, R99, -INF , !P4 ;  /* 0xff80000063517808 */ /* 0x000fe20006000000 */
[----:B------:R-:W-:Y:S01]  /*ed10*/  FMUL.FTZ R26, R26, UR4 ;  /* 0x000000041a1a7c20 */ /* 0x000fe20008410000 */
[----:B------:R-:W-:Y:S01]  /*ed20*/  ISETP.GE.AND P4, PT, R41, R100, PT ;  /* 0x000000642900720c */ /* 0x000fe20003f86270 */
[----:B------:R-:W-:Y:S01]  /*ed30*/  MUFU.TANH R39, R5 ;  /* 0x0000000500277308 */ /* 0x000fe20000002400 */
[----:B------:R-:W-:Y:S01]  /*ed40*/  FSEL R80, R107, -INF , !P3 ;  /* 0xff8000006b507808 */ /* 0x000fe20005800000 */
[----:B------:R-:W-:Y:S01]  /*ed50*/  FMUL.FTZ R27, R27, UR4 ;  /* 0x000000041b1b7c20 */ /* 0x000fe20008410000 */
[----:B----4-:R-:W-:-:S02]  /*ed60*/  FSEL R71, R108, -INF , !P5 ;  /* 0xff8000006c477808 */ /* 0x010fc40006800000 */
[-C--:B------:R-:W-:Y:S01]  /*ed70*/  ISETP.GE.AND P5, PT, R41, R3.reuse, PT ;  /* 0x000000032900720c */ /* 0x080fe20003fa6270 */
[----:B------:R-:W-:Y:S01]  /*ed80*/  FMUL.FTZ R41, R7, UR4 ;  /* 0x0000000407297c20 */ /* 0x000fe20008410000 */
[-C--:B------:R-:W-:Y:S01]  /*ed90*/  ISETP.GE.AND P3, PT, R4, R100.reuse, PT ;  /* 0x000000640400720c */ /* 0x080fe20003f66270 */
[----:B------:R3:W-:Y:S01]  /*eda0*/  MUFU.TANH R40, R6 ;  /* 0x0000000600287308 */ /* 0x0007e20000002400 */
[----:B------:R-:W-:Y:S01]  /*edb0*/  FSEL R79, R109, -INF , !P4 ;  /* 0xff8000006d4f7808 */ /* 0x000fe20006000000 */
[----:B------:R-:W-:Y:S01]  /*edc0*/  FMUL.FTZ R8, R8, UR4 ;  /* 0x0000000408087c20 */ /* 0x000fe20008410000 */
[----:B--2---:R-:W-:Y:S01]  /*edd0*/  FSEL R70, R110, -INF , !P2 ;  /* 0xff8000006e467808 */ /* 0x004fe20005000000 */
[----:B------:R-:W-:Y:S01]  /*ede0*/  FMUL.FTZ R10, R10, UR4 ;  /* 0x000000040a0a7c20 */ /* 0x000fe20008410000 */
[----:B------:R-:W-:Y:S01]  /*edf0*/  ISETP.GE.AND P2, PT, R4, R3, PT ;  /* 0x000000030400720c */ /* 0x000fe20003f46270 */
[C---:B-1----:R-:W-:Y:S01]  /*ee00*/  HMMA.16816.F32 R12, R28.reuse, R16, R12 ;  /* 0x000000101c0c723c */ /* 0x042fe2000000180c */
[----:B------:R-:W-:Y:S01]  /*ee10*/  VIADD R17, R128, 0xfffffeb1 ;  /* 0xfffffeb180117836 */ /* 0x000fe20000000000 */
[----:B------:R1:W2:Y:S01]  /*ee20*/  MUFU.TANH R76, R69 ;  /* 0x00000045004c7308 */ /* 0x0002a20000002400 */
[----:B------:R-:W-:Y:S01]  /*ee30*/  FMUL.FTZ R16, R24, UR4 ;  /* 0x0000000418107c20 */ /* 0x000fe20008410000 */
[----:B------:R-:W-:Y:S01]  /*ee40*/  FSEL R78, R111, -INF , !P3 ;  /* 0xff8000006f4e7808 */ /* 0x000fe20005800000 */
[----:B------:R-:W-:Y:S01]  /*ee50*/  VIADD R24, R128, 0xfffffeb9 ;  /* 0xfffffeb980187836 */ /* 0x000fe20000000000 */
[-C--:B------:R-:W-:Y:S01]  /*ee60*/  ISETP.GE.AND P3, PT, R17, R100.reuse, PT ;  /* 0x000000641100720c */ /* 0x080fe20003f66270 */
[----:B------:R-:W-:Y:S01]  /*ee70*/  FMUL.FTZ R9, R9, UR4 ;  /* 0x0000000409097c20 */ /* 0x000fe20008410000 */
[----:B------:R-:W-:Y:S01]  /*ee80*/  ISETP.GE.AND P4, PT, R44, R100, PT ;  /* 0x000000642c00720c */ /* 0x000fe20003f86270 */
[----:B------:R-:W-:Y:S01]  /*ee90*/  HMMA.16816.F32 R32, R28, R18, R32 ;  /* 0x000000121c20723c */ /* 0x000fe20000001820 */
[----:B------:R4:W5:Y:S01]  /*eea0*/  MUFU.TANH R77, R68 ;  /* 0x00000044004d7308 */ /* 0x0009620000002400 */
[----:B------:R-:W-:Y:S01]  /*eeb0*/  FMUL.FTZ R11, R11, UR4 ;  /* 0x000000040b0b7c20 */ /* 0x000fe20008410000 */
[----:B---3--:R-:W3:Y:S01]  /*eec0*/  LDSM.16.M88.4 R4, [R105+0x9800] ;  /* 0x009800006904783b */ /* 0x008ee20000000200 */
[----:B------:R-:W-:-:S05]  /*eed0*/  DEPBAR.LE SB0, 0x0 ;  /* 0x000080000000791a */ /* 0x000fca0000000000 */
[----:B------:R-:W5:Y:S01]  /*eee0*/  MUFU.TANH R58, R58 ;  /* 0x0000003a003a7308 */ /* 0x000f620000002400 */
[----:B-1----:R-:W-:Y:S02]  /*eef0*/  FSEL R69, R112, -INF , !P5 ;  /* 0xff80000070457808 */ /* 0x002fe40006800000 */
[----:B------:R-:W-:Y:S02]  /*ef00*/  ISETP.GE.AND P5, PT, R44, R3, PT ;  /* 0x000000032c00720c */ /* 0x000fe40003fa6270 */
[----:B--2---:R-:W-:-:S03]  /*ef10*/  FSEL R76, R76, -INF , !P3 ;  /* 0xff8000004c4c7808 */ /* 0x004fc60005800000 */
[----:B------:R-:W1:Y:S01]  /*ef20*/  MUFU.TANH R59, R59 ;  /* 0x0000003b003b7308 */ /* 0x000e620000002400 */
[C---:B------:R-:W-:Y:S02]  /*ef30*/  ISETP.GE.AND P3, PT, R24.reuse, R100, PT ;  /* 0x000000641800720c */ /* 0x040fe40003f66270 */
[----:B----4-:R-:W-:Y:S02]  /*ef40*/  FSEL R68, R113, -INF , !P2 ;  /* 0xff80000071447808 */ /* 0x010fe40005000000 */
[-C--:B------:R-:W-:Y:S02]  /*ef50*/  ISETP.GE.AND P2, PT, R17, R3.reuse, PT ;  /* 0x000000031100720c */ /* 0x080fe40003f46270 */
[----:B-----5:R-:W-:Y:S01]  /*ef60*/  FSEL R77, R77, -INF , !P4 ;  /* 0xff8000004d4d7808 */ /* 0x020fe20006000000 */
[----:B------:R-:W2:Y:S01]  /*ef70*/  MUFU.TANH R57, R57 ;  /* 0x0000003900397308 */ /* 0x000ea20000002400 */
[----:B------:R-:W-:Y:S02]  /*ef80*/  FSEL R66, R115, -INF , !P2 ;  /* 0xff80000073427808 */ /* 0x000fe40005000000 */
[----:B------:R-:W-:Y:S01]  /*ef90*/  ISETP.GE.AND P2, PT, R24, R3, PT ;  /* 0x000000031800720c */ /* 0x000fe20003f46270 */
[----:B------:R-:W-:Y:S01]  /*efa0*/  VIADD R24, R128, 0xfffffec1 ;  /* 0xfffffec180187836 */ /* 0x000fe20000000000 */
[----:B------:R-:W-:-:S02]  /*efb0*/  FSEL R67, R114, -INF , !P5 ;  /* 0xff80000072437808 */ /* 0x000fc40006800000 */
[CC--:B------:R-:W-:Y:S01]  /*efc0*/  ISETP.GE.AND P4, PT, R42.reuse, R100.reuse, PT ;  /* 0x000000642a00720c */ /* 0x0c0fe20003f86270 */
[----:B------:R-:W4:Y:S01]  /*efd0*/  MUFU.TANH R122, R122 ;  /* 0x0000007a007a7308 */ /* 0x000f220000002400 */
[-C--:B------:R-:W-:Y:S02]  /*efe0*/  ISETP.GE.AND P5, PT, R42, R3.reuse, PT ;  /* 0x000000032a00720c */ /* 0x080fe40003fa6270 */
[----:B------:R-:W-:Y:S02]  /*eff0*/  FSEL R92, R117, -INF , !P3 ;  /* 0xff800000755c7808 */ /* 0x000fe40005800000 */
[----:B------:R-:W-:Y:S02]  /*f000*/  FSEL R88, R58, -INF , !P2 ;  /* 0xff8000003a587808 */ /* 0x000fe40005000000 */
[----:B------:R-:W-:Y:S01]  /*f010*/  FSEL R93, R116, -INF , !P4 ;  /* 0xff800000745d7808 */ /* 0x000fe20006000000 */
[----:B------:R5:W-:Y:S01]  /*f020*/  MUFU.TANH R17, R25 ;  /* 0x0000001900117308 */ /* 0x000be20000002400 */
[----:B------:R-:W-:Y:S01]  /*f030*/  FSEL R89, R56, -INF , !P5 ;  /* 0xff80000038597808 */ /* 0x000fe20006800000 */
[----:B---3--:R-:W-:Y:S01]  /*f040*/  HMMA.16816.F32 R12, R20, R4, R12 ;  /* 0x00000004140c723c */ /* 0x008fe2000000180c */
[----:B------:R-:W-:Y:S01]  /*f050*/  ISETP.GE.AND P3, PT, R24, R100, PT ;  /* 0x000000641800720c */ /* 0x000fe20003f66270 */
[----:B------:R-:W-:Y:S01]  /*f060*/  VIADD R4, R128, 0xfffffec9 ;  /* 0xfffffec980047836 */ /* 0x000fe20000000000 */
[----:B------:R-:W-:Y:S01]  /*f070*/  ISETP.GE.AND P2, PT, R24, R3, PT ;  /* 0x000000031800720c */ /* 0x000fe20003f46270 */
[----:B------:R-:W-:Y:S01]  /*f080*/  VIADD R5, R128, 0xfffffec8 ;  /* 0xfffffec880057836 */ /* 0x000fe20000000000 */
[----:B-1----:R-:W-:Y:S01]  /*f090*/  FSEL R90, R59, -INF , !P3 ;  /* 0xff8000003b5a7808 */ /* 0x002fe20005800000 */
[----:B------:R-:W1:Y:S01]  /*f0a0*/  MUFU.TANH R52, R52 ;  /* 0x0000003400347308 */ /* 0x000e620000002400 */
[----:B------:R-:W-:-:S02]  /*f0b0*/  FSEL R86, R120, -INF , !P2 ;  /* 0xff80000078567808 */ /* 0x000fc40005000000 */
[C---:B------:R-:W-:Y:S02]  /*f0c0*/  ISETP.GE.AND P3, PT, R4.reuse, R100, PT ;  /* 0x000000640400720c */ /* 0x040fe40003f66270 */
[----:B------:R-:W-:Y:S01]  /*f0d0*/  ISETP.GE.AND P2, PT, R4, R3, PT ;  /* 0x000000030400720c */ /* 0x000fe20003f46270 */
[C---:B------:R-:W-:Y:S01]  /*f0e0*/  VIADD R4, R128.reuse, 0xfffffed0 ;  /* 0xfffffed080047836 */ /* 0x040fe20000000000 */
[----:B------:R-:W-:Y:S01]  /*f0f0*/  FSEL R98, R121, -INF , !P3 ;  /* 0xff80000079627808 */ /* 0x000fe20005800000 */
[----:B------:R-:W3:Y:S01]  /*f100*/  MUFU.TANH R37, R50 ;  /* 0x0000003200257308 */ /* 0x000ee20000002400 */
[----:B-----5:R-:W-:-:S04]  /*f110*/  VIADD R25, R128, 0xfffffec0 ;  /* 0xfffffec080197836 */ /* 0x020fc80000000000 */
[----:B------:R-:W-:Y:S01]  /*f120*/  FMUL.FTZ R12, R12, UR4 ;  /* 0x000000040c0c7c20 */ /* 0x000fe20008410000 */
[----:B------:R-:W-:Y:S01]  /*f130*/  FMUL.FTZ R14, R14, UR4 ;  /* 0x000000040e0e7c20 */ /* 0x000fe20008410000 */
[CC--:B------:R-:W-:Y:S01]  /*f140*/  ISETP.GE.AND P4, PT, R25.reuse, R100.reuse, PT ;  /* 0x000000641900720c */ /* 0x0c0fe20003f86270 */
[----:B------:R-:W5:Y:S01]  /*f150*/  MUFU.TANH R36, R36 ;  /* 0x0000002400247308 */ /* 0x000f620000002400 */
[-C--:B------:R-:W-:Y:S01]  /*f160*/  ISETP.GE.AND P5, PT, R25, R3.reuse, PT ;  /* 0x000000031900720c */ /* 0x080fe20003fa6270 */
[----:B------:R-:W-:Y:S01]  /*f170*/  FMUL.FTZ R13, R13, UR4 ;  /* 0x000000040d0d7c20 */ /* 0x000fe20008410000 */
[----:B--2---:R-:W-:Y:S02]  /*f180*/  FSEL R91, R57, -INF , !P4 ;  /* 0xff800000395b7808 */ /* 0x004fe40006000000 */
[----:B------:R-:W-:Y:S02]  /*f190*/  FSEL R87, R118, -INF , !P5 ;  /* 0xff80000076577808 */ /* 0x000fe40006800000 */
[C---:B------:R-:W-:Y:S01]  /*f1a0*/  ISETP.GE.AND P4, PT, R5.reuse, R100, PT ;  /* 0x000000640500720c */ /* 0x040fe20003f86270 */
[----:B------:R-:W2:Y:S01]  /*f1b0*/  MUFU.TANH R38, R38 ;  /* 0x0000002600267308 */ /* 0x000ea20000002400 */
[----:B------:R-:W-:Y:S01]  /*f1c0*/  ISETP.GE.AND P5, PT, R5, R3, PT ;  /* 0x000000030500720c */ /* 0x000fe20003fa6270 */
[----:B------:R-:W-:Y:S01]  /*f1d0*/  VIADD R5, R128, 0xfffffed1 ;  /* 0xfffffed180057836 */ /* 0x000fe20000000000 */
[----:B------:R-:W-:-:S02]  /*f1e0*/  FSEL R99, R119, -INF , !P4 ;  /* 0xff80000077637808 */ /* 0x000fc40006000000 */
[----:B----4-:R-:W-:Y:S02]  /*f1f0*/  FSEL R96, R122, -INF , !P5 ;  /* 0xff8000007a607808 */ /* 0x010fe40006800000 */
[CC--:B------:R-:W-:Y:S01]  /*f200*/  ISETP.GE.AND P4, PT, R4.reuse, R100.reuse, PT ;  /* 0x000000640400720c */ /* 0x0c0fe20003f86270 */
[----:B------:R-:W4:Y:S01]  /*f210*/  MUFU.TANH R16, R16 ;  /* 0x0000001000107308 */ /* 0x000f220000002400 */
[----:B------:R-:W-:Y:S01]  /*f220*/  ISETP.GE.AND P5, PT, R4, R3, PT ;  /* 0x000000030400720c */ /* 0x000fe20003fa6270 */
[----:B------:R-:W-:Y:S01]  /*f230*/  VIADD R4, R128, 0xfffffed8 ;  /* 0xfffffed880047836 */ /* 0x000fe20000000000 */
[----:B-1----:R-:W-:Y:S02]  /*f240*/  FSEL R95, R52, -INF , !P2 ;  /* 0xff800000345f7808 */ /* 0x002fe40005000000 */
[----:B------:R-:W-:Y:S02]  /*f250*/  FSEL R97, R49, -INF , !P4 ;  /* 0xff80000031617808 */ /* 0x000fe40006000000 */
[----:B---3--:R-:W-:Y:S01]  /*f260*/  FSEL R94, R37, -INF , !P5 ;  /* 0xff800000255e7808 */ /* 0x008fe20006800000 */
[----:B------:R-:W1:Y:S01]  /*f270*/  MUFU.TANH R108, R26 ;  /* 0x0000001a006c7308 */ /* 0x000e620000002400 */
[----:B------:R-:W-:-:S02]  /*f280*/  ISETP.GE.AND P3, PT, R5, R100, PT ;  /* 0x000000640500720c */ /* 0x000fc40003f66270 */
[-C--:B------:R-:W-:Y:S02]  /*f290*/  ISETP.GE.AND P2, PT, R5, R3.reuse, PT ;  /* 0x000000030500720c */ /* 0x080fe40003f46270 */
[C---:B------:R-:W-:Y:S02]  /*f2a0*/  ISETP.GE.AND P4, PT, R4.reuse, R100, PT ;  /* 0x000000640400720c */ /* 0x040fe40003f86270 */
[----:B------:R-:W-:Y:S01]  /*f2b0*/  ISETP.GE.AND P5, PT, R4, R3, PT ;  /* 0x000000030400720c */ /* 0x000fe20003fa6270 */
[----:B------:R3:W-:Y:S01]  /*f2c0*/  MUFU.TANH R114, R8 ;  /* 0x0000000800727308 */ /* 0x0007e20000002400 */
[----:B------:R-:W-:Y:S01]  /*f2d0*/  HMMA.16816.F32 R4, R20, R6, R32 ;  /* 0x000000061404723c */ /* 0x000fe20000001820 */
[----:B------:R-:W-:Y:S02]  /*f2e0*/  FSEL R120, R48, -INF , !P3 ;  /* 0xff80000030787808 */ /* 0x000fe40005800000 */
[----:B-----5:R-:W-:Y:S02]  /*f2f0*/  FSEL R111, R36, -INF , !P2 ;  /* 0xff800000246f7808 */ /* 0x020fe40005000000 */
[----:B--2---:R-:W-:-:S02]  /*f300*/  FSEL R118, R38, -INF , !P4 ;  /* 0xff80000026767808 */ /* 0x004fc40006000000 */
[----:B------:R2:W-:Y:S01]  /*f310*/  MUFU.TANH R106, R10 ;  /* 0x0000000a006a7308 */ /* 0x0005e20000002400 */
[----:B------:R-:W-:-:S07]  /*f320*/  FSEL R110, R40, -INF , !P5 ;  /* 0xff800000286e7808 */ /* 0x000fce0006800000 */
[----:B------:R5:W-:Y:S01]  /*f330*/  MUFU.TANH R113, R9 ;  /* 0x0000000900717308 */ /* 0x000be20000002400 */
[----:B---3--:R-:W-:-:S03]  /*f340*/  VIADD R8, R128, 0xfffffee0 ;  /* 0xfffffee080087836 */ /* 0x008fc60000000000 */
[----:B------:R-:W-:Y:S01]  /*f350*/  FMUL.FTZ R124, R4, UR4 ;  /* 0x00000004047c7c20 */ /* 0x000fe20008410000 */
[----:B------:R-:W-:Y:S02]  /*f360*/  VIADD R4, R128, 0xfffffef0 ;  /* 0xfffffef080047836 */ /* 0x000fe40000000000 */
[----:B------:R-:W-:Y:S01]  /*f370*/  FMUL.FTZ R121, R5, UR4 ;  /* 0x0000000405797c20 */ /* 0x000fe20008410000 */
[C---:B------:R-:W-:Y:S01]  /*f380*/  ISETP.GE.AND P4, PT, R8.reuse, R100, PT ;  /* 0x000000640800720c */ /* 0x040fe20003f86270 */
[----:B------:R-:W3:Y:S01]  /*f390*/  MUFU.TANH R41, R41 ;  /* 0x0000002900297308 */ /* 0x000ee20000002400 */
[----:B------:R-:W-:Y:S01]  /*f3a0*/  ISETP.GE.AND P5, PT, R8, R3, PT ;  /* 0x000000030800720c */ /* 0x000fe20003fa6270 */
[----:B------:R-:W-:Y:S01]  /*f3b0*/  FMUL.FTZ R8, R15, UR4 ;  /* 0x000000040f087c20 */ /* 0x000fe20008410000 */
[----:B----4-:R-:W-:Y:S01]  /*f3c0*/  FSEL R116, R16, -INF , !P4 ;  /* 0xff80000010747808 */ /* 0x010fe20006000000 */
[----:B--2---:R-:W-:Y:S01]  /*f3d0*/  VIADD R10, R128, 0xfffffee1 ;  /* 0xfffffee1800a7836 */ /* 0x004fe20000000000 */
[----:B-1----:R-:W-:Y:S01]  /*f3e0*/  FSEL R108, R108, -INF , !P5 ;  /* 0xff8000006c6c7808 */ /* 0x002fe20006800000 */
[----:B------:R-:W-:Y:S01]  /*f3f0*/  FMUL.FTZ R122, R6, UR4 ;  /* 0x00000004067a7c20 */ /* 0x000fe20008410000 */
[C---:B------:R-:W-:Y:S01]  /*f400*/  VIADD R6, R128.reuse, 0xfffffef1 ;  /* 0xfffffef180067836 */ /* 0x040fe20000000000 */
[----:B------:R-:W1:Y:S01]  /*f410*/  MUFU.TANH R107, R27 ;  /* 0x0000001b006b7308 */ /* 0x000e620000002400 */
[----:B------:R-:W-:-:S02]  /*f420*/  VIADD R5, R128, 0xfffffef9 ;  /* 0xfffffef980057836 */ /* 0x000fc40000000000 */
[----:B-----5:R-:W-:-:S05]  /*f430*/  VIADD R9, R128, 0xfffffed9 ;  /* 0xfffffed980097836 */ /* 0x020fca0000000000 */
[CC--:B------:R-:W-:Y:S01]  /*f440*/  ISETP.GE.AND P3, PT, R9.reuse, R100.reuse, PT ;  /* 0x000000640900720c */ /* 0x0c0fe20003f66270 */
[----:B------:R-:W2:Y:S01]  /*f450*/  MUFU.TANH R105, R11 ;  /* 0x0000000b00697308 */ /* 0x000ea20000002400 */
[-C--:B------:R-:W-:Y:S01]  /*f460*/  ISETP.GE.AND P2, PT, R9, R3.reuse, PT ;  /* 0x000000030900720c */ /* 0x080fe20003f46270 */
[C---:B------:R-:W-:Y:S01]  /*f470*/  VIADD R9, R128.reuse, 0xfffffee8 ;  /* 0xfffffee880097836 */ /* 0x040fe20000000000 */
[----:B------:R-:W-:Y:S02]  /*f480*/  FSEL R117, R39, -INF , !P3 ;  /* 0xff80000027757808 */ /* 0x000fe40005800000 */
[----:B---3--:R-:W-:Y:S02]  /*f490*/  FSEL R109, R41, -INF , !P2 ;  /* 0xff800000296d7808 */ /* 0x008fe40005000000 */
[C---:B------:R-:W-:Y:S01]  /*f4a0*/  ISETP.GE.AND P4, PT, R9.reuse, R100, PT ;  /* 0x000000640900720c */ /* 0x040fe20003f86270 */
[----:B------:R-:W3:Y:S01]  /*f4b0*/  MUFU.TANH R112, R12 ;  /* 0x0000000c00707308 */ /* 0x000ee20000002400 */
[----:B------:R-:W-:Y:S01]  /*f4c0*/  ISETP.GE.AND P5, PT, R9, R3, PT ;  /* 0x000000030900720c */ /* 0x000fe20003fa6270 */
[----:B------:R-:W-:Y:S01]  /*f4d0*/  VIADD R9, R128, 0xfffffee9 ;  /* 0xfffffee980097836 */ /* 0x000fe20000000000 */
[----:B------:R-:W-:Y:S01]  /*f4e0*/  FSEL R114, R114, -INF , !P4 ;  /* 0xff80000072727808 */ /* 0x000fe20006000000 */
[----:B------:R-:W-:Y:S01]  /*f4f0*/  VIADD R128, R128, 0xfffffef8 ;  /* 0xfffffef880807836 */ /* 0x000fe20000000000 */
[----:B------:R-:W-:-:S02]  /*f500*/  FSEL R106, R106, -INF , !P5 ;  /* 0xff8000006a6a7808 */ /* 0x000fc40006800000 */
[CC--:B------:R-:W-:Y:S01]  /*f510*/  ISETP.GE.AND P4, PT, R4.reuse, R100.reuse, PT ;  /* 0x000000640400720c */ /* 0x0c0fe20003f86270 */
[----:B------:R-:W4:Y:S01]  /*f520*/  MUFU.TANH R101, R14 ;  /* 0x0000000e00657308 */ /* 0x000f220000002400 */
[-C--:B------:R-:W-:Y:S01]  /*f530*/  ISETP.GE.AND P5, PT, R4, R3.reuse, PT ;  /* 0x000000030400720c */ /* 0x080fe20003fa6270 */
[----:B------:R-:W-:Y:S01]  /*f540*/  FMUL.FTZ R4, R7, UR4 ;  /* 0x0000000407047c20 */ /* 0x000fe20008410000 */
[CC--:B------:R-:W-:Y:S01]  /*f550*/  ISETP.GE.AND P3, PT, R10.reuse, R100.reuse, PT ;  /* 0x000000640a00720c */ /* 0x0c0fe20003f66270 */
[----:B------:R-:W-:Y:S01]  /*f560*/  UIADD3 UR4, UPT, UPT, UR18, -0x2, URZ ;  /* 0xfffffffe12047890 */ /* 0x000fe2000fffe0ff */
[----:B------:R-:W-:Y:S02]  /*f570*/  ISETP.GE.AND P2, PT, R10, R3, PT ;  /* 0x000000030a00720c */ /* 0x000fe40003f46270 */
[----:B------:R-:W-:Y:S01]  /*f580*/  FSEL R115, R17, -INF , !P3 ;  /* 0xff80000011737808 */ /* 0x000fe20005800000 */
[----:B------:R-:W5:Y:S01]  /*f590*/  MUFU.TANH R119, R13 ;  /* 0x0000000d00777308 */ /* 0x000f620000002400 */
[----:B-1----:R-:W-:Y:S01]  /*f5a0*/  FSEL R107, R107, -INF , !P2 ;  /* 0xff8000006b6b7808 */ /* 0x002fe20005000000 */
[----:B------:R-:W-:Y:S01]  /*f5b0*/  UISETP.GT.AND UP1, UPT, UR4, UR16, UPT ;  /* 0x000000100400728c */ /* 0x000fe2000bf24270 */
[----:B------:R-:W-:-:S02]  /*f5c0*/  ISETP.GE.AND P3, PT, R9, R100, PT ;  /* 0x000000640900720c */ /* 0x000fc40003f66270 */
[-C--:B------:R-:W-:Y:S02]  /*f5d0*/  ISETP.GE.AND P2, PT, R9, R3.reuse, PT ;  /* 0x000000030900720c */ /* 0x080fe40003f46270 */
[----:B------:R-:W-:Y:S01]  /*f5e0*/  FSEL R113, R113, -INF , !P3 ;  /* 0xff80000071717808 */ /* 0x000fe20005800000 */
[----:B------:R-:W1:Y:S01]  /*f5f0*/  MUFU.TANH R8, R8 ;  /* 0x0000000800087308 */ /* 0x000e620000002400 */
[----:B--2---:R-:W-:Y:S02]  /*f600*/  FSEL R105, R105, -INF , !P2 ;  /* 0xff80000069697808 */ /* 0x004fe40005000000 */
[CC--:B------:R-:W-:Y:S02]  /*f610*/  ISETP.GE.AND P3, PT, R6.reuse, R100.reuse, PT ;  /* 0x000000640600720c */ /* 0x0c0fe40003f66270 */
[----:B------:R-:W-:Y:S02]  /*f620*/  ISETP.GE.AND P2, PT, R6, R3, PT ;  /* 0x000000030600720c */ /* 0x000fe40003f46270 */
[----:B---3--:R-:W-:Y:S01]  /*f630*/  FSEL R112, R112, -INF , !P4 ;  /* 0xff80000070707808 */ /* 0x008fe20006000000 */
[----:B------:R-:W2:Y:S01]  /*f640*/  MUFU.TANH R124, R124 ;  /* 0x0000007c007c7308 */ /* 0x000ea20000002400 */
[----:B----4-:R-:W-:Y:S01]  /*f650*/  FSEL R101, R101, -INF , !P5 ;  /* 0xff80000065657808 */ /* 0x010fe20006800000 */
[----:B------:R-:W-:Y:S01]  /*f660*/  BAR.SYNC.DEFER_BLOCKING 0x0 ;  /* 0x0000000000007b1d */ /* 0x000fe20000010000 */
[----:B------:R-:W-:-:S02]  /*f670*/  ISETP.GE.AND P4, PT, R5, R100, PT ;  /* 0x000000640500720c */ /* 0x000fc40003f86270 */
[C---:B------:R-:W-:Y:S02]  /*f680*/  ISETP.GE.AND P5, PT, R128.reuse, R100, PT ;  /* 0x000000648000720c */ /* 0x040fe40003fa6270 */
[----:B-----5:R-:W-:Y:S01]  /*f690*/  FSEL R119, R119, -INF , !P3 ;  /* 0xff80000077777808 */ /* 0x020fe20005800000 */
[----:B------:R-:W3:Y:S01]  /*f6a0*/  MUFU.TANH R121, R121 ;  /* 0x0000007900797308 */ /* 0x000ee20000002400 */
[-C--:B------:R-:W-:Y:S02]  /*f6b0*/  ISETP.GE.AND P3, PT, R128, R3.reuse, PT ;  /* 0x000000038000720c */ /* 0x080fe40003f66270 */
[----:B-1----:R-:W-:Y:S02]  /*f6c0*/  FSEL R100, R8, -INF , !P2 ;  /* 0xff80000008647808 */ /* 0x002fe40005000000 */
[----:B------:R-:W-:-:S03]  /*f6d0*/  ISETP.GE.AND P2, PT, R5, R3, PT ;  /* 0x000000030500720c */ /* 0x000fc60003f46270 */
[----:B------:R-:W1:Y:S01]  /*f6e0*/  MUFU.TANH R122, R122 ;  /* 0x0000007a007a7308 */ /* 0x000e620000002400 */
[----:B--2---:R-:W-:-:S07]  /*f6f0*/  FSEL R124, R124, -INF , !P5 ;  /* 0xff8000007c7c7808 */ /* 0x004fce0006800000 */
[----:B------:R-:W2:Y:S01]  /*f700*/  MUFU.TANH R4, R4 ;  /* 0x0000000400047308 */ /* 0x000ea20000002400 */
[----:B---3--:R-:W-:Y:S02]  /*f710*/  FSEL R121, R121, -INF , !P4 ;  /* 0xff80000079797808 */ /* 0x008fe40006000000 */
[----:B-1----:R-:W-:Y:S02]  /*f720*/  FSEL R122, R122, -INF , !P3 ;  /* 0xff8000007a7a7808 */ /* 0x002fe40005800000 */
[----:B--2---:R-:W-:Y:S01]  /*f730*/  FSEL R3, R4, -INF , !P2 ;  /* 0xff80000004037808 */ /* 0x004fe20005000000 */
        /* <DEDUP_REMOVED lines=65> */
.L_x_1431:
[----:B------:R-:W-:Y:S01]  /*fb50*/  UMOV UR7, URZ ;  /* 0x000000ff00077c82 */ /* 0x000fe20008000000 */
[----:B------:R-:W-:Y:S01]  /*fb60*/  USHF.L.U32 UR6, UR10, 0x8, URZ ;  /* 0x000000080a067899 */ /* 0x000fe200080006ff */
[----:B------:R-:W-:-:S05]  /*fb70*/  IADD3 R5, P2, PT, RZ, -UR7, RZ ;  /* 0x80000007ff057c10 */ /* 0x000fca000ff5e0ff */
[----:B------:R-:W-:-:S05]  /*fb80*/  IMAD.X R4, RZ, RZ, ~UR6, P2 ;  /* 0x80000006ff047e24 */ /* 0x000fca00090e06ff */
[----:B------:R-:W-:-:S04]  /*fb90*/  SHF.R.S64 R5, R5, 0x1f, R4 ;  /* 0x0000001f05057819 */ /* 0x000fc80000001004 */
[----:B------:R-:W-:-:S04]  /*fba0*/  IADD3 R240, P2, PT, R5, R240, RZ ;  /* 0x000000f005f07210 */ /* 0x000fc80007f5e0ff */
[----:B------:R-:W-:-:S09]  /*fbb0*/  LEA.HI.X.SX32 R241, R4, R241, 0x1, P2 ;  /* 0x000000f104f17211 */ /* 0x000fd200010f0eff */
.L_x_1432:
        /* <DEDUP_REMOVED lines=151> */
.L_x_1434:
[----:B------:R-:W-:Y:S05]  /*10530*/  BSYNC.RECONVERGENT B0 ;  /* 0x0000000000007941 */ /* 0x000fea0003800200 */
.L_x_1433:
[----:B------:R-:W0:Y:S02]  /*10540*/  LDGDEPBAR ;  /* 0x00000000000079af */ /* 0x000e240000000000 */
.L_x_1430:
[----:B-1----:R-:W-:Y:S01]  /*10550*/  FMNMX3.FTZ R7, R2, R130, R164, !PT ;  /* 0x0000008202077276 */ /* 0x002fe200078100a4 */
[----:B------:R-:W1:Y:S01]  /*10560*/  LDCU UR6, c[0x0][0x45c] ;  /* 0x00008b80ff0677ac */ /* 0x000e620008000800 */
[----:B--2---:R-:W-:Y:S02]  /*10570*/  FMNMX3.FTZ R4, R0, R127, R167, !PT ;  /* 0x0000007f00047276 */ /* 0x004fe400078100a7 */
        /* <DEDUP_REMOVED lines=65> */
[----:B------:R-:W2:Y:S01]  /*10990*/  SHFL.BFLY PT, R6, R7, 0x2, 0x1f ;  /* 0x0c401f0007067f89 */ /* 0x000ea200000e0000 */
[----:B------:R-:W-:-:S02]  /*109a0*/  MOV R170, 0x20 ;  /* 0x0000002000aa7802 */ /* 0x000fc40000000f00 */
[----:B------:R-:W-:Y:S01]  /*109b0*/  LEA R165, R165, UR5, 0x1 ;  /* 0x00000005a5a57c11 */ /* 0x000fe2000f8e08ff */
[----:B------:R-:W3:Y:S01]  /*109c0*/  SHFL.BFLY PT, R5, R4, 0x2, 0x1f ;  /* 0x0c401f0004057f89 */ /* 0x000ee200000e0000 */
[----:B------:R-:W-:Y:S02]  /*109d0*/  SEL R170, R170, 0xffffffe0, !P6 ;  /* 0xffffffe0aaaa7807 */ /* 0x000fe40007000000 */
[----:B------:R-:W-:Y:S01]  /*109e0*/  IADD3 R20, PT, PT, R165, 0xa000, RZ ;  /* 0x0000a000a5147810 */ /* 0x000fe20007ffe0ff */
[----:B------:R-:W-:Y:S04]  /*109f0*/  LDSM.16.MT88.4 R16, [R165+0xa000] ;  /* 0x00a00000a510783b */ /* 0x000fe80000004200 */
[----:B------:R-:W-:Y:S04]  /*10a00*/  LDSM.16.MT88.4 R36, [R165+0xa800] ;  /* 0x00a80000a524783b */ /* 0x000fe80000004200 */
[----:B------:R-:W-:Y:S01]  /*10a10*/  LDSM.16.MT88.4 R56, [R165+0xb000] ;  /* 0x00b00000a538783b */ /* 0x000fe20000004200 */
[----:B--2---:R-:W-:-:S02]  /*10a20*/  FMNMX.FTZ R6, R7, R6, !PT ;  /* 0x0000000607067209 */ /* 0x004fc40007810000 */
[----:B---3--:R-:W-:-:S03]  /*10a30*/  FMNMX.FTZ R5, R4, R5, !PT ;  /* 0x0000000504057209 */ /* 0x008fc60007810000 */
[----:B------:R-:W2:Y:S04]  /*10a40*/  SHFL.BFLY PT, R123, R6, 0x1, 0x1f ;  /* 0x0c201f00067b7f89 */ /* 0x000ea800000e0000 */
[----:B------:R-:W3:Y:S01]  /*10a50*/  SHFL.BFLY PT, R104, R5, 0x1, 0x1f ;  /* 0x0c201f0005687f89 */ /* 0x000ee200000e0000 */
[----:B--2---:R-:W-:Y:S02]  /*10a60*/  FMNMX.FTZ R123, R6, R123, !PT ;  /* 0x0000007b067b7209 */ /* 0x004fe40007810000 */
[----:B---3--:R-:W-:-:S03]  /*10a70*/  FMNMX.FTZ R104, R5, R104, !PT ;  /* 0x0000006805687209 */ /* 0x008fc60007810000 */
[C---:B-1----:R-:W-:Y:S01]  /*10a80*/  FMUL.FTZ R131, R123.reuse, UR6 ;  /* 0x000000067b837c20 */ /* 0x042fe20008410000 */
[----:B------:R-:W-:Y:S02]  /*10a90*/  FSETP.NEU.FTZ.AND P2, PT, R123, -INF , PT ;  /* 0xff8000007b00780b */ /* 0x000fe40003f5d000 */
[C---:B------:R-:W-:Y:S01]  /*10aa0*/  FSETP.NEU.FTZ.AND P1, PT, R104.reuse, -INF , PT ;  /* 0xff8000006800780b */ /* 0x040fe20003f3d000 */
[----:B------:R-:W-:Y:S01]  /*10ab0*/  FMUL.FTZ R126, R104, UR6 ;  /* 0x00000006687e7c20 */ /* 0x000fe20008410000 */
[----:B------:R-:W-:Y:S02]  /*10ac0*/  FSEL R131, R131, RZ, P2 ;  /* 0x000000ff83837208 */ /* 0x000fe40001000000 */
[----:B------:R-:W-:Y:S02]  /*10ad0*/  FSEL R7, R123, RZ, P2 ;  /* 0x000000ff7b077208 */ /* 0x000fe40001000000 */
[----:B------:R-:W-:Y:S01]  /*10ae0*/  FSEL R126, R126, RZ, P1 ;  /* 0x000000ff7e7e7208 */ /* 0x000fe20000800000 */
[--C-:B------:R-:W-:Y:S01]  /*10af0*/  FFMA.FTZ R4, R130, UR6, -R131.reuse ;  /* 0x0000000682047c23 */ /* 0x100fe20008010883 */
[--C-:B------:R-:W-:Y:S01]  /*10b00*/  FFMA.FTZ R130, R164, UR6, -R131.reuse ;  /* 0x00000006a4827c23 */ /* 0x100fe20008010883 */
[----:B------:R-:W-:Y:S01]  /*10b10*/  FSEL R5, R104, RZ, P1 ;  /* 0x000000ff68057208 */ /* 0x000fe20000800000 */
[--C-:B------:R-:W-:Y:S01]  /*10b20*/  FFMA.FTZ R129, R166, UR6, -R131.reuse ;  /* 0x00000006a6817c23 */ /* 0x100fe20008010883 */
[--C-:B------:R-:W-:Y:S01]  /*10b30*/  FFMA.FTZ R169, R169, UR6, -R126.reuse ;  /* 0x00000006a9a97c23 */ /* 0x100fe2000801087e */
[----:B------:R1:W-:Y:S01]  /*10b40*/  MUFU.EX2 R164, R4 ;  /* 0x0000000400a47308 */ /* 0x0003e20000000800 */
[----:B------:R-:W-:Y:S01]  /*10b50*/  FFMA.FTZ R128, R168, UR6, -R131 ;  /* 0x00000006a8807c23 */ /* 0x000fe20008010883 */
[----:B------:R-:W-:Y:S01]  /*10b60*/  FADD.FTZ R5, R0, -R5 ;  /* 0x8000000500057221 */ /* 0x000fe20000010000 */
[----:B------:R-:W-:Y:S01]  /*10b70*/  IADD3 R0, PT, PT, R170, R165, RZ ;  /* 0x000000a5aa007210 */ /* 0x000fe20007ffe0ff */
[--C-:B------:R-:W-:Y:S01]  /*10b80*/  FFMA.FTZ R125, R167, UR6, -R126.reuse ;  /* 0x00000006a77d7c23 */ /* 0x100fe2000801087e */
[--C-:B------:R-:W-:Y:S01]  /*10b90*/  FFMA.FTZ R127, R127, UR6, -R126.reuse ;  /* 0x000000067f7f7c23 */ /* 0x100fe2000801087e */
[----:B------:R-:W-:Y:S01]  /*10ba0*/  FMUL.FTZ R166, R5, UR6 ;  /* 0x0000000605a67c20 */ /* 0x000fe20008410000 */
[--C-:B------:R-:W-:Y:S01]  /*10bb0*/  FFMA.FTZ R167, R227, UR6, -R126.reuse ;  /* 0x00000006e3a77c23 */ /* 0x100fe2000801087e */
[----:B------:R-:W2:Y:S01]  /*10bc0*/  MUFU.EX2 R130, R130 ;  /* 0x0000008200827308 */ /* 0x000ea20000000800 */
[--C-:B------:R-:W-:Y:S01]  /*10bd0*/  FFMA.FTZ R221, R221, UR6, -R126.reuse ;  /* 0x00000006dddd7c23 */ /* 0x100fe2000801087e */
[--C-:B------:R-:W-:Y:S01]  /*10be0*/  FFMA.FTZ R219, R219, UR6, -R126.reuse ;  /* 0x00000006dbdb7c23 */ /* 0x100fe2000801087e */
[----:B------:R-:W-:Y:S01]  /*10bf0*/  LDSM.16.MT88.4 R40, [R0+0xa800] ;  /* 0x00a800000028783b */ /* 0x000fe20000004200 */
[----:B------:R-:W-:Y:S01]  /*10c00*/  MUFU.EX2 R129, R129 ;  /* 0x0000008100817308 */ /* 0x000fe20000000800 */
[----:B------:R-:W-:Y:S01]  /*10c10*/  FFMA.FTZ R188, R188, UR6, -R131 ;  /* 0x00000006bcbc7c23 */ /* 0x000fe20008010883 */
[----:B-1----:R-:W-:Y:S01]  /*10c20*/  FADD.FTZ R4, R2, -R7 ;  /* 0x8000000702047221 */ /* 0x002fe20000010000 */
[--C-:B------:R-:W-:Y:S01]  /*10c30*/  FFMA.FTZ R197, R197, UR6, -R126.reuse ;  /* 0x00000006c5c57c23 */ /* 0x100fe2000801087e */
[----:B------:R1:W-:Y:S01]  /*10c40*/  MUFU.EX2 R2, R169 ;  /* 0x000000a900027308 */ /* 0x0003e20000000800 */
[--C-:B------:R-:W-:Y:S01]  /*10c50*/  FFMA.FTZ R187, R187, UR6, -R126.reuse ;  /* 0x00000006bbbb7c23 */ /* 0x100fe2000801087e */
[----:B------:R-:W-:Y:S01]  /*10c60*/  FMUL.FTZ R168, R4, UR6 ;  /* 0x0000000604a87c20 */ /* 0x000fe20008410000 */
[--C-:B------:R-:W-:Y:S01]  /*10c70*/  FFMA.FTZ R198, R198, UR6, -R131.reuse ;  /* 0x00000006c6c67c23 */ /* 0x100fe20008010883 */
[----:B------:R-:W-:Y:S01]  /*10c80*/  LDSM.16.MT88.4 R4, [R0+0xa000] ;  /* 0x00a000000004783b */ /* 0x000fe20000004200 */
[----:B------:R-:W3:Y:S01]  /*10c90*/  MUFU.EX2 R128, R128 ;  /* 0x0000008000807308 */ /* 0x000ee20000000800 */
[----:B--2---:R-:W-:Y:S01]  /*10ca0*/  F2FP.F16.F32.PACK_AB R8, R130, R164 ;  /* 0x000000a48208723e */ /* 0x004fe200000000ff */
[--C-:B------:R-:W-:Y:S01]  /*10cb0*/  FFMA.FTZ R195, R195, UR6, -R126.reuse ;  /* 0x00000006c3c37c23 */ /* 0x100fe2000801087e */
[--C-:B------:R-:W-:Y:S01]  /*10cc0*/  FFMA.FTZ R190, R190, UR6, -R131.reuse ;  /* 0x00000006bebe7c23 */ /* 0x100fe20008010883 */
[----:B------:R-:W-:Y:S01]  /*10cd0*/  MUFU.EX2 R127, R127 ;  /* 0x0000007f007f7308 */ /* 0x000fe20000000800 */
[--C-:B------:R-:W-:Y:S01]  /*10ce0*/  FFMA.FTZ R173, R173, UR6, -R126.reuse ;  /* 0x00000006adad7c23 */ /* 0x100fe2000801087e */
[--C-:B------:R-:W-:Y:S01]  /*10cf0*/  FFMA.FTZ R85, R85, UR6, -R131.reuse ;  /* 0x0000000655557c23 */ /* 0x100fe20008010883 */
[--C-:B------:R-:W-:Y:S01]  /*10d00*/  FFMA.FTZ R81, R81, UR6, -R131.reuse ;  /* 0x0000000651517c23 */ /* 0x100fe20008010883 */
[----:B------:R-:W2:Y:S01]  /*10d10*/  MUFU.EX2 R125, R125 ;  /* 0x0000007d007d7308 */ /* 0x000ea20000000800 */
[----:B-1----:R-:W-:Y:S01]  /*10d20*/  IADD3 R169, PT, PT, R165, 0xa040, RZ ;  /* 0x0000a040a5a97810 */ /* 0x002fe20007ffe0ff */
[--C-:B------:R-:W-:Y:S01]  /*10d30*/  FFMA.FTZ R77, R77, UR6, -R131.reuse ;  /* 0x000000064d4d7c23 */ /* 0x100fe20008010883 */
[----:B------:R-:W-:Y:S01]  /*10d40*/  @P0 IADD3 R169, PT, PT, R20, -0x40, RZ ;  /* 0xffffffc014a90810 */ /* 0x000fe20007ffe0ff */
[----:B------:R-:W1:Y:S01]  /*10d50*/  MUFU.EX2 R167, R167 ;  /* 0x000000a700a77308 */ /* 0x000e620000000800 */
[--C-:B------:R-:W-:Y:S01]  /*10d60*/  FFMA.FTZ R117, R117, UR6, -R131.reuse ;  /* 0x0000000675757c23 */ /* 0x100fe20008010883 */
[----:B---3--:R-:W-:Y:S01]  /*10d70*/  F2FP.F16.F32.PACK_AB R10, R128, R129 ;  /* 0x00000081800a723e */ /* 0x008fe200000000ff */
[--C-:B------:R-:W-:Y:S01]  /*10d80*/  FFMA.FTZ R110, R110, UR6, -R126.reuse ;  /* 0x000000066e6e7c23 */ /* 0x100fe2000801087e */
[----:B------:R-:W3:Y:S01]  /*10d90*/  LDSM.16.MT88.4 R20, [R169] ;  /* 0x00000000a914783b */ /* 0x000ee20000004200 */
[----:B------:R-:W-:Y:S01]  /*10da0*/  IADD3 R170, PT, PT, R170, R169, RZ ;  /* 0x000000a9aaaa7210 */ /* 0x000fe20007ffe0ff */
[----:B------:R-:W4:Y:S01]  /*10db0*/  MUFU.EX2 R168, R168 ;  /* 0x000000a800a87308 */ /* 0x000f220000000800 */
[--C-:B------:R-:W-:Y:S01]  /*10dc0*/  FFMA.FTZ R107, R107, UR6, -R126.reuse ;  /* 0x000000066b6b7c23 */ /* 0x100fe2000801087e */
[----:B------:R-:W-:Y:S01]  /*10dd0*/  LDSM.16.MT88.4 R48, [R169+0x800] ;  /* 0x00080000a930783b */ /* 0x000fe20000004200 */
[----:B------:R-:W-:Y:S01]  /*10de0*/  FFMA.FTZ R124, R124, UR6, -R131 ;  /* 0x000000067c7c7c23 */ /* 0x000fe20008010883 */
[----:B------:R-:W5:Y:S01]  /*10df0*/  MUFU.EX2 R166, R166 ;  /* 0x000000a600a67308 */ /* 0x000f620000000800 */
[----:B--2---:R-:W-:Y:S01]  /*10e00*/  F2FP.F16.F32.PACK_AB R9, R125, R127 ;  /* 0x0000007f7d09723e */ /* 0x004fe200000000ff */
[----:B------:R-:W2:Y:S01]  /*10e10*/  LDSM.16.MT88.4 R28, [R170] ;  /* 0x00000000aa1c783b */ /* 0x000ea20000004200 */
[----:B------:R-:W-:Y:S01]  /*10e20*/  FFMA.FTZ R122, R122, UR6, -R126 ;  /* 0x000000067a7a7c23 */ /* 0x000fe2000801087e */
[----:B-1----:R-:W-:Y:S01]  /*10e30*/  F2FP.F16.F32.PACK_AB R11, R167, R2 ;  /* 0x00000002a70b723e */ /* 0x002fe200000000ff */
[----:B------:R-:W-:Y:S01]  /*10e40*/  MUFU.EX2 R77, R77 ;  /* 0x0000004d004d7308 */ /* 0x000fe20000000800 */
[----:B------:R-:W1:Y:S01]  /*10e50*/  LDSM.16.MT88.4 R52, [R170+0x800] ;  /* 0x00080000aa34783b */ /* 0x000e620000004200 */
[----:B------:R-:W-:-:S02]  /*10e60*/  PLOP3.LUT P1, PT, PT, PT, UP0, 0x80, 0x8 ;  /* 0x000000000008781c */ /* 0x000fc40003f2f008 */
[----:B------:R-:W-:Y:S01]  /*10e70*/  MUFU.EX2 R107, R107 ;  /* 0x0000006b006b7308 */ /* 0x000fe20000000800 */
[-C--:B----4-:R-:W-:Y:S01]  /*10e80*/  FMUL.FTZ R32, R144, R168.reuse ;  /* 0x000000a890207220 */ /* 0x090fe20000410000 */
[-C--:B------:R-:W-:Y:S01]  /*10e90*/  FMUL.FTZ R33, R145, R168.reuse ;  /* 0x000000a891217220 */ /* 0x080fe20000410000 */
[-C--:B------:R-:W-:Y:S01]  /*10ea0*/  FMUL.FTZ R140, R140, R168.reuse ;  /* 0x000000a88c8c7220 */ /* 0x080fe20000410000 */
[----:B------:R-:W-:Y:S01]  /*10eb0*/  FMUL.FTZ R141, R141, R168 ;  /* 0x000000a88d8d7220 */ /* 0x000fe20000410000 */
[-C--:B-----5:R-:W-:Y:S01]  /*10ec0*/  FMUL.FTZ R34, R146, R166.reuse ;  /* 0x000000a692227220 */ /* 0x0a0fe20000410000 */
[-C--:B------:R-:W-:Y:S01]  /*10ed0*/  FMUL.FTZ R35, R147, R166.reuse ;  /* 0x000000a693237220 */ /* 0x080fe20000410000 */
[-C--:B------:R-:W-:Y:S01]  /*10ee0*/  FMUL.FTZ R142, R142, R166.reuse ;  /* 0x000000a68e8e7220 */ /* 0x080fe20000410000 */
[----:B------:R-:W-:Y:S01]  /*10ef0*/  FMUL.FTZ R143, R143, R166 ;  /* 0x000000a68f8f7220 */ /* 0x000fe20000410000 */
[-C--:B------:R-:W-:Y:S01]  /*10f00*/  FMUL.FTZ R12, R160, R168.reuse ;  /* 0x000000a8a00c7220 */ /* 0x080fe20000410000 */
[----:B------:R-:W-:Y:S01]  /*10f10*/  FMUL.FTZ R13, R161, R168 ;  /* 0x000000a8a10d7220 */ /* 0x000fe20000410000 */
[-C--:B------:R-:W-:Y:S01]  /*10f20*/  FMUL.FTZ R14, R162, R166.reuse ;  /* 0x000000a6a20e7220 */ /* 0x080fe20000410000 */
[----:B------:R-:W-:Y:S01]  /*10f30*/  FMUL.FTZ R15, R163, R166 ;  /* 0x000000a6a30f7220 */ /* 0x000fe20000410000 */
[----:B------:R-:W-:Y:S01]  /*10f40*/  FMUL.FTZ R44, R136, R168 ;  /* 0x000000a8882c7220 */ /* 0x000fe20000410000 */
[----:B------:R-:W-:Y:S01]  /*10f50*/  FMUL.FTZ R47, R139, R166 ;  /* 0x000000a68b2f7220 */ /* 0x000fe20000410000 */
[-C--:B------:R-:W-:Y:S01]  /*10f60*/  FMUL.FTZ R156, R156, R168.reuse ;  /* 0x000000a89c9c7220 */ /* 0x080fe20000410000 */
[----:B------:R-:W-:Y:S01]  /*10f70*/  FMUL.FTZ R157, R157, R168 ;  /* 0x000000a89d9d7220 */ /* 0x000fe20000410000 */
[-C--:B------:R-:W-:Y:S01]  /*10f80*/  FMUL.FTZ R158, R158, R166.reuse ;  /* 0x000000a69e9e7220 */ /* 0x080fe20000410000 */
[----:B------:R-:W-:Y:S01]  /*10f90*/  FMUL.FTZ R159, R159, R166 ;  /* 0x000000a69f9f7220 */ /* 0x000fe20000410000 */
[--C-:B------:R-:W-:Y:S01]  /*10fa0*/  FFMA.FTZ R144, R224, UR6, -R131.reuse ;  /* 0x00000006e0907c23 */ /* 0x100fe20008010883 */
[--C-:B------:R-:W-:Y:S01]  /*10fb0*/  FFMA.FTZ R145, R226, UR6, -R131.reuse ;  /* 0x00000006e2917c23 */ /* 0x100fe20008010883 */
[--C-:B------:R-:W-:Y:S01]  /*10fc0*/  FFMA.FTZ R147, R230, UR6, -R131.reuse ;  /* 0x00000006e6937c23 */ /* 0x100fe20008010883 */
[--C-:B------:R-:W-:Y:S01]  /*10fd0*/  FFMA.FTZ R146, R228, UR6, -R131.reuse ;  /* 0x00000006e4927c23 */ /* 0x100fe20008010883 */
[--C-:B------:R-:W-:Y:S01]  /*10fe0*/  FFMA.FTZ R136, R223, UR6, -R126.reuse ;  /* 0x00000006df887c23 */ /* 0x100fe2000801087e */
[--C-:B------:R-:W-:Y:S01]  /*10ff0*/  FFMA.FTZ R139, R225, UR6, -R126.reuse ;  /* 0x00000006e18b7c23 */ /* 0x100fe2000801087e */
[C---:B---3--:R-:W-:Y:S01]  /*11000*/  HMMA.16816.F32 R32, R8.reuse, R20, R32 ;  /* 0x000000140820723c */ /* 0x048fe20000001820 */
[-C--:B------:R-:W-:Y:S01]  /*11010*/  FMUL.FTZ R45, R137, R168.reuse ;  /* 0x000000a8892d7220 */ /* 0x080fe20000410000 */
[----:B------:R-:W-:Y:S01]  /*11020*/  MUFU.EX2 R144, R144 ;  /* 0x0000009000907308 */ /* 0x000fe20000000800 */
[-C--:B------:R-:W-:Y:S01]  /*11030*/  FMUL.FTZ R24, R152, R168.reuse ;  /* 0x000000a898187220 */ /* 0x080fe20000410000 */
[----:B------:R-:W-:Y:S01]  /*11040*/  FMUL.FTZ R25, R153, R168 ;  /* 0x000000a899197220 */ /* 0x000fe20000410000 */
[-C--:B------:R-:W-:Y:S01]  /*11050*/  FMUL.FTZ R26, R154, R166.reuse ;  /* 0x000000a69a1a7220 */ /* 0x080fe20000410000 */
[----:B------:R-:W3:Y:S01]  /*11060*/  MUFU.EX2 R145, R145 ;  /* 0x0000009100917308 */ /* 0x000ee20000000800 */
[----:B------:R-:W-:Y:S01]  /*11070*/  FMUL.FTZ R27, R155, R166 ;  /* 0x000000a69b1b7220 */ /* 0x000fe20000410000 */
[C---:B------:R-:W-:Y:S01]  /*11080*/  HMMA.16816.F32 R20, R8.reuse, R22, R140 ;  /* 0x000000160814723c */ /* 0x040fe2000000188c */
[-C--:B------:R-:W-:Y:S01]  /*11090*/  FMUL.FTZ R148, R148, R168.reuse ;  /* 0x000000a894947220 */ /* 0x080fe20000410000 */
[----:B------:R-:W-:Y:S01]  /*110a0*/  MUFU.EX2 R147, R147 ;  /* 0x0000009300937308 */ /* 0x000fe20000000800 */
[----:B------:R-:W-:Y:S01]  /*110b0*/  FMUL.FTZ R149, R149, R168 ;  /* 0x000000a895957220 */ /* 0x000fe20000410000 */
[-C--:B------:R-:W-:Y:S01]  /*110c0*/  FMUL.FTZ R150, R150, R166.reuse ;  /* 0x000000a696967220 */ /* 0x080fe20000410000 */
[-C--:B------:R-:W-:Y:S01]  /*110d0*/  FMUL.FTZ R151, R151, R166.reuse ;  /* 0x000000a697977220 */ /* 0x080fe20000410000 */
[----:B------:R-:W-:Y:S01]  /*110e0*/  MUFU.EX2 R146, R146 ;  /* 0x0000009200927308 */ /* 0x000fe20000000800 */
[----:B------:R-:W-:Y:S01]  /*110f0*/  FMUL.FTZ R46, R138, R166 ;  /* 0x000000a68a2e7220 */ /* 0x000fe20000410000 */
[C---:B------:R-:W-:Y:S01]  /*11100*/  HMMA.16816.F32 R12, R8.reuse, R16, R12 ;  /* 0x00000010080c723c */ /* 0x040fe2000000180c */
[-C--:B------:R-:W-:Y:S01]  /*11110*/  FMUL.FTZ R132, R132, R168.reuse ;  /* 0x000000a884847220 */ /* 0x080fe20000410000 */
[----:B------:R-:W-:Y:S01]  /*11120*/  MUFU.EX2 R140, R221 ;  /* 0x000000dd008c7308 */ /* 0x000fe20000000800 */
[----:B------:R-:W-:Y:S01]  /*11130*/  FMUL.FTZ R133, R133, R168 ;  /* 0x000000a885857220 */ /* 0x000fe20000410000 */
[-C--:B------:R-:W-:Y:S01]  /*11140*/  FMUL.FTZ R134, R134, R166.reuse ;  /* 0x000000a686867220 */ /* 0x080fe20000410000 */
[----:B------:R-:W-:Y:S01]  /*11150*/  FMUL.FTZ R135, R135, R166 ;  /* 0x000000a687877220 */ /* 0x000fe20000410000 */
[----:B------:R-:W4:Y:S01]  /*11160*/  MUFU.EX2 R137, R219 ;  /* 0x000000db00897308 */ /* 0x000f220000000800 */
[--C-:B------:R-:W-:Y:S01]  /*11170*/  FFMA.FTZ R138, R218, UR6, -R131.reuse ;  /* 0x00000006da8a7c23 */ /* 0x100fe20008010883 */
[C---:B------:R-:W-:Y:S01]  /*11180*/  HMMA.16816.F32 R16, R8.reuse, R18, R156 ;  /* 0x000000120810723c */ /* 0x040fe2000000189c */
[--C-:B------:R-:W-:Y:S01]  /*11190*/  FFMA.FTZ R143, R217, UR6, -R126.reuse ;  /* 0x00000006d98f7c23 */ /* 0x100fe2000801087e */
[----:B------:R-:W-:Y:S01]  /*111a0*/  MUFU.EX2 R136, R136 ;  /* 0x0000008800887308 */ /* 0x000fe20000000800 */
[--C-:B------:R-:W-:Y:S01]  /*111b0*/  FFMA.FTZ R141, R213, UR6, -R126.reuse ;  /* 0x00000006d58d7c23 */ /* 0x100fe2000801087e */
[--C-:B------:R-:W-:Y:S01]  /*111c0*/  FFMA.FTZ R142, R215, UR6, -R126.reuse ;  /* 0x00000006d78e7c23 */ /* 0x100fe2000801087e */
[--C-:B------:R-:W-:Y:S01]  /*111d0*/  FFMA.FTZ R155, R214, UR6, -R131.reuse ;  /* 0x00000006d69b7c23 */ /* 0x100fe20008010883 */
[----:B------:R-:W5:Y:S01]  /*111e0*/  MUFU.EX2 R139, R139 ;  /* 0x0000008b008b7308 */ /* 0x000f620000000800 */
[--C-:B------:R-:W-:Y:S01]  /*111f0*/  FFMA.FTZ R153, R203, UR6, -R126.reuse ;  /* 0x00000006cb997c23 */ /* 0x100fe2000801087e */
[C---:B------:R-:W-:Y:S01]  /*11200*/  HMMA.16816.F32 R24, R8.reuse, R4, R24 ;  /* 0x000000040818723c */ /* 0x040fe20000001818 */
        /* <DEDUP_REMOVED lines=15> */
[C---:B--2---:R-:W-:Y:S01]  /*11300*/  HMMA.16816.F32 R44, R8.reuse, R28, R44 ;  /* 0x0000001c082c723c */ /* 0x044fe2000000182c */
[----:B---3--:R-:W-:Y:S01]  /*11310*/  F2FP.F16.F32.PACK_AB R28, R145, R144 ;  /* 0x00000090911c723e */ /* 0x008fe200000000ff */
[----:B------:R-:W-:Y:S01]  /*11320*/  MUFU.EX2 R150, R150 ;  /* 0x0000009600967308 */ /* 0x000fe20000000800 */
[----:B----4-:R-:W-:Y:S01]  /*11330*/  F2FP.F16.F32.PACK_AB R29, R137, R140 ;  /* 0x0000008c891d723e */ /* 0x010fe200000000ff */
[--C-:B------:R-:W-:Y:S01]  /*11340*/  FFMA.FTZ R158, R201, UR6, -R126.reuse ;  /* 0x00000006c99e7c23 */ /* 0x100fe2000801087e */
[--C-:B------:R-:W-:Y:S01]  /*11350*/  FFMA.FTZ R163, R199, UR6, -R126.reuse ;  /* 0x00000006c7a37c23 */ /* 0x100fe2000801087e */
[----:B------:R-:W-:Y:S01]  /*11360*/  MUFU.EX2 R149, R149 ;  /* 0x0000009500957308 */ /* 0x000fe20000000800 */
[--C-:B------:R-:W-:Y:S01]  /*11370*/  FFMA.FTZ R161, R179, UR6, -R126.reuse ;  /* 0x00000006b3a17c23 */ /* 0x100fe2000801087e */
[----:B------:R-:W-:Y:S01]  /*11380*/  HMMA.16816.F32 R8, R8, R30, R132 ;  /* 0x0000001e0808723c */ /* 0x000fe20000001884 */
[----:B------:R-:W-:Y:S01]  /*11390*/  F2FP.F16.F32.PACK_AB R30, R146, R147 ;  /* 0x00000093921e723e */ /* 0x000fe200000000ff */
[--C-:B------:R-:W-:Y:S01]  /*113a0*/  FFMA.FTZ R133, R220, UR6, -R131.reuse ;  /* 0x00000006dc857c23 */ /* 0x100fe20008010883 */
[----:B-----5:R-:W-:Y:S01]  /*113b0*/  F2FP.F16.F32.PACK_AB R31, R139, R136 ;  /* 0x000000888b1f723e */ /* 0x020fe200000000ff */
        /* <DEDUP_REMOVED lines=12> */
[----:B------:R-:W-:Y:S01]  /*11480*/  FFMA.FTZ R200, R194, UR6, -R131 ;  /* 0x00000006c2c87c23 */ /* 0x000fe20008010883 */
[----:B------:R-:W-:Y:S01]  /*11490*/  FFMA.FTZ R199, R191, UR6, -R126 ;  /* 0x00000006bfc77c23 */ /* 0x000fe2000801087e */
[C---:B------:R-:W-:Y:S01]  /*114a0*/  HMMA.16816.F32 R16, R28.reuse, R38, R16 ;  /* 0x000000261c10723c */ /* 0x040fe20000001810 */
[----:B------:R-:W3:Y:S01]  /*114b0*/  LDSM.16.MT88.4 R36, [R0+0xb000] ;  /* 0x00b000000024783b */ /* 0x000ee20000004200 */
[----:B------:R-:W-:Y:S01]  /*114c0*/  MUFU.EX2 R135, R135 ;  /* 0x0000008700877308 */ /* 0x000fe20000000800 */
[----:B------:R-:W-:Y:S01]  /*114d0*/  FFMA.FTZ R249, R249, R168, R164 ;  /* 0x000000a8f9f97223 */ /* 0x000fe200000100a4 */
[----:B------:R-:W-:Y:S01]  /*114e0*/  FFMA.FTZ R166, R250, R166, R127 ;  /* 0x000000a6faa67223 */ /* 0x000fe2000001007f */
[----:B------:R-:W-:Y:S01]  /*114f0*/  FFMA.FTZ R250, R3, UR6, -R126 ;  /* 0x0000000603fa7c23 */ /* 0x000fe2000801087e */
[----:B------:R-:W4:Y:S01]  /*11500*/  MUFU.EX2 R134, R134 ;  /* 0x0000008600867308 */ /* 0x000f220000000800 */
[----:B------:R-:W-:Y:S01]  /*11510*/  FADD.FTZ R130, R130, R249 ;  /* 0x000000f982827221 */ /* 0x000fe20000010000 */
[----:B------:R-:W-:Y:S01]  /*11520*/  HMMA.16816.F32 R24, R28, R40, R24 ;  /* 0x000000281c18723c */ /* 0x000fe20000001818 */
[----:B------:R-:W-:Y:S01]  /*11530*/  FADD.FTZ R125, R125, R166 ;  /* 0x000000a67d7d7221 */ /* 0x000fe20000010000 */
[----:B------:R-:W-:Y:S01]  /*11540*/  MUFU.EX2 R155, R155 ;  /* 0x0000009b009b7308 */ /* 0x000fe20000000800 */
[----:B------:R-:W-:-:S02]  /*11550*/  FFMA.FTZ R249, R121, UR6, -R131 ;  /* 0x0000000679f97c23 */ /* 0x000fc40008010883 */
[----:B------:R-:W-:Y:S01]  /*11560*/  FADD.FTZ R2, R2, R125 ;  /* 0x0000007d02027221 */ /* 0x000fe20000010000 */
[----:B------:R-:W-:Y:S02]  /*11570*/  MUFU.EX2 R153, R153 ;  /* 0x0000009900997308 */ /* 0x000fe40000000800 */
[C---:B------:R-:W-:Y:S01]  /*11580*/  HMMA.16816.F32 R4, R28.reuse, R42, R4 ;  /* 0x0000002a1c04723c */ /* 0x040fe20000001804 */
[----:B------:R-:W5:Y:S01]  /*11590*/  LDSM.16.MT88.4 R40, [R169+0x1000] ;  /* 0x00100000a928783b */ /* 0x000f620000004200 */
[----:B------:R-:W5:Y:S01]  /*115a0*/  MUFU.EX2 R152, R152 ;  /* 0x0000009800987308 */ /* 0x000f620000000800 */
[----:B------:R-:W-:Y:S01]  /*115b0*/  FADD.FTZ R167, R167, R2 ;  /* 0x00000002a7a77221 */ /* 0x000fe20000010000 */
[----:B------:R-:W-:Y:S02]  /*115c0*/  FFMA.FTZ R2, R115, UR6, -R131 ;  /* 0x0000000673027c23 */ /* 0x000fe40008010883 */
[----:B------:R-:W-:Y:S01]  /*115d0*/  MUFU.EX2 R151, R151 ;  /* 0x0000009700977308 */ /* 0x000fe20000000800 */
[----:B------:R-:W-:Y:S01]  /*115e0*/  FADD.FTZ R140, R140, R167 ;  /* 0x000000a78c8c7221 */ /* 0x000fe20000010000 */
[----:B------:R-:W-:Y:S01]  /*115f0*/  HMMA.16816.F32 R32, R28, R48, R32 ;  /* 0x000000301c20723c */ /* 0x000fe20000001820 */
[----:B--2---:R-:W-:Y:S01]  /*11600*/  F2FP.F16.F32.PACK_AB R48, R132, R133 ;  /* 0x000000858430723e */ /* 0x004fe200000000ff */
[----:B------:R-:W2:Y:S01]  /*11610*/  MUFU.EX2 R154, R154 ;  /* 0x0000009a009a7308 */ /* 0x000ea20000000800 */
[----:B----4-:R-:W-:Y:S01]  /*11620*/  F2FP.F16.F32.PACK_AB R49, R143, R134 ;  /* 0x000000868f31723e */ /* 0x010fe200000000ff */
[----:B------:R-:W-:-:S02]  /*11630*/  FADD.FTZ R137, R137, R140 ;  /* 0x0000008c89897221 */ /* 0x000fc40000010000 */
[----:B------:R-:W-:Y:S02]  /*11640*/  MUFU.EX2 R157, R157 ;  /* 0x0000009d009d7308 */ /* 0x000fe40000000800 */
[C---:B------:R-:W-:Y:S01]  /*11650*/  HMMA.16816.F32 R20, R28.reuse, R50, R20 ;  /* 0x000000321c14723c */ /* 0x040fe20000001814 */
[----:B------:R-:W-:Y:S01]  /*11660*/  F2FP.F16.F32.PACK_AB R50, R135, R138 ;  /* 0x0000008a8732723e */ /* 0x000fe200000000ff */
[----:B------:R-:W4:Y:S01]  /*11670*/  MUFU.EX2 R156, R156 ;  /* 0x0000009c009c7308 */ /* 0x000f220000000800 */
[----:B------:R-:W-:Y:S01]  /*11680*/  F2FP.F16.F32.PACK_AB R51, R142, R141 ;  /* 0x0000008d8e33723e */ /* 0x000fe200000000ff */
[----:B------:R-:W-:Y:S02]  /*11690*/  FADD.FTZ R136, R136, R137 ;  /* 0x0000008988887221 */ /* 0x000fe40000010000 */
[----:B------:R-:W-:Y:S02]  /*116a0*/  MUFU.EX2 R160, R160 ;  /* 0x000000a000a07308 */ /* 0x000fe40000000800 */
[C---:B-1----:R-:W-:Y:S01]  /*116b0*/  HMMA.16816.F32 R44, R28.reuse, R52, R44 ;  /* 0x000000341c2c723c */ /* 0x042fe2000000182c */
[----:B------:R-:W-:Y:S01]  /*116c0*/  FADD.FTZ R139, R139, R136 ;  /* 0x000000888b8b7221 */ /* 0x000fe20000010000 */
[----:B------:R-:W-:Y:S03]  /*116d0*/  MUFU.EX2 R159, R159 ;  /* 0x0000009f009f7308 */ /* 0x000fe60000000800 */
[----:B------:R-:W-:Y:S01]  /*116e0*/  FADD.FTZ R134, R134, R139 ;  /* 0x0000008b86867221 */ /* 0x000fe20000010000 */
[----:B------:R-:W-:Y:S02]  /*116f0*/  MUFU.EX2 R158, R158 ;  /* 0x0000009e009e7308 */ /* 0x000fe40000000800 */
[----:B------:R-:W-:Y:S01]  /*11700*/  HMMA.16816.F32 R8, R28, R54, R8 ;  /* 0x000000361c08723c */ /* 0x000fe20000001808 */
[----:B------:R-:W1:Y:S01]  /*11710*/  LDSM.16.MT88.4 R28, [R170+0x1000] ;  /* 0x00100000aa1c783b */ /* 0x000e620000004200 */
[----:B------:R-:W4:Y:S01]  /*11720*/  MUFU.EX2 R163, R163 ;  /* 0x000000a300a37308 */ /* 0x000f220000000800 */
[----:B------:R-:W-:-:S02]  /*11730*/  FADD.FTZ R134, R143, R134 ;  /* 0x000000868f867221 */ /* 0x000fc40000010000 */
[----:B------:R-:W-:Y:S01]  /*11740*/  LDSM.16.MT88.4 R52, [R0+0xb800] ;  /* 0x00b800000034783b */ /* 0x000fe20000004200 */
[----:B------:R-:W-:Y:S01]  /*11750*/  MUFU.EX2 R161, R161 ;  /* 0x000000a100a17308 */ /* 0x000fe20000000800 */
[----:B------:R-:W-:Y:S01]  /*11760*/  FADD.FTZ R141, R141, R134 ;  /* 0x000000868d8d7221 */ /* 0x000fe20000010000 */
[----:B---3--:R-:W-:Y:S02]  /*11770*/  HMMA.16816.F32 R24, R48, R36, R24 ;  /* 0x000000243018723c */ /* 0x008fe40000001818 */
[----:B------:R-:W3:Y:S01]  /*11780*/  MUFU.EX2 R162, R162 ;  /* 0x000000a200a27308 */ /* 0x000ee20000000800 */
[----:B------:R-:W-:-:S03]  /*11790*/  FADD.FTZ R142, R142, R141 ;  /* 0x0000008d8e8e7221 */ /* 0x000fc60000010000 */
[----:B------:R2:W-:Y:S02]  /*117a0*/  MUFU.EX2 R182, R188 ;  /* 0x000000bc00b67308 */ /* 0x0005e40000000800 */
[C---:B------:R-:W-:Y:S01]  /*117b0*/  HMMA.16816.F32 R4, R48.reuse, R38, R4 ;  /* 0x000000263004723c */ /* 0x040fe20000001804 */
[----:B------:R-:W4:Y:S01]  /*117c0*/  LDSM.16.MT88.4 R36, [R165+0xb800] ;  /* 0x00b80000a524783b */ /* 0x000f220000004200 */
[----:B------:R-:W3:Y:S04]  /*117d0*/  MUFU.EX2 R181, R181 ;  /* 0x000000b500b57308 */ /* 0x000ee80000000800 */
[----:B------:R-:W-:Y:S02]  /*117e0*/  MUFU.EX2 R179, R179 ;  /* 0x000000b300b37308 */ /* 0x000fe40000000800 */
[----:B------:R-:W-:Y:S02]  /*117f0*/  HMMA.16816.F32 R12, R48, R56, R12 ;  /* 0x00000038300c723c */ /* 0x000fe4000000180c */
[----:B------:R-:W-:Y:S01]  /*11800*/  MUFU.EX2 R186, R186 ;  /* 0x000000ba00ba7308 */ /* 0x000fe20000000800 */
[----:B--2---:R-:W-:-:S03]  /*11810*/  FFMA.FTZ R188, R183, UR6, -R126 ;  /* 0x00000006b7bc7c23 */ /* 0x004fc6000801087e */
[----:B------:R2:W-:Y:S02]  /*11820*/  MUFU.EX2 R185, R197 ;  /* 0x000000c500b97308 */ /* 0x0005e40000000800 */
[C---:B------:R-:W-:Y:S01]  /*11830*/  HMMA.16816.F32 R16, R48.reuse, R58, R16 ;  /* 0x0000003a3010723c */ /* 0x040fe20000001810 */
[----:B------:R-:W-:Y:S01]  /*11840*/  LDSM.16.MT88.4 R56, [R165+0xc000] ;  /* 0x00c00000a538783b */ /* 0x000fe20000004200 */
[----:B------:R-:W3:Y:S04]  /*11850*/  MUFU.EX2 R184, R184 ;  /* 0x000000b800b87308 */ /* 0x000ee80000000800 */
[----:B------:R1:W-:Y:S02]  /*11860*/  MUFU.EX2 R183, R187 ;  /* 0x000000bb00b77308 */ /* 0x0003e40000000800 */
[----:B-----5:R-:W-:Y:S02]  /*11870*/  HMMA.16816.F32 R32, R48, R40, R32 ;  /* 0x000000283020723c */ /* 0x020fe40000001820 */
[----:B------:R-:W5:Y:S01]  /*11880*/  MUFU.EX2 R188, R188 ;  /* 0x000000bc00bc7308 */ /* 0x000f620000000800 */
[----:B--2---:R-:W-:Y:S01]  /*11890*/  FFMA.FTZ R197, R196, UR6, -R131 ;  /* 0x00000006c4c57c23 */ /* 0x004fe20008010883 */
[----:B------:R-:W-:-:S02]  /*118a0*/  FFMA.FTZ R196, R189, UR6, -R126 ;  /* 0x00000006bdc47c23 */ /* 0x000fc4000801087e */
[----:B------:R2:W-:Y:S02]  /*118b0*/  MUFU.EX2 R191, R200 ;  /* 0x000000c800bf7308 */ /* 0x0005e40000000800 */
[----:B------:R-:W-:Y:S01]  /*118c0*/  HMMA.16816.F32 R20, R48, R42, R20 ;  /* 0x0000002a3014723c */ /* 0x000fe20000001814 */
[----:B------:R-:W3:Y:S01]  /*118d0*/  LDSM.16.MT88.4 R40, [R169+0x1800] ;  /* 0x00180000a928783b */ /* 0x000ee20000004200 */
[----:B------:R-:W-:Y:S01]  /*118e0*/  MUFU.EX2 R194, R197 ;  /* 0x000000c500c27308 */ /* 0x000fe20000000800 */
[----:B-1----:R-:W-:-:S03]  /*118f0*/  FFMA.FTZ R187, R192, UR6, -R131 ;  /* 0x00000006c0bb7c23 */ /* 0x002fc60008010883 */
[----:B------:R1:W-:Y:S02]  /*11900*/  MUFU.EX2 R192, R198 ;  /* 0x000000c600c07308 */ /* 0x0003e40000000800 */
[C---:B------:R-:W-:Y:S01]  /*11910*/  HMMA.16816.F32 R44, R48.reuse, R28, R44 ;  /* 0x0000001c302c723c */ /* 0x040fe2000000182c */
[----:B------:R-:W-:Y:S01]  /*11920*/  F2FP.F16.F32.PACK_AB R28, R149, R150 ;  /* 0x00000096951c723e */ /* 0x000fe200000000ff */
[----:B------:R-:W5:Y:S01]  /*11930*/  MUFU.EX2 R187, R187 ;  /* 0x000000bb00bb7308 */ /* 0x000f620000000800 */
[----:B------:R-:W-:Y:S01]  /*11940*/  F2FP.F16.F32.PACK_AB R29, R152, R153 ;  /* 0x00000099981d723e */ /* 0x000fe200000000ff */
[----:B--2---:R-:W-:Y:S01]  /*11950*/  FFMA.FTZ R200, R64, UR6, -R131 ;  /* 0x0000000640c87c23 */ /* 0x004fe20008010883 */
[----:B------:R-:W-:Y:S01]  /*11960*/  FADD.FTZ R153, R153, R142 ;  /* 0x0000008e99997221 */ /* 0x000fe20000010000 */
[----:B------:R2:W-:Y:S01]  /*11970*/  MUFU.EX2 R189, R199 ;  /* 0x000000c700bd7308 */ /* 0x0005e20000000800 */
[----:B------:R-:W-:Y:S01]  /*11980*/  LDSM.16.MT88.4 R140, [R169+0x7800] ;  /* 0x00780000a98c783b */ /* 0x000fe20000004200 */
[----:B------:R-:W-:Y:S01]  /*11990*/  HMMA.16816.F32 R8, R48, R30, R8 ;  /* 0x0000001e3008723c */ /* 0x000fe20000001808 */
[----:B------:R-:W-:Y:S01]  /*119a0*/  F2FP.F16.F32.PACK_AB R30, R155, R148 ;  /* 0x000000949b1e723e */ /* 0x000fe200000000ff */
[----:B------:R-:W5:Y:S01]  /*119b0*/  MUFU.EX2 R196, R196 ;  /* 0x000000c400c47308 */ /* 0x000f620000000800 */
[----:B------:R-:W-:Y:S01]  /*119c0*/  F2FP.F16.F32.PACK_AB R31, R154, R151 ;  /* 0x000000979a1f723e */ /* 0x000fe200000000ff */
[----:B------:R-:W5:Y:S01]  /*119d0*/  LDSM.16.MT88.4 R48, [R170+0x1800] ;  /* 0x00180000aa30783b */ /* 0x000f620000004200 */
[--C-:B-1----:R-:W-:Y:S01]  /*119e0*/  FFMA.FTZ R198, R193, UR6, -R126.reuse ;  /* 0x00000006c1c67c23 */ /* 0x102fe2000801087e */
[----:B------:R-:W-:Y:S01]  /*119f0*/  FFMA.FTZ R197, R62, UR6, -R126 ;  /* 0x000000063ec57c23 */ /* 0x000fe2000801087e */
[----:B------:R1:W-:Y:S01]  /*11a00*/  MUFU.EX2 R193, R195 ;  /* 0x000000c300c17308 */ /* 0x0003e20000000800 */
[----:B------:R-:W-:-:S02]  /*11a10*/  FADD.FTZ R152, R152, R153 ;  /* 0x0000009998987221 */ /* 0x000fc40000010000 */
[C---:B----4-:R-:W-:Y:S01]  /*11a20*/  HMMA.16816.F32 R12, R28.reuse, R36, R12 ;  /* 0x000000241c0c723c */ /* 0x050fe2000000180c */
[----:B------:R-:W4:Y:S01]  /*11a30*/  MUFU.EX2 R198, R198 ;  /* 0x000000c600c67308 */ /* 0x000f220000000800 */
[----:B--2---:R-:W-:Y:S01]  /*11a40*/  FFMA.FTZ R199, R63, UR6, -R126 ;  /* 0x000000063fc77c23 */ /* 0x004fe2000801087e */
[----:B------:R-:W-:Y:S02]  /*11a50*/  FADD.FTZ R151, R151, R152 ;  /* 0x0000009897977221 */ /* 0x000fe40000010000 */
[----:B------:R2:W-:Y:S02]  /*11a60*/  MUFU.EX2 R63, R200 ;  /* 0x000000c8003f7308 */ /* 0x0005e40000000800 */
[----:B------:R-:W-:Y:S01]  /*11a70*/  FADD.FTZ R151, R154, R151 ;  /* 0x000000979a977221 */ /* 0x000fe20000010000 */
[----:B------:R-:W-:Y:S01]  /*11a80*/  HMMA.16816.F32 R16, R28, R38, R16 ;  /* 0x000000261c10723c */ /* 0x000fe20000001810 */
[----:B------:R-:W4:Y:S01]  /*11a90*/  LDSM.16.MT88.4 R36, [R0+0xc000] ;  /* 0x00c000000024783b */ /* 0x000f220000004200 */
[----:B------:R3:W-:Y:S01]  /*11aa0*/  MUFU.EX2 R62, R199 ;  /* 0x000000c7003e7308 */ /* 0x0007e20000000800 */
[----:B-1----:R-:W-:-:S03]  /*11ab0*/  FFMA.FTZ R195, R180, UR6, -R131 ;  /* 0x00000006b4c37c23 */ /* 0x002fc60008010883 */
[----:B------:R1:W-:Y:S02]  /*11ac0*/  MUFU.EX2 R180, R190 ;  /* 0x000000be00b47308 */ /* 0x0003e40000000800 */
[----:B------:R-:W-:Y:S02]  /*11ad0*/  HMMA.16816.F32 R24, R28, R52, R24 ;  /* 0x000000341c18723c */ /* 0x000fe40000001818 */
[----:B------:R-:W4:Y:S01]  /*11ae0*/  MUFU.EX2 R195, R195 ;  /* 0x000000c300c37308 */ /* 0x000f220000000800 */
[----:B--2---:R-:W-:-:S03]  /*11af0*/  FFMA.FTZ R200, R78, UR6, -R131 ;  /* 0x000000064ec87c23 */ /* 0x004fc60008010883 */
[----:B------:R-:W-:Y:S02]  /*11b00*/  MUFU.EX2 R2, R2 ;  /* 0x0000000200027308 */ /* 0x000fe40000000800 */
[----:B------:R-:W-:Y:S01]  /*11b10*/  HMMA.16816.F32 R4, R28, R54, R4 ;  /* 0x000000361c04723c */ /* 0x000fe20000001804 */
[----:B------:R-:W2:Y:S01]  /*11b20*/  LDSM.16.MT88.4 R52, [R169+0x2000] ;  /* 0x00200000a934783b */ /* 0x000ea20000004200 */
[--C-:B---3--:R-:W-:Y:S01]  /*11b30*/  FFMA.FTZ R199, R71, UR6, -R126.reuse ;  /* 0x0000000647c77c23 */ /* 0x108fe2000801087e */
[----:B------:R-:W-:Y:S01]  /*11b40*/  MUFU.EX2 R249, R249 ;  /* 0x000000f900f97308 */ /* 0x000fe20000000800 */
[----:B-1----:R-:W-:-:S03]  /*11b50*/  FFMA.FTZ R190, R171, UR6, -R126 ;  /* 0x00000006abbe7c23 */ /* 0x002fc6000801087e */
[----:B------:R1:W-:Y:S01]  /*11b60*/  MUFU.EX2 R171, R173 ;  /* 0x000000ad00ab7308 */ /* 0x0003e20000000800 */
[C---:B------:R-:W-:Y:S01]  /*11b70*/  HMMA.16816.F32 R32, R28.reuse, R40, R32 ;  /* 0x000000281c20723c */ /* 0x040fe20000001820 */
[----:B------:R-:W-:Y:S02]  /*11b80*/  F2FP.F16.F32.PACK_AB R40, R156, R157 ;  /* 0x0000009d9c28723e */ /* 0x000fe400000000ff */
[----:B------:R-:W-:Y:S01]  /*11b90*/  F2FP.F16.F32.PACK_AB R41, R163, R158 ;  /* 0x0000009ea329723e */ /* 0x000fe200000000ff */
[----:B------:R-:W-:Y:S04]  /*11ba0*/  MUFU.EX2 R190, R190 ;  /* 0x000000be00be7308 */ /* 0x000fe80000000800 */
[C---:B------:R-:W-:Y:S01]  /*11bb0*/  HMMA.16816.F32 R20, R28.reuse, R42, R20 ;  /* 0x0000002a1c14723c */ /* 0x040fe20000001814 */
[----:B------:R-:W-:Y:S01]  /*11bc0*/  F2FP.F16.F32.PACK_AB R42, R159, R160 ;  /* 0x000000a09f2a723e */ /* 0x000fe200000000ff */
[----:B------:R-:W-:Y:S01]  /*11bd0*/  MUFU.EX2 R71, R200 ;  /* 0x000000c800477308 */ /* 0x000fe20000000800 */
[----:B------:R-:W-:Y:S01]  /*11be0*/  F2FP.F16.F32.PACK_AB R43, R162, R161 ;  /* 0x000000a1a22b723e */ /* 0x000fe200000000ff */
[--C-:B-1----:R-:W-:Y:S01]  /*11bf0*/  FFMA.FTZ R173, R174, UR6, -R131.reuse ;  /* 0x00000006aead7c23 */ /* 0x102fe20008010883 */
[--C-:B------:R-:W-:Y:S01]  /*11c00*/  FFMA.FTZ R174, R65, UR6, -R131.reuse ;  /* 0x0000000641ae7c23 */ /* 0x100fe20008010883 */
[----:B------:R-:W-:Y:S02]  /*11c10*/  MUFU.EX2 R3, R122 ;  /* 0x0000007a00037308 */ /* 0x000fe40000000800 */
[C---:B-----5:R-:W-:Y:S02]  /*11c20*/  HMMA.16816.F32 R44, R28.reuse, R48, R44 ;  /* 0x000000301c2c723c */ /* 0x060fe4000000182c */
[----:B------:R1:W-:Y:S04]  /*11c30*/  MUFU.EX2 R64, R174 ;  /* 0x000000ae00407308 */ /* 0x0003e80000000800 */
[----:B------:R-:W-:Y:S02]  /*11c40*/  MUFU.EX2 R250, R250 ;  /* 0x000000fa00fa7308 */ /* 0x000fe40000000800 */
[----:B------:R-:W-:Y:S01]  /*11c50*/  HMMA.16816.F32 R8, R28, R50, R8 ;  /* 0x000000321c08723c */ /* 0x000fe20000001808 */
[----:B------:R-:W3:Y:S04]  /*11c60*/  LDSM.16.MT88.4 R28, [R170+0x2000] ;  /* 0x00200000aa1c783b */ /* 0x000ee80000004200 */
[----:B------:R-:W-:Y:S03]  /*11c70*/  LDSM.16.MT88.4 R48, [R0+0xc800] ;  /* 0x00c800000030783b */ /* 0x000fe60000004200 */
[----:B----4-:R-:W-:Y:S01]  /*11c80*/  HMMA.16816.F32 R24, R40, R36, R24 ;  /* 0x000000242818723c */ /* 0x010fe20000001818 */
[----:B-1----:R-:W-:-:S07]  /*11c90*/  FFMA.FTZ R174, R83, UR6, -R131 ;  /* 0x0000000653ae7c23 */ /* 0x002fce0008010883 */
[C---:B------:R-:W-:Y:S01]  /*11ca0*/  HMMA.16816.F32 R4, R40.reuse, R38, R4 ;  /* 0x000000262804723c */ /* 0x040fe20000001804 */
[----:B------:R-:W1:Y:S07]  /*11cb0*/  LDSM.16.MT88.4 R36, [R165+0xc800] ;  /* 0x00c80000a524783b */ /* 0x000e6e0000004200 */
[C---:B------:R-:W-:Y:S08]  /*11cc0*/  HMMA.16816.F32 R12, R40.reuse, R56, R12 ;  /* 0x00000038280c723c */ /* 0x040ff0000000180c */
[C---:B------:R-:W-:Y:S01]  /*11cd0*/  HMMA.16816.F32 R16, R40.reuse, R58, R16 ;  /* 0x0000003a2810723c */ /* 0x040fe20000001810 */
[----:B------:R-:W-:Y:S07]  /*11ce0*/  LDSM.16.MT88.4 R56, [R165+0xd000] ;  /* 0x00d00000a538783b */ /* 0x000fee0000004200 */
[C---:B--2---:R-:W-:Y:S08]  /*11cf0*/  HMMA.16816.F32 R32, R40.reuse, R52, R32 ;  /* 0x000000342820723c */ /* 0x044ff00000001820 */
[C---:B------:R-:W-:Y:S01]  /*11d00*/  HMMA.16816.F32 R20, R40.reuse, R54, R20 ;  /* 0x000000362814723c */ /* 0x040fe20000001814 */
[----:B------:R-:W2:Y:S07]  /*11d10*/  LDSM.16.MT88.4 R52, [R169+0x2800] ;  /* 0x00280000a934783b */ /* 0x000eae0000004200 */
[----:B---3--:R-:W-:Y:S01]  /*11d20*/  HMMA.16816.F32 R44, R40, R28, R44 ;  /* 0x0000001c282c723c */ /* 0x008fe2000000182c */
[----:B------:R-:W-:-:S02]  /*11d30*/  F2FP.F16.F32.PACK_AB R28, R181, R182 ;  /* 0x000000b6b51c723e */ /* 0x000fc400000000ff */
[----:B------:R-:W-:-:S05]  /*11d40*/  F2FP.F16.F32.PACK_AB R29, R184, R185 ;  /* 0x000000b9b81d723e */ /* 0x000fca00000000ff */
[----:B------:R-:W-:Y:S01]  /*11d50*/  HMMA.16816.F32 R8, R40, R30, R8 ;  /* 0x0000001e2808723c */ /* 0x000fe20000001808 */
[----:B------:R-:W-:Y:S01]  /*11d60*/  F2FP.F16.F32.PACK_AB R30, R186, R179 ;  /* 0x000000b3ba1e723e */ /* 0x000fe200000000ff */
[----:B------:R-:W3:Y:S01]  /*11d70*/  LDSM.16.MT88.4 R40, [R170+0x2800] ;  /* 0x00280000aa28783b */ /* 0x000ee20000004200 */
[----:B------:R-:W-:-:S07]  /*11d80*/  F2FP.F16.F32.PACK_AB R31, R188, R183 ;  /* 0x000000b7bc1f723e */ /* 0x000fce00000000ff */
[C---:B-1----:R-:W-:Y:S08]  /*11d90*/  HMMA.16816.F32 R12, R28.reuse, R36, R12 ;  /* 0x000000241c0c723c */ /* 0x042ff0000000180c */
[C---:B------:R-:W-:Y:S01]  /*11da0*/  HMMA.16816.F32 R16, R28.reuse, R38, R16 ;  /* 0x000000261c10723c */ /* 0x040fe20000001810 */
[----:B------:R-:W1:Y:S07]  /*11db0*/  LDSM.16.MT88.4 R36, [R0+0xd000] ;  /* 0x00d000000024783b */ /* 0x000e6e0000004200 */
[C---:B------:R-:W-:Y:S08]  /*11dc0*/  HMMA.16816.F32 R24, R28.reuse, R48, R24 ;  /* 0x000000301c18723c */ /* 0x040ff00000001818 */
[C---:B------:R-:W-:Y:S01]  /*11dd0*/  HMMA.16816.F32 R4, R28.reuse, R50, R4 ;  /* 0x000000321c04723c */ /* 0x040fe20000001804 */
[----:B------:R-:W4:Y:S07]  /*11de0*/  LDSM.16.MT88.4 R48, [R169+0x3000] ;  /* 0x00300000a930783b */ /* 0x000f2e0000004200 */
[C---:B--2---:R-:W-:Y:S08]  /*11df0*/  HMMA.16816.F32 R32, R28.reuse, R52, R32 ;  /* 0x000000341c20723c */ /* 0x044ff00000001820 */
[C---:B------:R-:W-:Y:S01]  /*11e00*/  HMMA.16816.F32 R20, R28.reuse, R54, R20 ;  /* 0x000000361c14723c */ /* 0x040fe20000001814 */
[----:B------:R-:W-:Y:S07]  /*11e10*/  LDSM.16.MT88.4 R52, [R0+0xd800] ;  /* 0x00d800000034783b */ /* 0x000fee0000004200 */
[----:B---3--:R-:W-:Y:S01]  /*11e20*/  HMMA.16816.F32 R44, R28, R40, R44 ;  /* 0x000000281c2c723c */ /* 0x008fe2000000182c */
        /* <DEDUP_REMOVED lines=9> */
[----:B------:R-:W-:Y:S01]  /*11ec0*/  HMMA.16816.F32 R16, R40, R58, R16 ;  /* 0x0000003a2810723c */ /* 0x000fe20000001810 */
[----:B------:R-:W-:Y:S01]  /*11ed0*/  FFMA.FTZ R58, R178, UR6, -R131 ;  /* 0x00000006b23a7c23 */ /* 0x000fe20008010883 */
[----:B------:R-:W-:-:S06]  /*11ee0*/  FFMA.FTZ R178, R175, UR6, -R126 ;  /* 0x00000006afb27c23 */ /* 0x000fcc000801087e */
[C---:B------:R-:W-:Y:S01]  /*11ef0*/  HMMA.16816.F32 R12, R40.reuse, R56, R12 ;  /* 0x00000038280c723c */ /* 0x040fe2000000180c */
[----:B------:R-:W-:Y:S01]  /*11f00*/  FFMA.FTZ R56, R176, UR6, -R131 ;  /* 0x00000006b0387c23 */ /* 0x000fe20008010883 */
[----:B------:R-:W-:Y:S01]  /*11f10*/  FFMA.FTZ R57, R177, UR6, -R126 ;  /* 0x00000006b1397c23 */ /* 0x000fe2000801087e */
[----:B------:R-:W-:Y:S04]  /*11f20*/  MUFU.EX2 R176, R58 ;  /* 0x0000003a00b07308 */ /* 0x000fe80000000800 */
[----:B------:R-:W-:Y:S01]  /*11f30*/  MUFU.EX2 R177, R56 ;  /* 0x0000003800b17308 */ /* 0x000fe20000000800 */
[C---:B----4-:R-:W-:Y:S03]  /*11f40*/  HMMA.16816.F32 R32, R40.reuse, R48, R32 ;  /* 0x000000302820723c */ /* 0x050fe60000001820 */
[----:B------:R3:W-:Y:S04]  /*11f50*/  MUFU.EX2 R175, R57 ;  /* 0x0000003900af7308 */ /* 0x0007e80000000800 */
[----:B------:R-:W4:Y:S01]  /*11f60*/  MUFU.EX2 R178, R178 ;  /* 0x000000b200b27308 */ /* 0x000f220000000800 */
[C---:B------:R-:W-:Y:S01]  /*11f70*/  HMMA.16816.F32 R20, R40.reuse, R50, R20 ;  /* 0x000000322814723c */ /* 0x040fe20000001814 */
[----:B------:R-:W5:Y:S07]  /*11f80*/  LDSM.16.MT88.4 R48, [R169+0x3800] ;  /* 0x00380000a930783b */ /* 0x000f6e0000004200 */
[----:B--2---:R-:W-:Y:S01]  /*11f90*/  HMMA.16816.F32 R44, R40, R28, R44 ;  /* 0x0000001c282c723c */ /* 0x004fe2000000182c */
[----:B------:R-:W-:Y:S01]  /*11fa0*/  F2FP.F16.F32.PACK_AB R28, R195, R180 ;  /* 0x000000b4c31c723e */ /* 0x000fe200000000ff */
[----:B---3--:R-:W-:Y:S01]  /*11fb0*/  LDSM.16.MT88.4 R56, [R0+0xe000] ;  /* 0x00e000000038783b */ /* 0x008fe20000004200 */
[----:B----4-:R-:W-:-:S05]  /*11fc0*/  F2FP.F16.F32.PACK_AB R29, R178, R175 ;  /* 0x000000afb21d723e */ /* 0x010fca00000000ff */
[----:B------:R-:W-:Y:S01]  /*11fd0*/  HMMA.16816.F32 R8, R40, R30, R8 ;  /* 0x0000001e2808723c */ /* 0x000fe20000001808 */
[----:B------:R-:W-:Y:S01]  /*11fe0*/  F2FP.F16.F32.PACK_AB R30, R177, R176 ;  /* 0x000000b0b11e723e */ /* 0x000fe200000000ff */
[----:B------:R-:W2:Y:S01]  /*11ff0*/  LDSM.16.MT88.4 R40, [R170+0x3800] ;  /* 0x00380000aa28783b */ /* 0x000ea20000004200 */
[----:B------:R-:W-:-:S07]  /*12000*/  F2FP.F16.F32.PACK_AB R31, R190, R171 ;  /* 0x000000abbe1f723e */ /* 0x000fce00000000ff */
[C---:B-1----:R-:W-:Y:S08]  /*12010*/  HMMA.16816.F32 R12, R28.reuse, R36, R12 ;  /* 0x000000241c0c723c */ /* 0x042ff0000000180c */
[C---:B------:R-:W-:Y:S01]  /*12020*/  HMMA.16816.F32 R16, R28.reuse, R38, R16 ;  /* 0x000000261c10723c */ /* 0x040fe20000001810 */
[----:B------:R-:W1:Y:S07]  /*12030*/  LDSM.16.MT88.4 R36, [R165+0xe000] ;  /* 0x00e00000a524783b */ /* 0x000e6e0000004200 */
[----:B------:R-:W-:Y:S01]  /*12040*/  HMMA.16816.F32 R24, R28, R52, R24 ;  /* 0x000000341c18723c */ /* 0x000fe20000001818 */
[----:B------:R-:W-:-:S02]  /*12050*/  FFMA.FTZ R52, R172, UR6, -R131 ;  /* 0x00000006ac347c23 */ /* 0x000fc40008010883 */
[----:B------:R3:W-:Y:S04]  /*12060*/  MUFU.EX2 R172, R173 ;  /* 0x000000ad00ac7308 */ /* 0x0007e80000000800 */
[----:B------:R4:W2:Y:S01]  /*12070*/  MUFU.EX2 R65, R52 ;  /* 0x0000003400417308 */ /* 0x0008a20000000800 */
[C---:B------:R-:W-:Y:S08]  /*12080*/  HMMA.16816.F32 R4, R28.reuse, R54, R4 ;  /* 0x000000361c04723c */ /* 0x040ff00000001804 */
[----:B-----5:R-:W-:Y:S01]  /*12090*/  HMMA.16816.F32 R32, R28, R48, R32 ;  /* 0x000000301c20723c */ /* 0x020fe20000001820 */
[--C-:B---3--:R-:W-:Y:S01]  /*120a0*/  FFMA.FTZ R173, R60, UR6, -R126.reuse ;  /* 0x000000063cad7c23 */ /* 0x108fe2000801087e */
[----:B------:R-:W-:-:S02]  /*120b0*/  FFMA.FTZ R48, R61, UR6, -R126 ;  /* 0x000000063d307c23 */ /* 0x000fc4000801087e */
[----:B------:R3:W5:Y:S01]  /*120c0*/  MUFU.EX2 R61, R197 ;  /* 0x000000c5003d7308 */ /* 0x0007620000000800 */
[----:B----4-:R-:W4:Y:S03]  /*120d0*/  LDSM.16.MT88.4 R52, [R169+0x4000] ;  /* 0x00400000a934783b */ /* 0x010f260000004200 */
[----:B------:R1:W-:Y:S01]  /*120e0*/  MUFU.EX2 R60, R48 ;  /* 0x00000030003c7308 */ /* 0x0003e20000000800 */
[C---:B------:R-:W-:Y:S03]  /*120f0*/  HMMA.16816.F32 R20, R28.reuse, R50, R20 ;  /* 0x000000321c14723c */ /* 0x040fe60000001814 */
[----:B------:R-:W1:Y:S05]  /*12100*/  MUFU.EX2 R173, R173 ;  /* 0x000000ad00ad7308 */ /* 0x000e6a0000000800 */
[C---:B--2---:R-:W-:Y:S01]  /*12110*/  HMMA.16816.F32 R44, R28.reuse, R40, R44 ;  /* 0x000000281c2c723c */ /* 0x044fe2000000182c */
[----:B------:R-:W-:Y:S01]  /*12120*/  F2FP.F16.F32.PACK_AB R40, R65, R172 ;  /* 0x000000ac4128723e */ /* 0x000fe200000000ff */
[----:B---3--:R-:W-:Y:S01]  /*12130*/  FFMA.FTZ R197, R84, UR6, -R131 ;  /* 0x0000000654c57c23 */ /* 0x008fe20008010883 */
[----:B-----5:R-:W-:Y:S01]  /*12140*/  F2FP.F16.F32.PACK_AB R41, R61, R62 ;  /* 0x0000003e3d29723e */ /* 0x020fe200000000ff */
[----:B------:R2:W-:Y:S01]  /*12150*/  MUFU.EX2 R84, R85 ;  /* 0x0000005500547308 */ /* 0x0005e20000000800 */
[----:B-1----:R-:W-:Y:S03]  /*12160*/  LDSM.16.MT88.4 R48, [R0+0xe800] ;  /* 0x00e800000030783b */ /* 0x002fe60000004200 */
[----:B------:R-:W-:Y:S01]  /*12170*/  HMMA.16816.F32 R8, R28, R42, R8 ;  /* 0x0000002a1c08723c */ /* 0x000fe20000001808 */
[----:B------:R-:W1:Y:S01]  /*12180*/  LDSM.16.MT88.4 R28, [R170+0x4000] ;  /* 0x00400000aa1c783b */ /* 0x000e620000004200 */
[----:B------:R-:W-:Y:S01]  /*12190*/  F2FP.F16.F32.PACK_AB R42, R63, R64 ;  /* 0x000000403f2a723e */ /* 0x000fe200000000ff */
[----:B------:R3:W5:Y:S01]  /*121a0*/  MUFU.EX2 R83, R197 ;  /* 0x000000c500537308 */ /* 0x0007620000000800 */
[----:B------:R-:W-:Y:S01]  /*121b0*/  F2FP.F16.F32.PACK_AB R43, R173, R60 ;  /* 0x0000003cad2b723e */ /* 0x000fe200000000ff */
[----:B--2---:R-:W-:-:S06]  /*121c0*/  FFMA.FTZ R85, R72, UR6, -R126 ;  /* 0x0000000648557c23 */ /* 0x004fcc000801087e */
[----:B------:R-:W-:Y:S01]  /*121d0*/  HMMA.16816.F32 R12, R40, R36, R12 ;  /* 0x00000024280c723c */ /* 0x000fe2000000180c */
[----:B------:R-:W-:Y:S01]  /*121e0*/  MUFU.EX2 R85, R85 ;  /* 0x0000005500557308 */ /* 0x000fe20000000800 */
[----:B---3--:R-:W-:-:S06]  /*121f0*/  FFMA.FTZ R197, R70, UR6, -R126 ;  /* 0x0000000646c57c23 */ /* 0x008fcc000801087e */
[C---:B------:R-:W-:Y:S01]  /*12200*/  HMMA.16816.F32 R16, R40.reuse, R38, R16 ;  /* 0x000000262810723c */ /* 0x040fe20000001810 */
[----:B------:R-:W2:Y:S01]  /*12210*/  LDSM.16.MT88.4 R36, [R165+0xe800] ;  /* 0x00e80000a524783b */ /* 0x000ea20000004200 */
[----:B------:R-:W-:Y:S06]  /*12220*/  MUFU.EX2 R70, R199 ;  /* 0x000000c700467308 */ /* 0x000fec0000000800 */
[C---:B------:R-:W-:Y:S01]  /*12230*/  HMMA.16816.F32 R24, R40.reuse, R56, R24 ;  /* 0x000000382818723c */ /* 0x040fe20000001818 */
[--C-:B------:R-:W-:Y:S01]  /*12240*/  FFMA.FTZ R56, R82, UR6, -R131.reuse ;  /* 0x0000000652387c23 */ /* 0x100fe20008010883 */
[--C-:B------:R-:W-:Y:S01]  /*12250*/  FFMA.FTZ R57, R73, UR6, -R126.reuse ;  /* 0x0000000649397c23 */ /* 0x100fe2000801087e */
[----:B------:R3:W-:Y:S04]  /*12260*/  MUFU.EX2 R82, R174 ;  /* 0x000000ae00527308 */ /* 0x0007e80000000800 */
[----:B------:R-:W-:Y:S01]  /*12270*/  MUFU.EX2 R72, R57 ;  /* 0x0000003900487308 */ /* 0x000fe20000000800 */
[C---:B------:R-:W-:Y:S01]  /*12280*/  HMMA.16816.F32 R4, R40.reuse, R58, R4 ;  /* 0x0000003a2804723c */ /* 0x040fe20000001804 */
[--C-:B------:R-:W-:Y:S01]  /*12290*/  FFMA.FTZ R59, R75, UR6, -R126.reuse ;  /* 0x000000064b3b7c23 */ /* 0x100fe2000801087e */
[----:B------:R-:W-:Y:S01]  /*122a0*/  FFMA.FTZ R58, R74, UR6, -R126 ;  /* 0x000000064a3a7c23 */ /* 0x000fe2000801087e */
[----:B------:R-:W-:Y:S04]  /*122b0*/  MUFU.EX2 R75, R56 ;  /* 0x00000038004b7308 */ /* 0x000fe80000000800 */
[----:B------:R-:W-:Y:S01]  /*122c0*/  MUFU.EX2 R74, R59 ;  /* 0x0000003b004a7308 */ /* 0x000fe20000000800 */
[----:B----4-:R-:W-:Y:S01]  /*122d0*/  HMMA.16816.F32 R32, R40, R52, R32 ;  /* 0x000000342820723c */ /* 0x010fe20000001820 */
[----:B---3--:R-:W-:-:S02]  /*122e0*/  FFMA.FTZ R174, R79, UR6, -R131 ;  /* 0x000000064fae7c23 */ /* 0x008fc40008010883 */
[----:B------:R3:W4:Y:S04]  /*122f0*/  MUFU.EX2 R73, R58 ;  /* 0x0000003a00497308 */ /* 0x0007280000000800 */
[----:B------:R2:W-:Y:S01]  /*12300*/  MUFU.EX2 R78, R174 ;  /* 0x000000ae004e7308 */ /* 0x0005e20000000800 */
[C---:B------:R-:W-:Y:S01]  /*12310*/  HMMA.16816.F32 R20, R40.reuse, R54, R20 ;  /* 0x000000362814723c */ /* 0x040fe20000001814 */
[----:B------:R-:W2:Y:S07]  /*12320*/  LDSM.16.MT88.4 R52, [R169+0x4800] ;  /* 0x00480000a934783b */ /* 0x000eae0000004200 */
[----:B-1----:R-:W-:Y:S01]  /*12330*/  HMMA.16816.F32 R44, R40, R28, R44 ;  /* 0x0000001c282c723c */ /* 0x002fe2000000182c */
[----:B-----5:R-:W-:Y:S01]  /*12340*/  F2FP.F16.F32.PACK_AB R28, R83, R84 ;  /* 0x00000054531c723e */ /* 0x020fe200000000ff */
[----:B---3--:R-:W-:Y:S01]  /*12350*/  LDSM.16.MT88.4 R56, [R0+0xf000] ;  /* 0x00f000000038783b */ /* 0x008fe20000004200 */
[----:B----4-:R-:W-:Y:S01]  /*12360*/  F2FP.F16.F32.PACK_AB R29, R73, R74 ;  /* 0x0000004a491d723e */ /* 0x010fe200000000ff */
[--C-:B--2---:R-:W-:Y:S01]  /*12370*/  FFMA.FTZ R174, R76, UR6, -R131.reuse ;  /* 0x000000064cae7c23 */ /* 0x104fe20008010883 */
[----:B------:R-:W-:Y:S01]  /*12380*/  FFMA.FTZ R76, R93, UR6, -R131 ;  /* 0x000000065d4c7c23 */ /* 0x000fe20008010883 */
[----:B------:R-:W-:-:S02]  /*12390*/  FFMA.FTZ R93, R88, UR6, -R126 ;  /* 0x00000006585d7c23 */ /* 0x000fc4000801087e */
[----:B------:R-:W-:Y:S01]  /*123a0*/  HMMA.16816.F32 R8, R40, R30, R8 ;  /* 0x0000001e2808723c */ /* 0x000fe20000001808 */
[----:B------:R-:W-:Y:S01]  /*123b0*/  F2FP.F16.F32.PACK_AB R30, R75, R82 ;  /* 0x000000524b1e723e */ /* 0x000fe200000000ff */
[----:B------:R-:W1:Y:S01]  /*123c0*/  LDSM.16.MT88.4 R40, [R170+0x4800] ;  /* 0x00480000aa28783b */ /* 0x000e620000004200 */
[----:B------:R-:W-:Y:S01]  /*123d0*/  F2FP.F16.F32.PACK_AB R31, R85, R72 ;  /* 0x00000048551f723e */ /* 0x000fe200000000ff */
[----:B------:R-:W-:Y:S01]  /*123e0*/  MUFU.EX2 R174, R174 ;  /* 0x000000ae00ae7308 */ /* 0x000fe20000000800 */
[--C-:B------:R-:W-:Y:S01]  /*123f0*/  FFMA.FTZ R88, R91, UR6, -R131.reuse ;  /* 0x000000065b587c23 */ /* 0x100fe20008010883 */
[--C-:B------:R-:W-:Y:S01]  /*12400*/  FFMA.FTZ R91, R90, UR6, -R131.reuse ;  /* 0x000000065a5b7c23 */ /* 0x100fe20008010883 */
[--C-:B------:R-:W-:Y:S01]  /*12410*/  FFMA.FTZ R90, R99, UR6, -R131.reuse ;  /* 0x00000006635a7c23 */ /* 0x100fe20008010883 */
[----:B------:R-:W-:Y:S01]  /*12420*/  MUFU.EX2 R76, R76 ;  /* 0x0000004c004c7308 */ /* 0x000fe20000000800 */
[--C-:B------:R-:W-:Y:S01]  /*12430*/  FFMA.FTZ R99, R86, UR6, -R126.reuse ;  /* 0x0000000656637c23 */ /* 0x100fe2000801087e */
[C---:B------:R-:W-:Y:S02]  /*12440*/  HMMA.16816.F32 R12, R28.reuse, R36, R12 ;  /* 0x000000241c0c723c */ /* 0x040fe4000000180c */
[----:B------:R-:W-:Y:S04]  /*12450*/  MUFU.EX2 R93, R93 ;  /* 0x0000005d005d7308 */ /* 0x000fe80000000800 */
[----:B------:R-:W-:Y:S02]  /*12460*/  MUFU.EX2 R88, R88 ;  /* 0x0000005800587308 */ /* 0x000fe40000000800 */
[C---:B------:R-:W-:Y:S01]  /*12470*/  HMMA.16816.F32 R16, R28.reuse, R38, R16 ;  /* 0x000000261c10723c */ /* 0x040fe20000001810 */
[----:B------:R-:W2:Y:S01]  /*12480*/  LDSM.16.MT88.4 R36, [R165+0xf000] ;  /* 0x00f00000a524783b */ /* 0x000ea20000004200 */
[----:B------:R-:W-:Y:S04]  /*12490*/  MUFU.EX2 R91, R91 ;  /* 0x0000005b005b7308 */ /* 0x000fe80000000800 */
[----:B------:R-:W-:Y:S02]  /*124a0*/  MUFU.EX2 R90, R90 ;  /* 0x0000005a005a7308 */ /* 0x000fe40000000800 */
[C---:B------:R-:W-:Y:S01]  /*124b0*/  HMMA.16816.F32 R24, R28.reuse, R48, R24 ;  /* 0x000000301c18723c */ /* 0x040fe20000001818 */
[----:B------:R-:W-:Y:S01]  /*124c0*/  FFMA.FTZ R48, R80, UR6, -R131 ;  /* 0x0000000650307c23 */ /* 0x000fe20008010883 */
[----:B------:R-:W-:Y:S04]  /*124d0*/  MUFU.EX2 R99, R99 ;  /* 0x0000006300637308 */ /* 0x000fe80000000800 */
[----:B------:R3:W-:Y:S02]  /*124e0*/  MUFU.EX2 R79, R48 ;  /* 0x00000030004f7308 */ /* 0x0007e40000000800 */
[C---:B------:R-:W-:Y:S02]  /*124f0*/  HMMA.16816.F32 R4, R28.reuse, R50, R4 ;  /* 0x000000321c04723c */ /* 0x040fe40000001804 */
[----:B------:R4:W5:Y:S06]  /*12500*/  MUFU.EX2 R80, R81 ;  /* 0x0000005100507308 */ /* 0x00096c0000000800 */
[----:B------:R-:W-:Y:S01]  /*12510*/  HMMA.16816.F32 R32, R28, R52, R32 ;  /* 0x000000341c20723c */ /* 0x000fe20000001820 */
[----:B------:R-:W-:-:S02]  /*12520*/  FFMA.FTZ R52, R69, UR6, -R126 ;  /* 0x0000000645347c23 */ /* 0x000fc4000801087e */
[----:B------:R2:W2:Y:S01]  /*12530*/  MUFU.EX2 R69, R197 ;  /* 0x000000c500457308 */ /* 0x0004a20000000800 */
[----:B---3--:R-:W3:Y:S01]  /*12540*/  LDSM.16.MT88.4 R48, [R169+0x5000] ;  /* 0x00500000a930783b */ /* 0x008ee20000004200 */
[----:B----4-:R-:W-:-:S03]  /*12550*/  FFMA.FTZ R81, R68, UR6, -R126 ;  /* 0x0000000644517c23 */ /* 0x010fc6000801087e */
[C---:B------:R-:W-:Y:S01]  /*12560*/  HMMA.16816.F32 R20, R28.reuse, R54, R20 ;  /* 0x000000361c14723c */ /* 0x040fe20000001814 */
[----:B------:R4:W-:Y:S04]  /*12570*/  MUFU.EX2 R68, R52 ;  /* 0x0000003400447308 */ /* 0x0009e80000000800 */
[----:B------:R-:W4:Y:S03]  /*12580*/  MUFU.EX2 R81, R81 ;  /* 0x0000005100517308 */ /* 0x000f260000000800 */
[----:B-1----:R-:W-:Y:S01]  /*12590*/  HMMA.16816.F32 R44, R28, R40, R44 ;  /* 0x000000281c2c723c */ /* 0x002fe2000000182c */
[----:B-----5:R-:W-:Y:S01]  /*125a0*/  F2FP.F16.F32.PACK_AB R40, R79, R80 ;  /* 0x000000504f28723e */ /* 0x020fe200000000ff */
[----:B--2---:R-:W-:Y:S01]  /*125b0*/  FFMA.FTZ R197, R98, UR6, -R131 ;  /* 0x0000000662c57c23 */ /* 0x004fe20008010883 */
[----:B------:R-:W-:Y:S01]  /*125c0*/  F2FP.F16.F32.PACK_AB R41, R69, R70 ;  /* 0x000000464529723e */ /* 0x000fe200000000ff */
[----:B------:R-:W-:-:S02]  /*125d0*/  FFMA.FTZ R98, R87, UR6, -R126 ;  /* 0x0000000657627c23 */ /* 0x000fc4000801087e */
[----:B------:R-:W-:Y:S01]  /*125e0*/  MUFU.EX2 R87, R197 ;  /* 0x000000c500577308 */ /* 0x000fe20000000800 */
[----:B----4-:R-:W-:Y:S01]  /*125f0*/  LDSM.16.MT88.4 R52, [R0+0xf800] ;  /* 0x00f800000034783b */ /* 0x010fe20000004200 */
[----:B------:R-:W-:Y:S01]  /*12600*/  HMMA.16816.F32 R8, R28, R42, R8 ;  /* 0x0000002a1c08723c */ /* 0x000fe20000001808 */
[----:B------:R-:W-:Y:S01]  /*12610*/  F2FP.F16.F32.PACK_AB R42, R71, R78 ;  /* 0x0000004e472a723e */ /* 0x000fe200000000ff */
[----:B------:R1:W-:Y:S01]  /*12620*/  MUFU.EX2 R86, R98 ;  /* 0x0000006200567308 */ /* 0x0003e20000000800 */
[----:B------:R-:W2:Y:S01]  /*12630*/  LDSM.16.MT88.4 R28, [R170+0x5000] ;  /* 0x00500000aa1c783b */ /* 0x000ea20000004200 */
[----:B------:R-:W-:-:S07]  /*12640*/  F2FP.F16.F32.PACK_AB R43, R81, R68 ;  /* 0x00000044512b723e */ /* 0x000fce00000000ff */
[----:B------:R-:W-:Y:S01]  /*12650*/  HMMA.16816.F32 R12, R40, R36, R12 ;  /* 0x00000024280c723c */ /* 0x000fe2000000180c */
[----:B-1----:R-:W-:-:S07]  /*12660*/  FFMA.FTZ R98, R108, UR6, -R126 ;  /* 0x000000066c627c23 */ /* 0x002fce000801087e */
[C---:B------:R-:W-:Y:S01]  /*12670*/  HMMA.16816.F32 R16, R40.reuse, R38, R16 ;  /* 0x000000262810723c */ /* 0x040fe20000001810 */
[----:B------:R-:W1:Y:S01]  /*12680*/  LDSM.16.MT88.4 R36, [R165+0xf800] ;  /* 0x00f80000a524783b */ /* 0x000e620000004200 */
[----:B------:R-:W-:Y:S06]  /*12690*/  MUFU.EX2 R98, R98 ;  /* 0x0000006200627308 */ /* 0x000fec0000000800 */
[C---:B------:R-:W-:Y:S01]  /*126a0*/  HMMA.16816.F32 R24, R40.reuse, R56, R24 ;  /* 0x000000382818723c */ /* 0x040fe20000001818 */
[----:B------:R-:W-:Y:S01]  /*126b0*/  FFMA.FTZ R56, R92, UR6, -R131 ;  /* 0x000000065c387c23 */ /* 0x000fe20008010883 */
[--C-:B------:R-:W-:Y:S01]  /*126c0*/  FFMA.FTZ R57, R66, UR6, -R126.reuse ;  /* 0x0000000642397c23 */ /* 0x100fe2000801087e */
[--C-:B------:R-:W-:Y:S01]  /*126d0*/  FFMA.FTZ R92, R67, UR6, -R126.reuse ;  /* 0x00000006435c7c23 */ /* 0x100fe2000801087e */
[----:B------:R-:W-:Y:S01]  /*126e0*/  FFMA.FTZ R66, R89, UR6, -R126 ;  /* 0x0000000659427c23 */ /* 0x000fe2000801087e */
[----:B------:R-:W-:Y:S03]  /*126f0*/  MUFU.EX2 R67, R56 ;  /* 0x0000003800437308 */ /* 0x000fe60000000800 */
[C---:B---3--:R-:W-:Y:S01]  /*12700*/  HMMA.16816.F32 R32, R40.reuse, R48, R32 ;  /* 0x000000302820723c */ /* 0x048fe20000001820 */
[----:B------:R-:W-:Y:S04]  /*12710*/  MUFU.EX2 R92, R92 ;  /* 0x0000005c005c7308 */ /* 0x000fe80000000800 */
[----:B------:R3:W4:Y:S03]  /*12720*/  MUFU.EX2 R89, R57 ;  /* 0x0000003900597308 */ /* 0x0007260000000800 */
[C---:B------:R-:W-:Y:S01]  /*12730*/  HMMA.16816.F32 R20, R40.reuse, R50, R20 ;  /* 0x000000322814723c */ /* 0x040fe20000001814 */
[----:B------:R-:W5:Y:S01]  /*12740*/  LDSM.16.MT88.4 R48, [R169+0x5800] ;  /* 0x00580000a930783b */ /* 0x000f620000004200 */
[----:B------:R-:W1:Y:S06]  /*12750*/  MUFU.EX2 R66, R66 ;  /* 0x0000004200427308 */ /* 0x000e6c0000000800 */
[C---:B------:R-:W-:Y:S01]  /*12760*/  HMMA.16816.F32 R4, R40.reuse, R58, R4 ;  /* 0x0000003a2804723c */ /* 0x040fe20000001804 */
[----:B---3--:R-:W-:Y:S07]  /*12770*/  LDSM.16.MT88.4 R56, [R0+0x10000] ;  /* 0x010000000038783b */ /* 0x008fee0000004200 */
[----:B--2---:R-:W-:Y:S01]  /*12780*/  HMMA.16816.F32 R44, R40, R28, R44 ;  /* 0x0000001c282c723c */ /* 0x004fe2000000182c */
[----:B------:R-:W-:-:S02]  /*12790*/  F2FP.F16.F32.PACK_AB R28, R174, R77 ;  /* 0x0000004dae1c723e */ /* 0x000fc400000000ff */
[----:B----4-:R-:W-:-:S05]  /*127a0*/  F2FP.F16.F32.PACK_AB R29, R89, R92 ;  /* 0x0000005c591d723e */ /* 0x010fca00000000ff */
[----:B------:R-:W-:Y:S01]  /*127b0*/  HMMA.16816.F32 R8, R40, R30, R8 ;  /* 0x0000001e2808723c */ /* 0x000fe20000001808 */
[----:B------:R-:W-:Y:S01]  /*127c0*/  F2FP.F16.F32.PACK_AB R30, R67, R76 ;  /* 0x0000004c431e723e */ /* 0x000fe200000000ff */
[----:B------:R-:W2:Y:S01]  /*127d0*/  LDSM.16.MT88.4 R40, [R170+0x5800] ;  /* 0x00580000aa28783b */ /* 0x000ea20000004200 */
[----:B-1----:R-:W-:-:S07]  /*127e0*/  F2FP.F16.F32.PACK_AB R31, R93, R66 ;  /* 0x000000425d1f723e */ /* 0x002fce00000000ff */
[C---:B------:R-:W-:Y:S08]  /*127f0*/  HMMA.16816.F32 R12, R28.reuse, R36, R12 ;  /* 0x000000241c0c723c */ /* 0x040ff0000000180c */
[C---:B------:R-:W-:Y:S01]  /*12800*/  HMMA.16816.F32 R16, R28.reuse, R38, R16 ;  /* 0x000000261c10723c */ /* 0x040fe20000001810 */
[----:B------:R-:W1:Y:S07]  /*12810*/  LDSM.16.MT88.4 R36, [R165+0x10000] ;  /* 0x01000000a524783b */ /* 0x000e6e0000004200 */
[----:B-----5:R-:W-:Y:S01]  /*12820*/  HMMA.16816.F32 R32, R28, R48, R32 ;  /* 0x000000301c20723c */ /* 0x020fe20000001820 */
[--C-:B------:R-:W-:Y:S01]  /*12830*/  FFMA.FTZ R48, R96, UR6, -R126.reuse ;  /* 0x0000000660307c23 */ /* 0x100fe2000801087e */
[----:B------:R-:W-:-:S03]  /*12840*/  FFMA.FTZ R96, R95, UR6, -R126 ;  /* 0x000000065f607c23 */ /* 0x000fc6000801087e */
[----:B------:R3:W-:Y:S03]  /*12850*/  MUFU.EX2 R95, R48 ;  /* 0x00000030005f7308 */ /* 0x0007e60000000800 */
[C---:B------:R-:W-:Y:S01]  /*12860*/  HMMA.16816.F32 R24, R28.reuse, R52, R24 ;  /* 0x000000341c18723c */ /* 0x040fe20000001818 */
[----:B------:R-:W4:Y:S07]  /*12870*/  MUFU.EX2 R96, R96 ;  /* 0x0000006000607308 */ /* 0x000f2e0000000800 */
[C---:B------:R-:W-:Y:S01]  /*12880*/  HMMA.16816.F32 R4, R28.reuse, R54, R4 ;  /* 0x000000361c04723c */ /* 0x040fe20000001804 */
[----:B------:R-:W5:Y:S07]  /*12890*/  LDSM.16.MT88.4 R52, [R169+0x6000] ;  /* 0x00600000a934783b */ /* 0x000f6e0000004200 */
[C---:B------:R-:W-:Y:S01]  /*128a0*/  HMMA.16816.F32 R20, R28.reuse, R50, R20 ;  /* 0x000000321c14723c */ /* 0x040fe20000001814 */
[----:B---3--:R-:W-:Y:S07]  /*128b0*/  LDSM.16.MT88.4 R48, [R0+0x10800] ;  /* 0x010800000030783b */ /* 0x008fee0000004200 */
[----:B--2---:R-:W-:Y:S01]  /*128c0*/  HMMA.16816.F32 R44, R28, R40, R44 ;  /* 0x000000281c2c723c */ /* 0x004fe2000000182c */
[----:B------:R-:W-:-:S02]  /*128d0*/  F2FP.F16.F32.PACK_AB R40, R91, R88 ;  /* 0x000000585b28723e */ /* 0x000fc400000000ff */
[----:B------:R-:W-:-:S05]  /*128e0*/  F2FP.F16.F32.PACK_AB R41, R99, R86 ;  /* 0x000000566329723e */ /* 0x000fca00000000ff */
[----:B------:R-:W-:Y:S01]  /*128f0*/  HMMA.16816.F32 R8, R28, R42, R8 ;  /* 0x0000002a1c08723c */ /* 0x000fe20000001808 */
[----:B------:R-:W2:Y:S01]  /*12900*/  LDSM.16.MT88.4 R28, [R170+0x6000] ;  /* 0x00600000aa1c783b */ /* 0x000ea20000004200 */
[----:B------:R-:W-:Y:S02]  /*12910*/  F2FP.F16.F32.PACK_AB R42, R87, R90 ;  /* 0x0000005a572a723e */ /* 0x000fe400000000ff */
[----:B----4-:R-:W-:-:S07]  /*12920*/  F2FP.F16.F32.PACK_AB R43, R96, R95 ;  /* 0x0000005f602b723e */ /* 0x010fce00000000ff */
[C---:B-1----:R-:W-:Y:S08]  /*12930*/  HMMA.16816.F32 R12, R40.reuse, R36, R12 ;  /* 0x00000024280c723c */ /* 0x042ff0000000180c */
[C---:B------:R-:W-:Y:S01]  /*12940*/  HMMA.16816.F32 R16, R40.reuse, R38, R16 ;  /* 0x000000262810723c */ /* 0x040fe20000001810 */
[----:B------:R-:W1:Y:S07]  /*12950*/  LDSM.16.MT88.4 R36, [R165+0x10800] ;  /* 0x01080000a524783b */ /* 0x000e6e0000004200 */
        /* <DEDUP_REMOVED lines=10> */
[----:B------:R-:W3:Y:S01]  /*12a00*/  MUFU.EX2 R57, R57 ;  /* 0x0000003900397308 */ /* 0x000ee20000000800 */
[--C-:B------:R-:W-:Y:S01]  /*12a10*/  FFMA.FTZ R97, R116, UR6, -R131.reuse ;  /* 0x0000000674617c23 */ /* 0x100fe20008010883 */
[----:B------:R-:W-:Y:S02]  /*12a20*/  FADD.FTZ R144, R145, R144 ;  /* 0x0000009091907221 */ /* 0x000fe40000010000 */
[----:B-----5:R-:W-:Y:S01]  /*12a30*/  HMMA.16816.F32 R32, R40, R52, R32 ;  /* 0x000000342820723c */ /* 0x020fe20000001820 */
[----:B------:R-:W-:Y:S01]  /*12a40*/  FFMA.FTZ R52, R94, UR6, -R126 ;  /* 0x000000065e347c23 */ /* 0x000fe2000801087e */
[----:B------:R-:W-:Y:S01]  /*12a50*/  FADD.FTZ R147, R147, R144 ;  /* 0x0000009093937221 */ /* 0x000fe20000010000 */
[----:B------:R-:W-:Y:S01]  /*12a60*/  MUFU.EX2 R58, R58 ;  /* 0x0000003a003a7308 */ /* 0x000fe20000000800 */
[----:B------:R-:W-:-:S02]  /*12a70*/  FFMA.FTZ R94, R113, UR6, -R131 ;  /* 0x00000006715e7c23 */ /* 0x000fc40008010883 */
[----:B------:R-:W-:Y:S01]  /*12a80*/  FADD.FTZ R146, R146, R147 ;  /* 0x0000009392927221 */ /* 0x000fe20000010000 */
[----:B------:R-:W4:Y:S01]  /*12a90*/  MUFU.EX2 R53, R117 ;  /* 0x0000007500357308 */ /* 0x000f220000000800 */
[C---:B------:R-:W-:Y:S01]  /*12aa0*/  HMMA.16816.F32 R20, R40.reuse, R54, R20 ;  /* 0x000000362814723c */ /* 0x040fe20000001814 */
[----:B------:R-:W-:Y:S01]  /*12ab0*/  FFMA.FTZ R55, R109, UR6, -R126 ;  /* 0x000000066d377c23 */ /* 0x000fe2000801087e */
[----:B------:R-:W-:Y:S01]  /*12ac0*/  FADD.FTZ R133, R133, R146 ;  /* 0x0000009285857221 */ /* 0x000fe20000010000 */
[----:B------:R-:W-:Y:S01]  /*12ad0*/  MUFU.EX2 R52, R52 ;  /* 0x0000003400347308 */ /* 0x000fe20000000800 */
[----:B------:R-:W-:Y:S02]  /*12ae0*/  FFMA.FTZ R109, R114, UR6, -R131 ;  /* 0x00000006726d7c23 */ /* 0x000fe40008010883 */
[----:B------:R-:W-:Y:S01]  /*12af0*/  FADD.FTZ R133, R132, R133 ;  /* 0x0000008584857221 */ /* 0x000fe20000010000 */
[----:B------:R-:W5:Y:S01]  /*12b00*/  MUFU.EX2 R59, R59 ;  /* 0x0000003b003b7308 */ /* 0x000f620000000800 */
[C---:B--2---:R-:W-:Y:S02]  /*12b10*/  HMMA.16816.F32 R44, R40.reuse, R28, R44 ;  /* 0x0000001c282c723c */ /* 0x044fe4000000182c */
[----:B------:R-:W-:Y:S01]  /*12b20*/  FADD.FTZ R138, R138, R133 ;  /* 0x000000858a8a7221 */ /* 0x000fe20000010000 */
[----:B------:R2:W-:Y:S03]  /*12b30*/  MUFU.EX2 R54, R110 ;  /* 0x0000006e00367308 */ /* 0x0005e60000000800 */
[----:B------:R-:W-:Y:S01]  /*12b40*/  FADD.FTZ R135, R135, R138 ;  /* 0x0000008a87877221 */ /* 0x000fe20000010000 */
[----:B------:R-:W1:Y:S01]  /*12b50*/  MUFU.EX2 R55, R55 ;  /* 0x0000003700377308 */ /* 0x000e620000000800 */
[----:B------:R-:W-:Y:S01]  /*12b60*/  HMMA.16816.F32 R8, R40, R30, R8 ;  /* 0x0000001e2808723c */ /* 0x000fe20000001808 */
[----:B---3--:R-:W-:Y:S01]  /*12b70*/  F2FP.F16.F32.PACK_AB R40, R57, R56 ;  /* 0x000000383928723e */ /* 0x008fe200000000ff */
[----:B------:R-:W3:Y:S01]  /*12b80*/  LDSM.16.MT88.4 R28, [R169+0x6800] ;  /* 0x00680000a91c783b */ /* 0x000ee20000004200 */
[----:B----4-:R-:W-:Y:S01]  /*12b90*/  F2FP.F16.F32.PACK_AB R42, R53, R58 ;  /* 0x0000003a352a723e */ /* 0x010fe200000000ff */
[----:B------:R-:W-:Y:S01]  /*12ba0*/  FADD.FTZ R150, R150, R135 ;  /* 0x0000008796967221 */ /* 0x000fe20000010000 */
[----:B-----5:R-:W-:Y:S01]  /*12bb0*/  F2FP.F16.F32.PACK_AB R41, R59, R52 ;  /* 0x000000343b29723e */ /* 0x020fe200000000ff */
[----:B------:R-:W4:Y:S01]  /*12bc0*/  MUFU.EX2 R97, R97 ;  /* 0x0000006100617308 */ /* 0x000f220000000800 */
[----:B------:R-:W-:Y:S01]  /*12bd0*/  F2FP.F16.F32.PACK_AB R135, R250, R3 ;  /* 0x00000003fa87723e */ /* 0x000fe200000000ff */
[----:B------:R-:W-:Y:S01]  /*12be0*/  FADD.FTZ R149, R149, R150 ;  /* 0x0000009695957221 */ /* 0x000fe20000010000 */
[--C-:B--2---:R-:W-:Y:S01]  /*12bf0*/  FFMA.FTZ R110, R106, UR6, -R126.reuse ;  /* 0x000000066a6e7c23 */ /* 0x104fe2000801087e */
[----:B------:R-:W-:Y:S01]  /*12c00*/  FFMA.FTZ R106, R105, UR6, -R126 ;  /* 0x00000006696a7c23 */ /* 0x000fe2000801087e */
[----:B------:R-:W-:Y:S01]  /*12c10*/  MUFU.EX2 R109, R109 ;  /* 0x0000006d006d7308 */ /* 0x000fe20000000800 */
[----:B------:R-:W-:Y:S01]  /*12c20*/  FADD.FTZ R148, R148, R149 ;  /* 0x0000009594947221 */ /* 0x000fe20000010000 */
[----:B-1----:R-:W-:-:S02]  /*12c30*/  F2FP.F16.F32.PACK_AB R43, R55, R54 ;  /* 0x00000036372b723e */ /* 0x002fc400000000ff */
[----:B------:R-:W1:Y:S01]  /*12c40*/  MUFU.EX2 R94, R94 ;  /* 0x0000005e005e7308 */ /* 0x000e620000000800 */
[----:B------:R-:W-:-:S03]  /*12c50*/  FADD.FTZ R148, R155, R148 ;  /* 0x000000949b947221 */ /* 0x000fc60000010000 */
[----:B------:R-:W-:Y:S01]  /*12c60*/  MUFU.EX2 R105, R110 ;  /* 0x0000006e00697308 */ /* 0x000fe20000000800 */
[C---:B------:R-:W-:Y:S03]  /*12c70*/  HMMA.16816.F32 R12, R40.reuse, R36, R12 ;  /* 0x00000024280c723c */ /* 0x040fe6000000180c */
[----:B------:R-:W2:Y:S05]  /*12c80*/  MUFU.EX2 R106, R106 ;  /* 0x0000006a006a7308 */ /* 0x000eaa0000000800 */
[C---:B------:R-:W-:Y:S01]  /*12c90*/  HMMA.16816.F32 R16, R40.reuse, R38, R16 ;  /* 0x000000262810723c */ /* 0x040fe20000001810 */
[----:B------:R-:W5:Y:S07]  /*12ca0*/  LDSM.16.MT88.4 R36, [R170+0x6800] ;  /* 0x00680000aa24783b */ /* 0x000f6e0000004200 */
[----:B------:R-:W-:Y:S01]  /*12cb0*/  HMMA.16816.F32 R24, R40, R48, R24 ;  /* 0x000000302818723c */ /* 0x000fe20000001818 */
[----:B------:R-:W-:Y:S01]  /*12cc0*/  FADD.FTZ R49, R157, R148 ;  /* 0x000000949d317221 */ /* 0x000fe20000010000 */
[----:B------:R-:W-:-:S02]  /*12cd0*/  FADD.FTZ R48, R158, R151 ;  /* 0x000000979e307221 */ /* 0x000fc40000010000 */
[----:B------:R-:W-:Y:S01]  /*12ce0*/  LDSM.16.MT88.4 R148, [R0+0x11800] ;  /* 0x011800000094783b */ /* 0x000fe20000004200 */
[----:B------:R-:W-:Y:S01]  /*12cf0*/  FADD.FTZ R49, R156, R49 ;  /* 0x000000319c317221 */ /* 0x000fe20000010000 */
[----:B------:R-:W-:Y:S02]  /*12d00*/  FADD.FTZ R48, R163, R48 ;  /* 0x00000030a3307221 */ /* 0x000fe40000010000 */
[----:B------:R-:W-:Y:S01]  /*12d10*/  HMMA.16816.F32 R4, R40, R50, R4 ;  /* 0x000000322804723c */ /* 0x000fe20000001804 */
[----:B------:R-:W-:Y:S01]  /*12d20*/  FADD.FTZ R160, R160, R49 ;  /* 0x00000031a0a07221 */ /* 0x000fe20000010000 */
[----:B------:R-:W-:Y:S02]  /*12d30*/  FADD.FTZ R161, R161, R48 ;  /* 0x00000030a1a17221 */ /* 0x000fe40000010000 */
[----:B------:R-:W2:Y:S01]  /*12d40*/  LDSM.16.MT88.4 R48, [R0+0x11000] ;  /* 0x011000000030783b */ /* 0x000ea20000004200 */
[----:B------:R-:W-:Y:S01]  /*12d50*/  FADD.FTZ R159, R159, R160 ;  /* 0x000000a09f9f7221 */ /* 0x000fe20000010000 */
[----:B------:R-:W-:-:S02]  /*12d60*/  FADD.FTZ R162, R162, R161 ;  /* 0x000000a1a2a27221 */ /* 0x000fc40000010000 */
[C---:B---3--:R-:W-:Y:S01]  /*12d70*/  HMMA.16816.F32 R32, R40.reuse, R28, R32 ;  /* 0x0000001c2820723c */ /* 0x048fe20000001820 */
[----:B------:R-:W-:Y:S01]  /*12d80*/  FADD.FTZ R108, R182, R159 ;  /* 0x0000009fb66c7221 */ /* 0x000fe20000010000 */
[----:B------:R-:W-:Y:S01]  /*12d90*/  FADD.FTZ R185, R185, R162 ;  /* 0x000000a2b9b97221 */ /* 0x000fe20000010000 */
[----:B------:R-:W-:Y:S02]  /*12da0*/  LDSM.16.MT88.4 R156, [R165+0x11800] ;  /* 0x01180000a59c783b */ /* 0x000fe40000004200 */
[----:B------:R-:W-:Y:S01]  /*12db0*/  FADD.FTZ R108, R181, R108 ;  /* 0x0000006cb56c7221 */ /* 0x000fe20000010000 */
[----:B------:R-:W-:Y:S02]  /*12dc0*/  FADD.FTZ R184, R184, R185 ;  /* 0x000000b9b8b87221 */ /* 0x000fe40000010000 */
[----:B------:R-:W-:Y:S01]  /*12dd0*/  HMMA.16816.F32 R20, R40, R30, R20 ;  /* 0x0000001e2814723c */ /* 0x000fe20000001814 */
[----:B------:R-:W3:Y:S01]  /*12de0*/  LDSM.16.MT88.4 R28, [R165+0x11000] ;  /* 0x01100000a51c783b */ /* 0x000ee20000004200 */
[----:B------:R-:W-:-:S04]  /*12df0*/  FADD.FTZ R183, R183, R184 ;  /* 0x000000b8b7b77221 */ /* 0x000fc80000010000 */
[----:B------:R-:W-:Y:S02]  /*12e00*/  FADD.FTZ R188, R188, R183 ;  /* 0x000000b7bcbc7221 */ /* 0x000fe40000010000 */
[----:B-----5:R-:W-:Y:S01]  /*12e10*/  HMMA.16816.F32 R44, R40, R36, R44 ;  /* 0x00000024282c723c */ /* 0x020fe2000000182c */
[----:B------:R-:W-:Y:S01]  /*12e20*/  FADD.FTZ R37, R179, R108 ;  /* 0x0000006cb3257221 */ /* 0x000fe20000010000 */
[----:B------:R-:W-:-:S03]  /*12e30*/  FADD.FTZ R189, R189, R188 ;  /* 0x000000bcbdbd7221 */ /* 0x000fc60000010000 */
[----:B------:R-:W-:Y:S01]  /*12e40*/  FADD.FTZ R37, R186, R37 ;  /* 0x00000025ba257221 */ /* 0x000fe20000010000 */
[----:B------:R-:W-:Y:S02]  /*12e50*/  FADD.FTZ R196, R196, R189 ;  /* 0x000000bdc4c47221 */ /* 0x000fe40000010000 */
[----:B------:R-:W-:Y:S01]  /*12e60*/  HMMA.16816.F32 R8, R40, R38, R8 ;  /* 0x000000262808723c */ /* 0x000fe20000001808 */
[----:B------:R-:W-:Y:S01]  /*12e70*/  FADD.FTZ R192, R192, R37 ;  /* 0x00000025c0c07221 */ /* 0x000fe20000010000 */
[----:B------:R-:W-:Y:S01]  /*12e80*/  FADD.FTZ R193, R193, R196 ;  /* 0x000000c4c1c17221 */ /* 0x000fe20000010000 */
[----:B----4-:R-:W-:Y:S01]  /*12e90*/  F2FP.F16.F32.PACK_AB R40, R2, R97 ;  /* 0x000000610228723e */ /* 0x010fe200000000ff */
[----:B------:R-:W4:Y:S01]  /*12ea0*/  LDSM.16.MT88.4 R36, [R169+0x7000] ;  /* 0x00700000a924783b */ /* 0x000f220000004200 */
[----:B------:R-:W-:Y:S01]  /*12eb0*/  FADD.FTZ R187, R187, R192 ;  /* 0x000000c0bbbb7221 */ /* 0x000fe20000010000 */
[----:B------:R-:W-:Y:S01]  /*12ec0*/  FADD.FTZ R198, R198, R193 ;  /* 0x000000c1c6c67221 */ /* 0x000fe20000010000 */
[----:B------:R-:W-:-:S02]  /*12ed0*/  F2FP.F16.F32.PACK_AB R41, R107, R98 ;  /* 0x000000626b29723e */ /* 0x000fc400000000ff */
[----:B------:R-:W-:Y:S01]  /*12ee0*/  FADD.FTZ R194, R194, R187 ;  /* 0x000000bbc2c27221 */ /* 0x000fe20000010000 */
[----:B-1----:R-:W-:Y:S01]  /*12ef0*/  F2FP.F16.F32.PACK_AB R42, R94, R109 ;  /* 0x0000006d5e2a723e */ /* 0x002fe200000000ff */
[----:B------:R-:W-:Y:S01]  /*12f00*/  FADD.FTZ R175, R175, R198 ;  /* 0x000000c6afaf7221 */ /* 0x000fe20000010000 */
[----:B--2---:R-:W-:Y:S01]  /*12f10*/  F2FP.F16.F32.PACK_AB R43, R106, R105 ;  /* 0x000000696a2b723e */ /* 0x004fe200000000ff */
[----:B------:R-:W-:Y:S02]  /*12f20*/  FADD.FTZ R191, R191, R194 ;  /* 0x000000c2bfbf7221 */ /* 0x000fe40000010000 */
[----:B------:R-:W-:Y:S02]  /*12f30*/  FADD.FTZ R178, R178, R175 ;  /* 0x000000afb2b27221 */ /* 0x000fe40000010000 */
[----:B------:R-:W-:Y:S02]  /*12f40*/  FADD.FTZ R180, R180, R191 ;  /* 0x000000bfb4b47221 */ /* 0x000fe40000010000 */
[----:B------:R-:W-:Y:S01]  /*12f50*/  HMMA.16816.F32 R24, R40, R48, R24 ;  /* 0x000000302818723c */ /* 0x000fe20000001818 */
[----:B------:R-:W-:Y:S01]  /*12f60*/  FADD.FTZ R49, R171, R178 ;  /* 0x000000b2ab317221 */ /* 0x000fe20000010000 */
[----:B------:R-:W-:Y:S01]  /*12f70*/  FADD.FTZ R195, R195, R180 ;  /* 0x000000b4c3c37221 */ /* 0x000fe20000010000 */
[----:B------:R-:W-:-:S02]  /*12f80*/  FFMA.FTZ R48, R100, UR6, -R126 ;  /* 0x0000000664307c23 */ /* 0x000fc4000801087e */
[----:B------:R-:W-:Y:S01]  /*12f90*/  FADD.FTZ R49, R190, R49 ;  /* 0x00000031be317221 */ /* 0x000fe20000010000 */
[----:B------:R-:W-:Y:S02]  /*12fa0*/  FADD.FTZ R176, R176, R195 ;  /* 0x000000c3b0b07221 */ /* 0x000fe40000010000 */
[C---:B---3--:R-:W-:Y:S01]  /*12fb0*/  HMMA.16816.F32 R12, R40.reuse, R28, R12 ;  /* 0x0000001c280c723c */ /* 0x048fe2000000180c */
[----:B------:R-:W-:Y:S01]  /*12fc0*/  FADD.FTZ R62, R62, R49 ;  /* 0x000000313e3e7221 */ /* 0x000fe20000010000 */
[----:B------:R-:W-:Y:S01]  /*12fd0*/  FADD.FTZ R177, R177, R176 ;  /* 0x000000b0b1b17221 */ /* 0x000fe20000010000 */
[----:B------:R-:W-:Y:S02]  /*12fe0*/  MUFU.EX2 R48, R48 ;  /* 0x0000003000307308 */ /* 0x000fe40000000800 */
[----:B------:R-:W-:Y:S01]  /*12ff0*/  FADD.FTZ R61, R61, R62 ;  /* 0x0000003e3d3d7221 */ /* 0x000fe20000010000 */
[----:B------:R-:W-:Y:S02]  /*13000*/  FADD.FTZ R172, R172, R177 ;  /* 0x000000b1acac7221 */ /* 0x000fe40000010000 */
[----:B------:R-:W-:Y:S01]  /*13010*/  HMMA.16816.F32 R16, R40, R30, R16 ;  /* 0x0000001e2810723c */ /* 0x000fe20000001810 */
[----:B------:R-:W1:Y:S01]  /*13020*/  LDSM.16.MT88.4 R28, [R170+0x7000] ;  /* 0x00700000aa1c783b */ /* 0x000e620000004200 */
[----:B------:R-:W-:Y:S01]  /*13030*/  FADD.FTZ R65, R65, R172 ;  /* 0x000000ac41417221 */ /* 0x000fe20000010000 */
[----:B------:R-:W-:-:S02]  /*13040*/  FADD.FTZ R60, R60, R61 ;  /* 0x0000003d3c3c7221 */ /* 0x000fc40000010000 */
[----:B------:R-:W2:Y:S01]  /*13050*/  LDSM.16.MT88.4 R168, [R170+0x7800] ;  /* 0x00780000aaa8783b */ /* 0x000ea20000004200 */
[----:B------:R-:W-:Y:S01]  /*13060*/  FADD.FTZ R64, R64, R65 ;  /* 0x0000004140407221 */ /* 0x000fe20000010000 */
[----:B------:R-:W-:Y:S01]  /*13070*/  FADD.FTZ R173, R173, R60 ;  /* 0x0000003cadad7221 */ /* 0x000fe20000010000 */
[----:B------:R-:W-:Y:S02]  /*13080*/  HMMA.16816.F32 R4, R40, R50, R4 ;  /* 0x000000322804723c */ /* 0x000fe40000001804 */
[----:B------:R-:W-:Y:S01]  /*13090*/  FADD.FTZ R63, R63, R64 ;  /* 0x000000403f3f7221 */ /* 0x000fe20000010000 */
[----:B------:R-:W-:-:S03]  /*130a0*/  FADD.FTZ R74, R74, R173 ;  /* 0x000000ad4a4a7221 */ /* 0x000fc60000010000 */
[----:B------:R-:W-:Y:S01]  /*130b0*/  FADD.FTZ R84, R84, R63 ;  /* 0x0000003f54547221 */ /* 0x000fe20000010000 */
[----:B------:R-:W-:Y:S01]  /*130c0*/  FADD.FTZ R73, R73, R74 ;  /* 0x0000004a49497221 */ /* 0x000fe20000010000 */
[C---:B----4-:R-:W-:Y:S01]  /*130d0*/  HMMA.16816.F32 R32, R40.reuse, R36, R32 ;  /* 0x000000242820723c */ /* 0x050fe20000001820 */
[----:B------:R-:W-:Y:S01]  /*130e0*/  FFMA.FTZ R37, R112, UR6, -R131 ;  /* 0x0000000670257c23 */ /* 0x000fe20008010883 */
[----:B------:R-:W-:Y:S01]  /*130f0*/  FADD.FTZ R83, R83, R84 ;  /* 0x0000005453537221 */ /* 0x000fe20000010000 */
[----:B------:R-:W-:Y:S01]  /*13100*/  FADD.FTZ R72, R72, R73 ;  /* 0x0000004948487221 */ /* 0x000fe20000010000 */
[----:B------:R-:W-:Y:S02]  /*13110*/  FFMA.FTZ R36, R119, UR6, -R131 ;  /* 0x0000000677247c23 */ /* 0x000fe40008010883 */
[----:B------:R-:W-:Y:S01]  /*13120*/  FADD.FTZ R82, R82, R83 ;  /* 0x0000005352527221 */ /* 0x000fe20000010000 */
[----:B------:R-:W-:Y:S01]  /*13130*/  FADD.FTZ R85, R85, R72 ;  /* 0x0000004855557221 */ /* 0x000fe20000010000 */
[C---:B------:R-:W-:Y:S01]  /*13140*/  HMMA.16816.F32 R20, R40.reuse, R38, R20 ;  /* 0x000000262814723c */ /* 0x040fe20000001814 */
[----:B------:R-:W-:Y:S01]  /*13150*/  FFMA.FTZ R39, R101, UR6, -R126 ;  /* 0x0000000665277c23 */ /* 0x000fe2000801087e */
[----:B------:R-:W-:Y:S01]  /*13160*/  FADD.FTZ R75, R75, R82 ;  /* 0x000000524b4b7221 */ /* 0x000fe20000010000 */
[----:B------:R-:W-:Y:S01]  /*13170*/  FADD.FTZ R70, R70, R85 ;  /* 0x0000005546467221 */ /* 0x000fe20000010000 */
[----:B------:R-:W-:Y:S02]  /*13180*/  MUFU.EX2 R37, R37 ;  /* 0x0000002500257308 */ /* 0x000fe40000000800 */
[----:B------:R-:W-:Y:S01]  /*13190*/  FADD.FTZ R80, R80, R75 ;  /* 0x0000004b50507221 */ /* 0x000fe20000010000 */
[----:B------:R-:W-:Y:S01]  /*131a0*/  FADD.FTZ R69, R69, R70 ;  /* 0x0000004645457221 */ /* 0x000fe20000010000 */
[----:B------:R-:W3:Y:S02]  /*131b0*/  MUFU.EX2 R36, R36 ;  /* 0x0000002400247308 */ /* 0x000ee40000000800 */
[----:B------:R-:W-:Y:S01]  /*131c0*/  FADD.FTZ R79, R79, R80 ;  /* 0x000000504f4f7221 */ /* 0x000fe20000010000 */
[----:B------:R-:W-:Y:S01]  /*131d0*/  FADD.FTZ R68, R68, R69 ;  /* 0x0000004544447221 */ /* 0x000fe20000010000 */
[----:B------:R-:W4:Y:S03]  /*131e0*/  MUFU.EX2 R38, R124 ;  /* 0x0000007c00267308 */ /* 0x000f260000000800 */
[----:B------:R-:W-:Y:S01]  /*131f0*/  FADD.FTZ R81, R81, R68 ;  /* 0x0000004451517221 */ /* 0x000fe20000010000 */
[----:B------:R-:W5:Y:S01]  /*13200*/  MUFU.EX2 R39, R39 ;  /* 0x0000002700277308 */ /* 0x000f620000000800 */
[----:B-1----:R-:W-:Y:S01]  /*13210*/  HMMA.16816.F32 R44, R40, R28, R44 ;  /* 0x0000001c282c723c */ /* 0x002fe2000000182c */
[----:B------:R-:W-:Y:S01]  /*13220*/  FADD.FTZ R28, R78, R79 ;  /* 0x0000004f4e1c7221 */ /* 0x000fe20000010000 */
[----:B------:R-:W-:-:S03]  /*13230*/  FADD.FTZ R92, R92, R81 ;  /* 0x000000515c5c7221 */ /* 0x000fc60000010000 */
[----:B------:R-:W-:Y:S01]  /*13240*/  FADD.FTZ R28, R71, R28 ;  /* 0x0000001c471c7221 */ /* 0x000fe20000010000 */
[----:B------:R-:W-:Y:S01]  /*13250*/  FADD.FTZ R89, R89, R92 ;  /* 0x0000005c59597221 */ /* 0x000fe20000010000 */
[----:B---3--:R-:W-:Y:S01]  /*13260*/  F2FP.F16.F32.PACK_AB R132, R36, R37 ;  /* 0x000000252484723e */ /* 0x008fe200000000ff */
[----:B------:R-:W-:Y:S01]  /*13270*/  HMMA.16816.F32 R8, R40, R30, R8 ;  /* 0x0000001e2808723c */ /* 0x000fe20000001808 */
[----:B------:R-:W-:Y:S01]  /*13280*/  FADD.FTZ R29, R77, R28 ;  /* 0x0000001c4d1d7221 */ /* 0x000fe20000010000 */
[----:B------:R-:W-:Y:S01]  /*13290*/  FADD.FTZ R66, R66, R89 ;  /* 0x0000005942427221 */ /* 0x000fe20000010000 */
[----:B----4-:R-:W-:Y:S02]  /*132a0*/  F2FP.F16.F32.PACK_AB R134, R249, R38 ;  /* 0x00000026f986723e */ /* 0x010fe400000000ff */
[----:B------:R-:W-:Y:S01]  /*132b0*/  FADD.FTZ R29, R174, R29 ;  /* 0x0000001dae1d7221 */ /* 0x000fe20000010000 */
[----:B------:R-:W-:Y:S01]  /*132c0*/  FADD.FTZ R93, R93, R66 ;  /* 0x000000425d5d7221 */ /* 0x000fe20000010000 */
[----:B-----5:R-:W-:-:S02]  /*132d0*/  F2FP.F16.F32.PACK_AB R133, R48, R39 ;  /* 0x000000273085723e */ /* 0x020fc400000000ff */
        /* <DEDUP_REMOVED lines=24> */
[C---:B------:R-:W-:Y:S02]  /*13460*/  HMMA.16816.F32 R148, R132.reuse, R150, R4 ;  /* 0x000000968494723c */ /* 0x040fe40000001804 */
[----:B------:R-:W-:Y:S01]  /*13470*/  FADD.FTZ R97, R97, R58 ;  /* 0x0000003a61617221 */ /* 0x000fe20000010000 */
[----:B------:R-:W-:Y:S01]  /*13480*/  FADD.FTZ R105, R105, R0 ;  /* 0x0000000069697221 */ /* 0x000fe20000010000 */
[-C--:B------:R-:W-:Y:S02]  /*13490*/  MOV R0, R104.reuse ;  /* 0x0000006800007202 */ /* 0x080fe40000000f00 */
[----:B------:R-:W-:Y:S01]  /*134a0*/  FADD.FTZ R2, R2, R97 ;  /* 0x0000006102027221 */ /* 0x000fe20000010000 */
[----:B------:R-:W-:Y:S01]  /*134b0*/  FADD.FTZ R106, R106, R105 ;  /* 0x000000696a6a7221 */ /* 0x000fe20000010000 */
[----:B------:R-:W-:Y:S01]  /*134c0*/  HMMA.16816.F32 R140, R132, R142, R20 ;  /* 0x0000008e848c723c */ /* 0x000fe20000001814 */
[----:B------:R-:W-:Y:S01]  /*134d0*/  @P1 MOV R0, R104 ;  /* 0x0000006800001202 */ /* 0x000fe20000000f00 */
[----:B------:R-:W-:Y:S01]  /*134e0*/  FADD.FTZ R109, R109, R2 ;  /* 0x000000026d6d7221 */ /* 0x000fe20000010000 */
[----:B------:R-:W-:Y:S01]  /*134f0*/  FADD.FTZ R39, R39, R106 ;  /* 0x0000006a27277221 */ /* 0x000fe20000010000 */
[----:B------:R-:W-:-:S02]  /*13500*/  MOV R2, R123 ;  /* 0x0000007b00027202 */ /* 0x000fc40000000f00 */
[----:B------:R-:W-:Y:S01]  /*13510*/  FADD.FTZ R94, R94, R109 ;  /* 0x0000006d5e5e7221 */ /* 0x000fe20000010000 */
[----:B------:R-:W-:Y:S01]  /*13520*/  FADD.FTZ R48, R48, R39 ;  /* 0x0000002730307221 */ /* 0x000fe20000010000 */
[----:B--2---:R-:W-:Y:S01]  /*13530*/  HMMA.16816.F32 R136, R132, R168, R44 ;  /* 0x000000a88488723c */ /* 0x004fe2000000182c */
[----:B------:R-:W-:Y:S01]  /*13540*/  @P1 MOV R2, R123 ;  /* 0x0000007b00021202 */ /* 0x000fe20000000f00 */
[----:B------:R-:W-:Y:S01]  /*13550*/  FADD.FTZ R37, R37, R94 ;  /* 0x0000005e25257221 */ /* 0x000fe20000010000 */
[----:B------:R-:W-:-:S03]  /*13560*/  FADD.FTZ R3, R3, R48 ;  /* 0x0000003003037221 */ /* 0x000fc60000010000 */
[----:B------:R-:W-:Y:S01]  /*13570*/  FADD.FTZ R37, R36, R37 ;  /* 0x0000002524257221 */ /* 0x000fe20000010000 */
[----:B------:R-:W-:Y:S01]  /*13580*/  FADD.FTZ R250, R250, R3 ;  /* 0x00000003fafa7221 */ /* 0x000fe20000010000 */
[----:B------:R-:W-:Y:S02]  /*13590*/  HMMA.16816.F32 R132, R132, R170, R8 ;  /* 0x000000aa8484723c */ /* 0x000fe40000001808 */
[----:B------:R-:W-:-:S04]  /*135a0*/  FADD.FTZ R38, R38, R37 ;  /* 0x0000002526267221 */ /* 0x000fc80000010000 */
[----:B------:R-:W-:Y:S01]  /*135b0*/  FADD.FTZ R249, R249, R38 ;  /* 0x00000026f9f97221 */ /* 0x000fe20000010000 */
[----:B------:R-:W-:-:S13]  /*135c0*/  BRA.U UP0, `(.L_x_1435) ;  /* 0x0000000100047547 */ /* 0x000fda000b800000 */
.L_x_1427:
[----:B------:R-:W-:-:S12]  /*135d0*/  UIADD3 UR14, UPT, UPT, UR4, -0x1, URZ ;  /* 0xffffffff040e7890 */ /* 0x000fd8000fffe0ff */
.L_x_1435:
        /* <DEDUP_REMOVED lines=21> */
[----:B------:R-:W4:Y:S01]  /*13730*/  LDCU UR4, c[0x0][0x45c] ;  /* 0x00008b80ff0477ac */ /* 0x000f220008000800 */
[----:B------:R-:W2:Y:S01]  /*13740*/  LDCU.64 UR6, c[0x0][0x3a0] ;  /* 0x00007400ff0677ac */ /* 0x000ea20008000a00 */
[----:B------:R-:W2:Y:S01]  /*13750*/  LDCU.64 UR8, c[0x0][0x3a8] ;  /* 0x00007500ff0877ac */ /* 0x000ea20008000a00 */
[----:B-1----:R-:W-:-:S12]  /*13760*/  ULEA UR5, UR10, UR15, 0x18 ;  /* 0x0000000f0a057291 */ /* 0x002fd8000f8ec0ff */
.L_x_1440:
[----:B------:R-:W-:Y:S01]  /*13770*/  @!P3 IADD3 R7, P0, PT, RZ, -R246, RZ ;  /* 0x800000f6ff07b210 */ /* 0x000fe20007f1e0ff */
[----:B------:R-:W1:Y:S01]  /*13780*/  S2R R237, SR_TID.X ;  /* 0x0000000000ed7919 */ /* 0x000e620000002100 */
[----:B------:R-:W5:Y:S01]  /*13790*/  @!P3 LDC R28, c[0x0][0x3c0] ;  /* 0x0000f000ff1cbb82 */ /* 0x000f620000000800 */
[----:B------:R-:W-:Y:S07]  /*137a0*/  DEPBAR.LE SB0, 0x0 ;  /* 0x000080000000791a */ /* 0x000fee0000000000 */
[----:B------:R-:W2:Y:S08]  /*137b0*/  LDC R31, c[0x0][0x3c4] ;  /* 0x0000f100ff1f7b82 */ /* 0x000eb00000000800 */
[----:B------:R-:W-:Y:S01]  /*137c0*/  BAR.SYNC.DEFER_BLOCKING 0x0 ;  /* 0x0000000000007b1d */ /* 0x000fe20000010000 */
[----:B------:R-:W-:Y:S01]  /*137d0*/  IMAD.MOV.U32 R5, RZ, RZ, R242 ;  /* 0x000000ffff057224 */ /* 0x000fe200078e00f2 */
[C---:B-1----:R-:W-:Y:S01]  /*137e0*/  LOP3.LUT R251, R237.reuse, 0x38, RZ, 0xc0, !PT ;  /* 0x00000038edfb7812 */ /* 0x042fe200078ec0ff */
[----:B-----5:R-:W-:Y:S01]  /*137f0*/  @!P3 IMAD.SHL.U32 R6, R28, 0x100, RZ ;  /* 0x000001001c06b824 */ /* 0x020fe200078e00ff */
[----:B------:R-:W-:Y:S01]  /*13800*/  SHF.R.U32.HI R236, RZ, 0x1, R237 ;  /* 0x00000001ffec7819 */ /* 0x000fe200000116ed */
[C---:B------:R-:W-:Y:S02]  /*13810*/  IMAD.SHL.U32 R0, R237.reuse, 0x8, RZ ;  /* 0x00000008ed007824 */ /* 0x040fe400078e00ff */
[----:B------:R-:W-:Y:S02]  /*13820*/  @!P3 IMAD.X R6, RZ, RZ, ~R6, P0 ;  /* 0x000000ffff06b224 */ /* 0x000fe400000e0e06 */
[C---:B------:R-:W-:Y:S01]  /*13830*/  IMAD.SHL.U32 R169, R237.reuse, 0x40, RZ ;  /* 0x00000040eda97824 */ /* 0x040fe200078e00ff */
        /* <DEDUP_REMOVED lines=75> */
.L_x_1437:
[----:B------:R-:W-:Y:S01]  /*13cf0*/  LEA R251, R251, UR5, 0x1 ;  /* 0x00000005fbfb7c11 */ /* 0x000fe2000f8e08ff */
[C---:B------:R-:W-:Y:S01]  /*13d00*/  @!P1 IMAD R32, R31.reuse, 0x60, RZ ;  /* 0x000000601f209824 */ /* 0x040fe200078e02ff */
[C---:B------:R-:W-:Y:S01]  /*13d10*/  SHF.L.U32 R63, R28.reuse, 0x5, RZ ;  /* 0x000000051c3f7819 */ /* 0x040fe200000006ff */
[----:B------:R-:W-:Y:S01]  /*13d20*/  @!P1 IMAD R29, R31, 0xc0, RZ ;  /* 0x000000c01f1d9824 */ /* 0x000fe200078e02ff */
[--C-:B------:R-:W-:Y:S01]  /*13d30*/  SHF.L.U64.HI R3, R28, 0x5, R31.reuse ;  /* 0x000000051c037819 */ /* 0x100fe2000001021f */
[----:B------:R-:W-:Y:S01]  /*13d40*/  @!PT LDS RZ, [RZ] ;  /* 0x00000000fffff984 */ /* 0x000fe20000000800 */
[----:B------:R-:W-:Y:S01]  /*13d50*/  @!PT LDS RZ, [RZ] ;  /* 0x00000000fffff984 */ /* 0x000fe20000000800 */
[----:B------:R-:W-:Y:S01]  /*13d60*/  @!PT LDS RZ, [RZ] ;  /* 0x00000000fffff984 */ /* 0x000fe20000000800 */
[----:B------:R-:W-:Y:S01]  /*13d70*/  @!P2 LDGSTS.E.BYPASS.LTC128B.128 [R251+0xa000], desc[UR20][R242.64] ;  /* 0x0a000000f2fbafae */ /* 0x000fe2000b981a14 */
[----:B------:R-:W-:Y:S01]  /*13d80*/  IADD3 R34, P0, PT, R63, R242, RZ ;  /* 0x000000f23f227210 */ /* 0x000fe20007f1e0ff */
[C---:B------:R-:W-:Y:S01]  /*13d90*/  @!P1 IMAD R33, R31.reuse, 0x160, RZ ;  /* 0x000001601f219824 */ /* 0x040fe200078e02ff */
[----:B------:R-:W-:Y:S01]  /*13da0*/  LOP3.LUT R238, R30, 0x7c00, RZ, 0xc0, !PT ;  /* 0x00007c001eee7812 */ /* 0x000fe200078ec0ff */
[----:B------:R-:W-:Y:S01]  /*13db0*/  @!P1 IMAD R30, R31, 0xa0, RZ ;  /* 0x000000a01f1e9824 */ /* 0x000fe200078e02ff */
[----:B------:R-:W-:Y:S01]  /*13dc0*/  IADD3.X R35, PT, PT, R3, R243, RZ, P0, !PT ;  /* 0x000000f303237210 */ /* 0x000fe200007fe4ff */
[----:B------:R-:W-:Y:S01]  /*13dd0*/  UIADD3 UR14, UPT, UPT, UR14, -0x1, URZ ;  /* 0xffffffff0e0e7890 */ /* 0x000fe2000fffe0ff */
[----:B------:R-:W-:Y:S01]  /*13de0*/  @!P1 IADD3 R62, P6, PT, R34, R63, RZ ;  /* 0x0000003f223e9210 */ /* 0x000fe20007fde0ff */
[----:B------:R-:W-:Y:S01]  /*13df0*/  @P2 STS.128 [R251+0xa000], RZ ;  /* 0x00a000fffb002388 */ /* 0x000fe20000000c00 */
[CC--:B------:R-:W-:Y:S01]  /*13e00*/  @!P1 LEA R48, P5, R28.reuse, R34.reuse, 0x6 ;  /* 0x000000221c309211 */ /* 0x0c0fe200078a30ff */
[----:B------:R-:W-:Y:S01]  /*13e10*/  UISETP.GT.AND UP0, UPT, UR14, UR16, UPT ;  /* 0x000000100e00728c */ /* 0x000fe2000bf04270 */
[----:B------:R-:W-:Y:S01]  /*13e20*/  @!P1 IADD3.X R63, PT, PT, R35, R3, RZ, P6, !PT ;  /* 0x00000003233f9210 */ /* 0x000fe200037fe4ff */
[----:B------:R-:W-:Y:S01]  /*13e30*/  @!P1 IMAD R3, R31, 0x120, RZ ;  /* 0x000001201f039824 */ /* 0x000fe200078e02ff */
[CC--:B------:R-:W-:Y:S02]  /*13e40*/  @!P1 LEA.HI.X R49, R28.reuse, R35.reuse, R31, 0x6, P5 ;  /* 0x000000231c319211 */ /* 0x0c0fe400028f341f */
[-C--:B------:R-:W-:Y:S01]  /*13e50*/  @!P1 MOV R52, R34.reuse ;  /* 0x0000002200349202 */ /* 0x080fe20000000f00 */
[----:B------:R-:W-:Y:S01]  /*13e60*/  @P1 STS.128 [R251+0xa800], RZ ;  /* 0x00a800fffb001388 */ /* 0x000fe20000000c00 */
[-C--:B------:R-:W-:Y:S02]  /*13e70*/  @!P1 MOV R53, R35.reuse ;  /* 0x0000002300359202 */ /* 0x080fe40000000f00 */
[CC--:B------:R-:W-:Y:S02]  /*13e80*/  @!P1 LEA R46, P4, R28.reuse, R34.reuse, 0x7 ;  /* 0x000000221c2e9211 */ /* 0x0c0fe400078838ff */
[-C--:B------:R-:W-:Y:S01]  /*13e90*/  @!P1 MOV R54, R34.reuse ;  /* 0x0000002200369202 */ /* 0x080fe20000000f00 */
[C---:B------:R-:W-:Y:S01]  /*13ea0*/  @!P1 IMAD.WIDE.U32 R52, R28.reuse, 0x60, R52 ;  /* 0x000000601c349825 */ /* 0x040fe200078e0034 */
[-C--:B------:R-:W-:Y:S01]  /*13eb0*/  @!P1 LEA.HI.X R47, R28, R35.reuse, R31, 0x7, P4 ;  /* 0x000000231c2f9211 */ /* 0x080fe200020f3c1f */
[----:B------:R-:W-:Y:S01]  /*13ec0*/  @!PT LDS RZ, [RZ] ;  /* 0x00000000fffff984 */ /* 0x000fe20000000800 */
[----:B------:R-:W-:Y:S01]  /*13ed0*/  @!PT LDS RZ, [RZ] ;  /* 0x00000000fffff984 */ /* 0x000fe20000000800 */
[----:B------:R-:W-:Y:S01]  /*13ee0*/  @!PT LDS RZ, [RZ] ;  /* 0x00000000fffff984 */ /* 0x000fe20000000800 */
[----:B------:R1:W-:Y:S01]  /*13ef0*/  @!P1 LDGSTS.E.BYPASS.LTC128B.128 [R251+0xa800], desc[UR20][R34.64] ;  /* 0x0a80000022fb9fae */ /* 0x0003e2000b981a14 */
[----:B------:R-:W-:Y:S02]  /*13f00*/  @!P1 MOV R55, R35 ;  /* 0x0000002300379202 */ /* 0x000fe40000000f00 */
[----:B------:R-:W-:Y:S02]  /*13f10*/  @!P1 IADD3 R53, PT, PT, R32, R53, RZ ;  /* 0x0000003520359210 */ /* 0x000fe40007ffe0ff */
[-C--:B------:R-:W-:Y:S01]  /*13f20*/  @!P1 MOV R56, R34.reuse ;  /* 0x0000002200389202 */ /* 0x080fe20000000f00 */
[C---:B------:R-:W-:Y:S01]  /*13f30*/  @!P1 IMAD.WIDE.U32 R54, R28.reuse, 0xa0, R54 ;  /* 0x000000a01c369825 */ /* 0x040fe200078e0036 */
[----:B------:R-:W-:Y:S01]  /*13f40*/  @!P1 MOV R57, R35 ;  /* 0x0000002300399202 */ /* 0x000fe20000000f00 */
[----:B------:R-:W-:Y:S01]  /*13f50*/  @P1 STS.128 [R251+0xb000], RZ ;  /* 0x00b000fffb001388 */ /* 0x000fe20000000c00 */
[-C--:B------:R-:W-:Y:S02]  /*13f60*/  @!P1 LEA R44, P0, R28, R34.reuse, 0x8 ;  /* 0x000000221c2c9211 */ /* 0x080fe400078040ff */
[----:B------:R-:W-:Y:S01]  /*13f70*/  @!P1 IADD3 R55, PT, PT, R30, R55, RZ ;  /* 0x000000371e379210 */ /* 0x000fe20007ffe0ff */
[C---:B------:R-:W-:Y:S01]  /*13f80*/  @!P1 IMAD.WIDE.U32 R56, R28.reuse, 0xc0, R56 ;  /* 0x000000c01c389825 */ /* 0x040fe200078e0038 */
[-C--:B------:R-:W-:Y:S02]  /*13f90*/  @!P1 MOV R58, R34.reuse ;  /* 0x00000022003a9202 */ /* 0x080fe40000000f00 */
[----:B------:R-:W-:Y:S01]  /*13fa0*/  @!P1 MOV R59, R35 ;  /* 0x00000023003b9202 */ /* 0x000fe20000000f00 */
[----:B------:R-:W-:Y:S01]  /*13fb0*/  @!PT LDS RZ, [RZ] ;  /* 0x00000000fffff984 */ /* 0x000fe20000000800 */
[----:B------:R-:W-:Y:S01]  /*13fc0*/  @!PT LDS RZ, [RZ] ;  /* 0x00000000fffff984 */ /* 0x000fe20000000800 */
[----:B------:R-:W-:Y:S01]  /*13fd0*/  @!PT LDS RZ, [RZ] ;  /* 0x00000000fffff984 */ /* 0x000fe20000000800 */
[----:B------:R-:W-:Y:S01]  /*13fe0*/  @!P1 LDGSTS.E.BYPASS.LTC128B.128 [R251+0xb000], desc[UR20][R62.64] ;  /* 0x0b0000003efb9fae */ /* 0x000fe2000b981a14 */
[----:B------:R-:W-:Y:S01]  /*13ff0*/  @!P1 IADD3 R57, PT, PT, R29, R57, RZ ;  /* 0x000000391d399210 */ /* 0x000fe20007ffe0ff */
[----:B------:R-:W-:Y:S01]  /*14000*/  @!P1 IMAD R29, R31, 0x180, RZ ;  /* 0x000001801f1d9824 */ /* 0x000fe200078e02ff */
[-C--:B------:R-:W-:Y:S01]  /*14010*/  @!P1 MOV R42, R34.reuse ;  /* 0x00000022002a9202 */ /* 0x080fe20000000f00 */
[C---:B------:R-:W-:Y:S01]  /*14020*/  @!P1 IMAD.WIDE.U32 R58, R28.reuse, 0xe0, R58 ;  /* 0x000000e01c3a9825 */ /* 0x040fe200078e003a */
[-C--:B------:R-:W-:Y:S02]  /*14030*/  @!P1 MOV R43, R35.reuse ;  /* 0x00000023002b9202 */ /* 0x080fe40000000f00 */
        /* <DEDUP_REMOVED lines=11> */
[----:B------:R-:W-:Y:S01]  /*140f0*/  @!P1 LDGSTS.E.BYPASS.LTC128B.128 [R251+0xb800], desc[UR20][R48.64] ;  /* 0x0b80000030fb9fae */ /* 0x000fe2000b981a14 */
[-C--:B------:R-:W-:Y:S01]  /*14100*/  @!P1 MOV R37, R35.reuse ;  /* 0x0000002300259202 */ /* 0x080fe20000000f00 */
[C---:B------:R-:W-:Y:S01]  /*14110*/  @!P1 IMAD.WIDE.U32 R38, R28.reuse, 0x160, R38 ;  /* 0x000001601c269825 */ /* 0x040fe200078e0026 */
[----:B------:R-:W-:Y:S02]  /*14120*/  @!P1 MOV R50, R34 ;  /* 0x0000002200329202 */ /* 0x000fe40000000f00 */
[-C--:B------:R-:W-:Y:S01]  /*14130*/  @!P1 MOV R51, R35.reuse ;  /* 0x0000002300339202 */ /* 0x080fe20000000f00 */
[C---:B------:R-:W-:Y:S01]  /*14140*/  @!P1 IMAD.WIDE.U32 R36, R28.reuse, 0x180, R36 ;  /* 0x000001801c249825 */ /* 0x040fe200078e0024 */
[C---:B------:R-:W-:Y:S01]  /*14150*/  @!P1 LEA.HI.X R45, R28.reuse, R35, R31, 0x8, P0 ;  /* 0x000000231c2d9211 */ /* 0x040fe200000f441f */
[----:B------:R-:W-:Y:S01]  /*14160*/  @P1 STS.128 [R251+0xc000], RZ ;  /* 0x00c000fffb001388 */ /* 0x000fe20000000c00 */
[----:B------:R-:W-:Y:S01]  /*14170*/  @!P1 IADD3 R61, PT, PT, R3, R43, RZ ;  /* 0x0000002b033d9210 */ /* 0x000fe20007ffe0ff */
[C---:B-1----:R-:W-:Y:S01]  /*14180*/  @!P1 IMAD.WIDE.U32 R34, R28.reuse, 0x1a0, R34 ;  /* 0x000001a01c229825 */ /* 0x042fe200078e0022 */
[----:B------:R-:W-:Y:S02]  /*14190*/  @!P1 MOV R60, R42 ;  /* 0x0000002a003c9202 */ /* 0x000fe40000000f00 */
[----:B------:R-:W-:Y:S01]  /*141a0*/  @!P1 IADD3 R39, PT, PT, R33, R39, RZ ;  /* 0x0000002721279210 */ /* 0x000fe20007ffe0ff */
[----:B------:R-:W-:Y:S01]  /*141b0*/  @!P1 IMAD.WIDE.U32 R50, R28, 0x1c0, R50 ;  /* 0x000001c01c329825 */ /* 0x000fe200078e0032 */
[----:B------:R-:W-:Y:S01]  /*141c0*/  @!P1 IADD3 R37, PT, PT, R29, R37, RZ ;  /* 0x000000251d259210 */ /* 0x000fe20007ffe0ff */
[----:B------:R-:W-:Y:S01]  /*141d0*/  @!PT LDS RZ, [RZ] ;  /* 0x00000000fffff984 */ /* 0x000fe20000000800 */
[----:B------:R-:W-:Y:S01]  /*141e0*/  @!PT LDS RZ, [RZ] ;  /* 0x00000000fffff984 */ /* 0x000fe20000000800 */
[----:B------:R-:W-:Y:S01]  /*141f0*/  @!PT LDS RZ, [RZ] ;  /* 0x00000000fffff984 */ /* 0x000fe20000000800 */
[----:B------:R-:W-:Y:S01]  /*14200*/  @!P1 LDGSTS.E.BYPASS.LTC128B.128 [R251+0xc000], desc[UR20][R52.64] ;  /* 0x0c00000034fb9fae */ /* 0x000fe2000b981a14 */
[----:B------:R-:W-:Y:S01]  /*14210*/  LOP3.LUT R200, R169, 0x400, RZ, 0xc0, !PT ;  /* 0x00000400a9c87812 */ /* 0x000fe200078ec0ff */
[C---:B------:R-:W-:Y:S01]  /*14220*/  @!P1 IMAD R28, R31.reuse, 0xe0, RZ ;  /* 0x000000e01f1c9824 */ /* 0x040fe200078e02ff */
[----:B------:R-:W-:Y:S01]  /*14230*/  LOP3.LUT R169, R238, 0x200, R169, 0xf8, !PT ;  /* 0x00000200eea97812 */ /* 0x000fe200078ef8a9 */
[C---:B------:R-:W-:Y:S01]  /*14240*/  @!P1 IMAD R43, R31.reuse, 0x140, RZ ;  /* 0x000001401f2b9824 */ /* 0x040fe200078e02ff */
[----:B------:R-:W-:Y:S01]  /*14250*/  LOP3.LUT R0, R236, 0x8, RZ, 0xc0, !PT ;  /* 0x00000008ec007812 */ /* 0x000fe200078ec0ff */
[----:B------:R-:W-:Y:S01]  /*14260*/  @!P1 IMAD R3, R31, 0x1a0, RZ ;  /* 0x000001a01f039824 */ /* 0x000fe200078e02ff */
[----:B------:R-:W-:Y:S01]  /*14270*/  @!P1 IADD3 R59, PT, PT, R28, R59, RZ ;  /* 0x0000003b1c3b9210 */ /* 0x000fe20007ffe0ff */
[----:B------:R-:W-:Y:S01]  /*14280*/  @P1 STS.128 [R251+0xc800], RZ ;  /* 0x00c800fffb001388 */ /* 0x000fe20000000c00 */
[----:B------:R-:W-:Y:S01]  /*14290*/  @!P1 IADD3 R41, PT, PT, R43, R41, RZ ;  /* 0x000000292b299210 */ /* 0x000fe20007ffe0ff */
[----:B------:R-:W-:Y:S01]  /*142a0*/  @!P1 IMAD R31, R31, 0x1c0, RZ ;  /* 0x000001c01f1f9824 */ /* 0x000fe200078e02ff */
[----:B------:R-:W-:Y:S02]  /*142b0*/  @!P1 IADD3 R35, PT, PT, R3, R35, RZ ;  /* 0x0000002303239210 */ /* 0x000fe40007ffe0ff */
[----:B------:R-:W-:Y:S02]  /*142c0*/  LOP3.LUT R171, R2, 0x8, R237, 0x78, !PT ;  /* 0x0000000802ab7812 */ /* 0x000fe400078e78ed */
[----:B------:R-:W-:Y:S01]  /*142d0*/  @!P1 IADD3 R51, PT, PT, R31, R51, RZ ;  /* 0x000000331f339210 */ /* 0x000fe20007ffe0ff */
[----:B------:R-:W-:Y:S01]  /*142e0*/  @!PT LDS RZ, [RZ] ;  /* 0x00000000fffff984 */ /* 0x000fe20000000800 */
[----:B------:R-:W-:Y:S01]  /*142f0*/  @!PT LDS RZ, [RZ] ;  /* 0x00000000fffff984 */ /* 0x000fe20000000800 */
[----:B------:R-:W-:Y:S01]  /*14300*/  @!PT LDS RZ, [RZ] ;  /* 0x00000000fffff984 */ /* 0x000fe20000000800 */
[----:B------:R-:W-:Y:S01]  /*14310*/  @!P1 LDGSTS.E.BYPASS.LTC128B.128 [R251+0xc800], desc[UR20][R46.64] ;  /* 0x0c8000002efb9fae */ /* 0x000fe2000b981a14 */
[----:B------:R-:W-:Y:S02]  /*14320*/  LOP3.LUT R0, R169, R2, R0, 0xf6, !PT ;  /* 0x00000002a9007212 */ /* 0x000fe400078ef600 */
[----:B------:R-:W-:Y:S02]  /*14330*/  LEA R200, R171, R200, 0x1 ;  /* 0x000000c8abc87211 */ /* 0x000fe400078e08ff */
[----:B------:R-:W-:Y:S02]  /*14340*/  LEA R0, R0, UR5, 0x1 ;  /* 0x0000000500007c11 */ /* 0x000fe4000f8e08ff */
[----:B------:R-:W-:Y:S01]  /*14350*/  MOV R239, 0x20 ;  /* 0x0000002000ef7802 */ /* 0x000fe20000000f00 */
[----:B------:R-:W-:Y:S01]  /*14360*/  @P1 STS.128 [R251+0xd000], RZ ;  /* 0x00d000fffb001388 */ /* 0x000fe20000000c00 */
[----:B------:R-:W-:Y:S02]  /*14370*/  LOP3.LUT P0, RZ, R237, 0x2, RZ, 0xc0, !PT ;  /* 0x00000002edff7812 */ /* 0x000fe4000780c0ff */
[----:B------:R-:W-:Y:S02]  /*14380*/  IADD3 R2, PT, PT, R200, UR5, RZ ;  /* 0x00000005c8027c10 */ /* 0x000fe4000fffe0ff */
[----:B------:R-:W-:Y:S02]  /*14390*/  SEL R239, R239, 0xffffffe0, !P0 ;  /* 0xffffffe0efef7807 */ /* 0x000fe40004000000 */
[----:B------:R-:W-:Y:S01]  /*143a0*/  MOV R213, 0x40 ;  /* 0x0000004000d57802 */ /* 0x000fe20000000f00 */
[----:B------:R-:W-:Y:S01]  /*143b0*/  @!PT LDS RZ, [RZ] ;  /* 0x00000000fffff984 */ /* 0x000fe20000000800 */
[----:B------:R-:W-:Y:S01]  /*143c0*/  @!PT LDS RZ, [RZ] ;  /* 0x00000000fffff984 */ /* 0x000fe20000000800 */
[----:B------:R-:W-:Y:S01]  /*143d0*/  @!PT LDS RZ, [RZ] ;  /* 0x00000000fffff984 */ /* 0x000fe20000000800 */
[----:B------:R-:W-:Y:S01]  /*143e0*/  @!P1 LDGSTS.E.BYPASS.LTC128B.128 [R251+0xd000], desc[UR20][R54.64] ;  /* 0x0d00000036fb9fae */ /* 0x000fe2000b981a14 */
[-C--:B------:R-:W-:Y:S02]  /*143f0*/  IADD3 R3, PT, PT, R239, R2.reuse, RZ ;  /* 0x00000002ef037210 */ /* 0x080fe40007ffe0ff */
[----:B------:R-:W-:Y:S04]  /*14400*/  LOP3.LUT P0, RZ, R237, 0x4, RZ, 0xc0, !PT ;  /* 0x00000004edff7812 */ /* 0x000fe8000780c0ff */
[----:B------:R-:W-:Y:S01]  /*14410*/  SEL R213, R213, 0xffffffc0, !P0 ;  /* 0xffffffc0d5d57807 */ /* 0x000fe20004000000 */
[----:B------:R-:W-:Y:S03]  /*14420*/  @P1 STS.128 [R251+0xd800], RZ ;  /* 0x00d800fffb001388 */ /* 0x000fe60000000c00 */
[----:B------:R-:W-:Y:S05]  /*14430*/  IADD3 R2, PT, PT, R213, R2, RZ ;  /* 0x00000002d5027210 */ /* 0x000fea0007ffe0ff */
        /* <DEDUP_REMOVED lines=43> */
[----:B------:R2:W-:Y:S08]  /*146f0*/  @!P1 LDGSTS.E.BYPASS.LTC128B.128 [R251+0x11800], desc[UR20][R50.64] ;  /* 0x1180000032fb9fae */ /* 0x0005f0000b981a14 */
[----:B------:R-:W-:Y:S08]  /*14700*/  LDSM.16.M88.4 R168, [R0] ;  /* 0x0000000000a8783b */ /* 0x000ff00000000200 */
[----:B------:R-:W5:Y:S08]  /*14710*/  LDSM.16.M88.4 R172, [R200+UR5+0x2000] ;  /* 0x00200005c8ac783b */ /* 0x000f700008000200 */
[----:B------:R-:W3:Y:S08]  /*14720*/  LDSM.16.M88.4 R176, [R200+UR5+0x2800] ;  /* 0x00280005c8b0783b */ /* 0x000ef00008000200 */
[----:B------:R-:W4:Y:S08]  /*14730*/  LDSM.16.M88.4 R180, [R200+UR5+0x3000] ;  /* 0x00300005c8b4783b */ /* 0x000f300008000200 */
[----:B------:R-:W1:Y:S08]  /*14740*/  LDSM.16.M88.4 R184, [R200+UR5+0x3800] ;  /* 0x00380005c8b8783b */ /* 0x000e700008000200 */
        /* <DEDUP_REMOVED lines=12> */
[----:B------:R-:W-:Y:S08]  /*14810*/  LDSM.16.M88.4 R200, [R3+0x7000] ;  /* 0x0070000003c8783b */ /* 0x000ff00000000200 */
[----:B------:R-:W-:Y:S08]  /*14820*/  LDSM.16.M88.4 R204, [R3+0x7800] ;  /* 0x0078000003cc783b */ /* 0x000ff00000000200 */
[----:B------:R-:W-:Y:S08]  /*14830*/  LDSM.16.M88.4 R208, [R3+0x8800] ;  /* 0x0088000003d0783b */ /* 0x000ff00000000200 */
[----:B------:R-:W-:Y:S08]  /*14840*/  LDSM.16.M88.4 R216, [R3+0x9800] ;  /* 0x0098000003d8783b */ /* 0x000ff00000000200 */
[----:B------:R-:W-:Y:S08]  /*14850*/  LDSM.16.M88.4 R224, [R2+0x2000] ;  /* 0x0020000002e0783b */ /* 0x000ff00000000200 */
[----:B------:R-:W0:Y:S01]  /*14860*/  LDGDEPBAR ;  /* 0x00000000000079af */ /* 0x000e220000000000 */
[C---:B-----5:R-:W-:Y:S03]  /*14870*/  HMMA.16816.F32 R4, R168.reuse, R172, RZ ;  /* 0x000000aca804723c */ /* 0x060fe600000018ff */
[C---:B------:R-:W-:Y:S02]  /*14880*/  IADD3 R172, PT, PT, R0.reuse, R239, RZ ;  /* 0x000000ef00ac7210 */ /* 0x040fe40007ffe0ff */
[----:B------:R-:W-:Y:S02]  /*14890*/  IADD3 R0, PT, PT, R0, R213, RZ ;  /* 0x000000d500007210 */ /* 0x000fe40007ffe0ff */
[----:B------:R-:W-:Y:S01]  /*148a0*/  LDSM.16.M88.4 R212, [R3+0x9000] ;  /* 0x0090000003d4783b */ /* 0x000fe20000000200 */
[C---:B------:R-:W-:Y:S01]  /*148b0*/  HMMA.16816.F32 R8, R168.reuse, R174, RZ ;  /* 0x000000aea808723c */ /* 0x040fe200000018ff */
[C---:B------:R-:W-:Y:S06]  /*148c0*/  IADD3 R228, PT, PT, R239.reuse, R0, RZ ;  /* 0x00000000efe47210 */ /* 0x040fec0007ffe0ff */
[----:B------:R-:W-:Y:S01]  /*148d0*/  LDSM.16.M88.4 R172, [R172] ;  /* 0x00000000acac783b */ /* 0x000fe20000000200 */
[C---:B---3--:R-:W-:Y:S07]  /*148e0*/  HMMA.16816.F32 R12, R168.reuse, R176, RZ ;  /* 0x000000b0a80c723c */ /* 0x048fee00000018ff */
[----:B------:R3:W-:Y:S01]  /*148f0*/  LDSM.16.M88.4 R220, [R0] ;  /* 0x0000000000dc783b */ /* 0x0007e20000000200 */
[C---:B------:R-:W-:Y:S07]  /*14900*/  HMMA.16816.F32 R16, R168.reuse, R178, RZ ;  /* 0x000000b2a810723c */ /* 0x040fee00000018ff */
[----:B------:R-:W5:Y:S01]  /*14910*/  LDSM.16.M88.4 R176, [R3+0x2000] ;  /* 0x0020000003b0783b */ /* 0x000f620000000200 */
[C---:B----4-:R-:W-:Y:S07]  /*14920*/  HMMA.16816.F32 R20, R168.reuse, R180, RZ ;  /* 0x000000b4a814723c */ /* 0x050fee00000018ff */
[----:B------:R-:W-:Y:S01]  /*14930*/  LDSM.16.M88.4 R228, [R228] ;  /* 0x00000000e4e4783b */ /* 0x000fe20000000200 */
[C---:B------:R-:W-:Y:S01]  /*14940*/  HMMA.16816.F32 R24, R168.reuse, R182, RZ ;  /* 0x000000b6a818723c */ /* 0x040fe200000018ff */
[----:B---3--:R-:W-:Y:S06]  /*14950*/  IADD3 R0, PT, PT, R239, R2, RZ ;  /* 0x00000002ef007210 */ /* 0x008fec0007ffe0ff */
[----:B------:R-:W3:Y:S01]  /*14960*/  LDSM.16.M88.4 R180, [R3+0x2800] ;  /* 0x0028000003b4783b */ /* 0x000ee20000000200 */
[C---:B-1----:R-:W-:Y:S07]  /*14970*/  HMMA.16816.F32 R28, R168.reuse, R184, RZ ;  /* 0x000000b8a81c723c */ /* 0x042fee00000018ff */
[----:B------:R-:W-:Y:S01]  /*14980*/  LDSM.16.M88.4 R232, [R0+0x2000] ;  /* 0x0020000000e8783b */ /* 0x000fe20000000200 */
[C---:B------:R-:W-:Y:S07]  /*14990*/  HMMA.16816.F32 R32, R168.reuse, R186, RZ ;  /* 0x000000baa820723c */ /* 0x040fee00000018ff */
[----:B------:R-:W1:Y:S01]  /*149a0*/  LDSM.16.M88.4 R184, [R3+0x3000] ;  /* 0x0030000003b8783b */ /* 0x000e620000000200 */
[C---:B--2---:R-:W-:Y:S08]  /*149b0*/  HMMA.16816.F32 R36, R168.reuse, R188, RZ ;  /* 0x000000bca824723c */ /* 0x044ff000000018ff */
[C---:B------:R-:W-:Y:S01]  /*149c0*/  HMMA.16816.F32 R40, R168.reuse, R190, RZ ;  /* 0x000000bea828723c */ /* 0x040fe200000018ff */
[----:B------:R-:W2:Y:S07]  /*149d0*/  LDSM.16.M88.4 R188, [R3+0x3800] ;  /* 0x0038000003bc783b */ /* 0x000eae0000000200 */
[C---:B------:R-:W-:Y:S08]  /*149e0*/  HMMA.16816.F32 R44, R168.reuse, R192, RZ ;  /* 0x000000c0a82c723c */ /* 0x040ff000000018ff */
[C---:B------:R-:W-:Y:S01]  /*149f0*/  HMMA.16816.F32 R48, R168.reuse, R194, RZ ;  /* 0x000000c2a830723c */ /* 0x040fe200000018ff */
[----:B------:R-:W-:Y:S07]  /*14a00*/  LDSM.16.M88.4 R192, [R3+0x5800] ;  /* 0x0058000003c0783b */ /* 0x000fee0000000200 */
[C---:B------:R-:W-:Y:S08]  /*14a10*/  HMMA.16816.F32 R52, R168.reuse, R196, RZ ;  /* 0x000000c4a834723c */ /* 0x040ff000000018ff */
[C---:B------:R-:W-:Y:S01]  /*14a20*/  HMMA.16816.F32 R56, R168.reuse, R198, RZ ;  /* 0x000000c6a838723c */ /* 0x040fe200000018ff */
[----:B------:R-:W-:Y:S07]  /*14a30*/  LDSM.16.M88.4 R196, [R3+0x6800] ;  /* 0x0068000003c4783b */ /* 0x000fee0000000200 */
        /* <DEDUP_REMOVED lines=18> */
[----:B------:R-:W4:Y:S07]  /*14b60*/  LDSM.16.M88.4 R168, [R3+0x4000] ;  /* 0x0040000003a8783b */ /* 0x000f2e0000000200 */
[C---:B-----5:R-:W-:Y:S08]  /*14b70*/  HMMA.16816.F32 R4, R172.reuse, R176, R4 ;  /* 0x000000b0ac04723c */ /* 0x060ff00000001804 */
[C---:B------:R-:W-:Y:S01]  /*14b80*/  HMMA.16816.F32 R8, R172.reuse, R178, R8 ;  /* 0x000000b2ac08723c */ /* 0x040fe20000001808 */
[----:B------:R-:W5:Y:S07]  /*14b90*/  LDSM.16.M88.4 R176, [R3+0x4800] ;  /* 0x0048000003b0783b */ /* 0x000f6e0000000200 */
[C---:B---3--:R-:W-:Y:S08]  /*14ba0*/  HMMA.16816.F32 R12, R172.reuse, R180, R12 ;  /* 0x000000b4ac0c723c */ /* 0x048ff0000000180c */
[C---:B------:R-:W-:Y:S01]  /*14bb0*/  HMMA.16816.F32 R16, R172.reuse, R182, R16 ;  /* 0x000000b6ac10723c */ /* 0x040fe20000001810 */
[----:B------:R-:W3:Y:S07]  /*14bc0*/  LDSM.16.M88.4 R180, [R3+0x5000] ;  /* 0x0050000003b4783b */ /* 0x000eee0000000200 */
[C---:B-1----:R-:W-:Y:S08]  /*14bd0*/  HMMA.16816.F32 R20, R172.reuse, R184, R20 ;  /* 0x000000b8ac14723c */ /* 0x042ff00000001814 */
[C---:B------:R-:W-:Y:S01]  /*14be0*/  HMMA.16816.F32 R24, R172.reuse, R186, R24 ;  /* 0x000000baac18723c */ /* 0x040fe20000001818 */
[----:B------:R-:W1:Y:S07]  /*14bf0*/  LDSM.16.M88.4 R184, [R3+0x6000] ;  /* 0x0060000003b8783b */ /* 0x000e6e0000000200 */
[C---:B--2---:R-:W-:Y:S08]  /*14c00*/  HMMA.16816.F32 R28, R172.reuse, R188, R28 ;  /* 0x000000bcac1c723c */ /* 0x044ff0000000181c */
[C---:B------:R-:W-:Y:S01]  /*14c10*/  HMMA.16816.F32 R32, R172.reuse, R190, R32 ;  /* 0x000000beac20723c */ /* 0x040fe20000001820 */
[----:B------:R-:W2:Y:S07]  /*14c20*/  LDSM.16.M88.4 R188, [R3+0x8000] ;  /* 0x0080000003bc783b */ /* 0x000eae0000000200 */
[C---:B----4-:R-:W-:Y:S08]  /*14c30*/  HMMA.16816.F32 R36, R172.reuse, R168, R36 ;  /* 0x000000a8ac24723c */ /* 0x050ff00000001824 */
[C---:B------:R-:W-:Y:S01]  /*14c40*/  HMMA.16816.F32 R40, R172.reuse, R170, R40 ;  /* 0x000000aaac28723c */ /* 0x040fe20000001828 */
[----:B------:R-:W4:Y:S07]  /*14c50*/  LDSM.16.M88.4 R168, [R2+0x2800] ;  /* 0x0028000002a8783b */ /* 0x000f2e0000000200 */
[C---:B-----5:R-:W-:Y:S08]  /*14c60*/  HMMA.16816.F32 R44, R172.reuse, R176, R44 ;  /* 0x000000b0ac2c723c */ /* 0x060ff0000000182c */
[C---:B------:R-:W-:Y:S01]  /*14c70*/  HMMA.16816.F32 R48, R172.reuse, R178, R48 ;  /* 0x000000b2ac30723c */ /* 0x040fe20000001830 */
[----:B------:R-:W-:Y:S07]  /*14c80*/  LDSM.16.M88.4 R176, [R2+0x3800] ;  /* 0x0038000002b0783b */ /* 0x000fee0000000200 */
[C---:B---3--:R-:W-:Y:S08]  /*14c90*/  HMMA.16816.F32 R52, R172.reuse, R180, R52 ;  /* 0x000000b4ac34723c */ /* 0x048ff00000001834 */
[C---:B------:R-:W-:Y:S01]  /*14ca0*/  HMMA.16816.F32 R56, R172.reuse, R182, R56 ;  /* 0x000000b6ac38723c */ /* 0x040fe20000001838 */
[----:B------:R-:W-:Y:S07]  /*14cb0*/  LDSM.16.M88.4 R180, [R2+0x4000] ;  /* 0x0040000002b4783b */ /* 0x000fee0000000200 */
[C---:B------:R-:W-:Y:S08]  /*14cc0*/  HMMA.16816.F32 R60, R172.reuse, R192, R60 ;  /* 0x000000c0ac3c723c */ /* 0x040ff0000000183c */
[C---:B------:R-:W-:Y:S01]  /*14cd0*/  HMMA.16816.F32 R64, R172.reuse, R194, R64 ;  /* 0x000000c2ac40723c */ /* 0x040fe20000001840 */
[----:B------:R-:W-:Y:S07]  /*14ce0*/  LDSM.16.M88.4 R192, [R2+0x5800] ;  /* 0x0058000002c0783b */ /* 0x000fee0000000200 */
[C---:B-1----:R-:W-:Y:S08]  /*14cf0*/  HMMA.16816.F32 R68, R172.reuse, R184, R68 ;  /* 0x000000b8ac44723c */ /* 0x042ff00000001844 */
        /* <DEDUP_REMOVED lines=22> */
[----:B------:R-:W1:Y:S07]  /*14e60*/  LDSM.16.M88.4 R172, [R2+0x3000] ;  /* 0x0030000002ac783b */ /* 0x000e6e0000000200 */
[C---:B------:R-:W-:Y:S01]  /*14e70*/  HMMA.16816.F32 R4, R220.reuse, R224, R4 ;  /* 0x000000e0dc04723c */ /* 0x040fe20000001804 */
[----:B------:R-:W2:Y:S07]  /*14e80*/  LDSM.16.M88.4 R216, [R2+0x8800] ;  /* 0x0088000002d8783b */ /* 0x000eae0000000200 */
[C---:B------:R-:W-:Y:S01]  /*14e90*/  HMMA.16816.F32 R8, R220.reuse, R226, R8 ;  /* 0x000000e2dc08723c */ /* 0x040fe20000001808 */
[----:B------:R-:W3:Y:S07]  /*14ea0*/  LDSM.16.M88.4 R224, [R2+0x9000] ;  /* 0x0090000002e0783b */ /* 0x000eee0000000200 */
[C---:B----4-:R-:W-:Y:S08]  /*14eb0*/  HMMA.16816.F32 R12, R220.reuse, R168, R12 ;  /* 0x000000a8dc0c723c */ /* 0x050ff0000000180c */
[C---:B------:R-:W-:Y:S01]  /*14ec0*/  HMMA.16816.F32 R16, R220.reuse, R170, R16 ;  /* 0x000000aadc10723c */ /* 0x040fe20000001810 */
[----:B------:R-:W4:Y:S07]  /*14ed0*/  LDSM.16.M88.4 R168, [R2+0x9800] ;  /* 0x0098000002a8783b */ /* 0x000f2e0000000200 */
[C---:B-1----:R-:W-:Y:S08]  /*14ee0*/  HMMA.16816.F32 R20, R220.reuse, R172, R20 ;  /* 0x000000acdc14723c */ /* 0x042ff00000001814 */
[C---:B------:R-:W-:Y:S01]  /*14ef0*/  HMMA.16816.F32 R24, R220.reuse, R174, R24 ;  /* 0x000000aedc18723c */ /* 0x040fe20000001818 */
[----:B------:R-:W-:Y:S07]  /*14f00*/  LDSM.16.M88.4 R172, [R0+0x3000] ;  /* 0x0030000000ac783b */ /* 0x000fee0000000200 */
        /* <DEDUP_REMOVED lines=24> */
[C---:B----4-:R-:W-:Y:S08]  /*15090*/  HMMA.16816.F32 R124, R220.reuse, R168, R124 ;  /* 0x000000a8dc7c723c */ /* 0x050ff0000000187c */
        /* <DEDUP_REMOVED lines=10> */
[----:B------:R-:W-:Y:S05]  /*15140*/  FMUL.FTZ R204, R9, UR12 ;  /* 0x0000000c09cc7c20 */ /* 0x000fea0008410000 */
[----:B------:R3:W4:Y:S01]  /*15150*/  MUFU.TANH R3, R203 ;  /* 0x000000cb00037308 */ /* 0x0007220000002400 */
[C---:B-1----:R-:W-:Y:S09]  /*15160*/  HMMA.16816.F32 R12, R228.reuse, R168, R12 ;  /* 0x000000a8e40c723c */ /* 0x042ff2000000180c */
[----:B------:R1:W-:Y:S01]  /*15170*/  MUFU.TANH R6, R205 ;  /* 0x000000cd00067308 */ /* 0x0003e20000002400 */
[----:B--2---:R2:W-:Y:S01]  /*15180*/  STL [R1+0x5c], R2 ;  /* 0x00005c0201007387 */ /* 0x0045e20000100800 */
[C---:B------:R-:W-:Y:S03]  /*15190*/  HMMA.16816.F32 R16, R228.reuse, R170, R16 ;  /* 0x000000aae410723c */ /* 0x040fe60000001810 */
[----:B------:R-:W5:Y:S01]  /*151a0*/  LDSM.16.M88.4 R168, [R0+0x3800] ;  /* 0x0038000000a8783b */ /* 0x000f620000000200 */
[----:B---3--:R-:W-:Y:S04]  /*151b0*/  FMUL.FTZ R203, R10, UR12 ;  /* 0x0000000c0acb7c20 */ /* 0x008fe80008410000 */
[C---:B------:R-:W-:Y:S01]  /*151c0*/  HMMA.16816.F32 R20, R228.reuse, R172, R20 ;  /* 0x000000ace414723c */ /* 0x040fe20000001814 */
[----:B------:R3:W-:Y:S02]  /*151d0*/  MUFU.TANH R8, R203 ;  /* 0x000000cb00087308 */ /* 0x0007e40000002400 */
[----:B----4-:R4:W-:Y:S01]  /*151e0*/  STL [R1+0x58], R3 ;  /* 0x0000580301007387 */ /* 0x0109e20000100800 */
[----:B------:R-:W-:Y:S01]  /*151f0*/  FMUL.FTZ R207, R13, UR12 ;  /* 0x0000000c0dcf7c20 */ /* 0x000fe20008410000 */
[----:B------:R-:W-:Y:S01]  /*15200*/  FMUL.FTZ R206, R14, UR12 ;  /* 0x0000000c0ece7c20 */ /* 0x000fe20008410000 */
[----:B-1----:R-:W-:Y:S02]  /*15210*/  FMUL.FTZ R205, R15, UR12 ;  /* 0x0000000c0fcd7c20 */ /* 0x002fe40008410000 */
[C---:B------:R-:W-:Y:S01]  /*15220*/  HMMA.16816.F32 R24, R228.reuse, R174, R24 ;  /* 0x000000aee418723c */ /* 0x040fe20000001818 */
[----:B------:R-:W1:Y:S02]  /*15230*/  LDSM.16.M88.4 R172, [R0+0x4000] ;  /* 0x0040000000ac783b */ /* 0x000e640000000200 */
[----:B--2---:R-:W2:Y:S01]  /*15240*/  MUFU.TANH R2, R202 ;  /* 0x000000ca00027308 */ /* 0x004ea20000002400 */
[----:B---3--:R-:W-:Y:S01]  /*15250*/  FMUL.FTZ R203, R18, UR12 ;  /* 0x0000000c12cb7c20 */ /* 0x008fe20008410000 */
[----:B----4-:R-:W-:Y:S04]  /*15260*/  FMUL.FTZ R3, R12, UR12 ;  /* 0x0000000c0c037c20 */ /* 0x010fe80008410000 */
[----:B--2---:R2:W-:Y:S04]  /*15270*/  STL [R1+0x54], R2 ;  /* 0x0000540201007387 */ /* 0x0045e80000100800 */
[----:B------:R-:W-:Y:S01]  /*15280*/  MUFU.TANH R3, R3 ;  /* 0x0000000300037308 */ /* 0x000fe20000002400 */
[C---:B-----5:R-:W-:Y:S03]  /*15290*/  HMMA.16816.F32 R28, R228.reuse, R168, R28 ;  /* 0x000000a8e41c723c */ /* 0x060fe6000000181c */
[----:B------:R-:W-:Y:S06]  /*152a0*/  FMUL.FTZ R202, R11, UR12 ;  /* 0x0000000c0bca7c20 */ /* 0x000fec0008410000 */
[----:B------:R3:W-:Y:S01]  /*152b0*/  MUFU.TANH R10, R202 ;  /* 0x000000ca000a7308 */ /* 0x0007e20000002400 */
[C---:B------:R-:W-:Y:S08]  /*152c0*/  HMMA.16816.F32 R32, R228.reuse, R170, R32 ;  /* 0x000000aae420723c */ /* 0x040ff00000001820 */
[C---:B-1----:R-:W-:Y:S01]  /*152d0*/  HMMA.16816.F32 R36, R228.reuse, R172, R36 ;  /* 0x000000ace424723c */ /* 0x042fe20000001824 */
[----:B--2---:R-:W1:Y:S07]  /*152e0*/  MUFU.TANH R2, R201 ;  /* 0x000000c900027308 */ /* 0x004e6e0000002400 */
[C---:B------:R-:W-:Y:S03]  /*152f0*/  HMMA.16816.F32 R40, R228.reuse, R174, R40 ;  /* 0x000000aee428723c */ /* 0x040fe60000001828 */
[----:B------:R-:W-:Y:S01]  /*15300*/  FMUL.FTZ R33, R33, UR12 ;  /* 0x0000000c21217c20 */ /* 0x000fe20008410000 */
[----:B------:R-:W-:Y:S01]  /*15310*/  FMUL.FTZ R34, R34, UR12 ;  /* 0x0000000c22227c20 */ /* 0x000fe20008410000 */
[----:B------:R-:W-:Y:S01]  /*15320*/  FMUL.FTZ R35, R35, UR12 ;  /* 0x0000000c23237c20 */ /* 0x000fe20008410000 */
[----:B---3--:R-:W-:Y:S02]  /*15330*/  FMUL.FTZ R202, R19, UR12 ;  /* 0x0000000c13ca7c20 */ /* 0x008fe40008410000 */
[----:B------:R-:W-:Y:S03]  /*15340*/  MUFU.TANH R169, R34 ;  /* 0x0000002200a97308 */ /* 0x000fe60000002400 */
[----:B------:R-:W-:Y:S01]  /*15350*/  FMUL.FTZ R36, R36, UR12 ;  /* 0x0000000c24247c20 */ /* 0x000fe20008410000 */
[----:B------:R-:W-:Y:S01]  /*15360*/  FMUL.FTZ R37, R37, UR12 ;  /* 0x0000000c25257c20 */ /* 0x000fe20008410000 */
[----:B------:R-:W-:Y:S01]  /*15370*/  FMUL.FTZ R38, R38, UR12 ;  /* 0x0000000c26267c20 */ /* 0x000fe20008410000 */
[----:B------:R-:W-:Y:S04]  /*15380*/  FMUL.FTZ R39, R39, UR12 ;  /* 0x0000000c27277c20 */ /* 0x000fe80008410000 */
[----:B------:R-:W-:Y:S01]  /*15390*/  MUFU.TANH R200, R35 ;  /* 0x0000002300c87308 */ /* 0x000fe20000002400 */
[----:B-1----:R1:W-:Y:S01]  /*153a0*/  STL [R1+0x64], R2 ;  /* 0x0000640201007387 */ /* 0x0023e20000100800 */
[----:B------:R-:W-:Y:S01]  /*153b0*/  FMUL.FTZ R201, R16, UR12 ;  /* 0x0000000c10c97c20 */ /* 0x000fe20008410000 */
[----:B------:R-:W-:Y:S01]  /*153c0*/  FMUL.FTZ R41, R41, UR12 ;  /* 0x0000000c29297c20 */ /* 0x000fe20008410000 */
[----:B------:R-:W-:Y:S01]  /*153d0*/  FMUL.FTZ R42, R42, UR12 ;  /* 0x0000000c2a2a7c20 */ /* 0x000fe20008410000 */
[----:B------:R-:W-:Y:S05]  /*153e0*/  FMUL.FTZ R43, R43, UR12 ;  /* 0x0000000c2b2b7c20 */ /* 0x000fea0008410000 */
[----:B------:R-:W-:Y:S10]  /*153f0*/  MUFU.TANH R176, R36 ;  /* 0x0000002400b07308 */ /* 0x000ff40000002400 */
[----:B------:R-:W-:Y:S10]  /*15400*/  MUFU.TANH R180, R37 ;  /* 0x0000002500b47308 */ /* 0x000ff40000002400 */
[----:B------:R-:W-:Y:S10]  /*15410*/  MUFU.TANH R172, R38 ;  /* 0x0000002600ac7308 */ /* 0x000ff40000002400 */
[----:B-1----:R-:W1:Y:S10]  /*15420*/  MUFU.TANH R2, R204 ;  /* 0x000000cc00027308 */ /* 0x002e740000002400 */
[----:B------:R-:W-:Y:S10]  /*15430*/  MUFU.TANH R170, R41 ;  /* 0x0000002900aa7308 */ /* 0x000ff40000002400 */
[----:B------:R-:W-:Y:S01]  /*15440*/  MUFU.TANH R192, R42 ;  /* 0x0000002a00c07308 */ /* 0x000fe20000002400 */
[----:B-1----:R1:W-:Y:S01]  /*15450*/  STL [R1+0x60], R2 ;  /* 0x0000600201007387 */ /* 0x0023e20000100800 */
[----:B------:R-:W-:Y:S03]  /*15460*/  FMUL.FTZ R204, R17, UR12 ;  /* 0x0000000c11cc7c20 */ /* 0x000fe60008410000 */
[----:B------:R2:W-:Y:S05]  /*15470*/  STL [R1+0x50], R3 ;  /* 0x0000500301007387 */ /* 0x0005ea0000100800 */
[----:B------:R-:W-:Y:S10]  /*15480*/  MUFU.TANH R188, R43 ;  /* 0x0000002b00bc7308 */ /* 0x000ff40000002400 */
[----:B------:R-:W-:Y:S10]  /*15490*/  MUFU.TANH R196, R39 ;  /* 0x0000002700c47308 */ /* 0x000ff40000002400 */
[----:B-1----:R-:W1:Y:S10]  /*154a0*/  MUFU.TANH R2, R207 ;  /* 0x000000cf00027308 */ /* 0x002e740000002400 */
[----:B--2---:R-:W2:Y:S01]  /*154b0*/  MUFU.TANH R3, R206 ;  /* 0x000000ce00037308 */ /* 0x004ea20000002400 */
[----:B-1----:R1:W-:Y:S01]  /*154c0*/  STL [R1+0x4c], R2 ;  /* 0x00004c0201007387 */ /* 0x0023e20000100800 */
[----:B------:R-:W-:Y:S03]  /*154d0*/  FMUL.FTZ R207, R21, UR12 ;  /* 0x0000000c15cf7c20 */ /* 0x000fe60008410000 */
[----:B--2---:R2:W-:Y:S01]  /*154e0*/  STL [R1+0x48], R3 ;  /* 0x0000480301007387 */ /* 0x0045e20000100800 */
[----:B------:R-:W-:Y:S04]  /*154f0*/  FMUL.FTZ R206, R22, UR12 ;  /* 0x0000000c16ce7c20 */ /* 0x000fe80008410000 */
[----:B-1----:R-:W1:Y:S10]  /*15500*/  MUFU.TANH R2, R205 ;  /* 0x000000cd00027308 */ /* 0x002e740000002400 */
[----:B--2---:R2:W-:Y:S01]  /*15510*/  MUFU.TANH R3, R203 ;  /* 0x000000cb00037308 */ /* 0x0045e20000002400 */
[----:B-1----:R1:W-:Y:S01]  /*15520*/  STL [R1+0x44], R2 ;  /* 0x0000440201007387 */ /* 0x0023e20000100800 */
[----:B------:R-:W-:Y:S01]  /*15530*/  FMUL.FTZ R205, R23, UR12 ;  /* 0x0000000c17cd7c20 */ /* 0x000fe20008410000 */
[----:B--2---:R-:W-:Y:S07]  /*15540*/  FMUL.FTZ R203, R26, UR12 ;  /* 0x0000000c1acb7c20 */ /* 0x004fee0008410000 */
[----:B-1----:R-:W1:Y:S02]  /*15550*/  MUFU.TANH R2, R201 ;  /* 0x000000c900027308 */ /* 0x002e640000002400 */
[----:B-1----:R1:W-:Y:S01]  /*15560*/  STL [R1+0x40], R2 ;  /* 0x0000400201007387 */ /* 0x0023e20000100800 */
[----:B------:R-:W-:Y:S07]  /*15570*/  FMUL.FTZ R201, R24, UR12 ;  /* 0x0000000c18c97c20 */ /* 0x000fee0008410000 */
[----:B-1----:R-:W1:Y:S02]  /*15580*/  MUFU.TANH R2, R204 ;  /* 0x000000cc00027308 */ /* 0x002e640000002400 */
[----:B-1----:R1:W-:Y:S01]  /*15590*/  STL [R1+0x3c], R2 ;  /* 0x00003c0201007387 */ /* 0x0023e20000100800 */
[----:B------:R-:W-:Y:S03]  /*155a0*/  FMUL.FTZ R204, R25, UR12 ;  /* 0x0000000c19cc7c20 */ /* 0x000fe60008410000 */
[----:B------:R2:W-:Y:S04]  /*155b0*/  STL [R1+0x38], R3 ;  /* 0x0000380301007387 */ /* 0x0005e80000100800 */
[----:B-1----:R-:W1:Y:S01]  /*155c0*/  MUFU.TANH R2, R202 ;  /* 0x000000ca00027308 */ /* 0x002e620000002400 */
[----:B--2---:R-:W-:Y:S09]  /*155d0*/  FMUL.FTZ R3, R20, UR12 ;  /* 0x0000000c14037c20 */ /* 0x004ff20008410000 */
[----:B------:R-:W2:Y:S01]  /*155e0*/  MUFU.TANH R3, R3 ;  /* 0x0000000300037308 */ /* 0x000ea20000002400 */
[----:B-1----:R1:W-:Y:S01]  /*155f0*/  STL [R1+0x34], R2 ;  /* 0x0000340201007387 */ /* 0x0023e20000100800 */
[----:B------:R-:W-:Y:S03]  /*15600*/  FMUL.FTZ R202, R27, UR12 ;  /* 0x0000000c1bca7c20 */ /* 0x000fe60008410000 */
[----:B--2---:R2:W-:Y:S05]  /*15610*/  STL [R1+0x2c], R3 ;  /* 0x00002c0301007387 */ /* 0x0045ea0000100800 */
[----:B-1----:R-:W1:Y:S10]  /*15620*/  MUFU.TANH R2, R207 ;  /* 0x000000cf00027308 */ /* 0x002e740000002400 */
[----:B--2---:R-:W2:Y:S01]  /*15630*/  MUFU.TANH R3, R206 ;  /* 0x000000ce00037308 */ /* 0x004ea20000002400 */
[----:B-1----:R1:W-:Y:S04]  /*15640*/  STL [R1+0x30], R2 ;  /* 0x0000300201007387 */ /* 0x0023e80000100800 */
[----:B--2---:R2:W-:Y:S01]  /*15650*/  STL [R1+0x24], R3 ;  /* 0x0000240301007387 */ /* 0x0045e20000100800 */
[----:B------:R-:W-:Y:S04]  /*15660*/  FMUL.FTZ R206, R29, UR12 ;  /* 0x0000000c1dce7c20 */ /* 0x000fe80008410000 */
[----:B-1----:R-:W1:Y:S10]  /*15670*/  MUFU.TANH R2, R205 ;  /* 0x000000cd00027308 */ /* 0x002e740000002400 */
[----:B--2---:R-:W-:Y:S01]  /*15680*/  MUFU.TANH R3, R203 ;  /* 0x000000cb00037308 */ /* 0x004fe20000002400 */
[----:B-1----:R1:W-:Y:S01]  /*15690*/  STL [R1+0x1c], R2 ;  /* 0x00001c0201007387 */ /* 0x0023e20000100800 */
[----:B------:R-:W-:Y:S08]  /*156a0*/  FMUL.FTZ R205, R30, UR12 ;  /* 0x0000000c1ecd7c20 */ /* 0x000ff00008410000 */
[----:B-1----:R-:W1:Y:S02]  /*156b0*/  MUFU.TANH R2, R201 ;  /* 0x000000c900027308 */ /* 0x002e640000002400 */
[----:B-1----:R1:W-:Y:S01]  /*156c0*/  STL [R1+0x28], R2 ;  /* 0x0000280201007387 */ /* 0x0023e20000100800 */
[----:B------:R-:W-:Y:S07]  /*156d0*/  FMUL.FTZ R201, R32, UR12 ;  /* 0x0000000c20c97c20 */ /* 0x000fee0008410000 */
[----:B-1----:R-:W1:Y:S02]  /*156e0*/  MUFU.TANH R2, R204 ;  /* 0x000000cc00027308 */ /* 0x002e640000002400 */
[----:B-1----:R1:W-:Y:S01]  /*156f0*/  STL [R1+0x20], R2 ;  /* 0x0000200201007387 */ /* 0x0023e20000100800 */
[----:B------:R-:W-:Y:S03]  /*15700*/  FMUL.FTZ R204, R31, UR12 ;  /* 0x0000000c1fcc7c20 */ /* 0x000fe60008410000 */
[----:B------:R2:W-:Y:S04]  /*15710*/  STL [R1+0x18], R3 ;  /* 0x0000180301007387 */ /* 0x0005e80000100800 */
[----:B------:R-:W-:Y:S10]  /*15720*/  MUFU.TANH R168, R204 ;  /* 0x000000cc00a87308 */ /* 0x000ff40000002400 */
[----:B-1----:R-:W1:Y:S01]  /*15730*/  MUFU.TANH R2, R202 ;  /* 0x000000ca00027308 */ /* 0x002e620000002400 */
[----:B--2---:R-:W-:Y:S02]  /*15740*/  FMUL.FTZ R3, R28, UR12 ;  /* 0x0000000c1c037c20 */ /* 0x004fe40008410000 */
[----:B------:R-:W2:Y:S08]  /*15750*/  LDSM.16.M88.4 R28, [R0+0x4800] ;  /* 0x00480000001c783b */ /* 0x000eb00000000200 */
[----:B-1----:R1:W-:Y:S02]  /*15760*/  STL [R1+0x14], R2 ;  /* 0x0000140201007387 */ /* 0x0023e40000100800 */
[----:B-1----:R-:W1:Y:S01]  /*15770*/  MUFU.TANH R2, R3 ;  /* 0x0000000300027308 */ /* 0x002e620000002400 */
[C---:B--2---:R-:W-:Y:S09]  /*15780*/  HMMA.16816.F32 R44, R228.reuse, R28, R44 ;  /* 0x0000001ce42c723c */ /* 0x044ff2000000182c */
[----:B------:R-:W2:Y:S01]  /*15790*/  MUFU.TANH R3, R206 ;  /* 0x000000ce00037308 */ /* 0x000ea20000002400 */
[C---:B------:R-:W-:Y:S01]  /*157a0*/  HMMA.16816.F32 R48, R228.reuse, R30, R48 ;  /* 0x0000001ee430723c */ /* 0x040fe20000001830 */
[----:B------:R-:W-:Y:S08]  /*157b0*/  LDSM.16.M88.4 R28, [R0+0x5800] ;  /* 0x00580000001c783b */ /* 0x000ff00000000200 */
[----:B-1----:R1:W-:Y:S01]  /*157c0*/  STL [R1+0x10], R2 ;  /* 0x0000100201007387 */ /* 0x0023e20000100800 */
[----:B------:R-:W-:Y:S01]  /*157d0*/  FMUL.FTZ R44, R44, UR12 ;  /* 0x0000000c2c2c7c20 */ /* 0x000fe20008410000 */
[----:B------:R-:W-:Y:S01]  /*157e0*/  FMUL.FTZ R45, R45, UR12 ;  /* 0x0000000c2d2d7c20 */ /* 0x000fe20008410000 */
[----:B------:R-:W-:Y:S01]  /*157f0*/  FMUL.FTZ R46, R46, UR12 ;  /* 0x0000000c2e2e7c20 */ /* 0x000fe20008410000 */
[----:B------:R-:W-:Y:S01]  /*15800*/  FMUL.FTZ R47, R47, UR12 ;  /* 0x0000000c2f2f7c20 */ /* 0x000fe20008410000 */
[----:B------:R-:W-:Y:S01]  /*15810*/  MUFU.TANH R184, R44 ;  /* 0x0000002c00b87308 */ /* 0x000fe20000002400 */
[----:B--2---:R2:W-:Y:S04]  /*15820*/  STL [R1+0xc], R3 ;  /* 0x00000c0301007387 */ /* 0x0045e80000100800 */
[----:B------:R-:W-:Y:S01]  /*15830*/  FMUL.FTZ R49, R49, UR12 ;  /* 0x0000000c31317c20 */ /* 0x000fe20008410000 */
[----:B------:R-:W-:Y:S01]  /*15840*/  FMUL.FTZ R50, R50, UR12 ;  /* 0x0000000c32327c20 */ /* 0x000fe20008410000 */
[----:B------:R-:W-:Y:S03]  /*15850*/  FMUL.FTZ R51, R51, UR12 ;  /* 0x0000000c33337c20 */ /* 0x000fe60008410000 */
[----:B------:R-:W-:Y:S10]  /*15860*/  MUFU.TANH R181, R45 ;  /* 0x0000002d00b57308 */ /* 0x000ff40000002400 */
[----:B------:R-:W-:Y:S10]  /*15870*/  MUFU.TANH R199, R46 ;  /* 0x0000002e00c77308 */ /* 0x000ff40000002400 */
[----:B-1----:R-:W1:Y:S01]  /*15880*/  MUFU.TANH R2, R205 ;  /* 0x000000cd00027308 */ /* 0x002e620000002400 */
[----:B--2---:R-:W-:Y:S09]  /*15890*/  FMUL.FTZ R3, R40, UR12 ;  /* 0x0000000c28037c20 */ /* 0x004ff20008410000 */
[----:B------:R2:W-:Y:S10]  /*158a0*/  MUFU.TANH R171, R3 ;  /* 0x0000000300ab7308 */ /* 0x0005f40000002400 */
[----:B------:R-:W-:Y:S01]  /*158b0*/  MUFU.TANH R173, R47 ;  /* 0x0000002f00ad7308 */ /* 0x000fe20000002400 */
[----:B-1----:R1:W-:Y:S09]  /*158c0*/  STL [R1], R2 ;  /* 0x0000000201007387 */ /* 0x0023f20000100800 */
[----:B------:R-:W-:Y:S01]  /*158d0*/  MUFU.TANH R179, R49 ;  /* 0x0000003100b37308 */ /* 0x000fe20000002400 */
[----:B--2---:R-:W-:Y:S09]  /*158e0*/  FMUL.FTZ R3, R48, UR12 ;  /* 0x0000000c30037c20 */ /* 0x004ff20008410000 */
[----:B------:R-:W-:Y:S10]  /*158f0*/  MUFU.TANH R183, R3 ;  /* 0x0000000300b77308 */ /* 0x000ff40000002400 */
[----:B------:R-:W-:Y:S10]  /*15900*/  MUFU.TANH R175, R50 ;  /* 0x0000003200af7308 */ /* 0x000ff40000002400 */
[----:B-1----:R-:W1:Y:S10]  /*15910*/  MUFU.TANH R2, R201 ;  /* 0x000000c900027308 */ /* 0x002e740000002400 */
[----:B------:R-:W-:Y:S01]  /*15920*/  MUFU.TANH R177, R51 ;  /* 0x0000003300b17308 */ /* 0x000fe20000002400 */
[----:B-1----:R1:W-:Y:S09]  /*15930*/  STL [R1+0x8], R2 ;  /* 0x0000080201007387 */ /* 0x0023f20000100800 */
[----:B-1----:R1:W2:Y:S02]  /*15940*/  MUFU.TANH R2, R33 ;  /* 0x0000002100027308 */ /* 0x0022a40000002400 */
[----:B-1----:R-:W1:Y:S08]  /*15950*/  LDSM.16.M88.4 R32, [R0+0x5000] ;  /* 0x005000000020783b */ /* 0x002e700000000200 */
[----:B--2---:R-:W-:Y:S01]  /*15960*/  STL [R1+0x4], R2 ;  /* 0x0000040201007387 */ /* 0x004fe20000100800 */
[C---:B-1----:R-:W-:Y:S08]  /*15970*/  HMMA.16816.F32 R52, R228.reuse, R32, R52 ;  /* 0x00000020e434723c */ /* 0x042ff00000001834 */
[C---:B------:R-:W-:Y:S01]  /*15980*/  HMMA.16816.F32 R56, R228.reuse, R34, R56 ;  /* 0x00000022e438723c */ /* 0x040fe20000001838 */
[----:B------:R-:W1:Y:S07]  /*15990*/  LDSM.16.M88.4 R32, [R0+0x6000] ;  /* 0x006000000020783b */ /* 0x000e6e0000000200 */
[C---:B------:R-:W-:Y:S03]  /*159a0*/  HMMA.16816.F32 R60, R228.reuse, R28, R60 ;  /* 0x0000001ce43c723c */ /* 0x040fe6000000183c */
[----:B------:R-:W-:Y:S01]  /*159b0*/  FMUL.FTZ R52, R52, UR12 ;  /* 0x0000000c34347c20 */ /* 0x000fe20008410000 */
[----:B------:R-:W-:Y:S01]  /*159c0*/  FMUL.FTZ R53, R53, UR12 ;  /* 0x0000000c35357c20 */ /* 0x000fe20008410000 */
[----:B------:R-:W-:Y:S01]  /*159d0*/  FMUL.FTZ R54, R54, UR12 ;  /* 0x0000000c36367c20 */ /* 0x000fe20008410000 */
[----:B------:R-:W-:Y:S01]  /*159e0*/  FMUL.FTZ R55, R55, UR12 ;  /* 0x0000000c37377c20 */ /* 0x000fe20008410000 */
[----:B------:R-:W2:Y:S01]  /*159f0*/  MUFU.TANH R193, R52 ;  /* 0x0000003400c17308 */ /* 0x000ea20000002400 */
[C---:B------:R-:W-:Y:S01]  /*15a00*/  HMMA.16816.F32 R64, R228.reuse, R30, R64 ;  /* 0x0000001ee440723c */ /* 0x040fe20000001840 */
[----:B------:R-:W3:Y:S02]  /*15a10*/  LDSM.16.M88.4 R28, [R0+0x6800] ;  /* 0x00680000001c783b */ /* 0x000ee40000000200 */
[----:B------:R-:W-:Y:S01]  /*15a20*/  FMUL.FTZ R3, R56, UR12 ;  /* 0x0000000c38037c20 */ /* 0x000fe20008410000 */
[----:B------:R-:W-:Y:S01]  /*15a30*/  FMUL.FTZ R57, R57, UR12 ;  /* 0x0000000c39397c20 */ /* 0x000fe20008410000 */
[----:B------:R-:W-:Y:S01]  /*15a40*/  FMUL.FTZ R58, R58, UR12 ;  /* 0x0000000c3a3a7c20 */ /* 0x000fe20008410000 */
[----:B------:R-:W-:Y:S03]  /*15a50*/  FMUL.FTZ R59, R59, UR12 ;  /* 0x0000000c3b3b7c20 */ /* 0x000fe60008410000 */
[----:B------:R4:W1:Y:S02]  /*15a60*/  MUFU.TANH R197, R3 ;  /* 0x0000000300c57308 */ /* 0x0008640000002400 */
[----:B------:R-:W-:Y:S01]  /*15a70*/  FMUL.FTZ R60, R60, UR12 ;  /* 0x0000000c3c3c7c20 */ /* 0x000fe20008410000 */
[----:B------:R-:W-:Y:S01]  /*15a80*/  FMUL.FTZ R61, R61, UR12 ;  /* 0x0000000c3d3d7c20 */ /* 0x000fe20008410000 */
[----:B------:R-:W-:Y:S01]  /*15a90*/  FMUL.FTZ R62, R62, UR12 ;  /* 0x0000000c3e3e7c20 */ /* 0x000fe20008410000 */
[----:B------:R-:W-:Y:S05]  /*15aa0*/  FMUL.FTZ R63, R63, UR12 ;  /* 0x0000000c3f3f7c20 */ /* 0x000fea0008410000 */
[----:B------:R-:W2:Y:S01]  /*15ab0*/  MUFU.TANH R195, R53 ;  /* 0x0000003500c37308 */ /* 0x000ea20000002400 */
[----:B------:R-:W-:Y:S01]  /*15ac0*/  FMUL.FTZ R65, R65, UR12 ;  /* 0x0000000c41417c20 */ /* 0x000fe20008410000 */
[----:B------:R-:W-:Y:S01]  /*15ad0*/  FMUL.FTZ R66, R66, UR12 ;  /* 0x0000000c42427c20 */ /* 0x000fe20008410000 */
[----:B------:R-:W-:Y:S07]  /*15ae0*/  FMUL.FTZ R67, R67, UR12 ;  /* 0x0000000c43437c20 */ /* 0x000fee0008410000 */
[----:B------:R-:W2:Y:S01]  /*15af0*/  MUFU.TANH R182, R54 ;  /* 0x0000003600b67308 */ /* 0x000ea20000002400 */
[C---:B-1----:R-:W-:Y:S03]  /*15b00*/  HMMA.16816.F32 R68, R228.reuse, R32, R68 ;  /* 0x00000020e444723c */ /* 0x042fe60000001844 */
[----:B----4-:R-:W-:Y:S06]  /*15b10*/  FMUL.FTZ R3, R64, UR12 ;  /* 0x0000000c40037c20 */ /* 0x010fec0008410000 */
[----:B------:R-:W1:Y:S01]  /*15b20*/  MUFU.TANH R198, R55 ;  /* 0x0000003700c67308 */ /* 0x000e620000002400 */
[C---:B------:R-:W-:Y:S01]  /*15b30*/  HMMA.16816.F32 R72, R228.reuse, R34, R72 ;  /* 0x00000022e448723c */ /* 0x040fe20000001848 */
[----:B------:R-:W4:Y:S08]  /*15b40*/  LDSM.16.M88.4 R32, [R0+0x7000] ;  /* 0x007000000020783b */ /* 0x000f300000000200 */
[----:B------:R-:W1:Y:S01]  /*15b50*/  MUFU.TANH R187, R3 ;  /* 0x0000000300bb7308 */ /* 0x000e620000002400 */
[C---:B---3--:R-:W-:Y:S03]  /*15b60*/  HMMA.16816.F32 R76, R228.reuse, R28, R76 ;  /* 0x0000001ce44c723c */ /* 0x048fe6000000184c */
[----:B------:R-:W-:Y:S01]  /*15b70*/  FMUL.FTZ R69, R69, UR12 ;  /* 0x0000000c45457c20 */ /* 0x000fe20008410000 */
[----:B------:R-:W-:Y:S01]  /*15b80*/  FMUL.FTZ R70, R70, UR12 ;  /* 0x0000000c46467c20 */ /* 0x000fe20008410000 */
[----:B------:R-:W-:Y:S04]  /*15b90*/  FMUL.FTZ R71, R71, UR12 ;  /* 0x0000000c47477c20 */ /* 0x000fe80008410000 */
[----:B------:R-:W3:Y:S01]  /*15ba0*/  MUFU.TANH R191, R57 ;  /* 0x0000003900bf7308 */ /* 0x000ee20000002400 */
[----:B------:R-:W-:Y:S01]  /*15bb0*/  FMUL.FTZ R68, R68, UR12 ;  /* 0x0000000c44447c20 */ /* 0x000fe20008410000 */
[C---:B------:R-:W-:Y:S01]  /*15bc0*/  HMMA.16816.F32 R80, R228.reuse, R30, R80 ;  /* 0x0000001ee450723c */ /* 0x040fe20000001850 */
[----:B------:R-:W5:Y:S02]  /*15bd0*/  LDSM.16.M88.4 R28, [R0+0x7800] ;  /* 0x00780000001c783b */ /* 0x000f640000000200 */
[----:B------:R-:W-:Y:S01]  /*15be0*/  FMUL.FTZ R75, R75, UR12 ;  /* 0x0000000c4b4b7c20 */ /* 0x000fe20008410000 */
        /* <DEDUP_REMOVED lines=14> */
[C---:B----4-:R-:W-:Y:S08]  /*15cd0*/  HMMA.16816.F32 R84, R228.reuse, R32, R84 ;  /* 0x00000020e454723c */ /* 0x050ff00000001854 */
[----:B------:R-:W4:Y:S01]  /*15ce0*/  MUFU.TANH R232, R75 ;  /* 0x0000004b00e87308 */ /* 0x000f220000002400 */
[C---:B------:R-:W-:Y:S01]  /*15cf0*/  HMMA.16816.F32 R88, R228.reuse, R34, R88 ;  /* 0x00000022e458723c */ /* 0x040fe20000001858 */
[----:B------:R-:W2:Y:S08]  /*15d00*/  LDSM.16.M88.4 R32, [R0+0x8000] ;  /* 0x008000000020783b */ /* 0x000eb00000000200 */
[----:B------:R-:W1:Y:S01]  /*15d10*/  MUFU.TANH R221, R76 ;  /* 0x0000004c00dd7308 */ /* 0x000e620000002400 */
[C---:B-----5:R-:W-:Y:S03]  /*15d20*/  HMMA.16816.F32 R92, R228.reuse, R28, R92 ;  /* 0x0000001ce45c723c */ /* 0x060fe6000000185c */
[----:B------:R-:W-:Y:S01]  /*15d30*/  FMUL.FTZ R84, R84, UR12 ;  /* 0x0000000c54547c20 */ /* 0x000fe20008410000 */
[----:B------:R-:W-:Y:S05]  /*15d40*/  FMUL.FTZ R85, R85, UR12 ;  /* 0x0000000c55557c20 */ /* 0x000fea0008410000 */
[----:B------:R-:W1:Y:S01]  /*15d50*/  MUFU.TANH R217, R77 ;  /* 0x0000004d00d97308 */ /* 0x000e620000002400 */
[----:B------:R-:W-:Y:S01]  /*15d60*/  FMUL.FTZ R86, R86, UR12 ;  /* 0x0000000c56567c20 */ /* 0x000fe20008410000 */
[----:B------:R-:W-:Y:S01]  /*15d70*/  FMUL.FTZ R87, R87, UR12 ;  /* 0x0000000c57577c20 */ /* 0x000fe20008410000 */
[C---:B------:R-:W-:Y:S01]  /*15d80*/  HMMA.16816.F32 R96, R228.reuse, R30, R96 ;  /* 0x0000001ee460723c */ /* 0x040fe20000001860 */
[----:B------:R-:W5:Y:S02]  /*15d90*/  LDSM.16.M88.4 R28, [R0+0x8800] ;  /* 0x00880000001c783b */ /* 0x000f640000000200 */
        /* <DEDUP_REMOVED lines=15> */
[C---:B--2---:R-:W-:Y:S07]  /*15e90*/  HMMA.16816.F32 R100, R228.reuse, R32, R100 ;  /* 0x00000020e464723c */ /* 0x044fee0000001864 */
[----:B------:R-:W2:Y:S01]  /*15ea0*/  MUFU.TANH R220, R82 ;  /* 0x0000005200dc7308 */ /* 0x000ea20000002400 */
[C---:B------:R-:W-:Y:S01]  /*15eb0*/  HMMA.16816.F32 R104, R228.reuse, R34, R104 ;  /* 0x00000022e468723c */ /* 0x040fe20000001868 */
[----:B------:R-:W3:Y:S08]  /*15ec0*/  LDSM.16.M88.4 R32, [R0+0x9000] ;  /* 0x009000000020783b */ /* 0x000ef00000000200 */
[----:B------:R4:W1:Y:S01]  /*15ed0*/  MUFU.TANH R222, R83 ;  /* 0x0000005300de7308 */ /* 0x0008620000002400 */
[C---:B-----5:R-:W-:Y:S03]  /*15ee0*/  HMMA.16816.F32 R108, R228.reuse, R28, R108 ;  /* 0x0000001ce46c723c */ /* 0x060fe6000000186c */
[----:B------:R-:W-:Y:S06]  /*15ef0*/  FMUL.FTZ R43, R101, UR12 ;  /* 0x0000000c652b7c20 */ /* 0x000fec0008410000 */
[----:B------:R5:W1:Y:S01]  /*15f00*/  MUFU.TANH R209, R84 ;  /* 0x0000005400d17308 */ /* 0x000a620000002400 */
[----:B------:R-:W-:Y:S01]  /*15f10*/  FMUL.FTZ R96, R102, UR12 ;  /* 0x0000000c66607c20 */ /* 0x000fe20008410000 */
[C---:B------:R-:W-:Y:S01]  /*15f20*/  HMMA.16816.F32 R112, R228.reuse, R30, R112 ;  /* 0x0000001ee470723c */ /* 0x040fe20000001870 */
[----:B------:R-:W2:Y:S01]  /*15f30*/  LDSM.16.M88.4 R28, [R0+0x9800] ;  /* 0x00980000001c783b */ /* 0x000ea20000000200 */
[----:B------:R-:W-:Y:S06]  /*15f40*/  DEPBAR.LE SB0, 0x0 ;  /* 0x000080000000791a */ /* 0x000fec0000000000 */
[----:B------:R1:W1:Y:S01]  /*15f50*/  MUFU.TANH R211, R85 ;  /* 0x0000005500d37308 */ /* 0x0002620000002400 */
[----:B------:R-:W-:Y:S01]  /*15f60*/  FMUL.FTZ R41, R105, UR12 ;  /* 0x0000000c69297c20 */ /* 0x000fe20008410000 */
[----:B------:R-:W-:Y:S01]  /*15f70*/  FMUL.FTZ R42, R107, UR12 ;  /* 0x0000000c6b2a7c20 */ /* 0x000fe20008410000 */
[----:B----4-:R-:W-:Y:S07]  /*15f80*/  FMUL.FTZ R83, R108, UR12 ;  /* 0x0000000c6c537c20 */ /* 0x010fee0008410000 */
[----:B------:R4:W2:Y:S01]  /*15f90*/  MUFU.TANH R214, R86 ;  /* 0x0000005600d67308 */ /* 0x0008a20000002400 */
[----:B------:R-:W-:Y:S01]  /*15fa0*/  BAR.SYNC.DEFER_BLOCKING 0x0 ;  /* 0x0000000000007b1d */ /* 0x000fe20000010000 */
[----:B------:R-:W-:Y:S01]  /*15fb0*/  FMUL.FTZ R88, R114, UR12 ;  /* 0x0000000c72587c20 */ /* 0x000fe20008410000 */
[----:B-----5:R-:W-:Y:S07]  /*15fc0*/  FMUL.FTZ R84, R115, UR12 ;  /* 0x0000000c73547c20 */ /* 0x020fee0008410000 */
[----:B------:R5:W2:Y:S01]  /*15fd0*/  MUFU.TANH R208, R87 ;  /* 0x0000005700d07308 */ /* 0x000aa20000002400 */
[----:B-1----:R-:W-:Y:S01]  /*15fe0*/  FMUL.FTZ R85, R113, UR12 ;  /* 0x0000000c71557c20 */ /* 0x002fe20008410000 */
[C---:B---3--:R-:W-:Y:S08]  /*15ff0*/  HMMA.16816.F32 R116, R228.reuse, R32, R116 ;  /* 0x00000020e474723c */ /* 0x048ff00000001874 */
[----:B------:R1:W3:Y:S01]  /*16000*/  MUFU.TANH R207, R89 ;  /* 0x0000005900cf7308 */ /* 0x0002e20000002400 */
[----:B----4-:R-:W-:Y:S01]  /*16010*/  FMUL.FTZ R86, R111, UR12 ;  /* 0x0000000c6f567c20 */ /* 0x010fe20008410000 */
[C---:B------:R-:W-:Y:S08]  /*16020*/  HMMA.16816.F32 R120, R228.reuse, R34, R120 ;  /* 0x00000022e478723c */ /* 0x040ff00000001878 */
[----:B------:R4:W3:Y:S01]  /*16030*/  MUFU.TANH R210, R90 ;  /* 0x0000005a00d27308 */ /* 0x0008e20000002400 */
[----:B-----5:R-:W-:Y:S01]  /*16040*/  FMUL.FTZ R87, R109, UR12 ;  /* 0x0000000c6d577c20 */ /* 0x020fe20008410000 */
[C---:B--2---:R-:W-:Y:S03]  /*16050*/  HMMA.16816.F32 R124, R228.reuse, R28, R124 ;  /* 0x0000001ce47c723c */ /* 0x044fe6000000187c */
[----:B------:R-:W-:Y:S01]  /*16060*/  FMUL.FTZ R81, R116, UR12 ;  /* 0x0000000c74517c20 */ /* 0x000fe20008410000 */
[----:B------:R-:W-:Y:S04]  /*16070*/  FMUL.FTZ R77, R117, UR12 ;  /* 0x0000000c754d7c20 */ /* 0x000fe80008410000 */
[----:B------:R2:W2:Y:S01]  /*16080*/  MUFU.TANH R212, R91 ;  /* 0x0000005b00d47308 */ /* 0x0004a20000002400 */
[----:B------:R-:W-:Y:S01]  /*16090*/  FMUL.FTZ R82, R118, UR12 ;  /* 0x0000000c76527c20 */ /* 0x000fe20008410000 */
[----:B-1----:R-:W-:Y:S01]  /*160a0*/  FMUL.FTZ R89, R112, UR12 ;  /* 0x0000000c70597c20 */ /* 0x002fe20008410000 */
[----:B------:R-:W-:Y:S03]  /*160b0*/  HMMA.16816.F32 R128, R228, R30, R128 ;  /* 0x0000001ee480723c */ /* 0x000fe60000001880 */
[----:B------:R-:W-:Y:S01]  /*160c0*/  FMUL.FTZ R78, R119, UR12 ;  /* 0x0000000c774e7c20 */ /* 0x000fe20008410000 */
[----:B------:R-:W-:Y:S03]  /*160d0*/  FMUL.FTZ R79, R120, UR12 ;  /* 0x0000000c784f7c20 */ /* 0x000fe60008410000 */
[----:B------:R1:W1:Y:S01]  /*160e0*/  MUFU.TANH R205, R92 ;  /* 0x0000005c00cd7308 */ /* 0x0002620000002400 */
[----:B------:R-:W-:Y:S01]  /*160f0*/  FMUL.FTZ R75, R121, UR12 ;  /* 0x0000000c794b7c20 */ /* 0x000fe20008410000 */
[----:B----4-:R-:W-:Y:S01]  /*16100*/  FMUL.FTZ R90, R110, UR12 ;  /* 0x0000000c6e5a7c20 */ /* 0x010fe20008410000 */
[----:B------:R-:W-:Y:S01]  /*16110*/  FMUL.FTZ R80, R122, UR12 ;  /* 0x0000000c7a507c20 */ /* 0x000fe20008410000 */
[----:B------:R-:W-:Y:S01]  /*16120*/  FMUL.FTZ R76, R123, UR12 ;  /* 0x0000000c7b4c7c20 */ /* 0x000fe20008410000 */
[----:B------:R-:W-:Y:S01]  /*16130*/  FMUL.FTZ R69, R124, UR12 ;  /* 0x0000000c7c457c20 */ /* 0x000fe20008410000 */
[----:B------:R-:W-:Y:S04]  /*16140*/  FMUL.FTZ R72, R125, UR12 ;  /* 0x0000000c7d487c20 */ /* 0x000fe80008410000 */
[----:B------:R4:W3:Y:S01]  /*16150*/  MUFU.TANH R201, R93 ;  /* 0x0000005d00c97308 */ /* 0x0008e20000002400 */
[----:B------:R-:W-:Y:S01]  /*16160*/  FMUL.FTZ R38, R126, UR12 ;  /* 0x0000000c7e267c20 */ /* 0x000fe20008410000 */
[----:B--2---:R-:W-:Y:S01]  /*16170*/  FMUL.FTZ R91, R104, UR12 ;  /* 0x0000000c685b7c20 */ /* 0x004fe20008410000 */
[----:B------:R-:W-:Y:S01]  /*16180*/  FMUL.FTZ R37, R127, UR12 ;  /* 0x0000000c7f257c20 */ /* 0x000fe20008410000 */
[----:B------:R-:W-:Y:S01]  /*16190*/  FMUL.FTZ R70, R128, UR12 ;  /* 0x0000000c80467c20 */ /* 0x000fe20008410000 */
[----:B------:R-:W-:Y:S05]  /*161a0*/  FMUL.FTZ R71, R129, UR12 ;  /* 0x0000000c81477c20 */ /* 0x000fea0008410000 */
[----:B------:R2:W2:Y:S01]  /*161b0*/  MUFU.TANH R202, R94 ;  /* 0x0000005e00ca7308 */ /* 0x0004a20000002400 */
[----:B------:R-:W-:Y:S01]  /*161c0*/  FMUL.FTZ R36, R130, UR12 ;  /* 0x0000000c82247c20 */ /* 0x000fe20008410000 */
[----:B-1----:R-:W-:Y:S01]  /*161d0*/  FMUL.FTZ R92, R103, UR12 ;  /* 0x0000000c675c7c20 */ /* 0x002fe20008410000 */
[----:B------:R-:W-:Y:S07]  /*161e0*/  FMUL.FTZ R3, R131, UR12 ;  /* 0x0000000c83037c20 */ /* 0x000fee0008410000 */
[----:B------:R1:W1:Y:S01]  /*161f0*/  MUFU.TANH R174, R58 ;  /* 0x0000003a00ae7308 */ /* 0x0002620000002400 */
[----:B----4-:R-:W-:Y:S09]  /*16200*/  FMUL.FTZ R93, R100, UR12 ;  /* 0x0000000c645d7c20 */ /* 0x010ff20008410000 */
[----:B------:R4:W1:Y:S01]  /*16210*/  MUFU.TANH R178, R59 ;  /* 0x0000003b00b27308 */ /* 0x0008620000002400 */
[----:B--2---:R-:W-:Y:S09]  /*16220*/  FMUL.FTZ R94, R106, UR12 ;  /* 0x0000000c6a5e7c20 */ /* 0x004ff20008410000 */
[----:B------:R4:W2:Y:S10]  /*16230*/  MUFU.TANH R189, R60 ;  /* 0x0000003c00bd7308 */ /* 0x0008b40000002400 */
        /* <DEDUP_REMOVED lines=49> */
[----:B--234-:R-:W-:Y:S05]  /*16550*/  BRA.U !UP0, `(.L_x_1438) ;  /* 0x0000000d08687547 */ /* 0x01cfea000b800000 */
[----:B------:R-:W2:Y:S08]  /*16560*/  LDC.64 R4, c[0x0][0x4e0] ;  /* 0x00013800ff047b82 */ /* 0x000eb00000000a00 */
[----:B------:R-:W3:Y:S01]  /*16570*/  LDC R7, c[0x0][0x3bc] ;  /* 0x0000ef00ff077b82 */ /* 0x000ee20000000800 */
[----:B--2---:R-:W-:Y:S04]  /*16580*/  ISETP.NE.U32.AND P3, PT, R4, RZ, PT ;  /* 0x000000ff0400720c */ /* 0x004fe80003f65070 */
[----:B------:R-:W-:Y:S11]  /*16590*/  ISETP.NE.AND.EX P3, PT, R5, RZ, PT, P3 ;  /* 0x000000ff0500720c */ /* 0x000ff60003f65330 */
[----:B------:R-:W-:Y:S02]  /*165a0*/  @!UPT UIADD3 URZ, UPT, UPT, URZ, URZ, URZ ;  /* 0x000000fffffff290 */ /* 0x000fe4000fffe0ff */
[----:B------:R-:W2:Y:S01]  /*165b0*/  @!P3 LDC R4, c[0x0][0x3b8] ;  /* 0x0000ee00ff04bb82 */ /* 0x000ea20000000800 */
[----:B------:R-:W-:Y:S05]  /*165c0*/  @!P3 IMAD.MOV.U32 R2, RZ, RZ, RZ ;  /* 0x000000ffff02b224 */ /* 0x000fea00078e00ff */
[----:B------:R-:W-:Y:S01]  /*165d0*/  @!P3 IADD3 R2, P4, PT, RZ, -R2, RZ ;  /* 0x80000002ff02b210 */ /* 0x000fe20007f9e0ff */
[----:B--2---:R-:W-:Y:S04]  /*165e0*/  @!P3 IMAD.SHL.U32 R0, R4, 0x100, RZ ;  /* 0x000001000400b824 */ /* 0x004fe800078e00ff */
[----:B------:R-:W-:Y:S05]  /*165f0*/  @!P3 IMAD.X R0, RZ, RZ, ~R0, P4 ;  /* 0x000000ffff00b224 */ /* 0x000fea00020e0e00 */
[----:B------:R-:W-:Y:S04]  /*16600*/  @!P3 SHF.R.S64 R5, R2, 0x1f, R0 ;  /* 0x0000001f0205b819 */ /* 0x000fe80000001000 */
[----:B------:R-:W-:Y:S04]  /*16610*/  @!P3 IADD3 R240, P4, PT, R5, R240, RZ ;  /* 0x000000f005f0b210 */ /* 0x000fe80007f9e0ff */
[----:B------:R-:W-:Y:S01]  /*16620*/  @!P3 LEA.HI.X.SX32 R241, R0, R241, 0x1, P4 ;  /* 0x000000f100f1b211 */ /* 0x000fe200020f0eff */
[----:B---3--:R-:W-:Y:S08]  /*16630*/  @!P3 BRA `(.L_x_1439) ;  /* 0x000000040000b947 */ /* 0x008ff00003800000 */
[----:B------:R-:W2:Y:S01]  /*16640*/  LDC R9, c[0x0][0x4f0] ;  /* 0x00013c00ff097b82 */ /* 0x000ea20000000800 */
[----:B------:R-:W-:Y:S02]  /*16650*/  UIADD3 UR15, UPT, UPT, UR11, -0x200, URZ ;  /* 0xfffffe000b0f7890 */ /* 0x000fe4000fffe0ff */
[----:B------:R-:W-:Y:S04]  /*16660*/  UIADD3 UR10, UPT, UPT, UR11, -0x100, URZ ;  /* 0xffffff000b0a7890 */ /* 0x000fe8000fffe0ff */
[----:B------:R-:W-:Y:S05]  /*16670*/  IMAD.U32 R11, RZ, RZ, UR15 ;  /* 0x0000000fff0b7e24 */ /* 0x000fea000f8e00ff */
[----:B------:R-:W-:Y:S02]  /*16680*/  IABS R11, R11 ;  /* 0x0000000b000b7213 */ /* 0x000fe40000000000 */
[----:B--2---:R-:W-:Y:S04]  /*16690*/  IABS R2, R9 ;  /* 0x0000000900027213 */ /* 0x004fe80000000000 */
[----:B------:R-:W2:Y:S10]  /*166a0*/  I2F.RP R12, R2 ;  /* 0x00000002000c7306 */ /* 0x000eb40000209400 */
[----:B--2---:R-:W2:Y:S02]  /*166b0*/  MUFU.RCP R0, R12 ;  /* 0x0000000c00007308 */ /* 0x004ea40000001000 */
[----:B--2---:R-:W-:Y:S08]  /*166c0*/  VIADD R4, R0, 0xffffffe ;  /* 0x0ffffffe00047836 */ /* 0x004ff00000000000 */
[----:B------:R-:W2:Y:S02]  /*166d0*/  F2I.FTZ.U32.TRUNC.NTZ R5, R4 ;  /* 0x0000000400057305 */ /* 0x000ea4000021f000 */
[--C-:B--2---:R-:W-:Y:S02]  /*166e0*/  IMAD.MOV R13, RZ, RZ, -R5.reuse ;  /* 0x000000ffff0d7224 */ /* 0x104fe400078e0a05 */
        /* <DEDUP_REMOVED lines=20> */
[----:B------:R-:W-:Y:S02]  /*16830*/  LOP3.LUT R2, R9, UR15, RZ, 0x3c, !PT ;  /* 0x0000000f09027c12 */ /* 0x000fe4000f8e3cff */
[----:B------:R-:W-:Y:S02]  /*16840*/  LOP3.LUT R13, RZ, R9, RZ, 0x33, !PT ;  /* 0x00000009ff0d7212 */ /* 0x000fe400078e33ff */
[----:B------:R-:W-:Y:S01]  /*16850*/  ISETP.GE.AND P5, PT, R2, RZ, PT ;  /* 0x000000ff0200720c */ /* 0x000fe20003fa6270 */
[----:B------:R-:W-:Y:S01]  /*16860*/  @P6 VIADD R4, R4, 0x1 ;  /* 0x0000000104046836 */ /* 0x000fe20000000000 */
[----:B------:R-:W-:Y:S05]  /*16870*/  ISETP.GE.AND P6, PT, R5, RZ, PT ;  /* 0x000000ff0500720c */ /* 0x000fea0003fc6270 */
[----:B------:R-:W-:Y:S02]  /*16880*/  @P4 IADD3 R0, PT, PT, R0, 0x1, RZ ;  /* 0x0000000100004810 */ /* 0x000fe40007ffe0ff */
[----:B------:R-:W-:Y:S04]  /*16890*/  ISETP.NE.AND P4, PT, R9, RZ, PT ;  /* 0x000000ff0900720c */ /* 0x000fe80003f85270 */
[----:B------:R-:W-:Y:S02]  /*168a0*/  @!P5 IMAD.MOV R4, RZ, RZ, -R4 ;  /* 0x000000ffff04d224 */ /* 0x000fe400078e0a04 */
[----:B------:R-:W-:Y:S03]  /*168b0*/  @!P6 IMAD.MOV R0, RZ, RZ, -R0 ;  /* 0x000000ffff00e224 */ /* 0x000fe600078e0a00 */
[C---:B------:R-:W-:Y:S02]  /*168c0*/  SEL R15, R13.reuse, R4, !P4 ;  /* 0x000000040d0f7207 */ /* 0x040fe40006000000 */
[----:B------:R-:W-:Y:S01]  /*168d0*/  SEL R13, R13, R0, !P4 ;  /* 0x000000000d0d7207 */ /* 0x000fe20006000000 */
[----:B------:R-:W2:Y:S01]  /*168e0*/  LDC.64 R4, c[0x0][0x3b8] ;  /* 0x0000ee00ff047b82 */ /* 0x000ea20000000a00 */
[-C--:B------:R-:W-:Y:S02]  /*168f0*/  LEA R18, P5, R15, R244.reuse, 0x2 ;  /* 0x000000f40f127211 */ /* 0x080fe400078a10ff */
[----:B------:R-:W-:Y:S02]  /*16900*/  LEA R16, P4, R13, R244, 0x2 ;  /* 0x000000f40d107211 */ /* 0x000fe400078810ff */
[-C--:B------:R-:W-:Y:S02]  /*16910*/  LEA.HI.X.SX32 R19, R15, R245.reuse, 0x2, P5 ;  /* 0x000000f50f137211 */ /* 0x080fe400028f16ff */
[C---:B------:R-:W-:Y:S02]  /*16920*/  LEA.HI.X.SX32 R17, R13.reuse, R245, 0x2, P4 ;  /* 0x000000f50d117211 */ /* 0x040fe400020f16ff */
[----:B------:R-:W-:Y:S01]  /*16930*/  IADD3 R0, PT, PT, R13, -R15, RZ ;  /* 0x8000000f0d007210 */ /* 0x000fe20007ffe0ff */
[----:B------:R-:W3:Y:S04]  /*16940*/  LDG.E R11, desc[UR20][R18.64] ;  /* 0x00000014120b7981 */ /* 0x000ee8000c1e1900 */
[----:B------:R-:W-:Y:S01]  /*16950*/  IMAD R9, R0, R9, -0x100 ;  /* 0xffffff0000097424 */ /* 0x000fe200078e0209 */
[----:B------:R-:W3:Y:S04]  /*16960*/  LDG.E R2, desc[UR20][R16.64] ;  /* 0x0000001410027981 */ /* 0x000ee8000c1e1900 */
[----:B------:R-:W-:Y:S05]  /*16970*/  SHF.R.S32.HI R13, RZ, 0x1f, R9 ;  /* 0x0000001fff0d7819 */ /* 0x000fea0000011409 */
[-C--:B--2---:R-:W-:Y:S02]  /*16980*/  IMAD R0, R13, R4.reuse, RZ ;  /* 0x000000040d007224 */ /* 0x084fe400078e02ff */
[C---:B------:R-:W-:Y:S04]  /*16990*/  IMAD.WIDE.U32 R12, R9.reuse, R4, RZ ;  /* 0x00000004090c7225 */ /* 0x040fe800078e00ff */
[----:B------:R-:W-:Y:S04]  /*169a0*/  IMAD R0, R9, R5, R0 ;  /* 0x0000000509007224 */ /* 0x000fe800078e0200 */
[----:B------:R-:W-:Y:S02]  /*169b0*/  IMAD.IADD R13, R13, 0x1, R0 ;  /* 0x000000010d0d7824 */ /* 0x000fe400078e0200 */
[----:B---3--:R-:W-:Y:S04]  /*169c0*/  IMAD.IADD R11, R11, 0x1, -R2 ;  /* 0x000000010b0b7824 */ /* 0x008fe800078e0a02 */
[C---:B------:R-:W-:Y:S01]  /*169d0*/  IMAD.WIDE.U32 R12, R11.reuse, UR6, R12 ;  /* 0x000000060b0c7c25 */ /* 0x040fe2000f8e000c */
[----:B------:R-:W-:Y:S02]  /*169e0*/  SHF.R.S32.HI R2, RZ, 0x1f, R11 ;  /* 0x0000001fff027819 */ /* 0x000fe4000001140b */
[----:B------:R-:W-:Y:S03]  /*169f0*/  LEA R240, P4, R12, R240, 0x1 ;  /* 0x000000f00cf07211 */ /* 0x000fe600078808ff */
[----:B------:R-:W-:Y:S04]  /*16a00*/  IMAD R2, R2, UR6, RZ ;  /* 0x0000000602027c24 */ /* 0x000fe8000f8e02ff */
[----:B------:R-:W-:Y:S05]  /*16a10*/  IMAD R2, R11, UR7, R2 ;  /* 0x000000070b027c24 */ /* 0x000fea000f8e0202 */
[----:B------:R-:W-:Y:S04]  /*16a20*/  IADD3 R2, PT, PT, R13, R2, RZ ;  /* 0x000000020d027210 */ /* 0x000fe80007ffe0ff */
[----:B------:R-:W-:Y:S07]  /*16a30*/  LEA.HI.X R241, R12, R241, R2, 0x1, P4 ;  /* 0x000000f10cf17211 */ /* 0x000fee00020f0c02 */
.L_x_1439:
[----:B------:R-:W-:Y:S01]  /*16a40*/  @!PT LDS RZ, [RZ] ;  /* 0x00000000fffff984 */ /* 0x000fe20000000800 */
[----:B------:R-:W-:Y:S01]  /*16a50*/  @!PT LDS RZ, [RZ] ;  /* 0x00000000fffff984 */ /* 0x000fe20000000800 */
[----:B------:R-:W-:Y:S01]  /*16a60*/  @!PT LDS RZ, [RZ] ;  /* 0x00000000fffff984 */ /* 0x000fe20000000800 */
[----:B------:R-:W-:Y:S01]  /*16a70*/  @!P2 LDGSTS.E.BYPASS.LTC128B.128 [R251+0x2000], desc[UR20][R240.64] ;  /* 0x02000000f0fbafae */ /* 0x000fe2000b981a14 */
[C---:B------:R-:W-:Y:S01]  /*16a80*/  LEA R12, P4, R4.reuse, R240, 0x5 ;  /* 0x000000f0040c7211 */ /* 0x040fe200078828ff */
[C---:B------:R-:W-:Y:S02]  /*16a90*/  @!P1 IMAD R9, R7.reuse, 0x60, RZ ;  /* 0x0000006007099824 */ /* 0x040fe400078e02ff */
[----:B------:R2:W-:Y:S01]  /*16aa0*/  @P2 STS.128 [R251+0x2000], RZ ;  /* 0x002000fffb002388 */ /* 0x0005e20000000c00 */
[C-C-:B------:R-:W-:Y:S01]  /*16ab0*/  LEA.HI.X R13, R4.reuse, R241, R7.reuse, 0x5, P4 ;  /* 0x000000f1040d7211 */ /* 0x140fe200020f2c07 */
[--C-:B------:R-:W-:Y:S01]  /*16ac0*/  @!P1 IMAD.MOV.U32 R32, RZ, RZ, R12.reuse ;  /* 0x000000ffff209224 */ /* 0x100fe200078e000c */
[CC--:B------:R-:W-:Y:S01]  /*16ad0*/  @!P1 LEA R48, P5, R4.reuse, R12.reuse, 0x5 ;  /* 0x0000000c04309211 */ /* 0x0c0fe200078a28ff */
[----:B------:R2:W-:Y:S01]  /*16ae0*/  @P1 STS.128 [R251+0x2800], RZ ;  /* 0x002800fffb001388 */ /* 0x0005e20000000c00 */
[CC--:B------:R-:W-:Y:S01]  /*16af0*/  @!P1 LEA R26, P4, R4.reuse, R12.reuse, 0x6 ;  /* 0x0000000c041a9211 */ /* 0x0c0fe200078830ff */
[----:B------:R-:W-:Y:S01]  /*16b00*/  @!P1 IMAD R5, R7, 0xa0, RZ ;  /* 0x000000a007059824 */ /* 0x000fe200078e02ff */
[CCC-:B------:R-:W-:Y:S01]  /*16b10*/  @!P1 LEA.HI.X R49, R4.reuse, R13.reuse, R7.reuse, 0x5, P5 ;  /* 0x0000000d04319211 */ /* 0x1c0fe200028f2c07 */
[----:B------:R-:W-:Y:S01]  /*16b20*/  @!PT LDS RZ, [RZ] ;  /* 0x00000000fffff984 */ /* 0x000fe20000000800 */
[----:B------:R-:W-:Y:S01]  /*16b30*/  @!PT LDS RZ, [RZ] ;  /* 0x00000000fffff984 */ /* 0x000fe20000000800 */
[----:B------:R-:W-:Y:S01]  /*16b40*/  @!PT LDS RZ, [RZ] ;  /* 0x00000000fffff984 */ /* 0x000fe20000000800 */
[----:B------:R3:W-:Y:S01]  /*16b50*/  @!P1 LDGSTS.E.BYPASS.LTC128B.128 [R251+0x2800], desc[UR20][R12.64] ;  /* 0x028000000cfb9fae */ /* 0x0007e2000b981a14 */
[CC--:B------:R-:W-:Y:S01]  /*16b60*/  @!P1 LEA.HI.X R27, R4.reuse, R13.reuse, R7, 0x6, P4 ;  /* 0x0000000d041b9211 */ /* 0x0c0fe200020f3407 */
[----:B------:R-:W-:Y:S01]  /*16b70*/  @!P1 IMAD.MOV.U32 R35, RZ, RZ, R13 ;  /* 0x000000ffff239224 */ /* 0x000fe200078e000d */
[CC--:B------:R-:W-:Y:S01]  /*16b80*/  @!P1 LEA R24, P6, R4.reuse, R12.reuse, 0x7 ;  /* 0x0000000c04189211 */ /* 0x0c0fe200078c38ff */
[----:B------:R2:W-:Y:S01]  /*16b90*/  @P1 STS.128 [R251+0x3000], RZ ;  /* 0x003000fffb001388 */ /* 0x0005e20000000c00 */
[CC--:B------:R-:W-:Y:S01]  /*16ba0*/  @!P1 LEA R22, P2, R4.reuse, R12.reuse, 0x8 ;  /* 0x0000000c04169211 */ /* 0x0c0fe200078440ff */
[--C-:B------:R-:W-:Y:S01]  /*16bb0*/  @!P1 IMAD.MOV.U32 R20, RZ, RZ, R12.reuse ;  /* 0x000000ffff149224 */ /* 0x100fe200078e000c */
[CC--:B------:R-:W-:Y:S01]  /*16bc0*/  @!P1 LEA.HI.X R25, R4.reuse, R13.reuse, R7, 0x7, P6 ;  /* 0x0000000d04199211 */ /* 0x0c0fe200030f3c07 */
        /* <DEDUP_REMOVED lines=18> */
[C---:B------:R-:W-:Y:S01]  /*16cf0*/  @!P1 IMAD.WIDE.U32 R32, R4.reuse, 0xa0, R32 ;  /* 0x000000a004209825 */ /* 0x040fe200078e0020 */
[----:B------:R-:W-:Y:S02]  /*16d00*/  @!P1 IADD3 R31, PT, PT, R9, R31, RZ ;  /* 0x0000001f091f9210 */ /* 0x000fe40007ffe0ff */
[-C--:B------:R-:W-:Y:S01]  /*16d10*/  @!P1 MOV R44, R12.reuse ;  /* 0x0000000c002c9202 */ /* 0x080fe20000000f00 */
[C---:B------:R-:W-:Y:S01]  /*16d20*/  @!P1 IMAD.WIDE.U32 R34, R4.reuse, 0xc0, R34 ;  /* 0x000000c004229825 */ /* 0x040fe200078e0022 */
[----:B------:R-:W-:Y:S01]  /*16d30*/  @!P1 IADD3 R33, PT, PT, R5, R33, RZ ;  /* 0x0000002105219210 */ /* 0x000fe20007ffe0ff */
        /* <DEDUP_REMOVED lines=17> */
[----:B------:R-:W-:Y:S01]  /*16e50*/  @!P1 MOV R15, R13 ;  /* 0x0000000d000f9202 */ /* 0x000fe20000000f00 */
[----:B------:R2:W-:Y:S01]  /*16e60*/  @P1 STS.128 [R251+0x5000], RZ ;  /* 0x005000fffb001388 */ /* 0x0005e20000000c00 */
[----:B------:R-:W-:Y:S01]  /*16e70*/  @!P1 MOV R28, R12 ;  /* 0x0000000c001c9202 */ /* 0x000fe20000000f00 */
[C---:B------:R-:W-:Y:S02]  /*16e80*/  @!P1 IMAD.WIDE.U32 R16, R4.reuse, 0x160, R16 ;  /* 0x0000016004109825 */ /* 0x040fe400078e0010 */
[----:B------:R-:W-:Y:S01]  /*16e90*/  @!PT LDS RZ, [RZ] ;  /* 0x00000000fffff984 */ /* 0x000fe20000000800 */
[----:B------:R-:W-:Y:S01]  /*16ea0*/  @!PT LDS RZ, [RZ] ;  /* 0x00000000fffff984 */ /* 0x000fe20000000800 */
[----:B------:R-:W-:Y:S01]  /*16eb0*/  @!PT LDS RZ, [RZ] ;  /* 0x00000000fffff984 */ /* 0x000fe20000000800 */
[----:B------:R2:W-:Y:S02]  /*16ec0*/  @!P1 LDGSTS.E.BYPASS.LTC128B.128 [R251+0x5000], desc[UR20][R32.64] ;  /* 0x0500000020fb9fae */ /* 0x0005e4000b981a14 */
[C---:B------:R-:W-:Y:S02]  /*16ed0*/  @!P1 IMAD.WIDE.U32 R14, R4.reuse, 0x180, R14 ;  /* 0x00000180040e9825 */ /* 0x040fe400078e000e */
[----:B------:R2:W-:Y:S02]  /*16ee0*/  @P1 STS.128 [R251+0x5800], RZ ;  /* 0x005800fffb001388 */ /* 0x0005e40000000c00 */
[C---:B---3--:R-:W-:Y:S04]  /*16ef0*/  @!P1 IMAD.WIDE.U32 R12, R4.reuse, 0x1a0, R12 ;  /* 0x000001a0040c9825 */ /* 0x048fe800078e000c */
[C---:B------:R-:W-:Y:S04]  /*16f00*/  @!P1 IMAD.WIDE.U32 R28, R4.reuse, 0x1c0, R28 ;  /* 0x000001c0041c9825 */ /* 0x040fe800078e001c */
[----:B------:R-:W-:Y:S04]  /*16f10*/  @!P1 IMAD.WIDE.U32 R20, R4, 0x120, R20 ;  /* 0x0000012004149825 */ /* 0x000fe800078e0014 */
[C---:B------:R-:W-:Y:S02]  /*16f20*/  @!P1 IMAD R4, R7.reuse, 0xc0, RZ ;  /* 0x000000c007049824 */ /* 0x040fe400078e02ff */
[C---:B------:R-:W-:Y:S02]  /*16f30*/  @!P1 IMAD R2, R7.reuse, 0xe0, RZ ;  /* 0x000000e007029824 */ /* 0x040fe400078e02ff */
[----:B------:R-:W-:Y:S02]  /*16f40*/  @!P1 IMAD.IADD R35, R4, 0x1, R35 ;  /* 0x0000000104239824 */ /* 0x000fe400078e0223 */
[----:B------:R-:W-:Y:S01]  /*16f50*/  @!P1 IMAD.MOV.U32 R46, RZ, RZ, R20 ;  /* 0x000000ffff2e9224 */ /* 0x000fe200078e0014 */
[----:B------:R-:W-:Y:S01]  /*16f60*/  @!P1 IADD3 R45, PT, PT, R2, R45, RZ ;  /* 0x0000002d022d9210 */ /* 0x000fe20007ffe0ff */
[C---:B------:R-:W-:Y:S01]  /*16f70*/  @!P1 IMAD R0, R7.reuse, 0x120, RZ ;  /* 0x0000012007009824 */ /* 0x040fe200078e02ff */
[----:B------:R-:W-:Y:S01]  /*16f80*/  @!PT LDS RZ, [RZ] ;  /* 0x00000000fffff984 */ /* 0x000fe20000000800 */
[----:B------:R-:W-:Y:S01]  /*16f90*/  @!PT LDS RZ, [RZ] ;  /* 0x00000000fffff984 */ /* 0x000fe20000000800 */
[----:B------:R-:W-:Y:S01]  /*16fa0*/  @!PT LDS RZ, [RZ] ;  /* 0x00000000fffff984 */ /* 0x000fe20000000800 */
[----:B------:R2:W-:Y:S01]  /*16fb0*/  @!P1 LDGSTS.E.BYPASS.LTC128B.128 [R251+0x5800], desc[UR20][R34.64] ;  /* 0x0580000022fb9fae */ /* 0x0005e2000b981a14 */
[C---:B------:R-:W-:Y:S02]  /*16fc0*/  @!P1 IMAD R11, R7.reuse, 0x160, RZ ;  /* 0x00000160070b9824 */ /* 0x040fe400078e02ff */
[C---:B------:R-:W-:Y:S01]  /*16fd0*/  @!P1 IMAD R9, R7.reuse, 0x180, RZ ;  /* 0x0000018007099824 */ /* 0x040fe200078e02ff */
[----:B------:R2:W-:Y:S01]  /*16fe0*/  @P1 STS.128 [R251+0x6000], RZ ;  /* 0x006000fffb001388 */ /* 0x0005e20000000c00 */
[----:B------:R-:W-:Y:S01]  /*16ff0*/  @!P1 IADD3 R47, PT, PT, R0, R21, RZ ;  /* 0x00000015002f9210 */ /* 0x000fe20007ffe0ff */
[----:B------:R-:W-:Y:S01]  /*17000*/  @!P1 IMAD R21, R7, 0x140, RZ ;  /* 0x0000014007159824 */ /* 0x000fe200078e02ff */
[----:B------:R-:W-:Y:S01]  /*17010*/  @!P1 IADD3 R17, PT, PT, R11, R17, RZ ;  /* 0x000000110b119210 */ /* 0x000fe20007ffe0ff */
[----:B------:R-:W-:Y:S01]  /*17020*/  @!PT LDS RZ, [RZ] ;  /* 0x00000000fffff984 */ /* 0x000fe20000000800 */
[----:B------:R-:W-:Y:S01]  /*17030*/  @!PT LDS RZ, [RZ] ;  /* 0x00000000fffff984 */ /* 0x000fe20000000800 */
[----:B------:R-:W-:Y:S01]  /*17040*/  @!PT LDS RZ, [RZ] ;  /* 0x00000000fffff984 */ /* 0x000fe20000000800 */
[----:B------:R2:W-:Y:S01]  /*17050*/  @!P1 LDGSTS.E.BYPASS.LTC128B.128 [R251+0x6000], desc[UR20][R44.64] ;  /* 0x060000002cfb9fae */ /* 0x0005e2000b981a14 */
[----:B------:R-:W-:Y:S02]  /*17060*/  @!P1 IMAD.IADD R15, R9, 0x1, R15 ;  /* 0x00000001090f9824 */ /* 0x000fe400078e020f */
[----:B------:R-:W-:Y:S01]  /*17070*/  @!P1 IADD3 R19, PT, PT, R21, R19, RZ ;  /* 0x0000001315139210 */ /* 0x000fe20007ffe0ff */
[----:B------:R2:W-:Y:S01]  /*17080*/  @P1 STS.128 [R251+0x6800], RZ ;  /* 0x006800fffb001388 */ /* 0x0005e20000000c00 */
[C---:B------:R-:W-:Y:S02]  /*17090*/  @!P1 IMAD R5, R7.reuse, 0x1a0, RZ ;  /* 0x000001a007059824 */ /* 0x040fe400078e02ff */
[----:B------:R-:W-:Y:S01]  /*170a0*/  @!P1 IMAD R7, R7, 0x1c0, RZ ;  /* 0x000001c007079824 */ /* 0x000fe200078e02ff */
[----:B------:R-:W-:Y:S01]  /*170b0*/  @!PT LDS RZ, [RZ] ;  /* 0x00000000fffff984 */ /* 0x000fe20000000800 */
[----:B------:R-:W-:Y:S01]  /*170c0*/  @!PT LDS RZ, [RZ] ;  /* 0x00000000fffff984 */ /* 0x000fe20000000800 */
[----:B------:R-:W-:Y:S01]  /*170d0*/  @!PT LDS RZ, [RZ] ;  /* 0x00000000fffff984 */ /* 0x000fe20000000800 */
[----:B------:R2:W-:Y:S02]  /*170e0*/  @!P1 LDGSTS.E.BYPASS.LTC128B.128 [R251+0x6800], desc[UR20][R22.64] ;  /* 0x0680000016fb9fae */ /* 0x0005e4000b981a14 */
[----:B------:R-:W-:Y:S02]  /*170f0*/  @!P1 IADD3 R13, PT, PT, R5, R13, RZ ;  /* 0x0000000d050d9210 */ /* 0x000fe40007ffe0ff */
[----:B------:R2:W-:Y:S01]  /*17100*/  @P1 STS.128 [R251+0x7000], RZ ;  /* 0x007000fffb001388 */ /* 0x0005e20000000c00 */
[----:B------:R-:W-:Y:S03]  /*17110*/  @!P1 IADD3 R29, PT, PT, R7, R29, RZ ;  /* 0x0000001d071d9210 */ /* 0x000fe60007ffe0ff */
        /* <DEDUP_REMOVED lines=30> */
.L_x_1438:
[----:B--2---:R-:W2:Y:S01]  /*17300*/  LDL.LU R12, [R1+0x5c] ;  /* 0x00005c00010c7983 */ /* 0x004ea20000300800 */
[----:B------:R-:W-:Y:S01]  /*17310*/  MOV R68, R247 ;  /* 0x000000f700447202 */ /* 0x000fe20000000f00 */
[----:B------:R-:W-:Y:S01]  /*17320*/  UISETP.GT.AND UP0, UPT, UR14, UR16, UPT ;  /* 0x000000100e00728c */ /* 0x000fe2000bf04270 */
[----:B------:R-:W-:Y:S01]  /*17330*/  @P0 IADD3 R68, PT, PT, R248, -0x40, RZ ;  /* 0xffffffc0f8440810 */ /* 0x000fe20007ffe0ff */
[----:B------:R-:W2:Y:S01]  /*17340*/  LDL.LU R19, [R1+0x58] ;  /* 0x0000580001137983 */ /* 0x000ea20000300800 */
[----:B------:R-:W-:Y:S02]  /*17350*/  UIADD3 UR11, UPT, UPT, UR11, -0x100, URZ ;  /* 0xffffff000b0b7890 */ /* 0x000fe4000fffe0ff */
[----:B------:R-:W-:Y:S01]  /*17360*/  IADD3 R239, PT, PT, R239, R68, RZ ;  /* 0x00000044efef7210 */ /* 0x000fe20007ffe0ff */
[----:B------:R-:W3:Y:S04]  /*17370*/  LDL.LU R18, [R1+0x54] ;  /* 0x0000540001127983 */ /* 0x000ee80000300800 */
[----:B------:R-:W4:Y:S04]  /*17380*/  LDL.LU R17, [R1+0x64] ;  /* 0x0000640001117983 */ /* 0x000f280000300800 */
[----:B------:R-:W4:Y:S04]  /*17390*/  LDL.LU R16, [R1+0x60] ;  /* 0x0000600001107983 */ /* 0x000f280000300800 */
[----:B------:R-:W5:Y:S04]  /*173a0*/  LDL.LU R24, [R1+0x50] ;  /* 0x0000500001187983 */ /* 0x000f680000300800 */
        /* <DEDUP_REMOVED lines=17> */
[----:B------:R-:W5:Y:S04]  /*174c0*/  LDL.LU R66, [R1] ;  /* 0x0000000001427983 */ /* 0x000f680000300800 */
[----:B------:R-:W5:Y:S04]  /*174d0*/  LDL.LU R65, [R1+0x8] ;  /* 0x0000080001417983 */ /* 0x000f680000300800 */
[----:B------:R-:W5:Y:S04]  /*174e0*/  LDL.LU R64, [R1+0x4] ;  /* 0x0000040001407983 */ /* 0x000f680000300800 */
[----:B------:R-:W-:Y:S08]  /*174f0*/  LDSM.16.MT88.4 R20, [R164+0xa000] ;  /* 0x00a00000a414783b */ /* 0x000ff00000004200 */
[----:B------:R-:W-:Y:S08]  /*17500*/  LDSM.16.MT88.4 R28, [R68] ;  /* 0x00000000441c783b */ /* 0x000ff00000004200 */
[----:B------:R-:W-:Y:S08]  /*17510*/  LDSM.16.MT88.4 R48, [R239] ;  /* 0x00000000ef30783b */ /* 0x000ff00000004200 */
[----:B-1----:R-:W-:Y:S08]  /*17520*/  LDSM.16.MT88.4 R56, [R164+0xa800] ;  /* 0x00a80000a438783b */ /* 0x002ff00000004200 */
[----:B------:R-:W-:Y:S01]  /*17530*/  LDSM.16.MT88.4 R60, [R68+0x800] ;  /* 0x00080000443c783b */ /* 0x000fe20000004200 */
[----:B--2---:R-:W-:Y:S02]  /*17540*/  FMNMX3.FTZ R7, R165, R12, R19, !PT ;  /* 0x0000000ca5077276 */ /* 0x004fe40007810013 */
[----:B---3--:R-:W-:Y:S04]  /*17550*/  FMNMX3.FTZ R5, R167, R18, R6, !PT ;  /* 0x00000012a7057276 */ /* 0x008fe80007810006 */
[----:B------:R-:W-:Y:S02]  /*17560*/  FMNMX3.FTZ R5, R5, R8, R10, !PT ;  /* 0x0000000805057276 */ /* 0x000fe4000781000a */
[----:B----4-:R-:W-:Y:S04]  /*17570*/  FMNMX3.FTZ R7, R7, R17, R16, !PT ;  /* 0x0000001107077276 */ /* 0x010fe80007810010 */
[----:B-----5:R-:W-:Y:S02]  /*17580*/  FMNMX3.FTZ R7, R7, R24, R54, !PT ;  /* 0x0000001807077276 */ /* 0x020fe40007810036 */
        /* <DEDUP_REMOVED lines=8> */
[----:B------:R-:W-:Y:S04]  /*17610*/  FMNMX3.FTZ R5, R5, R66, R168, !PT ;  /* 0x0000004205057276 */ /* 0x000fe800078100a8 */
        /* <DEDUP_REMOVED lines=50> */
[----:B------:R-:W1:Y:S08]  /*17940*/  SHFL.BFLY PT, R0, R9, 0x2, 0x1f ;  /* 0x0c401f0009007f89 */ /* 0x000e7000000e0000 */
[----:B------:R-:W2:Y:S01]  /*17950*/  SHFL.BFLY PT, R5, R4, 0x2, 0x1f ;  /* 0x0c401f0004057f89 */ /* 0x000ea200000e0000 */
[----:B-1----:R-:W-:Y:S02]  /*17960*/  FMNMX.FTZ R7, R9, R0, !PT ;  /* 0x0000000009077209 */ /* 0x002fe40007810000 */
[----:B--2---:R-:W-:Y:S05]  /*17970*/  FMNMX.FTZ R11, R4, R5, !PT ;  /* 0x00000005040b7209 */ /* 0x004fea0007810000 */
[----:B------:R-:W1:Y:S08]  /*17980*/  SHFL.BFLY PT, R0, R7, 0x1, 0x1f ;  /* 0x0c201f0007007f89 */ /* 0x000e7000000e0000 */
[----:B------:R-:W2:Y:S01]  /*17990*/  SHFL.BFLY PT, R2, R11, 0x1, 0x1f ;  /* 0x0c201f000b027f89 */ /* 0x000ea200000e0000 */
[----:B-1----:R-:W-:Y:S02]  /*179a0*/  FMNMX.FTZ R0, R7, R0, !PT ;  /* 0x0000000007007209 */ /* 0x002fe40007810000 */
[----:B--2---:R-:W-:Y:S03]  /*179b0*/  FMNMX.FTZ R2, R11, R2, !PT ;  /* 0x000000020b027209 */ /* 0x004fe60007810000 */
[C---:B------:R-:W-:Y:S01]  /*179c0*/  FMUL.FTZ R73, R0.reuse, UR4 ;  /* 0x0000000400497c20 */ /* 0x040fe20008410000 */
[C---:B------:R-:W-:Y:S01]  /*179d0*/  FSETP.NEU.FTZ.AND P1, PT, R0.reuse, -INF , PT ;  /* 0xff8000000000780b */ /* 0x040fe20003f3d000 */
[----:B------:R-:W-:Y:S01]  /*179e0*/  FADD.FTZ R4, -R0, R167 ;  /* 0x000000a700047221 */ /* 0x000fe20000010100 */
[C---:B------:R-:W-:Y:S01]  /*179f0*/  FSETP.NEU.FTZ.AND P2, PT, R2.reuse, -INF , PT ;  /* 0xff8000000200780b */ /* 0x040fe20003f5d000 */
[C---:B------:R-:W-:Y:S01]  /*17a00*/  FMUL.FTZ R74, R2.reuse, UR4 ;  /* 0x00000004024a7c20 */ /* 0x040fe20008410000 */
[----:B------:R-:W-:Y:S01]  /*17a10*/  FSEL R73, R73, RZ, P1 ;  /* 0x000000ff49497208 */ /* 0x000fe20000800000 */
[----:B------:R-:W-:Y:S01]  /*17a20*/  FADD.FTZ R5, -R2, R165 ;  /* 0x000000a502057221 */ /* 0x000fe20000010100 */
[----:B------:R-:W-:Y:S01]  /*17a30*/  FMUL.FTZ R39, R4, UR4 ;  /* 0x0000000404277c20 */ /* 0x000fe20008410000 */
[----:B------:R-:W-:Y:S02]  /*17a40*/  MOV R165, R2 ;  /* 0x0000000200a57202 */ /* 0x000fe40000000f00 */
[----:B------:R-:W-:Y:S01]  /*17a50*/  FSEL R74, R74, RZ, P2 ;  /* 0x000000ff4a4a7208 */ /* 0x000fe20001000000 */
[----:B------:R-:W-:Y:S01]  /*17a60*/  FMUL.FTZ R40, R5, UR4 ;  /* 0x0000000405287c20 */ /* 0x000fe20008410000 */
[--C-:B------:R-:W-:Y:S01]  /*17a70*/  FFMA.FTZ R104, R18, UR4, -R73.reuse ;  /* 0x0000000412687c23 */ /* 0x100fe20008010849 */
[--C-:B------:R-:W-:Y:S01]  /*17a80*/  FFMA.FTZ R101, R6, UR4, -R73.reuse ;  /* 0x0000000406657c23 */ /* 0x100fe20008010849 */
[--C-:B------:R-:W-:Y:S01]  /*17a90*/  FFMA.FTZ R100, R8, UR4, -R73.reuse ;  /* 0x0000000408647c23 */ /* 0x100fe20008010849 */
[--C-:B------:R-:W-:Y:S01]  /*17aa0*/  FFMA.FTZ R105, R12, UR4, -R74.reuse ;  /* 0x000000040c697c23 */ /* 0x100fe2000801084a */
[--C-:B------:R-:W-:Y:S01]  /*17ab0*/  FFMA.FTZ R103, R19, UR4, -R74.reuse ;  /* 0x0000000413677c23 */ /* 0x100fe2000801084a */
[----:B------:R-:W1:Y:S01]  /*17ac0*/  LDSM.16.MT88.4 R12, [R166+0xa000] ;  /* 0x00a00000a60c783b */ /* 0x000e620000004200 */
[--C-:B------:R-:W-:Y:S01]  /*17ad0*/  FFMA.FTZ R102, R17, UR4, -R74.reuse ;  /* 0x0000000411667c23 */ /* 0x100fe2000801084a */
[--C-:B------:R-:W-:Y:S01]  /*17ae0*/  FFMA.FTZ R99, R16, UR4, -R74.reuse ;  /* 0x0000000410637c23 */ /* 0x100fe2000801084a */
[--C-:B------:R-:W-:Y:S01]  /*17af0*/  FFMA.FTZ R97, R10, UR4, -R73.reuse ;  /* 0x000000040a617c23 */ /* 0x100fe20008010849 */
[----:B------:R-:W2:Y:S01]  /*17b00*/  MUFU.EX2 R40, R40 ;  /* 0x0000002800287308 */ /* 0x000ea20000000800 */
[--C-:B------:R-:W-:Y:S01]  /*17b10*/  FFMA.FTZ R110, R54, UR4, -R74.reuse ;  /* 0x00000004366e7c23 */ /* 0x100fe2000801084a */
[--C-:B------:R-:W-:Y:S01]  /*17b20*/  FFMA.FTZ R112, R53, UR4, -R73.reuse ;  /* 0x0000000435707c23 */ /* 0x100fe20008010849 */
[--C-:B------:R-:W-:Y:S07]  /*17b30*/  FFMA.FTZ R107, R52, UR4, -R73.reuse ;  /* 0x00000004346b7c23 */ /* 0x100fee0008010849 */
[----:B------:R-:W3:Y:S01]  /*17b40*/  MUFU.EX2 R39, R39 ;  /* 0x0000002700277308 */ /* 0x000ee20000000800 */
[----:B------:R-:W4:Y:S01]  /*17b50*/  LDSM.16.MT88.4 R52, [R166+0xa800] ;  /* 0x00a80000a634783b */ /* 0x000f220000004200 */
[--C-:B------:R-:W-:Y:S01]  /*17b60*/  FFMA.FTZ R125, R67, UR4, -R74.reuse ;  /* 0x00000004437d7c23 */ /* 0x100fe2000801084a */
[--C-:B------:R-:W-:Y:S07]  /*17b70*/  FFMA.FTZ R124, R66, UR4, -R73.reuse ;  /* 0x00000004427c7c23 */ /* 0x100fee0008010849 */
[----:B------:R-:W-:Y:S01]  /*17b80*/  MUFU.EX2 R105, R105 ;  /* 0x0000006900697308 */ /* 0x000fe20000000800 */
[--C-:B------:R-:W-:Y:S01]  /*17b90*/  FFMA.FTZ R129, R65, UR4, -R74.reuse ;  /* 0x0000000441817c23 */ /* 0x100fe2000801084a */
[--C-:B------:R-:W-:Y:S01]  /*17ba0*/  FFMA.FTZ R128, R64, UR4, -R74.reuse ;  /* 0x0000000440807c23 */ /* 0x100fe2000801084a */
[--C-:B------:R-:W-:Y:S07]  /*17bb0*/  FFMA.FTZ R109, R35, UR4, -R74.reuse ;  /* 0x00000004236d7c23 */ /* 0x100fee000801084a */
[----:B------:R-:W5:Y:S01]  /*17bc0*/  MUFU.EX2 R103, R103 ;  /* 0x0000006700677308 */ /* 0x000f620000000800 */
[----:B------:R-:W-:Y:S01]  /*17bd0*/  LDSM.16.MT88.4 R64, [R68+0x1800] ;  /* 0x001800004440783b */ /* 0x000fe20000004200 */
[C---:B--2---:R-:W-:Y:S01]  /*17be0*/  FMUL.FTZ R4, R40.reuse, R160 ;  /* 0x000000a028047220 */ /* 0x044fe20000410000 */
[C---:B------:R-:W-:Y:S07]  /*17bf0*/  FMUL.FTZ R5, R40.reuse, R161 ;  /* 0x000000a128057220 */ /* 0x040fee0000410000 */
[----:B------:R-:W-:Y:S01]  /*17c00*/  MUFU.EX2 R104, R104 ;  /* 0x0000006800687308 */ /* 0x000fe20000000800 */
[C---:B------:R-:W-:Y:S01]  /*17c10*/  FMUL.FTZ R8, R40.reuse, R156 ;  /* 0x0000009c28087220 */ /* 0x040fe20000410000 */
[C---:B---3--:R-:W-:Y:S01]  /*17c20*/  FMUL.FTZ R6, R39.reuse, R162 ;  /* 0x000000a227067220 */ /* 0x048fe20000410000 */
[C---:B------:R-:W-:Y:S07]  /*17c30*/  FMUL.FTZ R7, R39.reuse, R163 ;  /* 0x000000a327077220 */ /* 0x040fee0000410000 */
[----:B------:R-:W2:Y:S01]  /*17c40*/  MUFU.EX2 R101, R101 ;  /* 0x0000006500657308 */ /* 0x000ea20000000800 */
[C---:B------:R-:W-:Y:S01]  /*17c50*/  FMUL.FTZ R9, R40.reuse, R157 ;  /* 0x0000009d28097220 */ /* 0x040fe20000410000 */
[C---:B------:R-:W-:Y:S01]  /*17c60*/  FMUL.FTZ R10, R39.reuse, R158 ;  /* 0x0000009e270a7220 */ /* 0x040fe20000410000 */
[----:B------:R-:W-:Y:S07]  /*17c70*/  FMUL.FTZ R11, R39, R159 ;  /* 0x0000009f270b7220 */ /* 0x000fee0000410000 */
[----:B------:R-:W-:Y:S01]  /*17c80*/  MUFU.EX2 R102, R102 ;  /* 0x0000006600667308 */ /* 0x000fe20000000800 */
[C---:B------:R-:W-:Y:S01]  /*17c90*/  FMUL.FTZ R16, R40.reuse, R148 ;  /* 0x0000009428107220 */ /* 0x040fe20000410000 */
[----:B-----5:R-:W-:Y:S01]  /*17ca0*/  F2FP.F16.F32.PACK_AB R44, R103, R105 ;  /* 0x00000069672c723e */ /* 0x020fe200000000ff */
[C---:B------:R-:W-:Y:S07]  /*17cb0*/  FMUL.FTZ R17, R40.reuse, R149 ;  /* 0x0000009528117220 */ /* 0x040fee0000410000 */
[----:B------:R-:W3:Y:S01]  /*17cc0*/  MUFU.EX2 R99, R99 ;  /* 0x0000006300637308 */ /* 0x000ee20000000800 */
[C---:B------:R-:W-:Y:S01]  /*17cd0*/  FMUL.FTZ R18, R39.reuse, R150 ;  /* 0x0000009627127220 */ /* 0x040fe20000410000 */
[C---:B------:R-:W-:Y:S01]  /*17ce0*/  FMUL.FTZ R19, R39.reuse, R151 ;  /* 0x0000009727137220 */ /* 0x040fe20000410000 */
[----:B------:R-:W-:Y:S07]  /*17cf0*/  FMUL.FTZ R35, R39, R135 ;  /* 0x0000008727237220 */ /* 0x000fee0000410000 */
[----:B------:R-:W-:Y:S01]  /*17d00*/  MUFU.EX2 R100, R100 ;  /* 0x0000006400647308 */ /* 0x000fe20000000800 */
[--C-:B------:R-:W-:Y:S01]  /*17d10*/  FFMA.FTZ R151, R191, UR4, -R74.reuse ;  /* 0x00000004bf977c23 */ /* 0x100fe2000801084a */
[----:B--2---:R-:W-:Y:S01]  /*17d20*/  F2FP.F16.F32.PACK_AB R45, R101, R104 ;  /* 0x00000068652d723e */ /* 0x004fe200000000ff */
[----:B------:R-:W-:Y:S07]  /*17d30*/  FMUL.FTZ R25, R40, R141 ;  /* 0x0000008d28197220 */ /* 0x000fee0000410000 */
[----:B------:R-:W2:Y:S01]  /*17d40*/  MUFU.EX2 R97, R97 ;  /* 0x0000006100617308 */ /* 0x000ea20000000800 */
[C---:B------:R-:W-:Y:S01]  /*17d50*/  FMUL.FTZ R26, R39.reuse, R142 ;  /* 0x0000008e271a7220 */ /* 0x040fe20000410000 */
[C---:B------:R-:W-:Y:S01]  /*17d60*/  FMUL.FTZ R27, R39.reuse, R143 ;  /* 0x0000008f271b7220 */ /* 0x040fe20000410000 */
[--C-:B------:R-:W-:Y:S07]  /*17d70*/  FFMA.FTZ R108, R34, UR4, -R74.reuse ;  /* 0x00000004226c7c23 */ /* 0x100fee000801084a */
[----:B------:R-:W-:Y:S01]  /*17d80*/  MUFU.EX2 R151, R151 ;  /* 0x0000009700977308 */ /* 0x000fe20000000800 */
[----:B------:R-:W-:Y:S01]  /*17d90*/  FMUL.FTZ R34, R39, R134 ;  /* 0x0000008627227220 */ /* 0x000fe20000410000 */
[----:B---3--:R-:W-:Y:S01]  /*17da0*/  F2FP.F16.F32.PACK_AB R46, R99, R102 ;  /* 0x00000066632e723e */ /* 0x008fe200000000ff */
[--C-:B------:R-:W-:Y:S01]  /*17db0*/  FFMA.FTZ R106, R33, UR4, -R73.reuse ;  /* 0x00000004216a7c23 */ /* 0x100fe20008010849 */
[----:B------:R-:W-:Y:S06]  /*17dc0*/  FMUL.FTZ R33, R40, R133 ;  /* 0x0000008528217220 */ /* 0x000fec0000410000 */
[----:B------:R-:W-:Y:S01]  /*17dd0*/  MUFU.EX2 R125, R125 ;  /* 0x0000007d007d7308 */ /* 0x000fe20000000800 */
[--C-:B------:R-:W-:Y:S01]  /*17de0*/  FFMA.FTZ R113, R32, UR4, -R73.reuse ;  /* 0x0000000420717c23 */ /* 0x100fe20008010849 */
[----:B------:R-:W-:Y:S01]  /*17df0*/  FMUL.FTZ R32, R40, R132 ;  /* 0x0000008428207220 */ /* 0x000fe20000410000 */
[--C-:B------:R-:W-:Y:S07]  /*17e00*/  FFMA.FTZ R117, R117, UR4, -R73.reuse ;  /* 0x0000000475757c23 */ /* 0x100fee0008010849 */
[----:B------:R-:W-:Y:S01]  /*17e10*/  MUFU.EX2 R129, R129 ;  /* 0x0000008100817308 */ /* 0x000fe20000000800 */
[----:B--2---:R-:W-:Y:S01]  /*17e20*/  F2FP.F16.F32.PACK_AB R47, R97, R100 ;  /* 0x00000064612f723e */ /* 0x004fe200000000ff */
[--C-:B------:R-:W-:Y:S01]  /*17e30*/  FFMA.FTZ R120, R120, UR4, -R74.reuse ;  /* 0x0000000478787c23 */ /* 0x100fe2000801084a */
[--C-:B------:R-:W-:Y:S07]  /*17e40*/  FFMA.FTZ R126, R122, UR4, -R74.reuse ;  /* 0x000000047a7e7c23 */ /* 0x100fee000801084a */
[----:B------:R-:W-:Y:S01]  /*17e50*/  MUFU.EX2 R113, R113 ;  /* 0x0000007100717308 */ /* 0x000fe20000000800 */
[--C-:B------:R-:W-:Y:S01]  /*17e60*/  FFMA.FTZ R123, R168, UR4, -R73.reuse ;  /* 0x00000004a87b7c23 */ /* 0x100fe20008010849 */
[--C-:B------:R-:W-:Y:S01]  /*17e70*/  FFMA.FTZ R127, R169, UR4, -R73.reuse ;  /* 0x00000004a97f7c23 */ /* 0x100fe20008010849 */
[--C-:B------:R-:W-:Y:S01]  /*17e80*/  FFMA.FTZ R143, R183, UR4, -R74.reuse ;  /* 0x00000004b78f7c23 */ /* 0x100fe2000801084a */
[C---:B-1----:R-:W-:Y:S06]  /*17e90*/  HMMA.16816.F32 R4, R44.reuse, R12, R4 ;  /* 0x0000000c2c04723c */ /* 0x042fec0000001804 */
[----:B------:R-:W-:Y:S10]  /*17ea0*/  MUFU.EX2 R117, R117 ;  /* 0x0000007500757308 */ /* 0x000ff40000000800 */
[----:B------:R-:W-:Y:S01]  /*17eb0*/  MUFU.EX2 R120, R120 ;  /* 0x0000007800787308 */ /* 0x000fe20000000800 */
[C---:B------:R-:W-:Y:S01]  /*17ec0*/  FMUL.FTZ R12, R40.reuse, R152 ;  /* 0x00000098280c7220 */ /* 0x040fe20000410000 */
[----:B------:R-:W-:Y:S01]  /*17ed0*/  FMUL.FTZ R13, R40, R153 ;  /* 0x00000099280d7220 */ /* 0x000fe20000410000 */
[C---:B------:R-:W-:Y:S07]  /*17ee0*/  HMMA.16816.F32 R8, R44.reuse, R14, R8 ;  /* 0x0000000e2c08723c */ /* 0x040fee0000001808 */
[----:B------:R-:W-:Y:S01]  /*17ef0*/  MUFU.EX2 R126, R126 ;  /* 0x0000007e007e7308 */ /* 0x000fe20000000800 */
[C---:B------:R-:W-:Y:S01]  /*17f00*/  FMUL.FTZ R14, R39.reuse, R154 ;  /* 0x0000009a270e7220 */ /* 0x040fe20000410000 */
[----:B------:R-:W-:Y:S08]  /*17f10*/  FMUL.FTZ R15, R39, R155 ;  /* 0x0000009b270f7220 */ /* 0x000ff00000410000 */
[----:B------:R-:W-:Y:S01]  /*17f20*/  MUFU.EX2 R123, R123 ;  /* 0x0000007b007b7308 */ /* 0x000fe20000000800 */
[--C-:B------:R-:W-:Y:S01]  /*17f30*/  FFMA.FTZ R141, R175, UR4, -R73.reuse ;  /* 0x00000004af8d7c23 */ /* 0x100fe20008010849 */
[--C-:B------:R-:W-:Y:S01]  /*17f40*/  FFMA.FTZ R142, R177, UR4, -R73.reuse ;  /* 0x00000004b18e7c23 */ /* 0x100fe20008010849 */
[--C-:B------:R-:W-:Y:S07]  /*17f50*/  FFMA.FTZ R149, R193, UR4, -R74.reuse ;  /* 0x00000004c1957c23 */ /* 0x100fee000801084a */
[----:B------:R-:W-:Y:S01]  /*17f60*/  MUFU.EX2 R127, R127 ;  /* 0x0000007f007f7308 */ /* 0x000fe20000000800 */
[--C-:B------:R-:W-:Y:S01]  /*17f70*/  FFMA.FTZ R148, R198, UR4, -R73.reuse ;  /* 0x00000004c6947c23 */ /* 0x100fe20008010849 */
[C---:B------:R-:W-:Y:S08]  /*17f80*/  HMMA.16816.F32 R12, R44.reuse, R20, R12 ;  /* 0x000000142c0c723c */ /* 0x040ff0000000180c */
[----:B------:R-:W-:Y:S01]  /*17f90*/  MUFU.EX2 R143, R143 ;  /* 0x0000008f008f7308 */ /* 0x000fe20000000800 */
[C---:B------:R-:W-:Y:S01]  /*17fa0*/  FMUL.FTZ R20, R40.reuse, R144 ;  /* 0x0000009028147220 */ /* 0x040fe20000410000 */
[----:B------:R-:W-:Y:S01]  /*17fb0*/  FMUL.FTZ R21, R40, R145 ;  /* 0x0000009128157220 */ /* 0x000fe20000410000 */
        /* <DEDUP_REMOVED lines=10> */
[--C-:B------:R-:W-:Y:S01]  /*18060*/  FFMA.FTZ R159, R189, UR4, -R74.reuse ;  /* 0x00000004bd9f7c23 */ /* 0x100fe2000801084a */
[--C-:B------:R-:W-:Y:S07]  /*18070*/  FFMA.FTZ R154, R185, UR4, -R74.reuse ;  /* 0x00000004b99a7c23 */ /* 0x100fee000801084a */
[----:B------:R-:W-:Y:S01]  /*18080*/  MUFU.EX2 R149, R149 ;  /* 0x0000009500957308 */ /* 0x000fe20000000800 */
[C---:B------:R-:W-:Y:S03]  /*18090*/  HMMA.16816.F32 R20, R44.reuse, R28, R20 ;  /* 0x0000001c2c14723c */ /* 0x040fe60000001814 */
[--C-:B------:R-:W-:Y:S01]  /*180a0*/  FFMA.FTZ R111, R24, UR4, -R74.reuse ;  /* 0x00000004186f7c23 */ /* 0x100fe2000801084a */
[C---:B------:R-:W-:Y:S01]  /*180b0*/  FMUL.FTZ R24, R40.reuse, R140 ;  /* 0x0000008c28187220 */ /* 0x040fe20000410000 */
[C---:B------:R-:W-:Y:S01]  /*180c0*/  FMUL.FTZ R28, R40.reuse, R136 ;  /* 0x00000088281c7220 */ /* 0x040fe20000410000 */
[----:B------:R-:W-:Y:S03]  /*180d0*/  FMUL.FTZ R29, R40, R137 ;  /* 0x00000089281d7220 */ /* 0x000fe60000410000 */
[----:B------:R-:W-:Y:S01]  /*180e0*/  MUFU.EX2 R146, R146 ;  /* 0x0000009200927308 */ /* 0x000fe20000000800 */
[--C-:B------:R-:W-:Y:S01]  /*180f0*/  FFMA.FTZ R140, R179, UR4, -R74.reuse ;  /* 0x00000004b38c7c23 */ /* 0x100fe2000801084a */
[--C-:B------:R-:W-:Y:S01]  /*18100*/  FFMA.FTZ R156, R235, UR4, -R74.reuse ;  /* 0x00000004eb9c7c23 */ /* 0x100fe2000801084a */
[--C-:B------:R-:W-:Y:S01]  /*18110*/  FFMA.FTZ R157, R190, UR4, -R73.reuse ;  /* 0x00000004be9d7c23 */ /* 0x100fe20008010849 */
[C---:B------:R-:W-:Y:S06]  /*18120*/  HMMA.16816.F32 R24, R44.reuse, R30, R24 ;  /* 0x0000001e2c18723c */ /* 0x040fec0000001818 */
[----:B------:R-:W1:Y:S01]  /*18130*/  MUFU.EX2 R111, R111 ;  /* 0x0000006f006f7308 */ /* 0x000e620000000800 */
[C---:B------:R-:W-:Y:S01]  /*18140*/  FMUL.FTZ R30, R39.reuse, R138 ;  /* 0x0000008a271e7220 */ /* 0x040fe20000410000 */
[----:B------:R-:W-:Y:S08]  /*18150*/  FMUL.FTZ R31, R39, R139 ;  /* 0x0000008b271f7220 */ /* 0x000ff00000410000 */
[----:B------:R-:W-:Y:S01]  /*18160*/  MUFU.EX2 R112, R112 ;  /* 0x0000007000707308 */ /* 0x000fe20000000800 */
[--C-:B------:R-:W-:Y:S01]  /*18170*/  FFMA.FTZ R158, R194, UR4, -R73.reuse ;  /* 0x00000004c29e7c23 */ /* 0x100fe20008010849 */
[--C-:B------:R-:W-:Y:S01]  /*18180*/  FFMA.FTZ R167, R225, UR4, -R74.reuse ;  /* 0x00000004e1a77c23 */ /* 0x100fe2000801084a */
[--C-:B------:R-:W-:Y:S07]  /*18190*/  FFMA.FTZ R162, R224, UR4, -R73.reuse ;  /* 0x00000004e0a27c23 */ /* 0x100fee0008010849 */
[----:B------:R-:W2:Y:S01]  /*181a0*/  MUFU.EX2 R107, R107 ;  /* 0x0000006b006b7308 */ /* 0x000ea20000000800 */
[--C-:B------:R-:W-:Y:S01]  /*181b0*/  FFMA.FTZ R189, R202, UR4, -R73.reuse ;  /* 0x00000004cabd7c23 */ /* 0x100fe20008010849 */
[C---:B------:R-:W-:Y:S08]  /*181c0*/  HMMA.16816.F32 R28, R44.reuse, R48, R28 ;  /* 0x000000302c1c723c */ /* 0x040ff0000000181c */
[----:B------:R-:W-:Y:S01]  /*181d0*/  MUFU.EX2 R109, R109 ;  /* 0x0000006d006d7308 */ /* 0x000fe20000000800 */
[--C-:B------:R-:W-:Y:S01]  /*181e0*/  FFMA.FTZ R190, R204, UR4, -R73.reuse ;  /* 0x00000004ccbe7c23 */ /* 0x100fe20008010849 */
[--C-:B------:R-:W-:Y:S01]  /*181f0*/  FFMA.FTZ R185, R98, UR4, -R73.reuse ;  /* 0x0000000462b97c23 */ /* 0x100fe20008010849 */
[--C-:B------:R-:W-:Y:S07]  /*18200*/  FFMA.FTZ R203, R203, UR4, -R74.reuse ;  /* 0x00000004cbcb7c23 */ /* 0x100fee000801084a */
[----:B------:R-:W3:Y:S01]  /*18210*/  MUFU.EX2 R108, R108 ;  /* 0x0000006c006c7308 */ /* 0x000ee20000000800 */
[--C-:B------:R-:W-:Y:S01]  /*18220*/  FFMA.FTZ R191, R95, UR4, -R74.reuse ;  /* 0x000000045fbf7c23 */ /* 0x100fe2000801084a */
[----:B------:R-:W-:Y:S01]  /*18230*/  HMMA.16816.F32 R32, R44, R50, R32 ;  /* 0x000000322c20723c */ /* 0x000fe20000001820 */
[----:B------:R-:W5:Y:S07]  /*18240*/  LDSM.16.MT88.4 R48, [R239+0x800] ;  /* 0x00080000ef30783b */ /* 0x000f6e0000004200 */
[----:B------:R-:W4:Y:S01]  /*18250*/  MUFU.EX2 R106, R106 ;  /* 0x0000006a006a7308 */ /* 0x000f220000000800 */
[----:B-1----:R-:W-:Y:S01]  /*18260*/  F2FP.F16.F32.PACK_AB R44, R110, R111 ;  /* 0x0000006f6e2c723e */ /* 0x002fe200000000ff */
[--C-:B------:R-:W-:Y:S01]  /*18270*/  FFMA.FTZ R43, R43, UR4, -R74.reuse ;  /* 0x000000042b2b7c23 */ /* 0x100fe2000801084a */
[----:B--2---:R-:W-:Y:S07]  /*18280*/  F2FP.F16.F32.PACK_AB R45, R107, R112 ;  /* 0x000000706b2d723e */ /* 0x004fee00000000ff */
[----:B------:R-:W-:Y:S01]  /*18290*/  MUFU.EX2 R140, R140 ;  /* 0x0000008c008c7308 */ /* 0x000fe20000000800 */
[--C-:B------:R-:W-:Y:S01]  /*182a0*/  FFMA.FTZ R121, R121, UR4, -R74.reuse ;  /* 0x0000000479797c23 */ /* 0x100fe2000801084a */
[--C-:B------:R-:W-:Y:S01]  /*182b0*/  FFMA.FTZ R114, R114, UR4, -R74.reuse ;  /* 0x0000000472727c23 */ /* 0x100fe2000801084a */
[--C-:B------:R-:W-:Y:S07]  /*182c0*/  FFMA.FTZ R116, R116, UR4, -R73.reuse ;  /* 0x0000000474747c23 */ /* 0x100fee0008010849 */
[----:B------:R-:W-:Y:S01]  /*182d0*/  MUFU.EX2 R147, R147 ;  /* 0x0000009300937308 */ /* 0x000fe20000000800 */
[--C-:B------:R-:W-:Y:S01]  /*182e0*/  FFMA.FTZ R115, R115, UR4, -R74.reuse ;  /* 0x0000000473737c23 */ /* 0x100fe2000801084a */
[----:B---3--:R-:W-:Y:S01]  /*182f0*/  F2FP.F16.F32.PACK_AB R46, R108, R109 ;  /* 0x0000006d6c2e723e */ /* 0x008fe200000000ff */
[--C-:B------:R-:W-:Y:S07]  /*18300*/  FFMA.FTZ R119, R119, UR4, -R73.reuse ;  /* 0x0000000477777c23 */ /* 0x100fee0008010849 */
[----:B------:R-:W-:Y:S01]  /*18310*/  MUFU.EX2 R148, R148 ;  /* 0x0000009400947308 */ /* 0x000fe20000000800 */
[--C-:B------:R-:W-:Y:S01]  /*18320*/  FFMA.FTZ R118, R118, UR4, -R73.reuse ;  /* 0x0000000476767c23 */ /* 0x100fe20008010849 */
[----:B----4-:R-:W-:Y:S01]  /*18330*/  F2FP.F16.F32.PACK_AB R47, R113, R106 ;  /* 0x0000006a712f723e */ /* 0x010fe200000000ff */
[--C-:B------:R-:W-:Y:S07]  /*18340*/  FFMA.FTZ R122, R200, UR4, -R73.reuse ;  /* 0x00000004c87a7c23 */ /* 0x100fee0008010849 */
[----:B------:R-:W-:Y:S01]  /*18350*/  MUFU.EX2 R150, R150 ;  /* 0x0000009600967308 */ /* 0x000fe20000000800 */
[--C-:B------:R-:W-:Y:S01]  /*18360*/  FFMA.FTZ R135, R176, UR4, -R74.reuse ;  /* 0x00000004b0877c23 */ /* 0x100fe2000801084a */
[--C-:B------:R-:W-:Y:S01]  /*18370*/  FFMA.FTZ R132, R180, UR4, -R74.reuse ;  /* 0x00000004b4847c23 */ /* 0x100fe2000801084a */
[--C-:B------:R-:W-:Y:S07]  /*18380*/  FFMA.FTZ R137, R172, UR4, -R73.reuse ;  /* 0x00000004ac897c23 */ /* 0x100fee0008010849 */
[----:B------:R-:W-:Y:S01]  /*18390*/  MUFU.EX2 R153, R153 ;  /* 0x0000009900997308 */ /* 0x000fe20000000800 */
[C---:B------:R-:W-:Y:S09]  /*183a0*/  HMMA.16816.F32 R4, R44.reuse, R52, R4 ;  /* 0x000000342c04723c */ /* 0x040ff20000001804 */
[----:B------:R-:W-:Y:S01]  /*183b0*/  MUFU.EX2 R159, R159 ;  /* 0x0000009f009f7308 */ /* 0x000fe20000000800 */
[--C-:B------:R-:W-:Y:S01]  /*183c0*/  FFMA.FTZ R136, R196, UR4, -R73.reuse ;  /* 0x00000004c4887c23 */ /* 0x100fe20008010849 */
[--C-:B------:R-:W-:Y:S01]  /*183d0*/  FFMA.FTZ R130, R171, UR4, -R74.reuse ;  /* 0x00000004ab827c23 */ /* 0x100fe2000801084a */
[--C-:B------:R-:W-:Y:S07]  /*183e0*/  FFMA.FTZ R171, R234, UR4, -R73.reuse ;  /* 0x00000004eaab7c23 */ /* 0x100fee0008010849 */
[----:B------:R-:W-:Y:S01]  /*183f0*/  MUFU.EX2 R154, R154 ;  /* 0x0000009a009a7308 */ /* 0x000fe20000000800 */
[C---:B------:R-:W-:Y:S01]  /*18400*/  HMMA.16816.F32 R8, R44.reuse, R54, R8 ;  /* 0x000000362c08723c */ /* 0x040fe20000001808 */
[----:B------:R-:W1:Y:S08]  /*18410*/  LDSM.16.MT88.4 R52, [R166+0xb000] ;  /* 0x00b00000a634783b */ /* 0x000e700000004200 */
        /* <DEDUP_REMOVED lines=12> */
[----:B------:R-:W2:Y:S08]  /*184e0*/  LDSM.16.MT88.4 R56, [R164+0xb000] ;  /* 0x00b00000a438783b */ /* 0x000eb00000004200 */
        /* <DEDUP_REMOVED lines=12> */
[----:B------:R-:W3:Y:S08]  /*185b0*/  LDSM.16.MT88.4 R60, [R68+0x1000] ;  /* 0x00100000443c783b */ /* 0x000ef00000004200 */
[----:B------:R-:W-:Y:S01]  /*185c0*/  MUFU.EX2 R121, R121 ;  /* 0x0000007900797308 */ /* 0x000fe20000000800 */
[--C-:B------:R-:W-:Y:S01]  /*185d0*/  FFMA.FTZ R161, R187, UR4, -R74.reuse ;  /* 0x00000004bba17c23 */ /* 0x100fe2000801084a */
[--C-:B------:R-:W-:Y:S01]  /*185e0*/  FFMA.FTZ R187, R201, UR4, -R74.reuse ;  /* 0x00000004c9bb7c23 */ /* 0x100fe2000801084a */
[--C-:B------:R-:W-:Y:S07]  /*185f0*/  FFMA.FTZ R170, R227, UR4, -R74.reuse ;  /* 0x00000004e3aa7c23 */ /* 0x100fee000801084a */
[----:B------:R-:W4:Y:S01]  /*18600*/  MUFU.EX2 R114, R114 ;  /* 0x0000007200727308 */ /* 0x000f220000000800 */
[C---:B-----5:R-:W-:Y:S09]  /*18610*/  HMMA.16816.F32 R28, R44.reuse, R48, R28 ;  /* 0x000000302c1c723c */ /* 0x060ff2000000181c */
[----:B------:R-:W5:Y:S01]  /*18620*/  MUFU.EX2 R116, R116 ;  /* 0x0000007400747308 */ /* 0x000f620000000800 */
[--C-:B------:R-:W-:Y:S01]  /*18630*/  FFMA.FTZ R163, R233, UR4, -R74.reuse ;  /* 0x00000004e9a37c23 */ /* 0x100fe2000801084a */
[--C-:B------:R-:W-:Y:S01]  /*18640*/  FFMA.FTZ R168, R223, UR4, -R74.reuse ;  /* 0x00000004dfa87c23 */ /* 0x100fe2000801084a */
[--C-:B------:R-:W-:Y:S07]  /*18650*/  FFMA.FTZ R172, R226, UR4, -R73.reuse ;  /* 0x00000004e2ac7c23 */ /* 0x100fee0008010849 */
[----:B------:R-:W1:Y:S01]  /*18660*/  MUFU.EX2 R115, R115 ;  /* 0x0000007300737308 */ /* 0x000e620000000800 */
[----:B------:R-:W-:Y:S01]  /*18670*/  HMMA.16816.F32 R32, R44, R50, R32 ;  /* 0x000000322c20723c */ /* 0x000fe20000001820 */
[----:B------:R-:W3:Y:S08]  /*18680*/  LDSM.16.MT88.4 R48, [R239+0x1000] ;  /* 0x00100000ef30783b */ /* 0x000ef00000004200 */
[----:B------:R-:W-:Y:S01]  /*18690*/  MUFU.EX2 R119, R119 ;  /* 0x0000007700777308 */ /* 0x000fe20000000800 */
[--C-:B------:R-:W-:Y:S01]  /*186a0*/  FFMA.FTZ R169, R232, UR4, -R73.reuse ;  /* 0x00000004e8a97c23 */ /* 0x100fe20008010849 */
[----:B----4-:R-:W-:Y:S01]  /*186b0*/  F2FP.F16.F32.PACK_AB R44, R114, R121 ;  /* 0x00000079722c723e */ /* 0x010fe200000000ff */
[--C-:B------:R-:W-:Y:S07]  /*186c0*/  FFMA.FTZ R178, R221, UR4, -R74.reuse ;  /* 0x00000004ddb27c23 */ /* 0x100fee000801084a */
[----:B------:R-:W4:Y:S01]  /*186d0*/  MUFU.EX2 R118, R118 ;  /* 0x0000007600767308 */ /* 0x000f220000000800 */
[--C-:B------:R-:W-:Y:S01]  /*186e0*/  FFMA.FTZ R173, R217, UR4, -R74.reuse ;  /* 0x00000004d9ad7c23 */ /* 0x100fe2000801084a */
[----:B-----5:R-:W-:Y:S01]  /*186f0*/  F2FP.F16.F32.PACK_AB R45, R116, R117 ;  /* 0x00000075742d723e */ /* 0x020fe200000000ff */
[--C-:B------:R-:W-:Y:S07]  /*18700*/  FFMA.FTZ R177, R216, UR4, -R73.reuse ;  /* 0x00000004d8b17c23 */ /* 0x100fee0008010849 */
[----:B------:R-:W-:Y:S01]  /*18710*/  MUFU.EX2 R186, R186 ;  /* 0x000000ba00ba7308 */ /* 0x000fe20000000800 */
[--C-:B------:R-:W-:Y:S01]  /*18720*/  FFMA.FTZ R174, R218, UR4, -R73.reuse ;  /* 0x00000004daae7c23 */ /* 0x100fe20008010849 */
[----:B-1----:R-:W-:Y:S01]  /*18730*/  F2FP.F16.F32.PACK_AB R46, R120, R115 ;  /* 0x00000073782e723e */ /* 0x002fe200000000ff */
[--C-:B------:R-:W-:Y:S07]  /*18740*/  FFMA.FTZ R180, R219, UR4, -R74.reuse ;  /* 0x00000004dbb47c23 */ /* 0x100fee000801084a */
[----:B------:R-:W-:Y:S01]  /*18750*/  MUFU.EX2 R187, R187 ;  /* 0x000000bb00bb7308 */ /* 0x000fe20000000800 */
[--C-:B------:R-:W-:Y:S01]  /*18760*/  FFMA.FTZ R175, R215, UR4, -R74.reuse ;  /* 0x00000004d7af7c23 */ /* 0x100fe2000801084a */
[--C-:B------:R-:W-:Y:S01]  /*18770*/  FFMA.FTZ R176, R220, UR4, -R73.reuse ;  /* 0x00000004dcb07c23 */ /* 0x100fe20008010849 */
[--C-:B------:R-:W-:Y:S07]  /*18780*/  FFMA.FTZ R179, R222, UR4, -R73.reuse ;  /* 0x00000004deb37c23 */ /* 0x100fee0008010849 */
[----:B------:R-:W-:Y:S01]  /*18790*/  MUFU.EX2 R95, R203 ;  /* 0x000000cb005f7308 */ /* 0x000fe20000000800 */
[--C-:B------:R-:W-:Y:S01]  /*187a0*/  FFMA.FTZ R182, R209, UR4, -R74.reuse ;  /* 0x00000004d1b67c23 */ /* 0x100fe2000801084a */
[----:B----4-:R-:W-:Y:S01]  /*187b0*/  F2FP.F16.F32.PACK_AB R47, R118, R119 ;  /* 0x00000077762f723e */ /* 0x010fe200000000ff */
[--C-:B------:R-:W-:Y:S07]  /*187c0*/  FFMA.FTZ R181, R211, UR4, -R74.reuse ;  /* 0x00000004d3b57c23 */ /* 0x100fee000801084a */
[----:B------:R-:W-:Y:S01]  /*187d0*/  MUFU.EX2 R98, R191 ;  /* 0x000000bf00627308 */ /* 0x000fe20000000800 */
[----:B------:R-:W-:Y:S01]  /*187e0*/  FFMA.FTZ R183, R214, UR4, -R73 ;  /* 0x00000004d6b77c23 */ /* 0x000fe20008010849 */
[----:B------:R-:W-:Y:S01]  /*187f0*/  FFMA.FTZ R184, R213, UR4, -R74 ;  /* 0x00000004d5b87c23 */ /* 0x000fe2000801084a */
[----:B------:R-:W-:Y:S07]  /*18800*/  FFMA.FTZ R104, R39, R250, R104 ;  /* 0x000000fa27687223 */ /* 0x000fee0000010068 */
[----:B------:R-:W-:Y:S01]  /*18810*/  MUFU.EX2 R185, R185 ;  /* 0x000000b900b97308 */ /* 0x000fe20000000800 */
[C---:B------:R-:W-:Y:S09]  /*18820*/  HMMA.16816.F32 R4, R44.reuse, R52, R4 ;  /* 0x000000342c04723c */ /* 0x040ff20000001804 */
[----:B------:R-:W-:Y:S01]  /*18830*/  MUFU.EX2 R188, R188 ;  /* 0x000000bc00bc7308 */ /* 0x000fe20000000800 */
[--C-:B------:R-:W-:Y:S01]  /*18840*/  FFMA.FTZ R39, R93, UR4, -R74.reuse ;  /* 0x000000045d277c23 */ /* 0x100fe2000801084a */
[--C-:B------:R-:W-:Y:S01]  /*18850*/  FFMA.FTZ R93, R91, UR4, -R74.reuse ;  /* 0x000000045b5d7c23 */ /* 0x100fe2000801084a */
[----:B------:R-:W-:Y:S07]  /*18860*/  FFMA.FTZ R105, R40, R249, R105 ;  /* 0x000000f928697223 */ /* 0x000fee0000010069 */
[----:B------:R-:W1:Y:S01]  /*18870*/  MUFU.EX2 R124, R124 ;  /* 0x0000007c007c7308 */ /* 0x000e620000000800 */
[C---:B------:R-:W-:Y:S01]  /*18880*/  HMMA.16816.F32 R8, R44.reuse, R54, R8 ;  /* 0x000000362c08723c */ /* 0x040fe20000001808 */
[----:B------:R-:W4:Y:S08]  /*18890*/  LDSM.16.MT88.4 R52, [R166+0xb800] ;  /* 0x00b80000a634783b */ /* 0x000f300000004200 */
[----:B------:R-:W5:Y:S01]  /*188a0*/  MUFU.EX2 R128, R128 ;  /* 0x0000008000807308 */ /* 0x000f620000000800 */
[--C-:B------:R-:W-:Y:S01]  /*188b0*/  FFMA.FTZ R40, R96, UR4, -R73.reuse ;  /* 0x0000000460287c23 */ /* 0x100fe20008010849 */
[--C-:B------:R-:W-:Y:S01]  /*188c0*/  FFMA.FTZ R94, R94, UR4, -R73.reuse ;  /* 0x000000045e5e7c23 */ /* 0x100fe20008010849 */
[--C-:B------:R-:W-:Y:S07]  /*188d0*/  FFMA.FTZ R83, R83, UR4, -R74.reuse ;  /* 0x0000000453537c23 */ /* 0x100fee000801084a */
[----:B------:R-:W4:Y:S01]  /*188e0*/  MUFU.EX2 R122, R122 ;  /* 0x0000007a007a7308 */ /* 0x000f220000000800 */
[C---:B--2---:R-:W-:Y:S09]  /*188f0*/  HMMA.16816.F32 R12, R44.reuse, R56, R12 ;  /* 0x000000382c0c723c */ /* 0x044ff2000000180c */
[----:B------:R-:W-:Y:S01]  /*18900*/  MUFU.EX2 R135, R135 ;  /* 0x0000008700877308 */ /* 0x000fe20000000800 */
[--C-:B------:R-:W-:Y:S01]  /*18910*/  FFMA.FTZ R84, R84, UR4, -R73.reuse ;  /* 0x0000000454547c23 */ /* 0x100fe20008010849 */
[--C-:B------:R-:W-:Y:S01]  /*18920*/  FFMA.FTZ R90, R90, UR4, -R73.reuse ;  /* 0x000000045a5a7c23 */ /* 0x100fe20008010849 */
[--C-:B------:R-:W-:Y:S07]  /*18930*/  FFMA.FTZ R78, R78, UR4, -R73.reuse ;  /* 0x000000044e4e7c23 */ /* 0x100fee0008010849 */
[----:B------:R-:W2:Y:S01]  /*18940*/  MUFU.EX2 R132, R132 ;  /* 0x0000008400847308 */ /* 0x000ea20000000800 */
[C---:B------:R-:W-:Y:S01]  /*18950*/  HMMA.16816.F32 R16, R44.reuse, R58, R16 ;  /* 0x0000003a2c10723c */ /* 0x040fe20000001810 */
[----:B------:R-:W2:Y:S08]  /*18960*/  LDSM.16.MT88.4 R56, [R164+0xb800] ;  /* 0x00b80000a438783b */ /* 0x000eb00000004200 */
[----:B------:R-:W-:Y:S01]  /*18970*/  MUFU.EX2 R137, R137 ;  /* 0x0000008900897308 */ /* 0x000fe20000000800 */
[--C-:B------:R-:W-:Y:S01]  /*18980*/  FFMA.FTZ R76, R76, UR4, -R73.reuse ;  /* 0x000000044c4c7c23 */ /* 0x100fe20008010849 */
[--C-:B------:R-:W-:Y:S01]  /*18990*/  FFMA.FTZ R38, R38, UR4, -R73.reuse ;  /* 0x0000000426267c23 */ /* 0x100fe20008010849 */
[--C-:B------:R-:W-:Y:S07]  /*189a0*/  FFMA.FTZ R37, R37, UR4, -R73.reuse ;  /* 0x0000000425257c23 */ /* 0x100fee0008010849 */
[----:B------:R-:W2:Y:S01]  /*189b0*/  MUFU.EX2 R136, R136 ;  /* 0x0000008800887308 */ /* 0x000ea20000000800 */
[C---:B---3--:R-:W-:Y:S09]  /*189c0*/  HMMA.16816.F32 R20, R44.reuse, R60, R20 ;  /* 0x0000003c2c14723c */ /* 0x048ff20000001814 */
[----:B------:R-:W-:Y:S01]  /*189d0*/  MUFU.EX2 R130, R130 ;  /* 0x0000008200827308 */ /* 0x000fe20000000800 */
[----:B------:R-:W-:Y:S01]  /*189e0*/  FFMA.FTZ R69, R69, UR4, -R74 ;  /* 0x0000000445457c23 */ /* 0x000fe2000801084a */
[----:B------:R-:W-:Y:S01]  /*189f0*/  FFMA.FTZ R36, R36, UR4, -R73 ;  /* 0x0000000424247c23 */ /* 0x000fe20008010849 */
[----:B------:R-:W-:Y:S07]  /*18a00*/  FADD.FTZ R101, R101, R104 ;  /* 0x0000006865657221 */ /* 0x000fee0000010000 */
[----:B------:R-:W3:Y:S01]  /*18a10*/  MUFU.EX2 R133, R133 ;  /* 0x0000008500857308 */ /* 0x000ee20000000800 */
[C---:B------:R-:W-:Y:S01]  /*18a20*/  HMMA.16816.F32 R24, R44.reuse, R62, R24 ;  /* 0x0000003e2c18723c */ /* 0x040fe20000001818 */
[----:B------:R-:W-:Y:S08]  /*18a30*/  LDSM.16.MT88.4 R60, [R68+0x2000] ;  /* 0x00200000443c783b */ /* 0x000ff00000004200 */
[----:B------:R-:W-:Y:S01]  /*18a40*/  MUFU.EX2 R134, R134 ;  /* 0x0000008600867308 */ /* 0x000fe20000000800 */
[----:B------:R-:W-:Y:S01]  /*18a50*/  FADD.FTZ R100, R100, R101 ;  /* 0x0000006564647221 */ /* 0x000fe20000010000 */
[----:B------:R-:W-:Y:S08]  /*18a60*/  FADD.FTZ R105, R103, R105 ;  /* 0x0000006967697221 */ /* 0x000ff00000010000 */
[----:B------:R-:W3:Y:S01]  /*18a70*/  MUFU.EX2 R131, R131 ;  /* 0x0000008300837308 */ /* 0x000ee20000000800 */
[C---:B------:R-:W-:Y:S09]  /*18a80*/  HMMA.16816.F32 R28, R44.reuse, R48, R28 ;  /* 0x000000302c1c723c */ /* 0x040ff2000000181c */
[----:B------:R-:W-:Y:S01]  /*18a90*/  MUFU.EX2 R145, R145 ;  /* 0x0000009100917308 */ /* 0x000fe20000000800 */
[----:B------:R-:W-:Y:S01]  /*18aa0*/  FADD.FTZ R97, R97, R100 ;  /* 0x0000006461617221 */ /* 0x000fe20000010000 */
[----:B------:R-:W-:Y:S08]  /*18ab0*/  FADD.FTZ R102, R102, R105 ;  /* 0x0000006966667221 */ /* 0x000ff00000010000 */
[----:B------:R-:W3:Y:S01]  /*18ac0*/  MUFU.EX2 R138, R138 ;  /* 0x0000008a008a7308 */ /* 0x000ee20000000800 */
[----:B------:R-:W-:Y:S01]  /*18ad0*/  HMMA.16816.F32 R32, R44, R50, R32 ;  /* 0x000000322c20723c */ /* 0x000fe20000001820 */
[----:B------:R-:W3:Y:S02]  /*18ae0*/  LDSM.16.MT88.4 R48, [R239+0x1800] ;  /* 0x00180000ef30783b */ /* 0x000ee40000004200 */
[----:B------:R-:W-:Y:S06]  /*18af0*/  F2FP.F16.F32.PACK_AB R44, R125, R126 ;  /* 0x0000007e7d2c723e */ /* 0x000fec00000000ff */
[----:B------:R-:W-:Y:S01]  /*18b00*/  MUFU.EX2 R144, R144 ;  /* 0x0000009000907308 */ /* 0x000fe20000000800 */
[----:B-1----:R-:W-:Y:S01]  /*18b10*/  F2FP.F16.F32.PACK_AB R45, R123, R124 ;  /* 0x0000007c7b2d723e */ /* 0x002fe200000000ff */
[----:B------:R-:W-:Y:S01]  /*18b20*/  FADD.FTZ R112, R112, R97 ;  /* 0x0000006170707221 */ /* 0x000fe20000010000 */
[----:B-----5:R-:W-:Y:S07]  /*18b30*/  F2FP.F16.F32.PACK_AB R46, R128, R129 ;  /* 0x00000081802e723e */ /* 0x020fee00000000ff */
[----:B------:R-:W1:Y:S01]  /*18b40*/  MUFU.EX2 R139, R139 ;  /* 0x0000008b008b7308 */ /* 0x000e620000000800 */
[----:B----4-:R-:W-:Y:S01]  /*18b50*/  F2FP.F16.F32.PACK_AB R47, R122, R127 ;  /* 0x0000007f7a2f723e */ /* 0x010fe200000000ff */
[----:B------:R-:W-:Y:S01]  /*18b60*/  FADD.FTZ R107, R107, R112 ;  /* 0x000000706b6b7221 */ /* 0x000fe20000010000 */
[----:B------:R-:W-:Y:S07]  /*18b70*/  FADD.FTZ R102, R99, R102 ;  /* 0x0000006663667221 */ /* 0x000fee0000010000 */
[----:B------:R-:W4:Y:S01]  /*18b80*/  MUFU.EX2 R152, R152 ;  /* 0x0000009800987308 */ /* 0x000f220000000800 */
[----:B------:R-:W-:Y:S01]  /*18b90*/  FADD.FTZ R111, R111, R102 ;  /* 0x000000666f6f7221 */ /* 0x000fe20000010000 */
[C---:B------:R-:W-:Y:S08]  /*18ba0*/  HMMA.16816.F32 R4, R44.reuse, R52, R4 ;  /* 0x000000342c04723c */ /* 0x040ff00000001804 */
[----:B------:R-:W-:Y:S01]  /*18bb0*/  MUFU.EX2 R160, R160 ;  /* 0x000000a000a07308 */ /* 0x000fe20000000800 */
[----:B------:R-:W-:Y:S09]  /*18bc0*/  FADD.FTZ R110, R110, R111 ;  /* 0x0000006f6e6e7221 */ /* 0x000ff20000010000 */
[----:B------:R-:W5:Y:S01]  /*18bd0*/  MUFU.EX2 R155, R155 ;  /* 0x0000009b009b7308 */ /* 0x000f620000000800 */
[----:B------:R-:W-:Y:S01]  /*18be0*/  FADD.FTZ R109, R109, R110 ;  /* 0x0000006e6d6d7221 */ /* 0x000fe20000010000 */
[C---:B------:R-:W-:Y:S01]  /*18bf0*/  HMMA.16816.F32 R8, R44.reuse, R54, R8 ;  /* 0x000000362c08723c */ /* 0x040fe20000001808 */
[----:B------:R-:W1:Y:S07]  /*18c00*/  LDSM.16.MT88.4 R52, [R166+0xc000] ;  /* 0x00c00000a634783b */ /* 0x000e6e0000004200 */
[----:B------:R-:W5:Y:S01]  /*18c10*/  MUFU.EX2 R161, R161 ;  /* 0x000000a100a17308 */ /* 0x000f620000000800 */
[----:B------:R-:W-:Y:S09]  /*18c20*/  FADD.FTZ R108, R108, R109 ;  /* 0x0000006d6c6c7221 */ /* 0x000ff20000010000 */
[----:B------:R-:W5:Y:S01]  /*18c30*/  MUFU.EX2 R170, R170 ;  /* 0x000000aa00aa7308 */ /* 0x000f620000000800 */
[----:B------:R-:W-:Y:S01]  /*18c40*/  FADD.FTZ R121, R121, R108 ;  /* 0x0000006c79797221 */ /* 0x000fe20000010000 */
[C---:B--2---:R-:W-:Y:S08]  /*18c50*/  HMMA.16816.F32 R12, R44.reuse, R56, R12 ;  /* 0x000000382c0c723c */ /* 0x044ff0000000180c */
[----:B------:R-:W-:Y:S01]  /*18c60*/  MUFU.EX2 R163, R163 ;  /* 0x000000a300a37308 */ /* 0x000fe20000000800 */
[----:B------:R-:W-:Y:S09]  /*18c70*/  FADD.FTZ R114, R114, R121 ;  /* 0x0000007972727221 */ /* 0x000ff20000010000 */
[----:B------:R-:W2:Y:S01]  /*18c80*/  MUFU.EX2 R168, R168 ;  /* 0x000000a800a87308 */ /* 0x000ea20000000800 */
[C---:B------:R-:W-:Y:S01]  /*18c90*/  HMMA.16816.F32 R16, R44.reuse, R58, R16 ;  /* 0x0000003a2c10723c */ /* 0x040fe20000001810 */
[----:B------:R-:W4:Y:S08]  /*18ca0*/  LDSM.16.MT88.4 R56, [R164+0xc000] ;  /* 0x00c00000a438783b */ /* 0x000f300000004200 */
[----:B------:R-:W-:Y:S10]  /*18cb0*/  MUFU.EX2 R172, R172 ;  /* 0x000000ac00ac7308 */ /* 0x000ff40000000800 */
[----:B------:R-:W2:Y:S01]  /*18cc0*/  MUFU.EX2 R169, R169 ;  /* 0x000000a900a97308 */ /* 0x000ea20000000800 */
[C---:B------:R-:W-:Y:S09]  /*18cd0*/  HMMA.16816.F32 R20, R44.reuse, R64, R20 ;  /* 0x000000402c14723c */ /* 0x040ff20000001814 */
[----:B------:R-:W-:Y:S10]  /*18ce0*/  MUFU.EX2 R178, R178 ;  /* 0x000000b200b27308 */ /* 0x000ff40000000800 */
[----:B------:R-:W2:Y:S01]  /*18cf0*/  MUFU.EX2 R173, R173 ;  /* 0x000000ad00ad7308 */ /* 0x000ea20000000800 */
[C---:B------:R-:W-:Y:S01]  /*18d00*/  HMMA.16816.F32 R24, R44.reuse, R66, R24 ;  /* 0x000000422c18723c */ /* 0x040fe20000001818 */
[----:B------:R-:W-:Y:S08]  /*18d10*/  LDSM.16.MT88.4 R64, [R68+0x2800] ;  /* 0x002800004440783b */ /* 0x000ff00000004200 */
[----:B------:R-:W-:Y:S10]  /*18d20*/  MUFU.EX2 R177, R177 ;  /* 0x000000b100b17308 */ /* 0x000ff40000000800 */
[----:B------:R-:W2:Y:S01]  /*18d30*/  MUFU.EX2 R174, R174 ;  /* 0x000000ae00ae7308 */ /* 0x000ea20000000800 */
[C---:B---3--:R-:W-:Y:S09]  /*18d40*/  HMMA.16816.F32 R28, R44.reuse, R48, R28 ;  /* 0x000000302c1c723c */ /* 0x048ff2000000181c */
[----:B------:R-:W-:Y:S10]  /*18d50*/  MUFU.EX2 R180, R180 ;  /* 0x000000b400b47308 */ /* 0x000ff40000000800 */
[----:B------:R-:W3:Y:S01]  /*18d60*/  MUFU.EX2 R175, R175 ;  /* 0x000000af00af7308 */ /* 0x000ee20000000800 */
[----:B------:R-:W-:Y:S01]  /*18d70*/  HMMA.16816.F32 R32, R44, R50, R32 ;  /* 0x000000322c20723c */ /* 0x000fe20000001820 */
[----:B------:R-:W5:Y:S08]  /*18d80*/  LDSM.16.MT88.4 R48, [R239+0x2000] ;  /* 0x00200000ef30783b */ /* 0x000f700000004200 */
[----:B------:R-:W-:Y:S01]  /*18d90*/  MUFU.EX2 R176, R176 ;  /* 0x000000b000b07308 */ /* 0x000fe20000000800 */
[----:B------:R-:W-:Y:S02]  /*18da0*/  F2FP.F16.F32.PACK_AB R44, R132, R135 ;  /* 0x00000087842c723e */ /* 0x000fe400000000ff */
[----:B------:R-:W-:Y:S07]  /*18db0*/  F2FP.F16.F32.PACK_AB R45, R136, R137 ;  /* 0x00000089882d723e */ /* 0x000fee00000000ff */
[----:B------:R-:W3:Y:S01]  /*18dc0*/  MUFU.EX2 R179, R179 ;  /* 0x000000b300b37308 */ /* 0x000ee20000000800 */
[----:B------:R-:W-:Y:S02]  /*18dd0*/  F2FP.F16.F32.PACK_AB R46, R133, R130 ;  /* 0x00000082852e723e */ /* 0x000fe400000000ff */
[----:B------:R-:W-:Y:S07]  /*18de0*/  F2FP.F16.F32.PACK_AB R47, R131, R134 ;  /* 0x00000086832f723e */ /* 0x000fee00000000ff */
[----:B------:R-:W-:Y:S10]  /*18df0*/  MUFU.EX2 R182, R182 ;  /* 0x000000b600b67308 */ /* 0x000ff40000000800 */
[----:B------:R-:W3:Y:S01]  /*18e00*/  MUFU.EX2 R181, R181 ;  /* 0x000000b500b57308 */ /* 0x000ee20000000800 */
[C---:B-1----:R-:W-:Y:S09]  /*18e10*/  HMMA.16816.F32 R4, R44.reuse, R52, R4 ;  /* 0x000000342c04723c */ /* 0x042ff20000001804 */
[----:B------:R-:W-:Y:S10]  /*18e20*/  MUFU.EX2 R183, R183 ;  /* 0x000000b700b77308 */ /* 0x000ff40000000800 */
[----:B------:R-:W-:Y:S01]  /*18e30*/  MUFU.EX2 R184, R184 ;  /* 0x000000b800b87308 */ /* 0x000fe20000000800 */
[C---:B------:R-:W-:Y:S01]  /*18e40*/  HMMA.16816.F32 R8, R44.reuse, R54, R8 ;  /* 0x000000362c08723c */ /* 0x040fe20000001808 */
[----:B------:R-:W1:Y:S08]  /*18e50*/  LDSM.16.MT88.4 R52, [R166+0xc800] ;  /* 0x00c80000a634783b */ /* 0x000e700000004200 */
[----:B------:R-:W-:Y:S10]  /*18e60*/  MUFU.EX2 R39, R39 ;  /* 0x0000002700277308 */ /* 0x000ff40000000800 */
[----:B------:R-:W-:Y:S01]  /*18e70*/  MUFU.EX2 R96, R43 ;  /* 0x0000002b00607308 */ /* 0x000fe20000000800 */
[C---:B----4-:R-:W-:Y:S09]  /*18e80*/  HMMA.16816.F32 R12, R44.reuse, R56, R12 ;  /* 0x000000382c0c723c */ /* 0x050ff2000000180c */
[----:B------:R-:W-:Y:S10]  /*18e90*/  MUFU.EX2 R84, R84 ;  /* 0x0000005400547308 */ /* 0x000ff40000000800 */
[----:B------:R-:W-:Y:S01]  /*18ea0*/  MUFU.EX2 R78, R78 ;  /* 0x0000004e004e7308 */ /* 0x000fe20000000800 */
[C---:B------:R-:W-:Y:S01]  /*18eb0*/  HMMA.16816.F32 R16, R44.reuse, R58, R16 ;  /* 0x0000003a2c10723c */ /* 0x040fe20000001810 */
[----:B------:R-:W4:Y:S08]  /*18ec0*/  LDSM.16.MT88.4 R56, [R164+0xc800] ;  /* 0x00c80000a438783b */ /* 0x000f300000004200 */
[----:B------:R-:W-:Y:S10]  /*18ed0*/  MUFU.EX2 R76, R76 ;  /* 0x0000004c004c7308 */ /* 0x000ff40000000800 */
[----:B------:R-:W-:Y:S01]  /*18ee0*/  MUFU.EX2 R38, R38 ;  /* 0x0000002600267308 */ /* 0x000fe20000000800 */
[C---:B------:R-:W-:Y:S09]  /*18ef0*/  HMMA.16816.F32 R20, R44.reuse, R60, R20 ;  /* 0x0000003c2c14723c */ /* 0x040ff20000001814 */
[----:B------:R-:W-:Y:S01]  /*18f00*/  MUFU.EX2 R37, R37 ;  /* 0x0000002500257308 */ /* 0x000fe20000000800 */
[C---:B------:R-:W-:Y:S01]  /*18f10*/  HMMA.16816.F32 R24, R44.reuse, R62, R24 ;  /* 0x0000003e2c18723c */ /* 0x040fe20000001818 */
[----:B------:R-:W-:Y:S07]  /*18f20*/  LDSM.16.MT88.4 R60, [R68+0x3000] ;  /* 0x00300000443c783b */ /* 0x000fee0000004200 */
[C---:B-----5:R-:W-:Y:S08]  /*18f30*/  HMMA.16816.F32 R28, R44.reuse, R48, R28 ;  /* 0x000000302c1c723c */ /* 0x060ff0000000181c */
[----:B------:R-:W-:Y:S01]  /*18f40*/  HMMA.16816.F32 R32, R44, R50, R32 ;  /* 0x000000322c20723c */ /* 0x000fe20000001820 */
[----:B------:R-:W5:Y:S02]  /*18f50*/  LDSM.16.MT88.4 R48, [R239+0x2800] ;  /* 0x00280000ef30783b */ /* 0x000f640000004200 */
[----:B------:R-:W-:Y:S02]  /*18f60*/  F2FP.F16.F32.PACK_AB R44, R138, R145 ;  /* 0x000000918a2c723e */ /* 0x000fe400000000ff */
[----:B------:R-:W-:Y:S02]  /*18f70*/  F2FP.F16.F32.PACK_AB R45, R139, R144 ;  /* 0x000000908b2d723e */ /* 0x000fe400000000ff */
[----:B------:R-:W-:Y:S02]  /*18f80*/  F2FP.F16.F32.PACK_AB R46, R140, R143 ;  /* 0x0000008f8c2e723e */ /* 0x000fe400000000ff */
[----:B------:R-:W-:Y:S07]  /*18f90*/  F2FP.F16.F32.PACK_AB R47, R142, R141 ;  /* 0x0000008d8e2f723e */ /* 0x000fee00000000ff */
[C---:B-1----:R-:W-:Y:S08]  /*18fa0*/  HMMA.16816.F32 R4, R44.reuse, R52, R4 ;  /* 0x000000342c04723c */ /* 0x042ff00000001804 */
[C---:B------:R-:W-:Y:S01]  /*18fb0*/  HMMA.16816.F32 R8, R44.reuse, R54, R8 ;  /* 0x000000362c08723c */ /* 0x040fe20000001808 */
[----:B------:R-:W1:Y:S07]  /*18fc0*/  LDSM.16.MT88.4 R52, [R166+0xd000] ;  /* 0x00d00000a634783b */ /* 0x000e6e0000004200 */
[C---:B----4-:R-:W-:Y:S08]  /*18fd0*/  HMMA.16816.F32 R12, R44.reuse, R56, R12 ;  /* 0x000000382c0c723c */ /* 0x050ff0000000180c */
[C---:B------:R-:W-:Y:S01]  /*18fe0*/  HMMA.16816.F32 R16, R44.reuse, R58, R16 ;  /* 0x0000003a2c10723c */ /* 0x040fe20000001810 */
[----:B------:R-:W4:Y:S07]  /*18ff0*/  LDSM.16.MT88.4 R56, [R164+0xd000] ;  /* 0x00d00000a438783b */ /* 0x000f2e0000004200 */
[C---:B------:R-:W-:Y:S08]  /*19000*/  HMMA.16816.F32 R20, R44.reuse, R64, R20 ;  /* 0x000000402c14723c */ /* 0x040ff00000001814 */
        /* <DEDUP_REMOVED lines=39> */
[----:B--2---:R-:W-:Y:S02]  /*19280*/  F2FP.F16.F32.PACK_AB R46, R168, R163 ;  /* 0x000000a3a82e723e */ /* 0x004fe400000000ff */
[----:B------:R-:W-:Y:S07]  /*19290*/  F2FP.F16.F32.PACK_AB R47, R169, R172 ;  /* 0x000000aca92f723e */ /* 0x000fee00000000ff */
[C---:B-1----:R-:W-:Y:S08]  /*192a0*/  HMMA.16816.F32 R4, R44.reuse, R52, R4 ;  /* 0x000000342c04723c */ /* 0x042ff00000001804 */
[C---:B------:R-:W-:Y:S01]  /*192b0*/  HMMA.16816.F32 R8, R44.reuse, R54, R8 ;  /* 0x000000362c08723c */ /* 0x040fe20000001808 */
[----:B------:R-:W1:Y:S07]  /*192c0*/  LDSM.16.MT88.4 R52, [R166+0xe800] ;  /* 0x00e80000a634783b */ /* 0x000e6e0000004200 */
[C---:B----4-:R-:W-:Y:S08]  /*192d0*/  HMMA.16816.F32 R12, R44.reuse, R56, R12 ;  /* 0x000000382c0c723c */ /* 0x050ff0000000180c */
[C---:B------:R-:W-:Y:S01]  /*192e0*/  HMMA.16816.F32 R16, R44.reuse, R58, R16 ;  /* 0x0000003a2c10723c */ /* 0x040fe20000001810 */
[----:B------:R-:W2:Y:S07]  /*192f0*/  LDSM.16.MT88.4 R56, [R164+0xe800] ;  /* 0x00e80000a438783b */ /* 0x000eae0000004200 */
[C---:B------:R-:W-:Y:S08]  /*19300*/  HMMA.16816.F32 R20, R44.reuse, R60, R20 ;  /* 0x0000003c2c14723c */ /* 0x040ff00000001814 */
[C---:B------:R-:W-:Y:S01]  /*19310*/  HMMA.16816.F32 R24, R44.reuse, R62, R24 ;  /* 0x0000003e2c18723c */ /* 0x040fe20000001818 */
[----:B------:R-:W-:Y:S07]  /*19320*/  LDSM.16.MT88.4 R60, [R68+0x5000] ;  /* 0x00500000443c783b */ /* 0x000fee0000004200 */
[C---:B-----5:R-:W-:Y:S08]  /*19330*/  HMMA.16816.F32 R28, R44.reuse, R48, R28 ;  /* 0x000000302c1c723c */ /* 0x060ff0000000181c */
[----:B------:R-:W-:Y:S01]  /*19340*/  HMMA.16816.F32 R32, R44, R50, R32 ;  /* 0x000000322c20723c */ /* 0x000fe20000001820 */
[----:B------:R-:W4:Y:S02]  /*19350*/  LDSM.16.MT88.4 R48, [R239+0x4800] ;  /* 0x00480000ef30783b */ /* 0x000f240000004200 */
[----:B------:R-:W-:Y:S02]  /*19360*/  F2FP.F16.F32.PACK_AB R44, R173, R178 ;  /* 0x000000b2ad2c723e */ /* 0x000fe400000000ff */
[----:B------:R-:W-:Y:S02]  /*19370*/  F2FP.F16.F32.PACK_AB R45, R174, R177 ;  /* 0x000000b1ae2d723e */ /* 0x000fe400000000ff */
[----:B---3--:R-:W-:Y:S02]  /*19380*/  F2FP.F16.F32.PACK_AB R46, R175, R180 ;  /* 0x000000b4af2e723e */ /* 0x008fe400000000ff */
[----:B------:R-:W-:Y:S07]  /*19390*/  F2FP.F16.F32.PACK_AB R47, R179, R176 ;  /* 0x000000b0b32f723e */ /* 0x000fee00000000ff */
[C---:B-1----:R-:W-:Y:S08]  /*193a0*/  HMMA.16816.F32 R4, R44.reuse, R52, R4 ;  /* 0x000000342c04723c */ /* 0x042ff00000001804 */
[C---:B------:R-:W-:Y:S01]  /*193b0*/  HMMA.16816.F32 R8, R44.reuse, R54, R8 ;  /* 0x000000362c08723c */ /* 0x040fe20000001808 */
[----:B------:R-:W1:Y:S07]  /*193c0*/  LDSM.16.MT88.4 R52, [R166+0xf000] ;  /* 0x00f00000a634783b */ /* 0x000e6e0000004200 */
[C---:B--2---:R-:W-:Y:S08]  /*193d0*/  HMMA.16816.F32 R12, R44.reuse, R56, R12 ;  /* 0x000000382c0c723c */ /* 0x044ff0000000180c */
[C---:B------:R-:W-:Y:S01]  /*193e0*/  HMMA.16816.F32 R16, R44.reuse, R58, R16 ;  /* 0x0000003a2c10723c */ /* 0x040fe20000001810 */
[----:B------:R-:W2:Y:S07]  /*193f0*/  LDSM.16.MT88.4 R56, [R164+0xf000] ;  /* 0x00f00000a438783b */ /* 0x000eae0000004200 */
[C---:B------:R-:W-:Y:S03]  /*19400*/  HMMA.16816.F32 R20, R44.reuse, R64, R20 ;  /* 0x000000402c14723c */ /* 0x040fe60000001814 */
[--C-:B------:R-:W-:Y:S01]  /*19410*/  FFMA.FTZ R64, R208, UR4, -R73.reuse ;  /* 0x00000004d0407c23 */ /* 0x100fe20008010849 */
[--C-:B------:R-:W-:Y:S04]  /*19420*/  FFMA.FTZ R65, R207, UR4, -R74.reuse ;  /* 0x00000004cf417c23 */ /* 0x100fe8000801084a */
[C---:B------:R-:W-:Y:S01]  /*19430*/  HMMA.16816.F32 R24, R44.reuse, R66, R24 ;  /* 0x000000422c18723c */ /* 0x040fe20000001818 */
[----:B------:R-:W3:Y:S02]  /*19440*/  MUFU.EX2 R64, R64 ;  /* 0x0000004000407308 */ /* 0x000ee40000000800 */
[--C-:B------:R-:W-:Y:S01]  /*19450*/  FFMA.FTZ R67, R210, UR4, -R73.reuse ;  /* 0x00000004d2437c23 */ /* 0x100fe20008010849 */
[--C-:B------:R-:W-:Y:S07]  /*19460*/  FFMA.FTZ R66, R212, UR4, -R73.reuse ;  /* 0x00000004d4427c23 */ /* 0x100fee0008010849 */
[----:B------:R-:W5:Y:S01]  /*19470*/  MUFU.EX2 R65, R65 ;  /* 0x0000004100417308 */ /* 0x000f620000000800 */
[C---:B----4-:R-:W-:Y:S09]  /*19480*/  HMMA.16816.F32 R28, R44.reuse, R48, R28 ;  /* 0x000000302c1c723c */ /* 0x050ff2000000181c */
[----:B------:R-:W-:Y:S10]  /*19490*/  MUFU.EX2 R67, R67 ;  /* 0x0000004300437308 */ /* 0x000ff40000000800 */
[----:B------:R-:W4:Y:S01]  /*194a0*/  MUFU.EX2 R66, R66 ;  /* 0x0000004200427308 */ /* 0x000f220000000800 */
[----:B------:R-:W-:Y:S01]  /*194b0*/  HMMA.16816.F32 R32, R44, R50, R32 ;  /* 0x000000322c20723c */ /* 0x000fe20000001820 */
[----:B------:R-:W2:Y:S02]  /*194c0*/  LDSM.16.MT88.4 R48, [R239+0x5000] ;  /* 0x00500000ef30783b */ /* 0x000ea40000004200 */
[----:B------:R-:W-:Y:S02]  /*194d0*/  F2FP.F16.F32.PACK_AB R44, R181, R182 ;  /* 0x000000b6b52c723e */ /* 0x000fe400000000ff */
[----:B---3--:R-:W-:Y:S02]  /*194e0*/  F2FP.F16.F32.PACK_AB R45, R64, R183 ;  /* 0x000000b7402d723e */ /* 0x008fe400000000ff */
[----:B-----5:R-:W-:Y:S02]  /*194f0*/  F2FP.F16.F32.PACK_AB R46, R65, R184 ;  /* 0x000000b8412e723e */ /* 0x020fe400000000ff */
[----:B----4-:R-:W-:Y:S07]  /*19500*/  F2FP.F16.F32.PACK_AB R47, R66, R67 ;  /* 0x00000043422f723e */ /* 0x010fee00000000ff */
[C---:B-1----:R-:W-:Y:S08]  /*19510*/  HMMA.16816.F32 R4, R44.reuse, R52, R4 ;  /* 0x000000342c04723c */ /* 0x042ff00000001804 */
[C---:B------:R-:W-:Y:S01]  /*19520*/  HMMA.16816.F32 R8, R44.reuse, R54, R8 ;  /* 0x000000362c08723c */ /* 0x040fe20000001808 */
[----:B------:R-:W1:Y:S07]  /*19530*/  LDSM.16.MT88.4 R52, [R166+0xf800] ;  /* 0x00f80000a634783b */ /* 0x000e6e0000004200 */
[C---:B--2---:R-:W-:Y:S08]  /*19540*/  HMMA.16816.F32 R12, R44.reuse, R56, R12 ;  /* 0x000000382c0c723c */ /* 0x044ff0000000180c */
[C---:B------:R-:W-:Y:S01]  /*19550*/  HMMA.16816.F32 R16, R44.reuse, R58, R16 ;  /* 0x0000003a2c10723c */ /* 0x040fe20000001810 */
[----:B------:R-:W2:Y:S07]  /*19560*/  LDSM.16.MT88.4 R56, [R164+0xf800] ;  /* 0x00f80000a438783b */ /* 0x000eae0000004200 */
[C---:B------:R-:W-:Y:S08]  /*19570*/  HMMA.16816.F32 R20, R44.reuse, R60, R20 ;  /* 0x0000003c2c14723c */ /* 0x040ff00000001814 */
[C---:B------:R-:W-:Y:S01]  /*19580*/  HMMA.16816.F32 R24, R44.reuse, R62, R24 ;  /* 0x0000003e2c18723c */ /* 0x040fe20000001818 */
[----:B------:R-:W3:Y:S07]  /*19590*/  LDSM.16.MT88.4 R60, [R68+0x5800] ;  /* 0x00580000443c783b */ /* 0x000eee0000004200 */
[C---:B------:R-:W-:Y:S08]  /*195a0*/  HMMA.16816.F32 R28, R44.reuse, R48, R28 ;  /* 0x000000302c1c723c */ /* 0x040ff0000000181c */
[----:B------:R-:W-:Y:S01]  /*195b0*/  HMMA.16816.F32 R32, R44, R50, R32 ;  /* 0x000000322c20723c */ /* 0x000fe20000001820 */
[----:B------:R-:W4:Y:S02]  /*195c0*/  LDSM.16.MT88.4 R48, [R239+0x5800] ;  /* 0x00580000ef30783b */ /* 0x000f240000004200 */
[----:B------:R-:W-:Y:S02]  /*195d0*/  F2FP.F16.F32.PACK_AB R44, R187, R186 ;  /* 0x000000babb2c723e */ /* 0x000fe400000000ff */
[----:B------:R-:W-:Y:S02]  /*195e0*/  F2FP.F16.F32.PACK_AB R45, R190, R189 ;  /* 0x000000bdbe2d723e */ /* 0x000fe400000000ff */
[----:B------:R-:W-:Y:S02]  /*195f0*/  F2FP.F16.F32.PACK_AB R46, R98, R95 ;  /* 0x0000005f622e723e */ /* 0x000fe400000000ff */
[----:B------:R-:W-:Y:S07]  /*19600*/  F2FP.F16.F32.PACK_AB R47, R188, R185 ;  /* 0x000000b9bc2f723e */ /* 0x000fee00000000ff */
[C---:B-1----:R-:W-:Y:S08]  /*19610*/  HMMA.16816.F32 R4, R44.reuse, R52, R4 ;  /* 0x000000342c04723c */ /* 0x042ff00000001804 */
[C---:B------:R-:W-:Y:S01]  /*19620*/  HMMA.16816.F32 R8, R44.reuse, R54, R8 ;  /* 0x000000362c08723c */ /* 0x040fe20000001808 */
[----:B------:R-:W1:Y:S07]  /*19630*/  LDSM.16.MT88.4 R52, [R166+0x10000] ;  /* 0x01000000a634783b */ /* 0x000e6e0000004200 */
[C---:B--2---:R-:W-:Y:S03]  /*19640*/  HMMA.16816.F32 R12, R44.reuse, R56, R12 ;  /* 0x000000382c0c723c */ /* 0x044fe6000000180c */
[--C-:B------:R-:W-:Y:S02]  /*19650*/  FFMA.FTZ R56, R92, UR4, -R73.reuse ;  /* 0x000000045c387c23 */ /* 0x100fe40008010849 */
[----:B------:R2:W-:Y:S03]  /*19660*/  MUFU.EX2 R92, R40 ;  /* 0x00000028005c7308 */ /* 0x0005e60000000800 */
[C---:B------:R-:W-:Y:S07]  /*19670*/  HMMA.16816.F32 R16, R44.reuse, R58, R16 ;  /* 0x0000003a2c10723c */ /* 0x040fee0000001810 */
[----:B------:R5:W4:Y:S01]  /*19680*/  MUFU.EX2 R91, R56 ;  /* 0x00000038005b7308 */ /* 0x000b220000000800 */
[C---:B---3--:R-:W-:Y:S09]  /*19690*/  HMMA.16816.F32 R20, R44.reuse, R60, R20 ;  /* 0x0000003c2c14723c */ /* 0x048ff20000001814 */
[----:B------:R-:W-:Y:S01]  /*196a0*/  MUFU.EX2 R60, R93 ;  /* 0x0000005d003c7308 */ /* 0x000fe20000000800 */
[----:B--2---:R-:W-:Y:S01]  /*196b0*/  F2FP.F16.F32.PACK_AB R40, R96, R39 ;  /* 0x000000276028723e */ /* 0x004fe200000000ff */
[----:B------:R-:W-:Y:S01]  /*196c0*/  FFMA.FTZ R61, R41, UR4, -R74 ;  /* 0x00000004293d7c23 */ /* 0x000fe2000801084a */
[----:B-----5:R-:W2:Y:S01]  /*196d0*/  LDSM.16.MT88.4 R56, [R164+0x10000] ;  /* 0x01000000a438783b */ /* 0x020ea20000004200 */
[C---:B------:R-:W-:Y:S06]  /*196e0*/  HMMA.16816.F32 R24, R44.reuse, R62, R24 ;  /* 0x0000003e2c18723c */ /* 0x040fec0000001818 */
[----:B------:R-:W-:Y:S01]  /*196f0*/  MUFU.EX2 R63, R94 ;  /* 0x0000005e003f7308 */ /* 0x000fe20000000800 */
[----:B------:R-:W-:Y:S01]  /*19700*/  FFMA.FTZ R62, R42, UR4, -R73 ;  /* 0x000000042a3e7c23 */ /* 0x000fe20008010849 */
[----:B----4-:R-:W-:Y:S08]  /*19710*/  F2FP.F16.F32.PACK_AB R41, R91, R92 ;  /* 0x0000005c5b29723e */ /* 0x010ff000000000ff */
[----:B------:R-:W3:Y:S01]  /*19720*/  MUFU.EX2 R61, R61 ;  /* 0x0000003d003d7308 */ /* 0x000ee20000000800 */
[C---:B------:R-:W-:Y:S09]  /*19730*/  HMMA.16816.F32 R28, R44.reuse, R48, R28 ;  /* 0x000000302c1c723c */ /* 0x040ff2000000181c */
[----:B------:R-:W4:Y:S01]  /*19740*/  MUFU.EX2 R62, R62 ;  /* 0x0000003e003e7308 */ /* 0x000f220000000800 */
[----:B------:R-:W-:Y:S04]  /*19750*/  FADD.FTZ R48, R106, R107 ;  /* 0x0000006b6a307221 */ /* 0x000fe80000010000 */
[----:B------:R-:W-:Y:S01]  /*19760*/  FADD.FTZ R48, R113, R48 ;  /* 0x0000003071307221 */ /* 0x000fe20000010000 */
[----:B------:R-:W-:Y:S01]  /*19770*/  HMMA.16816.F32 R32, R44, R50, R32 ;  /* 0x000000322c20723c */ /* 0x000fe20000001820 */
[----:B------:R-:W5:Y:S02]  /*19780*/  LDSM.16.MT88.4 R44, [R68+0x6000] ;  /* 0x00600000442c783b */ /* 0x000f640000004200 */
[----:B---3--:R-:W-:Y:S01]  /*19790*/  F2FP.F16.F32.PACK_AB R42, R61, R60 ;  /* 0x0000003c3d2a723e */ /* 0x008fe200000000ff */
[----:B------:R-:W-:Y:S01]  /*197a0*/  FADD.FTZ R117, R117, R48 ;  /* 0x0000003075757221 */ /* 0x000fe20000010000 */
[----:B----4-:R-:W-:Y:S03]  /*197b0*/  F2FP.F16.F32.PACK_AB R43, R62, R63 ;  /* 0x0000003f3e2b723e */ /* 0x010fe600000000ff */
[----:B------:R-:W-:Y:S01]  /*197c0*/  FADD.FTZ R116, R116, R117 ;  /* 0x0000007574747221 */ /* 0x000fe20000010000 */
[----:B------:R-:W3:Y:S03]  /*197d0*/  LDSM.16.MT88.4 R48, [R239+0x6000] ;  /* 0x00600000ef30783b */ /* 0x000ee60000004200 */
[----:B------:R-:W-:Y:S01]  /*197e0*/  FADD.FTZ R93, R119, R116 ;  /* 0x00000074775d7221 */ /* 0x000fe20000010000 */
[C---:B-1----:R-:W-:Y:S05]  /*197f0*/  HMMA.16816.F32 R4, R40.reuse, R52, R4 ;  /* 0x000000342804723c */ /* 0x042fea0000001804 */
[----:B------:R-:W-:Y:S01]  /*19800*/  FADD.FTZ R53, R115, R114 ;  /* 0x0000007273357221 */ /* 0x000fe20000010000 */
[----:B------:R-:W-:Y:S02]  /*19810*/  FADD.FTZ R93, R118, R93 ;  /* 0x0000005d765d7221 */ /* 0x000fe40000010000 */
[C---:B------:R-:W-:Y:S03]  /*19820*/  HMMA.16816.F32 R8, R40.reuse, R54, R8 ;  /* 0x000000362808723c */ /* 0x040fe60000001808 */
[----:B------:R-:W-:Y:S01]  /*19830*/  FADD.FTZ R53, R120, R53 ;  /* 0x0000003578357221 */ /* 0x000fe20000010000 */
[----:B------:R-:W-:Y:S03]  /*19840*/  FADD.FTZ R54, R124, R93 ;  /* 0x0000005d7c367221 */ /* 0x000fe60000010000 */
[----:B------:R-:W-:Y:S01]  /*19850*/  FADD.FTZ R52, R126, R53 ;  /* 0x000000357e347221 */ /* 0x000fe20000010000 */
[C---:B--2---:R-:W-:Y:S01]  /*19860*/  HMMA.16816.F32 R12, R40.reuse, R56, R12 ;  /* 0x00000038280c723c */ /* 0x044fe2000000180c */
[----:B------:R1:W-:Y:S02]  /*19870*/  MUFU.EX2 R56, R83 ;  /* 0x0000005300387308 */ /* 0x0003e40000000800 */
[----:B------:R-:W-:Y:S01]  /*19880*/  FADD.FTZ R52, R125, R52 ;  /* 0x000000347d347221 */ /* 0x000fe20000010000 */
[----:B------:R-:W-:Y:S01]  /*19890*/  FADD.FTZ R54, R123, R54 ;  /* 0x000000367b367221 */ /* 0x000fe20000010000 */
[----:B------:R-:W-:Y:S02]  /*198a0*/  FFMA.FTZ R57, R87, UR4, -R74 ;  /* 0x0000000457397c23 */ /* 0x000fe4000801084a */
[----:B------:R-:W-:Y:S01]  /*198b0*/  FADD.FTZ R129, R129, R52 ;  /* 0x0000003481817221 */ /* 0x000fe20000010000 */
[C---:B------:R-:W-:Y:S03]  /*198c0*/  HMMA.16816.F32 R16, R40.reuse, R58, R16 ;  /* 0x0000003a2810723c */ /* 0x040fe60000001810 */
[----:B------:R-:W-:Y:S01]  /*198d0*/  MUFU.EX2 R59, R90 ;  /* 0x0000005a003b7308 */ /* 0x000fe20000000800 */
[----:B------:R-:W-:Y:S01]  /*198e0*/  FADD.FTZ R127, R127, R54 ;  /* 0x000000367f7f7221 */ /* 0x000fe20000010000 */
[--C-:B------:R-:W-:Y:S01]  /*198f0*/  FFMA.FTZ R58, R86, UR4, -R73.reuse ;  /* 0x00000004563a7c23 */ /* 0x100fe20008010849 */
[----:B------:R-:W2:Y:S07]  /*19900*/  LDSM.16.MT88.4 R52, [R166+0x10800] ;  /* 0x01080000a634783b */ /* 0x000eae0000004200 */
[----:B------:R-:W4:Y:S01]  /*19910*/  MUFU.EX2 R57, R57 ;  /* 0x0000003900397308 */ /* 0x000f220000000800 */
[--C-:B------:R-:W-:Y:S01]  /*19920*/  FFMA.FTZ R86, R85, UR4, -R74.reuse ;  /* 0x0000000455567c23 */ /* 0x100fe2000801084a */
[C---:B-----5:R-:W-:Y:S08]  /*19930*/  HMMA.16816.F32 R20, R40.reuse, R44, R20 ;  /* 0x0000002c2814723c */ /* 0x060ff00000001814 */
[----:B------:R-:W5:Y:S01]  /*19940*/  MUFU.EX2 R58, R58 ;  /* 0x0000003a003a7308 */ /* 0x000f620000000800 */
[--C-:B-1----:R-:W-:Y:S01]  /*19950*/  FFMA.FTZ R83, R89, UR4, -R74.reuse ;  /* 0x0000000459537c23 */ /* 0x102fe2000801084a */
[----:B------:R-:W-:Y:S01]  /*19960*/  FFMA.FTZ R85, R88, UR4, -R73 ;  /* 0x0000000458557c23 */ /* 0x000fe20008010849 */
[----:B------:R-:W-:Y:S07]  /*19970*/  FADD.FTZ R122, R122, R127 ;  /* 0x0000007f7a7a7221 */ /* 0x000fee0000010000 */
[----:B------:R-:W-:Y:S01]  /*19980*/  MUFU.EX2 R86, R86 ;  /* 0x0000005600567308 */ /* 0x000fe20000000800 */
[----:B------:R-:W-:Y:S01]  /*19990*/  FFMA.FTZ R88, R81, UR4, -R74 ;  /* 0x0000000451587c23 */ /* 0x000fe2000801084a */
[C---:B------:R-:W-:Y:S01]  /*199a0*/  HMMA.16816.F32 R24, R40.reuse, R46, R24 ;  /* 0x0000002e2818723c */ /* 0x040fe20000001818 */
[----:B------:R-:W1:Y:S07]  /*199b0*/  LDSM.16.MT88.4 R44, [R164+0x10800] ;  /* 0x01080000a42c783b */ /* 0x000e6e0000004200 */
[----:B------:R-:W2:Y:S01]  /*199c0*/  MUFU.EX2 R83, R83 ;  /* 0x0000005300537308 */ /* 0x000ea20000000800 */
[----:B------:R-:W-:Y:S01]  /*199d0*/  FADD.FTZ R87, R137, R122 ;  /* 0x0000007a89577221 */ /* 0x000fe20000010000 */
[----:B------:R-:W-:Y:S01]  /*199e0*/  FFMA.FTZ R89, R77, UR4, -R74 ;  /* 0x000000044d597c23 */ /* 0x000fe2000801084a */
[----:B------:R-:W-:Y:S07]  /*199f0*/  FFMA.FTZ R81, R82, UR4, -R73 ;  /* 0x0000000452517c23 */ /* 0x000fee0008010849 */
[----:B------:R-:W2:Y:S01]  /*19a00*/  MUFU.EX2 R85, R85 ;  /* 0x0000005500557308 */ /* 0x000ea20000000800 */
[----:B------:R-:W-:Y:S01]  /*19a10*/  FADD.FTZ R87, R136, R87 ;  /* 0x0000005788577221 */ /* 0x000fe20000010000 */
[C---:B---3--:R-:W-:Y:S08]  /*19a20*/  HMMA.16816.F32 R28, R40.reuse, R48, R28 ;  /* 0x00000030281c723c */ /* 0x048ff0000000181c */
[----:B------:R3:W-:Y:S01]  /*19a30*/  MUFU.EX2 R77, R88 ;  /* 0x00000058004d7308 */ /* 0x0007e20000000800 */
[----:B------:R-:W-:Y:S01]  /*19a40*/  FADD.FTZ R134, R134, R87 ;  /* 0x0000005786867221 */ /* 0x000fe20000010000 */
[----:B------:R-:W-:Y:S08]  /*19a50*/  FADD.FTZ R128, R128, R129 ;  /* 0x0000008180807221 */ /* 0x000ff00000010000 */
[----:B------:R-:W1:Y:S01]  /*19a60*/  MUFU.EX2 R82, R89 ;  /* 0x0000005900527308 */ /* 0x000e620000000800 */
[----:B------:R-:W-:Y:S01]  /*19a70*/  FADD.FTZ R131, R131, R134 ;  /* 0x0000008683837221 */ /* 0x000fe20000010000 */
[----:B------:R-:W-:Y:S01]  /*19a80*/  HMMA.16816.F32 R32, R40, R50, R32 ;  /* 0x000000322820723c */ /* 0x000fe20000001820 */
[----:B------:R-:W1:Y:S07]  /*19a90*/  LDSM.16.MT88.4 R48, [R68+0x6800] ;  /* 0x006800004430783b */ /* 0x000e6e0000004200 */
[----:B------:R-:W1:Y:S01]  /*19aa0*/  MUFU.EX2 R81, R81 ;  /* 0x0000005100517308 */ /* 0x000e620000000800 */
[----:B----4-:R-:W-:Y:S01]  /*19ab0*/  F2FP.F16.F32.PACK_AB R40, R57, R56 ;  /* 0x000000383928723e */ /* 0x010fe200000000ff */
[----:B------:R-:W-:Y:S01]  /*19ac0*/  FADD.FTZ R144, R144, R131 ;  /* 0x0000008390907221 */ /* 0x000fe20000010000 */
[----:B-----5:R-:W-:Y:S01]  /*19ad0*/  F2FP.F16.F32.PACK_AB R41, R58, R59 ;  /* 0x0000003b3a29723e */ /* 0x020fe200000000ff */
[----:B------:R-:W-:Y:S01]  /*19ae0*/  FADD.FTZ R135, R135, R128 ;  /* 0x0000008087877221 */ /* 0x000fe20000010000 */
[----:B--2---:R-:W-:Y:S01]  /*19af0*/  F2FP.F16.F32.PACK_AB R42, R86, R83 ;  /* 0x00000053562a723e */ /* 0x004fe200000000ff */
[----:B------:R-:W-:Y:S01]  /*19b00*/  FADD.FTZ R144, R139, R144 ;  /* 0x000000908b907221 */ /* 0x000fe20000010000 */
[----:B------:R-:W-:Y:S01]  /*19b10*/  F2FP.F16.F32.PACK_AB R43, R84, R85 ;  /* 0x00000055542b723e */ /* 0x000fe200000000ff */
[----:B------:R-:W-:Y:S01]  /*19b20*/  FADD.FTZ R135, R132, R135 ;  /* 0x0000008784877221 */ /* 0x000fe20000010000 */
[----:B---3--:R-:W-:Y:S01]  /*19b30*/  FFMA.FTZ R88, R75, UR4, -R74 ;  /* 0x000000044b587c23 */ /* 0x008fe2000801084a */
[----:B------:R-:W-:Y:S02]  /*19b40*/  FADD.FTZ R141, R141, R144 ;  /* 0x000000908d8d7221 */ /* 0x000fe40000010000 */
[----:B------:R-:W-:Y:S02]  /*19b50*/  FADD.FTZ R130, R130, R135 ;  /* 0x0000008782827221 */ /* 0x000fe40000010000 */
[C---:B------:R-:W-:Y:S03]  /*19b60*/  HMMA.16816.F32 R4, R40.reuse, R52, R4 ;  /* 0x000000342804723c */ /* 0x040fe60000001804 */
[----:B------:R-:W-:Y:S01]  /*19b70*/  FADD.FTZ R142, R142, R141 ;  /* 0x0000008d8e8e7221 */ /* 0x000fe20000010000 */
[----:B------:R-:W-:Y:S01]  /*19b80*/  FADD.FTZ R130, R133, R130 ;  /* 0x0000008285827221 */ /* 0x000fe20000010000 */
[----:B------:R-:W-:Y:S02]  /*19b90*/  F2FP.F16.F32.PACK_AB R133, R37, R38 ;  /* 0x000000262585723e */ /* 0x000fe400000000ff */
[----:B------:R-:W-:Y:S01]  /*19ba0*/  FADD.FTZ R147, R147, R142 ;  /* 0x0000008e93937221 */ /* 0x000fe20000010000 */
[C---:B------:R-:W-:Y:S01]  /*19bb0*/  HMMA.16816.F32 R8, R40.reuse, R54, R8 ;  /* 0x000000362808723c */ /* 0x040fe20000001808 */
[----:B------:R-:W2:Y:S02]  /*19bc0*/  LDSM.16.MT88.4 R52, [R239+0x6800] ;  /* 0x00680000ef34783b */ /* 0x000ea40000004200 */
[----:B------:R-:W-:Y:S01]  /*19bd0*/  FADD.FTZ R148, R148, R147 ;  /* 0x0000009394947221 */ /* 0x000fe20000010000 */
[----:B------:R-:W-:Y:S03]  /*19be0*/  FADD.FTZ R145, R145, R130 ;  /* 0x0000008291917221 */ /* 0x000fe60000010000 */
[----:B------:R-:W-:Y:S01]  /*19bf0*/  FADD.FTZ R87, R153, R148 ;  /* 0x0000009499577221 */ /* 0x000fe20000010000 */
[C---:B-1----:R-:W-:Y:S03]  /*19c00*/  HMMA.16816.F32 R12, R40.reuse, R44, R12 ;  /* 0x0000002c280c723c */ /* 0x042fe6000000180c */
[----:B------:R-:W-:Y:S01]  /*19c10*/  FADD.FTZ R138, R138, R145 ;  /* 0x000000918a8a7221 */ /* 0x000fe20000010000 */
[----:B------:R-:W-:Y:S03]  /*19c20*/  FADD.FTZ R87, R152, R87 ;  /* 0x0000005798577221 */ /* 0x000fe60000010000 */
[----:B------:R-:W-:Y:S01]  /*19c30*/  FADD.FTZ R143, R143, R138 ;  /* 0x0000008a8f8f7221 */ /* 0x000fe20000010000 */
[C---:B------:R-:W-:Y:S01]  /*19c40*/  HMMA.16816.F32 R16, R40.reuse, R46, R16 ;  /* 0x0000002e2810723c */ /* 0x040fe20000001810 */
[----:B------:R-:W1:Y:S02]  /*19c50*/  LDSM.16.MT88.4 R44, [R166+0x11000] ;  /* 0x01100000a62c783b */ /* 0x000e640000004200 */
[----:B------:R-:W-:Y:S01]  /*19c60*/  FADD.FTZ R140, R140, R143 ;  /* 0x0000008f8c8c7221 */ /* 0x000fe20000010000 */
[----:B------:R-:W-:Y:S01]  /*19c70*/  FADD.FTZ R160, R160, R87 ;  /* 0x00000057a0a07221 */ /* 0x000fe20000010000 */
[----:B------:R-:W-:Y:S01]  /*19c80*/  FFMA.FTZ R87, R79, UR4, -R74 ;  /* 0x000000044f577c23 */ /* 0x000fe2000801084a */
[----:B------:R-:W-:Y:S01]  /*19c90*/  FFMA.FTZ R79, R80, UR4, -R73 ;  /* 0x00000004504f7c23 */ /* 0x000fe20008010849 */
[----:B------:R-:W-:Y:S01]  /*19ca0*/  FADD.FTZ R149, R149, R140 ;  /* 0x0000008c95957221 */ /* 0x000fe20000010000 */
[C---:B------:R-:W-:Y:S01]  /*19cb0*/  HMMA.16816.F32 R20, R40.reuse, R48, R20 ;  /* 0x000000302814723c */ /* 0x040fe20000001814 */
[----:B------:R-:W-:Y:S01]  /*19cc0*/  LDSM.16.MT88.4 R140, [R68+0x7800] ;  /* 0x00780000448c783b */ /* 0x000fe20000004200 */
[----:B------:R-:W-:Y:S01]  /*19cd0*/  MUFU.EX2 R75, R87 ;  /* 0x00000057004b7308 */ /* 0x000fe20000000800 */
[----:B------:R-:W-:Y:S01]  /*19ce0*/  FADD.FTZ R149, R146, R149 ;  /* 0x0000009592957221 */ /* 0x000fe20000010000 */
[----:B------:R-:W-:Y:S01]  /*19cf0*/  FADD.FTZ R160, R155, R160 ;  /* 0x000000a09ba07221 */ /* 0x000fe20000010000 */
[----:B------:R-:W-:Y:S07]  /*19d00*/  FFMA.FTZ R73, R3, UR4, -R73 ;  /* 0x0000000403497c23 */ /* 0x000fee0008010849 */
[----:B------:R-:W3:Y:S01]  /*19d10*/  MUFU.EX2 R80, R88 ;  /* 0x0000005800507308 */ /* 0x000ee20000000800 */
[----:B------:R-:W-:Y:S01]  /*19d20*/  FADD.FTZ R150, R150, R149 ;  /* 0x0000009596967221 */ /* 0x000fe20000010000 */
[C---:B------:R-:W-:Y:S01]  /*19d30*/  HMMA.16816.F32 R24, R40.reuse, R50, R24 ;  /* 0x000000322818723c */ /* 0x040fe20000001818 */
[----:B------:R-:W4:Y:S07]  /*19d40*/  LDSM.16.MT88.4 R48, [R164+0x11000] ;  /* 0x01100000a430783b */ /* 0x000f2e0000004200 */
[----:B------:R-:W5:Y:S01]  /*19d50*/  MUFU.EX2 R79, R79 ;  /* 0x0000004f004f7308 */ /* 0x000f620000000800 */
[----:B------:R-:W-:Y:S01]  /*19d60*/  FADD.FTZ R150, R151, R150 ;  /* 0x0000009697967221 */ /* 0x000fe20000010000 */
[----:B------:R-:W-:Y:S08]  /*19d70*/  FADD.FTZ R157, R157, R160 ;  /* 0x000000a09d9d7221 */ /* 0x000ff00000010000 */
[----:B------:R-:W-:Y:S01]  /*19d80*/  MUFU.EX2 R3, R36 ;  /* 0x0000002400037308 */ /* 0x000fe20000000800 */
[----:B------:R-:W-:Y:S01]  /*19d90*/  FADD.FTZ R159, R159, R150 ;  /* 0x000000969f9f7221 */ /* 0x000fe20000010000 */
[----:B------:R-:W-:Y:S01]  /*19da0*/  FADD.FTZ R158, R158, R157 ;  /* 0x0000009d9e9e7221 */ /* 0x000fe20000010000 */
[C---:B--2---:R-:W-:Y:S01]  /*19db0*/  HMMA.16816.F32 R28, R40.reuse, R52, R28 ;  /* 0x00000034281c723c */ /* 0x044fe2000000181c */
[----:B------:R-:W-:Y:S06]  /*19dc0*/  LDSM.16.MT88.4 R148, [R164+0x11800] ;  /* 0x01180000a494783b */ /* 0x000fec0000004200 */
[----:B------:R-:W2:Y:S01]  /*19dd0*/  MUFU.EX2 R250, R73 ;  /* 0x0000004900fa7308 */ /* 0x000ea20000000800 */
[----:B------:R-:W-:Y:S01]  /*19de0*/  FADD.FTZ R154, R154, R159 ;  /* 0x0000009f9a9a7221 */ /* 0x000fe20000010000 */
[----:B------:R-:W-:Y:S03]  /*19df0*/  FADD.FTZ R171, R171, R158 ;  /* 0x0000009eabab7221 */ /* 0x000fe60000010000 */
[----:B------:R-:W-:Y:S01]  /*19e00*/  FADD.FTZ R161, R161, R154 ;  /* 0x0000009aa1a17221 */ /* 0x000fe20000010000 */
[----:B------:R-:W-:Y:S01]  /*19e10*/  HMMA.16816.F32 R32, R40, R54, R32 ;  /* 0x000000362820723c */ /* 0x000fe20000001820 */
[----:B------:R-:W4:Y:S02]  /*19e20*/  LDSM.16.MT88.4 R52, [R68+0x7000] ;  /* 0x007000004434783b */ /* 0x000f240000004200 */
[----:B------:R-:W-:Y:S01]  /*19e30*/  F2FP.F16.F32.PACK_AB R40, R82, R77 ;  /* 0x0000004d5228723e */ /* 0x000fe200000000ff */
[----:B------:R-:W-:Y:S01]  /*19e40*/  FADD.FTZ R156, R156, R161 ;  /* 0x000000a19c9c7221 */ /* 0x000fe20000010000 */
[----:B------:R-:W-:Y:S01]  /*19e50*/  F2FP.F16.F32.PACK_AB R41, R78, R81 ;  /* 0x000000514e29723e */ /* 0x000fe200000000ff */
[----:B------:R-:W-:Y:S01]  /*19e60*/  FADD.FTZ R171, R162, R171 ;  /* 0x000000aba2ab7221 */ /* 0x000fe20000010000 */
[----:B---3--:R-:W-:Y:S01]  /*19e70*/  F2FP.F16.F32.PACK_AB R42, R80, R75 ;  /* 0x0000004b502a723e */ /* 0x008fe200000000ff */
[----:B------:R-:W-:Y:S01]  /*19e80*/  FADD.FTZ R167, R167, R156 ;  /* 0x0000009ca7a77221 */ /* 0x000fe20000010000 */
[----:B-----5:R-:W-:Y:S01]  /*19e90*/  F2FP.F16.F32.PACK_AB R43, R76, R79 ;  /* 0x0000004f4c2b723e */ /* 0x020fe200000000ff */
[----:B------:R-:W-:Y:S01]  /*19ea0*/  LDSM.16.MT88.4 R156, [R166+0x11800] ;  /* 0x01180000a69c783b */ /* 0x000fe20000004200 */
[----:B--2---:R-:W-:Y:S01]  /*19eb0*/  F2FP.F16.F32.PACK_AB R135, R250, R3 ;  /* 0x00000003fa87723e */ /* 0x004fe200000000ff */
[----:B------:R-:W-:Y:S01]  /*19ec0*/  FADD.FTZ R170, R170, R167 ;  /* 0x000000a7aaaa7221 */ /* 0x000fe20000010000 */
[----:B------:R-:W-:Y:S01]  /*19ed0*/  FADD.FTZ R172, R172, R171 ;  /* 0x000000abacac7221 */ /* 0x000fe20000010000 */
[----:B------:R-:W-:Y:S02]  /*19ee0*/  MOV R167, R0 ;  /* 0x0000000000a77202 */ /* 0x000fe40000000f00 */
[C---:B-1----:R-:W-:Y:S03]  /*19ef0*/  HMMA.16816.F32 R4, R40.reuse, R44, R4 ;  /* 0x0000002c2804723c */ /* 0x042fe60000001804 */
[----:B------:R-:W-:Y:S01]  /*19f00*/  FADD.FTZ R163, R163, R170 ;  /* 0x000000aaa3a37221 */ /* 0x000fe20000010000 */
[----:B------:R-:W-:Y:S03]  /*19f10*/  FADD.FTZ R172, R169, R172 ;  /* 0x000000aca9ac7221 */ /* 0x000fe60000010000 */
[----:B------:R-:W-:Y:S01]  /*19f20*/  FADD.FTZ R163, R168, R163 ;  /* 0x000000a3a8a37221 */ /* 0x000fe20000010000 */
[C---:B------:R-:W-:Y:S01]  /*19f30*/  HMMA.16816.F32 R8, R40.reuse, R46, R8 ;  /* 0x0000002e2808723c */ /* 0x040fe20000001808 */
[----:B------:R-:W1:Y:S02]  /*19f40*/  LDSM.16.MT88.4 R44, [R239+0x7000] ;  /* 0x00700000ef2c783b */ /* 0x000e640000004200 */
[----:B------:R-:W-:Y:S01]  /*19f50*/  FADD.FTZ R178, R178, R163 ;  /* 0x000000a3b2b27221 */ /* 0x000fe20000010000 */
[----:B------:R-:W-:Y:S03]  /*19f60*/  FADD.FTZ R177, R177, R172 ;  /* 0x000000acb1b17221 */ /* 0x000fe60000010000 */
[----:B------:R-:W-:Y:S01]  /*19f70*/  FADD.FTZ R173, R173, R178 ;  /* 0x000000b2adad7221 */ /* 0x000fe20000010000 */
[C---:B----4-:R-:W-:Y:S01]  /*19f80*/  HMMA.16816.F32 R12, R40.reuse, R48, R12 ;  /* 0x00000030280c723c */ /* 0x050fe2000000180c */
[----:B------:R-:W-:Y:S02]  /*19f90*/  MUFU.EX2 R48, R69 ;  /* 0x0000004500307308 */ /* 0x000fe40000000800 */
[--C-:B------:R-:W-:Y:S01]  /*19fa0*/  FFMA.FTZ R49, R72, UR4, -R74.reuse ;  /* 0x0000000448317c23 */ /* 0x100fe2000801084a */
[----:B------:R-:W-:Y:S01]  /*19fb0*/  FADD.FTZ R177, R174, R177 ;  /* 0x000000b1aeb17221 */ /* 0x000fe20000010000 */
[----:B------:R-:W-:Y:S03]  /*19fc0*/  FADD.FTZ R180, R180, R173 ;  /* 0x000000adb4b47221 */ /* 0x000fe60000010000 */
[C---:B------:R-:W-:Y:S03]  /*19fd0*/  HMMA.16816.F32 R16, R40.reuse, R50, R16 ;  /* 0x000000322810723c */ /* 0x040fe60000001810 */
[----:B------:R-:W2:Y:S01]  /*19fe0*/  MUFU.EX2 R49, R49 ;  /* 0x0000003100317308 */ /* 0x000ea20000000800 */
[--C-:B------:R-:W-:Y:S01]  /*19ff0*/  FFMA.FTZ R50, R70, UR4, -R74.reuse ;  /* 0x0000000446327c23 */ /* 0x100fe2000801084a */
[----:B------:R-:W-:Y:S01]  /*1a000*/  FFMA.FTZ R74, R71, UR4, -R74 ;  /* 0x00000004474a7c23 */ /* 0x000fe2000801084a */
[----:B------:R-:W-:Y:S01]  /*1a010*/  FADD.FTZ R176, R176, R177 ;  /* 0x000000b1b0b07221 */ /* 0x000fe20000010000 */
[----:B------:R-:W-:Y:S01]  /*1a020*/  FADD.FTZ R175, R175, R180 ;  /* 0x000000b4afaf7221 */ /* 0x000fe20000010000 */
[C---:B------:R-:W-:Y:S05]  /*1a030*/  HMMA.16816.F32 R20, R40.reuse, R52, R20 ;  /* 0x000000342814723c */ /* 0x040fea0000001814 */
[----:B------:R-:W-:Y:S01]  /*1a040*/  MUFU.EX2 R50, R50 ;  /* 0x0000003200327308 */ /* 0x000fe20000000800 */
[----:B------:R-:W-:Y:S01]  /*1a050*/  FADD.FTZ R72, R179, R176 ;  /* 0x000000b0b3487221 */ /* 0x000fe20000010000 */
[----:B------:R-:W-:Y:S08]  /*1a060*/  FADD.FTZ R182, R182, R175 ;  /* 0x000000afb6b67221 */ /* 0x000ff00000010000 */
[----:B------:R-:W3:Y:S01]  /*1a070*/  MUFU.EX2 R249, R74 ;  /* 0x0000004a00f97308 */ /* 0x000ee20000000800 */
[----:B--2---:R-:W-:Y:S01]  /*1a080*/  F2FP.F16.F32.PACK_AB R132, R49, R48 ;  /* 0x000000303184723e */ /* 0x004fe200000000ff */
[C---:B------:R-:W-:Y:S03]  /*1a090*/  HMMA.16816.F32 R24, R40.reuse, R54, R24 ;  /* 0x000000362818723c */ /* 0x040fe60000001818 */
[----:B------:R-:W-:Y:S01]  /*1a0a0*/  FADD.FTZ R183, R183, R72 ;  /* 0x00000048b7b77221 */ /* 0x000fe20000010000 */
[----:B------:R-:W-:Y:S03]  /*1a0b0*/  FADD.FTZ R181, R181, R182 ;  /* 0x000000b6b5b57221 */ /* 0x000fe60000010000 */
[----:B------:R-:W-:Y:S01]  /*1a0c0*/  FADD.FTZ R64, R64, R183 ;  /* 0x000000b740407221 */ /* 0x000fe20000010000 */
[----:B------:R-:W-:Y:S01]  /*1a0d0*/  FADD.FTZ R184, R184, R181 ;  /* 0x000000b5b8b87221 */ /* 0x000fe20000010000 */
[C---:B-1----:R-:W-:Y:S03]  /*1a0e0*/  HMMA.16816.F32 R28, R40.reuse, R44, R28 ;  /* 0x0000002c281c723c */ /* 0x042fe6000000181c */
[----:B------:R-:W-:Y:S01]  /*1a0f0*/  FADD.FTZ R67, R67, R64 ;  /* 0x0000004043437221 */ /* 0x000fe20000010000 */
[----:B---3--:R-:W-:Y:S01]  /*1a100*/  F2FP.F16.F32.PACK_AB R134, R249, R50 ;  /* 0x00000032f986723e */ /* 0x008fe200000000ff */
[----:B------:R-:W-:Y:S02]  /*1a110*/  FADD.FTZ R65, R65, R184 ;  /* 0x000000b841417221 */ /* 0x000fe40000010000 */
[----:B------:R-:W-:Y:S01]  /*1a120*/  FADD.FTZ R66, R66, R67 ;  /* 0x0000004342427221 */ /* 0x000fe20000010000 */
[----:B------:R-:W-:Y:S03]  /*1a130*/  HMMA.16816.F32 R32, R40, R46, R32 ;  /* 0x0000002e2820723c */ /* 0x000fe60000001820 */
        /* <DEDUP_REMOVED lines=49> */
[----:B------:R-:W-:Y:S06]  /*1a450*/  BRA.U UP0, `(.L_x_1440) ;  /* 0xffffff9100c47547 */ /* 0x000fec000b83ffff */
.L_x_1436:
[----:B------:R-:W1:Y:S01]  /*1a460*/  SHFL.BFLY PT, R13, R250, 0x2, 0x1f ;  /* 0x0c401f00fa0d7f89 */ /* 0x000e6200000e0000 */
[C---:B------:R-:W-:Y:S01]  /*1a470*/  SHF.L.U32 R10, R237.reuse, 0x4, RZ ;  /* 0x00000004ed0a7819 */ /* 0x040fe200000006ff */
[----:B------:R-:W2:Y:S01]  /*1a480*/  S2UR UR12, SR_CTAID.Y ;  /* 0x00000000000c79c3 */ /* 0x000ea20000002600 */
[C---:B------:R-:W-:Y:S01]  /*1a490*/  SHF.L.U32 R11, R237.reuse, 0x1, RZ ;  /* 0x00000001ed0b7819 */ /* 0x040fe200000006ff */
[----:B------:R-:W3:Y:S01]  /*1a4a0*/  SHFL.BFLY PT, R4, R249, 0x2, 0x1f ;  /* 0x0c401f00f9047f89 */ /* 0x000ee200000e0000 */
[----:B------:R-:W-:Y:S01]  /*1a4b0*/  SHF.L.U32 R3, R237, 0x2, RZ ;  /* 0x00000002ed037819 */ /* 0x000fe200000006ff */
[----:B------:R-:W2:Y:S01]  /*1a4c0*/  LDCU.64 UR6, c[0x0][0x430] ;  /* 0x00008600ff0677ac */ /* 0x000ea20008000a00 */
[----:B------:R-:W-:Y:S01]  /*1a4d0*/  SHF.R.U32.HI R36, RZ, 0x2, R237 ;  /* 0x00000002ff247819 */ /* 0x000fe200000116ed */
[----:B------:R-:W-:Y:S01]  /*1a4e0*/  BSSY.RECONVERGENT B0, `(.L_x_1441) ;  /* 0x0000081000007945 */ /* 0x000fe20003800200 */
[----:B------:R-:W-:Y:S01]  /*1a4f0*/  LOP3.LUT R37, R3, 0x1f8, RZ, 0xc0, !PT ;  /* 0x000001f803257812 */ /* 0x000fe200078ec0ff */
[----:B------:R-:W4:Y:S01]  /*1a500*/  S2UR UR11, SR_CTAID.Z ;  /* 0x00000000000b79c3 */ /* 0x000f220000002700 */
[----:B------:R-:W-:Y:S01]  /*1a510*/  MOV R39, 0xff800000 ;  /* 0xff80000000277802 */ /* 0x000fe20000000f00 */
[----:B------:R-:W4:Y:S01]  /*1a520*/  LDCU UR9, c[0x0][0x3e0] ;  /* 0x00007c00ff0977ac */ /* 0x000f220008000800 */
[----:B------:R-:W-:-:S02]  /*1a530*/  LOP3.LUT R37, R37, 0x38, R236, 0x78, !PT ;  /* 0x0000003825257812 */ /* 0x000fc400078e78ec */
[----:B------:R-:W-:Y:S01]  /*1a540*/  MOV R38, 0xff800000 ;  /* 0xff80000000267802 */ /* 0x000fe20000000f00 */
[----:B------:R-:W5:Y:S02]  /*1a550*/  LDCU UR4, c[0x0][0x44c] ;  /* 0x00008980ff0477ac */ /* 0x000f640008000800 */
[----:B------:R-:W5:Y:S01]  /*1a560*/  S2UR UR8, SR_CTAID.X ;  /* 0x00000000000879c3 */ /* 0x000f620000002500 */
[----:B------:R-:W-:Y:S01]  /*1a570*/  UIADD3 UR10, UPT, UPT, -UR17, URZ, URZ ;  /* 0x000000ff110a7290 */ /* 0x000fe2000fffe1ff */
[----:B-1----:R-:W-:Y:S01]  /*1a580*/  FADD.FTZ R13, R13, R250 ;  /* 0x000000fa0d0d7221 */ /* 0x002fe20000010000 */
[----:B--2---:R-:W-:Y:S01]  /*1a590*/  UIMAD UR6, UR12, UR6, UR17 ;  /* 0x000000060c0672a4 */ /* 0x004fe2000f8e0211 */
[----:B---3--:R-:W-:-:S03]  /*1a5a0*/  FADD.FTZ R9, R4, R249 ;  /* 0x000000f904097221 */ /* 0x008fc60000010000 */
[----:B------:R-:W1:Y:S04]  /*1a5b0*/  SHFL.BFLY PT, R4, R13, 0x1, 0x1f ;  /* 0x0c201f000d047f89 */ /* 0x000e6800000e0000 */
[----:B------:R-:W2:Y:S01]  /*1a5c0*/  SHFL.BFLY PT, R6, R9, 0x1, 0x1f ;  /* 0x0c201f0009067f89 */ /* 0x000ea200000e0000 */
[----:B----4-:R-:W-:-:S04]  /*1a5d0*/  UIMAD UR10, UR9, UR10, UR11 ;  /* 0x0000000a090a72a4 */ /* 0x010fc8000f8e020b */
[----:B------:R-:W-:Y:S02]  /*1a5e0*/  UIMAD UR6, UR6, UR9, UR10 ;  /* 0x00000009060672a4 */ /* 0x000fe4000f8e020a */
[----:B-----5:R-:W-:-:S04]  /*1a5f0*/  USHF.L.U32 UR8, UR8, 0x6, URZ ;  /* 0x0000000608087899 */ /* 0x020fc800080006ff */
[----:B------:R-:W-:-:S04]  /*1a600*/  UIMAD UR7, UR6, UR7, UR8 ;  /* 0x00000007060772a4 */ /* 0x000fc8000f8e0208 */
[----:B------:R-:W-:Y:S01]  /*1a610*/  UIMAD UR6, UR7, UR4, URZ ;  /* 0x00000004070672a4 */ /* 0x000fe2000f8e02ff */
[----:B-1----:R-:W-:Y:S01]  /*1a620*/  FADD.FTZ R4, R13, R4 ;  /* 0x000000040d047221 */ /* 0x002fe20000010000 */
[----:B--2---:R-:W-:-:S03]  /*1a630*/  FADD.FTZ R5, R9, R6 ;  /* 0x0000000609057221 */ /* 0x004fc60000010000 */
[----:B------:R-:W1:Y:S01]  /*1a640*/  MUFU.RCP R7, R4 ;  /* 0x0000000400077308 */ /* 0x000e620000001000 */
[----:B------:R-:W-:Y:S01]  /*1a650*/  BAR.SYNC.DEFER_BLOCKING 0x0 ;  /* 0x0000000000007b1d */ /* 0x000fe20000010000 */
[----:B------:R-:W-:Y:S02]  /*1a660*/  FSETP.NE.FTZ.AND P1, PT, R4, RZ, PT ;  /* 0x000000ff0400720b */ /* 0x000fe40003f35000 */
[----:B------:R-:W-:Y:S02]  /*1a670*/  LOP3.LUT R6, R10, 0x1c0, RZ, 0xc0, !PT ;  /* 0x000001c00a067812 */ /* 0x000fe400078ec0ff */
[----:B------:R-:W-:Y:S02]  /*1a680*/  FSETP.NE.FTZ.AND P2, PT, R5, RZ, PT ;  /* 0x000000ff0500720b */ /* 0x000fe40003f55000 */
[----:B------:R-:W2:Y:S01]  /*1a690*/  MUFU.RCP R8, R5 ;  /* 0x0000000500087308 */ /* 0x000ea20000001000 */
[--C-:B------:R-:W-:Y:S02]  /*1a6a0*/  LOP3.LUT R9, R238, 0x6, R11.reuse, 0xf8, !PT ;  /* 0x00000006ee097812 */ /* 0x100fe400078ef80b */
[----:B------:R-:W-:-:S02]  /*1a6b0*/  LOP3.LUT R6, R6, 0x38, R11, 0xf8, !PT ;  /* 0x0000003806067812 */ /* 0x000fc400078ef80b */
[----:B------:R-:W-:Y:S02]  /*1a6c0*/  R2P PR, R237, 0x18 ;  /* 0x00000018ed007804 */ /* 0x000fe40000000000 */
[----:B------:R-:W-:Y:S01]  /*1a6d0*/  LOP3.LUT R11, R236, 0x30, RZ, 0xc0, !PT ;  /* 0x00000030ec0b7812 */ /* 0x000fe200078ec0ff */
[----:B------:R-:W-:Y:S01]  /*1a6e0*/  @P1 MUFU.LG2 R4, R4 ;  /* 0x0000000400041308 */ /* 0x000fe20000000c00 */
[----:B------:R-:W-:Y:S02]  /*1a6f0*/  LOP3.LUT R6, R9, R6, RZ, 0xfc, !PT ;  /* 0x0000000609067212 */ /* 0x000fe400078efcff */
[----:B-1----:R-:W-:Y:S01]  /*1a700*/  FSEL R7, R7, 1, P1 ;  /* 0x3f80000007077808 */ /* 0x002fe20000800000 */
[----:B------:R-:W1:Y:S01]  /*1a710*/  @P2 LDC R13, c[0x0][0x458] ;  /* 0x00011600ff0d2b82 */ /* 0x000e620000000800 */
[----:B------:R-:W-:Y:S02]  /*1a720*/  LOP3.LUT R10, R10, 0x10, RZ, 0xc0, !PT ;  /* 0x000000100a0a7812 */ /* 0x000fe400078ec0ff */
[----:B------:R-:W-:Y:S01]  /*1a730*/  LOP3.LUT R36, R11, 0x7, R36, 0xf8, !PT ;  /* 0x000000070b247812 */ /* 0x000fe200078ef824 */
        /* <DEDUP_REMOVED lines=35> */
[----:B------:R-:W2:Y:S01]  /*1a970*/  @P2 MUFU.LG2 R5, R5 ;  /* 0x0000000500052308 */ /* 0x000ea20000000c00 */
[----:B------:R-:W-:-:S02]  /*1a980*/  LEA R6, R6, UR5, 0x2 ;  /* 0x0000000506067c11 */ /* 0x000fc4000f8e10ff */
[----:B------:R-:W-:Y:S02]  /*1a990*/  SEL R11, R7, 0xffffffc0, !P3 ;  /* 0xffffffc0070b7807 */ /* 0x000fe40005800000 */
[----:B------:R-:W-:Y:S01]  /*1a9a0*/  SEL R9, R8, 0xffffffe0, !P0 ;  /* 0xffffffe008097807 */ /* 0x000fe20004000000 */
[----:B------:R-:W-:Y:S01]  /*1a9b0*/  STS.64 [R6], R160 ;  /* 0x000000a006007388 */ /* 0x000fe20000000a00 */
[----:B------:R-:W-:Y:S02]  /*1a9c0*/  LEA R37, R37, R10, 0x2 ;  /* 0x0000000a25257211 */ /* 0x000fe400078e10ff */
[C---:B------:R-:W-:Y:S01]  /*1a9d0*/  IADD3 R8, PT, PT, R6.reuse, 0x80, RZ ;  /* 0x0000008006087810 */ /* 0x040fe20007ffe0ff */
[----:B------:R3:W-:Y:S01]  /*1a9e0*/  STS.64 [R6+0x800], R162 ;  /* 0x000800a206007388 */ /* 0x0007e20000000a00 */
[----:B------:R-:W-:Y:S02]  /*1a9f0*/  IADD3 R10, PT, PT, R11, R6, RZ ;  /* 0x000000060b0a7210 */ /* 0x000fe40007ffe0ff */
[----:B------:R-:W-:-:S02]  /*1aa00*/  @P4 IADD3 R8, PT, PT, R6, -0x80, RZ ;  /* 0xffffff8006084810 */ /* 0x000fc40007ffe0ff */
[C---:B------:R-:W-:Y:S02]  /*1aa10*/  IADD3 R7, PT, PT, R9.reuse, R6, RZ ;  /* 0x0000000609077210 */ /* 0x040fe40007ffe0ff */
[----:B------:R-:W-:Y:S01]  /*1aa20*/  IADD3 R12, PT, PT, R9, R10, RZ ;  /* 0x0000000a090c7210 */ /* 0x000fe20007ffe0ff */
[----:B--2---:R-:W-:Y:S01]  /*1aa30*/  @P2 FMUL.FTZ R5, R5, 0.69314718246459960938 ;  /* 0x3f31721805052820 */ /* 0x004fe20000410000 */
[-C--:B------:R-:W-:Y:S01]  /*1aa40*/  IADD3 R14, PT, PT, R11, R8.reuse, RZ ;  /* 0x000000080b0e7210 */ /* 0x080fe20007ffe0ff */
[----:B------:R-:W-:Y:S01]  /*1aa50*/  STS.64 [R7], R156 ;  /* 0x0000009c07007388 */ /* 0x000fe20000000a00 */
[----:B------:R-:W-:Y:S01]  /*1aa60*/  @P1 FMUL.FTZ R11, R4, 0.69314718246459960938 ;  /* 0x3f317218040b1820 */ /* 0x000fe20000410000 */
[----:B-1----:R-:W-:Y:S01]  /*1aa70*/  @P2 FFMA.FTZ R39, R2, R13, R5 ;  /* 0x0000000d02272223 */ /* 0x002fe20000010005 */
[----:B------:R-:W-:Y:S01]  /*1aa80*/  LOP3.LUT P0, RZ, R237, 0x3, RZ, 0xc0, !PT ;  /* 0x00000003edff7812 */ /* 0x000fe2000780c0ff */
[----:B------:R1:W-:Y:S04]  /*1aa90*/  STS.64 [R7+0x800], R158 ;  /* 0x0008009e07007388 */ /* 0x0003e80000000a00 */
[----:B------:R2:W-:Y:S04]  /*1aaa0*/  STS.64 [R10], R152 ;  /* 0x000000980a007388 */ /* 0x0005e80000000a00 */
[----:B------:R2:W-:Y:S04]  /*1aab0*/  STS.64 [R10+0x800], R154 ;  /* 0x0008009a0a007388 */ /* 0x0005e80000000a00 */
[----:B------:R2:W-:Y:S01]  /*1aac0*/  STS.64 [R12], R148 ;  /* 0x000000940c007388 */ /* 0x0005e20000000a00 */
[----:B---3--:R-:W-:-:S02]  /*1aad0*/  IADD3 R6, PT, PT, R9, R8, RZ ;  /* 0x0000000809067210 */ /* 0x008fc40007ffe0ff */
[----:B------:R-:W-:Y:S01]  /*1aae0*/  IADD3 R9, PT, PT, R9, R14, RZ ;  /* 0x0000000e09097210 */ /* 0x000fe20007ffe0ff */
[----:B------:R2:W-:Y:S04]  /*1aaf0*/  STS.64 [R12+0x800], R150 ;  /* 0x000800960c007388 */ /* 0x0005e80000000a00 */
[----:B------:R2:W-:Y:S04]  /*1ab00*/  STS.64 [R8], R144 ;  /* 0x0000009008007388 */ /* 0x0005e80000000a00 */
[----:B------:R2:W-:Y:S01]  /*1ab10*/  STS.64 [R8+0x800], R146 ;  /* 0x0008009208007388 */ /* 0x0005e20000000a00 */
[----:B-1----:R-:W1:Y:S03]  /*1ab20*/  @P1 LDC R7, c[0x0][0x458] ;  /* 0x00011600ff071b82 */ /* 0x002e660000000800 */
[----:B------:R2:W-:Y:S04]  /*1ab30*/  STS.64 [R6], R140 ;  /* 0x0000008c06007388 */ /* 0x0005e80000000a00 */
[----:B------:R2:W-:Y:S04]  /*1ab40*/  STS.64 [R6+0x800], R142 ;  /* 0x0008008e06007388 */ /* 0x0005e80000000a00 */
[----:B------:R2:W-:Y:S04]  /*1ab50*/  STS.64 [R14], R136 ;  /* 0x000000880e007388 */ /* 0x0005e80000000a00 */
[----:B------:R2:W-:Y:S04]  /*1ab60*/  STS.64 [R14+0x800], R138 ;  /* 0x0008008a0e007388 */ /* 0x0005e80000000a00 */
[----:B------:R2:W-:Y:S04]  /*1ab70*/  STS.64 [R9], R132 ;  /* 0x0000008409007388 */ /* 0x0005e80000000a00 */
[----:B------:R2:W-:Y:S01]  /*1ab80*/  STS.64 [R9+0x800], R134 ;  /* 0x0008008609007388 */ /* 0x0005e20000000a00 */
[----:B-1----:R-:W-:Y:S01]  /*1ab90*/  @P1 FFMA.FTZ R38, R0, R7, R11 ;  /* 0x0000000700261223 */ /* 0x002fe2000001000b */
[----:B------:R-:W-:Y:S06]  /*1aba0*/  BAR.SYNC.DEFER_BLOCKING 0x0 ;  /* 0x0000000000007b1d */ /* 0x000fec0000010000 */
[----:B------:R2:W1:Y:S04]  /*1abb0*/  LDS.128 R32, [R37+UR5] ;  /* 0x0000000525207984 */ /* 0x0004680008000c00 */
        /* <DEDUP_REMOVED lines=9> */
[C---:B--2---:R-:W-:Y:S01]  /*1ac50*/  VIADD R37, R36.reuse, 0x8 ;  /* 0x0000000824257836 */ /* 0x044fe20000000000 */
        /* <DEDUP_REMOVED lines=9> */
.L_x_1442:
[----:B------:R-:W-:Y:S05]  /*1acf0*/  BSYNC.RECONVERGENT B0 ;  /* 0x0000000000007941 */ /* 0x000fea0003800200 */
.L_x_1441:
[----:B------:R-:W5:Y:S01]  /*1ad00*/  LDCU UR8, c[0x0][0x440] ;  /* 0x00008800ff0877ac */ /* 0x000f620008000800 */
[C---:B------:R-:W-:Y:S02]  /*1ad10*/  LOP3.LUT R0, R3.reuse, 0xfc0, RZ, 0xc0, !PT ;  /* 0x00000fc003007812 */ /* 0x040fe400078ec0ff */
[----:B------:R-:W-:Y:S01]  /*1ad20*/  LOP3.LUT R2, R3, 0x3c, RZ, 0xc0, !PT ;  /* 0x0000003c03027812 */ /* 0x000fe200078ec0ff */
[----:B------:R-:W2:Y:S01]  /*1ad30*/  LDCU.64 UR4, c[0x0][0x3f8] ;  /* 0x00007f00ff0477ac */ /* 0x000ea20008000a00 */
[----:B------:R-:W-:Y:S01]  /*1ad40*/  LOP3.LUT R0, R0, 0x3c, R3, 0xf8, !PT ;  /* 0x0000003c00007812 */ /* 0x000fe200078ef803 */
[----:B------:R-:W-:Y:S01]  /*1ad50*/  IMAD.U32 R3, RZ, RZ, UR6 ;  /* 0x00000006ff037e24 */ /* 0x000fe2000f8e00ff */
[----:B------:R-:W-:Y:S02]  /*1ad60*/  SHF.R.U32.HI R237, RZ, 0x4, R237 ;  /* 0x00000004ffed7819 */ /* 0x000fe400000116ed */
[----:B------:R-:W-:-:S04]  /*1ad70*/  IADD3 R0, P1, PT, R0, UR6, RZ ;  /* 0x0000000600007c10 */ /* 0x000fc8000ff3e0ff */
[----:B------:R-:W-:Y:S02]  /*1ad80*/  LEA.HI.X.SX32 R3, R3, RZ, 0x1, P1 ;  /* 0x000000ff03037211 */ /* 0x000fe400008f0eff */
[----:B-----5:R-:W-:Y:S01]  /*1ad90*/  ISETP.GE.AND P0, PT, R2, UR8, PT ;  /* 0x0000000802007c0c */ /* 0x020fe2000bf06270 */
[C---:B------:R-:W-:Y:S01]  /*1ada0*/  VIADD R2, R237.reuse, 0x8 ;  /* 0x00000008ed027836 */ /* 0x040fe20000000000 */
[C---:B--2---:R-:W-:Y:S02]  /*1adb0*/  LEA R36, P2, R0.reuse, UR4, 0x2 ;  /* 0x0000000400247c11 */ /* 0x044fe4000f8410ff */
[C---:B------:R-:W-:Y:S02]  /*1adc0*/  ISETP.GE.OR P1, PT, R237.reuse, UR25, P0 ;  /* 0x00000019ed007c0c */ /* 0x040fe40008726670 */
[----:B------:R-:W-:Y:S01]  /*1add0*/  LEA.HI.X R37, R0, UR5, R3, 0x2, P2 ;  /* 0x0000000500257c11 */ /* 0x000fe200090f1403 */
[C---:B------:R-:W-:Y:S01]  /*1ade0*/  VIADD R0, R237.reuse, 0x10 ;  /* 0x00000010ed007836 */ /* 0x040fe20000000000 */
[----:B------:R-:W-:Y:S01]  /*1adf0*/  ISETP.GE.OR P6, PT, R2, UR25, P0 ;  /* 0x0000001902007c0c */ /* 0x000fe200087c6670 */
[----:B------:R-:W-:-:S02]  /*1ae00*/  VIADD R2, R237, 0x20 ;  /* 0x00000020ed027836 */ /* 0x000fc40000000000 */
[C---:B------:R-:W-:Y:S01]  /*1ae10*/  VIADD R3, R237.reuse, 0x18 ;  /* 0x00000018ed037836 */ /* 0x040fe20000000000 */
[----:B------:R-:W-:Y:S01]  /*1ae20*/  ISETP.GE.OR P5, PT, R0, UR25, P0 ;  /* 0x0000001900007c0c */ /* 0x000fe200087a6670 */
[C---:B------:R-:W-:Y:S01]  /*1ae30*/  VIADD R0, R237.reuse, 0x28 ;  /* 0x00000028ed007836 */ /* 0x040fe20000000000 */
[----:B------:R-:W-:Y:S01]  /*1ae40*/  ISETP.GE.OR P3, PT, R2, UR25, P0 ;  /* 0x0000001902007c0c */ /* 0x000fe20008766670 */
[----:B------:R-:W-:Y:S01]  /*1ae50*/  VIADD R2, R237, 0x30 ;  /* 0x00000030ed027836 */ /* 0x000fe20000000000 */
[----:B------:R-:W-:Y:S01]  /*1ae60*/  ISETP.GE.OR P4, PT, R3, UR25, P0 ;  /* 0x0000001903007c0c */ /* 0x000fe20008786670 */
[----:B------:R-:W-:Y:S01]  /*1ae70*/  VIADD R237, R237, 0x38 ;  /* 0x00000038eded7836 */ /* 0x000fe20000000000 */
[----:B-1----:R1:W-:Y:S01]  /*1ae80*/  @!P1 STG.E.128 desc[UR20][R36.64], R32 ;  /* 0x0000002024009986 */ /* 0x0023e2000c101d14 */
        /* <DEDUP_REMOVED lines=12> */
.L_x_1443:
        /* <DEDUP_REMOVED lines=11> */
.L_x_7135:


//--------------------- .text._ZN5flash24flash_fwd_splitkv_kernelI23Flash_fwd_kernel_traitsILi64ELi64ELi256ELi4ELb0ELb0EN7cutlass6half_tE19Flash_kernel_traitsILi64ELi64ELi256ELi4ES3_EELb1ELb0ELb0ELb0ELb0ELb0ELb1ELb1EEEvNS_16Flash_fwd_paramsE --------------------------
	.section	.text._ZN5flash24flash_fwd_splitkv_kernelI23Flash_fwd_kernel_traitsILi64ELi64ELi256ELi4ELb0ELb0EN7cutlass6half_tE19Flash_kernel_traitsILi64ELi64ELi256ELi4ES3_EELb1ELb0ELb0ELb0ELb0ELb0ELb1ELb1EEEvNS_16Flash_fwd_paramsE,"ax",@progbits
	.align	128
        .global         _ZN5flash24flash_fwd_splitkv_kernelI23Flash_fwd_kernel_traitsILi64ELi64ELi256ELi4ELb0ELb0EN7cutlass6half_tE19Flash_kernel_traitsILi64ELi64ELi256ELi4ES3_EELb1ELb0ELb0ELb0ELb0ELb0ELb1ELb1EEEvNS_16Flash_fwd_paramsE
        .type           _ZN5flash24flash_fwd_splitkv_kernelI23Flash_fwd_kernel_traitsILi64ELi64ELi256ELi4ELb0ELb0EN7cutlass6half_tE19Flash_kernel_traitsILi64ELi64ELi256ELi4ES3_EELb1ELb0ELb0ELb0ELb0ELb0ELb1ELb1EEEvNS_16Flash_fwd_paramsE,@function
        .size           _ZN5flash24flash_fwd_splitkv_kernelI23Flash_fwd_kernel_traitsILi64ELi64ELi256ELi4ELb0ELb0EN7cutlass6half_tE19Flash_kernel_traitsILi64ELi64ELi256ELi4ES3_EELb1ELb0ELb0ELb0ELb0ELb0ELb1ELb1EEEvNS_16Flash_fwd_paramsE,(.L_x_7136 - _ZN5flash24flash_fwd_splitkv_kernelI23Flash_fwd_kernel_traitsILi64ELi64ELi256ELi4ELb0ELb0EN7cutlass6half_tE19Flash_kernel_traitsILi64ELi64ELi256ELi4ES3_EELb1ELb0ELb0ELb0ELb0ELb0ELb1ELb1EEEvNS_16Flash_fwd_paramsE)
        .other          _ZN5flash24flash_fwd_splitkv_kernelI23Flash_fwd_kernel_traitsILi64ELi64ELi256ELi4ELb0ELb0EN7cutlass6half_tE19Flash_kernel_traitsILi64ELi64ELi256ELi4ES3_EELb1ELb0ELb0ELb0ELb0ELb0ELb1ELb1EEEvNS_16Flash_fwd_paramsE,@"STO_CUDA_ENTRY STV_DEFAULT"
_ZN5flash24flash_fwd_splitkv_kernelI23Flash_fwd_kernel_traitsILi64ELi64ELi256ELi4ELb0ELb0EN7cutlass6half_tE19Flash_kernel_traitsILi64ELi64ELi256ELi4ES3_EELb1ELb0ELb0ELb0ELb0ELb0ELb1ELb1EEEvNS_16Flash_fwd_paramsE:
.text._ZN5flash24flash_fwd_splitkv_kernelI23Flash_fwd_kernel_traitsILi64ELi64ELi256ELi4ELb0ELb0EN7cutlass6half_tE19Flash_kernel_traitsILi64ELi64ELi256ELi4ES3_EELb1ELb0ELb0ELb0ELb0ELb0ELb1ELb1EEEvNS_16Flash_fwd_paramsE:
[----:B------:R-:W-:Y:S01]  /*0000*/  LDC R1, c[0x0][0x37c] ;  /* 0x0000df00ff017b82 */ /* 0x000fe20000000800 */
[----:B------:R-:W1:Y:S07]  /*0010*/  LDCU UR12, c[0x0][0x3e0] ;  /* 0x00007c00ff0c77ac */ /* 0x000e6e0008000800 */
[----:B------:R-:W2:Y:S01]  /*0020*/  S2UR UR18, SR_CTAID.Z ;  /* 0x00000000001279c3 */ /* 0x000ea20000002700 */
[----:B------:R-:W3:Y:S01]  /*0030*/  LDCU.64 UR10, c[0x0][0x460] ;  /* 0x00008c00ff0a77ac */ /* 0x000ee20008000a00 */
[----:B------:R-:W4:Y:S01]  /*0040*/  LDCU.U8 UR13, c[0x0][0x532] ;  /* 0x0000a640ff0d77ac */ /* 0x000f220008000000 */
[----:B------:R-:W5:Y:S01]  /*0050*/  LDCU.64 UR16, c[0x0][0x460] ;  /* 0x00008c00ff1077ac */ /* 0x000f620008000a00 */
[----:B-1----:R-:W1:Y:S01]  /*0060*/  I2F.U32.RP R2, UR12 ;  /* 0x0000000c00027d06 */ /* 0x002e620008209000 */
[----:B------:R-:W-:-:S02]  /*0070*/  UISETP.NE.U32.AND UP0, UPT, UR12, URZ, UPT ;  /* 0x000000ff0c00728c */ /* 0x000fc4000bf05070 */
[----:B---3--:R-:W-:Y:S01]  /*0080*/  UISETP.NE.U32.AND UP2, UPT, UR10, URZ, UPT ;  /* 0x000000ff0a00728c */ /* 0x008fe2000bf45070 */
[----:B------:R-:W-:-:S03]  /*0090*/  ISETP.NE.U32.AND P0, PT, RZ, UR10, PT ;  /* 0x0000000aff007c0c */ /* 0x000fc6000bf05070 */
[----:B------:R-:W-:Y:S01]  /*00a0*/  UISETP.NE.AND.EX UP2, UPT, UR11, URZ, UPT, UP2 ;  /* 0x000000ff0b00728c */ /* 0x000fe2000bf45320 */
[----:B------:R-:W-:-:S05]  /*00b0*/  ISETP.NE.AND.EX P2, PT, RZ, UR11, PT, P0 ;  /* 0x0000000bff007c0c */ /* 0x000fca000bf45300 */
[----:B------:R-:W-:Y:S01]  /*00c0*/  PLOP3.LUT P1, PT, PT, PT, UP2, 0x80, 0x8 ;  /* 0x000000000008781c */ /* 0x000fe20003f2f028 */
[----:B-1----:R-:W1:Y:S02]  /*00d0*/  MUFU.RCP R0, R2 ;  /* 0x0000000200007308 */ /* 0x002e640000001000 */
[----:B-1----:R-:W-:-:S06]  /*00e0*/  VIADD R0, R0, 0xffffffe ;  /* 0x0ffffffe00007836 */ /* 0x002fcc0000000000 */
[----:B------:R-:W1:Y:S02]  /*00f0*/  F2I.FTZ.U32.TRUNC.NTZ R0, R0 ;  /* 0x0000000000007305 */ /* 0x000e64000021f000 */
[----:B-1----:R-:W-:-:S13]  /*0100*/  R2UR UR5, R0 ;  /* 0x00000000000572ca */ /* 0x002fda00000e0000 */
[----:B------:R-:W-:-:S04]  /*0110*/  UIADD3 UR4, UPT, UPT, URZ, -UR5, URZ ;  /* 0x80000005ff047290 */ /* 0x000fc8000fffe0ff */
[----:B------:R-:W-:-:S03]  /*0120*/  UIMAD UR6, UR4, UR12, URZ ;  /* 0x0000000c040672a4 */ /* 0x000fc6000f8e02ff */
[----:B------:R-:W-:Y:S02]  /*0130*/  UMOV UR4, URZ ;  /* 0x000000ff00047c82 */ /* 0x000fe40008000000 */
[----:B------:R-:W-:Y:S02]  /*0140*/  UIMAD.WIDE.U32 UR6, UR5, UR6, UR4 ;  /* 0x00000006050672a5 */ /* 0x000fe4000f8e0004 */
[----:B------:R-:W1:Y:S02]  /*0150*/  LDCU.64 UR4, c[0x0][0x358] ;  /* 0x00006b00ff0477ac */ /* 0x000e640008000a00 */
[----:B--2---:R-:W-:-:S04]  /*0160*/  UIMAD.WIDE.U32 UR20, UR7, UR18, URZ ;  /* 0x00000012071472a5 */ /* 0x004fc8000f8e00ff */
        /* <DEDUP_REMOVED lines=8> */
[----:B----4-:R-:W-:-:S04]  /*01f0*/  UISETP.NE.AND UP3, UPT, UR13, URZ, UPT ;  /* 0x000000ff0d00728c */ /* 0x010fc8000bf65270 */
[----:B------:R-:W-:Y:S01]  /*0200*/  UISETP.EQ.OR.EX UP4, UPT, UR7, URZ, !UP3, UP4 ;  /* 0x000000ff0700728c */ /* 0x000fe2000df82740 */
[----:B------:R-:W2:Y:S04]  /*0210*/  LDCU.64 UR8, c[0x0][0x470] ;  /* 0x00008e00ff0877ac */ /* 0x000ea80008000a00 */
[----:B------:R-:W-:Y:S02]  /*0220*/  @UP1 UIADD3 UR21, UPT, UPT, UR21, 0x1, URZ ;  /* 0x0000000115151890 */ /* 0x000fe4000fffe0ff */
[----:B------:R-:W-:-:S04]  /*0230*/  @!UP0 ULOP3.LUT UR21, URZ, UR12, URZ, 0x33, !UPT ;  /* 0x0000000cff158292 */ /* 0x000fc8000f8e33ff */
[----:B------:R-:W-:Y:S02]  /*0240*/  USHF.L.U32 UR15, UR21, 0x2, URZ ;  /* 0x00000002150f7899 */ /* 0x000fe400080006ff */
[----:B------:R-:W-:Y:S02]  /*0250*/  USHF.R.U32.HI UR14, URZ, 0x1e, UR21 ;  /* 0x0000001eff0e7899 */ /* 0x000fe40008011615 */
[----:B------:R-:W-:Y:S02]  /*0260*/  UIADD3 UR10, UP1, UPT, UR15, UR6, URZ ;  /* 0x000000060f0a7290 */ /* 0x000fe4000ff3e0ff */
[----:B-----5:R-:W-:Y:S01]  /*0270*/  UIMAD.WIDE.U32 UR16, UR21, 0x4, UR16 ;  /* 0x00000004151078a5 */ /* 0x020fe2000f8e0010 */
[----:B--2---:R-:W-:Y:S01]  /*0280*/  ISETP.NE.U32.AND P0, PT, RZ, UR8, PT ;  /* 0x00000008ff007c0c */ /* 0x004fe2000bf05070 */
[----:B------:R-:W-:Y:S02]  /*0290*/  UIADD3 UR8, UP0, UPT, UR15, UR8, URZ ;  /* 0x000000080f087290 */ /* 0x000fe4000ff1e0ff */
[----:B------:R-:W-:Y:S01]  /*02a0*/  UIADD3.X UR11, UPT, UPT, UR14, UR7, URZ, UP1, !UPT ;  /* 0x000000070e0b7290 */ /* 0x000fe20008ffe4ff */
[----:B------:R-:W-:Y:S01]  /*02b0*/  ISETP.NE.AND.EX P3, PT, RZ, UR9, PT, P0 ;  /* 0x00000009ff007c0c */ /* 0x000fe2000bf65300 */
[----:B------:R-:W-:Y:S01]  /*02c0*/  UIADD3.X UR9, UPT, UPT, UR14, UR9, URZ, UP0, !UPT ;  /* 0x000000090e097290 */ /* 0x000fe200087fe4ff */
[----:B------:R-:W-:Y:S01]  /*02d0*/  PLOP3.LUT P0, PT, PT, PT, UP4, 0x80, 0x8 ;  /* 0x000000000008781c */ /* 0x000fe20003f0f048 */
[----:B------:R-:W-:-:S02]  /*02e0*/  IMAD.U32 R8, RZ, RZ, UR16 ;  /* 0x00000010ff087e24 */ /* 0x000fc4000f8e00ff */
[----:B------:R-:W-:Y:S02]  /*02f0*/  IMAD.U32 R9, RZ, RZ, UR17 ;  /* 0x00000011ff097e24 */ /* 0x000fe4000f8e00ff */
[----:B------:R-:W-:Y:S02]  /*0300*/  IMAD.U32 R6, RZ, RZ, UR10 ;  /* 0x0000000aff067e24 */ /* 0x000fe4000f8e00ff */
[----:B------:R-:W-:Y:S01]  /*0310*/  IMAD.U32 R146, RZ, RZ, UR8 ;  /* 0x00000008ff927e24 */ /* 0x000fe2000f8e00ff */
[----:B-1----:R-:W2:Y:S01]  /*0320*/  @P2 LDG.E R4, desc[UR4][R8.64] ;  /* 0x0000000408042981 */ /* 0x002ea2000c1e1900 */
[----:B------:R-:W-:Y:S02]  /*0330*/  IMAD.U32 R7, RZ, RZ, UR11 ;  /* 0x0000000bff077e24 */ /* 0x000fe4000f8e00ff */
[----:B------:R-:W-:Y:S01]  /*0340*/  IMAD.U32 R147, RZ, RZ, UR9 ;  /* 0x00000009ff937e24 */ /* 0x000fe2000f8e00ff */
[----:B------:R-:W3:Y:S04]  /*0350*/  @P1 LDG.E R0, desc[UR4][R8.64+0x4] ;  /* 0x0000040408001981 */ /* 0x000ee8000c1e1900 */
[----:B------:R-:W4:Y:S04]  /*0360*/  @!P0 LDG.E R3, desc[UR4][R6.64] ;  /* 0x0000000406038981 */ /* 0x000f28000c1e1900 */
[----:B------:R-:W5:Y:S01]  /*0370*/  @P3 LDG.E R2, desc[UR4][R146.64] ;  /* 0x0000000492023981 */ /* 0x000f62000c1e1900 */
[----:B------:R-:W1:Y:S01]  /*0380*/  S2UR UR24, SR_CTAID.X ;  /* 0x00000000001879c3 */ /* 0x000e620000002500 */
[----:B------:R-:W-:Y:S01]  /*0390*/  UISETP.NE.U32.AND UP0, UPT, UR6, URZ, UPT ;  /* 0x000000ff0600728c */ /* 0x000fe2000bf05070 */
[----:B------:R-:W-:-:S02]  /*03a0*/  UMOV UR11, 0xffffffff ;  /* 0xffffffff000b7882 */ /* 0x000fc40000000000 */
[----:B------:R-:W-:Y:S01]  /*03b0*/  UMOV UR6, 0xffffffff ;  /* 0xffffffff00067882 */ /* 0x000fe20000000000 */
        /* <DEDUP_REMOVED lines=9> */
[----:B----4-:R-:W-:Y:S02]  /*0450*/  @!P0 R2UR UR11, R3 ;  /* 0x00000000030b82ca */ /* 0x010fe400000e0000 */
[----:B-----5:R-:W-:-:S09]  /*0460*/  @P3 R2UR UR10, R2 ;  /* 0x00000000020a32ca */ /* 0x020fd200000e0000 */
        /* <DEDUP_REMOVED lines=8> */
.L_x_1444:
        /* <DEDUP_REMOVED lines=11> */
[----:B------:R-:W-:Y:S02]  /*05a0*/  USHF.L.U32 UR24, UR24, 0x6, URZ ;  /* 0x0000000618187899 */ /* 0x000fe400080006ff */
[----:B------:R-:W-:Y:S02]  /*05b0*/  UIADD3 UR23, UPT, UPT, UR23, -UR10, URZ ;  /* 0x8000000a17177290 */ /* 0x000fe4000fffe0ff */
[----:B------:R-:W-:Y:S02]  /*05c0*/  UISETP.GT.AND UP1, UPT, UR20, UR24, UPT ;  /* 0x000000181400728c */ /* 0x000fe4000bf24270 */
[----:B---3--:R-:W-:-:S04]  /*05d0*/  @!UP2 UISETP.NE.U32.AND UP0, UPT, UR8, URZ, UPT ;  /* 0x000000ff0800a28c */ /* 0x008fc8000bf05070 */
[----:B------:R-:W-:-:S04]  /*05e0*/  @!UP2 UISETP.NE.AND.EX UP0, UPT, UR9, URZ, UPT, UP0 ;  /* 0x000000ff0900a28c */ /* 0x000fc8000bf05300 */
[----:B-1----:R-:W-:Y:S01]  /*05f0*/  @!UP2 USEL UR7, UR7, URZ, UP0 ;  /* 0x000000ff0707a287 */ /* 0x002fe20008000000 */
[----:B--2---:R-:W-:Y:S02]  /*0600*/  @P0 R2UR UR25, R0 ;  /* 0x00000000001902ca */ /* 0x004fe400000e0000 */
[----:B------:R-:W-:-:S11]  /*0610*/  PLOP3.LUT P0, PT, PT, PT, UP1, 0x80, 0x8 ;  /* 0x000000000008781c */ /* 0x000fd60003f0f018 */
[----:B------:R-:W-:Y:S02]  /*0620*/  @UP2 UIADD3 UR25, UPT, UPT, UR25, -UR10, URZ ;  /* 0x8000000a19192290 */ /* 0x000fe4000fffe0ff */
[----:B------:R-:W-:Y:S01]  /*0630*/  @!UP2 UIADD3 UR25, UPT, UPT, UR23, UR7, URZ ;  /* 0x000000071719a290 */ /* 0x000fe2000fffe0ff */
[----:B------:R-:W-:Y:S11]  /*0640*/  @!P0 EXIT ;  /* 0x000000000000894d */ /* 0x000ff60003800000 */
[----:B------:R-:W1:Y:S01]  /*0650*/  LDCU UR16, c[0x0][0x374] ;  /* 0x00006e80ff1077ac */ /* 0x000e620008000800 */
[----:B------:R-:W2:Y:S01]  /*0660*/  LDC R0, c[0x0][0x374] ;  /* 0x0000dd00ff007b82 */ /* 0x000ea20000000800 */
[----:B------:R-:W3:Y:S01]  /*0670*/  S2R R65, SR_TID.X ;  /* 0x0000000000417919 */ /* 0x000ee20000002100 */
[----:B------:R-:W4:Y:S01]  /*0680*/  LDCU UR8, c[0x0][0x438] ;  /* 0x00008700ff0877ac */ /* 0x000f220008000800 */
[----:B------:R-:W-:Y:S01]  /*0690*/  UMOV UR26, URZ ;  /* 0x000000ff001a7c82 */ /* 0x000fe20008000000 */
        /* <DEDUP_REMOVED lines=8> */
[----:B------:R-:W-:-:S04]  /*0720*/  ULEA.HI.SX32 UR17, UR7, UR16, 0x18 ;  /* 0x0000001007117291 */ /* 0x000fc8000f8fc2ff */
        /* <DEDUP_REMOVED lines=12> */
[----:B------:R-:W-:-:S03]  /*07f0*/  UIMAD.WIDE.U32 UR26, UR27, UR7, UR26 ;  /* 0x000000071b1a72a5 */ /* 0x000fc6000f8e001a */
[----:B------:R-:W-:-:S04]  /*0800*/  R2UR UR7, R0 ;  /* 0x00000000000772ca */ /* 0x000fc800000e0000 */
[----:B------:R-:W-:Y:S02]  /*0810*/  UMOV UR19, UR27 ;  /* 0x0000001b00137c82 */ /* 0x000fe40008000000 */
[----:B------:R-:W-:-:S07]  /*0820*/  UIMAD.WIDE.U32 UR26, UR19, UR8, URZ ;  /* 0x00000008131a72a5 */ /* 0x000fce000f8e00ff */
[----:B------:R-:W-:Y:S02]  /*0830*/  UMOV UR19, UR27 ;  /* 0x0000001b00137c82 */ /* 0x000fe40008000000 */
[----:B------:R-:W-:Y:S02]  /*0840*/  UIMAD UR7, UR19, UR7, UR8 ;  /* 0x00000007130772a4 */ /* 0x000fe4000f8e0208 */
[----:B------:R-:W-:Y:S02]  /*0850*/  UIADD3 UR8, UPT, UPT, UR25, 0xff, URZ ;  /* 0x000000ff19087890 */ /* 0x000fe4000fffe0ff */
[----:B------:R-:W-:-:S11]  /*0860*/  UISETP.GT.U32.AND UP0, UPT, UR9, UR7, UPT ;  /* 0x000000070900728c */ /* 0x000fd6000bf04070 */
[----:B------:R-:W-:Y:S02]  /*0870*/  @!UP0 UIADD3 UR7, UPT, UPT, UR7, -UR9, URZ ;  /* 0x8000000907078290 */ /* 0x000fe4000fffe0ff */
[----:B------:R-:W-:Y:S02]  /*0880*/  @!UP0 UIADD3 UR19, UPT, UPT, UR19, 0x1, URZ ;  /* 0x0000000113138890 */ /* 0x000fe4000fffe0ff */
[----:B------:R-:W-:Y:S02]  /*0890*/  UISETP.GE.U32.AND UP2, UPT, UR7, UR9, UPT ;  /* 0x000000090700728c */ /* 0x000fe4000bf46070 */
[----:B------:R-:W-:Y:S02]  /*08a0*/  UISETP.GE.AND UP0, UPT, UR17, URZ, UPT ;  /* 0x000000ff1100728c */ /* 0x000fe4000bf06270 */
[----:B------:R-:W-:Y:S01]  /*08b0*/  USHF.R.S32.HI UR17, URZ, 0x1f, UR8 ;  /* 0x0000001fff117899 */ /* 0x000fe20008011408 */
[----:B------:R-:W1:Y:S03]  /*08c0*/  LDCU UR9, c[0x0][0x508] ;  /* 0x0000a100ff0977ac */ /* 0x000e660008000800 */
[----:B------:R-:W-:-:S03]  /*08d0*/  ULEA.HI UR17, UR17, UR8, URZ, 0x8 ;  /* 0x0000000811117291 */ /* 0x000fc6000f8f40ff */
[----:B------:R-:W-:Y:S02]  /*08e0*/  @UP2 UIADD3 UR19, UPT, UPT, UR19, 0x1, URZ ;  /* 0x0000000113132890 */ /* 0x000fe4000fffe0ff */
[----:B------:R-:W-:Y:S02]  /*08f0*/  USHF.R.S32.HI UR17, URZ, 0x8, UR17 ;  /* 0x00000008ff117899 */ /* 0x000fe40008011411 */
[----:B------:R-:W-:Y:S02]  /*0900*/  @!UP0 UIADD3 UR19, UPT, UPT, -UR19, URZ, URZ ;  /* 0x000000ff13138290 */ /* 0x000fe4000fffe1ff */
[----:B------:R-:W-:Y:S02]  /*0910*/  @!UP1 ULOP3.LUT UR19, URZ, UR16, URZ, 0x33, !UPT ;  /* 0x00000010ff139292 */ /* 0x000fe4000f8e33ff */
[----:B------:R-:W-:Y:S01]  /*0920*/  IMAD.U32 R3, RZ, RZ, UR17 ;  /* 0x00000011ff037e24 */ /* 0x000fe2000f8e00ff */
[----:B------:R-:W-:Y:S02]  /*0930*/  UIADD3 UR8, UPT, UPT, UR8, UR24, -UR20 ;  /* 0x0000001808087290 */ /* 0x000fe4000fffe814 */
[----:B------:R-:W-:Y:S01]  /*0940*/  UIMAD UR7, UR19, UR13, URZ ;  /* 0x0000000d130772a4 */ /* 0x000fe2000f8e02ff */
[----:B------:R-:W-:Y:S01]  /*0950*/  IMAD.U32 R0, RZ, RZ, UR19 ;  /* 0x00000013ff007e24 */ /* 0x000fe2000f8e00ff */
[----:B-1----:R-:W-:-:S04]  /*0960*/  UIADD3 UR9, UPT, UPT, UR8, 0x40, UR9 ;  /* 0x0000004008097890 */ /* 0x002fc8000fffe009 */
[----:B------:R-:W-:Y:S01]  /*0970*/  VIADDMNMX R0, R0, UR7, R3, PT ;  /* 0x0000000700007c46 */ /* 0x000fe2000b800103 */
[----:B------:R-:W-:-:S03]  /*0980*/  USHF.R.S32.HI UR8, URZ, 0x1f, UR9 ;  /* 0x0000001fff087899 */ /* 0x000fc60008011409 */
[----:B------:R-:W-:Y:S01]  /*0990*/  R2UR UR22, R0 ;  /* 0x00000000001672ca */ /* 0x000fe200000e0000 */
[----:B------:R-:W-:-:S04]  /*09a0*/  ULEA.HI UR8, UR8, UR9, URZ, 0x8 ;  /* 0x0000000908087291 */ /* 0x000fc8000f8f40ff */
[----:B------:R-:W-:-:S08]  /*09b0*/  USHF.R.S32.HI UR8, URZ, 0x8, UR8 ;  /* 0x00000008ff087899 */ /* 0x000fd00008011408 */
        /* <DEDUP_REMOVED lines=8> */
[C---:B------:R-:W-:Y:S01]  /*0a40*/  LOP3.LUT R0, R2.reuse, 0xffc, RZ, 0xc0, !PT ;  /* 0x00000ffc02007812 */ /* 0x040fe200078ec0ff */
[C---:B------:R-:W-:Y:S01]  /*0a50*/  VIADD R7, R65.reuse, 0x8 ;  /* 0x0000000841077836 */ /* 0x040fe20000000000 */
[----:B------:R-:W3:Y:S01]  /*0a60*/  LDCU.64 UR10, c[0x0][0x3f8] ;  /* 0x00007f00ff0a77ac */ /* 0x000ee20008000a00 */
[----:B------:R-:W-:Y:S01]  /*0a70*/  LOP3.LUT R2, R2, 0x3c, RZ, 0xc0, !PT ;  /* 0x0000003c02027812 */ /* 0x000fe200078ec0ff */
[----:B------:R-:W-:-:S02]  /*0a80*/  VIADD R6, R65, 0x10 ;  /* 0x0000001041067836 */ /* 0x000fc40000000000 */
[C---:B------:R-:W-:Y:S02]  /*0a90*/  VIADD R5, R65.reuse, 0x18 ;  /* 0x0000001841057836 */ /* 0x040fe40000000000 */
[----:B------:R-:W-:Y:S01]  /*0aa0*/  VIADD R4, R65, 0x20 ;  /* 0x0000002041047836 */ /* 0x000fe20000000000 */
[----:B-1----:R-:W-:Y:S01]  /*0ab0*/  UIMAD UR13, UR13, UR8, UR21 ;  /* 0x000000080d0d72a4 */ /* 0x002fe2000f8e0215 */
[----:B------:R-:W1:Y:S03]  /*0ac0*/  LDCU UR8, c[0x0][0x440] ;  /* 0x00008800ff0877ac */ /* 0x000e660008000800 */
[----:B------:R-:W-:-:S04]  /*0ad0*/  UIMAD UR12, UR13, UR12, UR18 ;  /* 0x0000000c0d0c72a4 */ /* 0x000fc8000f8e0212 */
[----:B------:R-:W-:-:S04]  /*0ae0*/  UIMAD UR12, UR12, UR9, UR24 ;  /* 0x000000090c0c72a4 */ /* 0x000fc8000f8e0218 */
[----:B--2---:R-:W-:-:S06]  /*0af0*/  UIMAD UR6, UR12, UR6, URZ ;  /* 0x000000060c0672a4 */ /* 0x004fcc000f8e02ff */
[----:B------:R-:W-:Y:S01]  /*0b00*/  IADD3 R0, P0, PT, R0, UR6, RZ ;  /* 0x0000000600007c10 */ /* 0x000fe2000ff1e0ff */
[----:B------:R-:W-:Y:S01]  /*0b10*/  IMAD.U32 R3, RZ, RZ, UR6 ;  /* 0x00000006ff037e24 */ /* 0x000fe2000f8e00ff */
[----:B------:R-:W-:Y:S01]  /*0b20*/  UIADD3 UR6, UPT, UPT, -UR24, UR20, URZ ;  /* 0x0000001418067290 */ /* 0x000fe2000fffe1ff */
[----:B-1----:R-:W-:Y:S01]  /*0b30*/  ISETP.GE.AND P1, PT, R2, UR8, PT ;  /* 0x0000000802007c0c */ /* 0x002fe2000bf26270 */
[----:B------:R-:W1:Y:S01]  /*0b40*/  LDCU.64 UR8, c[0x0][0x428] ;  /* 0x00008500ff0877ac */ /* 0x000e620008000a00 */
[----:B---3--:R-:W-:Y:S02]  /*0b50*/  LEA R10, P2, R0, UR10, 0x2 ;  /* 0x0000000a000a7c11 */ /* 0x008fe4000f8410ff */
[----:B------:R-:W-:Y:S02]  /*0b60*/  LEA.HI.X.SX32 R3, R3, RZ, 0x1, P0 ;  /* 0x000000ff03037211 */ /* 0x000fe400000f0eff */
[----:B------:R-:W-:Y:S02]  /*0b70*/  ISETP.GE.OR P4, PT, R65, UR6, P1 ;  /* 0x0000000641007c0c */ /* 0x000fe40008f86670 */
[----:B------:R-:W-:-:S02]  /*0b80*/  ISETP.GE.OR P3, PT, R7, UR6, P1 ;  /* 0x0000000607007c0c */ /* 0x000fc40008f66670 */
[----:B------:R-:W-:Y:S01]  /*0b90*/  ISETP.NE.AND P0, PT, R2, RZ, PT ;  /* 0x000000ff0200720c */ /* 0x000fe20003f05270 */
[C---:B------:R-:W-:Y:S01]  /*0ba0*/  VIADD R2, R65.reuse, 0x30 ;  /* 0x0000003041027836 */ /* 0x040fe20000000000 */
[----:B------:R-:W-:Y:S01]  /*0bb0*/  LEA.HI.X R11, R0, UR11, R3, 0x2, P2 ;  /* 0x0000000b000b7c11 */ /* 0x000fe200090f1403 */
[C---:B------:R-:W-:Y:S01]  /*0bc0*/  VIADD R3, R65.reuse, 0x28 ;  /* 0x0000002841037836 */ /* 0x040fe20000000000 */
[----:B------:R-:W-:Y:S01]  /*0bd0*/  ISETP.GE.OR P2, PT, R6, UR6, P1 ;  /* 0x0000000606007c0c */ /* 0x000fe20008f46670 */
[----:B------:R-:W-:Y:S01]  /*0be0*/  VIADD R0, R65, 0x38 ;  /* 0x0000003841007836 */ /* 0x000fe20000000000 */
[----:B------:R-:W-:Y:S02]  /*0bf0*/  ISETP.GE.OR P5, PT, R5, UR6, P1 ;  /* 0x0000000605007c0c */ /* 0x000fe40008fa6670 */
[----:B------:R-:W-:Y:S01]  /*0c00*/  ISETP.GE.OR P6, PT, R4, UR6, P1 ;  /* 0x0000000604007c0c */ /* 0x000fe20008fc6670 */
[----:B------:R2:W-:Y:S01]  /*0c10*/  @!P4 STG.E.128 desc[UR4][R10.64], RZ ;  /* 0x000000ff0a00c986 */ /* 0x0005e2000c101d04 */
[----:B------:R-:W-:-:S02]  /*0c20*/  ISETP.GE.OR P4, PT, R3, UR6, P1 ;  /* 0x0000000603007c0c */ /* 0x000fc40008f86670 */
[----:B------:R-:W-:Y:S01]  /*0c30*/  P2R R9, PR, RZ, 0x40 ;  /* 0x00000040ff097803 */ /* 0x000fe20000000000 */
[----:B------:R2:W-:Y:S01]  /*0c40*/  @!P3 STG.E.128 desc[UR4][R10.64+0x800], RZ ;  /* 0x000800ff0a00b986 */ /* 0x0005e2000c101d04 */
[----:B------:R-:W-:Y:S02]  /*0c50*/  ISETP.GE.OR P3, PT, R2, UR6, P1 ;  /* 0x0000000602007c0c */ /* 0x000fe40008f66670 */
[----:B------:R-:W-:Y:S01]  /*0c60*/  ISETP.GE.OR P1, PT, R0, UR6, P1 ;  /* 0x0000000600007c0c */ /* 0x000fe20008f26670 */
[----:B------:R2:W-:Y:S01]  /*0c70*/  @!P2 STG.E.128 desc[UR4][R10.64+0x1000], RZ ;  /* 0x001000ff0a00a986 */ /* 0x0005e2000c101d04 */
[----:B------:R-:W-:Y:S02]  /*0c80*/  ISETP.GE.OR P6, PT, R65, UR6, P0 ;  /* 0x0000000641007c0c */ /* 0x000fe400087c6670 */
[----:B------:R-:W-:Y:S01]  /*0c90*/  P2R R8, PR, RZ, 0x2 ;  /* 0x00000002ff087803 */ /* 0x000fe20000000000 */
[----:B------:R2:W-:Y:S01]  /*0ca0*/  @!P5 STG.E.128 desc[UR4][R10.64+0x1800], RZ ;  /* 0x001800ff0a00d986 */ /* 0x0005e2000c101d04 */
[----:B------:R-:W-:-:S02]  /*0cb0*/  ISETP.NE.AND P5, PT, R9, RZ, PT ;  /* 0x000000ff0900720c */ /* 0x000fc40003fa5270 */
[----:B------:R-:W-:Y:S01]  /*0cc0*/  ISETP.NE.AND P2, PT, R8, RZ, PT ;  /* 0x000000ff0800720c */ /* 0x000fe20003f45270 */
[----:B------:R-:W-:Y:S01]  /*0cd0*/  IMAD.U32 R8, RZ, RZ, UR12 ;  /* 0x0000000cff087e24 */ /* 0x000fe2000f8e00ff */
[----:B------:R-:W-:Y:S01]  /*0ce0*/  IADD3 R65, P1, PT, R65, UR12, RZ ;  /* 0x0000000c41417c10 */ /* 0x000fe2000ff3e0ff */
[----:B------:R2:W-:Y:S01]  /*0cf0*/  @!P4 STG.E.128 desc[UR4][R10.64+0x2800], RZ ;  /* 0x002800ff0a00c986 */ /* 0x0005e2000c101d04 */
[----:B------:R-:W-:Y:S02]  /*0d00*/  ISETP.GE.OR P4, PT, R5, UR6, P0 ;  /* 0x0000000605007c0c */ /* 0x000fe40008786670 */
[----:B------:R-:W-:Y:S01]  /*0d10*/  LEA.HI.X.SX32 R8, R8, RZ, 0x1, P1 ;  /* 0x000000ff08087211 */ /* 0x000fe200008f0eff */
[----:B------:R-:W-:Y:S01]  /*0d20*/  @!P6 IMAD.MOV.U32 R5, RZ, RZ, -0x800000 ;  /* 0xff800000ff05e424 */ /* 0x000fe200078e00ff */
[----:B-1----:R-:W-:Y:S01]  /*0d30*/  LEA R12, P1, R65, UR8, 0x2 ;  /* 0x00000008410c7c11 */ /* 0x002fe2000f8210ff */
[----:B------:R2:W-:Y:S01]  /*0d40*/  @!P3 STG.E.128 desc[UR4][R10.64+0x3000], RZ ;  /* 0x003000ff0a00b986 */ /* 0x0005e2000c101d04 */
[----:B------:R-:W-:-:S02]  /*0d50*/  ISETP.GE.OR P3, PT, R4, UR6, P0 ;  /* 0x0000000604007c0c */ /* 0x000fc40008766670 */
[----:B------:R-:W-:Y:S01]  /*0d60*/  LEA.HI.X R13, R65, UR9, R8, 0x2, P1 ;  /* 0x00000009410d7c11 */ /* 0x000fe200088f1408 */
[----:B------:R2:W-:Y:S01]  /*0d70*/  @!P5 STG.E.128 desc[UR4][R10.64+0x2000], RZ ;  /* 0x002000ff0a00d986 */ /* 0x0005e2000c101d04 */
[----:B------:R-:W-:Y:S02]  /*0d80*/  ISETP.GE.OR P5, PT, R6, UR6, P0 ;  /* 0x0000000606007c0c */ /* 0x000fe400087a6670 */
        /* <DEDUP_REMOVED lines=19> */
[----:B--2---:R-:W-:-:S05]  /*0ec0*/  MOV R3, 0xff800000 ;  /* 0xff80000000037802 */ /* 0x004fca0000000f00 */
[----:B------:R-:W-:Y:S01]  /*0ed0*/  STG.E desc[UR4][R12.64+0xe0], R3 ;  /* 0x0000e0030c007986 */ /* 0x000fe2000c101904 */
[----:B------:R-:W-:Y:S05]  /*0ee0*/  EXIT ;  /* 0x000000000000794d */ /* 0x000fea0003800000 */
.L_x_1445:
[----:B------:R-:W1:Y:S01]  /*0ef0*/  LDCU.64 UR8, c[0x0][0x4d8] ;  /* 0x00009b00ff0877ac */ /* 0x000e620008000a00 */
[----:B------:R-:W-:Y:S01]  /*0f00*/  MOV R7, UR21 ;  /* 0x0000001500077c02 */ /* 0x000fe20008000f00 */
[----:B------:R-:W2:Y:S01]  /*0f10*/  LDCU.64 UR12, c[0x0][0x4e0] ;  /* 0x00009c00ff0c77ac */ /* 0x000ea20008000a00 */
[----:B-1----:R-:W-:-:S04]  /*0f20*/  UISETP.NE.U32.AND UP0, UPT, UR8, URZ, UPT ;  /* 0x000000ff0800728c */ /* 0x002fc8000bf05070 */
[----:B------:R-:W-:-:S09]  /*0f30*/  UISETP.NE.AND.EX UP0, UPT, UR9, URZ, UPT, UP0 ;  /* 0x000000ff0900728c */ /* 0x000fd2000bf05300 */
[----:B--2---:R-:W-:Y:S05]  /*0f40*/  BRA.U !UP0, `(.L_x_1446) ;  /* 0x0000000108147547 */ /* 0x004fea000b800000 */
[----:B------:R-:W-:-:S04]  /*0f50*/  UIADD3 UR8, UP0, UPT, UR15, UR8, URZ ;  /* 0x000000080f087290 */ /* 0x000fc8000ff1e0ff */
[----:B------:R-:W-:Y:S02]  /*0f60*/  UIADD3.X UR9, UPT, UPT, UR14, UR9, URZ, UP0, !UPT ;  /* 0x000000090e097290 */ /* 0x000fe400087fe4ff */
[----:B------:R-:W-:-:S04]  /*0f70*/  MOV R2, UR8 ;  /* 0x0000000800027c02 */ /* 0x000fc80008000f00 */
[----:B------:R-:W-:-:S05]  /*0f80*/  MOV R3, UR9 ;  /* 0x0000000900037c02 */ /* 0x000fca0008000f00 */
[----:B------:R1:W5:Y:S02]  /*0f90*/  LDG.E R7, desc[UR4][R2.64] ;  /* 0x0000000402077981 */ /* 0x000364000c1e1900 */
.L_x_1446:
[----:B------:R-:W-:-:S04]  /*0fa0*/  UISETP.NE.U32.AND UP0, UPT, UR12, URZ, UPT ;  /* 0x000000ff0c00728c */ /* 0x000fc8000bf05070 */
[----:B------:R-:W-:-:S09]  /*0fb0*/  UISETP.NE.AND.EX UP0, UPT, UR13, URZ, UPT, UP0 ;  /* 0x000000ff0d00728c */ /* 0x000fd2000bf05300 */
[----:B------:R-:W-:Y:S05]  /*0fc0*/  BRA.U !UP0, `(.L_x_1447) ;  /* 0x0000000508a47547 */ /* 0x000fea000b800000 */
[----:B-1----:R-:W1:Y:S01]  /*0fd0*/  LDC R3, c[0x0][0x4f0] ;  /* 0x00013c00ff037b82 */ /* 0x002e620000000800 */
[----:B------:R-:W-:Y:S01]  /*0fe0*/  ULEA UR19, UR22, 0xffffff00, 0x8 ;  /* 0xffffff0016137891 */ /* 0x000fe2000f8e40ff */
[----:B------:R-:W-:Y:S01]  /*0ff0*/  IMAD.MOV.U32 R6, RZ, RZ, RZ ;  /* 0x000000ffff067224 */ /* 0x000fe200078e00ff */
[----:B------:R-:W2:Y:S04]  /*1000*/  LDCU.64 UR8, c[0x0][0x4e8] ;  /* 0x00009d00ff0877ac */ /* 0x000ea80008000a00 */
[----:B------:R-:W-:Y:S01]  /*1010*/  MOV R0, UR19 ;  /* 0x0000001300007c02 */ /* 0x000fe20008000f00 */
[----:B------:R-:W3:Y:S01]  /*1020*/  LDC R14, c[0x0][0x3e8] ;  /* 0x0000fa00ff0e7b82 */ /* 0x000ee20000000800 */
[----:B------:R-:W4:Y:S02]  /*1030*/  LDCU.64 UR16, c[0x0][0x3b8] ;  /* 0x00007700ff1077ac */ /* 0x000f240008000a00 */
[----:B------:R-:W-:Y:S01]  /*1040*/  IABS R0, R0 ;  /* 0x0000000000007213 */ /* 0x000fe20000000000 */
[----:B------:R-:W4:Y:S01]  /*1050*/  LDCU.64 UR14, c[0x0][0x3c0] ;  /* 0x00007800ff0e77ac */ /* 0x000f220008000a00 */
        /* <DEDUP_REMOVED lines=9> */
[----:B------:R-:W2:Y:S01]  /*10f0*/  LDCU.64 UR8, c[0x0][0x3a8] ;  /* 0x00007500ff0877ac */ /* 0x000ea20008000a00 */
[----:B-1----:R-:W1:Y:S02]  /*1100*/  MUFU.RCP R8, R9 ;  /* 0x0000000900087308 */ /* 0x002e640000001000 */
[----:B-1----:R-:W-:-:S06]  /*1110*/  IADD3 R8, PT, PT, R8, 0xffffffe, RZ ;  /* 0x0ffffffe08087810 */ /* 0x002fcc0007ffe0ff */
[----:B-----5:R-:W1:Y:S02]  /*1120*/  F2I.FTZ.U32.TRUNC.NTZ R7, R8 ;  /* 0x0000000800077305 */ /* 0x020e64000021f000 */
[----:B-1----:R-:W-:-:S04]  /*1130*/  IMAD.MOV R5, RZ, RZ, -R7 ;  /* 0x000000ffff057224 */ /* 0x002fc800078e0a07 */
        /* <DEDUP_REMOVED lines=14> */
[----:B------:R-:W-:-:S05]  /*1220*/  @!P0 LOP3.LUT R6, RZ, R3, RZ, 0x33, !PT ;  /* 0x00000003ff068212 */ /* 0x000fca00078e33ff */
[----:B------:R-:W-:-:S05]  /*1230*/  IMAD.WIDE R12, R6, 0x4, R234 ;  /* 0x00000004060c7825 */ /* 0x000fca00078e02ea */
[----:B------:R-:W2:Y:S01]  /*1240*/  LDG.E R4, desc[UR4][R12.64] ;  /* 0x000000040c047981 */ /* 0x000ea2000c1e1900 */
[----:B---3--:R-:W-:Y:S01]  /*1250*/  IABS R2, R14 ;  /* 0x0000000e00027213 */ /* 0x008fe20000000000 */
[----:B------:R-:W-:Y:S01]  /*1260*/  IMAD.U32 R0, RZ, RZ, UR18 ;  /* 0x00000012ff007e24 */ /* 0x000fe2000f8e00ff */
[----:B------:R-:W-:Y:S02]  /*1270*/  MOV R8, RZ ;  /* 0x000000ff00087202 */ /* 0x000fe40000000f00 */
[----:B------:R-:W1:Y:S01]  /*1280*/  I2F.RP R10, R2 ;  /* 0x00000002000a7306 */ /* 0x000e620000209400 */
[----:B------:R-:W-:Y:S02]  /*1290*/  IADD3 R6, PT, PT, -R6, RZ, RZ ;  /* 0x000000ff06067210 */ /* 0x000fe40007ffe1ff */
[----:B------:R-:W-:-:S03]  /*12a0*/  IABS R0, R0 ;  /* 0x0000000000007213 */ /* 0x000fc60000000000 */
[----:B------:R-:W-:Y:S02]  /*12b0*/  IMAD R6, R3, R6, UR19 ;  /* 0x0000001303067e24 */ /* 0x000fe4000f8e0206 */
[----:B------:R-:W-:Y:S02]  /*12c0*/  IMAD.MOV.U32 R7, RZ, RZ, R0 ;  /* 0x000000ffff077224 */ /* 0x000fe400078e0000 */
[----:B----4-:R-:W-:Y:S01]  /*12d0*/  IMAD.U32 R3, RZ, RZ, UR15 ;  /* 0x0000000fff037e24 */ /* 0x010fe2000f8e00ff */
[----:B-1----:R-:W1:Y:S02]  /*12e0*/  MUFU.RCP R9, R10 ;  /* 0x0000000a00097308 */ /* 0x002e640000001000 */
[----:B-1----:R-:W-:-:S06]  /*12f0*/  VIADD R9, R9, 0xffffffe ;  /* 0x0ffffffe09097836 */ /* 0x002fcc0000000000 */
[----:B------:R-:W1:Y:S02]  /*1300*/  F2I.FTZ.U32.TRUNC.NTZ R9, R9 ;  /* 0x0000000900097305 */ /* 0x000e64000021f000 */
[----:B-1----:R-:W-:-:S05]  /*1310*/  IADD3 R5, PT, PT, RZ, -R9, RZ ;  /* 0x80000009ff057210 */ /* 0x002fca0007ffe0ff */
[----:B------:R-:W-:-:S04]  /*1320*/  IMAD R5, R5, R2, RZ ;  /* 0x0000000205057224 */ /* 0x000fc800078e02ff */
[----:B------:R-:W-:-:S06]  /*1330*/  IMAD.HI.U32 R8, R9, R5, R8 ;  /* 0x0000000509087227 */ /* 0x000fcc00078e0008 */
[----:B------:R-:W-:-:S05]  /*1340*/  IMAD.HI.U32 R0, R8, R7, RZ ;  /* 0x0000000708007227 */ /* 0x000fca00078e00ff */
[----:B------:R-:W-:-:S05]  /*1350*/  IADD3 R5, PT, PT, -R0, RZ, RZ ;  /* 0x000000ff00057210 */ /* 0x000fca0007ffe1ff */
[----:B------:R-:W-:-:S05]  /*1360*/  IMAD R7, R2, R5, R7 ;  /* 0x0000000502077224 */ /* 0x000fca00078e0207 */
[----:B------:R-:W-:-:S13]  /*1370*/  ISETP.GT.U32.AND P0, PT, R2, R7, PT ;  /* 0x000000070200720c */ /* 0x000fda0003f04070 */
[----:B------:R-:W-:Y:S01]  /*1380*/  @!P0 IADD3 R7, PT, PT, R7, -R2, RZ ;  /* 0x8000000207078210 */ /* 0x000fe20007ffe0ff */
[----:B------:R-:W-:-:S03]  /*1390*/  @!P0 VIADD R0, R0, 0x1 ;  /* 0x0000000100008836 */ /* 0x000fc60000000000 */
[----:B------:R-:W-:Y:S02]  /*13a0*/  ISETP.GE.U32.AND P1, PT, R7, R2, PT ;  /* 0x000000020700720c */ /* 0x000fe40003f26070 */
[----:B------:R-:W-:-:S04]  /*13b0*/  LOP3.LUT R2, R14, UR18, RZ, 0x3c, !PT ;  /* 0x000000120e027c12 */ /* 0x000fc8000f8e3cff */
[----:B------:R-:W-:Y:S02]  /*13c0*/  ISETP.GE.AND P0, PT, R2, RZ, PT ;  /* 0x000000ff0200720c */ /* 0x000fe40003f06270 */
[----:B------:R-:W-:-:S05]  /*13d0*/  MOV R2, UR14 ;  /* 0x0000000e00027c02 */ /* 0x000fca0008000f00 */
[----:B------:R-:W-:Y:S02]  /*13e0*/  @P1 IADD3 R0, PT, PT, R0, 0x1, RZ ;  /* 0x0000000100001810 */ /* 0x000fe40007ffe0ff */
[----:B------:R-:W-:Y:S02]  /*13f0*/  ISETP.NE.AND P1, PT, R14, RZ, PT ;  /* 0x000000ff0e00720c */ /* 0x000fe40003f25270 */
[----:B------:R-:W-:Y:S02]  /*1400*/  LOP3.LUT R14, RZ, R14, RZ, 0x33, !PT ;  /* 0x0000000eff0e7212 */ /* 0x000fe400078e33ff */
[----:B--2---:R-:W-:Y:S01]  /*1410*/  SHF.R.S32.HI R5, RZ, 0x1f, R4 ;  /* 0x0000001fff057819 */ /* 0x004fe20000011404 */
[----:B------:R-:W-:-:S04]  /*1420*/  IMAD.WIDE.U32 R8, R4, UR10, RZ ;  /* 0x0000000a04087c25 */ /* 0x000fc8000f8e00ff */
[C---:B------:R-:W-:Y:S02]  /*1430*/  IMAD R7, R5.reuse, UR10, RZ ;  /* 0x0000000a05077c24 */ /* 0x040fe4000f8e02ff */
[----:B------:R-:W-:Y:S02]  /*1440*/  IMAD R5, R5, UR8, RZ ;  /* 0x0000000805057c24 */ /* 0x000fe4000f8e02ff */
[C---:B------:R-:W-:Y:S01]  /*1450*/  IMAD R12, R4.reuse, UR11, R7 ;  /* 0x0000000b040c7c24 */ /* 0x040fe2000f8e0207 */
[----:B------:R-:W-:Y:S01]  /*1460*/  SHF.R.S32.HI R7, RZ, 0x1f, R6 ;  /* 0x0000001fff077819 */ /* 0x000fe20000011406 */
[C---:B------:R-:W-:Y:S02]  /*1470*/  IMAD R10, R4.reuse, UR9, R5 ;  /* 0x00000009040a7c24 */ /* 0x040fe4000f8e0205 */
[----:B------:R-:W-:Y:S01]  /*1480*/  IMAD.WIDE.U32 R4, R4, UR8, RZ ;  /* 0x0000000804047c25 */ /* 0x000fe2000f8e00ff */
[----:B------:R-:W-:Y:S01]  /*1490*/  IADD3 R13, PT, PT, R9, R12, RZ ;  /* 0x0000000c090d7210 */ /* 0x000fe20007ffe0ff */
[----:B------:R-:W1:Y:S01]  /*14a0*/  LDCU.128 UR8, c[0x0][0x3d0] ;  /* 0x00007a00ff0877ac */ /* 0x000e620008000c00 */
[----:B------:R-:W-:Y:S01]  /*14b0*/  MOV R12, R8 ;  /* 0x00000008000c7202 */ /* 0x000fe20000000f00 */
[----:B------:R-:W-:Y:S01]  /*14c0*/  IMAD.IADD R11, R5, 0x1, R10 ;  /* 0x00000001050b7824 */ /* 0x000fe200078e020a */
[----:B------:R-:W-:Y:S01]  /*14d0*/  MOV R5, UR17 ;  /* 0x0000001100057c02 */ /* 0x000fe20008000f00 */
[----:B------:R-:W-:-:S02]  /*14e0*/  IMAD.MOV.U32 R9, RZ, RZ, R0 ;  /* 0x000000ffff097224 */ /* 0x000fc400078e0000 */
[----:B------:R-:W-:Y:S01]  /*14f0*/  IMAD.MOV.U32 R10, RZ, RZ, R4 ;  /* 0x000000ffff0a7224 */ /* 0x000fe200078e0004 */
[----:B------:R-:W-:Y:S02]  /*1500*/  MOV R4, UR16 ;  /* 0x0000001000047c02 */ /* 0x000fe40008000f00 */
[----:B------:R-:W-:Y:S01]  /*1510*/  @!P0 IADD3 R9, PT, PT, -R9, RZ, RZ ;  /* 0x000000ff09098210 */ /* 0x000fe20007ffe1ff */
[----:B------:R-:W-:-:S03]  /*1520*/  IMAD.WIDE.U32 R10, R6, R2, R10 ;  /* 0x00000002060a7225 */ /* 0x000fc600078e000a */
[----:B------:R-:W-:Y:S01]  /*1530*/  SEL R9, R14, R9, !P1 ;  /* 0x000000090e097207 */ /* 0x000fe20004800000 */
[C---:B------:R-:W-:Y:S02]  /*1540*/  IMAD R8, R7.reuse, R4, RZ ;  /* 0x0000000407087224 */ /* 0x040fe400078e02ff */
[----:B------:R-:W-:Y:S02]  /*1550*/  IMAD R7, R7, R2, RZ ;  /* 0x0000000207077224 */ /* 0x000fe400078e02ff */
[C---:B------:R-:W-:Y:S02]  /*1560*/  IMAD R8, R6.reuse, R5, R8 ;  /* 0x0000000506087224 */ /* 0x040fe400078e0208 */
[----:B------:R-:W-:-:S04]  /*1570*/  IMAD.WIDE.U32 R12, R6, R4, R12 ;  /* 0x00000004060c7225 */ /* 0x000fc800078e000c */
[----:B------:R-:W-:Y:S01]  /*1580*/  IMAD R7, R6, R3, R7 ;  /* 0x0000000306077224 */ /* 0x000fe200078e0207 */
[----:B------:R-:W-:Y:S02]  /*1590*/  SHF.R.S32.HI R6, RZ, 0x1f, R9 ;  /* 0x0000001fff067819 */ /* 0x000fe40000011409 */
[----:B------:R-:W-:Y:S02]  /*15a0*/  IADD3 R13, PT, PT, R13, R8, RZ ;  /* 0x000000080d0d7210 */ /* 0x000fe40007ffe0ff */
[----:B------:R-:W-:Y:S01]  /*15b0*/  IADD3 R11, PT, PT, R11, R7, RZ ;  /* 0x000000070b0b7210 */ /* 0x000fe20007ffe0ff */
[C---:B-1----:R-:W-:Y:S02]  /*15c0*/  IMAD R8, R6.reuse, UR8, RZ ;  /* 0x0000000806087c24 */ /* 0x042fe4000f8e02ff */
[----:B------:R-:W-:Y:S02]  /*15d0*/  IMAD R6, R6, UR10, RZ ;  /* 0x0000000a06067c24 */ /* 0x000fe4000f8e02ff */
[----:B------:R-:W-:-:S02]  /*15e0*/  IMAD R8, R9, UR9, R8 ;  /* 0x0000000909087c24 */ /* 0x000fc4000f8e0208 */
[----:B------:R-:W-:-:S04]  /*15f0*/  IMAD.WIDE.U32 R16, R9, UR8, R12 ;  /* 0x0000000809107c25 */ /* 0x000fc8000f8e000c */
[C---:B------:R-:W-:Y:S02]  /*1600*/  IMAD R7, R9.reuse, UR11, R6 ;  /* 0x0000000b09077c24 */ /* 0x040fe4000f8e0206 */
[----:B------:R-:W-:-:S04]  /*1610*/  IMAD.WIDE.U32 R10, R9, UR10, R10 ;  /* 0x0000000a090a7c25 */ /* 0x000fc8000f8e000a */
[----:B------:R-:W-:Y:S01]  /*1620*/  IMAD.IADD R6, R17, 0x1, R8 ;  /* 0x0000000111067824 */ /* 0x000fe200078e0208 */
[----:B------:R-:W-:Y:S02]  /*1630*/  IADD3 R7, PT, PT, R11, R7, RZ ;  /* 0x000000070b077210 */ /* 0x000fe40007ffe0ff */
[----:B------:R-:W-:Y:S01]  /*1640*/  MOV R8, R10 ;  /* 0x0000000a00087202 */ /* 0x000fe20000000f00 */
[----:B------:R-:W-:Y:S06]  /*1650*/  BRA `(.L_x_1448) ;  /* 0x0000000400747947 */ /* 0x000fec0003800000 */
.L_x_1447:
[----:B------:R-:W-:-:S09]  /*1660*/  UISETP.NE.AND UP0, UPT, UR11, -0x1, UPT ;  /* 0xffffffff0b00788c */ /* 0x000fd2000bf05270 */
[----:B------:R-:W-:Y:S05]  /*1670*/  BRA.U UP0, `(.L_x_1449) ;  /* 0x0000000100347547 */ /* 0x000fea000b800000 */
[----:B------:R-:W1:Y:S01]  /*1680*/  LDC.64 R4, c[0x0][0x3b8] ;  /* 0x0000ee00ff047b82 */ /* 0x000e620000000a00 */
[----:B------:R-:W2:Y:S01]  /*1690*/  LDCU.64 UR8, c[0x0][0x3a0] ;  /* 0x00007400ff0877ac */ /* 0x000ea20008000a00 */
[----:B-----5:R-:W-:Y:S01]  /*16a0*/  SHF.R.S32.HI R0, RZ, 0x1f, R7 ;  /* 0x0000001fff007819 */ /* 0x020fe20000011407 */
[----:B------:R-:W-:-:S04]  /*16b0*/  USHF.R.S32.HI UR14, URZ, 0x1f, UR10 ;  /* 0x0000001fff0e7899 */ /* 0x000fc8000801140a */
[----:B--2---:R-:W-:-:S04]  /*16c0*/  IMAD R0, R0, UR8, RZ ;  /* 0x0000000800007c24 */ /* 0x004fc8000f8e02ff */
[----:B------:R-:W-:Y:S02]  /*16d0*/  IMAD R0, R7, UR9, R0 ;  /* 0x0000000907007c24 */ /* 0x000fe4000f8e0200 */
[C---:B-1----:R-:W-:Y:S02]  /*16e0*/  IMAD R2, R4.reuse, UR14, RZ ;  /* 0x0000000e04027c24 */ /* 0x042fe4000f8e02ff */
[----:B------:R-:W-:-:S04]  /*16f0*/  IMAD.WIDE.U32 R8, R4, UR10, RZ ;  /* 0x0000000a04087c25 */ /* 0x000fc8000f8e00ff */
[----:B------:R-:W-:-:S05]  /*1700*/  IMAD R2, R5, UR10, R2 ;  /* 0x0000000a05027c24 */ /* 0x000fca000f8e0202 */
[----:B------:R-:W-:-:S03]  /*1710*/  IADD3 R9, PT, PT, R9, R2, RZ ;  /* 0x0000000209097210 */ /* 0x000fc60007ffe0ff */
[----:B------:R-:W-:-:S05]  /*1720*/  IMAD.WIDE.U32 R16, R7, UR8, R8 ;  /* 0x0000000807107c25 */ /* 0x000fca000f8e0008 */
[----:B------:R-:W-:Y:S01]  /*1730*/  IADD3 R17, PT, PT, R17, R0, RZ ;  /* 0x0000000011117210 */ /* 0x000fe20007ffe0ff */
[----:B------:R-:W-:Y:S05]  /*1740*/  BRA `(.L_x_1450) ;  /* 0x0000000000187947 */ /* 0x000fea0003800000 */
.L_x_1449:
[----:B------:R-:W2:Y:S01]  /*1750*/  LDC.64 R4, c[0x0][0x3b8] ;  /* 0x0000ee00ff047b82 */ /* 0x000ea20000000a00 */
[----:B------:R-:W-:-:S06]  /*1760*/  UIADD3 UR8, UPT, UPT, UR10, UR11, URZ ;  /* 0x0000000b0a087290 */ /* 0x000fcc000fffe0ff */
[----:B--2---:R-:W-:Y:S02]  /*1770*/  IMAD R17, R5, UR8, RZ ;  /* 0x0000000805117c24 */ /* 0x004fe4000f8e02ff */
[----:B-1----:R-:W-:-:S05]  /*1780*/  IMAD.WIDE.U32 R2, R4, UR8, RZ ;  /* 0x0000000804027c25 */ /* 0x002fca000f8e00ff */
[----:B------:R-:W-:Y:S02]  /*1790*/  IADD3 R17, PT, PT, R3, R17, RZ ;  /* 0x0000001103117210 */ /* 0x000fe40007ffe0ff */
[----:B------:R-:W-:Y:S02]  /*17a0*/  MOV R16, R2 ;  /* 0x0000000200107202 */ /* 0x000fe40000000f00 */
.L_x_1450:
        /* <DEDUP_REMOVED lines=13> */
[----:B------:R-:W-:Y:S06]  /*1880*/  BRA `(.L_x_1452) ;  /* 0x0000000000147947 */ /* 0x000fec0003800000 */
.L_x_1451:
[----:B------:R-:W1:Y:S01]  /*1890*/  LDC.64 R2, c[0x0][0x3c0] ;  /* 0x0000f000ff027b82 */ /* 0x000e620000000a00 */
[----:B------:R-:W-:-:S06]  /*18a0*/  UIADD3 UR10, UPT, UPT, UR10, UR11, URZ ;  /* 0x0000000b0a0a7290 */ /* 0x000fcc000fffe0ff */
[----:B-1---5:R-:W-:Y:S02]  /*18b0*/  IMAD R7, R3, UR10, RZ ;  /* 0x0000000a03077c24 */ /* 0x022fe4000f8e02ff */
[----:B------:R-:W-:-:S05]  /*18c0*/  IMAD.WIDE.U32 R8, R2, UR10, RZ ;  /* 0x0000000a02087c25 */ /* 0x000fca000f8e00ff */
[----:B------:R-:W-:-:S07]  /*18d0*/  IADD3 R7, PT, PT, R9, R7, RZ ;  /* 0x0000000709077210 */ /* 0x000fce0007ffe0ff */
.L_x_1452:
[----:B------:R-:W1:Y:S01]  /*18e0*/  LDC R14, c[0x0][0x3e8] ;  /* 0x0000fa00ff0e7b82 */ /* 0x000e620000000800 */
[----:B------:R-:W-:Y:S01]  /*18f0*/  IMAD.U32 R0, RZ, RZ, UR18 ;  /* 0x00000012ff007e24 */ /* 0x000fe2000f8e00ff */
[----:B------:R-:W-:Y:S01]  /*1900*/  MOV R10, RZ ;  /* 0x000000ff000a7202 */ /* 0x000fe20000000f00 */
[----:B------:R-:W-:Y:S01]  /*1910*/  ULEA UR8, UR22, 0xffffff00, 0x8 ;  /* 0xffffff0016087891 */ /* 0x000fe2000f8e40ff */
[----:B------:R-:W-:Y:S01]  /*1920*/  MOV R18, R8 ;  /* 0x0000000800127202 */ /* 0x000fe20000000f00 */
[----:B------:R-:W-:Y:S01]  /*1930*/  IMAD.MOV.U32 R19, RZ, RZ, R7 ;  /* 0x000000ffff137224 */ /* 0x000fe200078e0007 */
[----:B------:R-:W-:Y:S01]  /*1940*/  IABS R0, R0 ;  /* 0x0000000000007213 */ /* 0x000fe20000000000 */
[----:B------:R-:W-:Y:S01]  /*1950*/  USHF.R.S32.HI UR9, URZ, 0x1f, UR8 ;  /* 0x0000001fff097899 */ /* 0x000fe20008011408 */
[----:B------:R-:W-:Y:S01]  /*1960*/  CS2R R234, SRZ ;  /* 0x0000000000ea7805 */ /* 0x000fe2000001ff00 */
[----:B------:R-:W-:-:S04]  /*1970*/  IMAD.WIDE.U32 R18, R2, UR8, R18 ;  /* 0x0000000802127c25 */ /* 0x000fc8000f8e0012 */
[----:B------:R-:W-:Y:S01]  /*1980*/  IMAD.WIDE.U32 R16, R4, UR8, R16 ;  /* 0x0000000804107c25 */ /* 0x000fe2000f8e0010 */
[----:B-1----:R-:W-:-:S04]  /*1990*/  IABS R6, R14 ;  /* 0x0000000e00067213 */ /* 0x002fc80000000000 */
[----:B------:R-:W1:Y:S08]  /*19a0*/  I2F.RP R12, R6 ;  /* 0x00000006000c7306 */ /* 0x000e700000209400 */
[----:B-1----:R-:W1:Y:S02]  /*19b0*/  MUFU.RCP R11, R12 ;  /* 0x0000000c000b7308 */ /* 0x002e640000001000 */
[----:B-1----:R-:W-:Y:S01]  /*19c0*/  IADD3 R11, PT, PT, R11, 0xffffffe, RZ ;  /* 0x0ffffffe0b0b7810 */ /* 0x002fe20007ffe0ff */
[----:B------:R-:W-:-:S05]  /*19d0*/  IMAD R12, R2, UR9, RZ ;  /* 0x00000009020c7c24 */ /* 0x000fca000f8e02ff */
[----:B------:R-:W1:Y:S02]  /*19e0*/  F2I.FTZ.U32.TRUNC.NTZ R11, R11 ;  /* 0x0000000b000b7305 */ /* 0x000e64000021f000 */
[----:B-1----:R-:W-:-:S05]  /*19f0*/  IADD3 R9, PT, PT, RZ, -R11, RZ ;  /* 0x8000000bff097210 */ /* 0x002fca0007ffe0ff */
[----:B------:R-:W-:-:S04]  /*1a00*/  IMAD R9, R9, R6, RZ ;  /* 0x0000000609097224 */ /* 0x000fc800078e02ff */
[----:B------:R-:W-:-:S04]  /*1a10*/  IMAD.HI.U32 R9, R11, R9, R10 ;  /* 0x000000090b097227 */ /* 0x000fc800078e000a */
[----:B------:R-:W-:Y:S02]  /*1a20*/  IMAD.MOV.U32 R10, RZ, RZ, R0 ;  /* 0x000000ffff0a7224 */ /* 0x000fe400078e0000 */
[----:B------:R-:W-:Y:S02]  /*1a30*/  IMAD R11, R3, UR8, R12 ;  /* 0x00000008030b7c24 */ /* 0x000fe4000f8e020c */
[----:B------:R-:W-:-:S03]  /*1a40*/  IMAD.HI.U32 R0, R9, R10, RZ ;  /* 0x0000000a09007227 */ /* 0x000fc600078e00ff */
[----:B------:R-:W-:Y:S02]  /*1a50*/  IADD3 R19, PT, PT, R19, R11, RZ ;  /* 0x0000000b13137210 */ /* 0x000fe40007ffe0ff */
[----:B------:R-:W-:-:S05]  /*1a60*/  IADD3 R9, PT, PT, -R0, RZ, RZ ;  /* 0x000000ff00097210 */ /* 0x000fca0007ffe1ff */
[----:B------:R-:W-:Y:S02]  /*1a70*/  IMAD R9, R6, R9, R10 ;  /* 0x0000000906097224 */ /* 0x000fe400078e020a */
[----:B------:R-:W-:-:S03]  /*1a80*/  IMAD R10, R4, UR9, RZ ;  /* 0x00000009040a7c24 */ /* 0x000fc6000f8e02ff */
[----:B------:R-:W-:Y:S01]  /*1a90*/  ISETP.GT.U32.AND P0, PT, R6, R9, PT ;  /* 0x000000090600720c */ /* 0x000fe20003f04070 */
[----:B------:R-:W-:-:S05]  /*1aa0*/  IMAD R10, R5, UR8, R10 ;  /* 0x00000008050a7c24 */ /* 0x000fca000f8e020a */
[----:B------:R-:W-:-:S07]  /*1ab0*/  IADD3 R17, PT, PT, R17, R10, RZ ;  /* 0x0000000a11117210 */ /* 0x000fce0007ffe0ff */
[----:B------:R-:W-:Y:S01]  /*1ac0*/  @!P0 IMAD.IADD R9, R9, 0x1, -R6 ;  /* 0x0000000109098824 */ /* 0x000fe200078e0a06 */
[----:B------:R-:W-:-:S04]  /*1ad0*/  @!P0 IADD3 R0, PT, PT, R0, 0x1, RZ ;  /* 0x0000000100008810 */ /* 0x000fc80007ffe0ff */
[----:B------:R-:W-:Y:S02]  /*1ae0*/  ISETP.GE.U32.AND P1, PT, R9, R6, PT ;  /* 0x000000060900720c */ /* 0x000fe40003f26070 */
[----:B------:R-:W-:Y:S01]  /*1af0*/  LOP3.LUT R6, R14, UR18, RZ, 0x3c, !PT ;  /* 0x000000120e067c12 */ /* 0x000fe2000f8e3cff */
[----:B------:R-:W1:Y:S03]  /*1b00*/  LDC.64 R8, c[0x0][0x3d8] ;  /* 0x0000f600ff087b82 */ /* 0x000e660000000a00 */
[----:B------:R-:W-:-:S05]  /*1b10*/  ISETP.GE.AND P0, PT, R6, RZ, PT ;  /* 0x000000ff0600720c */ /* 0x000fca0003f06270 */
[----:B------:R-:W2:Y:S02]  /*1b20*/  LDC.64 R6, c[0x0][0x3d0] ;  /* 0x0000f400ff067b82 */ /* 0x000ea40000000a00 */
[----:B------:R-:W-:Y:S02]  /*1b30*/  @P1 IADD3 R0, PT, PT, R0, 0x1, RZ ;  /* 0x0000000100001810 */ /* 0x000fe40007ffe0ff */
[----:B------:R-:W-:Y:S02]  /*1b40*/  ISETP.NE.AND P1, PT, R14, RZ, PT ;  /* 0x000000ff0e00720c */ /* 0x000fe40003f25270 */
[----:B------:R-:W-:Y:S02]  /*1b50*/  MOV R13, R0 ;  /* 0x00000000000d7202 */ /* 0x000fe40000000f00 */
[----:B------:R-:W-:-:S03]  /*1b60*/  LOP3.LUT R14, RZ, R14, RZ, 0x33, !PT ;  /* 0x0000000eff0e7212 */ /* 0x000fc600078e33ff */
[----:B------:R-:W-:-:S05]  /*1b70*/  @!P0 IMAD.MOV R13, RZ, RZ, -R13 ;  /* 0x000000ffff0d8224 */ /* 0x000fca00078e0a0d */
[----:B------:R-:W-:-:S04]  /*1b80*/  SEL R12, R14, R13, !P1 ;  /* 0x0000000d0e0c7207 */ /* 0x000fc80004800000 */
[----:B------:R-:W-:Y:S01]  /*1b90*/  SHF.R.S32.HI R11, RZ, 0x1f, R12 ;  /* 0x0000001fff0b7819 */ /* 0x000fe2000001140c */
[----:B-1----:R-:W-:-:S04]  /*1ba0*/  IMAD.WIDE.U32 R18, R12, R8, R18 ;  /* 0x000000080c127225 */ /* 0x002fc800078e0012 */
[C---:B------:R-:W-:Y:S02]  /*1bb0*/  IMAD R10, R11.reuse, R8, RZ ;  /* 0x000000080b0a7224 */ /* 0x040fe400078e02ff */
[-C--:B--2---:R-:W-:Y:S02]  /*1bc0*/  IMAD R11, R11, R6.reuse, RZ ;  /* 0x000000060b0b7224 */ /* 0x084fe400078e02ff */
[C---:B------:R-:W-:Y:S02]  /*1bd0*/  IMAD R9, R12.reuse, R9, R10 ;  /* 0x000000090c097224 */ /* 0x040fe400078e020a */
[----:B------:R-:W-:-:S04]  /*1be0*/  IMAD.WIDE.U32 R16, R12, R6, R16 ;  /* 0x000000060c107225 */ /* 0x000fc800078e0010 */
[----:B------:R-:W-:Y:S01]  /*1bf0*/  IMAD R11, R12, R7, R11 ;  /* 0x000000070c0b7224 */ /* 0x000fe200078e020b */
[----:B------:R-:W-:Y:S01]  /*1c00*/  IADD3 R7, PT, PT, R19, R9, RZ ;  /* 0x0000000913077210 */ /* 0x000fe20007ffe0ff */
[----:B------:R-:W-:-:S03]  /*1c10*/  IMAD.MOV.U32 R8, RZ, RZ, R18 ;  /* 0x000000ffff087224 */ /* 0x000fc600078e0012 */
[----:B------:R-:W-:-:S07]  /*1c20*/  IADD3 R6, PT, PT, R17, R11, RZ ;  /* 0x0000000b11067210 */ /* 0x000fce0007ffe0ff */
.L_x_1448:
[----:B------:R-:W-:Y:S01]  /*1c30*/  UISETP.NE.AND UP0, UPT, UR6, -0x1, UPT ;  /* 0xffffffff0600788c */ /* 0x000fe2000bf05270 */
[----:B------:R-:W-:Y:S01]  /*1c40*/  IMAD.MOV.U32 R56, RZ, RZ, RZ ;  /* 0x000000ffff387224 */ /* 0x000fe200078e00ff */
[----:B------:R-:W1:Y:S01]  /*1c50*/  LDCU.64 UR14, c[0x0][0x3b0] ;  /* 0x00007600ff0e77ac */ /* 0x000e620008000a00 */
[----:B------:R-:W2:Y:S01]  /*1c60*/  LDCU.64 UR8, c[0x0][0x3c8] ;  /* 0x00007900ff0877ac */ /* 0x000ea20008000a00 */
[----:B------:R-:W-:Y:S01]  /*1c70*/  IMAD.SHL.U32 R67, R65, 0x8, RZ ;  /* 0x0000000841437824 */ /* 0x000fe200078e00ff */
[----:B------:R-:W3:Y:S01]  /*1c80*/  S2R R143, SR_CTAID.X ;  /* 0x00000000008f7919 */ /* 0x000ee20000002500 */
[----:B------:R-:W4:Y:S05]  /*1c90*/  LDC R11, c[0x0][0x450] ;  /* 0x00011400ff0b7b82 */ /* 0x000f2a0000000800 */
[----:B------:R-:W2:Y:S01]  /*1ca0*/  @!UP0 LDCU.64 UR10, c[0x0][0x398] ;  /* 0x00007300ff0a87ac */ /* 0x000ea20008000a00 */
[----:B------:R-:W-:Y:S01]  /*1cb0*/  LOP3.LUT R12, R67, 0x38, RZ, 0xc0, !PT ;  /* 0x00000038430c7812 */ /* 0x000fe200078ec0ff */
[----:B------:R3:W5:Y:S01]  /*1cc0*/  @P3 LDG.E R56, desc[UR4][R146.64] ;  /* 0x0000000492383981 */ /* 0x000762000c1e1900 */
[----:B------:R-:W-:Y:S01]  /*1cd0*/  SHF.R.U32.HI R144, RZ, 0x3, R65 ;  /* 0x00000003ff907819 */ /* 0x000fe20000011641 */
[----:B------:R-:W-:Y:S01]  /*1ce0*/  USHF.R.S32.HI UR16, URZ, 0x1f, UR18 ;  /* 0x0000001fff107899 */ /* 0x000fe20008011412 */
[C---:B------:R-:W-:Y:S01]  /*1cf0*/  IADD3 R16, P3, PT, R12.reuse, R16, RZ ;  /* 0x000000100c107210 */ /* 0x040fe20007f7e0ff */
[----:B------:R-:W-:Y:S01]  /*1d00*/  IMAD.SHL.U32 R135, R65, 0x4, RZ ;  /* 0x0000000441877824 */ /* 0x000fe200078e00ff */
[----:B------:R-:W-:Y:S01]  /*1d10*/  IADD3 R8, P2, PT, R12, R8, RZ ;  /* 0x000000080c087210 */ /* 0x000fe20007f5e0ff */
[----:B------:R-:W-:Y:S01]  /*1d20*/  IMAD.SHL.U32 R85, R2, 0x10, RZ ;  /* 0x0000001002557824 */ /* 0x000fe200078e00ff */
[----:B-1----:R-:W-:Y:S01]  /*1d30*/  @UP0 UIMAD.WIDE.U32 UR26, UR6, UR14, URZ ;  /* 0x0000000e061a02a5 */ /* 0x002fe2000f8e00ff */
[----:B------:R-:W-:Y:S01]  /*1d40*/  IMAD.X R17, RZ, RZ, R6, P3 ;  /* 0x000000ffff117224 */ /* 0x000fe200018e0606 */
[----:B------:R-:W-:Y:S01]  /*1d50*/  MOV R145, RZ ;  /* 0x000000ff00917202 */ /* 0x000fe20000000f00 */
[----:B------:R-:W-:Y:S01]  /*1d60*/  IMAD.X R9, RZ, RZ, R7, P2 ;  /* 0x000000ffff097224 */ /* 0x000fe200010e0607 */
[----:B--2---:R-:W-:Y:S01]  /*1d70*/  UIMAD UR16, UR16, UR8, URZ ;  /* 0x00000008101072a4 */ /* 0x004fe2000f8e02ff */
[----:B------:R-:W-:Y:S01]  /*1d80*/  MOV R6, UR8 ;  /* 0x0000000800067c02 */ /* 0x000fe20008000f00 */
[----:B------:R-:W-:Y:S01]  /*1d90*/  IMAD.WIDE.U32 R16, R144, R4, R16 ;  /* 0x0000000490107225 */ /* 0x000fe200078e0010 */
[----:B------:R-:W-:Y:S01]  /*1da0*/  LOP3.LUT R135, R135, 0x1c, RZ, 0xc0, !PT ;  /* 0x0000001c87877812 */ /* 0x000fe200078ec0ff */
[----:B------:R-:W-:Y:S01]  /*1db0*/  UIMAD UR9, UR18, UR9, UR16 ;  /* 0x00000009120972a4 */ /* 0x000fe2000f8e0210 */
[----:B------:R-:W-:Y:S01]  /*1dc0*/  SHF.L.U64.HI R64, R4, 0x4, R5 ;  /* 0x0000000404407819 */ /* 0x000fe20000010205 */
[----:B------:R-:W-:Y:S01]  /*1dd0*/  @!UP0 UIMAD.WIDE.U32 UR28, UR21, UR10, URZ ;  /* 0x0000000a151c82a5 */ /* 0x000fe2000f8e00ff */
[----:B------:R-:W-:Y:S01]  /*1de0*/  IMAD.WIDE.U32 R8, R144, R2, R8 ;  /* 0x0000000290087225 */ /* 0x000fe200078e0008 */
[----:B------:R-:W-:-:S02]  /*1df0*/  SHF.L.U32 R59, R4, 0x4, RZ ;  /* 0x00000004043b7819 */ /* 0x000fc400000006ff */
[----:B------:R-:W-:Y:S01]  /*1e00*/  @!UP0 UIMAD UR11, UR21, UR11, UR29 ;  /* 0x0000000b150b82a4 */ /* 0x000fe2000f8e021d */
[----:B------:R-:W-:Y:S01]  /*1e10*/  IMAD R69, R144, R3, R9 ;  /* 0x0000000390457224 */ /* 0x000fe200078e0209 */
[----:B------:R-:W-:Y:S01]  /*1e20*/  @UP0 UIMAD UR11, UR6, UR15, UR27 ;  /* 0x0000000f060b02a4 */ /* 0x000fe2000f8e021b */
[----:B----4-:R-:W-:Y:S01]  /*1e30*/  LEA.HI R11, R11, R11, RZ, 0x1 ;  /* 0x0000000b0b0b7211 */ /* 0x010fe200078f08ff */
[----:B------:R-:W-:Y:S01]  /*1e40*/  @!UP0 UMOV UR10, UR28 ;  /* 0x0000001c000a8c82 */ /* 0x000fe20008000000 */
[----:B------:R-:W-:Y:S01]  /*1e50*/  @UP0 UMOV UR10, UR26 ;  /* 0x0000001a000a0c82 */ /* 0x000fe20008000000 */
[----:B------:R-:W-:Y:S01]  /*1e60*/  USHF.R.S32.HI UR6, URZ, 0x1f, UR23 ;  /* 0x0000001fff067899 */ /* 0x000fe20008011417 */
[----:B------:R-:W-:Y:S01]  /*1e70*/  IADD3 R18, P4, PT, R12, UR10, RZ ;  /* 0x0000000a0c127c10 */ /* 0x000fe2000ff9e0ff */
[----:B---3--:R-:W-:Y:S01]  /*1e80*/  IMAD.WIDE.U32 R142, R143, 0x40, R144 ;  /* 0x000000408f8e7825 */ /* 0x008fe200078e0090 */
[----:B------:R-:W-:Y:S01]  /*1e90*/  SHF.R.S32.HI R11, RZ, 0x1, R11 ;  /* 0x00000001ff0b7819 */ /* 0x000fe2000001140b */
[----:B------:R-:W-:Y:S01]  /*1ea0*/  ULEA.HI UR6, UR6, UR23, URZ, 0x8 ;  /* 0x0000001706067291 */ /* 0x000fe2000f8f40ff */
[C---:B------:R-:W-:Y:S01]  /*1eb0*/  SHF.L.U64.HI R69, R8.reuse, 0x1, R69 ;  /* 0x0000000108457819 */ /* 0x040fe20000010245 */
[----:B------:R-:W-:Y:S01]  /*1ec0*/  IMAD.X R19, RZ, RZ, UR11, P4 ;  /* 0x0000000bff137e24 */ /* 0x000fe2000a0e06ff */
[----:B------:R-:W1:Y:S01]  /*1ed0*/  LDCU.64 UR10, c[0x0][0x388] ;  /* 0x00007100ff0a77ac */ /* 0x000e620008000a00 */
[----:B------:R-:W-:Y:S01]  /*1ee0*/  IMAD.SHL.U32 R70, R8, 0x2, RZ ;  /* 0x0000000208467824 */ /* 0x000fe200078e00ff */
[----:B------:R-:W-:Y:S01]  /*1ef0*/  SHF.L.U64.HI R66, R2, 0x4, R3 ;  /* 0x0000000402427819 */ /* 0x000fe20000010203 */
[----:B------:R-:W-:Y:S01]  /*1f00*/  IMAD.WIDE.U32 R6, R6, UR18, R18 ;  /* 0x0000001206067c25 */ /* 0x000fe2000f8e0012 */
[----:B------:R-:W-:-:S02]  /*1f10*/  USHF.R.S32.HI UR6, URZ, 0x8, UR6 ;  /* 0x00000008ff067899 */ /* 0x000fc40008011406 */
[----:B------:R-:W-:Y:S01]  /*1f20*/  USHF.L.U32 UR27, UR22, 0x8, URZ ;  /* 0x00000008161b7899 */ /* 0x000fe200080006ff */
[----:B------:R-:W-:Y:S01]  /*1f30*/  IMAD R73, R144, R5, R17 ;  /* 0x0000000590497224 */ /* 0x000fe200078e0211 */
[----:B------:R-:W-:Y:S01]  /*1f40*/  IADD3 R9, PT, PT, R7, UR9, RZ ;  /* 0x0000000907097c10 */ /* 0x000fe2000fffe0ff */
[----:B------:R-:W2:Y:S01]  /*1f50*/  LDCU.64 UR8, c[0x0][0x390] ;  /* 0x00007200ff0877ac */ /* 0x000ea20008000a00 */
[C---:B------:R-:W-:Y:S02]  /*1f60*/  IMAD.SHL.U32 R72, R16.reuse, 0x2, RZ ;  /* 0x0000000210487824 */ /* 0x040fe400078e00ff */
[----:B------:R-:W-:Y:S01]  /*1f70*/  IMAD R7, R143, UR14, RZ ;  /* 0x0000000e8f077c24 */ /* 0x000fe2000f8e02ff */
[----:B------:R-:W-:Y:S01]  /*1f80*/  UISETP.LT.AND UP0, UPT, UR7, UR6, UPT ;  /* 0x000000060700728c */ /* 0x000fe2000bf01270 */
[----:B------:R-:W-:Y:S01]  /*1f90*/  IMAD.MOV.U32 R8, RZ, RZ, R6 ;  /* 0x000000ffff087224 */ /* 0x000fe200078e0006 */
[----:B------:R-:W-:Y:S01]  /*1fa0*/  SHF.L.U64.HI R73, R16, 0x1, R73 ;  /* 0x0000000110497819 */ /* 0x000fe20000010249 */
[----:B------:R-:W-:Y:S01]  /*1fb0*/  IMAD R136, R144, R11, R135 ;  /* 0x0000000b90887224 */ /* 0x000fe200078e0287 */
[----:B------:R-:W-:Y:S01]  /*1fc0*/  USEL UR6, UR7, UR6, !UP0 ;  /* 0x0000000607067287 */ /* 0x000fe2000c000000 */
[----:B-1----:R-:W-:Y:S01]  /*1fd0*/  IADD3 R72, P3, PT, R72, UR10, RZ ;  /* 0x0000000a48487c10 */ /* 0x002fe2000ff7e0ff */
[C---:B------:R-:W-:Y:S01]  /*1fe0*/  IMAD R7, R142.reuse, UR15, R7 ;  /* 0x0000000f8e077c24 */ /* 0x040fe2000f8e0207 */
[----:B------:R-:W-:Y:S01]  /*1ff0*/  UIADD3 UR26, UPT, UPT, UR27, -0x100, URZ ;  /* 0xffffff001b1a7890 */ /* 0x000fe2000fffe0ff */
[----:B------:R-:W-:Y:S01]  /*2000*/  IMAD.WIDE.U32 R142, R142, UR14, R8 ;  /* 0x0000000e8e8e7c25 */ /* 0x000fe2000f8e0008 */
[----:B------:R-:W-:Y:S01]  /*2010*/  UISETP.GT.AND UP0, UPT, UR22, UR6, UPT ;  /* 0x000000061600728c */ /* 0x000fe2000bf04270 */
[----:B------:R-:W-:-:S02]  /*2020*/  IADD3.X R73, PT, PT, R73, UR11, RZ, P3, !PT ;  /* 0x0000000b49497c10 */ /* 0x000fc40009ffe4ff */
[----:B------:R-:W-:Y:S01]  /*2030*/  IADD3 R135, PT, PT, R135, R136, RZ ;  /* 0x0000008887877210 */ /* 0x000fe20007ffe0ff */
[----:B------:R-:W-:Y:S01]  /*2040*/  IMAD.MOV.U32 R230, RZ, RZ, R72 ;  /* 0x000000ffffe67224 */ /* 0x000fe200078e0048 */
[----:B--2---:R-:W-:Y:S02]  /*2050*/  IADD3 R70, P2, PT, R70, UR8, RZ ;  /* 0x0000000846467c10 */ /* 0x004fe4000ff5e0ff */
[----:B------:R-:W-:Y:S02]  /*2060*/  SHF.R.S32.HI R103, RZ, 0x1f, R136 ;  /* 0x0000001fff677819 */ /* 0x000fe40000011488 */
[----:B------:R-:W-:Y:S01]  /*2070*/  IADD3.X R69, PT, PT, R69, UR9, RZ, P2, !PT ;  /* 0x0000000945457c10 */ /* 0x000fe200097fe4ff */
[----:B------:R-:W-:Y:S01]  /*2080*/  IMAD.MOV.U32 R232, RZ, RZ, R70 ;  /* 0x000000ffffe87224 */ /* 0x000fe200078e0046 */
[----:B------:R-:W-:Y:S02]  /*2090*/  SHF.R.S32.HI R102, RZ, 0x1f, R135 ;  /* 0x0000001fff667819 */ /* 0x000fe40000011487 */
[----:B------:R-:W-:Y:S01]  /*20a0*/  MOV R231, R73 ;  /* 0x0000004900e77202 */ /* 0x000fe20000000f00 */
[----:B------:R-:W-:Y:S01]  /*20b0*/  IMAD.MOV.U32 R233, RZ, RZ, R69 ;  /* 0x000000ffffe97224 */ /* 0x000fe200078e0045 */
[----:B------:R-:W-:Y:S01]  /*20c0*/  IADD3 R68, PT, PT, R143, R7, RZ ;  /* 0x000000078f447210 */ /* 0x000fe20007ffe0ff */
[----:B------:R-:W-:Y:S06]  /*20d0*/  BRA.U !UP0, `(.L_x_1453) ;  /* 0x000000c908a07547 */ /* 0x000fec000b800000 */
[----:B------:R-:W1:Y:S01]  /*20e0*/  LDC.64 R2, c[0x0][0x4a0] ;  /* 0x00012800ff027b82 */ /* 0x000e620000000a00 */
[----:B------:R-:W2:Y:S01]  /*20f0*/  LDCU.128 UR8, c[0x0][0x490] ;  /* 0x00009200ff0877ac */ /* 0x000ea20008000c00 */
[----:B------:R-:W-:Y:S01]  /*2100*/  IMAD.MOV.U32 R13, RZ, RZ, RZ ;  /* 0x000000ffff0d7224 */ /* 0x000fe200078e00ff */
[C---:B------:R-:W-:Y:S01]  /*2110*/  SHF.L.U32 R107, R11.reuse, 0x5, RZ ;  /* 0x000000050b6b7819 */ /* 0x040fe200000006ff */
[----:B------:R-:W-:Y:S01]  /*2120*/  @!P0 IMAD.MOV R0, RZ, RZ, -R0 ;  /* 0x000000ffff008224 */ /* 0x000fe200078e0a00 */
[----:B------:R-:W3:Y:S01]  /*2130*/  LDCU.128 UR16, c[0x0][0x4b0] ;  /* 0x00009600ff1077ac */ /* 0x000ee20008000c00 */
[----:B-----5:R-:W-:Y:S01]  /*2140*/  VIADD R56, R56, UR26 ;  /* 0x0000001a38387c36 */ /* 0x020fe20008000000 */
[C---:B------:R-:W-:Y:S01]  /*2150*/  SHF.L.U32 R105, R11.reuse, 0x7, RZ ;  /* 0x000000070b697819 */ /* 0x040fe200000006ff */
[----:B------:R-:W4:Y:S01]  /*2160*/  LDC.64 R82, c[0x0][0x4a8] ;  /* 0x00012a00ff527b82 */ /* 0x000f220000000a00 */
[----:B------:R-:W4:Y:S01]  /*2170*/  LDCU.128 UR12, c[0x0][0x4c0] ;  /* 0x00009800ff0c77ac */ /* 0x000f220008000c00 */
[----:B------:R-:W-:Y:S01]  /*2180*/  SEL R14, R14, R0, !P1 ;  /* 0x000000000e0e7207 */ /* 0x000fe20004800000 */
[----:B------:R-:W-:Y:S01]  /*2190*/  IMAD R56, R56, R11, RZ ;  /* 0x0000000b38387224 */ /* 0x000fe200078e02ff */
[C---:B------:R-:W-:Y:S01]  /*21a0*/  IADD3 R132, PT, PT, R144.reuse, 0x20, RZ ;  /* 0x0000002090847810 */ /* 0x040fe20007ffe0ff */
[----:B------:R-:W-:Y:S01]  /*21b0*/  USHF.R.S32.HI UR28, URZ, 0x1f, UR26 ;  /* 0x0000001fff1c7899 */ /* 0x000fe2000801141a */
[C---:B------:R-:W-:Y:S01]  /*21c0*/  IMAD.SHL.U32 R134, R11.reuse, 0x10, RZ ;  /* 0x000000100b867824 */ /* 0x040fe200078e00ff */
[----:B------:R-:W4:Y:S01]  /*21d0*/  LDCU UR33, c[0x0][0x440] ;  /* 0x00008800ff2177ac */ /* 0x000f220008000800 */
[C---:B------:R-:W-:Y:S01]  /*21e0*/  IMAD R118, R11.reuse, 0x30, RZ ;  /* 0x000000300b767824 */ /* 0x040fe200078e02ff */
[C---:B------:R-:W-:Y:S01]  /*21f0*/  IADD3 R129, PT, PT, R144.reuse, 0x50, RZ ;  /* 0x0000005090817810 */ /* 0x040fe20007ffe0ff */
[C---:B------:R-:W-:Y:S01]  /*2200*/  IMAD R117, R11.reuse, 0x50, RZ ;  /* 0x000000500b757824 */ /* 0x040fe200078e02ff */
[----:B--2---:R-:W-:Y:S01]  /*2210*/  MOV R5, UR10 ;  /* 0x0000000a00057c02 */ /* 0x004fe20008000f00 */
[----:B------:R-:W-:Y:S01]  /*2220*/  IMAD.U32 R0, RZ, RZ, UR11 ;  /* 0x0000000bff007e24 */ /* 0x000fe2000f8e00ff */
[----:B------:R-:W2:Y:S01]  /*2230*/  LDCU UR31, c[0x0][0x440] ;  /* 0x00008800ff1f77ac */ /* 0x000ea20008000800 */
[----:B------:R-:W-:Y:S01]  /*2240*/  IMAD R116, R11, 0x60, RZ ;  /* 0x000000600b747824 */ /* 0x000fe200078e02ff */
[----:B------:R-:W-:Y:S01]  /*2250*/  LOP3.LUT R126, R144, 0x80, RZ, 0xfc, !PT ;  /* 0x00000080907e7812 */ /* 0x000fe200078efcff */
[----:B-1----:R-:W-:Y:S01]  /*2260*/  IMAD.WIDE.U32 R6, R2, UR21, R12 ;  /* 0x0000001502067c25 */ /* 0x002fe2000f8e000c */
[----:B---3--:R-:W-:Y:S01]  /*2270*/  UIMAD UR10, UR28, UR16, URZ ;  /* 0x000000101c0a72a4 */ /* 0x008fe2000f8e02ff */
[----:B------:R-:W-:Y:S01]  /*2280*/  IADD3 R125, PT, PT, R144, 0x90, RZ ;  /* 0x00000090907d7810 */ /* 0x000fe20007ffe0ff */
[----:B------:R-:W1:Y:S01]  /*2290*/  LDCU UR32, c[0x0][0x450] ;  /* 0x00008a00ff2077ac */ /* 0x000e620008000800 */
[----:B------:R-:W-:Y:S01]  /*22a0*/  IMAD R7, R3, UR21, R7 ;  /* 0x0000001503077c24 */ /* 0x000fe2000f8e0207 */
[----:B------:R-:W-:Y:S01]  /*22b0*/  SHF.R.S32.HI R3, RZ, 0x1f, R14 ;  /* 0x0000001fff037819 */ /* 0x000fe2000001140e */
[----:B------:R-:W-:Y:S01]  /*22c0*/  IMAD.U32 R2, RZ, RZ, UR16 ;  /* 0x00000010ff027e24 */ /* 0x000fe2000f8e00ff */
[----:B------:R-:W-:Y:S01]  /*22d0*/  UIMAD UR10, UR26, UR17, UR10 ;  /* 0x000000111a0a72a4 */ /* 0x000fe2000f8e020a */
[----:B------:R-:W-:Y:S01]  /*22e0*/  IMAD.WIDE.U32 R16, R5, UR21, R12 ;  /* 0x0000001505107c25 */ /* 0x000fe2000f8e000c */
[----:B------:R-:W3:Y:S01]  /*22f0*/  LDCU.U8 UR34, c[0x0][0x533] ;  /* 0x0000a660ff2277ac */ /* 0x000ee20008000000 */
[----:B----4-:R-:W-:-:S02]  /*2300*/  SHF.L.U64.HI R84, R82, 0x4, R83 ;  /* 0x0000000452547819 */ /* 0x010fc40000010253 */
[----:B------:R-:W-:Y:S01]  /*2310*/  IMAD.WIDE.U32 R6, R2, UR26, R6 ;  /* 0x0000001a02067c25 */ /* 0x000fe2000f8e0006 */
[C---:B------:R-:W-:Y:S01]  /*2320*/  IADD3 R2, P0, PT, R144.reuse, -UR23, RZ ;  /* 0x8000001790027c10 */ /* 0x040fe2000ff1e0ff */
[----:B------:R-:W-:Y:S01]  /*2330*/  UMOV UR35, URZ ;  /* 0x000000ff00237c82 */ /* 0x000fe20008000000 */
[C---:B------:R-:W-:Y:S01]  /*2340*/  IADD3 R122, PT, PT, R144.reuse, 0xc0, RZ ;  /* 0x000000c0907a7810 */ /* 0x040fe20007ffe0ff */
[----:B------:R-:W-:Y:S01]  /*2350*/  IMAD R5, R3, UR12, RZ ;  /* 0x0000000c03057c24 */ /* 0x000fe2000f8e02ff */
[----:B------:R-:W-:Y:S01]  /*2360*/  IADD3 R7, PT, PT, R7, UR10, RZ ;  /* 0x0000000a07077c10 */ /* 0x000fe2000fffe0ff */
[----:B------:R-:W-:Y:S01]  /*2370*/  USHF.R.S32.HI UR10, URZ, 0x1f, UR23 ;  /* 0x0000001fff0a7899 */ /* 0x000fe20008011417 */
[----:B------:R-:W-:Y:S01]  /*2380*/  IMAD R3, R3, UR18, RZ ;  /* 0x0000001203037c24 */ /* 0x000fe2000f8e02ff */
[----:B------:R-:W-:Y:S01]  /*2390*/  IADD3 R120, PT, PT, R144, 0xe0, RZ ;  /* 0x000000e090787810 */ /* 0x000fe20007ffe0ff */
[C---:B------:R-:W-:Y:S01]  /*23a0*/  IMAD R4, R14.reuse, UR13, R5 ;  /* 0x0000000d0e047c24 */ /* 0x040fe2000f8e0205 */
[----:B------:R-:W-:Y:S01]  /*23b0*/  SHF.R.S32.HI R101, RZ, 0x1f, R134 ;  /* 0x0000001fff657819 */ /* 0x000fe20000011486 */
[----:B------:R-:W-:Y:S01]  /*23c0*/  IMAD.WIDE.U32 R6, R14, UR12, R6 ;  /* 0x0000000c0e067c25 */ /* 0x000fe2000f8e0006 */
[----:B------:R-:W4:Y:S01]  /*23d0*/  LDCU.64 UR12, c[0x0][0x4d0] ;  /* 0x00009a00ff0c77ac */ /* 0x000f220008000a00 */
[----:B------:R-:W-:-:S02]  /*23e0*/  SHF.R.S32.HI R100, RZ, 0x1f, R107 ;  /* 0x0000001fff647819 */ /* 0x000fc4000001146b */
[----:B------:R-:W-:Y:S01]  /*23f0*/  IMAD R17, R0, UR21, R17 ;  /* 0x0000001500117c24 */ /* 0x000fe2000f8e0211 */
[----:B------:R-:W-:Y:S01]  /*2400*/  SHF.R.S32.HI R99, RZ, 0x1f, R118 ;  /* 0x0000001fff637819 */ /* 0x000fe20000011476 */
[----:B------:R-:W-:Y:S01]  /*2410*/  IMAD R0, R82, UR28, RZ ;  /* 0x0000001c52007c24 */ /* 0x000fe2000f8e02ff */
[----:B------:R-:W-:Y:S01]  /*2420*/  USHF.L.U32 UR28, UR16, 0x8, URZ ;  /* 0x00000008101c7899 */ /* 0x000fe200080006ff */
[----:B------:R-:W-:Y:S01]  /*2430*/  IMAD.IADD R5, R7, 0x1, R4 ;  /* 0x0000000107057824 */ /* 0x000fe200078e0204 */
[----:B------:R-:W-:Y:S01]  /*2440*/  MOV R4, R6 ;  /* 0x0000000600047202 */ /* 0x000fe20000000f00 */
[----:B------:R-:W-:Y:S01]  /*2450*/  IMAD.X R9, RZ, RZ, ~UR10, P0 ;  /* 0x8000000aff097e24 */ /* 0x000fe200080e06ff */
[----:B------:R-:W-:Y:S01]  /*2460*/  IADD3 R76, P0, PT, R56, R135, RZ ;  /* 0x00000087384c7210 */ /* 0x000fe20007f1e0ff */
[----:B------:R-:W-:Y:S01]  /*2470*/  IMAD R6, R14, UR19, R3 ;  /* 0x000000130e067c24 */ /* 0x000fe2000f8e0203 */
[----:B------:R-:W-:Y:S01]  /*2480*/  SHF.R.S32.HI R3, RZ, 0x1f, R56 ;  /* 0x0000001fff037819 */ /* 0x000fe20000011438 */
[----:B------:R-:W-:Y:S01]  /*2490*/  IMAD R0, R83, UR26, R0 ;  /* 0x0000001a53007c24 */ /* 0x000fe2000f8e0200 */
[----:B------:R-:W-:Y:S01]  /*24a0*/  IADD3 R56, P1, PT, R56, R136, RZ ;  /* 0x0000008838387210 */ /* 0x000fe20007f3e0ff */
[----:B------:R-:W-:Y:S01]  /*24b0*/  IMAD.WIDE.U32 R16, R82, UR26, R16 ;  /* 0x0000001a52107c25 */ /* 0x000fe2000f8e0010 */
[----:B------:R-:W2:Y:S01]  /*24c0*/  LDCU.64 UR10, c[0x0][0x488] ;  /* 0x00009100ff0a77ac */ /* 0x000ea20008000a00 */
[----:B------:R-:W-:-:S02]  /*24d0*/  SHF.R.S32.HI R97, RZ, 0x1f, R117 ;  /* 0x0000001fff617819 */ /* 0x000fc40000011475 */
[----:B------:R-:W-:Y:S01]  /*24e0*/  IMAD.IADD R17, R17, 0x1, R0 ;  /* 0x0000000111117824 */ /* 0x000fe200078e0200 */
[----:B------:R-:W-:Y:S01]  /*24f0*/  SHF.R.S32.HI R96, RZ, 0x1f, R116 ;  /* 0x0000001fff607819 */ /* 0x000fe20000011474 */
[C---:B------:R-:W-:Y:S01]  /*2500*/  IMAD.X R77, R3.reuse, 0x1, R102, P0 ;  /* 0x00000001034d7824 */ /* 0x040fe200000e0666 */
[----:B------:R-:W-:Y:S01]  /*2510*/  IADD3.X R3, PT, PT, R3, R103, RZ, P1, !PT ;  /* 0x0000006703037210 */ /* 0x000fe20000ffe4ff */
[----:B------:R-:W-:Y:S01]  /*2520*/  IMAD.WIDE.U32 R14, R14, UR18, R16 ;  /* 0x000000120e0e7c25 */ /* 0x000fe2000f8e0010 */
[----:B------:R-:W-:Y:S01]  /*2530*/  SHF.R.S32.HI R94, RZ, 0x1f, R105 ;  /* 0x0000001fff5e7819 */ /* 0x000fe20000011469 */
[----:B------:R-:W-:Y:S01]  /*2540*/  USHF.L.U64.HI UR18, UR16, 0x5, UR17 ;  /* 0x0000000510127899 */ /* 0x000fe20008010211 */
[C---:B------:R-:W-:Y:S01]  /*2550*/  SHF.L.U64.HI R0, R56.reuse, 0x1, R3 ;  /* 0x0000000138007819 */ /* 0x040fe20000010203 */
[----:B------:R-:W-:Y:S01]  /*2560*/  IMAD.SHL.U32 R56, R56, 0x2, RZ ;  /* 0x0000000238387824 */ /* 0x000fe200078e00ff */
[----:B------:R-:W-:Y:S01]  /*2570*/  IADD3 R7, PT, PT, R15, R6, RZ ;  /* 0x000000060f077210 */ /* 0x000fe20007ffe0ff */
[C---:B------:R-:W-:Y:S01]  /*2580*/  IMAD R75, R9.reuse, UR16, RZ ;  /* 0x00000010094b7c24 */ /* 0x040fe2000f8e02ff */
[----:B------:R-:W-:Y:S01]  /*2590*/  SHF.L.U64.HI R77, R76, 0x1, R77 ;  /* 0x000000014c4d7819 */ /* 0x000fe2000001024d */
[----:B------:R-:W-:Y:S01]  /*25a0*/  IMAD.MOV.U32 R6, RZ, RZ, R14 ;  /* 0x000000ffff067224 */ /* 0x000fe200078e000e */
[----:B------:R-:W-:Y:S01]  /*25b0*/  IADD3 R14, P0, PT, R56, UR14, RZ ;  /* 0x0000000e380e7c10 */ /* 0x000fe2000ff1e0ff */
[C---:B------:R-:W-:Y:S01]  /*25c0*/  IMAD R75, R2.reuse, UR17, R75 ;  /* 0x00000011024b7c24 */ /* 0x040fe2000f8e024b */
[----:B-1----:R-:W-:Y:S01]  /*25d0*/  MOV R17, UR32 ;  /* 0x0000002000117c02 */ /* 0x002fe20008000f00 */
[----:B------:R-:W-:Y:S01]  /*25e0*/  IMAD.WIDE.U32 R4, R2, UR16, R4 ;  /* 0x0000001002047c25 */ /* 0x000fe2000f8e0004 */
[----:B------:R-:W-:Y:S01]  /*25f0*/  IADD3.X R15, PT, PT, R0, UR15, RZ, P0, !PT ;  /* 0x0000000f000f7c10 */ /* 0x000fe200087fe4ff */
[----:B------:R-:W-:Y:S01]  /*2600*/  USHF.L.U32 UR19, UR16, 0x5, URZ ;  /* 0x0000000510137899 */ /* 0x000fe200080006ff */
[----:B----4-:R-:W-:Y:S01]  /*2610*/  IADD3 R56, P0, PT, R56, UR12, RZ ;  /* 0x0000000c38387c10 */ /* 0x010fe2000ff1e0ff */
[-C--:B------:R-:W-:Y:S01]  /*2620*/  IMAD R9, R9, R82.reuse, RZ ;  /* 0x0000005209097224 */ /* 0x080fe200078e02ff */
[----:B------:R-:W-:Y:S01]  /*2630*/  LEA R74, P2, R4, UR8, 0x1 ;  /* 0x00000008044a7c11 */ /* 0x000fe2000f8408ff */
[----:B------:R-:W-:Y:S01]  /*2640*/  IMAD.SHL.U32 R76, R76, 0x2, RZ ;  /* 0x000000024c4c7824 */ /* 0x000fe200078e00ff */
[----:B------:R-:W-:Y:S01]  /*2650*/  IADD3 R75, PT, PT, R5, R75, RZ ;  /* 0x0000004b054b7210 */ /* 0x000fe20007ffe0ff */
[----:B------:R-:W-:Y:S01]  /*2660*/  IMAD R9, R2, R83, R9 ;  /* 0x0000005302097224 */ /* 0x000fe200078e0209 */
[----:B------:R-:W-:Y:S01]  /*2670*/  IADD3.X R57, PT, PT, R0, UR13, RZ, P0, !PT ;  /* 0x0000000d00397c10 */ /* 0x000fe200087fe4ff */
[----:B------:R-:W-:Y:S01]  /*2680*/  IMAD.WIDE.U32 R2, R2, R82, R6 ;  /* 0x0000005202027225 */ /* 0x000fe200078e0006 */
[----:B------:R-:W-:Y:S01]  /*2690*/  IADD3 R78, P1, PT, R76, UR14, RZ ;  /* 0x0000000e4c4e7c10 */ /* 0x000fe2000ff3e0ff */
[----:B------:R-:W-:Y:S01]  /*26a0*/  UIMAD UR29, UR22, -0x100, UR23 ;  /* 0xffffff00161d78a4 */ /* 0x000fe2000f8e0217 */
[----:B------:R-:W-:Y:S01]  /*26b0*/  IADD3 R83, P0, PT, RZ, -UR35, RZ ;  /* 0x80000023ff537c10 */ /* 0x000fe2000ff1e0ff */
[C---:B------:R-:W-:Y:S01]  /*26c0*/  IMAD.SHL.U32 R87, R82.reuse, 0x10, RZ ;  /* 0x0000001052577824 */ /* 0x040fe200078e00ff */
[----:B------:R-:W-:Y:S01]  /*26d0*/  SHF.L.U32 R82, R82, 0x8, RZ ;  /* 0x0000000852527819 */ /* 0x000fe200000006ff */
[----:B------:R-:W-:Y:S01]  /*26e0*/  IMAD.IADD R9, R3, 0x1, R9 ;  /* 0x0000000103097824 */ /* 0x000fe200078e0209 */
[----:B------:R-:W-:Y:S01]  /*26f0*/  IADD3.X R79, PT, PT, R77, UR15, RZ, P1, !PT ;  /* 0x0000000f4d4f7c10 */ /* 0x000fe20008ffe4ff */
[C---:B------:R-:W-:Y:S01]  /*2700*/  IMAD R115, R11.reuse, 0x70, RZ ;  /* 0x000000700b737824 */ /* 0x040fe200078e02ff */
[----:B------:R-:W-:Y:S01]  /*2710*/  LEA.HI.X R75, R4, UR9, R75, 0x1, P2 ;  /* 0x00000009044b7c11 */ /* 0x000fe200090f0c4b */
[----:B------:R-:W-:Y:S01]  /*2720*/  IMAD.X R82, RZ, RZ, ~R82, P0 ;  /* 0x000000ffff527224 */ /* 0x000fe200000e0e52 */
[----:B--2---:R-:W-:Y:S01]  /*2730*/  LEA R10, P2, R2, UR10, 0x1 ;  /* 0x0000000a020a7c11 */ /* 0x004fe2000f8408ff */
[C---:B------:R-:W-:Y:S01]  /*2740*/  IMAD R114, R11.reuse, 0x90, RZ ;  /* 0x000000900b727824 */ /* 0x040fe200078e02ff */
[----:B------:R-:W-:Y:S01]  /*2750*/  IADD3 R76, P1, PT, R76, UR12, RZ ;  /* 0x0000000c4c4c7c10 */ /* 0x000fe2000ff3e0ff */
[C---:B------:R-:W-:Y:S01]  /*2760*/  IMAD R113, R11.reuse, 0xa0, RZ ;  /* 0x000000a00b717824 */ /* 0x040fe200078e02ff */
[----:B------:R-:W-:Y:S01]  /*2770*/  IADD3.X R80, PT, PT, RZ, ~UR28, RZ, P0, !PT ;  /* 0x8000001cff507c10 */ /* 0x000fe200087fe4ff */
[C---:B------:R-:W-:Y:S01]  /*2780*/  IMAD R112, R11.reuse, 0xb0, RZ ;  /* 0x000000b00b707824 */ /* 0x040fe200078e02ff */
[----:B------:R-:W-:Y:S01]  /*2790*/  LEA.HI.X R9, R2, UR11, R9, 0x1, P2 ;  /* 0x0000000b02097c11 */ /* 0x000fe200090f0c09 */
[----:B------:R-:W-:Y:S01]  /*27a0*/  IMAD R111, R11, 0xc0, RZ ;  /* 0x000000c00b6f7824 */ /* 0x000fe200078e02ff */
[----:B------:R-:W-:Y:S01]  /*27b0*/  IADD3.X R77, PT, PT, R77, UR13, RZ, P1, !PT ;  /* 0x0000000d4d4d7c10 */ /* 0x000fe20008ffe4ff */
[C---:B------:R-:W-:Y:S01]  /*27c0*/  IMAD R110, R11.reuse, 0xd0, RZ ;  /* 0x000000d00b6e7824 */ /* 0x040fe200078e02ff */
[C---:B------:R-:W-:Y:S01]  /*27d0*/  ISETP.GE.AND P2, PT, R12.reuse, UR33, PT ;  /* 0x000000210c007c0c */ /* 0x040fe2000bf46270 */
[C---:B------:R-:W-:Y:S01]  /*27e0*/  IMAD R109, R11.reuse, 0xe0, RZ ;  /* 0x000000e00b6d7824 */ /* 0x040fe200078e02ff */
[----:B------:R-:W-:Y:S01]  /*27f0*/  ISETP.GE.AND P1, PT, R12, UR31, PT ;  /* 0x0000001f0c007c0c */ /* 0x000fe2000bf26270 */
[----:B------:R-:W-:Y:S01]  /*2800*/  IMAD R108, R11, 0xf0, RZ ;  /* 0x000000f00b6c7824 */ /* 0x000fe200078e02ff */
[----:B------:R-:W-:Y:S01]  /*2810*/  SHF.R.S64 R81, R83, 0x1f, R80 ;  /* 0x0000001f53517819 */ /* 0x000fe20000001050 */
[----:B------:R-:W-:Y:S01]  /*2820*/  IMAD.SHL.U32 R106, R11, 0x40, RZ ;  /* 0x000000400b6a7824 */ /* 0x000fe200078e00ff */
        /* <DEDUP_REMOVED lines=19> */
[----:B------:R-:W-:Y:S01]  /*2960*/  IMAD.U32 R104, RZ, RZ, UR26 ;  /* 0x0000001aff687e24 */ /* 0x000fe2000f8e00ff */
[----:B------:R-:W-:Y:S01]  /*2970*/  SHF.R.S32.HI R88, RZ, 0x1f, R109 ;  /* 0x0000001fff587819 */ /* 0x000fe2000001146d */
[----:B------:R-:W-:Y:S01]  /*2980*/  UIMAD UR30, UR22, -0x100, UR25 ;  /* 0xffffff00161e78a4 */ /* 0x000fe2000f8e0219 */
[----:B------:R-:W-:Y:S01]  /*2990*/  SHF.R.S32.HI R86, RZ, 0x1f, R108 ;  /* 0x0000001fff567819 */ /* 0x000fe2000001146c */
[----:B------:R-:W1:Y:S01]  /*29a0*/  LDCU.64 UR14, c[0x0][0x3b8] ;  /* 0x00007700ff0e77ac */ /* 0x000e620008000a00 */
[----:B------:R-:W-:-:S02]  /*29b0*/  SHF.R.S32.HI R80, RZ, 0x1f, R80 ;  /* 0x0000001fff507819 */ /* 0x000fc40000011450 */
[----:B------:R-:W-:Y:S01]  /*29c0*/  SHF.R.S32.HI R82, RZ, 0x1f, R82 ;  /* 0x0000001fff527819 */ /* 0x000fe20000011452 */
[----:B------:R-:W2:Y:S01]  /*29d0*/  LDCU.64 UR16, c[0x0][0x3c0] ;  /* 0x00007800ff1077ac */ /* 0x000ea20008000a00 */
[----:B------:R-:W4:Y:S01]  /*29e0*/  LDCU.64 UR12, c[0x0][0x4e0] ;  /* 0x00009c00ff0c77ac */ /* 0x000f220008000a00 */
[----:B------:R-:W1:Y:S01]  /*29f0*/  LDCU.128 UR8, c[0x0][0x3a0] ;  /* 0x00007400ff0877ac */ /* 0x000e620008000c00 */
[----:B---3--:R-:W-:Y:S01]  /*2a00*/  UISETP.NE.AND UP1, UPT, UR34, URZ, UPT ;  /* 0x000000ff2200728c */ /* 0x008fe2000bf25270 */
[----:B------:R-:W-:-:S10]  /*2a10*/  UMOV UR28, UR22 ;  /* 0x00000016001c7c82 */ /* 0x000fd40008000000 */
.L_x_1523:
[----:B------:R-:W-:Y:S01]  /*2a20*/  UIADD3 UR30, UPT, UPT, UR30, 0x100, URZ ;  /* 0x000001001e1e7890 */ /* 0x000fe2000fffe0ff */
[----:B------:R-:W-:Y:S01]  /*2a30*/  ISETP.NE.AND P0, PT, R138, RZ, PT ;  /* 0x000000ff8a00720c */ /* 0x000fe20003f05270 */
[----:B------:R-:W-:Y:S01]  /*2a40*/  UIADD3 UR29, UPT, UPT, UR29, 0x100, URZ ;  /* 0x000001001d1d7890 */ /* 0x000fe2000fffe0ff */
[----:B------:R-:W-:Y:S01]  /*2a50*/  ISETP.NE.AND P6, PT, R137, RZ, PT ;  /* 0x000000ff8900720c */ /* 0x000fe20003fc5270 */
[----:B------:R-:W-:Y:S01]  /*2a60*/  UIADD3 UR28, UPT, UPT, UR28, -0x1, URZ ;  /* 0xffffffff1c1c7890 */ /* 0x000fe2000fffe0ff */
[----:B------:R-:W-:Y:S01]  /*2a70*/  BSSY.RECONVERGENT B1, `(.L_x_1454) ;  /* 0x0000baf000017945 */ /* 0x000fe20003800200 */
[----:B------:R-:W-:Y:S01]  /*2a80*/  ISETP.GE.OR P2, PT, R144, UR30, P0 ;  /* 0x0000001e90007c0c */ /* 0x000fe20008746670 */
[----:B------:R-:W-:Y:S01]  /*2a90*/  IMAD.MOV.U32 R140, RZ, RZ, R104 ;  /* 0x000000ffff8c7224 */ /* 0x000fe200078e0068 */
[----:B------:R-:W-:Y:S01]  /*2aa0*/  ISETP.GE.OR P0, PT, R132, UR30, P6 ;  /* 0x0000001e84007c0c */ /* 0x000fe2000b706670 */
[----:B------:R-:W-:Y:S01]  /*2ab0*/  VIADD R104, R104, 0xffffff00 ;  /* 0xffffff0068687836 */ /* 0x000fe20000000000 */
[----:B------:R-:W-:Y:S02]  /*2ac0*/  ISETP.LT.OR P2, PT, R144, UR29, P2 ;  /* 0x0000001d90007c0c */ /* 0x000fe40009741670 */
[----:B------:R-:W-:Y:S02]  /*2ad0*/  ISETP.LT.OR P3, PT, R132, UR29, P0 ;  /* 0x0000001d84007c0c */ /* 0x000fe40008761670 */
[C---:B------:R-:W-:Y:S02]  /*2ae0*/  ISETP.GE.OR P0, PT, R131.reuse, UR30, P6 ;  /* 0x0000001e83007c0c */ /* 0x040fe4000b706670 */
[----:B------:R-:W-:Y:S02]  /*2af0*/  P2R R138, PR, RZ, 0x40 ;  /* 0x00000040ff8a7803 */ /* 0x000fe40000000000 */
[----:B------:R-:W-:Y:S02]  /*2b00*/  ISETP.LT.OR P4, PT, R131, UR29, P0 ;  /* 0x0000001d83007c0c */ /* 0x000fe40008781670 */
[C---:B------:R-:W-:Y:S02]  /*2b10*/  ISETP.GE.OR P0, PT, R129.reuse, UR30, P6 ;  /* 0x0000001e81007c0c */ /* 0x040fe4000b706670 */
[----:B------:R-:W-:Y:S01]  /*2b20*/  P2R R55, PR, RZ, 0x8 ;  /* 0x00000008ff377803 */ /* 0x000fe20000000000 */
[----:B---3--:R-:W3:Y:S01]  /*2b30*/  @!P2 LDG.E.128 R28, desc[UR4][R74.64] ;  /* 0x000000044a1ca981 */ /* 0x008ee2000c1e1d00 */
[----:B------:R-:W-:Y:S01]  /*2b40*/  ISETP.LT.OR P5, PT, R129, UR29, P0 ;  /* 0x0000001d81007c0c */ /* 0x000fe200087a1670 */
[----:B----4-:R-:W5:Y:S01]  /*2b50*/  @!P3 LDC.64 R20, c[0x0][0x3c0] ;  /* 0x0000f000ff14bb82 */ /* 0x010f620000000a00 */
[C---:B------:R-:W-:Y:S01]  /*2b60*/  LEA R32, P0, R85.reuse, R70, 0x1 ;  /* 0x0000004655207211 */ /* 0x040fe200078008ff */
[----:B------:R-:W-:Y:S01]  /*2b70*/  @!P2 IMAD.MOV.U32 R71, RZ, RZ, R69 ;  /* 0x000000ffff47a224 */ /* 0x000fe200078e0045 */
[----:B------:R-:W-:Y:S02]  /*2b80*/  P2R R0, PR, RZ, 0x4 ;  /* 0x00000004ff007803 */ /* 0x000fe40000000000 */
[----:B------:R-:W-:Y:S02]  /*2b90*/  LEA.HI.X R33, R85, R69, R66, 0x1, P0 ;  /* 0x0000004555217211 */ /* 0x000fe400000f0c42 */
[----:B------:R-:W-:Y:S01]  /*2ba0*/  P2R R160, PR, RZ, 0x10 ;  /* 0x00000010ffa07803 */ /* 0x000fe20000000000 */
[----:B------:R-:W2:Y:S01]  /*2bb0*/  @!P4 LDC.64 R18, c[0x0][0x4b0] ;  /* 0x00012c00ff12cb82 */ /* 0x000ea20000000a00 */
[----:B------:R-:W-:Y:S07]  /*2bc0*/  P2R R155, PR, RZ, 0x20 ;  /* 0x00000020ff9b7803 */ /* 0x000fee0000000000 */
[----:B------:R-:W4:Y:S08]  /*2bd0*/  @!P4 LDC.64 R6, c[0x0][0x3c0] ;  /* 0x0000f000ff06cb82 */ /* 0x000f300000000a00 */
[----:B------:R-:W1:Y:S08]  /*2be0*/  @!P5 LDC.64 R4, c[0x0][0x4b0] ;  /* 0x00012c00ff04db82 */ /* 0x000e700000000a00 */
[----:B------:R-:W1:Y:S01]  /*2bf0*/  @!P5 LDC.64 R2, c[0x0][0x3c0] ;  /* 0x0000f000ff02db82 */ /* 0x000e620000000a00 */
[----:B---3--:R-:W-:Y:S01]  /*2c00*/  @!P2 STG.E.128 desc[UR4][R70.64], R28 ;  /* 0x0000001c4600a986 */ /* 0x008fe2000c101d04 */
[----:B-----5:R-:W-:Y:S02]  /*2c10*/  @!P3 LEA R44, P0, R20, R32, 0x5 ;  /* 0x00000020142cb211 */ /* 0x020fe400078028ff */
[----:B------:R-:W-:Y:S02]  /*2c20*/  ISETP.NE.AND P2, PT, R138, RZ, PT ;  /* 0x000000ff8a00720c */ /* 0x000fe40003f45270 */
[----:B------:R-:W-:Y:S02]  /*2c30*/  @!P3 LEA.HI.X R45, R20, R33, R21, 0x5, P0 ;  /* 0x00000021142db211 */ /* 0x000fe400000f2c15 */
[----:B------:R-:W-:Y:S04]  /*2c40*/  IADD3 R34, P0, PT, R74, UR19, RZ ;  /* 0x000000134a227c10 */ /* 0x000fe8000ff1e0ff */
[----:B------:R-:W-:Y:S02]  /*2c50*/  IADD3.X R35, PT, PT, R75, UR18, RZ, P0, !PT ;  /* 0x000000124b237c10 */ /* 0x000fe400087fe4ff */
[C---:B--2---:R-:W-:Y:S04]  /*2c60*/  @!P4 LEA R24, P0, R18.reuse, R34, 0x6 ;  /* 0x000000221218c211 */ /* 0x044fe800078030ff */
[----:B------:R-:W-:Y:S02]  /*2c70*/  @!P4 LEA.HI.X R25, R18, R35, R19, 0x6, P0 ;  /* 0x000000231219c211 */ /* 0x000fe400000f3413 */
[C---:B----4-:R-:W-:Y:S04]  /*2c80*/  @!P4 LEA R42, P0, R6.reuse, R32, 0x6 ;  /* 0x00000020062ac211 */ /* 0x050fe800078030ff */
[----:B------:R-:W-:Y:S02]  /*2c90*/  @!P4 LEA.HI.X R43, R6, R33, R7, 0x6, P0 ;  /* 0x00000021062bc211 */ /* 0x000fe400000f3407 */
[C---:B-1----:R-:W-:Y:S04]  /*2ca0*/  @!P5 LEA R40, P0, R4.reuse, R34, 0x7 ;  /* 0x000000220428d211 */ /* 0x042fe800078038ff */
[----:B------:R-:W-:Y:S02]  /*2cb0*/  @!P5 LEA.HI.X R41, R4, R35, R5, 0x7, P0 ;  /* 0x000000230429d211 */ /* 0x000fe400000f3c05 */
[C---:B------:R-:W-:Y:S04]  /*2cc0*/  @!P5 LEA R38, P0, R2.reuse, R32, 0x7 ;  /* 0x000000200226d211 */ /* 0x040fe800078038ff */
[----:B------:R-:W-:Y:S02]  /*2cd0*/  @!P5 LEA.HI.X R39, R2, R33, R3, 0x7, P0 ;  /* 0x000000210227d211 */ /* 0x000fe400000f3c03 */
[C---:B------:R-:W-:Y:S04]  /*2ce0*/  ISETP.GE.OR P0, PT, R125.reuse, UR30, P6 ;  /* 0x0000001e7d007c0c */ /* 0x040fe8000b706670 */
[----:B------:R-:W-:Y:S04]  /*2cf0*/  ISETP.LT.OR P1, PT, R125, UR29, P0 ;  /* 0x0000001d7d007c0c */ /* 0x000fe80008721670 */
        /* <DEDUP_REMOVED lines=9> */
[C---:B------:R-:W-:Y:S04]  /*2d90*/  ISETP.GE.OR P0, PT, R133.reuse, UR30, P6 ;  /* 0x0000001e85007c0c */ /* 0x040fe8000b706670 */
[----:B------:R-:W-:Y:S02]  /*2da0*/  ISETP.LT.OR P6, PT, R133, UR29, P0 ;  /* 0x0000001d85007c0c */ /* 0x000fe400087c1670 */
[----:B------:R-:W-:Y:S02]  /*2db0*/  ISETP.GE.OR P0, PT, R130, UR30, P2 ;  /* 0x0000001e82007c0c */ /* 0x000fe40009706670 */
[----:B------:R-:W-:Y:S09]  /*2dc0*/  P2R R58, PR, RZ, 0x40 ;  /* 0x00000040ff3a7803 */ /* 0x000ff20000000000 */
[----:B------:R-:W2:Y:S06]  /*2dd0*/  @!P6 LDG.E.128 R20, desc[UR4][R34.64] ;  /* 0x000000042214e981 */ /* 0x000eac000c1e1d00 */
[----:B--2---:R1:W-:Y:S01]  /*2de0*/  @!P6 STG.E.128 desc[UR4][R32.64], R20 ;  /* 0x000000142000e986 */ /* 0x0043e2000c101d04 */
[C---:B------:R-:W-:Y:S05]  /*2df0*/  ISETP.GE.OR P6, PT, R126.reuse, UR30, P2 ;  /* 0x0000001e7e007c0c */ /* 0x040fea00097c6670 */
[----:B------:R-:W2:Y:S01]  /*2e00*/  @!P3 LDG.E.128 R4, desc[UR4][R4.64] ;  /* 0x000000040404b981 */ /* 0x000ea2000c1e1d00 */
[----:B------:R-:W-:Y:S05]  /*2e10*/  ISETP.LT.OR P6, PT, R126, UR29, P6 ;  /* 0x0000001d7e007c0c */ /* 0x000fea000b7c1670 */
[----:B--2---:R2:W-:Y:S01]  /*2e20*/  @!P3 STG.E.128 desc[UR4][R44.64], R4 ;  /* 0x000000042c00b986 */ /* 0x0045e2000c101d04 */
[----:B------:R-:W-:Y:S02]  /*2e30*/  ISETP.LT.OR P3, PT, R130, UR29, P0 ;  /* 0x0000001d82007c0c */ /* 0x000fe40008761670 */
[----:B------:R-:W-:Y:S03]  /*2e40*/  ISETP.GE.OR P0, PT, R124, UR30, P2 ;  /* 0x0000001e7c007c0c */ /* 0x000fe60009706670 */
        /* <DEDUP_REMOVED lines=11> */
[C---:B------:R-:W-:Y:S05]  /*2f00*/  ISETP.GE.OR P4, PT, R128.reuse, UR30, P2 ;  /* 0x0000001e80007c0c */ /* 0x040fea0009786670 */
[----:B--2---:R-:W2:Y:S01]  /*2f10*/  @!P3 LDG.E.128 R4, desc[UR4][R46.64] ;  /* 0x000000042e04b981 */ /* 0x004ea2000c1e1d00 */
[----:B------:R-:W-:Y:S11]  /*2f20*/  ISETP.LT.OR P4, PT, R128, UR29, P4 ;  /* 0x0000001d80007c0c */ /* 0x000ff6000a781670 */
[----:B------:R-:W-:Y:S02]  /*2f30*/  @!UPT UIADD3 URZ, UPT, UPT, URZ, URZ, URZ ;  /* 0x000000fffffff290 */ /* 0x000fe4000fffe0ff */
[----:B------:R-:W3:Y:S02]  /*2f40*/  @!P4 LDC.64 R2, c[0x0][0x4b0] ;  /* 0x00012c00ff02cb82 */ /* 0x000ee40000000a00 */
[----:B---3--:R-:W-:Y:S02]  /*2f50*/  @!P4 IMAD R3, R3, 0xa0, RZ ;  /* 0x000000a00303c824 */ /* 0x008fe400078e02ff */
[----:B-1----:R-:W-:Y:S04]  /*2f60*/  @!P4 IMAD.WIDE.U32 R24, R2, 0xa0, R34 ;  /* 0x000000a00218c825 */ /* 0x002fe800078e0022 */
[----:B------:R-:W-:Y:S01]  /*2f70*/  @!P4 IMAD.IADD R25, R25, 0x1, R3 ;  /* 0x000000011919c824 */ /* 0x000fe200078e0203 */
[----:B--2---:R1:W-:Y:S01]  /*2f80*/  @!P3 STG.E.128 desc[UR4][R20.64], R4 ;  /* 0x000000041400b986 */ /* 0x0043e2000c101d04 */
[----:B------:R-:W-:Y:S02]  /*2f90*/  ISETP.LT.OR P3, PT, R124, UR29, P0 ;  /* 0x0000001d7c007c0c */ /* 0x000fe40008761670 */
[----:B------:R-:W-:Y:S02]  /*2fa0*/  ISETP.GE.OR P0, PT, R123, UR30, P2 ;  /* 0x0000001e7b007c0c */ /* 0x000fe40009706670 */
[----:B------:R-:W-:Y:S01]  /*2fb0*/  P2R R149, PR, RZ, 0x8 ;  /* 0x00000008ff957803 */ /* 0x000fe20000000000 */
[----:B-1----:R-:W1:Y:S01]  /*2fc0*/  @!P4 LDC.64 R4, c[0x0][0x3c0] ;  /* 0x0000f000ff04cb82 */ /* 0x002e620000000a00 */
[----:B------:R-:W2:Y:S01]  /*2fd0*/  @!P5 LDG.E.128 R20, desc[UR4][R40.64] ;  /* 0x000000042814d981 */ /* 0x000ea2000c1e1d00 */
[----:B-1----:R-:W-:Y:S04]  /*2fe0*/  @!P4 IMAD.WIDE.U32 R6, R4, 0xa0, R32 ;  /* 0x000000a00406c825 */ /* 0x002fe800078e0020 */
[----:B------:R-:W-:Y:S04]  /*2ff0*/  @!P4 IMAD R5, R5, 0xa0, RZ ;  /* 0x000000a00505c824 */ /* 0x000fe800078e02ff */
[----:B------:R-:W-:Y:S01]  /*3000*/  @!P4 IMAD.IADD R7, R7, 0x1, R5 ;  /* 0x000000010707c824 */ /* 0x000fe200078e0205 */
[----:B--2---:R1:W-:Y:S01]  /*3010*/  @!P5 STG.E.128 desc[UR4][R38.64], R20 ;  /* 0x000000142600d986 */ /* 0x0043e2000c101d04 */
[C---:B------:R-:W-:Y:S05]  /*3020*/  ISETP.GE.OR P5, PT, R127.reuse, UR30, P2 ;  /* 0x0000001e7f007c0c */ /* 0x040fea00097a6670 */
[----:B------:R-:W2:Y:S01]  /*3030*/  @!P4 LDG.E.128 R24, desc[UR4][R24.64] ;  /* 0x000000041818c981 */ /* 0x000ea2000c1e1d00 */
[----:B------:R-:W-:Y:S11]  /*3040*/  ISETP.LT.OR P5, PT, R127, UR29, P5 ;  /* 0x0000001d7f007c0c */ /* 0x000ff6000afa1670 */
        /* <DEDUP_REMOVED lines=32> */
[----:B------:R-:W-:Y:S02]  /*3250*/  ISETP.LT.OR P1, PT, R123, UR29, P0 ;  /* 0x0000001d7b007c0c */ /* 0x000fe40008721670 */
[----:B------:R-:W-:Y:S03]  /*3260*/  ISETP.GE.OR P0, PT, R122, UR30, P2 ;  /* 0x0000001e7a007c0c */ /* 0x000fe60009706670 */
        /* <DEDUP_REMOVED lines=9> */
[----:B------:R-:W-:Y:S02]  /*3300*/  ISETP.LT.OR P3, PT, R122, UR29, P0 ;  /* 0x0000001d7a007c0c */ /* 0x000fe40008761670 */
[----:B------:R-:W-:Y:S03]  /*3310*/  ISETP.GE.OR P0, PT, R121, UR30, P2 ;  /* 0x0000001e79007c0c */ /* 0x000fe60009706670 */
        /* <DEDUP_REMOVED lines=11> */
[----:B------:R-:W-:Y:S02]  /*33d0*/  ISETP.LT.OR P1, PT, R121, UR29, P0 ;  /* 0x0000001d79007c0c */ /* 0x000fe40008721670 */
[C---:B------:R-:W-:Y:S03]  /*33e0*/  ISETP.GE.OR P0, PT, R120.reuse, UR30, P2 ;  /* 0x0000001e78007c0c */ /* 0x040fe60009706670 */
[----:B------:R2:W3:Y:S01]  /*33f0*/  @!P3 LDG.E.128 R20, desc[UR4][R18.64] ;  /* 0x000000041214b981 */ /* 0x0004e2000c1e1d00 */
[----:B------:R-:W-:Y:S02]  /*3400*/  P2R R139, PR, RZ, 0x2 ;  /* 0x00000002ff8b7803 */ /* 0x000fe40000000000 */
[----:B------:R-:W-:Y:S02]  /*3410*/  ISETP.LT.OR P2, PT, R120, UR29, P0 ;  /* 0x0000001d78007c0c */ /* 0x000fe40008741670 */
[----:B------:R-:W-:Y:S02]  /*3420*/  ISETP.GE.AND P0, PT, R119, UR30, PT ;  /* 0x0000001e77007c0c */ /* 0x000fe4000bf06270 */
        /* <DEDUP_REMOVED lines=25> */
[----:B------:R-:W-:Y:S11]  /*35c0*/  ISETP.LT.OR P1, PT, R119, UR29, P1 ;  /* 0x0000001d77007c0c */ /* 0x000ff60008f21670 */
        /* <DEDUP_REMOVED lines=12> */
[----:B------:R-:W-:Y:S04]  /*3690*/  ISETP.GE.AND P2, PT, R119, UR29, PT ;  /* 0x0000001d77007c0c */ /* 0x000fe8000bf46270 */
        /* <DEDUP_REMOVED lines=165> */
.L_x_1455:
        /* <DEDUP_REMOVED lines=17> */
[C---:B------:R-:W-:Y:S04]  /*4200*/  ISETP.GE.OR P0, PT, R144.reuse, UR30, P2 ;  /* 0x0000001e90007c0c */ /* 0x040fe80009706670 */
[----:B------:R-:W-:Y:S11]  /*4210*/  ISETP.LT.OR P0, PT, R144, UR29, P0 ;  /* 0x0000001d90007c0c */ /* 0x000ff60008701670 */
        /* <DEDUP_REMOVED lines=52> */
.L_x_1459:
[----:B------:R-:W-:Y:S05]  /*4560*/  BSYNC.RECONVERGENT B0 ;  /* 0x0000000000007941 */ /* 0x000fea0003800200 */
.L_x_1458:
        /* <DEDUP_REMOVED lines=54> */
.L_x_1461:
[----:B------:R-:W-:Y:S05]  /*48d0*/  BSYNC.RECONVERGENT B0 ;  /* 0x0000000000007941 */ /* 0x000fea0003800200 */
.L_x_1460:
        /* <DEDUP_REMOVED lines=62> */
.L_x_1463:
[----:B------:R-:W-:Y:S05]  /*4cc0*/  BSYNC.RECONVERGENT B0 ;  /* 0x0000000000007941 */ /* 0x000fea0003800200 */
.L_x_1462:
        /* <DEDUP_REMOVED lines=62> */
.L_x_1465:
[----:B------:R-:W-:Y:S05]  /*50b0*/  BSYNC.RECONVERGENT B0 ;  /* 0x0000000000007941 */ /* 0x000fea0003800200 */
.L_x_1464:
        /* <DEDUP_REMOVED lines=62> */
.L_x_1467:
[----:B------:R-:W-:Y:S05]  /*54a0*/  BSYNC.RECONVERGENT B0 ;  /* 0x0000000000007941 */ /* 0x000fea0003800200 */
.L_x_1466:
        /* <DEDUP_REMOVED lines=62> */
.L_x_1469:
[----:B------:R-:W-:Y:S05]  /*5890*/  BSYNC.RECONVERGENT B0 ;  /* 0x0000000000007941 */ /* 0x000fea0003800200 */
.L_x_1468:
        /* <DEDUP_REMOVED lines=62> */
.L_x_1471:
[----:B------:R-:W-:Y:S05]  /*5c80*/  BSYNC.RECONVERGENT B0 ;  /* 0x0000000000007941 */ /* 0x000fea0003800200 */
.L_x_1470:
        /* <DEDUP_REMOVED lines=62> */
.L_x_1473:
[----:B------:R-:W-:Y:S05]  /*6070*/  BSYNC.RECONVERGENT B0 ;  /* 0x0000000000007941 */ /* 0x000fea0003800200 */
.L_x_1472:
        /* <DEDUP_REMOVED lines=62> */
.L_x_1475:
[----:B------:R-:W-:Y:S05]  /*6460*/  BSYNC.RECONVERGENT B0 ;  /* 0x0000000000007941 */ /* 0x000fea0003800200 */
.L_x_1474:
        /* <DEDUP_REMOVED lines=62> */
.L_x_1477:
[----:B------:R-:W-:Y:S05]  /*6850*/  BSYNC.RECONVERGENT B0 ;  /* 0x0000000000007941 */ /* 0x000fea0003800200 */
.L_x_1476:
        /* <DEDUP_REMOVED lines=64> */
.L_x_1479:
[----:B------:R-:W-:Y:S05]  /*6c60*/  BSYNC.RECONVERGENT B0 ;  /* 0x0000000000007941 */ /* 0x000fea0003800200 */
.L_x_1478:
        /* <DEDUP_REMOVED lines=64> */
.L_x_1481:
[----:B------:R-:W-:Y:S05]  /*7070*/  BSYNC.RECONVERGENT B0 ;  /* 0x0000000000007941 */ /* 0x000fea0003800200 */
.L_x_1480:
        /* <DEDUP_REMOVED lines=64> */
.L_x_1483:
[----:B------:R-:W-:Y:S05]  /*7480*/  BSYNC.RECONVERGENT B0 ;  /* 0x0000000000007941 */ /* 0x000fea0003800200 */
.L_x_1482:
        /* <DEDUP_REMOVED lines=64> */
.L_x_1485:
[----:B------:R-:W-:Y:S05]  /*7890*/  BSYNC.RECONVERGENT B0 ;  /* 0x0000000000007941 */ /* 0x000fea0003800200 */
.L_x_1484:
        /* <DEDUP_REMOVED lines=64> */
.L_x_1487:
[----:B------:R-:W-:Y:S05]  /*7ca0*/  BSYNC.RECONVERGENT B0 ;  /* 0x0000000000007941 */ /* 0x000fea0003800200 */
.L_x_1486:
        /* <DEDUP_REMOVED lines=62> */
.L_x_1489:
[----:B------:R-:W-:Y:S05]  /*8090*/  BSYNC.RECONVERGENT B0 ;  /* 0x0000000000007941 */ /* 0x000fea0003800200 */
.L_x_1488:
[----:B-1----:R-:W1:Y:S01]  /*80a0*/  LDC R17, c[0x0][0x450] ;  /* 0x00011400ff117b82 */ /* 0x002e620000000800 */
[----:B------:R-:W-:Y:S05]  /*80b0*/  IMAD.U32 R3, R38, -0x80, RZ ;  /* 0xffffff8026037824 */ /* 0x000fea00078e00ff */
[C---:B------:R-:W-:Y:S02]  /*80c0*/  LEA R14, P1, R3.reuse, R14, 0x1 ;  /* 0x0000000e030e7211 */ /* 0x040fe400078208ff */
[C---:B------:R-:W-:Y:S02]  /*80d0*/  LEA R56, P0, R3.reuse, R56, 0x1 ;  /* 0x0000003803387211 */ /* 0x040fe400078008ff */
[C---:B------:R-:W-:Y:S02]  /*80e0*/  LEA.HI.X.SX32 R15, R3.reuse, R15, 0x1, P1 ;  /* 0x0000000f030f7211 */ /* 0x040fe400008f0eff */
[----:B------:R-:W-:Y:S01]  /*80f0*/  LEA.HI.X.SX32 R57, R3, R57, 0x1, P0 ;  /* 0x0000003903397211 */ /* 0x000fe200000f0eff */
[----:B------:R-:W-:Y:S05]  /*8100*/  BRA `(.L_x_1456) ;  /* 0x0000006400147947 */ /* 0x000fea0003800000 */
.L_x_1457:
[C---:B------:R-:W-:Y:S01]  /*8110*/  LEA R22, P0, R87.reuse, R10, 0x1 ;  /* 0x0000000a57167211 */ /* 0x040fe200078008ff */
[----:B------:R-:W-:Y:S01]  /*8120*/  BSSY.RECONVERGENT B0, `(.L_x_1490) ;  /* 0x0000065000007945 */ /* 0x000fe20003800200 */
[----:B------:R-:W-:Y:S02]  /*8130*/  ISETP.NE.AND P1, PT, R138, RZ, PT ;  /* 0x000000ff8a00720c */ /* 0x000fe40003f25270 */
[----:B------:R-:W-:Y:S02]  /*8140*/  LEA.HI.X R23, R87, R9, R84, 0x1, P0 ;  /* 0x0000000957177211 */ /* 0x000fe400000f0c54 */
[----:B------:R-:W-:Y:S02]  /*8150*/  LEA R152, P0, R59, R72, 0x1 ;  /* 0x000000483b987211 */ /* 0x000fe400078008ff */
[----:B------:R-:W-:Y:S02]  /*8160*/  LEA.HI R16, R17, R17, RZ, 0x1 ;  /* 0x0000001111107211 */ /* 0x000fe400078f08ff */
[----:B------:R-:W-:Y:S02]  /*8170*/  LEA.HI.X R153, R59, R73, R64, 0x1, P0 ;  /* 0x000000493b997211 */ /* 0x000fe400000f0c40 */
[C---:B------:R-:W-:Y:S02]  /*8180*/  ISETP.GE.OR P0, PT, R144.reuse, UR30, P1 ;  /* 0x0000001e90007c0c */ /* 0x040fe40008f06670 */
[----:B------:R-:W-:Y:S02]  /*8190*/  SHF.R.S32.HI R16, RZ, 0x1, R16 ;  /* 0x00000001ff107819 */ /* 0x000fe40000011410 */
[----:B------:R-:W-:Y:S02]  /*81a0*/  ISETP.LT.OR P0, PT, R144, UR29, P0 ;  /* 0x0000001d90007c0c */ /* 0x000fe40008701670 */
        /* <DEDUP_REMOVED lines=20> */
[----:B------:R-:W-:Y:S02]  /*82f0*/  @!P0 IADD3.X R43, PT, PT, R156, R79, RZ, P1, !PT ;  /* 0x0000004f9c2b8210 */ /* 0x000fe40000ffe4ff */
[----:B------:R-:W4:Y:S08]  /*8300*/  @!P0 LDG.E.128 R156, desc[UR4][R158.64] ;  /* 0x000000049e9c8981 */ /* 0x000f30000c1e1d00 */
        /* <DEDUP_REMOVED lines=12> */
[----:B------:R-:W-:Y:S02]  /*83d0*/  @!P0 HADD2.F32 R25, -RZ, R27.H0_H0 ;  /* 0x2000001bff198230 */ /* 0x000fe40000004100 */
        /* <DEDUP_REMOVED lines=30> */
[--C-:B------:R-:W-:Y:S02]  /*85c0*/  @!P0 HADD2.F32 R44, -RZ, R53.reuse.H0_H0 ;  /* 0x20000035ff2c8230 */ /* 0x100fe40000004100 */
[----:B------:R-:W-:Y:S01]  /*85d0*/  @!P2 FADD.FTZ R28, -R28, -RZ ;  /* 0x800000ff1c1ca221 */ /* 0x000fe20000010100 */
[----:B------:R-:W-:Y:S02]  /*85e0*/  @!P0 HADD2.F32 R43, -RZ, R53.H1_H1 ;  /* 0x30000035ff2b8230 */ /* 0x000fe40000004100 */
[----:B------:R-:W-:Y:S01]  /*85f0*/  @!P0 FMUL.FTZ R5, R24, R29 ;  /* 0x0000001d18058220 */ /* 0x000fe20000410000 */
        /* <DEDUP_REMOVED lines=23> */
.L_x_1491:
[----:B------:R-:W-:Y:S05]  /*8770*/  BSYNC.RECONVERGENT B0 ;  /* 0x0000000000007941 */ /* 0x000fea0003800200 */
.L_x_1490:
        /* <DEDUP_REMOVED lines=20> */
[----:B------:R-:W-:Y:S03]  /*88c0*/  @!P0 IADD3 R42, P2, PT, R157, R78, RZ ;  /* 0x0000004e9d2a8210 */ /* 0x000fe60007f5e0ff */
        /* <DEDUP_REMOVED lines=39> */
[----:B------:R-:W-:Y:S01]  /*8b40*/  @!P0 FFMA.FTZ R3, R44, R46, R3 ;  /* 0x0000002e2c038223 */ /* 0x000fe20000010003 */
[--C-:B------:R-:W-:Y:S01]  /*8b50*/  @!P0 HADD2.F32 R50, -RZ, R51.reuse.H0_H0 ;  /* 0x20000033ff328230 */ /* 0x100fe20000004100 */
[----:B------:R-:W-:Y:S01]  /*8b60*/  @!P0 MOV R60, R58 ;  /* 0x0000003a003c8202 */ /* 0x000fe20000000f00 */
[----:B------:R-:W-:Y:S01]  /*8b70*/  @!P0 HADD2.F32 R52, -RZ, R51.H1_H1 ;  /* 0x30000033ff348230 */ /* 0x000fe20000004100 */
[----:B------:R-:W-:Y:S01]  /*8b80*/  @!P0 MOV R51, R62 ;  /* 0x0000003e00338202 */ /* 0x000fe20000000f00 */
[----:B------:R-:W-:Y:S02]  /*8b90*/  @!P0 HADD2.F32 R18, -RZ, R159.H1_H1 ;  /* 0x3000009fff128230 */ /* 0x000fe40000004100 */
[----:B------:R-:W-:Y:S01]  /*8ba0*/  @!P0 FMUL.FTZ R4, R35, R30 ;  /* 0x0000001e23048220 */ /* 0x000fe20000410000 */
[----:B------:R-:W-:Y:S02]  /*8bb0*/  @!P0 HADD2.F32 R43, -RZ, R53.H1_H1 ;  /* 0x30000035ff2b8230 */ /* 0x000fe40000004100 */
[----:B------:R-:W-:Y:S01]  /*8bc0*/  @!P1 FADD.FTZ R29, -R29, -RZ ;  /* 0x800000ff1d1d9221 */ /* 0x000fe20000010100 */
[----:B------:R-:W-:Y:S02]  /*8bd0*/  @!P0 HADD2.F32 R38, -RZ, R51.H0_H0 ;  /* 0x20000033ff268230 */ /* 0x000fe40000004100 */
[----:B------:R-:W-:Y:S01]  /*8be0*/  @!P1 FADD.FTZ R28, -R28, -RZ ;  /* 0x800000ff1c1c9221 */ /* 0x000fe20000010100 */
[----:B------:R-:W-:Y:S01]  /*8bf0*/  @!P1 FADD.FTZ R20, -R20, -RZ ;  /* 0x800000ff14149221 */ /* 0x000fe20000010100 */
[----:B------:R-:W-:Y:S02]  /*8c00*/  @!P0 HADD2.F32 R27, -RZ, R27.H1_H1 ;  /* 0x3000001bff1b8230 */ /* 0x000fe40000004100 */
[----:B------:R-:W-:Y:S01]  /*8c10*/  @!P1 FADD.FTZ R18, -R18, -RZ ;  /* 0x800000ff12129221 */ /* 0x000fe20000010100 */
[----:B------:R-:W-:Y:S01]  /*8c20*/  @!P0 FMUL.FTZ R5, R24, R29 ;  /* 0x0000001d18058220 */ /* 0x000fe20000410000 */
        /* <DEDUP_REMOVED lines=18> */
.L_x_1493:
[----:B------:R-:W-:Y:S05]  /*8d50*/  BSYNC.RECONVERGENT B0 ;  /* 0x0000000000007941 */ /* 0x000fea0003800200 */
.L_x_1492:
        /* <DEDUP_REMOVED lines=99> */
.L_x_1495:
[----:B------:R-:W-:Y:S05]  /*9390*/  BSYNC.RECONVERGENT B0 ;  /* 0x0000000000007941 */ /* 0x000fea0003800200 */
.L_x_1494:
        /* <DEDUP_REMOVED lines=99> */
.L_x_1497:
[----:B------:R-:W-:Y:S05]  /*99d0*/  BSYNC.RECONVERGENT B0 ;  /* 0x0000000000007941 */ /* 0x000fea0003800200 */
.L_x_1496:
        /* <DEDUP_REMOVED lines=15> */
[----:B------:R-:W-:Y:S02]  /*9ad0*/  @!P0 IADD3.X R45, PT, PT, R156, R79, RZ, P2, !PT ;  /* 0x0000004f9c2d8210 */ /* 0x000fe400017fe4ff */
[----:B------:R-:W5:Y:S08]  /*9ae0*/  @!P0 LDG.E.128 R156, desc[UR4][R160.64] ;  /* 0x00000004a09c8981 */ /* 0x000f70000c1e1d00 */
[----:B------:R-:W2:Y:S01]  /*9af0*/  @!P0 LDG.E.128 R52, desc[UR4][R44.64] ;  /* 0x000000042c348981 */ /* 0x000ea2000c1e1d00 */
[--C-:B-----5:R-:W-:Y:S02]  /*9b00*/  @!P0 HADD2.F32 R36, -RZ, R156.reuse.H0_H0 ;  /* 0x2000009cff248230 */ /* 0x120fe40000004100 */
[----:B------:R-:W-:Y:S02]  /*9b10*/  @!P0 HADD2.F32 R32, -RZ, R156.H1_H1 ;  /* 0x3000009cff208230 */ /* 0x000fe40000004100 */
[--C-:B------:R-:W-:Y:S02]  /*9b20*/  @!P0 HADD2.F32 R31, -RZ, R157.reuse.H0_H0 ;  /* 0x2000009dff1f8230 */ /* 0x100fe40000004100 */
[----:B------:R-:W-:Y:S01]  /*9b30*/  @!P1 FADD.FTZ R36, -R36, -RZ ;  /* 0x800000ff24249221 */ /* 0x000fe20000010100 */
[----:B------:R-:W-:Y:S02]  /*9b40*/  @!P0 HADD2.F32 R30, -RZ, R157.H1_H1 ;  /* 0x3000009dff1e8230 */ /* 0x000fe40000004100 */
[----:B------:R-:W-:Y:S01]  /*9b50*/  @!P1 FADD.FTZ R32, -R32, -RZ ;  /* 0x800000ff20209221 */ /* 0x000fe20000010100 */
[----:B--2---:R-:W-:Y:S01]  /*9b60*/  @!P0 HADD2.F32 R44, -RZ, R52.H1_H1 ;  /* 0x30000034ff2c8230 */ /* 0x004fe20000004100 */
[----:B------:R-:W1:Y:S01]  /*9b70*/  LDC.64 R156, c[0x0][0x4a8] ;  /* 0x00012a00ff9c7b82 */ /* 0x000e620000000a00 */
[--C-:B------:R-:W-:Y:S02]  /*9b80*/  @!P0 HADD2.F32 R48, -RZ, R53.reuse.H0_H0 ;  /* 0x20000035ff308230 */ /* 0x100fe40000004100 */
[----:B------:R-:W-:Y:S01]  /*9b90*/  @!P1 FADD.FTZ R31, -R31, -RZ ;  /* 0x800000ff1f1f9221 */ /* 0x000fe20000010100 */
[----:B------:R-:W-:Y:S02]  /*9ba0*/  @!P0 HADD2.F32 R49, -RZ, R53.H1_H1 ;  /* 0x30000035ff318230 */ /* 0x000fe40000004100 */
[----:B------:R-:W-:Y:S01]  /*9bb0*/  @!P1 FADD.FTZ R30, -R30, -RZ ;  /* 0x800000ff1e1e9221 */ /* 0x000fe20000010100 */
        /* <DEDUP_REMOVED lines=10> */
[----:B------:R-:W-:Y:S02]  /*9c60*/  @!P0 HADD2.F32 R54, -RZ, R55.H1_H1 ;  /* 0x30000037ff368230 */ /* 0x000fe40000004100 */
        /* <DEDUP_REMOVED lines=57> */
.L_x_1499:
[----:B------:R-:W-:Y:S05]  /*a000*/  BSYNC.RECONVERGENT B0 ;  /* 0x0000000000007941 */ /* 0x000fea0003800200 */
.L_x_1498:
        /* <DEDUP_REMOVED lines=99> */
.L_x_1501:
[----:B------:R-:W-:Y:S05]  /*a640*/  BSYNC.RECONVERGENT B0 ;  /* 0x0000000000007941 */ /* 0x000fea0003800200 */
.L_x_1500:
        /* <DEDUP_REMOVED lines=28> */
[--C-:B--2---:R-:W-:Y:S02]  /*a810*/  @!P0 HADD2.F32 R48, -RZ, R53.reuse.H0_H0 ;  /* 0x20000035ff308230 */ /* 0x104fe40000004100 */
[----:B------:R-:W-:Y:S01]  /*a820*/  @!P1 FADD.FTZ R30, -R30, -RZ ;  /* 0x800000ff1e1e9221 */ /* 0x000fe20000010100 */
[----:B------:R-:W-:Y:S02]  /*a830*/  @!P0 HADD2.F32 R49, -RZ, R53.H1_H1 ;  /* 0x30000035ff318230 */ /* 0x000fe40000004100 */
[----:B------:R-:W-:Y:S01]  /*a840*/  @!P1 FADD.FTZ R29, -R29, -RZ ;  /* 0x800000ff1d1d9221 */ /* 0x000fe20000010100 */
[----:B------:R-:W-:Y:S02]  /*a850*/  @!P0 HADD2.F32 R44, -RZ, R52.H1_H1 ;  /* 0x30000034ff2c8230 */ /* 0x000fe40000004100 */
[----:B------:R-:W-:Y:S01]  /*a860*/  @!P1 FADD.FTZ R28, -R28, -RZ ;  /* 0x800000ff1c1c9221 */ /* 0x000fe20000010100 */
[--C-:B------:R-:W-:Y:S02]  /*a870*/  @!P0 HADD2.F32 R50, -RZ, R54.reuse.H0_H0 ;  /* 0x20000036ff328230 */ /* 0x100fe40000004100 */
[----:B------:R-:W-:Y:S02]  /*a880*/  @!P0 HADD2.F32 R51, -RZ, R54.H1_H1 ;  /* 0x30000036ff338230 */ /* 0x000fe40000004100 */
[--C-:B------:R-:W-:Y:S02]  /*a890*/  @!P0 HADD2.F32 R20, -RZ, R159.reuse.H0_H0 ;  /* 0x2000009fff148230 */ /* 0x100fe40000004100 */
[----:B------:R-:W-:Y:S02]  /*a8a0*/  @!P0 HADD2.F32 R18, -RZ, R159.H1_H1 ;  /* 0x3000009fff128230 */ /* 0x000fe40000004100 */
        /* <DEDUP_REMOVED lines=60> */
.L_x_1503:
[----:B------:R-:W-:Y:S05]  /*ac70*/  BSYNC.RECONVERGENT B0 ;  /* 0x0000000000007941 */ /* 0x000fea0003800200 */
.L_x_1502:
[----:B------:R-:W-:Y:S04]  /*ac80*/  BSSY.RECONVERGENT B0, `(.L_x_1504) ;  /* 0x0000062000007945 */ /* 0x000fe80003800200 */
[----:B------:R-:W-:Y:S05]  /*ac90*/  @P5 BRA `(.L_x_1505) ;  /* 0x0000000400805947 */ /* 0x000fea0003800000 */
[C---:B------:R-:W-:Y:S02]  /*aca0*/  ISETP.GE.AND P0, PT, R12.reuse, R17, PT ;  /* 0x000000110c00720c */ /* 0x040fe40003f06270 */
[----:B------:R-:W-:Y:S02]  /*acb0*/  ISETP.GE.U32.AND P2, PT, R12, R21, PT ;  /* 0x000000150c00720c */ /* 0x000fe40003f46070 */
[----:B------:R-:W-:Y:S09]  /*acc0*/  PLOP3.LUT P1, PT, PT, PT, PT, 0x80, 0x8 ;  /* 0x000000000008781c */ /* 0x000ff20003f2f070 */
[----:B-1----:R-:W-:Y:S02]  /*acd0*/  @!P0 SEL R158, R16, RZ, P2 ;  /* 0x000000ff109e8207 */ /* 0x002fe40001000000 */
        /* <DEDUP_REMOVED lines=92> */
.L_x_1505:
[----:B------:R-:W-:Y:S05]  /*b2a0*/  BSYNC.RECONVERGENT B0 ;  /* 0x0000000000007941 */ /* 0x000fea0003800200 */
.L_x_1504:
[----:B------:R-:W-:Y:S04]  /*b2b0*/  BSSY.RECONVERGENT B0, `(.L_x_1506) ;  /* 0x0000062000007945 */ /* 0x000fe80003800200 */
        /* <DEDUP_REMOVED lines=9> */
[----:B------:R-:W1:Y:S01]  /*b350*/  LDC.64 R4, c[0x0][0x4a8] ;  /* 0x00012a00ff047b82 */ /* 0x000e620000000a00 */
[C---:B------:R-:W-:Y:S02]  /*b360*/  @!P0 SHF.L.U32 R41, R3.reuse, 0x1, RZ ;  /* 0x0000000103298819 */ /* 0x040fe400000006ff */
[----:B------:R-:W-:Y:S02]  /*b370*/  @!P0 SHF.L.U64.HI R0, R3, 0x1, R0 ;  /* 0x0000000103008819 */ /* 0x000fe40000010200 */
        /* <DEDUP_REMOVED lines=9> */
[----:B------:R-:W-:Y:S03]  /*b410*/  @!P0 IMAD.WIDE R6, R19, 0x2, R36 ;  /* 0x0000000213068825 */ /* 0x000fe600078e0224 */
[----:B------:R-:W3:Y:S08]  /*b420*/  LDG.E.128 R36, desc[UR4][R36.64] ;  /* 0x0000000424247981 */ /* 0x000ef0000c1e1d00 */
        /* <DEDUP_REMOVED lines=15> */
[----:B--2---:R-:W-:Y:S02]  /*b520*/  @!P0 HADD2.F32 R28, -RZ, R41.H1_H1 ;  /* 0x30000029ff1c8230 */ /* 0x004fe40000004100 */
[----:B------:R-:W-:Y:S01]  /*b530*/  @!P1 FADD.FTZ R18, -R18, -RZ ;  /* 0x800000ff12129221 */ /* 0x000fe20000010100 */
[----:B------:R-:W-:Y:S02]  /*b540*/  @!P0 HADD2.F32 R30, -RZ, R42.H1_H1 ;  /* 0x3000002aff1e8230 */ /* 0x000fe40000004100 */
[----:B------:R-:W-:Y:S01]  /*b550*/  @!P1 FADD.FTZ R8, -R8, -RZ ;  /* 0x800000ff08089221 */ /* 0x000fe20000010100 */
[----:B------:R-:W-:Y:S01]  /*b560*/  @!P0 HADD2.F32 R32, -RZ, R43.H1_H1 ;  /* 0x3000002bff208230 */ /* 0x000fe20000004100 */
[----:B---3--:R-:W-:Y:S01]  /*b570*/  @!P0 MOV R34, R38 ;  /* 0x0000002600228202 */ /* 0x008fe20000000f00 */
[--C-:B----4-:R-:W-:Y:S02]  /*b580*/  @!P0 HADD2.F32 R35, -RZ, R4.reuse.H0_H0 ;  /* 0x20000004ff238230 */ /* 0x110fe40000004100 */
[----:B------:R-:W-:Y:S02]  /*b590*/  @!P0 HADD2.F32 R33, -RZ, R4.H1_H1 ;  /* 0x30000004ff218230 */ /* 0x000fe40000004100 */
        /* <DEDUP_REMOVED lines=9> */
[----:B------:R-:W-:Y:S01]  /*b630*/  @!P0 FMUL.FTZ R5, R5, R24 ;  /* 0x0000001805058220 */ /* 0x000fe20000410000 */
[----:B------:R-:W-:Y:S01]  /*b640*/  @!P0 HADD2.F32 R27, -RZ, R7.H1_H1 ;  /* 0x30000007ff1b8230 */ /* 0x000fe20000004100 */
[----:B------:R-:W-:Y:S01]  /*b650*/  @!P0 MOV R24, R36 ;  /* 0x0000002400188202 */ /* 0x000fe20000000f00 */
[----:B------:R-:W-:Y:S01]  /*b660*/  @!P0 FMUL.FTZ R4, R4, R25 ;  /* 0x0000001904048220 */ /* 0x000fe20000410000 */
[----:B------:R-:W-:Y:S01]  /*b670*/  @!P0 FMUL.FTZ R7, R29, R18 ;  /* 0x000000121d078220 */ /* 0x000fe20000410000 */
[----:B------:R-:W-:Y:S02]  /*b680*/  @!P0 HADD2.F32 R18, -RZ, R40.H0_H0 ;  /* 0x20000028ff128230 */ /* 0x000fe40000004100 */
[----:B------:R-:W-:Y:S01]  /*b690*/  @!P0 FMUL.FTZ R6, R31, R20 ;  /* 0x000000141f068220 */ /* 0x000fe20000410000 */
[--C-:B------:R-:W-:Y:S02]  /*b6a0*/  @!P0 HADD2.F32 R25, -RZ, R24.reuse.H0_H0 ;  /* 0x20000018ff198230 */ /* 0x100fe40000004100 */
[----:B------:R-:W-:Y:S01]  /*b6b0*/  @!P0 FMUL.FTZ R8, R27, R8 ;  /* 0x000000081b088220 */ /* 0x000fe20000410000 */
[----:B------:R-:W-:Y:S02]  /*b6c0*/  @!P0 HADD2.F32 R27, -RZ, R24.H1_H1 ;  /* 0x30000018ff1b8230 */ /* 0x000fe40000004100 */
[----:B------:R-:W-:Y:S01]  /*b6d0*/  @!P0 FMUL.FTZ R3, R26, R3 ;  /* 0x000000031a038220 */ /* 0x000fe20000410000 */
[----:B------:R-:W-:Y:S02]  /*b6e0*/  @!P0 HADD2.F32 R20, -RZ, R40.H1_H1 ;  /* 0x30000028ff148230 */ /* 0x000fe40000004100 */
[----:B------:R-:W-:Y:S01]  /*b6f0*/  @!P0 FFMA.FTZ R0, R25, R18, R0 ;  /* 0x0000001219008223 */ /* 0x000fe20000010000 */
[----:B------:R-:W-:Y:S02]  /*b700*/  @!P0 HADD2.F32 R26, -RZ, R41.H0_H0 ;  /* 0x20000029ff1a8230 */ /* 0x000fe40000004100 */
[--C-:B------:R-:W-:Y:S02]  /*b710*/  @!P0 HADD2.F32 R24, -RZ, R33.reuse.H0_H0 ;  /* 0x20000021ff188230 */ /* 0x100fe40000004100 */
[----:B------:R-:W-:Y:S01]  /*b720*/  @!P0 FFMA.FTZ R2, R27, R20, R2 ;  /* 0x000000141b028223 */ /* 0x000fe20000010002 */
[----:B------:R-:W-:Y:S02]  /*b730*/  @!P0 HADD2.F32 R25, -RZ, R33.H1_H1 ;  /* 0x30000021ff198230 */ /* 0x000fe40000004100 */
[----:B------:R-:W-:Y:S02]  /*b740*/  @!P0 HADD2.F32 R29, -RZ, R42.H0_H0 ;  /* 0x2000002aff1d8230 */ /* 0x000fe40000004100 */
[----:B------:R-:W-:Y:S01]  /*b750*/  @!P0 FFMA.FTZ R3, R24, R26, R3 ;  /* 0x0000001a18038223 */ /* 0x000fe20000010003 */
[----:B------:R-:W-:Y:S01]  /*b760*/  @!P0 F2FP.F16.F32.PACK_AB R0, R2, R0 ;  /* 0x000000000200823e */ /* 0x000fe200000000ff */
[----:B------:R-:W-:Y:S01]  /*b770*/  @!P0 FFMA.FTZ R4, R25, R28, R4 ;  /* 0x0000001c19048223 */ /* 0x000fe20000010004 */
[--C-:B------:R-:W-:Y:S02]  /*b780*/  @!P0 HADD2.F32 R18, -RZ, R34.reuse.H0_H0 ;  /* 0x20000022ff128230 */ /* 0x100fe40000004100 */
[----:B------:R-:W-:Y:S01]  /*b790*/  @!P0 MOV R36, R0 ;  /* 0x0000000000248202 */ /* 0x000fe20000000f00 */
[----:B------:R-:W-:Y:S01]  /*b7a0*/  @!P0 HADD2.F32 R27, -RZ, R34.H1_H1 ;  /* 0x30000022ff1b8230 */ /* 0x000fe20000004100 */
[----:B------:R-:W-:Y:S01]  /*b7b0*/  @!P0 F2FP.F16.F32.PACK_AB R3, R4, R3 ;  /* 0x000000030403823e */ /* 0x000fe200000000ff */
[----:B------:R-:W-:Y:S01]  /*b7c0*/  @!P0 FFMA.FTZ R5, R18, R29, R5 ;  /* 0x0000001d12058223 */ /* 0x000fe20000010005 */
[----:B------:R-:W-:Y:S02]  /*b7d0*/  @!P0 HADD2.F32 R31, -RZ, R43.H0_H0 ;  /* 0x2000002bff1f8230 */ /* 0x000fe40000004100 */
[----:B------:R-:W-:Y:S01]  /*b7e0*/  @!P0 MOV R37, R3 ;  /* 0x0000000300258202 */ /* 0x000fe20000000f00 */
[----:B------:R-:W-:Y:S01]  /*b7f0*/  @!P0 FFMA.FTZ R6, R27, R30, R6 ;  /* 0x0000001e1b068223 */ /* 0x000fe20000010006 */
[----:B------:R-:W1:Y:S01]  /*b800*/  LDC.64 R2, c[0x0][0x3b8] ;  /* 0x0000ee00ff027b82 */ /* 0x000e620000000a00 */
[--C-:B------:R-:W-:Y:S02]  /*b810*/  @!P0 HADD2.F32 R20, -RZ, R35.reuse.H0_H0 ;  /* 0x20000023ff148230 */ /* 0x100fe40000004100 */
[----:B------:R-:W-:Y:S01]  /*b820*/  @!P0 HADD2.F32 R33, -RZ, R35.H1_H1 ;  /* 0x30000023ff218230 */ /* 0x000fe20000004100 */
[----:B------:R-:W-:Y:S02]  /*b830*/  @!P0 F2FP.F16.F32.PACK_AB R5, R6, R5 ;  /* 0x000000050605823e */ /* 0x000fe400000000ff */
[----:B------:R-:W-:Y:S02]  /*b840*/  @!P0 FFMA.FTZ R7, R20, R31, R7 ;  /* 0x0000001f14078223 */ /* 0x000fe40000010007 */
[----:B------:R-:W-:Y:S01]  /*b850*/  @!P0 FFMA.FTZ R8, R33, R32, R8 ;  /* 0x0000002021088223 */ /* 0x000fe20000010008 */
[----:B------:R-:W-:Y:S04]  /*b860*/  @!P0 MOV R38, R5 ;  /* 0x0000000500268202 */ /* 0x000fe80000000f00 */
[----:B------:R-:W-:Y:S04]  /*b870*/  @!P0 F2FP.F16.F32.PACK_AB R8, R8, R7 ;  /* 0x000000070808823e */ /* 0x000fe800000000ff */
[----:B------:R-:W-:Y:S01]  /*b880*/  @!P0 MOV R39, R8 ;  /* 0x0000000800278202 */ /* 0x000fe20000000f00 */
[----:B-1----:R-:W-:Y:S04]  /*b890*/  IMAD.WIDE.U32 R4, R2, 0xe0, R152 ;  /* 0x000000e002047825 */ /* 0x002fe800078e0098 */
[----:B------:R-:W-:Y:S05]  /*b8a0*/  IMAD R3, R3, 0xe0, RZ ;  /* 0x000000e003037824 */ /* 0x000fea00078e02ff */
[----:B------:R-:W-:Y:S05]  /*b8b0*/  IADD3 R5, PT, PT, R3, R5, RZ ;  /* 0x0000000503057210 */ /* 0x000fea0007ffe0ff */
[----:B------:R1:W-:Y:S02]  /*b8c0*/  STG.E.128 desc[UR4][R4.64], R36 ;  /* 0x0000002404007986 */ /* 0x0003e4000c101d04 */
.L_x_1507:
[----:B------:R-:W-:Y:S05]  /*b8d0*/  BSYNC.RECONVERGENT B0 ;  /* 0x0000000000007941 */ /* 0x000fea0003800200 */
.L_x_1506:
        /* <DEDUP_REMOVED lines=17> */
[----:B------:R-:W-:Y:S02]  /*b9f0*/  @!P0 PLOP3.LUT P1, PT, P2, PT, PT, 0x80, 0x8 ;  /* 0x000000000008881c */ /* 0x000fe4000172f070 */
[----:B------:R-:W-:Y:S02]  /*ba00*/  @!P0 SEL R0, R150, RZ, P2 ;  /* 0x000000ff96008207 */ /* 0x000fe40001000000 */
[----:B------:R-:W-:Y:S03]  /*ba10*/  @!P0 IADD3 R3, P2, PT, R114, R3, RZ ;  /* 0x0000000372038210 */ /* 0x000fe60007f5e0ff */
[----:B------:R-:W2:Y:S01]  /*ba20*/  @!P0 LDG.E.128 R4, desc[UR4][R6.64] ;  /* 0x0000000406048981 */ /* 0x000ea2000c1e1d00 */
[----:B------:R-:W-:Y:S02]  /*ba30*/  @!P0 IADD3.X R0, PT, PT, R93, R0, RZ, P2, !PT ;  /* 0x000000005d008210 */ /* 0x000fe400017fe4ff */
[C---:B------:R-:W-:Y:S02]  /*ba40*/  @!P0 SHF.L.U32 R41, R3.reuse, 0x1, RZ ;  /* 0x0000000103298819 */ /* 0x040fe400000006ff */
        /* <DEDUP_REMOVED lines=76> */
.L_x_1509:
[----:B------:R-:W-:Y:S05]  /*bf10*/  BSYNC.RECONVERGENT B0 ;  /* 0x0000000000007941 */ /* 0x000fea0003800200 */
.L_x_1508:
        /* <DEDUP_REMOVED lines=9> */
[----:B------:R-:W-:Y:S02]  /*bfb0*/  @!P0 SEL R5, R150, RZ, P2 ;  /* 0x000000ff96058207 */ /* 0x000fe40001000000 */
[----:B------:R-:W-:Y:S02]  /*bfc0*/  @!P0 PLOP3.LUT P1, PT, P2, PT, PT, 0x80, 0x8 ;  /* 0x000000000008881c */ /* 0x000fe4000172f070 */
[----:B------:R-:W-:Y:S04]  /*bfd0*/  @!P0 IADD3 R3, P2, PT, R113, R0, RZ ;  /* 0x0000000071038210 */ /* 0x000fe80007f5e0ff */
[----:B------:R-:W-:Y:S01]  /*bfe0*/  @!P0 IADD3.X R0, PT, PT, R92, R5, RZ, P2, !PT ;  /* 0x000000055c008210 */ /* 0x000fe200017fe4ff */
[----:B-1----:R-:W-:Y:S01]  /*bff0*/  IMAD R45, R45, 0x120, RZ ;  /* 0x000001202d2d7824 */ /* 0x002fe200078e02ff */
        /* <DEDUP_REMOVED lines=15> */
[----:B-----5:R-:W-:Y:S02]  /*c0f0*/  @!P0 HADD2.F32 R20, -RZ, R26.H1_H1 ;  /* 0x3000001aff148230 */ /* 0x020fe40000004100 */
[--C-:B------:R-:W-:Y:S02]  /*c100*/  @!P0 HADD2.F32 R3, -RZ, R25.reuse.H0_H0 ;  /* 0x20000019ff038230 */ /* 0x100fe40000004100 */
[--C-:B------:R-:W-:Y:S02]  /*c110*/  @!P0 HADD2.F32 R0, -RZ, R24.reuse.H0_H0 ;  /* 0x20000018ff008230 */ /* 0x100fe40000004100 */
[----:B------:R-:W-:Y:S01]  /*c120*/  @!P1 FADD.FTZ R20, -R20, -RZ ;  /* 0x800000ff14149221 */ /* 0x000fe20000010100 */
[----:B------:R-:W-:Y:S02]  /*c130*/  @!P0 HADD2.F32 R2, -RZ, R24.H1_H1 ;  /* 0x30000018ff028230 */ /* 0x000fe40000004100 */
[----:B------:R-:W-:Y:S01]  /*c140*/  @!P1 FADD.FTZ R3, -R3, -RZ ;  /* 0x800000ff03039221 */ /* 0x000fe20000010100 */
[----:B------:R-:W-:Y:S02]  /*c150*/  @!P0 HADD2.F32 R25, -RZ, R25.H1_H1 ;  /* 0x30000019ff198230 */ /* 0x000fe40000004100 */
[----:B------:R-:W-:Y:S01]  /*c160*/  @!P1 FADD.FTZ R0, -R0, -RZ ;  /* 0x800000ff00009221 */ /* 0x000fe20000010100 */
[--C-:B------:R-:W-:Y:S02]  /*c170*/  @!P0 HADD2.F32 R18, -RZ, R27.reuse.H0_H0 ;  /* 0x2000001bff128230 */ /* 0x100fe40000004100 */
[----:B------:R-:W-:Y:S01]  /*c180*/  @!P1 FADD.FTZ R2, -R2, -RZ ;  /* 0x800000ff02029221 */ /* 0x000fe20000010100 */
[----:B------:R-:W-:Y:S02]  /*c190*/  @!P0 HADD2.F32 R24, -RZ, R26.H0_H0 ;  /* 0x2000001aff188230 */ /* 0x000fe40000004100 */
[----:B------:R-:W-:Y:S01]  /*c1a0*/  @!P1 FADD.FTZ R25, -R25, -RZ ;  /* 0x800000ff19199221 */ /* 0x000fe20000010100 */
[----:B------:R-:W-:Y:S02]  /*c1b0*/  @!P0 HADD2.F32 R8, -RZ, R27.H1_H1 ;  /* 0x3000001bff088230 */ /* 0x000fe40000004100 */
[----:B------:R-:W-:Y:S01]  /*c1c0*/  @!P1 FADD.FTZ R18, -R18, -RZ ;  /* 0x800000ff12129221 */ /* 0x000fe20000010100 */
[----:B--2---:R-:W-:Y:S02]  /*c1d0*/  @!P0 HADD2.F32 R28, -RZ, R42.H0_H0 ;  /* 0x2000002aff1c8230 */ /* 0x004fe40000004100 */
[----:B------:R-:W-:Y:S01]  /*c1e0*/  @!P1 FADD.FTZ R24, -R24, -RZ ;  /* 0x800000ff18189221 */ /* 0x000fe20000010100 */
[----:B------:R-:W-:Y:S02]  /*c1f0*/  @!P0 HADD2.F32 R30, -RZ, R43.H0_H0 ;  /* 0x2000002bff1e8230 */ /* 0x000fe40000004100 */
[----:B------:R-:W-:Y:S01]  /*c200*/  @!P1 FADD.FTZ R8, -R8, -RZ ;  /* 0x800000ff08089221 */ /* 0x000fe20000010100 */
[----:B---3--:R-:W-:Y:S02]  /*c210*/  @!P0 MOV R32, R37 ;  /* 0x0000002500208202 */ /* 0x008fe40000000f00 */
[----:B------:R-:W-:Y:S01]  /*c220*/  @!P0 MOV R34, R38 ;  /* 0x0000002600228202 */ /* 0x000fe20000000f00 */
[----:B----4-:R-:W-:Y:S02]  /*c230*/  @!P0 HADD2.F32 R31, -RZ, R6.H1_H1 ;  /* 0x30000006ff1f8230 */ /* 0x010fe40000004100 */
[--C-:B------:R-:W-:Y:S02]  /*c240*/  @!P0 HADD2.F32 R35, -RZ, R4.reuse.H0_H0 ;  /* 0x20000004ff238230 */ /* 0x100fe40000004100 */
[----:B------:R-:W-:Y:S02]  /*c250*/  @!P0 HADD2.F32 R33, -RZ, R4.H1_H1 ;  /* 0x30000004ff218230 */ /* 0x000fe40000004100 */
[--C-:B------:R-:W-:Y:S02]  /*c260*/  @!P0 HADD2.F32 R26, -RZ, R5.reuse.H0_H0 ;  /* 0x20000005ff1a8230 */ /* 0x100fe40000004100 */
[----:B------:R-:W-:Y:S01]  /*c270*/  @!P0 FMUL.FTZ R0, R35, R0 ;  /* 0x0000000023008220 */ /* 0x000fe20000410000 */
[----:B------:R-:W-:Y:S02]  /*c280*/  @!P0 HADD2.F32 R4, -RZ, R5.H1_H1 ;  /* 0x30000005ff048230 */ /* 0x000fe40000004100 */
[----:B------:R-:W-:Y:S01]  /*c290*/  @!P0 FMUL.FTZ R2, R33, R2 ;  /* 0x0000000221028220 */ /* 0x000fe20000410000 */
[----:B------:R-:W-:Y:S01]  /*c2a0*/  @!P0 HADD2.F32 R5, -RZ, R6.H0_H0 ;  /* 0x20000006ff058230 */ /* 0x000fe20000004100 */
[----:B------:R-:W-:Y:S01]  /*c2b0*/  @!P0 MOV R33, R39 ;  /* 0x0000002700218202 */ /* 0x000fe20000000f00 */
[--C-:B------:R-:W-:Y:S02]  /*c2c0*/  @!P0 HADD2.F32 R29, -RZ, R7.reuse.H0_H0 ;  /* 0x20000007ff1d8230 */ /* 0x100fe40000004100 */
[----:B------:R-:W-:Y:S01]  /*c2d0*/  @!P0 FMUL.FTZ R6, R31, R20 ;  /* 0x000000141f068220 */ /* 0x000fe20000410000 */
[----:B------:R-:W-:Y:S01]  /*c2e0*/  @!P0 HADD2.F32 R27, -RZ, R7.H1_H1 ;  /* 0x30000007ff1b8230 */ /* 0x000fe20000004100 */
[----:B------:R-:W-:Y:S01]  /*c2f0*/  @!P0 MOV R20, R36 ;  /* 0x0000002400148202 */ /* 0x000fe20000000f00 */
[----:B------:R-:W-:Y:S02]  /*c300*/  @!P0 HADD2.F32 R31, -RZ, R43.H1_H1 ;  /* 0x3000002bff1f8230 */ /* 0x000fe40000004100 */
        /* <DEDUP_REMOVED lines=10> */
[--C-:B------:R-:W-:Y:S02]  /*c3b0*/  @!P0 HADD2.F32 R24, -RZ, R41.reuse.H0_H0 ;  /* 0x20000029ff188230 */ /* 0x100fe40000004100 */
        /* <DEDUP_REMOVED lines=11> */
[--C-:B------:R-:W-:Y:S02]  /*c470*/  @!P0 HADD2.F32 R18, -RZ, R33.reuse.H0_H0 ;  /* 0x20000021ff128230 */ /* 0x100fe40000004100 */
[----:B------:R-:W-:Y:S01]  /*c480*/  @!P0 FFMA.FTZ R5, R20, R28, R5 ;  /* 0x0000001c14058223 */ /* 0x000fe20000010005 */
[----:B------:R-:W-:Y:S02]  /*c490*/  @!P0 HADD2.F32 R25, -RZ, R33.H1_H1 ;  /* 0x30000021ff198230 */ /* 0x000fe40000004100 */
[----:B------:R-:W-:Y:S01]  /*c4a0*/  @!P0 FFMA.FTZ R6, R27, R29, R6 ;  /* 0x0000001d1b068223 */ /* 0x000fe20000010006 */
[----:B------:R-:W-:Y:S01]  /*c4b0*/  @!P0 F2FP.F16.F32.PACK_AB R3, R4, R3 ;  /* 0x000000030403823e */ /* 0x000fe200000000ff */
[----:B------:R-:W-:Y:S01]  /*c4c0*/  @!P0 FFMA.FTZ R7, R18, R30, R7 ;  /* 0x0000001e12078223 */ /* 0x000fe20000010007 */
[----:B------:R-:W-:Y:S04]  /*c4d0*/  IMAD.WIDE.U32 R26, R44, 0x120, R152 ;  /* 0x000001202c1a7825 */ /* 0x000fe800078e0098 */
[----:B------:R-:W-:Y:S01]  /*c4e0*/  @!P0 FFMA.FTZ R8, R25, R31, R8 ;  /* 0x0000001f19088223 */ /* 0x000fe20000010008 */
[----:B------:R-:W-:Y:S02]  /*c4f0*/  @!P0 F2FP.F16.F32.PACK_AB R5, R6, R5 ;  /* 0x000000050605823e */ /* 0x000fe400000000ff */
[----:B------:R-:W-:Y:S02]  /*c500*/  IADD3 R27, PT, PT, R45, R27, RZ ;  /* 0x0000001b2d1b7210 */ /* 0x000fe40007ffe0ff */
[----:B------:R-:W-:Y:S02]  /*c510*/  @!P0 F2FP.F16.F32.PACK_AB R8, R8, R7 ;  /* 0x000000070808823e */ /* 0x000fe400000000ff */
[----:B------:R-:W-:Y:S02]  /*c520*/  @!P0 MOV R37, R3 ;  /* 0x0000000300258202 */ /* 0x000fe40000000f00 */
[----:B------:R-:W-:Y:S02]  /*c530*/  @!P0 MOV R38, R5 ;  /* 0x0000000500268202 */ /* 0x000fe40000000f00 */
[----:B------:R-:W-:Y:S05]  /*c540*/  @!P0 MOV R39, R8 ;  /* 0x0000000800278202 */ /* 0x000fea0000000f00 */
[----:B------:R1:W-:Y:S02]  /*c550*/  STG.E.128 desc[UR4][R26.64], R36 ;  /* 0x000000241a007986 */ /* 0x0003e4000c101d04 */
.L_x_1511:
[----:B------:R-:W-:Y:S05]  /*c560*/  BSYNC.RECONVERGENT B0 ;  /* 0x0000000000007941 */ /* 0x000fea0003800200 */
.L_x_1510:
        /* <DEDUP_REMOVED lines=14> */
[----:B------:R-:W5:Y:S01]  /*c650*/  LDC.64 R2, c[0x0][0x4a8] ;  /* 0x00012a00ff027b82 */ /* 0x000f620000000a00 */
[C---:B-1----:R-:W-:Y:S04]  /*c660*/  @!P0 IADD3 R44, P2, PT, R29.reuse, R76, RZ ;  /* 0x0000004c1d2c8210 */ /* 0x042fe80007f5e0ff */
[C---:B------:R-:W-:Y:S02]  /*c670*/  @!P0 IADD3.X R45, PT, PT, R0.reuse, R77, RZ, P2, !PT ;  /* 0x0000004d002d8210 */ /* 0x040fe400017fe4ff */
[----:B------:R-:W-:Y:S04]  /*c680*/  @!P0 IADD3 R28, P2, PT, R29, R78, RZ ;  /* 0x0000004e1d1c8210 */ /* 0x000fe80007f5e0ff */
[----:B------:R-:W2:Y:S01]  /*c690*/  @!P0 LDG.E.128 R44, desc[UR4][R44.64] ;  /* 0x000000042c2c8981 */ /* 0x000ea2000c1e1d00 */
[----:B------:R-:W-:Y:S07]  /*c6a0*/  @!P0 IADD3.X R29, PT, PT, R0, R79, RZ, P2, !PT ;  /* 0x0000004f001d8210 */ /* 0x000fee00017fe4ff */
[----:B------:R-:W3:Y:S01]  /*c6b0*/  @!P0 LDG.E.128 R36, desc[UR4][R28.64] ;  /* 0x000000041c248981 */ /* 0x000ee2000c1e1d00 */
[----:B-----5:R-:W-:Y:S04]  /*c6c0*/  IMAD.WIDE.U32 R26, R2, 0x140, R22 ;  /* 0x00000140021a7825 */ /* 0x020fe800078e0016 */
[----:B------:R-:W-:Y:S05]  /*c6d0*/  IMAD R3, R3, 0x140, RZ ;  /* 0x0000014003037824 */ /* 0x000fea00078e02ff */
[----:B------:R-:W-:Y:S03]  /*c6e0*/  IADD3 R27, PT, PT, R3, R27, RZ ;  /* 0x0000001b031b7210 */ /* 0x000fe60007ffe0ff */
[----:B------:R-:W-:Y:S02]  /*c6f0*/  @!P0 IMAD.WIDE R24, R19, 0x2, R26 ;  /* 0x0000000213188825 */ /* 0x000fe400078e021a */
[----:B------:R-:W5:Y:S08]  /*c700*/  LDG.E.128 R40, desc[UR4][R26.64] ;  /* 0x000000041a287981 */ /* 0x000f70000c1e1d00 */
[----:B------:R1:W4:Y:S01]  /*c710*/  @!P0 LDG.E.128 R4, desc[UR4][R24.64] ;  /* 0x0000000418048981 */ /* 0x000322000c1e1d00 */
[--C-:B--2---:R-:W-:Y:S02]  /*c720*/  @!P0 HADD2.F32 R33, -RZ, R44.reuse.H0_H0 ;  /* 0x2000002cff218230 */ /* 0x104fe40000004100 */
        /* <DEDUP_REMOVED lines=11> */
[----:B---3--:R-:W-:Y:S02]  /*c7e0*/  @!P0 HADD2.F32 R26, -RZ, R37.H1_H1 ;  /* 0x30000025ff1a8230 */ /* 0x008fe40000004100 */
[----:B------:R-:W-:Y:S01]  /*c7f0*/  @!P1 FADD.FTZ R8, -R8, -RZ ;  /* 0x800000ff08089221 */ /* 0x000fe20000010100 */
[----:B------:R-:W-:Y:S02]  /*c800*/  @!P0 HADD2.F32 R28, -RZ, R38.H0_H0 ;  /* 0x20000026ff1c8230 */ /* 0x000fe40000004100 */
[----:B------:R-:W-:Y:S01]  /*c810*/  @!P1 FADD.FTZ R27, -R27, -RZ ;  /* 0x800000ff1b1b9221 */ /* 0x000fe20000010100 */
[----:B------:R-:W-:Y:S02]  /*c820*/  @!P0 HADD2.F32 R30, -RZ, R39.H0_H0 ;  /* 0x20000027ff1e8230 */ /* 0x000fe40000004100 */
[----:B------:R-:W-:Y:S01]  /*c830*/  @!P1 FADD.FTZ R24, -R24, -RZ ;  /* 0x800000ff18189221 */ /* 0x000fe20000010100 */
[----:B-----5:R-:W-:Y:S02]  /*c840*/  @!P0 MOV R32, R41 ;  /* 0x0000002900208202 */ /* 0x020fe40000000f00 */
        /* <DEDUP_REMOVED lines=54> */
.L_x_1513:
[----:B------:R-:W-:Y:S05]  /*cbb0*/  BSYNC.RECONVERGENT B0 ;  /* 0x0000000000007941 */ /* 0x000fea0003800200 */
.L_x_1512:
[----:B------:R-:W-:Y:S01]  /*cbc0*/  ISETP.NE.AND P0, PT, R141, RZ, PT ;  /* 0x000000ff8d00720c */ /* 0x000fe20003f05270 */
[----:B------:R-:W-:Y:S11]  /*cbd0*/  BSSY.RECONVERGENT B0, `(.L_x_1514) ;  /* 0x0000063000007945 */ /* 0x000ff60003800200 */
[----:B------:R-:W-:Y:S01]  /*cbe0*/  @!UPT UIADD3 URZ, UPT, UPT, URZ, URZ, URZ ;  /* 0x000000fffffff290 */ /* 0x000fe2000fffe0ff */
        /* <DEDUP_REMOVED lines=97> */
.L_x_1515:
[----:B------:R-:W-:Y:S05]  /*d200*/  BSYNC.RECONVERGENT B0 ;  /* 0x0000000000007941 */ /* 0x000fea0003800200 */
.L_x_1514:
[----:B------:R-:W-:Y:S01]  /*d210*/  ISETP.NE.AND P0, PT, R139, RZ, PT ;  /* 0x000000ff8b00720c */ /* 0x000fe20003f05270 */
[----:B------:R-:W-:Y:S11]  /*d220*/  BSSY.RECONVERGENT B0, `(.L_x_1516) ;  /* 0x0000063000007945 */ /* 0x000ff60003800200 */
[----:B------:R-:W-:Y:S01]  /*d230*/  @!UPT UIADD3 URZ, UPT, UPT, URZ, URZ, URZ ;  /* 0x000000fffffff290 */ /* 0x000fe2000fffe0ff */
[----:B------:R-:W-:Y:S05]  /*d240*/  @P0 BRA `(.L_x_1517) ;  /* 0x0000000400800947 */ /* 0x000fea0003800000 */
[----:B------:R-:W5:Y:S01]  /*d250*/  LDC.64 R2, c[0x0][0x4a8] ;  /* 0x00012a00ff027b82 */ /* 0x000f620000000a00 */
[C---:B------:R-:W-:Y:S02]  /*d260*/  ISETP.GE.AND P0, PT, R12.reuse, R17, PT ;  /* 0x000000110c00720c */ /* 0x040fe40003f06270 */
[----:B------:R-:W-:Y:S11]  /*d270*/  ISETP.GE.U32.AND P2, PT, R12, R21, PT ;  /* 0x000000150c00720c */ /* 0x000ff60003f46070 */
[----:B-1----:R-:W-:Y:S02]  /*d280*/  @!P0 SEL R7, R16, RZ, P2 ;  /* 0x000000ff10078207 */ /* 0x002fe40001000000 */
[----:B------:R-:W-:Y:S02]  /*d290*/  @!P0 SEL R0, R150, RZ, P2 ;  /* 0x000000ff96008207 */ /* 0x000fe40001000000 */
[----:B------:R-:W-:Y:S04]  /*d2a0*/  @!P0 IADD3 R7, P1, PT, R110, R7, RZ ;  /* 0x000000076e078210 */ /* 0x000fe80007f3e0ff */
[----:B------:R-:W-:Y:S01]  /*d2b0*/  @!P0 IADD3.X R0, PT, PT, R89, R0, RZ, P1, !PT ;  /* 0x0000000059008210 */ /* 0x000fe20000ffe4ff */
[----:B-----5:R-:W-:Y:S03]  /*d2c0*/  IMAD.WIDE.U32 R24, R2, 0x180, R22 ;  /* 0x0000018002187825 */ /* 0x020fe600078e0016 */
[----:B------:R-:W-:Y:S01]  /*d2d0*/  @!P0 SHF.L.U64.HI R0, R7, 0x1, R0 ;  /* 0x0000000107008819 */ /* 0x000fe20000010200 */
[----:B------:R-:W-:Y:S05]  /*d2e0*/  IMAD R3, R3, 0x180, RZ ;  /* 0x0000018003037824 */ /* 0x000fea00078e02ff */
[----:B------:R-:W-:Y:S02]  /*d2f0*/  IADD3 R25, PT, PT, R3, R25, RZ ;  /* 0x0000001903197210 */ /* 0x000fe40007ffe0ff */
[----:B------:R-:W-:Y:S01]  /*d300*/  @!P0 SHF.L.U32 R3, R7, 0x1, RZ ;  /* 0x0000000107038819 */ /* 0x000fe200000006ff */
[----:B------:R-:W-:Y:S03]  /*d310*/  @!P0 IMAD.WIDE R4, R19, 0x2, R24 ;  /* 0x0000000213048825 */ /* 0x000fe600078e0218 */
[C---:B------:R-:W-:Y:S01]  /*d320*/  @!P0 IADD3 R44, P1, PT, R3.reuse, R76, RZ ;  /* 0x0000004c032c8210 */ /* 0x040fe20007f3e0ff */
[----:B------:R-:W5:Y:S03]  /*d330*/  LDG.E.128 R40, desc[UR4][R24.64] ;  /* 0x0000000418287981 */ /* 0x000f66000c1e1d00 */
[C---:B------:R-:W-:Y:S02]  /*d340*/  @!P0 IADD3.X R45, PT, PT, R0.reuse, R77, RZ, P1, !PT ;  /* 0x0000004d002d8210 */ /* 0x040fe40000ffe4ff */
[----:B------:R-:W-:Y:S03]  /*d350*/  @!P0 IADD3 R26, P1, PT, R3, R78, RZ ;  /* 0x0000004e031a8210 */ /* 0x000fe60007f3e0ff */
[----:B------:R-:W2:Y:S01]  /*d360*/  @!P0 LDG.E.128 R4, desc[UR4][R4.64] ;  /* 0x0000000404048981 */ /* 0x000ea2000c1e1d00 */
[----:B------:R-:W-:Y:S02]  /*d370*/  @!P0 IADD3.X R27, PT, PT, R0, R79, RZ, P1, !PT ;  /* 0x0000004f001b8210 */ /* 0x000fe40000ffe4ff */
[----:B------:R-:W-:Y:S02]  /*d380*/  PLOP3.LUT P1, PT, PT, PT, PT, 0x80, 0x8 ;  /* 0x000000000008781c */ /* 0x000fe40003f2f070 */
[----:B------:R-:W-:Y:S03]  /*d390*/  @!P0 PLOP3.LUT P1, PT, P2, PT, PT, 0x80, 0x8 ;  /* 0x000000000008881c */ /* 0x000fe6000172f070 */
        /* <DEDUP_REMOVED lines=75> */
.L_x_1517:
[----:B------:R-:W-:Y:S05]  /*d850*/  BSYNC.RECONVERGENT B0 ;  /* 0x0000000000007941 */ /* 0x000fea0003800200 */
.L_x_1516:
[----:B------:R-:W-:Y:S01]  /*d860*/  ISETP.NE.AND P1, PT, R71, RZ, PT ;  /* 0x000000ff4700720c */ /* 0x000fe20003f25270 */
[----:B------:R-:W-:Y:S01]  /*d870*/  BSSY.RECONVERGENT B0, `(.L_x_1518) ;  /* 0x0000065000007945 */ /* 0x000fe20003800200 */
[----:B------:R-:W-:Y:S04]  /*d880*/  ISETP.NE.AND P0, PT, R138, RZ, PT ;  /* 0x000000ff8a00720c */ /* 0x000fe80003f05270 */
[C---:B------:R-:W-:Y:S04]  /*d890*/  ISETP.GE.OR P0, PT, R119.reuse, UR30, P0 ;  /* 0x0000001e77007c0c */ /* 0x040fe80008706670 */
[----:B------:R-:W-:Y:S03]  /*d8a0*/  ISETP.LT.OR P3, PT, R119, UR29, P0 ;  /* 0x0000001d77007c0c */ /* 0x000fe60008761670 */
[----:B------:R-:W-:Y:S10]  /*d8b0*/  @P1 BRA `(.L_x_1519) ;  /* 0x0000000400801947 */ /* 0x000ff40003800000 */
        /* <DEDUP_REMOVED lines=96> */
.L_x_1519:
[----:B------:R-:W-:Y:S05]  /*dec0*/  BSYNC.RECONVERGENT B0 ;  /* 0x0000000000007941 */ /* 0x000fea0003800200 */
.L_x_1518:
[----:B------:R-:W-:Y:S04]  /*ded0*/  BSSY.RECONVERGENT B0, `(.L_x_1520) ;  /* 0x0000062000007945 */ /* 0x000fe80003800200 */
        /* <DEDUP_REMOVED lines=97> */
.L_x_1521:
[----:B------:R-:W-:Y:S05]  /*e4f0*/  BSYNC.RECONVERGENT B0 ;  /* 0x0000000000007941 */ /* 0x000fea0003800200 */
.L_x_1520:
[----:B------:R-:W1:Y:S01]  /*e500*/  LDC R17, c[0x0][0x450] ;  /* 0x00011400ff117b82 */ /* 0x000e620000000800 */
[----:B---3--:R-:W-:Y:S05]  /*e510*/  IMAD.U32 R151, R151, -0x80, RZ ;  /* 0xffffff8097977824 */ /* 0x008fea00078e00ff */
[C---:B------:R-:W-:Y:S02]  /*e520*/  LEA R78, P1, R151.reuse, R78, 0x1 ;  /* 0x0000004e974e7211 */ /* 0x040fe400078208ff */
[C---:B------:R-:W-:Y:S02]  /*e530*/  LEA R76, P0, R151.reuse, R76, 0x1 ;  /* 0x0000004c974c7211 */ /* 0x040fe400078008ff */
[C---:B------:R-:W-:Y:S02]  /*e540*/  LEA.HI.X.SX32 R79, R151.reuse, R79, 0x1, P1 ;  /* 0x0000004f974f7211 */ /* 0x040fe400008f0eff */
[----:B------:R-:W-:Y:S09]  /*e550*/  LEA.HI.X.SX32 R77, R151, R77, 0x1, P0 ;  /* 0x0000004d974d7211 */ /* 0x000ff200000f0eff */
.L_x_1456:
[----:B------:R-:W-:Y:S05]  /*e560*/  BSYNC.RECONVERGENT B1 ;  /* 0x0000000000017941 */ /* 0x000fea0003800200 */
.L_x_1454:
        /* <DEDUP_REMOVED lines=18> */
[----:B------:R-:W-:Y:S09]  /*e690*/  UISETP.GT.AND UP0, UPT, UR28, UR6, UPT ;  /* 0x000000061c00728c */ /* 0x000ff2000bf04270 */
[----:B------:R-:W-:Y:S05]  /*e6a0*/  BRA.U !UP0, `(.L_x_1522) ;  /* 0x0000000508147547 */ /* 0x000fea000b800000 */
        /* <DEDUP_REMOVED lines=69> */
.L_x_1522:
[----:B------:R-:W-:Y:S01]  /*eb00*/  UISETP.GT.AND UP0, UPT, UR28, UR6, UPT ;  /* 0x000000061c00728c */ /* 0x000fe2000bf04270 */
[----:B------:R-:W-:Y:S02]  /*eb10*/  IADD3 R74, P1, PT, R74, R81, RZ ;  /* 0x000000514a4a7210 */ /* 0x000fe40007f3e0ff */
[----:B------:R-:W-:Y:S03]  /*eb20*/  IADD3 R10, P0, PT, R10, R83, RZ ;  /* 0x000000530a0a7210 */ /* 0x000fe60007f1e0ff */
[----:B------:R-:W-:Y:S02]  /*eb30*/  IMAD.X R75, R75, 0x1, R80, P1 ;  /* 0x000000014b4b7824 */ /* 0x000fe400008e0650 */
[----:B------:R-:W-:Y:S01]  /*eb40*/  IMAD.X R9, R9, 0x1, R82, P0 ;  /* 0x0000000109097824 */ /* 0x000fe200000e0652 */
[----:B------:R-:W-:Y:S07]  /*eb50*/  BRA.U UP0, `(.L_x_1523) ;  /* 0xffffff3d00b07547 */ /* 0x000fee000b83ffff */
.L_x_1453:
[----:B---34-:R-:W1:Y:S01]  /*eb60*/  LDC R21, c[0x0][0x450] ;  /* 0x00011400ff157b82 */ /* 0x018e620000000800 */
        /* <DEDUP_REMOVED lines=15> */
[----:B------:R-:W-:Y:S01]  /*ec60*/  BSSY.RECONVERGENT B0, `(.L_x_1526) ;  /* 0x000000f000007945 */ /* 0x000fe20003800200 */
[----:B------:R-:W-:-:S06]  /*ec70*/  UIADD3 UR24, UPT, UPT, -UR24, UR20, URZ ;  /* 0x0000001418187290 */ /* 0x000fcc000fffe1ff */
[----:B------:R-:W-:Y:S02]  /*ec80*/  ISETP.GE.AND P1, PT, R144, UR24, PT ;  /* 0x0000001890007c0c */ /* 0x000fe4000bf26270 */
        /* <DEDUP_REMOVED lines=11> */
.L_x_1528:
[----:B------:R1:W-:Y:S02]  /*ed40*/  STS.128 [R3], RZ ;  /* 0x000000ff03007388 */ /* 0x0003e40000000c00 */
.L_x_1527:
[----:B------:R-:W-:Y:S05]  /*ed50*/  BSYNC.RECONVERGENT B0 ;  /* 0x0000000000007941 */ /* 0x000fea0003800200 */
.L_x_1526:
[----:B------:R-:W-:Y:S01]  /*ed60*/  VIADD R2, R144, 0x10 ;  /* 0x0000001090027836 */ /* 0x000fe20000000000 */
[----:B--2---:R-:W-:Y:S01]  /*ed70*/  LEA R4, P0, R32, R4, 0x1 ;  /* 0x0000000420047211 */ /* 0x004fe200078008ff */
[C---:B------:R-:W-:Y:S01]  /*ed80*/  VIADD R30, R144.reuse, 0x20 ;  /* 0x00000020901e7836 */ /* 0x040fe20000000000 */
[----:B------:R-:W-:Y:S01]  /*ed90*/  BSSY.RECONVERGENT B0, `(.L_x_1529) ;  /* 0x000000f000007945 */ /* 0x000fe20003800200 */
[----:B------:R-:W-:Y:S01]  /*eda0*/  VIADD R33, R144, 0x30 ;  /* 0x0000003090217836 */ /* 0x000fe20000000000 */
[----:B------:R-:W-:Y:S02]  /*edb0*/  ISETP.GE.AND P1, PT, R2, UR24, PT ;  /* 0x0000001802007c0c */ /* 0x000fe4000bf26270 */
[----:B------:R-:W-:Y:S02]  /*edc0*/  ISETP.GE.AND P2, PT, R30, UR24, PT ;  /* 0x000000181e007c0c */ /* 0x000fe4000bf46270 */
[----:B------:R-:W-:Y:S02]  /*edd0*/  ISETP.GE.AND P3, PT, R33, UR24, PT ;  /* 0x0000001821007c0c */ /* 0x000fe4000bf66270 */
[----:B------:R-:W-:-:S07]  /*ede0*/  LEA.HI.X R5, R32, R5, R31, 0x1, P0 ;  /* 0x0000000520057211 */ /* 0x000fce00000f0c1f */
[----:B------:R-:W-:Y:S05]  /*edf0*/  @P1 BRA `(.L_x_1530) ;  /* 0x0000000000201947 */ /* 0x000fea0003800000 */
        /* <DEDUP_REMOVED lines=8> */
.L_x_1530:
[----:B------:R-:W-:Y:S05]  /*ee80*/  BSYNC.RECONVERGENT B0 ;  /* 0x0000000000007941 */ /* 0x000fea0003800200 */
.L_x_1529:
        /* <DEDUP_REMOVED lines=12> */
.L_x_1532:
[----:B------:R-:W-:Y:S05]  /*ef50*/  BSYNC.RECONVERGENT B0 ;  /* 0x0000000000007941 */ /* 0x000fea0003800200 */
.L_x_1531:
[----:B------:R-:W-:Y:S05]  /*ef60*/  @P3 BRA `(.L_x_1533) ;  /* 0x0000002800a03947 */ /* 0x000fea0003800000 */
[----:B------:R-:W2:Y:S02]  /*ef70*/  LDCU UR8, c[0x0][0x440] ;  /* 0x00008800ff0877ac */ /* 0x000ea40008000800 */
[----:B--2---:R-:W-:-:S13]  /*ef80*/  ISETP.GE.AND P0, PT, R12, UR8, PT ;  /* 0x000000080c007c0c */ /* 0x004fda000bf06270 */
        /* <DEDUP_REMOVED lines=9> */
.L_x_1525:
[----:B------:R-:W1:Y:S02]  /*f020*/  LDCU.64 UR8, c[0x0][0x470] ;  /* 0x00008e00ff0877ac */ /* 0x000e640008000a00 */
[----:B-1----:R-:W-:-:S04]  /*f030*/  ISETP.NE.U32.AND P0, PT, RZ, UR8, PT ;  /* 0x00000008ff007c0c */ /* 0x002fc8000bf05070 */
[----:B------:R-:W-:Y:S01]  /*f040*/  ISETP.NE.AND.EX P0, PT, RZ, UR9, PT, P0 ;  /* 0x00000009ff007c0c */ /* 0x000fe2000bf05300 */
[----:B------:R-:W-:Y:S01]  /*f050*/  UMOV UR11, URZ ;  /* 0x000000ff000b7c82 */ /* 0x000fe20008000000 */
[----:B------:R-:W1:Y:S01]  /*f060*/  LDCU.U8 UR10, c[0x0][0x533] ;  /* 0x0000a660ff0a77ac */ /* 0x000e620008000000 */
[----:B------:R-:W2:Y:S10]  /*f070*/  LDCU.64 UR8, c[0x0][0x380] ;  /* 0x00007000ff0877ac */ /* 0x000eb40008000a00 */
[----:B------:R-:W3:Y:S01]  /*f080*/  @P0 LDG.E R146, desc[UR4][R146.64] ;  /* 0x0000000492920981 */ /* 0x000ee2000c1e1900 */
[----:B------:R-:W-:Y:S01]  /*f090*/  IMAD.SHL.U32 R33, R11, 0x10, RZ ;  /* 0x000000100b217824 */ /* 0x000fe200078e00ff */
[----:B-1----:R-:W-:Y:S01]  /*f0a0*/  UISETP.NE.AND UP0, UPT, UR10, URZ, UPT ;  /* 0x000000ff0a00728c */ /* 0x002fe2000bf05270 */
[----:B---3--:R-:W-:-:S02]  /*f0b0*/  @P0 R2UR UR11, R146 ;  /* 0x00000000920b02ca */ /* 0x008fc400000e0000 */
[----:B--2---:R-:W-:-:S04]  /*f0c0*/  LEA R34, P0, R142, UR8, 0x1 ;  /* 0x000000088e227c11 */ /* 0x004fc8000f8008ff */
[----:B------:R-:W-:-:S07]  /*f0d0*/  LEA.HI.X R35, R142, UR9, R68, 0x1, P0 ;  /* 0x000000098e237c11 */ /* 0x000fce00080f0c44 */
[----:B------:R-:W-:-:S06]  /*f0e0*/  UIADD3 UR11, UPT, UPT, UR11, UR23, UR24 ;  /* 0x000000170b0b7290 */ /* 0x000fcc000fffe018 */
[----:B------:R-:W-:-:S05]  /*f0f0*/  IMAD R2, R11, UR11, RZ ;  /* 0x0000000b0b027c24 */ /* 0x000fca000f8e02ff */
[-C--:B------:R-:W-:Y:S02]  /*f100*/  IADD3 R8, P2, PT, R136, R2.reuse, RZ ;  /* 0x0000000288087210 */ /* 0x080fe40007f5e0ff */
[----:B------:R-:W-:Y:S02]  /*f110*/  IADD3 R0, P1, PT, R135, R2, RZ ;  /* 0x0000000287007210 */ /* 0x000fe40007f3e0ff */
[----:B------:R-:W-:-:S05]  /*f120*/  SHF.R.S32.HI R2, RZ, 0x1f, R2 ;  /* 0x0000001fff027819 */ /* 0x000fca0000011402 */
[--C-:B------:R-:W-:Y:S02]  /*f130*/  IMAD.X R9, R103, 0x1, R2.reuse, P2 ;  /* 0x0000000167097824 */ /* 0x100fe400010e0602 */
[----:B------:R-:W-:Y:S01]  /*f140*/  IMAD.X R20, R102, 0x1, R2, P1 ;  /* 0x0000000166147824 */ /* 0x000fe200008e0602 */
[----:B------:R-:W-:Y:S06]  /*f150*/  BRA.U !UP0, `(.L_x_1534) ;  /* 0x0000001108207547 */ /* 0x000fec000b800000 */
[----:B------:R-:W-:Y:S01]  /*f160*/  UIADD3 UR24, UPT, UPT, -UR24, UR20, URZ ;  /* 0x0000001418187290 */ /* 0x000fe2000fffe1ff */
[----:B------:R-:W-:Y:S05]  /*f170*/  BSSY.RECONVERGENT B1, `(.L_x_1535) ;  /* 0x000003d000017945 */ /* 0x000fea0003800200 */
[----:B------:R-:W-:-:S13]  /*f180*/  ISETP.GE.AND P0, PT, R144, UR24, PT ;  /* 0x0000001890007c0c */ /* 0x000fda000bf06270 */
        /* <DEDUP_REMOVED lines=24> */
[--C-:B---3--:R-:W-:Y:S02]  /*f310*/  HADD2.F32 R17, -RZ, R6.reuse.H1_H1 ;  /* 0x30000006ff117230 */ /* 0x108fe40000004100 */
[----:B------:R-:W-:Y:S01]  /*f320*/  FMUL.FTZ R27, R25, R2 ;  /* 0x00000002191b7220 */ /* 0x000fe20000410000 */
[----:B------:R-:W-:Y:S02]  /*f330*/  HADD2.F32 R10, -RZ, R7.H1_H1 ;  /* 0x30000007ff0a7230 */ /* 0x000fe40000004100 */
[----:B------:R-:W-:Y:S01]  /*f340*/  FMUL.FTZ R19, R23, R0 ;  /* 0x0000000017137220 */ /* 0x000fe20000410000 */
[----:B------:R-:W-:-:S02]  /*f350*/  HADD2.F32 R6, -RZ, R6.H0_H0 ;  /* 0x20000006ff067230 */ /* 0x000fc40000004100 */
[-C--:B------:R-:W-:Y:S01]  /*f360*/  FMUL.FTZ R25, R25, R17.reuse ;  /* 0x0000001119197220 */ /* 0x080fe20000410000 */
[----:B------:R-:W-:Y:S01]  /*f370*/  FFMA.FTZ R27, R20, R17, -R27 ;  /* 0x00000011141b7223 */ /* 0x000fe2000001081b */
[-C--:B------:R-:W-:Y:S01]  /*f380*/  FMUL.FTZ R23, R23, R10.reuse ;  /* 0x0000000a17177220 */ /* 0x080fe20000410000 */
[----:B------:R-:W-:Y:S01]  /*f390*/  FFMA.FTZ R19, R22, R10, -R19 ;  /* 0x0000000a16137223 */ /* 0x000fe20000010813 */
[----:B------:R-:W-:Y:S02]  /*f3a0*/  HADD2.F32 R17, -RZ, R16.H1_H1 ;  /* 0x30000010ff117230 */ /* 0x000fe40000004100 */
[----:B------:R-:W-:Y:S01]  /*f3b0*/  FFMA.FTZ R2, R20, R2, R25 ;  /* 0x0000000214027223 */ /* 0x000fe20000010019 */
[----:B------:R-:W-:Y:S02]  /*f3c0*/  HADD2.F32 R4, -RZ, R4.H0_H0 ;  /* 0x20000004ff047230 */ /* 0x000fe40000004100 */
[----:B------:R-:W-:Y:S01]  /*f3d0*/  FFMA.FTZ R0, R22, R0, R23 ;  /* 0x0000000016007223 */ /* 0x000fe20000010017 */
[----:B------:R-:W-:-:S02]  /*f3e0*/  HADD2.F32 R5, -RZ, R5.H0_H0 ;  /* 0x20000005ff057230 */ /* 0x000fc40000004100 */
[C---:B------:R-:W-:Y:S01]  /*f3f0*/  FMUL.FTZ R25, R17.reuse, R6 ;  /* 0x0000000611197220 */ /* 0x040fe20000410000 */
[----:B------:R-:W-:Y:S01]  /*f400*/  HADD2.F32 R10, -RZ, R18.H1_H1 ;  /* 0x30000012ff0a7230 */ /* 0x000fe20000004100 */
[----:B------:R-:W-:Y:S01]  /*f410*/  F2FP.F16.F32.PACK_AB R2, R2, R27 ;  /* 0x0000001b0202723e */ /* 0x000fe200000000ff */
[----:B------:R-:W-:Y:S01]  /*f420*/  HADD2.F32 R7, -RZ, R7.H0_H0 ;  /* 0x20000007ff077230 */ /* 0x000fe20000004100 */
[----:B------:R-:W-:Y:S01]  /*f430*/  F2FP.F16.F32.PACK_AB R19, R0, R19 ;  /* 0x000000130013723e */ /* 0x000fe200000000ff */
[----:B------:R-:W-:Y:S02]  /*f440*/  HADD2.F32 R23, -RZ, R16.H0_H0 ;  /* 0x20000010ff177230 */ /* 0x000fe40000004100 */
[----:B------:R-:W-:Y:S01]  /*f450*/  FMUL.FTZ R16, R17, R4 ;  /* 0x0000000411107220 */ /* 0x000fe20000410000 */
[----:B------:R-:W-:Y:S02]  /*f460*/  HADD2.F32 R18, -RZ, R18.H0_H0 ;  /* 0x20000012ff127230 */ /* 0x000fe40000004100 */
[C---:B------:R-:W-:Y:S01]  /*f470*/  FMUL.FTZ R17, R10.reuse, R5 ;  /* 0x000000050a117220 */ /* 0x040fe20000410000 */
[-C--:B------:R-:W-:Y:S01]  /*f480*/  FMUL.FTZ R10, R10, R7.reuse ;  /* 0x000000070a0a7220 */ /* 0x080fe20000410000 */
[C---:B------:R-:W-:Y:S01]  /*f490*/  FFMA.FTZ R16, R23.reuse, R6, -R16 ;  /* 0x0000000617107223 */ /* 0x040fe20000010810 */
[----:B------:R-:W-:Y:S01]  /*f4a0*/  FFMA.FTZ R25, R23, R4, R25 ;  /* 0x0000000417197223 */ /* 0x000fe20000010019 */
[C---:B------:R-:W-:Y:S01]  /*f4b0*/  FFMA.FTZ R17, R18.reuse, R7, -R17 ;  /* 0x0000000712117223 */ /* 0x040fe20000010811 */
[----:B------:R-:W-:-:S03]  /*f4c0*/  FFMA.FTZ R10, R18, R5, R10 ;  /* 0x00000005120a7223 */ /* 0x000fc6000001000a */
[----:B------:R-:W-:Y:S02]  /*f4d0*/  F2FP.F16.F32.PACK_AB R16, R25, R16 ;  /* 0x000000101910723e */ /* 0x000fe400000000ff */
[----:B------:R-:W-:Y:S02]  /*f4e0*/  F2FP.F16.F32.PACK_AB R18, R10, R17 ;  /* 0x000000110a12723e */ /* 0x000fe400000000ff */
[----:B------:R-:W-:Y:S02]  /*f4f0*/  MOV R17, R2 ;  /* 0x0000000200117202 */ /* 0x000fe40000000f00 */
.L_x_1539:
[----:B------:R-:W-:Y:S05]  /*f500*/  BSYNC.RECONVERGENT B0 ;  /* 0x0000000000007941 */ /* 0x000fea0003800200 */
.L_x_1538:
[----:B-----5:R2:W-:Y:S01]  /*f510*/  STS.128 [R3], R16 ;  /* 0x0000001003007388 */ /* 0x0205e20000000c00 */
[----:B------:R-:W-:Y:S05]  /*f520*/  BRA `(.L_x_1536) ;  /* 0x0000000000047947 */ /* 0x000fea0003800000 */
.L_x_1537:
[----:B------:R3:W-:Y:S02]  /*f530*/  STS.128 [R3], RZ ;  /* 0x000000ff03007388 */ /* 0x0007e40000000c00 */
.L_x_1536:
[----:B------:R-:W-:Y:S05]  /*f540*/  BSYNC.RECONVERGENT B1 ;  /* 0x0000000000017941 */ /* 0x000fea0003800200 */
.L_x_1535:
[----:B------:R-:W-:Y:S01]  /*f550*/  VIADD R2, R144, 0x10 ;  /* 0x0000001090027836 */ /* 0x000fe20000000000 */
[----:B------:R-:W-:Y:S01]  /*f560*/  LEA R22, P0, R32, R34, 0x1 ;  /* 0x0000002220167211 */ /* 0x000fe200078008ff */
[----:B------:R-:W-:Y:S03]  /*f570*/  BSSY.RECONVERGENT B1, `(.L_x_1540) ;  /* 0x0000040000017945 */ /* 0x000fe60003800200 */
[----:B------:R-:W-:Y:S02]  /*f580*/  ISETP.GE.AND P1, PT, R2, UR24, PT ;  /* 0x0000001802007c0c */ /* 0x000fe4000bf26270 */
        /* <DEDUP_REMOVED lines=16> */
[C---:B-1----:R-:W-:Y:S02]  /*f690*/  IADD3 R6, P1, PT, R4.reuse, UR10, RZ ;  /* 0x0000000a04067c10 */ /* 0x042fe4000ff3e0ff */
[----:B---3--:R-:W-:Y:S02]  /*f6a0*/  IADD3 R4, P0, PT, R4, UR8, RZ ;  /* 0x0000000804047c10 */ /* 0x008fe4000ff1e0ff */
[C---:B------:R-:W-:Y:S02]  /*f6b0*/  IADD3.X R7, PT, PT, R33.reuse, UR11, RZ, P1, !PT ;  /* 0x0000000b21077c10 */ /* 0x040fe40008ffe4ff */
[----:B------:R-:W-:-:S04]  /*f6c0*/  IADD3.X R5, PT, PT, R33, UR9, RZ, P0, !PT ;  /* 0x0000000921057c10 */ /* 0x000fc800087fe4ff */
[----:B------:R-:W3:Y:S04]  /*f6d0*/  LDG.E.64 R6, desc[UR4][R6.64] ;  /* 0x0000000406067981 */ /* 0x000ee8000c1e1b00 */
[----:B------:R-:W4:Y:S01]  /*f6e0*/  LDG.E.64 R4, desc[UR4][R4.64] ;  /* 0x0000000404047981 */ /* 0x000f22000c1e1b00 */
[----:B-----5:R-:W-:Y:S01]  /*f6f0*/  MOV R24, R18 ;  /* 0x0000001200187202 */ /* 0x020fe20000000f00 */
[--C-:B------:R-:W-:Y:S02]  /*f700*/  HADD2.F32 R25, -RZ, R17.reuse.H0_H0 ;  /* 0x20000011ff197230 */ /* 0x100fe40000004100 */
[----:B------:R-:W-:Y:S02]  /*f710*/  HADD2.F32 R29, -RZ, R17.H1_H1 ;  /* 0x30000011ff1d7230 */ /* 0x000fe40000004100 */
[----:B------:R-:W-:-:S02]  /*f720*/  HADD2.F32 R20, -RZ, R19.H1_H1 ;  /* 0x30000013ff147230 */ /* 0x000fc40000004100 */
[----:B------:R-:W-:Y:S02]  /*f730*/  HADD2.F32 R27, -RZ, R19.H0_H0 ;  /* 0x20000013ff1b7230 */ /* 0x000fe40000004100 */
[----:B---3--:R-:W-:Y:S02]  /*f740*/  HADD2.F32 R18, -RZ, R6.H1_H1 ;  /* 0x30000006ff127230 */ /* 0x008fe40000004100 */
[----:B------:R-:W-:Y:S02]  /*f750*/  HADD2.F32 R17, -RZ, R7.H1_H1 ;  /* 0x30000007ff117230 */ /* 0x000fe40000004100 */
[----:B----4-:R-:W-:Y:S02]  /*f760*/  HADD2.F32 R10, -RZ, R4.H1_H1 ;  /* 0x30000004ff0a7230 */ /* 0x010fe40000004100 */
[----:B------:R-:W-:Y:S02]  /*f770*/  HADD2.F32 R0, -RZ, R5.H1_H1 ;  /* 0x30000005ff007230 */ /* 0x000fe40000004100 */
[C---:B------:R-:W-:Y:S01]  /*f780*/  FMUL.FTZ R19, R29.reuse, R18 ;  /* 0x000000121d137220 */ /* 0x040fe20000410000 */
[----:B------:R-:W-:Y:S01]  /*f790*/  FMUL.FTZ R28, R29, R10 ;  /* 0x0000000a1d1c7220 */ /* 0x000fe20000410000 */
[C---:B------:R-:W-:Y:S01]  /*f7a0*/  FMUL.FTZ R29, R20.reuse, R17 ;  /* 0x00000011141d7220 */ /* 0x040fe20000410000 */
[----:B------:R-:W-:Y:S01]  /*f7b0*/  FMUL.FTZ R26, R20, R0 ;  /* 0x00000000141a7220 */ /* 0x000fe20000410000 */
[----:B------:R-:W-:-:S02]  /*f7c0*/  HADD2.F32 R6, -RZ, R6.H0_H0 ;  /* 0x20000006ff067230 */ /* 0x000fc40000004100 */
[C---:B------:R-:W-:Y:S01]  /*f7d0*/  FFMA.FTZ R29, R27.reuse, R0, R29 ;  /* 0x000000001b1d7223 */ /* 0x040fe2000001001d */
[----:B------:R-:W-:Y:S01]  /*f7e0*/  FFMA.FTZ R26, R27, R17, -R26 ;  /* 0x000000111b1a7223 */ /* 0x000fe2000001081a */
[----:B------:R-:W-:Y:S02]  /*f7f0*/  HADD2.F32 R17, -RZ, R16.H1_H1 ;  /* 0x30000010ff117230 */ /* 0x000fe40000004100 */
[----:B------:R-:W-:Y:S02]  /*f800*/  HADD2.F32 R4, -RZ, R4.H0_H0 ;  /* 0x20000004ff047230 */ /* 0x000fe40000004100 */
[----:B------:R-:W-:Y:S02]  /*f810*/  HADD2.F32 R5, -RZ, R5.H0_H0 ;  /* 0x20000005ff057230 */ /* 0x000fe40000004100 */
[----:B------:R-:W-:Y:S02]  /*f820*/  HADD2.F32 R0, -RZ, R24.H1_H1 ;  /* 0x30000018ff007230 */ /* 0x000fe40000004100 */
[----:B------:R-:W-:-:S02]  /*f830*/  HADD2.F32 R7, -RZ, R7.H0_H0 ;  /* 0x20000007ff077230 */ /* 0x000fc40000004100 */
[----:B------:R-:W-:Y:S01]  /*f840*/  FFMA.FTZ R19, R25, R10, R19 ;  /* 0x0000000a19137223 */ /* 0x000fe20000010013 */
[C---:B------:R-:W-:Y:S01]  /*f850*/  FMUL.FTZ R10, R17.reuse, R4 ;  /* 0x00000004110a7220 */ /* 0x040fe20000410000 */
[----:B------:R-:W-:Y:S01]  /*f860*/  FMUL.FTZ R27, R17, R6 ;  /* 0x00000006111b7220 */ /* 0x000fe20000410000 */
[----:B------:R-:W-:Y:S01]  /*f870*/  FFMA.FTZ R28, R25, R18, -R28 ;  /* 0x00000012191c7223 */ /* 0x000fe2000001081c */
[----:B------:R-:W-:Y:S02]  /*f880*/  HADD2.F32 R24, -RZ, R24.H0_H0 ;  /* 0x20000018ff187230 */ /* 0x000fe40000004100 */
[C---:B------:R-:W-:Y:S01]  /*f890*/  FMUL.FTZ R17, R0.reuse, R5 ;  /* 0x0000000500117220 */ /* 0x040fe20000410000 */
[----:B------:R-:W-:Y:S02]  /*f8a0*/  HADD2.F32 R25, -RZ, R16.H0_H0 ;  /* 0x20000010ff197230 */ /* 0x000fe40000004100 */
[-C--:B------:R-:W-:Y:S01]  /*f8b0*/  FMUL.FTZ R0, R0, R7.reuse ;  /* 0x0000000700007220 */ /* 0x080fe20000410000 */
[----:B------:R-:W-:-:S03]  /*f8c0*/  FFMA.FTZ R17, R24, R7, -R17 ;  /* 0x0000000718117223 */ /* 0x000fc60000010811 */
[----:B------:R-:W-:Y:S01]  /*f8d0*/  FFMA.FTZ R0, R24, R5, R0 ;  /* 0x0000000518007223 */ /* 0x000fe20000010000 */
[C---:B------:R-:W-:Y:S01]  /*f8e0*/  FFMA.FTZ R10, R25.reuse, R6, -R10 ;  /* 0x00000006190a7223 */ /* 0x040fe2000001080a */
[----:B------:R-:W-:Y:S01]  /*f8f0*/  FFMA.FTZ R27, R25, R4, R27 ;  /* 0x00000004191b7223 */ /* 0x000fe2000001001b */
[----:B------:R-:W-:Y:S02]  /*f900*/  F2FP.F16.F32.PACK_AB R28, R19, R28 ;  /* 0x0000001c131c723e */ /* 0x000fe400000000ff */
[----:B------:R-:W-:Y:S02]  /*f910*/  F2FP.F16.F32.PACK_AB R18, R0, R17 ;  /* 0x000000110012723e */ /* 0x000fe400000000ff */
[----:B------:R-:W-:Y:S02]  /*f920*/  F2FP.F16.F32.PACK_AB R19, R29, R26 ;  /* 0x0000001a1d13723e */ /* 0x000fe400000000ff */
[----:B------:R-:W-:Y:S02]  /*f930*/  F2FP.F16.F32.PACK_AB R16, R27, R10 ;  /* 0x0000000a1b10723e */ /* 0x000fe400000000ff */
[----:B------:R-:W-:-:S02]  /*f940*/  MOV R17, R28 ;  /* 0x0000001c00117202 */ /* 0x000fc40000000f00 */
.L_x_1543:
[----:B------:R-:W-:Y:S05]  /*f950*/  BSYNC.RECONVERGENT B0 ;  /* 0x0000000000007941 */ /* 0x000fea0003800200 */
.L_x_1542:
[----:B-----5:R1:W-:Y:S02]  /*f960*/  STS.128 [R3+0x800], R16 ;  /* 0x0008001003007388 */ /* 0x0203e40000000c00 */
.L_x_1541:
[----:B------:R-:W-:Y:S05]  /*f970*/  BSYNC.RECONVERGENT B1 ;  /* 0x0000000000017941 */ /* 0x000fea0003800200 */
.L_x_1540:
[----:B------:R-:W-:Y:S01]  /*f980*/  IADD3 R30, PT, PT, R144, 0x20, RZ ;  /* 0x00000020901e7810 */ /* 0x000fe20007ffe0ff */
[----:B------:R-:W-:Y:S03]  /*f990*/  BSSY.RECONVERGENT B1, `(.L_x_1544) ;  /* 0x0000042000017945 */ /* 0x000fe60003800200 */
[----:B------:R-:W-:-:S13]  /*f9a0*/  ISETP.GE.AND P0, PT, R30, UR24, PT ;  /* 0x000000181e007c0c */ /* 0x000fda000bf06270 */
[----:B------:R-:W-:Y:S05]  /*f9b0*/  @P0 BRA `(.L_x_1545) ;  /* 0x0000000000fc0947 */ /* 0x000fea0003800000 */
[----:B------:R-:W2:Y:S02]  /*f9c0*/  LDCU UR8, c[0x0][0x440] ;  /* 0x00008800ff0877ac */ /* 0x000ea40008000800 */
[----:B--2---:R-:W-:-:S13]  /*f9d0*/  ISETP.GE.AND P0, PT, R12, UR8, PT ;  /* 0x000000080c007c0c */ /* 0x004fda000bf06270 */
[----:B------:R2:W-:Y:S01]  /*f9e0*/  @P0 STS.128 [R3+0x1000], RZ ;  /* 0x001000ff03000388 */ /* 0x0005e20000000c00 */
[----:B------:R-:W-:Y:S05]  /*f9f0*/  @P0 BRA `(.L_x_1545) ;  /* 0x0000000000ec0947 */ /* 0x000fea0003800000 */
[----:B-1----:R-:W-:-:S04]  /*fa00*/  LEA R16, P0, R14, R22, 0x5 ;  /* 0x000000160e107211 */ /* 0x002fc800078028ff */
        /* <DEDUP_REMOVED lines=9> */
[----:B------:R-:W-:Y:S02]  /*faa0*/  SHF.L.U32 R4, R5, 0x1, RZ ;  /* 0x0000000105047819 */ /* 0x000fe400000006ff */
[----:B------:R-:W-:-:S04]  /*fab0*/  LEA.HI.X.SX32 R0, R0, R9, 0x1, P0 ;  /* 0x0000000900007211 */ /* 0x000fc800000f0eff */
[----:B------:R-:W-:Y:S02]  /*fac0*/  SHF.L.U64.HI R0, R5, 0x1, R0 ;  /* 0x0000000105007819 */ /* 0x000fe40000010200 */
[C---:B-1----:R-:W-:Y:S02]  /*fad0*/  IADD3 R6, P1, PT, R4.reuse, UR10, RZ ;  /* 0x0000000a04067c10 */ /* 0x042fe4000ff3e0ff */
[----:B--2---:R-:W-:Y:S02]  /*fae0*/  IADD3 R4, P0, PT, R4, UR8, RZ ;  /* 0x0000000804047c10 */ /* 0x004fe4000ff1e0ff */
[C---:B------:R-:W-:Y:S02]  /*faf0*/  IADD3.X R7, PT, PT, R0.reuse, UR11, RZ, P1, !PT ;  /* 0x0000000b00077c10 */ /* 0x040fe40008ffe4ff */
[----:B------:R-:W-:-:S04]  /*fb00*/  IADD3.X R5, PT, PT, R0, UR9, RZ, P0, !PT ;  /* 0x0000000900057c10 */ /* 0x000fc800087fe4ff */
[----:B------:R-:W2:Y:S04]  /*fb10*/  LDG.E.64 R6, desc[UR4][R6.64] ;  /* 0x0000000406067981 */ /* 0x000ea8000c1e1b00 */
[----:B------:R-:W3:Y:S01]  /*fb20*/  LDG.E.64 R4, desc[UR4][R4.64] ;  /* 0x0000000404047981 */ /* 0x000ee2000c1e1b00 */
[----:B-----5:R-:W-:Y:S01]  /*fb30*/  MOV R24, R18 ;  /* 0x0000001200187202 */ /* 0x020fe20000000f00 */
[--C-:B------:R-:W-:Y:S02]  /*fb40*/  HADD2.F32 R25, -RZ, R17.reuse.H0_H0 ;  /* 0x20000011ff197230 */ /* 0x100fe40000004100 */
[----:B------:R-:W-:Y:S02]  /*fb50*/  HADD2.F32 R29, -RZ, R17.H1_H1 ;  /* 0x30000011ff1d7230 */ /* 0x000fe40000004100 */
[----:B------:R-:W-:-:S02]  /*fb60*/  HADD2.F32 R20, -RZ, R19.H1_H1 ;  /* 0x30000013ff147230 */ /* 0x000fc40000004100 */
[----:B------:R-:W-:Y:S02]  /*fb70*/  HADD2.F32 R27, -RZ, R19.H0_H0 ;  /* 0x20000013ff1b7230 */ /* 0x000fe40000004100 */
[----:B--2---:R-:W-:Y:S02]  /*fb80*/  HADD2.F32 R18, -RZ, R6.H1_H1 ;  /* 0x30000006ff127230 */ /* 0x004fe40000004100 */
[----:B------:R-:W-:Y:S02]  /*fb90*/  HADD2.F32 R17, -RZ, R7.H1_H1 ;  /* 0x30000007ff117230 */ /* 0x000fe40000004100 */
[----:B---3--:R-:W-:Y:S02]  /*fba0*/  HADD2.F32 R10, -RZ, R4.H1_H1 ;  /* 0x30000004ff0a7230 */ /* 0x008fe40000004100 */
        /* <DEDUP_REMOVED lines=30> */
.L_x_1547:
[----:B------:R-:W-:Y:S05]  /*fd90*/  BSYNC.RECONVERGENT B0 ;  /* 0x0000000000007941 */ /* 0x000fea0003800200 */
.L_x_1546:
[----:B-----5:R1:W-:Y:S02]  /*fda0*/  STS.128 [R3+0x1000], R16 ;  /* 0x0010001003007388 */ /* 0x0203e40000000c00 */
.L_x_1545:
[----:B------:R-:W-:Y:S05]  /*fdb0*/  BSYNC.RECONVERGENT B1 ;  /* 0x0000000000017941 */ /* 0x000fea0003800200 */
.L_x_1544:
[----:B------:R-:W-:-:S04]  /*fdc0*/  IADD3 R33, PT, PT, R144, 0x30, RZ ;  /* 0x0000003090217810 */ /* 0x000fc80007ffe0ff */
        /* <DEDUP_REMOVED lines=24> */
[----:B------:R-:W3:Y:S01]  /*ff50*/  LDG.E.64 R6, desc[UR4][R6.64] ;  /* 0x0000000406067981 */ /* 0x000ee2000c1e1b00 */
[----:B-----5:R-:W-:Y:S02]  /*ff60*/  HADD2.F32 R11, -RZ, R19.H1_H1 ;  /* 0x30000013ff0b7230 */ /* 0x020fe40000004100 */
[--C-:B------:R-:W-:Y:S02]  /*ff70*/  HADD2.F32 R15, -RZ, R17.reuse.H0_H0 ;  /* 0x20000011ff0f7230 */ /* 0x100fe40000004100 */
[----:B------:R-:W-:Y:S02]  /*ff80*/  HADD2.F32 R17, -RZ, R17.H1_H1 ;  /* 0x30000011ff117230 */ /* 0x000fe40000004100 */
        /* <DEDUP_REMOVED lines=34> */
.L_x_1549:
[----:B------:R-:W-:Y:S05]  /*101b0*/  BSYNC.RECONVERGENT B0 ;  /* 0x0000000000007941 */ /* 0x000fea0003800200 */
.L_x_1548:
[----:B-----5:R1:W-:Y:S01]  /*101c0*/  STS.128 [R3+0x1800], R16 ;  /* 0x0018001003007388 */ /* 0x0203e20000000c00 */
[----:B------:R-:W-:Y:S05]  /*101d0*/  BRA `(.L_x_1533) ;  /* 0x0000001800047947 */ /* 0x000fea0003800000 */
.L_x_1534:
[----:B------:R-:W-:Y:S01]  /*101e0*/  UIADD3 UR24, UPT, UPT, -UR24, UR20, URZ ;  /* 0x0000001418187290 */ /* 0x000fe2000fffe1ff */
[----:B------:R-:W-:Y:S01]  /*101f0*/  LEA.HI R22, R21, R21, RZ, 0x1 ;  /* 0x0000001515167211 */ /* 0x000fe200078f08ff */
[----:B------:R-:W-:Y:S01]  /*10200*/  BSSY.RECONVERGENT B1, `(.L_x_1550) ;  /* 0x0000062000017945 */ /* 0x000fe20003800200 */
[----:B------:R-:W-:Y:S02]  /*10210*/  SHF.R.U32.HI R29, RZ, 0x1, R21 ;  /* 0x00000001ff1d7819 */ /* 0x000fe40000011615 */
[----:B------:R-:W-:Y:S02]  /*10220*/  SHF.R.S32.HI R22, RZ, 0x1, R22 ;  /* 0x00000001ff167819 */ /* 0x000fe40000011416 */
[----:B------:R-:W-:Y:S02]  /*10230*/  ISETP.GE.AND P0, PT, R144, UR24, PT ;  /* 0x0000001890007c0c */ /* 0x000fe4000bf06270 */
[----:B------:R-:W-:Y:S01]  /*10240*/  ISETP.GE.U32.AND P1, PT, R12, R29, PT ;  /* 0x0000001d0c00720c */ /* 0x000fe20003f26070 */
[----:B------:R-:W-:-:S05]  /*10250*/  IMAD.MOV R23, RZ, RZ, -R22 ;  /* 0x000000ffff177224 */ /* 0x000fca00078e0a16 */
[----:B------:R-:W-:Y:S02]  /*10260*/  SEL R29, R29, R23, !P1 ;  /* 0x000000171d1d7207 */ /* 0x000fe40004800000 */
[----:B------:R-:W-:-:S03]  /*10270*/  SHF.R.S32.HI R28, RZ, 0x1f, R23 ;  /* 0x0000001fff1c7819 */ /* 0x000fc60000011417 */
[----:B------:R-:W-:Y:S05]  /*10280*/  @P0 BRA `(.L_x_1551) ;  /* 0x0000000400640947 */ /* 0x000fea0003800000 */
        /* <DEDUP_REMOVED lines=21> */
[----:B------:R-:W2:Y:S01]  /*103e0*/  LDG.E.128 R4, desc[UR4][R4.64] ;  /* 0x0000000404047981 */ /* 0x000ea2000c1e1d00 */
[----:B-1----:R-:W-:-:S04]  /*103f0*/  IADD3 R8, P0, PT, R8, UR8, RZ ;  /* 0x0000000808087c10 */ /* 0x002fc8000ff1e0ff */
[----:B------:R-:W-:-:S06]  /*10400*/  IADD3.X R9, PT, PT, R2, UR9, RZ, P0, !PT ;  /* 0x0000000902097c10 */ /* 0x000fcc00087fe4ff */
[----:B------:R-:W4:Y:S01]  /*10410*/  LDG.E.128 R8, desc[UR4][R8.64] ;  /* 0x0000000408087981 */ /* 0x000f22000c1e1d00 */
        /* <DEDUP_REMOVED lines=8> */
[--C-:B--2---:R-:W-:Y:S02]  /*104a0*/  HADD2.F32 R19, -RZ, R4.reuse.H0_H0 ;  /* 0x20000004ff137230 */ /* 0x104fe40000004100 */
[----:B------:R-:W-:Y:S02]  /*104b0*/  HADD2.F32 R41, -RZ, R4.H1_H1 ;  /* 0x30000004ff297230 */ /* 0x000fe40000004100 */
[--C-:B------:R-:W-:Y:S02]  /*104c0*/  HADD2.F32 R39, -RZ, R5.reuse.H0_H0 ;  /* 0x20000005ff277230 */ /* 0x100fe40000004100 */
[----:B------:R-:W-:-:S02]  /*104d0*/  HADD2.F32 R5, -RZ, R5.H1_H1 ;  /* 0x30000005ff057230 */ /* 0x000fc40000004100 */
[--C-:B------:R-:W-:Y:S02]  /*104e0*/  HADD2.F32 R4, -RZ, R6.reuse.H0_H0 ;  /* 0x20000006ff047230 */ /* 0x100fe40000004100 */
[--C-:B------:R-:W-:Y:S02]  /*104f0*/  HADD2.F32 R43, -RZ, R7.reuse.H0_H0 ;  /* 0x20000007ff2b7230 */ /* 0x100fe40000004100 */
[----:B------:R-:W-:Y:S01]  /*10500*/  @!P1 FADD.FTZ R5, -R5, -RZ ;  /* 0x800000ff05059221 */ /* 0x000fe20000010100 */
[----:B------:R-:W-:Y:S02]  /*10510*/  HADD2.F32 R6, -RZ, R6.H1_H1 ;  /* 0x30000006ff067230 */ /* 0x000fe40000004100 */
[----:B------:R-:W-:Y:S01]  /*10520*/  @!P1 FADD.FTZ R4, -R4, -RZ ;  /* 0x800000ff04049221 */ /* 0x000fe20000010100 */
[----:B------:R-:W-:Y:S02]  /*10530*/  HADD2.F32 R7, -RZ, R7.H1_H1 ;  /* 0x30000007ff077230 */ /* 0x000fe40000004100 */
[----:B------:R-:W-:Y:S01]  /*10540*/  @!P1 FADD.FTZ R19, -R19, -RZ ;  /* 0x800000ff13139221 */ /* 0x000fe20000010100 */
[----:B------:R-:W-:Y:S01]  /*10550*/  FMUL.FTZ R36, R36, R5 ;  /* 0x0000000524247220 */ /* 0x000fe20000410000 */
[----:B------:R-:W-:Y:S01]  /*10560*/  FMUL.FTZ R17, R17, R4 ;  /* 0x0000000411117220 */ /* 0x000fe20000410000 */
[----:B-----5:R-:W-:-:S02]  /*10570*/  HADD2.F32 R5, -RZ, R24.H0_H0 ;  /* 0x20000018ff057230 */ /* 0x020fc40000004100 */
[----:B------:R-:W-:Y:S01]  /*10580*/  @!P1 FADD.FTZ R39, -R39, -RZ ;  /* 0x800000ff27279221 */ /* 0x000fe20000010100 */
[----:B------:R-:W-:Y:S01]  /*10590*/  FMUL.FTZ R2, R2, R19 ;  /* 0x0000001302027220 */ /* 0x000fe20000410000 */
[----:B------:R-:W-:Y:S01]  /*105a0*/  @!P1 FADD.FTZ R6, -R6, -RZ ;  /* 0x800000ff06069221 */ /* 0x000fe20000010100 */
[----:B------:R-:W-:Y:S01]  /*105b0*/  @!P1 FADD.FTZ R7, -R7, -RZ ;  /* 0x800000ff07079221 */ /* 0x000fe20000010100 */
[----:B----4-:R-:W-:Y:S02]  /*105c0*/  HADD2.F32 R4, -RZ, R8.H0_H0 ;  /* 0x20000008ff047230 */ /* 0x010fe40000004100 */
[----:B------:R-:W-:Y:S01]  /*105d0*/  @!P1 FADD.FTZ R41, -R41, -RZ ;  /* 0x800000ff29299221 */ /* 0x000fe20000010100 */
[----:B------:R-:W-:Y:S01]  /*105e0*/  @!P1 FADD.FTZ R43, -R43, -RZ ;  /* 0x800000ff2b2b9221 */ /* 0x000fe20000010100 */
[----:B------:R-:W-:Y:S01]  /*105f0*/  FMUL.FTZ R16, R16, R39 ;  /* 0x0000002710107220 */ /* 0x000fe20000410000 */
[----:B------:R-:W-:Y:S01]  /*10600*/  FMUL.FTZ R37, R37, R6 ;  /* 0x0000000625257220 */ /* 0x000fe20000410000 */
[----:B------:R-:W-:Y:S01]  /*10610*/  FMUL.FTZ R38, R38, R7 ;  /* 0x0000000726267220 */ /* 0x000fe20000410000 */
[----:B------:R-:W-:-:S02]  /*10620*/  HADD2.F32 R19, -RZ, R24.H1_H1 ;  /* 0x30000018ff137230 */ /* 0x000fc40000004100 */
[----:B------:R-:W-:Y:S01]  /*10630*/  FFMA.FTZ R2, R5, R4, R2 ;  /* 0x0000000405027223 */ /* 0x000fe20000010002 */
[----:B------:R-:W-:Y:S02]  /*10640*/  HADD2.F32 R7, -RZ, R25.H0_H0 ;  /* 0x20000019ff077230 */ /* 0x000fe40000004100 */
[----:B------:R-:W-:Y:S02]  /*10650*/  HADD2.F32 R6, -RZ, R9.H0_H0 ;  /* 0x20000009ff067230 */ /* 0x000fe40000004100 */
[----:B------:R-:W-:Y:S02]  /*10660*/  HADD2.F32 R24, -RZ, R10.H0_H0 ;  /* 0x2000000aff187230 */ /* 0x000fe40000004100 */
[----:B------:R-:W-:Y:S02]  /*10670*/  HADD2.F32 R39, -RZ, R11.H0_H0 ;  /* 0x2000000bff277230 */ /* 0x000fe40000004100 */
[----:B------:R-:W-:Y:S02]  /*10680*/  HADD2.F32 R4, -RZ, R26.H0_H0 ;  /* 0x2000001aff047230 */ /* 0x000fe40000004100 */
[----:B------:R-:W-:-:S02]  /*10690*/  HADD2.F32 R5, -RZ, R27.H0_H0 ;  /* 0x2000001bff057230 */ /* 0x000fc40000004100 */
[----:B------:R-:W-:Y:S01]  /*106a0*/  FMUL.FTZ R30, R30, R41 ;  /* 0x000000291e1e7220 */ /* 0x000fe20000410000 */
[----:B------:R-:W-:Y:S02]  /*106b0*/  HADD2.F32 R8, -RZ, R8.H1_H1 ;  /* 0x30000008ff087230 */ /* 0x000fe40000004100 */
[----:B------:R-:W-:Y:S01]  /*106c0*/  FMUL.FTZ R18, R18, R43 ;  /* 0x0000002b12127220 */ /* 0x000fe20000410000 */
[----:B------:R-:W-:Y:S02]  /*106d0*/  HADD2.F32 R9, -RZ, R9.H1_H1 ;  /* 0x30000009ff097230 */ /* 0x000fe40000004100 */
[----:B------:R-:W-:Y:S02]  /*106e0*/  HADD2.F32 R10, -RZ, R10.H1_H1 ;  /* 0x3000000aff0a7230 */ /* 0x000fe40000004100 */
[----:B------:R-:W-:Y:S02]  /*106f0*/  HADD2.F32 R11, -RZ, R11.H1_H1 ;  /* 0x3000000bff0b7230 */ /* 0x000fe40000004100 */
[----:B------:R-:W-:-:S02]  /*10700*/  HADD2.F32 R25, -RZ, R25.H1_H1 ;  /* 0x30000019ff197230 */ /* 0x000fc40000004100 */
        /* <DEDUP_REMOVED lines=13> */
.L_x_1554:
[----:B------:R-:W-:Y:S05]  /*107e0*/  BSYNC.RECONVERGENT B0 ;  /* 0x0000000000007941 */ /* 0x000fea0003800200 */
.L_x_1553:
[----:B-----5:R2:W-:Y:S01]  /*107f0*/  STS.128 [R3], R24 ;  /* 0x0000001803007388 */ /* 0x0205e20000000c00 */
[----:B------:R-:W-:Y:S05]  /*10800*/  BRA `(.L_x_1551) ;  /* 0x0000000000047947 */ /* 0x000fea0003800000 */
.L_x_1552:
[----:B------:R1:W-:Y:S02]  /*10810*/  STS.128 [R3], RZ ;  /* 0x000000ff03007388 */ /* 0x0003e40000000c00 */
.L_x_1551:
[----:B------:R-:W-:Y:S05]  /*10820*/  BSYNC.RECONVERGENT B1 ;  /* 0x0000000000017941 */ /* 0x000fea0003800200 */
.L_x_1550:
[----:B------:R-:W-:Y:S01]  /*10830*/  VIADD R2, R144, 0x10 ;  /* 0x0000001090027836 */ /* 0x000fe20000000000 */
[----:B------:R-:W-:Y:S01]  /*10840*/  LEA R34, P0, R32, R34, 0x1 ;  /* 0x0000002220227211 */ /* 0x000fe200078008ff */
[----:B------:R-:W-:Y:S03]  /*10850*/  BSSY.RECONVERGENT B1, `(.L_x_1555) ;  /* 0x000005c000017945 */ /* 0x000fe60003800200 */
[----:B------:R-:W-:Y:S02]  /*10860*/  ISETP.GE.AND P2, PT, R2, UR24, PT ;  /* 0x0000001802007c0c */ /* 0x000fe4000bf46270 */
        /* <DEDUP_REMOVED lines=23> */
[----:B------:R-:W4:Y:S01]  /*109e0*/  LDG.E.128 R4, desc[UR4][R4.64] ;  /* 0x0000000404047981 */ /* 0x000f22000c1e1d00 */
[----:B-1----:R-:W-:-:S04]  /*109f0*/  IADD3 R10, P0, PT, R9, UR8, RZ ;  /* 0x00000008090a7c10 */ /* 0x002fc8000ff1e0ff */
[----:B------:R-:W-:-:S06]  /*10a00*/  IADD3.X R11, PT, PT, R8, UR9, RZ, P0, !PT ;  /* 0x00000009080b7c10 */ /* 0x000fcc00087fe4ff */
[----:B------:R-:W2:Y:S01]  /*10a10*/  LDG.E.128 R8, desc[UR4][R10.64] ;  /* 0x000000040a087981 */ /* 0x000ea2000c1e1d00 */
[----:B-----5:R-:W-:Y:S01]  /*10a20*/  MOV R30, R26 ;  /* 0x0000001a001e7202 */ /* 0x020fe20000000f00 */
        /* <DEDUP_REMOVED lines=26> */
[--C-:B--2---:R-:W-:Y:S02]  /*10bd0*/  HADD2.F32 R4, -RZ, R8.reuse.H0_H0 ;  /* 0x20000008ff047230 */ /* 0x104fe40000004100 */
        /* <DEDUP_REMOVED lines=33> */
.L_x_1558:
[----:B------:R-:W-:Y:S05]  /*10df0*/  BSYNC.RECONVERGENT B0 ;  /* 0x0000000000007941 */ /* 0x000fea0003800200 */
.L_x_1557:
[----:B-----5:R4:W-:Y:S02]  /*10e00*/  STS.128 [R3+0x800], R24 ;  /* 0x0008001803007388 */ /* 0x0209e40000000c00 */
.L_x_1556:
[----:B------:R-:W-:Y:S05]  /*10e10*/  BSYNC.RECONVERGENT B1 ;  /* 0x0000000000017941 */ /* 0x000fea0003800200 */
.L_x_1555:
[----:B------:R-:W-:Y:S01]  /*10e20*/  IADD3 R30, PT, PT, R144, 0x20, RZ ;  /* 0x00000020901e7810 */ /* 0x000fe20007ffe0ff */
[----:B------:R-:W-:Y:S03]  /*10e30*/  BSSY.RECONVERGENT B1, `(.L_x_1559) ;  /* 0x000005e000017945 */ /* 0x000fe60003800200 */
[----:B------:R-:W-:-:S13]  /*10e40*/  ISETP.GE.AND P0, PT, R30, UR24, PT ;  /* 0x000000181e007c0c */ /* 0x000fda000bf06270 */
        /* <DEDUP_REMOVED lines=25> */
[----:B------:R-:W4:Y:S01]  /*10fe0*/  LDG.E.128 R4, desc[UR4][R4.64] ;  /* 0x0000000404047981 */ /* 0x000f22000c1e1d00 */
[----:B--2---:R-:W-:-:S04]  /*10ff0*/  IADD3 R10, P0, PT, R9, UR8, RZ ;  /* 0x00000008090a7c10 */ /* 0x004fc8000ff1e0ff */
        /* <DEDUP_REMOVED lines=12> */
[----:B------:R-:W-:Y:S02]  /*110c0*/  HADD2.F32 R41, -RZ, R4.H1_H1 ;  /* 0x30000004ff297230 */ /* 0x000fe40000004100 */
[----:B------:R-:W-:-:S02]  /*110d0*/  HADD2.F32 R4, -RZ, R6.H0_H0 ;  /* 0x20000006ff047230 */ /* 0x000fc40000004100 */
[--C-:B------:R-:W-:Y:S02]  /*110e0*/  HADD2.F32 R39, -RZ, R5.reuse.H0_H0 ;  /* 0x20000005ff277230 */ /* 0x100fe40000004100 */
[----:B------:R-:W-:Y:S02]  /*110f0*/  HADD2.F32 R38, -RZ, R5.H1_H1 ;  /* 0x30000005ff267230 */ /* 0x000fe40000004100 */
[----:B------:R-:W-:Y:S02]  /*11100*/  HADD2.F32 R43, -RZ, R6.H1_H1 ;  /* 0x30000006ff2b7230 */ /* 0x000fe40000004100 */
        /* <DEDUP_REMOVED lines=10> */
[----:B--2---:R-:W-:-:S02]  /*111b0*/  HADD2.F32 R4, -RZ, R8.H0_H0 ;  /* 0x20000008ff047230 */ /* 0x004fc40000004100 */
[----:B------:R-:W-:Y:S01]  /*111c0*/  FMUL.FTZ R18, R18, R5 ;  /* 0x0000000512127220 */ /* 0x000fe20000410000 */
[----:B------:R-:W-:Y:S01]  /*111d0*/  FMUL.FTZ R37, R37, R6 ;  /* 0x0000000625257220 */ /* 0x000fe20000410000 */
[----:B------:R-:W-:Y:S02]  /*111e0*/  HADD2.F32 R19, -RZ, R24.H1_H1 ;  /* 0x30000018ff137230 */ /* 0x000fe40000004100 */
[----:B------:R-:W-:Y:S01]  /*111f0*/  @!P1 FADD.FTZ R38, -R38, -RZ ;  /* 0x800000ff26269221 */ /* 0x000fe20000010100 */
[----:B------:R-:W-:Y:S02]  /*11200*/  HADD2.F32 R8, -RZ, R8.H1_H1 ;  /* 0x30000008ff087230 */ /* 0x000fe40000004100 */
[----:B------:R-:W-:Y:S01]  /*11210*/  FMUL.FTZ R32, R32, R41 ;  /* 0x0000002920207220 */ /* 0x000fe20000410000 */
[----:B------:R-:W-:Y:S02]  /*11220*/  HADD2.F32 R5, -RZ, R24.H0_H0 ;  /* 0x20000018ff057230 */ /* 0x000fe40000004100 */
[----:B------:R-:W-:Y:S01]  /*11230*/  FMUL.FTZ R16, R16, R39 ;  /* 0x0000002710107220 */ /* 0x000fe20000410000 */
[----:B------:R-:W-:-:S02]  /*11240*/  HADD2.F32 R7, -RZ, R25.H0_H0 ;  /* 0x20000019ff077230 */ /* 0x000fc40000004100 */
[--C-:B------:R-:W-:Y:S02]  /*11250*/  HADD2.F32 R6, -RZ, R9.reuse.H0_H0 ;  /* 0x20000009ff067230 */ /* 0x100fe40000004100 */
[----:B------:R-:W-:Y:S01]  /*11260*/  @!P1 FADD.FTZ R43, -R43, -RZ ;  /* 0x800000ff2b2b9221 */ /* 0x000fe20000010100 */
[----:B------:R-:W-:Y:S01]  /*11270*/  FMUL.FTZ R33, R33, R38 ;  /* 0x0000002621217220 */ /* 0x000fe20000410000 */
[----:B------:R-:W-:Y:S01]  /*11280*/  FFMA.FTZ R19, R19, R8, R32 ;  /* 0x0000000813137223 */ /* 0x000fe20000010020 */
[----:B------:R-:W-:Y:S02]  /*11290*/  HADD2.F32 R38, -RZ, R9.H1_H1 ;  /* 0x30000009ff267230 */ /* 0x000fe40000004100 */
[----:B------:R-:W-:Y:S01]  /*112a0*/  FFMA.FTZ R4, R5, R4, R26 ;  /* 0x0000000405047223 */ /* 0x000fe2000001001a */
[--C-:B------:R-:W-:Y:S02]  /*112b0*/  HADD2.F32 R24, -RZ, R10.reuse.H0_H0 ;  /* 0x2000000aff187230 */ /* 0x100fe40000004100 */
[----:B------:R-:W-:Y:S01]  /*112c0*/  FFMA.FTZ R6, R7, R6, R16 ;  /* 0x0000000607067223 */ /* 0x000fe20000010010 */
[----:B------:R-:W-:-:S02]  /*112d0*/  HADD2.F32 R39, -RZ, R10.H1_H1 ;  /* 0x3000000aff277230 */ /* 0x000fc40000004100 */
[----:B------:R-:W-:Y:S02]  /*112e0*/  HADD2.F32 R8, -RZ, R31.H0_H0 ;  /* 0x2000001fff087230 */ /* 0x000fe40000004100 */
[----:B------:R-:W-:Y:S01]  /*112f0*/  FMUL.FTZ R36, R36, R43 ;  /* 0x0000002b24247220 */ /* 0x000fe20000410000 */
[--C-:B------:R-:W-:Y:S02]  /*11300*/  HADD2.F32 R9, -RZ, R11.reuse.H0_H0 ;  /* 0x2000000bff097230 */ /* 0x100fe40000004100 */
[----:B------:R-:W-:Y:S02]  /*11310*/  HADD2.F32 R10, -RZ, R11.H1_H1 ;  /* 0x3000000bff0a7230 */ /* 0x000fe40000004100 */
[----:B------:R-:W-:Y:S02]  /*11320*/  HADD2.F32 R16, -RZ, R25.H1_H1 ;  /* 0x30000019ff107230 */ /* 0x000fe40000004100 */
[----:B------:R-:W-:Y:S02]  /*11330*/  HADD2.F32 R31, -RZ, R31.H1_H1 ;  /* 0x3000001fff1f7230 */ /* 0x000fe40000004100 */
[----:B------:R-:W-:-:S02]  /*11340*/  HADD2.F32 R5, -RZ, R27.H0_H0 ;  /* 0x2000001bff057230 */ /* 0x000fc40000004100 */
[----:B------:R-:W-:Y:S02]  /*11350*/  HADD2.F32 R26, -RZ, R27.H1_H1 ;  /* 0x3000001bff1a7230 */ /* 0x000fe40000004100 */
[----:B------:R-:W-:Y:S01]  /*11360*/  FFMA.FTZ R33, R16, R38, R33 ;  /* 0x0000002610217223 */ /* 0x000fe20000010021 */
[----:B------:R-:W-:Y:S01]  /*11370*/  FFMA.FTZ R8, R8, R24, R17 ;  /* 0x0000001808087223 */ /* 0x000fe20000010011 */
[----:B------:R-:W-:Y:S01]  /*11380*/  FFMA.FTZ R31, R31, R39, R36 ;  /* 0x000000271f1f7223 */ /* 0x000fe20000010024 */
[----:B------:R-:W-:Y:S01]  /*11390*/  FFMA.FTZ R5, R5, R9, R18 ;  /* 0x0000000905057223 */ /* 0x000fe20000010012 */
[----:B------:R-:W-:Y:S01]  /*113a0*/  FFMA.FTZ R10, R26, R10, R37 ;  /* 0x0000000a1a0a7223 */ /* 0x000fe20000010025 */
[----:B------:R-:W-:Y:S02]  /*113b0*/  F2FP.F16.F32.PACK_AB R24, R19, R4 ;  /* 0x000000041318723e */ /* 0x000fe400000000ff */
[----:B------:R-:W-:Y:S02]  /*113c0*/  F2FP.F16.F32.PACK_AB R25, R33, R6 ;  /* 0x000000062119723e */ /* 0x000fe400000000ff */
[----:B------:R-:W-:-:S02]  /*113d0*/  F2FP.F16.F32.PACK_AB R26, R31, R8 ;  /* 0x000000081f1a723e */ /* 0x000fc400000000ff */
[----:B------:R-:W-:Y:S02]  /*113e0*/  F2FP.F16.F32.PACK_AB R27, R10, R5 ;  /* 0x000000050a1b723e */ /* 0x000fe400000000ff */
.L_x_1562:
[----:B------:R-:W-:Y:S05]  /*113f0*/  BSYNC.RECONVERGENT B0 ;  /* 0x0000000000007941 */ /* 0x000fea0003800200 */
.L_x_1561:
[----:B-----5:R4:W-:Y:S02]  /*11400*/  STS.128 [R3+0x1000], R24 ;  /* 0x0010001803007388 */ /* 0x0209e40000000c00 */
.L_x_1560:
[----:B------:R-:W-:Y:S05]  /*11410*/  BSYNC.RECONVERGENT B1 ;  /* 0x0000000000017941 */ /* 0x000fea0003800200 */
.L_x_1559:
[----:B------:R-:W-:-:S04]  /*11420*/  IADD3 R33, PT, PT, R144, 0x30, RZ ;  /* 0x0000003090217810 */ /* 0x000fc80007ffe0ff */
        /* <DEDUP_REMOVED lines=13> */
[----:B------:R-:W-:Y:S01]  /*11500*/  IMAD R5, R22, 0x30, RZ ;  /* 0x0000003016057824 */ /* 0x000fe200078e02ff */
[----:B------:R-:W-:Y:S01]  /*11510*/  SEL R23, R23, RZ, P1 ;  /* 0x000000ff17177207 */ /* 0x000fe20000800000 */
[----:B------:R-:W-:Y:S01]  /*11520*/  IMAD.WIDE R16, R29, 0x2, R6 ;  /* 0x000000021d107825 */ /* 0x000fe200078e0206 */
[----:B------:R-:W-:Y:S02]  /*11530*/  SEL R9, R28, RZ, P1 ;  /* 0x000000ff1c097207 */ /* 0x000fe40000800000 */
[--C-:B------:R-:W-:Y:S02]  /*11540*/  IADD3 R23, P2, P0, R23, R0, R5.reuse ;  /* 0x0000000017177210 */ /* 0x100fe4000785e005 */
[----:B------:R-:W-:Y:S01]  /*11550*/  SHF.R.S32.HI R5, RZ, 0x1f, R5 ;  /* 0x0000001fff057819 */ /* 0x000fe20000011405 */
[----:B------:R-:W3:Y:S01]  /*11560*/  LDG.E.128 R16, desc[UR4][R16.64] ;  /* 0x0000000410107981 */ /* 0x000ee2000c1e1d00 */
[----:B------:R-:W-:-:S02]  /*11570*/  SHF.L.U32 R0, R23, 0x1, RZ ;  /* 0x0000000117007819 */ /* 0x000fc400000006ff */
[----:B------:R-:W-:-:S04]  /*11580*/  IADD3.X R8, PT, PT, R9, R20, R5, P2, P0 ;  /* 0x0000001409087210 */ /* 0x000fc800017e0405 */
[----:B------:R-:W-:Y:S02]  /*11590*/  SHF.L.U64.HI R8, R23, 0x1, R8 ;  /* 0x0000000117087819 */ /* 0x000fe40000010208 */
[----:B----4-:R-:W-:-:S04]  /*115a0*/  IADD3 R4, P0, PT, R0, UR8, RZ ;  /* 0x0000000800047c10 */ /* 0x010fc8000ff1e0ff */
[----:B------:R-:W-:Y:S01]  /*115b0*/  IADD3.X R5, PT, PT, R8, UR9, RZ, P0, !PT ;  /* 0x0000000908057c10 */ /* 0x000fe200087fe4ff */
[----:B------:R-:W4:Y:S05]  /*115c0*/  LDCU.64 UR8, c[0x0][0x4c8] ;  /* 0x00009900ff0877ac */ /* 0x000f2a0008000a00 */
[----:B--2---:R-:W2:Y:S01]  /*115d0*/  LDG.E.128 R4, desc[UR4][R4.64] ;  /* 0x0000000404047981 */ /* 0x004ea2000c1e1d00 */
[----:B----4-:R-:W-:-:S04]  /*115e0*/  IADD3 R10, P0, PT, R0, UR8, RZ ;  /* 0x00000008000a7c10 */ /* 0x010fc8000ff1e0ff */
        /* <DEDUP_REMOVED lines=8> */
[--C-:B--2---:R-:W-:Y:S02]  /*11670*/  HADD2.F32 R19, -RZ, R4.reuse.H0_H0 ;  /* 0x20000004ff137230 */ /* 0x104fe40000004100 */
        /* <DEDUP_REMOVED lines=10> */
[--C-:B------:R-:W-:Y:S02]  /*11720*/  HADD2.F32 R14, -RZ, R17.reuse.H0_H0 ;  /* 0x20000011ff0e7230 */ /* 0x100fe40000004100 */
        /* <DEDUP_REMOVED lines=8> */
[----:B----4-:R-:W-:Y:S02]  /*117b0*/  HADD2.F32 R4, -RZ, R8.H0_H0 ;  /* 0x20000008ff047230 */ /* 0x010fe40000004100 */
[----:B------:R-:W-:Y:S01]  /*117c0*/  @!P1 FADD.FTZ R22, -R22, -RZ ;  /* 0x800000ff16169221 */ /* 0x000fe20000010100 */
[--C-:B-----5:R-:W-:Y:S02]  /*117d0*/  HADD2.F32 R5, -RZ, R24.reuse.H0_H0 ;  /* 0x20000018ff057230 */ /* 0x120fe40000004100 */
[----:B------:R-:W-:Y:S01]  /*117e0*/  FMUL.FTZ R16, R16, R29 ;  /* 0x0000001d10107220 */ /* 0x000fe20000410000 */
[----:B------:R-:W-:Y:S02]  /*117f0*/  HADD2.F32 R19, -RZ, R24.H1_H1 ;  /* 0x30000018ff137230 */ /* 0x000fe40000004100 */
[----:B------:R-:W-:Y:S01]  /*11800*/  FMUL.FTZ R14, R14, R23 ;  /* 0x000000170e0e7220 */ /* 0x000fe20000410000 */
[----:B------:R-:W-:-:S02]  /*11810*/  HADD2.F32 R7, -RZ, R25.H0_H0 ;  /* 0x20000019ff077230 */ /* 0x000fc40000004100 */
[----:B------:R-:W-:Y:S02]  /*11820*/  HADD2.F32 R8, -RZ, R8.H1_H1 ;  /* 0x30000008ff087230 */ /* 0x000fe40000004100 */
[--C-:B------:R-:W-:Y:S02]  /*11830*/  HADD2.F32 R6, -RZ, R9.reuse.H0_H0 ;  /* 0x20000009ff067230 */ /* 0x100fe40000004100 */
[----:B------:R-:W-:Y:S01]  /*11840*/  @!P1 FADD.FTZ R31, -R31, -RZ ;  /* 0x800000ff1f1f9221 */ /* 0x000fe20000010100 */
[----:B------:R-:W-:Y:S01]  /*11850*/  FMUL.FTZ R17, R17, R22 ;  /* 0x0000001611117220 */ /* 0x000fe20000410000 */
[----:B------:R-:W-:Y:S02]  /*11860*/  HADD2.F32 R24, -RZ, R9.H1_H1 ;  /* 0x30000009ff187230 */ /* 0x000fe40000004100 */
[----:B------:R-:W-:Y:S01]  /*11870*/  FFMA.FTZ R0, R5, R4, R0 ;  /* 0x0000000405007223 */ /* 0x000fe20000010000 */
[--C-:B------:R-:W-:Y:S02]  /*11880*/  HADD2.F32 R22, -RZ, R10.reuse.H0_H0 ;  /* 0x2000000aff167230 */ /* 0x100fe40000004100 */
[----:B------:R-:W-:Y:S01]  /*11890*/  FFMA.FTZ R19, R19, R8, R16 ;  /* 0x0000000813137223 */ /* 0x000fe20000010010 */
[----:B------:R-:W-:-:S02]  /*118a0*/  HADD2.F32 R23, -RZ, R10.H1_H1 ;  /* 0x3000000aff177230 */ /* 0x000fc40000004100 */
[----:B------:R-:W-:Y:S01]  /*118b0*/  FFMA.FTZ R6, R7, R6, R14 ;  /* 0x0000000607067223 */ /* 0x000fe2000001000e */
[--C-:B------:R-:W-:Y:S02]  /*118c0*/  HADD2.F32 R9, -RZ, R11.reuse.H0_H0 ;  /* 0x2000000bff097230 */ /* 0x100fe40000004100 */
[----:B------:R-:W-:Y:S01]  /*118d0*/  FMUL.FTZ R20, R20, R31 ;  /* 0x0000001f14147220 */ /* 0x000fe20000410000 */
[----:B------:R-:W-:Y:S02]  /*118e0*/  HADD2.F32 R10, -RZ, R11.H1_H1 ;  /* 0x3000000bff0a7230 */ /* 0x000fe40000004100 */
[----:B------:R-:W-:Y:S02]  /*118f0*/  HADD2.F32 R8, -RZ, R25.H1_H1 ;  /* 0x30000019ff087230 */ /* 0x000fe40000004100 */
[--C-:B------:R-:W-:Y:S02]  /*11900*/  HADD2.F32 R4, -RZ, R26.reuse.H0_H0 ;  /* 0x2000001aff047230 */ /* 0x100fe40000004100 */
[----:B------:R-:W-:-:S02]  /*11910*/  HADD2.F32 R7, -RZ, R26.H1_H1 ;  /* 0x3000001aff077230 */ /* 0x000fc40000004100 */
[--C-:B------:R-:W-:Y:S02]  /*11920*/  HADD2.F32 R5, -RZ, R27.reuse.H0_H0 ;  /* 0x2000001bff057230 */ /* 0x100fe40000004100 */
[----:B------:R-:W-:Y:S02]  /*11930*/  HADD2.F32 R14, -RZ, R27.H1_H1 ;  /* 0x3000001bff0e7230 */ /* 0x000fe40000004100 */
[----:B------:R-:W-:Y:S01]  /*11940*/  FFMA.FTZ R17, R8, R24, R17 ;  /* 0x0000001808117223 */ /* 0x000fe20000010011 */
[----:B------:R-:W-:Y:S01]  /*11950*/  FFMA.FTZ R4, R4, R22, R15 ;  /* 0x0000001604047223 */ /* 0x000fe2000001000f */
[----:B------:R-:W-:Y:S01]  /*11960*/  FFMA.FTZ R7, R7, R23, R20 ;  /* 0x0000001707077223 */ /* 0x000fe20000010014 */
[----:B------:R-:W-:Y:S01]  /*11970*/  FFMA.FTZ R5, R5, R9, R18 ;  /* 0x0000000905057223 */ /* 0x000fe20000010012 */
[----:B------:R-:W-:Y:S01]  /*11980*/  FFMA.FTZ R10, R14, R10, R21 ;  /* 0x0000000a0e0a7223 */ /* 0x000fe20000010015 */
[----:B------:R-:W-:Y:S02]  /*11990*/  F2FP.F16.F32.PACK_AB R24, R19, R0 ;  /* 0x000000001318723e */ /* 0x000fe400000000ff */
[----:B------:R-:W-:-:S02]  /*119a0*/  F2FP.F16.F32.PACK_AB R25, R17, R6 ;  /* 0x000000061119723e */ /* 0x000fc400000000ff */
[----:B------:R-:W-:Y:S02]  /*119b0*/  F2FP.F16.F32.PACK_AB R26, R7, R4 ;  /* 0x00000004071a723e */ /* 0x000fe400000000ff */
[----:B------:R-:W-:Y:S02]  /*119c0*/  F2FP.F16.F32.PACK_AB R27, R10, R5 ;  /* 0x000000050a1b723e */ /* 0x000fe400000000ff */
.L_x_1564:
[----:B------:R-:W-:Y:S05]  /*119d0*/  BSYNC.RECONVERGENT B0 ;  /* 0x0000000000007941 */ /* 0x000fea0003800200 */
.L_x_1563:
[----:B-----5:R4:W-:Y:S02]  /*119e0*/  STS.128 [R3+0x1800], R24 ;  /* 0x0018001803007388 */ /* 0x0209e40000000c00 */
.L_x_1533:
[----:B------:R-:W-:Y:S05]  /*119f0*/  BSYNC.RECONVERGENT B2 ;  /* 0x0000000000027941 */ /* 0x000fea0003800200 */
.L_x_1524:
[----:B------:R-:W-:Y:S01]  /*11a00*/  UIADD3 UR26, UPT, UPT, -UR26, UR25, URZ ;  /* 0x000000191a1a7290 */ /* 0x000fe2000fffe1ff */
[----:B------:R-:W-:Y:S05]  /*11a10*/  BSSY.RECONVERGENT B0, `(.L_x_1565) ;  /* 0x000000c000007945 */ /* 0x000fea0003800200 */
[----:B------:R-:W-:-:S13]  /*11a20*/  ISETP.GE.AND P2, PT, R144, UR26, PT ;  /* 0x0000001a90007c0c */ /* 0x000fda000bf46270 */
        /* <DEDUP_REMOVED lines=9> */
.L_x_1567:
[----:B------:R1:W-:Y:S02]  /*11ac0*/  STS.128 [R3+0x2000], RZ ;  /* 0x002000ff03007388 */ /* 0x0003e40000000c00 */
.L_x_1566:
[----:B------:R-:W-:Y:S05]  /*11ad0*/  BSYNC.RECONVERGENT B0 ;  /* 0x0000000000007941 */ /* 0x000fea0003800200 */
.L_x_1565:
[----:B------:R-:W-:Y:S01]  /*11ae0*/  ISETP.GE.AND P1, PT, R2, UR26, PT ;  /* 0x0000001a02007c0c */ /* 0x000fe2000bf26270 */
[----:B------:R-:W-:Y:S01]  /*11af0*/  BSSY.RECONVERGENT B0, `(.L_x_1568) ;  /* 0x000000d000007945 */ /* 0x000fe20003800200 */
[----:B------:R-:W-:-:S04]  /*11b00*/  LEA R8, P0, R59, R230, 0x1 ;  /* 0x000000e63b087211 */ /* 0x000fc800078008ff */
        /* <DEDUP_REMOVED lines=10> */
.L_x_1570:
[----:B------:R1:W-:Y:S02]  /*11bb0*/  STS.128 [R3+0x2800], RZ ;  /* 0x002800ff03007388 */ /* 0x0003e40000000c00 */
.L_x_1569:
[----:B------:R-:W-:Y:S05]  /*11bc0*/  BSYNC.RECONVERGENT B0 ;  /* 0x0000000000007941 */ /* 0x000fea0003800200 */
.L_x_1568:
[----:B------:R-:W-:Y:S01]  /*11bd0*/  ISETP.GE.AND P0, PT, R30, UR26, PT ;  /* 0x0000001a1e007c0c */ /* 0x000fe2000bf06270 */
[----:B------:R-:W-:-:S12]  /*11be0*/  BSSY.RECONVERGENT B0, `(.L_x_1571) ;  /* 0x000000e000007945 */ /* 0x000fd80003800200 */
[----:B------:R-:W-:Y:S05]  /*11bf0*/  @P0 BRA `(.L_x_1572) ;  /* 0x0000000000300947 */ /* 0x000fea0003800000 */
[----:B------:R-:W1:Y:S02]  /*11c00*/  LDCU UR8, c[0x0][0x440] ;  /* 0x00008800ff0877ac */ /* 0x000e640008000800 */
[----:B-1----:R-:W-:-:S13]  /*11c10*/  ISETP.GE.AND P0, PT, R12, UR8, PT ;  /* 0x000000080c007c0c */ /* 0x002fda000bf06270 */
[----:B------:R-:W-:Y:S05]  /*11c20*/  @P0 BRA `(.L_x_1573) ;  /* 0x0000000000200947 */ /* 0x000fea0003800000 */
[----:B---3--:R-:W2:Y:S02]  /*11c30*/  LDC.64 R4, c[0x0][0x3b8] ;  /* 0x0000ee00ff047b82 */ /* 0x008ea40000000a00 */
[----:B--2---:R-:W-:-:S04]  /*11c40*/  LEA R6, P0, R4, R8, 0x5 ;  /* 0x0000000804067211 */ /* 0x004fc800078028ff */
[----:B------:R-:W-:-:S05]  /*11c50*/  LEA.HI.X R7, R4, R9, R5, 0x5, P0 ;  /* 0x0000000904077211 */ /* 0x000fca00000f2c05 */
[----:B------:R-:W-:Y:S01]  /*11c60*/  @!PT LDS RZ, [RZ] ;  /* 0x00000000fffff984 */ /* 0x000fe20000000800 */
[----:B------:R-:W-:Y:S01]  /*11c70*/  @!PT LDS RZ, [RZ] ;  /* 0x00000000fffff984 */ /* 0x000fe20000000800 */
[----:B------:R-:W-:Y:S01]  /*11c80*/  @!PT LDS RZ, [RZ] ;  /* 0x00000000fffff984 */ /* 0x000fe20000000800 */
[----:B------:R1:W-:Y:S01]  /*11c90*/  LDGSTS.E.BYPASS.LTC128B.128 [R3+0x3000], desc[UR4][R6.64] ;  /* 0x0300000006037fae */ /* 0x0003e2000b981a04 */
[----:B------:R-:W-:Y:S05]  /*11ca0*/  BRA `(.L_x_1572) ;  /* 0x0000000000047947 */ /* 0x000fea0003800000 */
.L_x_1573:
[----:B------:R1:W-:Y:S02]  /*11cb0*/  STS.128 [R3+0x3000], RZ ;  /* 0x003000ff03007388 */ /* 0x0003e40000000c00 */
.L_x_1572:
[----:B------:R-:W-:Y:S05]  /*11cc0*/  BSYNC.RECONVERGENT B0 ;  /* 0x0000000000007941 */ /* 0x000fea0003800200 */
.L_x_1571:
        /* <DEDUP_REMOVED lines=14> */
.L_x_1576:
[----:B------:R1:W-:Y:S02]  /*11db0*/  STS.128 [R3+0x3800], RZ ;  /* 0x003800ff03007388 */ /* 0x0003e40000000c00 */
.L_x_1575:
[----:B------:R-:W-:Y:S05]  /*11dc0*/  BSYNC.RECONVERGENT B0 ;  /* 0x0000000000007941 */ /* 0x000fea0003800200 */
.L_x_1574:
[----:B-12---:R-:W-:Y:S01]  /*11dd0*/  IADD3 R6, PT, PT, R144, 0x40, RZ ;  /* 0x0000004090067810 */ /* 0x006fe20007ffe0ff */
[----:B------:R-:W-:Y:S03]  /*11de0*/  BSSY.RECONVERGENT B0, `(.L_x_1577) ;  /* 0x0000012000007945 */ /* 0x000fe60003800200 */
[----:B------:R-:W-:-:S13]  /*11df0*/  ISETP.GE.AND P0, PT, R6, UR26, PT ;  /* 0x0000001a06007c0c */ /* 0x000fda000bf06270 */
[----:B------:R-:W-:Y:S05]  /*11e00*/  @P0 BRA `(.L_x_1578) ;  /* 0x00000000003c0947 */ /* 0x000fea0003800000 */
[----:B------:R-:W1:Y:S02]  /*11e10*/  LDCU UR8, c[0x0][0x440] ;  /* 0x00008800ff0877ac */ /* 0x000e640008000800 */
[----:B-1----:R-:W-:-:S13]  /*11e20*/  ISETP.GE.AND P0, PT, R12, UR8, PT ;  /* 0x000000080c007c0c */ /* 0x002fda000bf06270 */
[----:B------:R-:W-:Y:S05]  /*11e30*/  @P0 BRA `(.L_x_1579) ;  /* 0x00000000002c0947 */ /* 0x000fea0003800000 */
[----:B---3--:R-:W1:Y:S01]  /*11e40*/  LDC.64 R4, c[0x0][0x3b8] ;  /* 0x0000ee00ff047b82 */ /* 0x008e620000000a00 */
        /* <DEDUP_REMOVED lines=10> */
.L_x_1579:
[----:B------:R1:W-:Y:S02]  /*11ef0*/  STS.128 [R3+0x4000], RZ ;  /* 0x004000ff03007388 */ /* 0x0003e40000000c00 */
.L_x_1578:
[----:B------:R-:W-:Y:S05]  /*11f00*/  BSYNC.RECONVERGENT B0 ;  /* 0x0000000000007941 */ /* 0x000fea0003800200 */
.L_x_1577:
[----:B------:R-:W-:Y:S01]  /*11f10*/  IADD3 R0, PT, PT, R144, 0x50, RZ ;  /* 0x0000005090007810 */ /* 0x000fe20007ffe0ff */
[----:B------:R-:W-:Y:S03]  /*11f20*/  BSSY.RECONVERGENT B0, `(.L_x_1580) ;  /* 0x000000f000007945 */ /* 0x000fe60003800200 */
[----:B------:R-:W-:-:S13]  /*11f30*/  ISETP.GE.AND P0, PT, R0, UR26, PT ;  /* 0x0000001a00007c0c */ /* 0x000fda000bf06270 */
        /* <DEDUP_REMOVED lines=12> */
.L_x_1582:
[----:B------:R1:W-:Y:S02]  /*12000*/  STS.128 [R3+0x4800], RZ ;  /* 0x004800ff03007388 */ /* 0x0003e40000000c00 */
.L_x_1581:
[----:B------:R-:W-:Y:S05]  /*12010*/  BSYNC.RECONVERGENT B0 ;  /* 0x0000000000007941 */ /* 0x000fea0003800200 */
.L_x_1580:
[----:B------:R-:W-:Y:S01]  /*12020*/  IADD3 R7, PT, PT, R144, 0x60, RZ ;  /* 0x0000006090077810 */ /* 0x000fe20007ffe0ff */
[----:B------:R-:W-:Y:S03]  /*12030*/  BSSY.RECONVERGENT B0, `(.L_x_1583) ;  /* 0x0000012000007945 */ /* 0x000fe60003800200 */
[----:B------:R-:W-:-:S13]  /*12040*/  ISETP.GE.AND P0, PT, R7, UR26, PT ;  /* 0x0000001a07007c0c */ /* 0x000fda000bf06270 */
[----:B------:R-:W-:Y:S05]  /*12050*/  @P0 BRA `(.L_x_1584) ;  /* 0x00000000003c0947 */ /* 0x000fea0003800000 */
[----:B------:R-:W1:Y:S02]  /*12060*/  LDCU UR8, c[0x0][0x440] ;  /* 0x00008800ff0877ac */ /* 0x000e640008000800 */
[----:B-1----:R-:W-:-:S13]  /*12070*/  ISETP.GE.AND P0, PT, R12, UR8, PT ;  /* 0x000000080c007c0c */ /* 0x002fda000bf06270 */
[----:B------:R-:W-:Y:S05]  /*12080*/  @P0 BRA `(.L_x_1585) ;  /* 0x00000000002c0947 */ /* 0x000fea0003800000 */
[----:B---3--:R-:W1:Y:S01]  /*12090*/  LDC.64 R4, c[0x0][0x3b8] ;  /* 0x0000ee00ff047b82 */ /* 0x008e620000000a00 */
[----:B--2---:R-:W-:Y:S02]  /*120a0*/  MOV R10, R8 ;  /* 0x00000008000a7202 */ /* 0x004fe40000000f00 */
        /* <DEDUP_REMOVED lines=9> */
.L_x_1585:
[----:B------:R1:W-:Y:S02]  /*12140*/  STS.128 [R3+0x5000], RZ ;  /* 0x005000ff03007388 */ /* 0x0003e40000000c00 */
.L_x_1584:
[----:B------:R-:W-:Y:S05]  /*12150*/  BSYNC.RECONVERGENT B0 ;  /* 0x0000000000007941 */ /* 0x000fea0003800200 */
.L_x_1583:
        /* <DEDUP_REMOVED lines=18> */
.L_x_1588:
[----:B------:R2:W-:Y:S02]  /*12280*/  STS.128 [R3+0x5800], RZ ;  /* 0x005800ff03007388 */ /* 0x0005e40000000c00 */
.L_x_1587:
[----:B------:R-:W-:Y:S05]  /*12290*/  BSYNC.RECONVERGENT B0 ;  /* 0x0000000000007941 */ /* 0x000fea0003800200 */
.L_x_1586:
[----:B------:R-:W-:Y:S01]  /*122a0*/  LOP3.LUT R11, R144, 0x80, RZ, 0xfc, !PT ;  /* 0x00000080900b7812 */ /* 0x000fe200078efcff */
        /* <DEDUP_REMOVED lines=17> */
.L_x_1591:
[----:B------:R1:W-:Y:S02]  /*123c0*/  STS.128 [R3+0x6000], RZ ;  /* 0x006000ff03007388 */ /* 0x0003e40000000c00 */
.L_x_1590:
[----:B------:R-:W-:Y:S05]  /*123d0*/  BSYNC.RECONVERGENT B0 ;  /* 0x0000000000007941 */ /* 0x000fea0003800200 */
.L_x_1589:
[----:B-1----:R-:W-:Y:S01]  /*123e0*/  IADD3 R14, PT, PT, R144, 0x90, RZ ;  /* 0x00000090900e7810 */ /* 0x002fe20007ffe0ff */
[----:B------:R-:W-:Y:S03]  /*123f0*/  BSSY.RECONVERGENT B0, `(.L_x_1592) ;  /* 0x000000f000007945 */ /* 0x000fe60003800200 */
[----:B------:R-:W-:-:S13]  /*12400*/  ISETP.GE.AND P0, PT, R14, UR26, PT ;  /* 0x0000001a0e007c0c */ /* 0x000fda000bf06270 */
[----:B------:R-:W-:Y:S05]  /*12410*/  @P0 BRA `(.L_x_1593) ;  /* 0x0000000000300947 */ /* 0x000fea0003800000 */
[----:B------:R-:W1:Y:S02]  /*12420*/  LDCU UR8, c[0x0][0x440] ;  /* 0x00008800ff0877ac */ /* 0x000e640008000800 */
[----:B-1----:R-:W-:-:S13]  /*12430*/  ISETP.GE.AND P0, PT, R12, UR8, PT ;  /* 0x000000080c007c0c */ /* 0x002fda000bf06270 */
[----:B------:R-:W-:Y:S05]  /*12440*/  @P0 BRA `(.L_x_1594) ;  /* 0x0000000000200947 */ /* 0x000fea0003800000 */
[----:B---3--:R-:W1:Y:S02]  /*12450*/  LDC.64 R4, c[0x0][0x3b8] ;  /* 0x0000ee00ff047b82 */ /* 0x008e640000000a00 */
[----:B-1----:R-:W-:-:S04]  /*12460*/  LEA R16, P0, R4, R8, 0x8 ;  /* 0x0000000804107211 */ /* 0x002fc800078040ff */
[----:B------:R-:W-:-:S05]  /*12470*/  LEA.HI.X R17, R4, R9, R5, 0x8, P0 ;  /* 0x0000000904117211 */ /* 0x000fca00000f4405 */
[----:B------:R-:W-:Y:S01]  /*12480*/  @!PT LDS RZ, [RZ] ;  /* 0x00000000fffff984 */ /* 0x000fe20000000800 */
[----:B------:R-:W-:Y:S01]  /*12490*/  @!PT LDS RZ, [RZ] ;  /* 0x00000000fffff984 */ /* 0x000fe20000000800 */
[----:B------:R-:W-:Y:S01]  /*124a0*/  @!PT LDS RZ, [RZ] ;  /* 0x00000000fffff984 */ /* 0x000fe20000000800 */
[----:B------:R1:W-:Y:S01]  /*124b0*/  LDGSTS.E.BYPASS.LTC128B.128 [R3+0x6800], desc[UR4][R16.64] ;  /* 0x0680000010037fae */ /* 0x0003e2000b981a04 */
[----:B------:R-:W-:Y:S05]  /*124c0*/  BRA `(.L_x_1593) ;  /* 0x0000000000047947 */ /* 0x000fea0003800000 */
.L_x_1594:
[----:B------:R1:W-:Y:S02]  /*124d0*/  STS.128 [R3+0x6800], RZ ;  /* 0x006800ff03007388 */ /* 0x0003e40000000c00 */
.L_x_1593:
[----:B------:R-:W-:Y:S05]  /*124e0*/  BSYNC.RECONVERGENT B0 ;  /* 0x0000000000007941 */ /* 0x000fea0003800200 */
.L_x_1592:
        /* <DEDUP_REMOVED lines=18> */
.L_x_1597:
[----:B------:R1:W-:Y:S02]  /*12610*/  STS.128 [R3+0x7000], RZ ;  /* 0x007000ff03007388 */ /* 0x0003e40000000c00 */
.L_x_1596:
[----:B------:R-:W-:Y:S05]  /*12620*/  BSYNC.RECONVERGENT B0 ;  /* 0x0000000000007941 */ /* 0x000fea0003800200 */
.L_x_1595:
[----:B-1----:R-:W-:Y:S01]  /*12630*/  IADD3 R16, PT, PT, R144, 0xb0, RZ ;  /* 0x000000b090107810 */ /* 0x002fe20007ffe0ff */
        /* <DEDUP_REMOVED lines=17> */
.L_x_1600:
[----:B------:R1:W-:Y:S02]  /*12750*/  STS.128 [R3+0x7800], RZ ;  /* 0x007800ff03007388 */ /* 0x0003e40000000c00 */
.L_x_1599:
[----:B------:R-:W-:Y:S05]  /*12760*/  BSYNC.RECONVERGENT B0 ;  /* 0x0000000000007941 */ /* 0x000fea0003800200 */
.L_x_1598:
        /* <DEDUP_REMOVED lines=18> */
.L_x_1603:
[----:B------:R1:W-:Y:S02]  /*12890*/  STS.128 [R3+0x8000], RZ ;  /* 0x008000ff03007388 */ /* 0x0003e40000000c00 */
.L_x_1602:
[----:B------:R-:W-:Y:S05]  /*128a0*/  BSYNC.RECONVERGENT B0 ;  /* 0x0000000000007941 */ /* 0x000fea0003800200 */
.L_x_1601:
        /* <DEDUP_REMOVED lines=18> */
.L_x_1606:
[----:B------:R1:W-:Y:S02]  /*129d0*/  STS.128 [R3+0x8800], RZ ;  /* 0x008800ff03007388 */ /* 0x0003e40000000c00 */
.L_x_1605:
[----:B------:R-:W-:Y:S05]  /*129e0*/  BSYNC.RECONVERGENT B0 ;  /* 0x0000000000007941 */ /* 0x000fea0003800200 */
.L_x_1604:
        /* <DEDUP_REMOVED lines=18> */
.L_x_1609:
[----:B------:R1:W-:Y:S02]  /*12b10*/  STS.128 [R3+0x9000], RZ ;  /* 0x009000ff03007388 */ /* 0x0003e40000000c00 */
.L_x_1608:
[----:B------:R-:W-:Y:S05]  /*12b20*/  BSYNC.RECONVERGENT B0 ;  /* 0x0000000000007941 */ /* 0x000fea0003800200 */
.L_x_1607:
[----:B------:R-:W-:Y:S01]  /*12b30*/  IADD3 R144, PT, PT, R144, 0xf0, RZ ;  /* 0x000000f090907810 */ /* 0x000fe20007ffe0ff */
[----:B------:R-:W-:Y:S03]  /*12b40*/  BSSY.RECONVERGENT B0, `(.L_x_1610) ;  /* 0x0000010000007945 */ /* 0x000fe60003800200 */
[----:B------:R-:W-:-:S13]  /*12b50*/  ISETP.GE.AND P0, PT, R144, UR26, PT ;  /* 0x0000001a90007c0c */ /* 0x000fda000bf06270 */
[----:B------:R-:W-:Y:S05]  /*12b60*/  @P0 BRA `(.L_x_1611) ;  /* 0x0000000000340947 */ /* 0x000fea0003800000 */
[----:B------:R-:W1:Y:S02]  /*12b70*/  LDCU UR8, c[0x0][0x440] ;  /* 0x00008800ff0877ac */ /* 0x000e640008000800 */
[----:B-1----:R-:W-:-:S13]  /*12b80*/  ISETP.GE.AND P0, PT, R12, UR8, PT ;  /* 0x000000080c007c0c */ /* 0x002fda000bf06270 */
[----:B------:R-:W-:Y:S05]  /*12b90*/  @P0 BRA `(.L_x_1612) ;  /* 0x0000000000240947 */ /* 0x000fea0003800000 */
[----:B---3--:R-:W1:Y:S02]  /*12ba0*/  LDC.64 R4, c[0x0][0x3b8] ;  /* 0x0000ee00ff047b82 */ /* 0x008e640000000a00 */
        /* <DEDUP_REMOVED lines=8> */
.L_x_1612:
[----:B------:R1:W-:Y:S02]  /*12c30*/  STS.128 [R3+0x9800], RZ ;  /* 0x009800ff03007388 */ /* 0x0003e40000000c00 */
.L_x_1611:
[----:B------:R-:W-:Y:S05]  /*12c40*/  BSYNC.RECONVERGENT B0 ;  /* 0x0000000000007941 */ /* 0x000fea0003800200 */
.L_x_1610:
[----:B------:R-:W0:Y:S01]  /*12c50*/  LDGDEPBAR ;  /* 0x00000000000079af */ /* 0x000e220000000000 */
[----:B------:R-:W-:Y:S01]  /*12c60*/  BSSY.RECONVERGENT B0, `(.L_x_1613) ;  /* 0x000000f000007945 */ /* 0x000fe20003800200 */
        /* <DEDUP_REMOVED lines=11> */
.L_x_1615:
[----:B------:R1:W-:Y:S01]  /*12d20*/  STS.128 [R3+0xa000], RZ ;  /* 0x00a000ff03007388 */ /* 0x0003e20000000c00 */
[----:B------:R-:W-:Y:S05]  /*12d30*/  BRA `(.L_x_1616) ;  /* 0x0000000000047947 */ /* 0x000fea0003800000 */
.L_x_1614:
[----:B------:R1:W-:Y:S02]  /*12d40*/  STS.128 [R3+0xa000], RZ ;  /* 0x00a000ff03007388 */ /* 0x0003e40000000c00 */
.L_x_1616:
[----:B------:R-:W-:Y:S05]  /*12d50*/  BSYNC.RECONVERGENT B0 ;  /* 0x0000000000007941 */ /* 0x000fea0003800200 */
.L_x_1613:
[----:B------:R-:W-:Y:S01]  /*12d60*/  ISETP.GE.AND P0, PT, R2, UR26, PT ;  /* 0x0000001a02007c0c */ /* 0x000fe2000bf06270 */
[----:B------:R-:W-:Y:S01]  /*12d70*/  BSSY.RECONVERGENT B0, `(.L_x_1617) ;  /* 0x000000e000007945 */ /* 0x000fe20003800200 */
[----:B-1----:R-:W-:-:S04]  /*12d80*/  LEA R8, P1, R85, R232, 0x1 ;  /* 0x000000e855087211 */ /* 0x002fc800078208ff */
[----:B------:R-:W-:-:S07]  /*12d90*/  LEA.HI.X R9, R85, R233, R66, 0x1, P1 ;  /* 0x000000e955097211 */ /* 0x000fce00008f0c42 */
[----:B------:R1:W-:Y:S01]  /*12da0*/  @P0 STS.128 [R3+0xa800], RZ ;  /* 0x00a800ff03000388 */ /* 0x0003e20000000c00 */
[----:B------:R-:W-:Y:S05]  /*12db0*/  @P0 BRA `(.L_x_1618) ;  /* 0x0000000000240947 */ /* 0x000fea0003800000 */
[----:B------:R-:W2:Y:S02]  /*12dc0*/  LDCU UR8, c[0x0][0x440] ;  /* 0x00008800ff0877ac */ /* 0x000ea40008000800 */
[----:B--2---:R-:W-:-:S13]  /*12dd0*/  ISETP.GE.AND P0, PT, R12, UR8, PT ;  /* 0x000000080c007c0c */ /* 0x004fda000bf06270 */
[----:B------:R-:W-:Y:S05]  /*12de0*/  @P0 BRA `(.L_x_1619) ;  /* 0x0000000000140947 */ /* 0x000fea0003800000 */
[----:B------:R-:W-:Y:S01]  /*12df0*/  @!PT LDS RZ, [RZ] ;  /* 0x00000000fffff984 */ /* 0x000fe20000000800 */
[----:B------:R-:W-:Y:S01]  /*12e00*/  @!PT LDS RZ, [RZ] ;  /* 0x00000000fffff984 */ /* 0x000fe20000000800 */
[----:B------:R-:W-:Y:S01]  /*12e10*/  @!PT LDS RZ, [RZ] ;  /* 0x00000000fffff984 */ /* 0x000fe20000000800 */
[----:B------:R2:W-:Y:S01]  /*12e20*/  LDGSTS.E.BYPASS.LTC128B.128 [R3+0xa800], desc[UR4][R8.64] ;  /* 0x0a80000008037fae */ /* 0x0005e2000b981a04 */
[----:B------:R-:W-:Y:S05]  /*12e30*/  BRA `(.L_x_1618) ;  /* 0x0000000000047947 */ /* 0x000fea0003800000 */
.L_x_1619:
[----:B------:R2:W-:Y:S02]  /*12e40*/  STS.128 [R3+0xa800], RZ ;  /* 0x00a800ff03007388 */ /* 0x0005e40000000c00 */
.L_x_1618:
[----:B------:R-:W-:Y:S05]  /*12e50*/  BSYNC.RECONVERGENT B0 ;  /* 0x0000000000007941 */ /* 0x000fea0003800200 */
.L_x_1617:
[----:B------:R-:W-:Y:S01]  /*12e60*/  ISETP.GE.AND P0, PT, R30, UR26, PT ;  /* 0x0000001a1e007c0c */ /* 0x000fe2000bf06270 */
[----:B------:R-:W-:-:S12]  /*12e70*/  BSSY.RECONVERGENT B0, `(.L_x_1620) ;  /* 0x000000f000007945 */ /* 0x000fd80003800200 */
[----:B------:R1:W-:Y:S01]  /*12e80*/  @P0 STS.128 [R3+0xb000], RZ ;  /* 0x00b000ff03000388 */ /* 0x0003e20000000c00 */
[----:B------:R-:W-:Y:S05]  /*12e90*/  @P0 BRA `(.L_x_1621) ;  /* 0x0000000000300947 */ /* 0x000fea0003800000 */
[----:B------:R-:W2:Y:S02]  /*12ea0*/  LDCU UR8, c[0x0][0x440] ;  /* 0x00008800ff0877ac */ /* 0x000ea40008000800 */
[----:B--2---:R-:W-:-:S13]  /*12eb0*/  ISETP.GE.AND P0, PT, R12, UR8, PT ;  /* 0x000000080c007c0c */ /* 0x004fda000bf06270 */
        /* <DEDUP_REMOVED lines=9> */
.L_x_1622:
[----:B------:R2:W-:Y:S02]  /*12f50*/  STS.128 [R3+0xb000], RZ ;  /* 0x00b000ff03007388 */ /* 0x0005e40000000c00 */
.L_x_1621:
[----:B------:R-:W-:Y:S05]  /*12f60*/  BSYNC.RECONVERGENT B0 ;  /* 0x0000000000007941 */ /* 0x000fea0003800200 */
.L_x_1620:
        /* <DEDUP_REMOVED lines=15> */
.L_x_1625:
[----:B------:R2:W-:Y:S02]  /*13060*/  STS.128 [R3+0xb800], RZ ;  /* 0x00b800ff03007388 */ /* 0x0005e40000000c00 */
.L_x_1624:
[----:B------:R-:W-:Y:S05]  /*13070*/  BSYNC.RECONVERGENT B0 ;  /* 0x0000000000007941 */ /* 0x000fea0003800200 */
.L_x_1623:
[----:B------:R-:W-:Y:S01]  /*13080*/  ISETP.GE.AND P0, PT, R6, UR26, PT ;  /* 0x0000001a06007c0c */ /* 0x000fe2000bf06270 */
[----:B------:R-:W-:-:S12]  /*13090*/  BSSY.RECONVERGENT B0, `(.L_x_1626) ;  /* 0x0000012000007945 */ /* 0x000fd80003800200 */
[----:B------:R1:W-:Y:S01]  /*130a0*/  @P0 STS.128 [R3+0xc000], RZ ;  /* 0x00c000ff03000388 */ /* 0x0003e20000000c00 */
[----:B------:R-:W-:Y:S05]  /*130b0*/  @P0 BRA `(.L_x_1627) ;  /* 0x00000000003c0947 */ /* 0x000fea0003800000 */
[----:B------:R-:W2:Y:S02]  /*130c0*/  LDCU UR8, c[0x0][0x440] ;  /* 0x00008800ff0877ac */ /* 0x000ea40008000800 */
[----:B--2---:R-:W-:-:S13]  /*130d0*/  ISETP.GE.AND P0, PT, R12, UR8, PT ;  /* 0x000000080c007c0c */ /* 0x004fda000bf06270 */
[----:B------:R-:W-:Y:S05]  /*130e0*/  @P0 BRA `(.L_x_1628) ;  /* 0x00000000002c0947 */ /* 0x000fea0003800000 */
[----:B---3--:R-:W2:Y:S01]  /*130f0*/  LDC.64 R4, c[0x0][0x3c0] ;  /* 0x0000f000ff047b82 */ /* 0x008ea20000000a00 */
[----:B------:R-:W-:Y:S02]  /*13100*/  MOV R20, R8 ;  /* 0x0000000800147202 */ /* 0x000fe40000000f00 */
[----:B------:R-:W-:-:S03]  /*13110*/  MOV R21, R9 ;  /* 0x0000000900157202 */ /* 0x000fc60000000f00 */
        /* <DEDUP_REMOVED lines=8> */
.L_x_1628:
[----:B------:R2:W-:Y:S02]  /*131a0*/  STS.128 [R3+0xc000], RZ ;  /* 0x00c000ff03007388 */ /* 0x0005e40000000c00 */
.L_x_1627:
[----:B------:R-:W-:Y:S05]  /*131b0*/  BSYNC.RECONVERGENT B0 ;  /* 0x0000000000007941 */ /* 0x000fea0003800200 */
.L_x_1626:
        /* <DEDUP_REMOVED lines=15> */
.L_x_1631:
[----:B------:R2:W-:Y:S02]  /*132b0*/  STS.128 [R3+0xc800], RZ ;  /* 0x00c800ff03007388 */ /* 0x0005e40000000c00 */
.L_x_1630:
[----:B------:R-:W-:Y:S05]  /*132c0*/  BSYNC.RECONVERGENT B0 ;  /* 0x0000000000007941 */ /* 0x000fea0003800200 */
.L_x_1629:
        /* <DEDUP_REMOVED lines=18> */
.L_x_1634:
[----:B------:R2:W-:Y:S02]  /*133f0*/  STS.128 [R3+0xd000], RZ ;  /* 0x00d000ff03007388 */ /* 0x0005e40000000c00 */
.L_x_1633:
[----:B------:R-:W-:Y:S05]  /*13400*/  BSYNC.RECONVERGENT B0 ;  /* 0x0000000000007941 */ /* 0x000fea0003800200 */
.L_x_1632:
        /* <DEDUP_REMOVED lines=18> */
.L_x_1637:
[----:B------:R2:W-:Y:S02]  /*13530*/  STS.128 [R3+0xd800], RZ ;  /* 0x00d800ff03007388 */ /* 0x0005e40000000c00 */
.L_x_1636:
[----:B------:R-:W-:Y:S05]  /*13540*/  BSYNC.RECONVERGENT B0 ;  /* 0x0000000000007941 */ /* 0x000fea0003800200 */
.L_x_1635:
        /* <DEDUP_REMOVED lines=18> */
.L_x_1640:
[----:B------:R2:W-:Y:S02]  /*13670*/  STS.128 [R3+0xe000], RZ ;  /* 0x00e000ff03007388 */ /* 0x0005e40000000c00 */
.L_x_1639:
[----:B------:R-:W-:Y:S05]  /*13680*/  BSYNC.RECONVERGENT B0 ;  /* 0x0000000000007941 */ /* 0x000fea0003800200 */
.L_x_1638:
        /* <DEDUP_REMOVED lines=15> */
.L_x_1643:
[----:B------:R2:W-:Y:S02]  /*13780*/  STS.128 [R3+0xe800], RZ ;  /* 0x00e800ff03007388 */ /* 0x0005e40000000c00 */
.L_x_1642:
[----:B------:R-:W-:Y:S05]  /*13790*/  BSYNC.RECONVERGENT B0 ;  /* 0x0000000000007941 */ /* 0x000fea0003800200 */
.L_x_1641:
        /* <DEDUP_REMOVED lines=18> */
.L_x_1646:
[----:B------:R2:W-:Y:S02]  /*138c0*/  STS.128 [R3+0xf000], RZ ;  /* 0x00f000ff03007388 */ /* 0x0005e40000000c00 */
.L_x_1645:
[----:B------:R-:W-:Y:S05]  /*138d0*/  BSYNC.RECONVERGENT B0 ;  /* 0x0000000000007941 */ /* 0x000fea0003800200 */
.L_x_1644:
        /* <DEDUP_REMOVED lines=18> */
.L_x_1649:
[----:B------:R2:W-:Y:S02]  /*13a00*/  STS.128 [R3+0xf800], RZ ;  /* 0x00f800ff03007388 */ /* 0x0005e40000000c00 */
.L_x_1648:
[----:B------:R-:W-:Y:S05]  /*13a10*/  BSYNC.RECONVERGENT B0 ;  /* 0x0000000000007941 */ /* 0x000fea0003800200 */
.L_x_1647:
        /* <DEDUP_REMOVED lines=18> */
.L_x_1652:
[----:B------:R2:W-:Y:S02]  /*13b40*/  STS.128 [R3+0x10000], RZ ;  /* 0x010000ff03007388 */ /* 0x0005e40000000c00 */
.L_x_1651:
[----:B------:R-:W-:Y:S05]  /*13b50*/  BSYNC.RECONVERGENT B0 ;  /* 0x0000000000007941 */ /* 0x000fea0003800200 */
.L_x_1650:
        /* <DEDUP_REMOVED lines=18> */
.L_x_1655:
[----:B------:R2:W-:Y:S02]  /*13c80*/  STS.128 [R3+0x10800], RZ ;  /* 0x010800ff03007388 */ /* 0x0005e40000000c00 */
.L_x_1654:
[----:B------:R-:W-:Y:S05]  /*13c90*/  BSYNC.RECONVERGENT B0 ;  /* 0x0000000000007941 */ /* 0x000fea0003800200 */
.L_x_1653:
        /* <DEDUP_REMOVED lines=18> */
.L_x_1658:
[----:B------:R2:W-:Y:S02]  /*13dc0*/  STS.128 [R3+0x11000], RZ ;  /* 0x011000ff03007388 */ /* 0x0005e40000000c00 */
.L_x_1657:
[----:B------:R-:W-:Y:S05]  /*13dd0*/  BSYNC.RECONVERGENT B0 ;  /* 0x0000000000007941 */ /* 0x000fea0003800200 */
.L_x_1656:
        /* <DEDUP_REMOVED lines=16> */
.L_x_1661:
[----:B------:R2:W-:Y:S02]  /*13ee0*/  STS.128 [R3+0x11800], RZ ;  /* 0x011800ff03007388 */ /* 0x0005e40000000c00 */
.L_x_1660:
[----:B------:R-:W-:Y:S05]  /*13ef0*/  BSYNC.RECONVERGENT B0 ;  /* 0x0000000000007941 */ /* 0x000fea0003800200 */
.L_x_1659:
[----:B------:R-:W3:Y:S01]  /*13f00*/  S2R R225, SR_TID.X ;  /* 0x0000000000e17919 */ /* 0x000ee20000002100 */
[----:B------:R-:W-:Y:S01]  /*13f10*/  IMAD.MOV.U32 R172, RZ, RZ, 0x20 ;  /* 0x00000020ffac7424 */ /* 0x000fe200078e00ff */
[----:B------:R-:W-:Y:S01]  /*13f20*/  LOP3.LUT R0, R0, 0xfffffffb, RZ, 0xc0, !PT ;  /* 0xfffffffb00007812 */ /* 0x000fe200078ec0ff */
[----:B------:R-:W-:Y:S01]  /*13f30*/  IMAD.MOV.U32 R208, RZ, RZ, 0x40 ;  /* 0x00000040ffd07424 */ /* 0x000fe200078e00ff */
[----:B------:R-:W0:Y:S01]  /*13f40*/  LDGDEPBAR ;  /* 0x00000000000079af */ /* 0x000e220000000000 */
[----:B------:R-:W1:Y:S01]  /*13f50*/  LDCU UR8, c[0x0][0x508] ;  /* 0x0000a100ff0877ac */ /* 0x000e620008000800 */
[----:B------:R-:W-:Y:S01]  /*13f60*/  IMAD.MOV.U32 R223, RZ, RZ, 0x9 ;  /* 0x00000009ffdf7424 */ /* 0x000fe200078e00ff */
[----:B------:R-:W-:-:S04]  /*13f70*/  UIADD3 UR10, UPT, UPT, UR22, -0x1, URZ ;  /* 0xffffffff160a7890 */ /* 0x000fc8000fffe0ff */
[----:B------:R-:W-:Y:S01]  /*13f80*/  UISETP.GT.AND UP0, UPT, UR10, UR7, UPT ;  /* 0x000000070a00728c */ /* 0x000fe2000bf04270 */
[----:B---3--:R-:W-:Y:S01]  /*13f90*/  SHF.R.U32.HI R226, RZ, 0x1, R225 ;  /* 0x00000001ffe27819 */ /* 0x008fe200000116e1 */
[C---:B------:R-:W-:Y:S01]  /*13fa0*/  IMAD.SHL.U32 R174, R225.reuse, 0x8, RZ ;  /* 0x00000008e1ae7824 */ /* 0x040fe200078e00ff */
[C---:B------:R-:W-:Y:S01]  /*13fb0*/  LOP3.LUT R2, R225.reuse, 0x8, RZ, 0xc0, !PT ;  /* 0x00000008e1027812 */ /* 0x040fe200078ec0ff */
[C---:B------:R-:W-:Y:S01]  /*13fc0*/  IMAD.SHL.U32 R175, R225.reuse, 0x40, RZ ;  /* 0x00000040e1af7824 */ /* 0x040fe200078e00ff */
[----:B------:R-:W-:Y:S01]  /*13fd0*/  LOP3.LUT R4, R226, 0x8, RZ, 0xc0, !PT ;  /* 0x00000008e2047812 */ /* 0x000fe200078ec0ff */
[----:B------:R-:W-:Y:S01]  /*13fe0*/  IMAD.SHL.U32 R227, R225, 0x20, RZ ;  /* 0x00000020e1e37824 */ /* 0x000fe200078e00ff */
[----:B------:R-:W-:Y:S02]  /*13ff0*/  LOP3.LUT R174, R174, 0x38, RZ, 0xc0, !PT ;  /* 0x00000038aeae7812 */ /* 0x000fe400078ec0ff */
[----:B------:R-:W-:Y:S02]  /*14000*/  LOP3.LUT R221, R175, 0x200, RZ, 0xc0, !PT ;  /* 0x00000200afdd7812 */ /* 0x000fe400078ec0ff */
[----:B------:R-:W-:-:S02]  /*14010*/  LOP3.LUT R227, R227, 0x7c00, RZ, 0xc0, !PT ;  /* 0x00007c00e3e37812 */ /* 0x000fc400078ec0ff */
[--C-:B--2---:R-:W-:Y:S02]  /*14020*/  LOP3.LUT R7, R4, 0x1c0, R175.reuse, 0xf8, !PT ;  /* 0x000001c004077812 */ /* 0x104fe400078ef8af */
[----:B------:R-:W-:Y:S02]  /*14030*/  LOP3.LUT R5, R2, 0x1c0, R175, 0xf8, !PT ;  /* 0x000001c002057812 */ /* 0x000fe400078ef8af */
[----:B------:R-:W-:Y:S02]  /*14040*/  LOP3.LUT R177, R221, R227, RZ, 0xfc, !PT ;  /* 0x000000e3ddb17212 */ /* 0x000fe400078efcff */
[-C--:B------:R-:W-:Y:S02]  /*14050*/  LOP3.LUT R220, R7, R174.reuse, RZ, 0x3c, !PT ;  /* 0x000000ae07dc7212 */ /* 0x080fe400078e3cff */
[----:B------:R-:W-:Y:S02]  /*14060*/  LOP3.LUT R2, R175, 0x400, RZ, 0xc0, !PT ;  /* 0x00000400af027812 */ /* 0x000fe400078ec0ff */
[----:B------:R-:W-:-:S02]  /*14070*/  LOP3.LUT R5, R5, R174, RZ, 0x3c, !PT ;  /* 0x000000ae05057212 */ /* 0x000fc400078e3cff */
[----:B------:R-:W-:Y:S02]  /*14080*/  LOP3.LUT R177, R177, R220, RZ, 0xfc, !PT ;  /* 0x000000dcb1b17212 */ /* 0x000fe400078efcff */
[----:B------:R-:W-:Y:S01]  /*14090*/  LOP3.LUT P0, RZ, R225, 0x2, RZ, 0xc0, !PT ;  /* 0x00000002e1ff7812 */ /* 0x000fe2000780c0ff */
[----:B------:R-:W-:Y:S01]  /*140a0*/  IMAD R2, R5, 0x2, R2 ;  /* 0x0000000205027824 */ /* 0x000fe200078e0202 */
[----:B------:R-:W-:Y:S02]  /*140b0*/  LEA R177, R177, UR6, 0x1 ;  /* 0x00000006b1b17c11 */ /* 0x000fe4000f8e08ff */
[----:B------:R-:W-:Y:S01]  /*140c0*/  SEL R176, R172, 0xffffffe0, !P0 ;  /* 0xffffffe0acb07807 */ /* 0x000fe20004000000 */
[----:B------:R-:W-:Y:S01]  /*140d0*/  VIADD R173, R2, UR6 ;  /* 0x0000000602ad7c36 */ /* 0x000fe20008000000 */
[----:B------:R-:W-:Y:S03]  /*140e0*/  LDSM.16.M88.4 R116, [R2+UR6+0x2000] ;  /* 0x002000060274783b */ /* 0x000fe60008000200 */
[--C-:B------:R-:W-:Y:S01]  /*140f0*/  IMAD.IADD R128, R177, 0x1, R176.reuse ;  /* 0x00000001b1807824 */ /* 0x100fe200078e02b0 */
[----:B------:R2:W3:Y:S03]  /*14100*/  LDSM.16.M88.4 R156, [R177] ;  /* 0x00000000b19c783b */ /* 0x0004e60000000200 */
[----:B------:R-:W-:Y:S01]  /*14110*/  @P0 LOP3.LUT R0, R0, 0x4, RZ, 0xfc, !PT ;  /* 0x0000000400000812 */ /* 0x000fe200078efcff */
[----:B------:R-:W4:Y:S01]  /*14120*/  LDSM.16.M88.4 R108, [R2+UR6+0x2800] ;  /* 0x00280006026c783b */ /* 0x000f220008000200 */
[----:B------:R-:W-:Y:S01]  /*14130*/  IMAD.IADD R0, R173, 0x1, R176 ;  /* 0x00000001ad007824 */ /* 0x000fe200078e02b0 */
[----:B------:R-:W-:-:S02]  /*14140*/  LOP3.LUT P0, RZ, R225, 0x4, RZ, 0xc0, !PT ;  /* 0x00000004e1ff7812 */ /* 0x000fc4000780c0ff */
[----:B------:R-:W1:Y:S02]  /*14150*/  LDSM.16.M88.4 R100, [R2+UR6+0x3000] ;  /* 0x003000060264783b */ /* 0x000e640008000200 */
[----:B------:R-:W-:Y:S02]  /*14160*/  SEL R208, R208, 0xffffffc0, !P0 ;  /* 0xffffffc0d0d07807 */ /* 0x000fe40004000000 */
[----:B------:R-:W1:Y:S03]  /*14170*/  LDSM.16.M88.4 R92, [R2+UR6+0x3800] ;  /* 0x00380006025c783b */ /* 0x000e660008000200 */
[--C-:B------:R-:W-:Y:S01]  /*14180*/  IMAD.IADD R222, R173, 0x1, R208.reuse ;  /* 0x00000001adde7824 */ /* 0x100fe200078e02d0 */
[----:B------:R-:W1:Y:S04]  /*14190*/  LDSM.16.M88.4 R84, [R2+UR6+0x4000] ;  /* 0x004000060254783b */ /* 0x000e680008000200 */
[----:B------:R-:W1:Y:S01]  /*141a0*/  LDSM.16.M88.4 R76, [R2+UR6+0x4800] ;  /* 0x00480006024c783b */ /* 0x000e620008000200 */
[----:B--2---:R-:W-:-:S03]  /*141b0*/  IMAD.IADD R177, R177, 0x1, R208 ;  /* 0x00000001b1b17824 */ /* 0x004fc600078e02d0 */
[----:B------:R-:W2:Y:S04]  /*141c0*/  LDSM.16.M88.4 R68, [R2+UR6+0x5000] ;  /* 0x005000060244783b */ /* 0x000ea80008000200 */
[----:B------:R-:W2:Y:S04]  /*141d0*/  LDSM.16.M88.4 R60, [R2+UR6+0x5800] ;  /* 0x00580006023c783b */ /* 0x000ea80008000200 */
[----:B------:R-:W2:Y:S04]  /*141e0*/  LDSM.16.M88.4 R52, [R2+UR6+0x6000] ;  /* 0x006000060234783b */ /* 0x000ea80008000200 */
[----:B------:R-:W2:Y:S04]  /*141f0*/  LDSM.16.M88.4 R44, [R2+UR6+0x6800] ;  /* 0x00680006022c783b */ /* 0x000ea80008000200 */
[----:B------:R-:W2:Y:S01]  /*14200*/  LDSM.16.M88.4 R36, [R2+UR6+0x7000] ;  /* 0x007000060224783b */ /* 0x000ea20008000200 */
[C---:B---3--:R-:W-:Y:S03]  /*14210*/  HMMA.16816.F32 R120, R156.reuse, R116, RZ ;  /* 0x000000749c78723c */ /* 0x048fe600000018ff */
[----:B------:R-:W3:Y:S04]  /*14220*/  LDSM.16.M88.4 R28, [R2+UR6+0x7800] ;  /* 0x00780006021c783b */ /* 0x000ee80008000200 */
[----:B------:R-:W3:Y:S01]  /*14230*/  LDSM.16.M88.4 R20, [R2+UR6+0x8000] ;  /* 0x008000060214783b */ /* 0x000ee20008000200 */
[C---:B----4-:R-:W-:Y:S03]  /*14240*/  HMMA.16816.F32 R112, R156.reuse, R108, RZ ;  /* 0x0000006c9c70723c */ /* 0x050fe600000018ff */
[----:B------:R-:W4:Y:S04]  /*14250*/  LDSM.16.M88.4 R12, [R2+UR6+0x8800] ;  /* 0x00880006020c783b */ /* 0x000f280008000200 */
[----:B------:R-:W4:Y:S01]  /*14260*/  LDSM.16.M88.4 R4, [R2+UR6+0x9000] ;  /* 0x009000060204783b */ /* 0x000f220008000200 */
[C---:B-1----:R-:W-:Y:S03]  /*14270*/  HMMA.16816.F32 R104, R156.reuse, R100, RZ ;  /* 0x000000649c68723c */ /* 0x042fe600000018ff */
[----:B------:R1:W4:Y:S04]  /*14280*/  LDSM.16.M88.4 R124, [R2+UR6+0x9800] ;  /* 0x00980006027c783b */ /* 0x0003280008000200 */
[----:B------:R-:W-:Y:S01]  /*14290*/  LDSM.16.M88.4 R128, [R128] ;  /* 0x000000008080783b */ /* 0x000fe20000000200 */
[C---:B------:R-:W-:Y:S03]  /*142a0*/  HMMA.16816.F32 R96, R156.reuse, R92, RZ ;  /* 0x0000005c9c60723c */ /* 0x040fe600000018ff */
[----:B------:R-:W4:Y:S04]  /*142b0*/  LDSM.16.M88.4 R136, [R0+0x2000] ;  /* 0x002000000088783b */ /* 0x000f280000000200 */
[----:B------:R-:W4:Y:S01]  /*142c0*/  LDSM.16.M88.4 R132, [R0+0x2800] ;  /* 0x002800000084783b */ /* 0x000f220000000200 */
[C---:B------:R-:W-:Y:S03]  /*142d0*/  HMMA.16816.F32 R88, R156.reuse, R84, RZ ;  /* 0x000000549c58723c */ /* 0x040fe600000018ff */
[----:B------:R-:W4:Y:S04]  /*142e0*/  LDSM.16.M88.4 R168, [R0+0x3800] ;  /* 0x0038000000a8783b */ /* 0x000f280000000200 */
[----:B------:R-:W-:Y:S01]  /*142f0*/  LDSM.16.M88.4 R140, [R0+0x3000] ;  /* 0x00300000008c783b */ /* 0x000fe20000000200 */
[C---:B------:R-:W-:Y:S03]  /*14300*/  HMMA.16816.F32 R80, R156.reuse, R76, RZ ;  /* 0x0000004c9c50723c */ /* 0x040fe600000018ff */
[----:B------:R-:W-:Y:S04]  /*14310*/  LDSM.16.M88.4 R144, [R0+0x6800] ;  /* 0x006800000090783b */ /* 0x000fe80000000200 */
[----:B------:R-:W-:Y:S01]  /*14320*/  LDSM.16.M88.4 R152, [R0+0x4800] ;  /* 0x004800000098783b */ /* 0x000fe20000000200 */
[C---:B--2---:R-:W-:Y:S03]  /*14330*/  HMMA.16816.F32 R72, R156.reuse, R68, RZ ;  /* 0x000000449c48723c */ /* 0x044fe600000018ff */
[----:B------:R-:W-:Y:S04]  /*14340*/  LDSM.16.M88.4 R164, [R0+0x4000] ;  /* 0x0040000000a4783b */ /* 0x000fe80000000200 */
[----:B------:R-:W-:Y:S01]  /*14350*/  LDSM.16.M88.4 R148, [R0+0x6000] ;  /* 0x006000000094783b */ /* 0x000fe20000000200 */
[C---:B------:R-:W-:Y:S01]  /*14360*/  HMMA.16816.F32 R64, R156.reuse, R60, RZ ;  /* 0x0000003c9c40723c */ /* 0x040fe200000018ff */
[----:B-1----:R-:W1:Y:S07]  /*14370*/  S2R R2, SR_CTAID.X ;  /* 0x0000000000027919 */ /* 0x002e6e0000002500 */
[C---:B-----5:R-:W-:Y:S08]  /*14380*/  HMMA.16816.F32 R56, R156.reuse, R52, RZ ;  /* 0x000000349c38723c */ /* 0x060ff000000018ff */
[C---:B------:R-:W-:Y:S08]  /*14390*/  HMMA.16816.F32 R48, R156.reuse, R44, RZ ;  /* 0x0000002c9c30723c */ /* 0x040ff000000018ff */
[C---:B------:R-:W-:Y:S08]  /*143a0*/  HMMA.16816.F32 R40, R156.reuse, R36, RZ ;  /* 0x000000249c28723c */ /* 0x040ff000000018ff */
[C---:B---3--:R-:W-:Y:S08]  /*143b0*/  HMMA.16816.F32 R32, R156.reuse, R28, RZ ;  /* 0x0000001c9c20723c */ /* 0x048ff000000018ff */
        /* <DEDUP_REMOVED lines=26> */
[----:B------:R-:W-:Y:S07]  /*14560*/  LDSM.16.M88.4 R132, [R0+0x7000] ;  /* 0x007000000084783b */ /* 0x000fee0000000200 */
[C---:B------:R-:W-:Y:S08]  /*14570*/  HMMA.16816.F32 R96, R128.reuse, R168, R96 ;  /* 0x000000a88060723c */ /* 0x040ff00000001860 */
[C---:B--2---:R-:W-:Y:S08]  /*14580*/  HMMA.16816.F32 R72, R128.reuse, R124, R72 ;  /* 0x0000007c8048723c */ /* 0x044ff00000001848 */
[C---:B------:R-:W-:Y:S01]  /*14590*/  HMMA.16816.F32 R68, R128.reuse, R126, R68 ;  /* 0x0000007e8044723c */ /* 0x040fe20000001844 */
[----:B------:R-:W2:Y:S07]  /*145a0*/  LDSM.16.M88.4 R124, [R0+0x8000] ;  /* 0x00800000007c783b */ /* 0x000eae0000000200 */
[C---:B------:R-:W-:Y:S01]  /*145b0*/  HMMA.16816.F32 R92, R128.reuse, R170, R92 ;  /* 0x000000aa805c723c */ /* 0x040fe2000000185c */
[----:B------:R-:W-:Y:S07]  /*145c0*/  LDSM.16.M88.4 R168, [R177] ;  /* 0x00000000b1a8783b */ /* 0x000fee0000000200 */
[C---:B------:R-:W-:Y:S08]  /*145d0*/  HMMA.16816.F32 R104, R128.reuse, R140, R104 ;  /* 0x0000008c8068723c */ /* 0x040ff00000001868 */
[C---:B------:R-:W-:Y:S01]  /*145e0*/  HMMA.16816.F32 R100, R128.reuse, R142, R100 ;  /* 0x0000008e8064723c */ /* 0x040fe20000001864 */
[----:B------:R-:W-:Y:S07]  /*145f0*/  LDSM.16.M88.4 R140, [R0+0x7800] ;  /* 0x00780000008c783b */ /* 0x000fee0000000200 */
[C---:B---3--:R-:W-:Y:S08]  /*14600*/  HMMA.16816.F32 R64, R128.reuse, R136, R64 ;  /* 0x000000888040723c */ /* 0x048ff00000001840 */
        /* <DEDUP_REMOVED lines=10> */
[----:B------:R3:W4:Y:S07]  /*146b0*/  LDSM.16.M88.4 R132, [R0+0x9000] ;  /* 0x009000000084783b */ /* 0x00072e0000000200 */
[----:B------:R-:W-:Y:S08]  /*146c0*/  HMMA.16816.F32 R80, R128, R152, R80 ;  /* 0x000000988050723c */ /* 0x000ff00000001850 */
[C---:B--2---:R-:W-:Y:S08]  /*146d0*/  HMMA.16816.F32 R112, R168.reuse, R124, R112 ;  /* 0x0000007ca870723c */ /* 0x044ff00000001870 */
[----:B------:R-:W-:Y:S01]  /*146e0*/  HMMA.16816.F32 R108, R168, R126, R108 ;  /* 0x0000007ea86c723c */ /* 0x000fe2000000186c */
[----:B------:R-:W2:Y:S01]  /*146f0*/  LDSM.16.M88.4 R124, [R222+0x6800] ;  /* 0x00680000de7c783b */ /* 0x000ea20000000200 */
[----:B---3--:R-:W-:-:S06]  /*14700*/  IMAD.IADD R0, R176, 0x1, R222 ;  /* 0x00000001b0007824 */ /* 0x008fcc00078e02de */
[C---:B------:R-:W-:Y:S01]  /*14710*/  HMMA.16816.F32 R76, R128.reuse, R154, R76 ;  /* 0x0000009a804c723c */ /* 0x040fe2000000184c */
[----:B------:R-:W3:Y:S07]  /*14720*/  LDSM.16.M88.4 R152, [R222+0x3800] ;  /* 0x00380000de98783b */ /* 0x000eee0000000200 */
        /* <DEDUP_REMOVED lines=15> */
[C---:B------:R-:W-:Y:S08]  /*14820*/  HMMA.16816.F32 R160, R128.reuse, R144, R160 ;  /* 0x0000009080a0723c */ /* 0x040ff000000018a0 */
[----:B------:R-:W-:Y:S01]  /*14830*/  HMMA.16816.F32 R156, R128, R146, R156 ;  /* 0x00000092809c723c */ /* 0x000fe2000000189c */
[----:B------:R-:W4:Y:S04]  /*14840*/  LDSM.16.M88.4 R128, [R222+0x5000] ;  /* 0x00500000de80783b */ /* 0x000f280000000200 */
[----:B------:R-:W4:Y:S03]  /*14850*/  LDSM.16.M88.4 R144, [R222+0x6000] ;  /* 0x00600000de90783b */ /* 0x000f260000000200 */
[C---:B--2---:R-:W-:Y:S08]  /*14860*/  HMMA.16816.F32 R48, R168.reuse, R124, R48 ;  /* 0x0000007ca830723c */ /* 0x044ff00000001830 */
[C---:B------:R-:W-:Y:S01]  /*14870*/  HMMA.16816.F32 R44, R168.reuse, R126, R44 ;  /* 0x0000007ea82c723c */ /* 0x040fe2000000182c */
[----:B------:R-:W2:Y:S07]  /*14880*/  LDSM.16.M88.4 R124, [R222+0x9000] ;  /* 0x00900000de7c783b */ /* 0x000eae0000000200 */
[----:B---3--:R-:W-:Y:S01]  /*14890*/  HMMA.16816.F32 R96, R168, R152, R96 ;  /* 0x00000098a860723c */ /* 0x008fe20000001860 */
[----:B------:R-:W-:-:S07]  /*148a0*/  IMAD.IADD R152, R176, 0x1, R177 ;  /* 0x00000001b0987824 */ /* 0x000fce00078e02b1 */
[C---:B-1----:R-:W-:Y:S08]  /*148b0*/  HMMA.16816.F32 R120, R168.reuse, R140, R120 ;  /* 0x0000008ca878723c */ /* 0x042ff00000001878 */
[C---:B------:R-:W-:Y:S01]  /*148c0*/  HMMA.16816.F32 R116, R168.reuse, R142, R116 ;  /* 0x0000008ea874723c */ /* 0x040fe20000001874 */
[----:B------:R-:W1:Y:S07]  /*148d0*/  LDSM.16.M88.4 R140, [R222+0x7000] ;  /* 0x00700000de8c783b */ /* 0x000e6e0000000200 */
[C---:B------:R-:W-:Y:S01]  /*148e0*/  HMMA.16816.F32 R92, R168.reuse, R154, R92 ;  /* 0x0000009aa85c723c */ /* 0x040fe2000000185c */
[----:B------:R-:W-:Y:S07]  /*148f0*/  LDSM.16.M88.4 R152, [R152] ;  /* 0x000000009898783b */ /* 0x000fee0000000200 */
[C---:B------:R-:W-:Y:S08]  /*14900*/  HMMA.16816.F32 R88, R168.reuse, R136, R88 ;  /* 0x00000088a858723c */ /* 0x040ff00000001858 */
[C---:B------:R-:W-:Y:S01]  /*14910*/  HMMA.16816.F32 R84, R168.reuse, R138, R84 ;  /* 0x0000008aa854723c */ /* 0x040fe20000001854 */
[----:B------:R-:W3:Y:S07]  /*14920*/  LDSM.16.M88.4 R136, [R222+0x7800] ;  /* 0x00780000de88783b */ /* 0x000eee0000000200 */
        /* <DEDUP_REMOVED lines=24> */
[C---:B------:R-:W-:Y:S08]  /*14ab0*/  HMMA.16816.F32 R16, R168.reuse, R128, R16 ;  /* 0x00000080a810723c */ /* 0x040ff00000001810 */
[----:B------:R-:W-:Y:S01]  /*14ac0*/  HMMA.16816.F32 R12, R168, R130, R12 ;  /* 0x00000082a80c723c */ /* 0x000fe2000000180c */
[----:B------:R-:W4:Y:S07]  /*14ad0*/  LDSM.16.M88.4 R128, [R0+0x4800] ;  /* 0x004800000080783b */ /* 0x000f2e0000000200 */
[C---:B------:R-:W-:Y:S08]  /*14ae0*/  HMMA.16816.F32 R120, R152.reuse, R148, R120 ;  /* 0x000000949878723c */ /* 0x040ff00000001878 */
[C---:B------:R-:W-:Y:S01]  /*14af0*/  HMMA.16816.F32 R116, R152.reuse, R150, R116 ;  /* 0x000000969874723c */ /* 0x040fe20000001874 */
[----:B------:R-:W4:Y:S07]  /*14b00*/  LDSM.16.M88.4 R148, [R0+0x5800] ;  /* 0x005800000094783b */ /* 0x000f2e0000000200 */
[C---:B------:R-:W-:Y:S08]  /*14b10*/  HMMA.16816.F32 R112, R152.reuse, R144, R112 ;  /* 0x000000909870723c */ /* 0x040ff00000001870 */
        /* <DEDUP_REMOVED lines=8> */
[C---:B-1----:R-:W-:Y:S08]  /*14ba0*/  HMMA.16816.F32 R104, R152.reuse, R140, R104 ;  /* 0x0000008c9868723c */ /* 0x042ff00000001868 */
[C---:B------:R-:W-:Y:S01]  /*14bb0*/  HMMA.16816.F32 R100, R152.reuse, R142, R100 ;  /* 0x0000008e9864723c */ /* 0x040fe20000001864 */
[----:B------:R-:W-:Y:S07]  /*14bc0*/  LDSM.16.M88.4 R140, [R0+0x8800] ;  /* 0x00880000008c783b */ /* 0x000fee0000000200 */
[C---:B---3--:R-:W-:Y:S08]  /*14bd0*/  HMMA.16816.F32 R96, R152.reuse, R136, R96 ;  /* 0x000000889860723c */ /* 0x048ff00000001860 */
[C---:B------:R-:W-:Y:S01]  /*14be0*/  HMMA.16816.F32 R92, R152.reuse, R138, R92 ;  /* 0x0000008a985c723c */ /* 0x040fe2000000185c */
[----:B------:R-:W-:Y:S07]  /*14bf0*/  LDSM.16.M88.4 R136, [R0+0x7000] ;  /* 0x007000000088783b */ /* 0x000fee0000000200 */
[C---:B----4-:R-:W-:Y:S08]  /*14c00*/  HMMA.16816.F32 R88, R152.reuse, R132, R88 ;  /* 0x000000849858723c */ /* 0x050ff00000001858 */
        /* <DEDUP_REMOVED lines=9> */
[----:B------:R-:W-:Y:S01]  /*14ca0*/  HMMA.16816.F32 R52, R152, R146, R52 ;  /* 0x000000929834723c */ /* 0x000fe20000001834 */
[----:B------:R1:W4:Y:S01]  /*14cb0*/  LDSM.16.M88.4 R144, [R0+0x9800] ;  /* 0x009800000090783b */ /* 0x0003220000000200 */
[----:B------:R-:W-:-:S06]  /*14cc0*/  DEPBAR.LE SB0, 0x0 ;  /* 0x000080000000791a */ /* 0x000fcc0000000000 */
[C---:B------:R-:W-:Y:S08]  /*14cd0*/  HMMA.16816.F32 R160, R168.reuse, R164, R160 ;  /* 0x000000a4a8a0723c */ /* 0x040ff000000018a0 */
[----:B------:R-:W-:Y:S08]  /*14ce0*/  HMMA.16816.F32 R156, R168, R166, R156 ;  /* 0x000000a6a89c723c */ /* 0x000ff0000000189c */
[----:B--2---:R-:W-:Y:S01]  /*14cf0*/  HMMA.16816.F32 R24, R152, R124, R24 ;  /* 0x0000007c9818723c */ /* 0x004fe20000001818 */
[----:B------:R-:W-:Y:S01]  /*14d00*/  LOP3.LUT R125, R226, 0x1f0, RZ, 0xc0, !PT ;  /* 0x000001f0e27d7812 */ /* 0x000fe200078ec0ff */
[----:B-1----:R-:W-:-:S04]  /*14d10*/  IMAD.U32 R0, RZ, RZ, UR8 ;  /* 0x00000008ff007e24 */ /* 0x002fc8000f8e00ff */
[----:B------:R-:W-:Y:S01]  /*14d20*/  IMAD R2, R2, 0x40, R125 ;  /* 0x0000004002027824 */ /* 0x000fe200078e027d */
[----:B------:R-:W-:Y:S01]  /*14d30*/  SHF.R.U32.HI R125, RZ, 0x2, R225 ;  /* 0x00000002ff7d7819 */ /* 0x000fe200000116e1 */
[----:B------:R-:W-:Y:S03]  /*14d40*/  HMMA.16816.F32 R48, R152, R132, R48 ;  /* 0x000000849830723c */ /* 0x000fe60000001830 */
[----:B------:R-:W-:-:S04]  /*14d50*/  LOP3.LUT R125, R125, 0x7, RZ, 0xc0, !PT ;  /* 0x000000077d7d7812 */ /* 0x000fc800078ec0ff */
[----:B------:R-:W-:Y:S01]  /*14d60*/  IADD3 R125, PT, PT, R125, -UR20, R2 ;  /* 0x800000147d7d7c10 */ /* 0x000fe2000fffe002 */
[----:B------:R-:W-:Y:S03]  /*14d70*/  HMMA.16816.F32 R44, R152, R134, R44 ;  /* 0x00000086982c723c */ /* 0x000fe6000000182c */
[----:B------:R-:W-:Y:S01]  /*14d80*/  IADD3 R0, PT, PT, R125, UR25, R0 ;  /* 0x000000197d007c10 */ /* 0x000fe2000fffe000 */
[----:B------:R-:W-:-:S03]  /*14d90*/  IMAD.MOV.U32 R125, RZ, RZ, 0x1 ;  /* 0x00000001ff7d7424 */ /* 0x000fc600078e00ff */
[C---:B------:R-:W-:Y:S01]  /*14da0*/  VIADDMNMX R223, R0.reuse, R223, UR25, PT ;  /* 0x0000001900df7e46 */ /* 0x040fe2000b8001df */
[----:B------:R-:W-:Y:S01]  /*14db0*/  HMMA.16816.F32 R40, R152, R136, R40 ;  /* 0x000000889828723c */ /* 0x000fe20000001828 */
[----:B------:R-:W-:-:S07]  /*14dc0*/  VIADDMNMX R224, R0, R125, UR25, PT ;  /* 0x0000001900e07e46 */ /* 0x000fce000b80017d */
[C---:B------:R-:W-:Y:S08]  /*14dd0*/  HMMA.16816.F32 R36, R152.reuse, R138, R36 ;  /* 0x0000008a9824723c */ /* 0x040ff00000001824 */
[C---:B---3--:R-:W-:Y:S08]  /*14de0*/  HMMA.16816.F32 R32, R152.reuse, R128, R32 ;  /* 0x000000809820723c */ /* 0x048ff00000001820 */
[C---:B------:R-:W-:Y:S08]  /*14df0*/  HMMA.16816.F32 R28, R152.reuse, R130, R28 ;  /* 0x00000082981c723c */ /* 0x040ff0000000181c */
[C---:B------:R-:W-:Y:S08]  /*14e00*/  HMMA.16816.F32 R20, R152.reuse, R126, R20 ;  /* 0x0000007e9814723c */ /* 0x040ff00000001814 */
[C---:B------:R-:W-:Y:S08]  /*14e10*/  HMMA.16816.F32 R16, R152.reuse, R140, R16 ;  /* 0x0000008c9810723c */ /* 0x040ff00000001810 */
[C---:B------:R-:W-:Y:S08]  /*14e20*/  HMMA.16816.F32 R12, R152.reuse, R142, R12 ;  /* 0x0000008e980c723c */ /* 0x040ff0000000180c */
[C---:B----4-:R-:W-:Y:S08]  /*14e30*/  HMMA.16816.F32 R8, R152.reuse, R148, R8 ;  /* 0x000000949808723c */ /* 0x050ff00000001808 */
[C---:B------:R-:W-:Y:S08]  /*14e40*/  HMMA.16816.F32 R4, R152.reuse, R150, R4 ;  /* 0x000000969804723c */ /* 0x040ff00000001804 */
[C---:B------:R-:W-:Y:S08]  /*14e50*/  HMMA.16816.F32 R160, R152.reuse, R144, R160 ;  /* 0x0000009098a0723c */ /* 0x040ff000000018a0 */
[----:B------:R-:W-:Y:S01]  /*14e60*/  HMMA.16816.F32 R156, R152, R146, R156 ;  /* 0x00000092989c723c */ /* 0x000fe2000000189c */
[----:B------:R-:W-:Y:S06]  /*14e70*/  BAR.SYNC.DEFER_BLOCKING 0x0 ;  /* 0x0000000000007b1d */ /* 0x000fec0000010000 */
[----:B------:R-:W-:-:S13]  /*14e80*/  BRA.U !UP0, `(.L_x_1662) ;  /* 0x0000000d08007547 */ /* 0x000fda000b800000 */
[----:B------:R-:W-:Y:S02]  /*14e90*/  UISETP.NE.U32.AND UP0, UPT, UR12, URZ, UPT ;  /* 0x000000ff0c00728c */ /* 0x000fe4000bf05070 */
[----:B------:R-:W-:Y:S02]  /*14ea0*/  UIADD3 UR8, UPT, UPT, UR27, -0x100, URZ ;  /* 0xffffff001b087890 */ /* 0x000fe4000fffe0ff */
        /* <DEDUP_REMOVED lines=12> */
.L_x_1663:
[----:B------:R-:W1:Y:S01]  /*14f70*/  LDC R0, c[0x0][0x4f0] ;  /* 0x00013c00ff007b82 */ /* 0x000e620000000800 */
[----:B------:R-:W-:Y:S01]  /*14f80*/  UIADD3 UR9, UPT, UPT, UR27, -0x200, URZ ;  /* 0xfffffe001b097890 */ /* 0x000fe2000fffe0ff */
[----:B------:R-:W-:-:S05]  /*14f90*/  IMAD.U32 R126, RZ, RZ, UR8 ;  /* 0x00000008ff7e7e24 */ /* 0x000fca000f8e00ff */
[----:B------:R-:W-:Y:S02]  /*14fa0*/  MOV R124, UR9 ;  /* 0x00000009007c7c02 */ /* 0x000fe40008000f00 */
        /* <DEDUP_REMOVED lines=26> */
[----:B------:R-:W-:Y:S01]  /*15150*/  ISETP.GE.U32.AND P4, PT, R127, R2, PT ;  /* 0x000000027f00720c */ /* 0x000fe20003f86070 */
[----:B------:R-:W1:Y:S01]  /*15160*/  LDC.64 R124, c[0x0][0x3b8] ;  /* 0x0000ee00ff7c7b82 */ /* 0x000e620000000a00 */
[C---:B------:R-:W-:Y:S01]  /*15170*/  LOP3.LUT R2, R0.reuse, UR9, RZ, 0x3c, !PT ;  /* 0x0000000900027c12 */ /* 0x040fe2000f8e3cff */
[----:B------:R-:W2:Y:S01]  /*15180*/  LDCU.64 UR8, c[0x0][0x3a0] ;  /* 0x00007400ff0877ac */ /* 0x000ea20008000a00 */
        /* <DEDUP_REMOVED lines=28> */
.L_x_1664:
        /* <DEDUP_REMOVED lines=116> */
.L_x_1662:
[----:B-1----:R-:W-:Y:S01]  /*15a90*/  IMAD.SHL.U32 R125, R225, 0x2, RZ ;  /* 0x00000002e17d7824 */ /* 0x002fe200078e00ff */
[----:B------:R-:W-:Y:S01]  /*15aa0*/  P2R R0, PR, RZ, 0x1 ;  /* 0x00000001ff007803 */ /* 0x000fe20000000000 */
[----:B------:R-:W-:Y:S01]  /*15ab0*/  IMAD.U32 R2, RZ, RZ, UR10 ;  /* 0x0000000aff027e24 */ /* 0x000fe2000f8e00ff */
[----:B------:R-:W1:Y:S02]  /*15ac0*/  LDCU UR8, c[0x0][0x45c] ;  /* 0x00008b80ff0877ac */ /* 0x000e640008000800 */
[----:B------:R-:W-:Y:S01]  /*15ad0*/  LOP3.LUT R125, R125, 0x6, RZ, 0xc0, !PT ;  /* 0x000000067d7d7812 */ /* 0x000fe200078ec0ff */
[----:B------:R-:W-:-:S04]  /*15ae0*/  UISETP.GT.AND UP0, UPT, UR10, UR7, UPT ;  /* 0x000000070a00728c */ /* 0x000fc8000bf04270 */
[----:B------:R-:W-:-:S04]  /*15af0*/  IMAD R2, R2, 0x100, R125 ;  /* 0x0000010002027824 */ /* 0x000fc800078e027d */
[C---:B------:R-:W-:Y:S01]  /*15b00*/  VIADD R125, R2.reuse, 0x1 ;  /* 0x00000001027d7836 */ /* 0x040fe20000000000 */
[CC--:B------:R-:W-:Y:S01]  /*15b10*/  ISETP.GE.AND P1, PT, R2.reuse, R223.reuse, PT ;  /* 0x000000df0200720c */ /* 0x0c0fe20003f26270 */
[C---:B------:R-:W-:Y:S02]  /*15b20*/  VIADD R124, R2.reuse, 0x8 ;  /* 0x00000008027c7836 */ /* 0x040fe40000000000 */
[C---:B------:R-:W-:Y:S01]  /*15b30*/  VIADD R128, R2.reuse, 0x10 ;  /* 0x0000001002807836 */ /* 0x040fe20000000000 */
[C---:B------:R-:W-:Y:S02]  /*15b40*/  ISETP.GE.AND P2, PT, R125.reuse, R223, PT ;  /* 0x000000df7d00720c */ /* 0x040fe40003f46270 */
[-C--:B------:R-:W-:Y:S01]  /*15b50*/  ISETP.GE.AND P0, PT, R125, R224.reuse, PT ;  /* 0x000000e07d00720c */ /* 0x080fe20003f06270 */
[----:B------:R-:W-:Y:S01]  /*15b60*/  VIADD R125, R2, 0x9 ;  /* 0x00000009027d7836 */ /* 0x000fe20000000000 */
[----:B------:R-:W-:Y:S02]  /*15b70*/  P2R R126, PR, RZ, 0x4 ;  /* 0x00000004ff7e7803 */ /* 0x000fe40000000000 */
[----:B------:R-:W-:-:S02]  /*15b80*/  ISETP.GE.AND P2, PT, R124, R224, PT ;  /* 0x000000e07c00720c */ /* 0x000fc40003f46270 */
[-C--:B------:R-:W-:Y:S02]  /*15b90*/  ISETP.GE.AND P3, PT, R124, R223.reuse, PT ;  /* 0x000000df7c00720c */ /* 0x080fe40003f66270 */
[----:B------:R-:W-:Y:S02]  /*15ba0*/  FSEL R127, R122, -INF , !P1 ;  /* 0xff8000007a7f7808 */ /* 0x000fe40004800000 */
[CC--:B------:R-:W-:Y:S02]  /*15bb0*/  ISETP.GE.AND P4, PT, R125.reuse, R224.reuse, PT ;  /* 0x000000e07d00720c */ /* 0x0c0fe40003f86270 */
[----:B------:R-:W-:Y:S01]  /*15bc0*/  FSEL R124, R116, -INF , !P2 ;  /* 0xff800000747c7808 */ /* 0x000fe20005000000 */
[----:B------:R-:W-:Y:S01]  /*15bd0*/  VIADD R116, R2, 0x11 ;  /* 0x0000001102747836 */ /* 0x000fe20000000000 */
[----:B------:R-:W-:Y:S02]  /*15be0*/  ISETP.GE.AND P1, PT, R125, R223, PT ;  /* 0x000000df7d00720c */ /* 0x000fe40003f26270 */
[----:B------:R-:W-:Y:S01]  /*15bf0*/  FSEL R125, R118, -INF , !P3 ;  /* 0xff800000767d7808 */ /* 0x000fe20005800000 */
[----:B------:R-:W-:Y:S01]  /*15c00*/  VIADD R118, R2, 0x18 ;  /* 0x0000001802767836 */ /* 0x000fe20000000000 */
[----:B------:R-:W-:-:S02]  /*15c10*/  ISETP.GE.AND P2, PT, R128, R224, PT ;  /* 0x000000e08000720c */ /* 0x000fc40003f46270 */
[----:B------:R-:W-:Y:S02]  /*15c20*/  FSEL R132, R117, -INF , !P4 ;  /* 0xff80000075847808 */ /* 0x000fe40006000000 */
[----:B------:R-:W-:Y:S01]  /*15c30*/  FSEL R117, R119, -INF , !P1 ;  /* 0xff80000077757808 */ /* 0x000fe20004800000 */
[----:B------:R-:W-:Y:S01]  /*15c40*/  IMAD.IADD R119, R221, 0x1, R220 ;  /* 0x00000001dd777824 */ /* 0x000fe200078e02dc */
[-C--:B------:R-:W-:Y:S02]  /*15c50*/  ISETP.GE.AND P4, PT, R116, R224.reuse, PT ;  /* 0x000000e07400720c */ /* 0x080fe40003f86270 */
[----:B------:R-:W-:Y:S01]  /*15c60*/  FSEL R130, R112, -INF , !P2 ;  /* 0xff80000070827808 */ /* 0x000fe20005000000 */
[----:B------:R-:W-:Y:S01]  /*15c70*/  VIADD R112, R2, 0x20 ;  /* 0x0000002002707836 */ /* 0x000fe20000000000 */
[----:B------:R-:W-:Y:S01]  /*15c80*/  ISETP.GE.AND P1, PT, R116, R223, PT ;  /* 0x000000df7400720c */ /* 0x000fe20003f26270 */
[----:B------:R-:W-:Y:S01]  /*15c90*/  VIADD R116, R2, 0x19 ;  /* 0x0000001902747836 */ /* 0x000fe20000000000 */
[----:B------:R-:W-:-:S02]  /*15ca0*/  ISETP.GE.AND P2, PT, R118, R224, PT ;  /* 0x000000e07600720c */ /* 0x000fc40003f46270 */
[----:B------:R-:W-:Y:S02]  /*15cb0*/  FSEL R136, R113, -INF , !P4 ;  /* 0xff80000071887808 */ /* 0x000fe40006000000 */
[----:B------:R-:W-:Y:S02]  /*15cc0*/  FSEL R137, R115, -INF , !P1 ;  /* 0xff80000073897808 */ /* 0x000fe40004800000 */
[----:B------:R-:W-:Y:S01]  /*15cd0*/  FSEL R134, R108, -INF , !P2 ;  /* 0xff8000006c867808 */ /* 0x000fe20005000000 */
[----:B------:R-:W-:Y:S01]  /*15ce0*/  VIADD R108, R2, 0x21 ;  /* 0x00000021026c7836 */ /* 0x000fe20000000000 */
[C---:B------:R-:W-:Y:S02]  /*15cf0*/  ISETP.GE.AND P4, PT, R116.reuse, R224, PT ;  /* 0x000000e07400720c */ /* 0x040fe40003f86270 */
[----:B------:R-:W-:Y:S02]  /*15d00*/  ISETP.GE.AND P1, PT, R116, R223, PT ;  /* 0x000000df7400720c */ /* 0x000fe40003f26270 */
[----:B------:R-:W-:Y:S01]  /*15d10*/  FSEL R138, R109, -INF , !P4 ;  /* 0xff8000006d8a7808 */ /* 0x000fe20006000000 */
[----:B------:R-:W-:Y:S01]  /*15d20*/  VIADD R109, R2, 0x28 ;  /* 0x00000028026d7836 */ /* 0x000fe20000000000 */
[----:B------:R-:W-:-:S02]  /*15d30*/  FSEL R135, R111, -INF , !P1 ;  /* 0xff8000006f877808 */ /* 0x000fc40004800000 */
[-C--:B------:R-:W-:Y:S02]  /*15d40*/  ISETP.GE.AND P2, PT, R112, R224.reuse, PT ;  /* 0x000000e07000720c */ /* 0x080fe40003f46270 */
[CC--:B------:R-:W-:Y:S02]  /*15d50*/  ISETP.GE.AND P4, PT, R108.reuse, R224.reuse, PT ;  /* 0x000000e06c00720c */ /* 0x0c0fe40003f86270 */
[----:B------:R-:W-:Y:S01]  /*15d60*/  ISETP.GE.AND P1, PT, R108, R223, PT ;  /* 0x000000df6c00720c */ /* 0x000fe20003f26270 */
[----:B------:R-:W-:Y:S01]  /*15d70*/  VIADD R108, R2, 0x29 ;  /* 0x00000029026c7836 */ /* 0x000fe20000000000 */
[----:B------:R-:W-:Y:S01]  /*15d80*/  FSEL R140, R104, -INF , !P2 ;  /* 0xff800000688c7808 */ /* 0x000fe20005000000 */
[----:B------:R-:W-:Y:S01]  /*15d90*/  VIADD R104, R2, 0x30 ;  /* 0x0000003002687836 */ /* 0x000fe20000000000 */
[----:B------:R-:W-:Y:S02]  /*15da0*/  ISETP.GE.AND P2, PT, R109, R224, PT ;  /* 0x000000e06d00720c */ /* 0x000fe40003f46270 */
[----:B------:R-:W-:-:S02]  /*15db0*/  FSEL R142, R105, -INF , !P4 ;  /* 0xff800000698e7808 */ /* 0x000fc40006000000 */
[-C--:B------:R-:W-:Y:S02]  /*15dc0*/  ISETP.GE.AND P4, PT, R108, R224.reuse, PT ;  /* 0x000000e06c00720c */ /* 0x080fe40003f86270 */
[----:B------:R-:W-:Y:S02]  /*15dd0*/  FSEL R139, R107, -INF , !P1 ;  /* 0xff8000006b8b7808 */ /* 0x000fe40004800000 */
[----:B------:R-:W-:Y:S01]  /*15de0*/  FSEL R146, R100, -INF , !P2 ;  /* 0xff80000064927808 */ /* 0x000fe20005000000 */
[----:B------:R-:W-:Y:S01]  /*15df0*/  VIADD R100, R2, 0x31 ;  /* 0x0000003102647836 */ /* 0x000fe20000000000 */
[----:B------:R-:W-:Y:S02]  /*15e00*/  ISETP.GE.AND P1, PT, R108, R223, PT ;  /* 0x000000df6c00720c */ /* 0x000fe40003f26270 */
[----:B------:R-:W-:Y:S01]  /*15e10*/  FSEL R144, R101, -INF , !P4 ;  /* 0xff80000065907808 */ /* 0x000fe20006000000 */
[----:B------:R-:W-:Y:S01]  /*15e20*/  VIADD R101, R2, 0x38 ;  /* 0x0000003802657836 */ /* 0x000fe20000000000 */
[----:B------:R-:W-:-:S02]  /*15e30*/  ISETP.GE.AND P2, PT, R104, R224, PT ;  /* 0x000000e06800720c */ /* 0x000fc40003f46270 */
[----:B------:R-:W-:Y:S02]  /*15e40*/  FSEL R141, R103, -INF , !P1 ;  /* 0xff800000678d7808 */ /* 0x000fe40004800000 */
[-C--:B------:R-:W-:Y:S02]  /*15e50*/  ISETP.GE.AND P3, PT, R128, R223.reuse, PT ;  /* 0x000000df8000720c */ /* 0x080fe40003f66270 */
[-C--:B------:R-:W-:Y:S02]  /*15e60*/  ISETP.GE.AND P4, PT, R100, R224.reuse, PT ;  /* 0x000000e06400720c */ /* 0x080fe40003f86270 */
[----:B------:R-:W-:Y:S01]  /*15e70*/  FSEL R152, R96, -INF , !P2 ;  /* 0xff80000060987808 */ /* 0x000fe20005000000 */
[----:B------:R-:W-:Y:S01]  /*15e80*/  VIADD R96, R2, 0x40 ;  /* 0x0000004002607836 */ /* 0x000fe20000000000 */
[----:B------:R-:W-:Y:S01]  /*15e90*/  ISETP.GE.AND P1, PT, R100, R223, PT ;  /* 0x000000df6400720c */ /* 0x000fe20003f26270 */
[----:B------:R-:W-:Y:S01]  /*15ea0*/  VIADD R100, R2, 0x39 ;  /* 0x0000003902647836 */ /* 0x000fe20000000000 */
[----:B------:R-:W-:-:S02]  /*15eb0*/  ISETP.GE.AND P2, PT, R101, R224, PT ;  /* 0x000000e06500720c */ /* 0x000fc40003f46270 */
[----:B------:R-:W-:Y:S02]  /*15ec0*/  FSEL R133, R114, -INF , !P3 ;  /* 0xff80000072857808 */ /* 0x000fe40005800000 */
[----:B------:R-:W-:Y:S02]  /*15ed0*/  ISETP.GE.AND P3, PT, R118, R223, PT ;  /* 0x000000df7600720c */ /* 0x000fe40003f66270 */
[----:B------:R-:W-:Y:S02]  /*15ee0*/  FSEL R150, R97, -INF , !P4 ;  /* 0xff80000061967808 */ /* 0x000fe40006000000 */
[----:B------:R-:W-:Y:S02]  /*15ef0*/  FSEL R151, R99, -INF , !P1 ;  /* 0xff80000063977808 */ /* 0x000fe40004800000 */
[----:B------:R-:W-:Y:S01]  /*15f00*/  FSEL R154, R92, -INF , !P2 ;  /* 0xff8000005c9a7808 */ /* 0x000fe20005000000 */
[----:B------:R-:W-:Y:S01]  /*15f10*/  VIADD R92, R2, 0x41 ;  /* 0x00000041025c7836 */ /* 0x000fe20000000000 */
[----:B------:R-:W-:-:S02]  /*15f20*/  ISETP.GE.AND P4, PT, R100, R224, PT ;  /* 0x000000e06400720c */ /* 0x000fc40003f86270 */
[-C--:B------:R-:W-:Y:S02]  /*15f30*/  ISETP.GE.AND P1, PT, R100, R223.reuse, PT ;  /* 0x000000df6400720c */ /* 0x080fe40003f26270 */
[----:B------:R-:W-:Y:S02]  /*15f40*/  FSEL R131, R110, -INF , !P3 ;  /* 0xff8000006e837808 */ /* 0x000fe40005800000 */
[----:B------:R-:W-:Y:S02]  /*15f50*/  ISETP.GE.AND P3, PT, R112, R223, PT ;  /* 0x000000df7000720c */ /* 0x000fe40003f66270 */
[----:B------:R-:W-:Y:S01]  /*15f60*/  FSEL R212, R93, -INF , !P4 ;  /* 0xff8000005dd47808 */ /* 0x000fe20006000000 */
[----:B------:R-:W-:Y:S01]  /*15f70*/  VIADD R93, R2, 0x48 ;  /* 0x00000048025d7836 */ /* 0x000fe20000000000 */
[----:B------:R-:W-:Y:S02]  /*15f80*/  FSEL R149, R95, -INF , !P1 ;  /* 0xff8000005f957808 */ /* 0x000fe40004800000 */
[----:B------:R-:W-:-:S02]  /*15f90*/  ISETP.GE.AND P2, PT, R96, R224, PT ;  /* 0x000000e06000720c */ /* 0x000fc40003f46270 */
        /* <DEDUP_REMOVED lines=9> */
[----:B------:R-:W-:Y:S02]  /*16030*/  ISETP.GE.AND P4, PT, R92, R224, PT ;  /* 0x000000e05c00720c */ /* 0x000fe40003f86270 */
[----:B------:R-:W-:Y:S02]  /*16040*/  FSEL R143, R102, -INF , !P3 ;  /* 0xff800000668f7808 */ /* 0x000fe40005800000 */
[-C--:B------:R-:W-:Y:S02]  /*16050*/  ISETP.GE.AND P3, PT, R104, R223.reuse, PT ;  /* 0x000000df6800720c */ /* 0x080fe40003f66270 */
[----:B------:R-:W-:Y:S02]  /*16060*/  FSEL R155, R91, -INF , !P1 ;  /* 0xff8000005b9b7808 */ /* 0x000fe40004800000 */
[----:B------:R-:W-:Y:S01]  /*16070*/  FSEL R204, R84, -INF , !P2 ;  /* 0xff80000054cc7808 */ /* 0x000fe20005000000 */
[----:B------:R-:W-:Y:S01]  /*16080*/  VIADD R84, R2, 0x51 ;  /* 0x0000005102547836 */ /* 0x000fe20000000000 */
[----:B------:R-:W-:-:S02]  /*16090*/  ISETP.GE.AND P1, PT, R92, R223, PT ;  /* 0x000000df5c00720c */ /* 0x000fc40003f26270 */
[----:B------:R-:W-:Y:S01]  /*160a0*/  FSEL R202, R85, -INF , !P4 ;  /* 0xff80000055ca7808 */ /* 0x000fe20006000000 */
[----:B------:R-:W-:Y:S01]  /*160b0*/  VIADD R85, R2, 0x58 ;  /* 0x0000005802557836 */ /* 0x000fe20000000000 */
[-C--:B------:R-:W-:Y:S02]  /*160c0*/  ISETP.GE.AND P2, PT, R88, R224.reuse, PT ;  /* 0x000000e05800720c */ /* 0x080fe40003f46270 */
[----:B------:R-:W-:Y:S02]  /*160d0*/  FSEL R153, R98, -INF , !P3 ;  /* 0xff80000062997808 */ /* 0x000fe40005800000 */
[----:B------:R-:W-:Y:S02]  /*160e0*/  ISETP.GE.AND P3, PT, R101, R223, PT ;  /* 0x000000df6500720c */ /* 0x000fe40003f66270 */
[----:B------:R-:W-:Y:S02]  /*160f0*/  FSEL R201, R87, -INF , !P1 ;  /* 0xff80000057c97808 */ /* 0x000fe40004800000 */
[----:B------:R-:W-:-:S02]  /*16100*/  ISETP.GE.AND P4, PT, R84, R224, PT ;  /* 0x000000e05400720c */ /* 0x000fc40003f86270 */
[----:B------:R-:W-:Y:S01]  /*16110*/  FSEL R186, R80, -INF , !P2 ;  /* 0xff80000050ba7808 */ /* 0x000fe20005000000 */
[----:B------:R-:W-:Y:S01]  /*16120*/  VIADD R80, R2, 0x60 ;  /* 0x0000006002507836 */ /* 0x000fe20000000000 */
[-C--:B------:R-:W-:Y:S01]  /*16130*/  ISETP.GE.AND P1, PT, R84, R223.reuse, PT ;  /* 0x000000df5400720c */ /* 0x080fe20003f26270 */
[----:B------:R-:W-:Y:S01]  /*16140*/  VIADD R84, R2, 0x59 ;  /* 0x0000005902547836 */ /* 0x000fe20000000000 */
[----:B------:R-:W-:Y:S02]  /*16150*/  ISETP.GE.AND P2, PT, R85, R224, PT ;  /* 0x000000e05500720c */ /* 0x000fe40003f46270 */
[----:B------:R-:W-:Y:S02]  /*16160*/  FSEL R147, R94, -INF , !P3 ;  /* 0xff8000005e937808 */ /* 0x000fe40005800000 */
[----:B------:R-:W-:Y:S02]  /*16170*/  ISETP.GE.AND P3, PT, R96, R223, PT ;  /* 0x000000df6000720c */ /* 0x000fe40003f66270 */
[----:B------:R-:W-:-:S02]  /*16180*/  FSEL R178, R81, -INF , !P4 ;  /* 0xff80000051b27808 */ /* 0x000fc40006000000 */
[----:B------:R-:W-:Y:S02]  /*16190*/  FSEL R179, R83, -INF , !P1 ;  /* 0xff80000053b37808 */ /* 0x000fe40004800000 */
[----:B------:R-:W-:Y:S01]  /*161a0*/  FSEL R180, R76, -INF , !P2 ;  /* 0xff8000004cb47808 */ /* 0x000fe20005000000 */
[----:B------:R-:W-:Y:S01]  /*161b0*/  VIADD R76, R2, 0x61 ;  /* 0x00000061024c7836 */ /* 0x000fe20000000000 */
[C---:B------:R-:W-:Y:S02]  /*161c0*/  ISETP.GE.AND P4, PT, R84.reuse, R224, PT ;  /* 0x000000e05400720c */ /* 0x040fe40003f86270 */
[-C--:B------:R-:W-:Y:S02]  /*161d0*/  ISETP.GE.AND P1, PT, R84, R223.reuse, PT ;  /* 0x000000df5400720c */ /* 0x080fe40003f26270 */
[----:B------:R-:W-:Y:S02]  /*161e0*/  FSEL R205, R90, -INF , !P3 ;  /* 0xff8000005acd7808 */ /* 0x000fe40005800000 */
[----:B------:R-:W-:-:S02]  /*161f0*/  ISETP.GE.AND P3, PT, R93, R223, PT ;  /* 0x000000df5d00720c */ /* 0x000fc40003f66270 */
[----:B------:R-:W-:Y:S01]  /*16200*/  FSEL R182, R77, -INF , !P4 ;  /* 0xff8000004db67808 */ /* 0x000fe20006000000 */
[----:B------:R-:W-:Y:S01]  /*16210*/  VIADD R77, R2, 0x68 ;  /* 0x00000068024d7836 */ /* 0x000fe20000000000 */
[----:B------:R-:W-:Y:S02]  /*16220*/  FSEL R177, R79, -INF , !P1 ;  /* 0xff8000004fb17808 */ /* 0x000fe40004800000 */
[-C--:B------:R-:W-:Y:S02]  /*16230*/  ISETP.GE.AND P2, PT, R80, R224.reuse, PT ;  /* 0x000000e05000720c */ /* 0x080fe40003f46270 */
[C---:B------:R-:W-:Y:S02]  /*16240*/  ISETP.GE.AND P4, PT, R76.reuse, R224, PT ;  /* 0x000000e04c00720c */ /* 0x040fe40003f86270 */
[----:B------:R-:W-:Y:S01]  /*16250*/  ISETP.GE.AND P1, PT, R76, R223, PT ;  /* 0x000000df4c00720c */ /* 0x000fe20003f26270 */
[----:B------:R-:W-:Y:S01]  /*16260*/  VIADD R76, R2, 0x69 ;  /* 0x00000069024c7836 */ /* 0x000fe20000000000 */
[----:B------:R-:W-:-:S02]  /*16270*/  FSEL R203, R86, -INF , !P3 ;  /* 0xff80000056cb7808 */ /* 0x000fc40005800000 */
[----:B------:R-:W-:Y:S02]  /*16280*/  ISETP.GE.AND P3, PT, R88, R223, PT ;  /* 0x000000df5800720c */ /* 0x000fe40003f66270 */
[----:B------:R-:W-:Y:S01]  /*16290*/  FSEL R198, R72, -INF , !P2 ;  /* 0xff80000048c67808 */ /* 0x000fe20005000000 */
[----:B------:R-:W-:Y:S01]  /*162a0*/  VIADD R72, R2, 0x70 ;  /* 0x0000007002487836 */ /* 0x000fe20000000000 */
[-C--:B------:R-:W-:Y:S02]  /*162b0*/  ISETP.GE.AND P2, PT, R77, R224.reuse, PT ;  /* 0x000000e04d00720c */ /* 0x080fe40003f46270 */
[----:B------:R-:W-:Y:S02]  /*162c0*/  FSEL R200, R73, -INF , !P4 ;  /* 0xff80000049c87808 */ /* 0x000fe40006000000 */
        /* <DEDUP_REMOVED lines=12> */
[----:B------:R-:W-:Y:S02]  /*16390*/  FSEL R185, R71, -INF , !P1 ;  /* 0xff80000047b97808 */ /* 0x000fe40004800000 */
        /* <DEDUP_REMOVED lines=29> */
[----:B------:R-:W-:Y:S02]  /*16570*/  FSEL R191, R62, -INF , !P3 ;  /* 0xff8000003ebf7808 */ /* 0x000fe40005800000 */
[----:B------:R-:W-:Y:S02]  /*16580*/  ISETP.GE.AND P4, PT, R60, R224, PT ;  /* 0x000000e03c00720c */ /* 0x000fe40003f86270 */
[-C--:B------:R-:W-:Y:S02]  /*16590*/  ISETP.GE.AND P3, PT, R64, R223.reuse, PT ;  /* 0x000000df4000720c */ /* 0x080fe40003f66270 */
[----:B------:R-:W-:Y:S02]  /*165a0*/  FSEL R169, R59, -INF , !P1 ;  /* 0xff8000003ba97808 */ /* 0x000fe40004800000 */
[----:B------:R-:W-:Y:S01]  /*165b0*/  FSEL R166, R52, -INF , !P2 ;  /* 0xff80000034a67808 */ /* 0x000fe20005000000 */
[----:B------:R-:W-:Y:S01]  /*165c0*/  VIADD R52, R2, 0x91 ;  /* 0x0000009102347836 */ /* 0x000fe20000000000 */
[----:B------:R-:W-:-:S02]  /*165d0*/  ISETP.GE.AND P1, PT, R60, R223, PT ;  /* 0x000000df3c00720c */ /* 0x000fc40003f26270 */
[----:B------:R-:W-:Y:S01]  /*165e0*/  FSEL R164, R53, -INF , !P4 ;  /* 0xff80000035a47808 */ /* 0x000fe20006000000 */
[----:B------:R-:W-:Y:S01]  /*165f0*/  VIADD R53, R2, 0x98 ;  /* 0x0000009802357836 */ /* 0x000fe20000000000 */
[----:B------:R-:W-:Y:S02]  /*16600*/  FSEL R181, R58, -INF , !P3 ;  /* 0xff8000003ab57808 */ /* 0x000fe40005800000 */
[-C--:B------:R-:W-:Y:S02]  /*16610*/  ISETP.GE.AND P2, PT, R56, R224.reuse, PT ;  /* 0x000000e03800720c */ /* 0x080fe40003f46270 */
[----:B------:R-:W-:Y:S02]  /*16620*/  ISETP.GE.AND P3, PT, R61, R223, PT ;  /* 0x000000df3d00720c */ /* 0x000fe40003f66270 */
[----:B------:R-:W-:Y:S02]  /*16630*/  FSEL R165, R55, -INF , !P1 ;  /* 0xff80000037a57808 */ /* 0x000fe40004800000 */
[----:B------:R-:W-:-:S02]  /*16640*/  ISETP.GE.AND P4, PT, R52, R224, PT ;  /* 0x000000e03400720c */ /* 0x000fc40003f86270 */
[----:B------:R-:W-:Y:S01]  /*16650*/  FSEL R60, R48, -INF , !P2 ;  /* 0xff800000303c7808 */ /* 0x000fe20005000000 */
[----:B------:R-:W-:Y:S01]  /*16660*/  VIADD R48, R2, 0xa0 ;  /* 0x000000a002307836 */ /* 0x000fe20000000000 */
[-C--:B------:R-:W-:Y:S01]  /*16670*/  ISETP.GE.AND P1, PT, R52, R223.reuse, PT ;  /* 0x000000df3400720c */ /* 0x080fe20003f26270 */
[----:B------:R-:W-:Y:S01]  /*16680*/  VIADD R52, R2, 0x99 ;  /* 0x0000009902347836 */ /* 0x000fe20000000000 */
[----:B------:R-:W-:Y:S02]  /*16690*/  FSEL R167, R54, -INF , !P3 ;  /* 0xff80000036a77808 */ /* 0x000fe40005800000 */
[----:B------:R-:W-:Y:S02]  /*166a0*/  ISETP.GE.AND P2, PT, R53, R224, PT ;  /* 0x000000e03500720c */ /* 0x000fe40003f46270 */
[----:B------:R-:W-:Y:S02]  /*166b0*/  ISETP.GE.AND P3, PT, R56, R223, PT ;  /* 0x000000df3800720c */ /* 0x000fe40003f66270 */
[----:B------:R-:W-:-:S02]  /*166c0*/  FSEL R62, R49, -INF , !P4 ;  /* 0xff800000313e7808 */ /* 0x000fc40006000000 */
[----:B------:R-:W-:Y:S02]  /*166d0*/  FSEL R63, R51, -INF , !P1 ;  /* 0xff800000333f7808 */ /* 0x000fe40004800000 */
[----:B------:R-:W-:Y:S01]  /*166e0*/  FSEL R65, R44, -INF , !P2 ;  /* 0xff8000002c417808 */ /* 0x000fe20005000000 */
[----:B------:R-:W-:Y:S01]  /*166f0*/  VIADD R44, R2, 0xa1 ;  /* 0x000000a1022c7836 */ /* 0x000fe20000000000 */
[----:B------:R-:W-:Y:S02]  /*16700*/  FSEL R61, R50, -INF , !P3 ;  /* 0xff800000323d7808 */ /* 0x000fe40005800000 */
[C---:B------:R-:W-:Y:S02]  /*16710*/  ISETP.GE.AND P4, PT, R52.reuse, R224, PT ;  /* 0x000000e03400720c */ /* 0x040fe40003f86270 */
[-C--:B------:R-:W-:Y:S02]  /*16720*/  ISETP.GE.AND P1, PT, R52, R223.reuse, PT ;  /* 0x000000df3400720c */ /* 0x080fe40003f26270 */
[----:B------:R-:W-:-:S02]  /*16730*/  ISETP.GE.AND P3, PT, R53, R223, PT ;  /* 0x000000df3500720c */ /* 0x000fc40003f66270 */
[----:B------:R-:W-:Y:S01]  /*16740*/  FSEL R66, R45, -INF , !P4 ;  /* 0xff8000002d427808 */ /* 0x000fe20006000000 */
[----:B------:R-:W-:Y:S01]  /*16750*/  VIADD R45, R2, 0xa8 ;  /* 0x000000a8022d7836 */ /* 0x000fe20000000000 */
[----:B------:R-:W-:Y:S02]  /*16760*/  FSEL R67, R47, -INF , !P1 ;  /* 0xff8000002f437808 */ /* 0x000fe40004800000 */
[----:B------:R-:W-:Y:S02]  /*16770*/  FSEL R64, R46, -INF , !P3 ;  /* 0xff8000002e407808 */ /* 0x000fe40005800000 */
[CC--:B------:R-:W-:Y:S02]  /*16780*/  ISETP.GE.AND P4, PT, R44.reuse, R224.reuse, PT ;  /* 0x000000e02c00720c */ /* 0x0c0fe40003f86270 */
[----:B------:R-:W-:Y:S01]  /*16790*/  ISETP.GE.AND P1, PT, R44, R223, PT ;  /* 0x000000df2c00720c */ /* 0x000fe20003f26270 */
[----:B------:R-:W-:Y:S01]  /*167a0*/  VIADD R44, R2, 0xa9 ;  /* 0x000000a9022c7836 */ /* 0x000fe20000000000 */
[----:B------:R-:W-:-:S02]  /*167b0*/  ISETP.GE.AND P2, PT, R48, R224, PT ;  /* 0x000000e03000720c */ /* 0x000fc40003f46270 */
[-C--:B------:R-:W-:Y:S02]  /*167c0*/  ISETP.GE.AND P3, PT, R48, R223.reuse, PT ;  /* 0x000000df3000720c */ /* 0x080fe40003f66270 */
[----:B------:R-:W-:Y:S01]  /*167d0*/  FSEL R69, R40, -INF , !P2 ;  /* 0xff80000028457808 */ /* 0x000fe20005000000 */
[----:B------:R-:W-:Y:S01]  /*167e0*/  VIADD R40, R2, 0xb0 ;  /* 0x000000b002287836 */ /* 0x000fe20000000000 */
[----:B------:R-:W-:Y:S02]  /*167f0*/  FSEL R68, R42, -INF , !P3 ;  /* 0xff8000002a447808 */ /* 0x000fe40005800000 */
[----:B------:R-:W-:Y:S02]  /*16800*/  FSEL R70, R41, -INF , !P4 ;  /* 0xff80000029467808 */ /* 0x000fe40006000000 */
[C---:B------:R-:W-:Y:S02]  /*16810*/  ISETP.GE.AND P2, PT, R45.reuse, R224, PT ;  /* 0x000000e02d00720c */ /* 0x040fe40003f46270 */
[----:B------:R-:W-:-:S02]  /*16820*/  ISETP.GE.AND P3, PT, R45, R223, PT ;  /* 0x000000df2d00720c */ /* 0x000fc40003f66270 */
[-C--:B------:R-:W-:Y:S02]  /*16830*/  ISETP.GE.AND P4, PT, R44, R224.reuse, PT ;  /* 0x000000e02c00720c */ /* 0x080fe40003f86270 */
[----:B------:R-:W-:Y:S01]  /*16840*/  FSEL R73, R36, -INF , !P2 ;  /* 0xff80000024497808 */ /* 0x000fe20005000000 */
[----:B------:R-:W-:Y:S01]  /*16850*/  VIADD R36, R2, 0xb1 ;  /* 0x000000b102247836 */ /* 0x000fe20000000000 */
[----:B------:R-:W-:Y:S02]  /*16860*/  FSEL R72, R38, -INF , !P3 ;  /* 0xff80000026487808 */ /* 0x000fe40005800000 */
[----:B------:R-:W-:Y:S01]  /*16870*/  FSEL R74, R37, -INF , !P4 ;  /* 0xff800000254a7808 */ /* 0x000fe20006000000 */
[----:B------:R-:W-:Y:S01]  /*16880*/  VIADD R37, R2, 0xb8 ;  /* 0x000000b802257836 */ /* 0x000fe20000000000 */
[C---:B------:R-:W-:Y:S02]  /*16890*/  ISETP.GE.AND P2, PT, R40.reuse, R224, PT ;  /* 0x000000e02800720c */ /* 0x040fe40003f46270 */
[----:B------:R-:W-:-:S02]  /*168a0*/  ISETP.GE.AND P3, PT, R40, R223, PT ;  /* 0x000000df2800720c */ /* 0x000fc40003f66270 */
[----:B------:R-:W-:Y:S02]  /*168b0*/  FSEL R71, R43, -INF , !P1 ;  /* 0xff8000002b477808 */ /* 0x000fe40004800000 */
[-C--:B------:R-:W-:Y:S02]  /*168c0*/  ISETP.GE.AND P1, PT, R44, R223.reuse, PT ;  /* 0x000000df2c00720c */ /* 0x080fe40003f26270 */
[----:B------:R-:W-:Y:S01]  /*168d0*/  FSEL R77, R32, -INF , !P2 ;  /* 0xff800000204d7808 */ /* 0x000fe20005000000 */
[----:B------:R-:W-:Y:S01]  /*168e0*/  VIADD R32, R2, 0xc0 ;  /* 0x000000c002207836 */ /* 0x000fe20000000000 */
[----:B------:R-:W-:Y:S02]  /*168f0*/  FSEL R76, R34, -INF , !P3 ;  /* 0xff800000224c7808 */ /* 0x000fe40005800000 */
[----:B------:R-:W-:Y:S02]  /*16900*/  ISETP.GE.AND P3, PT, R37, R223, PT ;  /* 0x000000df2500720c */ /* 0x000fe40003f66270 */
[----:B------:R-:W-:-:S02]  /*16910*/  FSEL R75, R39, -INF , !P1 ;  /* 0xff800000274b7808 */ /* 0x000fc40004800000 */
[-C--:B------:R-:W-:Y:S02]  /*16920*/  ISETP.GE.AND P2, PT, R37, R224.reuse, PT ;  /* 0x000000e02500720c */ /* 0x080fe40003f46270 */
[CC--:B------:R-:W-:Y:S02]  /*16930*/  ISETP.GE.AND P4, PT, R36.reuse, R224.reuse, PT ;  /* 0x000000e02400720c */ /* 0x0c0fe40003f86270 */
[----:B------:R-:W-:Y:S01]  /*16940*/  ISETP.GE.AND P1, PT, R36, R223, PT ;  /* 0x000000df2400720c */ /* 0x000fe20003f26270 */
[----:B------:R-:W-:Y:S01]  /*16950*/  VIADD R36, R2, 0xb9 ;  /* 0x000000b902247836 */ /* 0x000fe20000000000 */
[----:B------:R-:W-:Y:S02]  /*16960*/  FSEL R80, R30, -INF , !P3 ;  /* 0xff8000001e507808 */ /* 0x000fe40005800000 */
[----:B------:R-:W-:Y:S02]  /*16970*/  ISETP.GE.AND P3, PT, R32, R224, PT ;  /* 0x000000e02000720c */ /* 0x000fe40003f66270 */
[----:B------:R-:W-:Y:S01]  /*16980*/  FSEL R81, R28, -INF , !P2 ;  /* 0xff8000001c517808 */ /* 0x000fe20005000000 */
[----:B------:R-:W-:Y:S01]  /*16990*/  VIADD R28, R2, 0xc1 ;  /* 0x000000c1021c7836 */ /* 0x000fe20000000000 */
[----:B------:R-:W-:-:S02]  /*169a0*/  FSEL R79, R35, -INF , !P1 ;  /* 0xff800000234f7808 */ /* 0x000fc40004800000 */
[----:B------:R-:W-:Y:S02]  /*169b0*/  FSEL R85, R24, -INF , !P3 ;  /* 0xff80000018557808 */ /* 0x000fe40005800000 */
[----:B------:R-:W-:Y:S02]  /*169c0*/  FSEL R78, R33, -INF , !P4 ;  /* 0xff800000214e7808 */ /* 0x000fe40006000000 */
[----:B------:R-:W-:Y:S02]  /*169d0*/  ISETP.GE.AND P1, PT, R36, R223, PT ;  /* 0x000000df2400720c */ /* 0x000fe40003f26270 */
[----:B------:R-:W-:Y:S02]  /*169e0*/  ISETP.NE.AND P3, PT, R126, RZ, PT ;  /* 0x000000ff7e00720c */ /* 0x000fe40003f65270 */
[-C--:B------:R-:W-:Y:S02]  /*169f0*/  ISETP.GE.AND P4, PT, R36, R224.reuse, PT ;  /* 0x000000e02400720c */ /* 0x080fe40003f86270 */
[----:B------:R-:W-:-:S02]  /*16a00*/  ISETP.GE.AND P2, PT, R28, R224, PT ;  /* 0x000000e01c00720c */ /* 0x000fc40003f46270 */
[----:B------:R-:W-:Y:S02]  /*16a10*/  FSEL R83, R31, -INF , !P1 ;  /* 0xff8000001f537808 */ /* 0x000fe40004800000 */
[----:B------:R-:W-:Y:S02]  /*16a20*/  FSEL R123, R123, -INF , !P3 ;  /* 0xff8000007b7b7808 */ /* 0x000fe40005800000 */
[----:B------:R-:W-:Y:S01]  /*16a30*/  FSEL R82, R29, -INF , !P4 ;  /* 0xff8000001d527808 */ /* 0x000fe20006000000 */
[----:B------:R-:W-:Y:S01]  /*16a40*/  VIADD R29, R2, 0xc8 ;  /* 0x000000c8021d7836 */ /* 0x000fe20000000000 */
[-C--:B------:R-:W-:Y:S02]  /*16a50*/  ISETP.GE.AND P1, PT, R28, R223.reuse, PT ;  /* 0x000000df1c00720c */ /* 0x080fe40003f26270 */
[----:B------:R-:W-:Y:S01]  /*16a60*/  FSEL R86, R25, -INF , !P2 ;  /* 0xff80000019567808 */ /* 0x000fe20005000000 */
[----:B------:R-:W-:Y:S01]  /*16a70*/  VIADD R25, R2, 0xc9 ;  /* 0x000000c902197836 */ /* 0x000fe20000000000 */
[----:B------:R-:W-:-:S02]  /*16a80*/  ISETP.GE.AND P4, PT, R32, R223, PT ;  /* 0x000000df2000720c */ /* 0x000fc40003f86270 */
[----:B------:R-:W-:Y:S02]  /*16a90*/  FMNMX3.FTZ R28, R127, R123, R125, !PT ;  /* 0x0000007b7f1c7276 */ /* 0x000fe4000781007d */
[----:B------:R-:W-:Y:S02]  /*16aa0*/  FSEL R87, R27, -INF , !P1 ;  /* 0xff8000001b577808 */ /* 0x000fe40004800000 */
[-C--:B------:R-:W-:Y:S02]  /*16ab0*/  ISETP.GE.AND P1, PT, R2, R224.reuse, PT ;  /* 0x000000e00200720c */ /* 0x080fe40003f26270 */
[----:B------:R-:W-:Y:S02]  /*16ac0*/  ISETP.GE.AND P5, PT, R29, R224, PT ;  /* 0x000000e01d00720c */ /* 0x000fe40003fa6270 */
[----:B------:R-:W-:Y:S02]  /*16ad0*/  FSEL R84, R26, -INF , !P4 ;  /* 0xff8000001a547808 */ /* 0x000fe40006000000 */
[----:B------:R-:W-:-:S02]  /*16ae0*/  FMNMX3.FTZ R28, R28, R117, R133, !PT ;  /* 0x000000751c1c7276 */ /* 0x000fc40007810085 */
[C---:B------:R-:W-:Y:S02]  /*16af0*/  ISETP.GE.AND P4, PT, R25.reuse, R224, PT ;  /* 0x000000e01900720c */ /* 0x040fe40003f86270 */
[----:B------:R-:W-:Y:S01]  /*16b00*/  ISETP.GE.AND P3, PT, R25, R223, PT ;  /* 0x000000df1900720c */ /* 0x000fe20003f66270 */
[----:B------:R-:W-:Y:S01]  /*16b10*/  VIADD R25, R2, 0xd0 ;  /* 0x000000d002197836 */ /* 0x000fe20000000000 */
[----:B------:R-:W-:Y:S02]  /*16b20*/  FSEL R24, R121, -INF , !P0 ;  /* 0xff80000079187808 */ /* 0x000fe40004000000 */
[----:B------:R-:W-:Y:S02]  /*16b30*/  FSEL R26, R120, -INF , !P1 ;  /* 0xff800000781a7808 */ /* 0x000fe40004800000 */
[----:B------:R-:W-:Y:S02]  /*16b40*/  FSEL R89, R20, -INF , !P5 ;  /* 0xff80000014597808 */ /* 0x000fe40006800000 */
[----:B------:R-:W-:-:S02]  /*16b50*/  FMNMX3.FTZ R20, R28, R137, R131, !PT ;  /* 0x000000891c147276 */ /* 0x000fc40007810083 */
[----:B------:R-:W-:Y:S02]  /*16b60*/  FMNMX3.FTZ R27, R26, R24, R124, !PT ;  /* 0x000000181a1b7276 */ /* 0x000fe4000781007c */
[C---:B------:R-:W-:Y:S02]  /*16b70*/  ISETP.GE.AND P2, PT, R25.reuse, R224, PT ;  /* 0x000000e01900720c */ /* 0x040fe40003f46270 */
[-C--:B------:R-:W-:Y:S01]  /*16b80*/  ISETP.GE.AND P1, PT, R25, R223.reuse, PT ;  /* 0x000000df1900720c */ /* 0x080fe20003f26270 */
[----:B------:R-:W-:Y:S01]  /*16b90*/  VIADD R25, R2, 0xd1 ;  /* 0x000000d102197836 */ /* 0x000fe20000000000 */
[----:B------:R-:W-:Y:S02]  /*16ba0*/  ISETP.GE.AND P6, PT, R29, R223, PT ;  /* 0x000000df1d00720c */ /* 0x000fe40003fc6270 */
[----:B------:R-:W-:Y:S02]  /*16bb0*/  FMNMX3.FTZ R20, R20, R135, R145, !PT ;  /* 0x0000008714147276 */ /* 0x000fe40007810091 */
[----:B------:R-:W-:-:S02]  /*16bc0*/  FMNMX3.FTZ R27, R27, R132, R130, !PT ;  /* 0x000000841b1b7276 */ /* 0x000fc40007810082 */
[----:B------:R-:W-:Y:S02]  /*16bd0*/  FSEL R88, R22, -INF , !P6 ;  /* 0xff80000016587808 */ /* 0x000fe40007000000 */
[----:B------:R-:W-:Y:S02]  /*16be0*/  FMNMX3.FTZ R20, R20, R139, R143, !PT ;  /* 0x0000008b14147276 */ /* 0x000fe4000781008f */
[C---:B------:R-:W-:Y:S02]  /*16bf0*/  ISETP.GE.AND P6, PT, R25.reuse, R224, PT ;  /* 0x000000e01900720c */ /* 0x040fe40003fc6270 */
[----:B------:R-:W-:Y:S02]  /*16c00*/  ISETP.GE.AND P5, PT, R25, R223, PT ;  /* 0x000000df1900720c */ /* 0x000fe40003fa6270 */
[----:B------:R-:W-:Y:S02]  /*16c10*/  FMNMX3.FTZ R25, R27, R136, R134, !PT ;  /* 0x000000881b197276 */ /* 0x000fe40007810086 */
[----:B------:R-:W-:-:S02]  /*16c20*/  FMNMX3.FTZ R20, R20, R141, R153, !PT ;  /* 0x0000008d14147276 */ /* 0x000fc40007810099 */
[----:B------:R-:W-:Y:S02]  /*16c30*/  FSEL R91, R23, -INF , !P3 ;  /* 0xff800000175b7808 */ /* 0x000fe40005800000 */
[----:B------:R-:W-:Y:S02]  /*16c40*/  FMNMX3.FTZ R23, R25, R138, R140, !PT ;  /* 0x0000008a19177276 */ /* 0x000fe4000781008c */
[----:B------:R-:W-:Y:S01]  /*16c50*/  FSEL R90, R21, -INF , !P4 ;  /* 0xff800000155a7808 */ /* 0x000fe20006000000 */
[----:B------:R-:W-:Y:S01]  /*16c60*/  VIADD R21, R2, 0xd8 ;  /* 0x000000d802157836 */ /* 0x000fe20000000000 */
[----:B------:R-:W-:Y:S02]  /*16c70*/  FMNMX3.FTZ R20, R20, R151, R147, !PT ;  /* 0x0000009714147276 */ /* 0x000fe40007810093 */
[----:B------:R-:W-:Y:S02]  /*16c80*/  FMNMX3.FTZ R23, R23, R142, R146, !PT ;  /* 0x0000008e17177276 */ /* 0x000fe40007810092 */
[----:B------:R-:W-:-:S02]  /*16c90*/  FMNMX3.FTZ R20, R20, R149, R205, !PT ;  /* 0x0000009514147276 */ /* 0x000fc400078100cd */
[C---:B------:R-:W-:Y:S02]  /*16ca0*/  ISETP.GE.AND P4, PT, R21.reuse, R224, PT ;  /* 0x000000e01500720c */ /* 0x040fe40003f86270 */
[----:B------:R-:W-:Y:S02]  /*16cb0*/  ISETP.GE.AND P3, PT, R21, R223, PT ;  /* 0x000000df1500720c */ /* 0x000fe40003f66270 */
[----:B------:R-:W-:Y:S02]  /*16cc0*/  FMNMX3.FTZ R21, R23, R144, R152, !PT ;  /* 0x0000009017157276 */ /* 0x000fe40007810098 */
[----:B------:R-:W-:Y:S02]  /*16cd0*/  FMNMX3.FTZ R20, R20, R155, R203, !PT ;  /* 0x0000009b14147276 */ /* 0x000fe400078100cb */
[----:B------:R-:W-:Y:S02]  /*16ce0*/  FMNMX3.FTZ R21, R21, R150, R154, !PT ;  /* 0x0000009615157276 */ /* 0x000fe4000781009a */
[----:B------:R-:W-:-:S02]  /*16cf0*/  FSEL R92, R18, -INF , !P1 ;  /* 0xff800000125c7808 */ /* 0x000fc40004800000 */
[----:B------:R-:W-:Y:S02]  /*16d00*/  FMNMX3.FTZ R18, R20, R201, R199, !PT ;  /* 0x000000c914127276 */ /* 0x000fe400078100c7 */
[----:B------:R-:W-:Y:S02]  /*16d10*/  FSEL R94, R17, -INF , !P6 ;  /* 0xff800000115e7808 */ /* 0x000fe40007000000 */
[----:B------:R-:W-:Y:S02]  /*16d20*/  FMNMX3.FTZ R17, R21, R212, R206, !PT ;  /* 0x000000d415117276 */ /* 0x000fe400078100ce */
[----:B------:R-:W-:Y:S02]  /*16d30*/  FMNMX3.FTZ R18, R18, R179, R171, !PT ;  /* 0x000000b312127276 */ /* 0x000fe400078100ab */
[----:B------:R-:W-:Y:S02]  /*16d40*/  FMNMX3.FTZ R17, R17, R210, R204, !PT ;  /* 0x000000d211117276 */ /* 0x000fe400078100cc */
[----:B------:R-:W-:-:S02]  /*16d50*/  FMNMX3.FTZ R18, R18, R177, R189, !PT ;  /* 0x000000b112127276 */ /* 0x000fc400078100bd */
[----:B------:R-:W-:Y:S02]  /*16d60*/  FMNMX3.FTZ R17, R17, R202, R186, !PT ;  /* 0x000000ca11117276 */ /* 0x000fe400078100ba */
[----:B------:R-:W-:Y:S02]  /*16d70*/  FSEL R97, R12, -INF , !P4 ;  /* 0xff8000000c617808 */ /* 0x000fe40006000000 */
[----:B------:R-:W-:Y:S02]  /*16d80*/  FMNMX3.FTZ R12, R18, R183, R187, !PT ;  /* 0x000000b7120c7276 */ /* 0x000fe400078100bb */
[----:B------:R-:W-:Y:S02]  /*16d90*/  FMNMX3.FTZ R17, R17, R178, R180, !PT ;  /* 0x000000b211117276 */ /* 0x000fe400078100b4 */
[----:B------:R-:W-:Y:S01]  /*16da0*/  FSEL R93, R16, -INF , !P2 ;  /* 0xff800000105d7808 */ /* 0x000fe20005000000 */
[----:B------:R-:W-:Y:S01]  /*16db0*/  VIADD R16, R2, 0xd9 ;  /* 0x000000d902107836 */ /* 0x000fe20000000000 */
[----:B------:R-:W-:-:S02]  /*16dc0*/  FMNMX3.FTZ R12, R12, R185, R197, !PT ;  /* 0x000000b90c0c7276 */ /* 0x000fc400078100c5 */
[----:B------:R-:W-:Y:S02]  /*16dd0*/  FMNMX3.FTZ R17, R17, R182, R198, !PT ;  /* 0x000000b611117276 */ /* 0x000fe400078100c6 */
[----:B------:R-:W-:Y:S02]  /*16de0*/  FMNMX3.FTZ R12, R12, R195, R191, !PT ;  /* 0x000000c30c0c7276 */ /* 0x000fe400078100bf */
[C---:B------:R-:W-:Y:S02]  /*16df0*/  ISETP.GE.AND P1, PT, R16.reuse, R223, PT ;  /* 0x000000df1000720c */ /* 0x040fe40003f26270 */
[----:B------:R-:W-:Y:S02]  /*16e00*/  FMNMX3.FTZ R17, R17, R200, R192, !PT ;  /* 0x000000c811117276 */ /* 0x000fe400078100c0 */
[----:B------:R-:W-:Y:S01]  /*16e10*/  ISETP.GE.AND P2, PT, R16, R224, PT ;  /* 0x000000e01000720c */ /* 0x000fe20003f46270 */
[----:B------:R-:W-:Y:S01]  /*16e20*/  VIADD R16, R2, 0xe0 ;  /* 0x000000e002107836 */ /* 0x000fe20000000000 */
[----:B------:R-:W-:-:S02]  /*16e30*/  FMNMX3.FTZ R12, R12, R193, R181, !PT ;  /* 0x000000c10c0c7276 */ /* 0x000fc400078100b5 */
[----:B------:R-:W-:Y:S02]  /*16e40*/  FSEL R99, R15, -INF , !P1 ;  /* 0xff8000000f637808 */ /* 0x000fe40004800000 */
[----:B------:R-:W-:Y:S02]  /*16e50*/  FMNMX3.FTZ R15, R17, R196, R190, !PT ;  /* 0x000000c4110f7276 */ /* 0x000fe400078100be */
[----:B------:R-:W-:Y:S01]  /*16e60*/  FSEL R98, R13, -INF , !P2 ;  /* 0xff8000000d627808 */ /* 0x000fe20005000000 */
[----:B------:R-:W-:Y:S01]  /*16e70*/  VIADD R13, R2, 0xe8 ;  /* 0x000000e8020d7836 */ /* 0x000fe20000000000 */
[----:B------:R-:W-:Y:S02]  /*16e80*/  FMNMX3.FTZ R12, R12, R169, R167, !PT ;  /* 0x000000a90c0c7276 */ /* 0x000fe400078100a7 */
[----:B------:R-:W-:Y:S02]  /*16e90*/  FMNMX3.FTZ R15, R15, R184, R188, !PT ;  /* 0x000000b80f0f7276 */ /* 0x000fe400078100bc */
[----:B------:R-:W-:-:S02]  /*16ea0*/  ISETP.GE.AND P6, PT, R16, R224, PT ;  /* 0x000000e01000720c */ /* 0x000fc40003fc6270 */
[----:B------:R-:W-:Y:S01]  /*16eb0*/  ISETP.GE.AND P4, PT, R16, R223, PT ;  /* 0x000000df1000720c */ /* 0x000fe20003f86270 */
[----:B------:R-:W-:Y:S01]  /*16ec0*/  VIADD R16, R2, 0xe1 ;  /* 0x000000e102107836 */ /* 0x000fe20000000000 */
[----:B------:R-:W-:Y:S02]  /*16ed0*/  FMNMX3.FTZ R12, R12, R165, R61, !PT ;  /* 0x000000a50c0c7276 */ /* 0x000fe4000781003d */
[C---:B------:R-:W-:Y:S02]  /*16ee0*/  ISETP.GE.AND P2, PT, R13.reuse, R224, PT ;  /* 0x000000e00d00720c */ /* 0x040fe40003f46270 */
[----:B------:R-:W-:Y:S02]  /*16ef0*/  ISETP.GE.AND P1, PT, R13, R223, PT ;  /* 0x000000df0d00720c */ /* 0x000fe40003f26270 */
[----:B------:R-:W-:Y:S02]  /*16f00*/  FMNMX3.FTZ R13, R15, R194, R168, !PT ;  /* 0x000000c20f0d7276 */ /* 0x000fe400078100a8 */
[----:B------:R-:W-:-:S02]  /*16f10*/  FSEL R95, R19, -INF , !P5 ;  /* 0xff800000135f7808 */ /* 0x000fc40006800000 */
[----:B------:R-:W-:Y:S02]  /*16f20*/  FMNMX3.FTZ R12, R12, R63, R64, !PT ;  /* 0x0000003f0c0c7276 */ /* 0x000fe40007810040 */
[----:B------:R-:W-:Y:S02]  /*16f30*/  ISETP.GE.AND P5, PT, R16, R224, PT ;  /* 0x000000e01000720c */ /* 0x000fe40003fa6270 */
[----:B------:R-:W-:Y:S02]  /*16f40*/  FMNMX3.FTZ R13, R13, R170, R166, !PT ;  /* 0x000000aa0d0d7276 */ /* 0x000fe400078100a6 */
[----:B------:R-:W-:Y:S02]  /*16f50*/  FSEL R100, R10, -INF , !P4 ;  /* 0xff8000000a647808 */ /* 0x000fe40006000000 */
[----:B------:R-:W-:Y:S02]  /*16f60*/  FMNMX3.FTZ R10, R12, R67, R68, !PT ;  /* 0x000000430c0a7276 */ /* 0x000fe40007810044 */
[----:B------:R-:W-:-:S02]  /*16f70*/  FSEL R102, R9, -INF , !P5 ;  /* 0xff80000009667808 */ /* 0x000fc40006800000 */
[----:B------:R-:W-:Y:S02]  /*16f80*/  FMNMX3.FTZ R9, R13, R164, R60, !PT ;  /* 0x000000a40d097276 */ /* 0x000fe4000781003c */
[----:B------:R-:W-:Y:S02]  /*16f90*/  FMNMX3.FTZ R10, R10, R71, R72, !PT ;  /* 0x000000470a0a7276 */ /* 0x000fe40007810048 */
[----:B------:R-:W-:Y:S02]  /*16fa0*/  FMNMX3.FTZ R9, R9, R62, R65, !PT ;  /* 0x0000003e09097276 */ /* 0x000fe40007810041 */
[----:B------:R-:W-:Y:S02]  /*16fb0*/  FMNMX3.FTZ R10, R10, R75, R76, !PT ;  /* 0x0000004b0a0a7276 */ /* 0x000fe4000781004c */
[----:B------:R-:W-:Y:S02]  /*16fc0*/  FMNMX3.FTZ R9, R9, R66, R69, !PT ;  /* 0x0000004209097276 */ /* 0x000fe40007810045 */
[----:B------:R-:W-:-:S02]  /*16fd0*/  FSEL R105, R4, -INF , !P2 ;  /* 0xff80000004697808 */ /* 0x000fc40005000000 */
[----:B------:R-:W-:Y:S02]  /*16fe0*/  FMNMX3.FTZ R4, R10, R79, R80, !PT ;  /* 0x0000004f0a047276 */ /* 0x000fe40007810050 */
[----:B------:R-:W-:Y:S01]  /*16ff0*/  FSEL R101, R8, -INF , !P6 ;  /* 0xff80000008657808 */ /* 0x000fe20007000000 */
[----:B------:R-:W-:Y:S01]  /*17000*/  VIADD R8, R2, 0xe9 ;  /* 0x000000e902087836 */ /* 0x000fe20000000000 */
[----:B------:R-:W-:Y:S02]  /*17010*/  FMNMX3.FTZ R9, R9, R70, R73, !PT ;  /* 0x0000004609097276 */ /* 0x000fe40007810049 */
[----:B------:R-:W-:Y:S02]  /*17020*/  FMNMX3.FTZ R4, R4, R83, R84, !PT ;  /* 0x0000005304047276 */ /* 0x000fe40007810054 */
[----:B------:R-:W-:Y:S02]  /*17030*/  FSEL R104, R6, -INF , !P1 ;  /* 0xff80000006687808 */ /* 0x000fe40004800000 */
[----:B------:R-:W-:-:S02]  /*17040*/  FMNMX3.FTZ R6, R9, R74, R77, !PT ;  /* 0x0000004a09067276 */ /* 0x000fc4000781004d */
[----:B------:R-:W-:Y:S02]  /*17050*/  ISETP.GE.AND P4, PT, R8, R224, PT ;  /* 0x000000e00800720c */ /* 0x000fe40003f86270 */
[----:B------:R-:W-:Y:S02]  /*17060*/  FMNMX3.FTZ R4, R4, R87, R88, !PT ;  /* 0x0000005704047276 */ /* 0x000fe40007810058 */
[----:B------:R-:W-:Y:S02]  /*17070*/  FMNMX3.FTZ R6, R6, R78, R81, !PT ;  /* 0x0000004e06067276 */ /* 0x000fe40007810051 */
[----:B------:R-:W-:Y:S02]  /*17080*/  FSEL R106, R5, -INF , !P4 ;  /* 0xff800000056a7808 */ /* 0x000fe40006000000 */
[----:B------:R-:W-:Y:S02]  /*17090*/  FSEL R96, R14, -INF , !P3 ;  /* 0xff8000000e607808 */ /* 0x000fe40005800000 */
[----:B------:R-:W-:Y:S01]  /*170a0*/  ISETP.GE.AND P5, PT, R8, R223, PT ;  /* 0x000000df0800720c */ /* 0x000fe20003fa6270 */
[----:B------:R-:W-:Y:S01]  /*170b0*/  VIADD R8, R2, 0xf0 ;  /* 0x000000f002087836 */ /* 0x000fe20000000000 */
[----:B------:R-:W-:Y:S01]  /*170c0*/  FMNMX3.FTZ R5, R4, R91, R92, !PT ;  /* 0x0000005b04057276 */ /* 0x000fe2000781005c */
[----:B------:R-:W-:Y:S01]  /*170d0*/  VIADD R4, R2, 0xf8 ;  /* 0x000000f802047836 */ /* 0x000fe20000000000 */
[----:B------:R-:W-:-:S02]  /*170e0*/  ISETP.GE.AND P3, PT, R16, R223, PT ;  /* 0x000000df1000720c */ /* 0x000fc40003f66270 */
[----:B------:R-:W-:Y:S02]  /*170f0*/  FMNMX3.FTZ R6, R6, R82, R85, !PT ;  /* 0x0000005206067276 */ /* 0x000fe40007810055 */
[----:B------:R-:W-:Y:S02]  /*17100*/  FMNMX3.FTZ R5, R5, R95, R96, !PT ;  /* 0x0000005f05057276 */ /* 0x000fe40007810060 */
[----:B------:R-:W-:Y:S02]  /*17110*/  FSEL R103, R11, -INF , !P3 ;  /* 0xff8000000b677808 */ /* 0x000fe40005800000 */
[C---:B------:R-:W-:Y:S02]  /*17120*/  ISETP.GE.AND P0, PT, R8.reuse, R224, PT ;  /* 0x000000e00800720c */ /* 0x040fe40003f06270 */
[----:B------:R-:W-:Y:S01]  /*17130*/  ISETP.GE.AND P3, PT, R8, R223, PT ;  /* 0x000000df0800720c */ /* 0x000fe20003f66270 */
[----:B------:R-:W-:Y:S01]  /*17140*/  VIADD R8, R2, 0xf1 ;  /* 0x000000f102087836 */ /* 0x000fe20000000000 */
[----:B------:R-:W-:Y:S01]  /*17150*/  FMNMX3.FTZ R6, R6, R86, R89, !PT ;  /* 0x0000005606067276 */ /* 0x000fe20007810059 */
[----:B------:R-:W-:Y:S01]  /*17160*/  VIADD R2, R2, 0xf9 ;  /* 0x000000f902027836 */ /* 0x000fe20000000000 */
[----:B------:R-:W-:-:S02]  /*17170*/  FMNMX3.FTZ R5, R5, R99, R100, !PT ;  /* 0x0000006305057276 */ /* 0x000fc40007810064 */
[----:B------:R-:W-:Y:S02]  /*17180*/  FMNMX3.FTZ R6, R6, R90, R93, !PT ;  /* 0x0000005a06067276 */ /* 0x000fe4000781005d */
[-C--:B------:R-:W-:Y:S02]  /*17190*/  ISETP.GE.AND P2, PT, R8, R223.reuse, PT ;  /* 0x000000df0800720c */ /* 0x080fe40003f46270 */
[----:B------:R-:W-:Y:S02]  /*171a0*/  FSEL R107, R7, -INF , !P5 ;  /* 0xff800000076b7808 */ /* 0x000fe40006800000 */
[----:B------:R-:W-:Y:S02]  /*171b0*/  ISETP.GE.AND P1, PT, R4, R223, PT ;  /* 0x000000df0400720c */ /* 0x000fe40003f26270 */
[----:B------:R-:W-:Y:S02]  /*171c0*/  FSEL R110, R162, -INF , !P3 ;  /* 0xff800000a26e7808 */ /* 0x000fe40005800000 */
[----:B------:R-:W-:-:S02]  /*171d0*/  FMNMX3.FTZ R5, R5, R103, R104, !PT ;  /* 0x0000006705057276 */ /* 0x000fc40007810068 */
[----:B------:R-:W-:Y:S02]  /*171e0*/  FMNMX3.FTZ R6, R6, R94, R97, !PT ;  /* 0x0000005e06067276 */ /* 0x000fe40007810061 */
[----:B------:R-:W-:Y:S02]  /*171f0*/  ISETP.GE.AND P3, PT, R2, R223, PT ;  /* 0x000000df0200720c */ /* 0x000fe40003f66270 */
[----:B------:R-:W-:Y:S02]  /*17200*/  FSEL R109, R163, -INF , !P2 ;  /* 0xff800000a36d7808 */ /* 0x000fe40005000000 */
[----:B------:R-:W-:Y:S02]  /*17210*/  FSEL R112, R158, -INF , !P1 ;  /* 0xff8000009e707808 */ /* 0x000fe40004800000 */
[----:B------:R-:W-:Y:S02]  /*17220*/  FMNMX3.FTZ R5, R5, R107, R110, !PT ;  /* 0x0000006b05057276 */ /* 0x000fe4000781006e */
[----:B------:R-:W-:-:S02]  /*17230*/  FMNMX3.FTZ R6, R6, R98, R101, !PT ;  /* 0x0000006206067276 */ /* 0x000fc40007810065 */
[-C--:B------:R-:W-:Y:S02]  /*17240*/  ISETP.GE.AND P2, PT, R4, R224.reuse, PT ;  /* 0x000000e00400720c */ /* 0x080fe40003f46270 */
        /* <DEDUP_REMOVED lines=8> */
[----:B------:R-:W2:Y:S01]  /*172d0*/  SHFL.BFLY PT, R7, R4, 0x2, 0x1f ;  /* 0x0c401f0004077f89 */ /* 0x000ea200000e0000 */
[----:B------:R-:W-:Y:S02]  /*172e0*/  FSEL R115, R156, -INF , !P2 ;  /* 0xff8000009c737808 */ /* 0x000fe40005000000 */
[----:B------:R-:W-:Y:S02]  /*172f0*/  FMNMX3.FTZ R6, R6, R106, R113, !PT ;  /* 0x0000006a06067276 */ /* 0x000fe40007810071 */
[----:B------:R-:W-:-:S02]  /*17300*/  FSEL R128, R157, -INF , !P1 ;  /* 0xff8000009d807808 */ /* 0x000fc40004800000 */
[----:B------:R-:W-:Y:S02]  /*17310*/  FMNMX3.FTZ R5, R6, R114, R115, !PT ;  /* 0x0000007206057276 */ /* 0x000fe40007810073 */
[----:B------:R-:W-:Y:S02]  /*17320*/  ISETP.NE.AND P0, PT, R0, RZ, PT ;  /* 0x000000ff0000720c */ /* 0x000fe40003f05270 */
[----:B------:R-:W-:Y:S02]  /*17330*/  FMNMX.FTZ R6, R128, R5, !PT ;  /* 0x0000000580067209 */ /* 0x000fe40007810000 */
[----:B------:R-:W-:-:S03]  /*17340*/  LEA R119, R119, UR6, 0x1 ;  /* 0x0000000677777c11 */ /* 0x000fc6000f8e08ff */
[----:B------:R-:W3:Y:S02]  /*17350*/  SHFL.BFLY PT, R5, R6, 0x2, 0x1f ;  /* 0x0c401f0006057f89 */ /* 0x000ee400000e0000 */
[----:B------:R-:W-:Y:S02]  /*17360*/  IMAD.IADD R116, R176, 0x1, R119 ;  /* 0x00000001b0747824 */ /* 0x000fe400078e0277 */
[----:B------:R-:W-:Y:S01]  /*17370*/  LDSM.16.MT88.4 R20, [R119+0xa000] ;  /* 0x00a000007714783b */ /* 0x000fe20000004200 */
[----:B--2---:R-:W-:-:S03]  /*17380*/  FMNMX.FTZ R7, R4, R7, !PT ;  /* 0x0000000704077209 */ /* 0x004fc60007810000 */
[----:B------:R-:W-:Y:S04]  /*17390*/  LDSM.16.MT88.4 R12, [R116+0xa000] ;  /* 0x00a00000740c783b */ /* 0x000fe80000004200 */
[----:B------:R-:W2:Y:S04]  /*173a0*/  SHFL.BFLY PT, R0, R7, 0x1, 0x1f ;  /* 0x0c201f0007007f89 */ /* 0x000ea800000e0000 */
[----:B------:R-:W-:Y:S04]  /*173b0*/  LDSM.16.MT88.4 R28, [R119+0xa800] ;  /* 0x00a80000771c783b */ /* 0x000fe80000004200 */
[----:B------:R-:W-:Y:S01]  /*173c0*/  LDSM.16.MT88.4 R52, [R116+0xa800] ;  /* 0x00a800007434783b */ /* 0x000fe20000004200 */
[----:B---3--:R-:W-:-:S03]  /*173d0*/  FMNMX.FTZ R5, R6, R5, !PT ;  /* 0x0000000506057209 */ /* 0x008fc60007810000 */
[----:B------:R-:W-:Y:S04]  /*173e0*/  LDSM.16.MT88.4 R48, [R119+0xb000] ;  /* 0x00b000007730783b */ /* 0x000fe80000004200 */
[----:B------:R-:W3:Y:S01]  /*173f0*/  SHFL.BFLY PT, R2, R5, 0x1, 0x1f ;  /* 0x0c201f0005027f89 */ /* 0x000ee200000e0000 */
[----:B--2---:R-:W-:-:S04]  /*17400*/  FMNMX.FTZ R0, R7, R0, !PT ;  /* 0x0000000007007209 */ /* 0x004fc80007810000 */
[C---:B------:R-:W-:Y:S01]  /*17410*/  FSETP.NEU.FTZ.AND P1, PT, R0.reuse, -INF , PT ;  /* 0xff8000000000780b */ /* 0x040fe20003f3d000 */
[----:B-1----:R-:W-:-:S05]  /*17420*/  FMUL.FTZ R122, R0, UR8 ;  /* 0x00000008007a7c20 */ /* 0x002fca0008410000 */
[----:B------:R-:W-:-:S05]  /*17430*/  FSEL R122, R122, RZ, P1 ;  /* 0x000000ff7a7a7208 */ /* 0x000fca0000800000 */
[--C-:B------:R-:W-:Y:S01]  /*17440*/  FFMA.FTZ R118, R117, UR8, -R122.reuse ;  /* 0x0000000875767c23 */ /* 0x100fe2000801087a */
[----:B---3--:R-:W-:Y:S01]  /*17450*/  FMNMX.FTZ R2, R5, R2, !PT ;  /* 0x0000000205027209 */ /* 0x008fe20007810000 */
[----:B------:R-:W-:Y:S02]  /*17460*/  IMAD.IADD R117, R208, 0x1, R119 ;  /* 0x00000001d0757824 */ /* 0x000fe400078e0277 */
[--C-:B------:R-:W-:Y:S01]  /*17470*/  FFMA.FTZ R4, R127, UR8, -R122.reuse ;  /* 0x000000087f047c23 */ /* 0x100fe2000801087a */
[--C-:B------:R-:W-:Y:S01]  /*17480*/  FFMA.FTZ R120, R123, UR8, -R122.reuse ;  /* 0x000000087b787c23 */ /* 0x100fe2000801087a */
[C---:B------:R-:W-:Y:S01]  /*17490*/  FSETP.NEU.FTZ.AND P1, PT, R2.reuse, -INF , PT ;  /* 0xff8000000200780b */ /* 0x040fe20003f3d000 */
[----:B------:R-:W-:Y:S01]  /*174a0*/  FMUL.FTZ R129, R2, UR8 ;  /* 0x0000000802817c20 */ /* 0x000fe20008410000 */
[----:B------:R-:W-:Y:S01]  /*174b0*/  IMAD.IADD R108, R176, 0x1, R117 ;  /* 0x00000001b06c7824 */ /* 0x000fe200078e0275 */
[----:B------:R1:W-:Y:S01]  /*174c0*/  MUFU.EX2 R123, R4 ;  /* 0x00000004007b7308 */ /* 0x0003e20000000800 */
[--C-:B------:R-:W-:Y:S01]  /*174d0*/  FFMA.FTZ R121, R125, UR8, -R122.reuse ;  /* 0x000000087d797c23 */ /* 0x100fe2000801087a */
[--C-:B------:R-:W-:Y:S01]  /*174e0*/  FFMA.FTZ R36, R135, UR8, -R122.reuse ;  /* 0x0000000887247c23 */ /* 0x100fe2000801087a */
[----:B------:R-:W-:Y:S01]  /*174f0*/  FSEL R129, R129, RZ, P1 ;  /* 0x000000ff81817208 */ /* 0x000fe20000800000 */
[----:B------:R-:W-:Y:S01]  /*17500*/  LDSM.16.MT88.4 R32, [R108+0xa000] ;  /* 0x00a000006c20783b */ /* 0x000fe20000004200 */
[----:B------:R-:W2:Y:S01]  /*17510*/  MUFU.EX2 R120, R120 ;  /* 0x0000007800787308 */ /* 0x000ea20000000800 */
[--C-:B------:R-:W-:Y:S01]  /*17520*/  FFMA.FTZ R133, R133, UR8, -R122.reuse ;  /* 0x0000000885857c23 */ /* 0x100fe2000801087a */
[--C-:B------:R-:W-:Y:S01]  /*17530*/  FFMA.FTZ R131, R131, UR8, -R122.reuse ;  /* 0x0000000883837c23 */ /* 0x100fe2000801087a */
[--C-:B------:R-:W-:Y:S01]  /*17540*/  FFMA.FTZ R125, R124, UR8, -R129.reuse ;  /* 0x000000087c7d7c23 */ /* 0x100fe20008010881 */
[--C-:B------:R-:W-:Y:S01]  /*17550*/  FFMA.FTZ R127, R26, UR8, -R129.reuse ;  /* 0x000000081a7f7c23 */ /* 0x100fe20008010881 */
[--C-:B------:R-:W-:Y:S01]  /*17560*/  FFMA.FTZ R126, R24, UR8, -R129.reuse ;  /* 0x00000008187e7c23 */ /* 0x100fe20008010881 */
[--C-:B------:R-:W-:Y:S01]  /*17570*/  FFMA.FTZ R124, R132, UR8, -R129.reuse ;  /* 0x00000008847c7c23 */ /* 0x100fe20008010881 */
[----:B------:R-:W-:Y:S01]  /*17580*/  MUFU.EX2 R121, R121 ;  /* 0x0000007900797308 */ /* 0x000fe20000000800 */
[--C-:B------:R-:W-:Y:S01]  /*17590*/  FFMA.FTZ R132, R137, UR8, -R122.reuse ;  /* 0x0000000889847c23 */ /* 0x100fe2000801087a */
[----:B-1----:R-:W1:Y:S01]  /*175a0*/  LDSM.16.MT88.4 R4, [R117+0xa000] ;  /* 0x00a000007504783b */ /* 0x002e620000004200 */
[--C-:B------:R-:W-:Y:S01]  /*175b0*/  FFMA.FTZ R135, R134, UR8, -R129.reuse ;  /* 0x0000000886877c23 */ /* 0x100fe20008010881 */
[----:B------:R-:W3:Y:S01]  /*175c0*/  MUFU.EX2 R118, R118 ;  /* 0x0000007600767308 */ /* 0x000ee20000000800 */
[--C-:B------:R-:W-:Y:S01]  /*175d0*/  FFMA.FTZ R137, R130, UR8, -R129.reuse ;  /* 0x0000000882897c23 */ /* 0x100fe20008010881 */
[--C-:B------:R-:W-:Y:S01]  /*175e0*/  FFMA.FTZ R136, R136, UR8, -R129.reuse ;  /* 0x0000000888887c23 */ /* 0x100fe20008010881 */
[----:B--2---:R-:W-:Y:S01]  /*175f0*/  F2FP.F16.F32.PACK_AB R41, R120, R123 ;  /* 0x0000007b7829723e */ /* 0x004fe200000000ff */
[----:B------:R-:W-:Y:S01]  /*17600*/  MUFU.EX2 R127, R127 ;  /* 0x0000007f007f7308 */ /* 0x000fe20000000800 */
[--C-:B------:R-:W-:Y:S01]  /*17610*/  FFMA.FTZ R134, R138, UR8, -R129.reuse ;  /* 0x000000088a867c23 */ /* 0x100fe20008010881 */
[----:B------:R-:W-:Y:S01]  /*17620*/  LDSM.16.MT88.4 R56, [R117+0xa800] ;  /* 0x00a800007538783b */ /* 0x000fe20000004200 */
        /* <DEDUP_REMOVED lines=25> */
[----:B------:R3:W-:Y:S01]  /*177c0*/  MUFU.EX2 R130, R36 ;  /* 0x0000002400827308 */ /* 0x0007e20000000800 */
        /* <DEDUP_REMOVED lines=11> */
[----:B------:R-:W-:Y:S01]  /*17880*/  MUFU.EX2 R135, R135 ;  /* 0x0000008700877308 */ /* 0x000fe20000000800 */
[C---:B------:R-:W-:Y:S01]  /*17890*/  HMMA.16816.F32 R20, R40.reuse, R22, RZ ;  /* 0x000000162814723c */ /* 0x040fe200000018ff */
[----:B---3--:R-:W3:Y:S01]  /*178a0*/  LDSM.16.MT88.4 R36, [R108+0xa800] ;  /* 0x00a800006c24783b */ /* 0x008ee20000004200 */
        /* <DEDUP_REMOVED lines=9> */
[----:B------:R-:W3:Y:S01]  /*17940*/  MUFU.EX2 R138, R138 ;  /* 0x0000008a008a7308 */ /* 0x000ee20000000800 */
[--C-:B------:R-:W-:Y:S01]  /*17950*/  FFMA.FTZ R197, R197, UR8, -R122.reuse ;  /* 0x00000008c5c57c23 */ /* 0x100fe2000801087a */
[--C-:B------:R-:W-:Y:S01]  /*17960*/  FFMA.FTZ R198, R195, UR8, -R122.reuse ;  /* 0x00000008c3c67c23 */ /* 0x100fe2000801087a */
[--C-:B------:R-:W-:Y:S01]  /*17970*/  FFMA.FTZ R191, R191, UR8, -R122.reuse ;  /* 0x00000008bfbf7c23 */ /* 0x100fe2000801087a */
[----:B------:R4:W-:Y:S01]  /*17980*/  MUFU.EX2 R141, R148 ;  /* 0x00000094008d7308 */ /* 0x0009e20000000800 */
[C---:B-1----:R-:W-:Y:S01]  /*17990*/  HMMA.16816.F32 R8, R40.reuse, R4, RZ ;  /* 0x000000042808723c */ /* 0x042fe200000018ff */
[--C-:B------:R-:W-:Y:S01]  /*179a0*/  FFMA.FTZ R188, R188, UR8, -R129.reuse ;  /* 0x00000008bcbc7c23 */ /* 0x100fe20008010881 */
[--C-:B------:R-:W-:Y:S01]  /*179b0*/  FFMA.FTZ R199, R165, UR8, -R122.reuse ;  /* 0x00000008a5c77c23 */ /* 0x100fe2000801087a */
[----:B------:R1:W3:Y:S01]  /*179c0*/  MUFU.EX2 R140, R156 ;  /* 0x0000009c008c7308 */ /* 0x0002e20000000800 */
[--C-:B------:R-:W-:Y:S01]  /*179d0*/  FFMA.FTZ R170, R170, UR8, -R129.reuse ;  /* 0x00000008aaaa7c23 */ /* 0x100fe20008010881 */
[--C-:B--2---:R-:W-:Y:S01]  /*179e0*/  FFMA.FTZ R158, R206, UR8, -R129.reuse ;  /* 0x00000008ce9e7c23 */ /* 0x104fe20008010881 */
[--C-:B------:R-:W-:Y:S01]  /*179f0*/  FFMA.FTZ R61, R61, UR8, -R122.reuse ;  /* 0x000000083d3d7c23 */ /* 0x100fe2000801087a */
[----:B------:R2:W-:Y:S01]  /*17a00*/  MUFU.EX2 R142, R157 ;  /* 0x0000009d008e7308 */ /* 0x0005e20000000800 */
[C---:B------:R-:W-:Y:S01]  /*17a10*/  HMMA.16816.F32 R12, R40.reuse, R14, RZ ;  /* 0x0000000e280c723c */ /* 0x040fe200000018ff */
[--C-:B------:R-:W-:Y:S01]  /*17a20*/  FFMA.FTZ R68, R68, UR8, -R122.reuse ;  /* 0x0000000844447c23 */ /* 0x100fe2000801087a */
[--C-:B------:R-:W-:Y:S01]  /*17a30*/  FFMA.FTZ R71, R71, UR8, -R122.reuse ;  /* 0x0000000847477c23 */ /* 0x100fe2000801087a */
[----:B------:R-:W3:Y:S01]  /*17a40*/  MUFU.EX2 R145, R145 ;  /* 0x0000009100917308 */ /* 0x000ee20000000800 */
[--C-:B------:R-:W-:Y:S01]  /*17a50*/  FFMA.FTZ R72, R72, UR8, -R122.reuse ;  /* 0x0000000848487c23 */ /* 0x100fe2000801087a */
[--C-:B----4-:R-:W-:Y:S01]  /*17a60*/  FFMA.FTZ R148, R153, UR8, -R122.reuse ;  /* 0x0000000899947c23 */ /* 0x110fe2000801087a */
[--C-:B------:R-:W-:Y:S01]  /*17a70*/  FFMA.FTZ R153, R212, UR8, -R129.reuse ;  /* 0x00000008d4997c23 */ /* 0x100fe20008010881 */
[----:B------:R-:W-:Y:S01]  /*17a80*/  MUFU.EX2 R143, R143 ;  /* 0x0000008f008f7308 */ /* 0x000fe20000000800 */
[C---:B------:R-:W-:Y:S01]  /*17a90*/  HMMA.16816.F32 R4, R40.reuse, R6, RZ ;  /* 0x000000062804723c */ /* 0x040fe200000018ff */
[--C-:B-1----:R-:W-:Y:S01]  /*17aa0*/  FFMA.FTZ R156, R201, UR8, -R122.reuse ;  /* 0x00000008c99c7c23 */ /* 0x102fe2000801087a */
[----:B------:R-:W-:Y:S01]  /*17ab0*/  FFMA.FTZ R201, R69, UR8, -R129 ;  /* 0x0000000845c97c23 */ /* 0x000fe20008010881 */
[----:B------:R-:W1:Y:S01]  /*17ac0*/  MUFU.EX2 R144, R144 ;  /* 0x0000009000907308 */ /* 0x000e620000000800 */
[--C-:B------:R-:W-:Y:S01]  /*17ad0*/  FFMA.FTZ R87, R87, UR8, -R122.reuse ;  /* 0x0000000857577c23 */ /* 0x100fe2000801087a */
[----:B--2---:R-:W-:Y:S01]  /*17ae0*/  FFMA.FTZ R157, R203, UR8, -R122 ;  /* 0x00000008cb9d7c23 */ /* 0x004fe2000801087a */
[----:B------:R-:W-:Y:S01]  /*17af0*/  FADD.FTZ R126, R127, R126 ;  /* 0x0000007e7f7e7221 */ /* 0x000fe20000010000 */
[----:B------:R-:W-:Y:S01]  /*17b00*/  MUFU.EX2 R148, R148 ;  /* 0x0000009400947308 */ /* 0x000fe20000000800 */
[C---:B------:R-:W-:Y:S01]  /*17b10*/  HMMA.16816.F32 R44, R40.reuse, R32, RZ ;  /* 0x00000020282c723c */ /* 0x040fe200000018ff */
[----:B------:R-:W-:Y:S01]  /*17b20*/  F2FP.F16.F32.PACK_AB R33, R132, R133 ;  /* 0x000000858421723e */ /* 0x000fe200000000ff */
[----:B------:R-:W-:Y:S01]  /*17b30*/  FADD.FTZ R120, R123, R120 ;  /* 0x000000787b787221 */ /* 0x000fe20000010000 */
[----:B------:R-:W-:Y:S01]  /*17b40*/  F2FP.F16.F32.PACK_AB R32, R136, R137 ;  /* 0x000000898820723e */ /* 0x000fe200000000ff */
[----:B------:R-:W-:Y:S01]  /*17b50*/  MUFU.EX2 R146, R146 ;  /* 0x0000009200927308 */ /* 0x000fe20000000800 */
[----:B------:R-:W-:Y:S01]  /*17b60*/  FADD.FTZ R125, R125, R126 ;  /* 0x0000007e7d7d7221 */ /* 0x000fe20000010000 */
[----:B------:R-:W-:Y:S01]  /*17b70*/  FADD.FTZ R121, R121, R120 ;  /* 0x0000007879797221 */ /* 0x000fe20000010000 */
[----:B------:R-:W-:Y:S01]  /*17b80*/  FFMA.FTZ R99, R99, UR8, -R122 ;  /* 0x0000000863637c23 */ /* 0x000fe2000801087a */
[----:B------:R-:W-:Y:S01]  /*17b90*/  HMMA.16816.F32 R40, R40, R34, RZ ;  /* 0x000000222828723c */ /* 0x000fe200000018ff */
[----:B------:R-:W-:Y:S01]  /*17ba0*/  F2FP.F16.F32.PACK_AB R35, R130, R131 ;  /* 0x000000838223723e */ /* 0x000fe200000000ff */
[----:B------:R-:W-:Y:S01]  /*17bb0*/  MUFU.EX2 R149, R149 ;  /* 0x0000009500957308 */ /* 0x000fe20000000800 */
[----:B-----5:R-:W-:Y:S01]  /*17bc0*/  F2FP.F16.F32.PACK_AB R34, R134, R135 ;  /* 0x000000878622723e */ /* 0x020fe200000000ff */
[----:B------:R-:W-:Y:S01]  /*17bd0*/  FADD.FTZ R124, R124, R125 ;  /* 0x0000007d7c7c7221 */ /* 0x000fe20000010000 */
[----:B------:R-:W-:Y:S01]  /*17be0*/  FADD.FTZ R118, R118, R121 ;  /* 0x0000007976767221 */ /* 0x000fe20000010000 */
[----:B------:R-:W-:Y:S01]  /*17bf0*/  MUFU.EX2 R152, R152 ;  /* 0x0000009800987308 */ /* 0x000fe20000000800 */
        /* <DEDUP_REMOVED lines=13> */
[----:B------:R-:W-:Y:S01]  /*17cd0*/  MUFU.EX2 R156, R156 ;  /* 0x0000009c009c7308 */ /* 0x000fe20000000800 */
[----:B------:R-:W-:Y:S01]  /*17ce0*/  FADD.FTZ R135, R134, R135 ;  /* 0x0000008786877221 */ /* 0x000fe20000010000 */
[----:B------:R-:W-:Y:S01]  /*17cf0*/  FADD.FTZ R130, R130, R131 ;  /* 0x0000008382827221 */ /* 0x000fe20000010000 */
[--C-:B------:R-:W-:Y:S01]  /*17d00*/  FFMA.FTZ R112, R112, UR8, -R122.reuse ;  /* 0x0000000870707c23 */ /* 0x100fe2000801087a */
[----:B------:R-:W-:Y:S01]  /*17d10*/  MUFU.EX2 R158, R158 ;  /* 0x0000009e009e7308 */ /* 0x000fe20000000800 */
[--C-:B------:R-:W-:Y:S01]  /*17d20*/  FFMA.FTZ R111, R111, UR8, -R122.reuse ;  /* 0x000000086f6f7c23 */ /* 0x100fe2000801087a */
[C---:B------:R-:W-:Y:S02]  /*17d30*/  HMMA.16816.F32 R16, R32.reuse, R52, R16 ;  /* 0x000000342010723c */ /* 0x040fe40000001810 */
[----:B------:R-:W-:Y:S04]  /*17d40*/  MUFU.EX2 R161, R161 ;  /* 0x000000a100a17308 */ /* 0x000fe80000000800 */
[----:B------:R-:W-:Y:S02]  /*17d50*/  MUFU.EX2 R159, R159 ;  /* 0x0000009f009f7308 */ /* 0x000fe40000000800 */
[C---:B------:R-:W-:Y:S01]  /*17d60*/  HMMA.16816.F32 R12, R32.reuse, R54, R12 ;  /* 0x00000036200c723c */ /* 0x040fe2000000180c */
[----:B------:R-:W-:Y:S01]  /*17d70*/  LDSM.16.MT88.4 R52, [R117+0xb000] ;  /* 0x00b000007534783b */ /* 0x000fe20000004200 */
[----:B------:R-:W-:Y:S04]  /*17d80*/  MUFU.EX2 R160, R160 ;  /* 0x000000a000a07308 */ /* 0x000fe80000000800 */
[----:B------:R-:W-:Y:S02]  /*17d90*/  MUFU.EX2 R176, R176 ;  /* 0x000000b000b07308 */ /* 0x000fe40000000800 */
[C---:B---3--:R-:W-:Y:S02]  /*17da0*/  HMMA.16816.F32 R44, R32.reuse, R36, R44 ;  /* 0x00000024202c723c */ /* 0x048fe4000000182c */
[----:B------:R-:W-:Y:S04]  /*17db0*/  MUFU.EX2 R163, R163 ;  /* 0x000000a300a37308 */ /* 0x000fe80000000800 */
[----:B------:R-:W-:Y:S02]  /*17dc0*/  MUFU.EX2 R162, R162 ;  /* 0x000000a200a27308 */ /* 0x000fe40000000800 */
[C---:B------:R-:W-:Y:S01]  /*17dd0*/  HMMA.16816.F32 R40, R32.reuse, R38, R40 ;  /* 0x000000262028723c */ /* 0x040fe20000001828 */
[----:B------:R-:W3:Y:S01]  /*17de0*/  LDSM.16.MT88.4 R36, [R108+0xb000] ;  /* 0x00b000006c24783b */ /* 0x000ee20000004200 */
[----:B------:R-:W-:Y:S04]  /*17df0*/  MUFU.EX2 R171, R171 ;  /* 0x000000ab00ab7308 */ /* 0x000fe80000000800 */
[----:B------:R-:W-:Y:S02]  /*17e00*/  MUFU.EX2 R179, R179 ;  /* 0x000000b300b37308 */ /* 0x000fe40000000800 */
[C---:B------:R-:W-:Y:S01]  /*17e10*/  HMMA.16816.F32 R8, R32.reuse, R56, R8 ;  /* 0x000000382008723c */ /* 0x040fe20000001808 */
[--C-:B------:R-:W-:Y:S01]  /*17e20*/  FFMA.FTZ R56, R151, UR8, -R122.reuse ;  /* 0x0000000897387c23 */ /* 0x100fe2000801087a */
[--C-:B------:R-:W-:Y:S01]  /*17e30*/  FFMA.FTZ R151, R150, UR8, -R129.reuse ;  /* 0x0000000896977c23 */ /* 0x100fe20008010881 */
[----:B------:R-:W-:Y:S01]  /*17e40*/  FFMA.FTZ R150, R154, UR8, -R129 ;  /* 0x000000089a967c23 */ /* 0x000fe20008010881 */
[----:B------:R-:W-:Y:S01]  /*17e50*/  FFMA.FTZ R154, R155, UR8, -R122 ;  /* 0x000000089b9a7c23 */ /* 0x000fe2000801087a */
[----:B------:R4:W5:Y:S03]  /*17e60*/  MUFU.EX2 R147, R56 ;  /* 0x0000003800937308 */ /* 0x0009660000000800 */
[----:B------:R-:W-:Y:S01]  /*17e70*/  HMMA.16816.F32 R4, R32, R58, R4 ;  /* 0x0000003a2004723c */ /* 0x000fe20000001804 */
[----:B------:R-:W-:Y:S01]  /*17e80*/  F2FP.F16.F32.PACK_AB R33, R138, R139 ;  /* 0x0000008b8a21723e */ /* 0x000fe200000000ff */
[----:B------:R-:W5:Y:S01]  /*17e90*/  MUFU.EX2 R151, R151 ;  /* 0x0000009700977308 */ /* 0x000f620000000800 */
[----:B------:R-:W-:Y:S01]  /*17ea0*/  F2FP.F16.F32.PACK_AB R35, R140, R141 ;  /* 0x0000008d8c23723e */ /* 0x000fe200000000ff */
[----:B------:R-:W-:Y:S01]  /*17eb0*/  FADD.FTZ R139, R139, R130 ;  /* 0x000000828b8b7221 */ /* 0x000fe20000010000 */
[C---:B------:R-:W-:Y:S01]  /*17ec0*/  F2FP.F16.F32.PACK_AB R32, R145.reuse, R142 ;  /* 0x0000008e9120723e */ /* 0x040fe200000000ff */
[----:B------:R-:W5:Y:S01]  /*17ed0*/  MUFU.EX2 R150, R150 ;  /* 0x0000009600967308 */ /* 0x000f620000000800 */
[----:B-1----:R-:W-:Y:S01]  /*17ee0*/  F2FP.F16.F32.PACK_AB R34, R144, R143 ;  /* 0x0000008f9022723e */ /* 0x002fe200000000ff */
[----:B------:R-:W-:Y:S01]  /*17ef0*/  FADD.FTZ R142, R142, R135 ;  /* 0x000000878e8e7221 */ /* 0x000fe20000010000 */
[----:B------:R-:W-:Y:S01]  /*17f00*/  FADD.FTZ R138, R138, R139 ;  /* 0x0000008b8a8a7221 */ /* 0x000fe20000010000 */
[----:B------:R-:W-:Y:S01]  /*17f10*/  MUFU.EX2 R155, R205 ;  /* 0x000000cd009b7308 */ /* 0x000fe20000000800 */
[----:B----4-:R-:W-:Y:S01]  /*17f20*/  LDSM.16.MT88.4 R56, [R117+0xb800] ;  /* 0x00b800007538783b */ /* 0x010fe20000004200 */
[----:B------:R-:W-:Y:S01]  /*17f30*/  FADD.FTZ R142, R145, R142 ;  /* 0x0000008e918e7221 */ /* 0x000fe20000010000 */
[----:B------:R-:W-:Y:S01]  /*17f40*/  FADD.FTZ R141, R141, R138 ;  /* 0x0000008a8d8d7221 */ /* 0x000fe20000010000 */
[----:B--2---:R-:W-:Y:S01]  /*17f50*/  HMMA.16816.F32 R16, R32, R28, R16 ;  /* 0x0000001c2010723c */ /* 0x004fe20000001810 */
[----:B------:R-:W1:Y:S01]  /*17f60*/  MUFU.EX2 R154, R154 ;  /* 0x0000009a009a7308 */ /* 0x000e620000000800 */
[----:B------:R-:W-:Y:S01]  /*17f70*/  FADD.FTZ R143, R143, R142 ;  /* 0x0000008e8f8f7221 */ /* 0x000fe20000010000 */
[----:B------:R-:W-:Y:S01]  /*17f80*/  FADD.FTZ R141, R140, R141 ;  /* 0x0000008d8c8d7221 */ /* 0x000fe20000010000 */
[----:B------:R-:W-:Y:S01]  /*17f90*/  LDSM.16.MT88.4 R132, [R119+0x11800] ;  /* 0x011800007784783b */ /* 0x000fe20000004200 */
[----:B------:R-:W2:Y:S01]  /*17fa0*/  MUFU.EX2 R178, R178 ;  /* 0x000000b200b27308 */ /* 0x000ea20000000800 */
[----:B------:R-:W-:-:S02]  /*17fb0*/  FADD.FTZ R143, R144, R143 ;  /* 0x0000008f908f7221 */ /* 0x000fc40000010000 */
[C---:B------:R-:W-:Y:S01]  /*17fc0*/  HMMA.16816.F32 R12, R32.reuse, R30, R12 ;  /* 0x0000001e200c723c */ /* 0x040fe2000000180c */
[----:B------:R-:W4:Y:S01]  /*17fd0*/  LDSM.16.MT88.4 R28, [R119+0xb800] ;  /* 0x00b80000771c783b */ /* 0x000f220000004200 */
[----:B------:R-:W-:Y:S04]  /*17fe0*/  MUFU.EX2 R177, R177 ;  /* 0x000000b100b17308 */ /* 0x000fe80000000800 */
[----:B------:R-:W2:Y:S02]  /*17ff0*/  MUFU.EX2 R180, R180 ;  /* 0x000000b400b47308 */ /* 0x000ea40000000800 */
[C---:B------:R-:W-:Y:S02]  /*18000*/  HMMA.16816.F32 R24, R32.reuse, R48, R24 ;  /* 0x000000302018723c */ /* 0x040fe40000001818 */
[----:B------:R5:W-:Y:S04]  /*18010*/  MUFU.EX2 R183, R189 ;  /* 0x000000bd00b77308 */ /* 0x000be80000000800 */
[----:B------:R-:W2:Y:S02]  /*18020*/  MUFU.EX2 R182, R182 ;  /* 0x000000b600b67308 */ /* 0x000ea40000000800 */
[C---:B------:R-:W-:Y:S01]  /*18030*/  HMMA.16816.F32 R20, R32.reuse, R50, R20 ;  /* 0x000000322014723c */ /* 0x040fe20000001814 */
[----:B------:R-:W1:Y:S01]  /*18040*/  LDSM.16.MT88.4 R48, [R116+0xb800] ;  /* 0x00b800007430783b */ /* 0x000e620000004200 */
[----:B------:R-:W-:Y:S04]  /*18050*/  MUFU.EX2 R186, R186 ;  /* 0x000000ba00ba7308 */ /* 0x000fe80000000800 */
[----:B------:R-:W2:Y:S02]  /*18060*/  MUFU.EX2 R185, R185 ;  /* 0x000000b900b97308 */ /* 0x000ea40000000800 */
[C---:B---3--:R-:W-:Y:S01]  /*18070*/  HMMA.16816.F32 R44, R32.reuse, R36, R44 ;  /* 0x00000024202c723c */ /* 0x048fe2000000182c */
[----:B-----5:R-:W-:Y:S01]  /*18080*/  FFMA.FTZ R189, R192, UR8, -R129 ;  /* 0x00000008c0bd7c23 */ /* 0x020fe20008010881 */
[----:B------:R-:W-:Y:S04]  /*18090*/  MUFU.EX2 R187, R187 ;  /* 0x000000bb00bb7308 */ /* 0x000fe80000000800 */
[----:B------:R3:W5:Y:S02]  /*180a0*/  MUFU.EX2 R192, R200 ;  /* 0x000000c800c07308 */ /* 0x0007640000000800 */
[C---:B------:R-:W-:Y:S01]  /*180b0*/  HMMA.16816.F32 R40, R32.reuse, R38, R40 ;  /* 0x000000262028723c */ /* 0x040fe20000001828 */
[----:B------:R-:W2:Y:S01]  /*180c0*/  LDSM.16.MT88.4 R36, [R108+0xb800] ;  /* 0x00b800006c24783b */ /* 0x000ea20000004200 */
[----:B------:R-:W-:Y:S04]  /*180d0*/  MUFU.EX2 R189, R189 ;  /* 0x000000bd00bd7308 */ /* 0x000fe80000000800 */
[----:B------:R-:W5:Y:S02]  /*180e0*/  MUFU.EX2 R196, R196 ;  /* 0x000000c400c47308 */ /* 0x000f640000000800 */
[----:B------:R-:W-:Y:S02]  /*180f0*/  HMMA.16816.F32 R8, R32, R52, R8 ;  /* 0x000000342008723c */ /* 0x000fe40000001808 */
[----:B------:R4:W-:Y:S01]  /*18100*/  MUFU.EX2 R195, R197 ;  /* 0x000000c500c37308 */ /* 0x0009e20000000800 */
[--C-:B---3--:R-:W-:Y:S01]  /*18110*/  FFMA.FTZ R200, R181, UR8, -R122.reuse ;  /* 0x00000008b5c87c23 */ /* 0x108fe2000801087a */
[----:B------:R-:W-:-:S02]  /*18120*/  FFMA.FTZ R181, R167, UR8, -R122 ;  /* 0x00000008a7b57c23 */ /* 0x000fc4000801087a */
[----:B------:R-:W3:Y:S01]  /*18130*/  MUFU.EX2 R198, R198 ;  /* 0x000000c600c67308 */ /* 0x000ee20000000800 */
[----:B------:R-:W-:Y:S01]  /*18140*/  FFMA.FTZ R167, R168, UR8, -R129 ;  /* 0x00000008a8a77c23 */ /* 0x000fe20008010881 */
[----:B------:R-:W-:Y:S01]  /*18150*/  HMMA.16816.F32 R4, R32, R54, R4 ;  /* 0x000000362004723c */ /* 0x000fe20000001804 */
[----:B------:R-:W-:Y:S01]  /*18160*/  F2FP.F16.F32.PACK_AB R33, R147, R148 ;  /* 0x000000949321723e */ /* 0x000fe200000000ff */
[----:B------:R-:W5:Y:S01]  /*18170*/  LDSM.16.MT88.4 R52, [R119+0xc000] ;  /* 0x00c000007734783b */ /* 0x000f620000004200 */
[----:B------:R-:W-:Y:S01]  /*18180*/  F2FP.F16.F32.PACK_AB R35, R149, R146 ;  /* 0x000000929523723e */ /* 0x000fe200000000ff */
[----:B------:R-:W-:Y:S01]  /*18190*/  MUFU.EX2 R191, R191 ;  /* 0x000000bf00bf7308 */ /* 0x000fe20000000800 */
[----:B------:R-:W-:Y:S01]  /*181a0*/  F2FP.F16.F32.PACK_AB R32, R151, R152 ;  /* 0x000000989720723e */ /* 0x000fe200000000ff */
[----:B------:R-:W-:Y:S01]  /*181b0*/  FADD.FTZ R152, R152, R143 ;  /* 0x0000008f98987221 */ /* 0x000fe20000010000 */
[----:B------:R-:W-:Y:S01]  /*181c0*/  F2FP.F16.F32.PACK_AB R34, R153, R150 ;  /* 0x000000969922723e */ /* 0x000fe200000000ff */
[----:B----4-:R-:W-:Y:S01]  /*181d0*/  FFMA.FTZ R197, R194, UR8, -R129 ;  /* 0x00000008c2c57c23 */ /* 0x010fe20008010881 */
[----:B------:R-:W-:Y:S01]  /*181e0*/  MUFU.EX2 R188, R188 ;  /* 0x000000bc00bc7308 */ /* 0x000fe20000000800 */
[----:B------:R-:W-:Y:S01]  /*181f0*/  FFMA.FTZ R194, R169, UR8, -R122 ;  /* 0x00000008a9c27c23 */ /* 0x000fe2000801087a */
[----:B------:R-:W-:Y:S01]  /*18200*/  FADD.FTZ R148, R148, R141 ;  /* 0x0000008d94947221 */ /* 0x000fe20000010000 */
[----:B------:R-:W-:Y:S01]  /*18210*/  FADD.FTZ R151, R151, R152 ;  /* 0x0000009897977221 */ /* 0x000fe20000010000 */
[----:B------:R-:W-:Y:S01]  /*18220*/  MUFU.EX2 R165, R181 ;  /* 0x000000b500a57308 */ /* 0x000fe20000000800 */
[C---:B------:R-:W-:Y:S01]  /*18230*/  HMMA.16816.F32 R24, R32.reuse, R28, R24 ;  /* 0x0000001c2018723c */ /* 0x040fe20000001818 */
[----:B------:R-:W-:Y:S01]  /*18240*/  FADD.FTZ R147, R147, R148 ;  /* 0x0000009493937221 */ /* 0x000fe20000010000 */
[----:B------:R-:W-:Y:S01]  /*18250*/  FADD.FTZ R150, R150, R151 ;  /* 0x0000009796967221 */ /* 0x000fe20000010000 */
[----:B------:R-:W4:Y:S01]  /*18260*/  MUFU.EX2 R197, R197 ;  /* 0x000000c500c57308 */ /* 0x000f220000000800 */
[----:B------:R-:W-:Y:S01]  /*18270*/  LDSM.16.MT88.4 R140, [R116+0x11800] ;  /* 0x01180000748c783b */ /* 0x000fe20000004200 */
[----:B------:R-:W-:Y:S01]  /*18280*/  FADD.FTZ R146, R146, R147 ;  /* 0x0000009392927221 */ /* 0x000fe20000010000 */
[----:B------:R-:W-:Y:S01]  /*18290*/  FADD.FTZ R153, R153, R150 ;  /* 0x0000009699997221 */ /* 0x000fe20000010000 */
[----:B------:R3:W-:Y:S01]  /*182a0*/  MUFU.EX2 R169, R200 ;  /* 0x000000c800a97308 */ /* 0x0007e20000000800 */
[C---:B------:R-:W-:Y:S01]  /*182b0*/  HMMA.16816.F32 R20, R32.reuse, R30, R20 ;  /* 0x0000001e2014723c */ /* 0x040fe20000001814 */
[----:B------:R-:W4:Y:S01]  /*182c0*/  LDSM.16.MT88.4 R28, [R116+0xc000] ;  /* 0x00c00000741c783b */ /* 0x000f220000004200 */
[----:B------:R-:W-:Y:S01]  /*182d0*/  FADD.FTZ R146, R149, R146 ;  /* 0x0000009295927221 */ /* 0x000fe20000010000 */
[----:B------:R-:W-:Y:S02]  /*182e0*/  MUFU.EX2 R194, R194 ;  /* 0x000000c200c27308 */ /* 0x000fe40000000800 */
[----:B------:R-:W-:Y:S02]  /*182f0*/  LDSM.16.MT88.4 R148, [R117+0x11800] ;  /* 0x011800007594783b */ /* 0x000fe40000004200 */
[----:B------:R2:W-:Y:S01]  /*18300*/  MUFU.EX2 R168, R199 ;  /* 0x000000c700a87308 */ /* 0x0005e20000000800 */
[----:B-1----:R-:W-:Y:S03]  /*18310*/  HMMA.16816.F32 R16, R32, R48, R16 ;  /* 0x000000302010723c */ /* 0x002fe60000001810 */
[----:B------:R-:W-:Y:S01]  /*18320*/  MUFU.EX2 R167, R167 ;  /* 0x000000a700a77308 */ /* 0x000fe20000000800 */
[----:B---3--:R-:W-:Y:S01]  /*18330*/  FFMA.FTZ R200, R75, UR8, -R122 ;  /* 0x000000084bc87c23 */ /* 0x008fe2000801087a */
[----:B------:R-:W-:-:S02]  /*18340*/  FFMA.FTZ R75, R74, UR8, -R129 ;  /* 0x000000084a4b7c23 */ /* 0x000fc40008010881 */
[----:B------:R-:W-:Y:S01]  /*18350*/  MUFU.EX2 R61, R61 ;  /* 0x0000003d003d7308 */ /* 0x000fe20000000800 */
[----:B------:R-:W-:Y:S01]  /*18360*/  HMMA.16816.F32 R12, R32, R50, R12 ;  /* 0x00000032200c723c */ /* 0x000fe2000000180c */
[----:B------:R-:W1:Y:S02]  /*18370*/  LDSM.16.MT88.4 R48, [R117+0xc000] ;  /* 0x00c000007530783b */ /* 0x000e640000004200 */
[----:B------:R-:W-:Y:S01]  /*18380*/  MUFU.EX2 R68, R68 ;  /* 0x0000004400447308 */ /* 0x000fe20000000800 */
[----:B--2---:R-:W-:-:S03]  /*18390*/  FFMA.FTZ R199, R73, UR8, -R129 ;  /* 0x0000000849c77c23 */ /* 0x004fc60008010881 */
[----:B------:R-:W-:Y:S01]  /*183a0*/  MUFU.EX2 R71, R71 ;  /* 0x0000004700477308 */ /* 0x000fe20000000800 */
[C---:B------:R-:W-:Y:S03]  /*183b0*/  HMMA.16816.F32 R44, R32.reuse, R36, R44 ;  /* 0x00000024202c723c */ /* 0x040fe6000000182c */
[----:B------:R-:W-:Y:S04]  /*183c0*/  MUFU.EX2 R72, R72 ;  /* 0x0000004800487308 */ /* 0x000fe80000000800 */
[----:B------:R2:W-:Y:S01]  /*183d0*/  MUFU.EX2 R69, R200 ;  /* 0x000000c800457308 */ /* 0x0005e20000000800 */
[C---:B------:R-:W-:Y:S01]  /*183e0*/  HMMA.16816.F32 R40, R32.reuse, R38, R40 ;  /* 0x000000262028723c */ /* 0x040fe20000001828 */
[----:B------:R-:W3:Y:S02]  /*183f0*/  LDSM.16.MT88.4 R36, [R108+0xc000] ;  /* 0x00c000006c24783b */ /* 0x000ee40000004200 */
[----:B------:R5:W-:Y:S04]  /*18400*/  MUFU.EX2 R74, R199 ;  /* 0x000000c7004a7308 */ /* 0x000be80000000800 */
[----:B------:R-:W-:Y:S01]  /*18410*/  MUFU.EX2 R75, R75 ;  /* 0x0000004b004b7308 */ /* 0x000fe20000000800 */
[----:B------:R-:W-:Y:S03]  /*18420*/  HMMA.16816.F32 R8, R32, R56, R8 ;  /* 0x000000382008723c */ /* 0x000fe60000001808 */
[----:B------:R-:W-:Y:S01]  /*18430*/  MUFU.EX2 R87, R87 ;  /* 0x0000005700577308 */ /* 0x000fe20000000800 */
[--C-:B--2---:R-:W-:Y:S01]  /*18440*/  FFMA.FTZ R200, R91, UR8, -R122.reuse ;  /* 0x000000085bc87c23 */ /* 0x104fe2000801087a */
[----:B------:R-:W-:Y:S01]  /*18450*/  FFMA.FTZ R91, R90, UR8, -R129 ;  /* 0x000000085a5b7c23 */ /* 0x000fe20008010881 */
[----:B------:R-:W-:-:S02]  /*18460*/  FFMA.FTZ R90, R100, UR8, -R122 ;  /* 0x00000008645a7c23 */ /* 0x000fc4000801087a */
[----:B------:R-:W-:Y:S01]  /*18470*/  HMMA.16816.F32 R4, R32, R58, R4 ;  /* 0x0000003a2004723c */ /* 0x000fe20000001804 */
[----:B------:R-:W-:Y:S01]  /*18480*/  F2FP.F16.F32.PACK_AB R33, R154, R155 ;  /* 0x0000009b9a21723e */ /* 0x000fe200000000ff */
[----:B------:R-:W-:Y:S01]  /*18490*/  LDSM.16.MT88.4 R56, [R117+0xc800] ;  /* 0x00c800007538783b */ /* 0x000fe20000004200 */
[----:B------:R-:W-:Y:S01]  /*184a0*/  F2FP.F16.F32.PACK_AB R35, R156, R157 ;  /* 0x0000009d9c23723e */ /* 0x000fe200000000ff */
[----:B-----5:R-:W-:Y:S01]  /*184b0*/  FFMA.FTZ R199, R86, UR8, -R129 ;  /* 0x0000000856c77c23 */ /* 0x020fe20008010881 */
[----:B------:R-:W-:Y:S01]  /*184c0*/  F2FP.F16.F32.PACK_AB R32, R161, R158 ;  /* 0x0000009ea120723e */ /* 0x000fe200000000ff */
[----:B------:R-:W-:Y:S01]  /*184d0*/  MUFU.EX2 R91, R91 ;  /* 0x0000005b005b7308 */ /* 0x000fe20000000800 */
[----:B------:R-:W-:Y:S01]  /*184e0*/  F2FP.F16.F32.PACK_AB R34, R160, R159 ;  /* 0x0000009fa022723e */ /* 0x000fe200000000ff */
[----:B------:R-:W-:Y:S02]  /*184f0*/  FADD.FTZ R155, R155, R146 ;  /* 0x000000929b9b7221 */ /* 0x000fe40000010000 */
[----:B------:R-:W-:Y:S02]  /*18500*/  MUFU.EX2 R90, R90 ;  /* 0x0000005a005a7308 */ /* 0x000fe40000000800 */
[----:B------:R-:W-:-:S02]  /*18510*/  FADD.FTZ R154, R154, R155 ;  /* 0x0000009b9a9a7221 */ /* 0x000fc40000010000 */
[----:B------:R-:W-:Y:S01]  /*18520*/  HMMA.16816.F32 R24, R32, R52, R24 ;  /* 0x000000342018723c */ /* 0x000fe20000001818 */
[----:B------:R-:W-:Y:S01]  /*18530*/  MUFU.EX2 R237, R237 ;  /* 0x000000ed00ed7308 */ /* 0x000fe20000000800 */
[----:B------:R-:W-:-:S04]  /*18540*/  FADD.FTZ R157, R157, R154 ;  /* 0x0000009a9d9d7221 */ /* 0x000fc80000010000 */
[----:B------:R-:W-:Y:S02]  /*18550*/  FADD.FTZ R157, R156, R157 ;  /* 0x0000009d9c9d7221 */ /* 0x000fe40000010000 */
[C---:B------:R-:W-:Y:S01]  /*18560*/  HMMA.16816.F32 R20, R32.reuse, R54, R20 ;  /* 0x000000362014723c */ /* 0x040fe20000001814 */
[----:B------:R-:W-:Y:S07]  /*18570*/  LDSM.16.MT88.4 R52, [R116+0xc800] ;  /* 0x00c800007434783b */ /* 0x000fee0000004200 */
[C---:B----4-:R-:W-:Y:S08]  /*18580*/  HMMA.16816.F32 R16, R32.reuse, R28, R16 ;  /* 0x0000001c2010723c */ /* 0x050ff00000001810 */
[C---:B------:R-:W-:Y:S01]  /*18590*/  HMMA.16816.F32 R12, R32.reuse, R30, R12 ;  /* 0x0000001e200c723c */ /* 0x040fe2000000180c */
[----:B------:R-:W2:Y:S07]  /*185a0*/  LDSM.16.MT88.4 R28, [R119+0xc800] ;  /* 0x00c80000771c783b */ /* 0x000eae0000004200 */
[C---:B-1----:R-:W-:Y:S08]  /*185b0*/  HMMA.16816.F32 R8, R32.reuse, R48, R8 ;  /* 0x000000302008723c */ /* 0x042ff00000001808 */
[C---:B------:R-:W-:Y:S01]  /*185c0*/  HMMA.16816.F32 R4, R32.reuse, R50, R4 ;  /* 0x000000322004723c */ /* 0x040fe20000001804 */
[----:B------:R-:W1:Y:S07]  /*185d0*/  LDSM.16.MT88.4 R48, [R108+0xc800] ;  /* 0x00c800006c30783b */ /* 0x000e6e0000004200 */
[----:B---3--:R-:W-:Y:S01]  /*185e0*/  HMMA.16816.F32 R44, R32, R36, R44 ;  /* 0x00000024202c723c */ /* 0x008fe2000000182c */
[----:B------:R-:W-:Y:S01]  /*185f0*/  F2FP.F16.F32.PACK_AB R37, R163, R176 ;  /* 0x000000b0a325723e */ /* 0x000fe200000000ff */
[----:B------:R-:W-:Y:S01]  /*18600*/  FADD.FTZ R176, R176, R157 ;  /* 0x0000009db0b07221 */ /* 0x000fe20000010000 */
[----:B------:R-:W-:-:S03]  /*18610*/  F2FP.F16.F32.PACK_AB R36, R178, R179 ;  /* 0x000000b3b224723e */ /* 0x000fc600000000ff */
[----:B------:R-:W-:Y:S02]  /*18620*/  FADD.FTZ R163, R163, R176 ;  /* 0x000000b0a3a37221 */ /* 0x000fe40000010000 */
[----:B------:R-:W-:Y:S01]  /*18630*/  HMMA.16816.F32 R40, R32, R38, R40 ;  /* 0x000000262028723c */ /* 0x000fe20000001828 */
[----:B------:R-:W3:Y:S01]  /*18640*/  LDSM.16.MT88.4 R32, [R119+0xd000] ;  /* 0x00d000007720783b */ /* 0x000ee20000004200 */
[----:B------:R-:W-:Y:S02]  /*18650*/  F2FP.F16.F32.PACK_AB R39, R171, R162 ;  /* 0x000000a2ab27723e */ /* 0x000fe400000000ff */
[----:B------:R-:W-:-:S07]  /*18660*/  F2FP.F16.F32.PACK_AB R38, R180, R177 ;  /* 0x000000b1b426723e */ /* 0x000fce00000000ff */
[C---:B--2---:R-:W-:Y:S08]  /*18670*/  HMMA.16816.F32 R24, R36.reuse, R28, R24 ;  /* 0x0000001c2418723c */ /* 0x044ff00000001818 */
[C---:B------:R-:W-:Y:S01]  /*18680*/  HMMA.16816.F32 R20, R36.reuse, R30, R20 ;  /* 0x0000001e2414723c */ /* 0x040fe20000001814 */
[----:B------:R-:W2:Y:S07]  /*18690*/  LDSM.16.MT88.4 R28, [R116+0xd000] ;  /* 0x00d00000741c783b */ /* 0x000eae0000004200 */
[C---:B------:R-:W-:Y:S08]  /*186a0*/  HMMA.16816.F32 R16, R36.reuse, R52, R16 ;  /* 0x000000342410723c */ /* 0x040ff00000001810 */
[C---:B------:R-:W-:Y:S01]  /*186b0*/  HMMA.16816.F32 R12, R36.reuse, R54, R12 ;  /* 0x00000036240c723c */ /* 0x040fe2000000180c */
[----:B------:R-:W4:Y:S07]  /*186c0*/  LDSM.16.MT88.4 R52, [R117+0xd000] ;  /* 0x00d000007534783b */ /* 0x000f2e0000004200 */
[----:B------:R-:W-:Y:S01]  /*186d0*/  HMMA.16816.F32 R8, R36, R56, R8 ;  /* 0x000000382408723c */ /* 0x000fe20000001808 */
[----:B------:R-:W-:Y:S01]  /*186e0*/  FFMA.FTZ R56, R193, UR8, -R122 ;  /* 0x00000008c1387c23 */ /* 0x000fe2000801087a */
[----:B------:R-:W-:-:S06]  /*186f0*/  FFMA.FTZ R193, R184, UR8, -R129 ;  /* 0x00000008b8c17c23 */ /* 0x000fcc0008010881 */
[C---:B------:R-:W-:Y:S01]  /*18700*/  HMMA.16816.F32 R4, R36.reuse, R58, R4 ;  /* 0x0000003a2404723c */ /* 0x040fe20000001804 */
[----:B------:R-:W-:Y:S07]  /*18710*/  MUFU.EX2 R193, R193 ;  /* 0x000000c100c17308 */ /* 0x000fee0000000800 */
[C---:B-1----:R-:W-:Y:S08]  /*18720*/  HMMA.16816.F32 R44, R36.reuse, R48, R44 ;  /* 0x00000030242c723c */ /* 0x042ff0000000182c */
[----:B------:R-:W-:Y:S01]  /*18730*/  HMMA.16816.F32 R40, R36, R50, R40 ;  /* 0x000000322428723c */ /* 0x000fe20000001828 */
[----:B------:R-:W1:Y:S01]  /*18740*/  LDSM.16.MT88.4 R48, [R108+0xd000] ;  /* 0x00d000006c30783b */ /* 0x000e620000004200 */
[----:B------:R-:W-:-:S02]  /*18750*/  F2FP.F16.F32.PACK_AB R37, R182, R183 ;  /* 0x000000b7b625723e */ /* 0x000fc400000000ff */
[----:B------:R-:W-:Y:S02]  /*18760*/  F2FP.F16.F32.PACK_AB R39, R185, R186 ;  /* 0x000000bab927723e */ /* 0x000fe400000000ff */
[----:B------:R-:W-:Y:S02]  /*18770*/  F2FP.F16.F32.PACK_AB R36, R192, R187 ;  /* 0x000000bbc024723e */ /* 0x000fe400000000ff */
[----:B------:R-:W-:-:S07]  /*18780*/  F2FP.F16.F32.PACK_AB R38, R196, R189 ;  /* 0x000000bdc426723e */ /* 0x000fce00000000ff */
[C---:B---3--:R-:W-:Y:S08]  /*18790*/  HMMA.16816.F32 R24, R36.reuse, R32, R24 ;  /* 0x000000202418723c */ /* 0x048ff00000001818 */
[C---:B------:R-:W-:Y:S01]  /*187a0*/  HMMA.16816.F32 R20, R36.reuse, R34, R20 ;  /* 0x000000222414723c */ /* 0x040fe20000001814 */
[----:B------:R-:W3:Y:S07]  /*187b0*/  LDSM.16.MT88.4 R32, [R119+0xd800] ;  /* 0x00d800007720783b */ /* 0x000eee0000004200 */
[C---:B--2---:R-:W-:Y:S08]  /*187c0*/  HMMA.16816.F32 R16, R36.reuse, R28, R16 ;  /* 0x0000001c2410723c */ /* 0x044ff00000001810 */
[C---:B------:R-:W-:Y:S01]  /*187d0*/  HMMA.16816.F32 R12, R36.reuse, R30, R12 ;  /* 0x0000001e240c723c */ /* 0x040fe2000000180c */
[----:B------:R-:W2:Y:S07]  /*187e0*/  LDSM.16.MT88.4 R28, [R116+0xd800] ;  /* 0x00d80000741c783b */ /* 0x000eae0000004200 */
[C---:B----4-:R-:W-:Y:S01]  /*187f0*/  HMMA.16816.F32 R8, R36.reuse, R52, R8 ;  /* 0x000000342408723c */ /* 0x050fe20000001808 */
[----:B------:R-:W-:Y:S01]  /*18800*/  FFMA.FTZ R52, R190, UR8, -R129 ;  /* 0x00000008be347c23 */ /* 0x000fe20008010881 */
[----:B------:R-:W-:Y:S01]  /*18810*/  F2FP.F16.F32.PACK_AB R53, R198, R195 ;  /* 0x000000c3c635723e */ /* 0x000fe200000000ff */
[----:B------:R4:W5:Y:S04]  /*18820*/  MUFU.EX2 R190, R56 ;  /* 0x0000003800be7308 */ /* 0x0009680000000800 */
[----:B------:R-:W3:Y:S01]  /*18830*/  MUFU.EX2 R184, R52 ;  /* 0x0000003400b87308 */ /* 0x000ee20000000800 */
[----:B------:R-:W-:Y:S01]  /*18840*/  HMMA.16816.F32 R4, R36, R54, R4 ;  /* 0x000000362404723c */ /* 0x000fe20000001804 */
[----:B------:R-:W-:-:S07]  /*18850*/  F2FP.F16.F32.PACK_AB R54, R197, R188 ;  /* 0x000000bcc536723e */ /* 0x000fce00000000ff */
[----:B-1----:R-:W-:Y:S01]  /*18860*/  HMMA.16816.F32 R44, R36, R48, R44 ;  /* 0x00000030242c723c */ /* 0x002fe2000000182c */
[----:B----4-:R-:W1:Y:S01]  /*18870*/  LDSM.16.MT88.4 R56, [R117+0xd800] ;  /* 0x00d800007538783b */ /* 0x010e620000004200 */
[----:B-----5:R-:W-:Y:S02]  /*18880*/  F2FP.F16.F32.PACK_AB R55, R190, R191 ;  /* 0x000000bfbe37723e */ /* 0x020fe400000000ff */
[----:B---3--:R-:W-:-:S04]  /*18890*/  F2FP.F16.F32.PACK_AB R52, R193, R184 ;  /* 0x000000b8c134723e */ /* 0x008fc800000000ff */
[----:B------:R-:W-:Y:S01]  /*188a0*/  HMMA.16816.F32 R40, R36, R50, R40 ;  /* 0x000000322428723c */ /* 0x000fe20000001828 */
[----:B------:R-:W3:Y:S04]  /*188b0*/  LDSM.16.MT88.4 R48, [R108+0xd800] ;  /* 0x00d800006c30783b */ /* 0x000ee80000004200 */
[----:B------:R-:W-:Y:S03]  /*188c0*/  LDSM.16.MT88.4 R36, [R119+0xe000] ;  /* 0x00e000007724783b */ /* 0x000fe60000004200 */
[C---:B------:R-:W-:Y:S08]  /*188d0*/  HMMA.16816.F32 R24, R52.reuse, R32, R24 ;  /* 0x000000203418723c */ /* 0x040ff00000001818 */
[C---:B------:R-:W-:Y:S01]  /*188e0*/  HMMA.16816.F32 R20, R52.reuse, R34, R20 ;  /* 0x000000223414723c */ /* 0x040fe20000001814 */
[----:B------:R-:W4:Y:S07]  /*188f0*/  LDSM.16.MT88.4 R32, [R116+0xe000] ;  /* 0x00e000007420783b */ /* 0x000f2e0000004200 */
[C---:B--2---:R-:W-:Y:S08]  /*18900*/  HMMA.16816.F32 R16, R52.reuse, R28, R16 ;  /* 0x0000001c3410723c */ /* 0x044ff00000001810 */
[C---:B------:R-:W-:Y:S01]  /*18910*/  HMMA.16816.F32 R12, R52.reuse, R30, R12 ;  /* 0x0000001e340c723c */ /* 0x040fe2000000180c */
[----:B------:R-:W2:Y:S07]  /*18920*/  LDSM.16.MT88.4 R28, [R117+0xe000] ;  /* 0x00e00000751c783b */ /* 0x000eae0000004200 */
[C---:B-1----:R-:W-:Y:S01]  /*18930*/  HMMA.16816.F32 R8, R52.reuse, R56, R8 ;  /* 0x000000383408723c */ /* 0x042fe20000001808 */
[--C-:B------:R-:W-:Y:S01]  /*18940*/  FFMA.FTZ R57, R166, UR8, -R129.reuse ;  /* 0x00000008a6397c23 */ /* 0x100fe20008010881 */
[--C-:B------:R-:W-:Y:S01]  /*18950*/  FFMA.FTZ R56, R164, UR8, -R129.reuse ;  /* 0x00000008a4387c23 */ /* 0x100fe20008010881 */
[----:B------:R1:W5:Y:S04]  /*18960*/  MUFU.EX2 R166, R170 ;  /* 0x000000aa00a67308 */ /* 0x0003680000000800 */
[----:B------:R4:W-:Y:S01]  /*18970*/  MUFU.EX2 R164, R57 ;  /* 0x0000003900a47308 */ /* 0x0009e20000000800 */
[C---:B------:R-:W-:Y:S01]  /*18980*/  HMMA.16816.F32 R4, R52.reuse, R58, R4 ;  /* 0x0000003a3404723c */ /* 0x040fe20000001804 */
[--C-:B------:R-:W-:Y:S01]  /*18990*/  FFMA.FTZ R59, R60, UR8, -R129.reuse ;  /* 0x000000083c3b7c23 */ /* 0x100fe20008010881 */
[--C-:B------:R-:W-:Y:S01]  /*189a0*/  FFMA.FTZ R58, R62, UR8, -R129.reuse ;  /* 0x000000083e3a7c23 */ /* 0x100fe20008010881 */
[----:B------:R5:W5:Y:S04]  /*189b0*/  MUFU.EX2 R181, R56 ;  /* 0x0000003800b57308 */ /* 0x000b680000000800 */
[----:B------:R-:W-:Y:S01]  /*189c0*/  MUFU.EX2 R62, R59 ;  /* 0x0000003b003e7308 */ /* 0x000fe20000000800 */
[----:B---3--:R-:W-:Y:S01]  /*189d0*/  HMMA.16816.F32 R44, R52, R48, R44 ;  /* 0x00000030342c723c */ /* 0x008fe2000000182c */
[--C-:B-1----:R-:W-:Y:S01]  /*189e0*/  FFMA.FTZ R170, R63, UR8, -R122.reuse ;  /* 0x000000083faa7c23 */ /* 0x102fe2000801087a */
[----:B------:R-:W-:Y:S01]  /*189f0*/  FFMA.FTZ R63, R64, UR8, -R122 ;  /* 0x00000008403f7c23 */ /* 0x000fe2000801087a */
[----:B----4-:R-:W-:-:S02]  /*18a00*/  FFMA.FTZ R57, R65, UR8, -R129 ;  /* 0x0000000841397c23 */ /* 0x010fc40008010881 */
[----:B------:R1:W3:Y:S03]  /*18a10*/  MUFU.EX2 R64, R170 ;  /* 0x000000aa00407308 */ /* 0x0002e60000000800 */
[----:B------:R-:W-:Y:S01]  /*18a20*/  HMMA.16816.F32 R40, R52, R50, R40 ;  /* 0x000000323428723c */ /* 0x000fe20000001828 */
[----:B------:R-:W4:Y:S01]  /*18a30*/  LDSM.16.MT88.4 R48, [R108+0xe000] ;  /* 0x00e000006c30783b */ /* 0x000f220000004200 */
[----:B------:R-:W-:Y:S01]  /*18a40*/  F2FP.F16.F32.PACK_AB R53, R194, R169 ;  /* 0x000000a9c235723e */ /* 0x000fe200000000ff */
[----:B-----5:R-:W-:Y:S01]  /*18a50*/  FFMA.FTZ R56, R67, UR8, -R122 ;  /* 0x0000000843387c23 */ /* 0x020fe2000801087a */
[----:B------:R-:W-:Y:S01]  /*18a60*/  F2FP.F16.F32.PACK_AB R55, R168, R165 ;  /* 0x000000a5a837723e */ /* 0x000fe200000000ff */
[----:B------:R-:W-:Y:S01]  /*18a70*/  FFMA.FTZ R67, R66, UR8, -R129 ;  /* 0x0000000842437c23 */ /* 0x000fe20008010881 */
[----:B------:R-:W-:Y:S01]  /*18a80*/  F2FP.F16.F32.PACK_AB R52, R166, R167 ;  /* 0x000000a7a634723e */ /* 0x000fe200000000ff */
[----:B------:R-:W-:Y:S01]  /*18a90*/  MUFU.EX2 R63, R63 ;  /* 0x0000003f003f7308 */ /* 0x000fe20000000800 */
[----:B------:R-:W-:-:S03]  /*18aa0*/  F2FP.F16.F32.PACK_AB R54, R181, R164 ;  /* 0x000000a4b536723e */ /* 0x000fc600000000ff */
[----:B------:R-:W-:Y:S01]  /*18ab0*/  MUFU.EX2 R60, R56 ;  /* 0x00000038003c7308 */ /* 0x000fe20000000800 */
[----:B-1----:R-:W-:-:S03]  /*18ac0*/  FFMA.FTZ R170, R70, UR8, -R129 ;  /* 0x0000000846aa7c23 */ /* 0x002fc60008010881 */
[C---:B------:R-:W-:Y:S01]  /*18ad0*/  HMMA.16816.F32 R16, R52.reuse, R32, R16 ;  /* 0x000000203410723c */ /* 0x040fe20000001810 */
[----:B------:R-:W1:Y:S04]  /*18ae0*/  MUFU.EX2 R65, R58 ;  /* 0x0000003a00417308 */ /* 0x000e680000000800 */
[----:B------:R5:W-:Y:S03]  /*18af0*/  MUFU.EX2 R66, R57 ;  /* 0x0000003900427308 */ /* 0x000be60000000800 */
[C---:B------:R-:W-:Y:S01]  /*18b00*/  HMMA.16816.F32 R12, R52.reuse, R34, R12 ;  /* 0x00000022340c723c */ /* 0x040fe2000000180c */
[----:B------:R-:W1:Y:S01]  /*18b10*/  LDSM.16.MT88.4 R32, [R119+0xe800] ;  /* 0x00e800007720783b */ /* 0x000e620000004200 */
[----:B------:R-:W1:Y:S04]  /*18b20*/  MUFU.EX2 R67, R67 ;  /* 0x0000004300437308 */ /* 0x000e680000000800 */
[----:B------:R2:W-:Y:S02]  /*18b30*/  MUFU.EX2 R70, R201 ;  /* 0x000000c900467308 */ /* 0x0005e40000000800 */
[C---:B------:R-:W-:Y:S02]  /*18b40*/  HMMA.16816.F32 R24, R52.reuse, R36, R24 ;  /* 0x000000243418723c */ /* 0x040fe40000001818 */
[----:B------:R3:W1:Y:S01]  /*18b50*/  MUFU.EX2 R73, R170 ;  /* 0x000000aa00497308 */ /* 0x0006620000000800 */
[----:B-----5:R-:W-:Y:S05]  /*18b60*/  LDSM.16.MT88.4 R56, [R116+0xf000] ;  /* 0x00f000007438783b */ /* 0x020fea0000004200 */
[----:B------:R-:W-:Y:S01]  /*18b70*/  HMMA.16816.F32 R20, R52, R38, R20 ;  /* 0x000000263414723c */ /* 0x000fe20000001814 */
[----:B------:R-:W5:Y:S01]  /*18b80*/  LDSM.16.MT88.4 R36, [R116+0xe800] ;  /* 0x00e800007424783b */ /* 0x000f620000004200 */
[----:B--2---:R-:W-:-:S02]  /*18b90*/  FFMA.FTZ R201, R85, UR8, -R129 ;  /* 0x0000000855c97c23 */ /* 0x004fc40008010881 */
[----:B------:R-:W-:Y:S04]  /*18ba0*/  MUFU.EX2 R85, R200 ;  /* 0x000000c800557308 */ /* 0x000fe80000000800 */
[C---:B------:R-:W-:Y:S01]  /*18bb0*/  HMMA.16816.F32 R8, R52.reuse, R28, R8 ;  /* 0x0000001c3408723c */ /* 0x040fe20000001808 */
[--C-:B---3--:R-:W-:Y:S01]  /*18bc0*/  FFMA.FTZ R170, R78, UR8, -R129.reuse ;  /* 0x000000084eaa7c23 */ /* 0x108fe20008010881 */
[--C-:B------:R-:W-:Y:S01]  /*18bd0*/  FFMA.FTZ R78, R81, UR8, -R129.reuse ;  /* 0x00000008514e7c23 */ /* 0x100fe20008010881 */
[--C-:B------:R-:W-:Y:S01]  /*18be0*/  FFMA.FTZ R81, R82, UR8, -R129.reuse ;  /* 0x0000000852517c23 */ /* 0x100fe20008010881 */
[--C-:B------:R-:W-:Y:S01]  /*18bf0*/  FFMA.FTZ R82, R84, UR8, -R122.reuse ;  /* 0x0000000854527c23 */ /* 0x100fe2000801087a */
[----:B------:R-:W-:Y:S01]  /*18c00*/  FFMA.FTZ R84, R88, UR8, -R122 ;  /* 0x0000000858547c23 */ /* 0x000fe2000801087a */
[----:B------:R-:W-:Y:S01]  /*18c10*/  FFMA.FTZ R88, R89, UR8, -R129 ;  /* 0x0000000859587c23 */ /* 0x000fe20008010881 */
[----:B------:R-:W-:Y:S01]  /*18c20*/  MUFU.EX2 R170, R170 ;  /* 0x000000aa00aa7308 */ /* 0x000fe20000000800 */
[C---:B------:R-:W-:Y:S01]  /*18c30*/  HMMA.16816.F32 R4, R52.reuse, R30, R4 ;  /* 0x0000001e3404723c */ /* 0x040fe20000001804 */
[----:B------:R-:W2:Y:S02]  /*18c40*/  LDSM.16.MT88.4 R28, [R117+0xe800] ;  /* 0x00e80000751c783b */ /* 0x000ea40000004200 */
[----:B------:R-:W-:Y:S04]  /*18c50*/  MUFU.EX2 R78, R78 ;  /* 0x0000004e004e7308 */ /* 0x000fe80000000800 */
[----:B------:R-:W-:Y:S01]  /*18c60*/  MUFU.EX2 R81, R81 ;  /* 0x0000005100517308 */ /* 0x000fe20000000800 */
[----:B----4-:R-:W-:Y:S01]  /*18c70*/  HMMA.16816.F32 R44, R52, R48, R44 ;  /* 0x00000030342c723c */ /* 0x010fe2000000182c */
[----:B------:R-:W-:-:S02]  /*18c80*/  F2FP.F16.F32.PACK_AB R49, R64, R61 ;  /* 0x0000003d4031723e */ /* 0x000fc400000000ff */
[----:B-1----:R-:W-:Y:S01]  /*18c90*/  F2FP.F16.F32.PACK_AB R48, R65, R62 ;  /* 0x0000003e4130723e */ /* 0x002fe200000000ff */
[----:B------:R-:W-:Y:S04]  /*18ca0*/  MUFU.EX2 R82, R82 ;  /* 0x0000005200527308 */ /* 0x000fe80000000800 */
[----:B------:R-:W-:Y:S01]  /*18cb0*/  HMMA.16816.F32 R40, R52, R50, R40 ;  /* 0x000000323428723c */ /* 0x000fe20000001828 */
[----:B------:R-:W-:Y:S01]  /*18cc0*/  F2FP.F16.F32.PACK_AB R51, R60, R63 ;  /* 0x0000003f3c33723e */ /* 0x000fe200000000ff */
[----:B------:R-:W1:Y:S01]  /*18cd0*/  LDSM.16.MT88.4 R52, [R108+0xe800] ;  /* 0x00e800006c34783b */ /* 0x000e620000004200 */
[----:B------:R-:W-:Y:S01]  /*18ce0*/  F2FP.F16.F32.PACK_AB R50, R67, R66 ;  /* 0x000000424332723e */ /* 0x000fe200000000ff */
[----:B------:R-:W-:Y:S04]  /*18cf0*/  MUFU.EX2 R84, R84 ;  /* 0x0000005400547308 */ /* 0x000fe80000000800 */
[----:B------:R-:W-:Y:S02]  /*18d00*/  MUFU.EX2 R86, R201 ;  /* 0x000000c900567308 */ /* 0x000fe40000000800 */
[C---:B------:R-:W-:Y:S02]  /*18d10*/  HMMA.16816.F32 R24, R48.reuse, R32, R24 ;  /* 0x000000203018723c */ /* 0x040fe40000001818 */
[----:B------:R-:W-:Y:S04]  /*18d20*/  MUFU.EX2 R89, R199 ;  /* 0x000000c700597308 */ /* 0x000fe80000000800 */
[----:B------:R-:W-:Y:S02]  /*18d30*/  MUFU.EX2 R88, R88 ;  /* 0x0000005800587308 */ /* 0x000fe40000000800 */
[C---:B------:R-:W-:Y:S01]  /*18d40*/  HMMA.16816.F32 R20, R48.reuse, R34, R20 ;  /* 0x000000223014723c */ /* 0x040fe20000001814 */
[----:B------:R-:W3:Y:S07]  /*18d50*/  LDSM.16.MT88.4 R32, [R119+0xf000] ;  /* 0x00f000007720783b */ /* 0x000eee0000004200 */
[C---:B-----5:R-:W-:Y:S08]  /*18d60*/  HMMA.16816.F32 R16, R48.reuse, R36, R16 ;  /* 0x000000243010723c */ /* 0x060ff00000001810 */
[C---:B------:R-:W-:Y:S01]  /*18d70*/  HMMA.16816.F32 R12, R48.reuse, R38, R12 ;  /* 0x00000026300c723c */ /* 0x040fe2000000180c */
[----:B------:R-:W4:Y:S07]  /*18d80*/  LDSM.16.MT88.4 R36, [R117+0xf000] ;  /* 0x00f000007524783b */ /* 0x000f2e0000004200 */
[C---:B--2---:R-:W-:Y:S08]  /*18d90*/  HMMA.16816.F32 R8, R48.reuse, R28, R8 ;  /* 0x0000001c3008723c */ /* 0x044ff00000001808 */
[C---:B------:R-:W-:Y:S01]  /*18da0*/  HMMA.16816.F32 R4, R48.reuse, R30, R4 ;  /* 0x0000001e3004723c */ /* 0x040fe20000001804 */
[----:B------:R-:W2:Y:S07]  /*18db0*/  LDSM.16.MT88.4 R28, [R108+0xf000] ;  /* 0x00f000006c1c783b */ /* 0x000eae0000004200 */
[C---:B-1----:R-:W-:Y:S08]  /*18dc0*/  HMMA.16816.F32 R44, R48.reuse, R52, R44 ;  /* 0x00000034302c723c */ /* 0x042ff0000000182c */
        /* <DEDUP_REMOVED lines=8> */
[----:B------:R-:W1:Y:S07]  /*18e50*/  LDSM.16.MT88.4 R32, [R119+0xf800] ;  /* 0x00f800007720783b */ /* 0x000e6e0000004200 */
[----:B------:R-:W-:Y:S01]  /*18e60*/  HMMA.16816.F32 R16, R48, R56, R16 ;  /* 0x000000383010723c */ /* 0x000fe20000001810 */
[--C-:B------:R-:W-:Y:S01]  /*18e70*/  FFMA.FTZ R57, R76, UR8, -R122.reuse ;  /* 0x000000084c397c23 */ /* 0x100fe2000801087a */
[--C-:B------:R-:W-:Y:S01]  /*18e80*/  FFMA.FTZ R56, R83, UR8, -R122.reuse ;  /* 0x0000000853387c23 */ /* 0x100fe2000801087a */
[----:B------:R-:W-:Y:S01]  /*18e90*/  FFMA.FTZ R76, R80, UR8, -R122 ;  /* 0x00000008504c7c23 */ /* 0x000fe2000801087a */
[----:B------:R-:W-:-:S02]  /*18ea0*/  FFMA.FTZ R83, R77, UR8, -R129 ;  /* 0x000000084d537c23 */ /* 0x000fc40008010881 */
[----:B------:R-:W-:Y:S02]  /*18eb0*/  MUFU.EX2 R77, R56 ;  /* 0x00000038004d7308 */ /* 0x000fe40000000800 */
[C---:B------:R-:W-:Y:S01]  /*18ec0*/  HMMA.16816.F32 R12, R48.reuse, R58, R12 ;  /* 0x0000003a300c723c */ /* 0x040fe2000000180c */
[----:B------:R-:W-:Y:S01]  /*18ed0*/  FFMA.FTZ R58, R79, UR8, -R122 ;  /* 0x000000084f3a7c23 */ /* 0x000fe2000801087a */
[----:B------:R-:W-:Y:S04]  /*18ee0*/  MUFU.EX2 R76, R76 ;  /* 0x0000004c004c7308 */ /* 0x000fe80000000800 */
[----:B------:R-:W-:Y:S02]  /*18ef0*/  MUFU.EX2 R79, R57 ;  /* 0x00000039004f7308 */ /* 0x000fe40000000800 */
[C---:B----4-:R-:W-:Y:S02]  /*18f00*/  HMMA.16816.F32 R8, R48.reuse, R36, R8 ;  /* 0x000000243008723c */ /* 0x050fe40000001808 */
[----:B------:R-:W3:Y:S04]  /*18f10*/  MUFU.EX2 R80, R58 ;  /* 0x0000003a00507308 */ /* 0x000ee80000000800 */
[----:B------:R-:W4:Y:S02]  /*18f20*/  MUFU.EX2 R83, R83 ;  /* 0x0000005300537308 */ /* 0x000f240000000800 */
[C---:B------:R-:W-:Y:S01]  /*18f30*/  HMMA.16816.F32 R4, R48.reuse, R38, R4 ;  /* 0x000000263004723c */ /* 0x040fe20000001804 */
[----:B------:R-:W5:Y:S07]  /*18f40*/  LDSM.16.MT88.4 R36, [R117+0xf800] ;  /* 0x00f800007524783b */ /* 0x000f6e0000004200 */
[----:B--2---:R-:W-:Y:S01]  /*18f50*/  HMMA.16816.F32 R44, R48, R28, R44 ;  /* 0x0000001c302c723c */ /* 0x004fe2000000182c */
[----:B---3--:R-:W-:Y:S01]  /*18f60*/  F2FP.F16.F32.PACK_AB R29, R80, R79 ;  /* 0x0000004f501d723e */ /* 0x008fe200000000ff */
[----:B------:R-:W-:Y:S01]  /*18f70*/  LDSM.16.MT88.4 R56, [R116+0x10000] ;  /* 0x010000007438783b */ /* 0x000fe20000004200 */
[----:B----4-:R-:W-:-:S05]  /*18f80*/  F2FP.F16.F32.PACK_AB R28, R170, R83 ;  /* 0x00000053aa1c723e */ /* 0x010fca00000000ff */
        /* <DEDUP_REMOVED lines=9> */
[----:B------:R-:W3:Y:S07]  /*19020*/  LDSM.16.MT88.4 R52, [R117+0x10000] ;  /* 0x010000007534783b */ /* 0x000eee0000004200 */
[----:B-----5:R-:W-:Y:S01]  /*19030*/  HMMA.16816.F32 R8, R28, R36, R8 ;  /* 0x000000241c08723c */ /* 0x020fe20000001808 */
        /* <DEDUP_REMOVED lines=24> */
[----:B------:R-:W4:Y:S01]  /*191c0*/  MUFU.EX2 R58, R58 ;  /* 0x0000003a003a7308 */ /* 0x000f220000000800 */
[C---:B---3--:R-:W-:Y:S01]  /*191d0*/  HMMA.16816.F32 R8, R36.reuse, R52, R8 ;  /* 0x000000342408723c */ /* 0x048fe20000001808 */
[--C-:B------:R-:W-:Y:S01]  /*191e0*/  FFMA.FTZ R52, R93, UR8, -R129.reuse ;  /* 0x000000085d347c23 */ /* 0x100fe20008010881 */
[----:B------:R-:W-:Y:S01]  /*191f0*/  FFMA.FTZ R93, R103, UR8, -R122 ;  /* 0x00000008675d7c23 */ /* 0x000fe2000801087a */
[----:B------:R3:W5:Y:S04]  /*19200*/  MUFU.EX2 R53, R99 ;  /* 0x0000006300357308 */ /* 0x0007680000000800 */
[----:B------:R-:W-:Y:S01]  /*19210*/  MUFU.EX2 R52, R52 ;  /* 0x0000003400347308 */ /* 0x000fe20000000800 */
[----:B------:R-:W-:Y:S01]  /*19220*/  HMMA.16816.F32 R4, R36, R54, R4 ;  /* 0x000000362404723c */ /* 0x000fe20000001804 */
[----:B------:R-:W-:-:S02]  /*19230*/  FFMA.FTZ R55, R98, UR8, -R129 ;  /* 0x0000000862377c23 */ /* 0x000fc40008010881 */
[----:B------:R-:W1:Y:S04]  /*19240*/  MUFU.EX2 R59, R59 ;  /* 0x0000003b003b7308 */ /* 0x000e680000000800 */
[----:B------:R1:W-:Y:S01]  /*19250*/  MUFU.EX2 R54, R97 ;  /* 0x0000006100367308 */ /* 0x0003e20000000800 */
[C---:B--2---:R-:W-:Y:S01]  /*19260*/  HMMA.16816.F32 R44, R36.reuse, R28, R44 ;  /* 0x0000001c242c723c */ /* 0x044fe2000000182c */
[--C-:B---3--:R-:W-:Y:S02]  /*19270*/  FFMA.FTZ R99, R106, UR8, -R129.reuse ;  /* 0x000000086a637c23 */ /* 0x108fe40008010881 */
[----:B------:R-:W2:Y:S04]  /*19280*/  MUFU.EX2 R55, R55 ;  /* 0x0000003700377308 */ /* 0x000ea80000000800 */
[----:B------:R-:W3:Y:S01]  /*19290*/  MUFU.EX2 R93, R93 ;  /* 0x0000005d005d7308 */ /* 0x000ee20000000800 */
[----:B------:R-:W-:Y:S01]  /*192a0*/  HMMA.16816.F32 R40, R36, R30, R40 ;  /* 0x0000001e2428723c */ /* 0x000fe20000001828 */
[----:B------:R-:W3:Y:S01]  /*192b0*/  LDSM.16.MT88.4 R28, [R117+0x10800] ;  /* 0x01080000751c783b */ /* 0x000ee20000004200 */
[----:B----4-:R-:W-:Y:S01]  /*192c0*/  F2FP.F16.F32.PACK_AB R37, R58, R57 ;  /* 0x000000393a25723e */ /* 0x010fe200000000ff */
[----:B------:R-:W-:Y:S01]  /*192d0*/  MUFU.EX2 R92, R92 ;  /* 0x0000005c005c7308 */ /* 0x000fe20000000800 */
[----:B-----5:R-:W-:Y:S01]  /*192e0*/  F2FP.F16.F32.PACK_AB R39, R53, R56 ;  /* 0x000000383527723e */ /* 0x020fe200000000ff */
[----:B-1----:R-:W-:Y:S01]  /*192f0*/  FFMA.FTZ R97, R102, UR8, -R129 ;  /* 0x0000000866617c23 */ /* 0x002fe20008010881 */
[----:B------:R-:W-:Y:S01]  /*19300*/  F2FP.F16.F32.PACK_AB R36, R59, R52 ;  /* 0x000000343b24723e */ /* 0x000fe200000000ff */
[----:B------:R-:W1:Y:S01]  /*19310*/  MUFU.EX2 R95, R95 ;  /* 0x0000005f005f7308 */ /* 0x000e620000000800 */
[----:B--2---:R-:W-:-:S03]  /*19320*/  F2FP.F16.F32.PACK_AB R38, R55, R54 ;  /* 0x000000363726723e */ /* 0x004fc600000000ff */
[----:B------:R-:W-:Y:S04]  /*19330*/  MUFU.EX2 R94, R94 ;  /* 0x0000005e005e7308 */ /* 0x000fe80000000800 */
[----:B------:R-:W2:Y:S01]  /*19340*/  MUFU.EX2 R97, R97 ;  /* 0x0000006100617308 */ /* 0x000ea20000000800 */
[C---:B------:R-:W-:Y:S03]  /*19350*/  HMMA.16816.F32 R24, R36.reuse, R32, R24 ;  /* 0x000000202418723c */ /* 0x040fe60000001818 */
[----:B------:R-:W-:Y:S04]  /*19360*/  MUFU.EX2 R96, R96 ;  /* 0x0000006000607308 */ /* 0x000fe80000000800 */
[----:B------:R-:W4:Y:S01]  /*19370*/  MUFU.EX2 R99, R99 ;  /* 0x0000006300637308 */ /* 0x000f220000000800 */
[C---:B------:R-:W-:Y:S01]  /*19380*/  HMMA.16816.F32 R20, R36.reuse, R34, R20 ;  /* 0x000000222414723c */ /* 0x040fe20000001814 */
[----:B------:R-:W5:Y:S07]  /*19390*/  LDSM.16.MT88.4 R32, [R108+0x10800] ;  /* 0x010800006c20783b */ /* 0x000f6e0000004200 */
[----:B------:R-:W-:Y:S01]  /*193a0*/  HMMA.16816.F32 R16, R36, R48, R16 ;  /* 0x000000302410723c */ /* 0x000fe20000001810 */
[----:B------:R-:W-:-:S04]  /*193b0*/  FADD.FTZ R48, R158, R153 ;  /* 0x000000999e307221 */ /* 0x000fc80000010000 */
[----:B------:R-:W-:-:S03]  /*193c0*/  FADD.FTZ R48, R161, R48 ;  /* 0x00000030a1307221 */ /* 0x000fc60000010000 */
[----:B------:R-:W-:Y:S01]  /*193d0*/  HMMA.16816.F32 R12, R36, R50, R12 ;  /* 0x00000032240c723c */ /* 0x000fe2000000180c */
[----:B------:R-:W-:Y:S02]  /*193e0*/  FADD.FTZ R159, R159, R48 ;  /* 0x000000309f9f7221 */ /* 0x000fe40000010000 */
[----:B------:R-:W4:Y:S02]  /*193f0*/  LDSM.16.MT88.4 R48, [R116+0x11000] ;  /* 0x011000007430783b */ /* 0x000f240000004200 */
[----:B------:R-:W-:-:S03]  /*19400*/  FADD.FTZ R160, R160, R159 ;  /* 0x0000009fa0a07221 */ /* 0x000fc60000010000 */
[----:B---3--:R-:W-:Y:S01]  /*19410*/  HMMA.16816.F32 R8, R36, R28, R8 ;  /* 0x0000001c2408723c */ /* 0x008fe20000001808 */
[----:B------:R-:W-:-:S04]  /*19420*/  FADD.FTZ R179, R179, R160 ;  /* 0x000000a0b3b37221 */ /* 0x000fc80000010000 */
[----:B------:R-:W-:-:S03]  /*19430*/  FADD.FTZ R178, R178, R179 ;  /* 0x000000b3b2b27221 */ /* 0x000fc60000010000 */
        /* <DEDUP_REMOVED lines=10> */
[----:B------:R-:W-:Y:S01]  /*194e0*/  F2FP.F16.F32.PACK_AB R37, R93, R90 ;  /* 0x0000005a5d25723e */ /* 0x000fe200000000ff */
[----:B------:R-:W-:Y:S01]  /*194f0*/  FADD.FTZ R183, R183, R32 ;  /* 0x00000020b7b77221 */ /* 0x000fe20000010000 */
[----:B-1----:R-:W-:Y:S01]  /*19500*/  F2FP.F16.F32.PACK_AB R39, R95, R92 ;  /* 0x0000005c5f27723e */ /* 0x002fe200000000ff */
[----:B------:R-:W1:Y:S01]  /*19510*/  LDSM.16.MT88.4 R32, [R117+0x11000] ;  /* 0x011000007520783b */ /* 0x000e620000004200 */
[----:B--2---:R-:W-:Y:S01]  /*19520*/  F2FP.F16.F32.PACK_AB R36, R97, R94 ;  /* 0x0000005e6124723e */ /* 0x004fe200000000ff */
[----:B------:R-:W-:Y:S01]  /*19530*/  FADD.FTZ R183, R182, R183 ;  /* 0x000000b7b6b77221 */ /* 0x000fe20000010000 */
[----:B----4-:R-:W-:-:S03]  /*19540*/  F2FP.F16.F32.PACK_AB R38, R99, R96 ;  /* 0x000000606326723e */ /* 0x010fc600000000ff */
[----:B------:R-:W-:-:S04]  /*19550*/  FADD.FTZ R186, R186, R183 ;  /* 0x000000b7baba7221 */ /* 0x000fc80000010000 */
[----:B------:R-:W-:Y:S01]  /*19560*/  FADD.FTZ R186, R185, R186 ;  /* 0x000000bab9ba7221 */ /* 0x000fe20000010000 */
[----:B------:R-:W-:Y:S01]  /*19570*/  HMMA.16816.F32 R16, R36, R48, R16 ;  /* 0x000000302410723c */ /* 0x000fe20000001810 */
[--C-:B------:R-:W-:Y:S01]  /*19580*/  FFMA.FTZ R48, R113, UR8, -R129.reuse ;  /* 0x0000000871307c23 */ /* 0x100fe20008010881 */
[----:B------:R-:W-:Y:S01]  /*19590*/  FFMA.FTZ R49, R114, UR8, -R129 ;  /* 0x0000000872317c23 */ /* 0x000fe20008010881 */
[----:B------:R-:W-:-:S04]  /*195a0*/  FADD.FTZ R195, R195, R186 ;  /* 0x000000bac3c37221 */ /* 0x000fc80000010000 */
[----:B------:R-:W-:Y:S01]  /*195b0*/  FADD.FTZ R198, R198, R195 ;  /* 0x000000c3c6c67221 */ /* 0x000fe20000010000 */
[----:B------:R-:W-:Y:S01]  /*195c0*/  HMMA.16816.F32 R12, R36, R50, R12 ;  /* 0x00000032240c723c */ /* 0x000fe2000000180c */
[----:B------:R-:W-:Y:S01]  /*195d0*/  FFMA.FTZ R50, R115, UR8, -R129 ;  /* 0x0000000873327c23 */ /* 0x000fe20008010881 */
[----:B------:R-:W-:Y:S01]  /*195e0*/  MUFU.EX2 R48, R48 ;  /* 0x0000003000307308 */ /* 0x000fe20000000800 */
[----:B------:R-:W-:-:S03]  /*195f0*/  FADD.FTZ R191, R191, R198 ;  /* 0x000000c6bfbf7221 */ /* 0x000fc60000010000 */
[----:B------:R-:W2:Y:S01]  /*19600*/  MUFU.EX2 R49, R49 ;  /* 0x0000003100317308 */ /* 0x000ea20000000800 */
[----:B------:R-:W-:Y:S01]  /*19610*/  FADD.FTZ R190, R190, R191 ;  /* 0x000000bfbebe7221 */ /* 0x000fe20000010000 */
[C---:B---3--:R-:W-:Y:S01]  /*19620*/  HMMA.16816.F32 R24, R36.reuse, R28, R24 ;  /* 0x0000001c2418723c */ /* 0x048fe20000001818 */
[----:B------:R-:W-:Y:S01]  /*19630*/  FADD.FTZ R29, R189, R192 ;  /* 0x000000c0bd1d7221 */ /* 0x000fe20000010000 */
[----:B------:R-:W3:Y:S01]  /*19640*/  MUFU.EX2 R50, R50 ;  /* 0x0000003200327308 */ /* 0x000ee20000000800 */
[----:B------:R-:W-:Y:S02]  /*19650*/  FADD.FTZ R169, R169, R190 ;  /* 0x000000bea9a97221 */ /* 0x000fe40000010000 */
[----:B------:R-:W-:Y:S02]  /*19660*/  FADD.FTZ R29, R196, R29 ;  /* 0x0000001dc41d7221 */ /* 0x000fe40000010000 */
[----:B------:R-:W-:Y:S01]  /*19670*/  FADD.FTZ R194, R194, R169 ;  /* 0x000000a9c2c27221 */ /* 0x000fe20000010000 */
[----:B------:R-:W-:Y:S01]  /*19680*/  HMMA.16816.F32 R20, R36, R30, R20 ;  /* 0x0000001e2414723c */ /* 0x000fe20000001814 */
[----:B------:R-:W-:-:S02]  /*19690*/  FADD.FTZ R184, R184, R29 ;  /* 0x0000001db8b87221 */ /* 0x000fc40000010000 */
[----:B------:R-:W-:Y:S01]  /*196a0*/  FADD.FTZ R165, R165, R194 ;  /* 0x000000c2a5a57221 */ /* 0x000fe20000010000 */
[----:B--2---:R-:W-:Y:S01]  /*196b0*/  F2FP.F16.F32.PACK_AB R152, R49, R48 ;  /* 0x000000303198723e */ /* 0x004fe200000000ff */
[----:B------:R-:W-:Y:S02]  /*196c0*/  FADD.FTZ R193, R193, R184 ;  /* 0x000000b8c1c17221 */ /* 0x000fe40000010000 */
[----:B------:R-:W-:Y:S01]  /*196d0*/  FADD.FTZ R168, R168, R165 ;  /* 0x000000a5a8a87221 */ /* 0x000fe20000010000 */
[C---:B-1----:R-:W-:Y:S01]  /*196e0*/  HMMA.16816.F32 R8, R36.reuse, R32, R8 ;  /* 0x000000202408723c */ /* 0x042fe20000001808 */
[----:B------:R-:W-:Y:S01]  /*196f0*/  FADD.FTZ R28, R188, R193 ;  /* 0x000000c1bc1c7221 */ /* 0x000fe20000010000 */
[----:B------:R-:W-:Y:S01]  /*19700*/  FFMA.FTZ R32, R110, UR8, -R122 ;  /* 0x000000086e207c23 */ /* 0x000fe2000801087a */
[----:B------:R-:W-:Y:S01]  /*19710*/  FADD.FTZ R61, R61, R168 ;  /* 0x000000a83d3d7221 */ /* 0x000fe20000010000 */
[----:B------:R-:W-:Y:S01]  /*19720*/  FFMA.FTZ R33, R109, UR8, -R122 ;  /* 0x000000086d217c23 */ /* 0x000fe2000801087a */
[----:B------:R-:W-:Y:S01]  /*19730*/  FADD.FTZ R28, R197, R28 ;  /* 0x0000001cc51c7221 */ /* 0x000fe20000010000 */
[----:B---3--:R-:W-:Y:S01]  /*19740*/  F2FP.F16.F32.PACK_AB R154, R237, R50 ;  /* 0x00000032ed9a723e */ /* 0x008fe200000000ff */
[----:B------:R-:W-:Y:S01]  /*19750*/  FADD.FTZ R64, R64, R61 ;  /* 0x0000003d40407221 */ /* 0x000fe20000010000 */
[----:B------:R-:W-:Y:S01]  /*19760*/  HMMA.16816.F32 R4, R36, R34, R4 ;  /* 0x000000222404723c */ /* 0x000fe20000001804 */
[----:B------:R-:W-:Y:S01]  /*19770*/  FADD.FTZ R167, R167, R28 ;  /* 0x0000001ca7a77221 */ /* 0x000fe20000010000 */
[----:B------:R-:W-:Y:S01]  /*19780*/  MUFU.EX2 R32, R32 ;  /* 0x0000002000207308 */ /* 0x000fe20000000800 */
[----:B------:R-:W1:Y:S01]  /*19790*/  LDSM.16.MT88.4 R28, [R108+0x11000] ;  /* 0x011000006c1c783b */ /* 0x000e620000004200 */
[----:B------:R-:W-:Y:S01]  /*197a0*/  FADD.FTZ R63, R63, R64 ;  /* 0x000000403f3f7221 */ /* 0x000fe20000010000 */
[----:B------:R-:W-:Y:S01]  /*197b0*/  FADD.FTZ R167, R166, R167 ;  /* 0x000000a7a6a77221 */ /* 0x000fe20000010000 */
[----:B------:R-:W2:Y:S02]  /*197c0*/  MUFU.EX2 R33, R33 ;  /* 0x0000002100217308 */ /* 0x000ea40000000800 */
        /* <DEDUP_REMOVED lines=8> */
[----:B--2---:R-:W-:-:S03]  /*19850*/  F2FP.F16.F32.PACK_AB R153, R33, R32 ;  /* 0x000000202199723e */ /* 0x004fc600000000ff */
[----:B------:R-:W-:-:S04]  /*19860*/  FADD.FTZ R65, R65, R62 ;  /* 0x0000003e41417221 */ /* 0x000fc80000010000 */
[----:B------:R-:W-:Y:S01]  /*19870*/  FADD.FTZ R66, R66, R65 ;  /* 0x0000004142427221 */ /* 0x000fe20000010000 */
[----:B---3--:R-:W-:-:S03]  /*19880*/  F2FP.F16.F32.PACK_AB R155, R35, R34 ;  /* 0x00000022239b723e */ /* 0x008fc600000000ff */
[----:B------:R-:W-:Y:S01]  /*19890*/  FADD.FTZ R67, R67, R66 ;  /* 0x0000004243437221 */ /* 0x000fe20000010000 */
[----:B------:R-:W2:Y:S03]  /*198a0*/  LDSM.16.MT88.4 R108, [R108+0x11800] ;  /* 0x011800006c6c783b */ /* 0x000ea60000004200 */
[----:B------:R-:W-:Y:S01]  /*198b0*/  FADD.FTZ R70, R70, R67 ;  /* 0x0000004346467221 */ /* 0x000fe20000010000 */
[----:B------:R-:W-:Y:S03]  /*198c0*/  HMMA.16816.F32 R136, R152, R140, R16 ;  /* 0x0000008c9888723c */ /* 0x000fe60000001810 */
[----:B------:R-:W-:-:S04]  /*198d0*/  FADD.FTZ R73, R73, R70 ;  /* 0x0000004649497221 */ /* 0x000fc80000010000 */
[----:B------:R-:W-:Y:S01]  /*198e0*/  FADD.FTZ R74, R74, R73 ;  /* 0x000000494a4a7221 */ /* 0x000fe20000010000 */
[----:B-1----:R-:W-:Y:S01]  /*198f0*/  HMMA.16816.F32 R44, R36, R28, R44 ;  /* 0x0000001c242c723c */ /* 0x002fe2000000182c */
        /* <DEDUP_REMOVED lines=33> */
[----:B--2---:R-:W-:Y:S01]  /*19b10*/  HMMA.16816.F32 R156, R152, R108, R44 ;  /* 0x0000006c989c723c */ /* 0x004fe2000000182c */
        /* <DEDUP_REMOVED lines=19> */
[----:B------:R-:W-:Y:S02]  /*19c50*/  UISETP.NE.U32.AND UP0, UPT, UR12, URZ, UPT ;  /* 0x000000ff0c00728c */ /* 0x000fe4000bf05070 */
[----:B------:R-:W-:Y:S02]  /*19c60*/  UIADD3 UR8, UPT, UPT, UR22, -0x2, URZ ;  /* 0xfffffffe16087890 */ /* 0x000fe4000fffe0ff */
[----:B------:R-:W-:Y:S01]  /*19c70*/  UISETP.NE.AND.EX UP0, UPT, UR13, URZ, UPT, UP0 ;  /* 0x000000ff0d00728c */ /* 0x000fe2000bf05300 */
[----:B------:R-:W-:Y:S08]  /*19c80*/  BAR.SYNC.DEFER_BLOCKING 0x0 ;  /* 0x0000000000007b1d */ /* 0x000ff00000010000 */
[----:B------:R-:W-:Y:S05]  /*19c90*/  BRA.U !UP0, `(.L_x_1666) ;  /* 0x0000000508007547 */ /* 0x000fea000b800000 */
[----:B------:R-:W1:Y:S01]  /*19ca0*/  LDC R5, c[0x0][0x4f0] ;  /* 0x00013c00ff057b82 */ /* 0x000e620000000800 */
[----:B------:R-:W-:Y:S02]  /*19cb0*/  USHF.L.U32 UR8, UR8, 0x8, URZ ;  /* 0x0000000808087899 */ /* 0x000fe400080006ff */
[----:B------:R-:W-:Y:S01]  /*19cc0*/  UIADD3 UR27, UPT, UPT, UR27, -0x100, URZ ;  /* 0xffffff001b1b7890 */ /* 0x000fe2000fffe0ff */
[----:B------:R-:W2:Y:S03]  /*19cd0*/  LDCU.64 UR10, c[0x0][0x3c0] ;  /* 0x00007800ff0a77ac */ /* 0x000ea60008000a00 */
        /* <DEDUP_REMOVED lines=47> */
[----:B--2---:R-:W-:-:S04]  /*19fd0*/  IMAD R5, R5, UR10, RZ ;  /* 0x0000000a05057c24 */ /* 0x004fc8000f8e02ff */
[C---:B------:R-:W-:Y:S01]  /*19fe0*/  IMAD R5, R6.reuse, UR11, R5 ;  /* 0x0000000b06057c24 */ /* 0x040fe2000f8e0205 */
[----:B---3--:R-:W-:Y:S01]  /*19ff0*/  IADD3 R4, PT, PT, R9, -R4, RZ ;  /* 0x8000000409047210 */ /* 0x008fe20007ffe0ff */
        /* <DEDUP_REMOVED lines=10> */
.L_x_1666:
        /* <DEDUP_REMOVED lines=8> */
.L_x_1667:
[----:B------:R-:W1:Y:S01]  /*1a120*/  LDCU UR8, c[0x0][0x3c4] ;  /* 0x00007880ff0877ac */ /* 0x000e620008000800 */
[----:B------:R-:W-:Y:S01]  /*1a130*/  SHF.R.U32.HI R226, RZ, 0x1, R225 ;  /* 0x00000001ffe27819 */ /* 0x000fe200000116e1 */
[----:B------:R-:W-:Y:S01]  /*1a140*/  IMAD.SHL.U32 R227, R225, 0x20, RZ ;  /* 0x00000020e1e37824 */ /* 0x000fe200078e00ff */
[----:B------:R-:W-:Y:S01]  /*1a150*/  LOP3.LUT R221, R175, 0x200, RZ, 0xc0, !PT ;  /* 0x00000200afdd7812 */ /* 0x000fe200078ec0ff */
[----:B------:R-:W-:Y:S01]  /*1a160*/  USHF.L.U32 UR11, UR10, 0x5, URZ ;  /* 0x000000050a0b7899 */ /* 0x000fe200080006ff */
[----:B------:R-:W-:Y:S01]  /*1a170*/  LOP3.LUT R4, R226, 0x8, RZ, 0xc0, !PT ;  /* 0x00000008e2047812 */ /* 0x000fe200078ec0ff */
[----:B------:R-:W2:Y:S01]  /*1a180*/  LDCU UR9, c[0x0][0x440] ;  /* 0x00008800ff0977ac */ /* 0x000ea20008000800 */
[----:B------:R-:W-:Y:S02]  /*1a190*/  LOP3.LUT R227, R227, 0x7c00, RZ, 0xc0, !PT ;  /* 0x00007c00e3e37812 */ /* 0x000fe400078ec0ff */
[----:B------:R-:W-:Y:S02]  /*1a1a0*/  LOP3.LUT R5, R4, 0x1c0, R175, 0xf8, !PT ;  /* 0x000001c004057812 */ /* 0x000fe400078ef8af */
[----:B------:R-:W-:-:S02]  /*1a1b0*/  IADD3 R8, P2, PT, R232, UR11, RZ ;  /* 0x0000000be8087c10 */ /* 0x000fc4000ff5e0ff */
[----:B------:R-:W-:Y:S02]  /*1a1c0*/  LOP3.LUT R220, R5, R174, RZ, 0x3c, !PT ;  /* 0x000000ae05dc7212 */ /* 0x000fe400078e3cff */
[----:B------:R-:W-:Y:S02]  /*1a1d0*/  LOP3.LUT R209, R221, R227, RZ, 0xfc, !PT ;  /* 0x000000e3ddd17212 */ /* 0x000fe400078efcff */
[----:B------:R-:W-:Y:S01]  /*1a1e0*/  LOP3.LUT P3, RZ, R225, 0x2, RZ, 0xc0, !PT ;  /* 0x00000002e1ff7812 */ /* 0x000fe2000786c0ff */
[----:B-1----:R-:W-:Y:S01]  /*1a1f0*/  USHF.L.U64.HI UR8, UR10, 0x5, UR8 ;  /* 0x000000050a087899 */ /* 0x002fe20008010208 */
[----:B------:R-:W-:Y:S01]  /*1a200*/  LOP3.LUT R209, R209, R220, RZ, 0xfc, !PT ;  /* 0x000000dcd1d17212 */ /* 0x000fe200078efcff */
[----:B------:R-:W-:Y:S01]  /*1a210*/  UIADD3 UR10, UPT, UPT, UR22, -0x2, URZ ;  /* 0xfffffffe160a7890 */ /* 0x000fe2000fffe0ff */
[----:B------:R-:W-:Y:S02]  /*1a220*/  SEL R228, R172, 0xffffffe0, !P3 ;  /* 0xffffffe0ace47807 */ /* 0x000fe40005800000 */
[----:B------:R-:W-:Y:S01]  /*1a230*/  LEA R209, R209, UR6, 0x1 ;  /* 0x00000006d1d17c11 */ /* 0x000fe2000f8e08ff */
[----:B------:R-:W-:Y:S01]  /*1a240*/  UISETP.GT.AND UP1, UPT, UR10, UR7, UPT ;  /* 0x000000070a00728c */ /* 0x000fe2000bf24270 */
[----:B------:R-:W-:Y:S01]  /*1a250*/  IADD3.X R9, PT, PT, R233, UR8, RZ, P2, !PT ;  /* 0x00000008e9097c10 */ /* 0x000fe200097fe4ff */
[--C-:B------:R-:W-:Y:S01]  /*1a260*/  IMAD.IADD R210, R173, 0x1, R228.reuse ;  /* 0x00000001add27824 */ /* 0x100fe200078e02e4 */
[----:B------:R-:W-:Y:S01]  /*1a270*/  IADD3 R14, P2, PT, R8, UR11, RZ ;  /* 0x0000000b080e7c10 */ /* 0x000fe2000ff5e0ff */
[C---:B------:R-:W-:Y:S01]  /*1a280*/  IMAD.IADD R184, R209.reuse, 0x1, R228 ;  /* 0x00000001d1b87824 */ /* 0x040fe200078e02e4 */
[----:B--2---:R-:W-:Y:S01]  /*1a290*/  ISETP.GE.AND P1, PT, R174, UR9, PT ;  /* 0x00000009ae007c0c */ /* 0x004fe2000bf26270 */
[----:B------:R-:W-:Y:S01]  /*1a2a0*/  IMAD.IADD R229, R209, 0x1, R208 ;  /* 0x00000001d1e57824 */ /* 0x000fe200078e02d0 */
[----:B------:R-:W-:-:S02]  /*1a2b0*/  IADD3.X R15, PT, PT, R9, UR8, RZ, P2, !PT ;  /* 0x00000008090f7c10 */ /* 0x000fc400097fe4ff */
        /* <DEDUP_REMOVED lines=40> */
[----:B------:R-:W-:Y:S01]  /*1a540*/  @!P1 LDGSTS.E.BYPASS.LTC128B.128 [R3+0xc800], desc[UR4][R16.64] ;  /* 0x0c80000010039fae */ /* 0x000fe2000b981a04 */
[----:B--2---:R-:W-:-:S03]  /*1a550*/  IADD3 R14, P2, PT, R8, UR11, RZ ;  /* 0x0000000b080e7c10 */ /* 0x004fc6000ff5e0ff */
[----:B------:R-:W-:Y:S01]  /*1a560*/  @P1 STS.128 [R3+0xc800], RZ ;  /* 0x00c800ff03001388 */ /* 0x000fe20000000c00 */
[----:B------:R-:W-:-:S03]  /*1a570*/  IADD3.X R15, PT, PT, R9, UR8, RZ, P2, !PT ;  /* 0x00000008090f7c10 */ /* 0x000fc600097fe4ff */
        /* <DEDUP_REMOVED lines=11> */
[----:B----4-:R-:W-:-:S03]  /*1a630*/  IADD3 R10, P2, PT, R12, UR11, RZ ;  /* 0x0000000b0c0a7c10 */ /* 0x010fc6000ff5e0ff */
        /* <DEDUP_REMOVED lines=24> */
[----:B------:R-:W-:Y:S01]  /*1a7c0*/  @!P1 LDGSTS.E.BYPASS.LTC128B.128 [R3+0xf800], desc[UR4][R10.64] ;  /* 0x0f8000000a039fae */ /* 0x000fe2000b981a04 */
[----:B---3--:R-:W-:-:S03]  /*1a7d0*/  IADD3 R8, P2, PT, R6, UR11, RZ ;  /* 0x0000000b06087c10 */ /* 0x008fc6000ff5e0ff */
[----:B------:R-:W-:Y:S01]  /*1a7e0*/  @P1 STS.128 [R3+0xf800], RZ ;  /* 0x00f800ff03001388 */ /* 0x000fe20000000c00 */
[----:B------:R-:W-:-:S03]  /*1a7f0*/  IADD3.X R9, PT, PT, R7, UR8, RZ, P2, !PT ;  /* 0x0000000807097c10 */ /* 0x000fc600097fe4ff */
[----:B------:R-:W-:Y:S01]  /*1a800*/  @!PT LDS RZ, [RZ] ;  /* 0x00000000fffff984 */ /* 0x000fe20000000800 */
[----:B------:R-:W-:Y:S01]  /*1a810*/  @!PT LDS RZ, [RZ] ;  /* 0x00000000fffff984 */ /* 0x000fe20000000800 */
[----:B------:R-:W-:Y:S01]  /*1a820*/  @!PT LDS RZ, [RZ] ;  /* 0x00000000fffff984 */ /* 0x000fe20000000800 */
[----:B------:R-:W-:Y:S01]  /*1a830*/  @!P1 LDGSTS.E.BYPASS.LTC128B.128 [R3+0x10000], desc[UR4][R4.64] ;  /* 0x1000000004039fae */ /* 0x000fe2000b981a04 */
[----:B------:R-:W-:-:S03]  /*1a840*/  @!P1 IADD3 R16, P2, PT, R8, UR11, RZ ;  /* 0x0000000b08109c10 */ /* 0x000fc6000ff5e0ff */
[----:B------:R-:W-:Y:S01]  /*1a850*/  @P1 STS.128 [R3+0x10000], RZ ;  /* 0x010000ff03001388 */ /* 0x000fe20000000c00 */
[----:B------:R-:W-:-:S03]  /*1a860*/  @!P1 IADD3.X R17, PT, PT, R9, UR8, RZ, P2, !PT ;  /* 0x0000000809119c10 */ /* 0x000fc600097fe4ff */
        /* <DEDUP_REMOVED lines=20> */
[----:B-1----:R-:W1:Y:S04]  /*1a9b0*/  LDSM.16.M88.4 R12, [R173+0x4000] ;  /* 0x00400000ad0c783b */ /* 0x002e680000000200 */
[----:B--2---:R-:W2:Y:S04]  /*1a9c0*/  LDSM.16.M88.4 R4, [R173+0x4800] ;  /* 0x00480000ad04783b */ /* 0x004ea80000000200 */
[----:B------:R-:W2:Y:S04]  /*1a9d0*/  LDSM.16.M88.4 R164, [R173+0x5000] ;  /* 0x00500000ada4783b */ /* 0x000ea80000000200 */
        /* <DEDUP_REMOVED lines=16> */
[C---:B-1----:R-:W-:Y:S03]  /*1aae0*/  HMMA.16816.F32 R16, R60.reuse, R12, RZ ;  /* 0x0000000c3c10723c */ /* 0x042fe600000018ff */
[----:B------:R-:W1:Y:S04]  /*1aaf0*/  LDSM.16.M88.4 R172, [R210+0x4000] ;  /* 0x00400000d2ac783b */ /* 0x000e680000000200 */
[----:B------:R-:W-:Y:S01]  /*1ab00*/  LDSM.16.M88.4 R188, [R210+0x5000] ;  /* 0x00500000d2bc783b */ /* 0x000fe20000000200 */
[C---:B--2---:R-:W-:Y:S03]  /*1ab10*/  HMMA.16816.F32 R8, R60.reuse, R4, RZ ;  /* 0x000000043c08723c */ /* 0x044fe600000018ff */
        /* <DEDUP_REMOVED lines=75> */
[C---:B---3--:R-:W-:Y:S08]  /*1afd0*/  HMMA.16816.F32 R40, R212.reuse, R176, R40 ;  /* 0x000000b0d428723c */ /* 0x048ff00000001828 */
[C---:B------:R-:W-:Y:S01]  /*1afe0*/  HMMA.16816.F32 R36, R212.reuse, R178, R36 ;  /* 0x000000b2d424723c */ /* 0x040fe20000001824 */
[----:B------:R-:W3:Y:S07]  /*1aff0*/  LDSM.16.M88.4 R176, [R222+0x9000] ;  /* 0x00900000deb0783b */ /* 0x000eee0000000200 */
[----:B----4-:R-:W-:Y:S01]  /*1b000*/  HMMA.16816.F32 R24, R212, R56, R24 ;  /* 0x00000038d418723c */ /* 0x010fe20000001818 */
[----:B------:R-:W-:-:S02]  /*1b010*/  IMAD.IADD R56, R228, 0x1, R229 ;  /* 0x00000001e4387824 */ /* 0x000fc400078e02e5 */
[----:B------:R-:W-:-:S05]  /*1b020*/  IMAD.IADD R228, R228, 0x1, R222 ;  /* 0x00000001e4e47824 */ /* 0x000fca00078e02de */
[C---:B-1----:R-:W-:Y:S08]  /*1b030*/  HMMA.16816.F32 R32, R212.reuse, R172, R32 ;  /* 0x000000acd420723c */ /* 0x042ff00000001820 */
[C---:B------:R-:W-:Y:S01]  /*1b040*/  HMMA.16816.F32 R28, R212.reuse, R174, R28 ;  /* 0x000000aed41c723c */ /* 0x040fe2000000181c */
[----:B------:R-:W1:Y:S07]  /*1b050*/  LDSM.16.M88.4 R172, [R222+0x9800] ;  /* 0x00980000deac783b */ /* 0x000e6e0000000200 */
        /* <DEDUP_REMOVED lines=19> */
[C---:B---3--:R-:W-:Y:S08]  /*1b190*/  HMMA.16816.F32 R72, R212.reuse, R176, R72 ;  /* 0x000000b0d448723c */ /* 0x048ff00000001848 */
[C---:B------:R-:W-:Y:S01]  /*1b1a0*/  HMMA.16816.F32 R68, R212.reuse, R178, R68 ;  /* 0x000000b2d444723c */ /* 0x040fe20000001844 */
[----:B------:R-:W3:Y:S07]  /*1b1b0*/  LDSM.16.M88.4 R176, [R228+0x3000] ;  /* 0x00300000e4b0783b */ /* 0x000eee0000000200 */
[C---:B------:R-:W-:Y:S01]  /*1b1c0*/  HMMA.16816.F32 R44, R212.reuse, R182, R44 ;  /* 0x000000b6d42c723c */ /* 0x040fe2000000182c */
[----:B------:R-:W-:Y:S07]  /*1b1d0*/  LDSM.16.M88.4 R180, [R222+0x8800] ;  /* 0x00880000deb4783b */ /* 0x000fee0000000200 */
[----:B-1----:R-:W-:Y:S01]  /*1b1e0*/  HMMA.16816.F32 R64, R212, R172, R64 ;  /* 0x000000acd440723c */ /* 0x002fe20000001840 */
        /* <DEDUP_REMOVED lines=10> */
[CC--:B------:R-:W-:Y:S02]  /*1b290*/  ISETP.GE.AND P2, PT, R52.reuse, R223.reuse, PT ;  /* 0x000000df3400720c */ /* 0x0c0fe40003f46270 */
[----:B-----5:R-:W-:Y:S01]  /*1b2a0*/  HMMA.16816.F32 R40, R56, R200, R40 ;  /* 0x000000c83828723c */ /* 0x020fe20000001828 */
[----:B------:R-:W-:Y:S02]  /*1b2b0*/  ISETP.GE.AND P3, PT, R52, R224, PT ;  /* 0x000000e03400720c */ /* 0x000fe40003f66270 */
[----:B------:R-:W1:Y:S01]  /*1b2c0*/  LDSM.16.M88.4 R52, [R228+0x3800] ;  /* 0x00380000e434783b */ /* 0x000e620000000200 */
[----:B------:R-:W-:-:S02]  /*1b2d0*/  ISETP.GE.AND P4, PT, R172, R223, PT ;  /* 0x000000dfac00720c */ /* 0x000fc40003f86270 */
[-C--:B------:R-:W-:Y:S01]  /*1b2e0*/  ISETP.GE.AND P5, PT, R172, R224.reuse, PT ;  /* 0x000000e0ac00720c */ /* 0x080fe20003fa6270 */
[----:B------:R-:W-:Y:S01]  /*1b2f0*/  VIADD R172, R188, 0xfffffe10 ;  /* 0xfffffe10bcac7836 */ /* 0x000fe20000000000 */
[----:B------:R-:W-:Y:S01]  /*1b300*/  HMMA.16816.F32 R112, R212, R196, R112 ;  /* 0x000000c4d470723c */ /* 0x000fe20000001870 */
[----:B------:R-:W-:Y:S01]  /*1b310*/  FSEL R197, R50, -INF , !P2 ;  /* 0xff80000032c57808 */ /* 0x000fe20005000000 */
[----:B------:R-:W-:Y:S01]  /*1b320*/  VIADD R50, R188, 0xfffffe09 ;  /* 0xfffffe09bc327836 */ /* 0x000fe20000000000 */
[----:B------:R-:W-:Y:S02]  /*1b330*/  FSEL R48, R48, -INF , !P3 ;  /* 0xff80000030307808 */ /* 0x000fe40005800000 */
[----:B------:R-:W-:Y:S02]  /*1b340*/  FSEL R51, R51, -INF , !P4 ;  /* 0xff80000033337808 */ /* 0x000fe40006000000 */
[CC--:B------:R-:W-:Y:S01]  /*1b350*/  ISETP.GE.AND P6, PT, R173.reuse, R224.reuse, PT ;  /* 0x000000e0ad00720c */ /* 0x0c0fe20003fc6270 */
[----:B------:R-:W-:Y:S01]  /*1b360*/  HMMA.16816.F32 R36, R56, R202, R36 ;  /* 0x000000ca3824723c */ /* 0x000fe20000001824 */
[----:B------:R-:W-:Y:S01]  /*1b370*/  ISETP.GE.AND P3, PT, R173, R223, PT ;  /* 0x000000dfad00720c */ /* 0x000fe20003f66270 */
[----:B------:R-:W-:Y:S01]  /*1b380*/  VIADD R173, R188, 0xfffffe11 ;  /* 0xfffffe11bcad7836 */ /* 0x000fe20000000000 */
[----:B------:R-:W-:-:S02]  /*1b390*/  ISETP.GE.AND P4, PT, R50, R224, PT ;  /* 0x000000e03200720c */ /* 0x000fc40003f86270 */
[-C--:B------:R-:W-:Y:S02]  /*1b3a0*/  ISETP.GE.AND P2, PT, R50, R223.reuse, PT ;  /* 0x000000df3200720c */ /* 0x080fe40003f46270 */
[----:B------:R-:W-:Y:S01]  /*1b3b0*/  FSEL R50, R44, -INF , !P6 ;  /* 0xff8000002c327808 */ /* 0x000fe20007000000 */
[C---:B------:R-:W-:Y:S01]  /*1b3c0*/  HMMA.16816.F32 R108, R212.reuse, R198, R108 ;  /* 0x000000c6d46c723c */ /* 0x040fe2000000186c */
[----:B------:R-:W-:Y:S02]  /*1b3d0*/  FSEL R198, R49, -INF , !P5 ;  /* 0xff80000031c67808 */ /* 0x000fe40006800000 */
[----:B------:R-:W-:Y:S02]  /*1b3e0*/  FSEL R49, R46, -INF , !P3 ;  /* 0xff8000002e317808 */ /* 0x000fe40005800000 */
[----:B------:R-:W-:Y:S02]  /*1b3f0*/  ISETP.GE.AND P5, PT, R172, R223, PT ;  /* 0x000000dfac00720c */ /* 0x000fe40003fa6270 */
[----:B------:R-:W-:Y:S01]  /*1b400*/  FSEL R200, R45, -INF , !P4 ;  /* 0xff8000002dc87808 */ /* 0x000fe20006000000 */
[----:B------:R-:W-:Y:S01]  /*1b410*/  HMMA.16816.F32 R124, R212, R206, R124 ;  /* 0x000000ced47c723c */ /* 0x000fe2000000187c */
[----:B------:R-:W-:-:S02]  /*1b420*/  FSEL R207, R47, -INF , !P2 ;  /* 0xff8000002fcf7808 */ /* 0x000fc40005000000 */
[----:B------:R-:W2:Y:S01]  /*1b430*/  LDSM.16.M88.4 R44, [R228+0x4000] ;  /* 0x00400000e42c783b */ /* 0x000ea20000000200 */
[-C--:B------:R-:W-:Y:S01]  /*1b440*/  ISETP.GE.AND P6, PT, R172, R224.reuse, PT ;  /* 0x000000e0ac00720c */ /* 0x080fe20003fc6270 */
[----:B------:R-:W-:Y:S01]  /*1b450*/  VIADD R172, R188, 0xfffffe18 ;  /* 0xfffffe18bcac7836 */ /* 0x000fe20000000000 */
[----:B------:R-:W-:Y:S01]  /*1b460*/  FSEL R243, R42, -INF , !P5 ;  /* 0xff8000002af37808 */ /* 0x000fe20006800000 */
[----:B------:R-:W-:Y:S01]  /*1b470*/  VIADD R42, R188, 0xfffffe19 ;  /* 0xfffffe19bc2a7836 */ /* 0x000fe20000000000 */
[C---:B---3--:R-:W-:Y:S01]  /*1b480*/  HMMA.16816.F32 R32, R56.reuse, R176, R32 ;  /* 0x000000b03820723c */ /* 0x048fe20000001820 */
[CC--:B------:R-:W-:Y:S02]  /*1b490*/  ISETP.GE.AND P3, PT, R173.reuse, R224.reuse, PT ;  /* 0x000000e0ad00720c */ /* 0x0c0fe40003f66270 */
[----:B------:R-:W-:Y:S02]  /*1b4a0*/  ISETP.GE.AND P2, PT, R173, R223, PT ;  /* 0x000000dfad00720c */ /* 0x000fe40003f46270 */
[----:B------:R-:W-:Y:S01]  /*1b4b0*/  FSEL R240, R40, -INF , !P6 ;  /* 0xff80000028f07808 */ /* 0x000fe20007000000 */
[C---:B------:R-:W-:Y:S01]  /*1b4c0*/  VIADD R40, R188.reuse, 0xfffffe20 ;  /* 0xfffffe20bc287836 */ /* 0x040fe20000000000 */
[----:B------:R-:W-:Y:S01]  /*1b4d0*/  FSEL R246, R41, -INF , !P3 ;  /* 0xff80000029f67808 */ /* 0x000fe20005800000 */
[----:B------:R-:W-:Y:S01]  /*1b4e0*/  HMMA.16816.F32 R28, R56, R178, R28 ;  /* 0x000000b2381c723c */ /* 0x000fe2000000181c */
[----:B------:R-:W-:Y:S01]  /*1b4f0*/  FSEL R241, R43, -INF , !P2 ;  /* 0xff8000002bf17808 */ /* 0x000fe20005000000 */
[----:B------:R-:W-:Y:S01]  /*1b500*/  VIADD R41, R188, 0xfffffe21 ;  /* 0xfffffe21bc297836 */ /* 0x000fe20000000000 */
[----:B------:R-:W-:-:S02]  /*1b510*/  ISETP.GE.AND P6, PT, R172, R224, PT ;  /* 0x000000e0ac00720c */ /* 0x000fc40003fc6270 */
[-C--:B------:R-:W-:Y:S02]  /*1b520*/  ISETP.GE.AND P4, PT, R172, R223.reuse, PT ;  /* 0x000000dfac00720c */ /* 0x080fe40003f86270 */
[C---:B------:R-:W-:Y:S01]  /*1b530*/  ISETP.GE.AND P3, PT, R42.reuse, R224, PT ;  /* 0x000000e02a00720c */ /* 0x040fe20003f66270 */
[C---:B------:R-:W-:Y:S01]  /*1b540*/  HMMA.16816.F32 R164, R212.reuse, R210, R164 ;  /* 0x000000d2d4a4723c */ /* 0x040fe200000018a4 */
[----:B------:R-:W-:Y:S02]  /*1b550*/  ISETP.GE.AND P2, PT, R42, R223, PT ;  /* 0x000000df2a00720c */ /* 0x000fe40003f46270 */
[----:B------:R-:W-:Y:S02]  /*1b560*/  FSEL R242, R36, -INF , !P6 ;  /* 0xff80000024f27808 */ /* 0x000fe40007000000 */
[----:B------:R-:W-:Y:S02]  /*1b570*/  FSEL R239, R38, -INF , !P4 ;  /* 0xff80000026ef7808 */ /* 0x000fe40006000000 */
[----:B------:R-:W-:Y:S01]  /*1b580*/  FSEL R244, R37, -INF , !P3 ;  /* 0xff80000025f47808 */ /* 0x000fe20005800000 */
[----:B------:R-:W-:Y:S01]  /*1b590*/  HMMA.16816.F32 R4, R212, R218, R4 ;  /* 0x000000dad404723c */ /* 0x000fe20000001804 */
[----:B------:R-:W-:-:S02]  /*1b5a0*/  FSEL R245, R39, -INF , !P2 ;  /* 0xff80000027f57808 */ /* 0x000fc40005000000 */
[CC--:B------:R-:W-:Y:S01]  /*1b5b0*/  ISETP.GE.AND P4, PT, R40.reuse, R223.reuse, PT ;  /* 0x000000df2800720c */ /* 0x0c0fe20003f86270 */
[----:B------:R-:W3:Y:S01]  /*1b5c0*/  LDSM.16.M88.4 R36, [R228+0x4800] ;  /* 0x00480000e424783b */ /* 0x000ee20000000200 */
[-C--:B------:R-:W-:Y:S01]  /*1b5d0*/  ISETP.GE.AND P5, PT, R40, R224.reuse, PT ;  /* 0x000000e02800720c */ /* 0x080fe20003fa6270 */
[----:B------:R-:W-:Y:S01]  /*1b5e0*/  VIADD R40, R188, 0xfffffe28 ;  /* 0xfffffe28bc287836 */ /* 0x000fe20000000000 */
[----:B------:R-:W-:Y:S01]  /*1b5f0*/  FSEL R211, R34, -INF , !P4 ;  /* 0xff80000022d37808 */ /* 0x000fe20006000000 */
[----:B------:R-:W-:Y:S01]  /*1b600*/  VIADD R34, R188, 0xfffffe29 ;  /* 0xfffffe29bc227836 */ /* 0x000fe20000000000 */
[CC--:B------:R-:W-:Y:S01]  /*1b610*/  ISETP.GE.AND P3, PT, R41.reuse, R224.reuse, PT ;  /* 0x000000e02900720c */ /* 0x0c0fe20003f66270 */
[----:B------:R-:W-:Y:S01]  /*1b620*/  HMMA.16816.F32 R8, R212, R216, R8 ;  /* 0x000000d8d408723c */ /* 0x000fe20000001808 */
[----:B------:R-:W-:Y:S02]  /*1b630*/  ISETP.GE.AND P2, PT, R41, R223, PT ;  /* 0x000000df2900720c */ /* 0x000fe40003f46270 */
[----:B------:R-:W-:Y:S01]  /*1b640*/  FSEL R218, R32, -INF , !P5 ;  /* 0xff80000020da7808 */ /* 0x000fe20006800000 */
[C---:B------:R-:W-:Y:S01]  /*1b650*/  VIADD R32, R188.reuse, 0xfffffe30 ;  /* 0xfffffe30bc207836 */ /* 0x040fe20000000000 */
[----:B------:R-:W-:Y:S01]  /*1b660*/  FSEL R236, R33, -INF , !P3 ;  /* 0xff80000021ec7808 */ /* 0x000fe20005800000 */
[----:B------:R-:W-:Y:S01]  /*1b670*/  VIADD R33, R188, 0xfffffe31 ;  /* 0xfffffe31bc217836 */ /* 0x000fe20000000000 */
[----:B------:R-:W-:Y:S01]  /*1b680*/  FSEL R229, R35, -INF , !P2 ;  /* 0xff80000023e57808 */ /* 0x000fe20005000000 */
[----:B-1----:R-:W-:Y:S01]  /*1b690*/  HMMA.16816.F32 R24, R56, R52, R24 ;  /* 0x000000343818723c */ /* 0x002fe20000001818 */
[----:B------:R-:W-:-:S02]  /*1b6a0*/  ISETP.GE.AND P5, PT, R40, R224, PT ;  /* 0x000000e02800720c */ /* 0x000fc40003fa6270 */
[-C--:B------:R-:W-:Y:S01]  /*1b6b0*/  ISETP.GE.AND P4, PT, R40, R223.reuse, PT ;  /* 0x000000df2800720c */ /* 0x080fe20003f86270 */
[----:B------:R-:W-:Y:S01]  /*1b6c0*/  VIADD R40, R188, 0xfffffe58 ;  /* 0xfffffe58bc287836 */ /* 0x000fe20000000000 */
[C---:B------:R-:W-:Y:S02]  /*1b6d0*/  ISETP.GE.AND P3, PT, R34.reuse, R224, PT ;  /* 0x000000e02200720c */ /* 0x040fe40003f66270 */
[----:B------:R-:W-:Y:S01]  /*1b6e0*/  ISETP.GE.AND P2, PT, R34, R223, PT ;  /* 0x000000df2200720c */ /* 0x000fe20003f46270 */
[----:B------:R-:W-:Y:S01]  /*1b6f0*/  HMMA.16816.F32 R20, R56, R54, R20 ;  /* 0x000000363814723c */ /* 0x000fe20000001814 */
[----:B------:R-:W-:Y:S01]  /*1b700*/  FSEL R222, R28, -INF , !P5 ;  /* 0xff8000001cde7808 */ /* 0x000fe20006800000 */
[----:B------:R-:W-:Y:S01]  /*1b710*/  VIADD R34, R188, 0xfffffe40 ;  /* 0xfffffe40bc227836 */ /* 0x000fe20000000000 */
[----:B------:R-:W-:Y:S02]  /*1b720*/  FSEL R217, R30, -INF , !P4 ;  /* 0xff8000001ed97808 */ /* 0x000fe40006000000 */
[----:B------:R-:W-:-:S02]  /*1b730*/  FSEL R216, R29, -INF , !P3 ;  /* 0xff8000001dd87808 */ /* 0x000fc40005800000 */
[----:B------:R-:W-:Y:S01]  /*1b740*/  FSEL R219, R31, -INF , !P2 ;  /* 0xff8000001fdb7808 */ /* 0x000fe20005000000 */
[----:B--2---:R-:W-:Y:S01]  /*1b750*/  HMMA.16816.F32 R16, R56, R44, R16 ;  /* 0x0000002c3810723c */ /* 0x004fe20000001810 */
[----:B------:R-:W1:Y:S01]  /*1b760*/  LDSM.16.M88.4 R28, [R228+0x5000] ;  /* 0x00500000e41c783b */ /* 0x000e620000000200 */
[CC--:B------:R-:W-:Y:S02]  /*1b770*/  ISETP.GE.AND P5, PT, R32.reuse, R224.reuse, PT ;  /* 0x000000e02000720c */ /* 0x0c0fe40003fa6270 */
[----:B------:R-:W-:Y:S01]  /*1b780*/  ISETP.GE.AND P4, PT, R32, R223, PT ;  /* 0x000000df2000720c */ /* 0x000fe20003f86270 */
[----:B------:R-:W-:Y:S01]  /*1b790*/  VIADD R32, R188, 0xfffffe38 ;  /* 0xfffffe38bc207836 */ /* 0x000fe20000000000 */
[----:B------:R-:W-:Y:S02]  /*1b7a0*/  FSEL R24, R24, -INF , !P5 ;  /* 0xff80000018187808 */ /* 0x000fe40006800000 */
[----:B------:R-:W-:Y:S01]  /*1b7b0*/  FSEL R26, R26, -INF , !P4 ;  /* 0xff8000001a1a7808 */ /* 0x000fe20006000000 */
[----:B------:R-:W-:Y:S01]  /*1b7c0*/  HMMA.16816.F32 R168, R212, R208, R168 ;  /* 0x000000d0d4a8723c */ /* 0x000fe200000018a8 */
        /* <DEDUP_REMOVED lines=10> */
[C---:B---3--:R-:W-:Y:S01]  /*1b870*/  HMMA.16816.F32 R8, R56.reuse, R36, R8 ;  /* 0x000000243808723c */ /* 0x048fe20000001808 */
[----:B------:R-:W-:Y:S01]  /*1b880*/  FSEL R32, R20, -INF , !P5 ;  /* 0xff80000014207808 */ /* 0x000fe20006800000 */
[----:B------:R-:W-:Y:S01]  /*1b890*/  VIADD R36, R188, 0xfffffe48 ;  /* 0xfffffe48bc247836 */ /* 0x000fe20000000000 */
        /* <DEDUP_REMOVED lines=8> */
[----:B------:R-:W2:Y:S01]  /*1b920*/  LDSM.16.M88.4 R20, [R228+0x5800] ;  /* 0x00580000e414783b */ /* 0x000ea20000000200 */
[----:B------:R-:W-:Y:S02]  /*1b930*/  FSEL R16, R16, -INF , !P5 ;  /* 0xff80000010107808 */ /* 0x000fe40006800000 */
[----:B------:R-:W-:Y:S01]  /*1b940*/  FSEL R18, R18, -INF , !P4 ;  /* 0xff80000012127808 */ /* 0x000fe20006000000 */
[C---:B-1----:R-:W-:Y:S01]  /*1b950*/  HMMA.16816.F32 R168, R56.reuse, R28, R168 ;  /* 0x0000001c38a8723c */ /* 0x042fe200000018a8 */
[CC--:B------:R-:W-:Y:S02]  /*1b960*/  ISETP.GE.AND P5, PT, R36.reuse, R224.reuse, PT ;  /* 0x000000e02400720c */ /* 0x0c0fe40003fa6270 */
[-C--:B------:R-:W-:Y:S01]  /*1b970*/  ISETP.GE.AND P4, PT, R36, R223.reuse, PT ;  /* 0x000000df2400720c */ /* 0x080fe20003f86270 */
[----:B------:R-:W-:Y:S01]  /*1b980*/  VIADD R36, R188, 0xfffffe49 ;  /* 0xfffffe49bc247836 */ /* 0x000fe20000000000 */
[C---:B------:R-:W-:Y:S02]  /*1b990*/  ISETP.GE.AND P3, PT, R37.reuse, R224, PT ;  /* 0x000000e02500720c */ /* 0x040fe40003f66270 */
[----:B------:R-:W-:Y:S01]  /*1b9a0*/  ISETP.GE.AND P2, PT, R37, R223, PT ;  /* 0x000000df2500720c */ /* 0x000fe20003f46270 */
[----:B------:R-:W-:Y:S01]  /*1b9b0*/  HMMA.16816.F32 R164, R56, R30, R164 ;  /* 0x0000001e38a4723c */ /* 0x000fe200000018a4 */
[----:B------:R-:W-:-:S02]  /*1b9c0*/  FSEL R17, R17, -INF , !P3 ;  /* 0xff80000011117808 */ /* 0x000fc40005800000 */
[----:B------:R-:W-:Y:S02]  /*1b9d0*/  FSEL R19, R19, -INF , !P2 ;  /* 0xff80000013137808 */ /* 0x000fe40005000000 */
[CC--:B------:R-:W-:Y:S02]  /*1b9e0*/  ISETP.GE.AND P3, PT, R36.reuse, R224.reuse, PT ;  /* 0x000000e02400720c */ /* 0x0c0fe40003f66270 */
[----:B------:R-:W-:Y:S01]  /*1b9f0*/  ISETP.GE.AND P2, PT, R36, R223, PT ;  /* 0x000000df2400720c */ /* 0x000fe20003f46270 */
[----:B------:R-:W-:Y:S01]  /*1ba00*/  HMMA.16816.F32 R128, R212, R204, R128 ;  /* 0x000000ccd480723c */ /* 0x000fe20000001880 */
[----:B------:R-:W-:Y:S02]  /*1ba10*/  FSEL R36, R12, -INF , !P5 ;  /* 0xff8000000c247808 */ /* 0x000fe40006800000 */
[----:B------:R-:W-:Y:S02]  /*1ba20*/  FSEL R37, R14, -INF , !P4 ;  /* 0xff8000000e257808 */ /* 0x000fe40006000000 */
[----:B------:R-:W-:-:S02]  /*1ba30*/  ISETP.GE.AND P5, PT, R38, R224, PT ;  /* 0x000000e02600720c */ /* 0x000fc40003fa6270 */
[-C--:B------:R-:W-:Y:S01]  /*1ba40*/  ISETP.GE.AND P4, PT, R38, R223.reuse, PT ;  /* 0x000000df2600720c */ /* 0x080fe20003f86270 */
[----:B------:R-:W-:Y:S01]  /*1ba50*/  VIADD R38, R188, 0xfffffe51 ;  /* 0xfffffe51bc267836 */ /* 0x000fe20000000000 */
[----:B------:R-:W-:Y:S01]  /*1ba60*/  FSEL R29, R13, -INF , !P3 ;  /* 0xff8000000d1d7808 */ /* 0x000fe20005800000 */
[C---:B------:R-:W-:Y:S01]  /*1ba70*/  HMMA.16816.F32 R104, R212.reuse, R192, R104 ;  /* 0x000000c0d468723c */ /* 0x040fe20000001868 */
[----:B------:R-:W-:Y:S02]  /*1ba80*/  FSEL R28, R15, -INF , !P2 ;  /* 0xff8000000f1c7808 */ /* 0x000fe40005000000 */
        /* <DEDUP_REMOVED lines=239> */
[----:B------:R-:W-:Y:S02]  /*1c980*/  FSEL R189, R66, -INF , !P5 ;  /* 0xff80000042bd7808 */ /* 0x000fe40006800000 */
[----:B------:R-:W-:Y:S02]  /*1c990*/  FSEL R191, R65, -INF , !P2 ;  /* 0xff80000041bf7808 */ /* 0x000fe40005000000 */
[CC--:B------:R-:W-:Y:S02]  /*1c9a0*/  ISETP.GE.AND P6, PT, R4.reuse, R224.reuse, PT ;  /* 0x000000e00400720c */ /* 0x0c0fe40003fc6270 */
[C---:B------:R-:W-:Y:S02]  /*1c9b0*/  ISETP.GE.AND P5, PT, R5.reuse, R224, PT ;  /* 0x000000e00500720c */ /* 0x040fe40003fa6270 */
[-C--:B------:R-:W-:Y:S02]  /*1c9c0*/  ISETP.GE.AND P3, PT, R5, R223.reuse, PT ;  /* 0x000000df0500720c */ /* 0x080fe40003f66270 */
[----:B------:R-:W-:-:S02]  /*1c9d0*/  ISETP.GE.AND P2, PT, R4, R223, PT ;  /* 0x000000df0400720c */ /* 0x000fc40003f46270 */
[----:B------:R-:W-:Y:S02]  /*1c9e0*/  FSEL R190, R67, -INF , !P4 ;  /* 0xff80000043be7808 */ /* 0x000fe40006000000 */
[----:B------:R-:W-:Y:S02]  /*1c9f0*/  FSEL R192, R61, -INF , !P6 ;  /* 0xff8000003dc07808 */ /* 0x000fe40007000000 */
[----:B------:R-:W-:Y:S02]  /*1ca00*/  FSEL R193, R60, -INF , !P5 ;  /* 0xff8000003cc17808 */ /* 0x000fe40006800000 */
[----:B------:R-:W-:Y:S02]  /*1ca10*/  FSEL R194, R62, -INF , !P3 ;  /* 0xff8000003ec27808 */ /* 0x000fe40005800000 */
[----:B------:R-:W-:Y:S01]  /*1ca20*/  FSEL R195, R63, -INF , !P2 ;  /* 0xff8000003fc37808 */ /* 0x000fe20005000000 */
[----:B------:R-:W-:Y:S06]  /*1ca30*/  BRA.U !UP1, `(.L_x_1668) ;  /* 0x0000000d09007547 */ /* 0x000fec000b800000 */
[----:B------:R-:W1:Y:S01]  /*1ca40*/  LDCU.64 UR14, c[0x0][0x358] ;  /* 0x00006b00ff0e77ac */ /* 0x000e620008000a00 */
[----:B------:R-:W-:Y:S05]  /*1ca50*/  BRA.U !UP0, `(.L_x_1669) ;  /* 0x0000000508087547 */ /* 0x000fea000b800000 */
[----:B------:R-:W2:Y:S01]  /*1ca60*/  LDC R8, c[0x0][0x4f0] ;  /* 0x00013c00ff087b82 */ /* 0x000ea20000000800 */
[----:B------:R-:W-:Y:S01]  /*1ca70*/  USHF.L.U32 UR4, UR22, 0x8, URZ ;  /* 0x0000000816047899 */ /* 0x000fe200080006ff */
[----:B------:R-:W3:Y:S03]  /*1ca80*/  LDCU.64 UR8, c[0x0][0x3a0] ;  /* 0x00007400ff0877ac */ /* 0x000ee60008000a00 */
[----:B------:R-:W-:Y:S02]  /*1ca90*/  UIADD3 UR5, UPT, UPT, UR4, -0x300, URZ ;  /* 0xfffffd0004057890 */ /* 0x000fe4000fffe0ff */
[----:B------:R-:W-:-:S04]  /*1caa0*/  UIADD3 UR4, UPT, UPT, UR4, -0x200, URZ ;  /* 0xfffffe0004047890 */ /* 0x000fc8000fffe0ff */
[----:B------:R-:W-:Y:S02]  /*1cab0*/  MOV R10, UR5 ;  /* 0x00000005000a7c02 */ /* 0x000fe40008000f00 */
[----:B------:R-:W-:Y:S02]  /*1cac0*/  IMAD.U32 R7, RZ, RZ, UR4 ;  /* 0x00000004ff077e24 */ /* 0x000fe4000f8e00ff */
[----:B------:R-:W-:-:S03]  /*1cad0*/  IABS R10, R10 ;  /* 0x0000000a000a7213 */ /* 0x000fc60000000000 */
[----:B------:R-:W-:Y:S02]  /*1cae0*/  IABS R7, R7 ;  /* 0x0000000700077213 */ /* 0x000fe40000000000 */
[----:B--2---:R-:W-:-:S04]  /*1caf0*/  IABS R6, R8 ;  /* 0x0000000800067213 */ /* 0x004fc80000000000 */
[----:B------:R-:W2:Y:S08]  /*1cb00*/  I2F.RP R4, R6 ;  /* 0x0000000600047306 */ /* 0x000eb00000209400 */
        /* <DEDUP_REMOVED lines=23> */
[C---:B------:R-:W-:Y:S01]  /*1cc80*/  LOP3.LUT R6, R8.reuse, UR5, RZ, 0x3c, !PT ;  /* 0x0000000508067c12 */ /* 0x040fe2000f8e3cff */
[----:B------:R-:W2:Y:S01]  /*1cc90*/  LDCU.64 UR4, c[0x0][0x3b8] ;  /* 0x00007700ff0477ac */ /* 0x000ea20008000a00 */
[----:B------:R-:W-:-:S02]  /*1cca0*/  ISETP.NE.AND P3, PT, R8, RZ, PT ;  /* 0x000000ff0800720c */ /* 0x000fc40003f65270 */
[----:B------:R-:W-:Y:S02]  /*1ccb0*/  ISETP.GE.AND P5, PT, R6, RZ, PT ;  /* 0x000000ff0600720c */ /* 0x000fe40003fa6270 */
[----:B------:R-:W-:Y:S02]  /*1ccc0*/  LOP3.LUT R7, RZ, R8, RZ, 0x33, !PT ;  /* 0x00000008ff077212 */ /* 0x000fe400078e33ff */
[----:B------:R-:W-:-:S03]  /*1ccd0*/  @P6 IADD3 R11, PT, PT, R11, 0x1, RZ ;  /* 0x000000010b0b6810 */ /* 0x000fc60007ffe0ff */
[----:B------:R-:W-:-:S04]  /*1cce0*/  @P4 VIADD R5, R5, 0x1 ;  /* 0x0000000105054836 */ /* 0x000fc80000000000 */
[----:B------:R-:W-:Y:S02]  /*1ccf0*/  @!P2 IMAD.MOV R5, RZ, RZ, -R5 ;  /* 0x000000ffff05a224 */ /* 0x000fe400078e0a05 */
[----:B------:R-:W-:-:S04]  /*1cd00*/  @!P5 IADD3 R11, PT, PT, -R11, RZ, RZ ;  /* 0x000000ff0b0bd210 */ /* 0x000fc80007ffe1ff */
[C---:B------:R-:W-:Y:S02]  /*1cd10*/  SEL R6, R7.reuse, R11, !P3 ;  /* 0x0000000b07067207 */ /* 0x040fe40005800000 */
[----:B------:R-:W-:-:S03]  /*1cd20*/  SEL R7, R7, R5, !P3 ;  /* 0x0000000507077207 */ /* 0x000fc60005800000 */
[----:B------:R-:W-:-:S04]  /*1cd30*/  IMAD.WIDE R10, R6, 0x4, R234 ;  /* 0x00000004060a7825 */ /* 0x000fc800078e02ea */
[C---:B------:R-:W-:Y:S01]  /*1cd40*/  IMAD.WIDE R12, R7.reuse, 0x4, R234 ;  /* 0x00000004070c7825 */ /* 0x040fe200078e02ea */
[----:B-1----:R1:W4:Y:S04]  /*1cd50*/  LDG.E R5, desc[UR14][R10.64] ;  /* 0x0000000e0a057981 */ /* 0x002328000c1e1900 */
[----:B------:R-:W4:Y:S01]  /*1cd60*/  LDG.E R4, desc[UR14][R12.64] ;  /* 0x0000000e0c047981 */ /* 0x000f22000c1e1900 */
[----:B------:R-:W-:-:S05]  /*1cd70*/  IADD3 R7, PT, PT, R7, -R6, RZ ;  /* 0x8000000607077210 */ /* 0x000fca0007ffe0ff */
[----:B------:R-:W-:Y:S02]  /*1cd80*/  IMAD R7, R7, R8, -0x100 ;  /* 0xffffff0007077424 */ /* 0x000fe400078e0208 */
[----:B--2---:R-:W-:-:S03]  /*1cd90*/  IMAD.U32 R8, RZ, RZ, UR4 ;  /* 0x00000004ff087e24 */ /* 0x004fc6000f8e00ff */
[----:B------:R-:W-:-:S05]  /*1cda0*/  SHF.R.S32.HI R9, RZ, 0x1f, R7 ;  /* 0x0000001fff097819 */ /* 0x000fca0000011407 */
[----:B------:R-:W-:-:S04]  /*1cdb0*/  IMAD R6, R9, R8, RZ ;  /* 0x0000000809067224 */ /* 0x000fc800078e02ff */
[C---:B------:R-:W-:Y:S02]  /*1cdc0*/  IMAD R6, R7.reuse, UR5, R6 ;  /* 0x0000000507067c24 */ /* 0x040fe4000f8e0206 */
[----:B-1----:R-:W-:-:S04]  /*1cdd0*/  IMAD.WIDE.U32 R10, R7, R8, RZ ;  /* 0x00000008070a7225 */ /* 0x002fc800078e00ff */
[----:B------:R-:W-:Y:S01]  /*1cde0*/  IMAD.IADD R11, R11, 0x1, R6 ;  /* 0x000000010b0b7824 */ /* 0x000fe200078e0206 */
[----:B----4-:R-:W-:-:S04]  /*1cdf0*/  IADD3 R4, PT, PT, R5, -R4, RZ ;  /* 0x8000000405047210 */ /* 0x010fc80007ffe0ff */
[----:B------:R-:W-:Y:S01]  /*1ce00*/  SHF.R.S32.HI R5, RZ, 0x1f, R4 ;  /* 0x0000001fff057819 */ /* 0x000fe20000011404 */
[----:B---3--:R-:W-:-:S04]  /*1ce10*/  IMAD.WIDE.U32 R10, R4, UR8, R10 ;  /* 0x00000008040a7c25 */ /* 0x008fc8000f8e000a */
[----:B------:R-:W-:Y:S01]  /*1ce20*/  IMAD R5, R5, UR8, RZ ;  /* 0x0000000805057c24 */ /* 0x000fe2000f8e02ff */
[----:B------:R-:W-:-:S03]  /*1ce30*/  LEA R230, P2, R10, R230, 0x1 ;  /* 0x000000e60ae67211 */ /* 0x000fc600078408ff */
[----:B------:R-:W-:-:S05]  /*1ce40*/  IMAD R5, R4, UR9, R5 ;  /* 0x0000000904057c24 */ /* 0x000fca000f8e0205 */
[----:B------:R-:W-:-:S04]  /*1ce50*/  IADD3 R5, PT, PT, R11, R5, RZ ;  /* 0x000000050b057210 */ /* 0x000fc80007ffe0ff */
[----:B------:R-:W-:Y:S01]  /*1ce60*/  LEA.HI.X R231, R10, R231, R5, 0x1, P2 ;  /* 0x000000e70ae77211 */ /* 0x000fe200010f0c05 */
[----:B------:R-:W-:Y:S06]  /*1ce70*/  BRA `(.L_x_1670) ;  /* 0x0000000000207947 */ /* 0x000fec0003800000 */
.L_x_1669:
        /* <DEDUP_REMOVED lines=8> */
.L_x_1670:
        /* <DEDUP_REMOVED lines=116> */
.L_x_1668:
        /* <DEDUP_REMOVED lines=78> */
[----:B------:R-:W-:-:S03]  /*1db20*/  @P0 IADD3 R209, PT, PT, R40, -0x40, RZ ;  /* 0xffffffc028d10810 */ /* 0x000fc60007ffe0ff */
[----:B------:R-:W-:Y:S04]  /*1db30*/  LDSM.16.MT88.4 R76, [R205+0xb000] ;  /* 0x00b00000cd4c783b */ /* 0x000fe80000004200 */
[----:B------:R-:W-:Y:S01]  /*1db40*/  LDSM.16.MT88.4 R40, [R209] ;  /* 0x00000000d128783b */ /* 0x000fe20000004200 */
        /* <DEDUP_REMOVED lines=10> */
[----:B------:R-:W-:Y:S01]  /*1dbf0*/  FMUL.FTZ R4, R3, UR4 ;  /* 0x0000000403047c20 */ /* 0x000fe20008410000 */
        /* <DEDUP_REMOVED lines=16> */
[C---:B------:R-:W-:Y:S01]  /*1dd00*/  IADD3 R0, PT, PT, R210.reuse, R205, RZ ;  /* 0x000000cdd2007210 */ /* 0x040fe20007ffe0ff */
[----:B------:R-:W-:Y:S01]  /*1dd10*/  MUFU.EX2 R204, R204 ;  /* 0x000000cc00cc7308 */ /* 0x000fe20000000800 */
[----:B------:R-:W-:Y:S01]  /*1dd20*/  IADD3 R210, PT, PT, R210, R209, RZ ;  /* 0x000000d1d2d27210 */ /* 0x000fe20007ffe0ff */
[--C-:B------:R-:W-:Y:S01]  /*1dd30*/  FFMA.FTZ R128, R128, UR4, -R203.reuse ;  /* 0x0000000480807c23 */ /* 0x100fe200080108cb */
[--C-:B------:R-:W-:Y:S01]  /*1dd40*/  FFMA.FTZ R129, R129, UR4, -R203.reuse ;  /* 0x0000000481817c23 */ /* 0x100fe200080108cb */
[----:B------:R-:W1:Y:S01]  /*1dd50*/  MUFU.EX2 R202, R202 ;  /* 0x000000ca00ca7308 */ /* 0x000e620000000800 */
[----:B------:R-:W2:Y:S01]  /*1dd60*/  LDSM.16.MT88.4 R4, [R0+0xa000] ;  /* 0x00a000000004783b */ /* 0x000ea20000004200 */
[--C-:B------:R-:W-:Y:S01]  /*1dd70*/  FFMA.FTZ R124, R124, UR4, -R203.reuse ;  /* 0x000000047c7c7c23 */ /* 0x100fe200080108cb */
[--C-:B------:R-:W-:Y:S01]  /*1dd80*/  FFMA.FTZ R125, R125, UR4, -R203.reuse ;  /* 0x000000047d7d7c23 */ /* 0x100fe200080108cb */
[----:B------:R-:W-:Y:S01]  /*1dd90*/  MUFU.EX2 R201, R201 ;  /* 0x000000c900c97308 */ /* 0x000fe20000000800 */
[----:B------:R-:W-:Y:S01]  /*1dda0*/  LDSM.16.MT88.4 R60, [R0+0xa800] ;  /* 0x00a80000003c783b */ /* 0x000fe20000004200 */
[--C-:B------:R-:W-:Y:S01]  /*1ddb0*/  FFMA.FTZ R130, R130, UR4, -R198.reuse ;  /* 0x0000000482827c23 */ /* 0x100fe200080108c6 */
[--C-:B------:R-:W-:Y:S01]  /*1ddc0*/  FFMA.FTZ R131, R131, UR4, -R198.reuse ;  /* 0x0000000483837c23 */ /* 0x100fe200080108c6 */
[----:B------:R-:W3:Y:S01]  /*1ddd0*/  MUFU.EX2 R200, R200 ;  /* 0x000000c800c87308 */ /* 0x000ee20000000800 */
[----:B------:R-:W-:Y:S01]  /*1dde0*/  LDSM.16.MT88.4 R72, [R210+0x800] ;  /* 0x00080000d248783b */ /* 0x000fe20000004200 */
[--C-:B------:R-:W-:Y:S01]  /*1ddf0*/  FFMA.FTZ R126, R126, UR4, -R198.reuse ;  /* 0x000000047e7e7c23 */ /* 0x100fe200080108c6 */
[--C-:B------:R-:W-:Y:S01]  /*1de00*/  FFMA.FTZ R127, R127, UR4, -R198.reuse ;  /* 0x000000047f7f7c23 */ /* 0x100fe200080108c6 */
[----:B------:R-:W-:Y:S01]  /*1de10*/  MUFU.EX2 R199, R199 ;  /* 0x000000c700c77308 */ /* 0x000fe20000000800 */
[--C-:B------:R-:W-:Y:S01]  /*1de20*/  FFMA.FTZ R120, R120, UR4, -R203.reuse ;  /* 0x0000000478787c23 */ /* 0x100fe200080108cb */
[----:B-1----:R-:W-:Y:S01]  /*1de30*/  F2FP.F16.F32.PACK_AB R8, R202, R204 ;  /* 0x000000ccca08723e */ /* 0x002fe200000000ff */
[--C-:B------:R-:W-:Y:S01]  /*1de40*/  FFMA.FTZ R121, R121, UR4, -R203.reuse ;  /* 0x0000000479797c23 */ /* 0x100fe200080108cb */
[----:B------:R-:W1:Y:S01]  /*1de50*/  MUFU.EX2 R197, R197 ;  /* 0x000000c500c57308 */ /* 0x000e620000000800 */
        /* <DEDUP_REMOVED lines=13> */
[----:B-1----:R-:W-:Y:S01]  /*1df30*/  F2FP.F16.F32.PACK_AB R9, R197, R199 ;  /* 0x000000c7c509723e */ /* 0x002fe200000000ff */
[--C-:B------:R-:W-:Y:S01]  /*1df40*/  FFMA.FTZ R109, R109, UR4, -R203.reuse ;  /* 0x000000046d6d7c23 */ /* 0x100fe200080108cb */
[----:B------:R-:W1:Y:S01]  /*1df50*/  MUFU.EX2 R206, R206 ;  /* 0x000000ce00ce7308 */ /* 0x000e620000000800 */
        /* <DEDUP_REMOVED lines=12> */
[----:B------:R-:W-:Y:S01]  /*1e020*/  FMUL.FTZ R133, R133, R208 ;  /* 0x000000d085857220 */ /* 0x000fe20000410000 */
[-C--:B-1----:R-:W-:Y:S01]  /*1e030*/  FMUL.FTZ R14, R162, R206.reuse ;  /* 0x000000cea20e7220 */ /* 0x082fe20000410000 */
[-C--:B------:R-:W-:Y:S01]  /*1e040*/  FMUL.FTZ R15, R163, R206.reuse ;  /* 0x000000cea30f7220 */ /* 0x080fe20000410000 */
[-C--:B------:R-:W-:Y:S01]  /*1e050*/  FMUL.FTZ R134, R134, R206.reuse ;  /* 0x000000ce86867220 */ /* 0x080fe20000410000 */
[----:B------:R-:W-:Y:S01]  /*1e060*/  FMUL.FTZ R135, R135, R206 ;  /* 0x000000ce87877220 */ /* 0x000fe20000410000 */
[-C--:B------:R-:W-:Y:S01]  /*1e070*/  FMUL.FTZ R44, R136, R208.reuse ;  /* 0x000000d0882c7220 */ /* 0x080fe20000410000 */
[----:B------:R-:W-:Y:S01]  /*1e080*/  FMUL.FTZ R45, R137, R208 ;  /* 0x000000d0892d7220 */ /* 0x000fe20000410000 */
[-C--:B------:R-:W-:Y:S01]  /*1e090*/  FMUL.FTZ R46, R138, R206.reuse ;  /* 0x000000ce8a2e7220 */ /* 0x080fe20000410000 */
[----:B------:R-:W-:Y:S01]  /*1e0a0*/  FMUL.FTZ R47, R139, R206 ;  /* 0x000000ce8b2f7220 */ /* 0x000fe20000410000 */
[C---:B------:R-:W-:Y:S01]  /*1e0b0*/  HMMA.16816.F32 R12, R8.reuse, R20, R12 ;  /* 0x00000014080c723c */ /* 0x040fe2000000180c */
[--C-:B------:R-:W-:Y:S01]  /*1e0c0*/  FFMA.FTZ R136, R243, UR4, -R198.reuse ;  /* 0x00000004f3887c23 */ /* 0x100fe200080108c6 */
[--C-:B------:R-:W-:Y:S01]  /*1e0d0*/  FFMA.FTZ R139, R241, UR4, -R198.reuse ;  /* 0x00000004f18b7c23 */ /* 0x100fe200080108c6 */
[--C-:B------:R-:W-:Y:S01]  /*1e0e0*/  FFMA.FTZ R137, R239, UR4, -R198.reuse ;  /* 0x00000004ef897c23 */ /* 0x100fe200080108c6 */
[--C-:B------:R-:W-:Y:S01]  /*1e0f0*/  FFMA.FTZ R138, R245, UR4, -R198.reuse ;  /* 0x00000004f58a7c23 */ /* 0x100fe200080108c6 */
[-C--:B------:R-:W-:Y:S01]  /*1e100*/  FMUL.FTZ R52, R144, R208.reuse ;  /* 0x000000d090347220 */ /* 0x080fe20000410000 */
[----:B------:R-:W-:Y:S01]  /*1e110*/  FMUL.FTZ R53, R145, R208 ;  /* 0x000000d091357220 */ /* 0x000fe20000410000 */
        /* <DEDUP_REMOVED lines=8> */
[----:B------:R-:W-:Y:S01]  /*1e1a0*/  FMUL.FTZ R55, R147, R206 ;  /* 0x000000ce93377220 */ /* 0x000fe20000410000 */
[-C--:B------:R-:W-:Y:S01]  /*1e1b0*/  FMUL.FTZ R140, R140, R208.reuse ;  /* 0x000000d08c8c7220 */ /* 0x080fe20000410000 */
[----:B------:R-:W-:Y:S01]  /*1e1c0*/  MUFU.EX2 R132, R132 ;  /* 0x0000008400847308 */ /* 0x000fe20000000800 */
[----:B------:R-:W-:Y:S01]  /*1e1d0*/  FMUL.FTZ R141, R141, R208 ;  /* 0x000000d08d8d7220 */ /* 0x000fe20000410000 */
[-C--:B------:R-:W-:Y:S01]  /*1e1e0*/  FMUL.FTZ R142, R142, R206.reuse ;  /* 0x000000ce8e8e7220 */ /* 0x080fe20000410000 */
[----:B------:R-:W-:Y:S01]  /*1e1f0*/  FMUL.FTZ R143, R143, R206 ;  /* 0x000000ce8f8f7220 */ /* 0x000fe20000410000 */
[----:B------:R-:W1:Y:S01]  /*1e200*/  MUFU.EX2 R133, R133 ;  /* 0x0000008500857308 */ /* 0x000e620000000800 */
[-C--:B------:R-:W-:Y:S01]  /*1e210*/  FMUL.FTZ R148, R148, R208.reuse ;  /* 0x000000d094947220 */ /* 0x080fe20000410000 */
[----:B------:R-:W-:Y:S01]  /*1e220*/  FMUL.FTZ R149, R149, R208 ;  /* 0x000000d095957220 */ /* 0x000fe20000410000 */
[-C--:B------:R-:W-:Y:S01]  /*1e230*/  FMUL.FTZ R150, R150, R206.reuse ;  /* 0x000000ce96967220 */ /* 0x080fe20000410000 */
[----:B------:R-:W-:Y:S01]  /*1e240*/  MUFU.EX2 R135, R135 ;  /* 0x0000008700877308 */ /* 0x000fe20000000800 */
[----:B------:R-:W-:Y:S01]  /*1e250*/  FMUL.FTZ R151, R151, R206 ;  /* 0x000000ce97977220 */ /* 0x000fe20000410000 */
[-C--:B------:R-:W-:Y:S01]  /*1e260*/  FMUL.FTZ R64, R156, R208.reuse ;  /* 0x000000d09c407220 */ /* 0x080fe20000410000 */
[----:B------:R-:W-:Y:S01]  /*1e270*/  FMUL.FTZ R65, R157, R208 ;  /* 0x000000d09d417220 */ /* 0x000fe20000410000 */
[----:B------:R-:W3:Y:S01]  /*1e280*/  MUFU.EX2 R134, R134 ;  /* 0x0000008600867308 */ /* 0x000ee20000000800 */
[-C--:B------:R-:W-:Y:S01]  /*1e290*/  FMUL.FTZ R66, R158, R206.reuse ;  /* 0x000000ce9e427220 */ /* 0x080fe20000410000 */
[----:B------:R-:W-:Y:S01]  /*1e2a0*/  FMUL.FTZ R67, R159, R206 ;  /* 0x000000ce9f437220 */ /* 0x000fe20000410000 */
[-C--:B------:R-:W-:Y:S01]  /*1e2b0*/  FMUL.FTZ R152, R152, R208.reuse ;  /* 0x000000d098987220 */ /* 0x080fe20000410000 */
[----:B------:R-:W-:Y:S01]  /*1e2c0*/  MUFU.EX2 R137, R137 ;  /* 0x0000008900897308 */ /* 0x000fe20000000800 */
[----:B------:R-:W-:Y:S01]  /*1e2d0*/  FMUL.FTZ R153, R153, R208 ;  /* 0x000000d099997220 */ /* 0x000fe20000410000 */
[-C--:B------:R-:W-:Y:S01]  /*1e2e0*/  FMUL.FTZ R154, R154, R206.reuse ;  /* 0x000000ce9a9a7220 */ /* 0x080fe20000410000 */
[----:B------:R-:W-:Y:S01]  /*1e2f0*/  FMUL.FTZ R155, R155, R206 ;  /* 0x000000ce9b9b7220 */ /* 0x000fe20000410000 */
[----:B------:R-:W5:Y:S01]  /*1e300*/  MUFU.EX2 R138, R138 ;  /* 0x0000008a008a7308 */ /* 0x000f620000000800 */
[C---:B--2---:R-:W-:Y:S01]  /*1e310*/  HMMA.16816.F32 R44, R8.reuse, R4, R44 ;  /* 0x00000004082c723c */ /* 0x044fe2000000182c */
        /* <DEDUP_REMOVED lines=32> */
[----:B-1----:R-:W-:Y:S01]  /*1e520*/  F2FP.F16.F32.PACK_AB R48, R133, R132 ;  /* 0x000000848530723e */ /* 0x002fe200000000ff */
        /* <DEDUP_REMOVED lines=30> */
[--C-:B------:R-:W-:Y:S01]  /*1e710*/  FFMA.FTZ R89, R89, UR4, -R203.reuse ;  /* 0x0000000459597c23 */ /* 0x100fe200080108cb */
[----:B------:R-:W-:Y:S01]  /*1e720*/  MUFU.EX2 R153, R153 ;  /* 0x0000009900997308 */ /* 0x000fe20000000800 */
[C---:B------:R-:W-:Y:S01]  /*1e730*/  HMMA.16816.F32 R44, R48.reuse, R60, R44 ;  /* 0x0000003c302c723c */ /* 0x040fe2000000182c */
[----:B------:R-:W-:Y:S01]  /*1e740*/  FFMA.FTZ R84, R85, UR4, -R203 ;  /* 0x0000000455547c23 */ /* 0x000fe200080108cb */
[----:B------:R-:W-:Y:S01]  /*1e750*/  FFMA.FTZ R90, R90, UR4, -R198 ;  /* 0x000000045a5a7c23 */ /* 0x000fe200080108c6 */
[----:B------:R-:W-:Y:S01]  /*1e760*/  MUFU.EX2 R154, R154 ;  /* 0x0000009a009a7308 */ /* 0x000fe20000000800 */
[----:B------:R-:W-:Y:S01]  /*1e770*/  FFMA.FTZ R237, R237, R208, R204 ;  /* 0x000000d0eded7223 */ /* 0x000fe200000100cc */
[----:B------:R-:W-:Y:S01]  /*1e780*/  FFMA.FTZ R206, R238, R206, R199 ;  /* 0x000000ceeece7223 */ /* 0x000fe200000100c7 */
[--C-:B------:R-:W-:Y:S01]  /*1e790*/  FFMA.FTZ R91, R91, UR4, -R198.reuse ;  /* 0x000000045b5b7c23 */ /* 0x100fe200080108c6 */
[----:B------:R-:W-:Y:S01]  /*1e7a0*/  MUFU.EX2 R155, R155 ;  /* 0x0000009b009b7308 */ /* 0x000fe20000000800 */
[C---:B------:R-:W-:Y:S01]  /*1e7b0*/  HMMA.16816.F32 R4, R48.reuse, R62, R4 ;  /* 0x0000003e3004723c */ /* 0x040fe20000001804 */
[----:B------:R-:W1:Y:S01]  /*1e7c0*/  LDSM.16.MT88.4 R60, [R209+0x1000] ;  /* 0x00100000d13c783b */ /* 0x000e620000004200 */
[----:B------:R-:W-:Y:S01]  /*1e7d0*/  FFMA.FTZ R87, R87, UR4, -R198 ;  /* 0x0000000457577c23 */ /* 0x000fe200080108c6 */
[----:B------:R-:W-:Y:S01]  /*1e7e0*/  MUFU.EX2 R156, R156 ;  /* 0x0000009c009c7308 */ /* 0x000fe20000000800 */
[----:B------:R-:W-:Y:S01]  /*1e7f0*/  FADD.FTZ R202, R202, R237 ;  /* 0x000000edcaca7221 */ /* 0x000fe20000010000 */
[----:B------:R-:W-:Y:S01]  /*1e800*/  FADD.FTZ R197, R197, R206 ;  /* 0x000000cec5c57221 */ /* 0x000fe20000010000 */
[----:B------:R-:W-:Y:S01]  /*1e810*/  FFMA.FTZ R184, R184, UR4, -R203 ;  /* 0x00000004b8b87c23 */ /* 0x000fe200080108cb */
[----:B------:R-:W-:Y:S01]  /*1e820*/  MUFU.EX2 R157, R157 ;  /* 0x0000009d009d7308 */ /* 0x000fe20000000800 */
[C---:B------:R-:W-:Y:S01]  /*1e830*/  HMMA.16816.F32 R52, R48.reuse, R68, R52 ;  /* 0x000000443034723c */ /* 0x040fe20000001834 */
[----:B------:R-:W-:Y:S01]  /*1e840*/  F2FP.F16.F32.PACK_AB R68, R140, R141 ;  /* 0x0000008d8c44723e */ /* 0x000fe200000000ff */
[----:B------:R-:W-:Y:S01]  /*1e850*/  FADD.FTZ R2, R2, R197 ;  /* 0x000000c502027221 */ /* 0x000fe20000010000 */
[----:B------:R-:W-:Y:S01]  /*1e860*/  F2FP.F16.F32.PACK_AB R69, R146, R143 ;  /* 0x0000008f9245723e */ /* 0x000fe200000000ff */
[----:B------:R-:W-:Y:S01]  /*1e870*/  MUFU.EX2 R158, R158 ;  /* 0x0000009e009e7308 */ /* 0x000fe20000000800 */
[----:B------:R-:W-:Y:S01]  /*1e880*/  FFMA.FTZ R181, R181, UR4, -R198 ;  /* 0x00000004b5b57c23 */ /* 0x000fe200080108c6 */
[----:B------:R-:W-:Y:S01]  /*1e890*/  FADD.FTZ R207, R207, R2 ;  /* 0x00000002cfcf7221 */ /* 0x000fe20000010000 */
[----:B------:R-:W-:Y:S01]  /*1e8a0*/  FFMA.FTZ R2, R183, UR4, -R203 ;  /* 0x00000004b7027c23 */ /* 0x000fe200080108cb */
[C---:B------:R-:W-:Y:S01]  /*1e8b0*/  HMMA.16816.F32 R40, R48.reuse, R70, R40 ;  /* 0x000000463028723c */ /* 0x040fe20000001828 */
[----:B------:R-:W-:Y:S01]  /*1e8c0*/  F2FP.F16.F32.PACK_AB R70, R145, R142 ;  /* 0x0000008e9146723e */ /* 0x000fe200000000ff */
[----:B------:R-:W-:Y:S01]  /*1e8d0*/  MUFU.EX2 R159, R159 ;  /* 0x0000009f009f7308 */ /* 0x000fe20000000800 */
[----:B------:R-:W-:Y:S01]  /*1e8e0*/  F2FP.F16.F32.PACK_AB R71, R147, R144 ;  /* 0x000000909347723e */ /* 0x000fe200000000ff */
[----:B------:R-:W-:Y:S01]  /*1e8f0*/  FADD.FTZ R136, R136, R207 ;  /* 0x000000cf88887221 */ /* 0x000fe20000010000 */
[----:B------:R-:W-:Y:S01]  /*1e900*/  FFMA.FTZ R182, R182, UR4, -R198 ;  /* 0x00000004b6b67c23 */ /* 0x000fe200080108c6 */
[----:B------:R-:W-:Y:S01]  /*1e910*/  MUFU.EX2 R124, R124 ;  /* 0x0000007c007c7308 */ /* 0x000fe20000000800 */
[--C-:B------:R-:W-:Y:S01]  /*1e920*/  FFMA.FTZ R237, R192, UR4, -R203.reuse ;  /* 0x00000004c0ed7c23 */ /* 0x100fe200080108cb */
[C---:B------:R-:W-:Y:S01]  /*1e930*/  HMMA.16816.F32 R64, R48.reuse, R72, R64 ;  /* 0x000000483040723c */ /* 0x040fe20000001840 */
[----:B------:R-:W-:Y:S01]  /*1e940*/  FADD.FTZ R136, R139, R136 ;  /* 0x000000888b887221 */ /* 0x000fe20000010000 */
[----:B------:R-:W-:Y:S01]  /*1e950*/  MUFU.EX2 R125, R125 ;  /* 0x0000007d007d7308 */ /* 0x000fe20000000800 */
[----:B------:R-:W-:Y:S01]  /*1e960*/  FFMA.FTZ R193, R193, UR4, -R203 ;  /* 0x00000004c1c17c23 */ /* 0x000fe200080108cb */
[----:B------:R-:W-:Y:S01]  /*1e970*/  FFMA.FTZ R194, R194, UR4, -R198 ;  /* 0x00000004c2c27c23 */ /* 0x000fe200080108c6 */
[----:B------:R-:W-:Y:S01]  /*1e980*/  FADD.FTZ R137, R137, R136 ;  /* 0x0000008889897221 */ /* 0x000fe20000010000 */
[----:B------:R-:W-:Y:S01]  /*1e990*/  MUFU.EX2 R130, R130 ;  /* 0x0000008200827308 */ /* 0x000fe20000000800 */
[----:B------:R-:W-:Y:S01]  /*1e9a0*/  FFMA.FTZ R195, R195, UR4, -R198 ;  /* 0x00000004c3c37c23 */ /* 0x000fe200080108c6 */
[----:B------:R-:W-:Y:S01]  /*1e9b0*/  HMMA.16816.F32 R8, R48, R74, R8 ;  /* 0x0000004a3008723c */ /* 0x000fe20000001808 */
[----:B------:R-:W4:Y:S01]  /*1e9c0*/  LDSM.16.MT88.4 R48, [R210+0x1000] ;  /* 0x00100000d230783b */ /* 0x000f220000004200 */
[----:B------:R-:W-:Y:S01]  /*1e9d0*/  MUFU.EX2 R131, R131 ;  /* 0x0000008300837308 */ /* 0x000fe20000000800 */
[----:B------:R-:W-:Y:S01]  /*1e9e0*/  FADD.FTZ R138, R138, R137 ;  /* 0x000000898a8a7221 */ /* 0x000fe20000010000 */
[----:B------:R-:W-:Y:S01]  /*1e9f0*/  PLOP3.LUT P1, PT, PT, PT, UP0, 0x80, 0x8 ;  /* 0x000000000008781c */ /* 0x000fe20003f2f008 */
[----:B------:R-:W-:Y:S01]  /*1ea00*/  LDSM.16.MT88.4 R72, [R0+0xb800] ;  /* 0x00b800000048783b */ /* 0x000fe20000004200 */
[----:B------:R-:W-:Y:S01]  /*1ea10*/  MUFU.EX2 R126, R126 ;  /* 0x0000007e007e7308 */ /* 0x000fe20000000800 */
[----:B------:R-:W-:Y:S01]  /*1ea20*/  FADD.FTZ R143, R143, R138 ;  /* 0x0000008a8f8f7221 */ /* 0x000fe20000010000 */
[----:B---3--:R-:W-:Y:S02]  /*1ea30*/  HMMA.16816.F32 R44, R68, R56, R44 ;  /* 0x00000038442c723c */ /* 0x008fe4000000182c */
[----:B------:R-:W-:Y:S01]  /*1ea40*/  MUFU.EX2 R127, R127 ;  /* 0x0000007f007f7308 */ /* 0x000fe20000000800 */
[----:B------:R-:W-:-:S03]  /*1ea50*/  FADD.FTZ R143, R146, R143 ;  /* 0x0000008f928f7221 */ /* 0x000fc60000010000 */
[----:B------:R-:W-:Y:S01]  /*1ea60*/  MUFU.EX2 R120, R120 ;  /* 0x0000007800787308 */ /* 0x000fe20000000800 */
[----:B------:R-:W-:Y:S01]  /*1ea70*/  FADD.FTZ R144, R144, R143 ;  /* 0x0000008f90907221 */ /* 0x000fe20000010000 */
[----:B------:R-:W-:Y:S01]  /*1ea80*/  HMMA.16816.F32 R4, R68, R58, R4 ;  /* 0x0000003a4404723c */ /* 0x000fe20000001804 */
[----:B------:R-:W3:Y:S01]  /*1ea90*/  LDSM.16.MT88.4 R56, [R205+0xb800] ;  /* 0x00b80000cd38783b */ /* 0x000ee20000004200 */
[----:B------:R-:W-:Y:S01]  /*1eaa0*/  MUFU.EX2 R121, R121 ;  /* 0x0000007900797308 */ /* 0x000fe20000000800 */
[----:B------:R-:W-:-:S03]  /*1eab0*/  FADD.FTZ R147, R147, R144 ;  /* 0x0000009093937221 */ /* 0x000fc60000010000 */
[----:B------:R-:W-:Y:S01]  /*1eac0*/  MUFU.EX2 R116, R116 ;  /* 0x0000007400747308 */ /* 0x000fe20000000800 */
[----:B------:R-:W-:Y:S01]  /*1ead0*/  FADD.FTZ R148, R148, R147 ;  /* 0x0000009394947221 */ /* 0x000fe20000010000 */
[C---:B------:R-:W-:Y:S01]  /*1eae0*/  HMMA.16816.F32 R12, R68.reuse, R76, R12 ;  /* 0x0000004c440c723c */ /* 0x040fe2000000180c */
[--C-:B------:R-:W-:Y:S01]  /*1eaf0*/  FFMA.FTZ R76, R24, UR4, -R203.reuse ;  /* 0x00000004184c7c23 */ /* 0x100fe200080108cb */
[--C-:B------:R-:W-:Y:S01]  /*1eb00*/  FFMA.FTZ R77, R25, UR4, -R203.reuse ;  /* 0x00000004194d7c23 */ /* 0x100fe200080108cb */
[----:B------:R-:W-:Y:S01]  /*1eb10*/  MUFU.EX2 R117, R117 ;  /* 0x0000007500757308 */ /* 0x000fe20000000800 */
[----:B------:R-:W5:Y:S01]  /*1eb20*/  LDSM.16.MT88.4 R24, [R209+0x1800] ;  /* 0x00180000d118783b */ /* 0x000f620000004200 */
[----:B------:R-:W-:Y:S02]  /*1eb30*/  FADD.FTZ R149, R149, R148 ;  /* 0x0000009495957221 */ /* 0x000fe40000010000 */
[----:B------:R-:W-:Y:S01]  /*1eb40*/  MUFU.EX2 R76, R76 ;  /* 0x0000004c004c7308 */ /* 0x000fe20000000800 */
[----:B------:R-:W-:Y:S01]  /*1eb50*/  HMMA.16816.F32 R20, R68, R78, R20 ;  /* 0x0000004e4414723c */ /* 0x000fe20000001814 */
[--C-:B------:R-:W-:Y:S01]  /*1eb60*/  FFMA.FTZ R78, R32, UR4, -R203.reuse ;  /* 0x00000004204e7c23 */ /* 0x100fe200080108cb */
[----:B------:R-:W-:Y:S01]  /*1eb70*/  FFMA.FTZ R79, R35, UR4, -R203 ;  /* 0x00000004234f7c23 */ /* 0x000fe200080108cb */
[----:B------:R-:W4:Y:S01]  /*1eb80*/  MUFU.EX2 R77, R77 ;  /* 0x0000004d004d7308 */ /* 0x000f220000000800 */
[----:B--2---:R-:W-:Y:S01]  /*1eb90*/  F2FP.F16.F32.PACK_AB R35, R151, R150 ;  /* 0x000000969723723e */ /* 0x004fe200000000ff */
[----:B------:R-:W-:-:S02]  /*1eba0*/  FADD.FTZ R150, R150, R149 ;  /* 0x0000009596967221 */ /* 0x000fc40000010000 */
[----:B------:R-:W-:Y:S01]  /*1ebb0*/  MUFU.EX2 R78, R78 ;  /* 0x0000004e004e7308 */ /* 0x000fe20000000800 */
[C---:B-1----:R-:W-:Y:S01]  /*1ebc0*/  HMMA.16816.F32 R52, R68.reuse, R60, R52 ;  /* 0x0000003c4434723c */ /* 0x042fe20000001834 */
[----:B------:R-:W-:Y:S02]  /*1ebd0*/  FADD.FTZ R151, R151, R150 ;  /* 0x0000009697977221 */ /* 0x000fe40000010000 */
[----:B------:R-:W1:Y:S04]  /*1ebe0*/  MUFU.EX2 R79, R79 ;  /* 0x0000004f004f7308 */ /* 0x000e680000000800 */
[----:B------:R-:W-:Y:S01]  /*1ebf0*/  MUFU.EX2 R122, R122 ;  /* 0x0000007a007a7308 */ /* 0x000fe20000000800 */
[----:B----4-:R-:W-:Y:S01]  /*1ec00*/  HMMA.16816.F32 R64, R68, R48, R64 ;  /* 0x000000304440723c */ /* 0x010fe20000001840 */
[----:B------:R-:W-:-:S02]  /*1ec10*/  F2FP.F16.F32.PACK_AB R32, R77, R76 ;  /* 0x0000004c4d20723e */ /* 0x000fc400000000ff */
[----:B------:R-:W-:Y:S04]  /*1ec20*/  MUFU.EX2 R123, R123 ;  /* 0x0000007b007b7308 */ /* 0x000fe80000000800 */
[----:B------:R-:W-:Y:S01]  /*1ec30*/  MUFU.EX2 R118, R118 ;  /* 0x0000007600767308 */ /* 0x000fe20000000800 */
[C---:B------:R-:W-:Y:S01]  /*1ec40*/  HMMA.16816.F32 R8, R68.reuse, R50, R8 ;  /* 0x000000324408723c */ /* 0x040fe20000001808 */
[----:B-1----:R-:W-:Y:S01]  /*1ec50*/  F2FP.F16.F32.PACK_AB R34, R79, R78 ;  /* 0x0000004e4f22723e */ /* 0x002fe200000000ff */
[----:B------:R-:W1:Y:S01]  /*1ec60*/  LDSM.16.MT88.4 R48, [R210+0x1800] ;  /* 0x00180000d230783b */ /* 0x000e620000004200 */
[----:B------:R-:W-:Y:S04]  /*1ec70*/  MUFU.EX2 R119, R119 ;  /* 0x0000007700777308 */ /* 0x000fe80000000800 */
[----:B------:R-:W-:Y:S01]  /*1ec80*/  MUFU.EX2 R112, R112 ;  /* 0x0000007000707308 */ /* 0x000fe20000000800 */
[----:B------:R-:W-:Y:S01]  /*1ec90*/  HMMA.16816.F32 R40, R68, R62, R40 ;  /* 0x0000003e4428723c */ /* 0x000fe20000001828 */
[--C-:B------:R-:W-:Y:S01]  /*1eca0*/  FFMA.FTZ R68, R16, UR4, -R203.reuse ;  /* 0x0000000410447c23 */ /* 0x100fe200080108cb */
[--C-:B------:R-:W-:Y:S01]  /*1ecb0*/  FFMA.FTZ R69, R17, UR4, -R203.reuse ;  /* 0x0000000411457c23 */ /* 0x100fe200080108cb */
[----:B------:R-:W-:Y:S01]  /*1ecc0*/  LDSM.16.MT88.4 R60, [R0+0xc000] ;  /* 0x00c00000003c783b */ /* 0x000fe20000004200 */
[--C-:B------:R-:W-:Y:S01]  /*1ecd0*/  FFMA.FTZ R70, R36, UR4, -R203.reuse ;  /* 0x0000000424467c23 */ /* 0x100fe200080108cb */
[----:B------:R-:W-:Y:S01]  /*1ece0*/  FFMA.FTZ R71, R29, UR4, -R203 ;  /* 0x000000041d477c23 */ /* 0x000fe200080108cb */
[----:B------:R-:W-:Y:S02]  /*1ecf0*/  MUFU.EX2 R113, R113 ;  /* 0x0000007100717308 */ /* 0x000fe40000000800 */
        /* <DEDUP_REMOVED lines=37> */
[----:B------:R-:W-:Y:S01]  /*1ef50*/  LDSM.16.MT88.4 R148, [R209+0x7800] ;  /* 0x00780000d194783b */ /* 0x000fe20000004200 */
[----:B------:R-:W-:-:S02]  /*1ef60*/  FADD.FTZ R73, R73, R72 ;  /* 0x0000004849497221 */ /* 0x000fc40000010000 */
[----:B------:R-:W-:Y:S02]  /*1ef70*/  MUFU.EX2 R100, R100 ;  /* 0x0000006400647308 */ /* 0x000fe40000000800 */
        /* <DEDUP_REMOVED lines=66> */
[----:B------:R-:W-:Y:S05]  /*1f3a0*/  MUFU.EX2 R237, R237 ;  /* 0x000000ed00ed7308 */ /* 0x000fea0000000800 */
        /* <DEDUP_REMOVED lines=121> */
[----:B------:R5:W3:Y:S04]  /*1fb40*/  MUFU.EX2 R39, R87 ;  /* 0x0000005700277308 */ /* 0x000ae80000000800 */
[----:B------:R-:W-:Y:S01]  /*1fb50*/  MUFU.EX2 R38, R38 ;  /* 0x0000002600267308 */ /* 0x000fe20000000800 */
[C---:B--2---:R-:W-:Y:S03]  /*1fb60*/  HMMA.16816.F32 R12, R16.reuse, R28, R12 ;  /* 0x0000001c100c723c */ /* 0x044fe6000000180c */
[----:B------:R-:W-:Y:S05]  /*1fb70*/  MUFU.EX2 R80, R80 ;  /* 0x0000005000507308 */ /* 0x000fea0000000800 */
[----:B------:R-:W-:Y:S01]  /*1fb80*/  HMMA.16816.F32 R20, R16, R30, R20 ;  /* 0x0000001e1014723c */ /* 0x000fe20000001814 */
[----:B-----5:R-:W-:Y:S01]  /*1fb90*/  FADD.FTZ R87, R201, R202 ;  /* 0x000000cac9577221 */ /* 0x020fe20000010000 */
[----:B------:R-:W2:Y:S03]  /*1fba0*/  LDSM.16.MT88.4 R28, [R205+0x10000] ;  /* 0x01000000cd1c783b */ /* 0x000ea60000004200 */
[----:B------:R-:W-:-:S03]  /*1fbb0*/  FADD.FTZ R87, R200, R87 ;  /* 0x00000057c8577221 */ /* 0x000fc60000010000 */
[C---:B-1----:R-:W-:Y:S01]  /*1fbc0*/  HMMA.16816.F32 R64, R16.reuse, R24, R64 ;  /* 0x000000181040723c */ /* 0x042fe20000001840 */
[----:B------:R-:W-:Y:S01]  /*1fbd0*/  FADD.FTZ R132, R132, R87 ;  /* 0x0000005784847221 */ /* 0x000fe20000010000 */
[----:B------:R-:W-:Y:S02]  /*1fbe0*/  F2FP.F16.F32.PACK_AB R24, R89, R88 ;  /* 0x000000585918723e */ /* 0x000fe400000000ff */
[----:B---3--:R-:W-:Y:S01]  /*1fbf0*/  F2FP.F16.F32.PACK_AB R25, R37, R90 ;  /* 0x0000005a2519723e */ /* 0x008fe200000000ff */
[----:B------:R-:W-:Y:S01]  /*1fc00*/  FADD.FTZ R132, R133, R132 ;  /* 0x0000008485847221 */ /* 0x000fe20000010000 */
[----:B------:R-:W-:Y:S02]  /*1fc10*/  FADD.FTZ R90, R90, R95 ;  /* 0x0000005f5a5a7221 */ /* 0x000fe40000010000 */
[----:B------:R-:W-:Y:S01]  /*1fc20*/  HMMA.16816.F32 R8, R16, R26, R8 ;  /* 0x0000001a1008723c */ /* 0x000fe20000001808 */
[----:B------:R-:W1:Y:S01]  /*1fc30*/  LDSM.16.MT88.4 R16, [R210+0x6000] ;  /* 0x00600000d210783b */ /* 0x000e620000004200 */
[----:B------:R-:W-:Y:S01]  /*1fc40*/  F2FP.F16.F32.PACK_AB R26, R84, R85 ;  /* 0x00000055541a723e */ /* 0x000fe200000000ff */
[----:B------:R-:W-:Y:S01]  /*1fc50*/  FADD.FTZ R135, R135, R132 ;  /* 0x0000008487877221 */ /* 0x000fe20000010000 */
[----:B------:R-:W-:Y:S01]  /*1fc60*/  F2FP.F16.F32.PACK_AB R27, R39, R36 ;  /* 0x00000024271b723e */ /* 0x000fe200000000ff */
[----:B------:R-:W-:-:S02]  /*1fc70*/  FADD.FTZ R37, R37, R90 ;  /* 0x0000005a25257221 */ /* 0x000fc40000010000 */
[----:B------:R-:W-:Y:S02]  /*1fc80*/  FADD.FTZ R134, R134, R135 ;  /* 0x0000008786867221 */ /* 0x000fe40000010000 */
[----:B------:R-:W-:Y:S02]  /*1fc90*/  FADD.FTZ R36, R36, R37 ;  /* 0x0000002524247221 */ /* 0x000fe40000010000 */
[----:B----4-:R-:W-:Y:S01]  /*1fca0*/  HMMA.16816.F32 R52, R24, R32, R52 ;  /* 0x000000201834723c */ /* 0x010fe20000001834 */
[----:B------:R-:W-:Y:S01]  /*1fcb0*/  FADD.FTZ R141, R141, R134 ;  /* 0x000000868d8d7221 */ /* 0x000fe20000010000 */
[----:B------:R-:W-:Y:S01]  /*1fcc0*/  FADD.FTZ R39, R39, R36 ;  /* 0x0000002427277221 */ /* 0x000fe20000010000 */
[----:B------:R-:W-:Y:S02]  /*1fcd0*/  LDSM.16.MT88.4 R132, [R205+0x11800] ;  /* 0x01180000cd84783b */ /* 0x000fe40000004200 */
[----:B------:R-:W-:-:S03]  /*1fce0*/  FADD.FTZ R141, R140, R141 ;  /* 0x0000008d8c8d7221 */ /* 0x000fc60000010000 */
[----:B------:R-:W-:Y:S01]  /*1fcf0*/  HMMA.16816.F32 R40, R24, R34, R40 ;  /* 0x000000221828723c */ /* 0x000fe20000001828 */
[----:B------:R-:W3:Y:S01]  /*1fd00*/  LDSM.16.MT88.4 R32, [R0+0x10800] ;  /* 0x010800000020783b */ /* 0x000ee20000004200 */
[----:B------:R-:W-:-:S04]  /*1fd10*/  FADD.FTZ R142, R142, R141 ;  /* 0x0000008d8e8e7221 */ /* 0x000fc80000010000 */
[----:B------:R-:W-:Y:S02]  /*1fd20*/  FADD.FTZ R145, R145, R142 ;  /* 0x0000008e91917221 */ /* 0x000fe40000010000 */
[C---:B------:R-:W-:Y:S01]  /*1fd30*/  HMMA.16816.F32 R44, R24.reuse, R48, R44 ;  /* 0x00000030182c723c */ /* 0x040fe2000000182c */
[--C-:B------:R-:W-:Y:S01]  /*1fd40*/  FFMA.FTZ R49, R81, UR4, -R203.reuse ;  /* 0x0000000451317c23 */ /* 0x100fe200080108cb */
[--C-:B------:R-:W-:Y:S01]  /*1fd50*/  FFMA.FTZ R81, R83, UR4, -R198.reuse ;  /* 0x0000000453517c23 */ /* 0x100fe200080108c6 */
[----:B------:R-:W-:Y:S01]  /*1fd60*/  FFMA.FTZ R48, R174, UR4, -R203 ;  /* 0x00000004ae307c23 */ /* 0x000fe200080108cb */
[--C-:B------:R-:W-:Y:S01]  /*1fd70*/  FFMA.FTZ R83, R178, UR4, -R198.reuse ;  /* 0x00000004b2537c23 */ /* 0x100fe200080108c6 */
[----:B------:R-:W-:Y:S01]  /*1fd80*/  FADD.FTZ R76, R76, R145 ;  /* 0x000000914c4c7221 */ /* 0x000fe20000010000 */
[----:B------:R-:W-:Y:S01]  /*1fd90*/  LDSM.16.MT88.4 R140, [R0+0x11800] ;  /* 0x01180000008c783b */ /* 0x000fe20000004200 */
[----:B------:R-:W4:Y:S01]  /*1fda0*/  MUFU.EX2 R49, R49 ;  /* 0x0000003100317308 */ /* 0x000f220000000800 */
[----:B------:R-:W-:Y:S01]  /*1fdb0*/  HMMA.16816.F32 R4, R24, R50, R4 ;  /* 0x000000321804723c */ /* 0x000fe20000001804 */
[----:B------:R-:W-:Y:S01]  /*1fdc0*/  FFMA.FTZ R51, R179, UR4, -R203 ;  /* 0x00000004b3337c23 */ /* 0x000fe200080108cb */
[----:B------:R-:W-:Y:S01]  /*1fdd0*/  FFMA.FTZ R50, R82, UR4, -R198 ;  /* 0x0000000452327c23 */ /* 0x000fe200080108c6 */
[----:B------:R-:W-:Y:S01]  /*1fde0*/  MUFU.EX2 R48, R48 ;  /* 0x0000003000307308 */ /* 0x000fe20000000800 */
[----:B------:R-:W-:-:S03]  /*1fdf0*/  FADD.FTZ R77, R77, R76 ;  /* 0x0000004c4d4d7221 */ /* 0x000fc60000010000 */
[----:B------:R-:W-:Y:S01]  /*1fe00*/  MUFU.EX2 R51, R51 ;  /* 0x0000003300337308 */ /* 0x000fe20000000800 */
[----:B------:R-:W-:Y:S01]  /*1fe10*/  FADD.FTZ R78, R78, R77 ;  /* 0x0000004d4e4e7221 */ /* 0x000fe20000010000 */
[----:B--2---:R-:W-:Y:S01]  /*1fe20*/  HMMA.16816.F32 R12, R24, R28, R12 ;  /* 0x0000001c180c723c */ /* 0x004fe2000000180c */
[----:B------:R-:W-:Y:S01]  /*1fe30*/  FFMA.FTZ R77, R180, UR4, -R203 ;  /* 0x00000004b44d7c23 */ /* 0x000fe200080108cb */
[----:B------:R-:W-:Y:S01]  /*1fe40*/  MUFU.EX2 R50, R50 ;  /* 0x0000003200327308 */ /* 0x000fe20000000800 */
[----:B------:R-:W-:-:S03]  /*1fe50*/  FADD.FTZ R79, R79, R78 ;  /* 0x0000004e4f4f7221 */ /* 0x000fc60000010000 */
[----:B------:R-:W2:Y:S01]  /*1fe60*/  MUFU.EX2 R81, R81 ;  /* 0x0000005100517308 */ /* 0x000ea20000000800 */
[----:B------:R-:W-:Y:S01]  /*1fe70*/  FADD.FTZ R68, R68, R79 ;  /* 0x0000004f44447221 */ /* 0x000fe20000010000 */
[C---:B------:R-:W-:Y:S01]  /*1fe80*/  HMMA.16816.F32 R20, R24.reuse, R30, R20 ;  /* 0x0000001e1814723c */ /* 0x040fe20000001814 */
[----:B------:R-:W5:Y:S01]  /*1fe90*/  LDSM.16.MT88.4 R28, [R205+0x10800] ;  /* 0x01080000cd1c783b */ /* 0x000f620000004200 */
[----:B------:R-:W3:Y:S04]  /*1fea0*/  MUFU.EX2 R83, R83 ;  /* 0x0000005300537308 */ /* 0x000ee80000000800 */
[----:B------:R-:W5:Y:S02]  /*1feb0*/  MUFU.EX2 R77, R77 ;  /* 0x0000004d004d7308 */ /* 0x000f640000000800 */
        /* <DEDUP_REMOVED lines=130> */
.L_x_1665:
[----:B------:R-:W-:-:S12]  /*206e0*/  UIADD3 UR14, UPT, UPT, UR10, -0x1, URZ ;  /* 0xffffffff0a0e7890 */ /* 0x000fd8000fffe0ff */
.L_x_1671:
[----:B------:R-:W-:-:S09]  /*206f0*/  UISETP.GE.AND UP0, UPT, UR14, UR7, UPT ;  /* 0x000000070e00728c */ /* 0x000fd2000bf06270 */
[----:B------:R-:W-:Y:S05]  /*20700*/  BRA.U !UP0, `(.L_x_1672) ;  /* 0x0000005908107547 */ /* 0x000fea000b800000 */
        /* <DEDUP_REMOVED lines=10> */
[----:B------:R-:W-:Y:S01]  /*207b0*/  UMOV UR15, 0x400 ;  /* 0x00000400000f7882 */ /* 0x000fe20000000000 */
[----:B------:R-:W-:Y:S01]  /*207c0*/  MOV R228, RZ ;  /* 0x000000ff00e47202 */ /* 0x000fe20000000f00 */
[----:B------:R-:W-:Y:S01]  /*207d0*/  ULEA UR12, UR14, 0x100, 0x8 ;  /* 0x000001000e0c7891 */ /* 0x000fe2000f8e40ff */
[----:B------:R-:W-:Y:S01]  /*207e0*/  PLOP3.LUT P6, PT, PT, PT, UP0, 0x80, 0x8 ;  /* 0x000000000008781c */ /* 0x000fe20003fcf008 */
[----:B------:R-:W-:Y:S01]  /*207f0*/  IMAD.IADD R166, R5, 0x1, R224 ;  /* 0x0000000105a67824 */ /* 0x000fe200078e02e0 */
[----:B------:R-:W-:Y:S01]  /*20800*/  IADD3 R236, PT, PT, R224, 0xa000, RZ ;  /* 0x0000a000e0ec7810 */ /* 0x000fe20007ffe0ff */
[----:B------:R-:W-:Y:S01]  /*20810*/  UIADD3 UR14, UPT, UPT, UR14, 0x1, URZ ;  /* 0x000000010e0e7890 */ /* 0x000fe2000fffe0ff */
[----:B------:R-:W2:Y:S01]  /*20820*/  LDCU UR13, c[0x0][0x440] ;  /* 0x00008800ff0d77ac */ /* 0x000ea20008000800 */
[----:B------:R-:W3:Y:S01]  /*20830*/  LDCU UR4, c[0x0][0x45c] ;  /* 0x00008b80ff0477ac */ /* 0x000ee20008000800 */
[----:B------:R-:W4:Y:S01]  /*20840*/  LDCU.64 UR16, c[0x0][0x358] ;  /* 0x00006b00ff1077ac */ /* 0x000f220008000a00 */
[----:B------:R-:W2:Y:S01]  /*20850*/  LDCU.64 UR8, c[0x0][0x3a0] ;  /* 0x00007400ff0877ac */ /* 0x000ea20008000a00 */
[----:B------:R-:W2:Y:S01]  /*20860*/  LDCU.64 UR10, c[0x0][0x3a8] ;  /* 0x00007500ff0a77ac */ /* 0x000ea20008000a00 */
[----:B-1----:R-:W-:-:S12]  /*20870*/  ULEA UR6, UR5, UR15, 0x18 ;  /* 0x0000000f05067291 */ /* 0x002fd8000f8ec0ff */
.L_x_1676:
[----:B------:R-:W-:Y:S01]  /*20880*/  @!P6 IADD3 R11, P0, PT, RZ, -R228, RZ ;  /* 0x800000e4ff0be210 */ /* 0x000fe20007f1e0ff */
[----:B------:R-:W1:Y:S01]  /*20890*/  S2R R225, SR_TID.X ;  /* 0x0000000000e17919 */ /* 0x000e620000002100 */
[----:B------:R-:W5:Y:S01]  /*208a0*/  @!P6 LDC R6, c[0x0][0x3c0] ;  /* 0x0000f000ff06eb82 */ /* 0x000f620000000800 */
[----:B------:R-:W-:Y:S07]  /*208b0*/  DEPBAR.LE SB0, 0x0 ;  /* 0x000080000000791a */ /* 0x000fee0000000000 */
[----:B------:R-:W2:Y:S08]  /*208c0*/  LDC R9, c[0x0][0x3c4] ;  /* 0x0000f100ff097b82 */ /* 0x000eb00000000800 */
[----:B------:R-:W-:Y:S01]  /*208d0*/  BAR.SYNC.DEFER_BLOCKING 0x0 ;  /* 0x0000000000007b1d */ /* 0x000fe20000010000 */
[----:B------:R-:W-:Y:S01]  /*208e0*/  IMAD.MOV.U32 R8, RZ, RZ, R232 ;  /* 0x000000ffff087224 */ /* 0x000fe200078e00e8 */
[--C-:B-1----:R-:W-:Y:S01]  /*208f0*/  SHF.R.U32.HI R226, RZ, 0x1, R225.reuse ;  /* 0x00000001ffe27819 */ /* 0x102fe200000116e1 */
[----:B-----5:R-:W-:Y:S01]  /*20900*/  @!P6 IMAD.SHL.U32 R10, R6, 0x100, RZ ;  /* 0x00000100060ae824 */ /* 0x020fe200078e00ff */
[C---:B------:R-:W-:Y:S01]  /*20910*/  LOP3.LUT R241, R225.reuse, 0x38, RZ, 0xc0, !PT ;  /* 0x00000038e1f17812 */ /* 0x040fe200078ec0ff */
[C---:B------:R-:W-:Y:S01]  /*20920*/  IMAD.SHL.U32 R2, R225.reuse, 0x40, RZ ;  /* 0x00000040e1027824 */ /* 0x040fe200078e00ff */
[----:B------:R-:W-:Y:S01]  /*20930*/  LOP3.LUT R7, R226, 0x8, RZ, 0xc0, !PT ;  /* 0x00000008e2077812 */ /* 0x000fe200078ec0ff */
[----:B------:R-:W-:Y:S02]  /*20940*/  @!P6 IMAD.X R10, RZ, RZ, ~R10, P0 ;  /* 0x000000ffff0ae224 */ /* 0x000fe400000e0e0a */
[C---:B------:R-:W-:Y:S01]  /*20950*/  IMAD.SHL.U32 R4, R225.reuse, 0x8, RZ ;  /* 0x00000008e1047824 */ /* 0x040fe200078e00ff */
[----:B------:R-:W-:Y:S01]  /*20960*/  LOP3.LUT R0, R2, 0x1c0, RZ, 0xc0, !PT ;  /* 0x000001c002007812 */ /* 0x000fe200078ec0ff */
[----:B------:R-:W-:Y:S01]  /*20970*/  IMAD.SHL.U32 R227, R225, 0x20, RZ ;  /* 0x00000020e1e37824 */ /* 0x000fe200078e00ff */
[----:B------:R-:W-:Y:S02]  /*20980*/  @!P6 SHF.R.S64 R11, R11, 0x1f, R10 ;  /* 0x0000001f0b0be819 */ /* 0x000fe4000000100a */
[----:B------:R-:W-:Y:S02]  /*20990*/  LOP3.LUT R241, R241, 0x1f8, R4, 0x78, !PT ;  /* 0x000001f8f1f17812 */ /* 0x000fe400078e7804 */
[----:B------:R-:W-:Y:S02]  /*209a0*/  LOP3.LUT R7, R7, 0x1c0, R2, 0xf8, !PT ;  /* 0x000001c007077812 */ /* 0x000fe400078ef802 */
[----:B------:R-:W-:Y:S02]  /*209b0*/  LOP3.LUT R5, R0, 0x8, R225, 0xf8, !PT ;  /* 0x0000000800057812 */ /* 0x000fe400078ef8e1 */
[----:B------:R-:W-:Y:S02]  /*209c0*/  @!P6 IADD3 R232, P0, PT, R232, R11, RZ ;  /* 0x0000000be8e8e210 */ /* 0x000fe40007f1e0ff */
[----:B------:R-:W-:Y:S02]  /*209d0*/  LOP3.LUT R239, R4, 0x38, RZ, 0xc0, !PT ;  /* 0x0000003804ef7812 */ /* 0x000fe400078ec0ff */
[----:B------:R-:W-:Y:S02]  /*209e0*/  LOP3.LUT R227, R227, 0x7c00, RZ, 0xc0, !PT ;  /* 0x00007c00e3e37812 */ /* 0x000fe400078ec0ff */
[--C-:B------:R-:W-:Y:S02]  /*209f0*/  LOP3.LUT R241, R241, 0x1e00, R4.reuse, 0xf8, !PT ;  /* 0x00001e00f1f17812 */ /* 0x100fe400078ef804 */
[--C-:B------:R-:W-:Y:S02]  /*20a00*/  LOP3.LUT R0, R7, 0x38, R4.reuse, 0x78, !PT ;  /* 0x0000003807007812 */ /* 0x100fe400078e7804 */
[----:B------:R-:W-:Y:S01]  /*20a10*/  LOP3.LUT R100, R5, 0x38, R4, 0x78, !PT ;  /* 0x0000003805647812 */ /* 0x000fe200078e7804 */
[----:B------:R-:W-:Y:S01]  /*20a20*/  IMAD.MOV.U32 R4, RZ, RZ, R233 ;  /* 0x000000ffff047224 */ /* 0x000fe200078e00e9 */
[----:B------:R-:W-:Y:S02]  /*20a30*/  @!P6 LEA.HI.X.SX32 R233, R10, R233, 0x1, P0 ;  /* 0x000000e90ae9e211 */ /* 0x000fe400000f0eff */
[----:B--2---:R-:W-:Y:S02]  /*20a40*/  ISETP.GE.AND P0, PT, R239, UR13, PT ;  /* 0x0000000def007c0c */ /* 0x004fe4000bf06270 */
[----:B------:R-:W-:Y:S01]  /*20a50*/  LOP3.LUT R5, R227, 0x200, R2, 0xf8, !PT ;  /* 0x00000200e3057812 */ /* 0x000fe200078ef802 */
[----:B------:R-:W-:Y:S10]  /*20a60*/  @!P6 BRA `(.L_x_1673) ;  /* 0x0000000000f8e947 */ /* 0x000ff40003800000 */
[----:B------:R-:W1:Y:S01]  /*20a70*/  LDC R10, c[0x0][0x4f0] ;  /* 0x00013c00ff0a7b82 */ /* 0x000e620000000800 */
[----:B------:R-:W-:Y:S01]  /*20a80*/  UIADD3 UR5, UPT, UPT, UR12, -0x100, URZ ;  /* 0xffffff000c057890 */ /* 0x000fe2000fffe0ff */
[----:B------:R-:W-:Y:S05]  /*20a90*/  IABS R12, UR12 ;  /* 0x0000000c000c7c13 */ /* 0x000fea0008000000 */
        /* <DEDUP_REMOVED lines=15> */
[----:B------:R-:W-:Y:S01]  /*20b90*/  IMAD R11, R6, R7, R11 ;  /* 0x00000007060b7224 */ /* 0x000fe200078e020b */
[----:B------:R-:W-:Y:S01]  /*20ba0*/  LOP3.LUT R7, R10, UR12, RZ, 0x3c, !PT ;  /* 0x0000000c0a077c12 */ /* 0x000fe2000f8e3cff */
[C---:B------:R-:W-:Y:S03]  /*20bb0*/  IMAD R12, R6.reuse, R13, R12 ;  /* 0x0000000d060c7224 */ /* 0x040fe600078e020c */
[C---:B------:R-:W-:Y:S02]  /*20bc0*/  ISETP.GT.U32.AND P1, PT, R6.reuse, R11, PT ;  /* 0x0000000b0600720c */ /* 0x040fe40003f24070 */
[----:B------:R-:W-:Y:S02]  /*20bd0*/  ISETP.GT.U32.AND P2, PT, R6, R12, PT ;  /* 0x0000000c0600720c */ /* 0x000fe40003f44070 */
[----:B------:R-:W-:Y:S09]  /*20be0*/  ISETP.GE.AND P3, PT, R7, RZ, PT ;  /* 0x000000ff0700720c */ /* 0x000ff20003f66270 */
[----:B------:R-:W-:Y:S02]  /*20bf0*/  @!P1 IMAD.IADD R11, R11, 0x1, -R6 ;  /* 0x000000010b0b9824 */ /* 0x000fe400078e0a06 */
[-C--:B------:R-:W-:Y:S01]  /*20c00*/  @!P2 IADD3 R12, PT, PT, R12, -R6.reuse, RZ ;  /* 0x800000060c0ca210 */ /* 0x080fe20007ffe0ff */
[----:B------:R-:W-:Y:S02]  /*20c10*/  @!P2 VIADD R15, R15, 0x1 ;  /* 0x000000010f0fa836 */ /* 0x000fe40000000000 */
[-C--:B------:R-:W-:Y:S01]  /*20c20*/  ISETP.GE.U32.AND P4, PT, R11, R6.reuse, PT ;  /* 0x000000060b00720c */ /* 0x080fe20003f86070 */
[----:B------:R-:W-:Y:S01]  /*20c30*/  @!P1 VIADD R14, R14, 0x1 ;  /* 0x000000010e0e9836 */ /* 0x000fe20000000000 */
[----:B------:R-:W-:Y:S02]  /*20c40*/  ISETP.GE.U32.AND P5, PT, R12, R6, PT ;  /* 0x000000060c00720c */ /* 0x000fe40003fa6070 */
[C---:B------:R-:W-:Y:S02]  /*20c50*/  LOP3.LUT R6, R10.reuse, UR5, RZ, 0x3c, !PT ;  /* 0x000000050a067c12 */ /* 0x040fe4000f8e3cff */
[----:B------:R-:W-:Y:S02]  /*20c60*/  ISETP.NE.AND P1, PT, R10, RZ, PT ;  /* 0x000000ff0a00720c */ /* 0x000fe40003f25270 */
[----:B------:R-:W-:Y:S02]  /*20c70*/  ISETP.GE.AND P2, PT, R6, RZ, PT ;  /* 0x000000ff0600720c */ /* 0x000fe40003f46270 */
[----:B------:R-:W-:Y:S03]  /*20c80*/  LOP3.LUT R6, RZ, R10, RZ, 0x33, !PT ;  /* 0x0000000aff067212 */ /* 0x000fe600078e33ff */
[----:B------:R-:W-:Y:S02]  /*20c90*/  @P4 IADD3 R14, PT, PT, R14, 0x1, RZ ;  /* 0x000000010e0e4810 */ /* 0x000fe40007ffe0ff */
[----:B------:R-:W-:Y:S05]  /*20ca0*/  @P5 VIADD R15, R15, 0x1 ;  /* 0x000000010f0f5836 */ /* 0x000fea0000000000 */
[----:B------:R-:W-:Y:S01]  /*20cb0*/  @!P3 IADD3 R15, PT, PT, -R15, RZ, RZ ;  /* 0x000000ff0f0fb210 */ /* 0x000fe20007ffe1ff */
[----:B------:R-:W-:Y:S03]  /*20cc0*/  @!P2 IMAD.MOV R14, RZ, RZ, -R14 ;  /* 0x000000ffff0ea224 */ /* 0x000fe600078e0a0e */
[C---:B------:R-:W-:Y:S02]  /*20cd0*/  SEL R15, R6.reuse, R15, !P1 ;  /* 0x0000000f060f7207 */ /* 0x040fe40004800000 */
[----:B------:R-:W-:Y:S02]  /*20ce0*/  SEL R13, R6, R14, !P1 ;  /* 0x0000000e060d7207 */ /* 0x000fe40004800000 */
[-C--:B------:R-:W-:Y:S01]  /*20cf0*/  LEA R16, P1, R15, R234.reuse, 0x2 ;  /* 0x000000ea0f107211 */ /* 0x080fe200078210ff */
[----:B------:R-:W1:Y:S01]  /*20d00*/  LDC.64 R6, c[0x0][0x3c0] ;  /* 0x0000f000ff067b82 */ /* 0x000e620000000a00 */
[----:B------:R-:W-:Y:S02]  /*20d10*/  LEA R18, P2, R13, R234, 0x2 ;  /* 0x000000ea0d127211 */ /* 0x000fe400078410ff */
[-C--:B------:R-:W-:Y:S02]  /*20d20*/  LEA.HI.X.SX32 R17, R15, R235.reuse, 0x2, P1 ;  /* 0x000000eb0f117211 */ /* 0x080fe400008f16ff */
[----:B------:R-:W-:Y:S01]  /*20d30*/  LEA.HI.X.SX32 R19, R13, R235, 0x2, P2 ;  /* 0x000000eb0d137211 */ /* 0x000fe200010f16ff */
[----:B------:R-:W-:Y:S02]  /*20d40*/  IMAD.IADD R13, R15, 0x1, -R13 ;  /* 0x000000010f0d7824 */ /* 0x000fe400078e0a0d */
[----:B----4-:R-:W2:Y:S02]  /*20d50*/  LDG.E R11, desc[UR16][R16.64] ;  /* 0x00000010100b7981 */ /* 0x010ea4000c1e1900 */
        /* <DEDUP_REMOVED lines=15> */
.L_x_1673:
[----:B------:R-:W-:Y:S01]  /*20e50*/  IMAD.SHL.U32 R7, R6, 0x20, RZ ;  /* 0x0000002006077824 */ /* 0x000fe200078e00ff */
[----:B------:R-:W-:Y:S01]  /*20e60*/  LEA R241, R241, UR6, 0x1 ;  /* 0x00000006f1f17c11 */ /* 0x000fe2000f8e08ff */
[----:B------:R-:W-:Y:S01]  /*20e70*/  IMAD.MOV.U32 R229, RZ, RZ, 0x20 ;  /* 0x00000020ffe57424 */ /* 0x000fe200078e00ff */
[----:B------:R-:W-:Y:S01]  /*20e80*/  LOP3.LUT R0, R5, R0, RZ, 0xfc, !PT ;  /* 0x0000000005007212 */ /* 0x000fe200078efcff */
[----:B------:R-:W-:Y:S01]  /*20e90*/  IMAD.MOV.U32 R167, RZ, RZ, 0x40 ;  /* 0x00000040ffa77424 */ /* 0x000fe200078e00ff */
[----:B------:R-:W-:Y:S01]  /*20ea0*/  LOP3.LUT R5, R2, 0x400, RZ, 0xc0, !PT ;  /* 0x0000040002057812 */ /* 0x000fe200078ec0ff */
[----:B------:R-:W-:Y:S01]  /*20eb0*/  @!PT LDS RZ, [RZ] ;  /* 0x00000000fffff984 */ /* 0x000fe20000000800 */
[----:B------:R-:W-:Y:S01]  /*20ec0*/  @!PT LDS RZ, [RZ] ;  /* 0x00000000fffff984 */ /* 0x000fe20000000800 */
[----:B------:R-:W-:Y:S01]  /*20ed0*/  @!PT LDS RZ, [RZ] ;  /* 0x00000000fffff984 */ /* 0x000fe20000000800 */
[----:B----4-:R-:W-:Y:S01]  /*20ee0*/  @!P0 LDGSTS.E.BYPASS.LTC128B.128 [R241+0xa000], desc[UR16][R232.64] ;  /* 0x0a000000e8f18fae */ /* 0x010fe2000b981a10 */
[----:B------:R-:W-:Y:S01]  /*20ef0*/  IADD3 R4, P1, PT, R7, R232, RZ ;  /* 0x000000e807047210 */ /* 0x000fe20007f3e0ff */
[----:B------:R-:W-:Y:S01]  /*20f00*/  UIADD3 UR14, UPT, UPT, UR14, -0x1, URZ ;  /* 0xffffffff0e0e7890 */ /* 0x000fe2000fffe0ff */
[----:B------:R-:W-:Y:S01]  /*20f10*/  SHF.L.U64.HI R6, R6, 0x5, R9 ;  /* 0x0000000506067819 */ /* 0x000fe20000010209 */
[----:B------:R-:W-:Y:S01]  /*20f20*/  IMAD R100, R100, 0x2, R5 ;  /* 0x0000000264647824 */ /* 0x000fe200078e0205 */
[----:B------:R-:W-:Y:S01]  /*20f30*/  @P0 STS.128 [R241+0xa000], RZ ;  /* 0x00a000fff1000388 */ /* 0x000fe20000000c00 */
[-C--:B------:R-:W-:Y:S01]  /*20f40*/  IADD3 R8, P2, PT, R4, R7.reuse, RZ ;  /* 0x0000000704087210 */ /* 0x080fe20007f5e0ff */
[----:B------:R-:W-:Y:S01]  /*20f50*/  UISETP.GT.AND UP0, UPT, UR14, UR7, UPT ;  /* 0x000000070e00728c */ /* 0x000fe2000bf04270 */
[----:B------:R-:W-:Y:S01]  /*20f60*/  IMAD.X R5, R6, 0x1, R233, P1 ;  /* 0x0000000106057824 */ /* 0x000fe200008e06e9 */
[----:B------:R-:W-:Y:S01]  /*20f70*/  LEA R0, R0, UR6, 0x1 ;  /* 0x0000000600007c11 */ /* 0x000fe2000f8e08ff */
[----:B------:R-:W-:Y:S01]  /*20f80*/  VIADD R2, R100, UR6 ;  /* 0x0000000664027c36 */ /* 0x000fe20008000000 */
[-C--:B------:R-:W-:Y:S01]  /*20f90*/  IADD3 R10, P1, PT, R8, R7.reuse, RZ ;  /* 0x00000007080a7210 */ /* 0x080fe20007f3e0ff */
[--C-:B------:R-:W-:Y:S01]  /*20fa0*/  IMAD.X R9, R5, 0x1, R6.reuse, P2 ;  /* 0x0000000105097824 */ /* 0x100fe200010e0606 */
[----:B------:R-:W-:Y:S01]  /*20fb0*/  @!PT LDS RZ, [RZ] ;  /* 0x00000000fffff984 */ /* 0x000fe20000000800 */
[----:B------:R-:W-:Y:S01]  /*20fc0*/  @!PT LDS RZ, [RZ] ;  /* 0x00000000fffff984 */ /* 0x000fe20000000800 */
[----:B------:R-:W-:Y:S01]  /*20fd0*/  @!PT LDS RZ, [RZ] ;  /* 0x00000000fffff984 */ /* 0x000fe20000000800 */
[----:B------:R1:W-:Y:S02]  /*20fe0*/  @!P0 LDGSTS.E.BYPASS.LTC128B.128 [R241+0xa800], desc[UR16][R4.64] ;  /* 0x0a80000004f18fae */ /* 0x0003e4000b981a10 */
[-C--:B------:R-:W-:Y:S01]  /*20ff0*/  IADD3 R12, P2, PT, R10, R7.reuse, RZ ;  /* 0x000000070a0c7210 */ /* 0x080fe20007f5e0ff */
[--C-:B------:R-:W-:Y:S02]  /*21000*/  IMAD.X R11, R9, 0x1, R6.reuse, P1 ;  /* 0x00000001090b7824 */ /* 0x100fe400008e0606 */
[----:B------:R-:W-:Y:S01]  /*21010*/  @P0 STS.128 [R241+0xa800], RZ ;  /* 0x00a800fff1000388 */ /* 0x000fe20000000c00 */
[-C--:B------:R-:W-:Y:S01]  /*21020*/  IADD3 R14, P1, PT, R12, R7.reuse, RZ ;  /* 0x000000070c0e7210 */ /* 0x080fe20007f3e0ff */
[--C-:B------:R-:W-:Y:S03]  /*21030*/  IMAD.X R13, R11, 0x1, R6.reuse, P2 ;  /* 0x000000010b0d7824 */ /* 0x100fe600010e0606 */
[----:B------:R-:W-:Y:S01]  /*21040*/  @!PT LDS RZ, [RZ] ;  /* 0x00000000fffff984 */ /* 0x000fe20000000800 */
[----:B------:R-:W-:Y:S01]  /*21050*/  @!PT LDS RZ, [RZ] ;  /* 0x00000000fffff984 */ /* 0x000fe20000000800 */
[----:B------:R-:W-:Y:S01]  /*21060*/  @!PT LDS RZ, [RZ] ;  /* 0x00000000fffff984 */ /* 0x000fe20000000800 */
[----:B------:R2:W-:Y:S01]  /*21070*/  @!P0 LDGSTS.E.BYPASS.LTC128B.128 [R241+0xb000], desc[UR16][R8.64] ;  /* 0x0b00000008f18fae */ /* 0x0005e2000b981a10 */
[-C--:B------:R-:W-:Y:S01]  /*21080*/  IADD3 R16, P2, PT, R14, R7.reuse, RZ ;  /* 0x000000070e107210 */ /* 0x080fe20007f5e0ff */
[--C-:B------:R-:W-:Y:S03]  /*21090*/  IMAD.X R15, R13, 0x1, R6.reuse, P1 ;  /* 0x000000010d0f7824 */ /* 0x100fe600008e0606 */
[----:B------:R-:W-:Y:S01]  /*210a0*/  @P0 STS.128 [R241+0xb000], RZ ;  /* 0x00b000fff1000388 */ /* 0x000fe20000000c00 */
[--C-:B------:R-:W-:Y:S04]  /*210b0*/  IMAD.X R17, R15, 0x1, R6.reuse, P2 ;  /* 0x000000010f117824 */ /* 0x100fe800010e0606 */
        /* <DEDUP_REMOVED lines=28> */
[----:B------:R4:W-:Y:S01]  /*21280*/  @!P0 LDGSTS.E.BYPASS.LTC128B.128 [R241+0xd800], desc[UR16][R4.64] ;  /* 0x0d80000004f18fae */ /* 0x0009e2000b981a10 */
[--C-:B------:R-:W-:Y:S01]  /*21290*/  IMAD.X R11, R9, 0x1, R6.reuse, P1 ;  /* 0x00000001090b7824 */ /* 0x100fe200008e0606 */
[-C--:B-----5:R-:W-:Y:S03]  /*212a0*/  IADD3 R12, P2, PT, R10, R7.reuse, RZ ;  /* 0x000000070a0c7210 */ /* 0x0a0fe60007f5e0ff */
        /* <DEDUP_REMOVED lines=14> */
[----:B------:R-:W-:Y:S01]  /*21390*/  @P0 STS.128 [R241+0xe800], RZ ;  /* 0x00e800fff1000388 */ /* 0x000fe20000000c00 */
[----:B------:R-:W-:Y:S04]  /*213a0*/  IADD3.X R17, PT, PT, R15, R6, RZ, P2, !PT ;  /* 0x000000060f117210 */ /* 0x000fe800017fe4ff */
[----:B------:R-:W-:Y:S01]  /*213b0*/  @!PT LDS RZ, [RZ] ;  /* 0x00000000fffff984 */ /* 0x000fe20000000800 */
[----:B------:R-:W-:Y:S01]  /*213c0*/  @!PT LDS RZ, [RZ] ;  /* 0x00000000fffff984 */ /* 0x000fe20000000800 */
[----:B------:R-:W-:Y:S01]  /*213d0*/  @!PT LDS RZ, [RZ] ;  /* 0x00000000fffff984 */ /* 0x000fe20000000800 */
[----:B------:R-:W-:Y:S01]  /*213e0*/  @!P0 LDGSTS.E.BYPASS.LTC128B.128 [R241+0xf000], desc[UR16][R12.64] ;  /* 0x0f0000000cf18fae */ /* 0x000fe2000b981a10 */
[-C--:B----4-:R-:W-:Y:S04]  /*213f0*/  IADD3 R4, P1, PT, R16, R7.reuse, RZ ;  /* 0x0000000710047210 */ /* 0x090fe80007f3e0ff */
        /* <DEDUP_REMOVED lines=9> */
[--C-:B------:R-:W-:Y:S04]  /*21490*/  IMAD.X R21, R5, 0x1, R6.reuse, P2 ;  /* 0x0000000105157824 */ /* 0x100fe800010e0606 */
[----:B------:R-:W-:Y:S01]  /*214a0*/  @!PT LDS RZ, [RZ] ;  /* 0x00000000fffff984 */ /* 0x000fe20000000800 */
[----:B------:R-:W-:Y:S01]  /*214b0*/  @!PT LDS RZ, [RZ] ;  /* 0x00000000fffff984 */ /* 0x000fe20000000800 */
[----:B------:R-:W-:Y:S01]  /*214c0*/  @!PT LDS RZ, [RZ] ;  /* 0x00000000fffff984 */ /* 0x000fe20000000800 */
[----:B------:R2:W-:Y:S01]  /*214d0*/  @!P0 LDGSTS.E.BYPASS.LTC128B.128 [R241+0x10000], desc[UR16][R16.64] ;  /* 0x1000000010f18fae */ /* 0x0005e2000b981a10 */
[----:B------:R-:W-:Y:S04]  /*214e0*/  @!P0 IMAD.X R23, R21, 0x1, R6, P1 ;  /* 0x0000000115178824 */ /* 0x000fe800008e0606 */
        /* <DEDUP_REMOVED lines=15> */
[----:B------:R-:W-:Y:S01]  /*215e0*/  @P0 STS.128 [R241+0x11800], RZ ;  /* 0x011800fff1000388 */ /* 0x000fe20000000c00 */
[----:B------:R-:W-:Y:S04]  /*215f0*/  LOP3.LUT P0, RZ, R225, 0x2, RZ, 0xc0, !PT ;  /* 0x00000002e1ff7812 */ /* 0x000fe8000780c0ff */
[----:B------:R3:W-:Y:S01]  /*21600*/  LDSM.16.M88.4 R128, [R0] ;  /* 0x000000000080783b */ /* 0x0007e20000000200 */
[----:B------:R-:W-:Y:S02]  /*21610*/  SEL R229, R229, 0xffffffe0, !P0 ;  /* 0xffffffe0e5e57807 */ /* 0x000fe40004000000 */
[----:B------:R-:W-:Y:S02]  /*21620*/  LOP3.LUT P0, RZ, R225, 0x4, RZ, 0xc0, !PT ;  /* 0x00000004e1ff7812 */ /* 0x000fe4000780c0ff */
[----:B-1----:R-:W4:Y:S01]  /*21630*/  LDSM.16.M88.4 R8, [R100+UR6+0x2000] ;  /* 0x002000066408783b */ /* 0x002f220008000200 */
[----:B------:R-:W-:Y:S01]  /*21640*/  IMAD.IADD R172, R0, 0x1, R229 ;  /* 0x0000000100ac7824 */ /* 0x000fe200078e02e5 */
[C---:B------:R-:W-:Y:S02]  /*21650*/  IADD3 R164, PT, PT, R2.reuse, R229, RZ ;  /* 0x000000e502a47210 */ /* 0x040fe40007ffe0ff */
[----:B------:R-:W-:Y:S01]  /*21660*/  SEL R167, R167, 0xffffffc0, !P0 ;  /* 0xffffffc0a7a77807 */ /* 0x000fe20004000000 */
[----:B--2---:R-:W1:Y:S04]  /*21670*/  LDSM.16.M88.4 R16, [R100+UR6+0x2800] ;  /* 0x002800066410783b */ /* 0x004e680008000200 */
[--C-:B------:R-:W-:Y:S01]  /*21680*/  IMAD.IADD R2, R2, 0x1, R167.reuse ;  /* 0x0000000102027824 */ /* 0x100fe200078e02a7 */
[----:B------:R-:W5:Y:S05]  /*21690*/  LDSM.16.M88.4 R24, [R100+UR6+0x3000] ;  /* 0x003000066418783b */ /* 0x000f6a0008000200 */
[----:B------:R-:W0:Y:S01]  /*216a0*/  LDGDEPBAR ;  /* 0x00000000000079af */ /* 0x000e220000000000 */
[----:B---3--:R-:W-:Y:S04]  /*216b0*/  IMAD.IADD R0, R0, 0x1, R167 ;  /* 0x0000000100007824 */ /* 0x008fe800078e02a7 */
[----:B------:R-:W2:Y:S01]  /*216c0*/  LDSM.16.M88.4 R32, [R100+UR6+0x3800] ;  /* 0x003800066420783b */ /* 0x000ea20008000200 */
[C---:B------:R-:W-:Y:S04]  /*216d0*/  IMAD.IADD R212, R229.reuse, 0x1, R0 ;  /* 0x00000001e5d47824 */ /* 0x040fe800078e0200 */
[----:B------:R-:W3:Y:S05]  /*216e0*/  LDSM.16.M88.4 R40, [R100+UR6+0x4000] ;  /* 0x004000066428783b */ /* 0x000eea0008000200 */
[----:B------:R-:W3:Y:S05]  /*216f0*/  LDSM.16.M88.4 R48, [R100+UR6+0x4800] ;  /* 0x004800066430783b */ /* 0x000eea0008000200 */
[----:B------:R-:W3:Y:S05]  /*21700*/  LDSM.16.M88.4 R56, [R100+UR6+0x5000] ;  /* 0x005000066438783b */ /* 0x000eea0008000200 */
[----:B------:R-:W3:Y:S01]  /*21710*/  LDSM.16.M88.4 R64, [R100+UR6+0x5800] ;  /* 0x005800066440783b */ /* 0x000ee20008000200 */
[C---:B----4-:R-:W-:Y:S04]  /*21720*/  HMMA.16816.F32 R4, R128.reuse, R8, RZ ;  /* 0x000000088004723c */ /* 0x050fe800000018ff */
[----:B------:R-:W4:Y:S04]  /*21730*/  LDSM.16.M88.4 R72, [R100+UR6+0x6000] ;  /* 0x006000066448783b */ /* 0x000f280008000200 */
[C---:B------:R-:W-:Y:S01]  /*21740*/  HMMA.16816.F32 R8, R128.reuse, R10, RZ ;  /* 0x0000000a8008723c */ /* 0x040fe200000018ff */
[----:B------:R-:W4:Y:S05]  /*21750*/  LDSM.16.M88.4 R80, [R100+UR6+0x6800] ;  /* 0x006800066450783b */ /* 0x000f2a0008000200 */
[----:B------:R-:W4:Y:S02]  /*21760*/  LDSM.16.M88.4 R88, [R100+UR6+0x7000] ;  /* 0x007000066458783b */ /* 0x000f240008000200 */
[C---:B-1----:R-:W-:Y:S03]  /*21770*/  HMMA.16816.F32 R12, R128.reuse, R16, RZ ;  /* 0x00000010800c723c */ /* 0x042fe600000018ff */
[----:B------:R-:W1:Y:S05]  /*21780*/  LDSM.16.M88.4 R96, [R100+UR6+0x7800] ;  /* 0x007800066460783b */ /* 0x000e6a0008000200 */
[C---:B------:R-:W-:Y:S01]  /*21790*/  HMMA.16816.F32 R16, R128.reuse, R18, RZ ;  /* 0x000000128010723c */ /* 0x040fe200000018ff */
[----:B------:R-:W1:Y:S05]  /*217a0*/  LDSM.16.M88.4 R104, [R100+UR6+0x8000] ;  /* 0x008000066468783b */ /* 0x000e6a0008000200 */
[----:B------:R-:W1:Y:S02]  /*217b0*/  LDSM.16.M88.4 R112, [R100+UR6+0x8800] ;  /* 0x008800066470783b */ /* 0x000e640008000200 */
[C---:B-----5:R-:W-:Y:S03]  /*217c0*/  HMMA.16816.F32 R20, R128.reuse, R24, RZ ;  /* 0x000000188014723c */ /* 0x060fe600000018ff */
[----:B------:R-:W5:Y:S05]  /*217d0*/  LDSM.16.M88.4 R120, [R100+UR6+0x9000] ;  /* 0x009000066478783b */ /* 0x000f6a0008000200 */
[C---:B------:R-:W-:Y:S01]  /*217e0*/  HMMA.16816.F32 R24, R128.reuse, R26, RZ ;  /* 0x0000001a8018723c */ /* 0x040fe200000018ff */
[----:B------:R5:W5:Y:S05]  /*217f0*/  LDSM.16.M88.4 R168, [R100+UR6+0x9800] ;  /* 0x0098000664a8783b */ /* 0x000b6a0008000200 */
[----:B------:R-:W-:Y:S02]  /*21800*/  LDSM.16.M88.4 R172, [R172] ;  /* 0x00000000acac783b */ /* 0x000fe40000000200 */
[C---:B--2---:R-:W-:Y:S03]  /*21810*/  HMMA.16816.F32 R28, R128.reuse, R32, RZ ;  /* 0x00000020801c723c */ /* 0x044fe600000018ff */
[----:B------:R-:W2:Y:S05]  /*21820*/  LDSM.16.M88.4 R176, [R164+0x2000] ;  /* 0x00200000a4b0783b */ /* 0x000eaa0000000200 */
[C---:B------:R-:W-:Y:S01]  /*21830*/  HMMA.16816.F32 R32, R128.reuse, R34, RZ ;  /* 0x000000228020723c */ /* 0x040fe200000018ff */
[----:B------:R-:W2:Y:S05]  /*21840*/  LDSM.16.M88.4 R180, [R164+0x2800] ;  /* 0x00280000a4b4783b */ /* 0x000eaa0000000200 */
[----:B------:R-:W2:Y:S02]  /*21850*/  LDSM.16.M88.4 R184, [R164+0x3000] ;  /* 0x00300000a4b8783b */ /* 0x000ea40000000200 */
[C---:B---3--:R-:W-:Y:S03]  /*21860*/  HMMA.16816.F32 R36, R128.reuse, R40, RZ ;  /* 0x000000288024723c */ /* 0x048fe600000018ff */
[----:B------:R-:W3:Y:S05]  /*21870*/  LDSM.16.M88.4 R188, [R164+0x3800] ;  /* 0x00380000a4bc783b */ /* 0x000eea0000000200 */
[C---:B------:R-:W-:Y:S01]  /*21880*/  HMMA.16816.F32 R40, R128.reuse, R42, RZ ;  /* 0x0000002a8028723c */ /* 0x040fe200000018ff */
[----:B------:R-:W3:Y:S05]  /*21890*/  LDSM.16.M88.4 R192, [R164+0x4000] ;  /* 0x00400000a4c0783b */ /* 0x000eea0000000200 */
[----:B------:R-:W3:Y:S02]  /*218a0*/  LDSM.16.M88.4 R196, [R164+0x4800] ;  /* 0x00480000a4c4783b */ /* 0x000ee40000000200 */
[C---:B------:R-:W-:Y:S03]  /*218b0*/  HMMA.16816.F32 R44, R128.reuse, R48, RZ ;  /* 0x00000030802c723c */ /* 0x040fe600000018ff */
[----:B------:R-:W3:Y:S05]  /*218c0*/  LDSM.16.M88.4 R200, [R164+0x5000] ;  /* 0x00500000a4c8783b */ /* 0x000eea0000000200 */
[C---:B------:R-:W-:Y:S01]  /*218d0*/  HMMA.16816.F32 R48, R128.reuse, R50, RZ ;  /* 0x000000328030723c */ /* 0x040fe200000018ff */
[----:B------:R-:W3:Y:S05]  /*218e0*/  LDSM.16.M88.4 R204, [R164+0x5800] ;  /* 0x00580000a4cc783b */ /* 0x000eea0000000200 */
[----:B------:R-:W-:Y:S02]  /*218f0*/  LDSM.16.M88.4 R208, [R2+0x9800] ;  /* 0x0098000002d0783b */ /* 0x000fe40000000200 */
[C---:B------:R-:W-:Y:S03]  /*21900*/  HMMA.16816.F32 R52, R128.reuse, R56, RZ ;  /* 0x000000388034723c */ /* 0x040fe600000018ff */
[----:B------:R-:W-:Y:S05]  /*21910*/  LDSM.16.M88.4 R212, [R212] ;  /* 0x00000000d4d4783b */ /* 0x000fea0000000200 */
[C---:B------:R-:W-:Y:S08]  /*21920*/  HMMA.16816.F32 R56, R128.reuse, R58, RZ ;  /* 0x0000003a8038723c */ /* 0x040ff000000018ff */
[C---:B------:R-:W-:Y:S08]  /*21930*/  HMMA.16816.F32 R60, R128.reuse, R64, RZ ;  /* 0x00000040803c723c */ /* 0x040ff000000018ff */
[C---:B------:R-:W-:Y:S08]  /*21940*/  HMMA.16816.F32 R64, R128.reuse, R66, RZ ;  /* 0x000000428040723c */ /* 0x040ff000000018ff */
[C---:B----4-:R-:W-:Y:S08]  /*21950*/  HMMA.16816.F32 R68, R128.reuse, R72, RZ ;  /* 0x000000488044723c */ /* 0x050ff000000018ff */
[C---:B------:R-:W-:Y:S08]  /*21960*/  HMMA.16816.F32 R72, R128.reuse, R74, RZ ;  /* 0x0000004a8048723c */ /* 0x040ff000000018ff */
[C---:B------:R-:W-:Y:S08]  /*21970*/  HMMA.16816.F32 R76, R128.reuse, R80, RZ ;  /* 0x00000050804c723c */ /* 0x040ff000000018ff */
[C---:B------:R-:W-:Y:S08]  /*21980*/  HMMA.16816.F32 R80, R128.reuse, R82, RZ ;  /* 0x000000528050723c */ /* 0x040ff000000018ff */
        /* <DEDUP_REMOVED lines=18> */
[----:B------:R-:W4:Y:S07]  /*21ab0*/  LDSM.16.M88.4 R180, [R164+0x7000] ;  /* 0x00700000a4b4783b */ /* 0x000f2e0000000200 */
[C---:B------:R-:W-:Y:S08]  /*21ac0*/  HMMA.16816.F32 R20, R172.reuse, R184, R20 ;  /* 0x000000b8ac14723c */ /* 0x040ff00000001814 */
[C---:B------:R-:W-:Y:S01]  /*21ad0*/  HMMA.16816.F32 R24, R172.reuse, R186, R24 ;  /* 0x000000baac18723c */ /* 0x040fe20000001818 */
[----:B------:R-:W5:Y:S07]  /*21ae0*/  LDSM.16.M88.4 R184, [R164+0x7800] ;  /* 0x00780000a4b8783b */ /* 0x000f6e0000000200 */
[C---:B---3--:R-:W-:Y:S08]  /*21af0*/  HMMA.16816.F32 R28, R172.reuse, R188, R28 ;  /* 0x000000bcac1c723c */ /* 0x048ff0000000181c */
        /* <DEDUP_REMOVED lines=12> */
[----:B---3--:R-:W-:Y:S05]  /*21bc0*/  IMAD.IADD R0, R229, 0x1, R2 ;  /* 0x00000001e5007824 */ /* 0x008fea00078e0202 */
        /* <DEDUP_REMOVED lines=10> */
[C---:B----4-:R-:W-:Y:S08]  /*21c70*/  HMMA.16816.F32 R84, R172.reuse, R180, R84 ;  /* 0x000000b4ac54723c */ /* 0x050ff00000001854 */
[C---:B------:R-:W-:Y:S01]  /*21c80*/  HMMA.16816.F32 R88, R172.reuse, R182, R88 ;  /* 0x000000b6ac58723c */ /* 0x040fe20000001858 */
[----:B------:R-:W3:Y:S07]  /*21c90*/  LDSM.16.M88.4 R180, [R2+0x2800] ;  /* 0x0028000002b4783b */ /* 0x000eee0000000200 */
[C---:B-----5:R-:W-:Y:S08]  /*21ca0*/  HMMA.16816.F32 R92, R172.reuse, R184, R92 ;  /* 0x000000b8ac5c723c */ /* 0x060ff0000000185c */
        /* <DEDUP_REMOVED lines=112> */
[----:B------:R-:W-:Y:S01]  /*223b0*/  @!P6 IMAD.X R0, RZ, RZ, ~R0, P1 ;  /* 0x000000ffff00e224 */ /* 0x000fe200008e0e00 */
[----:B------:R-:W-:Y:S04]  /*223c0*/  ISETP.GE.AND P1, PT, R239, UR13, PT ;  /* 0x0000000def007c0c */ /* 0x000fe8000bf26270 */
[----:B------:R-:W-:Y:S04]  /*223d0*/  @!P6 SHF.R.S64 R169, R2, 0x1f, R0 ;  /* 0x0000001f02a9e819 */ /* 0x000fe80000001000 */
[----:B------:R-:W-:Y:S04]  /*223e0*/  @!P6 IADD3 R230, P2, PT, R169, R230, RZ ;  /* 0x000000e6a9e6e210 */ /* 0x000fe80007f5e0ff */
[----:B------:R-:W-:Y:S01]  /*223f0*/  @!P6 LEA.HI.X.SX32 R231, R0, R231, 0x1, P2 ;  /* 0x000000e700e7e211 */ /* 0x000fe200010f0eff */
[----:B--2---:R-:W-:Y:S08]  /*22400*/  @!P6 BRA `(.L_x_1675) ;  /* 0x000000040008e947 */ /* 0x004ff00003800000 */
[----:B------:R-:W1:Y:S01]  /*22410*/  LDC R0, c[0x0][0x4f0] ;  /* 0x00013c00ff007b82 */ /* 0x000e620000000800 */
[----:B------:R-:W-:Y:S02]  /*22420*/  UIADD3 UR5, UPT, UPT, UR12, -0x100, URZ ;  /* 0xffffff000c057890 */ /* 0x000fe4000fffe0ff */
[----:B------:R-:W-:Y:S04]  /*22430*/  UIADD3 UR15, UPT, UPT, UR12, -0x200, URZ ;  /* 0xfffffe000c0f7890 */ /* 0x000fe8000fffe0ff */
[----:B------:R-:W-:Y:S04]  /*22440*/  MOV R168, UR5 ;  /* 0x0000000500a87c02 */ /* 0x000fe80008000f00 */
[----:B------:R-:W-:Y:S02]  /*22450*/  IABS R168, R168 ;  /* 0x000000a800a87213 */ /* 0x000fe40000000000 */
[-C--:B-1----:R-:W-:Y:S02]  /*22460*/  IABS R2, R0.reuse ;  /* 0x0000000000027213 */ /* 0x082fe40000000000 */
[----:B------:R-:W-:Y:S02]  /*22470*/  LOP3.LUT R173, RZ, R0, RZ, 0x33, !PT ;  /* 0x00000000ffad7212 */ /* 0x000fe400078e33ff */
[----:B------:R-:W1:Y:S10]  /*22480*/  I2F.RP R172, R2 ;  /* 0x0000000200ac7306 */ /* 0x000e740000209400 */
[----:B-1----:R-:W1:Y:S02]  /*22490*/  MUFU.RCP R164, R172 ;  /* 0x000000ac00a47308 */ /* 0x002e640000001000 */
[----:B-1----:R-:W-:Y:S02]  /*224a0*/  VIADD R170, R164, 0xffffffe ;  /* 0x0ffffffea4aa7836 */ /* 0x002fe40000000000 */
[----:B------:R-:W-:Y:S06]  /*224b0*/  IMAD.U32 R164, RZ, RZ, UR15 ;  /* 0x0000000fffa47e24 */ /* 0x000fec000f8e00ff */
[----:B------:R-:W1:Y:S01]  /*224c0*/  F2I.FTZ.U32.TRUNC.NTZ R171, R170 ;  /* 0x000000aa00ab7305 */ /* 0x000e62000021f000 */
[----:B------:R-:W-:Y:S01]  /*224d0*/  IABS R164, R164 ;  /* 0x000000a400a47213 */ /* 0x000fe20000000000 */
        /* <DEDUP_REMOVED lines=17> */
[----:B------:R-:W-:Y:S02]  /*225f0*/  P2R R168, PR, RZ, 0x10 ;  /* 0x00000010ffa87803 */ /* 0x000fe40000000000 */
[----:B------:R-:W-:Y:S02]  /*22600*/  ISETP.GE.U32.AND P5, PT, R164, R2, PT ;  /* 0x00000002a400720c */ /* 0x000fe40003fa6070 */
[----:B------:R-:W-:Y:S02]  /*22610*/  LOP3.LUT R2, R0, UR15, RZ, 0x3c, !PT ;  /* 0x0000000f00027c12 */ /* 0x000fe4000f8e3cff */
[----:B------:R-:W-:Y:S02]  /*22620*/  ISETP.NE.AND P3, PT, R168, RZ, PT ;  /* 0x000000ffa800720c */ /* 0x000fe40003f65270 */
[----:B------:R-:W-:Y:S01]  /*22630*/  LOP3.LUT R164, R0, UR5, RZ, 0x3c, !PT ;  /* 0x0000000500a47c12 */ /* 0x000fe2000f8e3cff */
[----:B------:R-:W1:Y:S01]  /*22640*/  LDC.64 R168, c[0x0][0x3b8] ;  /* 0x0000ee00ffa87b82 */ /* 0x000e620000000a00 */
[----:B------:R-:W-:Y:S02]  /*22650*/  ISETP.GE.AND P4, PT, R2, RZ, PT ;  /* 0x000000ff0200720c */ /* 0x000fe40003f86270 */
[----:B------:R-:W-:Y:S03]  /*22660*/  ISETP.GE.AND P2, PT, R164, RZ, PT ;  /* 0x000000ffa400720c */ /* 0x000fe60003f46270 */
[----:B------:R-:W-:Y:S04]  /*22670*/  @P5 IADD3 R170, PT, PT, R170, 0x1, RZ ;  /* 0x00000001aaaa5810 */ /* 0x000fe80007ffe0ff */
[----:B------:R-:W-:Y:S01]  /*22680*/  @P3 VIADD R172, R172, 0x1 ;  /* 0x00000001acac3836 */ /* 0x000fe20000000000 */
[----:B------:R-:W-:Y:S03]  /*22690*/  ISETP.NE.AND P3, PT, R0, RZ, PT ;  /* 0x000000ff0000720c */ /* 0x000fe60003f65270 */
[----:B------:R-:W-:Y:S02]  /*226a0*/  @!P4 IMAD.MOV R170, RZ, RZ, -R170 ;  /* 0x000000ffffaac224 */ /* 0x000fe400078e0aaa */
[----:B------:R-:W-:Y:S03]  /*226b0*/  @!P2 IADD3 R172, PT, PT, -R172, RZ, RZ ;  /* 0x000000ffacaca210 */ /* 0x000fe60007ffe1ff */
        /* <DEDUP_REMOVED lines=23> */
.L_x_1675:
[----:B------:R-:W-:Y:S01]  /*22830*/  @!PT LDS RZ, [RZ] ;  /* 0x00000000fffff984 */ /* 0x000fe20000000800 */
[----:B------:R-:W-:Y:S01]  /*22840*/  @!PT LDS RZ, [RZ] ;  /* 0x00000000fffff984 */ /* 0x000fe20000000800 */
[----:B------:R-:W-:Y:S01]  /*22850*/  @!PT LDS RZ, [RZ] ;  /* 0x00000000fffff984 */ /* 0x000fe20000000800 */
[----:B------:R-:W-:Y:S01]  /*22860*/  @!P1 LDGSTS.E.BYPASS.LTC128B.128 [R241+0x2000], desc[UR16][R230.64] ;  /* 0x02000000e6f19fae */ /* 0x000fe2000b981a10 */
[C---:B------:R-:W-:Y:S01]  /*22870*/  LEA R172, P2, R168.reuse, RZ, 0x5 ;  /* 0x000000ffa8ac7211 */ /* 0x040fe200078428ff */
[C---:B------:R-:W-:Y:S01]  /*22880*/  IMAD.SHL.U32 R169, R168.reuse, 0x20, RZ ;  /* 0x00000020a8a97824 */ /* 0x040fe200078e00ff */
[----:B------:R-:W-:Y:S01]  /*22890*/  LEA R0, P3, R168, R230, 0x5 ;  /* 0x000000e6a8007211 */ /* 0x000fe200078628ff */
[----:B------:R1:W-:Y:S01]  /*228a0*/  @P1 STS.128 [R241+0x2000], RZ ;  /* 0x002000fff1001388 */ /* 0x0003e20000000c00 */
[----:B------:R-:W-:Y:S01]  /*228b0*/  IMAD.SHL.U32 R164, R167, 0x20, RZ ;  /* 0x00000020a7a47824 */ /* 0x000fe200078e00ff */
[----:B------:R-:W-:Y:S02]  /*228c0*/  @!P1 IADD3 R172, P4, PT, R230, R172, RZ ;  /* 0x000000ace6ac9210 */ /* 0x000fe40007f9e0ff */
[C---:B------:R-:W-:Y:S02]  /*228d0*/  LEA.HI.X R173, R168.reuse, RZ, RZ, 0x5, P2 ;  /* 0x000000ffa8ad7211 */ /* 0x040fe400010f2cff */
[C---:B------:R-:W-:Y:S02]  /*228e0*/  LEA.HI.X R171, R168.reuse, R231, R167, 0x5, P3 ;  /* 0x000000e7a8ab7211 */ /* 0x040fe400018f2ca7 */
[-C--:B------:R-:W-:Y:S02]  /*228f0*/  IADD3 R174, P3, P2, R169, R0.reuse, R169 ;  /* 0x00000000a9ae7210 */ /* 0x080fe40007a7e0a9 */
[----:B------:R-:W-:Y:S02]  /*22900*/  SHF.L.U64.HI R2, R168, 0x5, R167 ;  /* 0x00000005a8027819 */ /* 0x000fe400000102a7 */
[----:B------:R-:W-:Y:S02]  /*22910*/  @!P1 IADD3.X R173, PT, PT, R231, R173, R164, P4, !PT ;  /* 0x000000ade7ad9210 */ /* 0x000fe400027fe4a4 */
[--C-:B------:R-:W-:Y:S02]  /*22920*/  IADD3.X R175, PT, PT, R2, R171, R2.reuse, P3, P2 ;  /* 0x000000ab02af7210 */ /* 0x100fe40001fe4402 */
[----:B------:R-:W-:Y:S01]  /*22930*/  @!P1 IADD3 R178, P2, PT, R169, R0, RZ ;  /* 0x00000000a9b29210 */ /* 0x000fe20007f5e0ff */
[----:B------:R-:W-:Y:S01]  /*22940*/  @!PT LDS RZ, [RZ] ;  /* 0x00000000fffff984 */ /* 0x000fe20000000800 */
[----:B------:R-:W-:Y:S01]  /*22950*/  @!PT LDS RZ, [RZ] ;  /* 0x00000000fffff984 */ /* 0x000fe20000000800 */
[----:B------:R-:W-:Y:S01]  /*22960*/  @!PT LDS RZ, [RZ] ;  /* 0x00000000fffff984 */ /* 0x000fe20000000800 */
[----:B------:R2:W-:Y:S01]  /*22970*/  @!P1 LDGSTS.E.BYPASS.LTC128B.128 [R241+0x2800], desc[UR16][R172.64] ;  /* 0x02800000acf19fae */ /* 0x0005e2000b981a10 */
[-C--:B------:R-:W-:Y:S03]  /*22980*/  IADD3 R176, P5, PT, R174, R169.reuse, RZ ;  /* 0x000000a9aeb07210 */ /* 0x080fe60007fbe0ff */
[----:B------:R1:W-:Y:S01]  /*22990*/  @P1 STS.128 [R241+0x2800], RZ ;  /* 0x002800fff1001388 */ /* 0x0003e20000000c00 */
[----:B------:R-:W-:Y:S01]  /*229a0*/  @!P1 IMAD.X R179, R2, 0x1, R171, P2 ;  /* 0x0000000102b39824 */ /* 0x000fe200010e06ab */
[-C--:B------:R-:W-:Y:S01]  /*229b0*/  IADD3 R170, P3, PT, R176, R169.reuse, RZ ;  /* 0x000000a9b0aa7210 */ /* 0x080fe20007f7e0ff */
[--C-:B------:R-:W-:Y:S03]  /*229c0*/  IMAD.X R177, R175, 0x1, R2.reuse, P5 ;  /* 0x00000001afb17824 */ /* 0x100fe600028e0602 */
[----:B------:R-:W-:Y:S01]  /*229d0*/  @!PT LDS RZ, [RZ] ;  /* 0x00000000fffff984 */ /* 0x000fe20000000800 */
[----:B------:R-:W-:Y:S01]  /*229e0*/  @!PT LDS RZ, [RZ] ;  /* 0x00000000fffff984 */ /* 0x000fe20000000800 */
[----:B------:R-:W-:Y:S01]  /*229f0*/  @!PT LDS RZ, [RZ] ;  /* 0x00000000fffff984 */ /* 0x000fe20000000800 */
[----:B------:R3:W-:Y:S01]  /*22a00*/  @!P1 LDGSTS.E.BYPASS.LTC128B.128 [R241+0x3000], desc[UR16][R178.64] ;  /* 0x03000000b2f19fae */ /* 0x0007e2000b981a10 */
[--C-:B------:R-:W-:Y:S01]  /*22a10*/  IMAD.X R171, R177, 0x1, R2.reuse, P3 ;  /* 0x00000001b1ab7824 */ /* 0x100fe200018e0602 */
[-C--:B------:R-:W-:Y:S02]  /*22a20*/  IADD3 R180, P2, PT, R170, R169.reuse, RZ ;  /* 0x000000a9aab47210 */ /* 0x080fe40007f5e0ff */
[----:B------:R1:W-:Y:S02]  /*22a30*/  @P1 STS.128 [R241+0x3000], RZ ;  /* 0x003000fff1001388 */ /* 0x0003e40000000c00 */
[-C--:B------:R-:W-:Y:S01]  /*22a40*/  IADD3 R182, P3, PT, R180, R169.reuse, RZ ;  /* 0x000000a9b4b67210 */ /* 0x080fe20007f7e0ff */
        /* <DEDUP_REMOVED lines=13> */
[----:B------:R5:W-:Y:S02]  /*22b20*/  @!P1 LDGSTS.E.BYPASS.LTC128B.128 [R241+0x4000], desc[UR16][R176.64] ;  /* 0x04000000b0f19fae */ /* 0x000be4000b981a10 */
[-C--:B--2---:R-:W-:Y:S01]  /*22b30*/  IADD3 R172, P2, PT, R186, R169.reuse, RZ ;  /* 0x000000a9baac7210 */ /* 0x084fe20007f5e0ff */
[--C-:B------:R-:W-:Y:S01]  /*22b40*/  IMAD.X R187, R185, 0x1, R2.reuse, P3 ;  /* 0x00000001b9bb7824 */ /* 0x100fe200018e0602 */
[----:B------:R1:W-:Y:S03]  /*22b50*/  @P1 STS.128 [R241+0x4000], RZ ;  /* 0x004000fff1001388 */ /* 0x0003e60000000c00 */
[--C-:B------:R-:W-:Y:S01]  /*22b60*/  IMAD.X R173, R187, 0x1, R2.reuse, P2 ;  /* 0x00000001bbad7824 */ /* 0x100fe200010e0602 */
[----:B------:R-:W-:Y:S01]  /*22b70*/  @!PT LDS RZ, [RZ] ;  /* 0x00000000fffff984 */ /* 0x000fe20000000800 */
[----:B------:R-:W-:Y:S01]  /*22b80*/  @!PT LDS RZ, [RZ] ;  /* 0x00000000fffff984 */ /* 0x000fe20000000800 */
[----:B------:R-:W-:Y:S01]  /*22b90*/  @!PT LDS RZ, [RZ] ;  /* 0x00000000fffff984 */ /* 0x000fe20000000800 */
[----:B------:R2:W-:Y:S01]  /*22ba0*/  @!P1 LDGSTS.E.BYPASS.LTC128B.128 [R241+0x4800], desc[UR16][R170.64] ;  /* 0x04800000aaf19fae */ /* 0x0005e2000b981a10 */
[-C--:B---3--:R-:W-:Y:S03]  /*22bb0*/  IADD3 R178, P3, PT, R172, R169.reuse, RZ ;  /* 0x000000a9acb27210 */ /* 0x088fe60007f7e0ff */
[----:B------:R1:W-:Y:S04]  /*22bc0*/  @P1 STS.128 [R241+0x4800], RZ ;  /* 0x004800fff1001388 */ /* 0x0003e80000000c00 */
[----:B------:R-:W-:Y:S01]  /*22bd0*/  @!PT LDS RZ, [RZ] ;  /* 0x00000000fffff984 */ /* 0x000fe20000000800 */
[----:B------:R-:W-:Y:S01]  /*22be0*/  @!PT LDS RZ, [RZ] ;  /* 0x00000000fffff984 */ /* 0x000fe20000000800 */
[----:B------:R-:W-:Y:S01]  /*22bf0*/  @!PT LDS RZ, [RZ] ;  /* 0x00000000fffff984 */ /* 0x000fe20000000800 */
[----:B------:R1:W-:Y:S01]  /*22c00*/  @!P1 LDGSTS.E.BYPASS.LTC128B.128 [R241+0x5000], desc[UR16][R180.64] ;  /* 0x05000000b4f19fae */ /* 0x0003e2000b981a10 */
[--C-:B------:R-:W-:Y:S01]  /*22c10*/  IMAD.X R179, R173, 0x1, R2.reuse, P3 ;  /* 0x00000001adb37824 */ /* 0x100fe200018e0602 */
[-C--:B----4-:R-:W-:Y:S02]  /*22c20*/  IADD3 R174, P2, PT, R178, R169.reuse, RZ ;  /* 0x000000a9b2ae7210 */ /* 0x090fe40007f5e0ff */
[----:B------:R1:W-:Y:S04]  /*22c30*/  @P1 STS.128 [R241+0x5000], RZ ;  /* 0x005000fff1001388 */ /* 0x0003e80000000c00 */
[----:B------:R-:W-:Y:S01]  /*22c40*/  @!PT LDS RZ, [RZ] ;  /* 0x00000000fffff984 */ /* 0x000fe20000000800 */
[----:B------:R-:W-:Y:S01]  /*22c50*/  @!PT LDS RZ, [RZ] ;  /* 0x00000000fffff984 */ /* 0x000fe20000000800 */
[----:B------:R-:W-:Y:S01]  /*22c60*/  @!PT LDS RZ, [RZ] ;  /* 0x00000000fffff984 */ /* 0x000fe20000000800 */
[----:B------:R1:W-:Y:S01]  /*22c70*/  @!P1 LDGSTS.E.BYPASS.LTC128B.128 [R241+0x5800], desc[UR16][R182.64] ;  /* 0x05800000b6f19fae */ /* 0x0003e2000b981a10 */
[--C-:B------:R-:W-:Y:S01]  /*22c80*/  IMAD.X R175, R179, 0x1, R2.reuse, P2 ;  /* 0x00000001b3af7824 */ /* 0x100fe200010e0602 */
[-C--:B-----5:R-:W-:Y:S02]  /*22c90*/  IADD3 R176, P4, PT, R174, R169.reuse, RZ ;  /* 0x000000a9aeb07210 */ /* 0x0a0fe40007f9e0ff */
[----:B------:R1:W-:Y:S02]  /*22ca0*/  @P1 STS.128 [R241+0x5800], RZ ;  /* 0x005800fff1001388 */ /* 0x0003e40000000c00 */
[-C--:B------:R-:W-:Y:S02]  /*22cb0*/  IADD3 R168, P3, PT, R176, R169.reuse, RZ ;  /* 0x000000a9b0a87210 */ /* 0x080fe40007f7e0ff */
[----:B------:R-:W-:Y:S01]  /*22cc0*/  @!PT LDS RZ, [RZ] ;  /* 0x00000000fffff984 */ /* 0x000fe20000000800 */
[----:B------:R-:W-:Y:S01]  /*22cd0*/  @!PT LDS RZ, [RZ] ;  /* 0x00000000fffff984 */ /* 0x000fe20000000800 */
[----:B------:R-:W-:Y:S01]  /*22ce0*/  @!PT LDS RZ, [RZ] ;  /* 0x00000000fffff984 */ /* 0x000fe20000000800 */
[----:B------:R1:W-:Y:S01]  /*22cf0*/  @!P1 LDGSTS.E.BYPASS.LTC128B.128 [R241+0x6000], desc[UR16][R184.64] ;  /* 0x06000000b8f19fae */ /* 0x0003e2000b981a10 */
[--C-:B------:R-:W-:Y:S01]  /*22d00*/  IMAD.X R177, R175, 0x1, R2.reuse, P4 ;  /* 0x00000001afb17824 */ /* 0x100fe200020e0602 */
[----:B--2---:R-:W-:Y:S02]  /*22d10*/  @!P1 IADD3 R170, P2, PT, R168, R169, RZ ;  /* 0x000000a9a8aa9210 */ /* 0x004fe40007f5e0ff */
[----:B------:R1:W-:Y:S01]  /*22d20*/  @P1 STS.128 [R241+0x6000], RZ ;  /* 0x006000fff1001388 */ /* 0x0003e20000000c00 */
[--C-:B------:R-:W-:Y:S03]  /*22d30*/  IMAD.X R169, R177, 0x1, R2.reuse, P3 ;  /* 0x00000001b1a97824 */ /* 0x100fe600018e0602 */
        /* <DEDUP_REMOVED lines=37> */
.L_x_1674:
        /* <DEDUP_REMOVED lines=764> */
.L_x_1672:
[----:B------:R-:W1:Y:S01]  /*25f50*/  SHFL.BFLY PT, R4, R237, 0x2, 0x1f ;  /* 0x0c401f00ed047f89 */ /* 0x000e6200000e0000 */
[C---:B------:R-:W-:Y:S01]  /*25f60*/  SHF.L.U32 R10, R225.reuse, 0x4, RZ ;  /* 0x00000004e10a7819 */ /* 0x040fe200000006ff */
[----:B------:R-:W2:Y:S01]  /*25f70*/  S2UR UR12, SR_CTAID.Y ;  /* 0x00000000000c79c3 */ /* 0x000ea20000002600 */
[C---:B------:R-:W-:Y:S01]  /*25f80*/  SHF.L.U32 R3, R225.reuse, 0x2, RZ ;  /* 0x00000002e1037819 */ /* 0x040fe200000006ff */
[----:B------:R-:W3:Y:S01]  /*25f90*/  SHFL.BFLY PT, R9, R238, 0x2, 0x1f ;  /* 0x0c401f00ee097f89 */ /* 0x000ee200000e0000 */
[----:B------:R-:W-:Y:S01]  /*25fa0*/  SHF.L.U32 R14, R225, 0x1, RZ ;  /* 0x00000001e10e7819 */ /* 0x000fe200000006ff */
[----:B------:R-:W2:Y:S01]  /*25fb0*/  LDCU.64 UR4, c[0x0][0x430] ;  /* 0x00008600ff0477ac */ /* 0x000ea20008000a00 */
[----:B------:R-:W-:Y:S01]  /*25fc0*/  LOP3.LUT R7, R10, 0x1c0, RZ, 0xc0, !PT ;  /* 0x000001c00a077812 */ /* 0x000fe200078ec0ff */
[----:B------:R-:W-:Y:S01]  /*25fd0*/  BSSY.RECONVERGENT B0, `(.L_x_1677) ;  /* 0x0000083000007945 */ /* 0x000fe20003800200 */
[----:B------:R-:W-:Y:S01]  /*25fe0*/  LOP3.LUT R37, R3, 0x1f8, RZ, 0xc0, !PT ;  /* 0x000001f803257812 */ /* 0x000fe200078ec0ff */
[----:B------:R-:W4:Y:S01]  /*25ff0*/  S2UR UR11, SR_CTAID.Z ;  /* 0x00000000000b79c3 */ /* 0x000f220000002700 */
[--C-:B------:R-:W-:Y:S01]  /*26000*/  LOP3.LUT R12, R227, 0x6, R14.reuse, 0xf8, !PT ;  /* 0x00000006e30c7812 */ /* 0x100fe200078ef80e */
[----:B------:R-:W4:Y:S01]  /*26010*/  LDCU UR8, c[0x0][0x3e0] ;  /* 0x00007c00ff0877ac */ /* 0x000f220008000800 */
[----:B------:R-:W-:-:S02]  /*26020*/  LOP3.LUT R7, R7, 0x38, R14, 0xf8, !PT ;  /* 0x0000003807077812 */ /* 0x000fc400078ef80e */
[----:B------:R-:W-:Y:S01]  /*26030*/  SHF.R.U32.HI R36, RZ, 0x2, R225 ;  /* 0x00000002ff247819 */ /* 0x000fe200000116e1 */
[----:B------:R-:W5:Y:S01]  /*26040*/  LDCU UR7, c[0x0][0x44c] ;  /* 0x00008980ff0777ac */ /* 0x000f620008000800 */
[----:B------:R-:W-:Y:S01]  /*26050*/  LOP3.LUT R37, R37, 0x38, R226, 0x78, !PT ;  /* 0x0000003825257812 */ /* 0x000fe200078e78e2 */
[----:B------:R-:W5:Y:S01]  /*26060*/  S2UR UR9, SR_CTAID.X ;  /* 0x00000000000979c3 */ /* 0x000f620000002500 */
[----:B------:R-:W-:Y:S01]  /*26070*/  LOP3.LUT R10, R10, 0x10, RZ, 0xc0, !PT ;  /* 0x000000100a0a7812 */ /* 0x000fe200078ec0ff */
[----:B------:R-:W-:Y:S01]  /*26080*/  UIADD3 UR10, UPT, UPT, -UR21, URZ, URZ ;  /* 0x000000ff150a7290 */ /* 0x000fe2000fffe1ff */
[----:B------:R-:W-:Y:S02]  /*26090*/  LOP3.LUT R7, R12, R7, RZ, 0xfc, !PT ;  /* 0x000000070c077212 */ /* 0x000fe400078efcff */
[----:B------:R-:W-:Y:S01]  /*260a0*/  LEA R37, R37, R10, 0x2 ;  /* 0x0000000a25257211 */ /* 0x000fe200078e10ff */
[----:B-1----:R-:W-:Y:S02]  /*260b0*/  FADD.FTZ R11, R4, R237 ;  /* 0x000000ed040b7221 */ /* 0x002fe40000010000 */
[----:B------:R-:W-:Y:S01]  /*260c0*/  BAR.SYNC.DEFER_BLOCKING 0x0 ;  /* 0x0000000000007b1d */ /* 0x000fe20000010000 */
[----:B------:R-:W-:Y:S01]  /*260d0*/  LEA R7, R7, UR6, 0x2 ;  /* 0x0000000607077c11 */ /* 0x000fe2000f8e10ff */
[----:B--2---:R-:W-:Y:S01]  /*260e0*/  UIMAD UR4, UR12, UR4, UR21 ;  /* 0x000000040c0472a4 */ /* 0x004fe2000f8e0215 */
[----:B---3--:R-:W-:Y:S01]  /*260f0*/  FADD.FTZ R9, R9, R238 ;  /* 0x000000ee09097221 */ /* 0x008fe20000010000 */
[----:B------:R-:W-:-:S02]  /*26100*/  MOV R39, 0xff800000 ;  /* 0xff80000000277802 */ /* 0x000fc40000000f00 */
[----:B------:R-:W-:Y:S01]  /*26110*/  MOV R38, 0xff800000 ;  /* 0xff80000000267802 */ /* 0x000fe20000000f00 */
[----:B------:R-:W1:Y:S01]  /*26120*/  SHFL.BFLY PT, R6, R11, 0x1, 0x1f ;  /* 0x0c201f000b067f89 */ /* 0x000e6200000e0000 */
[----:B----4-:R-:W-:-:S03]  /*26130*/  UIMAD UR10, UR8, UR10, UR11 ;  /* 0x0000000a080a72a4 */ /* 0x010fc6000f8e020b */
[----:B------:R-:W2:Y:S01]  /*26140*/  SHFL.BFLY PT, R4, R9, 0x1, 0x1f ;  /* 0x0c201f0009047f89 */ /* 0x000ea200000e0000 */
[----:B------:R-:W-:Y:S02]  /*26150*/  UIMAD UR8, UR4, UR8, UR10 ;  /* 0x00000008040872a4 */ /* 0x000fe4000f8e020a */
[----:B-----5:R-:W-:-:S05]  /*26160*/  USHF.L.U32 UR9, UR9, 0x6, URZ ;  /* 0x0000000609097899 */ /* 0x020fca00080006ff */
[----:B------:R-:W3:Y:S01]  /*26170*/  LDCU.64 UR10, c[0x0][0x358] ;  /* 0x00006b00ff0a77ac */ /* 0x000ee20008000a00 */
[----:B------:R-:W-:-:S04]  /*26180*/  UIMAD UR8, UR8, UR5, UR9 ;  /* 0x00000005080872a4 */ /* 0x000fc8000f8e0209 */
[----:B------:R-:W-:Y:S01]  /*26190*/  UIMAD UR7, UR8, UR7, URZ ;  /* 0x00000007080772a4 */ /* 0x000fe2000f8e02ff */
[----:B-1----:R-:W-:Y:S01]  /*261a0*/  FADD.FTZ R5, R11, R6 ;  /* 0x000000060b057221 */ /* 0x002fe20000010000 */
[----:B------:R-:W-:-:S03]  /*261b0*/  IADD3 R11, PT, PT, R7, 0x80, RZ ;  /* 0x00000080070b7810 */ /* 0x000fc60007ffe0ff */
[----:B------:R-:W1:Y:S01]  /*261c0*/  MUFU.RCP R8, R5 ;  /* 0x0000000500087308 */ /* 0x000e620000001000 */
[----:B--2---:R-:W-:Y:S01]  /*261d0*/  FADD.FTZ R4, R9, R4 ;  /* 0x0000000409047221 */ /* 0x004fe20000010000 */
[----:B------:R-:W-:Y:S02]  /*261e0*/  FSETP.NE.FTZ.AND P2, PT, R5, RZ, PT ;  /* 0x000000ff0500720b */ /* 0x000fe40003f55000 */
[----:B------:R-:W-:Y:S02]  /*261f0*/  LOP3.LUT R9, R226, 0x30, RZ, 0xc0, !PT ;  /* 0x00000030e2097812 */ /* 0x000fe400078ec0ff */
[----:B------:R-:W-:Y:S02]  /*26200*/  FSETP.NE.FTZ.AND P1, PT, R4, RZ, PT ;  /* 0x000000ff0400720b */ /* 0x000fe40003f35000 */
[----:B------:R-:W2:Y:S01]  /*26210*/  MUFU.RCP R6, R4 ;  /* 0x0000000400067308 */ /* 0x000ea20000001000 */
[----:B------:R-:W-:Y:S02]  /*26220*/  LOP3.LUT R36, R9, 0x7, R36, 0xf8, !PT ;  /* 0x0000000709247812 */ /* 0x000fe400078ef824 */
[----:B------:R-:W-:-:S02]  /*26230*/  R2P PR, R225, 0x18 ;  /* 0x00000018e1007804 */ /* 0x000fc40000000000 */
[----:B------:R-:W-:Y:S02]  /*26240*/  MOV R9, 0x40 ;  /* 0x0000004000097802 */ /* 0x000fe40000000f00 */
[----:B------:R-:W4:Y:S01]  /*26250*/  @P2 LDC R15, c[0x0][0x458] ;  /* 0x00011600ff0f2b82 */ /* 0x000f220000000800 */
[----:B------:R-:W5:Y:S01]  /*26260*/  @P2 MUFU.LG2 R5, R5 ;  /* 0x0000000500052308 */ /* 0x000f620000000c00 */
[----:B------:R-:W-:Y:S02]  /*26270*/  SEL R10, R9, 0xffffffc0, !P3 ;  /* 0xffffffc0090a7807 */ /* 0x000fe40005800000 */
[----:B-1----:R-:W-:Y:S02]  /*26280*/  FSEL R8, R8, 1, P2 ;  /* 0x3f80000008087808 */ /* 0x002fe40001000000 */
[----:B------:R-:W-:Y:S02]  /*26290*/  IADD3 R9, PT, PT, R10, R7, RZ ;  /* 0x000000070a097210 */ /* 0x000fe40007ffe0ff */
[----:B------:R-:W1:Y:S01]  /*262a0*/  @P1 LDC R13, c[0x0][0x458] ;  /* 0x00011600ff0d1b82 */ /* 0x000e620000000800 */
        /* <DEDUP_REMOVED lines=18> */
[----:B--2---:R-:W-:Y:S01]  /*263d0*/  FSEL R6, R6, 1, P1 ;  /* 0x3f80000006067808 */ /* 0x004fe20000800000 */
[----:B------:R-:W2:Y:S01]  /*263e0*/  @P1 MUFU.LG2 R4, R4 ;  /* 0x0000000400041308 */ /* 0x000ea20000000c00 */
[----:B------:R-:W-:Y:S01]  /*263f0*/  SEL R8, R8, 0xffffffe0, !P0 ;  /* 0xffffffe008087807 */ /* 0x000fe20004000000 */
[----:B-----5:R-:W-:Y:S01]  /*26400*/  @P2 FMUL.FTZ R5, R5, 0.69314718246459960938 ;  /* 0x3f31721805052820 */ /* 0x020fe20000410000 */
[----:B------:R-:W-:Y:S01]  /*26410*/  @P4 IADD3 R11, PT, PT, R7, -0x80, RZ ;  /* 0xffffff80070b4810 */ /* 0x000fe20007ffe0ff */
        /* <DEDUP_REMOVED lines=16> */
[----:B------:R-:W-:Y:S01]  /*26520*/  IADD3 R6, PT, PT, R8, R7, RZ ;  /* 0x0000000708067210 */ /* 0x000fe20007ffe0ff */
[----:B------:R5:W-:Y:S01]  /*26530*/  STS.64 [R7+0x800], R162 ;  /* 0x000800a207007388 */ /* 0x000be20000000a00 */
[----:B----4-:R-:W-:Y:S01]  /*26540*/  @P2 FFMA.FTZ R39, R2, R15, R5 ;  /* 0x0000000f02272223 */ /* 0x010fe20000010005 */
[----:B------:R-:W-:-:S02]  /*26550*/  LOP3.LUT P0, RZ, R225, 0x3, RZ, 0xc0, !PT ;  /* 0x00000003e1ff7812 */ /* 0x000fc4000780c0ff */
[----:B------:R-:W-:Y:S04]  /*26560*/  STS.64 [R6], R132 ;  /* 0x0000008406007388 */ /* 0x000fe80000000a00 */
[----:B------:R4:W-:Y:S04]  /*26570*/  STS.64 [R6+0x800], R134 ;  /* 0x0008008606007388 */ /* 0x0009e80000000a00 */
[----:B------:R-:W-:Y:S04]  /*26580*/  STS.64 [R9], R136 ;  /* 0x0000008809007388 */ /* 0x000fe80000000a00 */
[----:B------:R3:W-:Y:S01]  /*26590*/  STS.64 [R9+0x800], R138 ;  /* 0x0008008a09007388 */ /* 0x0007e20000000a00 */
[----:B-----5:R-:W-:-:S05]  /*265a0*/  IADD3 R7, PT, PT, R8, R9, RZ ;  /* 0x0000000908077210 */ /* 0x020fca0007ffe0ff */
[----:B------:R-:W-:Y:S01]  /*265b0*/  STS.64 [R7], R140 ;  /* 0x0000008c07007388 */ /* 0x000fe20000000a00 */
[----:B----4-:R-:W-:-:S03]  /*265c0*/  IADD3 R6, PT, PT, R8, R11, RZ ;  /* 0x0000000b08067210 */ /* 0x010fc60007ffe0ff */
[----:B------:R2:W-:Y:S04]  /*265d0*/  STS.64 [R7+0x800], R142 ;  /* 0x0008008e07007388 */ /* 0x0005e80000000a00 */
[----:B------:R4:W-:Y:S01]  /*265e0*/  STS.64 [R11], R144 ;  /* 0x000000900b007388 */ /* 0x0009e20000000a00 */
[----:B---3--:R-:W-:-:S03]  /*265f0*/  IADD3 R9, PT, PT, R10, R11, RZ ;  /* 0x0000000b0a097210 */ /* 0x008fc60007ffe0ff */
[----:B------:R4:W-:Y:S01]  /*26600*/  STS.64 [R11+0x800], R146 ;  /* 0x000800920b007388 */ /* 0x0009e20000000a00 */
[----:B------:R-:W-:-:S03]  /*26610*/  IADD3 R8, PT, PT, R8, R9, RZ ;  /* 0x0000000908087210 */ /* 0x000fc60007ffe0ff */
[----:B------:R4:W-:Y:S04]  /*26620*/  STS.64 [R6], R148 ;  /* 0x0000009406007388 */ /* 0x0009e80000000a00 */
[----:B------:R4:W-:Y:S04]  /*26630*/  STS.64 [R6+0x800], R150 ;  /* 0x0008009606007388 */ /* 0x0009e80000000a00 */
[----:B------:R4:W-:Y:S04]  /*26640*/  STS.64 [R9], R156 ;  /* 0x0000009c09007388 */ /* 0x0009e80000000a00 */
[----:B------:R4:W-:Y:S01]  /*26650*/  STS.64 [R9+0x800], R158 ;  /* 0x0008009e09007388 */ /* 0x0009e20000000a00 */
[----:B--2---:R-:W-:-:S03]  /*26660*/  @P1 FMUL.FTZ R7, R4, 0.69314718246459960938 ;  /* 0x3f31721804071820 */ /* 0x004fc60000410000 */
[----:B------:R4:W-:Y:S01]  /*26670*/  STS.64 [R8], R152 ;  /* 0x0000009808007388 */ /* 0x0009e20000000a00 */
[----:B-1----:R-:W-:-:S03]  /*26680*/  @P1 FFMA.FTZ R38, R0, R13, R7 ;  /* 0x0000000d00261223 */ /* 0x002fc60000010007 */
[----:B------:R4:W-:Y:S01]  /*26690*/  STS.64 [R8+0x800], R154 ;  /* 0x0008009a08007388 */ /* 0x0009e20000000a00 */
[----:B------:R-:W-:Y:S06]  /*266a0*/  BAR.SYNC.DEFER_BLOCKING 0x0 ;  /* 0x0000000000007b1d */ /* 0x000fec0000010000 */
[----:B------:R4:W1:Y:S04]  /*266b0*/  LDS.128 R32, [R37+UR6] ;  /* 0x0000000625207984 */ /* 0x0008680008000c00 */
[----:B------:R4:W2:Y:S04]  /*266c0*/  LDS.128 R28, [R37+UR6+0x800] ;  /* 0x00080006251c7984 */ /* 0x0008a80008000c00 */
[----:B------:R4:W3:Y:S04]  /*266d0*/  LDS.128 R24, [R37+UR6+0x1000] ;  /* 0x0010000625187984 */ /* 0x0008e80008000c00 */
[----:B------:R4:W1:Y:S04]  /*266e0*/  LDS.128 R20, [R37+UR6+0x1800] ;  /* 0x0018000625147984 */ /* 0x0008680008000c00 */
[----:B------:R4:W1:Y:S04]  /*266f0*/  LDS.128 R16, [R37+UR6+0x2000] ;  /* 0x0020000625107984 */ /* 0x0008680008000c00 */
[----:B------:R4:W1:Y:S04]  /*26700*/  LDS.128 R12, [R37+UR6+0x2800] ;  /* 0x00280006250c7984 */ /* 0x0008680008000c00 */
[----:B------:R4:W1:Y:S04]  /*26710*/  LDS.128 R8, [R37+UR6+0x3000] ;  /* 0x0030000625087984 */ /* 0x0008680008000c00 */
[----:B------:R4:W1:Y:S01]  /*26720*/  LDS.128 R4, [R37+UR6+0x3800] ;  /* 0x0038000625047984 */ /* 0x0008620008000c00 */
[----:B------:R-:W-:Y:S05]  /*26730*/  @P0 BRA `(.L_x_1678) ;  /* 0x0000000000300947 */ /* 0x000fea0003800000 */
[----:B------:R-:W5:Y:S01]  /*26740*/  LDCU.64 UR4, c[0x0][0x428] ;  /* 0x00008500ff0477ac */ /* 0x000f620008000a00 */
[C---:B----4-:R-:W-:Y:S01]  /*26750*/  VIADD R37, R36.reuse, 0x8 ;  /* 0x0000000824257836 */ /* 0x050fe20000000000 */
[----:B------:R-:W-:Y:S01]  /*26760*/  IADD3 R2, P0, PT, R36, UR8, RZ ;  /* 0x0000000824027c10 */ /* 0x000fe2000ff1e0ff */
[----:B------:R-:W-:Y:S01]  /*26770*/  IMAD.U32 R0, RZ, RZ, UR8 ;  /* 0x00000008ff007e24 */ /* 0x000fe2000f8e00ff */
[----:B------:R-:W-:-:S06]  /*26780*/  UIADD3 UR6, UPT, UPT, -UR9, UR20, URZ ;  /* 0x0000001409067290 */ /* 0x000fcc000fffe1ff */
[----:B------:R-:W-:Y:S02]  /*26790*/  ISETP.GE.AND P2, PT, R36, UR6, PT ;  /* 0x0000000624007c0c */ /* 0x000fe4000bf46270 */
[----:B------:R-:W-:Y:S02]  /*267a0*/  ISETP.GE.AND P1, PT, R37, UR6, PT ;  /* 0x0000000625007c0c */ /* 0x000fe4000bf26270 */
[----:B------:R-:W-:Y:S02]  /*267b0*/  LEA.HI.X.SX32 R37, R0, RZ, 0x1, P0 ;  /* 0x000000ff00257211 */ /* 0x000fe400000f0eff */
[----:B-----5:R-:W-:-:S04]  /*267c0*/  LEA R36, P0, R2, UR4, 0x2 ;  /* 0x0000000402247c11 */ /* 0x020fc8000f8010ff */
[----:B------:R-:W-:-:S05]  /*267d0*/  LEA.HI.X R37, R2, UR5, R37, 0x2, P0 ;  /* 0x0000000502257c11 */ /* 0x000fca00080f1425 */
[----:B------:R4:W-:Y:S04]  /*267e0*/  @!P2 STG.E desc[UR10][R36.64], R39 ;  /* 0x000000272400a986 */ /* 0x0009e8000c10190a */
[----:B------:R4:W-:Y:S02]  /*267f0*/  @!P1 STG.E desc[UR10][R36.64+0x20], R38 ;  /* 0x0000202624009986 */ /* 0x0009e4000c10190a */
.L_x_1678:
[----:B------:R-:W-:Y:S05]  /*26800*/  BSYNC.RECONVERGENT B0 ;  /* 0x0000000000007941 */ /* 0x000fea0003800200 */
.L_x_1677:
[----:B------:R-:W5:Y:S01]  /*26810*/  LDCU UR6, c[0x0][0x440] ;  /* 0x00008800ff0677ac */ /* 0x000f620008000800 */
[C---:B------:R-:W-:Y:S02]  /*26820*/  LOP3.LUT R0, R3.reuse, 0xfc0, RZ, 0xc0, !PT ;  /* 0x00000fc003007812 */ /* 0x040fe400078ec0ff */
[----:B------:R-:W-:Y:S01]  /*26830*/  LOP3.LUT R2, R3, 0x3c, RZ, 0xc0, !PT ;  /* 0x0000003c03027812 */ /* 0x000fe200078ec0ff */
[----:B------:R-:W2:Y:S01]  /*26840*/  LDCU.64 UR4, c[0x0][0x3f8] ;  /* 0x00007f00ff0477ac */ /* 0x000ea20008000a00 */
[----:B------:R-:W-:Y:S01]  /*26850*/  LOP3.LUT R0, R0, 0x3c, R3, 0xf8, !PT ;  /* 0x0000003c00007812 */ /* 0x000fe200078ef803 */
[----:B------:R-:W-:Y:S01]  /*26860*/  IMAD.U32 R3, RZ, RZ, UR7 ;  /* 0x00000007ff037e24 */ /* 0x000fe2000f8e00ff */
[----:B------:R-:W-:Y:S02]  /*26870*/  SHF.R.U32.HI R225, RZ, 0x4, R225 ;  /* 0x00000004ffe17819 */ /* 0x000fe400000116e1 */
[----:B------:R-:W-:-:S03]  /*26880*/  IADD3 R0, P1, PT, R0, UR7, RZ ;  /* 0x0000000700007c10 */ /* 0x000fc6000ff3e0ff */
[----:B----4-:R-:W-:Y:S01]  /*26890*/  VIADD R36, R225, 0x8 ;  /* 0x00000008e1247836 */ /* 0x010fe20000000000 */
[----:B------:R-:W-:Y:S02]  /*268a0*/  LEA.HI.X.SX32 R3, R3, RZ, 0x1, P1 ;  /* 0x000000ff03037211 */ /* 0x000fe400008f0eff */
[----:B-----5:R-:W-:Y:S01]  /*268b0*/  ISETP.GE.AND P0, PT, R2, UR6, PT ;  /* 0x0000000602007c0c */ /* 0x020fe2000bf06270 */
[----:B------:R-:W-:Y:S01]  /*268c0*/  UIADD3 UR6, UPT, UPT, -UR9, UR20, URZ ;  /* 0x0000001409067290 */ /* 0x000fe2000fffe1ff */
[----:B------:R-:W-:Y:S01]  /*268d0*/  VIADD R2, R225, 0x20 ;  /* 0x00000020e1027836 */ /* 0x000fe20000000000 */
[----:B--2---:R-:W-:-:S04]  /*268e0*/  LEA R38, P1, R0, UR4, 0x2 ;  /* 0x0000000400267c11 */ /* 0x004fc8000f8210ff */
[C---:B------:R-:W-:Y:S02]  /*268f0*/  ISETP.GE.OR P2, PT, R225.reuse, UR6, P0 ;  /* 0x00000006e1007c0c */ /* 0x040fe40008746670 */
[----:B------:R-:W-:Y:S01]  /*26900*/  LEA.HI.X R39, R0, UR5, R3, 0x2, P1 ;  /* 0x0000000500277c11 */ /* 0x000fe200088f1403 */
[C---:B------:R-:W-:Y:S01]  /*26910*/  VIADD R0, R225.reuse, 0x10 ;  /* 0x00000010e1007836 */ /* 0x040fe20000000000 */
[----:B------:R-:W-:Y:S01]  /*26920*/  ISETP.GE.OR P4, PT, R2, UR6, P0 ;  /* 0x0000000602007c0c */ /* 0x000fe20008786670 */
[C---:B------:R-:W-:Y:S02]  /*26930*/  VIADD R3, R225.reuse, 0x18 ;  /* 0x00000018e1037836 */ /* 0x040fe40000000000 */
[C---:B------:R-:W-:Y:S01]  /*26940*/  VIADD R2, R225.reuse, 0x30 ;  /* 0x00000030e1027836 */ /* 0x040fe20000000000 */
[----:B------:R-:W-:Y:S01]  /*26950*/  ISETP.GE.OR P6, PT, R0, UR6, P0 ;  /* 0x0000000600007c0c */ /* 0x000fe200087c6670 */
[----:B------:R-:W-:Y:S01]  /*26960*/  VIADD R0, R225, 0x28 ;  /* 0x00000028e1007836 */ /* 0x000fe20000000000 */
[----:B------:R-:W-:Y:S01]  /*26970*/  ISETP.GE.OR P5, PT, R3, UR6, P0 ;  /* 0x0000000603007c0c */ /* 0x000fe200087a6670 */
[----:B------:R-:W-:Y:S01]  /*26980*/  VIADD R225, R225, 0x38 ;  /* 0x00000038e1e17836 */ /* 0x000fe20000000000 */
[----:B------:R-:W-:Y:S01]  /*26990*/  ISETP.GE.OR P1, PT, R2, UR6, P0 ;  /* 0x0000000602007c0c */ /* 0x000fe20008726670 */
[----:B-1----:R1:W-:Y:S01]  /*269a0*/  @!P2 STG.E.128 desc[UR10][R38.64], R32 ;  /* 0x000000202600a986 */ /* 0x0023e2000c101d0a */
[----:B------:R-:W-:-:S02]  /*269b0*/  ISETP.GE.OR P3, PT, R0, UR6, P0 ;  /* 0x0000000600007c0c */ /* 0x000fc40008766670 */
[----:B------:R-:W-:Y:S01]  /*269c0*/  ISETP.GE.OR P2, PT, R36, UR6, P0 ;  /* 0x0000000624007c0c */ /* 0x000fe20008746670 */
[----:B------:R1:W-:Y:S01]  /*269d0*/  @!P4 STG.E.128 desc[UR10][R38.64+0x2000], R16 ;  /* 0x002000102600c986 */ /* 0x0003e2000c101d0a */
[----:B------:R-:W-:-:S03]  /*269e0*/  ISETP.GE.OR P0, PT, R225, UR6, P0 ;  /* 0x00000006e1007c0c */ /* 0x000fc60008706670 */
[----:B---3--:R1:W-:Y:S04]  /*269f0*/  @!P6 STG.E.128 desc[UR10][R38.64+0x1000], R24 ;  /* 0x001000182600e986 */ /* 0x0083e8000c101d0a */
[----:B------:R1:W-:Y:S04]  /*26a00*/  @!P5 STG.E.128 desc[UR10][R38.64+0x1800], R20 ;  /* 0x001800142600d986 */ /* 0x0003e8000c101d0a */
[----:B------:R1:W-:Y:S04]  /*26a10*/  @!P2 STG.E.128 desc[UR10][R38.64+0x800], R28 ;  /* 0x0008001c2600a986 */ /* 0x0003e8000c101d0a */
[----:B------:R1:W-:Y:S04]  /*26a20*/  @!P3 STG.E.128 desc[UR10][R38.64+0x2800], R12 ;  /* 0x0028000c2600b986 */ /* 0x0003e8000c101d0a */
[----:B------:R1:W-:Y:S01]  /*26a30*/  @!P1 STG.E.128 desc[UR10][R38.64+0x3000], R8 ;  /* 0x0030000826009986 */ /* 0x0003e2000c101d0a */
[----:B------:R-:W-:Y:S05]  /*26a40*/  @P0 EXIT ;  /* 0x000000000000094d */ /* 0x000fea0003800000 */
[----:B------:R-:W-:Y:S01]  /*26a50*/  STG.E.128 desc[UR10][R38.64+0x3800], R4 ;  /* 0x0038000426007986 */ /* 0x000fe2000c101d0a */
[----:B------:R-:W-:Y:S05]  /*26a60*/  EXIT ;  /* 0x000000000000794d */ /* 0x000fea0003800000 */
.L_x_1679:
        /* <DEDUP_REMOVED lines=9> */
.L_x_7136:


//--------------------- .text._ZN5flash24flash_fwd_splitkv_kernelI23Flash_fwd_kernel_traitsILi64ELi64ELi256ELi4ELb0ELb0EN7cutlass6half_tE19Flash_kernel_traitsILi64ELi64ELi256ELi4ES3_EELb1ELb0ELb0ELb0ELb0ELb1ELb1ELb1EEEvNS_16Flash_fwd_paramsE --------------------------
	.section	.text._ZN5flash24flash_fwd_splitkv_kernelI23Flash_fwd_kernel_traitsILi64ELi64ELi256ELi4ELb0ELb0EN7cutlass6half_tE19Flash_kernel_traitsILi64ELi64ELi256ELi4ES3_EELb1ELb0ELb0ELb0ELb0ELb1ELb1ELb1EEEvNS_16Flash_fwd_paramsE,"ax",@progbits
	.align	128
        .global         _ZN5flash24flash_fwd_splitkv_kernelI23Flash_fwd_kernel_traitsILi64ELi64ELi256ELi4ELb0ELb0EN7cutlass6half_tE19Flash_kernel_traitsILi64ELi64ELi256ELi4ES3_EELb1ELb0ELb0ELb0ELb0ELb1ELb1ELb1EEEvNS_16Flash_fwd_paramsE
        .type           _ZN5flash24flash_fwd_splitkv_kernelI23Flash_fwd_kernel_traitsILi64ELi64ELi256ELi4ELb0ELb0EN7cutlass6half_tE19Flash_kernel_traitsILi64ELi64ELi256ELi4ES3_EELb1ELb0ELb0ELb0ELb0ELb1ELb1ELb1EEEvNS_16Flash_fwd_paramsE,@function
        .size           _ZN5flash24flash_fwd_splitkv_kernelI23Flash_fwd_kernel_traitsILi64ELi64ELi256ELi4ELb0ELb0EN7cutlass6half_tE19Flash_kernel_traitsILi64ELi64ELi256ELi4ES3_EELb1ELb0ELb0ELb0ELb0ELb1ELb1ELb1EEEvNS_16Flash_fwd_paramsE,(.L_x_7137 - _ZN5flash24flash_fwd_splitkv_kernelI23Flash_fwd_kernel_traitsILi64ELi64ELi256ELi4ELb0ELb0EN7cutlass6half_tE19Flash_kernel_traitsILi64ELi64ELi256ELi4ES3_EELb1ELb0ELb0ELb0ELb0ELb1ELb1ELb1EEEvNS_16Flash_fwd_paramsE)
        .other          _ZN5flash24flash_fwd_splitkv_kernelI23Flash_fwd_kernel_traitsILi64ELi64ELi256ELi4ELb0ELb0EN7cutlass6half_tE19Flash_kernel_traitsILi64ELi64ELi256ELi4ES3_EELb1ELb0ELb0ELb0ELb0ELb1ELb1ELb1EEEvNS_16Flash_fwd_paramsE,@"STO_CUDA_ENTRY STV_DEFAULT"
_ZN5flash24flash_fwd_splitkv_kernelI23Flash_fwd_kernel_traitsILi64ELi64ELi256ELi4ELb0ELb0EN7cutlass6half_tE19Flash_kernel_traitsILi64ELi64ELi256ELi4ES3_EELb1ELb0ELb0ELb0ELb0ELb1ELb1ELb1EEEvNS_16Flash_fwd_paramsE:
.text._ZN5flash24flash_fwd_splitkv_kernelI23Flash_fwd_kernel_traitsILi64ELi64ELi256ELi4ELb0ELb0EN7cutlass6half_tE19Flash_kernel_traitsILi64ELi64ELi256ELi4ES3_EELb1ELb0ELb0ELb0ELb0ELb1ELb1ELb1EEEvNS_16Flash_fwd_paramsE:
[----:B------:R-:W1:Y:S01]  /*0000*/  LDC R1, c[0x0][0x37c] ;  /* 0x0000df00ff017b82 */ /* 0x000e620000000800 */
[----:B------:R-:W2:Y:S07]  /*0010*/  LDCU UR12, c[0x0][0x3e0] ;  /* 0x00007c00ff0c77ac */ /* 0x000eae0008000800 */
[----:B------:R-:W3:Y:S01]  /*0020*/  S2UR UR18, SR_CTAID.Z ;  /* 0x00000000001279c3 */ /* 0x000ee20000002700 */
[----:B-1----:R-:W-:Y:S01]  /*0030*/  VIADD R1, R1, 0xffffffd0 ;  /* 0xffffffd001017836 */ /* 0x002fe20000000000 */
[----:B------:R-:W1:Y:S01]  /*0040*/  LDCU.64 UR10, c[0x0][0x460] ;  /* 0x00008c00ff0a77ac */ /* 0x000e620008000a00 */
[----:B------:R-:W4:Y:S01]  /*0050*/  LDCU.U8 UR13, c[0x0][0x532] ;  /* 0x0000a640ff0d77ac */ /* 0x000f220008000000 */
[----:B------:R-:W5:Y:S01]  /*0060*/  LDCU.64 UR16, c[0x0][0x460] ;  /* 0x00008c00ff1077ac */ /* 0x000f620008000a00 */
[----:B--2---:R-:W2:Y:S01]  /*0070*/  I2F.U32.RP R0, UR12 ;  /* 0x0000000c00007d06 */ /* 0x004ea20008209000 */
[----:B------:R-:W-:-:S02]  /*0080*/  UISETP.NE.U32.AND UP0, UPT, UR12, URZ, UPT ;  /* 0x000000ff0c00728c */ /* 0x000fc4000bf05070 */
[----:B-1----:R-:W-:Y:S01]  /*0090*/  UISETP.NE.U32.AND UP2, UPT, UR10, URZ, UPT ;  /* 0x000000ff0a00728c */ /* 0x002fe2000bf45070 */
[----:B------:R-:W-:-:S03]  /*00a0*/  ISETP.NE.U32.AND P0, PT, RZ, UR10, PT ;  /* 0x0000000aff007c0c */ /* 0x000fc6000bf05070 */
[----:B------:R-:W-:Y:S01]  /*00b0*/  UISETP.NE.AND.EX UP2, UPT, UR11, URZ, UPT, UP2 ;  /* 0x000000ff0b00728c */ /* 0x000fe2000bf45320 */
[----:B------:R-:W-:-:S05]  /*00c0*/  ISETP.NE.AND.EX P2, PT, RZ, UR11, PT, P0 ;  /* 0x0000000bff007c0c */ /* 0x000fca000bf45300 */
[----:B------:R-:W-:Y:S01]  /*00d0*/  PLOP3.LUT P1, PT, PT, PT, UP2, 0x80, 0x8 ;  /* 0x000000000008781c */ /* 0x000fe20003f2f028 */
[----:B--2---:R-:W1:Y:S02]  /*00e0*/  MUFU.RCP R0, R0 ;  /* 0x0000000000007308 */ /* 0x004e640000001000 */
        /* <DEDUP_REMOVED lines=8> */
[----:B---3--:R-:W-:-:S04]  /*0170*/  UIMAD.WIDE.U32 UR20, UR7, UR18, URZ ;  /* 0x00000012071472a5 */ /* 0x008fc8000f8e00ff */
        /* <DEDUP_REMOVED lines=14> */
[----:B-----5:R-:W-:Y:S02]  /*0260*/  UIMAD.WIDE.U32 UR16, UR21, 0x4, UR16 ;  /* 0x00000004151078a5 */ /* 0x020fe4000f8e0010 */
[----:B------:R-:W-:Y:S02]  /*0270*/  USHF.R.U32.HI UR14, URZ, 0x1e, UR21 ;  /* 0x0000001eff0e7899 */ /* 0x000fe40008011615 */
[----:B------:R-:W-:Y:S01]  /*0280*/  UIADD3 UR10, UP1, UPT, UR15, UR6, URZ ;  /* 0x000000060f0a7290 */ /* 0x000fe2000ff3e0ff */
[----:B--2---:R-:W-:Y:S01]  /*0290*/  ISETP.NE.U32.AND P0, PT, RZ, UR8, PT ;  /* 0x00000008ff007c0c */ /* 0x004fe2000bf05070 */
[----:B------:R-:W-:Y:S01]  /*02a0*/  UIADD3 UR8, UP0, UPT, UR15, UR8, URZ ;  /* 0x000000080f087290 */ /* 0x000fe2000ff1e0ff */
[----:B------:R-:W-:Y:S01]  /*02b0*/  IMAD.U32 R2, RZ, RZ, UR16 ;  /* 0x00000010ff027e24 */ /* 0x000fe2000f8e00ff */
[----:B------:R-:W-:Y:S01]  /*02c0*/  UIADD3.X UR11, UPT, UPT, UR14, UR7, URZ, UP1, !UPT ;  /* 0x000000070e0b7290 */ /* 0x000fe20008ffe4ff */
[----:B------:R-:W-:Y:S01]  /*02d0*/  ISETP.NE.AND.EX P3, PT, RZ, UR9, PT, P0 ;  /* 0x00000009ff007c0c */ /* 0x000fe2000bf65300 */
[----:B------:R-:W-:Y:S01]  /*02e0*/  IMAD.U32 R3, RZ, RZ, UR17 ;  /* 0x00000011ff037e24 */ /* 0x000fe2000f8e00ff */
[----:B------:R-:W-:Y:S01]  /*02f0*/  PLOP3.LUT P0, PT, PT, PT, UP4, 0x80, 0x8 ;  /* 0x000000000008781c */ /* 0x000fe20003f0f048 */
[----:B------:R-:W-:Y:S01]  /*0300*/  UIADD3.X UR9, UPT, UPT, UR14, UR9, URZ, UP0, !UPT ;  /* 0x000000090e097290 */ /* 0x000fe200087fe4ff */
[----:B------:R-:W-:-:S02]  /*0310*/  IMAD.U32 R104, RZ, RZ, UR8 ;  /* 0x00000008ff687e24 */ /* 0x000fc4000f8e00ff */
[----:B-1----:R-:W2:Y:S03]  /*0320*/  @P2 LDG.E R6, desc[UR4][R2.64] ;  /* 0x0000000402062981 */ /* 0x002ea6000c1e1900 */
[----:B------:R-:W-:Y:S01]  /*0330*/  IMAD.U32 R105, RZ, RZ, UR9 ;  /* 0x00000009ff697e24 */ /* 0x000fe2000f8e00ff */
[----:B------:R1:W3:Y:S04]  /*0340*/  @P1 LDG.E R0, desc[UR4][R2.64+0x4] ;  /* 0x0000040402001981 */ /* 0x0002e8000c1e1900 */
[----:B------:R-:W4:Y:S01]  /*0350*/  @P3 LDG.E R4, desc[UR4][R104.64] ;  /* 0x0000000468043981 */ /* 0x000f22000c1e1900 */
[----:B-1----:R-:W-:Y:S02]  /*0360*/  IMAD.U32 R2, RZ, RZ, UR10 ;  /* 0x0000000aff027e24 */ /* 0x002fe4000f8e00ff */
[----:B------:R-:W-:-:S05]  /*0370*/  IMAD.U32 R3, RZ, RZ, UR11 ;  /* 0x0000000bff037e24 */ /* 0x000fca000f8e00ff */
[----:B------:R-:W5:Y:S01]  /*0380*/  @!P0 LDG.E R5, desc[UR4][R2.64] ;  /* 0x0000000402058981 */ /* 0x000f62000c1e1900 */
[----:B------:R-:W1:Y:S01]  /*0390*/  S2UR UR24, SR_CTAID.X ;  /* 0x00000000001879c3 */ /* 0x000e620000002500 */
[----:B------:R-:W-:-:S07]  /*03a0*/  UISETP.NE.U32.AND UP0, UPT, UR6, URZ, UPT ;  /* 0x000000ff0600728c */ /* 0x000fce000bf05070 */
[----:B------:R-:W1:Y:S01]  /*03b0*/  S2UR UR13, SR_CTAID.Y ;  /* 0x00000000000d79c3 */ /* 0x000e620000002600 */
[----:B------:R-:W-:Y:S01]  /*03c0*/  UISETP.NE.AND.EX UP0, UPT, UR7, URZ, UPT, UP0 ;  /* 0x000000ff0700728c */ /* 0x000fe2000bf05300 */
[----:B------:R-:W-:Y:S01]  /*03d0*/  UMOV UR6, 0xffffffff ;  /* 0xffffffff00067882 */ /* 0x000fe20000000000 */
[----:B------:R-:W-:Y:S01]  /*03e0*/  UMOV UR11, 0xffffffff ;  /* 0xffffffff000b7882 */ /* 0x000fe20000000000 */
[----:B------:R-:W-:Y:S01]  /*03f0*/  UMOV UR10, URZ ;  /* 0x000000ff000a7c82 */ /* 0x000fe20008000000 */
[----:B------:R-:W-:Y:S01]  /*0400*/  UIADD3 UR8, UPT, UPT, -UR21, URZ, URZ ;  /* 0x000000ff15087290 */ /* 0x000fe2000fffe1ff */
[----:B------:R-:W1:Y:S06]  /*0410*/  @!UP2 LDCU UR20, c[0x0][0x434] ;  /* 0x00008680ff14a7ac */ /* 0x000e6c0008000800 */
[----:B------:R-:W1:Y:S01]  /*0420*/  @!UP0 LDCU UR23, c[0x0][0x438] ;  /* 0x00008700ff1787ac */ /* 0x000e620008000800 */
[----:B------:R-:W-:Y:S01]  /*0430*/  UIMAD UR18, UR12, UR8, UR18 ;  /* 0x000000080c1272a4 */ /* 0x000fe2000f8e0212 */
[----:B--2---:R-:W-:-:S02]  /*0440*/  @P2 R2UR UR6, R6 ;  /* 0x00000000060622ca */ /* 0x004fc400000e0000 */
[----:B---3--:R-:W-:Y:S02]  /*0450*/  @P1 R2UR UR7, R0 ;  /* 0x00000000000712ca */ /* 0x008fe400000e0000 */
[----:B----4-:R-:W-:-:S11]  /*0460*/  @P3 R2UR UR10, R4 ;  /* 0x00000000040a32ca */ /* 0x010fd600000e0000 */
[----:B-1----:R-:W-:Y:S01]  /*0470*/  @UP2 UIADD3 UR20, UPT, UPT, UR7, -UR6, URZ ;  /* 0x8000000607142290 */ /* 0x002fe2000fffe0ff */
[----:B-----5:R-:W-:Y:S01]  /*0480*/  @!P0 R2UR UR11, R5 ;  /* 0x00000000050b82ca */ /* 0x020fe200000e0000 */
[----:B------:R-:W-:-:S14]  /*0490*/  BRA.U !UP0, `(.L_x_1680) ;  /* 0x0000000108187547 */ /* 0x000fdc000b800000 */
[----:B------:R-:W-:-:S13]  /*04a0*/  PLOP3.LUT P0, PT, PT, PT, UP3, 0x80, 0x8 ;  /* 0x000000000008781c */ /* 0x000fda0003f0f038 */
[----:B------:R-:W2:Y:S04]  /*04b0*/  @P0 LDG.E R0, desc[UR4][R2.64+0x4] ;  /* 0x0000040402000981 */ /* 0x000ea8000c1e1900 */
[----:B------:R-:W3:Y:S01]  /*04c0*/  @!P0 LDG.E R2, desc[UR4][R2.64] ;  /* 0x0000000402028981 */ /* 0x000ee2000c1e1900 */
[----:B--2---:R-:W-:-:S13]  /*04d0*/  @P0 R2UR UR23, R0 ;  /* 0x00000000001702ca */ /* 0x004fda00000e0000 */
[----:B------:R-:W-:-:S07]  /*04e0*/  @UP3 UIADD3 UR23, UPT, UPT, UR23, -UR11, URZ ;  /* 0x8000000b17173290 */ /* 0x000fce000fffe0ff */
[----:B---3--:R-:W-:-:S15]  /*04f0*/  @!P0 R2UR UR23, R2 ;  /* 0x00000000021782ca */ /* 0x008fde00000e0000 */
.L_x_1680:
        /* <DEDUP_REMOVED lines=31> */
[----:B------:R-:W-:-:S03]  /*06f0*/  R2UR UR9, R0 ;  /* 0x00000000000972ca */ /* 0x000fc600000e0000 */
[----:B------:R-:W-:-:S04]  /*0700*/  ULEA.HI UR7, UR7, UR8, URZ, 0x8 ;  /* 0x0000000807077291 */ /* 0x000fc8000f8f40ff */
[----:B------:R-:W-:-:S04]  /*0710*/  ULEA.HI.SX32 UR17, UR7, UR16, 0x18 ;  /* 0x0000001007117291 */ /* 0x000fc8000f8fc2ff */
[----:B------:R-:W-:Y:S02]  /*0720*/  UIADD3 UR17, UPT, UPT, UR17, -0x1, URZ ;  /* 0xffffffff11117890 */ /* 0x000fe4000fffe0ff */
[----:B------:R-:W1:Y:S08]  /*0730*/  I2F.RP R0, UR9 ;  /* 0x0000000900007d06 */ /* 0x000e700008209400 */
[----:B-1----:R-:W1:Y:S02]  /*0740*/  MUFU.RCP R0, R0 ;  /* 0x0000000000007308 */ /* 0x002e640000001000 */
[----:B-1----:R-:W-:-:S06]  /*0750*/  VIADD R0, R0, 0xffffffe ;  /* 0x0ffffffe00007836 */ /* 0x002fcc0000000000 */
[----:B------:R-:W1:Y:S02]  /*0760*/  F2I.FTZ.U32.TRUNC.NTZ R0, R0 ;  /* 0x0000000000007305 */ /* 0x000e64000021f000 */
[----:B-1----:R-:W-:Y:S01]  /*0770*/  R2UR UR27, R0 ;  /* 0x00000000001b72ca */ /* 0x002fe200000e0000 */
[----:B------:R-:W-:Y:S01]  /*0780*/  IMAD.U32 R0, RZ, RZ, UR17 ;  /* 0x00000011ff007e24 */ /* 0x000fe2000f8e00ff */
[----:B------:R-:W-:-:S04]  /*0790*/  ULOP3.LUT UR17, UR17, UR16, URZ, 0x3c, !UPT ;  /* 0x0000001011117292 */ /* 0x000fc8000f8e3cff */
[----:B------:R-:W-:Y:S02]  /*07a0*/  IABS R2, R0 ;  /* 0x0000000000027213 */ /* 0x000fe40000000000 */
[----:B------:R-:W-:Y:S02]  /*07b0*/  IABS R0, R3 ;  /* 0x0000000300007213 */ /* 0x000fe40000000000 */
[----:B------:R-:W-:-:S03]  /*07c0*/  R2UR UR8, R2 ;  /* 0x00000000020872ca */ /* 0x000fc600000e0000 */
[----:B------:R-:W-:Y:S01]  /*07d0*/  UIADD3 UR7, UPT, UPT, URZ, -UR27, URZ ;  /* 0x8000001bff077290 */ /* 0x000fe2000fffe0ff */
[----:B------:R-:W-:-:S03]  /*07e0*/  IMAD.MOV R0, RZ, RZ, -R0 ;  /* 0x000000ffff007224 */ /* 0x000fc600078e0a00 */
        /* <DEDUP_REMOVED lines=36> */
[----:B------:R-:W2:Y:S04]  /*0a30*/  LDCU UR6, c[0x0][0x44c] ;  /* 0x00008980ff0677ac */ /* 0x000ea80008000800 */
[C---:B------:R-:W-:Y:S01]  /*0a40*/  LOP3.LUT R2, R3.reuse, 0xffc, RZ, 0xc0, !PT ;  /* 0x00000ffc03027812 */ /* 0x040fe200078ec0ff */
[----:B------:R-:W3:Y:S01]  /*0a50*/  LDCU.64 UR10, c[0x0][0x3f8] ;  /* 0x00007f00ff0a77ac */ /* 0x000ee20008000a00 */
[----:B------:R-:W-:Y:S02]  /*0a60*/  LOP3.LUT R5, R3, 0x3c, RZ, 0xc0, !PT ;  /* 0x0000003c03057812 */ /* 0x000fe400078ec0ff */
[----:B------:R-:W-:-:S05]  /*0a70*/  SHF.R.U32.HI R3, RZ, 0x4, R141 ;  /* 0x00000004ff037819 */ /* 0x000fca000001168d */
[C---:B------:R-:W-:Y:S01]  /*0a80*/  VIADD R11, R3.reuse, 0x8 ;  /* 0x00000008030b7836 */ /* 0x040fe20000000000 */
[----:B-1----:R-:W-:Y:S01]  /*0a90*/  UIMAD UR13, UR13, UR8, UR21 ;  /* 0x000000080d0d72a4 */ /* 0x002fe2000f8e0215 */
[C---:B------:R-:W-:Y:S01]  /*0aa0*/  VIADD R6, R3.reuse, 0x18 ;  /* 0x0000001803067836 */ /* 0x040fe20000000000 */
[----:B------:R-:W1:Y:S01]  /*0ab0*/  LDCU UR8, c[0x0][0x440] ;  /* 0x00008800ff0877ac */ /* 0x000e620008000800 */
[C---:B------:R-:W-:Y:S02]  /*0ac0*/  VIADD R7, R3.reuse, 0x10 ;  /* 0x0000001003077836 */ /* 0x040fe40000000000 */
[C---:B------:R-:W-:Y:S01]  /*0ad0*/  VIADD R10, R3.reuse, 0x20 ;  /* 0x00000020030a7836 */ /* 0x040fe20000000000 */
[----:B------:R-:W-:Y:S01]  /*0ae0*/  UIMAD UR12, UR13, UR12, UR18 ;  /* 0x0000000c0d0c72a4 */ /* 0x000fe2000f8e0212 */
[C---:B------:R-:W-:Y:S02]  /*0af0*/  VIADD R9, R3.reuse, 0x28 ;  /* 0x0000002803097836 */ /* 0x040fe40000000000 */
[C---:B------:R-:W-:Y:S01]  /*0b00*/  VIADD R8, R3.reuse, 0x30 ;  /* 0x0000003003087836 */ /* 0x040fe20000000000 */
[----:B------:R-:W-:Y:S01]  /*0b10*/  UIMAD UR12, UR12, UR9, UR24 ;  /* 0x000000090c0c72a4 */ /* 0x000fe2000f8e0218 */
[----:B------:R-:W-:-:S03]  /*0b20*/  VIADD R12, R3, 0x38 ;  /* 0x00000038030c7836 */ /* 0x000fc60000000000 */
        /* <DEDUP_REMOVED lines=10> */
[----:B------:R-:W-:Y:S02]  /*0bd0*/  ISETP.NE.AND P0, PT, R5, RZ, PT ;  /* 0x000000ff0500720c */ /* 0x000fe40003f05270 */
[----:B------:R-:W-:Y:S02]  /*0be0*/  LEA.HI.X R5, R2, UR11, R0, 0x2, P2 ;  /* 0x0000000b02057c11 */ /* 0x000fe400090f1400 */
[----:B------:R-:W-:Y:S02]  /*0bf0*/  ISETP.GE.OR P5, PT, R6, UR6, P1 ;  /* 0x0000000606007c0c */ /* 0x000fe40008fa6670 */
[----:B------:R-:W-:Y:S02]  /*0c00*/  ISETP.GE.OR P2, PT, R7, UR6, P1 ;  /* 0x0000000607007c0c */ /* 0x000fe40008f46670 */
[----:B------:R-:W-:Y:S01]  /*0c10*/  ISETP.GE.OR P6, PT, R10, UR6, P1 ;  /* 0x000000060a007c0c */ /* 0x000fe20008fc6670 */
[----:B------:R-:W-:Y:S01]  /*0c20*/  @!P4 STG.E.128 desc[UR4][R4.64], RZ ;  /* 0x000000ff0400c986 */ /* 0x000fe2000c101d04 */
[----:B------:R-:W-:-:S02]  /*0c30*/  ISETP.GE.OR P4, PT, R9, UR6, P1 ;  /* 0x0000000609007c0c */ /* 0x000fc40008f86670 */
[----:B------:R-:W-:Y:S01]  /*0c40*/  P2R R2, PR, RZ, 0x40 ;  /* 0x00000040ff027803 */ /* 0x000fe20000000000 */
[----:B------:R-:W-:Y:S01]  /*0c50*/  @!P3 STG.E.128 desc[UR4][R4.64+0x800], RZ ;  /* 0x000800ff0400b986 */ /* 0x000fe2000c101d04 */
[----:B------:R-:W-:Y:S02]  /*0c60*/  ISETP.GE.OR P3, PT, R8, UR6, P1 ;  /* 0x0000000608007c0c */ /* 0x000fe40008f66670 */
[----:B------:R-:W-:Y:S01]  /*0c70*/  ISETP.GE.OR P1, PT, R12, UR6, P1 ;  /* 0x000000060c007c0c */ /* 0x000fe20008f26670 */
[----:B------:R-:W-:Y:S01]  /*0c80*/  @!P5 STG.E.128 desc[UR4][R4.64+0x1800], RZ ;  /* 0x001800ff0400d986 */ /* 0x000fe2000c101d04 */
[C---:B------:R-:W-:Y:S02]  /*0c90*/  ISETP.GE.OR P6, PT, R3.reuse, UR6, P0 ;  /* 0x0000000603007c0c */ /* 0x040fe400087c6670 */
[----:B------:R-:W-:Y:S01]  /*0ca0*/  P2R R0, PR, RZ, 0x2 ;  /* 0x00000002ff007803 */ /* 0x000fe20000000000 */
[----:B------:R-:W-:Y:S01]  /*0cb0*/  @!P2 STG.E.128 desc[UR4][R4.64+0x1000], RZ ;  /* 0x001000ff0400a986 */ /* 0x000fe2000c101d04 */
[----:B------:R-:W-:Y:S01]  /*0cc0*/  ISETP.NE.AND P5, PT, R2, RZ, PT ;  /* 0x000000ff0200720c */ /* 0x000fe20003fa5270 */
[----:B------:R-:W-:Y:S01]  /*0cd0*/  IMAD.U32 R2, RZ, RZ, UR12 ;  /* 0x0000000cff027e24 */ /* 0x000fe2000f8e00ff */
[----:B------:R-:W-:Y:S01]  /*0ce0*/  ISETP.NE.AND P2, PT, R0, RZ, PT ;  /* 0x000000ff0000720c */ /* 0x000fe20003f45270 */
[----:B------:R-:W-:Y:S01]  /*0cf0*/  @!P4 STG.E.128 desc[UR4][R4.64+0x2800], RZ ;  /* 0x002800ff0400c986 */ /* 0x000fe2000c101d04 */
[----:B------:R-:W-:-:S02]  /*0d00*/  IADD3 R0, P1, PT, R3, UR12, RZ ;  /* 0x0000000c03007c10 */ /* 0x000fc4000ff3e0ff */
[----:B------:R-:W-:Y:S01]  /*0d10*/  ISETP.GE.OR P4, PT, R6, UR6, P0 ;  /* 0x0000000606007c0c */ /* 0x000fe20008786670 */
[----:B------:R-:W-:Y:S01]  /*0d20*/  @!P3 STG.E.128 desc[UR4][R4.64+0x3000], RZ ;  /* 0x003000ff0400b986 */ /* 0x000fe2000c101d04 */
[----:B------:R-:W-:Y:S02]  /*0d30*/  LEA.HI.X.SX32 R3, R2, RZ, 0x1, P1 ;  /* 0x000000ff02037211 */ /* 0x000fe400008f0eff */
[----:B-1----:R-:W-:Y:S02]  /*0d40*/  LEA R2, P1, R0, UR8, 0x2 ;  /* 0x0000000800027c11 */ /* 0x002fe4000f8210ff */
[----:B------:R-:W-:Y:S01]  /*0d50*/  ISETP.GE.OR P3, PT, R10, UR6, P0 ;  /* 0x000000060a007c0c */ /* 0x000fe20008766670 */
[----:B------:R-:W-:Y:S01]  /*0d60*/  @!P5 STG.E.128 desc[UR4][R4.64+0x2000], RZ ;  /* 0x002000ff0400d986 */ /* 0x000fe2000c101d04 */
[----:B------:R-:W-:Y:S01]  /*0d70*/  LEA.HI.X R3, R0, UR9, R3, 0x2, P1 ;  /* 0x0000000900037c11 */ /* 0x000fe200088f1403 */
[----:B------:R-:W-:Y:S01]  /*0d80*/  @!P6 IMAD.MOV.U32 R0, RZ, RZ, -0x800000 ;  /* 0xff800000ff00e424 */ /* 0x000fe200078e00ff */
[----:B------:R-:W-:Y:S01]  /*0d90*/  ISETP.GE.OR P5, PT, R7, UR6, P0 ;  /* 0x0000000607007c0c */ /* 0x000fe200087a6670 */
[----:B------:R1:W-:Y:S01]  /*0da0*/  @!P2 STG.E.128 desc[UR4][R4.64+0x3800], RZ ;  /* 0x003800ff0400a986 */ /* 0x0003e2000c101d04 */
[----:B------:R-:W-:Y:S01]  /*0db0*/  ISETP.GE.OR P2, PT, R9, UR6, P0 ;  /* 0x0000000609007c0c */ /* 0x000fe20008746670 */
[----:B------:R-:W-:Y:S01]  /*0dc0*/  @!P4 IMAD.MOV.U32 R6, RZ, RZ, -0x800000 ;  /* 0xff800000ff06c424 */ /* 0x000fe200078e00ff */
[----:B------:R-:W-:Y:S01]  /*0dd0*/  ISETP.GE.OR P1, PT, R8, UR6, P0 ;  /* 0x0000000608007c0c */ /* 0x000fe20008726670 */
[----:B------:R2:W-:Y:S01]  /*0de0*/  @!P6 STG.E desc[UR4][R2.64], R0 ;  /* 0x000000000200e986 */ /* 0x0005e2000c101904 */
[----:B------:R-:W-:-:S02]  /*0df0*/  ISETP.GE.OR P6, PT, R11, UR6, P0 ;  /* 0x000000060b007c0c */ /* 0x000fc400087c6670 */
[----:B------:R-:W-:Y:S01]  /*0e00*/  ISETP.GE.OR P0, PT, R12, UR6, P0 ;  /* 0x000000060c007c0c */ /* 0x000fe20008706670 */
[----:B------:R-:W-:Y:S04]  /*0e10*/  @!P4 STG.E desc[UR4][R2.64+0x60], R6 ;  /* 0x000060060200c986 */ /* 0x000fe8000c101904 */
[----:B------:R-:W-:-:S05]  /*0e20*/  @!P5 IMAD.MOV.U32 R7, RZ, RZ, -0x800000 ;  /* 0xff800000ff07d424 */ /* 0x000fca00078e00ff */
[----:B------:R-:W-:Y:S01]  /*0e30*/  @!P5 STG.E desc[UR4][R2.64+0x40], R7 ;  /* 0x000040070200d986 */ /* 0x000fe2000c101904 */
[----:B-1----:R-:W-:Y:S02]  /*0e40*/  @!P3 IMAD.MOV.U32 R5, RZ, RZ, -0x800000 ;  /* 0xff800000ff05b424 */ /* 0x002fe400078e00ff */
[----:B------:R-:W-:-:S03]  /*0e50*/  @!P2 IMAD.MOV.U32 R4, RZ, RZ, -0x800000 ;  /* 0xff800000ff04a424 */ /* 0x000fc600078e00ff */
[----:B------:R-:W-:Y:S01]  /*0e60*/  @!P3 STG.E desc[UR4][R2.64+0x80], R5 ;  /* 0x000080050200b986 */ /* 0x000fe2000c101904 */
[----:B--2---:R-:W-:-:S03]  /*0e70*/  @!P6 IMAD.MOV.U32 R0, RZ, RZ, -0x800000 ;  /* 0xff800000ff00e424 */ /* 0x004fc600078e00ff */
[----:B------:R-:W-:Y:S04]  /*0e80*/  @!P2 STG.E desc[UR4][R2.64+0xa0], R4 ;  /* 0x0000a0040200a986 */ /* 0x000fe8000c101904 */
[----:B------:R1:W-:Y:S02]  /*0e90*/  @!P6 STG.E desc[UR4][R2.64+0x20], R0 ;  /* 0x000020000200e986 */ /* 0x0003e4000c101904 */
[----:B-1----:R-:W-:-:S05]  /*0ea0*/  @!P1 IMAD.MOV.U32 R0, RZ, RZ, -0x800000 ;  /* 0xff800000ff009424 */ /* 0x002fca00078e00ff */
[----:B------:R1:W-:Y:S01]  /*0eb0*/  @!P1 STG.E desc[UR4][R2.64+0xc0], R0 ;  /* 0x0000c00002009986 */ /* 0x0003e2000c101904 */
[----:B------:R-:W-:Y:S05]  /*0ec0*/  @P0 EXIT ;  /* 0x000000000000094d */ /* 0x000fea0003800000 */
[----:B-1----:R-:W-:-:S05]  /*0ed0*/  MOV R0, 0xff800000 ;  /* 0xff80000000007802 */ /* 0x002fca0000000f00 */
[----:B------:R-:W-:Y:S01]  /*0ee0*/  STG.E desc[UR4][R2.64+0xe0], R0 ;  /* 0x0000e00002007986 */ /* 0x000fe2000c101904 */
[----:B------:R-:W-:Y:S05]  /*0ef0*/  EXIT ;  /* 0x000000000000794d */ /* 0x000fea0003800000 */
.L_x_1681:
        /* <DEDUP_REMOVED lines=11> */
.L_x_1682:
[----:B------:R-:W-:-:S04]  /*0fb0*/  UISETP.NE.U32.AND UP0, UPT, UR12, URZ, UPT ;  /* 0x000000ff0c00728c */ /* 0x000fc8000bf05070 */
[----:B------:R-:W-:-:S09]  /*0fc0*/  UISETP.NE.AND.EX UP0, UPT, UR13, URZ, UPT, UP0 ;  /* 0x000000ff0d00728c */ /* 0x000fd2000bf05300 */
[----:B------:R-:W-:Y:S05]  /*0fd0*/  BRA.U !UP0, `(.L_x_1683) ;  /* 0x0000000508c07547 */ /* 0x000fea000b800000 */
[----:B------:R-:W2:Y:S01]  /*0fe0*/  LDC R10, c[0x0][0x4f0] ;  /* 0x00013c00ff0a7b82 */ /* 0x000ea20000000800 */
[----:B------:R-:W-:Y:S01]  /*0ff0*/  ULEA UR19, UR22, 0xffffff00, 0x8 ;  /* 0xffffff0016137891 */ /* 0x000fe2000f8e40ff */
[----:B------:R-:W3:Y:S01]  /*1000*/  LDCU.64 UR8, c[0x0][0x4e8] ;  /* 0x00009d00ff0877ac */ /* 0x000ee20008000a00 */
[----:B------:R-:W4:Y:S05]  /*1010*/  LDCU.64 UR16, c[0x0][0x3b8] ;  /* 0x00007700ff1077ac */ /* 0x000f2a0008000a00 */
[----:B------:R-:W4:Y:S01]  /*1020*/  LDC R19, c[0x0][0x3e8] ;  /* 0x0000fa00ff137b82 */ /* 0x000f220000000800 */
[----:B------:R-:W4:Y:S01]  /*1030*/  LDCU.64 UR14, c[0x0][0x3c0] ;  /* 0x00007800ff0e77ac */ /* 0x000f220008000a00 */
[----:B---3--:R-:W-:Y:S01]  /*1040*/  UIMAD.WIDE.U32 UR10, UR21, UR8, URZ ;  /* 0x00000008150a72a5 */ /* 0x008fe2000f8e00ff */
[----:B--2---:R-:W-:-:S03]  /*1050*/  IABS R0, R10 ;  /* 0x0000000a00007213 */ /* 0x004fc60000000000 */
[----:B------:R-:W-:Y:S02]  /*1060*/  UIMAD UR9, UR21, UR9, UR11 ;  /* 0x00000009150972a4 */ /* 0x000fe4000f8e020b */
[----:B------:R-:W-:Y:S01]  /*1070*/  ULEA UR8, UP0, UR10, UR12, 0x2 ;  /* 0x0000000c0a087291 */ /* 0x000fe2000f8010ff */
[----:B------:R-:W-:-:S03]  /*1080*/  MOV R5, R0 ;  /* 0x0000000000057202 */ /* 0x000fc60000000f00 */
[----:B------:R-:W-:Y:S01]  /*1090*/  ULEA.HI.X UR9, UR10, UR13, UR9, 0x2, UP0 ;  /* 0x0000000d0a097291 */ /* 0x000fe200080f1409 */
[----:B-1----:R-:W1:Y:S01]  /*10a0*/  I2F.RP R2, R5 ;  /* 0x0000000500027306 */ /* 0x002e620000209400 */
[----:B------:R-:W-:Y:S01]  /*10b0*/  MOV R20, UR8 ;  /* 0x0000000800147c02 */ /* 0x000fe20008000f00 */
[----:B------:R-:W2:Y:S03]  /*10c0*/  LDCU.64 UR10, c[0x0][0x3a0] ;  /* 0x00007400ff0a77ac */ /* 0x000ea60008000a00 */
[----:B------:R-:W-:Y:S01]  /*10d0*/  IMAD.U32 R15, RZ, RZ, UR9 ;  /* 0x00000009ff0f7e24 */ /* 0x000fe2000f8e00ff */
[----:B----4-:R-:W-:-:S04]  /*10e0*/  IABS R8, R19 ;  /* 0x0000001300087213 */ /* 0x010fc80000000000 */
[----:B------:R-:W3:Y:S01]  /*10f0*/  LDCU.64 UR8, c[0x0][0x3a8] ;  /* 0x00007500ff0877ac */ /* 0x000ee20008000a00 */
[----:B-1----:R-:W1:Y:S02]  /*1100*/  MUFU.RCP R2, R2 ;  /* 0x0000000200027308 */ /* 0x002e640000001000 */
[----:B-1----:R-:W-:-:S06]  /*1110*/  VIADD R2, R2, 0xffffffe ;  /* 0x0ffffffe02027836 */ /* 0x002fcc0000000000 */
[----:B------:R1:W4:Y:S02]  /*1120*/  F2I.FTZ.U32.TRUNC.NTZ R3, R2 ;  /* 0x0000000200037305 */ /* 0x000324000021f000 */
[----:B-1----:R-:W-:Y:S01]  /*1130*/  IMAD.U32 R2, RZ, RZ, UR19 ;  /* 0x00000013ff027e24 */ /* 0x002fe2000f8e00ff */
[----:B----4-:R-:W-:-:S04]  /*1140*/  IADD3 R0, PT, PT, RZ, -R3, RZ ;  /* 0x80000003ff007210 */ /* 0x010fc80007ffe0ff */
[----:B-----5:R-:W-:Y:S01]  /*1150*/  IABS R4, R2 ;  /* 0x0000000200047213 */ /* 0x020fe20000000000 */
[----:B------:R-:W-:Y:S01]  /*1160*/  IMAD R0, R0, R5, RZ ;  /* 0x0000000500007224 */ /* 0x000fe200078e02ff */
[----:B------:R-:W-:-:S05]  /*1170*/  MOV R2, RZ ;  /* 0x000000ff00027202 */ /* 0x000fca0000000f00 */
[----:B------:R-:W-:-:S04]  /*1180*/  IMAD.HI.U32 R0, R3, R0, R2 ;  /* 0x0000000003007227 */ /* 0x000fc800078e0002 */
[----:B------:R-:W-:-:S04]  /*1190*/  IMAD.MOV.U32 R3, RZ, RZ, R4 ;  /* 0x000000ffff037224 */ /* 0x000fc800078e0004 */
[----:B------:R-:W-:-:S05]  /*11a0*/  IMAD.HI.U32 R0, R0, R3, RZ ;  /* 0x0000000300007227 */ /* 0x000fca00078e00ff */
[----:B------:R-:W-:-:S05]  /*11b0*/  IADD3 R2, PT, PT, -R0, RZ, RZ ;  /* 0x000000ff00027210 */ /* 0x000fca0007ffe1ff */
[----:B------:R-:W-:Y:S02]  /*11c0*/  IMAD R2, R5, R2, R3 ;  /* 0x0000000205027224 */ /* 0x000fe400078e0203 */
[----:B------:R-:W-:-:S03]  /*11d0*/  IMAD.MOV.U32 R3, RZ, RZ, R15 ;  /* 0x000000ffff037224 */ /* 0x000fc600078e000f */
[----:B------:R-:W-:-:S13]  /*11e0*/  ISETP.GT.U32.AND P0, PT, R5, R2, PT ;  /* 0x000000020500720c */ /* 0x000fda0003f04070 */
[----:B------:R-:W-:Y:S01]  /*11f0*/  @!P0 IMAD.IADD R2, R2, 0x1, -R5 ;  /* 0x0000000102028824 */ /* 0x000fe200078e0a05 */
[----:B------:R-:W-:Y:S02]  /*1200*/  @!P0 IADD3 R0, PT, PT, R0, 0x1, RZ ;  /* 0x0000000100008810 */ /* 0x000fe40007ffe0ff */
[----:B------:R-:W-:Y:S02]  /*1210*/  ISETP.NE.AND P0, PT, R10, RZ, PT ;  /* 0x000000ff0a00720c */ /* 0x000fe40003f05270 */
[----:B------:R-:W-:Y:S02]  /*1220*/  ISETP.GE.U32.AND P2, PT, R2, R5, PT ;  /* 0x000000050200720c */ /* 0x000fe40003f46070 */
[----:B------:R-:W-:-:S04]  /*1230*/  LOP3.LUT R2, R10, UR19, RZ, 0x3c, !PT ;  /* 0x000000130a027c12 */ /* 0x000fc8000f8e3cff */
[----:B------:R-:W-:Y:S02]  /*1240*/  ISETP.GE.AND P1, PT, R2, RZ, PT ;  /* 0x000000ff0200720c */ /* 0x000fe40003f26270 */
[----:B------:R-:W-:-:S05]  /*1250*/  MOV R2, R20 ;  /* 0x0000001400027202 */ /* 0x000fca0000000f00 */
[----:B------:R-:W-:-:S05]  /*1260*/  @P2 VIADD R0, R0, 0x1 ;  /* 0x0000000100002836 */ /* 0x000fca0000000000 */
[----:B------:R-:W-:-:S05]  /*1270*/  MOV R7, R0 ;  /* 0x0000000000077202 */ /* 0x000fca0000000f00 */
[----:B------:R-:W-:Y:S01]  /*1280*/  @!P1 IMAD.MOV R7, RZ, RZ, -R7 ;  /* 0x000000ffff079224 */ /* 0x000fe200078e0a07 */
[----:B------:R-:W-:-:S05]  /*1290*/  @!P0 LOP3.LUT R7, RZ, R10, RZ, 0x33, !PT ;  /* 0x0000000aff078212 */ /* 0x000fca00078e33ff */
[----:B------:R-:W-:-:S05]  /*12a0*/  IMAD.WIDE R2, R7, 0x4, R2 ;  /* 0x0000000407027825 */ /* 0x000fca00078e0202 */
[----:B------:R1:W4:Y:S01]  /*12b0*/  LDG.E R4, desc[UR4][R2.64] ;  /* 0x0000000402047981 */ /* 0x000322000c1e1900 */
[----:B------:R-:W-:Y:S01]  /*12c0*/  IADD3 R7, PT, PT, -R7, RZ, RZ ;  /* 0x000000ff07077210 */ /* 0x000fe20007ffe1ff */
[----:B------:R-:W-:Y:S01]  /*12d0*/  IMAD.U32 R17, RZ, RZ, UR17 ;  /* 0x00000011ff117e24 */ /* 0x000fe2000f8e00ff */
[----:B------:R-:W-:Y:S02]  /*12e0*/  MOV R16, UR16 ;  /* 0x0000001000107c02 */ /* 0x000fe40008000f00 */
[----:B------:R-:W-:Y:S01]  /*12f0*/  MOV R12, UR14 ;  /* 0x0000000e000c7c02 */ /* 0x000fe20008000f00 */
[----:B------:R-:W-:Y:S01]  /*1300*/  IMAD R7, R10, R7, UR19 ;  /* 0x000000130a077e24 */ /* 0x000fe2000f8e0207 */
[----:B------:R-:W-:Y:S01]  /*1310*/  MOV R13, UR15 ;  /* 0x0000000f000d7c02 */ /* 0x000fe20008000f00 */
[----:B-1----:R-:W1:Y:S08]  /*1320*/  I2F.RP R2, R8 ;  /* 0x0000000800027306 */ /* 0x002e700000209400 */
[----:B-1----:R-:W1:Y:S02]  /*1330*/  MUFU.RCP R2, R2 ;  /* 0x0000000200027308 */ /* 0x002e640000001000 */
[----:B-1----:R-:W-:-:S06]  /*1340*/  IADD3 R2, PT, PT, R2, 0xffffffe, RZ ;  /* 0x0ffffffe02027810 */ /* 0x002fcc0007ffe0ff */
[----:B------:R-:W1:Y:S02]  /*1350*/  F2I.FTZ.U32.TRUNC.NTZ R3, R2 ;  /* 0x0000000200037305 */ /* 0x000e64000021f000 */
[----:B-1----:R-:W-:Y:S01]  /*1360*/  IMAD.MOV R0, RZ, RZ, -R3 ;  /* 0x000000ffff007224 */ /* 0x002fe200078e0a03 */
[----:B------:R-:W-:-:S04]  /*1370*/  MOV R2, RZ ;  /* 0x000000ff00027202 */ /* 0x000fc80000000f00 */
[----:B------:R-:W-:Y:S01]  /*1380*/  MOV R5, R0 ;  /* 0x0000000000057202 */ /* 0x000fe20000000f00 */
[----:B------:R-:W-:-:S04]  /*1390*/  IMAD.U32 R0, RZ, RZ, UR18 ;  /* 0x00000012ff007e24 */ /* 0x000fc8000f8e00ff */
[----:B------:R-:W-:Y:S01]  /*13a0*/  IMAD R5, R5, R8, RZ ;  /* 0x0000000805057224 */ /* 0x000fe200078e02ff */
[----:B------:R-:W-:-:S03]  /*13b0*/  IABS R0, R0 ;  /* 0x0000000000007213 */ /* 0x000fc60000000000 */
[----:B------:R-:W-:-:S06]  /*13c0*/  IMAD.HI.U32 R2, R3, R5, R2 ;  /* 0x0000000503027227 */ /* 0x000fcc00078e0002 */
[----:B------:R-:W-:-:S05]  /*13d0*/  IMAD.HI.U32 R6, R2, R0, RZ ;  /* 0x0000000002067227 */ /* 0x000fca00078e00ff */
[----:B------:R-:W-:-:S05]  /*13e0*/  IADD3 R2, PT, PT, -R6, RZ, RZ ;  /* 0x000000ff06027210 */ /* 0x000fca0007ffe1ff */
[----:B------:R-:W-:-:S05]  /*13f0*/  IMAD R0, R8, R2, R0 ;  /* 0x0000000208007224 */ /* 0x000fca00078e0200 */
[----:B------:R-:W-:-:S13]  /*1400*/  ISETP.GT.U32.AND P0, PT, R8, R0, PT ;  /* 0x000000000800720c */ /* 0x000fda0003f04070 */
[----:B------:R-:W-:Y:S01]  /*1410*/  @!P0 IMAD.IADD R0, R0, 0x1, -R8 ;  /* 0x0000000100008824 */ /* 0x000fe200078e0a08 */
[----:B------:R-:W-:-:S04]  /*1420*/  @!P0 IADD3 R6, PT, PT, R6, 0x1, RZ ;  /* 0x0000000106068810 */ /* 0x000fc80007ffe0ff */
[----:B------:R-:W-:-:S13]  /*1430*/  ISETP.GE.U32.AND P1, PT, R0, R8, PT ;  /* 0x000000080000720c */ /* 0x000fda0003f26070 */
[----:B------:R-:W-:Y:S02]  /*1440*/  @P1 IADD3 R6, PT, PT, R6, 0x1, RZ ;  /* 0x0000000106061810 */ /* 0x000fe40007ffe0ff */
[----:B------:R-:W-:Y:S02]  /*1450*/  ISETP.NE.AND P1, PT, R19, RZ, PT ;  /* 0x000000ff1300720c */ /* 0x000fe40003f25270 */
[----:B------:R-:W-:Y:S02]  /*1460*/  MOV R18, R6 ;  /* 0x0000000600127202 */ /* 0x000fe40000000f00 */
[----:B------:R-:W-:Y:S02]  /*1470*/  SHF.R.S32.HI R6, RZ, 0x1f, R7 ;  /* 0x0000001fff067819 */ /* 0x000fe40000011407 */
[----:B----4-:R-:W-:Y:S01]  /*1480*/  SHF.R.S32.HI R2, RZ, 0x1f, R4 ;  /* 0x0000001fff027819 */ /* 0x010fe20000011404 */
[----:B--2---:R-:W-:-:S04]  /*1490*/  IMAD.WIDE.U32 R8, R4, UR10, RZ ;  /* 0x0000000a04087c25 */ /* 0x004fc8000f8e00ff */
[C---:B---3--:R-:W-:Y:S02]  /*14a0*/  IMAD R0, R2.reuse, UR8, RZ ;  /* 0x0000000802007c24 */ /* 0x048fe4000f8e02ff */
[----:B------:R-:W-:Y:S02]  /*14b0*/  IMAD R3, R2, UR10, RZ ;  /* 0x0000000a02037c24 */ /* 0x000fe4000f8e02ff */
[C---:B------:R-:W-:Y:S01]  /*14c0*/  IMAD R2, R4.reuse, UR9, R0 ;  /* 0x0000000904027c24 */ /* 0x040fe2000f8e0200 */
[----:B------:R-:W-:Y:S01]  /*14d0*/  LOP3.LUT R0, R19, UR18, RZ, 0x3c, !PT ;  /* 0x0000001213007c12 */ /* 0x000fe2000f8e3cff */
[C---:B------:R-:W-:Y:S01]  /*14e0*/  IMAD R3, R4.reuse, UR11, R3 ;  /* 0x0000000b04037c24 */ /* 0x040fe2000f8e0203 */
[----:B------:R-:W-:Y:S01]  /*14f0*/  LOP3.LUT R19, RZ, R19, RZ, 0x33, !PT ;  /* 0x00000013ff137212 */ /* 0x000fe200078e33ff */
[----:B------:R-:W-:Y:S01]  /*1500*/  IMAD.WIDE.U32 R4, R4, UR8, RZ ;  /* 0x0000000804047c25 */ /* 0x000fe2000f8e00ff */
[----:B------:R-:W-:Y:S01]  /*1510*/  ISETP.GE.AND P0, PT, R0, RZ, PT ;  /* 0x000000ff0000720c */ /* 0x000fe20003f06270 */
[----:B------:R-:W1:Y:S01]  /*1520*/  LDCU.128 UR8, c[0x0][0x3d0] ;  /* 0x00007a00ff0877ac */ /* 0x000e620008000c00 */
[----:B------:R-:W-:Y:S01]  /*1530*/  MOV R0, R18 ;  /* 0x0000001200007202 */ /* 0x000fe20000000f00 */
[----:B------:R-:W-:Y:S01]  /*1540*/  IMAD.IADD R3, R9, 0x1, R3 ;  /* 0x0000000109037824 */ /* 0x000fe200078e0203 */
[----:B------:R-:W-:Y:S01]  /*1550*/  IADD3 R5, PT, PT, R5, R2, RZ ;  /* 0x0000000205057210 */ /* 0x000fe20007ffe0ff */
[----:B------:R-:W-:-:S02]  /*1560*/  IMAD.MOV.U32 R2, RZ, RZ, R8 ;  /* 0x000000ffff027224 */ /* 0x000fc400078e0008 */
[C---:B------:R-:W-:Y:S02]  /*1570*/  IMAD R8, R6.reuse, R16, RZ ;  /* 0x0000001006087224 */ /* 0x040fe400078e02ff */
[----:B------:R-:W-:Y:S02]  /*1580*/  IMAD R6, R6, R12, RZ ;  /* 0x0000000c06067224 */ /* 0x000fe400078e02ff */
[C---:B------:R-:W-:Y:S02]  /*1590*/  IMAD R10, R7.reuse, R17, R8 ;  /* 0x00000011070a7224 */ /* 0x040fe400078e0208 */
[----:B------:R-:W-:Y:S02]  /*15a0*/  @!P0 IMAD.MOV R0, RZ, RZ, -R0 ;  /* 0x000000ffff008224 */ /* 0x000fe400078e0a00 */
[----:B------:R-:W-:-:S03]  /*15b0*/  IMAD.WIDE.U32 R2, R7, R16, R2 ;  /* 0x0000001007027225 */ /* 0x000fc600078e0002 */
[----:B------:R-:W-:Y:S01]  /*15c0*/  SEL R0, R19, R0, !P1 ;  /* 0x0000000013007207 */ /* 0x000fe20004800000 */
[C---:B------:R-:W-:Y:S02]  /*15d0*/  IMAD R9, R7.reuse, R13, R6 ;  /* 0x0000000d07097224 */ /* 0x040fe400078e0206 */
[----:B------:R-:W-:Y:S01]  /*15e0*/  IMAD.WIDE.U32 R6, R7, R12, R4 ;  /* 0x0000000c07067225 */ /* 0x000fe200078e0004 */
[----:B------:R-:W-:Y:S02]  /*15f0*/  SHF.R.S32.HI R8, RZ, 0x1f, R0 ;  /* 0x0000001fff087819 */ /* 0x000fe40000011400 */
[----:B------:R-:W-:Y:S01]  /*1600*/  IADD3 R5, PT, PT, R3, R10, RZ ;  /* 0x0000000a03057210 */ /* 0x000fe20007ffe0ff */
[----:B------:R-:W-:Y:S01]  /*1610*/  IMAD.IADD R3, R7, 0x1, R9 ;  /* 0x0000000107037824 */ /* 0x000fe200078e0209 */
[----:B------:R-:W-:Y:S01]  /*1620*/  MOV R4, R2 ;  /* 0x0000000200047202 */ /* 0x000fe20000000f00 */
[C---:B-1----:R-:W-:Y:S01]  /*1630*/  IMAD R7, R8.reuse, UR8, RZ ;  /* 0x0000000808077c24 */ /* 0x042fe2000f8e02ff */
[----:B------:R-:W-:Y:S01]  /*1640*/  MOV R2, R6 ;  /* 0x0000000600027202 */ /* 0x000fe20000000f00 */
[----:B------:R-:W-:-:S02]  /*1650*/  IMAD R8, R8, UR10, RZ ;  /* 0x0000000a08087c24 */ /* 0x000fc4000f8e02ff */
[C---:B------:R-:W-:Y:S02]  /*1660*/  IMAD R7, R0.reuse, UR9, R7 ;  /* 0x0000000900077c24 */ /* 0x040fe4000f8e0207 */
[----:B------:R-:W-:-:S04]  /*1670*/  IMAD.WIDE.U32 R4, R0, UR8, R4 ;  /* 0x0000000800047c25 */ /* 0x000fc8000f8e0004 */
[C---:B------:R-:W-:Y:S02]  /*1680*/  IMAD R6, R0.reuse, UR11, R8 ;  /* 0x0000000b00067c24 */ /* 0x040fe4000f8e0208 */
[----:B------:R-:W-:-:S04]  /*1690*/  IMAD.WIDE.U32 R2, R0, UR10, R2 ;  /* 0x0000000a00027c25 */ /* 0x000fc8000f8e0002 */
[----:B------:R-:W-:Y:S01]  /*16a0*/  IMAD.IADD R0, R5, 0x1, R7 ;  /* 0x0000000105007824 */ /* 0x000fe200078e0207 */
[----:B------:R-:W-:Y:S02]  /*16b0*/  IADD3 R5, PT, PT, R3, R6, RZ ;  /* 0x0000000603057210 */ /* 0x000fe40007ffe0ff */
[----:B------:R-:W-:Y:S01]  /*16c0*/  MOV R8, R2 ;  /* 0x0000000200087202 */ /* 0x000fe20000000f00 */
[----:B------:R-:W-:Y:S06]  /*16d0*/  BRA `(.L_x_1684) ;  /* 0x0000000400a07947 */ /* 0x000fec0003800000 */
.L_x_1683:
[----:B------:R-:W-:-:S09]  /*16e0*/  UISETP.NE.AND UP0, UPT, UR11, -0x1, UPT ;  /* 0xffffffff0b00788c */ /* 0x000fd2000bf05270 */
[----:B------:R-:W-:Y:S05]  /*16f0*/  BRA.U UP0, `(.L_x_1685) ;  /* 0x0000000100387547 */ /* 0x000fea000b800000 */
[----:B------:R-:W2:Y:S01]  /*1700*/  LDC.64 R16, c[0x0][0x3b8] ;  /* 0x0000ee00ff107b82 */ /* 0x000ea20000000a00 */
[----:B------:R-:W3:Y:S01]  /*1710*/  LDCU.64 UR8, c[0x0][0x3a0] ;  /* 0x00007400ff0877ac */ /* 0x000ee20008000a00 */
[----:B-----5:R-:W-:Y:S01]  /*1720*/  SHF.R.S32.HI R5, RZ, 0x1f, R4 ;  /* 0x0000001fff057819 */ /* 0x020fe20000011404 */
[----:B------:R-:W-:-:S04]  /*1730*/  USHF.R.S32.HI UR14, URZ, 0x1f, UR10 ;  /* 0x0000001fff0e7899 */ /* 0x000fc8000801140a */
[----:B---3--:R-:W-:-:S04]  /*1740*/  IMAD R5, R5, UR8, RZ ;  /* 0x0000000805057c24 */ /* 0x008fc8000f8e02ff */
[----:B------:R-:W-:Y:S02]  /*1750*/  IMAD R5, R4, UR9, R5 ;  /* 0x0000000904057c24 */ /* 0x000fe4000f8e0205 */
[C---:B--2---:R-:W-:Y:S02]  /*1760*/  IMAD R0, R16.reuse, UR14, RZ ;  /* 0x0000000e10007c24 */ /* 0x044fe4000f8e02ff */
[----:B-1----:R-:W-:-:S04]  /*1770*/  IMAD.WIDE.U32 R2, R16, UR10, RZ ;  /* 0x0000000a10027c25 */ /* 0x002fc8000f8e00ff */
[----:B------:R-:W-:-:S05]  /*1780*/  IMAD R0, R17, UR10, R0 ;  /* 0x0000000a11007c24 */ /* 0x000fca000f8e0200 */
[----:B------:R-:W-:-:S03]  /*1790*/  IADD3 R3, PT, PT, R3, R0, RZ ;  /* 0x0000000003037210 */ /* 0x000fc60007ffe0ff */
[----:B------:R-:W-:-:S05]  /*17a0*/  IMAD.WIDE.U32 R2, R4, UR8, R2 ;  /* 0x0000000804027c25 */ /* 0x000fca000f8e0002 */
[----:B------:R-:W-:Y:S02]  /*17b0*/  IADD3 R9, PT, PT, R3, R5, RZ ;  /* 0x0000000503097210 */ /* 0x000fe40007ffe0ff */
[----:B------:R-:W-:Y:S01]  /*17c0*/  MOV R8, R2 ;  /* 0x0000000200087202 */ /* 0x000fe20000000f00 */
[----:B------:R-:W-:Y:S05]  /*17d0*/  BRA `(.L_x_1686) ;  /* 0x0000000000187947 */ /* 0x000fea0003800000 */
.L_x_1685:
[----:B------:R-:W2:Y:S01]  /*17e0*/  LDC.64 R16, c[0x0][0x3b8] ;  /* 0x0000ee00ff107b82 */ /* 0x000ea20000000a00 */
[----:B------:R-:W-:-:S06]  /*17f0*/  UIADD3 UR8, UPT, UPT, UR10, UR11, URZ ;  /* 0x0000000b0a087290 */ /* 0x000fcc000fffe0ff */
[----:B--2---:R-:W-:Y:S02]  /*1800*/  IMAD R0, R17, UR8, RZ ;  /* 0x0000000811007c24 */ /* 0x004fe4000f8e02ff */
[----:B-1----:R-:W-:-:S05]  /*1810*/  IMAD.WIDE.U32 R2, R16, UR8, RZ ;  /* 0x0000000810027c25 */ /* 0x002fca000f8e00ff */
[----:B------:R-:W-:Y:S02]  /*1820*/  IADD3 R9, PT, PT, R3, R0, RZ ;  /* 0x0000000003097210 */ /* 0x000fe40007ffe0ff */
[----:B------:R-:W-:Y:S02]  /*1830*/  MOV R8, R2 ;  /* 0x0000000200087202 */ /* 0x000fe40000000f00 */
.L_x_1686:
        /* <DEDUP_REMOVED lines=12> */
[----:B------:R-:W-:Y:S02]  /*1900*/  IADD3 R7, PT, PT, R3, R5, RZ ;  /* 0x0000000503077210 */ /* 0x000fe40007ffe0ff */
[----:B------:R-:W-:Y:S01]  /*1910*/  MOV R6, R2 ;  /* 0x0000000200067202 */ /* 0x000fe20000000f00 */
[----:B------:R-:W-:Y:S06]  /*1920*/  BRA `(.L_x_1688) ;  /* 0x0000000000187947 */ /* 0x000fec0003800000 */
.L_x_1687:
[----:B------:R-:W1:Y:S01]  /*1930*/  LDC.64 R12, c[0x0][0x3c0] ;  /* 0x0000f000ff0c7b82 */ /* 0x000e620000000a00 */
[----:B------:R-:W-:-:S06]  /*1940*/  UIADD3 UR10, UPT, UPT, UR10, UR11, URZ ;  /* 0x0000000b0a0a7290 */ /* 0x000fcc000fffe0ff */
[----:B-1----:R-:W-:Y:S02]  /*1950*/  IMAD R0, R13, UR10, RZ ;  /* 0x0000000a0d007c24 */ /* 0x002fe4000f8e02ff */
[----:B------:R-:W-:-:S05]  /*1960*/  IMAD.WIDE.U32 R2, R12, UR10, RZ ;  /* 0x0000000a0c027c25 */ /* 0x000fca000f8e00ff */
[----:B------:R-:W-:Y:S02]  /*1970*/  IADD3 R7, PT, PT, R3, R0, RZ ;  /* 0x0000000003077210 */ /* 0x000fe40007ffe0ff */
[----:B------:R-:W-:-:S07]  /*1980*/  MOV R6, R2 ;  /* 0x0000000200067202 */ /* 0x000fce0000000f00 */
.L_x_1688:
[----:B------:R-:W1:Y:S01]  /*1990*/  LDC R19, c[0x0][0x3e8] ;  /* 0x0000fa00ff137b82 */ /* 0x000e620000000800 */
[----:B------:R-:W-:Y:S01]  /*19a0*/  ULEA UR8, UR22, 0xffffff00, 0x8 ;  /* 0xffffff0016087891 */ /* 0x000fe2000f8e40ff */
[----:B------:R-:W-:-:S03]  /*19b0*/  MOV R20, RZ ;  /* 0x000000ff00147202 */ /* 0x000fc60000000f00 */
[----:B------:R-:W-:-:S03]  /*19c0*/  USHF.R.S32.HI UR9, URZ, 0x1f, UR8 ;  /* 0x0000001fff097899 */ /* 0x000fc60008011408 */
[----:B------:R-:W2:Y:S01]  /*19d0*/  LDC.64 R14, c[0x0][0x3d0] ;  /* 0x0000f400ff0e7b82 */ /* 0x000ea20000000a00 */
[----:B-1----:R-:W-:-:S04]  /*19e0*/  IABS R10, R19 ;  /* 0x00000013000a7213 */ /* 0x002fc80000000000 */
[----:B------:R-:W1:Y:S08]  /*19f0*/  I2F.RP R2, R10 ;  /* 0x0000000a00027306 */ /* 0x000e700000209400 */
        /* <DEDUP_REMOVED lines=8> */
[----:B-----5:R-:W-:-:S03]  /*1a80*/  IABS R4, R0 ;  /* 0x0000000000047213 */ /* 0x020fc60000000000 */
[----:B------:R-:W-:-:S04]  /*1a90*/  IMAD.HI.U32 R0, R3, R5, R2 ;  /* 0x0000000503007227 */ /* 0x000fc800078e0002 */
[----:B------:R-:W-:Y:S02]  /*1aa0*/  IMAD.MOV.U32 R2, RZ, RZ, R4 ;  /* 0x000000ffff027224 */ /* 0x000fe400078e0004 */
[----:B------:R-:W-:Y:S02]  /*1ab0*/  IMAD R4, R12, UR9, RZ ;  /* 0x000000090c047c24 */ /* 0x000fe4000f8e02ff */
[----:B------:R-:W-:-:S04]  /*1ac0*/  IMAD.HI.U32 R0, R0, R2, RZ ;  /* 0x0000000200007227 */ /* 0x000fc800078e00ff */
[----:B------:R-:W-:Y:S01]  /*1ad0*/  IMAD R5, R16, UR9, RZ ;  /* 0x0000000910057c24 */ /* 0x000fe2000f8e02ff */
[----:B------:R-:W-:Y:S01]  /*1ae0*/  IADD3 R3, PT, PT, -R0, RZ, RZ ;  /* 0x000000ff00037210 */ /* 0x000fe20007ffe1ff */
[----:B------:R-:W-:-:S04]  /*1af0*/  IMAD R4, R13, UR8, R4 ;  /* 0x000000080d047c24 */ /* 0x000fc8000f8e0204 */
[C---:B------:R-:W-:Y:S01]  /*1b00*/  IMAD R2, R10.reuse, R3, R2 ;  /* 0x000000030a027224 */ /* 0x040fe200078e0202 */
[----:B------:R-:W-:Y:S02]  /*1b10*/  MOV R3, R7 ;  /* 0x0000000700037202 */ /* 0x000fe40000000f00 */
[----:B------:R-:W-:Y:S01]  /*1b20*/  MOV R7, R9 ;  /* 0x0000000900077202 */ /* 0x000fe20000000f00 */
[----:B------:R-:W-:Y:S01]  /*1b30*/  IMAD R9, R17, UR8, R5 ;  /* 0x0000000811097c24 */ /* 0x000fe2000f8e0205 */
[----:B------:R-:W-:-:S13]  /*1b40*/  ISETP.GT.U32.AND P0, PT, R10, R2, PT ;  /* 0x000000020a00720c */ /* 0x000fda0003f04070 */
[----:B------:R-:W-:Y:S01]  /*1b50*/  @!P0 IMAD.IADD R2, R2, 0x1, -R10 ;  /* 0x0000000102028824 */ /* 0x000fe200078e0a0a */
[----:B------:R-:W-:-:S04]  /*1b60*/  @!P0 IADD3 R0, PT, PT, R0, 0x1, RZ ;  /* 0x0000000100008810 */ /* 0x000fc80007ffe0ff */
[----:B------:R-:W-:Y:S02]  /*1b70*/  ISETP.GE.U32.AND P1, PT, R2, R10, PT ;  /* 0x0000000a0200720c */ /* 0x000fe40003f26070 */
[----:B------:R-:W-:Y:S01]  /*1b80*/  LOP3.LUT R2, R19, UR18, RZ, 0x3c, !PT ;  /* 0x0000001213027c12 */ /* 0x000fe2000f8e3cff */
[----:B------:R-:W1:Y:S03]  /*1b90*/  LDC.64 R10, c[0x0][0x3d8] ;  /* 0x0000f600ff0a7b82 */ /* 0x000e660000000a00 */
[----:B------:R-:W-:Y:S01]  /*1ba0*/  ISETP.GE.AND P0, PT, R2, RZ, PT ;  /* 0x000000ff0200720c */ /* 0x000fe20003f06270 */
[----:B------:R-:W-:Y:S01]  /*1bb0*/  IMAD.MOV.U32 R2, RZ, RZ, R6 ;  /* 0x000000ffff027224 */ /* 0x000fe200078e0006 */
[----:B------:R-:W-:-:S03]  /*1bc0*/  MOV R6, R8 ;  /* 0x0000000800067202 */ /* 0x000fc60000000f00 */
[----:B------:R-:W-:Y:S02]  /*1bd0*/  IMAD.WIDE.U32 R2, R12, UR8, R2 ;  /* 0x000000080c027c25 */ /* 0x000fe4000f8e0002 */
[----:B------:R-:W-:Y:S02]  /*1be0*/  @P1 IADD3 R0, PT, PT, R0, 0x1, RZ ;  /* 0x0000000100001810 */ /* 0x000fe40007ffe0ff */
[----:B------:R-:W-:Y:S01]  /*1bf0*/  ISETP.NE.AND P1, PT, R19, RZ, PT ;  /* 0x000000ff1300720c */ /* 0x000fe20003f25270 */
[----:B------:R-:W-:Y:S01]  /*1c00*/  IMAD.WIDE.U32 R6, R16, UR8, R6 ;  /* 0x0000000810067c25 */ /* 0x000fe2000f8e0006 */
[----:B------:R-:W-:Y:S02]  /*1c10*/  LOP3.LUT R19, RZ, R19, RZ, 0x33, !PT ;  /* 0x00000013ff137212 */ /* 0x000fe400078e33ff */
[----:B------:R-:W-:Y:S01]  /*1c20*/  IADD3 R5, PT, PT, R3, R4, RZ ;  /* 0x0000000403057210 */ /* 0x000fe20007ffe0ff */
[----:B------:R-:W-:Y:S01]  /*1c30*/  IMAD.MOV.U32 R18, RZ, RZ, R0 ;  /* 0x000000ffff127224 */ /* 0x000fe200078e0000 */
[----:B------:R-:W-:Y:S01]  /*1c40*/  MOV R4, R2 ;  /* 0x0000000200047202 */ /* 0x000fe20000000f00 */
[----:B------:R-:W-:Y:S01]  /*1c50*/  IMAD.IADD R3, R7, 0x1, R9 ;  /* 0x0000000107037824 */ /* 0x000fe200078e0209 */
[----:B------:R-:W-:Y:S01]  /*1c60*/  MOV R2, R6 ;  /* 0x0000000600027202 */ /* 0x000fe20000000f00 */
[----:B------:R-:W-:-:S05]  /*1c70*/  IMAD.MOV.U32 R0, RZ, RZ, R18 ;  /* 0x000000ffff007224 */ /* 0x000fca00078e0012 */
[----:B------:R-:W-:-:S04]  /*1c80*/  @!P0 IADD3 R0, PT, PT, -R0, RZ, RZ ;  /* 0x000000ff00008210 */ /* 0x000fc80007ffe1ff */
[----:B------:R-:W-:-:S04]  /*1c90*/  SEL R0, R19, R0, !P1 ;  /* 0x0000000013007207 */ /* 0x000fc80004800000 */
[----:B------:R-:W-:Y:S01]  /*1ca0*/  SHF.R.S32.HI R8, RZ, 0x1f, R0 ;  /* 0x0000001fff087819 */ /* 0x000fe20000011400 */
[----:B-1----:R-:W-:-:S04]  /*1cb0*/  IMAD.WIDE.U32 R4, R0, R10, R4 ;  /* 0x0000000a00047225 */ /* 0x002fc800078e0004 */
[C---:B------:R-:W-:Y:S02]  /*1cc0*/  IMAD R7, R8.reuse, R10, RZ ;  /* 0x0000000a08077224 */ /* 0x040fe400078e02ff */
[-C--:B--2---:R-:W-:Y:S02]  /*1cd0*/  IMAD R8, R8, R14.reuse, RZ ;  /* 0x0000000e08087224 */ /* 0x084fe400078e02ff */
[C---:B------:R-:W-:Y:S02]  /*1ce0*/  IMAD R6, R0.reuse, R11, R7 ;  /* 0x0000000b00067224 */ /* 0x040fe400078e0207 */
[----:B------:R-:W-:-:S03]  /*1cf0*/  IMAD.WIDE.U32 R2, R0, R14, R2 ;  /* 0x0000000e00027225 */ /* 0x000fc600078e0002 */
[----:B------:R-:W-:Y:S01]  /*1d00*/  IADD3 R5, PT, PT, R5, R6, RZ ;  /* 0x0000000605057210 */ /* 0x000fe20007ffe0ff */
[----:B------:R-:W-:Y:S01]  /*1d10*/  IMAD R0, R0, R15, R8 ;  /* 0x0000000f00007224 */ /* 0x000fe200078e0208 */
[----:B------:R-:W-:Y:S01]  /*1d20*/  MOV R15, RZ ;  /* 0x000000ff000f7202 */ /* 0x000fe20000000f00 */
[----:B------:R-:W-:Y:S01]  /*1d30*/  IMAD.MOV.U32 R8, RZ, RZ, R4 ;  /* 0x000000ffff087224 */ /* 0x000fe200078e0004 */
[----:B------:R-:W-:Y:S01]  /*1d40*/  MOV R4, R2 ;  /* 0x0000000200047202 */ /* 0x000fe20000000f00 */
[----:B------:R-:W-:-:S07]  /*1d50*/  IMAD.IADD R0, R3, 0x1, R0 ;  /* 0x0000000103007824 */ /* 0x000fce00078e0200 */
.L_x_1684:
[----:B------:R-:W-:Y:S01]  /*1d60*/  UISETP.NE.AND UP0, UPT, UR6, -0x1, UPT ;  /* 0xffffffff0600788c */ /* 0x000fe2000bf05270 */
[----:B------:R-:W-:Y:S01]  /*1d70*/  IMAD.MOV.U32 R21, RZ, RZ, RZ ;  /* 0x000000ffff157224 */ /* 0x000fe200078e00ff */
[----:B------:R-:W1:Y:S01]  /*1d80*/  LDCU.64 UR14, c[0x0][0x3b0] ;  /* 0x00007600ff0e77ac */ /* 0x000e620008000a00 */
[----:B------:R-:W2:Y:S01]  /*1d90*/  S2R R10, SR_CTAID.X ;  /* 0x00000000000a7919 */ /* 0x000ea20000002500 */
[----:B------:R-:W3:Y:S01]  /*1da0*/  LDCU.64 UR8, c[0x0][0x3c8] ;  /* 0x00007900ff0877ac */ /* 0x000ee20008000a00 */
[----:B------:R-:W-:Y:S02]  /*1db0*/  IMAD.SHL.U32 R140, R141, 0x8, RZ ;  /* 0x000000088d8c7824 */ /* 0x000fe400078e00ff */
[----:B------:R4:W5:Y:S01]  /*1dc0*/  @P3 LDG.E R21, desc[UR4][R104.64] ;  /* 0x0000000468153981 */ /* 0x000962000c1e1900 */
[----:B------:R-:W-:Y:S01]  /*1dd0*/  SHF.R.U32.HI R60, RZ, 0x3, R141 ;  /* 0x00000003ff3c7819 */ /* 0x000fe2000001168d */
[----:B------:R-:W-:Y:S01]  /*1de0*/  USHF.R.S32.HI UR16, URZ, 0x1f, UR18 ;  /* 0x0000001fff107899 */ /* 0x000fe20008011412 */
[----:B------:R-:W4:Y:S01]  /*1df0*/  LDC R26, c[0x0][0x450] ;  /* 0x00011400ff1a7b82 */ /* 0x000f220000000800 */
[----:B------:R-:W2:Y:S01]  /*1e00*/  @!UP0 LDCU.64 UR10, c[0x0][0x398] ;  /* 0x00007300ff0a87ac */ /* 0x000ea20008000a00 */
[----:B------:R-:W-:Y:S01]  /*1e10*/  LOP3.LUT R14, R140, 0x38, RZ, 0xc0, !PT ;  /* 0x000000388c0e7812 */ /* 0x000fe200078ec0ff */
[----:B------:R-:W-:Y:S01]  /*1e20*/  IMAD.MOV.U32 R61, RZ, RZ, RZ ;  /* 0x000000ffff3d7224 */ /* 0x000fe200078e00ff */
[C---:B------:R-:W-:Y:S01]  /*1e30*/  SHF.L.U64.HI R78, R16.reuse, 0x4, R17 ;  /* 0x00000004104e7819 */ /* 0x040fe20000010211 */
[----:B------:R-:W-:Y:S01]  /*1e40*/  IMAD.SHL.U32 R73, R16, 0x10, RZ ;  /* 0x0000001010497824 */ /* 0x000fe200078e00ff */
[----:B------:R-:W-:Y:S01]  /*1e50*/  IADD3 R2, P3, PT, R14, R4, RZ ;  /* 0x000000040e027210 */ /* 0x000fe20007f7e0ff */
[----:B------:R-:W-:Y:S01]  /*1e60*/  IMAD.SHL.U32 R94, R12, 0x10, RZ ;  /* 0x000000100c5e7824 */ /* 0x000fe200078e00ff */
[----:B------:R-:W-:Y:S01]  /*1e70*/  IADD3 R8, P2, PT, R14, R8, RZ ;  /* 0x000000080e087210 */ /* 0x000fe20007f5e0ff */
[----:B-1----:R-:W-:Y:S01]  /*1e80*/  @UP0 UIMAD.WIDE.U32 UR26, UR6, UR14, URZ ;  /* 0x0000000e061a02a5 */ /* 0x002fe2000f8e00ff */
[----:B------:R-:W-:-:S02]  /*1e90*/  IADD3.X R3, PT, PT, RZ, R0, RZ, P3, !PT ;  /* 0x00000000ff037210 */ /* 0x000fc40001ffe4ff */
[----:B------:R-:W-:Y:S01]  /*1ea0*/  IADD3.X R9, PT, PT, RZ, R5, RZ, P2, !PT ;  /* 0x00000005ff097210 */ /* 0x000fe200017fe4ff */
[----:B---3--:R-:W-:Y:S01]  /*1eb0*/  UIMAD UR16, UR16, UR8, URZ ;  /* 0x00000008101072a4 */ /* 0x008fe2000f8e02ff */
[----:B------:R-:W-:Y:S01]  /*1ec0*/  IMAD.U32 R0, RZ, RZ, UR8 ;  /* 0x00000008ff007e24 */ /* 0x000fe2000f8e00ff */
[----:B------:R-:W-:Y:S01]  /*1ed0*/  SHF.L.U64.HI R101, R12, 0x4, R13 ;  /* 0x000000040c657819 */ /* 0x000fe2000001020d */
[C---:B------:R-:W-:Y:S01]  /*1ee0*/  IMAD.WIDE.U32 R4, R60.reuse, R16, R2 ;  /* 0x000000103c047225 */ /* 0x040fe200078e0002 */
[----:B------:R-:W-:Y:S02]  /*1ef0*/  UIMAD UR9, UR18, UR9, UR16 ;  /* 0x00000009120972a4 */ /* 0x000fe4000f8e0210 */
[----:B--2---:R-:W-:Y:S01]  /*1f00*/  @!UP0 UIMAD.WIDE.U32 UR28, UR21, UR10, URZ ;  /* 0x0000000a151c82a5 */ /* 0x004fe2000f8e00ff */
[----:B------:R-:W-:-:S03]  /*1f10*/  IMAD.WIDE.U32 R2, R60, R12, R8 ;  /* 0x0000000c3c027225 */ /* 0x000fc600078e0008 */
[----:B------:R-:W-:Y:S01]  /*1f20*/  @!UP0 UIMAD UR11, UR21, UR11, UR29 ;  /* 0x0000000b150b82a4 */ /* 0x000fe2000f8e021d */
[----:B------:R-:W-:Y:S01]  /*1f30*/  IMAD.WIDE.U32 R10, R10, 0x40, R60 ;  /* 0x000000400a0a7825 */ /* 0x000fe200078e003c */
[----:B------:R-:W-:Y:S01]  /*1f40*/  @UP0 UIMAD UR11, UR6, UR15, UR27 ;  /* 0x0000000f060b02a4 */ /* 0x000fe2000f8e021b */
[----:B----4-:R-:W-:Y:S01]  /*1f50*/  LEA.HI R26, R26, R26, RZ, 0x1 ;  /* 0x0000001a1a1a7211 */ /* 0x010fe200078f08ff */
[----:B------:R-:W-:Y:S01]  /*1f60*/  @!UP0 UMOV UR10, UR28 ;  /* 0x0000001c000a8c82 */ /* 0x000fe20008000000 */
[----:B------:R-:W-:Y:S01]  /*1f70*/  @UP0 UMOV UR10, UR26 ;  /* 0x0000001a000a0c82 */ /* 0x000fe20008000000 */
[----:B------:R-:W-:Y:S01]  /*1f80*/  IMAD.SHL.U32 R9, R4, 0x2, RZ ;  /* 0x0000000204097824 */ /* 0x000fe200078e00ff */
[----:B------:R-:W-:Y:S01]  /*1f90*/  IADD3 R6, P4, PT, R14, UR10, RZ ;  /* 0x0000000a0e067c10 */ /* 0x000fe2000ff9e0ff */
[----:B------:R-:W-:Y:S01]  /*1fa0*/  USHF.R.S32.HI UR6, URZ, 0x1f, UR23 ;  /* 0x0000001fff067899 */ /* 0x000fe20008011417 */
[----:B------:R-:W-:Y:S01]  /*1fb0*/  SHF.R.S32.HI R26, RZ, 0x1, R26 ;  /* 0x00000001ff1a7819 */ /* 0x000fe2000001141a */
[----:B------:R-:W-:-:S02]  /*1fc0*/  USHF.L.U32 UR27, UR22, 0x8, URZ ;  /* 0x00000008161b7899 */ /* 0x000fc400080006ff */
[----:B------:R-:W-:Y:S01]  /*1fd0*/  IMAD.X R7, RZ, RZ, UR11, P4 ;  /* 0x0000000bff077e24 */ /* 0x000fe2000a0e06ff */
[----:B------:R-:W1:Y:S01]  /*1fe0*/  LDCU.64 UR10, c[0x0][0x388] ;  /* 0x00007100ff0a77ac */ /* 0x000e620008000a00 */
[----:B------:R-:W-:Y:S01]  /*1ff0*/  IMAD.WIDE.U32 R6, R0, UR18, R6 ;  /* 0x0000001200067c25 */ /* 0x000fe2000f8e0006 */
[----:B------:R-:W-:Y:S02]  /*2000*/  ULEA.HI UR6, UR6, UR23, URZ, 0x8 ;  /* 0x0000001706067291 */ /* 0x000fe4000f8f40ff */
[----:B------:R-:W-:Y:S01]  /*2010*/  UIADD3 UR26, UPT, UPT, UR27, -0x100, URZ ;  /* 0xffffff001b1a7890 */ /* 0x000fe2000fffe0ff */
[----:B------:R-:W-:Y:S01]  /*2020*/  IMAD R0, R60, R17, R5 ;  /* 0x000000113c007224 */ /* 0x000fe200078e0205 */
[----:B------:R-:W-:Y:S01]  /*2030*/  USHF.R.S32.HI UR6, URZ, 0x8, UR6 ;  /* 0x00000008ff067899 */ /* 0x000fe20008011406 */
[----:B------:R-:W-:-:S03]  /*2040*/  IMAD R5, R11, UR14, RZ ;  /* 0x0000000e0b057c24 */ /* 0x000fc6000f8e02ff */
[----:B------:R-:W-:Y:S01]  /*2050*/  SHF.L.U64.HI R8, R4, 0x1, R0 ;  /* 0x0000000104087819 */ /* 0x000fe20000010200 */
[----:B------:R-:W-:Y:S01]  /*2060*/  IMAD R0, R60, R13, R3 ;  /* 0x0000000d3c007224 */ /* 0x000fe200078e0203 */
[----:B------:R-:W-:Y:S01]  /*2070*/  UISETP.LT.AND UP0, UPT, UR7, UR6, UPT ;  /* 0x000000060700728c */ /* 0x000fe2000bf01270 */
[----:B------:R-:W-:Y:S01]  /*2080*/  VIADD R3, R7, UR9 ;  /* 0x0000000907037c36 */ /* 0x000fe20008000000 */
[----:B------:R-:W2:Y:S01]  /*2090*/  LDCU.64 UR8, c[0x0][0x390] ;  /* 0x00007200ff0877ac */ /* 0x000ea20008000a00 */
[C---:B------:R-:W-:Y:S02]  /*20a0*/  SHF.L.U32 R7, R2.reuse, 0x1, RZ ;  /* 0x0000000102077819 */ /* 0x040fe400000006ff */
[----:B------:R-:W-:Y:S01]  /*20b0*/  SHF.L.U64.HI R4, R2, 0x1, R0 ;  /* 0x0000000102047819 */ /* 0x000fe20000010200 */
[----:B------:R-:W-:Y:S01]  /*20c0*/  IMAD.MOV.U32 R2, RZ, RZ, R6 ;  /* 0x000000ffff027224 */ /* 0x000fe200078e0006 */
[----:B-1----:R-:W-:Y:S01]  /*20d0*/  IADD3 R23, P3, PT, R9, UR10, RZ ;  /* 0x0000000a09177c10 */ /* 0x002fe2000ff7e0ff */
[----:B------:R-:W-:Y:S01]  /*20e0*/  USEL UR6, UR7, UR6, !UP0 ;  /* 0x0000000607067287 */ /* 0x000fe2000c000000 */
[----:B------:R-:W-:-:S02]  /*20f0*/  IMAD R0, R10, UR15, R5 ;  /* 0x0000000f0a007c24 */ /* 0x000fc4000f8e0205 */
[----:B------:R-:W-:Y:S01]  /*2100*/  IMAD.WIDE.U32 R102, R10, UR14, R2 ;  /* 0x0000000e0a667c25 */ /* 0x000fe2000f8e0002 */
[----:B------:R-:W-:Y:S01]  /*2110*/  SHF.L.U32 R2, R141, 0x2, RZ ;  /* 0x000000028d027819 */ /* 0x000fe200000006ff */
[----:B------:R1:W-:Y:S01]  /*2120*/  STL [R1+0x18], R23 ;  /* 0x0000181701007387 */ /* 0x0003e20000100800 */
[----:B------:R-:W-:Y:S01]  /*2130*/  IADD3.X R17, PT, PT, R8, UR11, RZ, P3, !PT ;  /* 0x0000000b08117c10 */ /* 0x000fe20009ffe4ff */
[----:B------:R-:W-:Y:S01]  /*2140*/  UISETP.GT.AND UP0, UPT, UR22, UR6, UPT ;  /* 0x000000061600728c */ /* 0x000fe2000bf04270 */
[----:B------:R-:W-:Y:S02]  /*2150*/  LOP3.LUT R2, R2, 0x1c, RZ, 0xc0, !PT ;  /* 0x0000001c02027812 */ /* 0x000fe400078ec0ff */
[----:B------:R-:W-:Y:S02]  /*2160*/  MOV R3, R15 ;  /* 0x0000000f00037202 */ /* 0x000fe40000000f00 */
[----:B--2---:R-:W-:Y:S01]  /*2170*/  IADD3 R22, P2, PT, R7, UR8, RZ ;  /* 0x0000000807167c10 */ /* 0x004fe2000ff5e0ff */
[----:B------:R-:W-:Y:S01]  /*2180*/  IMAD R106, R60, R26, R2 ;  /* 0x0000001a3c6a7224 */ /* 0x000fe200078e0202 */
[----:B------:R-:W-:-:S02]  /*2190*/  IADD3 R123, PT, PT, R103, R0, RZ ;  /* 0x00000000677b7210 */ /* 0x000fc40007ffe0ff */
[----:B------:R-:W-:Y:S01]  /*21a0*/  IADD3.X R16, PT, PT, R4, UR9, RZ, P2, !PT ;  /* 0x0000000904107c10 */ /* 0x000fe200097fe4ff */
[----:B------:R-:W-:Y:S01]  /*21b0*/  IMAD.IADD R121, R2, 0x1, R106 ;  /* 0x0000000102797824 */ /* 0x000fe200078e026a */
[----:B------:R1:W-:Y:S01]  /*21c0*/  STL [R1+0x20], R22 ;  /* 0x0000201601007387 */ /* 0x0003e20000100800 */
[----:B------:R-:W-:Y:S01]  /*21d0*/  IMAD.MOV.U32 R2, RZ, RZ, R20 ;  /* 0x000000ffff027224 */ /* 0x000fe200078e0014 */
[----:B------:R-:W-:Y:S02]  /*21e0*/  SHF.R.S32.HI R122, RZ, 0x1f, R106 ;  /* 0x0000001fff7a7819 */ /* 0x000fe4000001146a */
[----:B------:R1:W-:Y:S01]  /*21f0*/  STL [R1+0x14], R17 ;  /* 0x0000141101007387 */ /* 0x0003e20000100800 */
[----:B------:R-:W-:-:S03]  /*2200*/  SHF.R.S32.HI R124, RZ, 0x1f, R121 ;  /* 0x0000001fff7c7819 */ /* 0x000fc60000011479 */
[----:B------:R1:W-:Y:S04]  /*2210*/  STL [R1+0x1c], R16 ;  /* 0x00001c1001007387 */ /* 0x0003e80000100800 */
[----:B------:R1:W-:Y:S01]  /*2220*/  STL.64 [R1], R2 ;  /* 0x0000000201007387 */ /* 0x0003e20000100a00 */
[----:B------:R-:W-:Y:S05]  /*2230*/  BRA.U !UP0, `(.L_x_1689) ;  /* 0x000000d108487547 */ /* 0x000fea000b800000 */
[----:B------:R-:W1:Y:S01]  /*2240*/  LDC.64 R4, c[0x0][0x4a0] ;  /* 0x00012800ff047b82 */ /* 0x000e620000000a00 */
[----:B------:R-:W2:Y:S01]  /*2250*/  LDCU.128 UR8, c[0x0][0x490] ;  /* 0x00009200ff0877ac */ /* 0x000ea20008000c00 */
[----:B------:R-:W-:Y:S01]  /*2260*/  IMAD.MOV.U32 R0, RZ, RZ, R18 ;  /* 0x000000ffff007224 */ /* 0x000fe200078e0012 */
[C---:B------:R-:W-:Y:S01]  /*2270*/  SHF.L.U32 R109, R26.reuse, 0x5, RZ ;  /* 0x000000051a6d7819 */ /* 0x040fe200000006ff */
[----:B------:R-:W-:Y:S01]  /*2280*/  IMAD.MOV.U32 R15, RZ, RZ, RZ ;  /* 0x000000ffff0f7224 */ /* 0x000fe200078e00ff */
[----:B------:R-:W3:Y:S01]  /*2290*/  LDCU.128 UR16, c[0x0][0x4b0] ;  /* 0x00009600ff1077ac */ /* 0x000ee20008000c00 */
[----:B------:R-:W-:Y:S01]  /*22a0*/  IMAD.SHL.U32 R93, R26, 0x10, RZ ;  /* 0x000000101a5d7824 */ /* 0x000fe200078e00ff */
[----:B------:R-:W-:Y:S01]  /*22b0*/  @!P0 IADD3 R0, PT, PT, -R0, RZ, RZ ;  /* 0x000000ff00008210 */ /* 0x000fe20007ffe1ff */
[----:B------:R-:W4:Y:S01]  /*22c0*/  LDC.64 R12, c[0x0][0x4a8] ;  /* 0x00012a00ff0c7b82 */ /* 0x000f220000000a00 */
[----:B------:R-:W4:Y:S01]  /*22d0*/  LDCU.128 UR12, c[0x0][0x4c0] ;  /* 0x00009800ff0c77ac */ /* 0x000f220008000c00 */
[C---:B------:R-:W-:Y:S01]  /*22e0*/  IMAD R120, R26.reuse, 0x30, RZ ;  /* 0x000000301a787824 */ /* 0x040fe200078e02ff */
[----:B------:R-:W-:Y:S01]  /*22f0*/  SEL R8, R19, R0, !P1 ;  /* 0x0000000013087207 */ /* 0x000fe20004800000 */
[C---:B------:R-:W-:Y:S01]  /*2300*/  IMAD R119, R26.reuse, 0x50, RZ ;  /* 0x000000501a777824 */ /* 0x040fe200078e02ff */
[----:B------:R-:W-:Y:S01]  /*2310*/  USHF.R.S32.HI UR28, URZ, 0x1f, UR26 ;  /* 0x0000001fff1c7899 */ /* 0x000fe2000801141a */
[C---:B------:R-:W-:Y:S01]  /*2320*/  IMAD R118, R26.reuse, 0x60, RZ ;  /* 0x000000601a767824 */ /* 0x040fe200078e02ff */
[----:B------:R-:W-:Y:S01]  /*2330*/  SHF.R.S32.HI R9, RZ, 0x1f, R8 ;  /* 0x0000001fff097819 */ /* 0x000fe20000011408 */
[----:B------:R-:W4:Y:S01]  /*2340*/  LDCU UR33, c[0x0][0x440] ;  /* 0x00008800ff2177ac */ /* 0x000f220008000800 */
[C---:B------:R-:W-:Y:S01]  /*2350*/  IMAD R117, R26.reuse, 0x70, RZ ;  /* 0x000000701a757824 */ /* 0x040fe200078e02ff */
[C---:B------:R-:W-:Y:S01]  /*2360*/  SHF.L.U32 R107, R26.reuse, 0x7, RZ ;  /* 0x000000071a6b7819 */ /* 0x040fe200000006ff */
[----:B--2---:R-:W-:Y:S01]  /*2370*/  IMAD.U32 R6, RZ, RZ, UR10 ;  /* 0x0000000aff067e24 */ /* 0x004fe2000f8e00ff */
[----:B------:R-:W-:Y:S01]  /*2380*/  MOV R0, UR11 ;  /* 0x0000000b00007c02 */ /* 0x000fe20008000f00 */
[----:B------:R-:W2:Y:S01]  /*2390*/  LDCU UR31, c[0x0][0x440] ;  /* 0x00008800ff1f77ac */ /* 0x000ea20008000800 */
[----:B------:R-:W-:Y:S01]  /*23a0*/  IMAD R116, R26, 0x90, RZ ;  /* 0x000000901a747824 */ /* 0x000fe200078e02ff */
[----:B------:R-:W-:Y:S01]  /*23b0*/  MOV R58, R23 ;  /* 0x00000017003a7202 */ /* 0x000fe20000000f00 */
[----:B-1----:R-:W-:Y:S01]  /*23c0*/  IMAD.WIDE.U32 R2, R4, UR21, R14 ;  /* 0x0000001504027c25 */ /* 0x002fe2000f8e000e */
[----:B---3--:R-:W-:Y:S01]  /*23d0*/  UIMAD UR10, UR28, UR16, URZ ;  /* 0x000000101c0a72a4 */ /* 0x008fe2000f8e02ff */
[C---:B------:R-:W-:Y:S01]  /*23e0*/  IADD3 R92, PT, PT, R60.reuse, 0x10, RZ ;  /* 0x000000103c5c7810 */ /* 0x040fe20007ffe0ff */
[----:B------:R-:W1:Y:S01]  /*23f0*/  LDCU UR32, c[0x0][0x450] ;  /* 0x00008a00ff2077ac */ /* 0x000e620008000800 */
[----:B------:R-:W-:Y:S01]  /*2400*/  IMAD R3, R5, UR21, R3 ;  /* 0x0000001505037c24 */ /* 0x000fe2000f8e0203 */
[----:B------:R-:W-:Y:S01]  /*2410*/  IADD3 R88, PT, PT, R60, 0x40, RZ ;  /* 0x000000403c587810 */ /* 0x000fe20007ffe0ff */
[----:B------:R-:W-:Y:S01]  /*2420*/  IMAD.U32 R4, RZ, RZ, UR16 ;  /* 0x00000010ff047e24 */ /* 0x000fe2000f8e00ff */
[----:B------:R-:W-:Y:S01]  /*2430*/  UIMAD UR10, UR26, UR17, UR10 ;  /* 0x000000111a0a72a4 */ /* 0x000fe2000f8e020a */
[----:B------:R-:W-:Y:S01]  /*2440*/  IMAD.WIDE.U32 R6, R6, UR21, R14 ;  /* 0x0000001506067c25 */ /* 0x000fe2000f8e000e */
[----:B------:R-:W3:Y:S01]  /*2450*/  LDCU.U8 UR34, c[0x0][0x533] ;  /* 0x0000a660ff2277ac */ /* 0x000ee20008000000 */
[----:B----4-:R-:W-:-:S02]  /*2460*/  SHF.L.U64.HI R77, R12, 0x4, R13 ;  /* 0x000000040c4d7819 */ /* 0x010fc4000001020d */
[----:B------:R-:W-:Y:S01]  /*2470*/  IMAD.WIDE.U32 R4, R4, UR26, R2 ;  /* 0x0000001a04047c25 */ /* 0x000fe2000f8e0002 */
[----:B------:R-:W-:Y:S01]  /*2480*/  UMOV UR35, URZ ;  /* 0x000000ff00237c82 */ /* 0x000fe20008000000 */
[----:B------:R-:W-:Y:S01]  /*2490*/  IADD3 R85, PT, PT, R60, 0x70, RZ ;  /* 0x000000703c557810 */ /* 0x000fe20007ffe0ff */
[----:B------:R-:W-:Y:S01]  /*24a0*/  UIMAD UR29, UR22, -0x100, UR23 ;  /* 0xffffff00161d78a4 */ /* 0x000fe2000f8e0217 */
[----:B------:R-:W-:Y:S01]  /*24b0*/  IMAD R3, R0, UR21, R7 ;  /* 0x0000001500037c24 */ /* 0x000fe2000f8e0207 */
[C---:B------:R-:W-:Y:S01]  /*24c0*/  LOP3.LUT R84, R60.reuse, 0x80, RZ, 0xfc, !PT ;  /* 0x000000803c547812 */ /* 0x040fe200078efcff */
[----:B------:R-:W-:Y:S01]  /*24d0*/  VIADD R5, R5, UR10 ;  /* 0x0000000a05057c36 */ /* 0x000fe20008000000 */
[----:B------:R-:W-:Y:S01]  /*24e0*/  USHF.R.S32.HI UR10, URZ, 0x1f, UR23 ;  /* 0x0000001fff0a7899 */ /* 0x000fe20008011417 */
[----:B------:R-:W-:Y:S01]  /*24f0*/  IMAD R7, R9, UR12, RZ ;  /* 0x0000000c09077c24 */ /* 0x000fe2000f8e02ff */
[----:B------:R-:W-:Y:S01]  /*2500*/  IADD3 R82, PT, PT, R60, 0xa0, RZ ;  /* 0x000000a03c527810 */ /* 0x000fe20007ffe0ff */
[----:B------:R-:W-:Y:S01]  /*2510*/  IMAD.WIDE.U32 R4, R8, UR12, R4 ;  /* 0x0000000c08047c25 */ /* 0x000fe2000f8e0004 */
[C---:B------:R-:W-:Y:S01]  /*2520*/  IADD3 R80, PT, PT, R60.reuse, 0xc0, RZ ;  /* 0x000000c03c507810 */ /* 0x040fe20007ffe0ff */
[----:B------:R-:W-:Y:S01]  /*2530*/  UIMAD UR30, UR22, -0x100, UR25 ;  /* 0xffffff00161e78a4 */ /* 0x000fe2000f8e0219 */
[----:B------:R-:W-:Y:S01]  /*2540*/  IADD3 R91, PT, PT, R60, 0xe0, RZ ;  /* 0x000000e03c5b7810 */ /* 0x000fe20007ffe0ff */
[----:B------:R-:W-:Y:S01]  /*2550*/  IMAD R7, R8, UR13, R7 ;  /* 0x0000000d08077c24 */ /* 0x000fe2000f8e0207 */
[----:B------:R-:W4:Y:S01]  /*2560*/  LDCU.64 UR12, c[0x0][0x4d0] ;  /* 0x00009a00ff0c77ac */ /* 0x000f220008000a00 */
[----:B------:R-:W-:Y:S01]  /*2570*/  IMAD.MOV.U32 R2, RZ, RZ, R6 ;  /* 0x000000ffff027224 */ /* 0x000fe200078e0006 */
[----:B-----5:R-:W-:Y:S01]  /*2580*/  IADD3 R6, PT, PT, R21, UR26, RZ ;  /* 0x0000001a15067c10 */ /* 0x020fe2000fffe0ff */
[C---:B------:R-:W-:Y:S01]  /*2590*/  IMAD R0, R12.reuse, UR28, RZ ;  /* 0x0000001c0c007c24 */ /* 0x040fe2000f8e02ff */
[----:B------:R-:W-:Y:S01]  /*25a0*/  IADD3 R5, PT, PT, R5, R7, RZ ;  /* 0x0000000705057210 */ /* 0x000fe20007ffe0ff */
[----:B------:R-:W-:Y:S01]  /*25b0*/  IMAD.WIDE.U32 R2, R12, UR26, R2 ;  /* 0x0000001a0c027c25 */ /* 0x000fe2000f8e0002 */
[----:B------:R-:W-:Y:S01]  /*25c0*/  IADD3 R7, P0, PT, R60, -UR23, RZ ;  /* 0x800000173c077c10 */ /* 0x000fe2000ff1e0ff */
[----:B------:R-:W-:Y:S01]  /*25d0*/  USHF.L.U32 UR28, UR16, 0x8, URZ ;  /* 0x00000008101c7899 */ /* 0x000fe200080006ff */
[----:B------:R-:W-:Y:S01]  /*25e0*/  SHF.R.S32.HI R100, RZ, 0x1f, R93 ;  /* 0x0000001fff647819 */ /* 0x000fe2000001145d */
[----:B------:R-:W-:Y:S01]  /*25f0*/  IMAD R0, R13, UR26, R0 ;  /* 0x0000001a0d007c24 */ /* 0x000fe2000f8e0200 */
[----:B------:R-:W-:Y:S01]  /*2600*/  SHF.R.S32.HI R138, RZ, 0x1f, R109 ;  /* 0x0000001fff8a7819 */ /* 0x000fe2000001146d */
[----:B------:R-:W-:Y:S01]  /*2610*/  IMAD.X R10, RZ, RZ, ~UR10, P0 ;  /* 0x8000000aff0a7e24 */ /* 0x000fe200080e06ff */
[----:B------:R-:W2:Y:S01]  /*2620*/  LDCU.64 UR10, c[0x0][0x488] ;  /* 0x00009100ff0a77ac */ /* 0x000ea20008000a00 */
[----:B------:R-:W-:Y:S01]  /*2630*/  IMAD.IADD R3, R3, 0x1, R0 ;  /* 0x0000000103037824 */ /* 0x000fe200078e0200 */
[----:B------:R-:W-:Y:S01]  /*2640*/  SHF.R.S32.HI R137, RZ, 0x1f, R120 ;  /* 0x0000001fff897819 */ /* 0x000fe20000011478 */
[----:B------:R-:W-:Y:S01]  /*2650*/  IMAD R0, R9, UR18, RZ ;  /* 0x0000001209007c24 */ /* 0x000fe2000f8e02ff */
[----:B------:R-:W-:Y:S01]  /*2660*/  SHF.R.S32.HI R135, RZ, 0x1f, R119 ;  /* 0x0000001fff877819 */ /* 0x000fe20000011477 */
[C---:B------:R-:W-:Y:S01]  /*2670*/  IMAD.WIDE.U32 R2, R8.reuse, UR18, R2 ;  /* 0x0000001208027c25 */ /* 0x040fe2000f8e0002 */
[----:B------:R-:W-:Y:S01]  /*2680*/  SHF.R.S32.HI R134, RZ, 0x1f, R118 ;  /* 0x0000001fff867819 */ /* 0x000fe20000011476 */
[----:B------:R-:W-:Y:S01]  /*2690*/  USHF.L.U64.HI UR18, UR16, 0x5, UR17 ;  /* 0x0000000510127899 */ /* 0x000fe20008010211 */
[----:B------:R-:W-:Y:S01]  /*26a0*/  SHF.R.S32.HI R133, RZ, 0x1f, R117 ;  /* 0x0000001fff857819 */ /* 0x000fe20000011475 */
[----:B------:R-:W-:Y:S01]  /*26b0*/  IMAD R9, R8, UR19, R0 ;  /* 0x0000001308097c24 */ /* 0x000fe2000f8e0200 */
[----:B------:R-:W-:Y:S01]  /*26c0*/  SHF.R.S32.HI R132, RZ, 0x1f, R107 ;  /* 0x0000001fff847819 */ /* 0x000fe2000001146b */
[----:B------:R-:W-:Y:S01]  /*26d0*/  IMAD R0, R10, UR16, RZ ;  /* 0x000000100a007c24 */ /* 0x000fe2000f8e02ff */
[----:B------:R-:W-:Y:S01]  /*26e0*/  SHF.R.S32.HI R131, RZ, 0x1f, R116 ;  /* 0x0000001fff837819 */ /* 0x000fe20000011474 */
[----:B------:R-:W-:Y:S01]  /*26f0*/  IMAD R6, R6, R26, RZ ;  /* 0x0000001a06067224 */ /* 0x000fe200078e02ff */
[----:B-1----:R-:W-:Y:S01]  /*2700*/  MOV R19, UR32 ;  /* 0x0000002000137c02 */ /* 0x002fe20008000f00 */
[----:B------:R-:W-:Y:S01]  /*2710*/  IMAD R11, R7, UR17, R0 ;  /* 0x00000011070b7c24 */ /* 0x000fe2000f8e0200 */
[----:B------:R-:W-:Y:S01]  /*2720*/  USHF.L.U32 UR19, UR16, 0x5, URZ ;  /* 0x0000000510137899 */ /* 0x000fe200080006ff */
[----:B------:R-:W-:Y:S01]  /*2730*/  IMAD.IADD R3, R3, 0x1, R9 ;  /* 0x0000000103037824 */ /* 0x000fe200078e0209 */
[----:B------:R-:W-:Y:S01]  /*2740*/  SHF.R.S32.HI R9, RZ, 0x1f, R6 ;  /* 0x0000001fff097819 */ /* 0x000fe20000011406 */
[----:B------:R-:W-:Y:S01]  /*2750*/  IMAD.WIDE.U32 R4, R7, UR16, R4 ;  /* 0x0000001007047c25 */ /* 0x000fe2000f8e0004 */
[C---:B------:R-:W-:Y:S01]  /*2760*/  IADD3 R0, P0, PT, R6.reuse, R121, RZ ;  /* 0x0000007906007210 */ /* 0x040fe20007f1e0ff */
[----:B------:R-:W1:Y:S01]  /*2770*/  LDCU.64 UR16, c[0x0][0x3c0] ;  /* 0x00007800ff1077ac */ /* 0x000e620008000a00 */
[----:B------:R-:W-:Y:S01]  /*2780*/  IADD3 R6, P1, PT, R6, R106, RZ ;  /* 0x0000006a06067210 */ /* 0x000fe20007f3e0ff */
[----:B------:R-:W-:Y:S01]  /*2790*/  IMAD R10, R10, R12, RZ ;  /* 0x0000000c0a0a7224 */ /* 0x000fe200078e02ff */
[----:B------:R-:W-:Y:S01]  /*27a0*/  LEA R75, P2, R4, UR8, 0x1 ;  /* 0x00000008044b7c11 */ /* 0x000fe2000f8408ff */
[C---:B------:R-:W-:Y:S01]  /*27b0*/  IMAD.X R8, R9.reuse, 0x1, R124, P0 ;  /* 0x0000000109087824 */ /* 0x040fe200000e067c */
[----:B------:R-:W-:Y:S01]  /*27c0*/  IADD3.X R9, PT, PT, R9, R122, RZ, P1, !PT ;  /* 0x0000007a09097210 */ /* 0x000fe20000ffe4ff */
[----:B------:R-:W-:Y:S01]  /*27d0*/  IMAD.SHL.U32 R52, R0, 0x2, RZ ;  /* 0x0000000200347824 */ /* 0x000fe200078e00ff */
[----:B---3--:R-:W-:Y:S01]  /*27e0*/  UISETP.NE.AND UP1, UPT, UR34, URZ, UPT ;  /* 0x000000ff2200728c */ /* 0x008fe2000bf25270 */
[C---:B------:R-:W-:Y:S01]  /*27f0*/  IMAD R10, R7.reuse, R13, R10 ;  /* 0x0000000d070a7224 */ /* 0x040fe200078e020a */
[C---:B------:R-:W-:Y:S01]  /*2800*/  SHF.L.U64.HI R9, R6.reuse, 0x1, R9 ;  /* 0x0000000106097819 */ /* 0x040fe20000010209 */
[----:B------:R-:W-:Y:S01]  /*2810*/  IMAD.SHL.U32 R6, R6, 0x2, RZ ;  /* 0x0000000206067824 */ /* 0x000fe200078e00ff */
[----:B------:R-:W-:Y:S01]  /*2820*/  SHF.L.U64.HI R8, R0, 0x1, R8 ;  /* 0x0000000100087819 */ /* 0x000fe20000010208 */
[----:B------:R-:W-:Y:S01]  /*2830*/  IMAD.WIDE.U32 R2, R7, R12, R2 ;  /* 0x0000000c07027225 */ /* 0x000fe200078e0002 */
[----:B------:R-:W-:-:S02]  /*2840*/  IADD3 R0, PT, PT, R5, R11, RZ ;  /* 0x0000000b05007210 */ /* 0x000fc40007ffe0ff */
[----:B------:R-:W-:Y:S01]  /*2850*/  IADD3 R30, P0, PT, R6, UR14, RZ ;  /* 0x0000000e061e7c10 */ /* 0x000fe2000ff1e0ff */
[----:B------:R-:W-:Y:S01]  /*2860*/  IMAD.IADD R27, R3, 0x1, R10 ;  /* 0x00000001031b7824 */ /* 0x000fe200078e020a */
[----:B------:R-:W-:Y:S01]  /*2870*/  IADD3 R54, P1, PT, R52, UR14, RZ ;  /* 0x0000000e34367c10 */ /* 0x000fe2000ff3e0ff */
[C---:B------:R-:W-:Y:S01]  /*2880*/  IMAD R115, R26.reuse, 0xa0, RZ ;  /* 0x000000a01a737824 */ /* 0x040fe200078e02ff */
[C---:B------:R-:W-:Y:S01]  /*2890*/  IADD3.X R31, PT, PT, R9.reuse, UR15, RZ, P0, !PT ;  /* 0x0000000f091f7c10 */ /* 0x040fe200087fe4ff */
[----:B------:R-:W-:Y:S01]  /*28a0*/  IMAD R114, R26, 0xb0, RZ ;  /* 0x000000b01a727824 */ /* 0x000fe200078e02ff */
[----:B----4-:R-:W-:Y:S01]  /*28b0*/  IADD3 R44, P0, PT, R6, UR12, RZ ;  /* 0x0000000c062c7c10 */ /* 0x010fe2000ff1e0ff */
[----:B------:R-:W-:Y:S01]  /*28c0*/  IMAD R113, R26, 0xc0, RZ ;  /* 0x000000c01a717824 */ /* 0x000fe200078e02ff */
[----:B------:R-:W-:Y:S01]  /*28d0*/  LEA.HI.X R74, R4, UR9, R0, 0x1, P2 ;  /* 0x00000009044a7c11 */ /* 0x000fe200090f0c00 */
[C---:B------:R-:W-:Y:S01]  /*28e0*/  IMAD R112, R26.reuse, 0xd0, RZ ;  /* 0x000000d01a707824 */ /* 0x040fe200078e02ff */
[----:B------:R-:W-:Y:S01]  /*28f0*/  IADD3.X R45, PT, PT, R9, UR13, RZ, P0, !PT ;  /* 0x0000000d092d7c10 */ /* 0x000fe200087fe4ff */
[----:B------:R-:W-:Y:S01]  /*2900*/  IMAD R111, R26, 0xe0, RZ ;  /* 0x000000e01a6f7824 */ /* 0x000fe200078e02ff */
[----:B------:R-:W-:Y:S01]  /*2910*/  IADD3.X R53, PT, PT, R8, UR15, RZ, P1, !PT ;  /* 0x0000000f08357c10 */ /* 0x000fe20008ffe4ff */
[----:B------:R-:W-:Y:S01]  /*2920*/  IMAD R110, R26, 0xf0, RZ ;  /* 0x000000f01a6e7824 */ /* 0x000fe200078e02ff */
[----:B------:R-:W-:Y:S01]  /*2930*/  SHF.L.U32 R0, R12, 0x8, RZ ;  /* 0x000000080c007819 */ /* 0x000fe200000006ff */
[----:B------:R-:W-:Y:S01]  /*2940*/  IMAD.SHL.U32 R108, R26, 0x40, RZ ;  /* 0x000000401a6c7824 */ /* 0x000fe200078e00ff */
[----:B------:R-:W-:Y:S01]  /*2950*/  IADD3 R3, P0, PT, RZ, -UR35, RZ ;  /* 0x80000023ff037c10 */ /* 0x000fe2000ff1e0ff */
[----:B------:R-:W-:Y:S01]  /*2960*/  IMAD.SHL.U32 R68, R12, 0x10, RZ ;  /* 0x000000100c447824 */ /* 0x000fe200078e00ff */
[----:B--2---:R-:W-:Y:S01]  /*2970*/  LEA R28, P2, R2, UR10, 0x1 ;  /* 0x0000000a021c7c11 */ /* 0x004fe2000f8408ff */
[----:B------:R-:W-:Y:S01]  /*2980*/  IMAD.MOV.U32 R66, RZ, RZ, R22 ;  /* 0x000000ffff427224 */ /* 0x000fe200078e0016 */
        /* <DEDUP_REMOVED lines=8> */
[----:B------:R-:W-:Y:S01]  /*2a10*/  ISETP.GE.AND P1, PT, R14, UR31, PT ;  /* 0x0000001f0e007c0c */ /* 0x000fe2000bf26270 */
        /* <DEDUP_REMOVED lines=16> */
[----:B------:R-:W2:Y:S01]  /*2b20*/  LDCU.64 UR14, c[0x0][0x3b8] ;  /* 0x00007700ff0e77ac */ /* 0x000ea20008000a00 */
[----:B------:R-:W-:-:S02]  /*2b30*/  SHF.R.S32.HI R126, RZ, 0x1f, R111 ;  /* 0x0000001fff7e7819 */ /* 0x000fc4000001146f */
[----:B------:R-:W-:Y:S01]  /*2b40*/  SHF.R.S32.HI R125, RZ, 0x1f, R110 ;  /* 0x0000001fff7d7819 */ /* 0x000fe2000001146e */
[----:B------:R-:W3:Y:S01]  /*2b50*/  LDCU.64 UR12, c[0x0][0x4e0] ;  /* 0x00009c00ff0c77ac */ /* 0x000ee20008000a00 */
[C-C-:B------:R-:W-:Y:S02]  /*2b60*/  SHF.R.S64 R98, R3.reuse, 0x1f, R2.reuse ;  /* 0x0000001f03627819 */ /* 0x140fe40000001002 */
[----:B------:R-:W-:Y:S01]  /*2b70*/  SHF.R.S32.HI R97, RZ, 0x1f, R2 ;  /* 0x0000001fff617819 */ /* 0x000fe20000011402 */
[----:B------:R-:W4:Y:S01]  /*2b80*/  LDCU.128 UR8, c[0x0][0x3a0] ;  /* 0x00007400ff0877ac */ /* 0x000f220008000c00 */
[--C-:B------:R-:W-:Y:S02]  /*2b90*/  SHF.R.S64 R96, R3, 0x1f, R0.reuse ;  /* 0x0000001f03607819 */ /* 0x100fe40000001000 */
[----:B------:R-:W-:Y:S01]  /*2ba0*/  SHF.R.S32.HI R95, RZ, 0x1f, R0 ;  /* 0x0000001fff5f7819 */ /* 0x000fe20000011400 */
[----:B-1----:R-:W-:-:S06]  /*2bb0*/  UMOV UR28, UR22 ;  /* 0x00000016001c7c82 */ /* 0x002fcc0008000000 */
.L_x_1759:
        /* <DEDUP_REMOVED lines=16> */
[----:B------:R-:W-:Y:S02]  /*2cc0*/  P2R R47, PR, RZ, 0x8 ;  /* 0x00000008ff2f7803 */ /* 0x000fe40000000000 */
[----:B------:R-:W-:Y:S01]  /*2cd0*/  ISETP.LT.OR P5, PT, R87, UR29, P0 ;  /* 0x0000001d57007c0c */ /* 0x000fe200087a1670 */
        /* <DEDUP_REMOVED lines=25> */
[C---:B------:R-:W-:Y:S04]  /*2e70*/  ISETP.GE.OR P0, PT, R83.reuse, UR30, P6 ;  /* 0x0000001e53007c0c */ /* 0x040fe8000b706670 */
[----:B------:R-:W-:Y:S04]  /*2e80*/  ISETP.LT.OR P1, PT, R83, UR29, P0 ;  /* 0x0000001d53007c0c */ /* 0x000fe80008721670 */
        /* <DEDUP_REMOVED lines=11> */
[C---:B------:R-:W-:Y:S04]  /*2f40*/  ISETP.GE.OR P0, PT, R92.reuse, UR30, P6 ;  /* 0x0000001e5c007c0c */ /* 0x040fe8000b706670 */
[----:B------:R-:W-:Y:S04]  /*2f50*/  ISETP.LT.OR P6, PT, R92, UR29, P0 ;  /* 0x0000001d5c007c0c */ /* 0x000fe800087c1670 */
[----:B------:R-:W-:Y:S01]  /*2f60*/  P2R R46, PR, RZ, 0x40 ;  /* 0x00000040ff2e7803 */ /* 0x000fe20000000000 */
[----:B--2---:R1:W-:Y:S01]  /*2f70*/  @!P2 STG.E.128 desc[UR4][R8.64], R20 ;  /* 0x000000140800a986 */ /* 0x0043e2000c101d04 */
[----:B------:R-:W-:Y:S04]  /*2f80*/  ISETP.NE.AND P2, PT, R67, RZ, PT ;  /* 0x000000ff4300720c */ /* 0x000fe80003f45270 */
[----:B------:R-:W-:Y:S03]  /*2f90*/  ISETP.GE.OR P0, PT, R88, UR30, P2 ;  /* 0x0000001e58007c0c */ /* 0x000fe60009706670 */
[----:B-1----:R-:W2:Y:S07]  /*2fa0*/  @!P6 LDG.E.128 R8, desc[UR4][R4.64] ;  /* 0x000000040408e981 */ /* 0x002eae000c1e1d00 */
[----:B--2---:R1:W-:Y:S01]  /*2fb0*/  @!P6 STG.E.128 desc[UR4][R2.64], R8 ;  /* 0x000000080200e986 */ /* 0x0043e2000c101d04 */
[C---:B------:R-:W-:Y:S04]  /*2fc0*/  ISETP.GE.OR P6, PT, R84.reuse, UR30, P2 ;  /* 0x0000001e54007c0c */ /* 0x040fe800097c6670 */
[----:B------:R-:W-:Y:S02]  /*2fd0*/  ISETP.LT.OR P6, PT, R84, UR29, P6 ;  /* 0x0000001d54007c0c */ /* 0x000fe4000b7c1670 */
[----:B-1----:R-:W2:Y:S07]  /*2fe0*/  @!P3 LDG.E.128 R8, desc[UR4][R6.64] ;  /* 0x000000040608b981 */ /* 0x002eae000c1e1d00 */
[----:B--2---:R1:W-:Y:S01]  /*2ff0*/  @!P3 STG.E.128 desc[UR4][R16.64], R8 ;  /* 0x000000081000b986 */ /* 0x0043e2000c101d04 */
[----:B------:R-:W-:Y:S02]  /*3000*/  ISETP.LT.OR P3, PT, R88, UR29, P0 ;  /* 0x0000001d58007c0c */ /* 0x000fe40008761670 */
[----:B------:R-:W-:Y:S04]  /*3010*/  ISETP.GE.OR P0, PT, R82, UR30, P2 ;  /* 0x0000001e52007c0c */ /* 0x000fe80009706670 */
[----:B------:R-:W2:Y:S07]  /*3020*/  @!P4 LDG.E.128 R32, desc[UR4][R32.64] ;  /* 0x000000042020c981 */ /* 0x000eae000c1e1d00 */
[----:B-1----:R-:W1:Y:S02]  /*3030*/  @!P3 LDC.64 R8, c[0x0][0x4b0] ;  /* 0x00012c00ff08bb82 */ /* 0x002e640000000a00 */
[----:B-1----:R-:W-:Y:S04]  /*3040*/  @!P3 IMAD.WIDE.U32 R6, R8, 0x60, R4 ;  /* 0x000000600806b825 */ /* 0x002fe800078e0004 */
[----:B------:R-:W-:Y:S04]  /*3050*/  @!P3 IMAD R0, R9, 0x60, RZ ;  /* 0x000000600900b824 */ /* 0x000fe800078e02ff */
[----:B------:R-:W-:Y:S01]  /*3060*/  @!P3 IMAD.IADD R7, R7, 0x1, R0 ;  /* 0x000000010707b824 */ /* 0x000fe200078e0200 */
[----:B--2---:R1:W-:Y:S01]  /*3070*/  @!P4 STG.E.128 desc[UR4][R12.64], R32 ;  /* 0x000000200c00c986 */ /* 0x0043e2000c101d04 */
[C---:B------:R-:W-:Y:S06]  /*3080*/  ISETP.GE.OR P4, PT, R86.reuse, UR30, P2 ;  /* 0x0000001e56007c0c */ /* 0x040fec0009786670 */
[----:B------:R2:W3:Y:S01]  /*3090*/  @!P3 LDG.E.128 R8, desc[UR4][R6.64] ;  /* 0x000000040608b981 */ /* 0x0004e2000c1e1d00 */
[----:B------:R-:W-:Y:S01]  /*30a0*/  ISETP.LT.OR P4, PT, R86, UR29, P4 ;  /* 0x0000001d56007c0c */ /* 0x000fe2000a781670 */
[----:B--2---:R-:W2:Y:S01]  /*30b0*/  @!P3 LDC.64 R6, c[0x0][0x3c0] ;  /* 0x0000f000ff06bb82 */ /* 0x004ea20000000a00 */
[----:B-1----:R-:W-:Y:S01]  /*30c0*/  P2R R12, PR, RZ, 0x8 ;  /* 0x00000008ff0c7803 */ /* 0x002fe20000000000 */
[----:B--2---:R-:W-:Y:S02]  /*30d0*/  @!P3 IMAD R0, R7, 0x60, RZ ;  /* 0x000000600700b824 */ /* 0x004fe400078e02ff */
[----:B------:R-:W-:Y:S04]  /*30e0*/  @!P3 IMAD.WIDE.U32 R6, R6, 0x60, R2 ;  /* 0x000000600606b825 */ /* 0x000fe800078e0002 */
[----:B------:R-:W-:Y:S05]  /*30f0*/  @!P3 IMAD.IADD R7, R7, 0x1, R0 ;  /* 0x000000010707b824 */ /* 0x000fea00078e0200 */
[----:B---3--:R1:W-:Y:S01]  /*3100*/  @!P3 STG.E.128 desc[UR4][R6.64], R8 ;  /* 0x000000080600b986 */ /* 0x0083e2000c101d04 */
[----:B------:R-:W-:Y:S02]  /*3110*/  ISETP.LT.OR P3, PT, R82, UR29, P0 ;  /* 0x0000001d52007c0c */ /* 0x000fe40008761670 */
[----:B------:R-:W-:Y:S02]  /*3120*/  ISETP.GE.OR P0, PT, R81, UR30, P2 ;  /* 0x0000001e51007c0c */ /* 0x000fe40009706670 */
[----:B------:R-:W-:Y:S01]  /*3130*/  P2R R62, PR, RZ, 0x8 ;  /* 0x00000008ff3e7803 */ /* 0x000fe20000000000 */
[----:B-1----:R-:W1:Y:S01]  /*3140*/  @!P4 LDC.64 R6, c[0x0][0x4b0] ;  /* 0x00012c00ff06cb82 */ /* 0x002e620000000a00 */
[----:B------:R-:W2:Y:S01]  /*3150*/  @!P5 LDG.E.128 R8, desc[UR4][R24.64] ;  /* 0x000000041808d981 */ /* 0x000ea2000c1e1d00 */
[----:B-1----:R-:W-:Y:S02]  /*3160*/  @!P4 IMAD R0, R7, 0xa0, RZ ;  /* 0x000000a00700c824 */ /* 0x002fe400078e02ff */
[----:B------:R-:W-:Y:S04]  /*3170*/  @!P4 IMAD.WIDE.U32 R6, R6, 0xa0, R4 ;  /* 0x000000a00606c825 */ /* 0x000fe800078e0004 */
[----:B------:R-:W-:Y:S01]  /*3180*/  @!P4 IMAD.IADD R7, R7, 0x1, R0 ;  /* 0x000000010707c824 */ /* 0x000fe200078e0200 */
[----:B--2---:R1:W-:Y:S01]  /*3190*/  @!P5 STG.E.128 desc[UR4][R36.64], R8 ;  /* 0x000000082400d986 */ /* 0x0043e2000c101d04 */
[C---:B------:R-:W-:Y:S06]  /*31a0*/  ISETP.GE.OR P5, PT, R85.reuse, UR30, P2 ;  /* 0x0000001e55007c0c */ /* 0x040fec00097a6670 */
[----:B------:R2:W3:Y:S01]  /*31b0*/  @!P4 LDG.E.128 R20, desc[UR4][R6.64] ;  /* 0x000000040614c981 */ /* 0x0004e2000c1e1d00 */
[----:B------:R-:W-:Y:S11]  /*31c0*/  ISETP.LT.OR P5, PT, R85, UR29, P5 ;  /* 0x0000001d55007c0c */ /* 0x000ff6000afa1670 */
        /* <DEDUP_REMOVED lines=32> */
[----:B------:R-:W-:Y:S02]  /*33d0*/  ISETP.LT.OR P1, PT, R81, UR29, P0 ;  /* 0x0000001d51007c0c */ /* 0x000fe40008721670 */
[----:B------:R-:W-:Y:S04]  /*33e0*/  ISETP.GE.OR P0, PT, R80, UR30, P2 ;  /* 0x0000001e50007c0c */ /* 0x000fe80009706670 */
        /* <DEDUP_REMOVED lines=11> */
[----:B------:R-:W-:Y:S02]  /*34a0*/  ISETP.LT.OR P3, PT, R80, UR29, P0 ;  /* 0x0000001d50007c0c */ /* 0x000fe40008761670 */
[----:B------:R-:W-:Y:S02]  /*34b0*/  ISETP.GE.OR P0, PT, R79, UR30, P2 ;  /* 0x0000001e4f007c0c */ /* 0x000fe40009706670 */
        /* <DEDUP_REMOVED lines=11> */
[----:B------:R-:W-:Y:S02]  /*3570*/  ISETP.LT.OR P1, PT, R79, UR29, P0 ;  /* 0x0000001d4f007c0c */ /* 0x000fe40008721670 */
[C---:B------:R-:W-:Y:S02]  /*3580*/  ISETP.GE.OR P0, PT, R91.reuse, UR30, P2 ;  /* 0x0000001e5b007c0c */ /* 0x040fe40009706670 */
[----:B------:R-:W-:Y:S02]  /*3590*/  P2R R69, PR, RZ, 0x2 ;  /* 0x00000002ff457803 */ /* 0x000fe40000000000 */
[----:B------:R-:W-:Y:S02]  /*35a0*/  ISETP.LT.OR P2, PT, R91, UR29, P0 ;  /* 0x0000001d5b007c0c */ /* 0x000fe40008741670 */
[----:B------:R-:W-:Y:S02]  /*35b0*/  ISETP.GE.AND P0, PT, R72, UR30, PT ;  /* 0x0000001e48007c0c */ /* 0x000fe4000bf06270 */
        /* <DEDUP_REMOVED lines=25> */
[----:B------:R-:W-:Y:S11]  /*3750*/  ISETP.LT.OR P1, PT, R72, UR29, P1 ;  /* 0x0000001d48007c0c */ /* 0x000ff60008f21670 */
        /* <DEDUP_REMOVED lines=11> */
[----:B------:R-:W-:Y:S04]  /*3810*/  ISETP.GE.AND P2, PT, R72, UR29, PT ;  /* 0x0000001d48007c0c */ /* 0x000fe8000bf46270 */
        /* <DEDUP_REMOVED lines=171> */
.L_x_1691:
        /* <DEDUP_REMOVED lines=73> */
.L_x_1695:
[----:B------:R-:W-:Y:S05]  /*4760*/  BSYNC.RECONVERGENT B0 ;  /* 0x0000000000007941 */ /* 0x000fea0003800200 */
.L_x_1694:
        /* <DEDUP_REMOVED lines=54> */
.L_x_1697:
[----:B------:R-:W-:Y:S05]  /*4ad0*/  BSYNC.RECONVERGENT B0 ;  /* 0x0000000000007941 */ /* 0x000fea0003800200 */
.L_x_1696:
        /* <DEDUP_REMOVED lines=62> */
.L_x_1699:
[----:B------:R-:W-:Y:S05]  /*4ec0*/  BSYNC.RECONVERGENT B0 ;  /* 0x0000000000007941 */ /* 0x000fea0003800200 */
.L_x_1698:
        /* <DEDUP_REMOVED lines=62> */
.L_x_1701:
[----:B------:R-:W-:Y:S05]  /*52b0*/  BSYNC.RECONVERGENT B0 ;  /* 0x0000000000007941 */ /* 0x000fea0003800200 */
.L_x_1700:
        /* <DEDUP_REMOVED lines=66> */
.L_x_1703:
[----:B------:R-:W-:Y:S05]  /*56e0*/  BSYNC.RECONVERGENT B0 ;  /* 0x0000000000007941 */ /* 0x000fea0003800200 */
.L_x_1702:
        /* <DEDUP_REMOVED lines=62> */
.L_x_1705:
[----:B------:R-:W-:Y:S05]  /*5ad0*/  BSYNC.RECONVERGENT B0 ;  /* 0x0000000000007941 */ /* 0x000fea0003800200 */
.L_x_1704:
        /* <DEDUP_REMOVED lines=66> */
.L_x_1707:
[----:B------:R-:W-:Y:S05]  /*5f00*/  BSYNC.RECONVERGENT B0 ;  /* 0x0000000000007941 */ /* 0x000fea0003800200 */
.L_x_1706:
        /* <DEDUP_REMOVED lines=66> */
.L_x_1709:
[----:B------:R-:W-:Y:S05]  /*6330*/  BSYNC.RECONVERGENT B0 ;  /* 0x0000000000007941 */ /* 0x000fea0003800200 */
.L_x_1708:
        /* <DEDUP_REMOVED lines=66> */
.L_x_1711:
[----:B------:R-:W-:Y:S05]  /*6760*/  BSYNC.RECONVERGENT B0 ;  /* 0x0000000000007941 */ /* 0x000fea0003800200 */
.L_x_1710:
        /* <DEDUP_REMOVED lines=62> */
.L_x_1713:
[----:B------:R-:W-:Y:S05]  /*6b50*/  BSYNC.RECONVERGENT B0 ;  /* 0x0000000000007941 */ /* 0x000fea0003800200 */
.L_x_1712:
        /* <DEDUP_REMOVED lines=68> */
.L_x_1715:
[----:B------:R-:W-:Y:S05]  /*6fa0*/  BSYNC.RECONVERGENT B0 ;  /* 0x0000000000007941 */ /* 0x000fea0003800200 */
.L_x_1714:
        /* <DEDUP_REMOVED lines=68> */
.L_x_1717:
[----:B------:R-:W-:Y:S05]  /*73f0*/  BSYNC.RECONVERGENT B0 ;  /* 0x0000000000007941 */ /* 0x000fea0003800200 */
.L_x_1716:
        /* <DEDUP_REMOVED lines=68> */
.L_x_1719:
[----:B------:R-:W-:Y:S05]  /*7840*/  BSYNC.RECONVERGENT B0 ;  /* 0x0000000000007941 */ /* 0x000fea0003800200 */
.L_x_1718:
        /* <DEDUP_REMOVED lines=68> */
.L_x_1721:
[----:B------:R-:W-:Y:S05]  /*7c90*/  BSYNC.RECONVERGENT B0 ;  /* 0x0000000000007941 */ /* 0x000fea0003800200 */
.L_x_1720:
        /* <DEDUP_REMOVED lines=68> */
.L_x_1723:
[----:B------:R-:W-:Y:S05]  /*80e0*/  BSYNC.RECONVERGENT B0 ;  /* 0x0000000000007941 */ /* 0x000fea0003800200 */
.L_x_1722:
        /* <DEDUP_REMOVED lines=67> */
.L_x_1725:
[----:B------:R-:W-:Y:S05]  /*8520*/  BSYNC.RECONVERGENT B0 ;  /* 0x0000000000007941 */ /* 0x000fea0003800200 */
.L_x_1724:
[----:B------:R-:W1:Y:S01]  /*8530*/  LDC R19, c[0x0][0x450] ;  /* 0x00011400ff137b82 */ /* 0x000e620000000800 */
[----:B------:R-:W-:Y:S05]  /*8540*/  IMAD.U32 R0, R40, -0x80, RZ ;  /* 0xffffff8028007824 */ /* 0x000fea00078e00ff */
[C---:B------:R-:W-:Y:S02]  /*8550*/  LEA R30, P1, R0.reuse, R30, 0x1 ;  /* 0x0000001e001e7211 */ /* 0x040fe400078208ff */
[C---:B------:R-:W-:Y:S02]  /*8560*/  LEA R44, P0, R0.reuse, R44, 0x1 ;  /* 0x0000002c002c7211 */ /* 0x040fe400078008ff */
[C---:B------:R-:W-:Y:S02]  /*8570*/  LEA.HI.X.SX32 R31, R0.reuse, R31, 0x1, P1 ;  /* 0x0000001f001f7211 */ /* 0x040fe400008f0eff */
[----:B------:R-:W-:Y:S01]  /*8580*/  LEA.HI.X.SX32 R45, R0, R45, 0x1, P0 ;  /* 0x0000002d002d7211 */ /* 0x000fe200000f0eff */
[----:B------:R-:W-:Y:S05]  /*8590*/  BRA `(.L_x_1692) ;  /* 0x0000006400e87947 */ /* 0x000fea0003800000 */
.L_x_1693:
        /* <DEDUP_REMOVED lines=105> */
.L_x_1727:
[----:B------:R-:W-:Y:S05]  /*8c30*/  BSYNC.RECONVERGENT B0 ;  /* 0x0000000000007941 */ /* 0x000fea0003800200 */
.L_x_1726:
        /* <DEDUP_REMOVED lines=93> */
.L_x_1729:
[----:B------:R-:W-:Y:S05]  /*9210*/  BSYNC.RECONVERGENT B0 ;  /* 0x0000000000007941 */ /* 0x000fea0003800200 */
.L_x_1728:
        /* <DEDUP_REMOVED lines=99> */
.L_x_1731:
[----:B------:R-:W-:Y:S05]  /*9850*/  BSYNC.RECONVERGENT B0 ;  /* 0x0000000000007941 */ /* 0x000fea0003800200 */
.L_x_1730:
        /* <DEDUP_REMOVED lines=99> */
.L_x_1733:
[----:B------:R-:W-:Y:S05]  /*9e90*/  BSYNC.RECONVERGENT B0 ;  /* 0x0000000000007941 */ /* 0x000fea0003800200 */
.L_x_1732:
        /* <DEDUP_REMOVED lines=102> */
.L_x_1735:
[----:B------:R-:W-:Y:S05]  /*a500*/  BSYNC.RECONVERGENT B0 ;  /* 0x0000000000007941 */ /* 0x000fea0003800200 */
.L_x_1734:
        /* <DEDUP_REMOVED lines=99> */
.L_x_1737:
[----:B------:R-:W-:Y:S05]  /*ab40*/  BSYNC.RECONVERGENT B0 ;  /* 0x0000000000007941 */ /* 0x000fea0003800200 */
.L_x_1736:
        /* <DEDUP_REMOVED lines=102> */
.L_x_1739:
[----:B------:R-:W-:Y:S05]  /*b1b0*/  BSYNC.RECONVERGENT B0 ;  /* 0x0000000000007941 */ /* 0x000fea0003800200 */
.L_x_1738:
        /* <DEDUP_REMOVED lines=102> */
.L_x_1741:
[----:B------:R-:W-:Y:S05]  /*b820*/  BSYNC.RECONVERGENT B0 ;  /* 0x0000000000007941 */ /* 0x000fea0003800200 */
.L_x_1740:
        /* <DEDUP_REMOVED lines=102> */
.L_x_1743:
[----:B------:R-:W-:Y:S05]  /*be90*/  BSYNC.RECONVERGENT B0 ;  /* 0x0000000000007941 */ /* 0x000fea0003800200 */
.L_x_1742:
        /* <DEDUP_REMOVED lines=99> */
.L_x_1745:
[----:B------:R-:W-:Y:S05]  /*c4d0*/  BSYNC.RECONVERGENT B0 ;  /* 0x0000000000007941 */ /* 0x000fea0003800200 */
.L_x_1744:
        /* <DEDUP_REMOVED lines=105> */
.L_x_1747:
[----:B------:R-:W-:Y:S05]  /*cb70*/  BSYNC.RECONVERGENT B0 ;  /* 0x0000000000007941 */ /* 0x000fea0003800200 */
.L_x_1746:
        /* <DEDUP_REMOVED lines=105> */
.L_x_1749:
[----:B------:R-:W-:Y:S05]  /*d210*/  BSYNC.RECONVERGENT B0 ;  /* 0x0000000000007941 */ /* 0x000fea0003800200 */
.L_x_1748:
        /* <DEDUP_REMOVED lines=105> */
.L_x_1751:
[----:B------:R-:W-:Y:S05]  /*d8b0*/  BSYNC.RECONVERGENT B0 ;  /* 0x0000000000007941 */ /* 0x000fea0003800200 */
.L_x_1750:
        /* <DEDUP_REMOVED lines=105> */
.L_x_1753:
[----:B------:R-:W-:Y:S05]  /*df50*/  BSYNC.RECONVERGENT B0 ;  /* 0x0000000000007941 */ /* 0x000fea0003800200 */
.L_x_1752:
[----:B------:R-:W-:Y:S01]  /*df60*/  ISETP.NE.AND P1, PT, R70, RZ, PT ;  /* 0x000000ff4600720c */ /* 0x000fe20003f25270 */
[----:B------:R-:W-:Y:S01]  /*df70*/  BSSY.RECONVERGENT B0, `(.L_x_1754) ;  /* 0x000006a000007945 */ /* 0x000fe20003800200 */
[----:B------:R-:W-:Y:S04]  /*df80*/  ISETP.NE.AND P0, PT, R67, RZ, PT ;  /* 0x000000ff4300720c */ /* 0x000fe80003f05270 */
[C---:B------:R-:W-:Y:S04]  /*df90*/  ISETP.GE.OR P0, PT, R72.reuse, UR30, P0 ;  /* 0x0000001e48007c0c */ /* 0x040fe80008706670 */
[----:B------:R-:W-:Y:S03]  /*dfa0*/  ISETP.LT.OR P3, PT, R72, UR29, P0 ;  /* 0x0000001d48007c0c */ /* 0x000fe60008761670 */
        /* <DEDUP_REMOVED lines=102> */
.L_x_1755:
[----:B------:R-:W-:Y:S05]  /*e610*/  BSYNC.RECONVERGENT B0 ;  /* 0x0000000000007941 */ /* 0x000fea0003800200 */
.L_x_1754:
        /* <DEDUP_REMOVED lines=103> */
.L_x_1757:
[----:B------:R-:W-:Y:S05]  /*ec90*/  BSYNC.RECONVERGENT B0 ;  /* 0x0000000000007941 */ /* 0x000fea0003800200 */
.L_x_1756:
        /* <DEDUP_REMOVED lines=10> */
.L_x_1692:
[----:B------:R-:W-:Y:S05]  /*ed40*/  BSYNC.RECONVERGENT B1 ;  /* 0x0000000000017941 */ /* 0x000fea0003800200 */
.L_x_1690:
        /* <DEDUP_REMOVED lines=20> */
[----:B---34-:R-:W2:Y:S01]  /*ee90*/  LDL.64 R10, [R1] ;  /* 0x00000000010a7983 */ /* 0x018ea20000100a00 */
        /* <DEDUP_REMOVED lines=70> */
.L_x_1758:
[----:B------:R-:W-:Y:S01]  /*f300*/  UISETP.GT.AND UP0, UPT, UR28, UR6, UPT ;  /* 0x000000061c00728c */ /* 0x000fe2000bf04270 */
[----:B------:R-:W-:Y:S02]  /*f310*/  IADD3 R75, P1, PT, R75, R98, RZ ;  /* 0x000000624b4b7210 */ /* 0x000fe40007f3e0ff */
[----:B------:R-:W-:Y:S03]  /*f320*/  IADD3 R28, P0, PT, R28, R96, RZ ;  /* 0x000000601c1c7210 */ /* 0x000fe60007f1e0ff */
[----:B------:R-:W-:Y:S02]  /*f330*/  IMAD.X R74, R74, 0x1, R97, P1 ;  /* 0x000000014a4a7824 */ /* 0x000fe400008e0661 */
[----:B------:R-:W-:Y:S01]  /*f340*/  IMAD.X R27, R27, 0x1, R95, P0 ;  /* 0x000000011b1b7824 */ /* 0x000fe200000e065f */
[----:B------:R-:W-:Y:S07]  /*f350*/  BRA.U UP0, `(.L_x_1759) ;  /* 0xffffff3900187547 */ /* 0x000fee000b83ffff */
.L_x_1689:
        /* <DEDUP_REMOVED lines=30> */
.L_x_1764:
[----:B------:R1:W-:Y:S02]  /*f540*/  STS.128 [R25], RZ ;  /* 0x000000ff19007388 */ /* 0x0003e40000000c00 */
.L_x_1763:
[----:B------:R-:W-:Y:S05]  /*f550*/  BSYNC.RECONVERGENT B0 ;  /* 0x0000000000007941 */ /* 0x000fea0003800200 */
.L_x_1762:
        /* <DEDUP_REMOVED lines=18> */
.L_x_1766:
[----:B------:R-:W-:Y:S05]  /*f680*/  BSYNC.RECONVERGENT B0 ;  /* 0x0000000000007941 */ /* 0x000fea0003800200 */
.L_x_1765:
        /* <DEDUP_REMOVED lines=12> */
.L_x_1768:
[----:B------:R-:W-:Y:S05]  /*f750*/  BSYNC.RECONVERGENT B0 ;  /* 0x0000000000007941 */ /* 0x000fea0003800200 */
.L_x_1767:
        /* <DEDUP_REMOVED lines=12> */
.L_x_1761:
[----:B------:R-:W2:Y:S02]  /*f820*/  LDCU.64 UR8, c[0x0][0x470] ;  /* 0x00008e00ff0877ac */ /* 0x000ea40008000a00 */
[----:B--2---:R-:W-:-:S04]  /*f830*/  ISETP.NE.U32.AND P0, PT, RZ, UR8, PT ;  /* 0x00000008ff007c0c */ /* 0x004fc8000bf05070 */
[----:B------:R-:W-:Y:S01]  /*f840*/  ISETP.NE.AND.EX P0, PT, RZ, UR9, PT, P0 ;  /* 0x00000009ff007c0c */ /* 0x000fe2000bf05300 */
[----:B------:R-:W-:Y:S01]  /*f850*/  UMOV UR11, URZ ;  /* 0x000000ff000b7c82 */ /* 0x000fe20008000000 */
[----:B------:R-:W2:Y:S01]  /*f860*/  LDCU.U8 UR10, c[0x0][0x533] ;  /* 0x0000a660ff0a77ac */ /* 0x000ea20008000000 */
[----:B------:R-:W3:Y:S10]  /*f870*/  LDCU.64 UR8, c[0x0][0x380] ;  /* 0x00007000ff0877ac */ /* 0x000ef40008000a00 */
[----:B------:R-:W4:Y:S01]  /*f880*/  @P0 LDG.E R0, desc[UR4][R104.64] ;  /* 0x0000000468000981 */ /* 0x000f22000c1e1900 */
[----:B------:R-:W-:Y:S01]  /*f890*/  IMAD.SHL.U32 R38, R26, 0x10, RZ ;  /* 0x000000101a267824 */ /* 0x000fe200078e00ff */
[----:B--2---:R-:W-:Y:S01]  /*f8a0*/  UISETP.NE.AND UP0, UPT, UR10, URZ, UPT ;  /* 0x000000ff0a00728c */ /* 0x004fe2000bf05270 */
[----:B----4-:R-:W-:-:S02]  /*f8b0*/  @P0 R2UR UR11, R0 ;  /* 0x00000000000b02ca */ /* 0x010fc400000e0000 */
[----:B---3--:R-:W-:-:S04]  /*f8c0*/  LEA R28, P0, R102, UR8, 0x1 ;  /* 0x00000008661c7c11 */ /* 0x008fc8000f8008ff */
[----:B------:R-:W-:-:S07]  /*f8d0*/  LEA.HI.X R29, R102, UR9, R123, 0x1, P0 ;  /* 0x00000009661d7c11 */ /* 0x000fce00080f0c7b */
[----:B------:R-:W-:-:S06]  /*f8e0*/  UIADD3 UR11, UPT, UPT, UR11, UR23, UR24 ;  /* 0x000000170b0b7290 */ /* 0x000fcc000fffe018 */
[----:B------:R-:W-:-:S05]  /*f8f0*/  IMAD R0, R26, UR11, RZ ;  /* 0x0000000b1a007c24 */ /* 0x000fca000f8e02ff */
[-C--:B-----5:R-:W-:Y:S02]  /*f900*/  IADD3 R21, P2, PT, R106, R0.reuse, RZ ;  /* 0x000000006a157210 */ /* 0x0a0fe40007f5e0ff */
[----:B------:R-:W-:Y:S02]  /*f910*/  IADD3 R41, P1, PT, R121, R0, RZ ;  /* 0x0000000079297210 */ /* 0x000fe40007f3e0ff */
[----:B------:R-:W-:-:S05]  /*f920*/  SHF.R.S32.HI R0, RZ, 0x1f, R0 ;  /* 0x0000001fff007819 */ /* 0x000fca0000011400 */
[--C-:B-1----:R-:W-:Y:S02]  /*f930*/  IMAD.X R22, R122, 0x1, R0.reuse, P2 ;  /* 0x000000017a167824 */ /* 0x102fe400010e0600 */
        /* <DEDUP_REMOVED lines=68> */
.L_x_1775:
[----:B------:R-:W-:Y:S05]  /*fd80*/  BSYNC.RECONVERGENT B0 ;  /* 0x0000000000007941 */ /* 0x000fea0003800200 */
.L_x_1774:
[----:B-----5:R2:W-:Y:S01]  /*fd90*/  STS.128 [R25], R4 ;  /* 0x0000000419007388 */ /* 0x0205e20000000c00 */
[----:B------:R-:W-:Y:S05]  /*fda0*/  BRA `(.L_x_1772) ;  /* 0x0000000000047947 */ /* 0x000fea0003800000 */
.L_x_1773:
[----:B------:R3:W-:Y:S02]  /*fdb0*/  STS.128 [R25], RZ ;  /* 0x000000ff19007388 */ /* 0x0007e40000000c00 */
.L_x_1772:
[----:B------:R-:W-:Y:S05]  /*fdc0*/  BSYNC.RECONVERGENT B1 ;  /* 0x0000000000017941 */ /* 0x000fea0003800200 */
.L_x_1771:
        /* <DEDUP_REMOVED lines=71> */
.L_x_1779:
[----:B------:R-:W-:Y:S05]  /*10240*/  BSYNC.RECONVERGENT B0 ;  /* 0x0000000000007941 */ /* 0x000fea0003800200 */
.L_x_1778:
[----:B-----5:R1:W-:Y:S02]  /*10250*/  STS.128 [R25+0x800], R4 ;  /* 0x0008000419007388 */ /* 0x0203e40000000c00 */
.L_x_1777:
[----:B------:R-:W-:Y:S05]  /*10260*/  BSYNC.RECONVERGENT B1 ;  /* 0x0000000000017941 */ /* 0x000fea0003800200 */
.L_x_1776:
[----:B------:R-:W-:Y:S01]  /*10270*/  IADD3 R38, PT, PT, R60, 0x20, RZ ;  /* 0x000000203c267810 */ /* 0x000fe20007ffe0ff */
[----:B------:R-:W-:Y:S03]  /*10280*/  BSSY.RECONVERGENT B1, `(.L_x_1780) ;  /* 0x0000049000017945 */ /* 0x000fe60003800200 */
[----:B------:R-:W-:-:S13]  /*10290*/  ISETP.GE.AND P0, PT, R38, UR24, PT ;  /* 0x0000001826007c0c */ /* 0x000fda000bf06270 */
        /* <DEDUP_REMOVED lines=69> */
.L_x_1783:
[----:B------:R-:W-:Y:S05]  /*106f0*/  BSYNC.RECONVERGENT B0 ;  /* 0x0000000000007941 */ /* 0x000fea0003800200 */
.L_x_1782:
[----:B-----5:R1:W-:Y:S02]  /*10700*/  STS.128 [R25+0x1000], R4 ;  /* 0x0010000419007388 */ /* 0x0203e40000000c00 */
.L_x_1781:
[----:B------:R-:W-:Y:S05]  /*10710*/  BSYNC.RECONVERGENT B1 ;  /* 0x0000000000017941 */ /* 0x000fea0003800200 */
.L_x_1780:
[----:B------:R-:W-:-:S04]  /*10720*/  IADD3 R31, PT, PT, R60, 0x30, RZ ;  /* 0x000000303c1f7810 */ /* 0x000fc80007ffe0ff */
        /* <DEDUP_REMOVED lines=70> */
.L_x_1785:
[----:B------:R-:W-:Y:S05]  /*10b90*/  BSYNC.RECONVERGENT B0 ;  /* 0x0000000000007941 */ /* 0x000fea0003800200 */
.L_x_1784:
[----:B-----5:R1:W-:Y:S01]  /*10ba0*/  STS.128 [R25+0x1800], R4 ;  /* 0x0018000419007388 */ /* 0x0203e20000000c00 */
[----:B------:R-:W-:Y:S05]  /*10bb0*/  BRA `(.L_x_1769) ;  /* 0x00000018009c7947 */ /* 0x000fea0003800000 */
.L_x_1770:
        /* <DEDUP_REMOVED lines=106> */
.L_x_1790:
[----:B------:R-:W-:Y:S05]  /*11260*/  BSYNC.RECONVERGENT B0 ;  /* 0x0000000000007941 */ /* 0x000fea0003800200 */
.L_x_1789:
[----:B-----5:R2:W-:Y:S01]  /*11270*/  STS.128 [R25], R4 ;  /* 0x0000000419007388 */ /* 0x0205e20000000c00 */
[----:B------:R-:W-:Y:S05]  /*11280*/  BRA `(.L_x_1787) ;  /* 0x0000000000047947 */ /* 0x000fea0003800000 */
.L_x_1788:
[----:B------:R1:W-:Y:S02]  /*11290*/  STS.128 [R25], RZ ;  /* 0x000000ff19007388 */ /* 0x0003e40000000c00 */
.L_x_1787:
[----:B------:R-:W-:Y:S05]  /*112a0*/  BSYNC.RECONVERGENT B1 ;  /* 0x0000000000017941 */ /* 0x000fea0003800200 */
.L_x_1786:
        /* <DEDUP_REMOVED lines=101> */
.L_x_1794:
[----:B------:R-:W-:Y:S05]  /*11900*/  BSYNC.RECONVERGENT B0 ;  /* 0x0000000000007941 */ /* 0x000fea0003800200 */
.L_x_1793:
[----:B-----5:R4:W-:Y:S02]  /*11910*/  STS.128 [R25+0x800], R4 ;  /* 0x0008000419007388 */ /* 0x0209e40000000c00 */
.L_x_1792:
[----:B------:R-:W-:Y:S05]  /*11920*/  BSYNC.RECONVERGENT B1 ;  /* 0x0000000000017941 */ /* 0x000fea0003800200 */
.L_x_1791:
        /* <DEDUP_REMOVED lines=102> */
.L_x_1798:
[----:B------:R-:W-:Y:S05]  /*11f90*/  BSYNC.RECONVERGENT B0 ;  /* 0x0000000000007941 */ /* 0x000fea0003800200 */
.L_x_1797:
[----:B-----5:R2:W-:Y:S02]  /*11fa0*/  STS.128 [R25+0x1000], R4 ;  /* 0x0010000419007388 */ /* 0x0205e40000000c00 */
.L_x_1796:
[----:B------:R-:W-:Y:S05]  /*11fb0*/  BSYNC.RECONVERGENT B1 ;  /* 0x0000000000017941 */ /* 0x000fea0003800200 */
.L_x_1795:
[----:B------:R-:W-:-:S04]  /*11fc0*/  IADD3 R31, PT, PT, R60, 0x30, RZ ;  /* 0x000000303c1f7810 */ /* 0x000fc80007ffe0ff */
        /* <DEDUP_REMOVED lines=100> */
.L_x_1800:
[----:B------:R-:W-:Y:S05]  /*12610*/  BSYNC.RECONVERGENT B0 ;  /* 0x0000000000007941 */ /* 0x000fea0003800200 */
.L_x_1799:
[----:B-----5:R2:W-:Y:S02]  /*12620*/  STS.128 [R25+0x1800], R4 ;  /* 0x0018000419007388 */ /* 0x0205e40000000c00 */
.L_x_1769:
[----:B------:R-:W-:Y:S05]  /*12630*/  BSYNC.RECONVERGENT B2 ;  /* 0x0000000000027941 */ /* 0x000fea0003800200 */
.L_x_1760:
[----:B------:R1:W5:Y:S04]  /*12640*/  LDL R27, [R1+0x14] ;  /* 0x00001400011b7983 */ /* 0x0003680000100800 */
[----:B------:R1:W5:Y:S01]  /*12650*/  LDL R26, [R1+0x18] ;  /* 0x00001800011a7983 */ /* 0x0003620000100800 */
[----:B------:R-:W-:Y:S01]  /*12660*/  UIADD3 UR26, UPT, UPT, -UR26, UR25, URZ ;  /* 0x000000191a1a7290 */ /* 0x000fe2000fffe1ff */
[----:B------:R-:W-:Y:S05]  /*12670*/  BSSY.RECONVERGENT B0, `(.L_x_1801) ;  /* 0x000000e000007945 */ /* 0x000fea0003800200 */
[----:B------:R-:W-:-:S13]  /*12680*/  ISETP.GE.AND P2, PT, R60, UR26, PT ;  /* 0x0000001a3c007c0c */ /* 0x000fda000bf46270 */
        /* <DEDUP_REMOVED lines=11> */
.L_x_1803:
[----:B------:R1:W-:Y:S02]  /*12740*/  STS.128 [R25+0x2000], RZ ;  /* 0x002000ff19007388 */ /* 0x0003e40000000c00 */
.L_x_1802:
[----:B------:R-:W-:Y:S05]  /*12750*/  BSYNC.RECONVERGENT B0 ;  /* 0x0000000000007941 */ /* 0x000fea0003800200 */
.L_x_1801:
[----:B------:R-:W-:Y:S01]  /*12760*/  ISETP.GE.AND P1, PT, R42, UR26, PT ;  /* 0x0000001a2a007c0c */ /* 0x000fe2000bf26270 */
        /* <DEDUP_REMOVED lines=12> */
.L_x_1806:
[----:B------:R2:W-:Y:S02]  /*12830*/  STS.128 [R25+0x2800], RZ ;  /* 0x002800ff19007388 */ /* 0x0005e40000000c00 */
.L_x_1805:
[----:B------:R-:W-:Y:S05]  /*12840*/  BSYNC.RECONVERGENT B0 ;  /* 0x0000000000007941 */ /* 0x000fea0003800200 */
.L_x_1804:
[----:B------:R-:W-:Y:S01]  /*12850*/  ISETP.GE.AND P0, PT, R38, UR26, PT ;  /* 0x0000001a26007c0c */ /* 0x000fe2000bf06270 */
        /* <DEDUP_REMOVED lines=13> */
.L_x_1809:
[----:B------:R4:W-:Y:S02]  /*12930*/  STS.128 [R25+0x3000], RZ ;  /* 0x003000ff19007388 */ /* 0x0009e40000000c00 */
.L_x_1808:
[----:B------:R-:W-:Y:S05]  /*12940*/  BSYNC.RECONVERGENT B0 ;  /* 0x0000000000007941 */ /* 0x000fea0003800200 */
.L_x_1807:
[----:B------:R-:W-:Y:S01]  /*12950*/  ISETP.GE.AND P0, PT, R31, UR26, PT ;  /* 0x0000001a1f007c0c */ /* 0x000fe2000bf06270 */
[----:B------:R-:W-:-:S12]  /*12960*/  BSSY.RECONVERGENT B0, `(.L_x_1810) ;  /* 0x000000e000007945 */ /* 0x000fd80003800200 */
[----:B------:R-:W-:Y:S05]  /*12970*/  @P0 BRA `(.L_x_1811) ;  /* 0x0000000000300947 */ /* 0x000fea0003800000 */
[----:B------:R-:W5:Y:S02]  /*12980*/  LDCU UR8, c[0x0][0x440] ;  /* 0x00008800ff0877ac */ /* 0x000f640008000800 */
[----:B-----5:R-:W-:-:S13]  /*12990*/  ISETP.GE.AND P0, PT, R14, UR8, PT ;  /* 0x000000080e007c0c */ /* 0x020fda000bf06270 */
        /* <DEDUP_REMOVED lines=9> */
.L_x_1812:
[----:B------:R1:W-:Y:S02]  /*12a30*/  STS.128 [R25+0x3800], RZ ;  /* 0x003800ff19007388 */ /* 0x0003e40000000c00 */
.L_x_1811:
[----:B------:R-:W-:Y:S05]  /*12a40*/  BSYNC.RECONVERGENT B0 ;  /* 0x0000000000007941 */ /* 0x000fea0003800200 */
.L_x_1810:
[----:B------:R-:W-:Y:S01]  /*12a50*/  IADD3 R20, PT, PT, R60, 0x40, RZ ;  /* 0x000000403c147810 */ /* 0x000fe20007ffe0ff */
[----:B------:R-:W-:Y:S03]  /*12a60*/  BSSY.RECONVERGENT B0, `(.L_x_1813) ;  /* 0x0000012000007945 */ /* 0x000fe60003800200 */
[----:B------:R-:W-:-:S13]  /*12a70*/  ISETP.GE.AND P0, PT, R20, UR26, PT ;  /* 0x0000001a14007c0c */ /* 0x000fda000bf06270 */
[----:B------:R-:W-:Y:S05]  /*12a80*/  @P0 BRA `(.L_x_1814) ;  /* 0x00000000003c0947 */ /* 0x000fea0003800000 */
[----:B------:R-:W5:Y:S02]  /*12a90*/  LDCU UR8, c[0x0][0x440] ;  /* 0x00008800ff0877ac */ /* 0x000f640008000800 */
[----:B-----5:R-:W-:-:S13]  /*12aa0*/  ISETP.GE.AND P0, PT, R14, UR8, PT ;  /* 0x000000080e007c0c */ /* 0x020fda000bf06270 */
[----:B------:R-:W-:Y:S05]  /*12ab0*/  @P0 BRA `(.L_x_1815) ;  /* 0x00000000002c0947 */ /* 0x000fea0003800000 */
[----:B------:R-:W5:Y:S01]  /*12ac0*/  LDC.64 R6, c[0x0][0x3b8] ;  /* 0x0000ee00ff067b82 */ /* 0x000f620000000a00 */
[----:B---3--:R-:W-:Y:S02]  /*12ad0*/  MOV R2, R4 ;  /* 0x0000000400027202 */ /* 0x008fe40000000f00 */
        /* <DEDUP_REMOVED lines=9> */
.L_x_1815:
[----:B------:R1:W-:Y:S02]  /*12b70*/  STS.128 [R25+0x4000], RZ ;  /* 0x004000ff19007388 */ /* 0x0003e40000000c00 */
.L_x_1814:
[----:B------:R-:W-:Y:S05]  /*12b80*/  BSYNC.RECONVERGENT B0 ;  /* 0x0000000000007941 */ /* 0x000fea0003800200 */
.L_x_1813:
[----:B------:R-:W-:Y:S01]  /*12b90*/  IADD3 R19, PT, PT, R60, 0x50, RZ ;  /* 0x000000503c137810 */ /* 0x000fe20007ffe0ff */
[----:B------:R-:W-:Y:S03]  /*12ba0*/  BSSY.RECONVERGENT B0, `(.L_x_1816) ;  /* 0x000000f000007945 */ /* 0x000fe60003800200 */
[----:B------:R-:W-:-:S13]  /*12bb0*/  ISETP.GE.AND P0, PT, R19, UR26, PT ;  /* 0x0000001a13007c0c */ /* 0x000fda000bf06270 */
        /* <DEDUP_REMOVED lines=12> */
.L_x_1818:
[----:B------:R1:W-:Y:S02]  /*12c80*/  STS.128 [R25+0x4800], RZ ;  /* 0x004800ff19007388 */ /* 0x0003e40000000c00 */
.L_x_1817:
[----:B------:R-:W-:Y:S05]  /*12c90*/  BSYNC.RECONVERGENT B0 ;  /* 0x0000000000007941 */ /* 0x000fea0003800200 */
.L_x_1816:
        /* <DEDUP_REMOVED lines=18> */
.L_x_1821:
[----:B------:R1:W-:Y:S02]  /*12dc0*/  STS.128 [R25+0x5000], RZ ;  /* 0x005000ff19007388 */ /* 0x0003e40000000c00 */
.L_x_1820:
[----:B------:R-:W-:Y:S05]  /*12dd0*/  BSYNC.RECONVERGENT B0 ;  /* 0x0000000000007941 */ /* 0x000fea0003800200 */
.L_x_1819:
        /* <DEDUP_REMOVED lines=18> */
.L_x_1824:
[----:B------:R1:W-:Y:S02]  /*12f00*/  STS.128 [R25+0x5800], RZ ;  /* 0x005800ff19007388 */ /* 0x0003e40000000c00 */
.L_x_1823:
[----:B------:R-:W-:Y:S05]  /*12f10*/  BSYNC.RECONVERGENT B0 ;  /* 0x0000000000007941 */ /* 0x000fea0003800200 */
.L_x_1822:
[----:B------:R-:W-:Y:S01]  /*12f20*/  LOP3.LUT R16, R60, 0x80, RZ, 0xfc, !PT ;  /* 0x000000803c107812 */ /* 0x000fe200078efcff */
        /* <DEDUP_REMOVED lines=17> */
.L_x_1827:
[----:B------:R1:W-:Y:S02]  /*13040*/  STS.128 [R25+0x6000], RZ ;  /* 0x006000ff19007388 */ /* 0x0003e40000000c00 */
.L_x_1826:
[----:B------:R-:W-:Y:S05]  /*13050*/  BSYNC.RECONVERGENT B0 ;  /* 0x0000000000007941 */ /* 0x000fea0003800200 */
.L_x_1825:
        /* <DEDUP_REMOVED lines=15> */
.L_x_1830:
[----:B------:R1:W-:Y:S02]  /*13150*/  STS.128 [R25+0x6800], RZ ;  /* 0x006800ff19007388 */ /* 0x0003e40000000c00 */
.L_x_1829:
[----:B------:R-:W-:Y:S05]  /*13160*/  BSYNC.RECONVERGENT B0 ;  /* 0x0000000000007941 */ /* 0x000fea0003800200 */
.L_x_1828:
        /* <DEDUP_REMOVED lines=18> */
.L_x_1833:
[----:B------:R1:W-:Y:S02]  /*13290*/  STS.128 [R25+0x7000], RZ ;  /* 0x007000ff19007388 */ /* 0x0003e40000000c00 */
.L_x_1832:
[----:B------:R-:W-:Y:S05]  /*132a0*/  BSYNC.RECONVERGENT B0 ;  /* 0x0000000000007941 */ /* 0x000fea0003800200 */
.L_x_1831:
        /* <DEDUP_REMOVED lines=18> */
.L_x_1836:
[----:B------:R1:W-:Y:S02]  /*133d0*/  STS.128 [R25+0x7800], RZ ;  /* 0x007800ff19007388 */ /* 0x0003e40000000c00 */
.L_x_1835:
[----:B------:R-:W-:Y:S05]  /*133e0*/  BSYNC.RECONVERGENT B0 ;  /* 0x0000000000007941 */ /* 0x000fea0003800200 */
.L_x_1834:
        /* <DEDUP_REMOVED lines=18> */
.L_x_1839:
[----:B------:R1:W-:Y:S02]  /*13510*/  STS.128 [R25+0x8000], RZ ;  /* 0x008000ff19007388 */ /* 0x0003e40000000c00 */
.L_x_1838:
[----:B------:R-:W-:Y:S05]  /*13520*/  BSYNC.RECONVERGENT B0 ;  /* 0x0000000000007941 */ /* 0x000fea0003800200 */
.L_x_1837:
        /* <DEDUP_REMOVED lines=18> */
.L_x_1842:
[----:B------:R1:W-:Y:S02]  /*13650*/  STS.128 [R25+0x8800], RZ ;  /* 0x008800ff19007388 */ /* 0x0003e40000000c00 */
.L_x_1841:
[----:B------:R-:W-:Y:S05]  /*13660*/  BSYNC.RECONVERGENT B0 ;  /* 0x0000000000007941 */ /* 0x000fea0003800200 */
.L_x_1840:
        /* <DEDUP_REMOVED lines=18> */
.L_x_1845:
[----:B------:R1:W-:Y:S02]  /*13790*/  STS.128 [R25+0x9000], RZ ;  /* 0x009000ff19007388 */ /* 0x0003e40000000c00 */
.L_x_1844:
[----:B------:R-:W-:Y:S05]  /*137a0*/  BSYNC.RECONVERGENT B0 ;  /* 0x0000000000007941 */ /* 0x000fea0003800200 */
.L_x_1843:
        /* <DEDUP_REMOVED lines=18> */
.L_x_1848:
[----:B------:R1:W-:Y:S02]  /*138d0*/  STS.128 [R25+0x9800], RZ ;  /* 0x009800ff19007388 */ /* 0x0003e40000000c00 */
.L_x_1847:
[----:B------:R-:W-:Y:S05]  /*138e0*/  BSYNC.RECONVERGENT B0 ;  /* 0x0000000000007941 */ /* 0x000fea0003800200 */
.L_x_1846:
[----:B-1----:R1:W5:Y:S04]  /*138f0*/  LDL R4, [R1+0x20] ;  /* 0x0000200001047983 */ /* 0x0023680000100800 */
[----:B------:R1:W5:Y:S01]  /*13900*/  LDL R0, [R1+0x1c] ;  /* 0x00001c0001007983 */ /* 0x0003620000100800 */
[----:B------:R-:W-:Y:S03]  /*13910*/  BSSY.RECONVERGENT B0, `(.L_x_1849) ;  /* 0x0000012000007945 */ /* 0x000fe60003800200 */
[----:B------:R-:W0:Y:S01]  /*13920*/  LDGDEPBAR ;  /* 0x00000000000079af */ /* 0x000e220000000000 */
[----:B------:R-:W-:-:S04]  /*13930*/  DEPBAR.LE SB0, 0x0 ;  /* 0x000080000000791a */ /* 0x000fc80000000000 */
[----:B------:R-:W-:Y:S06]  /*13940*/  BAR.SYNC.DEFER_BLOCKING 0x0 ;  /* 0x0000000000007b1d */ /* 0x000fec0000010000 */
[----:B------:R-:W-:Y:S05]  /*13950*/  @P2 BRA `(.L_x_1850) ;  /* 0x0000000000302947 */ /* 0x000fea0003800000 */
[----:B------:R-:W2:Y:S02]  /*13960*/  LDCU UR8, c[0x0][0x440] ;  /* 0x00008800ff0877ac */ /* 0x000ea40008000800 */
[----:B--2---:R-:W-:-:S13]  /*13970*/  ISETP.GE.AND P0, PT, R14, UR8, PT ;  /* 0x000000080e007c0c */ /* 0x004fda000bf06270 */
        /* <DEDUP_REMOVED lines=8> */
.L_x_1851:
[----:B------:R2:W-:Y:S01]  /*13a00*/  STS.128 [R25+0xa000], RZ ;  /* 0x00a000ff19007388 */ /* 0x0005e20000000c00 */
[----:B------:R-:W-:Y:S05]  /*13a10*/  BRA `(.L_x_1852) ;  /* 0x0000000000047947 */ /* 0x000fea0003800000 */
.L_x_1850:
[----:B------:R1:W-:Y:S02]  /*13a20*/  STS.128 [R25+0xa000], RZ ;  /* 0x00a000ff19007388 */ /* 0x0003e40000000c00 */
.L_x_1852:
[----:B------:R-:W-:Y:S05]  /*13a30*/  BSYNC.RECONVERGENT B0 ;  /* 0x0000000000007941 */ /* 0x000fea0003800200 */
.L_x_1849:
[----:B------:R-:W-:Y:S01]  /*13a40*/  ISETP.GE.AND P0, PT, R42, UR26, PT ;  /* 0x0000001a2a007c0c */ /* 0x000fe2000bf06270 */
        /* <DEDUP_REMOVED lines=13> */
.L_x_1855:
[----:B------:R1:W-:Y:S02]  /*13b20*/  STS.128 [R25+0xa800], RZ ;  /* 0x00a800ff19007388 */ /* 0x0003e40000000c00 */
.L_x_1854:
[----:B------:R-:W-:Y:S05]  /*13b30*/  BSYNC.RECONVERGENT B0 ;  /* 0x0000000000007941 */ /* 0x000fea0003800200 */
.L_x_1853:
[----:B------:R-:W-:Y:S01]  /*13b40*/  ISETP.GE.AND P0, PT, R38, UR26, PT ;  /* 0x0000001a26007c0c */ /* 0x000fe2000bf06270 */
[----:B------:R-:W-:-:S12]  /*13b50*/  BSSY.RECONVERGENT B0, `(.L_x_1856) ;  /* 0x000000f000007945 */ /* 0x000fd80003800200 */
[----:B------:R1:W-:Y:S01]  /*13b60*/  @P0 STS.128 [R25+0xb000], RZ ;  /* 0x00b000ff19000388 */ /* 0x0003e20000000c00 */
[----:B------:R-:W-:Y:S05]  /*13b70*/  @P0 BRA `(.L_x_1857) ;  /* 0x0000000000300947 */ /* 0x000fea0003800000 */
[----:B------:R-:W5:Y:S02]  /*13b80*/  LDCU UR8, c[0x0][0x440] ;  /* 0x00008800ff0877ac */ /* 0x000f640008000800 */
[----:B-----5:R-:W-:-:S13]  /*13b90*/  ISETP.GE.AND P0, PT, R14, UR8, PT ;  /* 0x000000080e007c0c */ /* 0x020fda000bf06270 */
[----:B------:R-:W-:Y:S05]  /*13ba0*/  @P0 BRA `(.L_x_1858) ;  /* 0x0000000000200947 */ /* 0x000fea0003800000 */
[----:B------:R-:W2:Y:S02]  /*13bb0*/  LDC.64 R6, c[0x0][0x3c0] ;  /* 0x0000f000ff067b82 */ /* 0x000ea40000000a00 */
[----:B--23--:R-:W-:-:S04]  /*13bc0*/  LEA R2, P0, R6, R4, 0x5 ;  /* 0x0000000406027211 */ /* 0x00cfc800078028ff */
[----:B------:R-:W-:-:S05]  /*13bd0*/  LEA.HI.X R3, R6, R5, R7, 0x5, P0 ;  /* 0x0000000506037211 */ /* 0x000fca00000f2c07 */
[----:B------:R-:W-:Y:S01]  /*13be0*/  @!PT LDS RZ, [RZ] ;  /* 0x00000000fffff984 */ /* 0x000fe20000000800 */
[----:B------:R-:W-:Y:S01]  /*13bf0*/  @!PT LDS RZ, [RZ] ;  /* 0x00000000fffff984 */ /* 0x000fe20000000800 */
[----:B------:R-:W-:Y:S01]  /*13c00*/  @!PT LDS RZ, [RZ] ;  /* 0x00000000fffff984 */ /* 0x000fe20000000800 */
[----:B------:R2:W-:Y:S01]  /*13c10*/  LDGSTS.E.BYPASS.LTC128B.128 [R25+0xb000], desc[UR4][R2.64] ;  /* 0x0b00000002197fae */ /* 0x0005e2000b981a04 */
[----:B------:R-:W-:Y:S05]  /*13c20*/  BRA `(.L_x_1857) ;  /* 0x0000000000047947 */ /* 0x000fea0003800000 */
.L_x_1858:
[----:B------:R1:W-:Y:S02]  /*13c30*/  STS.128 [R25+0xb000], RZ ;  /* 0x00b000ff19007388 */ /* 0x0003e40000000c00 */
.L_x_1857:
[----:B------:R-:W-:Y:S05]  /*13c40*/  BSYNC.RECONVERGENT B0 ;  /* 0x0000000000007941 */ /* 0x000fea0003800200 */
.L_x_1856:
        /* <DEDUP_REMOVED lines=15> */
.L_x_1861:
[----:B------:R1:W-:Y:S02]  /*13d40*/  STS.128 [R25+0xb800], RZ ;  /* 0x00b800ff19007388 */ /* 0x0003e40000000c00 */
.L_x_1860:
[----:B------:R-:W-:Y:S05]  /*13d50*/  BSYNC.RECONVERGENT B0 ;  /* 0x0000000000007941 */ /* 0x000fea0003800200 */
.L_x_1859:
[----:B------:R-:W-:Y:S01]  /*13d60*/  ISETP.GE.AND P0, PT, R20, UR26, PT ;  /* 0x0000001a14007c0c */ /* 0x000fe2000bf06270 */
[----:B------:R-:W-:-:S12]  /*13d70*/  BSSY.RECONVERGENT B0, `(.L_x_1862) ;  /* 0x0000012000007945 */ /* 0x000fd80003800200 */
[----:B------:R1:W-:Y:S01]  /*13d80*/  @P0 STS.128 [R25+0xc000], RZ ;  /* 0x00c000ff19000388 */ /* 0x0003e20000000c00 */
[----:B------:R-:W-:Y:S05]  /*13d90*/  @P0 BRA `(.L_x_1863) ;  /* 0x00000000003c0947 */ /* 0x000fea0003800000 */
[----:B------:R-:W5:Y:S02]  /*13da0*/  LDCU UR8, c[0x0][0x440] ;  /* 0x00008800ff0877ac */ /* 0x000f640008000800 */
[----:B-----5:R-:W-:-:S13]  /*13db0*/  ISETP.GE.AND P0, PT, R14, UR8, PT ;  /* 0x000000080e007c0c */ /* 0x020fda000bf06270 */
[----:B------:R-:W-:Y:S05]  /*13dc0*/  @P0 BRA `(.L_x_1864) ;  /* 0x00000000002c0947 */ /* 0x000fea0003800000 */
[----:B------:R-:W5:Y:S01]  /*13dd0*/  LDC.64 R6, c[0x0][0x3c0] ;  /* 0x0000f000ff067b82 */ /* 0x000f620000000a00 */
[----:B--23--:R-:W-:Y:S02]  /*13de0*/  MOV R2, R4 ;  /* 0x0000000400027202 */ /* 0x00cfe40000000f00 */
        /* <DEDUP_REMOVED lines=9> */
.L_x_1864:
[----:B------:R1:W-:Y:S02]  /*13e80*/  STS.128 [R25+0xc000], RZ ;  /* 0x00c000ff19007388 */ /* 0x0003e40000000c00 */
.L_x_1863:
[----:B------:R-:W-:Y:S05]  /*13e90*/  BSYNC.RECONVERGENT B0 ;  /* 0x0000000000007941 */ /* 0x000fea0003800200 */
.L_x_1862:
        /* <DEDUP_REMOVED lines=15> */
.L_x_1867:
[----:B------:R1:W-:Y:S02]  /*13f90*/  STS.128 [R25+0xc800], RZ ;  /* 0x00c800ff19007388 */ /* 0x0003e40000000c00 */
.L_x_1866:
[----:B------:R-:W-:Y:S05]  /*13fa0*/  BSYNC.RECONVERGENT B0 ;  /* 0x0000000000007941 */ /* 0x000fea0003800200 */
.L_x_1865:
        /* <DEDUP_REMOVED lines=18> */
.L_x_1870:
[----:B------:R1:W-:Y:S02]  /*140d0*/  STS.128 [R25+0xd000], RZ ;  /* 0x00d000ff19007388 */ /* 0x0003e40000000c00 */
.L_x_1869:
[----:B------:R-:W-:Y:S05]  /*140e0*/  BSYNC.RECONVERGENT B0 ;  /* 0x0000000000007941 */ /* 0x000fea0003800200 */
.L_x_1868:
        /* <DEDUP_REMOVED lines=18> */
.L_x_1873:
[----:B------:R1:W-:Y:S02]  /*14210*/  STS.128 [R25+0xd800], RZ ;  /* 0x00d800ff19007388 */ /* 0x0003e40000000c00 */
.L_x_1872:
[----:B------:R-:W-:Y:S05]  /*14220*/  BSYNC.RECONVERGENT B0 ;  /* 0x0000000000007941 */ /* 0x000fea0003800200 */
.L_x_1871:
        /* <DEDUP_REMOVED lines=18> */
.L_x_1876:
[----:B------:R1:W-:Y:S02]  /*14350*/  STS.128 [R25+0xe000], RZ ;  /* 0x00e000ff19007388 */ /* 0x0003e40000000c00 */
.L_x_1875:
[----:B------:R-:W-:Y:S05]  /*14360*/  BSYNC.RECONVERGENT B0 ;  /* 0x0000000000007941 */ /* 0x000fea0003800200 */
.L_x_1874:
        /* <DEDUP_REMOVED lines=15> */
.L_x_1879:
[----:B------:R1:W-:Y:S02]  /*14460*/  STS.128 [R25+0xe800], RZ ;  /* 0x00e800ff19007388 */ /* 0x0003e40000000c00 */
.L_x_1878:
[----:B------:R-:W-:Y:S05]  /*14470*/  BSYNC.RECONVERGENT B0 ;  /* 0x0000000000007941 */ /* 0x000fea0003800200 */
.L_x_1877:
        /* <DEDUP_REMOVED lines=18> */
.L_x_1882:
[----:B------:R1:W-:Y:S02]  /*145a0*/  STS.128 [R25+0xf000], RZ ;  /* 0x00f000ff19007388 */ /* 0x0003e40000000c00 */
.L_x_1881:
[----:B------:R-:W-:Y:S05]  /*145b0*/  BSYNC.RECONVERGENT B0 ;  /* 0x0000000000007941 */ /* 0x000fea0003800200 */
.L_x_1880:
        /* <DEDUP_REMOVED lines=18> */
.L_x_1885:
[----:B------:R1:W-:Y:S02]  /*146e0*/  STS.128 [R25+0xf800], RZ ;  /* 0x00f800ff19007388 */ /* 0x0003e40000000c00 */
.L_x_1884:
[----:B------:R-:W-:Y:S05]  /*146f0*/  BSYNC.RECONVERGENT B0 ;  /* 0x0000000000007941 */ /* 0x000fea0003800200 */
.L_x_1883:
        /* <DEDUP_REMOVED lines=18> */
.L_x_1888:
[----:B------:R1:W-:Y:S02]  /*14820*/  STS.128 [R25+0x10000], RZ ;  /* 0x010000ff19007388 */ /* 0x0003e40000000c00 */
.L_x_1887:
[----:B------:R-:W-:Y:S05]  /*14830*/  BSYNC.RECONVERGENT B0 ;  /* 0x0000000000007941 */ /* 0x000fea0003800200 */
.L_x_1886:
        /* <DEDUP_REMOVED lines=18> */
.L_x_1891:
[----:B------:R1:W-:Y:S02]  /*14960*/  STS.128 [R25+0x10800], RZ ;  /* 0x010800ff19007388 */ /* 0x0003e40000000c00 */
.L_x_1890:
[----:B------:R-:W-:Y:S05]  /*14970*/  BSYNC.RECONVERGENT B0 ;  /* 0x0000000000007941 */ /* 0x000fea0003800200 */
.L_x_1889:
        /* <DEDUP_REMOVED lines=18> */
.L_x_1894:
[----:B------:R1:W-:Y:S02]  /*14aa0*/  STS.128 [R25+0x11000], RZ ;  /* 0x011000ff19007388 */ /* 0x0003e40000000c00 */
.L_x_1893:
[----:B------:R-:W-:Y:S05]  /*14ab0*/  BSYNC.RECONVERGENT B0 ;  /* 0x0000000000007941 */ /* 0x000fea0003800200 */
.L_x_1892:
        /* <DEDUP_REMOVED lines=18> */
.L_x_1897:
[----:B------:R1:W-:Y:S02]  /*14be0*/  STS.128 [R25+0x11800], RZ ;  /* 0x011800ff19007388 */ /* 0x0003e40000000c00 */
.L_x_1896:
[----:B------:R-:W-:Y:S05]  /*14bf0*/  BSYNC.RECONVERGENT B0 ;  /* 0x0000000000007941 */ /* 0x000fea0003800200 */
.L_x_1895:
[----:B------:R-:W5:Y:S01]  /*14c00*/  S2R R239, SR_TID.X ;  /* 0x0000000000ef7919 */ /* 0x000f620000002100 */
[----:B------:R-:W-:Y:S01]  /*14c10*/  MOV R8, 0x20 ;  /* 0x0000002000087802 */ /* 0x000fe20000000f00 */
[----:B------:R-:W4:Y:S01]  /*14c20*/  LDCU.64 UR8, c[0x0][0x508] ;  /* 0x0000a100ff0877ac */ /* 0x000f220008000a00 */
[----:B------:R-:W0:Y:S01]  /*14c30*/  LDGDEPBAR ;  /* 0x00000000000079af */ /* 0x000e220000000000 */
[----:B------:R-:W-:-:S04]  /*14c40*/  UIADD3 UR10, UPT, UPT, UR22, -0x1, URZ ;  /* 0xffffffff160a7890 */ /* 0x000fc8000fffe0ff */
[----:B------:R-:W-:Y:S01]  /*14c50*/  UISETP.GT.AND UP0, UPT, UR10, UR7, UPT ;  /* 0x000000070a00728c */ /* 0x000fe2000bf04270 */
[----:B-----5:R-:W-:Y:S02]  /*14c60*/  SHF.R.U32.HI R237, RZ, 0x1, R239 ;  /* 0x00000001ffed7819 */ /* 0x020fe400000116ef */
[C---:B--23--:R-:W-:Y:S02]  /*14c70*/  SHF.L.U32 R2, R239.reuse, 0x3, RZ ;  /* 0x00000003ef027819 */ /* 0x04cfe400000006ff */
[C---:B-1----:R-:W-:Y:S02]  /*14c80*/  SHF.L.U32 R4, R239.reuse, 0x6, RZ ;  /* 0x00000006ef047819 */ /* 0x042fe400000006ff */
[----:B------:R-:W-:Y:S02]  /*14c90*/  SHF.L.U32 R238, R239, 0x5, RZ ;  /* 0x00000005efee7819 */ /* 0x000fe400000006ff */
[----:B------:R-:W-:Y:S02]  /*14ca0*/  LOP3.LUT R0, R237, 0x8, RZ, 0xc0, !PT ;  /* 0x00000008ed007812 */ /* 0x000fe400078ec0ff */
[----:B------:R-:W-:-:S02]  /*14cb0*/  LOP3.LUT R3, R239, 0x8, RZ, 0xc0, !PT ;  /* 0x00000008ef037812 */ /* 0x000fc400078ec0ff */
[----:B------:R-:W-:Y:S02]  /*14cc0*/  LOP3.LUT R131, R2, 0x38, RZ, 0xc0, !PT ;  /* 0x0000003802837812 */ /* 0x000fe400078ec0ff */
[----:B------:R-:W-:Y:S02]  /*14cd0*/  LOP3.LUT R238, R238, 0x7c00, RZ, 0xc0, !PT ;  /* 0x00007c00eeee7812 */ /* 0x000fe400078ec0ff */
[----:B------:R-:W-:Y:S02]  /*14ce0*/  LOP3.LUT R205, R4, 0x200, RZ, 0xc0, !PT ;  /* 0x0000020004cd7812 */ /* 0x000fe400078ec0ff */
[--C-:B------:R-:W-:Y:S02]  /*14cf0*/  LOP3.LUT R2, R0, 0x1c0, R4.reuse, 0xf8, !PT ;  /* 0x000001c000027812 */ /* 0x100fe400078ef804 */
[----:B------:R-:W-:Y:S01]  /*14d00*/  LOP3.LUT R0, R3, 0x1c0, R4, 0xf8, !PT ;  /* 0x000001c003007812 */ /* 0x000fe200078ef804 */
[----:B------:R-:W-:Y:S01]  /*14d10*/  STL [R1+0xc], R205 ;  /* 0x00000ccd01007387 */ /* 0x000fe20000100800 */
[----:B------:R-:W-:-:S02]  /*14d20*/  LOP3.LUT R3, R205, R238, RZ, 0xfc, !PT ;  /* 0x000000eecd037212 */ /* 0x000fc400078efcff */
[-C--:B------:R-:W-:Y:S02]  /*14d30*/  LOP3.LUT R206, R2, R131.reuse, RZ, 0x3c, !PT ;  /* 0x0000008302ce7212 */ /* 0x080fe400078e3cff */
[----:B------:R-:W-:Y:S02]  /*14d40*/  LOP3.LUT R4, R4, 0x400, RZ, 0xc0, !PT ;  /* 0x0000040004047812 */ /* 0x000fe400078ec0ff */
[----:B------:R-:W-:Y:S01]  /*14d50*/  LOP3.LUT R0, R0, R131, RZ, 0x3c, !PT ;  /* 0x0000008300007212 */ /* 0x000fe200078e3cff */
[----:B------:R-:W-:Y:S01]  /*14d60*/  STL [R1+0x10], R206 ;  /* 0x000010ce01007387 */ /* 0x000fe20000100800 */
[----:B------:R-:W-:Y:S02]  /*14d70*/  LOP3.LUT R2, R3, R206, RZ, 0xfc, !PT ;  /* 0x000000ce03027212 */ /* 0x000fe400078efcff */
[----:B------:R-:W-:Y:S02]  /*14d80*/  LEA R0, R0, R4, 0x1 ;  /* 0x0000000400007211 */ /* 0x000fe400078e08ff */
[----:B------:R-:W-:-:S02]  /*14d90*/  LEA R2, R2, UR6, 0x1 ;  /* 0x0000000602027c11 */ /* 0x000fc4000f8e08ff */
[C---:B------:R-:W-:Y:S01]  /*14da0*/  LOP3.LUT P0, RZ, R239.reuse, 0x2, RZ, 0xc0, !PT ;  /* 0x00000002efff7812 */ /* 0x040fe2000780c0ff */
[----:B------:R-:W-:Y:S01]  /*14db0*/  LDSM.16.M88.4 R4, [R0+UR6+0x2000] ;  /* 0x002000060004783b */ /* 0x000fe20008000200 */
[----:B------:R-:W-:Y:S02]  /*14dc0*/  IADD3 R113, PT, PT, R0, UR6, RZ ;  /* 0x0000000600717c10 */ /* 0x000fe4000fffe0ff */
[----:B------:R-:W-:Y:S01]  /*14dd0*/  SEL R84, R8, 0xffffffe0, !P0 ;  /* 0xffffffe008547807 */ /* 0x000fe20004000000 */
[----:B------:R-:W1:Y:S01]  /*14de0*/  LDSM.16.M88.4 R16, [R2] ;  /* 0x000000000210783b */ /* 0x000e620000000200 */
[----:B------:R-:W-:Y:S02]  /*14df0*/  LOP3.LUT P0, RZ, R239, 0x4, RZ, 0xc0, !PT ;  /* 0x00000004efff7812 */ /* 0x000fe4000780c0ff */
[-C--:B------:R-:W-:Y:S01]  /*14e00*/  IADD3 R24, PT, PT, R113, R84.reuse, RZ ;  /* 0x0000005471187210 */ /* 0x080fe20007ffe0ff */
[----:B------:R-:W2:Y:S01]  /*14e10*/  LDSM.16.M88.4 R40, [R0+UR6+0x2800] ;  /* 0x002800060028783b */ /* 0x000ea20008000200 */
[----:B------:R-:W-:-:S03]  /*14e20*/  IADD3 R3, PT, PT, R2, R84, RZ ;  /* 0x0000005402037210 */ /* 0x000fc60007ffe0ff */
[----:B------:R-:W-:Y:S04]  /*14e30*/  LDSM.16.M88.4 R36, [R24+0x2000] ;  /* 0x002000001824783b */ /* 0x000fe80000000200 */
[----:B------:R3:W5:Y:S04]  /*14e40*/  LDSM.16.M88.4 R12, [R3] ;  /* 0x00000000030c783b */ /* 0x0007680000000200 */
[----:B------:R-:W4:Y:S04]  /*14e50*/  LDSM.16.M88.4 R48, [R24+0x2800] ;  /* 0x002800001830783b */ /* 0x000f280000000200 */
[----:B------:R-:W-:Y:S04]  /*14e60*/  LDSM.16.M88.4 R64, [R0+UR6+0x3000] ;  /* 0x003000060040783b */ /* 0x000fe80008000200 */
[----:B------:R-:W-:Y:S04]  /*14e70*/  LDSM.16.M88.4 R56, [R24+0x3000] ;  /* 0x003000001838783b */ /* 0x000fe80000000200 */
[----:B------:R-:W-:Y:S04]  /*14e80*/  LDSM.16.M88.4 R68, [R0+UR6+0x3800] ;  /* 0x003800060044783b */ /* 0x000fe80008000200 */
[----:B------:R-:W-:Y:S01]  /*14e90*/  LDSM.16.M88.4 R76, [R0+UR6+0x4000] ;  /* 0x00400006004c783b */ /* 0x000fe20008000200 */
[----:B---3--:R-:W-:-:S04]  /*14ea0*/  MOV R3, 0x40 ;  /* 0x0000004000037802 */ /* 0x008fc80000000f00 */
[----:B------:R-:W-:Y:S01]  /*14eb0*/  SEL R204, R3, 0xffffffc0, !P0 ;  /* 0xffffffc003cc7807 */ /* 0x000fe20004000000 */
[C---:B-1----:R-:W-:Y:S03]  /*14ec0*/  HMMA.16816.F32 R20, R16.reuse, R4, RZ ;  /* 0x000000041014723c */ /* 0x042fe600000018ff */
[-C--:B------:R-:W-:Y:S01]  /*14ed0*/  IADD3 R92, PT, PT, R113, R204.reuse, RZ ;  /* 0x000000cc715c7210 */ /* 0x080fe20007ffe0ff */
[----:B------:R-:W-:Y:S01]  /*14ee0*/  STL [R1+0x8], R204 ;  /* 0x000008cc01007387 */ /* 0x000fe20000100800 */
[----:B------:R-:W-:Y:S02]  /*14ef0*/  IADD3 R2, PT, PT, R2, R204, RZ ;  /* 0x000000cc02027210 */ /* 0x000fe40007ffe0ff */
[C---:B------:R-:W-:Y:S01]  /*14f00*/  IADD3 R3, PT, PT, R84.reuse, R92, RZ ;  /* 0x0000005c54037210 */ /* 0x040fe20007ffe0ff */
[----:B------:R-:W-:Y:S01]  /*14f10*/  LDSM.16.M88.4 R44, [R92+0x2000] ;  /* 0x002000005c2c783b */ /* 0x000fe20000000200 */
[C---:B------:R-:W-:Y:S03]  /*14f20*/  HMMA.16816.F32 R28, R16.reuse, R6, RZ ;  /* 0x00000006101c723c */ /* 0x040fe600000018ff */
[----:B------:R1:W3:Y:S04]  /*14f30*/  LDSM.16.M88.4 R8, [R2] ;  /* 0x000000000208783b */ /* 0x0002e80000000200 */
[----:B------:R-:W-:Y:S01]  /*14f40*/  LDSM.16.M88.4 R52, [R3+0x2000] ;  /* 0x002000000334783b */ /* 0x000fe20000000200 */
[----:B--2---:R-:W-:Y:S03]  /*14f50*/  HMMA.16816.F32 R32, R16, R40, RZ ;  /* 0x000000281020723c */ /* 0x004fe600000018ff */
[----:B------:R-:W-:Y:S04]  /*14f60*/  LDSM.16.M88.4 R60, [R92+0x2800] ;  /* 0x002800005c3c783b */ /* 0x000fe80000000200 */
[----:B------:R-:W-:Y:S01]  /*14f70*/  LDSM.16.M88.4 R80, [R92+0x3000] ;  /* 0x003000005c50783b */ /* 0x000fe20000000200 */
[C---:B-----5:R-:W-:Y:S03]  /*14f80*/  HMMA.16816.F32 R20, R12.reuse, R36, R20 ;  /* 0x000000240c14723c */ /* 0x060fe60000001814 */
[----:B------:R-:W-:Y:S05]  /*14f90*/  LDSM.16.M88.4 R72, [R92+0x3800] ;  /* 0x003800005c48783b */ /* 0x000fea0000000200 */
[----:B------:R-:W-:Y:S01]  /*14fa0*/  HMMA.16816.F32 R28, R12, R38, R28 ;  /* 0x000000260c1c723c */ /* 0x000fe2000000181c */
[----:B-1----:R-:W-:-:S05]  /*14fb0*/  IADD3 R2, PT, PT, R84, R2, RZ ;  /* 0x0000000254027210 */ /* 0x002fca0007ffe0ff */
[----:B------:R-:W1:Y:S02]  /*14fc0*/  LDSM.16.M88.4 R4, [R2] ;  /* 0x000000000204783b */ /* 0x000e640000000200 */
[----:B----4-:R-:W-:Y:S08]  /*14fd0*/  HMMA.16816.F32 R36, R12, R48, R32 ;  /* 0x000000300c24723c */ /* 0x010ff00000001820 */
[----:B------:R-:W-:Y:S08]  /*14fe0*/  HMMA.16816.F32 R32, R16, R42, RZ ;  /* 0x0000002a1020723c */ /* 0x000ff000000018ff */
[C---:B---3--:R-:W-:Y:S08]  /*14ff0*/  HMMA.16816.F32 R20, R8.reuse, R44, R20 ;  /* 0x0000002c0814723c */ /* 0x048ff00000001814 */
[----:B------:R-:W-:Y:S08]  /*15000*/  HMMA.16816.F32 R28, R8, R46, R28 ;  /* 0x0000002e081c723c */ /* 0x000ff0000000181c */
[----:B------:R-:W-:Y:S01]  /*15010*/  HMMA.16816.F32 R44, R12, R50, R32 ;  /* 0x000000320c2c723c */ /* 0x000fe20000001820 */
[----:B------:R-:W2:Y:S07]  /*15020*/  LDSM.16.M88.4 R48, [R3+0x2800] ;  /* 0x002800000330783b */ /* 0x000eae0000000200 */
[----:B------:R-:W-:Y:S08]  /*15030*/  HMMA.16816.F32 R32, R16, R64, RZ ;  /* 0x000000401020723c */ /* 0x000ff000000018ff */
[C---:B-1----:R-:W-:Y:S08]  /*15040*/  HMMA.16816.F32 R20, R4.reuse, R52, R20 ;  /* 0x000000340414723c */ /* 0x042ff00000001814 */
[----:B------:R-:W-:Y:S08]  /*15050*/  HMMA.16816.F32 R40, R4, R54, R28 ;  /* 0x000000360428723c */ /* 0x000ff0000000181c */
[----:B------:R-:W-:Y:S03]  /*15060*/  HMMA.16816.F32 R52, R12, R56, R32 ;  /* 0x000000380c34723c */ /* 0x000fe60000001820 */
[----:B------:R-:W-:Y:S01]  /*15070*/  FMUL.FTZ R2, R21, UR9 ;  /* 0x0000000915027c20 */ /* 0x000fe20008410000 */
[----:B------:R-:W-:-:S03]  /*15080*/  FMUL.FTZ R20, R20, UR9 ;  /* 0x0000000914147c20 */ /* 0x000fc60008410000 */
[----:B------:R1:W3:Y:S01]  /*15090*/  MUFU.TANH R184, R2 ;  /* 0x0000000200b87308 */ /* 0x0002e20000002400 */
[----:B------:R-:W-:Y:S01]  /*150a0*/  HMMA.16816.F32 R32, R16, R66, RZ ;  /* 0x000000421020723c */ /* 0x000fe200000018ff */
[----:B------:R-:W4:Y:S06]  /*150b0*/  LDSM.16.M88.4 R64, [R24+0x3800] ;  /* 0x003800001840783b */ /* 0x000f2c0000000200 */
[----:B------:R-:W2:Y:S01]  /*150c0*/  MUFU.TANH R186, R20 ;  /* 0x0000001400ba7308 */ /* 0x000ea20000002400 */
[----:B------:R-:W-:Y:S01]  /*150d0*/  HMMA.16816.F32 R28, R8, R60, R36 ;  /* 0x0000003c081c723c */ /* 0x000fe20000001824 */
[----:B-1----:R-:W-:-:S06]  /*150e0*/  FMUL.FTZ R2, R22, UR9 ;  /* 0x0000000916027c20 */ /* 0x002fcc0008410000 */
[----:B------:R1:W1:-:S13]  /*150f0*/  MUFU.TANH R183, R2 ;  /* 0x0000000200b77308 */ /* 0x00025a0000002400 */
[----:B--2---:R-:W-:Y:S08]  /*15100*/  HMMA.16816.F32 R36, R4, R48, R28 ;  /* 0x000000300424723c */ /* 0x004ff0000000181c */
[----:B------:R-:W-:Y:S01]  /*15110*/  HMMA.16816.F32 R28, R16, R68, RZ ;  /* 0x00000044101c723c */ /* 0x000fe200000018ff */
[----:B-1----:R-:W-:-:S04]  /*15120*/  FMUL.FTZ R2, R23, UR9 ;  /* 0x0000000917027c20 */ /* 0x002fc80008410000 */
[----:B------:R1:W2:Y:S03]  /*15130*/  MUFU.TANH R182, R2 ;  /* 0x0000000200b67308 */ /* 0x0002a60000002400 */
[----:B------:R-:W-:Y:S01]  /*15140*/  HMMA.16816.F32 R20, R8, R62, R44 ;  /* 0x0000003e0814723c */ /* 0x000fe2000000182c */
[----:B------:R-:W-:Y:S07]  /*15150*/  LDSM.16.M88.4 R60, [R24+0x4000] ;  /* 0x00400000183c783b */ /* 0x000fee0000000200 */
[----:B------:R-:W-:Y:S01]  /*15160*/  HMMA.16816.F32 R44, R12, R58, R32 ;  /* 0x0000003a0c2c723c */ /* 0x000fe20000001820 */
[----:B------:R-:W5:Y:S01]  /*15170*/  LDSM.16.M88.4 R56, [R3+0x3000] ;  /* 0x003000000338783b */ /* 0x000f620000000200 */
[----:B-1----:R-:W-:-:S04]  /*15180*/  FMUL.FTZ R2, R40, UR9 ;  /* 0x0000000928027c20 */ /* 0x002fc80008410000 */
[----:B------:R1:W1:Y:S02]  /*15190*/  MUFU.TANH R181, R2 ;  /* 0x0000000200b57308 */ /* 0x0002640000002400 */
        /* <DEDUP_REMOVED lines=9> */
[----:B----4-:R-:W-:Y:S01]  /*15230*/  HMMA.16816.F32 R48, R12, R64, R28 ;  /* 0x000000400c30723c */ /* 0x010fe2000000181c */
[----:B-1----:R-:W-:-:S07]  /*15240*/  FMUL.FTZ R2, R36, UR9 ;  /* 0x0000000924027c20 */ /* 0x002fce0008410000 */
[----:B------:R-:W-:Y:S01]  /*15250*/  HMMA.16816.F32 R28, R16, R70, RZ ;  /* 0x00000046101c723c */ /* 0x000fe200000018ff */
[----:B------:R1:W4:Y:S01]  /*15260*/  MUFU.TANH R177, R2 ;  /* 0x0000000200b17308 */ /* 0x0003220000002400 */
[----:B------:R-:W3:Y:S06]  /*15270*/  LDSM.16.M88.4 R68, [R0+UR6+0x4800] ;  /* 0x004800060044783b */ /* 0x000eec0008000200 */
[----:B-----5:R-:W-:Y:S08]  /*15280*/  HMMA.16816.F32 R32, R4, R56, R20 ;  /* 0x000000380420723c */ /* 0x020ff00000001814 */
[----:B------:R-:W-:Y:S01]  /*15290*/  HMMA.16816.F32 R20, R8, R82, R44 ;  /* 0x000000520814723c */ /* 0x000fe2000000182c */
[----:B-1----:R-:W-:-:S04]  /*152a0*/  FMUL.FTZ R2, R37, UR9 ;  /* 0x0000000925027c20 */ /* 0x002fc80008410000 */
[----:B------:R1:W1:Y:S03]  /*152b0*/  MUFU.TANH R176, R2 ;  /* 0x0000000200b07308 */ /* 0x0002660000002400 */
[----:B------:R-:W-:Y:S01]  /*152c0*/  HMMA.16816.F32 R44, R12, R66, R28 ;  /* 0x000000420c2c723c */ /* 0x000fe2000000181c */
[----:B------:R-:W5:Y:S07]  /*152d0*/  LDSM.16.M88.4 R64, [R24+0x4800] ;  /* 0x004800001840783b */ /* 0x000f6e0000000200 */
        /* <DEDUP_REMOVED lines=8> */
[----:B------:R-:W-:Y:S01]  /*15360*/  HMMA.16816.F32 R48, R12, R60, R28 ;  /* 0x0000003c0c30723c */ /* 0x000fe2000000181c */
[----:B-1----:R-:W-:-:S04]  /*15370*/  FMUL.FTZ R2, R40, UR9 ;  /* 0x0000000928027c20 */ /* 0x002fc80008410000 */
[----:B------:R1:W1:Y:S03]  /*15380*/  MUFU.TANH R169, R2 ;  /* 0x0000000200a97308 */ /* 0x0002660000002400 */
[----:B------:R-:W-:Y:S01]  /*15390*/  HMMA.16816.F32 R28, R16, R78, RZ ;  /* 0x0000004e101c723c */ /* 0x000fe200000018ff */
[----:B------:R-:W2:Y:S01]  /*153a0*/  LDSM.16.M88.4 R76, [R92+0x4000] ;  /* 0x004000005c4c783b */ /* 0x000ea20000000200 */
        /* <DEDUP_REMOVED lines=33> */
[----:B--2---:R-:W-:Y:S01]  /*155c0*/  HMMA.16816.F32 R20, R8, R76, R48 ;  /* 0x0000004c0814723c */ /* 0x004fe20000001830 */
[----:B------:R-:W2:Y:S01]  /*155d0*/  LDSM.16.M88.4 R48, [R3+0x4800] ;  /* 0x004800000330783b */ /* 0x000ea20000000200 */
[----:B----4-:R-:W-:-:S04]  /*155e0*/  FMUL.FTZ R2, R32, UR9 ;  /* 0x0000000920027c20 */ /* 0x010fc80008410000 */
        /* <DEDUP_REMOVED lines=11> */
[----:B------:R-:W-:Y:S01]  /*156a0*/  LDSM.16.M88.4 R64, [R92+0x5000] ;  /* 0x005000005c40783b */ /* 0x000fe20000000200 */
[----:B----4-:R-:W-:-:S04]  /*156b0*/  FMUL.FTZ R2, R36, UR9 ;  /* 0x0000000924027c20 */ /* 0x010fc80008410000 */
[----:B------:R4:W2:Y:S02]  /*156c0*/  MUFU.TANH R104, R2 ;  /* 0x0000000200687308 */ /* 0x0008a40000002400 */
[----:B-1----:R-:W-:Y:S01]  /*156d0*/  HMMA.16816.F32 R28, R16, R60, RZ ;  /* 0x0000003c101c723c */ /* 0x002fe200000018ff */
[----:B----4-:R-:W-:-:S05]  /*156e0*/  FMUL.FTZ R2, R37, UR9 ;  /* 0x0000000925027c20 */ /* 0x010fca0008410000 */
[----:B------:R1:W4:Y:S02]  /*156f0*/  MUFU.TANH R103, R2 ;  /* 0x0000000200677308 */ /* 0x0003240000002400 */
        /* <DEDUP_REMOVED lines=8> */
[----:B--2---:R-:W-:-:S07]  /*15780*/  FMUL.FTZ R2, R32, UR9 ;  /* 0x0000000920027c20 */ /* 0x004fce0008410000 */
[----:B------:R-:W-:Y:S01]  /*15790*/  HMMA.16816.F32 R28, R16, R62, RZ ;  /* 0x0000003e101c723c */ /* 0x000fe200000018ff */
[----:B------:R-:W2:Y:S01]  /*157a0*/  LDSM.16.M88.4 R60, [R24+0x5800] ;  /* 0x00580000183c783b */ /* 0x000ea20000000200 */
[----:B------:R3:W1:Y:S02]  /*157b0*/  MUFU.TANH R111, R2 ;  /* 0x00000002006f7308 */ /* 0x0006640000002400 */
        /* <DEDUP_REMOVED lines=8> */
[----:B------:R-:W-:Y:S07]  /*15840*/  LDSM.16.M88.4 R68, [R92+0x5800] ;  /* 0x005800005c44783b */ /* 0x000fee0000000200 */
[----:B------:R-:W-:Y:S01]  /*15850*/  HMMA.16816.F32 R40, R12, R54, R28 ;  /* 0x000000360c28723c */ /* 0x000fe2000000181c */
[----:B------:R-:W5:Y:S01]  /*15860*/  LDSM.16.M88.4 R52, [R3+0x5000] ;  /* 0x005000000334783b */ /* 0x000f620000000200 */
[----:B---3--:R-:W-:-:S06]  /*15870*/  FMUL.FTZ R2, R36, UR9 ;  /* 0x0000000924027c20 */ /* 0x008fcc0008410000 */
[----:B-1----:R-:W-:Y:S01]  /*15880*/  HMMA.16816.F32 R28, R16, R56, RZ ;  /* 0x00000038101c723c */ /* 0x002fe200000018ff */
[----:B------:R1:W3:Y:S02]  /*15890*/  MUFU.TANH R112, R2 ;  /* 0x0000000200707308 */ /* 0x0002e40000002400 */
        /* <DEDUP_REMOVED lines=9> */
[----:B--2---:R-:W-:Y:S01]  /*15930*/  HMMA.16816.F32 R44, R12, R60, R28 ;  /* 0x0000003c0c2c723c */ /* 0x004fe2000000181c */
        /* <DEDUP_REMOVED lines=9> */
[----:B-----5:R-:W-:Y:S04]  /*159d0*/  HMMA.16816.F32 R32, R4, R52, R20 ;  /* 0x000000340420723c */ /* 0x020fe80000001814 */
[----:B------:R2:W1:Y:S04]  /*159e0*/  MUFU.TANH R116, R2 ;  /* 0x0000000200747308 */ /* 0x0004680000002400 */
[----:B------:R-:W-:Y:S01]  /*159f0*/  HMMA.16816.F32 R20, R8, R66, R40 ;  /* 0x000000420814723c */ /* 0x000fe20000001828 */
[----:B------:R-:W5:Y:S07]  /*15a00*/  LDSM.16.M88.4 R64, [R0+UR6+0x6800] ;  /* 0x006800060040783b */ /* 0x000f6e0008000200 */
[----:B------:R-:W-:Y:S01]  /*15a10*/  HMMA.16816.F32 R40, R12, R62, R28 ;  /* 0x0000003e0c28723c */ /* 0x000fe2000000181c */
[----:B------:R-:W4:Y:S01]  /*15a20*/  LDSM.16.M88.4 R60, [R24+0x6800] ;  /* 0x00680000183c783b */ /* 0x000f220000000200 */
        /* <DEDUP_REMOVED lines=13> */
[----:B---3--:R-:W-:-:S07]  /*15b00*/  FMUL.FTZ R2, R32, UR9 ;  /* 0x0000000920027c20 */ /* 0x008fce0008410000 */
[----:B------:R-:W-:Y:S01]  /*15b10*/  HMMA.16816.F32 R28, R16, R74, RZ ;  /* 0x0000004a101c723c */ /* 0x000fe200000018ff */
[----:B------:R1:W3:Y:S01]  /*15b20*/  MUFU.TANH R128, R2 ;  /* 0x0000000200807308 */ /* 0x0002e20000002400 */
[----:B------:R-:W3:Y:S01]  /*15b30*/  LDSM.16.M88.4 R72, [R0+UR6+0x7000] ;  /* 0x007000060048783b */ /* 0x000ee20008000200 */
        /* <DEDUP_REMOVED lines=8> */
[----:B------:R-:W3:Y:S07]  /*15bc0*/  LDSM.16.M88.4 R68, [R92+0x6800] ;  /* 0x006800005c44783b */ /* 0x000eee0000000200 */
[----:B------:R-:W-:Y:S01]  /*15bd0*/  HMMA.16816.F32 R40, R12, R58, R28 ;  /* 0x0000003a0c28723c */ /* 0x000fe2000000181c */
[----:B------:R-:W3:Y:S01]  /*15be0*/  LDSM.16.M88.4 R56, [R24+0x7000] ;  /* 0x007000001838783b */ /* 0x000ee20000000200 */
        /* <DEDUP_REMOVED lines=12> */
[----:B----4-:R-:W-:Y:S01]  /*15cb0*/  HMMA.16816.F32 R44, R12, R60, R28 ;  /* 0x0000003c0c2c723c */ /* 0x010fe2000000181c */
[----:B-----5:R-:W-:-:S07]  /*15cc0*/  FMUL.FTZ R2, R32, UR9 ;  /* 0x0000000920027c20 */ /* 0x020fce0008410000 */
[----:B------:R-:W-:Y:S01]  /*15cd0*/  HMMA.16816.F32 R28, R16, R66, RZ ;  /* 0x00000042101c723c */ /* 0x000fe200000018ff */
[----:B------:R4:W1:Y:S01]  /*15ce0*/  MUFU.TANH R136, R2 ;  /* 0x0000000200887308 */ /* 0x0008620000002400 */
[----:B------:R-:W5:Y:S01]  /*15cf0*/  LDSM.16.M88.4 R64, [R0+UR6+0x7800] ;  /* 0x007800060040783b */ /* 0x000f620008000200 */
        /* <DEDUP_REMOVED lines=8> */
[----:B------:R-:W-:Y:S07]  /*15d80*/  LDSM.16.M88.4 R76, [R92+0x8000] ;  /* 0x008000005c4c783b */ /* 0x000fee0000000200 */
[----:B------:R-:W-:Y:S01]  /*15d90*/  HMMA.16816.F32 R40, R12, R62, R28 ;  /* 0x0000003e0c28723c */ /* 0x000fe2000000181c */
[----:B------:R-:W-:Y:S01]  /*15da0*/  LDSM.16.M88.4 R60, [R24+0x7800] ;  /* 0x00780000183c783b */ /* 0x000fe20000000200 */
[----:B--2---:R-:W-:-:S06]  /*15db0*/  FMUL.FTZ R2, R36, UR9 ;  /* 0x0000000924027c20 */ /* 0x004fcc0008410000 */
[----:B---3--:R-:W-:Y:S01]  /*15dc0*/  HMMA.16816.F32 R28, R16, R72, RZ ;  /* 0x00000048101c723c */ /* 0x008fe200000018ff */
[----:B------:R2:W3:Y:S02]  /*15dd0*/  MUFU.TANH R138, R2 ;  /* 0x00000002008a7308 */ /* 0x0004e40000002400 */
        /* <DEDUP_REMOVED lines=52> */
[----:B------:R-:W4:Y:S01]  /*16120*/  LDSM.16.M88.4 R60, [R0+UR6+0x8800] ;  /* 0x00880006003c783b */ /* 0x000f220008000200 */
        /* <DEDUP_REMOVED lines=29> */
[----:B----4-:R-:W-:Y:S01]  /*16300*/  HMMA.16816.F32 R28, R16, R60, RZ ;  /* 0x0000003c101c723c */ /* 0x010fe200000018ff */
[----:B------:R1:W4:Y:S02]  /*16310*/  MUFU.TANH R152, R2 ;  /* 0x0000000200987308 */ /* 0x0003240000002400 */
        /* <DEDUP_REMOVED lines=13> */
[----:B---3--:R-:W-:-:S15]  /*163f0*/  FMUL.FTZ R2, R33, UR9 ;  /* 0x0000000921027c20 */ /* 0x008fde0008410000 */
[----:B------:R-:W-:-:S01]  /*16400*/  NOP ;  /* 0x0000000000007918 */ /* 0x000fc20000000000 */
[----:B------:R-:W-:Y:S01]  /*16410*/  HMMA.16816.F32 R44, R12, R74, R28 ;  /* 0x0000004a0c2c723c */ /* 0x000fe2000000181c */
[----:B------:R-:W-:Y:S01]  /*16420*/  LDSM.16.M88.4 R72, [R24+0x9800] ;  /* 0x009800001848783b */ /* 0x000fe20000000200 */
[----:B------:R3:W1:Y:S06]  /*16430*/  MUFU.TANH R145, R2 ;  /* 0x0000000200917308 */ /* 0x00066c0000002400 */
[----:B--2---:R-:W-:Y:S01]  /*16440*/  HMMA.16816.F32 R28, R16, R52, RZ ;  /* 0x00000034101c723c */ /* 0x004fe200000018ff */
[----:B---3--:R-:W-:-:S04]  /*16450*/  FMUL.FTZ R2, R34, UR9 ;  /* 0x0000000922027c20 */ /* 0x008fc80008410000 */
[----:B------:R2:W3:Y:S02]  /*16460*/  MUFU.TANH R144, R2 ;  /* 0x0000000200907308 */ /* 0x0004e40000002400 */
        /* <DEDUP_REMOVED lines=39> */
[----:B------:R1:W1:Y:S07]  /*166e0*/  MUFU.TANH R87, R2 ;  /* 0x0000000200577308 */ /* 0x00026e0000002400 */
[----:B------:R-:W-:Y:S01]  /*166f0*/  HMMA.16816.F32 R16, R16, R78, RZ ;  /* 0x0000004e1010723c */ /* 0x000fe200000018ff */
[----:B----4-:R-:W-:-:S04]  /*16700*/  FMUL.FTZ R0, R43, UR9 ;  /* 0x000000092b007c20 */ /* 0x010fc80008410000 */
[----:B------:R4:W2:Y:S07]  /*16710*/  MUFU.TANH R68, R0 ;  /* 0x0000000000447308 */ /* 0x0008ae0000002400 */
[----:B------:R-:W-:Y:S01]  /*16720*/  HMMA.16816.F32 R40, R12, R72, R32 ;  /* 0x000000480c28723c */ /* 0x000fe20000001820 */
[----:B-1----:R-:W-:-:S04]  /*16730*/  SHF.R.U32.HI R2, RZ, 0x2, R239 ;  /* 0x00000002ff027819 */ /* 0x002fc800000116ef */
[----:B------:R-:W-:-:S03]  /*16740*/  LOP3.LUT R2, R2, 0x7, RZ, 0xc0, !PT ;  /* 0x0000000702027812 */ /* 0x000fc600078ec0ff */
[----:B------:R-:W-:Y:S01]  /*16750*/  HMMA.16816.F32 R32, R8, R54, R28 ;  /* 0x000000360820723c */ /* 0x000fe2000000181c */
[----:B----4-:R-:W-:-:S07]  /*16760*/  FMUL.FTZ R0, R36, UR9 ;  /* 0x0000000924007c20 */ /* 0x010fce0008410000 */
[----:B------:R-:W-:Y:S01]  /*16770*/  HMMA.16816.F32 R28, R4, R56, R20 ;  /* 0x00000038041c723c */ /* 0x000fe20000001814 */
[----:B------:R1:W4:Y:S07]  /*16780*/  MUFU.TANH R65, R0 ;  /* 0x0000000000417308 */ /* 0x00032e0000002400 */
[----:B------:R-:W-:Y:S08]  /*16790*/  HMMA.16816.F32 R12, R12, R74, R16 ;  /* 0x0000004a0c0c723c */ /* 0x000ff00000001810 */
[----:B---3--:R-:W-:Y:S01]  /*167a0*/  HMMA.16816.F32 R20, R8, R60, R40 ;  /* 0x0000003c0814723c */ /* 0x008fe20000001828 */
[----:B-1----:R-:W-:-:S04]  /*167b0*/  FMUL.FTZ R0, R37, UR9 ;  /* 0x0000000925007c20 */ /* 0x002fc80008410000 */
[----:B------:R1:W3:Y:S03]  /*167c0*/  MUFU.TANH R64, R0 ;  /* 0x0000000000407308 */ /* 0x0002e60000002400 */
[----:B------:R-:W-:Y:S08]  /*167d0*/  HMMA.16816.F32 R32, R4, R58, R32 ;  /* 0x0000003a0420723c */ /* 0x000ff00000001820 */
[----:B------:R-:W-:Y:S01]  /*167e0*/  HMMA.16816.F32 R8, R8, R62, R12 ;  /* 0x0000003e0808723c */ /* 0x000fe2000000180c */
[----:B-1----:R-:W-:-:S04]  /*167f0*/  FMUL.FTZ R0, R38, UR9 ;  /* 0x0000000926007c20 */ /* 0x002fc80008410000 */
[----:B------:R1:W1:Y:S02]  /*16800*/  MUFU.TANH R51, R0 ;  /* 0x0000000000337308 */ /* 0x0002640000002400 */
[----:B-1----:R-:W-:Y:S02]  /*16810*/  FMUL.FTZ R0, R39, UR9 ;  /* 0x0000000927007c20 */ /* 0x002fe40008410000 */
[----:B------:R1:W5:Y:S01]  /*16820*/  LDSM.16.M88.4 R36, [R3+0x9800] ;  /* 0x009800000324783b */ /* 0x0003620000000200 */
[----:B------:R-:W-:-:S04]  /*16830*/  DEPBAR.LE SB0, 0x0 ;  /* 0x000080000000791a */ /* 0x000fc80000000000 */
[----:B------:R2:W1:Y:S02]  /*16840*/  MUFU.TANH R50, R0 ;  /* 0x0000000000327308 */ /* 0x0004640000002400 */
[----:B--2---:R-:W-:Y:S01]  /*16850*/  FMUL.FTZ R0, R44, UR9 ;  /* 0x000000092c007c20 */ /* 0x004fe20008410000 */
[----:B-1----:R-:W1:Y:S05]  /*16860*/  S2R R3, SR_CTAID.X ;  /* 0x0000000000037919 */ /* 0x002e6a0000002500 */
[----:B------:R2:W1:Y:S01]  /*16870*/  MUFU.TANH R49, R0 ;  /* 0x0000000000317308 */ /* 0x0004620000002400 */
[----:B-----5:R-:W-:Y:S01]  /*16880*/  HMMA.16816.F32 R20, R4, R36, R20 ;  /* 0x000000240414723c */ /* 0x020fe20000001814 */
[----:B--2---:R-:W-:-:S07]  /*16890*/  FMUL.FTZ R0, R45, UR9 ;  /* 0x000000092d007c20 */ /* 0x004fce0008410000 */
[----:B------:R-:W-:Y:S01]  /*168a0*/  HMMA.16816.F32 R4, R4, R38, R8 ;  /* 0x000000260404723c */ /* 0x000fe20000001808 */
[----:B------:R2:W1:Y:S10]  /*168b0*/  MUFU.TANH R48, R0 ;  /* 0x0000000000307308 */ /* 0x0004740000002400 */
[----:B------:R-:W-:Y:S01]  /*168c0*/  FMUL.FTZ R20, R20, UR9 ;  /* 0x0000000914147c20 */ /* 0x000fe20008410000 */
[----:B--2---:R-:W-:-:S07]  /*168d0*/  FMUL.FTZ R0, R46, UR9 ;  /* 0x000000092e007c20 */ /* 0x004fce0008410000 */
[----:B------:R-:W-:Y:S01]  /*168e0*/  FMUL.FTZ R5, R5, UR9 ;  /* 0x0000000905057c20 */ /* 0x000fe20008410000 */
[----:B------:R-:W-:Y:S01]  /*168f0*/  FMUL.FTZ R6, R6, UR9 ;  /* 0x0000000906067c20 */ /* 0x000fe20008410000 */
[----:B------:R-:W-:Y:S01]  /*16900*/  FMUL.FTZ R7, R7, UR9 ;  /* 0x0000000907077c20 */ /* 0x000fe20008410000 */
[----:B------:R2:W1:Y:S01]  /*16910*/  MUFU.TANH R46, R0 ;  /* 0x00000000002e7308 */ /* 0x0004620000002400 */
[----:B------:R-:W-:-:S07]  /*16920*/  FMUL.FTZ R4, R4, UR9 ;  /* 0x0000000904047c20 */ /* 0x000fce0008410000 */
[----:B------:R-:W1:Y:S01]  /*16930*/  MUFU.TANH R24, R7 ;  /* 0x0000000700187308 */ /* 0x000e620000002400 */
[----:B--2---:R-:W-:-:S07]  /*16940*/  FMUL.FTZ R0, R47, UR9 ;  /* 0x000000092f007c20 */ /* 0x004fce0008410000 */
[----:B------:R2:W1:Y:S02]  /*16950*/  MUFU.TANH R45, R0 ;  /* 0x00000000002d7308 */ /* 0x0004640000002400 */
[----:B--2---:R-:W-:-:S06]  /*16960*/  FMUL.FTZ R0, R28, UR9 ;  /* 0x000000091c007c20 */ /* 0x004fcc0008410000 */
[----:B------:R-:W2:Y:S08]  /*16970*/  MUFU.TANH R28, R6 ;  /* 0x00000006001c7308 */ /* 0x000eb00000002400 */
[----:B------:R5:W1:Y:S02]  /*16980*/  MUFU.TANH R44, R0 ;  /* 0x00000000002c7308 */ /* 0x000a640000002400 */
[----:B-----5:R-:W-:-:S06]  /*16990*/  FMUL.FTZ R0, R29, UR9 ;  /* 0x000000091d007c20 */ /* 0x020fcc0008410000 */
[----:B------:R5:W1:Y:S02]  /*169a0*/  MUFU.TANH R43, R0 ;  /* 0x00000000002b7308 */ /* 0x000a640000002400 */
[----:B-----5:R-:W-:-:S06]  /*169b0*/  FMUL.FTZ R0, R30, UR9 ;  /* 0x000000091e007c20 */ /* 0x020fcc0008410000 */
[----:B------:R5:W1:Y:S02]  /*169c0*/  MUFU.TANH R41, R0 ;  /* 0x0000000000297308 */ /* 0x000a640000002400 */
[----:B-----5:R-:W-:-:S06]  /*169d0*/  FMUL.FTZ R0, R31, UR9 ;  /* 0x000000091f007c20 */ /* 0x020fcc0008410000 */
[----:B------:R-:W1:Y:S08]  /*169e0*/  MUFU.TANH R31, R5 ;  /* 0x00000005001f7308 */ /* 0x000e700000002400 */
[----:B------:R5:W1:Y:S02]  /*169f0*/  MUFU.TANH R42, R0 ;  /* 0x00000000002a7308 */ /* 0x000a640000002400 */
[----:B-----5:R-:W-:-:S06]  /*16a00*/  FMUL.FTZ R0, R32, UR9 ;  /* 0x0000000920007c20 */ /* 0x020fcc0008410000 */
[----:B------:R5:W1:Y:S08]  /*16a10*/  MUFU.TANH R32, R4 ;  /* 0x0000000400207308 */ /* 0x000a700000002400 */
[----:B------:R4:W1:Y:S01]  /*16a20*/  MUFU.TANH R36, R0 ;  /* 0x0000000000247308 */ /* 0x0008620000002400 */
[----:B-----5:R-:W-:Y:S01]  /*16a30*/  MOV R4, 0x1 ;  /* 0x0000000100047802 */ /* 0x020fe20000000f00 */
[----:B----4-:R-:W-:-:S06]  /*16a40*/  FMUL.FTZ R0, R33, UR9 ;  /* 0x0000000921007c20 */ /* 0x010fcc0008410000 */
[----:B------:R4:W1:Y:S02]  /*16a50*/  MUFU.TANH R37, R0 ;  /* 0x0000000000257308 */ /* 0x0008640000002400 */
[----:B----4-:R-:W-:-:S06]  /*16a60*/  FMUL.FTZ R0, R34, UR9 ;  /* 0x0000000922007c20 */ /* 0x010fcc0008410000 */
[----:B------:R4:W1:Y:S02]  /*16a70*/  MUFU.TANH R33, R0 ;  /* 0x0000000000217308 */ /* 0x0008640000002400 */
[----:B----4-:R-:W-:-:S06]  /*16a80*/  FMUL.FTZ R0, R35, UR9 ;  /* 0x0000000923007c20 */ /* 0x010fcc0008410000 */
[----:B------:R-:W4:Y:S08]  /*16a90*/  MUFU.TANH R35, R20 ;  /* 0x0000001400237308 */ /* 0x000f300000002400 */
[----:B------:R5:W1:Y:S02]  /*16aa0*/  MUFU.TANH R40, R0 ;  /* 0x0000000000287308 */ /* 0x000a640000002400 */
[----:B-----5:R-:W-:-:S06]  /*16ab0*/  FMUL.FTZ R0, R21, UR9 ;  /* 0x0000000915007c20 */ /* 0x020fcc0008410000 */
[----:B------:R5:W1:Y:S02]  /*16ac0*/  MUFU.TANH R34, R0 ;  /* 0x0000000000227308 */ /* 0x000a640000002400 */
[----:B-----5:R-:W-:-:S06]  /*16ad0*/  FMUL.FTZ R0, R22, UR9 ;  /* 0x0000000916007c20 */ /* 0x020fcc0008410000 */
[----:B------:R5:W1:Y:S02]  /*16ae0*/  MUFU.TANH R30, R0 ;  /* 0x00000000001e7308 */ /* 0x000a640000002400 */
[----:B-----5:R-:W-:-:S06]  /*16af0*/  FMUL.FTZ R0, R23, UR9 ;  /* 0x0000000917007c20 */ /* 0x020fcc0008410000 */
[----:B------:R5:W1:Y:S02]  /*16b00*/  MUFU.TANH R29, R0 ;  /* 0x00000000001d7308 */ /* 0x000a640000002400 */
[----:B-----5:R-:W-:-:S04]  /*16b10*/  LOP3.LUT R0, R237, 0x1f0, RZ, 0xc0, !PT ;  /* 0x000001f0ed007812 */ /* 0x020fc800078ec0ff */
[----:B-1----:R-:W-:-:S04]  /*16b20*/  LEA R0, R3, R0, 0x6 ;  /* 0x0000000003007211 */ /* 0x002fc800078e30ff */
[----:B------:R-:W-:Y:S02]  /*16b30*/  IADD3 R0, PT, PT, R2, -UR20, R0 ;  /* 0x8000001402007c10 */ /* 0x000fe4000fffe000 */
[----:B------:R-:W-:-:S04]  /*16b40*/  MOV R2, UR8 ;  /* 0x0000000800027c02 */ /* 0x000fc80008000f00 */
[----:B------:R-:W-:Y:S02]  /*16b50*/  IADD3 R2, PT, PT, R0, UR25, R2 ;  /* 0x0000001900027c10 */ /* 0x000fe4000fffe002 */
[----:B------:R-:W-:Y:S02]  /*16b60*/  MOV R0, 0x9 ;  /* 0x0000000900007802 */ /* 0x000fe40000000f00 */
[C---:B------:R-:W-:Y:S02]  /*16b70*/  VIADDMNMX R4, R2.reuse, R4, UR25, PT ;  /* 0x0000001902047e46 */ /* 0x040fe4000b800104 */
[----:B------:R-:W-:Y:S01]  /*16b80*/  VIADDMNMX R2, R2, R0, UR25, PT ;  /* 0x0000001902027e46 */ /* 0x000fe2000b800100 */
[----:B------:R-:W-:Y:S06]  /*16b90*/  BAR.SYNC.DEFER_BLOCKING 0x0 ;  /* 0x0000000000007b1d */ /* 0x000fec0000010000 */
[----:B--234-:R-:W-:Y:S05]  /*16ba0*/  BRA.U !UP0, `(.L_x_1898) ;  /* 0x0000000d08307547 */ /* 0x01cfea000b800000 */
        /* <DEDUP_REMOVED lines=16> */
.L_x_1899:
[----:B------:R-:W2:Y:S01]  /*16cb0*/  LDL.64 R14, [R1] ;  /* 0x00000000010e7983 */ /* 0x000ea20000100a00 */
[----:B------:R-:W1:Y:S01]  /*16cc0*/  LDC R10, c[0x0][0x4f0] ;  /* 0x00013c00ff0a7b82 */ /* 0x000e620000000800 */
[----:B------:R-:W-:Y:S02]  /*16cd0*/  IMAD.MOV.U32 R12, RZ, RZ, R26 ;  /* 0x000000ffff0c7224 */ /* 0x000fe400078e001a */
[----:B------:R-:W-:Y:S01]  /*16ce0*/  IMAD.MOV.U32 R11, RZ, RZ, R27 ;  /* 0x000000ffff0b7224 */ /* 0x000fe200078e001b */
[----:B-1----:R-:W-:-:S04]  /*16cf0*/  IABS R9, R10 ;  /* 0x0000000a00097213 */ /* 0x002fc80000000000 */
[----:B------:R-:W1:Y:S08]  /*16d00*/  I2F.RP R6, R9 ;  /* 0x0000000900067306 */ /* 0x000e700000209400 */
[----:B-1----:R-:W1:Y:S02]  /*16d10*/  MUFU.RCP R6, R6 ;  /* 0x0000000600067308 */ /* 0x002e640000001000 */
[----:B-1----:R-:W-:-:S06]  /*16d20*/  IADD3 R6, PT, PT, R6, 0xffffffe, RZ ;  /* 0x0ffffffe06067810 */ /* 0x002fcc0007ffe0ff */
[----:B------:R-:W1:Y:S01]  /*16d30*/  F2I.FTZ.U32.TRUNC.NTZ R7, R6 ;  /* 0x0000000600077305 */ /* 0x000e62000021f000 */
[----:B------:R-:W-:Y:S01]  /*16d40*/  UIADD3 UR9, UPT, UPT, UR27, -0x200, URZ ;  /* 0xfffffe001b097890 */ /* 0x000fe2000fffe0ff */
[----:B------:R-:W-:Y:S02]  /*16d50*/  IMAD.U32 R3, RZ, RZ, UR8 ;  /* 0x00000008ff037e24 */ /* 0x000fe4000f8e00ff */
[----:B-1----:R-:W-:Y:S01]  /*16d60*/  IMAD.MOV R0, RZ, RZ, -R7 ;  /* 0x000000ffff007224 */ /* 0x002fe200078e0a07 */
[----:B------:R-:W-:-:S03]  /*16d70*/  MOV R6, RZ ;  /* 0x000000ff00067202 */ /* 0x000fc60000000f00 */
[----:B------:R-:W-:Y:S01]  /*16d80*/  IMAD.MOV.U32 R5, RZ, RZ, R0 ;  /* 0x000000ffff057224 */ /* 0x000fe200078e0000 */
[----:B------:R-:W-:-:S03]  /*16d90*/  MOV R0, UR9 ;  /* 0x0000000900007c02 */ /* 0x000fc60008000f00 */
[----:B------:R-:W-:Y:S01]  /*16da0*/  IMAD R5, R5, R9, RZ ;  /* 0x0000000905057224 */ /* 0x000fe200078e02ff */
[----:B------:R-:W-:Y:S02]  /*16db0*/  IABS R0, R0 ;  /* 0x0000000000007213 */ /* 0x000fe40000000000 */
[----:B------:R-:W-:Y:S01]  /*16dc0*/  IABS R8, R3 ;  /* 0x0000000300087213 */ /* 0x000fe20000000000 */
[----:B------:R-:W-:-:S03]  /*16dd0*/  IMAD.HI.U32 R3, R7, R5, R6 ;  /* 0x0000000507037227 */ /* 0x000fc600078e0006 */
[----:B------:R-:W-:Y:S01]  /*16de0*/  MOV R6, R8 ;  /* 0x0000000800067202 */ /* 0x000fe20000000f00 */
        /* <DEDUP_REMOVED lines=9> */
[----:B------:R-:W-:Y:S02]  /*16e80*/  @!P1 IMAD.IADD R5, R5, 0x1, -R9 ;  /* 0x0000000105059824 */ /* 0x000fe400078e0a09 */
[----:B------:R-:W-:-:S03]  /*16e90*/  @!P2 IADD3 R6, PT, PT, R6, -R9, RZ ;  /* 0x800000090606a210 */ /* 0x000fc60007ffe0ff */
[-C--:B------:R-:W-:Y:S02]  /*16ea0*/  ISETP.GE.U32.AND P3, PT, R5, R9.reuse, PT ;  /* 0x000000090500720c */ /* 0x080fe40003f66070 */
[----:B------:R-:W-:Y:S02]  /*16eb0*/  ISETP.GE.U32.AND P4, PT, R6, R9, PT ;  /* 0x000000090600720c */ /* 0x000fe40003f86070 */
[C---:B------:R-:W-:Y:S02]  /*16ec0*/  LOP3.LUT R6, R10.reuse, UR8, RZ, 0x3c, !PT ;  /* 0x000000080a067c12 */ /* 0x040fe4000f8e3cff */
[----:B------:R-:W-:Y:S01]  /*16ed0*/  LOP3.LUT R5, R10, UR9, RZ, 0x3c, !PT ;  /* 0x000000090a057c12 */ /* 0x000fe2000f8e3cff */
[----:B------:R-:W-:Y:S01]  /*16ee0*/  @!P2 VIADD R3, R3, 0x1 ;  /* 0x000000010303a836 */ /* 0x000fe20000000000 */
[----:B------:R-:W-:Y:S01]  /*16ef0*/  ISETP.GE.AND P5, PT, R6, RZ, PT ;  /* 0x000000ff0600720c */ /* 0x000fe20003fa6270 */
[----:B------:R-:W1:Y:S01]  /*16f00*/  LDCU.64 UR8, c[0x0][0x3a0] ;  /* 0x00007400ff0877ac */ /* 0x000e620008000a00 */
[----:B------:R-:W-:-:S02]  /*16f10*/  ISETP.GE.AND P2, PT, R5, RZ, PT ;  /* 0x000000ff0500720c */ /* 0x000fc40003f46270 */
[----:B------:R-:W-:-:S03]  /*16f20*/  @!P1 IADD3 R0, PT, PT, R0, 0x1, RZ ;  /* 0x0000000100009810 */ /* 0x000fc60007ffe0ff */
[----:B------:R-:W-:Y:S02]  /*16f30*/  @P4 IADD3 R3, PT, PT, R3, 0x1, RZ ;  /* 0x0000000103034810 */ /* 0x000fe40007ffe0ff */
[----:B------:R-:W-:Y:S01]  /*16f40*/  @P3 VIADD R0, R0, 0x1 ;  /* 0x0000000100003836 */ /* 0x000fe20000000000 */
[----:B------:R-:W-:Y:S02]  /*16f50*/  ISETP.NE.AND P1, PT, R10, RZ, PT ;  /* 0x000000ff0a00720c */ /* 0x000fe40003f25270 */
[----:B------:R-:W-:Y:S02]  /*16f60*/  LOP3.LUT R5, RZ, R10, RZ, 0x33, !PT ;  /* 0x0000000aff057212 */ /* 0x000fe400078e33ff */
[----:B------:R-:W-:Y:S01]  /*16f70*/  @!P5 IADD3 R3, PT, PT, -R3, RZ, RZ ;  /* 0x000000ff0303d210 */ /* 0x000fe20007ffe1ff */
[----:B------:R-:W-:-:S03]  /*16f80*/  @!P2 IMAD.MOV R0, RZ, RZ, -R0 ;  /* 0x000000ffff00a224 */ /* 0x000fc600078e0a00 */
[C---:B------:R-:W-:Y:S02]  /*16f90*/  SEL R3, R5.reuse, R3, !P1 ;  /* 0x0000000305037207 */ /* 0x040fe40004800000 */
[----:B------:R-:W-:-:S03]  /*16fa0*/  SEL R0, R5, R0, !P1 ;  /* 0x0000000005007207 */ /* 0x000fc60004800000 */
[----:B--2---:R-:W-:-:S04]  /*16fb0*/  IMAD.WIDE R6, R3, 0x4, R14 ;  /* 0x0000000403067825 */ /* 0x004fc800078e020e */
[----:B------:R-:W-:Y:S02]  /*16fc0*/  IMAD.WIDE R8, R0, 0x4, R14 ;  /* 0x0000000400087825 */ /* 0x000fe400078e020e */
[----:B------:R-:W2:Y:S04]  /*16fd0*/  LDG.E R6, desc[UR4][R6.64] ;  /* 0x0000000406067981 */ /* 0x000ea8000c1e1900 */
[----:B------:R3:W2:Y:S01]  /*16fe0*/  LDG.E R5, desc[UR4][R8.64] ;  /* 0x0000000408057981 */ /* 0x0006a2000c1e1900 */
[----:B------:R-:W-:-:S04]  /*16ff0*/  IMAD.IADD R0, R3, 0x1, -R0 ;  /* 0x0000000103007824 */ /* 0x000fc800078e0a00 */
[----:B------:R-:W-:Y:S01]  /*17000*/  IMAD R0, R0, R10, -0x100 ;  /* 0xffffff0000007424 */ /* 0x000fe200078e020a */
[----:B---3--:R-:W3:Y:S04]  /*17010*/  LDC.64 R8, c[0x0][0x3b8] ;  /* 0x0000ee00ff087b82 */ /* 0x008ee80000000a00 */
[----:B------:R-:W-:-:S05]  /*17020*/  SHF.R.S32.HI R3, RZ, 0x1f, R0 ;  /* 0x0000001fff037819 */ /* 0x000fca0000011400 */
[----:B---3--:R-:W-:-:S04]  /*17030*/  IMAD R3, R3, R8, RZ ;  /* 0x0000000803037224 */ /* 0x008fc800078e02ff */
[C---:B------:R-:W-:Y:S01]  /*17040*/  IMAD R3, R0.reuse, R9, R3 ;  /* 0x0000000900037224 */ /* 0x040fe200078e0203 */
[----:B--2---:R-:W-:Y:S01]  /*17050*/  IADD3 R5, PT, PT, R5, -R6, RZ ;  /* 0x8000000605057210 */ /* 0x004fe20007ffe0ff */
        /* <DEDUP_REMOVED lines=10> */
[----:B------:R2:W-:Y:S02]  /*17100*/  STL [R1+0x18], R12 ;  /* 0x0000180c01007387 */ /* 0x0005e40000100800 */
.L_x_1900:
[----:B------:R-:W2:Y:S01]  /*17110*/  LDL R14, [R1+0x18] ;  /* 0x00001800010e7983 */ /* 0x000ea20000100800 */
[----:B------:R-:W3:Y:S03]  /*17120*/  LDC R5, c[0x0][0x3bc] ;  /* 0x0000ef00ff057b82 */ /* 0x000ee60000000800 */
[----:B------:R-:W4:Y:S01]  /*17130*/  LDL R15, [R1+0x14] ;  /* 0x00001400010f7983 */ /* 0x000f220000100800 */
[C---:B------:R-:W-:Y:S01]  /*17140*/  IMAD.SHL.U32 R3, R8.reuse, 0x20, RZ ;  /* 0x0000002008037824 */ /* 0x040fe200078e00ff */
[----:B------:R-:W5:Y:S01]  /*17150*/  LDCU UR8, c[0x0][0x440] ;  /* 0x00008800ff0877ac */ /* 0x000f620008000800 */
[C---:B---3--:R-:W-:Y:S02]  /*17160*/  SHF.L.U64.HI R0, R8.reuse, 0x5, R5 ;  /* 0x0000000508007819 */ /* 0x048fe40000010205 */
[----:B-----5:R-:W-:Y:S02]  /*17170*/  ISETP.GE.AND P1, PT, R131, UR8, PT ;  /* 0x0000000883007c0c */ /* 0x020fe4000bf26270 */
[----:B--2---:R-:W-:-:S04]  /*17180*/  LEA R12, P2, R8, R14, 0x5 ;  /* 0x0000000e080c7211 */ /* 0x004fc800078428ff */
[----:B------:R-:W-:-:S07]  /*17190*/  IADD3 R10, P3, PT, R3, R12, RZ ;  /* 0x0000000c030a7210 */ /* 0x000fce0007f7e0ff */
[----:B------:R-:W-:Y:S01]  /*171a0*/  @!PT LDS RZ, [RZ] ;  /* 0x00000000fffff984 */ /* 0x000fe20000000800 */
[----:B------:R-:W-:Y:S01]  /*171b0*/  @!PT LDS RZ, [RZ] ;  /* 0x00000000fffff984 */ /* 0x000fe20000000800 */
[----:B------:R-:W-:Y:S01]  /*171c0*/  @!PT LDS RZ, [RZ] ;  /* 0x00000000fffff984 */ /* 0x000fe20000000800 */
[----:B----4-:R2:W-:Y:S01]  /*171d0*/  @!P1 LDGSTS.E.BYPASS.LTC128B.128 [R25+0x2000], desc[UR4][R14.64] ;  /* 0x020000000e199fae */ /* 0x0105e2000b981a04 */
[----:B------:R-:W-:Y:S02]  /*171e0*/  LEA.HI.X R13, R8, R15, R5, 0x5, P2 ;  /* 0x0000000f080d7211 */ /* 0x000fe400010f2c05 */
[----:B------:R-:W-:-:S03]  /*171f0*/  IADD3 R8, P2, PT, R10, R3, RZ ;  /* 0x000000030a087210 */ /* 0x000fc60007f5e0ff */
[----:B------:R-:W-:Y:S01]  /*17200*/  IMAD.X R11, R0, 0x1, R13, P3 ;  /* 0x00000001000b7824 */ /* 0x000fe200018e060d */
[----:B------:R-:W-:-:S03]  /*17210*/  IADD3 R6, P3, PT, R8, R3, RZ ;  /* 0x0000000308067210 */ /* 0x000fc60007f7e0ff */
[----:B------:R-:W-:Y:S01]  /*17220*/  IMAD.X R9, R11, 0x1, R0, P2 ;  /* 0x000000010b097824 */ /* 0x000fe200010e0600 */
[----:B------:R-:W-:-:S03]  /*17230*/  IADD3 R16, P2, PT, R6, R3, RZ ;  /* 0x0000000306107210 */ /* 0x000fc60007f5e0ff */
[----:B------:R-:W-:Y:S01]  /*17240*/  IMAD.X R7, R9, 0x1, R0, P3 ;  /* 0x0000000109077824 */ /* 0x000fe200018e0600 */
[----:B-1----:R-:W-:-:S03]  /*17250*/  IADD3 R26, P3, PT, R16, R3, RZ ;  /* 0x00000003101a7210 */ /* 0x002fc60007f7e0ff */
[----:B------:R-:W-:Y:S01]  /*17260*/  IMAD.X R17, R7, 0x1, R0, P2 ;  /* 0x0000000107117824 */ /* 0x000fe200010e0600 */
[----:B------:R-:W-:-:S03]  /*17270*/  IADD3 R22, P2, PT, R26, R3, RZ ;  /* 0x000000031a167210 */ /* 0x000fc60007f5e0ff */
[----:B------:R-:W-:Y:S01]  /*17280*/  IMAD.X R27, R17, 0x1, R0, P3 ;  /* 0x00000001111b7824 */ /* 0x000fe200018e0600 */
[----:B------:R-:W-:-:S03]  /*17290*/  IADD3 R20, P3, PT, R22, R3, RZ ;  /* 0x0000000316147210 */ /* 0x000fc60007f7e0ff */
[----:B------:R-:W-:Y:S01]  /*172a0*/  IMAD.X R23, R27, 0x1, R0, P2 ;  /* 0x000000011b177824 */ /* 0x000fe200010e0600 */
[----:B------:R-:W-:-:S03]  /*172b0*/  IADD3 R18, P2, PT, R20, R3, RZ ;  /* 0x0000000314127210 */ /* 0x000fc60007f5e0ff */
[--C-:B------:R-:W-:Y:S01]  /*172c0*/  IMAD.X R21, R23, 0x1, R0.reuse, P3 ;  /* 0x0000000117157824 */ /* 0x100fe200018e0600 */
[-C--:B--2---:R-:W-:Y:S01]  /*172d0*/  IADD3 R14, P3, PT, R18, R3.reuse, RZ ;  /* 0x00000003120e7210 */ /* 0x084fe20007f7e0ff */
[----:B------:R1:W-:Y:S02]  /*172e0*/  @P1 STS.128 [R25+0x2000], RZ ;  /* 0x002000ff19001388 */ /* 0x0003e40000000c00 */
[--C-:B------:R-:W-:Y:S02]  /*172f0*/  IMAD.X R19, R21, 0x1, R0.reuse, P2 ;  /* 0x0000000115137824 */ /* 0x100fe400010e0600 */
[----:B------:R-:W-:Y:S01]  /*17300*/  @!PT LDS RZ, [RZ] ;  /* 0x00000000fffff984 */ /* 0x000fe20000000800 */
[----:B------:R-:W-:Y:S01]  /*17310*/  @!PT LDS RZ, [RZ] ;  /* 0x00000000fffff984 */ /* 0x000fe20000000800 */
[----:B------:R-:W-:Y:S01]  /*17320*/  @!PT LDS RZ, [RZ] ;  /* 0x00000000fffff984 */ /* 0x000fe20000000800 */
[----:B------:R2:W-:Y:S02]  /*17330*/  @!P1 LDGSTS.E.BYPASS.LTC128B.128 [R25+0x2800], desc[UR4][R12.64] ;  /* 0x028000000c199fae */ /* 0x0005e4000b981a04 */
[----:B------:R-:W-:Y:S02]  /*17340*/  IMAD.X R15, R19, 0x1, R0, P3 ;  /* 0x00000001130f7824 */ /* 0x000fe400018e0600 */
        /* <DEDUP_REMOVED lines=30> */
[----:B------:R1:W-:Y:S04]  /*17530*/  @P1 STS.128 [R25+0x5000], RZ ;  /* 0x005000ff19001388 */ /* 0x0003e80000000c00 */
[----:B------:R-:W-:Y:S01]  /*17540*/  @!PT LDS RZ, [RZ] ;  /* 0x00000000fffff984 */ /* 0x000fe20000000800 */
[----:B------:R-:W-:Y:S01]  /*17550*/  @!PT LDS RZ, [RZ] ;  /* 0x00000000fffff984 */ /* 0x000fe20000000800 */
[----:B------:R-:W-:Y:S01]  /*17560*/  @!PT LDS RZ, [RZ] ;  /* 0x00000000fffff984 */ /* 0x000fe20000000800 */
[----:B------:R1:W-:Y:S01]  /*17570*/  @!P1 LDGSTS.E.BYPASS.LTC128B.128 [R25+0x5800], desc[UR4][R22.64] ;  /* 0x0580000016199fae */ /* 0x0003e2000b981a04 */
[----:B------:R-:W-:Y:S01]  /*17580*/  IMAD.X R9, R11, 0x1, R0, P2 ;  /* 0x000000010b097824 */ /* 0x000fe200010e0600 */
[-C--:B-----5:R-:W-:Y:S02]  /*17590*/  IADD3 R6, P3, PT, R8, R3.reuse, RZ ;  /* 0x0000000308067210 */ /* 0x0a0fe40007f7e0ff */
[----:B------:R1:W-:Y:S04]  /*175a0*/  @P1 STS.128 [R25+0x5800], RZ ;  /* 0x005800ff19001388 */ /* 0x0003e80000000c00 */
[----:B------:R-:W-:Y:S01]  /*175b0*/  @!PT LDS RZ, [RZ] ;  /* 0x00000000fffff984 */ /* 0x000fe20000000800 */
[----:B------:R-:W-:Y:S01]  /*175c0*/  @!PT LDS RZ, [RZ] ;  /* 0x00000000fffff984 */ /* 0x000fe20000000800 */
[----:B------:R-:W-:Y:S01]  /*175d0*/  @!PT LDS RZ, [RZ] ;  /* 0x00000000fffff984 */ /* 0x000fe20000000800 */
[----:B------:R1:W-:Y:S04]  /*175e0*/  @!P1 LDGSTS.E.BYPASS.LTC128B.128 [R25+0x6000], desc[UR4][R20.64] ;  /* 0x0600000014199fae */ /* 0x0003e8000b981a04 */
[----:B------:R1:W-:Y:S01]  /*175f0*/  @P1 STS.128 [R25+0x6000], RZ ;  /* 0x006000ff19001388 */ /* 0x0003e20000000c00 */
[----:B--2---:R-:W-:-:S03]  /*17600*/  @!P1 IADD3 R16, P2, PT, R6, R3, RZ ;  /* 0x0000000306109210 */ /* 0x004fc60007f5e0ff */
        /* <DEDUP_REMOVED lines=38> */
.L_x_1898:
[----:B------:R-:W-:Y:S01]  /*17870*/  IMAD.SHL.U32 R3, R239, 0x2, RZ ;  /* 0x00000002ef037824 */ /* 0x000fe200078e00ff */
[----:B------:R-:W2:Y:S01]  /*17880*/  LDCU UR8, c[0x0][0x45c] ;  /* 0x00008b80ff0877ac */ /* 0x000ea20008000800 */
[----:B------:R-:W-:-:S03]  /*17890*/  IMAD.U32 R0, RZ, RZ, UR10 ;  /* 0x0000000aff007e24 */ /* 0x000fc6000f8e00ff */
[----:B------:R-:W-:Y:S01]  /*178a0*/  LOP3.LUT R3, R3, 0x6, RZ, 0xc0, !PT ;  /* 0x0000000603037812 */ /* 0x000fe200078ec0ff */
[----:B------:R-:W-:-:S04]  /*178b0*/  UISETP.GT.AND UP0, UPT, UR10, UR7, UPT ;  /* 0x000000070a00728c */ /* 0x000fc8000bf04270 */
[----:B------:R-:W-:-:S04]  /*178c0*/  IMAD R0, R0, 0x100, R3 ;  /* 0x0000010000007824 */ /* 0x000fc800078e0203 */
[C---:B------:R-:W-:Y:S01]  /*178d0*/  VIADD R3, R0.reuse, 0x1 ;  /* 0x0000000100037836 */ /* 0x040fe20000000000 */
[C---:B------:R-:W-:Y:S01]  /*178e0*/  ISETP.GE.AND P1, PT, R0.reuse, R2, PT ;  /* 0x000000020000720c */ /* 0x040fe20003f26270 */
[----:B------:R-:W-:-:S03]  /*178f0*/  VIADD R5, R0, 0x8 ;  /* 0x0000000800057836 */ /* 0x000fc60000000000 */
[C---:B------:R-:W-:Y:S02]  /*17900*/  ISETP.GE.AND P2, PT, R3.reuse, R4, PT ;  /* 0x000000040300720c */ /* 0x040fe40003f46270 */
[----:B------:R-:W-:Y:S01]  /*17910*/  ISETP.GE.AND P3, PT, R3, R2, PT ;  /* 0x000000020300720c */ /* 0x000fe20003f66270 */
[C---:B------:R-:W-:Y:S01]  /*17920*/  VIADD R3, R0.reuse, 0x9 ;  /* 0x0000000900037836 */ /* 0x040fe20000000000 */
[----:B-1----:R-:W-:Y:S02]  /*17930*/  FSEL R7, R183, -INF , !P1 ;  /* 0xff800000b7077808 */ /* 0x002fe40004800000 */
[-C--:B------:R-:W-:Y:S02]  /*17940*/  ISETP.GE.AND P4, PT, R5, R4.reuse, PT ;  /* 0x000000040500720c */ /* 0x080fe40003f86270 */
[C---:B------:R-:W-:Y:S02]  /*17950*/  ISETP.GE.AND P6, PT, R3.reuse, R4, PT ;  /* 0x000000040300720c */ /* 0x040fe40003fc6270 */
[-C--:B------:R-:W-:Y:S01]  /*17960*/  ISETP.GE.AND P1, PT, R3, R2.reuse, PT ;  /* 0x000000020300720c */ /* 0x080fe20003f26270 */
[C---:B------:R-:W-:Y:S01]  /*17970*/  VIADD R3, R0.reuse, 0x11 ;  /* 0x0000001100037836 */ /* 0x040fe20000000000 */
[----:B------:R-:W-:Y:S01]  /*17980*/  ISETP.GE.AND P5, PT, R5, R2, PT ;  /* 0x000000020500720c */ /* 0x000fe20003fa6270 */
[----:B------:R-:W-:Y:S01]  /*17990*/  VIADD R5, R0, 0x10 ;  /* 0x0000001000057836 */ /* 0x000fe20000000000 */
[----:B------:R-:W-:-:S02]  /*179a0*/  FSEL R22, R181, -INF , !P4 ;  /* 0xff800000b5167808 */ /* 0x000fc40006000000 */
[----:B------:R-:W-:Y:S02]  /*179b0*/  FSEL R10, R179, -INF , !P5 ;  /* 0xff800000b30a7808 */ /* 0x000fe40006800000 */
[----:B------:R-:W-:Y:S02]  /*179c0*/  FSEL R20, R184, -INF , !P2 ;  /* 0xff800000b8147808 */ /* 0x000fe40005000000 */
[----:B------:R-:W-:Y:S02]  /*179d0*/  FSEL R8, R182, -INF , !P3 ;  /* 0xff800000b6087808 */ /* 0x000fe40005800000 */
[C---:B------:R-:W-:Y:S02]  /*179e0*/  ISETP.GE.AND P4, PT, R3.reuse, R4, PT ;  /* 0x000000040300720c */ /* 0x040fe40003f86270 */
        /* <DEDUP_REMOVED lines=10> */
[----:B------:R-:W-:Y:S01]  /*17a90*/  ISETP.GE.AND P3, PT, R3, R2, PT ;  /* 0x000000020300720c */ /* 0x000fe20003f66270 */
        /* <DEDUP_REMOVED lines=8> */
[C---:B------:R-:W-:Y:S02]  /*17b20*/  ISETP.GE.AND P6, PT, R3.reuse, R4, PT ;  /* 0x000000040300720c */ /* 0x040fe40003fc6270 */
[----:B------:R-:W-:Y:S01]  /*17b30*/  ISETP.GE.AND P1, PT, R3, R2, PT ;  /* 0x000000020300720c */ /* 0x000fe20003f26270 */
        /* <DEDUP_REMOVED lines=203> */
[----:B------:R-:W-:Y:S01]  /*187f0*/  VIADD R5, R0, 0xc8 ;  /* 0x000000c800057836 */ /* 0x000fe20000000000 */
[----:B------:R-:W-:Y:S02]  /*18800*/  FSEL R227, R86, -INF , !P2 ;  /* 0xff80000056e37808 */ /* 0x000fe40005000000 */
[----:B------:R-:W-:Y:S02]  /*18810*/  ISETP.GE.AND P2, PT, R3, R4, PT ;  /* 0x000000040300720c */ /* 0x000fe40003f46270 */
[----:B------:R-:W-:Y:S02]  /*18820*/  FSEL R208, R91, -INF , !P4 ;  /* 0xff8000005bd07808 */ /* 0x000fe40006000000 */
[----:B------:R-:W-:-:S02]  /*18830*/  FSEL R234, R88, -INF , !P6 ;  /* 0xff80000058ea7808 */ /* 0x000fc40007000000 */
[C---:B------:R-:W-:Y:S02]  /*18840*/  ISETP.GE.AND P4, PT, R5.reuse, R4, PT ;  /* 0x000000040500720c */ /* 0x040fe40003f86270 */
[----:B------:R-:W-:Y:S02]  /*18850*/  ISETP.GE.AND P6, PT, R5, R2, PT ;  /* 0x000000020500720c */ /* 0x000fe40003fc6270 */
[----:B------:R-:W-:Y:S02]  /*18860*/  P2R R5, PR, RZ, 0x4 ;  /* 0x00000004ff057803 */ /* 0x000fe40000000000 */
[----:B------:R-:W-:Y:S02]  /*18870*/  FSEL R232, R87, -INF , !P3 ;  /* 0xff80000057e87808 */ /* 0x000fe40005800000 */
[----:B------:R-:W-:Y:S02]  /*18880*/  ISETP.NE.AND P3, PT, R5, RZ, PT ;  /* 0x000000ff0500720c */ /* 0x000fe40003f65270 */
[----:B------:R-:W-:-:S02]  /*18890*/  FMNMX3.FTZ R5, R7, R8, R10, !PT ;  /* 0x0000000807057276 */ /* 0x000fc4000781000a */
[----:B------:R-:W-:Y:S02]  /*188a0*/  FSEL R229, R85, -INF , !P1 ;  /* 0xff80000055e57808 */ /* 0x000fe40004800000 */
[----:B------:R-:W-:Y:S02]  /*188b0*/  ISETP.GE.AND P1, PT, R0, R4, PT ;  /* 0x000000040000720c */ /* 0x000fe40003f26270 */
[----:B------:R-:W-:Y:S02]  /*188c0*/  FMNMX3.FTZ R5, R5, R11, R38, !PT ;  /* 0x0000000b05057276 */ /* 0x000fe40007810026 */
[----:B------:R-:W-:Y:S02]  /*188d0*/  FSEL R9, R186, -INF , !P1 ;  /* 0xff800000ba097808 */ /* 0x000fe40004800000 */
        /* <DEDUP_REMOVED lines=15> */
[----:B------:R-:W-:Y:S02]  /*189d0*/  FSEL R202, R89, -INF , !P5 ;  /* 0xff80000059ca7808 */ /* 0x000fe40006800000 */
[----:B------:R-:W-:Y:S02]  /*189e0*/  FMNMX3.FTZ R6, R6, R103, R111, !PT ;  /* 0x0000006706067276 */ /* 0x000fe4000781006f */
[----:B------:R-:W-:Y:S01]  /*189f0*/  ISETP.GE.AND P5, PT, R3, R2, PT ;  /* 0x000000020300720c */ /* 0x000fe20003fa6270 */
[----:B------:R-:W-:Y:S01]  /*18a00*/  VIADD R3, R0, 0xd0 ;  /* 0x000000d000037836 */ /* 0x000fe20000000000 */
[----:B------:R-:W-:Y:S02]  /*18a10*/  FMNMX3.FTZ R5, R5, R116, R118, !PT ;  /* 0x0000007405057276 */ /* 0x000fe40007810076 */
[----:B------:R-:W-:-:S02]  /*18a20*/  FMNMX3.FTZ R6, R6, R110, R112, !PT ;  /* 0x0000006e06067276 */ /* 0x000fc40007810070 */
        /* <DEDUP_REMOVED lines=74> */
[----:B------:R-:W-:-:S02]  /*18ed0*/  ISETP.GE.AND P2, PT, R3, R2, PT ;  /* 0x000000020300720c */ /* 0x000fc40003f46270 */
[----:B------:R-:W-:Y:S01]  /*18ee0*/  FMNMX3.FTZ R3, R5, R230, R241, !PT ;  /* 0x000000e605037276 */ /* 0x000fe200078100f1 */
[----:B------:R-:W-:Y:S01]  /*18ef0*/  VIADD R5, R0, 0xf8 ;  /* 0x000000f800057836 */ /* 0x000fe20000000000 */
[----:B------:R-:W-:Y:S01]  /*18f00*/  FMNMX3.FTZ R36, R36, R208, R234, !PT ;  /* 0x000000d024247276 */ /* 0x000fe200078100ea */
[----:B------:R-:W-:Y:S01]  /*18f10*/  VIADD R0, R0, 0xf9 ;  /* 0x000000f900007836 */ /* 0x000fe20000000000 */
[----:B------:R-:W-:Y:S02]  /*18f20*/  FMNMX3.FTZ R3, R3, R240, R236, !PT ;  /* 0x000000f003037276 */ /* 0x000fe400078100ec */
[----:B------:R-:W-:Y:S02]  /*18f30*/  FMNMX3.FTZ R36, R36, R232, R233, !PT ;  /* 0x000000e824247276 */ /* 0x000fe400078100e9 */
[----:B------:R-:W-:Y:S02]  /*18f40*/  FSEL R247, R33, -INF , !P1 ;  /* 0xff80000021f77808 */ /* 0x000fe40004800000 */
[----:B------:R-:W-:-:S02]  /*18f50*/  FMNMX3.FTZ R3, R3, R235, R249, !PT ;  /* 0x000000eb03037276 */ /* 0x000fc400078100f9 */
[----:B------:R-:W-:Y:S02]  /*18f60*/  FMNMX3.FTZ R36, R36, R231, R245, !PT ;  /* 0x000000e724247276 */ /* 0x000fe400078100f5 */
[----:B------:R-:W-:Y:S02]  /*18f70*/  FSEL R246, R40, -INF , !P3 ;  /* 0xff80000028f67808 */ /* 0x000fe40005800000 */
[----:B------:R-:W-:Y:S02]  /*18f80*/  ISETP.GE.AND P1, PT, R5, R2, PT ;  /* 0x000000020500720c */ /* 0x000fe40003f26270 */
[----:B------:R-:W-:Y:S02]  /*18f90*/  FSEL R188, R30, -INF , !P4 ;  /* 0xff8000001ebc7808 */ /* 0x000fe40006000000 */
[----:B------:R-:W-:Y:S02]  /*18fa0*/  FMNMX3.FTZ R3, R3, R248, R247, !PT ;  /* 0x000000f803037276 */ /* 0x000fe400078100f7 */
[----:B------:R-:W-:-:S02]  /*18fb0*/  FMNMX3.FTZ R36, R36, R244, R243, !PT ;  /* 0x000000f424247276 */ /* 0x000fc400078100f3 */
[----:B------:R-:W-:Y:S02]  /*18fc0*/  ISETP.GE.AND P3, PT, R0, R2, PT ;  /* 0x000000020000720c */ /* 0x000fe40003f66270 */
[----:B------:R-:W-:Y:S02]  /*18fd0*/  FSEL R189, R29, -INF , !P2 ;  /* 0xff8000001dbd7808 */ /* 0x000fe40005000000 */
[----:B------:R-:W-:Y:S02]  /*18fe0*/  FSEL R190, R28, -INF , !P1 ;  /* 0xff8000001cbe7808 */ /* 0x000fe40004800000 */
[----:B------:R-:W-:Y:S02]  /*18ff0*/  FMNMX3.FTZ R3, R3, R246, R188, !PT ;  /* 0x000000f603037276 */ /* 0x000fe400078100bc */
[----:B------:R-:W-:Y:S02]  /*19000*/  FMNMX3.FTZ R36, R36, R242, R201, !PT ;  /* 0x000000f224247276 */ /* 0x000fe400078100c9 */
[----:B------:R-:W-:-:S02]  /*19010*/  FSEL R183, R24, -INF , !P3 ;  /* 0xff80000018b77808 */ /* 0x000fc40005800000 */
[----:B------:R-:W-:Y:S02]  /*19020*/  FMNMX3.FTZ R3, R3, R189, R190, !PT ;  /* 0x000000bd03037276 */ /* 0x000fe400078100be */
[----:B------:R-:W-:Y:S02]  /*19030*/  ISETP.GE.AND P2, PT, R5, R4, PT ;  /* 0x000000040500720c */ /* 0x000fe40003f46270 */
[----:B------:R-:W-:Y:S02]  /*19040*/  FSEL R195, R35, -INF , !P6 ;  /* 0xff80000023c37808 */ /* 0x000fe40007000000 */
[----:B------:R-:W-:Y:S02]  /*19050*/  FMNMX3.FTZ R36, R36, R252, R251, !PT ;  /* 0x000000fc24247276 */ /* 0x000fe400078100fb */
[----:B------:R-:W-:Y:S02]  /*19060*/  FMNMX.FTZ R3, R183, R3, !PT ;  /* 0x00000003b7037209 */ /* 0x000fe40007810000 */
[----:B------:R-:W-:-:S02]  /*19070*/  ISETP.GE.AND P1, PT, R0, R4, PT ;  /* 0x000000040000720c */ /* 0x000fc40003f26270 */
[----:B------:R-:W-:Y:S01]  /*19080*/  FSEL R196, R34, -INF , !P5 ;  /* 0xff80000022c47808 */ /* 0x000fe20006800000 */
[----:B------:R-:W1:Y:S01]  /*19090*/  SHFL.BFLY PT, R0, R3, 0x2, 0x1f ;  /* 0x0c401f0003007f89 */ /* 0x000e6200000e0000 */
[----:B------:R-:W-:Y:S02]  /*190a0*/  FSEL R197, R32, -INF , !P2 ;  /* 0xff80000020c57808 */ /* 0x000fe40005000000 */
[----:B------:R-:W-:Y:S02]  /*190b0*/  FMNMX3.FTZ R36, R36, R250, R195, !PT ;  /* 0x000000fa24247276 */ /* 0x000fe400078100c3 */
[----:B------:R-:W-:Y:S02]  /*190c0*/  FSEL R198, R31, -INF , !P1 ;  /* 0xff8000001fc67808 */ /* 0x000fe40004800000 */
[----:B------:R-:W-:-:S04]  /*190d0*/  FMNMX3.FTZ R36, R36, R196, R197, !PT ;  /* 0x000000c424247276 */ /* 0x000fc800078100c5 */
[----:B------:R-:W-:-:S05]  /*190e0*/  FMNMX.FTZ R36, R198, R36, !PT ;  /* 0x00000024c6247209 */ /* 0x000fca0007810000 */
[----:B------:R-:W3:Y:S01]  /*190f0*/  SHFL.BFLY PT, R5, R36, 0x2, 0x1f ;  /* 0x0c401f0024057f89 */ /* 0x000ee200000e0000 */
[----:B-1----:R-:W-:-:S05]  /*19100*/  FMNMX.FTZ R3, R3, R0, !PT ;  /* 0x0000000003037209 */ /* 0x002fca0007810000 */
[----:B------:R-:W1:Y:S01]  /*19110*/  SHFL.BFLY PT, R0, R3, 0x1, 0x1f ;  /* 0x0c201f0003007f89 */ /* 0x000e6200000e0000 */
[----:B---3--:R-:W-:-:S05]  /*19120*/  FMNMX.FTZ R36, R36, R5, !PT ;  /* 0x0000000524247209 */ /* 0x008fca0007810000 */
[----:B------:R-:W3:Y:S01]  /*19130*/  SHFL.BFLY PT, R6, R36, 0x1, 0x1f ;  /* 0x0c201f0024067f89 */ /* 0x000ee200000e0000 */
[----:B-1----:R-:W-:Y:S01]  /*19140*/  FMNMX.FTZ R3, R3, R0, !PT ;  /* 0x0000000003037209 */ /* 0x002fe20007810000 */
[----:B------:R-:W-:-:S03]  /*19150*/  IMAD.IADD R0, R205, 0x1, R206 ;  /* 0x00000001cd007824 */ /* 0x000fc600078e02ce */
[C---:B------:R-:W-:Y:S01]  /*19160*/  FSETP.NEU.FTZ.AND P1, PT, R3.reuse, -INF , PT ;  /* 0xff8000000300780b */ /* 0x040fe20003f3d000 */
[----:B--2---:R-:W-:Y:S01]  /*19170*/  FMUL.FTZ R5, R3, UR8 ;  /* 0x0000000803057c20 */ /* 0x004fe20008410000 */
[----:B------:R-:W-:-:S04]  /*19180*/  LEA R24, R0, UR6, 0x1 ;  /* 0x0000000600187c11 */ /* 0x000fc8000f8e08ff */
[----:B------:R-:W-:Y:S01]  /*19190*/  FSEL R0, R5, RZ, P1 ;  /* 0x000000ff05007208 */ /* 0x000fe20000800000 */
[----:B------:R-:W1:Y:S01]  /*191a0*/  LDSM.16.MT88.4 R12, [R24+0xa000] ;  /* 0x00a00000180c783b */ /* 0x000e620000004200 */
[--C-:B------:R-:W-:Y:S02]  /*191b0*/  IMAD.IADD R27, R84, 0x1, R24.reuse ;  /* 0x00000001541b7824 */ /* 0x100fe400078e0218 */
[----:B------:R-:W-:Y:S02]  /*191c0*/  IMAD.IADD R26, R204, 0x1, R24 ;  /* 0x00000001cc1a7824 */ /* 0x000fe400078e0218 */
[--C-:B------:R-:W-:Y:S01]  /*191d0*/  FFMA.FTZ R5, R7, UR8, -R0.reuse ;  /* 0x0000000807057c23 */ /* 0x100fe20008010800 */
[----:B---3--:R-:W-:Y:S01]  /*191e0*/  FMNMX.FTZ R36, R36, R6, !PT ;  /* 0x0000000624247209 */ /* 0x008fe20007810000 */
[--C-:B------:R-:W-:Y:S01]  /*191f0*/  FFMA.FTZ R7, R10, UR8, -R0.reuse ;  /* 0x000000080a077c23 */ /* 0x100fe20008010800 */
[----:B------:R-:W-:Y:S01]  /*19200*/  FFMA.FTZ R8, R8, UR8, -R0 ;  /* 0x0000000808087c23 */ /* 0x000fe20008010800 */
[----:B------:R2:W-:Y:S01]  /*19210*/  MUFU.EX2 R220, R5 ;  /* 0x0000000500dc7308 */ /* 0x0005e20000000800 */
[C---:B------:R-:W-:Y:S01]  /*19220*/  FSETP.NEU.FTZ.AND P1, PT, R36.reuse, -INF , PT ;  /* 0xff8000002400780b */ /* 0x040fe20003f3d000 */
[----:B------:R-:W-:Y:S01]  /*19230*/  FMUL.FTZ R6, R36, UR8 ;  /* 0x0000000824067c20 */ /* 0x000fe20008410000 */
[----:B------:R-:W3:Y:S01]  /*19240*/  LDSM.16.MT88.4 R16, [R27+0xa000] ;  /* 0x00a000001b10783b */ /* 0x000ee20000004200 */
[----:B------:R4:W-:Y:S01]  /*19250*/  MUFU.EX2 R222, R7 ;  /* 0x0000000700de7308 */ /* 0x0009e20000000800 */
[----:B------:R-:W-:-:S02]  /*19260*/  IMAD.IADD R37, R84, 0x1, R26 ;  /* 0x0000000154257824 */ /* 0x000fc400078e021a */
[----:B------:R-:W5:Y:S01]  /*19270*/  LDSM.16.MT88.4 R32, [R26+0xa000] ;  /* 0x00a000001a20783b */ /* 0x000f620000004200 */
[----:B------:R-:W4:Y:S03]  /*19280*/  MUFU.EX2 R217, R8 ;  /* 0x0000000800d97308 */ /* 0x000f260000000800 */
[----:B------:R-:W5:Y:S01]  /*19290*/  LDSM.16.MT88.4 R28, [R37+0xa000] ;  /* 0x00a00000251c783b */ /* 0x000f620000004200 */
[----:B--2---:R-:W-:Y:S01]  /*192a0*/  FSEL R5, R6, RZ, P1 ;  /* 0x000000ff06057208 */ /* 0x004fe20000800000 */
[----:B------:R-:W-:-:S04]  /*192b0*/  FFMA.FTZ R6, R11, UR8, -R0 ;  /* 0x000000080b067c23 */ /* 0x000fc80008010800 */
[----:B------:R2:W1:Y:S01]  /*192c0*/  MUFU.EX2 R221, R6 ;  /* 0x0000000600dd7308 */ /* 0x0004620000000800 */
[----:B----4-:R-:W-:Y:S01]  /*192d0*/  FFMA.FTZ R7, R9, UR8, -R5 ;  /* 0x0000000809077c23 */ /* 0x010fe20008010805 */
[----:B------:R-:W-:-:S03]  /*192e0*/  F2FP.F16.F32.PACK_AB R9, R217, R220 ;  /* 0x000000dcd909723e */ /* 0x000fc600000000ff */
[----:B------:R4:W-:Y:S01]  /*192f0*/  MUFU.EX2 R218, R7 ;  /* 0x0000000700da7308 */ /* 0x0009e20000000800 */
[----:B--2---:R-:W-:Y:S01]  /*19300*/  FFMA.FTZ R6, R20, UR8, -R5 ;  /* 0x0000000814067c23 */ /* 0x004fe20008010805 */
[----:B-1----:R-:W-:-:S03]  /*19310*/  F2FP.F16.F32.PACK_AB R11, R221, R222 ;  /* 0x000000dedd0b723e */ /* 0x002fc600000000ff */
[----:B------:R1:W2:Y:S01]  /*19320*/  MUFU.EX2 R216, R6 ;  /* 0x0000000600d87308 */ /* 0x0002a20000000800 */
[----:B----4-:R-:W-:-:S04]  /*19330*/  FFMA.FTZ R7, R22, UR8, -R5 ;  /* 0x0000000816077c23 */ /* 0x010fc80008010805 */
[----:B------:R4:W-:Y:S01]  /*19340*/  MUFU.EX2 R215, R7 ;  /* 0x0000000700d77308 */ /* 0x0009e20000000800 */
[----:B-1----:R-:W-:Y:S01]  /*19350*/  FFMA.FTZ R6, R21, UR8, -R5 ;  /* 0x0000000815067c23 */ /* 0x002fe20008010805 */
[----:B--2---:R-:W-:-:S03]  /*19360*/  F2FP.F16.F32.PACK_AB R8, R216, R218 ;  /* 0x000000dad808723e */ /* 0x004fc600000000ff */
[----:B------:R-:W1:Y:S01]  /*19370*/  MUFU.EX2 R226, R6 ;  /* 0x0000000600e27308 */ /* 0x000e620000000800 */
[----:B----4-:R-:W-:-:S04]  /*19380*/  FFMA.FTZ R7, R52, UR8, -R0 ;  /* 0x0000000834077c23 */ /* 0x010fc80008010800 */
[----:B------:R2:W-:Y:S01]  /*19390*/  MUFU.EX2 R223, R7 ;  /* 0x0000000700df7308 */ /* 0x0005e20000000800 */
[----:B-1----:R-:W-:Y:S01]  /*193a0*/  F2FP.F16.F32.PACK_AB R10, R226, R215 ;  /* 0x000000d7e20a723e */ /* 0x002fe200000000ff */
[----:B------:R-:W-:-:S04]  /*193b0*/  FFMA.FTZ R6, R38, UR8, -R0 ;  /* 0x0000000826067c23 */ /* 0x000fc80008010800 */
[----:B------:R1:W-:Y:S01]  /*193c0*/  MUFU.EX2 R219, R6 ;  /* 0x0000000600db7308 */ /* 0x0003e20000000800 */
[----:B--2---:R-:W-:Y:S01]  /*193d0*/  FFMA.FTZ R7, R53, UR8, -R5 ;  /* 0x0000000835077c23 */ /* 0x004fe20008010805 */
[C---:B------:R-:W-:Y:S01]  /*193e0*/  HMMA.16816.F32 R40, R8.reuse, R12, RZ ;  /* 0x0000000c0828723c */ /* 0x040fe200000018ff */
[--C-:B------:R-:W-:Y:S02]  /*193f0*/  FFMA.FTZ R12, R23, UR8, -R0.reuse ;  /* 0x00000008170c7c23 */ /* 0x100fe40008010800 */
[----:B------:R2:W-:Y:S01]  /*19400*/  MUFU.EX2 R211, R7 ;  /* 0x0000000700d37308 */ /* 0x0005e20000000800 */
[----:B------:R-:W-:Y:S03]  /*19410*/  LDSM.16.MT88.4 R20, [R24+0xa800] ;  /* 0x00a800001814783b */ /* 0x000fe60000004200 */
[----:B------:R4:W5:Y:S01]  /*19420*/  MUFU.EX2 R224, R12 ;  /* 0x0000000c00e07308 */ /* 0x0009620000000800 */
[----:B------:R-:W-:Y:S01]  /*19430*/  HMMA.16816.F32 R48, R8, R14, RZ ;  /* 0x0000000e0830723c */ /* 0x000fe200000018ff */
[----:B-1----:R-:W-:-:S04]  /*19440*/  FFMA.FTZ R6, R39, UR8, -R0 ;  /* 0x0000000827067c23 */ /* 0x002fc80008010800 */
[----:B------:R1:W1:Y:S01]  /*19450*/  MUFU.EX2 R225, R6 ;  /* 0x0000000600e17308 */ /* 0x0002620000000800 */
[--C-:B--2---:R-:W-:Y:S02]  /*19460*/  FFMA.FTZ R7, R56, UR8, -R5.reuse ;  /* 0x0000000838077c23 */ /* 0x104fe40008010805 */
[C---:B---3--:R-:W-:Y:S01]  /*19470*/  HMMA.16816.F32 R44, R8.reuse, R16, RZ ;  /* 0x00000010082c723c */ /* 0x048fe200000018ff */
[----:B------:R-:W-:Y:S01]  /*19480*/  LDSM.16.MT88.4 R56, [R26+0xa800] ;  /* 0x00a800001a38783b */ /* 0x000fe20000004200 */
[----:B------:R2:W-:Y:S03]  /*19490*/  MUFU.EX2 R212, R7 ;  /* 0x0000000700d47308 */ /* 0x0005e60000000800 */
[----:B----4-:R-:W3:Y:S03]  /*194a0*/  LDSM.16.MT88.4 R12, [R27+0xa800] ;  /* 0x00a800001b0c783b */ /* 0x010ee60000004200 */
[----:B-----5:R-:W-:Y:S01]  /*194b0*/  HMMA.16816.F32 R60, R8, R32, RZ ;  /* 0x00000020083c723c */ /* 0x020fe200000018ff */
[----:B-1----:R-:W-:-:S04]  /*194c0*/  FFMA.FTZ R6, R54, UR8, -R5 ;  /* 0x0000000836067c23 */ /* 0x002fc80008010805 */
[----:B------:R1:W4:Y:S03]  /*194d0*/  MUFU.EX2 R213, R6 ;  /* 0x0000000600d57308 */ /* 0x0003260000000800 */
[----:B------:R-:W-:Y:S01]  /*194e0*/  HMMA.16816.F32 R68, R8, R34, RZ ;  /* 0x000000220844723c */ /* 0x000fe200000018ff */
[----:B------:R-:W5:Y:S01]  /*194f0*/  LDSM.16.MT88.4 R32, [R37+0xa800] ;  /* 0x00a800002520783b */ /* 0x000f620000004200 */
[----:B--2---:R-:W-:-:S06]  /*19500*/  FFMA.FTZ R7, R81, UR8, -R0 ;  /* 0x0000000851077c23 */ /* 0x004fcc0008010800 */
[C---:B------:R-:W-:Y:S01]  /*19510*/  HMMA.16816.F32 R16, R8.reuse, R18, RZ ;  /* 0x000000120810723c */ /* 0x040fe200000018ff */
[----:B-1----:R-:W-:Y:S02]  /*19520*/  FFMA.FTZ R6, R55, UR8, -R5 ;  /* 0x0000000837067c23 */ /* 0x002fe40008010805 */
[----:B------:R-:W1:Y:S05]  /*19530*/  LDSM.16.MT88.4 R52, [R24+0xb000] ;  /* 0x00b000001834783b */ /* 0x000e6a0000004200 */
[C---:B------:R-:W-:Y:S01]  /*19540*/  HMMA.16816.F32 R76, R8.reuse, R28, RZ ;  /* 0x0000001c084c723c */ /* 0x040fe200000018ff */
[----:B------:R-:W2:Y:S07]  /*19550*/  MUFU.EX2 R214, R6 ;  /* 0x0000000600d67308 */ /* 0x000eae0000000800 */
[----:B------:R-:W-:Y:S01]  /*19560*/  HMMA.16816.F32 R64, R8, R30, RZ ;  /* 0x0000001e0840723c */ /* 0x000fe200000018ff */
[----:B------:R-:W-:-:S02]  /*19570*/  F2FP.F16.F32.PACK_AB R9, R224, R219 ;  /* 0x000000dbe009723e */ /* 0x000fc400000000ff */
[----:B------:R-:W-:Y:S02]  /*19580*/  F2FP.F16.F32.PACK_AB R11, R225, R223 ;  /* 0x000000dfe10b723e */ /* 0x000fe400000000ff */
[----:B----4-:R-:W-:Y:S02]  /*19590*/  F2FP.F16.F32.PACK_AB R8, R213, R211 ;  /* 0x000000d3d508723e */ /* 0x010fe400000000ff */
[----:B--2---:R-:W-:Y:S01]  /*195a0*/  F2FP.F16.F32.PACK_AB R10, R214, R212 ;  /* 0x000000d4d60a723e */ /* 0x004fe200000000ff */
[----:B------:R-:W-:-:S04]  /*195b0*/  FFMA.FTZ R6, R72, UR8, -R0 ;  /* 0x0000000848067c23 */ /* 0x000fc80008010800 */
[----:B------:R2:W-:Y:S02]  /*195c0*/  MUFU.EX2 R204, R6 ;  /* 0x0000000600cc7308 */ /* 0x0005e40000000800 */
[C---:B---3--:R-:W-:Y:S01]  /*195d0*/  HMMA.16816.F32 R72, R8.reuse, R12, R44 ;  /* 0x0000000c0848723c */ /* 0x048fe2000000182c */
[--C-:B------:R-:W-:Y:S01]  /*195e0*/  FFMA.FTZ R12, R80, UR8, -R0.reuse ;  /* 0x00000008500c7c23 */ /* 0x100fe20008010800 */
[----:B------:R-:W-:Y:S03]  /*195f0*/  LDSM.16.MT88.4 R44, [R26+0xb000] ;  /* 0x00b000001a2c783b */ /* 0x000fe60000004200 */
[----:B------:R3:W4:Y:S01]  /*19600*/  MUFU.EX2 R206, R12 ;  /* 0x0000000c00ce7308 */ /* 0x0007220000000800 */
[----:B------:R-:W1:Y:S02]  /*19610*/  LDSM.16.MT88.4 R80, [R27+0xb000] ;  /* 0x00b000001b50783b */ /* 0x000e640000004200 */
[----:B------:R-:W-:Y:S01]  /*19620*/  HMMA.16816.F32 R88, R8, R20, R40 ;  /* 0x000000140858723c */ /* 0x000fe20000001828 */
[----:B--2---:R-:W-:Y:S01]  /*19630*/  FFMA.FTZ R6, R93, UR8, -R0 ;  /* 0x000000085d067c23 */ /* 0x004fe20008010800 */
[----:B------:R-:W-:-:S02]  /*19640*/  IMAD.MOV.U32 R93, RZ, RZ, R201 ;  /* 0x000000ffff5d7224 */ /* 0x000fc400078e00c9 */
[----:B------:R2:W-:Y:S04]  /*19650*/  MUFU.EX2 R201, R7 ;  /* 0x0000000700c97308 */ /* 0x0005e80000000800 */
[C---:B------:R-:W-:Y:S01]  /*19660*/  HMMA.16816.F32 R84, R8.reuse, R22, R48 ;  /* 0x000000160854723c */ /* 0x040fe20000001830 */
[----:B------:R5:W4:Y:S07]  /*19670*/  MUFU.EX2 R205, R6 ;  /* 0x0000000600cd7308 */ /* 0x000b2e0000000800 */
[----:B---3--:R-:W-:Y:S01]  /*19680*/  HMMA.16816.F32 R12, R8, R14, R16 ;  /* 0x0000000e080c723c */ /* 0x008fe20000001810 */
[----:B------:R-:W3:Y:S01]  /*19690*/  LDSM.16.MT88.4 R16, [R37+0xb000] ;  /* 0x00b000002510783b */ /* 0x000ee20000004200 */
[----:B--2---:R-:W-:Y:S01]  /*196a0*/  FFMA.FTZ R7, R95, UR8, -R5 ;  /* 0x000000085f077c23 */ /* 0x004fe20008010805 */
[----:B------:R-:W-:-:S05]  /*196b0*/  IMAD.MOV.U32 R95, RZ, RZ, R198 ;  /* 0x000000ffff5f7224 */ /* 0x000fca00078e00c6 */
[C---:B------:R-:W-:Y:S01]  /*196c0*/  HMMA.16816.F32 R20, R8.reuse, R56, R60 ;  /* 0x000000380814723c */ /* 0x040fe2000000183c */
[----:B-----5:R-:W-:Y:S01]  /*196d0*/  FFMA.FTZ R6, R94, UR8, -R5 ;  /* 0x000000085e067c23 */ /* 0x020fe20008010805 */
[----:B------:R-:W-:Y:S01]  /*196e0*/  IMAD.MOV.U32 R94, RZ, RZ, R197 ;  /* 0x000000ffff5e7224 */ /* 0x000fe200078e00c5 */
[----:B------:R2:W-:Y:S04]  /*196f0*/  MUFU.EX2 R198, R7 ;  /* 0x0000000700c67308 */ /* 0x0005e80000000800 */
[----:B------:R5:W1:Y:S01]  /*19700*/  MUFU.EX2 R197, R6 ;  /* 0x0000000600c57308 */ /* 0x000a620000000800 */
[C---:B------:R-:W-:Y:S01]  /*19710*/  HMMA.16816.F32 R48, R8.reuse, R58, R68 ;  /* 0x0000003a0830723c */ /* 0x040fe20000001844 */
[----:B------:R-:W-:Y:S07]  /*19720*/  LDSM.16.MT88.4 R68, [R26+0xc000] ;  /* 0x00c000001a44783b */ /* 0x000fee0000004200 */
[----:B------:R-:W-:Y:S01]  /*19730*/  HMMA.16816.F32 R28, R8, R32, R76 ;  /* 0x00000020081c723c */ /* 0x000fe2000000184c */
[----:B--2---:R-:W-:Y:S01]  /*19740*/  FFMA.FTZ R7, R96, UR8, -R5 ;  /* 0x0000000860077c23 */ /* 0x004fe20008010805 */
[----:B------:R-:W-:-:S02]  /*19750*/  IMAD.MOV.U32 R96, RZ, RZ, R196 ;  /* 0x000000ffff607224 */ /* 0x000fc400078e00c4 */
[----:B-----5:R-:W-:Y:S01]  /*19760*/  FFMA.FTZ R6, R97, UR8, -R5 ;  /* 0x0000000861067c23 */ /* 0x020fe20008010805 */
[----:B------:R-:W-:Y:S01]  /*19770*/  IMAD.MOV.U32 R97, RZ, RZ, R195 ;  /* 0x000000ffff617224 */ /* 0x000fe200078e00c3 */
[----:B------:R2:W-:Y:S02]  /*19780*/  MUFU.EX2 R196, R7 ;  /* 0x0000000700c47308 */ /* 0x0005e40000000800 */
[----:B------:R-:W-:Y:S01]  /*19790*/  HMMA.16816.F32 R40, R8, R34, R64 ;  /* 0x000000220828723c */ /* 0x000fe20000001840 */
[----:B----4-:R-:W-:Y:S01]  /*197a0*/  F2FP.F16.F32.PACK_AB R9, R206, R204 ;  /* 0x000000ccce09723e */ /* 0x010fe200000000ff */
[----:B------:R-:W4:Y:S01]  /*197b0*/  MUFU.EX2 R195, R6 ;  /* 0x0000000600c37308 */ /* 0x000f220000000800 */
[----:B------:R-:W-:Y:S02]  /*197c0*/  F2FP.F16.F32.PACK_AB R11, R205, R201 ;  /* 0x000000c9cd0b723e */ /* 0x000fe400000000ff */
[----:B-1----:R-:W-:Y:S01]  /*197d0*/  F2FP.F16.F32.PACK_AB R8, R197, R198 ;  /* 0x000000c6c508723e */ /* 0x002fe200000000ff */
[--C-:B--2---:R-:W-:Y:S01]  /*197e0*/  FFMA.FTZ R7, R101, UR8, -R0.reuse ;  /* 0x0000000865077c23 */ /* 0x104fe20008010800 */
[----:B----4-:R-:W-:Y:S01]  /*197f0*/  F2FP.F16.F32.PACK_AB R10, R195, R196 ;  /* 0x000000c4c30a723e */ /* 0x010fe200000000ff */
[----:B------:R-:W-:-:S04]  /*19800*/  FFMA.FTZ R6, R98, UR8, -R0 ;  /* 0x0000000862067c23 */ /* 0x000fc80008010800 */
[----:B------:R1:W-:Y:S02]  /*19810*/  MUFU.EX2 R186, R6 ;  /* 0x0000000600ba7308 */ /* 0x0003e40000000800 */
[C---:B------:R-:W-:Y:S01]  /*19820*/  HMMA.16816.F32 R56, R8.reuse, R52, R88 ;  /* 0x000000340838723c */ /* 0x040fe20000001858 */
[----:B------:R-:W-:Y:S02]  /*19830*/  IMAD.MOV.U32 R89, RZ, RZ, R189 ;  /* 0x000000ffff597224 */ /* 0x000fe400078e00bd */
[----:B------:R-:W-:Y:S01]  /*19840*/  IMAD.MOV.U32 R88, RZ, RZ, R188 ;  /* 0x000000ffff587224 */ /* 0x000fe200078e00bc */
[----:B------:R2:W-:Y:S01]  /*19850*/  MUFU.EX2 R189, R7 ;  /* 0x0000000700bd7308 */ /* 0x0005e20000000800 */
[----:B------:R-:W-:Y:S02]  /*19860*/  IMAD.MOV.U32 R90, RZ, RZ, R190 ;  /* 0x000000ffff5a7224 */ /* 0x000fe400078e00be */
[----:B------:R-:W-:Y:S01]  /*19870*/  IMAD.MOV.U32 R91, RZ, RZ, R183 ;  /* 0x000000ffff5b7224 */ /* 0x000fe200078e00b7 */
[----:B------:R-:W-:Y:S01]  /*19880*/  HMMA.16816.F32 R60, R8, R54, R84 ;  /* 0x00000036083c723c */ /* 0x000fe20000001854 */
[----:B------:R-:W4:Y:S01]  /*19890*/  LDSM.16.MT88.4 R52, [R24+0xb800] ;  /* 0x00b800001834783b */ /* 0x000f220000004200 */
[----:B-1----:R-:W-:-:S06]  /*198a0*/  FFMA.FTZ R6, R100, UR8, -R0 ;  /* 0x0000000864067c23 */ /* 0x002fcc0008010800 */
[----:B------:R-:W-:Y:S01]  /*198b0*/  HMMA.16816.F32 R72, R8, R80, R72 ;  /* 0x000000500848723c */ /* 0x000fe20000001848 */
[----:B------:R1:W-:Y:S01]  /*198c0*/  MUFU.EX2 R188, R6 ;  /* 0x0000000600bc7308 */ /* 0x0003e20000000800 */
[----:B--2---:R-:W-:-:S04]  /*198d0*/  FFMA.FTZ R7, R102, UR8, -R5 ;  /* 0x0000000866077c23 */ /* 0x004fc80008010805 */
[----:B------:R2:W-:Y:S02]  /*198e0*/  MUFU.EX2 R179, R7 ;  /* 0x0000000700b37308 */ /* 0x0005e40000000800 */
[----:B------:R-:W-:Y:S01]  /*198f0*/  HMMA.16816.F32 R80, R8, R82, R12 ;  /* 0x000000520850723c */ /* 0x000fe2000000180c */
[----:B------:R-:W-:-:S04]  /*19900*/  FFMA.FTZ R12, R99, UR8, -R0 ;  /* 0x00000008630c7c23 */ /* 0x000fc80008010800 */
[----:B------:R5:W4:Y:S01]  /*19910*/  MUFU.EX2 R190, R12 ;  /* 0x0000000c00be7308 */ /* 0x000b220000000800 */
[--C-:B-1----:R-:W-:Y:S02]  /*19920*/  FFMA.FTZ R6, R105, UR8, -R5.reuse ;  /* 0x0000000869067c23 */ /* 0x102fe40008010805 */
[----:B------:R-:W-:Y:S01]  /*19930*/  HMMA.16816.F32 R64, R8, R44, R20 ;  /* 0x0000002c0840723c */ /* 0x000fe20000001814 */
[----:B------:R-:W1:Y:S01]  /*19940*/  LDSM.16.MT88.4 R20, [R37+0xb800] ;  /* 0x00b800002514783b */ /* 0x000e620000004200 */
[----:B------:R4:W4:Y:S01]  /*19950*/  MUFU.EX2 R184, R6 ;  /* 0x0000000600b87308 */ /* 0x0009220000000800 */
[----:B--2---:R-:W-:-:S04]  /*19960*/  FFMA.FTZ R7, R104, UR8, -R5 ;  /* 0x0000000868077c23 */ /* 0x004fc80008010805 */
[----:B------:R2:W-:Y:S01]  /*19970*/  MUFU.EX2 R183, R7 ;  /* 0x0000000700b77308 */ /* 0x0005e20000000800 */
[C---:B---3--:R-:W-:Y:S01]  /*19980*/  HMMA.16816.F32 R32, R8.reuse, R16, R28 ;  /* 0x000000100820723c */ /* 0x048fe2000000181c */
[----:B------:R-:W-:Y:S04]  /*19990*/  LDSM.16.MT88.4 R28, [R26+0xb800] ;  /* 0x00b800001a1c783b */ /* 0x000fe80000004200 */
[----:B-----5:R-:W3:Y:S01]  /*199a0*/  LDSM.16.MT88.4 R12, [R27+0xb800] ;  /* 0x00b800001b0c783b */ /* 0x020ee20000004200 */
[----:B----4-:R-:W-:Y:S02]  /*199b0*/  FFMA.FTZ R6, R103, UR8, -R5 ;  /* 0x0000000867067c23 */ /* 0x010fe40008010805 */
[----:B------:R-:W-:Y:S02]  /*199c0*/  HMMA.16816.F32 R16, R8, R18, R40 ;  /* 0x000000120810723c */ /* 0x000fe40000001828 */
[----:B------:R-:W4:Y:S01]  /*199d0*/  MUFU.EX2 R182, R6 ;  /* 0x0000000600b67308 */ /* 0x000f220000000800 */
[----:B--2---:R-:W-:-:S05]  /*199e0*/  FFMA.FTZ R7, R108, UR8, -R0 ;  /* 0x000000086c077c23 */ /* 0x004fca0008010800 */
[----:B------:R-:W-:Y:S01]  /*199f0*/  HMMA.16816.F32 R76, R8, R46, R48 ;  /* 0x0000002e084c723c */ /* 0x000fe20000001830 */
[----:B------:R-:W-:Y:S01]  /*19a00*/  F2FP.F16.F32.PACK_AB R9, R190, R186 ;  /* 0x000000babe09723e */ /* 0x000fe200000000ff */
[----:B------:R-:W2:Y:S01]  /*19a10*/  LDSM.16.MT88.4 R44, [R24+0xc000] ;  /* 0x00c00000182c783b */ /* 0x000ea20000004200 */
[----:B------:R-:W-:Y:S01]  /*19a20*/  F2FP.F16.F32.PACK_AB R11, R188, R189 ;  /* 0x000000bdbc0b723e */ /* 0x000fe200000000ff */
[----:B------:R5:W-:Y:S01]  /*19a30*/  MUFU.EX2 R176, R7 ;  /* 0x0000000700b07308 */ /* 0x000be20000000800 */
[----:B------:R-:W-:Y:S02]  /*19a40*/  F2FP.F16.F32.PACK_AB R8, R184, R179 ;  /* 0x000000b3b808723e */ /* 0x000fe400000000ff */
[----:B----4-:R-:W-:Y:S01]  /*19a50*/  F2FP.F16.F32.PACK_AB R10, R182, R183 ;  /* 0x000000b7b60a723e */ /* 0x010fe200000000ff */
[----:B------:R-:W-:-:S04]  /*19a60*/  FFMA.FTZ R6, R106, UR8, -R0 ;  /* 0x000000086a067c23 */ /* 0x000fc80008010800 */
[----:B------:R4:W-:Y:S02]  /*19a70*/  MUFU.EX2 R175, R6 ;  /* 0x0000000600af7308 */ /* 0x0009e40000000800 */
[----:B------:R-:W-:Y:S01]  /*19a80*/  HMMA.16816.F32 R48, R8, R54, R60 ;  /* 0x000000360830723c */ /* 0x000fe2000000183c */
[----:B------:R-:W2:Y:S01]  /*19a90*/  LDSM.16.MT88.4 R60, [R27+0xc000] ;  /* 0x00c000001b3c783b */ /* 0x000ea20000004200 */
[----:B-----5:R-:W-:-:S04]  /*19aa0*/  FFMA.FTZ R7, R111, UR8, -R5 ;  /* 0x000000086f077c23 */ /* 0x020fc80008010805 */
[----:B------:R5:W-:Y:S02]  /*19ab0*/  MUFU.EX2 R168, R7 ;  /* 0x0000000700a87308 */ /* 0x000be40000000800 */
[----:B------:R-:W-:Y:S01]  /*19ac0*/  HMMA.16816.F32 R40, R8, R52, R56 ;  /* 0x000000340828723c */ /* 0x000fe20000001838 */
[----:B----4-:R-:W-:-:S04]  /*19ad0*/  FFMA.FTZ R6, R109, UR8, -R0 ;  /* 0x000000086d067c23 */ /* 0x010fc80008010800 */
[----:B------:R4:W-:Y:S03]  /*19ae0*/  MUFU.EX2 R178, R6 ;  /* 0x0000000600b27308 */ /* 0x0009e60000000800 */
[----:B-1----:R-:W-:Y:S01]  /*19af0*/  HMMA.16816.F32 R56, R8, R20, R32 ;  /* 0x000000140838723c */ /* 0x002fe20000001820 */
[----:B------:R-:W-:Y:S01]  /*19b00*/  LDSM.16.MT88.4 R32, [R24+0xc800] ;  /* 0x00c800001820783b */ /* 0x000fe20000004200 */
[----:B-----5:R-:W-:-:S04]  /*19b10*/  FFMA.FTZ R7, R112, UR8, -R5 ;  /* 0x0000000870077c23 */ /* 0x020fc80008010805 */
[----:B------:R1:W-:Y:S02]  /*19b20*/  MUFU.EX2 R171, R7 ;  /* 0x0000000700ab7308 */ /* 0x0003e40000000800 */
[----:B------:R-:W-:Y:S01]  /*19b30*/  HMMA.16816.F32 R16, R8, R22, R16 ;  /* 0x000000160810723c */ /* 0x000fe20000001810 */
[----:B------:R-:W5:Y:S01]  /*19b40*/  LDSM.16.MT88.4 R20, [R37+0xc000] ;  /* 0x00c000002514783b */ /* 0x000f620000004200 */
[----:B----4-:R-:W-:-:S06]  /*19b50*/  FFMA.FTZ R6, R110, UR8, -R5 ;  /* 0x000000086e067c23 */ /* 0x010fcc0008010805 */
[----:B---3--:R-:W-:Y:S01]  /*19b60*/  HMMA.16816.F32 R52, R8, R12, R72 ;  /* 0x0000000c0834723c */ /* 0x008fe20000001848 */
[----:B------:R3:W-:Y:S01]  /*19b70*/  MUFU.EX2 R167, R6 ;  /* 0x0000000600a77308 */ /* 0x0007e20000000800 */
[--C-:B------:R-:W-:Y:S01]  /*19b80*/  FFMA.FTZ R12, R107, UR8, -R0.reuse ;  /* 0x000000086b0c7c23 */ /* 0x100fe20008010800 */
[----:B-1----:R-:W-:-:S03]  /*19b90*/  FFMA.FTZ R7, R118, UR8, -R0 ;  /* 0x0000000876077c23 */ /* 0x002fc60008010800 */
[----:B------:R1:W4:Y:S02]  /*19ba0*/  MUFU.EX2 R177, R12 ;  /* 0x0000000c00b17308 */ /* 0x0003240000000800 */
[----:B------:R-:W-:Y:S02]  /*19bb0*/  HMMA.16816.F32 R64, R8, R28, R64 ;  /* 0x0000001c0840723c */ /* 0x000fe40000001840 */
[----:B------:R2:W-:Y:S01]  /*19bc0*/  MUFU.EX2 R162, R7 ;  /* 0x0000000700a27308 */ /* 0x0005e20000000800 */
[----:B---3--:R-:W-:-:S05]  /*19bd0*/  FFMA.FTZ R6, R114, UR8, -R5 ;  /* 0x0000000872067c23 */ /* 0x008fca0008010805 */
[C---:B------:R-:W-:Y:S01]  /*19be0*/  HMMA.16816.F32 R72, R8.reuse, R30, R76 ;  /* 0x0000001e0848723c */ /* 0x040fe2000000184c */
[----:B------:R-:W3:Y:S07]  /*19bf0*/  MUFU.EX2 R169, R6 ;  /* 0x0000000600a97308 */ /* 0x000eee0000000800 */
[----:B-1----:R-:W-:Y:S01]  /*19c00*/  HMMA.16816.F32 R12, R8, R14, R80 ;  /* 0x0000000e080c723c */ /* 0x002fe20000001850 */
[----:B----4-:R-:W-:Y:S01]  /*19c10*/  F2FP.F16.F32.PACK_AB R9, R177, R175 ;  /* 0x000000afb109723e */ /* 0x010fe200000000ff */
[----:B--2---:R-:W-:Y:S01]  /*19c20*/  FFMA.FTZ R7, R119, UR8, -R5 ;  /* 0x0000000877077c23 */ /* 0x004fe20008010805 */
[----:B------:R-:W-:-:S02]  /*19c30*/  F2FP.F16.F32.PACK_AB R11, R178, R176 ;  /* 0x000000b0b20b723e */ /* 0x000fc400000000ff */
[----:B------:R-:W-:Y:S01]  /*19c40*/  F2FP.F16.F32.PACK_AB R8, R167, R168 ;  /* 0x000000a8a708723e */ /* 0x000fe200000000ff */
[----:B------:R1:W-:Y:S01]  /*19c50*/  MUFU.EX2 R38, R7 ;  /* 0x0000000700267308 */ /* 0x0003e20000000800 */
[----:B---3--:R-:W-:Y:S01]  /*19c60*/  F2FP.F16.F32.PACK_AB R10, R169, R171 ;  /* 0x000000aba90a723e */ /* 0x008fe200000000ff */
[----:B------:R-:W-:-:S04]  /*19c70*/  FFMA.FTZ R6, R115, UR8, -R0 ;  /* 0x0000000873067c23 */ /* 0x000fc80008010800 */
[----:B------:R2:W-:Y:S02]  /*19c80*/  MUFU.EX2 R39, R6 ;  /* 0x0000000600277308 */ /* 0x0005e40000000800 */
[----:B------:R-:W-:Y:S01]  /*19c90*/  HMMA.16816.F32 R28, R8, R44, R40 ;  /* 0x0000002c081c723c */ /* 0x000fe20000001828 */
[----:B-1----:R-:W-:-:S07]  /*19ca0*/  FFMA.FTZ R7, R121, UR8, -R5 ;  /* 0x0000000879077c23 */ /* 0x002fce0008010805 */
[----:B------:R-:W-:Y:S01]  /*19cb0*/  HMMA.16816.F32 R40, R8, R46, R48 ;  /* 0x0000002e0828723c */ /* 0x000fe20000001830 */
[----:B------:R1:W-:Y:S01]  /*19cc0*/  MUFU.EX2 R159, R7 ;  /* 0x00000007009f7308 */ /* 0x0003e20000000800 */
[----:B--2---:R-:W-:-:S06]  /*19cd0*/  FFMA.FTZ R6, R117, UR8, -R0 ;  /* 0x0000000875067c23 */ /* 0x004fcc0008010800 */
[----:B------:R-:W-:Y:S01]  /*19ce0*/  HMMA.16816.F32 R44, R8, R60, R52 ;  /* 0x0000003c082c723c */ /* 0x000fe20000001834 */
[----:B------:R-:W2:Y:S01]  /*19cf0*/  LDSM.16.MT88.4 R52, [R27+0xc800] ;  /* 0x00c800001b34783b */ /* 0x000ea20000004200 */
[----:B------:R3:W-:Y:S01]  /*19d00*/  MUFU.EX2 R161, R6 ;  /* 0x0000000600a17308 */ /* 0x0007e20000000800 */
[----:B-1----:R-:W-:-:S05]  /*19d10*/  FFMA.FTZ R7, R125, UR8, -R0 ;  /* 0x000000087d077c23 */ /* 0x002fca0008010800 */
[C---:B------:R-:W-:Y:S01]  /*19d20*/  HMMA.16816.F32 R84, R8.reuse, R62, R12 ;  /* 0x0000003e0854723c */ /* 0x040fe2000000180c */
[--C-:B------:R-:W-:Y:S01]  /*19d30*/  FFMA.FTZ R12, R116, UR8, -R0.reuse ;  /* 0x00000008740c7c23 */ /* 0x100fe20008010800 */
[----:B------:R-:W1:Y:S01]  /*19d40*/  LDSM.16.MT88.4 R60, [R26+0xc800] ;  /* 0x00c800001a3c783b */ /* 0x000e620000004200 */
[----:B------:R4:W-:Y:S04]  /*19d50*/  MUFU.EX2 R150, R7 ;  /* 0x0000000700967308 */ /* 0x0009e80000000800 */
[----:B------:R4:W2:Y:S01]  /*19d60*/  MUFU.EX2 R160, R12 ;  /* 0x0000000c00a07308 */ /* 0x0008a20000000800 */
[--C-:B---3--:R-:W-:Y:S01]  /*19d70*/  FFMA.FTZ R6, R122, UR8, -R5.reuse ;  /* 0x000000087a067c23 */ /* 0x108fe20008010805 */
[C---:B-----5:R-:W-:Y:S01]  /*19d80*/  HMMA.16816.F32 R48, R8.reuse, R22, R16 ;  /* 0x000000160830723c */ /* 0x060fe20000001810 */
[----:B------:R-:W3:Y:S02]  /*19d90*/  LDSM.16.MT88.4 R16, [R37+0xc800] ;  /* 0x00c800002510783b */ /* 0x000ee40000004200 */
[----:B------:R5:W2:Y:S05]  /*19da0*/  MUFU.EX2 R158, R6 ;  /* 0x00000006009e7308 */ /* 0x000aaa0000000800 */
[----:B------:R-:W-:Y:S01]  /*19db0*/  HMMA.16816.F32 R80, R8, R68, R64 ;  /* 0x000000440850723c */ /* 0x000fe20000001840 */
[----:B----4-:R-:W-:Y:S01]  /*19dc0*/  FFMA.FTZ R7, R128, UR8, -R5 ;  /* 0x0000000880077c23 */ /* 0x010fe20008010805 */
[----:B------:R-:W-:-:S03]  /*19dd0*/  FFMA.FTZ R12, R124, UR8, -R0 ;  /* 0x000000087c0c7c23 */ /* 0x000fc60008010800 */
[----:B------:R4:W-:Y:S03]  /*19de0*/  MUFU.EX2 R143, R7 ;  /* 0x00000007008f7308 */ /* 0x0009e60000000800 */
[C---:B------:R-:W-:Y:S01]  /*19df0*/  HMMA.16816.F32 R76, R8.reuse, R70, R72 ;  /* 0x00000046084c723c */ /* 0x040fe20000001848 */
[--C-:B-----5:R-:W-:Y:S01]  /*19e00*/  FFMA.FTZ R6, R120, UR8, -R5.reuse ;  /* 0x0000000878067c23 */ /* 0x120fe20008010805 */
[----:B------:R5:W-:Y:S01]  /*19e10*/  MUFU.EX2 R152, R12 ;  /* 0x0000000c00987308 */ /* 0x000be20000000800 */
[----:B------:R-:W-:Y:S03]  /*19e20*/  LDSM.16.MT88.4 R72, [R26+0xd000] ;  /* 0x00d000001a48783b */ /* 0x000fe60000004200 */
[----:B------:R1:W1:Y:S02]  /*19e30*/  MUFU.EX2 R157, R6 ;  /* 0x00000006009d7308 */ /* 0x0002640000000800 */
[----:B------:R-:W-:Y:S01]  /*19e40*/  HMMA.16816.F32 R68, R8, R20, R56 ;  /* 0x000000140844723c */ /* 0x000fe20000001838 */
[----:B------:R-:W3:Y:S01]  /*19e50*/  LDSM.16.MT88.4 R20, [R24+0xd000] ;  /* 0x00d000001814783b */ /* 0x000ee20000004200 */
[----:B--2---:R-:W-:Y:S01]  /*19e60*/  F2FP.F16.F32.PACK_AB R9, R160, R39 ;  /* 0x00000027a009723e */ /* 0x004fe200000000ff */
[----:B----4-:R-:W-:Y:S01]  /*19e70*/  FFMA.FTZ R7, R129, UR8, -R5 ;  /* 0x0000000881077c23 */ /* 0x010fe20008010805 */
[----:B------:R-:W-:-:S02]  /*19e80*/  F2FP.F16.F32.PACK_AB R11, R161, R162 ;  /* 0x000000a2a10b723e */ /* 0x000fc400000000ff */
[----:B------:R-:W-:Y:S01]  /*19e90*/  F2FP.F16.F32.PACK_AB R8, R158, R38 ;  /* 0x000000269e08723e */ /* 0x000fe200000000ff */
[----:B------:R2:W-:Y:S01]  /*19ea0*/  MUFU.EX2 R147, R7 ;  /* 0x0000000700937308 */ /* 0x0005e20000000800 */
[----:B-----5:R-:W4:Y:S01]  /*19eb0*/  LDSM.16.MT88.4 R12, [R27+0xd000] ;  /* 0x00d000001b0c783b */ /* 0x020f220000004200 */
[----:B-1----:R-:W-:Y:S01]  /*19ec0*/  FFMA.FTZ R6, R123, UR8, -R0 ;  /* 0x000000087b067c23 */ /* 0x002fe20008010800 */
[----:B------:R-:W-:-:S03]  /*19ed0*/  F2FP.F16.F32.PACK_AB R10, R157, R159 ;  /* 0x0000009f9d0a723e */ /* 0x000fc600000000ff */
[----:B------:R1:W5:Y:S04]  /*19ee0*/  MUFU.EX2 R148, R6 ;  /* 0x0000000600947308 */ /* 0x0003680000000800 */
[----:B------:R-:W-:Y:S01]  /*19ef0*/  HMMA.16816.F32 R64, R8, R32, R28 ;  /* 0x000000200840723c */ /* 0x000fe2000000181c */
[----:B--2---:R-:W-:-:S04]  /*19f00*/  FFMA.FTZ R7, R135, UR8, -R0 ;  /* 0x0000000887077c23 */ /* 0x004fc80008010800 */
[----:B------:R2:W-:Y:S03]  /*19f10*/  MUFU.EX2 R135, R7 ;  /* 0x0000000700877308 */ /* 0x0005e60000000800 */
[----:B------:R-:W-:Y:S01]  /*19f20*/  HMMA.16816.F32 R32, R8, R34, R40 ;  /* 0x000000220820723c */ /* 0x000fe20000001828 */
[----:B-1----:R-:W-:-:S04]  /*19f30*/  FFMA.FTZ R6, R126, UR8, -R0 ;  /* 0x000000087e067c23 */ /* 0x002fc80008010800 */
[----:B------:R1:W4:Y:S03]  /*19f40*/  MUFU.EX2 R151, R6 ;  /* 0x0000000600977308 */ /* 0x0003260000000800 */
[----:B------:R-:W-:Y:S01]  /*19f50*/  HMMA.16816.F32 R28, R8, R52, R44 ;  /* 0x00000034081c723c */ /* 0x000fe2000000182c */
[----:B------:R-:W4:Y:S01]  /*19f60*/  LDSM.16.MT88.4 R44, [R37+0xd000] ;  /* 0x00d00000252c783b */ /* 0x000f220000004200 */
[----:B--2---:R-:W-:Y:S01]  /*19f70*/  FFMA.FTZ R7, R136, UR8, -R5 ;  /* 0x0000000888077c23 */ /* 0x004fe20008010805 */
[----:B------:R-:W-:-:S03]  /*19f80*/  IMAD.MOV.U32 R136, RZ, RZ, R95 ;  /* 0x000000ffff887224 */ /* 0x000fc600078e005f */
[----:B------:R2:W-:Y:S02]  /*19f90*/  MUFU.EX2 R128, R7 ;  /* 0x0000000700807308 */ /* 0x0005e40000000800 */
[----:B------:R-:W-:Y:S01]  /*19fa0*/  HMMA.16816.F32 R56, R8, R60, R80 ;  /* 0x0000003c0838723c */ /* 0x000fe20000001850 */
[----:B-1----:R-:W-:-:S04]  /*19fb0*/  FFMA.FTZ R6, R127, UR8, -R5 ;  /* 0x000000087f067c23 */ /* 0x002fc80008010805 */
[----:B------:R1:W4:Y:S03]  /*19fc0*/  MUFU.EX2 R145, R6 ;  /* 0x0000000600917308 */ /* 0x0003260000000800 */
[----:B------:R-:W-:Y:S01]  /*19fd0*/  HMMA.16816.F32 R76, R8, R62, R76 ;  /* 0x0000003e084c723c */ /* 0x000fe2000000184c */
[----:B--2---:R-:W-:Y:S01]  /*19fe0*/  FFMA.FTZ R7, R138, UR8, -R5 ;  /* 0x000000088a077c23 */ /* 0x004fe20008010805 */
[----:B------:R-:W-:-:S06]  /*19ff0*/  IMAD.MOV.U32 R138, RZ, RZ, R96 ;  /* 0x000000ffff8a7224 */ /* 0x000fcc00078e0060 */
[----:B---3--:R-:W-:Y:S01]  /*1a000*/  HMMA.16816.F32 R60, R8, R16, R68 ;  /* 0x00000010083c723c */ /* 0x008fe20000001844 */
[----:B-1----:R-:W-:-:S07]  /*1a010*/  FFMA.FTZ R6, R130, UR8, -R5 ;  /* 0x0000000882067c23 */ /* 0x002fce0008010805 */
[C---:B------:R-:W-:Y:S01]  /*1a020*/  HMMA.16816.F32 R40, R8.reuse, R54, R84 ;  /* 0x000000360828723c */ /* 0x040fe20000001854 */
[----:B------:R-:W1:Y:S07]  /*1a030*/  MUFU.EX2 R144, R6 ;  /* 0x0000000600907308 */ /* 0x000e6e0000000800 */
[----:B------:R-:W-:Y:S01]  /*1a040*/  HMMA.16816.F32 R16, R8, R18, R48 ;  /* 0x000000120810723c */ /* 0x000fe20000001830 */
[----:B-----5:R-:W-:Y:S02]  /*1a050*/  F2FP.F16.F32.PACK_AB R9, R152, R148 ;  /* 0x000000949809723e */ /* 0x020fe400000000ff */
[----:B----4-:R-:W-:-:S02]  /*1a060*/  F2FP.F16.F32.PACK_AB R11, R151, R150 ;  /* 0x00000096970b723e */ /* 0x010fc400000000ff */
[----:B------:R-:W-:Y:S02]  /*1a070*/  F2FP.F16.F32.PACK_AB R8, R145, R143 ;  /* 0x0000008f9108723e */ /* 0x000fe400000000ff */
[----:B-1----:R-:W-:Y:S01]  /*1a080*/  F2FP.F16.F32.PACK_AB R10, R144, R147 ;  /* 0x00000093900a723e */ /* 0x002fe200000000ff */
[--C-:B------:R-:W-:Y:S02]  /*1a090*/  FFMA.FTZ R6, R132, UR8, -R0.reuse ;  /* 0x0000000884067c23 */ /* 0x100fe40008010800 */
[----:B------:R1:W-:Y:S04]  /*1a0a0*/  MUFU.EX2 R132, R7 ;  /* 0x0000000700847308 */ /* 0x0003e80000000800 */
[C---:B------:R-:W-:Y:S08]  /*1a0b0*/  HMMA.16816.F32 R48, R8.reuse, R22, R32 ;  /* 0x000000160830723c */ /* 0x040ff00000001820 */
[----:B------:R-:W-:Y:S01]  /*1a0c0*/  HMMA.16816.F32 R32, R8, R12, R28 ;  /* 0x0000000c0820723c */ /* 0x000fe2000000181c */
[----:B------:R-:W2:Y:S01]  /*1a0d0*/  LDSM.16.MT88.4 R28, [R24+0xd800] ;  /* 0x00d80000181c783b */ /* 0x000ea20000004200 */
[--C-:B------:R-:W-:Y:S01]  /*1a0e0*/  FFMA.FTZ R12, R133, UR8, -R0.reuse ;  /* 0x00000008850c7c23 */ /* 0x100fe20008010800 */
[----:B-1----:R-:W-:Y:S01]  /*1a0f0*/  FFMA.FTZ R7, R146, UR8, -R0 ;  /* 0x0000000892077c23 */ /* 0x002fe20008010800 */
[----:B------:R1:W-:Y:S01]  /*1a100*/  MUFU.EX2 R133, R6 ;  /* 0x0000000600857308 */ /* 0x0003e20000000800 */
[----:B------:R-:W-:-:S03]  /*1a110*/  IMAD.MOV.U32 R146, RZ, RZ, R89 ;  /* 0x000000ffff927224 */ /* 0x000fc600078e0059 */
[C---:B------:R-:W-:Y:S01]  /*1a120*/  HMMA.16816.F32 R80, R8.reuse, R14, R40 ;  /* 0x0000000e0850723c */ /* 0x040fe20000001828 */
[----:B------:R3:W4:Y:S04]  /*1a130*/  MUFU.EX2 R140, R12 ;  /* 0x0000000c008c7308 */ /* 0x0007280000000800 */
[----:B------:R5:W-:Y:S03]  /*1a140*/  MUFU.EX2 R125, R7 ;  /* 0x00000007007d7308 */ /* 0x000be60000000800 */
[----:B------:R-:W-:Y:S01]  /*1a150*/  HMMA.16816.F32 R52, R8, R20, R64 ;  /* 0x000000140834723c */ /* 0x000fe20000001840 */
[----:B------:R-:W-:Y:S01]  /*1a160*/  LDSM.16.MT88.4 R20, [R37+0xd800] ;  /* 0x00d800002514783b */ /* 0x000fe20000004200 */
[----:B-1----:R-:W-:-:S04]  /*1a170*/  FFMA.FTZ R6, R134, UR8, -R0 ;  /* 0x0000000886067c23 */ /* 0x002fc80008010800 */
[----:B------:R1:W4:Y:S01]  /*1a180*/  MUFU.EX2 R134, R6 ;  /* 0x0000000600867308 */ /* 0x0003220000000800 */
[----:B---3--:R-:W3:Y:S01]  /*1a190*/  LDSM.16.MT88.4 R12, [R27+0xd800] ;  /* 0x00d800001b0c783b */ /* 0x008ee20000004200 */
[----:B------:R-:W-:Y:S03]  /*1a1a0*/  HMMA.16816.F32 R68, R8, R72, R56 ;  /* 0x000000480844723c */ /* 0x000fe60000001838 */
[----:B------:R-:W3:Y:S01]  /*1a1b0*/  LDSM.16.MT88.4 R56, [R26+0xd800] ;  /* 0x00d800001a38783b */ /* 0x000ee20000004200 */
[----:B-----5:R-:W-:Y:S01]  /*1a1c0*/  FFMA.FTZ R7, R153, UR8, -R5 ;  /* 0x0000000899077c23 */ /* 0x020fe20008010805 */
[----:B------:R-:W-:-:S03]  /*1a1d0*/  IMAD.MOV.U32 R153, RZ, RZ, R93 ;  /* 0x000000ffff997224 */ /* 0x000fc600078e005d */
[----:B------:R-:W-:Y:S01]  /*1a1e0*/  HMMA.16816.F32 R72, R8, R74, R76 ;  /* 0x0000004a0848723c */ /* 0x000fe2000000184c */
[----:B------:R5:W-:Y:S01]  /*1a1f0*/  MUFU.EX2 R123, R7 ;  /* 0x00000007007b7308 */ /* 0x000be20000000800 */
[----:B-1----:R-:W-:Y:S01]  /*1a200*/  FFMA.FTZ R6, R137, UR8, -R5 ;  /* 0x0000000889067c23 */ /* 0x002fe20008010805 */
[----:B------:R-:W-:-:S03]  /*1a210*/  IMAD.MOV.U32 R137, RZ, RZ, R94 ;  /* 0x000000ffff897224 */ /* 0x000fc600078e005e */
[----:B------:R1:W2:Y:S02]  /*1a220*/  MUFU.EX2 R130, R6 ;  /* 0x0000000600827308 */ /* 0x0002a40000000800 */
[----:B------:R-:W-:Y:S01]  /*1a230*/  HMMA.16816.F32 R64, R8, R44, R60 ;  /* 0x0000002c0840723c */ /* 0x000fe2000000183c */
[----:B-----5:R-:W-:-:S07]  /*1a240*/  FFMA.FTZ R7, R155, UR8, -R5 ;  /* 0x000000089b077c23 */ /* 0x020fce0008010805 */
[----:B------:R-:W-:Y:S01]  /*1a250*/  HMMA.16816.F32 R16, R8, R46, R16 ;  /* 0x0000002e0810723c */ /* 0x000fe20000001810 */
[----:B----4-:R-:W-:Y:S01]  /*1a260*/  F2FP.F16.F32.PACK_AB R9, R140, R133 ;  /* 0x000000858c09723e */ /* 0x010fe200000000ff */
[----:B------:R4:W-:Y:S01]  /*1a270*/  MUFU.EX2 R122, R7 ;  /* 0x00000007007a7308 */ /* 0x0009e20000000800 */
[----:B------:R-:W-:Y:S01]  /*1a280*/  F2FP.F16.F32.PACK_AB R11, R134, R135 ;  /* 0x00000087860b723e */ /* 0x000fe200000000ff */
[----:B-1----:R-:W-:Y:S01]  /*1a290*/  FFMA.FTZ R6, R139, UR8, -R5 ;  /* 0x000000088b067c23 */ /* 0x002fe20008010805 */
[----:B--2---:R-:W-:Y:S01]  /*1a2a0*/  F2FP.F16.F32.PACK_AB R8, R130, R128 ;  /* 0x000000808208723e */ /* 0x004fe200000000ff */
[----:B------:R-:W-:Y:S02]  /*1a2b0*/  IMAD.MOV.U32 R139, RZ, RZ, R97 ;  /* 0x000000ffff8b7224 */ /* 0x000fe400078e0061 */
[----:B------:R-:W1:Y:S01]  /*1a2c0*/  MUFU.EX2 R129, R6 ;  /* 0x0000000600817308 */ /* 0x000e620000000800 */
[----:B----4-:R-:W-:-:S04]  /*1a2d0*/  FFMA.FTZ R7, R165, UR8, -R0 ;  /* 0x00000008a5077c23 */ /* 0x010fc80008010800 */
[----:B------:R2:W-:Y:S01]  /*1a2e0*/  MUFU.EX2 R119, R7 ;  /* 0x0000000700777308 */ /* 0x0005e20000000800 */
[----:B-1----:R-:W-:Y:S01]  /*1a2f0*/  F2FP.F16.F32.PACK_AB R10, R129, R132 ;  /* 0x00000084810a723e */ /* 0x002fe200000000ff */
[----:B------:R-:W-:Y:S01]  /*1a300*/  FFMA.FTZ R6, R141, UR8, -R0 ;  /* 0x000000088d067c23 */ /* 0x000fe20008010800 */
[----:B------:R-:W-:-:S03]  /*1a310*/  IMAD.MOV.U32 R141, RZ, RZ, R91 ;  /* 0x000000ffff8d7224 */ /* 0x000fc600078e005b */
[----:B------:R1:W-:Y:S02]  /*1a320*/  MUFU.EX2 R124, R6 ;  /* 0x00000006007c7308 */ /* 0x0003e40000000800 */
[----:B------:R-:W-:Y:S01]  /*1a330*/  HMMA.16816.F32 R60, R8, R28, R52 ;  /* 0x0000001c083c723c */ /* 0x000fe20000001834 */
[----:B--2---:R-:W-:-:S07]  /*1a340*/  FFMA.FTZ R7, R170, UR8, -R5 ;  /* 0x00000008aa077c23 */ /* 0x004fce0008010805 */
[----:B------:R-:W-:Y:S01]  /*1a350*/  HMMA.16816.F32 R44, R8, R30, R48 ;  /* 0x0000001e082c723c */ /* 0x000fe20000001830 */
[----:B------:R-:W2:Y:S01]  /*1a360*/  LDSM.16.MT88.4 R28, [R27+0xe000] ;  /* 0x00e000001b1c783b */ /* 0x000ea20000004200 */
[----:B------:R4:W-:Y:S01]  /*1a370*/  MUFU.EX2 R111, R7 ;  /* 0x00000007006f7308 */ /* 0x0009e20000000800 */
[----:B-1----:R-:W-:Y:S01]  /*1a380*/  FFMA.FTZ R6, R149, UR8, -R0 ;  /* 0x0000000895067c23 */ /* 0x002fe20008010800 */
[----:B------:R-:W-:-:S03]  /*1a390*/  IMAD.MOV.U32 R149, RZ, RZ, R88 ;  /* 0x000000ffff957224 */ /* 0x000fc600078e0058 */
[----:B------:R1:W-:Y:S01]  /*1a3a0*/  MUFU.EX2 R126, R6 ;  /* 0x00000006007e7308 */ /* 0x0003e20000000800 */
[C---:B---3--:R-:W-:Y:S01]  /*1a3b0*/  HMMA.16816.F32 R40, R8.reuse, R12, R32 ;  /* 0x0000000c0828723c */ /* 0x048fe20000001820 */
[----:B------:R-:W-:Y:S01]  /*1a3c0*/  FFMA.FTZ R12, R142, UR8, -R0 ;  /* 0x000000088e0c7c23 */ /* 0x000fe20008010800 */
[----:B------:R-:W3:Y:S01]  /*1a3d0*/  LDSM.16.MT88.4 R32, [R24+0xe000] ;  /* 0x00e000001820783b */ /* 0x000ee20000004200 */
[----:B------:R-:W-:Y:S02]  /*1a3e0*/  IMAD.MOV.U32 R142, RZ, RZ, R90 ;  /* 0x000000ffff8e7224 */ /* 0x000fe400078e005a */
[----:B------:R5:W2:Y:S01]  /*1a3f0*/  MUFU.EX2 R127, R12 ;  /* 0x0000000c007f7308 */ /* 0x000aa20000000800 */
[--C-:B----4-:R-:W-:Y:S02]  /*1a400*/  FFMA.FTZ R7, R173, UR8, -R5.reuse ;  /* 0x00000008ad077c23 */ /* 0x110fe40008010805 */
[----:B------:R-:W-:Y:S01]  /*1a410*/  HMMA.16816.F32 R52, R8, R56, R68 ;  /* 0x000000380834723c */ /* 0x000fe20000001844 */
[----:B------:R-:W-:Y:S01]  /*1a420*/  LDSM.16.MT88.4 R68, [R26+0xe000] ;  /* 0x00e000001a44783b */ /* 0x000fe20000004200 */
[----:B------:R4:W-:Y:S01]  /*1a430*/  MUFU.EX2 R116, R7 ;  /* 0x0000000700747308 */ /* 0x0009e20000000800 */
[----:B-1----:R-:W-:-:S05]  /*1a440*/  FFMA.FTZ R6, R154, UR8, -R5 ;  /* 0x000000089a067c23 */ /* 0x002fca0008010805 */
[C---:B------:R-:W-:Y:S01]  /*1a450*/  HMMA.16816.F32 R72, R8.reuse, R58, R72 ;  /* 0x0000003a0848723c */ /* 0x040fe20000001848 */
[----:B------:R1:W2:Y:S07]  /*1a460*/  MUFU.EX2 R120, R6 ;  /* 0x0000000600787308 */ /* 0x0002ae0000000800 */
[----:B-----5:R-:W-:Y:S01]  /*1a470*/  HMMA.16816.F32 R12, R8, R14, R80 ;  /* 0x0000000e080c723c */ /* 0x020fe20000001850 */
[----:B----4-:R-:W-:-:S04]  /*1a480*/  FFMA.FTZ R7, R185, UR8, -R0 ;  /* 0x00000008b9077c23 */ /* 0x010fc80008010800 */
[----:B------:R4:W-:Y:S01]  /*1a490*/  MUFU.EX2 R109, R7 ;  /* 0x00000007006d7308 */ /* 0x0009e20000000800 */
[--C-:B-1----:R-:W-:Y:S02]  /*1a4a0*/  FFMA.FTZ R6, R156, UR8, -R5.reuse ;  /* 0x000000089c067c23 */ /* 0x102fe40008010805 */
[C---:B------:R-:W-:Y:S02]  /*1a4b0*/  HMMA.16816.F32 R56, R8.reuse, R20, R64 ;  /* 0x000000140838723c */ /* 0x040fe40000001840 */
[----:B------:R-:W1:Y:S06]  /*1a4c0*/  MUFU.EX2 R121, R6 ;  /* 0x0000000600797308 */ /* 0x000e6c0000000800 */
[----:B------:R-:W-:Y:S01]  /*1a4d0*/  HMMA.16816.F32 R16, R8, R22, R16 ;  /* 0x000000160810723c */ /* 0x000fe20000001810 */
[----:B------:R-:W5:Y:S01]  /*1a4e0*/  LDSM.16.MT88.4 R20, [R37+0xe000] ;  /* 0x00e000002514783b */ /* 0x000f620000004200 */
[----:B--2---:R-:W-:Y:S01]  /*1a4f0*/  F2FP.F16.F32.PACK_AB R9, R127, R124 ;  /* 0x0000007c7f09723e */ /* 0x004fe200000000ff */
[----:B----4-:R-:W-:Y:S01]  /*1a500*/  FFMA.FTZ R7, R192, UR8, -R5 ;  /* 0x00000008c0077c23 */ /* 0x010fe20008010805 */
[----:B------:R-:W-:-:S02]  /*1a510*/  F2FP.F16.F32.PACK_AB R11, R126, R125 ;  /* 0x0000007d7e0b723e */ /* 0x000fc400000000ff */
[----:B------:R-:W-:Y:S01]  /*1a520*/  F2FP.F16.F32.PACK_AB R8, R120, R123 ;  /* 0x0000007b7808723e */ /* 0x000fe200000000ff */
[----:B------:R2:W-:Y:S01]  /*1a530*/  MUFU.EX2 R103, R7 ;  /* 0x0000000700677308 */ /* 0x0005e20000000800 */
[----:B-1----:R-:W-:Y:S01]  /*1a540*/  F2FP.F16.F32.PACK_AB R10, R121, R122 ;  /* 0x0000007a790a723e */ /* 0x002fe200000000ff */
[----:B------:R-:W-:-:S04]  /*1a550*/  FFMA.FTZ R6, R163, UR8, -R0 ;  /* 0x00000008a3067c23 */ /* 0x000fc80008010800 */
[----:B------:R1:W-:Y:S02]  /*1a560*/  MUFU.EX2 R114, R6 ;  /* 0x0000000600727308 */ /* 0x0003e40000000800 */
[----:B------:R-:W-:Y:S01]  /*1a570*/  HMMA.16816.F32 R40, R8, R28, R40 ;  /* 0x0000001c0828723c */ /* 0x000fe20000001828 */
[----:B--2---:R-:W-:-:S07]  /*1a580*/  FFMA.FTZ R7, R193, UR8, -R5 ;  /* 0x00000008c1077c23 */ /* 0x004fce0008010805 */
[----:B------:R-:W-:Y:S01]  /*1a590*/  HMMA.16816.F32 R80, R8, R30, R12 ;  /* 0x0000001e0850723c */ /* 0x000fe2000000180c */
[----:B------:R-:W2:Y:S01]  /*1a5a0*/  LDSM.16.MT88.4 R28, [R24+0xe800] ;  /* 0x00e80000181c783b */ /* 0x000ea20000004200 */
[--C-:B------:R-:W-:Y:S01]  /*1a5b0*/  FFMA.FTZ R12, R164, UR8, -R0.reuse ;  /* 0x00000008a40c7c23 */ /* 0x100fe20008010800 */
[----:B------:R4:W-:Y:S01]  /*1a5c0*/  MUFU.EX2 R107, R7 ;  /* 0x00000007006b7308 */ /* 0x0009e20000000800 */
[----:B-1----:R-:W-:-:S03]  /*1a5d0*/  FFMA.FTZ R6, R166, UR8, -R0 ;  /* 0x00000008a6067c23 */ /* 0x002fc60008010800 */
[----:B------:R1:W2:Y:S01]  /*1a5e0*/  MUFU.EX2 R117, R12 ;  /* 0x0000000c00757308 */ /* 0x0002a20000000800 */
[C---:B---3--:R-:W-:Y:S03]  /*1a5f0*/  HMMA.16816.F32 R48, R8.reuse, R32, R60 ;  /* 0x000000200830723c */ /* 0x048fe6000000183c */
[----:B------:R3:W2:Y:S05]  /*1a600*/  MUFU.EX2 R118, R6 ;  /* 0x0000000600767308 */ /* 0x0006aa0000000800 */
[----:B------:R-:W-:Y:S01]  /*1a610*/  HMMA.16816.F32 R32, R8, R34, R44 ;  /* 0x000000220820723c */ /* 0x000fe2000000182c */
[----:B------:R-:W-:Y:S01]  /*1a620*/  LDSM.16.MT88.4 R44, [R27+0xf000] ;  /* 0x00f000001b2c783b */ /* 0x000fe20000004200 */
[----:B----4-:R-:W-:-:S03]  /*1a630*/  FFMA.FTZ R7, R203, UR8, -R0 ;  /* 0x00000008cb077c23 */ /* 0x010fc60008010800 */
[----:B-1----:R-:W1:Y:S01]  /*1a640*/  LDSM.16.MT88.4 R12, [R27+0xe800] ;  /* 0x00e800001b0c783b */ /* 0x002e620000004200 */
[----:B------:R4:W-:Y:S02]  /*1a650*/  MUFU.EX2 R102, R7 ;  /* 0x0000000700667308 */ /* 0x0009e40000000800 */
[C---:B-----5:R-:W-:Y:S01]  /*1a660*/  HMMA.16816.F32 R64, R8.reuse, R20, R56 ;  /* 0x000000140840723c */ /* 0x060fe20000001838 */
[--C-:B---3--:R-:W-:Y:S01]  /*1a670*/  FFMA.FTZ R6, R172, UR8, -R5.reuse ;  /* 0x00000008ac067c23 */ /* 0x108fe20008010805 */
[----:B------:R-:W3:Y:S03]  /*1a680*/  LDSM.16.MT88.4 R56, [R26+0xe800] ;  /* 0x00e800001a38783b */ /* 0x000ee60000004200 */
[----:B------:R5:W2:Y:S03]  /*1a690*/  MUFU.EX2 R112, R6 ;  /* 0x0000000600707308 */ /* 0x000aa60000000800 */
[----:B------:R-:W-:Y:S01]  /*1a6a0*/  HMMA.16816.F32 R16, R8, R22, R16 ;  /* 0x000000160810723c */ /* 0x000fe20000001810 */
[----:B------:R-:W3:Y:S01]  /*1a6b0*/  LDSM.16.MT88.4 R20, [R37+0xe800] ;  /* 0x00e800002514783b */ /* 0x000ee20000004200 */
[----:B----4-:R-:W-:-:S06]  /*1a6c0*/  FFMA.FTZ R7, R207, UR8, -R5 ;  /* 0x00000008cf077c23 */ /* 0x010fcc0008010805 */
[----:B------:R-:W-:Y:S01]  /*1a6d0*/  HMMA.16816.F32 R76, R8, R68, R52 ;  /* 0x00000044084c723c */ /* 0x000fe20000001834 */
[----:B------:R4:W-:Y:S01]  /*1a6e0*/  MUFU.EX2 R95, R7 ;  /* 0x00000007005f7308 */ /* 0x0009e20000000800 */
[----:B-----5:R-:W-:-:S04]  /*1a6f0*/  FFMA.FTZ R6, R174, UR8, -R5 ;  /* 0x00000008ae067c23 */ /* 0x020fc80008010805 */
[----:B------:R-:W5:Y:S02]  /*1a700*/  MUFU.EX2 R115, R6 ;  /* 0x0000000600737308 */ /* 0x000f640000000800 */
[----:B------:R-:W-:Y:S01]  /*1a710*/  HMMA.16816.F32 R72, R8, R70, R72 ;  /* 0x000000460848723c */ /* 0x000fe20000001848 */
[----:B--2---:R-:W-:Y:S01]  /*1a720*/  F2FP.F16.F32.PACK_AB R9, R117, R114 ;  /* 0x000000727509723e */ /* 0x004fe200000000ff */
[----:B------:R-:W-:Y:S01]  /*1a730*/  LDSM.16.MT88.4 R68, [R26+0xf000] ;  /* 0x00f000001a44783b */ /* 0x000fe20000004200 */
[----:B------:R-:W-:Y:S02]  /*1a740*/  F2FP.F16.F32.PACK_AB R11, R118, R119 ;  /* 0x00000077760b723e */ /* 0x000fe400000000ff */
[----:B------:R-:W-:Y:S01]  /*1a750*/  F2FP.F16.F32.PACK_AB R8, R112, R111 ;  /* 0x0000006f7008723e */ /* 0x000fe200000000ff */
[----:B----4-:R-:W-:-:S04]  /*1a760*/  FFMA.FTZ R7, R209, UR8, -R5 ;  /* 0x00000008d1077c23 */ /* 0x010fc80008010805 */
[----:B------:R2:W-:Y:S01]  /*1a770*/  MUFU.EX2 R99, R7 ;  /* 0x0000000700637308 */ /* 0x0005e20000000800 */
[----:B-----5:R-:W-:Y:S01]  /*1a780*/  F2FP.F16.F32.PACK_AB R10, R115, R116 ;  /* 0x00000074730a723e */ /* 0x020fe200000000ff */
[----:B------:R-:W-:-:S04]  /*1a790*/  FFMA.FTZ R6, R180, UR8, -R0 ;  /* 0x00000008b4067c23 */ /* 0x000fc80008010800 */
[----:B------:R4:W-:Y:S02]  /*1a7a0*/  MUFU.EX2 R106, R6 ;  /* 0x00000006006a7308 */ /* 0x0009e40000000800 */
[----:B------:R-:W-:Y:S01]  /*1a7b0*/  HMMA.16816.F32 R52, R8, R30, R32 ;  /* 0x0000001e0834723c */ /* 0x000fe20000001820 */
[----:B------:R-:W5:Y:S01]  /*1a7c0*/  LDSM.16.MT88.4 R32, [R24+0xf000] ;  /* 0x00f000001820783b */ /* 0x000f620000004200 */
[----:B--2---:R-:W-:-:S06]  /*1a7d0*/  FFMA.FTZ R7, R228, UR8, -R0 ;  /* 0x00000008e4077c23 */ /* 0x004fcc0008010800 */
[----:B-1----:R-:W-:Y:S01]  /*1a7e0*/  HMMA.16816.F32 R40, R8, R12, R40 ;  /* 0x0000000c0828723c */ /* 0x002fe20000001828 */
[--C-:B------:R-:W-:Y:S01]  /*1a7f0*/  FFMA.FTZ R12, R181, UR8, -R0.reuse ;  /* 0x00000008b50c7c23 */ /* 0x100fe20008010800 */
[----:B------:R1:W-:Y:S01]  /*1a800*/  MUFU.EX2 R90, R7 ;  /* 0x00000007005a7308 */ /* 0x0003e20000000800 */
[----:B----4-:R-:W-:-:S03]  /*1a810*/  FFMA.FTZ R6, R187, UR8, -R0 ;  /* 0x00000008bb067c23 */ /* 0x010fc60008010800 */
[----:B------:R-:W2:Y:S02]  /*1a820*/  MUFU.EX2 R108, R12 ;  /* 0x0000000c006c7308 */ /* 0x000ea40000000800 */
[C---:B------:R-:W-:Y:S02]  /*1a830*/  HMMA.16816.F32 R60, R8.reuse, R28, R48 ;  /* 0x0000001c083c723c */ /* 0x040fe40000001830 */
[----:B------:R4:W2:Y:S06]  /*1a840*/  MUFU.EX2 R110, R6 ;  /* 0x00000006006e7308 */ /* 0x0008ac0000000800 */
[----:B---3--:R-:W-:Y:S01]  /*1a850*/  HMMA.16816.F32 R48, R8, R56, R76 ;  /* 0x000000380830723c */ /* 0x008fe2000000184c */
[----:B-1----:R-:W-:-:S04]  /*1a860*/  FFMA.FTZ R7, R234, UR8, -R5 ;  /* 0x00000008ea077c23 */ /* 0x002fc80008010805 */
[----:B------:R1:W-:Y:S01]  /*1a870*/  MUFU.EX2 R89, R7 ;  /* 0x0000000700597308 */ /* 0x0003e20000000800 */
[--C-:B----4-:R-:W-:Y:S02]  /*1a880*/  FFMA.FTZ R6, R191, UR8, -R5.reuse ;  /* 0x00000008bf067c23 */ /* 0x110fe40008010805 */
[C---:B------:R-:W-:Y:S02]  /*1a890*/  HMMA.16816.F32 R12, R8.reuse, R14, R80 ;  /* 0x0000000e080c723c */ /* 0x040fe40000001850 */
[----:B------:R3:W4:Y:S06]  /*1a8a0*/  MUFU.EX2 R104, R6 ;  /* 0x0000000600687308 */ /* 0x00072c0000000800 */
[----:B------:R-:W-:Y:S01]  /*1a8b0*/  HMMA.16816.F32 R72, R8, R58, R72 ;  /* 0x0000003a0848723c */ /* 0x000fe20000001848 */
[----:B-1----:R-:W-:-:S04]  /*1a8c0*/  FFMA.FTZ R7, R233, UR8, -R5 ;  /* 0x00000008e9077c23 */ /* 0x002fc80008010805 */
[----:B------:R1:W-:Y:S03]  /*1a8d0*/  MUFU.EX2 R88, R7 ;  /* 0x0000000700587308 */ /* 0x0003e60000000800 */
[----:B------:R-:W-:Y:S01]  /*1a8e0*/  HMMA.16816.F32 R56, R8, R20, R64 ;  /* 0x000000140838723c */ /* 0x000fe20000001840 */
[----:B---3--:R-:W-:-:S04]  /*1a8f0*/  FFMA.FTZ R6, R194, UR8, -R5 ;  /* 0x00000008c2067c23 */ /* 0x008fc80008010805 */
[----:B------:R-:W3:Y:S03]  /*1a900*/  MUFU.EX2 R105, R6 ;  /* 0x0000000600697308 */ /* 0x000ee60000000800 */
[----:B------:R-:W-:Y:S01]  /*1a910*/  HMMA.16816.F32 R16, R8, R22, R16 ;  /* 0x000000160810723c */ /* 0x000fe20000001810 */
[----:B------:R-:W5:Y:S01]  /*1a920*/  LDSM.16.MT88.4 R20, [R37+0xf000] ;  /* 0x00f000002514783b */ /* 0x000f620000004200 */
[----:B--2---:R-:W-:Y:S02]  /*1a930*/  F2FP.F16.F32.PACK_AB R9, R108, R106 ;  /* 0x0000006a6c09723e */ /* 0x004fe400000000ff */
[----:B------:R-:W-:Y:S01]  /*1a940*/  F2FP.F16.F32.PACK_AB R11, R110, R109 ;  /* 0x0000006d6e0b723e */ /* 0x000fe200000000ff */
[----:B-1----:R-:W-:Y:S01]  /*1a950*/  FFMA.FTZ R7, R236, UR8, -R0 ;  /* 0x00000008ec077c23 */ /* 0x002fe20008010800 */
[----:B----4-:R-:W-:-:S03]  /*1a960*/  F2FP.F16.F32.PACK_AB R8, R104, R103 ;  /* 0x000000676808723e */ /* 0x010fc600000000ff */
[----:B------:R1:W-:Y:S01]  /*1a970*/  MUFU.EX2 R85, R7 ;  /* 0x0000000700557308 */ /* 0x0003e20000000800 */
[----:B---3--:R-:W-:Y:S01]  /*1a980*/  F2FP.F16.F32.PACK_AB R10, R105, R107 ;  /* 0x0000006b690a723e */ /* 0x008fe200000000ff */
[----:B------:R-:W-:-:S04]  /*1a990*/  FFMA.FTZ R6, R199, UR8, -R0 ;  /* 0x00000008c7067c23 */ /* 0x000fc80008010800 */
[----:B------:R2:W-:Y:S02]  /*1a9a0*/  MUFU.EX2 R96, R6 ;  /* 0x0000000600607308 */ /* 0x0005e40000000800 */
[----:B------:R-:W-:Y:S01]  /*1a9b0*/  HMMA.16816.F32 R40, R8, R44, R40 ;  /* 0x0000002c0828723c */ /* 0x000fe20000001828 */
[----:B-1----:R-:W-:-:S07]  /*1a9c0*/  FFMA.FTZ R7, R245, UR8, -R5 ;  /* 0x00000008f5077c23 */ /* 0x002fce0008010805 */
[----:B------:R-:W-:Y:S01]  /*1a9d0*/  HMMA.16816.F32 R80, R8, R46, R12 ;  /* 0x0000002e0850723c */ /* 0x000fe2000000180c */
[----:B------:R-:W1:Y:S01]  /*1a9e0*/  LDSM.16.MT88.4 R44, [R27+0xf800] ;  /* 0x00f800001b2c783b */ /* 0x000e620000004200 */
[--C-:B------:R-:W-:Y:S01]  /*1a9f0*/  FFMA.FTZ R12, R200, UR8, -R0.reuse ;  /* 0x00000008c80c7c23 */ /* 0x100fe20008010800 */
[----:B--2---:R-:W-:-:S03]  /*1aa00*/  FFMA.FTZ R6, R202, UR8, -R0 ;  /* 0x00000008ca067c23 */ /* 0x004fc60008010800 */
[----:B------:R2:W3:Y:S02]  /*1aa10*/  MUFU.EX2 R101, R12 ;  /* 0x0000000c00657308 */ /* 0x0004e40000000800 */
[C---:B-----5:R-:W-:Y:S02]  /*1aa20*/  HMMA.16816.F32 R28, R8.reuse, R32, R60 ;  /* 0x00000020081c723c */ /* 0x060fe4000000183c */
[----:B------:R4:W5:Y:S06]  /*1aa30*/  MUFU.EX2 R100, R6 ;  /* 0x0000000600647308 */ /* 0x00096c0000000800 */
[----:B------:R-:W-:Y:S01]  /*1aa40*/  HMMA.16816.F32 R52, R8, R34, R52 ;  /* 0x000000220834723c */ /* 0x000fe20000001834 */
[----:B------:R-:W1:Y:S01]  /*1aa50*/  LDSM.16.MT88.4 R32, [R24+0xf800] ;  /* 0x00f800001820783b */ /* 0x000e620000004200 */
[----:B--2---:R-:W-:-:S06]  /*1aa60*/  FFMA.FTZ R12, R229, UR8, -R0 ;  /* 0x00000008e50c7c23 */ /* 0x004fcc0008010800 */
[C---:B------:R-:W-:Y:S01]  /*1aa70*/  HMMA.16816.F32 R76, R8.reuse, R68, R48 ;  /* 0x00000044084c723c */ /* 0x040fe20000001830 */
[----:B------:R-:W2:Y:S01]  /*1aa80*/  LDSM.16.MT88.4 R48, [R26+0xf800] ;  /* 0x00f800001a30783b */ /* 0x000ea20000004200 */
[--C-:B----4-:R-:W-:Y:S01]  /*1aa90*/  FFMA.FTZ R6, R210, UR8, -R5.reuse ;  /* 0x00000008d2067c23 */ /* 0x110fe20008010805 */
[----:B------:R4:W-:Y:S04]  /*1aaa0*/  MUFU.EX2 R94, R12 ;  /* 0x0000000c005e7308 */ /* 0x0009e80000000800 */
[----:B------:R3:W5:Y:S01]  /*1aab0*/  MUFU.EX2 R98, R6 ;  /* 0x0000000600627308 */ /* 0x0007620000000800 */
[C---:B------:R-:W-:Y:S08]  /*1aac0*/  HMMA.16816.F32 R64, R8.reuse, R20, R56 ;  /* 0x000000140840723c */ /* 0x040ff00000001838 */
[----:B------:R-:W-:Y:S01]  /*1aad0*/  HMMA.16816.F32 R68, R8, R70, R72 ;  /* 0x000000460844723c */ /* 0x000fe20000001848 */
[----:B----4-:R-:W-:Y:S01]  /*1aae0*/  LDSM.16.MT88.4 R12, [R27+0x10000] ;  /* 0x010000001b0c783b */ /* 0x010fe20000004200 */
[----:B---3--:R-:W-:-:S03]  /*1aaf0*/  FFMA.FTZ R6, R208, UR8, -R5 ;  /* 0x00000008d0067c23 */ /* 0x008fc60008010805 */
[----:B------:R-:W-:Y:S03]  /*1ab00*/  LDSM.16.MT88.4 R72, [R26+0x10000] ;  /* 0x010000001a48783b */ /* 0x000fe60000004200 */
[----:B------:R-:W-:Y:S01]  /*1ab10*/  HMMA.16816.F32 R56, R8, R22, R16 ;  /* 0x000000160838723c */ /* 0x000fe20000001810 */
[----:B------:R3:W4:Y:S01]  /*1ab20*/  MUFU.EX2 R97, R6 ;  /* 0x0000000600617308 */ /* 0x0007220000000800 */
[----:B------:R-:W-:Y:S01]  /*1ab30*/  F2FP.F16.F32.PACK_AB R9, R101, R96 ;  /* 0x000000606509723e */ /* 0x000fe200000000ff */
[----:B------:R-:W2:Y:S01]  /*1ab40*/  LDSM.16.MT88.4 R16, [R37+0xf800] ;  /* 0x00f800002510783b */ /* 0x000ea20000004200 */
[----:B-----5:R-:W-:Y:S02]  /*1ab50*/  F2FP.F16.F32.PACK_AB R11, R100, R102 ;  /* 0x00000066640b723e */ /* 0x020fe400000000ff */
[----:B------:R-:W-:Y:S01]  /*1ab60*/  F2FP.F16.F32.PACK_AB R8, R98, R95 ;  /* 0x0000005f6208723e */ /* 0x000fe200000000ff */
[----:B---3--:R-:W-:Y:S01]  /*1ab70*/  FFMA.FTZ R6, R227, UR8, -R0 ;  /* 0x00000008e3067c23 */ /* 0x008fe20008010800 */
[----:B----4-:R-:W-:-:S03]  /*1ab80*/  F2FP.F16.F32.PACK_AB R10, R97, R99 ;  /* 0x00000063610a723e */ /* 0x010fc600000000ff */
[----:B------:R3:W4:Y:S04]  /*1ab90*/  MUFU.EX2 R91, R6 ;  /* 0x00000006005b7308 */ /* 0x0007280000000800 */
[C---:B-1----:R-:W-:Y:S08]  /*1aba0*/  HMMA.16816.F32 R20, R8.reuse, R46, R80 ;  /* 0x0000002e0814723c */ /* 0x042ff00000001850 */
[----:B------:R-:W-:Y:S01]  /*1abb0*/  HMMA.16816.F32 R60, R8, R32, R28 ;  /* 0x00000020083c723c */ /* 0x000fe2000000181c */
[----:B------:R-:W1:Y:S01]  /*1abc0*/  LDSM.16.MT88.4 R28, [R24+0x10000] ;  /* 0x01000000181c783b */ /* 0x000e620000004200 */
[----:B---3--:R-:W-:-:S04]  /*1abd0*/  FFMA.FTZ R6, R230, UR8, -R0 ;  /* 0x00000008e6067c23 */ /* 0x008fc80008010800 */
[----:B------:R3:W5:Y:S02]  /*1abe0*/  MUFU.EX2 R93, R6 ;  /* 0x00000006005d7308 */ /* 0x0007640000000800 */
[C---:B------:R-:W-:Y:S08]  /*1abf0*/  HMMA.16816.F32 R52, R8.reuse, R34, R52 ;  /* 0x000000220834723c */ /* 0x040ff00000001834 */
[----:B------:R-:W-:Y:S01]  /*1ac00*/  HMMA.16816.F32 R32, R8, R44, R40 ;  /* 0x0000002c0820723c */ /* 0x000fe20000001828 */
[----:B------:R-:W1:Y:S01]  /*1ac10*/  LDSM.16.MT88.4 R44, [R37+0x10000] ;  /* 0x01000000252c783b */ /* 0x000e620000004200 */
[----:B---3--:R-:W-:-:S04]  /*1ac20*/  FFMA.FTZ R6, R232, UR8, -R5 ;  /* 0x00000008e8067c23 */ /* 0x008fc80008010805 */
[----:B------:R3:W5:Y:S02]  /*1ac30*/  MUFU.EX2 R87, R6 ;  /* 0x0000000600577308 */ /* 0x0007640000000800 */
[C---:B--2---:R-:W-:Y:S02]  /*1ac40*/  HMMA.16816.F32 R40, R8.reuse, R48, R76 ;  /* 0x000000300828723c */ /* 0x044fe4000000184c */
[----:B------:R2:W-:Y:S06]  /*1ac50*/  MUFU.EX2 R79, R7 ;  /* 0x00000007004f7308 */ /* 0x0005ec0000000800 */
[----:B------:R-:W-:Y:S01]  /*1ac60*/  HMMA.16816.F32 R64, R8, R16, R64 ;  /* 0x000000100840723c */ /* 0x000fe20000001840 */
[----:B---3--:R-:W-:-:S07]  /*1ac70*/  FFMA.FTZ R6, R231, UR8, -R5 ;  /* 0x00000008e7067c23 */ /* 0x008fce0008010805 */
[C---:B------:R-:W-:Y:S01]  /*1ac80*/  HMMA.16816.F32 R56, R8.reuse, R18, R56 ;  /* 0x000000120838723c */ /* 0x040fe20000001838 */
[----:B------:R3:W1:Y:S01]  /*1ac90*/  MUFU.EX2 R86, R6 ;  /* 0x0000000600567308 */ /* 0x0006620000000800 */
[----:B--2---:R-:W-:Y:S01]  /*1aca0*/  FFMA.FTZ R7, R242, UR8, -R5 ;  /* 0x00000008f2077c23 */ /* 0x004fe20008010805 */
[----:B------:R-:W2:Y:S03]  /*1acb0*/  LDSM.16.MT88.4 R16, [R24+0x10800] ;  /* 0x010800001810783b */ /* 0x000ea60000004200 */
[----:B------:R1:W-:Y:S02]  /*1acc0*/  MUFU.EX2 R80, R7 ;  /* 0x0000000700507308 */ /* 0x0003e40000000800 */
[----:B------:R-:W-:Y:S01]  /*1acd0*/  HMMA.16816.F32 R48, R8, R50, R68 ;  /* 0x000000320830723c */ /* 0x000fe20000001844 */
[----:B----4-:R-:W-:Y:S02]  /*1ace0*/  F2FP.F16.F32.PACK_AB R9, R94, R91 ;  /* 0x0000005b5e09723e */ /* 0x010fe400000000ff */
[----:B-----5:R-:W-:-:S02]  /*1acf0*/  F2FP.F16.F32.PACK_AB R11, R93, R90 ;  /* 0x0000005a5d0b723e */ /* 0x020fc400000000ff */
[----:B------:R-:W-:Y:S01]  /*1ad00*/  F2FP.F16.F32.PACK_AB R8, R87, R89 ;  /* 0x000000595708723e */ /* 0x000fe200000000ff */
[----:B---3--:R-:W-:Y:S01]  /*1ad10*/  FFMA.FTZ R6, R241, UR8, -R0 ;  /* 0x00000008f1067c23 */ /* 0x008fe20008010800 */
[----:B-1----:R-:W-:-:S03]  /*1ad20*/  F2FP.F16.F32.PACK_AB R10, R86, R88 ;  /* 0x00000058560a723e */ /* 0x002fc600000000ff */
[----:B------:R1:W-:Y:S01]  /*1ad30*/  MUFU.EX2 R82, R6 ;  /* 0x0000000600527308 */ /* 0x0003e20000000800 */
[----:B------:R-:W-:-:S03]  /*1ad40*/  FADD.FTZ R7, R218, R216 ;  /* 0x000000d8da077221 */ /* 0x000fc60000010000 */
[----:B------:R-:W-:Y:S01]  /*1ad50*/  HMMA.16816.F32 R32, R8, R12, R32 ;  /* 0x0000000c0820723c */ /* 0x000fe20000001820 */
[----:B------:R-:W-:Y:S01]  /*1ad60*/  FADD.FTZ R7, R215, R7 ;  /* 0x00000007d7077221 */ /* 0x000fe20000010000 */
[----:B------:R-:W-:-:S03]  /*1ad70*/  FFMA.FTZ R12, R240, UR8, -R0 ;  /* 0x00000008f00c7c23 */ /* 0x000fc60008010800 */
[----:B------:R-:W-:Y:S01]  /*1ad80*/  FADD.FTZ R7, R226, R7 ;  /* 0x00000007e2077221 */ /* 0x000fe20000010000 */
[----:B------:R3:W4:Y:S02]  /*1ad90*/  MUFU.EX2 R84, R12 ;  /* 0x0000000c00547308 */ /* 0x0007240000000800 */
[----:B------:R-:W-:Y:S01]  /*1ada0*/  HMMA.16816.F32 R60, R8, R28, R60 ;  /* 0x0000001c083c723c */ /* 0x000fe2000000183c */
[----:B------:R-:W-:Y:S01]  /*1adb0*/  FADD.FTZ R7, R211, R7 ;  /* 0x00000007d3077221 */ /* 0x000fe20000010000 */
[----:B-1----:R-:W-:-:S03]  /*1adc0*/  FFMA.FTZ R6, R235, UR8, -R0 ;  /* 0x00000008eb067c23 */ /* 0x002fc60008010800 */
[----:B------:R-:W-:Y:S01]  /*1add0*/  FADD.FTZ R7, R213, R7 ;  /* 0x00000007d5077221 */ /* 0x000fe20000010000 */
[----:B------:R1:W5:Y:S02]  /*1ade0*/  MUFU.EX2 R83, R6 ;  /* 0x0000000600537308 */ /* 0x0003640000000800 */
[----:B------:R-:W-:Y:S01]  /*1adf0*/  HMMA.16816.F32 R52, R8, R30, R52 ;  /* 0x0000001e0834723c */ /* 0x000fe20000001834 */
[----:B------:R-:W-:Y:S01]  /*1ae00*/  FADD.FTZ R7, R212, R7 ;  /* 0x00000007d4077221 */ /* 0x000fe20000010000 */
[----:B---3--:R-:W-:-:S03]  /*1ae10*/  FFMA.FTZ R12, R243, UR8, -R5 ;  /* 0x00000008f30c7c23 */ /* 0x008fc60008010805 */
[----:B------:R-:W-:Y:S01]  /*1ae20*/  FADD.FTZ R7, R214, R7 ;  /* 0x00000007d6077221 */ /* 0x000fe20000010000 */
[----:B------:R3:W-:Y:S03]  /*1ae30*/  MUFU.EX2 R78, R12 ;  /* 0x0000000c004e7308 */ /* 0x0007e60000000800 */
[----:B------:R-:W-:Y:S01]  /*1ae40*/  FADD.FTZ R7, R198, R7 ;  /* 0x00000007c6077221 */ /* 0x000fe20000010000 */
[----:B------:R-:W-:Y:S01]  /*1ae50*/  HMMA.16816.F32 R28, R8, R14, R20 ;  /* 0x0000000e081c723c */ /* 0x000fe20000001814 */
[----:B------:R-:W2:Y:S01]  /*1ae60*/  LDSM.16.MT88.4 R20, [R27+0x10800] ;  /* 0x010800001b14783b */ /* 0x000ea20000004200 */
[----:B-1----:R-:W-:Y:S01]  /*1ae70*/  FFMA.FTZ R6, R244, UR8, -R5 ;  /* 0x00000008f4067c23 */ /* 0x002fe20008010805 */
[----:B------:R-:W-:-:S03]  /*1ae80*/  FADD.FTZ R7, R197, R7 ;  /* 0x00000007c5077221 */ /* 0x000fc60000010000 */
[----:B------:R1:W5:Y:S01]  /*1ae90*/  MUFU.EX2 R81, R6 ;  /* 0x0000000600517308 */ /* 0x0003620000000800 */
[----:B------:R-:W-:Y:S01]  /*1aea0*/  FADD.FTZ R7, R196, R7 ;  /* 0x00000007c4077221 */ /* 0x000fe20000010000 */
[C---:B------:R-:W-:Y:S03]  /*1aeb0*/  HMMA.16816.F32 R40, R8.reuse, R72, R40 ;  /* 0x000000480828723c */ /* 0x040fe60000001828 */
[----:B------:R-:W-:Y:S01]  /*1aec0*/  FADD.FTZ R7, R195, R7 ;  /* 0x00000007c3077221 */ /* 0x000fe20000010000 */
[----:B---3--:R-:W3:Y:S03]  /*1aed0*/  LDSM.16.MT88.4 R12, [R26+0x10800] ;  /* 0x010800001a0c783b */ /* 0x008ee60000004200 */
[----:B------:R-:W-:Y:S01]  /*1aee0*/  FADD.FTZ R7, R179, R7 ;  /* 0x00000007b3077221 */ /* 0x000fe20000010000 */
[----:B------:R-:W-:Y:S03]  /*1aef0*/  HMMA.16816.F32 R48, R8, R74, R48 ;  /* 0x0000004a0830723c */ /* 0x000fe60000001830 */
[----:B------:R-:W-:Y:S01]  /*1af00*/  FADD.FTZ R7, R184, R7 ;  /* 0x00000007b8077221 */ /* 0x000fe20000010000 */
[----:B-1----:R-:W-:-:S03]  /*1af10*/  FADD.FTZ R6, R220, R217 ;  /* 0x000000d9dc067221 */ /* 0x002fc60000010000 */
        /* <DEDUP_REMOVED lines=8> */
[----:B----4-:R-:W-:Y:S01]  /*1afa0*/  F2FP.F16.F32.PACK_AB R9, R84, R82 ;  /* 0x000000525409723e */ /* 0x010fe200000000ff */
[----:B------:R-:W-:Y:S01]  /*1afb0*/  FADD.FTZ R7, R167, R7 ;  /* 0x00000007a7077221 */ /* 0x000fe20000010000 */
[----:B------:R-:W-:Y:S01]  /*1afc0*/  FADD.FTZ R6, R224, R6 ;  /* 0x00000006e0067221 */ /* 0x000fe20000010000 */
[----:B-----5:R-:W-:Y:S02]  /*1afd0*/  F2FP.F16.F32.PACK_AB R11, R83, R85 ;  /* 0x00000055530b723e */ /* 0x020fe400000000ff */
[----:B------:R-:W-:Y:S01]  /*1afe0*/  F2FP.F16.F32.PACK_AB R8, R81, R79 ;  /* 0x0000004f5108723e */ /* 0x000fe200000000ff */
[----:B------:R-:W-:Y:S01]  /*1aff0*/  FADD.FTZ R6, R223, R6 ;  /* 0x00000006df067221 */ /* 0x000fe20000010000 */
[----:B------:R-:W-:Y:S01]  /*1b000*/  F2FP.F16.F32.PACK_AB R10, R80, R78 ;  /* 0x0000004e500a723e */ /* 0x000fe200000000ff */
[----:B------:R-:W-:-:S02]  /*1b010*/  FADD.FTZ R7, R171, R7 ;  /* 0x00000007ab077221 */ /* 0x000fc40000010000 */
[----:B------:R-:W-:Y:S02]  /*1b020*/  FADD.FTZ R6, R225, R6 ;  /* 0x00000006e1067221 */ /* 0x000fe40000010000 */
[----:B------:R-:W-:Y:S02]  /*1b030*/  FADD.FTZ R7, R169, R7 ;  /* 0x00000007a9077221 */ /* 0x000fe40000010000 */
[----:B------:R-:W-:Y:S01]  /*1b040*/  FADD.FTZ R6, R204, R6 ;  /* 0x00000006cc067221 */ /* 0x000fe20000010000 */
[----:B--2---:R-:W-:Y:S01]  /*1b050*/  HMMA.16816.F32 R64, R8, R16, R60 ;  /* 0x000000100840723c */ /* 0x004fe2000000183c */
[----:B------:R-:W-:Y:S02]  /*1b060*/  FADD.FTZ R7, R38, R7 ;  /* 0x0000000726077221 */ /* 0x000fe40000010000 */
[----:B------:R-:W-:Y:S02]  /*1b070*/  FADD.FTZ R6, R206, R6 ;  /* 0x00000006ce067221 */ /* 0x000fe40000010000 */
[----:B------:R-:W-:-:S02]  /*1b080*/  FADD.FTZ R7, R158, R7 ;  /* 0x000000079e077221 */ /* 0x000fc40000010000 */
[----:B------:R-:W-:Y:S01]  /*1b090*/  FADD.FTZ R6, R201, R6 ;  /* 0x00000006c9067221 */ /* 0x000fe20000010000 */
[----:B------:R-:W-:Y:S01]  /*1b0a0*/  HMMA.16816.F32 R60, R8, R18, R52 ;  /* 0x00000012083c723c */ /* 0x000fe20000001834 */
[----:B------:R-:W1:Y:S01]  /*1b0b0*/  LDSM.16.MT88.4 R16, [R37+0x10800] ;  /* 0x010800002510783b */ /* 0x000e620000004200 */
[----:B------:R-:W-:Y:S01]  /*1b0c0*/  FADD.FTZ R7, R159, R7 ;  /* 0x000000079f077221 */ /* 0x000fe20000010000 */
[----:B------:R-:W-:-:S03]  /*1b0d0*/  FADD.FTZ R6, R205, R6 ;  /* 0x00000006cd067221 */ /* 0x000fc60000010000 */
[----:B------:R-:W-:Y:S01]  /*1b0e0*/  FADD.FTZ R7, R157, R7 ;  /* 0x000000079d077221 */ /* 0x000fe20000010000 */
[----:B------:R-:W-:Y:S01]  /*1b0f0*/  FADD.FTZ R6, R186, R6 ;  /* 0x00000006ba067221 */ /* 0x000fe20000010000 */
[C---:B------:R-:W-:Y:S01]  /*1b100*/  HMMA.16816.F32 R44, R8.reuse, R22, R28 ;  /* 0x00000016082c723c */ /* 0x040fe2000000181c */
[----:B------:R-:W2:Y:S01]  /*1b110*/  LDSM.16.MT88.4 R28, [R24+0x11000] ;  /* 0x01100000181c783b */ /* 0x000ea20000004200 */
[----:B------:R-:W-:Y:S01]  /*1b120*/  FADD.FTZ R7, R143, R7 ;  /* 0x000000078f077221 */ /* 0x000fe20000010000 */
[----:B------:R-:W-:Y:S02]  /*1b130*/  FADD.FTZ R6, R190, R6 ;  /* 0x00000006be067221 */ /* 0x000fe40000010000 */
[----:B------:R-:W-:Y:S01]  /*1b140*/  LDSM.16.MT88.4 R156, [R26+0x11800] ;  /* 0x011800001a9c783b */ /* 0x000fe20000004200 */
[----:B------:R-:W-:Y:S01]  /*1b150*/  FADD.FTZ R7, R145, R7 ;  /* 0x0000000791077221 */ /* 0x000fe20000010000 */
[----:B------:R-:W-:Y:S01]  /*1b160*/  FADD.FTZ R6, R189, R6 ;  /* 0x00000006bd067221 */ /* 0x000fe20000010000 */
[C---:B---3--:R-:W-:Y:S01]  /*1b170*/  HMMA.16816.F32 R40, R8.reuse, R12, R40 ;  /* 0x0000000c0828723c */ /* 0x048fe20000001828 */
[----:B------:R-:W-:Y:S01]  /*1b180*/  FFMA.FTZ R12, R249, UR8, -R0 ;  /* 0x00000008f90c7c23 */ /* 0x000fe20008010800 */
[----:B------:R-:W-:Y:S01]  /*1b190*/  FADD.FTZ R7, R147, R7 ;  /* 0x0000000793077221 */ /* 0x000fe20000010000 */
[----:B------:R-:W-:Y:S01]  /*1b1a0*/  FADD.FTZ R6, R188, R6 ;  /* 0x00000006bc067221 */ /* 0x000fe20000010000 */
[----:B------:R-:W-:Y:S01]  /*1b1b0*/  FFMA.FTZ R13, R247, UR8, -R0 ;  /* 0x00000008f70d7c23 */ /* 0x000fe20008010800 */
[----:B------:R3:W-:Y:S01]  /*1b1c0*/  MUFU.EX2 R75, R12 ;  /* 0x0000000c004b7308 */ /* 0x0007e20000000800 */
[----:B------:R-:W-:Y:S01]  /*1b1d0*/  FADD.FTZ R7, R144, R7 ;  /* 0x0000000790077221 */ /* 0x000fe20000010000 */
[----:B------:R-:W-:Y:S01]  /*1b1e0*/  FADD.FTZ R6, R175, R6 ;  /* 0x00000006af067221 */ /* 0x000fe20000010000 */
[C---:B------:R-:W-:Y:S01]  /*1b1f0*/  HMMA.16816.F32 R52, R8.reuse, R20, R32 ;  /* 0x000000140834723c */ /* 0x040fe20000001820 */
[----:B------:R4:W-:Y:S01]  /*1b200*/  MUFU.EX2 R77, R13 ;  /* 0x0000000d004d7308 */ /* 0x0009e20000000800 */
[----:B------:R-:W-:Y:S01]  /*1b210*/  FADD.FTZ R7, R128, R7 ;  /* 0x0000000780077221 */ /* 0x000fe20000010000 */
[----:B------:R-:W-:Y:S01]  /*1b220*/  FADD.FTZ R6, R177, R6 ;  /* 0x00000006b1067221 */ /* 0x000fe20000010000 */
[----:B------:R-:W-:Y:S02]  /*1b230*/  LDSM.16.MT88.4 R20, [R27+0x11000] ;  /* 0x011000001b14783b */ /* 0x000fe40000004200 */
[----:B------:R-:W-:Y:S01]  /*1b240*/  FADD.FTZ R7, R130, R7 ;  /* 0x0000000782077221 */ /* 0x000fe20000010000 */
[----:B------:R-:W-:Y:S01]  /*1b250*/  FADD.FTZ R6, R176, R6 ;  /* 0x00000006b0067221 */ /* 0x000fe20000010000 */
[C---:B------:R-:W-:Y:S01]  /*1b260*/  HMMA.16816.F32 R48, R8.reuse, R14, R48 ;  /* 0x0000000e0830723c */ /* 0x040fe20000001830 */
[----:B------:R-:W-:Y:S01]  /*1b270*/  FFMA.FTZ R14, R248, UR8, -R0 ;  /* 0x00000008f80e7c23 */ /* 0x000fe20008010800 */
[----:B------:R-:W-:Y:S01]  /*1b280*/  FADD.FTZ R7, R132, R7 ;  /* 0x0000000784077221 */ /* 0x000fe20000010000 */
[----:B------:R-:W-:Y:S01]  /*1b290*/  FADD.FTZ R6, R178, R6 ;  /* 0x00000006b2067221 */ /* 0x000fe20000010000 */
[----:B---3--:R-:W-:Y:S01]  /*1b2a0*/  FFMA.FTZ R12, R246, UR8, -R0 ;  /* 0x00000008f60c7c23 */ /* 0x008fe20008010800 */
[----:B------:R-:W3:Y:S01]  /*1b2b0*/  MUFU.EX2 R74, R14 ;  /* 0x0000000e004a7308 */ /* 0x000ee20000000800 */
[----:B------:R-:W-:Y:S01]  /*1b2c0*/  FADD.FTZ R7, R129, R7 ;  /* 0x0000000781077221 */ /* 0x000fe20000010000 */
[----:B------:R-:W-:Y:S01]  /*1b2d0*/  FADD.FTZ R6, R39, R6 ;  /* 0x0000000627067221 */ /* 0x000fe20000010000 */
[----:B----4-:R-:W-:Y:S01]  /*1b2e0*/  FFMA.FTZ R13, R153, UR8, -R5 ;  /* 0x00000008990d7c23 */ /* 0x010fe20008010805 */
[----:B------:R4:W5:Y:S01]  /*1b2f0*/  MUFU.EX2 R76, R12 ;  /* 0x0000000c004c7308 */ /* 0x0009620000000800 */
[----:B-1----:R-:W-:Y:S01]  /*1b300*/  HMMA.16816.F32 R68, R8, R16, R68 ;  /* 0x000000100844723c */ /* 0x002fe20000001844 */
[----:B------:R-:W-:Y:S01]  /*1b310*/  FADD.FTZ R6, R160, R6 ;  /* 0x00000006a0067221 */ /* 0x000fe20000010000 */
[----:B------:R-:W-:Y:S01]  /*1b320*/  FADD.FTZ R7, R123, R7 ;  /* 0x000000077b077221 */ /* 0x000fe20000010000 */
[----:B------:R1:W-:Y:S02]  /*1b330*/  MUFU.EX2 R72, R13 ;  /* 0x0000000d00487308 */ /* 0x0003e40000000800 */
[----:B------:R-:W-:Y:S01]  /*1b340*/  FADD.FTZ R6, R162, R6 ;  /* 0x00000006a2067221 */ /* 0x000fe20000010000 */
[----:B------:R-:W-:-:S02]  /*1b350*/  FADD.FTZ R7, R120, R7 ;  /* 0x0000000778077221 */ /* 0x000fc40000010000 */
[----:B------:R-:W-:Y:S01]  /*1b360*/  HMMA.16816.F32 R32, R8, R18, R56 ;  /* 0x000000120820723c */ /* 0x000fe20000001838 */
[----:B------:R-:W-:Y:S01]  /*1b370*/  FADD.FTZ R6, R161, R6 ;  /* 0x00000006a1067221 */ /* 0x000fe20000010000 */
[----:B------:R-:W2:Y:S01]  /*1b380*/  LDSM.16.MT88.4 R16, [R26+0x11000] ;  /* 0x011000001a10783b */ /* 0x000ea20000004200 */
[----:B---3--:R-:W-:Y:S01]  /*1b390*/  F2FP.F16.F32.PACK_AB R9, R74, R75 ;  /* 0x0000004b4a09723e */ /* 0x008fe200000000ff */
[----:B------:R-:W-:Y:S01]  /*1b3a0*/  FADD.FTZ R7, R122, R7 ;  /* 0x000000077a077221 */ /* 0x000fe20000010000 */
[----:B------:R-:W-:Y:S01]  /*1b3b0*/  FADD.FTZ R6, R148, R6 ;  /* 0x0000000694067221 */ /* 0x000fe20000010000 */
[----:B----4-:R-:W-:Y:S01]  /*1b3c0*/  FFMA.FTZ R12, R252, UR8, -R5 ;  /* 0x00000008fc0c7c23 */ /* 0x010fe20008010805 */
[----:B-----5:R-:W-:Y:S01]  /*1b3d0*/  F2FP.F16.F32.PACK_AB R11, R76, R77 ;  /* 0x0000004d4c0b723e */ /* 0x020fe200000000ff */
[----:B------:R-:W-:Y:S01]  /*1b3e0*/  FADD.FTZ R7, R121, R7 ;  /* 0x0000000779077221 */ /* 0x000fe20000010000 */
[----:B------:R-:W-:Y:S01]  /*1b3f0*/  FADD.FTZ R6, R152, R6 ;  /* 0x0000000698067221 */ /* 0x000fe20000010000 */
[----:B------:R3:W4:Y:S01]  /*1b400*/  MUFU.EX2 R39, R12 ;  /* 0x0000000c00277308 */ /* 0x0007220000000800 */
[----:B-1----:R-:W-:Y:S01]  /*1b410*/  FFMA.FTZ R13, R251, UR8, -R5 ;  /* 0x00000008fb0d7c23 */ /* 0x002fe20008010805 */
[----:B------:R-:W-:Y:S01]  /*1b420*/  FFMA.FTZ R14, R142, UR8, -R0 ;  /* 0x000000088e0e7c23 */ /* 0x000fe20008010800 */
[----:B------:R-:W-:-:S02]  /*1b430*/  FADD.FTZ R6, R150, R6 ;  /* 0x0000000696067221 */ /* 0x000fc40000010000 */
[----:B------:R1:W-:Y:S02]  /*1b440*/  MUFU.EX2 R73, R13 ;  /* 0x0000000d00497308 */ /* 0x0003e40000000800 */
[----:B------:R-:W-:-:S04]  /*1b450*/  FADD.FTZ R6, R151, R6 ;  /* 0x0000000697067221 */ /* 0x000fc80000010000 */
[----:B------:R-:W-:Y:S01]  /*1b460*/  FADD.FTZ R6, R133, R6 ;  /* 0x0000000685067221 */ /* 0x000fe20000010000 */
[----:B---3--:R-:W-:-:S03]  /*1b470*/  FFMA.FTZ R12, R250, UR8, -R5 ;  /* 0x00000008fa0c7c23 */ /* 0x008fc60008010805 */
[----:B------:R-:W-:Y:S01]  /*1b480*/  FADD.FTZ R6, R140, R6 ;  /* 0x000000068c067221 */ /* 0x000fe20000010000 */
[----:B----4-:R-:W-:Y:S01]  /*1b490*/  F2FP.F16.F32.PACK_AB R8, R39, R72 ;  /* 0x000000482708723e */ /* 0x010fe200000000ff */
[----:B------:R-:W3:Y:S02]  /*1b4a0*/  MUFU.EX2 R38, R12 ;  /* 0x0000000c00267308 */ /* 0x000ee40000000800 */
[----:B------:R-:W-:Y:S01]  /*1b4b0*/  FADD.FTZ R6, R135, R6 ;  /* 0x0000000687067221 */ /* 0x000fe20000010000 */
[----:B-1----:R-:W-:-:S03]  /*1b4c0*/  FFMA.FTZ R13, R146, UR8, -R0 ;  /* 0x00000008920d7c23 */ /* 0x002fc60008010800 */
[----:B------:R-:W-:-:S04]  /*1b4d0*/  FADD.FTZ R6, R134, R6 ;  /* 0x0000000686067221 */ /* 0x000fc80000010000 */
[----:B------:R-:W-:-:S04]  /*1b4e0*/  FADD.FTZ R6, R124, R6 ;  /* 0x000000067c067221 */ /* 0x000fc80000010000 */
[----:B------:R-:W-:Y:S01]  /*1b4f0*/  FADD.FTZ R6, R127, R6 ;  /* 0x000000067f067221 */ /* 0x000fe20000010000 */
[----:B---3--:R-:W-:Y:S01]  /*1b500*/  F2FP.F16.F32.PACK_AB R10, R38, R73 ;  /* 0x00000049260a723e */ /* 0x008fe200000000ff */
[----:B------:R-:W-:Y:S02]  /*1b510*/  FFMA.FTZ R12, R149, UR8, -R0 ;  /* 0x00000008950c7c23 */ /* 0x000fe40008010800 */
[----:B------:R-:W-:Y:S01]  /*1b520*/  FADD.FTZ R6, R125, R6 ;  /* 0x000000067d067221 */ /* 0x000fe20000010000 */
[----:B------:R-:W-:Y:S03]  /*1b530*/  LDSM.16.MT88.4 R148, [R27+0x11800] ;  /* 0x011800001b94783b */ /* 0x000fe60000004200 */
[----:B------:R-:W-:Y:S01]  /*1b540*/  FADD.FTZ R6, R126, R6 ;  /* 0x000000067e067221 */ /* 0x000fe20000010000 */
[C---:B--2---:R-:W-:Y:S01]  /*1b550*/  HMMA.16816.F32 R64, R8.reuse, R28, R64 ;  /* 0x0000001c0840723c */ /* 0x044fe20000001840 */
[----:B------:R1:W-:Y:S07]  /*1b560*/  MUFU.EX2 R28, R12 ;  /* 0x0000000c001c7308 */ /* 0x0003ee0000000800 */
[C---:B------:R-:W-:Y:S01]  /*1b570*/  HMMA.16816.F32 R40, R8.reuse, R16, R40 ;  /* 0x000000100828723c */ /* 0x040fe20000001828 */
[----:B------:R-:W-:Y:S04]  /*1b580*/  MUFU.EX2 R16, R14 ;  /* 0x0000000e00107308 */ /* 0x000fe80000000800 */
[----:B------:R2:W3:Y:S01]  /*1b590*/  MUFU.EX2 R17, R13 ;  /* 0x0000000d00117308 */ /* 0x0004e20000000800 */
[----:B-1----:R-:W-:Y:S01]  /*1b5a0*/  FFMA.FTZ R12, R141, UR8, -R0 ;  /* 0x000000088d0c7c23 */ /* 0x002fe20008010800 */
[----:B------:R-:W-:Y:S01]  /*1b5b0*/  FADD.FTZ R0, R114, R6 ;  /* 0x0000000672007221 */ /* 0x000fe20000010000 */
[----:B------:R-:W-:Y:S01]  /*1b5c0*/  FADD.FTZ R6, R111, R7 ;  /* 0x000000076f067221 */ /* 0x000fe20000010000 */
[--C-:B------:R-:W-:Y:S01]  /*1b5d0*/  FFMA.FTZ R7, R139, UR8, -R5.reuse ;  /* 0x000000088b077c23 */ /* 0x100fe20008010805 */
[----:B------:R1:W4:Y:S01]  /*1b5e0*/  MUFU.EX2 R15, R12 ;  /* 0x0000000c000f7308 */ /* 0x0003220000000800 */
[----:B------:R-:W-:Y:S01]  /*1b5f0*/  FADD.FTZ R0, R117, R0 ;  /* 0x0000000075007221 */ /* 0x000fe20000010000 */
[----:B------:R-:W-:Y:S01]  /*1b600*/  FADD.FTZ R6, R112, R6 ;  /* 0x0000000670067221 */ /* 0x000fe20000010000 */
[C---:B------:R-:W-:Y:S01]  /*1b610*/  HMMA.16816.F32 R52, R8.reuse, R20, R52 ;  /* 0x000000140834723c */ /* 0x040fe20000001834 */
[----:B------:R5:W-:Y:S01]  /*1b620*/  MUFU.EX2 R14, R7 ;  /* 0x00000007000e7308 */ /* 0x000be20000000800 */
[----:B------:R-:W-:Y:S01]  /*1b630*/  FADD.FTZ R0, R119, R0 ;  /* 0x0000000077007221 */ /* 0x000fe20000010000 */
[----:B------:R-:W-:Y:S01]  /*1b640*/  FADD.FTZ R6, R116, R6 ;  /* 0x0000000674067221 */ /* 0x000fe20000010000 */
[----:B------:R-:W4:Y:S01]  /*1b650*/  LDSM.16.MT88.4 R140, [R24+0x11800] ;  /* 0x01180000188c783b */ /* 0x000f220000004200 */
[--C-:B--2---:R-:W-:Y:S01]  /*1b660*/  FFMA.FTZ R13, R138, UR8, -R5.reuse ;  /* 0x000000088a0d7c23 */ /* 0x104fe20008010805 */
[----:B------:R-:W-:Y:S01]  /*1b670*/  FADD.FTZ R0, R118, R0 ;  /* 0x0000000076007221 */ /* 0x000fe20000010000 */
[----:B------:R-:W-:Y:S01]  /*1b680*/  FADD.FTZ R6, R115, R6 ;  /* 0x0000000673067221 */ /* 0x000fe20000010000 */
[C---:B------:R-:W-:Y:S01]  /*1b690*/  HMMA.16816.F32 R44, R8.reuse, R22, R44 ;  /* 0x00000016082c723c */ /* 0x040fe2000000182c */
[----:B------:R-:W2:Y:S01]  /*1b6a0*/  LDSM.16.MT88.4 R20, [R37+0x11000] ;  /* 0x011000002514783b */ /* 0x000ea20000004200 */
[----:B------:R-:W-:Y:S01]  /*1b6b0*/  FADD.FTZ R0, R106, R0 ;  /* 0x000000006a007221 */ /* 0x000fe20000010000 */
[--C-:B-1----:R-:W-:Y:S01]  /*1b6c0*/  FFMA.FTZ R12, R137, UR8, -R5.reuse ;  /* 0x00000008890c7c23 */ /* 0x102fe20008010805 */
[----:B------:R-:W1:Y:S01]  /*1b6d0*/  MUFU.EX2 R13, R13 ;  /* 0x0000000d000d7308 */ /* 0x000e620000000800 */
[----:B---3--:R-:W-:Y:S01]  /*1b6e0*/  F2FP.F16.F32.PACK_AB R165, R17, R28 ;  /* 0x0000001c11a5723e */ /* 0x008fe200000000ff */
[----:B------:R-:W-:Y:S01]  /*1b6f0*/  FADD.FTZ R0, R108, R0 ;  /* 0x000000006c007221 */ /* 0x000fe20000010000 */
[----:B-----5:R-:W-:Y:S01]  /*1b700*/  FFMA.FTZ R7, R136, UR8, -R5 ;  /* 0x0000000888077c23 */ /* 0x020fe20008010805 */
[----:B------:R-:W-:Y:S01]  /*1b710*/  FADD.FTZ R5, R103, R6 ;  /* 0x0000000667057221 */ /* 0x000fe20000010000 */
[C---:B------:R-:W-:Y:S01]  /*1b720*/  HMMA.16816.F32 R60, R8.reuse, R30, R60 ;  /* 0x0000001e083c723c */ /* 0x040fe2000000183c */
[----:B------:R-:W-:Y:S01]  /*1b730*/  FADD.FTZ R0, R109, R0 ;  /* 0x000000006d007221 */ /* 0x000fe20000010000 */
[----:B------:R-:W-:Y:S01]  /*1b740*/  MUFU.EX2 R6, R12 ;  /* 0x0000000c00067308 */ /* 0x000fe20000000800 */
[----:B------:R-:W-:Y:S01]  /*1b750*/  FADD.FTZ R5, R104, R5 ;  /* 0x0000000568057221 */ /* 0x000fe20000010000 */
[----:B----4-:R-:W-:Y:S01]  /*1b760*/  F2FP.F16.F32.PACK_AB R167, R15, R16 ;  /* 0x000000100fa7723e */ /* 0x010fe200000000ff */
[----:B------:R-:W-:Y:S01]  /*1b770*/  FADD.FTZ R0, R110, R0 ;  /* 0x000000006e007221 */ /* 0x000fe20000010000 */
[----:B------:R-:W3:Y:S01]  /*1b780*/  MUFU.EX2 R7, R7 ;  /* 0x0000000700077308 */ /* 0x000ee20000000800 */
[----:B------:R-:W-:Y:S01]  /*1b790*/  FADD.FTZ R5, R107, R5 ;  /* 0x000000056b057221 */ /* 0x000fe20000010000 */
[----:B------:R-:W-:Y:S01]  /*1b7a0*/  HMMA.16816.F32 R48, R8, R18, R48 ;  /* 0x000000120830723c */ /* 0x000fe20000001830 */
[----:B------:R-:W-:Y:S01]  /*1b7b0*/  FADD.FTZ R0, R96, R0 ;  /* 0x0000000060007221 */ /* 0x000fe20000010000 */
[----:B-1----:R-:W-:Y:S01]  /*1b7c0*/  F2FP.F16.F32.PACK_AB R164, R13, R14 ;  /* 0x0000000e0da4723e */ /* 0x002fe200000000ff */
[----:B------:R-:W-:-:S02]  /*1b7d0*/  FADD.FTZ R5, R105, R5 ;  /* 0x0000000569057221 */ /* 0x000fc40000010000 */
[----:B------:R-:W-:Y:S02]  /*1b7e0*/  FADD.FTZ R0, R101, R0 ;  /* 0x0000000065007221 */ /* 0x000fe40000010000 */
[----:B------:R-:W-:Y:S02]  /*1b7f0*/  FADD.FTZ R5, R95, R5 ;  /* 0x000000055f057221 */ /* 0x000fe40000010000 */
[----:B------:R-:W-:Y:S02]  /*1b800*/  FADD.FTZ R0, R102, R0 ;  /* 0x0000000066007221 */ /* 0x000fe40000010000 */
[----:B------:R-:W-:Y:S01]  /*1b810*/  FADD.FTZ R5, R98, R5 ;  /* 0x0000000562057221 */ /* 0x000fe20000010000 */
[----:B---3--:R-:W-:Y:S01]  /*1b820*/  F2FP.F16.F32.PACK_AB R166, R7, R6 ;  /* 0x0000000607a6723e */ /* 0x008fe200000000ff */
        /* <DEDUP_REMOVED lines=8> */
[----:B------:R-:W-:Y:S01]  /*1b8b0*/  FADD.FTZ R5, R87, R5 ;  /* 0x0000000557057221 */ /* 0x000fe20000010000 */
[----:B--2---:R-:W-:Y:S01]  /*1b8c0*/  HMMA.16816.F32 R160, R8, R20, R68 ;  /* 0x0000001408a0723c */ /* 0x004fe20000001844 */
[----:B------:R-:W-:-:S02]  /*1b8d0*/  FADD.FTZ R0, R93, R0 ;  /* 0x000000005d007221 */ /* 0x000fc40000010000 */
[----:B------:R-:W-:Y:S02]  /*1b8e0*/  FADD.FTZ R5, R88, R5 ;  /* 0x0000000558057221 */ /* 0x000fe40000010000 */
[----:B------:R-:W-:Y:S02]  /*1b8f0*/  FADD.FTZ R0, R82, R0 ;  /* 0x0000000052007221 */ /* 0x000fe40000010000 */
[----:B------:R-:W-:Y:S01]  /*1b900*/  FADD.FTZ R5, R86, R5 ;  /* 0x0000000556057221 */ /* 0x000fe20000010000 */
[----:B------:R-:W-:Y:S01]  /*1b910*/  HMMA.16816.F32 R32, R8, R22, R32 ;  /* 0x000000160820723c */ /* 0x000fe20000001820 */
[----:B------:R-:W-:Y:S01]  /*1b920*/  FADD.FTZ R0, R84, R0 ;  /* 0x0000000054007221 */ /* 0x000fe20000010000 */
[----:B------:R-:W1:Y:S01]  /*1b930*/  LDSM.16.MT88.4 R8, [R37+0x11800] ;  /* 0x011800002508783b */ /* 0x000e620000004200 */
        /* <DEDUP_REMOVED lines=25> */
[----:B------:R-:W-:-:S03]  /*1bad0*/  FADD.FTZ R5, R6, R5 ;  /* 0x0000000506057221 */ /* 0x000fc60000010000 */
[----:B------:R2:W-:Y:S01]  /*1bae0*/  STL [R1+0x28], R249 ;  /* 0x000028f901007387 */ /* 0x0005e20000100800 */
[----:B------:R-:W-:Y:S01]  /*1baf0*/  FADD.FTZ R250, R7, R5 ;  /* 0x0000000507fa7221 */ /* 0x000fe20000010000 */
[C---:B-1----:R-:W-:Y:S04]  /*1bb00*/  HMMA.16816.F32 R160, R164.reuse, R8, R160 ;  /* 0x00000008a4a0723c */ /* 0x042fe800000018a0 */
[----:B------:R2:W-:Y:S04]  /*1bb10*/  STL [R1+0x24], R250 ;  /* 0x000024fa01007387 */ /* 0x0005e80000100800 */
[----:B------:R-:W-:Y:S01]  /*1bb20*/  HMMA.16816.F32 R164, R164, R10, R32 ;  /* 0x0000000aa4a4723c */ /* 0x000fe20000001820 */
[----:B------:R-:W-:-:S04]  /*1bb30*/  NOP ;  /* 0x0000000000007918 */ /* 0x000fc80000000000 */
[----:B------:R-:W-:-:S15]  /*1bb40*/  BRA.U !UP0, `(.L_x_1901) ;  /* 0x0000007d08c87547 */ /* 0x000fde000b800000 */
[----:B------:R1:W5:Y:S01]  /*1bb50*/  LDL R170, [R1+0x1c] ;  /* 0x00001c0001aa7983 */ /* 0x0003620000100800 */
[----:B------:R-:W-:-:S04]  /*1bb60*/  DEPBAR.LE SB0, 0x0 ;  /* 0x000080000000791a */ /* 0x000fc80000000000 */
[----:B------:R1:W5:Y:S01]  /*1bb70*/  LDL R172, [R1+0x20] ;  /* 0x0000200001ac7983 */ /* 0x0003620000100800 */
[----:B------:R-:W-:Y:S02]  /*1bb80*/  UISETP.NE.U32.AND UP0, UPT, UR12, URZ, UPT ;  /* 0x000000ff0c00728c */ /* 0x000fe4000bf05070 */
[----:B------:R-:W-:Y:S02]  /*1bb90*/  UIADD3 UR8, UPT, UPT, UR22, -0x2, URZ ;  /* 0xfffffffe16087890 */ /* 0x000fe4000fffe0ff */
[----:B------:R-:W-:Y:S01]  /*1bba0*/  UISETP.NE.AND.EX UP0, UPT, UR13, URZ, UPT, UP0 ;  /* 0x000000ff0d00728c */ /* 0x000fe2000bf05300 */
[----:B------:R-:W-:Y:S08]  /*1bbb0*/  BAR.SYNC.DEFER_BLOCKING 0x0 ;  /* 0x0000000000007b1d */ /* 0x000ff00000010000 */
[----:B------:R-:W-:Y:S05]  /*1bbc0*/  BRA.U !UP0, `(.L_x_1902) ;  /* 0x0000000508187547 */ /* 0x000fea000b800000 */
[----:B------:R-:W3:Y:S01]  /*1bbd0*/  LDL.64 R180, [R1] ;  /* 0x0000000001b47983 */ /* 0x000ee20000100a00 */
[----:B------:R-:W4:Y:S01]  /*1bbe0*/  LDC R11, c[0x0][0x4f0] ;  /* 0x00013c00ff0b7b82 */ /* 0x000f220000000800 */
[----:B------:R-:W-:Y:S02]  /*1bbf0*/  USHF.L.U32 UR8, UR8, 0x8, URZ ;  /* 0x0000000808087899 */ /* 0x000fe400080006ff */
[----:B------:R-:W-:Y:S01]  /*1bc00*/  UIADD3 UR27, UPT, UPT, UR27, -0x100, URZ ;  /* 0xffffff001b1b7890 */ /* 0x000fe2000fffe0ff */
[----:B------:R-:W2:Y:S05]  /*1bc10*/  LDCU.64 UR10, c[0x0][0x3c0] ;  /* 0x00007800ff0a77ac */ /* 0x000eaa0008000a00 */
[----:B------:R-:W-:-:S05]  /*1bc20*/  IMAD.U32 R5, RZ, RZ, UR27 ;  /* 0x0000001bff057e24 */ /* 0x000fca000f8e00ff */
[----:B------:R-:W-:Y:S02]  /*1bc30*/  IABS R8, R5 ;  /* 0x0000000500087213 */ /* 0x000fe40000000000 */
[----:B----4-:R-:W-:-:S04]  /*1bc40*/  IABS R10, R11 ;  /* 0x0000000b000a7213 */ /* 0x010fc80000000000 */
[----:B------:R-:W4:Y:S08]  /*1bc50*/  I2F.RP R6, R10 ;  /* 0x0000000a00067306 */ /* 0x000f300000209400 */
[----:B----4-:R-:W4:Y:S02]  /*1bc60*/  MUFU.RCP R6, R6 ;  /* 0x0000000600067308 */ /* 0x010f240000001000 */
[----:B----4-:R-:W-:-:S06]  /*1bc70*/  VIADD R6, R6, 0xffffffe ;  /* 0x0ffffffe06067836 */ /* 0x010fcc0000000000 */
[----:B------:R-:W4:Y:S02]  /*1bc80*/  F2I.FTZ.U32.TRUNC.NTZ R7, R6 ;  /* 0x0000000600077305 */ /* 0x000f24000021f000 */
[----:B----4-:R-:W-:Y:S01]  /*1bc90*/  IMAD.MOV R0, RZ, RZ, -R7 ;  /* 0x000000ffff007224 */ /* 0x010fe200078e0a07 */
[----:B------:R-:W-:-:S04]  /*1bca0*/  MOV R6, RZ ;  /* 0x000000ff00067202 */ /* 0x000fc80000000f00 */
[----:B------:R-:W-:Y:S01]  /*1bcb0*/  MOV R9, R0 ;  /* 0x0000000000097202 */ /* 0x000fe20000000f00 */
[----:B------:R-:W-:-:S04]  /*1bcc0*/  IMAD.U32 R0, RZ, RZ, UR8 ;  /* 0x00000008ff007e24 */ /* 0x000fc8000f8e00ff */
[----:B------:R-:W-:Y:S01]  /*1bcd0*/  IMAD R9, R9, R10, RZ ;  /* 0x0000000a09097224 */ /* 0x000fe200078e02ff */
[----:B------:R-:W-:-:S03]  /*1bce0*/  IABS R0, R0 ;  /* 0x0000000000007213 */ /* 0x000fc60000000000 */
        /* <DEDUP_REMOVED lines=17> */
[C---:B------:R-:W-:Y:S01]  /*1be00*/  LOP3.LUT R6, R11.reuse, UR8, RZ, 0x3c, !PT ;  /* 0x000000080b067c12 */ /* 0x040fe2000f8e3cff */
[----:B------:R-:W4:Y:S01]  /*1be10*/  LDCU.64 UR8, c[0x0][0x3a8] ;  /* 0x00007500ff0877ac */ /* 0x000f220008000a00 */
[----:B------:R-:W-:-:S02]  /*1be20*/  LOP3.LUT R7, R11, UR27, RZ, 0x3c, !PT ;  /* 0x0000001b0b077c12 */ /* 0x000fc4000f8e3cff */
[----:B------:R-:W-:Y:S02]  /*1be30*/  ISETP.GE.AND P2, PT, R6, RZ, PT ;  /* 0x000000ff0600720c */ /* 0x000fe40003f46270 */
[----:B------:R-:W-:Y:S02]  /*1be40*/  ISETP.GE.AND P5, PT, R7, RZ, PT ;  /* 0x000000ff0700720c */ /* 0x000fe40003fa6270 */
[----:B------:R-:W-:Y:S01]  /*1be50*/  ISETP.NE.AND P1, PT, R11, RZ, PT ;  /* 0x000000ff0b00720c */ /* 0x000fe20003f25270 */
[----:B------:R-:W-:Y:S01]  /*1be60*/  @P3 VIADD R0, R0, 0x1 ;  /* 0x0000000100003836 */ /* 0x000fe20000000000 */
[----:B------:R-:W-:Y:S02]  /*1be70*/  LOP3.LUT R6, RZ, R11, RZ, 0x33, !PT ;  /* 0x0000000bff067212 */ /* 0x000fe400078e33ff */
[----:B------:R-:W-:-:S05]  /*1be80*/  @P4 IADD3 R5, PT, PT, R5, 0x1, RZ ;  /* 0x0000000105054810 */ /* 0x000fca0007ffe0ff */
        /* <DEDUP_REMOVED lines=11> */
[----:B--2---:R-:W-:-:S04]  /*1bf40*/  IMAD R5, R5, UR10, RZ ;  /* 0x0000000a05057c24 */ /* 0x004fc8000f8e02ff */
[----:B------:R-:W-:Y:S01]  /*1bf50*/  IMAD R5, R0, UR11, R5 ;  /* 0x0000000b00057c24 */ /* 0x000fe2000f8e0205 */
[----:B---3--:R-:W-:Y:S01]  /*1bf60*/  IADD3 R8, PT, PT, R8, -R6, RZ ;  /* 0x8000000608087210 */ /* 0x008fe20007ffe0ff */
[----:B------:R-:W-:-:S03]  /*1bf70*/  IMAD.WIDE.U32 R6, R0, UR10, RZ ;  /* 0x0000000a00067c25 */ /* 0x000fc6000f8e00ff */
[----:B------:R-:W-:Y:S01]  /*1bf80*/  SHF.R.S32.HI R0, RZ, 0x1f, R8 ;  /* 0x0000001fff007819 */ /* 0x000fe20000011408 */
[----:B------:R-:W-:-:S04]  /*1bf90*/  IMAD.IADD R7, R7, 0x1, R5 ;  /* 0x0000000107077824 */ /* 0x000fc800078e0205 */
[----:B----4-:R-:W-:Y:S02]  /*1bfa0*/  IMAD R0, R0, UR8, RZ ;  /* 0x0000000800007c24 */ /* 0x010fe4000f8e02ff */
        /* <DEDUP_REMOVED lines=8> */
.L_x_1902:
        /* <DEDUP_REMOVED lines=12> */
.L_x_1903:
[----:B------:R-:W4:Y:S01]  /*1c0f0*/  LDL R10, [R1+0x20] ;  /* 0x00002000010a7983 */ /* 0x000f220000100800 */
[----:B------:R-:W5:Y:S03]  /*1c100*/  LDCU UR8, c[0x0][0x3c4] ;  /* 0x00007880ff0877ac */ /* 0x000f660008000800 */
[----:B------:R-:W2:Y:S01]  /*1c110*/  LDL R11, [R1+0x1c] ;  /* 0x00001c00010b7983 */ /* 0x000ea20000100800 */
[----:B------:R-:W1:Y:S03]  /*1c120*/  LDCU UR9, c[0x0][0x440] ;  /* 0x00008800ff0977ac */ /* 0x000e660008000800 */
[----:B------:R-:W3:Y:S01]  /*1c130*/  LDL.LU R5, [R1+0x8] ;  /* 0x0000080001057983 */ /* 0x000ee20000300800 */
[----:B------:R-:W-:Y:S02]  /*1c140*/  USHF.L.U32 UR11, UR10, 0x5, URZ ;  /* 0x000000050a0b7899 */ /* 0x000fe400080006ff */
[----:B-----5:R-:W-:Y:S01]  /*1c150*/  USHF.L.U64.HI UR8, UR10, 0x5, UR8 ;  /* 0x000000050a087899 */ /* 0x020fe20008010208 */
[----:B-1----:R-:W-:-:S02]  /*1c160*/  ISETP.GE.AND P1, PT, R131, UR9, PT ;  /* 0x0000000983007c0c */ /* 0x002fc4000bf26270 */
[----:B------:R-:W-:Y:S01]  /*1c170*/  SHF.R.U32.HI R237, RZ, 0x1, R239 ;  /* 0x00000001ffed7819 */ /* 0x000fe200000116ef */
[C---:B------:R-:W-:Y:S02]  /*1c180*/  IMAD.SHL.U32 R18, R239.reuse, 0x40, RZ ;  /* 0x00000040ef127824 */ /* 0x040fe400078e00ff */
[----:B------:R-:W-:Y:S01]  /*1c190*/  IMAD.SHL.U32 R238, R239, 0x20, RZ ;  /* 0x00000020efee7824 */ /* 0x000fe200078e00ff */
[----:B------:R-:W-:Y:S02]  /*1c1a0*/  LOP3.LUT R0, R237, 0x8, RZ, 0xc0, !PT ;  /* 0x00000008ed007812 */ /* 0x000fe400078ec0ff */
[----:B------:R-:W-:Y:S02]  /*1c1b0*/  LOP3.LUT R252, R18, 0x200, RZ, 0xc0, !PT ;  /* 0x0000020012fc7812 */ /* 0x000fe400078ec0ff */
[----:B------:R-:W-:Y:S02]  /*1c1c0*/  LOP3.LUT R0, R0, 0x1c0, R18, 0xf8, !PT ;  /* 0x000001c000007812 */ /* 0x000fe400078ef812 */
[----:B------:R-:W-:-:S02]  /*1c1d0*/  LOP3.LUT R238, R238, 0x7c00, RZ, 0xc0, !PT ;  /* 0x00007c00eeee7812 */ /* 0x000fc400078ec0ff */
[----:B------:R-:W-:Y:S02]  /*1c1e0*/  LOP3.LUT R251, R0, R131, RZ, 0x3c, !PT ;  /* 0x0000008300fb7212 */ /* 0x000fe400078e3cff */
[----:B------:R-:W-:-:S04]  /*1c1f0*/  LOP3.LUT R0, R252, R238, RZ, 0xfc, !PT ;  /* 0x000000eefc007212 */ /* 0x000fc800078efcff */
[----:B------:R-:W-:-:S04]  /*1c200*/  LOP3.LUT R0, R0, R251, RZ, 0xfc, !PT ;  /* 0x000000fb00007212 */ /* 0x000fc800078efcff */
[----:B------:R-:W-:Y:S02]  /*1c210*/  LEA R0, R0, UR6, 0x1 ;  /* 0x0000000600007c11 */ /* 0x000fe4000f8e08ff */
        /* <DEDUP_REMOVED lines=13> */
[----:B------:R-:W-:-:S04]  /*1c2f0*/  IADD3 R14, P2, PT, R16, UR11, RZ ;  /* 0x0000000b100e7c10 */ /* 0x000fc8000ff5e0ff */
[----:B------:R-:W-:Y:S01]  /*1c300*/  IADD3.X R15, PT, PT, R17, UR8, RZ, P2, !PT ;  /* 0x00000008110f7c10 */ /* 0x000fe200097fe4ff */
[----:B------:R-:W-:Y:S01]  /*1c310*/  @P1 STS.128 [R25+0xa000], RZ ;  /* 0x00a000ff19001388 */ /* 0x000fe20000000c00 */
[----:B-1----:R-:W-:-:S03]  /*1c320*/  IADD3 R10, P2, PT, R14, UR11, RZ ;  /* 0x0000000b0e0a7c10 */ /* 0x002fc6000ff5e0ff */
[----:B------:R-:W-:Y:S01]  /*1c330*/  @!PT LDS RZ, [RZ] ;  /* 0x00000000fffff984 */ /* 0x000fe20000000800 */
[----:B------:R-:W-:Y:S01]  /*1c340*/  @!PT LDS RZ, [RZ] ;  /* 0x00000000fffff984 */ /* 0x000fe20000000800 */
[----:B------:R-:W-:Y:S01]  /*1c350*/  @!PT LDS RZ, [RZ] ;  /* 0x00000000fffff984 */ /* 0x000fe20000000800 */
[----:B------:R1:W-:Y:S01]  /*1c360*/  @!P1 LDGSTS.E.BYPASS.LTC128B.128 [R25+0xa800], desc[UR4][R8.64] ;  /* 0x0a80000008199fae */ /* 0x0003e2000b981a04 */
[----:B------:R-:W-:-:S03]  /*1c370*/  IADD3.X R11, PT, PT, R15, UR8, RZ, P2, !PT ;  /* 0x000000080f0b7c10 */ /* 0x000fc600097fe4ff */
        /* <DEDUP_REMOVED lines=11> */
[----:B------:R-:W-:Y:S01]  /*1c430*/  IADD3.X R9, PT, PT, R11, UR8, RZ, P2, !PT ;  /* 0x000000080b097c10 */ /* 0x000fe200097fe4ff */
[----:B------:R-:W-:Y:S01]  /*1c440*/  @P1 STS.128 [R25+0xb800], RZ ;  /* 0x00b800ff19001388 */ /* 0x000fe20000000c00 */
[----:B--2---:R-:W-:-:S03]  /*1c450*/  IADD3 R6, P2, PT, R8, UR11, RZ ;  /* 0x0000000b08067c10 */ /* 0x004fc6000ff5e0ff */
        /* <DEDUP_REMOVED lines=15> */
[----:B-1----:R-:W-:-:S04]  /*1c550*/  IADD3 R16, P2, PT, R6, UR11, RZ ;  /* 0x0000000b06107c10 */ /* 0x002fc8000ff5e0ff */
[----:B------:R-:W-:Y:S02]  /*1c560*/  IADD3.X R17, PT, PT, R7, UR8, RZ, P2, !PT ;  /* 0x0000000807117c10 */ /* 0x000fe400097fe4ff */
[----:B--2---:R-:W-:-:S04]  /*1c570*/  IADD3 R14, P2, PT, R16, UR11, RZ ;  /* 0x0000000b100e7c10 */ /* 0x004fc8000ff5e0ff */
[----:B------:R-:W-:Y:S02]  /*1c580*/  IADD3.X R15, PT, PT, R17, UR8, RZ, P2, !PT ;  /* 0x00000008110f7c10 */ /* 0x000fe400097fe4ff */
[----:B------:R-:W-:-:S04]  /*1c590*/  IADD3 R12, P2, PT, R14, UR11, RZ ;  /* 0x0000000b0e0c7c10 */ /* 0x000fc8000ff5e0ff */
[----:B------:R-:W-:Y:S02]  /*1c5a0*/  IADD3.X R13, PT, PT, R15, UR8, RZ, P2, !PT ;  /* 0x000000080f0d7c10 */ /* 0x000fe400097fe4ff */
[----:B---3--:R-:W-:Y:S01]  /*1c5b0*/  IADD3 R10, P2, PT, R12, UR11, RZ ;  /* 0x0000000b0c0a7c10 */ /* 0x008fe2000ff5e0ff */
        /* <DEDUP_REMOVED lines=40> */
[----:B-1----:R-:W-:-:S03]  /*1c840*/  @!P1 IADD3 R14, P2, PT, R6, UR11, RZ ;  /* 0x0000000b060e9c10 */ /* 0x002fc6000ff5e0ff */
[----:B------:R-:W-:Y:S01]  /*1c850*/  @P1 STS.128 [R25+0x10800], RZ ;  /* 0x010800ff19001388 */ /* 0x000fe20000000c00 */
[----:B------:R-:W-:-:S03]  /*1c860*/  @!P1 IADD3.X R15, PT, PT, R7, UR8, RZ, P2, !PT ;  /* 0x00000008070f9c10 */ /* 0x000fc600097fe4ff */
        /* <DEDUP_REMOVED lines=9> */
[----:B------:R-:W-:Y:S01]  /*1c900*/  IMAD.MOV.U32 R24, RZ, RZ, R5 ;  /* 0x000000ffff187224 */ /* 0x000fe200078e0005 */
[----:B------:R-:W3:Y:S02]  /*1c910*/  LDCU UR4, c[0x0][0x50c] ;  /* 0x0000a180ff0477ac */ /* 0x000ee40008000800 */
[----:B------:R-:W-:Y:S01]  /*1c920*/  @P1 STS.128 [R25+0x11800], RZ ;  /* 0x011800ff19001388 */ /* 0x000fe20000000c00 */
[----:B------:R-:W-:-:S03]  /*1c930*/  IMAD.MOV.U32 R5, RZ, RZ, 0x20 ;  /* 0x00000020ff057424 */ /* 0x000fc600078e00ff */
[----:B------:R-:W-:Y:S04]  /*1c940*/  LDSM.16.M88.4 R32, [R113+0x2800] ;  /* 0x002800007120783b */ /* 0x000fe80000000200 */
[----:B--2---:R-:W-:Y:S04]  /*1c950*/  LDSM.16.M88.4 R8, [R0] ;  /* 0x000000000008783b */ /* 0x004fe80000000200 */
[----:B------:R-:W-:Y:S04]  /*1c960*/  LDSM.16.M88.4 R48, [R113+0x3000] ;  /* 0x003000007130783b */ /* 0x000fe80000000200 */
[----:B------:R-:W-:Y:S04]  /*1c970*/  LDSM.16.M88.4 R40, [R113+0x3800] ;  /* 0x003800007128783b */ /* 0x000fe80000000200 */
[----:B------:R-:W-:Y:S04]  /*1c980*/  LDSM.16.M88.4 R64, [R113+0x4000] ;  /* 0x004000007140783b */ /* 0x000fe80000000200 */
[----:B-1----:R-:W1:Y:S01]  /*1c990*/  LDSM.16.M88.4 R12, [R113+0x2000] ;  /* 0x00200000710c783b */ /* 0x002e620000000200 */
[----:B------:R-:W-:-:S03]  /*1c9a0*/  SEL R6, R5, 0xffffffe0, !P3 ;  /* 0xffffffe005067807 */ /* 0x000fc60005800000 */
[----:B------:R-:W-:Y:S02]  /*1c9b0*/  LDSM.16.M88.4 R60, [R113+0x4800] ;  /* 0x00480000713c783b */ /* 0x000fe40000000200 */
[--C-:B------:R-:W-:Y:S02]  /*1c9c0*/  IMAD.IADD R7, R0, 0x1, R6.reuse ;  /* 0x0000000100077824 */ /* 0x100fe400078e0206 */
[----:B------:R-:W-:Y:S01]  /*1c9d0*/  IMAD.IADD R5, R113, 0x1, R6 ;  /* 0x0000000171057824 */ /* 0x000fe200078e0206 */
[----:B------:R-:W0:Y:S04]  /*1c9e0*/  LDGDEPBAR ;  /* 0x00000000000079af */ /* 0x000e280000000000 */
[----:B------:R-:W-:Y:S04]  /*1c9f0*/  LDSM.16.M88.4 R20, [R7] ;  /* 0x000000000714783b */ /* 0x000fe80000000200 */
[----:B------:R-:W2:Y:S04]  /*1ca00*/  LDSM.16.M88.4 R28, [R5+0x2000] ;  /* 0x00200000051c783b */ /* 0x000ea80000000200 */
[----:B------:R-:W4:Y:S04]  /*1ca10*/  LDSM.16.M88.4 R52, [R5+0x2800] ;  /* 0x002800000534783b */ /* 0x000f280000000200 */
[----:B------:R-:W5:Y:S04]  /*1ca20*/  LDSM.16.M88.4 R44, [R5+0x3000] ;  /* 0x00300000052c783b */ /* 0x000f680000000200 */
[----:B------:R-:W3:Y:S01]  /*1ca30*/  LDSM.16.M88.4 R56, [R5+0x3800] ;  /* 0x003800000538783b */ /* 0x000ee20000000200 */
[C---:B-1----:R-:W-:Y:S08]  /*1ca40*/  HMMA.16816.F32 R16, R8.reuse, R12, RZ ;  /* 0x0000000c0810723c */ /* 0x042ff000000018ff */
[----:B------:R-:W-:-:S12]  /*1ca50*/  HMMA.16816.F32 R12, R8, R14, RZ ;  /* 0x0000000e080c723c */ /* 0x000fd800000018ff */
[C---:B--2---:R-:W-:Y:S08]  /*1ca60*/  HMMA.16816.F32 R68, R20.reuse, R28, R16 ;  /* 0x0000001c1444723c */ /* 0x044ff00000001810 */
[----:B------:R-:W-:Y:S08]  /*1ca70*/  HMMA.16816.F32 R72, R20, R30, R12 ;  /* 0x0000001e1448723c */ /* 0x000ff0000000180c */
[C---:B------:R-:W-:Y:S08]  /*1ca80*/  HMMA.16816.F32 R28, R8.reuse, R32, RZ ;  /* 0x00000020081c723c */ /* 0x040ff000000018ff */
[C---:B------:R-:W-:Y:S08]  /*1ca90*/  HMMA.16816.F32 R16, R8.reuse, R34, RZ ;  /* 0x000000220810723c */ /* 0x040ff000000018ff */
[----:B------:R-:W-:Y:S01]  /*1caa0*/  HMMA.16816.F32 R12, R8, R48, RZ ;  /* 0x00000030080c723c */ /* 0x000fe200000018ff */
[----:B------:R-:W-:-:S07]  /*1cab0*/  IMAD.IADD R0, R0, 0x1, R24 ;  /* 0x0000000100007824 */ /* 0x000fce00078e0218 */
[C---:B----4-:R-:W-:Y:S08]  /*1cac0*/  HMMA.16816.F32 R76, R20.reuse, R52, R28 ;  /* 0x00000034144c723c */ /* 0x050ff0000000181c */
[----:B------:R-:W-:Y:S01]  /*1cad0*/  HMMA.16816.F32 R80, R20, R54, R16 ;  /* 0x000000361450723c */ /* 0x000fe20000001810 */
[----:B------:R-:W1:Y:S04]  /*1cae0*/  LDSM.16.M88.4 R52, [R5+0x4000] ;  /* 0x004000000534783b */ /* 0x000e680000000200 */
[----:B------:R2:W-:Y:S03]  /*1caf0*/  LDSM.16.M88.4 R16, [R0] ;  /* 0x000000000010783b */ /* 0x0005e60000000200 */
[----:B------:R-:W-:Y:S01]  /*1cb00*/  HMMA.16816.F32 R28, R8, R50, RZ ;  /* 0x00000032081c723c */ /* 0x000fe200000018ff */
[----:B------:R-:W4:Y:S07]  /*1cb10*/  LDSM.16.M88.4 R48, [R92+0x2000] ;  /* 0x002000005c30783b */ /* 0x000f2e0000000200 */
[----:B-----5:R-:W-:Y:S08]  /*1cb20*/  HMMA.16816.F32 R84, R20, R44, R12 ;  /* 0x0000002c1454723c */ /* 0x020ff0000000180c */
[----:B------:R-:W-:Y:S01]  /*1cb30*/  HMMA.16816.F32 R12, R8, R40, RZ ;  /* 0x00000028080c723c */ /* 0x000fe200000018ff */
[----:B--2---:R-:W-:-:S07]  /*1cb40*/  IMAD.IADD R0, R6, 0x1, R0 ;  /* 0x0000000106007824 */ /* 0x004fce00078e0200 */
[----:B------:R-:W-:Y:S01]  /*1cb50*/  HMMA.16816.F32 R32, R8, R64, RZ ;  /* 0x000000400820723c */ /* 0x000fe200000018ff */
[----:B------:R-:W-:-:S07]  /*1cb60*/  IMAD.IADD R6, R6, 0x1, R92 ;  /* 0x0000000106067824 */ /* 0x000fce00078e025c */
[----:B------:R-:W-:Y:S01]  /*1cb70*/  HMMA.16816.F32 R88, R20, R46, R28 ;  /* 0x0000002e1458723c */ /* 0x000fe2000000181c */
[----:B------:R-:W-:Y:S07]  /*1cb80*/  LDSM.16.M88.4 R44, [R6+0x2000] ;  /* 0x00200000062c783b */ /* 0x000fee0000000200 */
[----:B------:R-:W-:Y:S08]  /*1cb90*/  HMMA.16816.F32 R28, R8, R42, RZ ;  /* 0x0000002a081c723c */ /* 0x000ff000000018ff */
[C---:B---3--:R-:W-:Y:S01]  /*1cba0*/  HMMA.16816.F32 R104, R20.reuse, R56, R12 ;  /* 0x000000381468723c */ /* 0x048fe2000000180c */
[----:B------:R-:W2:Y:S07]  /*1cbb0*/  LDSM.16.M88.4 R12, [R0] ;  /* 0x00000000000c783b */ /* 0x000eae0000000200 */
[----:B-1----:R-:W-:Y:S08]  /*1cbc0*/  HMMA.16816.F32 R120, R20, R52, R32 ;  /* 0x000000341478723c */ /* 0x002ff00000001820 */
[----:B------:R-:W-:Y:S01]  /*1cbd0*/  HMMA.16816.F32 R32, R8, R66, RZ ;  /* 0x000000420820723c */ /* 0x000fe200000018ff */
[----:B------:R-:W-:Y:S07]  /*1cbe0*/  LDSM.16.M88.4 R64, [R5+0x5000] ;  /* 0x005000000540783b */ /* 0x000fee0000000200 */
[----:B----4-:R-:W-:Y:S01]  /*1cbf0*/  HMMA.16816.F32 R40, R16, R50, R72 ;  /* 0x000000321028723c */ /* 0x010fe20000001848 */
[----:B------:R-:W1:Y:S07]  /*1cc00*/  LDSM.16.M88.4 R72, [R5+0x4800] ;  /* 0x004800000548783b */ /* 0x000e6e0000000200 */
[----:B------:R-:W-:Y:S01]  /*1cc10*/  HMMA.16816.F32 R116, R20, R58, R28 ;  /* 0x0000003a1474723c */ /* 0x000fe2000000181c */
[----:B------:R-:W3:Y:S07]  /*1cc20*/  LDSM.16.M88.4 R56, [R92+0x2800] ;  /* 0x002800005c38783b */ /* 0x000eee0000000200 */
[----:B------:R-:W-:Y:S01]  /*1cc30*/  HMMA.16816.F32 R28, R16, R48, R68 ;  /* 0x00000030101c723c */ /* 0x000fe20000001844 */
[----:B------:R-:W-:Y:S04]  /*1cc40*/  LDSM.16.M88.4 R48, [R6+0x2800] ;  /* 0x002800000630783b */ /* 0x000fe80000000200 */
[----:B------:R-:W-:Y:S03]  /*1cc50*/  LDSM.16.M88.4 R68, [R92+0x3000] ;  /* 0x003000005c44783b */ /* 0x000fe60000000200 */
[----:B------:R-:W-:Y:S01]  /*1cc60*/  HMMA.16816.F32 R128, R20, R54, R32 ;  /* 0x000000361480723c */ /* 0x000fe20000001820 */
[----:B------:R-:W4:Y:S07]  /*1cc70*/  LDSM.16.M88.4 R52, [R113+0x5000] ;  /* 0x005000007134783b */ /* 0x000f2e0000000200 */
[----:B------:R-:W-:Y:S08]  /*1cc80*/  HMMA.16816.F32 R32, R8, R60, RZ ;  /* 0x0000003c0820723c */ /* 0x000ff000000018ff */
[----:B--2---:R-:W-:-:S12]  /*1cc90*/  HMMA.16816.F32 R28, R12, R44, R28 ;  /* 0x0000002c0c1c723c */ /* 0x004fd8000000181c */
[----:B-1----:R-:W-:Y:S08]  /*1cca0*/  HMMA.16816.F32 R124, R20, R72, R32 ;  /* 0x00000048147c723c */ /* 0x002ff00000001820 */
[----:B------:R-:W-:Y:S01]  /*1ccb0*/  HMMA.16816.F32 R32, R8, R62, RZ ;  /* 0x0000003e0820723c */ /* 0x000fe200000018ff */
[----:B------:R-:W-:Y:S01]  /*1ccc0*/  FMUL.FTZ R0, R28, UR4 ;  /* 0x000000041c007c20 */ /* 0x000fe20008410000 */
[----:B------:R-:W1:Y:S06]  /*1ccd0*/  LDSM.16.M88.4 R60, [R113+0x5800] ;  /* 0x00580000713c783b */ /* 0x000e6c0000000200 */
[----:B------:R-:W-:Y:S01]  /*1cce0*/  HMMA.16816.F32 R44, R12, R46, R40 ;  /* 0x0000002e0c2c723c */ /* 0x000fe20000001828 */
[----:B------:R2:W5:Y:S07]  /*1ccf0*/  MUFU.TANH R95, R0 ;  /* 0x00000000005f7308 */ /* 0x00056e0000002400 */
[----:B---3--:R-:W-:Y:S01]  /*1cd00*/  HMMA.16816.F32 R40, R16, R56, R76 ;  /* 0x000000381028723c */ /* 0x008fe2000000184c */
[----:B--2---:R-:W-:-:S04]  /*1cd10*/  FMUL.FTZ R0, R29, UR4 ;  /* 0x000000041d007c20 */ /* 0x004fc80008410000 */
[----:B------:R2:W-:Y:S03]  /*1cd20*/  MUFU.TANH R93, R0 ;  /* 0x00000000005d7308 */ /* 0x0005e60000002400 */
[----:B------:R-:W-:Y:S01]  /*1cd30*/  HMMA.16816.F32 R108, R20, R74, R32 ;  /* 0x0000004a146c723c */ /* 0x000fe20000001820 */
[----:B------:R-:W-:Y:S07]  /*1cd40*/  LDSM.16.M88.4 R72, [R92+0x3800] ;  /* 0x003800005c48783b */ /* 0x000fee0000000200 */
[----:B----4-:R-:W-:Y:S01]  /*1cd50*/  HMMA.16816.F32 R32, R8, R52, RZ ;  /* 0x000000340820723c */ /* 0x010fe200000018ff */
[----:B--2---:R-:W-:-:S04]  /*1cd60*/  FMUL.FTZ R0, R30, UR4 ;  /* 0x000000041e007c20 */ /* 0x004fc80008410000 */
[----:B------:R2:W3:Y:S03]  /*1cd70*/  MUFU.TANH R24, R0 ;  /* 0x0000000000187308 */ /* 0x0004e60000002400 */
[----:B------:R-:W-:Y:S01]  /*1cd80*/  HMMA.16816.F32 R40, R12, R48, R40 ;  /* 0x000000300c28723c */ /* 0x000fe20000001828 */
[----:B--2---:R-:W-:-:S07]  /*1cd90*/  FMUL.FTZ R0, R31, UR4 ;  /* 0x000000041f007c20 */ /* 0x004fce0008410000 */
[----:B------:R-:W-:Y:S01]  /*1cda0*/  HMMA.16816.F32 R28, R16, R58, R80 ;  /* 0x0000003a101c723c */ /* 0x000fe20000001850 */
[----:B------:R-:W2:Y:S01]  /*1cdb0*/  LDSM.16.M88.4 R56, [R6+0x3000] ;  /* 0x003000000638783b */ /* 0x000ea20000000200 */
[----:B------:R4:W3:Y:S02]  /*1cdc0*/  MUFU.TANH R94, R0 ;  /* 0x00000000005e7308 */ /* 0x0008e40000002400 */
[----:B----4-:R-:W-:-:S06]  /*1cdd0*/  FMUL.FTZ R0, R44, UR4 ;  /* 0x000000042c007c20 */ /* 0x010fcc0008410000 */
[----:B------:R4:W-:Y:S01]  /*1cde0*/  MUFU.TANH R210, R0 ;  /* 0x0000000000d27308 */ /* 0x0009e20000002400 */
[----:B------:R-:W-:Y:S01]  /*1cdf0*/  HMMA.16816.F32 R100, R20, R64, R32 ;  /* 0x000000401464723c */ /* 0x000fe20000001820 */
[----:B----4-:R-:W-:-:S06]  /*1ce00*/  FMUL.FTZ R0, R45, UR4 ;  /* 0x000000042d007c20 */ /* 0x010fcc0008410000 */
[----:B------:R4:W-:Y:S01]  /*1ce10*/  MUFU.TANH R247, R0 ;  /* 0x0000000000f77308 */ /* 0x0009e20000002400 */
[----:B------:R-:W-:Y:S01]  /*1ce20*/  HMMA.16816.F32 R32, R8, R54, RZ ;  /* 0x000000360820723c */ /* 0x000fe200000018ff */
[----:B------:R-:W5:Y:S01]  /*1ce30*/  LDSM.16.M88.4 R52, [R5+0x5800] ;  /* 0x005800000534783b */ /* 0x000f620000000200 */
[----:B----4-:R-:W-:-:S05]  /*1ce40*/  FMUL.FTZ R0, R46, UR4 ;  /* 0x000000042e007c20 */ /* 0x010fca0008410000 */
[----:B------:R4:W3:Y:S02]  /*1ce50*/  MUFU.TANH R39, R0 ;  /* 0x0000000000277308 */ /* 0x0008e40000002400 */
[----:B----4-:R-:W-:Y:S02]  /*1ce60*/  FMUL.FTZ R0, R47, UR4 ;  /* 0x000000042f007c20 */ /* 0x010fe40008410000 */
[----:B------:R-:W-:Y:S01]  /*1ce70*/  HMMA.16816.F32 R44, R12, R50, R28 ;  /* 0x000000320c2c723c */ /* 0x000fe2000000181c */
[----:B------:R-:W4:Y:S03]  /*1ce80*/  LDSM.16.M88.4 R48, [R6+0x3800] ;  /* 0x003800000630783b */ /* 0x000f260000000200 */
[----:B------:R1:W3:Y:S04]  /*1ce90*/  MUFU.TANH R201, R0 ;  /* 0x0000000000c97308 */ /* 0x0002e80000002400 */
[----:B------:R-:W-:Y:S01]  /*1cea0*/  HMMA.16816.F32 R28, R16, R68, R84 ;  /* 0x00000044101c723c */ /* 0x000fe20000001854 */
[----:B------:R-:W-:Y:S01]  /*1ceb0*/  LDSM.16.M88.4 R84, [R92+0x6000] ;  /* 0x006000005c54783b */ /* 0x000fe20000000200 */
[----:B-1----:R-:W-:-:S04]  /*1cec0*/  FMUL.FTZ R0, R40, UR4 ;  /* 0x0000000428007c20 */ /* 0x002fc80008410000 */
[----:B------:R1:W3:Y:S02]  /*1ced0*/  MUFU.TANH R209, R0 ;  /* 0x0000000000d17308 */ /* 0x0002e40000002400 */
[----:B------:R-:W-:Y:S01]  /*1cee0*/  HMMA.16816.F32 R96, R20, R66, R32 ;  /* 0x000000421460723c */ /* 0x000fe20000001820 */
[----:B------:R-:W-:Y:S01]  /*1cef0*/  LDSM.16.M88.4 R64, [R92+0x4000] ;  /* 0x004000005c40783b */ /* 0x000fe20000000200 */
[----:B-1----:R-:W-:-:S04]  /*1cf00*/  FMUL.FTZ R0, R41, UR4 ;  /* 0x0000000429007c20 */ /* 0x002fc80008410000 */
[----:B------:R1:W-:Y:S02]  /*1cf10*/  MUFU.TANH R246, R0 ;  /* 0x0000000000f67308 */ /* 0x0003e40000002400 */
[----:B------:R-:W-:Y:S01]  /*1cf20*/  HMMA.16816.F32 R32, R8, R60, RZ ;  /* 0x0000003c0820723c */ /* 0x000fe200000018ff */
[----:B-1----:R-:W-:-:S05]  /*1cf30*/  FMUL.FTZ R0, R42, UR4 ;  /* 0x000000042a007c20 */ /* 0x002fca0008410000 */
[----:B------:R1:W3:Y:S02]  /*1cf40*/  MUFU.TANH R192, R0 ;  /* 0x0000000000c07308 */ /* 0x0002e40000002400 */
[----:B-1----:R-:W-:Y:S02]  /*1cf50*/  FMUL.FTZ R0, R43, UR4 ;  /* 0x000000042b007c20 */ /* 0x002fe40008410000 */
[----:B--2---:R-:W-:Y:S04]  /*1cf60*/  HMMA.16816.F32 R40, R12, R56, R28 ;  /* 0x000000380c28723c */ /* 0x004fe8000000181c */
[----:B------:R1:W2:Y:S04]  /*1cf70*/  MUFU.TANH R193, R0 ;  /* 0x0000000000c17308 */ /* 0x0002a80000002400 */
[----:B------:R-:W-:Y:S01]  /*1cf80*/  HMMA.16816.F32 R28, R16, R70, R88 ;  /* 0x00000046101c723c */ /* 0x000fe20000001858 */
[----:B------:R-:W-:Y:S01]  /*1cf90*/  LDSM.16.M88.4 R68, [R92+0x5800] ;  /* 0x005800005c44783b */ /* 0x000fe20000000200 */
[----:B-1----:R-:W-:-:S04]  /*1cfa0*/  FMUL.FTZ R0, R44, UR4 ;  /* 0x000000042c007c20 */ /* 0x002fc80008410000 */
[----:B------:R1:W2:Y:S02]  /*1cfb0*/  MUFU.TANH R245, R0 ;  /* 0x0000000000f57308 */ /* 0x0002a40000002400 */
[----:B-----5:R-:W-:Y:S01]  /*1cfc0*/  HMMA.16816.F32 R88, R20, R52, R32 ;  /* 0x000000341458723c */ /* 0x020fe20000001820 */
[----:B-1----:R-:W-:-:S05]  /*1cfd0*/  FMUL.FTZ R0, R45, UR4 ;  /* 0x000000042d007c20 */ /* 0x002fca0008410000 */
[----:B------:R1:W-:Y:S02]  /*1cfe0*/  MUFU.TANH R244, R0 ;  /* 0x0000000000f47308 */ /* 0x0003e40000002400 */
[----:B------:R-:W-:Y:S01]  /*1cff0*/  HMMA.16816.F32 R32, R8, R62, RZ ;  /* 0x0000003e0820723c */ /* 0x000fe200000018ff */
[----:B------:R-:W-:Y:S01]  /*1d000*/  LDSM.16.M88.4 R60, [R5+0x6000] ;  /* 0x00600000053c783b */ /* 0x000fe20000000200 */
[----:B-1----:R-:W-:-:S04]  /*1d010*/  FMUL.FTZ R0, R46, UR4 ;  /* 0x000000042e007c20 */ /* 0x002fc80008410000 */
[----:B------:R1:W5:Y:S02]  /*1d020*/  MUFU.TANH R184, R0 ;  /* 0x0000000000b87308 */ /* 0x0003640000002400 */
[----:B-1----:R-:W-:Y:S02]  /*1d030*/  FMUL.FTZ R0, R47, UR4 ;  /* 0x000000042f007c20 */ /* 0x002fe40008410000 */
[----:B------:R-:W-:Y:S01]  /*1d040*/  HMMA.16816.F32 R44, R12, R58, R28 ;  /* 0x0000003a0c2c723c */ /* 0x000fe2000000181c */
[----:B------:R-:W1:Y:S03]  /*1d050*/  LDSM.16.M88.4 R56, [R113+0x6000] ;  /* 0x006000007138783b */ /* 0x000e660000000200 */
[----:B------:R4:W5:Y:S04]  /*1d060*/  MUFU.TANH R38, R0 ;  /* 0x0000000000267308 */ /* 0x0009680000002400 */
[----:B------:R-:W-:Y:S01]  /*1d070*/  HMMA.16816.F32 R28, R16, R72, R104 ;  /* 0x00000048101c723c */ /* 0x000fe20000001868 */
[----:B----4-:R-:W-:-:S04]  /*1d080*/  FMUL.FTZ R0, R40, UR4 ;  /* 0x0000000428007c20 */ /* 0x010fc80008410000 */
[----:B------:R4:W-:Y:S03]  /*1d090*/  MUFU.TANH R242, R0 ;  /* 0x0000000000f27308 */ /* 0x0009e60000002400 */
[----:B------:R-:W-:Y:S01]  /*1d0a0*/  HMMA.16816.F32 R80, R20, R54, R32 ;  /* 0x000000361450723c */ /* 0x000fe20000001820 */
[----:B------:R-:W3:Y:S01]  /*1d0b0*/  LDSM.16.M88.4 R52, [R6+0x4000] ;  /* 0x004000000634783b */ /* 0x000ee20000000200 */
[----:B----4-:R-:W-:-:S04]  /*1d0c0*/  FMUL.FTZ R0, R41, UR4 ;  /* 0x0000000429007c20 */ /* 0x010fc80008410000 */
[----:B------:R4:W-:Y:S02]  /*1d0d0*/  MUFU.TANH R243, R0 ;  /* 0x0000000000f37308 */ /* 0x0009e40000002400 */
[----:B----4-:R-:W-:-:S06]  /*1d0e0*/  FMUL.FTZ R0, R42, UR4 ;  /* 0x000000042a007c20 */ /* 0x010fcc0008410000 */
[----:B------:R4:W5:Y:S02]  /*1d0f0*/  MUFU.TANH R37, R0 ;  /* 0x0000000000257308 */ /* 0x0009640000002400 */
[----:B----4-:R-:W-:Y:S02]  /*1d100*/  FMUL.FTZ R0, R43, UR4 ;  /* 0x000000042b007c20 */ /* 0x010fe40008410000 */
[----:B------:R-:W-:Y:S04]  /*1d110*/  HMMA.16816.F32 R40, R12, R48, R28 ;  /* 0x000000300c28723c */ /* 0x000fe8000000181c */
[----:B------:R4:W5:Y:S04]  /*1d120*/  MUFU.TANH R240, R0 ;  /* 0x0000000000f07308 */ /* 0x0009680000002400 */
[----:B------:R-:W-:Y:S01]  /*1d130*/  HMMA.16816.F32 R28, R16, R74, R116 ;  /* 0x0000004a101c723c */ /* 0x000fe20000001874 */
[----:B------:R-:W2:Y:S01]  /*1d140*/  LDSM.16.M88.4 R72, [R92+0x4800] ;  /* 0x004800005c48783b */ /* 0x000ea20000000200 */
[----:B----4-:R-:W-:-:S04]  /*1d150*/  FMUL.FTZ R0, R44, UR4 ;  /* 0x000000042c007c20 */ /* 0x010fc80008410000 */
[----:B------:R4:W5:Y:S02]  /*1d160*/  MUFU.TANH R236, R0 ;  /* 0x0000000000ec7308 */ /* 0x0009640000002400 */
[----:B-1----:R-:W-:Y:S01]  /*1d170*/  HMMA.16816.F32 R32, R8, R56, RZ ;  /* 0x000000380820723c */ /* 0x002fe200000018ff */
[----:B----4-:R-:W-:-:S05]  /*1d180*/  FMUL.FTZ R0, R45, UR4 ;  /* 0x000000042d007c20 */ /* 0x010fca0008410000 */
[----:B------:R1:W-:Y:S06]  /*1d190*/  MUFU.TANH R241, R0 ;  /* 0x0000000000f17308 */ /* 0x0003ec0000002400 */
[----:B------:R-:W-:Y:S01]  /*1d1a0*/  HMMA.16816.F32 R48, R12, R50, R28 ;  /* 0x000000320c30723c */ /* 0x000fe2000000181c */
[----:B-1----:R-:W-:-:S04]  /*1d1b0*/  FMUL.FTZ R0, R46, UR4 ;  /* 0x000000042e007c20 */ /* 0x002fc80008410000 */
[----:B------:R1:W4:Y:S03]  /*1d1c0*/  MUFU.TANH R27, R0 ;  /* 0x00000000001b7308 */ /* 0x0003260000002400 */
[----:B------:R-:W-:Y:S01]  /*1d1d0*/  HMMA.16816.F32 R28, R16, R64, R120 ;  /* 0x00000040101c723c */ /* 0x000fe20000001878 */
[----:B-1----:R-:W-:-:S04]  /*1d1e0*/  FMUL.FTZ R0, R47, UR4 ;  /* 0x000000042f007c20 */ /* 0x002fc80008410000 */
[----:B------:R1:W4:Y:S02]  /*1d1f0*/  MUFU.TANH R176, R0 ;  /* 0x0000000000b07308 */ /* 0x0003240000002400 */
[----:B-1----:R-:W-:-:S06]  /*1d200*/  FMUL.FTZ R0, R40, UR4 ;  /* 0x0000000428007c20 */ /* 0x002fcc0008410000 */
[----:B------:R1:W4:Y:S01]  /*1d210*/  MUFU.TANH R234, R0 ;  /* 0x0000000000ea7308 */ /* 0x0003220000002400 */
[----:B------:R-:W-:Y:S01]  /*1d220*/  HMMA.16816.F32 R76, R20, R60, R32 ;  /* 0x0000003c144c723c */ /* 0x000fe20000001820 */
[----:B-1----:R-:W-:-:S06]  /*1d230*/  FMUL.FTZ R0, R41, UR4 ;  /* 0x0000000429007c20 */ /* 0x002fcc0008410000 */
[----:B------:R1:W-:Y:S01]  /*1d240*/  MUFU.TANH R235, R0 ;  /* 0x0000000000eb7308 */ /* 0x0003e20000002400 */
[----:B------:R-:W-:Y:S01]  /*1d250*/  HMMA.16816.F32 R32, R16, R66, R128 ;  /* 0x000000421020723c */ /* 0x000fe20000001880 */
[----:B------:R-:W5:Y:S01]  /*1d260*/  LDSM.16.M88.4 R64, [R6+0x4800] ;  /* 0x004800000640783b */ /* 0x000f620000000200 */
[----:B-1----:R-:W-:-:S05]  /*1d270*/  FMUL.FTZ R0, R42, UR4 ;  /* 0x000000042a007c20 */ /* 0x002fca0008410000 */
[----:B------:R1:W4:Y:S01]  /*1d280*/  MUFU.TANH R230, R0 ;  /* 0x0000000000e67308 */ /* 0x0003220000002400 */
[----:B---3--:R-:W-:Y:S01]  /*1d290*/  HMMA.16816.F32 R44, R12, R52, R28 ;  /* 0x000000340c2c723c */ /* 0x008fe2000000181c */
[----:B-1----:R-:W-:-:S07]  /*1d2a0*/  FMUL.FTZ R0, R43, UR4 ;  /* 0x000000042b007c20 */ /* 0x002fce0008410000 */
[----:B------:R-:W-:Y:S01]  /*1d2b0*/  HMMA.16816.F32 R40, R8, R58, RZ ;  /* 0x0000003a0828723c */ /* 0x000fe200000018ff */
[----:B------:R-:W1:Y:S01]  /*1d2c0*/  LDSM.16.M88.4 R56, [R92+0x5000] ;  /* 0x005000005c38783b */ /* 0x000e620000000200 */
[----:B------:R3:W4:Y:S02]  /*1d2d0*/  MUFU.TANH R231, R0 ;  /* 0x0000000000e77308 */ /* 0x0007240000002400 */
[----:B---3--:R-:W-:-:S06]  /*1d2e0*/  FMUL.FTZ R0, R48, UR4 ;  /* 0x0000000430007c20 */ /* 0x008fcc0008410000 */
[----:B------:R3:W4:Y:S10]  /*1d2f0*/  MUFU.TANH R232, R0 ;  /* 0x0000000000e87308 */ /* 0x0007340000002400 */
[----:B------:R-:W-:Y:S01]  /*1d300*/  HMMA.16816.F32 R120, R20, R62, R40 ;  /* 0x0000003e1478723c */ /* 0x000fe20000001828 */
[----:B------:R-:W4:Y:S01]  /*1d310*/  LDSM.16.M88.4 R60, [R6+0x5000] ;  /* 0x00500000063c783b */ /* 0x000f220000000200 */
[----:B---3--:R-:W-:-:S04]  /*1d320*/  FMUL.FTZ R0, R49, UR4 ;  /* 0x0000000431007c20 */ /* 0x008fc80008410000 */
[----:B------:R3:W-:Y:S02]  /*1d330*/  MUFU.TANH R233, R0 ;  /* 0x0000000000e97308 */ /* 0x0007e40000002400 */
[----:B--2---:R-:W-:Y:S01]  /*1d340*/  HMMA.16816.F32 R28, R16, R72, R124 ;  /* 0x00000048101c723c */ /* 0x004fe2000000187c */
[----:B---3--:R-:W-:-:S05]  /*1d350*/  FMUL.FTZ R0, R50, UR4 ;  /* 0x0000000432007c20 */ /* 0x008fca0008410000 */
[----:B------:R2:W3:Y:S02]  /*1d360*/  MUFU.TANH R26, R0 ;  /* 0x00000000001a7308 */ /* 0x0004e40000002400 */
[----:B------:R-:W-:Y:S01]  /*1d370*/  HMMA.16816.F32 R40, R12, R54, R32 ;  /* 0x000000360c28723c */ /* 0x000fe20000001820 */
[----:B--2---:R-:W-:-:S05]  /*1d380*/  FMUL.FTZ R0, R51, UR4 ;  /* 0x0000000433007c20 */ /* 0x004fca0008410000 */
[----:B------:R2:W3:Y:S02]  /*1d390*/  MUFU.TANH R228, R0 ;  /* 0x0000000000e47308 */ /* 0x0004e40000002400 */
[----:B--2---:R-:W-:-:S06]  /*1d3a0*/  FMUL.FTZ R0, R44, UR4 ;  /* 0x000000042c007c20 */ /* 0x004fcc0008410000 */
[----:B------:R2:W3:Y:S01]  /*1d3b0*/  MUFU.TANH R229, R0 ;  /* 0x0000000000e57308 */ /* 0x0004e20000002400 */
[----:B------:R-:W-:Y:S01]  /*1d3c0*/  HMMA.16816.F32 R48, R16, R74, R108 ;  /* 0x0000004a1030723c */ /* 0x000fe2000000186c */
[----:B--2---:R-:W-:-:S06]  /*1d3d0*/  FMUL.FTZ R0, R45, UR4 ;  /* 0x000000042d007c20 */ /* 0x004fcc0008410000 */
[----:B------:R2:W-:Y:S01]  /*1d3e0*/  MUFU.TANH R227, R0 ;  /* 0x0000000000e37308 */ /* 0x0005e20000002400 */
[----:B-----5:R-:W-:Y:S01]  /*1d3f0*/  HMMA.16816.F32 R28, R12, R64, R28 ;  /* 0x000000400c1c723c */ /* 0x020fe2000000181c */
[----:B--2---:R-:W-:-:S06]  /*1d400*/  FMUL.FTZ R0, R46, UR4 ;  /* 0x000000042e007c20 */ /* 0x004fcc0008410000 */
[----:B------:R2:W5:Y:S02]  /*1d410*/  MUFU.TANH R178, R0 ;  /* 0x0000000000b27308 */ /* 0x0005640000002400 */
[----:B--2---:R-:W-:Y:S01]  /*1d420*/  FMUL.FTZ R0, R47, UR4 ;  /* 0x000000042f007c20 */ /* 0x004fe20008410000 */
[----:B-1----:R-:W-:Y:S01]  /*1d430*/  HMMA.16816.F32 R52, R16, R56, R100 ;  /* 0x000000381034723c */ /* 0x002fe20000001864 */
[----:B------:R-:W-:Y:S04]  /*1d440*/  LDSM.16.M88.4 R44, [R113+0x7000] ;  /* 0x00700000712c783b */ /* 0x000fe80000000200 */
[----:B------:R1:W2:Y:S02]  /*1d450*/  MUFU.TANH R177, R0 ;  /* 0x0000000000b17308 */ /* 0x0002a40000002400 */
[----:B-1----:R-:W-:-:S06]  /*1d460*/  FMUL.FTZ R0, R40, UR4 ;  /* 0x0000000428007c20 */ /* 0x002fcc0008410000 */
[----:B------:R1:W-:Y:S02]  /*1d470*/  MUFU.TANH R225, R0 ;  /* 0x0000000000e17308 */ /* 0x0003e40000002400 */
[----:B-1----:R-:W-:-:S06]  /*1d480*/  FMUL.FTZ R0, R41, UR4 ;  /* 0x0000000429007c20 */ /* 0x002fcc0008410000 */
[----:B------:R1:W2:Y:S02]  /*1d490*/  MUFU.TANH R226, R0 ;  /* 0x0000000000e27308 */ /* 0x0002a40000002400 */
[----:B-1----:R-:W-:-:S06]  /*1d4a0*/  FMUL.FTZ R0, R42, UR4 ;  /* 0x000000042a007c20 */ /* 0x002fcc0008410000 */
[----:B------:R1:W-:Y:S02]  /*1d4b0*/  MUFU.TANH R223, R0 ;  /* 0x0000000000df7308 */ /* 0x0003e40000002400 */
[----:B-1----:R-:W-:Y:S02]  /*1d4c0*/  FMUL.FTZ R0, R43, UR4 ;  /* 0x000000042b007c20 */ /* 0x002fe40008410000 */
[----:B------:R-:W-:Y:S01]  /*1d4d0*/  HMMA.16816.F32 R40, R12, R66, R48 ;  /* 0x000000420c28723c */ /* 0x000fe20000001830 */
[----:B------:R-:W-:Y:S03]  /*1d4e0*/  LDSM.16.M88.4 R48, [R113+0x8000] ;  /* 0x008000007130783b */ /* 0x000fe60000000200 */
[----:B------:R1:W2:Y:S02]  /*1d4f0*/  MUFU.TANH R224, R0 ;  /* 0x0000000000e07308 */ /* 0x0002a40000002400 */
[----:B-1----:R-:W-:-:S06]  /*1d500*/  FMUL.FTZ R0, R28, UR4 ;  /* 0x000000041c007c20 */ /* 0x002fcc0008410000 */
[----:B------:R1:W2:Y:S02]  /*1d510*/  MUFU.TANH R221, R0 ;  /* 0x0000000000dd7308 */ /* 0x0002a40000002400 */
[----:B-1----:R-:W-:-:S06]  /*1d520*/  FMUL.FTZ R0, R29, UR4 ;  /* 0x000000041d007c20 */ /* 0x002fcc0008410000 */
[----:B------:R1:W-:Y:S02]  /*1d530*/  MUFU.TANH R222, R0 ;  /* 0x0000000000de7308 */ /* 0x0003e40000002400 */
[----:B-1----:R-:W-:-:S06]  /*1d540*/  FMUL.FTZ R0, R30, UR4 ;  /* 0x000000041e007c20 */ /* 0x002fcc0008410000 */
[----:B------:R1:W2:Y:S02]  /*1d550*/  MUFU.TANH R185, R0 ;  /* 0x0000000000b97308 */ /* 0x0002a40000002400 */
[----:B-1----:R-:W-:Y:S01]  /*1d560*/  FMUL.FTZ R0, R31, UR4 ;  /* 0x000000041f007c20 */ /* 0x002fe20008410000 */
[----:B------:R-:W-:Y:S01]  /*1d570*/  HMMA.16816.F32 R72, R16, R58, R96 ;  /* 0x0000003a1048723c */ /* 0x000fe20000001860 */
[----:B------:R-:W1:Y:S04]  /*1d580*/  LDSM.16.M88.4 R56, [R6+0x5800] ;  /* 0x005800000638783b */ /* 0x000e680000000200 */
[----:B------:R4:W2:Y:S01]  /*1d590*/  MUFU.TANH R179, R0 ;  /* 0x0000000000b37308 */ /* 0x0008a20000002400 */
[----:B------:R-:W3:Y:S01]  /*1d5a0*/  LDSM.16.M88.4 R28, [R113+0x7800] ;  /* 0x00780000711c783b */ /* 0x000ee20000000200 */
[----:B----4-:R-:W-:-:S06]  /*1d5b0*/  FMUL.FTZ R0, R40, UR4 ;  /* 0x0000000428007c20 */ /* 0x010fcc0008410000 */
[----:B------:R4:W2:Y:S01]  /*1d5c0*/  MUFU.TANH R214, R0 ;  /* 0x0000000000d67308 */ /* 0x0008a20000002400 */
[----:B------:R-:W-:Y:S01]  /*1d5d0*/  HMMA.16816.F32 R52, R12, R60, R52 ;  /* 0x0000003c0c34723c */ /* 0x000fe20000001834 */
[----:B----4-:R-:W-:-:S06]  /*1d5e0*/  FMUL.FTZ R0, R41, UR4 ;  /* 0x0000000429007c20 */ /* 0x010fcc0008410000 */
[----:B------:R4:W-:Y:S02]  /*1d5f0*/  MUFU.TANH R217, R0 ;  /* 0x0000000000d97308 */ /* 0x0009e40000002400 */
[----:B----4-:R-:W-:-:S06]  /*1d600*/  FMUL.FTZ R0, R42, UR4 ;  /* 0x000000042a007c20 */ /* 0x010fcc0008410000 */
[----:B------:R4:W2:Y:S02]  /*1d610*/  MUFU.TANH R186, R0 ;  /* 0x0000000000ba7308 */ /* 0x0008a40000002400 */
[----:B----4-:R-:W-:Y:S02]  /*1d620*/  FMUL.FTZ R0, R43, UR4 ;  /* 0x000000042b007c20 */ /* 0x010fe40008410000 */
[----:B------:R-:W4:Y:S01]  /*1d630*/  LDSM.16.M88.4 R40, [R113+0x8800] ;  /* 0x008800007128783b */ /* 0x000f220000000200 */
[C---:B------:R-:W-:Y:S03]  /*1d640*/  HMMA.16816.F32 R32, R16.reuse, R68, R88 ;  /* 0x000000441020723c */ /* 0x040fe60000001858 */
[----:B------:R5:W2:Y:S05]  /*1d650*/  MUFU.TANH R187, R0 ;  /* 0x0000000000bb7308 */ /* 0x000aaa0000002400 */
[----:B------:R-:W-:Y:S01]  /*1d660*/  HMMA.16816.F32 R100, R16, R84, R76 ;  /* 0x000000541064723c */ /* 0x000fe2000000184c */
[----:B------:R-:W2:Y:S07]  /*1d670*/  LDSM.16.M88.4 R76, [R113+0x6800] ;  /* 0x00680000714c783b */ /* 0x000eae0000000200 */
[----:B------:R-:W-:Y:S01]  /*1d680*/  HMMA.16816.F32 R64, R12, R62, R72 ;  /* 0x0000003e0c40723c */ /* 0x000fe20000001848 */
[----:B------:R-:W-:Y:S01]  /*1d690*/  LDSM.16.M88.4 R72, [R6+0x6800] ;  /* 0x006800000648783b */ /* 0x000fe20000000200 */
[----:B-----5:R-:W-:-:S04]  /*1d6a0*/  FMUL.FTZ R0, R52, UR4 ;  /* 0x0000000434007c20 */ /* 0x020fc80008410000 */
[----:B------:R5:W2:Y:S02]  /*1d6b0*/  MUFU.TANH R220, R0 ;  /* 0x0000000000dc7308 */ /* 0x000aa40000002400 */
[----:B-1----:R-:W-:Y:S01]  /*1d6c0*/  HMMA.16816.F32 R60, R12, R56, R32 ;  /* 0x000000380c3c723c */ /* 0x002fe20000001820 */
[----:B------:R-:W1:Y:S01]  /*1d6d0*/  LDSM.16.M88.4 R32, [R113+0x9000] ;  /* 0x009000007120783b */ /* 0x000e620000000200 */
[----:B-----5:R-:W-:-:S04]  /*1d6e0*/  FMUL.FTZ R0, R53, UR4 ;  /* 0x0000000435007c20 */ /* 0x020fc80008410000 */
[----:B------:R5:W-:Y:S02]  /*1d6f0*/  MUFU.TANH R219, R0 ;  /* 0x0000000000db7308 */ /* 0x000be40000002400 */
[C---:B---3--:R-:W-:Y:S08]  /*1d700*/  HMMA.16816.F32 R104, R8.reuse, R28, RZ ;  /* 0x0000001c0868723c */ /* 0x048ff000000018ff */
[----:B------:R-:W-:Y:S01]  /*1d710*/  HMMA.16816.F32 R108, R8, R30, RZ ;  /* 0x0000001e086c723c */ /* 0x000fe200000018ff */
[----:B------:R3:W1:Y:S01]  /*1d720*/  LDSM.16.M88.4 R28, [R113+0x9800] ;  /* 0x00980000711c783b */ /* 0x0006620000000200 */
[----:B-----5:R-:W-:-:S06]  /*1d730*/  FMUL.FTZ R0, R54, UR4 ;  /* 0x0000000436007c20 */ /* 0x020fcc0008410000 */
[----:B------:R-:W-:Y:S01]  /*1d740*/  HMMA.16816.F32 R68, R16, R70, R80 ;  /* 0x000000461044723c */ /* 0x000fe20000001850 */
[----:B------:R5:W1:Y:S07]  /*1d750*/  MUFU.TANH R191, R0 ;  /* 0x0000000000bf7308 */ /* 0x000a6e0000002400 */
[C---:B----4-:R-:W-:Y:S08]  /*1d760*/  HMMA.16816.F32 R124, R8.reuse, R40, RZ ;  /* 0x00000028087c723c */ /* 0x050ff000000018ff */
[----:B------:R-:W-:Y:S01]  /*1d770*/  HMMA.16816.F32 R128, R8, R42, RZ ;  /* 0x0000002a0880723c */ /* 0x000fe200000018ff */
[----:B------:R-:W4:Y:S01]  /*1d780*/  LDSM.16.M88.4 R40, [R5+0x6800] ;  /* 0x006800000528783b */ /* 0x000f220000000200 */
[----:B-----5:R-:W-:-:S03]  /*1d790*/  FMUL.FTZ R0, R55, UR4 ;  /* 0x0000000437007c20 */ /* 0x020fc60008410000 */
[----:B------:R-:W-:Y:S03]  /*1d7a0*/  LDSM.16.M88.4 R52, [R5+0x7000] ;  /* 0x007000000534783b */ /* 0x000fe60000000200 */
[C---:B------:R-:W-:Y:S01]  /*1d7b0*/  HMMA.16816.F32 R88, R8.reuse, R44, RZ ;  /* 0x0000002c0858723c */ /* 0x040fe200000018ff */
[----:B------:R5:W4:Y:S07]  /*1d7c0*/  MUFU.TANH R190, R0 ;  /* 0x0000000000be7308 */ /* 0x000b2e0000002400 */
[----:B------:R-:W-:Y:S01]  /*1d7d0*/  HMMA.16816.F32 R96, R8, R46, RZ ;  /* 0x0000002e0860723c */ /* 0x000fe200000018ff */
[----:B------:R-:W4:Y:S01]  /*1d7e0*/  LDSM.16.M88.4 R44, [R6+0x6000] ;  /* 0x00600000062c783b */ /* 0x000f220000000200 */
[----:B-----5:R-:W-:-:S04]  /*1d7f0*/  FMUL.FTZ R0, R64, UR4 ;  /* 0x0000000440007c20 */ /* 0x020fc80008410000 */
[----:B------:R5:W4:Y:S02]  /*1d800*/  MUFU.TANH R196, R0 ;  /* 0x0000000000c47308 */ /* 0x000b240000002400 */
[----:B------:R-:W-:Y:S01]  /*1d810*/  HMMA.16816.F32 R80, R12, R58, R68 ;  /* 0x0000003a0c50723c */ /* 0x000fe20000001844 */
[----:B------:R-:W4:Y:S01]  /*1d820*/  LDSM.16.M88.4 R56, [R92+0x6800] ;  /* 0x006800005c38783b */ /* 0x000f220000000200 */
[----:B-----5:R-:W-:-:S04]  /*1d830*/  FMUL.FTZ R0, R65, UR4 ;  /* 0x0000000441007c20 */ /* 0x020fc80008410000 */
[----:B------:R5:W-:Y:S02]  /*1d840*/  MUFU.TANH R218, R0 ;  /* 0x0000000000da7308 */ /* 0x000be40000002400 */
[----:B--2---:R-:W-:Y:S01]  /*1d850*/  HMMA.16816.F32 R68, R8, R76, RZ ;  /* 0x0000004c0844723c */ /* 0x004fe200000018ff */
[----:B-----5:R-:W-:-:S05]  /*1d860*/  FMUL.FTZ R0, R66, UR4 ;  /* 0x0000000442007c20 */ /* 0x020fca0008410000 */
[----:B------:R2:W5:Y:S02]  /*1d870*/  MUFU.TANH R188, R0 ;  /* 0x0000000000bc7308 */ /* 0x0005640000002400 */
[----:B--2---:R-:W-:Y:S01]  /*1d880*/  FMUL.FTZ R0, R67, UR4 ;  /* 0x0000000443007c20 */ /* 0x004fe20008410000 */
[----:B------:R-:W-:Y:S01]  /*1d890*/  HMMA.16816.F32 R76, R8, R78, RZ ;  /* 0x0000004e084c723c */ /* 0x000fe200000018ff */
[----:B------:R-:W2:Y:S04]  /*1d8a0*/  LDSM.16.M88.4 R64, [R92+0x7000] ;  /* 0x007000005c40783b */ /* 0x000ea80000000200 */
[----:B------:R3:W5:Y:S02]  /*1d8b0*/  MUFU.TANH R189, R0 ;  /* 0x0000000000bd7308 */ /* 0x0007640000002400 */
[----:B---3--:R-:W-:-:S06]  /*1d8c0*/  FMUL.FTZ R0, R60, UR4 ;  /* 0x000000043c007c20 */ /* 0x008fcc0008410000 */
[----:B------:R3:W5:Y:S01]  /*1d8d0*/  MUFU.TANH R216, R0 ;  /* 0x0000000000d87308 */ /* 0x0007620000002400 */
[----:B------:R-:W-:Y:S01]  /*1d8e0*/  HMMA.16816.F32 R112, R8, R48, RZ ;  /* 0x000000300870723c */ /* 0x000fe200000018ff */
[----:B---3--:R-:W-:-:S06]  /*1d8f0*/  FMUL.FTZ R0, R61, UR4 ;  /* 0x000000043d007c20 */ /* 0x008fcc0008410000 */
[----:B------:R3:W-:Y:S01]  /*1d900*/  MUFU.TANH R215, R0 ;  /* 0x0000000000d77308 */ /* 0x0007e20000002400 */
[C---:B------:R-:W-:Y:S08]  /*1d910*/  HMMA.16816.F32 R116, R8.reuse, R50, RZ ;  /* 0x000000320874723c */ /* 0x040ff000000018ff */
[----:B-1----:R-:W-:Y:S01]  /*1d920*/  HMMA.16816.F32 R132, R8, R32, RZ ;  /* 0x000000200884723c */ /* 0x002fe200000018ff */
[----:B---3--:R-:W-:-:S07]  /*1d930*/  FMUL.FTZ R0, R62, UR4 ;  /* 0x000000043e007c20 */ /* 0x008fce0008410000 */
[C---:B------:R-:W-:Y:S01]  /*1d940*/  HMMA.16816.F32 R168, R8.reuse, R34, RZ ;  /* 0x0000002208a8723c */ /* 0x040fe200000018ff */
[----:B------:R1:W3:Y:S07]  /*1d950*/  MUFU.TANH R199, R0 ;  /* 0x0000000000c77308 */ /* 0x0002ee0000002400 */
[C---:B------:R-:W-:Y:S08]  /*1d960*/  HMMA.16816.F32 R172, R8.reuse, R28, RZ ;  /* 0x0000001c08ac723c */ /* 0x040ff000000018ff */
[----:B------:R-:W-:Y:S01]  /*1d970*/  HMMA.16816.F32 R180, R8, R30, RZ ;  /* 0x0000001e08b4723c */ /* 0x000fe200000018ff */
[----:B-1----:R-:W-:-:S02]  /*1d980*/  FMUL.FTZ R0, R63, UR4 ;  /* 0x000000043f007c20 */ /* 0x002fc40008410000 */
[----:B------:R-:W1:Y:S05]  /*1d990*/  LDSM.16.M88.4 R60, [R5+0x7800] ;  /* 0x00780000053c783b */ /* 0x000e6a0000000200 */
[----:B------:R-:W-:Y:S01]  /*1d9a0*/  HMMA.16816.F32 R8, R16, R86, R120 ;  /* 0x000000561008723c */ /* 0x000fe20000001878 */
[----:B------:R2:W3:Y:S07]  /*1d9b0*/  MUFU.TANH R200, R0 ;  /* 0x0000000000c87308 */ /* 0x0004ee0000002400 */
[----:B----4-:R-:W-:Y:S08]  /*1d9c0*/  HMMA.16816.F32 R28, R20, R40, R68 ;  /* 0x00000028141c723c */ /* 0x010ff00000001844 */
[----:B------:R-:W-:Y:S01]  /*1d9d0*/  HMMA.16816.F32 R32, R12, R44, R100 ;  /* 0x0000002c0c20723c */ /* 0x000fe20000001864 */
[----:B--2---:R-:W-:-:S04]  /*1d9e0*/  FMUL.FTZ R0, R80, UR4 ;  /* 0x0000000450007c20 */ /* 0x004fc80008410000 */
[----:B------:R2:W-:Y:S03]  /*1d9f0*/  MUFU.TANH R195, R0 ;  /* 0x0000000000c37308 */ /* 0x0005e60000002400 */
[----:B------:R-:W-:Y:S01]  /*1da00*/  HMMA.16816.F32 R44, R12, R46, R8 ;  /* 0x0000002e0c2c723c */ /* 0x000fe20000001808 */
[----:B--2---:R-:W-:-:S04]  /*1da10*/  FMUL.FTZ R0, R81, UR4 ;  /* 0x0000000451007c20 */ /* 0x004fc80008410000 */
[----:B------:R2:W4:Y:S03]  /*1da20*/  MUFU.TANH R194, R0 ;  /* 0x0000000000c27308 */ /* 0x0005260000002400 */
[----:B------:R-:W-:Y:S01]  /*1da30*/  HMMA.16816.F32 R8, R16, R56, R28 ;  /* 0x000000381008723c */ /* 0x000fe2000000181c */
[----:B--2---:R-:W-:-:S04]  /*1da40*/  FMUL.FTZ R0, R82, UR4 ;  /* 0x0000000452007c20 */ /* 0x004fc80008410000 */
[----:B------:R2:W-:Y:S02]  /*1da50*/  MUFU.TANH R198, R0 ;  /* 0x0000000000c67308 */ /* 0x0005e40000002400 */
[----:B--2---:R-:W-:-:S06]  /*1da60*/  FMUL.FTZ R0, R83, UR4 ;  /* 0x0000000453007c20 */ /* 0x004fcc0008410000 */
[----:B------:R2:W4:Y:S01]  /*1da70*/  MUFU.TANH R197, R0 ;  /* 0x0000000000c57308 */ /* 0x0005220000002400 */
[----:B------:R-:W-:Y:S01]  /*1da80*/  HMMA.16816.F32 R48, R20, R42, R76 ;  /* 0x0000002a1430723c */ /* 0x000fe2000000184c */
[----:B--2---:R-:W-:-:S06]  /*1da90*/  FMUL.FTZ R0, R32, UR4 ;  /* 0x0000000420007c20 */ /* 0x004fcc0008410000 */
[----:B------:R2:W4:Y:S01]  /*1daa0*/  MUFU.TANH R202, R0 ;  /* 0x0000000000ca7308 */ /* 0x0005220000002400 */
[----:B------:R-:W-:Y:S01]  /*1dab0*/  HMMA.16816.F32 R40, R12, R72, R8 ;  /* 0x000000480c28723c */ /* 0x000fe20000001808 */
[----:B------:R-:W-:Y:S02]  /*1dac0*/  IMAD.SHL.U32 R8, R239, 0x2, RZ ;  /* 0x00000002ef087824 */ /* 0x000fe400078e00ff */
[----:B--2---:R-:W-:-:S04]  /*1dad0*/  FMUL.FTZ R0, R33, UR4 ;  /* 0x0000000421007c20 */ /* 0x004fc80008410000 */
[----:B------:R2:W-:Y:S01]  /*1dae0*/  MUFU.TANH R203, R0 ;  /* 0x0000000000cb7308 */ /* 0x0005e20000002400 */
[----:B------:R-:W-:Y:S01]  /*1daf0*/  LOP3.LUT R8, R8, 0x6, RZ, 0xc0, !PT ;  /* 0x0000000608087812 */ /* 0x000fe200078ec0ff */
[----:B--2---:R-:W-:-:S06]  /*1db00*/  FMUL.FTZ R0, R34, UR4 ;  /* 0x0000000422007c20 */ /* 0x004fcc0008410000 */
[----:B------:R2:W4:Y:S01]  /*1db10*/  MUFU.TANH R208, R0 ;  /* 0x0000000000d07308 */ /* 0x0005220000002400 */
[----:B------:R-:W-:Y:S01]  /*1db20*/  HMMA.16816.F32 R68, R20, R52, R88 ;  /* 0x000000341444723c */ /* 0x000fe20000001858 */
[----:B--2---:R-:W-:-:S06]  /*1db30*/  FMUL.FTZ R0, R35, UR4 ;  /* 0x0000000423007c20 */ /* 0x004fcc0008410000 */
[----:B------:R2:W-:Y:S01]  /*1db40*/  MUFU.TANH R207, R0 ;  /* 0x0000000000cf7308 */ /* 0x0005e20000002400 */
[----:B------:R-:W-:Y:S01]  /*1db50*/  FMUL.FTZ R7, R45, UR4 ;  /* 0x000000042d077c20 */ /* 0x000fe20008410000 */
[----:B--2---:R-:W-:-:S06]  /*1db60*/  FMUL.FTZ R0, R44, UR4 ;  /* 0x000000042c007c20 */ /* 0x004fcc0008410000 */
[----:B------:R2:W-:Y:S02]  /*1db70*/  MUFU.TANH R213, R0 ;  /* 0x0000000000d57308 */ /* 0x0005e40000002400 */
[----:B--2---:R-:W-:-:S04]  /*1db80*/  IMAD.U32 R0, RZ, RZ, UR22 ;  /* 0x00000016ff007e24 */ /* 0x004fc8000f8e00ff */
[----:B------:R-:W-:-:S04]  /*1db90*/  IMAD R0, R0, 0x100, R8 ;  /* 0x0000010000007824 */ /* 0x000fc800078e0208 */
[----:B------:R-:W-:Y:S01]  /*1dba0*/  VIADD R8, R0, 0xfffffe00 ;  /* 0xfffffe0000087836 */ /* 0x000fe20000000000 */
[----:B------:R2:W-:Y:S04]  /*1dbb0*/  MUFU.TANH R204, R7 ;  /* 0x0000000700cc7308 */ /* 0x0005e80000002400 */
[C---:B------:R-:W-:Y:S02]  /*1dbc0*/  ISETP.GE.AND P3, PT, R8.reuse, R4, PT ;  /* 0x000000040800720c */ /* 0x040fe40003f66270 */
[----:B------:R-:W-:Y:S01]  /*1dbd0*/  ISETP.GE.AND P2, PT, R8, R2, PT ;  /* 0x000000020800720c */ /* 0x000fe20003f46270 */
[----:B------:R-:W-:Y:S01]  /*1dbe0*/  FMUL.FTZ R8, R40, UR4 ;  /* 0x0000000428087c20 */ /* 0x000fe20008410000 */
[----:B------:R-:W-:Y:S01]  /*1dbf0*/  FMUL.FTZ R9, R47, UR4 ;  /* 0x000000042f097c20 */ /* 0x000fe20008410000 */
[----:B------:R-:W-:Y:S01]  /*1dc00*/  HMMA.16816.F32 R28, R16, R58, R48 ;  /* 0x0000003a101c723c */ /* 0x000fe20000001830 */
[----:B--2---:R-:W-:Y:S01]  /*1dc10*/  FMUL.FTZ R7, R46, UR4 ;  /* 0x000000042e077c20 */ /* 0x004fe20008410000 */
[----:B------:R2:W-:Y:S06]  /*1dc20*/  MUFU.TANH R212, R8 ;  /* 0x0000000800d47308 */ /* 0x0005ec0000002400 */
[----:B------:R-:W-:Y:S01]  /*1dc30*/  HMMA.16816.F32 R76, R20, R54, R96 ;  /* 0x00000036144c723c */ /* 0x000fe20000001860 */
[----:B------:R-:W5:Y:S01]  /*1dc40*/  LDSM.16.M88.4 R52, [R6+0x7000] ;  /* 0x007000000634783b */ /* 0x000f620000000200 */
[----:B------:R-:W-:-:S03]  /*1dc50*/  FSEL R95, R95, -INF , !P3 ;  /* 0xff8000005f5f7808 */ /* 0x000fc60005800000 */
[----:B------:R-:W-:Y:S01]  /*1dc60*/  LDSM.16.M88.4 R48, [R5+0x8000] ;  /* 0x008000000530783b */ /* 0x000fe20000000200 */
[----:B------:R3:W4:Y:S08]  /*1dc70*/  MUFU.TANH R205, R7 ;  /* 0x0000000700cd7308 */ /* 0x0007300000002400 */
[----:B------:R-:W-:Y:S01]  /*1dc80*/  MUFU.TANH R206, R9 ;  /* 0x0000000900ce7308 */ /* 0x000fe20000002400 */
[----:B------:R-:W-:Y:S01]  /*1dc90*/  HMMA.16816.F32 R32, R12, R74, R28 ;  /* 0x0000004a0c20723c */ /* 0x000fe2000000181c */
[----:B--2---:R-:W-:Y:S01]  /*1dca0*/  FMUL.FTZ R8, R41, UR4 ;  /* 0x0000000429087c20 */ /* 0x004fe20008410000 */
[----:B------:R-:W-:Y:S05]  /*1dcb0*/  LDSM.16.M88.4 R44, [R5+0x8800] ;  /* 0x00880000052c783b */ /* 0x000fea0000000200 */
[----:B------:R2:W-:Y:S01]  /*1dcc0*/  MUFU.TANH R211, R8 ;  /* 0x0000000800d37308 */ /* 0x0005e20000002400 */
[----:B---3--:R-:W-:-:S05]  /*1dcd0*/  VIADD R7, R0, 0xfffffe01 ;  /* 0xfffffe0100077836 */ /* 0x008fca0000000000 */
[C---:B------:R-:W-:Y:S02]  /*1dce0*/  ISETP.GE.AND P4, PT, R7.reuse, R4, PT ;  /* 0x000000040700720c */ /* 0x040fe40003f86270 */
[----:B------:R-:W-:Y:S01]  /*1dcf0*/  ISETP.GE.AND P5, PT, R7, R2, PT ;  /* 0x000000020700720c */ /* 0x000fe20003fa6270 */
[----:B------:R-:W-:Y:S01]  /*1dd00*/  VIADD R7, R0, 0xfffffe08 ;  /* 0xfffffe0800077836 */ /* 0x000fe20000000000 */
[----:B--2---:R-:W-:Y:S01]  /*1dd10*/  HMMA.16816.F32 R8, R16, R64, R68 ;  /* 0x000000401008723c */ /* 0x004fe20000001844 */
[----:B------:R-:W2:Y:S01]  /*1dd20*/  LDSM.16.M88.4 R68, [R92+0x7800] ;  /* 0x007800005c44783b */ /* 0x000ea20000000200 */
[----:B------:R-:W-:Y:S02]  /*1dd30*/  FSEL R99, R24, -INF , !P2 ;  /* 0xff80000018637808 */ /* 0x000fe40005000000 */
[C---:B------:R-:W-:Y:S02]  /*1dd40*/  ISETP.GE.AND P6, PT, R7.reuse, R4, PT ;  /* 0x000000040700720c */ /* 0x040fe40003fc6270 */
[----:B------:R-:W-:Y:S01]  /*1dd50*/  ISETP.GE.AND P2, PT, R7, R2, PT ;  /* 0x000000020700720c */ /* 0x000fe20003f46270 */
[----:B------:R-:W-:Y:S01]  /*1dd60*/  VIADD R7, R0, 0xfffffe09 ;  /* 0xfffffe0900077836 */ /* 0x000fe20000000000 */
[----:B------:R-:W-:-:S04]  /*1dd70*/  FSEL R93, R93, -INF , !P4 ;  /* 0xff8000005d5d7808 */ /* 0x000fc80006000000 */
[C---:B------:R-:W-:Y:S02]  /*1dd80*/  ISETP.GE.AND P4, PT, R7.reuse, R4, PT ;  /* 0x000000040700720c */ /* 0x040fe40003f86270 */
[----:B------:R-:W-:Y:S01]  /*1dd90*/  ISETP.GE.AND P3, PT, R7, R2, PT ;  /* 0x000000020700720c */ /* 0x000fe20003f66270 */
[----:B------:R-:W-:Y:S01]  /*1dda0*/  VIADD R7, R0, 0xfffffe10 ;  /* 0xfffffe1000077836 */ /* 0x000fe20000000000 */
[----:B------:R-:W-:Y:S01]  /*1ddb0*/  FSEL R97, R94, -INF , !P5 ;  /* 0xff8000005e617808 */ /* 0x000fe20006800000 */
[----:B-1----:R-:W-:Y:S01]  /*1ddc0*/  HMMA.16816.F32 R56, R20, R60, R104 ;  /* 0x0000003c1438723c */ /* 0x002fe20000001868 */
[----:B------:R-:W-:Y:S02]  /*1ddd0*/  FSEL R100, R39, -INF , !P2 ;  /* 0xff80000027647808 */ /* 0x000fe40005000000 */
[C---:B------:R-:W-:Y:S02]  /*1dde0*/  ISETP.GE.AND P5, PT, R7.reuse, R4, PT ;  /* 0x000000040700720c */ /* 0x040fe40003fa6270 */
[----:B------:R-:W-:Y:S01]  /*1ddf0*/  ISETP.GE.AND P2, PT, R7, R2, PT ;  /* 0x000000020700720c */ /* 0x000fe20003f46270 */
[----:B------:R-:W-:-:S02]  /*1de00*/  VIADD R7, R0, 0xfffffe11 ;  /* 0xfffffe1100077836 */ /* 0x000fc40000000000 */
[----:B------:R-:W-:Y:S01]  /*1de10*/  FMUL.FTZ R24, R42, UR4 ;  /* 0x000000042a187c20 */ /* 0x000fe20008410000 */
[----:B------:R-:W-:Y:S01]  /*1de20*/  HMMA.16816.F32 R28, R16, R66, R76 ;  /* 0x00000042101c723c */ /* 0x000fe2000000184c */
[----:B------:R-:W-:Y:S02]  /*1de30*/  FSEL R94, R247, -INF , !P4 ;  /* 0xff800000f75e7808 */ /* 0x000fe40006000000 */
[----:B------:R-:W-:Y:S02]  /*1de40*/  FSEL R98, R201, -INF , !P3 ;  /* 0xff800000c9627808 */ /* 0x000fe40005800000 */
[C---:B------:R-:W-:Y:S02]  /*1de50*/  ISETP.GE.AND P4, PT, R7.reuse, R4, PT ;  /* 0x000000040700720c */ /* 0x040fe40003f86270 */
[----:B------:R-:W-:Y:S01]  /*1de60*/  ISETP.GE.AND P3, PT, R7, R2, PT ;  /* 0x000000020700720c */ /* 0x000fe20003f66270 */
[----:B------:R-:W-:Y:S01]  /*1de70*/  VIADD R7, R0, 0xfffffe18 ;  /* 0xfffffe1800077836 */ /* 0x000fe20000000000 */
[----:B------:R-:W-:-:S02]  /*1de80*/  FSEL R96, R210, -INF , !P6 ;  /* 0xff800000d2607808 */ /* 0x000fc40007000000 */
[----:B------:R1:W3:Y:S01]  /*1de90*/  MUFU.TANH R210, R24 ;  /* 0x0000001800d27308 */ /* 0x0002e20000002400 */
[----:B------:R-:W-:Y:S01]  /*1dea0*/  HMMA.16816.F32 R84, R20, R62, R108 ;  /* 0x0000003e1454723c */ /* 0x000fe2000000186c */
[----:B------:R-:W-:Y:S01]  /*1deb0*/  FSEL R107, R209, -INF , !P5 ;  /* 0xff800000d16b7808 */ /* 0x000fe20006800000 */
[----:B------:R-:W-:Y:S01]  /*1dec0*/  LDSM.16.M88.4 R60, [R92+0x8000] ;  /* 0x008000005c3c783b */ /* 0x000fe20000000200 */
[----:B------:R-:W-:Y:S02]  /*1ded0*/  FSEL R111, R192, -INF , !P2 ;  /* 0xff800000c06f7808 */ /* 0x000fe40005000000 */
[C---:B------:R-:W-:Y:S02]  /*1dee0*/  ISETP.GE.AND P5, PT, R7.reuse, R4, PT ;  /* 0x000000040700720c */ /* 0x040fe40003fa6270 */
[----:B------:R-:W-:Y:S01]  /*1def0*/  ISETP.GE.AND P2, PT, R7, R2, PT ;  /* 0x000000020700720c */ /* 0x000fe20003f46270 */
[----:B------:R-:W-:Y:S01]  /*1df00*/  VIADD R7, R0, 0xfffffe19 ;  /* 0xfffffe1900077836 */ /* 0x000fe20000000000 */
[----:B------:R-:W-:Y:S01]  /*1df10*/  FSEL R106, R246, -INF , !P4 ;  /* 0xff800000f66a7808 */ /* 0x000fe20006000000 */
[----:B-1----:R-:W-:-:S04]  /*1df20*/  FMUL.FTZ R24, R43, UR4 ;  /* 0x000000042b187c20 */ /* 0x002fc80008410000 */
[----:B------:R1:W-:Y:S01]  /*1df30*/  MUFU.TANH R39, R24 ;  /* 0x0000001800277308 */ /* 0x0003e20000002400 */
[----:B------:R-:W-:Y:S01]  /*1df40*/  FSEL R110, R193, -INF , !P3 ;  /* 0xff800000c16e7808 */ /* 0x000fe20005800000 */
[----:B-----5:R-:W-:Y:S01]  /*1df50*/  HMMA.16816.F32 R40, R12, R52, R8 ;  /* 0x000000340c28723c */ /* 0x020fe20000001808 */
[----:B------:R-:W-:Y:S01]  /*1df60*/  ISETP.GE.AND P4, PT, R7, R4, PT ;  /* 0x000000040700720c */ /* 0x000fe20003f86270 */
[----:B------:R-:W-:Y:S01]  /*1df70*/  FMUL.FTZ R9, R35, UR4 ;  /* 0x0000000423097c20 */ /* 0x000fe20008410000 */
[----:B------:R-:W-:Y:S01]  /*1df80*/  ISETP.GE.AND P3, PT, R7, R2, PT ;  /* 0x000000020700720c */ /* 0x000fe20003f66270 */
[----:B------:R-:W-:Y:S01]  /*1df90*/  FMUL.FTZ R7, R34, UR4 ;  /* 0x0000000422077c20 */ /* 0x000fe20008410000 */
[----:B-1----:R-:W-:-:S04]  /*1dfa0*/  FMUL.FTZ R24, R32, UR4 ;  /* 0x0000000420187c20 */ /* 0x002fc80008410000 */
[----:B------:R1:W5:Y:S01]  /*1dfb0*/  MUFU.TANH R209, R24 ;  /* 0x0000001800d17308 */ /* 0x0003620000002400 */
[----:B------:R-:W-:Y:S01]  /*1dfc0*/  HMMA.16816.F32 R28, R12, R54, R28 ;  /* 0x000000360c1c723c */ /* 0x000fe2000000181c */
[----:B------:R-:W-:Y:S01]  /*1dfd0*/  VIADD R8, R0, 0xfffffe20 ;  /* 0xfffffe2000087836 */ /* 0x000fe20000000000 */
[----:B------:R-:W-:Y:S01]  /*1dfe0*/  FSEL R103, R245, -INF , !P5 ;  /* 0xff800000f5677808 */ /* 0x000fe20006800000 */
[----:B------:R-:W-:Y:S01]  /*1dff0*/  LDSM.16.M88.4 R52, [R6+0x8000] ;  /* 0x008000000634783b */ /* 0x000fe20000000200 */
[----:B-1----:R-:W-:-:S04]  /*1e000*/  FMUL.FTZ R24, R33, UR4 ;  /* 0x0000000421187c20 */ /* 0x002fc80008410000 */
[----:B--2---:R-:W-:Y:S01]  /*1e010*/  HMMA.16816.F32 R32, R16, R68, R56 ;  /* 0x000000441020723c */ /* 0x004fe20000001838 */
[----:B------:R-:W1:Y:S01]  /*1e020*/  LDSM.16.M88.4 R56, [R6+0x7800] ;  /* 0x007800000638783b */ /* 0x000e620000000200 */
[----:B------:R2:W5:Y:S01]  /*1e030*/  MUFU.TANH R193, R7 ;  /* 0x0000000700c17308 */ /* 0x0005620000002400 */
[----:B------:R-:W-:Y:S02]  /*1e040*/  FSEL R109, R184, -INF , !P2 ;  /* 0xff800000b86d7808 */ /* 0x000fe40005000000 */
[C---:B------:R-:W-:Y:S02]  /*1e050*/  ISETP.GE.AND P5, PT, R8.reuse, R4, PT ;  /* 0x000000040800720c */ /* 0x040fe40003fa6270 */
[----:B------:R-:W-:Y:S01]  /*1e060*/  ISETP.GE.AND P2, PT, R8, R2, PT ;  /* 0x000000020800720c */ /* 0x000fe20003f46270 */
[----:B------:R-:W-:Y:S01]  /*1e070*/  FMUL.FTZ R8, R40, UR4 ;  /* 0x0000000428087c20 */ /* 0x000fe20008410000 */
[----:B------:R-:W-:Y:S02]  /*1e080*/  FSEL R105, R244, -INF , !P4 ;  /* 0xff800000f4697808 */ /* 0x000fe40006000000 */
[----:B------:R-:W-:Y:S01]  /*1e090*/  FSEL R108, R38, -INF , !P3 ;  /* 0xff800000266c7808 */ /* 0x000fe20005800000 */
[----:B------:R4:W-:Y:S01]  /*1e0a0*/  MUFU.TANH R201, R24 ;  /* 0x0000001800c97308 */ /* 0x0009e20000002400 */
[----:B--2---:R-:W-:-:S07]  /*1e0b0*/  VIADD R7, R0, 0xfffffe21 ;  /* 0xfffffe2100077836 */ /* 0x004fce0000000000 */
[----:B------:R2:W-:Y:S01]  /*1e0c0*/  MUFU.TANH R38, R8 ;  /* 0x0000000800267308 */ /* 0x0005e20000002400 */
[C---:B------:R-:W-:Y:S02]  /*1e0d0*/  ISETP.GE.AND P4, PT, R7.reuse, R4, PT ;  /* 0x000000040700720c */ /* 0x040fe40003f86270 */
[-C--:B------:R-:W-:Y:S01]  /*1e0e0*/  ISETP.GE.AND P3, PT, R7, R2.reuse, PT ;  /* 0x000000020700720c */ /* 0x080fe20003f66270 */
[----:B------:R-:W-:Y:S01]  /*1e0f0*/  VIADD R7, R0, 0xfffffe28 ;  /* 0xfffffe2800077836 */ /* 0x000fe20000000000 */
[----:B------:R-:W-:Y:S01]  /*1e100*/  HMMA.16816.F32 R72, R20, R48, R112 ;  /* 0x000000301448723c */ /* 0x000fe20000001870 */
[----:B----4-:R-:W-:Y:S01]  /*1e110*/  FMUL.FTZ R24, R29, UR4 ;  /* 0x000000041d187c20 */ /* 0x010fe20008410000 */
[----:B------:R-:W-:Y:S02]  /*1e120*/  FSEL R121, R37, -INF , !P2 ;  /* 0xff80000025797808 */ /* 0x000fe40005000000 */
[----:B------:R-:W-:-:S04]  /*1e130*/  ISETP.GE.AND P2, PT, R7, R2, PT ;  /* 0x000000020700720c */ /* 0x000fc80003f46270 */
[C---:B------:R-:W-:Y:S01]  /*1e140*/  HMMA.16816.F32 R88, R20.reuse, R50, R116 ;  /* 0x000000321458723c */ /* 0x040fe20000001874 */
[----:B--2---:R-:W-:Y:S01]  /*1e150*/  VIADD R8, R0, 0xfffffe29 ;  /* 0xfffffe2900087836 */ /* 0x004fe20000000000 */
[----:B------:R-:W-:Y:S01]  /*1e160*/  FSEL R116, R242, -INF , !P5 ;  /* 0xff800000f2747808 */ /* 0x000fe20006800000 */
[----:B------:R-:W2:Y:S01]  /*1e170*/  LDSM.16.M88.4 R48, [R5+0x9000] ;  /* 0x009000000530783b */ /* 0x000ea20000000200 */
[-C--:B------:R-:W-:Y:S01]  /*1e180*/  ISETP.GE.AND P5, PT, R7, R4.reuse, PT ;  /* 0x000000040700720c */ /* 0x080fe20003fa6270 */
[----:B------:R-:W-:Y:S01]  /*1e190*/  VIADD R7, R0, 0xfffffe30 ;  /* 0xfffffe3000077836 */ /* 0x000fe20000000000 */
[----:B------:R-:W-:Y:S02]  /*1e1a0*/  FSEL R113, R243, -INF , !P4 ;  /* 0xff800000f3717808 */ /* 0x000fe40006000000 */
[----:B------:R-:W-:Y:S01]  /*1e1b0*/  HMMA.16816.F32 R64, R20, R44, R124 ;  /* 0x0000002c1440723c */ /* 0x000fe2000000187c */
[----:B------:R-:W-:Y:S01]  /*1e1c0*/  FSEL R118, R240, -INF , !P3 ;  /* 0xff800000f0767808 */ /* 0x000fe20005800000 */
[----:B------:R4:W-:Y:S01]  /*1e1d0*/  MUFU.TANH R125, R24 ;  /* 0x00000018007d7308 */ /* 0x0009e20000002400 */
[----:B------:R-:W-:-:S02]  /*1e1e0*/  ISETP.GE.AND P4, PT, R8, R4, PT ;  /* 0x000000040800720c */ /* 0x000fc40003f86270 */
[----:B------:R-:W-:Y:S01]  /*1e1f0*/  ISETP.GE.AND P3, PT, R8, R2, PT ;  /* 0x000000020800720c */ /* 0x000fe20003f66270 */
[----:B------:R-:W-:Y:S01]  /*1e200*/  FMUL.FTZ R8, R43, UR4 ;  /* 0x000000042b087c20 */ /* 0x000fe20008410000 */
[----:B------:R-:W-:Y:S02]  /*1e210*/  FSEL R115, R236, -INF , !P5 ;  /* 0xff800000ec737808 */ /* 0x000fe40006800000 */
[----:B------:R-:W-:Y:S01]  /*1e220*/  FSEL R119, R27, -INF , !P2 ;  /* 0xff8000001b777808 */ /* 0x000fe20005000000 */
[----:B------:R3:W-:Y:S01]  /*1e230*/  MUFU.TANH R192, R9 ;  /* 0x0000000900c07308 */ /* 0x0007e20000002400 */
[C---:B------:R-:W-:Y:S02]  /*1e240*/  ISETP.GE.AND P5, PT, R7.reuse, R4, PT ;  /* 0x000000040700720c */ /* 0x040fe40003fa6270 */
[----:B------:R-:W-:Y:S01]  /*1e250*/  ISETP.GE.AND P2, PT, R7, R2, PT ;  /* 0x000000020700720c */ /* 0x000fe20003f46270 */
[----:B------:R-:W-:Y:S02]  /*1e260*/  VIADD R7, R0, 0xfffffe31 ;  /* 0xfffffe3100077836 */ /* 0x000fe40000000000 */
[----:B----4-:R-:W-:-:S02]  /*1e270*/  FMUL.FTZ R24, R30, UR4 ;  /* 0x000000041e187c20 */ /* 0x010fc40008410000 */
[----:B------:R4:W-:Y:S01]  /*1e280*/  MUFU.TANH R27, R8 ;  /* 0x00000008001b7308 */ /* 0x0009e20000002400 */
[----:B------:R-:W-:Y:S01]  /*1e290*/  FSEL R114, R241, -INF , !P4 ;  /* 0xff800000f1727808 */ /* 0x000fe20006000000 */
[----:B---3--:R-:W-:-:S06]  /*1e2a0*/  FMUL.FTZ R9, R41, UR4 ;  /* 0x0000000429097c20 */ /* 0x008fcc0008410000 */
[----:B------:R3:W-:Y:S01]  /*1e2b0*/  MUFU.TANH R112, R24 ;  /* 0x0000001800707308 */ /* 0x0007e20000002400 */
[----:B------:R-:W-:Y:S02]  /*1e2c0*/  FSEL R117, R176, -INF , !P3 ;  /* 0xff800000b0757808 */ /* 0x000fe40005800000 */
[C---:B------:R-:W-:Y:S02]  /*1e2d0*/  ISETP.GE.AND P4, PT, R7.reuse, R4, PT ;  /* 0x000000040700720c */ /* 0x040fe40003f86270 */
[----:B------:R-:W-:-:S03]  /*1e2e0*/  ISETP.GE.AND P3, PT, R7, R2, PT ;  /* 0x000000020700720c */ /* 0x000fc60003f66270 */
[----:B------:R5:W-:Y:S01]  /*1e2f0*/  MUFU.TANH R184, R9 ;  /* 0x0000000900b87308 */ /* 0x000be20000002400 */
[----:B----4-:R-:W-:Y:S01]  /*1e300*/  FMUL.FTZ R8, R28, UR4 ;  /* 0x000000041c087c20 */ /* 0x010fe20008410000 */
[----:B------:R-:W-:Y:S02]  /*1e310*/  VIADD R7, R0, 0xfffffe38 ;  /* 0xfffffe3800077836 */ /* 0x000fe40000000000 */
[----:B---3--:R-:W-:Y:S02]  /*1e320*/  FMUL.FTZ R24, R31, UR4 ;  /* 0x000000041f187c20 */ /* 0x008fe40008410000 */
[----:B------:R-:W-:Y:S02]  /*1e330*/  HMMA.16816.F32 R28, R16, R70, R84 ;  /* 0x00000046101c723c */ /* 0x000fe40000001854 */
[----:B------:R-:W-:Y:S01]  /*1e340*/  MUFU.TANH R176, R8 ;  /* 0x0000000800b07308 */ /* 0x000fe20000002400 */
[----:B-----5:R-:W-:Y:S01]  /*1e350*/  FMUL.FTZ R9, R42, UR4 ;  /* 0x000000042a097c20 */ /* 0x020fe20008410000 */
[----:B------:R-:W-:-:S04]  /*1e360*/  FSEL R126, R234, -INF , !P5 ;  /* 0xff800000ea7e7808 */ /* 0x000fc80006800000 */
[----:B------:R-:W-:Y:S02]  /*1e370*/  HMMA.16816.F32 R76, R20, R46, R128 ;  /* 0x0000002e144c723c */ /* 0x000fe40000001880 */
[----:B------:R1:W3:Y:S01]  /*1e380*/  MUFU.TANH R37, R9 ;  /* 0x0000000900257308 */ /* 0x0002e20000002400 */
[----:B------:R-:W-:Y:S01]  /*1e390*/  FSEL R129, R230, -INF , !P2 ;  /* 0xff800000e6817808 */ /* 0x000fe20005000000 */
[----:B------:R-:W4:Y:S01]  /*1e3a0*/  LDSM.16.M88.4 R44, [R92+0x8800] ;  /* 0x008800005c2c783b */ /* 0x000f220000000200 */
[C---:B------:R-:W-:Y:S02]  /*1e3b0*/  ISETP.GE.AND P5, PT, R7.reuse, R4, PT ;  /* 0x000000040700720c */ /* 0x040fe40003fa6270 */
[----:B------:R-:W-:Y:S01]  /*1e3c0*/  ISETP.GE.AND P2, PT, R7, R2, PT ;  /* 0x000000020700720c */ /* 0x000fe20003f46270 */
[----:B------:R-:W-:Y:S01]  /*1e3d0*/  VIADD R7, R0, 0xfffffe39 ;  /* 0xfffffe3900077836 */ /* 0x000fe20000000000 */
[----:B------:R-:W-:Y:S02]  /*1e3e0*/  FSEL R124, R235, -INF , !P4 ;  /* 0xff800000eb7c7808 */ /* 0x000fe40006000000 */
[----:B------:R-:W-:Y:S01]  /*1e3f0*/  FSEL R128, R231, -INF , !P3 ;  /* 0xff800000e7807808 */ /* 0x000fe20005800000 */
[----:B-1----:R-:W-:Y:S01]  /*1e400*/  HMMA.16816.F32 R8, R12, R56, R32 ;  /* 0x000000380c08723c */ /* 0x002fe20000001820 */
[----:B------:R-:W-:-:S02]  /*1e410*/  ISETP.GE.AND P4, PT, R7, R4, PT ;  /* 0x000000040700720c */ /* 0x000fc40003f86270 */
[----:B------:R-:W-:Y:S01]  /*1e420*/  ISETP.GE.AND P3, PT, R7, R2, PT ;  /* 0x000000020700720c */ /* 0x000fe20003f66270 */
[----:B------:R-:W-:Y:S01]  /*1e430*/  VIADD R7, R0, 0xfffffe40 ;  /* 0xfffffe4000077836 */ /* 0x000fe20000000000 */
[----:B------:R-:W-:Y:S02]  /*1e440*/  FSEL R122, R232, -INF , !P5 ;  /* 0xff800000e87a7808 */ /* 0x000fe40006800000 */
[----:B------:R-:W-:Y:S01]  /*1e450*/  FSEL R127, R26, -INF , !P2 ;  /* 0xff8000001a7f7808 */ /* 0x000fe20005000000 */
[----:B------:R-:W-:Y:S01]  /*1e460*/  HMMA.16816.F32 R32, R12, R58, R28 ;  /* 0x0000003a0c20723c */ /* 0x000fe2000000181c */
[C---:B------:R-:W-:Y:S02]  /*1e470*/  ISETP.GE.AND P5, PT, R7.reuse, R4, PT ;  /* 0x000000040700720c */ /* 0x040fe40003fa6270 */
[----:B------:R-:W-:Y:S01]  /*1e480*/  ISETP.GE.AND P2, PT, R7, R2, PT ;  /* 0x000000020700720c */ /* 0x000fe20003f46270 */
[----:B------:R-:W-:Y:S01]  /*1e490*/  VIADD R7, R0, 0xfffffe41 ;  /* 0xfffffe4100077836 */ /* 0x000fe20000000000 */
[----:B------:R1:W5:Y:S01]  /*1e4a0*/  MUFU.TANH R26, R24 ;  /* 0x00000018001a7308 */ /* 0x0003620000002400 */
[----:B------:R-:W-:Y:S01]  /*1e4b0*/  FSEL R120, R233, -INF , !P4 ;  /* 0xff800000e9787808 */ /* 0x000fe20006000000 */
[----:B------:R-:W-:Y:S01]  /*1e4c0*/  LDSM.16.M88.4 R56, [R92+0x9000] ;  /* 0x009000005c38783b */ /* 0x000fe20000000200 */
[----:B------:R-:W-:-:S02]  /*1e4d0*/  FSEL R123, R228, -INF , !P3 ;  /* 0xff800000e47b7808 */ /* 0x000fc40005800000 */
[C---:B------:R-:W-:Y:S02]  /*1e4e0*/  ISETP.GE.AND P4, PT, R7.reuse, R4, PT ;  /* 0x000000040700720c */ /* 0x040fe40003f86270 */
[----:B------:R-:W-:Y:S01]  /*1e4f0*/  ISETP.GE.AND P3, PT, R7, R2, PT ;  /* 0x000000020700720c */ /* 0x000fe20003f66270 */
[----:B------:R-:W-:Y:S01]  /*1e500*/  VIADD R7, R0, 0xfffffe49 ;  /* 0xfffffe4900077836 */ /* 0x000fe20000000000 */
[----:B--2---:R-:W-:Y:S01]  /*1e510*/  HMMA.16816.F32 R80, R20, R48, R132 ;  /* 0x000000301450723c */ /* 0x004fe20000001884 */
[----:B------:R-:W-:Y:S02]  /*1e520*/  FSEL R132, R229, -INF , !P5 ;  /* 0xff800000e5847808 */ /* 0x000fe40006800000 */
[----:B------:R-:W-:Y:S01]  /*1e530*/  FSEL R178, R178, -INF , !P2 ;  /* 0xff800000b2b27808 */ /* 0x000fe20005000000 */
[----:B-1----:R-:W-:Y:S01]  /*1e540*/  FMUL.FTZ R24, R8, UR4 ;  /* 0x0000000408187c20 */ /* 0x002fe20008410000 */
[----:B------:R-:W-:-:S03]  /*1e550*/  VIADD R8, R0, 0xfffffe48 ;  /* 0xfffffe4800087836 */ /* 0x000fc60000000000 */
[----:B------:R-:W-:Y:S01]  /*1e560*/  HMMA.16816.F32 R68, R20, R50, R168 ;  /* 0x000000321444723c */ /* 0x000fe200000018a8 */
[----:B------:R-:W1:Y:S01]  /*1e570*/  LDSM.16.M88.4 R48, [R6+0x8800] ;  /* 0x008800000630783b */ /* 0x000e620000000200 */
[----:B------:R-:W-:Y:S02]  /*1e580*/  FSEL R133, R227, -INF , !P4 ;  /* 0xff800000e3857808 */ /* 0x000fe40006000000 */
[C---:B------:R-:W-:Y:S02]  /*1e590*/  ISETP.GE.AND P5, PT, R8.reuse, R4, PT ;  /* 0x000000040800720c */ /* 0x040fe40003fa6270 */
[----:B------:R-:W-:Y:S01]  /*1e5a0*/  ISETP.GE.AND P2, PT, R8, R2, PT ;  /* 0x000000020800720c */ /* 0x000fe20003f46270 */
[----:B------:R-:W-:Y:S01]  /*1e5b0*/  VIADD R8, R0, 0xfffffe51 ;  /* 0xfffffe5100087836 */ /* 0x000fe20000000000 */
[----:B------:R-:W-:Y:S01]  /*1e5c0*/  FSEL R177, R177, -INF , !P3 ;  /* 0xff800000b1b17808 */ /* 0x000fe20005800000 */
[----:B------:R-:W-:Y:S01]  /*1e5d0*/  HMMA.16816.F32 R40, R16, R60, R72 ;  /* 0x0000003c1028723c */ /* 0x000fe20000001848 */
[----:B------:R-:W-:-:S02]  /*1e5e0*/  ISETP.GE.AND P4, PT, R7, R4, PT ;  /* 0x000000040700720c */ /* 0x000fc40003f86270 */
[----:B------:R-:W-:Y:S01]  /*1e5f0*/  ISETP.GE.AND P3, PT, R7, R2, PT ;  /* 0x000000020700720c */ /* 0x000fe20003f66270 */
[----:B------:R-:W-:Y:S01]  /*1e600*/  VIADD R7, R0, 0xfffffe50 ;  /* 0xfffffe5000077836 */ /* 0x000fe20000000000 */
[----:B------:R-:W-:-:S03]  /*1e610*/  FSEL R130, R226, -INF , !P4 ;  /* 0xff800000e2827808 */ /* 0x000fc60006000000 */
[----:B------:R-:W-:Y:S01]  /*1e620*/  HMMA.16816.F32 R28, R16, R62, R88 ;  /* 0x0000003e101c723c */ /* 0x000fe20000001858 */
[----:B------:R-:W-:Y:S01]  /*1e630*/  FSEL R134, R224, -INF , !P3 ;  /* 0xff800000e0867808 */ /* 0x000fe20005800000 */
[----:B------:R-:W-:Y:S01]  /*1e640*/  FMUL.FTZ R9, R9, UR4 ;  /* 0x0000000409097c20 */ /* 0x000fe20008410000 */
[C---:B------:R-:W-:Y:S01]  /*1e650*/  ISETP.GE.AND P4, PT, R8.reuse, R4, PT ;  /* 0x000000040800720c */ /* 0x040fe20003f86270 */
[----:B------:R2:W-:Y:S01]  /*1e660*/  LDSM.16.M88.4 R60, [R5+0x9800] ;  /* 0x00980000053c783b */ /* 0x0005e20000000200 */
[----:B------:R-:W-:Y:S01]  /*1e670*/  ISETP.GE.AND P3, PT, R8, R2, PT ;  /* 0x000000020800720c */ /* 0x000fe20003f66270 */
[----:B------:R-:W-:Y:S01]  /*1e680*/  FMUL.FTZ R8, R32, UR4 ;  /* 0x0000000420087c20 */ /* 0x000fe20008410000 */
[----:B------:R-:W-:Y:S02]  /*1e690*/  FSEL R131, R225, -INF , !P5 ;  /* 0xff800000e1837808 */ /* 0x000fe40006800000 */
[----:B------:R-:W-:Y:S02]  /*1e6a0*/  FSEL R135, R223, -INF , !P2 ;  /* 0xff800000df877808 */ /* 0x000fe40005000000 */
[----:B------:R-:W-:-:S02]  /*1e6b0*/  ISETP.GE.AND P5, PT, R7, R4, PT ;  /* 0x000000040700720c */ /* 0x000fc40003fa6270 */
[----:B------:R-:W-:Y:S01]  /*1e6c0*/  ISETP.GE.AND P2, PT, R7, R2, PT ;  /* 0x000000020700720c */ /* 0x000fe20003f46270 */
[----:B------:R-:W-:Y:S01]  /*1e6d0*/  VIADD R7, R0, 0xfffffe58 ;  /* 0xfffffe5800077836 */ /* 0x000fe20000000000 */
[----:B------:R3:W-:Y:S01]  /*1e6e0*/  MUFU.TANH R86, R8 ;  /* 0x0000000800567308 */ /* 0x0007e20000002400 */
[----:B------:R-:W-:Y:S02]  /*1e6f0*/  FSEL R170, R221, -INF , !P5 ;  /* 0xff800000ddaa7808 */ /* 0x000fe40006800000 */
[----:B------:R-:W-:Y:S02]  /*1e700*/  FSEL R185, R185, -INF , !P2 ;  /* 0xff800000b9b97808 */ /* 0x000fe40005000000 */
[----:B------:R-:W-:-:S03]  /*1e710*/  ISETP.GE.AND P5, PT, R7, R4, PT ;  /* 0x000000040700720c */ /* 0x000fc60003fa6270 */
[----:B------:R4:W-:Y:S01]  /*1e720*/  MUFU.TANH R102, R9 ;  /* 0x0000000900667308 */ /* 0x0009e20000002400 */
[----:B------:R-:W-:Y:S01]  /*1e730*/  ISETP.GE.AND P2, PT, R7, R2, PT ;  /* 0x000000020700720c */ /* 0x000fe20003f46270 */
[----:B------:R-:W-:Y:S01]  /*1e740*/  VIADD R7, R0, 0xfffffe60 ;  /* 0xfffffe6000077836 */ /* 0x000fe20000000000 */
[----:B------:R-:W-:Y:S02]  /*1e750*/  FSEL R168, R222, -INF , !P4 ;  /* 0xff800000dea87808 */ /* 0x000fe40006000000 */
[----:B------:R-:W-:Y:S01]  /*1e760*/  FSEL R179, R179, -INF , !P3 ;  /* 0xff800000b3b37808 */ /* 0x000fe20005800000 */
[----:B---3--:R-:W-:Y:S01]  /*1e770*/  VIADD R8, R0, 0xfffffe59 ;  /* 0xfffffe5900087836 */ /* 0x008fe20000000000 */
[----:B------:R-:W-:Y:S01]  /*1e780*/  FSEL R169, R214, -INF , !P5 ;  /* 0xff800000d6a97808 */ /* 0x000fe20006800000 */
[----:B----4-:R-:W-:-:S03]  /*1e790*/  FMUL.FTZ R9, R33, UR4 ;  /* 0x0000000421097c20 */ /* 0x010fc60008410000 */
[C---:B------:R-:W-:Y:S02]  /*1e7a0*/  ISETP.GE.AND P4, PT, R8.reuse, R4, PT ;  /* 0x000000040800720c */ /* 0x040fe40003f86270 */
[----:B------:R-:W-:Y:S01]  /*1e7b0*/  ISETP.GE.AND P3, PT, R8, R2, PT ;  /* 0x000000020800720c */ /* 0x000fe20003f66270 */
[----:B------:R3:W-:Y:S01]  /*1e7c0*/  MUFU.TANH R85, R9 ;  /* 0x0000000900557308 */ /* 0x0007e20000002400 */
[----:B------:R-:W-:Y:S01]  /*1e7d0*/  FMUL.FTZ R8, R34, UR4 ;  /* 0x0000000422087c20 */ /* 0x000fe20008410000 */
[----:B------:R-:W-:Y:S01]  /*1e7e0*/  FSEL R171, R186, -INF , !P2 ;  /* 0xff800000baab7808 */ /* 0x000fe20005000000 */
[C---:B------:R-:W-:Y:S01]  /*1e7f0*/  HMMA.16816.F32 R40, R12.reuse, R52, R40 ;  /* 0x000000340c28723c */ /* 0x040fe20000001828 */
[C---:B------:R-:W-:Y:S02]  /*1e800*/  ISETP.GE.AND P5, PT, R7.reuse, R4, PT ;  /* 0x000000040700720c */ /* 0x040fe40003fa6270 */
[----:B------:R-:W-:Y:S01]  /*1e810*/  ISETP.GE.AND P2, PT, R7, R2, PT ;  /* 0x000000020700720c */ /* 0x000fe20003f46270 */
[----:B------:R-:W-:Y:S01]  /*1e820*/  VIADD R7, R0, 0xfffffe61 ;  /* 0xfffffe6100077836 */ /* 0x000fe20000000000 */
[----:B------:R4:W-:Y:S03]  /*1e830*/  MUFU.TANH R84, R8 ;  /* 0x0000000800547308 */ /* 0x0009e60000002400 */
[----:B------:R-:W-:Y:S01]  /*1e840*/  HMMA.16816.F32 R28, R12, R54, R28 ;  /* 0x000000360c1c723c */ /* 0x000fe2000000181c */
[----:B---3--:R-:W-:Y:S01]  /*1e850*/  FMUL.FTZ R9, R35, UR4 ;  /* 0x0000000423097c20 */ /* 0x008fe20008410000 */
[----:B------:R-:W-:-:S06]  /*1e860*/  FSEL R88, R217, -INF , !P4 ;  /* 0xff800000d9587808 */ /* 0x000fcc0006000000 */
[----:B------:R-:W-:Y:S01]  /*1e870*/  HMMA.16816.F32 R32, R16, R44, R64 ;  /* 0x0000002c1020723c */ /* 0x000fe20000001840 */
[----:B------:R-:W-:Y:S01]  /*1e880*/  FSEL R89, R187, -INF , !P3 ;  /* 0xff800000bb597808 */ /* 0x000fe20005800000 */
[----:B------:R-:W3:Y:S01]  /*1e890*/  LDSM.16.M88.4 R52, [R6+0x9000] ;  /* 0x009000000634783b */ /* 0x000ee20000000200 */
[C---:B------:R-:W-:Y:S01]  /*1e8a0*/  ISETP.GE.AND P4, PT, R7.reuse, R4, PT ;  /* 0x000000040700720c */ /* 0x040fe20003f86270 */
[C---:B----4-:R-:W-:Y:S01]  /*1e8b0*/  VIADD R8, R0.reuse, 0xfffffe68 ;  /* 0xfffffe6800087836 */ /* 0x050fe20000000000 */
        /* <DEDUP_REMOVED lines=17> */
[----:B------:R-:W-:Y:S01]  /*1e9d0*/  FSEL R187, R218, -INF , !P4 ;  /* 0xff800000dabb7808 */ /* 0x000fe20006000000 */
[----:B------:R-:W-:Y:S01]  /*1e9e0*/  HMMA.16816.F32 R44, R16, R46, R76 ;  /* 0x0000002e102c723c */ /* 0x000fe2000000184c */
[----:B------:R-:W-:Y:S01]  /*1e9f0*/  FSEL R189, R189, -INF , !P3 ;  /* 0xff800000bdbd7808 */ /* 0x000fe20005800000 */
[----:B------:R4:W-:Y:S01]  /*1ea00*/  MUFU.TANH R74, R9 ;  /* 0x00000009004a7308 */ /* 0x0009e20000002400 */
[----:B------:R-:W-:-:S02]  /*1ea10*/  ISETP.GE.AND P4, PT, R7, R4, PT ;  /* 0x000000040700720c */ /* 0x000fc40003f86270 */
[----:B------:R-:W-:Y:S01]  /*1ea20*/  ISETP.GE.AND P3, PT, R7, R2, PT ;  /* 0x000000020700720c */ /* 0x000fe20003f66270 */
[----:B------:R-:W-:Y:S01]  /*1ea30*/  VIADD R7, R0, 0xfffffe79 ;  /* 0xfffffe7900077836 */ /* 0x000fe20000000000 */
[----:B------:R-:W-:Y:S01]  /*1ea40*/  FSEL R76, R216, -INF , !P5 ;  /* 0xff800000d84c7808 */ /* 0x000fe20006800000 */
[----:B-1----:R-:W-:Y:S01]  /*1ea50*/  HMMA.16816.F32 R32, R12, R48, R32 ;  /* 0x000000300c20723c */ /* 0x002fe20000001820 */
[----:B------:R-:W-:Y:S02]  /*1ea60*/  FSEL R199, R199, -INF , !P2 ;  /* 0xff800000c7c77808 */ /* 0x000fe40005000000 */
[C---:B------:R-:W-:Y:S02]  /*1ea70*/  ISETP.GE.AND P5, PT, R8.reuse, R4, PT ;  /* 0x000000040800720c */ /* 0x040fe40003fa6270 */
[----:B------:R-:W-:Y:S01]  /*1ea80*/  ISETP.GE.AND P2, PT, R8, R2, PT ;  /* 0x000000020800720c */ /* 0x000fe20003f46270 */
[----:B------:R-:W-:Y:S01]  /*1ea90*/  FMUL.FTZ R8, R28, UR4 ;  /* 0x000000041c087c20 */ /* 0x000fe20008410000 */
[----:B------:R-:W-:-:S02]  /*1eaa0*/  FSEL R196, R215, -INF , !P4 ;  /* 0xff800000d7c47808 */ /* 0x000fc40006000000 */
[----:B------:R-:W-:Y:S01]  /*1eab0*/  FSEL R200, R200, -INF , !P3 ;  /* 0xff800000c8c87808 */ /* 0x000fe20005800000 */
[----:B----4-:R-:W-:Y:S01]  /*1eac0*/  FMUL.FTZ R9, R40, UR4 ;  /* 0x0000000428097c20 */ /* 0x010fe20008410000 */
[C---:B------:R-:W-:Y:S01]  /*1ead0*/  ISETP.GE.AND P4, PT, R7.reuse, R4, PT ;  /* 0x000000040700720c */ /* 0x040fe20003f86270 */
[----:B------:R1:W-:Y:S01]  /*1eae0*/  MUFU.TANH R67, R8 ;  /* 0x0000000800437308 */ /* 0x0003e20000002400 */
[----:B------:R-:W-:Y:S01]  /*1eaf0*/  ISETP.GE.AND P3, PT, R7, R2, PT ;  /* 0x000000020700720c */ /* 0x000fe20003f66270 */
[----:B------:R-:W-:Y:S01]  /*1eb00*/  VIADD R7, R0, 0xfffffe81 ;  /* 0xfffffe8100077836 */ /* 0x000fe20000000000 */
[----:B------:R-:W-:-:S05]  /*1eb10*/  FSEL R194, R194, -INF , !P4 ;  /* 0xff800000c2c27808 */ /* 0x000fca0006000000 */
[----:B------:R4:W-:Y:S01]  /*1eb20*/  MUFU.TANH R75, R9 ;  /* 0x00000009004b7308 */ /* 0x0009e20000002400 */
[----:B------:R-:W-:Y:S02]  /*1eb30*/  FSEL R197, R197, -INF , !P3 ;  /* 0xff800000c5c57808 */ /* 0x000fe40005800000 */
[----:B------:R-:W-:Y:S02]  /*1eb40*/  FSEL R195, R195, -INF , !P5 ;  /* 0xff800000c3c37808 */ /* 0x000fe40006800000 */
[----:B------:R-:W-:Y:S01]  /*1eb50*/  FSEL R198, R198, -INF , !P2 ;  /* 0xff800000c6c67808 */ /* 0x000fe20005000000 */
[----:B-1----:R-:W-:Y:S01]  /*1eb60*/  VIADD R8, R0, 0xfffffe80 ;  /* 0xfffffe8000087836 */ /* 0x002fe20000000000 */
[C---:B------:R-:W-:Y:S02]  /*1eb70*/  ISETP.GE.AND P4, PT, R7.reuse, R4, PT ;  /* 0x000000040700720c */ /* 0x040fe40003f86270 */
[----:B------:R-:W-:Y:S01]  /*1eb80*/  ISETP.GE.AND P3, PT, R7, R2, PT ;  /* 0x000000020700720c */ /* 0x000fe20003f66270 */
[----:B----4-:R-:W-:Y:S01]  /*1eb90*/  FMUL.FTZ R9, R41, UR4 ;  /* 0x0000000429097c20 */ /* 0x010fe20008410000 */
[----:B------:R-:W-:Y:S01]  /*1eba0*/  ISETP.GE.AND P5, PT, R8, R4, PT ;  /* 0x000000040800720c */ /* 0x000fe20003fa6270 */
[----:B------:R-:W-:-:S02]  /*1ebb0*/  VIADD R7, R0, 0xfffffe88 ;  /* 0xfffffe8800077836 */ /* 0x000fc40000000000 */
[----:B------:R1:W-:Y:S01]  /*1ebc0*/  MUFU.TANH R73, R9 ;  /* 0x0000000900497308 */ /* 0x0003e20000002400 */
[----:B------:R-:W-:Y:S02]  /*1ebd0*/  ISETP.GE.AND P2, PT, R8, R2, PT ;  /* 0x000000020800720c */ /* 0x000fe40003f46270 */
[----:B------:R-:W-:Y:S02]  /*1ebe0*/  FSEL R202, R202, -INF , !P5 ;  /* 0xff800000caca7808 */ /* 0x000fe40006800000 */
[----:B------:R-:W-:Y:S02]  /*1ebf0*/  FSEL R208, R208, -INF , !P2 ;  /* 0xff800000d0d07808 */ /* 0x000fe40005000000 */
[C---:B------:R-:W-:Y:S02]  /*1ec00*/  ISETP.GE.AND P5, PT, R7.reuse, R4, PT ;  /* 0x000000040700720c */ /* 0x040fe40003fa6270 */
[----:B------:R-:W-:Y:S01]  /*1ec10*/  ISETP.GE.AND P2, PT, R7, R2, PT ;  /* 0x000000020700720c */ /* 0x000fe20003f46270 */
[----:B------:R-:W-:Y:S01]  /*1ec20*/  FMUL.FTZ R7, R32, UR4 ;  /* 0x0000000420077c20 */ /* 0x000fe20008410000 */
[----:B-1----:R-:W-:-:S04]  /*1ec30*/  FMUL.FTZ R9, R42, UR4 ;  /* 0x000000042a097c20 */ /* 0x002fc80008410000 */
[----:B------:R1:W-:Y:S01]  /*1ec40*/  MUFU.TANH R72, R9 ;  /* 0x0000000900487308 */ /* 0x0003e20000002400 */
[----:B------:R-:W-:Y:S01]  /*1ec50*/  FMUL.FTZ R10, R10, UR4 ;  /* 0x000000040a0a7c20 */ /* 0x000fe20008410000 */
[----:B------:R-:W-:Y:S01]  /*1ec60*/  FMUL.FTZ R11, R11, UR4 ;  /* 0x000000040b0b7c20 */ /* 0x000fe20008410000 */
[----:B------:R-:W-:-:S05]  /*1ec70*/  FSEL R205, R205, -INF , !P2 ;  /* 0xff800000cdcd7808 */ /* 0x000fca0005000000 */
[----:B------:R-:W4:Y:S01]  /*1ec80*/  MUFU.TANH R101, R10 ;  /* 0x0000000a00657308 */ /* 0x000f220000002400 */
[----:B-1----:R-:W-:Y:S02]  /*1ec90*/  FMUL.FTZ R9, R43, UR4 ;  /* 0x000000042b097c20 */ /* 0x002fe40008410000 */
[----:B------:R-:W-:Y:S05]  /*1eca0*/  HMMA.16816.F32 R40, R12, R50, R44 ;  /* 0x000000320c28723c */ /* 0x000fea000000182c */
[----:B------:R1:W-:Y:S01]  /*1ecb0*/  MUFU.TANH R66, R9 ;  /* 0x0000000900427308 */ /* 0x0003e20000002400 */
[----:B--2---:R-:W-:Y:S01]  /*1ecc0*/  FMUL.FTZ R5, R30, UR4 ;  /* 0x000000041e057c20 */ /* 0x004fe20008410000 */
[----:B------:R2:W5:Y:S06]  /*1ecd0*/  LDSM.16.M88.4 R44, [R92+0x9800] ;  /* 0x009800005c2c783b */ /* 0x00056c0000000200 */
[----:B------:R3:W-:Y:S01]  /*1ece0*/  MUFU.TANH R51, R7 ;  /* 0x0000000700337308 */ /* 0x0007e20000002400 */
[----:B-1----:R-:W-:-:S07]  /*1ecf0*/  FMUL.FTZ R9, R29, UR4 ;  /* 0x000000041d097c20 */ /* 0x002fce0008410000 */
[----:B------:R-:W1:Y:S01]  /*1ed00*/  MUFU.TANH R87, R11 ;  /* 0x0000000b00577308 */ /* 0x000e620000002400 */
[----:B---3--:R-:W-:-:S07]  /*1ed10*/  VIADD R7, R0, 0xfffffe90 ;  /* 0xfffffe9000077836 */ /* 0x008fce0000000000 */
[----:B------:R3:W-:Y:S01]  /*1ed20*/  MUFU.TANH R65, R9 ;  /* 0x0000000900417308 */ /* 0x0007e20000002400 */
[----:B------:R-:W-:-:S07]  /*1ed30*/  ISETP.GE.AND P2, PT, R7, R2, PT ;  /* 0x000000020700720c */ /* 0x000fce0003f46270 */
[----:B------:R4:W1:Y:S01]  /*1ed40*/  MUFU.TANH R104, R24 ;  /* 0x0000001800687308 */ /* 0x0008620000002400 */
[----:B---3--:R-:W-:Y:S01]  /*1ed50*/  HMMA.16816.F32 R8, R16, R56, R80 ;  /* 0x000000381008723c */ /* 0x008fe20000001850 */
[----:B------:R-:W-:Y:S02]  /*1ed60*/  FSEL R83, R213, -INF , !P5 ;  /* 0xff800000d5537808 */ /* 0x000fe40006800000 */
[----:B------:R-:W-:Y:S01]  /*1ed70*/  ISETP.GE.AND P5, PT, R7, R4, PT ;  /* 0x000000040700720c */ /* 0x000fe20003fa6270 */
[----:B------:R-:W-:-:S03]  /*1ed80*/  FMUL.FTZ R7, R34, UR4 ;  /* 0x0000000422077c20 */ /* 0x000fc60008410000 */
[----:B------:R3:W1:Y:S01]  /*1ed90*/  MUFU.TANH R64, R5 ;  /* 0x0000000500407308 */ /* 0x0006620000002400 */
[----:B----4-:R-:W-:-:S07]  /*1eda0*/  FMUL.FTZ R24, R31, UR4 ;  /* 0x000000041f187c20 */ /* 0x010fce0008410000 */
[----:B------:R4:W-:Y:S01]  /*1edb0*/  MUFU.TANH R49, R7 ;  /* 0x0000000700317308 */ /* 0x0009e20000002400 */
[----:B--2---:R-:W-:Y:S02]  /*1edc0*/  FSEL R92, R212, -INF , !P5 ;  /* 0xff800000d45c7808 */ /* 0x004fe40006800000 */
[----:B------:R-:W-:Y:S02]  /*1edd0*/  FSEL R210, R210, -INF , !P2 ;  /* 0xff800000d2d27808 */ /* 0x000fe40005000000 */
[----:B------:R-:W-:-:S03]  /*1ede0*/  FSEL R203, R203, -INF , !P4 ;  /* 0xff800000cbcb7808 */ /* 0x000fc60006000000 */
[----:B------:R2:W1:Y:S01]  /*1edf0*/  MUFU.TANH R57, R24 ;  /* 0x0000001800397308 */ /* 0x0004620000002400 */
[C---:B---3--:R-:W-:Y:S01]  /*1ee00*/  VIADD R5, R0.reuse, 0xfffffe89 ;  /* 0xfffffe8900057836 */ /* 0x048fe20000000000 */
[----:B------:R-:W-:Y:S01]  /*1ee10*/  FSEL R207, R207, -INF , !P3 ;  /* 0xff800000cfcf7808 */ /* 0x000fe20005800000 */
[----:B----4-:R-:W-:-:S03]  /*1ee20*/  VIADD R7, R0, 0xfffffe98 ;  /* 0xfffffe9800077836 */ /* 0x010fc60000000000 */
[C---:B------:R-:W-:Y:S02]  /*1ee30*/  ISETP.GE.AND P4, PT, R5.reuse, R4, PT ;  /* 0x000000040500720c */ /* 0x040fe40003f86270 */
[----:B------:R-:W-:Y:S02]  /*1ee40*/  ISETP.GE.AND P3, PT, R5, R2, PT ;  /* 0x000000020500720c */ /* 0x000fe40003f66270 */
[----:B------:R-:W-:Y:S01]  /*1ee50*/  ISETP.GE.AND P5, PT, R7, R4, PT ;  /* 0x000000040700720c */ /* 0x000fe20003fa6270 */
[----:B--2---:R-:W-:Y:S01]  /*1ee60*/  FMUL.FTZ R24, R33, UR4 ;  /* 0x0000000421187c20 */ /* 0x004fe20008410000 */
[----:B------:R-:W-:Y:S01]  /*1ee70*/  ISETP.GE.AND P2, PT, R7, R2, PT ;  /* 0x000000020700720c */ /* 0x000fe20003f46270 */
[C---:B------:R-:W-:Y:S02]  /*1ee80*/  VIADD R7, R0.reuse, 0xfffffea0 ;  /* 0xfffffea000077836 */ /* 0x040fe40000000000 */
[----:B------:R-:W-:Y:S01]  /*1ee90*/  VIADD R5, R0, 0xfffffe91 ;  /* 0xfffffe9100057836 */ /* 0x000fe20000000000 */
[----:B------:R2:W3:Y:S01]  /*1eea0*/  MUFU.TANH R56, R24 ;  /* 0x0000001800387308 */ /* 0x0004e20000002400 */
[----:B------:R-:W-:-:S02]  /*1eeb0*/  FSEL R209, R209, -INF , !P5 ;  /* 0xff800000d1d17808 */ /* 0x000fc40006800000 */
[----:B------:R-:W-:Y:S02]  /*1eec0*/  FSEL R193, R193, -INF , !P2 ;  /* 0xff800000c1c17808 */ /* 0x000fe40005000000 */
[----:B------:R-:W-:Y:S02]  /*1eed0*/  FSEL R204, R204, -INF , !P4 ;  /* 0xff800000cccc7808 */ /* 0x000fe40006000000 */
[----:B------:R-:W-:Y:S02]  /*1eee0*/  FSEL R206, R206, -INF , !P3 ;  /* 0xff800000cece7808 */ /* 0x000fe40005800000 */
[C---:B------:R-:W-:Y:S02]  /*1eef0*/  ISETP.GE.AND P5, PT, R7.reuse, R4, PT ;  /* 0x000000040700720c */ /* 0x040fe40003fa6270 */
[----:B------:R-:W-:Y:S01]  /*1ef00*/  ISETP.GE.AND P2, PT, R7, R2, PT ;  /* 0x000000020700720c */ /* 0x000fe20003f46270 */
[C---:B------:R-:W-:Y:S01]  /*1ef10*/  VIADD R7, R0.reuse, 0xfffffea8 ;  /* 0xfffffea800077836 */ /* 0x040fe20000000000 */
[----:B------:R-:W-:Y:S01]  /*1ef20*/  ISETP.GE.AND P4, PT, R5, R4, PT ;  /* 0x000000040500720c */ /* 0x000fe20003f86270 */
[----:B--2---:R-:W-:Y:S01]  /*1ef30*/  FMUL.FTZ R24, R35, UR4 ;  /* 0x0000000423187c20 */ /* 0x004fe20008410000 */
[----:B------:R-:W-:Y:S01]  /*1ef40*/  ISETP.GE.AND P3, PT, R5, R2, PT ;  /* 0x000000020500720c */ /* 0x000fe20003f66270 */
[----:B------:R-:W-:Y:S01]  /*1ef50*/  VIADD R5, R0, 0xfffffe99 ;  /* 0xfffffe9900057836 */ /* 0x000fe20000000000 */
[----:B------:R-:W-:Y:S01]  /*1ef60*/  HMMA.16816.F32 R32, R12, R52, R8 ;  /* 0x000000340c20723c */ /* 0x000fe20000001808 */
[----:B------:R2:W4:Y:S01]  /*1ef70*/  MUFU.TANH R50, R24 ;  /* 0x0000001800327308 */ /* 0x0005220000002400 */
[----:B------:R-:W-:Y:S01]  /*1ef80*/  FMUL.FTZ R8, R41, UR4 ;  /* 0x0000000429087c20 */ /* 0x000fe20008410000 */
[----:B------:R-:W-:-:S02]  /*1ef90*/  FSEL R212, R37, -INF , !P2 ;  /* 0xff80000025d47808 */ /* 0x000fc40005000000 */
[----:B------:R-:W-:-:S03]  /*1efa0*/  ISETP.GE.AND P2, PT, R7, R2, PT ;  /* 0x000000020700720c */ /* 0x000fc60003f46270 */
[C---:B------:R-:W-:Y:S01]  /*1efb0*/  HMMA.16816.F32 R28, R20.reuse, R60, R172 ;  /* 0x0000003c141c723c */ /* 0x040fe200000018ac */
[----:B------:R-:W-:Y:S02]  /*1efc0*/  FSEL R173, R39, -INF , !P3 ;  /* 0xff80000027ad7808 */ /* 0x000fe40005800000 */
[----:B------:R-:W-:Y:S01]  /*1efd0*/  FSEL R174, R38, -INF , !P5 ;  /* 0xff80000026ae7808 */ /* 0x000fe20006800000 */
[----:B------:R5:W-:Y:S01]  /*1efe0*/  MUFU.TANH R48, R8 ;  /* 0x0000000800307308 */ /* 0x000be20000002400 */
[----:B------:R-:W-:Y:S02]  /*1eff0*/  FSEL R172, R211, -INF , !P4 ;  /* 0xff800000d3ac7808 */ /* 0x000fe40006000000 */
[-C--:B------:R-:W-:Y:S01]  /*1f000*/  ISETP.GE.AND P5, PT, R7, R4.reuse, PT ;  /* 0x000000040700720c */ /* 0x080fe20003fa6270 */
[----:B--2---:R-:W-:Y:S01]  /*1f010*/  FMUL.FTZ R24, R40, UR4 ;  /* 0x0000000428187c20 */ /* 0x004fe20008410000 */
[----:B------:R-:W-:Y:S01]  /*1f020*/  ISETP.GE.AND P4, PT, R5, R4, PT ;  /* 0x000000040500720c */ /* 0x000fe20003f86270 */
[----:B------:R-:W-:Y:S01]  /*1f030*/  FMUL.FTZ R7, R43, UR4 ;  /* 0x000000042b077c20 */ /* 0x000fe20008410000 */
[----:B------:R-:W-:Y:S01]  /*1f040*/  ISETP.GE.AND P3, PT, R5, R2, PT ;  /* 0x000000020500720c */ /* 0x000fe20003f66270 */
[----:B------:R2:W4:Y:S01]  /*1f050*/  MUFU.TANH R39, R24 ;  /* 0x0000001800277308 */ /* 0x0005220000002400 */
[----:B------:R-:W-:Y:S01]  /*1f060*/  VIADD R5, R0, 0xfffffea1 ;  /* 0xfffffea100057836 */ /* 0x000fe20000000000 */
[----:B------:R-:W-:Y:S01]  /*1f070*/  FSEL R201, R201, -INF , !P4 ;  /* 0xff800000c9c97808 */ /* 0x000fe20006000000 */
[----:B------:R-:W-:Y:S01]  /*1f080*/  HMMA.16816.F32 R20, R20, R62, R180 ;  /* 0x0000003e1414723c */ /* 0x000fe200000018b4 */
[----:B------:R-:W-:-:S02]  /*1f090*/  FSEL R192, R192, -INF , !P3 ;  /* 0xff800000c0c07808 */ /* 0x000fc40005800000 */
[----:B------:R-:W-:-:S05]  /*1f0a0*/  ISETP.GE.AND P4, PT, R5, R4, PT ;  /* 0x000000040500720c */ /* 0x000fca0003f86270 */
[----:B-----5:R-:W-:Y:S01]  /*1f0b0*/  HMMA.16816.F32 R8, R16, R58, R68 ;  /* 0x0000003a1008723c */ /* 0x020fe20000001844 */
[----:B------:R-:W-:Y:S01]  /*1f0c0*/  ISETP.GE.AND P3, PT, R5, R2, PT ;  /* 0x000000020500720c */ /* 0x000fe20003f66270 */
[----:B--2---:R-:W-:Y:S02]  /*1f0d0*/  FMUL.FTZ R24, R42, UR4 ;  /* 0x000000042a187c20 */ /* 0x004fe40008410000 */
[----:B------:R2:W5:Y:S01]  /*1f0e0*/  LDSM.16.M88.4 R40, [R6+0x9800] ;  /* 0x009800000628783b */ /* 0x0005620000000200 */
[----:B------:R-:W-:Y:S01]  /*1f0f0*/  VIADD R5, R0, 0xfffffea9 ;  /* 0xfffffea900057836 */ /* 0x000fe20000000000 */
[----:B------:R-:W-:Y:S02]  /*1f100*/  FSEL R184, R184, -INF , !P4 ;  /* 0xff800000b8b87808 */ /* 0x000fe40006000000 */
[----:B------:R-:W-:Y:S01]  /*1f110*/  FSEL R211, R27, -INF , !P3 ;  /* 0xff8000001bd37808 */ /* 0x000fe20005800000 */
[----:B------:R1:W-:Y:S01]  /*1f120*/  MUFU.TANH R37, R7 ;  /* 0x0000000700257308 */ /* 0x0003e20000002400 */
[----:B------:R-:W-:-:S02]  /*1f130*/  ISETP.GE.AND P4, PT, R5, R4, PT ;  /* 0x000000040500720c */ /* 0x000fc40003f86270 */
[----:B------:R-:W-:Y:S01]  /*1f140*/  FSEL R112, R112, -INF , !P2 ;  /* 0xff80000070707808 */ /* 0x000fe20005000000 */
[----:B------:R-:W-:Y:S01]  /*1f150*/  HMMA.16816.F32 R28, R16, R44, R28 ;  /* 0x0000002c101c723c */ /* 0x000fe2000000181c */
[----:B------:R-:W-:Y:S01]  /*1f160*/  ISETP.GE.AND P3, PT, R5, R2, PT ;  /* 0x000000020500720c */ /* 0x000fe20003f66270 */
[----:B------:R-:W-:Y:S01]  /*1f170*/  VIADD R5, R0, 0xfffffeb1 ;  /* 0xfffffeb100057836 */ /* 0x000fe20000000000 */
[----:B------:R-:W-:Y:S02]  /*1f180*/  FSEL R125, R125, -INF , !P4 ;  /* 0xff8000007d7d7808 */ /* 0x000fe40006000000 */
[----:B------:R-:W-:-:S03]  /*1f190*/  FSEL R176, R176, -INF , !P5 ;  /* 0xff800000b0b07808 */ /* 0x000fc60006800000 */
[----:B------:R-:W-:Y:S01]  /*1f1a0*/  HMMA.16816.F32 R8, R12, R54, R8 ;  /* 0x000000360c08723c */ /* 0x000fe20000001808 */
[----:B------:R-:W-:Y:S01]  /*1f1b0*/  FSEL R175, R26, -INF , !P3 ;  /* 0xff8000001aaf7808 */ /* 0x000fe20005800000 */
[----:B------:R-:W4:Y:S01]  /*1f1c0*/  MUFU.TANH R38, R24 ;  /* 0x0000001800267308 */ /* 0x000f220000002400 */
[----:B------:R3:W-:Y:S01]  /*1f1d0*/  STL [R1+0x10], R251 ;  /* 0x000010fb01007387 */ /* 0x0007e20000100800 */
[----:B------:R-:W-:-:S04]  /*1f1e0*/  DEPBAR.LE SB0, 0x0 ;  /* 0x000080000000791a */ /* 0x000fc80000000000 */
[C---:B-1----:R-:W-:Y:S02]  /*1f1f0*/  VIADD R7, R0.reuse, 0xfffffeb0 ;  /* 0xfffffeb000077836 */ /* 0x042fe40000000000 */
[----:B--2---:R-:W-:Y:S01]  /*1f200*/  FMUL.FTZ R6, R33, UR4 ;  /* 0x0000000421067c20 */ /* 0x004fe20008410000 */
[C---:B------:R-:W-:Y:S02]  /*1f210*/  ISETP.GE.AND P4, PT, R5.reuse, R4, PT ;  /* 0x000000040500720c */ /* 0x040fe40003f86270 */
[-C--:B------:R-:W-:Y:S01]  /*1f220*/  ISETP.GE.AND P3, PT, R5, R2.reuse, PT ;  /* 0x000000020500720c */ /* 0x080fe20003f66270 */
[----:B------:R1:W-:Y:S01]  /*1f230*/  MUFU.TANH R26, R6 ;  /* 0x00000006001a7308 */ /* 0x0003e20000002400 */
[C---:B------:R-:W-:Y:S01]  /*1f240*/  ISETP.GE.AND P2, PT, R7.reuse, R2, PT ;  /* 0x000000020700720c */ /* 0x040fe20003f46270 */
[----:B------:R-:W-:Y:S01]  /*1f250*/  VIADD R5, R0, 0xfffffeb9 ;  /* 0xfffffeb900057836 */ /* 0x000fe20000000000 */
[----:B------:R-:W-:Y:S02]  /*1f260*/  ISETP.GE.AND P5, PT, R7, R4, PT ;  /* 0x000000040700720c */ /* 0x000fe40003fa6270 */
[----:B------:R-:W-:-:S02]  /*1f270*/  FSEL R213, R101, -INF , !P2 ;  /* 0xff80000065d57808 */ /* 0x000fc40005000000 */
[----:B------:R-:W-:Y:S02]  /*1f280*/  FSEL R102, R102, -INF , !P4 ;  /* 0xff80000066667808 */ /* 0x000fe40006000000 */
[----:B------:R-:W-:Y:S01]  /*1f290*/  FSEL R214, R87, -INF , !P3 ;  /* 0xff80000057d67808 */ /* 0x000fe20005800000 */
[----:B------:R-:W-:Y:S01]  /*1f2a0*/  HMMA.16816.F32 R16, R16, R46, R20 ;  /* 0x0000002e1010723c */ /* 0x000fe20000001814 */
[----:B------:R-:W-:Y:S02]  /*1f2b0*/  FSEL R104, R104, -INF , !P5 ;  /* 0xff80000068687808 */ /* 0x000fe40006800000 */
[C---:B------:R-:W-:Y:S01]  /*1f2c0*/  ISETP.GE.AND P4, PT, R5.reuse, R4, PT ;  /* 0x000000040500720c */ /* 0x040fe20003f86270 */
[C---:B-1----:R-:W-:Y:S01]  /*1f2d0*/  VIADD R6, R0.reuse, 0xfffffeb8 ;  /* 0xfffffeb800067836 */ /* 0x042fe20000000000 */
[----:B------:R-:W-:Y:S01]  /*1f2e0*/  ISETP.GE.AND P3, PT, R5, R2, PT ;  /* 0x000000020500720c */ /* 0x000fe20003f66270 */
[----:B------:R-:W-:-:S03]  /*1f2f0*/  VIADD R5, R0, 0xfffffec1 ;  /* 0xfffffec100057836 */ /* 0x000fc60000000000 */
[C---:B------:R-:W-:Y:S02]  /*1f300*/  ISETP.GE.AND P2, PT, R6.reuse, R2, PT ;  /* 0x000000020600720c */ /* 0x040fe40003f46270 */
[----:B------:R-:W-:Y:S01]  /*1f310*/  ISETP.GE.AND P5, PT, R6, R4, PT ;  /* 0x000000040600720c */ /* 0x000fe20003fa6270 */
[----:B------:R-:W-:Y:S01]  /*1f320*/  VIADD R6, R0, 0xfffffec0 ;  /* 0xfffffec000067836 */ /* 0x000fe20000000000 */
        /* <DEDUP_REMOVED lines=9> */
[----:B------:R-:W-:Y:S02]  /*1f3c0*/  VIADD R6, R0, 0xfffffec8 ;  /* 0xfffffec800067836 */ /* 0x000fe40000000000 */
[----:B------:R-:W-:Y:S01]  /*1f3d0*/  FMUL.FTZ R24, R32, UR4 ;  /* 0x0000000420187c20 */ /* 0x000fe20008410000 */
[----:B------:R-:W-:Y:S01]  /*1f3e0*/  FMUL.FTZ R7, R34, UR4 ;  /* 0x0000000422077c20 */ /* 0x000fe20008410000 */
[----:B------:R-:W-:-:S02]  /*1f3f0*/  FSEL R182, R73, -INF , !P4 ;  /* 0xff80000049b67808 */ /* 0x000fc40006000000 */
[----:B------:R-:W-:Y:S02]  /*1f400*/  FSEL R217, R66, -INF , !P3 ;  /* 0xff80000042d97808 */ /* 0x000fe40005800000 */
[----:B------:R-:W-:Y:S02]  /*1f410*/  FSEL R183, R75, -INF , !P5 ;  /* 0xff8000004bb77808 */ /* 0x000fe40006800000 */
[----:B------:R-:W-:Y:S02]  /*1f420*/  FSEL R218, R72, -INF , !P2 ;  /* 0xff80000048da7808 */ /* 0x000fe40005000000 */
[C---:B------:R-:W-:Y:S02]  /*1f430*/  ISETP.GE.AND P4, PT, R5.reuse, R4, PT ;  /* 0x000000040500720c */ /* 0x040fe40003f86270 */
[----:B------:R-:W-:Y:S01]  /*1f440*/  ISETP.GE.AND P3, PT, R5, R2, PT ;  /* 0x000000020500720c */ /* 0x000fe20003f66270 */
[----:B------:R-:W-:Y:S01]  /*1f450*/  VIADD R5, R0, 0xfffffed0 ;  /* 0xfffffed000057836 */ /* 0x000fe20000000000 */
[C---:B------:R-:W-:Y:S01]  /*1f460*/  ISETP.GE.AND P5, PT, R6.reuse, R4, PT ;  /* 0x000000040600720c */ /* 0x040fe20003fa6270 */
[----:B------:R-:W1:Y:S01]  /*1f470*/  MUFU.TANH R27, R24 ;  /* 0x00000018001b7308 */ /* 0x000e620000002400 */
[----:B------:R-:W-:Y:S01]  /*1f480*/  ISETP.GE.AND P2, PT, R6, R2, PT ;  /* 0x000000020600720c */ /* 0x000fe20003f46270 */
[----:B------:R-:W-:Y:S01]  /*1f490*/  FMUL.FTZ R8, R8, UR4 ;  /* 0x0000000408087c20 */ /* 0x000fe20008410000 */
[----:B-----5:R-:W-:Y:S01]  /*1f4a0*/  HMMA.16816.F32 R28, R12, R40, R28 ;  /* 0x000000280c1c723c */ /* 0x020fe2000000181c */
[----:B------:R-:W-:-:S02]  /*1f4b0*/  FSEL R180, R67, -INF , !P5 ;  /* 0xff80000043b47808 */ /* 0x000fc40006800000 */
[----:B------:R-:W-:Y:S02]  /*1f4c0*/  FSEL R215, R64, -INF , !P2 ;  /* 0xff80000040d77808 */ /* 0x000fe40005000000 */
[----:B------:R2:W-:Y:S01]  /*1f4d0*/  MUFU.TANH R24, R7 ;  /* 0x0000000700187308 */ /* 0x0005e20000002400 */
[C---:B------:R-:W-:Y:S01]  /*1f4e0*/  ISETP.GE.AND P5, PT, R5.reuse, R4, PT ;  /* 0x000000040500720c */ /* 0x040fe20003fa6270 */
[C---:B------:R-:W-:Y:S01]  /*1f4f0*/  VIADD R6, R0.reuse, 0xfffffed1 ;  /* 0xfffffed100067836 */ /* 0x040fe20000000000 */
[----:B------:R-:W-:Y:S01]  /*1f500*/  ISETP.GE.AND P2, PT, R5, R2, PT ;  /* 0x000000020500720c */ /* 0x000fe20003f46270 */
[----:B------:R-:W-:Y:S01]  /*1f510*/  VIADD R5, R0, 0xfffffed8 ;  /* 0xfffffed800057836 */ /* 0x000fe20000000000 */
[----:B------:R-:W-:Y:S01]  /*1f520*/  HMMA.16816.F32 R12, R12, R42, R16 ;  /* 0x0000002a0c0c723c */ /* 0x000fe20000001810 */
[----:B------:R-:W-:Y:S02]  /*1f530*/  FSEL R181, R65, -INF , !P4 ;  /* 0xff80000041b57808 */ /* 0x000fe40006000000 */
[----:B------:R-:W-:Y:S01]  /*1f540*/  MUFU.TANH R8, R8 ;  /* 0x0000000800087308 */ /* 0x000fe20000002400 */
[----:B------:R-:W-:-:S02]  /*1f550*/  FSEL R216, R57, -INF , !P3 ;  /* 0xff80000039d87808 */ /* 0x000fc40005800000 */
[----:B------:R-:W-:Y:S01]  /*1f560*/  FSEL R222, R51, -INF , !P5 ;  /* 0xff80000033de7808 */ /* 0x000fe20006800000 */
[----:B--2---:R-:W-:Y:S01]  /*1f570*/  FMUL.FTZ R7, R35, UR4 ;  /* 0x0000000423077c20 */ /* 0x004fe20008410000 */
[----:B------:R-:W-:Y:S02]  /*1f580*/  FSEL R226, R49, -INF , !P2 ;  /* 0xff80000031e27808 */ /* 0x000fe40005000000 */
[----:B------:R-:W-:-:S03]  /*1f590*/  ISETP.GE.AND P4, PT, R6, R4, PT ;  /* 0x000000040600720c */ /* 0x000fc60003f86270 */
[----:B------:R-:W2:Y:S01]  /*1f5a0*/  MUFU.TANH R7, R7 ;  /* 0x0000000700077308 */ /* 0x000ea20000002400 */
[----:B------:R-:W-:Y:S01]  /*1f5b0*/  ISETP.GE.AND P3, PT, R6, R2, PT ;  /* 0x000000020600720c */ /* 0x000fe20003f66270 */
[C---:B------:R-:W-:Y:S01]  /*1f5c0*/  VIADD R6, R0.reuse, 0xfffffed9 ;  /* 0xfffffed900067836 */ /* 0x040fe20000000000 */
[C---:B------:R-:W-:Y:S02]  /*1f5d0*/  ISETP.GE.AND P5, PT, R5.reuse, R4, PT ;  /* 0x000000040500720c */ /* 0x040fe40003fa6270 */
[----:B------:R-:W-:Y:S01]  /*1f5e0*/  ISETP.GE.AND P2, PT, R5, R2, PT ;  /* 0x000000020500720c */ /* 0x000fe20003f46270 */
[----:B------:R-:W-:Y:S02]  /*1f5f0*/  VIADD R5, R0, 0xfffffee0 ;  /* 0xfffffee000057836 */ /* 0x000fe40000000000 */
[----:B------:R-:W-:Y:S01]  /*1f600*/  FMUL.FTZ R10, R10, UR4 ;  /* 0x000000040a0a7c20 */ /* 0x000fe20008410000 */
[----:B---3--:R-:W-:Y:S02]  /*1f610*/  FSEL R219, R56, -INF , !P4 ;  /* 0xff80000038db7808 */ /* 0x008fe40006000000 */
[----:B----4-:R-:W-:-:S02]  /*1f620*/  FSEL R225, R50, -INF , !P3 ;  /* 0xff80000032e17808 */ /* 0x010fc40005800000 */
[----:B------:R-:W-:Y:S02]  /*1f630*/  FSEL R220, R39, -INF , !P5 ;  /* 0xff80000027dc7808 */ /* 0x000fe40006800000 */
[----:B------:R-:W-:Y:S02]  /*1f640*/  FSEL R223, R38, -INF , !P2 ;  /* 0xff80000026df7808 */ /* 0x000fe40005000000 */
[C---:B------:R-:W-:Y:S02]  /*1f650*/  ISETP.GE.AND P4, PT, R6.reuse, R4, PT ;  /* 0x000000040600720c */ /* 0x040fe40003f86270 */
[----:B------:R-:W-:Y:S01]  /*1f660*/  ISETP.GE.AND P3, PT, R6, R2, PT ;  /* 0x000000020600720c */ /* 0x000fe20003f66270 */
[C---:B------:R-:W-:Y:S01]  /*1f670*/  VIADD R6, R0.reuse, 0xfffffee1 ;  /* 0xfffffee100067836 */ /* 0x040fe20000000000 */
[C---:B------:R-:W-:Y:S02]  /*1f680*/  ISETP.GE.AND P5, PT, R5.reuse, R4, PT ;  /* 0x000000040500720c */ /* 0x040fe40003fa6270 */
[-C--:B------:R-:W-:Y:S01]  /*1f690*/  ISETP.GE.AND P2, PT, R5, R2.reuse, PT ;  /* 0x000000020500720c */ /* 0x080fe20003f46270 */
[----:B------:R-:W-:Y:S01]  /*1f6a0*/  VIADD R5, R0, 0xfffffee8 ;  /* 0xfffffee800057836 */ /* 0x000fe20000000000 */
[----:B------:R-:W3:Y:S01]  /*1f6b0*/  MUFU.TANH R10, R10 ;  /* 0x0000000a000a7308 */ /* 0x000ee20000002400 */
[----:B------:R-:W-:Y:S01]  /*1f6c0*/  FSEL R224, R37, -INF , !P3 ;  /* 0xff80000025e07808 */ /* 0x000fe20005800000 */
[----:B------:R-:W-:Y:S01]  /*1f6d0*/  FMUL.FTZ R9, R9, UR4 ;  /* 0x0000000409097c20 */ /* 0x000fe20008410000 */
[----:B-1----:R-:W-:Y:S01]  /*1f6e0*/  FSEL R230, R27, -INF , !P5 ;  /* 0xff8000001be67808 */ /* 0x002fe20006800000 */
[----:B------:R-:W-:Y:S01]  /*1f6f0*/  FMUL.FTZ R11, R11, UR4 ;  /* 0x000000040b0b7c20 */ /* 0x000fe20008410000 */
[----:B------:R-:W-:Y:S01]  /*1f700*/  FMUL.FTZ R28, R28, UR4 ;  /* 0x000000041c1c7c20 */ /* 0x000fe20008410000 */
[----:B------:R-:W-:Y:S01]  /*1f710*/  FMUL.FTZ R30, R30, UR4 ;  /* 0x000000041e1e7c20 */ /* 0x000fe20008410000 */
[----:B------:R-:W-:-:S02]  /*1f720*/  ISETP.GE.AND P3, PT, R6, R2, PT ;  /* 0x000000020600720c */ /* 0x000fc40003f66270 */
[----:B------:R-:W-:Y:S01]  /*1f730*/  ISETP.GE.AND P5, PT, R5, R4, PT ;  /* 0x000000040500720c */ /* 0x000fe20003fa6270 */
[----:B------:R-:W-:Y:S01]  /*1f740*/  FMUL.FTZ R13, R13, UR4 ;  /* 0x000000040d0d7c20 */ /* 0x000fe20008410000 */
[----:B--2---:R-:W-:Y:S01]  /*1f750*/  FSEL R233, R7, -INF , !P3 ;  /* 0xff80000007e97808 */ /* 0x004fe20005800000 */
[----:B------:R-:W-:Y:S01]  /*1f760*/  FMUL.FTZ R29, R29, UR4 ;  /* 0x000000041d1d7c20 */ /* 0x000fe20008410000 */
[----:B------:R-:W-:Y:S01]  /*1f770*/  FSEL R228, R8, -INF , !P5 ;  /* 0xff80000008e47808 */ /* 0x000fe20006800000 */
[----:B------:R-:W-:Y:S01]  /*1f780*/  FMUL.FTZ R31, R31, UR4 ;  /* 0x000000041f1f7c20 */ /* 0x000fe20008410000 */
[----:B------:R-:W-:Y:S01]  /*1f790*/  FMUL.FTZ R12, R12, UR4 ;  /* 0x000000040c0c7c20 */ /* 0x000fe20008410000 */
[----:B------:R-:W-:Y:S01]  /*1f7a0*/  FMUL.FTZ R8, R14, UR4 ;  /* 0x000000040e087c20 */ /* 0x000fe20008410000 */
[----:B------:R-:W-:Y:S01]  /*1f7b0*/  FMUL.FTZ R7, R15, UR4 ;  /* 0x000000040f077c20 */ /* 0x000fe20008410000 */
[----:B------:R-:W1:Y:S01]  /*1f7c0*/  MUFU.TANH R9, R9 ;  /* 0x0000000900097308 */ /* 0x000e620000002400 */
[----:B------:R2:W-:Y:S01]  /*1f7d0*/  STL [R1+0xc], R252 ;  /* 0x00000cfc01007387 */ /* 0x0005e20000100800 */
[----:B------:R-:W-:-:S06]  /*1f7e0*/  FSEL R221, R48, -INF , !P4 ;  /* 0xff80000030dd7808 */ /* 0x000fcc0006000000 */
[----:B------:R-:W4:Y:S01]  /*1f7f0*/  MUFU.TANH R11, R11 ;  /* 0x0000000b000b7308 */ /* 0x000f220000002400 */
[----:B------:R-:W-:-:S07]  /*1f800*/  FSEL R234, R24, -INF , !P2 ;  /* 0xff80000018ea7808 */ /* 0x000fce0005000000 */
[----:B------:R-:W5:Y:S01]  /*1f810*/  MUFU.TANH R28, R28 ;  /* 0x0000001c001c7308 */ /* 0x000f620000002400 */
[----:B------:R-:W-:-:S07]  /*1f820*/  ISETP.GE.AND P4, PT, R6, R4, PT ;  /* 0x000000040600720c */ /* 0x000fce0003f86270 */
[----:B------:R-:W2:Y:S01]  /*1f830*/  MUFU.TANH R30, R30 ;  /* 0x0000001e001e7308 */ /* 0x000ea20000002400 */
[----:B------:R-:W-:Y:S01]  /*1f840*/  ISETP.GE.AND P2, PT, R5, R2, PT ;  /* 0x000000020500720c */ /* 0x000fe20003f46270 */
[C---:B------:R-:W-:Y:S01]  /*1f850*/  VIADD R6, R0.reuse, 0xfffffee9 ;  /* 0xfffffee900067836 */ /* 0x040fe20000000000 */
[----:B------:R-:W-:Y:S01]  /*1f860*/  UIADD3 UR10, UPT, UPT, UR22, -0x2, URZ ;  /* 0xfffffffe160a7890 */ /* 0x000fe2000fffe0ff */
[----:B------:R-:W-:-:S04]  /*1f870*/  VIADD R5, R0, 0xfffffef0 ;  /* 0xfffffef000057836 */ /* 0x000fc80000000000 */
[----:B------:R-:W2:Y:S01]  /*1f880*/  MUFU.TANH R13, R13 ;  /* 0x0000000d000d7308 */ /* 0x000ea20000002400 */
[----:B------:R-:W-:-:S07]  /*1f890*/  FSEL R229, R26, -INF , !P4 ;  /* 0xff8000001ae57808 */ /* 0x000fce0006000000 */
[----:B------:R-:W2:Y:S01]  /*1f8a0*/  MUFU.TANH R29, R29 ;  /* 0x0000001d001d7308 */ /* 0x000ea20000002400 */
[----:B---3--:R-:W-:-:S07]  /*1f8b0*/  FSEL R232, R10, -INF , !P2 ;  /* 0xff8000000ae87808 */ /* 0x008fce0005000000 */
[----:B------:R-:W3:Y:S01]  /*1f8c0*/  MUFU.TANH R31, R31 ;  /* 0x0000001f001f7308 */ /* 0x000ee20000002400 */
[----:B------:R-:W-:-:S07]  /*1f8d0*/  ISETP.GE.AND P4, PT, R6, R4, PT ;  /* 0x000000040600720c */ /* 0x000fce0003f86270 */
[----:B------:R-:W3:Y:S01]  /*1f8e0*/  MUFU.TANH R12, R12 ;  /* 0x0000000c000c7308 */ /* 0x000ee20000002400 */
[----:B------:R-:W-:-:S07]  /*1f8f0*/  ISETP.GE.AND P3, PT, R6, R2, PT ;  /* 0x000000020600720c */ /* 0x000fce0003f66270 */
[----:B------:R-:W3:Y:S01]  /*1f900*/  MUFU.TANH R8, R8 ;  /* 0x0000000800087308 */ /* 0x000ee20000002400 */
[----:B------:R-:W-:-:S07]  /*1f910*/  ISETP.GE.AND P5, PT, R5, R4, PT ;  /* 0x000000040500720c */ /* 0x000fce0003fa6270 */
[----:B------:R-:W3:Y:S01]  /*1f920*/  MUFU.TANH R7, R7 ;  /* 0x0000000700077308 */ /* 0x000ee20000002400 */
[----:B------:R-:W-:Y:S01]  /*1f930*/  BAR.SYNC.DEFER_BLOCKING 0x0 ;  /* 0x0000000000007b1d */ /* 0x000fe20000010000 */
[----:B------:R-:W-:Y:S01]  /*1f940*/  ISETP.GE.AND P2, PT, R5, R2, PT ;  /* 0x000000020500720c */ /* 0x000fe20003f46270 */
[----:B------:R-:W-:Y:S01]  /*1f950*/  UISETP.GT.AND UP1, UPT, UR10, UR7, UPT ;  /* 0x000000070a00728c */ /* 0x000fe2000bf24270 */
[C---:B------:R-:W-:Y:S02]  /*1f960*/  VIADD R5, R0.reuse, 0xfffffef1 ;  /* 0xfffffef100057836 */ /* 0x040fe40000000000 */
[C---:B------:R-:W-:Y:S02]  /*1f970*/  VIADD R6, R0.reuse, 0xfffffef9 ;  /* 0xfffffef900067836 */ /* 0x040fe40000000000 */
[----:B------:R-:W-:Y:S01]  /*1f980*/  VIADD R0, R0, 0xfffffef8 ;  /* 0xfffffef800007836 */ /* 0x000fe20000000000 */
[----:B------:R-:W-:Y:S02]  /*1f990*/  P2R R248, PR, RZ, 0x1 ;  /* 0x00000001fff87803 */ /* 0x000fe40000000000 */
[----:B-1----:R-:W-:-:S02]  /*1f9a0*/  FSEL R227, R9, -INF , !P4 ;  /* 0xff80000009e37808 */ /* 0x002fc40006000000 */
[----:B----4-:R-:W-:Y:S02]  /*1f9b0*/  FSEL R231, R11, -INF , !P3 ;  /* 0xff8000000be77808 */ /* 0x010fe40005800000 */
[----:B-----5:R-:W-:Y:S02]  /*1f9c0*/  FSEL R241, R28, -INF , !P5 ;  /* 0xff8000001cf17808 */ /* 0x020fe40006800000 */
[-C--:B------:R-:W-:Y:S02]  /*1f9d0*/  ISETP.GE.AND P0, PT, R6, R4.reuse, PT ;  /* 0x000000040600720c */ /* 0x080fe40003f06270 */
[----:B--2---:R-:W-:Y:S02]  /*1f9e0*/  FSEL R245, R30, -INF , !P2 ;  /* 0xff8000001ef57808 */ /* 0x004fe40005000000 */
[C---:B------:R-:W-:Y:S02]  /*1f9f0*/  ISETP.GE.AND P6, PT, R5.reuse, R4, PT ;  /* 0x000000040500720c */ /* 0x040fe40003fc6270 */
[----:B------:R-:W-:-:S02]  /*1fa00*/  ISETP.GE.AND P4, PT, R5, R2, PT ;  /* 0x000000020500720c */ /* 0x000fc40003f86270 */
[C---:B------:R-:W-:Y:S02]  /*1fa10*/  ISETP.GE.AND P5, PT, R0.reuse, R4, PT ;  /* 0x000000040000720c */ /* 0x040fe40003fa6270 */
[-C--:B------:R-:W-:Y:S02]  /*1fa20*/  ISETP.GE.AND P3, PT, R0, R2.reuse, PT ;  /* 0x000000020000720c */ /* 0x080fe40003f66270 */
[----:B------:R-:W-:Y:S02]  /*1fa30*/  ISETP.GE.AND P2, PT, R6, R2, PT ;  /* 0x000000020600720c */ /* 0x000fe40003f46270 */
[----:B------:R-:W-:Y:S02]  /*1fa40*/  FSEL R236, R13, -INF , !P0 ;  /* 0xff8000000dec7808 */ /* 0x000fe40004000000 */
[----:B------:R-:W-:Y:S02]  /*1fa50*/  FSEL R240, R29, -INF , !P6 ;  /* 0xff8000001df07808 */ /* 0x000fe40007000000 */
[----:B---3--:R-:W-:-:S02]  /*1fa60*/  FSEL R244, R31, -INF , !P4 ;  /* 0xff8000001ff47808 */ /* 0x008fc40006000000 */
[----:B------:R-:W-:Y:S02]  /*1fa70*/  ISETP.NE.AND P0, PT, R248, RZ, PT ;  /* 0x000000fff800720c */ /* 0x000fe40003f05270 */
[----:B------:R-:W-:Y:S02]  /*1fa80*/  FSEL R235, R12, -INF , !P5 ;  /* 0xff8000000ceb7808 */ /* 0x000fe40006800000 */
[----:B------:R-:W-:Y:S02]  /*1fa90*/  FSEL R243, R8, -INF , !P3 ;  /* 0xff80000008f37808 */ /* 0x000fe40005800000 */
[----:B------:R-:W-:Y:S01]  /*1faa0*/  FSEL R242, R7, -INF , !P2 ;  /* 0xff80000007f27808 */ /* 0x000fe20005000000 */
[----:B------:R-:W-:Y:S06]  /*1fab0*/  BRA.U !UP1, `(.L_x_1904) ;  /* 0x0000000d09407547 */ /* 0x000fec000b800000 */
[----:B------:R1:W5:Y:S04]  /*1fac0*/  LDL R247, [R1+0x14] ;  /* 0x0000140001f77983 */ /* 0x0003680000100800 */
[----:B------:R1:W5:Y:S01]  /*1fad0*/  LDL R246, [R1+0x18] ;  /* 0x0000180001f67983 */ /* 0x0003620000100800 */
[----:B------:R-:W2:Y:S01]  /*1fae0*/  LDCU.64 UR14, c[0x0][0x358] ;  /* 0x00006b00ff0e77ac */ /* 0x000ea20008000a00 */
[----:B------:R-:W-:Y:S05]  /*1faf0*/  BRA.U !UP0, `(.L_x_1905) ;  /* 0x0000000508207547 */ /* 0x000fea000b800000 */
[----:B------:R-:W3:Y:S01]  /*1fb00*/  LDL.64 R78, [R1] ;  /* 0x00000000014e7983 */ /* 0x000ee20000100a00 */
[----:B------:R-:W4:Y:S01]  /*1fb10*/  LDC R9, c[0x0][0x4f0] ;  /* 0x00013c00ff097b82 */ /* 0x000f220000000800 */
[----:B------:R-:W-:Y:S01]  /*1fb20*/  USHF.L.U32 UR4, UR22, 0x8, URZ ;  /* 0x0000000816047899 */ /* 0x000fe200080006ff */
[----:B------:R-:W1:Y:S03]  /*1fb30*/  LDCU.64 UR8, c[0x0][0x3a0] ;  /* 0x00007400ff0877ac */ /* 0x000e660008000a00 */
[----:B------:R-:W-:Y:S02]  /*1fb40*/  UIADD3 UR5, UPT, UPT, UR4, -0x300, URZ ;  /* 0xfffffd0004057890 */ /* 0x000fe4000fffe0ff */
[----:B------:R-:W-:Y:S01]  /*1fb50*/  UIADD3 UR4, UPT, UPT, UR4, -0x200, URZ ;  /* 0xfffffe0004047890 */ /* 0x000fe2000fffe0ff */
[----:B----4-:R-:W-:-:S04]  /*1fb60*/  IABS R8, R9 ;  /* 0x0000000900087213 */ /* 0x010fc80000000000 */
[----:B------:R-:W4:Y:S08]  /*1fb70*/  I2F.RP R4, R8 ;  /* 0x0000000800047306 */ /* 0x000f300000209400 */
[----:B----4-:R-:W4:Y:S02]  /*1fb80*/  MUFU.RCP R4, R4 ;  /* 0x0000000400047308 */ /* 0x010f240000001000 */
[----:B----4-:R-:W-:-:S06]  /*1fb90*/  VIADD R4, R4, 0xffffffe ;  /* 0x0ffffffe04047836 */ /* 0x010fcc0000000000 */
[----:B------:R-:W4:Y:S02]  /*1fba0*/  F2I.FTZ.U32.TRUNC.NTZ R5, R4 ;  /* 0x0000000400057305 */ /* 0x000f24000021f000 */
[----:B----4-:R-:W-:Y:S01]  /*1fbb0*/  IMAD.MOV R0, RZ, RZ, -R5 ;  /* 0x000000ffff007224 */ /* 0x010fe200078e0a05 */
[----:B------:R-:W-:-:S04]  /*1fbc0*/  MOV R4, UR4 ;  /* 0x0000000400047c02 */ /* 0x000fc80008000f00 */
[----:B------:R-:W-:Y:S01]  /*1fbd0*/  MOV R7, R0 ;  /* 0x0000000000077202 */ /* 0x000fe20000000f00 */
[----:B------:R-:W-:Y:S01]  /*1fbe0*/  IMAD.U32 R0, RZ, RZ, UR5 ;  /* 0x00000005ff007e24 */ /* 0x000fe2000f8e00ff */
[----:B------:R-:W-:Y:S01]  /*1fbf0*/  IABS R6, R4 ;  /* 0x0000000400067213 */ /* 0x000fe20000000000 */
[----:B------:R-:W-:Y:S02]  /*1fc00*/  IMAD.MOV.U32 R4, RZ, RZ, RZ ;  /* 0x000000ffff047224 */ /* 0x000fe400078e00ff */
[----:B------:R-:W-:Y:S01]  /*1fc10*/  IMAD R7, R7, R8, RZ ;  /* 0x0000000807077224 */ /* 0x000fe200078e02ff */
[----:B------:R-:W-:-:S03]  /*1fc20*/  IABS R2, R0 ;  /* 0x0000000000027213 */ /* 0x000fc60000000000 */
[----:B------:R-:W-:Y:S01]  /*1fc30*/  IMAD.HI.U32 R0, R5, R7, R4 ;  /* 0x0000000705007227 */ /* 0x000fe200078e0004 */
[----:B------:R-:W-:-:S03]  /*1fc40*/  MOV R5, R2 ;  /* 0x0000000200057202 */ /* 0x000fc60000000f00 */
        /* <DEDUP_REMOVED lines=14> */
[C---:B------:R-:W-:Y:S02]  /*1fd30*/  LOP3.LUT R5, R9.reuse, UR5, RZ, 0x3c, !PT ;  /* 0x0000000509057c12 */ /* 0x040fe4000f8e3cff */
[----:B------:R-:W-:Y:S02]  /*1fd40*/  ISETP.GE.U32.AND P4, PT, R4, R8, PT ;  /* 0x000000080400720c */ /* 0x000fe40003f86070 */
[----:B------:R-:W-:Y:S01]  /*1fd50*/  LOP3.LUT R4, R9, UR4, RZ, 0x3c, !PT ;  /* 0x0000000409047c12 */ /* 0x000fe2000f8e3cff */
[----:B------:R-:W4:Y:S01]  /*1fd60*/  LDCU.64 UR4, c[0x0][0x3b8] ;  /* 0x00007700ff0477ac */ /* 0x000f220008000a00 */
[----:B------:R-:W-:-:S02]  /*1fd70*/  ISETP.GE.AND P5, PT, R5, RZ, PT ;  /* 0x000000ff0500720c */ /* 0x000fc40003fa6270 */
[----:B------:R-:W-:Y:S02]  /*1fd80*/  ISETP.GE.AND P2, PT, R4, RZ, PT ;  /* 0x000000ff0400720c */ /* 0x000fe40003f46270 */
[----:B------:R-:W-:Y:S02]  /*1fd90*/  ISETP.NE.AND P3, PT, R9, RZ, PT ;  /* 0x000000ff0900720c */ /* 0x000fe40003f65270 */
[----:B------:R-:W-:Y:S02]  /*1fda0*/  @P6 IADD3 R2, PT, PT, R2, 0x1, RZ ;  /* 0x0000000102026810 */ /* 0x000fe40007ffe0ff */
[----:B------:R-:W-:Y:S01]  /*1fdb0*/  LOP3.LUT R4, RZ, R9, RZ, 0x33, !PT ;  /* 0x00000009ff047212 */ /* 0x000fe200078e33ff */
[----:B------:R-:W-:-:S04]  /*1fdc0*/  @P4 VIADD R0, R0, 0x1 ;  /* 0x0000000100004836 */ /* 0x000fc80000000000 */
[----:B------:R-:W-:Y:S02]  /*1fdd0*/  @!P5 IADD3 R2, PT, PT, -R2, RZ, RZ ;  /* 0x000000ff0202d210 */ /* 0x000fe40007ffe1ff */
[----:B------:R-:W-:Y:S02]  /*1fde0*/  @!P2 IMAD.MOV R0, RZ, RZ, -R0 ;  /* 0x000000ffff00a224 */ /* 0x000fe400078e0a00 */
[----:B------:R-:W-:-:S03]  /*1fdf0*/  SEL R2, R4, R2, !P3 ;  /* 0x0000000204027207 */ /* 0x000fc60005800000 */
[----:B------:R-:W-:Y:S02]  /*1fe00*/  SEL R0, R4, R0, !P3 ;  /* 0x0000000004007207 */ /* 0x000fe40005800000 */
[----:B---3--:R-:W-:-:S04]  /*1fe10*/  IMAD.WIDE R6, R2, 0x4, R78 ;  /* 0x0000000402067825 */ /* 0x008fc800078e024e */
[C---:B------:R-:W-:Y:S02]  /*1fe20*/  IMAD.WIDE R4, R0.reuse, 0x4, R78 ;  /* 0x0000000400047825 */ /* 0x040fe400078e024e */
[----:B--2---:R-:W2:Y:S04]  /*1fe30*/  LDG.E R6, desc[UR14][R6.64] ;  /* 0x0000000e06067981 */ /* 0x004ea8000c1e1900 */
[----:B------:R3:W2:Y:S01]  /*1fe40*/  LDG.E R5, desc[UR14][R4.64] ;  /* 0x0000000e04057981 */ /* 0x0006a2000c1e1900 */
[----:B------:R-:W-:Y:S01]  /*1fe50*/  IADD3 R2, PT, PT, R0, -R2, RZ ;  /* 0x8000000200027210 */ /* 0x000fe20007ffe0ff */
[----:B----4-:R-:W-:-:S04]  /*1fe60*/  IMAD.U32 R0, RZ, RZ, UR4 ;  /* 0x00000004ff007e24 */ /* 0x010fc8000f8e00ff */
        /* <DEDUP_REMOVED lines=17> */
.L_x_1905:
        /* <DEDUP_REMOVED lines=12> */
.L_x_1906:
[----:B------:R-:W4:Y:S01]  /*20040*/  LDL R12, [R1+0x18] ;  /* 0x00001800010c7983 */ /* 0x000f220000100800 */
[----:B---3--:R-:W3:Y:S03]  /*20050*/  LDC R5, c[0x0][0x3bc] ;  /* 0x0000ef00ff057b82 */ /* 0x008ee60000000800 */
[----:B------:R-:W5:Y:S01]  /*20060*/  LDL R14, [R1+0x14] ;  /* 0x00001400010e7983 */ /* 0x000f620000100800 */
[C---:B------:R-:W-:Y:S02]  /*20070*/  IMAD.SHL.U32 R2, R0.reuse, 0x10, RZ ;  /* 0x0000001000027824 */ /* 0x040fe400078e00ff */
[C---:B------:R-:W-:Y:S01]  /*20080*/  IMAD.SHL.U32 R24, R0.reuse, 0x20, RZ ;  /* 0x0000002000187824 */ /* 0x040fe200078e00ff */
[C-C-:B---3--:R-:W-:Y:S02]  /*20090*/  SHF.L.U64.HI R4, R0.reuse, 0x4, R5.reuse ;  /* 0x0000000400047819 */ /* 0x148fe40000010205 */
[----:B------:R-:W-:-:S02]  /*200a0*/  SHF.L.U64.HI R0, R0, 0x5, R5 ;  /* 0x0000000500007819 */ /* 0x000fc40000010205 */
[----:B----4-:R-:W-:-:S04]  /*200b0*/  LEA R10, P2, R2, R12, 0x1 ;  /* 0x0000000c020a7211 */ /* 0x010fc800078408ff */
[----:B------:R-:W-:Y:S02]  /*200c0*/  IADD3 R8, P3, PT, R24, R10, RZ ;  /* 0x0000000a18087210 */ /* 0x000fe40007f7e0ff */
[----:B-----5:R-:W-:Y:S01]  /*200d0*/  LEA.HI.X R11, R2, R14, R4, 0x1, P2 ;  /* 0x0000000e020b7211 */ /* 0x020fe200010f0c04 */
[----:B------:R-:W-:Y:S02]  /*200e0*/  @!P1 IMAD.MOV.U32 R4, RZ, RZ, R12 ;  /* 0x000000ffff049224 */ /* 0x000fe400078e000c */
[----:B------:R-:W-:Y:S01]  /*200f0*/  @!P1 IMAD.MOV.U32 R5, RZ, RZ, R14 ;  /* 0x000000ffff059224 */ /* 0x000fe200078e000e */
[----:B------:R-:W-:Y:S01]  /*20100*/  IADD3 R6, P2, PT, R8, R24, RZ ;  /* 0x0000001808067210 */ /* 0x000fe20007f5e0ff */
[----:B------:R-:W-:-:S03]  /*20110*/  IMAD.X R9, R0, 0x1, R11, P3 ;  /* 0x0000000100097824 */ /* 0x000fc600018e060b */
[----:B------:R-:W-:Y:S01]  /*20120*/  @!PT LDS RZ, [RZ] ;  /* 0x00000000fffff984 */ /* 0x000fe20000000800 */
[----:B------:R-:W-:Y:S01]  /*20130*/  @!PT LDS RZ, [RZ] ;  /* 0x00000000fffff984 */ /* 0x000fe20000000800 */
[----:B------:R-:W-:Y:S01]  /*20140*/  @!PT LDS RZ, [RZ] ;  /* 0x00000000fffff984 */ /* 0x000fe20000000800 */
[----:B--2---:R2:W-:Y:S01]  /*20150*/  @!P1 LDGSTS.E.BYPASS.LTC128B.128 [R25+0x2000], desc[UR14][R4.64] ;  /* 0x0200000004199fae */ /* 0x0045e2000b981a0e */
        /* <DEDUP_REMOVED lines=50> */
[----:B------:R2:W-:Y:S04]  /*20480*/  @P1 STS.128 [R25+0x5000], RZ ;  /* 0x005000ff19001388 */ /* 0x0005e80000000c00 */
[----:B------:R-:W-:Y:S01]  /*20490*/  @!PT LDS RZ, [RZ] ;  /* 0x00000000fffff984 */ /* 0x000fe20000000800 */
[----:B------:R-:W-:Y:S01]  /*204a0*/  @!PT LDS RZ, [RZ] ;  /* 0x00000000fffff984 */ /* 0x000fe20000000800 */
[----:B------:R-:W-:Y:S01]  /*204b0*/  @!PT LDS RZ, [RZ] ;  /* 0x00000000fffff984 */ /* 0x000fe20000000800 */
[----:B------:R3:W-:Y:S01]  /*204c0*/  @!P1 LDGSTS.E.BYPASS.LTC128B.128 [R25+0x5800], desc[UR14][R14.64] ;  /* 0x058000000e199fae */ /* 0x0007e2000b981a0e */
[--C-:B------:R-:W-:Y:S01]  /*204d0*/  IMAD.X R7, R9, 0x1, R0.reuse, P2 ;  /* 0x0000000109077824 */ /* 0x100fe200010e0600 */
[----:B-1----:R-:W-:Y:S02]  /*204e0*/  IADD3 R4, P3, PT, R6, R24, RZ ;  /* 0x0000001806047210 */ /* 0x002fe40007f7e0ff */
        /* <DEDUP_REMOVED lines=16> */
[----:B---3--:R-:W-:-:S03]  /*205f0*/  @!P1 IADD3 R14, P2, PT, R4, R24, RZ ;  /* 0x00000018040e9210 */ /* 0x008fc60007f5e0ff */
        /* <DEDUP_REMOVED lines=28> */
.L_x_1904:
[----:B------:R-:W-:Y:S01]  /*207c0*/  FMNMX3.FTZ R0, R36, R95, R93, !PT ;  /* 0x0000005f24007276 */ /* 0x000fe2000781005d */
[----:B------:R-:W1:Y:S01]  /*207d0*/  LDCU UR4, c[0x0][0x45c] ;  /* 0x00008b80ff0477ac */ /* 0x000e620008000800 */
[----:B------:R-:W-:Y:S02]  /*207e0*/  LOP3.LUT P3, RZ, R239, 0x2, RZ, 0xc0, !PT ;  /* 0x00000002efff7812 */ /* 0x000fe4000786c0ff */
[----:B------:R-:W-:Y:S01]  /*207f0*/  FMNMX3.FTZ R0, R0, R96, R94, !PT ;  /* 0x0000006000007276 */ /* 0x000fe2000781005e */
[----:B------:R-:W-:Y:S01]  /*20800*/  UISETP.GT.AND UP0, UPT, UR10, UR7, UPT ;  /* 0x000000070a00728c */ /* 0x000fe2000bf04270 */
[----:B------:R-:W-:Y:S02]  /*20810*/  MOV R101, R250 ;  /* 0x000000fa00657202 */ /* 0x000fe40000000f00 */
        /* <DEDUP_REMOVED lines=60> */
[----:B------:R-:W-:Y:S02]  /*20be0*/  FMNMX3.FTZ R4, R4, R232, R231, !PT ;  /* 0x000000e804047276 */ /* 0x000fe400078100e7 */
[----:B------:R-:W-:Y:S01]  /*20bf0*/  MOV R77, R249 ;  /* 0x000000f9004d7202 */ /* 0x000fe20000000f00 */
        /* <DEDUP_REMOVED lines=23> */
[----:B------:R-:W-:Y:S01]  /*20d70*/  IADD3 R8, PT, PT, R48, 0xa000, RZ ;  /* 0x0000a00030087810 */ /* 0x000fe20007ffe0ff */
[----:B------:R3:W-:Y:S01]  /*20d80*/  MUFU.EX2 R10, R4 ;  /* 0x00000004000a7308 */ /* 0x0007e20000000800 */
[----:B------:R-:W-:Y:S01]  /*20d90*/  FFMA.FTZ R7, R100, UR4, -R0 ;  /* 0x0000000464077c23 */ /* 0x000fe20008010800 */
[----:B------:R-:W-:Y:S01]  /*20da0*/  IADD3 R49, PT, PT, R48, 0xa040, RZ ;  /* 0x0000a04030317810 */ /* 0x000fe20007ffe0ff */
[----:B------:R-:W-:Y:S01]  /*20db0*/  LDSM.16.MT88.4 R28, [R48+0xa800] ;  /* 0x00a80000301c783b */ /* 0x000fe20000004200 */
[----:B------:R4:W-:Y:S01]  /*20dc0*/  MUFU.EX2 R44, R5 ;  /* 0x00000005002c7308 */ /* 0x0009e20000000800 */
[----:B------:R-:W-:Y:S01]  /*20dd0*/  @P0 IADD3 R49, PT, PT, R8, -0x40, RZ ;  /* 0xffffffc008310810 */ /* 0x000fe20007ffe0ff */
[--C-:B------:R-:W-:Y:S01]  /*20de0*/  FFMA.FTZ R8, R107, UR4, -R2.reuse ;  /* 0x000000046b087c23 */ /* 0x100fe20008010802 */
[----:B------:R-:W-:Y:S01]  /*20df0*/  FFMA.FTZ R9, R103, UR4, -R2 ;  /* 0x0000000467097c23 */ /* 0x000fe20008010802 */
[----:B------:R5:W-:Y:S01]  /*20e00*/  MUFU.EX2 R79, R7 ;  /* 0x00000007004f7308 */ /* 0x000be20000000800 */
[----:B-1----:R-:W-:Y:S01]  /*20e10*/  FFMA.FTZ R6, R97, UR4, -R0 ;  /* 0x0000000461067c23 */ /* 0x002fe20008010800 */
[----:B------:R-:W-:Y:S01]  /*20e20*/  LDSM.16.MT88.4 R20, [R49] ;  /* 0x000000003114783b */ /* 0x000fe20000004200 */
[----:B---3--:R-:W-:-:S02]  /*20e30*/  FFMA.FTZ R4, R96, UR4, -R2 ;  /* 0x0000000460047c23 */ /* 0x008fc40008010802 */
[----:B------:R1:W-:Y:S01]  /*20e40*/  MUFU.EX2 R47, R6 ;  /* 0x00000006002f7308 */ /* 0x0003e20000000800 */
[----:B------:R-:W-:Y:S01]  /*20e50*/  LDSM.16.MT88.4 R56, [R49+0x1000] ;  /* 0x001000003138783b */ /* 0x000fe20000004200 */
[----:B----4-:R-:W-:Y:S02]  /*20e60*/  FSEL R5, R82, RZ, P2 ;  /* 0x000000ff52057208 */ /* 0x010fe40001000000 */
[----:B------:R3:W-:Y:S01]  /*20e70*/  MUFU.EX2 R46, R4 ;  /* 0x00000004002e7308 */ /* 0x0007e20000000800 */
[----:B-----5:R-:W-:Y:S02]  /*20e80*/  MOV R7, 0x20 ;  /* 0x0000002000077802 */ /* 0x020fe40000000f00 */
[----:B------:R-:W-:Y:S01]  /*20e90*/  FADD.FTZ R5, R36, -R5 ;  /* 0x8000000524057221 */ /* 0x000fe20000010000 */
[----:B------:R4:W-:Y:S03]  /*20ea0*/  MUFU.EX2 R96, R8 ;  /* 0x0000000800607308 */ /* 0x0009e60000000800 */
[----:B------:R-:W-:Y:S01]  /*20eb0*/  FMUL.FTZ R5, R5, UR4 ;  /* 0x0000000405057c20 */ /* 0x000fe20008410000 */
[----:B-1----:R-:W-:-:S03]  /*20ec0*/  FSEL R6, R81, RZ, P1 ;  /* 0x000000ff51067208 */ /* 0x002fc60000800000 */
[----:B------:R-:W1:Y:S01]  /*20ed0*/  MUFU.EX2 R11, R5 ;  /* 0x00000005000b7308 */ /* 0x000e620000000800 */
[----:B------:R-:W-:Y:S01]  /*20ee0*/  PLOP3.LUT P1, PT, PT, PT, UP0, 0x80, 0x8 ;  /* 0x000000000008781c */ /* 0x000fe20003f2f008 */
[----:B---3--:R-:W-:Y:S01]  /*20ef0*/  FFMA.FTZ R4, R99, UR4, -R0 ;  /* 0x0000000463047c23 */ /* 0x008fe20008010800 */
[----:B------:R-:W-:Y:S01]  /*20f00*/  FADD.FTZ R6, R3, -R6 ;  /* 0x8000000603067221 */ /* 0x000fe20000010000 */
[----:B------:R-:W-:Y:S02]  /*20f10*/  SEL R3, R7, 0xffffffe0, !P3 ;  /* 0xffffffe007037807 */ /* 0x000fe40005800000 */
[----:B------:R3:W5:Y:S01]  /*20f20*/  MUFU.EX2 R78, R4 ;  /* 0x00000004004e7308 */ /* 0x0007620000000800 */
[----:B------:R-:W-:Y:S01]  /*20f30*/  FMUL.FTZ R6, R6, UR4 ;  /* 0x0000000406067c20 */ /* 0x000fe20008410000 */
[----:B------:R-:W-:Y:S01]  /*20f40*/  IADD3 R50, PT, PT, R3, R48, RZ ;  /* 0x0000003003327210 */ /* 0x000fe20007ffe0ff */
[--C-:B----4-:R-:W-:Y:S01]  /*20f50*/  FFMA.FTZ R8, R105, UR4, -R2.reuse ;  /* 0x0000000469087c23 */ /* 0x110fe20008010802 */
[----:B------:R-:W-:Y:S01]  /*20f60*/  IADD3 R51, PT, PT, R3, R49, RZ ;  /* 0x0000003103337210 */ /* 0x000fe20007ffe0ff */
[----:B------:R4:W2:Y:S01]  /*20f70*/  MUFU.EX2 R80, R6 ;  /* 0x0000000600507308 */ /* 0x0008a20000000800 */
[----:B------:R-:W-:Y:S01]  /*20f80*/  FFMA.FTZ R3, R106, UR4, -R2 ;  /* 0x000000046a037c23 */ /* 0x000fe20008010802 */
[----:B------:R-:W2:Y:S01]  /*20f90*/  LDSM.16.MT88.4 R16, [R50+0xa000] ;  /* 0x00a000003210783b */ /* 0x000ea20000004200 */
[-C--:B-1----:R-:W-:Y:S01]  /*20fa0*/  FMUL.FTZ R136, R136, R11.reuse ;  /* 0x0000000b88887220 */ /* 0x082fe20000410000 */
[-C--:B------:R-:W-:Y:S01]  /*20fb0*/  FMUL.FTZ R137, R137, R11.reuse ;  /* 0x0000000b89897220 */ /* 0x080fe20000410000 */
[-C--:B------:R-:W-:Y:S01]  /*20fc0*/  FMUL.FTZ R140, R140, R11.reuse ;  /* 0x0000000b8c8c7220 */ /* 0x080fe20000410000 */
[-C--:B------:R-:W-:Y:S01]  /*20fd0*/  FMUL.FTZ R141, R141, R11.reuse ;  /* 0x0000000b8d8d7220 */ /* 0x080fe20000410000 */
[----:B------:R1:W-:Y:S01]  /*20fe0*/  MUFU.EX2 R97, R3 ;  /* 0x0000000300617308 */ /* 0x0003e20000000800 */
[-C--:B------:R-:W-:Y:S01]  /*20ff0*/  FMUL.FTZ R144, R144, R11.reuse ;  /* 0x0000000b90907220 */ /* 0x080fe20000410000 */
[--C-:B---3--:R-:W-:Y:S01]  /*21000*/  FFMA.FTZ R4, R98, UR4, -R0.reuse ;  /* 0x0000000462047c23 */ /* 0x108fe20008010800 */
[----:B-----5:R-:W-:Y:S01]  /*21010*/  F2FP.F16.F32.PACK_AB R5, R47, R78 ;  /* 0x0000004e2f05723e */ /* 0x020fe200000000ff */
[----:B------:R3:W-:Y:S01]  /*21020*/  MUFU.EX2 R98, R9 ;  /* 0x0000000900627308 */ /* 0x0007e20000000800 */
[-C--:B------:R-:W-:Y:S01]  /*21030*/  FMUL.FTZ R145, R145, R11.reuse ;  /* 0x0000000b91917220 */ /* 0x080fe20000410000 */
[-C--:B------:R-:W-:Y:S01]  /*21040*/  FMUL.FTZ R148, R148, R11.reuse ;  /* 0x0000000b94947220 */ /* 0x080fe20000410000 */
[----:B----4-:R-:W-:Y:S01]  /*21050*/  F2FP.F16.F32.PACK_AB R6, R44, R46 ;  /* 0x0000002e2c06723e */ /* 0x010fe200000000ff */
[----:B------:R4:W5:Y:S01]  /*21060*/  MUFU.EX2 R95, R4 ;  /* 0x00000004005f7308 */ /* 0x0009620000000800 */
[-C--:B--2---:R-:W-:Y:S01]  /*21070*/  FMUL.FTZ R138, R138, R80.reuse ;  /* 0x000000508a8a7220 */ /* 0x084fe20000410000 */
[-C--:B------:R-:W-:Y:S01]  /*21080*/  FMUL.FTZ R139, R139, R80.reuse ;  /* 0x000000508b8b7220 */ /* 0x080fe20000410000 */
[-C--:B------:R-:W-:Y:S01]  /*21090*/  FMUL.FTZ R142, R142, R80.reuse ;  /* 0x000000508e8e7220 */ /* 0x080fe20000410000 */
[-C--:B------:R-:W-:Y:S01]  /*210a0*/  FMUL.FTZ R143, R143, R80.reuse ;  /* 0x000000508f8f7220 */ /* 0x080fe20000410000 */
[----:B------:R2:W-:Y:S01]  /*210b0*/  MUFU.EX2 R103, R8 ;  /* 0x0000000800677308 */ /* 0x0005e20000000800 */
[--C-:B-1----:R-:W-:Y:S01]  /*210c0*/  FFMA.FTZ R3, R111, UR4, -R0.reuse ;  /* 0x000000046f037c23 */ /* 0x102fe20008010800 */
[-C--:B------:R-:W-:Y:S01]  /*210d0*/  FMUL.FTZ R146, R146, R80.reuse ;  /* 0x0000005092927220 */ /* 0x080fe20000410000 */
[-C--:B------:R-:W-:Y:S01]  /*210e0*/  FMUL.FTZ R147, R147, R80.reuse ;  /* 0x0000005093937220 */ /* 0x080fe20000410000 */
[----:B------:R-:W-:Y:S01]  /*210f0*/  FMUL.FTZ R149, R149, R11 ;  /* 0x0000000b95957220 */ /* 0x000fe20000410000 */
[----:B------:R1:W-:Y:S01]  /*21100*/  MUFU.EX2 R94, R3 ;  /* 0x00000003005e7308 */ /* 0x0003e20000000800 */
[--C-:B---3--:R-:W-:Y:S01]  /*21110*/  FFMA.FTZ R9, R110, UR4, -R0.reuse ;  /* 0x000000046e097c23 */ /* 0x108fe20008010800 */
[-C--:B------:R-:W-:Y:S01]  /*21120*/  FMUL.FTZ R150, R150, R80.reuse ;  /* 0x0000005096967220 */ /* 0x080fe20000410000 */
[----:B------:R-:W-:Y:S01]  /*21130*/  FMUL.FTZ R151, R151, R80 ;  /* 0x0000005097977220 */ /* 0x000fe20000410000 */
[----:B----4-:R-:W-:Y:S01]  /*21140*/  F2FP.F16.F32.PACK_AB R4, R45, R10 ;  /* 0x0000000a2d04723e */ /* 0x010fe200000000ff */
[----:B------:R-:W3:Y:S01]  /*21150*/  MUFU.EX2 R100, R9 ;  /* 0x0000000900647308 */ /* 0x000ee20000000800 */
[----:B-----5:R-:W-:Y:S01]  /*21160*/  F2FP.F16.F32.PACK_AB R7, R95, R79 ;  /* 0x0000004f5f07723e */ /* 0x020fe200000000ff */
[-C--:B------:R-:W-:Y:S01]  /*21170*/  FMUL.FTZ R160, R160, R11.reuse ;  /* 0x0000000ba0a07220 */ /* 0x080fe20000410000 */
[-C--:B------:R-:W-:Y:S01]  /*21180*/  FMUL.FTZ R161, R161, R11.reuse ;  /* 0x0000000ba1a17220 */ /* 0x080fe20000410000 */
[--C-:B--2---:R-:W-:Y:S01]  /*21190*/  FFMA.FTZ R8, R109, UR4, -R0.reuse ;  /* 0x000000046d087c23 */ /* 0x104fe20008010800 */
[-C--:B------:R-:W-:Y:S01]  /*211a0*/  FMUL.FTZ R162, R162, R80.reuse ;  /* 0x00000050a2a27220 */ /* 0x080fe20000410000 */
[-C--:B------:R-:W-:Y:S01]  /*211b0*/  FMUL.FTZ R163, R163, R80.reuse ;  /* 0x00000050a3a37220 */ /* 0x080fe20000410000 */
[-C--:B------:R-:W-:Y:S01]  /*211c0*/  FMUL.FTZ R152, R152, R11.reuse ;  /* 0x0000000b98987220 */ /* 0x080fe20000410000 */
[C---:B------:R-:W-:Y:S01]  /*211d0*/  HMMA.16816.F32 R24, R4.reuse, R12, R136 ;  /* 0x0000000c0418723c */ /* 0x040fe20000001888 */
[----:B-1----:R-:W-:Y:S01]  /*211e0*/  FFMA.FTZ R3, R108, UR4, -R0 ;  /* 0x000000046c037c23 */ /* 0x002fe20008010800 */
[----:B------:R1:W-:Y:S01]  /*211f0*/  MUFU.EX2 R107, R8 ;  /* 0x00000008006b7308 */ /* 0x0003e20000000800 */
[-C--:B------:R-:W-:Y:S01]  /*21200*/  FMUL.FTZ R153, R153, R11.reuse ;  /* 0x0000000b99997220 */ /* 0x080fe20000410000 */
[-C--:B------:R-:W-:Y:S01]  /*21210*/  FMUL.FTZ R154, R154, R80.reuse ;  /* 0x000000509a9a7220 */ /* 0x080fe20000410000 */
[-C--:B------:R-:W-:Y:S01]  /*21220*/  FMUL.FTZ R155, R155, R80.reuse ;  /* 0x000000509b9b7220 */ /* 0x080fe20000410000 */
[----:B------:R2:W4:Y:S01]  /*21230*/  MUFU.EX2 R105, R3 ;  /* 0x0000000300697308 */ /* 0x0005220000000800 */
[-C--:B------:R-:W-:Y:S01]  /*21240*/  FMUL.FTZ R156, R156, R11.reuse ;  /* 0x0000000b9c9c7220 */ /* 0x080fe20000410000 */
[C---:B------:R-:W-:Y:S01]  /*21250*/  HMMA.16816.F32 R32, R4.reuse, R14, R140 ;  /* 0x0000000e0420723c */ /* 0x040fe2000000188c */
[----:B------:R-:W5:Y:S01]  /*21260*/  LDSM.16.MT88.4 R12, [R51] ;  /* 0x00000000330c783b */ /* 0x000f620000004200 */
[-C--:B------:R-:W-:Y:S01]  /*21270*/  FMUL.FTZ R157, R157, R11.reuse ;  /* 0x0000000b9d9d7220 */ /* 0x080fe20000410000 */
[-C--:B------:R-:W-:Y:S01]  /*21280*/  FMUL.FTZ R158, R158, R80.reuse ;  /* 0x000000509e9e7220 */ /* 0x080fe20000410000 */
[-C--:B------:R-:W-:Y:S01]  /*21290*/  FMUL.FTZ R159, R159, R80.reuse ;  /* 0x000000509f9f7220 */ /* 0x080fe20000410000 */
[-C--:B------:R-:W-:Y:S01]  /*212a0*/  FMUL.FTZ R164, R164, R11.reuse ;  /* 0x0000000ba4a47220 */ /* 0x080fe20000410000 */
[----:B------:R-:W-:Y:S01]  /*212b0*/  FMUL.FTZ R165, R165, R11 ;  /* 0x0000000ba5a57220 */ /* 0x000fe20000410000 */
[-C--:B------:R-:W-:Y:S01]  /*212c0*/  FMUL.FTZ R166, R166, R80.reuse ;  /* 0x00000050a6a67220 */ /* 0x080fe20000410000 */
[----:B------:R-:W-:Y:S01]  /*212d0*/  FMUL.FTZ R167, R167, R80 ;  /* 0x00000050a7a77220 */ /* 0x000fe20000410000 */
[C---:B------:R-:W-:Y:S01]  /*212e0*/  HMMA.16816.F32 R36, R4.reuse, R16, R144 ;  /* 0x000000100424723c */ /* 0x040fe20000001890 */
[----:B------:R-:W-:Y:S01]  /*212f0*/  LDSM.16.MT88.4 R40, [R50+0xa800] ;  /* 0x00a800003228783b */ /* 0x000fe20000004200 */
[--C-:B-1----:R-:W-:Y:S01]  /*21300*/  FFMA.FTZ R8, R113, UR4, -R2.reuse ;  /* 0x0000000471087c23 */ /* 0x102fe20008010802 */
[----:B--2---:R-:W-:Y:S01]  /*21310*/  FFMA.FTZ R3, R116, UR4, -R2 ;  /* 0x0000000474037c23 */ /* 0x004fe20008010802 */
[----:B------:R-:W-:Y:S01]  /*21320*/  FFMA.FTZ R9, R118, UR4, -R0 ;  /* 0x0000000476097c23 */ /* 0x000fe20008010800 */
[----:B------:R-:W-:Y:S01]  /*21330*/  MOV R116, R47 ;  /* 0x0000002f00747202 */ /* 0x000fe20000000f00 */
[----:B------:R1:W-:Y:S01]  /*21340*/  MUFU.EX2 R93, R8 ;  /* 0x00000008005d7308 */ /* 0x0003e20000000800 */
[----:B------:R-:W-:Y:S01]  /*21350*/  MOV R140, R46 ;  /* 0x0000002e008c7202 */ /* 0x000fe20000000f00 */
[----:B------:R-:W-:Y:S01]  /*21360*/  HMMA.16816.F32 R148, R4, R18, R148 ;  /* 0x000000120494723c */ /* 0x000fe20000001894 */
[----:B------:R-:W2:Y:S01]  /*21370*/  LDSM.16.MT88.4 R16, [R51+0x800] ;  /* 0x000800003310783b */ /* 0x000ea20000004200 */
[----:B------:R3:W-:Y:S01]  /*21380*/  MUFU.EX2 R106, R3 ;  /* 0x00000003006a7308 */ /* 0x0007e20000000800 */
[----:B------:R-:W-:-:S02]  /*21390*/  MOV R137, R45 ;  /* 0x0000002d00897202 */ /* 0x000fc40000000f00 */
[----:B------:R-:W-:Y:S01]  /*213a0*/  MOV R143, R44 ;  /* 0x0000002c008f7202 */ /* 0x000fe20000000f00 */
[----:B------:R4:W-:Y:S01]  /*213b0*/  MUFU.EX2 R252, R9 ;  /* 0x0000000900fc7308 */ /* 0x0009e20000000800 */
[----:B------:R-:W-:Y:S01]  /*213c0*/  LDSM.16.MT88.4 R44, [R50+0xb000] ;  /* 0x00b00000322c783b */ /* 0x000fe20000004200 */
[----:B------:R-:W-:Y:S01]  /*213d0*/  HMMA.16816.F32 R52, R4, R20, R152 ;  /* 0x000000140434723c */ /* 0x000fe20000001898 */
[----:B------:R-:W-:Y:S02]  /*213e0*/  MOV R109, R137 ;  /* 0x00000089006d7202 */ /* 0x000fe40000000f00 */
[----:B------:R-:W-:Y:S01]  /*213f0*/  MOV R111, R78 ;  /* 0x0000004e006f7202 */ /* 0x000fe20000000f00 */
[----:B-1----:R-:W-:Y:S01]  /*21400*/  FFMA.FTZ R8, R114, UR4, -R2 ;  /* 0x0000000472087c23 */ /* 0x002fe20008010802 */
[----:B------:R-:W-:-:S03]  /*21410*/  MOV R110, R77 ;  /* 0x0000004d006e7202 */ /* 0x000fc60000000f00 */
[----:B------:R-:W-:Y:S01]  /*21420*/  HMMA.16816.F32 R60, R4, R22, R156 ;  /* 0x00000016043c723c */ /* 0x000fe2000000189c */
[----:B------:R-:W1:Y:S01]  /*21430*/  LDSM.16.MT88.4 R20, [R49+0x800] ;  /* 0x000800003114783b */ /* 0x000e620000004200 */
[----:B---3--:R-:W-:Y:S01]  /*21440*/  FFMA.FTZ R3, R115, UR4, -R2 ;  /* 0x0000000473037c23 */ /* 0x008fe20008010802 */
[----:B------:R3:W-:Y:S01]  /*21450*/  MUFU.EX2 R108, R8 ;  /* 0x00000008006c7308 */ /* 0x0007e20000000800 */
[----:B----4-:R-:W-:-:S03]  /*21460*/  FFMA.FTZ R9, R128, UR4, -R0 ;  /* 0x0000000480097c23 */ /* 0x010fc60008010800 */
[----:B------:R4:W-:Y:S01]  /*21470*/  MUFU.EX2 R141, R3 ;  /* 0x00000003008d7308 */ /* 0x0009e20000000800 */
[C---:B-----5:R-:W-:Y:S08]  /*21480*/  HMMA.16816.F32 R160, R4.reuse, R12, R160 ;  /* 0x0000000c04a0723c */ /* 0x060ff000000018a0 */
[----:B------:R-:W-:Y:S01]  /*21490*/  HMMA.16816.F32 R12, R4, R14, R164 ;  /* 0x0000000e040c723c */ /* 0x000fe200000018a4 */
[----:B------:R-:W-:Y:S01]  /*214a0*/  F2FP.F16.F32.PACK_AB R4, R97, R96 ;  /* 0x000000606104723e */ /* 0x000fe200000000ff */
[--C-:B---3--:R-:W-:Y:S01]  /*214b0*/  FFMA.FTZ R8, R119, UR4, -R0.reuse ;  /* 0x0000000477087c23 */ /* 0x108fe20008010800 */
[----:B------:R-:W-:Y:S01]  /*214c0*/  F2FP.F16.F32.PACK_AB R5, R100, R94 ;  /* 0x0000005e6405723e */ /* 0x000fe200000000ff */
[----:B------:R3:W-:Y:S01]  /*214d0*/  MUFU.EX2 R167, R9 ;  /* 0x0000000900a77308 */ /* 0x0007e20000000800 */
[----:B------:R-:W-:Y:S01]  /*214e0*/  F2FP.F16.F32.PACK_AB R6, R103, R98 ;  /* 0x000000626706723e */ /* 0x000fe200000000ff */
[--C-:B----4-:R-:W-:Y:S01]  /*214f0*/  FFMA.FTZ R3, R121, UR4, -R0.reuse ;  /* 0x0000000479037c23 */ /* 0x110fe20008010800 */
[----:B------:R-:W-:Y:S01]  /*21500*/  F2FP.F16.F32.PACK_AB R7, R105, R107 ;  /* 0x0000006b6907723e */ /* 0x000fe200000000ff */
[----:B------:R4:W-:Y:S04]  /*21510*/  MUFU.EX2 R251, R8 ;  /* 0x0000000800fb7308 */ /* 0x0009e80000000800 */
[----:B------:R5:W2:Y:S02]  /*21520*/  MUFU.EX2 R99, R3 ;  /* 0x0000000300637308 */ /* 0x000aa40000000800 */
[----:B------:R-:W-:Y:S01]  /*21530*/  HMMA.16816.F32 R24, R4, R28, R24 ;  /* 0x0000001c0418723c */ /* 0x000fe20000001818 */
[----:B---3--:R-:W-:-:S07]  /*21540*/  FFMA.FTZ R9, R177, UR4, -R0 ;  /* 0x00000004b1097c23 */ /* 0x008fce0008010800 */
[C---:B------:R-:W-:Y:S01]  /*21550*/  HMMA.16816.F32 R32, R4.reuse, R30, R32 ;  /* 0x0000001e0420723c */ /* 0x040fe20000001820 */
[----:B------:R-:W3:Y:S01]  /*21560*/  LDSM.16.MT88.4 R28, [R48+0xb000] ;  /* 0x00b00000301c783b */ /* 0x000ee20000004200 */
[----:B----4-:R-:W-:Y:S01]  /*21570*/  FFMA.FTZ R8, R124, UR4, -R2 ;  /* 0x000000047c087c23 */ /* 0x010fe20008010802 */
[----:B------:R4:W-:Y:S01]  /*21580*/  MUFU.EX2 R154, R9 ;  /* 0x00000009009a7308 */ /* 0x0009e20000000800 */
[--C-:B-----5:R-:W-:Y:S01]  /*21590*/  FFMA.FTZ R3, R117, UR4, -R0.reuse ;  /* 0x0000000475037c23 */ /* 0x120fe20008010800 */
[----:B--2---:R-:W-:Y:S02]  /*215a0*/  MOV R177, R99 ;  /* 0x0000006300b17202 */ /* 0x004fe40000000f00 */
[----:B------:R2:W-:Y:S01]  /*215b0*/  MUFU.EX2 R249, R8 ;  /* 0x0000000800f97308 */ /* 0x0005e20000000800 */
[C---:B------:R-:W-:Y:S03]  /*215c0*/  HMMA.16816.F32 R160, R4.reuse, R16, R160 ;  /* 0x0000001004a0723c */ /* 0x040fe600000018a0 */
[----:B------:R5:W1:Y:S05]  /*215d0*/  MUFU.EX2 R250, R3 ;  /* 0x0000000300fa7308 */ /* 0x000a6a0000000800 */
[----:B------:R-:W-:Y:S01]  /*215e0*/  HMMA.16816.F32 R12, R4, R18, R12 ;  /* 0x00000012040c723c */ /* 0x000fe2000000180c */
[----:B------:R-:W3:Y:S01]  /*215f0*/  LDSM.16.MT88.4 R16, [R51+0x1000] ;  /* 0x001000003310783b */ /* 0x000ee20000004200 */
[----:B----4-:R-:W-:Y:S01]  /*21600*/  FFMA.FTZ R9, R179, UR4, -R0 ;  /* 0x00000004b3097c23 */ /* 0x010fe20008010800 */
[----:B------:R-:W-:Y:S01]  /*21610*/  MOV R179, R98 ;  /* 0x0000006200b37202 */ /* 0x000fe20000000f00 */
[----:B--2---:R-:W-:-:S04]  /*21620*/  FFMA.FTZ R8, R120, UR4, -R2 ;  /* 0x0000000478087c23 */ /* 0x004fc80008010802 */
[C---:B------:R-:W-:Y:S01]  /*21630*/  HMMA.16816.F32 R36, R4.reuse, R40, R36 ;  /* 0x000000280424723c */ /* 0x040fe20000001824 */
[----:B-----5:R-:W-:Y:S01]  /*21640*/  FFMA.FTZ R3, R126, UR4, -R2 ;  /* 0x000000047e037c23 */ /* 0x020fe20008010802 */
[----:B------:R2:W-:Y:S04]  /*21650*/  MUFU.EX2 R247, R8 ;  /* 0x0000000800f77308 */ /* 0x0005e80000000800 */
[----:B------:R4:W5:Y:S02]  /*21660*/  MUFU.EX2 R246, R3 ;  /* 0x0000000300f67308 */ /* 0x0009640000000800 */
[C---:B------:R-:W-:Y:S02]  /*21670*/  HMMA.16816.F32 R40, R4.reuse, R42, R148 ;  /* 0x0000002a0428723c */ /* 0x040fe40000001894 */
[----:B------:R5:W-:Y:S06]  /*21680*/  MUFU.EX2 R148, R9 ;  /* 0x0000000900947308 */ /* 0x000bec0000000800 */
[----:B-1----:R-:W-:Y:S01]  /*21690*/  HMMA.16816.F32 R52, R4, R20, R52 ;  /* 0x000000140434723c */ /* 0x002fe20000001834 */
[----:B--2---:R-:W-:Y:S01]  /*216a0*/  FFMA.FTZ R8, R127, UR4, -R0 ;  /* 0x000000047f087c23 */ /* 0x004fe20008010800 */
[----:B----4-:R-:W-:-:S03]  /*216b0*/  FFMA.FTZ R3, R122, UR4, -R2 ;  /* 0x000000047a037c23 */ /* 0x010fc60008010802 */
[----:B------:R1:W-:Y:S03]  /*216c0*/  MUFU.EX2 R166, R8 ;  /* 0x0000000800a67308 */ /* 0x0003e60000000800 */
[----:B------:R-:W-:Y:S01]  /*216d0*/  HMMA.16816.F32 R60, R4, R22, R60 ;  /* 0x00000016043c723c */ /* 0x000fe2000000183c */
[----:B------:R-:W-:Y:S01]  /*216e0*/  F2FP.F16.F32.PACK_AB R4, R93, R106 ;  /* 0x0000006a5d04723e */ /* 0x000fe200000000ff */
[----:B------:R2:W-:Y:S01]  /*216f0*/  MUFU.EX2 R248, R3 ;  /* 0x0000000300f87308 */ /* 0x0005e20000000800 */
[----:B------:R-:W-:Y:S01]  /*21700*/  F2FP.F16.F32.PACK_AB R5, R252, R99 ;  /* 0x00000063fc05723e */ /* 0x000fe200000000ff */
[----:B-----5:R-:W-:Y:S01]  /*21710*/  FFMA.FTZ R9, R190, UR4, -R0 ;  /* 0x00000004be097c23 */ /* 0x020fe20008010800 */
[----:B------:R-:W-:Y:S02]  /*21720*/  F2FP.F16.F32.PACK_AB R6, R108, R141 ;  /* 0x0000008d6c06723e */ /* 0x000fe400000000ff */
[----:B------:R-:W-:Y:S01]  /*21730*/  F2FP.F16.F32.PACK_AB R7, R250, R251 ;  /* 0x000000fbfa07723e */ /* 0x000fe200000000ff */
[----:B------:R4:W-:Y:S01]  /*21740*/  MUFU.EX2 R137, R9 ;  /* 0x0000000900897308 */ /* 0x0009e20000000800 */
[----:B------:R-:W-:Y:S01]  /*21750*/  MOV R190, R95 ;  /* 0x0000005f00be7202 */ /* 0x000fe20000000f00 */
[----:B-1----:R-:W-:-:S04]  /*21760*/  FFMA.FTZ R8, R133, UR4, -R2 ;  /* 0x0000000485087c23 */ /* 0x002fc80008010802 */
[----:B---3--:R-:W-:Y:S01]  /*21770*/  HMMA.16816.F32 R20, R4, R28, R24 ;  /* 0x0000001c0414723c */ /* 0x008fe20000001818 */
[----:B------:R-:W1:Y:S01]  /*21780*/  LDSM.16.MT88.4 R24, [R48+0xb800] ;  /* 0x00b800003018783b */ /* 0x000e620000004200 */
[----:B--2---:R-:W-:-:S04]  /*21790*/  FFMA.FTZ R3, R129, UR4, -R0 ;  /* 0x0000000481037c23 */ /* 0x004fc80008010800 */
[----:B------:R2:W3:Y:S02]  /*217a0*/  MUFU.EX2 R164, R3 ;  /* 0x0000000300a47308 */ /* 0x0004e40000000800 */
[----:B------:R-:W-:Y:S01]  /*217b0*/  HMMA.16816.F32 R28, R4, R30, R32 ;  /* 0x0000001e041c723c */ /* 0x000fe20000001820 */
[----:B----4-:R-:W-:Y:S01]  /*217c0*/  FFMA.FTZ R9, R200, UR4, -R0 ;  /* 0x00000004c8097c23 */ /* 0x010fe20008010800 */
[----:B------:R-:W-:-:S06]  /*217d0*/  MOV R200, R111 ;  /* 0x0000006f00c87202 */ /* 0x000fcc0000000f00 */
[----:B------:R-:W-:Y:S01]  /*217e0*/  HMMA.16816.F32 R32, R4, R44, R36 ;  /* 0x0000002c0420723c */ /* 0x000fe20000001824 */
[----:B--2---:R-:W-:-:S04]  /*217f0*/  FFMA.FTZ R3, R123, UR4, -R0 ;  /* 0x000000047b037c23 */ /* 0x004fc80008010800 */
[----:B------:R2:W4:Y:S03]  /*21800*/  MUFU.EX2 R165, R3 ;  /* 0x0000000300a57308 */ /* 0x0005260000000800 */
[C---:B------:R-:W-:Y:S01]  /*21810*/  HMMA.16816.F32 R36, R4.reuse, R18, R12 ;  /* 0x000000120424723c */ /* 0x040fe2000000180c */
[----:B------:R-:W5:Y:S07]  /*21820*/  LDSM.16.MT88.4 R12, [R51+0x1800] ;  /* 0x00180000330c783b */ /* 0x000f6e0000004200 */
[----:B------:R-:W-:Y:S01]  /*21830*/  HMMA.16816.F32 R64, R4, R46, R40 ;  /* 0x0000002e0440723c */ /* 0x000fe20000001828 */
[----:B------:R-:W5:Y:S04]  /*21840*/  LDSM.16.MT88.4 R40, [R50+0xb800] ;  /* 0x00b800003228783b */ /* 0x000f680000004200 */
[----:B------:R-:W5:Y:S01]  /*21850*/  LDSM.16.MT88.4 R44, [R49+0x1800] ;  /* 0x00180000312c783b */ /* 0x000f620000004200 */
[----:B--2---:R-:W-:-:S02]  /*21860*/  FFMA.FTZ R3, R132, UR4, -R2 ;  /* 0x0000000484037c23 */ /* 0x004fc40008010802 */
[C---:B------:R-:W-:Y:S02]  /*21870*/  HMMA.16816.F32 R52, R4.reuse, R56, R52 ;  /* 0x000000380434723c */ /* 0x040fe40000001834 */
[----:B------:R2:W-:Y:S06]  /*21880*/  MUFU.EX2 R158, R3 ;  /* 0x00000003009e7308 */ /* 0x0005ec0000000800 */
[C---:B------:R-:W-:Y:S08]  /*21890*/  HMMA.16816.F32 R68, R4.reuse, R58, R60 ;  /* 0x0000003a0444723c */ /* 0x040ff0000000183c */
[----:B------:R-:W-:Y:S01]  /*218a0*/  HMMA.16816.F32 R56, R4, R16, R160 ;  /* 0x000000100438723c */ /* 0x000fe200000018a0 */
[----:B------:R-:W-:Y:S01]  /*218b0*/  F2FP.F16.F32.PACK_AB R4, R249, R246 ;  /* 0x000000f6f904723e */ /* 0x000fe200000000ff */
[----:B--2---:R-:W-:Y:S01]  /*218c0*/  FFMA.FTZ R3, R131, UR4, -R2 ;  /* 0x0000000483037c23 */ /* 0x004fe20008010802 */
[----:B---3--:R-:W-:Y:S01]  /*218d0*/  F2FP.F16.F32.PACK_AB R5, R167, R164 ;  /* 0x000000a4a705723e */ /* 0x008fe200000000ff */
[----:B------:R2:W3:Y:S01]  /*218e0*/  MUFU.EX2 R160, R8 ;  /* 0x0000000800a07308 */ /* 0x0004e20000000800 */
[----:B------:R-:W-:Y:S01]  /*218f0*/  F2FP.F16.F32.PACK_AB R6, R247, R248 ;  /* 0x000000f8f706723e */ /* 0x000fe200000000ff */
[----:B------:R-:W-:Y:S01]  /*21900*/  LDSM.16.MT88.4 R16, [R50+0xc000] ;  /* 0x00c000003210783b */ /* 0x000fe20000004200 */
[----:B----4-:R-:W-:Y:S01]  /*21910*/  F2FP.F16.F32.PACK_AB R7, R165, R166 ;  /* 0x000000a6a507723e */ /* 0x010fe200000000ff */
[----:B------:R4:W-:Y:S01]  /*21920*/  MUFU.EX2 R159, R3 ;  /* 0x00000003009f7308 */ /* 0x0009e20000000800 */
[----:B------:R-:W-:-:S02]  /*21930*/  MOV R162, R141 ;  /* 0x0000008d00a27202 */ /* 0x000fc40000000f00 */
[----:B------:R-:W-:Y:S01]  /*21940*/  MOV R163, R108 ;  /* 0x0000006c00a37202 */ /* 0x000fe20000000f00 */
[----:B------:R3:W-:Y:S02]  /*21950*/  MUFU.EX2 R131, R9 ;  /* 0x0000000900837308 */ /* 0x0007e40000000800 */
[----:B-1----:R-:W-:Y:S01]  /*21960*/  HMMA.16816.F32 R60, R4, R24, R20 ;  /* 0x00000018043c723c */ /* 0x002fe20000001814 */
[----:B------:R-:W1:Y:S01]  /*21970*/  LDSM.16.MT88.4 R20, [R48+0xc000] ;  /* 0x00c000003014783b */ /* 0x000e620000004200 */
[----:B--2---:R-:W-:Y:S01]  /*21980*/  FFMA.FTZ R8, R130, UR4, -R2 ;  /* 0x0000000482087c23 */ /* 0x004fe20008010802 */
[----:B----4-:R-:W-:-:S03]  /*21990*/  FFMA.FTZ R3, R178, UR4, -R0 ;  /* 0x00000004b2037c23 */ /* 0x010fc60008010800 */
[----:B------:R2:W-:Y:S02]  /*219a0*/  MUFU.EX2 R161, R8 ;  /* 0x0000000800a17308 */ /* 0x0005e40000000800 */
[C---:B------:R-:W-:Y:S01]  /*219b0*/  HMMA.16816.F32 R28, R4.reuse, R26, R28 ;  /* 0x0000001a041c723c */ /* 0x040fe2000000181c */
[----:B------:R-:W-:Y:S01]  /*219c0*/  MOV R178, R93 ;  /* 0x0000005d00b27202 */ /* 0x000fe20000000f00 */
[--C-:B---3--:R-:W-:Y:S01]  /*219d0*/  FFMA.FTZ R9, R207, UR4, -R0.reuse ;  /* 0x00000004cf097c23 */ /* 0x108fe20008010800 */
[----:B------:R3:W4:Y:S04]  /*219e0*/  MUFU.EX2 R155, R3 ;  /* 0x00000003009b7308 */ /* 0x0007280000000800 */
[----:B------:R4:W-:Y:S01]  /*219f0*/  MUFU.EX2 R121, R9 ;  /* 0x0000000900797308 */ /* 0x0009e20000000800 */
[----:B-----5:R-:W-:Y:S01]  /*21a00*/  HMMA.16816.F32 R56, R4, R12, R56 ;  /* 0x0000000c0438723c */ /* 0x020fe20000001838 */
[----:B--2---:R-:W-:-:S07]  /*21a10*/  FFMA.FTZ R8, R135, UR4, -R0 ;  /* 0x0000000487087c23 */ /* 0x004fce0008010800 */
[C---:B------:R-:W-:Y:S01]  /*21a20*/  HMMA.16816.F32 R12, R4.reuse, R14, R36 ;  /* 0x0000000e040c723c */ /* 0x040fe20000001824 */
[--C-:B---3--:R-:W-:Y:S01]  /*21a30*/  FFMA.FTZ R3, R134, UR4, -R0.reuse ;  /* 0x0000000486037c23 */ /* 0x108fe20008010800 */
[----:B------:R2:W-:Y:S01]  /*21a40*/  MUFU.EX2 R157, R8 ;  /* 0x00000008009d7308 */ /* 0x0005e20000000800 */
[----:B------:R-:W3:Y:S01]  /*21a50*/  LDSM.16.MT88.4 R36, [R51+0x2000] ;  /* 0x002000003324783b */ /* 0x000ee20000004200 */
[----:B----4-:R-:W-:Y:S02]  /*21a60*/  FFMA.FTZ R9, R173, UR4, -R0 ;  /* 0x00000004ad097c23 */ /* 0x010fe40008010800 */
[----:B------:R4:W5:Y:S02]  /*21a70*/  MUFU.EX2 R156, R3 ;  /* 0x00000003009c7308 */ /* 0x0009640000000800 */
[C---:B------:R-:W-:Y:S02]  /*21a80*/  HMMA.16816.F32 R24, R4.reuse, R40, R32 ;  /* 0x000000280418723c */ /* 0x040fe40000001820 */
[----:B------:R1:W-:Y:S06]  /*21a90*/  MUFU.EX2 R114, R9 ;  /* 0x0000000900727308 */ /* 0x0003ec0000000800 */
[C---:B------:R-:W-:Y:S01]  /*21aa0*/  HMMA.16816.F32 R32, R4.reuse, R42, R64 ;  /* 0x0000002a0420723c */ /* 0x040fe20000001840 */
[----:B------:R-:W3:Y:S01]  /*21ab0*/  LDSM.16.MT88.4 R64, [R49+0x2000] ;  /* 0x002000003140783b */ /* 0x000ee20000004200 */
[--C-:B--2---:R-:W-:Y:S01]  /*21ac0*/  FFMA.FTZ R8, R168, UR4, -R2.reuse ;  /* 0x00000004a8087c23 */ /* 0x104fe20008010802 */
[----:B------:R-:W-:Y:S01]  /*21ad0*/  MOV R168, R105 ;  /* 0x0000006900a87202 */ /* 0x000fe20000000f00 */
[----:B----4-:R-:W-:Y:S01]  /*21ae0*/  FFMA.FTZ R3, R170, UR4, -R2 ;  /* 0x00000004aa037c23 */ /* 0x010fe20008010802 */
[----:B------:R-:W-:Y:S01]  /*21af0*/  MOV R170, R106 ;  /* 0x0000006a00aa7202 */ /* 0x000fe20000000f00 */
[----:B------:R2:W-:Y:S02]  /*21b00*/  MUFU.EX2 R151, R8 ;  /* 0x0000000800977308 */ /* 0x0005e40000000800 */
[C---:B------:R-:W-:Y:S01]  /*21b10*/  HMMA.16816.F32 R52, R4.reuse, R44, R52 ;  /* 0x0000002c0434723c */ /* 0x040fe20000001834 */
[----:B-1----:R-:W-:Y:S01]  /*21b20*/  FFMA.FTZ R9, R211, UR4, -R0 ;  /* 0x00000004d3097c23 */ /* 0x002fe20008010800 */
[----:B------:R1:W4:Y:S04]  /*21b30*/  MUFU.EX2 R150, R3 ;  /* 0x0000000300967308 */ /* 0x0003280000000800 */
[----:B------:R4:W-:Y:S02]  /*21b40*/  MUFU.EX2 R106, R9 ;  /* 0x00000009006a7308 */ /* 0x0009e40000000800 */
[----:B------:R-:W-:Y:S01]  /*21b50*/  HMMA.16816.F32 R68, R4, R46, R68 ;  /* 0x0000002e0444723c */ /* 0x000fe20000001844 */
[----:B------:R-:W-:-:S02]  /*21b60*/  F2FP.F16.F32.PACK_AB R4, R160, R158 ;  /* 0x0000009ea004723e */ /* 0x000fc400000000ff */
[----:B------:R-:W-:Y:S01]  /*21b70*/  F2FP.F16.F32.PACK_AB R5, R154, R155 ;  /* 0x0000009b9a05723e */ /* 0x000fe200000000ff */
[--C-:B--2---:R-:W-:Y:S01]  /*21b80*/  FFMA.FTZ R8, R88, UR4, -R2.reuse ;  /* 0x0000000458087c23 */ /* 0x104fe20008010802 */
[----:B------:R-:W-:Y:S02]  /*21b90*/  F2FP.F16.F32.PACK_AB R6, R161, R159 ;  /* 0x0000009fa106723e */ /* 0x000fe400000000ff */
[----:B-----5:R-:W-:Y:S01]  /*21ba0*/  F2FP.F16.F32.PACK_AB R7, R156, R157 ;  /* 0x0000009d9c07723e */ /* 0x020fe200000000ff */
[----:B-1----:R-:W-:Y:S01]  /*21bb0*/  FFMA.FTZ R3, R169, UR4, -R2 ;  /* 0x00000004a9037c23 */ /* 0x002fe20008010802 */
[----:B------:R1:W-:Y:S01]  /*21bc0*/  MUFU.EX2 R152, R8 ;  /* 0x0000000800987308 */ /* 0x0003e20000000800 */
[----:B------:R-:W-:Y:S01]  /*21bd0*/  MOV R169, R103 ;  /* 0x0000006700a97202 */ /* 0x000fe20000000f00 */
[--C-:B----4-:R-:W-:Y:S02]  /*21be0*/  FFMA.FTZ R9, R214, UR4, -R0.reuse ;  /* 0x00000004d6097c23 */ /* 0x110fe40008010800 */
[----:B------:R2:W-:Y:S01]  /*21bf0*/  MUFU.EX2 R153, R3 ;  /* 0x0000000300997308 */ /* 0x0005e20000000800 */
[C---:B------:R-:W-:Y:S08]  /*21c00*/  HMMA.16816.F32 R44, R4.reuse, R20, R60 ;  /* 0x00000014042c723c */ /* 0x040ff0000000183c */
[----:B------:R-:W-:Y:S01]  /*21c10*/  HMMA.16816.F32 R40, R4, R22, R28 ;  /* 0x000000160428723c */ /* 0x000fe2000000181c */
[----:B------:R-:W4:Y:S01]  /*21c20*/  LDSM.16.MT88.4 R20, [R48+0xc800] ;  /* 0x00c800003014783b */ /* 0x000f220000004200 */
[--C-:B-1----:R-:W-:Y:S01]  /*21c30*/  FFMA.FTZ R8, R171, UR4, -R0.reuse ;  /* 0x00000004ab087c23 */ /* 0x102fe20008010800 */
[----:B------:R-:W-:Y:S01]  /*21c40*/  MOV R171, R100 ;  /* 0x0000006400ab7202 */ /* 0x000fe20000000f00 */
[----:B--2---:R-:W-:-:S02]  /*21c50*/  FFMA.FTZ R3, R185, UR4, -R0 ;  /* 0x00000004b9037c23 */ /* 0x004fc40008010800 */
[----:B------:R1:W-:Y:S01]  /*21c60*/  MUFU.EX2 R149, R8 ;  /* 0x0000000800957308 */ /* 0x0003e20000000800 */
[----:B------:R-:W-:Y:S01]  /*21c70*/  MOV R185, R107 ;  /* 0x0000006b00b97202 */ /* 0x000fe20000000f00 */
[C---:B------:R-:W-:Y:S01]  /*21c80*/  HMMA.16816.F32 R28, R4.reuse, R16, R24 ;  /* 0x00000010041c723c */ /* 0x040fe20000001818 */
[----:B------:R-:W2:Y:S01]  /*21c90*/  LDSM.16.MT88.4 R24, [R50+0xc800] ;  /* 0x00c800003218783b */ /* 0x000ea20000004200 */
[----:B------:R5:W4:Y:S06]  /*21ca0*/  MUFU.EX2 R146, R3 ;  /* 0x0000000300927308 */ /* 0x000b2c0000000800 */
[----:B---3--:R-:W-:Y:S01]  /*21cb0*/  HMMA.16816.F32 R60, R4, R36, R56 ;  /* 0x00000024043c723c */ /* 0x008fe20000001838 */
[----:B------:R-:W3:Y:S01]  /*21cc0*/  LDSM.16.MT88.4 R56, [R49+0x2800] ;  /* 0x002800003138783b */ /* 0x000ee20000004200 */
[----:B-1----:R-:W-:Y:S01]  /*21cd0*/  FFMA.FTZ R8, R186, UR4, -R2 ;  /* 0x00000004ba087c23 */ /* 0x002fe20008010802 */
[----:B------:R-:W-:-:S02]  /*21ce0*/  MOV R186, R97 ;  /* 0x0000006100ba7202 */ /* 0x000fc40000000f00 */
[----:B------:R1:W-:Y:S01]  /*21cf0*/  MUFU.EX2 R97, R9 ;  /* 0x0000000900617308 */ /* 0x0003e20000000800 */
[--C-:B-----5:R-:W-:Y:S02]  /*21d00*/  FFMA.FTZ R3, R89, UR4, -R0.reuse ;  /* 0x0000000459037c23 */ /* 0x120fe40008010800 */
[C---:B------:R-:W-:Y:S01]  /*21d10*/  HMMA.16816.F32 R72, R4.reuse, R18, R32 ;  /* 0x000000120448723c */ /* 0x040fe20000001820 */
[----:B------:R-:W5:Y:S01]  /*21d20*/  LDSM.16.MT88.4 R16, [R51+0x2800] ;  /* 0x002800003310783b */ /* 0x000f620000004200 */
[----:B------:R4:W-:Y:S03]  /*21d30*/  MUFU.EX2 R139, R8 ;  /* 0x00000008008b7308 */ /* 0x0009e60000000800 */
[----:B------:R-:W5:Y:S01]  /*21d40*/  LDSM.16.MT88.4 R32, [R50+0xd000] ;  /* 0x00d000003220783b */ /* 0x000f620000004200 */
[----:B------:R2:W2:Y:S02]  /*21d50*/  MUFU.EX2 R147, R3 ;  /* 0x0000000300937308 */ /* 0x0004a40000000800 */
[----:B------:R-:W-:Y:S01]  /*21d60*/  HMMA.16816.F32 R52, R4, R64, R52 ;  /* 0x000000400434723c */ /* 0x000fe20000001834 */
[----:B-1----:R-:W-:-:S07]  /*21d70*/  FFMA.FTZ R9, R217, UR4, -R0 ;  /* 0x00000004d9097c23 */ /* 0x002fce0008010800 */
[C---:B------:R-:W-:Y:S01]  /*21d80*/  HMMA.16816.F32 R68, R4.reuse, R66, R68 ;  /* 0x000000420444723c */ /* 0x040fe20000001844 */
[--C-:B----4-:R-:W-:Y:S01]  /*21d90*/  FFMA.FTZ R8, R187, UR4, -R2.reuse ;  /* 0x00000004bb087c23 */ /* 0x110fe20008010802 */
[----:B------:R-:W-:Y:S01]  /*21da0*/  LDSM.16.MT88.4 R64, [R49+0x3000] ;  /* 0x003000003140783b */ /* 0x000fe20000004200 */
[----:B------:R-:W-:Y:S01]  /*21db0*/  MOV R187, R94 ;  /* 0x0000005e00bb7202 */ /* 0x000fe20000000f00 */
[----:B--2---:R-:W-:Y:S01]  /*21dc0*/  FFMA.FTZ R3, R91, UR4, -R2 ;  /* 0x000000045b037c23 */ /* 0x004fe20008010802 */
[----:B------:R1:W-:Y:S03]  /*21dd0*/  MUFU.EX2 R144, R8 ;  /* 0x0000000800907308 */ /* 0x0003e60000000800 */
[----:B------:R-:W-:Y:S01]  /*21de0*/  HMMA.16816.F32 R12, R4, R38, R12 ;  /* 0x00000026040c723c */ /* 0x000fe2000000180c */
[----:B------:R-:W-:Y:S01]  /*21df0*/  F2FP.F16.F32.PACK_AB R4, R151, R150 ;  /* 0x000000969704723e */ /* 0x000fe200000000ff */
[----:B------:R2:W4:Y:S01]  /*21e00*/  MUFU.EX2 R138, R3 ;  /* 0x00000003008a7308 */ /* 0x0005220000000800 */
[----:B------:R-:W-:-:S02]  /*21e10*/  F2FP.F16.F32.PACK_AB R5, R148, R146 ;  /* 0x000000929405723e */ /* 0x000fc400000000ff */
[----:B------:R-:W-:Y:S01]  /*21e20*/  F2FP.F16.F32.PACK_AB R6, R152, R153 ;  /* 0x000000999806723e */ /* 0x000fe200000000ff */
[----:B------:R3:W-:Y:S01]  /*21e30*/  MUFU.EX2 R88, R9 ;  /* 0x0000000900587308 */ /* 0x0007e20000000800 */
[----:B------:R-:W-:Y:S01]  /*21e40*/  F2FP.F16.F32.PACK_AB R7, R147, R149 ;  /* 0x000000959307723e */ /* 0x000fe200000000ff */
[----:B-1----:R-:W-:Y:S01]  /*21e50*/  FFMA.FTZ R8, R188, UR4, -R0 ;  /* 0x00000004bc087c23 */ /* 0x002fe20008010800 */
[----:B------:R-:W-:-:S05]  /*21e60*/  MOV R188, R143 ;  /* 0x0000008f00bc7202 */ /* 0x000fca0000000f00 */
[----:B------:R-:W-:Y:S01]  /*21e70*/  HMMA.16816.F32 R44, R4, R20, R44 ;  /* 0x00000014042c723c */ /* 0x000fe2000000182c */
[----:B------:R1:W-:Y:S01]  /*21e80*/  MUFU.EX2 R143, R8 ;  /* 0x00000008008f7308 */ /* 0x0003e20000000800 */
[----:B--2---:R-:W-:-:S04]  /*21e90*/  FFMA.FTZ R3, R90, UR4, -R2 ;  /* 0x000000045a037c23 */ /* 0x004fc80008010802 */
[----:B------:R2:W-:Y:S01]  /*21ea0*/  MUFU.EX2 R145, R3 ;  /* 0x0000000300917308 */ /* 0x0005e20000000800 */
[--C-:B---3--:R-:W-:Y:S01]  /*21eb0*/  FFMA.FTZ R9, R221, UR4, -R2.reuse ;  /* 0x00000004dd097c23 */ /* 0x108fe20008010802 */
[----:B------:R-:W-:Y:S01]  /*21ec0*/  HMMA.16816.F32 R40, R4, R22, R40 ;  /* 0x000000160428723c */ /* 0x000fe20000001828 */
[----:B------:R-:W3:Y:S01]  /*21ed0*/  LDSM.16.MT88.4 R20, [R48+0xd000] ;  /* 0x00d000003014783b */ /* 0x000ee20000004200 */
[----:B-1----:R-:W-:-:S06]  /*21ee0*/  FFMA.FTZ R8, R196, UR4, -R2 ;  /* 0x00000004c4087c23 */ /* 0x002fcc0008010802 */
[----:B------:R-:W-:Y:S01]  /*21ef0*/  HMMA.16816.F32 R28, R4, R24, R28 ;  /* 0x00000018041c723c */ /* 0x000fe2000000181c */
[----:B------:R-:W-:Y:S01]  /*21f00*/  MOV R196, R140 ;  /* 0x0000008c00c47202 */ /* 0x000fe20000000f00 */
[----:B------:R1:W-:Y:S01]  /*21f10*/  MUFU.EX2 R135, R8 ;  /* 0x0000000800877308 */ /* 0x0003e20000000800 */
[----:B--2---:R-:W-:Y:S01]  /*21f20*/  FFMA.FTZ R3, R191, UR4, -R0 ;  /* 0x00000004bf037c23 */ /* 0x004fe20008010800 */
[----:B------:R-:W-:-:S03]  /*21f30*/  MOV R191, R96 ;  /* 0x0000006000bf7202 */ /* 0x000fc60000000f00 */
[----:B------:R2:W4:Y:S01]  /*21f40*/  MUFU.EX2 R136, R3 ;  /* 0x0000000300887308 */ /* 0x0005220000000800 */
[C---:B------:R-:W-:Y:S08]  /*21f50*/  HMMA.16816.F32 R36, R4.reuse, R26, R72 ;  /* 0x0000001a0424723c */ /* 0x040ff00000001848 */
[C---:B------:R-:W-:Y:S01]  /*21f60*/  HMMA.16816.F32 R52, R4.reuse, R56, R52 ;  /* 0x000000380434723c */ /* 0x040fe20000001834 */
[----:B-1----:R-:W-:Y:S01]  /*21f70*/  FFMA.FTZ R8, R194, UR4, -R2 ;  /* 0x00000004c2087c23 */ /* 0x002fe20008010802 */
[----:B------:R-:W-:Y:S01]  /*21f80*/  MOV R194, R109 ;  /* 0x0000006d00c27202 */ /* 0x000fe20000000f00 */
[--C-:B--2---:R-:W-:Y:S01]  /*21f90*/  FFMA.FTZ R3, R189, UR4, -R0.reuse ;  /* 0x00000004bd037c23 */ /* 0x104fe20008010800 */
[----:B------:R-:W-:Y:S01]  /*21fa0*/  MOV R189, R79 ;  /* 0x0000004f00bd7202 */ /* 0x000fe20000000f00 */
[----:B------:R1:W-:Y:S03]  /*21fb0*/  MUFU.EX2 R134, R8 ;  /* 0x0000000800867308 */ /* 0x0003e60000000800 */
[C---:B------:R-:W-:Y:S01]  /*21fc0*/  HMMA.16816.F32 R68, R4.reuse, R58, R68 ;  /* 0x0000003a0444723c */ /* 0x040fe20000001844 */
[----:B------:R2:W3:Y:S07]  /*21fd0*/  MUFU.EX2 R142, R3 ;  /* 0x00000003008e7308 */ /* 0x0004ee0000000800 */
[----:B-----5:R-:W-:Y:S01]  /*21fe0*/  HMMA.16816.F32 R56, R4, R16, R60 ;  /* 0x000000100438723c */ /* 0x020fe2000000183c */
[----:B-1----:R-:W-:Y:S01]  /*21ff0*/  FFMA.FTZ R8, R198, UR4, -R0 ;  /* 0x00000004c6087c23 */ /* 0x002fe20008010800 */
[----:B------:R-:W-:-:S06]  /*22000*/  MOV R198, R101 ;  /* 0x0000006500c67202 */ /* 0x000fcc0000000f00 */
[----:B------:R-:W-:Y:S01]  /*22010*/  HMMA.16816.F32 R12, R4, R18, R12 ;  /* 0x00000012040c723c */ /* 0x000fe2000000180c */
[----:B------:R-:W1:Y:S01]  /*22020*/  LDSM.16.MT88.4 R16, [R51+0x3000] ;  /* 0x003000003310783b */ /* 0x000e620000004200 */
[----:B----4-:R-:W-:Y:S01]  /*22030*/  F2FP.F16.F32.PACK_AB R4, R139, R138 ;  /* 0x0000008a8b04723e */ /* 0x010fe200000000ff */
[--C-:B--2---:R-:W-:Y:S01]  /*22040*/  FFMA.FTZ R3, R76, UR4, -R2.reuse ;  /* 0x000000044c037c23 */ /* 0x104fe20008010802 */
[----:B------:R-:W-:Y:S01]  /*22050*/  F2FP.F16.F32.PACK_AB R5, R137, R136 ;  /* 0x000000888905723e */ /* 0x000fe200000000ff */
[----:B------:R2:W-:Y:S01]  /*22060*/  MUFU.EX2 R133, R8 ;  /* 0x0000000800857308 */ /* 0x0005e20000000800 */
[----:B------:R-:W-:Y:S02]  /*22070*/  F2FP.F16.F32.PACK_AB R6, R144, R145 ;  /* 0x000000919006723e */ /* 0x000fe400000000ff */
[----:B---3--:R-:W-:Y:S01]  /*22080*/  F2FP.F16.F32.PACK_AB R7, R142, R143 ;  /* 0x0000008f8e07723e */ /* 0x008fe200000000ff */
[----:B------:R3:W4:Y:S06]  /*22090*/  MUFU.EX2 R140, R3 ;  /* 0x00000003008c7308 */ /* 0x00072c0000000800 */
[----:B------:R-:W-:Y:S01]  /*220a0*/  HMMA.16816.F32 R24, R4, R32, R28 ;  /* 0x000000200418723c */ /* 0x000fe2000000181c */
[----:B--2---:R-:W-:-:S07]  /*220b0*/  FFMA.FTZ R8, R203, UR4, -R2 ;  /* 0x00000004cb087c23 */ /* 0x004fce0008010802 */
[----:B------:R-:W-:Y:S01]  /*220c0*/  HMMA.16816.F32 R76, R4, R34, R36 ;  /* 0x00000022044c723c */ /* 0x000fe20000001824 */
[----:B------:R-:W2:Y:S01]  /*220d0*/  LDSM.16.MT88.4 R32, [R50+0xd800] ;  /* 0x00d800003220783b */ /* 0x000ea20000004200 */
[----:B---3--:R-:W-:Y:S01]  /*220e0*/  FFMA.FTZ R3, R195, UR4, -R2 ;  /* 0x00000004c3037c23 */ /* 0x008fe20008010802 */
[----:B------:R3:W-:Y:S01]  /*220f0*/  MUFU.EX2 R129, R8 ;  /* 0x0000000800817308 */ /* 0x0007e20000000800 */
[----:B------:R-:W-:-:S03]  /*22100*/  MOV R195, R116 ;  /* 0x0000007400c37202 */ /* 0x000fc60000000f00 */
[----:B------:R5:W-:Y:S01]  /*22110*/  MUFU.EX2 R141, R3 ;  /* 0x00000003008d7308 */ /* 0x000be20000000800 */
[C---:B------:R-:W-:Y:S08]  /*22120*/  HMMA.16816.F32 R44, R4.reuse, R20, R44 ;  /* 0x00000014042c723c */ /* 0x040ff0000000182c */
[----:B------:R-:W-:Y:S01]  /*22130*/  HMMA.16816.F32 R40, R4, R22, R40 ;  /* 0x000000160428723c */ /* 0x000fe20000001828 */
[----:B------:R-:W2:Y:S01]  /*22140*/  LDSM.16.MT88.4 R20, [R48+0xd800] ;  /* 0x00d800003014783b */ /* 0x000ea20000004200 */
[----:B---3--:R-:W-:Y:S01]  /*22150*/  FFMA.FTZ R8, R204, UR4, -R2 ;  /* 0x00000004cc087c23 */ /* 0x008fe20008010802 */
[----:B-----5:R-:W-:-:S03]  /*22160*/  FFMA.FTZ R3, R199, UR4, -R0 ;  /* 0x00000004c7037c23 */ /* 0x020fc60008010800 */
[----:B------:R3:W-:Y:S01]  /*22170*/  MUFU.EX2 R128, R8 ;  /* 0x0000000800807308 */ /* 0x0007e20000000800 */
[----:B------:R-:W-:Y:S01]  /*22180*/  MOV R199, R110 ;  /* 0x0000006e00c77202 */ /* 0x000fe20000000f00 */
[C---:B------:R-:W-:Y:S01]  /*22190*/  HMMA.16816.F32 R72, R4.reuse, R64, R52 ;  /* 0x000000400448723c */ /* 0x040fe20000001834 */
[----:B------:R-:W5:Y:S01]  /*221a0*/  LDSM.16.MT88.4 R52, [R49+0x3800] ;  /* 0x003800003134783b */ /* 0x000f620000004200 */
[----:B------:R4:W1:Y:S06]  /*221b0*/  MUFU.EX2 R132, R3 ;  /* 0x0000000300847308 */ /* 0x00086c0000000800 */
[----:B------:R-:W-:Y:S01]  /*221c0*/  HMMA.16816.F32 R68, R4, R66, R68 ;  /* 0x000000420444723c */ /* 0x000fe20000001844 */
[----:B------:R-:W-:Y:S01]  /*221d0*/  LDSM.16.MT88.4 R64, [R49+0x4000] ;  /* 0x004000003140783b */ /* 0x000fe20000004200 */
[--C-:B---3--:R-:W-:Y:S01]  /*221e0*/  FFMA.FTZ R8, R205, UR4, -R0.reuse ;  /* 0x00000004cd087c23 */ /* 0x108fe20008010800 */
[----:B----4-:R-:W-:-:S05]  /*221f0*/  FFMA.FTZ R3, R197, UR4, -R0 ;  /* 0x00000004c5037c23 */ /* 0x010fca0008010800 */
[C---:B-1----:R-:W-:Y:S01]  /*22200*/  HMMA.16816.F32 R60, R4.reuse, R16, R56 ;  /* 0x00000010043c723c */ /* 0x042fe20000001838 */
[----:B------:R1:W-:Y:S01]  /*22210*/  MUFU.EX2 R123, R8 ;  /* 0x00000008007b7308 */ /* 0x0003e20000000800 */
[----:B------:R-:W-:Y:S01]  /*22220*/  MOV R197, R10 ;  /* 0x0000000a00c57202 */ /* 0x000fe20000000f00 */
[----:B------:R-:W-:Y:S02]  /*22230*/  FFMA.FTZ R10, R223, UR4, -R0 ;  /* 0x00000004df0a7c23 */ /* 0x000fe40008010800 */
[----:B------:R-:W3:Y:S03]  /*22240*/  MUFU.EX2 R130, R3 ;  /* 0x0000000300827308 */ /* 0x000ee60000000800 */
[----:B------:R-:W-:Y:S01]  /*22250*/  HMMA.16816.F32 R12, R4, R18, R12 ;  /* 0x00000012040c723c */ /* 0x000fe2000000180c */
[----:B------:R-:W-:Y:S01]  /*22260*/  F2FP.F16.F32.PACK_AB R4, R135, R140 ;  /* 0x0000008c8704723e */ /* 0x000fe200000000ff */
[----:B------:R-:W4:Y:S01]  /*22270*/  LDSM.16.MT88.4 R16, [R51+0x3800] ;  /* 0x003800003310783b */ /* 0x000f220000004200 */
[----:B------:R-:W-:-:S02]  /*22280*/  F2FP.F16.F32.PACK_AB R5, R131, R132 ;  /* 0x000000848305723e */ /* 0x000fc400000000ff */
[----:B------:R-:W-:Y:S01]  /*22290*/  F2FP.F16.F32.PACK_AB R6, R134, R141 ;  /* 0x0000008d8606723e */ /* 0x000fe200000000ff */
[--C-:B-1----:R-:W-:Y:S01]  /*222a0*/  FFMA.FTZ R8, R172, UR4, -R2.reuse ;  /* 0x00000004ac087c23 */ /* 0x102fe20008010802 */
[----:B---3--:R-:W-:Y:S01]  /*222b0*/  F2FP.F16.F32.PACK_AB R7, R130, R133 ;  /* 0x000000858207723e */ /* 0x008fe200000000ff */
[--C-:B------:R-:W-:Y:S02]  /*222c0*/  FFMA.FTZ R3, R202, UR4, -R2.reuse ;  /* 0x00000004ca037c23 */ /* 0x100fe40008010802 */
[----:B------:R1:W-:Y:S04]  /*222d0*/  MUFU.EX2 R118, R8 ;  /* 0x0000000800767308 */ /* 0x0003e80000000800 */
[----:B------:R3:W4:Y:S01]  /*222e0*/  MUFU.EX2 R127, R3 ;  /* 0x00000003007f7308 */ /* 0x0007220000000800 */
[C---:B--2---:R-:W-:Y:S01]  /*222f0*/  HMMA.16816.F32 R28, R4.reuse, R32, R24 ;  /* 0x00000020041c723c */ /* 0x044fe20000001818 */
[----:B------:R-:W2:Y:S07]  /*22300*/  LDSM.16.MT88.4 R24, [R48+0xe000] ;  /* 0x00e000003018783b */ /* 0x000eae0000004200 */
[----:B------:R-:W-:Y:S01]  /*22310*/  HMMA.16816.F32 R56, R4, R20, R44 ;  /* 0x000000140438723c */ /* 0x000fe2000000182c */
[--C-:B-1----:R-:W-:Y:S01]  /*22320*/  FFMA.FTZ R8, R201, UR4, -R2.reuse ;  /* 0x00000004c9087c23 */ /* 0x102fe20008010802 */
[----:B---3--:R-:W-:-:S03]  /*22330*/  FFMA.FTZ R3, R83, UR4, -R2 ;  /* 0x0000000453037c23 */ /* 0x008fc60008010802 */
[----:B------:R1:W-:Y:S03]  /*22340*/  MUFU.EX2 R119, R8 ;  /* 0x0000000800777308 */ /* 0x0003e60000000800 */
[C---:B------:R-:W-:Y:S01]  /*22350*/  HMMA.16816.F32 R36, R4.reuse, R22, R40 ;  /* 0x000000160424723c */ /* 0x040fe20000001828 */
[----:B------:R-:W3:Y:S01]  /*22360*/  LDSM.16.MT88.4 R20, [R50+0xe000] ;  /* 0x00e000003214783b */ /* 0x000ee20000004200 */
[----:B------:R5:W-:Y:S04]  /*22370*/  MUFU.EX2 R126, R3 ;  /* 0x00000003007e7308 */ /* 0x000be80000000800 */
[----:B------:R4:W-:Y:S02]  /*22380*/  MUFU.EX2 R83, R9 ;  /* 0x0000000900537308 */ /* 0x0009e40000000800 */
[----:B------:R-:W-:Y:S01]  /*22390*/  HMMA.16816.F32 R32, R4, R34, R76 ;  /* 0x000000220420723c */ /* 0x000fe2000000184c */
[--C-:B-1----:R-:W-:Y:S01]  /*223a0*/  FFMA.FTZ R8, R193, UR4, -R0.reuse ;  /* 0x00000004c1087c23 */ /* 0x102fe20008010800 */
[----:B-----5:R-:W-:-:S06]  /*223b0*/  FFMA.FTZ R3, R208, UR4, -R0 ;  /* 0x00000004d0037c23 */ /* 0x020fcc0008010800 */
[----:B------:R-:W-:Y:S01]  /*223c0*/  HMMA.16816.F32 R44, R4, R52, R72 ;  /* 0x00000034042c723c */ /* 0x000fe20000001848 */
[----:B------:R1:W-:Y:S01]  /*223d0*/  MUFU.EX2 R116, R8 ;  /* 0x0000000800747308 */ /* 0x0003e20000000800 */
[----:B----4-:R-:W-:-:S03]  /*223e0*/  FFMA.FTZ R9, R224, UR4, -R0 ;  /* 0x00000004e0097c23 */ /* 0x010fc60008010800 */
[----:B------:R4:W5:Y:S03]  /*223f0*/  MUFU.EX2 R124, R3 ;  /* 0x00000003007c7308 */ /* 0x0009660000000800 */
[----:B------:R-:W-:Y:S01]  /*22400*/  HMMA.16816.F32 R68, R4, R54, R68 ;  /* 0x000000360444723c */ /* 0x000fe20000001844 */
[----:B-1----:R-:W-:-:S07]  /*22410*/  FFMA.FTZ R8, R184, UR4, -R2 ;  /* 0x00000004b8087c23 */ /* 0x002fce0008010802 */
[C---:B------:R-:W-:Y:S01]  /*22420*/  HMMA.16816.F32 R52, R4.reuse, R16, R60 ;  /* 0x000000100434723c */ /* 0x040fe2000000183c */
[----:B----4-:R-:W-:Y:S01]  /*22430*/  FFMA.FTZ R3, R206, UR4, -R0 ;  /* 0x00000004ce037c23 */ /* 0x010fe20008010800 */
[----:B------:R1:W-:Y:S04]  /*22440*/  MUFU.EX2 R111, R8 ;  /* 0x00000008006f7308 */ /* 0x0003e80000000800 */
[----:B------:R-:W4:Y:S02]  /*22450*/  MUFU.EX2 R122, R3 ;  /* 0x00000003007a7308 */ /* 0x000f240000000800 */
[----:B------:R-:W-:Y:S01]  /*22460*/  HMMA.16816.F32 R12, R4, R18, R12 ;  /* 0x00000012040c723c */ /* 0x000fe2000000180c */
[----:B------:R-:W-:Y:S01]  /*22470*/  F2FP.F16.F32.PACK_AB R4, R129, R127 ;  /* 0x0000007f8104723e */ /* 0x000fe200000000ff */
[----:B------:R-:W3:Y:S01]  /*22480*/  LDSM.16.MT88.4 R16, [R51+0x4000] ;  /* 0x004000003310783b */ /* 0x000ee20000004200 */
[----:B-----5:R-:W-:-:S02]  /*22490*/  F2FP.F16.F32.PACK_AB R5, R121, R124 ;  /* 0x0000007c7905723e */ /* 0x020fc400000000ff */
[----:B------:R-:W-:Y:S01]  /*224a0*/  F2FP.F16.F32.PACK_AB R6, R128, R126 ;  /* 0x0000007e8006723e */ /* 0x000fe200000000ff */
[--C-:B-1----:R-:W-:Y:S01]  /*224b0*/  FFMA.FTZ R8, R125, UR4, -R2.reuse ;  /* 0x000000047d087c23 */ /* 0x102fe20008010802 */
[----:B----4-:R-:W-:Y:S01]  /*224c0*/  F2FP.F16.F32.PACK_AB R7, R122, R123 ;  /* 0x0000007b7a07723e */ /* 0x010fe200000000ff */
[----:B------:R-:W-:Y:S02]  /*224d0*/  FFMA.FTZ R3, R92, UR4, -R2 ;  /* 0x000000045c037c23 */ /* 0x000fe40008010802 */
[----:B------:R1:W-:Y:S04]  /*224e0*/  MUFU.EX2 R109, R8 ;  /* 0x00000008006d7308 */ /* 0x0003e80000000800 */
[----:B------:R4:W5:Y:S01]  /*224f0*/  MUFU.EX2 R117, R3 ;  /* 0x0000000300757308 */ /* 0x0009620000000800 */
[C---:B--2---:R-:W-:Y:S08]  /*22500*/  HMMA.16816.F32 R40, R4.reuse, R24, R56 ;  /* 0x000000180428723c */ /* 0x044ff00000001838 */
[----:B------:R-:W-:Y:S01]  /*22510*/  HMMA.16816.F32 R36, R4, R26, R36 ;  /* 0x0000001a0424723c */ /* 0x000fe20000001824 */
[----:B-1----:R-:W-:Y:S01]  /*22520*/  FFMA.FTZ R8, R112, UR4, -R0 ;  /* 0x0000000470087c23 */ /* 0x002fe20008010800 */
[----:B----4-:R-:W-:-:S03]  /*22530*/  FFMA.FTZ R3, R209, UR4, -R2 ;  /* 0x00000004d1037c23 */ /* 0x010fc60008010802 */
[----:B------:R1:W-:Y:S03]  /*22540*/  MUFU.EX2 R105, R8 ;  /* 0x0000000800697308 */ /* 0x0003e60000000800 */
[C---:B---3--:R-:W-:Y:S01]  /*22550*/  HMMA.16816.F32 R24, R4.reuse, R20, R28 ;  /* 0x000000140418723c */ /* 0x048fe2000000181c */
[----:B------:R-:W-:Y:S01]  /*22560*/  LDSM.16.MT88.4 R28, [R50+0xe800] ;  /* 0x00e80000321c783b */ /* 0x000fe20000004200 */
[----:B------:R2:W-:Y:S06]  /*22570*/  MUFU.EX2 R120, R3 ;  /* 0x0000000300787308 */ /* 0x0005ec0000000800 */
[----:B------:R-:W-:Y:S01]  /*22580*/  HMMA.16816.F32 R76, R4, R22, R32 ;  /* 0x00000016044c723c */ /* 0x000fe20000001820 */
[----:B------:R-:W3:Y:S01]  /*22590*/  LDSM.16.MT88.4 R20, [R48+0xe800] ;  /* 0x00e800003014783b */ /* 0x000ee20000004200 */
[----:B-1----:R-:W-:-:S03]  /*225a0*/  FFMA.FTZ R8, R102, UR4, -R2 ;  /* 0x0000000466087c23 */ /* 0x002fc60008010802 */
[----:B------:R-:W1:Y:S01]  /*225b0*/  LDSM.16.MT88.4 R32, [R49+0x4800] ;  /* 0x004800003120783b */ /* 0x000e620000004200 */
[----:B--2---:R-:W-:Y:S02]  /*225c0*/  FFMA.FTZ R3, R210, UR4, -R0 ;  /* 0x00000004d2037c23 */ /* 0x004fe40008010800 */
[C---:B------:R-:W-:Y:S01]  /*225d0*/  HMMA.16816.F32 R72, R4.reuse, R64, R44 ;  /* 0x000000400448723c */ /* 0x040fe2000000182c */
[----:B------:R2:W-:Y:S04]  /*225e0*/  MUFU.EX2 R101, R8 ;  /* 0x0000000800657308 */ /* 0x0005e80000000800 */
[----:B------:R4:W5:Y:S03]  /*225f0*/  MUFU.EX2 R113, R3 ;  /* 0x0000000300717308 */ /* 0x0009660000000800 */
[----:B------:R-:W-:Y:S01]  /*22600*/  HMMA.16816.F32 R68, R4, R66, R68 ;  /* 0x000000420444723c */ /* 0x000fe20000001844 */
[----:B------:R-:W-:Y:S01]  /*22610*/  LDSM.16.MT88.4 R64, [R49+0x5000] ;  /* 0x005000003140783b */ /* 0x000fe20000004200 */
[----:B--2---:R-:W-:-:S06]  /*22620*/  FFMA.FTZ R8, R85, UR4, -R2 ;  /* 0x0000000455087c23 */ /* 0x004fcc0008010802 */
[C---:B------:R-:W-:Y:S01]  /*22630*/  HMMA.16816.F32 R56, R4.reuse, R16, R52 ;  /* 0x000000100438723c */ /* 0x040fe20000001834 */
[----:B----4-:R-:W-:Y:S01]  /*22640*/  FFMA.FTZ R3, R192, UR4, -R0 ;  /* 0x00000004c0037c23 */ /* 0x010fe20008010800 */
[----:B------:R2:W-:Y:S04]  /*22650*/  MUFU.EX2 R100, R8 ;  /* 0x0000000800647308 */ /* 0x0005e80000000800 */
[----:B------:R-:W4:Y:S02]  /*22660*/  MUFU.EX2 R115, R3 ;  /* 0x0000000300737308 */ /* 0x000f240000000800 */
[----:B------:R-:W-:Y:S01]  /*22670*/  HMMA.16816.F32 R12, R4, R18, R12 ;  /* 0x00000012040c723c */ /* 0x000fe2000000180c */
[----:B-----5:R-:W-:Y:S01]  /*22680*/  F2FP.F16.F32.PACK_AB R4, R118, R117 ;  /* 0x000000757604723e */ /* 0x020fe200000000ff */
[----:B------:R-:W5:Y:S01]  /*22690*/  LDSM.16.MT88.4 R16, [R51+0x4800] ;  /* 0x004800003310783b */ /* 0x000f620000004200 */
[----:B------:R-:W-:-:S02]  /*226a0*/  F2FP.F16.F32.PACK_AB R5, R114, R113 ;  /* 0x000000717205723e */ /* 0x000fc400000000ff */
[----:B------:R-:W-:Y:S01]  /*226b0*/  F2FP.F16.F32.PACK_AB R6, R119, R120 ;  /* 0x000000787706723e */ /* 0x000fe200000000ff */
[----:B--2---:R-:W-:Y:S01]  /*226c0*/  FFMA.FTZ R8, R87, UR4, -R0 ;  /* 0x0000000457087c23 */ /* 0x004fe20008010800 */
[----:B----4-:R-:W-:Y:S01]  /*226d0*/  F2FP.F16.F32.PACK_AB R7, R115, R116 ;  /* 0x000000747307723e */ /* 0x010fe200000000ff */
[--C-:B------:R-:W-:Y:S02]  /*226e0*/  FFMA.FTZ R3, R174, UR4, -R2.reuse ;  /* 0x00000004ae037c23 */ /* 0x100fe40008010802 */
[----:B------:R2:W-:Y:S04]  /*226f0*/  MUFU.EX2 R99, R8 ;  /* 0x0000000800637308 */ /* 0x0005e80000000800 */
[----:B------:R4:W5:Y:S01]  /*22700*/  MUFU.EX2 R108, R3 ;  /* 0x00000003006c7308 */ /* 0x0009620000000800 */
[C---:B---3--:R-:W-:Y:S01]  /*22710*/  HMMA.16816.F32 R44, R4.reuse, R22, R36 ;  /* 0x00000016042c723c */ /* 0x048fe20000001824 */
[----:B------:R-:W3:Y:S07]  /*22720*/  LDSM.16.MT88.4 R36, [R50+0xf000] ;  /* 0x00f000003224783b */ /* 0x000eee0000004200 */
[----:B------:R-:W-:Y:S01]  /*22730*/  HMMA.16816.F32 R60, R4, R20, R40 ;  /* 0x00000014043c723c */ /* 0x000fe20000001828 */
[--C-:B--2---:R-:W-:Y:S01]  /*22740*/  FFMA.FTZ R8, R182, UR4, -R2.reuse ;  /* 0x00000004b6087c23 */ /* 0x104fe20008010802 */
[----:B----4-:R-:W-:-:S03]  /*22750*/  FFMA.FTZ R3, R176, UR4, -R2 ;  /* 0x00000004b0037c23 */ /* 0x010fc60008010802 */
[----:B------:R2:W-:Y:S03]  /*22760*/  MUFU.EX2 R94, R8 ;  /* 0x00000008005e7308 */ /* 0x0005e60000000800 */
[C---:B------:R-:W-:Y:S01]  /*22770*/  HMMA.16816.F32 R20, R4.reuse, R28, R24 ;  /* 0x0000001c0414723c */ /* 0x040fe20000001818 */
[----:B------:R-:W4:Y:S01]  /*22780*/  LDSM.16.MT88.4 R24, [R48+0xf000] ;  /* 0x00f000003018783b */ /* 0x000f220000004200 */
[----:B------:R1:W-:Y:S06]  /*22790*/  MUFU.EX2 R110, R3 ;  /* 0x00000003006e7308 */ /* 0x0003ec0000000800 */
[----:B------:R-:W-:Y:S01]  /*227a0*/  HMMA.16816.F32 R40, R4, R30, R76 ;  /* 0x0000001e0428723c */ /* 0x000fe2000000184c */
[----:B--2---:R-:W-:Y:S01]  /*227b0*/  FFMA.FTZ R8, R181, UR4, -R2 ;  /* 0x00000004b5087c23 */ /* 0x004fe20008010802 */
[----:B-1----:R-:W-:-:S06]  /*227c0*/  FFMA.FTZ R3, R212, UR4, -R0 ;  /* 0x00000004d4037c23 */ /* 0x002fcc0008010800 */
[C---:B------:R-:W-:Y:S01]  /*227d0*/  HMMA.16816.F32 R52, R4.reuse, R32, R72 ;  /* 0x000000200434723c */ /* 0x040fe20000001848 */
[----:B------:R1:W-:Y:S04]  /*227e0*/  MUFU.EX2 R93, R8 ;  /* 0x00000008005d7308 */ /* 0x0003e80000000800 */
[----:B------:R2:W3:Y:S03]  /*227f0*/  MUFU.EX2 R107, R3 ;  /* 0x00000003006b7308 */ /* 0x0004e60000000800 */
[----:B------:R-:W-:Y:S01]  /*22800*/  HMMA.16816.F32 R68, R4, R34, R68 ;  /* 0x000000220444723c */ /* 0x000fe20000001844 */
[----:B-1----:R-:W-:-:S07]  /*22810*/  FFMA.FTZ R8, R215, UR4, -R0 ;  /* 0x00000004d7087c23 */ /* 0x002fce0008010800 */
[C---:B-----5:R-:W-:Y:S01]  /*22820*/  HMMA.16816.F32 R56, R4.reuse, R16, R56 ;  /* 0x000000100438723c */ /* 0x060fe20000001838 */
[----:B--2---:R-:W-:Y:S01]  /*22830*/  FFMA.FTZ R3, R175, UR4, -R0 ;  /* 0x00000004af037c23 */ /* 0x004fe20008010800 */
[----:B------:R1:W-:Y:S04]  /*22840*/  MUFU.EX2 R89, R8 ;  /* 0x0000000800597308 */ /* 0x0003e80000000800 */
[----:B------:R2:W5:Y:S02]  /*22850*/  MUFU.EX2 R103, R3 ;  /* 0x0000000300677308 */ /* 0x0005640000000800 */
[----:B------:R-:W-:Y:S01]  /*22860*/  HMMA.16816.F32 R12, R4, R18, R12 ;  /* 0x00000012040c723c */ /* 0x000fe2000000180c */
[----:B------:R-:W4:Y:S01]  /*22870*/  LDSM.16.MT88.4 R16, [R51+0x5000] ;  /* 0x005000003310783b */ /* 0x000f220000004200 */
[----:B------:R-:W-:-:S02]  /*22880*/  F2FP.F16.F32.PACK_AB R4, R111, R108 ;  /* 0x0000006c6f04723e */ /* 0x000fc400000000ff */
[----:B---3--:R-:W-:Y:S02]  /*22890*/  F2FP.F16.F32.PACK_AB R5, R106, R107 ;  /* 0x0000006b6a05723e */ /* 0x008fe400000000ff */
[----:B------:R-:W-:Y:S01]  /*228a0*/  F2FP.F16.F32.PACK_AB R6, R109, R110 ;  /* 0x0000006e6d06723e */ /* 0x000fe200000000ff */
[--C-:B-1----:R-:W-:Y:S01]  /*228b0*/  FFMA.FTZ R8, R219, UR4, -R2.reuse ;  /* 0x00000004db087c23 */ /* 0x102fe20008010802 */
[----:B--2---:R-:W-:Y:S01]  /*228c0*/  FFMA.FTZ R3, R104, UR4, -R2 ;  /* 0x0000000468037c23 */ /* 0x004fe20008010802 */
[----:B-----5:R-:W-:-:S03]  /*228d0*/  F2FP.F16.F32.PACK_AB R7, R103, R105 ;  /* 0x000000696707723e */ /* 0x020fc600000000ff */
[----:B------:R1:W2:Y:S04]  /*228e0*/  MUFU.EX2 R98, R3 ;  /* 0x0000000300627308 */ /* 0x0002a80000000800 */
[C---:B------:R-:W-:Y:S01]  /*228f0*/  HMMA.16816.F32 R28, R4.reuse, R36, R20 ;  /* 0x00000024041c723c */ /* 0x040fe20000001814 */
[----:B------:R-:W3:Y:S07]  /*22900*/  LDSM.16.MT88.4 R20, [R48+0xf800] ;  /* 0x00f800003014783b */ /* 0x000eee0000004200 */
[----:B------:R-:W-:Y:S01]  /*22910*/  HMMA.16816.F32 R76, R4, R38, R40 ;  /* 0x00000026044c723c */ /* 0x000fe20000001828 */
[----:B------:R-:W5:Y:S01]  /*22920*/  LDSM.16.MT88.4 R36, [R50+0xf800] ;  /* 0x00f800003224783b */ /* 0x000f620000004200 */
[----:B-1----:R-:W-:-:S04]  /*22930*/  FFMA.FTZ R3, R86, UR4, -R2 ;  /* 0x0000000456037c23 */ /* 0x002fc80008010802 */
[----:B------:R1:W-:Y:S02]  /*22940*/  MUFU.EX2 R102, R3 ;  /* 0x0000000300667308 */ /* 0x0003e40000000800 */
[C---:B----4-:R-:W-:Y:S08]  /*22950*/  HMMA.16816.F32 R32, R4.reuse, R24, R60 ;  /* 0x000000180420723c */ /* 0x050ff0000000183c */
[----:B------:R-:W-:Y:S01]  /*22960*/  HMMA.16816.F32 R24, R4, R26, R44 ;  /* 0x0000001a0418723c */ /* 0x000fe2000000182c */
[----:B------:R-:W-:Y:S01]  /*22970*/  LDSM.16.MT88.4 R44, [R51+0x5800] ;  /* 0x00580000332c783b */ /* 0x000fe20000004200 */
[----:B-1----:R-:W-:-:S04]  /*22980*/  FFMA.FTZ R3, R213, UR4, -R0 ;  /* 0x00000004d5037c23 */ /* 0x002fc80008010800 */
[----:B------:R1:W4:Y:S02]  /*22990*/  MUFU.EX2 R95, R3 ;  /* 0x00000003005f7308 */ /* 0x0003240000000800 */
[C---:B------:R-:W-:Y:S08]  /*229a0*/  HMMA.16816.F32 R72, R4.reuse, R64, R52 ;  /* 0x000000400448723c */ /* 0x040ff00000001834 */
[----:B------:R-:W-:Y:S01]  /*229b0*/  HMMA.16816.F32 R68, R4, R66, R68 ;  /* 0x000000420444723c */ /* 0x000fe20000001844 */
[----:B-1----:R-:W-:-:S02]  /*229c0*/  FFMA.FTZ R3, R84, UR4, -R0 ;  /* 0x0000000454037c23 */ /* 0x002fc40008010800 */
[----:B------:R1:W-:Y:S05]  /*229d0*/  MUFU.EX2 R84, R8 ;  /* 0x0000000800547308 */ /* 0x0003ea0000000800 */
[C---:B------:R-:W-:Y:S01]  /*229e0*/  HMMA.16816.F32 R64, R4.reuse, R16, R56 ;  /* 0x000000100440723c */ /* 0x040fe20000001838 */
[----:B------:R-:W5:Y:S01]  /*229f0*/  LDSM.16.MT88.4 R56, [R49+0x5800] ;  /* 0x005800003138783b */ /* 0x000f620000004200 */
[----:B------:R3:W3:Y:S06]  /*22a00*/  MUFU.EX2 R96, R3 ;  /* 0x0000000300607308 */ /* 0x0006ec0000000800 */
[----:B------:R-:W-:Y:S01]  /*22a10*/  HMMA.16816.F32 R52, R4, R18, R12 ;  /* 0x000000120434723c */ /* 0x000fe2000000180c */
[----:B--2---:R-:W-:Y:S01]  /*22a20*/  F2FP.F16.F32.PACK_AB R4, R101, R98 ;  /* 0x000000626504723e */ /* 0x004fe200000000ff */
[----:B------:R-:W-:Y:S01]  /*22a30*/  LDSM.16.MT88.4 R16, [R50+0x10000] ;  /* 0x010000003210783b */ /* 0x000fe20000004200 */
[----:B----4-:R-:W-:-:S02]  /*22a40*/  F2FP.F16.F32.PACK_AB R5, R97, R95 ;  /* 0x0000005f6105723e */ /* 0x010fc400000000ff */
[----:B------:R-:W-:Y:S01]  /*22a50*/  F2FP.F16.F32.PACK_AB R6, R100, R102 ;  /* 0x000000666406723e */ /* 0x000fe200000000ff */
[----:B-1----:R-:W-:Y:S01]  /*22a60*/  FFMA.FTZ R8, R226, UR4, -R0 ;  /* 0x00000004e2087c23 */ /* 0x002fe20008010800 */
[----:B---3--:R-:W-:Y:S01]  /*22a70*/  FFMA.FTZ R3, R183, UR4, -R2 ;  /* 0x00000004b7037c23 */ /* 0x008fe20008010802 */
[----:B------:R-:W-:-:S03]  /*22a80*/  F2FP.F16.F32.PACK_AB R7, R96, R99 ;  /* 0x000000636007723e */ /* 0x000fc600000000ff */
[----:B------:R1:W2:Y:S04]  /*22a90*/  MUFU.EX2 R92, R3 ;  /* 0x00000003005c7308 */ /* 0x0002a80000000800 */
[C---:B------:R-:W-:Y:S08]  /*22aa0*/  HMMA.16816.F32 R40, R4.reuse, R22, R24 ;  /* 0x000000160428723c */ /* 0x040ff00000001818 */
[----:B-----5:R-:W-:Y:S01]  /*22ab0*/  HMMA.16816.F32 R24, R4, R38, R76 ;  /* 0x000000260418723c */ /* 0x020fe2000000184c */
[----:B------:R3:W-:Y:S01]  /*22ac0*/  MUFU.EX2 R78, R8 ;  /* 0x00000008004e7308 */ /* 0x0007e20000000800 */
[----:B-1----:R-:W-:-:S03]  /*22ad0*/  FFMA.FTZ R3, R180, UR4, -R2 ;  /* 0x00000004b4037c23 */ /* 0x002fc60008010802 */
[----:B------:R1:W-:Y:S03]  /*22ae0*/  MUFU.EX2 R77, R10 ;  /* 0x0000000a004d7308 */ /* 0x0003e60000000800 */
[C---:B------:R-:W-:Y:S01]  /*22af0*/  HMMA.16816.F32 R60, R4.reuse, R20, R32 ;  /* 0x00000014043c723c */ /* 0x040fe20000001820 */
[----:B------:R4:W-:Y:S01]  /*22b00*/  MUFU.EX2 R91, R3 ;  /* 0x00000003005b7308 */ /* 0x0009e20000000800 */
[----:B------:R-:W5:Y:S03]  /*22b10*/  LDSM.16.MT88.4 R20, [R48+0x10000] ;  /* 0x010000003014783b */ /* 0x000f660000004200 */
[----:B------:R-:W-:Y:S01]  /*22b20*/  MUFU.EX2 R76, R9 ;  /* 0x00000009004c7308 */ /* 0x000fe20000000800 */
[----:B------:R-:W5:Y:S01]  /*22b30*/  LDSM.16.MT88.4 R32, [R49+0x6000] ;  /* 0x006000003120783b */ /* 0x000f620000004200 */
[----:B---3--:R-:W-:Y:S01]  /*22b40*/  FFMA.FTZ R8, R198, R11, R197 ;  /* 0x0000000bc6087223 */ /* 0x008fe200000100c5 */
[----:B------:R-:W-:Y:S01]  /*22b50*/  HMMA.16816.F32 R28, R4, R36, R28 ;  /* 0x00000024041c723c */ /* 0x000fe2000000181c */
[----:B------:R-:W-:-:S02]  /*22b60*/  FFMA.FTZ R11, R229, UR4, -R2 ;  /* 0x00000004e50b7c23 */ /* 0x000fc40008010802 */
[----:B-1----:R-:W-:Y:S01]  /*22b70*/  FADD.FTZ R10, R194, R8 ;  /* 0x00000008c20a7221 */ /* 0x002fe20000010000 */
[----:B----4-:R-:W-:-:S04]  /*22b80*/  FFMA.FTZ R3, R218, UR4, -R0 ;  /* 0x00000004da037c23 */ /* 0x010fc80008010800 */
[C---:B------:R-:W-:Y:S01]  /*22b90*/  HMMA.16816.F32 R12, R4.reuse, R56, R72 ;  /* 0x00000038040c723c */ /* 0x040fe20000001848 */
[----:B------:R1:W-:Y:S04]  /*22ba0*/  MUFU.EX2 R74, R11 ;  /* 0x0000000b004a7308 */ /* 0x0003e80000000800 */
[----:B------:R3:W4:Y:S03]  /*22bb0*/  MUFU.EX2 R90, R3 ;  /* 0x00000003005a7308 */ /* 0x0007260000000800 */
[----:B------:R-:W-:Y:S01]  /*22bc0*/  HMMA.16816.F32 R64, R4, R44, R64 ;  /* 0x0000002c0440723c */ /* 0x000fe20000001840 */
[----:B-1----:R-:W-:-:S07]  /*22bd0*/  FFMA.FTZ R11, R236, UR4, -R2 ;  /* 0x00000004ec0b7c23 */ /* 0x002fce0008010802 */
[----:B------:R-:W-:Y:S01]  /*22be0*/  HMMA.16816.F32 R52, R4, R46, R52 ;  /* 0x0000002e0434723c */ /* 0x000fe20000001834 */
[----:B------:R-:W1:Y:S01]  /*22bf0*/  LDSM.16.MT88.4 R44, [R51+0x6000] ;  /* 0x00600000332c783b */ /* 0x000e620000004200 */
[----:B---3--:R-:W-:-:S04]  /*22c00*/  FFMA.FTZ R3, R216, UR4, -R0 ;  /* 0x00000004d8037c23 */ /* 0x008fc80008010800 */
[----:B------:R3:W5:Y:S02]  /*22c10*/  MUFU.EX2 R87, R3 ;  /* 0x0000000300577308 */ /* 0x0007640000000800 */
[----:B------:R-:W-:Y:S01]  /*22c20*/  HMMA.16816.F32 R36, R4, R58, R68 ;  /* 0x0000003a0424723c */ /* 0x000fe20000001844 */
[----:B--2---:R-:W-:Y:S02]  /*22c30*/  F2FP.F16.F32.PACK_AB R4, R94, R92 ;  /* 0x0000005c5e04723e */ /* 0x004fe400000000ff */
[----:B----4-:R-:W-:Y:S02]  /*22c40*/  F2FP.F16.F32.PACK_AB R5, R88, R90 ;  /* 0x0000005a5805723e */ /* 0x010fe400000000ff */
[----:B------:R-:W-:Y:S01]  /*22c50*/  F2FP.F16.F32.PACK_AB R6, R93, R91 ;  /* 0x0000005b5d06723e */ /* 0x000fe200000000ff */
[----:B---3--:R-:W-:Y:S01]  /*22c60*/  FFMA.FTZ R3, R222, UR4, -R2 ;  /* 0x00000004de037c23 */ /* 0x008fe20008010802 */
[----:B-----5:R-:W-:-:S03]  /*22c70*/  F2FP.F16.F32.PACK_AB R7, R87, R89 ;  /* 0x000000595707723e */ /* 0x020fc600000000ff */
[----:B------:R2:W3:Y:S04]  /*22c80*/  MUFU.EX2 R86, R3 ;  /* 0x0000000300567308 */ /* 0x0004e80000000800 */
[C---:B------:R-:W-:Y:S08]  /*22c90*/  HMMA.16816.F32 R60, R4.reuse, R20, R60 ;  /* 0x00000014043c723c */ /* 0x040ff0000000183c */
[----:B------:R-:W-:Y:S01]  /*22ca0*/  HMMA.16816.F32 R56, R4, R22, R40 ;  /* 0x000000160438723c */ /* 0x000fe20000001828 */
[----:B------:R-:W4:Y:S01]  /*22cb0*/  LDSM.16.MT88.4 R20, [R48+0x10800] ;  /* 0x010800003014783b */ /* 0x000f220000004200 */
[----:B--2---:R-:W-:-:S04]  /*22cc0*/  FFMA.FTZ R3, R220, UR4, -R2 ;  /* 0x00000004dc037c23 */ /* 0x004fc80008010802 */
[----:B------:R2:W-:Y:S02]  /*22cd0*/  MUFU.EX2 R85, R3 ;  /* 0x0000000300557308 */ /* 0x0005e40000000800 */
[C---:B------:R-:W-:Y:S08]  /*22ce0*/  HMMA.16816.F32 R40, R4.reuse, R16, R28 ;  /* 0x000000100428723c */ /* 0x040ff0000000181c */
[----:B------:R-:W-:Y:S01]  /*22cf0*/  HMMA.16816.F32 R28, R4, R18, R24 ;  /* 0x00000012041c723c */ /* 0x000fe20000001818 */
[----:B------:R-:W5:Y:S01]  /*22d00*/  LDSM.16.MT88.4 R16, [R50+0x10800] ;  /* 0x010800003210783b */ /* 0x000f620000004200 */
[----:B--2---:R-:W-:-:S04]  /*22d10*/  FFMA.FTZ R3, R225, UR4, -R0 ;  /* 0x00000004e1037c23 */ /* 0x004fc80008010800 */
[----:B------:R2:W4:Y:S02]  /*22d20*/  MUFU.EX2 R79, R3 ;  /* 0x00000003004f7308 */ /* 0x0005240000000800 */
[C---:B------:R-:W-:Y:S01]  /*22d30*/  HMMA.16816.F32 R24, R4.reuse, R32, R12 ;  /* 0x000000200418723c */ /* 0x040fe2000000180c */
[----:B------:R-:W5:Y:S07]  /*22d40*/  LDSM.16.MT88.4 R12, [R49+0x6800] ;  /* 0x00680000310c783b */ /* 0x000f6e0000004200 */
[----:B------:R-:W-:Y:S01]  /*22d50*/  HMMA.16816.F32 R36, R4, R34, R36 ;  /* 0x000000220424723c */ /* 0x000fe20000001824 */
[----:B--2---:R-:W-:-:S07]  /*22d60*/  FFMA.FTZ R3, R199, R80, R200 ;  /* 0x00000050c7037223 */ /* 0x004fce00000100c8 */
[C---:B-1----:R-:W-:Y:S01]  /*22d70*/  HMMA.16816.F32 R32, R4.reuse, R44, R64 ;  /* 0x0000002c0420723c */ /* 0x042fe20000001840 */
[----:B------:R-:W-:Y:S01]  /*22d80*/  FADD.FTZ R8, R195, R3 ;  /* 0x00000003c3087221 */ /* 0x000fe20000010000 */
[----:B------:R-:W-:Y:S01]  /*22d90*/  FADD.FTZ R3, R196, R10 ;  /* 0x0000000ac4037221 */ /* 0x000fe20000010000 */
[----:B------:R-:W-:Y:S02]  /*22da0*/  FFMA.FTZ R10, R228, UR4, -R2 ;  /* 0x00000004e40a7c23 */ /* 0x000fe40008010802 */
[----:B------:R-:W-:Y:S01]  /*22db0*/  FADD.FTZ R8, R189, R8 ;  /* 0x00000008bd087221 */ /* 0x000fe20000010000 */
[----:B------:R-:W-:Y:S01]  /*22dc0*/  FADD.FTZ R3, R188, R3 ;  /* 0x00000003bc037221 */ /* 0x000fe20000010000 */
[----:B------:R1:W-:Y:S01]  /*22dd0*/  MUFU.EX2 R73, R10 ;  /* 0x0000000a00497308 */ /* 0x0003e20000000800 */
[----:B------:R-:W-:Y:S01]  /*22de0*/  HMMA.16816.F32 R64, R4, R46, R52 ;  /* 0x0000002e0440723c */ /* 0x000fe20000001834 */
[----:B------:R-:W-:Y:S01]  /*22df0*/  FADD.FTZ R9, R190, R8 ;  /* 0x00000008be097221 */ /* 0x000fe20000010000 */
[----:B------:R-:W-:Y:S01]  /*22e00*/  FADD.FTZ R3, R191, R3 ;  /* 0x00000003bf037221 */ /* 0x000fe20000010000 */
[----:B---3--:R-:W-:-:S02]  /*22e10*/  F2FP.F16.F32.PACK_AB R4, R84, R86 ;  /* 0x000000565404723e */ /* 0x008fc400000000ff */
[----:B------:R-:W-:Y:S01]  /*22e20*/  FADD.FTZ R9, R187, R9 ;  /* 0x00000009bb097221 */ /* 0x000fe20000010000 */
[----:B------:R-:W-:Y:S01]  /*22e30*/  FADD.FTZ R8, R186, R3 ;  /* 0x00000003ba087221 */ /* 0x000fe20000010000 */
[----:B----4-:R-:W-:Y:S02]  /*22e40*/  F2FP.F16.F32.PACK_AB R5, R79, R78 ;  /* 0x0000004e4f05723e */ /* 0x010fe400000000ff */
[----:B------:R-:W-:Y:S01]  /*22e50*/  FADD.FTZ R3, R171, R9 ;  /* 0x00000009ab037221 */ /* 0x000fe20000010000 */
[----:B------:R-:W-:Y:S01]  /*22e60*/  FADD.FTZ R8, R179, R8 ;  /* 0x00000008b3087221 */ /* 0x000fe20000010000 */
[----:B------:R-:W-:Y:S01]  /*22e70*/  F2FP.F16.F32.PACK_AB R6, R83, R85 ;  /* 0x000000555306723e */ /* 0x000fe200000000ff */
[----:B------:R-:W-:Y:S01]  /*22e80*/  FFMA.FTZ R9, R230, UR4, -R2 ;  /* 0x00000004e6097c23 */ /* 0x000fe20008010802 */
[----:B------:R-:W-:Y:S01]  /*22e90*/  FADD.FTZ R3, R185, R3 ;  /* 0x00000003b9037221 */ /* 0x000fe20000010000 */
[----:B------:R-:W-:Y:S01]  /*22ea0*/  FADD.FTZ R8, R169, R8 ;  /* 0x00000008a9087221 */ /* 0x000fe20000010000 */
[----:B------:R-:W-:Y:S01]  /*22eb0*/  F2FP.F16.F32.PACK_AB R7, R76, R77 ;  /* 0x0000004d4c07723e */ /* 0x000fe200000000ff */
[----:B------:R2:W3:Y:S01]  /*22ec0*/  MUFU.EX2 R72, R9 ;  /* 0x0000000900487308 */ /* 0x0004e20000000800 */
[----:B------:R-:W-:Y:S01]  /*22ed0*/  FADD.FTZ R3, R168, R3 ;  /* 0x00000003a8037221 */ /* 0x000fe20000010000 */
[----:B------:R-:W-:Y:S01]  /*22ee0*/  FADD.FTZ R8, R170, R8 ;  /* 0x00000008aa087221 */ /* 0x000fe20000010000 */
[----:B-1----:R-:W-:-:S02]  /*22ef0*/  FFMA.FTZ R10, R234, UR4, -R0 ;  /* 0x00000004ea0a7c23 */ /* 0x002fc40008010800 */
        /* <DEDUP_REMOVED lines=15> */
[----:B-----5:R-:W-:Y:S01]  /*22ff0*/  HMMA.16816.F32 R52, R4, R16, R40 ;  /* 0x000000100434723c */ /* 0x020fe20000001828 */
[----:B------:R2:W-:Y:S01]  /*23000*/  MUFU.EX2 R75, R9 ;  /* 0x00000009004b7308 */ /* 0x0005e20000000800 */
[----:B------:R-:W-:Y:S01]  /*23010*/  FADD.FTZ R3, R167, R3 ;  /* 0x00000003a7037221 */ /* 0x000fe20000010000 */
[----:B------:R-:W-:Y:S01]  /*23020*/  FADD.FTZ R8, R248, R8 ;  /* 0x00000008f8087221 */ /* 0x000fe20000010000 */
[----:B-1----:R-:W-:-:S02]  /*23030*/  FFMA.FTZ R10, R232, UR4, -R0 ;  /* 0x00000004e80a7c23 */ /* 0x002fc40008010800 */
        /* <DEDUP_REMOVED lines=9> */
[----:B------:R-:W-:Y:S01]  /*230d0*/  HMMA.16816.F32 R36, R4, R14, R36 ;  /* 0x0000000e0424723c */ /* 0x000fe20000001824 */
[----:B------:R-:W5:Y:S01]  /*230e0*/  LDSM.16.MT88.4 R12, [R49+0x7000] ;  /* 0x00700000310c783b */ /* 0x000f620000004200 */
[----:B------:R-:W-:Y:S01]  /*230f0*/  FADD.FTZ R3, R154, R3 ;  /* 0x000000039a037221 */ /* 0x000fe20000010000 */
[----:B------:R-:W-:Y:S01]  /*23100*/  FADD.FTZ R8, R159, R8 ;  /* 0x000000089f087221 */ /* 0x000fe20000010000 */
[----:B--2---:R-:W-:-:S02]  /*23110*/  FFMA.FTZ R9, R233, UR4, -R0 ;  /* 0x00000004e9097c23 */ /* 0x004fc40008010800 */
[----:B------:R-:W-:Y:S01]  /*23120*/  FADD.FTZ R3, R157, R3 ;  /* 0x000000039d037221 */ /* 0x000fe20000010000 */
[----:B------:R-:W-:Y:S01]  /*23130*/  FADD.FTZ R8, R161, R8 ;  /* 0x00000008a1087221 */ /* 0x000fe20000010000 */
[C---:B------:R-:W-:Y:S01]  /*23140*/  HMMA.16816.F32 R44, R4.reuse, R18, R28 ;  /* 0x00000012042c723c */ /* 0x040fe2000000181c */
[----:B------:R-:W2:Y:S01]  /*23150*/  LDSM.16.MT88.4 R16, [R50+0x11000] ;  /* 0x011000003210783b */ /* 0x000ea20000004200 */
[----:B------:R-:W-:Y:S01]  /*23160*/  FADD.FTZ R3, R156, R3 ;  /* 0x000000039c037221 */ /* 0x000fe20000010000 */
[----:B------:R-:W-:Y:S01]  /*23170*/  FADD.FTZ R8, R150, R8 ;  /* 0x0000000896087221 */ /* 0x000fe20000010000 */
[----:B------:R3:W3:Y:S01]  /*23180*/  MUFU.EX2 R69, R9 ;  /* 0x0000000900457308 */ /* 0x0006e20000000800 */
[----:B-1----:R-:W-:Y:S01]  /*23190*/  FFMA.FTZ R10, R240, UR4, -R2 ;  /* 0x00000004f00a7c23 */ /* 0x002fe20008010802 */
[----:B------:R-:W-:Y:S01]  /*231a0*/  FADD.FTZ R3, R146, R3 ;  /* 0x0000000392037221 */ /* 0x000fe20000010000 */
[----:B------:R-:W-:Y:S01]  /*231b0*/  FADD.FTZ R8, R151, R8 ;  /* 0x0000000897087221 */ /* 0x000fe20000010000 */
[----:B------:R-:W-:Y:S01]  /*231c0*/  LDSM.16.MT88.4 R156, [R49+0x7800] ;  /* 0x00780000319c783b */ /* 0x000fe20000004200 */
[----:B----4-:R-:W-:Y:S01]  /*231d0*/  HMMA.16816.F32 R32, R4, R20, R32 ;  /* 0x000000140420723c */ /* 0x010fe20000001820 */
[----:B------:R-:W-:Y:S01]  /*231e0*/  FADD.FTZ R3, R148, R3 ;  /* 0x0000000394037221 */ /* 0x000fe20000010000 */
[----:B------:R-:W-:-:S03]  /*231f0*/  FADD.FTZ R8, R153, R8 ;  /* 0x0000000899087221 */ /* 0x000fc60000010000 */
[----:B------:R-:W-:Y:S01]  /*23200*/  FADD.FTZ R3, R149, R3 ;  /* 0x0000000395037221 */ /* 0x000fe20000010000 */
[----:B------:R-:W-:Y:S01]  /*23210*/  FADD.FTZ R8, R152, R8 ;  /* 0x0000000898087221 */ /* 0x000fe20000010000 */
[----:B------:R-:W-:Y:S01]  /*23220*/  LDSM.16.MT88.4 R148, [R50+0x11800] ;  /* 0x011800003294783b */ /* 0x000fe20000004200 */
[----:B------:R-:W-:Y:S01]  /*23230*/  HMMA.16816.F32 R28, R4, R22, R64 ;  /* 0x00000016041c723c */ /* 0x000fe20000001840 */
[----:B------:R-:W-:Y:S01]  /*23240*/  FADD.FTZ R3, R147, R3 ;  /* 0x0000000393037221 */ /* 0x000fe20000010000 */
[----:B------:R-:W-:Y:S01]  /*23250*/  FADD.FTZ R8, R138, R8 ;  /* 0x000000088a087221 */ /* 0x000fe20000010000 */
[----:B---3--:R-:W-:Y:S01]  /*23260*/  FFMA.FTZ R9, R231, UR4, -R0 ;  /* 0x00000004e7097c23 */ /* 0x008fe20008010800 */
[----:B------:R-:W-:Y:S01]  /*23270*/  F2FP.F16.F32.PACK_AB R4, R74, R72 ;  /* 0x000000484a04723e */ /* 0x000fe200000000ff */
[----:B------:R-:W-:Y:S01]  /*23280*/  FADD.FTZ R3, R136, R3 ;  /* 0x0000000388037221 */ /* 0x000fe20000010000 */
[----:B------:R-:W-:Y:S01]  /*23290*/  FADD.FTZ R8, R139, R8 ;  /* 0x000000088b087221 */ /* 0x000fe20000010000 */
[----:B------:R-:W1:Y:S01]  /*232a0*/  MUFU.EX2 R68, R9 ;  /* 0x0000000900447308 */ /* 0x000e620000000800 */
[----:B------:R-:W-:Y:S01]  /*232b0*/  F2FP.F16.F32.PACK_AB R5, R69, R70 ;  /* 0x000000464505723e */ /* 0x000fe200000000ff */
[----:B------:R-:W-:Y:S01]  /*232c0*/  FADD.FTZ R3, R137, R3 ;  /* 0x0000000389037221 */ /* 0x000fe20000010000 */
[----:B------:R-:W-:Y:S01]  /*232d0*/  FADD.FTZ R8, R145, R8 ;  /* 0x0000000891087221 */ /* 0x000fe20000010000 */
[----:B------:R-:W-:Y:S01]  /*232e0*/  F2FP.F16.F32.PACK_AB R6, R75, R73 ;  /* 0x000000494b06723e */ /* 0x000fe200000000ff */
[----:B------:R-:W3:Y:S01]  /*232f0*/  LDSM.16.MT88.4 R20, [R51+0x7000] ;  /* 0x007000003314783b */ /* 0x000ee20000004200 */
        /* <DEDUP_REMOVED lines=9> */
[----:B------:R-:W-:Y:S02]  /*23390*/  FADD.FTZ R8, R141, R8 ;  /* 0x000000088d087221 */ /* 0x000fe40000010000 */
[----:B------:R-:W1:Y:S01]  /*233a0*/  LDSM.16.MT88.4 R140, [R48+0x11800] ;  /* 0x01180000308c783b */ /* 0x000e620000004200 */
[----:B------:R-:W-:Y:S01]  /*233b0*/  FADD.FTZ R3, R133, R3 ;  /* 0x0000000385037221 */ /* 0x000fe20000010000 */
[----:B------:R-:W-:Y:S01]  /*233c0*/  FADD.FTZ R8, R134, R8 ;  /* 0x0000000886087221 */ /* 0x000fe20000010000 */
[C---:B-----5:R-:W-:Y:S01]  /*233d0*/  HMMA.16816.F32 R40, R4.reuse, R12, R40 ;  /* 0x0000000c0428723c */ /* 0x060fe20000001828 */
[----:B------:R-:W-:Y:S01]  /*233e0*/  FFMA.FTZ R12, R235, UR4, -R2 ;  /* 0x00000004eb0c7c23 */ /* 0x000fe20008010802 */
[----:B------:R-:W-:Y:S01]  /*233f0*/  FADD.FTZ R3, R130, R3 ;  /* 0x0000000382037221 */ /* 0x000fe20000010000 */
[----:B------:R-:W-:Y:S01]  /*23400*/  FADD.FTZ R8, R127, R8 ;  /* 0x000000087f087221 */ /* 0x000fe20000010000 */
[----:B------:R-:W-:Y:S02]  /*23410*/  MUFU.EX2 R13, R11 ;  /* 0x0000000b000d7308 */ /* 0x000fe40000000800 */
[----:B------:R-:W-:Y:S01]  /*23420*/  FADD.FTZ R3, R124, R3 ;  /* 0x000000037c037221 */ /* 0x000fe20000010000 */
[----:B------:R-:W-:Y:S01]  /*23430*/  FADD.FTZ R8, R129, R8 ;  /* 0x0000000881087221 */ /* 0x000fe20000010000 */
[----:B--2---:R-:W-:Y:S01]  /*23440*/  HMMA.16816.F32 R52, R4, R16, R52 ;  /* 0x000000100434723c */ /* 0x004fe20000001834 */
[----:B------:R2:W-:Y:S01]  /*23450*/  MUFU.EX2 R16, R9 ;  /* 0x0000000900107308 */ /* 0x0005e20000000800 */
[----:B------:R-:W-:Y:S01]  /*23460*/  FADD.FTZ R3, R121, R3 ;  /* 0x0000000379037221 */ /* 0x000fe20000010000 */
[----:B------:R-:W-:-:S02]  /*23470*/  FADD.FTZ R8, R126, R8 ;  /* 0x000000087e087221 */ /* 0x000fc40000010000 */
[----:B------:R4:W5:Y:S01]  /*23480*/  MUFU.EX2 R17, R10 ;  /* 0x0000000a00117308 */ /* 0x0009620000000800 */
[----:B------:R-:W-:Y:S01]  /*23490*/  FADD.FTZ R3, R123, R3 ;  /* 0x000000037b037221 */ /* 0x000fe20000010000 */
[----:B------:R-:W-:Y:S01]  /*234a0*/  FADD.FTZ R8, R128, R8 ;  /* 0x0000000880087221 */ /* 0x000fe20000010000 */
[C---:B------:R-:W-:Y:S01]  /*234b0*/  HMMA.16816.F32 R136, R4.reuse, R24, R60 ;  /* 0x000000180488723c */ /* 0x040fe2000000183c */
[----:B------:R-:W3:Y:S01]  /*234c0*/  MUFU.EX2 R12, R12 ;  /* 0x0000000c000c7308 */ /* 0x000ee20000000800 */
[----:B------:R-:W-:Y:S01]  /*234d0*/  FADD.FTZ R2, R122, R3 ;  /* 0x000000037a027221 */ /* 0x000fe20000010000 */
[----:B------:R-:W-:Y:S01]  /*234e0*/  FADD.FTZ R3, R117, R8 ;  /* 0x0000000875037221 */ /* 0x000fe20000010000 */
[----:B------:R-:W-:Y:S02]  /*234f0*/  FFMA.FTZ R8, R244, UR4, -R0 ;  /* 0x00000004f4087c23 */ /* 0x000fe40008010800 */
[----:B------:R-:W-:Y:S01]  /*23500*/  FADD.FTZ R2, R113, R2 ;  /* 0x0000000271027221 */ /* 0x000fe20000010000 */
[----:B------:R-:W-:Y:S01]  /*23510*/  FADD.FTZ R3, R118, R3 ;  /* 0x0000000376037221 */ /* 0x000fe20000010000 */
[----:B--2---:R-:W-:Y:S01]  /*23520*/  FFMA.FTZ R9, R245, UR4, -R0 ;  /* 0x00000004f5097c23 */ /* 0x004fe20008010800 */
[C---:B------:R-:W-:Y:S01]  /*23530*/  HMMA.16816.F32 R56, R4.reuse, R26, R56 ;  /* 0x0000001a0438723c */ /* 0x040fe20000001838 */
[----:B------:R-:W-:Y:S01]  /*23540*/  FADD.FTZ R2, R114, R2 ;  /* 0x0000000272027221 */ /* 0x000fe20000010000 */
[----:B------:R-:W-:Y:S01]  /*23550*/  FADD.FTZ R3, R120, R3 ;  /* 0x0000000378037221 */ /* 0x000fe20000010000 */
[----:B------:R2:W-:Y:S01]  /*23560*/  MUFU.EX2 R11, R9 ;  /* 0x00000009000b7308 */ /* 0x0005e20000000800 */
[----:B----4-:R-:W-:Y:S01]  /*23570*/  FFMA.FTZ R10, R242, UR4, -R0 ;  /* 0x00000004f20a7c23 */ /* 0x010fe20008010800 */
[----:B------:R-:W-:Y:S01]  /*23580*/  FADD.FTZ R2, R116, R2 ;  /* 0x0000000274027221 */ /* 0x000fe20000010000 */
[----:B------:R-:W-:Y:S01]  /*23590*/  FADD.FTZ R3, R119, R3 ;  /* 0x0000000377037221 */ /* 0x000fe20000010000 */
[----:B------:R-:W4:Y:S01]  /*235a0*/  MUFU.EX2 R8, R8 ;  /* 0x0000000800087308 */ /* 0x000f220000000800 */
[----:B------:R-:W-:Y:S01]  /*235b0*/  HMMA.16816.F32 R44, R4, R18, R44 ;  /* 0x00000012042c723c */ /* 0x000fe2000000182c */
[----:B-----5:R-:W-:-:S02]  /*235c0*/  F2FP.F16.F32.PACK_AB R164, R17, R16 ;  /* 0x0000001011a4723e */ /* 0x020fc400000000ff */
[----:B------:R-:W-:Y:S01]  /*235d0*/  MUFU.EX2 R10, R10 ;  /* 0x0000000a000a7308 */ /* 0x000fe20000000800 */
[----:B---3--:R-:W-:-:S04]  /*235e0*/  F2FP.F16.F32.PACK_AB R166, R13, R12 ;  /* 0x0000000c0da6723e */ /* 0x008fc800000000ff */
[C---:B------:R-:W-:Y:S01]  /*235f0*/  HMMA.16816.F32 R36, R4.reuse, R14, R36 ;  /* 0x0000000e0424723c */ /* 0x040fe20000001824 */
[----:B--2---:R-:W-:Y:S01]  /*23600*/  FFMA.FTZ R9, R243, UR4, -R0 ;  /* 0x00000004f3097c23 */ /* 0x004fe20008010800 */
[----:B------:R-:W-:Y:S01]  /*23610*/  FADD.FTZ R0, R115, R2 ;  /* 0x0000000273007221 */ /* 0x000fe20000010000 */
[----:B------:R-:W-:Y:S01]  /*23620*/  FADD.FTZ R2, R108, R3 ;  /* 0x000000036c027221 */ /* 0x000fe20000010000 */
[----:B------:R-:W-:Y:S02]  /*23630*/  MOV R3, R81 ;  /* 0x0000005100037202 */ /* 0x000fe40000000f00 */
[----:B------:R-:W-:Y:S01]  /*23640*/  FADD.FTZ R0, R107, R0 ;  /* 0x000000006b007221 */ /* 0x000fe20000010000 */
[----:B------:R-:W-:Y:S01]  /*23650*/  FADD.FTZ R2, R111, R2 ;  /* 0x000000026f027221 */ /* 0x000fe20000010000 */
[----:B------:R-:W-:Y:S01]  /*23660*/  HMMA.16816.F32 R32, R4, R20, R32 ;  /* 0x000000140420723c */ /* 0x000fe20000001820 */
[----:B------:R-:W2:Y:S01]  /*23670*/  MUFU.EX2 R9, R9 ;  /* 0x0000000900097308 */ /* 0x000ea20000000800 */
[----:B------:R-:W-:Y:S01]  /*23680*/  FADD.FTZ R0, R106, R0 ;  /* 0x000000006a007221 */ /* 0x000fe20000010000 */
[----:B------:R-:W-:Y:S01]  /*23690*/  FADD.FTZ R2, R110, R2 ;  /* 0x000000026e027221 */ /* 0x000fe20000010000 */
[----:B----4-:R-:W-:-:S02]  /*236a0*/  F2FP.F16.F32.PACK_AB R165, R8, R11 ;  /* 0x0000000b08a5723e */ /* 0x010fc400000000ff */
[----:B------:R-:W-:Y:S01]  /*236b0*/  FADD.FTZ R0, R105, R0 ;  /* 0x0000000069007221 */ /* 0x000fe20000010000 */
[----:B------:R-:W-:Y:S01]  /*236c0*/  FADD.FTZ R2, R109, R2 ;  /* 0x000000026d027221 */ /* 0x000fe20000010000 */
[----:B------:R-:W-:Y:S01]  /*236d0*/  HMMA.16816.F32 R28, R4, R22, R28 ;  /* 0x00000016041c723c */ /* 0x000fe2000000181c */
[----:B------:R-:W3:Y:S01]  /*236e0*/  LDSM.16.MT88.4 R4, [R51+0x7800] ;  /* 0x007800003304783b */ /* 0x000ee20000004200 */
[----:B------:R-:W-:Y:S01]  /*236f0*/  FADD.FTZ R0, R103, R0 ;  /* 0x0000000067007221 */ /* 0x000fe20000010000 */
[----:B------:R-:W-:Y:S01]  /*23700*/  FADD.FTZ R2, R98, R2 ;  /* 0x0000000262027221 */ /* 0x000fe20000010000 */
[----:B------:R-:W-:Y:S02]  /*23710*/  @P1 MOV R3, R81 ;  /* 0x0000005100031202 */ /* 0x000fe40000000f00 */
[----:B------:R-:W-:Y:S01]  /*23720*/  FADD.FTZ R0, R95, R0 ;  /* 0x000000005f007221 */ /* 0x000fe20000010000 */
[----:B------:R-:W-:Y:S01]  /*23730*/  FADD.FTZ R2, R101, R2 ;  /* 0x0000000265027221 */ /* 0x000fe20000010000 */
[----:B--2---:R-:W-:-:S02]  /*23740*/  F2FP.F16.F32.PACK_AB R167, R10, R9 ;  /* 0x000000090aa7723e */ /* 0x004fc400000000ff */
[----:B------:R-:W-:Y:S01]  /*23750*/  FADD.FTZ R0, R97, R0 ;  /* 0x0000000061007221 */ /* 0x000fe20000010000 */
[----:B------:R-:W-:-:S03]  /*23760*/  FADD.FTZ R2, R102, R2 ;  /* 0x0000000266027221 */ /* 0x000fc60000010000 */
[----:B------:R-:W-:Y:S01]  /*23770*/  FADD.FTZ R0, R99, R0 ;  /* 0x0000000063007221 */ /* 0x000fe20000010000 */
[----:B------:R-:W-:Y:S01]  /*23780*/  FADD.FTZ R2, R100, R2 ;  /* 0x0000000264027221 */ /* 0x000fe20000010000 */
[----:B-1----:R-:W-:Y:S02]  /*23790*/  HMMA.16816.F32 R136, R164, R140, R136 ;  /* 0x0000008ca488723c */ /* 0x002fe40000001888 */
        /* <DEDUP_REMOVED lines=25> */
[-C--:B------:R-:W-:Y:S01]  /*23930*/  MOV R36, R82.reuse ;  /* 0x0000005200247202 */ /* 0x080fe20000000f00 */
[----:B------:R-:W-:Y:S01]  /*23940*/  FADD.FTZ R0, R69, R0 ;  /* 0x0000000045007221 */ /* 0x000fe20000010000 */
[----:B------:R-:W-:Y:S01]  /*23950*/  FADD.FTZ R2, R73, R2 ;  /* 0x0000000249027221 */ /* 0x000fe20000010000 */
[----:B------:R-:W-:Y:S02]  /*23960*/  @P1 MOV R36, R82 ;  /* 0x0000005200241202 */ /* 0x000fe40000000f00 */
        /* <DEDUP_REMOVED lines=11> */
[----:B------:R-:W-:-:S03]  /*23a20*/  FADD.FTZ R2, R13, R2 ;  /* 0x000000020d027221 */ /* 0x000fc60000010000 */
[----:B------:R-:W-:Y:S02]  /*23a30*/  FADD.FTZ R0, R10, R0 ;  /* 0x000000000a007221 */ /* 0x000fe40000010000 */
[----:B------:R1:W-:Y:S04]  /*23a40*/  STL [R1+0x24], R2 ;  /* 0x0000240201007387 */ /* 0x0003e80000100800 */
[----:B------:R1:W-:Y:S01]  /*23a50*/  STL [R1+0x28], R0 ;  /* 0x0000280001007387 */ /* 0x0003e20000100800 */
[----:B------:R-:W-:Y:S05]  /*23a60*/  BRA.U UP0, `(.L_x_1907) ;  /* 0x0000000100047547 */ /* 0x000fea000b800000 */
.L_x_1901:
[----:B------:R-:W-:-:S12]  /*23a70*/  UIADD3 UR15, UPT, UPT, UR10, -0x1, URZ ;  /* 0xffffffff0a0f7890 */ /* 0x000fd8000fffe0ff */
.L_x_1907:
[----:B------:R-:W-:-:S09]  /*23a80*/  UISETP.GE.AND UP0, UPT, UR15, UR7, UPT ;  /* 0x000000070f00728c */ /* 0x000fd2000bf06270 */
[----:B------:R-:W-:Y:S05]  /*23a90*/  BRA.U !UP0, `(.L_x_1908) ;  /* 0x0000006908cc7547 */ /* 0x000fea000b800000 */
[----:B-1----:R-:W3:Y:S01]  /*23aa0*/  LDL.LU R2, [R1+0xc] ;  /* 0x00000c0001027983 */ /* 0x002ee20000300800 */
[----:B------:R-:W1:Y:S01]  /*23ab0*/  S2UR UR5, SR_CgaCtaId ;  /* 0x00000000000579c3 */ /* 0x000e620000008800 */
[----:B------:R-:W-:Y:S02]  /*23ac0*/  UISETP.NE.U32.AND UP0, UPT, UR12, URZ, UPT ;  /* 0x000000ff0c00728c */ /* 0x000fe4000bf05070 */
[----:B------:R-:W3:Y:S01]  /*23ad0*/  LDL.LU R0, [R1+0x10] ;  /* 0x0000100001007983 */ /* 0x000ee20000300800 */
[----:B------:R-:W-:Y:S01]  /*23ae0*/  IMAD.MOV.U32 R135, RZ, RZ, 0x20 ;  /* 0x00000020ff877424 */ /* 0x000fe200078e00ff */
[----:B------:R-:W-:Y:S01]  /*23af0*/  LOP3.LUT P1, RZ, R239, 0x2, RZ, 0xc0, !PT ;  /* 0x00000002efff7812 */ /* 0x000fe2000782c0ff */
[----:B------:R-:W-:Y:S01]  /*23b00*/  UISETP.NE.AND.EX UP0, UPT, UR13, URZ, UPT, UP0 ;  /* 0x000000ff0d00728c */ /* 0x000fe2000bf05300 */
[----:B------:R-:W-:Y:S01]  /*23b10*/  IMAD.MOV.U32 R133, RZ, RZ, R3 ;  /* 0x000000ffff857224 */ /* 0x000fe200078e0003 */
[----:B------:R-:W-:Y:S01]  /*23b20*/  UMOV UR18, 0x400 ;  /* 0x0000040000127882 */ /* 0x000fe20000000000 */
[----:B------:R-:W-:Y:S01]  /*23b30*/  SEL R135, R135, 0xffffffe0, !P1 ;  /* 0xffffffe087877807 */ /* 0x000fe20004800000 */
[----:B------:R-:W-:Y:S01]  /*23b40*/  IMAD.MOV.U32 R132, RZ, RZ, R36 ;  /* 0x000000ffff847224 */ /* 0x000fe200078e0024 */
[----:B------:R-:W-:Y:S01]  /*23b50*/  ULEA UR12, UR15, 0x100, 0x8 ;  /* 0x000001000f0c7891 */ /* 0x000fe2000f8e40ff */
[----:B------:R-:W-:Y:S01]  /*23b60*/  PLOP3.LUT P6, PT, PT, PT, UP0, 0x80, 0x8 ;  /* 0x000000000008781c */ /* 0x000fe20003fcf008 */
[----:B------:R-:W-:Y:S01]  /*23b70*/  UIADD3 UR15, UPT, UPT, UR15, 0x1, URZ ;  /* 0x000000010f0f7890 */ /* 0x000fe2000fffe0ff */
[----:B------:R-:W4:Y:S01]  /*23b80*/  LDCU UR14, c[0x0][0x440] ;  /* 0x00008800ff0e77ac */ /* 0x000f220008000800 */
[----:B------:R-:W1:Y:S01]  /*23b90*/  LDCU UR4, c[0x0][0x45c] ;  /* 0x00008b80ff0477ac */ /* 0x000e620008000800 */
[----:B------:R-:W1:Y:S01]  /*23ba0*/  LDCU UR13, c[0x0][0x50c] ;  /* 0x0000a180ff0d77ac */ /* 0x000e620008000800 */
[----:B------:R-:W1:Y:S01]  /*23bb0*/  LDCU.64 UR16, c[0x0][0x358] ;  /* 0x00006b00ff1077ac */ /* 0x000e620008000a00 */
[----:B------:R-:W1:Y:S01]  /*23bc0*/  LDCU.64 UR8, c[0x0][0x3a0] ;  /* 0x00007400ff0877ac */ /* 0x000e620008000a00 */
[----:B------:R-:W1:Y:S01]  /*23bd0*/  LDCU.64 UR10, c[0x0][0x3a8] ;  /* 0x00007500ff0a77ac */ /* 0x000e620008000a00 */
[----:B---3--:R-:W-:-:S04]  /*23be0*/  LOP3.LUT R134, R0, R2, RZ, 0xfc, !PT ;  /* 0x0000000200867212 */ /* 0x008fc800078efcff */
[----:B------:R-:W-:Y:S01]  /*23bf0*/  LEA R134, R134, UR6, 0x1 ;  /* 0x0000000686867c11 */ /* 0x000fe2000f8e08ff */
[----:B-1----:R-:W-:-:S04]  /*23c00*/  ULEA UR6, UR5, UR18, 0x18 ;  /* 0x0000001205067291 */ /* 0x002fc8000f8ec0ff */
[----:B------:R-:W-:Y:S02]  /*23c10*/  VIADD R0, R134, 0xa000 ;  /* 0x0000a00086007836 */ /* 0x000fe40000000000 */
[----:B------:R-:W-:-:S03]  /*23c20*/  IMAD.IADD R135, R135, 0x1, R134 ;  /* 0x0000000187877824 */ /* 0x000fc600078e0286 */
[----:B----4-:R1:W-:Y:S04]  /*23c30*/  STL [R1+0x2c], R0 ;  /* 0x00002c0001007387 */ /* 0x0103e80000100800 */
.L_x_1912:
[----:B---3--:R-:W3:Y:S01]  /*23c40*/  LDL R10, [R1+0x20] ;  /* 0x00002000010a7983 */ /* 0x008ee20000100800 */
[----:B------:R-:W4:Y:S01]  /*23c50*/  @!P6 LDC R8, c[0x0][0x3c0] ;  /* 0x0000f000ff08eb82 */ /* 0x000f220000000800 */
[----:B-1----:R-:W-:Y:S01]  /*23c60*/  IMAD.MOV.U32 R0, RZ, RZ, RZ ;  /* 0x000000ffff007224 */ /* 0x002fe200078e00ff */
[----:B------:R-:W-:Y:S06]  /*23c70*/  DEPBAR.LE SB0, 0x0 ;  /* 0x000080000000791a */ /* 0x000fec0000000000 */
[----:B------:R-:W-:Y:S01]  /*23c80*/  BAR.SYNC.DEFER_BLOCKING 0x0 ;  /* 0x0000000000007b1d */ /* 0x000fe20000010000 */
[----:B------:R-:W-:Y:S01]  /*23c90*/  @!P6 IADD3 R6, P0, PT, RZ, -R0, RZ ;  /* 0x80000000ff06e210 */ /* 0x000fe20007f1e0ff */
[----:B---3--:R-:W-:Y:S04]  /*23ca0*/  IMAD.MOV.U32 R13, RZ, RZ, R10 ;  /* 0x000000ffff0d7224 */ /* 0x008fe800078e000a */
[----:B------:R-:W3:Y:S01]  /*23cb0*/  LDL R9, [R1+0x1c] ;  /* 0x00001c0001097983 */ /* 0x000ee20000100800 */
[----:B----4-:R-:W-:Y:S01]  /*23cc0*/  @!P6 IMAD.SHL.U32 R5, R8, 0x100, RZ ;  /* 0x000001000805e824 */ /* 0x010fe200078e00ff */
[----:B------:R-:W1:Y:S01]  /*23cd0*/  LDC R15, c[0x0][0x3c4] ;  /* 0x0000f100ff0f7b82 */ /* 0x000e620000000800 */
[----:B------:R-:W4:Y:S02]  /*23ce0*/  S2R R239, SR_TID.X ;  /* 0x0000000000ef7919 */ /* 0x000f240000002100 */
[----:B------:R-:W-:Y:S05]  /*23cf0*/  @!P6 IMAD.X R5, RZ, RZ, ~R5, P0 ;  /* 0x000000ffff05e224 */ /* 0x000fea00000e0e05 */
[----:B------:R-:W-:Y:S04]  /*23d00*/  @!P6 SHF.R.S64 R6, R6, 0x1f, R5 ;  /* 0x0000001f0606e819 */ /* 0x000fe80000001005 */
[----:B------:R-:W-:Y:S05]  /*23d10*/  @!P6 IADD3 R10, P0, PT, R10, R6, RZ ;  /* 0x000000060a0ae210 */ /* 0x000fea0007f1e0ff */
[----:B------:R1:W-:Y:S01]  /*23d20*/  @!P6 STL [R1+0x20], R10 ;  /* 0x0000200a0100e387 */ /* 0x0003e20000100800 */
[----:B------:R-:W-:Y:S01]  /*23d30*/  IMAD.MOV.U32 R16, RZ, RZ, R10 ;  /* 0x000000ffff107224 */ /* 0x000fe200078e000a */
[----:B----4-:R-:W-:Y:S01]  /*23d40*/  SHF.R.U32.HI R237, RZ, 0x1, R239 ;  /* 0x00000001ffed7819 */ /* 0x010fe200000116ef */
[C---:B------:R-:W-:Y:S01]  /*23d50*/  IMAD.SHL.U32 R4, R239.reuse, 0x40, RZ ;  /* 0x00000040ef047824 */ /* 0x040fe200078e00ff */
[C---:B------:R-:W-:Y:S01]  /*23d60*/  LOP3.LUT R7, R239.reuse, 0x38, RZ, 0xc0, !PT ;  /* 0x00000038ef077812 */ /* 0x040fe200078ec0ff */
[----:B------:R-:W-:Y:S01]  /*23d70*/  IMAD.SHL.U32 R3, R239, 0x8, RZ ;  /* 0x00000008ef037824 */ /* 0x000fe200078e00ff */
[----:B------:R-:W-:Y:S01]  /*23d80*/  LOP3.LUT R0, R237, 0x8, RZ, 0xc0, !PT ;  /* 0x00000008ed007812 */ /* 0x000fe200078ec0ff */
[----:B------:R-:W-:Y:S01]  /*23d90*/  IMAD.SHL.U32 R238, R239, 0x20, RZ ;  /* 0x00000020efee7824 */ /* 0x000fe200078e00ff */
[----:B------:R-:W-:Y:S02]  /*23da0*/  LOP3.LUT R2, R4, 0x1c0, RZ, 0xc0, !PT ;  /* 0x000001c004027812 */ /* 0x000fe400078ec0ff */
[----:B------:R-:W-:Y:S02]  /*23db0*/  LOP3.LUT R7, R7, 0x1f8, R3, 0x78, !PT ;  /* 0x000001f807077812 */ /* 0x000fe400078e7803 */
[----:B------:R-:W-:Y:S02]  /*23dc0*/  LOP3.LUT R2, R2, 0x8, R239, 0xf8, !PT ;  /* 0x0000000802027812 */ /* 0x000fe400078ef8ef */
[--C-:B------:R-:W-:Y:S02]  /*23dd0*/  LOP3.LUT R0, R0, 0x1c0, R4.reuse, 0xf8, !PT ;  /* 0x000001c000007812 */ /* 0x100fe400078ef804 */
[----:B------:R-:W-:Y:S02]  /*23de0*/  LOP3.LUT R241, R3, 0x38, RZ, 0xc0, !PT ;  /* 0x0000003803f17812 */ /* 0x000fe400078ec0ff */
[----:B------:R-:W-:Y:S02]  /*23df0*/  LOP3.LUT R238, R238, 0x7c00, RZ, 0xc0, !PT ;  /* 0x00007c00eeee7812 */ /* 0x000fe400078ec0ff */
[--C-:B------:R-:W-:Y:S02]  /*23e00*/  LOP3.LUT R168, R2, 0x38, R3.reuse, 0x78, !PT ;  /* 0x0000003802a87812 */ /* 0x100fe400078e7803 */
[--C-:B------:R-:W-:Y:S02]  /*23e10*/  LOP3.LUT R240, R7, 0x1e00, R3.reuse, 0xf8, !PT ;  /* 0x00001e0007f07812 */ /* 0x100fe400078ef803 */
[----:B------:R-:W-:Y:S02]  /*23e20*/  LOP3.LUT R0, R0, 0x38, R3, 0x78, !PT ;  /* 0x0000003800007812 */ /* 0x000fe400078e7803 */
[----:B------:R-:W-:Y:S01]  /*23e30*/  LOP3.LUT R2, R238, 0x200, R4, 0xf8, !PT ;  /* 0x00000200ee027812 */ /* 0x000fe200078ef804 */
[----:B---3--:R-:W-:Y:S01]  /*23e40*/  IMAD.MOV.U32 R12, RZ, RZ, R9 ;  /* 0x000000ffff0c7224 */ /* 0x008fe200078e0009 */
[----:B------:R-:W-:Y:S02]  /*23e50*/  @!P6 LEA.HI.X.SX32 R9, R5, R9, 0x1, P0 ;  /* 0x000000090509e211 */ /* 0x000fe400000f0eff */
[----:B------:R-:W-:Y:S03]  /*23e60*/  ISETP.GE.AND P0, PT, R241, UR14, PT ;  /* 0x0000000ef1007c0c */ /* 0x000fe6000bf06270 */
[----:B------:R3:W-:Y:S01]  /*23e70*/  @!P6 STL [R1+0x1c], R9 ;  /* 0x00001c090100e387 */ /* 0x0007e20000100800 */
[----:B------:R-:W-:Y:S01]  /*23e80*/  IMAD.MOV.U32 R17, RZ, RZ, R9 ;  /* 0x000000ffff117224 */ /* 0x000fe200078e0009 */
[----:B-1----:R-:W-:Y:S08]  /*23e90*/  @!P6 BRA `(.L_x_1909) ;  /* 0x000000040008e947 */ /* 0x002ff00003800000 */
[----:B------:R-:W4:Y:S01]  /*23ea0*/  LDL.64 R18, [R1] ;  /* 0x0000000001127983 */ /* 0x000f220000100a00 */
        /* <DEDUP_REMOVED lines=16> */
[----:B------:R-:W-:Y:S01]  /*23fb0*/  IMAD.HI.U32 R3, R7, R6, RZ ;  /* 0x0000000607037227 */ /* 0x000fe200078e00ff */
[----:B---3--:R-:W-:Y:S03]  /*23fc0*/  IADD3 R9, PT, PT, -R5, RZ, RZ ;  /* 0x000000ff05097210 */ /* 0x008fe60007ffe1ff */
[----:B------:R-:W-:Y:S04]  /*23fd0*/  IMAD.MOV R7, RZ, RZ, -R3 ;  /* 0x000000ffff077224 */ /* 0x000fe800078e0a03 */
[C---:B------:R-:W-:Y:S02]  /*23fe0*/  IMAD R6, R10.reuse, R7, R6 ;  /* 0x000000070a067224 */ /* 0x040fe400078e0206 */
[C---:B------:R-:W-:Y:S03]  /*23ff0*/  IMAD R7, R10.reuse, R9, R8 ;  /* 0x000000090a077224 */ /* 0x040fe600078e0208 */
[C---:B------:R-:W-:Y:S02]  /*24000*/  ISETP.GT.U32.AND P1, PT, R10.reuse, R6, PT ;  /* 0x000000060a00720c */ /* 0x040fe40003f24070 */
[----:B------:R-:W-:Y:S11]  /*24010*/  ISETP.GT.U32.AND P2, PT, R10, R7, PT ;  /* 0x000000070a00720c */ /* 0x000ff60003f44070 */
[----:B------:R-:W-:Y:S01]  /*24020*/  @!P1 IADD3 R3, PT, PT, R3, 0x1, RZ ;  /* 0x0000000103039810 */ /* 0x000fe20007ffe0ff */
[--C-:B------:R-:W-:Y:S01]  /*24030*/  @!P1 IMAD.IADD R6, R6, 0x1, -R10.reuse ;  /* 0x0000000106069824 */ /* 0x100fe200078e0a0a */
[----:B------:R-:W-:Y:S01]  /*24040*/  ISETP.NE.AND P1, PT, R14, RZ, PT ;  /* 0x000000ff0e00720c */ /* 0x000fe20003f25270 */
[----:B------:R-:W-:Y:S02]  /*24050*/  @!P2 IMAD.IADD R7, R7, 0x1, -R10 ;  /* 0x000000010707a824 */ /* 0x000fe400078e0a0a */
[----:B------:R-:W-:Y:S01]  /*24060*/  @!P2 VIADD R5, R5, 0x1 ;  /* 0x000000010505a836 */ /* 0x000fe20000000000 */
[-C--:B------:R-:W-:Y:S02]  /*24070*/  ISETP.GE.U32.AND P4, PT, R6, R10.reuse, PT ;  /* 0x0000000a0600720c */ /* 0x080fe40003f86070 */
[----:B------:R-:W-:Y:S02]  /*24080*/  ISETP.GE.U32.AND P5, PT, R7, R10, PT ;  /* 0x0000000a0700720c */ /* 0x000fe40003fa6070 */
[C---:B------:R-:W-:Y:S02]  /*24090*/  LOP3.LUT R7, R14.reuse, UR5, RZ, 0x3c, !PT ;  /* 0x000000050e077c12 */ /* 0x040fe4000f8e3cff */
[----:B------:R-:W-:Y:S02]  /*240a0*/  LOP3.LUT R6, R14, UR12, RZ, 0x3c, !PT ;  /* 0x0000000c0e067c12 */ /* 0x000fe4000f8e3cff */
[----:B------:R-:W-:Y:S02]  /*240b0*/  ISETP.GE.AND P2, PT, R7, RZ, PT ;  /* 0x000000ff0700720c */ /* 0x000fe40003f46270 */
[----:B------:R-:W-:Y:S02]  /*240c0*/  ISETP.GE.AND P3, PT, R6, RZ, PT ;  /* 0x000000ff0600720c */ /* 0x000fe40003f66270 */
[----:B------:R-:W-:Y:S01]  /*240d0*/  LOP3.LUT R6, RZ, R14, RZ, 0x33, !PT ;  /* 0x0000000eff067212 */ /* 0x000fe200078e33ff */
[----:B------:R-:W-:Y:S02]  /*240e0*/  @P4 VIADD R3, R3, 0x1 ;  /* 0x0000000103034836 */ /* 0x000fe40000000000 */
[----:B------:R-:W-:Y:S06]  /*240f0*/  @P5 IADD3 R5, PT, PT, R5, 0x1, RZ ;  /* 0x0000000105055810 */ /* 0x000fec0007ffe0ff */
[----:B------:R-:W-:Y:S02]  /*24100*/  @!P2 IMAD.MOV R3, RZ, RZ, -R3 ;  /* 0x000000ffff03a224 */ /* 0x000fe400078e0a03 */
[----:B------:R-:W-:Y:S03]  /*24110*/  @!P3 IMAD.MOV R5, RZ, RZ, -R5 ;  /* 0x000000ffff05b224 */ /* 0x000fe600078e0a05 */
[C---:B------:R-:W-:Y:S02]  /*24120*/  SEL R3, R6.reuse, R3, !P1 ;  /* 0x0000000306037207 */ /* 0x040fe40004800000 */
[----:B------:R-:W-:Y:S02]  /*24130*/  SEL R5, R6, R5, !P1 ;  /* 0x0000000506057207 */ /* 0x000fe40004800000 */
[-C--:B----4-:R-:W-:Y:S02]  /*24140*/  LEA R8, P2, R3, R18.reuse, 0x2 ;  /* 0x0000001203087211 */ /* 0x090fe400078410ff */
[----:B------:R-:W-:Y:S02]  /*24150*/  LEA R6, P1, R5, R18, 0x2 ;  /* 0x0000001205067211 */ /* 0x000fe400078210ff */
[-C--:B------:R-:W-:Y:S02]  /*24160*/  LEA.HI.X.SX32 R9, R3, R19.reuse, 0x2, P2 ;  /* 0x0000001303097211 */ /* 0x080fe400010f16ff */
[C---:B------:R-:W-:Y:S02]  /*24170*/  LEA.HI.X.SX32 R7, R5.reuse, R19, 0x2, P1 ;  /* 0x0000001305077211 */ /* 0x040fe400008f16ff */
[----:B------:R-:W-:Y:S01]  /*24180*/  IADD3 R3, PT, PT, R5, -R3, RZ ;  /* 0x8000000305037210 */ /* 0x000fe20007ffe0ff */
[----:B------:R1:W3:Y:S04]  /*24190*/  LDG.E R11, desc[UR16][R8.64] ;  /* 0x00000010080b7981 */ /* 0x0002e8000c1e1900 */
[----:B------:R-:W-:Y:S01]  /*241a0*/  IMAD R3, R3, R14, -0x100 ;  /* 0xffffff0003037424 */ /* 0x000fe200078e020e */
[----:B------:R4:W3:Y:S04]  /*241b0*/  LDG.E R10, desc[UR16][R6.64] ;  /* 0x00000010060a7981 */ /* 0x0008e8000c1e1900 */
[----:B------:R-:W-:Y:S01]  /*241c0*/  SHF.R.S32.HI R5, RZ, 0x1f, R3 ;  /* 0x0000001fff057819 */ /* 0x000fe20000011403 */
[----:B-1----:R-:W1:Y:S04]  /*241d0*/  LDC.64 R8, c[0x0][0x3c0] ;  /* 0x0000f000ff087b82 */ /* 0x002e680000000a00 */
[-C--:B-1----:R-:W-:Y:S02]  /*241e0*/  IMAD R5, R5, R8.reuse, RZ ;  /* 0x0000000805057224 */ /* 0x082fe400078e02ff */
[C---:B----4-:R-:W-:Y:S04]  /*241f0*/  IMAD.WIDE.U32 R6, R3.reuse, R8, RZ ;  /* 0x0000000803067225 */ /* 0x050fe800078e00ff */
[----:B------:R-:W-:Y:S04]  /*24200*/  IMAD R9, R3, R9, R5 ;  /* 0x0000000903097224 */ /* 0x000fe800078e0205 */
[----:B------:R-:W-:Y:S02]  /*24210*/  IMAD.IADD R7, R7, 0x1, R9 ;  /* 0x0000000107077824 */ /* 0x000fe400078e0209 */
[----:B---3--:R-:W-:Y:S04]  /*24220*/  IMAD.IADD R10, R11, 0x1, -R10 ;  /* 0x000000010b0a7824 */ /* 0x008fe800078e0a0a */
[----:B------:R-:W-:Y:S01]  /*24230*/  IMAD.WIDE.U32 R6, R10, UR10, R6 ;  /* 0x0000000a0a067c25 */ /* 0x000fe2000f8e0006 */
[----:B------:R-:W-:Y:S02]  /*24240*/  SHF.R.S32.HI R3, RZ, 0x1f, R10 ;  /* 0x0000001fff037819 */ /* 0x000fe4000001140a */
[----:B------:R-:W-:Y:S03]  /*24250*/  LEA R16, P1, R6, R13, 0x1 ;  /* 0x0000000d06107211 */ /* 0x000fe600078208ff */
[----:B------:R-:W-:Y:S02]  /*24260*/  IMAD R3, R3, UR10, RZ ;  /* 0x0000000a03037c24 */ /* 0x000fe4000f8e02ff */
[----:B------:R1:W-:Y:S02]  /*24270*/  STL [R1+0x20], R16 ;  /* 0x0000201001007387 */ /* 0x0003e40000100800 */
[----:B------:R-:W-:Y:S05]  /*24280*/  IMAD R3, R10, UR11, R3 ;  /* 0x0000000b0a037c24 */ /* 0x000fea000f8e0203 */
[----:B------:R-:W-:Y:S04]  /*24290*/  IADD3 R3, PT, PT, R7, R3, RZ ;  /* 0x0000000307037210 */ /* 0x000fe80007ffe0ff */
[----:B------:R-:W-:Y:S05]  /*242a0*/  LEA.HI.X R17, R6, R12, R3, 0x1, P1 ;  /* 0x0000000c06117211 */ /* 0x000fea00008f0c03 */
[----:B------:R1:W-:Y:S02]  /*242b0*/  STL [R1+0x1c], R17 ;  /* 0x00001c1101007387 */ /* 0x0003e40000100800 */
.L_x_1909:
[----:B------:R-:W-:Y:S01]  /*242c0*/  LOP3.LUT R4, R4, 0x400, RZ, 0xc0, !PT ;  /* 0x0000040004047812 */ /* 0x000fe200078ec0ff */
[----:B------:R-:W-:Y:S01]  /*242d0*/  UIADD3 UR15, UPT, UPT, UR15, -0x1, URZ ;  /* 0xffffffff0f0f7890 */ /* 0x000fe2000fffe0ff */
[-C--:B------:R-:W-:Y:S02]  /*242e0*/  @!P0 MOV R5, R17.reuse ;  /* 0x0000001100058202 */ /* 0x080fe40000000f00 */
[----:B------:R-:W-:Y:S01]  /*242f0*/  LEA R168, R168, R4, 0x1 ;  /* 0x00000004a8a87211 */ /* 0x000fe200078e08ff */
[----:B------:R-:W-:Y:S01]  /*24300*/  UISETP.GT.AND UP0, UPT, UR15, UR7, UPT ;  /* 0x000000070f00728c */ /* 0x000fe2000bf04270 */
[-C--:B------:R-:W-:Y:S02]  /*24310*/  @!P0 MOV R4, R16.reuse ;  /* 0x0000001000048202 */ /* 0x080fe40000000f00 */
[----:B------:R-:W-:Y:S02]  /*24320*/  LEA R240, R240, UR6, 0x1 ;  /* 0x00000006f0f07c11 */ /* 0x000fe4000f8e08ff */
[C---:B------:R-:W-:Y:S02]  /*24330*/  SHF.L.U32 R13, R8.reuse, 0x5, RZ ;  /* 0x00000005080d7819 */ /* 0x040fe400000006ff */
[----:B------:R-:W-:Y:S01]  /*24340*/  SHF.L.U64.HI R12, R8, 0x5, R15 ;  /* 0x00000005080c7819 */ /* 0x000fe2000001020f */
[----:B------:R-:W-:Y:S01]  /*24350*/  @!PT LDS RZ, [RZ] ;  /* 0x00000000fffff984 */ /* 0x000fe20000000800 */
[----:B------:R-:W-:Y:S01]  /*24360*/  @!PT LDS RZ, [RZ] ;  /* 0x00000000fffff984 */ /* 0x000fe20000000800 */
[----:B------:R-:W-:Y:S01]  /*24370*/  @!PT LDS RZ, [RZ] ;  /* 0x00000000fffff984 */ /* 0x000fe20000000800 */
[----:B------:R4:W-:Y:S01]  /*24380*/  @!P0 LDGSTS.E.BYPASS.LTC128B.128 [R240+0xa000], desc[UR16][R4.64] ;  /* 0x0a00000004f08fae */ /* 0x0009e2000b981a10 */
[----:B------:R-:W-:Y:S02]  /*24390*/  IADD3 R6, P1, PT, R13, R16, RZ ;  /* 0x000000100d067210 */ /* 0x000fe40007f3e0ff */
[----:B------:R-:W-:Y:S02]  /*243a0*/  LOP3.LUT R0, R2, R0, RZ, 0xfc, !PT ;  /* 0x0000000002007212 */ /* 0x000fe400078efcff */
[----:B------:R-:W-:Y:S02]  /*243b0*/  IADD3.X R7, PT, PT, R12, R17, RZ, P1, !PT ;  /* 0x000000110c077210 */ /* 0x000fe40000ffe4ff */
[-C--:B------:R-:W-:Y:S01]  /*243c0*/  IADD3 R2, P2, PT, R6, R13.reuse, RZ ;  /* 0x0000000d06027210 */ /* 0x080fe20007f5e0ff */
[----:B------:R-:W-:Y:S01]  /*243d0*/  @P0 STS.128 [R240+0xa000], RZ ;  /* 0x00a000fff0000388 */ /* 0x000fe20000000c00 */
[----:B------:R-:W-:Y:S02]  /*243e0*/  MOV R236, 0x20 ;  /* 0x0000002000ec7802 */ /* 0x000fe40000000f00 */
[-C--:B------:R-:W-:Y:S05]  /*243f0*/  IADD3.X R3, PT, PT, R7, R12.reuse, RZ, P2, !PT ;  /* 0x0000000c07037210 */ /* 0x080fea00017fe4ff */
        /* <DEDUP_REMOVED lines=12> */
[-C--:B---3--:R-:W-:Y:S03]  /*244c0*/  IADD3.X R9, PT, PT, R5, R12.reuse, RZ, P2, !PT ;  /* 0x0000000c05097210 */ /* 0x088fe600017fe4ff */
        /* <DEDUP_REMOVED lines=87> */
[----:B------:R-:W-:Y:S01]  /*24a40*/  @P0 STS.128 [R240+0x11800], RZ ;  /* 0x011800fff0000388 */ /* 0x000fe20000000c00 */
[----:B------:R-:W-:Y:S02]  /*24a50*/  LOP3.LUT P0, RZ, R239, 0x2, RZ, 0xc0, !PT ;  /* 0x00000002efff7812 */ /* 0x000fe4000780c0ff */
[----:B---3--:R-:W-:Y:S02]  /*24a60*/  LEA R3, R0, UR6, 0x1 ;  /* 0x0000000600037c11 */ /* 0x008fe4000f8e08ff */
[----:B------:R-:W-:Y:S02]  /*24a70*/  IADD3 R2, PT, PT, R168, UR6, RZ ;  /* 0x00000006a8027c10 */ /* 0x000fe4000fffe0ff */
[----:B------:R-:W-:Y:S01]  /*24a80*/  SEL R236, R236, 0xffffffe0, !P0 ;  /* 0xffffffe0ecec7807 */ /* 0x000fe20004000000 */
[----:B------:R3:W-:Y:S01]  /*24a90*/  LDSM.16.M88.4 R128, [R3] ;  /* 0x000000000380783b */ /* 0x0007e20000000200 */
[----:B------:R-:W-:Y:S02]  /*24aa0*/  MOV R0, 0x40 ;  /* 0x0000004000007802 */ /* 0x000fe40000000f00 */
[-C--:B------:R-:W-:Y:S02]  /*24ab0*/  IADD3 R172, PT, PT, R3, R236.reuse, RZ ;  /* 0x000000ec03ac7210 */ /* 0x080fe40007ffe0ff */
[----:B------:R-:W-:Y:S02]  /*24ac0*/  IADD3 R216, PT, PT, R2, R236, RZ ;  /* 0x000000ec02d87210 */ /* 0x000fe40007ffe0ff */
[----:B------:R-:W-:Y:S01]  /*24ad0*/  LOP3.LUT P0, RZ, R239, 0x4, RZ, 0xc0, !PT ;  /* 0x00000004efff7812 */ /* 0x000fe2000780c0ff */
[----:B------:R-:W4:Y:S03]  /*24ae0*/  LDSM.16.M88.4 R8, [R168+UR6+0x2000] ;  /* 0x00200006a808783b */ /* 0x000f260008000200 */
[----:B------:R-:W-:Y:S05]  /*24af0*/  SEL R0, R0, 0xffffffc0, !P0 ;  /* 0xffffffc000007807 */ /* 0x000fea0004000000 */
[----:B-1----:R-:W1:Y:S01]  /*24b00*/  LDSM.16.M88.4 R16, [R168+UR6+0x2800] ;  /* 0x00280006a810783b */ /* 0x002e620008000200 */
[-C--:B---3--:R-:W-:Y:S07]  /*24b10*/  IADD3 R3, PT, PT, R3, R0.reuse, RZ ;  /* 0x0000000003037210 */ /* 0x088fee0007ffe0ff */
[----:B------:R-:W3:Y:S01]  /*24b20*/  LDSM.16.M88.4 R24, [R168+UR6+0x3000] ;  /* 0x00300006a818783b */ /* 0x000ee20008000200 */
[----:B------:R-:W-:Y:S02]  /*24b30*/  IADD3 R0, PT, PT, R2, R0, RZ ;  /* 0x0000000002007210 */ /* 0x000fe40007ffe0ff */
[C---:B------:R-:W-:Y:S02]  /*24b40*/  IADD3 R228, PT, PT, R236.reuse, R3, RZ ;  /* 0x00000003ece47210 */ /* 0x040fe40007ffe0ff */
[----:B------:R-:W-:Y:S03]  /*24b50*/  IADD3 R2, PT, PT, R236, R0, RZ ;  /* 0x00000000ec027210 */ /* 0x000fe60007ffe0ff */
        /* <DEDUP_REMOVED lines=13> */
[----:B------:R-:W0:Y:S08]  /*24c30*/  LDGDEPBAR ;  /* 0x00000000000079af */ /* 0x000e300000000000 */
[----:B------:R-:W-:Y:S08]  /*24c40*/  LDSM.16.M88.4 R172, [R172] ;  /* 0x00000000acac783b */ /* 0x000ff00000000200 */
        /* <DEDUP_REMOVED lines=9> */
[----:B------:R-:W-:Y:S08]  /*24ce0*/  LDSM.16.M88.4 R212, [R216+0x9000] ;  /* 0x00900000d8d4783b */ /* 0x000ff00000000200 */
[----:B------:R-:W-:Y:S08]  /*24cf0*/  LDSM.16.M88.4 R220, [R3] ;  /* 0x0000000003dc783b */ /* 0x000ff00000000200 */
[----:B------:R-:W-:Y:S08]  /*24d00*/  LDSM.16.M88.4 R224, [R0+0x2000] ;  /* 0x0020000000e0783b */ /* 0x000ff00000000200 */
[----:B------:R-:W-:Y:S08]  /*24d10*/  LDSM.16.M88.4 R228, [R228] ;  /* 0x00000000e4e4783b */ /* 0x000ff00000000200 */
[----:B------:R-:W-:Y:S01]  /*24d20*/  LDSM.16.M88.4 R232, [R2+0x2000] ;  /* 0x0020000002e8783b */ /* 0x000fe20000000200 */
        /* <DEDUP_REMOVED lines=58> */
[C---:B----4-:R-:W-:Y:S08]  /*250d0*/  HMMA.16816.F32 R68, R172.reuse, R184, R68 ;  /* 0x000000b8ac44723c */ /* 0x050ff00000001844 */
        /* <DEDUP_REMOVED lines=21> */
[----:B------:R-:W-:Y:S01]  /*25230*/  HMMA.16816.F32 R128, R172, R218, R128 ;  /* 0x000000daac80723c */ /* 0x000fe20000001880 */
[----:B------:R-:W1:Y:S07]  /*25240*/  LDSM.16.M88.4 R172, [R0+0x3000] ;  /* 0x0030000000ac783b */ /* 0x000e6e0000000200 */
[C---:B------:R-:W-:Y:S01]  /*25250*/  HMMA.16816.F32 R4, R220.reuse, R224, R4 ;  /* 0x000000e0dc04723c */ /* 0x040fe20000001804 */
[----:B------:R-:W2:Y:S07]  /*25260*/  LDSM.16.M88.4 R216, [R0+0x8800] ;  /* 0x0088000000d8783b */ /* 0x000eae0000000200 */
[C---:B------:R-:W-:Y:S01]  /*25270*/  HMMA.16816.F32 R8, R220.reuse, R226, R8 ;  /* 0x000000e2dc08723c */ /* 0x040fe20000001808 */
[----:B------:R-:W3:Y:S07]  /*25280*/  LDSM.16.M88.4 R224, [R0+0x9000] ;  /* 0x0090000000e0783b */ /* 0x000eee0000000200 */
[C---:B------:R-:W-:Y:S08]  /*25290*/  HMMA.16816.F32 R12, R220.reuse, R168, R12 ;  /* 0x000000a8dc0c723c */ /* 0x040ff0000000180c */
[C---:B------:R-:W-:Y:S01]  /*252a0*/  HMMA.16816.F32 R16, R220.reuse, R170, R16 ;  /* 0x000000aadc10723c */ /* 0x040fe20000001810 */
[----:B------:R-:W4:Y:S07]  /*252b0*/  LDSM.16.M88.4 R168, [R0+0x9800] ;  /* 0x0098000000a8783b */ /* 0x000f2e0000000200 */
        /* <DEDUP_REMOVED lines=317> */
[----:B------:R1:W1:Y:S10]  /*26690*/  MUFU.TANH R249, R111 ;  /* 0x0000006f00f97308 */ /* 0x0002740000002400 */
        /* <DEDUP_REMOVED lines=13> */
[----:B------:R-:W1:Y:S10]  /*26770*/  MUFU.TANH R129, R129 ;  /* 0x0000008100817308 */ /* 0x000e740000002400 */
[----:B------:R1:W1:Y:S01]  /*26780*/  MUFU.TANH R39, R0 ;  /* 0x0000000000277308 */ /* 0x0002620000002400 */
[----:B--234-:R-:W-:Y:S05]  /*26790*/  BRA.U !UP0, `(.L_x_1910) ;  /* 0x0000000d084c7547 */ /* 0x01cfea000b800000 */
[----:B------:R-:W2:Y:S01]  /*267a0*/  LDL R13, [R1+0x18] ;  /* 0x00001800010d7983 */ /* 0x000ea20000100800 */
[----:B------:R-:W3:Y:S03]  /*267b0*/  LDC.64 R2, c[0x0][0x4e0] ;  /* 0x00013800ff027b82 */ /* 0x000ee60000000a00 */
[----:B------:R-:W4:Y:S05]  /*267c0*/  LDL R12, [R1+0x14] ;  /* 0x00001400010c7983 */ /* 0x000f2a0000100800 */
[----:B------:R-:W1:Y:S01]  /*267d0*/  LDC R10, c[0x0][0x3bc] ;  /* 0x0000ef00ff0a7b82 */ /* 0x000e620000000800 */
[----:B---3--:R-:W-:Y:S04]  /*267e0*/  ISETP.NE.U32.AND P1, PT, R2, RZ, PT ;  /* 0x000000ff0200720c */ /* 0x008fe80003f25070 */
[----:B------:R-:W-:Y:S11]  /*267f0*/  ISETP.NE.AND.EX P6, PT, R3, RZ, PT, P1 ;  /* 0x000000ff0300720c */ /* 0x000ff60003fc5310 */
[----:B------:R-:W-:Y:S02]  /*26800*/  @!UPT UIADD3 URZ, UPT, UPT, URZ, URZ, URZ ;  /* 0x000000fffffff290 */ /* 0x000fe4000fffe0ff */
[----:B------:R-:W3:Y:S01]  /*26810*/  @!P6 LDC R2, c[0x0][0x3b8] ;  /* 0x0000ee00ff02eb82 */ /* 0x000ee20000000800 */
[----:B-1----:R-:W-:Y:S05]  /*26820*/  @!P6 IMAD.MOV.U32 R0, RZ, RZ, RZ ;  /* 0x000000ffff00e224 */ /* 0x002fea00078e00ff */
[----:B------:R-:W-:Y:S01]  /*26830*/  @!P6 IADD3 R3, P1, PT, RZ, -R0, RZ ;  /* 0x80000000ff03e210 */ /* 0x000fe20007f3e0ff */
[----:B---3--:R-:W-:Y:S04]  /*26840*/  @!P6 IMAD.SHL.U32 R0, R2, 0x100, RZ ;  /* 0x000001000200e824 */ /* 0x008fe800078e00ff */
[----:B------:R-:W-:Y:S01]  /*26850*/  @!P6 IMAD.X R0, RZ, RZ, ~R0, P1 ;  /* 0x000000ffff00e224 */ /* 0x000fe200008e0e00 */
[----:B------:R-:W-:Y:S04]  /*26860*/  ISETP.GE.AND P1, PT, R241, UR14, PT ;  /* 0x0000000ef1007c0c */ /* 0x000fe8000bf26270 */
[----:B------:R-:W-:Y:S04]  /*26870*/  @!P6 SHF.R.S64 R3, R3, 0x1f, R0 ;  /* 0x0000001f0303e819 */ /* 0x000fe80000001000 */
[----:B--2---:R-:W-:Y:S04]  /*26880*/  @!P6 IADD3 R13, P2, PT, R3, R13, RZ ;  /* 0x0000000d030de210 */ /* 0x004fe80007f5e0ff */
[----:B----4-:R-:W-:Y:S01]  /*26890*/  @!P6 LEA.HI.X.SX32 R12, R0, R12, 0x1, P2 ;  /* 0x0000000c000ce211 */ /* 0x010fe200010f0eff */
[----:B------:R1:W-:Y:S01]  /*268a0*/  @!P6 STL [R1+0x18], R13 ;  /* 0x0000180d0100e387 */ /* 0x0003e20000100800 */
[----:B------:R-:W-:Y:S03]  /*268b0*/  IMAD.MOV.U32 R14, RZ, RZ, R13 ;  /* 0x000000ffff0e7224 */ /* 0x000fe600078e000d */
[----:B------:R1:W-:Y:S01]  /*268c0*/  @!P6 STL [R1+0x14], R12 ;  /* 0x0000140c0100e387 */ /* 0x0003e20000100800 */
[----:B------:R-:W-:Y:S05]  /*268d0*/  @!P6 BRA `(.L_x_1911) ;  /* 0x000000040018e947 */ /* 0x000fea0003800000 */
[----:B------:R-:W-:Y:S01]  /*268e0*/  IMAD.MOV.U32 R11, RZ, RZ, R12 ;  /* 0x000000ffff0b7224 */ /* 0x000fe200078e000c */
[----:B------:R-:W2:Y:S01]  /*268f0*/  LDC R9, c[0x0][0x4f0] ;  /* 0x00013c00ff097b82 */ /* 0x000ea20000000800 */
[----:B-1----:R-:W3:Y:S01]  /*26900*/  LDL.64 R12, [R1] ;  /* 0x00000000010c7983 */ /* 0x002ee20000100a00 */
[----:B------:R-:W-:Y:S02]  /*26910*/  UIADD3 UR5, UPT, UPT, UR12, -0x100, URZ ;  /* 0xffffff000c057890 */ /* 0x000fe4000fffe0ff */
[----:B------:R-:W-:Y:S04]  /*26920*/  UIADD3 UR18, UPT, UPT, UR12, -0x200, URZ ;  /* 0xfffffe000c127890 */ /* 0x000fe8000fffe0ff */
[----:B------:R-:W-:Y:S02]  /*26930*/  MOV R4, UR5 ;  /* 0x0000000500047c02 */ /* 0x000fe40008000f00 */
[----:B------:R-:W-:Y:S02]  /*26940*/  IMAD.U32 R5, RZ, RZ, UR18 ;  /* 0x00000012ff057e24 */ /* 0x000fe4000f8e00ff */
[----:B------:R-:W-:Y:S03]  /*26950*/  IABS R4, R4 ;  /* 0x0000000400047213 */ /* 0x000fe60000000000 */
[----:B------:R-:W-:Y:S02]  /*26960*/  IABS R5, R5 ;  /* 0x0000000500057213 */ /* 0x000fe40000000000 */
[----:B--2---:R-:W-:Y:S04]  /*26970*/  IABS R7, R9 ;  /* 0x0000000900077213 */ /* 0x004fe80000000000 */
[----:B------:R-:W1:Y:S10]  /*26980*/  I2F.RP R2, R7 ;  /* 0x0000000700027306 */ /* 0x000e740000209400 */
        /* <DEDUP_REMOVED lines=24> */
[----:B------:R-:W-:Y:S02]  /*26b10*/  LOP3.LUT R4, R9, UR5, RZ, 0x3c, !PT ;  /* 0x0000000509047c12 */ /* 0x000fe4000f8e3cff */
[----:B------:R-:W-:Y:S02]  /*26b20*/  ISETP.GE.AND P4, PT, R3, RZ, PT ;  /* 0x000000ff0300720c */ /* 0x000fe40003f86270 */
[----:B------:R-:W-:Y:S02]  /*26b30*/  ISETP.GE.AND P2, PT, R4, RZ, PT ;  /* 0x000000ff0400720c */ /* 0x000fe40003f46270 */
[----:B------:R-:W-:Y:S02]  /*26b40*/  LOP3.LUT R3, RZ, R9, RZ, 0x33, !PT ;  /* 0x00000009ff037212 */ /* 0x000fe400078e33ff */
[----:B------:R-:W-:Y:S03]  /*26b50*/  @P5 IADD3 R0, PT, PT, R0, 0x1, RZ ;  /* 0x0000000100005810 */ /* 0x000fe60007ffe0ff */
[----:B------:R-:W-:Y:S01]  /*26b60*/  @P3 VIADD R2, R2, 0x1 ;  /* 0x0000000102023836 */ /* 0x000fe20000000000 */
[----:B------:R-:W-:Y:S03]  /*26b70*/  ISETP.NE.AND P3, PT, R9, RZ, PT ;  /* 0x000000ff0900720c */ /* 0x000fe60003f65270 */
[----:B------:R-:W-:Y:S02]  /*26b80*/  @!P4 IMAD.MOV R0, RZ, RZ, -R0 ;  /* 0x000000ffff00c224 */ /* 0x000fe400078e0a00 */
[----:B------:R-:W-:Y:S03]  /*26b90*/  @!P2 IADD3 R2, PT, PT, -R2, RZ, RZ ;  /* 0x000000ff0202a210 */ /* 0x000fe60007ffe1ff */
[C---:B------:R-:W-:Y:S02]  /*26ba0*/  SEL R4, R3.reuse, R0, !P3 ;  /* 0x0000000003047207 */ /* 0x040fe40005800000 */
[----:B------:R-:W-:Y:S02]  /*26bb0*/  SEL R0, R3, R2, !P3 ;  /* 0x0000000203007207 */ /* 0x000fe40005800000 */
[-C--:B---3--:R-:W-:Y:S02]  /*26bc0*/  LEA R6, P3, R4, R12.reuse, 0x2 ;  /* 0x0000000c04067211 */ /* 0x088fe400078610ff */
[----:B------:R-:W-:Y:S02]  /*26bd0*/  LEA R2, P2, R0, R12, 0x2 ;  /* 0x0000000c00027211 */ /* 0x000fe400078410ff */
[-C--:B------:R-:W-:Y:S02]  /*26be0*/  LEA.HI.X.SX32 R7, R4, R13.reuse, 0x2, P3 ;  /* 0x0000000d04077211 */ /* 0x080fe400018f16ff */
[C---:B------:R-:W-:Y:S01]  /*26bf0*/  LEA.HI.X.SX32 R3, R0.reuse, R13, 0x2, P2 ;  /* 0x0000000d00037211 */ /* 0x040fe200010f16ff */
[----:B------:R-:W-:Y:S02]  /*26c00*/  IMAD.IADD R0, R0, 0x1, -R4 ;  /* 0x0000000100007824 */ /* 0x000fe400078e0a04 */
[----:B------:R-:W2:Y:S02]  /*26c10*/  LDG.E R8, desc[UR16][R6.64] ;  /* 0x0000001006087981 */ /* 0x000ea4000c1e1900 */
[----:B------:R-:W-:Y:S05]  /*26c20*/  IMAD R0, R0, R9, -0x100 ;  /* 0xffffff0000007424 */ /* 0x000fea00078e0209 */
[----:B------:R-:W-:Y:S01]  /*26c30*/  SHF.R.S32.HI R4, RZ, 0x1f, R0 ;  /* 0x0000001fff047819 */ /* 0x000fe20000011400 */
[----:B------:R1:W2:Y:S02]  /*26c40*/  LDG.E R7, desc[UR16][R2.64] ;  /* 0x0000001002077981 */ /* 0x0002a4000c1e1900 */
[----:B-1----:R-:W1:Y:S02]  /*26c50*/  LDC.64 R2, c[0x0][0x3b8] ;  /* 0x0000ee00ff027b82 */ /* 0x002e640000000a00 */
        /* <DEDUP_REMOVED lines=14> */
.L_x_1911:
[----:B-1----:R-:W3:Y:S01]  /*26d40*/  LDL R13, [R1+0x14] ;  /* 0x00001400010d7983 */ /* 0x002ee20000100800 */
[C---:B------:R-:W-:Y:S01]  /*26d50*/  LEA R4, P2, R2.reuse, RZ, 0x5 ;  /* 0x000000ff02047211 */ /* 0x040fe200078428ff */
[C---:B------:R-:W-:Y:S01]  /*26d60*/  IMAD.SHL.U32 R21, R2.reuse, 0x20, RZ ;  /* 0x0000002002157824 */ /* 0x040fe200078e00ff */
[C---:B------:R-:W-:Y:S02]  /*26d70*/  LEA R12, P3, R2.reuse, R14, 0x5 ;  /* 0x0000000e020c7211 */ /* 0x040fe400078628ff */
[C-C-:B------:R-:W-:Y:S02]  /*26d80*/  SHF.L.U64.HI R20, R2.reuse, 0x5, R10.reuse ;  /* 0x0000000502147819 */ /* 0x140fe4000001020a */
[----:B------:R-:W-:Y:S02]  /*26d90*/  LEA.HI.X R5, R2, RZ, RZ, 0x5, P2 ;  /* 0x000000ff02057211 */ /* 0x000fe400010f2cff */
[----:B------:R-:W-:Y:S02]  /*26da0*/  @!P1 IADD3 R8, P4, PT, R14, R4, RZ ;  /* 0x000000040e089210 */ /* 0x000fe40007f9e0ff */
[----:B---3--:R-:W-:Y:S01]  /*26db0*/  LEA.HI.X R0, R2, R13, R10, 0x5, P3 ;  /* 0x0000000d02007211 */ /* 0x008fe200018f2c0a */
[----:B------:R-:W-:Y:S01]  /*26dc0*/  @!P1 IMAD.MOV.U32 R2, RZ, RZ, R14 ;  /* 0x000000ffff029224 */ /* 0x000fe200078e000e */
[C---:B------:R-:W-:Y:S01]  /*26dd0*/  IADD3 R6, P3, P2, R21.reuse, R12, R21 ;  /* 0x0000000c15067210 */ /* 0x040fe20007a7e015 */
[----:B------:R-:W-:Y:S02]  /*26de0*/  @!P1 IMAD.MOV.U32 R3, RZ, RZ, R13 ;  /* 0x000000ffff039224 */ /* 0x000fe400078e000d */
[----:B------:R-:W-:Y:S01]  /*26df0*/  IMAD.SHL.U32 R10, R10, 0x20, RZ ;  /* 0x000000200a0a7824 */ /* 0x000fe200078e00ff */
[----:B------:R-:W-:Y:S02]  /*26e00*/  IADD3.X R7, PT, PT, R20, R0, R20, P3, P2 ;  /* 0x0000000014077210 */ /* 0x000fe40001fe4414 */
[----:B------:R-:W-:Y:S01]  /*26e10*/  @!PT LDS RZ, [RZ] ;  /* 0x00000000fffff984 */ /* 0x000fe20000000800 */
[----:B------:R-:W-:Y:S01]  /*26e20*/  @!PT LDS RZ, [RZ] ;  /* 0x00000000fffff984 */ /* 0x000fe20000000800 */
[----:B------:R-:W-:Y:S01]  /*26e30*/  @!PT LDS RZ, [RZ] ;  /* 0x00000000fffff984 */ /* 0x000fe20000000800 */
[----:B------:R1:W-:Y:S01]  /*26e40*/  @!P1 LDGSTS.E.BYPASS.LTC128B.128 [R240+0x2000], desc[UR16][R2.64] ;  /* 0x0200000002f09fae */ /* 0x0003e2000b981a10 */
[----:B------:R-:W-:Y:S02]  /*26e50*/  @!P1 IADD3 R12, P2, PT, R21, R12, RZ ;  /* 0x0000000c150c9210 */ /* 0x000fe40007f5e0ff */
[----:B------:R-:W-:Y:S01]  /*26e60*/  @!P1 IADD3.X R9, PT, PT, R13, R5, R10, P4, !PT ;  /* 0x000000050d099210 */ /* 0x000fe200027fe40a */
[----:B------:R3:W-:Y:S01]  /*26e70*/  @P1 STS.128 [R240+0x2000], RZ ;  /* 0x002000fff0001388 */ /* 0x0007e20000000c00 */
[-C--:B------:R-:W-:Y:S01]  /*26e80*/  IADD3 R4, P5, PT, R6, R21.reuse, RZ ;  /* 0x0000001506047210 */ /* 0x080fe20007fbe0ff */
[----:B------:R-:W-:Y:S02]  /*26e90*/  @!P1 IMAD.X R13, R20, 0x1, R0, P2 ;  /* 0x00000001140d9824 */ /* 0x000fe400010e0600 */
[----:B------:R-:W-:Y:S01]  /*26ea0*/  @!PT LDS RZ, [RZ] ;  /* 0x00000000fffff984 */ /* 0x000fe20000000800 */
[----:B------:R-:W-:Y:S01]  /*26eb0*/  @!PT LDS RZ, [RZ] ;  /* 0x00000000fffff984 */ /* 0x000fe20000000800 */
[----:B------:R-:W-:Y:S01]  /*26ec0*/  @!PT LDS RZ, [RZ] ;  /* 0x00000000fffff984 */ /* 0x000fe20000000800 */
[----:B------:R-:W-:Y:S02]  /*26ed0*/  @!P1 LDGSTS.E.BYPASS.LTC128B.128 [R240+0x2800], desc[UR16][R8.64] ;  /* 0x0280000008f09fae */ /* 0x000fe4000b981a10 */
[--C-:B------:R-:W-:Y:S02]  /*26ee0*/  IMAD.X R5, R7, 0x1, R20.reuse, P5 ;  /* 0x0000000107057824 */ /* 0x100fe400028e0614 */
        /* <DEDUP_REMOVED lines=10> */
[-C--:B-1----:R-:W-:Y:S03]  /*26f90*/  IADD3 R2, P3, PT, R4, R21.reuse, RZ ;  /* 0x0000001504027210 */ /* 0x082fe60007f7e0ff */
[----:B------:R3:W-:Y:S01]  /*26fa0*/  @P1 STS.128 [R240+0x3800], RZ ;  /* 0x003800fff0001388 */ /* 0x0007e20000000c00 */
[-C--:B------:R-:W-:Y:S03]  /*26fb0*/  IADD3 R10, P2, PT, R2, R21.reuse, RZ ;  /* 0x00000015020a7210 */ /* 0x080fe60007f5e0ff */
[----:B------:R-:W-:Y:S01]  /*26fc0*/  @!PT LDS RZ, [RZ] ;  /* 0x00000000fffff984 */ /* 0x000fe20000000800 */
[----:B------:R-:W-:Y:S01]  /*26fd0*/  @!PT LDS RZ, [RZ] ;  /* 0x00000000fffff984 */ /* 0x000fe20000000800 */
[----:B------:R-:W-:Y:S01]  /*26fe0*/  @!PT LDS RZ, [RZ] ;  /* 0x00000000fffff984 */ /* 0x000fe20000000800 */
[----:B------:R1:W-:Y:S01]  /*26ff0*/  @!P1 LDGSTS.E.BYPASS.LTC128B.128 [R240+0x4000], desc[UR16][R4.64] ;  /* 0x0400000004f09fae */ /* 0x0003e2000b981a10 */
[--C-:B------:R-:W-:Y:S01]  /*27000*/  IMAD.X R3, R5, 0x1, R20.reuse, P3 ;  /* 0x0000000105037824 */ /* 0x100fe200018e0614 */
[-C--:B--2---:R-:W-:Y:S02]  /*27010*/  IADD3 R14, P3, PT, R10, R21.reuse, RZ ;  /* 0x000000150a0e7210 */ /* 0x084fe40007f7e0ff */
        /* <DEDUP_REMOVED lines=8> */
[-C--:B------:R-:W-:Y:S02]  /*270a0*/  IADD3 R16, P3, PT, R18, R21.reuse, RZ ;  /* 0x0000001512107210 */ /* 0x080fe40007f7e0ff */
[----:B------:R3:W-:Y:S01]  /*270b0*/  @P1 STS.128 [R240+0x4800], RZ ;  /* 0x004800fff0001388 */ /* 0x0007e20000000c00 */
[--C-:B------:R-:W-:Y:S01]  /*270c0*/  IMAD.X R19, R15, 0x1, R20.reuse, P2 ;  /* 0x000000010f137824 */ /* 0x100fe200010e0614 */
[-C--:B----4-:R-:W-:Y:S02]  /*270d0*/  IADD3 R12, P2, PT, R16, R21.reuse, RZ ;  /* 0x00000015100c7210 */ /* 0x090fe40007f5e0ff */
        /* <DEDUP_REMOVED lines=8> */
[-C--:B-----5:R-:W-:Y:S02]  /*27160*/  IADD3 R6, P2, PT, R8, R21.reuse, RZ ;  /* 0x0000001508067210 */ /* 0x0a0fe40007f5e0ff */
[----:B------:R-:W-:Y:S01]  /*27170*/  @!PT LDS RZ, [RZ] ;  /* 0x00000000fffff984 */ /* 0x000fe20000000800 */
[----:B------:R-:W-:Y:S01]  /*27180*/  @!PT LDS RZ, [RZ] ;  /* 0x00000000fffff984 */ /* 0x000fe20000000800 */
[----:B------:R-:W-:Y:S01]  /*27190*/  @!PT LDS RZ, [RZ] ;  /* 0x00000000fffff984 */ /* 0x000fe20000000800 */
[----:B------:R3:W-:Y:S01]  /*271a0*/  @!P1 LDGSTS.E.BYPASS.LTC128B.128 [R240+0x5800], desc[UR16][R14.64] ;  /* 0x058000000ef09fae */ /* 0x0007e2000b981a10 */
[--C-:B------:R-:W-:Y:S01]  /*271b0*/  IMAD.X R9, R13, 0x1, R20.reuse, P3 ;  /* 0x000000010d097824 */ /* 0x100fe200018e0614 */
[-C--:B-1----:R-:W-:Y:S02]  /*271c0*/  IADD3 R4, P4, PT, R6, R21.reuse, RZ ;  /* 0x0000001506047210 */ /* 0x082fe40007f9e0ff */
[----:B------:R3:W-:Y:S01]  /*271d0*/  @P1 STS.128 [R240+0x5800], RZ ;  /* 0x005800fff0001388 */ /* 0x0007e20000000c00 */
[--C-:B------:R-:W-:Y:S03]  /*271e0*/  IMAD.X R7, R9, 0x1, R20.reuse, P2 ;  /* 0x0000000109077824 */ /* 0x100fe600010e0614 */
        /* <DEDUP_REMOVED lines=12> */
[----:B----4-:R-:W-:Y:S02]  /*272b0*/  @!P1 IADD3 R10, P2, PT, R2, R21, RZ ;  /* 0x00000015020a9210 */ /* 0x010fe40007f5e0ff */
        /* <DEDUP_REMOVED lines=33> */
.L_x_1910:
[----:B---3--:R-:W2:Y:S01]  /*274d0*/  LDL R8, [R1+0x2c] ;  /* 0x00002c0001087983 */ /* 0x008ea20000100800 */
[----:B------:R-:W-:Y:S01]  /*274e0*/  FMNMX3.FTZ R2, R132, R172, R175, !PT ;  /* 0x000000ac84027276 */ /* 0x000fe200078100af */
[----:B------:R-:W-:Y:S01]  /*274f0*/  UISETP.GT.AND UP0, UPT, UR15, UR7, UPT ;  /* 0x000000070f00728c */ /* 0x000fe2000bf04270 */
[----:B-1----:R-:W-:Y:S01]  /*27500*/  FMNMX3.FTZ R0, R133, R174, R173, !PT ;  /* 0x000000ae85007276 */ /* 0x002fe200078100ad */
[----:B------:R-:W-:Y:S01]  /*27510*/  LDSM.16.MT88.4 R12, [R134+0xa000] ;  /* 0x00a00000860c783b */ /* 0x000fe20000004200 */
[----:B------:R-:W-:Y:S01]  /*27520*/  FMNMX3.FTZ R2, R2, R177, R176, !PT ;  /* 0x000000b102027276 */ /* 0x000fe200078100b0 */
[----:B------:R-:W-:Y:S01]  /*27530*/  UIADD3 UR12, UPT, UPT, UR12, -0x100, URZ ;  /* 0xffffff000c0c7890 */ /* 0x000fe2000fffe0ff */
        /* <DEDUP_REMOVED lines=64> */
[----:B------:R-:W-:Y:S01]  /*27940*/  IADD3 R41, PT, PT, R134, 0xa040, RZ ;  /* 0x0000a04086297810 */ /* 0x000fe20007ffe0ff */
[----:B------:R-:W1:Y:S08]  /*27950*/  SHFL.BFLY PT, R4, R3, 0x2, 0x1f ;  /* 0x0c401f0003047f89 */ /* 0x000e7000000e0000 */
        /* <DEDUP_REMOVED lines=30> */
[----:B------:R-:W-:Y:S01]  /*27b40*/  MOV R187, R117 ;  /* 0x0000007500bb7202 */ /* 0x000fe20000000f00 */
[--C-:B------:R-:W-:Y:S07]  /*27b50*/  FFMA.FTZ R37, R37, UR4, -R68.reuse ;  /* 0x0000000425257c23 */ /* 0x100fee0008010844 */
[----:B------:R-:W3:Y:S01]  /*27b60*/  MUFU.EX2 R2, R2 ;  /* 0x0000000200027308 */ /* 0x000ee20000000800 */
[--C-:B------:R-:W-:Y:S01]  /*27b70*/  FFMA.FTZ R38, R38, UR4, -R68.reuse ;  /* 0x0000000426267c23 */ /* 0x100fe20008010844 */
[--C-:B------:R-:W-:Y:S08]  /*27b80*/  FFMA.FTZ R40, R40, UR4, -R68.reuse ;  /* 0x0000000428287c23 */ /* 0x100ff00008010844 */
        /* <DEDUP_REMOVED lines=38> */
[----:B------:R-:W-:Y:S01]  /*27df0*/  MUFU.EX2 R40, R40 ;  /* 0x0000002800287308 */ /* 0x000fe20000000800 */
[----:B-1----:R-:W-:Y:S01]  /*27e00*/  FMUL.FTZ R34, R0, R166 ;  /* 0x000000a600227220 */ /* 0x002fe20000410000 */
[C---:B--2---:R-:W-:Y:S01]  /*27e10*/  FMUL.FTZ R5, R2.reuse, R137 ;  /* 0x0000008902057220 */ /* 0x044fe20000410000 */
[----:B---3--:R-:W-:Y:S01]  /*27e20*/  F2FP.F16.F32.PACK_AB R47, R65, R110 ;  /* 0x0000006e412f723e */ /* 0x008fe200000000ff */
[C---:B------:R-:W-:Y:S07]  /*27e30*/  FMUL.FTZ R4, R2.reuse, R136 ;  /* 0x0000008802047220 */ /* 0x040fee0000410000 */
[C---:B------:R-:W-:Y:S05]  /*27e40*/  HMMA.16816.F32 R4, R44.reuse, R12, R4 ;  /* 0x0000000c2c04723c */ /* 0x040fea0000001804 */
[C---:B------:R-:W-:Y:S01]  /*27e50*/  FMUL.FTZ R12, R2.reuse, R144 ;  /* 0x00000090020c7220 */ /* 0x040fe20000410000 */
[----:B------:R-:W-:Y:S02]  /*27e60*/  FMUL.FTZ R13, R2, R145 ;  /* 0x00000091020d7220 */ /* 0x000fe40000410000 */
[C---:B------:R-:W-:Y:S03]  /*27e70*/  HMMA.16816.F32 R8, R44.reuse, R14, R8 ;  /* 0x0000000e2c08723c */ /* 0x040fe60000001808 */
[C---:B------:R-:W-:Y:S01]  /*27e80*/  FMUL.FTZ R14, R0.reuse, R146 ;  /* 0x00000092000e7220 */ /* 0x040fe20000410000 */
[----:B------:R-:W-:Y:S07]  /*27e90*/  FMUL.FTZ R15, R0, R147 ;  /* 0x00000093000f7220 */ /* 0x000fee0000410000 */
        /* <DEDUP_REMOVED lines=9> */
[----:B------:R1:W-:Y:S01]  /*27f30*/  MUFU.EX2 R241, R28 ;  /* 0x0000001c00f17308 */ /* 0x0003e20000000800 */
[C---:B------:R-:W-:Y:S03]  /*27f40*/  HMMA.16816.F32 R24, R44.reuse, R30, R24 ;  /* 0x0000001e2c18723c */ /* 0x040fe60000001818 */
[--C-:B------:R-:W-:Y:S06]  /*27f50*/  FFMA.FTZ R30, R181, UR4, -R43.reuse ;  /* 0x00000004b51e7c23 */ /* 0x100fec000801082b */
[----:B------:R2:W-:Y:S01]  /*27f60*/  MUFU.EX2 R229, R29 ;  /* 0x0000001d00e57308 */ /* 0x0005e20000000800 */
[----:B------:R-:W-:Y:S09]  /*27f70*/  FMUL.FTZ R31, R0, R163 ;  /* 0x000000a3001f7220 */ /* 0x000ff20000410000 */
[----:B------:R3:W-:Y:S01]  /*27f80*/  MUFU.EX2 R236, R30 ;  /* 0x0000001e00ec7308 */ /* 0x0007e20000000800 */
[--C-:B-1----:R-:W-:Y:S09]  /*27f90*/  FFMA.FTZ R28, R180, UR4, -R68.reuse ;  /* 0x00000004b41c7c23 */ /* 0x102ff20008010844 */
[----:B------:R1:W-:Y:S01]  /*27fa0*/  MUFU.EX2 R180, R64 ;  /* 0x0000004000b47308 */ /* 0x0003e20000000800 */
[----:B--2---:R-:W-:Y:S09]  /*27fb0*/  FMUL.FTZ R29, R2, R161 ;  /* 0x000000a1021d7220 */ /* 0x004ff20000410000 */
[----:B------:R2:W4:Y:S01]  /*27fc0*/  MUFU.EX2 R67, R28 ;  /* 0x0000001c00437308 */ /* 0x0005220000000800 */
[----:B---3--:R-:W-:Y:S01]  /*27fd0*/  FMUL.FTZ R30, R0, R162 ;  /* 0x000000a2001e7220 */ /* 0x008fe20000410000 */
[--C-:B-1----:R-:W-:Y:S01]  /*27fe0*/  FFMA.FTZ R64, R194, UR4, -R43.reuse ;  /* 0x00000004c2407c23 */ /* 0x102fe2000801082b */
[----:B------:R-:W-:Y:S01]  /*27ff0*/  MOV R194, R65 ;  /* 0x0000004100c27202 */ /* 0x000fe20000000f00 */
[--C-:B------:R-:W-:Y:S01]  /*28000*/  FFMA.FTZ R65, R199, UR4, -R68.reuse ;  /* 0x00000004c7417c23 */ /* 0x100fe20008010844 */
[----:B------:R-:W-:Y:S01]  /*28010*/  MOV R199, R119 ;  /* 0x0000007700c77202 */ /* 0x000fe20000000f00 */
[----:B--2---:R-:W-:Y:S04]  /*28020*/  FMUL.FTZ R28, R2, R160 ;  /* 0x000000a0021c7220 */ /* 0x004fe80000410000 */
[----:B------:R1:W-:Y:S10]  /*28030*/  MUFU.EX2 R175, R64 ;  /* 0x0000004000af7308 */ /* 0x0003f40000000800 */
[----:B------:R2:W-:Y:S01]  /*28040*/  MUFU.EX2 R171, R65 ;  /* 0x0000004100ab7308 */ /* 0x0005e20000000800 */
[C---:B------:R-:W-:Y:S08]  /*28050*/  HMMA.16816.F32 R28, R44.reuse, R48, R28 ;  /* 0x000000302c1c723c */ /* 0x040ff0000000181c */
[----:B------:R-:W-:Y:S01]  /*28060*/  HMMA.16816.F32 R32, R44, R50, R32 ;  /* 0x000000322c20723c */ /* 0x000fe20000001820 */
[----:B------:R-:W3:Y:S02]  /*28070*/  LDSM.16.MT88.4 R48, [R42+0x800] ;  /* 0x000800002a30783b */ /* 0x000ee40000004200 */
[----:B----4-:R-:W-:Y:S01]  /*28080*/  F2FP.F16.F32.PACK_AB R45, R67, R229 ;  /* 0x000000e5432d723e */ /* 0x010fe200000000ff */
[--C-:B-1----:R-:W-:Y:S01]  /*28090*/  FFMA.FTZ R64, R198, UR4, -R68.reuse ;  /* 0x00000004c6407c23 */ /* 0x102fe20008010844 */
[----:B------:R-:W-:Y:S01]  /*280a0*/  F2FP.F16.F32.PACK_AB R44, R241, R240 ;  /* 0x000000f0f12c723e */ /* 0x000fe200000000ff */
[--C-:B--2---:R-:W-:Y:S01]  /*280b0*/  FFMA.FTZ R65, R193, UR4, -R43.reuse ;  /* 0x00000004c1417c23 */ /* 0x104fe2000801082b */
[----:B------:R-:W-:Y:S01]  /*280c0*/  F2FP.F16.F32.PACK_AB R46, R111, R236 ;  /* 0x000000ec6f2e723e */ /* 0x000fe200000000ff */
[----:B------:R-:W-:Y:S01]  /*280d0*/  MUFU.EX2 R173, R64 ;  /* 0x0000004000ad7308 */ /* 0x000fe20000000800 */
[----:B------:R-:W-:Y:S02]  /*280e0*/  F2FP.F16.F32.PACK_AB R47, R230, R231 ;  /* 0x000000e7e62f723e */ /* 0x000fe400000000ff */
[----:B------:R-:W-:Y:S07]  /*280f0*/  MOV R193, R109 ;  /* 0x0000006d00c17202 */ /* 0x000fee0000000f00 */
[----:B------:R-:W-:Y:S01]  /*28100*/  MUFU.EX2 R172, R65 ;  /* 0x0000004100ac7308 */ /* 0x000fe20000000800 */
[----:B------:R-:W-:Y:S01]  /*28110*/  MOV R198, R110 ;  /* 0x0000006e00c67202 */ /* 0x000fe20000000f00 */
[C---:B------:R-:W-:Y:S03]  /*28120*/  HMMA.16816.F32 R4, R44.reuse, R52, R4 ;  /* 0x000000342c04723c */ /* 0x040fe60000001804 */
[--C-:B------:R-:W-:Y:S01]  /*28130*/  FFMA.FTZ R52, R186, UR4, -R43.reuse ;  /* 0x00000004ba347c23 */ /* 0x100fe2000801082b */
[----:B------:R-:W-:Y:S04]  /*28140*/  MOV R186, R113 ;  /* 0x0000007100ba7202 */ /* 0x000fe80000000f00 */
[----:B------:R1:W-:Y:S01]  /*28150*/  MUFU.EX2 R181, R52 ;  /* 0x0000003400b57308 */ /* 0x0003e20000000800 */
[C---:B------:R-:W-:Y:S08]  /*28160*/  HMMA.16816.F32 R8, R44.reuse, R54, R8 ;  /* 0x000000362c08723c */ /* 0x040ff00000001808 */
[C---:B------:R-:W-:Y:S03]  /*28170*/  HMMA.16816.F32 R12, R44.reuse, R56, R12 ;  /* 0x000000382c0c723c */ /* 0x040fe6000000180c */
[--C-:B------:R-:W-:Y:S01]  /*28180*/  FFMA.FTZ R56, R185, UR4, -R43.reuse ;  /* 0x00000004b9387c23 */ /* 0x100fe2000801082b */
[--C-:B------:R-:W-:Y:S01]  /*28190*/  FFMA.FTZ R57, R188, UR4, -R68.reuse ;  /* 0x00000004bc397c23 */ /* 0x100fe20008010844 */
[----:B-1----:R-:W1:Y:S01]  /*281a0*/  LDSM.16.MT88.4 R52, [R134+0xb000] ;  /* 0x00b000008634783b */ /* 0x002e620000004200 */
[----:B------:R-:W-:Y:S01]  /*281b0*/  MOV R188, R112 ;  /* 0x0000007000bc7202 */ /* 0x000fe20000000f00 */
[----:B------:R2:W4:Y:S01]  /*281c0*/  MUFU.EX2 R185, R56 ;  /* 0x0000003800b97308 */ /* 0x0005220000000800 */
[C---:B------:R-:W-:Y:S09]  /*281d0*/  HMMA.16816.F32 R16, R44.reuse, R58, R16 ;  /* 0x0000003a2c10723c */ /* 0x040ff20000001810 */
[----:B------:R-:W-:Y:S01]  /*281e0*/  MUFU.EX2 R183, R57 ;  /* 0x0000003900b77308 */ /* 0x000fe20000000800 */
[C---:B------:R-:W-:Y:S03]  /*281f0*/  HMMA.16816.F32 R20, R44.reuse, R60, R20 ;  /* 0x0000003c2c14723c */ /* 0x040fe60000001814 */
[--C-:B------:R-:W-:Y:S01]  /*28200*/  FFMA.FTZ R60, R184, UR4, -R43.reuse ;  /* 0x00000004b83c7c23 */ /* 0x100fe2000801082b */
[--C-:B------:R-:W-:Y:S01]  /*28210*/  FFMA.FTZ R61, R190, UR4, -R68.reuse ;  /* 0x00000004be3d7c23 */ /* 0x100fe20008010844 */
[--C-:B--2---:R-:W-:Y:S01]  /*28220*/  FFMA.FTZ R56, R191, UR4, -R68.reuse ;  /* 0x00000004bf387c23 */ /* 0x104fe20008010844 */
[----:B------:R-:W-:Y:S03]  /*28230*/  MOV R190, R118 ;  /* 0x0000007600be7202 */ /* 0x000fe60000000f00 */
[----:B------:R2:W-:Y:S01]  /*28240*/  MUFU.EX2 R184, R60 ;  /* 0x0000003c00b87308 */ /* 0x0005e20000000800 */
[C---:B------:R-:W-:Y:S09]  /*28250*/  HMMA.16816.F32 R24, R44.reuse, R62, R24 ;  /* 0x0000003e2c18723c */ /* 0x040ff20000001818 */
[----:B------:R5:W1:Y:S01]  /*28260*/  MUFU.EX2 R182, R56 ;  /* 0x0000003800b67308 */ /* 0x000a620000000800 */
[----:B------:R-:W-:Y:S09]  /*28270*/  MOV R191, R116 ;  /* 0x0000007400bf7202 */ /* 0x000ff20000000f00 */
[----:B------:R-:W-:Y:S01]  /*28280*/  MUFU.EX2 R178, R61 ;  /* 0x0000003d00b27308 */ /* 0x000fe20000000800 */
[C---:B---3--:R-:W-:Y:S03]  /*28290*/  HMMA.16816.F32 R28, R44.reuse, R48, R28 ;  /* 0x000000302c1c723c */ /* 0x048fe6000000181c */
[--C-:B--2---:R-:W-:Y:S01]  /*282a0*/  FFMA.FTZ R60, R189, UR4, -R68.reuse ;  /* 0x00000004bd3c7c23 */ /* 0x104fe20008010844 */
[----:B------:R-:W-:Y:S04]  /*282b0*/  MOV R189, R111 ;  /* 0x0000006f00bd7202 */ /* 0x000fe80000000f00 */
[----:B------:R-:W-:Y:S01]  /*282c0*/  HMMA.16816.F32 R32, R44, R50, R32 ;  /* 0x000000322c20723c */ /* 0x000fe20000001820 */
[----:B-----5:R-:W2:Y:S01]  /*282d0*/  LDSM.16.MT88.4 R56, [R135+0xb000] ;  /* 0x00b000008738783b */ /* 0x020ea20000004200 */
[----:B------:R-:W3:Y:S01]  /*282e0*/  MUFU.EX2 R179, R60 ;  /* 0x0000003c00b37308 */ /* 0x000ee20000000800 */
[----:B----4-:R-:W-:Y:S02]  /*282f0*/  F2FP.F16.F32.PACK_AB R44, R185, R181 ;  /* 0x000000b5b92c723e */ /* 0x010fe400000000ff */
[----:B-1----:R-:W-:Y:S02]  /*28300*/  F2FP.F16.F32.PACK_AB R45, R182, R183 ;  /* 0x000000b7b62d723e */ /* 0x002fe400000000ff */
[----:B------:R-:W-:Y:S02]  /*28310*/  F2FP.F16.F32.PACK_AB R46, R180, R184 ;  /* 0x000000b8b42e723e */ /* 0x000fe400000000ff */
[----:B------:R-:W-:Y:S01]  /*28320*/  LDSM.16.MT88.4 R48, [R42+0x1000] ;  /* 0x001000002a30783b */ /* 0x000fe20000004200 */
[----:B---3--:R-:W-:Y:S07]  /*28330*/  F2FP.F16.F32.PACK_AB R47, R179, R178 ;  /* 0x000000b2b32f723e */ /* 0x008fee00000000ff */
[----:B------:R-:W1:Y:S01]  /*28340*/  LDSM.16.MT88.4 R60, [R41+0x1000] ;  /* 0x00100000293c783b */ /* 0x000e620000004200 */
[C---:B------:R-:W-:Y:S03]  /*28350*/  HMMA.16816.F32 R4, R44.reuse, R52, R4 ;  /* 0x000000342c04723c */ /* 0x040fe60000001804 */
[--C-:B------:R-:W-:Y:S01]  /*28360*/  FFMA.FTZ R52, R192, UR4, -R43.reuse ;  /* 0x00000004c0347c23 */ /* 0x100fe2000801082b */
[----:B------:R-:W-:Y:S03]  /*28370*/  MOV R192, R67 ;  /* 0x0000004300c07202 */ /* 0x000fe60000000f00 */
[----:B------:R3:W4:Y:S01]  /*28380*/  MUFU.EX2 R176, R52 ;  /* 0x0000003400b07308 */ /* 0x0007220000000800 */
[C---:B------:R-:W-:Y:S08]  /*28390*/  HMMA.16816.F32 R8, R44.reuse, R54, R8 ;  /* 0x000000362c08723c */ /* 0x040ff00000001808 */
[C---:B--2---:R-:W-:Y:S01]  /*283a0*/  HMMA.16816.F32 R12, R44.reuse, R56, R12 ;  /* 0x000000382c0c723c */ /* 0x044fe2000000180c */
[----:B---3--:R-:W2:Y:S07]  /*283b0*/  LDSM.16.MT88.4 R52, [R134+0xb800] ;  /* 0x00b800008634783b */ /* 0x008eae0000004200 */
[C---:B------:R-:W-:Y:S01]  /*283c0*/  HMMA.16816.F32 R16, R44.reuse, R58, R16 ;  /* 0x0000003a2c10723c */ /* 0x040fe20000001810 */
[----:B------:R-:W3:Y:S07]  /*283d0*/  LDSM.16.MT88.4 R56, [R135+0xb800] ;  /* 0x00b800008738783b */ /* 0x000eee0000004200 */
[C---:B-1----:R-:W-:Y:S03]  /*283e0*/  HMMA.16816.F32 R20, R44.reuse, R60, R20 ;  /* 0x0000003c2c14723c */ /* 0x042fe60000001814 */
        /* <DEDUP_REMOVED lines=11> */
[--C-:B-1----:R-:W-:Y:S02]  /*284a0*/  FFMA.FTZ R61, R196, UR4, -R68.reuse ;  /* 0x00000004c43d7c23 */ /* 0x102fe40008010844 */
[----:B------:R-:W3:Y:S01]  /*284b0*/  LDL.LU R196, [R1+0x28] ;  /* 0x0000280001c47983 */ /* 0x000ee20000300800 */
[----:B------:R-:W-:Y:S06]  /*284c0*/  HMMA.16816.F32 R32, R44, R50, R32 ;  /* 0x000000322c20723c */ /* 0x000fec0000001820 */
[----:B------:R-:W1:Y:S01]  /*284d0*/  MUFU.EX2 R177, R61 ;  /* 0x0000003d00b17308 */ /* 0x000e620000000800 */
[----:B----4-:R-:W-:Y:S01]  /*284e0*/  F2FP.F16.F32.PACK_AB R44, R175, R176 ;  /* 0x000000b0af2c723e */ /* 0x010fe200000000ff */
[----:B------:R-:W4:Y:S01]  /*284f0*/  LDSM.16.MT88.4 R48, [R42+0x1800] ;  /* 0x001800002a30783b */ /* 0x000f220000004200 */
[----:B------:R-:W-:Y:S01]  /*28500*/  F2FP.F16.F32.PACK_AB R45, R173, R171 ;  /* 0x000000abad2d723e */ /* 0x000fe200000000ff */
[--C-:B-----5:R-:W-:Y:S01]  /*28510*/  FFMA.FTZ R60, R200, UR4, -R43.reuse ;  /* 0x00000004c83c7c23 */ /* 0x120fe2000801082b */
[----:B------:R-:W-:Y:S05]  /*28520*/  F2FP.F16.F32.PACK_AB R46, R174, R172 ;  /* 0x000000acae2e723e */ /* 0x000fea00000000ff */
[----:B------:R5:W-:Y:S01]  /*28530*/  MUFU.EX2 R169, R60 ;  /* 0x0000003c00a97308 */ /* 0x000be20000000800 */
[----:B-1----:R-:W-:Y:S01]  /*28540*/  F2FP.F16.F32.PACK_AB R47, R177, R170 ;  /* 0x000000aab12f723e */ /* 0x002fe200000000ff */
[--C-:B------:R-:W-:Y:S08]  /*28550*/  FFMA.FTZ R61, R206, UR4, -R68.reuse ;  /* 0x00000004ce3d7c23 */ /* 0x100ff00008010844 */
[----:B------:R-:W-:Y:S01]  /*28560*/  MUFU.EX2 R163, R61 ;  /* 0x0000003d00a37308 */ /* 0x000fe20000000800 */
[C---:B--2---:R-:W-:Y:S03]  /*28570*/  HMMA.16816.F32 R4, R44.reuse, R52, R4 ;  /* 0x000000342c04723c */ /* 0x044fe60000001804 */
[--C-:B------:R-:W-:Y:S01]  /*28580*/  FFMA.FTZ R52, R202, UR4, -R43.reuse ;  /* 0x00000004ca347c23 */ /* 0x100fe2000801082b */
[--C-:B-----5:R-:W-:Y:S01]  /*28590*/  FFMA.FTZ R60, R205, UR4, -R68.reuse ;  /* 0x00000004cd3c7c23 */ /* 0x120fe20008010844 */
        /* <DEDUP_REMOVED lines=9> */
[----:B------:R3:W5:Y:S01]  /*28630*/  MUFU.EX2 R167, R56 ;  /* 0x0000003800a77308 */ /* 0x0007620000000800 */
[C---:B------:R-:W-:Y:S09]  /*28640*/  HMMA.16816.F32 R16, R44.reuse, R58, R16 ;  /* 0x0000003a2c10723c */ /* 0x040ff20000001810 */
[----:B------:R-:W-:Y:S01]  /*28650*/  MUFU.EX2 R162, R57 ;  /* 0x0000003900a27308 */ /* 0x000fe20000000800 */
[----:B--2---:R-:W-:Y:S01]  /*28660*/  LDSM.16.MT88.4 R60, [R41+0x2000] ;  /* 0x00200000293c783b */ /* 0x004fe20000004200 */
[C---:B------:R-:W-:Y:S03]  /*28670*/  HMMA.16816.F32 R20, R44.reuse, R64, R20 ;  /* 0x000000402c14723c */ /* 0x040fe60000001814 */
[--C-:B------:R-:W-:Y:S01]  /*28680*/  FFMA.FTZ R64, R210, UR4, -R43.reuse ;  /* 0x00000004d2407c23 */ /* 0x100fe2000801082b */
[--C-:B------:R-:W-:Y:S01]  /*28690*/  FFMA.FTZ R65, R215, UR4, -R68.reuse ;  /* 0x00000004d7417c23 */ /* 0x100fe20008010844 */
[--C-:B---3--:R-:W-:Y:S02]  /*286a0*/  FFMA.FTZ R56, R207, UR4, -R68.reuse ;  /* 0x00000004cf387c23 */ /* 0x108fe40008010844 */
[----:B------:R-:W2:Y:S01]  /*286b0*/  LDL.LU R201, [R1+0x24] ;  /* 0x0000240001c97983 */ /* 0x000ea20000300800 */
[----:B------:R3:W-:Y:S01]  /*286c0*/  MUFU.EX2 R161, R64 ;  /* 0x0000004000a17308 */ /* 0x0007e20000000800 */
[C---:B------:R-:W-:Y:S09]  /*286d0*/  HMMA.16816.F32 R24, R44.reuse, R66, R24 ;  /* 0x000000422c18723c */ /* 0x040ff20000001818 */
[----:B------:R5:W1:Y:S10]  /*286e0*/  MUFU.EX2 R164, R56 ;  /* 0x0000003800a47308 */ /* 0x000a740000000800 */
[----:B------:R1:W-:Y:S01]  /*286f0*/  MUFU.EX2 R154, R65 ;  /* 0x00000041009a7308 */ /* 0x0003e20000000800 */
[C---:B----4-:R-:W-:Y:S03]  /*28700*/  HMMA.16816.F32 R28, R44.reuse, R48, R28 ;  /* 0x000000302c1c723c */ /* 0x050fe6000000181c */
[--C-:B---3--:R-:W-:Y:S05]  /*28710*/  FFMA.FTZ R64, R214, UR4, -R68.reuse ;  /* 0x00000004d6407c23 */ /* 0x108fea0008010844 */
[----:B------:R-:W-:Y:S01]  /*28720*/  HMMA.16816.F32 R32, R44, R50, R32 ;  /* 0x000000322c20723c */ /* 0x000fe20000001820 */
[----:B-----5:R-:W3:Y:S01]  /*28730*/  LDSM.16.MT88.4 R56, [R135+0xc000] ;  /* 0x00c000008738783b */ /* 0x020ee20000004200 */
        /* <DEDUP_REMOVED lines=83> */
[----:B------:R-:W-:Y:S01]  /*28c70*/  FFMA.FTZ R60, R233, UR4, -R68 ;  /* 0x00000004e93c7c23 */ /* 0x000fe20008010844 */
[----:B------:R-:W-:Y:S02]  /*28c80*/  FFMA.FTZ R0, R0, R196, R202 ;  /* 0x000000c400007223 */ /* 0x000fe400000100ca */
[----:B------:R5:W2:Y:S01]  /*28c90*/  MUFU.EX2 R145, R61 ;  /* 0x0000003d00917308 */ /* 0x000aa20000000800 */
[C---:B------:R-:W-:Y:S09]  /*28ca0*/  HMMA.16816.F32 R24, R44.reuse, R62, R24 ;  /* 0x0000003e2c18723c */ /* 0x040ff20000001818 */
[----:B------:R4:W-:Y:S01]  /*28cb0*/  MUFU.EX2 R144, R60 ;  /* 0x0000003c00907308 */ /* 0x0009e20000000800 */
[--C-:B------:R-:W-:Y:S01]  /*28cc0*/  FFMA.FTZ R62, R73, UR4, -R43.reuse ;  /* 0x00000004493e7c23 */ /* 0x100fe2000801082b */
[----:B------:R-:W-:Y:S01]  /*28cd0*/  FADD.FTZ R0, R195, R0 ;  /* 0x00000000c3007221 */ /* 0x000fe20000010000 */
[C---:B-1----:R-:W-:Y:S07]  /*28ce0*/  HMMA.16816.F32 R28, R44.reuse, R48, R28 ;  /* 0x000000302c1c723c */ /* 0x042fee000000181c */
        /* <DEDUP_REMOVED lines=22> */
[----:B-1----:R-:W1:Y:S01]  /*28e50*/  LDSM.16.MT88.4 R52, [R134+0xe000] ;  /* 0x00e000008634783b */ /* 0x002e620000004200 */
[----:B------:R-:W-:Y:S03]  /*28e60*/  FFMA.FTZ R2, R2, R201, R204 ;  /* 0x000000c902027223 */ /* 0x000fe600000100cc */
[----:B------:R3:W4:Y:S01]  /*28e70*/  MUFU.EX2 R132, R56 ;  /* 0x0000003800847308 */ /* 0x0007220000000800 */
[C---:B------:R-:W-:Y:S09]  /*28e80*/  HMMA.16816.F32 R16, R44.reuse, R58, R16 ;  /* 0x0000003a2c10723c */ /* 0x040ff20000001810 */
[----:B------:R-:W-:Y:S01]  /*28e90*/  MUFU.EX2 R126, R57 ;  /* 0x00000039007e7308 */ /* 0x000fe20000000800 */
[----:B--2---:R-:W-:Y:S01]  /*28ea0*/  LDSM.16.MT88.4 R60, [R41+0x4000] ;  /* 0x00400000293c783b */ /* 0x004fe20000004200 */
        /* <DEDUP_REMOVED lines=369> */
[----:B------:R-:W-:Y:S05]  /*2a5c0*/  BRA.U UP0, `(.L_x_1912) ;  /* 0xffffff95009c7547 */ /* 0x000fea000b83ffff */
.L_x_1908:
[----:B------:R-:W4:Y:S01]  /*2a5d0*/  LDL.LU R4, [R1+0x24] ;  /* 0x0000240001047983 */ /* 0x000f220000300800 */
[----:B------:R-:W-:Y:S02]  /*2a5e0*/  SHF.L.U32 R40, R239, 0x2, RZ ;  /* 0x00000002ef287819 */ /* 0x000fe400000006ff */
[----:B------:R-:W-:Y:S01]  /*2a5f0*/  SHF.R.U32.HI R9, RZ, 0x2, R239 ;  /* 0x00000002ff097819 */ /* 0x000fe200000116ef */
[----:B-1-3--:R-:W3:Y:S01]  /*2a600*/  LDL.LU R2, [R1+0x28] ;  /* 0x0000280001027983 */ /* 0x00aee20000300800 */
[----:B------:R-:W-:Y:S01]  /*2a610*/  LOP3.LUT R11, R40, 0x1f8, RZ, 0xc0, !PT ;  /* 0x000001f8280b7812 */ /* 0x000fe200078ec0ff */
[----:B------:R-:W1:Y:S01]  /*2a620*/  S2UR UR12, SR_CTAID.Y ;  /* 0x00000000000c79c3 */ /* 0x000e620000002600 */
[----:B------:R-:W1:Y:S01]  /*2a630*/  LDCU.64 UR4, c[0x0][0x430] ;  /* 0x00008600ff0477ac */ /* 0x000e620008000a00 */
[----:B------:R-:W-:Y:S01]  /*2a640*/  BSSY.RECONVERGENT B0, `(.L_x_1913) ;  /* 0x0000086000007945 */ /* 0x000fe20003800200 */
[----:B------:R-:W-:Y:S02]  /*2a650*/  LOP3.LUT R11, R11, 0x38, R237, 0x78, !PT ;  /* 0x000000380b0b7812 */ /* 0x000fe400078e78ed */
[----:B------:R-:W-:Y:S01]  /*2a660*/  LOP3.LUT R237, R237, 0x30, RZ, 0xc0, !PT ;  /* 0x00000030eded7812 */ /* 0x000fe200078ec0ff */
[----:B------:R-:W5:Y:S02]  /*2a670*/  LDCU UR8, c[0x0][0x3e0] ;  /* 0x00007c00ff0877ac */ /* 0x000f640008000800 */
[----:B------:R-:W5:Y:S01]  /*2a680*/  S2UR UR11, SR_CTAID.Z ;  /* 0x00000000000b79c3 */ /* 0x000f620000002700 */
[----:B------:R-:W-:Y:S01]  /*2a690*/  LOP3.LUT R237, R237, 0x7, R9, 0xf8, !PT ;  /* 0x00000007eded7812 */ /* 0x000fe200078ef809 */
[----:B------:R-:W2:Y:S01]  /*2a6a0*/  LDCU UR7, c[0x0][0x44c] ;  /* 0x00008980ff0777ac */ /* 0x000ea20008000800 */
[----:B------:R-:W-:-:S05]  /*2a6b0*/  UIADD3 UR10, UPT, UPT, -UR21, URZ, URZ ;  /* 0x000000ff150a7290 */ /* 0x000fca000fffe1ff */
[----:B------:R-:W2:Y:S01]  /*2a6c0*/  S2UR UR9, SR_CTAID.X ;  /* 0x00000000000979c3 */ /* 0x000ea20000002500 */
[----:B-1----:R-:W-:Y:S02]  /*2a6d0*/  UIMAD UR4, UR12, UR4, UR21 ;  /* 0x000000040c0472a4 */ /* 0x002fe4000f8e0215 */
[----:B-----5:R-:W-:-:S04]  /*2a6e0*/  UIMAD UR10, UR8, UR10, UR11 ;  /* 0x0000000a080a72a4 */ /* 0x020fc8000f8e020b */
[----:B------:R-:W-:Y:S02]  /*2a6f0*/  UIMAD UR8, UR4, UR8, UR10 ;  /* 0x00000008040872a4 */ /* 0x000fe4000f8e020a */
[----:B--2---:R-:W-:-:S05]  /*2a700*/  USHF.L.U32 UR9, UR9, 0x6, URZ ;  /* 0x0000000609097899 */ /* 0x004fca00080006ff */
[----:B------:R-:W1:Y:S01]  /*2a710*/  LDCU.64 UR10, c[0x0][0x358] ;  /* 0x00006b00ff0a77ac */ /* 0x000e620008000a00 */
[----:B------:R-:W-:-:S04]  /*2a720*/  UIMAD UR8, UR8, UR5, UR9 ;  /* 0x00000005080872a4 */ /* 0x000fc8000f8e0209 */
[----:B------:R-:W-:Y:S01]  /*2a730*/  UIMAD UR7, UR8, UR7, URZ ;  /* 0x00000007080772a4 */ /* 0x000fe2000f8e02ff */
[----:B------:R-:W-:Y:S06]  /*2a740*/  BAR.SYNC.DEFER_BLOCKING 0x0 ;  /* 0x0000000000007b1d */ /* 0x000fec0000010000 */
[----:B----4-:R-:W2:Y:S04]  /*2a750*/  SHFL.BFLY PT, R8, R4, 0x2, 0x1f ;  /* 0x0c401f0004087f89 */ /* 0x010ea800000e0000 */
[----:B---3--:R-:W3:Y:S01]  /*2a760*/  SHFL.BFLY PT, R0, R2, 0x2, 0x1f ;  /* 0x0c401f0002007f89 */ /* 0x008ee200000e0000 */
[----:B--2---:R-:W-:Y:S01]  /*2a770*/  FADD.FTZ R8, R8, R4 ;  /* 0x0000000408087221 */ /* 0x004fe20000010000 */
[----:B---3--:R-:W-:-:S04]  /*2a780*/  FADD.FTZ R0, R0, R2 ;  /* 0x0000000200007221 */ /* 0x008fc80000010000 */
[----:B------:R-:W2:Y:S04]  /*2a790*/  SHFL.BFLY PT, R2, R8, 0x1, 0x1f ;  /* 0x0c201f0008027f89 */ /* 0x000ea800000e0000 */
[----:B------:R-:W3:Y:S01]  /*2a7a0*/  SHFL.BFLY PT, R7, R0, 0x1, 0x1f ;  /* 0x0c201f0000077f89 */ /* 0x000ee200000e0000 */
[----:B--2---:R-:W-:Y:S01]  /*2a7b0*/  FADD.FTZ R8, R8, R2 ;  /* 0x0000000208087221 */ /* 0x004fe20000010000 */
[C---:B------:R-:W-:Y:S01]  /*2a7c0*/  SHF.L.U32 R2, R239.reuse, 0x1, RZ ;  /* 0x00000001ef027819 */ /* 0x040fe200000006ff */
[----:B---3--:R-:W-:Y:S02]  /*2a7d0*/  FADD.FTZ R7, R0, R7 ;  /* 0x0000000700077221 */ /* 0x008fe40000010000 */
[----:B------:R-:W2:Y:S01]  /*2a7e0*/  MUFU.RCP R5, R8 ;  /* 0x0000000800057308 */ /* 0x000ea20000001000 */
[----:B------:R-:W-:-:S02]  /*2a7f0*/  SHF.L.U32 R0, R239, 0x4, RZ ;  /* 0x00000004ef007819 */ /* 0x000fc400000006ff */
[----:B------:R-:W-:Y:S02]  /*2a800*/  FSETP.NE.FTZ.AND P2, PT, R8, RZ, PT ;  /* 0x000000ff0800720b */ /* 0x000fe40003f55000 */
[----:B------:R-:W-:Y:S02]  /*2a810*/  LOP3.LUT R6, R0, 0x1c0, RZ, 0xc0, !PT ;  /* 0x000001c000067812 */ /* 0x000fe400078ec0ff */
[----:B------:R-:W-:Y:S01]  /*2a820*/  FSETP.NE.FTZ.AND P1, PT, R7, RZ, PT ;  /* 0x000000ff0700720b */ /* 0x000fe20003f35000 */
[----:B------:R-:W3:Y:S01]  /*2a830*/  MUFU.RCP R4, R7 ;  /* 0x0000000700047308 */ /* 0x000ee20000001000 */
[--C-:B------:R-:W-:Y:S02]  /*2a840*/  LOP3.LUT R238, R238, 0x6, R2.reuse, 0xf8, !PT ;  /* 0x00000006eeee7812 */ /* 0x100fe400078ef802 */
[----:B------:R-:W-:Y:S02]  /*2a850*/  LOP3.LUT R2, R6, 0x38, R2, 0xf8, !PT ;  /* 0x0000003806027812 */ /* 0x000fe400078ef802 */
[----:B------:R-:W-:-:S02]  /*2a860*/  LOP3.LUT R6, R0, 0x10, RZ, 0xc0, !PT ;  /* 0x0000001000067812 */ /* 0x000fc400078ec0ff */
[----:B------:R-:W-:Y:S01]  /*2a870*/  R2P PR, R239, 0x18 ;  /* 0x00000018ef007804 */ /* 0x000fe20000000000 */
[----:B------:R-:W4:Y:S01]  /*2a880*/  @P2 LDC R10, c[0x0][0x458] ;  /* 0x00011600ff0a2b82 */ /* 0x000f220000000800 */
[----:B------:R-:W-:Y:S01]  /*2a890*/  LEA R11, R11, R6, 0x2 ;  /* 0x000000060b0b7211 */ /* 0x000fe200078e10ff */
[----:B------:R-:W-:Y:S01]  /*2a8a0*/  @P2 MUFU.LG2 R8, R8 ;  /* 0x0000000800082308 */ /* 0x000fe20000000c00 */
[----:B--2---:R-:W-:Y:S02]  /*2a8b0*/  FSEL R0, R5, 1, P2 ;  /* 0x3f80000005007808 */ /* 0x004fe40001000000 */
[----:B------:R-:W-:Y:S02]  /*2a8c0*/  LOP3.LUT R2, R238, R2, RZ, 0xfc, !PT ;  /* 0x00000002ee027212 */ /* 0x000fe400078efcff */
[----:B------:R-:W-:Y:S01]  /*2a8d0*/  MOV R6, 0x20 ;  /* 0x0000002000067802 */ /* 0x000fe20000000f00 */
[C---:B------:R-:W-:Y:S01]  /*2a8e0*/  FMUL.FTZ R136, R0.reuse, R136 ;  /* 0x0000008800887220 */ /* 0x040fe20000410000 */
[----:B------:R-:W-:Y:S01]  /*2a8f0*/  MOV R5, 0x40 ;  /* 0x0000004000057802 */ /* 0x000fe20000000f00 */
[----:B------:R-:W-:Y:S01]  /*2a900*/  FMUL.FTZ R137, R0, R137 ;  /* 0x0000008900897220 */ /* 0x000fe20000410000 */
[----:B---3--:R-:W-:Y:S01]  /*2a910*/  FSEL R4, R4, 1, P1 ;  /* 0x3f80000004047808 */ /* 0x008fe20000800000 */
[----:B------:R-:W-:Y:S01]  /*2a920*/  FMUL.FTZ R140, R0, R140 ;  /* 0x0000008c008c7220 */ /* 0x000fe20000410000 */
[----:B------:R-:W-:Y:S01]  /*2a930*/  SEL R6, R6, 0xffffffe0, !P0 ;  /* 0xffffffe006067807 */ /* 0x000fe20004000000 */
[----:B------:R-:W-:Y:S01]  /*2a940*/  FMUL.FTZ R141, R0, R141 ;  /* 0x0000008d008d7220 */ /* 0x000fe20000410000 */
[----:B------:R-:W-:Y:S01]  /*2a950*/  LEA R2, R2, UR6, 0x2 ;  /* 0x0000000602027c11 */ /* 0x000fe2000f8e10ff */
[C---:B------:R-:W-:Y:S01]  /*2a960*/  FMUL.FTZ R138, R4.reuse, R138 ;  /* 0x0000008a048a7220 */ /* 0x040fe20000410000 */
[----:B------:R-:W-:Y:S01]  /*2a970*/  FMUL.FTZ R139, R4, R139 ;  /* 0x0000008b048b7220 */ /* 0x000fe20000410000 */
[----:B------:R-:W-:Y:S01]  /*2a980*/  SEL R5, R5, 0xffffffc0, !P3 ;  /* 0xffffffc005057807 */ /* 0x000fe20005800000 */
        /* <DEDUP_REMOVED lines=27> */
[----:B------:R-:W-:Y:S01]  /*2ab40*/  STS.64 [R2], R136 ;  /* 0x0000008802007388 */ /* 0x000fe20000000a00 */
[C---:B------:R-:W-:Y:S01]  /*2ab50*/  IADD3 R0, PT, PT, R2.reuse, 0x80, RZ ;  /* 0x0000008002007810 */ /* 0x040fe20007ffe0ff */
[----:B------:R-:W2:Y:S01]  /*2ab60*/  @P1 LDC R9, c[0x0][0x458] ;  /* 0x00011600ff091b82 */ /* 0x000ea20000000800 */
[----:B------:R-:W-:Y:S01]  /*2ab70*/  @P4 IADD3 R0, PT, PT, R2, -0x80, RZ ;  /* 0xffffff8002004810 */ /* 0x000fe20007ffe0ff */
[----:B------:R3:W-:Y:S01]  /*2ab80*/  STS.64 [R2+0x800], R138 ;  /* 0x0008008a02007388 */ /* 0x0007e20000000a00 */
[----:B------:R-:W5:Y:S01]  /*2ab90*/  @P1 MUFU.LG2 R7, R7 ;  /* 0x0000000700071308 */ /* 0x000f620000000c00 */
[----:B------:R-:W-:-:S02]  /*2aba0*/  LOP3.LUT P0, RZ, R239, 0x3, RZ, 0xc0, !PT ;  /* 0x00000003efff7812 */ /* 0x000fc4000780c0ff */
[----:B------:R-:W-:Y:S04]  /*2abb0*/  STS.64 [R4], R140 ;  /* 0x0000008c04007388 */ /* 0x000fe80000000a00 */
[----:B------:R1:W-:Y:S01]  /*2abc0*/  STS.64 [R4+0x800], R142 ;  /* 0x0008008e04007388 */ /* 0x0003e20000000a00 */
[----:B---3--:R-:W-:-:S05]  /*2abd0*/  IADD3 R2, PT, PT, R5, R2, RZ ;  /* 0x0000000205027210 */ /* 0x008fca0007ffe0ff */
[----:B------:R-:W-:Y:S01]  /*2abe0*/  STS.64 [R2], R144 ;  /* 0x0000009002007388 */ /* 0x000fe20000000a00 */
[----:B-1----:R-:W-:-:S03]  /*2abf0*/  IADD3 R4, PT, PT, R6, R2, RZ ;  /* 0x0000000206047210 */ /* 0x002fc60007ffe0ff */
[----:B------:R1:W-:Y:S04]  /*2ac00*/  STS.64 [R2+0x800], R146 ;  /* 0x0008009202007388 */ /* 0x0003e80000000a00 */
[----:B------:R-:W-:Y:S04]  /*2ac10*/  STS.64 [R4], R148 ;  /* 0x0000009404007388 */ /* 0x000fe80000000a00 */
[----:B------:R3:W-:Y:S04]  /*2ac20*/  STS.64 [R4+0x800], R150 ;  /* 0x0008009604007388 */ /* 0x0007e80000000a00 */
[----:B------:R-:W-:Y:S04]  /*2ac30*/  STS.64 [R0], R152 ;  /* 0x0000009800007388 */ /* 0x000fe80000000a00 */
[----:B------:R4:W-:Y:S01]  /*2ac40*/  STS.64 [R0+0x800], R154 ;  /* 0x0008009a00007388 */ /* 0x0009e20000000a00 */
[----:B-1----:R-:W-:-:S05]  /*2ac50*/  IADD3 R2, PT, PT, R6, R0, RZ ;  /* 0x0000000006027210 */ /* 0x002fca0007ffe0ff */
[----:B------:R-:W-:Y:S01]  /*2ac60*/  STS.64 [R2], R156 ;  /* 0x0000009c02007388 */ /* 0x000fe20000000a00 */
[----:B---3--:R-:W-:-:S03]  /*2ac70*/  IADD3 R4, PT, PT, R5, R0, RZ ;  /* 0x0000000005047210 */ /* 0x008fc60007ffe0ff */
[----:B------:R5:W-:Y:S01]  /*2ac80*/  STS.64 [R2+0x800], R158 ;  /* 0x0008009e02007388 */ /* 0x000be20000000a00 */
[----:B------:R-:W-:-:S03]  /*2ac90*/  MOV R5, 0xff800000 ;  /* 0xff80000000057802 */ /* 0x000fc60000000f00 */
[----:B------:R-:W-:Y:S01]  /*2aca0*/  STS.64 [R4], R160 ;  /* 0x000000a004007388 */ /* 0x000fe20000000a00 */
[----:B----4-:R-:W-:-:S03]  /*2acb0*/  IADD3 R0, PT, PT, R6, R4, RZ ;  /* 0x0000000406007210 */ /* 0x010fc60007ffe0ff */
[----:B------:R1:W-:Y:S01]  /*2acc0*/  STS.64 [R4+0x800], R162 ;  /* 0x000800a204007388 */ /* 0x0003e20000000a00 */
[----:B------:R-:W-:-:S03]  /*2acd0*/  MOV R6, 0xff800000 ;  /* 0xff80000000067802 */ /* 0x000fc60000000f00 */
[----:B------:R3:W-:Y:S04]  /*2ace0*/  STS.64 [R0], R164 ;  /* 0x000000a400007388 */ /* 0x0007e80000000a00 */
[----:B------:R3:W-:Y:S01]  /*2acf0*/  STS.64 [R0+0x800], R166 ;  /* 0x000800a600007388 */ /* 0x0007e20000000a00 */
[----:B------:R-:W-:Y:S01]  /*2ad00*/  BAR.SYNC.DEFER_BLOCKING 0x0 ;  /* 0x0000000000007b1d */ /* 0x000fe20000010000 */
[----:B-----5:R-:W-:-:S04]  /*2ad10*/  @P1 FMUL.FTZ R2, R7, 0.69314718246459960938 ;  /* 0x3f31721807021820 */ /* 0x020fc80000410000 */
[----:B--2---:R-:W-:Y:S01]  /*2ad20*/  @P1 FFMA.FTZ R5, R3, R9, R2 ;  /* 0x0000000903051223 */ /* 0x004fe20000010002 */
[----:B-1----:R-:W-:-:S04]  /*2ad30*/  @P2 FMUL.FTZ R4, R8, 0.69314718246459960938 ;  /* 0x3f31721808042820 */ /* 0x002fc80000410000 */
[----:B------:R-:W-:Y:S02]  /*2ad40*/  @P2 FFMA.FTZ R6, R36, R10, R4 ;  /* 0x0000000a24062223 */ /* 0x000fe40000010004 */
[----:B------:R3:W1:Y:S04]  /*2ad50*/  LDS.128 R36, [R11+UR6] ;  /* 0x000000060b247984 */ /* 0x0006680008000c00 */
[----:B------:R3:W2:Y:S04]  /*2ad60*/  LDS.128 R32, [R11+UR6+0x800] ;  /* 0x000800060b207984 */ /* 0x0006a80008000c00 */
[----:B------:R3:W4:Y:S04]  /*2ad70*/  LDS.128 R28, [R11+UR6+0x1000] ;  /* 0x001000060b1c7984 */ /* 0x0007280008000c00 */
[----:B------:R3:W1:Y:S04]  /*2ad80*/  LDS.128 R24, [R11+UR6+0x1800] ;  /* 0x001800060b187984 */ /* 0x0006680008000c00 */
[----:B------:R3:W1:Y:S04]  /*2ad90*/  LDS.128 R20, [R11+UR6+0x2000] ;  /* 0x002000060b147984 */ /* 0x0006680008000c00 */
[----:B------:R3:W1:Y:S04]  /*2ada0*/  LDS.128 R16, [R11+UR6+0x2800] ;  /* 0x002800060b107984 */ /* 0x0006680008000c00 */
[----:B------:R3:W1:Y:S04]  /*2adb0*/  LDS.128 R12, [R11+UR6+0x3000] ;  /* 0x003000060b0c7984 */ /* 0x0006680008000c00 */
[----:B------:R-:W1:Y:S01]  /*2adc0*/  LDS.128 R8, [R11+UR6+0x3800] ;  /* 0x003800060b087984 */ /* 0x000e620008000c00 */
[----:B------:R-:W-:Y:S05]  /*2add0*/  @P0 BRA `(.L_x_1914) ;  /* 0x0000000000300947 */ /* 0x000fea0003800000 */
[----:B------:R-:W5:Y:S01]  /*2ade0*/  LDCU.64 UR4, c[0x0][0x428] ;  /* 0x00008500ff0477ac */ /* 0x000f620008000a00 */
[C---:B------:R-:W-:Y:S01]  /*2adf0*/  VIADD R2, R237.reuse, 0x8 ;  /* 0x00000008ed027836 */ /* 0x040fe20000000000 */
[----:B------:R-:W-:Y:S01]  /*2ae00*/  IADD3 R3, P0, PT, R237, UR8, RZ ;  /* 0x00000008ed037c10 */ /* 0x000fe2000ff1e0ff */
[----:B---3--:R-:W-:Y:S01]  /*2ae10*/  IMAD.U32 R0, RZ, RZ, UR8 ;  /* 0x00000008ff007e24 */ /* 0x008fe2000f8e00ff */
[----:B------:R-:W-:-:S04]  /*2ae20*/  UIADD3 UR6, UPT, UPT, -UR9, UR20, URZ ;  /* 0x0000001409067290 */ /* 0x000fc8000fffe1ff */
[----:B------:R-:W-:Y:S02]  /*2ae30*/  LEA.HI.X.SX32 R0, R0, RZ, 0x1, P0 ;  /* 0x000000ff00007211 */ /* 0x000fe400000f0eff */
[----:B------:R-:W-:Y:S02]  /*2ae40*/  ISETP.GE.AND P2, PT, R237, UR6, PT ;  /* 0x00000006ed007c0c */ /* 0x000fe4000bf46270 */
[----:B------:R-:W-:Y:S02]  /*2ae50*/  ISETP.GE.AND P1, PT, R2, UR6, PT ;  /* 0x0000000602007c0c */ /* 0x000fe4000bf26270 */
[----:B-----5:R-:W-:-:S04]  /*2ae60*/  LEA R2, P0, R3, UR4, 0x2 ;  /* 0x0000000403027c11 */ /* 0x020fc8000f8010ff */
[----:B------:R-:W-:-:S05]  /*2ae70*/  LEA.HI.X R3, R3, UR5, R0, 0x2, P0 ;  /* 0x0000000503037c11 */ /* 0x000fca00080f1400 */
[----:B------:R3:W-:Y:S04]  /*2ae80*/  @!P2 STG.E desc[UR10][R2.64], R6 ;  /* 0x000000060200a986 */ /* 0x0007e8000c10190a */
[----:B------:R3:W-:Y:S02]  /*2ae90*/  @!P1 STG.E desc[UR10][R2.64+0x20], R5 ;  /* 0x0000200502009986 */ /* 0x0007e4000c10190a */
.L_x_1914:
[----:B------:R-:W-:Y:S05]  /*2aea0*/  BSYNC.RECONVERGENT B0 ;  /* 0x0000000000007941 */ /* 0x000fea0003800200 */
.L_x_1913:
[----:B------:R-:W5:Y:S01]  /*2aeb0*/  LDCU UR6, c[0x0][0x440] ;  /* 0x00008800ff0677ac */ /* 0x000f620008000800 */
[C---:B---3--:R-:W-:Y:S02]  /*2aec0*/  LOP3.LUT R0, R40.reuse, 0xfc0, RZ, 0xc0, !PT ;  /* 0x00000fc028007812 */ /* 0x048fe400078ec0ff */
[----:B------:R-:W-:Y:S01]  /*2aed0*/  LOP3.LUT R2, R40, 0x3c, RZ, 0xc0, !PT ;  /* 0x0000003c28027812 */ /* 0x000fe200078ec0ff */
[----:B------:R-:W3:Y:S01]  /*2aee0*/  LDCU.64 UR4, c[0x0][0x3f8] ;  /* 0x00007f00ff0477ac */ /* 0x000ee20008000a00 */
[----:B------:R-:W-:Y:S02]  /*2aef0*/  LOP3.LUT R0, R0, 0x3c, R40, 0xf8, !PT ;  /* 0x0000003c00007812 */ /* 0x000fe400078ef828 */
[----:B------:R-:W-:Y:S02]  /*2af00*/  SHF.R.U32.HI R239, RZ, 0x4, R239 ;  /* 0x00000004ffef7819 */ /* 0x000fe400000116ef */
[----:B------:R-:W-:Y:S01]  /*2af10*/  IADD3 R3, P1, PT, R0, UR7, RZ ;  /* 0x0000000700037c10 */ /* 0x000fe2000ff3e0ff */
[----:B------:R-:W-:-:S02]  /*2af20*/  IMAD.U32 R0, RZ, RZ, UR7 ;  /* 0x00000007ff007e24 */ /* 0x000fc4000f8e00ff */
[C---:B------:R-:W-:Y:S02]  /*2af30*/  VIADD R7, R239.reuse, 0x8 ;  /* 0x00000008ef077836 */ /* 0x040fe40000000000 */
[C---:B------:R-:W-:Y:S01]  /*2af40*/  VIADD R6, R239.reuse, 0x18 ;  /* 0x00000018ef067836 */ /* 0x040fe20000000000 */
[----:B------:R-:W-:Y:S01]  /*2af50*/  LEA.HI.X.SX32 R0, R0, RZ, 0x1, P1 ;  /* 0x000000ff00007211 */ /* 0x000fe200008f0eff */
[C---:B------:R-:W-:Y:S01]  /*2af60*/  VIADD R5, R239.reuse, 0x20 ;  /* 0x00000020ef057836 */ /* 0x040fe20000000000 */
[----:B-----5:R-:W-:Y:S01]  /*2af70*/  ISETP.GE.AND P0, PT, R2, UR6, PT ;  /* 0x0000000602007c0c */ /* 0x020fe2000bf06270 */
[----:B------:R-:W-:Y:S01]  /*2af80*/  UIADD3 UR6, UPT, UPT, -UR9, UR20, URZ ;  /* 0x0000001409067290 */ /* 0x000fe2000fffe1ff */
[----:B------:R-:W-:Y:S01]  /*2af90*/  VIADD R4, R239, 0x28 ;  /* 0x00000028ef047836 */ /* 0x000fe20000000000 */
[----:B---3--:R-:W-:-:S04]  /*2afa0*/  LEA R2, P1, R3, UR4, 0x2 ;  /* 0x0000000403027c11 */ /* 0x008fc8000f8210ff */
[----:B------:R-:W-:Y:S02]  /*2afb0*/  ISETP.GE.OR P2, PT, R239, UR6, P0 ;  /* 0x00000006ef007c0c */ /* 0x000fe40008746670 */
[----:B------:R-:W-:Y:S01]  /*2afc0*/  LEA.HI.X R3, R3, UR5, R0, 0x2, P1 ;  /* 0x0000000503037c11 */ /* 0x000fe200088f1400 */
[----:B------:R-:W-:Y:S01]  /*2afd0*/  VIADD R0, R239, 0x10 ;  /* 0x00000010ef007836 */ /* 0x000fe20000000000 */
[----:B------:R-:W-:Y:S02]  /*2afe0*/  ISETP.GE.OR P5, PT, R6, UR6, P0 ;  /* 0x0000000606007c0c */ /* 0x000fe400087a6670 */
[----:B------:R-:W-:Y:S02]  /*2aff0*/  ISETP.GE.OR P4, PT, R5, UR6, P0 ;  /* 0x0000000605007c0c */ /* 0x000fe40008786670 */
[----:B------:R-:W-:Y:S01]  /*2b000*/  ISETP.GE.OR P6, PT, R0, UR6, P0 ;  /* 0x0000000600007c0c */ /* 0x000fe200087c6670 */
[C---:B------:R-:W-:Y:S01]  /*2b010*/  VIADD R0, R239.reuse, 0x30 ;  /* 0x00000030ef007836 */ /* 0x040fe20000000000 */
[----:B------:R-:W-:Y:S01]  /*2b020*/  ISETP.GE.OR P3, PT, R4, UR6, P0 ;  /* 0x0000000604007c0c */ /* 0x000fe20008766670 */
[----:B------:R-:W-:-:S02]  /*2b030*/  VIADD R239, R239, 0x38 ;  /* 0x00000038efef7836 */ /* 0x000fc40000000000 */
[----:B-1----:R1:W-:Y:S01]  /*2b040*/  @!P2 STG.E.128 desc[UR10][R2.64], R36 ;  /* 0x000000240200a986 */ /* 0x0023e2000c101d0a */
[----:B------:R-:W-:Y:S02]  /*2b050*/  ISETP.GE.OR P2, PT, R7, UR6, P0 ;  /* 0x0000000607007c0c */ /* 0x000fe40008746670 */
[----:B------:R-:W-:Y:S01]  /*2b060*/  ISETP.GE.OR P1, PT, R0, UR6, P0 ;  /* 0x0000000600007c0c */ /* 0x000fe20008726670 */
[----:B------:R1:W-:Y:S01]  /*2b070*/  @!P5 STG.E.128 desc[UR10][R2.64+0x1800], R24 ;  /* 0x001800180200d986 */ /* 0x0003e2000c101d0a */
[----:B------:R-:W-:-:S03]  /*2b080*/  ISETP.GE.OR P0, PT, R239, UR6, P0 ;  /* 0x00000006ef007c0c */ /* 0x000fc60008706670 */
[----:B----4-:R1:W-:Y:S04]  /*2b090*/  @!P6 STG.E.128 desc[UR10][R2.64+0x1000], R28 ;  /* 0x0010001c0200e986 */ /* 0x0103e8000c101d0a */
[----:B------:R1:W-:Y:S04]  /*2b0a0*/  @!P4 STG.E.128 desc[UR10][R2.64+0x2000], R20 ;  /* 0x002000140200c986 */ /* 0x0003e8000c101d0a */
[----:B--2---:R1:W-:Y:S04]  /*2b0b0*/  @!P2 STG.E.128 desc[UR10][R2.64+0x800], R32 ;  /* 0x000800200200a986 */ /* 0x0043e8000c101d0a */
[----:B------:R1:W-:Y:S04]  /*2b0c0*/  @!P3 STG.E.128 desc[UR10][R2.64+0x2800], R16 ;  /* 0x002800100200b986 */ /* 0x0003e8000c101d0a */
[----:B------:R1:W-:Y:S01]  /*2b0d0*/  @!P1 STG.E.128 desc[UR10][R2.64+0x3000], R12 ;  /* 0x0030000c02009986 */ /* 0x0003e2000c101d0a */
[----:B------:R-:W-:Y:S05]  /*2b0e0*/  @P0 EXIT ;  /* 0x000000000000094d */ /* 0x000fea0003800000 */
[----:B------:R-:W-:Y:S01]  /*2b0f0*/  STG.E.128 desc[UR10][R2.64+0x3800], R8 ;  /* 0x0038000802007986 */ /* 0x000fe2000c101d0a */
[----:B------:R-:W-:Y:S05]  /*2b100*/  EXIT ;  /* 0x000000000000794d */ /* 0x000fea0003800000 */
.L_x_1915:
        /* <DEDUP_REMOVED lines=15> */
.L_x_7137:


//--------------------- .text._ZN5flash24flash_fwd_splitkv_kernelI23Flash_fwd_kernel_traitsILi64ELi64ELi256ELi4ELb0ELb0EN7cutlass6half_tE19Flash_kernel_traitsILi64ELi64ELi256ELi4ES3_EELb1ELb0ELb0ELb1ELb1ELb0ELb0ELb0EEEvNS_16Flash_fwd_paramsE --------------------------
	.section	.text._ZN5flash24flash_fwd_splitkv_kernelI23Flash_fwd_kernel_traitsILi64ELi64ELi256ELi4ELb0ELb0EN7cutlass6half_tE19Flash_kernel_traitsILi64ELi64ELi256ELi4ES3_EELb1ELb0ELb0ELb1ELb1ELb0ELb0ELb0EEEvNS_16Flash_fwd_paramsE,"ax",@progbits
	.align	128
        .global         _ZN5flash24flash_fwd_splitkv_kernelI23Flash_fwd_kernel_traitsILi64ELi64ELi256ELi4ELb0ELb0EN7cutlass6half_tE19Flash_kernel_traitsILi64ELi64ELi256ELi4ES3_EELb1ELb0ELb0ELb1ELb1ELb0ELb0ELb0EEEvNS_16Flash_fwd_paramsE
        .type           _ZN5flash24flash_fwd_splitkv_kernelI23Flash_fwd_kernel_traitsILi64ELi64ELi256ELi4ELb0ELb0EN7cutlass6half_tE19Flash_kernel_traitsILi64ELi64ELi256ELi4ES3_EELb1ELb0ELb0ELb1ELb1ELb0ELb0ELb0EEEvNS_16Flash_fwd_paramsE,@function
        .size           _ZN5flash24flash_fwd_splitkv_kernelI23Flash_fwd_kernel_traitsILi64ELi64ELi256ELi4ELb0ELb0EN7cutlass6half_tE19Flash_kernel_traitsILi64ELi64ELi256ELi4ES3_EELb1ELb0ELb0ELb1ELb1ELb0ELb0ELb0EEEvNS_16Flash_fwd_paramsE,(.L_x_7138 - _ZN5flash24flash_fwd_splitkv_kernelI23Flash_fwd_kernel_traitsILi64ELi64ELi256ELi4ELb0ELb0EN7cutlass6half_tE19Flash_kernel_traitsILi64ELi64ELi256ELi4ES3_EELb1ELb0ELb0ELb1ELb1ELb0ELb0ELb0EEEvNS_16Flash_fwd_paramsE)
        .other          _ZN5flash24flash_fwd_splitkv_kernelI23Flash_fwd_kernel_traitsILi64ELi64ELi256ELi4ELb0ELb0EN7cutlass6half_tE19Flash_kernel_traitsILi64ELi64ELi256ELi4ES3_EELb1ELb0ELb0ELb1ELb1ELb0ELb0ELb0EEEvNS_16Flash_fwd_paramsE,@"STO_CUDA_ENTRY STV_DEFAULT"
_ZN5flash24flash_fwd_splitkv_kernelI23Flash_fwd_kernel_traitsILi64ELi64ELi256ELi4ELb0ELb0EN7cutlass6half_tE19Flash_kernel_traitsILi64ELi64ELi256ELi4ES3_EELb1ELb0ELb0ELb1ELb1ELb0ELb0ELb0EEEvNS_16Flash_fwd_paramsE:
.text._ZN5flash24flash_fwd_splitkv_kernelI23Flash_fwd_kernel_traitsILi64ELi64ELi256ELi4ELb0ELb0EN7cutlass6half_tE19Flash_kernel_traitsILi64ELi64ELi256ELi4ES3_EELb1ELb0ELb0ELb1ELb1ELb0ELb0ELb0EEEvNS_16Flash_fwd_paramsE:
[----:B------:R-:W-:Y:S08]  /*0000*/  LDC R1, c[0x0][0x37c] ;  /* 0x0000df00ff017b82 */ /* 0x000ff00000000800 */
[----:B------:R-:W1:Y:S01]  /*0010*/  LDC.64 R2, c[0x0][0x478] ;  /* 0x00011e00ff027b82 */ /* 0x000e620000000a00 */
[----:B------:R-:W2:Y:S01]  /*0020*/  S2R R16, SR_CTAID.Y ;  /* 0x0000000000107919 */ /* 0x000ea20000002600 */
[----:B------:R-:W3:Y:S01]  /*0030*/  LDCU.64 UR26, c[0x0][0x358] ;  /* 0x00006b00ff1a77ac */ /* 0x000ee20008000a00 */
[----:B------:R-:W-:-:S05]  /*0040*/  IMAD.MOV.U32 R15, RZ, RZ, RZ ;  /* 0x000000ffff0f7224 */ /* 0x000fca00078e00ff */
[----:B------:R-:W4:Y:S01]  /*0050*/  LDC.64 R4, c[0x0][0x470] ;  /* 0x00011c00ff047b82 */ /* 0x000f220000000a00 */
[----:B------:R-:W3:Y:S01]  /*0060*/  S2R R13, SR_CTAID.X ;  /* 0x00000000000d7919 */ /* 0x000ee20000002500 */
[----:B------:R-:W3:Y:S01]  /*0070*/  LDCU UR24, c[0x0][0x434] ;  /* 0x00008680ff1877ac */ /* 0x000ee20008000800 */
[----:B-1----:R-:W-:-:S04]  /*0080*/  ISETP.NE.U32.AND P2, PT, R2, RZ, PT ;  /* 0x000000ff0200720c */ /* 0x002fc80003f45070 */
[----:B------:R-:W-:Y:S02]  /*0090*/  ISETP.NE.AND.EX P2, PT, R3, RZ, PT, P2 ;  /* 0x000000ff0300720c */ /* 0x000fe40003f45320 */
[----:B----4-:R-:W-:-:S04]  /*00a0*/  ISETP.NE.U32.AND P0, PT, R4, RZ, PT ;  /* 0x000000ff0400720c */ /* 0x010fc80003f05070 */
[----:B------:R-:W-:-:S07]  /*00b0*/  ISETP.NE.AND.EX P0, PT, R5, RZ, PT, P0 ;  /* 0x000000ff0500720c */ /* 0x000fce0003f05300 */
[----:B------:R-:W2:Y:S08]  /*00c0*/  @P2 LDC.64 R2, c[0x0][0x478] ;  /* 0x00011e00ff022b82 */ /* 0x000eb00000000a00 */
[----:B------:R-:W1:Y:S01]  /*00d0*/  @P0 LDC.64 R4, c[0x0][0x470] ;  /* 0x00011c00ff040b82 */ /* 0x000e620000000a00 */
[----:B--2---:R-:W-:-:S07]  /*00e0*/  @P2 IMAD.WIDE.U32 R192, R16, 0x4, R2 ;  /* 0x0000000410c02825 */ /* 0x004fce00078e0002 */
[----:B------:R-:W2:Y:S01]  /*00f0*/  @!P2 LDC.64 R2, c[0x0][0x488] ;  /* 0x00012200ff02ab82 */ /* 0x000ea20000000a00 */
[----:B---3--:R3:W5:Y:S01]  /*0100*/  @P2 LDG.E R192, desc[UR26][R192.64] ;  /* 0x0000001ac0c02981 */ /* 0x008762000c1e1900 */
[----:B------:R-:W-:Y:S02]  /*0110*/  IMAD.SHL.U32 R194, R13, 0x40, RZ ;  /* 0x000000400dc27824 */ /* 0x000fe400078e00ff */
[----:B-1----:R-:W-:-:S04]  /*0120*/  @P0 IMAD.WIDE.U32 R6, R16, 0x4, R4 ;  /* 0x0000000410060825 */ /* 0x002fc800078e0004 */
[----:B------:R-:W1:Y:S01]  /*0130*/  @!P2 LDC.64 R4, c[0x0][0x438] ;  /* 0x00010e00ff04ab82 */ /* 0x000e620000000a00 */
[----:B------:R-:W-:Y:S01]  /*0140*/  ISETP.GE.AND P1, PT, R194, UR24, PT ;  /* 0x00000018c2007c0c */ /* 0x000fe2000bf26270 */
[----:B------:R3:W5:Y:S01]  /*0150*/  @P0 LDG.E R15, desc[UR26][R6.64] ;  /* 0x0000001a060f0981 */ /* 0x000762000c1e1900 */
[----:B--2---:R-:W-:-:S11]  /*0160*/  @!P2 ISETP.NE.U32.AND P0, PT, R2, RZ, PT ;  /* 0x000000ff0200a20c */ /* 0x004fd60003f05070 */
[----:B---3--:R-:W-:Y:S05]  /*0170*/  @P1 EXIT ;  /* 0x000000000000194d */ /* 0x008fea0003800000 */
[----:B------:R-:W2:Y:S01]  /*0180*/  LDC R2, c[0x0][0x508] ;  /* 0x00014200ff027b82 */ /* 0x000ea20000000800 */
[----:B------:R-:W-:Y:S01]  /*0190*/  @!P2 ISETP.NE.AND.EX P0, PT, R3, RZ, PT, P0 ;  /* 0x000000ff0300a20c */ /* 0x000fe20003f05300 */
[----:B------:R-:W3:Y:S01]  /*01a0*/  LDCU UR5, c[0x0][0x438] ;  /* 0x00008700ff0577ac */ /* 0x000ee20008000800 */
[----:B-----5:R-:W-:Y:S01]  /*01b0*/  @P2 IMAD.IADD R192, R192, 0x1, -R15 ;  /* 0x00000001c0c02824 */ /* 0x020fe200078e0a0f */
[----:B------:R-:W4:Y:S01]  /*01c0*/  S2R R225, SR_TID.X ;  /* 0x0000000000e17919 */ /* 0x000f220000002100 */
[----:B-1----:R-:W-:-:S04]  /*01d0*/  @!P2 SEL R5, R5, RZ, P0 ;  /* 0x000000ff0505a207 */ /* 0x002fc80000000000 */
[----:B------:R-:W-:-:S05]  /*01e0*/  @!P2 IADD3 R192, PT, PT, R5, R4, -R15 ;  /* 0x0000000405c0a210 */ /* 0x000fca0007ffe80f */
[----:B------:R-:W-:-:S05]  /*01f0*/  VIADD R5, R192, 0xff ;  /* 0x000000ffc0057836 */ /* 0x000fca0000000000 */
[----:B------:R-:W-:Y:S01]  /*0200*/  IADD3 R3, PT, PT, R5, -UR24, R194 ;  /* 0x8000001805037c10 */ /* 0x000fe2000fffe0c2 */
[----:B---3--:R-:W-:Y:S01]  /*0210*/  UIADD3 UR5, UPT, UPT, UR5, 0xff, URZ ;  /* 0x000000ff05057890 */ /* 0x008fe2000fffe0ff */
[----:B------:R-:W-:Y:S02]  /*0220*/  SHF.R.S32.HI R4, RZ, 0x1f, R5 ;  /* 0x0000001fff047819 */ /* 0x000fe40000011405 */
[----:B--2---:R-:W-:Y:S01]  /*0230*/  IADD3 R3, PT, PT, R3, 0x40, R2 ;  /* 0x0000004003037810 */ /* 0x004fe20007ffe002 */
[----:B------:R-:W-:Y:S01]  /*0240*/  USHF.R.S32.HI UR4, URZ, 0x1f, UR5 ;  /* 0x0000001fff047899 */ /* 0x000fe20008011405 */
[----:B------:R-:W-:Y:S02]  /*0250*/  LEA.HI R4, R4, R5, RZ, 0x8 ;  /* 0x0000000504047211 */ /* 0x000fe400078f40ff */
[----:B------:R-:W-:Y:S01]  /*0260*/  SHF.R.S32.HI R0, RZ, 0x1f, R3 ;  /* 0x0000001fff007819 */ /* 0x000fe20000011403 */
[----:B------:R-:W-:Y:S01]  /*0270*/  ULEA.HI UR4, UR4, UR5, URZ, 0x8 ;  /* 0x0000000504047291 */ /* 0x000fe2000f8f40ff */
[----:B------:R-:W1:Y:S02]  /*0280*/  S2R R5, SR_CTAID.Z ;  /* 0x0000000000057919 */ /* 0x000e640000002700 */
[----:B------:R-:W-:Y:S01]  /*0290*/  LEA.HI R0, R0, R3, RZ, 0x8 ;  /* 0x0000000300007211 */ /* 0x000fe200078f40ff */
[----:B------:R-:W-:Y:S01]  /*02a0*/  USHF.R.S32.HI UR4, URZ, 0x8, UR4 ;  /* 0x00000008ff047899 */ /* 0x000fe20008011404 */
[----:B------:R-:W-:-:S02]  /*02b0*/  SHF.R.S32.HI R3, RZ, 0x8, R4 ;  /* 0x00000008ff037819 */ /* 0x000fc40000011404 */
[----:B------:R-:W-:-:S04]  /*02c0*/  SHF.R.S32.HI R0, RZ, 0x8, R0 ;  /* 0x00000008ff007819 */ /* 0x000fc80000011400 */
[----:B------:R-:W-:-:S04]  /*02d0*/  VIMNMX3 R3, R3, UR4, R0, PT ;  /* 0x0000000403037c0f */ /* 0x000fc8000b800100 */
[----:B------:R-:W-:-:S13]  /*02e0*/  ISETP.GT.AND P0, PT, R3, RZ, PT ;  /* 0x000000ff0300720c */ /* 0x000fda0003f04270 */
[----:B----4-:R-:W-:Y:S05]  /*02f0*/  @P0 BRA `(.L_x_1916) ;  /* 0x0000000000fc0947 */ /* 0x010fea0003800000 */
[----:B------:R-:W2:Y:S01]  /*0300*/  LDC.64 R2, c[0x0][0x408] ;  /* 0x00010200ff027b82 */ /* 0x000ea20000000a00 */
[C---:B------:R-:W-:Y:S01]  /*0310*/  IMAD.SHL.U32 R6, R225.reuse, 0x8, RZ ;  /* 0x00000008e1067824 */ /* 0x040fe200078e00ff */
[----:B------:R-:W3:Y:S01]  /*0320*/  LDCU.64 UR4, c[0x0][0x400] ;  /* 0x00008000ff0477ac */ /* 0x000ee20008000a00 */
[----:B------:R-:W-:Y:S01]  /*0330*/  IMAD.MOV.U32 R7, RZ, RZ, RZ ;  /* 0x000000ffff077224 */ /* 0x000fe200078e00ff */
[----:B------:R-:W-:Y:S02]  /*0340*/  SHF.R.U32.HI R0, RZ, 0x3, R225 ;  /* 0x00000003ff007819 */ /* 0x000fe400000116e1 */
[----:B------:R-:W-:Y:S01]  /*0350*/  LOP3.LUT R6, R6, 0x38, RZ, 0xc0, !PT ;  /* 0x0000003806067812 */ /* 0x000fe200078ec0ff */
[----:B------:R-:W4:Y:S01]  /*0360*/  LDCU.64 UR8, c[0x0][0x410] ;  /* 0x00008200ff0877ac */ /* 0x000f220008000a00 */
[----:B------:R-:W-:Y:S01]  /*0370*/  IADD3 R9, PT, PT, -R194, UR24, RZ ;  /* 0x00000018c2097c10 */ /* 0x000fe2000fffe1ff */
[----:B------:R-:W-:Y:S01]  /*0380*/  VIADD R8, R0, 0x10 ;  /* 0x0000001000087836 */ /* 0x000fe20000000000 */
[----:B------:R-:W-:Y:S01]  /*0390*/  LOP3.LUT P4, R225, R225, 0x7, RZ, 0xc0, !PT ;  /* 0x00000007e1e17812 */ /* 0x000fe2000788c0ff */
[----:B------:R-:W1:Y:S03]  /*03a0*/  LDCU UR10, c[0x0][0x3e0] ;  /* 0x00007c00ff0a77ac */ /* 0x000e660008000800 */
[-C--:B------:R-:W-:Y:S01]  /*03b0*/  ISETP.GE.AND P3, PT, R8, R9.reuse, PT ;  /* 0x000000090800720c */ /* 0x080fe20003f66270 */
[----:B------:R-:W5:Y:S01]  /*03c0*/  LDCU.64 UR6, c[0x0][0x3f0] ;  /* 0x00007e00ff0677ac */ /* 0x000f620008000a00 */
[----:B------:R-:W-:-:S02]  /*03d0*/  ISETP.GE.OR P4, PT, R0, R9, P4 ;  /* 0x000000090000720c */ /* 0x000fc40002786670 */
[----:B------:R-:W-:Y:S01]  /*03e0*/  ISETP.NE.OR P3, PT, R225, RZ, P3 ;  /* 0x000000ffe100720c */ /* 0x000fe20001f65670 */
[----:B--2---:R-:W-:-:S04]  /*03f0*/  IMAD.WIDE.U32 R6, R194, R2, R6 ;  /* 0x00000002c2067225 */ /* 0x004fc800078e0006 */
[----:B------:R-:W-:-:S06]  /*0400*/  IMAD R7, R194, R3, R7 ;  /* 0x00000003c2077224 */ /* 0x000fcc00078e0207 */
[----:B------:R-:W-:Y:S02]  /*0410*/  @!P4 IMAD.MOV.U32 R19, RZ, RZ, 0x7f800000 ;  /* 0x7f800000ff13c424 */ /* 0x000fe400078e00ff */
[----:B---3--:R-:W-:-:S04]  /*0420*/  IMAD.WIDE.U32 R12, R16, UR4, R6 ;  /* 0x00000004100c7c25 */ /* 0x008fc8000f8e0006 */
[C---:B------:R-:W-:Y:S01]  /*0430*/  IMAD R13, R16.reuse, UR5, R13 ;  /* 0x00000005100d7c24 */ /* 0x040fe2000f8e020d */
[----:B------:R-:W2:Y:S01]  /*0440*/  LDCU.64 UR4, c[0x0][0x420] ;  /* 0x00008400ff0477ac */ /* 0x000ea20008000a00 */
[----:B-1----:R-:W-:Y:S02]  /*0450*/  IMAD R7, R16, UR10, R5 ;  /* 0x0000000a10077c24 */ /* 0x002fe4000f8e0205 */
[----:B----4-:R-:W-:-:S04]  /*0460*/  IMAD.WIDE.U32 R12, R5, UR8, R12 ;  /* 0x00000008050c7c25 */ /* 0x010fc8000f8e000c */
[----:B------:R-:W-:Y:S02]  /*0470*/  IMAD R13, R5, UR9, R13 ;  /* 0x00000009050d7c24 */ /* 0x000fe4000f8e020d */
[----:B------:R-:W-:Y:S02]  /*0480*/  IMAD R5, R7, UR24, R194 ;  /* 0x0000001807057c24 */ /* 0x000fe4000f8e02c2 */
[----:B------:R-:W-:-:S03]  /*0490*/  IMAD.WIDE.U32 R12, R0, R2, R12 ;  /* 0x00000002000c7225 */ /* 0x000fc600078e000c */
[C---:B------:R-:W-:Y:S01]  /*04a0*/  IADD3 R6, P0, PT, R5.reuse, R0, RZ ;  /* 0x0000000005067210 */ /* 0x040fe20007f1e0ff */
[----:B------:R-:W-:Y:S01]  /*04b0*/  IMAD R4, R0, R3, R13 ;  /* 0x0000000300047224 */ /* 0x000fe200078e020d */
[----:B-----5:R-:W-:Y:S01]  /*04c0*/  LEA R10, P1, R12, UR6, 0x1 ;  /* 0x000000060c0a7c11 */ /* 0x020fe2000f8208ff */
[C---:B------:R-:W-:Y:S01]  /*04d0*/  VIADD R7, R0.reuse, 0x20 ;  /* 0x0000002000077836 */ /* 0x040fe20000000000 */
[----:B------:R-:W-:Y:S01]  /*04e0*/  LEA.HI.X.SX32 R5, R5, RZ, 0x1, P0 ;  /* 0x000000ff05057211 */ /* 0x000fe200000f0eff */
[----:B------:R-:W-:Y:S01]  /*04f0*/  VIADD R0, R0, 0x30 ;  /* 0x0000003000007836 */ /* 0x000fe20000000000 */
[----:B--2---:R-:W-:Y:S02]  /*0500*/  LEA R14, P0, R6, UR4, 0x2 ;  /* 0x00000004060e7c11 */ /* 0x004fe4000f8010ff */
[----:B------:R-:W-:Y:S01]  /*0510*/  LEA.HI.X R11, R12, UR7, R4, 0x1, P1 ;  /* 0x000000070c0b7c11 */ /* 0x000fe200088f0c04 */
[----:B------:R-:W-:Y:S01]  /*0520*/  IMAD.WIDE.U32 R12, R2, 0x40, RZ ;  /* 0x00000040020c7825 */ /* 0x000fe200078e00ff */
[----:B------:R-:W-:-:S02]  /*0530*/  ISETP.GE.AND P2, PT, R7, R9, PT ;  /* 0x000000090700720c */ /* 0x000fc40003f46270 */
[----:B------:R-:W-:Y:S01]  /*0540*/  LEA.HI.X R15, R6, UR5, R5, 0x2, P0 ;  /* 0x00000005060f7c11 */ /* 0x000fe200080f1405 */
[----:B------:R-:W-:Y:S01]  /*0550*/  IMAD.WIDE.U32 R6, R2, 0x20, RZ ;  /* 0x0000002002067825 */ /* 0x000fe200078e00ff */
[C---:B------:R-:W-:Y:S01]  /*0560*/  SHF.L.U32 R4, R3.reuse, 0x5, RZ ;  /* 0x0000000503047819 */ /* 0x040fe200000006ff */
[----:B------:R1:W-:Y:S01]  /*0570*/  STG.E.128 desc[UR26][R10.64], RZ ;  /* 0x000000ff0a007986 */ /* 0x0003e2000c101d1a */
[C---:B------:R-:W-:Y:S01]  /*0580*/  IADD3 R2, P0, PT, R10.reuse, R12, RZ ;  /* 0x0000000c0a027210 */ /* 0x040fe20007f1e0ff */
[----:B------:R-:W-:Y:S01]  /*0590*/  IMAD.SHL.U32 R3, R3, 0x40, RZ ;  /* 0x0000004003037824 */ /* 0x000fe200078e00ff */
[-C--:B------:R-:W-:Y:S01]  /*05a0*/  IADD3 R16, P1, PT, R10, R6.reuse, RZ ;  /* 0x000000060a107210 */ /* 0x080fe20007f3e0ff */
[----:B------:R-:W-:Y:S01]  /*05b0*/  IMAD.IADD R5, R7, 0x1, R4 ;  /* 0x0000000107057824 */ /* 0x000fe200078e0204 */
[----:B------:R-:W-:Y:S02]  /*05c0*/  ISETP.NE.OR P2, PT, R225, RZ, P2 ;  /* 0x000000ffe100720c */ /* 0x000fe40001745670 */
[----:B------:R-:W-:Y:S01]  /*05d0*/  IADD3.X R3, PT, PT, R11, R13, R3, P0, !PT ;  /* 0x0000000d0b037210 */ /* 0x000fe200007fe403 */
[----:B------:R-:W-:Y:S01]  /*05e0*/  IMAD.X R17, R5, 0x1, R11, P1 ;  /* 0x0000000105117824 */ /* 0x000fe200008e060b */
[----:B------:R-:W-:Y:S01]  /*05f0*/  IADD3 R6, P0, PT, R2, R6, RZ ;  /* 0x0000000602067210 */ /* 0x000fe20007f1e0ff */
[----:B------:R-:W-:-:S03]  /*0600*/  @!P3 IMAD.MOV.U32 R13, RZ, RZ, 0x7f800000 ;  /* 0x7f800000ff0db424 */ /* 0x000fc600078e00ff */
[----:B------:R-:W-:Y:S01]  /*0610*/  IADD3.X R7, PT, PT, R3, R5, RZ, P0, !PT ;  /* 0x0000000503077210 */ /* 0x000fe200007fe4ff */
[----:B------:R1:W-:Y:S01]  /*0620*/  STG.E.128 desc[UR26][R16.64], RZ ;  /* 0x000000ff10007986 */ /* 0x0003e2000c101d1a */
[----:B------:R-:W-:-:S03]  /*0630*/  ISETP.GE.AND P0, PT, R0, R9, PT ;  /* 0x000000090000720c */ /* 0x000fc60003f06270 */
[----:B------:R-:W-:Y:S01]  /*0640*/  @!P2 MOV R5, 0x7f800000 ;  /* 0x7f8000000005a802 */ /* 0x000fe20000000f00 */
[----:B------:R1:W-:Y:S01]  /*0650*/  STG.E.128 desc[UR26][R2.64], RZ ;  /* 0x000000ff02007986 */ /* 0x0003e2000c101d1a */
[----:B------:R-:W-:-:S03]  /*0660*/  ISETP.NE.OR P0, PT, R225, RZ, P0 ;  /* 0x000000ffe100720c */ /* 0x000fc60000705670 */
[----:B------:R1:W-:Y:S04]  /*0670*/  STG.E.128 desc[UR26][R6.64], RZ ;  /* 0x000000ff06007986 */ /* 0x0003e8000c101d1a */
[----:B------:R1:W-:Y:S04]  /*0680*/  @!P4 STG.E desc[UR26][R14.64], R19 ;  /* 0x000000130e00c986 */ /* 0x0003e8000c10191a */
[----:B------:R1:W-:Y:S04]  /*0690*/  @!P3 STG.E desc[UR26][R14.64+0x40], R13 ;  /* 0x0000400d0e00b986 */ /* 0x0003e8000c10191a */
[----:B------:R1:W-:Y:S01]  /*06a0*/  @!P2 STG.E desc[UR26][R14.64+0x80], R5 ;  /* 0x000080050e00a986 */ /* 0x0003e2000c10191a */
[----:B------:R-:W-:Y:S05]  /*06b0*/  @P0 EXIT ;  /* 0x000000000000094d */ /* 0x000fea0003800000 */
[----:B-1----:R-:W-:-:S05]  /*06c0*/  MOV R3, 0x7f800000 ;  /* 0x7f80000000037802 */ /* 0x002fca0000000f00 */
[----:B------:R-:W-:Y:S01]  /*06d0*/  STG.E desc[UR26][R14.64+0xc0], R3 ;  /* 0x0000c0030e007986 */ /* 0x000fe2000c10191a */
[----:B------:R-:W-:Y:S05]  /*06e0*/  EXIT ;  /* 0x000000000000794d */ /* 0x000fea0003800000 */
.L_x_1916:
[----:B------:R-:W2:Y:S01]  /*06f0*/  LDCU.64 UR4, c[0x0][0x4d8] ;  /* 0x00009b00ff0477ac */ /* 0x000ea20008000a00 */
[----:B------:R-:W-:Y:S01]  /*0700*/  MOV R8, R16 ;  /* 0x0000001000087202 */ /* 0x000fe20000000f00 */
[----:B--2---:R-:W-:-:S04]  /*0710*/  UISETP.NE.U32.AND UP0, UPT, UR4, URZ, UPT ;  /* 0x000000ff0400728c */ /* 0x004fc8000bf05070 */
[----:B------:R-:W-:-:S09]  /*0720*/  UISETP.NE.AND.EX UP0, UPT, UR5, URZ, UPT, UP0 ;  /* 0x000000ff0500728c */ /* 0x000fd2000bf05300 */
[----:B------:R-:W-:Y:S05]  /*0730*/  BRA.U !UP0, `(.L_x_1917) ;  /* 0x00000001080c7547 */ /* 0x000fea000b800000 */
[----:B------:R-:W2:Y:S02]  /*0740*/  LDC.64 R6, c[0x0][0x4d8] ;  /* 0x00013600ff067b82 */ /* 0x000ea40000000a00 */
[----:B--2---:R-:W-:-:S05]  /*0750*/  IMAD.WIDE.U32 R6, R16, 0x4, R6 ;  /* 0x0000000410067825 */ /* 0x004fca00078e0006 */
[----:B------:R2:W5:Y:S02]  /*0760*/  LDG.E R8, desc[UR26][R6.64] ;  /* 0x0000001a06087981 */ /* 0x000564000c1e1900 */
.L_x_1917:
[----:B------:R-:W3:Y:S02]  /*0770*/  LDCU.64 UR12, c[0x0][0x4e0] ;  /* 0x00009c00ff0c77ac */ /* 0x000ee40008000a00 */
[----:B---3--:R-:W-:-:S04]  /*0780*/  UISETP.NE.U32.AND UP0, UPT, UR12, URZ, UPT ;  /* 0x000000ff0c00728c */ /* 0x008fc8000bf05070 */
[----:B------:R-:W-:-:S09]  /*0790*/  UISETP.NE.AND.EX UP0, UPT, UR13, URZ, UPT, UP0 ;  /* 0x000000ff0d00728c */ /* 0x000fd2000bf05300 */
[----:B------:R-:W-:Y:S05]  /*07a0*/  BRA.U !UP0, `(.L_x_1918) ;  /* 0x00000005087c7547 */ /* 0x000fea000b800000 */
[----:B------:R-:W3:Y:S01]  /*07b0*/  LDC R11, c[0x0][0x4f0] ;  /* 0x00013c00ff0b7b82 */ /* 0x000ee20000000800 */
[----:B--2---:R-:W-:Y:S01]  /*07c0*/  LEA R6, R3, 0xffffff00, 0x8 ;  /* 0xffffff0003067811 */ /* 0x004fe200078e40ff */
[----:B------:R-:W2:Y:S03]  /*07d0*/  LDCU.64 UR4, c[0x0][0x4e8] ;  /* 0x00009d00ff0477ac */ /* 0x000ea60008000a00 */
[----:B------:R-:W-:Y:S01]  /*07e0*/  IABS R0, R6 ;  /* 0x0000000600007213 */ /* 0x000fe20000000000 */
[----:B------:R-:W4:Y:S01]  /*07f0*/  LDCU.64 UR18, c[0x0][0x3a0] ;  /* 0x00007400ff1277ac */ /* 0x000f220008000a00 */
[----:B------:R-:W4:Y:S01]  /*0800*/  LDCU.64 UR14, c[0x0][0x3c0] ;  /* 0x00007800ff0e77ac */ /* 0x000f220008000a00 */
[----:B------:R-:W4:Y:S01]  /*0810*/  LDCU.64 UR16, c[0x0][0x3b8] ;  /* 0x00007700ff1077ac */ /* 0x000f220008000a00 */
[----:B---3--:R-:W-:-:S04]  /*0820*/  IABS R7, R11 ;  /* 0x0000000b00077213 */ /* 0x008fc80000000000 */
[----:B------:R-:W3:Y:S08]  /*0830*/  I2F.RP R10, R7 ;  /* 0x00000007000a7306 */ /* 0x000ef00000209400 */
[----:B---3-5:R-:W3:Y:S02]  /*0840*/  MUFU.RCP R8, R10 ;  /* 0x0000000a00087308 */ /* 0x028ee40000001000 */
[----:B---3--:R-:W-:-:S06]  /*0850*/  IADD3 R8, PT, PT, R8, 0xffffffe, RZ ;  /* 0x0ffffffe08087810 */ /* 0x008fcc0007ffe0ff */
[----:B------:R-:W3:Y:S02]  /*0860*/  F2I.FTZ.U32.TRUNC.NTZ R9, R8 ;  /* 0x0000000800097305 */ /* 0x000ee4000021f000 */
[----:B---3--:R-:W-:Y:S01]  /*0870*/  IADD3 R4, PT, PT, RZ, -R9, RZ ;  /* 0x80000009ff047210 */ /* 0x008fe20007ffe0ff */
[----:B------:R-:W-:-:S04]  /*0880*/  IMAD.MOV.U32 R8, RZ, RZ, RZ ;  /* 0x000000ffff087224 */ /* 0x000fc800078e00ff */
[----:B------:R-:W-:-:S04]  /*0890*/  IMAD R4, R4, R7, RZ ;  /* 0x0000000704047224 */ /* 0x000fc800078e02ff */
[----:B------:R-:W-:Y:S01]  /*08a0*/  IMAD.HI.U32 R9, R9, R4, R8 ;  /* 0x0000000409097227 */ /* 0x000fe200078e0008 */
[----:B------:R-:W-:-:S05]  /*08b0*/  MOV R4, R0 ;  /* 0x0000000000047202 */ /* 0x000fca0000000f00 */
[----:B------:R-:W-:-:S04]  /*08c0*/  IMAD.HI.U32 R10, R9, R4, RZ ;  /* 0x00000004090a7227 */ /* 0x000fc800078e00ff */
[----:B------:R-:W-:Y:S02]  /*08d0*/  IMAD.MOV R0, RZ, RZ, -R10 ;  /* 0x000000ffff007224 */ /* 0x000fe400078e0a0a */
[----:B--2---:R-:W-:-:S04]  /*08e0*/  IMAD.WIDE.U32 R8, R16, UR4, RZ ;  /* 0x0000000410087c25 */ /* 0x004fc8000f8e00ff */
[C---:B------:R-:W-:Y:S02]  /*08f0*/  IMAD R0, R7.reuse, R0, R4 ;  /* 0x0000000007007224 */ /* 0x040fe400078e0204 */
[----:B------:R-:W-:Y:S01]  /*0900*/  IMAD R237, R16, UR5, R9 ;  /* 0x0000000510ed7c24 */ /* 0x000fe2000f8e0209 */
[----:B------:R-:W2:Y:S02]  /*0910*/  LDCU.64 UR4, c[0x0][0x3a8] ;  /* 0x00007500ff0477ac */ /* 0x000ea40008000a00 */
[----:B------:R-:W-:-:S13]  /*0920*/  ISETP.GT.U32.AND P2, PT, R7, R0, PT ;  /* 0x000000000700720c */ /* 0x000fda0003f44070 */
[-C--:B------:R-:W-:Y:S01]  /*0930*/  @!P2 IADD3 R0, PT, PT, R0, -R7.reuse, RZ ;  /* 0x800000070000a210 */ /* 0x080fe20007ffe0ff */
[----:B------:R-:W-:Y:S01]  /*0940*/  @!P2 VIADD R10, R10, 0x1 ;  /* 0x000000010a0aa836 */ /* 0x000fe20000000000 */
[----:B------:R-:W-:Y:S02]  /*0950*/  ISETP.NE.AND P2, PT, R11, RZ, PT ;  /* 0x000000ff0b00720c */ /* 0x000fe40003f45270 */
[----:B------:R-:W-:Y:S02]  /*0960*/  ISETP.GE.U32.AND P0, PT, R0, R7, PT ;  /* 0x000000070000720c */ /* 0x000fe40003f06070 */
[----:B------:R-:W-:-:S04]  /*0970*/  LOP3.LUT R0, R6, R11, RZ, 0x3c, !PT ;  /* 0x0000000b06007212 */ /* 0x000fc800078e3cff */
[----:B------:R-:W-:-:S07]  /*0980*/  ISETP.GE.AND P1, PT, R0, RZ, PT ;  /* 0x000000ff0000720c */ /* 0x000fce0003f26270 */
[----:B------:R-:W-:Y:S02]  /*0990*/  @P0 IADD3 R10, PT, PT, R10, 0x1, RZ ;  /* 0x000000010a0a0810 */ /* 0x000fe40007ffe0ff */
[----:B------:R-:W-:-:S04]  /*09a0*/  LEA R236, P0, R8, UR12, 0x2 ;  /* 0x0000000c08ec7c11 */ /* 0x000fc8000f8010ff */
[----:B------:R-:W-:Y:S02]  /*09b0*/  @!P1 IADD3 R10, PT, PT, -R10, RZ, RZ ;  /* 0x000000ff0a0a9210 */ /* 0x000fe40007ffe1ff */
[----:B------:R-:W-:Y:S02]  /*09c0*/  LEA.HI.X R237, R8, UR13, R237, 0x2, P0 ;  /* 0x0000000d08ed7c11 */ /* 0x000fe400080f14ed */
[----:B------:R-:W-:Y:S01]  /*09d0*/  @!P2 LOP3.LUT R10, RZ, R11, RZ, 0x33, !PT ;  /* 0x0000000bff0aa212 */ /* 0x000fe200078e33ff */
[----:B------:R-:W3:Y:S04]  /*09e0*/  LDC R8, c[0x0][0x3e8] ;  /* 0x0000fa00ff087b82 */ /* 0x000ee80000000800 */
[----:B------:R-:W-:-:S05]  /*09f0*/  IMAD.WIDE R18, R10, 0x4, R236 ;  /* 0x000000040a127825 */ /* 0x000fca00078e02ec */
[----:B------:R-:W4:Y:S01]  /*0a00*/  LDG.E R4, desc[UR26][R18.64] ;  /* 0x0000001a12047981 */ /* 0x000f22000c1e1900 */
[----:B------:R-:W-:-:S04]  /*0a10*/  IMAD.MOV R10, RZ, RZ, -R10 ;  /* 0x000000ffff0a7224 */ /* 0x000fc800078e0a0a */
[----:B------:R-:W-:Y:S01]  /*0a20*/  IMAD R6, R11, R10, R6 ;  /* 0x0000000a0b067224 */ /* 0x000fe200078e0206 */
[----:B---3--:R-:W-:-:S04]  /*0a30*/  IABS R9, R8 ;  /* 0x0000000800097213 */ /* 0x008fc80000000000 */
[----:B------:R-:W3:Y:S08]  /*0a40*/  I2F.RP R17, R9 ;  /* 0x0000000900117306 */ /* 0x000ef00000209400 */
[----:B---3--:R-:W3:Y:S02]  /*0a50*/  MUFU.RCP R14, R17 ;  /* 0x00000011000e7308 */ /* 0x008ee40000001000 */
[----:B---3--:R-:W-:-:S06]  /*0a60*/  VIADD R14, R14, 0xffffffe ;  /* 0x0ffffffe0e0e7836 */ /* 0x008fcc0000000000 */
[----:B------:R-:W3:Y:S02]  /*0a70*/  F2I.FTZ.U32.TRUNC.NTZ R15, R14 ;  /* 0x0000000e000f7305 */ /* 0x000ee4000021f000 */
[----:B---3--:R-:W-:Y:S02]  /*0a80*/  IADD3 R0, PT, PT, RZ, -R15, RZ ;  /* 0x8000000fff007210 */ /* 0x008fe40007ffe0ff */
[----:B------:R-:W-:-:S03]  /*0a90*/  MOV R14, RZ ;  /* 0x000000ff000e7202 */ /* 0x000fc60000000f00 */
[----:B------:R-:W-:Y:S01]  /*0aa0*/  IMAD R7, R0, R9, RZ ;  /* 0x0000000900077224 */ /* 0x000fe200078e02ff */
[----:B-1----:R-:W-:-:S03]  /*0ab0*/  IABS R0, R5 ;  /* 0x0000000500007213 */ /* 0x002fc60000000000 */
[----:B------:R-:W-:-:S04]  /*0ac0*/  IMAD.HI.U32 R12, R15, R7, R14 ;  /* 0x000000070f0c7227 */ /* 0x000fc800078e000e */
[----:B------:R-:W-:-:S04]  /*0ad0*/  IMAD.MOV.U32 R7, RZ, RZ, R0 ;  /* 0x000000ffff077224 */ /* 0x000fc800078e0000 */
[----:B------:R-:W-:-:S05]  /*0ae0*/  IMAD.HI.U32 R12, R12, R7, RZ ;  /* 0x000000070c0c7227 */ /* 0x000fca00078e00ff */
[----:B------:R-:W-:-:S05]  /*0af0*/  IADD3 R0, PT, PT, -R12, RZ, RZ ;  /* 0x000000ff0c007210 */ /* 0x000fca0007ffe1ff */
[----:B------:R-:W-:-:S05]  /*0b00*/  IMAD R0, R9, R0, R7 ;  /* 0x0000000009007224 */ /* 0x000fca00078e0207 */
[----:B------:R-:W-:-:S13]  /*0b10*/  ISETP.GT.U32.AND P1, PT, R9, R0, PT ;  /* 0x000000000900720c */ /* 0x000fda0003f24070 */
[-C--:B------:R-:W-:Y:S02]  /*0b20*/  @!P1 IADD3 R0, PT, PT, R0, -R9.reuse, RZ ;  /* 0x8000000900009210 */ /* 0x080fe40007ffe0ff */
[----:B------:R-:W-:Y:S02]  /*0b30*/  @!P1 IADD3 R12, PT, PT, R12, 0x1, RZ ;  /* 0x000000010c0c9810 */ /* 0x000fe40007ffe0ff */
[----:B------:R-:W-:Y:S02]  /*0b40*/  ISETP.GE.U32.AND P2, PT, R0, R9, PT ;  /* 0x000000090000720c */ /* 0x000fe40003f46070 */
[----:B------:R-:W-:Y:S02]  /*0b50*/  LOP3.LUT R0, R5, R8, RZ, 0x3c, !PT ;  /* 0x0000000805007212 */ /* 0x000fe400078e3cff */
[----:B------:R-:W-:Y:S02]  /*0b60*/  ISETP.NE.AND P1, PT, R8, RZ, PT ;  /* 0x000000ff0800720c */ /* 0x000fe40003f25270 */
[----:B------:R-:W-:-:S07]  /*0b70*/  ISETP.GE.AND P0, PT, R0, RZ, PT ;  /* 0x000000ff0000720c */ /* 0x000fce0003f06270 */
[----:B------:R-:W-:-:S06]  /*0b80*/  @P2 IADD3 R12, PT, PT, R12, 0x1, RZ ;  /* 0x000000010c0c2810 */ /* 0x000fcc0007ffe0ff */
[----:B------:R-:W-:Y:S01]  /*0b90*/  @!P0 IMAD.MOV R12, RZ, RZ, -R12 ;  /* 0x000000ffff0c8224 */ /* 0x000fe200078e0a0c */
[----:B------:R-:W-:Y:S02]  /*0ba0*/  @!P1 LOP3.LUT R12, RZ, R8, RZ, 0x33, !PT ;  /* 0x00000008ff0c9212 */ /* 0x000fe400078e33ff */
[----:B----4-:R-:W-:Y:S01]  /*0bb0*/  SHF.R.S32.HI R0, RZ, 0x1f, R4 ;  /* 0x0000001fff007819 */ /* 0x010fe20000011404 */
[----:B--2---:R-:W-:-:S04]  /*0bc0*/  IMAD.WIDE.U32 R14, R4, UR4, RZ ;  /* 0x00000004040e7c25 */ /* 0x004fc8000f8e00ff */
[C---:B------:R-:W-:Y:S02]  /*0bd0*/  IMAD R9, R0.reuse, UR4, RZ ;  /* 0x0000000400097c24 */ /* 0x040fe4000f8e02ff */
[----:B------:R-:W-:Y:S01]  /*0be0*/  IMAD R7, R0, UR18, RZ ;  /* 0x0000001200077c24 */ /* 0x000fe2000f8e02ff */
[----:B------:R-:W-:Y:S01]  /*0bf0*/  SHF.R.S32.HI R0, RZ, 0x1f, R6 ;  /* 0x0000001fff007819 */ /* 0x000fe20000011406 */
[C---:B------:R-:W-:Y:S01]  /*0c00*/  IMAD R9, R4.reuse, UR5, R9 ;  /* 0x0000000504097c24 */ /* 0x040fe2000f8e0209 */
[----:B------:R-:W1:Y:S01]  /*0c10*/  LDCU.128 UR4, c[0x0][0x3d0] ;  /* 0x00007a00ff0477ac */ /* 0x000e620008000c00 */
[----:B------:R-:W-:-:S03]  /*0c20*/  IMAD.WIDE.U32 R10, R4, UR18, RZ ;  /* 0x00000012040a7c25 */ /* 0x000fc6000f8e00ff */
[----:B------:R-:W-:Y:S01]  /*0c30*/  IADD3 R15, PT, PT, R15, R9, RZ ;  /* 0x000000090f0f7210 */ /* 0x000fe20007ffe0ff */
[----:B------:R-:W-:Y:S02]  /*0c40*/  IMAD R7, R4, UR19, R7 ;  /* 0x0000001304077c24 */ /* 0x000fe4000f8e0207 */
[----:B------:R-:W-:Y:S02]  /*0c50*/  IMAD R9, R0, UR14, RZ ;  /* 0x0000000e00097c24 */ /* 0x000fe4000f8e02ff */
[----:B------:R-:W-:Y:S01]  /*0c60*/  IMAD.WIDE.U32 R14, R6, UR14, R14 ;  /* 0x0000000e060e7c25 */ /* 0x000fe2000f8e000e */
[----:B------:R-:W-:-:S03]  /*0c70*/  IADD3 R11, PT, PT, R11, R7, RZ ;  /* 0x000000070b0b7210 */ /* 0x000fc60007ffe0ff */
[----:B------:R-:W-:Y:S01]  /*0c80*/  IMAD R7, R0, UR16, RZ ;  /* 0x0000001000077c24 */ /* 0x000fe2000f8e02ff */
[----:B------:R-:W-:Y:S01]  /*0c90*/  SHF.R.S32.HI R0, RZ, 0x1f, R12 ;  /* 0x0000001fff007819 */ /* 0x000fe2000001140c */
[C---:B------:R-:W-:Y:S02]  /*0ca0*/  IMAD R9, R6.reuse, UR15, R9 ;  /* 0x0000000f06097c24 */ /* 0x040fe4000f8e0209 */
[C---:B------:R-:W-:Y:S02]  /*0cb0*/  IMAD R7, R6.reuse, UR17, R7 ;  /* 0x0000001106077c24 */ /* 0x040fe4000f8e0207 */
[----:B------:R-:W-:Y:S01]  /*0cc0*/  IMAD.WIDE.U32 R10, R6, UR16, R10 ;  /* 0x00000010060a7c25 */ /* 0x000fe2000f8e000a */
[----:B------:R-:W-:-:S03]  /*0cd0*/  IADD3 R15, PT, PT, R15, R9, RZ ;  /* 0x000000090f0f7210 */ /* 0x000fc60007ffe0ff */
[----:B------:R-:W-:Y:S02]  /*0ce0*/  IMAD.IADD R11, R11, 0x1, R7 ;  /* 0x000000010b0b7824 */ /* 0x000fe400078e0207 */
        /* <DEDUP_REMOVED lines=11> */
.L_x_1918:
[----:B------:R-:W3:Y:S01]  /*0da0*/  LDC R4, c[0x0][0x3e8] ;  /* 0x0000fa00ff047b82 */ /* 0x000ee20000000800 */
[----:B------:R-:W4:Y:S01]  /*0db0*/  LDCU.64 UR16, c[0x0][0x3b8] ;  /* 0x00007700ff1077ac */ /* 0x000f220008000a00 */
[----:B------:R-:W-:Y:S02]  /*0dc0*/  SHF.R.S32.HI R12, RZ, 0x1f, R15 ;  /* 0x0000001fff0c7819 */ /* 0x000fe4000001140f */
[----:B------:R-:W-:Y:S02]  /*0dd0*/  CS2R R236, SRZ ;  /* 0x0000000000ec7805 */ /* 0x000fe4000001ff00 */
[----:B-----5:R-:W-:Y:S01]  /*0de0*/  SHF.R.S32.HI R11, RZ, 0x1f, R8 ;  /* 0x0000001fff0b7819 */ /* 0x020fe20000011408 */
[----:B------:R-:W1:Y:S01]  /*0df0*/  LDCU.64 UR14, c[0x0][0x3c0] ;  /* 0x00007800ff0e77ac */ /* 0x000e620008000a00 */
[----:B------:R-:W1:Y:S01]  /*0e00*/  LDCU.64 UR18, c[0x0][0x3a0] ;  /* 0x00007400ff1277ac */ /* 0x000e620008000a00 */
[----:B----4-:R-:W-:Y:S01]  /*0e10*/  IMAD.WIDE.U32 R20, R15, UR16, RZ ;  /* 0x000000100f147c25 */ /* 0x010fe2000f8e00ff */
[----:B---3--:R-:W-:-:S04]  /*0e20*/  IABS R10, R4 ;  /* 0x00000004000a7213 */ /* 0x008fc80000000000 */
[----:B--2---:R-:W2:Y:S08]  /*0e30*/  I2F.RP R7, R10 ;  /* 0x0000000a00077306 */ /* 0x004eb00000209400 */
[----:B--2---:R-:W2:Y:S02]  /*0e40*/  MUFU.RCP R18, R7 ;  /* 0x0000000700127308 */ /* 0x004ea40000001000 */
[----:B--2---:R-:W-:-:S06]  /*0e50*/  IADD3 R18, PT, PT, R18, 0xffffffe, RZ ;  /* 0x0ffffffe12127810 */ /* 0x004fcc0007ffe0ff */
[----:B------:R-:W2:Y:S02]  /*0e60*/  F2I.FTZ.U32.TRUNC.NTZ R19, R18 ;  /* 0x0000001200137305 */ /* 0x000ea4000021f000 */
[----:B--2---:R-:W-:Y:S02]  /*0e70*/  IADD3 R0, PT, PT, RZ, -R19, RZ ;  /* 0x80000013ff007210 */ /* 0x004fe40007ffe0ff */
[----:B------:R-:W-:-:S03]  /*0e80*/  MOV R18, RZ ;  /* 0x000000ff00127202 */ /* 0x000fc60000000f00 */
[----:B------:R-:W-:Y:S01]  /*0e90*/  IMAD R6, R0, R10, RZ ;  /* 0x0000000a00067224 */ /* 0x000fe200078e02ff */
[----:B-1----:R-:W-:-:S03]  /*0ea0*/  IABS R0, R5 ;  /* 0x0000000500007213 */ /* 0x002fc60000000000 */
[----:B------:R-:W-:Y:S01]  /*0eb0*/  IMAD.HI.U32 R19, R19, R6, R18 ;  /* 0x0000000613137227 */ /* 0x000fe200078e0012 */
[----:B------:R-:W-:-:S03]  /*0ec0*/  MOV R6, R0 ;  /* 0x0000000000067202 */ /* 0x000fc60000000f00 */
[----:B------:R-:W-:Y:S02]  /*0ed0*/  IMAD R18, R12, UR16, RZ ;  /* 0x000000100c127c24 */ /* 0x000fe4000f8e02ff */
[----:B------:R-:W-:-:S04]  /*0ee0*/  IMAD.HI.U32 R0, R19, R6, RZ ;  /* 0x0000000613007227 */ /* 0x000fc800078e00ff */
[----:B------:R-:W-:Y:S01]  /*0ef0*/  IMAD R12, R12, UR14, RZ ;  /* 0x0000000e0c0c7c24 */ /* 0x000fe2000f8e02ff */
[----:B------:R-:W-:Y:S01]  /*0f00*/  IADD3 R9, PT, PT, -R0, RZ, RZ ;  /* 0x000000ff00097210 */ /* 0x000fe20007ffe1ff */
[C---:B------:R-:W-:Y:S02]  /*0f10*/  IMAD R18, R15.reuse, UR17, R18 ;  /* 0x000000110f127c24 */ /* 0x040fe4000f8e0212 */
[----:B------:R-:W-:Y:S02]  /*0f20*/  IMAD R17, R15, UR15, R12 ;  /* 0x0000000f0f117c24 */ /* 0x000fe4000f8e020c */
[----:B------:R-:W-:Y:S01]  /*0f30*/  IMAD R9, R10, R9, R6 ;  /* 0x000000090a097224 */ /* 0x000fe200078e0206 */
[----:B------:R-:W-:Y:S01]  /*0f40*/  IADD3 R19, PT, PT, R21, R18, RZ ;  /* 0x0000001215137210 */ /* 0x000fe20007ffe0ff */
[----:B------:R-:W1:Y:S01]  /*0f50*/  LDC.64 R6, c[0x0][0x3a8] ;  /* 0x0000ea00ff067b82 */ /* 0x000e620000000a00 */
[----:B------:R-:W-:Y:S01]  /*0f60*/  IMAD.WIDE.U32 R14, R15, UR14, RZ ;  /* 0x0000000e0f0e7c25 */ /* 0x000fe2000f8e00ff */
[----:B------:R-:W-:-:S02]  /*0f70*/  MOV R18, R20 ;  /* 0x0000001400127202 */ /* 0x000fc40000000f00 */
[----:B------:R-:W-:Y:S02]  /*0f80*/  ISETP.GT.U32.AND P0, PT, R10, R9, PT ;  /* 0x000000090a00720c */ /* 0x000fe40003f04070 */
[----:B------:R-:W-:Y:S01]  /*0f90*/  IADD3 R15, PT, PT, R15, R17, RZ ;  /* 0x000000110f0f7210 */ /* 0x000fe20007ffe0ff */
[----:B------:R-:W-:-:S10]  /*0fa0*/  IMAD.WIDE.U32 R18, R8, UR18, R18 ;  /* 0x0000001208127c25 */ /* 0x000fd4000f8e0012 */
[----:B------:R-:W-:Y:S02]  /*0fb0*/  @!P0 IMAD.IADD R9, R9, 0x1, -R10 ;  /* 0x0000000109098824 */ /* 0x000fe400078e0a0a */
[----:B------:R-:W-:Y:S01]  /*0fc0*/  @!P0 VIADD R0, R0, 0x1 ;  /* 0x0000000100008836 */ /* 0x000fe20000000000 */
[----:B------:R-:W-:Y:S02]  /*0fd0*/  ISETP.NE.AND P0, PT, R4, RZ, PT ;  /* 0x000000ff0400720c */ /* 0x000fe40003f05270 */
[----:B------:R-:W-:Y:S01]  /*0fe0*/  ISETP.GE.U32.AND P2, PT, R9, R10, PT ;  /* 0x0000000a0900720c */ /* 0x000fe20003f46070 */
[----:B-1----:R-:W-:Y:S01]  /*0ff0*/  IMAD R10, R11, R6, RZ ;  /* 0x000000060b0a7224 */ /* 0x002fe200078e02ff */
[----:B------:R-:W-:Y:S01]  /*1000*/  LOP3.LUT R9, R5, R4, RZ, 0x3c, !PT ;  /* 0x0000000405097212 */ /* 0x000fe200078e3cff */
[----:B------:R-:W-:Y:S02]  /*1010*/  IMAD R11, R11, UR18, RZ ;  /* 0x000000120b0b7c24 */ /* 0x000fe4000f8e02ff */
[C---:B------:R-:W-:Y:S01]  /*1020*/  IMAD R10, R8.reuse, R7, R10 ;  /* 0x00000007080a7224 */ /* 0x040fe200078e020a */
[----:B------:R-:W-:Y:S01]  /*1030*/  ISETP.GE.AND P1, PT, R9, RZ, PT ;  /* 0x000000ff0900720c */ /* 0x000fe20003f26270 */
[----:B------:R-:W-:-:S02]  /*1040*/  IMAD R11, R8, UR19, R11 ;  /* 0x00000013080b7c24 */ /* 0x000fc4000f8e020b */
[----:B------:R-:W-:Y:S02]  /*1050*/  IMAD.WIDE.U32 R14, R8, R6, R14 ;  /* 0x00000006080e7225 */ /* 0x000fe400078e000e */
[----:B------:R-:W1:Y:S02]  /*1060*/  LDC.64 R8, c[0x0][0x3d0] ;  /* 0x0000f400ff087b82 */ /* 0x000e640000000a00 */
[----:B------:R-:W-:Y:S02]  /*1070*/  @P2 IADD3 R0, PT, PT, R0, 0x1, RZ ;  /* 0x0000000100002810 */ /* 0x000fe40007ffe0ff */
[----:B------:R-:W-:Y:S02]  /*1080*/  IADD3 R15, PT, PT, R15, R10, RZ ;  /* 0x0000000a0f0f7210 */ /* 0x000fe40007ffe0ff */
[----:B------:R-:W-:Y:S02]  /*1090*/  IADD3 R19, PT, PT, R19, R11, RZ ;  /* 0x0000000b13137210 */ /* 0x000fe40007ffe0ff */
[----:B------:R-:W-:Y:S01]  /*10a0*/  LEA R10, R3, 0xffffff00, 0x8 ;  /* 0xffffff00030a7811 */ /* 0x000fe200078e40ff */
[----:B------:R-:W2:Y:S01]  /*10b0*/  LDC.64 R6, c[0x0][0x3d8] ;  /* 0x0000f600ff067b82 */ /* 0x000ea20000000a00 */
[----:B------:R-:W-:-:S02]  /*10c0*/  @!P1 IADD3 R0, PT, PT, -R0, RZ, RZ ;  /* 0x000000ff00009210 */ /* 0x000fc40007ffe1ff */
[----:B------:R-:W-:Y:S01]  /*10d0*/  @!P0 LOP3.LUT R0, RZ, R4, RZ, 0x33, !PT ;  /* 0x00000004ff008212 */ /* 0x000fe200078e33ff */
[C---:B------:R-:W-:Y:S02]  /*10e0*/  IMAD R4, R10.reuse, UR17, RZ ;  /* 0x000000110a047c24 */ /* 0x040fe4000f8e02ff */
[----:B------:R-:W-:Y:S01]  /*10f0*/  IMAD.WIDE.U32 R18, R10, UR16, R18 ;  /* 0x000000100a127c25 */ /* 0x000fe2000f8e0012 */
[----:B------:R-:W-:-:S03]  /*1100*/  SHF.R.S32.HI R11, RZ, 0x1f, R0 ;  /* 0x0000001fff0b7819 */ /* 0x000fc60000011400 */
[----:B------:R-:W-:-:S04]  /*1110*/  IMAD.WIDE.U32 R14, R10, UR14, R14 ;  /* 0x0000000e0a0e7c25 */ /* 0x000fc8000f8e000e */
[----:B------:R-:W-:Y:S02]  /*1120*/  IMAD R10, R10, UR15, RZ ;  /* 0x0000000f0a0a7c24 */ /* 0x000fe4000f8e02ff */
[----:B------:R-:W-:Y:S02]  /*1130*/  IMAD.IADD R19, R19, 0x1, R4 ;  /* 0x0000000113137824 */ /* 0x000fe400078e0204 */
[----:B-1----:R-:W-:Y:S01]  /*1140*/  IMAD R4, R11, R8, RZ ;  /* 0x000000080b047224 */ /* 0x002fe200078e02ff */
[----:B------:R-:W-:Y:S01]  /*1150*/  IADD3 R15, PT, PT, R15, R10, RZ ;  /* 0x0000000a0f0f7210 */ /* 0x000fe20007ffe0ff */
[----:B------:R-:W-:-:S04]  /*1160*/  IMAD.WIDE.U32 R18, R0, R8, R18 ;  /* 0x0000000800127225 */ /* 0x000fc800078e0012 */
[-C--:B--2---:R-:W-:Y:S02]  /*1170*/  IMAD R11, R11, R6.reuse, RZ ;  /* 0x000000060b0b7224 */ /* 0x084fe400078e02ff */
[C---:B------:R-:W-:Y:S02]  /*1180*/  IMAD R4, R0.reuse, R9, R4 ;  /* 0x0000000900047224 */ /* 0x040fe400078e0204 */
[----:B------:R-:W-:Y:S01]  /*1190*/  IMAD.WIDE.U32 R8, R0, R6, R14 ;  /* 0x0000000600087225 */ /* 0x000fe200078e000e */
[----:B------:R-:W-:-:S03]  /*11a0*/  MOV R6, R18 ;  /* 0x0000001200067202 */ /* 0x000fc60000000f00 */
[----:B------:R-:W-:Y:S01]  /*11b0*/  IMAD R7, R0, R7, R11 ;  /* 0x0000000700077224 */ /* 0x000fe200078e020b */
[----:B------:R-:W-:-:S04]  /*11c0*/  IADD3 R0, PT, PT, R19, R4, RZ ;  /* 0x0000000413007210 */ /* 0x000fc80007ffe0ff */
[----:B------:R-:W-:-:S07]  /*11d0*/  IADD3 R4, PT, PT, R9, R7, RZ ;  /* 0x0000000709047210 */ /* 0x000fce0007ffe0ff */
.L_x_1919:
[----:B------:R-:W1:Y:S01]  /*11e0*/  LDCU.128 UR4, c[0x0][0x390] ;  /* 0x00007200ff0477ac */ /* 0x000e620008000c00 */
[----:B------:R-:W-:Y:S01]  /*11f0*/  IMAD.SHL.U32 R241, R225, 0x8, RZ ;  /* 0x00000008e1f17824 */ /* 0x000fe200078e00ff */
[----:B------:R-:W-:Y:S01]  /*1200*/  SHF.R.U32.HI R18, RZ, 0x3, R225 ;  /* 0x00000003ff127819 */ /* 0x000fe200000116e1 */
[----:B------:R-:W-:Y:S01]  /*1210*/  IMAD.MOV.U32 R15, RZ, RZ, RZ ;  /* 0x000000ffff0f7224 */ /* 0x000fe200078e00ff */
[----:B------:R-:W2:Y:S01]  /*1220*/  LDCU.64 UR20, c[0x0][0x3b0] ;  /* 0x00007600ff1477ac */ /* 0x000ea20008000a00 */
[----:B------:R-:W-:Y:S01]  /*1230*/  IMAD.MOV.U32 R19, RZ, RZ, RZ ;  /* 0x000000ffff137224 */ /* 0x000fe200078e00ff */
[----:B------:R-:W-:Y:S01]  /*1240*/  LOP3.LUT R224, R241, 0x38, RZ, 0xc0, !PT ;  /* 0x00000038f1e07812 */ /* 0x000fe200078ec0ff */
[----:B------:R-:W-:Y:S01]  /*1250*/  IMAD.SHL.U32 R195, R225, 0x40, RZ ;  /* 0x00000040e1c37824 */ /* 0x000fe200078e00ff */
[----:B------:R-:W3:Y:S01]  /*1260*/  LDCU.64 UR22, c[0x0][0x3c8] ;  /* 0x00007900ff1677ac */ /* 0x000ee20008000a00 */
[----:B------:R-:W-:Y:S01]  /*1270*/  IMAD.WIDE.U32 R12, R13, 0x40, R18 ;  /* 0x000000400d0c7825 */ /* 0x000fe200078e0012 */
[----:B------:R-:W-:Y:S01]  /*1280*/  IADD3 R20, P0, PT, R224, R8, RZ ;  /* 0x00000008e0147210 */ /* 0x000fe20007f1e0ff */
[----:B------:R-:W4:Y:S02]  /*1290*/  LDCU.128 UR8, c[0x0][0x380] ;  /* 0x00007000ff0877ac */ /* 0x000f240008000c00 */
[----:B------:R-:W-:Y:S01]  /*12a0*/  IMAD.MOV.U32 R14, RZ, RZ, R224 ;  /* 0x000000ffff0e7224 */ /* 0x000fe200078e00e0 */
[----:B------:R-:W-:Y:S01]  /*12b0*/  LOP3.LUT R10, R241, 0x1f8, RZ, 0xc0, !PT ;  /* 0x000001f8f10a7812 */ /* 0x000fe200078ec0ff */
[----:B------:R-:W-:Y:S01]  /*12c0*/  IMAD.X R21, RZ, RZ, R4, P0 ;  /* 0x000000ffff157224 */ /* 0x000fe200000e0604 */
[----:B------:R-:W-:Y:S01]  /*12d0*/  LOP3.LUT R28, R195, 0x400, RZ, 0xc0, !PT ;  /* 0x00000400c31c7812 */ /* 0x000fe200078ec0ff */
[----:B------:R-:W-:Y:S01]  /*12e0*/  IMAD.SHL.U32 R227, R225, 0x20, RZ ;  /* 0x00000020e1e37824 */ /* 0x000fe200078e00ff */
[----:B------:R-:W-:Y:S01]  /*12f0*/  LOP3.LUT R10, R10, 0x38, R225, 0x78, !PT ;  /* 0x000000380a0a7812 */ /* 0x000fe200078e78e1 */
[----:B-1----:R-:W-:Y:S01]  /*1300*/  IMAD.WIDE.U32 R14, R16, UR6, R14 ;  /* 0x00000006100e7c25 */ /* 0x002fe2000f8e000e */
[----:B------:R-:W-:Y:S01]  /*1310*/  SHF.R.U32.HI R228, RZ, 0x1, R225 ;  /* 0x00000001ffe47819 */ /* 0x000fe200000116e1 */
[----:B--2---:R-:W-:-:S02]  /*1320*/  USHF.L.U32 UR28, UR20, 0x5, URZ ;  /* 0x00000005141c7899 */ /* 0x004fc400080006ff */
[----:B------:R-:W-:Y:S01]  /*1330*/  IMAD R17, R16, UR7, R15 ;  /* 0x0000000710117c24 */ /* 0x000fe2000f8e020f */
[----:B------:R-:W-:Y:S01]  /*1340*/  USHF.L.U64.HI UR25, UR20, 0x5, UR21 ;  /* 0x0000000514197899 */ /* 0x000fe20008010215 */
[----:B------:R-:W-:Y:S01]  /*1350*/  IMAD.MOV.U32 R16, RZ, RZ, R14 ;  /* 0x000000ffff107224 */ /* 0x000fe200078e000e */
[----:B------:R-:W-:Y:S01]  /*1360*/  IADD3 R14, P1, PT, R224, R6, RZ ;  /* 0x00000006e00e7210 */ /* 0x000fe20007f3e0ff */
[----:B------:R-:W-:Y:S01]  /*1370*/  IMAD R9, R13, UR20, RZ ;  /* 0x000000140d097c24 */ /* 0x000fe2000f8e02ff */
[----:B------:R-:W-:Y:S01]  /*1380*/  USHF.L.U64.HI UR6, UR20, 0x4, UR21 ;  /* 0x0000000414067899 */ /* 0x000fe20008010215 */
[----:B------:R-:W-:Y:S01]  /*1390*/  LOP3.LUT R241, R10, 0x1e00, R241, 0xf8, !PT ;  /* 0x00001e000af17812 */ /* 0x000fe200078ef8f1 */
[----:B------:R-:W-:Y:S01]  /*13a0*/  USHF.L.U32 UR7, UR20, 0x4, URZ ;  /* 0x0000000414077899 */ /* 0x000fe200080006ff */
[----:B------:R-:W-:Y:S01]  /*13b0*/  IMAD.X R15, RZ, RZ, R0, P1 ;  /* 0x000000ffff0f7224 */ /* 0x000fe200008e0600 */
[----:B------:R-:W-:Y:S01]  /*13c0*/  LOP3.LUT R227, R227, 0x7c00, RZ, 0xc0, !PT ;  /* 0x00007c00e3e37812 */ /* 0x000fe200078ec0ff */
[----:B------:R-:W-:Y:S01]  /*13d0*/  IMAD R4, R12, UR21, R9 ;  /* 0x000000150c047c24 */ /* 0x000fe2000f8e0209 */
[----:B------:R-:W-:Y:S01]  /*13e0*/  LEA R234, R3, 0xffffff00, 0x8 ;  /* 0xffffff0003ea7811 */ /* 0x000fe200078e40ff */
[----:B------:R-:W-:-:S04]  /*13f0*/  IMAD.WIDE.U32 R14, R18, UR16, R14 ;  /* 0x00000010120e7c25 */ /* 0x000fc8000f8e000e */
[----:B------:R-:W-:Y:S01]  /*1400*/  IMAD.WIDE.U32 R8, R18, UR14, R20 ;  /* 0x0000000e12087c25 */ /* 0x000fe2000f8e0014 */
[----:B----4-:R-:W-:-:S03]  /*1410*/  LEA R230, P1, R14, UR10, 0x1 ;  /* 0x0000000a0ee67c11 */ /* 0x010fc6000f8208ff */
[----:B------:R-:W-:Y:S01]  /*1420*/  IMAD.U32 R10, RZ, RZ, UR28 ;  /* 0x0000001cff0a7e24 */ /* 0x000fe2000f8e00ff */
[----:B------:R-:W-:Y:S01]  /*1430*/  LEA R232, P0, R8, UR4, 0x1 ;  /* 0x0000000408e87c11 */ /* 0x000fe2000f8008ff */
[----:B------:R-:W-:Y:S01]  /*1440*/  IMAD.U32 R11, RZ, RZ, UR25 ;  /* 0x00000019ff0b7e24 */ /* 0x000fe2000f8e00ff */
[----:B------:R-:W-:Y:S01]  /*1450*/  USHF.L.U64.HI UR4, UR16, 0x5, UR17 ;  /* 0x0000000510047899 */ /* 0x000fe20008010211 */
[----:B------:R-:W-:Y:S01]  /*1460*/  IMAD.U32 R6, RZ, RZ, UR7 ;  /* 0x00000007ff067e24 */ /* 0x000fe2000f8e00ff */
[----:B------:R-:W1:Y:S01]  /*1470*/  S2UR UR25, SR_CgaCtaId ;  /* 0x00000000001979c3 */ /* 0x000e620000008800 */
[----:B------:R-:W-:Y:S02]  /*1480*/  IMAD.U32 R7, RZ, RZ, UR6 ;  /* 0x00000006ff077e24 */ /* 0x000fe4000f8e00ff */
[C---:B------:R-:W-:Y:S02]  /*1490*/  IMAD R231, R18.reuse, UR17, R15 ;  /* 0x0000001112e77c24 */ /* 0x040fe4000f8e020f */
[----:B------:R-:W-:-:S02]  /*14a0*/  IMAD R233, R18, UR15, R9 ;  /* 0x0000000f12e97c24 */ /* 0x000fc4000f8e0209 */
[----:B------:R-:W-:Y:S01]  /*14b0*/  IMAD.WIDE.U32 R10, R12, UR20, R10 ;  /* 0x000000140c0a7c25 */ /* 0x000fe2000f8e000a */
[----:B------:R-:W-:Y:S02]  /*14c0*/  LEA.HI.X R231, R14, UR11, R231, 0x1, P1 ;  /* 0x0000000b0ee77c11 */ /* 0x000fe400088f0ce7 */
[----:B------:R-:W-:Y:S01]  /*14d0*/  LEA.HI.X R233, R8, UR5, R233, 0x1, P0 ;  /* 0x0000000508e97c11 */ /* 0x000fe200080f0ce9 */
[----:B---3--:R-:W-:Y:S01]  /*14e0*/  IMAD.WIDE.U32 R16, R5, UR22, R16 ;  /* 0x0000001605107c25 */ /* 0x008fe2000f8e0010 */
[----:B------:R-:W-:-:S03]  /*14f0*/  UMOV UR5, 0x400 ;  /* 0x0000040000057882 */ /* 0x000fc60000000000 */
[----:B------:R-:W-:Y:S01]  /*1500*/  IMAD.WIDE.U32 R6, R12, UR20, R6 ;  /* 0x000000140c067c25 */ /* 0x000fe2000f8e0006 */
[----:B------:R-:W-:-:S03]  /*1510*/  IADD3 R8, P2, PT, R16, R10, RZ ;  /* 0x0000000a10087210 */ /* 0x000fc60007f5e0ff */
[----:B------:R-:W-:Y:S01]  /*1520*/  IMAD R17, R5, UR23, R17 ;  /* 0x0000001705117c24 */ /* 0x000fe2000f8e0211 */
[----:B------:R-:W-:Y:S01]  /*1530*/  IADD3 R5, P1, P0, R16, UR7, R10 ;  /* 0x0000000710057c10 */ /* 0x000fe2000f83e00a */
[----:B------:R-:W-:Y:S01]  /*1540*/  IMAD.IADD R11, R4, 0x1, R11 ;  /* 0x00000001040b7824 */ /* 0x000fe200078e020b */
[----:B------:R-:W-:Y:S01]  /*1550*/  USHF.L.U32 UR7, UR16, 0x5, URZ ;  /* 0x0000000510077899 */ /* 0x000fe200080006ff */
[----:B------:R-:W-:Y:S01]  /*1560*/  IADD3 R9, P3, PT, R16, R6, RZ ;  /* 0x0000000610097210 */ /* 0x000fe20007f7e0ff */
[----:B-1----:R-:W-:Y:S01]  /*1570*/  ULEA UR5, UR25, UR5, 0x18 ;  /* 0x0000000519057291 */ /* 0x002fe2000f8ec0ff */
[----:B------:R-:W-:Y:S01]  /*1580*/  IMAD.MOV.U32 R193, RZ, RZ, 0x20 ;  /* 0x00000020ffc17424 */ /* 0x000fe200078e00ff */
[C---:B------:R-:W-:Y:S01]  /*1590*/  IADD3.X R0, PT, PT, R17.reuse, UR6, R11, P1, P0 ;  /* 0x0000000611007c10 */ /* 0x040fe20008fe040b */
[----:B------:R-:W-:Y:S01]  /*15a0*/  USHF.L.U32 UR6, UR14, 0x5, URZ ;  /* 0x000000050e067899 */ /* 0x000fe200080006ff */
[----:B------:R-:W-:Y:S01]  /*15b0*/  IADD3.X R6, PT, PT, R17, R4, R7, P3, !PT ;  /* 0x0000000411067210 */ /* 0x000fe20001ffe407 */
[--C-:B------:R-:W-:Y:S01]  /*15c0*/  IMAD.X R7, R11, 0x1, R17.reuse, P2 ;  /* 0x000000010b077824 */ /* 0x100fe200010e0611 */
[C---:B------:R-:W-:Y:S01]  /*15d0*/  LEA R14, P3, R9.reuse, UR8, 0x1 ;  /* 0x00000008090e7c11 */ /* 0x040fe2000f8608ff */
[----:B------:R-:W-:Y:S01]  /*15e0*/  IMAD.WIDE.U32 R16, R12, UR20, R16 ;  /* 0x000000140c107c25 */ /* 0x000fe2000f8e0010 */
[----:B------:R-:W-:Y:S01]  /*15f0*/  IADD3 R10, P0, PT, R230, UR7, RZ ;  /* 0x00000007e60a7c10 */ /* 0x000fe2000ff1e0ff */
[----:B------:R-:W-:Y:S01]  /*1600*/  USHF.L.U64.HI UR14, UR14, 0x5, UR15 ;  /* 0x000000050e0e7899 */ /* 0x000fe2000801020f */
[----:B------:R-:W-:Y:S01]  /*1610*/  LEA.HI.X R15, R9, UR9, R6, 0x1, P3 ;  /* 0x00000009090f7c11 */ /* 0x000fe200098f0c06 */
[----:B------:R-:W-:Y:S01]  /*1620*/  IMAD.IADD R4, R17, 0x1, R4 ;  /* 0x0000000111047824 */ /* 0x000fe200078e0204 */
[----:B------:R-:W-:Y:S01]  /*1630*/  LEA R12, P1, R8, UR8, 0x1 ;  /* 0x00000008080c7c11 */ /* 0x000fe2000f8208ff */
[----:B------:R-:W-:Y:S01]  /*1640*/  IMAD.MOV.U32 R197, RZ, RZ, 0x40 ;  /* 0x00000040ffc57424 */ /* 0x000fe200078e00ff */
[----:B------:R-:W-:Y:S01]  /*1650*/  IADD3.X R11, PT, PT, R231, UR4, RZ, P0, !PT ;  /* 0x00000004e70b7c10 */ /* 0x000fe200087fe4ff */
[----:B------:R-:W-:Y:S01]  /*1660*/  IMAD.SHL.U32 R219, R225, 0x2, RZ ;  /* 0x00000002e1db7824 */ /* 0x000fe200078e00ff */
[----:B------:R-:W-:-:S02]  /*1670*/  IADD3 R6, P0, PT, R10, UR7, RZ ;  /* 0x000000070a067c10 */ /* 0x000fc4000ff1e0ff */
[----:B------:R-:W-:Y:S02]  /*1680*/  LEA.HI.X R13, R8, UR9, R7, 0x1, P1 ;  /* 0x00000009080d7c11 */ /* 0x000fe400088f0c07 */
[----:B------:R-:W-:Y:S02]  /*1690*/  IADD3.X R7, PT, PT, R11, UR4, RZ, P0, !PT ;  /* 0x000000040b077c10 */ /* 0x000fe400087fe4ff */
[----:B------:R-:W-:Y:S02]  /*16a0*/  IADD3 R8, P0, PT, R6, UR7, RZ ;  /* 0x0000000706087c10 */ /* 0x000fe4000ff1e0ff */
[----:B------:R-:W-:Y:S02]  /*16b0*/  LEA R22, P2, R16, UR8, 0x1 ;  /* 0x0000000810167c11 */ /* 0x000fe4000f8408ff */
[----:B------:R-:W-:Y:S02]  /*16c0*/  IADD3.X R9, PT, PT, R7, UR4, RZ, P0, !PT ;  /* 0x0000000407097c10 */ /* 0x000fe400087fe4ff */
[----:B------:R-:W-:-:S02]  /*16d0*/  IADD3 R18, P0, PT, R8, UR7, RZ ;  /* 0x0000000708127c10 */ /* 0x000fc4000ff1e0ff */
[----:B------:R-:W-:Y:S02]  /*16e0*/  LEA R20, P1, R5, UR8, 0x1 ;  /* 0x0000000805147c11 */ /* 0x000fe4000f8208ff */
[----:B------:R-:W-:Y:S02]  /*16f0*/  LEA.HI.X R23, R16, UR9, R4, 0x1, P2 ;  /* 0x0000000910177c11 */ /* 0x000fe400090f0c04 */
[----:B------:R-:W-:Y:S02]  /*1700*/  IADD3.X R19, PT, PT, R9, UR4, RZ, P0, !PT ;  /* 0x0000000409137c10 */ /* 0x000fe400087fe4ff */
[----:B------:R-:W-:Y:S02]  /*1710*/  IADD3 R4, P0, PT, R18, UR7, RZ ;  /* 0x0000000712047c10 */ /* 0x000fe4000ff1e0ff */
[----:B------:R-:W-:Y:S02]  /*1720*/  LEA.HI.X R21, R5, UR9, R0, 0x1, P1 ;  /* 0x0000000905157c11 */ /* 0x000fe400088f0c00 */
[----:B------:R-:W-:-:S02]  /*1730*/  IADD3.X R5, PT, PT, R19, UR4, RZ, P0, !PT ;  /* 0x0000000413057c10 */ /* 0x000fc400087fe4ff */
[----:B------:R-:W-:Y:S02]  /*1740*/  IADD3 R16, P0, PT, R4, UR7, RZ ;  /* 0x0000000704107c10 */ /* 0x000fe4000ff1e0ff */
[----:B------:R-:W-:Y:S02]  /*1750*/  LEA R241, R241, UR5, 0x1 ;  /* 0x00000005f1f17c11 */ /* 0x000fe4000f8e08ff */
[----:B------:R-:W-:Y:S02]  /*1760*/  IADD3.X R17, PT, PT, R5, UR4, RZ, P0, !PT ;  /* 0x0000000405117c10 */ /* 0x000fe400087fe4ff */
[----:B------:R-:W-:Y:S01]  /*1770*/  IADD3 R24, P0, PT, R16, UR7, RZ ;  /* 0x0000000710187c10 */ /* 0x000fe2000ff1e0ff */
[----:B------:R-:W-:Y:S01]  /*1780*/  @!PT LDS RZ, [RZ] ;  /* 0x00000000fffff984 */ /* 0x000fe20000000800 */
[----:B------:R-:W-:Y:S01]  /*1790*/  @!PT LDS RZ, [RZ] ;  /* 0x00000000fffff984 */ /* 0x000fe20000000800 */
[----:B------:R-:W-:Y:S01]  /*17a0*/  @!PT LDS RZ, [RZ] ;  /* 0x00000000fffff984 */ /* 0x000fe20000000800 */
[----:B------:R1:W-:Y:S01]  /*17b0*/  LDGSTS.E.BYPASS.LTC128B.128 [R241], desc[UR26][R22.64] ;  /* 0x0000000016f17fae */ /* 0x0003e2000b981a1a */
[----:B------:R-:W-:Y:S02]  /*17c0*/  LOP3.LUT R0, R224, 0x1c0, R195, 0xf8, !PT ;  /* 0x000001c0e0007812 */ /* 0x000fe400078ef8c3 */
[----:B------:R-:W-:Y:S01]  /*17d0*/  IADD3.X R25, PT, PT, R17, UR4, RZ, P0, !PT ;  /* 0x0000000411197c10 */ /* 0x000fe200087fe4ff */
[----:B------:R-:W-:Y:S01]  /*17e0*/  LDGSTS.E.BYPASS.LTC128B.128 [R241+0x800], desc[UR26][R14.64] ;  /* 0x008000000ef17fae */ /* 0x000fe2000b981a1a */
[----:B------:R-:W-:-:S02]  /*17f0*/  LOP3.LUT P2, RZ, R225, 0x2, RZ, 0xc0, !PT ;  /* 0x00000002e1ff7812 */ /* 0x000fc4000784c0ff */
[----:B------:R-:W-:Y:S01]  /*1800*/  LOP3.LUT R219, R234, 0x6, R219, 0xf8, !PT ;  /* 0x00000006eadb7812 */ /* 0x000fe200078ef8db */
[----:B------:R2:W-:Y:S01]  /*1810*/  LDGSTS.E.BYPASS.LTC128B.128 [R241+0x1000], desc[UR26][R12.64] ;  /* 0x010000000cf17fae */ /* 0x0005e2000b981a1a */
[----:B------:R-:W-:-:S03]  /*1820*/  SEL R193, R193, 0xffffffe0, !P2 ;  /* 0xffffffe0c1c17807 */ /* 0x000fc60005000000 */
[----:B------:R3:W-:Y:S04]  /*1830*/  LDGSTS.E.BYPASS.LTC128B.128 [R241+0x1800], desc[UR26][R20.64] ;  /* 0x0180000014f17fae */ /* 0x0007e8000b981a1a */
[----:B------:R-:W-:Y:S04]  /*1840*/  LDGSTS.E.BYPASS.LTC128B.128 [R241+0x2000], desc[UR26][R230.64] ;  /* 0x02000000e6f17fae */ /* 0x000fe8000b981a1a */
[----:B------:R4:W-:Y:S04]  /*1850*/  LDGSTS.E.BYPASS.LTC128B.128 [R241+0x2800], desc[UR26][R10.64] ;  /* 0x028000000af17fae */ /* 0x0009e8000b981a1a */
[----:B------:R5:W-:Y:S01]  /*1860*/  LDGSTS.E.BYPASS.LTC128B.128 [R241+0x3000], desc[UR26][R6.64] ;  /* 0x0300000006f17fae */ /* 0x000be2000b981a1a */
[----:B-1----:R-:W-:-:S03]  /*1870*/  IADD3 R22, P0, PT, R24, UR7, RZ ;  /* 0x0000000718167c10 */ /* 0x002fc6000ff1e0ff */
[----:B------:R1:W-:Y:S01]  /*1880*/  LDGSTS.E.BYPASS.LTC128B.128 [R241+0x3800], desc[UR26][R8.64] ;  /* 0x0380000008f17fae */ /* 0x0003e2000b981a1a */
[----:B------:R-:W-:-:S03]  /*1890*/  IADD3.X R23, PT, PT, R25, UR4, RZ, P0, !PT ;  /* 0x0000000419177c10 */ /* 0x000fc600087fe4ff */
[----:B------:R-:W-:Y:S01]  /*18a0*/  LDGSTS.E.BYPASS.LTC128B.128 [R241+0x4000], desc[UR26][R18.64] ;  /* 0x0400000012f17fae */ /* 0x000fe2000b981a1a */
[----:B--2---:R-:W-:-:S03]  /*18b0*/  IADD3 R12, P0, PT, R22, UR7, RZ ;  /* 0x00000007160c7c10 */ /* 0x004fc6000ff1e0ff */
[----:B------:R-:W-:Y:S01]  /*18c0*/  LDGSTS.E.BYPASS.LTC128B.128 [R241+0x4800], desc[UR26][R4.64] ;  /* 0x0480000004f17fae */ /* 0x000fe2000b981a1a */
[----:B------:R-:W-:-:S03]  /*18d0*/  IADD3.X R13, PT, PT, R23, UR4, RZ, P0, !PT ;  /* 0x00000004170d7c10 */ /* 0x000fc600087fe4ff */
[----:B------:R2:W-:Y:S01]  /*18e0*/  LDGSTS.E.BYPASS.LTC128B.128 [R241+0x5000], desc[UR26][R16.64] ;  /* 0x0500000010f17fae */ /* 0x0005e2000b981a1a */
[----:B---3--:R-:W-:-:S03]  /*18f0*/  IADD3 R20, P0, PT, R12, UR7, RZ ;  /* 0x000000070c147c10 */ /* 0x008fc6000ff1e0ff */
[----:B------:R-:W-:Y:S01]  /*1900*/  LDGSTS.E.BYPASS.LTC128B.128 [R241+0x5800], desc[UR26][R24.64] ;  /* 0x0580000018f17fae */ /* 0x000fe2000b981a1a */
[----:B------:R-:W-:Y:S02]  /*1910*/  IADD3.X R21, PT, PT, R13, UR4, RZ, P0, !PT ;  /* 0x000000040d157c10 */ /* 0x000fe400087fe4ff */
[----:B----4-:R-:W-:Y:S01]  /*1920*/  IADD3 R10, P0, PT, R20, UR7, RZ ;  /* 0x00000007140a7c10 */ /* 0x010fe2000ff1e0ff */
[----:B------:R-:W-:Y:S03]  /*1930*/  LDGSTS.E.BYPASS.LTC128B.128 [R241+0x6000], desc[UR26][R22.64] ;  /* 0x0600000016f17fae */ /* 0x000fe6000b981a1a */
[----:B------:R-:W-:Y:S01]  /*1940*/  IADD3.X R11, PT, PT, R21, UR4, RZ, P0, !PT ;  /* 0x00000004150b7c10 */ /* 0x000fe200087fe4ff */
[----:B------:R3:W-:Y:S01]  /*1950*/  LDGSTS.E.BYPASS.LTC128B.128 [R241+0x6800], desc[UR26][R12.64] ;  /* 0x068000000cf17fae */ /* 0x0007e2000b981a1a */
[----:B-----5:R-:W-:-:S03]  /*1960*/  IADD3 R6, P0, PT, R10, UR7, RZ ;  /* 0x000000070a067c10 */ /* 0x020fc6000ff1e0ff */
[----:B------:R-:W-:Y:S01]  /*1970*/  LDGSTS.E.BYPASS.LTC128B.128 [R241+0x7000], desc[UR26][R20.64] ;  /* 0x0700000014f17fae */ /* 0x000fe2000b981a1a */
[----:B------:R-:W-:Y:S02]  /*1980*/  IADD3.X R7, PT, PT, R11, UR4, RZ, P0, !PT ;  /* 0x000000040b077c10 */ /* 0x000fe400087fe4ff */
[----:B-1----:R-:W-:Y:S01]  /*1990*/  IADD3 R8, P0, PT, R6, UR7, RZ ;  /* 0x0000000706087c10 */ /* 0x002fe2000ff1e0ff */
[----:B------:R1:W-:Y:S03]  /*19a0*/  LDGSTS.E.BYPASS.LTC128B.128 [R241+0x7800], desc[UR26][R10.64] ;  /* 0x078000000af17fae */ /* 0x0003e6000b981a1a */
[----:B------:R-:W-:Y:S01]  /*19b0*/  IADD3.X R9, PT, PT, R7, UR4, RZ, P0, !PT ;  /* 0x0000000407097c10 */ /* 0x000fe200087fe4ff */
[----:B------:R4:W-:Y:S01]  /*19c0*/  LDGSTS.E.BYPASS.LTC128B.128 [R241+0x8000], desc[UR26][R6.64] ;  /* 0x0800000006f17fae */ /* 0x0009e2000b981a1a */
[----:B------:R-:W-:Y:S02]  /*19d0*/  IADD3 R14, P0, PT, R232, UR6, RZ ;  /* 0x00000006e80e7c10 */ /* 0x000fe4000ff1e0ff */
[----:B--2---:R-:W-:Y:S01]  /*19e0*/  IADD3 R16, P1, PT, R8, UR7, RZ ;  /* 0x0000000708107c10 */ /* 0x004fe2000ff3e0ff */
[----:B------:R2:W-:Y:S01]  /*19f0*/  LDGSTS.E.BYPASS.LTC128B.128 [R241+0x8800], desc[UR26][R8.64] ;  /* 0x0880000008f17fae */ /* 0x0005e2000b981a1a */
[----:B------:R-:W-:-:S02]  /*1a00*/  IADD3.X R15, PT, PT, R233, UR14, RZ, P0, !PT ;  /* 0x0000000ee90f7c10 */ /* 0x000fc400087fe4ff */
[----:B------:R-:W-:Y:S02]  /*1a10*/  IADD3.X R17, PT, PT, R9, UR4, RZ, P1, !PT ;  /* 0x0000000409117c10 */ /* 0x000fe40008ffe4ff */
[----:B------:R-:W-:-:S03]  /*1a20*/  IADD3 R4, P1, PT, R16, UR7, RZ ;  /* 0x0000000710047c10 */ /* 0x000fc6000ff3e0ff */
[----:B------:R-:W-:Y:S01]  /*1a30*/  LDGSTS.E.BYPASS.LTC128B.128 [R241+0x9000], desc[UR26][R16.64] ;  /* 0x0900000010f17fae */ /* 0x000fe2000b981a1a */
[----:B------:R-:W-:Y:S02]  /*1a40*/  IADD3.X R5, PT, PT, R17, UR4, RZ, P1, !PT ;  /* 0x0000000411057c10 */ /* 0x000fe40008ffe4ff */
[----:B---3--:R-:W-:-:S03]  /*1a50*/  IADD3 R12, P0, PT, R14, UR6, RZ ;  /* 0x000000060e0c7c10 */ /* 0x008fc6000ff1e0ff */
[----:B------:R3:W-:Y:S01]  /*1a60*/  LDGSTS.E.BYPASS.LTC128B.128 [R241+0x9800], desc[UR26][R4.64] ;  /* 0x0980000004f17fae */ /* 0x0007e2000b981a1a */
[----:B------:R-:W-:-:S03]  /*1a70*/  IADD3.X R13, PT, PT, R15, UR14, RZ, P0, !PT ;  /* 0x0000000e0f0d7c10 */ /* 0x000fc600087fe4ff */
[----:B------:R-:W0:Y:S01]  /*1a80*/  LDGDEPBAR ;  /* 0x00000000000079af */ /* 0x000e220000000000 */
[----:B-1----:R-:W-:-:S04]  /*1a90*/  IADD3 R10, P0, PT, R12, UR6, RZ ;  /* 0x000000060c0a7c10 */ /* 0x002fc8000ff1e0ff */
[----:B------:R-:W-:Y:S02]  /*1aa0*/  IADD3.X R11, PT, PT, R13, UR14, RZ, P0, !PT ;  /* 0x0000000e0d0b7c10 */ /* 0x000fe400087fe4ff */
[----:B----4-:R-:W-:Y:S02]  /*1ab0*/  IADD3 R6, P0, PT, R10, UR6, RZ ;  /* 0x000000060a067c10 */ /* 0x010fe4000ff1e0ff */
[----:B--2---:R-:W-:Y:S02]  /*1ac0*/  LOP3.LUT R9, R228, 0x8, RZ, 0xc0, !PT ;  /* 0x00000008e4097812 */ /* 0x004fe400078ec0ff */
[----:B------:R-:W-:Y:S02]  /*1ad0*/  IADD3.X R7, PT, PT, R11, UR14, RZ, P0, !PT ;  /* 0x0000000e0b077c10 */ /* 0x000fe400087fe4ff */
[----:B---3--:R-:W-:Y:S01]  /*1ae0*/  LOP3.LUT R5, R0, 0x8, R225, 0x78, !PT ;  /* 0x0000000800057812 */ /* 0x008fe200078e78e1 */
[----:B------:R-:W-:-:S04]  /*1af0*/  DEPBAR.LE SB0, 0x0 ;  /* 0x000080000000791a */ /* 0x000fc80000000000 */
[----:B------:R-:W-:Y:S01]  /*1b00*/  BAR.SYNC.DEFER_BLOCKING 0x0 ;  /* 0x0000000000007b1d */ /* 0x000fe20000010000 */
[----:B------:R-:W-:Y:S01]  /*1b10*/  IADD3 R4, P0, PT, R6, UR6, RZ ;  /* 0x0000000606047c10 */ /* 0x000fe2000ff1e0ff */
[----:B------:R-:W-:Y:S01]  /*1b20*/  IMAD R28, R5, 0x2, R28 ;  /* 0x00000002051c7824 */ /* 0x000fe200078e021c */
[----:B------:R-:W-:Y:S02]  /*1b30*/  LOP3.LUT R0, R0, R9, RZ, 0x3c, !PT ;  /* 0x0000000900007212 */ /* 0x000fe400078e3cff */
[----:B------:R-:W-:Y:S01]  /*1b40*/  IADD3.X R5, PT, PT, R7, UR14, RZ, P0, !PT ;  /* 0x0000000e07057c10 */ /* 0x000fe200087fe4ff */
[----:B------:R-:W-:Y:S01]  /*1b50*/  VIADD R198, R28, UR5 ;  /* 0x000000051cc67c36 */ /* 0x000fe20008000000 */
[----:B------:R-:W-:-:S03]  /*1b60*/  IADD3 R8, P0, PT, R4, UR6, RZ ;  /* 0x0000000604087c10 */ /* 0x000fc6000ff1e0ff */
[----:B------:R-:W-:Y:S01]  /*1b70*/  IMAD.IADD R177, R193, 0x1, R198 ;  /* 0x00000001c1b17824 */ /* 0x000fe200078e02c6 */
[----:B------:R-:W-:Y:S02]  /*1b80*/  IADD3.X R9, PT, PT, R5, UR14, RZ, P0, !PT ;  /* 0x0000000e05097c10 */ /* 0x000fe400087fe4ff */
[----:B------:R-:W-:-:S04]  /*1b90*/  IADD3 R16, P0, PT, R8, UR6, RZ ;  /* 0x0000000608107c10 */ /* 0x000fc8000ff1e0ff */
[----:B------:R-:W-:Y:S02]  /*1ba0*/  IADD3.X R17, PT, PT, R9, UR14, RZ, P0, !PT ;  /* 0x0000000e09117c10 */ /* 0x000fe400087fe4ff */
[----:B------:R-:W-:-:S04]  /*1bb0*/  IADD3 R18, P0, PT, R16, UR6, RZ ;  /* 0x0000000610127c10 */ /* 0x000fc8000ff1e0ff */
[----:B------:R-:W-:Y:S01]  /*1bc0*/  IADD3.X R19, PT, PT, R17, UR14, RZ, P0, !PT ;  /* 0x0000000e11137c10 */ /* 0x000fe200087fe4ff */
[----:B------:R-:W-:Y:S01]  /*1bd0*/  @!PT LDS RZ, [RZ] ;  /* 0x00000000fffff984 */ /* 0x000fe20000000800 */
[----:B------:R-:W-:Y:S01]  /*1be0*/  @!PT LDS RZ, [RZ] ;  /* 0x00000000fffff984 */ /* 0x000fe20000000800 */
[----:B------:R-:W-:Y:S01]  /*1bf0*/  @!PT LDS RZ, [RZ] ;  /* 0x00000000fffff984 */ /* 0x000fe20000000800 */
[----:B------:R-:W-:Y:S01]  /*1c00*/  LDGSTS.E.BYPASS.LTC128B.128 [R241+0xa000], desc[UR26][R232.64] ;  /* 0x0a000000e8f17fae */ /* 0x000fe2000b981a1a */
[----:B------:R-:W-:-:S03]  /*1c10*/  IADD3 R20, P0, PT, R18, UR6, RZ ;  /* 0x0000000612147c10 */ /* 0x000fc6000ff1e0ff */
[----:B------:R1:W-:Y:S01]  /*1c20*/  LDGSTS.E.BYPASS.LTC128B.128 [R241+0xa800], desc[UR26][R14.64] ;  /* 0x0a8000000ef17fae */ /* 0x0003e2000b981a1a */
[----:B------:R-:W-:-:S03]  /*1c30*/  IADD3.X R21, PT, PT, R19, UR14, RZ, P0, !PT ;  /* 0x0000000e13157c10 */ /* 0x000fc600087fe4ff */
[----:B------:R2:W-:Y:S04]  /*1c40*/  LDGSTS.E.BYPASS.LTC128B.128 [R241+0xb000], desc[UR26][R12.64] ;  /* 0x0b0000000cf17fae */ /* 0x0005e8000b981a1a */
[----:B------:R-:W-:Y:S04]  /*1c50*/  LDGSTS.E.BYPASS.LTC128B.128 [R241+0xb800], desc[UR26][R10.64] ;  /* 0x0b8000000af17fae */ /* 0x000fe8000b981a1a */
[----:B------:R3:W-:Y:S04]  /*1c60*/  LDGSTS.E.BYPASS.LTC128B.128 [R241+0xc000], desc[UR26][R6.64] ;  /* 0x0c00000006f17fae */ /* 0x0007e8000b981a1a */
[----:B------:R4:W-:Y:S04]  /*1c70*/  LDGSTS.E.BYPASS.LTC128B.128 [R241+0xc800], desc[UR26][R4.64] ;  /* 0x0c80000004f17fae */ /* 0x0009e8000b981a1a */
[----:B------:R5:W-:Y:S04]  /*1c80*/  LDGSTS.E.BYPASS.LTC128B.128 [R241+0xd000], desc[UR26][R8.64] ;  /* 0x0d00000008f17fae */ /* 0x000be8000b981a1a */
[----:B------:R5:W-:Y:S01]  /*1c90*/  LDGSTS.E.BYPASS.LTC128B.128 [R241+0xd800], desc[UR26][R16.64] ;  /* 0x0d80000010f17fae */ /* 0x000be2000b981a1a */
[----:B-1----:R-:W-:-:S03]  /*1ca0*/  IADD3 R14, P0, PT, R20, UR6, RZ ;  /* 0x00000006140e7c10 */ /* 0x002fc6000ff1e0ff */
[----:B------:R-:W-:Y:S01]  /*1cb0*/  LDGSTS.E.BYPASS.LTC128B.128 [R241+0xe000], desc[UR26][R18.64] ;  /* 0x0e00000012f17fae */ /* 0x000fe2000b981a1a */
[----:B------:R-:W-:-:S03]  /*1cc0*/  IADD3.X R15, PT, PT, R21, UR14, RZ, P0, !PT ;  /* 0x0000000e150f7c10 */ /* 0x000fc600087fe4ff */
[----:B------:R1:W-:Y:S01]  /*1cd0*/  LDGSTS.E.BYPASS.LTC128B.128 [R241+0xe800], desc[UR26][R20.64] ;  /* 0x0e80000014f17fae */ /* 0x0003e2000b981a1a */
[----:B--2---:R-:W-:-:S03]  /*1ce0*/  IADD3 R12, P0, PT, R14, UR6, RZ ;  /* 0x000000060e0c7c10 */ /* 0x004fc6000ff1e0ff */
[----:B------:R-:W-:Y:S01]  /*1cf0*/  LDGSTS.E.BYPASS.LTC128B.128 [R241+0xf000], desc[UR26][R14.64] ;  /* 0x0f0000000ef17fae */ /* 0x000fe2000b981a1a */
[----:B------:R-:W-:Y:S02]  /*1d00*/  IADD3.X R13, PT, PT, R15, UR14, RZ, P0, !PT ;  /* 0x0000000e0f0d7c10 */ /* 0x000fe400087fe4ff */
[----:B---3--:R-:W-:-:S03]  /*1d10*/  IADD3 R6, P0, PT, R12, UR6, RZ ;  /* 0x000000060c067c10 */ /* 0x008fc6000ff1e0ff */
[----:B------:R2:W-:Y:S01]  /*1d20*/  LDGSTS.E.BYPASS.LTC128B.128 [R241+0xf800], desc[UR26][R12.64] ;  /* 0x0f8000000cf17fae */ /* 0x0005e2000b981a1a */
[----:B------:R-:W-:Y:S02]  /*1d30*/  IADD3.X R7, PT, PT, R13, UR14, RZ, P0, !PT ;  /* 0x0000000e0d077c10 */ /* 0x000fe400087fe4ff */
[----:B------:R-:W-:Y:S02]  /*1d40*/  IADD3 R10, P0, PT, R6, UR6, RZ ;  /* 0x00000006060a7c10 */ /* 0x000fe4000ff1e0ff */
[----:B----4-:R-:W-:Y:S01]  /*1d50*/  LOP3.LUT R5, R227, 0x200, R195, 0xf8, !PT ;  /* 0x00000200e3057812 */ /* 0x010fe200078ef8c3 */
[----:B------:R3:W-:Y:S01]  /*1d60*/  LDGSTS.E.BYPASS.LTC128B.128 [R241+0x10000], desc[UR26][R6.64] ;  /* 0x1000000006f17fae */ /* 0x0007e2000b981a1a */
[----:B------:R-:W-:Y:S02]  /*1d70*/  IADD3.X R11, PT, PT, R7, UR14, RZ, P0, !PT ;  /* 0x0000000e070b7c10 */ /* 0x000fe400087fe4ff */
[----:B-----5:R-:W-:Y:S02]  /*1d80*/  IADD3 R8, P0, PT, R10, UR6, RZ ;  /* 0x000000060a087c10 */ /* 0x020fe4000ff1e0ff */
[----:B------:R-:W-:Y:S01]  /*1d90*/  LOP3.LUT R5, R5, R0, RZ, 0xfc, !PT ;  /* 0x0000000005057212 */ /* 0x000fe200078efcff */
[----:B------:R-:W-:Y:S01]  /*1da0*/  LDGSTS.E.BYPASS.LTC128B.128 [R241+0x10800], desc[UR26][R10.64] ;  /* 0x108000000af17fae */ /* 0x000fe2000b981a1a */
[----:B------:R-:W-:-:S02]  /*1db0*/  IADD3.X R9, PT, PT, R11, UR14, RZ, P0, !PT ;  /* 0x0000000e0b097c10 */ /* 0x000fc400087fe4ff */
[----:B------:R-:W-:Y:S02]  /*1dc0*/  IADD3 R16, P0, PT, R8, UR6, RZ ;  /* 0x0000000608107c10 */ /* 0x000fe4000ff1e0ff */
[----:B------:R-:W-:Y:S01]  /*1dd0*/  LEA R176, R5, UR5, 0x1 ;  /* 0x0000000505b07c11 */ /* 0x000fe2000f8e08ff */
[----:B------:R-:W-:Y:S01]  /*1de0*/  LDGSTS.E.BYPASS.LTC128B.128 [R241+0x11000], desc[UR26][R8.64] ;  /* 0x1100000008f17fae */ /* 0x000fe2000b981a1a */
[----:B------:R-:W-:Y:S02]  /*1df0*/  IADD3.X R17, PT, PT, R9, UR14, RZ, P0, !PT ;  /* 0x0000000e09117c10 */ /* 0x000fe400087fe4ff */
[----:B------:R-:W-:Y:S01]  /*1e00*/  LOP3.LUT P0, RZ, R225, 0x4, RZ, 0xc0, !PT ;  /* 0x00000004e1ff7812 */ /* 0x000fe2000780c0ff */
[----:B------:R-:W-:Y:S02]  /*1e10*/  IMAD.IADD R152, R193, 0x1, R176 ;  /* 0x00000001c1987824 */ /* 0x000fe400078e02b0 */
[----:B------:R4:W-:Y:S01]  /*1e20*/  LDGSTS.E.BYPASS.LTC128B.128 [R241+0x11800], desc[UR26][R16.64] ;  /* 0x1180000010f17fae */ /* 0x0009e2000b981a1a */
[----:B------:R-:W-:-:S03]  /*1e30*/  SEL R197, R197, 0xffffffc0, !P0 ;  /* 0xffffffc0c5c57807 */ /* 0x000fc60004000000 */
[----:B------:R-:W-:Y:S02]  /*1e40*/  LDSM.16.M88.4 R32, [R176] ;  /* 0x00000000b020783b */ /* 0x000fe40000000200 */
[C---:B------:R-:W-:Y:S02]  /*1e50*/  IMAD.IADD R196, R197.reuse, 0x1, R176 ;  /* 0x00000001c5c47824 */ /* 0x040fe400078e02b0 */
[----:B------:R-:W5:Y:S01]  /*1e60*/  LDSM.16.M88.4 R132, [R28+UR5+0x4800] ;  /* 0x004800051c84783b */ /* 0x000f620008000200 */
[----:B------:R-:W-:-:S03]  /*1e70*/  IMAD.IADD R198, R197, 0x1, R198 ;  /* 0x00000001c5c67824 */ /* 0x000fc600078e02c6 */
[----:B------:R-:W4:Y:S04]  /*1e80*/  LDSM.16.M88.4 R116, [R28+UR5+0x5800] ;  /* 0x005800051c74783b */ /* 0x000f280008000200 */
[----:B-1----:R-:W1:Y:S04]  /*1e90*/  LDSM.16.M88.4 R20, [R28+UR5+0x2800] ;  /* 0x002800051c14783b */ /* 0x002e680008000200 */
[----:B------:R-:W-:Y:S04]  /*1ea0*/  LDSM.16.M88.4 R152, [R152] ;  /* 0x000000009898783b */ /* 0x000fe80000000200 */
[----:B------:R-:W1:Y:S04]  /*1eb0*/  LDSM.16.M88.4 R40, [R177+0x4800] ;  /* 0x00480000b128783b */ /* 0x000e680000000200 */
[----:B------:R-:W-:Y:S04]  /*1ec0*/  LDSM.16.M88.4 R44, [R28+UR5+0x2000] ;  /* 0x002000051c2c783b */ /* 0x000fe80008000200 */
[----:B--2---:R-:W-:Y:S04]  /*1ed0*/  LDSM.16.M88.4 R12, [R28+UR5+0x3000] ;  /* 0x003000051c0c783b */ /* 0x004fe80008000200 */
[----:B---3--:R-:W-:Y:S04]  /*1ee0*/  LDSM.16.M88.4 R4, [R28+UR5+0x3800] ;  /* 0x003800051c04783b */ /* 0x008fe80008000200 */
[----:B------:R-:W2:Y:S04]  /*1ef0*/  LDSM.16.M88.4 R140, [R28+UR5+0x4000] ;  /* 0x004000051c8c783b */ /* 0x000ea80008000200 */
[----:B------:R-:W-:Y:S04]  /*1f00*/  LDSM.16.M88.4 R124, [R28+UR5+0x5000] ;  /* 0x005000051c7c783b */ /* 0x000fe80008000200 */
[----:B------:R-:W-:Y:S01]  /*1f10*/  LDSM.16.M88.4 R108, [R28+UR5+0x6000] ;  /* 0x006000051c6c783b */ /* 0x000fe20008000200 */
[C---:B-----5:R-:W-:Y:S03]  /*1f20*/  HMMA.16816.F32 R136, R32.reuse, R132, RZ ;  /* 0x000000842088723c */ /* 0x060fe600000018ff */
[----:B------:R-:W-:Y:S04]  /*1f30*/  LDSM.16.M88.4 R100, [R28+UR5+0x6800] ;  /* 0x006800051c64783b */ /* 0x000fe80008000200 */
[----:B------:R-:W-:Y:S01]  /*1f40*/  LDSM.16.M88.4 R92, [R28+UR5+0x7000] ;  /* 0x007000051c5c783b */ /* 0x000fe20008000200 */
[C---:B------:R-:W-:Y:S03]  /*1f50*/  HMMA.16816.F32 R132, R32.reuse, R134, RZ ;  /* 0x000000862084723c */ /* 0x040fe600000018ff */
[----:B------:R-:W-:Y:S04]  /*1f60*/  LDSM.16.M88.4 R84, [R28+UR5+0x7800] ;  /* 0x007800051c54783b */ /* 0x000fe80008000200 */
[----:B------:R-:W-:Y:S01]  /*1f70*/  LDSM.16.M88.4 R76, [R28+UR5+0x8000] ;  /* 0x008000051c4c783b */ /* 0x000fe20008000200 */
[C---:B----4-:R-:W-:Y:S03]  /*1f80*/  HMMA.16816.F32 R120, R32.reuse, R116, RZ ;  /* 0x000000742078723c */ /* 0x050fe600000018ff */
[----:B------:R-:W-:Y:S04]  /*1f90*/  LDSM.16.M88.4 R68, [R28+UR5+0x8800] ;  /* 0x008800051c44783b */ /* 0x000fe80008000200 */
[----:B------:R-:W-:Y:S01]  /*1fa0*/  LDSM.16.M88.4 R60, [R28+UR5+0x9000] ;  /* 0x009000051c3c783b */ /* 0x000fe20008000200 */
[C---:B------:R-:W-:Y:S03]  /*1fb0*/  HMMA.16816.F32 R116, R32.reuse, R118, RZ ;  /* 0x000000762074723c */ /* 0x040fe600000018ff */
[----:B------:R-:W-:Y:S04]  /*1fc0*/  LDSM.16.M88.4 R168, [R28+UR5+0x9800] ;  /* 0x009800051ca8783b */ /* 0x000fe80008000200 */
[----:B------:R-:W3:Y:S01]  /*1fd0*/  LDSM.16.M88.4 R28, [R177+0x5800] ;  /* 0x00580000b11c783b */ /* 0x000ee20000000200 */
[C---:B-1----:R-:W-:Y:S03]  /*1fe0*/  HMMA.16816.F32 R24, R32.reuse, R20, RZ ;  /* 0x000000142018723c */ /* 0x042fe600000018ff */
[----:B------:R-:W1:Y:S04]  /*1ff0*/  LDSM.16.M88.4 R52, [R177+0x2800] ;  /* 0x00280000b134783b */ /* 0x000e680000000200 */
[----:B------:R-:W4:Y:S01]  /*2000*/  LDSM.16.M88.4 R148, [R177+0x4000] ;  /* 0x00400000b194783b */ /* 0x000f220000000200 */
[----:B------:R-:W-:Y:S03]  /*2010*/  HMMA.16816.F32 R20, R32, R22, RZ ;  /* 0x000000162014723c */ /* 0x000fe600000018ff */
[----:B------:R-:W5:Y:S04]  /*2020*/  LDSM.16.M88.4 R36, [R177+0x5000] ;  /* 0x00500000b124783b */ /* 0x000f680000000200 */
[----:B------:R-:W-:Y:S01]  /*2030*/  LDSM.16.M88.4 R164, [R177+0x2000] ;  /* 0x00200000b1a4783b */ /* 0x000fe20000000200 */
[C---:B------:R-:W-:Y:S03]  /*2040*/  HMMA.16816.F32 R136, R152.reuse, R40, R136 ;  /* 0x000000289888723c */ /* 0x040fe60000001888 */
[----:B------:R-:W-:Y:S04]  /*2050*/  LDSM.16.M88.4 R160, [R177+0x3000] ;  /* 0x00300000b1a0783b */ /* 0x000fe80000000200 */
[----:B------:R-:W-:Y:S01]  /*2060*/  LDSM.16.M88.4 R156, [R177+0x3800] ;  /* 0x00380000b19c783b */ /* 0x000fe20000000200 */
[----:B------:R-:W-:Y:S03]  /*2070*/  HMMA.16816.F32 R132, R152, R42, R132 ;  /* 0x0000002a9884723c */ /* 0x000fe60000001884 */
[----:B------:R-:W5:Y:S04]  /*2080*/  LDSM.16.M88.4 R40, [R177+0x6800] ;  /* 0x00680000b128783b */ /* 0x000f680000000200 */
[----:B------:R-:W-:Y:S01]  /*2090*/  LDSM.16.M88.4 R172, [R177+0x7000] ;  /* 0x00700000b1ac783b */ /* 0x000fe20000000200 */
[----:B--2---:R-:W-:Y:S03]  /*20a0*/  HMMA.16816.F32 R144, R32, R140, RZ ;  /* 0x0000008c2090723c */ /* 0x004fe600000018ff */
[----:B------:R-:W-:Y:S04]  /*20b0*/  LDSM.16.M88.4 R188, [R198+0x4000] ;  /* 0x00400000c6bc783b */ /* 0x000fe80000000200 */
[----:B------:R-:W-:Y:S01]  /*20c0*/  LDSM.16.M88.4 R184, [R198+0x4800] ;  /* 0x00480000c6b8783b */ /* 0x000fe20000000200 */
[C---:B---3--:R-:W-:Y:S03]  /*20d0*/  HMMA.16816.F32 R120, R152.reuse, R28, R120 ;  /* 0x0000001c9878723c */ /* 0x048fe60000001878 */
[----:B------:R-:W-:Y:S04]  /*20e0*/  LDSM.16.M88.4 R180, [R198+0x5000] ;  /* 0x00500000c6b4783b */ /* 0x000fe80000000200 */
[----:B------:R-:W0:Y:S01]  /*20f0*/  LDGDEPBAR ;  /* 0x00000000000079af */ /* 0x000e220000000000 */
[C---:B------:R-:W-:Y:S03]  /*2100*/  HMMA.16816.F32 R116, R152.reuse, R30, R116 ;  /* 0x0000001e9874723c */ /* 0x040fe60000001874 */
[----:B------:R-:W2:Y:S05]  /*2110*/  LDSM.16.M88.4 R28, [R177+0x8800] ;  /* 0x00880000b11c783b */ /* 0x000eaa0000000200 */
[C---:B-1----:R-:W-:Y:S08]  /*2120*/  HMMA.16816.F32 R24, R152.reuse, R52, R24 ;  /* 0x000000349818723c */ /* 0x042ff00000001818 */
[----:B------:R-:W-:Y:S01]  /*2130*/  HMMA.16816.F32 R20, R152, R54, R20 ;  /* 0x000000369814723c */ /* 0x000fe20000001814 */
[----:B------:R-:W1:Y:S07]  /*2140*/  LDSM.16.M88.4 R52, [R177+0x6000] ;  /* 0x00600000b134783b */ /* 0x000e6e0000000200 */
        /* <DEDUP_REMOVED lines=10> */
[----:B------:R-:W-:Y:S08]  /*21f0*/  HMMA.16816.F32 R16, R32, R12, RZ ;  /* 0x0000000c2010723c */ /* 0x000ff000000018ff */
[C---:B----4-:R-:W-:Y:S08]  /*2200*/  HMMA.16816.F32 R144, R152.reuse, R148, R144 ;  /* 0x000000949890723c */ /* 0x050ff00000001890 */
[C---:B------:R-:W-:Y:S01]  /*2210*/  HMMA.16816.F32 R140, R152.reuse, R150, R140 ;  /* 0x00000096988c723c */ /* 0x040fe2000000188c */
[----:B------:R-:W-:Y:S07]  /*2220*/  LDSM.16.M88.4 R148, [R198+0x2000] ;  /* 0x00200000c694783b */ /* 0x000fee0000000200 */
[C---:B-----5:R-:W-:Y:S08]  /*2230*/  HMMA.16816.F32 R128, R152.reuse, R36, R128 ;  /* 0x000000249880723c */ /* 0x060ff00000001880 */
[----:B------:R-:W-:Y:S01]  /*2240*/  HMMA.16816.F32 R124, R152, R38, R124 ;  /* 0x00000026987c723c */ /* 0x000fe2000000187c */
[----:B------:R-:W3:Y:S07]  /*2250*/  LDSM.16.M88.4 R36, [R196] ;  /* 0x00000000c424783b */ /* 0x000eee0000000200 */
[C---:B------:R-:W-:Y:S08]  /*2260*/  HMMA.16816.F32 R44, R32.reuse, R46, RZ ;  /* 0x0000002e202c723c */ /* 0x040ff000000018ff */
[C---:B------:R-:W-:Y:S08]  /*2270*/  HMMA.16816.F32 R12, R32.reuse, R14, RZ ;  /* 0x0000000e200c723c */ /* 0x040ff000000018ff */
[----:B------:R-:W-:Y:S08]  /*2280*/  HMMA.16816.F32 R8, R32, R4, RZ ;  /* 0x000000042008723c */ /* 0x000ff000000018ff */
[C---:B------:R-:W-:Y:S08]  /*2290*/  HMMA.16816.F32 R104, R152.reuse, R40, R104 ;  /* 0x000000289868723c */ /* 0x040ff00000001868 */
[----:B------:R-:W-:Y:S01]  /*22a0*/  HMMA.16816.F32 R100, R152, R42, R100 ;  /* 0x0000002a9864723c */ /* 0x000fe20000001864 */
[----:B------:R-:W4:Y:S07]  /*22b0*/  LDSM.16.M88.4 R40, [R198+0x3000] ;  /* 0x00300000c628783b */ /* 0x000f2e0000000200 */
[----:B------:R-:W-:Y:S08]  /*22c0*/  HMMA.16816.F32 R4, R32, R6, RZ ;  /* 0x000000062004723c */ /* 0x000ff000000018ff */
        /* <DEDUP_REMOVED lines=8> */
[----:B------:R-:W-:Y:S07]  /*2350*/  LDSM.16.M88.4 R164, [R177+0x8000] ;  /* 0x00800000b1a4783b */ /* 0x000fee0000000200 */
[C---:B------:R-:W-:Y:S08]  /*2360*/  HMMA.16816.F32 R16, R152.reuse, R160, R16 ;  /* 0x000000a09810723c */ /* 0x040ff00000001810 */
[----:B------:R-:W-:Y:S01]  /*2370*/  HMMA.16816.F32 R12, R152, R162, R12 ;  /* 0x000000a2980c723c */ /* 0x000fe2000000180c */
[----:B------:R-:W5:Y:S07]  /*2380*/  LDSM.16.M88.4 R160, [R177+0x9000] ;  /* 0x00900000b1a0783b */ /* 0x000f6e0000000200 */
[C---:B------:R-:W-:Y:S08]  /*2390*/  HMMA.16816.F32 R96, R32.reuse, R92, RZ ;  /* 0x0000005c2060723c */ /* 0x040ff000000018ff */
[C---:B------:R-:W-:Y:S08]  /*23a0*/  HMMA.16816.F32 R88, R32.reuse, R84, RZ ;  /* 0x000000542058723c */ /* 0x040ff000000018ff */
[C---:B------:R-:W-:Y:S08]  /*23b0*/  HMMA.16816.F32 R80, R32.reuse, R76, RZ ;  /* 0x0000004c2050723c */ /* 0x040ff000000018ff */
[----:B------:R-:W-:Y:S08]  /*23c0*/  HMMA.16816.F32 R64, R32, R60, RZ ;  /* 0x0000003c2040723c */ /* 0x000ff000000018ff */
[C---:B------:R-:W-:Y:S08]  /*23d0*/  HMMA.16816.F32 R8, R152.reuse, R156, R8 ;  /* 0x0000009c9808723c */ /* 0x040ff00000001808 */
[----:B------:R-:W-:Y:S01]  /*23e0*/  HMMA.16816.F32 R4, R152, R158, R4 ;  /* 0x0000009e9804723c */ /* 0x000fe20000001804 */
[----:B------:R-:W5:Y:S07]  /*23f0*/  LDSM.16.M88.4 R156, [R177+0x9800] ;  /* 0x00980000b19c783b */ /* 0x000f6e0000000200 */
[C---:B------:R-:W-:Y:S08]  /*2400*/  HMMA.16816.F32 R92, R32.reuse, R94, RZ ;  /* 0x0000005e205c723c */ /* 0x040ff000000018ff */
[C---:B------:R-:W-:Y:S08]  /*2410*/  HMMA.16816.F32 R84, R32.reuse, R86, RZ ;  /* 0x000000562054723c */ /* 0x040ff000000018ff */
[C---:B------:R-:W-:Y:S08]  /*2420*/  HMMA.16816.F32 R76, R32.reuse, R78, RZ ;  /* 0x0000004e204c723c */ /* 0x040ff000000018ff */
[C---:B------:R-:W-:Y:S08]  /*2430*/  HMMA.16816.F32 R60, R32.reuse, R62, RZ ;  /* 0x0000003e203c723c */ /* 0x040ff000000018ff */
[C---:B------:R-:W-:Y:S08]  /*2440*/  HMMA.16816.F32 R56, R32.reuse, R168, RZ ;  /* 0x000000a82038723c */ /* 0x040ff000000018ff */
[----:B------:R-:W-:Y:S01]  /*2450*/  HMMA.16816.F32 R32, R32, R170, RZ ;  /* 0x000000aa2020723c */ /* 0x000fe200000018ff */
[----:B------:R-:W5:Y:S04]  /*2460*/  LDSM.16.M88.4 R168, [R177+0x7800] ;  /* 0x00780000b1a8783b */ /* 0x000f680000000200 */
[----:B------:R-:W-:Y:S03]  /*2470*/  LDSM.16.M88.4 R176, [R198+0x5800] ;  /* 0x00580000c6b0783b */ /* 0x000fe60000000200 */
[C---:B---3--:R-:W-:Y:S08]  /*2480*/  HMMA.16816.F32 R48, R36.reuse, R148, R48 ;  /* 0x000000942430723c */ /* 0x048ff00000001830 */
[C---:B------:R-:W-:Y:S01]  /*2490*/  HMMA.16816.F32 R44, R36.reuse, R150, R44 ;  /* 0x00000096242c723c */ /* 0x040fe2000000182c */
[----:B------:R-:W3:Y:S07]  /*24a0*/  LDSM.16.M88.4 R148, [R198+0x9000] ;  /* 0x00900000c694783b */ /* 0x000eee0000000200 */
[C---:B----4-:R-:W-:Y:S08]  /*24b0*/  HMMA.16816.F32 R16, R36.reuse, R40, R16 ;  /* 0x000000282410723c */ /* 0x050ff00000001810 */
[C---:B------:R-:W-:Y:S01]  /*24c0*/  HMMA.16816.F32 R12, R36.reuse, R42, R12 ;  /* 0x0000002a240c723c */ /* 0x040fe2000000180c */
[----:B------:R-:W4:Y:S07]  /*24d0*/  LDSM.16.M88.4 R40, [R198+0x9800] ;  /* 0x00980000c628783b */ /* 0x000f2e0000000200 */
[----:B--2---:R-:W-:Y:S01]  /*24e0*/  HMMA.16816.F32 R8, R36, R28, R8 ;  /* 0x0000001c2408723c */ /* 0x004fe20000001808 */
[----:B------:R-:W-:-:S02]  /*24f0*/  IMAD.IADD R28, R193, 0x1, R196 ;  /* 0x00000001c11c7824 */ /* 0x000fc400078e02c4 */
[----:B------:R-:W-:-:S05]  /*2500*/  IMAD.IADD R196, R193, 0x1, R198 ;  /* 0x00000001c1c47824 */ /* 0x000fca00078e02c6 */
[C---:B-1----:R-:W-:Y:S08]  /*2510*/  HMMA.16816.F32 R24, R36.reuse, R52, R24 ;  /* 0x000000342418723c */ /* 0x042ff00000001818 */
[C---:B------:R-:W-:Y:S01]  /*2520*/  HMMA.16816.F32 R20, R36.reuse, R54, R20 ;  /* 0x000000362414723c */ /* 0x040fe20000001814 */
[----:B------:R-:W-:Y:S07]  /*2530*/  LDSM.16.M88.4 R52, [R196+0x2000] ;  /* 0x00200000c434783b */ /* 0x000fee0000000200 */
[----:B------:R-:W-:Y:S01]  /*2540*/  HMMA.16816.F32 R4, R36, R30, R4 ;  /* 0x0000001e2404723c */ /* 0x000fe20000001804 */
[----:B------:R-:W1:Y:S07]  /*2550*/  LDSM.16.M88.4 R28, [R28] ;  /* 0x000000001c1c783b */ /* 0x000e6e0000000200 */
[C---:B-----5:R-:W-:Y:S08]  /*2560*/  HMMA.16816.F32 R64, R152.reuse, R160, R64 ;  /* 0x000000a09840723c */ /* 0x060ff00000001840 */
[C---:B------:R-:W-:Y:S01]  /*2570*/  HMMA.16816.F32 R60, R152.reuse, R162, R60 ;  /* 0x000000a2983c723c */ /* 0x040fe2000000183c */
[----:B------:R-:W-:Y:S07]  /*2580*/  LDSM.16.M88.4 R160, [R198+0x7800] ;  /* 0x00780000c6a0783b */ /* 0x000fee0000000200 */
[C---:B------:R-:W-:Y:S08]  /*2590*/  HMMA.16816.F32 R56, R152.reuse, R156, R56 ;  /* 0x0000009c9838723c */ /* 0x040ff00000001838 */
[C---:B------:R-:W-:Y:S08]  /*25a0*/  HMMA.16816.F32 R96, R152.reuse, R172, R96 ;  /* 0x000000ac9860723c */ /* 0x040ff00000001860 */
[C---:B------:R-:W-:Y:S01]  /*25b0*/  HMMA.16816.F32 R92, R152.reuse, R174, R92 ;  /* 0x000000ae985c723c */ /* 0x040fe2000000185c */
[----:B------:R-:W2:Y:S07]  /*25c0*/  LDSM.16.M88.4 R172, [R198+0x6000] ;  /* 0x00600000c6ac783b */ /* 0x000eae0000000200 */
[C---:B------:R-:W-:Y:S08]  /*25d0*/  HMMA.16816.F32 R88, R152.reuse, R168, R88 ;  /* 0x000000a89858723c */ /* 0x040ff00000001858 */
[C---:B------:R-:W-:Y:S01]  /*25e0*/  HMMA.16816.F32 R84, R152.reuse, R170, R84 ;  /* 0x000000aa9854723c */ /* 0x040fe20000001854 */
[----:B------:R-:W5:Y:S07]  /*25f0*/  LDSM.16.M88.4 R168, [R198+0x6800] ;  /* 0x00680000c6a8783b */ /* 0x000f6e0000000200 */
[C---:B------:R-:W-:Y:S08]  /*2600*/  HMMA.16816.F32 R80, R152.reuse, R164, R80 ;  /* 0x000000a49850723c */ /* 0x040ff00000001850 */
[C---:B------:R-:W-:Y:S01]  /*2610*/  HMMA.16816.F32 R76, R152.reuse, R166, R76 ;  /* 0x000000a6984c723c */ /* 0x040fe2000000184c */
[----:B------:R-:W5:Y:S07]  /*2620*/  LDSM.16.M88.4 R164, [R198+0x7000] ;  /* 0x00700000c6a4783b */ /* 0x000f6e0000000200 */
[----:B------:R-:W-:Y:S01]  /*2630*/  HMMA.16816.F32 R32, R152, R158, R32 ;  /* 0x0000009e9820723c */ /* 0x000fe20000001820 */
[----:B------:R-:W5:Y:S04]  /*2640*/  LDSM.16.M88.4 R156, [R198+0x8000] ;  /* 0x00800000c69c783b */ /* 0x000f680000000200 */
[----:B------:R-:W5:Y:S03]  /*2650*/  LDSM.16.M88.4 R152, [R198+0x8800] ;  /* 0x00880000c698783b */ /* 0x000f660000000200 */
[C---:B---3--:R-:W-:Y:S08]  /*2660*/  HMMA.16816.F32 R64, R36.reuse, R148, R64 ;  /* 0x000000942440723c */ /* 0x048ff00000001840 */
[C---:B------:R-:W-:Y:S01]  /*2670*/  HMMA.16816.F32 R60, R36.reuse, R150, R60 ;  /* 0x00000096243c723c */ /* 0x040fe2000000183c */
[----:B------:R-:W3:Y:S07]  /*2680*/  LDSM.16.M88.4 R148, [R196+0x2800] ;  /* 0x00280000c494783b */ /* 0x000eee0000000200 */
[----:B----4-:R-:W-:Y:S01]  /*2690*/  HMMA.16816.F32 R56, R36, R40, R56 ;  /* 0x000000282438723c */ /* 0x010fe20000001838 */
[----:B------:R-:W-:-:S04]  /*26a0*/  SHF.R.U32.HI R40, RZ, 0x2, R225 ;  /* 0x00000002ff287819 */ /* 0x000fc800000116e1 */
[----:B------:R-:W-:Y:S02]  /*26b0*/  LOP3.LUT R41, R40, 0x7, RZ, 0xc0, !PT ;  /* 0x0000000728297812 */ /* 0x000fe400078ec0ff */
[----:B------:R-:W-:Y:S01]  /*26c0*/  LOP3.LUT R40, R228, 0x1f0, RZ, 0xc0, !PT ;  /* 0x000001f0e4287812 */ /* 0x000fe200078ec0ff */
[----:B-1----:R-:W-:Y:S03]  /*26d0*/  HMMA.16816.F32 R48, R28, R52, R48 ;  /* 0x000000341c30723c */ /* 0x002fe60000001830 */
[----:B------:R-:W-:-:S04]  /*26e0*/  IADD3 R41, PT, PT, R41, R40, R194 ;  /* 0x0000002829297210 */ /* 0x000fc80007ffe0c2 */
[----:B------:R-:W-:Y:S01]  /*26f0*/  IADD3 R41, PT, PT, R192, -UR24, R41 ;  /* 0x80000018c0297c10 */ /* 0x000fe2000fffe029 */
[----:B------:R-:W-:Y:S01]  /*2700*/  HMMA.16816.F32 R44, R28, R54, R44 ;  /* 0x000000361c2c723c */ /* 0x000fe2000000182c */
[----:B------:R-:W1:Y:S03]  /*2710*/  LDSM.16.M88.4 R52, [R196+0x3000] ;  /* 0x00300000c434783b */ /* 0x000e660000000200 */
[----:B------:R-:W-:-:S04]  /*2720*/  IMAD.IADD R41, R41, 0x1, R2 ;  /* 0x0000000129297824 */ /* 0x000fc800078e0202 */
[C---:B------:R-:W-:Y:S01]  /*2730*/  HMMA.16816.F32 R144, R36.reuse, R188, R144 ;  /* 0x000000bc2490723c */ /* 0x040fe20000001890 */
[C-C-:B------:R-:W-:Y:S02]  /*2740*/  VIADDMNMX R206, R41.reuse, 0x1, R192.reuse, PT ;  /* 0x0000000129ce7846 */ /* 0x140fe400038001c0 */
[----:B------:R-:W-:Y:S02]  /*2750*/  VIADDMNMX R2, R41, 0x9, R192, PT ;  /* 0x0000000929027846 */ /* 0x000fe400038001c0 */
[C---:B------:R-:W-:Y:S02]  /*2760*/  LOP3.LUT R41, R219.reuse, 0x1, RZ, 0xfc, !PT ;  /* 0x00000001db297812 */ /* 0x040fe400078efcff */
[----:B------:R-:W-:Y:S01]  /*2770*/  ISETP.GE.AND P6, PT, R219, R2, PT ;  /* 0x00000002db00720c */ /* 0x000fe20003fc6270 */
[----:B------:R-:W-:Y:S01]  /*2780*/  HMMA.16816.F32 R140, R36, R190, R140 ;  /* 0x000000be248c723c */ /* 0x000fe2000000188c */
[----:B------:R-:W-:Y:S02]  /*2790*/  ISETP.GE.AND P5, PT, R41, R206, PT ;  /* 0x000000ce2900720c */ /* 0x000fe40003fa6270 */
[----:B------:R-:W-:-:S02]  /*27a0*/  FSEL R211, R50, -INF , !P6 ;  /* 0xff80000032d37808 */ /* 0x000fc40007000000 */
[----:B------:R-:W-:Y:S02]  /*27b0*/  FSEL R212, R49, -INF , !P5 ;  /* 0xff80000031d47808 */ /* 0x000fe40006800000 */
[----:B------:R-:W-:Y:S01]  /*27c0*/  ISETP.GE.AND P3, PT, R41, R2, PT ;  /* 0x000000022900720c */ /* 0x000fe20003f66270 */
[----:B------:R-:W-:Y:S01]  /*27d0*/  HMMA.16816.F32 R136, R36, R184, R136 ;  /* 0x000000b82488723c */ /* 0x000fe20000001888 */
[----:B------:R-:W-:Y:S02]  /*27e0*/  LOP3.LUT R41, R219, 0x10, RZ, 0xfc, !PT ;  /* 0x00000010db297812 */ /* 0x000fe400078efcff */
[----:B------:R-:W-:Y:S02]  /*27f0*/  FSEL R213, R51, -INF , !P3 ;  /* 0xff80000033d57808 */ /* 0x000fe40005800000 */
[----:B------:R-:W-:-:S03]  /*2800*/  ISETP.GE.AND P3, PT, R41, R206, PT ;  /* 0x000000ce2900720c */ /* 0x000fc60003f66270 */
[C---:B------:R-:W-:Y:S08]  /*2810*/  HMMA.16816.F32 R132, R36.reuse, R186, R132 ;  /* 0x000000ba2484723c */ /* 0x040ff00000001884 */
[C---:B------:R-:W-:Y:S08]  /*2820*/  HMMA.16816.F32 R128, R36.reuse, R180, R128 ;  /* 0x000000b42480723c */ /* 0x040ff00000001880 */
[C---:B------:R-:W-:Y:S08]  /*2830*/  HMMA.16816.F32 R124, R36.reuse, R182, R124 ;  /* 0x000000b6247c723c */ /* 0x040ff0000000187c */
[C---:B------:R-:W-:Y:S08]  /*2840*/  HMMA.16816.F32 R120, R36.reuse, R176, R120 ;  /* 0x000000b02478723c */ /* 0x040ff00000001878 */
[C---:B------:R-:W-:Y:S08]  /*2850*/  HMMA.16816.F32 R116, R36.reuse, R178, R116 ;  /* 0x000000b22474723c */ /* 0x040ff00000001874 */
[C---:B--2---:R-:W-:Y:S08]  /*2860*/  HMMA.16816.F32 R112, R36.reuse, R172, R112 ;  /* 0x000000ac2470723c */ /* 0x044ff00000001870 */
        /* <DEDUP_REMOVED lines=11> */
[----:B------:R-:W-:Y:S01]  /*2920*/  HMMA.16816.F32 R32, R36, R42, R32 ;  /* 0x0000002a2420723c */ /* 0x000fe20000001820 */
[----:B------:R-:W-:-:S02]  /*2930*/  LOP3.LUT R37, R219, 0x8, RZ, 0xfc, !PT ;  /* 0x00000008db257812 */ /* 0x000fc400078efcff */
[----:B------:R-:W-:Y:S02]  /*2940*/  LOP3.LUT R43, R219, 0x18, RZ, 0xfc, !PT ;  /* 0x00000018db2b7812 */ /* 0x000fe400078efcff */
[C---:B------:R-:W-:Y:S02]  /*2950*/  ISETP.GE.AND P1, PT, R37.reuse, R206, PT ;  /* 0x000000ce2500720c */ /* 0x040fe40003f26270 */
[----:B------:R-:W-:Y:S01]  /*2960*/  ISETP.GE.AND P4, PT, R37, R2, PT ;  /* 0x000000022500720c */ /* 0x000fe20003f86270 */
[----:B---3--:R-:W-:Y:S01]  /*2970*/  HMMA.16816.F32 R24, R28, R148, R24 ;  /* 0x000000941c18723c */ /* 0x008fe20000001818 */
[----:B------:R-:W-:Y:S02]  /*2980*/  LOP3.LUT R37, R219, 0x9, RZ, 0xfc, !PT ;  /* 0x00000009db257812 */ /* 0x000fe400078efcff */
[----:B------:R-:W-:Y:S02]  /*2990*/  FSEL R208, R44, -INF , !P1 ;  /* 0xff8000002cd07808 */ /* 0x000fe40004800000 */
[----:B------:R-:W-:-:S02]  /*29a0*/  ISETP.GE.AND P6, PT, R37, R206, PT ;  /* 0x000000ce2500720c */ /* 0x000fc40003fc6270 */
[-C--:B------:R-:W-:Y:S01]  /*29b0*/  ISETP.GE.AND P5, PT, R37, R2.reuse, PT ;  /* 0x000000022500720c */ /* 0x080fe20003fa6270 */
[C---:B------:R-:W-:Y:S01]  /*29c0*/  HMMA.16816.F32 R20, R28.reuse, R150, R20 ;  /* 0x000000961c14723c */ /* 0x040fe20000001814 */
[----:B------:R-:W2:Y:S01]  /*29d0*/  LDSM.16.M88.4 R36, [R196+0x3800] ;  /* 0x00380000c424783b */ /* 0x000ea20000000200 */
[----:B------:R-:W-:Y:S02]  /*29e0*/  ISETP.GE.AND P1, PT, R41, R2, PT ;  /* 0x000000022900720c */ /* 0x000fe40003f26270 */
[----:B------:R-:W-:Y:S02]  /*29f0*/  LOP3.LUT R41, R219, 0x11, RZ, 0xfc, !PT ;  /* 0x00000011db297812 */ /* 0x000fe400078efcff */
[----:B------:R-:W-:Y:S02]  /*2a00*/  FSEL R215, R46, -INF , !P4 ;  /* 0xff8000002ed77808 */ /* 0x000fe40006000000 */
[----:B------:R-:W-:Y:S01]  /*2a10*/  FSEL R210, R45, -INF , !P6 ;  /* 0xff8000002dd27808 */ /* 0x000fe20007000000 */
[----:B-1----:R-:W-:Y:S01]  /*2a20*/  HMMA.16816.F32 R16, R28, R52, R16 ;  /* 0x000000341c10723c */ /* 0x002fe20000001810 */
[----:B------:R-:W-:-:S02]  /*2a30*/  ISETP.GE.AND P4, PT, R41, R206, PT ;  /* 0x000000ce2900720c */ /* 0x000fc40003f86270 */
[----:B------:R-:W-:Y:S02]  /*2a40*/  ISETP.GE.AND P6, PT, R41, R2, PT ;  /* 0x000000022900720c */ /* 0x000fe40003fc6270 */
[----:B------:R-:W-:Y:S02]  /*2a50*/  LOP3.LUT R41, R219, 0x19, RZ, 0xfc, !PT ;  /* 0x00000019db297812 */ /* 0x000fe400078efcff */
[----:B------:R-:W-:Y:S01]  /*2a60*/  FSEL R217, R47, -INF , !P5 ;  /* 0xff8000002fd97808 */ /* 0x000fe20006800000 */
[----:B------:R-:W-:Y:S01]  /*2a70*/  HMMA.16816.F32 R12, R28, R54, R12 ;  /* 0x000000361c0c723c */ /* 0x000fe2000000180c */
[----:B------:R-:W-:Y:S02]  /*2a80*/  FSEL R44, R24, -INF , !P3 ;  /* 0xff800000182c7808 */ /* 0x000fe40005800000 */
[----:B------:R-:W-:Y:S02]  /*2a90*/  FSEL R49, R26, -INF , !P1 ;  /* 0xff8000001a317808 */ /* 0x000fe40004800000 */
[----:B------:R-:W-:-:S02]  /*2aa0*/  FSEL R204, R25, -INF , !P4 ;  /* 0xff80000019cc7808 */ /* 0x000fc40006000000 */
[C---:B------:R-:W-:Y:S02]  /*2ab0*/  ISETP.GE.AND P5, PT, R43.reuse, R206, PT ;  /* 0x000000ce2b00720c */ /* 0x040fe40003fa6270 */
[----:B------:R-:W-:Y:S02]  /*2ac0*/  ISETP.GE.AND P3, PT, R43, R2, PT ;  /* 0x000000022b00720c */ /* 0x000fe40003f66270 */
[C---:B------:R-:W-:Y:S02]  /*2ad0*/  ISETP.GE.AND P1, PT, R41.reuse, R206, PT ;  /* 0x000000ce2900720c */ /* 0x040fe40003f26270 */
[----:B------:R-:W-:Y:S02]  /*2ae0*/  ISETP.GE.AND P4, PT, R41, R2, PT ;  /* 0x000000022900720c */ /* 0x000fe40003f86270 */
[----:B------:R-:W1:Y:S01]  /*2af0*/  LDSM.16.M88.4 R40, [R196+0x4000] ;  /* 0x00400000c428783b */ /* 0x000e620000000200 */
[C---:B------:R-:W-:Y:S02]  /*2b00*/  LOP3.LUT R47, R219.reuse, 0x20, RZ, 0xfc, !PT ;  /* 0x00000020db2f7812 */ /* 0x040fe400078efcff */
[----:B------:R-:W-:-:S02]  /*2b10*/  LOP3.LUT R25, R219, 0x21, RZ, 0xfc, !PT ;  /* 0x00000021db197812 */ /* 0x000fc400078efcff */
[----:B------:R-:W-:Y:S02]  /*2b20*/  FSEL R45, R27, -INF , !P6 ;  /* 0xff8000001b2d7808 */ /* 0x000fe40007000000 */
[----:B------:R-:W-:Y:S02]  /*2b30*/  FSEL R46, R20, -INF , !P5 ;  /* 0xff800000142e7808 */ /* 0x000fe40006800000 */
[C---:B------:R-:W-:Y:S01]  /*2b40*/  ISETP.GE.AND P6, PT, R47.reuse, R206, PT ;  /* 0x000000ce2f00720c */ /* 0x040fe20003fc6270 */
[----:B--2---:R-:W-:Y:S01]  /*2b50*/  HMMA.16816.F32 R8, R28, R36, R8 ;  /* 0x000000241c08723c */ /* 0x004fe20000001808 */
[----:B------:R-:W-:Y:S02]  /*2b60*/  ISETP.GE.AND P5, PT, R47, R2, PT ;  /* 0x000000022f00720c */ /* 0x000fe40003fa6270 */
[----:B------:R-:W-:Y:S02]  /*2b70*/  FSEL R47, R22, -INF , !P3 ;  /* 0xff800000162f7808 */ /* 0x000fe40005800000 */
[----:B------:R-:W-:-:S02]  /*2b80*/  FSEL R52, R21, -INF , !P1 ;  /* 0xff80000015347808 */ /* 0x000fc40004800000 */
[-C--:B------:R-:W-:Y:S01]  /*2b90*/  ISETP.GE.AND P3, PT, R25, R206.reuse, PT ;  /* 0x000000ce1900720c */ /* 0x080fe20003f66270 */
[----:B------:R-:W-:Y:S01]  /*2ba0*/  HMMA.16816.F32 R4, R28, R38, R4 ;  /* 0x000000261c04723c */ /* 0x000fe20000001804 */
[----:B------:R-:W-:Y:S02]  /*2bb0*/  LOP3.LUT R21, R219, 0x29, RZ, 0xfc, !PT ;  /* 0x00000029db157812 */ /* 0x000fe400078efcff */
[----:B------:R-:W-:Y:S02]  /*2bc0*/  FSEL R203, R18, -INF , !P5 ;  /* 0xff80000012cb7808 */ /* 0x000fe40006800000 */
[----:B------:R-:W-:Y:S02]  /*2bd0*/  FSEL R202, R17, -INF , !P3 ;  /* 0xff80000011ca7808 */ /* 0x000fe40005800000 */
[----:B------:R-:W-:Y:S02]  /*2be0*/  FSEL R51, R23, -INF , !P4 ;  /* 0xff80000017337808 */ /* 0x000fe40006000000 */
[----:B------:R-:W-:-:S02]  /*2bf0*/  ISETP.GE.AND P5, PT, R21, R206, PT ;  /* 0x000000ce1500720c */ /* 0x000fc40003fa6270 */
[-C--:B------:R-:W-:Y:S02]  /*2c00*/  ISETP.GE.AND P3, PT, R21, R2.reuse, PT ;  /* 0x000000021500720c */ /* 0x080fe40003f66270 */
[----:B------:R-:W2:Y:S01]  /*2c10*/  LDSM.16.M88.4 R20, [R196+0x4800] ;  /* 0x00480000c414783b */ /* 0x000ea20000000200 */
[----:B------:R-:W-:Y:S02]  /*2c20*/  LOP3.LUT R27, R219, 0x28, RZ, 0xfc, !PT ;  /* 0x00000028db1b7812 */ /* 0x000fe400078efcff */
[----:B------:R-:W-:Y:S02]  /*2c30*/  FSEL R50, R16, -INF , !P6 ;  /* 0xff80000010327808 */ /* 0x000fe40007000000 */
[----:B------:R-:W-:Y:S02]  /*2c40*/  ISETP.GE.AND P1, PT, R25, R2, PT ;  /* 0x000000021900720c */ /* 0x000fe40003f26270 */
[C---:B------:R-:W-:Y:S02]  /*2c50*/  ISETP.GE.AND P4, PT, R27.reuse, R206, PT ;  /* 0x000000ce1b00720c */ /* 0x040fe40003f86270 */
[----:B------:R-:W-:Y:S01]  /*2c60*/  ISETP.GE.AND P6, PT, R27, R2, PT ;  /* 0x000000021b00720c */ /* 0x000fe20003fc6270 */
[----:B-1----:R-:W-:Y:S01]  /*2c70*/  HMMA.16816.F32 R144, R28, R40, R144 ;  /* 0x000000281c90723c */ /* 0x002fe20000001890 */
[----:B------:R-:W-:-:S02]  /*2c80*/  LOP3.LUT R25, R219, 0x30, RZ, 0xfc, !PT ;  /* 0x00000030db197812 */ /* 0x000fc400078efcff */
[----:B------:R-:W-:Y:S02]  /*2c90*/  LOP3.LUT R17, R219, 0x31, RZ, 0xfc, !PT ;  /* 0x00000031db117812 */ /* 0x000fe400078efcff */
[----:B------:R-:W-:Y:S02]  /*2ca0*/  FSEL R200, R12, -INF , !P4 ;  /* 0xff8000000cc87808 */ /* 0x000fe40006000000 */
[----:B------:R-:W-:Y:S01]  /*2cb0*/  FSEL R209, R14, -INF , !P6 ;  /* 0xff8000000ed17808 */ /* 0x000fe20007000000 */
[----:B------:R-:W-:Y:S01]  /*2cc0*/  HMMA.16816.F32 R140, R28, R42, R140 ;  /* 0x0000002a1c8c723c */ /* 0x000fe2000000188c */
[----:B------:R-:W-:Y:S02]  /*2cd0*/  FSEL R198, R13, -INF , !P5 ;  /* 0xff8000000dc67808 */ /* 0x000fe40006800000 */
[----:B------:R-:W-:Y:S02]  /*2ce0*/  ISETP.GE.AND P4, PT, R25, R2, PT ;  /* 0x000000021900720c */ /* 0x000fe40003f86270 */
[----:B------:R-:W-:-:S02]  /*2cf0*/  ISETP.GE.AND P6, PT, R17, R206, PT ;  /* 0x000000ce1100720c */ /* 0x000fc40003fc6270 */
[----:B------:R-:W-:Y:S02]  /*2d00*/  LOP3.LUT R13, R219, 0x39, RZ, 0xfc, !PT ;  /* 0x00000039db0d7812 */ /* 0x000fe400078efcff */
[----:B------:R-:W-:Y:S02]  /*2d10*/  FSEL R151, R10, -INF , !P4 ;  /* 0xff8000000a977808 */ /* 0x000fe40006000000 */
[----:B------:R-:W-:Y:S02]  /*2d20*/  FSEL R152, R9, -INF , !P6 ;  /* 0xff80000009987808 */ /* 0x000fe40007000000 */
[----:B------:R-:W-:Y:S02]  /*2d30*/  FSEL R205, R15, -INF , !P3 ;  /* 0xff8000000fcd7808 */ /* 0x000fe40005800000 */
[C---:B------:R-:W-:Y:S02]  /*2d40*/  ISETP.GE.AND P4, PT, R13.reuse, R206, PT ;  /* 0x000000ce0d00720c */ /* 0x040fe40003f86270 */
[----:B------:R-:W-:-:S02]  /*2d50*/  ISETP.GE.AND P6, PT, R13, R2, PT ;  /* 0x000000020d00720c */ /* 0x000fc40003fc6270 */
[----:B------:R-:W1:Y:S01]  /*2d60*/  LDSM.16.M88.4 R12, [R196+0x5000] ;  /* 0x00500000c40c783b */ /* 0x000e620000000200 */
[----:B------:R-:W-:Y:S02]  /*2d70*/  FSEL R207, R19, -INF , !P1 ;  /* 0xff80000013cf7808 */ /* 0x000fe40004800000 */
[----:B------:R-:W-:Y:S01]  /*2d80*/  ISETP.GE.AND P1, PT, R25, R206, PT ;  /* 0x000000ce1900720c */ /* 0x000fe20003f26270 */
[C---:B--2---:R-:W-:Y:S01]  /*2d90*/  HMMA.16816.F32 R136, R28.reuse, R20, R136 ;  /* 0x000000141c88723c */ /* 0x044fe20000001888 */
[----:B------:R-:W-:Y:S02]  /*2da0*/  LOP3.LUT R19, R219, 0x38, RZ, 0xfc, !PT ;  /* 0x00000038db137812 */ /* 0x000fe400078efcff */
[----:B------:R-:W-:Y:S02]  /*2db0*/  FSEL R148, R8, -INF , !P1 ;  /* 0xff80000008947808 */ /* 0x000fe40004800000 */
[----:B------:R-:W-:Y:S02]  /*2dc0*/  ISETP.GE.AND P5, PT, R17, R2, PT ;  /* 0x000000021100720c */ /* 0x000fe40003fa6270 */
[C---:B------:R-:W-:Y:S01]  /*2dd0*/  ISETP.GE.AND P3, PT, R19.reuse, R206, PT ;  /* 0x000000ce1300720c */ /* 0x040fe20003f66270 */
[----:B------:R-:W-:Y:S01]  /*2de0*/  HMMA.16816.F32 R132, R28, R22, R132 ;  /* 0x000000161c84723c */ /* 0x000fe20000001884 */
[----:B------:R-:W-:-:S02]  /*2df0*/  ISETP.GE.AND P1, PT, R19, R2, PT ;  /* 0x000000021300720c */ /* 0x000fc40003f26270 */
[C---:B------:R-:W-:Y:S02]  /*2e00*/  LOP3.LUT R17, R219.reuse, 0x40, RZ, 0xfc, !PT ;  /* 0x00000040db117812 */ /* 0x040fe400078efcff */
[----:B------:R-:W-:Y:S02]  /*2e10*/  LOP3.LUT R9, R219, 0x41, RZ, 0xfc, !PT ;  /* 0x00000041db097812 */ /* 0x000fe400078efcff */
[----:B------:R-:W-:Y:S02]  /*2e20*/  FSEL R150, R4, -INF , !P3 ;  /* 0xff80000004967808 */ /* 0x000fe40005800000 */
[----:B------:R-:W-:Y:S02]  /*2e30*/  FSEL R153, R6, -INF , !P1 ;  /* 0xff80000006997808 */ /* 0x000fe40004800000 */
[----:B------:R-:W-:Y:S02]  /*2e40*/  FSEL R194, R5, -INF , !P4 ;  /* 0xff80000005c27808 */ /* 0x000fe40006000000 */
[----:B------:R-:W-:-:S02]  /*2e50*/  ISETP.GE.AND P3, PT, R17, R2, PT ;  /* 0x000000021100720c */ /* 0x000fc40003f66270 */
[----:B------:R-:W-:Y:S02]  /*2e60*/  ISETP.GE.AND P1, PT, R9, R206, PT ;  /* 0x000000ce0900720c */ /* 0x000fe40003f26270 */
[----:B------:R-:W-:Y:S02]  /*2e70*/  LOP3.LUT R5, R219, 0x49, RZ, 0xfc, !PT ;  /* 0x00000049db057812 */ /* 0x000fe400078efcff */
[----:B------:R-:W-:Y:S02]  /*2e80*/  FSEL R149, R11, -INF , !P5 ;  /* 0xff8000000b957808 */ /* 0x000fe40006800000 */
[----:B------:R-:W-:Y:S02]  /*2e90*/  LOP3.LUT R11, R219, 0x48, RZ, 0xfc, !PT ;  /* 0x00000048db0b7812 */ /* 0x000fe400078efcff */
[----:B------:R-:W-:Y:S02]  /*2ea0*/  FSEL R155, R146, -INF , !P3 ;  /* 0xff800000929b7808 */ /* 0x000fe40005800000 */
[----:B------:R-:W-:-:S02]  /*2eb0*/  FSEL R160, R145, -INF , !P1 ;  /* 0xff80000091a07808 */ /* 0x000fc40004800000 */
[----:B------:R-:W-:Y:S01]  /*2ec0*/  FSEL R157, R7, -INF , !P6 ;  /* 0xff800000079d7808 */ /* 0x000fe20007000000 */
[C---:B-1----:R-:W-:Y:S01]  /*2ed0*/  HMMA.16816.F32 R128, R28.reuse, R12, R128 ;  /* 0x0000000c1c80723c */ /* 0x042fe20000001880 */
[C---:B------:R-:W-:Y:S02]  /*2ee0*/  ISETP.GE.AND P3, PT, R5.reuse, R206, PT ;  /* 0x000000ce0500720c */ /* 0x040fe40003f66270 */
[----:B------:R-:W-:Y:S02]  /*2ef0*/  ISETP.GE.AND P1, PT, R5, R2, PT ;  /* 0x000000020500720c */ /* 0x000fe40003f26270 */
[----:B------:R-:W1:Y:S01]  /*2f00*/  LDSM.16.M88.4 R4, [R196+0x5800] ;  /* 0x00580000c404783b */ /* 0x000e620000000200 */
[----:B------:R-:W-:Y:S02]  /*2f10*/  ISETP.GE.AND P5, PT, R17, R206, PT ;  /* 0x000000ce1100720c */ /* 0x000fe40003fa6270 */
[----:B------:R-:W-:Y:S01]  /*2f20*/  ISETP.GE.AND P4, PT, R9, R2, PT ;  /* 0x000000020900720c */ /* 0x000fe20003f86270 */
[----:B------:R-:W-:Y:S01]  /*2f30*/  HMMA.16816.F32 R124, R28, R14, R124 ;  /* 0x0000000e1c7c723c */ /* 0x000fe2000000187c */
[----:B------:R-:W-:-:S02]  /*2f40*/  ISETP.GE.AND P6, PT, R11, R206, PT ;  /* 0x000000ce0b00720c */ /* 0x000fc40003fc6270 */
[----:B------:R-:W-:Y:S02]  /*2f50*/  LOP3.LUT R9, R219, 0x50, RZ, 0xfc, !PT ;  /* 0x00000050db097812 */ /* 0x000fe400078efcff */
[----:B------:R-:W-:Y:S02]  /*2f60*/  FSEL R154, R144, -INF , !P5 ;  /* 0xff800000909a7808 */ /* 0x000fe40006800000 */
[----:B------:R-:W-:Y:S02]  /*2f70*/  FSEL R169, R147, -INF , !P4 ;  /* 0xff80000093a97808 */ /* 0x000fe40006000000 */
[----:B------:R-:W-:Y:S02]  /*2f80*/  FSEL R158, R140, -INF , !P6 ;  /* 0xff8000008c9e7808 */ /* 0x000fe40007000000 */
[----:B------:R-:W-:Y:S02]  /*2f90*/  ISETP.GE.AND P5, PT, R11, R2, PT ;  /* 0x000000020b00720c */ /* 0x000fe40003fa6270 */
[----:B------:R-:W-:-:S02]  /*2fa0*/  ISETP.GE.AND P4, PT, R9, R206, PT ;  /* 0x000000ce0900720c */ /* 0x000fc40003f86270 */
[----:B------:R-:W-:Y:S02]  /*2fb0*/  ISETP.GE.AND P6, PT, R9, R2, PT ;  /* 0x000000020900720c */ /* 0x000fe40003fc6270 */
[----:B------:R-:W-:Y:S02]  /*2fc0*/  LOP3.LUT R9, R219, 0x51, RZ, 0xfc, !PT ;  /* 0x00000051db097812 */ /* 0x000fe400078efcff */
[----:B------:R-:W-:Y:S02]  /*2fd0*/  FSEL R171, R142, -INF , !P5 ;  /* 0xff8000008eab7808 */ /* 0x000fe40006800000 */
[----:B------:R-:W-:Y:S02]  /*2fe0*/  FSEL R156, R141, -INF , !P3 ;  /* 0xff8000008d9c7808 */ /* 0x000fe40005800000 */
[C---:B------:R-:W-:Y:S02]  /*2ff0*/  ISETP.GE.AND P5, PT, R9.reuse, R206, PT ;  /* 0x000000ce0900720c */ /* 0x040fe40003fa6270 */
[----:B------:R-:W-:-:S02]  /*3000*/  ISETP.GE.AND P3, PT, R9, R2, PT ;  /* 0x000000020900720c */ /* 0x000fc40003f66270 */
[C---:B------:R-:W-:Y:S02]  /*3010*/  LOP3.LUT R11, R219.reuse, 0x58, RZ, 0xfc, !PT ;  /* 0x00000058db0b7812 */ /* 0x040fe400078efcff */
[----:B------:R-:W-:Y:S02]  /*3020*/  LOP3.LUT R9, R219, 0x59, RZ, 0xfc, !PT ;  /* 0x00000059db097812 */ /* 0x000fe400078efcff */
[----:B------:R-:W-:Y:S02]  /*3030*/  FSEL R159, R143, -INF , !P1 ;  /* 0xff8000008f9f7808 */ /* 0x000fe40004800000 */
[----:B------:R-:W-:Y:S02]  /*3040*/  FSEL R170, R136, -INF , !P4 ;  /* 0xff80000088aa7808 */ /* 0x000fe40006000000 */
[----:B------:R-:W-:Y:S01]  /*3050*/  FSEL R175, R138, -INF , !P6 ;  /* 0xff8000008aaf7808 */ /* 0x000fe20007000000 */
[----:B-1----:R-:W-:Y:S01]  /*3060*/  HMMA.16816.F32 R120, R28, R4, R120 ;  /* 0x000000041c78723c */ /* 0x002fe20000001878 */
[----:B------:R-:W-:-:S02]  /*3070*/  FSEL R174, R137, -INF , !P5 ;  /* 0xff80000089ae7808 */ /* 0x000fc40006800000 */
[C---:B------:R-:W-:Y:S02]  /*3080*/  ISETP.GE.AND P1, PT, R11.reuse, R206, PT ;  /* 0x000000ce0b00720c */ /* 0x040fe40003f26270 */
[----:B------:R-:W-:Y:S02]  /*3090*/  ISETP.GE.AND P4, PT, R11, R2, PT ;  /* 0x000000020b00720c */ /* 0x000fe40003f86270 */
[C---:B------:R-:W-:Y:S01]  /*30a0*/  ISETP.GE.AND P6, PT, R9.reuse, R206, PT ;  /* 0x000000ce0900720c */ /* 0x040fe20003fc6270 */
[----:B------:R-:W-:Y:S01]  /*30b0*/  HMMA.16816.F32 R116, R28, R6, R116 ;  /* 0x000000061c74723c */ /* 0x000fe20000001874 */
[----:B------:R-:W-:Y:S02]  /*30c0*/  ISETP.GE.AND P5, PT, R9, R2, PT ;  /* 0x000000020900720c */ /* 0x000fe40003fa6270 */
[----:B------:R-:W1:Y:S01]  /*30d0*/  LDSM.16.M88.4 R8, [R196+0x6000] ;  /* 0x00600000c408783b */ /* 0x000e620000000200 */
[----:B------:R-:W-:Y:S02]  /*30e0*/  LOP3.LUT R13, R219, 0x60, RZ, 0xfc, !PT ;  /* 0x00000060db0d7812 */ /* 0x000fe400078efcff */
[----:B------:R-:W-:-:S02]  /*30f0*/  FSEL R173, R139, -INF , !P3 ;  /* 0xff8000008bad7808 */ /* 0x000fc40005800000 */
[----:B------:R-:W-:Y:S02]  /*3100*/  FSEL R172, R132, -INF , !P1 ;  /* 0xff80000084ac7808 */ /* 0x000fe40004800000 */
[C---:B------:R-:W-:Y:S02]  /*3110*/  ISETP.GE.AND P3, PT, R13.reuse, R206, PT ;  /* 0x000000ce0d00720c */ /* 0x040fe40003f66270 */
[----:B------:R-:W-:Y:S02]  /*3120*/  ISETP.GE.AND P1, PT, R13, R2, PT ;  /* 0x000000020d00720c */ /* 0x000fe40003f26270 */
[----:B------:R-:W-:Y:S02]  /*3130*/  LOP3.LUT R13, R219, 0x61, RZ, 0xfc, !PT ;  /* 0x00000061db0d7812 */ /* 0x000fe400078efcff */
[----:B------:R-:W-:Y:S02]  /*3140*/  FSEL R185, R134, -INF , !P4 ;  /* 0xff80000086b97808 */ /* 0x000fe40006000000 */
[----:B------:R-:W-:-:S02]  /*3150*/  FSEL R176, R133, -INF , !P6 ;  /* 0xff80000085b07808 */ /* 0x000fc40007000000 */
[C---:B------:R-:W-:Y:S02]  /*3160*/  ISETP.GE.AND P4, PT, R13.reuse, R206, PT ;  /* 0x000000ce0d00720c */ /* 0x040fe40003f86270 */
[----:B------:R-:W-:Y:S02]  /*3170*/  ISETP.GE.AND P6, PT, R13, R2, PT ;  /* 0x000000020d00720c */ /* 0x000fe40003fc6270 */
[C---:B------:R-:W-:Y:S02]  /*3180*/  LOP3.LUT R15, R219.reuse, 0x68, RZ, 0xfc, !PT ;  /* 0x00000068db0f7812 */ /* 0x040fe400078efcff */
[----:B------:R-:W-:Y:S02]  /*3190*/  LOP3.LUT R13, R219, 0x69, RZ, 0xfc, !PT ;  /* 0x00000069db0d7812 */ /* 0x000fe400078efcff */
[----:B------:R-:W-:Y:S02]  /*31a0*/  FSEL R187, R135, -INF , !P5 ;  /* 0xff80000087bb7808 */ /* 0x000fe40006800000 */
[----:B------:R-:W-:-:S02]  /*31b0*/  FSEL R192, R128, -INF , !P3 ;  /* 0xff80000080c07808 */ /* 0x000fc40005800000 */
[----:B------:R-:W-:Y:S02]  /*31c0*/  FSEL R201, R130, -INF , !P1 ;  /* 0xff80000082c97808 */ /* 0x000fe40004800000 */
[----:B------:R-:W-:Y:S02]  /*31d0*/  FSEL R184, R129, -INF , !P4 ;  /* 0xff80000081b87808 */ /* 0x000fe40006000000 */
[C---:B------:R-:W-:Y:S02]  /*31e0*/  ISETP.GE.AND P5, PT, R15.reuse, R206, PT ;  /* 0x000000ce0f00720c */ /* 0x040fe40003fa6270 */
[----:B------:R-:W-:Y:S02]  /*31f0*/  ISETP.GE.AND P3, PT, R15, R2, PT ;  /* 0x000000020f00720c */ /* 0x000fe40003f66270 */
[C---:B------:R-:W-:Y:S02]  /*3200*/  ISETP.GE.AND P1, PT, R13.reuse, R206, PT ;  /* 0x000000ce0d00720c */ /* 0x040fe40003f26270 */
[----:B------:R-:W-:Y:S01]  /*3210*/  ISETP.GE.AND P4, PT, R13, R2, PT ;  /* 0x000000020d00720c */ /* 0x000fe20003f86270 */
[----:B-1----:R-:W-:Y:S01]  /*3220*/  HMMA.16816.F32 R112, R28, R8, R112 ;  /* 0x000000081c70723c */ /* 0x002fe20000001870 */
[----:B------:R-:W1:Y:S01]  /*3230*/  LDSM.16.M88.4 R12, [R196+0x6800] ;  /* 0x00680000c40c783b */ /* 0x000e620000000200 */
[----:B------:R-:W-:-:S02]  /*3240*/  LOP3.LUT R5, R219, 0x70, RZ, 0xfc, !PT ;  /* 0x00000070db057812 */ /* 0x000fc400078efcff */
[----:B------:R-:W-:Y:S02]  /*3250*/  FSEL R199, R131, -INF , !P6 ;  /* 0xff80000083c77808 */ /* 0x000fe40007000000 */
[----:B------:R-:W-:Y:S02]  /*3260*/  FSEL R178, R124, -INF , !P5 ;  /* 0xff8000007cb27808 */ /* 0x000fe40006800000 */
[C---:B------:R-:W-:Y:S01]  /*3270*/  ISETP.GE.AND P6, PT, R5.reuse, R206, PT ;  /* 0x000000ce0500720c */ /* 0x040fe20003fc6270 */
[----:B------:R-:W-:Y:S01]  /*3280*/  HMMA.16816.F32 R108, R28, R10, R108 ;  /* 0x0000000a1c6c723c */ /* 0x000fe2000000186c */
[----:B------:R-:W-:Y:S02]  /*3290*/  ISETP.GE.AND P5, PT, R5, R2, PT ;  /* 0x000000020500720c */ /* 0x000fe40003fa6270 */
[----:B------:R-:W-:Y:S02]  /*32a0*/  LOP3.LUT R5, R219, 0x71, RZ, 0xfc, !PT ;  /* 0x00000071db057812 */ /* 0x000fe400078efcff */
[----:B------:R-:W-:-:S02]  /*32b0*/  FSEL R191, R126, -INF , !P3 ;  /* 0xff8000007ebf7808 */ /* 0x000fc40005800000 */
[----:B------:R-:W-:Y:S02]  /*32c0*/  FSEL R182, R125, -INF , !P1 ;  /* 0xff8000007db67808 */ /* 0x000fe40004800000 */
[C---:B------:R-:W-:Y:S02]  /*32d0*/  ISETP.GE.AND P3, PT, R5.reuse, R206, PT ;  /* 0x000000ce0500720c */ /* 0x040fe40003f66270 */
[----:B------:R-:W-:Y:S02]  /*32e0*/  ISETP.GE.AND P1, PT, R5, R2, PT ;  /* 0x000000020500720c */ /* 0x000fe40003f26270 */
[C---:B------:R-:W-:Y:S02]  /*32f0*/  LOP3.LUT R7, R219.reuse, 0x78, RZ, 0xfc, !PT ;  /* 0x00000078db077812 */ /* 0x040fe400078efcff */
[----:B------:R-:W-:Y:S02]  /*3300*/  LOP3.LUT R5, R219, 0x79, RZ, 0xfc, !PT ;  /* 0x00000079db057812 */ /* 0x000fe400078efcff */
[----:B------:R-:W-:-:S02]  /*3310*/  FSEL R189, R127, -INF , !P4 ;  /* 0xff8000007fbd7808 */ /* 0x000fc40006000000 */
[----:B------:R-:W-:Y:S02]  /*3320*/  FSEL R190, R120, -INF , !P6 ;  /* 0xff80000078be7808 */ /* 0x000fe40007000000 */
[----:B------:R-:W-:Y:S02]  /*3330*/  FSEL R183, R122, -INF , !P5 ;  /* 0xff8000007ab77808 */ /* 0x000fe40006800000 */
[----:B------:R-:W-:Y:S02]  /*3340*/  FSEL R188, R121, -INF , !P3 ;  /* 0xff80000079bc7808 */ /* 0x000fe40005800000 */
[C---:B------:R-:W-:Y:S02]  /*3350*/  ISETP.GE.AND P4, PT, R7.reuse, R206, PT ;  /* 0x000000ce0700720c */ /* 0x040fe40003f86270 */
[----:B------:R-:W-:Y:S02]  /*3360*/  ISETP.GE.AND P6, PT, R7, R2, PT ;  /* 0x000000020700720c */ /* 0x000fe40003fc6270 */
[----:B------:R-:W-:-:S02]  /*3370*/  ISETP.GE.AND P5, PT, R5, R206, PT ;  /* 0x000000ce0500720c */ /* 0x000fc40003fa6270 */
[----:B------:R-:W-:Y:S01]  /*3380*/  ISETP.GE.AND P3, PT, R5, R2, PT ;  /* 0x000000020500720c */ /* 0x000fe20003f66270 */
[C---:B-1----:R-:W-:Y:S01]  /*3390*/  HMMA.16816.F32 R104, R28.reuse, R12, R104 ;  /* 0x0000000c1c68723c */ /* 0x042fe20000001868 */
[----:B------:R-:W1:Y:S01]  /*33a0*/  LDSM.16.M88.4 R4, [R196+0x7000] ;  /* 0x00700000c404783b */ /* 0x000e620000000200 */
[----:B------:R-:W-:Y:S02]  /*33b0*/  LOP3.LUT R9, R219, 0x80, RZ, 0xfc, !PT ;  /* 0x00000080db097812 */ /* 0x000fe400078efcff */
[----:B------:R-:W-:Y:S02]  /*33c0*/  FSEL R177, R123, -INF , !P1 ;  /* 0xff8000007bb17808 */ /* 0x000fe40004800000 */
[----:B------:R-:W-:Y:S02]  /*33d0*/  FSEL R180, R116, -INF , !P4 ;  /* 0xff80000074b47808 */ /* 0x000fe40006000000 */
[C---:B------:R-:W-:Y:S01]  /*33e0*/  ISETP.GE.AND P1, PT, R9.reuse, R206, PT ;  /* 0x000000ce0900720c */ /* 0x040fe20003f26270 */
[----:B------:R-:W-:Y:S01]  /*33f0*/  HMMA.16816.F32 R16, R28, R14, R100 ;  /* 0x0000000e1c10723c */ /* 0x000fe20000001864 */
[----:B------:R-:W-:-:S02]  /*3400*/  ISETP.GE.AND P4, PT, R9, R2, PT ;  /* 0x000000020900720c */ /* 0x000fc40003f86270 */
[----:B------:R-:W-:Y:S02]  /*3410*/  LOP3.LUT R9, R219, 0x81, RZ, 0xfc, !PT ;  /* 0x00000081db097812 */ /* 0x000fe400078efcff */
[----:B------:R-:W-:Y:S02]  /*3420*/  FSEL R181, R118, -INF , !P6 ;  /* 0xff80000076b57808 */ /* 0x000fe40007000000 */
[----:B------:R-:W-:Y:S02]  /*3430*/  FSEL R186, R117, -INF , !P5 ;  /* 0xff80000075ba7808 */ /* 0x000fe40006800000 */
[C---:B------:R-:W-:Y:S02]  /*3440*/  ISETP.GE.AND P6, PT, R9.reuse, R206, PT ;  /* 0x000000ce0900720c */ /* 0x040fe40003fc6270 */
[----:B------:R-:W-:Y:S02]  /*3450*/  ISETP.GE.AND P5, PT, R9, R2, PT ;  /* 0x000000020900720c */ /* 0x000fe40003fa6270 */
[----:B------:R-:W-:-:S02]  /*3460*/  LOP3.LUT R11, R219, 0x88, RZ, 0xfc, !PT ;  /* 0x00000088db0b7812 */ /* 0x000fc400078efcff */
[----:B------:R-:W-:Y:S02]  /*3470*/  LOP3.LUT R9, R219, 0x89, RZ, 0xfc, !PT ;  /* 0x00000089db097812 */ /* 0x000fe400078efcff */
[----:B------:R-:W-:Y:S02]  /*3480*/  FSEL R179, R119, -INF , !P3 ;  /* 0xff80000077b37808 */ /* 0x000fe40005800000 */
[----:B------:R-:W-:Y:S02]  /*3490*/  FSEL R168, R112, -INF , !P1 ;  /* 0xff80000070a87808 */ /* 0x000fe40004800000 */
[----:B------:R-:W-:Y:S02]  /*34a0*/  FSEL R167, R114, -INF , !P4 ;  /* 0xff80000072a77808 */ /* 0x000fe40006000000 */
[----:B------:R-:W-:Y:S02]  /*34b0*/  FSEL R166, R113, -INF , !P6 ;  /* 0xff80000071a67808 */ /* 0x000fe40007000000 */
[----:B------:R-:W-:-:S02]  /*34c0*/  ISETP.GE.AND P3, PT, R11, R206, PT ;  /* 0x000000ce0b00720c */ /* 0x000fc40003f66270 */
[----:B------:R-:W-:Y:S02]  /*34d0*/  ISETP.GE.AND P1, PT, R11, R2, PT ;  /* 0x000000020b00720c */ /* 0x000fe40003f26270 */
[C---:B------:R-:W-:Y:S02]  /*34e0*/  ISETP.GE.AND P4, PT, R9.reuse, R206, PT ;  /* 0x000000ce0900720c */ /* 0x040fe40003f86270 */
[----:B------:R-:W-:Y:S01]  /*34f0*/  ISETP.GE.AND P6, PT, R9, R2, PT ;  /* 0x000000020900720c */ /* 0x000fe20003fc6270 */
[----:B-1----:R-:W-:Y:S01]  /*3500*/  HMMA.16816.F32 R20, R28, R4, R96 ;  /* 0x000000041c14723c */ /* 0x002fe20000001860 */
[----:B------:R-:W1:Y:S01]  /*3510*/  LDSM.16.M88.4 R8, [R196+0x7800] ;  /* 0x00780000c408783b */ /* 0x000e620000000200 */
[----:B------:R-:W-:Y:S02]  /*3520*/  LOP3.LUT R13, R219, 0x90, RZ, 0xfc, !PT ;  /* 0x00000090db0d7812 */ /* 0x000fe400078efcff */
[----:B------:R-:W-:Y:S02]  /*3530*/  FSEL R165, R115, -INF , !P5 ;  /* 0xff80000073a57808 */ /* 0x000fe40006800000 */
[----:B------:R-:W-:-:S02]  /*3540*/  FSEL R164, R108, -INF , !P3 ;  /* 0xff8000006ca47808 */ /* 0x000fc40005800000 */
[C---:B------:R-:W-:Y:S01]  /*3550*/  ISETP.GE.AND P5, PT, R13.reuse, R206, PT ;  /* 0x000000ce0d00720c */ /* 0x040fe20003fa6270 */
[----:B------:R-:W-:Y:S01]  /*3560*/  HMMA.16816.F32 R24, R28, R6, R92 ;  /* 0x000000061c18723c */ /* 0x000fe2000000185c */
[----:B------:R-:W-:Y:S02]  /*3570*/  ISETP.GE.AND P3, PT, R13, R2, PT ;  /* 0x000000020d00720c */ /* 0x000fe40003f66270 */
[----:B------:R-:W-:Y:S02]  /*3580*/  LOP3.LUT R13, R219, 0x91, RZ, 0xfc, !PT ;  /* 0x00000091db0d7812 */ /* 0x000fe400078efcff */
[----:B------:R-:W-:Y:S02]  /*3590*/  FSEL R163, R110, -INF , !P1 ;  /* 0xff8000006ea37808 */ /* 0x000fe40004800000 */
[----:B------:R-:W-:Y:S02]  /*35a0*/  FSEL R162, R109, -INF , !P4 ;  /* 0xff8000006da27808 */ /* 0x000fe40006000000 */
[----:B------:R-:W-:-:S02]  /*35b0*/  ISETP.GE.AND P1, PT, R13, R206, PT ;  /* 0x000000ce0d00720c */ /* 0x000fc40003f26270 */
[----:B------:R-:W-:Y:S02]  /*35c0*/  ISETP.GE.AND P4, PT, R13, R2, PT ;  /* 0x000000020d00720c */ /* 0x000fe40003f86270 */
[C---:B------:R-:W-:Y:S02]  /*35d0*/  LOP3.LUT R15, R219.reuse, 0x98, RZ, 0xfc, !PT ;  /* 0x00000098db0f7812 */ /* 0x040fe400078efcff */
[----:B------:R-:W-:Y:S02]  /*35e0*/  LOP3.LUT R13, R219, 0x99, RZ, 0xfc, !PT ;  /* 0x00000099db0d7812 */ /* 0x000fe400078efcff */
[----:B------:R-:W-:Y:S02]  /*35f0*/  FSEL R161, R111, -INF , !P6 ;  /* 0xff8000006fa17808 */ /* 0x000fe40007000000 */
[----:B------:R-:W-:Y:S02]  /*3600*/  FSEL R100, R104, -INF , !P5 ;  /* 0xff80000068647808 */ /* 0x000fe40006800000 */
[----:B------:R-:W-:-:S02]  /*3610*/  FSEL R97, R106, -INF , !P3 ;  /* 0xff8000006a617808 */ /* 0x000fc40005800000 */
[----:B------:R-:W-:Y:S02]  /*3620*/  FSEL R99, R105, -INF , !P1 ;  /* 0xff80000069637808 */ /* 0x000fe40004800000 */
[C---:B------:R-:W-:Y:S02]  /*3630*/  ISETP.GE.AND P6, PT, R15.reuse, R206, PT ;  /* 0x000000ce0f00720c */ /* 0x040fe40003fc6270 */
[----:B------:R-:W-:Y:S02]  /*3640*/  ISETP.GE.AND P5, PT, R15, R2, PT ;  /* 0x000000020f00720c */ /* 0x000fe40003fa6270 */
[C---:B------:R-:W-:Y:S02]  /*3650*/  ISETP.GE.AND P3, PT, R13.reuse, R206, PT ;  /* 0x000000ce0d00720c */ /* 0x040fe40003f66270 */
[----:B------:R-:W-:Y:S02]  /*3660*/  ISETP.GE.AND P1, PT, R13, R2, PT ;  /* 0x000000020d00720c */ /* 0x000fe40003f26270 */
[----:B------:R-:W2:Y:S01]  /*3670*/  LDSM.16.M88.4 R12, [R196+0x8000] ;  /* 0x00800000c40c783b */ /* 0x000ea20000000200 */
[----:B------:R-:W-:-:S02]  /*3680*/  LOP3.LUT R5, R219, 0xa0, RZ, 0xfc, !PT ;  /* 0x000000a0db057812 */ /* 0x000fc400078efcff */
[----:B------:R-:W-:Y:S02]  /*3690*/  FSEL R96, R107, -INF , !P4 ;  /* 0xff8000006b607808 */ /* 0x000fe40006000000 */
[----:B------:R-:W-:Y:S02]  /*36a0*/  FSEL R98, R16, -INF , !P6 ;  /* 0xff80000010627808 */ /* 0x000fe40007000000 */
[C---:B------:R-:W-:Y:S02]  /*36b0*/  ISETP.GE.AND P4, PT, R5.reuse, R206, PT ;  /* 0x000000ce0500720c */ /* 0x040fe40003f86270 */
        /* <DEDUP_REMOVED lines=9> */
[----:B-1----:R-:W-:Y:S01]  /*3750*/  HMMA.16816.F32 R16, R28, R8, R88 ;  /* 0x000000081c10723c */ /* 0x002fe20000001858 */
[----:B------:R-:W-:Y:S02]  /*3760*/  FSEL R94, R20, -INF , !P4 ;  /* 0xff800000145e7808 */ /* 0x000fe40006000000 */
[----:B------:R-:W-:Y:S02]  /*3770*/  FSEL R89, R22, -INF , !P6 ;  /* 0xff80000016597808 */ /* 0x000fe40007000000 */
[----:B------:R-:W-:Y:S02]  /*3780*/  FSEL R91, R21, -INF , !P5 ;  /* 0xff800000155b7808 */ /* 0x000fe40006800000 */
[C---:B------:R-:W-:Y:S02]  /*3790*/  ISETP.GE.AND P1, PT, R7.reuse, R206, PT ;  /* 0x000000ce0700720c */ /* 0x040fe40003f26270 */
[----:B------:R-:W-:Y:S02]  /*37a0*/  ISETP.GE.AND P4, PT, R7, R2, PT ;  /* 0x000000020700720c */ /* 0x000fe40003f86270 */
[----:B------:R-:W-:-:S02]  /*37b0*/  ISETP.GE.AND P6, PT, R5, R206, PT ;  /* 0x000000ce0500720c */ /* 0x000fc40003fc6270 */
[----:B------:R-:W-:Y:S02]  /*37c0*/  ISETP.GE.AND P5, PT, R5, R2, PT ;  /* 0x000000020500720c */ /* 0x000fe40003fa6270 */
[----:B------:R-:W1:Y:S01]  /*37d0*/  LDSM.16.M88.4 R4, [R196+0x8800] ;  /* 0x00880000c404783b */ /* 0x000e620000000200 */
[----:B------:R-:W-:Y:S02]  /*37e0*/  FSEL R88, R23, -INF , !P3 ;  /* 0xff80000017587808 */ /* 0x000fe40005800000 */
[----:B------:R-:W-:Y:S01]  /*37f0*/  LOP3.LUT R9, R219, 0xb0, RZ, 0xfc, !PT ;  /* 0x000000b0db097812 */ /* 0x000fe200078efcff */
[----:B------:R-:W-:Y:S01]  /*3800*/  HMMA.16816.F32 R20, R28, R10, R84 ;  /* 0x0000000a1c14723c */ /* 0x000fe20000001854 */
[----:B------:R-:W-:Y:S02]  /*3810*/  FSEL R90, R24, -INF , !P1 ;  /* 0xff800000185a7808 */ /* 0x000fe40004800000 */
[C---:B------:R-:W-:Y:S02]  /*3820*/  ISETP.GE.AND P3, PT, R9.reuse, R206, PT ;  /* 0x000000ce0900720c */ /* 0x040fe40003f66270 */
[----:B------:R-:W-:-:S02]  /*3830*/  ISETP.GE.AND P1, PT, R9, R2, PT ;  /* 0x000000020900720c */ /* 0x000fc40003f26270 */
[----:B------:R-:W-:Y:S02]  /*3840*/  LOP3.LUT R9, R219, 0xb1, RZ, 0xfc, !PT ;  /* 0x000000b1db097812 */ /* 0x000fe400078efcff */
[----:B------:R-:W-:Y:S02]  /*3850*/  FSEL R85, R26, -INF , !P4 ;  /* 0xff8000001a557808 */ /* 0x000fe40006000000 */
[----:B------:R-:W-:Y:S02]  /*3860*/  FSEL R87, R25, -INF , !P6 ;  /* 0xff80000019577808 */ /* 0x000fe40007000000 */
[C---:B------:R-:W-:Y:S02]  /*3870*/  ISETP.GE.AND P4, PT, R9.reuse, R206, PT ;  /* 0x000000ce0900720c */ /* 0x040fe40003f86270 */
[----:B------:R-:W-:Y:S02]  /*3880*/  ISETP.GE.AND P6, PT, R9, R2, PT ;  /* 0x000000020900720c */ /* 0x000fe40003fc6270 */
[----:B------:R-:W-:-:S02]  /*3890*/  LOP3.LUT R11, R219, 0xb8, RZ, 0xfc, !PT ;  /* 0x000000b8db0b7812 */ /* 0x000fc400078efcff */
[----:B------:R-:W-:Y:S02]  /*38a0*/  FSEL R84, R27, -INF , !P5 ;  /* 0xff8000001b547808 */ /* 0x000fe40006800000 */
[----:B------:R-:W-:Y:S01]  /*38b0*/  LOP3.LUT R9, R219, 0xb9, RZ, 0xfc, !PT ;  /* 0x000000b9db097812 */ /* 0x000fe200078efcff */
[----:B--2---:R-:W-:Y:S01]  /*38c0*/  HMMA.16816.F32 R24, R28, R12, R80 ;  /* 0x0000000c1c18723c */ /* 0x004fe20000001850 */
[----:B------:R-:W-:Y:S02]  /*38d0*/  FSEL R86, R16, -INF , !P3 ;  /* 0xff80000010567808 */ /* 0x000fe40005800000 */
[----:B------:R-:W-:Y:S02]  /*38e0*/  FSEL R81, R18, -INF , !P1 ;  /* 0xff80000012517808 */ /* 0x000fe40004800000 */
[----:B------:R-:W-:Y:S02]  /*38f0*/  FSEL R83, R17, -INF , !P4 ;  /* 0xff80000011537808 */ /* 0x000fe40006000000 */
[----:B------:R-:W-:-:S02]  /*3900*/  ISETP.GE.AND P5, PT, R11, R206, PT ;  /* 0x000000ce0b00720c */ /* 0x000fc40003fa6270 */
[----:B------:R-:W-:Y:S02]  /*3910*/  ISETP.GE.AND P3, PT, R11, R2, PT ;  /* 0x000000020b00720c */ /* 0x000fe40003f66270 */
[C---:B------:R-:W-:Y:S02]  /*3920*/  ISETP.GE.AND P1, PT, R9.reuse, R206, PT ;  /* 0x000000ce0900720c */ /* 0x040fe40003f26270 */
[----:B------:R-:W-:Y:S02]  /*3930*/  ISETP.GE.AND P4, PT, R9, R2, PT ;  /* 0x000000020900720c */ /* 0x000fe40003f86270 */
[----:B------:R-:W-:Y:S01]  /*3940*/  LOP3.LUT R13, R219, 0xc0, RZ, 0xfc, !PT ;  /* 0x000000c0db0d7812 */ /* 0x000fe200078efcff */
[----:B------:R-:W2:Y:S01]  /*3950*/  LDSM.16.M88.4 R8, [R196+0x9000] ;  /* 0x00900000c408783b */ /* 0x000ea20000000200 */
[----:B------:R-:W-:Y:S02]  /*3960*/  FSEL R80, R19, -INF , !P6 ;  /* 0xff80000013507808 */ /* 0x000fe40007000000 */
[----:B------:R-:W-:Y:S01]  /*3970*/  FSEL R82, R20, -INF , !P5 ;  /* 0xff80000014527808 */ /* 0x000fe20006800000 */
[----:B------:R-:W-:Y:S01]  /*3980*/  HMMA.16816.F32 R16, R28, R14, R76 ;  /* 0x0000000e1c10723c */ /* 0x000fe2000000184c */
        /* <DEDUP_REMOVED lines=10> */
[----:B-1----:R-:W-:Y:S01]  /*3a30*/  HMMA.16816.F32 R20, R28, R4, R72 ;  /* 0x000000041c14723c */ /* 0x002fe20000001848 */
        /* <DEDUP_REMOVED lines=8> */
[----:B------:R-:W-:Y:S01]  /*3ac0*/  LOP3.LUT R5, R219, 0xd0, RZ, 0xfc, !PT ;  /* 0x000000d0db057812 */ /* 0x000fe200078efcff */
[----:B--2---:R-:W-:Y:S01]  /*3ad0*/  HMMA.16816.F32 R104, R28, R8, R64 ;  /* 0x000000081c68723c */ /* 0x004fe20000001840 */
[----:B------:R-:W-:Y:S01]  /*3ae0*/  FSEL R72, R27, -INF , !P1 ;  /* 0xff8000001b487808 */ /* 0x000fe20004800000 */
[----:B------:R-:W-:-:S04]  /*3af0*/  DEPBAR.LE SB0, 0x0 ;  /* 0x000080000000791a */ /* 0x000fc80000000000 */
[----:B------:R-:W-:Y:S01]  /*3b00*/  FSEL R74, R16, -INF , !P4 ;  /* 0xff800000104a7808 */ /* 0x000fe20006000000 */
[----:B------:R-:W-:Y:S01]  /*3b10*/  BAR.SYNC.DEFER_BLOCKING 0x0 ;  /* 0x0000000000007b1d */ /* 0x000fe20000010000 */
[C---:B------:R-:W-:Y:S02]  /*3b20*/  ISETP.GE.AND P1, PT, R5.reuse, R206, PT ;  /* 0x000000ce0500720c */ /* 0x040fe40003f26270 */
[----:B------:R-:W-:Y:S02]  /*3b30*/  ISETP.GE.AND P4, PT, R5, R2, PT ;  /* 0x000000020500720c */ /* 0x000fe40003f86270 */
[----:B------:R-:W-:Y:S01]  /*3b40*/  HMMA.16816.F32 R4, R28, R6, R68 ;  /* 0x000000061c04723c */ /* 0x000fe20000001844 */
[C---:B------:R-:W-:Y:S02]  /*3b50*/  LOP3.LUT R25, R219.reuse, 0xd1, RZ, 0xfc, !PT ;  /* 0x000000d1db197812 */ /* 0x040fe400078efcff */
[----:B------:R-:W-:Y:S02]  /*3b60*/  LOP3.LUT R27, R219, 0xd8, RZ, 0xfc, !PT ;  /* 0x000000d8db1b7812 */ /* 0x000fe400078efcff */
[----:B------:R-:W-:-:S02]  /*3b70*/  FSEL R71, R17, -INF , !P5 ;  /* 0xff80000011477808 */ /* 0x000fc40006800000 */
[----:B------:R-:W-:Y:S02]  /*3b80*/  FSEL R68, R19, -INF , !P3 ;  /* 0xff80000013447808 */ /* 0x000fe40005800000 */
[----:B------:R-:W-:Y:S02]  /*3b90*/  ISETP.GE.AND P5, PT, R25, R2, PT ;  /* 0x000000021900720c */ /* 0x000fe40003fa6270 */
[-C--:B------:R-:W-:Y:S02]  /*3ba0*/  ISETP.GE.AND P3, PT, R27, R206.reuse, PT ;  /* 0x000000ce1b00720c */ /* 0x080fe40003f66270 */
[----:B------:R-:W-:Y:S02]  /*3bb0*/  LOP3.LUT R9, R219, 0xe0, RZ, 0xfc, !PT ;  /* 0x000000e0db097812 */ /* 0x000fe400078efcff */
[----:B------:R-:W-:Y:S02]  /*3bc0*/  FSEL R64, R23, -INF , !P5 ;  /* 0xff80000017407808 */ /* 0x000fe40006800000 */
[----:B------:R-:W-:-:S02]  /*3bd0*/  ISETP.GE.AND P5, PT, R9, R206, PT ;  /* 0x000000ce0900720c */ /* 0x000fc40003fa6270 */
[----:B------:R-:W-:Y:S02]  /*3be0*/  FSEL R66, R4, -INF , !P3 ;  /* 0xff80000004427808 */ /* 0x000fe40005800000 */
[----:B------:R-:W-:Y:S02]  /*3bf0*/  ISETP.GE.AND P3, PT, R9, R2, PT ;  /* 0x000000020900720c */ /* 0x000fe40003f66270 */
[C---:B------:R-:W-:Y:S01]  /*3c00*/  HMMA.16816.F32 R8, R28.reuse, R10, R60 ;  /* 0x0000000a1c08723c */ /* 0x040fe2000000183c */
[----:B------:R-:W-:Y:S02]  /*3c10*/  FSEL R69, R18, -INF , !P6 ;  /* 0xff80000012457808 */ /* 0x000fe40007000000 */
[----:B------:R-:W-:Y:S02]  /*3c20*/  ISETP.GE.AND P6, PT, R25, R206, PT ;  /* 0x000000ce1900720c */ /* 0x000fe40003fc6270 */
[----:B------:R-:W-:Y:S02]  /*3c30*/  LOP3.LUT R17, R219, 0xd9, RZ, 0xfc, !PT ;  /* 0x000000d9db117812 */ /* 0x000fe400078efcff */
[----:B------:R-:W-:Y:S01]  /*3c40*/  FSEL R70, R20, -INF , !P1 ;  /* 0xff80000014467808 */ /* 0x000fe20004800000 */
[----:B-1----:R-:W-:Y:S01]  /*3c50*/  HMMA.16816.F32 R32, R28, R14, R32 ;  /* 0x0000000e1c20723c */ /* 0x002fe20000001820 */
[----:B------:R-:W-:-:S02]  /*3c60*/  FSEL R65, R22, -INF , !P4 ;  /* 0xff80000016417808 */ /* 0x000fc40006000000 */
[----:B------:R-:W-:Y:S02]  /*3c70*/  FSEL R67, R21, -INF , !P6 ;  /* 0xff80000015437808 */ /* 0x000fe40007000000 */
[----:B------:R-:W-:Y:S02]  /*3c80*/  ISETP.GE.AND P1, PT, R27, R2, PT ;  /* 0x000000021b00720c */ /* 0x000fe40003f26270 */
[C---:B------:R-:W-:Y:S01]  /*3c90*/  ISETP.GE.AND P4, PT, R17.reuse, R206, PT ;  /* 0x000000ce1100720c */ /* 0x040fe20003f86270 */
[----:B------:R-:W-:Y:S01]  /*3ca0*/  HMMA.16816.F32 R56, R28, R12, R56 ;  /* 0x0000000c1c38723c */ /* 0x000fe20000001838 */
[----:B------:R-:W-:Y:S02]  /*3cb0*/  ISETP.GE.AND P6, PT, R17, R2, PT ;  /* 0x000000021100720c */ /* 0x000fe40003fc6270 */
[C---:B------:R-:W-:Y:S02]  /*3cc0*/  LOP3.LUT R17, R219.reuse, 0xe1, RZ, 0xfc, !PT ;  /* 0x000000e1db117812 */ /* 0x040fe400078efcff */
[----:B------:R-:W-:-:S02]  /*3cd0*/  LOP3.LUT R19, R219, 0xe8, RZ, 0xfc, !PT ;  /* 0x000000e8db137812 */ /* 0x000fc400078efcff */
[----:B------:R-:W-:Y:S02]  /*3ce0*/  FSEL R61, R6, -INF , !P1 ;  /* 0xff800000063d7808 */ /* 0x000fe40004800000 */
[----:B------:R-:W-:Y:S02]  /*3cf0*/  FSEL R63, R5, -INF , !P4 ;  /* 0xff800000053f7808 */ /* 0x000fe40006000000 */
[----:B------:R-:W-:Y:S02]  /*3d00*/  FSEL R60, R7, -INF , !P6 ;  /* 0xff800000073c7808 */ /* 0x000fe40007000000 */
[C---:B------:R-:W-:Y:S02]  /*3d10*/  ISETP.GE.AND P1, PT, R17.reuse, R206, PT ;  /* 0x000000ce1100720c */ /* 0x040fe40003f26270 */
[----:B------:R-:W-:Y:S02]  /*3d20*/  ISETP.GE.AND P4, PT, R17, R2, PT ;  /* 0x000000021100720c */ /* 0x000fe40003f86270 */
[----:B------:R-:W-:-:S02]  /*3d30*/  ISETP.GE.AND P6, PT, R19, R206, PT ;  /* 0x000000ce1300720c */ /* 0x000fc40003fc6270 */
[C---:B------:R-:W-:Y:S02]  /*3d40*/  LOP3.LUT R5, R219.reuse, 0xe9, RZ, 0xfc, !PT ;  /* 0x000000e9db057812 */ /* 0x040fe400078efcff */
[----:B------:R-:W-:Y:S02]  /*3d50*/  LOP3.LUT R7, R219, 0xf0, RZ, 0xfc, !PT ;  /* 0x000000f0db077812 */ /* 0x000fe400078efcff */
[----:B------:R-:W-:Y:S02]  /*3d60*/  FSEL R105, R105, -INF , !P1 ;  /* 0xff80000069697808 */ /* 0x000fe40004800000 */
[----:B------:R-:W-:Y:S02]  /*3d70*/  FSEL R101, R107, -INF , !P4 ;  /* 0xff8000006b657808 */ /* 0x000fe40006000000 */
[----:B------:R-:W-:Y:S02]  /*3d80*/  FSEL R102, R8, -INF , !P6 ;  /* 0xff80000008667808 */ /* 0x000fe40007000000 */
[----:B------:R-:W-:-:S02]  /*3d90*/  ISETP.GE.AND P1, PT, R5, R2, PT ;  /* 0x000000020500720c */ /* 0x000fc40003f26270 */
[C---:B------:R-:W-:Y:S02]  /*3da0*/  ISETP.GE.AND P4, PT, R7.reuse, R206, PT ;  /* 0x000000ce0700720c */ /* 0x040fe40003f86270 */
[----:B------:R-:W-:Y:S02]  /*3db0*/  ISETP.GE.AND P6, PT, R7, R2, PT ;  /* 0x000000020700720c */ /* 0x000fe40003fc6270 */
[----:B------:R-:W-:Y:S02]  /*3dc0*/  LOP3.LUT R7, R219, 0xf8, RZ, 0xfc, !PT ;  /* 0x000000f8db077812 */ /* 0x000fe400078efcff */
[----:B------:R-:W-:Y:S02]  /*3dd0*/  FSEL R108, R11, -INF , !P1 ;  /* 0xff8000000b6c7808 */ /* 0x000fe40004800000 */
[----:B------:R-:W-:Y:S02]  /*3de0*/  ISETP.GE.AND P1, PT, R7, R206, PT ;  /* 0x000000ce0700720c */ /* 0x000fe40003f26270 */
[----:B------:R-:W-:-:S02]  /*3df0*/  FSEL R62, R104, -INF , !P5 ;  /* 0xff800000683e7808 */ /* 0x000fc40006800000 */
[----:B------:R-:W-:Y:S02]  /*3e00*/  FSEL R109, R32, -INF , !P1 ;  /* 0xff800000206d7808 */ /* 0x000fe40004800000 */
[----:B------:R-:W-:Y:S02]  /*3e10*/  FSEL R103, R106, -INF , !P3 ;  /* 0xff8000006a677808 */ /* 0x000fe40005800000 */
[----:B------:R-:W-:Y:S02]  /*3e20*/  ISETP.NE.AND P1, PT, R3, 0x1, PT ;  /* 0x000000010300780c */ /* 0x000fe40003f25270 */
[----:B------:R-:W-:Y:S02]  /*3e30*/  ISETP.GE.AND P5, PT, R19, R2, PT ;  /* 0x000000021300720c */ /* 0x000fe40003fa6270 */
[----:B------:R-:W-:Y:S02]  /*3e40*/  ISETP.GE.AND P3, PT, R5, R206, PT ;  /* 0x000000ce0500720c */ /* 0x000fe40003f66270 */
        /* <DEDUP_REMOVED lines=8> */
[----:B------:R-:W-:Y:S02]  /*3ed0*/  FSEL R112, R57, -INF , !P5 ;  /* 0xff80000039707808 */ /* 0x000fe40006800000 */
[----:B------:R-:W-:Y:S02]  /*3ee0*/  FSEL R106, R59, -INF , !P3 ;  /* 0xff8000003b6a7808 */ /* 0x000fe40005800000 */
[----:B------:R-:W-:Y:S02]  /*3ef0*/  ISETP.GE.AND P4, PT, R7, R2, PT ;  /* 0x000000020700720c */ /* 0x000fe40003f86270 */
[-C--:B------:R-:W-:Y:S02]  /*3f00*/  ISETP.GE.AND P6, PT, R219, R206.reuse, PT ;  /* 0x000000cedb00720c */ /* 0x080fe40003fc6270 */
[----:B------:R-:W-:-:S02]  /*3f10*/  ISETP.GE.AND P5, PT, R5, R206, PT ;  /* 0x000000ce0500720c */ /* 0x000fc40003fa6270 */
[----:B------:R-:W-:Y:S02]  /*3f20*/  ISETP.GE.AND P3, PT, R5, R2, PT ;  /* 0x000000020500720c */ /* 0x000fe40003f66270 */
[----:B------:R-:W-:Y:S02]  /*3f30*/  FSEL R48, R48, -INF , !P6 ;  /* 0xff80000030307808 */ /* 0x000fe40007000000 */
[----:B------:R-:W-:Y:S02]  /*3f40*/  FSEL R115, R34, -INF , !P4 ;  /* 0xff80000022737808 */ /* 0x000fe40006000000 */
[----:B------:R-:W-:Y:S02]  /*3f50*/  FSEL R116, R33, -INF , !P5 ;  /* 0xff80000021747808 */ /* 0x000fe40006800000 */
[----:B------:R-:W-:Y:S01]  /*3f60*/  FSEL R113, R35, -INF , !P3 ;  /* 0xff80000023717808 */ /* 0x000fe20005800000 */
[----:B------:R-:W-:Y:S06]  /*3f70*/  @!P1 BRA `(.L_x_1920) ;  /* 0x0000000400dc9947 */ /* 0x000fec0003800000 */
        /* <DEDUP_REMOVED lines=11> */
.L_x_1921:
[----:B------:R-:W1:Y:S01]  /*4030*/  LDC R5, c[0x0][0x4f0] ;  /* 0x00013c00ff057b82 */ /* 0x000e620000000800 */
[----:B------:R-:W-:Y:S02]  /*4040*/  LEA R10, R3, 0xfffffe00, 0x8 ;  /* 0xfffffe00030a7811 */ /* 0x000fe400078e40ff */
[----:B------:R-:W-:Y:S02]  /*4050*/  IABS R6, R234 ;  /* 0x000000ea00067213 */ /* 0x000fe40000000000 */
[----:B------:R-:W-:Y:S02]  /*4060*/  IABS R4, R10 ;  /* 0x0000000a00047213 */ /* 0x000fe40000000000 */
[-C--:B-1----:R-:W-:Y:S02]  /*4070*/  IABS R2, R5.reuse ;  /* 0x0000000500027213 */ /* 0x082fe40000000000 */
[----:B------:R-:W-:Y:S02]  /*4080*/  LOP3.LUT R10, R10, R5, RZ, 0x3c, !PT ;  /* 0x000000050a0a7212 */ /* 0x000fe400078e3cff */
        /* <DEDUP_REMOVED lines=22> */
[----:B------:R-:W-:Y:S02]  /*41f0*/  LOP3.LUT R2, R234, R5, RZ, 0x3c, !PT ;  /* 0x00000005ea027212 */ /* 0x000fe400078e3cff */
[----:B------:R-:W-:-:S02]  /*4200*/  ISETP.GE.AND P3, PT, R10, RZ, PT ;  /* 0x000000ff0a00720c */ /* 0x000fc40003f66270 */
[----:B------:R-:W-:Y:S02]  /*4210*/  ISETP.GE.AND P4, PT, R2, RZ, PT ;  /* 0x000000ff0200720c */ /* 0x000fe40003f86270 */
[----:B------:R-:W-:-:S03]  /*4220*/  LOP3.LUT R9, RZ, R5, RZ, 0x33, !PT ;  /* 0x00000005ff097212 */ /* 0x000fc600078e33ff */
[----:B------:R-:W-:Y:S01]  /*4230*/  @P5 VIADD R8, R8, 0x1 ;  /* 0x0000000108085836 */ /* 0x000fe20000000000 */
[----:B------:R-:W-:Y:S02]  /*4240*/  ISETP.NE.AND P5, PT, R5, RZ, PT ;  /* 0x000000ff0500720c */ /* 0x000fe40003fa5270 */
[----:B------:R-:W-:-:S03]  /*4250*/  @P6 IADD3 R11, PT, PT, R11, 0x1, RZ ;  /* 0x000000010b0b6810 */ /* 0x000fc60007ffe0ff */
[----:B------:R-:W-:Y:S02]  /*4260*/  @!P3 IMAD.MOV R8, RZ, RZ, -R8 ;  /* 0x000000ffff08b224 */ /* 0x000fe400078e0a08 */
[----:B------:R-:W-:-:S03]  /*4270*/  @!P4 IADD3 R11, PT, PT, -R11, RZ, RZ ;  /* 0x000000ff0b0bc210 */ /* 0x000fc60007ffe1ff */
        /* <DEDUP_REMOVED lines=15> */
[----:B------:R-:W-:Y:S02]  /*4370*/  IMAD R4, R4, UR18, RZ ;  /* 0x0000001204047c24 */ /* 0x000fe4000f8e02ff */
[----:B------:R-:W-:-:S04]  /*4380*/  IMAD.WIDE.U32 R6, R5, UR18, R6 ;  /* 0x0000001205067c25 */ /* 0x000fc8000f8e0006 */
[----:B------:R-:W-:Y:S01]  /*4390*/  IMAD R4, R5, UR19, R4 ;  /* 0x0000001305047c24 */ /* 0x000fe2000f8e0204 */
[----:B------:R-:W-:-:S04]  /*43a0*/  LEA R230, P3, R6, R230, 0x1 ;  /* 0x000000e606e67211 */ /* 0x000fc800078608ff */
[----:B------:R-:W-:-:S04]  /*43b0*/  IADD3 R4, PT, PT, R7, R4, RZ ;  /* 0x0000000407047210 */ /* 0x000fc80007ffe0ff */
[----:B------:R-:W-:-:S07]  /*43c0*/  LEA.HI.X R231, R6, R231, R4, 0x1, P3 ;  /* 0x000000e706e77211 */ /* 0x000fce00018f0c04 */
.L_x_1922:
[----:B------:R-:W-:Y:S01]  /*43d0*/  IADD3 R20, P3, PT, R230, UR7, RZ ;  /* 0x00000007e6147c10 */ /* 0x000fe2000ff7e0ff */
[----:B------:R-:W-:Y:S01]  /*43e0*/  @!PT LDS RZ, [RZ] ;  /* 0x00000000fffff984 */ /* 0x000fe20000000800 */
[----:B------:R-:W-:Y:S01]  /*43f0*/  @!PT LDS RZ, [RZ] ;  /* 0x00000000fffff984 */ /* 0x000fe20000000800 */
[----:B------:R-:W-:Y:S01]  /*4400*/  @!PT LDS RZ, [RZ] ;  /* 0x00000000fffff984 */ /* 0x000fe20000000800 */
[----:B------:R-:W-:Y:S03]  /*4410*/  LDGSTS.E.BYPASS.LTC128B.128 [R241+0x2000], desc[UR26][R230.64] ;  /* 0x02000000e6f17fae */ /* 0x000fe6000b981a1a */
[----:B------:R-:W-:Y:S02]  /*4420*/  IADD3.X R21, PT, PT, R231, UR4, RZ, P3, !PT ;  /* 0x00000004e7157c10 */ /* 0x000fe40009ffe4ff */
[----:B------:R-:W-:-:S03]  /*4430*/  IADD3 R18, P3, PT, R20, UR7, RZ ;  /* 0x0000000714127c10 */ /* 0x000fc6000ff7e0ff */
[----:B------:R1:W-:Y:S01]  /*4440*/  LDGSTS.E.BYPASS.LTC128B.128 [R241+0x2800], desc[UR26][R20.64] ;  /* 0x0280000014f17fae */ /* 0x0003e2000b981a1a */
[----:B------:R-:W-:Y:S02]  /*4450*/  IADD3.X R19, PT, PT, R21, UR4, RZ, P3, !PT ;  /* 0x0000000415137c10 */ /* 0x000fe40009ffe4ff */
[----:B------:R-:W-:-:S03]  /*4460*/  IADD3 R16, P3, PT, R18, UR7, RZ ;  /* 0x0000000712107c10 */ /* 0x000fc6000ff7e0ff */
[----:B------:R-:W-:Y:S01]  /*4470*/  LDGSTS.E.BYPASS.LTC128B.128 [R241+0x3000], desc[UR26][R18.64] ;  /* 0x0300000012f17fae */ /* 0x000fe2000b981a1a */
[----:B------:R-:W-:Y:S02]  /*4480*/  IADD3.X R17, PT, PT, R19, UR4, RZ, P3, !PT ;  /* 0x0000000413117c10 */ /* 0x000fe40009ffe4ff */
[----:B------:R-:W-:-:S03]  /*4490*/  IADD3 R14, P3, PT, R16, UR7, RZ ;  /* 0x00000007100e7c10 */ /* 0x000fc6000ff7e0ff */
[----:B------:R2:W-:Y:S01]  /*44a0*/  LDGSTS.E.BYPASS.LTC128B.128 [R241+0x3800], desc[UR26][R16.64] ;  /* 0x0380000010f17fae */ /* 0x0005e2000b981a1a */
        /* <DEDUP_REMOVED lines=22> */
[----:B-1----:R-:W-:-:S03]  /*4610*/  IADD3 R20, P3, PT, R24, UR7, RZ ;  /* 0x0000000718147c10 */ /* 0x002fc6000ff7e0ff */
[----:B------:R1:W-:Y:S01]  /*4620*/  LDGSTS.E.BYPASS.LTC128B.128 [R241+0x7800], desc[UR26][R24.64] ;  /* 0x0780000018f17fae */ /* 0x0003e2000b981a1a */
[----:B------:R-:W-:Y:S02]  /*4630*/  IADD3.X R21, PT, PT, R25, UR4, RZ, P3, !PT ;  /* 0x0000000419157c10 */ /* 0x000fe40009ffe4ff */
[----:B--2---:R-:W-:-:S03]  /*4640*/  IADD3 R16, P3, PT, R20, UR7, RZ ;  /* 0x0000000714107c10 */ /* 0x004fc6000ff7e0ff */
[----:B------:R1:W-:Y:S01]  /*4650*/  LDGSTS.E.BYPASS.LTC128B.128 [R241+0x8000], desc[UR26][R20.64] ;  /* 0x0800000014f17fae */ /* 0x0003e2000b981a1a */
[----:B------:R-:W-:Y:S02]  /*4660*/  IADD3.X R17, PT, PT, R21, UR4, RZ, P3, !PT ;  /* 0x0000000415117c10 */ /* 0x000fe40009ffe4ff */
[----:B---3--:R-:W-:-:S03]  /*4670*/  IADD3 R14, P3, PT, R16, UR7, RZ ;  /* 0x00000007100e7c10 */ /* 0x008fc6000ff7e0ff */
[----:B------:R1:W-:Y:S01]  /*4680*/  LDGSTS.E.BYPASS.LTC128B.128 [R241+0x8800], desc[UR26][R16.64] ;  /* 0x0880000010f17fae */ /* 0x0003e2000b981a1a */
[----:B------:R-:W-:Y:S02]  /*4690*/  IADD3.X R15, PT, PT, R17, UR4, RZ, P3, !PT ;  /* 0x00000004110f7c10 */ /* 0x000fe40009ffe4ff */
[----:B----4-:R-:W-:-:S03]  /*46a0*/  IADD3 R10, P3, PT, R14, UR7, RZ ;  /* 0x000000070e0a7c10 */ /* 0x010fc6000ff7e0ff */
[----:B------:R1:W-:Y:S01]  /*46b0*/  LDGSTS.E.BYPASS.LTC128B.128 [R241+0x9000], desc[UR26][R14.64] ;  /* 0x090000000ef17fae */ /* 0x0003e2000b981a1a */
[----:B------:R-:W-:-:S05]  /*46c0*/  IADD3.X R11, PT, PT, R15, UR4, RZ, P3, !PT ;  /* 0x000000040f0b7c10 */ /* 0x000fca0009ffe4ff */
[----:B------:R1:W-:Y:S04]  /*46d0*/  LDGSTS.E.BYPASS.LTC128B.128 [R241+0x9800], desc[UR26][R10.64] ;  /* 0x098000000af17fae */ /* 0x0003e8000b981a1a */
[----:B------:R-:W0:Y:S02]  /*46e0*/  LDGDEPBAR ;  /* 0x00000000000079af */ /* 0x000e240000000000 */
.L_x_1920:
[----:B------:R-:W-:Y:S01]  /*46f0*/  FMNMX3.FTZ R5, R48, R212, R208, !PT ;  /* 0x000000d430057276 */ /* 0x000fe200078100d0 */
[----:B------:R-:W2:Y:S01]  /*4700*/  LDCU UR4, c[0x0][0x45c] ;  /* 0x00008b80ff0477ac */ /* 0x000ea20008000800 */
        /* <DEDUP_REMOVED lines=61> */
[----:B------:R-:W-:Y:S02]  /*4ae0*/  FMNMX.FTZ R8, R116, R5, !PT ;  /* 0x0000000574087209 */ /* 0x000fe40007810000 */
[----:B------:R-:W-:Y:S02]  /*4af0*/  FMNMX.FTZ R6, R113, R6, !PT ;  /* 0x0000000671067209 */ /* 0x000fe40007810000 */
[----:B------:R-:W-:Y:S01]  /*4b00*/  LOP3.LUT R226, R0, 0x200, R195, 0xf8, !PT ;  /* 0x0000020000e27812 */ /* 0x000fe200078ef8c3 */
[----:B------:R-:W3:Y:S03]  /*4b10*/  SHFL.BFLY PT, R7, R8, 0x2, 0x1f ;  /* 0x0c401f0008077f89 */ /* 0x000ee600000e0000 */
[----:B------:R-:W-:Y:S01]  /*4b20*/  LEA R226, R226, UR5, 0x1 ;  /* 0x00000005e2e27c11 */ /* 0x000fe2000f8e08ff */
[----:B------:R-:W4:Y:S03]  /*4b30*/  SHFL.BFLY PT, R5, R6, 0x2, 0x1f ;  /* 0x0c401f0006057f89 */ /* 0x000f2600000e0000 */
[-C--:B------:R-:W-:Y:S01]  /*4b40*/  IADD3 R118, PT, PT, R197, R226.reuse, RZ ;  /* 0x000000e2c5767210 */ /* 0x080fe20007ffe0ff */
[----:B-1----:R-:W-:Y:S01]  /*4b50*/  LDSM.16.MT88.4 R20, [R226+0xa000] ;  /* 0x00a00000e214783b */ /* 0x002fe20000004200 */
[----:B------:R-:W-:-:S02]  /*4b60*/  IADD3 R117, PT, PT, R193, R226, RZ ;  /* 0x000000e2c1757210 */ /* 0x000fc40007ffe0ff */
[----:B------:R-:W-:Y:S01]  /*4b70*/  IADD3 R104, PT, PT, R193, R118, RZ ;  /* 0x00000076c1687210 */ /* 0x000fe20007ffe0ff */
[----:B------:R-:W-:Y:S04]  /*4b80*/  LDSM.16.MT88.4 R28, [R226+0xa800] ;  /* 0x00a80000e21c783b */ /* 0x000fe80000004200 */
[----:B------:R-:W-:Y:S04]  /*4b90*/  LDSM.16.MT88.4 R12, [R117+0xa000] ;  /* 0x00a00000750c783b */ /* 0x000fe80000004200 */
[----:B------:R-:W-:Y:S01]  /*4ba0*/  LDSM.16.MT88.4 R32, [R104+0xa000] ;  /* 0x00a000006820783b */ /* 0x000fe20000004200 */
[----:B---3--:R-:W-:-:S03]  /*4bb0*/  FMNMX.FTZ R7, R8, R7, !PT ;  /* 0x0000000708077209 */ /* 0x008fc60007810000 */
[----:B------:R-:W-:Y:S01]  /*4bc0*/  LDSM.16.MT88.4 R36, [R104+0xa800] ;  /* 0x00a800006824783b */ /* 0x000fe20000004200 */
[----:B----4-:R-:W-:-:S03]  /*4bd0*/  FMNMX.FTZ R5, R6, R5, !PT ;  /* 0x0000000506057209 */ /* 0x010fc60007810000 */
[----:B------:R-:W1:Y:S04]  /*4be0*/  SHFL.BFLY PT, R2, R7, 0x1, 0x1f ;  /* 0x0c201f0007027f89 */ /* 0x000e6800000e0000 */
[----:B------:R-:W3:Y:S04]  /*4bf0*/  SHFL.BFLY PT, R4, R5, 0x1, 0x1f ;  /* 0x0c201f0005047f89 */ /* 0x000ee800000e0000 */
[----:B------:R-:W-:Y:S01]  /*4c00*/  LDSM.16.MT88.4 R56, [R118+0xa800] ;  /* 0x00a800007638783b */ /* 0x000fe20000004200 */
[----:B-1----:R-:W-:Y:S02]  /*4c10*/  FMNMX.FTZ R2, R7, R2, !PT ;  /* 0x0000000207027209 */ /* 0x002fe40007810000 */
[----:B---3--:R-:W-:-:S03]  /*4c20*/  FMNMX.FTZ R0, R5, R4, !PT ;  /* 0x0000000405007209 */ /* 0x008fc60007810000 */
[C---:B--2---:R-:W-:Y:S01]  /*4c30*/  FMUL.FTZ R127, R2.reuse, UR4 ;  /* 0x00000004027f7c20 */ /* 0x044fe20008410000 */
[----:B------:R-:W-:Y:S01]  /*4c40*/  FSETP.NEU.FTZ.AND P3, PT, R2, -INF , PT ;  /* 0xff8000000200780b */ /* 0x000fe20003f7d000 */
[----:B------:R-:W1:Y:S01]  /*4c50*/  LDSM.16.MT88.4 R4, [R118+0xa000] ;  /* 0x00a000007604783b */ /* 0x000e620000004200 */
[C---:B------:R-:W-:Y:S02]  /*4c60*/  FMUL.FTZ R124, R0.reuse, UR4 ;  /* 0x00000004007c7c20 */ /* 0x040fe40008410000 */
[----:B------:R-:W-:Y:S02]  /*4c70*/  FSEL R127, R127, RZ, P3 ;  /* 0x000000ff7f7f7208 */ /* 0x000fe40001800000 */
[----:B------:R-:W-:-:S03]  /*4c80*/  FSETP.NEU.FTZ.AND P3, PT, R0, -INF , PT ;  /* 0xff8000000000780b */ /* 0x000fc60003f7d000 */
[--C-:B------:R-:W-:Y:S01]  /*4c90*/  FFMA.FTZ R128, R48, UR4, -R127.reuse ;  /* 0x0000000430807c23 */ /* 0x100fe2000801087f */
[----:B------:R-:W-:Y:S01]  /*4ca0*/  FSEL R124, R124, RZ, P3 ;  /* 0x000000ff7c7c7208 */ /* 0x000fe20001800000 */
[--C-:B------:R-:W-:Y:S01]  /*4cb0*/  FFMA.FTZ R125, R212, UR4, -R127.reuse ;  /* 0x00000004d47d7c23 */ /* 0x100fe2000801087f */
[--C-:B------:R-:W-:Y:S01]  /*4cc0*/  FFMA.FTZ R126, R208, UR4, -R127.reuse ;  /* 0x00000004d07e7c23 */ /* 0x100fe2000801087f */
        /* <DEDUP_REMOVED lines=16> */
[----:B------:R-:W3:Y:S01]  /*4dd0*/  LDSM.16.MT88.4 R52, [R117+0xa800] ;  /* 0x00a800007534783b */ /* 0x000ee20000004200 */
[--C-:B------:R-:W-:Y:S01]  /*4de0*/  FFMA.FTZ R138, R50, UR4, -R127.reuse ;  /* 0x00000004328a7c23 */ /* 0x100fe2000801087f */
[----:B------:R-:W4:Y:S01]  /*4df0*/  MUFU.EX2 R123, R123 ;  /* 0x0000007b007b7308 */ /* 0x000f220000000800 */
        /* <DEDUP_REMOVED lines=10> */
[----:B------:R-:W-:Y:S01]  /*4ea0*/  LDSM.16.MT88.4 R48, [R226+0xb000] ;  /* 0x00b00000e230783b */ /* 0x000fe20000004200 */
[----:B------:R-:W-:Y:S01]  /*4eb0*/  MUFU.EX2 R120, R120 ;  /* 0x0000007800787308 */ /* 0x000fe20000000800 */
[--C-:B------:R-:W-:Y:S01]  /*4ec0*/  FFMA.FTZ R145, R150, UR4, -R127.reuse ;  /* 0x0000000496917c23 */ /* 0x100fe2000801087f */
[----:B----4-:R-:W-:Y:S01]  /*4ed0*/  F2FP.F16.F32.PACK_AB R42, R123, R126 ;  /* 0x0000007e7b2a723e */ /* 0x010fe200000000ff */
        /* <DEDUP_REMOVED lines=15> */
[----:B----4-:R-:W-:Y:S01]  /*4fd0*/  F2FP.F16.F32.PACK_AB R43, R119, R120 ;  /* 0x00000078772b723e */ /* 0x010fe200000000ff */
        /* <DEDUP_REMOVED lines=30> */
[C---:B-1----:R-:W-:Y:S01]  /*51c0*/  HMMA.16816.F32 R8, R40.reuse, R4, RZ ;  /* 0x000000042808723c */ /* 0x042fe200000018ff */
[--C-:B------:R-:W-:Y:S01]  /*51d0*/  FFMA.FTZ R180, R180, UR4, -R127.reuse ;  /* 0x00000004b4b47c23 */ /* 0x100fe2000801087f */
[--C-:B------:R-:W-:Y:S01]  /*51e0*/  FFMA.FTZ R181, R181, UR4, -R124.reuse ;  /* 0x00000004b5b57c23 */ /* 0x100fe2000801087c */
[----:B------:R-:W-:Y:S01]  /*51f0*/  MUFU.EX2 R140, R140 ;  /* 0x0000008c008c7308 */ /* 0x000fe20000000800 */
[--C-:B------:R-:W-:Y:S01]  /*5200*/  FFMA.FTZ R168, R168, UR4, -R127.reuse ;  /* 0x00000004a8a87c23 */ /* 0x100fe2000801087f */
[--C-:B------:R-:W-:Y:S01]  /*5210*/  FFMA.FTZ R194, R164, UR4, -R127.reuse ;  /* 0x00000004a4c27c23 */ /* 0x100fe2000801087f */
[--C-:B------:R-:W-:Y:S01]  /*5220*/  FFMA.FTZ R164, R167, UR4, -R124.reuse ;  /* 0x00000004a7a47c23 */ /* 0x100fe2000801087c */
[----:B------:R-:W-:Y:S01]  /*5230*/  MUFU.EX2 R139, R139 ;  /* 0x0000008b008b7308 */ /* 0x000fe20000000800 */
[C---:B------:R-:W-:Y:S01]  /*5240*/  HMMA.16816.F32 R12, R40.reuse, R14, RZ ;  /* 0x0000000e280c723c */ /* 0x040fe200000018ff */
[----:B------:R-:W-:Y:S01]  /*5250*/  FFMA.FTZ R195, R162, UR4, -R127 ;  /* 0x00000004a2c37c23 */ /* 0x000fe2000801087f */
[--C-:B------:R-:W-:Y:S01]  /*5260*/  FFMA.FTZ R165, R165, UR4, -R124.reuse ;  /* 0x00000004a5a57c23 */ /* 0x100fe2000801087c */
[----:B------:R-:W1:Y:S01]  /*5270*/  MUFU.EX2 R144, R144 ;  /* 0x0000009000907308 */ /* 0x000e620000000800 */
[--C-:B------:R-:W-:Y:S01]  /*5280*/  FFMA.FTZ R196, R89, UR4, -R124.reuse ;  /* 0x0000000459c47c23 */ /* 0x100fe2000801087c */
[----:B------:R-:W-:Y:S01]  /*5290*/  FFMA.FTZ R89, R84, UR4, -R124 ;  /* 0x0000000454597c23 */ /* 0x000fe2000801087c */
[----:B------:R-:W-:Y:S01]  /*52a0*/  FADD.FTZ R125, R128, R125 ;  /* 0x0000007d807d7221 */ /* 0x000fe20000010000 */
[----:B------:R-:W-:Y:S01]  /*52b0*/  MUFU.EX2 R142, R142 ;  /* 0x0000008e008e7308 */ /* 0x000fe20000000800 */
[C---:B------:R-:W-:Y:S01]  /*52c0*/  HMMA.16816.F32 R4, R40.reuse, R6, RZ ;  /* 0x000000062804723c */ /* 0x040fe200000018ff */
[----:B------:R-:W-:Y:S01]  /*52d0*/  FADD.FTZ R121, R122, R121 ;  /* 0x000000797a797221 */ /* 0x000fe20000010000 */
[----:B------:R-:W-:Y:S01]  /*52e0*/  FADD.FTZ R126, R126, R125 ;  /* 0x0000007d7e7e7221 */ /* 0x000fe20000010000 */
[----:B------:R-:W1:Y:S01]  /*52f0*/  MUFU.EX2 R143, R143 ;  /* 0x0000008f008f7308 */ /* 0x000e620000000800 */
[----:B------:R-:W-:Y:S01]  /*5300*/  FFMA.FTZ R63, R63, UR4, -R127 ;  /* 0x000000043f3f7c23 */ /* 0x000fe2000801087f */
[----:B------:R-:W-:Y:S01]  /*5310*/  FADD.FTZ R120, R120, R121 ;  /* 0x0000007978787221 */ /* 0x000fe20000010000 */
[----:B------:R-:W-:Y:S01]  /*5320*/  FADD.FTZ R123, R123, R126 ;  /* 0x0000007e7b7b7221 */ /* 0x000fe20000010000 */
[----:B------:R-:W-:Y:S01]  /*5330*/  MUFU.EX2 R147, R147 ;  /* 0x0000009300937308 */ /* 0x000fe20000000800 */
[C---:B------:R-:W-:Y:S01]  /*5340*/  HMMA.16816.F32 R44, R40.reuse, R32, RZ ;  /* 0x00000020282c723c */ /* 0x040fe200000018ff */
[----:B--2---:R-:W-:Y:S01]  /*5350*/  F2FP.F16.F32.PACK_AB R32, R135, R136 ;  /* 0x000000888720723e */ /* 0x004fe200000000ff */
[----:B------:R-:W-:Y:S01]  /*5360*/  FADD.FTZ R119, R119, R120 ;  /* 0x0000007877777221 */ /* 0x000fe20000010000 */
[----:B----4-:R-:W-:Y:S01]  /*5370*/  F2FP.F16.F32.PACK_AB R33, R131, R132 ;  /* 0x000000848321723e */ /* 0x010fe200000000ff */
[----:B------:R-:W2:Y:S01]  /*5380*/  MUFU.EX2 R146, R146 ;  /* 0x0000009200927308 */ /* 0x000ea20000000800 */
        /* <DEDUP_REMOVED lines=13> */
[----:B------:R-:W-:Y:S01]  /*5460*/  HMMA.16816.F32 R24, R32, R28, R24 ;  /* 0x0000001c2018723c */ /* 0x000fe20000001818 */
[----:B------:R-:W-:Y:S01]  /*5470*/  MUFU.EX2 R150, R150 ;  /* 0x0000009600967308 */ /* 0x000fe20000000800 */
[----:B------:R-:W-:Y:S01]  /*5480*/  FADD.FTZ R133, R133, R134 ;  /* 0x0000008685857221 */ /* 0x000fe20000010000 */
[----:B------:R-:W-:Y:S01]  /*5490*/  FADD.FTZ R130, R129, R130 ;  /* 0x0000008281827221 */ /* 0x000fe20000010000 */
[----:B------:R-:W-:Y:S01]  /*54a0*/  FFMA.FTZ R240, R113, UR4, -R124 ;  /* 0x0000000471f07c23 */ /* 0x000fe2000801087c */
[----:B------:R-:W4:Y:S01]  /*54b0*/  MUFU.EX2 R149, R149 ;  /* 0x0000009500957308 */ /* 0x000f220000000800 */
[----:B------:R-:W-:-:S02]  /*54c0*/  FFMA.FTZ R109, R109, UR4, -R127 ;  /* 0x000000046d6d7c23 */ /* 0x000fc4000801087f */
[C---:B------:R-:W-:Y:S01]  /*54d0*/  HMMA.16816.F32 R20, R32.reuse, R30, R20 ;  /* 0x0000001e2014723c */ /* 0x040fe20000001814 */
[----:B------:R-:W5:Y:S01]  /*54e0*/  LDSM.16.MT88.4 R28, [R117+0xb000] ;  /* 0x00b00000751c783b */ /* 0x000f620000004200 */
[----:B------:R-:W-:Y:S04]  /*54f0*/  MUFU.EX2 R148, R148 ;  /* 0x0000009400947308 */ /* 0x000fe80000000800 */
[----:B------:R-:W4:Y:S02]  /*5500*/  MUFU.EX2 R151, R151 ;  /* 0x0000009700977308 */ /* 0x000f240000000800 */
[C---:B---3--:R-:W-:Y:S02]  /*5510*/  HMMA.16816.F32 R16, R32.reuse, R52, R16 ;  /* 0x000000342010723c */ /* 0x048fe40000001810 */
[----:B------:R-:W-:Y:S04]  /*5520*/  MUFU.EX2 R154, R154 ;  /* 0x0000009a009a7308 */ /* 0x000fe80000000800 */
[----:B------:R-:W3:Y:S02]  /*5530*/  MUFU.EX2 R153, R153 ;  /* 0x0000009900997308 */ /* 0x000ee40000000800 */
[C---:B------:R-:W-:Y:S01]  /*5540*/  HMMA.16816.F32 R12, R32.reuse, R54, R12 ;  /* 0x00000036200c723c */ /* 0x040fe2000000180c */
[----:B------:R-:W-:Y:S01]  /*5550*/  LDSM.16.MT88.4 R52, [R118+0xb000] ;  /* 0x00b000007634783b */ /* 0x000fe20000004200 */
[----:B------:R-:W-:Y:S04]  /*5560*/  MUFU.EX2 R157, R157 ;  /* 0x0000009d009d7308 */ /* 0x000fe80000000800 */
[----:B------:R-:W-:Y:S02]  /*5570*/  MUFU.EX2 R156, R156 ;  /* 0x0000009c009c7308 */ /* 0x000fe40000000800 */
[C---:B------:R-:W-:Y:S02]  /*5580*/  HMMA.16816.F32 R44, R32.reuse, R36, R44 ;  /* 0x00000024202c723c */ /* 0x040fe4000000182c */
[----:B------:R-:W-:Y:S04]  /*5590*/  MUFU.EX2 R155, R155 ;  /* 0x0000009b009b7308 */ /* 0x000fe80000000800 */
[----:B------:R-:W3:Y:S02]  /*55a0*/  MUFU.EX2 R160, R160 ;  /* 0x000000a000a07308 */ /* 0x000ee40000000800 */
[C---:B------:R-:W-:Y:S01]  /*55b0*/  HMMA.16816.F32 R40, R32.reuse, R38, R40 ;  /* 0x000000262028723c */ /* 0x040fe20000001828 */
[----:B------:R-:W2:Y:S01]  /*55c0*/  LDSM.16.MT88.4 R36, [R104+0xb000] ;  /* 0x00b000006824783b */ /* 0x000ea20000004200 */
[----:B------:R-:W-:Y:S04]  /*55d0*/  MUFU.EX2 R158, R158 ;  /* 0x0000009e009e7308 */ /* 0x000fe80000000800 */
[----:B------:R-:W3:Y:S02]  /*55e0*/  MUFU.EX2 R159, R159 ;  /* 0x0000009f009f7308 */ /* 0x000ee40000000800 */
[C---:B------:R-:W-:Y:S02]  /*55f0*/  HMMA.16816.F32 R8, R32.reuse, R56, R8 ;  /* 0x000000382008723c */ /* 0x040fe40000001808 */
[----:B------:R-:W-:Y:S04]  /*5600*/  MUFU.EX2 R171, R171 ;  /* 0x000000ab00ab7308 */ /* 0x000fe80000000800 */
[----:B------:R-:W3:Y:S02]  /*5610*/  MUFU.EX2 R170, R170 ;  /* 0x000000aa00aa7308 */ /* 0x000ee40000000800 */
[----:B------:R-:W-:Y:S01]  /*5620*/  HMMA.16816.F32 R4, R32, R58, R4 ;  /* 0x0000003a2004723c */ /* 0x000fe20000001804 */
[----:B------:R-:W-:Y:S01]  /*5630*/  F2FP.F16.F32.PACK_AB R32, R137, R138 ;  /* 0x0000008a8920723e */ /* 0x000fe200000000ff */
[----:B------:R-:W-:Y:S01]  /*5640*/  LDSM.16.MT88.4 R56, [R118+0xb800] ;  /* 0x00b800007638783b */ /* 0x000fe20000004200 */
[----:B-1----:R-:W-:Y:S01]  /*5650*/  F2FP.F16.F32.PACK_AB R33, R144, R139 ;  /* 0x0000008b9021723e */ /* 0x002fe200000000ff */
        /* <DEDUP_REMOVED lines=10> */
[----:B-----5:R-:W-:Y:S01]  /*5700*/  HMMA.16816.F32 R16, R32, R28, R16 ;  /* 0x0000001c2010723c */ /* 0x020fe20000001810 */
[----:B------:R-:W-:Y:S01]  /*5710*/  FADD.FTZ R141, R141, R138 ;  /* 0x0000008a8d8d7221 */ /* 0x000fe20000010000 */
[----:B------:R-:W1:Y:S01]  /*5720*/  MUFU.EX2 R173, R173 ;  /* 0x000000ad00ad7308 */ /* 0x000e620000000800 */
[----:B------:R-:W-:-:S02]  /*5730*/  FADD.FTZ R142, R142, R139 ;  /* 0x0000008b8e8e7221 */ /* 0x000fc40000010000 */
[----:B------:R-:W-:Y:S01]  /*5740*/  FADD.FTZ R140, R140, R141 ;  /* 0x0000008d8c8c7221 */ /* 0x000fe20000010000 */
[----:B------:R-:W-:Y:S01]  /*5750*/  MUFU.EX2 R172, R172 ;  /* 0x000000ac00ac7308 */ /* 0x000fe20000000800 */
[----:B------:R-:W-:Y:S01]  /*5760*/  FADD.FTZ R143, R143, R142 ;  /* 0x0000008e8f8f7221 */ /* 0x000fe20000010000 */
        /* <DEDUP_REMOVED lines=8> */
[----:B------:R-:W3:Y:S01]  /*57f0*/  LDSM.16.MT88.4 R48, [R117+0xb800] ;  /* 0x00b800007530783b */ /* 0x000ee20000004200 */
[----:B------:R4:W-:Y:S04]  /*5800*/  MUFU.EX2 R188, R190 ;  /* 0x000000be00bc7308 */ /* 0x0009e80000000800 */
[----:B------:R-:W-:Y:S02]  /*5810*/  MUFU.EX2 R193, R193 ;  /* 0x000000c100c17308 */ /* 0x000fe40000000800 */
[C---:B--2---:R-:W-:Y:S02]  /*5820*/  HMMA.16816.F32 R44, R32.reuse, R36, R44 ;  /* 0x00000024202c723c */ /* 0x044fe4000000182c */
[----:B------:R-:W-:Y:S04]  /*5830*/  MUFU.EX2 R180, R180 ;  /* 0x000000b400b47308 */ /* 0x000fe80000000800 */
[----:B------:R2:W-:Y:S02]  /*5840*/  MUFU.EX2 R162, R194 ;  /* 0x000000c200a27308 */ /* 0x0005e40000000800 */
[C---:B------:R-:W-:Y:S01]  /*5850*/  HMMA.16816.F32 R40, R32.reuse, R38, R40 ;  /* 0x000000262028723c */ /* 0x040fe20000001828 */
[----:B------:R-:W1:Y:S01]  /*5860*/  LDSM.16.MT88.4 R36, [R104+0xb800] ;  /* 0x00b800006824783b */ /* 0x000e620000004200 */
[--C-:B----4-:R-:W-:Y:S01]  /*5870*/  FFMA.FTZ R190, R179, UR4, -R124.reuse ;  /* 0x00000004b3be7c23 */ /* 0x110fe2000801087c */
[----:B------:R4:W-:Y:S04]  /*5880*/  MUFU.EX2 R167, R195 ;  /* 0x000000c300a77308 */ /* 0x0009e80000000800 */
[----:B------:R5:W-:Y:S01]  /*5890*/  MUFU.EX2 R179, R181 ;  /* 0x000000b500b37308 */ /* 0x000be20000000800 */
[----:B------:R-:W-:Y:S03]  /*58a0*/  HMMA.16816.F32 R8, R32, R52, R8 ;  /* 0x000000342008723c */ /* 0x000fe60000001808 */
[----:B------:R-:W-:Y:S01]  /*58b0*/  MUFU.EX2 R190, R190 ;  /* 0x000000be00be7308 */ /* 0x000fe20000000800 */
[----:B--2---:R-:W-:-:S03]  /*58c0*/  FFMA.FTZ R194, R88, UR4, -R124 ;  /* 0x0000000458c27c23 */ /* 0x004fc6000801087c */
[----:B------:R-:W-:Y:S01]  /*58d0*/  MUFU.EX2 R164, R164 ;  /* 0x000000a400a47308 */ /* 0x000fe20000000800 */
[----:B------:R-:W-:Y:S01]  /*58e0*/  HMMA.16816.F32 R4, R32, R54, R4 ;  /* 0x000000362004723c */ /* 0x000fe20000001804 */
[----:B------:R-:W-:Y:S01]  /*58f0*/  F2FP.F16.F32.PACK_AB R32, R146, R147 ;  /* 0x000000939220723e */ /* 0x000fe200000000ff */
[----:B------:R-:W2:Y:S01]  /*5900*/  LDSM.16.MT88.4 R52, [R226+0xc000] ;  /* 0x00c00000e234783b */ /* 0x000ea20000004200 */
[----:B------:R-:W-:Y:S01]  /*5910*/  F2FP.F16.F32.PACK_AB R33, R149, R150 ;  /* 0x000000969521723e */ /* 0x000fe200000000ff */
[--C-:B----4-:R-:W-:Y:S01]  /*5920*/  FFMA.FTZ R195, R94, UR4, -R127.reuse ;  /* 0x000000045ec37c23 */ /* 0x110fe2000801087f */
[----:B------:R-:W-:Y:S01]  /*5930*/  F2FP.F16.F32.PACK_AB R34, R152, R145 ;  /* 0x000000919822723e */ /* 0x000fe200000000ff */
[--C-:B-----5:R-:W-:Y:S01]  /*5940*/  FFMA.FTZ R181, R166, UR4, -R127.reuse ;  /* 0x00000004a6b57c23 */ /* 0x120fe2000801087f */
[----:B------:R-:W-:Y:S01]  /*5950*/  F2FP.F16.F32.PACK_AB R35, R151, R148 ;  /* 0x000000949723723e */ /* 0x000fe200000000ff */
[----:B------:R4:W-:Y:S01]  /*5960*/  MUFU.EX2 R166, R168 ;  /* 0x000000a800a67308 */ /* 0x0009e20000000800 */
[----:B------:R-:W-:Y:S01]  /*5970*/  FFMA.FTZ R94, R87, UR4, -R127 ;  /* 0x00000004575e7c23 */ /* 0x000fe2000801087f */
[----:B------:R-:W-:Y:S01]  /*5980*/  FADD.FTZ R147, R147, R140 ;  /* 0x0000008c93937221 */ /* 0x000fe20000010000 */
[----:B------:R-:W-:Y:S01]  /*5990*/  FADD.FTZ R150, R150, R143 ;  /* 0x0000008f96967221 */ /* 0x000fe20000010000 */
[----:B------:R-:W-:Y:S01]  /*59a0*/  MUFU.EX2 R181, R181 ;  /* 0x000000b500b57308 */ /* 0x000fe20000000800 */
[----:B------:R-:W-:Y:S01]  /*59b0*/  LDSM.16.MT88.4 R140, [R117+0x11800] ;  /* 0x01180000758c783b */ /* 0x000fe20000004200 */
[----:B------:R-:W-:Y:S01]  /*59c0*/  HMMA.16816.F32 R24, R32, R28, R24 ;  /* 0x0000001c2018723c */ /* 0x000fe20000001818 */
        /* <DEDUP_REMOVED lines=8> */
[----:B----4-:R-:W-:Y:S01]  /*5a50*/  FFMA.FTZ R168, R161, UR4, -R124 ;  /* 0x00000004a1a87c23 */ /* 0x010fe2000801087c */
[----:B------:R-:W-:Y:S01]  /*5a60*/  MUFU.EX2 R89, R89 ;  /* 0x0000005900597308 */ /* 0x000fe20000000800 */
[----:B------:R-:W-:Y:S01]  /*5a70*/  FADD.FTZ R145, R152, R145 ;  /* 0x0000009198917221 */ /* 0x000fe20000010000 */
[----:B------:R-:W-:Y:S02]  /*5a80*/  FADD.FTZ R148, R151, R148 ;  /* 0x0000009497947221 */ /* 0x000fe40000010000 */
[----:B------:R-:W-:Y:S01]  /*5a90*/  MUFU.EX2 R243, R243 ;  /* 0x000000f300f37308 */ /* 0x000fe20000000800 */
[----:B---3--:R-:W-:Y:S03]  /*5aa0*/  HMMA.16816.F32 R16, R32, R48, R16 ;  /* 0x000000302010723c */ /* 0x008fe60000001810 */
[----:B------:R-:W-:Y:S01]  /*5ab0*/  MUFU.EX2 R168, R168 ;  /* 0x000000a800a87308 */ /* 0x000fe20000000800 */
[--C-:B-----5:R-:W-:Y:S01]  /*5ac0*/  FFMA.FTZ R196, R73, UR4, -R124.reuse ;  /* 0x0000000449c47c23 */ /* 0x120fe2000801087c */
[----:B------:R-:W-:-:S02]  /*5ad0*/  FFMA.FTZ R73, R68, UR4, -R124 ;  /* 0x0000000444497c23 */ /* 0x000fc4000801087c */
[----:B------:R-:W-:Y:S01]  /*5ae0*/  MUFU.EX2 R240, R240 ;  /* 0x000000f000f07308 */ /* 0x000fe20000000800 */
[C---:B------:R-:W-:Y:S01]  /*5af0*/  HMMA.16816.F32 R12, R32.reuse, R50, R12 ;  /* 0x00000032200c723c */ /* 0x040fe2000000180c */
[----:B------:R-:W3:Y:S02]  /*5b00*/  LDSM.16.MT88.4 R48, [R118+0xc000] ;  /* 0x00c000007630783b */ /* 0x000ee40000004200 */
[----:B------:R-:W-:Y:S05]  /*5b10*/  MUFU.EX2 R73, R73 ;  /* 0x0000004900497308 */ /* 0x000fea0000000800 */
[C---:B------:R-:W-:Y:S08]  /*5b20*/  HMMA.16816.F32 R8, R32.reuse, R56, R8 ;  /* 0x000000382008723c */ /* 0x040ff00000001808 */
[C---:B------:R-:W-:Y:S01]  /*5b30*/  HMMA.16816.F32 R4, R32.reuse, R58, R4 ;  /* 0x0000003a2004723c */ /* 0x040fe20000001804 */
[----:B------:R-:W-:Y:S07]  /*5b40*/  LDSM.16.MT88.4 R56, [R118+0xc800] ;  /* 0x00c800007638783b */ /* 0x000fee0000004200 */
[C---:B-1----:R-:W-:Y:S08]  /*5b50*/  HMMA.16816.F32 R44, R32.reuse, R36, R44 ;  /* 0x00000024202c723c */ /* 0x042ff0000000182c */
[----:B------:R-:W-:Y:S01]  /*5b60*/  HMMA.16816.F32 R40, R32, R38, R40 ;  /* 0x000000262028723c */ /* 0x000fe20000001828 */
[----:B------:R-:W1:Y:S01]  /*5b70*/  LDSM.16.MT88.4 R36, [R104+0xc000] ;  /* 0x00c000006824783b */ /* 0x000e620000004200 */
[----:B------:R-:W-:-:S02]  /*5b80*/  F2FP.F16.F32.PACK_AB R32, R153, R154 ;  /* 0x0000009a9920723e */ /* 0x000fc400000000ff */
[----:B------:R-:W-:Y:S02]  /*5b90*/  F2FP.F16.F32.PACK_AB R33, R160, R155 ;  /* 0x0000009ba021723e */ /* 0x000fe400000000ff */
        /* <DEDUP_REMOVED lines=18> */
[C---:B--2---:R-:W-:Y:S01]  /*5cc0*/  HMMA.16816.F32 R16, R36.reuse, R52, R16 ;  /* 0x000000342410723c */ /* 0x044fe20000001810 */
[--C-:B------:R-:W-:Y:S01]  /*5cd0*/  FFMA.FTZ R52, R184, UR4, -R127.reuse ;  /* 0x00000004b8347c23 */ /* 0x100fe2000801087f */
[----:B------:R-:W-:Y:S01]  /*5ce0*/  FFMA.FTZ R184, R182, UR4, -R127 ;  /* 0x00000004b6b87c23 */ /* 0x000fe2000801087f */
[--C-:B------:R-:W-:Y:S02]  /*5cf0*/  FFMA.FTZ R182, R201, UR4, -R124.reuse ;  /* 0x00000004c9b67c23 */ /* 0x100fe4000801087c */
[----:B------:R2:W5:Y:S03]  /*5d00*/  MUFU.EX2 R178, R52 ;  /* 0x0000003400b27308 */ /* 0x0005660000000800 */
[C---:B----4-:R-:W-:Y:S01]  /*5d10*/  HMMA.16816.F32 R24, R36.reuse, R28, R24 ;  /* 0x0000001c2418723c */ /* 0x050fe20000001818 */
[----:B------:R-:W-:Y:S04]  /*5d20*/  MUFU.EX2 R184, R184 ;  /* 0x000000b800b87308 */ /* 0x000fe80000000800 */
[----:B------:R-:W-:Y:S03]  /*5d30*/  MUFU.EX2 R182, R182 ;  /* 0x000000b600b67308 */ /* 0x000fe60000000800 */
[C---:B------:R-:W-:Y:S01]  /*5d40*/  HMMA.16816.F32 R20, R36.reuse, R30, R20 ;  /* 0x0000001e2414723c */ /* 0x040fe20000001814 */
[----:B------:R-:W4:Y:S07]  /*5d50*/  LDSM.16.MT88.4 R28, [R117+0xd000] ;  /* 0x00d00000751c783b */ /* 0x000f2e0000004200 */
[C---:B------:R-:W-:Y:S01]  /*5d60*/  HMMA.16816.F32 R12, R36.reuse, R54, R12 ;  /* 0x00000036240c723c */ /* 0x040fe2000000180c */
[----:B--2---:R-:W2:Y:S07]  /*5d70*/  LDSM.16.MT88.4 R52, [R118+0xd000] ;  /* 0x00d000007634783b */ /* 0x004eae0000004200 */
[----:B------:R-:W-:Y:S01]  /*5d80*/  HMMA.16816.F32 R8, R36, R56, R8 ;  /* 0x000000382408723c */ /* 0x000fe20000001808 */
[----:B------:R-:W-:-:S02]  /*5d90*/  FFMA.FTZ R56, R191, UR4, -R124 ;  /* 0x00000004bf387c23 */ /* 0x000fc4000801087c */
[----:B------:R-:W1:Y:S04]  /*5da0*/  MUFU.EX2 R191, R199 ;  /* 0x000000c700bf7308 */ /* 0x000e680000000800 */
[----:B------:R5:W1:Y:S01]  /*5db0*/  MUFU.EX2 R189, R56 ;  /* 0x0000003800bd7308 */ /* 0x000a620000000800 */
[C---:B---3--:R-:W-:Y:S08]  /*5dc0*/  HMMA.16816.F32 R44, R36.reuse, R48, R44 ;  /* 0x00000030242c723c */ /* 0x048ff0000000182c */
[----:B------:R-:W-:Y:S01]  /*5dd0*/  HMMA.16816.F32 R40, R36, R50, R40 ;  /* 0x000000322428723c */ /* 0x000fe20000001828 */
[----:B------:R-:W3:Y:S01]  /*5de0*/  LDSM.16.MT88.4 R48, [R104+0xd000] ;  /* 0x00d000006830783b */ /* 0x000ee20000004200 */
[----:B-----5:R-:W-:Y:S01]  /*5df0*/  FFMA.FTZ R56, R186, UR4, -R127 ;  /* 0x00000004ba387c23 */ /* 0x020fe2000801087f */
[----:B------:R-:W-:-:S05]  /*5e00*/  FFMA.FTZ R186, R177, UR4, -R124 ;  /* 0x00000004b1ba7c23 */ /* 0x000fca000801087c */
[----:B------:R-:W-:Y:S01]  /*5e10*/  HMMA.16816.F32 R4, R36, R58, R4 ;  /* 0x0000003a2404723c */ /* 0x000fe20000001804 */
[----:B------:R-:W-:Y:S02]  /*5e20*/  F2FP.F16.F32.PACK_AB R36, R178, R185 ;  /* 0x000000b9b224723e */ /* 0x000fe400000000ff */
[----:B-1----:R-:W-:Y:S01]  /*5e30*/  F2FP.F16.F32.PACK_AB R37, R191, R182 ;  /* 0x000000b6bf25723e */ /* 0x002fe200000000ff */
[----:B------:R-:W-:Y:S01]  /*5e40*/  MUFU.EX2 R186, R186 ;  /* 0x000000ba00ba7308 */ /* 0x000fe20000000800 */
[----:B------:R-:W-:Y:S02]  /*5e50*/  F2FP.F16.F32.PACK_AB R38, R184, R187 ;  /* 0x000000bbb826723e */ /* 0x000fe400000000ff */
[----:B------:R-:W-:-:S07]  /*5e60*/  F2FP.F16.F32.PACK_AB R39, R192, R189 ;  /* 0x000000bdc027723e */ /* 0x000fce00000000ff */
[C---:B------:R-:W-:Y:S08]  /*5e70*/  HMMA.16816.F32 R24, R36.reuse, R32, R24 ;  /* 0x000000202418723c */ /* 0x040ff00000001818 */
[C---:B------:R-:W-:Y:S01]  /*5e80*/  HMMA.16816.F32 R20, R36.reuse, R34, R20 ;  /* 0x000000222414723c */ /* 0x040fe20000001814 */
[----:B------:R-:W1:Y:S07]  /*5e90*/  LDSM.16.MT88.4 R32, [R226+0xd800] ;  /* 0x00d80000e220783b */ /* 0x000e6e0000004200 */
[C---:B----4-:R-:W-:Y:S08]  /*5ea0*/  HMMA.16816.F32 R16, R36.reuse, R28, R16 ;  /* 0x0000001c2410723c */ /* 0x050ff00000001810 */
[C---:B------:R-:W-:Y:S01]  /*5eb0*/  HMMA.16816.F32 R12, R36.reuse, R30, R12 ;  /* 0x0000001e240c723c */ /* 0x040fe2000000180c */
[----:B------:R-:W4:Y:S07]  /*5ec0*/  LDSM.16.MT88.4 R28, [R117+0xd800] ;  /* 0x00d80000751c783b */ /* 0x000f2e0000004200 */
[C---:B--2---:R-:W-:Y:S01]  /*5ed0*/  HMMA.16816.F32 R8, R36.reuse, R52, R8 ;  /* 0x000000342408723c */ /* 0x044fe20000001808 */
[----:B------:R-:W-:Y:S01]  /*5ee0*/  FFMA.FTZ R53, R183, UR4, -R124 ;  /* 0x00000004b7357c23 */ /* 0x000fe2000801087c */
[----:B------:R-:W-:Y:S01]  /*5ef0*/  F2FP.F16.F32.PACK_AB R52, R193, R188 ;  /* 0x000000bcc134723e */ /* 0x000fe200000000ff */
[----:B------:R2:W-:Y:S04]  /*5f00*/  MUFU.EX2 R183, R56 ;  /* 0x0000003800b77308 */ /* 0x0005e80000000800 */
[----:B------:R-:W5:Y:S01]  /*5f10*/  MUFU.EX2 R177, R53 ;  /* 0x0000003500b17308 */ /* 0x000f620000000800 */
[C---:B---3--:R-:W-:Y:S08]  /*5f20*/  HMMA.16816.F32 R44, R36.reuse, R48, R44 ;  /* 0x00000030242c723c */ /* 0x048ff0000000182c */
[----:B------:R-:W-:Y:S01]  /*5f30*/  HMMA.16816.F32 R40, R36, R50, R40 ;  /* 0x000000322428723c */ /* 0x000fe20000001828 */
[----:B--2---:R-:W2:Y:S04]  /*5f40*/  LDSM.16.MT88.4 R56, [R118+0xd800] ;  /* 0x00d800007638783b */ /* 0x004ea80000004200 */
[----:B------:R-:W3:Y:S01]  /*5f50*/  LDSM.16.MT88.4 R48, [R104+0xd800] ;  /* 0x00d800006830783b */ /* 0x000ee20000004200 */
[----:B-----5:R-:W-:-:S02]  /*5f60*/  F2FP.F16.F32.PACK_AB R53, R186, R177 ;  /* 0x000000b1ba35723e */ /* 0x020fc400000000ff */
[----:B------:R-:W-:Y:S01]  /*5f70*/  HMMA.16816.F32 R4, R36, R54, R4 ;  /* 0x000000362404723c */ /* 0x000fe20000001804 */
[----:B------:R-:W-:Y:S01]  /*5f80*/  F2FP.F16.F32.PACK_AB R54, R183, R180 ;  /* 0x000000b4b736723e */ /* 0x000fe200000000ff */
[----:B------:R-:W-:Y:S01]  /*5f90*/  LDSM.16.MT88.4 R36, [R226+0xe000] ;  /* 0x00e00000e224783b */ /* 0x000fe20000004200 */
[----:B------:R-:W-:-:S07]  /*5fa0*/  F2FP.F16.F32.PACK_AB R55, R190, R179 ;  /* 0x000000b3be37723e */ /* 0x000fce00000000ff */
[C---:B-1----:R-:W-:Y:S08]  /*5fb0*/  HMMA.16816.F32 R24, R52.reuse, R32, R24 ;  /* 0x000000203418723c */ /* 0x042ff00000001818 */
[C---:B------:R-:W-:Y:S01]  /*5fc0*/  HMMA.16816.F32 R20, R52.reuse, R34, R20 ;  /* 0x000000223414723c */ /* 0x040fe20000001814 */
[----:B------:R-:W1:Y:S07]  /*5fd0*/  LDSM.16.MT88.4 R32, [R117+0xe000] ;  /* 0x00e000007520783b */ /* 0x000e6e0000004200 */
[C---:B----4-:R-:W-:Y:S08]  /*5fe0*/  HMMA.16816.F32 R16, R52.reuse, R28, R16 ;  /* 0x0000001c3410723c */ /* 0x050ff00000001810 */
[C---:B------:R-:W-:Y:S01]  /*5ff0*/  HMMA.16816.F32 R12, R52.reuse, R30, R12 ;  /* 0x0000001e340c723c */ /* 0x040fe2000000180c */
[----:B------:R-:W4:Y:S07]  /*6000*/  LDSM.16.MT88.4 R28, [R118+0xe000] ;  /* 0x00e00000761c783b */ /* 0x000f2e0000004200 */
[C---:B--2---:R-:W-:Y:S01]  /*6010*/  HMMA.16816.F32 R8, R52.reuse, R56, R8 ;  /* 0x000000383408723c */ /* 0x044fe20000001808 */
[--C-:B------:R-:W-:Y:S01]  /*6020*/  FFMA.FTZ R56, R163, UR4, -R124.reuse ;  /* 0x00000004a3387c23 */ /* 0x100fe2000801087c */
[--C-:B------:R-:W-:Y:S01]  /*6030*/  FFMA.FTZ R57, R96, UR4, -R124.reuse ;  /* 0x0000000460397c23 */ /* 0x100fe2000801087c */
[----:B------:R2:W5:Y:S04]  /*6040*/  MUFU.EX2 R163, R165 ;  /* 0x000000a500a37308 */ /* 0x0005680000000800 */
[----:B------:R1:W5:Y:S01]  /*6050*/  MUFU.EX2 R161, R56 ;  /* 0x0000003800a17308 */ /* 0x0003620000000800 */
[----:B------:R-:W-:Y:S01]  /*6060*/  HMMA.16816.F32 R4, R52, R58, R4 ;  /* 0x0000003a3404723c */ /* 0x000fe20000001804 */
[--C-:B------:R-:W-:Y:S01]  /*6070*/  FFMA.FTZ R58, R97, UR4, -R124.reuse ;  /* 0x00000004613a7c23 */ /* 0x100fe2000801087c */
[----:B------:R-:W-:Y:S01]  /*6080*/  FFMA.FTZ R97, R92, UR4, -R124 ;  /* 0x000000045c617c23 */ /* 0x000fe2000801087c */
[----:B------:R-:W-:-:S02]  /*6090*/  FFMA.FTZ R59, R98, UR4, -R127 ;  /* 0x00000004623b7c23 */ /* 0x000fc4000801087f */
[----:B------:R-:W-:Y:S03]  /*60a0*/  MUFU.EX2 R96, R58 ;  /* 0x0000003a00607308 */ /* 0x000fe60000000800 */
[C---:B---3--:R-:W-:Y:S01]  /*60b0*/  HMMA.16816.F32 R44, R52.reuse, R48, R44 ;  /* 0x00000030342c723c */ /* 0x048fe2000000182c */
[--C-:B--2---:R-:W-:Y:S01]  /*60c0*/  FFMA.FTZ R165, R99, UR4, -R127.reuse ;  /* 0x0000000463a57c23 */ /* 0x104fe2000801087f */
[----:B------:R-:W-:Y:S01]  /*60d0*/  MUFU.EX2 R97, R97 ;  /* 0x0000006100617308 */ /* 0x000fe20000000800 */
[--C-:B-1----:R-:W-:Y:S01]  /*60e0*/  FFMA.FTZ R56, R100, UR4, -R127.reuse ;  /* 0x0000000464387c23 */ /* 0x102fe2000801087f */
[----:B------:R-:W-:Y:S02]  /*60f0*/  FFMA.FTZ R100, R95, UR4, -R127 ;  /* 0x000000045f647c23 */ /* 0x000fe4000801087f */
[----:B------:R1:W-:Y:S02]  /*6100*/  MUFU.EX2 R98, R165 ;  /* 0x000000a500627308 */ /* 0x0003e40000000800 */
[----:B------:R-:W-:Y:S01]  /*6110*/  HMMA.16816.F32 R40, R52, R50, R40 ;  /* 0x000000323428723c */ /* 0x000fe20000001828 */
[----:B------:R-:W2:Y:S01]  /*6120*/  LDSM.16.MT88.4 R48, [R104+0xe000] ;  /* 0x00e000006830783b */ /* 0x000ea20000004200 */
[----:B------:R-:W-:Y:S01]  /*6130*/  F2FP.F16.F32.PACK_AB R52, R181, R166 ;  /* 0x000000a6b534723e */ /* 0x000fe200000000ff */
[----:B------:R3:W2:Y:S01]  /*6140*/  MUFU.EX2 R99, R56 ;  /* 0x0000003800637308 */ /* 0x0006a20000000800 */
[----:B-----5:R-:W-:-:S02]  /*6150*/  F2FP.F16.F32.PACK_AB R53, R163, R164 ;  /* 0x000000a4a335723e */ /* 0x020fc400000000ff */
[----:B------:R-:W-:Y:S01]  /*6160*/  F2FP.F16.F32.PACK_AB R54, R167, R162 ;  /* 0x000000a2a736723e */ /* 0x000fe200000000ff */
[----:B------:R-:W-:Y:S01]  /*6170*/  MUFU.EX2 R95, R59 ;  /* 0x0000003b005f7308 */ /* 0x000fe20000000800 */
[----:B------:R-:W-:-:S03]  /*6180*/  F2FP.F16.F32.PACK_AB R55, R168, R161 ;  /* 0x000000a1a837723e */ /* 0x000fc600000000ff */
[----:B------:R-:W-:Y:S01]  /*6190*/  MUFU.EX2 R100, R100 ;  /* 0x0000006400647308 */ /* 0x000fe20000000800 */
[----:B-1----:R-:W-:-:S03]  /*61a0*/  FFMA.FTZ R165, R90, UR4, -R127 ;  /* 0x000000045aa57c23 */ /* 0x002fc6000801087f */
[C---:B------:R-:W-:Y:S01]  /*61b0*/  HMMA.16816.F32 R16, R52.reuse, R32, R16 ;  /* 0x000000203410723c */ /* 0x040fe20000001810 */
[----:B---3--:R-:W-:Y:S01]  /*61c0*/  FFMA.FTZ R56, R93, UR4, -R124 ;  /* 0x000000045d387c23 */ /* 0x008fe2000801087c */
[----:B------:R1:W-:Y:S04]  /*61d0*/  MUFU.EX2 R87, R165 ;  /* 0x000000a500577308 */ /* 0x0003e80000000800 */
[----:B------:R-:W3:Y:S02]  /*61e0*/  MUFU.EX2 R93, R57 ;  /* 0x00000039005d7308 */ /* 0x000ee40000000800 */
[C---:B------:R-:W-:Y:S01]  /*61f0*/  HMMA.16816.F32 R12, R52.reuse, R34, R12 ;  /* 0x00000022340c723c */ /* 0x040fe2000000180c */
[----:B------:R-:W5:Y:S01]  /*6200*/  LDSM.16.MT88.4 R32, [R226+0xe800] ;  /* 0x00e80000e220783b */ /* 0x000f620000004200 */
[----:B------:R4:W3:Y:S06]  /*6210*/  MUFU.EX2 R92, R56 ;  /* 0x00000038005c7308 */ /* 0x0008ec0000000800 */
[----:B------:R-:W-:Y:S01]  /*6220*/  HMMA.16816.F32 R24, R52, R36, R24 ;  /* 0x000000243418723c */ /* 0x000fe20000001818 */
[----:B-1----:R-:W-:-:S07]  /*6230*/  FFMA.FTZ R165, R83, UR4, -R127 ;  /* 0x0000000453a57c23 */ /* 0x002fce000801087f */
[C---:B------:R-:W-:Y:S01]  /*6240*/  HMMA.16816.F32 R20, R52.reuse, R38, R20 ;  /* 0x000000263414723c */ /* 0x040fe20000001814 */
[----:B------:R-:W1:Y:S04]  /*6250*/  LDSM.16.MT88.4 R36, [R117+0xe800] ;  /* 0x00e800007524783b */ /* 0x000e680000004200 */
[----:B----4-:R-:W-:Y:S03]  /*6260*/  LDSM.16.MT88.4 R56, [R117+0xf000] ;  /* 0x00f000007538783b */ /* 0x010fe60000004200 */
[C---:B------:R-:W-:Y:S08]  /*6270*/  HMMA.16816.F32 R8, R52.reuse, R28, R8 ;  /* 0x0000001c3408723c */ /* 0x040ff00000001808 */
[C---:B------:R-:W-:Y:S01]  /*6280*/  HMMA.16816.F32 R4, R52.reuse, R30, R4 ;  /* 0x0000001e3404723c */ /* 0x040fe20000001804 */
[----:B------:R-:W4:Y:S07]  /*6290*/  LDSM.16.MT88.4 R28, [R118+0xe800] ;  /* 0x00e80000761c783b */ /* 0x000f2e0000004200 */
[----:B--2---:R-:W-:Y:S01]  /*62a0*/  HMMA.16816.F32 R44, R52, R48, R44 ;  /* 0x00000030342c723c */ /* 0x004fe2000000182c */
[----:B------:R-:W-:-:S02]  /*62b0*/  F2FP.F16.F32.PACK_AB R48, R98, R99 ;  /* 0x000000636230723e */ /* 0x000fc400000000ff */
[----:B---3--:R-:W-:-:S05]  /*62c0*/  F2FP.F16.F32.PACK_AB R49, R93, R96 ;  /* 0x000000605d31723e */ /* 0x008fca00000000ff */
[----:B------:R-:W-:Y:S01]  /*62d0*/  HMMA.16816.F32 R40, R52, R50, R40 ;  /* 0x000000323428723c */ /* 0x000fe20000001828 */
[----:B------:R-:W2:Y:S01]  /*62e0*/  LDSM.16.MT88.4 R52, [R104+0xe800] ;  /* 0x00e800006834783b */ /* 0x000ea20000004200 */
[----:B------:R-:W-:Y:S02]  /*62f0*/  F2FP.F16.F32.PACK_AB R50, R100, R95 ;  /* 0x0000005f6432723e */ /* 0x000fe400000000ff */
[----:B------:R-:W-:-:S07]  /*6300*/  F2FP.F16.F32.PACK_AB R51, R97, R92 ;  /* 0x0000005c6133723e */ /* 0x000fce00000000ff */
[C---:B-----5:R-:W-:Y:S08]  /*6310*/  HMMA.16816.F32 R24, R48.reuse, R32, R24 ;  /* 0x000000203018723c */ /* 0x060ff00000001818 */
[C---:B------:R-:W-:Y:S01]  /*6320*/  HMMA.16816.F32 R20, R48.reuse, R34, R20 ;  /* 0x000000223014723c */ /* 0x040fe20000001814 */
[----:B------:R-:W3:Y:S07]  /*6330*/  LDSM.16.MT88.4 R32, [R226+0xf000] ;  /* 0x00f00000e220783b */ /* 0x000eee0000004200 */
[----:B-1----:R-:W-:Y:S01]  /*6340*/  HMMA.16816.F32 R16, R48, R36, R16 ;  /* 0x000000243010723c */ /* 0x002fe20000001810 */
[----:B------:R-:W-:-:S02]  /*6350*/  FFMA.FTZ R36, R91, UR4, -R127 ;  /* 0x000000045b247c23 */ /* 0x000fc4000801087f */
[----:B------:R1:W-:Y:S04]  /*6360*/  MUFU.EX2 R91, R195 ;  /* 0x000000c3005b7308 */ /* 0x0003e80000000800 */
[----:B------:R5:W2:Y:S01]  /*6370*/  MUFU.EX2 R90, R36 ;  /* 0x00000024005a7308 */ /* 0x000aa20000000800 */
[C---:B------:R-:W-:Y:S08]  /*6380*/  HMMA.16816.F32 R12, R48.reuse, R38, R12 ;  /* 0x00000026300c723c */ /* 0x040ff0000000180c */
[----:B----4-:R-:W-:Y:S01]  /*6390*/  HMMA.16816.F32 R8, R48, R28, R8 ;  /* 0x0000001c3008723c */ /* 0x010fe20000001808 */
[----:B-1----:R-:W-:-:S02]  /*63a0*/  FFMA.FTZ R195, R85, UR4, -R124 ;  /* 0x0000000455c37c23 */ /* 0x002fc4000801087c */
[----:B------:R1:W4:Y:S01]  /*63b0*/  MUFU.EX2 R85, R194 ;  /* 0x000000c200557308 */ /* 0x0003220000000800 */
[----:B-----5:R-:W5:Y:S03]  /*63c0*/  LDSM.16.MT88.4 R36, [R118+0xf000] ;  /* 0x00f000007624783b */ /* 0x020f660000004200 */
[----:B------:R3:W4:Y:S01]  /*63d0*/  MUFU.EX2 R84, R195 ;  /* 0x000000c300547308 */ /* 0x0007220000000800 */
[C---:B------:R-:W-:Y:S01]  /*63e0*/  HMMA.16816.F32 R4, R48.reuse, R30, R4 ;  /* 0x0000001e3004723c */ /* 0x040fe20000001804 */
[----:B------:R-:W5:Y:S07]  /*63f0*/  LDSM.16.MT88.4 R28, [R104+0xf000] ;  /* 0x00f00000681c783b */ /* 0x000f6e0000004200 */
[----:B--2---:R-:W-:Y:S01]  /*6400*/  HMMA.16816.F32 R44, R48, R52, R44 ;  /* 0x00000034302c723c */ /* 0x004fe2000000182c */
[----:B-1----:R-:W-:-:S02]  /*6410*/  FFMA.FTZ R194, R72, UR4, -R124 ;  /* 0x0000000448c27c23 */ /* 0x002fc4000801087c */
[----:B------:R-:W-:Y:S01]  /*6420*/  MUFU.EX2 R72, R196 ;  /* 0x000000c400487308 */ /* 0x000fe20000000800 */
[--C-:B---3--:R-:W-:Y:S01]  /*6430*/  FFMA.FTZ R195, R78, UR4, -R127.reuse ;  /* 0x000000044ec37c23 */ /* 0x108fe2000801087f */
[----:B------:R-:W-:-:S03]  /*6440*/  FFMA.FTZ R78, R71, UR4, -R127 ;  /* 0x00000004474e7c23 */ /* 0x000fc6000801087f */
[----:B------:R-:W-:Y:S01]  /*6450*/  HMMA.16816.F32 R40, R48, R54, R40 ;  /* 0x000000363028723c */ /* 0x000fe20000001828 */
[----:B------:R-:W-:Y:S01]  /*6460*/  F2FP.F16.F32.PACK_AB R48, R90, R91 ;  /* 0x0000005b5a30723e */ /* 0x000fe200000000ff */
[----:B------:R-:W-:Y:S01]  /*6470*/  LDSM.16.MT88.4 R52, [R117+0xf800] ;  /* 0x00f800007534783b */ /* 0x000fe20000004200 */
[----:B----4-:R-:W-:Y:S01]  /*6480*/  F2FP.F16.F32.PACK_AB R49, R85, R88 ;  /* 0x000000585531723e */ /* 0x010fe200000000ff */
[----:B------:R-:W-:Y:S01]  /*6490*/  MUFU.EX2 R78, R78 ;  /* 0x0000004e004e7308 */ /* 0x000fe20000000800 */
[----:B------:R-:W-:Y:S02]  /*64a0*/  F2FP.F16.F32.PACK_AB R50, R94, R87 ;  /* 0x000000575e32723e */ /* 0x000fe400000000ff */
[----:B------:R-:W-:-:S07]  /*64b0*/  F2FP.F16.F32.PACK_AB R51, R89, R84 ;  /* 0x000000545933723e */ /* 0x000fce00000000ff */
[C---:B------:R-:W-:Y:S08]  /*64c0*/  HMMA.16816.F32 R24, R48.reuse, R32, R24 ;  /* 0x000000203018723c */ /* 0x040ff00000001818 */
[C---:B------:R-:W-:Y:S01]  /*64d0*/  HMMA.16816.F32 R20, R48.reuse, R34, R20 ;  /* 0x000000223014723c */ /* 0x040fe20000001814 */
[----:B------:R-:W1:Y:S07]  /*64e0*/  LDSM.16.MT88.4 R32, [R226+0xf800] ;  /* 0x00f80000e220783b */ /* 0x000e6e0000004200 */
[----:B------:R-:W-:Y:S01]  /*64f0*/  HMMA.16816.F32 R16, R48, R56, R16 ;  /* 0x000000383010723c */ /* 0x000fe20000001810 */
[--C-:B------:R-:W-:Y:S01]  /*6500*/  FFMA.FTZ R56, R86, UR4, -R127.reuse ;  /* 0x0000000456387c23 */ /* 0x100fe2000801087f */
[----:B------:R-:W-:Y:S01]  /*6510*/  FFMA.FTZ R86, R79, UR4, -R127 ;  /* 0x000000044f567c23 */ /* 0x000fe2000801087f */
[----:B------:R-:W-:-:S02]  /*6520*/  FFMA.FTZ R57, R80, UR4, -R124 ;  /* 0x0000000450397c23 */ /* 0x000fc4000801087c */
[----:B------:R2:W-:Y:S03]  /*6530*/  MUFU.EX2 R83, R56 ;  /* 0x0000003800537308 */ /* 0x0005e60000000800 */
[C---:B------:R-:W-:Y:S01]  /*6540*/  HMMA.16816.F32 R12, R48.reuse, R58, R12 ;  /* 0x0000003a300c723c */ /* 0x040fe2000000180c */
[--C-:B------:R-:W-:Y:S01]  /*6550*/  FFMA.FTZ R58, R81, UR4, -R124.reuse ;  /* 0x00000004513a7c23 */ /* 0x100fe2000801087c */
[--C-:B------:R-:W-:Y:S01]  /*6560*/  FFMA.FTZ R81, R76, UR4, -R124.reuse ;  /* 0x000000044c517c23 */ /* 0x100fe2000801087c */
[----:B------:R-:W-:Y:S01]  /*6570*/  FFMA.FTZ R59, R82, UR4, -R127 ;  /* 0x00000004523b7c23 */ /* 0x000fe2000801087f */
[----:B------:R-:W-:Y:S04]  /*6580*/  MUFU.EX2 R86, R86 ;  /* 0x0000005600567308 */ /* 0x000fe80000000800 */
[----:B-----5:R-:W-:Y:S01]  /*6590*/  HMMA.16816.F32 R8, R48, R36, R8 ;  /* 0x000000243008723c */ /* 0x020fe20000001808 */
[----:B------:R3:W4:Y:S01]  /*65a0*/  MUFU.EX2 R82, R165 ;  /* 0x000000a500527308 */ /* 0x0007220000000800 */
[----:B--2---:R-:W-:-:S03]  /*65b0*/  FFMA.FTZ R56, R77, UR4, -R124 ;  /* 0x000000044d387c23 */ /* 0x004fc6000801087c */
[----:B------:R-:W2:Y:S03]  /*65c0*/  MUFU.EX2 R79, R59 ;  /* 0x0000003b004f7308 */ /* 0x000ea60000000800 */
[C---:B------:R-:W-:Y:S01]  /*65d0*/  HMMA.16816.F32 R4, R48.reuse, R38, R4 ;  /* 0x000000263004723c */ /* 0x040fe20000001804 */
[----:B------:R-:W5:Y:S01]  /*65e0*/  LDSM.16.MT88.4 R36, [R118+0xf800] ;  /* 0x00f800007624783b */ /* 0x000f620000004200 */
[----:B------:R-:W-:Y:S04]  /*65f0*/  MUFU.EX2 R80, R58 ;  /* 0x0000003a00507308 */ /* 0x000fe80000000800 */
[----:B------:R-:W1:Y:S01]  /*6600*/  MUFU.EX2 R77, R57 ;  /* 0x00000039004d7308 */ /* 0x000e620000000800 */
[----:B---3--:R-:W-:Y:S01]  /*6610*/  FFMA.FTZ R165, R74, UR4, -R127 ;  /* 0x000000044aa57c23 */ /* 0x008fe2000801087f */
[C---:B------:R-:W-:Y:S01]  /*6620*/  HMMA.16816.F32 R44, R48.reuse, R28, R44 ;  /* 0x0000001c302c723c */ /* 0x040fe2000000182c */
[----:B----4-:R-:W-:Y:S01]  /*6630*/  F2FP.F16.F32.PACK_AB R28, R82, R83 ;  /* 0x00000053521c723e */ /* 0x010fe200000000ff */
[----:B------:R3:W-:Y:S04]  /*6640*/  MUFU.EX2 R76, R56 ;  /* 0x00000038004c7308 */ /* 0x0007e80000000800 */
[----:B------:R-:W4:Y:S02]  /*6650*/  MUFU.EX2 R81, R81 ;  /* 0x0000005100517308 */ /* 0x000f240000000800 */
[----:B------:R-:W-:Y:S01]  /*6660*/  HMMA.16816.F32 R40, R48, R30, R40 ;  /* 0x0000001e3028723c */ /* 0x000fe20000001828 */
[----:B------:R-:W5:Y:S01]  /*6670*/  LDSM.16.MT88.4 R48, [R104+0xf800] ;  /* 0x00f800006830783b */ /* 0x000f620000004200 */
[----:B--2---:R-:W-:Y:S01]  /*6680*/  F2FP.F16.F32.PACK_AB R30, R86, R79 ;  /* 0x0000004f561e723e */ /* 0x004fe200000000ff */
[----:B------:R-:W-:Y:S01]  /*6690*/  MUFU.EX2 R71, R165 ;  /* 0x000000a500477308 */ /* 0x000fe20000000800 */
[----:B-1----:R-:W-:Y:S01]  /*66a0*/  F2FP.F16.F32.PACK_AB R29, R77, R80 ;  /* 0x000000504d1d723e */ /* 0x002fe200000000ff */
[----:B---3--:R-:W-:Y:S01]  /*66b0*/  LDSM.16.MT88.4 R56, [R117+0x10000] ;  /* 0x010000007538783b */ /* 0x008fe20000004200 */
[----:B----4-:R-:W-:-:S07]  /*66c0*/  F2FP.F16.F32.PACK_AB R31, R81, R76 ;  /* 0x0000004c511f723e */ /* 0x010fce00000000ff */
[C---:B------:R-:W-:Y:S08]  /*66d0*/  HMMA.16816.F32 R24, R28.reuse, R32, R24 ;  /* 0x000000201c18723c */ /* 0x040ff00000001818 */
[C---:B------:R-:W-:Y:S01]  /*66e0*/  HMMA.16816.F32 R20, R28.reuse, R34, R20 ;  /* 0x000000221c14723c */ /* 0x040fe20000001814 */
[----:B------:R-:W1:Y:S07]  /*66f0*/  LDSM.16.MT88.4 R32, [R226+0x10000] ;  /* 0x01000000e220783b */ /* 0x000e6e0000004200 */
[----:B------:R-:W-:Y:S01]  /*6700*/  HMMA.16816.F32 R16, R28, R52, R16 ;  /* 0x000000341c10723c */ /* 0x000fe20000001810 */
[----:B------:R-:W-:-:S02]  /*6710*/  FFMA.FTZ R52, R75, UR4, -R127 ;  /* 0x000000044b347c23 */ /* 0x000fc4000801087f */
[----:B------:R2:W-:Y:S04]  /*6720*/  MUFU.EX2 R75, R195 ;  /* 0x000000c3004b7308 */ /* 0x0005e80000000800 */
[----:B------:R3:W4:Y:S01]  /*6730*/  MUFU.EX2 R74, R52 ;  /* 0x00000034004a7308 */ /* 0x0007220000000800 */
[C---:B------:R-:W-:Y:S08]  /*6740*/  HMMA.16816.F32 R12, R28.reuse, R54, R12 ;  /* 0x000000361c0c723c */ /* 0x040ff0000000180c */
[----:B-----5:R-:W-:Y:S01]  /*6750*/  HMMA.16816.F32 R8, R28, R36, R8 ;  /* 0x000000241c08723c */ /* 0x020fe20000001808 */
[----:B--2---:R-:W-:-:S02]  /*6760*/  FFMA.FTZ R195, R69, UR4, -R124 ;  /* 0x0000000445c37c23 */ /* 0x004fc4000801087c */
[----:B------:R-:W2:Y:S01]  /*6770*/  MUFU.EX2 R69, R194 ;  /* 0x000000c200457308 */ /* 0x000ea20000000800 */
[----:B---3--:R-:W3:Y:S01]  /*6780*/  LDSM.16.MT88.4 R52, [R118+0x10000] ;  /* 0x010000007634783b */ /* 0x008ee20000004200 */
[----:B----4-:R-:W-:Y:S02]  /*6790*/  F2FP.F16.F32.PACK_AB R36, R74, R75 ;  /* 0x0000004b4a24723e */ /* 0x010fe400000000ff */
[----:B------:R-:W4:Y:S01]  /*67a0*/  MUFU.EX2 R68, R195 ;  /* 0x000000c300447308 */ /* 0x000f220000000800 */
[----:B------:R-:W-:Y:S01]  /*67b0*/  HMMA.16816.F32 R4, R28, R38, R4 ;  /* 0x000000261c04723c */ /* 0x000fe20000001804 */
[----:B------:R-:W-:-:S07]  /*67c0*/  F2FP.F16.F32.PACK_AB R38, R78, R71 ;  /* 0x000000474e26723e */ /* 0x000fce00000000ff */
[----:B------:R-:W-:Y:S01]  /*67d0*/  HMMA.16816.F32 R44, R28, R48, R44 ;  /* 0x000000301c2c723c */ /* 0x000fe2000000182c */
[----:B--2---:R-:W-:Y:S02]  /*67e0*/  F2FP.F16.F32.PACK_AB R37, R69, R72 ;  /* 0x000000484525723e */ /* 0x004fe400000000ff */
[----:B----4-:R-:W-:-:S05]  /*67f0*/  F2FP.F16.F32.PACK_AB R39, R73, R68 ;  /* 0x000000444927723e */ /* 0x010fca00000000ff */
[----:B------:R-:W-:Y:S01]  /*6800*/  HMMA.16816.F32 R40, R28, R50, R40 ;  /* 0x000000321c28723c */ /* 0x000fe20000001828 */
[----:B------:R-:W2:Y:S04]  /*6810*/  LDSM.16.MT88.4 R28, [R104+0x10000] ;  /* 0x01000000681c783b */ /* 0x000ea80000004200 */
[----:B------:R-:W4:Y:S03]  /*6820*/  LDSM.16.MT88.4 R48, [R117+0x10800] ;  /* 0x010800007530783b */ /* 0x000f260000004200 */
[C---:B-1----:R-:W-:Y:S08]  /*6830*/  HMMA.16816.F32 R24, R36.reuse, R32, R24 ;  /* 0x000000202418723c */ /* 0x042ff00000001818 */
[C---:B------:R-:W-:Y:S01]  /*6840*/  HMMA.16816.F32 R20, R36.reuse, R34, R20 ;  /* 0x000000222414723c */ /* 0x040fe20000001814 */
[----:B------:R-:W1:Y:S07]  /*6850*/  LDSM.16.MT88.4 R32, [R226+0x10800] ;  /* 0x01080000e220783b */ /* 0x000e6e0000004200 */
[----:B------:R-:W-:Y:S01]  /*6860*/  HMMA.16816.F32 R16, R36, R56, R16 ;  /* 0x000000382410723c */ /* 0x000fe20000001810 */
[--C-:B------:R-:W-:Y:S01]  /*6870*/  FFMA.FTZ R57, R70, UR4, -R127.reuse ;  /* 0x0000000446397c23 */ /* 0x100fe2000801087f */
[----:B------:R-:W-:Y:S01]  /*6880*/  FFMA.FTZ R56, R66, UR4, -R127 ;  /* 0x0000000442387c23 */ /* 0x000fe2000801087f */
[----:B------:R-:W-:-:S04]  /*6890*/  FFMA.FTZ R66, R108, UR4, -R124 ;  /* 0x000000046c427c23 */ /* 0x000fc8000801087c */
[----:B------:R-:W-:Y:S01]  /*68a0*/  MUFU.EX2 R57, R57 ;  /* 0x0000003900397308 */ /* 0x000fe20000000800 */
[C---:B------:R-:W-:Y:S01]  /*68b0*/  HMMA.16816.F32 R12, R36.reuse, R58, R12 ;  /* 0x0000003a240c723c */ /* 0x040fe2000000180c */
[--C-:B------:R-:W-:Y:S01]  /*68c0*/  FFMA.FTZ R58, R67, UR4, -R127.reuse ;  /* 0x00000004433a7c23 */ /* 0x100fe2000801087f */
[--C-:B------:R-:W-:Y:S01]  /*68d0*/  FFMA.FTZ R59, R64, UR4, -R124.reuse ;  /* 0x00000004403b7c23 */ /* 0x100fe2000801087c */
[----:B------:R-:W-:Y:S01]  /*68e0*/  MUFU.EX2 R56, R56 ;  /* 0x0000003800387308 */ /* 0x000fe20000000800 */
[--C-:B------:R-:W-:Y:S01]  /*68f0*/  FFMA.FTZ R64, R103, UR4, -R124.reuse ;  /* 0x0000000467407c23 */ /* 0x100fe2000801087c */
[--C-:B------:R-:W-:Y:S02]  /*6900*/  FFMA.FTZ R67, R101, UR4, -R124.reuse ;  /* 0x0000000465437c23 */ /* 0x100fe4000801087c */
[----:B------:R-:W5:Y:S01]  /*6910*/  MUFU.EX2 R58, R58 ;  /* 0x0000003a003a7308 */ /* 0x000f620000000800 */
[C---:B---3--:R-:W-:Y:S01]  /*6920*/  HMMA.16816.F32 R8, R36.reuse, R52, R8 ;  /* 0x000000342408723c */ /* 0x048fe20000001808 */
[--C-:B------:R-:W-:Y:S01]  /*6930*/  FFMA.FTZ R52, R65, UR4, -R124.reuse ;  /* 0x0000000441347c23 */ /* 0x100fe2000801087c */
[--C-:B------:R-:W-:Y:S01]  /*6940*/  FFMA.FTZ R65, R110, UR4, -R124.reuse ;  /* 0x000000046e417c23 */ /* 0x100fe2000801087c */
[----:B------:R3:W-:Y:S04]  /*6950*/  MUFU.EX2 R53, R63 ;  /* 0x0000003f00357308 */ /* 0x0007e80000000800 */
[----:B------:R-:W-:Y:S01]  /*6960*/  MUFU.EX2 R52, R52 ;  /* 0x0000003400347308 */ /* 0x000fe20000000800 */
[----:B------:R-:W-:Y:S01]  /*6970*/  HMMA.16816.F32 R4, R36, R54, R4 ;  /* 0x000000362404723c */ /* 0x000fe20000001804 */
[----:B------:R-:W-:Y:S01]  /*6980*/  FFMA.FTZ R55, R60, UR4, -R124 ;  /* 0x000000043c377c23 */ /* 0x000fe2000801087c */
[--C-:B------:R-:W-:Y:S01]  /*6990*/  FFMA.FTZ R60, R62, UR4, -R127.reuse ;  /* 0x000000043e3c7c23 */ /* 0x100fe2000801087f */
[----:B------:R-:W4:Y:S01]  /*69a0*/  MUFU.EX2 R59, R59 ;  /* 0x0000003b003b7308 */ /* 0x000f220000000800 */
[----:B------:R-:W-:-:S03]  /*69b0*/  FFMA.FTZ R62, R114, UR4, -R127 ;  /* 0x00000004723e7c23 */ /* 0x000fc6000801087f */
[----:B------:R1:W-:Y:S01]  /*69c0*/  MUFU.EX2 R54, R61 ;  /* 0x0000003d00367308 */ /* 0x0003e20000000800 */
[C---:B--2---:R-:W-:Y:S01]  /*69d0*/  HMMA.16816.F32 R44, R36.reuse, R28, R44 ;  /* 0x0000001c242c723c */ /* 0x044fe2000000182c */
[--C-:B---3--:R-:W-:Y:S02]  /*69e0*/  FFMA.FTZ R63, R105, UR4, -R127.reuse ;  /* 0x00000004693f7c23 */ /* 0x108fe4000801087f */
[----:B------:R-:W2:Y:S04]  /*69f0*/  MUFU.EX2 R55, R55 ;  /* 0x0000003700377308 */ /* 0x000ea80000000800 */
[----:B------:R-:W-:Y:S01]  /*6a00*/  MUFU.EX2 R60, R60 ;  /* 0x0000003c003c7308 */ /* 0x000fe20000000800 */
[----:B------:R-:W-:Y:S01]  /*6a10*/  HMMA.16816.F32 R40, R36, R30, R40 ;  /* 0x0000001e2428723c */ /* 0x000fe20000001828 */
[----:B------:R-:W3:Y:S01]  /*6a20*/  LDSM.16.MT88.4 R28, [R118+0x10800] ;  /* 0x01080000761c783b */ /* 0x000ee20000004200 */
[----:B-----5:R-:W-:Y:S01]  /*6a30*/  F2FP.F16.F32.PACK_AB R36, R58, R57 ;  /* 0x000000393a24723e */ /* 0x020fe200000000ff */
[----:B------:R-:W5:Y:S01]  /*6a40*/  MUFU.EX2 R63, R63 ;  /* 0x0000003f003f7308 */ /* 0x000f620000000800 */
[----:B----4-:R-:W-:Y:S01]  /*6a50*/  F2FP.F16.F32.PACK_AB R37, R59, R52 ;  /* 0x000000343b25723e */ /* 0x010fe200000000ff */
[----:B-1----:R-:W-:Y:S01]  /*6a60*/  FFMA.FTZ R61, R102, UR4, -R127 ;  /* 0x00000004663d7c23 */ /* 0x002fe2000801087f */
[----:B------:R-:W-:Y:S01]  /*6a70*/  F2FP.F16.F32.PACK_AB R38, R53, R56 ;  /* 0x000000383526723e */ /* 0x000fe200000000ff */
[----:B------:R-:W-:Y:S01]  /*6a80*/  MUFU.EX2 R62, R62 ;  /* 0x0000003e003e7308 */ /* 0x000fe20000000800 */
[----:B--2---:R-:W-:-:S03]  /*6a90*/  F2FP.F16.F32.PACK_AB R39, R55, R54 ;  /* 0x000000363727723e */ /* 0x004fc600000000ff */
[----:B------:R-:W-:Y:S04]  /*6aa0*/  MUFU.EX2 R61, R61 ;  /* 0x0000003d003d7308 */ /* 0x000fe80000000800 */
[----:B------:R-:W-:Y:S01]  /*6ab0*/  MUFU.EX2 R64, R64 ;  /* 0x0000004000407308 */ /* 0x000fe20000000800 */
[C---:B------:R-:W-:Y:S01]  /*6ac0*/  HMMA.16816.F32 R16, R36.reuse, R48, R16 ;  /* 0x000000302410723c */ /* 0x040fe20000001810 */
[----:B------:R-:W-:Y:S01]  /*6ad0*/  FADD.FTZ R48, R154, R145 ;  /* 0x000000919a307221 */ /* 0x000fe20000010000 */
[----:B------:R-:W-:Y:S01]  /*6ae0*/  FADD.FTZ R49, R155, R148 ;  /* 0x000000949b317221 */ /* 0x000fe20000010000 */
[----:B------:R-:W1:Y:S01]  /*6af0*/  MUFU.EX2 R67, R67 ;  /* 0x0000004300437308 */ /* 0x000e620000000800 */
[----:B------:R-:W-:Y:S01]  /*6b00*/  LDSM.16.MT88.4 R148, [R118+0x11800] ;  /* 0x011800007694783b */ /* 0x000fe20000004200 */
[----:B------:R-:W-:Y:S01]  /*6b10*/  FADD.FTZ R48, R153, R48 ;  /* 0x0000003099307221 */ /* 0x000fe20000010000 */
[----:B------:R-:W-:Y:S01]  /*6b20*/  FADD.FTZ R49, R160, R49 ;  /* 0x00000031a0317221 */ /* 0x000fe20000010000 */
[----:B------:R-:W-:Y:S01]  /*6b30*/  MUFU.EX2 R65, R65 ;  /* 0x0000004100417308 */ /* 0x000fe20000000800 */
[----:B------:R-:W-:Y:S01]  /*6b40*/  HMMA.16816.F32 R24, R36, R32, R24 ;  /* 0x000000202418723c */ /* 0x000fe20000001818 */
[----:B------:R-:W-:Y:S01]  /*6b50*/  FADD.FTZ R157, R157, R48 ;  /* 0x000000309d9d7221 */ /* 0x000fe20000010000 */
[----:B------:R-:W-:Y:S01]  /*6b60*/  FADD.FTZ R158, R158, R49 ;  /* 0x000000319e9e7221 */ /* 0x000fe20000010000 */
[----:B------:R-:W2:Y:S02]  /*6b70*/  MUFU.EX2 R66, R66 ;  /* 0x0000004200427308 */ /* 0x000ea40000000800 */
[----:B------:R-:W-:Y:S01]  /*6b80*/  FADD.FTZ R156, R156, R157 ;  /* 0x0000009d9c9c7221 */ /* 0x000fe20000010000 */
[----:B------:R-:W-:-:S02]  /*6b90*/  FADD.FTZ R159, R159, R158 ;  /* 0x0000009e9f9f7221 */ /* 0x000fc40000010000 */
[----:B------:R-:W-:Y:S01]  /*6ba0*/  HMMA.16816.F32 R20, R36, R34, R20 ;  /* 0x000000222414723c */ /* 0x000fe20000001814 */
[----:B------:R-:W4:Y:S01]  /*6bb0*/  LDSM.16.MT88.4 R32, [R104+0x10800] ;  /* 0x010800006820783b */ /* 0x000f220000004200 */
[----:B------:R-:W-:Y:S01]  /*6bc0*/  FADD.FTZ R171, R171, R156 ;  /* 0x0000009cabab7221 */ /* 0x000fe20000010000 */
[----:B------:R-:W-:-:S03]  /*6bd0*/  FADD.FTZ R174, R174, R159 ;  /* 0x0000009faeae7221 */ /* 0x000fc60000010000 */
[----:B------:R-:W-:Y:S01]  /*6be0*/  FADD.FTZ R170, R170, R171 ;  /* 0x000000abaaaa7221 */ /* 0x000fe20000010000 */
[----:B------:R-:W-:Y:S01]  /*6bf0*/  FADD.FTZ R173, R173, R174 ;  /* 0x000000aeadad7221 */ /* 0x000fe20000010000 */
[----:B------:R-:W-:Y:S01]  /*6c00*/  HMMA.16816.F32 R12, R36, R50, R12 ;  /* 0x00000032240c723c */ /* 0x000fe2000000180c */
[----:B------:R-:W2:Y:S01]  /*6c10*/  LDSM.16.MT88.4 R48, [R117+0x11000] ;  /* 0x011000007530783b */ /* 0x000ea20000004200 */
        /* <DEDUP_REMOVED lines=9> */
[----:B------:R-:W-:Y:S01]  /*6cb0*/  HMMA.16816.F32 R4, R36, R30, R4 ;  /* 0x0000001e2404723c */ /* 0x000fe20000001804 */
[----:B------:R-:W3:Y:S01]  /*6cc0*/  LDSM.16.MT88.4 R28, [R226+0x11000] ;  /* 0x01100000e21c783b */ /* 0x000ee20000004200 */
        /* <DEDUP_REMOVED lines=8> */
[----:B----4-:R-:W-:Y:S02]  /*6d50*/  HMMA.16816.F32 R44, R36, R32, R44 ;  /* 0x00000020242c723c */ /* 0x010fe4000000182c */
[----:B------:R-:W-:-:S04]  /*6d60*/  FADD.FTZ R180, R180, R193 ;  /* 0x000000c1b4b47221 */ /* 0x000fc80000010000 */
[----:B------:R-:W-:Y:S02]  /*6d70*/  FADD.FTZ R183, R183, R180 ;  /* 0x000000b4b7b77221 */ /* 0x000fe40000010000 */
[----:B------:R-:W-:Y:S01]  /*6d80*/  HMMA.16816.F32 R40, R36, R34, R40 ;  /* 0x000000222428723c */ /* 0x000fe20000001828 */
[----:B-----5:R-:W-:Y:S01]  /*6d90*/  F2FP.F16.F32.PACK_AB R36, R63, R60 ;  /* 0x0000003c3f24723e */ /* 0x020fe200000000ff */
[----:B------:R-:W-:Y:S01]  /*6da0*/  FADD.FTZ R166, R166, R183 ;  /* 0x000000b7a6a67221 */ /* 0x000fe20000010000 */
[----:B-1----:R-:W-:Y:S01]  /*6db0*/  F2FP.F16.F32.PACK_AB R37, R67, R64 ;  /* 0x000000404325723e */ /* 0x002fe200000000ff */
[----:B------:R-:W1:Y:S01]  /*6dc0*/  LDSM.16.MT88.4 R32, [R118+0x11000] ;  /* 0x011000007620783b */ /* 0x000e620000004200 */
[----:B------:R-:W-:Y:S01]  /*6dd0*/  F2FP.F16.F32.PACK_AB R38, R62, R61 ;  /* 0x0000003d3e26723e */ /* 0x000fe200000000ff */
[----:B------:R-:W-:Y:S01]  /*6de0*/  FADD.FTZ R181, R181, R166 ;  /* 0x000000a6b5b57221 */ /* 0x000fe20000010000 */
[----:B--2---:R-:W-:-:S03]  /*6df0*/  F2FP.F16.F32.PACK_AB R39, R66, R65 ;  /* 0x000000414227723e */ /* 0x004fc600000000ff */
[----:B------:R-:W-:-:S04]  /*6e00*/  FADD.FTZ R162, R162, R181 ;  /* 0x000000b5a2a27221 */ /* 0x000fc80000010000 */
[----:B------:R-:W-:Y:S01]  /*6e10*/  FADD.FTZ R162, R167, R162 ;  /* 0x000000a2a7a27221 */ /* 0x000fe20000010000 */
[----:B------:R-:W-:Y:S01]  /*6e20*/  HMMA.16816.F32 R16, R36, R48, R16 ;  /* 0x000000302410723c */ /* 0x000fe20000001810 */
[--C-:B------:R-:W-:Y:S01]  /*6e30*/  FFMA.FTZ R48, R106, UR4, -R124.reuse ;  /* 0x000000046a307c23 */ /* 0x100fe2000801087c */
[----:B------:R-:W-:Y:S01]  /*6e40*/  FFMA.FTZ R49, R115, UR4, -R124 ;  /* 0x0000000473317c23 */ /* 0x000fe2000801087c */
[----:B------:R-:W-:-:S04]  /*6e50*/  FADD.FTZ R99, R99, R162 ;  /* 0x000000a263637221 */ /* 0x000fc80000010000 */
[----:B------:R-:W-:Y:S01]  /*6e60*/  FADD.FTZ R98, R98, R99 ;  /* 0x0000006362627221 */ /* 0x000fe20000010000 */
[C---:B---3--:R-:W-:Y:S01]  /*6e70*/  HMMA.16816.F32 R24, R36.reuse, R28, R24 ;  /* 0x0000001c2418723c */ /* 0x048fe20000001818 */
[----:B------:R-:W-:Y:S01]  /*6e80*/  FADD.FTZ R29, R179, R186 ;  /* 0x000000bab31d7221 */ /* 0x000fe20000010000 */
[----:B------:R-:W-:Y:S01]  /*6e90*/  MUFU.EX2 R48, R48 ;  /* 0x0000003000307308 */ /* 0x000fe20000000800 */
[----:B------:R-:W-:Y:S02]  /*6ea0*/  FADD.FTZ R95, R95, R98 ;  /* 0x000000625f5f7221 */ /* 0x000fe40000010000 */
[----:B------:R-:W-:Y:S01]  /*6eb0*/  FADD.FTZ R29, R190, R29 ;  /* 0x0000001dbe1d7221 */ /* 0x000fe20000010000 */
[----:B------:R-:W2:Y:S01]  /*6ec0*/  MUFU.EX2 R49, R49 ;  /* 0x0000003100317308 */ /* 0x000ea20000000800 */
[----:B------:R-:W-:Y:S01]  /*6ed0*/  FADD.FTZ R100, R100, R95 ;  /* 0x0000005f64647221 */ /* 0x000fe20000010000 */
[----:B------:R-:W-:Y:S01]  /*6ee0*/  HMMA.16816.F32 R20, R36, R30, R20 ;  /* 0x0000001e2414723c */ /* 0x000fe20000001814 */
[----:B------:R-:W-:-:S02]  /*6ef0*/  FADD.FTZ R164, R164, R29 ;  /* 0x0000001da4a47221 */ /* 0x000fc40000010000 */
[----:B------:R-:W-:Y:S01]  /*6f00*/  FADD.FTZ R91, R91, R100 ;  /* 0x000000645b5b7221 */ /* 0x000fe20000010000 */
[----:B------:R-:W3:Y:S01]  /*6f10*/  LDSM.16.MT88.4 R28, [R104+0x11000] ;  /* 0x01100000681c783b */ /* 0x000ee20000004200 */
[----:B------:R-:W-:Y:S02]  /*6f20*/  FADD.FTZ R164, R163, R164 ;  /* 0x000000a4a3a47221 */ /* 0x000fe40000010000 */
[----:B------:R-:W-:Y:S01]  /*6f30*/  FADD.FTZ R90, R90, R91 ;  /* 0x0000005b5a5a7221 */ /* 0x000fe20000010000 */
[----:B------:R-:W-:Y:S01]  /*6f40*/  HMMA.16816.F32 R12, R36, R50, R12 ;  /* 0x00000032240c723c */ /* 0x000fe2000000180c */
[----:B------:R-:W-:Y:S02]  /*6f50*/  FADD.FTZ R161, R161, R164 ;  /* 0x000000a4a1a17221 */ /* 0x000fe40000010000 */
[----:B------:R-:W-:Y:S01]  /*6f60*/  FADD.FTZ R87, R87, R90 ;  /* 0x0000005a57577221 */ /* 0x000fe20000010000 */
[----:B--2---:R-:W-:Y:S01]  /*6f70*/  F2FP.F16.F32.PACK_AB R155, R240, R49 ;  /* 0x00000031f09b723e */ /* 0x004fe200000000ff */
[----:B------:R-:W-:-:S02]  /*6f80*/  FADD.FTZ R161, R168, R161 ;  /* 0x000000a1a8a17221 */ /* 0x000fc40000010000 */
[----:B------:R-:W-:Y:S01]  /*6f90*/  FADD.FTZ R94, R94, R87 ;  /* 0x000000575e5e7221 */ /* 0x000fe20000010000 */
[C---:B-1----:R-:W-:Y:S01]  /*6fa0*/  HMMA.16816.F32 R8, R36.reuse, R32, R8 ;  /* 0x000000202408723c */ /* 0x042fe20000001808 */
[----:B------:R-:W-:Y:S01]  /*6fb0*/  FADD.FTZ R96, R96, R161 ;  /* 0x000000a160607221 */ /* 0x000fe20000010000 */
[--C-:B------:R-:W-:Y:S01]  /*6fc0*/  FFMA.FTZ R32, R111, UR4, -R127.reuse ;  /* 0x000000046f207c23 */ /* 0x100fe2000801087f */
[----:B------:R-:W-:Y:S01]  /*6fd0*/  FADD.FTZ R83, R83, R94 ;  /* 0x0000005e53537221 */ /* 0x000fe20000010000 */
[----:B------:R-:W-:Y:S01]  /*6fe0*/  FFMA.FTZ R33, R112, UR4, -R127 ;  /* 0x0000000470217c23 */ /* 0x000fe2000801087f */
[----:B------:R-:W-:Y:S02]  /*6ff0*/  FADD.FTZ R93, R93, R96 ;  /* 0x000000605d5d7221 */ /* 0x000fe40000010000 */
[----:B------:R-:W-:Y:S01]  /*7000*/  FADD.FTZ R82, R82, R83 ;  /* 0x0000005352527221 */ /* 0x000fe20000010000 */
[----:B------:R-:W-:Y:S01]  /*7010*/  HMMA.16816.F32 R4, R36, R34, R4 ;  /* 0x000000222404723c */ /* 0x000fe20000001804 */
[----:B------:R-:W-:Y:S01]  /*7020*/  FADD.FTZ R92, R92, R93 ;  /* 0x0000005d5c5c7221 */ /* 0x000fe20000010000 */
[----:B------:R-:W-:Y:S01]  /*7030*/  FFMA.FTZ R35, R107, UR4, -R124 ;  /* 0x000000046b237c23 */ /* 0x000fe2000801087c */
[----:B------:R-:W-:Y:S01]  /*7040*/  FADD.FTZ R79, R79, R82 ;  /* 0x000000524f4f7221 */ /* 0x000fe20000010000 */
[----:B------:R-:W-:Y:S01]  /*7050*/  MUFU.EX2 R32, R32 ;  /* 0x0000002000207308 */ /* 0x000fe20000000800 */
[----:B------:R-:W-:Y:S01]  /*7060*/  FADD.FTZ R97, R97, R92 ;  /* 0x0000005c61617221 */ /* 0x000fe20000010000 */
[----:B------:R-:W1:Y:S01]  /*7070*/  LDSM.16.MT88.4 R104, [R104+0x11800] ;  /* 0x011800006868783b */ /* 0x000e620000004200 */
[----:B------:R-:W-:Y:S01]  /*7080*/  FADD.FTZ R86, R86, R79 ;  /* 0x0000004f56567221 */ /* 0x000fe20000010000 */
[----:B------:R-:W2:Y:S01]  /*7090*/  MUFU.EX2 R33, R33 ;  /* 0x0000002100217308 */ /* 0x000ea20000000800 */
[----:B------:R-:W-:-:S02]  /*70a0*/  FADD.FTZ R88, R88, R97 ;  /* 0x0000006158587221 */ /* 0x000fc40000010000 */
[----:B------:R-:W-:Y:S01]  /*70b0*/  FADD.FTZ R75, R75, R86 ;  /* 0x000000564b4b7221 */ /* 0x000fe20000010000 */
[----:B------:R-:W4:Y:S01]  /*70c0*/  MUFU.EX2 R34, R109 ;  /* 0x0000006d00227308 */ /* 0x000f220000000800 */
[----:B------:R-:W-:Y:S02]  /*70d0*/  FADD.FTZ R85, R85, R88 ;  /* 0x0000005855557221 */ /* 0x000fe40000010000 */
[----:B------:R-:W-:Y:S01]  /*70e0*/  FADD.FTZ R74, R74, R75 ;  /* 0x0000004b4a4a7221 */ /* 0x000fe20000010000 */
[----:B------:R-:W5:Y:S01]  /*70f0*/  MUFU.EX2 R35, R35 ;  /* 0x0000002300237308 */ /* 0x000f620000000800 */
[----:B------:R-:W-:Y:S02]  /*7100*/  FADD.FTZ R84, R84, R85 ;  /* 0x0000005554547221 */ /* 0x000fe40000010000 */
[----:B------:R-:W-:Y:S01]  /*7110*/  FADD.FTZ R71, R71, R74 ;  /* 0x0000004a47477221 */ /* 0x000fe20000010000 */
[----:B---3--:R-:W-:Y:S01]  /*7120*/  HMMA.16816.F32 R44, R36, R28, R44 ;  /* 0x0000001c242c723c */ /* 0x008fe2000000182c */
[----:B------:R-:W-:Y:S01]  /*7130*/  FADD.FTZ R89, R89, R84 ;  /* 0x0000005459597221 */ /* 0x000fe20000010000 */
[----:B--2---:R-:W-:Y:S01]  /*7140*/  F2FP.F16.F32.PACK_AB R152, R33, R32 ;  /* 0x000000202198723e */ /* 0x004fe200000000ff */
[----:B------:R-:W-:-:S02]  /*7150*/  FADD.FTZ R78, R78, R71 ;  /* 0x000000474e4e7221 */ /* 0x000fc40000010000 */
[----:B------:R-:W-:Y:S01]  /*7160*/  FADD.FTZ R80, R80, R89 ;  /* 0x0000005950507221 */ /* 0x000fe20000010000 */
[----:B----4-:R-:W-:Y:S02]  /*7170*/  F2FP.F16.F32.PACK_AB R154, R243, R34 ;  /* 0x00000022f39a723e */ /* 0x010fe400000000ff */
[----:B------:R-:W-:Y:S01]  /*7180*/  HMMA.16816.F32 R40, R36, R30, R40 ;  /* 0x0000001e2428723c */ /* 0x000fe20000001828 */
[----:B------:R-:W-:Y:S01]  /*7190*/  FADD.FTZ R77, R77, R80 ;  /* 0x000000504d4d7221 */ /* 0x000fe20000010000 */
[----:B-----5:R-:W-:-:S03]  /*71a0*/  F2FP.F16.F32.PACK_AB R153, R48, R35 ;  /* 0x000000233099723e */ /* 0x020fc600000000ff */
[----:B------:R-:W-:-:S04]  /*71b0*/  FADD.FTZ R76, R76, R77 ;  /* 0x0000004d4c4c7221 */ /* 0x000fc80000010000 */
[----:B------:R-:W-:Y:S01]  /*71c0*/  FADD.FTZ R81, R81, R76 ;  /* 0x0000004c51517221 */ /* 0x000fe20000010000 */
[----:B------:R-:W-:Y:S03]  /*71d0*/  HMMA.16816.F32 R144, R152, R148, R8 ;  /* 0x000000949890723c */ /* 0x000fe60000001808 */
[----:B------:R-:W-:-:S04]  /*71e0*/  FADD.FTZ R72, R72, R81 ;  /* 0x0000005148487221 */ /* 0x000fc80000010000 */
        /* <DEDUP_REMOVED lines=26> */
[----:B-1----:R-:W-:Y:S01]  /*7390*/  HMMA.16816.F32 R156, R152, R104, R44 ;  /* 0x00000068989c723c */ /* 0x002fe2000000182c */
[----:B------:R-:W-:Y:S02]  /*73a0*/  FADD.FTZ R34, R34, R33 ;  /* 0x0000002122227221 */ /* 0x000fe40000010000 */
[----:B------:R-:W-:Y:S02]  /*73b0*/  FADD.FTZ R35, R35, R66 ;  /* 0x0000004223237221 */ /* 0x000fe40000010000 */
[----:B------:R-:W-:-:S02]  /*73c0*/  FADD.FTZ R243, R243, R34 ;  /* 0x00000022f3f37221 */ /* 0x000fc40000010000 */
[----:B------:R-:W-:Y:S01]  /*73d0*/  FADD.FTZ R48, R48, R35 ;  /* 0x0000002330307221 */ /* 0x000fe20000010000 */
[----:B------:R-:W-:Y:S03]  /*73e0*/  HMMA.16816.F32 R152, R152, R106, R40 ;  /* 0x0000006a9898723c */ /* 0x000fe60000001828 */
[----:B------:R-:W-:-:S04]  /*73f0*/  FADD.FTZ R49, R49, R48 ;  /* 0x0000003031317221 */ /* 0x000fc80000010000 */
[----:B------:R-:W-:Y:S01]  /*7400*/  FADD.FTZ R240, R240, R49 ;  /* 0x00000031f0f07221 */ /* 0x000fe20000010000 */
[----:B------:R-:W-:-:S12]  /*7410*/  @!P1 BRA `(.L_x_1923) ;  /* 0x0000004c00d89947 */ /* 0x000fd80003800000 */
[----:B------:R-:W1:Y:S01]  /*7420*/  S2UR UR5, SR_CgaCtaId ;  /* 0x00000000000579c3 */ /* 0x000e620000008800 */
[----:B------:R-:W-:Y:S01]  /*7430*/  UISETP.NE.U32.AND UP0, UPT, UR12, URZ, UPT ;  /* 0x000000ff0c00728c */ /* 0x000fe2000bf05070 */
[----:B------:R-:W-:Y:S01]  /*7440*/  MOV R5, 0x20 ;  /* 0x0000002000057802 */ /* 0x000fe20000000f00 */
[----:B------:R-:W-:Y:S01]  /*7450*/  VIADD R239, R3, 0xfffffffe ;  /* 0xfffffffe03ef7836 */ /* 0x000fe20000000000 */
[----:B------:R-:W-:Y:S01]  /*7460*/  MOV R165, R0 ;  /* 0x0000000000a57202 */ /* 0x000fe20000000f00 */
[----:B------:R-:W-:Y:S01]  /*7470*/  UISETP.NE.AND.EX UP0, UPT, UR13, URZ, UPT, UP0 ;  /* 0x000000ff0d00728c */ /* 0x000fe2000bf05300 */
[----:B------:R-:W-:Y:S01]  /*7480*/  SEL R5, R5, 0xffffffe0, !P2 ;  /* 0xffffffe005057807 */ /* 0x000fe20005000000 */
[----:B------:R-:W-:Y:S01]  /*7490*/  IMAD.MOV.U32 R3, RZ, RZ, R2 ;  /* 0x000000ffff037224 */ /* 0x000fe200078e0002 */
[----:B------:R-:W-:Y:S01]  /*74a0*/  IADD3 R235, PT, PT, R226, 0xa000, RZ ;  /* 0x0000a000e2eb7810 */ /* 0x000fe20007ffe0ff */
[----:B------:R-:W-:Y:S01]  /*74b0*/  IMAD.MOV.U32 R238, RZ, RZ, RZ ;  /* 0x000000ffffee7224 */ /* 0x000fe200078e00ff */
[----:B------:R-:W-:Y:S01]  /*74c0*/  UMOV UR10, 0x400 ;  /* 0x00000400000a7882 */ /* 0x000fe20000000000 */
[----:B------:R-:W-:Y:S01]  /*74d0*/  PLOP3.LUT P1, PT, PT, PT, UP0, 0x80, 0x8 ;  /* 0x000000000008781c */ /* 0x000fe20003f2f008 */
[----:B------:R-:W-:Y:S01]  /*74e0*/  IMAD.IADD R166, R5, 0x1, R226 ;  /* 0x0000000105a67824 */ /* 0x000fe200078e02e2 */
[----:B------:R-:W2:Y:S01]  /*74f0*/  LDCU UR4, c[0x0][0x45c] ;  /* 0x00008b80ff0477ac */ /* 0x000ea20008000800 */
[----:B------:R-:W3:Y:S01]  /*7500*/  LDCU.64 UR8, c[0x0][0x3a8] ;  /* 0x00007500ff0877ac */ /* 0x000ee20008000a00 */
[----:B------:R-:W4:Y:S01]  /*7510*/  LDCU.64 UR6, c[0x0][0x3a0] ;  /* 0x00007400ff0677ac */ /* 0x000f220008000a00 */
[----:B-1----:R-:W-:-:S12]  /*7520*/  ULEA UR5, UR5, UR10, 0x18 ;  /* 0x0000000a05057291 */ /* 0x002fd8000f8ec0ff */
.L_x_1927:
[----:B------:R-:W-:Y:S01]  /*7530*/  @!P1 IADD3 R5, P0, PT, RZ, -R238, RZ ;  /* 0x800000eeff059210 */ /* 0x000fe20007f1e0ff */
[----:B------:R-:W1:Y:S01]  /*7540*/  S2R R225, SR_TID.X ;  /* 0x0000000000e17919 */ /* 0x000e620000002100 */
[----:B------:R-:W-:Y:S01]  /*7550*/  MOV R2, R232 ;  /* 0x000000e800027202 */ /* 0x000fe20000000f00 */
[----:B------:R-:W5:Y:S01]  /*7560*/  @!P1 LDC R44, c[0x0][0x3c0] ;  /* 0x0000f000ff2c9b82 */ /* 0x000f620000000800 */
[----:B------:R-:W-:Y:S07]  /*7570*/  DEPBAR.LE SB0, 0x0 ;  /* 0x000080000000791a */ /* 0x000fee0000000000 */
[----:B------:R-:W-:Y:S01]  /*7580*/  BAR.SYNC.DEFER_BLOCKING 0x0 ;  /* 0x0000000000007b1d */ /* 0x000fe20000010000 */
[----:B------:R-:W-:Y:S01]  /*7590*/  IMAD.MOV.U32 R0, RZ, RZ, R233 ;  /* 0x000000ffff007224 */ /* 0x000fe200078e00e9 */
[----:B-1----:R-:W-:Y:S06]  /*75a0*/  SHF.L.U32 R241, R225, 0x3, RZ ;  /* 0x00000003e1f17819 */ /* 0x002fec00000006ff */
[----:B------:R-:W1:Y:S01]  /*75b0*/  LDC R47, c[0x0][0x3c4] ;  /* 0x0000f100ff2f7b82 */ /* 0x000e620000000800 */
[----:B-----5:R-:W-:Y:S04]  /*75c0*/  @!P1 IMAD.SHL.U32 R4, R44, 0x100, RZ ;  /* 0x000001002c049824 */ /* 0x020fe800078e00ff */
[----:B------:R-:W-:Y:S05]  /*75d0*/  @!P1 IMAD.X R4, RZ, RZ, ~R4, P0 ;  /* 0x000000ffff049224 */ /* 0x000fea00000e0e04 */
[----:B------:R-:W-:Y:S04]  /*75e0*/  @!P1 SHF.R.S64 R5, R5, 0x1f, R4 ;  /* 0x0000001f05059819 */ /* 0x000fe80000001004 */
        /* <DEDUP_REMOVED lines=57> */
[C---:B---3--:R-:W-:Y:S01]  /*7980*/  IMAD.WIDE.U32 R8, R7.reuse, UR8, R8 ;  /* 0x0000000807087c25 */ /* 0x048fe2000f8e0008 */
[----:B------:R-:W-:Y:S02]  /*7990*/  SHF.R.S32.HI R4, RZ, 0x1f, R7 ;  /* 0x0000001fff047819 */ /* 0x000fe40000011407 */
[----:B------:R-:W-:Y:S03]  /*79a0*/  LEA R232, P0, R8, R2, 0x1 ;  /* 0x0000000208e87211 */ /* 0x000fe600078008ff */
[----:B------:R-:W-:Y:S04]  /*79b0*/  IMAD R4, R4, UR8, RZ ;  /* 0x0000000804047c24 */ /* 0x000fe8000f8e02ff */
[----:B------:R-:W-:Y:S04]  /*79c0*/  IMAD R4, R7, UR9, R4 ;  /* 0x0000000907047c24 */ /* 0x000fe8000f8e0204 */
[----:B------:R-:W-:Y:S05]  /*79d0*/  IMAD.IADD R233, R9, 0x1, R4 ;  /* 0x0000000109e97824 */ /* 0x000fea00078e0204 */
[----:B------:R-:W-:Y:S07]  /*79e0*/  LEA.HI.X R233, R8, R0, R233, 0x1, P0 ;  /* 0x0000000008e97211 */ /* 0x000fee00000f0ce9 */
.L_x_1924:
[C---:B------:R-:W-:Y:S01]  /*79f0*/  IMAD.SHL.U32 R45, R225.reuse, 0x20, RZ ;  /* 0x00000020e12d7824 */ /* 0x040fe200078e00ff */
[C---:B------:R-:W-:Y:S01]  /*7a00*/  LOP3.LUT R46, R225.reuse, 0x38, RZ, 0xc0, !PT ;  /* 0x00000038e12e7812 */ /* 0x040fe200078ec0ff */
[----:B------:R-:W-:Y:S01]  /*7a10*/  IMAD.SHL.U32 R164, R225, 0x40, RZ ;  /* 0x00000040e1a47824 */ /* 0x000fe200078e00ff */
[----:B------:R-:W-:Y:S01]  /*7a20*/  LOP3.LUT R224, R241, 0x38, RZ, 0xc0, !PT ;  /* 0x00000038f1e07812 */ /* 0x000fe200078ec0ff */
[----:B------:R-:W-:Y:S01]  /*7a30*/  IMAD.MOV.U32 R229, RZ, RZ, 0x20 ;  /* 0x00000020ffe57424 */ /* 0x000fe200078e00ff */
[--C-:B------:R-:W-:Y:S02]  /*7a40*/  LOP3.LUT R46, R46, 0x1f8, R241.reuse, 0x78, !PT ;  /* 0x000001f82e2e7812 */ /* 0x100fe400078e78f1 */
[----:B------:R-:W-:Y:S01]  /*7a50*/  LOP3.LUT R227, R45, 0x7c00, RZ, 0xc0, !PT ;  /* 0x00007c002de37812 */ /* 0x000fe200078ec0ff */
[----:B------:R-:W-:Y:S01]  /*7a60*/  IMAD.SHL.U32 R45, R44, 0x20, RZ ;  /* 0x000000202c2d7824 */ /* 0x000fe200078e00ff */
[----:B------:R-:W-:Y:S02]  /*7a70*/  LOP3.LUT R241, R46, 0x1e00, R241, 0xf8, !PT ;  /* 0x00001e002ef17812 */ /* 0x000fe400078ef8f1 */
[----:B-1----:R-:W-:Y:S02]  /*7a80*/  SHF.L.U64.HI R44, R44, 0x5, R47 ;  /* 0x000000052c2c7819 */ /* 0x002fe4000001022f */
[----:B------:R-:W-:Y:S02]  /*7a90*/  IADD3 R46, P0, PT, R45, R232, RZ ;  /* 0x000000e82d2e7210 */ /* 0x000fe40007f1e0ff */
[----:B------:R-:W-:Y:S02]  /*7aa0*/  LEA R241, R241, UR5, 0x1 ;  /* 0x00000005f1f17c11 */ /* 0x000fe4000f8e08ff */
[-C--:B------:R-:W-:Y:S01]  /*7ab0*/  IADD3 R48, P2, PT, R46, R45.reuse, RZ ;  /* 0x0000002d2e307210 */ /* 0x080fe20007f5e0ff */
[----:B------:R-:W-:Y:S01]  /*7ac0*/  IMAD.X R47, R44, 0x1, R233, P0 ;  /* 0x000000012c2f7824 */ /* 0x000fe200000e06e9 */
[----:B------:R-:W-:Y:S01]  /*7ad0*/  SHF.R.U32.HI R228, RZ, 0x1, R225 ;  /* 0x00000001ffe47819 */ /* 0x000fe200000116e1 */
[----:B------:R-:W-:Y:S01]  /*7ae0*/  @!PT LDS RZ, [RZ] ;  /* 0x00000000fffff984 */ /* 0x000fe20000000800 */
[----:B------:R-:W-:Y:S01]  /*7af0*/  @!PT LDS RZ, [RZ] ;  /* 0x00000000fffff984 */ /* 0x000fe20000000800 */
[----:B------:R-:W-:Y:S01]  /*7b00*/  @!PT LDS RZ, [RZ] ;  /* 0x00000000fffff984 */ /* 0x000fe20000000800 */
[----:B------:R-:W-:Y:S01]  /*7b10*/  LDGSTS.E.BYPASS.LTC128B.128 [R241+0xa000], desc[UR26][R232.64] ;  /* 0x0a000000e8f17fae */ /* 0x000fe2000b981a1a */
[-C--:B------:R-:W-:Y:S01]  /*7b20*/  IADD3 R52, P0, PT, R48, R45.reuse, RZ ;  /* 0x0000002d30347210 */ /* 0x080fe20007f1e0ff */
[----:B------:R-:W-:Y:S01]  /*7b30*/  IMAD.X R49, R47, 0x1, R44, P2 ;  /* 0x000000012f317824 */ /* 0x000fe200010e062c */
[----:B------:R-:W-:Y:S02]  /*7b40*/  LOP3.LUT R168, R227, 0x200, R164, 0xf8, !PT ;  /* 0x00000200e3a87812 */ /* 0x000fe400078ef8a4 */
[----:B------:R1:W-:Y:S01]  /*7b50*/  LDGSTS.E.BYPASS.LTC128B.128 [R241+0xa800], desc[UR26][R46.64] ;  /* 0x0a8000002ef17fae */ /* 0x0003e2000b981a1a */
[-C--:B------:R-:W-:Y:S01]  /*7b60*/  IADD3 R50, P2, PT, R52, R45.reuse, RZ ;  /* 0x0000002d34327210 */ /* 0x080fe20007f5e0ff */
[--C-:B------:R-:W-:Y:S01]  /*7b70*/  IMAD.X R53, R49, 0x1, R44.reuse, P0 ;  /* 0x0000000131357824 */ /* 0x100fe200000e062c */
[----:B------:R-:W-:Y:S02]  /*7b80*/  LOP3.LUT R0, R228, 0x8, RZ, 0xc0, !PT ;  /* 0x00000008e4007812 */ /* 0x000fe400078ec0ff */
[----:B------:R5:W-:Y:S01]  /*7b90*/  LDGSTS.E.BYPASS.LTC128B.128 [R241+0xb000], desc[UR26][R48.64] ;  /* 0x0b00000030f17fae */ /* 0x000be2000b981a1a */
        /* <DEDUP_REMOVED lines=8> */
[----:B------:R-:W-:Y:S01]  /*7c20*/  IADD3 R58, P0, PT, R56, R45, RZ ;  /* 0x0000002d383a7210 */ /* 0x000fe20007f1e0ff */
[----:B------:R-:W-:Y:S01]  /*7c30*/  IMAD.X R57, R55, 0x1, R44, P2 ;  /* 0x0000000137397824 */ /* 0x000fe200010e062c */
[----:B------:R-:W-:Y:S02]  /*7c40*/  LOP3.LUT R0, R168, R167, R0, 0xf6, !PT ;  /* 0x000000a7a8007212 */ /* 0x000fe400078ef600 */
[----:B------:R4:W-:Y:S01]  /*7c50*/  LDGSTS.E.BYPASS.LTC128B.128 [R241+0xc800], desc[UR26][R54.64] ;  /* 0x0c80000036f17fae */ /* 0x0009e2000b981a1a */
[-C--:B------:R-:W-:Y:S01]  /*7c60*/  IADD3 R60, P2, PT, R58, R45.reuse, RZ ;  /* 0x0000002d3a3c7210 */ /* 0x080fe20007f5e0ff */
[--C-:B------:R-:W-:Y:S01]  /*7c70*/  IMAD.X R59, R57, 0x1, R44.reuse, P0 ;  /* 0x00000001393b7824 */ /* 0x100fe200000e062c */
[----:B------:R-:W-:Y:S02]  /*7c80*/  LOP3.LUT R167, R167, R2, RZ, 0x3c, !PT ;  /* 0x00000002a7a77212 */ /* 0x000fe400078e3cff */
[----:B------:R4:W-:Y:S01]  /*7c90*/  LDGSTS.E.BYPASS.LTC128B.128 [R241+0xd000], desc[UR26][R56.64] ;  /* 0x0d00000038f17fae */ /* 0x0009e2000b981a1a */
[----:B------:R-:W-:Y:S01]  /*7ca0*/  LOP3.LUT R164, R164, 0x400, RZ, 0xc0, !PT ;  /* 0x00000400a4a47812 */ /* 0x000fe200078ec0ff */
[----:B------:R-:W-:Y:S01]  /*7cb0*/  IMAD.X R61, R59, 0x1, R44, P2 ;  /* 0x000000013b3d7824 */ /* 0x000fe200010e062c */
[----:B------:R-:W-:Y:S02]  /*7cc0*/  LEA R0, R0, UR5, 0x1 ;  /* 0x0000000500007c11 */ /* 0x000fe4000f8e08ff */
[----:B------:R-:W-:Y:S01]  /*7cd0*/  LDGSTS.E.BYPASS.LTC128B.128 [R241+0xd800], desc[UR26][R58.64] ;  /* 0x0d8000003af17fae */ /* 0x000fe2000b981a1a */
[----:B------:R-:W-:Y:S01]  /*7ce0*/  IMAD R167, R167, 0x2, R164 ;  /* 0x00000002a7a77824 */ /* 0x000fe200078e02a4 */
[-C--:B-1----:R-:W-:Y:S03]  /*7cf0*/  IADD3 R46, P0, PT, R60, R45.reuse, RZ ;  /* 0x0000002d3c2e7210 */ /* 0x082fe60007f1e0ff */
[----:B------:R-:W-:Y:S01]  /*7d00*/  LDGSTS.E.BYPASS.LTC128B.128 [R241+0xe000], desc[UR26][R60.64] ;  /* 0x0e0000003cf17fae */ /* 0x000fe2000b981a1a */
[----:B------:R-:W-:Y:S01]  /*7d10*/  VIADD R2, R167, UR5 ;  /* 0x00000005a7027c36 */ /* 0x000fe20008000000 */
[-C--:B-----5:R-:W-:Y:S01]  /*7d20*/  IADD3 R48, P2, PT, R46, R45.reuse, RZ ;  /* 0x0000002d2e307210 */ /* 0x0a0fe20007f5e0ff */
[--C-:B------:R-:W-:Y:S03]  /*7d30*/  IMAD.X R47, R61, 0x1, R44.reuse, P0 ;  /* 0x000000013d2f7824 */ /* 0x100fe600000e062c */
[-C--:B--2---:R-:W-:Y:S01]  /*7d40*/  IADD3 R52, P0, PT, R48, R45.reuse, RZ ;  /* 0x0000002d30347210 */ /* 0x084fe20007f1e0ff */
[--C-:B------:R-:W-:Y:S01]  /*7d50*/  IMAD.X R49, R47, 0x1, R44.reuse, P2 ;  /* 0x000000012f317824 */ /* 0x100fe200010e062c */
[----:B------:R1:W-:Y:S02]  /*7d60*/  LDGSTS.E.BYPASS.LTC128B.128 [R241+0xe800], desc[UR26][R46.64] ;  /* 0x0e8000002ef17fae */ /* 0x0003e4000b981a1a */
[-C--:B---3--:R-:W-:Y:S01]  /*7d70*/  IADD3 R50, P2, PT, R52, R45.reuse, RZ ;  /* 0x0000002d34327210 */ /* 0x088fe20007f5e0ff */
[--C-:B------:R-:W-:Y:S02]  /*7d80*/  IMAD.X R53, R49, 0x1, R44.reuse, P0 ;  /* 0x0000000131357824 */ /* 0x100fe400000e062c */
[----:B------:R-:W-:Y:S01]  /*7d90*/  LDGSTS.E.BYPASS.LTC128B.128 [R241+0xf000], desc[UR26][R48.64] ;  /* 0x0f00000030f17fae */ /* 0x000fe2000b981a1a */
[-C--:B------:R-:W-:Y:S01]  /*7da0*/  IADD3 R62, P0, PT, R50, R45.reuse, RZ ;  /* 0x0000002d323e7210 */ /* 0x080fe20007f1e0ff */
[--C-:B------:R-:W-:Y:S03]  /*7db0*/  IMAD.X R51, R53, 0x1, R44.reuse, P2 ;  /* 0x0000000135337824 */ /* 0x100fe600010e062c */
[----:B------:R-:W-:Y:S01]  /*7dc0*/  LDGSTS.E.BYPASS.LTC128B.128 [R241+0xf800], desc[UR26][R52.64] ;  /* 0x0f80000034f17fae */ /* 0x000fe2000b981a1a */
[-C--:B----4-:R-:W-:Y:S01]  /*7dd0*/  IADD3 R54, P2, PT, R62, R45.reuse, RZ ;  /* 0x0000002d3e367210 */ /* 0x090fe20007f5e0ff */
[--C-:B------:R-:W-:Y:S03]  /*7de0*/  IMAD.X R63, R51, 0x1, R44.reuse, P0 ;  /* 0x00000001333f7824 */ /* 0x100fe600000e062c */
[----:B------:R2:W-:Y:S01]  /*7df0*/  LDGSTS.E.BYPASS.LTC128B.128 [R241+0x10000], desc[UR26][R50.64] ;  /* 0x1000000032f17fae */ /* 0x0005e2000b981a1a */
[----:B------:R-:W-:Y:S01]  /*7e00*/  IADD3 R56, P0, PT, R54, R45, RZ ;  /* 0x0000002d36387210 */ /* 0x000fe20007f1e0ff */
[--C-:B------:R-:W-:Y:S03]  /*7e10*/  IMAD.X R55, R63, 0x1, R44.reuse, P2 ;  /* 0x000000013f377824 */ /* 0x100fe600010e062c */
[----:B------:R-:W-:Y:S01]  /*7e20*/  LDGSTS.E.BYPASS.LTC128B.128 [R241+0x10800], desc[UR26][R62.64] ;  /* 0x108000003ef17fae */ /* 0x000fe2000b981a1a */
[----:B------:R-:W-:Y:S01]  /*7e30*/  ISETP.NE.AND P2, PT, R239, RZ, PT ;  /* 0x000000ffef00720c */ /* 0x000fe20003f45270 */
[----:B------:R-:W-:Y:S03]  /*7e40*/  IMAD.X R57, R55, 0x1, R44, P0 ;  /* 0x0000000137397824 */ /* 0x000fe600000e062c */
[----:B------:R3:W-:Y:S01]  /*7e50*/  LDGSTS.E.BYPASS.LTC128B.128 [R241+0x11000], desc[UR26][R54.64] ;  /* 0x1100000036f17fae */ /* 0x0007e2000b981a1a */
[----:B------:R-:W-:Y:S04]  /*7e60*/  LOP3.LUT P0, RZ, R225, 0x2, RZ, 0xc0, !PT ;  /* 0x00000002e1ff7812 */ /* 0x000fe8000780c0ff */
[----:B------:R4:W-:Y:S01]  /*7e70*/  LDGSTS.E.BYPASS.LTC128B.128 [R241+0x11800], desc[UR26][R56.64] ;  /* 0x1180000038f17fae */ /* 0x0009e2000b981a1a */
[----:B------:R-:W-:Y:S02]  /*7e80*/  SEL R229, R229, 0xffffffe0, !P0 ;  /* 0xffffffe0e5e57807 */ /* 0x000fe40004000000 */
[----:B------:R-:W-:Y:S02]  /*7e90*/  LOP3.LUT P0, RZ, R225, 0x4, RZ, 0xc0, !PT ;  /* 0x00000004e1ff7812 */ /* 0x000fe4000780c0ff */
[----:B------:R-:W-:Y:S01]  /*7ea0*/  LDSM.16.M88.4 R168, [R0] ;  /* 0x0000000000a8783b */ /* 0x000fe20000000200 */
[--C-:B------:R-:W-:Y:S04]  /*7eb0*/  IMAD.IADD R164, R229, 0x1, R2.reuse ;  /* 0x00000001e5a47824 */ /* 0x100fe800078e0202 */
[----:B------:R-:W5:Y:S05]  /*7ec0*/  LDSM.16.M88.4 R172, [R167+UR5+0x2000] ;  /* 0x00200005a7ac783b */ /* 0x000f6a0008000200 */
[----:B------:R-:W1:Y:S05]  /*7ed0*/  LDSM.16.M88.4 R176, [R167+UR5+0x2800] ;  /* 0x00280005a7b0783b */ /* 0x000e6a0008000200 */
[----:B------:R-:W2:Y:S05]  /*7ee0*/  LDSM.16.M88.4 R180, [R167+UR5+0x3000] ;  /* 0x00300005a7b4783b */ /* 0x000eaa0008000200 */
[----:B------:R-:W0:Y:S05]  /*7ef0*/  LDGDEPBAR ;  /* 0x00000000000079af */ /* 0x000e2a0000000000 */
[----:B------:R-:W3:Y:S05]  /*7f00*/  LDSM.16.M88.4 R184, [R167+UR5+0x3800] ;  /* 0x00380005a7b8783b */ /* 0x000eea0008000200 */
[----:B------:R-:W4:Y:S05]  /*7f10*/  LDSM.16.M88.4 R188, [R167+UR5+0x4000] ;  /* 0x00400005a7bc783b */ /* 0x000f2a0008000200 */
[----:B------:R-:W4:Y:S05]  /*7f20*/  LDSM.16.M88.4 R192, [R167+UR5+0x4800] ;  /* 0x00480005a7c0783b */ /* 0x000f2a0008000200 */
[----:B------:R-:W4:Y:S05]  /*7f30*/  LDSM.16.M88.4 R196, [R167+UR5+0x5000] ;  /* 0x00500005a7c4783b */ /* 0x000f2a0008000200 */
[----:B------:R-:W4:Y:S01]  /*7f40*/  LDSM.16.M88.4 R200, [R167+UR5+0x5800] ;  /* 0x00580005a7c8783b */ /* 0x000f220008000200 */
[C---:B-----5:R-:W-:Y:S04]  /*7f50*/  HMMA.16816.F32 R4, R168.reuse, R172, RZ ;  /* 0x000000aca804723c */ /* 0x060fe800000018ff */
[----:B------:R-:W5:Y:S04]  /*7f60*/  LDSM.16.M88.4 R204, [R167+UR5+0x6000] ;  /* 0x00600005a7cc783b */ /* 0x000f680008000200 */
[C---:B------:R-:W-:Y:S01]  /*7f70*/  HMMA.16816.F32 R8, R168.reuse, R174, RZ ;  /* 0x000000aea808723c */ /* 0x040fe200000018ff */
[----:B------:R-:W5:Y:S05]  /*7f80*/  LDSM.16.M88.4 R208, [R167+UR5+0x6800] ;  /* 0x00680005a7d0783b */ /* 0x000f6a0008000200 */
[----:B------:R-:W5:Y:S02]  /*7f90*/  LDSM.16.M88.4 R172, [R167+UR5+0x7000] ;  /* 0x00700005a7ac783b */ /* 0x000f640008000200 */
[C---:B-1----:R-:W-:Y:S03]  /*7fa0*/  HMMA.16816.F32 R12, R168.reuse, R176, RZ ;  /* 0x000000b0a80c723c */ /* 0x042fe600000018ff */
[----:B------:R-:W-:Y:S05]  /*7fb0*/  LDSM.16.M88.4 R104, [R167+UR5+0x8000] ;  /* 0x00800005a768783b */ /* 0x000fea0008000200 */
[C---:B------:R-:W-:Y:S01]  /*7fc0*/  HMMA.16816.F32 R16, R168.reuse, R178, RZ ;  /* 0x000000b2a810723c */ /* 0x040fe200000018ff */
[----:B------:R-:W1:Y:S05]  /*7fd0*/  LDSM.16.M88.4 R176, [R167+UR5+0x7800] ;  /* 0x00780005a7b0783b */ /* 0x000e6a0008000200 */
[----:B------:R-:W1:Y:S02]  /*7fe0*/  LDSM.16.M88.4 R112, [R167+UR5+0x8800] ;  /* 0x00880005a770783b */ /* 0x000e640008000200 */
[C---:B--2---:R-:W-:Y:S03]  /*7ff0*/  HMMA.16816.F32 R20, R168.reuse, R180, RZ ;  /* 0x000000b4a814723c */ /* 0x044fe600000018ff */
[----:B------:R-:W2:Y:S05]  /*8000*/  LDSM.16.M88.4 R120, [R167+UR5+0x9000] ;  /* 0x00900005a778783b */ /* 0x000eaa0008000200 */
[C---:B------:R-:W-:Y:S01]  /*8010*/  HMMA.16816.F32 R24, R168.reuse, R182, RZ ;  /* 0x000000b6a818723c */ /* 0x040fe200000018ff */
[----:B------:R5:W2:Y:S05]  /*8020*/  LDSM.16.M88.4 R128, [R167+UR5+0x9800] ;  /* 0x00980005a780783b */ /* 0x000aaa0008000200 */
[----:B------:R-:W-:Y:S02]  /*8030*/  LDSM.16.M88.4 R180, [R164+0x2800] ;  /* 0x00280000a4b4783b */ /* 0x000fe40000000200 */
[C---:B---3--:R-:W-:Y:S08]  /*8040*/  HMMA.16816.F32 R28, R168.reuse, R184, RZ ;  /* 0x000000b8a81c723c */ /* 0x048ff000000018ff */
[C---:B------:R-:W-:Y:S01]  /*8050*/  HMMA.16816.F32 R32, R168.reuse, R186, RZ ;  /* 0x000000baa820723c */ /* 0x040fe200000018ff */
[----:B------:R-:W-:Y:S07]  /*8060*/  LDSM.16.M88.4 R184, [R164+0x3000] ;  /* 0x00300000a4b8783b */ /* 0x000fee0000000200 */
[C---:B----4-:R-:W-:Y:S01]  /*8070*/  HMMA.16816.F32 R36, R168.reuse, R188, RZ ;  /* 0x000000bca824723c */ /* 0x050fe200000018ff */
        /* <DEDUP_REMOVED lines=21> */
[--C-:B------:R-:W-:Y:S02]  /*81d0*/  IMAD.IADD R172, R229, 0x1, R0.reuse ;  /* 0x00000001e5ac7824 */ /* 0x100fe400078e0200 */
[----:B------:R-:W-:Y:S04]  /*81e0*/  IMAD.IADD R0, R167, 0x1, R0 ;  /* 0x00000001a7007824 */ /* 0x000fe800078e0200 */
[C---:B------:R-:W-:Y:S01]  /*81f0*/  IMAD.IADD R212, R229.reuse, 0x1, R0 ;  /* 0x00000001e5d47824 */ /* 0x040fe200078e0200 */
[C---:B------:R-:W-:Y:S01]  /*8200*/  HMMA.16816.F32 R88, R168.reuse, R174, RZ ;  /* 0x000000aea858723c */ /* 0x040fe200000018ff */
[----:B------:R-:W-:Y:S05]  /*8210*/  LDSM.16.M88.4 R172, [R172] ;  /* 0x00000000acac783b */ /* 0x000fea0000000200 */
[----:B------:R-:W-:Y:S02]  /*8220*/  LDSM.16.M88.4 R212, [R212] ;  /* 0x00000000d4d4783b */ /* 0x000fe40000000200 */
[C---:B-1----:R-:W-:Y:S08]  /*8230*/  HMMA.16816.F32 R92, R168.reuse, R176, RZ ;  /* 0x000000b0a85c723c */ /* 0x042ff000000018ff */
[C---:B------:R-:W-:Y:S01]  /*8240*/  HMMA.16816.F32 R96, R168.reuse, R178, RZ ;  /* 0x000000b2a860723c */ /* 0x040fe200000018ff */
[----:B------:R-:W1:Y:S07]  /*8250*/  LDSM.16.M88.4 R176, [R164+0x2000] ;  /* 0x00200000a4b0783b */ /* 0x000e6e0000000200 */
[C---:B------:R-:W-:Y:S08]  /*8260*/  HMMA.16816.F32 R100, R168.reuse, R104, RZ ;  /* 0x00000068a864723c */ /* 0x040ff000000018ff */
[C---:B------:R-:W-:Y:S08]  /*8270*/  HMMA.16816.F32 R104, R168.reuse, R106, RZ ;  /* 0x0000006aa868723c */ /* 0x040ff000000018ff */
[C---:B------:R-:W-:Y:S08]  /*8280*/  HMMA.16816.F32 R108, R168.reuse, R112, RZ ;  /* 0x00000070a86c723c */ /* 0x040ff000000018ff */
[C---:B------:R-:W-:Y:S08]  /*8290*/  HMMA.16816.F32 R112, R168.reuse, R114, RZ ;  /* 0x00000072a870723c */ /* 0x040ff000000018ff */
[C---:B--2---:R-:W-:Y:S08]  /*82a0*/  HMMA.16816.F32 R116, R168.reuse, R120, RZ ;  /* 0x00000078a874723c */ /* 0x044ff000000018ff */
        /* <DEDUP_REMOVED lines=169> */
[----:B------:R-:W1:Y:S01]  /*8d40*/  F2I.FTZ.U32.TRUNC.NTZ R171, R170 ;  /* 0x000000aa00ab7305 */ /* 0x000e62000021f000 */
[----:B------:R-:W-:Y:S01]  /*8d50*/  ISETP.GE.AND P2, PT, R175, RZ, PT ;  /* 0x000000ffaf00720c */ /* 0x000fe20003f46270 */
[--C-:B-1----:R-:W-:Y:S02]  /*8d60*/  IMAD.MOV R173, RZ, RZ, -R171.reuse ;  /* 0x000000ffffad7224 */ /* 0x102fe400078e0aab */
[----:B------:R-:W-:Y:S02]  /*8d70*/  IMAD.MOV.U32 R170, RZ, RZ, RZ ;  /* 0x000000ffffaa7224 */ /* 0x000fe400078e00ff */
[----:B------:R-:W-:Y:S04]  /*8d80*/  IMAD R173, R173, R2, RZ ;  /* 0x00000002adad7224 */ /* 0x000fe800078e02ff */
[----:B------:R-:W-:Y:S06]  /*8d90*/  IMAD.HI.U32 R171, R171, R173, R170 ;  /* 0x000000adabab7227 */ /* 0x000fec00078e00aa */
[C---:B------:R-:W-:Y:S04]  /*8da0*/  IMAD.HI.U32 R172, R171.reuse, R168, RZ ;  /* 0x000000a8abac7227 */ /* 0x040fe800078e00ff */
[----:B------:R-:W-:Y:S01]  /*8db0*/  IMAD.HI.U32 R170, R171, R164, RZ ;  /* 0x000000a4abaa7227 */ /* 0x000fe200078e00ff */
[----:B------:R-:W-:Y:S03]  /*8dc0*/  IADD3 R173, PT, PT, -R172, RZ, RZ ;  /* 0x000000ffacad7210 */ /* 0x000fe60007ffe1ff */
[----:B------:R-:W-:Y:S02]  /*8dd0*/  IMAD.MOV R171, RZ, RZ, -R170 ;  /* 0x000000ffffab7224 */ /* 0x000fe400078e0aaa */
[C---:B------:R-:W-:Y:S01]  /*8de0*/  IMAD R168, R2.reuse, R173, R168 ;  /* 0x000000ad02a87224 */ /* 0x040fe200078e02a8 */
[----:B------:R-:W-:Y:S01]  /*8df0*/  LOP3.LUT R173, RZ, R0, RZ, 0x33, !PT ;  /* 0x00000000ffad7212 */ /* 0x000fe200078e33ff */
[C---:B------:R-:W-:Y:S03]  /*8e00*/  IMAD R164, R2.reuse, R171, R164 ;  /* 0x000000ab02a47224 */ /* 0x040fe600078e02a4 */
[C---:B------:R-:W-:Y:S02]  /*8e10*/  ISETP.GT.U32.AND P4, PT, R2.reuse, R168, PT ;  /* 0x000000a80200720c */ /* 0x040fe40003f84070 */
[----:B------:R-:W-:Y:S11]  /*8e20*/  ISETP.GT.U32.AND P3, PT, R2, R164, PT ;  /* 0x000000a40200720c */ /* 0x000ff60003f64070 */
[--C-:B------:R-:W-:Y:S02]  /*8e30*/  @!P4 IMAD.IADD R168, R168, 0x1, -R2.reuse ;  /* 0x00000001a8a8c824 */ /* 0x100fe400078e0a02 */
[----:B------:R-:W-:Y:S01]  /*8e40*/  @!P3 IADD3 R170, PT, PT, R170, 0x1, RZ ;  /* 0x00000001aaaab810 */ /* 0x000fe20007ffe0ff */
[----:B------:R-:W-:Y:S01]  /*8e50*/  @!P3 IMAD.IADD R164, R164, 0x1, -R2 ;  /* 0x00000001a4a4b824 */ /* 0x000fe200078e0a02 */
[----:B------:R-:W-:Y:S01]  /*8e60*/  ISETP.GE.AND P3, PT, R169, RZ, PT ;  /* 0x000000ffa900720c */ /* 0x000fe20003f66270 */
[----:B------:R-:W-:Y:S01]  /*8e70*/  @!P4 VIADD R172, R172, 0x1 ;  /* 0x00000001acacc836 */ /* 0x000fe20000000000 */
[-C--:B------:R-:W-:Y:S02]  /*8e80*/  ISETP.GE.U32.AND P6, PT, R168, R2.reuse, PT ;  /* 0x00000002a800720c */ /* 0x080fe40003fc6070 */
[----:B------:R-:W-:Y:S01]  /*8e90*/  ISETP.GE.U32.AND P5, PT, R164, R2, PT ;  /* 0x00000002a400720c */ /* 0x000fe20003fa6070 */
[----:B------:R-:W1:Y:S01]  /*8ea0*/  LDC.64 R168, c[0x0][0x3b8] ;  /* 0x0000ee00ffa87b82 */ /* 0x000e620000000a00 */
[----:B------:R-:W-:Y:S09]  /*8eb0*/  ISETP.NE.AND P4, PT, R0, RZ, PT ;  /* 0x000000ff0000720c */ /* 0x000ff20003f85270 */
[----:B------:R-:W-:Y:S02]  /*8ec0*/  @P6 IADD3 R172, PT, PT, R172, 0x1, RZ ;  /* 0x00000001acac6810 */ /* 0x000fe40007ffe0ff */
[----:B------:R-:W-:Y:S03]  /*8ed0*/  @P5 VIADD R170, R170, 0x1 ;  /* 0x00000001aaaa5836 */ /* 0x000fe60000000000 */
[----:B------:R-:W-:Y:S02]  /*8ee0*/  @!P3 IMAD.MOV R172, RZ, RZ, -R172 ;  /* 0x000000ffffacb224 */ /* 0x000fe400078e0aac */
[----:B------:R-:W-:Y:S05]  /*8ef0*/  @!P2 IMAD.MOV R170, RZ, RZ, -R170 ;  /* 0x000000ffffaaa224 */ /* 0x000fea00078e0aaa */
        /* <DEDUP_REMOVED lines=23> */
.L_x_1926:
[----:B------:R-:W-:Y:S01]  /*9070*/  @!PT LDS RZ, [RZ] ;  /* 0x00000000fffff984 */ /* 0x000fe20000000800 */
[----:B------:R-:W-:Y:S01]  /*9080*/  @!PT LDS RZ, [RZ] ;  /* 0x00000000fffff984 */ /* 0x000fe20000000800 */
[----:B------:R-:W-:Y:S01]  /*9090*/  @!PT LDS RZ, [RZ] ;  /* 0x00000000fffff984 */ /* 0x000fe20000000800 */
[----:B------:R-:W-:Y:S01]  /*90a0*/  LDGSTS.E.BYPASS.LTC128B.128 [R241+0x2000], desc[UR26][R230.64] ;  /* 0x02000000e6f17fae */ /* 0x000fe2000b981a1a */
[C---:B------:R-:W-:Y:S01]  /*90b0*/  IMAD.SHL.U32 R169, R168.reuse, 0x20, RZ ;  /* 0x00000020a8a97824 */ /* 0x040fe200078e00ff */
[----:B------:R-:W-:Y:S04]  /*90c0*/  SHF.L.U64.HI R167, R168, 0x5, R167 ;  /* 0x00000005a8a77819 */ /* 0x000fe800000102a7 */
[-C--:B------:R-:W-:Y:S04]  /*90d0*/  IADD3 R170, P2, PT, R230, R169.reuse, RZ ;  /* 0x000000a9e6aa7210 */ /* 0x080fe80007f5e0ff */
[-C--:B------:R-:W-:Y:S01]  /*90e0*/  IADD3 R178, P3, PT, R170, R169.reuse, RZ ;  /* 0x000000a9aab27210 */ /* 0x080fe20007f7e0ff */
[--C-:B------:R-:W-:Y:S03]  /*90f0*/  IMAD.X R171, R231, 0x1, R167.reuse, P2 ;  /* 0x00000001e7ab7824 */ /* 0x100fe600010e06a7 */
[-C--:B------:R-:W-:Y:S01]  /*9100*/  IADD3 R176, P2, PT, R178, R169.reuse, RZ ;  /* 0x000000a9b2b07210 */ /* 0x080fe20007f5e0ff */
[--C-:B------:R-:W-:Y:S01]  /*9110*/  IMAD.X R179, R171, 0x1, R167.reuse, P3 ;  /* 0x00000001abb37824 */ /* 0x100fe200018e06a7 */
[----:B------:R1:W-:Y:S02]  /*9120*/  LDGSTS.E.BYPASS.LTC128B.128 [R241+0x2800], desc[UR26][R170.64] ;  /* 0x02800000aaf17fae */ /* 0x0003e4000b981a1a */
        /* <DEDUP_REMOVED lines=18> */
[-C--:B-1----:R-:W-:Y:S02]  /*9250*/  IADD3 R170, P3, PT, R186, R169.reuse, RZ ;  /* 0x000000a9baaa7210 */ /* 0x082fe40007f7e0ff */
[----:B------:R1:W-:Y:S01]  /*9260*/  LDGSTS.E.BYPASS.LTC128B.128 [R241+0x6000], desc[UR26][R184.64] ;  /* 0x06000000b8f17fae */ /* 0x0003e2000b981a1a */
[--C-:B------:R-:W-:Y:S01]  /*9270*/  IMAD.X R187, R185, 0x1, R167.reuse, P2 ;  /* 0x00000001b9bb7824 */ /* 0x100fe200010e06a7 */
[-C--:B--2---:R-:W-:Y:S03]  /*9280*/  IADD3 R178, P2, PT, R170, R169.reuse, RZ ;  /* 0x000000a9aab27210 */ /* 0x084fe60007f5e0ff */
[--C-:B------:R-:W-:Y:S01]  /*9290*/  IMAD.X R171, R187, 0x1, R167.reuse, P3 ;  /* 0x00000001bbab7824 */ /* 0x100fe200018e06a7 */
[----:B------:R1:W-:Y:S01]  /*92a0*/  LDGSTS.E.BYPASS.LTC128B.128 [R241+0x6800], desc[UR26][R186.64] ;  /* 0x06800000baf17fae */ /* 0x0003e2000b981a1a */
[-C--:B---3--:R-:W-:Y:S02]  /*92b0*/  IADD3 R176, P3, PT, R178, R169.reuse, RZ ;  /* 0x000000a9b2b07210 */ /* 0x088fe40007f7e0ff */
[--C-:B------:R-:W-:Y:S01]  /*92c0*/  IMAD.X R179, R171, 0x1, R167.reuse, P2 ;  /* 0x00000001abb37824 */ /* 0x100fe200010e06a7 */
[----:B------:R1:W-:Y:S01]  /*92d0*/  LDGSTS.E.BYPASS.LTC128B.128 [R241+0x7000], desc[UR26][R170.64] ;  /* 0x07000000aaf17fae */ /* 0x0003e2000b981a1a */
[-C--:B----4-:R-:W-:Y:S02]  /*92e0*/  IADD3 R174, P2, PT, R176, R169.reuse, RZ ;  /* 0x000000a9b0ae7210 */ /* 0x090fe40007f5e0ff */
[--C-:B------:R-:W-:Y:S01]  /*92f0*/  IMAD.X R177, R179, 0x1, R167.reuse, P3 ;  /* 0x00000001b3b17824 */ /* 0x100fe200018e06a7 */
[----:B------:R1:W-:Y:S01]  /*9300*/  LDGSTS.E.BYPASS.LTC128B.128 [R241+0x7800], desc[UR26][R178.64] ;  /* 0x07800000b2f17fae */ /* 0x0003e2000b981a1a */
[-C--:B------:R-:W-:Y:S02]  /*9310*/  IADD3 R168, P3, PT, R174, R169.reuse, RZ ;  /* 0x000000a9aea87210 */ /* 0x080fe40007f7e0ff */
[--C-:B------:R-:W-:Y:S01]  /*9320*/  IMAD.X R175, R177, 0x1, R167.reuse, P2 ;  /* 0x00000001b1af7824 */ /* 0x100fe200010e06a7 */
[----:B------:R1:W-:Y:S01]  /*9330*/  LDGSTS.E.BYPASS.LTC128B.128 [R241+0x8000], desc[UR26][R176.64] ;  /* 0x08000000b0f17fae */ /* 0x0003e2000b981a1a */
[----:B-----5:R-:W-:Y:S02]  /*9340*/  IADD3 R172, P2, PT, R168, R169, RZ ;  /* 0x000000a9a8ac7210 */ /* 0x020fe40007f5e0ff */
[--C-:B------:R-:W-:Y:S01]  /*9350*/  IMAD.X R169, R175, 0x1, R167.reuse, P3 ;  /* 0x00000001afa97824 */ /* 0x100fe200018e06a7 */
[----:B------:R1:W-:Y:S03]  /*9360*/  LDGSTS.E.BYPASS.LTC128B.128 [R241+0x8800], desc[UR26][R174.64] ;  /* 0x08800000aef17fae */ /* 0x0003e6000b981a1a */
[----:B------:R-:W-:Y:S01]  /*9370*/  IMAD.X R173, R169, 0x1, R167, P2 ;  /* 0x00000001a9ad7824 */ /* 0x000fe200010e06a7 */
[----:B------:R1:W-:Y:S04]  /*9380*/  LDGSTS.E.BYPASS.LTC128B.128 [R241+0x9000], desc[UR26][R168.64] ;  /* 0x09000000a8f17fae */ /* 0x0003e8000b981a1a */
[----:B------:R1:W-:Y:S04]  /*9390*/  LDGSTS.E.BYPASS.LTC128B.128 [R241+0x9800], desc[UR26][R172.64] ;  /* 0x09800000acf17fae */ /* 0x0003e8000b981a1a */
[----:B------:R-:W0:Y:S02]  /*93a0*/  LDGDEPBAR ;  /* 0x00000000000079af */ /* 0x000e240000000000 */
.L_x_1925:
        /* <DEDUP_REMOVED lines=179> */
[--C-:B------:R-:W-:Y:S07]  /*9ee0*/  FFMA.FTZ R54, R54, UR4, -R165.reuse ;  /* 0x0000000436367c23 */ /* 0x100fee00080108a5 */
[----:B------:R-:W-:Y:S01]  /*9ef0*/  MUFU.EX2 R198, R198 ;  /* 0x000000c600c67308 */ /* 0x000fe20000000800 */
[--C-:B------:R-:W-:Y:S01]  /*9f00*/  FFMA.FTZ R62, R62, UR4, -R165.reuse ;  /* 0x000000043e3e7c23 */ /* 0x100fe200080108a5 */
[C---:B------:R-:W-:Y:S01]  /*9f10*/  HMMA.16816.F32 R148, R160.reuse, R178, R148 ;  /* 0x000000b2a094723c */ /* 0x040fe20000001894 */
[----:B------:R-:W3:Y:S07]  /*9f20*/  LDSM.16.MT88.4 R176, [R166+0xa800] ;  /* 0x00a80000a6b0783b */ /* 0x000eee0000004200 */
[----:B------:R-:W-:Y:S01]  /*9f30*/  MUFU.EX2 R197, R197 ;  /* 0x000000c500c57308 */ /* 0x000fe20000000800 */
[----:B--2---:R-:W-:Y:S01]  /*9f40*/  F2FP.F16.F32.PACK_AB R155, R196, R193 ;  /* 0x000000c1c49b723e */ /* 0x004fe200000000ff */
[--C-:B------:R-:W-:Y:S01]  /*9f50*/  FFMA.FTZ R70, R70, UR4, -R165.reuse ;  /* 0x0000000446467c23 */ /* 0x100fe200080108a5 */
[--C-:B------:R-:W-:Y:S07]  /*9f60*/  FFMA.FTZ R71, R71, UR4, -R165.reuse ;  /* 0x0000000447477c23 */ /* 0x100fee00080108a5 */
[----:B------:R-:W-:Y:S01]  /*9f70*/  MUFU.EX2 R52, R52 ;  /* 0x0000003400347308 */ /* 0x000fe20000000800 */
[--C-:B------:R-:W-:Y:S01]  /*9f80*/  FFMA.FTZ R84, R84, UR4, -R180.reuse ;  /* 0x0000000454547c23 */ /* 0x100fe200080108b4 */
[--C-:B------:R-:W-:Y:S01]  /*9f90*/  FFMA.FTZ R87, R87, UR4, -R165.reuse ;  /* 0x0000000457577c23 */ /* 0x100fe200080108a5 */
[C---:B------:R-:W-:Y:S07]  /*9fa0*/  HMMA.16816.F32 R12, R160.reuse, R168, R12 ;  /* 0x000000a8a00c723c */ /* 0x040fee000000180c */
[----:B------:R-:W-:Y:S01]  /*9fb0*/  MUFU.EX2 R54, R54 ;  /* 0x0000003600367308 */ /* 0x000fe20000000800 */
[--C-:B------:R-:W-:Y:S01]  /*9fc0*/  FFMA.FTZ R89, R89, UR4, -R180.reuse ;  /* 0x0000000459597c23 */ /* 0x100fe200080108b4 */
[--C-:B------:R-:W-:Y:S08]  /*9fd0*/  FFMA.FTZ R104, R104, UR4, -R180.reuse ;  /* 0x0000000468687c23 */ /* 0x100ff000080108b4 */
[----:B------:R-:W-:Y:S01]  /*9fe0*/  MUFU.EX2 R62, R62 ;  /* 0x0000003e003e7308 */ /* 0x000fe20000000800 */
[----:B------:R-:W-:Y:S01]  /*9ff0*/  FFMA.FTZ R107, R107, UR4, -R165 ;  /* 0x000000046b6b7c23 */ /* 0x000fe200080108a5 */
[----:B------:R-:W-:Y:S01]  /*a000*/  FFMA.FTZ R183, R164, R243, R183 ;  /* 0x000000f3a4b77223 */ /* 0x000fe200000100b7 */
[----:B------:R-:W-:Y:S01]  /*a010*/  HMMA.16816.F32 R16, R160, R170, R16 ;  /* 0x000000aaa010723c */ /* 0x000fe20000001810 */
[----:B------:R-:W2:Y:S06]  /*a020*/  LDSM.16.MT88.4 R160, [R7+0x800] ;  /* 0x0008000007a0783b */ /* 0x000eac0000004200 */
[----:B------:R-:W-:Y:S01]  /*a030*/  MUFU.EX2 R70, R70 ;  /* 0x0000004600467308 */ /* 0x000fe20000000800 */
[--C-:B------:R-:W-:Y:S01]  /*a040*/  FFMA.FTZ R110, R110, UR4, -R165.reuse ;  /* 0x000000046e6e7c23 */ /* 0x100fe200080108a5 */
[--C-:B------:R-:W-:Y:S01]  /*a050*/  FFMA.FTZ R127, R127, UR4, -R165.reuse ;  /* 0x000000047f7f7c23 */ /* 0x100fe200080108a5 */
[----:B------:R-:W-:Y:S07]  /*a060*/  FFMA.FTZ R130, R130, UR4, -R165 ;  /* 0x0000000482827c23 */ /* 0x000fee00080108a5 */
[----:B------:R-:W-:Y:S01]  /*a070*/  MUFU.EX2 R71, R71 ;  /* 0x0000004700477308 */ /* 0x000fe20000000800 */
[--C-:B------:R-:W-:Y:S01]  /*a080*/  FFMA.FTZ R124, R124, UR4, -R180.reuse ;  /* 0x000000047c7c7c23 */ /* 0x100fe200080108b4 */
[C---:B-1----:R-:W-:Y:S01]  /*a090*/  HMMA.16816.F32 R8, R152.reuse, R172, R8 ;  /* 0x000000ac9808723c */ /* 0x042fe20000001808 */
[----:B------:R-:W1:Y:S07]  /*a0a0*/  LDSM.16.MT88.4 R168, [R226+0xb000] ;  /* 0x00b00000e2a8783b */ /* 0x000e6e0000004200 */
[----:B------:R-:W-:Y:S01]  /*a0b0*/  MUFU.EX2 R84, R84 ;  /* 0x0000005400547308 */ /* 0x000fe20000000800 */
[----:B------:R-:W-:Y:S01]  /*a0c0*/  FFMA.FTZ R128, R128, UR4, -R180 ;  /* 0x0000000480807c23 */ /* 0x000fe200080108b4 */
[----:B------:R-:W-:Y:S01]  /*a0d0*/  FFMA.FTZ R188, R3, R240, R188 ;  /* 0x000000f003bc7223 */ /* 0x000fe200000100bc */
[----:B------:R-:W-:Y:S01]  /*a0e0*/  FADD.FTZ R183, R184, R183 ;  /* 0x000000b7b8b77221 */ /* 0x000fe20000010000 */
[C---:B------:R-:W-:Y:S01]  /*a0f0*/  HMMA.16816.F32 R132, R152.reuse, R174, R132 ;  /* 0x000000ae9884723c */ /* 0x040fe20000001884 */
[----:B------:R-:W4:Y:S02]  /*a100*/  LDSM.16.MT88.4 R172, [R166+0xb000] ;  /* 0x00b00000a6ac783b */ /* 0x000f240000004200 */
[----:B------:R-:W-:Y:S01]  /*a110*/  FADD.FTZ R185, R185, R188 ;  /* 0x000000bcb9b97221 */ /* 0x000fe20000010000 */
[----:B------:R-:W-:Y:S01]  /*a120*/  FADD.FTZ R182, R182, R183 ;  /* 0x000000b7b6b67221 */ /* 0x000fe20000010000 */
[----:B------:R-:W-:Y:S02]  /*a130*/  ISETP.GT.AND P2, PT, R239, RZ, PT ;  /* 0x000000ffef00720c */ /* 0x000fe40003f44270 */
[----:B------:R-:W-:Y:S01]  /*a140*/  FADD.FTZ R186, R186, R185 ;  /* 0x000000b9baba7221 */ /* 0x000fe20000010000 */
[C---:B---3--:R-:W-:Y:S03]  /*a150*/  HMMA.16816.F32 R136, R152.reuse, R176, R136 ;  /* 0x000000b09888723c */ /* 0x048fe60000001888 */
[--C-:B------:R-:W-:Y:S01]  /*a160*/  FFMA.FTZ R177, R25, UR4, -R180.reuse ;  /* 0x0000000419b17c23 */ /* 0x100fe200080108b4 */
[----:B------:R-:W-:Y:S01]  /*a170*/  FFMA.FTZ R176, R21, UR4, -R180 ;  /* 0x0000000415b07c23 */ /* 0x000fe200080108b4 */
[----:B------:R-:W-:Y:S01]  /*a180*/  FADD.FTZ R167, R167, R186 ;  /* 0x000000baa7a77221 */ /* 0x000fe20000010000 */
[----:B------:R-:W-:Y:S01]  /*a190*/  FADD.FTZ R181, R181, R182 ;  /* 0x000000b6b5b57221 */ /* 0x000fe20000010000 */
[----:B------:R-:W-:Y:S01]  /*a1a0*/  IADD3 R239, PT, PT, R239, -0x1, RZ ;  /* 0xffffffffefef7810 */ /* 0x000fe20007ffe0ff */
[C---:B------:R-:W-:Y:S01]  /*a1b0*/  HMMA.16816.F32 R140, R152.reuse, R178, R140 ;  /* 0x000000b2988c723c */ /* 0x040fe2000000188c */
[----:B------:R-:W3:Y:S02]  /*a1c0*/  MUFU.EX2 R177, R177 ;  /* 0x000000b100b17308 */ /* 0x000ee40000000800 */
[--C-:B------:R-:W-:Y:S01]  /*a1d0*/  FFMA.FTZ R178, R26, UR4, -R165.reuse ;  /* 0x000000041ab27c23 */ /* 0x100fe200080108a5 */
[----:B------:R-:W-:Y:S01]  /*a1e0*/  FFMA.FTZ R179, R23, UR4, -R165 ;  /* 0x0000000417b37c23 */ /* 0x000fe200080108a5 */
[----:B------:R-:W5:Y:S06]  /*a1f0*/  LDSM.16.MT88.4 R24, [R6+0x1000] ;  /* 0x001000000618783b */ /* 0x000f6c0000004200 */
[----:B------:R-:W2:Y:S01]  /*a200*/  MUFU.EX2 R176, R176 ;  /* 0x000000b000b07308 */ /* 0x000ea20000000800 */
[----:B------:R-:W-:Y:S01]  /*a210*/  FADD.FTZ R194, R194, R167 ;  /* 0x000000a7c2c27221 */ /* 0x000fe20000010000 */
[C---:B------:R-:W-:Y:S08]  /*a220*/  HMMA.16816.F32 R144, R152.reuse, R156, R144 ;  /* 0x0000009c9890723c */ /* 0x040ff00000001890 */
[----:B------:R-:W1:Y:S01]  /*a230*/  MUFU.EX2 R179, R179 ;  /* 0x000000b300b37308 */ /* 0x000e620000000800 */
[----:B------:R-:W-:Y:S01]  /*a240*/  FADD.FTZ R194, R191, R194 ;  /* 0x000000c2bfc27221 */ /* 0x000fe20000010000 */
[----:B------:R-:W-:Y:S01]  /*a250*/  FADD.FTZ R190, R190, R181 ;  /* 0x000000b5bebe7221 */ /* 0x000fe20000010000 */
[----:B------:R-:W-:Y:S07]  /*a260*/  MOV R3, R2 ;  /* 0x0000000200037202 */ /* 0x000fee0000000f00 */
[----:B------:R-:W4:Y:S01]  /*a270*/  MUFU.EX2 R178, R178 ;  /* 0x000000b200b27308 */ /* 0x000f220000000800 */
[----:B---3--:R-:W-:Y:S01]  /*a280*/  F2FP.F16.F32.PACK_AB R22, R177, R198 ;  /* 0x000000c6b116723e */ /* 0x008fe200000000ff */
[C---:B------:R-:W-:Y:S01]  /*a290*/  HMMA.16816.F32 R148, R152.reuse, R158, R148 ;  /* 0x0000009e9894723c */ /* 0x040fe20000001894 */
[----:B------:R-:W-:Y:S02]  /*a2a0*/  LDSM.16.MT88.4 R156, [R226+0xb800] ;  /* 0x00b80000e29c783b */ /* 0x000fe40000004200 */
[----:B------:R-:W-:Y:S01]  /*a2b0*/  FADD.FTZ R193, R193, R194 ;  /* 0x000000c2c1c17221 */ /* 0x000fe20000010000 */
[----:B--2---:R-:W-:Y:S01]  /*a2c0*/  F2FP.F16.F32.PACK_AB R20, R176, R195 ;  /* 0x000000c3b014723e */ /* 0x004fe200000000ff */
[----:B------:R-:W-:Y:S02]  /*a2d0*/  FADD.FTZ R187, R187, R190 ;  /* 0x000000bebbbb7221 */ /* 0x000fe40000010000 */
[----:B------:R-:W-:Y:S01]  /*a2e0*/  FADD.FTZ R193, R196, R193 ;  /* 0x000000c1c4c17221 */ /* 0x000fe20000010000 */
[C---:B------:R-:W-:Y:S03]  /*a2f0*/  HMMA.16816.F32 R12, R152.reuse, R160, R12 ;  /* 0x000000a0980c723c */ /* 0x040fe6000000180c */
[----:B-1----:R-:W-:Y:S01]  /*a300*/  F2FP.F16.F32.PACK_AB R21, R179, R200 ;  /* 0x000000c8b315723e */ /* 0x002fe200000000ff */
[----:B------:R-:W-:Y:S01]  /*a310*/  FADD.FTZ R200, R200, R193 ;  /* 0x000000c1c8c87221 */ /* 0x000fe20000010000 */
[----:B----4-:R-:W-:Y:S01]  /*a320*/  F2FP.F16.F32.PACK_AB R23, R197, R178 ;  /* 0x000000b2c517723e */ /* 0x010fe200000000ff */
[----:B------:R-:W-:Y:S02]  /*a330*/  FADD.FTZ R192, R192, R187 ;  /* 0x000000bbc0c07221 */ /* 0x000fe40000010000 */
[----:B------:R-:W-:Y:S01]  /*a340*/  HMMA.16816.F32 R16, R152, R162, R16 ;  /* 0x000000a29810723c */ /* 0x000fe20000001810 */
[----:B------:R-:W1:Y:S02]  /*a350*/  LDSM.16.MT88.4 R152, [R7+0x1000] ;  /* 0x001000000798783b */ /* 0x000e640000004200 */
[----:B------:R-:W-:Y:S01]  /*a360*/  FADD.FTZ R179, R179, R200 ;  /* 0x000000c8b3b37221 */ /* 0x000fe20000010000 */
[----:B------:R-:W-:Y:S04]  /*a370*/  FADD.FTZ R192, R189, R192 ;  /* 0x000000c0bdc07221 */ /* 0x000fe80000010000 */
[C---:B------:R-:W-:Y:S01]  /*a380*/  HMMA.16816.F32 R8, R20.reuse, R168, R8 ;  /* 0x000000a81408723c */ /* 0x040fe20000001808 */
[----:B------:R-:W2:Y:S04]  /*a390*/  LDSM.16.MT88.4 R160, [R166+0xb800] ;  /* 0x00b80000a6a0783b */ /* 0x000ea80000004200 */
[----:B------:R-:W-:Y:S01]  /*a3a0*/  FFMA.FTZ R168, R29, UR4, -R180 ;  /* 0x000000041da87c23 */ /* 0x000fe200080108b4 */
[--C-:B------:R-:W-:Y:S01]  /*a3b0*/  FFMA.FTZ R169, R30, UR4, -R165.reuse ;  /* 0x000000041ea97c23 */ /* 0x100fe200080108a5 */
[----:B------:R-:W-:Y:S01]  /*a3c0*/  FADD.FTZ R195, R195, R192 ;  /* 0x000000c0c3c37221 */ /* 0x000fe20000010000 */
[C---:B------:R-:W-:Y:S03]  /*a3d0*/  HMMA.16816.F32 R132, R20.reuse, R170, R132 ;  /* 0x000000aa1484723c */ /* 0x040fe60000001884 */
[--C-:B------:R-:W-:Y:S01]  /*a3e0*/  FFMA.FTZ R171, R28, UR4, -R180.reuse ;  /* 0x000000041cab7c23 */ /* 0x100fe200080108b4 */
[----:B------:R-:W-:Y:S01]  /*a3f0*/  FFMA.FTZ R170, R31, UR4, -R165 ;  /* 0x000000041faa7c23 */ /* 0x000fe200080108a5 */
[----:B------:R-:W-:Y:S01]  /*a400*/  MUFU.EX2 R168, R168 ;  /* 0x000000a800a87308 */ /* 0x000fe20000000800 */
[----:B------:R-:W3:Y:S01]  /*a410*/  LDSM.16.MT88.4 R28, [R6+0x1800] ;  /* 0x00180000061c783b */ /* 0x000ee20000004200 */
[----:B------:R-:W-:Y:S01]  /*a420*/  FADD.FTZ R195, R176, R195 ;  /* 0x000000c3b0c37221 */ /* 0x000fe20000010000 */
[C---:B------:R-:W-:Y:S07]  /*a430*/  HMMA.16816.F32 R136, R20.reuse, R172, R136 ;  /* 0x000000ac1488723c */ /* 0x040fee0000001888 */
[----:B------:R-:W4:Y:S01]  /*a440*/  MUFU.EX2 R171, R171 ;  /* 0x000000ab00ab7308 */ /* 0x000f220000000800 */
[--C-:B------:R-:W-:Y:S01]  /*a450*/  FFMA.FTZ R172, R32, UR4, -R180.reuse ;  /* 0x0000000420ac7c23 */ /* 0x100fe200080108b4 */
[----:B------:R-:W-:Y:S08]  /*a460*/  FFMA.FTZ R173, R33, UR4, -R180 ;  /* 0x0000000421ad7c23 */ /* 0x000ff000080108b4 */
[----:B------:R-:W-:Y:S01]  /*a470*/  MUFU.EX2 R169, R169 ;  /* 0x000000a900a97308 */ /* 0x000fe20000000800 */
[----:B------:R-:W-:Y:S01]  /*a480*/  FADD.FTZ R198, R198, R195 ;  /* 0x000000c3c6c67221 */ /* 0x000fe20000010000 */
[C---:B------:R-:W-:Y:S08]  /*a490*/  HMMA.16816.F32 R140, R20.reuse, R174, R140 ;  /* 0x000000ae148c723c */ /* 0x040ff0000000188c */
[----:B------:R-:W2:Y:S01]  /*a4a0*/  MUFU.EX2 R170, R170 ;  /* 0x000000aa00aa7308 */ /* 0x000ea20000000800 */
[--C-:B------:R-:W-:Y:S01]  /*a4b0*/  FFMA.FTZ R174, R34, UR4, -R165.reuse ;  /* 0x0000000422ae7c23 */ /* 0x100fe200080108a5 */
[--C-:B------:R-:W-:Y:S08]  /*a4c0*/  FFMA.FTZ R175, R35, UR4, -R165.reuse ;  /* 0x0000000423af7c23 */ /* 0x100ff000080108a5 */
[----:B------:R-:W-:Y:S01]  /*a4d0*/  MUFU.EX2 R172, R172 ;  /* 0x000000ac00ac7308 */ /* 0x000fe20000000800 */
[----:B------:R-:W-:Y:S01]  /*a4e0*/  LDSM.16.MT88.4 R32, [R226+0xc000] ;  /* 0x00c00000e220783b */ /* 0x000fe20000004200 */
[----:B------:R-:W-:Y:S01]  /*a4f0*/  FADD.FTZ R198, R177, R198 ;  /* 0x000000c6b1c67221 */ /* 0x000fe20000010000 */
[C---:B-----5:R-:W-:Y:S07]  /*a500*/  HMMA.16816.F32 R144, R20.reuse, R24, R144 ;  /* 0x000000181490723c */ /* 0x060fee0000001890 */
[----:B------:R-:W5:Y:S10]  /*a510*/  MUFU.EX2 R173, R173 ;  /* 0x000000ad00ad7308 */ /* 0x000f740000000800 */
[----:B------:R-:W-:Y:S01]  /*a520*/  MUFU.EX2 R174, R174 ;  /* 0x000000ae00ae7308 */ /* 0x000fe20000000800 */
[C---:B------:R-:W-:Y:S09]  /*a530*/  HMMA.16816.F32 R148, R20.reuse, R26, R148 ;  /* 0x0000001a1494723c */ /* 0x040ff20000001894 */
[----:B------:R-:W3:Y:S01]  /*a540*/  MUFU.EX2 R175, R175 ;  /* 0x000000af00af7308 */ /* 0x000ee20000000800 */
[----:B------:R-:W3:Y:S01]  /*a550*/  LDSM.16.MT88.4 R24, [R7+0x1800] ;  /* 0x001800000718783b */ /* 0x000ee20000004200 */
[C---:B-1----:R-:W-:Y:S03]  /*a560*/  HMMA.16816.F32 R12, R20.reuse, R152, R12 ;  /* 0x00000098140c723c */ /* 0x042fe6000000180c */
[--C-:B------:R-:W-:Y:S01]  /*a570*/  FFMA.FTZ R152, R37, UR4, -R180.reuse ;  /* 0x0000000425987c23 */ /* 0x100fe200080108b4 */
[--C-:B------:R-:W-:Y:S04]  /*a580*/  FFMA.FTZ R153, R41, UR4, -R180.reuse ;  /* 0x0000000429997c23 */ /* 0x100fe800080108b4 */
[----:B------:R-:W-:Y:S01]  /*a590*/  HMMA.16816.F32 R16, R20, R154, R16 ;  /* 0x0000009a1410723c */ /* 0x000fe20000001810 */
[----:B------:R-:W-:Y:S02]  /*a5a0*/  MUFU.EX2 R152, R152 ;  /* 0x0000009800987308 */ /* 0x000fe40000000800 */
[----:B----4-:R-:W-:Y:S01]  /*a5b0*/  F2FP.F16.F32.PACK_AB R20, R168, R171 ;  /* 0x000000aba814723e */ /* 0x010fe200000000ff */
[----:B------:R-:W-:Y:S01]  /*a5c0*/  FFMA.FTZ R155, R36, UR4, -R180 ;  /* 0x00000004249b7c23 */ /* 0x000fe200080108b4 */
[----:B--2---:R-:W-:Y:S01]  /*a5d0*/  F2FP.F16.F32.PACK_AB R21, R170, R169 ;  /* 0x000000a9aa15723e */ /* 0x004fe200000000ff */
[----:B------:R-:W-:Y:S01]  /*a5e0*/  FFMA.FTZ R154, R42, UR4, -R165 ;  /* 0x000000042a9a7c23 */ /* 0x000fe200080108a5 */
[----:B-----5:R-:W-:Y:S04]  /*a5f0*/  F2FP.F16.F32.PACK_AB R22, R173, R172 ;  /* 0x000000acad16723e */ /* 0x020fe800000000ff */
[----:B------:R-:W-:Y:S01]  /*a600*/  MUFU.EX2 R153, R153 ;  /* 0x0000009900997308 */ /* 0x000fe20000000800 */
[----:B---3--:R-:W-:Y:S01]  /*a610*/  F2FP.F16.F32.PACK_AB R23, R175, R174 ;  /* 0x000000aeaf17723e */ /* 0x008fe200000000ff */
[----:B------:R-:W-:Y:S08]  /*a620*/  FADD.FTZ R171, R171, R198 ;  /* 0x000000c6abab7221 */ /* 0x000ff00000010000 */
[----:B------:R-:W1:Y:S01]  /*a630*/  MUFU.EX2 R155, R155 ;  /* 0x0000009b009b7308 */ /* 0x000e620000000800 */
        /* <DEDUP_REMOVED lines=8> */
[--C-:B------:R-:W-:Y:S01]  /*a6c0*/  FFMA.FTZ R159, R39, UR4, -R165.reuse ;  /* 0x00000004279f7c23 */ /* 0x100fe200080108a5 */
[----:B------:R-:W-:Y:S01]  /*a6d0*/  FFMA.FTZ R158, R40, UR4, -R180 ;  /* 0x00000004289e7c23 */ /* 0x000fe200080108b4 */
[----:B------:R-:W2:Y:S07]  /*a6e0*/  LDSM.16.MT88.4 R36, [R166+0xc000] ;  /* 0x00c00000a624783b */ /* 0x000eae0000004200 */
[----:B------:R-:W-:Y:S01]  /*a6f0*/  MUFU.EX2 R157, R157 ;  /* 0x0000009d009d7308 */ /* 0x000fe20000000800 */
[----:B------:R-:W-:Y:S01]  /*a700*/  FADD.FTZ R172, R173, R172 ;  /* 0x000000acadac7221 */ /* 0x000fe20000010000 */
[C---:B------:R-:W-:Y:S08]  /*a710*/  HMMA.16816.F32 R136, R20.reuse, R160, R136 ;  /* 0x000000a01488723c */ /* 0x040ff00000001888 */
[----:B------:R-:W3:Y:S01]  /*a720*/  MUFU.EX2 R159, R159 ;  /* 0x0000009f009f7308 */ /* 0x000ee20000000800 */
[--C-:B------:R-:W-:Y:S01]  /*a730*/  FFMA.FTZ R160, R44, UR4, -R180.reuse ;  /* 0x000000042ca07c23 */ /* 0x100fe200080108b4 */
[--C-:B------:R-:W-:Y:S01]  /*a740*/  FFMA.FTZ R161, R45, UR4, -R180.reuse ;  /* 0x000000042da17c23 */ /* 0x100fe200080108b4 */
[----:B------:R-:W-:Y:S07]  /*a750*/  LDSM.16.MT88.4 R40, [R166+0xc800] ;  /* 0x00c80000a628783b */ /* 0x000fee0000004200 */
[----:B------:R-:W4:Y:S01]  /*a760*/  MUFU.EX2 R158, R158 ;  /* 0x0000009e009e7308 */ /* 0x000f220000000800 */
        /* <DEDUP_REMOVED lines=15> */
[C---:B------:R-:W-:Y:S01]  /*a860*/  HMMA.16816.F32 R148, R20.reuse, R30, R148 ;  /* 0x0000001e1494723c */ /* 0x040fe20000001894 */
[----:B------:R-:W5:Y:S07]  /*a870*/  LDSM.16.MT88.4 R28, [R6+0x2000] ;  /* 0x00200000061c783b */ /* 0x000f6e0000004200 */
        /* <DEDUP_REMOVED lines=13> */
[----:B------:R-:W-:Y:S01]  /*a950*/  HMMA.16816.F32 R16, R20, R26, R16 ;  /* 0x0000001a1410723c */ /* 0x000fe20000001810 */
[----:B------:R-:W5:Y:S07]  /*a960*/  LDSM.16.MT88.4 R24, [R7+0x2000] ;  /* 0x002000000718783b */ /* 0x000f6e0000004200 */
[----:B------:R-:W5:Y:S01]  /*a970*/  MUFU.EX2 R49, R49 ;  /* 0x0000003100317308 */ /* 0x000f620000000800 */
[----:B-1----:R-:W-:Y:S01]  /*a980*/  F2FP.F16.F32.PACK_AB R20, R152, R155 ;  /* 0x0000009b9814723e */ /* 0x002fe200000000ff */
[--C-:B------:R-:W-:Y:S01]  /*a990*/  FFMA.FTZ R63, R66, UR4, -R165.reuse ;  /* 0x00000004423f7c23 */ /* 0x100fe200080108a5 */
[----:B---3--:R-:W-:Y:S07]  /*a9a0*/  F2FP.F16.F32.PACK_AB R21, R159, R156 ;  /* 0x0000009c9f15723e */ /* 0x008fee00000000ff */
[----:B------:R-:W1:Y:S01]  /*a9b0*/  MUFU.EX2 R51, R51 ;  /* 0x0000003300337308 */ /* 0x000e620000000800 */
[----:B----4-:R-:W-:Y:S01]  /*a9c0*/  F2FP.F16.F32.PACK_AB R22, R153, R158 ;  /* 0x0000009e9916723e */ /* 0x010fe200000000ff */
[--C-:B------:R-:W-:Y:S01]  /*a9d0*/  FFMA.FTZ R64, R67, UR4, -R165.reuse ;  /* 0x0000000443407c23 */ /* 0x100fe200080108a5 */
[----:B------:R-:W-:Y:S07]  /*a9e0*/  F2FP.F16.F32.PACK_AB R23, R157, R154 ;  /* 0x0000009a9d17723e */ /* 0x000fee00000000ff */
[----:B------:R-:W-:Y:S01]  /*a9f0*/  MUFU.EX2 R53, R53 ;  /* 0x0000003500357308 */ /* 0x000fe20000000800 */
[--C-:B------:R-:W-:Y:S01]  /*aa00*/  FFMA.FTZ R67, R68, UR4, -R180.reuse ;  /* 0x0000000444437c23 */ /* 0x100fe200080108b4 */
[--C-:B------:R-:W-:Y:S01]  /*aa10*/  FFMA.FTZ R68, R69, UR4, -R180.reuse ;  /* 0x0000000445447c23 */ /* 0x100fe200080108b4 */
[--C-:B------:R-:W-:Y:S07]  /*aa20*/  FFMA.FTZ R65, R72, UR4, -R180.reuse ;  /* 0x0000000448417c23 */ /* 0x100fee00080108b4 */
[----:B------:R-:W3:Y:S01]  /*aa30*/  MUFU.EX2 R50, R50 ;  /* 0x0000003200327308 */ /* 0x000ee20000000800 */
        /* <DEDUP_REMOVED lines=8> */
[C---:B------:R-:W-:Y:S01]  /*aac0*/  HMMA.16816.F32 R132, R20.reuse, R34, R132 ;  /* 0x000000221484723c */ /* 0x040fe20000001884 */
[----:B------:R-:W1:Y:S07]  /*aad0*/  LDSM.16.MT88.4 R32, [R226+0xc800] ;  /* 0x00c80000e220783b */ /* 0x000e6e0000004200 */
[----:B------:R-:W-:Y:S01]  /*aae0*/  MUFU.EX2 R58, R58 ;  /* 0x0000003a003a7308 */ /* 0x000fe20000000800 */
[--C-:B------:R-:W-:Y:S01]  /*aaf0*/  FFMA.FTZ R76, R78, UR4, -R165.reuse ;  /* 0x000000044e4c7c23 */ /* 0x100fe200080108a5 */
[--C-:B------:R-:W-:Y:S01]  /*ab00*/  FFMA.FTZ R73, R79, UR4, -R165.reuse ;  /* 0x000000044f497c23 */ /* 0x100fe200080108a5 */
[--C-:B------:R-:W-:Y:S07]  /*ab10*/  FFMA.FTZ R77, R80, UR4, -R180.reuse ;  /* 0x00000004504d7c23 */ /* 0x100fee00080108b4 */
[----:B------:R-:W4:Y:S01]  /*ab20*/  MUFU.EX2 R57, R57 ;  /* 0x0000003900397308 */ /* 0x000f220000000800 */
[--C-:B------:R-:W-:Y:S01]  /*ab30*/  FFMA.FTZ R78, R81, UR4, -R180.reuse ;  /* 0x00000004514e7c23 */ /* 0x100fe200080108b4 */
[C---:B--2---:R-:W-:Y:S08]  /*ab40*/  HMMA.16816.F32 R136, R20.reuse, R36, R136 ;  /* 0x000000241488723c */ /* 0x044ff00000001888 */
[----:B------:R-:W2:Y:S01]  /*ab50*/  MUFU.EX2 R59, R59 ;  /* 0x0000003b003b7308 */ /* 0x000ea20000000800 */
[--C-:B------:R-:W-:Y:S01]  /*ab60*/  FFMA.FTZ R79, R82, UR4, -R165.reuse ;  /* 0x00000004524f7c23 */ /* 0x100fe200080108a5 */
[--C-:B------:R-:W-:Y:S01]  /*ab70*/  FFMA.FTZ R80, R83, UR4, -R165.reuse ;  /* 0x0000000453507c23 */ /* 0x100fe200080108a5 */
[--C-:B------:R-:W-:Y:S07]  /*ab80*/  FFMA.FTZ R81, R85, UR4, -R180.reuse ;  /* 0x0000000455517c23 */ /* 0x100fee00080108b4 */
[----:B------:R-:W-:Y:S01]  /*ab90*/  MUFU.EX2 R61, R61 ;  /* 0x0000003d003d7308 */ /* 0x000fe20000000800 */
[--C-:B------:R-:W-:Y:S01]  /*aba0*/  FFMA.FTZ R83, R86, UR4, -R165.reuse ;  /* 0x0000000456537c23 */ /* 0x100fe200080108a5 */
[C---:B------:R-:W-:Y:S01]  /*abb0*/  HMMA.16816.F32 R140, R20.reuse, R38, R140 ;  /* 0x00000026148c723c */ /* 0x040fe2000000188c */
[----:B------:R-:W3:Y:S07]  /*abc0*/  LDSM.16.MT88.4 R36, [R6+0x2800] ;  /* 0x002800000624783b */ /* 0x000eee0000004200 */
[----:B------:R-:W2:Y:S01]  /*abd0*/  MUFU.EX2 R60, R60 ;  /* 0x0000003c003c7308 */ /* 0x000ea20000000800 */
[--C-:B------:R-:W-:Y:S01]  /*abe0*/  FFMA.FTZ R82, R88, UR4, -R180.reuse ;  /* 0x0000000458527c23 */ /* 0x100fe200080108b4 */
[--C-:B------:R-:W-:Y:S01]  /*abf0*/  FFMA.FTZ R88, R94, UR4, -R165.reuse ;  /* 0x000000045e587c23 */ /* 0x100fe200080108a5 */
[--C-:B------:R-:W-:Y:S07]  /*ac00*/  FFMA.FTZ R85, R97, UR4, -R180.reuse ;  /* 0x0000000461557c23 */ /* 0x100fee00080108b4 */
[----:B------:R-:W-:Y:S01]  /*ac10*/  MUFU.EX2 R63, R63 ;  /* 0x0000003f003f7308 */ /* 0x000fe20000000800 */
[----:B------:R-:W-:Y:S01]  /*ac20*/  FFMA.FTZ R86, R98, UR4, -R165 ;  /* 0x0000000462567c23 */ /* 0x000fe200080108a5 */
[C---:B-----5:R-:W-:Y:S08]  /*ac30*/  HMMA.16816.F32 R144, R20.reuse, R28, R144 ;  /* 0x0000001c1490723c */ /* 0x060ff00000001890 */
[----:B------:R-:W5:Y:S01]  /*ac40*/  MUFU.EX2 R64, R64 ;  /* 0x0000004000407308 */ /* 0x000f620000000800 */
[--C-:B------:R-:W-:Y:S01]  /*ac50*/  FFMA.FTZ R94, R101, UR4, -R180.reuse ;  /* 0x00000004655e7c23 */ /* 0x100fe200080108b4 */
[--C-:B------:R-:W-:Y:S01]  /*ac60*/  FFMA.FTZ R97, R108, UR4, -R180.reuse ;  /* 0x000000046c617c23 */ /* 0x100fe200080108b4 */
[----:B------:R-:W-:Y:S07]  /*ac70*/  FFMA.FTZ R101, R112, UR4, -R180 ;  /* 0x0000000470657c23 */ /* 0x000fee00080108b4 */
[----:B------:R-:W-:Y:S01]  /*ac80*/  MUFU.EX2 R67, R67 ;  /* 0x0000004300437308 */ /* 0x000fe20000000800 */
[----:B------:R-:W-:Y:S01]  /*ac90*/  FADD.FTZ R155, R155, R172 ;  /* 0x000000ac9b9b7221 */ /* 0x000fe20000010000 */
[C---:B------:R-:W-:Y:S01]  /*aca0*/  HMMA.16816.F32 R148, R20.reuse, R30, R148 ;  /* 0x0000001e1494723c */ /* 0x040fe20000001894 */
[----:B------:R-:W-:Y:S07]  /*acb0*/  LDSM.16.MT88.4 R28, [R226+0xd000] ;  /* 0x00d00000e21c783b */ /* 0x000fee0000004200 */
[----:B------:R-:W5:Y:S01]  /*acc0*/  MUFU.EX2 R68, R68 ;  /* 0x0000004400447308 */ /* 0x000f620000000800 */
[----:B------:R-:W-:Y:S01]  /*acd0*/  FADD.FTZ R155, R152, R155 ;  /* 0x0000009b989b7221 */ /* 0x000fe20000010000 */
[----:B------:R-:W-:Y:S08]  /*ace0*/  FADD.FTZ R98, R178, R179 ;  /* 0x000000b3b2627221 */ /* 0x000ff00000010000 */
[----:B------:R-:W-:Y:S01]  /*acf0*/  MUFU.EX2 R65, R65 ;  /* 0x0000004100417308 */ /* 0x000fe20000000800 */
[----:B------:R-:W-:Y:S01]  /*ad00*/  FADD.FTZ R158, R158, R155 ;  /* 0x0000009b9e9e7221 */ /* 0x000fe20000010000 */
[C---:B------:R-:W-:Y:S08]  /*ad10*/  HMMA.16816.F32 R12, R20.reuse, R24, R12 ;  /* 0x00000018140c723c */ /* 0x040ff0000000180c */
[----:B------:R-:W5:Y:S01]  /*ad20*/  MUFU.EX2 R66, R66 ;  /* 0x0000004200427308 */ /* 0x000f620000000800 */
[----:B------:R-:W-:Y:S01]  /*ad30*/  FADD.FTZ R153, R153, R158 ;  /* 0x0000009e99997221 */ /* 0x000fe20000010000 */
[----:B------:R-:W-:Y:S08]  /*ad40*/  FADD.FTZ R98, R197, R98 ;  /* 0x00000062c5627221 */ /* 0x000ff00000010000 */
[----:B------:R-:W-:Y:S01]  /*ad50*/  MUFU.EX2 R72, R72 ;  /* 0x0000004800487308 */ /* 0x000fe20000000800 */
[----:B------:R-:W-:Y:S01]  /*ad60*/  HMMA.16816.F32 R16, R20, R26, R16 ;  /* 0x0000001a1410723c */ /* 0x000fe20000001810 */
[----:B------:R-:W4:Y:S08]  /*ad70*/  LDSM.16.MT88.4 R24, [R7+0x2800] ;  /* 0x002800000718783b */ /* 0x000f300000004200 */
[----:B------:R-:W5:Y:S01]  /*ad80*/  MUFU.EX2 R69, R69 ;  /* 0x0000004500457308 */ /* 0x000f620000000800 */
[----:B------:R-:W-:Y:S02]  /*ad90*/  F2FP.F16.F32.PACK_AB R20, R161, R160 ;  /* 0x000000a0a114723e */ /* 0x000fe400000000ff */
[----:B------:R-:W-:Y:S07]  /*ada0*/  F2FP.F16.F32.PACK_AB R21, R44, R163 ;  /* 0x000000a32c15723e */ /* 0x000fee00000000ff */
[----:B------:R-:W-:Y:S01]  /*adb0*/  MUFU.EX2 R74, R74 ;  /* 0x0000004a004a7308 */ /* 0x000fe20000000800 */
[----:B------:R-:W-:Y:S02]  /*adc0*/  F2FP.F16.F32.PACK_AB R22, R46, R45 ;  /* 0x0000002d2e16723e */ /* 0x000fe400000000ff */
[----:B------:R-:W-:Y:S07]  /*add0*/  F2FP.F16.F32.PACK_AB R23, R48, R47 ;  /* 0x0000002f3017723e */ /* 0x000fee00000000ff */
[----:B------:R-:W5:Y:S10]  /*ade0*/  MUFU.EX2 R75, R75 ;  /* 0x0000004b004b7308 */ /* 0x000f740000000800 */
[----:B------:R-:W-:Y:S01]  /*adf0*/  MUFU.EX2 R76, R76 ;  /* 0x0000004c004c7308 */ /* 0x000fe20000000800 */
[C---:B-1----:R-:W-:Y:S09]  /*ae00*/  HMMA.16816.F32 R8, R20.reuse, R32, R8 ;  /* 0x000000201408723c */ /* 0x042ff20000001808 */
[----:B------:R-:W1:Y:S10]  /*ae10*/  MUFU.EX2 R73, R73 ;  /* 0x0000004900497308 */ /* 0x000e740000000800 */
[----:B------:R-:W-:Y:S01]  /*ae20*/  MUFU.EX2 R77, R77 ;  /* 0x0000004d004d7308 */ /* 0x000fe20000000800 */
[C---:B------:R-:W-:Y:S01]  /*ae30*/  HMMA.16816.F32 R132, R20.reuse, R34, R132 ;  /* 0x000000221484723c */ /* 0x040fe20000001884 */
[----:B------:R-:W2:Y:S08]  /*ae40*/  LDSM.16.MT88.4 R32, [R166+0xd000] ;  /* 0x00d00000a620783b */ /* 0x000eb00000004200 */
[----:B------:R-:W1:Y:S10]  /*ae50*/  MUFU.EX2 R78, R78 ;  /* 0x0000004e004e7308 */ /* 0x000e740000000800 */
[----:B------:R-:W-:Y:S01]  /*ae60*/  MUFU.EX2 R79, R79 ;  /* 0x0000004f004f7308 */ /* 0x000fe20000000800 */
[C---:B------:R-:W-:Y:S09]  /*ae70*/  HMMA.16816.F32 R136, R20.reuse, R40, R136 ;  /* 0x000000281488723c */ /* 0x040ff20000001888 */
[----:B------:R-:W1:Y:S10]  /*ae80*/  MUFU.EX2 R80, R80 ;  /* 0x0000005000507308 */ /* 0x000e740000000800 */
[----:B------:R-:W1:Y:S01]  /*ae90*/  MUFU.EX2 R81, R81 ;  /* 0x0000005100517308 */ /* 0x000e620000000800 */
        /* <DEDUP_REMOVED lines=15> */
[----:B------:R-:W4:Y:S02]  /*af90*/  LDSM.16.MT88.4 R24, [R7+0x3000] ;  /* 0x003000000718783b */ /* 0x000f240000004200 */
[----:B------:R-:W-:Y:S02]  /*afa0*/  F2FP.F16.F32.PACK_AB R20, R49, R52 ;  /* 0x000000343114723e */ /* 0x000fe400000000ff */
[----:B------:R-:W-:Y:S02]  /*afb0*/  F2FP.F16.F32.PACK_AB R21, R51, R54 ;  /* 0x000000363315723e */ /* 0x000fe400000000ff */
[----:B------:R-:W-:Y:S02]  /*afc0*/  F2FP.F16.F32.PACK_AB R22, R50, R53 ;  /* 0x000000353216723e */ /* 0x000fe400000000ff */
[----:B------:R-:W-:Y:S07]  /*afd0*/  F2FP.F16.F32.PACK_AB R23, R56, R55 ;  /* 0x000000373817723e */ /* 0x000fee00000000ff */
[C---:B------:R-:W-:Y:S08]  /*afe0*/  HMMA.16816.F32 R8, R20.reuse, R28, R8 ;  /* 0x0000001c1408723c */ /* 0x040ff00000001808 */
[C---:B------:R-:W-:Y:S01]  /*aff0*/  HMMA.16816.F32 R132, R20.reuse, R30, R132 ;  /* 0x0000001e1484723c */ /* 0x040fe20000001884 */
[----:B------:R-:W1:Y:S07]  /*b000*/  LDSM.16.MT88.4 R28, [R226+0xd800] ;  /* 0x00d80000e21c783b */ /* 0x000e6e0000004200 */
        /* <DEDUP_REMOVED lines=9> */
[----:B------:R-:W-:Y:S02]  /*b0a0*/  F2FP.F16.F32.PACK_AB R20, R57, R58 ;  /* 0x0000003a3914723e */ /* 0x000fe400000000ff */
[----:B------:R-:W-:Y:S02]  /*b0b0*/  F2FP.F16.F32.PACK_AB R21, R59, R62 ;  /* 0x0000003e3b15723e */ /* 0x000fe400000000ff */
[----:B------:R-:W-:Y:S02]  /*b0c0*/  F2FP.F16.F32.PACK_AB R22, R60, R61 ;  /* 0x0000003d3c16723e */ /* 0x000fe400000000ff */
[----:B-----5:R-:W-:Y:S07]  /*b0d0*/  F2FP.F16.F32.PACK_AB R23, R64, R63 ;  /* 0x0000003f4017723e */ /* 0x020fee00000000ff */
[C---:B-1----:R-:W-:Y:S08]  /*b0e0*/  HMMA.16816.F32 R8, R20.reuse, R28, R8 ;  /* 0x0000001c1408723c */ /* 0x042ff00000001808 */
        /* <DEDUP_REMOVED lines=24> */
[C---:B---3--:R-:W-:Y:S08]  /*b270*/  HMMA.16816.F32 R12, R20.reuse, R24, R12 ;  /* 0x00000018140c723c */ /* 0x048ff0000000180c */
[----:B------:R-:W-:Y:S01]  /*b280*/  HMMA.16816.F32 R16, R20, R26, R16 ;  /* 0x0000001a1410723c */ /* 0x000fe20000001810 */
[----:B------:R-:W2:Y:S02]  /*b290*/  LDSM.16.MT88.4 R24, [R7+0x4800] ;  /* 0x004800000718783b */ /* 0x000ea40000004200 */
        /* <DEDUP_REMOVED lines=9> */
[----:B------:R-:W3:Y:S07]  /*b330*/  LDSM.16.MT88.4 R36, [R6+0x5000] ;  /* 0x005000000624783b */ /* 0x000eee0000004200 */
[C---:B------:R-:W-:Y:S01]  /*b340*/  HMMA.16816.F32 R144, R20.reuse, R40, R144 ;  /* 0x000000281490723c */ /* 0x040fe20000001890 */
[----:B------:R4:W5:Y:S02]  /*b350*/  MUFU.EX2 R40, R87 ;  /* 0x0000005700287308 */ /* 0x0009640000000800 */
[--C-:B------:R-:W-:Y:S01]  /*b360*/  FFMA.FTZ R41, R91, UR4, -R165.reuse ;  /* 0x000000045b297c23 */ /* 0x100fe200080108a5 */
[--C-:B------:R-:W-:Y:S01]  /*b370*/  FFMA.FTZ R91, R95, UR4, -R165.reuse ;  /* 0x000000045f5b7c23 */ /* 0x100fe200080108a5 */
[--C-:B------:R-:W-:Y:S01]  /*b380*/  FFMA.FTZ R95, R102, UR4, -R165.reuse ;  /* 0x00000004665f7c23 */ /* 0x100fe200080108a5 */
[--C-:B------:R-:W-:Y:S02]  /*b390*/  FFMA.FTZ R102, R113, UR4, -R180.reuse ;  /* 0x0000000471667c23 */ /* 0x100fe400080108b4 */
[C---:B------:R-:W-:Y:S03]  /*b3a0*/  HMMA.16816.F32 R148, R20.reuse, R42, R148 ;  /* 0x0000002a1494723c */ /* 0x040fe60000001894 */
[----:B------:R5:W1:Y:S01]  /*b3b0*/  MUFU.EX2 R43, R89 ;  /* 0x00000059002b7308 */ /* 0x000a620000000800 */
[--C-:B------:R-:W-:Y:S01]  /*b3c0*/  FFMA.FTZ R42, R90, UR4, -R165.reuse ;  /* 0x000000045a2a7c23 */ /* 0x100fe200080108a5 */
[--C-:B------:R-:W-:Y:S08]  /*b3d0*/  FFMA.FTZ R90, R92, UR4, -R180.reuse ;  /* 0x000000045c5a7c23 */ /* 0x100ff000080108b4 */
[----:B------:R-:W-:Y:S01]  /*b3e0*/  MUFU.EX2 R41, R41 ;  /* 0x0000002900297308 */ /* 0x000fe20000000800 */
[--C-:B------:R-:W-:Y:S01]  /*b3f0*/  FFMA.FTZ R92, R96, UR4, -R180.reuse ;  /* 0x00000004605c7c23 */ /* 0x100fe200080108b4 */
[--C-:B----4-:R-:W-:Y:S01]  /*b400*/  FFMA.FTZ R87, R93, UR4, -R180.reuse ;  /* 0x000000045d577c23 */ /* 0x110fe200080108b4 */
[C---:B--2---:R-:W-:Y:S07]  /*b410*/  HMMA.16816.F32 R12, R20.reuse, R24, R12 ;  /* 0x00000018140c723c */ /* 0x044fee000000180c */
[----:B------:R-:W2:Y:S01]  /*b420*/  MUFU.EX2 R42, R42 ;  /* 0x0000002a002a7308 */ /* 0x000ea20000000800 */
[----:B------:R-:W-:Y:S01]  /*b430*/  FFMA.FTZ R93, R100, UR4, -R180 ;  /* 0x00000004645d7c23 */ /* 0x000fe200080108b4 */
[--C-:B------:R-:W-:Y:S08]  /*b440*/  FFMA.FTZ R96, R103, UR4, -R165.reuse ;  /* 0x0000000467607c23 */ /* 0x100ff000080108a5 */
[----:B------:R-:W-:Y:S01]  /*b450*/  MUFU.EX2 R90, R90 ;  /* 0x0000005a005a7308 */ /* 0x000fe20000000800 */
[--C-:B------:R-:W-:Y:S01]  /*b460*/  FFMA.FTZ R100, R111, UR4, -R165.reuse ;  /* 0x000000046f647c23 */ /* 0x100fe200080108a5 */
[--C-:B-----5:R-:W-:Y:S01]  /*b470*/  FFMA.FTZ R89, R99, UR4, -R165.reuse ;  /* 0x0000000463597c23 */ /* 0x120fe200080108a5 */
[----:B------:R-:W-:Y:S01]  /*b480*/  HMMA.16816.F32 R16, R20, R26, R16 ;  /* 0x0000001a1410723c */ /* 0x000fe20000001810 */
[----:B------:R-:W4:Y:S06]  /*b490*/  LDSM.16.MT88.4 R24, [R7+0x5000] ;  /* 0x005000000718783b */ /* 0x000f2c0000004200 */
[----:B------:R-:W5:Y:S01]  /*b4a0*/  MUFU.EX2 R87, R87 ;  /* 0x0000005700577308 */ /* 0x000f620000000800 */
[----:B------:R-:W-:Y:S01]  /*b4b0*/  F2FP.F16.F32.PACK_AB R20, R81, R84 ;  /* 0x000000545114723e */ /* 0x000fe200000000ff */
[----:B------:R-:W-:Y:S01]  /*b4c0*/  FFMA.FTZ R103, R114, UR4, -R165 ;  /* 0x0000000472677c23 */ /* 0x000fe200080108a5 */
[----:B------:R-:W-:Y:S07]  /*b4d0*/  F2FP.F16.F32.PACK_AB R21, R40, R83 ;  /* 0x000000532815723e */ /* 0x000fee00000000ff */
[----:B------:R-:W5:Y:S01]  /*b4e0*/  MUFU.EX2 R91, R91 ;  /* 0x0000005b005b7308 */ /* 0x000f620000000800 */
[----:B-1----:R-:W-:Y:S01]  /*b4f0*/  F2FP.F16.F32.PACK_AB R22, R43, R82 ;  /* 0x000000522b16723e */ /* 0x002fe200000000ff */
[----:B------:R-:W-:Y:S01]  /*b500*/  FADD.FTZ R99, R169, R98 ;  /* 0x00000062a9637221 */ /* 0x000fe20000010000 */
[----:B--2---:R-:W-:Y:S07]  /*b510*/  F2FP.F16.F32.PACK_AB R23, R41, R42 ;  /* 0x0000002a2917723e */ /* 0x004fee00000000ff */
[----:B------:R-:W1:Y:S01]  /*b520*/  MUFU.EX2 R92, R92 ;  /* 0x0000005c005c7308 */ /* 0x000e620000000800 */
[----:B------:R-:W-:Y:S01]  /*b530*/  FFMA.FTZ R98, R109, UR4, -R180 ;  /* 0x000000046d627c23 */ /* 0x000fe200080108b4 */
[----:B------:R-:W-:Y:S08]  /*b540*/  FADD.FTZ R99, R170, R99 ;  /* 0x00000063aa637221 */ /* 0x000ff00000010000 */
[----:B------:R-:W2:Y:S01]  /*b550*/  MUFU.EX2 R89, R89 ;  /* 0x0000005900597308 */ /* 0x000ea20000000800 */
[C---:B------:R-:W-:Y:S09]  /*b560*/  HMMA.16816.F32 R8, R20.reuse, R28, R8 ;  /* 0x0000001c1408723c */ /* 0x040ff20000001808 */
[----:B------:R-:W2:Y:S01]  /*b570*/  MUFU.EX2 R93, R93 ;  /* 0x0000005d005d7308 */ /* 0x000ea20000000800 */
[----:B------:R-:W-:Y:S09]  /*b580*/  FADD.FTZ R174, R174, R99 ;  /* 0x00000063aeae7221 */ /* 0x000ff20000010000 */
[----:B------:R-:W-:Y:S01]  /*b590*/  MUFU.EX2 R95, R95 ;  /* 0x0000005f005f7308 */ /* 0x000fe20000000800 */
[----:B------:R-:W-:Y:S01]  /*b5a0*/  FADD.FTZ R175, R175, R174 ;  /* 0x000000aeafaf7221 */ /* 0x000fe20000010000 */
[C---:B------:R-:W-:Y:S01]  /*b5b0*/  HMMA.16816.F32 R132, R20.reuse, R30, R132 ;  /* 0x0000001e1484723c */ /* 0x040fe20000001884 */
[----:B------:R-:W2:Y:S07]  /*b5c0*/  LDSM.16.MT88.4 R28, [R226+0xf800] ;  /* 0x00f80000e21c783b */ /* 0x000eae0000004200 */
[----:B------:R-:W2:Y:S01]  /*b5d0*/  MUFU.EX2 R96, R96 ;  /* 0x0000006000607308 */ /* 0x000ea20000000800 */
[----:B------:R-:W-:Y:S09]  /*b5e0*/  FADD.FTZ R156, R156, R175 ;  /* 0x000000af9c9c7221 */ /* 0x000ff20000010000 */
        /* <DEDUP_REMOVED lines=13> */
[C---:B---3--:R-:W-:Y:S03]  /*b6c0*/  HMMA.16816.F32 R144, R20.reuse, R36, R144 ;  /* 0x000000241490723c */ /* 0x048fe60000001890 */
[----:B------:R-:W-:Y:S01]  /*b6d0*/  FADD.FTZ R47, R47, R44 ;  /* 0x0000002c2f2f7221 */ /* 0x000fe20000010000 */
[--C-:B------:R-:W-:Y:S03]  /*b6e0*/  FFMA.FTZ R44, R116, UR4, -R180.reuse ;  /* 0x00000004742c7c23 */ /* 0x100fe600080108b4 */
[----:B------:R-:W-:Y:S01]  /*b6f0*/  FADD.FTZ R47, R48, R47 ;  /* 0x0000002f302f7221 */ /* 0x000fe20000010000 */
[C---:B------:R-:W-:Y:S01]  /*b700*/  HMMA.16816.F32 R148, R20.reuse, R38, R148 ;  /* 0x000000261494723c */ /* 0x040fe20000001894 */
[----:B------:R-:W3:Y:S01]  /*b710*/  LDSM.16.MT88.4 R36, [R6+0x5800] ;  /* 0x005800000624783b */ /* 0x000ee20000004200 */
[----:B------:R-:W-:Y:S01]  /*b720*/  MUFU.EX2 R44, R44 ;  /* 0x0000002c002c7308 */ /* 0x000fe20000000800 */
[----:B------:R-:W-:Y:S01]  /*b730*/  FFMA.FTZ R48, R120, UR4, -R180 ;  /* 0x0000000478307c23 */ /* 0x000fe200080108b4 */
[----:B------:R-:W-:Y:S01]  /*b740*/  FADD.FTZ R54, R54, R47 ;  /* 0x0000002f36367221 */ /* 0x000fe20000010000 */
[--C-:B------:R-:W-:Y:S03]  /*b750*/  FFMA.FTZ R47, R119, UR4, -R165.reuse ;  /* 0x00000004772f7c23 */ /* 0x100fe600080108a5 */
[C---:B----4-:R-:W-:Y:S04]  /*b760*/  HMMA.16816.F32 R12, R20.reuse, R24, R12 ;  /* 0x00000018140c723c */ /* 0x050fe8000000180c */
[----:B------:R-:W-:Y:S01]  /*b770*/  MUFU.EX2 R48, R48 ;  /* 0x0000003000307308 */ /* 0x000fe20000000800 */
[----:B------:R-:W-:Y:S01]  /*b780*/  FADD.FTZ R54, R51, R54 ;  /* 0x0000003633367221 */ /* 0x000fe20000010000 */
[--C-:B------:R-:W-:Y:S08]  /*b790*/  FFMA.FTZ R51, R123, UR4, -R165.reuse ;  /* 0x000000047b337c23 */ /* 0x100ff000080108a5 */
[----:B------:R-:W-:Y:S01]  /*b7a0*/  MUFU.EX2 R47, R47 ;  /* 0x0000002f002f7308 */ /* 0x000fe20000000800 */
[----:B------:R-:W-:Y:S01]  /*b7b0*/  FADD.FTZ R55, R55, R54 ;  /* 0x0000003637377221 */ /* 0x000fe20000010000 */
[----:B------:R-:W-:Y:S01]  /*b7c0*/  HMMA.16816.F32 R16, R20, R26, R16 ;  /* 0x0000001a1410723c */ /* 0x000fe20000001810 */
[----:B------:R-:W4:Y:S07]  /*b7d0*/  LDSM.16.MT88.4 R24, [R7+0x5800] ;  /* 0x005800000718783b */ /* 0x000f2e0000004200 */
[----:B------:R-:W-:Y:S01]  /*b7e0*/  MUFU.EX2 R51, R51 ;  /* 0x0000003300337308 */ /* 0x000fe20000000800 */
[----:B-----5:R-:W-:Y:S01]  /*b7f0*/  F2FP.F16.F32.PACK_AB R20, R87, R90 ;  /* 0x0000005a5714723e */ /* 0x020fe200000000ff */
[----:B------:R-:W-:Y:S01]  /*b800*/  FFMA.FTZ R54, R126, UR4, -R165 ;  /* 0x000000047e367c23 */ /* 0x000fe200080108a5 */
[----:B------:R-:W-:Y:S01]  /*b810*/  F2FP.F16.F32.PACK_AB R21, R91, R88 ;  /* 0x000000585b15723e */ /* 0x000fe200000000ff */
[----:B------:R-:W-:Y:S01]  /*b820*/  FADD.FTZ R55, R56, R55 ;  /* 0x0000003738377221 */ /* 0x000fe20000010000 */
[----:B-1----:R-:W-:Y:S02]  /*b830*/  F2FP.F16.F32.PACK_AB R22, R85, R92 ;  /* 0x0000005c5516723e */ /* 0x002fe400000000ff */
[----:B--2---:R-:W-:Y:S03]  /*b840*/  F2FP.F16.F32.PACK_AB R23, R89, R86 ;  /* 0x000000565917723e */ /* 0x004fe600000000ff */
[----:B------:R-:W-:Y:S01]  /*b850*/  MUFU.EX2 R54, R54 ;  /* 0x0000003600367308 */ /* 0x000fe20000000800 */
[----:B------:R-:W-:Y:S04]  /*b860*/  FADD.FTZ R62, R62, R55 ;  /* 0x000000373e3e7221 */ /* 0x000fe80000010000 */
[----:B------:R-:W-:Y:S01]  /*b870*/  FADD.FTZ R62, R59, R62 ;  /* 0x0000003e3b3e7221 */ /* 0x000fe20000010000 */
[C---:B------:R-:W-:Y:S08]  /*b880*/  HMMA.16816.F32 R8, R20.reuse, R28, R8 ;  /* 0x0000001c1408723c */ /* 0x040ff00000001808 */
[C---:B------:R-:W-:Y:S01]  /*b890*/  HMMA.16816.F32 R132, R20.reuse, R30, R132 ;  /* 0x0000001e1484723c */ /* 0x040fe20000001884 */
[----:B------:R-:W1:Y:S07]  /*b8a0*/  LDSM.16.MT88.4 R28, [R226+0x10000] ;  /* 0x01000000e21c783b */ /* 0x000e6e0000004200 */
[C---:B------:R-:W-:Y:S08]  /*b8b0*/  HMMA.16816.F32 R136, R20.reuse, R32, R136 ;  /* 0x000000201488723c */ /* 0x040ff00000001888 */
[C---:B------:R-:W-:Y:S01]  /*b8c0*/  HMMA.16816.F32 R140, R20.reuse, R34, R140 ;  /* 0x00000022148c723c */ /* 0x040fe2000000188c */
[----:B------:R-:W2:Y:S07]  /*b8d0*/  LDSM.16.MT88.4 R32, [R166+0x10000] ;  /* 0x01000000a620783b */ /* 0x000eae0000004200 */
[C---:B---3--:R-:W-:Y:S01]  /*b8e0*/  HMMA.16816.F32 R144, R20.reuse, R36, R144 ;  /* 0x000000241490723c */ /* 0x048fe20000001890 */
[----:B------:R3:W-:Y:S02]  /*b8f0*/  MUFU.EX2 R36, R104 ;  /* 0x0000006800247308 */ /* 0x0007e40000000800 */
[----:B------:R-:W-:Y:S05]  /*b900*/  FFMA.FTZ R37, R105, UR4, -R180 ;  /* 0x0000000469257c23 */ /* 0x000fea00080108b4 */
[C---:B------:R-:W-:Y:S03]  /*b910*/  HMMA.16816.F32 R148, R20.reuse, R38, R148 ;  /* 0x000000261494723c */ /* 0x040fe60000001894 */
[----:B------:R-:W5:Y:S10]  /*b920*/  MUFU.EX2 R37, R37 ;  /* 0x0000002500257308 */ /* 0x000f740000000800 */
[----:B------:R1:W-:Y:S01]  /*b930*/  MUFU.EX2 R38, R106 ;  /* 0x0000006a00267308 */ /* 0x0003e20000000800 */
[----:B---3--:R-:W-:Y:S01]  /*b940*/  FFMA.FTZ R104, R115, UR4, -R165 ;  /* 0x0000000473687c23 */ /* 0x008fe200080108a5 */
[C---:B----4-:R-:W-:Y:S08]  /*b950*/  HMMA.16816.F32 R12, R20.reuse, R24, R12 ;  /* 0x00000018140c723c */ /* 0x050ff0000000180c */
[----:B------:R-:W3:Y:S10]  /*b960*/  MUFU.EX2 R39, R107 ;  /* 0x0000006b00277308 */ /* 0x000ef40000000800 */
[----:B------:R-:W4:Y:S01]  /*b970*/  MUFU.EX2 R104, R104 ;  /* 0x0000006800687308 */ /* 0x000f220000000800 */
[----:B------:R-:W-:Y:S01]  /*b980*/  HMMA.16816.F32 R16, R20, R26, R16 ;  /* 0x0000001a1410723c */ /* 0x000fe20000001810 */
[----:B------:R-:W4:Y:S02]  /*b990*/  LDSM.16.MT88.4 R24, [R6+0x6000] ;  /* 0x006000000618783b */ /* 0x000f240000004200 */
[----:B------:R-:W-:Y:S01]  /*b9a0*/  F2FP.F16.F32.PACK_AB R20, R94, R93 ;  /* 0x0000005d5e14723e */ /* 0x000fe200000000ff */
[----:B-1----:R-:W-:Y:S01]  /*b9b0*/  FADD.FTZ R106, R160, R153 ;  /* 0x00000099a06a7221 */ /* 0x002fe20000010000 */
[----:B------:R-:W-:Y:S02]  /*b9c0*/  F2FP.F16.F32.PACK_AB R21, R96, R95 ;  /* 0x0000005f6015723e */ /* 0x000fe400000000ff */
[----:B-----5:R-:W-:Y:S01]  /*b9d0*/  F2FP.F16.F32.PACK_AB R22, R37, R36 ;  /* 0x000000242516723e */ /* 0x020fe200000000ff */
[----:B------:R-:W-:Y:S01]  /*b9e0*/  FADD.FTZ R106, R161, R106 ;  /* 0x0000006aa16a7221 */ /* 0x000fe20000010000 */
[----:B---3--:R-:W-:Y:S03]  /*b9f0*/  F2FP.F16.F32.PACK_AB R23, R39, R38 ;  /* 0x000000262717723e */ /* 0x008fe600000000ff */
[----:B------:R-:W-:Y:S04]  /*ba00*/  FADD.FTZ R45, R45, R106 ;  /* 0x0000006a2d2d7221 */ /* 0x000fe80000010000 */
[C---:B------:R-:W-:Y:S03]  /*ba10*/  HMMA.16816.F32 R8, R20.reuse, R28, R8 ;  /* 0x0000001c1408723c */ /* 0x040fe60000001808 */
[----:B------:R-:W-:Y:S01]  /*ba20*/  FADD.FTZ R45, R46, R45 ;  /* 0x0000002d2e2d7221 */ /* 0x000fe20000010000 */
[--C-:B------:R-:W-:Y:S01]  /*ba30*/  FFMA.FTZ R46, R118, UR4, -R165.reuse ;  /* 0x00000004762e7c23 */ /* 0x100fe200080108a5 */
[----:B------:R-:W-:Y:S02]  /*ba40*/  FFMA.FTZ R165, R131, UR4, -R165 ;  /* 0x0000000483a57c23 */ /* 0x000fe400080108a5 */
[----:B------:R-:W-:Y:S01]  /*ba50*/  FADD.FTZ R52, R52, R45 ;  /* 0x0000002d34347221 */ /* 0x000fe20000010000 */
[C---:B------:R-:W-:Y:S01]  /*ba60*/  HMMA.16816.F32 R132, R20.reuse, R30, R132 ;  /* 0x0000001e1484723c */ /* 0x040fe20000001884 */
[----:B------:R-:W1:Y:S01]  /*ba70*/  LDSM.16.MT88.4 R28, [R7+0x6000] ;  /* 0x00600000071c783b */ /* 0x000e620000004200 */
[----:B------:R-:W-:Y:S01]  /*ba80*/  MUFU.EX2 R46, R46 ;  /* 0x0000002e002e7308 */ /* 0x000fe20000000800 */
[----:B------:R-:W-:Y:S01]  /*ba90*/  FFMA.FTZ R45, R117, UR4, -R180 ;  /* 0x00000004752d7c23 */ /* 0x000fe200080108b4 */
[----:B------:R-:W-:Y:S01]  /*baa0*/  FADD.FTZ R52, R49, R52 ;  /* 0x0000003431347221 */ /* 0x000fe20000010000 */
[----:B------:R-:W-:Y:S07]  /*bab0*/  FFMA.FTZ R49, R121, UR4, -R180 ;  /* 0x0000000479317c23 */ /* 0x000fee00080108b4 */
[----:B------:R-:W-:Y:S01]  /*bac0*/  MUFU.EX2 R165, R165 ;  /* 0x000000a500a57308 */ /* 0x000fe20000000800 */
[C---:B--2---:R-:W-:Y:S09]  /*bad0*/  HMMA.16816.F32 R136, R20.reuse, R32, R136 ;  /* 0x000000201488723c */ /* 0x044ff20000001888 */
[----:B------:R-:W-:Y:S01]  /*bae0*/  MUFU.EX2 R45, R45 ;  /* 0x0000002d002d7308 */ /* 0x000fe20000000800 */
[----:B------:R-:W-:Y:S09]  /*baf0*/  FADD.FTZ R53, R53, R52 ;  /* 0x0000003435357221 */ /* 0x000ff20000010000 */
[----:B------:R-:W-:Y:S01]  /*bb00*/  MUFU.EX2 R49, R49 ;  /* 0x0000003100317308 */ /* 0x000fe20000000800 */
[----:B------:R-:W-:Y:S01]  /*bb10*/  FADD.FTZ R53, R50, R53 ;  /* 0x0000003532357221 */ /* 0x000fe20000010000 */
[C---:B------:R-:W-:Y:S01]  /*bb20*/  HMMA.16816.F32 R140, R20.reuse, R34, R140 ;  /* 0x00000022148c723c */ /* 0x040fe2000000188c */
[----:B------:R-:W2:Y:S02]  /*bb30*/  LDSM.16.MT88.4 R32, [R226+0x10800] ;  /* 0x01080000e220783b */ /* 0x000ea40000004200 */
[----:B------:R-:W-:Y:S01]  /*bb40*/  FADD.FTZ R50, R58, R53 ;  /* 0x000000353a327221 */ /* 0x000fe20000010000 */
[----:B------:R-:W-:Y:S03]  /*bb50*/  FADD.FTZ R53, R63, R62 ;  /* 0x0000003e3f357221 */ /* 0x000fe60000010000 */
[----:B------:R-:W-:Y:S01]  /*bb60*/  FADD.FTZ R50, R57, R50 ;  /* 0x0000003239327221 */ /* 0x000fe20000010000 */
[C---:B----4-:R-:W-:Y:S03]  /*bb70*/  HMMA.16816.F32 R144, R20.reuse, R24, R144 ;  /* 0x000000181490723c */ /* 0x050fe60000001890 */
[----:B------:R-:W-:Y:S01]  /*bb80*/  FADD.FTZ R61, R61, R50 ;  /* 0x000000323d3d7221 */ /* 0x000fe20000010000 */
[----:B------:R-:W-:Y:S01]  /*bb90*/  FADD.FTZ R53, R64, R53 ;  /* 0x0000003540357221 */ /* 0x000fe20000010000 */
[----:B------:R-:W-:Y:S02]  /*bba0*/  MUFU.EX2 R50, R122 ;  /* 0x0000007a00327308 */ /* 0x000fe40000000800 */
[----:B------:R-:W-:Y:S01]  /*bbb0*/  FADD.FTZ R60, R60, R61 ;  /* 0x0000003d3c3c7221 */ /* 0x000fe20000010000 */
[C---:B------:R-:W-:Y:S01]  /*bbc0*/  HMMA.16816.F32 R148, R20.reuse, R26, R148 ;  /* 0x0000001a1494723c */ /* 0x040fe20000001894 */
[----:B------:R-:W3:Y:S02]  /*bbd0*/  LDSM.16.MT88.4 R24, [R166+0x10800] ;  /* 0x01080000a618783b */ /* 0x000ee40000004200 */
        /* <DEDUP_REMOVED lines=8> */
[----:B------:R-:W-:Y:S01]  /*bc60*/  HMMA.16816.F32 R16, R20, R30, R16 ;  /* 0x0000001e1410723c */ /* 0x000fe20000001810 */
[----:B------:R-:W1:Y:S02]  /*bc70*/  LDSM.16.MT88.4 R28, [R6+0x6800] ;  /* 0x00680000061c783b */ /* 0x000e640000004200 */
[----:B------:R-:W-:Y:S01]  /*bc80*/  F2FP.F16.F32.PACK_AB R20, R98, R97 ;  /* 0x000000616214723e */ /* 0x000fe200000000ff */
[----:B------:R-:W-:Y:S01]  /*bc90*/  FADD.FTZ R52, R74, R53 ;  /* 0x000000354a347221 */ /* 0x000fe20000010000 */
[----:B------:R-:W-:Y:S01]  /*bca0*/  F2FP.F16.F32.PACK_AB R21, R100, R99 ;  /* 0x000000636415723e */ /* 0x000fe200000000ff */
[----:B------:R-:W-:Y:S01]  /*bcb0*/  FFMA.FTZ R53, R125, UR4, -R180 ;  /* 0x000000047d357c23 */ /* 0x000fe200080108b4 */
[----:B------:R-:W-:Y:S01]  /*bcc0*/  F2FP.F16.F32.PACK_AB R22, R102, R101 ;  /* 0x000000656616723e */ /* 0x000fe200000000ff */
[----:B------:R-:W-:Y:S01]  /*bcd0*/  FADD.FTZ R52, R75, R52 ;  /* 0x000000344b347221 */ /* 0x000fe20000010000 */
[----:B------:R-:W-:Y:S01]  /*bce0*/  F2FP.F16.F32.PACK_AB R23, R104, R103 ;  /* 0x000000676817723e */ /* 0x000fe200000000ff */
[----:B------:R-:W-:Y:S01]  /*bcf0*/  FFMA.FTZ R180, R129, UR4, -R180 ;  /* 0x0000000481b47c23 */ /* 0x000fe200080108b4 */
[----:B------:R-:W-:Y:S01]  /*bd00*/  FADD.FTZ R69, R69, R72 ;  /* 0x0000004845457221 */ /* 0x000fe20000010000 */
[----:B------:R-:W-:Y:S01]  /*bd10*/  MUFU.EX2 R53, R53 ;  /* 0x0000003500357308 */ /* 0x000fe20000000800 */
[----:B------:R-:W-:Y:S02]  /*bd20*/  FADD.FTZ R55, R77, R52 ;  /* 0x000000344d377221 */ /* 0x000fe40000010000 */
[----:B------:R-:W-:Y:S01]  /*bd30*/  FADD.FTZ R76, R76, R69 ;  /* 0x000000454c4c7221 */ /* 0x000fe20000010000 */
[C---:B--2---:R-:W-:Y:S06]  /*bd40*/  HMMA.16816.F32 R8, R20.reuse, R32, R8 ;  /* 0x000000201408723c */ /* 0x044fec0000001808 */
[----:B------:R-:W2:Y:S01]  /*bd50*/  MUFU.EX2 R52, R124 ;  /* 0x0000007c00347308 */ /* 0x000ea20000000800 */
[----:B------:R-:W-:Y:S01]  /*bd60*/  FADD.FTZ R55, R78, R55 ;  /* 0x000000374e377221 */ /* 0x000fe20000010000 */
[----:B------:R-:W-:Y:S08]  /*bd70*/  FADD.FTZ R76, R73, R76 ;  /* 0x0000004c494c7221 */ /* 0x000ff00000010000 */
[----:B------:R-:W-:Y:S01]  /*bd80*/  MUFU.EX2 R243, R180 ;  /* 0x000000b400f37308 */ /* 0x000fe20000000800 */
[----:B------:R-:W-:Y:S01]  /*bd90*/  FADD.FTZ R84, R84, R55 ;  /* 0x0000003754547221 */ /* 0x000fe20000010000 */
[C---:B------:R-:W-:Y:S01]  /*bda0*/  HMMA.16816.F32 R132, R20.reuse, R34, R132 ;  /* 0x000000221484723c */ /* 0x040fe20000001884 */
[----:B------:R-:W4:Y:S07]  /*bdb0*/  LDSM.16.MT88.4 R32, [R7+0x6800] ;  /* 0x006800000720783b */ /* 0x000f2e0000004200 */
[----:B------:R-:W5:Y:S01]  /*bdc0*/  MUFU.EX2 R55, R127 ;  /* 0x0000007f00377308 */ /* 0x000f620000000800 */
[----:B------:R-:W-:Y:S01]  /*bdd0*/  FADD.FTZ R79, R79, R76 ;  /* 0x0000004c4f4f7221 */ /* 0x000fe20000010000 */
[----:B------:R-:W-:Y:S01]  /*bde0*/  FADD.FTZ R81, R81, R84 ;  /* 0x0000005451517221 */ /* 0x000fe20000010000 */
[----:B--2---:R-:W-:Y:S01]  /*bdf0*/  F2FP.F16.F32.PACK_AB R152, R53, R52 ;  /* 0x000000343598723e */ /* 0x004fe200000000ff */
[C---:B---3--:R-:W-:Y:S03]  /*be00*/  HMMA.16816.F32 R136, R20.reuse, R24, R136 ;  /* 0x000000181488723c */ /* 0x048fe60000001888 */
[----:B------:R-:W-:Y:S01]  /*be10*/  FADD.FTZ R80, R80, R79 ;  /* 0x0000004f50507221 */ /* 0x000fe20000010000 */
[----:B------:R-:W-:Y:S03]  /*be20*/  FADD.FTZ R82, R82, R81 ;  /* 0x0000005152527221 */ /* 0x000fe60000010000 */
[----:B------:R-:W-:Y:S01]  /*be30*/  FADD.FTZ R83, R83, R80 ;  /* 0x0000005053537221 */ /* 0x000fe20000010000 */
[C---:B------:R-:W-:Y:S01]  /*be40*/  HMMA.16816.F32 R140, R20.reuse, R26, R140 ;  /* 0x0000001a148c723c */ /* 0x040fe2000000188c */
[----:B------:R-:W2:Y:S02]  /*be50*/  LDSM.16.MT88.4 R24, [R226+0x11000] ;  /* 0x01100000e218783b */ /* 0x000ea40000004200 */
[----:B-----5:R-:W-:Y:S01]  /*be60*/  F2FP.F16.F32.PACK_AB R153, R55, R54 ;  /* 0x000000363799723e */ /* 0x020fe200000000ff */
[----:B------:R-:W-:Y:S01]  /*be70*/  FADD.FTZ R83, R40, R83 ;  /* 0x0000005328537221 */ /* 0x000fe20000010000 */
[----:B------:R-:W-:Y:S01]  /*be80*/  FADD.FTZ R43, R43, R82 ;  /* 0x000000522b2b7221 */ /* 0x000fe20000010000 */
[----:B------:R-:W3:Y:S02]  /*be90*/  MUFU.EX2 R40, R128 ;  /* 0x0000008000287308 */ /* 0x000ee40000000800 */
[C---:B-1----:R-:W-:Y:S03]  /*bea0*/  HMMA.16816.F32 R144, R20.reuse, R28, R144 ;  /* 0x0000001c1490723c */ /* 0x042fe60000001890 */
[----:B------:R-:W-:Y:S01]  /*beb0*/  FADD.FTZ R56, R42, R83 ;  /* 0x000000532a387221 */ /* 0x000fe20000010000 */
[----:B------:R-:W-:Y:S04]  /*bec0*/  FADD.FTZ R90, R90, R43 ;  /* 0x0000002b5a5a7221 */ /* 0x000fe80000010000 */
[----:B------:R-:W1:Y:S01]  /*bed0*/  MUFU.EX2 R42, R130 ;  /* 0x00000082002a7308 */ /* 0x000e620000000800 */
[----:B------:R-:W-:Y:S01]  /*bee0*/  FADD.FTZ R41, R41, R56 ;  /* 0x0000003829297221 */ /* 0x000fe20000010000 */
[C---:B------:R-:W-:Y:S01]  /*bef0*/  HMMA.16816.F32 R148, R20.reuse, R30, R148 ;  /* 0x0000001e1494723c */ /* 0x040fe20000001894 */
[----:B------:R-:W5:Y:S02]  /*bf00*/  LDSM.16.MT88.4 R28, [R166+0x11000] ;  /* 0x01100000a61c783b */ /* 0x000f640000004200 */
[----:B------:R-:W-:Y:S01]  /*bf10*/  FADD.FTZ R88, R88, R41 ;  /* 0x0000002958587221 */ /* 0x000fe20000010000 */
[----:B---3--:R-:W-:Y:S01]  /*bf20*/  F2FP.F16.F32.PACK_AB R154, R243, R40 ;  /* 0x00000028f39a723e */ /* 0x008fe200000000ff */
[----:B------:R-:W-:Y:S02]  /*bf30*/  FADD.FTZ R87, R87, R90 ;  /* 0x0000005a57577221 */ /* 0x000fe40000010000 */
[----:B------:R-:W-:Y:S01]  /*bf40*/  FADD.FTZ R91, R91, R88 ;  /* 0x000000585b5b7221 */ /* 0x000fe20000010000 */
[C---:B----4-:R-:W-:Y:S03]  /*bf50*/  HMMA.16816.F32 R12, R20.reuse, R32, R12 ;  /* 0x00000020140c723c */ /* 0x050fe6000000180c */
[----:B-1----:R-:W-:Y:S01]  /*bf60*/  F2FP.F16.F32.PACK_AB R155, R165, R42 ;  /* 0x0000002aa59b723e */ /* 0x002fe200000000ff */
[----:B------:R-:W-:Y:S04]  /*bf70*/  FADD.FTZ R92, R92, R87 ;  /* 0x000000575c5c7221 */ /* 0x000fe80000010000 */
[----:B------:R-:W-:Y:S01]  /*bf80*/  HMMA.16816.F32 R16, R20, R34, R16 ;  /* 0x000000221410723c */ /* 0x000fe20000001810 */
[----:B------:R-:W1:Y:S02]  /*bf90*/  LDSM.16.MT88.4 R32, [R6+0x7000] ;  /* 0x007000000620783b */ /* 0x000e640000004200 */
[----:B------:R-:W-:Y:S01]  /*bfa0*/  F2FP.F16.F32.PACK_AB R20, R45, R44 ;  /* 0x0000002c2d14723e */ /* 0x000fe200000000ff */
[----:B------:R-:W-:Y:S01]  /*bfb0*/  FADD.FTZ R92, R85, R92 ;  /* 0x0000005c555c7221 */ /* 0x000fe20000010000 */
[----:B------:R-:W-:Y:S02]  /*bfc0*/  F2FP.F16.F32.PACK_AB R21, R47, R46 ;  /* 0x0000002e2f15723e */ /* 0x000fe400000000ff */
[----:B------:R-:W-:Y:S02]  /*bfd0*/  F2FP.F16.F32.PACK_AB R22, R49, R48 ;  /* 0x000000303116723e */ /* 0x000fe400000000ff */
[----:B------:R-:W-:Y:S07]  /*bfe0*/  F2FP.F16.F32.PACK_AB R23, R51, R50 ;  /* 0x000000323317723e */ /* 0x000fee00000000ff */
[C---:B--2---:R-:W-:Y:S08]  /*bff0*/  HMMA.16816.F32 R8, R20.reuse, R24, R8 ;  /* 0x000000181408723c */ /* 0x044ff00000001808 */
[C---:B------:R-:W-:Y:S01]  /*c000*/  HMMA.16816.F32 R132, R20.reuse, R26, R132 ;  /* 0x0000001a1484723c */ /* 0x040fe20000001884 */
[----:B------:R-:W2:Y:S07]  /*c010*/  LDSM.16.MT88.4 R24, [R7+0x7000] ;  /* 0x007000000718783b */ /* 0x000eae0000004200 */
[C---:B-----5:R-:W-:Y:S08]  /*c020*/  HMMA.16816.F32 R136, R20.reuse, R28, R136 ;  /* 0x0000001c1488723c */ /* 0x060ff00000001888 */
[C---:B------:R-:W-:Y:S01]  /*c030*/  HMMA.16816.F32 R140, R20.reuse, R30, R140 ;  /* 0x0000001e148c723c */ /* 0x040fe2000000188c */
[----:B------:R-:W3:Y:S07]  /*c040*/  LDSM.16.MT88.4 R28, [R226+0x11800] ;  /* 0x01180000e21c783b */ /* 0x000eee0000004200 */
[C---:B-1----:R-:W-:Y:S08]  /*c050*/  HMMA.16816.F32 R144, R20.reuse, R32, R144 ;  /* 0x000000201490723c */ /* 0x042ff00000001890 */
[C---:B------:R-:W-:Y:S01]  /*c060*/  HMMA.16816.F32 R148, R20.reuse, R34, R148 ;  /* 0x000000221494723c */ /* 0x040fe20000001894 */
[----:B------:R-:W1:Y:S07]  /*c070*/  LDSM.16.MT88.4 R32, [R166+0x11800] ;  /* 0x01180000a620783b */ /* 0x000e6e0000004200 */
[C---:B--2---:R-:W-:Y:S03]  /*c080*/  HMMA.16816.F32 R12, R20.reuse, R24, R12 ;  /* 0x00000018140c723c */ /* 0x044fe6000000180c */
[----:B------:R-:W-:Y:S01]  /*c090*/  FADD.FTZ R24, R86, R91 ;  /* 0x0000005b56187221 */ /* 0x000fe20000010000 */
[----:B------:R-:W-:Y:S03]  /*c0a0*/  FADD.FTZ R25, R93, R92 ;  /* 0x0000005c5d197221 */ /* 0x000fe60000010000 */
[----:B------:R-:W-:Y:S01]  /*c0b0*/  FADD.FTZ R24, R89, R24 ;  /* 0x0000001859187221 */ /* 0x000fe20000010000 */
[----:B------:R-:W-:Y:S01]  /*c0c0*/  HMMA.16816.F32 R16, R20, R26, R16 ;  /* 0x0000001a1410723c */ /* 0x000fe20000001810 */
[----:B------:R2:W4:Y:S02]  /*c0d0*/  LDSM.16.MT88.4 R20, [R6+0x7800] ;  /* 0x007800000614783b */ /* 0x0005240000004200 */
[----:B------:R-:W-:Y:S01]  /*c0e0*/  FADD.FTZ R27, R95, R24 ;  /* 0x000000185f1b7221 */ /* 0x000fe20000010000 */
[----:B------:R-:W-:Y:S03]  /*c0f0*/  FADD.FTZ R25, R94, R25 ;  /* 0x000000195e197221 */ /* 0x000fe60000010000 */
[----:B------:R-:W-:Y:S01]  /*c100*/  FADD.FTZ R27, R96, R27 ;  /* 0x0000001b601b7221 */ /* 0x000fe20000010000 */
[C---:B---3--:R-:W-:Y:S01]  /*c110*/  HMMA.16816.F32 R160, R152.reuse, R28, R8 ;  /* 0x0000001c98a0723c */ /* 0x048fe20000001808 */
[----:B------:R3:W5:Y:S04]  /*c120*/  LDSM.16.MT88.4 R8, [R7+0x7800] ;  /* 0x007800000708783b */ /* 0x0007680000004200 */
[----:B------:R-:W-:Y:S03]  /*c130*/  FADD.FTZ R24, R38, R27 ;  /* 0x0000001b26187221 */ /* 0x000fe60000010000 */
[C---:B------:R-:W-:Y:S03]  /*c140*/  HMMA.16816.F32 R132, R152.reuse, R30, R132 ;  /* 0x0000001e9884723c */ /* 0x040fe60000001884 */
[----:B------:R-:W-:Y:S04]  /*c150*/  FADD.FTZ R24, R39, R24 ;  /* 0x0000001827187221 */ /* 0x000fe80000010000 */
[----:B------:R-:W-:Y:S01]  /*c160*/  FADD.FTZ R99, R99, R24 ;  /* 0x0000001863637221 */ /* 0x000fe20000010000 */
[C---:B-1----:R-:W-:Y:S03]  /*c170*/  HMMA.16816.F32 R136, R152.reuse, R32, R136 ;  /* 0x000000209888723c */ /* 0x042fe60000001888 */
[----:B--2---:R-:W-:Y:S01]  /*c180*/  FADD.FTZ R6, R36, R25 ;  /* 0x0000001924067221 */ /* 0x004fe20000010000 */
[----:B------:R-:W-:Y:S03]  /*c190*/  FADD.FTZ R100, R100, R99 ;  /* 0x0000006364647221 */ /* 0x000fe60000010000 */
[----:B------:R-:W-:Y:S01]  /*c1a0*/  FADD.FTZ R6, R37, R6 ;  /* 0x0000000625067221 */ /* 0x000fe20000010000 */
[C---:B------:R-:W-:Y:S03]  /*c1b0*/  HMMA.16816.F32 R140, R152.reuse, R34, R140 ;  /* 0x00000022988c723c */ /* 0x040fe6000000188c */
[----:B------:R-:W-:Y:S01]  /*c1c0*/  FADD.FTZ R97, R97, R6 ;  /* 0x0000000661617221 */ /* 0x000fe20000010000 */
[----:B------:R-:W-:Y:S03]  /*c1d0*/  FADD.FTZ R25, R103, R100 ;  /* 0x0000006467197221 */ /* 0x000fe60000010000 */
[----:B------:R-:W-:Y:S01]  /*c1e0*/  FADD.FTZ R98, R98, R97 ;  /* 0x0000006162627221 */ /* 0x000fe20000010000 */
[----:B------:R-:W-:Y:S01]  /*c1f0*/  FADD.FTZ R25, R104, R25 ;  /* 0x0000001968197221 */ /* 0x000fe20000010000 */
[C---:B----4-:R-:W-:Y:S03]  /*c200*/  HMMA.16816.F32 R144, R152.reuse, R20, R144 ;  /* 0x000000149890723c */ /* 0x050fe60000001890 */
[----:B---3--:R-:W-:Y:S01]  /*c210*/  FADD.FTZ R7, R101, R98 ;  /* 0x0000006265077221 */ /* 0x008fe20000010000 */
[----:B------:R-:W-:Y:S03]  /*c220*/  FADD.FTZ R46, R46, R25 ;  /* 0x000000192e2e7221 */ /* 0x000fe60000010000 */
[----:B------:R-:W-:Y:S01]  /*c230*/  FADD.FTZ R7, R102, R7 ;  /* 0x0000000766077221 */ /* 0x000fe20000010000 */
[C---:B------:R-:W-:Y:S03]  /*c240*/  HMMA.16816.F32 R148, R152.reuse, R22, R148 ;  /* 0x000000169894723c */ /* 0x040fe60000001894 */
[----:B------:R-:W-:Y:S01]  /*c250*/  FADD.FTZ R44, R44, R7 ;  /* 0x000000072c2c7221 */ /* 0x000fe20000010000 */
[----:B------:R-:W-:Y:S03]  /*c260*/  FADD.FTZ R47, R47, R46 ;  /* 0x0000002e2f2f7221 */ /* 0x000fe60000010000 */
[----:B------:R-:W-:Y:S01]  /*c270*/  FADD.FTZ R45, R45, R44 ;  /* 0x0000002c2d2d7221 */ /* 0x000fe20000010000 */
[C---:B-----5:R-:W-:Y:S03]  /*c280*/  HMMA.16816.F32 R156, R152.reuse, R8, R12 ;  /* 0x00000008989c723c */ /* 0x060fe6000000180c */
[----:B------:R-:W-:Y:S01]  /*c290*/  FADD.FTZ R50, R50, R47 ;  /* 0x0000002f32327221 */ /* 0x000fe20000010000 */
[----:B------:R-:W-:Y:S03]  /*c2a0*/  FADD.FTZ R48, R48, R45 ;  /* 0x0000002d30307221 */ /* 0x000fe60000010000 */
        /* <DEDUP_REMOVED lines=9> */
[----:B------:R-:W-:Y:S01]  /*c340*/  FADD.FTZ R240, R165, R42 ;  /* 0x0000002aa5f07221 */ /* 0x000fe20000010000 */
[----:B------:R-:W-:Y:S02]  /*c350*/  MOV R165, R0 ;  /* 0x0000000000a57202 */ /* 0x000fe40000000f00 */
[----:B------:R-:W-:Y:S01]  /*c360*/  FADD.FTZ R243, R243, R40 ;  /* 0x00000028f3f37221 */ /* 0x000fe20000010000 */
[----:B------:R-:W-:Y:S06]  /*c370*/  @P2 BRA `(.L_x_1927) ;  /* 0xffffffb0006c2947 */ /* 0x000fec000383ffff */
.L_x_1923:
[----:B------:R-:W1:Y:S01]  /*c380*/  SHFL.BFLY PT, R3, R240, 0x2, 0x1f ;  /* 0x0c401f00f0037f89 */ /* 0x000e6200000e0000 */
[----:B------:R-:W-:Y:S01]  /*c390*/  SHF.L.U32 R7, R225, 0x4, RZ ;  /* 0x00000004e1077819 */ /* 0x000fe200000006ff */
[----:B------:R-:W2:Y:S01]  /*c3a0*/  LDCU.U8 UR4, c[0x0][0x548] ;  /* 0x0000a900ff0477ac */ /* 0x000ea20008000000 */
[----:B------:R-:W-:Y:S01]  /*c3b0*/  S2UR UR8, SR_CTAID.Y ;  /* 0x00000000000879c3 */ /* 0x000fe20000002600 */
[----:B------:R-:W3:Y:S01]  /*c3c0*/  SHFL.BFLY PT, R4, R243, 0x2, 0x1f ;  /* 0x0c401f00f3047f89 */ /* 0x000ee200000e0000 */
[----:B------:R-:W-:Y:S01]  /*c3d0*/  LOP3.LUT R7, R7, 0x1c0, RZ, 0xc0, !PT ;  /* 0x000001c007077812 */ /* 0x000fe200078ec0ff */
[----:B------:R-:W-:Y:S01]  /*c3e0*/  BSSY.RECONVERGENT B0, `(.L_x_1928) ;  /* 0x0000092000007945 */ /* 0x000fe20003800200 */
[----:B------:R-:W-:Y:S02]  /*c3f0*/  MOV R26, R224 ;  /* 0x000000e0001a7202 */ /* 0x000fe40000000f00 */
[----:B------:R-:W-:Y:S02]  /*c400*/  MOV R27, RZ ;  /* 0x000000ff001b7202 */ /* 0x000fe40000000f00 */
[----:B------:R-:W4:Y:S01]  /*c410*/  S2UR UR7, SR_CTAID.Z ;  /* 0x00000000000779c3 */ /* 0x000f220000002700 */
[----:B------:R-:W-:-:S02]  /*c420*/  LOP3.LUT R22, R228, 0x30, RZ, 0xc0, !PT ;  /* 0x00000030e4167812 */ /* 0x000fc400078ec0ff */
[----:B------:R-:W-:Y:S02]  /*c430*/  SHF.R.U32.HI R23, RZ, 0x2, R225 ;  /* 0x00000002ff177819 */ /* 0x000fe400000116e1 */
[----:B------:R-:W-:Y:S02]  /*c440*/  MOV R24, 0x7f800000 ;  /* 0x7f80000000187802 */ /* 0x000fe40000000f00 */
[----:B------:R-:W-:Y:S01]  /*c450*/  LOP3.LUT R22, R22, 0x7, R23, 0xf8, !PT ;  /* 0x0000000716167812 */ /* 0x000fe200078ef817 */
[----:B--2---:R-:W-:Y:S01]  /*c460*/  UISETP.NE.AND UP0, UPT, UR4, URZ, UPT ;  /* 0x000000ff0400728c */ /* 0x004fe2000bf05270 */
[----:B------:R-:W-:Y:S01]  /*c470*/  MOV R23, 0x7f800000 ;  /* 0x7f80000000177802 */ /* 0x000fe20000000f00 */
[----:B------:R-:W2:Y:S01]  /*c480*/  LDCU UR4, c[0x0][0x434] ;  /* 0x00008680ff0477ac */ /* 0x000ea20008000800 */
[----:B-1----:R-:W-:Y:S01]  /*c490*/  FADD.FTZ R10, R3, R240 ;  /* 0x000000f0030a7221 */ /* 0x002fe20000010000 */
[----:B---3--:R-:W-:-:S04]  /*c4a0*/  FADD.FTZ R9, R4, R243 ;  /* 0x000000f304097221 */ /* 0x008fc80000010000 */
[----:B------:R-:W1:Y:S03]  /*c4b0*/  SHFL.BFLY PT, R3, R10, 0x1, 0x1f ;  /* 0x0c201f000a037f89 */ /* 0x000e6600000e0000 */
[----:B------:R-:W4:Y:S01]  /*c4c0*/  @!UP0 LDCU UR9, c[0x0][0x3e0] ;  /* 0x00007c00ff0987ac */ /* 0x000f220008000800 */
[----:B------:R-:W3:Y:S01]  /*c4d0*/  SHFL.BFLY PT, R4, R9, 0x1, 0x1f ;  /* 0x0c201f0009047f89 */ /* 0x000ee200000e0000 */
[----:B--2---:R-:W-:Y:S01]  /*c4e0*/  @!UP0 UMOV UR6, UR4 ;  /* 0x0000000400068c82 */ /* 0x004fe20008000000 */
[----:B----4-:R-:W-:Y:S01]  /*c4f0*/  @!UP0 UIMAD UR9, UR8, UR9, UR7 ;  /* 0x00000009080982a4 */ /* 0x010fe2000f8e0207 */
[----:B-1----:R-:W-:-:S03]  /*c500*/  FADD.FTZ R3, R10, R3 ;  /* 0x000000030a037221 */ /* 0x002fc60000010000 */
[----:B------:R-:W-:Y:S01]  /*c510*/  @!UP0 UIMAD UR9, UR9, UR6, URZ ;  /* 0x00000006090982a4 */ /* 0x000fe2000f8e02ff */
[----:B------:R-:W1:Y:S01]  /*c520*/  S2R R10, SR_CTAID.X ;  /* 0x00000000000a7919 */ /* 0x000e620000002500 */
[----:B---3--:R-:W-:Y:S01]  /*c530*/  FADD.FTZ R5, R9, R4 ;  /* 0x0000000409057221 */ /* 0x008fe20000010000 */
[----:B------:R-:W2:Y:S01]  /*c540*/  MUFU.RCP R6, R3 ;  /* 0x0000000300067308 */ /* 0x000ea20000001000 */
[----:B------:R-:W-:Y:S01]  /*c550*/  SHF.L.U32 R4, R225, 0x1, RZ ;  /* 0x00000001e1047819 */ /* 0x000fe200000006ff */
[----:B------:R-:W-:Y:S01]  /*c560*/  @UP0 UMOV UR6, UR4 ;  /* 0x0000000400060c82 */ /* 0x000fe20008000000 */
[----:B------:R-:W-:Y:S02]  /*c570*/  FSETP.NE.FTZ.AND P1, PT, R3, RZ, PT ;  /* 0x000000ff0300720b */ /* 0x000fe40003f35000 */
[----:B------:R-:W-:Y:S02]  /*c580*/  FSETP.NE.FTZ.AND P2, PT, R5, RZ, PT ;  /* 0x000000ff0500720b */ /* 0x000fe40003f55000 */
[--C-:B------:R-:W-:Y:S01]  /*c590*/  LOP3.LUT R227, R227, 0x6, R4.reuse, 0xf8, !PT ;  /* 0x00000006e3e37812 */ /* 0x100fe200078ef804 */
[----:B------:R-:W3:Y:S01]  /*c5a0*/  MUFU.RCP R8, R5 ;  /* 0x0000000500087308 */ /* 0x000ee20000001000 */
[----:B------:R-:W-:-:S02]  /*c5b0*/  LOP3.LUT R4, R7, 0x38, R4, 0xf8, !PT ;  /* 0x0000003807047812 */ /* 0x000fc400078ef804 */
[----:B------:R-:W-:Y:S02]  /*c5c0*/  R2P PR, R225, 0x18 ;  /* 0x00000018e1007804 */ /* 0x000fe40000000000 */
[----:B------:R-:W-:Y:S02]  /*c5d0*/  LOP3.LUT R4, R227, R4, RZ, 0xfc, !PT ;  /* 0x00000004e3047212 */ /* 0x000fe400078efcff */
[----:B------:R-:W-:Y:S01]  /*c5e0*/  MOV R7, 0x20 ;  /* 0x0000002000077802 */ /* 0x000fe20000000f00 */
[----:B------:R-:W4:Y:S01]  /*c5f0*/  @P1 MUFU.LG2 R3, R3 ;  /* 0x0000000300031308 */ /* 0x000f220000000c00 */
[----:B------:R-:W-:Y:S01]  /*c600*/  LEA R9, R4, UR5, 0x1 ;  /* 0x0000000504097c11 */ /* 0x000fe2000f8e08ff */
[----:B------:R-:W5:Y:S01]  /*c610*/  @UP0 LDCU UR5, c[0x0][0x454] ;  /* 0x00008a80ff0507ac */ /* 0x000f620008000800 */
[----:B--2---:R-:W-:Y:S02]  /*c620*/  FSEL R6, R6, 1, P1 ;  /* 0x3f80000006067808 */ /* 0x004fe40000800000 */
[----:B------:R-:W-:Y:S01]  /*c630*/  SEL R4, R7, 0xffffffe0, !P3 ;  /* 0xffffffe007047807 */ /* 0x000fe20005800000 */
[----:B------:R-:W-:-:S02]  /*c640*/  VIADD R7, R9, 0x40 ;  /* 0x0000004009077836 */ /* 0x000fc40000000000 */
[C---:B------:R-:W-:Y:S01]  /*c650*/  FMUL.FTZ R162, R6.reuse, R162 ;  /* 0x000000a206a27220 */ /* 0x040fe20000410000 */
[----:B------:R-:W-:Y:S01]  /*c660*/  FMUL.FTZ R163, R6, R163 ;  /* 0x000000a306a37220 */ /* 0x000fe20000410000 */
[----:B---3--:R-:W-:Y:S01]  /*c670*/  FSEL R8, R8, 1, P2 ;  /* 0x3f80000008087808 */ /* 0x008fe20001000000 */
        /* <DEDUP_REMOVED lines=20> */
[----:B------:R-:W-:Y:S01]  /*c7c0*/  FMUL.FTZ R137, R8, R137 ;  /* 0x0000008908897220 */ /* 0x000fe20000410000 */
[----:B------:R-:W-:Y:S01]  /*c7d0*/  SEL R6, R6, 0xfffffff0, !P0 ;  /* 0xfffffff006067807 */ /* 0x000fe20004000000 */
[C---:B------:R-:W-:Y:S01]  /*c7e0*/  FMUL.FTZ R140, R8.reuse, R140 ;  /* 0x0000008c088c7220 */ /* 0x040fe20000410000 */
[----:B------:R-:W-:Y:S01]  /*c7f0*/  FMUL.FTZ R141, R8, R141 ;  /* 0x0000008d088d7220 */ /* 0x000fe20000410000 */
[----:B------:R-:W-:Y:S01]  /*c800*/  IADD3 R13, PT, PT, R4, R9, RZ ;  /* 0x00000009040d7210 */ /* 0x000fe20007ffe0ff */
[C---:B------:R-:W-:Y:S01]  /*c810*/  FMUL.FTZ R144, R8.reuse, R144 ;  /* 0x0000009008907220 */ /* 0x040fe20000410000 */
[C---:B------:R-:W-:Y:S01]  /*c820*/  FMUL.FTZ R145, R8.reuse, R145 ;  /* 0x0000009108917220 */ /* 0x040fe20000410000 */
[----:B------:R-:W-:Y:S01]  /*c830*/  @P4 IADD3 R7, PT, PT, R9, -0x40, RZ ;  /* 0xffffffc009074810 */ /* 0x000fe20007ffe0ff */
[C---:B------:R-:W-:Y:S01]  /*c840*/  FMUL.FTZ R148, R8.reuse, R148 ;  /* 0x0000009408947220 */ /* 0x040fe20000410000 */
[C---:B------:R-:W-:Y:S01]  /*c850*/  FMUL.FTZ R149, R8.reuse, R149 ;  /* 0x0000009508957220 */ /* 0x040fe20000410000 */
[----:B------:R-:W-:Y:S01]  /*c860*/  F2FP.F16.F32.PACK_AB R160, R161, R160 ;  /* 0x000000a0a1a0723e */ /* 0x000fe200000000ff */
[C---:B------:R-:W-:Y:S01]  /*c870*/  FMUL.FTZ R156, R8.reuse, R156 ;  /* 0x0000009c089c7220 */ /* 0x040fe20000410000 */
[----:B------:R-:W-:Y:S01]  /*c880*/  F2FP.F16.F32.PACK_AB R162, R163, R162 ;  /* 0x000000a2a3a2723e */ /* 0x000fe200000000ff */
[C---:B------:R-:W-:Y:S01]  /*c890*/  FMUL.FTZ R157, R8.reuse, R157 ;  /* 0x0000009d089d7220 */ /* 0x040fe20000410000 */
[----:B------:R-:W-:Y:S01]  /*c8a0*/  F2FP.F16.F32.PACK_AB R132, R133, R132 ;  /* 0x000000848584723e */ /* 0x000fe200000000ff */
[C---:B------:R-:W-:Y:S01]  /*c8b0*/  FMUL.FTZ R152, R8.reuse, R152 ;  /* 0x0000009808987220 */ /* 0x040fe20000410000 */
[----:B------:R-:W-:Y:S01]  /*c8c0*/  F2FP.F16.F32.PACK_AB R134, R135, R134 ;  /* 0x000000868786723e */ /* 0x000fe200000000ff */
[----:B------:R-:W-:Y:S01]  /*c8d0*/  FMUL.FTZ R153, R8, R153 ;  /* 0x0000009908997220 */ /* 0x000fe20000410000 */
[C---:B------:R-:W-:Y:S01]  /*c8e0*/  IADD3 R11, PT, PT, R6.reuse, R9, RZ ;  /* 0x00000009060b7210 */ /* 0x040fe20007ffe0ff */
[----:B------:R-:W-:Y:S01]  /*c8f0*/  IMAD.IADD R15, R6, 0x1, R13 ;  /* 0x00000001060f7824 */ /* 0x000fe200078e020d */
[----:B------:R-:W-:Y:S01]  /*c900*/  F2FP.F16.F32.PACK_AB R136, R137, R136 ;  /* 0x000000888988723e */ /* 0x000fe200000000ff */
[----:B------:R-:W-:Y:S01]  /*c910*/  STS [R9], R160 ;  /* 0x000000a009007388 */ /* 0x000fe20000000800 */
[----:B------:R-:W-:Y:S01]  /*c920*/  F2FP.F16.F32.PACK_AB R138, R139, R138 ;  /* 0x0000008a8b8a723e */ /* 0x000fe200000000ff */
[----:B------:R2:W3:Y:S01]  /*c930*/  @P2 MUFU.LG2 R20, R5 ;  /* 0x0000000500142308 */ /* 0x0004e20000000c00 */
[----:B------:R-:W-:Y:S01]  /*c940*/  F2FP.F16.F32.PACK_AB R140, R141, R140 ;  /* 0x0000008c8d8c723e */ /* 0x000fe200000000ff */
[----:B------:R3:W-:Y:S01]  /*c950*/  STS [R9+0x400], R162 ;  /* 0x000400a209007388 */ /* 0x0007e20000000800 */
[----:B------:R-:W-:Y:S01]  /*c960*/  F2FP.F16.F32.PACK_AB R142, R143, R142 ;  /* 0x0000008e8f8e723e */ /* 0x000fe200000000ff */
[----:B-1----:R-:W-:Y:S01]  /*c970*/  IMAD.SHL.U32 R10, R10, 0x40, RZ ;  /* 0x000000400a0a7824 */ /* 0x002fe200078e00ff */
[-C--:B------:R-:W-:Y:S01]  /*c980*/  IADD3 R21, PT, PT, R4, R7.reuse, RZ ;  /* 0x0000000704157210 */ /* 0x080fe20007ffe0ff */
[----:B------:R-:W-:Y:S01]  /*c990*/  STS [R11], R132 ;  /* 0x000000840b007388 */ /* 0x000fe20000000800 */
[----:B------:R-:W-:Y:S01]  /*c9a0*/  F2FP.F16.F32.PACK_AB R144, R145, R144 ;  /* 0x000000909190723e */ /* 0x000fe200000000ff */
[----:B-----5:R-:W-:Y:S01]  /*c9b0*/  @UP0 UIMAD UR5, UR7, UR5, URZ ;  /* 0x00000005070502a4 */ /* 0x020fe2000f8e02ff */
[----:B------:R-:W-:Y:S01]  /*c9c0*/  F2FP.F16.F32.PACK_AB R146, R147, R146 ;  /* 0x000000929392723e */ /* 0x000fe200000000ff */
[----:B------:R1:W-:Y:S01]  /*c9d0*/  STS [R11+0x400], R134 ;  /* 0x000400860b007388 */ /* 0x0003e20000000800 */
[----:B------:R-:W-:Y:S01]  /*c9e0*/  F2FP.F16.F32.PACK_AB R148, R149, R148 ;  /* 0x000000949594723e */ /* 0x000fe200000000ff */
[----:B----4-:R-:W-:Y:S01]  /*c9f0*/  @P1 FMUL.FTZ R3, R3, 0.69314718246459960938 ;  /* 0x3f31721803031820 */ /* 0x010fe20000410000 */
[----:B------:R-:W-:Y:S01]  /*ca00*/  F2FP.F16.F32.PACK_AB R150, R151, R150 ;  /* 0x000000969796723e */ /* 0x000fe200000000ff */
[----:B------:R-:W-:Y:S01]  /*ca10*/  STS [R13], R136 ;  /* 0x000000880d007388 */ /* 0x000fe20000000800 */
[----:B------:R-:W-:Y:S01]  /*ca20*/  IADD3 R17, PT, PT, R6, R7, RZ ;  /* 0x0000000706117210 */ /* 0x000fe20007ffe0ff */
[----:B------:R-:W-:Y:S01]  /*ca30*/  @UP0 UIMAD UR9, UR8, UR6, UR5 ;  /* 0x00000006080902a4 */ /* 0x000fe2000f8e0205 */
[----:B------:R-:W-:Y:S01]  /*ca40*/  F2FP.F16.F32.PACK_AB R156, R157, R156 ;  /* 0x0000009c9d9c723e */ /* 0x000fe200000000ff */
[----:B------:R-:W-:Y:S01]  /*ca50*/  STS [R13+0x400], R138 ;  /* 0x0004008a0d007388 */ /* 0x000fe20000000800 */
[----:B------:R-:W-:Y:S01]  /*ca60*/  F2FP.F16.F32.PACK_AB R158, R159, R158 ;  /* 0x0000009e9f9e723e */ /* 0x000fe200000000ff */
[----:B--2---:R-:W2:Y:S01]  /*ca70*/  LDC.64 R4, c[0x0][0x410] ;  /* 0x00010400ff047b82 */ /* 0x004ea20000000a00 */
[----:B------:R-:W-:Y:S01]  /*ca80*/  F2FP.F16.F32.PACK_AB R152, R153, R152 ;  /* 0x000000989998723e */ /* 0x000fe200000000ff */
[----:B------:R-:W-:Y:S01]  /*ca90*/  STS [R15], R140 ;  /* 0x0000008c0f007388 */ /* 0x000fe20000000800 */
[----:B------:R-:W-:Y:S01]  /*caa0*/  F2FP.F16.F32.PACK_AB R154, R155, R154 ;  /* 0x0000009a9b9a723e */ /* 0x000fe200000000ff */
[----:B---3--:R-:W-:Y:S01]  /*cab0*/  @P2 FMUL.FTZ R25, R20, 0.69314718246459960938 ;  /* 0x3f31721814192820 */ /* 0x008fe20000410000 */
[----:B------:R-:W-:Y:S01]  /*cac0*/  LOP3.LUT P0, RZ, R225, 0x3, RZ, 0xc0, !PT ;  /* 0x00000003e1ff7812 */ /* 0x000fe2000780c0ff */
[----:B------:R-:W-:Y:S01]  /*cad0*/  STS [R15+0x400], R142 ;  /* 0x0004008e0f007388 */ /* 0x000fe20000000800 */
[----:B------:R-:W-:-:S03]  /*cae0*/  IADD3 R9, PT, PT, R6, R21, RZ ;  /* 0x0000001506097210 */ /* 0x000fc60007ffe0ff */
[----:B------:R-:W-:Y:S04]  /*caf0*/  STS [R7], R144 ;  /* 0x0000009007007388 */ /* 0x000fe80000000800 */
[----:B------:R3:W-:Y:S01]  /*cb00*/  STS [R7+0x400], R146 ;  /* 0x0004009207007388 */ /* 0x0007e20000000800 */
[----:B-1----:R-:W1:Y:S03]  /*cb10*/  @P2 LDC R11, c[0x0][0x458] ;  /* 0x00011600ff0b2b82 */ /* 0x002e660000000800 */
[----:B------:R-:W-:Y:S04]  /*cb20*/  STS [R17], R148 ;  /* 0x0000009411007388 */ /* 0x000fe80000000800 */
[----:B------:R-:W-:Y:S04]  /*cb30*/  STS [R17+0x400], R150 ;  /* 0x0004009611007388 */ /* 0x000fe80000000800 */
[----:B------:R-:W-:Y:S04]  /*cb40*/  STS [R21], R156 ;  /* 0x0000009c15007388 */ /* 0x000fe80000000800 */
[----:B------:R4:W-:Y:S04]  /*cb50*/  STS [R21+0x400], R158 ;  /* 0x0004009e15007388 */ /* 0x0009e80000000800 */
[----:B------:R-:W-:Y:S04]  /*cb60*/  STS [R9], R152 ;  /* 0x0000009809007388 */ /* 0x000fe80000000800 */
[----:B------:R5:W-:Y:S01]  /*cb70*/  STS [R9+0x400], R154 ;  /* 0x0004009a09007388 */ /* 0x000be20000000800 */
[----:B---3--:R-:W3:Y:S01]  /*cb80*/  LDC.64 R6, c[0x0][0x408] ;  /* 0x00010200ff067b82 */ /* 0x008ee20000000a00 */
[----:B-1----:R-:W-:-:S07]  /*cb90*/  @P2 FFMA.FTZ R24, R2, R11, R25 ;  /* 0x0000000b02182223 */ /* 0x002fce0000010019 */
[----:B------:R-:W-:Y:S08]  /*cba0*/  BAR.SYNC.DEFER_BLOCKING 0x0 ;  /* 0x0000000000007b1d */ /* 0x000ff00000010000 */
[----:B----4-:R-:W1:Y:S08]  /*cbb0*/  @P1 LDC R21, c[0x0][0x458] ;  /* 0x00011600ff151b82 */ /* 0x010e700000000800 */
[----:B-----5:R-:W4:Y:S01]  /*cbc0*/  LDC.64 R8, c[0x0][0x400] ;  /* 0x00010000ff087b82 */ /* 0x020f220000000a00 */
[C---:B---3--:R-:W-:Y:S01]  /*cbd0*/  IMAD.WIDE.U32 R26, R10.reuse, R6, R26 ;  /* 0x000000060a1a7225 */ /* 0x048fe200078e001a */
[----:B------:R3:W2:Y:S03]  /*cbe0*/  LDS.128 R16, [R241] ;  /* 0x00000000f1107984 */ /* 0x0006a60000000c00 */
[----:B------:R-:W-:Y:S01]  /*cbf0*/  IMAD R27, R10, R7, R27 ;  /* 0x000000070a1b7224 */ /* 0x000fe200078e021b */
[----:B------:R3:W2:Y:S01]  /*cc00*/  LDS.128 R12, [R241+0x800] ;  /* 0x00080000f10c7984 */ /* 0x0006a20000000c00 */
[----:B-1----:R-:W-:Y:S01]  /*cc10*/  @P1 FFMA.FTZ R23, R0, R21, R3 ;  /* 0x0000001500171223 */ /* 0x002fe20000010003 */
[----:B----4-:R-:W-:Y:S01]  /*cc20*/  IMAD.WIDE.U32 R26, R8, UR8, R26 ;  /* 0x00000008081a7c25 */ /* 0x010fe2000f8e001a */
[----:B--23--:R-:W-:Y:S06]  /*cc30*/  @P0 BRA `(.L_x_1929) ;  /* 0x0000000000300947 */ /* 0x00cfec0003800000 */
[----:B------:R-:W1:Y:S01]  /*cc40*/  LDCU.64 UR4, c[0x0][0x420] ;  /* 0x00008400ff0477ac */ /* 0x000e620008000a00 */
[C---:B------:R-:W-:Y:S01]  /*cc50*/  VIADD R3, R10.reuse, UR9 ;  /* 0x000000090a037c36 */ /* 0x040fe20008000000 */
[----:B------:R-:W-:Y:S01]  /*cc60*/  IADD3 R11, PT, PT, -R10, UR6, RZ ;  /* 0x000000060a0b7c10 */ /* 0x000fe2000fffe1ff */
[----:B------:R-:W-:-:S03]  /*cc70*/  VIADD R2, R22, 0x8 ;  /* 0x0000000816027836 */ /* 0x000fc60000000000 */
[C---:B------:R-:W-:Y:S02]  /*cc80*/  IADD3 R0, P0, PT, R22.reuse, R3, RZ ;  /* 0x0000000316007210 */ /* 0x040fe40007f1e0ff */
[-C--:B------:R-:W-:Y:S02]  /*cc90*/  ISETP.GE.AND P2, PT, R22, R11.reuse, PT ;  /* 0x0000000b1600720c */ /* 0x080fe40003f46270 */
[----:B------:R-:W-:Y:S02]  /*cca0*/  ISETP.GE.AND P1, PT, R2, R11, PT ;  /* 0x0000000b0200720c */ /* 0x000fe40003f26270 */
[----:B------:R-:W-:Y:S02]  /*ccb0*/  LEA.HI.X.SX32 R3, R3, RZ, 0x1, P0 ;  /* 0x000000ff03037211 */ /* 0x000fe400000f0eff */
[----:B-1----:R-:W-:-:S04]  /*ccc0*/  LEA R2, P0, R0, UR4, 0x2 ;  /* 0x0000000400027c11 */ /* 0x002fc8000f8010ff */
[----:B------:R-:W-:-:S05]  /*ccd0*/  LEA.HI.X R3, R0, UR5, R3, 0x2, P0 ;  /* 0x0000000500037c11 */ /* 0x000fca00080f1403 */
[----:B------:R1:W-:Y:S04]  /*cce0*/  @!P2 STG.E desc[UR26][R2.64], R24 ;  /* 0x000000180200a986 */ /* 0x0003e8000c10191a */
[----:B------:R1:W-:Y:S02]  /*ccf0*/  @!P1 STG.E desc[UR26][R2.64+0x20], R23 ;  /* 0x0000201702009986 */ /* 0x0003e4000c10191a */
.L_x_1929:
[----:B------:R-:W-:Y:S05]  /*cd00*/  BSYNC.RECONVERGENT B0 ;  /* 0x0000000000007941 */ /* 0x000fea0003800200 */
.L_x_1928:
[----:B------:R-:W-:Y:S01]  /*cd10*/  IMAD R27, R9, UR8, R27 ;  /* 0x00000008091b7c24 */ /* 0x000fe2000f8e021b */
[----:B-1----:R-:W-:Y:S01]  /*cd20*/  LDS.128 R20, [R241+0x1800] ;  /* 0x00180000f1147984 */ /* 0x002fe20000000c00 */
[----:B------:R-:W1:Y:S01]  /*cd30*/  LDCU.64 UR4, c[0x0][0x3f0] ;  /* 0x00007e00ff0477ac */ /* 0x000e620008000a00 */
[----:B------:R-:W-:Y:S01]  /*cd40*/  SHF.R.U32.HI R0, RZ, 0x3, R225 ;  /* 0x00000003ff007819 */ /* 0x000fe200000116e1 */
[----:B------:R-:W-:Y:S01]  /*cd50*/  IMAD.WIDE.U32 R26, R4, UR7, R26 ;  /* 0x00000007041a7c25 */ /* 0x000fe2000f8e001a */
[----:B------:R-:W2:Y:S03]  /*cd60*/  LDS.128 R8, [R241+0x1000] ;  /* 0x00100000f1087984 */ /* 0x000ea60000000c00 */
[----:B------:R-:W-:Y:S02]  /*cd70*/  IMAD R27, R5, UR7, R27 ;  /* 0x00000007051b7c24 */ /* 0x000fe4000f8e021b */
[----:B------:R-:W-:-:S02]  /*cd80*/  IMAD.SHL.U32 R2, R6, 0x20, RZ ;  /* 0x0000002006027824 */ /* 0x000fc400078e00ff */
[----:B------:R-:W-:-:S04]  /*cd90*/  IMAD.WIDE.U32 R24, R0, R6, R26 ;  /* 0x0000000600187225 */ /* 0x000fc800078e001a */
[----:B------:R-:W-:Y:S01]  /*cda0*/  IMAD R0, R0, R7, R25 ;  /* 0x0000000700007224 */ /* 0x000fe200078e0219 */
[----:B-1----:R-:W-:-:S04]  /*cdb0*/  LEA R4, P0, R24, UR4, 0x1 ;  /* 0x0000000418047c11 */ /* 0x002fc8000f8008ff */
[----:B------:R-:W-:Y:S02]  /*cdc0*/  LEA.HI.X R5, R24, UR5, R0, 0x1, P0 ;  /* 0x0000000518057c11 */ /* 0x000fe400080f0c00 */
[CC--:B------:R-:W-:Y:S02]  /*cdd0*/  LEA R24, P0, R6.reuse, R4.reuse, 0x6 ;  /* 0x0000000406187211 */ /* 0x0c0fe400078030ff */
[--C-:B------:R-:W-:Y:S01]  /*cde0*/  SHF.L.U64.HI R0, R6, 0x5, R7.reuse ;  /* 0x0000000506007819 */ /* 0x100fe20000010207 */
[----:B------:R-:W-:Y:S01]  /*cdf0*/  STG.E.128 desc[UR26][R4.64], R16 ;  /* 0x0000001004007986 */ /* 0x000fe2000c101d1a */
[----:B------:R-:W-:Y:S02]  /*ce00*/  IADD3 R26, P1, PT, R2, R4, RZ ;  /* 0x00000004021a7210 */ /* 0x000fe40007f3e0ff */
[----:B------:R-:W-:Y:S02]  /*ce10*/  LEA.HI.X R25, R6, R5, R7, 0x6, P0 ;  /* 0x0000000506197211 */ /* 0x000fe400000f3407 */
[----:B------:R-:W-:Y:S01]  /*ce20*/  IADD3 R2, P0, PT, R24, R2, RZ ;  /* 0x0000000218027210 */ /* 0x000fe20007f1e0ff */
[----:B------:R-:W-:-:S04]  /*ce30*/  IMAD.X R27, R0, 0x1, R5, P1 ;  /* 0x00000001001b7824 */ /* 0x000fc800008e0605 */
[----:B------:R-:W-:Y:S01]  /*ce40*/  IMAD.X R3, R25, 0x1, R0, P0 ;  /* 0x0000000119037824 */ /* 0x000fe200000e0600 */
[----:B------:R-:W-:Y:S04]  /*ce50*/  STG.E.128 desc[UR26][R26.64], R12 ;  /* 0x0000000c1a007986 */ /* 0x000fe8000c101d1a */
[----:B--2---:R-:W-:Y:S04]  /*ce60*/  STG.E.128 desc[UR26][R24.64], R8 ;  /* 0x0000000818007986 */ /* 0x004fe8000c101d1a */
[----:B------:R-:W-:Y:S01]  /*ce70*/  STG.E.128 desc[UR26][R2.64], R20 ;  /* 0x0000001402007986 */ /* 0x000fe2000c101d1a */
[----:B------:R-:W-:Y:S05]  /*ce80*/  EXIT ;  /* 0x000000000000794d */ /* 0x000fea0003800000 */
.L_x_1930:
        /* <DEDUP_REMOVED lines=15> */
.L_x_7138:


//--------------------- .text._ZN5flash24flash_fwd_splitkv_kernelI23Flash_fwd_kernel_traitsILi64ELi64ELi256ELi4ELb0ELb0EN7cutlass6half_tE19Flash_kernel_traitsILi64ELi64ELi256ELi4ES3_EELb1ELb0ELb0ELb1ELb1ELb1ELb0ELb0EEEvNS_16Flash_fwd_paramsE --------------------------
	.section	.text._ZN5flash24flash_fwd_splitkv_kernelI23Flash_fwd_kernel_traitsILi64ELi64ELi256ELi4ELb0ELb0EN7cutlass6half_tE19Flash_kernel_traitsILi64ELi64ELi256ELi4ES3_EELb1ELb0ELb0ELb1ELb1ELb1ELb0ELb0EEEvNS_16Flash_fwd_paramsE,"ax",@progbits
	.align	128
        .global         _ZN5flash24flash_fwd_splitkv_kernelI23Flash_fwd_kernel_traitsILi64ELi64ELi256ELi4ELb0ELb0EN7cutlass6half_tE19Flash_kernel_traitsILi64ELi64ELi256ELi4ES3_EELb1ELb0ELb0ELb1ELb1ELb1ELb0ELb0EEEvNS_16Flash_fwd_paramsE
        .type           _ZN5flash24flash_fwd_splitkv_kernelI23Flash_fwd_kernel_traitsILi64ELi64ELi256ELi4ELb0ELb0EN7cutlass6half_tE19Flash_kernel_traitsILi64ELi64ELi256ELi4ES3_EELb1ELb0ELb0ELb1ELb1ELb1ELb0ELb0EEEvNS_16Flash_fwd_paramsE,@function
        .size           _ZN5flash24flash_fwd_splitkv_kernelI23Flash_fwd_kernel_traitsILi64ELi64ELi256ELi4ELb0ELb0EN7cutlass6half_tE19Flash_kernel_traitsILi64ELi64ELi256ELi4ES3_EELb1ELb0ELb0ELb1ELb1ELb1ELb0ELb0EEEvNS_16Flash_fwd_paramsE,(.L_x_7139 - _ZN5flash24flash_fwd_splitkv_kernelI23Flash_fwd_kernel_traitsILi64ELi64ELi256ELi4ELb0ELb0EN7cutlass6half_tE19Flash_kernel_traitsILi64ELi64ELi256ELi4ES3_EELb1ELb0ELb0ELb1ELb1ELb1ELb0ELb0EEEvNS_16Flash_fwd_paramsE)
        .other          _ZN5flash24flash_fwd_splitkv_kernelI23Flash_fwd_kernel_traitsILi64ELi64ELi256ELi4ELb0ELb0EN7cutlass6half_tE19Flash_kernel_traitsILi64ELi64ELi256ELi4ES3_EELb1ELb0ELb0ELb1ELb1ELb1ELb0ELb0EEEvNS_16Flash_fwd_paramsE,@"STO_CUDA_ENTRY STV_DEFAULT"
_ZN5flash24flash_fwd_splitkv_kernelI23Flash_fwd_kernel_traitsILi64ELi64ELi256ELi4ELb0ELb0EN7cutlass6half_tE19Flash_kernel_traitsILi64ELi64ELi256ELi4ES3_EELb1ELb0ELb0ELb1ELb1ELb1ELb0ELb0EEEvNS_16Flash_fwd_paramsE:
.text._ZN5flash24flash_fwd_splitkv_kernelI23Flash_fwd_kernel_traitsILi64ELi64ELi256ELi4ELb0ELb0EN7cutlass6half_tE19Flash_kernel_traitsILi64ELi64ELi256ELi4ES3_EELb1ELb0ELb0ELb1ELb1ELb1ELb0ELb0EEEvNS_16Flash_fwd_paramsE:
[----:B------:R-:W1:Y:S08]  /*0000*/  LDC R1, c[0x0][0x37c] ;  /* 0x0000df00ff017b82 */ /* 0x000e700000000800 */
[----:B------:R-:W2:Y:S01]  /*0010*/  LDC.64 R4, c[0x0][0x470] ;  /* 0x00011c00ff047b82 */ /* 0x000ea20000000a00 */
[----:B------:R-:W3:Y:S01]  /*0020*/  S2R R16, SR_CTAID.Y ;  /* 0x0000000000107919 */ /* 0x000ee20000002600 */
[----:B------:R-:W4:Y:S01]  /*0030*/  LDCU.64 UR26, c[0x0][0x358] ;  /* 0x00006b00ff1a77ac */ /* 0x000f220008000a00 */
[----:B------:R-:W-:-:S02]  /*0040*/  IMAD.MOV.U32 R10, RZ, RZ, RZ ;  /* 0x000000ffff0a7224 */ /* 0x000fc400078e00ff */
[----:B-1----:R-:W-:-:S03]  /*0050*/  VIADD R1, R1, 0xffffffd8 ;  /* 0xffffffd801017836 */ /* 0x002fc60000000000 */
[----:B------:R-:W1:Y:S01]  /*0060*/  LDC.64 R2, c[0x0][0x478] ;  /* 0x00011e00ff027b82 */ /* 0x000e620000000a00 */
[----:B------:R-:W4:Y:S01]  /*0070*/  S2R R17, SR_CTAID.X ;  /* 0x0000000000117919 */ /* 0x000f220000002500 */
[----:B------:R-:W3:Y:S01]  /*0080*/  LDCU UR24, c[0x0][0x434] ;  /* 0x00008680ff1877ac */ /* 0x000ee20008000800 */
[----:B--2---:R-:W-:-:S04]  /*0090*/  ISETP.NE.U32.AND P0, PT, R4, RZ, PT ;  /* 0x000000ff0400720c */ /* 0x004fc80003f05070 */
[----:B------:R-:W-:Y:S02]  /*00a0*/  ISETP.NE.AND.EX P0, PT, R5, RZ, PT, P0 ;  /* 0x000000ff0500720c */ /* 0x000fe40003f05300 */
[----:B-1----:R-:W-:-:S04]  /*00b0*/  ISETP.NE.U32.AND P2, PT, R2, RZ, PT ;  /* 0x000000ff0200720c */ /* 0x002fc80003f45070 */
[----:B------:R-:W-:-:S07]  /*00c0*/  ISETP.NE.AND.EX P2, PT, R3, RZ, PT, P2 ;  /* 0x000000ff0300720c */ /* 0x000fce0003f45320 */
[----:B------:R-:W3:Y:S08]  /*00d0*/  @P0 LDC.64 R2, c[0x0][0x470] ;  /* 0x00011c00ff020b82 */ /* 0x000ef00000000a00 */
[----:B------:R-:W1:Y:S01]  /*00e0*/  @P2 LDC.64 R6, c[0x0][0x478] ;  /* 0x00011e00ff062b82 */ /* 0x000e620000000a00 */
[----:B----4-:R-:W-:Y:S02]  /*00f0*/  IMAD.SHL.U32 R171, R17, 0x40, RZ ;  /* 0x0000004011ab7824 */ /* 0x010fe400078e00ff */
[----:B---3--:R-:W-:-:S05]  /*0100*/  @P0 IMAD.WIDE.U32 R4, R16, 0x4, R2 ;  /* 0x0000000410040825 */ /* 0x008fca00078e0002 */
[----:B------:R2:W5:Y:S01]  /*0110*/  @P0 LDG.E R10, desc[UR26][R4.64] ;  /* 0x0000001a040a0981 */ /* 0x000562000c1e1900 */
[----:B-1----:R-:W-:-:S05]  /*0120*/  @P2 IMAD.WIDE.U32 R2, R16, 0x4, R6 ;  /* 0x0000000410022825 */ /* 0x002fca00078e0006 */
[----:B------:R1:W5:Y:S01]  /*0130*/  @P2 LDG.E R0, desc[UR26][R2.64] ;  /* 0x0000001a02002981 */ /* 0x000362000c1e1900 */
[----:B------:R-:W-:Y:S01]  /*0140*/  ISETP.GE.AND P1, PT, R171, UR24, PT ;  /* 0x00000018ab007c0c */ /* 0x000fe2000bf26270 */
[----:B--2---:R-:W2:Y:S08]  /*0150*/  @!P2 LDC.64 R4, c[0x0][0x438] ;  /* 0x00010e00ff04ab82 */ /* 0x004eb00000000a00 */
[----:B------:R-:W3:Y:S02]  /*0160*/  @!P2 LDC.64 R2, c[0x0][0x488] ;  /* 0x00012200ff02ab82 */ /* 0x000ee40000000a00 */
[----:B---3--:R-:W-:-:S02]  /*0170*/  @!P2 ISETP.NE.U32.AND P0, PT, R2, RZ, PT ;  /* 0x000000ff0200a20c */ /* 0x008fc40003f05070 */
[----:B-12---:R-:W-:Y:S11]  /*0180*/  @P1 EXIT ;  /* 0x000000000000194d */ /* 0x006ff60003800000 */
[----:B------:R-:W1:Y:S01]  /*0190*/  LDC R175, c[0x0][0x508] ;  /* 0x00014200ffaf7b82 */ /* 0x000e620000000800 */
[----:B------:R-:W-:Y:S01]  /*01a0*/  @!P2 ISETP.NE.AND.EX P0, PT, R3, RZ, PT, P0 ;  /* 0x000000ff0300a20c */ /* 0x000fe20003f05300 */
[----:B------:R-:W2:Y:S01]  /*01b0*/  LDCU UR5, c[0x0][0x438] ;  /* 0x00008700ff0577ac */ /* 0x000ea20008000800 */
[--C-:B-----5:R-:W-:Y:S01]  /*01c0*/  @P2 IMAD.IADD R23, R0, 0x1, -R10.reuse ;  /* 0x0000000100172824 */ /* 0x120fe200078e0a0a */
[----:B------:R-:W3:Y:S01]  /*01d0*/  S2R R19, SR_CTAID.Z ;  /* 0x0000000000137919 */ /* 0x000ee20000002700 */
[----:B------:R-:W-:Y:S01]  /*01e0*/  @!P2 SEL R0, R5, RZ, P0 ;  /* 0x000000ff0500a207 */ /* 0x000fe20000000000 */
[----:B------:R-:W4:Y:S03]  /*01f0*/  S2R R240, SR_TID.X ;  /* 0x0000000000f07919 */ /* 0x000f260000002100 */
[----:B------:R-:W-:-:S05]  /*0200*/  @!P2 IADD3 R23, PT, PT, R0, R4, -R10 ;  /* 0x000000040017a210 */ /* 0x000fca0007ffe80a */
[----:B------:R-:W-:-:S05]  /*0210*/  VIADD R3, R23, 0xff ;  /* 0x000000ff17037836 */ /* 0x000fca0000000000 */
[----:B------:R-:W-:Y:S01]  /*0220*/  IADD3 R0, PT, PT, R3, -UR24, R171 ;  /* 0x8000001803007c10 */ /* 0x000fe2000fffe0ab */
        /* <DEDUP_REMOVED lines=12> */
[----:B------:R-:W-:-:S13]  /*02f0*/  ISETP.GT.AND P0, PT, R180, RZ, PT ;  /* 0x000000ffb400720c */ /* 0x000fda0003f04270 */
[----:B---34-:R-:W-:Y:S05]  /*0300*/  @P0 BRA `(.L_x_1931) ;  /* 0x0000000000fc0947 */ /* 0x018fea0003800000 */
[----:B------:R-:W1:Y:S01]  /*0310*/  LDC.64 R10, c[0x0][0x408] ;  /* 0x00010200ff0a7b82 */ /* 0x000e620000000a00 */
[----:B------:R-:W-:Y:S01]  /*0320*/  IMAD.SHL.U32 R2, R240, 0x8, RZ ;  /* 0x00000008f0027824 */ /* 0x000fe200078e00ff */
[----:B------:R-:W2:Y:S01]  /*0330*/  LDCU.64 UR4, c[0x0][0x400] ;  /* 0x00008000ff0477ac */ /* 0x000ea20008000a00 */
[----:B------:R-:W-:Y:S01]  /*0340*/  IMAD.MOV.U32 R3, RZ, RZ, RZ ;  /* 0x000000ffff037224 */ /* 0x000fe200078e00ff */
[----:B------:R-:W-:Y:S02]  /*0350*/  SHF.R.U32.HI R14, RZ, 0x3, R240 ;  /* 0x00000003ff0e7819 */ /* 0x000fe400000116f0 */
[----:B------:R-:W-:Y:S01]  /*0360*/  LOP3.LUT R2, R2, 0x38, RZ, 0xc0, !PT ;  /* 0x0000003802027812 */ /* 0x000fe200078ec0ff */
[----:B------:R-:W3:Y:S01]  /*0370*/  LDCU UR10, c[0x0][0x3e0] ;  /* 0x00007c00ff0a77ac */ /* 0x000ee20008000800 */
[----:B------:R-:W-:Y:S01]  /*0380*/  IADD3 R13, PT, PT, -R171, UR24, RZ ;  /* 0x00000018ab0d7c10 */ /* 0x000fe2000fffe1ff */
[----:B------:R-:W-:Y:S01]  /*0390*/  VIADD R9, R14, 0x10 ;  /* 0x000000100e097836 */ /* 0x000fe20000000000 */
[----:B------:R-:W-:Y:S01]  /*03a0*/  LOP3.LUT P4, R240, R240, 0x7, RZ, 0xc0, !PT ;  /* 0x00000007f0f07812 */ /* 0x000fe2000788c0ff */
[----:B------:R-:W4:Y:S01]  /*03b0*/  LDCU.64 UR8, c[0x0][0x410] ;  /* 0x00008200ff0877ac */ /* 0x000f220008000a00 */
[----:B------:R-:W-:-:S02]  /*03c0*/  VIADD R7, R14, 0x20 ;  /* 0x000000200e077836 */ /* 0x000fc40000000000 */
[-C--:B------:R-:W-:Y:S01]  /*03d0*/  ISETP.GE.AND P3, PT, R9, R13.reuse, PT ;  /* 0x0000000d0900720c */ /* 0x080fe20003f66270 */
[----:B------:R-:W5:Y:S01]  /*03e0*/  LDCU.64 UR6, c[0x0][0x3f0] ;  /* 0x00007e00ff0677ac */ /* 0x000f620008000a00 */
[-C--:B------:R-:W-:Y:S02]  /*03f0*/  ISETP.GE.OR P4, PT, R14, R13.reuse, P4 ;  /* 0x0000000d0e00720c */ /* 0x080fe40002786670 */
[----:B------:R-:W-:Y:S02]  /*0400*/  ISETP.GE.AND P2, PT, R7, R13, PT ;  /* 0x0000000d0700720c */ /* 0x000fe40003f46270 */
[C---:B------:R-:W-:Y:S02]  /*0410*/  ISETP.NE.OR P3, PT, R240.reuse, RZ, P3 ;  /* 0x000000fff000720c */ /* 0x040fe40001f65670 */
[----:B------:R-:W-:Y:S01]  /*0420*/  ISETP.NE.OR P2, PT, R240, RZ, P2 ;  /* 0x000000fff000720c */ /* 0x000fe20001745670 */
[----:B-1----:R-:W-:-:S04]  /*0430*/  IMAD.WIDE.U32 R2, R171, R10, R2 ;  /* 0x0000000aab027225 */ /* 0x002fc800078e0002 */
[----:B------:R-:W-:Y:S02]  /*0440*/  IMAD R3, R171, R11, R3 ;  /* 0x0000000bab037224 */ /* 0x000fe400078e0203 */
[C---:B---3--:R-:W-:Y:S02]  /*0450*/  IMAD R0, R16.reuse, UR10, R19 ;  /* 0x0000000a10007c24 */ /* 0x048fe4000f8e0213 */
[----:B--2---:R-:W-:-:S04]  /*0460*/  IMAD.WIDE.U32 R2, R16, UR4, R2 ;  /* 0x0000000410027c25 */ /* 0x004fc8000f8e0002 */
[----:B------:R-:W-:Y:S01]  /*0470*/  IMAD R3, R16, UR5, R3 ;  /* 0x0000000510037c24 */ /* 0x000fe2000f8e0203 */
[----:B------:R-:W1:Y:S01]  /*0480*/  LDCU.64 UR4, c[0x0][0x420] ;  /* 0x00008400ff0477ac */ /* 0x000e620008000a00 */
[----:B------:R-:W-:Y:S02]  /*0490*/  IMAD R0, R0, UR24, R171 ;  /* 0x0000001800007c24 */ /* 0x000fe4000f8e02ab */
[----:B----4-:R-:W-:-:S03]  /*04a0*/  IMAD.WIDE.U32 R2, R19, UR8, R2 ;  /* 0x0000000813027c25 */ /* 0x010fc6000f8e0002 */
[C---:B------:R-:W-:Y:S01]  /*04b0*/  IADD3 R5, P0, PT, R0.reuse, R14, RZ ;  /* 0x0000000e00057210 */ /* 0x040fe20007f1e0ff */
[----:B------:R-:W-:Y:S02]  /*04c0*/  IMAD R3, R19, UR9, R3 ;  /* 0x0000000913037c24 */ /* 0x000fe4000f8e0203 */
[----:B------:R-:W-:Y:S01]  /*04d0*/  IMAD.SHL.U32 R12, R11, 0x40, RZ ;  /* 0x000000400b0c7824 */ /* 0x000fe200078e00ff */
[----:B------:R-:W-:Y:S01]  /*04e0*/  LEA.HI.X.SX32 R6, R0, RZ, 0x1, P0 ;  /* 0x000000ff00067211 */ /* 0x000fe200000f0eff */
[----:B------:R-:W-:-:S04]  /*04f0*/  IMAD.WIDE.U32 R2, R14, R10, R2 ;  /* 0x0000000a0e027225 */ /* 0x000fc800078e0002 */
[----:B------:R-:W-:Y:S01]  /*0500*/  IMAD R0, R14, R11, R3 ;  /* 0x0000000b0e007224 */ /* 0x000fe200078e0203 */
[----:B-----5:R-:W-:Y:S02]  /*0510*/  LEA R4, P1, R2, UR6, 0x1 ;  /* 0x0000000602047c11 */ /* 0x020fe4000f8208ff */
[----:B-1----:R-:W-:-:S04]  /*0520*/  LEA R8, P0, R5, UR4, 0x2 ;  /* 0x0000000405087c11 */ /* 0x002fc8000f8010ff */
[----:B------:R-:W-:Y:S01]  /*0530*/  LEA.HI.X R9, R5, UR5, R6, 0x2, P0 ;  /* 0x0000000505097c11 */ /* 0x000fe200080f1406 */
[----:B------:R-:W-:Y:S01]  /*0540*/  IMAD.WIDE.U32 R6, R10, 0x20, RZ ;  /* 0x000000200a067825 */ /* 0x000fe200078e00ff */
[----:B------:R-:W-:Y:S02]  /*0550*/  LEA.HI.X R5, R2, UR7, R0, 0x1, P1 ;  /* 0x0000000702057c11 */ /* 0x000fe400088f0c00 */
[----:B------:R-:W-:Y:S01]  /*0560*/  SHF.L.U32 R0, R11, 0x5, RZ ;  /* 0x000000050b007819 */ /* 0x000fe200000006ff */
[----:B------:R-:W-:Y:S01]  /*0570*/  IMAD.WIDE.U32 R2, R10, 0x40, RZ ;  /* 0x000000400a027825 */ /* 0x000fe200078e00ff */
[C---:B------:R-:W-:Y:S01]  /*0580*/  IADD3 R10, P1, PT, R4.reuse, R6, RZ ;  /* 0x00000006040a7210 */ /* 0x040fe20007f3e0ff */
[----:B------:R-:W-:Y:S02]  /*0590*/  STG.E.128 desc[UR26][R4.64], RZ ;  /* 0x000000ff04007986 */ /* 0x000fe4000c101d1a */
[----:B------:R-:W-:Y:S01]  /*05a0*/  IMAD.IADD R0, R7, 0x1, R0 ;  /* 0x0000000107007824 */ /* 0x000fe200078e0200 */
[----:B------:R-:W-:-:S03]  /*05b0*/  IADD3 R2, P0, PT, R4, R2, RZ ;  /* 0x0000000204027210 */ /* 0x000fc60007f1e0ff */
[----:B------:R-:W-:Y:S01]  /*05c0*/  IMAD.X R11, R0, 0x1, R5, P1 ;  /* 0x00000001000b7824 */ /* 0x000fe200008e0605 */
[----:B------:R-:W-:Y:S02]  /*05d0*/  IADD3.X R3, PT, PT, R5, R3, R12, P0, !PT ;  /* 0x0000000305037210 */ /* 0x000fe400007fe40c */
[----:B------:R-:W-:Y:S02]  /*05e0*/  IADD3 R6, P0, PT, R2, R6, RZ ;  /* 0x0000000602067210 */ /* 0x000fe40007f1e0ff */
[----:B------:R-:W-:Y:S02]  /*05f0*/  STG.E.128 desc[UR26][R10.64], RZ ;  /* 0x000000ff0a007986 */ /* 0x000fe4000c101d1a */
[----:B------:R-:W-:Y:S02]  /*0600*/  IADD3.X R7, PT, PT, R3, R0, RZ, P0, !PT ;  /* 0x0000000003077210 */ /* 0x000fe400007fe4ff */
[----:B------:R-:W-:Y:S01]  /*0610*/  @!P2 MOV R0, 0x7f800000 ;  /* 0x7f8000000000a802 */ /* 0x000fe20000000f00 */
[----:B------:R1:W-:Y:S04]  /*0620*/  STG.E.128 desc[UR26][R2.64], RZ ;  /* 0x000000ff02007986 */ /* 0x0003e8000c101d1a */
[----:B------:R-:W-:Y:S04]  /*0630*/  STG.E.128 desc[UR26][R6.64], RZ ;  /* 0x000000ff06007986 */ /* 0x000fe8000c101d1a */
[----:B------:R2:W-:Y:S01]  /*0640*/  @!P2 STG.E desc[UR26][R8.64+0x80], R0 ;  /* 0x000080000800a986 */ /* 0x0005e2000c10191a */
[----:B-1----:R-:W-:-:S02]  /*0650*/  @!P4 IMAD.MOV.U32 R3, RZ, RZ, 0x7f800000 ;  /* 0x7f800000ff03c424 */ /* 0x002fc400078e00ff */
[----:B------:R-:W-:-:S03]  /*0660*/  @!P3 IMAD.MOV.U32 R2, RZ, RZ, 0x7f800000 ;  /* 0x7f800000ff02b424 */ /* 0x000fc600078e00ff */
[----:B------:R1:W-:Y:S04]  /*0670*/  @!P4 STG.E desc[UR26][R8.64], R3 ;  /* 0x000000030800c986 */ /* 0x0003e8000c10191a */
[----:B------:R1:W-:Y:S01]  /*0680*/  @!P3 STG.E desc[UR26][R8.64+0x40], R2 ;  /* 0x000040020800b986 */ /* 0x0003e2000c10191a */
[----:B--2---:R-:W-:-:S05]  /*0690*/  VIADD R0, R14, 0x30 ;  /* 0x000000300e007836 */ /* 0x004fca0000000000 */
[----:B------:R-:W-:-:S04]  /*06a0*/  ISETP.GE.AND P0, PT, R0, R13, PT ;  /* 0x0000000d0000720c */ /* 0x000fc80003f06270 */
[----:B------:R-:W-:-:S13]  /*06b0*/  ISETP.NE.OR P0, PT, R240, RZ, P0 ;  /* 0x000000fff000720c */ /* 0x000fda0000705670 */
[----:B------:R-:W-:Y:S05]  /*06c0*/  @P0 EXIT ;  /* 0x000000000000094d */ /* 0x000fea0003800000 */
[----:B------:R-:W-:-:S05]  /*06d0*/  MOV R0, 0x7f800000 ;  /* 0x7f80000000007802 */ /* 0x000fca0000000f00 */
[----:B------:R-:W-:Y:S01]  /*06e0*/  STG.E desc[UR26][R8.64+0xc0], R0 ;  /* 0x0000c00008007986 */ /* 0x000fe2000c10191a */
[----:B------:R-:W-:Y:S05]  /*06f0*/  EXIT ;  /* 0x000000000000794d */ /* 0x000fea0003800000 */
.L_x_1931:
[----:B------:R-:W1:Y:S01]  /*0700*/  LDCU.64 UR4, c[0x0][0x4d8] ;  /* 0x00009b00ff0477ac */ /* 0x000e620008000a00 */
[----:B------:R-:W-:Y:S01]  /*0710*/  MOV R9, R16 ;  /* 0x0000001000097202 */ /* 0x000fe20000000f00 */
[----:B-1----:R-:W-:-:S04]  /*0720*/  UISETP.NE.U32.AND UP0, UPT, UR4, URZ, UPT ;  /* 0x000000ff0400728c */ /* 0x002fc8000bf05070 */
[----:B------:R-:W-:-:S09]  /*0730*/  UISETP.NE.AND.EX UP0, UPT, UR5, URZ, UPT, UP0 ;  /* 0x000000ff0500728c */ /* 0x000fd2000bf05300 */
[----:B------:R-:W-:Y:S05]  /*0740*/  BRA.U !UP0, `(.L_x_1932) ;  /* 0x00000001080c7547 */ /* 0x000fea000b800000 */
[----:B------:R-:W1:Y:S02]  /*0750*/  LDC.64 R2, c[0x0][0x4d8] ;  /* 0x00013600ff027b82 */ /* 0x000e640000000a00 */
[----:B-1----:R-:W-:-:S05]  /*0760*/  IMAD.WIDE.U32 R2, R16, 0x4, R2 ;  /* 0x0000000410027825 */ /* 0x002fca00078e0002 */
[----:B------:R1:W5:Y:S02]  /*0770*/  LDG.E R9, desc[UR26][R2.64] ;  /* 0x0000001a02097981 */ /* 0x000364000c1e1900 */
.L_x_1932:
[----:B------:R-:W2:Y:S02]  /*0780*/  LDCU.64 UR18, c[0x0][0x4e0] ;  /* 0x00009c00ff1277ac */ /* 0x000ea40008000a00 */
[----:B--2---:R-:W-:-:S04]  /*0790*/  UISETP.NE.U32.AND UP0, UPT, UR18, URZ, UPT ;  /* 0x000000ff1200728c */ /* 0x004fc8000bf05070 */
[----:B------:R-:W-:-:S09]  /*07a0*/  UISETP.NE.AND.EX UP0, UPT, UR19, URZ, UPT, UP0 ;  /* 0x000000ff1300728c */ /* 0x000fd2000bf05300 */
[----:B------:R-:W-:Y:S05]  /*07b0*/  BRA.U !UP0, `(.L_x_1933) ;  /* 0x0000000508947547 */ /* 0x000fea000b800000 */
[----:B------:R-:W2:Y:S01]  /*07c0*/  LDC R10, c[0x0][0x4f0] ;  /* 0x00013c00ff0a7b82 */ /* 0x000ea20000000800 */
[----:B------:R-:W-:Y:S01]  /*07d0*/  LEA R6, R180, 0xffffff00, 0x8 ;  /* 0xffffff00b4067811 */ /* 0x000fe200078e40ff */
[----:B------:R-:W3:Y:S03]  /*07e0*/  LDCU.64 UR4, c[0x0][0x4e8] ;  /* 0x00009d00ff0477ac */ /* 0x000ee60008000a00 */
[----:B------:R-:W-:Y:S01]  /*07f0*/  IABS R4, R6 ;  /* 0x0000000600047213 */ /* 0x000fe20000000000 */
[----:B------:R-:W4:Y:S02]  /*0800*/  LDCU.64 UR16, c[0x0][0x3a0] ;  /* 0x00007400ff1077ac */ /* 0x000f240008000a00 */
[----:B------:R-:W4:Y:S01]  /*0810*/  LDC R8, c[0x0][0x3e8] ;  /* 0x0000fa00ff087b82 */ /* 0x000f220000000800 */
[----:B-----5:R-:W-:Y:S01]  /*0820*/  IABS R9, R19 ;  /* 0x0000001300097213 */ /* 0x020fe20000000000 */
[----:B------:R-:W4:Y:S01]  /*0830*/  LDCU.64 UR14, c[0x0][0x3b8] ;  /* 0x00007700ff0e77ac */ /* 0x000f220008000a00 */
[----:B------:R-:W4:Y:S01]  /*0840*/  LDCU.64 UR12, c[0x0][0x3c0] ;  /* 0x00007800ff0c77ac */ /* 0x000f220008000a00 */
[----:B--2---:R-:W-:-:S04]  /*0850*/  IABS R5, R10 ;  /* 0x0000000a00057213 */ /* 0x004fc80000000000 */
[----:B-1----:R-:W1:Y:S08]  /*0860*/  I2F.RP R2, R5 ;  /* 0x0000000500027306 */ /* 0x002e700000209400 */
[----:B-1----:R-:W1:Y:S02]  /*0870*/  MUFU.RCP R2, R2 ;  /* 0x0000000200027308 */ /* 0x002e640000001000 */
[----:B-1----:R-:W-:-:S06]  /*0880*/  IADD3 R2, PT, PT, R2, 0xffffffe, RZ ;  /* 0x0ffffffe02027810 */ /* 0x002fcc0007ffe0ff */
[----:B------:R-:W1:Y:S02]  /*0890*/  F2I.FTZ.U32.TRUNC.NTZ R3, R2 ;  /* 0x0000000200037305 */ /* 0x000e64000021f000 */
[----:B-1----:R-:W-:Y:S01]  /*08a0*/  IMAD.MOV R0, RZ, RZ, -R3 ;  /* 0x000000ffff007224 */ /* 0x002fe200078e0a03 */
        /* <DEDUP_REMOVED lines=14> */
[----:B---3--:R-:W-:-:S06]  /*0990*/  IMAD.WIDE.U32 R2, R16, UR4, RZ ;  /* 0x0000000410027c25 */ /* 0x008fcc000f8e00ff */
[----:B------:R-:W-:Y:S01]  /*09a0*/  @P0 VIADD R0, R0, 0x1 ;  /* 0x0000000100000836 */ /* 0x000fe20000000000 */
[----:B------:R-:W-:-:S04]  /*09b0*/  LEA R245, P0, R2, UR18, 0x2 ;  /* 0x0000001202f57c11 */ /* 0x000fc8000f8010ff */
[----:B------:R-:W-:Y:S01]  /*09c0*/  MOV R5, R0 ;  /* 0x0000000000057202 */ /* 0x000fe20000000f00 */
[----:B------:R-:W-:Y:S01]  /*09d0*/  IMAD R0, R16, UR5, R3 ;  /* 0x0000000510007c24 */ /* 0x000fe2000f8e0203 */
[----:B----4-:R-:W-:Y:S01]  /*09e0*/  IABS R7, R8 ;  /* 0x0000000800077213 */ /* 0x010fe20000000000 */
[----:B------:R-:W1:Y:S02]  /*09f0*/  LDCU.64 UR4, c[0x0][0x3a8] ;  /* 0x00007500ff0477ac */ /* 0x000e640008000a00 */
[----:B------:R-:W-:Y:S01]  /*0a00*/  @!P1 IMAD.MOV R5, RZ, RZ, -R5 ;  /* 0x000000ffff059224 */ /* 0x000fe200078e0a05 */
[----:B------:R-:W-:Y:S02]  /*0a10*/  LEA.HI.X R244, R2, UR19, R0, 0x2, P0 ;  /* 0x0000001302f47c11 */ /* 0x000fe400080f1400 */
[----:B------:R-:W-:Y:S02]  /*0a20*/  @!P2 LOP3.LUT R5, RZ, R10, RZ, 0x33, !PT ;  /* 0x0000000aff05a212 */ /* 0x000fe400078e33ff */
[----:B------:R-:W-:-:S02]  /*0a30*/  MOV R2, R245 ;  /* 0x000000f500027202 */ /* 0x000fc40000000f00 */
[----:B------:R-:W-:-:S03]  /*0a40*/  MOV R3, R244 ;  /* 0x000000f400037202 */ /* 0x000fc60000000f00 */
[----:B------:R-:W-:-:S05]  /*0a50*/  IMAD.WIDE R2, R5, 0x4, R2 ;  /* 0x0000000405027825 */ /* 0x000fca00078e0202 */
[----:B------:R2:W3:Y:S02]  /*0a60*/  LDG.E R4, desc[UR26][R2.64] ;  /* 0x0000001a02047981 */ /* 0x0004e4000c1e1900 */
[----:B--2---:R-:W2:Y:S08]  /*0a70*/  I2F.RP R2, R7 ;  /* 0x0000000700027306 */ /* 0x004eb00000209400 */
[----:B--2---:R-:W2:Y:S02]  /*0a80*/  MUFU.RCP R2, R2 ;  /* 0x0000000200027308 */ /* 0x004ea40000001000 */
[----:B--2---:R-:W-:-:S06]  /*0a90*/  VIADD R2, R2, 0xffffffe ;  /* 0x0ffffffe02027836 */ /* 0x004fcc0000000000 */
[----:B------:R-:W2:Y:S02]  /*0aa0*/  F2I.FTZ.U32.TRUNC.NTZ R3, R2 ;  /* 0x0000000200037305 */ /* 0x000ea4000021f000 */
[----:B--2---:R-:W-:Y:S02]  /*0ab0*/  IADD3 R0, PT, PT, RZ, -R3, RZ ;  /* 0x80000003ff007210 */ /* 0x004fe40007ffe0ff */
[----:B------:R-:W-:-:S03]  /*0ac0*/  MOV R2, RZ ;  /* 0x000000ff00027202 */ /* 0x000fc60000000f00 */
[----:B------:R-:W-:-:S04]  /*0ad0*/  IMAD R0, R0, R7, RZ ;  /* 0x0000000700007224 */ /* 0x000fc800078e02ff */
[----:B------:R-:W-:-:S04]  /*0ae0*/  IMAD.HI.U32 R0, R3, R0, R2 ;  /* 0x0000000003007227 */ /* 0x000fc800078e0002 */
[----:B------:R-:W-:-:S04]  /*0af0*/  IMAD.MOV.U32 R3, RZ, RZ, R9 ;  /* 0x000000ffff037224 */ /* 0x000fc800078e0009 */
[----:B------:R-:W-:-:S05]  /*0b00*/  IMAD.HI.U32 R0, R0, R3, RZ ;  /* 0x0000000300007227 */ /* 0x000fca00078e00ff */
[----:B------:R-:W-:-:S05]  /*0b10*/  IADD3 R2, PT, PT, -R0, RZ, RZ ;  /* 0x000000ff00027210 */ /* 0x000fca0007ffe1ff */
[----:B------:R-:W-:Y:S01]  /*0b20*/  IMAD R2, R7, R2, R3 ;  /* 0x0000000207027224 */ /* 0x000fe200078e0203 */
[----:B------:R-:W-:-:S04]  /*0b30*/  LOP3.LUT R3, R19, R8, RZ, 0x3c, !PT ;  /* 0x0000000813037212 */ /* 0x000fc800078e3cff */
[----:B------:R-:W-:Y:S02]  /*0b40*/  ISETP.GT.U32.AND P1, PT, R7, R2, PT ;  /* 0x000000020700720c */ /* 0x000fe40003f24070 */
[----:B------:R-:W-:-:S11]  /*0b50*/  ISETP.GE.AND P0, PT, R3, RZ, PT ;  /* 0x000000ff0300720c */ /* 0x000fd60003f06270 */
[-C--:B------:R-:W-:Y:S02]  /*0b60*/  @!P1 IADD3 R2, PT, PT, R2, -R7.reuse, RZ ;  /* 0x8000000702029210 */ /* 0x080fe40007ffe0ff */
[----:B------:R-:W-:Y:S02]  /*0b70*/  @!P1 IADD3 R0, PT, PT, R0, 0x1, RZ ;  /* 0x0000000100009810 */ /* 0x000fe40007ffe0ff */
[----:B------:R-:W-:Y:S01]  /*0b80*/  ISETP.GE.U32.AND P2, PT, R2, R7, PT ;  /* 0x000000070200720c */ /* 0x000fe20003f46070 */
[----:B------:R-:W-:Y:S01]  /*0b90*/  IMAD.MOV R2, RZ, RZ, -R5 ;  /* 0x000000ffff027224 */ /* 0x000fe200078e0a05 */
[----:B------:R-:W-:-:S03]  /*0ba0*/  ISETP.NE.AND P1, PT, R8, RZ, PT ;  /* 0x000000ff0800720c */ /* 0x000fc60003f25270 */
[----:B------:R-:W-:-:S08]  /*0bb0*/  IMAD R6, R10, R2, R6 ;  /* 0x000000020a067224 */ /* 0x000fd000078e0206 */
[----:B------:R-:W-:-:S05]  /*0bc0*/  @P2 IADD3 R0, PT, PT, R0, 0x1, RZ ;  /* 0x0000000100002810 */ /* 0x000fca0007ffe0ff */
[----:B------:R-:W-:Y:S01]  /*0bd0*/  @!P0 IMAD.MOV R0, RZ, RZ, -R0 ;  /* 0x000000ffff008224 */ /* 0x000fe200078e0a00 */
[----:B------:R-:W-:Y:S02]  /*0be0*/  @!P1 LOP3.LUT R0, RZ, R8, RZ, 0x33, !PT ;  /* 0x00000008ff009212 */ /* 0x000fe400078e33ff */
[----:B---3--:R-:W-:Y:S01]  /*0bf0*/  SHF.R.S32.HI R3, RZ, 0x1f, R4 ;  /* 0x0000001fff037819 */ /* 0x008fe20000011404 */
[----:B-1----:R-:W-:-:S04]  /*0c00*/  IMAD.WIDE.U32 R10, R4, UR4, RZ ;  /* 0x00000004040a7c25 */ /* 0x002fc8000f8e00ff */
[C---:B------:R-:W-:Y:S02]  /*0c10*/  IMAD R7, R3.reuse, UR4, RZ ;  /* 0x0000000403077c24 */ /* 0x040fe4000f8e02ff */
[----:B------:R-:W-:Y:S02]  /*0c20*/  IMAD R5, R3, UR16, RZ ;  /* 0x0000001003057c24 */ /* 0x000fe4000f8e02ff */
[C---:B------:R-:W-:Y:S01]  /*0c30*/  IMAD R7, R4.reuse, UR5, R7 ;  /* 0x0000000504077c24 */ /* 0x040fe2000f8e0207 */
[----:B------:R-:W1:Y:S01]  /*0c40*/  LDCU.128 UR4, c[0x0][0x3d0] ;  /* 0x00007a00ff0477ac */ /* 0x000e620008000c00 */
[----:B------:R-:W-:-:S04]  /*0c50*/  IMAD.WIDE.U32 R2, R4, UR16, RZ ;  /* 0x0000001004027c25 */ /* 0x000fc8000f8e00ff */
[----:B------:R-:W-:Y:S01]  /*0c60*/  IMAD R5, R4, UR17, R5 ;  /* 0x0000001104057c24 */ /* 0x000fe2000f8e0205 */
[----:B------:R-:W-:-:S04]  /*0c70*/  SHF.R.S32.HI R4, RZ, 0x1f, R6 ;  /* 0x0000001fff047819 */ /* 0x000fc80000011406 */
[----:B------:R-:W-:Y:S01]  /*0c80*/  IADD3 R3, PT, PT, R3, R5, RZ ;  /* 0x0000000503037210 */ /* 0x000fe20007ffe0ff */
[C---:B------:R-:W-:Y:S01]  /*0c90*/  IMAD R8, R4.reuse, UR14, RZ ;  /* 0x0000000e04087c24 */ /* 0x040fe2000f8e02ff */
[----:B------:R-:W-:Y:S01]  /*0ca0*/  IADD3 R5, PT, PT, R11, R7, RZ ;  /* 0x000000070b057210 */ /* 0x000fe20007ffe0ff */
[----:B------:R-:W-:Y:S02]  /*0cb0*/  IMAD R7, R4, UR12, RZ ;  /* 0x0000000c04077c24 */ /* 0x000fe4000f8e02ff */
[----:B------:R-:W-:Y:S02]  /*0cc0*/  IMAD.MOV.U32 R4, RZ, RZ, R10 ;  /* 0x000000ffff047224 */ /* 0x000fe400078e000a */
[C---:B------:R-:W-:Y:S01]  /*0cd0*/  IMAD R10, R6.reuse, UR15, R8 ;  /* 0x0000000f060a7c24 */ /* 0x040fe2000f8e0208 */
[----:B------:R-:W-:Y:S01]  /*0ce0*/  SHF.R.S32.HI R8, RZ, 0x1f, R0 ;  /* 0x0000001fff087819 */ /* 0x000fe20000011400 */
[----:B------:R-:W-:-:S04]  /*0cf0*/  IMAD.WIDE.U32 R2, R6, UR14, R2 ;  /* 0x0000000e06027c25 */ /* 0x000fc8000f8e0002 */
[C---:B------:R-:W-:Y:S02]  /*0d00*/  IMAD R9, R6.reuse, UR13, R7 ;  /* 0x0000000d06097c24 */ /* 0x040fe4000f8e0207 */
[----:B------:R-:W-:Y:S01]  /*0d10*/  IMAD.WIDE.U32 R6, R6, UR12, R4 ;  /* 0x0000000c06067c25 */ /* 0x000fe2000f8e0004 */
        /* <DEDUP_REMOVED lines=15> */
.L_x_1933:
[----:B------:R-:W2:Y:S01]  /*0e10*/  LDC R15, c[0x0][0x3e8] ;  /* 0x0000fa00ff0f7b82 */ /* 0x000ea20000000800 */
[----:B------:R-:W-:Y:S01]  /*0e20*/  IABS R4, R19 ;  /* 0x0000001300047213 */ /* 0x000fe20000000000 */
[----:B------:R-:W3:Y:S01]  /*0e30*/  LDCU.64 UR14, c[0x0][0x3b8] ;  /* 0x00007700ff0e77ac */ /* 0x000ee20008000a00 */
[----:B------:R-:W-:Y:S01]  /*0e40*/  CS2R R244, SRZ ;  /* 0x0000000000f47805 */ /* 0x000fe2000001ff00 */
[----:B------:R-:W4:Y:S04]  /*0e50*/  LDCU.64 UR12, c[0x0][0x3c0] ;  /* 0x00007800ff0c77ac */ /* 0x000f280008000a00 */
[----:B------:R-:W3:Y:S01]  /*0e60*/  LDC.64 R12, c[0x0][0x3a8] ;  /* 0x0000ea00ff0c7b82 */ /* 0x000ee20000000a00 */
[----:B------:R-:W3:Y:S01]  /*0e70*/  LDCU.64 UR16, c[0x0][0x3a0] ;  /* 0x00007400ff1077ac */ /* 0x000ee20008000a00 */
[----:B--2---:R-:W-:Y:S01]  /*0e80*/  IABS R14, R15 ;  /* 0x0000000f000e7213 */ /* 0x004fe20000000000 */
[----:B----4-:R-:W-:-:S03]  /*0e90*/  IMAD.WIDE.U32 R6, R10, UR12, RZ ;  /* 0x0000000c0a067c25 */ /* 0x010fc6000f8e00ff */
[----:B-1----:R-:W1:Y:S08]  /*0ea0*/  I2F.RP R2, R14 ;  /* 0x0000000e00027306 */ /* 0x002e700000209400 */
[----:B-1----:R-:W1:Y:S02]  /*0eb0*/  MUFU.RCP R2, R2 ;  /* 0x0000000200027308 */ /* 0x002e640000001000 */
[----:B-1----:R-:W-:-:S06]  /*0ec0*/  IADD3 R2, PT, PT, R2, 0xffffffe, RZ ;  /* 0x0ffffffe02027810 */ /* 0x002fcc0007ffe0ff */
[----:B------:R-:W1:Y:S02]  /*0ed0*/  F2I.FTZ.U32.TRUNC.NTZ R3, R2 ;  /* 0x0000000200037305 */ /* 0x000e64000021f000 */
[----:B-1----:R-:W-:Y:S02]  /*0ee0*/  IADD3 R0, PT, PT, RZ, -R3, RZ ;  /* 0x80000003ff007210 */ /* 0x002fe40007ffe0ff */
[----:B------:R-:W-:-:S03]  /*0ef0*/  MOV R2, RZ ;  /* 0x000000ff00027202 */ /* 0x000fc60000000f00 */
[----:B------:R-:W-:-:S04]  /*0f00*/  IMAD R0, R0, R14, RZ ;  /* 0x0000000e00007224 */ /* 0x000fc800078e02ff */
[----:B------:R-:W-:-:S06]  /*0f10*/  IMAD.HI.U32 R2, R3, R0, R2 ;  /* 0x0000000003027227 */ /* 0x000fcc00078e0002 */
[----:B------:R-:W-:-:S04]  /*0f20*/  IMAD.HI.U32 R8, R2, R4, RZ ;  /* 0x0000000402087227 */ /* 0x000fc800078e00ff */
[----:B---3--:R-:W-:Y:S01]  /*0f30*/  IMAD.WIDE.U32 R2, R10, UR14, RZ ;  /* 0x0000000e0a027c25 */ /* 0x008fe2000f8e00ff */
[----:B------:R-:W-:-:S05]  /*0f40*/  IADD3 R0, PT, PT, -R8, RZ, RZ ;  /* 0x000000ff08007210 */ /* 0x000fca0007ffe1ff */
[----:B------:R-:W-:Y:S01]  /*0f50*/  IMAD R4, R14, R0, R4 ;  /* 0x000000000e047224 */ /* 0x000fe200078e0204 */
[----:B------:R-:W-:-:S04]  /*0f60*/  SHF.R.S32.HI R0, RZ, 0x1f, R10 ;  /* 0x0000001fff007819 */ /* 0x000fc8000001140a */
[----:B------:R-:W-:Y:S01]  /*0f70*/  ISETP.GT.U32.AND P0, PT, R14, R4, PT ;  /* 0x000000040e00720c */ /* 0x000fe20003f04070 */
[C---:B------:R-:W-:Y:S02]  /*0f80*/  IMAD R5, R0.reuse, UR14, RZ ;  /* 0x0000000e00057c24 */ /* 0x040fe4000f8e02ff */
[----:B------:R-:W-:Y:S02]  /*0f90*/  IMAD R0, R0, UR12, RZ ;  /* 0x0000000c00007c24 */ /* 0x000fe4000f8e02ff */
[C---:B------:R-:W-:Y:S02]  /*0fa0*/  IMAD R5, R10.reuse, UR15, R5 ;  /* 0x0000000f0a057c24 */ /* 0x040fe4000f8e0205 */
[----:B------:R-:W-:Y:S01]  /*0fb0*/  IMAD R11, R10, UR13, R0 ;  /* 0x0000000d0a0b7c24 */ /* 0x000fe2000f8e0200 */
[----:B-----5:R-:W-:Y:S02]  /*0fc0*/  SHF.R.S32.HI R0, RZ, 0x1f, R9 ;  /* 0x0000001fff007819 */ /* 0x020fe40000011409 */
[----:B------:R-:W-:-:S02]  /*0fd0*/  IADD3 R5, PT, PT, R3, R5, RZ ;  /* 0x0000000503057210 */ /* 0x000fc40007ffe0ff */
[----:B------:R-:W-:Y:S01]  /*0fe0*/  LOP3.LUT R10, R19, R15, RZ, 0x3c, !PT ;  /* 0x0000000f130a7212 */ /* 0x000fe200078e3cff */
[----:B------:R-:W-:Y:S01]  /*0ff0*/  @!P0 IMAD.IADD R4, R4, 0x1, -R14 ;  /* 0x0000000104048824 */ /* 0x000fe200078e0a0e */
[----:B------:R-:W-:Y:S01]  /*1000*/  IADD3 R3, PT, PT, R7, R11, RZ ;  /* 0x0000000b07037210 */ /* 0x000fe20007ffe0ff */
[----:B------:R-:W-:Y:S01]  /*1010*/  IMAD R7, R0, R12, RZ ;  /* 0x0000000c00077224 */ /* 0x000fe200078e02ff */
[----:B------:R-:W-:Y:S01]  /*1020*/  ISETP.GE.AND P1, PT, R10, RZ, PT ;  /* 0x000000ff0a00720c */ /* 0x000fe20003f26270 */
[----:B------:R-:W-:Y:S01]  /*1030*/  IMAD R0, R0, UR16, RZ ;  /* 0x0000001000007c24 */ /* 0x000fe2000f8e02ff */
[----:B------:R-:W-:Y:S01]  /*1040*/  ISETP.GE.U32.AND P2, PT, R4, R14, PT ;  /* 0x0000000e0400720c */ /* 0x000fe20003f46070 */
[C---:B------:R-:W-:Y:S01]  /*1050*/  IMAD R7, R9.reuse, R13, R7 ;  /* 0x0000000d09077224 */ /* 0x040fe200078e0207 */
[----:B------:R-:W-:Y:S01]  /*1060*/  MOV R4, R2 ;  /* 0x0000000200047202 */ /* 0x000fe20000000f00 */
[----:B------:R-:W-:Y:S01]  /*1070*/  IMAD.MOV.U32 R2, RZ, RZ, R6 ;  /* 0x000000ffff027224 */ /* 0x000fe200078e0006 */
[----:B------:R-:W1:Y:S01]  /*1080*/  LDC.64 R10, c[0x0][0x3d0] ;  /* 0x0000f400ff0a7b82 */ /* 0x000e620000000a00 */
[----:B------:R-:W-:Y:S01]  /*1090*/  @!P0 IADD3 R8, PT, PT, R8, 0x1, RZ ;  /* 0x0000000108088810 */ /* 0x000fe20007ffe0ff */
[----:B------:R-:W-:Y:S01]  /*10a0*/  IMAD R6, R9, UR17, R0 ;  /* 0x0000001109067c24 */ /* 0x000fe2000f8e0200 */
[----:B------:R-:W-:Y:S01]  /*10b0*/  ISETP.NE.AND P0, PT, R15, RZ, PT ;  /* 0x000000ff0f00720c */ /* 0x000fe20003f05270 */
[----:B------:R-:W-:-:S04]  /*10c0*/  IMAD.WIDE.U32 R2, R9, R12, R2 ;  /* 0x0000000c09027225 */ /* 0x000fc800078e0002 */
[----:B------:R-:W2:Y:S01]  /*10d0*/  LDC.64 R12, c[0x0][0x3d8] ;  /* 0x0000f600ff0c7b82 */ /* 0x000ea20000000a00 */
[----:B------:R-:W-:Y:S01]  /*10e0*/  IMAD.WIDE.U32 R4, R9, UR16, R4 ;  /* 0x0000001009047c25 */ /* 0x000fe2000f8e0004 */
[----:B------:R-:W-:Y:S02]  /*10f0*/  @P2 IADD3 R8, PT, PT, R8, 0x1, RZ ;  /* 0x0000000108082810 */ /* 0x000fe40007ffe0ff */
[----:B------:R-:W-:Y:S01]  /*1100*/  IADD3 R3, PT, PT, R3, R7, RZ ;  /* 0x0000000703037210 */ /* 0x000fe20007ffe0ff */
[----:B------:R-:W-:Y:S01]  /*1110*/  IMAD.IADD R5, R5, 0x1, R6 ;  /* 0x0000000105057824 */ /* 0x000fe200078e0206 */
[----:B------:R-:W-:Y:S02]  /*1120*/  LEA R7, R180, 0xffffff00, 0x8 ;  /* 0xffffff00b4077811 */ /* 0x000fe400078e40ff */
[----:B------:R-:W-:-:S03]  /*1130*/  MOV R0, R8 ;  /* 0x0000000800007202 */ /* 0x000fc60000000f00 */
[C---:B------:R-:W-:Y:S01]  /*1140*/  IMAD R6, R7.reuse, UR15, RZ ;  /* 0x0000000f07067c24 */ /* 0x040fe2000f8e02ff */
[----:B------:R-:W-:Y:S01]  /*1150*/  @!P1 IADD3 R0, PT, PT, -R0, RZ, RZ ;  /* 0x000000ff00009210 */ /* 0x000fe20007ffe1ff */
[----:B------:R-:W-:Y:S01]  /*1160*/  IMAD.WIDE.U32 R4, R7, UR14, R4 ;  /* 0x0000000e07047c25 */ /* 0x000fe2000f8e0004 */
[----:B------:R-:W-:-:S03]  /*1170*/  @!P0 LOP3.LUT R0, RZ, R15, RZ, 0x33, !PT ;  /* 0x0000000fff008212 */ /* 0x000fc600078e33ff */
[----:B------:R-:W-:Y:S01]  /*1180*/  IMAD.WIDE.U32 R2, R7, UR12, R2 ;  /* 0x0000000c07027c25 */ /* 0x000fe2000f8e0002 */
[----:B------:R-:W-:Y:S02]  /*1190*/  IADD3 R5, PT, PT, R5, R6, RZ ;  /* 0x0000000605057210 */ /* 0x000fe40007ffe0ff */
[----:B------:R-:W-:Y:S01]  /*11a0*/  SHF.R.S32.HI R6, RZ, 0x1f, R0 ;  /* 0x0000001fff067819 */ /* 0x000fe20000011400 */
[----:B------:R-:W-:Y:S02]  /*11b0*/  IMAD R7, R7, UR13, RZ ;  /* 0x0000000d07077c24 */ /* 0x000fe4000f8e02ff */
[----:B-1----:R-:W-:-:S04]  /*11c0*/  IMAD.WIDE.U32 R4, R0, R10, R4 ;  /* 0x0000000a00047225 */ /* 0x002fc800078e0004 */
[----:B------:R-:W-:Y:S02]  /*11d0*/  IMAD.IADD R3, R3, 0x1, R7 ;  /* 0x0000000103037824 */ /* 0x000fe400078e0207 */
[C---:B------:R-:W-:Y:S02]  /*11e0*/  IMAD R8, R6.reuse, R10, RZ ;  /* 0x0000000a06087224 */ /* 0x040fe400078e02ff */
[-C--:B--2---:R-:W-:Y:S02]  /*11f0*/  IMAD R7, R6, R12.reuse, RZ ;  /* 0x0000000c06077224 */ /* 0x084fe400078e02ff */
[C---:B------:R-:W-:Y:S02]  /*1200*/  IMAD R6, R0.reuse, R11, R8 ;  /* 0x0000000b00067224 */ /* 0x040fe400078e0208 */
[----:B------:R-:W-:-:S03]  /*1210*/  IMAD.WIDE.U32 R2, R0, R12, R2 ;  /* 0x0000000c00027225 */ /* 0x000fc600078e0002 */
[----:B------:R-:W-:Y:S01]  /*1220*/  IADD3 R9, PT, PT, R5, R6, RZ ;  /* 0x0000000605097210 */ /* 0x000fe20007ffe0ff */
[----:B------:R-:W-:Y:S01]  /*1230*/  IMAD R0, R0, R13, R7 ;  /* 0x0000000d00007224 */ /* 0x000fe200078e0207 */
[----:B------:R-:W-:Y:S02]  /*1240*/  MOV R7, R4 ;  /* 0x0000000400077202 */ /* 0x000fe40000000f00 */
[----:B------:R-:W-:Y:S02]  /*1250*/  MOV R10, R2 ;  /* 0x00000002000a7202 */ /* 0x000fe40000000f00 */
[----:B------:R-:W-:-:S07]  /*1260*/  IADD3 R8, PT, PT, R3, R0, RZ ;  /* 0x0000000003087210 */ /* 0x000fce0007ffe0ff */
.L_x_1934:
[----:B------:R-:W1:Y:S01]  /*1270*/  LDCU.128 UR4, c[0x0][0x390] ;  /* 0x00007200ff0477ac */ /* 0x000e620008000c00 */
[C---:B------:R-:W-:Y:S01]  /*1280*/  IMAD.SHL.U32 R241, R240.reuse, 0x8, RZ ;  /* 0x00000008f0f17824 */ /* 0x040fe200078e00ff */
[--C-:B------:R-:W-:Y:S01]  /*1290*/  SHF.R.U32.HI R2, RZ, 0x3, R240.reuse ;  /* 0x00000003ff027819 */ /* 0x100fe200000116f0 */
[----:B------:R-:W-:Y:S01]  /*12a0*/  IMAD.MOV.U32 R5, RZ, RZ, RZ ;  /* 0x000000ffff057224 */ /* 0x000fe200078e00ff */
[----:B------:R-:W2:Y:S01]  /*12b0*/  LDCU.64 UR20, c[0x0][0x3b0] ;  /* 0x00007600ff1477ac */ /* 0x000ea20008000a00 */
[----:B------:R-:W-:Y:S01]  /*12c0*/  IMAD.MOV.U32 R3, RZ, RZ, RZ ;  /* 0x000000ffff037224 */ /* 0x000fe200078e00ff */
[C---:B------:R-:W-:Y:S01]  /*12d0*/  LOP3.LUT R237, R241.reuse, 0x38, RZ, 0xc0, !PT ;  /* 0x00000038f1ed7812 */ /* 0x040fe200078ec0ff */
[C---:B------:R-:W-:Y:S01]  /*12e0*/  IMAD.SHL.U32 R216, R240.reuse, 0x40, RZ ;  /* 0x00000040f0d87824 */ /* 0x040fe200078e00ff */
[----:B------:R-:W3:Y:S01]  /*12f0*/  LDCU.64 UR22, c[0x0][0x3c8] ;  /* 0x00007900ff1677ac */ /* 0x000ee20008000a00 */
[----:B------:R-:W-:Y:S01]  /*1300*/  LOP3.LUT R0, R241, 0x1f8, RZ, 0xc0, !PT ;  /* 0x000001f8f1007812 */ /* 0x000fe200078ec0ff */
[----:B------:R-:W-:Y:S01]  /*1310*/  IMAD.SHL.U32 R239, R240, 0x20, RZ ;  /* 0x00000020f0ef7824 */ /* 0x000fe200078e00ff */
[C---:B------:R-:W-:Y:S01]  /*1320*/  IADD3 R6, P1, PT, R237.reuse, R7, RZ ;  /* 0x00000007ed067210 */ /* 0x040fe20007f3e0ff */
[----:B------:R-:W4:Y:S01]  /*1330*/  LDCU.128 UR8, c[0x0][0x380] ;  /* 0x00007000ff0877ac */ /* 0x000f220008000c00 */
[----:B------:R-:W-:Y:S01]  /*1340*/  IMAD.MOV.U32 R4, RZ, RZ, R237 ;  /* 0x000000ffff047224 */ /* 0x000fe200078e00ed */
[----:B------:R-:W-:Y:S01]  /*1350*/  IADD3 R10, P0, PT, R237, R10, RZ ;  /* 0x0000000aed0a7210 */ /* 0x000fe20007f1e0ff */
[----:B------:R-:W-:Y:S01]  /*1360*/  IMAD.MOV.U32 R130, RZ, RZ, 0x20 ;  /* 0x00000020ff827424 */ /* 0x000fe200078e00ff */
[--C-:B------:R-:W-:Y:S01]  /*1370*/  LOP3.LUT R0, R0, 0x38, R240.reuse, 0x78, !PT ;  /* 0x0000003800007812 */ /* 0x100fe200078e78f0 */
[----:B------:R-:W-:Y:S01]  /*1380*/  IMAD.X R7, RZ, RZ, R9, P1 ;  /* 0x000000ffff077224 */ /* 0x000fe200008e0609 */
[----:B------:R-:W-:Y:S01]  /*1390*/  SHF.R.U32.HI R238, RZ, 0x1, R240 ;  /* 0x00000001ffee7819 */ /* 0x000fe200000116f0 */
[----:B-1----:R-:W-:Y:S01]  /*13a0*/  IMAD.WIDE.U32 R4, R16, UR6, R4 ;  /* 0x0000000610047c25 */ /* 0x002fe2000f8e0004 */
[----:B------:R-:W-:Y:S01]  /*13b0*/  LOP3.LUT R241, R0, 0x1e00, R241, 0xf8, !PT ;  /* 0x00001e0000f17812 */ /* 0x000fe200078ef8f1 */
[----:B--2---:R-:W-:-:S02]  /*13c0*/  USHF.L.U32 UR28, UR20, 0x5, URZ ;  /* 0x00000005141c7899 */ /* 0x004fc400080006ff */
[----:B------:R-:W-:Y:S01]  /*13d0*/  IMAD.X R11, RZ, RZ, R8, P0 ;  /* 0x000000ffff0b7224 */ /* 0x000fe200000e0608 */
[----:B------:R-:W-:Y:S01]  /*13e0*/  USHF.L.U64.HI UR25, UR20, 0x5, UR21 ;  /* 0x0000000514197899 */ /* 0x000fe20008010215 */
[----:B------:R-:W-:Y:S01]  /*13f0*/  IMAD R5, R16, UR7, R5 ;  /* 0x0000000710057c24 */ /* 0x000fe2000f8e0205 */
[----:B------:R-:W-:Y:S01]  /*1400*/  USHF.L.U32 UR7, UR20, 0x4, URZ ;  /* 0x0000000414077899 */ /* 0x000fe200080006ff */
[----:B------:R-:W-:Y:S01]  /*1410*/  IMAD.WIDE.U32 R16, R17, 0x40, R2 ;  /* 0x0000004011107825 */ /* 0x000fe200078e0002 */
[----:B------:R-:W-:Y:S01]  /*1420*/  USHF.L.U64.HI UR6, UR20, 0x4, UR21 ;  /* 0x0000000414067899 */ /* 0x000fe20008010215 */
[----:B------:R-:W-:Y:S02]  /*1430*/  LOP3.LUT R239, R239, 0x7c00, RZ, 0xc0, !PT ;  /* 0x00007c00efef7812 */ /* 0x000fe400078ec0ff */
[----:B------:R-:W-:Y:S01]  /*1440*/  IMAD.WIDE.U32 R8, R2, UR14, R6 ;  /* 0x0000000e02087c25 */ /* 0x000fe2000f8e0006 */
[----:B------:R-:W-:Y:S02]  /*1450*/  LEA R219, R180, 0xffffff00, 0x8 ;  /* 0xffffff00b4db7811 */ /* 0x000fe400078e40ff */
[----:B------:R-:W-:Y:S01]  /*1460*/  LOP3.LUT R245, R245, R244, RZ, 0x3c, !PT ;  /* 0x000000f4f5f57212 */ /* 0x000fe200078e3cff */
[----:B------:R-:W-:Y:S01]  /*1470*/  IMAD.WIDE.U32 R6, R2, UR12, R10 ;  /* 0x0000000c02067c25 */ /* 0x000fe2000f8e000a */
[----:B----4-:R-:W-:-:S02]  /*1480*/  LEA R20, P1, R8, UR10, 0x1 ;  /* 0x0000000a08147c11 */ /* 0x010fc4000f8208ff */
[----:B------:R-:W-:Y:S01]  /*1490*/  LOP3.LUT R244, R245, R244, RZ, 0x3c, !PT ;  /* 0x000000f4f5f47212 */ /* 0x000fe200078e3cff */
[----:B------:R-:W-:Y:S01]  /*14a0*/  IMAD.U32 R12, RZ, RZ, UR28 ;  /* 0x0000001cff0c7e24 */ /* 0x000fe2000f8e00ff */
[----:B------:R-:W-:Y:S01]  /*14b0*/  LEA R22, P0, R6, UR4, 0x1 ;  /* 0x0000000406167c11 */ /* 0x000fe2000f8008ff */
[----:B------:R-:W-:Y:S01]  /*14c0*/  IMAD.U32 R13, RZ, RZ, UR25 ;  /* 0x00000019ff0d7e24 */ /* 0x000fe2000f8e00ff */
[----:B------:R-:W1:Y:S01]  /*14d0*/  S2UR UR25, SR_CgaCtaId ;  /* 0x00000000001979c3 */ /* 0x000e620000008800 */
[----:B------:R-:W-:Y:S01]  /*14e0*/  IMAD R18, R17, UR20, RZ ;  /* 0x0000001411127c24 */ /* 0x000fe2000f8e02ff */
[----:B------:R-:W-:Y:S01]  /*14f0*/  USHF.L.U64.HI UR4, UR14, 0x5, UR15 ;  /* 0x000000050e047899 */ /* 0x000fe2000801020f */
[C---:B------:R-:W-:Y:S01]  /*1500*/  IMAD R9, R2.reuse, UR15, R9 ;  /* 0x0000000f02097c24 */ /* 0x040fe2000f8e0209 */
[----:B------:R-:W-:Y:S01]  /*1510*/  STL [R1+0xc], R20 ;  /* 0x00000c1401007387 */ /* 0x000fe20000100800 */
[----:B------:R-:W-:Y:S01]  /*1520*/  IMAD R0, R2, UR13, R7 ;  /* 0x0000000d02007c24 */ /* 0x000fe2000f8e0207 */
[----:B------:R-:W-:Y:S01]  /*1530*/  LOP3.LUT R245, R245, R244, RZ, 0x3c, !PT ;  /* 0x000000f4f5f57212 */ /* 0x000fe200078e3cff */
[----:B------:R-:W-:Y:S01]  /*1540*/  IMAD.WIDE.U32 R12, R16, UR20, R12 ;  /* 0x00000014100c7c25 */ /* 0x000fe2000f8e000c */
[----:B------:R-:W-:Y:S01]  /*1550*/  LEA.HI.X R10, R8, UR11, R9, 0x1, P1 ;  /* 0x0000000b080a7c11 */ /* 0x000fe200088f0c09 */
[----:B------:R-:W-:Y:S01]  /*1560*/  STL [R1+0x14], R22 ;  /* 0x0000141601007387 */ /* 0x000fe20000100800 */
[----:B------:R-:W-:Y:S01]  /*1570*/  LEA.HI.X R24, R6, UR5, R0, 0x1, P0 ;  /* 0x0000000506187c11 */ /* 0x000fe200080f0c00 */
[C---:B---3--:R-:W-:Y:S01]  /*1580*/  IMAD.WIDE.U32 R2, R19.reuse, UR22, R4 ;  /* 0x0000001613027c25 */ /* 0x048fe2000f8e0004 */
[----:B------:R-:W-:Y:S01]  /*1590*/  UMOV UR5, 0x400 ;  /* 0x0000040000057882 */ /* 0x000fe20000000000 */
[----:B------:R2:W-:Y:S02]  /*15a0*/  STL [R1+0x8], R10 ;  /* 0x0000080a01007387 */ /* 0x0005e40000100800 */
[----:B------:R-:W-:Y:S01]  /*15b0*/  IMAD R18, R16, UR21, R18 ;  /* 0x0000001510127c24 */ /* 0x000fe2000f8e0212 */
[C---:B------:R-:W-:Y:S01]  /*15c0*/  IADD3 R7, P1, P0, R2.reuse, UR7, R12 ;  /* 0x0000000702077c10 */ /* 0x040fe2000f83e00c */
[----:B------:R-:W-:Y:S01]  /*15d0*/  IMAD.U32 R14, RZ, RZ, UR7 ;  /* 0x00000007ff0e7e24 */ /* 0x000fe2000f8e00ff */
[----:B------:R-:W-:Y:S01]  /*15e0*/  USHF.L.U32 UR7, UR14, 0x5, URZ ;  /* 0x000000050e077899 */ /* 0x000fe200080006ff */
[----:B------:R-:W-:Y:S01]  /*15f0*/  IMAD.U32 R15, RZ, RZ, UR6 ;  /* 0x00000006ff0f7e24 */ /* 0x000fe2000f8e00ff */
[----:B------:R-:W-:Y:S01]  /*1600*/  IADD3 R5, P2, PT, R2, R12, RZ ;  /* 0x0000000c02057210 */ /* 0x000fe20007f5e0ff */
[----:B------:R-:W-:Y:S01]  /*1610*/  IMAD R3, R19, UR23, R3 ;  /* 0x0000001713037c24 */ /* 0x000fe2000f8e0203 */
[----:B------:R-:W-:Y:S01]  /*1620*/  STL [R1+0x10], R24 ;  /* 0x0000101801007387 */ /* 0x000fe20000100800 */
[----:B------:R-:W-:Y:S01]  /*1630*/  IMAD.IADD R0, R18, 0x1, R13 ;  /* 0x0000000112007824 */ /* 0x000fe200078e020d */
[----:B-1----:R-:W-:Y:S01]  /*1640*/  ULEA UR5, UR25, UR5, 0x18 ;  /* 0x0000000519057291 */ /* 0x002fe2000f8ec0ff */
[----:B------:R-:W-:Y:S01]  /*1650*/  IMAD.MOV.U32 R217, RZ, RZ, R20 ;  /* 0x000000ffffd97224 */ /* 0x000fe200078e0014 */
[----:B------:R-:W-:Y:S01]  /*1660*/  STL [R1], R219 ;  /* 0x000000db01007387 */ /* 0x000fe20000100800 */
[----:B------:R-:W-:Y:S01]  /*1670*/  IMAD.WIDE.U32 R14, R16, UR20, R14 ;  /* 0x00000014100e7c25 */ /* 0x000fe2000f8e000e */
[----:B------:R-:W-:Y:S01]  /*1680*/  IADD3.X R19, PT, PT, R3, UR6, R0, P1, P0 ;  /* 0x0000000603137c10 */ /* 0x000fe20008fe0400 */
[----:B------:R-:W-:Y:S01]  /*1690*/  USHF.L.U32 UR6, UR12, 0x5, URZ ;  /* 0x000000050c067899 */ /* 0x000fe200080006ff */
[----:B------:R-:W-:Y:S01]  /*16a0*/  IADD3 R12, P0, PT, R217, UR7, RZ ;  /* 0x00000007d90c7c10 */ /* 0x000fe2000ff1e0ff */
[----:B------:R-:W-:Y:S01]  /*16b0*/  IMAD.MOV.U32 R218, RZ, RZ, R10 ;  /* 0x000000ffffda7224 */ /* 0x000fe200078e000a */
[----:B------:R-:W-:Y:S01]  /*16c0*/  IADD3 R4, P3, PT, R2, R14, RZ ;  /* 0x0000000e02047210 */ /* 0x000fe20007f7e0ff */
[----:B------:R-:W-:Y:S01]  /*16d0*/  IMAD.X R6, R0, 0x1, R3, P2 ;  /* 0x0000000100067824 */ /* 0x000fe200010e0603 */
[----:B------:R-:W-:Y:S01]  /*16e0*/  LEA R241, R241, UR5, 0x1 ;  /* 0x00000005f1f17c11 */ /* 0x000fe2000f8e08ff */
[----:B------:R-:W-:Y:S01]  /*16f0*/  USHF.L.U64.HI UR12, UR12, 0x5, UR13 ;  /* 0x000000050c0c7899 */ /* 0x000fe2000801020d */
[----:B------:R-:W-:Y:S01]  /*1700*/  IADD3.X R13, PT, PT, R218, UR4, RZ, P0, !PT ;  /* 0x00000004da0d7c10 */ /* 0x000fe200087fe4ff */
[----:B------:R-:W-:Y:S01]  /*1710*/  IMAD.MOV.U32 R182, RZ, RZ, 0x40 ;  /* 0x00000040ffb67424 */ /* 0x000fe200078e00ff */
[----:B--2---:R-:W-:-:S02]  /*1720*/  IADD3 R10, P0, PT, R12, UR7, RZ ;  /* 0x000000070c0a7c10 */ /* 0x004fc4000ff1e0ff */
[----:B------:R-:W-:Y:S01]  /*1730*/  IADD3.X R14, PT, PT, R3, R18, R15, P3, !PT ;  /* 0x00000012030e7210 */ /* 0x000fe20001ffe40f */
[----:B------:R-:W-:Y:S01]  /*1740*/  IMAD.WIDE.U32 R2, R16, UR20, R2 ;  /* 0x0000001410027c25 */ /* 0x000fe2000f8e0002 */
[----:B------:R-:W-:Y:S02]  /*1750*/  LEA R16, P1, R5, UR8, 0x1 ;  /* 0x0000000805107c11 */ /* 0x000fe4000f8208ff */
[----:B------:R-:W-:Y:S01]  /*1760*/  IADD3.X R11, PT, PT, R13, UR4, RZ, P0, !PT ;  /* 0x000000040d0b7c10 */ /* 0x000fe200087fe4ff */
[----:B------:R-:W-:Y:S01]  /*1770*/  IMAD.IADD R0, R3, 0x1, R18 ;  /* 0x0000000103007824 */ /* 0x000fe200078e0212 */
[----:B------:R-:W-:Y:S02]  /*1780*/  IADD3 R8, P0, PT, R10, UR7, RZ ;  /* 0x000000070a087c10 */ /* 0x000fe4000ff1e0ff */
[----:B------:R-:W-:Y:S02]  /*1790*/  LEA R20, P3, R4, UR8, 0x1 ;  /* 0x0000000804147c11 */ /* 0x000fe4000f8608ff */
[----:B------:R-:W-:-:S02]  /*17a0*/  LEA.HI.X R17, R5, UR9, R6, 0x1, P1 ;  /* 0x0000000905117c11 */ /* 0x000fc400088f0c06 */
[----:B------:R-:W-:Y:S02]  /*17b0*/  LEA R18, P1, R7, UR8, 0x1 ;  /* 0x0000000807127c11 */ /* 0x000fe4000f8208ff */
[----:B------:R-:W-:Y:S02]  /*17c0*/  IADD3.X R9, PT, PT, R11, UR4, RZ, P0, !PT ;  /* 0x000000040b097c10 */ /* 0x000fe400087fe4ff */
[----:B------:R-:W-:Y:S02]  /*17d0*/  IADD3 R6, P0, PT, R8, UR7, RZ ;  /* 0x0000000708067c10 */ /* 0x000fe4000ff1e0ff */
[----:B------:R-:W-:Y:S02]  /*17e0*/  LEA.HI.X R21, R4, UR9, R14, 0x1, P3 ;  /* 0x0000000904157c11 */ /* 0x000fe400098f0c0e */
[----:B------:R-:W-:Y:S02]  /*17f0*/  LEA R14, P2, R2, UR8, 0x1 ;  /* 0x00000008020e7c11 */ /* 0x000fe4000f8408ff */
[----:B------:R-:W-:-:S02]  /*1800*/  LEA.HI.X R19, R7, UR9, R19, 0x1, P1 ;  /* 0x0000000907137c11 */ /* 0x000fc400088f0c13 */
[----:B------:R-:W-:Y:S02]  /*1810*/  IADD3.X R7, PT, PT, R9, UR4, RZ, P0, !PT ;  /* 0x0000000409077c10 */ /* 0x000fe400087fe4ff */
[----:B------:R-:W-:Y:S02]  /*1820*/  IADD3 R4, P0, PT, R6, UR7, RZ ;  /* 0x0000000706047c10 */ /* 0x000fe4000ff1e0ff */
[----:B------:R-:W-:Y:S02]  /*1830*/  LEA.HI.X R15, R2, UR9, R0, 0x1, P2 ;  /* 0x00000009020f7c11 */ /* 0x000fe400090f0c00 */
[----:B------:R-:W-:Y:S02]  /*1840*/  IADD3.X R5, PT, PT, R7, UR4, RZ, P0, !PT ;  /* 0x0000000407057c10 */ /* 0x000fe400087fe4ff */
[----:B------:R-:W-:Y:S01]  /*1850*/  IADD3 R2, P0, PT, R4, UR7, RZ ;  /* 0x0000000704027c10 */ /* 0x000fe2000ff1e0ff */
[----:B------:R-:W-:Y:S01]  /*1860*/  @!PT LDS RZ, [RZ] ;  /* 0x00000000fffff984 */ /* 0x000fe20000000800 */
[----:B------:R-:W-:Y:S01]  /*1870*/  @!PT LDS RZ, [RZ] ;  /* 0x00000000fffff984 */ /* 0x000fe20000000800 */
[----:B------:R-:W-:Y:S01]  /*1880*/  @!PT LDS RZ, [RZ] ;  /* 0x00000000fffff984 */ /* 0x000fe20000000800 */
[----:B------:R1:W-:Y:S01]  /*1890*/  LDGSTS.E.BYPASS.LTC128B.128 [R241], desc[UR26][R14.64] ;  /* 0x000000000ef17fae */ /* 0x0003e2000b981a1a */
[----:B------:R-:W-:-:S02]  /*18a0*/  LOP3.LUT R0, R237, 0x1c0, R216, 0xf8, !PT ;  /* 0x000001c0ed007812 */ /* 0x000fc400078ef8d8 */
[----:B------:R-:W-:Y:S01]  /*18b0*/  IADD3.X R3, PT, PT, R5, UR4, RZ, P0, !PT ;  /* 0x0000000405037c10 */ /* 0x000fe200087fe4ff */
[----:B------:R-:W-:Y:S01]  /*18c0*/  LDGSTS.E.BYPASS.LTC128B.128 [R241+0x800], desc[UR26][R20.64] ;  /* 0x0080000014f17fae */ /* 0x000fe2000b981a1a */
[----:B------:R-:W-:-:S03]  /*18d0*/  LOP3.LUT P2, RZ, R240, 0x2, RZ, 0xc0, !PT ;  /* 0x00000002f0ff7812 */ /* 0x000fc6000784c0ff */
[----:B------:R2:W-:Y:S01]  /*18e0*/  LDGSTS.E.BYPASS.LTC128B.128 [R241+0x1000], desc[UR26][R16.64] ;  /* 0x0100000010f17fae */ /* 0x0005e2000b981a1a */
[----:B------:R-:W-:-:S03]  /*18f0*/  SEL R130, R130, 0xffffffe0, !P2 ;  /* 0xffffffe082827807 */ /* 0x000fc60005000000 */
[----:B------:R-:W-:Y:S01]  /*1900*/  LDGSTS.E.BYPASS.LTC128B.128 [R241+0x1800], desc[UR26][R18.64] ;  /* 0x0180000012f17fae */ /* 0x000fe2000b981a1a */
[----:B-1----:R-:W-:Y:S02]  /*1910*/  IMAD.MOV.U32 R14, RZ, RZ, R217 ;  /* 0x000000ffff0e7224 */ /* 0x002fe400078e00d9 */
[----:B------:R-:W-:-:S05]  /*1920*/  IMAD.MOV.U32 R15, RZ, RZ, R218 ;  /* 0x000000ffff0f7224 */ /* 0x000fca00078e00da */
[----:B------:R1:W-:Y:S01]  /*1930*/  LDGSTS.E.BYPASS.LTC128B.128 [R241+0x2000], desc[UR26][R14.64] ;  /* 0x020000000ef17fae */ /* 0x0003e2000b981a1a */
[----:B--2---:R-:W-:-:S03]  /*1940*/  IADD3 R16, P0, PT, R2, UR7, RZ ;  /* 0x0000000702107c10 */ /* 0x004fc6000ff1e0ff */
[----:B------:R2:W-:Y:S01]  /*1950*/  LDGSTS.E.BYPASS.LTC128B.128 [R241+0x2800], desc[UR26][R12.64] ;  /* 0x028000000cf17fae */ /* 0x0005e2000b981a1a */
[----:B------:R-:W-:-:S03]  /*1960*/  IADD3.X R17, PT, PT, R3, UR4, RZ, P0, !PT ;  /* 0x0000000403117c10 */ /* 0x000fc600087fe4ff */
[----:B------:R3:W-:Y:S04]  /*1970*/  LDGSTS.E.BYPASS.LTC128B.128 [R241+0x3000], desc[UR26][R10.64] ;  /* 0x030000000af17fae */ /* 0x0007e8000b981a1a */
[----:B------:R4:W-:Y:S04]  /*1980*/  LDGSTS.E.BYPASS.LTC128B.128 [R241+0x3800], desc[UR26][R8.64] ;  /* 0x0380000008f17fae */ /* 0x0009e8000b981a1a */
[----:B------:R-:W-:Y:S04]  /*1990*/  LDGSTS.E.BYPASS.LTC128B.128 [R241+0x4000], desc[UR26][R6.64] ;  /* 0x0400000006f17fae */ /* 0x000fe8000b981a1a */
[----:B------:R-:W-:Y:S04]  /*19a0*/  LDGSTS.E.BYPASS.LTC128B.128 [R241+0x4800], desc[UR26][R4.64] ;  /* 0x0480000004f17fae */ /* 0x000fe8000b981a1a */
[----:B------:R5:W-:Y:S01]  /*19b0*/  LDGSTS.E.BYPASS.LTC128B.128 [R241+0x5000], desc[UR26][R2.64] ;  /* 0x0500000002f17fae */ /* 0x000be2000b981a1a */
[----:B-1----:R-:W-:-:S03]  /*19c0*/  IADD3 R14, P0, PT, R16, UR7, RZ ;  /* 0x00000007100e7c10 */ /* 0x002fc6000ff1e0ff */
[----:B------:R-:W-:Y:S01]  /*19d0*/  LDGSTS.E.BYPASS.LTC128B.128 [R241+0x5800], desc[UR26][R16.64] ;  /* 0x0580000010f17fae */ /* 0x000fe2000b981a1a */
[----:B------:R-:W-:Y:S02]  /*19e0*/  IADD3.X R15, PT, PT, R17, UR4, RZ, P0, !PT ;  /* 0x00000004110f7c10 */ /* 0x000fe400087fe4ff */
[----:B--2---:R-:W-:Y:S02]  /*19f0*/  LOP3.LUT R12, R238, 0x8, RZ, 0xc0, !PT ;  /* 0x00000008ee0c7812 */ /* 0x004fe400078ec0ff */
[----:B---3--:R-:W-:Y:S01]  /*1a00*/  IADD3 R10, P0, PT, R14, UR7, RZ ;  /* 0x000000070e0a7c10 */ /* 0x008fe2000ff1e0ff */
[----:B------:R1:W-:Y:S01]  /*1a10*/  LDGSTS.E.BYPASS.LTC128B.128 [R241+0x6000], desc[UR26][R14.64] ;  /* 0x060000000ef17fae */ /* 0x0003e2000b981a1a */
[----:B------:R-:W-:Y:S02]  /*1a20*/  LOP3.LUT R13, R216, 0x400, RZ, 0xc0, !PT ;  /* 0x00000400d80d7812 */ /* 0x000fe400078ec0ff */
[----:B------:R-:W-:Y:S02]  /*1a30*/  IADD3.X R11, PT, PT, R15, UR4, RZ, P0, !PT ;  /* 0x000000040f0b7c10 */ /* 0x000fe400087fe4ff */
[----:B----4-:R-:W-:-:S02]  /*1a40*/  IADD3 R8, P0, PT, R10, UR7, RZ ;  /* 0x000000070a087c10 */ /* 0x010fc4000ff1e0ff */
[----:B------:R-:W-:Y:S01]  /*1a50*/  LOP3.LUT R215, R0, R12, RZ, 0x3c, !PT ;  /* 0x0000000c00d77212 */ /* 0x000fe200078e3cff */
[----:B------:R2:W-:Y:S01]  /*1a60*/  LDGSTS.E.BYPASS.LTC128B.128 [R241+0x6800], desc[UR26][R10.64] ;  /* 0x068000000af17fae */ /* 0x0005e2000b981a1a */
[----:B------:R-:W-:-:S05]  /*1a70*/  IADD3.X R9, PT, PT, R11, UR4, RZ, P0, !PT ;  /* 0x000000040b097c10 */ /* 0x000fca00087fe4ff */
[----:B------:R-:W-:Y:S01]  /*1a80*/  LDGSTS.E.BYPASS.LTC128B.128 [R241+0x7000], desc[UR26][R8.64] ;  /* 0x0700000008f17fae */ /* 0x000fe2000b981a1a */
[----:B-----5:R-:W-:-:S04]  /*1a90*/  IADD3 R2, P0, PT, R8, UR7, RZ ;  /* 0x0000000708027c10 */ /* 0x020fc8000ff1e0ff */
[----:B------:R-:W-:Y:S02]  /*1aa0*/  IADD3.X R3, PT, PT, R9, UR4, RZ, P0, !PT ;  /* 0x0000000409037c10 */ /* 0x000fe400087fe4ff */
[----:B------:R-:W-:-:S03]  /*1ab0*/  IADD3 R6, P0, PT, R2, UR7, RZ ;  /* 0x0000000702067c10 */ /* 0x000fc6000ff1e0ff */
[----:B------:R3:W-:Y:S01]  /*1ac0*/  LDGSTS.E.BYPASS.LTC128B.128 [R241+0x7800], desc[UR26][R2.64] ;  /* 0x0780000002f17fae */ /* 0x0007e2000b981a1a */
[----:B------:R-:W-:Y:S02]  /*1ad0*/  IADD3.X R7, PT, PT, R3, UR4, RZ, P0, !PT ;  /* 0x0000000403077c10 */ /* 0x000fe400087fe4ff */
[----:B------:R-:W-:Y:S01]  /*1ae0*/  IADD3 R4, P0, PT, R6, UR7, RZ ;  /* 0x0000000706047c10 */ /* 0x000fe2000ff1e0ff */
[----:B-1----:R-:W-:Y:S02]  /*1af0*/  IMAD.MOV.U32 R14, RZ, RZ, R22 ;  /* 0x000000ffff0e7224 */ /* 0x002fe400078e0016 */
[----:B------:R1:W-:Y:S01]  /*1b00*/  LDGSTS.E.BYPASS.LTC128B.128 [R241+0x8000], desc[UR26][R6.64] ;  /* 0x0800000006f17fae */ /* 0x0003e2000b981a1a */
[----:B------:R-:W-:Y:S01]  /*1b10*/  IADD3.X R5, PT, PT, R7, UR4, RZ, P0, !PT ;  /* 0x0000000407057c10 */ /* 0x000fe200087fe4ff */
[----:B------:R-:W-:Y:S01]  /*1b20*/  IMAD.MOV.U32 R15, RZ, RZ, R24 ;  /* 0x000000ffff0f7224 */ /* 0x000fe200078e0018 */
[----:B--2---:R-:W-:-:S03]  /*1b30*/  IADD3 R10, P0, PT, R22, UR6, RZ ;  /* 0x00000006160a7c10 */ /* 0x004fc6000ff1e0ff */
[----:B------:R2:W-:Y:S01]  /*1b40*/  LDGSTS.E.BYPASS.LTC128B.128 [R241+0x8800], desc[UR26][R4.64] ;  /* 0x0880000004f17fae */ /* 0x0005e2000b981a1a */
[----:B------:R-:W-:Y:S02]  /*1b50*/  IADD3.X R11, PT, PT, R24, UR12, RZ, P0, !PT ;  /* 0x0000000c180b7c10 */ /* 0x000fe400087fe4ff */
[----:B---3--:R-:W-:-:S04]  /*1b60*/  IADD3 R2, P1, PT, R4, UR7, RZ ;  /* 0x0000000704027c10 */ /* 0x008fc8000ff3e0ff */
[----:B------:R-:W-:Y:S02]  /*1b70*/  IADD3.X R3, PT, PT, R5, UR4, RZ, P1, !PT ;  /* 0x0000000405037c10 */ /* 0x000fe40008ffe4ff */
[----:B------:R-:W-:Y:S02]  /*1b80*/  IADD3 R8, P1, PT, R2, UR7, RZ ;  /* 0x0000000702087c10 */ /* 0x000fe4000ff3e0ff */
[----:B-1----:R-:W-:Y:S01]  /*1b90*/  IADD3 R6, P0, PT, R10, UR6, RZ ;  /* 0x000000060a067c10 */ /* 0x002fe2000ff1e0ff */
[----:B------:R1:W-:Y:S01]  /*1ba0*/  LDGSTS.E.BYPASS.LTC128B.128 [R241+0x9000], desc[UR26][R2.64] ;  /* 0x0900000002f17fae */ /* 0x0003e2000b981a1a */
[----:B------:R-:W-:Y:S02]  /*1bb0*/  IADD3.X R9, PT, PT, R3, UR4, RZ, P1, !PT ;  /* 0x0000000403097c10 */ /* 0x000fe40008ffe4ff */
[----:B------:R-:W-:Y:S02]  /*1bc0*/  IADD3.X R7, PT, PT, R11, UR12, RZ, P0, !PT ;  /* 0x0000000c0b077c10 */ /* 0x000fe400087fe4ff */
[----:B--2---:R-:W-:Y:S01]  /*1bd0*/  IADD3 R4, P0, PT, R6, UR6, RZ ;  /* 0x0000000606047c10 */ /* 0x004fe2000ff1e0ff */
[----:B------:R2:W-:Y:S03]  /*1be0*/  LDGSTS.E.BYPASS.LTC128B.128 [R241+0x9800], desc[UR26][R8.64] ;  /* 0x0980000008f17fae */ /* 0x0005e6000b981a1a */
[----:B------:R-:W-:Y:S01]  /*1bf0*/  IADD3.X R5, PT, PT, R7, UR12, RZ, P0, !PT ;  /* 0x0000000c07057c10 */ /* 0x000fe200087fe4ff */
[----:B------:R-:W0:Y:S01]  /*1c00*/  LDGDEPBAR ;  /* 0x00000000000079af */ /* 0x000e220000000000 */
[----:B-1----:R-:W-:-:S04]  /*1c10*/  IADD3 R2, P0, PT, R4, UR6, RZ ;  /* 0x0000000604027c10 */ /* 0x002fc8000ff1e0ff */
[----:B------:R-:W-:Y:S02]  /*1c20*/  IADD3.X R3, PT, PT, R5, UR12, RZ, P0, !PT ;  /* 0x0000000c05037c10 */ /* 0x000fe400087fe4ff */
[----:B--2---:R-:W-:Y:S01]  /*1c30*/  LOP3.LUT R9, R0, 0x8, R240, 0x78, !PT ;  /* 0x0000000800097812 */ /* 0x004fe200078e78f0 */
[----:B------:R-:W-:-:S04]  /*1c40*/  DEPBAR.LE SB0, 0x0 ;  /* 0x000080000000791a */ /* 0x000fc80000000000 */
[----:B------:R-:W-:Y:S01]  /*1c50*/  BAR.SYNC.DEFER_BLOCKING 0x0 ;  /* 0x0000000000007b1d */ /* 0x000fe20000010000 */
[----:B------:R-:W-:Y:S01]  /*1c60*/  IADD3 R8, P0, PT, R2, UR6, RZ ;  /* 0x0000000602087c10 */ /* 0x000fe2000ff1e0ff */
[----:B------:R-:W-:-:S03]  /*1c70*/  IMAD R0, R9, 0x2, R13 ;  /* 0x0000000209007824 */ /* 0x000fc600078e020d */
[----:B------:R-:W-:Y:S02]  /*1c80*/  IADD3.X R9, PT, PT, R3, UR12, RZ, P0, !PT ;  /* 0x0000000c03097c10 */ /* 0x000fe400087fe4ff */
[----:B------:R-:W-:-:S04]  /*1c90*/  IADD3 R12, P0, PT, R8, UR6, RZ ;  /* 0x00000006080c7c10 */ /* 0x000fc8000ff1e0ff */
[----:B------:R-:W-:Y:S01]  /*1ca0*/  IADD3.X R13, PT, PT, R9, UR12, RZ, P0, !PT ;  /* 0x0000000c090d7c10 */ /* 0x000fe200087fe4ff */
[----:B------:R-:W-:Y:S01]  /*1cb0*/  @!PT LDS RZ, [RZ] ;  /* 0x00000000fffff984 */ /* 0x000fe20000000800 */
[----:B------:R-:W-:Y:S01]  /*1cc0*/  @!PT LDS RZ, [RZ] ;  /* 0x00000000fffff984 */ /* 0x000fe20000000800 */
[----:B------:R-:W-:Y:S01]  /*1cd0*/  @!PT LDS RZ, [RZ] ;  /* 0x00000000fffff984 */ /* 0x000fe20000000800 */
[----:B------:R-:W-:Y:S04]  /*1ce0*/  LDGSTS.E.BYPASS.LTC128B.128 [R241+0xa000], desc[UR26][R14.64] ;  /* 0x0a0000000ef17fae */ /* 0x000fe8000b981a1a */
[----:B------:R1:W-:Y:S04]  /*1cf0*/  LDGSTS.E.BYPASS.LTC128B.128 [R241+0xa800], desc[UR26][R10.64] ;  /* 0x0a8000000af17fae */ /* 0x0003e8000b981a1a */
[----:B------:R2:W-:Y:S04]  /*1d00*/  LDGSTS.E.BYPASS.LTC128B.128 [R241+0xb000], desc[UR26][R6.64] ;  /* 0x0b00000006f17fae */ /* 0x0005e8000b981a1a */
[----:B------:R3:W-:Y:S04]  /*1d10*/  LDGSTS.E.BYPASS.LTC128B.128 [R241+0xb800], desc[UR26][R4.64] ;  /* 0x0b80000004f17fae */ /* 0x0007e8000b981a1a */
[----:B------:R4:W-:Y:S04]  /*1d20*/  LDGSTS.E.BYPASS.LTC128B.128 [R241+0xc000], desc[UR26][R2.64] ;  /* 0x0c00000002f17fae */ /* 0x0009e8000b981a1a */
[----:B------:R5:W-:Y:S04]  /*1d30*/  LDGSTS.E.BYPASS.LTC128B.128 [R241+0xc800], desc[UR26][R8.64] ;  /* 0x0c80000008f17fae */ /* 0x000be8000b981a1a */
[----:B------:R-:W-:Y:S01]  /*1d40*/  LDGSTS.E.BYPASS.LTC128B.128 [R241+0xd000], desc[UR26][R12.64] ;  /* 0x0d0000000cf17fae */ /* 0x000fe2000b981a1a */
[----:B-1----:R-:W-:-:S04]  /*1d50*/  IADD3 R10, P0, PT, R12, UR6, RZ ;  /* 0x000000060c0a7c10 */ /* 0x002fc8000ff1e0ff */
[----:B------:R-:W-:Y:S02]  /*1d60*/  IADD3.X R11, PT, PT, R13, UR12, RZ, P0, !PT ;  /* 0x0000000c0d0b7c10 */ /* 0x000fe400087fe4ff */
[----:B--2---:R-:W-:-:S03]  /*1d70*/  IADD3 R6, P0, PT, R10, UR6, RZ ;  /* 0x000000060a067c10 */ /* 0x004fc6000ff1e0ff */
[----:B------:R-:W-:Y:S01]  /*1d80*/  LDGSTS.E.BYPASS.LTC128B.128 [R241+0xd800], desc[UR26][R10.64] ;  /* 0x0d8000000af17fae */ /* 0x000fe2000b981a1a */
[----:B------:R-:W-:Y:S02]  /*1d90*/  IADD3.X R7, PT, PT, R11, UR12, RZ, P0, !PT ;  /* 0x0000000c0b077c10 */ /* 0x000fe400087fe4ff */
[----:B---3--:R-:W-:-:S03]  /*1da0*/  IADD3 R4, P0, PT, R6, UR6, RZ ;  /* 0x0000000606047c10 */ /* 0x008fc6000ff1e0ff */
[----:B------:R1:W-:Y:S01]  /*1db0*/  LDGSTS.E.BYPASS.LTC128B.128 [R241+0xe000], desc[UR26][R6.64] ;  /* 0x0e00000006f17fae */ /* 0x0003e2000b981a1a */
[----:B------:R-:W-:Y:S02]  /*1dc0*/  IADD3.X R5, PT, PT, R7, UR12, RZ, P0, !PT ;  /* 0x0000000c07057c10 */ /* 0x000fe400087fe4ff */
[----:B----4-:R-:W-:-:S03]  /*1dd0*/  IADD3 R2, P0, PT, R4, UR6, RZ ;  /* 0x0000000604027c10 */ /* 0x010fc6000ff1e0ff */
[----:B------:R2:W-:Y:S01]  /*1de0*/  LDGSTS.E.BYPASS.LTC128B.128 [R241+0xe800], desc[UR26][R4.64] ;  /* 0x0e80000004f17fae */ /* 0x0005e2000b981a1a */
[----:B------:R-:W-:Y:S02]  /*1df0*/  IADD3.X R3, PT, PT, R5, UR12, RZ, P0, !PT ;  /* 0x0000000c05037c10 */ /* 0x000fe400087fe4ff */
[----:B-----5:R-:W-:-:S03]  /*1e00*/  IADD3 R8, P0, PT, R2, UR6, RZ ;  /* 0x0000000602087c10 */ /* 0x020fc6000ff1e0ff */
[----:B------:R3:W-:Y:S01]  /*1e10*/  LDGSTS.E.BYPASS.LTC128B.128 [R241+0xf000], desc[UR26][R2.64] ;  /* 0x0f00000002f17fae */ /* 0x0007e2000b981a1a */
[----:B------:R-:W-:-:S05]  /*1e20*/  IADD3.X R9, PT, PT, R3, UR12, RZ, P0, !PT ;  /* 0x0000000c03097c10 */ /* 0x000fca00087fe4ff */
[----:B------:R4:W-:Y:S01]  /*1e30*/  LDGSTS.E.BYPASS.LTC128B.128 [R241+0xf800], desc[UR26][R8.64] ;  /* 0x0f80000008f17fae */ /* 0x0009e2000b981a1a */
[----:B-1----:R-:W-:-:S04]  /*1e40*/  IADD3 R6, P0, PT, R8, UR6, RZ ;  /* 0x0000000608067c10 */ /* 0x002fc8000ff1e0ff */
[----:B------:R-:W-:Y:S02]  /*1e50*/  IADD3.X R7, PT, PT, R9, UR12, RZ, P0, !PT ;  /* 0x0000000c09077c10 */ /* 0x000fe400087fe4ff */
[----:B--2---:R-:W-:-:S03]  /*1e60*/  IADD3 R4, P0, PT, R6, UR6, RZ ;  /* 0x0000000606047c10 */ /* 0x004fc6000ff1e0ff */
[----:B------:R1:W-:Y:S01]  /*1e70*/  LDGSTS.E.BYPASS.LTC128B.128 [R241+0x10000], desc[UR26][R6.64] ;  /* 0x1000000006f17fae */ /* 0x0003e2000b981a1a */
[----:B------:R-:W-:Y:S02]  /*1e80*/  IADD3.X R5, PT, PT, R7, UR12, RZ, P0, !PT ;  /* 0x0000000c07057c10 */ /* 0x000fe400087fe4ff */
[----:B---3--:R-:W-:-:S03]  /*1e90*/  IADD3 R2, P0, PT, R4, UR6, RZ ;  /* 0x0000000604027c10 */ /* 0x008fc6000ff1e0ff */
[----:B------:R2:W-:Y:S01]  /*1ea0*/  LDGSTS.E.BYPASS.LTC128B.128 [R241+0x10800], desc[UR26][R4.64] ;  /* 0x1080000004f17fae */ /* 0x0005e2000b981a1a */
[----:B------:R-:W-:Y:S02]  /*1eb0*/  IADD3.X R3, PT, PT, R5, UR12, RZ, P0, !PT ;  /* 0x0000000c05037c10 */ /* 0x000fe400087fe4ff */
[----:B----4-:R-:W-:Y:S02]  /*1ec0*/  LOP3.LUT R9, R239, 0x200, R216, 0xf8, !PT ;  /* 0x00000200ef097812 */ /* 0x010fe400078ef8d8 */
[----:B------:R-:W-:Y:S01]  /*1ed0*/  IADD3 R8, P0, PT, R2, UR6, RZ ;  /* 0x0000000602087c10 */ /* 0x000fe2000ff1e0ff */
[----:B------:R3:W-:Y:S01]  /*1ee0*/  LDGSTS.E.BYPASS.LTC128B.128 [R241+0x11000], desc[UR26][R2.64] ;  /* 0x1100000002f17fae */ /* 0x0007e2000b981a1a */
[----:B------:R-:W4:Y:S01]  /*1ef0*/  LDCU UR6, c[0x0][0x50c] ;  /* 0x0000a180ff0677ac */ /* 0x000f220008000800 */
[----:B-1----:R-:W-:Y:S02]  /*1f00*/  LOP3.LUT R6, R9, R215, RZ, 0xfc, !PT ;  /* 0x000000d709067212 */ /* 0x002fe400078efcff */
[----:B------:R-:W-:-:S02]  /*1f10*/  IADD3.X R9, PT, PT, R3, UR12, RZ, P0, !PT ;  /* 0x0000000c03097c10 */ /* 0x000fc400087fe4ff */
[----:B------:R-:W-:Y:S02]  /*1f20*/  LOP3.LUT P0, RZ, R240, 0x4, RZ, 0xc0, !PT ;  /* 0x00000004f0ff7812 */ /* 0x000fe4000780c0ff */
[----:B--2---:R-:W-:Y:S01]  /*1f30*/  LEA R4, R6, UR5, 0x1 ;  /* 0x0000000506047c11 */ /* 0x004fe2000f8e08ff */
[----:B------:R1:W-:Y:S01]  /*1f40*/  LDGSTS.E.BYPASS.LTC128B.128 [R241+0x11800], desc[UR26][R8.64] ;  /* 0x1180000008f17fae */ /* 0x0003e2000b981a1a */
[----:B------:R-:W-:-:S03]  /*1f50*/  SEL R182, R182, 0xffffffc0, !P0 ;  /* 0xffffffc0b6b67807 */ /* 0x000fc60004000000 */
[----:B------:R-:W-:Y:S01]  /*1f60*/  LDSM.16.M88.4 R16, [R4] ;  /* 0x000000000410783b */ /* 0x000fe20000000200 */
[----:B---3--:R-:W-:Y:S02]  /*1f70*/  VIADD R2, R0, UR5 ;  /* 0x0000000500027c36 */ /* 0x008fe40008000000 */
[C---:B------:R-:W-:Y:S01]  /*1f80*/  IMAD.IADD R3, R130.reuse, 0x1, R4 ;  /* 0x0000000182037824 */ /* 0x040fe200078e0204 */
[----:B------:R-:W2:Y:S01]  /*1f90*/  LDSM.16.M88.4 R32, [R0+UR5+0x2800] ;  /* 0x002800050020783b */ /* 0x000ea20008000200 */
[--C-:B------:R-:W-:Y:S02]  /*1fa0*/  IMAD.IADD R22, R130, 0x1, R2.reuse ;  /* 0x0000000182167824 */ /* 0x100fe400078e0202 */
[----:B------:R-:W-:Y:S01]  /*1fb0*/  IMAD.IADD R20, R182, 0x1, R2 ;  /* 0x00000001b6147824 */ /* 0x000fe200078e0202 */
[----:B------:R3:W-:Y:S03]  /*1fc0*/  LDSM.16.M88.4 R12, [R3] ;  /* 0x00000000030c783b */ /* 0x0007e60000000200 */
[----:B------:R-:W-:Y:S01]  /*1fd0*/  IMAD.IADD R21, R130, 0x1, R20 ;  /* 0x0000000182157824 */ /* 0x000fe200078e0214 */
[----:B------:R-:W-:Y:S04]  /*1fe0*/  LDSM.16.M88.4 R28, [R22+0x2000] ;  /* 0x00200000161c783b */ /* 0x000fe80000000200 */
[----:B------:R-:W-:Y:S04]  /*1ff0*/  LDSM.16.M88.4 R44, [R0+UR5+0x3000] ;  /* 0x00300005002c783b */ /* 0x000fe80008000200 */
[----:B------:R-:W-:Y:S04]  /*2000*/  LDSM.16.M88.4 R36, [R22+0x2800] ;  /* 0x002800001624783b */ /* 0x000fe80000000200 */
[----:B-1----:R-:W1:Y:S04]  /*2010*/  LDSM.16.M88.4 R8, [R0+UR5+0x2000] ;  /* 0x002000050008783b */ /* 0x002e680008000200 */
[----:B------:R-:W-:Y:S01]  /*2020*/  LDSM.16.M88.4 R52, [R22+0x3000] ;  /* 0x003000001634783b */ /* 0x000fe20000000200 */
[----:B---3--:R-:W-:-:S03]  /*2030*/  IMAD.IADD R3, R182, 0x1, R4 ;  /* 0x00000001b6037824 */ /* 0x008fc600078e0204 */
[----:B------:R-:W3:Y:S04]  /*2040*/  LDSM.16.M88.4 R40, [R0+UR5+0x3800] ;  /* 0x003800050028783b */ /* 0x000ee80008000200 */
[----:B------:R-:W5:Y:S04]  /*2050*/  LDSM.16.M88.4 R56, [R0+UR5+0x4000] ;  /* 0x004000050038783b */ /* 0x000f680008000200 */
[----:B------:R-:W-:Y:S01]  /*2060*/  LDSM.16.M88.4 R72, [R20+0x2000] ;  /* 0x002000001448783b */ /* 0x000fe20000000200 */
[C---:B--2---:R-:W-:Y:S03]  /*2070*/  HMMA.16816.F32 R4, R16.reuse, R34, RZ ;  /* 0x000000221004723c */ /* 0x044fe600000018ff */
[----:B------:R-:W-:Y:S04]  /*2080*/  LDSM.16.M88.4 R48, [R22+0x3800] ;  /* 0x003800001630783b */ /* 0x000fe80000000200 */
[----:B------:R-:W-:Y:S04]  /*2090*/  LDSM.16.M88.4 R60, [R22+0x4000] ;  /* 0x00400000163c783b */ /* 0x000fe80000000200 */
[----:B------:R-:W-:Y:S04]  /*20a0*/  LDSM.16.M88.4 R64, [R21+0x2000] ;  /* 0x002000001540783b */ /* 0x000fe80000000200 */
[----:B------:R-:W0:Y:S01]  /*20b0*/  LDGDEPBAR ;  /* 0x00000000000079af */ /* 0x000e220000000000 */
[C---:B-1----:R-:W-:Y:S08]  /*20c0*/  HMMA.16816.F32 R24, R16.reuse, R8, RZ ;  /* 0x000000081018723c */ /* 0x042ff000000018ff */
[----:B------:R-:W-:Y:S08]  /*20d0*/  HMMA.16816.F32 R8, R16, R10, RZ ;  /* 0x0000000a1008723c */ /* 0x000ff000000018ff */
[C---:B------:R-:W-:Y:S08]  /*20e0*/  HMMA.16816.F32 R84, R12.reuse, R38, R4 ;  /* 0x000000260c54723c */ /* 0x040ff00000001804 */
[C---:B------:R-:W-:Y:S08]  /*20f0*/  HMMA.16816.F32 R68, R12.reuse, R28, R24 ;  /* 0x0000001c0c44723c */ /* 0x040ff00000001818 */
[----:B------:R-:W-:Y:S01]  /*2100*/  HMMA.16816.F32 R76, R12, R30, R8 ;  /* 0x0000001e0c4c723c */ /* 0x000fe20000001808 */
[----:B------:R1:W2:Y:S07]  /*2110*/  LDSM.16.M88.4 R8, [R3] ;  /* 0x000000000308783b */ /* 0x0002ae0000000200 */
[C---:B------:R-:W-:Y:S08]  /*2120*/  HMMA.16816.F32 R24, R16.reuse, R32, RZ ;  /* 0x000000201018723c */ /* 0x040ff000000018ff */
[----:B------:R-:W-:Y:S01]  /*2130*/  HMMA.16816.F32 R28, R16, R44, RZ ;  /* 0x0000002c101c723c */ /* 0x000fe200000018ff */
[----:B-1----:R-:W-:-:S07]  /*2140*/  IMAD.IADD R3, R130, 0x1, R3 ;  /* 0x0000000182037824 */ /* 0x002fce00078e0203 */
[----:B---3--:R-:W-:Y:S01]  /*2150*/  HMMA.16816.F32 R32, R16, R40, RZ ;  /* 0x000000281020723c */ /* 0x008fe200000018ff */
[----:B------:R1:W3:Y:S07]  /*2160*/  LDSM.16.M88.4 R4, [R3] ;  /* 0x000000000304783b */ /* 0x0002ee0000000200 */
[C---:B------:R-:W-:Y:S08]  /*2170*/  HMMA.16816.F32 R80, R12.reuse, R36, R24 ;  /* 0x000000240c50723c */ /* 0x040ff00000001818 */
[----:B------:R-:W-:Y:S08]  /*2180*/  HMMA.16816.F32 R88, R12, R52, R28 ;  /* 0x000000340c58723c */ /* 0x000ff0000000181c */
[----:B------:R-:W-:Y:S01]  /*2190*/  HMMA.16816.F32 R28, R16, R42, RZ ;  /* 0x0000002a101c723c */ /* 0x000fe200000018ff */
[----:B-1----:R-:W-:-:S04]  /*21a0*/  SHF.R.U32.HI R3, RZ, 0x2, R240 ;  /* 0x00000002ff037819 */ /* 0x002fc800000116f0 */
[----:B------:R-:W-:-:S03]  /*21b0*/  LOP3.LUT R3, R3, 0x7, RZ, 0xc0, !PT ;  /* 0x0000000703037812 */ /* 0x000fc600078ec0ff */
[C---:B-----5:R-:W-:Y:S08]  /*21c0*/  HMMA.16816.F32 R24, R16.reuse, R56, RZ ;  /* 0x000000381018723c */ /* 0x060ff000000018ff */
[----:B------:R-:W-:Y:S01]  /*21d0*/  HMMA.16816.F32 R36, R16, R46, RZ ;  /* 0x0000002e1024723c */ /* 0x000fe200000018ff */
[----:B------:R-:W1:Y:S07]  /*21e0*/  LDSM.16.M88.4 R44, [R20+0x2800] ;  /* 0x00280000142c783b */ /* 0x000e6e0000000200 */
[----:B--2---:R-:W-:Y:S01]  /*21f0*/  HMMA.16816.F32 R40, R8, R72, R68 ;  /* 0x000000480828723c */ /* 0x004fe20000001844 */
[----:B------:R-:W2:Y:S07]  /*2200*/  LDSM.16.M88.4 R68, [R0+UR5+0x4800] ;  /* 0x004800050044783b */ /* 0x000eae0008000200 */
[C---:B------:R-:W-:Y:S08]  /*2210*/  HMMA.16816.F32 R96, R12.reuse, R48, R32 ;  /* 0x000000300c60723c */ /* 0x040ff00000001820 */
[----:B------:R-:W-:Y:S08]  /*2220*/  HMMA.16816.F32 R108, R12, R60, R24 ;  /* 0x0000003c0c6c723c */ /* 0x000ff00000001818 */
[----:B---3--:R-:W-:Y:S01]  /*2230*/  HMMA.16816.F32 R32, R4, R64, R40 ;  /* 0x000000400420723c */ /* 0x008fe20000001828 */
[----:B------:R-:W-:Y:S07]  /*2240*/  LDSM.16.M88.4 R40, [R21+0x2800] ;  /* 0x002800001528783b */ /* 0x000fee0000000200 */
[----:B------:R-:W-:Y:S08]  /*2250*/  HMMA.16816.F32 R24, R8, R74, R76 ;  /* 0x0000004a0818723c */ /* 0x000ff0000000184c */
[----:B------:R-:W-:Y:S01]  /*2260*/  HMMA.16816.F32 R100, R12, R50, R28 ;  /* 0x000000320c64723c */ /* 0x000fe2000000181c */
[----:B------:R-:W3:Y:S02]  /*2270*/  LDSM.16.M88.4 R48, [R22+0x4800] ;  /* 0x004800001630783b */ /* 0x000ee40000000200 */
[----:B----4-:R-:W-:-:S04]  /*2280*/  FMUL.FTZ R2, R32, UR6 ;  /* 0x0000000620027c20 */ /* 0x010fc80008410000 */
[----:B------:R4:W-:Y:S01]  /*2290*/  MUFU.TANH R207, R2 ;  /* 0x0000000200cf7308 */ /* 0x0009e20000002400 */
[----:B------:R-:W-:Y:S01]  /*22a0*/  HMMA.16816.F32 R28, R16, R58, RZ ;  /* 0x0000003a101c723c */ /* 0x000fe200000018ff */
[----:B------:R-:W-:Y:S07]  /*22b0*/  LDSM.16.M88.4 R56, [R22+0x5000] ;  /* 0x005000001638783b */ /* 0x000fee0000000200 */
[----:B------:R-:W-:Y:S01]  /*22c0*/  HMMA.16816.F32 R92, R12, R54, R36 ;  /* 0x000000360c5c723c */ /* 0x000fe20000001824 */
[----:B------:R-:W-:Y:S07]  /*22d0*/  LDSM.16.M88.4 R52, [R21+0x3000] ;  /* 0x003000001534783b */ /* 0x000fee0000000200 */
[----:B------:R-:W-:Y:S01]  /*22e0*/  HMMA.16816.F32 R36, R4, R66, R24 ;  /* 0x000000420424723c */ /* 0x000fe20000001818 */
[----:B------:R-:W-:Y:S01]  /*22f0*/  LDSM.16.M88.4 R64, [R20+0x3000] ;  /* 0x003000001440783b */ /* 0x000fe20000000200 */
[----:B----4-:R-:W-:-:S04]  /*2300*/  FMUL.FTZ R2, R33, UR6 ;  /* 0x0000000621027c20 */ /* 0x010fc80008410000 */
[----:B------:R4:W-:Y:S02]  /*2310*/  MUFU.TANH R204, R2 ;  /* 0x0000000200cc7308 */ /* 0x0009e40000002400 */
[----:B-1----:R-:W-:Y:S08]  /*2320*/  HMMA.16816.F32 R24, R8, R44, R80 ;  /* 0x0000002c0818723c */ /* 0x002ff00000001850 */
[----:B------:R-:W-:Y:S01]  /*2330*/  HMMA.16816.F32 R72, R12, R62, R28 ;  /* 0x0000003e0c48723c */ /* 0x000fe2000000181c */
[----:B------:R-:W1:Y:S01]  /*2340*/  LDSM.16.M88.4 R60, [R0+UR5+0x5000] ;  /* 0x00500005003c783b */ /* 0x000e620008000200 */
[----:B----4-:R-:W-:-:S06]  /*2350*/  FMUL.FTZ R2, R34, UR6 ;  /* 0x0000000622027c20 */ /* 0x010fcc0008410000 */
[----:B--2---:R-:W-:Y:S01]  /*2360*/  HMMA.16816.F32 R28, R16, R68, RZ ;  /* 0x00000044101c723c */ /* 0x004fe200000018ff */
[----:B------:R2:W4:-:S15]  /*2370*/  MUFU.TANH R181, R2 ;  /* 0x0000000200b57308 */ /* 0x00051e0000002400 */
[----:B------:R-:W-:-:S04]  /*2380*/  NOP ;  /* 0x0000000000007918 */ /* 0x000fc80000000000 */
[----:B---3--:R-:W-:Y:S01]  /*2390*/  HMMA.16816.F32 R112, R12, R48, R28 ;  /* 0x000000300c70723c */ /* 0x008fe2000000181c */
[----:B--2---:R-:W-:-:S04]  /*23a0*/  FMUL.FTZ R2, R35, UR6 ;  /* 0x0000000623027c20 */ /* 0x004fc80008410000 */
[----:B------:R2:W3:Y:S03]  /*23b0*/  MUFU.TANH R184, R2 ;  /* 0x0000000200b87308 */ /* 0x0004e60000002400 */
[----:B------:R-:W-:Y:S08]  /*23c0*/  HMMA.16816.F32 R32, R4, R40, R24 ;  /* 0x000000280420723c */ /* 0x000ff00000001818 */
[----:B------:R-:W-:Y:S01]  /*23d0*/  HMMA.16816.F32 R24, R8, R46, R84 ;  /* 0x0000002e0818723c */ /* 0x000fe20000001854 */
[----:B------:R-:W-:Y:S01]  /*23e0*/  LDSM.16.M88.4 R44, [R20+0x3800] ;  /* 0x00380000142c783b */ /* 0x000fe20000000200 */
[----:B--2---:R-:W-:-:S06]  /*23f0*/  FMUL.FTZ R2, R36, UR6 ;  /* 0x0000000624027c20 */ /* 0x004fcc0008410000 */
[----:B------:R-:W-:Y:S01]  /*2400*/  HMMA.16816.F32 R28, R16, R70, RZ ;  /* 0x00000046101c723c */ /* 0x000fe200000018ff */
[----:B------:R-:W2:Y:S01]  /*2410*/  LDSM.16.M88.4 R68, [R0+UR5+0x5800] ;  /* 0x005800050044783b */ /* 0x000ea20008000200 */
[----:B------:R5:W3:-:S15]  /*2420*/  MUFU.TANH R179, R2 ;  /* 0x0000000200b37308 */ /* 0x000ade0000002400 */
[----:B------:R-:W-:-:S03]  /*2430*/  NOP ;  /* 0x0000000000007918 */ /* 0x000fc60000000000 */
[----:B------:R-:W-:Y:S01]  /*2440*/  HMMA.16816.F32 R104, R12, R50, R28 ;  /* 0x000000320c68723c */ /* 0x000fe2000000181c */
[----:B-----5:R-:W-:Y:S01]  /*2450*/  FMUL.FTZ R2, R37, UR6 ;  /* 0x0000000625027c20 */ /* 0x020fe20008410000 */
[----:B------:R-:W-:Y:S03]  /*2460*/  LDSM.16.M88.4 R48, [R21+0x3800] ;  /* 0x003800001530783b */ /* 0x000fe60000000200 */
[----:B------:R5:W-:Y:S03]  /*2470*/  MUFU.TANH R203, R2 ;  /* 0x0000000200cb7308 */ /* 0x000be60000002400 */
[----:B-1----:R-:W-:Y:S01]  /*2480*/  HMMA.16816.F32 R28, R16, R60, RZ ;  /* 0x0000003c101c723c */ /* 0x002fe200000018ff */
[----:B-----5:R-:W-:-:S04]  /*2490*/  FMUL.FTZ R2, R38, UR6 ;  /* 0x0000000626027c20 */ /* 0x020fc80008410000 */
[----:B------:R1:W5:-:S15]  /*24a0*/  MUFU.TANH R172, R2 ;  /* 0x0000000200ac7308 */ /* 0x00035e0000002400 */
[----:B------:R-:W-:Y:S08]  /*24b0*/  HMMA.16816.F32 R80, R12, R56, R28 ;  /* 0x000000380c50723c */ /* 0x000ff0000000181c */
[----:B------:R-:W-:Y:S01]  /*24c0*/  HMMA.16816.F32 R28, R16, R62, RZ ;  /* 0x0000003e101c723c */ /* 0x000fe200000018ff */
[----:B------:R-:W4:Y:S01]  /*24d0*/  LDSM.16.M88.4 R60, [R22+0x5800] ;  /* 0x00580000163c783b */ /* 0x000f220000000200 */
[----:B-1----:R-:W-:-:S06]  /*24e0*/  FMUL.FTZ R2, R39, UR6 ;  /* 0x0000000627027c20 */ /* 0x002fcc0008410000 */
[----:B------:R-:W-:Y:S01]  /*24f0*/  HMMA.16816.F32 R36, R4, R42, R24 ;  /* 0x0000002a0424723c */ /* 0x000fe20000001818 */
[----:B------:R1:W5:Y:S07]  /*2500*/  MUFU.TANH R202, R2 ;  /* 0x0000000200ca7308 */ /* 0x00036e0000002400 */
[----:B------:R-:W-:Y:S08]  /*2510*/  HMMA.16816.F32 R24, R8, R64, R88 ;  /* 0x000000400818723c */ /* 0x000ff00000001858 */
[----:B------:R-:W-:Y:S01]  /*2520*/  HMMA.16816.F32 R88, R12, R58, R28 ;  /* 0x0000003a0c58723c */ /* 0x000fe2000000181c */
[----:B------:R-:W-:Y:S01]  /*2530*/  LDSM.16.M88.4 R56, [R21+0x4000] ;  /* 0x004000001538783b */ /* 0x000fe20000000200 */
[----:B-1----:R-:W-:-:S04]  /*2540*/  FMUL.FTZ R2, R32, UR6 ;  /* 0x0000000620027c20 */ /* 0x002fc80008410000 */
[----:B------:R1:W5:Y:S02]  /*2550*/  MUFU.TANH R200, R2 ;  /* 0x0000000200c87308 */ /* 0x0003640000002400 */
[----:B--2---:R-:W-:Y:S01]  /*2560*/  HMMA.16816.F32 R28, R16, R68, RZ ;  /* 0x00000044101c723c */ /* 0x004fe200000018ff */
[----:B-1----:R-:W-:-:S15]  /*2570*/  FMUL.FTZ R2, R33, UR6 ;  /* 0x0000000621027c20 */ /* 0x002fde0008410000 */
[----:B------:R-:W-:-:S04]  /*2580*/  NOP ;  /* 0x0000000000007918 */ /* 0x000fc80000000000 */
[----:B----4-:R-:W-:Y:S01]  /*2590*/  HMMA.16816.F32 R84, R12, R60, R28 ;  /* 0x0000003c0c54723c */ /* 0x010fe2000000181c */
[----:B------:R1:W-:Y:S02]  /*25a0*/  MUFU.TANH R201, R2 ;  /* 0x0000000200c97308 */ /* 0x0003e40000002400 */
[----:B-1----:R-:W-:-:S06]  /*25b0*/  FMUL.FTZ R2, R34, UR6 ;  /* 0x0000000622027c20 */ /* 0x002fcc0008410000 */
[----:B------:R1:W2:Y:S02]  /*25c0*/  MUFU.TANH R166, R2 ;  /* 0x0000000200a67308 */ /* 0x0002a40000002400 */
[----:B-1----:R-:W-:Y:S02]  /*25d0*/  FMUL.FTZ R2, R35, UR6 ;  /* 0x0000000623027c20 */ /* 0x002fe40008410000 */
[----:B------:R-:W-:Y:S04]  /*25e0*/  HMMA.16816.F32 R32, R4, R52, R24 ;  /* 0x000000340420723c */ /* 0x000fe80000001818 */
[----:B------:R1:W4:Y:S04]  /*25f0*/  MUFU.TANH R169, R2 ;  /* 0x0000000200a97308 */ /* 0x0003280000002400 */
[----:B------:R-:W-:Y:S01]  /*2600*/  HMMA.16816.F32 R24, R8, R66, R92 ;  /* 0x000000420818723c */ /* 0x000fe2000000185c */
[----:B------:R-:W3:Y:S01]  /*2610*/  LDSM.16.M88.4 R64, [R20+0x4000] ;  /* 0x004000001440783b */ /* 0x000ee20000000200 */
[----:B-1----:R-:W-:-:S04]  /*2620*/  FMUL.FTZ R2, R36, UR6 ;  /* 0x0000000624027c20 */ /* 0x002fc80008410000 */
[----:B------:R1:W4:-:S14]  /*2630*/  MUFU.TANH R159, R2 ;  /* 0x00000002009f7308 */ /* 0x00031c0000002400 */
[----:B------:R-:W-:Y:S08]  /*2640*/  HMMA.16816.F32 R40, R4, R54, R24 ;  /* 0x000000360428723c */ /* 0x000ff00000001818 */
[----:B------:R-:W-:Y:S01]  /*2650*/  HMMA.16816.F32 R24, R8, R44, R96 ;  /* 0x0000002c0818723c */ /* 0x000fe20000001860 */
[----:B-1----:R-:W-:-:S04]  /*2660*/  FMUL.FTZ R2, R37, UR6 ;  /* 0x0000000625027c20 */ /* 0x002fc80008410000 */
[----:B------:R1:W-:Y:S03]  /*2670*/  MUFU.TANH R199, R2 ;  /* 0x0000000200c77308 */ /* 0x0003e60000002400 */
[----:B---3--:R-:W-:-:S12]  /*2680*/  HMMA.16816.F32 R28, R8, R64, R108 ;  /* 0x00000040081c723c */ /* 0x008fd8000000186c */
[----:B------:R-:W-:Y:S01]  /*2690*/  HMMA.16816.F32 R24, R4, R48, R24 ;  /* 0x000000300418723c */ /* 0x000fe20000001818 */
[----:B-1----:R-:W-:-:S04]  /*26a0*/  FMUL.FTZ R2, R38, UR6 ;  /* 0x0000000626027c20 */ /* 0x002fc80008410000 */
[----:B------:R1:W3:Y:S03]  /*26b0*/  MUFU.TANH R156, R2 ;  /* 0x00000002009c7308 */ /* 0x0002e60000002400 */
[----:B------:R-:W-:Y:S01]  /*26c0*/  HMMA.16816.F32 R52, R4, R56, R28 ;  /* 0x000000380434723c */ /* 0x000fe2000000181c */
[----:B-1----:R-:W-:-:S07]  /*26d0*/  FMUL.FTZ R2, R39, UR6 ;  /* 0x0000000627027c20 */ /* 0x002fce0008410000 */
[----:B------:R-:W-:Y:S01]  /*26e0*/  HMMA.16816.F32 R36, R8, R46, R100 ;  /* 0x0000002e0824723c */ /* 0x000fe20000001864 */
[----:B------:R-:W1:Y:S01]  /*26f0*/  LDSM.16.M88.4 R44, [R0+UR5+0x6000] ;  /* 0x00600005002c783b */ /* 0x000e620008000200 */
[----:B------:R5:W3:Y:S02]  /*2700*/  MUFU.TANH R141, R2 ;  /* 0x00000002008d7308 */ /* 0x000ae40000002400 */
[----:B-----5:R-:W-:-:S15]  /*2710*/  FMUL.FTZ R2, R32, UR6 ;  /* 0x0000000620027c20 */ /* 0x020fde0008410000 */
[----:B------:R-:W-:-:S01]  /*2720*/  NOP ;  /* 0x0000000000007918 */ /* 0x000fc20000000000 */
[----:B------:R-:W-:Y:S01]  /*2730*/  HMMA.16816.F32 R36, R4, R50, R36 ;  /* 0x000000320424723c */ /* 0x000fe20000001824 */
[----:B------:R-:W5:Y:S01]  /*2740*/  LDSM.16.M88.4 R48, [R22+0x6000] ;  /* 0x006000001630783b */ /* 0x000f620000000200 */
[----:B------:R2:W3:Y:S06]  /*2750*/  MUFU.TANH R140, R2 ;  /* 0x00000002008c7308 */ /* 0x0004ec0000002400 */
[----:B-1----:R-:W-:Y:S01]  /*2760*/  HMMA.16816.F32 R28, R16, R46, RZ ;  /* 0x0000002e101c723c */ /* 0x002fe200000018ff */
[----:B--2---:R-:W-:-:S04]  /*2770*/  FMUL.FTZ R2, R33, UR6 ;  /* 0x0000000621027c20 */ /* 0x004fc80008410000 */
[----:B------:R1:W-:-:S15]  /*2780*/  MUFU.TANH R198, R2 ;  /* 0x0000000200c67308 */ /* 0x0003de0000002400 */
[----:B-----5:R-:W-:Y:S01]  /*2790*/  HMMA.16816.F32 R108, R12, R50, R28 ;  /* 0x000000320c6c723c */ /* 0x020fe2000000181c */
[----:B-1----:R-:W-:-:S04]  /*27a0*/  FMUL.FTZ R2, R34, UR6 ;  /* 0x0000000622027c20 */ /* 0x002fc80008410000 */
[----:B------:R1:W-:Y:S02]  /*27b0*/  MUFU.TANH R125, R2 ;  /* 0x00000002007d7308 */ /* 0x0003e40000002400 */
[----:B-1----:R-:W-:Y:S02]  /*27c0*/  FMUL.FTZ R2, R35, UR6 ;  /* 0x0000000623027c20 */ /* 0x002fe40008410000 */
[----:B------:R-:W-:Y:S01]  /*27d0*/  HMMA.16816.F32 R32, R16, R70, RZ ;  /* 0x000000461020723c */ /* 0x000fe200000018ff */
[----:B------:R-:W-:Y:S03]  /*27e0*/  LDSM.16.M88.4 R68, [R21+0x4800] ;  /* 0x004800001544783b */ /* 0x000fe60000000200 */
[----:B------:R1:W2:Y:S02]  /*27f0*/  MUFU.TANH R197, R2 ;  /* 0x0000000200c57308 */ /* 0x0002a40000002400 */
[----:B-1----:R-:W-:-:S14]  /*2800*/  FMUL.FTZ R2, R40, UR6 ;  /* 0x0000000628027c20 */ /* 0x002fdc0008410000 */
[----:B------:R-:W-:Y:S01]  /*2810*/  HMMA.16816.F32 R76, R12, R62, R32 ;  /* 0x0000003e0c4c723c */ /* 0x000fe20000001820 */
[----:B------:R-:W-:Y:S01]  /*2820*/  LDSM.16.M88.4 R60, [R21+0x5800] ;  /* 0x00580000153c783b */ /* 0x000fe20000000200 */
[----:B------:R1:W5:Y:S06]  /*2830*/  MUFU.TANH R134, R2 ;  /* 0x0000000200867308 */ /* 0x00036c0000002400 */
[----:B------:R-:W-:Y:S01]  /*2840*/  HMMA.16816.F32 R32, R16, R44, RZ ;  /* 0x0000002c1020723c */ /* 0x000fe200000018ff */
[----:B-1----:R-:W-:-:S04]  /*2850*/  FMUL.FTZ R2, R41, UR6 ;  /* 0x0000000629027c20 */ /* 0x002fc80008410000 */
[----:B------:R1:W-:Y:S02]  /*2860*/  MUFU.TANH R196, R2 ;  /* 0x0000000200c47308 */ /* 0x0003e40000002400 */
[----:B-1----:R-:W-:-:S06]  /*2870*/  FMUL.FTZ R2, R42, UR6 ;  /* 0x000000062a027c20 */ /* 0x002fcc0008410000 */
[----:B------:R1:W5:Y:S02]  /*2880*/  MUFU.TANH R124, R2 ;  /* 0x00000002007c7308 */ /* 0x0003640000002400 */
[----:B-1----:R-:W-:Y:S02]  /*2890*/  FMUL.FTZ R2, R43, UR6 ;  /* 0x000000062b027c20 */ /* 0x002fe40008410000 */
[----:B------:R-:W1:Y:S04]  /*28a0*/  LDSM.16.M88.4 R40, [R20+0x4800] ;  /* 0x004800001428783b */ /* 0x000e680000000200 */
[----:B------:R4:W5:Y:S02]  /*28b0*/  MUFU.TANH R126, R2 ;  /* 0x00000002007e7308 */ /* 0x0009640000002400 */
[----:B----4-:R-:W-:-:S06]  /*28c0*/  FMUL.FTZ R2, R24, UR6 ;  /* 0x0000000618027c20 */ /* 0x010fcc0008410000 */
[----:B------:R4:W5:Y:S01]  /*28d0*/  MUFU.TANH R127, R2 ;  /* 0x00000002007f7308 */ /* 0x0009620000002400 */
[----:B-1----:R-:W-:Y:S01]  /*28e0*/  HMMA.16816.F32 R28, R8, R40, R112 ;  /* 0x00000028081c723c */ /* 0x002fe20000001870 */
[----:B----4-:R-:W-:-:S06]  /*28f0*/  FMUL.FTZ R2, R25, UR6 ;  /* 0x0000000619027c20 */ /* 0x010fcc0008410000 */
[----:B------:R1:W-:Y:S01]  /*2900*/  MUFU.TANH R195, R2 ;  /* 0x0000000200c37308 */ /* 0x0003e20000002400 */
[----:B------:R-:W-:-:S12]  /*2910*/  HMMA.16816.F32 R40, R8, R42, R104 ;  /* 0x0000002a0828723c */ /* 0x000fd80000001868 */
[----:B------:R-:W-:Y:S01]  /*2920*/  HMMA.16816.F32 R44, R4, R68, R28 ;  /* 0x00000044042c723c */ /* 0x000fe2000000181c */
[----:B------:R-:W-:Y:S01]  /*2930*/  LDSM.16.M88.4 R28, [R0+UR5+0x6800] ;  /* 0x00680005001c783b */ /* 0x000fe20008000200 */
[----:B-1----:R-:W-:-:S04]  /*2940*/  FMUL.FTZ R2, R26, UR6 ;  /* 0x000000061a027c20 */ /* 0x002fc80008410000 */
[----:B------:R1:W4:Y:S02]  /*2950*/  MUFU.TANH R129, R2 ;  /* 0x0000000200817308 */ /* 0x0003240000002400 */
[----:B-1----:R-:W-:Y:S02]  /*2960*/  FMUL.FTZ R2, R27, UR6 ;  /* 0x000000061b027c20 */ /* 0x002fe40008410000 */
[----:B------:R-:W-:Y:S01]  /*2970*/  HMMA.16816.F32 R24, R8, R66, R72 ;  /* 0x000000420818723c */ /* 0x000fe20000001848 */
[----:B------:R-:W-:Y:S03]  /*2980*/  LDSM.16.M88.4 R64, [R20+0x5000] ;  /* 0x005000001440783b */ /* 0x000fe60000000200 */
[----:B------:R1:W4:Y:S04]  /*2990*/  MUFU.TANH R128, R2 ;  /* 0x0000000200807308 */ /* 0x0003280000002400 */
[----:B------:R-:W-:Y:S01]  /*29a0*/  HMMA.16816.F32 R72, R12, R48, R32 ;  /* 0x000000300c48723c */ /* 0x000fe20000001820 */
[----:B------:R-:W3:Y:S04]  /*29b0*/  LDSM.16.M88.4 R32, [R20+0x5800] ;  /* 0x005800001420783b */ /* 0x000ee80000000200 */
[----:B------:R-:W2:Y:S01]  /*29c0*/  LDSM.16.M88.4 R48, [R0+UR5+0x7000] ;  /* 0x007000050030783b */ /* 0x000ea20008000200 */
[----:B-1----:R-:W-:-:S06]  /*29d0*/  FMUL.FTZ R2, R36, UR6 ;  /* 0x0000000624027c20 */ /* 0x002fcc0008410000 */
[----:B------:R-:W-:Y:S01]  /*29e0*/  HMMA.16816.F32 R24, R4, R58, R24 ;  /* 0x0000003a0418723c */ /* 0x000fe20000001818 */
[----:B------:R-:W1:Y:S01]  /*29f0*/  LDSM.16.M88.4 R56, [R21+0x5000] ;  /* 0x005000001538783b */ /* 0x000e620000000200 */
[----:B------:R5:W4:Y:S02]  /*2a00*/  MUFU.TANH R193, R2 ;  /* 0x0000000200c17308 */ /* 0x000b240000002400 */
[----:B-----5:R-:W-:-:S06]  /*2a10*/  FMUL.FTZ R2, R37, UR6 ;  /* 0x0000000625027c20 */ /* 0x020fcc0008410000 */
[----:B------:R5:W-:Y:S02]  /*2a20*/  MUFU.TANH R194, R2 ;  /* 0x0000000200c27308 */ /* 0x000be40000002400 */
[----:B-----5:R-:W-:-:S06]  /*2a30*/  FMUL.FTZ R2, R38, UR6 ;  /* 0x0000000626027c20 */ /* 0x020fcc0008410000 */
[----:B------:R5:W4:Y:S02]  /*2a40*/  MUFU.TANH R190, R2 ;  /* 0x0000000200be7308 */ /* 0x000b240000002400 */
[----:B-----5:R-:W-:Y:S02]  /*2a50*/  FMUL.FTZ R2, R39, UR6 ;  /* 0x0000000627027c20 */ /* 0x020fe40008410000 */
[C---:B---3--:R-:W-:Y:S04]  /*2a60*/  HMMA.16816.F32 R36, R8.reuse, R32, R84 ;  /* 0x000000200824723c */ /* 0x048fe80000001854 */
[----:B------:R3:W5:Y:S04]  /*2a70*/  MUFU.TANH R191, R2 ;  /* 0x0000000200bf7308 */ /* 0x0007680000002400 */
[----:B------:R-:W-:Y:S08]  /*2a80*/  HMMA.16816.F32 R32, R8, R34, R76 ;  /* 0x000000220820723c */ /* 0x000ff0000000184c */
[----:B--2---:R-:W-:Y:S01]  /*2a90*/  HMMA.16816.F32 R76, R16, R50, RZ ;  /* 0x00000032104c723c */ /* 0x004fe200000018ff */
[----:B---3--:R-:W-:-:S04]  /*2aa0*/  FMUL.FTZ R2, R52, UR6 ;  /* 0x0000000634027c20 */ /* 0x008fc80008410000 */
[----:B------:R2:W3:Y:S02]  /*2ab0*/  MUFU.TANH R189, R2 ;  /* 0x0000000200bd7308 */ /* 0x0004e40000002400 */
[----:B--2---:R-:W-:-:S06]  /*2ac0*/  FMUL.FTZ R2, R53, UR6 ;  /* 0x0000000635027c20 */ /* 0x004fcc0008410000 */
[----:B------:R2:W-:Y:S02]  /*2ad0*/  MUFU.TANH R192, R2 ;  /* 0x0000000200c07308 */ /* 0x0005e40000002400 */
[----:B--2---:R-:W-:-:S06]  /*2ae0*/  FMUL.FTZ R2, R54, UR6 ;  /* 0x0000000636027c20 */ /* 0x004fcc0008410000 */
[----:B------:R2:W3:Y:S02]  /*2af0*/  MUFU.TANH R133, R2 ;  /* 0x0000000200857308 */ /* 0x0004e40000002400 */
[----:B--2---:R-:W-:Y:S02]  /*2b00*/  FMUL.FTZ R2, R55, UR6 ;  /* 0x0000000637027c20 */ /* 0x004fe40008410000 */
[C---:B------:R-:W-:Y:S01]  /*2b10*/  HMMA.16816.F32 R52, R8.reuse, R64, R80 ;  /* 0x000000400834723c */ /* 0x040fe20000001850 */
[----:B------:R-:W2:Y:S03]  /*2b20*/  LDSM.16.M88.4 R80, [R20+0x6000] ;  /* 0x006000001450783b */ /* 0x000ea60000000200 */
[----:B------:R1:W3:Y:S04]  /*2b30*/  MUFU.TANH R132, R2 ;  /* 0x0000000200847308 */ /* 0x0002e80000002400 */
[----:B------:R-:W-:Y:S01]  /*2b40*/  HMMA.16816.F32 R64, R8, R66, R88 ;  /* 0x000000420840723c */ /* 0x000fe20000001858 */
[----:B-1----:R-:W-:-:S11]  /*2b50*/  FMUL.FTZ R2, R24, UR6 ;  /* 0x0000000618027c20 */ /* 0x002fd60008410000 */
[C---:B------:R-:W-:Y:S01]  /*2b60*/  HMMA.16816.F32 R52, R4.reuse, R56, R52 ;  /* 0x000000380434723c */ /* 0x040fe20000001834 */
[----:B------:R1:W3:Y:S07]  /*2b70*/  MUFU.TANH R187, R2 ;  /* 0x0000000200bb7308 */ /* 0x0002ee0000002400 */
[----:B------:R-:W-:Y:S08]  /*2b80*/  HMMA.16816.F32 R64, R4, R58, R64 ;  /* 0x0000003a0440723c */ /* 0x000ff00000001840 */
[----:B------:R-:W-:Y:S01]  /*2b90*/  HMMA.16816.F32 R56, R16, R28, RZ ;  /* 0x0000001c1038723c */ /* 0x000fe200000018ff */
[----:B-1----:R-:W-:-:S07]  /*2ba0*/  FMUL.FTZ R2, R25, UR6 ;  /* 0x0000000619027c20 */ /* 0x002fce0008410000 */
[----:B--2---:R-:W-:Y:S01]  /*2bb0*/  HMMA.16816.F32 R84, R8, R80, R72 ;  /* 0x000000500854723c */ /* 0x004fe20000001848 */
[----:B------:R1:W-:Y:S07]  /*2bc0*/  MUFU.TANH R188, R2 ;  /* 0x0000000200bc7308 */ /* 0x0003ee0000002400 */
[----:B------:R-:W-:Y:S01]  /*2bd0*/  HMMA.16816.F32 R72, R16, R48, RZ ;  /* 0x000000301048723c */ /* 0x000fe200000018ff */
[----:B------:R-:W-:Y:S01]  /*2be0*/  LDSM.16.M88.4 R48, [R22+0x7800] ;  /* 0x007800001630783b */ /* 0x000fe20000000200 */
[----:B-1----:R-:W-:-:S04]  /*2bf0*/  FMUL.FTZ R2, R26, UR6 ;  /* 0x000000061a027c20 */ /* 0x002fc80008410000 */
[----:B------:R1:W-:Y:S02]  /*2c00*/  MUFU.TANH R131, R2 ;  /* 0x0000000200837308 */ /* 0x0003e40000002400 */
[----:B-1----:R-:W-:Y:S02]  /*2c10*/  FMUL.FTZ R2, R27, UR6 ;  /* 0x000000061b027c20 */ /* 0x002fe40008410000 */
[----:B------:R-:W-:Y:S01]  /*2c20*/  HMMA.16816.F32 R24, R4, R70, R40 ;  /* 0x000000460418723c */ /* 0x000fe20000001828 */
[----:B------:R-:W1:Y:S03]  /*2c30*/  LDSM.16.M88.4 R40, [R0+UR5+0x7800] ;  /* 0x007800050028783b */ /* 0x000e660008000200 */
[----:B------:R2:W3:Y:S04]  /*2c40*/  MUFU.TANH R186, R2 ;  /* 0x0000000200ba7308 */ /* 0x0004e80000002400 */
[----:B------:R-:W-:Y:S01]  /*2c50*/  HMMA.16816.F32 R68, R16, R30, RZ ;  /* 0x0000001e1044723c */ /* 0x000fe200000018ff */
[----:B------:R-:W4:Y:S01]  /*2c60*/  LDSM.16.M88.4 R28, [R0+UR5+0x9000] ;  /* 0x00900005001c783b */ /* 0x000f220008000200 */
[----:B--2---:R-:W-:-:S04]  /*2c70*/  FMUL.FTZ R2, R44, UR6 ;  /* 0x000000062c027c20 */ /* 0x004fc80008410000 */
[----:B------:R2:W3:Y:S02]  /*2c80*/  MUFU.TANH R135, R2 ;  /* 0x0000000200877308 */ /* 0x0004e40000002400 */
[----:B-1----:R-:W-:Y:S01]  /*2c90*/  HMMA.16816.F32 R88, R16, R40, RZ ;  /* 0x000000281058723c */ /* 0x002fe200000018ff */
[----:B--2---:R-:W-:-:S05]  /*2ca0*/  FMUL.FTZ R2, R45, UR6 ;  /* 0x000000062d027c20 */ /* 0x004fca0008410000 */
[----:B------:R1:W-:Y:S02]  /*2cb0*/  MUFU.TANH R142, R2 ;  /* 0x00000002008e7308 */ /* 0x0003e40000002400 */
[C---:B------:R-:W-:Y:S01]  /*2cc0*/  HMMA.16816.F32 R92, R16.reuse, R42, RZ ;  /* 0x0000002a105c723c */ /* 0x040fe200000018ff */
[----:B------:R-:W-:Y:S07]  /*2cd0*/  LDSM.16.M88.4 R40, [R22+0x6800] ;  /* 0x006800001628783b */ /* 0x000fee0000000200 */
[----:B----4-:R-:W-:Y:S01]  /*2ce0*/  HMMA.16816.F32 R116, R16, R28, RZ ;  /* 0x0000001c1074723c */ /* 0x010fe200000018ff */
[----:B-1----:R-:W-:-:S07]  /*2cf0*/  FMUL.FTZ R2, R46, UR6 ;  /* 0x000000062e027c20 */ /* 0x002fce0008410000 */
[----:B------:R-:W-:Y:S01]  /*2d00*/  HMMA.16816.F32 R120, R16, R30, RZ ;  /* 0x0000001e1078723c */ /* 0x000fe200000018ff */
[----:B------:R1:W2:Y:S02]  /*2d10*/  MUFU.TANH R145, R2 ;  /* 0x0000000200917308 */ /* 0x0002a40000002400 */
[----:B-1----:R-:W-:-:S05]  /*2d20*/  FMUL.FTZ R2, R47, UR6 ;  /* 0x000000062f027c20 */ /* 0x002fca0008410000 */
[C---:B------:R-:W-:Y:S01]  /*2d30*/  HMMA.16816.F32 R44, R4.reuse, R60, R36 ;  /* 0x0000003c042c723c */ /* 0x040fe20000001824 */
[----:B------:R-:W1:Y:S01]  /*2d40*/  LDSM.16.M88.4 R36, [R0+UR5+0x8000] ;  /* 0x008000050024783b */ /* 0x000e620008000200 */
[----:B------:R4:W2:Y:S06]  /*2d50*/  MUFU.TANH R144, R2 ;  /* 0x0000000200907308 */ /* 0x0008ac0000002400 */
[----:B------:R-:W-:Y:S01]  /*2d60*/  HMMA.16816.F32 R60, R4, R62, R32 ;  /* 0x0000003e043c723c */ /* 0x000fe20000001820 */
[----:B------:R-:W5:Y:S01]  /*2d70*/  LDSM.16.M88.4 R32, [R0+UR5+0x8800] ;  /* 0x008800050020783b */ /* 0x000f620008000200 */
[----:B----4-:R-:W-:-:S04]  /*2d80*/  FMUL.FTZ R2, R24, UR6 ;  /* 0x0000000618027c20 */ /* 0x010fc80008410000 */
[----:B------:R4:W-:Y:S02]  /*2d90*/  MUFU.TANH R81, R2 ;  /* 0x0000000200517308 */ /* 0x0009e40000002400 */
[----:B-1----:R-:W-:Y:S01]  /*2da0*/  HMMA.16816.F32 R96, R16, R36, RZ ;  /* 0x000000241060723c */ /* 0x002fe200000018ff */
[----:B----4-:R-:W-:-:S05]  /*2db0*/  FMUL.FTZ R2, R25, UR6 ;  /* 0x0000000619027c20 */ /* 0x010fca0008410000 */
[----:B------:R1:W-:Y:S02]  /*2dc0*/  MUFU.TANH R147, R2 ;  /* 0x0000000200937308 */ /* 0x0003e40000002400 */
[C---:B------:R-:W-:Y:S01]  /*2dd0*/  HMMA.16816.F32 R100, R16.reuse, R38, RZ ;  /* 0x000000261064723c */ /* 0x040fe200000018ff */
[----:B------:R-:W4:Y:S07]  /*2de0*/  LDSM.16.M88.4 R36, [R21+0x6000] ;  /* 0x006000001524783b */ /* 0x000f2e0000000200 */
[----:B-----5:R-:W-:Y:S01]  /*2df0*/  HMMA.16816.F32 R104, R16, R32, RZ ;  /* 0x000000201068723c */ /* 0x020fe200000018ff */
[----:B-1----:R-:W-:-:S07]  /*2e00*/  FMUL.FTZ R2, R26, UR6 ;  /* 0x000000061a027c20 */ /* 0x002fce0008410000 */
[----:B------:R-:W-:Y:S01]  /*2e10*/  HMMA.16816.F32 R112, R16, R34, RZ ;  /* 0x000000221070723c */ /* 0x000fe200000018ff */
[----:B------:R-:W-:Y:S01]  /*2e20*/  LDSM.16.M88.4 R32, [R22+0x7000] ;  /* 0x007000001620783b */ /* 0x000fe20000000200 */
[----:B------:R1:W5:Y:S02]  /*2e30*/  MUFU.TANH R143, R2 ;  /* 0x00000002008f7308 */ /* 0x0003640000002400 */
[----:B-1----:R-:W-:Y:S02]  /*2e40*/  FMUL.FTZ R2, R27, UR6 ;  /* 0x000000061b027c20 */ /* 0x002fe40008410000 */
[----:B------:R1:W3:Y:S04]  /*2e50*/  LDSM.16.M88.4 R24, [R0+UR5+0x9800] ;  /* 0x009800050018783b */ /* 0x0002e80008000200 */
[----:B------:R2:W5:Y:S01]  /*2e60*/  MUFU.TANH R146, R2 ;  /* 0x0000000200927308 */ /* 0x0005620000002400 */
[----:B----4-:R-:W-:Y:S01]  /*2e70*/  HMMA.16816.F32 R28, R4, R36, R84 ;  /* 0x00000024041c723c */ /* 0x010fe20000001854 */
[----:B--2---:R-:W-:Y:S01]  /*2e80*/  FMUL.FTZ R2, R52, UR6 ;  /* 0x0000000634027c20 */ /* 0x004fe20008410000 */
[----:B-1----:R-:W-:-:S05]  /*2e90*/  FMUL.FTZ R0, R65, UR6 ;  /* 0x0000000641007c20 */ /* 0x002fca0008410000 */
[----:B------:R1:W2:Y:S08]  /*2ea0*/  MUFU.TANH R153, R2 ;  /* 0x0000000200997308 */ /* 0x0002b00000002400 */
[----:B------:R4:W-:Y:S01]  /*2eb0*/  MUFU.TANH R185, R0 ;  /* 0x0000000000b97308 */ /* 0x0009e20000002400 */
[----:B---3--:R-:W-:Y:S01]  /*2ec0*/  HMMA.16816.F32 R136, R16, R24, RZ ;  /* 0x000000181088723c */ /* 0x008fe200000018ff */
[----:B-1----:R-:W-:-:S06]  /*2ed0*/  FMUL.FTZ R2, R53, UR6 ;  /* 0x0000000635027c20 */ /* 0x002fcc0008410000 */
[----:B------:R1:W-:Y:S01]  /*2ee0*/  MUFU.TANH R183, R2 ;  /* 0x0000000200b77308 */ /* 0x0003e20000002400 */
[----:B------:R-:W-:Y:S01]  /*2ef0*/  HMMA.16816.F32 R148, R16, R26, RZ ;  /* 0x0000001a1094723c */ /* 0x000fe200000018ff */
[----:B----4-:R-:W-:-:S06]  /*2f00*/  FMUL.FTZ R0, R66, UR6 ;  /* 0x0000000642007c20 */ /* 0x010fcc0008410000 */
[----:B------:R3:W-:Y:S01]  /*2f10*/  MUFU.TANH R154, R0 ;  /* 0x00000000009a7308 */ /* 0x0007e20000002400 */
[----:B------:R-:W-:Y:S01]  /*2f20*/  HMMA.16816.F32 R16, R8, R82, R108 ;  /* 0x000000520810723c */ /* 0x000fe2000000186c */
[----:B-1----:R-:W-:-:S07]  /*2f30*/  FMUL.FTZ R2, R54, UR6 ;  /* 0x0000000636027c20 */ /* 0x002fce0008410000 */
[----:B------:R-:W-:Y:S01]  /*2f40*/  HMMA.16816.F32 R24, R12, R40, R56 ;  /* 0x000000280c18723c */ /* 0x000fe20000001838 */
[----:B------:R-:W-:Y:S01]  /*2f50*/  LDSM.16.M88.4 R56, [R20+0x7000] ;  /* 0x007000001438783b */ /* 0x000fe20000000200 */
[----:B------:R1:W4:Y:S01]  /*2f60*/  MUFU.TANH R158, R2 ;  /* 0x00000002009e7308 */ /* 0x0003220000002400 */
[----:B---3--:R-:W-:-:S05]  /*2f70*/  FMUL.FTZ R0, R67, UR6 ;  /* 0x0000000643007c20 */ /* 0x008fca0008410000 */
[----:B------:R-:W-:Y:S02]  /*2f80*/  HMMA.16816.F32 R40, R12, R42, R68 ;  /* 0x0000002a0c28723c */ /* 0x000fe40000001844 */
[----:B------:R3:W-:Y:S06]  /*2f90*/  MUFU.TANH R155, R0 ;  /* 0x00000000009b7308 */ /* 0x0007ec0000002400 */
[----:B------:R-:W-:Y:S01]  /*2fa0*/  HMMA.16816.F32 R36, R4, R38, R16 ;  /* 0x000000260424723c */ /* 0x000fe20000001810 */
[----:B-1----:R-:W-:Y:S02]  /*2fb0*/  FMUL.FTZ R2, R55, UR6 ;  /* 0x0000000637027c20 */ /* 0x002fe40008410000 */
[----:B------:R-:W-:Y:S05]  /*2fc0*/  LDSM.16.M88.4 R52, [R21+0x6800] ;  /* 0x006800001534783b */ /* 0x000fea0000000200 */
[----:B------:R-:W-:Y:S01]  /*2fd0*/  HMMA.16816.F32 R68, R12, R48, R88 ;  /* 0x000000300c44723c */ /* 0x000fe20000001858 */
[----:B------:R1:W4:Y:S01]  /*2fe0*/  MUFU.TANH R157, R2 ;  /* 0x00000002009d7308 */ /* 0x0003220000002400 */
[----:B---3--:R-:W-:-:S07]  /*2ff0*/  FMUL.FTZ R0, R44, UR6 ;  /* 0x000000062c007c20 */ /* 0x008fce0008410000 */
[----:B------:R3:W-:Y:S01]  /*3000*/  MUFU.TANH R164, R0 ;  /* 0x0000000000a47308 */ /* 0x0007e20000002400 */
[----:B-1----:R-:W-:Y:S02]  /*3010*/  FMUL.FTZ R2, R64, UR6 ;  /* 0x0000000640027c20 */ /* 0x002fe40008410000 */
[----:B------:R-:W-:Y:S05]  /*3020*/  HMMA.16816.F32 R64, R12, R34, R76 ;  /* 0x000000220c40723c */ /* 0x000fea000000184c */
[----:B------:R1:W4:Y:S01]  /*3030*/  MUFU.TANH R152, R2 ;  /* 0x0000000200987308 */ /* 0x0003220000002400 */
[----:B---3--:R-:W-:-:S07]  /*3040*/  FMUL.FTZ R0, R45, UR6 ;  /* 0x000000062d007c20 */ /* 0x008fce0008410000 */
[----:B------:R3:W-:Y:S01]  /*3050*/  MUFU.TANH R161, R0 ;  /* 0x0000000000a17308 */ /* 0x0007e20000002400 */
[----:B-1----:R-:W-:-:S07]  /*3060*/  FMUL.FTZ R2, R36, UR6 ;  /* 0x0000000624027c20 */ /* 0x002fce0008410000 */
[----:B------:R1:W-:Y:S01]  /*3070*/  MUFU.TANH R173, R2 ;  /* 0x0000000200ad7308 */ /* 0x0003e20000002400 */
[----:B---3--:R-:W-:-:S07]  /*3080*/  FMUL.FTZ R0, R46, UR6 ;  /* 0x000000062e007c20 */ /* 0x008fce0008410000 */
[----:B------:R3:W-:Y:S01]  /*3090*/  MUFU.TANH R167, R0 ;  /* 0x0000000000a77308 */ /* 0x0007e20000002400 */
[----:B-1----:R-:W-:Y:S01]  /*30a0*/  FMUL.FTZ R2, R37, UR6 ;  /* 0x0000000625027c20 */ /* 0x002fe20008410000 */
[----:B---3--:R-:W-:Y:S02]  /*30b0*/  FMUL.FTZ R0, R47, UR6 ;  /* 0x000000062f007c20 */ /* 0x008fe40008410000 */
[----:B------:R-:W1:Y:S04]  /*30c0*/  LDSM.16.M88.4 R44, [R20+0x6800] ;  /* 0x00680000142c783b */ /* 0x000e680000000200 */
[----:B------:R3:W4:Y:S02]  /*30d0*/  MUFU.TANH R168, R0 ;  /* 0x0000000000a87308 */ /* 0x0007240000002400 */
[----:B---3--:R-:W-:-:S06]  /*30e0*/  FMUL.FTZ R0, R60, UR6 ;  /* 0x000000063c007c20 */ /* 0x008fcc0008410000 */
[----:B------:R3:W4:Y:S01]  /*30f0*/  MUFU.TANH R162, R0 ;  /* 0x0000000000a27308 */ /* 0x0007220000002400 */
[----:B-1----:R-:W-:Y:S01]  /*3100*/  HMMA.16816.F32 R16, R8, R44, R24 ;  /* 0x0000002c0810723c */ /* 0x002fe20000001818 */
[----:B------:R-:W-:Y:S01]  /*3110*/  FMUL.FTZ R25, R39, UR6 ;  /* 0x0000000627197c20 */ /* 0x000fe20008410000 */
[----:B---3--:R-:W-:-:S05]  /*3120*/  FMUL.FTZ R0, R61, UR6 ;  /* 0x000000063d007c20 */ /* 0x008fca0008410000 */
[----:B------:R-:W-:Y:S08]  /*3130*/  MUFU.TANH R176, R25 ;  /* 0x0000001900b07308 */ /* 0x000ff00000002400 */
[----:B------:R1:W-:Y:S02]  /*3140*/  MUFU.TANH R160, R0 ;  /* 0x0000000000a07308 */ /* 0x0003e40000002400 */
[----:B-1----:R-:W-:-:S06]  /*3150*/  FMUL.FTZ R0, R62, UR6 ;  /* 0x000000063e007c20 */ /* 0x002fcc0008410000 */
[----:B------:R1:W3:Y:S02]  /*3160*/  MUFU.TANH R165, R0 ;  /* 0x0000000000a57308 */ /* 0x0002e40000002400 */
[----:B-1----:R-:W-:Y:S02]  /*3170*/  FMUL.FTZ R0, R63, UR6 ;  /* 0x000000063f007c20 */ /* 0x002fe40008410000 */
[C---:B------:R-:W-:Y:S01]  /*3180*/  HMMA.16816.F32 R60, R12.reuse, R32, R72 ;  /* 0x000000200c3c723c */ /* 0x040fe20000001848 */
[----:B------:R-:W1:Y:S03]  /*3190*/  LDSM.16.M88.4 R32, [R22+0x8000] ;  /* 0x008000001620783b */ /* 0x000e660000000200 */
[----:B------:R5:W-:Y:S04]  /*31a0*/  MUFU.TANH R163, R0 ;  /* 0x0000000000a37308 */ /* 0x000be80000002400 */
[----:B------:R-:W-:Y:S01]  /*31b0*/  HMMA.16816.F32 R72, R12, R50, R92 ;  /* 0x000000320c48723c */ /* 0x000fe2000000185c */
[----:B------:R-:W-:Y:S01]  /*31c0*/  LDSM.16.M88.4 R48, [R20+0x7800] ;  /* 0x007800001430783b */ /* 0x000fe20000000200 */
[----:B-----5:R-:W-:-:S04]  /*31d0*/  FMUL.FTZ R0, R28, UR6 ;  /* 0x000000061c007c20 */ /* 0x020fc80008410000 */
[----:B------:R5:W-:Y:S02]  /*31e0*/  MUFU.TANH R174, R0 ;  /* 0x0000000000ae7308 */ /* 0x000be40000002400 */
[----:B-1----:R-:W-:Y:S01]  /*31f0*/  HMMA.16816.F32 R76, R12, R34, R100 ;  /* 0x000000220c4c723c */ /* 0x002fe20000001864 */
[----:B-----5:R-:W-:-:S05]  /*3200*/  FMUL.FTZ R0, R29, UR6 ;  /* 0x000000061d007c20 */ /* 0x020fca0008410000 */
[----:B------:R1:W-:Y:S02]  /*3210*/  MUFU.TANH R170, R0 ;  /* 0x0000000000aa7308 */ /* 0x0003e40000002400 */
[----:B-1----:R-:W-:-:S06]  /*3220*/  FMUL.FTZ R0, R30, UR6 ;  /* 0x000000061e007c20 */ /* 0x002fcc0008410000 */
[----:B------:R1:W5:Y:S02]  /*3230*/  MUFU.TANH R178, R0 ;  /* 0x0000000000b27308 */ /* 0x0003640000002400 */
[----:B-1----:R-:W-:Y:S02]  /*3240*/  FMUL.FTZ R0, R31, UR6 ;  /* 0x000000061f007c20 */ /* 0x002fe40008410000 */
[----:B------:R-:W-:Y:S01]  /*3250*/  HMMA.16816.F32 R28, R4, R52, R16 ;  /* 0x00000034041c723c */ /* 0x000fe20000001810 */
[----:B------:R-:W-:-:S03]  /*3260*/  FMUL.FTZ R16, R38, UR6 ;  /* 0x0000000626107c20 */ /* 0x000fc60008410000 */
[----:B------:R1:W-:Y:S01]  /*3270*/  MUFU.TANH R177, R0 ;  /* 0x0000000000b17308 */ /* 0x0003e20000002400 */
[----:B------:R-:W2:-:S14]  /*3280*/  LDSM.16.M88.4 R36, [R22+0x8800] ;  /* 0x008800001624783b */ /* 0x000e9c0000000200 */
[----:B------:R-:W-:Y:S01]  /*3290*/  FMUL.FTZ R29, R29, UR6 ;  /* 0x000000061d1d7c20 */ /* 0x000fe20008410000 */
[----:B-1----:R-:W-:Y:S01]  /*32a0*/  LOP3.LUT R0, R238, 0x1f0, RZ, 0xc0, !PT ;  /* 0x000001f0ee007812 */ /* 0x002fe200078ec0ff */
[----:B------:R-:W-:Y:S01]  /*32b0*/  FMUL.FTZ R30, R30, UR6 ;  /* 0x000000061e1e7c20 */ /* 0x000fe20008410000 */
[----:B------:R-:W-:Y:S02]  /*32c0*/  FMUL.FTZ R31, R31, UR6 ;  /* 0x000000061f1f7c20 */ /* 0x000fe40008410000 */
[----:B------:R-:W-:Y:S01]  /*32d0*/  IADD3 R0, PT, PT, R3, R0, R171 ;  /* 0x0000000003007210 */ /* 0x000fe20007ffe0ab */
[----:B------:R-:W-:Y:S01]  /*32e0*/  IMAD.SHL.U32 R3, R240, 0x2, RZ ;  /* 0x00000002f0037824 */ /* 0x000fe200078e00ff */
[----:B------:R1:W-:Y:S02]  /*32f0*/  MUFU.TANH R171, R2 ;  /* 0x0000000200ab7308 */ /* 0x0003e40000002400 */
[----:B------:R-:W-:Y:S02]  /*3300*/  IADD3 R0, PT, PT, R23, -UR24, R0 ;  /* 0x8000001817007c10 */ /* 0x000fe4000fffe000 */
[----:B------:R-:W-:-:S03]  /*3310*/  LOP3.LUT R3, R219, 0x6, R3, 0xf8, !PT ;  /* 0x00000006db037812 */ /* 0x000fc600078ef803 */
[----:B------:R-:W-:Y:S01]  /*3320*/  IMAD.IADD R0, R0, 0x1, R175 ;  /* 0x0000000100007824 */ /* 0x000fe200078e02af */
[C---:B------:R-:W-:Y:S01]  /*3330*/  LOP3.LUT R24, R3.reuse, 0x1, RZ, 0xfc, !PT ;  /* 0x0000000103187812 */ /* 0x040fe200078efcff */
[----:B------:R4:W5:Y:S03]  /*3340*/  MUFU.TANH R175, R16 ;  /* 0x0000001000af7308 */ /* 0x0009660000002400 */
[C-C-:B-1----:R-:W-:Y:S02]  /*3350*/  VIADDMNMX R2, R0.reuse, 0x1, R23.reuse, PT ;  /* 0x0000000100027846 */ /* 0x142fe40003800117 */
[----:B------:R-:W-:Y:S02]  /*3360*/  VIADDMNMX R0, R0, 0x9, R23, PT ;  /* 0x0000000900007846 */ /* 0x000fe40003800117 */
[C---:B------:R-:W-:Y:S02]  /*3370*/  ISETP.GE.AND P5, PT, R24.reuse, R2, PT ;  /* 0x000000021800720c */ /* 0x040fe40003fa6270 */
[-C--:B------:R-:W-:Y:S01]  /*3380*/  ISETP.GE.AND P3, PT, R24, R0.reuse, PT ;  /* 0x000000001800720c */ /* 0x080fe20003f66270 */
[----:B------:R-:W-:Y:S01]  /*3390*/  FMUL.FTZ R24, R28, UR6 ;  /* 0x000000061c187c20 */ /* 0x000fe20008410000 */
[C---:B------:R-:W-:Y:S01]  /*33a0*/  ISETP.GE.AND P6, PT, R3.reuse, R0, PT ;  /* 0x000000000300720c */ /* 0x040fe20003fc6270 */
[----:B----4-:R-:W-:Y:S01]  /*33b0*/  HMMA.16816.F32 R16, R8, R46, R40 ;  /* 0x0000002e0810723c */ /* 0x010fe20000001828 */
[----:B------:R-:W1:Y:S01]  /*33c0*/  LDSM.16.M88.4 R40, [R21+0x7000] ;  /* 0x007000001528783b */ /* 0x000e620000000200 */
[----:B------:R-:W-:-:S02]  /*33d0*/  LOP3.LUT R23, R3, 0x8, RZ, 0xfc, !PT ;  /* 0x0000000803177812 */ /* 0x000fc400078efcff */
[----:B------:R-:W-:Y:S01]  /*33e0*/  FSEL R94, R181, -INF , !P6 ;  /* 0xff800000b55e7808 */ /* 0x000fe20007000000 */
[----:B------:R-:W4:Y:S01]  /*33f0*/  LDSM.16.M88.4 R44, [R21+0x7800] ;  /* 0x00780000152c783b */ /* 0x000f220000000200 */
[----:B------:R3:W5:Y:S01]  /*3400*/  MUFU.TANH R181, R24 ;  /* 0x0000001800b57308 */ /* 0x0007620000002400 */
[C---:B------:R-:W-:Y:S02]  /*3410*/  ISETP.GE.AND P1, PT, R23.reuse, R2, PT ;  /* 0x000000021700720c */ /* 0x040fe40003f26270 */
[----:B------:R-:W-:Y:S02]  /*3420*/  ISETP.GE.AND P4, PT, R23, R0, PT ;  /* 0x000000001700720c */ /* 0x000fe40003f86270 */
[----:B------:R-:W-:Y:S02]  /*3430*/  LOP3.LUT R23, R3, 0x9, RZ, 0xfc, !PT ;  /* 0x0000000903177812 */ /* 0x000fe400078efcff */
[----:B------:R-:W-:Y:S02]  /*3440*/  FSEL R89, R204, -INF , !P5 ;  /* 0xff800000cc597808 */ /* 0x000fe40006800000 */
[----:B------:R-:W-:-:S02]  /*3450*/  ISETP.GE.AND P6, PT, R23, R2, PT ;  /* 0x000000021700720c */ /* 0x000fc40003fc6270 */
[----:B------:R-:W-:Y:S02]  /*3460*/  ISETP.GE.AND P5, PT, R23, R0, PT ;  /* 0x000000001700720c */ /* 0x000fe40003fa6270 */
[----:B------:R-:W-:Y:S02]  /*3470*/  LOP3.LUT R23, R3, 0x10, RZ, 0xfc, !PT ;  /* 0x0000001003177812 */ /* 0x000fe400078efcff */
[----:B------:R-:W-:Y:S02]  /*3480*/  FSEL R91, R184, -INF , !P3 ;  /* 0xff800000b85b7808 */ /* 0x000fe40005800000 */
[----:B------:R-:W-:Y:S01]  /*3490*/  FSEL R88, R179, -INF , !P1 ;  /* 0xff800000b3587808 */ /* 0x000fe20004800000 */
[----:B---3--:R-:W-:Y:S01]  /*34a0*/  HMMA.16816.F32 R24, R4, R54, R16 ;  /* 0x000000360418723c */ /* 0x008fe20000001810 */
[C---:B------:R-:W-:Y:S01]  /*34b0*/  ISETP.GE.AND P3, PT, R23.reuse, R2, PT ;  /* 0x000000021700720c */ /* 0x040fe20003f66270 */
[----:B------:R-:W-:Y:S01]  /*34c0*/  MUFU.TANH R184, R29 ;  /* 0x0000001d00b87308 */ /* 0x000fe20000002400 */
[----:B------:R-:W-:-:S02]  /*34d0*/  ISETP.GE.AND P1, PT, R23, R0, PT ;  /* 0x000000001700720c */ /* 0x000fc40003f26270 */
[----:B------:R-:W-:Y:S02]  /*34e0*/  LOP3.LUT R23, R3, 0x11, RZ, 0xfc, !PT ;  /* 0x0000001103177812 */ /* 0x000fe400078efcff */
[----:B------:R-:W-:Y:S01]  /*34f0*/  FSEL R87, R172, -INF , !P4 ;  /* 0xff800000ac577808 */ /* 0x000fe20006000000 */
[----:B------:R-:W-:Y:S01]  /*3500*/  HMMA.16816.F32 R16, R8, R56, R60 ;  /* 0x000000380810723c */ /* 0x000fe2000000183c */
[----:B------:R-:W-:Y:S01]  /*3510*/  FSEL R93, R203, -INF , !P6 ;  /* 0xff800000cb5d7808 */ /* 0x000fe20007000000 */
[----:B------:R-:W3:Y:S01]  /*3520*/  MUFU.TANH R179, R30 ;  /* 0x0000001e00b37308 */ /* 0x000ee20000002400 */
[C---:B------:R-:W-:Y:S02]  /*3530*/  ISETP.GE.AND P4, PT, R23.reuse, R2, PT ;  /* 0x000000021700720c */ /* 0x040fe40003f86270 */
[----:B------:R-:W-:Y:S02]  /*3540*/  ISETP.GE.AND P6, PT, R23, R0, PT ;  /* 0x000000001700720c */ /* 0x000fe40003fc6270 */
[----:B------:R-:W-:Y:S01]  /*3550*/  LOP3.LUT R23, R3, 0x18, RZ, 0xfc, !PT ;  /* 0x0000001803177812 */ /* 0x000fe200078efcff */
[C---:B------:R-:W-:Y:S01]  /*3560*/  HMMA.16816.F32 R60, R12.reuse, R32, R96 ;  /* 0x000000200c3c723c */ /* 0x040fe20000001860 */
[----:B------:R-:W-:Y:S01]  /*3570*/  FSEL R90, R202, -INF , !P5 ;  /* 0xff800000ca5a7808 */ /* 0x000fe20006800000 */
[----:B------:R5:W3:Y:S01]  /*3580*/  MUFU.TANH R172, R31 ;  /* 0x0000001f00ac7308 */ /* 0x000ae20000002400 */
[----:B------:R-:W-:Y:S01]  /*3590*/  FSEL R99, R200, -INF , !P3 ;  /* 0xff800000c8637808 */ /* 0x000fe20005800000 */
[----:B------:R-:W-:Y:S01]  /*35a0*/  FMUL.FTZ R24, R24, UR6 ;  /* 0x0000000618187c20 */ /* 0x000fe20008410000 */
[----:B------:R-:W-:Y:S01]  /*35b0*/  ISETP.GE.AND P5, PT, R23, R2, PT ;  /* 0x000000021700720c */ /* 0x000fe20003fa6270 */
[----:B------:R-:W-:Y:S01]  /*35c0*/  FMUL.FTZ R25, R25, UR6 ;  /* 0x0000000619197c20 */ /* 0x000fe20008410000 */
[----:B------:R-:W-:Y:S01]  /*35d0*/  ISETP.GE.AND P3, PT, R23, R0, PT ;  /* 0x000000001700720c */ /* 0x000fe20003f66270 */
[----:B--2---:R-:W-:Y:S01]  /*35e0*/  HMMA.16816.F32 R52, R12, R36, R104 ;  /* 0x000000240c34723c */ /* 0x004fe20000001868 */
[----:B------:R-:W-:Y:S01]  /*35f0*/  LOP3.LUT R23, R3, 0x19, RZ, 0xfc, !PT ;  /* 0x0000001903177812 */ /* 0x000fe200078efcff */
[----:B------:R-:W-:Y:S01]  /*3600*/  FMUL.FTZ R27, R27, UR6 ;  /* 0x000000061b1b7c20 */ /* 0x000fe20008410000 */
[----:B------:R-:W-:-:S02]  /*3610*/  FSEL R102, R166, -INF , !P1 ;  /* 0xff800000a6667808 */ /* 0x000fc40004800000 */
[----:B------:R-:W-:Y:S01]  /*3620*/  FSEL R96, R201, -INF , !P4 ;  /* 0xff800000c9607808 */ /* 0x000fe20006000000 */
[----:B------:R2:W3:Y:S01]  /*3630*/  MUFU.TANH R166, R24 ;  /* 0x0000001800a67308 */ /* 0x0004e20000002400 */
[C---:B------:R-:W-:Y:S01]  /*3640*/  ISETP.GE.AND P1, PT, R23.reuse, R2, PT ;  /* 0x000000021700720c */ /* 0x040fe20003f26270 */
[----:B-1----:R-:W-:Y:S01]  /*3650*/  HMMA.16816.F32 R32, R4, R40, R16 ;  /* 0x000000280420723c */ /* 0x002fe20000001810 */
[----:B------:R-:W-:Y:S02]  /*3660*/  ISETP.GE.AND P4, PT, R23, R0, PT ;  /* 0x000000001700720c */ /* 0x000fe40003f86270 */
[----:B------:R-:W-:Y:S02]  /*3670*/  LOP3.LUT R23, R3, 0x20, RZ, 0xfc, !PT ;  /* 0x0000002003177812 */ /* 0x000fe400078efcff */
[----:B------:R-:W-:Y:S02]  /*3680*/  FSEL R100, R169, -INF , !P6 ;  /* 0xff800000a9647808 */ /* 0x000fe40007000000 */
[----:B------:R-:W-:Y:S01]  /*3690*/  FSEL R95, R159, -INF , !P5 ;  /* 0xff8000009f5f7808 */ /* 0x000fe20006800000 */
[----:B------:R-:W-:Y:S01]  /*36a0*/  HMMA.16816.F32 R16, R8, R58, R64 ;  /* 0x0000003a0810723c */ /* 0x000fe20000001840 */
[C---:B------:R-:W-:Y:S01]  /*36b0*/  ISETP.GE.AND P6, PT, R23.reuse, R2, PT ;  /* 0x000000021700720c */ /* 0x040fe20003fc6270 */
[----:B------:R1:W-:Y:S01]  /*36c0*/  MUFU.TANH R169, R25 ;  /* 0x0000001900a97308 */ /* 0x0003e20000002400 */
[----:B------:R-:W-:Y:S01]  /*36d0*/  ISETP.GE.AND P5, PT, R23, R0, PT ;  /* 0x000000001700720c */ /* 0x000fe20003fa6270 */
[----:B------:R-:W-:Y:S01]  /*36e0*/  FMUL.FTZ R23, R26, UR6 ;  /* 0x000000061a177c20 */ /* 0x000fe20008410000 */
[----:B------:R-:W-:-:S02]  /*36f0*/  FSEL R98, R156, -INF , !P3 ;  /* 0xff8000009c627808 */ /* 0x000fc40005800000 */
[----:B------:R-:W-:Y:S01]  /*3700*/  FSEL R92, R199, -INF , !P1 ;  /* 0xff800000c75c7808 */ /* 0x000fe20004800000 */
[----:B-----5:R-:W-:Y:S01]  /*3710*/  HMMA.16816.F32 R28, R8, R48, R68 ;  /* 0x00000030081c723c */ /* 0x020fe20000001844 */
[----:B--2---:R-:W-:Y:S01]  /*3720*/  LOP3.LUT R24, R3, 0x21, RZ, 0xfc, !PT ;  /* 0x0000002103187812 */ /* 0x004fe200078efcff */
[----:B------:R2:W5:Y:S01]  /*3730*/  MUFU.TANH R159, R23 ;  /* 0x00000017009f7308 */ /* 0x0005620000002400 */
[----:B------:R-:W-:Y:S02]  /*3740*/  FSEL R97, R141, -INF , !P4 ;  /* 0xff8000008d617808 */ /* 0x000fe40006000000 */
[C---:B------:R-:W-:Y:S02]  /*3750*/  ISETP.GE.AND P3, PT, R24.reuse, R2, PT ;  /* 0x000000021800720c */ /* 0x040fe40003f66270 */
[----:B------:R-:W-:Y:S01]  /*3760*/  ISETP.GE.AND P1, PT, R24, R0, PT ;  /* 0x000000001800720c */ /* 0x000fe20003f26270 */
[----:B------:R-:W-:Y:S01]  /*3770*/  FMUL.FTZ R24, R32, UR6 ;  /* 0x0000000620187c20 */ /* 0x000fe20008410000 */
[----:B------:R-:W-:Y:S01]  /*3780*/  FSEL R110, R140, -INF , !P6 ;  /* 0xff8000008c6e7808 */ /* 0x000fe20007000000 */
[----:B------:R-:W-:Y:S01]  /*3790*/  HMMA.16816.F32 R64, R12, R38, R112 ;  /* 0x000000260c40723c */ /* 0x000fe20000001870 */
[----:B------:R-:W-:Y:S01]  /*37a0*/  FSEL R111, R197, -INF , !P1 ;  /* 0xff800000c56f7808 */ /* 0x000fe20004800000 */
[----:B------:R3:W-:Y:S01]  /*37b0*/  MUFU.TANH R141, R24 ;  /* 0x00000018008d7308 */ /* 0x0007e20000002400 */
[----:B-1----:R-:W-:Y:S01]  /*37c0*/  FMUL.FTZ R25, R33, UR6 ;  /* 0x0000000621197c20 */ /* 0x002fe20008410000 */
[----:B------:R-:W-:Y:S01]  /*37d0*/  FSEL R125, R125, -INF , !P5 ;  /* 0xff8000007d7d7808 */ /* 0x000fe20006800000 */
[----:B------:R-:W-:Y:S01]  /*37e0*/  LDSM.16.M88.4 R36, [R21+0x8000] ;  /* 0x008000001524783b */ /* 0x000fe20000000200 */
[----:B------:R-:W-:-:S02]  /*37f0*/  FSEL R108, R198, -INF , !P3 ;  /* 0xff800000c66c7808 */ /* 0x000fc40005800000 */
[C---:B------:R-:W-:Y:S01]  /*3800*/  HMMA.16816.F32 R16, R4.reuse, R42, R16 ;  /* 0x0000002a0410723c */ /* 0x040fe20000001810 */
[----:B------:R-:W1:Y:S01]  /*3810*/  LDSM.16.M88.4 R40, [R22+0x9000] ;  /* 0x009000001628783b */ /* 0x000e620000000200 */
[----:B--2---:R-:W-:Y:S01]  /*3820*/  LOP3.LUT R23, R3, 0x28, RZ, 0xfc, !PT ;  /* 0x0000002803177812 */ /* 0x004fe200078efcff */
[----:B------:R2:W-:Y:S03]  /*3830*/  MUFU.TANH R140, R25 ;  /* 0x00000019008c7308 */ /* 0x0005e60000002400 */
[C---:B------:R-:W-:Y:S02]  /*3840*/  ISETP.GE.AND P4, PT, R23.reuse, R2, PT ;  /* 0x000000021700720c */ /* 0x040fe40003f86270 */
[----:B------:R-:W-:Y:S01]  /*3850*/  ISETP.GE.AND P6, PT, R23, R0, PT ;  /* 0x000000001700720c */ /* 0x000fe20003fc6270 */
[----:B----4-:R-:W-:Y:S01]  /*3860*/  HMMA.16816.F32 R28, R4, R44, R28 ;  /* 0x0000002c041c723c */ /* 0x010fe2000000181c */
[C---:B------:R-:W-:Y:S01]  /*3870*/  LOP3.LUT R23, R3.reuse, 0x29, RZ, 0xfc, !PT ;  /* 0x0000002903177812 */ /* 0x040fe200078efcff */
[----:B------:R-:W4:Y:S01]  /*3880*/  MUFU.TANH R156, R27 ;  /* 0x0000001b009c7308 */ /* 0x000f220000002400 */
[----:B---3--:R-:W-:-:S02]  /*3890*/  LOP3.LUT R24, R3, 0x30, RZ, 0xfc, !PT ;  /* 0x0000003003187812 */ /* 0x008fc400078efcff */
[----:B------:R-:W-:Y:S02]  /*38a0*/  FSEL R103, R134, -INF , !P4 ;  /* 0xff80000086677808 */ /* 0x000fe40006000000 */
[C---:B------:R-:W-:Y:S02]  /*38b0*/  ISETP.GE.AND P1, PT, R24.reuse, R2, PT ;  /* 0x000000021800720c */ /* 0x040fe40003f26270 */
[----:B------:R-:W-:Y:S01]  /*38c0*/  ISETP.GE.AND P4, PT, R24, R0, PT ;  /* 0x000000001800720c */ /* 0x000fe20003f86270 */
[----:B------:R-:W-:Y:S01]  /*38d0*/  FMUL.FTZ R24, R35, UR6 ;  /* 0x0000000623187c20 */ /* 0x000fe20008410000 */
[C---:B------:R-:W-:Y:S01]  /*38e0*/  ISETP.GE.AND P5, PT, R23.reuse, R2, PT ;  /* 0x000000021700720c */ /* 0x040fe20003fa6270 */
[----:B--2---:R-:W-:Y:S01]  /*38f0*/  FMUL.FTZ R25, R34, UR6 ;  /* 0x0000000622197c20 */ /* 0x004fe20008410000 */
[----:B------:R-:W-:Y:S01]  /*3900*/  ISETP.GE.AND P3, PT, R23, R0, PT ;  /* 0x000000001700720c */ /* 0x000fe20003f66270 */
[----:B------:R-:W2:Y:S01]  /*3910*/  LDSM.16.M88.4 R32, [R20+0x8000] ;  /* 0x008000001420783b */ /* 0x000ea20000000200 */
[----:B------:R-:W-:Y:S01]  /*3920*/  LOP3.LUT R23, R3, 0x31, RZ, 0xfc, !PT ;  /* 0x0000003103177812 */ /* 0x000fe200078efcff */
[----:B------:R-:W-:Y:S01]  /*3930*/  FMUL.FTZ R16, R16, UR6 ;  /* 0x0000000610107c20 */ /* 0x000fe20008410000 */
[----:B------:R-:W-:Y:S01]  /*3940*/  FSEL R124, R124, -INF , !P6 ;  /* 0xff8000007c7c7808 */ /* 0x000fe20007000000 */
[----:B------:R-:W-:Y:S01]  /*3950*/  FMUL.FTZ R17, R17, UR6 ;  /* 0x0000000611117c20 */ /* 0x000fe20008410000 */
[----:B------:R-:W-:Y:S01]  /*3960*/  FSEL R109, R196, -INF , !P5 ;  /* 0xff800000c46d7808 */ /* 0x000fe20006800000 */
[----:B------:R3:W-:Y:S01]  /*3970*/  MUFU.TANH R104, R16 ;  /* 0x0000001000687308 */ /* 0x0007e20000002400 */
[C---:B------:R-:W-:Y:S01]  /*3980*/  ISETP.GE.AND P6, PT, R23.reuse, R2, PT ;  /* 0x000000021700720c */ /* 0x040fe20003fc6270 */
[----:B------:R-:W-:Y:S01]  /*3990*/  FMUL.FTZ R18, R18, UR6 ;  /* 0x0000000612127c20 */ /* 0x000fe20008410000 */
[----:B------:R-:W-:Y:S01]  /*39a0*/  ISETP.GE.AND P5, PT, R23, R0, PT ;  /* 0x000000001700720c */ /* 0x000fe20003fa6270 */
[----:B------:R-:W-:Y:S01]  /*39b0*/  FMUL.FTZ R29, R29, UR6 ;  /* 0x000000061d1d7c20 */ /* 0x000fe20008410000 */
[----:B------:R-:W-:Y:S01]  /*39c0*/  LOP3.LUT R23, R3, 0x38, RZ, 0xfc, !PT ;  /* 0x0000003803177812 */ /* 0x000fe200078efcff */
[----:B------:R-:W-:Y:S01]  /*39d0*/  FMUL.FTZ R30, R30, UR6 ;  /* 0x000000061e1e7c20 */ /* 0x000fe20008410000 */
[----:B------:R-:W-:Y:S01]  /*39e0*/  FSEL R105, R126, -INF , !P3 ;  /* 0xff8000007e697808 */ /* 0x000fe20005800000 */
[----:B------:R-:W-:Y:S01]  /*39f0*/  MUFU.TANH R106, R17 ;  /* 0x00000011006a7308 */ /* 0x000fe20000002400 */
[----:B------:R-:W-:Y:S01]  /*3a00*/  FSEL R127, R127, -INF , !P1 ;  /* 0xff8000007f7f7808 */ /* 0x000fe20004800000 */
[----:B------:R-:W-:Y:S01]  /*3a10*/  FMUL.FTZ R31, R31, UR6 ;  /* 0x000000061f1f7c20 */ /* 0x000fe20008410000 */
[C---:B------:R-:W-:Y:S01]  /*3a20*/  ISETP.GE.AND P3, PT, R23.reuse, R2, PT ;  /* 0x000000021700720c */ /* 0x040fe20003f66270 */
[----:B-1----:R-:W-:Y:S01]  /*3a30*/  HMMA.16816.F32 R68, R12, R40, R116 ;  /* 0x000000280c44723c */ /* 0x002fe20000001874 */
[----:B------:R-:W-:Y:S01]  /*3a40*/  ISETP.GE.AND P1, PT, R23, R0, PT ;  /* 0x000000001700720c */ /* 0x000fe20003f26270 */
[----:B------:R-:W-:Y:S01]  /*3a50*/  FMUL.FTZ R40, R28, UR6 ;  /* 0x000000061c287c20 */ /* 0x000fe20008410000 */
[----:B------:R-:W-:Y:S01]  /*3a60*/  LOP3.LUT R23, R3, 0x39, RZ, 0xfc, !PT ;  /* 0x0000003903177812 */ /* 0x000fe200078efcff */
[----:B------:R1:W4:Y:S01]  /*3a70*/  MUFU.TANH R126, R24 ;  /* 0x00000018007e7308 */ /* 0x0003220000002400 */
[----:B------:R-:W-:-:S02]  /*3a80*/  FSEL R129, R129, -INF , !P4 ;  /* 0xff80000081817808 */ /* 0x000fc40006000000 */
[----:B---3--:R-:W-:Y:S01]  /*3a90*/  LOP3.LUT R16, R3, 0x40, RZ, 0xfc, !PT ;  /* 0x0000004003107812 */ /* 0x008fe200078efcff */
[----:B------:R-:W-:Y:S01]  /*3aa0*/  HMMA.16816.F32 R56, R12, R42, R120 ;  /* 0x0000002a0c38723c */ /* 0x000fe20000001878 */
[----:B------:R-:W-:Y:S02]  /*3ab0*/  FSEL R128, R128, -INF , !P5 ;  /* 0xff80000080807808 */ /* 0x000fe40006800000 */
[----:B------:R-:W-:Y:S01]  /*3ac0*/  FSEL R113, R193, -INF , !P3 ;  /* 0xff800000c1717808 */ /* 0x000fe20005800000 */
[----:B------:R3:W-:Y:S01]  /*3ad0*/  MUFU.TANH R101, R18 ;  /* 0x0000001200657308 */ /* 0x0007e20000002400 */
[-C--:B------:R-:W-:Y:S02]  /*3ae0*/  ISETP.GE.AND P4, PT, R23, R2.reuse, PT ;  /* 0x000000021700720c */ /* 0x080fe40003f86270 */
[C---:B------:R-:W-:Y:S02]  /*3af0*/  ISETP.GE.AND P5, PT, R16.reuse, R2, PT ;  /* 0x000000021000720c */ /* 0x040fe40003fa6270 */
[----:B------:R-:W-:-:S02]  /*3b00*/  ISETP.GE.AND P3, PT, R16, R0, PT ;  /* 0x000000001000720c */ /* 0x000fc40003f66270 */
[----:B------:R-:W-:Y:S01]  /*3b10*/  LOP3.LUT R16, R3, 0x41, RZ, 0xfc, !PT ;  /* 0x0000004103107812 */ /* 0x000fe200078efcff */
[----:B------:R-:W4:Y:S01]  /*3b20*/  MUFU.TANH R134, R25 ;  /* 0x0000001900867308 */ /* 0x000f220000002400 */
[----:B------:R-:W-:Y:S01]  /*3b30*/  FSEL R114, R190, -INF , !P1 ;  /* 0xff800000be727808 */ /* 0x000fe20004800000 */
[----:B-1----:R-:W-:Y:S01]  /*3b40*/  FMUL.FTZ R24, R19, UR6 ;  /* 0x0000000613187c20 */ /* 0x002fe20008410000 */
[----:B------:R-:W-:Y:S02]  /*3b50*/  FSEL R107, R194, -INF , !P4 ;  /* 0xff800000c26b7808 */ /* 0x000fe40006000000 */
[C---:B------:R-:W-:Y:S02]  /*3b60*/  ISETP.GE.AND P1, PT, R16.reuse, R2, PT ;  /* 0x000000021000720c */ /* 0x040fe40003f26270 */
[-C--:B------:R-:W-:Y:S01]  /*3b70*/  ISETP.GE.AND P4, PT, R16, R0.reuse, PT ;  /* 0x000000001000720c */ /* 0x080fe20003f86270 */
[----:B------:R2:W1:Y:S01]  /*3b80*/  MUFU.TANH R86, R24 ;  /* 0x0000001800567308 */ /* 0x0004620000002400 */
[----:B------:R-:W-:Y:S01]  /*3b90*/  FSEL R115, R195, -INF , !P6 ;  /* 0xff800000c3737808 */ /* 0x000fe20007000000 */
[----:B---3--:R-:W-:Y:S01]  /*3ba0*/  HMMA.16816.F32 R16, R8, R50, R72 ;  /* 0x000000320810723c */ /* 0x008fe20000001848 */
[----:B------:R-:W-:Y:S01]  /*3bb0*/  ISETP.GE.AND P6, PT, R23, R0, PT ;  /* 0x000000001700720c */ /* 0x000fe20003fc6270 */
[----:B------:R-:W-:Y:S01]  /*3bc0*/  LDSM.16.M88.4 R48, [R21+0x8800] ;  /* 0x008800001530783b */ /* 0x000fe20000000200 */
[----:B------:R-:W-:-:S02]  /*3bd0*/  LOP3.LUT R23, R3, 0x48, RZ, 0xfc, !PT ;  /* 0x0000004803177812 */ /* 0x000fc400078efcff */
[----:B------:R-:W-:Y:S01]  /*3be0*/  FSEL R112, R191, -INF , !P6 ;  /* 0xff800000bf707808 */ /* 0x000fe20007000000 */
[----:B------:R-:W-:Y:S01]  /*3bf0*/  MUFU.TANH R85, R29 ;  /* 0x0000001d00557308 */ /* 0x000fe20000002400 */
[----:B------:R-:W-:Y:S02]  /*3c00*/  FSEL R119, R189, -INF , !P5 ;  /* 0xff800000bd777808 */ /* 0x000fe40006800000 */
[C---:B------:R-:W-:Y:S02]  /*3c10*/  ISETP.GE.AND P6, PT, R23.reuse, R2, PT ;  /* 0x000000021700720c */ /* 0x040fe40003fc6270 */
[----:B------:R-:W-:Y:S02]  /*3c20*/  ISETP.GE.AND P5, PT, R23, R0, PT ;  /* 0x000000001700720c */ /* 0x000fe40003fa6270 */
[C---:B------:R-:W-:Y:S01]  /*3c30*/  LOP3.LUT R28, R3.reuse, 0x49, RZ, 0xfc, !PT ;  /* 0x00000049031c7812 */ /* 0x040fe200078efcff */
[----:B------:R-:W-:Y:S01]  /*3c40*/  MUFU.TANH R83, R30 ;  /* 0x0000001e00537308 */ /* 0x000fe20000002400 */
[----:B------:R-:W-:Y:S01]  /*3c50*/  LOP3.LUT R23, R3, 0x50, RZ, 0xfc, !PT ;  /* 0x0000005003177812 */ /* 0x000fe200078efcff */
[----:B--2---:R-:W-:Y:S01]  /*3c60*/  HMMA.16816.F32 R24, R8, R32, R60 ;  /* 0x000000200818723c */ /* 0x004fe2000000183c */
[----:B------:R-:W-:-:S02]  /*3c70*/  FSEL R133, R133, -INF , !P3 ;  /* 0xff80000085857808 */ /* 0x000fc40005800000 */
[----:B------:R-:W-:Y:S02]  /*3c80*/  FSEL R116, R192, -INF , !P1 ;  /* 0xff800000c0747808 */ /* 0x000fe40004800000 */
[----:B------:R-:W-:Y:S01]  /*3c90*/  FSEL R132, R132, -INF , !P4 ;  /* 0xff80000084847808 */ /* 0x000fe20006000000 */
[----:B------:R2:W-:Y:S01]  /*3ca0*/  MUFU.TANH R82, R31 ;  /* 0x0000001f00527308 */ /* 0x0005e20000002400 */
[C---:B------:R-:W-:Y:S01]  /*3cb0*/  ISETP.GE.AND P3, PT, R28.reuse, R2, PT ;  /* 0x000000021c00720c */ /* 0x040fe20003f66270 */
[----:B------:R-:W-:Y:S01]  /*3cc0*/  HMMA.16816.F32 R16, R4, R46, R16 ;  /* 0x0000002e0410723c */ /* 0x000fe20000001810 */
[----:B------:R-:W3:Y:S01]  /*3cd0*/  LDSM.16.M88.4 R44, [R20+0x8800] ;  /* 0x00880000142c783b */ /* 0x000ee20000000200 */
[----:B------:R-:W-:Y:S02]  /*3ce0*/  ISETP.GE.AND P1, PT, R28, R0, PT ;  /* 0x000000001c00720c */ /* 0x000fe40003f26270 */
[----:B------:R-:W-:Y:S02]  /*3cf0*/  ISETP.GE.AND P4, PT, R23, R2, PT ;  /* 0x000000021700720c */ /* 0x000fe40003f86270 */
[----:B------:R-:W-:Y:S01]  /*3d00*/  LOP3.LUT R28, R3, 0x58, RZ, 0xfc, !PT ;  /* 0x00000058031c7812 */ /* 0x000fe200078efcff */
[----:B------:R5:W1:Y:S01]  /*3d10*/  MUFU.TANH R84, R40 ;  /* 0x0000002800547308 */ /* 0x000a620000002400 */
[----:B------:R-:W-:-:S02]  /*3d20*/  FSEL R118, R187, -INF , !P6 ;  /* 0xff800000bb767808 */ /* 0x000fc40007000000 */
[----:B------:R-:W-:Y:S02]  /*3d30*/  ISETP.GE.AND P6, PT, R23, R0, PT ;  /* 0x000000001700720c */ /* 0x000fe40003fc6270 */
[----:B------:R-:W-:Y:S02]  /*3d40*/  FSEL R120, R186, -INF , !P1 ;  /* 0xff800000ba787808 */ /* 0x000fe40004800000 */
[----:B------:R-:W-:Y:S02]  /*3d50*/  FSEL R135, R135, -INF , !P4 ;  /* 0xff80000087877808 */ /* 0x000fe40006000000 */
[----:B------:R-:W-:Y:S02]  /*3d60*/  LOP3.LUT R23, R3, 0x51, RZ, 0xfc, !PT ;  /* 0x0000005103177812 */ /* 0x000fe400078efcff */
[----:B------:R-:W-:Y:S01]  /*3d70*/  ISETP.GE.AND P1, PT, R28, R2, PT ;  /* 0x000000021c00720c */ /* 0x000fe20003f26270 */
[----:B------:R-:W-:Y:S01]  /*3d80*/  FMUL.FTZ R16, R16, UR6 ;  /* 0x0000000610107c20 */ /* 0x000fe20008410000 */
[----:B------:R-:W-:Y:S01]  /*3d90*/  ISETP.GE.AND P4, PT, R28, R0, PT ;  /* 0x000000001c00720c */ /* 0x000fe20003f86270 */
[----:B------:R-:W-:Y:S01]  /*3da0*/  FMUL.FTZ R17, R17, UR6 ;  /* 0x0000000611117c20 */ /* 0x000fe20008410000 */
[----:B--2---:R-:W-:Y:S01]  /*3db0*/  HMMA.16816.F32 R28, R4, R36, R24 ;  /* 0x00000024041c723c */ /* 0x004fe20000001818 */
[----:B------:R-:W-:Y:S01]  /*3dc0*/  FSEL R131, R131, -INF , !P5 ;  /* 0xff80000083837808 */ /* 0x000fe20006800000 */
[----:B------:R2:W1:Y:S01]  /*3dd0*/  MUFU.TANH R80, R16 ;  /* 0x0000001000507308 */ /* 0x0004620000002400 */
[----:B------:R-:W-:Y:S01]  /*3de0*/  FSEL R117, R188, -INF , !P3 ;  /* 0xff800000bc757808 */ /* 0x000fe20005800000 */
[----:B-----5:R-:W5:Y:S01]  /*3df0*/  LDSM.16.M88.4 R40, [R20+0x9000] ;  /* 0x009000001428783b */ /* 0x020f620000000200 */
[C---:B------:R-:W-:Y:S01]  /*3e00*/  ISETP.GE.AND P5, PT, R23.reuse, R2, PT ;  /* 0x000000021700720c */ /* 0x040fe20003fa6270 */
[----:B------:R-:W-:Y:S01]  /*3e10*/  FMUL.FTZ R18, R18, UR6 ;  /* 0x0000000612127c20 */ /* 0x000fe20008410000 */
[----:B------:R-:W-:Y:S01]  /*3e20*/  ISETP.GE.AND P3, PT, R23, R0, PT ;  /* 0x000000001700720c */ /* 0x000fe20003f66270 */
[----:B------:R-:W-:Y:S01]  /*3e30*/  HMMA.16816.F32 R24, R8, R34, R76 ;  /* 0x000000220818723c */ /* 0x000fe2000000184c */
[----:B------:R-:W-:Y:S01]  /*3e40*/  LOP3.LUT R23, R3, 0x59, RZ, 0xfc, !PT ;  /* 0x0000005903177812 */ /* 0x000fe200078efcff */
[----:B------:R4:W-:Y:S01]  /*3e50*/  MUFU.TANH R76, R18 ;  /* 0x00000012004c7308 */ /* 0x0009e20000002400 */
[----:B------:R-:W-:Y:S01]  /*3e60*/  FSEL R145, R145, -INF , !P6 ;  /* 0xff80000091917808 */ /* 0x000fe20007000000 */
[----:B------:R-:W-:Y:S01]  /*3e70*/  FMUL.FTZ R19, R19, UR6 ;  /* 0x0000000613137c20 */ /* 0x000fe20008410000 */
[----:B------:R-:W-:-:S02]  /*3e80*/  FSEL R142, R142, -INF , !P5 ;  /* 0xff8000008e8e7808 */ /* 0x000fc40006800000 */
[C---:B------:R-:W-:Y:S02]  /*3e90*/  ISETP.GE.AND P6, PT, R23.reuse, R2, PT ;  /* 0x000000021700720c */ /* 0x040fe40003fc6270 */
[----:B------:R-:W-:Y:S01]  /*3ea0*/  ISETP.GE.AND P5, PT, R23, R0, PT ;  /* 0x000000001700720c */ /* 0x000fe20003fa6270 */
[----:B------:R-:W-:Y:S01]  /*3eb0*/  MUFU.TANH R75, R19 ;  /* 0x00000013004b7308 */ /* 0x000fe20000002400 */
[C---:B------:R-:W-:Y:S01]  /*3ec0*/  LOP3.LUT R23, R3.reuse, 0x60, RZ, 0xfc, !PT ;  /* 0x0000006003177812 */ /* 0x040fe200078efcff */
[----:B---3--:R-:W-:Y:S01]  /*3ed0*/  HMMA.16816.F32 R32, R8, R44, R52 ;  /* 0x0000002c0820723c */ /* 0x008fe20000001834 */
[----:B--2---:R-:W-:Y:S01]  /*3ee0*/  LOP3.LUT R16, R3, 0x61, RZ, 0xfc, !PT ;  /* 0x0000006103107812 */ /* 0x004fe200078efcff */
[----:B------:R-:W-:Y:S01]  /*3ef0*/  FMUL.FTZ R31, R31, UR6 ;  /* 0x000000061f1f7c20 */ /* 0x000fe20008410000 */
[----:B------:R-:W-:Y:S02]  /*3f00*/  FSEL R144, R144, -INF , !P3 ;  /* 0xff80000090907808 */ /* 0x000fe40005800000 */
[----:B------:R-:W-:-:S02]  /*3f10*/  FSEL R143, R143, -INF , !P4 ;  /* 0xff8000008f8f7808 */ /* 0x000fc40006000000 */
[----:B------:R-:W-:Y:S01]  /*3f20*/  FSEL R121, R147, -INF , !P6 ;  /* 0xff80000093797808 */ /* 0x000fe20007000000 */
[----:B----4-:R-:W-:Y:S01]  /*3f30*/  FMUL.FTZ R18, R28, UR6 ;  /* 0x000000061c127c20 */ /* 0x010fe20008410000 */
[-C--:B------:R-:W-:Y:S02]  /*3f40*/  ISETP.GE.AND P3, PT, R23, R2.reuse, PT ;  /* 0x000000021700720c */ /* 0x080fe40003f66270 */
[C---:B------:R-:W-:Y:S01]  /*3f50*/  ISETP.GE.AND P4, PT, R16.reuse, R2, PT ;  /* 0x000000021000720c */ /* 0x040fe20003f86270 */
[----:B------:R-:W-:Y:S01]  /*3f60*/  MUFU.TANH R74, R18 ;  /* 0x00000012004a7308 */ /* 0x000fe20000002400 */
[----:B------:R-:W-:Y:S02]  /*3f70*/  ISETP.GE.AND P6, PT, R16, R0, PT ;  /* 0x000000001000720c */ /* 0x000fe40003fc6270 */
[----:B------:R-:W-:Y:S02]  /*3f80*/  LOP3.LUT R16, R3, 0x68, RZ, 0xfc, !PT ;  /* 0x0000006803107812 */ /* 0x000fe400078efcff */
[----:B------:R-:W-:-:S02]  /*3f90*/  FSEL R122, R81, -INF , !P1 ;  /* 0xff800000517a7808 */ /* 0x000fc40004800000 */
[----:B------:R-:W-:Y:S01]  /*3fa0*/  FSEL R123, R146, -INF , !P5 ;  /* 0xff800000927b7808 */ /* 0x000fe20006800000 */
[----:B------:R2:W3:Y:S01]  /*3fb0*/  MUFU.TANH R81, R17 ;  /* 0x0000001100517308 */ /* 0x0004e20000002400 */
[----:B------:R-:W-:Y:S01]  /*3fc0*/  FSEL R153, R153, -INF , !P3 ;  /* 0xff80000099997808 */ /* 0x000fe20005800000 */
[----:B------:R-:W-:Y:S01]  /*3fd0*/  HMMA.16816.F32 R32, R4, R48, R32 ;  /* 0x000000300420723c */ /* 0x000fe20000001820 */
[----:B------:R-:W-:Y:S01]  /*3fe0*/  ISETP.GE.AND P1, PT, R23, R0, PT ;  /* 0x000000001700720c */ /* 0x000fe20003f26270 */
[----:B------:R-:W-:Y:S01]  /*3ff0*/  FMUL.FTZ R23, R29, UR6 ;  /* 0x000000061d177c20 */ /* 0x000fe20008410000 */
[C---:B------:R-:W-:Y:S02]  /*4000*/  ISETP.GE.AND P5, PT, R16.reuse, R2, PT ;  /* 0x000000021000720c */ /* 0x040fe40003fa6270 */
[----:B------:R-:W-:Y:S01]  /*4010*/  ISETP.GE.AND P3, PT, R16, R0, PT ;  /* 0x000000001000720c */ /* 0x000fe20003f66270 */
[----:B------:R4:W-:Y:S01]  /*4020*/  MUFU.TANH R73, R23 ;  /* 0x0000001700497308 */ /* 0x0009e20000002400 */
[----:B------:R-:W-:-:S02]  /*4030*/  LOP3.LUT R16, R3, 0x70, RZ, 0xfc, !PT ;  /* 0x0000007003107812 */ /* 0x000fc400078efcff */
[----:B------:R-:W-:Y:S02]  /*4040*/  FSEL R158, R158, -INF , !P1 ;  /* 0xff8000009e9e7808 */ /* 0x000fe40004800000 */
[----:B------:R-:W-:Y:S02]  /*4050*/  FSEL R146, R183, -INF , !P4 ;  /* 0xff800000b7927808 */ /* 0x000fe40006000000 */
[----:B------:R-:W-:Y:S02]  /*4060*/  FSEL R157, R157, -INF , !P6 ;  /* 0xff8000009d9d7808 */ /* 0x000fe40007000000 */
[----:B------:R-:W-:Y:S02]  /*4070*/  FSEL R152, R152, -INF , !P5 ;  /* 0xff80000098987808 */ /* 0x000fe40006800000 */
[----:B--2---:R-:W-:Y:S02]  /*4080*/  LOP3.LUT R17, R3, 0x69, RZ, 0xfc, !PT ;  /* 0x0000006903117812 */ /* 0x004fe400078efcff */
[----:B------:R-:W-:-:S02]  /*4090*/  ISETP.GE.AND P6, PT, R16, R2, PT ;  /* 0x000000021000720c */ /* 0x000fc40003fc6270 */
[C---:B------:R-:W-:Y:S02]  /*40a0*/  ISETP.GE.AND P1, PT, R17.reuse, R2, PT ;  /* 0x000000021100720c */ /* 0x040fe40003f26270 */
[-C--:B------:R-:W-:Y:S02]  /*40b0*/  ISETP.GE.AND P4, PT, R17, R0.reuse, PT ;  /* 0x000000001100720c */ /* 0x080fe40003f86270 */
[----:B------:R-:W-:Y:S02]  /*40c0*/  ISETP.GE.AND P5, PT, R16, R0, PT ;  /* 0x000000001000720c */ /* 0x000fe40003fa6270 */
[----:B------:R-:W-:Y:S01]  /*40d0*/  HMMA.16816.F32 R16, R4, R38, R24 ;  /* 0x000000260410723c */ /* 0x000fe20000001818 */
[----:B------:R-:W-:Y:S01]  /*40e0*/  LOP3.LUT R24, R3, 0x71, RZ, 0xfc, !PT ;  /* 0x0000007103187812 */ /* 0x000fe200078efcff */
[----:B------:R-:W-:Y:S01]  /*40f0*/  FMUL.FTZ R25, R30, UR6 ;  /* 0x000000061e197c20 */ /* 0x000fe20008410000 */
[----:B------:R-:W-:Y:S02]  /*4100*/  FSEL R154, R154, -INF , !P3 ;  /* 0xff8000009a9a7808 */ /* 0x000fe40005800000 */
[----:B------:R-:W-:Y:S01]  /*4110*/  FSEL R147, R185, -INF , !P1 ;  /* 0xff800000b9937808 */ /* 0x000fe20004800000 */
[----:B------:R2:W-:Y:S01]  /*4120*/  MUFU.TANH R72, R25 ;  /* 0x0000001900487308 */ /* 0x0005e20000002400 */
[C---:B------:R-:W-:Y:S01]  /*4130*/  ISETP.GE.AND P3, PT, R24.reuse, R2, PT ;  /* 0x000000021800720c */ /* 0x040fe20003f66270 */
[----:B-----5:R-:W-:Y:S01]  /*4140*/  HMMA.16816.F32 R36, R8, R40, R68 ;  /* 0x000000280824723c */ /* 0x020fe20000001844 */
[----:B------:R-:W-:-:S02]  /*4150*/  ISETP.GE.AND P1, PT, R24, R0, PT ;  /* 0x000000001800720c */ /* 0x000fc40003f26270 */
[----:B----4-:R-:W-:Y:S02]  /*4160*/  LOP3.LUT R23, R3, 0x78, RZ, 0xfc, !PT ;  /* 0x0000007803177812 */ /* 0x010fe400078efcff */
[----:B------:R-:W-:Y:S02]  /*4170*/  FSEL R155, R155, -INF , !P4 ;  /* 0xff8000009b9b7808 */ /* 0x000fe40006000000 */
[----:B------:R-:W-:Y:S02]  /*4180*/  FSEL R164, R164, -INF , !P6 ;  /* 0xff800000a4a47808 */ /* 0x000fe40007000000 */
[C---:B------:R-:W-:Y:S02]  /*4190*/  ISETP.GE.AND P4, PT, R23.reuse, R2, PT ;  /* 0x000000021700720c */ /* 0x040fe40003f86270 */
[----:B------:R-:W-:Y:S01]  /*41a0*/  ISETP.GE.AND P6, PT, R23, R0, PT ;  /* 0x000000001700720c */ /* 0x000fe20003fc6270 */
[----:B------:R-:W-:Y:S01]  /*41b0*/  FMUL.FTZ R17, R17, UR6 ;  /* 0x0000000611117c20 */ /* 0x000fe20008410000 */
[----:B------:R-:W-:Y:S01]  /*41c0*/  LOP3.LUT R23, R3, 0x80, RZ, 0xfc, !PT ;  /* 0x0000008003177812 */ /* 0x000fe200078efcff */
[----:B------:R-:W-:Y:S01]  /*41d0*/  FMUL.FTZ R16, R16, UR6 ;  /* 0x0000000610107c20 */ /* 0x000fe20008410000 */
[----:B------:R-:W-:Y:S01]  /*41e0*/  FSEL R168, R168, -INF , !P1 ;  /* 0xff800000a8a87808 */ /* 0x000fe20004800000 */
[----:B--2---:R-:W-:Y:S01]  /*41f0*/  HMMA.16816.F32 R24, R8, R46, R64 ;  /* 0x0000002e0818723c */ /* 0x004fe20000001840 */
[----:B------:R-:W2:Y:S01]  /*4200*/  LDSM.16.M88.4 R44, [R21+0x9000] ;  /* 0x00900000152c783b */ /* 0x000ea20000000200 */
[----:B------:R-:W-:Y:S01]  /*4210*/  FSEL R162, R162, -INF , !P4 ;  /* 0xff800000a2a27808 */ /* 0x000fe20006000000 */
[----:B------:R4:W-:Y:S01]  /*4220*/  MUFU.TANH R62, R17 ;  /* 0x00000011003e7308 */ /* 0x0009e20000002400 */
[C---:B------:R-:W-:Y:S01]  /*4230*/  ISETP.GE.AND P1, PT, R23.reuse, R2, PT ;  /* 0x000000021700720c */ /* 0x040fe20003f26270 */
[----:B------:R-:W-:Y:S01]  /*4240*/  FMUL.FTZ R18, R18, UR6 ;  /* 0x0000000612127c20 */ /* 0x000fe20008410000 */
[----:B------:R-:W-:Y:S01]  /*4250*/  ISETP.GE.AND P4, PT, R23, R0, PT ;  /* 0x000000001700720c */ /* 0x000fe20003f86270 */
[----:B------:R-:W-:Y:S01]  /*4260*/  FMUL.FTZ R19, R19, UR6 ;  /* 0x0000000613137c20 */ /* 0x000fe20008410000 */
[----:B------:R-:W-:-:S02]  /*4270*/  LOP3.LUT R23, R3, 0x81, RZ, 0xfc, !PT ;  /* 0x0000008103177812 */ /* 0x000fc400078efcff */
[----:B------:R-:W-:Y:S01]  /*4280*/  FSEL R165, R165, -INF , !P6 ;  /* 0xff800000a5a57808 */ /* 0x000fe20007000000 */
[----:B------:R5:W3:Y:S01]  /*4290*/  MUFU.TANH R63, R16 ;  /* 0x00000010003f7308 */ /* 0x000ae20000002400 */
[----:B------:R-:W-:Y:S02]  /*42a0*/  ISETP.GE.AND P6, PT, R23, R2, PT ;  /* 0x000000021700720c */ /* 0x000fe40003fc6270 */
[----:B------:R-:W-:Y:S02]  /*42b0*/  FSEL R178, R178, -INF , !P4 ;  /* 0xff800000b2b27808 */ /* 0x000fe40006000000 */
[----:B------:R-:W-:Y:S02]  /*42c0*/  FSEL R170, R170, -INF , !P6 ;  /* 0xff800000aaaa7808 */ /* 0x000fe40007000000 */
[C---:B------:R-:W-:Y:S01]  /*42d0*/  LOP3.LUT R28, R3.reuse, 0x79, RZ, 0xfc, !PT ;  /* 0x00000079031c7812 */ /* 0x040fe200078efcff */
[----:B------:R1:W-:Y:S01]  /*42e0*/  MUFU.TANH R61, R18 ;  /* 0x00000012003d7308 */ /* 0x0003e20000002400 */
[----:B------:R-:W-:Y:S01]  /*42f0*/  HMMA.16816.F32 R24, R4, R50, R24 ;  /* 0x000000320418723c */ /* 0x000fe20000001818 */
[----:B------:R-:W3:Y:S01]  /*4300*/  LDSM.16.M88.4 R48, [R22+0x9800] ;  /* 0x009800001630783b */ /* 0x000ee20000000200 */
[----:B----4-:R-:W-:-:S02]  /*4310*/  LOP3.LUT R17, R3, 0x89, RZ, 0xfc, !PT ;  /* 0x0000008903117812 */ /* 0x010fc400078efcff */
[----:B------:R-:W-:Y:S02]  /*4320*/  FSEL R174, R174, -INF , !P1 ;  /* 0xff800000aeae7808 */ /* 0x000fe40004800000 */
[C---:B------:R-:W-:Y:S01]  /*4330*/  ISETP.GE.AND P4, PT, R17.reuse, R2, PT ;  /* 0x000000021100720c */ /* 0x040fe20003f86270 */
[----:B------:R-:W-:Y:S01]  /*4340*/  MUFU.TANH R60, R19 ;  /* 0x00000013003c7308 */ /* 0x000fe20000002400 */
[-C--:B------:R-:W-:Y:S01]  /*4350*/  ISETP.GE.AND P6, PT, R17, R0.reuse, PT ;  /* 0x000000001100720c */ /* 0x080fe20003fc6270 */
[----:B------:R-:W-:Y:S01]  /*4360*/  FMUL.FTZ R17, R32, UR6 ;  /* 0x0000000620117c20 */ /* 0x000fe20008410000 */
[----:B-----5:R-:W-:Y:S02]  /*4370*/  LOP3.LUT R16, R3, 0x88, RZ, 0xfc, !PT ;  /* 0x0000008803107812 */ /* 0x020fe400078efcff */
[----:B------:R-:W-:Y:S02]  /*4380*/  FSEL R167, R167, -INF , !P5 ;  /* 0xff800000a7a77808 */ /* 0x000fe40006800000 */
[----:B------:R-:W-:Y:S01]  /*4390*/  ISETP.GE.AND P1, PT, R16, R0, PT ;  /* 0x000000001000720c */ /* 0x000fe20003f26270 */
[----:B------:R4:W-:Y:S01]  /*43a0*/  MUFU.TANH R55, R17 ;  /* 0x0000001100377308 */ /* 0x0009e20000002400 */
[----:B------:R-:W-:Y:S01]  /*43b0*/  FSEL R161, R161, -INF , !P3 ;  /* 0xff800000a1a17808 */ /* 0x000fe20005800000 */
[----:B-1----:R-:W-:Y:S01]  /*43c0*/  FMUL.FTZ R18, R33, UR6 ;  /* 0x0000000621127c20 */ /* 0x002fe20008410000 */
[----:B------:R-:W-:-:S02]  /*43d0*/  ISETP.GE.AND P5, PT, R28, R2, PT ;  /* 0x000000021c00720c */ /* 0x000fc40003fa6270 */
[-C--:B------:R-:W-:Y:S02]  /*43e0*/  ISETP.GE.AND P3, PT, R28, R0.reuse, PT ;  /* 0x000000001c00720c */ /* 0x080fe40003f66270 */
[----:B------:R-:W-:Y:S01]  /*43f0*/  FSEL R175, R175, -INF , !P1 ;  /* 0xff800000afaf7808 */ /* 0x000fe20004800000 */
[----:B------:R1:W-:Y:S01]  /*4400*/  MUFU.TANH R54, R18 ;  /* 0x0000001200367308 */ /* 0x0003e20000002400 */
[----:B------:R-:W-:Y:S02]  /*4410*/  FSEL R171, R171, -INF , !P4 ;  /* 0xff800000abab7808 */ /* 0x000fe40006000000 */
[----:B------:R-:W-:Y:S02]  /*4420*/  FSEL R160, R160, -INF , !P5 ;  /* 0xff800000a0a07808 */ /* 0x000fe40006800000 */
[----:B------:R-:W-:Y:S02]  /*4430*/  FSEL R163, R163, -INF , !P3 ;  /* 0xff800000a3a37808 */ /* 0x000fe40005800000 */
[----:B------:R-:W-:Y:S01]  /*4440*/  ISETP.GE.AND P5, PT, R23, R0, PT ;  /* 0x000000001700720c */ /* 0x000fe20003fa6270 */
[----:B------:R-:W-:Y:S01]  /*4450*/  FMUL.FTZ R23, R27, UR6 ;  /* 0x000000061b177c20 */ /* 0x000fe20008410000 */
[----:B------:R-:W-:Y:S01]  /*4460*/  ISETP.GE.AND P3, PT, R16, R2, PT ;  /* 0x000000021000720c */ /* 0x000fe20003f66270 */
[----:B------:R5:W3:Y:S01]  /*4470*/  MUFU.TANH R64, R31 ;  /* 0x0000001f00407308 */ /* 0x000ae20000002400 */
[----:B----4-:R-:W-:-:S02]  /*4480*/  LOP3.LUT R17, R3, 0x91, RZ, 0xfc, !PT ;  /* 0x0000009103117812 */ /* 0x010fc400078efcff */
[----:B------:R-:W-:Y:S02]  /*4490*/  LOP3.LUT R16, R3, 0x90, RZ, 0xfc, !PT ;  /* 0x0000009003107812 */ /* 0x000fe400078efcff */
[C---:B------:R-:W-:Y:S02]  /*44a0*/  ISETP.GE.AND P1, PT, R17.reuse, R2, PT ;  /* 0x000000021100720c */ /* 0x040fe40003f26270 */
[----:B------:R-:W-:Y:S01]  /*44b0*/  ISETP.GE.AND P4, PT, R17, R0, PT ;  /* 0x000000001100720c */ /* 0x000fe20003f86270 */
[----:B------:R-:W-:Y:S01]  /*44c0*/  FMUL.FTZ R17, R34, UR6 ;  /* 0x0000000622117c20 */ /* 0x000fe20008410000 */
[----:B-1----:R-:W-:Y:S01]  /*44d0*/  FMUL.FTZ R18, R35, UR6 ;  /* 0x0000000623127c20 */ /* 0x002fe20008410000 */
[----:B------:R-:W-:Y:S01]  /*44e0*/  FSEL R177, R177, -INF , !P5 ;  /* 0xff800000b1b17808 */ /* 0x000fe20006800000 */
[----:B--2---:R-:W-:Y:S01]  /*44f0*/  HMMA.16816.F32 R32, R4, R44, R36 ;  /* 0x0000002c0420723c */ /* 0x004fe20000001824 */
[----:B------:R1:W2:Y:S01]  /*4500*/  LDSM.16.M88.4 R36, [R20+0x9800] ;  /* 0x009800001424783b */ /* 0x0002a20000000200 */
[----:B------:R-:W-:Y:S01]  /*4510*/  FSEL R173, R173, -INF , !P3 ;  /* 0xff800000adad7808 */ /* 0x000fe20005800000 */
[----:B------:R4:W2:Y:S01]  /*4520*/  MUFU.TANH R52, R17 ;  /* 0x0000001100347308 */ /* 0x0008a20000002400 */
[----:B------:R-:W-:-:S02]  /*4530*/  ISETP.GE.AND P5, PT, R16, R2, PT ;  /* 0x000000021000720c */ /* 0x000fc40003fa6270 */
[----:B------:R-:W-:Y:S02]  /*4540*/  ISETP.GE.AND P3, PT, R16, R0, PT ;  /* 0x000000001000720c */ /* 0x000fe40003f66270 */
[----:B------:R-:W-:Y:S01]  /*4550*/  LOP3.LUT R16, R3, 0x98, RZ, 0xfc, !PT ;  /* 0x0000009803107812 */ /* 0x000fe200078efcff */
[----:B-----5:R-:W-:Y:S01]  /*4560*/  HMMA.16816.F32 R28, R8, R42, R56 ;  /* 0x0000002a081c723c */ /* 0x020fe20000001838 */
[----:B------:R-:W-:Y:S01]  /*4570*/  FSEL R176, R176, -INF , !P6 ;  /* 0xff800000b0b07808 */ /* 0x000fe20007000000 */
[----:B------:R5:W2:Y:S01]  /*4580*/  MUFU.TANH R53, R18 ;  /* 0x0000001200357308 */ /* 0x000aa20000002400 */
[----:B------:R-:W-:Y:S02]  /*4590*/  FSEL R181, R181, -INF , !P5 ;  /* 0xff800000b5b57808 */ /* 0x000fe40006800000 */
[C---:B------:R-:W-:Y:S02]  /*45a0*/  ISETP.GE.AND P6, PT, R16.reuse, R2, PT ;  /* 0x000000021000720c */ /* 0x040fe40003fc6270 */
[----:B------:R-:W-:-:S02]  /*45b0*/  ISETP.GE.AND P5, PT, R16, R0, PT ;  /* 0x000000001000720c */ /* 0x000fc40003fa6270 */
[----:B------:R-:W-:Y:S01]  /*45c0*/  LOP3.LUT R16, R3, 0xa0, RZ, 0xfc, !PT ;  /* 0x000000a003107812 */ /* 0x000fe200078efcff */
[----:B------:R3:W-:Y:S01]  /*45d0*/  MUFU.TANH R43, R23 ;  /* 0x00000017002b7308 */ /* 0x0007e20000002400 */
[----:B------:R-:W-:Y:S02]  /*45e0*/  FSEL R183, R179, -INF , !P3 ;  /* 0xff800000b3b77808 */ /* 0x000fe40005800000 */
[----:B----4-:R-:W-:Y:S02]  /*45f0*/  LOP3.LUT R17, R3, 0x99, RZ, 0xfc, !PT ;  /* 0x0000009903117812 */ /* 0x010fe400078efcff */
[----:B------:R-:W-:Y:S01]  /*4600*/  FSEL R179, R184, -INF , !P1 ;  /* 0xff800000b8b37808 */ /* 0x000fe20004800000 */
[----:B-1----:R-:W-:Y:S01]  /*4610*/  FMUL.FTZ R20, R26, UR6 ;  /* 0x000000061a147c20 */ /* 0x002fe20008410000 */
[----:B------:R-:W-:Y:S02]  /*4620*/  FSEL R184, R172, -INF , !P4 ;  /* 0xff800000acb87808 */ /* 0x000fe40006000000 */
[----:B------:R-:W-:Y:S01]  /*4630*/  FSEL R166, R166, -INF , !P6 ;  /* 0xff800000a6a67808 */ /* 0x000fe20007000000 */
[----:B-----5:R-:W-:Y:S01]  /*4640*/  FMUL.FTZ R18, R24, UR6 ;  /* 0x0000000618127c20 */ /* 0x020fe20008410000 */
[C---:B------:R-:W-:Y:S01]  /*4650*/  ISETP.GE.AND P3, PT, R17.reuse, R2, PT ;  /* 0x000000021100720c */ /* 0x040fe20003f66270 */
[----:B------:R-:W-:Y:S01]  /*4660*/  MUFU.TANH R42, R20 ;  /* 0x00000014002a7308 */ /* 0x000fe20000002400 */
[----:B------:R-:W-:Y:S01]  /*4670*/  ISETP.GE.AND P1, PT, R17, R0, PT ;  /* 0x000000001100720c */ /* 0x000fe20003f26270 */
[----:B------:R-:W-:Y:S01]  /*4680*/  HMMA.16816.F32 R28, R4, R46, R28 ;  /* 0x0000002e041c723c */ /* 0x000fe2000000181c */
[----:B------:R-:W-:-:S02]  /*4690*/  ISETP.GE.AND P4, PT, R16, R2, PT ;  /* 0x000000021000720c */ /* 0x000fc40003f86270 */
[----:B------:R-:W-:Y:S01]  /*46a0*/  ISETP.GE.AND P6, PT, R16, R0, PT ;  /* 0x000000001000720c */ /* 0x000fe20003fc6270 */
[----:B---3--:R-:W-:Y:S01]  /*46b0*/  FMUL.FTZ R23, R32, UR6 ;  /* 0x0000000620177c20 */ /* 0x008fe20008410000 */
[C---:B------:R-:W-:Y:S01]  /*46c0*/  LOP3.LUT R17, R3.reuse, 0xa1, RZ, 0xfc, !PT ;  /* 0x000000a103117812 */ /* 0x040fe200078efcff */
[----:B------:R1:W3:Y:S01]  /*46d0*/  MUFU.TANH R45, R18 ;  /* 0x00000012002d7308 */ /* 0x0002e20000002400 */
[----:B------:R-:W-:Y:S02]  /*46e0*/  LOP3.LUT R16, R3, 0xa8, RZ, 0xfc, !PT ;  /* 0x000000a803107812 */ /* 0x000fe400078efcff */
[----:B------:R-:W-:Y:S02]  /*46f0*/  FSEL R172, R159, -INF , !P5 ;  /* 0xff8000009fac7808 */ /* 0x000fe40006800000 */
[----:B------:R-:W-:Y:S02]  /*4700*/  FSEL R169, R169, -INF , !P3 ;  /* 0xff800000a9a97808 */ /* 0x000fe40005800000 */
[----:B------:R-:W-:Y:S01]  /*4710*/  FSEL R159, R156, -INF , !P1 ;  /* 0xff8000009c9f7808 */ /* 0x000fe20004800000 */
[----:B------:R-:W-:Y:S01]  /*4720*/  MUFU.TANH R41, R23 ;  /* 0x0000001700297308 */ /* 0x000fe20000002400 */
[----:B------:R-:W-:-:S02]  /*4730*/  FSEL R141, R141, -INF , !P4 ;  /* 0xff8000008d8d7808 */ /* 0x000fc40006000000 */
[C---:B------:R-:W-:Y:S02]  /*4740*/  ISETP.GE.AND P5, PT, R17.reuse, R2, PT ;  /* 0x000000021100720c */ /* 0x040fe40003fa6270 */
[----:B------:R-:W-:Y:S01]  /*4750*/  ISETP.GE.AND P3, PT, R17, R0, PT ;  /* 0x000000001100720c */ /* 0x000fe20003f66270 */
[----:B------:R-:W-:Y:S01]  /*4760*/  FMUL.FTZ R29, R29, UR6 ;  /* 0x000000061d1d7c20 */ /* 0x000fe20008410000 */
[C---:B------:R-:W-:Y:S02]  /*4770*/  ISETP.GE.AND P1, PT, R16.reuse, R2, PT ;  /* 0x000000021000720c */ /* 0x040fe40003f26270 */
[----:B------:R-:W-:Y:S01]  /*4780*/  ISETP.GE.AND P4, PT, R16, R0, PT ;  /* 0x000000001000720c */ /* 0x000fe20003f86270 */
[----:B-1----:R-:W-:Y:S01]  /*4790*/  FMUL.FTZ R18, R25, UR6 ;  /* 0x0000000619127c20 */ /* 0x002fe20008410000 */
[C---:B------:R-:W-:Y:S01]  /*47a0*/  LOP3.LUT R22, R3.reuse, 0xa9, RZ, 0xfc, !PT ;  /* 0x000000a903167812 */ /* 0x040fe200078efcff */
[----:B------:R1:W4:Y:S01]  /*47b0*/  LDSM.16.M88.4 R24, [R21+0x9800] ;  /* 0x009800001518783b */ /* 0x0003220000000200 */
[----:B------:R-:W-:Y:S01]  /*47c0*/  LOP3.LUT R20, R3, 0xb0, RZ, 0xfc, !PT ;  /* 0x000000b003147812 */ /* 0x000fe200078efcff */
[----:B------:R5:W3:Y:S01]  /*47d0*/  MUFU.TANH R44, R18 ;  /* 0x00000012002c7308 */ /* 0x000ae20000002400 */
[----:B------:R-:W-:Y:S01]  /*47e0*/  FSEL R140, R140, -INF , !P5 ;  /* 0xff8000008c8c7808 */ /* 0x000fe20006800000 */
[----:B------:R-:W-:-:S04]  /*47f0*/  DEPBAR.LE SB0, 0x0 ;  /* 0x000080000000791a */ /* 0x000fc80000000000 */
[----:B------:R-:W-:Y:S02]  /*4800*/  FSEL R126, R126, -INF , !P3 ;  /* 0xff8000007e7e7808 */ /* 0x000fe40005800000 */
[----:B------:R-:W-:Y:S01]  /*4810*/  FSEL R104, R104, -INF , !P1 ;  /* 0xff80000068687808 */ /* 0x000fe20004800000 */
[----:B------:R-:W-:Y:S01]  /*4820*/  MUFU.TANH R29, R29 ;  /* 0x0000001d001d7308 */ /* 0x000fe20000002400 */
[----:B------:R-:W-:Y:S01]  /*4830*/  BAR.SYNC.DEFER_BLOCKING 0x0 ;  /* 0x0000000000007b1d */ /* 0x000fe20000010000 */
[----:B------:R-:W-:Y:S02]  /*4840*/  ISETP.GE.AND P5, PT, R22, R0, PT ;  /* 0x000000001600720c */ /* 0x000fe40003fa6270 */
[C---:B------:R-:W-:Y:S02]  /*4850*/  ISETP.GE.AND P3, PT, R20.reuse, R2, PT ;  /* 0x000000021400720c */ /* 0x040fe40003f66270 */
[----:B------:R-:W-:Y:S02]  /*4860*/  ISETP.GE.AND P1, PT, R20, R0, PT ;  /* 0x000000001400720c */ /* 0x000fe40003f26270 */
[----:B------:R-:W-:Y:S01]  /*4870*/  LOP3.LUT R20, R3, 0xb8, RZ, 0xfc, !PT ;  /* 0x000000b803147812 */ /* 0x000fe200078efcff */
[----:B-----5:R-:W-:Y:S01]  /*4880*/  HMMA.16816.F32 R16, R12, R48, R136 ;  /* 0x000000300c10723c */ /* 0x020fe20000001888 */
[----:B------:R-:W-:-:S02]  /*4890*/  FSEL R136, R134, -INF , !P6 ;  /* 0xff80000086887808 */ /* 0x000fc40007000000 */
[----:B------:R-:W-:Y:S01]  /*48a0*/  ISETP.GE.AND P6, PT, R22, R2, PT ;  /* 0x000000021600720c */ /* 0x000fe20003fc6270 */
[----:B-1----:R-:W-:Y:S01]  /*48b0*/  FMUL.FTZ R21, R33, UR6 ;  /* 0x0000000621157c20 */ /* 0x002fe20008410000 */
[----:B------:R-:W-:Y:S02]  /*48c0*/  LOP3.LUT R22, R3, 0xb1, RZ, 0xfc, !PT ;  /* 0x000000b103167812 */ /* 0x000fe400078efcff */
[----:B------:R-:W-:Y:S01]  /*48d0*/  FSEL R101, R101, -INF , !P4 ;  /* 0xff80000065657808 */ /* 0x000fe20006000000 */
[----:B------:R-:W-:Y:S01]  /*48e0*/  HMMA.16816.F32 R12, R12, R50, R148 ;  /* 0x000000320c0c723c */ /* 0x000fe20000001894 */
[----:B------:R-:W-:Y:S01]  /*48f0*/  FSEL R106, R106, -INF , !P6 ;  /* 0xff8000006a6a7808 */ /* 0x000fe20007000000 */
[----:B------:R2:W-:Y:S01]  /*4900*/  MUFU.TANH R40, R21 ;  /* 0x0000001500287308 */ /* 0x0005e20000002400 */
[----:B------:R-:W-:Y:S02]  /*4910*/  FSEL R86, R86, -INF , !P5 ;  /* 0xff80000056567808 */ /* 0x000fe40006800000 */
[----:B------:R-:W-:-:S02]  /*4920*/  FSEL R185, R84, -INF , !P3 ;  /* 0xff80000054b97808 */ /* 0x000fc40005800000 */
[C---:B------:R-:W-:Y:S02]  /*4930*/  ISETP.GE.AND P4, PT, R22.reuse, R2, PT ;  /* 0x000000021600720c */ /* 0x040fe40003f86270 */
[----:B------:R-:W-:Y:S02]  /*4940*/  ISETP.GE.AND P6, PT, R22, R0, PT ;  /* 0x000000001600720c */ /* 0x000fe40003fc6270 */
[C---:B------:R-:W-:Y:S02]  /*4950*/  ISETP.GE.AND P5, PT, R20.reuse, R2, PT ;  /* 0x000000021400720c */ /* 0x040fe40003fa6270 */
[----:B------:R-:W-:Y:S02]  /*4960*/  ISETP.GE.AND P3, PT, R20, R0, PT ;  /* 0x000000001400720c */ /* 0x000fe40003f66270 */
[----:B------:R-:W-:Y:S02]  /*4970*/  FSEL R187, R83, -INF , !P1 ;  /* 0xff80000053bb7808 */ /* 0x000fe40004800000 */
[----:B------:R-:W-:-:S02]  /*4980*/  FSEL R138, R85, -INF , !P4 ;  /* 0xff800000558a7808 */ /* 0x000fc40006000000 */
[----:B------:R-:W-:Y:S01]  /*4990*/  FSEL R186, R82, -INF , !P6 ;  /* 0xff80000052ba7808 */ /* 0x000fe20007000000 */
[C---:B--2---:R-:W-:Y:S01]  /*49a0*/  HMMA.16816.F32 R20, R8.reuse, R36, R16 ;  /* 0x000000240814723c */ /* 0x044fe20000001810 */
[C---:B------:R-:W-:Y:S01]  /*49b0*/  LOP3.LUT R17, R3.reuse, 0xb9, RZ, 0xfc, !PT ;  /* 0x000000b903117812 */ /* 0x040fe200078efcff */
[----:B------:R-:W-:Y:S01]  /*49c0*/  FMUL.FTZ R18, R34, UR6 ;  /* 0x0000000622127c20 */ /* 0x000fe20008410000 */
[----:B------:R-:W-:Y:S02]  /*49d0*/  LOP3.LUT R16, R3, 0xc0, RZ, 0xfc, !PT ;  /* 0x000000c003107812 */ /* 0x000fe400078efcff */
[C---:B------:R-:W-:Y:S01]  /*49e0*/  ISETP.GE.AND P1, PT, R17.reuse, R2, PT ;  /* 0x000000021100720c */ /* 0x040fe20003f26270 */
[----:B------:R1:W2:Y:S01]  /*49f0*/  MUFU.TANH R33, R18 ;  /* 0x0000001200217308 */ /* 0x0002a20000002400 */
[----:B------:R-:W-:Y:S01]  /*4a00*/  ISETP.GE.AND P4, PT, R17, R0, PT ;  /* 0x000000001100720c */ /* 0x000fe20003f86270 */
[----:B------:R-:W-:Y:S01]  /*4a10*/  HMMA.16816.F32 R8, R8, R38, R12 ;  /* 0x000000260808723c */ /* 0x000fe2000000180c */
[----:B------:R-:W-:Y:S01]  /*4a20*/  FMUL.FTZ R17, R35, UR6 ;  /* 0x0000000623117c20 */ /* 0x000fe20008410000 */
[----:B------:R-:W-:-:S02]  /*4a30*/  FSEL R139, R80, -INF , !P5 ;  /* 0xff800000508b7808 */ /* 0x000fc40006800000 */
[C---:B------:R-:W-:Y:S02]  /*4a40*/  ISETP.GE.AND P6, PT, R16.reuse, R2, PT ;  /* 0x000000021000720c */ /* 0x040fe40003fc6270 */
[----:B------:R-:W-:Y:S01]  /*4a50*/  ISETP.GE.AND P5, PT, R16, R0, PT ;  /* 0x000000001000720c */ /* 0x000fe20003fa6270 */
[----:B------:R5:W-:Y:S01]  /*4a60*/  MUFU.TANH R32, R17 ;  /* 0x0000001100207308 */ /* 0x000be20000002400 */
[----:B------:R-:W-:Y:S02]  /*4a70*/  LOP3.LUT R16, R3, 0xc8, RZ, 0xfc, !PT ;  /* 0x000000c803107812 */ /* 0x000fe400078efcff */
[----:B------:R-:W-:Y:S02]  /*4a80*/  FSEL R84, R81, -INF , !P1 ;  /* 0xff80000051547808 */ /* 0x000fe40004800000 */
[----:B----4-:R-:W-:Y:S01]  /*4a90*/  HMMA.16816.F32 R20, R4, R24, R20 ;  /* 0x000000180414723c */ /* 0x010fe20000001814 */
[----:B------:R-:W-:Y:S02]  /*4aa0*/  FSEL R85, R75, -INF , !P4 ;  /* 0xff8000004b557808 */ /* 0x000fe40006000000 */
[----:B------:R-:W-:Y:S01]  /*4ab0*/  FSEL R151, R74, -INF , !P6 ;  /* 0xff8000004a977808 */ /* 0x000fe20007000000 */
[----:B-1----:R-:W-:Y:S01]  /*4ac0*/  FMUL.FTZ R18, R28, UR6 ;  /* 0x000000061c127c20 */ /* 0x002fe20008410000 */
[----:B------:R-:W-:-:S02]  /*4ad0*/  ISETP.GE.AND P4, PT, R16, R2, PT ;  /* 0x000000021000720c */ /* 0x000fc40003f86270 */
[-C--:B------:R-:W-:Y:S01]  /*4ae0*/  ISETP.GE.AND P6, PT, R16, R0.reuse, PT ;  /* 0x000000001000720c */ /* 0x080fe20003fc6270 */
[----:B------:R-:W-:Y:S01]  /*4af0*/  HMMA.16816.F32 R4, R4, R26, R8 ;  /* 0x0000001a0404723c */ /* 0x000fe20000001808 */
[C---:B------:R-:W-:Y:S01]  /*4b00*/  LOP3.LUT R16, R3.reuse, 0xd0, RZ, 0xfc, !PT ;  /* 0x000000d003107812 */ /* 0x040fe200078efcff */
[----:B------:R1:W-:Y:S01]  /*4b10*/  MUFU.TANH R19, R18 ;  /* 0x0000001200137308 */ /* 0x0003e20000002400 */
[----:B------:R-:W-:Y:S02]  /*4b20*/  FSEL R137, R76, -INF , !P3 ;  /* 0xff8000004c897808 */ /* 0x000fe40005800000 */
[----:B-----5:R-:W-:Y:S02]  /*4b30*/  LOP3.LUT R17, R3, 0xc1, RZ, 0xfc, !PT ;  /* 0x000000c103117812 */ /* 0x020fe400078efcff */
[----:B------:R-:W-:Y:S02]  /*4b40*/  FSEL R150, R63, -INF , !P4 ;  /* 0xff8000003f967808 */ /* 0x000fe40006000000 */
[----:B------:R-:W-:-:S02]  /*4b50*/  ISETP.GE.AND P1, PT, R17, R0, PT ;  /* 0x000000001100720c */ /* 0x000fc40003f26270 */
[-C--:B------:R-:W-:Y:S01]  /*4b60*/  ISETP.GE.AND P3, PT, R17, R2.reuse, PT ;  /* 0x000000021100720c */ /* 0x080fe20003f66270 */
[----:B------:R-:W-:Y:S01]  /*4b70*/  FMUL.FTZ R9, R22, UR6 ;  /* 0x0000000616097c20 */ /* 0x000fe20008410000 */
[----:B------:R-:W-:Y:S01]  /*4b80*/  FSEL R189, R64, -INF , !P1 ;  /* 0xff80000040bd7808 */ /* 0x000fe20004800000 */
[----:B------:R-:W-:Y:S01]  /*4b90*/  FMUL.FTZ R14, R20, UR6 ;  /* 0x00000006140e7c20 */ /* 0x000fe20008410000 */
[C---:B------:R-:W-:Y:S01]  /*4ba0*/  ISETP.GE.AND P1, PT, R16.reuse, R2, PT ;  /* 0x000000021000720c */ /* 0x040fe20003f26270 */
[----:B------:R4:W-:Y:S01]  /*4bb0*/  MUFU.TANH R11, R9 ;  /* 0x00000009000b7308 */ /* 0x0009e20000002400 */
[----:B------:R-:W-:Y:S01]  /*4bc0*/  ISETP.GE.AND P4, PT, R16, R0, PT ;  /* 0x000000001000720c */ /* 0x000fe20003f86270 */
[----:B------:R-:W-:Y:S01]  /*4bd0*/  FMUL.FTZ R10, R23, UR6 ;  /* 0x00000006170a7c20 */ /* 0x000fe20008410000 */
[C---:B------:R-:W-:Y:S01]  /*4be0*/  LOP3.LUT R17, R3.reuse, 0xc9, RZ, 0xfc, !PT ;  /* 0x000000c903117812 */ /* 0x040fe200078efcff */
[----:B-1----:R-:W-:Y:S01]  /*4bf0*/  FMUL.FTZ R18, R30, UR6 ;  /* 0x000000061e127c20 */ /* 0x002fe20008410000 */
[----:B------:R-:W-:Y:S01]  /*4c00*/  LOP3.LUT R16, R3, 0xd1, RZ, 0xfc, !PT ;  /* 0x000000d103107812 */ /* 0x000fe200078efcff */
[----:B------:R-:W-:Y:S01]  /*4c10*/  FMUL.FTZ R4, R4, UR6 ;  /* 0x0000000604047c20 */ /* 0x000fe20008410000 */
[----:B------:R-:W-:Y:S01]  /*4c20*/  FSEL R190, R72, -INF , !P5 ;  /* 0xff80000048be7808 */ /* 0x000fe20006800000 */
[----:B------:R-:W-:Y:S01]  /*4c30*/  MUFU.TANH R14, R14 ;  /* 0x0000000e000e7308 */ /* 0x000fe20000002400 */
[----:B------:R-:W-:Y:S01]  /*4c40*/  FSEL R39, R61, -INF , !P6 ;  /* 0xff8000003d277808 */ /* 0x000fe20007000000 */
[----:B------:R-:W-:Y:S01]  /*4c50*/  FMUL.FTZ R5, R5, UR6 ;  /* 0x0000000605057c20 */ /* 0x000fe20008410000 */
[-C--:B------:R-:W-:Y:S01]  /*4c60*/  ISETP.GE.AND P5, PT, R17, R2.reuse, PT ;  /* 0x000000021100720c */ /* 0x080fe20003fa6270 */
[----:B------:R-:W-:Y:S01]  /*4c70*/  FMUL.FTZ R6, R6, UR6 ;  /* 0x0000000606067c20 */ /* 0x000fe20008410000 */
[----:B------:R-:W-:Y:S01]  /*4c80*/  ISETP.GE.AND P6, PT, R16, R2, PT ;  /* 0x000000021000720c */ /* 0x000fe20003fc6270 */
[----:B------:R-:W-:Y:S01]  /*4c90*/  FMUL.FTZ R7, R7, UR6 ;  /* 0x0000000607077c20 */ /* 0x000fe20008410000 */
[----:B------:R-:W-:Y:S01]  /*4ca0*/  LOP3.LUT R12, R3, 0xd9, RZ, 0xfc, !PT ;  /* 0x000000d9030c7812 */ /* 0x000fe200078efcff */
[----:B------:R-:W1:Y:S01]  /*4cb0*/  MUFU.TANH R18, R18 ;  /* 0x0000001200127308 */ /* 0x000e620000002400 */
[----:B------:R-:W-:-:S02]  /*4cc0*/  FSEL R149, R73, -INF , !P3 ;  /* 0xff80000049957808 */ /* 0x000fc40005800000 */
[-C--:B------:R-:W-:Y:S01]  /*4cd0*/  ISETP.GE.AND P3, PT, R17, R0.reuse, PT ;  /* 0x000000001100720c */ /* 0x080fe20003f66270 */
[----:B------:R-:W-:Y:S01]  /*4ce0*/  FMUL.FTZ R17, R31, UR6 ;  /* 0x000000061f117c20 */ /* 0x000fe20008410000 */
[----:B------:R-:W-:Y:S02]  /*4cf0*/  FSEL R38, R62, -INF , !P5 ;  /* 0xff8000003e267808 */ /* 0x000fe40006800000 */
[----:B------:R-:W-:Y:S01]  /*4d00*/  FSEL R198, R52, -INF , !P4 ;  /* 0xff80000034c67808 */ /* 0x000fe20006000000 */
[----:B------:R-:W-:Y:S01]  /*4d10*/  MUFU.TANH R10, R10 ;  /* 0x0000000a000a7308 */ /* 0x000fe20000002400 */
[----:B------:R-:W-:Y:S02]  /*4d20*/  FSEL R195, R54, -INF , !P6 ;  /* 0xff80000036c37808 */ /* 0x000fe40007000000 */
[----:B------:R-:W-:Y:S02]  /*4d30*/  ISETP.GE.AND P5, PT, R16, R0, PT ;  /* 0x000000001000720c */ /* 0x000fe40003fa6270 */
[----:B------:R-:W-:-:S02]  /*4d40*/  ISETP.GE.AND P4, PT, R12, R2, PT ;  /* 0x000000020c00720c */ /* 0x000fc40003f86270 */
[----:B------:R-:W-:Y:S01]  /*4d50*/  ISETP.GE.AND P6, PT, R12, R0, PT ;  /* 0x000000000c00720c */ /* 0x000fe20003fc6270 */
[----:B------:R-:W5:Y:S01]  /*4d60*/  MUFU.TANH R17, R17 ;  /* 0x0000001100117308 */ /* 0x000f620000002400 */
[C---:B------:R-:W-:Y:S02]  /*4d70*/  LOP3.LUT R13, R3.reuse, 0xd8, RZ, 0xfc, !PT ;  /* 0x000000d8030d7812 */ /* 0x040fe400078efcff */
[----:B------:R-:W-:Y:S02]  /*4d80*/  LOP3.LUT R12, R3, 0xe0, RZ, 0xfc, !PT ;  /* 0x000000e0030c7812 */ /* 0x000fe400078efcff */
[----:B------:R-:W-:Y:S02]  /*4d90*/  FSEL R188, R60, -INF , !P3 ;  /* 0xff8000003cbc7808 */ /* 0x000fe40005800000 */
[----:B------:R-:W-:Y:S01]  /*4da0*/  FSEL R194, R55, -INF , !P1 ;  /* 0xff80000037c27808 */ /* 0x000fe20004800000 */
[----:B------:R-:W-:Y:S01]  /*4db0*/  MUFU.TANH R5, R5 ;  /* 0x0000000500057308 */ /* 0x000fe20000002400 */
[----:B------:R-:W-:-:S02]  /*4dc0*/  FSEL R197, R53, -INF , !P5 ;  /* 0xff80000035c57808 */ /* 0x000fc40006800000 */
[C---:B------:R-:W-:Y:S02]  /*4dd0*/  ISETP.GE.AND P3, PT, R13.reuse, R2, PT ;  /* 0x000000020d00720c */ /* 0x040fe40003f66270 */
[----:B------:R-:W-:Y:S01]  /*4de0*/  ISETP.GE.AND P1, PT, R13, R0, PT ;  /* 0x000000000d00720c */ /* 0x000fe20003f26270 */
[----:B------:R-:W-:Y:S01]  /*4df0*/  FMUL.FTZ R13, R21, UR6 ;  /* 0x00000006150d7c20 */ /* 0x000fe20008410000 */
[----:B------:R-:W-:Y:S01]  /*4e00*/  ISETP.GE.AND P5, PT, R12, R2, PT ;  /* 0x000000020c00720c */ /* 0x000fe20003fa6270 */
[----:B------:R-:W-:Y:S01]  /*4e10*/  MUFU.TANH R6, R6 ;  /* 0x0000000600067308 */ /* 0x000fe20000002400 */
[C---:B----4-:R-:W-:Y:S02]  /*4e20*/  LOP3.LUT R9, R3.reuse, 0xe8, RZ, 0xfc, !PT ;  /* 0x000000e803097812 */ /* 0x050fe400078efcff */
[----:B------:R-:W-:Y:S02]  /*4e30*/  LOP3.LUT R8, R3, 0xe1, RZ, 0xfc, !PT ;  /* 0x000000e103087812 */ /* 0x000fe400078efcff */
[----:B---3--:R-:W-:-:S02]  /*4e40*/  FSEL R192, R45, -INF , !P3 ;  /* 0xff8000002dc07808 */ /* 0x008fc40005800000 */
[----:B------:R-:W-:Y:S01]  /*4e50*/  FSEL R193, R42, -INF , !P1 ;  /* 0xff8000002ac17808 */ /* 0x000fe20004800000 */
[----:B------:R-:W-:Y:S01]  /*4e60*/  MUFU.TANH R13, R13 ;  /* 0x0000000d000d7308 */ /* 0x000fe20000002400 */
[----:B------:R-:W-:Y:S02]  /*4e70*/  FSEL R191, R44, -INF , !P4 ;  /* 0xff8000002cbf7808 */ /* 0x000fe40006000000 */
[----:B------:R-:W-:Y:S02]  /*4e80*/  FSEL R196, R43, -INF , !P6 ;  /* 0xff8000002bc47808 */ /* 0x000fe40007000000 */
[----:B------:R-:W-:Y:S02]  /*4e90*/  FSEL R202, R41, -INF , !P5 ;  /* 0xff80000029ca7808 */ /* 0x000fe40006800000 */
[----:B------:R-:W-:Y:S01]  /*4ea0*/  ISETP.GE.AND P3, PT, R12, R0, PT ;  /* 0x000000000c00720c */ /* 0x000fe20003f66270 */
[----:B------:R-:W-:Y:S01]  /*4eb0*/  MUFU.TANH R7, R7 ;  /* 0x0000000700077308 */ /* 0x000fe20000002400 */
[----:B------:R-:W-:-:S02]  /*4ec0*/  ISETP.GE.AND P1, PT, R8, R2, PT ;  /* 0x000000020800720c */ /* 0x000fc40003f26270 */
[----:B------:R-:W-:Y:S02]  /*4ed0*/  ISETP.GE.AND P4, PT, R8, R0, PT ;  /* 0x000000000800720c */ /* 0x000fe40003f86270 */
[C---:B------:R-:W-:Y:S02]  /*4ee0*/  ISETP.GE.AND P6, PT, R9.reuse, R2, PT ;  /* 0x000000020900720c */ /* 0x040fe40003fc6270 */
[----:B------:R-:W-:Y:S02]  /*4ef0*/  ISETP.GE.AND P5, PT, R9, R0, PT ;  /* 0x000000000900720c */ /* 0x000fe40003fa6270 */
[----:B------:R-:W-:Y:S01]  /*4f00*/  LOP3.LUT R8, R3, 0xe9, RZ, 0xfc, !PT ;  /* 0x000000e903087812 */ /* 0x000fe200078efcff */
[----:B------:R3:W4:Y:S01]  /*4f10*/  MUFU.TANH R9, R4 ;  /* 0x0000000400097308 */ /* 0x0007220000002400 */
[----:B--2---:R-:W-:Y:S02]  /*4f20*/  FSEL R206, R33, -INF , !P3 ;  /* 0xff80000021ce7808 */ /* 0x004fe40005800000 */
[----:B------:R-:W-:-:S02]  /*4f30*/  ISETP.GE.AND P3, PT, R8, R2, PT ;  /* 0x000000020800720c */ /* 0x000fc40003f66270 */
[----:B------:R-:W-:Y:S02]  /*4f40*/  FSEL R201, R40, -INF , !P1 ;  /* 0xff80000028c97808 */ /* 0x000fe40004800000 */
[----:B-1----:R-:W-:Y:S02]  /*4f50*/  FSEL R204, R18, -INF , !P5 ;  /* 0xff80000012cc7808 */ /* 0x002fe40006800000 */
[----:B------:R-:W-:Y:S02]  /*4f60*/  FSEL R199, R29, -INF , !P3 ;  /* 0xff8000001dc77808 */ /* 0x000fe40005800000 */
[----:B------:R-:W-:Y:S02]  /*4f70*/  ISETP.GE.AND P1, PT, R8, R0, PT ;  /* 0x000000000800720c */ /* 0x000fe40003f26270 */
[----:B------:R-:W-:Y:S02]  /*4f80*/  LOP3.LUT R8, R3, 0xf0, RZ, 0xfc, !PT ;  /* 0x000000f003087812 */ /* 0x000fe400078efcff */
[----:B-----5:R-:W-:-:S02]  /*4f90*/  FSEL R203, R17, -INF , !P1 ;  /* 0xff80000011cb7808 */ /* 0x020fc40004800000 */
[----:B------:R-:W-:Y:S02]  /*4fa0*/  FSEL R205, R32, -INF , !P4 ;  /* 0xff80000020cd7808 */ /* 0x000fe40006000000 */
[C---:B---3--:R-:W-:Y:S02]  /*4fb0*/  LOP3.LUT R4, R3.reuse, 0xf1, RZ, 0xfc, !PT ;  /* 0x000000f103047812 */ /* 0x048fe400078efcff */
[-C--:B------:R-:W-:Y:S02]  /*4fc0*/  ISETP.GE.AND P4, PT, R8, R2.reuse, PT ;  /* 0x000000020800720c */ /* 0x080fe40003f86270 */
[C---:B------:R-:W-:Y:S02]  /*4fd0*/  ISETP.GE.AND P5, PT, R4.reuse, R2, PT ;  /* 0x000000020400720c */ /* 0x040fe40003fa6270 */
[----:B------:R-:W-:Y:S02]  /*4fe0*/  ISETP.GE.AND P3, PT, R4, R0, PT ;  /* 0x000000000400720c */ /* 0x000fe40003f66270 */
[----:B------:R-:W-:-:S02]  /*4ff0*/  LOP3.LUT R4, R3, 0xf8, RZ, 0xfc, !PT ;  /* 0x000000f803047812 */ /* 0x000fc400078efcff */
[----:B------:R-:W-:Y:S02]  /*5000*/  FSEL R200, R19, -INF , !P6 ;  /* 0xff80000013c87808 */ /* 0x000fe40007000000 */
[----:B------:R-:W-:Y:S02]  /*5010*/  ISETP.GE.AND P1, PT, R4, R2, PT ;  /* 0x000000020400720c */ /* 0x000fe40003f26270 */
[----:B------:R-:W-:Y:S02]  /*5020*/  ISETP.GE.AND P6, PT, R8, R0, PT ;  /* 0x000000000800720c */ /* 0x000fe40003fc6270 */
[----:B----4-:R-:W-:Y:S02]  /*5030*/  FSEL R208, R9, -INF , !P1 ;  /* 0xff80000009d07808 */ /* 0x010fe40004800000 */
[----:B------:R-:W-:Y:S02]  /*5040*/  ISETP.NE.AND P1, PT, R180, 0x1, PT ;  /* 0x00000001b400780c */ /* 0x000fe40003f25270 */
[----:B------:R-:W-:-:S02]  /*5050*/  FSEL R210, R14, -INF , !P4 ;  /* 0xff8000000ed27808 */ /* 0x000fc40006000000 */
[----:B------:R-:W-:Y:S02]  /*5060*/  ISETP.GE.AND P4, PT, R4, R0, PT ;  /* 0x000000000400720c */ /* 0x000fe40003f86270 */
[----:B------:R-:W-:Y:S02]  /*5070*/  LOP3.LUT R4, R3, 0xf9, RZ, 0xfc, !PT ;  /* 0x000000f903047812 */ /* 0x000fe400078efcff */
[----:B------:R-:W-:Y:S02]  /*5080*/  FSEL R214, R11, -INF , !P6 ;  /* 0xff8000000bd67808 */ /* 0x000fe40007000000 */
[----:B------:R-:W-:Y:S02]  /*5090*/  ISETP.GE.AND P6, PT, R3, R2, PT ;  /* 0x000000020300720c */ /* 0x000fe40003fc6270 */
[----:B------:R-:W-:Y:S02]  /*50a0*/  FSEL R209, R13, -INF , !P5 ;  /* 0xff8000000dd17808 */ /* 0x000fe40006800000 */
[----:B------:R-:W-:-:S02]  /*50b0*/  FSEL R213, R10, -INF , !P3 ;  /* 0xff8000000ad57808 */ /* 0x000fc40005800000 */
[C---:B------:R-:W-:Y:S02]  /*50c0*/  ISETP.GE.AND P5, PT, R4.reuse, R2, PT ;  /* 0x000000020400720c */ /* 0x040fe40003fa6270 */
        /* <DEDUP_REMOVED lines=16> */
[----:B------:R1:W-:Y:S04]  /*51d0*/  STL [R1+0xc], R217 ;  /* 0x00000cd901007387 */ /* 0x0003e80000100800 */
[----:B------:R1:W-:Y:S01]  /*51e0*/  STL [R1+0x8], R218 ;  /* 0x000008da01007387 */ /* 0x0003e20000100800 */
[----:B------:R-:W-:Y:S05]  /*51f0*/  BRA `(.L_x_1937) ;  /* 0x0000000400007947 */ /* 0x000fea0003800000 */
.L_x_1936:
[----:B------:R-:W1:Y:S01]  /*5200*/  LDC R9, c[0x0][0x4f0] ;  /* 0x00013c00ff097b82 */ /* 0x000e620000000800 */
[----:B------:R-:W-:Y:S01]  /*5210*/  LEA R7, R180, 0xfffffe00, 0x8 ;  /* 0xfffffe00b4077811 */ /* 0x000fe200078e40ff */
[----:B------:R-:W-:Y:S01]  /*5220*/  IMAD.MOV.U32 R10, RZ, RZ, R218 ;  /* 0x000000ffff0a7224 */ /* 0x000fe200078e00da */
[----:B------:R-:W-:Y:S02]  /*5230*/  IABS R5, R219 ;  /* 0x000000db00057213 */ /* 0x000fe40000000000 */
[----:B------:R-:W-:Y:S02]  /*5240*/  IABS R4, R7 ;  /* 0x0000000700047213 */ /* 0x000fe40000000000 */
[----:B------:R-:W-:Y:S02]  /*5250*/  MOV R11, R217 ;  /* 0x000000d9000b7202 */ /* 0x000fe40000000f00 */
        /* <DEDUP_REMOVED lines=8> */
[----:B------:R-:W-:-:S04]  /*52e0*/  IMAD.HI.U32 R2, R3, R0, R2 ;  /* 0x0000000003027227 */ /* 0x000fc800078e0002 */
[----:B------:R-:W-:Y:S02]  /*52f0*/  IMAD.MOV.U32 R3, RZ, RZ, R4 ;  /* 0x000000ffff037224 */ /* 0x000fe400078e0004 */
        /* <DEDUP_REMOVED lines=33> */
[----:B------:R-:W-:-:S05]  /*5510*/  SHF.R.S32.HI R2, RZ, 0x1f, R0 ;  /* 0x0000001fff027819 */ /* 0x000fca0000011400 */
[----:B-1----:R-:W-:Y:S02]  /*5520*/  IMAD R4, R2, UR14, RZ ;  /* 0x0000000e02047c24 */ /* 0x002fe4000f8e02ff */
[----:B------:R-:W-:-:S04]  /*5530*/  IMAD.WIDE.U32 R2, R0, UR14, RZ ;  /* 0x0000000e00027c25 */ /* 0x000fc8000f8e00ff */
[----:B------:R-:W-:-:S04]  /*5540*/  IMAD R0, R0, UR15, R4 ;  /* 0x0000000f00007c24 */ /* 0x000fc8000f8e0204 */
[----:B------:R-:W-:Y:S01]  /*5550*/  IMAD.IADD R3, R3, 0x1, R0 ;  /* 0x0000000103037824 */ /* 0x000fe200078e0200 */
[----:B--2---:R-:W-:-:S04]  /*5560*/  IADD3 R5, PT, PT, R6, -R5, RZ ;  /* 0x8000000506057210 */ /* 0x004fc80007ffe0ff */
[----:B------:R-:W-:Y:S01]  /*5570*/  SHF.R.S32.HI R4, RZ, 0x1f, R5 ;  /* 0x0000001fff047819 */ /* 0x000fe20000011405 */
[----:B------:R-:W-:-:S04]  /*5580*/  IMAD.WIDE.U32 R2, R5, UR16, R2 ;  /* 0x0000001005027c25 */ /* 0x000fc8000f8e0002 */
[----:B------:R-:W-:Y:S01]  /*5590*/  IMAD R0, R4, UR16, RZ ;  /* 0x0000001004007c24 */ /* 0x000fe2000f8e02ff */
[----:B------:R-:W-:-:S03]  /*55a0*/  LEA R11, P3, R2, R11, 0x1 ;  /* 0x0000000b020b7211 */ /* 0x000fc600078608ff */
[----:B------:R-:W-:-:S05]  /*55b0*/  IMAD R0, R5, UR17, R0 ;  /* 0x0000001105007c24 */ /* 0x000fca000f8e0200 */
[----:B------:R-:W-:-:S04]  /*55c0*/  IADD3 R0, PT, PT, R3, R0, RZ ;  /* 0x0000000003007210 */ /* 0x000fc80007ffe0ff */
[----:B------:R-:W-:-:S05]  /*55d0*/  LEA.HI.X R10, R2, R10, R0, 0x1, P3 ;  /* 0x0000000a020a7211 */ /* 0x000fca00018f0c00 */
[----:B------:R2:W-:Y:S04]  /*55e0*/  STL [R1+0x8], R10 ;  /* 0x0000080a01007387 */ /* 0x0005e80000100800 */
[----:B------:R2:W-:Y:S02]  /*55f0*/  STL [R1+0xc], R11 ;  /* 0x00000c0b01007387 */ /* 0x0005e40000100800 */
.L_x_1937:
[----:B------:R-:W3:Y:S04]  /*5600*/  LDL R0, [R1+0xc] ;  /* 0x00000c0001007983 */ /* 0x000ee80000100800 */
[----:B--2---:R-:W2:Y:S01]  /*5610*/  LDL R10, [R1+0x8] ;  /* 0x00000800010a7983 */ /* 0x004ea20000100800 */
[----:B---3--:R-:W-:-:S04]  /*5620*/  IADD3 R8, P3, PT, R0, UR7, RZ ;  /* 0x0000000700087c10 */ /* 0x008fc8000ff7e0ff */
[----:B--2---:R-:W-:Y:S02]  /*5630*/  IADD3.X R9, PT, PT, R10, UR4, RZ, P3, !PT ;  /* 0x000000040a097c10 */ /* 0x004fe40009ffe4ff */
[----:B------:R-:W-:-:S04]  /*5640*/  IADD3 R6, P3, PT, R8, UR7, RZ ;  /* 0x0000000708067c10 */ /* 0x000fc8000ff7e0ff */
[----:B------:R-:W-:Y:S02]  /*5650*/  IADD3.X R7, PT, PT, R9, UR4, RZ, P3, !PT ;  /* 0x0000000409077c10 */ /* 0x000fe40009ffe4ff */
        /* <DEDUP_REMOVED lines=10> */
[----:B------:R-:W-:Y:S01]  /*5700*/  IADD3 R20, P3, PT, R18, UR7, RZ ;  /* 0x0000000712147c10 */ /* 0x000fe2000ff7e0ff */
[----:B------:R-:W-:Y:S02]  /*5710*/  IMAD.MOV.U32 R11, RZ, RZ, R10 ;  /* 0x000000ffff0b7224 */ /* 0x000fe400078e000a */
[----:B------:R-:W-:Y:S01]  /*5720*/  IMAD.MOV.U32 R10, RZ, RZ, R0 ;  /* 0x000000ffff0a7224 */ /* 0x000fe200078e0000 */
[----:B------:R-:W-:Y:S02]  /*5730*/  IADD3.X R21, PT, PT, R19, UR4, RZ, P3, !PT ;  /* 0x0000000413157c10 */ /* 0x000fe40009ffe4ff */
[----:B------:R-:W-:Y:S02]  /*5740*/  IADD3 R16, P3, PT, R20, UR7, RZ ;  /* 0x0000000714107c10 */ /* 0x000fe4000ff7e0ff */
[----:B------:R-:W-:Y:S01]  /*5750*/  @!PT LDS RZ, [RZ] ;  /* 0x00000000fffff984 */ /* 0x000fe20000000800 */
[----:B------:R-:W-:Y:S01]  /*5760*/  @!PT LDS RZ, [RZ] ;  /* 0x00000000fffff984 */ /* 0x000fe20000000800 */
[----:B------:R-:W-:Y:S01]  /*5770*/  @!PT LDS RZ, [RZ] ;  /* 0x00000000fffff984 */ /* 0x000fe20000000800 */
[----:B------:R2:W-:Y:S02]  /*5780*/  LDGSTS.E.BYPASS.LTC128B.128 [R241+0x2000], desc[UR26][R10.64] ;  /* 0x020000000af17fae */ /* 0x0005e4000b981a1a */
[----:B------:R-:W-:-:S02]  /*5790*/  IADD3.X R17, PT, PT, R21, UR4, RZ, P3, !PT ;  /* 0x0000000415117c10 */ /* 0x000fc40009ffe4ff */
[----:B------:R3:W-:Y:S04]  /*57a0*/  LDGSTS.E.BYPASS.LTC128B.128 [R241+0x2800], desc[UR26][R8.64] ;  /* 0x0280000008f17fae */ /* 0x0007e8000b981a1a */
[----:B------:R4:W-:Y:S04]  /*57b0*/  LDGSTS.E.BYPASS.LTC128B.128 [R241+0x3000], desc[UR26][R6.64] ;  /* 0x0300000006f17fae */ /* 0x0009e8000b981a1a */
[----:B------:R5:W-:Y:S04]  /*57c0*/  LDGSTS.E.BYPASS.LTC128B.128 [R241+0x3800], desc[UR26][R4.64] ;  /* 0x0380000004f17fae */ /* 0x000be8000b981a1a */
[----:B------:R1:W-:Y:S04]  /*57d0*/  LDGSTS.E.BYPASS.LTC128B.128 [R241+0x4000], desc[UR26][R2.64] ;  /* 0x0400000002f17fae */ /* 0x0003e8000b981a1a */
[----:B------:R-:W-:Y:S04]  /*57e0*/  LDGSTS.E.BYPASS.LTC128B.128 [R241+0x4800], desc[UR26][R14.64] ;  /* 0x048000000ef17fae */ /* 0x000fe8000b981a1a */
[----:B------:R-:W-:Y:S01]  /*57f0*/  LDGSTS.E.BYPASS.LTC128B.128 [R241+0x5000], desc[UR26][R12.64] ;  /* 0x050000000cf17fae */ /* 0x000fe2000b981a1a */
[----:B--2---:R-:W-:-:S03]  /*5800*/  IADD3 R10, P3, PT, R16, UR7, RZ ;  /* 0x00000007100a7c10 */ /* 0x004fc6000ff7e0ff */
[----:B------:R-:W-:Y:S01]  /*5810*/  LDGSTS.E.BYPASS.LTC128B.128 [R241+0x5800], desc[UR26][R18.64] ;  /* 0x0580000012f17fae */ /* 0x000fe2000b981a1a */
[----:B------:R-:W-:-:S03]  /*5820*/  IADD3.X R11, PT, PT, R17, UR4, RZ, P3, !PT ;  /* 0x00000004110b7c10 */ /* 0x000fc60009ffe4ff */
[----:B------:R-:W-:Y:S01]  /*5830*/  LDGSTS.E.BYPASS.LTC128B.128 [R241+0x6000], desc[UR26][R20.64] ;  /* 0x0600000014f17fae */ /* 0x000fe2000b981a1a */
[----:B---3--:R-:W-:-:S03]  /*5840*/  IADD3 R8, P3, PT, R10, UR7, RZ ;  /* 0x000000070a087c10 */ /* 0x008fc6000ff7e0ff */
[----:B------:R-:W-:Y:S01]  /*5850*/  LDGSTS.E.BYPASS.LTC128B.128 [R241+0x6800], desc[UR26][R16.64] ;  /* 0x0680000010f17fae */ /* 0x000fe2000b981a1a */
[----:B------:R-:W-:Y:S02]  /*5860*/  IADD3.X R9, PT, PT, R11, UR4, RZ, P3, !PT ;  /* 0x000000040b097c10 */ /* 0x000fe40009ffe4ff */
[----:B----4-:R-:W-:Y:S01]  /*5870*/  IADD3 R6, P3, PT, R8, UR7, RZ ;  /* 0x0000000708067c10 */ /* 0x010fe2000ff7e0ff */
[----:B------:R2:W-:Y:S03]  /*5880*/  LDGSTS.E.BYPASS.LTC128B.128 [R241+0x7000], desc[UR26][R10.64] ;  /* 0x070000000af17fae */ /* 0x0005e6000b981a1a */
[----:B------:R-:W-:Y:S01]  /*5890*/  IADD3.X R7, PT, PT, R9, UR4, RZ, P3, !PT ;  /* 0x0000000409077c10 */ /* 0x000fe20009ffe4ff */
[----:B------:R3:W-:Y:S01]  /*58a0*/  LDGSTS.E.BYPASS.LTC128B.128 [R241+0x7800], desc[UR26][R8.64] ;  /* 0x0780000008f17fae */ /* 0x0007e2000b981a1a */
[----:B-----5:R-:W-:-:S03]  /*58b0*/  IADD3 R4, P3, PT, R6, UR7, RZ ;  /* 0x0000000706047c10 */ /* 0x020fc6000ff7e0ff */
[----:B------:R3:W-:Y:S01]  /*58c0*/  LDGSTS.E.BYPASS.LTC128B.128 [R241+0x8000], desc[UR26][R6.64] ;  /* 0x0800000006f17fae */ /* 0x0007e2000b981a1a */
[----:B------:R-:W-:Y:S02]  /*58d0*/  IADD3.X R5, PT, PT, R7, UR4, RZ, P3, !PT ;  /* 0x0000000407057c10 */ /* 0x000fe40009ffe4ff */
[----:B-1----:R-:W-:-:S03]  /*58e0*/  IADD3 R2, P3, PT, R4, UR7, RZ ;  /* 0x0000000704027c10 */ /* 0x002fc6000ff7e0ff */
[----:B------:R3:W-:Y:S01]  /*58f0*/  LDGSTS.E.BYPASS.LTC128B.128 [R241+0x8800], desc[UR26][R4.64] ;  /* 0x0880000004f17fae */ /* 0x0007e2000b981a1a */
[----:B------:R-:W-:-:S05]  /*5900*/  IADD3.X R3, PT, PT, R5, UR4, RZ, P3, !PT ;  /* 0x0000000405037c10 */ /* 0x000fca0009ffe4ff */
[----:B------:R3:W-:Y:S01]  /*5910*/  LDGSTS.E.BYPASS.LTC128B.128 [R241+0x9000], desc[UR26][R2.64] ;  /* 0x0900000002f17fae */ /* 0x0007e2000b981a1a */
[----:B--2---:R-:W-:-:S04]  /*5920*/  IADD3 R10, P3, PT, R2, UR7, RZ ;  /* 0x00000007020a7c10 */ /* 0x004fc8000ff7e0ff */
[----:B------:R-:W-:-:S05]  /*5930*/  IADD3.X R11, PT, PT, R3, UR4, RZ, P3, !PT ;  /* 0x00000004030b7c10 */ /* 0x000fca0009ffe4ff */
[----:B------:R3:W-:Y:S04]  /*5940*/  LDGSTS.E.BYPASS.LTC128B.128 [R241+0x9800], desc[UR26][R10.64] ;  /* 0x098000000af17fae */ /* 0x0007e8000b981a1a */
[----:B------:R-:W0:Y:S02]  /*5950*/  LDGDEPBAR ;  /* 0x00000000000079af */ /* 0x000e240000000000 */
.L_x_1935:
[----:B------:R-:W-:Y:S01]  /*5960*/  FMNMX3.FTZ R0, R22, R89, R88, !PT ;  /* 0x0000005916007276 */ /* 0x000fe20007810058 */
[----:B------:R-:W1:Y:S03]  /*5970*/  LDCU UR4, c[0x0][0x45c] ;  /* 0x00008b80ff0477ac */ /* 0x000e660008000800 */
[----:B------:R-:W-:-:S04]  /*5980*/  FMNMX3.FTZ R0, R0, R93, R99, !PT ;  /* 0x0000005d00007276 */ /* 0x000fc80007810063 */
[----:B---3--:R-:W-:Y:S02]  /*5990*/  FMNMX3.FTZ R2, R0, R96, R95, !PT ;  /* 0x0000006000027276 */ /* 0x008fe4000781005f */
        /* <DEDUP_REMOVED lines=57> */
[----:B------:R-:W-:Y:S02]  /*5d30*/  FMNMX.FTZ R36, R207, R36, !PT ;  /* 0x00000024cf247209 */ /* 0x000fe40007810000 */
[----:B------:R-:W-:-:S03]  /*5d40*/  FMNMX3.FTZ R0, R0, R203, R214, !PT ;  /* 0x000000cb00007276 */ /* 0x000fc600078100d6 */
[----:B------:R-:W2:Y:S01]  /*5d50*/  SHFL.BFLY PT, R2, R36, 0x2, 0x1f ;  /* 0x0c401f0024027f89 */ /* 0x000ea200000e0000 */
[----:B------:R-:W-:-:S04]  /*5d60*/  FMNMX3.FTZ R0, R0, R213, R212, !PT ;  /* 0x000000d500007276 */ /* 0x000fc800078100d4 */
[----:B------:R-:W-:-:S05]  /*5d70*/  FMNMX.FTZ R0, R211, R0, !PT ;  /* 0x00000000d3007209 */ /* 0x000fca0007810000 */
[----:B------:R-:W3:Y:S01]  /*5d80*/  SHFL.BFLY PT, R3, R0, 0x2, 0x1f ;  /* 0x0c401f0000037f89 */ /* 0x000ee200000e0000 */
[----:B--2---:R-:W-:-:S05]  /*5d90*/  FMNMX.FTZ R36, R36, R2, !PT ;  /* 0x0000000224247209 */ /* 0x004fca0007810000 */
[----:B------:R-:W2:Y:S01]  /*5da0*/  SHFL.BFLY PT, R2, R36, 0x1, 0x1f ;  /* 0x0c201f0024027f89 */ /* 0x000ea200000e0000 */
[----:B---3--:R-:W-:Y:S02]  /*5db0*/  FMNMX.FTZ R3, R0, R3, !PT ;  /* 0x0000000300037209 */ /* 0x008fe40007810000 */
[----:B------:R-:W-:-:S03]  /*5dc0*/  LOP3.LUT R0, R215, 0x200, R216, 0xf8, !PT ;  /* 0x00000200d7007812 */ /* 0x000fc600078ef8d8 */
[----:B------:R-:W3:Y:S01]  /*5dd0*/  SHFL.BFLY PT, R4, R3, 0x1, 0x1f ;  /* 0x0c201f0003047f89 */ /* 0x000ee200000e0000 */
[----:B------:R-:W-:-:S04]  /*5de0*/  LEA R134, R0, UR5, 0x1 ;  /* 0x0000000500867c11 */ /* 0x000fc8000f8e08ff */
[-C--:B------:R-:W-:Y:S01]  /*5df0*/  IADD3 R148, PT, PT, R130, R134.reuse, RZ ;  /* 0x0000008682947210 */ /* 0x080fe20007ffe0ff */
[----:B------:R-:W4:Y:S01]  /*5e00*/  LDSM.16.MT88.4 R8, [R134+0xa000] ;  /* 0x00a000008608783b */ /* 0x000f220000004200 */
[----:B------:R-:W-:-:S03]  /*5e10*/  IADD3 R156, PT, PT, R182, R134, RZ ;  /* 0x00000086b69c7210 */ /* 0x000fc60007ffe0ff */
[----:B------:R-:W5:Y:S01]  /*5e20*/  LDSM.16.MT88.4 R12, [R148+0xa000] ;  /* 0x00a00000940c783b */ /* 0x000f620000004200 */
[----:B------:R-:W-:Y:S02]  /*5e30*/  IADD3 R37, PT, PT, R130, R156, RZ ;  /* 0x0000009c82257210 */ /* 0x000fe40007ffe0ff */
[----:B--2---:R-:W-:Y:S01]  /*5e40*/  FMNMX.FTZ R36, R36, R2, !PT ;  /* 0x0000000224247209 */ /* 0x004fe20007810000 */
[----:B------:R-:W2:Y:S03]  /*5e50*/  LDSM.16.MT88.4 R28, [R156+0xa000] ;  /* 0x00a000009c1c783b */ /* 0x000ea60000004200 */
[C---:B------:R-:W-:Y:S01]  /*5e60*/  FSETP.NEU.FTZ.AND P3, PT, R36.reuse, -INF , PT ;  /* 0xff8000002400780b */ /* 0x040fe20003f7d000 */
[----:B-1----:R-:W-:Y:S01]  /*5e70*/  FMUL.FTZ R2, R36, UR4 ;  /* 0x0000000424027c20 */ /* 0x002fe20008410000 */
[----:B------:R-:W1:Y:S04]  /*5e80*/  LDSM.16.MT88.4 R24, [R37+0xa000] ;  /* 0x00a000002518783b */ /* 0x000e680000004200 */
[----:B------:R-:W-:Y:S01]  /*5e90*/  FSEL R2, R2, RZ, P3 ;  /* 0x000000ff02027208 */ /* 0x000fe20001800000 */
[----:B------:R-:W-:Y:S01]  /*5ea0*/  LDSM.16.MT88.4 R48, [R156+0xa800] ;  /* 0x00a800009c30783b */ /* 0x000fe20000004200 */
[----:B---3--:R-:W-:-:S03]  /*5eb0*/  FMNMX.FTZ R3, R3, R4, !PT ;  /* 0x0000000403037209 */ /* 0x008fc60007810000 */
[--C-:B------:R-:W-:Y:S01]  /*5ec0*/  FFMA.FTZ R4, R22, UR4, -R2.reuse ;  /* 0x0000000416047c23 */ /* 0x100fe20008010802 */
[C---:B------:R-:W-:Y:S01]  /*5ed0*/  FSETP.NEU.FTZ.AND P3, PT, R3.reuse, -INF , PT ;  /* 0xff8000000300780b */ /* 0x040fe20003f7d000 */
[----:B------:R-:W-:Y:S01]  /*5ee0*/  FMUL.FTZ R0, R3, UR4 ;  /* 0x0000000403007c20 */ /* 0x000fe20008410000 */
[--C-:B------:R-:W-:Y:S01]  /*5ef0*/  FFMA.FTZ R5, R89, UR4, -R2.reuse ;  /* 0x0000000459057c23 */ /* 0x100fe20008010802 */
[----:B------:R3:W4:Y:S01]  /*5f00*/  MUFU.EX2 R6, R4 ;  /* 0x0000000400067308 */ /* 0x0007220000000800 */
[----:B------:R-:W1:Y:S02]  /*5f10*/  LDSM.16.MT88.4 R20, [R134+0xa800] ;  /* 0x00a800008614783b */ /* 0x000e640000004200 */
[----:B------:R-:W-:Y:S01]  /*5f20*/  FSEL R0, R0, RZ, P3 ;  /* 0x000000ff00007208 */ /* 0x000fe20001800000 */
[----:B------:R5:W-:Y:S01]  /*5f30*/  MUFU.EX2 R89, R5 ;  /* 0x0000000500597308 */ /* 0x000be20000000800 */
[----:B------:R-:W-:Y:S01]  /*5f40*/  LDSM.16.MT88.4 R72, [R148+0xb000] ;  /* 0x00b000009448783b */ /* 0x000fe20000004200 */
[----:B---3--:R-:W-:Y:S01]  /*5f50*/  FFMA.FTZ R4, R88, UR4, -R2 ;  /* 0x0000000458047c23 */ /* 0x008fe20008010802 */
[----:B----4-:R-:W-:Y:S01]  /*5f60*/  MOV R88, R6 ;  /* 0x0000000600587202 */ /* 0x010fe20000000f00 */
[----:B------:R-:W-:-:S02]  /*5f70*/  FFMA.FTZ R6, R91, UR4, -R0 ;  /* 0x000000045b067c23 */ /* 0x000fc40008010800 */
[----:B------:R3:W4:Y:S01]  /*5f80*/  MUFU.EX2 R16, R4 ;  /* 0x0000000400107308 */ /* 0x0007220000000800 */
[----:B-----5:R-:W-:-:S03]  /*5f90*/  FFMA.FTZ R5, R93, UR4, -R2 ;  /* 0x000000045d057c23 */ /* 0x020fc60008010802 */
[----:B------:R-:W-:Y:S04]  /*5fa0*/  MUFU.EX2 R93, R6 ;  /* 0x00000006005d7308 */ /* 0x000fe80000000800 */
[----:B------:R5:W2:Y:S01]  /*5fb0*/  MUFU.EX2 R7, R5 ;  /* 0x0000000500077308 */ /* 0x000aa20000000800 */
[----:B---3--:R-:W-:Y:S01]  /*5fc0*/  FFMA.FTZ R4, R94, UR4, -R0 ;  /* 0x000000045e047c23 */ /* 0x008fe20008010800 */
[----:B----4-:R-:W-:-:S03]  /*5fd0*/  MOV R91, R16 ;  /* 0x00000010005b7202 */ /* 0x010fc60000000f00 */
[----:B------:R3:W4:Y:S01]  /*5fe0*/  MUFU.EX2 R94, R4 ;  /* 0x00000004005e7308 */ /* 0x0007220000000800 */
[----:B-----5:R-:W-:-:S04]  /*5ff0*/  FFMA.FTZ R5, R87, UR4, -R0 ;  /* 0x0000000457057c23 */ /* 0x020fc80008010800 */
[----:B------:R4:W-:Y:S01]  /*6000*/  MUFU.EX2 R87, R5 ;  /* 0x0000000500577308 */ /* 0x0009e20000000800 */
[----:B---3--:R-:W-:Y:S01]  /*6010*/  FFMA.FTZ R4, R90, UR4, -R0 ;  /* 0x000000045a047c23 */ /* 0x008fe20008010800 */
[----:B--2---:R-:W-:-:S03]  /*6020*/  MOV R90, R7 ;  /* 0x00000007005a7202 */ /* 0x004fc60000000f00 */
[----:B------:R2:W3:Y:S01]  /*6030*/  MUFU.EX2 R16, R4 ;  /* 0x0000000400107308 */ /* 0x0004e20000000800 */
[----:B------:R-:W-:Y:S02]  /*6040*/  F2FP.F16.F32.PACK_AB R6, R90, R91 ;  /* 0x0000005b5a06723e */ /* 0x000fe400000000ff */
[----:B----4-:R-:W-:Y:S02]  /*6050*/  F2FP.F16.F32.PACK_AB R5, R93, R94 ;  /* 0x0000005e5d05723e */ /* 0x010fe400000000ff */
[----:B--2---:R-:W-:Y:S02]  /*6060*/  F2FP.F16.F32.PACK_AB R4, R89, R88 ;  /* 0x000000585904723e */ /* 0x004fe400000000ff */
[----:B---3--:R-:W-:-:S07]  /*6070*/  F2FP.F16.F32.PACK_AB R7, R16, R87 ;  /* 0x000000571007723e */ /* 0x008fce00000000ff */
[C---:B------:R-:W-:Y:S01]  /*6080*/  HMMA.16816.F32 R32, R4.reuse, R8, RZ ;  /* 0x000000080420723c */ /* 0x040fe200000018ff */
[--C-:B------:R-:W-:Y:S01]  /*6090*/  FFMA.FTZ R8, R99, UR4, -R2.reuse ;  /* 0x0000000463087c23 */ /* 0x100fe20008010802 */
[----:B------:R-:W-:Y:S01]  /*60a0*/  FFMA.FTZ R9, R96, UR4, -R2 ;  /* 0x0000000460097c23 */ /* 0x000fe20008010802 */
[----:B------:R-:W-:Y:S02]  /*60b0*/  MOV R99, R16 ;  /* 0x0000001000637202 */ /* 0x000fe40000000f00 */
[----:B------:R2:W-:Y:S03]  /*60c0*/  MUFU.EX2 R130, R8 ;  /* 0x0000000800827308 */ /* 0x0005e60000000800 */
[----:B------:R-:W-:Y:S01]  /*60d0*/  HMMA.16816.F32 R44, R4, R10, RZ ;  /* 0x0000000a042c723c */ /* 0x000fe200000018ff */
[----:B------:R3:W4:Y:S01]  /*60e0*/  MUFU.EX2 R96, R9 ;  /* 0x0000000900607308 */ /* 0x0007220000000800 */
[----:B------:R-:W-:-:S04]  /*60f0*/  FFMA.FTZ R10, R100, UR4, -R0 ;  /* 0x00000004640a7c23 */ /* 0x000fc80008010800 */
[----:B------:R5:W-:Y:S02]  /*6100*/  MUFU.EX2 R251, R10 ;  /* 0x0000000a00fb7308 */ /* 0x000be40000000800 */
[----:B------:R-:W-:Y:S01]  /*6110*/  HMMA.16816.F32 R40, R4, R12, RZ ;  /* 0x0000000c0428723c */ /* 0x000fe200000018ff */
[----:B--2---:R-:W-:-:S04]  /*6120*/  FFMA.FTZ R8, R95, UR4, -R2 ;  /* 0x000000045f087c23 */ /* 0x004fc80008010802 */
[----:B------:R2:W-:Y:S01]  /*6130*/  MUFU.EX2 R182, R8 ;  /* 0x0000000800b67308 */ /* 0x0005e20000000800 */
[----:B---3--:R-:W-:Y:S02]  /*6140*/  FFMA.FTZ R9, R92, UR4, -R2 ;  /* 0x000000045c097c23 */ /* 0x008fe40008010802 */
[----:B------:R-:W-:Y:S01]  /*6150*/  HMMA.16816.F32 R16, R4, R14, RZ ;  /* 0x0000000e0410723c */ /* 0x000fe200000018ff */
[----:B------:R-:W3:Y:S01]  /*6160*/  LDSM.16.MT88.4 R12, [R148+0xa800] ;  /* 0x00a80000940c783b */ /* 0x000ee20000004200 */
[----:B------:R1:W-:Y:S01]  /*6170*/  MUFU.EX2 R217, R9 ;  /* 0x0000000900d97308 */ /* 0x0003e20000000800 */
[----:B-----5:R-:W-:-:S05]  /*6180*/  FFMA.FTZ R10, R111, UR4, -R0 ;  /* 0x000000046f0a7c23 */ /* 0x020fca0008010800 */
[----:B------:R-:W-:Y:S01]  /*6190*/  HMMA.16816.F32 R52, R4, R28, RZ ;  /* 0x0000001c0434723c */ /* 0x000fe200000018ff */
[----:B------:R5:W-:Y:S01]  /*61a0*/  MUFU.EX2 R236, R10 ;  /* 0x0000000a00ec7308 */ /* 0x000be20000000800 */
[----:B--2---:R-:W-:-:S04]  /*61b0*/  FFMA.FTZ R8, R102, UR4, -R0 ;  /* 0x0000000466087c23 */ /* 0x004fc80008010800 */
[----:B------:R2:W4:Y:S01]  /*61c0*/  MUFU.EX2 R249, R8 ;  /* 0x0000000800f97308 */ /* 0x0005220000000800 */
[--C-:B-1----:R-:W-:Y:S01]  /*61d0*/  FFMA.FTZ R9, R98, UR4, -R0.reuse ;  /* 0x0000000462097c23 */ /* 0x102fe20008010800 */
[----:B------:R-:W-:Y:S01]  /*61e0*/  HMMA.16816.F32 R60, R4, R30, RZ ;  /* 0x0000001e043c723c */ /* 0x000fe200000018ff */
[----:B------:R-:W1:Y:S02]  /*61f0*/  LDSM.16.MT88.4 R28, [R37+0xa800] ;  /* 0x00a80000251c783b */ /* 0x000e640000004200 */
[----:B------:R4:W-:Y:S01]  /*6200*/  MUFU.EX2 R250, R9 ;  /* 0x0000000900fa7308 */ /* 0x0009e20000000800 */
[----:B-----5:R-:W-:-:S04]  /*6210*/  FFMA.FTZ R10, R128, UR4, -R0 ;  /* 0x00000004800a7c23 */ /* 0x020fc80008010800 */
[----:B------:R-:W-:Y:S01]  /*6220*/  HMMA.16816.F32 R68, R4, R24, RZ ;  /* 0x000000180444723c */ /* 0x000fe200000018ff */
[----:B------:R5:W-:Y:S01]  /*6230*/  MUFU.EX2 R229, R10 ;  /* 0x0000000a00e57308 */ /* 0x000be20000000800 */
[----:B--2---:R-:W-:-:S04]  /*6240*/  FFMA.FTZ R8, R97, UR4, -R0 ;  /* 0x0000000461087c23 */ /* 0x004fc80008010800 */
[----:B------:R-:W2:Y:S02]  /*6250*/  MUFU.EX2 R252, R8 ;  /* 0x0000000800fc7308 */ /* 0x000ea40000000800 */
[----:B------:R-:W-:Y:S01]  /*6260*/  HMMA.16816.F32 R56, R4, R26, RZ ;  /* 0x0000001a0438723c */ /* 0x000fe200000018ff */
[----:B----4-:R-:W-:Y:S01]  /*6270*/  F2FP.F16.F32.PACK_AB R4, R96, R130 ;  /* 0x000000826004723e */ /* 0x010fe200000000ff */
[----:B------:R-:W-:Y:S01]  /*6280*/  FFMA.FTZ R9, R108, UR4, -R2 ;  /* 0x000000046c097c23 */ /* 0x000fe20008010802 */
[----:B------:R-:W-:Y:S02]  /*6290*/  F2FP.F16.F32.PACK_AB R5, R251, R249 ;  /* 0x000000f9fb05723e */ /* 0x000fe400000000ff */
[----:B------:R-:W-:Y:S01]  /*62a0*/  F2FP.F16.F32.PACK_AB R6, R217, R182 ;  /* 0x000000b6d906723e */ /* 0x000fe200000000ff */
[----:B------:R4:W-:Y:S01]  /*62b0*/  MUFU.EX2 R248, R9 ;  /* 0x0000000900f87308 */ /* 0x0009e20000000800 */
[----:B-----5:R-:W-:-:S04]  /*62c0*/  FFMA.FTZ R10, R132, UR4, -R0 ;  /* 0x00000004840a7c23 */ /* 0x020fc80008010800 */
[----:B------:R5:W-:Y:S01]  /*62d0*/  MUFU.EX2 R219, R10 ;  /* 0x0000000a00db7308 */ /* 0x000be20000000800 */
[----:B--2---:R-:W-:Y:S01]  /*62e0*/  F2FP.F16.F32.PACK_AB R7, R252, R250 ;  /* 0x000000fafc07723e */ /* 0x004fe200000000ff */
[----:B------:R-:W-:-:S04]  /*62f0*/  FFMA.FTZ R8, R110, UR4, -R2 ;  /* 0x000000046e087c23 */ /* 0x000fc80008010802 */
[----:B------:R2:W1:Y:S02]  /*6300*/  MUFU.EX2 R246, R8 ;  /* 0x0000000800f67308 */ /* 0x0004640000000800 */
[----:B------:R-:W-:Y:S01]  /*6310*/  HMMA.16816.F32 R76, R4, R22, R44 ;  /* 0x00000016044c723c */ /* 0x000fe2000000182c */
[----:B------:R-:W1:Y:S01]  /*6320*/  LDSM.16.MT88.4 R44, [R134+0xb000] ;  /* 0x00b00000862c783b */ /* 0x000e620000004200 */
[----:B----4-:R-:W-:Y:S01]  /*6330*/  FFMA.FTZ R9, R109, UR4, -R2 ;  /* 0x000000046d097c23 */ /* 0x010fe20008010802 */
[----:B-----5:R-:W-:-:S03]  /*6340*/  FFMA.FTZ R10, R144, UR4, -R0 ;  /* 0x00000004900a7c23 */ /* 0x020fc60008010800 */
[----:B------:R4:W-:Y:S01]  /*6350*/  MUFU.EX2 R247, R9 ;  /* 0x0000000900f77308 */ /* 0x0009e20000000800 */
[----:B------:R-:W-:Y:S01]  /*6360*/  MOV R144, R182 ;  /* 0x000000b600907202 */ /* 0x000fe20000000f00 */
[----:B------:R-:W-:Y:S01]  /*6370*/  HMMA.16816.F32 R80, R4, R20, R32 ;  /* 0x000000140450723c */ /* 0x000fe20000001820 */
[----:B------:R-:W5:Y:S01]  /*6380*/  LDSM.16.MT88.4 R32, [R156+0xb000] ;  /* 0x00b000009c20783b */ /* 0x000f620000004200 */
[----:B--2---:R-:W-:-:S04]  /*6390*/  FFMA.FTZ R8, R103, UR4, -R2 ;  /* 0x0000000467087c23 */ /* 0x004fc80008010802 */
[----:B------:R2:W-:Y:S02]  /*63a0*/  MUFU.EX2 R243, R8 ;  /* 0x0000000800f37308 */ /* 0x0005e40000000800 */
[----:B---3--:R-:W-:Y:S01]  /*63b0*/  HMMA.16816.F32 R64, R4, R12, R40 ;  /* 0x0000000c0440723c */ /* 0x008fe20000001828 */
[----:B----4-:R-:W-:-:S04]  /*63c0*/  FFMA.FTZ R9, R124, UR4, -R0 ;  /* 0x000000047c097c23 */ /* 0x010fc80008010800 */
[----:B------:R3:W-:Y:S03]  /*63d0*/  MUFU.EX2 R235, R9 ;  /* 0x0000000900eb7308 */ /* 0x0007e60000000800 */
[----:B------:R-:W-:Y:S01]  /*63e0*/  HMMA.16816.F32 R20, R4, R14, R16 ;  /* 0x0000000e0414723c */ /* 0x000fe20000001810 */
[----:B------:R-:W4:Y:S01]  /*63f0*/  LDSM.16.MT88.4 R12, [R37+0xb000] ;  /* 0x00b00000250c783b */ /* 0x000f220000004200 */
[----:B--2---:R-:W-:-:S06]  /*6400*/  FFMA.FTZ R8, R125, UR4, -R0 ;  /* 0x000000047d087c23 */ /* 0x004fcc0008010800 */
[----:B------:R-:W-:Y:S01]  /*6410*/  HMMA.16816.F32 R16, R4, R48, R52 ;  /* 0x000000300410723c */ /* 0x000fe20000001834 */
[----:B------:R2:W5:Y:S01]  /*6420*/  MUFU.EX2 R242, R8 ;  /* 0x0000000800f27308 */ /* 0x0005620000000800 */
[----:B------:R-:W-:Y:S01]  /*6430*/  LDSM.16.MT88.4 R52, [R148+0xb800] ;  /* 0x00b800009434783b */ /* 0x000fe20000004200 */
[----:B---3--:R-:W-:-:S05]  /*6440*/  FFMA.FTZ R9, R115, UR4, -R2 ;  /* 0x0000000473097c23 */ /* 0x008fca0008010802 */
[----:B-1----:R-:W-:Y:S01]  /*6450*/  HMMA.16816.F32 R24, R4, R28, R68 ;  /* 0x0000001c0418723c */ /* 0x002fe20000001844 */
[----:B------:R1:W-:Y:S01]  /*6460*/  MUFU.EX2 R233, R9 ;  /* 0x0000000900e97308 */ /* 0x0003e20000000800 */
[----:B--2---:R-:W-:-:S06]  /*6470*/  FFMA.FTZ R8, R105, UR4, -R0 ;  /* 0x0000000469087c23 */ /* 0x004fcc0008010800 */
[----:B------:R-:W-:Y:S01]  /*6480*/  HMMA.16816.F32 R40, R4, R50, R60 ;  /* 0x000000320428723c */ /* 0x000fe2000000183c */
[----:B------:R-:W2:Y:S01]  /*6490*/  MUFU.EX2 R234, R8 ;  /* 0x0000000800ea7308 */ /* 0x000ea20000000800 */
[----:B-1----:R-:W-:-:S06]  /*64a0*/  FFMA.FTZ R9, R107, UR4, -R2 ;  /* 0x000000046b097c23 */ /* 0x002fcc0008010802 */
[----:B------:R-:W-:Y:S01]  /*64b0*/  HMMA.16816.F32 R28, R4, R30, R56 ;  /* 0x0000001e041c723c */ /* 0x000fe20000001838 */
[----:B------:R-:W-:Y:S02]  /*64c0*/  F2FP.F16.F32.PACK_AB R4, R248, R246 ;  /* 0x000000f6f804723e */ /* 0x000fe400000000ff */
[----:B-----5:R-:W-:Y:S01]  /*64d0*/  F2FP.F16.F32.PACK_AB R5, R236, R242 ;  /* 0x000000f2ec05723e */ /* 0x020fe200000000ff */
[----:B------:R1:W-:Y:S01]  /*64e0*/  MUFU.EX2 R231, R9 ;  /* 0x0000000900e77308 */ /* 0x0003e20000000800 */
[----:B------:R-:W-:Y:S02]  /*64f0*/  F2FP.F16.F32.PACK_AB R6, R247, R243 ;  /* 0x000000f3f706723e */ /* 0x000fe400000000ff */
[----:B--2---:R-:W-:Y:S01]  /*6500*/  F2FP.F16.F32.PACK_AB R7, R234, R235 ;  /* 0x000000ebea07723e */ /* 0x004fe200000000ff */
[----:B------:R-:W-:-:S04]  /*6510*/  FFMA.FTZ R8, R127, UR4, -R2 ;  /* 0x000000047f087c23 */ /* 0x000fc80008010802 */
[----:B------:R2:W3:Y:S02]  /*6520*/  MUFU.EX2 R230, R8 ;  /* 0x0000000800e67308 */ /* 0x0004e40000000800 */
[----:B------:R-:W-:Y:S01]  /*6530*/  HMMA.16816.F32 R48, R4, R44, R80 ;  /* 0x0000002c0430723c */ /* 0x000fe20000001850 */
[----:B-1----:R-:W-:-:S04]  /*6540*/  FFMA.FTZ R9, R114, UR4, -R0 ;  /* 0x0000000472097c23 */ /* 0x002fc80008010800 */
[----:B------:R1:W-:Y:S03]  /*6550*/  MUFU.EX2 R228, R9 ;  /* 0x0000000900e47308 */ /* 0x0003e60000000800 */
[----:B------:R-:W-:Y:S01]  /*6560*/  HMMA.16816.F32 R56, R4, R46, R76 ;  /* 0x0000002e0438723c */ /* 0x000fe2000000184c */
[----:B------:R-:W5:Y:S01]  /*6570*/  LDSM.16.MT88.4 R44, [R134+0xb800] ;  /* 0x00b80000862c783b */ /* 0x000f620000004200 */
[----:B--2---:R-:W-:-:S06]  /*6580*/  FFMA.FTZ R8, R113, UR4, -R2 ;  /* 0x0000000471087c23 */ /* 0x004fcc0008010802 */
[----:B------:R-:W-:Y:S01]  /*6590*/  HMMA.16816.F32 R60, R4, R32, R16 ;  /* 0x00000020043c723c */ /* 0x000fe20000001810 */
[----:B------:R-:W2:Y:S01]  /*65a0*/  LDSM.16.MT88.4 R16, [R37+0xb800] ;  /* 0x00b800002510783b */ /* 0x000ea20000004200 */
[----:B------:R3:W-:Y:S01]  /*65b0*/  MUFU.EX2 R232, R8 ;  /* 0x0000000800e87308 */ /* 0x0007e20000000800 */
[----:B-1----:R-:W-:-:S05]  /*65c0*/  FFMA.FTZ R9, R116, UR4, -R2 ;  /* 0x0000000474097c23 */ /* 0x002fca0008010802 */
[----:B----4-:R-:W-:Y:S01]  /*65d0*/  HMMA.16816.F32 R24, R4, R12, R24 ;  /* 0x0000000c0418723c */ /* 0x010fe20000001818 */
[----:B------:R1:W-:Y:S01]  /*65e0*/  MUFU.EX2 R224, R9 ;  /* 0x0000000900e07308 */ /* 0x0003e20000000800 */
[----:B---3--:R-:W-:-:S06]  /*65f0*/  FFMA.FTZ R8, R129, UR4, -R0 ;  /* 0x0000000481087c23 */ /* 0x008fcc0008010800 */
[----:B------:R-:W-:Y:S01]  /*6600*/  HMMA.16816.F32 R64, R4, R72, R64 ;  /* 0x000000480440723c */ /* 0x000fe20000001840 */
[----:B------:R3:W4:Y:S01]  /*6610*/  MUFU.EX2 R226, R8 ;  /* 0x0000000800e27308 */ /* 0x0007220000000800 */
[----:B-1----:R-:W-:-:S06]  /*6620*/  FFMA.FTZ R9, R117, UR4, -R2 ;  /* 0x0000000475097c23 */ /* 0x002fcc0008010802 */
[C---:B------:R-:W-:Y:S01]  /*6630*/  HMMA.16816.F32 R12, R4.reuse, R14, R28 ;  /* 0x0000000e040c723c */ /* 0x040fe2000000181c */
[----:B------:R1:W-:Y:S07]  /*6640*/  MUFU.EX2 R225, R9 ;  /* 0x0000000900e17308 */ /* 0x0003ee0000000800 */
[C---:B------:R-:W-:Y:S01]  /*6650*/  HMMA.16816.F32 R72, R4.reuse, R74, R20 ;  /* 0x0000004a0448723c */ /* 0x040fe20000001814 */
[--C-:B---3--:R-:W-:Y:S01]  /*6660*/  FFMA.FTZ R8, R112, UR4, -R0.reuse ;  /* 0x0000000470087c23 */ /* 0x108fe20008010800 */
[----:B------:R-:W3:Y:S03]  /*6670*/  LDSM.16.MT88.4 R20, [R156+0xb800] ;  /* 0x00b800009c14783b */ /* 0x000ee60000004200 */
[----:B------:R5:W2:Y:S03]  /*6680*/  MUFU.EX2 R227, R8 ;  /* 0x0000000800e37308 */ /* 0x000aa60000000800 */
[----:B------:R-:W-:Y:S01]  /*6690*/  HMMA.16816.F32 R68, R4, R34, R40 ;  /* 0x000000220444723c */ /* 0x000fe20000001828 */
[----:B------:R-:W3:Y:S01]  /*66a0*/  LDSM.16.MT88.4 R32, [R134+0xc000] ;  /* 0x00c000008620783b */ /* 0x000ee20000004200 */
[----:B------:R-:W-:Y:S01]  /*66b0*/  F2FP.F16.F32.PACK_AB R4, R233, R230 ;  /* 0x000000e6e904723e */ /* 0x000fe200000000ff */
[----:B-1----:R-:W-:Y:S01]  /*66c0*/  FFMA.FTZ R9, R131, UR4, -R0 ;  /* 0x0000000483097c23 */ /* 0x002fe20008010800 */
[----:B----4-:R-:W-:-:S02]  /*66d0*/  F2FP.F16.F32.PACK_AB R5, R229, R226 ;  /* 0x000000e2e505723e */ /* 0x010fc400000000ff */
[----:B------:R-:W-:Y:S01]  /*66e0*/  F2FP.F16.F32.PACK_AB R6, R231, R232 ;  /* 0x000000e8e706723e */ /* 0x000fe200000000ff */
[----:B------:R1:W-:Y:S01]  /*66f0*/  MUFU.EX2 R221, R9 ;  /* 0x0000000900dd7308 */ /* 0x0003e20000000800 */
[----:B-----5:R-:W-:Y:S01]  /*6700*/  FFMA.FTZ R8, R119, UR4, -R2 ;  /* 0x0000000477087c23 */ /* 0x020fe20008010802 */
[----:B--2---:R-:W-:-:S03]  /*6710*/  F2FP.F16.F32.PACK_AB R7, R227, R228 ;  /* 0x000000e4e307723e */ /* 0x004fc600000000ff */
[----:B------:R2:W4:Y:S04]  /*6720*/  MUFU.EX2 R222, R8 ;  /* 0x0000000800de7308 */ /* 0x0005280000000800 */
[----:B------:R-:W-:Y:S01]  /*6730*/  HMMA.16816.F32 R28, R4, R44, R48 ;  /* 0x0000002c041c723c */ /* 0x000fe20000001830 */
[----:B-1----:R-:W-:-:S04]  /*6740*/  FFMA.FTZ R9, R142, UR4, -R2 ;  /* 0x000000048e097c23 */ /* 0x002fc80008010802 */
[----:B------:R1:W-:Y:S03]  /*6750*/  MUFU.EX2 R216, R9 ;  /* 0x0000000900d87308 */ /* 0x0003e60000000800 */
[----:B------:R-:W-:Y:S01]  /*6760*/  HMMA.16816.F32 R40, R4, R46, R56 ;  /* 0x0000002e0428723c */ /* 0x000fe20000001838 */
[----:B------:R-:W5:Y:S01]  /*6770*/  LDSM.16.MT88.4 R56, [R148+0xc000] ;  /* 0x00c000009438783b */ /* 0x000f620000004200 */
[----:B--2---:R-:W-:-:S04]  /*6780*/  FFMA.FTZ R8, R118, UR4, -R2 ;  /* 0x0000000476087c23 */ /* 0x004fc80008010802 */
[----:B------:R2:W-:Y:S02]  /*6790*/  MUFU.EX2 R223, R8 ;  /* 0x0000000800df7308 */ /* 0x0005e40000000800 */
[----:B------:R-:W-:Y:S01]  /*67a0*/  HMMA.16816.F32 R48, R4, R16, R24 ;  /* 0x000000100430723c */ /* 0x000fe20000001818 */
[----:B------:R-:W-:Y:S01]  /*67b0*/  LDSM.16.MT88.4 R24, [R134+0xc800] ;  /* 0x00c800008618783b */ /* 0x000fe20000004200 */
[----:B-1----:R-:W-:-:S06]  /*67c0*/  FFMA.FTZ R9, R121, UR4, -R2 ;  /* 0x0000000479097c23 */ /* 0x002fcc0008010802 */
[----:B------:R-:W-:Y:S01]  /*67d0*/  HMMA.16816.F32 R12, R4, R18, R12 ;  /* 0x00000012040c723c */ /* 0x000fe2000000180c */
[----:B------:R-:W1:Y:S01]  /*67e0*/  LDSM.16.MT88.4 R16, [R37+0xc000] ;  /* 0x00c000002510783b */ /* 0x000e620000004200 */
[----:B--2---:R-:W-:-:S06]  /*67f0*/  FFMA.FTZ R8, R133, UR4, -R0 ;  /* 0x0000000485087c23 */ /* 0x004fcc0008010800 */
[C---:B------:R-:W-:Y:S01]  /*6800*/  HMMA.16816.F32 R44, R4.reuse, R52, R64 ;  /* 0x00000034042c723c */ /* 0x040fe20000001840 */
[----:B------:R-:W2:Y:S01]  /*6810*/  LDSM.16.MT88.4 R64, [R156+0xc000] ;  /* 0x00c000009c40783b */ /* 0x000ea20000004200 */
[----:B------:R4:W5:Y:S06]  /*6820*/  MUFU.EX2 R11, R8 ;  /* 0x00000008000b7308 */ /* 0x00096c0000000800 */
[----:B------:R-:W-:Y:S01]  /*6830*/  HMMA.16816.F32 R52, R4, R54, R72 ;  /* 0x000000360434723c */ /* 0x000fe20000001848 */
[----:B----4-:R-:W-:-:S07]  /*6840*/  FFMA.FTZ R8, R120, UR4, -R0 ;  /* 0x0000000478087c23 */ /* 0x010fce0008010800 */
[C---:B---3--:R-:W-:Y:S01]  /*6850*/  HMMA.16816.F32 R60, R4.reuse, R20, R60 ;  /* 0x00000014043c723c */ /* 0x048fe2000000183c */
[----:B------:R3:W4:Y:S07]  /*6860*/  MUFU.EX2 R220, R8 ;  /* 0x0000000800dc7308 */ /* 0x00072e0000000800 */
[----:B------:R-:W-:Y:S01]  /*6870*/  HMMA.16816.F32 R68, R4, R22, R68 ;  /* 0x000000160444723c */ /* 0x000fe20000001844 */
[----:B------:R-:W-:Y:S02]  /*6880*/  F2FP.F16.F32.PACK_AB R4, R224, R222 ;  /* 0x000000dee004723e */ /* 0x000fe400000000ff */
[----:B-----5:R-:W-:-:S02]  /*6890*/  F2FP.F16.F32.PACK_AB R5, R219, R11 ;  /* 0x0000000bdb05723e */ /* 0x020fc400000000ff */
[----:B------:R-:W-:Y:S01]  /*68a0*/  F2FP.F16.F32.PACK_AB R6, R225, R223 ;  /* 0x000000dfe106723e */ /* 0x000fe200000000ff */
[----:B---3--:R-:W-:Y:S01]  /*68b0*/  FFMA.FTZ R8, R135, UR4, -R2 ;  /* 0x0000000487087c23 */ /* 0x008fe20008010802 */
[----:B----4-:R-:W-:-:S03]  /*68c0*/  F2FP.F16.F32.PACK_AB R7, R220, R221 ;  /* 0x000000dddc07723e */ /* 0x010fc600000000ff */
[----:B------:R3:W4:Y:S04]  /*68d0*/  MUFU.EX2 R215, R8 ;  /* 0x0000000800d77308 */ /* 0x0007280000000800 */
[C---:B------:R-:W-:Y:S08]  /*68e0*/  HMMA.16816.F32 R20, R4.reuse, R32, R28 ;  /* 0x000000200414723c */ /* 0x040ff0000000181c */
[----:B------:R-:W-:Y:S01]  /*68f0*/  HMMA.16816.F32 R28, R4, R34, R40 ;  /* 0x00000022041c723c */ /* 0x000fe20000001828 */
[----:B---3--:R-:W-:-:S04]  /*6900*/  FFMA.FTZ R8, R122, UR4, -R2 ;  /* 0x000000047a087c23 */ /* 0x008fc80008010802 */
[----:B------:R3:W-:Y:S03]  /*6910*/  MUFU.EX2 R218, R8 ;  /* 0x0000000800da7308 */ /* 0x0007e60000000800 */
[C---:B------:R-:W-:Y:S01]  /*6920*/  HMMA.16816.F32 R32, R4.reuse, R56, R44 ;  /* 0x000000380420723c */ /* 0x040fe2000000182c */
[----:B------:R-:W5:Y:S07]  /*6930*/  LDSM.16.MT88.4 R44, [R148+0xc800] ;  /* 0x00c80000942c783b */ /* 0x000f6e0000004200 */
[----:B------:R-:W-:Y:S01]  /*6940*/  HMMA.16816.F32 R72, R4, R58, R52 ;  /* 0x0000003a0448723c */ /* 0x000fe20000001834 */
[----:B---3--:R-:W-:Y:S01]  /*6950*/  FFMA.FTZ R8, R145, UR4, -R0 ;  /* 0x0000000491087c23 */ /* 0x008fe20008010800 */
[----:B------:R-:W-:-:S02]  /*6960*/  MOV R145, R217 ;  /* 0x000000d900917202 */ /* 0x000fc40000000f00 */
[----:B------:R3:W4:Y:S04]  /*6970*/  MUFU.EX2 R217, R9 ;  /* 0x0000000900d97308 */ /* 0x0007280000000800 */
[C---:B-1----:R-:W-:Y:S01]  /*6980*/  HMMA.16816.F32 R40, R4.reuse, R18, R12 ;  /* 0x000000120428723c */ /* 0x042fe2000000180c */
[----:B------:R-:W1:Y:S01]  /*6990*/  LDSM.16.MT88.4 R12, [R37+0xc800] ;  /* 0x00c80000250c783b */ /* 0x000e620000004200 */
[----:B------:R4:W-:Y:S06]  /*69a0*/  MUFU.EX2 R135, R8 ;  /* 0x0000000800877308 */ /* 0x0009ec0000000800 */
[----:B--2---:R-:W-:Y:S01]  /*69b0*/  HMMA.16816.F32 R52, R4, R64, R60 ;  /* 0x000000400434723c */ /* 0x004fe2000000183c */
[----:B---3--:R-:W-:-:S02]  /*69c0*/  FFMA.FTZ R9, R143, UR4, -R0 ;  /* 0x000000048f097c23 */ /* 0x008fc40008010800 */
[----:B------:R2:W3:Y:S05]  /*69d0*/  MUFU.EX2 R143, R10 ;  /* 0x0000000a008f7308 */ /* 0x0004ea0000000800 */
[C---:B------:R-:W-:Y:S01]  /*69e0*/  HMMA.16816.F32 R68, R4.reuse, R66, R68 ;  /* 0x000000420444723c */ /* 0x040fe20000001844 */
[----:B----4-:R-:W-:Y:S01]  /*69f0*/  FFMA.FTZ R8, R123, UR4, -R0 ;  /* 0x000000047b087c23 */ /* 0x010fe20008010800 */
[----:B------:R-:W-:Y:S01]  /*6a00*/  LDSM.16.MT88.4 R64, [R156+0xd000] ;  /* 0x00d000009c40783b */ /* 0x000fe20000004200 */
[----:B------:R4:W-:Y:S04]  /*6a10*/  MUFU.EX2 R182, R9 ;  /* 0x0000000900b67308 */ /* 0x0009e80000000800 */
[----:B------:R-:W5:Y:S01]  /*6a20*/  MUFU.EX2 R142, R8 ;  /* 0x00000008008e7308 */ /* 0x000f620000000800 */
[----:B------:R-:W-:Y:S01]  /*6a30*/  HMMA.16816.F32 R56, R4, R16, R48 ;  /* 0x000000100438723c */ /* 0x000fe20000001830 */
[----:B------:R-:W1:Y:S01]  /*6a40*/  LDSM.16.MT88.4 R48, [R156+0xc800] ;  /* 0x00c800009c30783b */ /* 0x000e620000004200 */
[----:B------:R-:W-:-:S02]  /*6a50*/  F2FP.F16.F32.PACK_AB R4, R216, R215 ;  /* 0x000000d7d804723e */ /* 0x000fc400000000ff */
[----:B------:R-:W-:Y:S01]  /*6a60*/  F2FP.F16.F32.PACK_AB R6, R217, R218 ;  /* 0x000000dad906723e */ /* 0x000fe200000000ff */
[----:B--2---:R-:W-:Y:S01]  /*6a70*/  FFMA.FTZ R10, R157, UR4, -R0 ;  /* 0x000000049d0a7c23 */ /* 0x004fe20008010800 */
[----:B---3--:R-:W-:Y:S01]  /*6a80*/  F2FP.F16.F32.PACK_AB R5, R143, R135 ;  /* 0x000000878f05723e */ /* 0x008fe200000000ff */
[----:B------:R-:W-:Y:S01]  /*6a90*/  LDSM.16.MT88.4 R16, [R148+0xd000] ;  /* 0x00d000009410783b */ /* 0x000fe20000004200 */
[----:B------:R-:W-:Y:S01]  /*6aa0*/  MOV R157, R91 ;  /* 0x0000005b009d7202 */ /* 0x000fe20000000f00 */
[--C-:B----4-:R-:W-:Y:S01]  /*6ab0*/  FFMA.FTZ R9, R146, UR4, -R2.reuse ;  /* 0x0000000492097c23 */ /* 0x110fe20008010802 */
[----:B------:R-:W-:Y:S01]  /*6ac0*/  MOV R146, R130 ;  /* 0x0000008200927202 */ /* 0x000fe20000000f00 */
[----:B------:R2:W-:Y:S01]  /*6ad0*/  MUFU.EX2 R128, R10 ;  /* 0x0000000a00807308 */ /* 0x0005e20000000800 */
[----:B-----5:R-:W-:Y:S01]  /*6ae0*/  F2FP.F16.F32.PACK_AB R7, R142, R182 ;  /* 0x000000b68e07723e */ /* 0x020fe200000000ff */
[----:B------:R-:W-:Y:S02]  /*6af0*/  FFMA.FTZ R8, R153, UR4, -R2 ;  /* 0x0000000499087c23 */ /* 0x000fe40008010802 */
[----:B------:R3:W-:Y:S01]  /*6b00*/  MUFU.EX2 R133, R9 ;  /* 0x0000000900857308 */ /* 0x0007e20000000800 */
[----:B------:R-:W-:-:S03]  /*6b10*/  MOV R153, R96 ;  /* 0x0000006000997202 */ /* 0x000fc60000000f00 */
[----:B------:R4:W5:Y:S01]  /*6b20*/  MUFU.EX2 R130, R8 ;  /* 0x0000000800827308 */ /* 0x0009620000000800 */
[----:B------:R-:W-:Y:S01]  /*6b30*/  HMMA.16816.F32 R60, R4, R24, R20 ;  /* 0x00000018043c723c */ /* 0x000fe20000001814 */
[----:B------:R-:W5:Y:S01]  /*6b40*/  LDSM.16.MT88.4 R20, [R134+0xd000] ;  /* 0x00d000008614783b */ /* 0x000f620000004200 */
[----:B--2---:R-:W-:-:S06]  /*6b50*/  FFMA.FTZ R10, R168, UR4, -R0 ;  /* 0x00000004a80a7c23 */ /* 0x004fcc0008010800 */
[C---:B------:R-:W-:Y:S01]  /*6b60*/  HMMA.16816.F32 R28, R4.reuse, R26, R28 ;  /* 0x0000001a041c723c */ /* 0x040fe2000000181c */
[--C-:B---3--:R-:W-:Y:S01]  /*6b70*/  FFMA.FTZ R9, R147, UR4, -R2.reuse ;  /* 0x0000000493097c23 */ /* 0x108fe20008010802 */
[----:B------:R2:W-:Y:S01]  /*6b80*/  MUFU.EX2 R118, R10 ;  /* 0x0000000a00767308 */ /* 0x0005e20000000800 */
[----:B------:R-:W-:Y:S01]  /*6b90*/  MOV R147, R90 ;  /* 0x0000005a00937202 */ /* 0x000fe20000000f00 */
[----:B----4-:R-:W-:Y:S02]  /*6ba0*/  FFMA.FTZ R8, R152, UR4, -R2 ;  /* 0x0000000498087c23 */ /* 0x010fe40008010802 */
[----:B------:R3:W-:Y:S01]  /*6bb0*/  MUFU.EX2 R132, R9 ;  /* 0x0000000900847308 */ /* 0x0007e20000000800 */
[----:B------:R-:W-:Y:S01]  /*6bc0*/  MOV R152, R99 ;  /* 0x0000006300987202 */ /* 0x000fe20000000f00 */
[C---:B------:R-:W-:Y:S02]  /*6bd0*/  HMMA.16816.F32 R24, R4.reuse, R44, R32 ;  /* 0x0000002c0418723c */ /* 0x040fe40000001820 */
[----:B------:R4:W-:Y:S06]  /*6be0*/  MUFU.EX2 R131, R8 ;  /* 0x0000000800837308 */ /* 0x0009ec0000000800 */
[----:B-1----:R-:W-:Y:S01]  /*6bf0*/  HMMA.16816.F32 R56, R4, R12, R56 ;  /* 0x0000000c0438723c */ /* 0x002fe20000001838 */
[--C-:B--2---:R-:W-:Y:S01]  /*6c00*/  FFMA.FTZ R10, R177, UR4, -R0.reuse ;  /* 0x00000004b10a7c23 */ /* 0x104fe20008010800 */
[----:B---3--:R-:W-:-:S03]  /*6c10*/  FFMA.FTZ R9, R154, UR4, -R0 ;  /* 0x000000049a097c23 */ /* 0x008fc60008010800 */
[----:B------:R1:W-:Y:S01]  /*6c20*/  MUFU.EX2 R111, R10 ;  /* 0x0000000a006f7308 */ /* 0x0003e20000000800 */
[----:B------:R-:W-:Y:S01]  /*6c30*/  MOV R154, R94 ;  /* 0x0000005e009a7202 */ /* 0x000fe20000000f00 */
[--C-:B----4-:R-:W-:Y:S02]  /*6c40*/  FFMA.FTZ R8, R158, UR4, -R0.reuse ;  /* 0x000000049e087c23 */ /* 0x110fe40008010800 */
[----:B------:R2:W-:Y:S01]  /*6c50*/  MUFU.EX2 R129, R9 ;  /* 0x0000000900817308 */ /* 0x0005e20000000800 */
[C---:B------:R-:W-:Y:S01]  /*6c60*/  HMMA.16816.F32 R32, R4.reuse, R46, R72 ;  /* 0x0000002e0420723c */ /* 0x040fe20000001848 */
[----:B------:R-:W-:Y:S02]  /*6c70*/  MOV R158, R87 ;  /* 0x00000057009e7202 */ /* 0x000fe40000000f00 */
[----:B------:R3:W4:Y:S05]  /*6c80*/  MUFU.EX2 R125, R8 ;  /* 0x00000008007d7308 */ /* 0x00072a0000000800 */
[----:B------:R-:W-:Y:S01]  /*6c90*/  HMMA.16816.F32 R52, R4, R48, R52 ;  /* 0x000000300434723c */ /* 0x000fe20000001834 */
[----:B-1----:R-:W-:Y:S01]  /*6ca0*/  FFMA.FTZ R10, R184, UR4, -R0 ;  /* 0x00000004b80a7c23 */ /* 0x002fe20008010800 */
[----:B--2---:R-:W-:-:S03]  /*6cb0*/  FFMA.FTZ R9, R161, UR4, -R2 ;  /* 0x00000004a1097c23 */ /* 0x004fc60008010802 */
[----:B------:R1:W-:Y:S01]  /*6cc0*/  MUFU.EX2 R99, R10 ;  /* 0x0000000a00637308 */ /* 0x0003e20000000800 */
[----:B------:R-:W-:Y:S02]  /*6cd0*/  MOV R161, R89 ;  /* 0x0000005900a17202 */ /* 0x000fe40000000f00 */
[----:B------:R-:W-:Y:S01]  /*6ce0*/  HMMA.16816.F32 R68, R4, R50, R68 ;  /* 0x000000320444723c */ /* 0x000fe20000001844 */
[----:B---3--:R-:W-:Y:S01]  /*6cf0*/  FFMA.FTZ R8, R155, UR4, -R0 ;  /* 0x000000049b087c23 */ /* 0x008fe20008010800 */
[----:B------:R2:W-:Y:S01]  /*6d00*/  MUFU.EX2 R124, R9 ;  /* 0x00000009007c7308 */ /* 0x0005e20000000800 */
[----:B------:R-:W-:-:S03]  /*6d10*/  MOV R155, R93 ;  /* 0x0000005d009b7202 */ /* 0x000fc60000000f00 */
[----:B------:R-:W3:Y:S02]  /*6d20*/  MUFU.EX2 R127, R8 ;  /* 0x00000008007f7308 */ /* 0x000ee40000000800 */
[----:B------:R-:W-:Y:S01]  /*6d30*/  HMMA.16816.F32 R12, R4, R14, R40 ;  /* 0x0000000e040c723c */ /* 0x000fe20000001828 */
[----:B------:R-:W3:Y:S01]  /*6d40*/  LDSM.16.MT88.4 R40, [R37+0xd000] ;  /* 0x00d000002528783b */ /* 0x000ee20000004200 */
[----:B-----5:R-:W-:Y:S02]  /*6d50*/  F2FP.F16.F32.PACK_AB R4, R133, R130 ;  /* 0x000000828504723e */ /* 0x020fe400000000ff */
[----:B----4-:R-:W-:Y:S01]  /*6d60*/  F2FP.F16.F32.PACK_AB R5, R128, R125 ;  /* 0x0000007d8005723e */ /* 0x010fe200000000ff */
[----:B-1----:R-:W-:Y:S01]  /*6d70*/  FFMA.FTZ R10, R126, UR4, -R0 ;  /* 0x000000047e0a7c23 */ /* 0x002fe20008010800 */
[----:B------:R-:W-:Y:S01]  /*6d80*/  F2FP.F16.F32.PACK_AB R6, R132, R131 ;  /* 0x000000838406723e */ /* 0x000fe200000000ff */
[--C-:B--2---:R-:W-:Y:S02]  /*6d90*/  FFMA.FTZ R9, R160, UR4, -R2.reuse ;  /* 0x00000004a0097c23 */ /* 0x104fe40008010802 */
[----:B------:R1:W-:Y:S01]  /*6da0*/  MUFU.EX2 R92, R10 ;  /* 0x0000000a005c7308 */ /* 0x0003e20000000800 */
[----:B---3--:R-:W-:Y:S01]  /*6db0*/  F2FP.F16.F32.PACK_AB R7, R127, R129 ;  /* 0x000000817f07723e */ /* 0x008fe200000000ff */
[----:B------:R-:W-:-:S02]  /*6dc0*/  FFMA.FTZ R8, R164, UR4, -R2 ;  /* 0x00000004a4087c23 */ /* 0x000fc40008010802 */
[----:B------:R2:W-:Y:S01]  /*6dd0*/  MUFU.EX2 R122, R9 ;  /* 0x00000009007a7308 */ /* 0x0005e20000000800 */
[----:B------:R-:W-:-:S03]  /*6de0*/  MOV R164, R88 ;  /* 0x0000005800a47202 */ /* 0x000fc60000000f00 */
[----:B------:R3:W4:Y:S01]  /*6df0*/  MUFU.EX2 R121, R8 ;  /* 0x0000000800797308 */ /* 0x0007220000000800 */
[----:B------:R-:W-:Y:S01]  /*6e00*/  HMMA.16816.F32 R48, R4, R20, R60 ;  /* 0x000000140430723c */ /* 0x000fe2000000183c */
[----:B-1----:R-:W-:-:S07]  /*6e10*/  FFMA.FTZ R10, R186, UR4, -R0 ;  /* 0x00000004ba0a7c23 */ /* 0x002fce0008010800 */
[----:B------:R-:W-:Y:S01]  /*6e20*/  HMMA.16816.F32 R44, R4, R22, R28 ;  /* 0x00000016042c723c */ /* 0x000fe2000000181c */
[----:B------:R-:W1:Y:S01]  /*6e30*/  LDSM.16.MT88.4 R20, [R134+0xd800] ;  /* 0x00d800008614783b */ /* 0x000e620000004200 */
[----:B--2---:R-:W-:Y:S01]  /*6e40*/  FFMA.FTZ R9, R165, UR4, -R0 ;  /* 0x00000004a5097c23 */ /* 0x004fe20008010800 */
[----:B---3--:R-:W-:-:S03]  /*6e50*/  FFMA.FTZ R8, R162, UR4, -R2 ;  /* 0x00000004a2087c23 */ /* 0x008fc60008010802 */
[----:B------:R2:W-:Y:S02]  /*6e60*/  MUFU.EX2 R120, R9 ;  /* 0x0000000900787308 */ /* 0x0005e40000000800 */
[C---:B------:R-:W-:Y:S01]  /*6e70*/  HMMA.16816.F32 R28, R4.reuse, R16, R24 ;  /* 0x00000010041c723c */ /* 0x040fe20000001818 */
[----:B------:R-:W3:Y:S01]  /*6e80*/  LDSM.16.MT88.4 R24, [R148+0xd800] ;  /* 0x00d800009418783b */ /* 0x000ee20000004200 */
[----:B------:R5:W-:Y:S06]  /*6e90*/  MUFU.EX2 R123, R8 ;  /* 0x00000008007b7308 */ /* 0x000bec0000000800 */
[----:B------:R-:W-:Y:S01]  /*6ea0*/  HMMA.16816.F32 R72, R4, R64, R52 ;  /* 0x000000400448723c */ /* 0x000fe20000001834 */
[----:B------:R-:W3:Y:S01]  /*6eb0*/  LDSM.16.MT88.4 R52, [R156+0xd800] ;  /* 0x00d800009c34783b */ /* 0x000ee20000004200 */
[----:B--2---:R-:W-:Y:S01]  /*6ec0*/  FFMA.FTZ R9, R170, UR4, -R2 ;  /* 0x00000004aa097c23 */ /* 0x004fe20008010802 */
[----:B-----5:R-:W-:-:S05]  /*6ed0*/  FFMA.FTZ R8, R167, UR4, -R0 ;  /* 0x00000004a7087c23 */ /* 0x020fca0008010800 */
[C---:B------:R-:W-:Y:S01]  /*6ee0*/  HMMA.16816.F32 R76, R4.reuse, R18, R32 ;  /* 0x00000012044c723c */ /* 0x040fe20000001820 */
[----:B------:R-:W2:Y:S01]  /*6ef0*/  LDSM.16.MT88.4 R16, [R37+0xd800] ;  /* 0x00d800002510783b */ /* 0x000ea20000004200 */
[----:B------:R5:W-:Y:S04]  /*6f00*/  MUFU.EX2 R116, R9 ;  /* 0x0000000900747308 */ /* 0x000be80000000800 */
[----:B------:R4:W1:Y:S02]  /*6f10*/  MUFU.EX2 R119, R8 ;  /* 0x0000000800777308 */ /* 0x0008640000000800 */
[C---:B------:R-:W-:Y:S01]  /*6f20*/  HMMA.16816.F32 R68, R4.reuse, R66, R68 ;  /* 0x000000420444723c */ /* 0x040fe20000001844 */
[----:B------:R-:W-:Y:S07]  /*6f30*/  LDSM.16.MT88.4 R64, [R156+0xe000] ;  /* 0x00e000009c40783b */ /* 0x000fee0000004200 */
[----:B------:R-:W-:Y:S01]  /*6f40*/  HMMA.16816.F32 R60, R4, R40, R56 ;  /* 0x00000028043c723c */ /* 0x000fe20000001838 */
[----:B-----5:R-:W-:Y:S01]  /*6f50*/  FFMA.FTZ R9, R171, UR4, -R2 ;  /* 0x00000004ab097c23 */ /* 0x020fe20008010802 */
[----:B----4-:R-:W-:-:S03]  /*6f60*/  FFMA.FTZ R8, R163, UR4, -R0 ;  /* 0x00000004a3087c23 */ /* 0x010fc60008010800 */
[----:B------:R4:W-:Y:S03]  /*6f70*/  MUFU.EX2 R115, R9 ;  /* 0x0000000900737308 */ /* 0x0009e60000000800 */
[----:B------:R-:W-:Y:S01]  /*6f80*/  HMMA.16816.F32 R12, R4, R42, R12 ;  /* 0x0000002a040c723c */ /* 0x000fe2000000180c */
[----:B------:R-:W5:Y:S01]  /*6f90*/  MUFU.EX2 R117, R8 ;  /* 0x0000000800757308 */ /* 0x000f620000000800 */
[----:B------:R-:W-:Y:S02]  /*6fa0*/  F2FP.F16.F32.PACK_AB R4, R124, R121 ;  /* 0x000000797c04723e */ /* 0x000fe400000000ff */
[----:B-1----:R-:W-:Y:S02]  /*6fb0*/  F2FP.F16.F32.PACK_AB R5, R118, R119 ;  /* 0x000000777605723e */ /* 0x002fe400000000ff */
[----:B------:R-:W-:Y:S01]  /*6fc0*/  F2FP.F16.F32.PACK_AB R6, R122, R123 ;  /* 0x0000007b7a06723e */ /* 0x000fe200000000ff */
[----:B----4-:R-:W-:Y:S01]  /*6fd0*/  FFMA.FTZ R9, R175, UR4, -R0 ;  /* 0x00000004af097c23 */ /* 0x010fe20008010800 */
[----:B-----5:R-:W-:Y:S01]  /*6fe0*/  F2FP.F16.F32.PACK_AB R7, R117, R120 ;  /* 0x000000787507723e */ /* 0x020fe200000000ff */
[----:B------:R-:W-:-:S02]  /*6ff0*/  FFMA.FTZ R8, R174, UR4, -R2 ;  /* 0x00000004ae087c23 */ /* 0x000fc40008010802 */
[----:B------:R1:W-:Y:S04]  /*7000*/  MUFU.EX2 R110, R9 ;  /* 0x00000009006e7308 */ /* 0x0003e80000000800 */
[----:B------:R4:W5:Y:S01]  /*7010*/  MUFU.EX2 R113, R8 ;  /* 0x0000000800717308 */ /* 0x0009620000000800 */
[C---:B------:R-:W-:Y:S08]  /*7020*/  HMMA.16816.F32 R56, R4.reuse, R20, R48 ;  /* 0x000000140438723c */ /* 0x040ff00000001830 */
[----:B------:R-:W-:Y:S01]  /*7030*/  HMMA.16816.F32 R40, R4, R22, R44 ;  /* 0x000000160428723c */ /* 0x000fe2000000182c */
[----:B------:R-:W5:Y:S01]  /*7040*/  LDSM.16.MT88.4 R20, [R148+0xe000] ;  /* 0x00e000009414783b */ /* 0x000f620000004200 */
[--C-:B-1----:R-:W-:Y:S01]  /*7050*/  FFMA.FTZ R9, R179, UR4, -R2.reuse ;  /* 0x00000004b3097c23 */ /* 0x102fe20008010802 */
[----:B----4-:R-:W-:-:S03]  /*7060*/  FFMA.FTZ R8, R173, UR4, -R2 ;  /* 0x00000004ad087c23 */ /* 0x010fc60008010802 */
[----:B------:R1:W-:Y:S02]  /*7070*/  MUFU.EX2 R105, R9 ;  /* 0x0000000900697308 */ /* 0x0003e40000000800 */
[C---:B---3--:R-:W-:Y:S01]  /*7080*/  HMMA.16816.F32 R32, R4.reuse, R24, R28 ;  /* 0x000000180420723c */ /* 0x048fe2000000181c */
[----:B------:R-:W3:Y:S01]  /*7090*/  LDSM.16.MT88.4 R28, [R134+0xe000] ;  /* 0x00e00000861c783b */ /* 0x000ee20000004200 */
[----:B------:R4:W-:Y:S06]  /*70a0*/  MUFU.EX2 R114, R8 ;  /* 0x0000000800727308 */ /* 0x0009ec0000000800 */
[----:B------:R-:W-:Y:S01]  /*70b0*/  HMMA.16816.F32 R24, R4, R26, R76 ;  /* 0x0000001a0418723c */ /* 0x000fe2000000184c */
[----:B-1----:R-:W-:Y:S01]  /*70c0*/  FFMA.FTZ R9, R169, UR4, -R2 ;  /* 0x00000004a9097c23 */ /* 0x002fe20008010802 */
[----:B----4-:R-:W-:-:S06]  /*70d0*/  FFMA.FTZ R8, R178, UR4, -R0 ;  /* 0x00000004b2087c23 */ /* 0x010fcc0008010800 */
[C---:B------:R-:W-:Y:S01]  /*70e0*/  HMMA.16816.F32 R48, R4.reuse, R52, R72 ;  /* 0x000000340430723c */ /* 0x040fe20000001848 */
[----:B------:R1:W-:Y:S04]  /*70f0*/  MUFU.EX2 R107, R9 ;  /* 0x00000009006b7308 */ /* 0x0003e80000000800 */
[----:B------:R4:W3:Y:S03]  /*7100*/  MUFU.EX2 R112, R8 ;  /* 0x0000000800707308 */ /* 0x0008e60000000800 */
[----:B------:R-:W-:Y:S01]  /*7110*/  HMMA.16816.F32 R68, R4, R54, R68 ;  /* 0x000000360444723c */ /* 0x000fe20000001844 */
[----:B-1----:R-:W-:-:S07]  /*7120*/  FFMA.FTZ R9, R172, UR4, -R0 ;  /* 0x00000004ac097c23 */ /* 0x002fce0008010800 */
[C---:B--2---:R-:W-:Y:S01]  /*7130*/  HMMA.16816.F32 R52, R4.reuse, R16, R60 ;  /* 0x000000100434723c */ /* 0x044fe2000000183c */
[----:B----4-:R-:W-:Y:S01]  /*7140*/  FFMA.FTZ R8, R176, UR4, -R0 ;  /* 0x00000004b0087c23 */ /* 0x010fe20008010800 */
[----:B------:R1:W-:Y:S04]  /*7150*/  MUFU.EX2 R102, R9 ;  /* 0x0000000900667308 */ /* 0x0003e80000000800 */
[----:B------:R-:W2:Y:S02]  /*7160*/  MUFU.EX2 R109, R8 ;  /* 0x00000008006d7308 */ /* 0x000ea40000000800 */
[----:B------:R-:W-:Y:S01]  /*7170*/  HMMA.16816.F32 R12, R4, R18, R12 ;  /* 0x00000012040c723c */ /* 0x000fe2000000180c */
[----:B------:R-:W4:Y:S01]  /*7180*/  LDSM.16.MT88.4 R16, [R37+0xe000] ;  /* 0x00e000002510783b */ /* 0x000f220000004200 */
[----:B-----5:R-:W-:-:S02]  /*7190*/  F2FP.F16.F32.PACK_AB R4, R116, R113 ;  /* 0x000000717404723e */ /* 0x020fc400000000ff */
[----:B---3--:R-:W-:Y:S02]  /*71a0*/  F2FP.F16.F32.PACK_AB R5, R111, R112 ;  /* 0x000000706f05723e */ /* 0x008fe400000000ff */
[----:B------:R-:W-:Y:S01]  /*71b0*/  F2FP.F16.F32.PACK_AB R6, R115, R114 ;  /* 0x000000727306723e */ /* 0x000fe200000000ff */
[--C-:B-1----:R-:W-:Y:S01]  /*71c0*/  FFMA.FTZ R9, R140, UR4, -R2.reuse ;  /* 0x000000048c097c23 */ /* 0x102fe20008010802 */
[----:B--2---:R-:W-:Y:S01]  /*71d0*/  F2FP.F16.F32.PACK_AB R7, R109, R110 ;  /* 0x0000006e6d07723e */ /* 0x004fe200000000ff */
[--C-:B------:R-:W-:Y:S02]  /*71e0*/  FFMA.FTZ R8, R181, UR4, -R2.reuse ;  /* 0x00000004b5087c23 */ /* 0x100fe40008010802 */
[----:B------:R1:W-:Y:S04]  /*71f0*/  MUFU.EX2 R95, R9 ;  /* 0x00000009005f7308 */ /* 0x0003e80000000800 */
[----:B------:R2:W3:Y:S01]  /*7200*/  MUFU.EX2 R103, R8 ;  /* 0x0000000800677308 */ /* 0x0004e20000000800 */
[C---:B------:R-:W-:Y:S08]  /*7210*/  HMMA.16816.F32 R32, R4.reuse, R20, R32 ;  /* 0x000000140420723c */ /* 0x040ff00000001820 */
[----:B------:R-:W-:Y:S01]  /*7220*/  HMMA.16816.F32 R80, R4, R22, R24 ;  /* 0x000000160450723c */ /* 0x000fe20000001818 */
[----:B------:R-:W5:Y:S01]  /*7230*/  LDSM.16.MT88.4 R20, [R134+0xe800] ;  /* 0x00e800008614783b */ /* 0x000f620000004200 */
[--C-:B-1----:R-:W-:Y:S01]  /*7240*/  FFMA.FTZ R9, R106, UR4, -R2.reuse ;  /* 0x000000046a097c23 */ /* 0x102fe20008010802 */
[----:B--2---:R-:W-:-:S02]  /*7250*/  FFMA.FTZ R8, R166, UR4, -R2 ;  /* 0x00000004a6087c23 */ /* 0x004fc40008010802 */
[----:B------:R-:W-:Y:S01]  /*7260*/  LDSM.16.MT88.4 R24, [R134+0xf000] ;  /* 0x00f000008618783b */ /* 0x000fe20000004200 */
[----:B------:R1:W-:Y:S02]  /*7270*/  MUFU.EX2 R96, R9 ;  /* 0x0000000900607308 */ /* 0x0003e40000000800 */
[C---:B------:R-:W-:Y:S01]  /*7280*/  HMMA.16816.F32 R44, R4.reuse, R28, R56 ;  /* 0x0000001c042c723c */ /* 0x040fe20000001838 */
[----:B------:R-:W-:Y:S01]  /*7290*/  LDSM.16.MT88.4 R56, [R156+0xe800] ;  /* 0x00e800009c38783b */ /* 0x000fe20000004200 */
[----:B------:R2:W-:Y:S06]  /*72a0*/  MUFU.EX2 R108, R8 ;  /* 0x00000008006c7308 */ /* 0x0005ec0000000800 */
[----:B------:R-:W-:Y:S01]  /*72b0*/  HMMA.16816.F32 R40, R4, R30, R40 ;  /* 0x0000001e0428723c */ /* 0x000fe20000001828 */
[----:B------:R-:W5:Y:S01]  /*72c0*/  LDSM.16.MT88.4 R28, [R148+0xe800] ;  /* 0x00e80000941c783b */ /* 0x000f620000004200 */
[----:B-1----:R-:W-:-:S06]  /*72d0*/  FFMA.FTZ R9, R101, UR4, -R0 ;  /* 0x0000000465097c23 */ /* 0x002fcc0008010800 */
[C---:B------:R-:W-:Y:S01]  /*72e0*/  HMMA.16816.F32 R76, R4.reuse, R64, R48 ;  /* 0x00000040044c723c */ /* 0x040fe20000001830 */
[----:B--2---:R-:W-:Y:S01]  /*72f0*/  FFMA.FTZ R8, R183, UR4, -R0 ;  /* 0x00000004b7087c23 */ /* 0x004fe20008010800 */
[----:B------:R1:W-:Y:S04]  /*7300*/  MUFU.EX2 R93, R9 ;  /* 0x00000009005d7308 */ /* 0x0003e80000000800 */
[----:B------:R2:W3:Y:S02]  /*7310*/  MUFU.EX2 R98, R8 ;  /* 0x0000000800627308 */ /* 0x0004e40000000800 */
[C---:B------:R-:W-:Y:S01]  /*7320*/  HMMA.16816.F32 R72, R4.reuse, R66, R68 ;  /* 0x000000420448723c */ /* 0x040fe20000001844 */
[----:B------:R-:W-:Y:S07]  /*7330*/  LDSM.16.MT88.4 R68, [R156+0xf000] ;  /* 0x00f000009c44783b */ /* 0x000fee0000004200 */
[----:B----4-:R-:W-:Y:S01]  /*7340*/  HMMA.16816.F32 R64, R4, R16, R52 ;  /* 0x000000100440723c */ /* 0x010fe20000001834 */
[----:B-1----:R-:W-:Y:S01]  /*7350*/  FFMA.FTZ R9, R138, UR4, -R2 ;  /* 0x000000048a097c23 */ /* 0x002fe20008010802 */
[----:B--2---:R-:W-:-:S03]  /*7360*/  FFMA.FTZ R8, R159, UR4, -R0 ;  /* 0x000000049f087c23 */ /* 0x004fc60008010800 */
[----:B------:R1:W-:Y:S03]  /*7370*/  MUFU.EX2 R88, R9 ;  /* 0x0000000900587308 */ /* 0x0003e60000000800 */
[----:B------:R-:W-:Y:S01]  /*7380*/  HMMA.16816.F32 R12, R4, R18, R12 ;  /* 0x00000012040c723c */ /* 0x000fe2000000180c */
[----:B------:R-:W2:Y:S01]  /*7390*/  MUFU.EX2 R100, R8 ;  /* 0x0000000800647308 */ /* 0x000ea20000000800 */
[----:B------:R-:W4:Y:S01]  /*73a0*/  LDSM.16.MT88.4 R16, [R37+0xe800] ;  /* 0x00e800002510783b */ /* 0x000f220000004200 */
[----:B---3--:R-:W-:Y:S02]  /*73b0*/  F2FP.F16.F32.PACK_AB R4, R105, R103 ;  /* 0x000000676904723e */ /* 0x008fe400000000ff */
[----:B------:R-:W-:Y:S02]  /*73c0*/  F2FP.F16.F32.PACK_AB R5, R99, R98 ;  /* 0x000000626305723e */ /* 0x000fe400000000ff */
[----:B------:R-:W-:Y:S01]  /*73d0*/  F2FP.F16.F32.PACK_AB R6, R107, R108 ;  /* 0x0000006c6b06723e */ /* 0x000fe200000000ff */
[--C-:B-1----:R-:W-:Y:S01]  /*73e0*/  FFMA.FTZ R9, R84, UR4, -R2.reuse ;  /* 0x0000000454097c23 */ /* 0x102fe20008010802 */
[----:B--2---:R-:W-:Y:S01]  /*73f0*/  F2FP.F16.F32.PACK_AB R7, R100, R102 ;  /* 0x000000666407723e */ /* 0x004fe200000000ff */
[----:B------:R-:W-:-:S02]  /*7400*/  FFMA.FTZ R8, R141, UR4, -R2 ;  /* 0x000000048d087c23 */ /* 0x000fc40008010802 */
[----:B------:R1:W-:Y:S04]  /*7410*/  MUFU.EX2 R87, R9 ;  /* 0x0000000900577308 */ /* 0x0003e80000000800 */
[----:B------:R2:W3:Y:S01]  /*7420*/  MUFU.EX2 R94, R8 ;  /* 0x00000008005e7308 */ /* 0x0004e20000000800 */
[C---:B-----5:R-:W-:Y:S01]  /*7430*/  HMMA.16816.F32 R48, R4.reuse, R22, R40 ;  /* 0x000000160430723c */ /* 0x060fe20000001828 */
[----:B------:R-:W5:Y:S07]  /*7440*/  LDSM.16.MT88.4 R40, [R148+0xf000] ;  /* 0x00f000009428783b */ /* 0x000f6e0000004200 */
[----:B------:R-:W-:Y:S01]  /*7450*/  HMMA.16816.F32 R60, R4, R20, R44 ;  /* 0x00000014043c723c */ /* 0x000fe2000000182c */
[----:B-1----:R-:W-:Y:S01]  /*7460*/  FFMA.FTZ R9, R137, UR4, -R0 ;  /* 0x0000000489097c23 */ /* 0x002fe20008010800 */
[----:B--2---:R-:W-:-:S06]  /*7470*/  FFMA.FTZ R8, R104, UR4, -R2 ;  /* 0x0000000468087c23 */ /* 0x004fcc0008010802 */
[C---:B------:R-:W-:Y:S01]  /*7480*/  HMMA.16816.F32 R32, R4.reuse, R28, R32 ;  /* 0x0000001c0420723c */ /* 0x040fe20000001820 */
[----:B------:R1:W-:Y:S07]  /*7490*/  MUFU.EX2 R97, R8 ;  /* 0x0000000800617308 */ /* 0x0003ee0000000800 */
[----:B------:R-:W-:Y:S01]  /*74a0*/  HMMA.16816.F32 R52, R4, R56, R76 ;  /* 0x000000380434723c */ /* 0x000fe2000000184c */
[----:B-1----:R-:W-:-:S07]  /*74b0*/  FFMA.FTZ R8, R136, UR4, -R0 ;  /* 0x0000000488087c23 */ /* 0x002fce0008010800 */
[C---:B------:R-:W-:Y:S01]  /*74c0*/  HMMA.16816.F32 R72, R4.reuse, R58, R72 ;  /* 0x0000003a0448723c */ /* 0x040fe20000001848 */
[----:B------:R1:W2:Y:S07]  /*74d0*/  MUFU.EX2 R90, R8 ;  /* 0x00000008005a7308 */ /* 0x0002ae0000000800 */
[C---:B------:R-:W-:Y:S01]  /*74e0*/  HMMA.16816.F32 R44, R4.reuse, R30, R80 ;  /* 0x0000001e042c723c */ /* 0x040fe20000001850 */
[----:B------:R3:W-:Y:S07]  /*74f0*/  MUFU.EX2 R83, R10 ;  /* 0x0000000a00537308 */ /* 0x0007ee0000000800 */
[----:B----4-:R-:W-:Y:S01]  /*7500*/  HMMA.16816.F32 R56, R4, R16, R64 ;  /* 0x000000100438723c */ /* 0x010fe20000001840 */
[----:B-1----:R-:W-:-:S04]  /*7510*/  FFMA.FTZ R8, R86, UR4, -R0 ;  /* 0x0000000456087c23 */ /* 0x002fc80008010800 */
[----:B------:R-:W1:Y:S01]  /*7520*/  MUFU.EX2 R91, R8 ;  /* 0x00000008005b7308 */ /* 0x000e620000000800 */
[----:B---3--:R-:W-:Y:S02]  /*7530*/  FFMA.FTZ R10, R189, UR4, -R0 ;  /* 0x00000004bd0a7c23 */ /* 0x008fe40008010800 */
[----:B------:R-:W-:Y:S01]  /*7540*/  HMMA.16816.F32 R12, R4, R18, R12 ;  /* 0x00000012040c723c */ /* 0x000fe2000000180c */
[----:B------:R-:W3:Y:S01]  /*7550*/  LDSM.16.MT88.4 R16, [R37+0xf000] ;  /* 0x00f000002510783b */ /* 0x000ee20000004200 */
[----:B------:R-:W-:Y:S02]  /*7560*/  F2FP.F16.F32.PACK_AB R4, R95, R94 ;  /* 0x0000005e5f04723e */ /* 0x000fe400000000ff */
[----:B--2---:R-:W-:Y:S02]  /*7570*/  F2FP.F16.F32.PACK_AB R5, R92, R90 ;  /* 0x0000005a5c05723e */ /* 0x004fe400000000ff */
[----:B------:R-:W-:Y:S02]  /*7580*/  F2FP.F16.F32.PACK_AB R6, R96, R97 ;  /* 0x000000616006723e */ /* 0x000fe400000000ff */
[----:B-1----:R-:W-:Y:S01]  /*7590*/  F2FP.F16.F32.PACK_AB R7, R91, R93 ;  /* 0x0000005d5b07723e */ /* 0x002fe200000000ff */
[----:B------:R-:W-:-:S04]  /*75a0*/  FFMA.FTZ R8, R185, UR4, -R2 ;  /* 0x00000004b9087c23 */ /* 0x000fc80008010802 */
[----:B------:R1:W2:Y:S02]  /*75b0*/  MUFU.EX2 R86, R8 ;  /* 0x0000000800567308 */ /* 0x0002a40000000800 */
[C---:B------:R-:W-:Y:S08]  /*75c0*/  HMMA.16816.F32 R20, R4.reuse, R24, R60 ;  /* 0x000000180414723c */ /* 0x040ff0000000183c */
[----:B------:R-:W-:Y:S01]  /*75d0*/  HMMA.16816.F32 R48, R4, R26, R48 ;  /* 0x0000001a0430723c */ /* 0x000fe20000001830 */
[----:B------:R-:W4:Y:S01]  /*75e0*/  LDSM.16.MT88.4 R24, [R134+0xf800] ;  /* 0x00f800008618783b */ /* 0x000f220000004200 */
[----:B-1----:R-:W-:-:S06]  /*75f0*/  FFMA.FTZ R8, R139, UR4, -R2 ;  /* 0x000000048b087c23 */ /* 0x002fcc0008010802 */
[C---:B-----5:R-:W-:Y:S01]  /*7600*/  HMMA.16816.F32 R28, R4.reuse, R40, R32 ;  /* 0x00000028041c723c */ /* 0x060fe20000001820 */
[----:B------:R-:W1:Y:S01]  /*7610*/  LDSM.16.MT88.4 R32, [R148+0xf800] ;  /* 0x00f800009420783b */ /* 0x000e620000004200 */
[----:B------:R5:W-:Y:S06]  /*7620*/  MUFU.EX2 R89, R8 ;  /* 0x0000000800597308 */ /* 0x000bec0000000800 */
[----:B------:R-:W-:Y:S01]  /*7630*/  HMMA.16816.F32 R64, R4, R42, R44 ;  /* 0x0000002a0440723c */ /* 0x000fe2000000182c */
[----:B------:R-:W1:Y:S01]  /*7640*/  LDSM.16.MT88.4 R44, [R156+0xf800] ;  /* 0x00f800009c2c783b */ /* 0x000e620000004200 */
[----:B-----5:R-:W-:-:S06]  /*7650*/  FFMA.FTZ R8, R187, UR4, -R0 ;  /* 0x00000004bb087c23 */ /* 0x020fcc0008010800 */
[C---:B------:R-:W-:Y:S01]  /*7660*/  HMMA.16816.F32 R60, R4.reuse, R68, R52 ;  /* 0x00000044043c723c */ /* 0x040fe20000001834 */
[----:B------:R5:W4:Y:S07]  /*7670*/  MUFU.EX2 R84, R8 ;  /* 0x0000000800547308 */ /* 0x000b2e0000000800 */
[C---:B------:R-:W-:Y:S01]  /*7680*/  HMMA.16816.F32 R68, R4.reuse, R70, R72 ;  /* 0x000000460444723c */ /* 0x040fe20000001848 */
[----:B------:R4:W-:Y:S07]  /*7690*/  MUFU.EX2 R75, R10 ;  /* 0x0000000a004b7308 */ /* 0x0009ee0000000800 */
[----:B---3--:R-:W-:Y:S01]  /*76a0*/  HMMA.16816.F32 R40, R4, R16, R56 ;  /* 0x000000100428723c */ /* 0x008fe20000001838 */
[----:B-----5:R-:W-:-:S02]  /*76b0*/  FFMA.FTZ R8, R85, UR4, -R0 ;  /* 0x0000000455087c23 */ /* 0x020fc40008010800 */
[----:B------:R3:W-:Y:S04]  /*76c0*/  MUFU.EX2 R85, R9 ;  /* 0x0000000900557308 */ /* 0x0007e80000000800 */
[----:B------:R-:W5:Y:S01]  /*76d0*/  MUFU.EX2 R82, R8 ;  /* 0x0000000800527308 */ /* 0x000f620000000800 */
[----:B------:R-:W-:Y:S01]  /*76e0*/  HMMA.16816.F32 R52, R4, R18, R12 ;  /* 0x000000120434723c */ /* 0x000fe2000000180c */
[----:B--2---:R-:W-:Y:S01]  /*76f0*/  F2FP.F16.F32.PACK_AB R4, R88, R86 ;  /* 0x000000565804723e */ /* 0x004fe200000000ff */
[----:B------:R-:W2:Y:S01]  /*7700*/  LDSM.16.MT88.4 R12, [R37+0xf800] ;  /* 0x00f80000250c783b */ /* 0x000ea20000004200 */
[----:B----4-:R-:W-:Y:S01]  /*7710*/  F2FP.F16.F32.PACK_AB R5, R83, R84 ;  /* 0x000000545305723e */ /* 0x010fe200000000ff */
[----:B------:R-:W-:Y:S01]  /*7720*/  FFMA.FTZ R10, R197, UR4, -R0 ;  /* 0x00000004c50a7c23 */ /* 0x000fe20008010800 */
[----:B------:R-:W-:Y:S01]  /*7730*/  F2FP.F16.F32.PACK_AB R6, R87, R89 ;  /* 0x000000595706723e */ /* 0x000fe200000000ff */
[----:B------:R-:W-:Y:S01]  /*7740*/  LDSM.16.MT88.4 R16, [R148+0x10000] ;  /* 0x010000009410783b */ /* 0x000fe20000004200 */
[--C-:B---3--:R-:W-:Y:S01]  /*7750*/  FFMA.FTZ R9, R149, UR4, -R2.reuse ;  /* 0x0000000495097c23 */ /* 0x108fe20008010802 */
[----:B-----5:R-:W-:Y:S01]  /*7760*/  F2FP.F16.F32.PACK_AB R7, R82, R85 ;  /* 0x000000555207723e */ /* 0x020fe200000000ff */
[----:B------:R-:W-:-:S02]  /*7770*/  FFMA.FTZ R8, R151, UR4, -R2 ;  /* 0x0000000497087c23 */ /* 0x000fc40008010802 */
[----:B------:R3:W-:Y:S04]  /*7780*/  MUFU.EX2 R81, R9 ;  /* 0x0000000900517308 */ /* 0x0007e80000000800 */
[----:B------:R4:W5:Y:S01]  /*7790*/  MUFU.EX2 R79, R8 ;  /* 0x00000008004f7308 */ /* 0x0009620000000800 */
[C---:B------:R-:W-:Y:S08]  /*77a0*/  HMMA.16816.F32 R56, R4.reuse, R24, R20 ;  /* 0x000000180438723c */ /* 0x040ff00000001814 */
[----:B-1----:R-:W-:Y:S01]  /*77b0*/  HMMA.16816.F32 R20, R4, R34, R64 ;  /* 0x000000220414723c */ /* 0x002fe20000001840 */
[----:B------:R-:W1:Y:S01]  /*77c0*/  LDSM.16.MT88.4 R64, [R156+0x10000] ;  /* 0x010000009c40783b */ /* 0x000e620000004200 */
[--C-:B---3--:R-:W-:Y:S01]  /*77d0*/  FFMA.FTZ R9, R38, UR4, -R2.reuse ;  /* 0x0000000426097c23 */ /* 0x108fe20008010802 */
[----:B----4-:R-:W-:-:S03]  /*77e0*/  FFMA.FTZ R8, R150, UR4, -R2 ;  /* 0x0000000496087c23 */ /* 0x010fc60008010802 */
[----:B------:R3:W-:Y:S02]  /*77f0*/  MUFU.EX2 R80, R9 ;  /* 0x0000000900507308 */ /* 0x0007e40000000800 */
[C---:B------:R-:W-:Y:S02]  /*7800*/  HMMA.16816.F32 R28, R4.reuse, R32, R28 ;  /* 0x00000020041c723c */ /* 0x040fe4000000181c */
[----:B------:R4:W-:Y:S06]  /*7810*/  MUFU.EX2 R78, R8 ;  /* 0x00000008004e7308 */ /* 0x0009ec0000000800 */
[----:B------:R-:W-:Y:S01]  /*7820*/  HMMA.16816.F32 R32, R4, R44, R60 ;  /* 0x0000002c0420723c */ /* 0x000fe2000000183c */
[--C-:B---3--:R-:W-:Y:S01]  /*7830*/  FFMA.FTZ R9, R39, UR4, -R0.reuse ;  /* 0x0000000427097c23 */ /* 0x108fe20008010800 */
[----:B----4-:R-:W-:-:S03]  /*7840*/  FFMA.FTZ R8, R190, UR4, -R0 ;  /* 0x00000004be087c23 */ /* 0x010fc60008010800 */
[----:B------:R3:W-:Y:S03]  /*7850*/  MUFU.EX2 R76, R9 ;  /* 0x00000009004c7308 */ /* 0x0007e60000000800 */
[C---:B------:R-:W-:Y:S01]  /*7860*/  HMMA.16816.F32 R44, R4.reuse, R46, R68 ;  /* 0x0000002e042c723c */ /* 0x040fe20000001844 */
[----:B------:R4:W1:Y:S04]  /*7870*/  MUFU.EX2 R77, R8 ;  /* 0x00000008004d7308 */ /* 0x0008680000000800 */
[----:B------:R5:W-:Y:S03]  /*7880*/  MUFU.EX2 R69, R10 ;  /* 0x0000000a00457308 */ /* 0x000be60000000800 */
[----:B------:R-:W-:Y:S01]  /*7890*/  HMMA.16816.F32 R48, R4, R26, R48 ;  /* 0x0000001a0430723c */ /* 0x000fe20000001830 */
[----:B------:R-:W1:Y:S01]  /*78a0*/  LDSM.16.MT88.4 R24, [R134+0x10000] ;  /* 0x010000008618783b */ /* 0x000e620000004200 */
[----:B---3--:R-:W-:-:S06]  /*78b0*/  FFMA.FTZ R9, R195, UR4, -R2 ;  /* 0x00000004c3097c23 */ /* 0x008fcc0008010802 */
[C---:B--2---:R-:W-:Y:S01]  /*78c0*/  HMMA.16816.F32 R60, R4.reuse, R12, R40 ;  /* 0x0000000c043c723c */ /* 0x044fe20000001828 */
[----:B----4-:R-:W-:Y:S01]  /*78d0*/  FFMA.FTZ R8, R188, UR4, -R0 ;  /* 0x00000004bc087c23 */ /* 0x010fe20008010800 */
[----:B------:R2:W-:Y:S01]  /*78e0*/  MUFU.EX2 R72, R9 ;  /* 0x0000000900487308 */ /* 0x0005e20000000800 */
[----:B------:R-:W3:Y:S01]  /*78f0*/  LDSM.16.MT88.4 R40, [R37+0x10000] ;  /* 0x010000002528783b */ /* 0x000ee20000004200 */
[----:B-----5:R-:W-:Y:S02]  /*7900*/  FADD.FTZ R10, R164, R161 ;  /* 0x000000a1a40a7221 */ /* 0x020fe40000010000 */
[----:B------:R4:W5:Y:S02]  /*7910*/  MUFU.EX2 R74, R8 ;  /* 0x00000008004a7308 */ /* 0x0009640000000800 */
[----:B------:R-:W-:Y:S01]  /*7920*/  HMMA.16816.F32 R52, R4, R14, R52 ;  /* 0x0000000e0434723c */ /* 0x000fe20000001834 */
[----:B------:R-:W-:Y:S01]  /*7930*/  F2FP.F16.F32.PACK_AB R4, R81, R79 ;  /* 0x0000004f5104723e */ /* 0x000fe200000000ff */
[----:B------:R-:W3:Y:S01]  /*7940*/  LDSM.16.MT88.4 R12, [R134+0x10800] ;  /* 0x01080000860c783b */ /* 0x000ee20000004200 */
[----:B-1----:R-:W-:-:S02]  /*7950*/  F2FP.F16.F32.PACK_AB R5, R75, R77 ;  /* 0x0000004d4b05723e */ /* 0x002fc400000000ff */
[----:B------:R-:W-:Y:S01]  /*7960*/  F2FP.F16.F32.PACK_AB R6, R80, R78 ;  /* 0x0000004e5006723e */ /* 0x000fe200000000ff */
[--C-:B--2---:R-:W-:Y:S01]  /*7970*/  FFMA.FTZ R9, R191, UR4, -R2.reuse ;  /* 0x00000004bf097c23 */ /* 0x104fe20008010802 */
[----:B----4-:R-:W-:Y:S01]  /*7980*/  FFMA.FTZ R8, R194, UR4, -R2 ;  /* 0x00000004c2087c23 */ /* 0x010fe20008010802 */
[----:B-----5:R-:W-:Y:S02]  /*7990*/  F2FP.F16.F32.PACK_AB R7, R74, R76 ;  /* 0x0000004c4a07723e */ /* 0x020fe400000000ff */
[----:B------:R1:W-:Y:S04]  /*79a0*/  MUFU.EX2 R71, R9 ;  /* 0x0000000900477308 */ /* 0x0003e80000000800 */
[----:B------:R2:W4:Y:S01]  /*79b0*/  MUFU.EX2 R70, R8 ;  /* 0x0000000800467308 */ /* 0x0005220000000800 */
[----:B------:R-:W-:Y:S01]  /*79c0*/  HMMA.16816.F32 R44, R4, R66, R44 ;  /* 0x00000042042c723c */ /* 0x000fe2000000182c */
[----:B-1----:R-:W-:-:S07]  /*79d0*/  FFMA.FTZ R9, R193, UR4, -R0 ;  /* 0x00000004c1097c23 */ /* 0x002fce0008010800 */
[C---:B------:R-:W-:Y:S01]  /*79e0*/  HMMA.16816.F32 R56, R4.reuse, R24, R56 ;  /* 0x000000180438723c */ /* 0x040fe20000001838 */
[----:B--2---:R-:W-:Y:S01]  /*79f0*/  FFMA.FTZ R8, R192, UR4, -R2 ;  /* 0x00000004c0087c23 */ /* 0x004fe20008010802 */
[----:B------:R1:W-:Y:S04]  /*7a00*/  MUFU.EX2 R66, R9 ;  /* 0x0000000900427308 */ /* 0x0003e80000000800 */
[----:B------:R2:W-:Y:S02]  /*7a10*/  MUFU.EX2 R73, R8 ;  /* 0x0000000800497308 */ /* 0x0005e40000000800 */
[C---:B------:R-:W-:Y:S08]  /*7a20*/  HMMA.16816.F32 R48, R4.reuse, R26, R48 ;  /* 0x0000001a0430723c */ /* 0x040ff00000001830 */
[----:B------:R-:W-:Y:S01]  /*7a30*/  HMMA.16816.F32 R24, R4, R18, R20 ;  /* 0x000000120418723c */ /* 0x000fe20000001814 */
[----:B-1----:R-:W-:Y:S01]  /*7a40*/  FADD.FTZ R9, R154, R155 ;  /* 0x0000009b9a097221 */ /* 0x002fe20000010000 */
[----:B------:R-:W-:Y:S01]  /*7a50*/  LDSM.16.MT88.4 R20, [R148+0x10800] ;  /* 0x010800009414783b */ /* 0x000fe20000004200 */
[----:B--2---:R-:W-:-:S02]  /*7a60*/  FFMA.FTZ R8, R198, UR4, -R0 ;  /* 0x00000004c6087c23 */ /* 0x004fc40008010800 */
[----:B------:R-:W-:-:S03]  /*7a70*/  FADD.FTZ R9, R158, R9 ;  /* 0x000000099e097221 */ /* 0x000fc60000010000 */
[C---:B------:R-:W-:Y:S01]  /*7a80*/  HMMA.16816.F32 R28, R4.reuse, R16, R28 ;  /* 0x00000010041c723c */ /* 0x040fe2000000181c */
[----:B------:R1:W2:Y:S01]  /*7a90*/  MUFU.EX2 R68, R8 ;  /* 0x0000000800447308 */ /* 0x0002a20000000800 */
[----:B------:R-:W5:Y:S06]  /*7aa0*/  LDSM.16.MT88.4 R16, [R156+0x10800] ;  /* 0x010800009c10783b */ /* 0x000f6c0000004200 */
[----:B------:R-:W-:Y:S01]  /*7ab0*/  HMMA.16816.F32 R32, R4, R64, R32 ;  /* 0x000000400420723c */ /* 0x000fe20000001820 */
[----:B-1----:R-:W-:-:S07]  /*7ac0*/  FFMA.FTZ R8, R196, UR4, -R0 ;  /* 0x00000004c4087c23 */ /* 0x002fce0008010800 */
[C---:B---3--:R-:W-:Y:S01]  /*7ad0*/  HMMA.16816.F32 R60, R4.reuse, R40, R60 ;  /* 0x00000028043c723c */ /* 0x048fe2000000183c */
[----:B------:R1:W3:Y:S07]  /*7ae0*/  MUFU.EX2 R67, R8 ;  /* 0x0000000800437308 */ /* 0x0002ee0000000800 */
[----:B------:R-:W-:Y:S01]  /*7af0*/  HMMA.16816.F32 R40, R4, R42, R52 ;  /* 0x0000002a0428723c */ /* 0x000fe20000001834 */
[----:B----4-:R-:W-:Y:S02]  /*7b00*/  F2FP.F16.F32.PACK_AB R4, R72, R70 ;  /* 0x000000464804723e */ /* 0x010fe400000000ff */
[----:B--2---:R-:W-:-:S02]  /*7b10*/  F2FP.F16.F32.PACK_AB R5, R69, R68 ;  /* 0x000000444505723e */ /* 0x004fc400000000ff */
[----:B------:R-:W-:Y:S01]  /*7b20*/  F2FP.F16.F32.PACK_AB R6, R71, R73 ;  /* 0x000000494706723e */ /* 0x000fe200000000ff */
[----:B-1----:R-:W-:Y:S01]  /*7b30*/  FADD.FTZ R8, R157, R10 ;  /* 0x0000000a9d087221 */ /* 0x002fe20000010000 */
[----:B------:R-:W-:Y:S01]  /*7b40*/  FADD.FTZ R10, R152, R9 ;  /* 0x00000009980a7221 */ /* 0x000fe20000010000 */
[----:B---3--:R-:W-:Y:S02]  /*7b50*/  F2FP.F16.F32.PACK_AB R7, R67, R66 ;  /* 0x000000424307723e */ /* 0x008fe400000000ff */
[----:B------:R-:W-:Y:S01]  /*7b60*/  FADD.FTZ R8, R147, R8 ;  /* 0x0000000893087221 */ /* 0x000fe20000010000 */
[----:B------:R-:W-:-:S03]  /*7b70*/  FADD.FTZ R10, R249, R10 ;  /* 0x0000000af90a7221 */ /* 0x000fc60000010000 */
[----:B------:R-:W-:Y:S01]  /*7b80*/  FADD.FTZ R8, R146, R8 ;  /* 0x0000000892087221 */ /* 0x000fe20000010000 */
[C---:B------:R-:W-:Y:S01]  /*7b90*/  HMMA.16816.F32 R56, R4.reuse, R12, R56 ;  /* 0x0000000c0438723c */ /* 0x040fe20000001838 */
[----:B------:R-:W-:Y:S02]  /*7ba0*/  FFMA.FTZ R12, R201, UR4, -R2 ;  /* 0x00000004c90c7c23 */ /* 0x000fe40008010802 */
[----:B------:R-:W-:Y:S01]  /*7bb0*/  FADD.FTZ R9, R153, R8 ;  /* 0x0000000899097221 */ /* 0x000fe20000010000 */
[----:B------:R-:W-:Y:S01]  /*7bc0*/  FADD.FTZ R8, R251, R10 ;  /* 0x0000000afb087221 */ /* 0x000fe20000010000 */
[----:B------:R-:W-:Y:S01]  /*7bd0*/  FFMA.FTZ R10, R202, UR4, -R2 ;  /* 0x00000004ca0a7c23 */ /* 0x000fe20008010802 */
[----:B------:R-:W-:Y:S01]  /*7be0*/  MUFU.EX2 R54, R12 ;  /* 0x0000000c00367308 */ /* 0x000fe20000000800 */
[----:B------:R-:W-:Y:S01]  /*7bf0*/  FADD.FTZ R9, R144, R9 ;  /* 0x0000000990097221 */ /* 0x000fe20000010000 */
[----:B------:R-:W-:Y:S01]  /*7c00*/  FADD.FTZ R8, R250, R8 ;  /* 0x00000008fa087221 */ /* 0x000fe20000010000 */
[----:B-----5:R-:W-:Y:S01]  /*7c10*/  HMMA.16816.F32 R32, R4, R16, R32 ;  /* 0x000000100420723c */ /* 0x020fe20000001820 */
[----:B------:R1:W2:Y:S01]  /*7c20*/  MUFU.EX2 R55, R10 ;  /* 0x0000000a00377308 */ /* 0x0002a20000000800 */
        /* <DEDUP_REMOVED lines=13> */
[----:B-1----:R-:W-:Y:S01]  /*7d00*/  FFMA.FTZ R10, R199, UR4, -R2 ;  /* 0x00000004c70a7c23 */ /* 0x002fe20008010802 */
[----:B------:R-:W-:Y:S01]  /*7d10*/  LDSM.16.MT88.4 R24, [R134+0x11000] ;  /* 0x011000008618783b */ /* 0x000fe20000004200 */
[----:B------:R-:W-:Y:S01]  /*7d20*/  FADD.FTZ R9, R230, R9 ;  /* 0x00000009e6097221 */ /* 0x000fe20000010000 */
[----:B------:R-:W-:Y:S01]  /*7d30*/  FADD.FTZ R8, R226, R8 ;  /* 0x00000008e2087221 */ /* 0x000fe20000010000 */
[C---:B------:R-:W-:Y:S01]  /*7d40*/  HMMA.16816.F32 R44, R4.reuse, R18, R44 ;  /* 0x00000012042c723c */ /* 0x040fe2000000182c */
[----:B------:R-:W1:Y:S01]  /*7d50*/  LDSM.16.MT88.4 R16, [R148+0x11000] ;  /* 0x011000009410783b */ /* 0x000e620000004200 */
[----:B------:R-:W-:Y:S01]  /*7d60*/  FADD.FTZ R9, R233, R9 ;  /* 0x00000009e9097221 */ /* 0x000fe20000010000 */
[----:B------:R-:W-:Y:S01]  /*7d70*/  FADD.FTZ R8, R229, R8 ;  /* 0x00000008e5087221 */ /* 0x000fe20000010000 */
[----:B------:R4:W-:Y:S01]  /*7d80*/  MUFU.EX2 R64, R10 ;  /* 0x0000000a00407308 */ /* 0x0009e20000000800 */
[----:B------:R-:W-:Y:S01]  /*7d90*/  LDSM.16.MT88.4 R148, [R148+0x11800] ;  /* 0x011800009494783b */ /* 0x000fe20000004200 */
[----:B------:R-:W-:Y:S01]  /*7da0*/  FADD.FTZ R9, R232, R9 ;  /* 0x00000009e8097221 */ /* 0x000fe20000010000 */
[----:B------:R-:W-:Y:S01]  /*7db0*/  FADD.FTZ R8, R228, R8 ;  /* 0x00000008e4087221 */ /* 0x000fe20000010000 */
[----:B------:R-:W-:Y:S01]  /*7dc0*/  HMMA.16816.F32 R48, R4, R14, R48 ;  /* 0x0000000e0430723c */ /* 0x000fe20000001830 */
[----:B------:R-:W5:Y:S01]  /*7dd0*/  LDSM.16.MT88.4 R12, [R156+0x11000] ;  /* 0x011000009c0c783b */ /* 0x000f620000004200 */
[----:B------:R-:W-:Y:S01]  /*7de0*/  FADD.FTZ R9, R231, R9 ;  /* 0x00000009e7097221 */ /* 0x000fe20000010000 */
[----:B------:R-:W-:-:S02]  /*7df0*/  FADD.FTZ R8, R227, R8 ;  /* 0x00000008e3087221 */ /* 0x000fc40000010000 */
[----:B------:R-:W-:Y:S01]  /*7e00*/  LDSM.16.MT88.4 R156, [R156+0x11800] ;  /* 0x011800009c9c783b */ /* 0x000fe20000004200 */
[----:B------:R-:W-:Y:S01]  /*7e10*/  FADD.FTZ R9, R222, R9 ;  /* 0x00000009de097221 */ /* 0x000fe20000010000 */
[----:B------:R-:W-:Y:S01]  /*7e20*/  FADD.FTZ R8, R11, R8 ;  /* 0x000000080b087221 */ /* 0x000fe20000010000 */
[----:B------:R-:W-:Y:S02]  /*7e30*/  FFMA.FTZ R11, R200, UR4, -R2 ;  /* 0x00000004c80b7c23 */ /* 0x000fe40008010802 */
[----:B------:R-:W-:Y:S01]  /*7e40*/  FADD.FTZ R9, R224, R9 ;  /* 0x00000009e0097221 */ /* 0x000fe20000010000 */
[----:B------:R-:W-:Y:S01]  /*7e50*/  FADD.FTZ R8, R219, R8 ;  /* 0x00000008db087221 */ /* 0x000fe20000010000 */
[----:B------:R2:W1:Y:S01]  /*7e60*/  MUFU.EX2 R65, R11 ;  /* 0x0000000b00417308 */ /* 0x0004620000000800 */
[----:B----4-:R-:W-:Y:S01]  /*7e70*/  FFMA.FTZ R10, R205, UR4, -R0 ;  /* 0x00000004cd0a7c23 */ /* 0x010fe20008010800 */
[----:B------:R-:W-:Y:S01]  /*7e80*/  FADD.FTZ R9, R223, R9 ;  /* 0x00000009df097221 */ /* 0x000fe20000010000 */
[----:B------:R-:W-:-:S02]  /*7e90*/  FADD.FTZ R8, R221, R8 ;  /* 0x00000008dd087221 */ /* 0x000fc40000010000 */
[----:B------:R4:W-:Y:S01]  /*7ea0*/  MUFU.EX2 R39, R10 ;  /* 0x0000000a00277308 */ /* 0x0009e20000000800 */
[----:B------:R-:W-:Y:S01]  /*7eb0*/  FADD.FTZ R9, R225, R9 ;  /* 0x00000009e1097221 */ /* 0x000fe20000010000 */
[----:B------:R-:W-:-:S03]  /*7ec0*/  FADD.FTZ R8, R220, R8 ;  /* 0x00000008dc087221 */ /* 0x000fc60000010000 */
[----:B------:R-:W-:Y:S01]  /*7ed0*/  FADD.FTZ R9, R215, R9 ;  /* 0x00000009d7097221 */ /* 0x000fe20000010000 */
[----:B------:R-:W-:Y:S01]  /*7ee0*/  FADD.FTZ R8, R135, R8 ;  /* 0x0000000887087221 */ /* 0x000fe20000010000 */
[C---:B---3--:R-:W-:Y:S02]  /*7ef0*/  HMMA.16816.F32 R160, R4.reuse, R20, R60 ;  /* 0x0000001404a0723c */ /* 0x048fe4000000183c */
[----:B------:R-:W-:Y:S01]  /*7f00*/  FADD.FTZ R9, R216, R9 ;  /* 0x00000009d8097221 */ /* 0x000fe20000010000 */
[----:B------:R-:W-:Y:S01]  /*7f10*/  FADD.FTZ R8, R143, R8 ;  /* 0x000000088f087221 */ /* 0x000fe20000010000 */
[----:B--2---:R-:W-:Y:S02]  /*7f20*/  FFMA.FTZ R11, R206, UR4, -R0 ;  /* 0x00000004ce0b7c23 */ /* 0x004fe40008010800 */
[----:B------:R-:W-:Y:S01]  /*7f30*/  FADD.FTZ R9, R218, R9 ;  /* 0x00000009da097221 */ /* 0x000fe20000010000 */
[----:B------:R-:W-:Y:S01]  /*7f40*/  FADD.FTZ R8, R182, R8 ;  /* 0x00000008b6087221 */ /* 0x000fe20000010000 */
[----:B------:R2:W3:Y:S01]  /*7f50*/  MUFU.EX2 R52, R11 ;  /* 0x0000000b00347308 */ /* 0x0004e20000000800 */
[----:B----4-:R-:W-:Y:S01]  /*7f60*/  FFMA.FTZ R10, R203, UR4, -R0 ;  /* 0x00000004cb0a7c23 */ /* 0x010fe20008010800 */
[----:B------:R-:W-:Y:S01]  /*7f70*/  FADD.FTZ R9, R217, R9 ;  /* 0x00000009d9097221 */ /* 0x000fe20000010000 */
[----:B------:R-:W-:Y:S01]  /*7f80*/  FADD.FTZ R8, R142, R8 ;  /* 0x000000088e087221 */ /* 0x000fe20000010000 */
[----:B------:R-:W-:Y:S01]  /*7f90*/  HMMA.16816.F32 R40, R4, R22, R40 ;  /* 0x000000160428723c */ /* 0x000fe20000001828 */
[----:B------:R4:W-:Y:S01]  /*7fa0*/  MUFU.EX2 R38, R10 ;  /* 0x0000000a00267308 */ /* 0x0009e20000000800 */
[----:B------:R-:W-:Y:S01]  /*7fb0*/  FADD.FTZ R9, R130, R9 ;  /* 0x0000000982097221 */ /* 0x000fe20000010000 */
[----:B------:R-:W-:Y:S01]  /*7fc0*/  FADD.FTZ R8, R125, R8 ;  /* 0x000000087d087221 */ /* 0x000fe20000010000 */
[----:B------:R-:W-:Y:S01]  /*7fd0*/  F2FP.F16.F32.PACK_AB R4, R54, R55 ;  /* 0x000000373604723e */ /* 0x000fe200000000ff */
[----:B------:R-:W-:Y:S01]  /*7fe0*/  LDSM.16.MT88.4 R140, [R134+0x11800] ;  /* 0x01180000868c783b */ /* 0x000fe20000004200 */
[----:B------:R-:W-:Y:S01]  /*7ff0*/  FADD.FTZ R9, R133, R9 ;  /* 0x0000000985097221 */ /* 0x000fe20000010000 */
[----:B------:R-:W-:Y:S01]  /*8000*/  FADD.FTZ R8, R128, R8 ;  /* 0x0000000880087221 */ /* 0x000fe20000010000 */
[----:B-1----:R-:W-:-:S02]  /*8010*/  F2FP.F16.F32.PACK_AB R6, R64, R65 ;  /* 0x000000414006723e */ /* 0x002fc400000000ff */
[----:B------:R-:W-:Y:S01]  /*8020*/  FADD.FTZ R9, R131, R9 ;  /* 0x0000000983097221 */ /* 0x000fe20000010000 */
[----:B------:R-:W-:Y:S01]  /*8030*/  FADD.FTZ R8, R129, R8 ;  /* 0x0000000881087221 */ /* 0x000fe20000010000 */
[----:B--2---:R-:W-:Y:S01]  /*8040*/  FFMA.FTZ R11, R204, UR4, -R0 ;  /* 0x00000004cc0b7c23 */ /* 0x004fe20008010800 */
[----:B---3--:R-:W-:Y:S01]  /*8050*/  F2FP.F16.F32.PACK_AB R5, R39, R52 ;  /* 0x000000342705723e */ /* 0x008fe200000000ff */
[----:B------:R-:W-:Y:S01]  /*8060*/  FADD.FTZ R9, R132, R9 ;  /* 0x0000000984097221 */ /* 0x000fe20000010000 */
[----:B------:R-:W-:Y:S01]  /*8070*/  FADD.FTZ R8, R127, R8 ;  /* 0x000000087f087221 */ /* 0x000fe20000010000 */
[----:B------:R-:W1:Y:S01]  /*8080*/  MUFU.EX2 R53, R11 ;  /* 0x0000000b00357308 */ /* 0x000e620000000800 */
[----:B----4-:R-:W-:Y:S01]  /*8090*/  FFMA.FTZ R10, R210, UR4, -R2 ;  /* 0x00000004d20a7c23 */ /* 0x010fe20008010802 */
        /* <DEDUP_REMOVED lines=11> */
[----:B------:R-:W-:-:S03]  /*8150*/  FADD.FTZ R8, R112, R8 ;  /* 0x0000000870087221 */ /* 0x000fc60000010000 */
[----:B------:R-:W-:Y:S01]  /*8160*/  FADD.FTZ R9, R116, R9 ;  /* 0x0000000974097221 */ /* 0x000fe20000010000 */
[----:B------:R-:W-:Y:S01]  /*8170*/  FADD.FTZ R8, R111, R8 ;  /* 0x000000086f087221 */ /* 0x000fe20000010000 */
[C---:B------:R-:W-:Y:S01]  /*8180*/  HMMA.16816.F32 R20, R4.reuse, R18, R28 ;  /* 0x000000120414723c */ /* 0x040fe2000000181c */
[----:B------:R1:W-:Y:S01]  /*8190*/  MUFU.EX2 R29, R10 ;  /* 0x0000000a001d7308 */ /* 0x0003e20000000800 */
[----:B------:R-:W-:Y:S01]  /*81a0*/  FADD.FTZ R9, R114, R9 ;  /* 0x0000000972097221 */ /* 0x000fe20000010000 */
[----:B------:R-:W-:Y:S02]  /*81b0*/  FADD.FTZ R8, R110, R8 ;  /* 0x000000086e087221 */ /* 0x000fe40000010000 */
[----:B------:R2:W3:Y:S01]  /*81c0*/  MUFU.EX2 R28, R11 ;  /* 0x0000000b001c7308 */ /* 0x0004e20000000800 */
[----:B------:R-:W-:Y:S01]  /*81d0*/  FADD.FTZ R9, R115, R9 ;  /* 0x0000000973097221 */ /* 0x000fe20000010000 */
[----:B------:R-:W-:Y:S01]  /*81e0*/  FADD.FTZ R8, R109, R8 ;  /* 0x000000086d087221 */ /* 0x000fe20000010000 */
[----:B-----5:R-:W-:Y:S01]  /*81f0*/  HMMA.16816.F32 R152, R4, R12, R32 ;  /* 0x0000000c0498723c */ /* 0x020fe20000001820 */
[--C-:B------:R-:W-:Y:S01]  /*8200*/  FFMA.FTZ R12, R208, UR4, -R2.reuse ;  /* 0x00000004d00c7c23 */ /* 0x100fe20008010802 */
[----:B------:R-:W-:Y:S01]  /*8210*/  FADD.FTZ R9, R103, R9 ;  /* 0x0000000967097221 */ /* 0x000fe20000010000 */
[----:B-1----:R-:W-:Y:S01]  /*8220*/  FFMA.FTZ R10, R207, UR4, -R2 ;  /* 0x00000004cf0a7c23 */ /* 0x002fe20008010802 */
[----:B------:R-:W-:-:S02]  /*8230*/  FADD.FTZ R2, R98, R8 ;  /* 0x0000000862027221 */ /* 0x000fc40000010000 */
        /* <DEDUP_REMOVED lines=9> */
[----:B---3--:R-:W-:Y:S01]  /*82d0*/  F2FP.F16.F32.PACK_AB R164, R28, R29 ;  /* 0x0000001d1ca4723e */ /* 0x008fe200000000ff */
[C---:B------:R-:W-:Y:S01]  /*82e0*/  HMMA.16816.F32 R48, R4.reuse, R26, R48 ;  /* 0x0000001a0430723c */ /* 0x040fe20000001830 */
[----:B------:R-:W-:Y:S01]  /*82f0*/  FADD.FTZ R2, R100, R2 ;  /* 0x0000000264027221 */ /* 0x000fe20000010000 */
[----:B------:R-:W-:Y:S01]  /*8300*/  FADD.FTZ R8, R94, R8 ;  /* 0x000000085e087221 */ /* 0x000fe20000010000 */
[----:B------:R-:W-:Y:S05]  /*8310*/  MUFU.EX2 R11, R11 ;  /* 0x0000000b000b7308 */ /* 0x000fea0000000800 */
[----:B------:R-:W-:Y:S01]  /*8320*/  HMMA.16816.F32 R24, R4, R14, R44 ;  /* 0x0000000e0418723c */ /* 0x000fe2000000182c */
[----:B------:R-:W2:Y:S01]  /*8330*/  MUFU.EX2 R14, R12 ;  /* 0x0000000c000e7308 */ /* 0x000ea20000000800 */
[----:B-1----:R-:W-:-:S03]  /*8340*/  FFMA.FTZ R10, R212, UR4, -R0 ;  /* 0x00000004d40a7c23 */ /* 0x002fc60008010800 */
[----:B------:R1:W3:Y:S03]  /*8350*/  MUFU.EX2 R12, R9 ;  /* 0x00000009000c7308 */ /* 0x0002e60000000800 */
[----:B------:R-:W-:Y:S01]  /*8360*/  HMMA.16816.F32 R144, R4, R16, R144 ;  /* 0x000000100490723c */ /* 0x000fe20000001890 */
[----:B------:R-:W4:Y:S01]  /*8370*/  LDSM.16.MT88.4 R16, [R37+0x11000] ;  /* 0x011000002510783b */ /* 0x000f220000004200 */
[----:B------:R-:W-:Y:S01]  /*8380*/  MUFU.EX2 R10, R10 ;  /* 0x0000000a000a7308 */ /* 0x000fe20000000800 */
[----:B--2---:R-:W-:Y:S01]  /*8390*/  F2FP.F16.F32.PACK_AB R166, R13, R14 ;  /* 0x0000000e0da6723e */ /* 0x004fe200000000ff */
[----:B-1----:R-:W-:Y:S01]  /*83a0*/  FFMA.FTZ R9, R211, UR4, -R0 ;  /* 0x00000004d3097c23 */ /* 0x002fe20008010800 */
[----:B------:R-:W-:Y:S01]  /*83b0*/  FADD.FTZ R0, R90, R2 ;  /* 0x000000025a007221 */ /* 0x000fe20000010000 */
[----:B------:R-:W-:Y:S01]  /*83c0*/  FADD.FTZ R2, R95, R8 ;  /* 0x000000085f027221 */ /* 0x000fe20000010000 */
[----:B---3--:R-:W-:-:S02]  /*83d0*/  F2FP.F16.F32.PACK_AB R165, R11, R12 ;  /* 0x0000000c0ba5723e */ /* 0x008fc400000000ff */
        /* <DEDUP_REMOVED lines=11> */
[----:B-1----:R-:W-:Y:S02]  /*8490*/  F2FP.F16.F32.PACK_AB R167, R9, R10 ;  /* 0x0000000a09a7723e */ /* 0x002fe400000000ff */
        /* <DEDUP_REMOVED lines=43> */
[----:B------:R-:W-:Y:S02]  /*8750*/  FADD.FTZ R0, R9, R0 ;  /* 0x0000000009007221 */ /* 0x000fe40000010000 */
[C---:B-1----:R-:W-:Y:S03]  /*8760*/  HMMA.16816.F32 R160, R164.reuse, R4, R160 ;  /* 0x00000004a4a0723c */ /* 0x042fe600000018a0 */
[----:B------:R1:W-:Y:S04]  /*8770*/  STL [R1+0x18], R0 ;  /* 0x0000180001007387 */ /* 0x0003e80000100800 */
[----:B------:R1:W-:Y:S01]  /*8780*/  STL [R1+0x1c], R2 ;  /* 0x00001c0201007387 */ /* 0x0003e20000100800 */
[----:B------:R-:W-:Y:S01]  /*8790*/  HMMA.16816.F32 R164, R164, R6, R16 ;  /* 0x00000006a4a4723c */ /* 0x000fe20000001810 */
[----:B------:R-:W-:-:S04]  /*87a0*/  NOP ;  /* 0x0000000000007918 */ /* 0x000fc80000000000 */
[----:B------:R-:W-:-:S15]  /*87b0*/  @!P1 BRA `(.L_x_1938) ;  /* 0x0000006000c49947 */ /* 0x000fde0003800000 */
[----:B-1----:R-:W-:Y:S01]  /*87c0*/  VIADD R0, R180, 0xfffffffe ;  /* 0xfffffffeb4007836 */ /* 0x002fe20000000000 */
[----:B------:R-:W1:Y:S01]  /*87d0*/  S2UR UR5, SR_CgaCtaId ;  /* 0x00000000000579c3 */ /* 0x000e620000008800 */
[----:B------:R-:W-:Y:S01]  /*87e0*/  UISETP.NE.U32.AND UP0, UPT, UR18, URZ, UPT ;  /* 0x000000ff1200728c */ /* 0x000fe2000bf05070 */
[----:B------:R-:W-:Y:S01]  /*87f0*/  IMAD.MOV.U32 R135, RZ, RZ, 0x20 ;  /* 0x00000020ff877424 */ /* 0x000fe200078e00ff */
[----:B------:R-:W-:Y:S01]  /*8800*/  MOV R132, R36 ;  /* 0x0000002400847202 */ /* 0x000fe20000000f00 */
[----:B------:R2:W-:Y:S01]  /*8810*/  STL [R1+0x4], R0 ;  /* 0x0000040001007387 */ /* 0x0005e20000100800 */
[----:B------:R-:W-:Y:S01]  /*8820*/  UISETP.NE.AND.EX UP0, UPT, UR19, URZ, UPT, UP0 ;  /* 0x000000ff1300728c */ /* 0x000fe2000bf05300 */
[----:B------:R-:W-:Y:S01]  /*8830*/  IMAD.MOV.U32 R133, RZ, RZ, R3 ;  /* 0x000000ffff857224 */ /* 0x000fe200078e0003 */
[----:B------:R-:W-:Y:S01]  /*8840*/  SEL R135, R135, 0xffffffe0, !P2 ;  /* 0xffffffe087877807 */ /* 0x000fe20005000000 */
[----:B------:R-:W-:Y:S01]  /*8850*/  UMOV UR11, 0x400 ;  /* 0x00000400000b7882 */ /* 0x000fe20000000000 */
[----:B------:R-:W3:Y:S02]  /*8860*/  LDCU UR10, c[0x0][0x50c] ;  /* 0x0000a180ff0a77ac */ /* 0x000ee40008000800 */
[----:B------:R-:W-:Y:S01]  /*8870*/  PLOP3.LUT P1, PT, PT, PT, UP0, 0x80, 0x8 ;  /* 0x000000000008781c */ /* 0x000fe20003f2f008 */
[----:B------:R-:W-:Y:S01]  /*8880*/  IMAD.IADD R135, R135, 0x1, R134 ;  /* 0x0000000187877824 */ /* 0x000fe200078e0286 */
[----:B------:R-:W4:Y:S01]  /*8890*/  LDCU UR4, c[0x0][0x45c] ;  /* 0x00008b80ff0477ac */ /* 0x000f220008000800 */
[----:B------:R-:W3:Y:S01]  /*88a0*/  LDCU.64 UR8, c[0x0][0x3a8] ;  /* 0x00007500ff0877ac */ /* 0x000ee20008000a00 */
[----:B------:R-:W3:Y:S01]  /*88b0*/  LDCU.64 UR6, c[0x0][0x3a0] ;  /* 0x00007400ff0677ac */ /* 0x000ee20008000a00 */
[----:B-1----:R-:W-:Y:S01]  /*88c0*/  ULEA UR5, UR5, UR11, 0x18 ;  /* 0x0000000b05057291 */ /* 0x002fe2000f8ec0ff */
[----:B--2---:R-:W-:-:S05]  /*88d0*/  IADD3 R0, PT, PT, R134, 0xa000, RZ ;  /* 0x0000a00086007810 */ /* 0x004fca0007ffe0ff */
[----:B---34-:R1:W-:Y:S06]  /*88e0*/  STL [R1+0x20], R0 ;  /* 0x0000200001007387 */ /* 0x0183ec0000100800 */
.L_x_1942:
[----:B--2---:R-:W2:Y:S01]  /*88f0*/  LDL R4, [R1+0x14] ;  /* 0x0000140001047983 */ /* 0x004ea20000100800 */
[----:B------:R-:W3:Y:S01]  /*8900*/  @!P1 LDC R6, c[0x0][0x3c0] ;  /* 0x0000f000ff069b82 */ /* 0x000ee20000000800 */
[----:B------:R-:W-:Y:S04]  /*8910*/  DEPBAR.LE SB0, 0x0 ;  /* 0x000080000000791a */ /* 0x000fe80000000000 */
[----:B------:R-:W4:Y:S01]  /*8920*/  LDL R3, [R1+0x10] ;  /* 0x0000100001037983 */ /* 0x000f220000100800 */
[----:B-1----:R-:W-:Y:S02]  /*8930*/  IMAD.MOV.U32 R0, RZ, RZ, RZ ;  /* 0x000000ffff007224 */ /* 0x002fe400078e00ff */
[----:B------:R-:W1:Y:S01]  /*8940*/  LDC R13, c[0x0][0x3c4] ;  /* 0x0000f100ff0d7b82 */ /* 0x000e620000000800 */
[----:B------:R1:W5:Y:S07]  /*8950*/  LDL R208, [R1] ;  /* 0x0000000001d07983 */ /* 0x00036e0000100800 */
[----:B------:R-:W-:Y:S01]  /*8960*/  BAR.SYNC.DEFER_BLOCKING 0x0 ;  /* 0x0000000000007b1d */ /* 0x000fe20000010000 */
[----:B------:R-:W-:Y:S05]  /*8970*/  @!P1 IADD3 R2, P0, PT, RZ, -R0, RZ ;  /* 0x80000000ff029210 */ /* 0x000fea0007f1e0ff */
[----:B------:R-:W3:Y:S02]  /*8980*/  S2R R240, SR_TID.X ;  /* 0x0000000000f07919 */ /* 0x000ee40000002100 */
[----:B---3--:R-:W-:Y:S01]  /*8990*/  SHF.L.U32 R11, R240, 0x3, RZ ;  /* 0x00000003f00b7819 */ /* 0x008fe200000006ff */
[----:B------:R-:W-:Y:S05]  /*89a0*/  @!P1 IMAD.SHL.U32 R0, R6, 0x100, RZ ;  /* 0x0000010006009824 */ /* 0x000fea00078e00ff */
[----:B------:R-:W-:Y:S04]  /*89b0*/  @!P1 IADD3.X R0, PT, PT, RZ, ~R0, RZ, P0, !PT ;  /* 0x80000000ff009210 */ /* 0x000fe800007fe4ff */
[----:B------:R-:W-:Y:S01]  /*89c0*/  @!P1 SHF.R.S64 R2, R2, 0x1f, R0 ;  /* 0x0000001f02029819 */ /* 0x000fe20000001000 */
[----:B--2---:R-:W-:Y:S03]  /*89d0*/  IMAD.MOV.U32 R10, RZ, RZ, R4 ;  /* 0x000000ffff0a7224 */ /* 0x004fe600078e0004 */
[----:B------:R-:W-:Y:S05]  /*89e0*/  @!P1 IADD3 R4, P0, PT, R4, R2, RZ ;  /* 0x0000000204049210 */ /* 0x000fea0007f1e0ff */
[----:B------:R2:W-:Y:S01]  /*89f0*/  @!P1 STL [R1+0x14], R4 ;  /* 0x0000140401009387 */ /* 0x0005e20000100800 */
[-C--:B----4-:R-:W-:Y:S01]  /*8a00*/  MOV R9, R3.reuse ;  /* 0x0000000300097202 */ /* 0x090fe20000000f00 */
[----:B------:R-:W-:Y:S01]  /*8a10*/  IMAD.MOV.U32 R15, RZ, RZ, R4 ;  /* 0x000000ffff0f7224 */ /* 0x000fe200078e0004 */
[----:B------:R-:W-:Y:S05]  /*8a20*/  @!P1 LEA.HI.X.SX32 R3, R0, R3, 0x1, P0 ;  /* 0x0000000300039211 */ /* 0x000fea00000f0eff */
[----:B------:R2:W-:Y:S01]  /*8a30*/  @!P1 STL [R1+0x10], R3 ;  /* 0x0000100301009387 */ /* 0x0005e20000100800 */
[----:B------:R-:W-:Y:S01]  /*8a40*/  IMAD.MOV.U32 R16, RZ, RZ, R3 ;  /* 0x000000ffff107224 */ /* 0x000fe200078e0003 */
[----:B-1----:R-:W-:Y:S06]  /*8a50*/  @!P1 BRA `(.L_x_1939) ;  /* 0x0000000000fc9947 */ /* 0x002fec0003800000 */
[----:B-----5:R-:W-:Y:S01]  /*8a60*/  VIADD R6, R208, 0xffffff00 ;  /* 0xffffff00d0067836 */ /* 0x020fe20000000000 */
[----:B------:R-:W1:Y:S01]  /*8a70*/  LDC R12, c[0x0][0x4f0] ;  /* 0x00013c00ff0c7b82 */ /* 0x000e620000000800 */
[----:B--2---:R-:W-:Y:S03]  /*8a80*/  IABS R4, R208 ;  /* 0x000000d000047213 */ /* 0x004fe60000000000 */
[----:B------:R-:W-:Y:S02]  /*8a90*/  IABS R5, R6 ;  /* 0x0000000600057213 */ /* 0x000fe40000000000 */
[-C--:B-1----:R-:W-:Y:S02]  /*8aa0*/  IABS R8, R12.reuse ;  /* 0x0000000c00087213 */ /* 0x082fe40000000000 */
        /* <DEDUP_REMOVED lines=25> */
[-C--:B------:R-:W-:Y:S04]  /*8c40*/  LOP3.LUT R3, R208, R12.reuse, RZ, 0x3c, !PT ;  /* 0x0000000cd0037212 */ /* 0x080fe800078e3cff */
        /* <DEDUP_REMOVED lines=8> */
[-C--:B------:R-:W-:Y:S02]  /*8cd0*/  LEA R6, P2, R0, R244.reuse, 0x2 ;  /* 0x000000f400067211 */ /* 0x080fe400078410ff */
[----:B------:R-:W-:Y:S02]  /*8ce0*/  LEA R4, P0, R2, R244, 0x2 ;  /* 0x000000f402047211 */ /* 0x000fe400078010ff */
[-C--:B------:R-:W-:Y:S01]  /*8cf0*/  LEA.HI.X.SX32 R7, R0, R245.reuse, 0x2, P2 ;  /* 0x000000f500077211 */ /* 0x080fe200010f16ff */
[C---:B------:R-:W-:Y:S01]  /*8d00*/  IMAD.IADD R0, R2.reuse, 0x1, -R0 ;  /* 0x0000000102007824 */ /* 0x040fe200078e0a00 */
[----:B------:R-:W-:Y:S03]  /*8d10*/  LEA.HI.X.SX32 R5, R2, R245, 0x2, P0 ;  /* 0x000000f502057211 */ /* 0x000fe600000f16ff */
[----:B------:R-:W-:Y:S01]  /*8d20*/  IMAD R0, R0, R12, -0x100 ;  /* 0xffffff0000007424 */ /* 0x000fe200078e020c */
[----:B------:R1:W2:Y:S04]  /*8d30*/  LDG.E R8, desc[UR26][R6.64] ;  /* 0x0000001a06087981 */ /* 0x0002a8000c1e1900 */
[----:B------:R3:W2:Y:S01]  /*8d40*/  LDG.E R5, desc[UR26][R4.64] ;  /* 0x0000001a04057981 */ /* 0x0006a2000c1e1900 */
[----:B------:R-:W-:Y:S01]  /*8d50*/  SHF.R.S32.HI R2, RZ, 0x1f, R0 ;  /* 0x0000001fff027819 */ /* 0x000fe20000011400 */
[----:B-1----:R-:W3:Y:S04]  /*8d60*/  LDC.64 R6, c[0x0][0x3c0] ;  /* 0x0000f000ff067b82 */ /* 0x002ee80000000a00 */
[-C--:B---3--:R-:W-:Y:S02]  /*8d70*/  IMAD R4, R2, R6.reuse, RZ ;  /* 0x0000000602047224 */ /* 0x088fe400078e02ff */
        /* <DEDUP_REMOVED lines=13> */
.L_x_1939:
[C---:B------:R-:W-:Y:S02]  /*8e50*/  LOP3.LUT R5, R240.reuse, 0x38, RZ, 0xc0, !PT ;  /* 0x00000038f0057812 */ /* 0x040fe400078ec0ff */
[C---:B------:R-:W-:Y:S02]  /*8e60*/  SHF.L.U32 R239, R240.reuse, 0x5, RZ ;  /* 0x00000005f0ef7819 */ /* 0x040fe400000006ff */
[--C-:B------:R-:W-:Y:S02]  /*8e70*/  LOP3.LUT R5, R5, 0x1f8, R11.reuse, 0x78, !PT ;  /* 0x000001f805057812 */ /* 0x100fe400078e780b */
[----:B------:R-:W-:Y:S02]  /*8e80*/  LOP3.LUT R237, R11, 0x38, RZ, 0xc0, !PT ;  /* 0x000000380bed7812 */ /* 0x000fe400078ec0ff */
[----:B------:R-:W-:Y:S02]  /*8e90*/  LOP3.LUT R5, R5, 0x1e00, R11, 0xf8, !PT ;  /* 0x00001e0005057812 */ /* 0x000fe400078ef80b */
[----:B------:R-:W-:Y:S02]  /*8ea0*/  LOP3.LUT R239, R239, 0x7c00, RZ, 0xc0, !PT ;  /* 0x00007c00efef7812 */ /* 0x000fe400078ec0ff */
[----:B--2---:R-:W-:Y:S02]  /*8eb0*/  SHF.L.U32 R4, R240, 0x6, RZ ;  /* 0x00000006f0047819 */ /* 0x004fe400000006ff */
[----:B------:R-:W-:Y:S02]  /*8ec0*/  SHF.R.U32.HI R238, RZ, 0x1, R240 ;  /* 0x00000001ffee7819 */ /* 0x000fe400000116f0 */
[----:B------:R-:W-:Y:S02]  /*8ed0*/  LEA R241, R5, UR5, 0x1 ;  /* 0x0000000505f17c11 */ /* 0x000fe4000f8e08ff */
[-C--:B------:R-:W-:Y:S02]  /*8ee0*/  MOV R8, R15.reuse ;  /* 0x0000000f00087202 */ /* 0x080fe40000000f00 */
[----:B------:R-:W-:Y:S02]  /*8ef0*/  MOV R9, R16 ;  /* 0x0000001000097202 */ /* 0x000fe40000000f00 */
[--C-:B------:R-:W-:Y:S02]  /*8f00*/  LOP3.LUT R3, R239, 0x200, R4.reuse, 0xf8, !PT ;  /* 0x00000200ef037812 */ /* 0x100fe400078ef804 */
[----:B------:R-:W-:Y:S01]  /*8f10*/  LOP3.LUT R0, R237, 0x1c0, R4, 0xf8, !PT ;  /* 0x000001c0ed007812 */ /* 0x000fe200078ef804 */
[----:B------:R-:W-:Y:S01]  /*8f20*/  @!PT LDS RZ, [RZ] ;  /* 0x00000000fffff984 */ /* 0x000fe20000000800 */
[----:B------:R-:W-:Y:S01]  /*8f30*/  @!PT LDS RZ, [RZ] ;  /* 0x00000000fffff984 */ /* 0x000fe20000000800 */
[----:B------:R-:W-:Y:S01]  /*8f40*/  @!PT LDS RZ, [RZ] ;  /* 0x00000000fffff984 */ /* 0x000fe20000000800 */
[----:B------:R2:W-:Y:S01]  /*8f50*/  LDGSTS.E.BYPASS.LTC128B.128 [R241+0xa000], desc[UR26][R8.64] ;  /* 0x0a00000008f17fae */ /* 0x0005e2000b981a1a */
[----:B------:R-:W-:Y:S02]  /*8f60*/  LOP3.LUT R2, R238, 0x8, RZ, 0xc0, !PT ;  /* 0x00000008ee027812 */ /* 0x000fe400078ec0ff */
[----:B------:R-:W-:Y:S02]  /*8f70*/  LOP3.LUT R168, R240, 0x8, RZ, 0xc0, !PT ;  /* 0x00000008f0a87812 */ /* 0x000fe400078ec0ff */
[----:B------:R-:W-:Y:S02]  /*8f80*/  SHF.L.U32 R14, R6, 0x5, RZ ;  /* 0x00000005060e7819 */ /* 0x000fe400000006ff */
[----:B------:R-:W-:Y:S02]  /*8f90*/  LOP3.LUT R2, R3, R0, R2, 0xf6, !PT ;  /* 0x0000000003027212 */ /* 0x000fe400078ef602 */
[----:B------:R-:W-:Y:S02]  /*8fa0*/  LOP3.LUT R168, R0, R168, RZ, 0x3c, !PT ;  /* 0x000000a800a87212 */ /* 0x000fe400078e3cff */
[----:B------:R-:W-:Y:S02]  /*8fb0*/  IADD3 R10, P0, PT, R14, R15, RZ ;  /* 0x0000000f0e0a7210 */ /* 0x000fe40007f1e0ff */
[----:B------:R-:W-:Y:S02]  /*8fc0*/  SHF.L.U64.HI R0, R6, 0x5, R13 ;  /* 0x0000000506007819 */ /* 0x000fe4000001020d */
[----:B------:R-:W-:Y:S02]  /*8fd0*/  IADD3 R6, P2, PT, R10, R14, RZ ;  /* 0x0000000e0a067210 */ /* 0x000fe40007f5e0ff */
[----:B------:R-:W-:Y:S02]  /*8fe0*/  IADD3.X R11, PT, PT, R0, R16, RZ, P0, !PT ;  /* 0x00000010000b7210 */ /* 0x000fe400007fe4ff */
[----:B------:R-:W-:Y:S02]  /*8ff0*/  LOP3.LUT R4, R4, 0x400, RZ, 0xc0, !PT ;  /* 0x0000040004047812 */ /* 0x000fe400078ec0ff */
[----:B------:R-:W-:Y:S01]  /*9000*/  IADD3.X R7, PT, PT, R11, R0, RZ, P2, !PT ;  /* 0x000000000b077210 */ /* 0x000fe200017fe4ff */
[----:B------:R3:W-:Y:S01]  /*9010*/  LDGSTS.E.BYPASS.LTC128B.128 [R241+0xa800], desc[UR26][R10.64] ;  /* 0x0a8000000af17fae */ /* 0x0007e2000b981a1a */
[----:B------:R-:W-:Y:S02]  /*9020*/  LEA R168, R168, R4, 0x1 ;  /* 0x00000004a8a87211 */ /* 0x000fe400078e08ff */
[----:B------:R-:W-:Y:S02]  /*9030*/  IADD3 R4, P0, PT, R6, R14, RZ ;  /* 0x0000000e06047210 */ /* 0x000fe40007f1e0ff */
[----:B------:R-:W-:Y:S02]  /*9040*/  LEA R2, R2, UR5, 0x1 ;  /* 0x0000000502027c11 */ /* 0x000fe4000f8e08ff */
[----:B------:R-:W-:Y:S01]  /*9050*/  IADD3.X R5, PT, PT, R7, R0, RZ, P0, !PT ;  /* 0x0000000007057210 */ /* 0x000fe200007fe4ff */
[----:B------:R4:W-:Y:S01]  /*9060*/  LDGSTS.E.BYPASS.LTC128B.128 [R241+0xb000], desc[UR26][R6.64] ;  /* 0x0b00000006f17fae */ /* 0x0009e2000b981a1a */
[----:B--2---:R-:W-:Y:S02]  /*9070*/  IADD3 R8, P2, PT, R4, R14, RZ ;  /* 0x0000000e04087210 */ /* 0x004fe40007f5e0ff */
[----:B------:R-:W-:Y:S02]  /*9080*/  IADD3 R3, PT, PT, R168, UR5, RZ ;  /* 0x00000005a8037c10 */ /* 0x000fe4000fffe0ff */
[----:B------:R-:W-:Y:S02]  /*9090*/  IADD3.X R9, PT, PT, R5, R0, RZ, P2, !PT ;  /* 0x0000000005097210 */ /* 0x000fe400017fe4ff */
[----:B------:R-:W-:Y:S01]  /*90a0*/  IADD3 R12, P0, PT, R8, R14, RZ ;  /* 0x0000000e080c7210 */ /* 0x000fe20007f1e0ff */
[----:B------:R2:W-:Y:S01]  /*90b0*/  LDGSTS.E.BYPASS.LTC128B.128 [R241+0xb800], desc[UR26][R4.64] ;  /* 0x0b80000004f17fae */ /* 0x0005e2000b981a1a */
[----:B------:R-:W-:Y:S02]  /*90c0*/  MOV R236, 0x20 ;  /* 0x0000002000ec7802 */ /* 0x000fe40000000f00 */
[----:B------:R-:W-:Y:S02]  /*90d0*/  IADD3.X R13, PT, PT, R9, R0, RZ, P0, !PT ;  /* 0x00000000090d7210 */ /* 0x000fe400007fe4ff */
[----:B------:R-:W-:Y:S03]  /*90e0*/  MOV R224, 0x40 ;  /* 0x0000004000e07802 */ /* 0x000fe60000000f00 */
[----:B------:R-:W-:Y:S01]  /*90f0*/  LDGSTS.E.BYPASS.LTC128B.128 [R241+0xc000], desc[UR26][R8.64] ;  /* 0x0c00000008f17fae */ /* 0x000fe2000b981a1a */
[----:B---3--:R-:W-:Y:S04]  /*9100*/  IADD3 R10, P2, PT, R12, R14, RZ ;  /* 0x0000000e0c0a7210 */ /* 0x008fe80007f5e0ff */
[----:B------:R-:W-:Y:S03]  /*9110*/  IADD3.X R11, PT, PT, R13, R0, RZ, P2, !PT ;  /* 0x000000000d0b7210 */ /* 0x000fe600017fe4ff */
[----:B------:R3:W-:Y:S01]  /*9120*/  LDGSTS.E.BYPASS.LTC128B.128 [R241+0xc800], desc[UR26][R12.64] ;  /* 0x0c8000000cf17fae */ /* 0x0007e2000b981a1a */
[----:B----4-:R-:W-:Y:S04]  /*9130*/  IADD3 R6, P0, PT, R10, R14, RZ ;  /* 0x0000000e0a067210 */ /* 0x010fe80007f1e0ff */
[----:B------:R-:W-:Y:S03]  /*9140*/  IADD3.X R7, PT, PT, R11, R0, RZ, P0, !PT ;  /* 0x000000000b077210 */ /* 0x000fe600007fe4ff */
[----:B------:R4:W-:Y:S01]  /*9150*/  LDGSTS.E.BYPASS.LTC128B.128 [R241+0xd000], desc[UR26][R10.64] ;  /* 0x0d0000000af17fae */ /* 0x0009e2000b981a1a */
[----:B--2---:R-:W-:Y:S04]  /*9160*/  IADD3 R4, P2, PT, R6, R14, RZ ;  /* 0x0000000e06047210 */ /* 0x004fe80007f5e0ff */
[----:B------:R-:W-:Y:S03]  /*9170*/  IADD3.X R5, PT, PT, R7, R0, RZ, P2, !PT ;  /* 0x0000000007057210 */ /* 0x000fe600017fe4ff */
[----:B------:R2:W-:Y:S08]  /*9180*/  LDGSTS.E.BYPASS.LTC128B.128 [R241+0xd800], desc[UR26][R6.64] ;  /* 0x0d80000006f17fae */ /* 0x0005f0000b981a1a */
[----:B------:R1:W-:Y:S01]  /*9190*/  LDGSTS.E.BYPASS.LTC128B.128 [R241+0xe000], desc[UR26][R4.64] ;  /* 0x0e00000004f17fae */ /* 0x0003e2000b981a1a */
[----:B---3--:R-:W-:Y:S04]  /*91a0*/  IADD3 R12, P0, PT, R4, R14, RZ ;  /* 0x0000000e040c7210 */ /* 0x008fe80007f1e0ff */
[----:B------:R-:W-:Y:S02]  /*91b0*/  IADD3.X R13, PT, PT, R5, R0, RZ, P0, !PT ;  /* 0x00000000050d7210 */ /* 0x000fe400007fe4ff */
[----:B------:R-:W-:Y:S03]  /*91c0*/  IADD3 R8, P2, PT, R12, R14, RZ ;  /* 0x0000000e0c087210 */ /* 0x000fe60007f5e0ff */
[----:B------:R-:W-:Y:S01]  /*91d0*/  LDGSTS.E.BYPASS.LTC128B.128 [R241+0xe800], desc[UR26][R12.64] ;  /* 0x0e8000000cf17fae */ /* 0x000fe2000b981a1a */
[----:B------:R-:W-:Y:S02]  /*91e0*/  IADD3.X R9, PT, PT, R13, R0, RZ, P2, !PT ;  /* 0x000000000d097210 */ /* 0x000fe400017fe4ff */
[----:B----4-:R-:W-:Y:S04]  /*91f0*/  IADD3 R10, P0, PT, R8, R14, RZ ;  /* 0x0000000e080a7210 */ /* 0x010fe80007f1e0ff */
[----:B------:R-:W-:Y:S01]  /*9200*/  IADD3.X R11, PT, PT, R9, R0, RZ, P0, !PT ;  /* 0x00000000090b7210 */ /* 0x000fe200007fe4ff */
[----:B------:R3:W-:Y:S01]  /*9210*/  LDGSTS.E.BYPASS.LTC128B.128 [R241+0xf000], desc[UR26][R8.64] ;  /* 0x0f00000008f17fae */ /* 0x0007e2000b981a1a */
[----:B--2---:R-:W-:Y:S04]  /*9220*/  IADD3 R6, P2, PT, R10, R14, RZ ;  /* 0x0000000e0a067210 */ /* 0x004fe80007f5e0ff */
[----:B------:R-:W-:Y:S02]  /*9230*/  IADD3.X R7, PT, PT, R11, R0, RZ, P2, !PT ;  /* 0x000000000b077210 */ /* 0x000fe400017fe4ff */
[----:B-1----:R-:W-:Y:S01]  /*9240*/  IADD3 R4, P0, PT, R6, R14, RZ ;  /* 0x0000000e06047210 */ /* 0x002fe20007f1e0ff */
[----:B------:R1:W-:Y:S03]  /*9250*/  LDGSTS.E.BYPASS.LTC128B.128 [R241+0xf800], desc[UR26][R10.64] ;  /* 0x0f8000000af17fae */ /* 0x0003e6000b981a1a */
[----:B------:R-:W-:Y:S05]  /*9260*/  IADD3.X R5, PT, PT, R7, R0, RZ, P0, !PT ;  /* 0x0000000007057210 */ /* 0x000fea00007fe4ff */
[----:B------:R-:W-:Y:S08]  /*9270*/  LDGSTS.E.BYPASS.LTC128B.128 [R241+0x10000], desc[UR26][R6.64] ;  /* 0x1000000006f17fae */ /* 0x000ff0000b981a1a */
[----:B------:R-:W-:Y:S01]  /*9280*/  LDGSTS.E.BYPASS.LTC128B.128 [R241+0x10800], desc[UR26][R4.64] ;  /* 0x1080000004f17fae */ /* 0x000fe2000b981a1a */
[----:B---3--:R-:W-:Y:S04]  /*9290*/  IADD3 R8, P2, PT, R4, R14, RZ ;  /* 0x0000000e04087210 */ /* 0x008fe80007f5e0ff */
[----:B------:R-:W-:Y:S02]  /*92a0*/  IADD3.X R9, PT, PT, R5, R0, RZ, P2, !PT ;  /* 0x0000000005097210 */ /* 0x000fe400017fe4ff */
[----:B-1----:R-:W-:Y:S03]  /*92b0*/  IADD3 R10, P0, PT, R8, R14, RZ ;  /* 0x0000000e080a7210 */ /* 0x002fe60007f1e0ff */
[----:B------:R-:W-:Y:S01]  /*92c0*/  LDGSTS.E.BYPASS.LTC128B.128 [R241+0x11000], desc[UR26][R8.64] ;  /* 0x1100000008f17fae */ /* 0x000fe2000b981a1a */
[----:B------:R-:W-:Y:S02]  /*92d0*/  IADD3.X R11, PT, PT, R9, R0, RZ, P0, !PT ;  /* 0x00000000090b7210 */ /* 0x000fe400007fe4ff */
[----:B------:R-:W-:Y:S05]  /*92e0*/  LOP3.LUT P0, RZ, R240, 0x2, RZ, 0xc0, !PT ;  /* 0x00000002f0ff7812 */ /* 0x000fea000780c0ff */
[----:B------:R1:W-:Y:S01]  /*92f0*/  LDGSTS.E.BYPASS.LTC128B.128 [R241+0x11800], desc[UR26][R10.64] ;  /* 0x118000000af17fae */ /* 0x0003e2000b981a1a */
[----:B------:R-:W-:Y:S02]  /*9300*/  SEL R236, R236, 0xffffffe0, !P0 ;  /* 0xffffffe0ecec7807 */ /* 0x000fe40004000000 */
[----:B------:R-:W-:Y:S02]  /*9310*/  LOP3.LUT P0, RZ, R240, 0x4, RZ, 0xc0, !PT ;  /* 0x00000004f0ff7812 */ /* 0x000fe4000780c0ff */
[CC--:B------:R-:W-:Y:S02]  /*9320*/  IADD3 R172, PT, PT, R236.reuse, R2.reuse, RZ ;  /* 0x00000002ecac7210 */ /* 0x0c0fe40007ffe0ff */
[-C--:B------:R-:W-:Y:S01]  /*9330*/  IADD3 R0, PT, PT, R236, R3.reuse, RZ ;  /* 0x00000003ec007210 */ /* 0x080fe20007ffe0ff */
[----:B------:R2:W-:Y:S01]  /*9340*/  LDSM.16.M88.4 R128, [R2] ;  /* 0x000000000280783b */ /* 0x0005e20000000200 */
[----:B------:R-:W-:Y:S07]  /*9350*/  SEL R224, R224, 0xffffffc0, !P0 ;  /* 0xffffffc0e0e07807 */ /* 0x000fee0004000000 */
[----:B------:R-:W-:Y:S08]  /*9360*/  LDSM.16.M88.4 R16, [R168+UR5+0x2800] ;  /* 0x00280005a810783b */ /* 0x000ff00008000200 */
[----:B------:R-:W-:Y:S01]  /*9370*/  LDSM.16.M88.4 R24, [R168+UR5+0x3000] ;  /* 0x00300005a818783b */ /* 0x000fe20008000200 */
[C---:B--2---:R-:W-:Y:S07]  /*9380*/  IADD3 R2, PT, PT, R224.reuse, R2, RZ ;  /* 0x00000002e0027210 */ /* 0x044fee0007ffe0ff */
[----:B-1----:R-:W1:Y:S01]  /*9390*/  LDSM.16.M88.4 R8, [R168+UR5+0x2000] ;  /* 0x00200005a808783b */ /* 0x002e620008000200 */
[----:B------:R-:W-:Y:S02]  /*93a0*/  IADD3 R224, PT, PT, R224, R3, RZ ;  /* 0x00000003e0e07210 */ /* 0x000fe40007ffe0ff */
[----:B-----5:R-:W-:Y:S02]  /*93b0*/  MOV R3, R208 ;  /* 0x000000d000037202 */ /* 0x020fe40000000f00 */
[C---:B------:R-:W-:Y:S03]  /*93c0*/  IADD3 R228, PT, PT, R236.reuse, R2, RZ ;  /* 0x00000002ece47210 */ /* 0x040fe60007ffe0ff */
[----:B------:R-:W2:Y:S08]  /*93d0*/  LDSM.16.M88.4 R32, [R168+UR5+0x3800] ;  /* 0x00380005a820783b */ /* 0x000eb00008000200 */
[----:B------:R-:W3:Y:S08]  /*93e0*/  LDSM.16.M88.4 R40, [R168+UR5+0x4000] ;  /* 0x00400005a828783b */ /* 0x000ef00008000200 */
[----:B------:R-:W4:Y:S08]  /*93f0*/  LDSM.16.M88.4 R48, [R168+UR5+0x4800] ;  /* 0x00480005a830783b */ /* 0x000f300008000200 */
        /* <DEDUP_REMOVED lines=10> */
[----:B------:R-:W-:Y:S08]  /*94a0*/  LDSM.16.M88.4 R172, [R172] ;  /* 0x00000000acac783b */ /* 0x000ff00000000200 */
[----:B------:R-:W4:Y:S08]  /*94b0*/  LDSM.16.M88.4 R176, [R0+0x2000] ;  /* 0x0020000000b0783b */ /* 0x000f300000000200 */
[----:B------:R-:W4:Y:S08]  /*94c0*/  LDSM.16.M88.4 R180, [R0+0x2800] ;  /* 0x0028000000b4783b */ /* 0x000f300000000200 */
[----:B------:R-:W4:Y:S08]  /*94d0*/  LDSM.16.M88.4 R184, [R0+0x3000] ;  /* 0x0030000000b8783b */ /* 0x000f300000000200 */
[----:B------:R-:W4:Y:S08]  /*94e0*/  LDSM.16.M88.4 R188, [R0+0x3800] ;  /* 0x0038000000bc783b */ /* 0x000f300000000200 */
[----:B------:R-:W4:Y:S08]  /*94f0*/  LDSM.16.M88.4 R192, [R0+0x4000] ;  /* 0x0040000000c0783b */ /* 0x000f300000000200 */
[----:B------:R-:W4:Y:S08]  /*9500*/  LDSM.16.M88.4 R196, [R0+0x4800] ;  /* 0x0048000000c4783b */ /* 0x000f300000000200 */
[----:B------:R-:W4:Y:S08]  /*9510*/  LDSM.16.M88.4 R200, [R0+0x5000] ;  /* 0x0050000000c8783b */ /* 0x000f300000000200 */
[----:B------:R-:W4:Y:S08]  /*9520*/  LDSM.16.M88.4 R204, [R0+0x5800] ;  /* 0x0058000000cc783b */ /* 0x000f300000000200 */
[----:B------:R-:W-:Y:S08]  /*9530*/  LDSM.16.M88.4 R208, [R224+0x2000] ;  /* 0x00200000e0d0783b */ /* 0x000ff00000000200 */
[----:B------:R-:W-:Y:S08]  /*9540*/  LDSM.16.M88.4 R212, [R224+0x2800] ;  /* 0x00280000e0d4783b */ /* 0x000ff00000000200 */
[----:B------:R-:W0:Y:S08]  /*9550*/  LDGDEPBAR ;  /* 0x00000000000079af */ /* 0x000e300000000000 */
[----:B------:R-:W-:Y:S08]  /*9560*/  LDSM.16.M88.4 R216, [R224+0x8800] ;  /* 0x00880000e0d8783b */ /* 0x000ff00000000200 */
[----:B------:R-:W-:Y:S08]  /*9570*/  LDSM.16.M88.4 R220, [R224+0x9000] ;  /* 0x00900000e0dc783b */ /* 0x000ff00000000200 */
[----:B------:R-:W-:Y:S01]  /*9580*/  LDSM.16.M88.4 R228, [R228] ;  /* 0x00000000e4e4783b */ /* 0x000fe20000000200 */
[C---:B-1----:R-:W-:Y:S08]  /*9590*/  HMMA.16816.F32 R4, R128.reuse, R8, RZ ;  /* 0x000000088004723c */ /* 0x042ff000000018ff */
[C---:B------:R-:W-:Y:S08]  /*95a0*/  HMMA.16816.F32 R8, R128.reuse, R10, RZ ;  /* 0x0000000a8008723c */ /* 0x040ff000000018ff */
[C---:B------:R-:W-:Y:S08]  /*95b0*/  HMMA.16816.F32 R12, R128.reuse, R16, RZ ;  /* 0x00000010800c723c */ /* 0x040ff000000018ff */
[C---:B------:R-:W-:Y:S08]  /*95c0*/  HMMA.16816.F32 R16, R128.reuse, R18, RZ ;  /* 0x000000128010723c */ /* 0x040ff000000018ff */
[C---:B------:R-:W-:Y:S08]  /*95d0*/  HMMA.16816.F32 R20, R128.reuse, R24, RZ ;  /* 0x000000188014723c */ /* 0x040ff000000018ff */
[C---:B------:R-:W-:Y:S08]  /*95e0*/  HMMA.16816.F32 R24, R128.reuse, R26, RZ ;  /* 0x0000001a8018723c */ /* 0x040ff000000018ff */
[C---:B--2---:R-:W-:Y:S08]  /*95f0*/  HMMA.16816.F32 R28, R128.reuse, R32, RZ ;  /* 0x00000020801c723c */ /* 0x044ff000000018ff */
        /* <DEDUP_REMOVED lines=46> */
[----:B------:R2:W4:Y:S07]  /*98e0*/  LDSM.16.M88.4 R200, [R0+0x9800] ;  /* 0x0098000000c8783b */ /* 0x00052e0000000200 */
[C---:B------:R-:W-:Y:S08]  /*98f0*/  HMMA.16816.F32 R60, R172.reuse, R204, R60 ;  /* 0x000000ccac3c723c */ /* 0x040ff0000000183c */
[C---:B------:R-:W-:Y:S01]  /*9900*/  HMMA.16816.F32 R64, R172.reuse, R206, R64 ;  /* 0x000000ceac40723c */ /* 0x040fe20000001840 */
[----:B------:R-:W4:Y:S07]  /*9910*/  LDSM.16.M88.4 R204, [R2] ;  /* 0x0000000002cc783b */ /* 0x000f2e0000000200 */
        /* <DEDUP_REMOVED lines=32> */
[----:B------:R-:W4:Y:S07]  /*9b20*/  LDSM.16.M88.4 R212, [R224+0x8000] ;  /* 0x00800000e0d4783b */ /* 0x000f2e0000000200 */
        /* <DEDUP_REMOVED lines=53> */
[----:B------:R-:W4:Y:S10]  /*9e80*/  MUFU.TANH R182, R18 ;  /* 0x0000001200b67308 */ /* 0x000f340000002400 */
[----:B------:R1:W1:Y:S10]  /*9e90*/  MUFU.TANH R173, R7 ;  /* 0x0000000700ad7308 */ /* 0x0002740000002400 */
[----:B------:R-:W2:Y:S10]  /*9ea0*/  MUFU.TANH R177, R8 ;  /* 0x0000000800b17308 */ /* 0x000eb40000002400 */
[----:B------:R-:W2:Y:S01]  /*9eb0*/  MUFU.TANH R176, R9 ;  /* 0x0000000900b07308 */ /* 0x000ea20000002400 */
[----:B-1----:R-:W1:Y:S09]  /*9ec0*/  LDSM.16.M88.4 R4, [R0+0x3000] ;  /* 0x003000000004783b */ /* 0x002e720000000200 */
[----:B------:R-:W1:Y:S10]  /*9ed0*/  MUFU.TANH R169, R10 ;  /* 0x0000000a00a97308 */ /* 0x000e740000002400 */
[----:B------:R3:W1:Y:S10]  /*9ee0*/  MUFU.TANH R168, R11 ;  /* 0x0000000b00a87308 */ /* 0x0006740000002400 */
[----:B------:R-:W1:Y:S10]  /*9ef0*/  MUFU.TANH R180, R15 ;  /* 0x0000000f00b47308 */ /* 0x000e740000002400 */
[----:B------:R-:W2:Y:S01]  /*9f00*/  MUFU.TANH R181, R16 ;  /* 0x0000001000b57308 */ /* 0x000ea20000002400 */
[----:B---3--:R-:W3:Y:S09]  /*9f10*/  LDSM.16.M88.4 R8, [R0+0x3800] ;  /* 0x003800000008783b */ /* 0x008ef20000000200 */
[----:B------:R-:W2:Y:S01]  /*9f20*/  MUFU.TANH R179, R17 ;  /* 0x0000001100b37308 */ /* 0x000ea20000002400 */
[C---:B-1----:R-:W-:Y:S09]  /*9f30*/  HMMA.16816.F32 R20, R228.reuse, R4, R20 ;  /* 0x00000004e414723c */ /* 0x042ff20000001814 */
[----:B------:R-:W1:Y:S01]  /*9f40*/  MUFU.TANH R183, R19 ;  /* 0x0000001300b77308 */ /* 0x000e620000002400 */
[C---:B------:R-:W-:Y:S01]  /*9f50*/  HMMA.16816.F32 R24, R228.reuse, R6, R24 ;  /* 0x00000006e418723c */ /* 0x040fe20000001818 */
[----:B------:R-:W4:Y:S08]  /*9f60*/  LDSM.16.M88.4 R4, [R0+0x4000] ;  /* 0x004000000004783b */ /* 0x000f300000000200 */
        /* <DEDUP_REMOVED lines=11> */
[C---:B---3--:R-:W-:Y:S08]  /*a020*/  HMMA.16816.F32 R28, R228.reuse, R8, R28 ;  /* 0x00000008e41c723c */ /* 0x048ff0000000181c */
[----:B------:R-:W3:Y:S01]  /*a030*/  MUFU.TANH R171, R14 ;  /* 0x0000000e00ab7308 */ /* 0x000ee20000002400 */
[C---:B------:R-:W-:Y:S01]  /*a040*/  HMMA.16816.F32 R32, R228.reuse, R10, R32 ;  /* 0x0000000ae420723c */ /* 0x040fe20000001820 */
[----:B------:R-:W2:Y:S08]  /*a050*/  LDSM.16.M88.4 R8, [R0+0x4800] ;  /* 0x004800000008783b */ /* 0x000eb00000000200 */
[----:B------:R-:W1:Y:S01]  /*a060*/  MUFU.TANH R185, R21 ;  /* 0x0000001500b97308 */ /* 0x000e620000002400 */
[C---:B----4-:R-:W-:Y:S03]  /*a070*/  HMMA.16816.F32 R36, R228.reuse, R4, R36 ;  /* 0x00000004e424723c */ /* 0x050fe60000001824 */
[----:B------:R-:W-:Y:S01]  /*a080*/  FMUL.FTZ R28, R28, UR10 ;  /* 0x0000000a1c1c7c20 */ /* 0x000fe20008410000 */
[----:B------:R-:W-:Y:S05]  /*a090*/  FMUL.FTZ R29, R29, UR10 ;  /* 0x0000000a1d1d7c20 */ /* 0x000fea0008410000 */
[----:B------:R-:W4:Y:S01]  /*a0a0*/  MUFU.TANH R188, R22 ;  /* 0x0000001600bc7308 */ /* 0x000f220000002400 */
        /* <DEDUP_REMOVED lines=19> */
[C---:B--2---:R-:W-:Y:S07]  /*a1e0*/  HMMA.16816.F32 R44, R228.reuse, R8, R44 ;  /* 0x00000008e42c723c */ /* 0x044fee000000182c */
[----:B------:R2:W1:Y:S01]  /*a1f0*/  MUFU.TANH R204, R38 ;  /* 0x0000002600cc7308 */ /* 0x0004620000002400 */
[C---:B------:R-:W-:Y:S01]  /*a200*/  HMMA.16816.F32 R48, R228.reuse, R10, R48 ;  /* 0x0000000ae430723c */ /* 0x040fe20000001830 */
[----:B------:R-:W4:Y:S08]  /*a210*/  LDSM.16.M88.4 R8, [R0+0x5800] ;  /* 0x005800000008783b */ /* 0x000f300000000200 */
        /* <DEDUP_REMOVED lines=8> */
[----:B------:R-:W2:Y:S02]  /*a2a0*/  LDSM.16.M88.4 R4, [R0+0x6000] ;  /* 0x006000000004783b */ /* 0x000ea40000000200 */
        /* <DEDUP_REMOVED lines=15> */
[C---:B----4-:R-:W-:Y:S06]  /*a3a0*/  HMMA.16816.F32 R60, R228.reuse, R8, R60 ;  /* 0x00000008e43c723c */ /* 0x050fec000000183c */
[----:B------:R-:W4:Y:S02]  /*a3b0*/  MUFU.TANH R192, R28 ;  /* 0x0000001c00c07308 */ /* 0x000f240000002400 */
[C---:B------:R-:W-:Y:S01]  /*a3c0*/  HMMA.16816.F32 R64, R228.reuse, R10, R64 ;  /* 0x0000000ae440723c */ /* 0x040fe20000001840 */
[----:B------:R-:W3:Y:S07]  /*a3d0*/  LDSM.16.M88.4 R8, [R0+0x6800] ;  /* 0x006800000008783b */ /* 0x000eee0000000200 */
        /* <DEDUP_REMOVED lines=8> */
[----:B------:R-:W4:Y:S04]  /*a460*/  LDSM.16.M88.4 R4, [R0+0x7000] ;  /* 0x007000000004783b */ /* 0x000f280000000200 */
        /* <DEDUP_REMOVED lines=15> */
[C---:B---3--:R-:W-:Y:S05]  /*a560*/  HMMA.16816.F32 R76, R228.reuse, R8, R76 ;  /* 0x00000008e44c723c */ /* 0x048fea000000184c */
[----:B------:R-:W3:Y:S03]  /*a570*/  MUFU.TANH R197, R34 ;  /* 0x0000002200c57308 */ /* 0x000ee60000002400 */
[C---:B------:R-:W-:Y:S01]  /*a580*/  HMMA.16816.F32 R80, R228.reuse, R10, R80 ;  /* 0x0000000ae450723c */ /* 0x040fe20000001850 */
[----:B------:R-:W2:Y:S06]  /*a590*/  LDSM.16.M88.4 R8, [R0+0x7800] ;  /* 0x007800000008783b */ /* 0x000eac0000000200 */
        /* <DEDUP_REMOVED lines=24> */
[C---:B--2---:R-:W-:Y:S05]  /*a720*/  HMMA.16816.F32 R92, R228.reuse, R8, R92 ;  /* 0x00000008e45c723c */ /* 0x044fea000000185c */
[----:B------:R-:W2:Y:S03]  /*a730*/  MUFU.TANH R208, R44 ;  /* 0x0000002c00d07308 */ /* 0x000ea60000002400 */
[C---:B------:R-:W-:Y:S01]  /*a740*/  HMMA.16816.F32 R96, R228.reuse, R10, R96 ;  /* 0x0000000ae460723c */ /* 0x040fe20000001860 */
[----:B------:R-:W4:Y:S06]  /*a750*/  LDSM.16.M88.4 R8, [R0+0x8800] ;  /* 0x008800000008783b */ /* 0x000f2c0000000200 */
        /* <DEDUP_REMOVED lines=9> */
[----:B------:R-:W2:Y:S01]  /*a7f0*/  LDSM.16.M88.4 R4, [R0+0x9000] ;  /* 0x009000000004783b */ /* 0x000ea20000000200 */
        /* <DEDUP_REMOVED lines=14> */
[C---:B----4-:R-:W-:Y:S05]  /*a8e0*/  HMMA.16816.F32 R108, R228.reuse, R8, R108 ;  /* 0x00000008e46c723c */ /* 0x050fea000000186c */
[----:B------:R-:W4:Y:S03]  /*a8f0*/  MUFU.TANH R213, R50 ;  /* 0x0000003200d57308 */ /* 0x000f260000002400 */
[C---:B------:R-:W-:Y:S07]  /*a900*/  HMMA.16816.F32 R112, R228.reuse, R10, R112 ;  /* 0x0000000ae470723c */ /* 0x040fee0000001870 */
[----:B------:R-:W1:Y:S01]  /*a910*/  MUFU.TANH R212, R51 ;  /* 0x0000003300d47308 */ /* 0x000e620000002400 */
[----:B------:R-:W3:Y:S01]  /*a920*/  LDSM.16.M88.4 R8, [R0+0x9800] ;  /* 0x009800000008783b */ /* 0x000ee20000000200 */
[----:B------:R-:W-:Y:S08]  /*a930*/  DEPBAR.LE SB0, 0x0 ;  /* 0x000080000000791a */ /* 0x000ff00000000000 */
[----:B------:R-:W1:Y:S01]  /*a940*/  MUFU.TANH R218, R52 ;  /* 0x0000003400da7308 */ /* 0x000e620000002400 */
[----:B------:R-:W-:Y:S01]  /*a950*/  BAR.SYNC.DEFER_BLOCKING 0x0 ;  /* 0x0000000000007b1d */ /* 0x000fe20000010000 */
[C---:B--2---:R-:W-:Y:S05]  /*a960*/  HMMA.16816.F32 R116, R228.reuse, R4, R116 ;  /* 0x00000004e474723c */ /* 0x044fea0000001874 */
[----:B------:R-:W-:Y:S03]  /*a970*/  FMUL.FTZ R108, R108, UR10 ;  /* 0x0000000a6c6c7c20 */ /* 0x000fe60008410000 */
[----:B------:R-:W2:Y:S01]  /*a980*/  MUFU.TANH R217, R53 ;  /* 0x0000003500d97308 */ /* 0x000ea20000002400 */
        /* <DEDUP_REMOVED lines=18> */
[C---:B---3--:R-:W-:Y:S03]  /*aab0*/  HMMA.16816.F32 R124, R228.reuse, R8, R124 ;  /* 0x00000008e47c723c */ /* 0x048fe6000000187c */
[----:B------:R-:W-:Y:S06]  /*aac0*/  FMUL.FTZ R123, R123, UR10 ;  /* 0x0000000a7b7b7c20 */ /* 0x000fec0008410000 */
[----:B------:R-:W3:Y:S01]  /*aad0*/  MUFU.TANH R219, R57 ;  /* 0x0000003900db7308 */ /* 0x000ee20000002400 */
        /* <DEDUP_REMOVED lines=11> */
[----:B------:R-:W1:Y:S01]  /*ab90*/  MUFU.TANH R221, R59 ;  /* 0x0000003b00dd7308 */ /* 0x000e620000002400 */
[----:B----4-:R-:W4:Y:S09]  /*aba0*/  LDL R124, [R1+0x4] ;  /* 0x00000400017c7983 */ /* 0x010f320000100800 */
[----:B------:R-:W1:Y:S01]  /*abb0*/  MUFU.TANH R224, R60 ;  /* 0x0000003c00e07308 */ /* 0x000e620000002400 */
[----:B--2---:R-:W-:Y:S09]  /*abc0*/  FMUL.FTZ R0, R131, UR10 ;  /* 0x0000000a83007c20 */ /* 0x004ff20008410000 */
[----:B------:R-:W2:Y:S10]  /*abd0*/  MUFU.TANH R226, R61 ;  /* 0x0000003d00e27308 */ /* 0x000eb40000002400 */
        /* <DEDUP_REMOVED lines=35> */
[----:B----4-:R-:W-:Y:S09]  /*ae10*/  ISETP.NE.AND P2, PT, R124, RZ, PT ;  /* 0x000000ff7c00720c */ /* 0x010ff20003f45270 */
[----:B------:R-:W4:Y:S10]  /*ae20*/  MUFU.TANH R97, R97 ;  /* 0x0000006100617308 */ /* 0x000f340000002400 */
        /* <DEDUP_REMOVED lines=28> */
[----:B------:R-:W1:Y:S01]  /*aff0*/  MUFU.TANH R38, R38 ;  /* 0x0000002600267308 */ /* 0x000e620000002400 */
[----:B---3--:R-:W-:Y:S09]  /*b000*/  MOV R125, R3 ;  /* 0x00000003007d7202 */ /* 0x008ff20000000f00 */
[----:B------:R-:W3:Y:S10]  /*b010*/  MUFU.TANH R128, R128 ;  /* 0x0000008000807308 */ /* 0x000ef40000002400 */
        /* <DEDUP_REMOVED lines=18> */
[----:B------:R1:W-:Y:S04]  /*b140*/  @!P1 STL [R1+0xc], R12 ;  /* 0x00000c0c01009387 */ /* 0x0003e80000100800 */
[----:B------:R1:W-:Y:S01]  /*b150*/  @!P1 STL [R1+0x8], R4 ;  /* 0x0000080401009387 */ /* 0x0003e20000100800 */
[----:B------:R-:W-:Y:S05]  /*b160*/  @!P1 BRA `(.L_x_1941) ;  /* 0x0000000400049947 */ /* 0x000fea0003800000 */
[C---:B------:R-:W-:Y:S01]  /*b170*/  VIADD R6, R125.reuse, 0xffffff00 ;  /* 0xffffff007d067836 */ /* 0x040fe20000000000 */
[----:B------:R-:W2:Y:S01]  /*b180*/  LDC R10, c[0x0][0x4f0] ;  /* 0x00013c00ff0a7b82 */ /* 0x000ea20000000800 */
[----:B------:R-:W-:Y:S01]  /*b190*/  IMAD.MOV.U32 R13, RZ, RZ, R4 ;  /* 0x000000ffff0d7224 */ /* 0x000fe200078e0004 */
[----:B------:R-:W-:Y:S02]  /*b1a0*/  IADD3 R7, PT, PT, R125, -0x200, RZ ;  /* 0xfffffe007d077810 */ /* 0x000fe40007ffe0ff */
[----:B-1----:R-:W-:Y:S02]  /*b1b0*/  IABS R4, R6 ;  /* 0x0000000600047213 */ /* 0x002fe40000000000 */
[----:B------:R-:W-:Y:S02]  /*b1c0*/  IABS R5, R7 ;  /* 0x0000000700057213 */ /* 0x000fe40000000000 */
[-C--:B--2---:R-:W-:Y:S02]  /*b1d0*/  IABS R9, R10.reuse ;  /* 0x0000000a00097213 */ /* 0x084fe40000000000 */
[-C--:B------:R-:W-:Y:S02]  /*b1e0*/  LOP3.LUT R7, R7, R10.reuse, RZ, 0x3c, !PT ;  /* 0x0000000a07077212 */ /* 0x080fe400078e3cff */
[----:B------:R-:W1:Y:S01]  /*b1f0*/  I2F.RP R2, R9 ;  /* 0x0000000900027306 */ /* 0x000e620000209400 */
[----:B------:R-:W-:Y:S02]  /*b200*/  LOP3.LUT R6, R6, R10, RZ, 0x3c, !PT ;  /* 0x0000000a06067212 */ /* 0x000fe400078e3cff */
[----:B------:R-:W-:Y:S07]  /*b210*/  ISETP.GE.AND P2, PT, R7, RZ, PT ;  /* 0x000000ff0700720c */ /* 0x000fee0003f46270 */
        /* <DEDUP_REMOVED lines=22> */
[----:B------:R-:W-:Y:S02]  /*b380*/  ISETP.NE.AND P4, PT, R10, RZ, PT ;  /* 0x000000ff0a00720c */ /* 0x000fe40003f85270 */
[----:B------:R-:W-:Y:S07]  /*b390*/  LOP3.LUT R3, RZ, R10, RZ, 0x33, !PT ;  /* 0x0000000aff037212 */ /* 0x000fee00078e33ff */
[----:B------:R-:W-:Y:S02]  /*b3a0*/  @P5 IADD3 R0, PT, PT, R0, 0x1, RZ ;  /* 0x0000000100005810 */ /* 0x000fe40007ffe0ff */
[----:B------:R-:W-:Y:S03]  /*b3b0*/  @P6 VIADD R2, R2, 0x1 ;  /* 0x0000000102026836 */ /* 0x000fe60000000000 */
        /* <DEDUP_REMOVED lines=28> */
.L_x_1941:
[----:B------:R-:W3:Y:S01]  /*b580*/  LDL R6, [R1+0x8] ;  /* 0x0000080001067983 */ /* 0x000ee20000100800 */
[C---:B------:R-:W-:Y:S01]  /*b590*/  IMAD.SHL.U32 R14, R2.reuse, 0x20, RZ ;  /* 0x00000020020e7824 */ /* 0x040fe200078e00ff */
[----:B------:R-:W-:Y:S04]  /*b5a0*/  SHF.L.U64.HI R0, R2, 0x5, R11 ;  /* 0x0000000502007819 */ /* 0x000fe8000001020b */
[-C--:B-1----:R-:W-:Y:S04]  /*b5b0*/  IADD3 R4, P2, PT, R12, R14.reuse, RZ ;  /* 0x0000000e0c047210 */ /* 0x082fe80007f5e0ff */
[-C--:B------:R-:W-:Y:S01]  /*b5c0*/  IADD3 R2, P3, PT, R4, R14.reuse, RZ ;  /* 0x0000000e04027210 */ /* 0x080fe20007f7e0ff */
[----:B---3--:R-:W-:Y:S03]  /*b5d0*/  IMAD.X R5, R6, 0x1, R0, P2 ;  /* 0x0000000106057824 */ /* 0x008fe600010e0600 */
[-C--:B------:R-:W-:Y:S01]  /*b5e0*/  IADD3 R8, P2, PT, R2, R14.reuse, RZ ;  /* 0x0000000e02087210 */ /* 0x080fe20007f5e0ff */
[----:B------:R-:W-:Y:S02]  /*b5f0*/  IMAD.MOV.U32 R7, RZ, RZ, R6 ;  /* 0x000000ffff077224 */ /* 0x000fe400078e0006 */
[----:B------:R-:W-:Y:S02]  /*b600*/  IMAD.MOV.U32 R6, RZ, RZ, R12 ;  /* 0x000000ffff067224 */ /* 0x000fe400078e000c */
[--C-:B------:R-:W-:Y:S01]  /*b610*/  IMAD.X R3, R5, 0x1, R0.reuse, P3 ;  /* 0x0000000105037824 */ /* 0x100fe200018e0600 */
[-C--:B------:R-:W-:Y:S02]  /*b620*/  IADD3 R10, P3, PT, R8, R14.reuse, RZ ;  /* 0x0000000e080a7210 */ /* 0x080fe40007f7e0ff */
[----:B------:R-:W-:Y:S01]  /*b630*/  @!PT LDS RZ, [RZ] ;  /* 0x00000000fffff984 */ /* 0x000fe20000000800 */
[----:B------:R-:W-:Y:S01]  /*b640*/  @!PT LDS RZ, [RZ] ;  /* 0x00000000fffff984 */ /* 0x000fe20000000800 */
[----:B------:R-:W-:Y:S01]  /*b650*/  @!PT LDS RZ, [RZ] ;  /* 0x00000000fffff984 */ /* 0x000fe20000000800 */
[----:B------:R1:W-:Y:S01]  /*b660*/  LDGSTS.E.BYPASS.LTC128B.128 [R241+0x2000], desc[UR26][R6.64] ;  /* 0x0200000006f17fae */ /* 0x0003e2000b981a1a */
[--C-:B------:R-:W-:Y:S01]  /*b670*/  IMAD.X R9, R3, 0x1, R0.reuse, P2 ;  /* 0x0000000103097824 */ /* 0x100fe200010e0600 */
[-C--:B--2---:R-:W-:Y:S02]  /*b680*/  IADD3 R12, P2, PT, R10, R14.reuse, RZ ;  /* 0x0000000e0a0c7210 */ /* 0x084fe40007f5e0ff */
[----:B------:R2:W-:Y:S01]  /*b690*/  LDGSTS.E.BYPASS.LTC128B.128 [R241+0x2800], desc[UR26][R4.64] ;  /* 0x0280000004f17fae */ /* 0x0005e2000b981a1a */
[--C-:B------:R-:W-:Y:S03]  /*b6a0*/  IMAD.X R11, R9, 0x1, R0.reuse, P3 ;  /* 0x00000001090b7824 */ /* 0x100fe600018e0600 */
[----:B------:R3:W-:Y:S01]  /*b6b0*/  LDGSTS.E.BYPASS.LTC128B.128 [R241+0x3000], desc[UR26][R2.64] ;  /* 0x0300000002f17fae */ /* 0x0007e2000b981a1a */
[--C-:B------:R-:W-:Y:S03]  /*b6c0*/  IMAD.X R13, R11, 0x1, R0.reuse, P2 ;  /* 0x000000010b0d7824 */ /* 0x100fe600010e0600 */
[----:B------:R-:W-:Y:S04]  /*b6d0*/  LDGSTS.E.BYPASS.LTC128B.128 [R241+0x3800], desc[UR26][R8.64] ;  /* 0x0380000008f17fae */ /* 0x000fe8000b981a1a */
[----:B------:R4:W-:Y:S04]  /*b6e0*/  LDGSTS.E.BYPASS.LTC128B.128 [R241+0x4000], desc[UR26][R10.64] ;  /* 0x040000000af17fae */ /* 0x0009e8000b981a1a */
[----:B------:R5:W-:Y:S01]  /*b6f0*/  LDGSTS.E.BYPASS.LTC128B.128 [R241+0x4800], desc[UR26][R12.64] ;  /* 0x048000000cf17fae */ /* 0x000be2000b981a1a */
[-C--:B-1----:R-:W-:Y:S04]  /*b700*/  IADD3 R6, P3, PT, R12, R14.reuse, RZ ;  /* 0x0000000e0c067210 */ /* 0x082fe80007f7e0ff */
[-C--:B--2---:R-:W-:Y:S01]  /*b710*/  IADD3 R4, P2, PT, R6, R14.reuse, RZ ;  /* 0x0000000e06047210 */ /* 0x084fe20007f5e0ff */
[--C-:B------:R-:W-:Y:S03]  /*b720*/  IMAD.X R7, R13, 0x1, R0.reuse, P3 ;  /* 0x000000010d077824 */ /* 0x100fe600018e0600 */
[----:B---3--:R-:W-:Y:S02]  /*b730*/  IADD3 R2, P3, PT, R4, R14, RZ ;  /* 0x0000000e04027210 */ /* 0x008fe40007f7e0ff */
[----:B------:R1:W-:Y:S01]  /*b740*/  LDGSTS.E.BYPASS.LTC128B.128 [R241+0x5000], desc[UR26][R6.64] ;  /* 0x0500000006f17fae */ /* 0x0003e2000b981a1a */
[----:B------:R-:W-:Y:S05]  /*b750*/  IADD3.X R5, PT, PT, R7, R0, RZ, P2, !PT ;  /* 0x0000000007057210 */ /* 0x000fea00017fe4ff */
[----:B------:R2:W-:Y:S01]  /*b760*/  LDGSTS.E.BYPASS.LTC128B.128 [R241+0x5800], desc[UR26][R4.64] ;  /* 0x0580000004f17fae */ /* 0x0005e2000b981a1a */
[-C--:B----4-:R-:W-:Y:S01]  /*b770*/  IADD3 R10, P2, PT, R2, R14.reuse, RZ ;  /* 0x0000000e020a7210 */ /* 0x090fe20007f5e0ff */
[--C-:B------:R-:W-:Y:S03]  /*b780*/  IMAD.X R3, R5, 0x1, R0.reuse, P3 ;  /* 0x0000000105037824 */ /* 0x100fe600018e0600 */
[-C--:B-----5:R-:W-:Y:S01]  /*b790*/  IADD3 R12, P3, PT, R10, R14.reuse, RZ ;  /* 0x0000000e0a0c7210 */ /* 0x0a0fe20007f7e0ff */
[--C-:B------:R-:W-:Y:S01]  /*b7a0*/  IMAD.X R11, R3, 0x1, R0.reuse, P2 ;  /* 0x00000001030b7824 */ /* 0x100fe200010e0600 */
[----:B------:R3:W-:Y:S02]  /*b7b0*/  LDGSTS.E.BYPASS.LTC128B.128 [R241+0x6000], desc[UR26][R2.64] ;  /* 0x0600000002f17fae */ /* 0x0007e4000b981a1a */
[-C--:B------:R-:W-:Y:S01]  /*b7c0*/  IADD3 R8, P2, PT, R12, R14.reuse, RZ ;  /* 0x0000000e0c087210 */ /* 0x080fe20007f5e0ff */
[--C-:B------:R-:W-:Y:S01]  /*b7d0*/  IMAD.X R13, R11, 0x1, R0.reuse, P3 ;  /* 0x000000010b0d7824 */ /* 0x100fe200018e0600 */
[----:B------:R4:W-:Y:S03]  /*b7e0*/  LDGSTS.E.BYPASS.LTC128B.128 [R241+0x6800], desc[UR26][R10.64] ;  /* 0x068000000af17fae */ /* 0x0009e6000b981a1a */
[--C-:B------:R-:W-:Y:S01]  /*b7f0*/  IMAD.X R9, R13, 0x1, R0.reuse, P2 ;  /* 0x000000010d097824 */ /* 0x100fe200010e0600 */
[----:B------:R4:W-:Y:S04]  /*b800*/  LDGSTS.E.BYPASS.LTC128B.128 [R241+0x7000], desc[UR26][R12.64] ;  /* 0x070000000cf17fae */ /* 0x0009e8000b981a1a */
[----:B------:R4:W-:Y:S01]  /*b810*/  LDGSTS.E.BYPASS.LTC128B.128 [R241+0x7800], desc[UR26][R8.64] ;  /* 0x0780000008f17fae */ /* 0x0009e2000b981a1a */
[----:B-1----:R-:W-:Y:S04]  /*b820*/  IADD3 R6, P3, PT, R8, R14, RZ ;  /* 0x0000000e08067210 */ /* 0x002fe80007f7e0ff */
[----:B------:R-:W-:Y:S02]  /*b830*/  IADD3.X R7, PT, PT, R9, R0, RZ, P3, !PT ;  /* 0x0000000009077210 */ /* 0x000fe40001ffe4ff */
[-C--:B--2---:R-:W-:Y:S03]  /*b840*/  IADD3 R4, P2, PT, R6, R14.reuse, RZ ;  /* 0x0000000e06047210 */ /* 0x084fe60007f5e0ff */
[----:B------:R2:W-:Y:S02]  /*b850*/  LDGSTS.E.BYPASS.LTC128B.128 [R241+0x8000], desc[UR26][R6.64] ;  /* 0x0800000006f17fae */ /* 0x0005e4000b981a1a */
[--C-:B------:R-:W-:Y:S01]  /*b860*/  IMAD.X R5, R7, 0x1, R0.reuse, P2 ;  /* 0x0000000107057824 */ /* 0x100fe200010e0600 */
[-C--:B---3--:R-:W-:Y:S04]  /*b870*/  IADD3 R2, P3, PT, R4, R14.reuse, RZ ;  /* 0x0000000e04027210 */ /* 0x088fe80007f7e0ff */
[----:B------:R2:W-:Y:S01]  /*b880*/  LDGSTS.E.BYPASS.LTC128B.128 [R241+0x8800], desc[UR26][R4.64] ;  /* 0x0880000004f17fae */ /* 0x0005e2000b981a1a */
[----:B----4-:R-:W-:Y:S01]  /*b890*/  IADD3 R10, P2, PT, R2, R14, RZ ;  /* 0x0000000e020a7210 */ /* 0x010fe20007f5e0ff */
[--C-:B------:R-:W-:Y:S04]  /*b8a0*/  IMAD.X R3, R5, 0x1, R0.reuse, P3 ;  /* 0x0000000105037824 */ /* 0x100fe800018e0600 */
[----:B------:R-:W-:Y:S01]  /*b8b0*/  IMAD.X R11, R3, 0x1, R0, P2 ;  /* 0x00000001030b7824 */ /* 0x000fe200010e0600 */
[----:B------:R2:W-:Y:S04]  /*b8c0*/  LDGSTS.E.BYPASS.LTC128B.128 [R241+0x9000], desc[UR26][R2.64] ;  /* 0x0900000002f17fae */ /* 0x0005e8000b981a1a */
[----:B------:R2:W-:Y:S04]  /*b8d0*/  LDGSTS.E.BYPASS.LTC128B.128 [R241+0x9800], desc[UR26][R10.64] ;  /* 0x098000000af17fae */ /* 0x0005e8000b981a1a */
[----:B------:R-:W0:Y:S02]  /*b8e0*/  LDGDEPBAR ;  /* 0x00000000000079af */ /* 0x000e240000000000 */
.L_x_1940:
[----:B------:R-:W3:Y:S01]  /*b8f0*/  LDL R8, [R1+0x20] ;  /* 0x0000200001087983 */ /* 0x000ee20000100800 */
[----:B--2---:R-:W-:Y:S02]  /*b900*/  FMNMX3.FTZ R2, R132, R172, R175, !PT ;  /* 0x000000ac84027276 */ /* 0x004fe400078100af */
[----:B-1----:R-:W-:Y:S01]  /*b910*/  FMNMX3.FTZ R0, R133, R174, R173, !PT ;  /* 0x000000ae85007276 */ /* 0x002fe200078100ad */
        /* <DEDUP_REMOVED lines=50> */
[----:B------:R-:W-:Y:S02]  /*bc40*/  MOV R119, R19 ;  /* 0x0000001300777202 */ /* 0x000fe40000000f00 */
        /* <DEDUP_REMOVED lines=16> */
[----:B------:R-:W-:Y:S02]  /*bd50*/  MOV R127, R17 ;  /* 0x00000011007f7202 */ /* 0x000fe40000000f00 */
[----:B------:R-:W-:Y:S01]  /*bd60*/  FMNMX3.FTZ R0, R0, R131, R130, !PT ;  /* 0x0000008300007276 */ /* 0x000fe20007810082 */
[----:B------:R-:W1:Y:S01]  /*bd70*/  SHFL.BFLY PT, R4, R3, 0x2, 0x1f ;  /* 0x0c401f0003047f89 */ /* 0x000e6200000e0000 */
[----:B------:R-:W-:Y:S02]  /*bd80*/  IADD3 R41, PT, PT, R134, 0xa040, RZ ;  /* 0x0000a04086297810 */ /* 0x000fe40007ffe0ff */
[----:B------:R-:W-:Y:S04]  /*bd90*/  FMNMX3.FTZ R0, R0, R122, R127, !PT ;  /* 0x0000007a00007276 */ /* 0x000fe8000781007f */
[----:B------:R-:W-:Y:S04]  /*bda0*/  FMNMX3.FTZ R0, R0, R37, R38, !PT ;  /* 0x0000002500007276 */ /* 0x000fe80007810026 */
[----:B------:R-:W-:Y:S05]  /*bdb0*/  FMNMX3.FTZ R0, R0, R40, R39, !PT ;  /* 0x0000002800007276 */ /* 0x000fea0007810027 */
[----:B------:R-:W2:Y:S01]  /*bdc0*/  SHFL.BFLY PT, R2, R0, 0x2, 0x1f ;  /* 0x0c401f0000027f89 */ /* 0x000ea200000e0000 */
[----:B---3--:R-:W-:Y:S02]  /*bdd0*/  @P0 IADD3 R41, PT, PT, R8, -0x40, RZ ;  /* 0xffffffc008290810 */ /* 0x008fe40007ffe0ff */
[----:B-1----:R-:W-:Y:S02]  /*bde0*/  FMNMX.FTZ R3, R3, R4, !PT ;  /* 0x0000000403037209 */ /* 0x002fe40007810000 */
[----:B--2---:R-:W-:Y:S03]  /*bdf0*/  FMNMX.FTZ R0, R0, R2, !PT ;  /* 0x0000000200007209 */ /* 0x004fe60007810000 */
        /* <DEDUP_REMOVED lines=29> */
[----:B------:R-:W-:Y:S01]  /*bfd0*/  MOV R199, R118 ;  /* 0x0000007600c77202 */ /* 0x000fe20000000f00 */
[--C-:B------:R-:W-:Y:S01]  /*bfe0*/  FFMA.FTZ R37, R37, UR4, -R68.reuse ;  /* 0x0000000425257c23 */ /* 0x100fe20008010844 */
[--C-:B------:R-:W-:Y:S07]  /*bff0*/  FFMA.FTZ R38, R38, UR4, -R68.reuse ;  /* 0x0000000426267c23 */ /* 0x100fee0008010844 */
[----:B------:R-:W4:Y:S01]  /*c000*/  MUFU.EX2 R0, R0 ;  /* 0x0000000000007308 */ /* 0x000f220000000800 */
[--C-:B------:R-:W-:Y:S01]  /*c010*/  FFMA.FTZ R40, R40, UR4, -R68.reuse ;  /* 0x0000000428287c23 */ /* 0x100fe20008010844 */
[--C-:B-1----:R-:W-:Y:S08]  /*c020*/  FFMA.FTZ R5, R174, UR4, -R68.reuse ;  /* 0x00000004ae057c23 */ /* 0x102ff00008010844 */
        /* <DEDUP_REMOVED lines=45> */
[C---:B------:R-:W-:Y:S05]  /*c300*/  HMMA.16816.F32 R4, R44.reuse, R12, R4 ;  /* 0x0000000c2c04723c */ /* 0x040fea0000001804 */
[--C-:B-1----:R-:W-:Y:S01]  /*c310*/  FFMA.FTZ R65, R193, UR4, -R43.reuse ;  /* 0x00000004c1417c23 */ /* 0x102fe2000801082b */
[C---:B------:R-:W-:Y:S01]  /*c320*/  FMUL.FTZ R13, R2.reuse, R145 ;  /* 0x00000091020d7220 */ /* 0x040fe20000410000 */
[----:B------:R-:W-:Y:S01]  /*c330*/  FMUL.FTZ R12, R2, R144 ;  /* 0x00000090020c7220 */ /* 0x000fe20000410000 */
[C---:B------:R-:W-:Y:S01]  /*c340*/  HMMA.16816.F32 R8, R44.reuse, R14, R8 ;  /* 0x0000000e2c08723c */ /* 0x040fe20000001808 */
[----:B------:R-:W-:Y:S02]  /*c350*/  MUFU.EX2 R172, R65 ;  /* 0x0000004100ac7308 */ /* 0x000fe40000000800 */
[C---:B------:R-:W-:Y:S01]  /*c360*/  FMUL.FTZ R15, R0.reuse, R147 ;  /* 0x00000093000f7220 */ /* 0x040fe20000410000 */
[----:B------:R-:W-:Y:S01]  /*c370*/  FMUL.FTZ R14, R0, R146 ;  /* 0x00000092000e7220 */ /* 0x000fe20000410000 */
[----:B------:R-:W-:Y:S06]  /*c380*/  MOV R193, R117 ;  /* 0x0000007500c17202 */ /* 0x000fec0000000f00 */
        /* <DEDUP_REMOVED lines=8> */
[--C-:B------:R-:W-:Y:S01]  /*c410*/  FFMA.FTZ R29, R171, UR4, -R68.reuse ;  /* 0x00000004ab1d7c23 */ /* 0x100fe20008010844 */
[----:B------:R1:W-:Y:S03]  /*c420*/  MUFU.EX2 R178, R64 ;  /* 0x0000004000b27308 */ /* 0x0003e60000000800 */
[C---:B------:R-:W-:Y:S07]  /*c430*/  HMMA.16816.F32 R24, R44.reuse, R30, R24 ;  /* 0x0000001e2c18723c */ /* 0x040fee0000001818 */
[----:B------:R2:W3:Y:S01]  /*c440*/  MUFU.EX2 R110, R28 ;  /* 0x0000001c006e7308 */ /* 0x0004e20000000800 */
[--C-:B------:R-:W-:Y:S01]  /*c450*/  FFMA.FTZ R30, R181, UR4, -R43.reuse ;  /* 0x00000004b51e7c23 */ /* 0x100fe2000801082b */
[----:B------:R-:W-:Y:S08]  /*c460*/  FMUL.FTZ R31, R0, R163 ;  /* 0x000000a3001f7220 */ /* 0x000ff00000410000 */
[----:B------:R4:W-:Y:S10]  /*c470*/  MUFU.EX2 R229, R29 ;  /* 0x0000001d00e57308 */ /* 0x0009f40000000800 */
[----:B------:R5:W-:Y:S01]  /*c480*/  MUFU.EX2 R116, R30 ;  /* 0x0000001e00747308 */ /* 0x000be20000000800 */
[--C-:B-1----:R-:W-:Y:S01]  /*c490*/  FFMA.FTZ R64, R198, UR4, -R68.reuse ;  /* 0x00000004c6407c23 */ /* 0x102fe20008010844 */
[----:B------:R-:W-:Y:S01]  /*c4a0*/  MOV R198, R123 ;  /* 0x0000007b00c67202 */ /* 0x000fe20000000f00 */
[--C-:B--2---:R-:W-:Y:S07]  /*c4b0*/  FFMA.FTZ R28, R180, UR4, -R68.reuse ;  /* 0x00000004b41c7c23 */ /* 0x104fee0008010844 */
[----:B------:R1:W-:Y:S01]  /*c4c0*/  MUFU.EX2 R175, R64 ;  /* 0x0000004000af7308 */ /* 0x0003e20000000800 */
[----:B----4-:R-:W-:Y:S09]  /*c4d0*/  FMUL.FTZ R29, R2, R161 ;  /* 0x000000a1021d7220 */ /* 0x010ff20000410000 */
[----:B------:R2:W4:Y:S01]  /*c4e0*/  MUFU.EX2 R231, R28 ;  /* 0x0000001c00e77308 */ /* 0x0005220000000800 */
[----:B-----5:R-:W-:Y:S01]  /*c4f0*/  FMUL.FTZ R30, R0, R162 ;  /* 0x000000a2001e7220 */ /* 0x020fe20000410000 */
[----:B-1----:R-:W-:Y:S01]  /*c500*/  LDSM.16.MT88.4 R64, [R41+0x1800] ;  /* 0x001800002940783b */ /* 0x002fe20000004200 */
[----:B--2---:R-:W-:Y:S07]  /*c510*/  FMUL.FTZ R28, R2, R160 ;  /* 0x000000a0021c7220 */ /* 0x004fee0000410000 */
[C---:B------:R-:W-:Y:S08]  /*c520*/  HMMA.16816.F32 R28, R44.reuse, R48, R28 ;  /* 0x000000302c1c723c */ /* 0x040ff0000000181c */
[----:B------:R-:W-:Y:S01]  /*c530*/  HMMA.16816.F32 R32, R44, R50, R32 ;  /* 0x000000322c20723c */ /* 0x000fe20000001820 */
[----:B------:R-:W1:Y:S02]  /*c540*/  LDSM.16.MT88.4 R48, [R42+0x800] ;  /* 0x000800002a30783b */ /* 0x000e640000004200 */
[----:B---3--:R-:W-:Y:S02]  /*c550*/  F2FP.F16.F32.PACK_AB R44, R110, R236 ;  /* 0x000000ec6e2c723e */ /* 0x008fe400000000ff */
[----:B----4-:R-:W-:Y:S02]  /*c560*/  F2FP.F16.F32.PACK_AB R45, R231, R229 ;  /* 0x000000e5e72d723e */ /* 0x010fe400000000ff */
        /* <DEDUP_REMOVED lines=14> */
[----:B------:R-:W-:Y:S01]  /*c650*/  IADD3 R188, PT, PT, R188, -0x100, RZ ;  /* 0xffffff00bcbc7810 */ /* 0x000fe20007ffe0ff */
[C---:B------:R-:W-:Y:S03]  /*c660*/  HMMA.16816.F32 R20, R44.reuse, R60, R20 ;  /* 0x0000003c2c14723c */ /* 0x040fe60000001814 */
[--C-:B------:R-:W-:Y:S01]  /*c670*/  FFMA.FTZ R60, R184, UR4, -R43.reuse ;  /* 0x00000004b83c7c23 */ /* 0x100fe2000801082b */
[--C-:B------:R-:W-:Y:S01]  /*c680*/  FFMA.FTZ R61, R190, UR4, -R68.reuse ;  /* 0x00000004be3d7c23 */ /* 0x100fe20008010844 */
[--C-:B---3--:R-:W-:Y:S01]  /*c690*/  FFMA.FTZ R56, R191, UR4, -R68.reuse ;  /* 0x00000004bf387c23 */ /* 0x108fe20008010844 */
[----:B------:R-:W-:Y:S02]  /*c6a0*/  MOV R190, R127 ;  /* 0x0000007f00be7202 */ /* 0x000fe40000000f00 */
[----:B------:R3:W-:Y:S01]  /*c6b0*/  MUFU.EX2 R184, R60 ;  /* 0x0000003c00b87308 */ /* 0x0007e20000000800 */
[C---:B------:R-:W-:Y:S09]  /*c6c0*/  HMMA.16816.F32 R24, R44.reuse, R62, R24 ;  /* 0x0000003e2c18723c */ /* 0x040ff20000001818 */
[----:B------:R5:W2:Y:S01]  /*c6d0*/  MUFU.EX2 R185, R56 ;  /* 0x0000003800b97308 */ /* 0x000aa20000000800 */
[----:B------:R-:W-:Y:S09]  /*c6e0*/  MOV R191, R124 ;  /* 0x0000007c00bf7202 */ /* 0x000ff20000000f00 */
[----:B------:R-:W-:Y:S01]  /*c6f0*/  MUFU.EX2 R180, R61 ;  /* 0x0000003d00b47308 */ /* 0x000fe20000000800 */
[C---:B-1----:R-:W-:Y:S03]  /*c700*/  HMMA.16816.F32 R28, R44.reuse, R48, R28 ;  /* 0x000000302c1c723c */ /* 0x042fe6000000181c */
[----:B------:R-:W-:Y:S01]  /*c710*/  ISETP.GT.AND P2, PT, R191, RZ, PT ;  /* 0x000000ffbf00720c */ /* 0x000fe20003f44270 */
        /* <DEDUP_REMOVED lines=29> */
[----:B------:R-:W3:Y:S01]  /*c8f0*/  LDL.LU R203, [R1+0x18] ;  /* 0x0000180001cb7983 */ /* 0x000ee20000300800 */
[C---:B------:R-:W-:Y:S06]  /*c900*/  HMMA.16816.F32 R28, R44.reuse, R48, R28 ;  /* 0x000000302c1c723c */ /* 0x040fec000000181c */
        /* <DEDUP_REMOVED lines=19> */
[----:B------:R-:W-:Y:S01]  /*ca40*/  MOV R202, R113 ;  /* 0x0000007100ca7202 */ /* 0x000fe20000000f00 */
[----:B------:R-:W2:Y:S03]  /*ca50*/  LDL.LU R205, [R1+0x1c] ;  /* 0x00001c0001cd7983 */ /* 0x000ea60000300800 */
        /* <DEDUP_REMOVED lines=11> */
[----:B------:R-:W-:Y:S01]  /*cb10*/  MOV R201, R112 ;  /* 0x0000007000c97202 */ /* 0x000fe20000000f00 */
[----:B----4-:R-:W-:Y:S01]  /*cb20*/  LDSM.16.MT88.4 R60, [R41+0x2000] ;  /* 0x00200000293c783b */ /* 0x010fe20000004200 */
[C---:B------:R-:W-:Y:S03]  /*cb30*/  HMMA.16816.F32 R20, R44.reuse, R64, R20 ;  /* 0x000000402c14723c */ /* 0x040fe60000001814 */
[--C-:B------:R-:W-:Y:S01]  /*cb40*/  FFMA.FTZ R64, R210, UR4, -R43.reuse ;  /* 0x00000004d2407c23 */ /* 0x100fe2000801082b */
[--C-:B------:R-:W-:Y:S01]  /*cb50*/  FFMA.FTZ R65, R215, UR4, -R68.reuse ;  /* 0x00000004d7417c23 */ /* 0x100fe20008010844 */
[--C-:B---3--:R-:W-:Y:S01]  /*cb60*/  FFMA.FTZ R56, R207, UR4, -R68.reuse ;  /* 0x00000004cf387c23 */ /* 0x108fe20008010844 */
[----:B------:R-:W-:Y:S01]  /*cb70*/  MOV R207, R109 ;  /* 0x0000006d00cf7202 */ /* 0x000fe20000000f00 */
[----:B------:R3:W-:Y:S01]  /*cb80*/  MUFU.EX2 R158, R64 ;  /* 0x00000040009e7308 */ /* 0x0007e20000000800 */
[C---:B------:R-:W-:Y:S09]  /*cb90*/  HMMA.16816.F32 R24, R44.reuse, R66, R24 ;  /* 0x000000422c18723c */ /* 0x040ff20000001818 */
[----:B------:R4:W1:Y:S10]  /*cba0*/  MUFU.EX2 R164, R56 ;  /* 0x0000003800a47308 */ /* 0x0008740000000800 */
[----:B------:R1:W-:Y:S01]  /*cbb0*/  MUFU.EX2 R155, R65 ;  /* 0x00000041009b7308 */ /* 0x0003e20000000800 */
[C---:B------:R-:W-:Y:S03]  /*cbc0*/  HMMA.16816.F32 R28, R44.reuse, R48, R28 ;  /* 0x000000302c1c723c */ /* 0x040fe6000000181c */
[--C-:B---3--:R-:W-:Y:S05]  /*cbd0*/  FFMA.FTZ R64, R214, UR4, -R68.reuse ;  /* 0x00000004d6407c23 */ /* 0x108fea0008010844 */
[----:B------:R-:W-:Y:S01]  /*cbe0*/  HMMA.16816.F32 R32, R44, R50, R32 ;  /* 0x000000322c20723c */ /* 0x000fe20000001820 */
[----:B----4-:R-:W3:Y:S01]  /*cbf0*/  LDSM.16.MT88.4 R56, [R135+0xc000] ;  /* 0x00c000008738783b */ /* 0x010ee20000004200 */
[----:B------:R-:W-:Y:S01]  /*cc00*/  MUFU.EX2 R162, R64 ;  /* 0x0000004000a27308 */ /* 0x000fe20000000800 */
[----:B-----5:R-:W-:Y:S02]  /*cc10*/  F2FP.F16.F32.PACK_AB R44, R170, R166 ;  /* 0x000000a6aa2c723e */ /* 0x020fe400000000ff */
[----:B-1----:R-:W-:Y:S01]  /*cc20*/  F2FP.F16.F32.PACK_AB R45, R164, R163 ;  /* 0x000000a3a42d723e */ /* 0x002fe200000000ff */
[--C-:B------:R-:W-:Y:S01]  /*cc30*/  FFMA.FTZ R65, R209, UR4, -R43.reuse ;  /* 0x00000004d1417c23 */ /* 0x100fe2000801082b */
[----:B------:R-:W-:Y:S02]  /*cc40*/  F2FP.F16.F32.PACK_AB R46, R168, R165 ;  /* 0x000000a5a82e723e */ /* 0x000fe400000000ff */
[----:B------:R-:W-:Y:S01]  /*cc50*/  F2FP.F16.F32.PACK_AB R47, R169, R167 ;  /* 0x000000a7a92f723e */ /* 0x000fe200000000ff */
[----:B------:R-:W1:Y:S02]  /*cc60*/  LDSM.16.MT88.4 R48, [R42+0x2000] ;  /* 0x002000002a30783b */ /* 0x000e640000004200 */
[----:B------:R4:W-:Y:S04]  /*cc70*/  MUFU.EX2 R160, R65 ;  /* 0x0000004100a07308 */ /* 0x0009e80000000800 */
[C---:B------:R-:W-:Y:S03]  /*cc80*/  HMMA.16816.F32 R4, R44.reuse, R52, R4 ;  /* 0x000000342c04723c */ /* 0x040fe60000001804 */
[--C-:B------:R-:W-:Y:S01]  /*cc90*/  FFMA.FTZ R52, R208, UR4, -R43.reuse ;  /* 0x00000004d0347c23 */ /* 0x100fe2000801082b */
[----:B------:R-:W-:Y:S03]  /*cca0*/  MOV R208, R100 ;  /* 0x0000006400d07202 */ /* 0x000fe60000000f00 */
        /* <DEDUP_REMOVED lines=51> */
[----:B---3--:R-:W-:Y:S05]  /*cfe0*/  FFMA.FTZ R64, R234, UR4, -R68 ;  /* 0x00000004ea407c23 */ /* 0x008fea0008010844 */
        /* <DEDUP_REMOVED lines=12> */
[----:B------:R5:W2:Y:S01]  /*d0b0*/  MUFU.EX2 R139, R52 ;  /* 0x00000034008b7308 */ /* 0x000aa20000000800 */
[C---:B------:R-:W-:Y:S01]  /*d0c0*/  HMMA.16816.F32 R8, R44.reuse, R54, R8 ;  /* 0x000000362c08723c */ /* 0x040fe20000001808 */
[----:B----4-:R-:W-:Y:S08]  /*d0d0*/  LDSM.16.MT88.4 R64, [R41+0x3800] ;  /* 0x003800002940783b */ /* 0x010ff00000004200 */
[----:B-----5:R-:W4:Y:S01]  /*d0e0*/  LDSM.16.MT88.4 R52, [R134+0xd800] ;  /* 0x00d800008634783b */ /* 0x020f220000004200 */
[C---:B---3--:R-:W-:Y:S08]  /*d0f0*/  HMMA.16816.F32 R12, R44.reuse, R56, R12 ;  /* 0x000000382c0c723c */ /* 0x048ff0000000180c */
[C---:B------:R-:W-:Y:S01]  /*d100*/  HMMA.16816.F32 R16, R44.reuse, R58, R16 ;  /* 0x0000003a2c10723c */ /* 0x040fe20000001810 */
[----:B------:R-:W3:Y:S02]  /*d110*/  LDSM.16.MT88.4 R56, [R135+0xd800] ;  /* 0x00d800008738783b */ /* 0x000ee40000004200 */
[----:B------:R-:W-:Y:S05]  /*d120*/  FFMA.FTZ R0, R0, R203, R206 ;  /* 0x000000cb00007223 */ /* 0x000fea00000100ce */
        /* <DEDUP_REMOVED lines=9> */
[----:B-----5:R-:W-:Y:S01]  /*d1c0*/  FFMA.FTZ R61, R232, UR4, -R68 ;  /* 0x00000004e83d7c23 */ /* 0x020fe20008010844 */
[----:B------:R-:W-:Y:S08]  /*d1d0*/  HMMA.16816.F32 R32, R44, R50, R32 ;  /* 0x000000322c20723c */ /* 0x000ff00000001820 */
[----:B------:R-:W1:Y:S01]  /*d1e0*/  MUFU.EX2 R144, R61 ;  /* 0x0000003d00907308 */ /* 0x000e620000000800 */
[----:B------:R-:W5:Y:S01]  /*d1f0*/  LDSM.16.MT88.4 R48, [R42+0x3800] ;  /* 0x003800002a30783b */ /* 0x000f620000004200 */
[----:B--2---:R-:W-:Y:S01]  /*d200*/  F2FP.F16.F32.PACK_AB R44, R143, R139 ;  /* 0x0000008b8f2c723e */ /* 0x004fe200000000ff */
[--C-:B----4-:R-:W-:Y:S01]  /*d210*/  FFMA.FTZ R60, R72, UR4, -R43.reuse ;  /* 0x00000004483c7c23 */ /* 0x110fe2000801082b */
[----:B------:R-:W-:Y:S02]  /*d220*/  F2FP.F16.F32.PACK_AB R45, R145, R141 ;  /* 0x0000008d912d723e */ /* 0x000fe400000000ff */
[----:B------:R-:W-:Y:S04]  /*d230*/  F2FP.F16.F32.PACK_AB R46, R146, R142 ;  /* 0x0000008e922e723e */ /* 0x000fe800000000ff */
[----:B------:R2:W-:Y:S01]  /*d240*/  MUFU.EX2 R138, R60 ;  /* 0x0000003c008a7308 */ /* 0x0005e20000000800 */
[----:B------:R-:W-:Y:S01]  /*d250*/  FFMA.FTZ R2, R2, R205, R208 ;  /* 0x000000cd02027223 */ /* 0x000fe200000100d0 */
[----:B-1----:R-:W-:Y:S01]  /*d260*/  F2FP.F16.F32.PACK_AB R47, R144, R140 ;  /* 0x0000008c902f723e */ /* 0x002fe200000000ff */
[--C-:B------:R-:W-:Y:S07]  /*d270*/  FFMA.FTZ R61, R74, UR4, -R68.reuse ;  /* 0x000000044a3d7c23 */ /* 0x100fee0008010844 */
        /* <DEDUP_REMOVED lines=9> */
[--C-:B------:R-:W-:Y:S01]  /*d310*/  FFMA.FTZ R57, R70, UR4, -R68.reuse ;  /* 0x0000000446397c23 */ /* 0x100fe20008010844 */
[----:B-1----:R-:W1:Y:S04]  /*d320*/  LDSM.16.MT88.4 R52, [R134+0xe000] ;  /* 0x00e000008634783b */ /* 0x002e680000004200 */
        /* <DEDUP_REMOVED lines=114> */
[----:B------:R-:W-:Y:S01]  /*da50*/  FADD.FTZ R2, R207, R0 ;  /* 0x00000000cf027221 */ /* 0x000fe20000010000 */
[--C-:B------:R-:W-:Y:S01]  /*da60*/  FFMA.FTZ R0, R101, UR4, -R43.reuse ;  /* 0x0000000465007c23 */ /* 0x100fe2000801082b */
[----:B------:R-:W-:Y:S02]  /*da70*/  FFMA.FTZ R52, R243, UR4, -R43 ;  /* 0x00000004f3347c23 */ /* 0x000fe4000801082b */
[C---:B------:R-:W-:Y:S01]  /*da80*/  HMMA.16816.F32 R8, R44.reuse, R54, R8 ;  /* 0x000000362c08723c */ /* 0x040fe20000001808 */
[----:B------:R3:W-:Y:S10]  /*da90*/  MUFU.EX2 R86, R0 ;  /* 0x0000000000567308 */ /* 0x0007f40000000800 */
[----:B------:R4:W5:Y:S01]  /*daa0*/  MUFU.EX2 R87, R52 ;  /* 0x0000003400577308 */ /* 0x0009620000000800 */
[C---:B--2---:R-:W-:Y:S03]  /*dab0*/  HMMA.16816.F32 R12, R44.reuse, R56, R12 ;  /* 0x000000382c0c723c */ /* 0x044fe6000000180c */
[----:B------:R-:W-:Y:S01]  /*dac0*/  FADD.FTZ R56, R201, R2 ;  /* 0x00000002c9387221 */ /* 0x000fe20000010000 */
[--C-:B---3--:R-:W-:Y:S01]  /*dad0*/  FFMA.FTZ R0, R103, UR4, -R68.reuse ;  /* 0x0000000467007c23 */ /* 0x108fe20008010844 */
[----:B------:R-:W-:Y:S01]  /*dae0*/  FFMA.FTZ R2, R102, UR4, -R68 ;  /* 0x0000000466027c23 */ /* 0x000fe20008010844 */
[----:B----4-:R-:W-:Y:S01]  /*daf0*/  FADD.FTZ R52, R204, R53 ;  /* 0x00000035cc347221 */ /* 0x010fe20000010000 */
[----:B------:R-:W-:Y:S01]  /*db00*/  FADD.FTZ R56, R196, R56 ;  /* 0x00000038c4387221 */ /* 0x000fe20000010000 */
[C---:B------:R-:W-:Y:S01]  /*db10*/  HMMA.16816.F32 R16, R44.reuse, R58, R16 ;  /* 0x0000003a2c10723c */ /* 0x040fe20000001810 */
[----:B------:R2:W-:Y:S02]  /*db20*/  MUFU.EX2 R83, R2 ;  /* 0x0000000200537308 */ /* 0x0005e40000000800 */
[----:B------:R-:W-:Y:S01]  /*db30*/  FADD.FTZ R57, R202, R52 ;  /* 0x00000034ca397221 */ /* 0x000fe20000010000 */
[----:B------:R-:W-:Y:S07]  /*db40*/  FFMA.FTZ R58, R104, UR4, -R43 ;  /* 0x00000004683a7c23 */ /* 0x000fee000801082b */
[----:B------:R3:W4:Y:S01]  /*db50*/  MUFU.EX2 R82, R0 ;  /* 0x0000000000527308 */ /* 0x0007220000000800 */
[----:B------:R-:W4:Y:S01]  /*db60*/  LDSM.16.MT88.4 R52, [R134+0x10000] ;  /* 0x010000008634783b */ /* 0x000f220000004200 */
[----:B------:R-:W-:Y:S01]  /*db70*/  FADD.FTZ R57, R236, R57 ;  /* 0x00000039ec397221 */ /* 0x000fe20000010000 */
[C---:B-1----:R-:W-:Y:S07]  /*db80*/  HMMA.16816.F32 R20, R44.reuse, R60, R20 ;  /* 0x0000003c2c14723c */ /* 0x042fee0000001814 */
[----:B------:R-:W-:Y:S01]  /*db90*/  MUFU.EX2 R85, R58 ;  /* 0x0000003a00557308 */ /* 0x000fe20000000800 */
[----:B------:R-:W-:Y:S01]  /*dba0*/  FADD.FTZ R61, R197, R57 ;  /* 0x00000039c53d7221 */ /* 0x000fe20000010000 */
[--C-:B--2---:R-:W-:Y:S01]  /*dbb0*/  FFMA.FTZ R2, R105, UR4, -R43.reuse ;  /* 0x0000000469027c23 */ /* 0x104fe2000801082b */
[C---:B------:R-:W-:Y:S03]  /*dbc0*/  HMMA.16816.F32 R24, R44.reuse, R62, R24 ;  /* 0x0000003e2c18723c */ /* 0x040fe60000001818 */
[----:B---3--:R-:W-:Y:S04]  /*dbd0*/  FADD.FTZ R0, R229, R56 ;  /* 0x00000038e5007221 */ /* 0x008fe80000010000 */
[----:B------:R1:W2:Y:S01]  /*dbe0*/  MUFU.EX2 R84, R2 ;  /* 0x0000000200547308 */ /* 0x0002a20000000800 */
[----:B------:R-:W-:Y:S01]  /*dbf0*/  FFMA.FTZ R56, R246, UR4, -R68 ;  /* 0x00000004f6387c23 */ /* 0x000fe20008010844 */
[----:B------:R-:W-:Y:S01]  /*dc00*/  FFMA.FTZ R62, R250, UR4, -R43 ;  /* 0x00000004fa3e7c23 */ /* 0x000fe2000801082b */
[----:B------:R-:W-:Y:S01]  /*dc10*/  FADD.FTZ R60, R231, R0 ;  /* 0x00000000e73c7221 */ /* 0x000fe20000010000 */
[C---:B------:R-:W-:Y:S06]  /*dc20*/  HMMA.16816.F32 R28, R44.reuse, R48, R28 ;  /* 0x000000302c1c723c */ /* 0x040fec000000181c */
[----:B------:R3:W-:Y:S01]  /*dc30*/  MUFU.EX2 R81, R56 ;  /* 0x0000003800517308 */ /* 0x0007e20000000800 */
[----:B------:R-:W-:Y:S01]  /*dc40*/  FFMA.FTZ R0, R107, UR4, -R68 ;  /* 0x000000046b007c23 */ /* 0x000fe20008010844 */
[----:B------:R-:W-:Y:S08]  /*dc50*/  FADD.FTZ R60, R193, R60 ;  /* 0x0000003cc13c7221 */ /* 0x000ff00000010000 */
[----:B------:R-:W-:Y:S01]  /*dc60*/  MUFU.EX2 R75, R62 ;  /* 0x0000003e004b7308 */ /* 0x000fe20000000800 */
[----:B------:R-:W-:Y:S09]  /*dc70*/  HMMA.16816.F32 R32, R44, R50, R32 ;  /* 0x000000322c20723c */ /* 0x000ff20000001820 */
[----:B------:R2:W2:Y:S01]  /*dc80*/  MUFU.EX2 R80, R0 ;  /* 0x0000000000507308 */ /* 0x0004a20000000800 */
[----:B------:R-:W-:Y:S01]  /*dc90*/  LDSM.16.MT88.4 R48, [R41+0x6000] ;  /* 0x006000002930783b */ /* 0x000fe20000004200 */
[----:B-1----:R-:W-:Y:S01]  /*dca0*/  FADD.FTZ R2, R195, R61 ;  /* 0x0000003dc3027221 */ /* 0x002fe20000010000 */
[--C-:B------:R-:W-:Y:S01]  /*dcb0*/  FFMA.FTZ R61, R249, UR4, -R43.reuse ;  /* 0x00000004f93d7c23 */ /* 0x100fe2000801082b */
[----:B-----5:R-:W-:Y:S02]  /*dcc0*/  F2FP.F16.F32.PACK_AB R44, R86, R87 ;  /* 0x00000057562c723e */ /* 0x020fe400000000ff */
[----:B------:R-:W-:Y:S04]  /*dcd0*/  FADD.FTZ R2, R198, R2 ;  /* 0x00000002c6027221 */ /* 0x000fe80000010000 */
[----:B------:R1:W-:Y:S01]  /*dce0*/  MUFU.EX2 R79, R61 ;  /* 0x0000003d004f7308 */ /* 0x0003e20000000800 */
[----:B----4-:R-:W-:Y:S01]  /*dcf0*/  F2FP.F16.F32.PACK_AB R45, R82, R83 ;  /* 0x00000053522d723e */ /* 0x010fe200000000ff */
[----:B---3--:R-:W3:Y:S01]  /*dd00*/  LDSM.16.MT88.4 R56, [R135+0x10000] ;  /* 0x010000008738783b */ /* 0x008ee20000004200 */
[----:B--2---:R-:W-:Y:S01]  /*dd10*/  F2FP.F16.F32.PACK_AB R46, R84, R85 ;  /* 0x00000055542e723e */ /* 0x004fe200000000ff */
[----:B------:R-:W-:Y:S01]  /*dd20*/  FADD.FTZ R0, R230, R60 ;  /* 0x0000003ce6007221 */ /* 0x000fe20000010000 */
[----:B------:R-:W-:Y:S01]  /*dd30*/  FADD.FTZ R60, R183, R2 ;  /* 0x00000002b73c7221 */ /* 0x000fe20000010000 */
[----:B------:R-:W-:Y:S02]  /*dd40*/  F2FP.F16.F32.PACK_AB R47, R80, R81 ;  /* 0x00000051502f723e */ /* 0x000fe400000000ff */
[----:B------:R-:W-:Y:S01]  /*dd50*/  FADD.FTZ R2, R179, R0 ;  /* 0x00000000b3027221 */ /* 0x000fe20000010000 */
[----:B------:R-:W-:Y:S03]  /*dd60*/  FADD.FTZ R0, R186, R60 ;  /* 0x0000003cba007221 */ /* 0x000fe60000010000 */
[----:B------:R-:W-:Y:S01]  /*dd70*/  FADD.FTZ R2, R185, R2 ;  /* 0x00000002b9027221 */ /* 0x000fe20000010000 */
[C---:B------:R-:W-:Y:S03]  /*dd80*/  HMMA.16816.F32 R4, R44.reuse, R52, R4 ;  /* 0x000000342c04723c */ /* 0x040fe60000001804 */
[----:B------:R-:W-:Y:S01]  /*dd90*/  FADD.FTZ R60, R184, R0 ;  /* 0x00000000b83c7221 */ /* 0x000fe20000010000 */
[----:B------:R-:W-:Y:S03]  /*dda0*/  FADD.FTZ R0, R180, R2 ;  /* 0x00000002b4007221 */ /* 0x000fe60000010000 */
[----:B------:R-:W-:Y:S01]  /*ddb0*/  FADD.FTZ R2, R182, R60 ;  /* 0x0000003cb6027221 */ /* 0x000fe20000010000 */
[C---:B------:R-:W-:Y:S01]  /*ddc0*/  HMMA.16816.F32 R8, R44.reuse, R54, R8 ;  /* 0x000000362c08723c */ /* 0x040fe20000001808 */
[----:B------:R-:W2:Y:S02]  /*ddd0*/  LDSM.16.MT88.4 R52, [R42+0x6000] ;  /* 0x006000002a34783b */ /* 0x000ea40000004200 */
[----:B------:R-:W-:Y:S01]  /*dde0*/  FADD.FTZ R0, R181, R0 ;  /* 0x00000000b5007221 */ /* 0x000fe20000010000 */
[----:B------:R-:W-:Y:S03]  /*ddf0*/  FADD.FTZ R2, R173, R2 ;  /* 0x00000002ad027221 */ /* 0x000fe60000010000 */
[----:B------:R-:W-:Y:S01]  /*de00*/  FADD.FTZ R0, R176, R0 ;  /* 0x00000000b0007221 */ /* 0x000fe20000010000 */
[----:B------:R-:W-:Y:S03]  /*de10*/  FADD.FTZ R2, R178, R2 ;  /* 0x00000002b2027221 */ /* 0x000fe60000010000 */
[----:B------:R-:W-:Y:S01]  /*de20*/  FADD.FTZ R0, R175, R0 ;  /* 0x00000000af007221 */ /* 0x000fe20000010000 */
[----:B------:R-:W-:Y:S01]  /*de30*/  FADD.FTZ R60, R172, R2 ;  /* 0x00000002ac3c7221 */ /* 0x000fe20000010000 */
[----:B------:R-:W-:Y:S02]  /*de40*/  FFMA.FTZ R2, R247, UR4, -R43 ;  /* 0x00000004f7027c23 */ /* 0x000fe4000801082b */
[----:B------:R-:W-:Y:S01]  /*de50*/  FADD.FTZ R0, R174, R0 ;  /* 0x00000000ae007221 */ /* 0x000fe20000010000 */
[----:B-1----:R-:W-:Y:S01]  /*de60*/  FADD.FTZ R61, R177, R60 ;  /* 0x0000003cb13d7221 */ /* 0x002fe20000010000 */
[----:B------:R1:W4:Y:S01]  /*de70*/  MUFU.EX2 R78, R2 ;  /* 0x00000002004e7308 */ /* 0x0003220000000800 */
[C---:B---3--:R-:W-:Y:S03]  /*de80*/  HMMA.16816.F32 R12, R44.reuse, R56, R12 ;  /* 0x000000382c0c723c */ /* 0x048fe6000000180c */
[----:B------:R-:W-:Y:S01]  /*de90*/  FADD.FTZ R60, R171, R0 ;  /* 0x00000000ab3c7221 */ /* 0x000fe20000010000 */
[--C-:B------:R-:W-:Y:S01]  /*dea0*/  FFMA.FTZ R0, R251, UR4, -R68.reuse ;  /* 0x00000004fb007c23 */ /* 0x100fe20008010844 */
[----:B------:R-:W-:Y:S01]  /*deb0*/  FFMA.FTZ R56, R248, UR4, -R68 ;  /* 0x00000004f8387c23 */ /* 0x000fe20008010844 */
[----:B------:R-:W-:Y:S01]  /*dec0*/  FADD.FTZ R61, R166, R61 ;  /* 0x0000003da63d7221 */ /* 0x000fe20000010000 */
[----:B------:R-:W-:Y:S01]  /*ded0*/  FADD.FTZ R60, R163, R60 ;  /* 0x0000003ca33c7221 */ /* 0x000fe20000010000 */
[C---:B------:R-:W-:Y:S01]  /*dee0*/  HMMA.16816.F32 R16, R44.reuse, R58, R16 ;  /* 0x0000003a2c10723c */ /* 0x040fe20000001810 */
[----:B------:R3:W-:Y:S10]  /*def0*/  MUFU.EX2 R76, R0 ;  /* 0x00000000004c7308 */ /* 0x0007f40000000800 */
[----:B------:R5:W4:Y:S01]  /*df00*/  MUFU.EX2 R77, R56 ;  /* 0x00000038004d7308 */ /* 0x000b220000000800 */
[----:B-1----:R-:W-:Y:S01]  /*df10*/  FFMA.FTZ R2, R252, UR4, -R43 ;  /* 0x00000004fc027c23 */ /* 0x002fe2000801082b */
[C---:B------:R-:W-:Y:S08]  /*df20*/  HMMA.16816.F32 R20, R44.reuse, R48, R20 ;  /* 0x000000302c14723c */ /* 0x040ff00000001814 */
[----:B------:R1:W4:Y:S01]  /*df30*/  MUFU.EX2 R74, R2 ;  /* 0x00000002004a7308 */ /* 0x0003220000000800 */
[----:B------:R-:W-:Y:S01]  /*df40*/  FFMA.FTZ R48, R114, UR4, -R68 ;  /* 0x0000000472307c23 */ /* 0x000fe20008010844 */
[----:B---3--:R-:W-:Y:S01]  /*df50*/  FADD.FTZ R0, R170, R61 ;  /* 0x0000003daa007221 */ /* 0x008fe20000010000 */
[C---:B------:R-:W-:Y:S07]  /*df60*/  HMMA.16816.F32 R24, R44.reuse, R50, R24 ;  /* 0x000000322c18723c */ /* 0x040fee0000001818 */
[----:B------:R3:W-:Y:S01]  /*df70*/  MUFU.EX2 R73, R48 ;  /* 0x0000003000497308 */ /* 0x0007e20000000800 */
[----:B------:R-:W-:Y:S01]  /*df80*/  FADD.FTZ R61, R164, R60 ;  /* 0x0000003ca43d7221 */ /* 0x000fe20000010000 */
[----:B------:R-:W-:Y:S01]  /*df90*/  FADD.FTZ R60, R165, R0 ;  /* 0x00000000a53c7221 */ /* 0x000fe20000010000 */
[----:B------:R-:W-:Y:S01]  /*dfa0*/  FFMA.FTZ R0, R115, UR4, -R68 ;  /* 0x0000000473007c23 */ /* 0x000fe20008010844 */
[----:B-----5:R-:W5:Y:S01]  /*dfb0*/  LDSM.16.MT88.4 R56, [R134+0x10800] ;  /* 0x010800008638783b */ /* 0x020f620000004200 */
[C---:B--2---:R-:W-:Y:S05]  /*dfc0*/  HMMA.16816.F32 R28, R44.reuse, R52, R28 ;  /* 0x000000342c1c723c */ /* 0x044fea000000181c */
[----:B------:R2:W2:Y:S01]  /*dfd0*/  MUFU.EX2 R72, R0 ;  /* 0x0000000000487308 */ /* 0x0004a20000000800 */
[----:B-1----:R-:W-:Y:S01]  /*dfe0*/  FADD.FTZ R2, R167, R61 ;  /* 0x0000003da7027221 */ /* 0x002fe20000010000 */
[----:B------:R-:W-:Y:S01]  /*dff0*/  FADD.FTZ R60, R168, R60 ;  /* 0x0000003ca83c7221 */ /* 0x000fe20000010000 */
[--C-:B------:R-:W-:Y:S01]  /*e000*/  FFMA.FTZ R61, R199, UR4, -R43.reuse ;  /* 0x00000004c73d7c23 */ /* 0x100fe2000801082b */
[----:B---3--:R-:W1:Y:S01]  /*e010*/  LDSM.16.MT88.4 R48, [R135+0x10800] ;  /* 0x010800008730783b */ /* 0x008e620000004200 */
[----:B------:R-:W-:Y:S05]  /*e020*/  HMMA.16816.F32 R32, R44, R54, R32 ;  /* 0x000000362c20723c */ /* 0x000fea0000001820 */
[----:B------:R3:W-:Y:S01]  /*e030*/  MUFU.EX2 R71, R61 ;  /* 0x0000003d00477308 */ /* 0x0007e20000000800 */
[----:B----4-:R-:W-:Y:S02]  /*e040*/  F2FP.F16.F32.PACK_AB R44, R78, R79 ;  /* 0x0000004f4e2c723e */ /* 0x010fe400000000ff */
[----:B------:R-:W-:Y:S01]  /*e050*/  F2FP.F16.F32.PACK_AB R45, R76, R77 ;  /* 0x0000004d4c2d723e */ /* 0x000fe200000000ff */
[----:B--2---:R-:W-:Y:S01]  /*e060*/  FADD.FTZ R0, R169, R2 ;  /* 0x00000002a9007221 */ /* 0x004fe20000010000 */
[----:B------:R-:W-:Y:S01]  /*e070*/  FADD.FTZ R2, R159, R60 ;  /* 0x0000003c9f027221 */ /* 0x000fe20000010000 */
[----:B------:R-:W2:Y:S01]  /*e080*/  LDSM.16.MT88.4 R52, [R41+0x6800] ;  /* 0x006800002934783b */ /* 0x000ea20000004200 */
[----:B------:R-:W-:Y:S01]  /*e090*/  F2FP.F16.F32.PACK_AB R46, R74, R75 ;  /* 0x0000004b4a2e723e */ /* 0x000fe200000000ff */
[----:B------:R-:W-:Y:S01]  /*e0a0*/  FADD.FTZ R0, R155, R0 ;  /* 0x000000009b007221 */ /* 0x000fe20000010000 */
[----:B------:R-:W-:Y:S01]  /*e0b0*/  FADD.FTZ R2, R158, R2 ;  /* 0x000000029e027221 */ /* 0x000fe20000010000 */
[----:B------:R-:W-:Y:S02]  /*e0c0*/  F2FP.F16.F32.PACK_AB R47, R72, R73 ;  /* 0x00000049482f723e */ /* 0x000fe400000000ff */
[----:B------:R-:W-:Y:S01]  /*e0d0*/  FADD.FTZ R0, R162, R0 ;  /* 0x00000000a2007221 */ /* 0x000fe20000010000 */
[----:B------:R-:W-:Y:S03]  /*e0e0*/  FADD.FTZ R2, R160, R2 ;  /* 0x00000002a0027221 */ /* 0x000fe60000010000 */
[----:B------:R-:W-:Y:S01]  /*e0f0*/  FADD.FTZ R0, R157, R0 ;  /* 0x000000009d007221 */ /* 0x000fe20000010000 */
[----:B------:R-:W-:Y:S03]  /*e100*/  FADD.FTZ R2, R161, R2 ;  /* 0x00000002a1027221 */ /* 0x000fe60000010000 */
[----:B------:R-:W-:Y:S01]  /*e110*/  FADD.FTZ R0, R156, R0 ;  /* 0x000000009c007221 */ /* 0x000fe20000010000 */
[----:B------:R-:W-:Y:S01]  /*e120*/  FADD.FTZ R2, R153, R2 ;  /* 0x0000000299027221 */ /* 0x000fe20000010000 */
[----:B------:R-:W-:Y:S02]  /*e130*/  LDSM.16.MT88.4 R156, [R41+0x7800] ;  /* 0x00780000299c783b */ /* 0x000fe40000004200 */
[----:B------:R-:W-:Y:S01]  /*e140*/  FADD.FTZ R0, R148, R0 ;  /* 0x0000000094007221 */ /* 0x000fe20000010000 */
[----:B------:R-:W-:Y:S01]  /*e150*/  FADD.FTZ R2, R154, R2 ;  /* 0x000000029a027221 */ /* 0x000fe20000010000 */
[C---:B-----5:R-:W-:Y:S03]  /*e160*/  HMMA.16816.F32 R4, R44.reuse, R56, R4 ;  /* 0x000000382c04723c */ /* 0x060fe60000001804 */
[----:B------:R-:W-:Y:S01]  /*e170*/  FADD.FTZ R0, R152, R0 ;  /* 0x0000000098007221 */ /* 0x000fe20000010000 */
[----:B------:R-:W-:Y:S03]  /*e180*/  FADD.FTZ R2, R151, R2 ;  /* 0x0000000297027221 */ /* 0x000fe60000010000 */
[----:B------:R-:W-:Y:S01]  /*e190*/  FADD.FTZ R60, R147, R0 ;  /* 0x00000000933c7221 */ /* 0x000fe20000010000 */
[C---:B------:R-:W-:Y:S01]  /*e1a0*/  HMMA.16816.F32 R8, R44.reuse, R58, R8 ;  /* 0x0000003a2c08723c */ /* 0x040fe20000001808 */
[----:B------:R-:W4:Y:S02]  /*e1b0*/  LDSM.16.MT88.4 R56, [R42+0x6800] ;  /* 0x006800002a38783b */ /* 0x000f240000004200 */
[----:B------:R-:W-:Y:S01]  /*e1c0*/  FADD.FTZ R0, R150, R2 ;  /* 0x0000000296007221 */ /* 0x000fe20000010000 */
[----:B------:R-:W-:Y:S01]  /*e1d0*/  FFMA.FTZ R2, R194, UR4, -R43 ;  /* 0x00000004c2027c23 */ /* 0x000fe2000801082b */
[----:B---3--:R-:W-:Y:S01]  /*e1e0*/  FADD.FTZ R61, R149, R60 ;  /* 0x0000003c953d7221 */ /* 0x008fe20000010000 */
[----:B------:R-:W-:Y:S01]  /*e1f0*/  FFMA.FTZ R60, R192, UR4, -R68 ;  /* 0x00000004c03c7c23 */ /* 0x000fe20008010844 */
[----:B------:R-:W-:Y:S01]  /*e200*/  FADD.FTZ R62, R139, R0 ;  /* 0x000000008b3e7221 */ /* 0x000fe20000010000 */
[C---:B-1----:R-:W-:Y:S01]  /*e210*/  HMMA.16816.F32 R12, R44.reuse, R48, R12 ;  /* 0x000000302c0c723c */ /* 0x042fe2000000180c */
[----:B------:R1:W3:Y:S01]  /*e220*/  MUFU.EX2 R70, R2 ;  /* 0x0000000200467308 */ /* 0x0002e20000000800 */
[----:B------:R-:W-:Y:S01]  /*e230*/  LDSM.16.MT88.4 R148, [R135+0x11800] ;  /* 0x011800008794783b */ /* 0x000fe20000004200 */
[----:B------:R-:W-:Y:S08]  /*e240*/  FFMA.FTZ R0, R189, UR4, -R68 ;  /* 0x00000004bd007c23 */ /* 0x000ff00008010844 */
[----:B------:R5:W-:Y:S01]  /*e250*/  MUFU.EX2 R69, R60 ;  /* 0x0000003c00457308 */ /* 0x000be20000000800 */
[C---:B------:R-:W-:Y:S09]  /*e260*/  HMMA.16816.F32 R16, R44.reuse, R50, R16 ;  /* 0x000000322c10723c */ /* 0x040ff20000001810 */
[----:B------:R3:W4:Y:S01]  /*e270*/  MUFU.EX2 R67, R0 ;  /* 0x0000000000437308 */ /* 0x0007220000000800 */
[----:B------:R-:W4:Y:S01]  /*e280*/  LDSM.16.MT88.4 R48, [R134+0x11000] ;  /* 0x011000008630783b */ /* 0x000f220000004200 */
[----:B-1----:R-:W-:Y:S01]  /*e290*/  FADD.FTZ R2, R141, R61 ;  /* 0x0000003d8d027221 */ /* 0x002fe20000010000 */
[C---:B--2---:R-:W-:Y:S03]  /*e2a0*/  HMMA.16816.F32 R20, R44.reuse, R52, R20 ;  /* 0x000000342c14723c */ /* 0x044fe60000001814 */
[--C-:B------:R-:W-:Y:S01]  /*e2b0*/  FFMA.FTZ R61, R120, UR4, -R43.reuse ;  /* 0x00000004783d7c23 */ /* 0x100fe2000801082b */
[----:B-----5:R-:W-:Y:S03]  /*e2c0*/  FADD.FTZ R60, R143, R62 ;  /* 0x0000003e8f3c7221 */ /* 0x020fe60000010000 */
[----:B------:R1:W-:Y:S01]  /*e2d0*/  MUFU.EX2 R66, R61 ;  /* 0x0000003d00427308 */ /* 0x0003e20000000800 */
[C---:B------:R-:W-:Y:S01]  /*e2e0*/  HMMA.16816.F32 R24, R44.reuse, R54, R24 ;  /* 0x000000362c18723c */ /* 0x040fe20000001818 */
[----:B------:R-:W2:Y:S02]  /*e2f0*/  LDSM.16.MT88.4 R52, [R135+0x11000] ;  /* 0x011000008734783b */ /* 0x000ea40000004200 */
[----:B---3--:R-:W-:Y:S01]  /*e300*/  FADD.FTZ R0, R145, R2 ;  /* 0x0000000291007221 */ /* 0x008fe20000010000 */
[----:B------:R-:W-:Y:S01]  /*e310*/  FADD.FTZ R62, R142, R60 ;  /* 0x0000003c8e3e7221 */ /* 0x000fe20000010000 */
[----:B------:R-:W-:Y:S01]  /*e320*/  FFMA.FTZ R2, R121, UR4, -R43 ;  /* 0x0000000479027c23 */ /* 0x000fe2000801082b */
[----:B------:R-:W-:Y:S02]  /*e330*/  FFMA.FTZ R60, R122, UR4, -R68 ;  /* 0x000000047a3c7c23 */ /* 0x000fe40008010844 */
[C---:B----4-:R-:W-:Y:S01]  /*e340*/  HMMA.16816.F32 R28, R44.reuse, R56, R28 ;  /* 0x000000382c1c723c */ /* 0x050fe2000000181c */
[----:B------:R-:W3:Y:S02]  /*e350*/  MUFU.EX2 R65, R2 ;  /* 0x0000000200417308 */ /* 0x000ee40000000800 */
[----:B-1----:R-:W-:Y:S01]  /*e360*/  FADD.FTZ R61, R140, R0 ;  /* 0x000000008c3d7221 */ /* 0x002fe20000010000 */
[--C-:B------:R-:W-:Y:S07]  /*e370*/  FFMA.FTZ R0, R190, UR4, -R68.reuse ;  /* 0x00000004be007c23 */ /* 0x100fee0008010844 */
[----:B------:R1:W-:Y:S01]  /*e380*/  MUFU.EX2 R64, R60 ;  /* 0x0000003c00407308 */ /* 0x0003e20000000800 */
[----:B------:R-:W-:Y:S01]  /*e390*/  LDSM.16.MT88.4 R140, [R134+0x11800] ;  /* 0x01180000868c783b */ /* 0x000fe20000004200 */
[----:B------:R-:W-:Y:S08]  /*e3a0*/  HMMA.16816.F32 R32, R44, R58, R32 ;  /* 0x0000003a2c20723c */ /* 0x000ff00000001820 */
[----:B------:R-:W4:Y:S01]  /*e3b0*/  MUFU.EX2 R63, R0 ;  /* 0x00000000003f7308 */ /* 0x000f220000000800 */
[----:B------:R-:W-:Y:S01]  /*e3c0*/  F2FP.F16.F32.PACK_AB R44, R70, R71 ;  /* 0x00000047462c723e */ /* 0x000fe200000000ff */
[----:B------:R-:W-:Y:S01]  /*e3d0*/  FFMA.FTZ R68, R39, UR4, -R68 ;  /* 0x0000000427447c23 */ /* 0x000fe20008010844 */
[----:B------:R-:W-:Y:S02]  /*e3e0*/  F2FP.F16.F32.PACK_AB R45, R67, R69 ;  /* 0x00000045432d723e */ /* 0x000fe400000000ff */
[----:B---3--:R-:W-:Y:S01]  /*e3f0*/  F2FP.F16.F32.PACK_AB R46, R65, R66 ;  /* 0x00000042412e723e */ /* 0x008fe200000000ff */
[----:B------:R-:W-:Y:S01]  /*e400*/  FADD.FTZ R2, R146, R62 ;  /* 0x0000003e92027221 */ /* 0x000fe20000010000 */
[----:B------:R-:W3:Y:S03]  /*e410*/  LDSM.16.MT88.4 R56, [R41+0x7000] ;  /* 0x007000002938783b */ /* 0x000ee60000004200 */
[----:B------:R-:W5:Y:S01]  /*e420*/  MUFU.EX2 R68, R68 ;  /* 0x0000004400447308 */ /* 0x000f620000000800 */
[----:B-1----:R-:W-:Y:S01]  /*e430*/  FADD.FTZ R60, R144, R61 ;  /* 0x0000003d903c7221 */ /* 0x002fe20000010000 */
[----:B------:R-:W-:Y:S01]  /*e440*/  FADD.FTZ R2, R137, R2 ;  /* 0x0000000289027221 */ /* 0x000fe20000010000 */
[--C-:B------:R-:W-:Y:S01]  /*e450*/  FFMA.FTZ R61, R187, UR4, -R43.reuse ;  /* 0x00000004bb3d7c23 */ /* 0x100fe2000801082b */
[----:B----4-:R-:W-:Y:S01]  /*e460*/  F2FP.F16.F32.PACK_AB R47, R63, R64 ;  /* 0x000000403f2f723e */ /* 0x010fe200000000ff */
[----:B------:R-:W-:Y:S01]  /*e470*/  FADD.FTZ R0, R130, R60 ;  /* 0x0000003c82007221 */ /* 0x000fe20000010000 */
[----:B------:R-:W-:Y:S04]  /*e480*/  FADD.FTZ R60, R136, R2 ;  /* 0x00000002883c7221 */ /* 0x000fe80000010000 */
[----:B------:R-:W-:Y:S01]  /*e490*/  MUFU.EX2 R62, R61 ;  /* 0x0000003d003e7308 */ /* 0x000fe20000000800 */
[----:B------:R-:W-:Y:S01]  /*e4a0*/  FADD.FTZ R2, R127, R0 ;  /* 0x000000007f027221 */ /* 0x000fe20000010000 */
[----:B------:R-:W-:Y:S01]  /*e4b0*/  FADD.FTZ R0, R138, R60 ;  /* 0x0000003c8a007221 */ /* 0x000fe20000010000 */
[C---:B------:R-:W-:Y:S03]  /*e4c0*/  HMMA.16816.F32 R4, R44.reuse, R48, R4 ;  /* 0x000000302c04723c */ /* 0x040fe60000001804 */
[----:B-----5:R-:W-:Y:S01]  /*e4d0*/  F2FP.F16.F32.PACK_AB R167, R68, R40 ;  /* 0x0000002844a7723e */ /* 0x020fe200000000ff */
[----:B------:R-:W-:Y:S01]  /*e4e0*/  FADD.FTZ R60, R132, R0 ;  /* 0x00000000843c7221 */ /* 0x000fe20000010000 */
[----:B------:R-:W-:Y:S01]  /*e4f0*/  FADD.FTZ R2, R131, R2 ;  /* 0x0000000283027221 */ /* 0x000fe20000010000 */
[----:B------:R-:W-:Y:S02]  /*e500*/  MOV R132, R36 ;  /* 0x0000002400847202 */ /* 0x000fe40000000f00 */
[C---:B------:R-:W-:Y:S01]  /*e510*/  HMMA.16816.F32 R8, R44.reuse, R50, R8 ;  /* 0x000000322c08723c */ /* 0x040fe20000001808 */
[----:B------:R-:W1:Y:S02]  /*e520*/  LDSM.16.MT88.4 R48, [R42+0x7000] ;  /* 0x007000002a30783b */ /* 0x000e640000004200 */
[----:B------:R-:W-:Y:S01]  /*e530*/  FADD.FTZ R0, R133, R2 ;  /* 0x0000000285007221 */ /* 0x000fe20000010000 */
[----:B------:R-:W-:Y:S01]  /*e540*/  FADD.FTZ R2, R124, R60 ;  /* 0x0000003c7c027221 */ /* 0x000fe20000010000 */
[----:B------:R-:W-:Y:S02]  /*e550*/  MOV R133, R3 ;  /* 0x0000000300857202 */ /* 0x000fe40000000f00 */
[----:B------:R-:W-:Y:S01]  /*e560*/  FADD.FTZ R0, R118, R0 ;  /* 0x0000000076007221 */ /* 0x000fe20000010000 */
[C---:B--2---:R-:W-:Y:S01]  /*e570*/  HMMA.16816.F32 R12, R44.reuse, R52, R12 ;  /* 0x000000342c0c723c */ /* 0x044fe2000000180c */
[----:B------:R-:W-:Y:S02]  /*e580*/  MUFU.EX2 R53, R38 ;  /* 0x0000002600357308 */ /* 0x000fe40000000800 */
[----:B------:R-:W-:Y:S01]  /*e590*/  FADD.FTZ R2, R123, R2 ;  /* 0x000000027b027221 */ /* 0x000fe20000010000 */
[----:B------:R-:W-:Y:S03]  /*e5a0*/  FADD.FTZ R0, R126, R0 ;  /* 0x000000007e007221 */ /* 0x000fe60000010000 */
[----:B------:R-:W-:Y:S01]  /*e5b0*/  FADD.FTZ R2, R119, R2 ;  /* 0x0000000277027221 */ /* 0x000fe20000010000 */
[C---:B------:R-:W-:Y:S03]  /*e5c0*/  HMMA.16816.F32 R16, R44.reuse, R54, R16 ;  /* 0x000000362c10723c */ /* 0x040fe60000001810 */
[----:B------:R2:W4:Y:S01]  /*e5d0*/  MUFU.EX2 R54, R37 ;  /* 0x0000002500367308 */ /* 0x0005220000000800 */
[----:B------:R-:W-:Y:S01]  /*e5e0*/  FADD.FTZ R60, R116, R0 ;  /* 0x00000000743c7221 */ /* 0x000fe20000010000 */
[----:B------:R-:W-:Y:S01]  /*e5f0*/  FADD.FTZ R0, R125, R2 ;  /* 0x000000027d007221 */ /* 0x000fe20000010000 */
[--C-:B------:R-:W-:Y:S02]  /*e600*/  FFMA.FTZ R2, R228, UR4, -R43.reuse ;  /* 0x00000004e4027c23 */ /* 0x100fe4000801082b */
[----:B------:R-:W-:Y:S01]  /*e610*/  FADD.FTZ R60, R117, R60 ;  /* 0x0000003c753c7221 */ /* 0x000fe20000010000 */
[C---:B---3--:R-:W-:Y:S04]  /*e620*/  HMMA.16816.F32 R20, R44.reuse, R56, R20 ;  /* 0x000000382c14723c */ /* 0x048fe80000001814 */
[----:B------:R3:W5:Y:S01]  /*e630*/  MUFU.EX2 R61, R2 ;  /* 0x00000002003d7308 */ /* 0x0007620000000800 */
[----:B------:R-:W-:Y:S01]  /*e640*/  FADD.FTZ R52, R100, R0 ;  /* 0x0000000064347221 */ /* 0x000fe20000010000 */
[----:B------:R-:W-:Y:S01]  /*e650*/  FADD.FTZ R0, R108, R60 ;  /* 0x0000003c6c007221 */ /* 0x000fe20000010000 */
[--C-:B--2---:R-:W-:Y:S01]  /*e660*/  FFMA.FTZ R37, R128, UR4, -R43.reuse ;  /* 0x0000000480257c23 */ /* 0x104fe2000801082b */
[C---:B------:R-:W-:Y:S06]  /*e670*/  HMMA.16816.F32 R24, R44.reuse, R58, R24 ;  /* 0x0000003a2c18723c */ /* 0x040fec0000001818 */
[----:B------:R2:W-:Y:S01]  /*e680*/  MUFU.EX2 R38, R37 ;  /* 0x0000002500267308 */ /* 0x0005e20000000800 */
[----:B------:R-:W-:Y:S01]  /*e690*/  FADD.FTZ R0, R109, R0 ;  /* 0x000000006d007221 */ /* 0x000fe20000010000 */
[----:B------:R-:W-:Y:S01]  /*e6a0*/  FFMA.FTZ R43, R129, UR4, -R43 ;  /* 0x00000004812b7c23 */ /* 0x000fe2000801082b */
[----:B----4-:R-:W-:Y:S01]  /*e6b0*/  F2FP.F16.F32.PACK_AB R165, R53, R54 ;  /* 0x0000003635a5723e */ /* 0x010fe200000000ff */
[----:B---3--:R-:W-:Y:S01]  /*e6c0*/  FADD.FTZ R2, R113, R52 ;  /* 0x0000003471027221 */ /* 0x008fe20000010000 */
[----:B-----5:R-:W-:Y:S01]  /*e6d0*/  F2FP.F16.F32.PACK_AB R164, R61, R62 ;  /* 0x0000003e3da4723e */ /* 0x020fe200000000ff */
[C---:B-1----:R-:W-:Y:S04]  /*e6e0*/  HMMA.16816.F32 R28, R44.reuse, R48, R28 ;  /* 0x000000302c1c723c */ /* 0x042fe8000000181c */
[----:B------:R-:W1:Y:S01]  /*e6f0*/  MUFU.EX2 R43, R43 ;  /* 0x0000002b002b7308 */ /* 0x000e620000000800 */
[----:B------:R-:W-:Y:S03]  /*e700*/  FADD.FTZ R2, R111, R2 ;  /* 0x000000026f027221 */ /* 0x000fe60000010000 */
[----:B------:R-:W-:Y:S03]  /*e710*/  HMMA.16816.F32 R32, R44, R50, R32 ;  /* 0x000000322c20723c */ /* 0x000fe60000001820 */
[----:B--2---:R-:W-:Y:S01]  /*e720*/  FADD.FTZ R37, R106, R0 ;  /* 0x000000006a257221 */ /* 0x004fe20000010000 */
[----:B------:R-:W-:Y:S03]  /*e730*/  FADD.FTZ R0, R110, R2 ;  /* 0x000000026e007221 */ /* 0x000fe60000010000 */
[----:B------:R-:W-:Y:S01]  /*e740*/  FADD.FTZ R2, R112, R37 ;  /* 0x0000002570027221 */ /* 0x000fe20000010000 */
[----:B------:R-:W-:Y:S01]  /*e750*/  FADD.FTZ R37, R90, R0 ;  /* 0x000000005a257221 */ /* 0x000fe20000010000 */
[----:B-1----:R-:W-:Y:S02]  /*e760*/  F2FP.F16.F32.PACK_AB R166, R43, R38 ;  /* 0x000000262ba6723e */ /* 0x002fe400000000ff */
        /* <DEDUP_REMOVED lines=43> */
[----:B------:R-:W-:Y:S04]  /*ea20*/  FADD.FTZ R2, R61, R2 ;  /* 0x000000023d027221 */ /* 0x000fe80000010000 */
[----:B------:R-:W-:Y:S01]  /*ea30*/  FADD.FTZ R4, R38, R2 ;  /* 0x0000000226047221 */ /* 0x000fe20000010000 */
[----:B------:R-:W-:Y:S01]  /*ea40*/  FADD.FTZ R2, R40, R0 ;  /* 0x0000000028027221 */ /* 0x000fe20000010000 */
[----:B------:R-:W-:Y:S02]  /*ea50*/  IADD3 R0, PT, PT, R191, -0x1, RZ ;  /* 0xffffffffbf007810 */ /* 0x000fe40007ffe0ff */
[----:B------:R-:W-:Y:S01]  /*ea60*/  FADD.FTZ R4, R43, R4 ;  /* 0x000000042b047221 */ /* 0x000fe20000010000 */
[----:B------:R-:W-:Y:S04]  /*ea70*/  FADD.FTZ R2, R68, R2 ;  /* 0x0000000244027221 */ /* 0x000fe80000010000 */
[----:B------:R2:W-:Y:S04]  /*ea80*/  STL [R1+0x1c], R4 ;  /* 0x00001c0401007387 */ /* 0x0005e80000100800 */
[----:B------:R2:W-:Y:S04]  /*ea90*/  STL [R1+0x18], R2 ;  /* 0x0000180201007387 */ /* 0x0005e80000100800 */
[----:B------:R2:W-:Y:S04]  /*eaa0*/  STL [R1+0x4], R0 ;  /* 0x0000040001007387 */ /* 0x0005e80000100800 */
[----:B------:R2:W-:Y:S01]  /*eab0*/  STL [R1], R188 ;  /* 0x000000bc01007387 */ /* 0x0005e20000100800 */
[----:B------:R-:W-:Y:S05]  /*eac0*/  @P2 BRA `(.L_x_1942) ;  /* 0xffffff9c00882947 */ /* 0x000fea000383ffff */
.L_x_1938:
[----:B------:R-:W1:Y:S01]  /*ead0*/  LDL.LU R5, [R1+0x1c] ;  /* 0x00001c0001057983 */ /* 0x000e620000300800 */
[----:B------:R-:W-:Y:S01]  /*eae0*/  MOV R8, 0x20 ;  /* 0x0000002000087802 */ /* 0x000fe20000000f00 */
[----:B------:R-:W3:Y:S02]  /*eaf0*/  LDCU.U8 UR4, c[0x0][0x548] ;  /* 0x0000a900ff0477ac */ /* 0x000ee40008000000 */
[----:B--2---:R-:W2:Y:S01]  /*eb00*/  LDL.LU R4, [R1+0x18] ;  /* 0x0000180001047983 */ /* 0x004ea20000300800 */
[----:B------:R-:W-:Y:S01]  /*eb10*/  MOV R22, 0x10 ;  /* 0x0000001000167802 */ /* 0x000fe20000000f00 */
[----:B------:R-:W-:Y:S01]  /*eb20*/  S2UR UR8, SR_CTAID.Y ;  /* 0x00000000000879c3 */ /* 0x000fe20000002600 */
[----:B------:R-:W-:Y:S02]  /*eb30*/  BSSY.RECONVERGENT B0, `(.L_x_1943) ;  /* 0x0000094000007945 */ /* 0x000fe40003800200 */
[----:B------:R-:W-:-:S05]  /*eb40*/  SEL R22, R22, 0xfffffff0, !P0 ;  /* 0xfffffff016167807 */ /* 0x000fca0004000000 */
[----:B------:R-:W4:Y:S01]  /*eb50*/  S2UR UR7, SR_CTAID.Z ;  /* 0x00000000000779c3 */ /* 0x000f220000002700 */
[----:B---3--:R-:W-:Y:S01]  /*eb60*/  UISETP.NE.AND UP0, UPT, UR4, URZ, UPT ;  /* 0x000000ff0400728c */ /* 0x008fe2000bf05270 */
[----:B------:R-:W3:Y:S10]  /*eb70*/  LDCU UR4, c[0x0][0x434] ;  /* 0x00008680ff0477ac */ /* 0x000ef40008000800 */
[----:B------:R-:W4:Y:S01]  /*eb80*/  @!UP0 LDCU UR9, c[0x0][0x3e0] ;  /* 0x00007c00ff0987ac */ /* 0x000f220008000800 */
[----:B---3--:R-:W-:Y:S01]  /*eb90*/  @!UP0 UMOV UR6, UR4 ;  /* 0x0000000400068c82 */ /* 0x008fe20008000000 */
[----:B----4-:R-:W-:-:S04]  /*eba0*/  @!UP0 UIMAD UR9, UR8, UR9, UR7 ;  /* 0x00000009080982a4 */ /* 0x010fc8000f8e0207 */
[----:B------:R-:W-:-:S03]  /*ebb0*/  @!UP0 UIMAD UR9, UR9, UR6, URZ ;  /* 0x00000006090982a4 */ /* 0x000fc6000f8e02ff */
[----:B------:R-:W-:Y:S01]  /*ebc0*/  @UP0 UMOV UR6, UR4 ;  /* 0x0000000400060c82 */ /* 0x000fe20008000000 */
[----:B-1----:R-:W1:Y:S04]  /*ebd0*/  SHFL.BFLY PT, R2, R5, 0x2, 0x1f ;  /* 0x0c401f0005027f89 */ /* 0x002e6800000e0000 */
[----:B--2---:R-:W2:Y:S01]  /*ebe0*/  SHFL.BFLY PT, R0, R4, 0x2, 0x1f ;  /* 0x0c401f0004007f89 */ /* 0x004ea200000e0000 */
[----:B-1----:R-:W-:Y:S01]  /*ebf0*/  FADD.FTZ R2, R2, R5 ;  /* 0x0000000502027221 */ /* 0x002fe20000010000 */
[----:B--2---:R-:W-:-:S04]  /*ec00*/  FADD.FTZ R0, R0, R4 ;  /* 0x0000000400007221 */ /* 0x004fc80000010000 */
[----:B------:R-:W1:Y:S04]  /*ec10*/  SHFL.BFLY PT, R5, R2, 0x1, 0x1f ;  /* 0x0c201f0002057f89 */ /* 0x000e6800000e0000 */
[----:B------:R-:W2:Y:S01]  /*ec20*/  SHFL.BFLY PT, R4, R0, 0x1, 0x1f ;  /* 0x0c201f0000047f89 */ /* 0x000ea200000e0000 */
[----:B-1----:R-:W-:Y:S01]  /*ec30*/  FADD.FTZ R23, R2, R5 ;  /* 0x0000000502177221 */ /* 0x002fe20000010000 */
[----:B------:R-:W-:-:S03]  /*ec40*/  SHF.L.U32 R5, R240, 0x4, RZ ;  /* 0x00000004f0057819 */ /* 0x000fc600000006ff */
[----:B------:R-:W1:Y:S01]  /*ec50*/  MUFU.RCP R2, R23 ;  /* 0x0000001700027308 */ /* 0x000e620000001000 */
[----:B--2---:R-:W-:Y:S01]  /*ec60*/  FADD.FTZ R28, R0, R4 ;  /* 0x00000004001c7221 */ /* 0x004fe20000010000 */
[----:B------:R-:W-:Y:S02]  /*ec70*/  SHF.L.U32 R0, R240, 0x1, RZ ;  /* 0x00000001f0007819 */ /* 0x000fe400000006ff */
[----:B------:R-:W-:Y:S02]  /*ec80*/  LOP3.LUT R5, R5, 0x1c0, RZ, 0xc0, !PT ;  /* 0x000001c005057812 */ /* 0x000fe400078ec0ff */
[----:B------:R-:W-:Y:S02]  /*ec90*/  FSETP.NE.FTZ.AND P2, PT, R23, RZ, PT ;  /* 0x000000ff1700720b */ /* 0x000fe40003f55000 */
[----:B------:R-:W2:Y:S01]  /*eca0*/  MUFU.RCP R4, R28 ;  /* 0x0000001c00047308 */ /* 0x000ea20000001000 */
[--C-:B------:R-:W-:Y:S02]  /*ecb0*/  LOP3.LUT R239, R239, 0x6, R0.reuse, 0xf8, !PT ;  /* 0x00000006efef7812 */ /* 0x100fe400078ef800 */
[----:B------:R-:W-:-:S02]  /*ecc0*/  LOP3.LUT R0, R5, 0x38, R0, 0xf8, !PT ;  /* 0x0000003805007812 */ /* 0x000fc400078ef800 */
[----:B------:R-:W-:Y:S02]  /*ecd0*/  FSETP.NE.FTZ.AND P1, PT, R28, RZ, PT ;  /* 0x000000ff1c00720b */ /* 0x000fe40003f35000 */
[----:B------:R-:W-:Y:S02]  /*ece0*/  LOP3.LUT R239, R239, R0, RZ, 0xfc, !PT ;  /* 0x00000000efef7212 */ /* 0x000fe400078efcff */
[----:B------:R-:W-:Y:S02]  /*ecf0*/  R2P PR, R240, 0x18 ;  /* 0x00000018f0007804 */ /* 0x000fe40000000000 */
[----:B-1----:R-:W-:Y:S02]  /*ed00*/  FSEL R2, R2, 1, P2 ;  /* 0x3f80000002027808 */ /* 0x002fe40001000000 */
[----:B------:R-:W-:Y:S02]  /*ed10*/  LOP3.LUT P0, RZ, R240, 0x3, RZ, 0xc0, !PT ;  /* 0x00000003f0ff7812 */ /* 0x000fe4000780c0ff */
[----:B------:R-:W-:Y:S01]  /*ed20*/  SEL R8, R8, 0xffffffe0, !P3 ;  /* 0xffffffe008087807 */ /* 0x000fe20005800000 */
[C---:B------:R-:W-:Y:S01]  /*ed30*/  FMUL.FTZ R136, R2.reuse, R136 ;  /* 0x0000008802887220 */ /* 0x040fe20000410000 */
[----:B------:R-:W-:Y:S01]  /*ed40*/  FMUL.FTZ R140, R2, R140 ;  /* 0x0000008c028c7220 */ /* 0x000fe20000410000 */
        /* <DEDUP_REMOVED lines=16> */
[----:B------:R-:W-:Y:S01]  /*ee50*/  FMUL.FTZ R6, R0, R139 ;  /* 0x0000008b00067220 */ /* 0x000fe20000410000 */
[----:B------:R-:W-:Y:S01]  /*ee60*/  F2FP.F16.F32.PACK_AB R4, R4, R136 ;  /* 0x000000880404723e */ /* 0x000fe200000000ff */
[C---:B------:R-:W-:Y:S01]  /*ee70*/  FMUL.FTZ R142, R0.reuse, R142 ;  /* 0x0000008e008e7220 */ /* 0x040fe20000410000 */
[----:B------:R-:W-:Y:S01]  /*ee80*/  LEA R2, R239, UR5, 0x1 ;  /* 0x00000005ef027c11 */ /* 0x000fe2000f8e08ff */
[C---:B------:R-:W-:Y:S01]  /*ee90*/  FMUL.FTZ R13, R0.reuse, R143 ;  /* 0x0000008f000d7220 */ /* 0x040fe20000410000 */
[C---:B------:R-:W-:Y:S01]  /*eea0*/  FMUL.FTZ R146, R0.reuse, R146 ;  /* 0x0000009200927220 */ /* 0x040fe20000410000 */
[----:B------:R-:W-:Y:S01]  /*eeb0*/  FMUL.FTZ R11, R0, R147 ;  /* 0x00000093000b7220 */ /* 0x000fe20000410000 */
[----:B------:R-:W-:Y:S01]  /*eec0*/  F2FP.F16.F32.PACK_AB R6, R6, R138 ;  /* 0x0000008a0606723e */ /* 0x000fe200000000ff */
[----:B------:R1:W-:Y:S01]  /*eed0*/  STS [R2], R4 ;  /* 0x0000000402007388 */ /* 0x0003e20000000800 */
        /* <DEDUP_REMOVED lines=11> */
[----:B------:R-:W-:Y:S01]  /*ef90*/  VIADD R0, R2, 0x40 ;  /* 0x0000004002007836 */ /* 0x000fe20000000000 */
[----:B------:R-:W-:Y:S01]  /*efa0*/  F2FP.F16.F32.PACK_AB R13, R13, R142 ;  /* 0x0000008e0d0d723e */ /* 0x000fe200000000ff */
[----:B------:R2:W-:Y:S01]  /*efb0*/  STS [R2+0x400], R6 ;  /* 0x0004000602007388 */ /* 0x0005e20000000800 */
[----:B------:R-:W-:Y:S01]  /*efc0*/  IADD3 R7, PT, PT, R22, R2, RZ ;  /* 0x0000000216077210 */ /* 0x000fe20007ffe0ff */
[----:B------:R-:W3:Y:S01]  /*efd0*/  @UP0 LDCU UR5, c[0x0][0x454] ;  /* 0x00008a80ff0507ac */ /* 0x000ee20008000800 */
[----:B------:R-:W-:-:S02]  /*efe0*/  F2FP.F16.F32.PACK_AB R12, R12, R144 ;  /* 0x000000900c0c723e */ /* 0x000fc400000000ff */
[----:B------:R-:W-:Y:S01]  /*eff0*/  F2FP.F16.F32.PACK_AB R11, R11, R146 ;  /* 0x000000920b0b723e */ /* 0x000fe200000000ff */
[----:B------:R-:W-:Y:S01]  /*f000*/  STS [R7], R5 ;  /* 0x0000000507007388 */ /* 0x000fe20000000800 */
[----:B------:R-:W-:Y:S02]  /*f010*/  @P4 IADD3 R0, PT, PT, R2, -0x40, RZ ;  /* 0xffffffc002004810 */ /* 0x000fe40007ffe0ff */
[----:B------:R-:W-:Y:S01]  /*f020*/  F2FP.F16.F32.PACK_AB R10, R10, R148 ;  /* 0x000000940a0a723e */ /* 0x000fe200000000ff */
[----:B------:R4:W-:Y:S01]  /*f030*/  STS [R7+0x400], R13 ;  /* 0x0004000d07007388 */ /* 0x0009e20000000800 */
[----:B-1----:R-:W-:Y:S02]  /*f040*/  IADD3 R4, PT, PT, R8, R2, RZ ;  /* 0x0000000208047210 */ /* 0x002fe40007ffe0ff */
[----:B------:R-:W-:Y:S02]  /*f050*/  F2FP.F16.F32.PACK_AB R9, R9, R150 ;  /* 0x000000960909723e */ /* 0x000fe400000000ff */
[----:B------:R-:W-:Y:S01]  /*f060*/  F2FP.F16.F32.PACK_AB R15, R15, R152 ;  /* 0x000000980f0f723e */ /* 0x000fe200000000ff */
[----:B------:R1:W-:Y:S01]  /*f070*/  STS [R4], R12 ;  /* 0x0000000c04007388 */ /* 0x0003e20000000800 */
[----:B------:R-:W-:-:S02]  /*f080*/  F2FP.F16.F32.PACK_AB R14, R14, R154 ;  /* 0x0000009a0e0e723e */ /* 0x000fc400000000ff */
[----:B------:R-:W-:Y:S01]  /*f090*/  F2FP.F16.F32.PACK_AB R21, R21, R156 ;  /* 0x0000009c1515723e */ /* 0x000fe200000000ff */
[----:B------:R5:W-:Y:S01]  /*f0a0*/  STS [R4+0x400], R11 ;  /* 0x0004000b04007388 */ /* 0x000be20000000800 */
[----:B------:R-:W-:Y:S01]  /*f0b0*/  F2FP.F16.F32.PACK_AB R20, R20, R158 ;  /* 0x0000009e1414723e */ /* 0x000fe200000000ff */
[----:B---3--:R-:W-:Y:S01]  /*f0c0*/  @UP0 UIMAD UR5, UR7, UR5, URZ ;  /* 0x00000005070502a4 */ /* 0x008fe2000f8e02ff */
[----:B------:R-:W-:Y:S01]  /*f0d0*/  F2FP.F16.F32.PACK_AB R19, R19, R160 ;  /* 0x000000a01313723e */ /* 0x000fe200000000ff */
[----:B--2---:R-:W-:Y:S01]  /*f0e0*/  IMAD.IADD R2, R22, 0x1, R4 ;  /* 0x0000000116027824 */ /* 0x004fe200078e0204 */
[----:B------:R-:W-:Y:S01]  /*f0f0*/  F2FP.F16.F32.PACK_AB R18, R18, R162 ;  /* 0x000000a21212723e */ /* 0x000fe200000000ff */
[----:B------:R-:W-:Y:S01]  /*f100*/  @UP0 UIMAD UR9, UR8, UR6, UR5 ;  /* 0x00000006080902a4 */ /* 0x000fe2000f8e0205 */
[----:B------:R-:W-:Y:S02]  /*f110*/  F2FP.F16.F32.PACK_AB R17, R17, R164 ;  /* 0x000000a41111723e */ /* 0x000fe400000000ff */
[----:B------:R2:W-:Y:S01]  /*f120*/  STS [R2], R10 ;  /* 0x0000000a02007388 */ /* 0x0005e20000000800 */
[----:B------:R-:W-:-:S03]  /*f130*/  F2FP.F16.F32.PACK_AB R16, R16, R166 ;  /* 0x000000a61010723e */ /* 0x000fc600000000ff */
[----:B------:R3:W-:Y:S01]  /*f140*/  STS [R2+0x400], R9 ;  /* 0x0004000902007388 */ /* 0x0007e20000000800 */
[----:B----4-:R-:W4:Y:S01]  /*f150*/  LDC.64 R6, c[0x0][0x408] ;  /* 0x00010200ff067b82 */ /* 0x010f220000000a00 */
[----:B------:R-:W-:Y:S02]  /*f160*/  SHF.R.U32.HI R13, RZ, 0x2, R240 ;  /* 0x00000002ff0d7819 */ /* 0x000fe400000116f0 */
[----:B------:R-:W-:Y:S04]  /*f170*/  STS [R0], R15 ;  /* 0x0000000f00007388 */ /* 0x000fe80000000800 */
[----:B------:R3:W-:Y:S01]  /*f180*/  STS [R0+0x400], R14 ;  /* 0x0004000e00007388 */ /* 0x0007e20000000800 */
[----:B-1----:R-:W1:Y:S01]  /*f190*/  @P2 LDC R12, c[0x0][0x458] ;  /* 0x00011600ff0c2b82 */ /* 0x002e620000000800 */
[----:B-----5:R-:W-:Y:S01]  /*f1a0*/  IADD3 R4, PT, PT, R22, R0, RZ ;  /* 0x0000000016047210 */ /* 0x020fe20007ffe0ff */
[----:B------:R-:W5:Y:S04]  /*f1b0*/  S2R R5, SR_CTAID.X ;  /* 0x0000000000057919 */ /* 0x000f680000002500 */
[----:B------:R-:W-:Y:S02]  /*f1c0*/  STS [R4], R21 ;  /* 0x0000001504007388 */ /* 0x000fe40000000800 */
[----:B------:R-:W1:Y:S02]  /*f1d0*/  @P1 LDC R11, c[0x0][0x458] ;  /* 0x00011600ff0b1b82 */ /* 0x000e640000000800 */
[----:B------:R5:W-:Y:S01]  /*f1e0*/  STS [R4+0x400], R20 ;  /* 0x0004001404007388 */ /* 0x000be20000000800 */
[----:B--2---:R-:W-:-:S02]  /*f1f0*/  MOV R10, 0x7f800000 ;  /* 0x7f800000000a7802 */ /* 0x004fc40000000f00 */
[----:B---3--:R-:W-:Y:S02]  /*f200*/  IADD3 R2, PT, PT, R8, R0, RZ ;  /* 0x0000000008027210 */ /* 0x008fe40007ffe0ff */
[----:B------:R2:W3:Y:S01]  /*f210*/  @P1 MUFU.LG2 R8, R28 ;  /* 0x0000001c00081308 */ /* 0x0004e20000000c00 */
[----:B------:R-:W-:Y:S02]  /*f220*/  MOV R9, 0x7f800000 ;  /* 0x7f80000000097802 */ /* 0x000fe40000000f00 */
[----:B------:R-:W-:Y:S01]  /*f230*/  STS [R2], R19 ;  /* 0x0000001302007388 */ /* 0x000fe20000000800 */
[----:B------:R-:W-:-:S03]  /*f240*/  IADD3 R0, PT, PT, R22, R2, RZ ;  /* 0x0000000216007210 */ /* 0x000fc60007ffe0ff */
[----:B------:R3:W-:Y:S01]  /*f250*/  STS [R2+0x400], R18 ;  /* 0x0004001202007388 */ /* 0x0007e20000000800 */
[----:B------:R-:W1:Y:S03]  /*f260*/  LDC.64 R14, c[0x0][0x400] ;  /* 0x00010000ff0e7b82 */ /* 0x000e660000000a00 */
[----:B------:R-:W-:Y:S04]  /*f270*/  STS [R0], R17 ;  /* 0x0000001100007388 */ /* 0x000fe80000000800 */
[----:B------:R4:W-:Y:S01]  /*f280*/  STS [R0+0x400], R16 ;  /* 0x0004001000007388 */ /* 0x0009e20000000800 */
[----:B--2---:R-:W2:Y:S08]  /*f290*/  LDC.64 R28, c[0x0][0x410] ;  /* 0x00010400ff1c7b82 */ /* 0x004eb00000000a00 */
[----:B------:R-:W-:Y:S01]  /*f2a0*/  BAR.SYNC.DEFER_BLOCKING 0x0 ;  /* 0x0000000000007b1d */ /* 0x000fe20000010000 */
[----:B-----5:R-:W-:-:S05]  /*f2b0*/  MOV R4, R237 ;  /* 0x000000ed00047202 */ /* 0x020fca0000000f00 */
[----:B---3--:R3:W5:Y:S01]  /*f2c0*/  @P2 MUFU.LG2 R2, R23 ;  /* 0x0000001700022308 */ /* 0x0087620000000c00 */
[----:B----4-:R-:W-:Y:S01]  /*f2d0*/  IMAD.SHL.U32 R16, R5, 0x40, RZ ;  /* 0x0000004005107824 */ /* 0x010fe200078e00ff */
[----:B------:R-:W-:Y:S01]  /*f2e0*/  MOV R5, RZ ;  /* 0x000000ff00057202 */ /* 0x000fe20000000f00 */
[----:B------:R4:W2:Y:S01]  /*f2f0*/  LDS.128 R24, [R241] ;  /* 0x00000000f1187984 */ /* 0x0008a20000000c00 */
[----:B------:R-:W-:Y:S01]  /*f300*/  LOP3.LUT R0, R238, 0x30, RZ, 0xc0, !PT ;  /* 0x00000030ee007812 */ /* 0x000fe200078ec0ff */
[----:B------:R-:W-:-:S03]  /*f310*/  IMAD.WIDE.U32 R4, R16, R6, R4 ;  /* 0x0000000610047225 */ /* 0x000fc600078e0004 */
[----:B------:R-:W-:Y:S01]  /*f320*/  LOP3.LUT R13, R0, 0x7, R13, 0xf8, !PT ;  /* 0x00000007000d7812 */ /* 0x000fe200078ef80d */
[----:B------:R-:W-:Y:S01]  /*f330*/  @P1 FMUL.FTZ R0, R8, 0.69314718246459960938 ;  /* 0x3f31721808001820 */ /* 0x000fe20000410000 */
[----:B---3--:R4:W3:Y:S01]  /*f340*/  LDS.128 R20, [R241+0x800] ;  /* 0x00080000f1147984 */ /* 0x0088e20000000c00 */
[----:B-----5:R-:W-:Y:S01]  /*f350*/  @P2 FMUL.FTZ R2, R2, 0.69314718246459960938 ;  /* 0x3f31721802022820 */ /* 0x020fe20000410000 */
[----:B------:R-:W-:Y:S02]  /*f360*/  IMAD R5, R16, R7, R5 ;  /* 0x0000000710057224 */ /* 0x000fe400078e0205 */
[----:B-1----:R-:W-:Y:S01]  /*f370*/  @P1 FFMA.FTZ R9, R3, R11, R0 ;  /* 0x0000000b03091223 */ /* 0x002fe20000010000 */
[----:B------:R-:W-:Y:S01]  /*f380*/  @P2 FFMA.FTZ R10, R36, R12, R2 ;  /* 0x0000000c240a2223 */ /* 0x000fe20000010002 */
[----:B------:R-:W-:Y:S01]  /*f390*/  IMAD.WIDE.U32 R4, R14, UR8, R4 ;  /* 0x000000080e047c25 */ /* 0x000fe2000f8e0004 */
[----:B------:R-:W-:Y:S06]  /*f3a0*/  @P0 BRA `(.L_x_1944) ;  /* 0x0000000000300947 */ /* 0x000fec0003800000 */
        /* <DEDUP_REMOVED lines=12> */
.L_x_1944:
[----:B------:R-:W-:Y:S05]  /*f470*/  BSYNC.RECONVERGENT B0 ;  /* 0x0000000000007941 */ /* 0x000fea0003800200 */
.L_x_1943:
[----:B-1----:R-:W-:Y:S01]  /*f480*/  IMAD R3, R15, UR8, R5 ;  /* 0x000000080f037c24 */ /* 0x002fe2000f8e0205 */
[----:B------:R-:W1:Y:S01]  /*f490*/  LDS.128 R16, [R241+0x1000] ;  /* 0x00100000f1107984 */ /* 0x000e620000000c00 */
[----:B------:R-:W5:Y:S01]  /*f4a0*/  LDCU.64 UR4, c[0x0][0x3f0] ;  /* 0x00007e00ff0477ac */ /* 0x000f620008000a00 */
[----:B------:R-:W-:Y:S01]  /*f4b0*/  IMAD.MOV.U32 R2, RZ, RZ, R4 ;  /* 0x000000ffff027224 */ /* 0x000fe200078e0004 */
[----:B------:R-:W-:Y:S01]  /*f4c0*/  SHF.R.U32.HI R0, RZ, 0x3, R240 ;  /* 0x00000003ff007819 */ /* 0x000fe200000116f0 */
[----:B------:R-:W4:Y:S01]  /*f4d0*/  LDS.128 R12, [R241+0x1800] ;  /* 0x00180000f10c7984 */ /* 0x000f220000000c00 */
[----:B------:R-:W-:Y:S02]  /*f4e0*/  IMAD.SHL.U32 R9, R6, 0x20, RZ ;  /* 0x0000002006097824 */ /* 0x000fe400078e00ff */
[----:B--2---:R-:W-:-:S04]  /*f4f0*/  IMAD.WIDE.U32 R2, R28, UR7, R2 ;  /* 0x000000071c027c25 */ /* 0x004fc8000f8e0002 */
[----:B------:R-:W-:Y:S02]  /*f500*/  IMAD R3, R29, UR7, R3 ;  /* 0x000000071d037c24 */ /* 0x000fe4000f8e0203 */
[----:B------:R-:W-:-:S04]  /*f510*/  IMAD.WIDE.U32 R4, R0, R6, R2 ;  /* 0x0000000600047225 */ /* 0x000fc800078e0002 */
[----:B------:R-:W-:Y:S01]  /*f520*/  IMAD R0, R0, R7, R5 ;  /* 0x0000000700007224 */ /* 0x000fe200078e0205 */
[----:B-----5:R-:W-:-:S04]  /*f530*/  LEA R2, P0, R4, UR4, 0x1 ;  /* 0x0000000404027c11 */ /* 0x020fc8000f8008ff */
[----:B------:R-:W-:Y:S02]  /*f540*/  LEA.HI.X R3, R4, UR5, R0, 0x1, P0 ;  /* 0x0000000504037c11 */ /* 0x000fe400080f0c00 */
[CC--:B------:R-:W-:Y:S02]  /*f550*/  LEA R4, P0, R6.reuse, R2.reuse, 0x6 ;  /* 0x0000000206047211 */ /* 0x0c0fe400078030ff */
[C-C-:B------:R-:W-:Y:S01]  /*f560*/  SHF.L.U64.HI R0, R6.reuse, 0x5, R7.reuse ;  /* 0x0000000506007819 */ /* 0x140fe20000010207 */
[----:B------:R-:W-:Y:S01]  /*f570*/  STG.E.128 desc[UR26][R2.64], R24 ;  /* 0x0000001802007986 */ /* 0x000fe2000c101d1a */
[----:B------:R-:W-:Y:S02]  /*f580*/  IADD3 R8, P1, PT, R9, R2, RZ ;  /* 0x0000000209087210 */ /* 0x000fe40007f3e0ff */
[----:B------:R-:W-:Y:S02]  /*f590*/  LEA.HI.X R5, R6, R3, R7, 0x6, P0 ;  /* 0x0000000306057211 */ /* 0x000fe400000f3407 */
[----:B------:R-:W-:-:S02]  /*f5a0*/  IADD3 R6, P0, PT, R4, R9, RZ ;  /* 0x0000000904067210 */ /* 0x000fc40007f1e0ff */
[----:B------:R-:W-:-:S03]  /*f5b0*/  IADD3.X R9, PT, PT, R0, R3, RZ, P1, !PT ;  /* 0x0000000300097210 */ /* 0x000fc60000ffe4ff */
[----:B------:R-:W-:Y:S02]  /*f5c0*/  IMAD.X R7, R5, 0x1, R0, P0 ;  /* 0x0000000105077824 */ /* 0x000fe400000e0600 */
[----:B---3--:R-:W-:Y:S04]  /*f5d0*/  STG.E.128 desc[UR26][R8.64], R20 ;  /* 0x0000001408007986 */ /* 0x008fe8000c101d1a */
[----:B-1----:R-:W-:Y:S04]  /*f5e0*/  STG.E.128 desc[UR26][R4.64], R16 ;  /* 0x0000001004007986 */ /* 0x002fe8000c101d1a */
[----:B----4-:R-:W-:Y:S01]  /*f5f0*/  STG.E.128 desc[UR26][R6.64], R12 ;  /* 0x0000000c06007986 */ /* 0x010fe2000c101d1a */
[----:B------:R-:W-:Y:S05]  /*f600*/  EXIT ;  /* 0x000000000000794d */ /* 0x000fea0003800000 */
.L_x_1945:
        /* <DEDUP_REMOVED lines=15> */
.L_x_7139:


//--------------------- .text._ZN5flash24flash_fwd_splitkv_kernelI23Flash_fwd_kernel_traitsILi64ELi64ELi256ELi4ELb0ELb0EN7cutlass6half_tE19Flash_kernel_traitsILi64ELi64ELi256ELi4ES3_EELb1ELb0ELb0ELb1ELb1ELb0ELb1ELb0EEEvNS_16Flash_fwd_paramsE --------------------------
	.section	.text._ZN5flash24flash_fwd_splitkv_kernelI23Flash_fwd_kernel_traitsILi64ELi64ELi256ELi4ELb0ELb0EN7cutlass6half_tE19Flash_kernel_traitsILi64ELi64ELi256ELi4ES3_EELb1ELb0ELb0ELb1ELb1ELb0ELb1ELb0EEEvNS_16Flash_fwd_paramsE,"ax",@progbits
	.align	128
        .global         _ZN5flash24flash_fwd_splitkv_kernelI23Flash_fwd_kernel_traitsILi64ELi64ELi256ELi4ELb0ELb0EN7cutlass6half_tE19Flash_kernel_traitsILi64ELi64ELi256ELi4ES3_EELb1ELb0ELb0ELb1ELb1ELb0ELb1ELb0EEEvNS_16Flash_fwd_paramsE
        .type           _ZN5flash24flash_fwd_splitkv_kernelI23Flash_fwd_kernel_traitsILi64ELi64ELi256ELi4ELb0ELb0EN7cutlass6half_tE19Flash_kernel_traitsILi64ELi64ELi256ELi4ES3_EELb1ELb0ELb0ELb1ELb1ELb0ELb1ELb0EEEvNS_16Flash_fwd_paramsE,@function
        .size           _ZN5flash24flash_fwd_splitkv_kernelI23Flash_fwd_kernel_traitsILi64ELi64ELi256ELi4ELb0ELb0EN7cutlass6half_tE19Flash_kernel_traitsILi64ELi64ELi256ELi4ES3_EELb1ELb0ELb0ELb1ELb1ELb0ELb1ELb0EEEvNS_16Flash_fwd_paramsE,(.L_x_7140 - _ZN5flash24flash_fwd_splitkv_kernelI23Flash_fwd_kernel_traitsILi64ELi64ELi256ELi4ELb0ELb0EN7cutlass6half_tE19Flash_kernel_traitsILi64ELi64ELi256ELi4ES3_EELb1ELb0ELb0ELb1ELb1ELb0ELb1ELb0EEEvNS_16Flash_fwd_paramsE)
        .other          _ZN5flash24flash_fwd_splitkv_kernelI23Flash_fwd_kernel_traitsILi64ELi64ELi256ELi4ELb0ELb0EN7cutlass6half_tE19Flash_kernel_traitsILi64ELi64ELi256ELi4ES3_EELb1ELb0ELb0ELb1ELb1ELb0ELb1ELb0EEEvNS_16Flash_fwd_paramsE,@"STO_CUDA_ENTRY STV_DEFAULT"
_ZN5flash24flash_fwd_splitkv_kernelI23Flash_fwd_kernel_traitsILi64ELi64ELi256ELi4ELb0ELb0EN7cutlass6half_tE19Flash_kernel_traitsILi64ELi64ELi256ELi4ES3_EELb1ELb0ELb0ELb1ELb1ELb0ELb1ELb0EEEvNS_16Flash_fwd_paramsE:
.text._ZN5flash24flash_fwd_splitkv_kernelI23Flash_fwd_kernel_traitsILi64ELi64ELi256ELi4ELb0ELb0EN7cutlass6half_tE19Flash_kernel_traitsILi64ELi64ELi256ELi4ES3_EELb1ELb0ELb0ELb1ELb1ELb0ELb1ELb0EEEvNS_16Flash_fwd_paramsE:
[----:B------:R-:W-:Y:S08]  /*0000*/  LDC R1, c[0x0][0x37c] ;  /* 0x0000df00ff017b82 */ /* 0x000ff00000000800 */
[----:B------:R-:W1:Y:S01]  /*0010*/  LDC R7, c[0x0][0x3e0] ;  /* 0x0000f800ff077b82 */ /* 0x000e620000000800 */
[----:B------:R-:W2:Y:S01]  /*0020*/  LDCU.64 UR26, c[0x0][0x358] ;  /* 0x00006b00ff1a77ac */ /* 0x000ea20008000a00 */
[----:B------:R-:W-:Y:S01]  /*0030*/  IMAD.MOV.U32 R21, RZ, RZ, RZ ;  /* 0x000000ffff157224 */ /* 0x000fe200078e00ff */
[----:B------:R-:W3:Y:S05]  /*0040*/  LDCU UR24, c[0x0][0x434] ;  /* 0x00008680ff1877ac */ /* 0x000eea0008000800 */
[----:B------:R-:W4:Y:S08]  /*0050*/  S2UR UR4, SR_CTAID.Z ;  /* 0x00000000000479c3 */ /* 0x000f300000002700 */
[----:B------:R-:W2:Y:S01]  /*0060*/  LDC.64 R2, c[0x0][0x478] ;  /* 0x00011e00ff027b82 */ /* 0x000ea20000000a00 */
[----:B-1----:R-:W1:Y:S01]  /*0070*/  I2F.U32.RP R6, R7 ;  /* 0x0000000700067306 */ /* 0x002e620000209000 */
[----:B------:R-:W-:-:S06]  /*0080*/  ISETP.NE.U32.AND P2, PT, R7, RZ, PT ;  /* 0x000000ff0700720c */ /* 0x000fcc0003f45070 */
[----:B------:R-:W3:Y:S01]  /*0090*/  LDC.64 R4, c[0x0][0x470] ;  /* 0x00011c00ff047b82 */ /* 0x000ee20000000a00 */
[----:B-1----:R-:W1:Y:S01]  /*00a0*/  MUFU.RCP R8, R6 ;  /* 0x0000000600087308 */ /* 0x002e620000001000 */
[----:B--2---:R-:W-:-:S04]  /*00b0*/  ISETP.NE.U32.AND P0, PT, R2, RZ, PT ;  /* 0x000000ff0200720c */ /* 0x004fc80003f05070 */
[----:B------:R-:W-:Y:S02]  /*00c0*/  ISETP.NE.AND.EX P0, PT, R3, RZ, PT, P0 ;  /* 0x000000ff0300720c */ /* 0x000fe40003f05300 */
[----:B---3--:R-:W-:-:S04]  /*00d0*/  ISETP.NE.U32.AND P1, PT, R4, RZ, PT ;  /* 0x000000ff0400720c */ /* 0x008fc80003f25070 */
[----:B------:R-:W-:Y:S01]  /*00e0*/  ISETP.NE.AND.EX P1, PT, R5, RZ, PT, P1 ;  /* 0x000000ff0500720c */ /* 0x000fe20003f25310 */
[----:B-1----:R-:W-:-:S06]  /*00f0*/  VIADD R8, R8, 0xffffffe ;  /* 0x0ffffffe08087836 */ /* 0x002fcc0000000000 */
[----:B------:R-:W1:Y:S01]  /*0100*/  @P0 LDC.64 R2, c[0x0][0x478] ;  /* 0x00011e00ff020b82 */ /* 0x000e620000000a00 */
[----:B------:R-:W2:Y:S07]  /*0110*/  F2I.FTZ.U32.TRUNC.NTZ R9, R8 ;  /* 0x0000000800097305 */ /* 0x000eae000021f000 */
[----:B------:R-:W3:Y:S01]  /*0120*/  @P1 LDC.64 R4, c[0x0][0x470] ;  /* 0x00011c00ff041b82 */ /* 0x000ee20000000a00 */
[----:B--2---:R-:W-:Y:S01]  /*0130*/  IMAD.MOV R0, RZ, RZ, -R9 ;  /* 0x000000ffff007224 */ /* 0x004fe200078e0a09 */
[----:B------:R-:W-:-:S03]  /*0140*/  MOV R8, RZ ;  /* 0x000000ff00087202 */ /* 0x000fc60000000f00 */
[----:B------:R-:W-:-:S04]  /*0150*/  IMAD R11, R0, R7, RZ ;  /* 0x00000007000b7224 */ /* 0x000fc800078e02ff */
[----:B------:R-:W-:-:S06]  /*0160*/  IMAD.HI.U32 R11, R9, R11, R8 ;  /* 0x0000000b090b7227 */ /* 0x000fcc00078e0008 */
[----:B----4-:R-:W-:-:S04]  /*0170*/  IMAD.HI.U32 R237, R11, UR4, RZ ;  /* 0x000000040bed7c27 */ /* 0x010fc8000f8e00ff */
[----:B------:R-:W-:-:S04]  /*0180*/  IMAD.MOV R0, RZ, RZ, -R237 ;  /* 0x000000ffff007224 */ /* 0x000fc800078e0aed */
[----:B------:R-:W-:-:S05]  /*0190*/  IMAD R0, R7, R0, UR4 ;  /* 0x0000000407007e24 */ /* 0x000fca000f8e0200 */
[----:B------:R-:W-:-:S13]  /*01a0*/  ISETP.GE.U32.AND P4, PT, R0, R7, PT ;  /* 0x000000070000720c */ /* 0x000fda0003f86070 */
[----:B------:R-:W-:Y:S01]  /*01b0*/  @P4 IADD3 R0, PT, PT, R0, -R7, RZ ;  /* 0x8000000700004210 */ /* 0x000fe20007ffe0ff */
[----:B------:R-:W-:-:S03]  /*01c0*/  @P4 VIADD R237, R237, 0x1 ;  /* 0x00000001eded4836 */ /* 0x000fc60000000000 */
[----:B------:R-:W-:-:S13]  /*01d0*/  ISETP.GE.U32.AND P3, PT, R0, R7, PT ;  /* 0x000000070000720c */ /* 0x000fda0003f66070 */
[----:B------:R-:W-:Y:S02]  /*01e0*/  @P3 IADD3 R237, PT, PT, R237, 0x1, RZ ;  /* 0x00000001eded3810 */ /* 0x000fe40007ffe0ff */
[----:B------:R-:W-:-:S05]  /*01f0*/  @!P2 LOP3.LUT R237, RZ, R7, RZ, 0x33, !PT ;  /* 0x00000007ffeda212 */ /* 0x000fca00078e33ff */
[C---:B-1----:R-:W-:Y:S01]  /*0200*/  @P0 IMAD.WIDE.U32 R2, R237.reuse, 0x4, R2 ;  /* 0x00000004ed020825 */ /* 0x042fe200078e0002 */
[----:B------:R-:W1:Y:S03]  /*0210*/  S2R R11, SR_CTAID.X ;  /* 0x00000000000b7919 */ /* 0x000e660000002500 */
[----:B---3--:R-:W-:Y:S01]  /*0220*/  @P1 IMAD.WIDE.U32 R4, R237, 0x4, R4 ;  /* 0x00000004ed041825 */ /* 0x008fe200078e0004 */
[----:B------:R2:W5:Y:S04]  /*0230*/  @P0 LDG.E R12, desc[UR26][R2.64] ;  /* 0x0000001a020c0981 */ /* 0x000568000c1e1900 */
[----:B------:R2:W5:Y:S01]  /*0240*/  @P1 LDG.E R21, desc[UR26][R4.64] ;  /* 0x0000001a04151981 */ /* 0x000562000c1e1900 */
[----:B------:R-:W-:-:S04]  /*0250*/  IMAD.MOV R16, RZ, RZ, -R237 ;  /* 0x000000ffff107224 */ /* 0x000fc800078e0aed */
[----:B------:R-:W-:Y:S01]  /*0260*/  IMAD R16, R7, R16, UR4 ;  /* 0x0000000407107e24 */ /* 0x000fe2000f8e0210 */
[----:B-1----:R-:W-:-:S04]  /*0270*/  SHF.L.U32 R196, R11, 0x6, RZ ;  /* 0x000000060bc47819 */ /* 0x002fc800000006ff */
[----:B------:R-:W-:-:S13]  /*0280*/  ISETP.GE.AND P1, PT, R196, UR24, PT ;  /* 0x00000018c4007c0c */ /* 0x000fda000bf26270 */
[----:B--2---:R-:W-:Y:S05]  /*0290*/  @P1 EXIT ;  /* 0x000000000000194d */ /* 0x004fea0003800000 */
[----:B------:R-:W1:Y:S01]  /*02a0*/  LDC R6, c[0x0][0x374] ;  /* 0x0000dd00ff067b82 */ /* 0x000e620000000800 */
[----:B-----5:R-:W-:Y:S01]  /*02b0*/  @P0 IMAD.IADD R195, R12, 0x1, -R21 ;  /* 0x000000010cc30824 */ /* 0x020fe200078e0a15 */
[----:B------:R-:W2:Y:S06]  /*02c0*/  S2R R224, SR_TID.X ;  /* 0x0000000000e07919 */ /* 0x000eac0000002100 */
[----:B------:R-:W3:Y:S08]  /*02d0*/  LDC R0, c[0x0][0x438] ;  /* 0x00010e00ff007b82 */ /* 0x000ef00000000800 */
[----:B------:R-:W4:Y:S01]  /*02e0*/  LDC R194, c[0x0][0x508] ;  /* 0x00014200ffc27b82 */ /* 0x000f220000000800 */
[----:B-1----:R-:W-:-:S02]  /*02f0*/  IABS R9, R6 ;  /* 0x0000000600097213 */ /* 0x002fc40000000000 */
[----:B------:R-:W-:Y:S02]  /*0300*/  IABS R3, R6 ;  /* 0x0000000600037213 */ /* 0x000fe40000000000 */
[----:B------:R-:W1:Y:S03]  /*0310*/  I2F.RP R2, R9 ;  /* 0x0000000900027306 */ /* 0x000e660000209400 */
[----:B------:R-:W-:Y:S02]  /*0320*/  IMAD.MOV R3, RZ, RZ, -R3 ;  /* 0x000000ffff037224 */ /* 0x000fe400078e0a03 */
[----:B---3--:R-:W-:-:S05]  /*0330*/  VIADD R0, R0, 0xff ;  /* 0x000000ff00007836 */ /* 0x008fca0000000000 */
[----:B------:R-:W-:-:S04]  /*0340*/  SHF.R.S32.HI R13, RZ, 0x1f, R0 ;  /* 0x0000001fff0d7819 */ /* 0x000fc80000011400 */
[----:B------:R-:W-:Y:S01]  /*0350*/  LEA.HI R13, R13, R0, RZ, 0x8 ;  /* 0x000000000d0d7211 */ /* 0x000fe200078f40ff */
[----:B-1----:R-:W1:Y:S03]  /*0360*/  MUFU.RCP R4, R2 ;  /* 0x0000000200047308 */ /* 0x002e660000001000 */
[----:B------:R-:W-:-:S05]  /*0370*/  LEA.HI.SX32 R13, R13, R6, 0x18 ;  /* 0x000000060d0d7211 */ /* 0x000fca00078fc2ff */
[----:B------:R-:W-:-:S05]  /*0380*/  VIADD R13, R13, 0xffffffff ;  /* 0xffffffff0d0d7836 */ /* 0x000fca0000000000 */
[----:B------:R-:W-:Y:S02]  /*0390*/  IABS R10, R13 ;  /* 0x0000000d000a7213 */ /* 0x000fe40000000000 */
[----:B------:R-:W-:Y:S01]  /*03a0*/  LOP3.LUT R13, R13, R6, RZ, 0x3c, !PT ;  /* 0x000000060d0d7212 */ /* 0x000fe200078e3cff */
[----:B-1----:R-:W-:-:S04]  /*03b0*/  VIADD R4, R4, 0xffffffe ;  /* 0x0ffffffe04047836 */ /* 0x002fc80000000000 */
[----:B------:R-:W1:Y:S02]  /*03c0*/  F2I.FTZ.U32.TRUNC.NTZ R5, R4 ;  /* 0x0000000400057305 */ /* 0x000e64000021f000 */
[--C-:B-1----:R-:W-:Y:S02]  /*03d0*/  IMAD.MOV R0, RZ, RZ, -R5.reuse ;  /* 0x000000ffff007224 */ /* 0x102fe400078e0a05 */
[----:B------:R-:W-:Y:S02]  /*03e0*/  IMAD.MOV.U32 R4, RZ, RZ, RZ ;  /* 0x000000ffff047224 */ /* 0x000fe400078e00ff */
[----:B------:R-:W-:Y:S02]  /*03f0*/  IMAD R15, R0, R9, RZ ;  /* 0x00000009000f7224 */ /* 0x000fe400078e02ff */
[----:B------:R-:W1:Y:S02]  /*0400*/  S2R R0, SR_CTAID.Y ;  /* 0x0000000000007919 */ /* 0x000e640000002600 */
[----:B------:R-:W-:-:S02]  /*0410*/  IMAD.HI.U32 R15, R5, R15, R4 ;  /* 0x0000000f050f7227 */ /* 0x000fc400078e0004 */
[----:B------:R-:W3:Y:S04]  /*0420*/  @!P0 LDC.64 R4, c[0x0][0x488] ;  /* 0x00012200ff048b82 */ /* 0x000ee80000000a00 */
[----:B------:R-:W-:-:S04]  /*0430*/  IMAD.HI.U32 R8, R15, R10, RZ ;  /* 0x0000000a0f087227 */ /* 0x000fc800078e00ff */
[----:B------:R-:W-:Y:S02]  /*0440*/  IMAD R10, R8, R3, R10 ;  /* 0x00000003080a7224 */ /* 0x000fe400078e020a */
[----:B------:R-:W2:Y:S03]  /*0450*/  @!P0 LDC.64 R2, c[0x0][0x438] ;  /* 0x00010e00ff028b82 */ /* 0x000ea60000000a00 */
[----:B------:R-:W-:Y:S02]  /*0460*/  ISETP.GT.U32.AND P2, PT, R9, R10, PT ;  /* 0x0000000a0900720c */ /* 0x000fe40003f44070 */
[----:B---3--:R-:W-:-:S11]  /*0470*/  @!P0 ISETP.NE.U32.AND P1, PT, R4, RZ, PT ;  /* 0x000000ff0400820c */ /* 0x008fd60003f25070 */
[----:B------:R-:W-:Y:S01]  /*0480*/  @!P2 IMAD.IADD R10, R10, 0x1, -R9 ;  /* 0x000000010a0aa824 */ /* 0x000fe200078e0a09 */
[----:B------:R-:W-:Y:S01]  /*0490*/  @!P0 ISETP.NE.AND.EX P1, PT, R5, RZ, PT, P1 ;  /* 0x000000ff0500820c */ /* 0x000fe20003f25310 */
[----:B------:R-:W-:-:S03]  /*04a0*/  @!P2 VIADD R8, R8, 0x1 ;  /* 0x000000010808a836 */ /* 0x000fc60000000000 */
[----:B------:R-:W-:Y:S02]  /*04b0*/  ISETP.GE.U32.AND P3, PT, R10, R9, PT ;  /* 0x000000090a00720c */ /* 0x000fe40003f66070 */
[----:B--2---:R-:W-:Y:S02]  /*04c0*/  @!P0 SEL R3, R3, RZ, P1 ;  /* 0x000000ff03038207 */ /* 0x004fe40000800000 */
[----:B------:R-:W-:Y:S02]  /*04d0*/  ISETP.GE.AND P1, PT, R13, RZ, PT ;  /* 0x000000ff0d00720c */ /* 0x000fe40003f26270 */
[----:B------:R-:W-:Y:S02]  /*04e0*/  @!P0 IADD3 R195, PT, PT, R3, R2, -R21 ;  /* 0x0000000203c38210 */ /* 0x000fe40007ffe815 */
[----:B------:R-:W-:-:S03]  /*04f0*/  ISETP.NE.AND P0, PT, R6, RZ, PT ;  /* 0x000000ff0600720c */ /* 0x000fc60003f05270 */
[----:B------:R-:W-:Y:S02]  /*0500*/  VIADD R3, R195, 0xff ;  /* 0x000000ffc3037836 */ /* 0x000fe40000000000 */
[----:B------:R-:W-:-:S03]  /*0510*/  @P3 VIADD R8, R8, 0x1 ;  /* 0x0000000108083836 */ /* 0x000fc60000000000 */
[----:B------:R-:W-:Y:S01]  /*0520*/  IADD3 R5, PT, PT, R3, -UR24, R196 ;  /* 0x8000001803057c10 */ /* 0x000fe2000fffe0c4 */
[----:B------:R-:W-:Y:S01]  /*0530*/  @!P1 IMAD.MOV R8, RZ, RZ, -R8 ;  /* 0x000000ffff089224 */ /* 0x000fe200078e0a08 */
[----:B------:R-:W-:Y:S02]  /*0540*/  SHF.R.S32.HI R4, RZ, 0x1f, R3 ;  /* 0x0000001fff047819 */ /* 0x000fe40000011403 */
[----:B----4-:R-:W-:Y:S02]  /*0550*/  IADD3 R2, PT, PT, R5, 0x40, R194 ;  /* 0x0000004005027810 */ /* 0x010fe40007ffe0c2 */
[----:B------:R-:W-:Y:S02]  /*0560*/  @!P0 LOP3.LUT R8, RZ, R6, RZ, 0x33, !PT ;  /* 0x00000006ff088212 */ /* 0x000fe400078e33ff */
[----:B------:R-:W-:Y:S02]  /*0570*/  SHF.R.S32.HI R5, RZ, 0x1f, R2 ;  /* 0x0000001fff057819 */ /* 0x000fe40000011402 */
[----:B------:R-:W-:Y:S01]  /*0580*/  LEA.HI R4, R4, R3, RZ, 0x8 ;  /* 0x0000000304047211 */ /* 0x000fe200078f40ff */
[----:B-1----:R-:W-:Y:S01]  /*0590*/  IMAD R228, R8, R0, RZ ;  /* 0x0000000008e47224 */ /* 0x002fe200078e02ff */
[----:B------:R-:W-:-:S02]  /*05a0*/  LEA.HI R5, R5, R2, RZ, 0x8 ;  /* 0x0000000205057211 */ /* 0x000fc400078f40ff */
[----:B------:R-:W-:Y:S02]  /*05b0*/  SHF.R.S32.HI R3, RZ, 0x8, R4 ;  /* 0x00000008ff037819 */ /* 0x000fe40000011404 */
[----:B------:R-:W-:Y:S02]  /*05c0*/  SHF.R.S32.HI R5, RZ, 0x8, R5 ;  /* 0x00000008ff057819 */ /* 0x000fe40000011405 */
[----:B------:R-:W-:-:S04]  /*05d0*/  VIADDMNMX R8, R228, R8, R3, PT ;  /* 0x00000008e4087246 */ /* 0x000fc80003800103 */
[----:B------:R-:W-:-:S04]  /*05e0*/  VIMNMX R3, PT, PT, R8, R5, PT ;  /* 0x0000000508037248 */ /* 0x000fc80003fe0100 */
[----:B------:R-:W-:-:S13]  /*05f0*/  ISETP.GE.AND P0, PT, R228, R3, PT ;  /* 0x00000003e400720c */ /* 0x000fda0003f06270 */
[----:B------:R-:W-:Y:S05]  /*0600*/  @!P0 BRA `(.L_x_1946) ;  /* 0x00000004000c8947 */ /* 0x000fea0003800000 */
[----:B------:R-:W1:Y:S01]  /*0610*/  LDC R2, c[0x0][0x430] ;  /* 0x00010c00ff027b82 */ /* 0x000e620000000800 */
[----:B------:R-:W2:Y:S01]  /*0620*/  LDCU UR6, c[0x0][0x44c] ;  /* 0x00008980ff0677ac */ /* 0x000ea20008000800 */
[----:B------:R-:W-:Y:S01]  /*0630*/  IADD3 R5, PT, PT, -R196, UR24, RZ ;  /* 0x00000018c4057c10 */ /* 0x000fe2000fffe1ff */
[----:B------:R-:W3:Y:S01]  /*0640*/  LDCU.64 UR4, c[0x0][0x3f8] ;  /* 0x00007f00ff0477ac */ /* 0x000ee20008000a00 */
[----:B-1----:R-:W-:Y:S01]  /*0650*/  IMAD R2, R0, R2, R237 ;  /* 0x0000000200027224 */ /* 0x002fe200078e02ed */
[----:B------:R-:W-:-:S03]  /*0660*/  SHF.R.U32.HI R0, RZ, 0x4, R224 ;  /* 0x00000004ff007819 */ /* 0x000fc600000116e0 */
[----:B------:R-:W-:Y:S02]  /*0670*/  IMAD R3, R2, R7, R16 ;  /* 0x0000000702037224 */ /* 0x000fe400078e0210 */
[C---:B------:R-:W-:Y:S02]  /*0680*/  VIADD R2, R0.reuse, 0x8 ;  /* 0x0000000800027836 */ /* 0x040fe40000000000 */
[----:B------:R-:W-:Y:S02]  /*0690*/  IMAD R3, R3, UR24, R196 ;  /* 0x0000001803037c24 */ /* 0x000fe4000f8e02c4 */
[----:B------:R-:W-:Y:S01]  /*06a0*/  VIADD R8, R0, 0x30 ;  /* 0x0000003000087836 */ /* 0x000fe20000000000 */
[----:B------:R-:W-:Y:S01]  /*06b0*/  ISETP.GE.AND P5, PT, R2, R5, PT ;  /* 0x000000050200720c */ /* 0x000fe20003fa6270 */
[----:B--2---:R-:W-:Y:S01]  /*06c0*/  IMAD R7, R3, UR6, RZ ;  /* 0x0000000603077c24 */ /* 0x004fe2000f8e02ff */
[----:B------:R-:W1:Y:S01]  /*06d0*/  LDCU.64 UR6, c[0x0][0x428] ;  /* 0x00008500ff0677ac */ /* 0x000e620008000a00 */
[----:B------:R-:W-:-:S02]  /*06e0*/  VIADD R6, R0, 0x10 ;  /* 0x0000001000067836 */ /* 0x000fc40000000000 */
[----:B------:R-:W-:Y:S01]  /*06f0*/  VIADD R4, R0, 0x18 ;  /* 0x0000001800047836 */ /* 0x000fe20000000000 */
[C---:B------:R-:W-:Y:S02]  /*0700*/  LEA R2, P0, R224.reuse, R7, 0x2 ;  /* 0x00000007e0027211 */ /* 0x040fe400078010ff */
[----:B------:R-:W-:Y:S02]  /*0710*/  LOP3.LUT P6, R224, R224, 0xf, RZ, 0xc0, !PT ;  /* 0x0000000fe0e07812 */ /* 0x000fe400078cc0ff */
[----:B------:R-:W-:Y:S02]  /*0720*/  LEA.HI.X.SX32 R7, R7, RZ, 0x1, P0 ;  /* 0x000000ff07077211 */ /* 0x000fe400000f0eff */
[----:B---3--:R-:W-:Y:S02]  /*0730*/  LEA R10, P0, R2, UR4, 0x2 ;  /* 0x00000004020a7c11 */ /* 0x008fe4000f8010ff */
[----:B------:R-:W-:Y:S01]  /*0740*/  ISETP.GE.AND P4, PT, R6, R5, PT ;  /* 0x000000050600720c */ /* 0x000fe20003f86270 */
[----:B------:R-:W-:Y:S01]  /*0750*/  VIADD R6, R0, 0x20 ;  /* 0x0000002000067836 */ /* 0x000fe20000000000 */
[----:B------:R-:W-:-:S02]  /*0760*/  LEA.HI.X R11, R2, UR5, R7, 0x2, P0 ;  /* 0x00000005020b7c11 */ /* 0x000fc400080f1407 */
[C---:B------:R-:W-:Y:S02]  /*0770*/  IADD3 R2, P0, PT, R3.reuse, R0, RZ ;  /* 0x0000000003027210 */ /* 0x040fe40007f1e0ff */
[-C--:B------:R-:W-:Y:S01]  /*0780*/  ISETP.GE.AND P3, PT, R4, R5.reuse, PT ;  /* 0x000000050400720c */ /* 0x080fe20003f66270 */
[----:B------:R-:W-:Y:S01]  /*0790*/  VIADD R4, R0, 0x28 ;  /* 0x0000002800047836 */ /* 0x000fe20000000000 */
[----:B------:R-:W-:Y:S01]  /*07a0*/  LEA.HI.X.SX32 R3, R3, RZ, 0x1, P0 ;  /* 0x000000ff03037211 */ /* 0x000fe200000f0eff */
[----:B------:R2:W-:Y:S01]  /*07b0*/  STG.E.128 desc[UR26][R10.64], RZ ;  /* 0x000000ff0a007986 */ /* 0x0005e2000c101d1a */
[----:B-1----:R-:W-:Y:S02]  /*07c0*/  LEA R12, P0, R2, UR6, 0x2 ;  /* 0x00000006020c7c11 */ /* 0x002fe4000f8010ff */
[CC--:B------:R-:W-:Y:S01]  /*07d0*/  ISETP.GE.OR P6, PT, R0.reuse, R5.reuse, P6 ;  /* 0x000000050000720c */ /* 0x0c0fe200037c6670 */
[----:B------:R-:W-:Y:S01]  /*07e0*/  VIADD R0, R0, 0x38 ;  /* 0x0000003800007836 */ /* 0x000fe20000000000 */
[----:B------:R-:W-:Y:S01]  /*07f0*/  LEA.HI.X R13, R2, UR7, R3, 0x2, P0 ;  /* 0x00000007020d7c11 */ /* 0x000fe200080f1403 */
[----:B------:R2:W-:Y:S01]  /*0800*/  STG.E.128 desc[UR26][R10.64+0x800], RZ ;  /* 0x000800ff0a007986 */ /* 0x0005e2000c101d1a */
[----:B------:R-:W-:-:S02]  /*0810*/  ISETP.GE.AND P0, PT, R8, R5, PT ;  /* 0x000000050800720c */ /* 0x000fc40003f06270 */
[-C--:B------:R-:W-:Y:S01]  /*0820*/  ISETP.GE.AND P2, PT, R6, R5.reuse, PT ;  /* 0x000000050600720c */ /* 0x080fe20003f46270 */
[----:B------:R2:W-:Y:S01]  /*0830*/  STG.E.128 desc[UR26][R10.64+0x1000], RZ ;  /* 0x001000ff0a007986 */ /* 0x0005e2000c101d1a */
[----:B------:R-:W-:Y:S02]  /*0840*/  ISETP.NE.OR P0, PT, R224, RZ, P0 ;  /* 0x000000ffe000720c */ /* 0x000fe40000705670 */
[----:B------:R-:W-:Y:S01]  /*0850*/  ISETP.GE.AND P1, PT, R4, R5, PT ;  /* 0x000000050400720c */ /* 0x000fe20003f26270 */
[----:B------:R2:W-:Y:S01]  /*0860*/  STG.E.128 desc[UR26][R10.64+0x1800], RZ ;  /* 0x001800ff0a007986 */ /* 0x0005e2000c101d1a */
[C---:B------:R-:W-:Y:S01]  /*0870*/  ISETP.NE.OR P5, PT, R224.reuse, RZ, P5 ;  /* 0x000000ffe000720c */ /* 0x040fe20002fa5670 */
[----:B------:R-:W-:Y:S01]  /*0880*/  @!P6 IMAD.MOV.U32 R21, RZ, RZ, -0x800000 ;  /* 0xff800000ff15e424 */ /* 0x000fe200078e00ff */
[C---:B------:R-:W-:Y:S01]  /*0890*/  ISETP.NE.OR P4, PT, R224.reuse, RZ, P4 ;  /* 0x000000ffe000720c */ /* 0x040fe20002785670 */
[----:B------:R2:W-:Y:S01]  /*08a0*/  STG.E.128 desc[UR26][R10.64+0x2000], RZ ;  /* 0x002000ff0a007986 */ /* 0x0005e2000c101d1a */
[----:B------:R-:W-:-:S02]  /*08b0*/  ISETP.NE.OR P3, PT, R224, RZ, P3 ;  /* 0x000000ffe000720c */ /* 0x000fc40001f65670 */
[C---:B------:R-:W-:Y:S01]  /*08c0*/  ISETP.NE.OR P2, PT, R224.reuse, RZ, P2 ;  /* 0x000000ffe000720c */ /* 0x040fe20001745670 */
[----:B------:R2:W-:Y:S01]  /*08d0*/  STG.E.128 desc[UR26][R10.64+0x2800], RZ ;  /* 0x002800ff0a007986 */ /* 0x0005e2000c101d1a */
[----:B------:R-:W-:Y:S01]  /*08e0*/  ISETP.NE.OR P1, PT, R224, RZ, P1 ;  /* 0x000000ffe000720c */ /* 0x000fe20000f25670 */
[----:B------:R-:W-:Y:S02]  /*08f0*/  @!P0 IMAD.MOV.U32 R3, RZ, RZ, -0x800000 ;  /* 0xff800000ff038424 */ /* 0x000fe400078e00ff */
[----:B------:R2:W-:Y:S02]  /*0900*/  STG.E.128 desc[UR26][R10.64+0x3000], RZ ;  /* 0x003000ff0a007986 */ /* 0x0005e4000c101d1a */
[----:B------:R-:W-:Y:S02]  /*0910*/  @!P5 IMAD.MOV.U32 R19, RZ, RZ, -0x800000 ;  /* 0xff800000ff13d424 */ /* 0x000fe400078e00ff */
[----:B------:R2:W-:Y:S01]  /*0920*/  STG.E.128 desc[UR26][R10.64+0x3800], RZ ;  /* 0x003800ff0a007986 */ /* 0x0005e2000c101d1a */
[----:B------:R-:W-:-:S02]  /*0930*/  @!P4 IMAD.MOV.U32 R17, RZ, RZ, -0x800000 ;  /* 0xff800000ff11c424 */ /* 0x000fc400078e00ff */
[----:B------:R-:W-:Y:S01]  /*0940*/  @!P3 IMAD.MOV.U32 R15, RZ, RZ, -0x800000 ;  /* 0xff800000ff0fb424 */ /* 0x000fe200078e00ff */
[----:B------:R2:W-:Y:S01]  /*0950*/  @!P0 STG.E desc[UR26][R12.64+0xc0], R3 ;  /* 0x0000c0030c008986 */ /* 0x0005e2000c10191a */
[----:B------:R-:W-:Y:S01]  /*0960*/  ISETP.GE.AND P0, PT, R0, R5, PT ;  /* 0x000000050000720c */ /* 0x000fe20003f06270 */
[----:B------:R-:W-:Y:S02]  /*0970*/  @!P2 IMAD.MOV.U32 R9, RZ, RZ, -0x800000 ;  /* 0xff800000ff09a424 */ /* 0x000fe400078e00ff */
[----:B------:R-:W-:Y:S01]  /*0980*/  @!P1 IMAD.MOV.U32 R7, RZ, RZ, -0x800000 ;  /* 0xff800000ff079424 */ /* 0x000fe200078e00ff */
[----:B------:R-:W-:Y:S01]  /*0990*/  ISETP.NE.OR P0, PT, R224, RZ, P0 ;  /* 0x000000ffe000720c */ /* 0x000fe20000705670 */
[----:B------:R2:W-:Y:S04]  /*09a0*/  @!P6 STG.E desc[UR26][R12.64], R21 ;  /* 0x000000150c00e986 */ /* 0x0005e8000c10191a */
[----:B------:R2:W-:Y:S04]  /*09b0*/  @!P5 STG.E desc[UR26][R12.64+0x20], R19 ;  /* 0x000020130c00d986 */ /* 0x0005e8000c10191a */
[----:B------:R2:W-:Y:S04]  /*09c0*/  @!P4 STG.E desc[UR26][R12.64+0x40], R17 ;  /* 0x000040110c00c986 */ /* 0x0005e8000c10191a */
[----:B------:R2:W-:Y:S04]  /*09d0*/  @!P3 STG.E desc[UR26][R12.64+0x60], R15 ;  /* 0x0000600f0c00b986 */ /* 0x0005e8000c10191a */
[----:B------:R2:W-:Y:S04]  /*09e0*/  @!P2 STG.E desc[UR26][R12.64+0x80], R9 ;  /* 0x000080090c00a986 */ /* 0x0005e8000c10191a */
[----:B------:R2:W-:Y:S01]  /*09f0*/  @!P1 STG.E desc[UR26][R12.64+0xa0], R7 ;  /* 0x0000a0070c009986 */ /* 0x0005e2000c10191a */
[----:B------:R-:W-:Y:S05]  /*0a00*/  @P0 EXIT ;  /* 0x000000000000094d */ /* 0x000fea0003800000 */
[----:B--2---:R-:W-:-:S05]  /*0a10*/  MOV R3, 0xff800000 ;  /* 0xff80000000037802 */ /* 0x004fca0000000f00 */
[----:B------:R-:W-:Y:S01]  /*0a20*/  STG.E desc[UR26][R12.64+0xe0], R3 ;  /* 0x0000e0030c007986 */ /* 0x000fe2000c10191a */
[----:B------:R-:W-:Y:S05]  /*0a30*/  EXIT ;  /* 0x000000000000794d */ /* 0x000fea0003800000 */
.L_x_1946:
        /* <DEDUP_REMOVED lines=8> */
.L_x_1947:
[----:B------:R-:W2:Y:S02]  /*0ac0*/  LDCU.64 UR12, c[0x0][0x4e0] ;  /* 0x00009c00ff0c77ac */ /* 0x000ea40008000a00 */
[----:B--2---:R-:W-:-:S04]  /*0ad0*/  UISETP.NE.U32.AND UP0, UPT, UR12, URZ, UPT ;  /* 0x000000ff0c00728c */ /* 0x004fc8000bf05070 */
[----:B------:R-:W-:-:S09]  /*0ae0*/  UISETP.NE.AND.EX UP0, UPT, UR13, URZ, UPT, UP0 ;  /* 0x000000ff0d00728c */ /* 0x000fd2000bf05300 */
[----:B------:R-:W-:Y:S05]  /*0af0*/  BRA.U !UP0, `(.L_x_1948) ;  /* 0x0000000508787547 */ /* 0x000fea000b800000 */
[----:B------:R-:W2:Y:S01]  /*0b00*/  LDC R9, c[0x0][0x4f0] ;  /* 0x00013c00ff097b82 */ /* 0x000ea20000000800 */
[----:B-1----:R-:W-:Y:S01]  /*0b10*/  LEA R4, R3, 0xffffff00, 0x8 ;  /* 0xffffff0003047811 */ /* 0x002fe200078e40ff */
[----:B------:R-:W1:Y:S03]  /*0b20*/  LDCU.64 UR4, c[0x0][0x4e8] ;  /* 0x00009d00ff0477ac */ /* 0x000e660008000a00 */
[----:B------:R-:W-:Y:S01]  /*0b30*/  IABS R0, R4 ;  /* 0x0000000400007213 */ /* 0x000fe20000000000 */
[----:B------:R-:W3:Y:S01]  /*0b40*/  LDCU.64 UR18, c[0x0][0x3a0] ;  /* 0x00007400ff1277ac */ /* 0x000ee20008000a00 */
[----:B------:R-:W4:Y:S01]  /*0b50*/  LDCU.64 UR14, c[0x0][0x3c0] ;  /* 0x00007800ff0e77ac */ /* 0x000f220008000a00 */
[----:B------:R-:W4:Y:S01]  /*0b60*/  LDCU.64 UR16, c[0x0][0x3b8] ;  /* 0x00007700ff1077ac */ /* 0x000f220008000a00 */
[----:B--2---:R-:W-:-:S04]  /*0b70*/  IABS R5, R9 ;  /* 0x0000000900057213 */ /* 0x004fc80000000000 */
[----:B------:R-:W2:Y:S08]  /*0b80*/  I2F.RP R8, R5 ;  /* 0x0000000500087306 */ /* 0x000eb00000209400 */
[----:B--2--5:R-:W2:Y:S02]  /*0b90*/  MUFU.RCP R6, R8 ;  /* 0x0000000800067308 */ /* 0x024ea40000001000 */
[----:B--2---:R-:W-:-:S06]  /*0ba0*/  IADD3 R6, PT, PT, R6, 0xffffffe, RZ ;  /* 0x0ffffffe06067810 */ /* 0x004fcc0007ffe0ff */
[----:B------:R-:W2:Y:S02]  /*0bb0*/  F2I.FTZ.U32.TRUNC.NTZ R7, R6 ;  /* 0x0000000600077305 */ /* 0x000ea4000021f000 */
[----:B--2---:R-:W-:Y:S01]  /*0bc0*/  IMAD.MOV R2, RZ, RZ, -R7 ;  /* 0x000000ffff027224 */ /* 0x004fe200078e0a07 */
[----:B------:R-:W-:-:S03]  /*0bd0*/  MOV R6, RZ ;  /* 0x000000ff00067202 */ /* 0x000fc60000000f00 */
[----:B------:R-:W-:-:S04]  /*0be0*/  IMAD R2, R2, R5, RZ ;  /* 0x0000000502027224 */ /* 0x000fc800078e02ff */
[----:B------:R-:W-:-:S04]  /*0bf0*/  IMAD.HI.U32 R7, R7, R2, R6 ;  /* 0x0000000207077227 */ /* 0x000fc800078e0006 */
[----:B------:R-:W-:-:S04]  /*0c00*/  IMAD.MOV.U32 R2, RZ, RZ, R0 ;  /* 0x000000ffff027224 */ /* 0x000fc800078e0000 */
[----:B------:R-:W-:-:S04]  /*0c10*/  IMAD.HI.U32 R8, R7, R2, RZ ;  /* 0x0000000207087227 */ /* 0x000fc800078e00ff */
[----:B-1----:R-:W-:Y:S01]  /*0c20*/  IMAD.WIDE.U32 R6, R237, UR4, RZ ;  /* 0x00000004ed067c25 */ /* 0x002fe2000f8e00ff */
[----:B------:R-:W-:-:S03]  /*0c30*/  IADD3 R0, PT, PT, -R8, RZ, RZ ;  /* 0x000000ff08007210 */ /* 0x000fc60007ffe1ff */
[----:B------:R-:W-:Y:S01]  /*0c40*/  IMAD R239, R237, UR5, R7 ;  /* 0x00000005edef7c24 */ /* 0x000fe2000f8e0207 */
[----:B------:R-:W1:Y:S01]  /*0c50*/  LDCU.64 UR4, c[0x0][0x3a8] ;  /* 0x00007500ff0477ac */ /* 0x000e620008000a00 */
[C---:B------:R-:W-:Y:S01]  /*0c60*/  IMAD R0, R5.reuse, R0, R2 ;  /* 0x0000000005007224 */ /* 0x040fe200078e0202 */
[----:B------:R-:W2:Y:S04]  /*0c70*/  LDC R7, c[0x0][0x3e8] ;  /* 0x0000fa00ff077b82 */ /* 0x000ea80000000800 */
[----:B------:R-:W-:-:S13]  /*0c80*/  ISETP.GT.U32.AND P2, PT, R5, R0, PT ;  /* 0x000000000500720c */ /* 0x000fda0003f44070 */
[----:B------:R-:W-:Y:S01]  /*0c90*/  @!P2 IMAD.IADD R0, R0, 0x1, -R5 ;  /* 0x000000010000a824 */ /* 0x000fe200078e0a05 */
[----:B------:R-:W-:Y:S02]  /*0ca0*/  @!P2 IADD3 R8, PT, PT, R8, 0x1, RZ ;  /* 0x000000010808a810 */ /* 0x000fe40007ffe0ff */
[----:B------:R-:W-:Y:S02]  /*0cb0*/  ISETP.NE.AND P2, PT, R9, RZ, PT ;  /* 0x000000ff0900720c */ /* 0x000fe40003f45270 */
[----:B------:R-:W-:Y:S02]  /*0cc0*/  ISETP.GE.U32.AND P0, PT, R0, R5, PT ;  /* 0x000000050000720c */ /* 0x000fe40003f06070 */
[----:B------:R-:W-:-:S04]  /*0cd0*/  LOP3.LUT R0, R4, R9, RZ, 0x3c, !PT ;  /* 0x0000000904007212 */ /* 0x000fc800078e3cff */
[----:B------:R-:W-:-:S07]  /*0ce0*/  ISETP.GE.AND P1, PT, R0, RZ, PT ;  /* 0x000000ff0000720c */ /* 0x000fce0003f26270 */
[----:B------:R-:W-:Y:S02]  /*0cf0*/  @P0 IADD3 R8, PT, PT, R8, 0x1, RZ ;  /* 0x0000000108080810 */ /* 0x000fe40007ffe0ff */
[----:B------:R-:W-:-:S04]  /*0d00*/  LEA R238, P0, R6, UR12, 0x2 ;  /* 0x0000000c06ee7c11 */ /* 0x000fc8000f8010ff */
[----:B------:R-:W-:Y:S01]  /*0d10*/  @!P1 IMAD.MOV R8, RZ, RZ, -R8 ;  /* 0x000000ffff089224 */ /* 0x000fe200078e0a08 */
[----:B------:R-:W-:Y:S02]  /*0d20*/  LEA.HI.X R239, R6, UR13, R239, 0x2, P0 ;  /* 0x0000000d06ef7c11 */ /* 0x000fe400080f14ef */
[----:B------:R-:W-:-:S05]  /*0d30*/  @!P2 LOP3.LUT R8, RZ, R9, RZ, 0x33, !PT ;  /* 0x00000009ff08a212 */ /* 0x000fca00078e33ff */
[----:B------:R-:W-:-:S05]  /*0d40*/  IMAD.WIDE R18, R8, 0x4, R238 ;  /* 0x0000000408127825 */ /* 0x000fca00078e02ee */
[----:B------:R-:W3:Y:S01]  /*0d50*/  LDG.E R2, desc[UR26][R18.64] ;  /* 0x0000001a12027981 */ /* 0x000ee2000c1e1900 */
[----:B--2---:R-:W-:Y:S01]  /*0d60*/  IABS R6, R7 ;  /* 0x0000000700067213 */ /* 0x004fe20000000000 */
[----:B------:R-:W-:-:S03]  /*0d70*/  IMAD.MOV R8, RZ, RZ, -R8 ;  /* 0x000000ffff087224 */ /* 0x000fc600078e0a08 */
[----:B------:R-:W2:Y:S01]  /*0d80*/  I2F.RP R14, R6 ;  /* 0x00000006000e7306 */ /* 0x000ea20000209400 */
[----:B------:R-:W-:-:S07]  /*0d90*/  IMAD R4, R9, R8, R4 ;  /* 0x0000000809047224 */ /* 0x000fce00078e0204 */
[----:B--2---:R-:W2:Y:S02]  /*0da0*/  MUFU.RCP R12, R14 ;  /* 0x0000000e000c7308 */ /* 0x004ea40000001000 */
[----:B--2---:R-:W-:-:S06]  /*0db0*/  IADD3 R12, PT, PT, R12, 0xffffffe, RZ ;  /* 0x0ffffffe0c0c7810 */ /* 0x004fcc0007ffe0ff */
[----:B------:R-:W2:Y:S02]  /*0dc0*/  F2I.FTZ.U32.TRUNC.NTZ R13, R12 ;  /* 0x0000000c000d7305 */ /* 0x000ea4000021f000 */
[----:B--2---:R-:W-:Y:S01]  /*0dd0*/  IADD3 R0, PT, PT, RZ, -R13, RZ ;  /* 0x8000000dff007210 */ /* 0x004fe20007ffe0ff */
[----:B------:R-:W-:-:S04]  /*0de0*/  IMAD.MOV.U32 R12, RZ, RZ, RZ ;  /* 0x000000ffff0c7224 */ /* 0x000fc800078e00ff */
[----:B------:R-:W-:Y:S01]  /*0df0*/  IMAD R5, R0, R6, RZ ;  /* 0x0000000600057224 */ /* 0x000fe200078e02ff */
[----:B------:R-:W-:-:S03]  /*0e00*/  IABS R0, R16 ;  /* 0x0000001000007213 */ /* 0x000fc60000000000 */
[----:B------:R-:W-:-:S06]  /*0e10*/  IMAD.HI.U32 R5, R13, R5, R12 ;  /* 0x000000050d057227 */ /* 0x000fcc00078e000c */
        /* <DEDUP_REMOVED lines=14> */
[----:B-1----:R-:W-:-:S04]  /*0f00*/  IMAD.WIDE.U32 R14, R2, UR4, RZ ;  /* 0x00000004020e7c25 */ /* 0x002fc8000f8e00ff */
        /* <DEDUP_REMOVED lines=8> */
[----:B----4-:R-:W-:Y:S02]  /*0f90*/  IMAD R7, R0, UR14, RZ ;  /* 0x0000000e00077c24 */ /* 0x010fe4000f8e02ff */
        /* <DEDUP_REMOVED lines=20> */
.L_x_1948:
[----:B------:R-:W2:Y:S01]  /*10e0*/  LDC R9, c[0x0][0x3e8] ;  /* 0x0000fa00ff097b82 */ /* 0x000ea20000000800 */
[----:B------:R-:W3:Y:S01]  /*10f0*/  LDCU.64 UR16, c[0x0][0x3b8] ;  /* 0x00007700ff1077ac */ /* 0x000ee20008000a00 */
[----:B------:R-:W-:Y:S02]  /*1100*/  IABS R2, R16 ;  /* 0x0000001000027213 */ /* 0x000fe40000000000 */
[----:B------:R-:W-:Y:S02]  /*1110*/  CS2R R238, SRZ ;  /* 0x0000000000ee7805 */ /* 0x000fe4000001ff00 */
[----:B------:R-:W-:Y:S01]  /*1120*/  SHF.R.S32.HI R12, RZ, 0x1f, R21 ;  /* 0x0000001fff0c7819 */ /* 0x000fe20000011415 */
[----:B------:R-:W4:Y:S01]  /*1130*/  LDCU.64 UR14, c[0x0][0x3c0] ;  /* 0x00007800ff0e77ac */ /* 0x000f220008000a00 */
[----:B------:R-:W-:Y:S01]  /*1140*/  LEA R10, R3, 0xffffff00, 0x8 ;  /* 0xffffff00030a7811 */ /* 0x000fe200078e40ff */
[----:B------:R-:W1:Y:S02]  /*1150*/  LDCU.64 UR18, c[0x0][0x3a0] ;  /* 0x00007400ff1277ac */ /* 0x000e640008000a00 */
[----:B---3--:R-:W-:-:S02]  /*1160*/  IMAD R18, R12, UR16, RZ ;  /* 0x000000100c127c24 */ /* 0x008fc4000f8e02ff */
[----:B------:R-:W-:Y:S01]  /*1170*/  IMAD.WIDE.U32 R14, R21, UR16, RZ ;  /* 0x00000010150e7c25 */ /* 0x000fe2000f8e00ff */
[----:B--2---:R-:W-:-:S03]  /*1180*/  IABS R8, R9 ;  /* 0x0000000900087213 */ /* 0x004fc60000000000 */
[----:B------:R-:W-:Y:S02]  /*1190*/  IMAD R18, R21, UR17, R18 ;  /* 0x0000001115127c24 */ /* 0x000fe4000f8e0212 */
[----:B----4-:R-:W-:Y:S01]  /*11a0*/  IMAD R12, R12, UR14, RZ ;  /* 0x0000000e0c0c7c24 */ /* 0x010fe2000f8e02ff */
[----:B------:R-:W2:Y:S02]  /*11b0*/  I2F.RP R7, R8 ;  /* 0x0000000800077306 */ /* 0x000ea40000209400 */
[----:B------:R-:W-:Y:S01]  /*11c0*/  IADD3 R19, PT, PT, R15, R18, RZ ;  /* 0x000000120f137210 */ /* 0x000fe20007ffe0ff */
[C---:B------:R-:W-:Y:S01]  /*11d0*/  IMAD R12, R21.reuse, UR15, R12 ;  /* 0x0000000f150c7c24 */ /* 0x040fe2000f8e020c */
[----:B-----5:R-:W-:Y:S01]  /*11e0*/  SHF.R.S32.HI R15, RZ, 0x1f, R6 ;  /* 0x0000001fff0f7819 */ /* 0x020fe20000011406 */
[----:B------:R-:W-:Y:S01]  /*11f0*/  IMAD.WIDE.U32 R20, R21, UR14, RZ ;  /* 0x0000000e15147c25 */ /* 0x000fe2000f8e00ff */
[----:B------:R-:W-:-:S04]  /*1200*/  MOV R18, R14 ;  /* 0x0000000e00127202 */ /* 0x000fc80000000f00 */
[----:B------:R-:W-:Y:S01]  /*1210*/  IADD3 R13, PT, PT, R21, R12, RZ ;  /* 0x0000000c150d7210 */ /* 0x000fe20007ffe0ff */
[----:B------:R-:W-:Y:S02]  /*1220*/  IMAD.MOV.U32 R12, RZ, RZ, R20 ;  /* 0x000000ffff0c7224 */ /* 0x000fe400078e0014 */
[----:B-1----:R-:W-:Y:S01]  /*1230*/  IMAD.WIDE.U32 R18, R6, UR18, R18 ;  /* 0x0000001206127c25 */ /* 0x002fe2000f8e0012 */
[----:B--2---:R-:W1:Y:S02]  /*1240*/  MUFU.RCP R4, R7 ;  /* 0x0000000700047308 */ /* 0x004e640000001000 */
[----:B-1----:R-:W-:-:S06]  /*1250*/  IADD3 R4, PT, PT, R4, 0xffffffe, RZ ;  /* 0x0ffffffe04047810 */ /* 0x002fcc0007ffe0ff */
[----:B------:R-:W1:Y:S02]  /*1260*/  F2I.FTZ.U32.TRUNC.NTZ R5, R4 ;  /* 0x0000000400057305 */ /* 0x000e64000021f000 */
[----:B-1----:R-:W-:Y:S02]  /*1270*/  IADD3 R0, PT, PT, RZ, -R5, RZ ;  /* 0x80000005ff007210 */ /* 0x002fe40007ffe0ff */
[----:B------:R-:W-:-:S03]  /*1280*/  MOV R4, RZ ;  /* 0x000000ff00047202 */ /* 0x000fc60000000f00 */
[----:B------:R-:W-:-:S04]  /*1290*/  IMAD R0, R0, R8, RZ ;  /* 0x0000000800007224 */ /* 0x000fc800078e02ff */
[----:B------:R-:W-:-:S06]  /*12a0*/  IMAD.HI.U32 R5, R5, R0, R4 ;  /* 0x0000000005057227 */ /* 0x000fcc00078e0004 */
[----:B------:R-:W-:Y:S02]  /*12b0*/  IMAD.HI.U32 R0, R5, R2, RZ ;  /* 0x0000000205007227 */ /* 0x000fe400078e00ff */
[----:B------:R-:W1:Y:S03]  /*12c0*/  LDC.64 R4, c[0x0][0x3a8] ;  /* 0x0000ea00ff047b82 */ /* 0x000e660000000a00 */
[----:B------:R-:W-:-:S05]  /*12d0*/  IADD3 R7, PT, PT, -R0, RZ, RZ ;  /* 0x000000ff00077210 */ /* 0x000fca0007ffe1ff */
[----:B------:R-:W-:-:S05]  /*12e0*/  IMAD R7, R8, R7, R2 ;  /* 0x0000000708077224 */ /* 0x000fca00078e0202 */
[----:B------:R-:W-:Y:S01]  /*12f0*/  ISETP.GT.U32.AND P0, PT, R8, R7, PT ;  /* 0x000000070800720c */ /* 0x000fe20003f04070 */
[----:B-1----:R-:W-:-:S12]  /*1300*/  IMAD R2, R15, R4, RZ ;  /* 0x000000040f027224 */ /* 0x002fd800078e02ff */
[----:B------:R-:W-:Y:S01]  /*1310*/  @!P0 IADD3 R7, PT, PT, R7, -R8, RZ ;  /* 0x8000000807078210 */ /* 0x000fe20007ffe0ff */
[----:B------:R-:W-:Y:S01]  /*1320*/  IMAD R15, R15, UR18, RZ ;  /* 0x000000120f0f7c24 */ /* 0x000fe2000f8e02ff */
[----:B------:R-:W-:Y:S01]  /*1330*/  @!P0 IADD3 R0, PT, PT, R0, 0x1, RZ ;  /* 0x0000000100008810 */ /* 0x000fe20007ffe0ff */
[----:B------:R-:W-:Y:S01]  /*1340*/  IMAD R2, R6, R5, R2 ;  /* 0x0000000506027224 */ /* 0x000fe200078e0202 */
[----:B------:R-:W-:Y:S01]  /*1350*/  LOP3.LUT R5, R16, R9, RZ, 0x3c, !PT ;  /* 0x0000000910057212 */ /* 0x000fe200078e3cff */
[C---:B------:R-:W-:Y:S01]  /*1360*/  IMAD.WIDE.U32 R12, R6.reuse, R4, R12 ;  /* 0x00000004060c7225 */ /* 0x040fe200078e000c */
[----:B------:R-:W-:Y:S02]  /*1370*/  ISETP.GE.U32.AND P2, PT, R7, R8, PT ;  /* 0x000000080700720c */ /* 0x000fe40003f46070 */
[----:B------:R-:W-:Y:S01]  /*1380*/  ISETP.GE.AND P1, PT, R5, RZ, PT ;  /* 0x000000ff0500720c */ /* 0x000fe20003f26270 */
[----:B------:R-:W-:Y:S01]  /*1390*/  IMAD R8, R6, UR19, R15 ;  /* 0x0000001306087c24 */ /* 0x000fe2000f8e020f */
[----:B------:R-:W1:Y:S01]  /*13a0*/  LDC.64 R4, c[0x0][0x3d8] ;  /* 0x0000f600ff047b82 */ /* 0x000e620000000a00 */
[----:B------:R-:W-:Y:S01]  /*13b0*/  ISETP.NE.AND P0, PT, R9, RZ, PT ;  /* 0x000000ff0900720c */ /* 0x000fe20003f05270 */
[----:B------:R-:W-:Y:S01]  /*13c0*/  IMAD.MOV.U32 R20, RZ, RZ, R12 ;  /* 0x000000ffff147224 */ /* 0x000fe200078e000c */
[----:B------:R-:W-:-:S02]  /*13d0*/  IADD3 R21, PT, PT, R13, R2, RZ ;  /* 0x000000020d157210 */ /* 0x000fc40007ffe0ff */
[----:B------:R-:W-:Y:S02]  /*13e0*/  IADD3 R19, PT, PT, R19, R8, RZ ;  /* 0x0000000813137210 */ /* 0x000fe40007ffe0ff */
[----:B------:R-:W-:Y:S01]  /*13f0*/  SHF.R.S32.HI R8, RZ, 0x1f, R10 ;  /* 0x0000001fff087819 */ /* 0x000fe2000001140a */
[----:B------:R-:W2:Y:S01]  /*1400*/  LDC.64 R6, c[0x0][0x3d0] ;  /* 0x0000f400ff067b82 */ /* 0x000ea20000000a00 */
[----:B------:R-:W-:Y:S01]  /*1410*/  @P2 IADD3 R0, PT, PT, R0, 0x1, RZ ;  /* 0x0000000100002810 */ /* 0x000fe20007ffe0ff */
[----:B------:R-:W-:-:S03]  /*1420*/  IMAD.WIDE.U32 R18, R10, UR16, R18 ;  /* 0x000000100a127c25 */ /* 0x000fc6000f8e0012 */
[----:B------:R-:W-:Y:S01]  /*1430*/  @!P1 IADD3 R0, PT, PT, -R0, RZ, RZ ;  /* 0x000000ff00009210 */ /* 0x000fe20007ffe1ff */
[C---:B------:R-:W-:Y:S01]  /*1440*/  IMAD R13, R8.reuse, UR16, RZ ;  /* 0x00000010080d7c24 */ /* 0x040fe2000f8e02ff */
[----:B------:R-:W-:Y:S01]  /*1450*/  @!P0 LOP3.LUT R0, RZ, R9, RZ, 0x33, !PT ;  /* 0x00000009ff008212 */ /* 0x000fe200078e33ff */
[----:B------:R-:W-:Y:S02]  /*1460*/  IMAD R15, R8, UR14, RZ ;  /* 0x0000000e080f7c24 */ /* 0x000fe4000f8e02ff */
[C---:B------:R-:W-:Y:S01]  /*1470*/  IMAD R13, R10.reuse, UR17, R13 ;  /* 0x000000110a0d7c24 */ /* 0x040fe2000f8e020d */
[----:B------:R-:W-:Y:S01]  /*1480*/  SHF.R.S32.HI R9, RZ, 0x1f, R0 ;  /* 0x0000001fff097819 */ /* 0x000fe20000011400 */
[C---:B------:R-:W-:Y:S02]  /*1490*/  IMAD R15, R10.reuse, UR15, R15 ;  /* 0x0000000f0a0f7c24 */ /* 0x040fe4000f8e020f */
[----:B------:R-:W-:Y:S01]  /*14a0*/  IMAD.WIDE.U32 R20, R10, UR14, R20 ;  /* 0x0000000e0a147c25 */ /* 0x000fe2000f8e0014 */
[----:B------:R-:W-:-:S04]  /*14b0*/  IADD3 R19, PT, PT, R19, R13, RZ ;  /* 0x0000000d13137210 */ /* 0x000fc80007ffe0ff */
[----:B------:R-:W-:Y:S01]  /*14c0*/  IADD3 R21, PT, PT, R21, R15, RZ ;  /* 0x0000000f15157210 */ /* 0x000fe20007ffe0ff */
[C---:B--2---:R-:W-:Y:S02]  /*14d0*/  IMAD R2, R9.reuse, R6, RZ ;  /* 0x0000000609027224 */ /* 0x044fe400078e02ff */
[----:B-1----:R-:W-:Y:S02]  /*14e0*/  IMAD R9, R9, R4, RZ ;  /* 0x0000000409097224 */ /* 0x002fe400078e02ff */
[----:B------:R-:W-:-:S04]  /*14f0*/  IMAD.WIDE.U32 R14, R0, R6, R18 ;  /* 0x00000006000e7225 */ /* 0x000fc800078e0012 */
[C---:B------:R-:W-:Y:S02]  /*1500*/  IMAD R2, R0.reuse, R7, R2 ;  /* 0x0000000700027224 */ /* 0x040fe400078e0202 */
[----:B------:R-:W-:-:S03]  /*1510*/  IMAD.WIDE.U32 R12, R0, R4, R20 ;  /* 0x00000004000c7225 */ /* 0x000fc600078e0014 */
[----:B------:R-:W-:Y:S01]  /*1520*/  IADD3 R2, PT, PT, R15, R2, RZ ;  /* 0x000000020f027210 */ /* 0x000fe20007ffe0ff */
[----:B------:R-:W-:-:S05]  /*1530*/  IMAD R5, R0, R5, R9 ;  /* 0x0000000500057224 */ /* 0x000fca00078e0209 */
[----:B------:R-:W-:-:S07]  /*1540*/  IADD3 R8, PT, PT, R13, R5, RZ ;  /* 0x000000050d087210 */ /* 0x000fce0007ffe0ff */
.L_x_1949:
[----:B------:R-:W1:Y:S01]  /*1550*/  LDCU.128 UR4, c[0x0][0x390] ;  /* 0x00007200ff0477ac */ /* 0x000e620008000c00 */
[----:B------:R-:W-:Y:S01]  /*1560*/  IMAD.SHL.U32 R0, R224, 0x8, RZ ;  /* 0x00000008e0007824 */ /* 0x000fe200078e00ff */
[----:B------:R-:W-:Y:S01]  /*1570*/  SHF.R.S32.HI R4, RZ, 0x1f, R16 ;  /* 0x0000001fff047819 */ /* 0x000fe20000011410 */
[----:B------:R-:W-:Y:S01]  /*1580*/  IMAD.MOV.U32 R19, RZ, RZ, RZ ;  /* 0x000000ffff137224 */ /* 0x000fe200078e00ff */
[----:B------:R-:W2:Y:S01]  /*1590*/  LDCU.64 UR22, c[0x0][0x3c8] ;  /* 0x00007900ff1677ac */ /* 0x000ea20008000a00 */
[--C-:B------:R-:W-:Y:S01]  /*15a0*/  SHF.R.U32.HI R6, RZ, 0x3, R224.reuse ;  /* 0x00000003ff067819 */ /* 0x100fe200000116e0 */
[----:B------:R-:W-:Y:S01]  /*15b0*/  IMAD.MOV.U32 R7, RZ, RZ, RZ ;  /* 0x000000ffff077224 */ /* 0x000fe200078e00ff */
[----:B------:R-:W-:Y:S01]  /*15c0*/  LOP3.LUT R18, R0, 0x38, RZ, 0xc0, !PT ;  /* 0x0000003800127812 */ /* 0x000fe200078ec0ff */
[----:B------:R-:W3:Y:S01]  /*15d0*/  LDCU.64 UR20, c[0x0][0x3b0] ;  /* 0x00007600ff1477ac */ /* 0x000ee20008000a00 */
[----:B------:R-:W-:Y:S01]  /*15e0*/  IMAD.SHL.U32 R193, R224, 0x40, RZ ;  /* 0x00000040e0c17824 */ /* 0x000fe200078e00ff */
[----:B------:R-:W-:Y:S01]  /*15f0*/  SHF.R.U32.HI R227, RZ, 0x1, R224 ;  /* 0x00000001ffe37819 */ /* 0x000fe200000116e0 */
[----:B------:R-:W-:Y:S01]  /*1600*/  IMAD.WIDE.U32 R10, R11, 0x40, R6 ;  /* 0x000000400b0a7825 */ /* 0x000fe200078e0006 */
[C---:B------:R-:W-:Y:S01]  /*1610*/  IADD3 R14, P1, PT, R18.reuse, R14, RZ ;  /* 0x0000000e120e7210 */ /* 0x040fe20007f3e0ff */
[----:B------:R-:W4:Y:S01]  /*1620*/  LDCU.128 UR8, c[0x0][0x380] ;  /* 0x00007000ff0877ac */ /* 0x000f220008000c00 */
[----:B------:R-:W-:Y:S01]  /*1630*/  IADD3 R12, P0, PT, R18, R12, RZ ;  /* 0x0000000c120c7210 */ /* 0x000fe20007f1e0ff */
[----:B------:R-:W-:Y:S01]  /*1640*/  IMAD.SHL.U32 R226, R224, 0x20, RZ ;  /* 0x00000020e0e27824 */ /* 0x000fe200078e00ff */
[----:B------:R-:W-:Y:S01]  /*1650*/  LOP3.LUT R32, R193, 0x400, RZ, 0xc0, !PT ;  /* 0x00000400c1207812 */ /* 0x000fe200078ec0ff */
[----:B------:R-:W-:-:S02]  /*1660*/  IMAD.X R15, RZ, RZ, R2, P1 ;  /* 0x000000ffff0f7224 */ /* 0x000fc400008e0602 */
[----:B-1----:R-:W-:Y:S01]  /*1670*/  IMAD.WIDE.U32 R18, R237, UR6, R18 ;  /* 0x00000006ed127c25 */ /* 0x002fe2000f8e0012 */
[----:B------:R-:W-:-:S03]  /*1680*/  LOP3.LUT R226, R226, 0x7c00, RZ, 0xc0, !PT ;  /* 0x00007c00e2e27812 */ /* 0x000fc600078ec0ff */
[----:B--2---:R-:W-:Y:S02]  /*1690*/  IMAD R9, R4, UR22, RZ ;  /* 0x0000001604097c24 */ /* 0x004fe4000f8e02ff */
[----:B------:R-:W-:Y:S01]  /*16a0*/  IMAD R5, R237, UR7, R19 ;  /* 0x00000007ed057c24 */ /* 0x000fe2000f8e0213 */
[----:B---3--:R-:W-:Y:S01]  /*16b0*/  USHF.L.U64.HI UR6, UR20, 0x4, UR21 ;  /* 0x0000000414067899 */ /* 0x008fe20008010215 */
[----:B------:R-:W-:Y:S01]  /*16c0*/  IMAD.MOV.U32 R4, RZ, RZ, R18 ;  /* 0x000000ffff047224 */ /* 0x000fe200078e0012 */
[----:B------:R-:W-:Y:S01]  /*16d0*/  USHF.L.U32 UR7, UR20, 0x4, URZ ;  /* 0x0000000414077899 */ /* 0x000fe200080006ff */
[C---:B------:R-:W-:Y:S01]  /*16e0*/  IMAD R9, R16.reuse, UR23, R9 ;  /* 0x0000001710097c24 */ /* 0x040fe2000f8e0209 */
[----:B------:R-:W-:Y:S01]  /*16f0*/  USHF.L.U32 UR25, UR20, 0x5, URZ ;  /* 0x0000000514197899 */ /* 0x000fe200080006ff */
[----:B------:R-:W-:Y:S01]  /*1700*/  IMAD.WIDE.U32 R16, R16, UR22, R4 ;  /* 0x0000001610107c25 */ /* 0x000fe2000f8e0004 */
[----:B------:R-:W-:Y:S01]  /*1710*/  USHF.L.U64.HI UR22, UR20, 0x5, UR21 ;  /* 0x0000000514167899 */ /* 0x000fe20008010215 */
[----:B------:R-:W1:Y:S02]  /*1720*/  S2UR UR23, SR_CgaCtaId ;  /* 0x00000000001779c3 */ /* 0x000e640000008800 */
[----:B------:R-:W-:-:S02]  /*1730*/  IMAD.X R13, RZ, RZ, R8, P0 ;  /* 0x000000ffff0d7224 */ /* 0x000fc400000e0608 */
[----:B------:R-:W-:Y:S02]  /*1740*/  IMAD R7, R11, UR20, RZ ;  /* 0x000000140b077c24 */ /* 0x000fe4000f8e02ff */
[----:B------:R-:W-:-:S04]  /*1750*/  IMAD.WIDE.U32 R14, R6, UR16, R14 ;  /* 0x00000010060e7c25 */ /* 0x000fc8000f8e000e */
[----:B------:R-:W-:Y:S01]  /*1760*/  IMAD.WIDE.U32 R12, R6, UR14, R12 ;  /* 0x0000000e060c7c25 */ /* 0x000fe2000f8e000c */
[----:B----4-:R-:W-:-:S03]  /*1770*/  LEA R230, P1, R14, UR10, 0x1 ;  /* 0x0000000a0ee67c11 */ /* 0x010fc6000f8208ff */
[----:B------:R-:W-:Y:S01]  /*1780*/  IMAD.U32 R18, RZ, RZ, UR7 ;  /* 0x00000007ff127e24 */ /* 0x000fe2000f8e00ff */
[----:B------:R-:W-:Y:S01]  /*1790*/  LEA R232, P0, R12, UR4, 0x1 ;  /* 0x000000040ce87c11 */ /* 0x000fe2000f8008ff */
[----:B------:R-:W-:Y:S01]  /*17a0*/  IMAD.U32 R19, RZ, RZ, UR6 ;  /* 0x00000006ff137e24 */ /* 0x000fe2000f8e00ff */
[----:B------:R-:W-:Y:S01]  /*17b0*/  USHF.L.U32 UR4, UR16, 0x5, URZ ;  /* 0x0000000510047899 */ /* 0x000fe200080006ff */
[----:B------:R-:W-:Y:S02]  /*17c0*/  IMAD.U32 R4, RZ, RZ, UR25 ;  /* 0x00000019ff047e24 */ /* 0x000fe4000f8e00ff */
[----:B------:R-:W-:Y:S02]  /*17d0*/  IMAD.U32 R5, RZ, RZ, UR22 ;  /* 0x00000016ff057e24 */ /* 0x000fe4000f8e00ff */
[----:B------:R-:W-:Y:S02]  /*17e0*/  IMAD R2, R10, UR21, R7 ;  /* 0x000000150a027c24 */ /* 0x000fe4000f8e0207 */
[----:B------:R-:W-:-:S02]  /*17f0*/  IMAD R231, R6, UR17, R15 ;  /* 0x0000001106e77c24 */ /* 0x000fc4000f8e020f */
[----:B------:R-:W-:Y:S02]  /*1800*/  IMAD R233, R6, UR15, R13 ;  /* 0x0000000f06e97c24 */ /* 0x000fe4000f8e020d */
[----:B------:R-:W-:Y:S01]  /*1810*/  IMAD.WIDE.U32 R6, R10, UR20, R18 ;  /* 0x000000140a067c25 */ /* 0x000fe2000f8e0012 */
[----:B------:R-:W-:Y:S02]  /*1820*/  LEA.HI.X R231, R14, UR11, R231, 0x1, P1 ;  /* 0x0000000b0ee77c11 */ /* 0x000fe400088f0ce7 */
[----:B------:R-:W-:Y:S01]  /*1830*/  LEA.HI.X R233, R12, UR5, R233, 0x1, P0 ;  /* 0x000000050ce97c11 */ /* 0x000fe200080f0ce9 */
[----:B------:R-:W-:Y:S01]  /*1840*/  IMAD.WIDE.U32 R4, R10, UR20, R4 ;  /* 0x000000140a047c25 */ /* 0x000fe2000f8e0004 */
[----:B------:R-:W-:Y:S02]  /*1850*/  UMOV UR5, 0x400 ;  /* 0x0000040000057882 */ /* 0x000fe40000000000 */
[----:B-1----:R-:W-:Y:S01]  /*1860*/  ULEA UR5, UR23, UR5, 0x18 ;  /* 0x0000000517057291 */ /* 0x002fe2000f8ec0ff */
[----:B------:R-:W-:Y:S01]  /*1870*/  IMAD.IADD R17, R17, 0x1, R9 ;  /* 0x0000000111117824 */ /* 0x000fe200078e0209 */
[----:B------:R-:W-:Y:S01]  /*1880*/  IADD3 R9, P3, PT, R16, R6, RZ ;  /* 0x0000000610097210 */ /* 0x000fe20007f7e0ff */
[----:B------:R-:W-:Y:S01]  /*1890*/  IMAD.IADD R11, R2, 0x1, R5 ;  /* 0x00000001020b7824 */ /* 0x000fe200078e0205 */
[C---:B------:R-:W-:Y:S01]  /*18a0*/  IADD3 R8, P2, PT, R16.reuse, R4, RZ ;  /* 0x0000000410087210 */ /* 0x040fe20007f5e0ff */
[----:B------:R-:W-:Y:S01]  /*18b0*/  IMAD.MOV.U32 R192, RZ, RZ, 0x20 ;  /* 0x00000020ffc07424 */ /* 0x000fe200078e00ff */
[----:B------:R-:W-:Y:S01]  /*18c0*/  IADD3 R5, P1, P0, R16, UR7, R4 ;  /* 0x0000000710057c10 */ /* 0x000fe2000f83e004 */
[----:B------:R-:W-:Y:S01]  /*18d0*/  USHF.L.U32 UR7, UR14, 0x5, URZ ;  /* 0x000000050e077899 */ /* 0x000fe200080006ff */
[----:B------:R-:W-:Y:S01]  /*18e0*/  IADD3.X R6, PT, PT, R17, R2, R7, P3, !PT ;  /* 0x0000000211067210 */ /* 0x000fe20001ffe407 */
[----:B------:R-:W-:Y:S01]  /*18f0*/  IMAD.X R7, R11, 0x1, R17, P2 ;  /* 0x000000010b077824 */ /* 0x000fe200010e0611 */
[----:B------:R-:W-:Y:S01]  /*1900*/  IADD3.X R4, PT, PT, R17, UR6, R11, P1, P0 ;  /* 0x0000000611047c10 */ /* 0x000fe20008fe040b */
[----:B------:R-:W-:Y:S01]  /*1910*/  USHF.L.U64.HI UR6, UR16, 0x5, UR17 ;  /* 0x0000000510067899 */ /* 0x000fe20008010211 */
        /* <DEDUP_REMOVED lines=9> */
[----:B------:R-:W-:Y:S01]  /*19b0*/  VIADD R235, R3, 0xffffffff ;  /* 0xffffffff03eb7836 */ /* 0x000fe20000000000 */
[----:B------:R-:W-:-:S02]  /*19c0*/  IADD3 R6, P0, PT, R10, UR4, RZ ;  /* 0x000000040a067c10 */ /* 0x000fc4000ff1e0ff */
[----:B------:R-:W-:Y:S01]  /*19d0*/  LEA.HI.X R13, R8, UR9, R7, 0x1, P1 ;  /* 0x00000009080d7c11 */ /* 0x000fe200088f0c07 */
[----:B------:R-:W-:Y:S01]  /*19e0*/  IMAD.SHL.U32 R240, R235, 0x100, RZ ;  /* 0x00000100ebf07824 */ /* 0x000fe200078e00ff */
[----:B------:R-:W-:Y:S02]  /*19f0*/  IADD3.X R7, PT, PT, R11, UR6, RZ, P0, !PT ;  /* 0x000000060b077c10 */ /* 0x000fe400087fe4ff */
[----:B------:R-:W-:Y:S02]  /*1a00*/  LOP3.LUT R9, R0, 0x1f8, RZ, 0xc0, !PT ;  /* 0x000001f800097812 */ /* 0x000fe400078ec0ff */
[----:B------:R-:W-:Y:S02]  /*1a10*/  IADD3 R18, P0, PT, R6, UR4, RZ ;  /* 0x0000000406127c10 */ /* 0x000fe4000ff1e0ff */
[----:B------:R-:W-:Y:S02]  /*1a20*/  LEA R20, P1, R16, UR8, 0x1 ;  /* 0x0000000810147c11 */ /* 0x000fe4000f8208ff */
[----:B------:R-:W-:-:S02]  /*1a30*/  LOP3.LUT R9, R9, 0x38, R224, 0x78, !PT ;  /* 0x0000003809097812 */ /* 0x000fc400078e78e0 */
[----:B------:R-:W-:Y:S02]  /*1a40*/  IADD3.X R19, PT, PT, R7, UR6, RZ, P0, !PT ;  /* 0x0000000607137c10 */ /* 0x000fe400087fe4ff */
[----:B------:R-:W-:Y:S02]  /*1a50*/  IADD3 R8, P0, PT, R18, UR4, RZ ;  /* 0x0000000412087c10 */ /* 0x000fe4000ff1e0ff */
[----:B------:R-:W-:Y:S02]  /*1a60*/  LEA.HI.X R21, R16, UR9, R2, 0x1, P1 ;  /* 0x0000000910157c11 */ /* 0x000fe400088f0c02 */
[----:B------:R-:W-:Y:S02]  /*1a70*/  LOP3.LUT R2, R9, 0x1e00, R0, 0xf8, !PT ;  /* 0x00001e0009027812 */ /* 0x000fe400078ef800 */
[----:B------:R-:W-:Y:S02]  /*1a80*/  IADD3.X R9, PT, PT, R19, UR6, RZ, P0, !PT ;  /* 0x0000000613097c10 */ /* 0x000fe400087fe4ff */
[----:B------:R-:W-:-:S02]  /*1a90*/  LEA R22, P1, R5, UR8, 0x1 ;  /* 0x0000000805167c11 */ /* 0x000fc4000f8208ff */
[----:B------:R-:W-:Y:S02]  /*1aa0*/  IADD3 R16, P0, PT, R8, UR4, RZ ;  /* 0x0000000408107c10 */ /* 0x000fe4000ff1e0ff */
[----:B------:R-:W-:Y:S02]  /*1ab0*/  LEA.HI.X R23, R5, UR9, R4, 0x1, P1 ;  /* 0x0000000905177c11 */ /* 0x000fe400088f0c04 */
[----:B------:R-:W-:Y:S02]  /*1ac0*/  IADD3.X R17, PT, PT, R9, UR6, RZ, P0, !PT ;  /* 0x0000000609117c10 */ /* 0x000fe400087fe4ff */
[----:B------:R-:W-:Y:S02]  /*1ad0*/  IADD3 R4, P0, PT, R16, UR4, RZ ;  /* 0x0000000410047c10 */ /* 0x000fe4000ff1e0ff */
[----:B------:R-:W-:Y:S02]  /*1ae0*/  LEA R2, R2, UR5, 0x1 ;  /* 0x0000000502027c11 */ /* 0x000fe4000f8e08ff */
[----:B------:R-:W-:-:S02]  /*1af0*/  IADD3.X R5, PT, PT, R17, UR6, RZ, P0, !PT ;  /* 0x0000000611057c10 */ /* 0x000fc400087fe4ff */
[----:B------:R-:W-:Y:S01]  /*1b00*/  IADD3 R24, P0, PT, R4, UR4, RZ ;  /* 0x0000000404187c10 */ /* 0x000fe2000ff1e0ff */
[----:B------:R-:W-:Y:S01]  /*1b10*/  @!PT LDS RZ, [RZ] ;  /* 0x00000000fffff984 */ /* 0x000fe20000000800 */
[----:B------:R-:W-:Y:S01]  /*1b20*/  @!PT LDS RZ, [RZ] ;  /* 0x00000000fffff984 */ /* 0x000fe20000000800 */
[----:B------:R-:W-:Y:S01]  /*1b30*/  @!PT LDS RZ, [RZ] ;  /* 0x00000000fffff984 */ /* 0x000fe20000000800 */
[----:B------:R-:W-:Y:S01]  /*1b40*/  LDGSTS.E.BYPASS.LTC128B.128 [R2], desc[UR26][R20.64] ;  /* 0x0000000014027fae */ /* 0x000fe2000b981a1a */
[----:B------:R-:W-:Y:S02]  /*1b50*/  LOP3.LUT P2, RZ, R224, 0x2, RZ, 0xc0, !PT ;  /* 0x00000002e0ff7812 */ /* 0x000fe4000784c0ff */
[----:B------:R-:W-:Y:S01]  /*1b60*/  IADD3.X R25, PT, PT, R5, UR6, RZ, P0, !PT ;  /* 0x0000000605197c10 */ /* 0x000fe200087fe4ff */
[----:B------:R1:W-:Y:S01]  /*1b70*/  LDGSTS.E.BYPASS.LTC128B.128 [R2+0x800], desc[UR26][R14.64] ;  /* 0x008000000e027fae */ /* 0x0003e2000b981a1a */
[----:B------:R-:W-:Y:S02]  /*1b80*/  IADD3 R26, P0, PT, R24, UR4, RZ ;  /* 0x00000004181a7c10 */ /* 0x000fe4000ff1e0ff */
[----:B------:R-:W-:Y:S01]  /*1b90*/  SEL R192, R192, 0xffffffe0, !P2 ;  /* 0xffffffe0c0c07807 */ /* 0x000fe20005000000 */
[----:B------:R2:W-:Y:S01]  /*1ba0*/  LDGSTS.E.BYPASS.LTC128B.128 [R2+0x1000], desc[UR26][R12.64] ;  /* 0x010000000c027fae */ /* 0x0005e2000b981a1a */
[----:B------:R-:W-:-:S03]  /*1bb0*/  IADD3.X R27, PT, PT, R25, UR6, RZ, P0, !PT ;  /* 0x00000006191b7c10 */ /* 0x000fc600087fe4ff */
[----:B------:R-:W-:Y:S04]  /*1bc0*/  LDGSTS.E.BYPASS.LTC128B.128 [R2+0x1800], desc[UR26][R22.64] ;  /* 0x0180000016027fae */ /* 0x000fe8000b981a1a */
[----:B------:R-:W-:Y:S04]  /*1bd0*/  LDGSTS.E.BYPASS.LTC128B.128 [R2+0x2000], desc[UR26][R230.64] ;  /* 0x02000000e6027fae */ /* 0x000fe8000b981a1a */
[----:B------:R-:W-:Y:S04]  /*1be0*/  LDGSTS.E.BYPASS.LTC128B.128 [R2+0x2800], desc[UR26][R10.64] ;  /* 0x028000000a027fae */ /* 0x000fe8000b981a1a */
[----:B------:R3:W-:Y:S04]  /*1bf0*/  LDGSTS.E.BYPASS.LTC128B.128 [R2+0x3000], desc[UR26][R6.64] ;  /* 0x0300000006027fae */ /* 0x0007e8000b981a1a */
[----:B------:R-:W-:Y:S01]  /*1c00*/  LDGSTS.E.BYPASS.LTC128B.128 [R2+0x3800], desc[UR26][R18.64] ;  /* 0x0380000012027fae */ /* 0x000fe2000b981a1a */
[----:B-1----:R-:W-:-:S03]  /*1c10*/  IADD3 R14, P0, PT, R26, UR4, RZ ;  /* 0x000000041a0e7c10 */ /* 0x002fc6000ff1e0ff */
[----:B------:R1:W-:Y:S01]  /*1c20*/  LDGSTS.E.BYPASS.LTC128B.128 [R2+0x4000], desc[UR26][R8.64] ;  /* 0x0400000008027fae */ /* 0x0003e2000b981a1a */
[----:B------:R-:W-:-:S03]  /*1c30*/  IADD3.X R15, PT, PT, R27, UR6, RZ, P0, !PT ;  /* 0x000000061b0f7c10 */ /* 0x000fc600087fe4ff */
[----:B------:R4:W-:Y:S01]  /*1c40*/  LDGSTS.E.BYPASS.LTC128B.128 [R2+0x4800], desc[UR26][R16.64] ;  /* 0x0480000010027fae */ /* 0x0009e2000b981a1a */
[----:B--2---:R-:W-:-:S03]  /*1c50*/  IADD3 R12, P0, PT, R14, UR4, RZ ;  /* 0x000000040e0c7c10 */ /* 0x004fc6000ff1e0ff */
[----:B------:R-:W-:Y:S01]  /*1c60*/  LDGSTS.E.BYPASS.LTC128B.128 [R2+0x5000], desc[UR26][R4.64] ;  /* 0x0500000004027fae */ /* 0x000fe2000b981a1a */
[----:B------:R-:W-:Y:S02]  /*1c70*/  IADD3.X R13, PT, PT, R15, UR6, RZ, P0, !PT ;  /* 0x000000060f0d7c10 */ /* 0x000fe400087fe4ff */
[----:B------:R-:W-:Y:S01]  /*1c80*/  IADD3 R20, P0, PT, R12, UR4, RZ ;  /* 0x000000040c147c10 */ /* 0x000fe2000ff1e0ff */
[----:B------:R-:W-:Y:S03]  /*1c90*/  LDGSTS.E.BYPASS.LTC128B.128 [R2+0x5800], desc[UR26][R24.64] ;  /* 0x0580000018027fae */ /* 0x000fe6000b981a1a */
[----:B------:R-:W-:Y:S01]  /*1ca0*/  IADD3.X R21, PT, PT, R13, UR6, RZ, P0, !PT ;  /* 0x000000060d157c10 */ /* 0x000fe200087fe4ff */
[----:B------:R-:W-:Y:S01]  /*1cb0*/  LDGSTS.E.BYPASS.LTC128B.128 [R2+0x6000], desc[UR26][R26.64] ;  /* 0x060000001a027fae */ /* 0x000fe2000b981a1a */
[----:B---3--:R-:W-:-:S03]  /*1cc0*/  IADD3 R6, P0, PT, R20, UR4, RZ ;  /* 0x0000000414067c10 */ /* 0x008fc6000ff1e0ff */
[----:B------:R-:W-:Y:S01]  /*1cd0*/  LDGSTS.E.BYPASS.LTC128B.128 [R2+0x6800], desc[UR26][R14.64] ;  /* 0x068000000e027fae */ /* 0x000fe2000b981a1a */
[----:B------:R-:W-:-:S03]  /*1ce0*/  IADD3.X R7, PT, PT, R21, UR6, RZ, P0, !PT ;  /* 0x0000000615077c10 */ /* 0x000fc600087fe4ff */
[----:B------:R2:W-:Y:S01]  /*1cf0*/  LDGSTS.E.BYPASS.LTC128B.128 [R2+0x7000], desc[UR26][R12.64] ;  /* 0x070000000c027fae */ /* 0x0005e2000b981a1a */
[----:B-1----:R-:W-:-:S03]  /*1d00*/  IADD3 R8, P0, PT, R6, UR4, RZ ;  /* 0x0000000406087c10 */ /* 0x002fc6000ff1e0ff */
[----:B------:R-:W-:Y:S01]  /*1d10*/  LDGSTS.E.BYPASS.LTC128B.128 [R2+0x7800], desc[UR26][R20.64] ;  /* 0x0780000014027fae */ /* 0x000fe2000b981a1a */
[----:B------:R-:W-:-:S03]  /*1d20*/  IADD3.X R9, PT, PT, R7, UR6, RZ, P0, !PT ;  /* 0x0000000607097c10 */ /* 0x000fc600087fe4ff */
[----:B------:R1:W-:Y:S01]  /*1d30*/  LDGSTS.E.BYPASS.LTC128B.128 [R2+0x8000], desc[UR26][R6.64] ;  /* 0x0800000006027fae */ /* 0x0003e2000b981a1a */
[----:B------:R-:W-:-:S03]  /*1d40*/  IADD3 R18, P0, PT, R8, UR4, RZ ;  /* 0x0000000408127c10 */ /* 0x000fc6000ff1e0ff */
[----:B------:R3:W-:Y:S01]  /*1d50*/  LDGSTS.E.BYPASS.LTC128B.128 [R2+0x8800], desc[UR26][R8.64] ;  /* 0x0880000008027fae */ /* 0x0007e2000b981a1a */
[----:B------:R-:W-:Y:S02]  /*1d60*/  IADD3.X R19, PT, PT, R9, UR6, RZ, P0, !PT ;  /* 0x0000000609137c10 */ /* 0x000fe400087fe4ff */
[----:B----4-:R-:W-:Y:S02]  /*1d70*/  IADD3 R16, P1, PT, R18, UR4, RZ ;  /* 0x0000000412107c10 */ /* 0x010fe4000ff3e0ff */
[----:B------:R-:W-:Y:S01]  /*1d80*/  IADD3 R10, P0, PT, R232, UR7, RZ ;  /* 0x00000007e80a7c10 */ /* 0x000fe2000ff1e0ff */
[----:B------:R-:W-:Y:S01]  /*1d90*/  LDGSTS.E.BYPASS.LTC128B.128 [R2+0x9000], desc[UR26][R18.64] ;  /* 0x0900000012027fae */ /* 0x000fe2000b981a1a */
[----:B------:R-:W-:Y:S02]  /*1da0*/  IADD3.X R17, PT, PT, R19, UR6, RZ, P1, !PT ;  /* 0x0000000613117c10 */ /* 0x000fe40008ffe4ff */
[----:B------:R-:W-:-:S03]  /*1db0*/  IADD3.X R11, PT, PT, R233, UR14, RZ, P0, !PT ;  /* 0x0000000ee90b7c10 */ /* 0x000fc600087fe4ff */
[----:B------:R4:W-:Y:S01]  /*1dc0*/  LDGSTS.E.BYPASS.LTC128B.128 [R2+0x9800], desc[UR26][R16.64] ;  /* 0x0980000010027fae */ /* 0x0009e2000b981a1a */
[----:B--2---:R-:W-:-:S03]  /*1dd0*/  LOP3.LUT R13, R193, 0x1c0, RZ, 0xc0, !PT ;  /* 0x000001c0c10d7812 */ /* 0x004fc600078ec0ff */
[----:B------:R-:W0:Y:S01]  /*1de0*/  LDGDEPBAR ;  /* 0x00000000000079af */ /* 0x000e220000000000 */
[----:B------:R-:W-:Y:S02]  /*1df0*/  LOP3.LUT R13, R13, 0x38, R0, 0xf8, !PT ;  /* 0x000000380d0d7812 */ /* 0x000fe400078ef800 */
[----:B------:R-:W-:Y:S02]  /*1e00*/  LOP3.LUT R0, R227, 0x8, RZ, 0xc0, !PT ;  /* 0x00000008e3007812 */ /* 0x000fe400078ec0ff */
[----:B-1----:R-:W-:Y:S02]  /*1e10*/  IADD3 R6, P0, PT, R10, UR7, RZ ;  /* 0x000000070a067c10 */ /* 0x002fe4000ff1e0ff */
[----:B------:R-:W-:Y:S02]  /*1e20*/  LOP3.LUT R0, R13, R0, RZ, 0x3c, !PT ;  /* 0x000000000d007212 */ /* 0x000fe400078e3cff */
[----:B------:R-:W-:Y:S02]  /*1e30*/  IADD3.X R7, PT, PT, R11, UR14, RZ, P0, !PT ;  /* 0x0000000e0b077c10 */ /* 0x000fe400087fe4ff */
[----:B------:R-:W-:-:S02]  /*1e40*/  IADD3 R4, P0, PT, R6, UR7, RZ ;  /* 0x0000000706047c10 */ /* 0x000fc4000ff1e0ff */
[----:B---3--:R-:W-:Y:S02]  /*1e50*/  LOP3.LUT R9, R13, 0x8, R224, 0x78, !PT ;  /* 0x000000080d097812 */ /* 0x008fe400078e78e0 */
[----:B------:R-:W-:Y:S02]  /*1e60*/  IADD3.X R5, PT, PT, R7, UR14, RZ, P0, !PT ;  /* 0x0000000e07057c10 */ /* 0x000fe400087fe4ff */
[----:B------:R-:W-:Y:S01]  /*1e70*/  IADD3 R14, P0, PT, R4, UR7, RZ ;  /* 0x00000007040e7c10 */ /* 0x000fe2000ff1e0ff */
[----:B------:R-:W-:-:S03]  /*1e80*/  IMAD R32, R9, 0x2, R32 ;  /* 0x0000000209207824 */ /* 0x000fc600078e0220 */
[----:B------:R-:W-:Y:S01]  /*1e90*/  IADD3.X R15, PT, PT, R5, UR14, RZ, P0, !PT ;  /* 0x0000000e050f7c10 */ /* 0x000fe200087fe4ff */
[----:B------:R-:W-:-:S04]  /*1ea0*/  DEPBAR.LE SB0, 0x0 ;  /* 0x000080000000791a */ /* 0x000fc80000000000 */
[----:B------:R-:W-:Y:S01]  /*1eb0*/  BAR.SYNC.DEFER_BLOCKING 0x0 ;  /* 0x0000000000007b1d */ /* 0x000fe20000010000 */
[----:B------:R-:W-:Y:S01]  /*1ec0*/  IADD3 R8, P0, PT, R14, UR7, RZ ;  /* 0x000000070e087c10 */ /* 0x000fe2000ff1e0ff */
[----:B------:R-:W-:-:S03]  /*1ed0*/  VIADD R199, R32, UR5 ;  /* 0x0000000520c77c36 */ /* 0x000fc60008000000 */
[----:B------:R-:W-:Y:S01]  /*1ee0*/  IADD3.X R9, PT, PT, R15, UR14, RZ, P0, !PT ;  /* 0x0000000e0f097c10 */ /* 0x000fe200087fe4ff */
[----:B------:R-:W-:Y:S01]  /*1ef0*/  IMAD.IADD R176, R192, 0x1, R199 ;  /* 0x00000001c0b07824 */ /* 0x000fe200078e02c7 */
[----:B------:R-:W-:-:S04]  /*1f00*/  IADD3 R12, P0, PT, R8, UR7, RZ ;  /* 0x00000007080c7c10 */ /* 0x000fc8000ff1e0ff */
[----:B------:R-:W-:Y:S02]  /*1f10*/  IADD3.X R13, PT, PT, R9, UR14, RZ, P0, !PT ;  /* 0x0000000e090d7c10 */ /* 0x000fe400087fe4ff */
[----:B----4-:R-:W-:-:S04]  /*1f20*/  IADD3 R16, P0, PT, R12, UR7, RZ ;  /* 0x000000070c107c10 */ /* 0x010fc8000ff1e0ff */
        /* <DEDUP_REMOVED lines=11> */
[----:B------:R3:W-:Y:S04]  /*1fe0*/  LDGSTS.E.BYPASS.LTC128B.128 [R2+0xb800], desc[UR26][R4.64] ;  /* 0x0b80000004027fae */ /* 0x0007e8000b981a1a */
[----:B------:R-:W-:Y:S04]  /*1ff0*/  LDGSTS.E.BYPASS.LTC128B.128 [R2+0xc000], desc[UR26][R14.64] ;  /* 0x0c0000000e027fae */ /* 0x000fe8000b981a1a */
[----:B------:R4:W-:Y:S04]  /*2000*/  LDGSTS.E.BYPASS.LTC128B.128 [R2+0xc800], desc[UR26][R8.64] ;  /* 0x0c80000008027fae */ /* 0x0009e8000b981a1a */
[----:B------:R5:W-:Y:S04]  /*2010*/  LDGSTS.E.BYPASS.LTC128B.128 [R2+0xd000], desc[UR26][R12.64] ;  /* 0x0d0000000c027fae */ /* 0x000be8000b981a1a */
[----:B------:R5:W-:Y:S01]  /*2020*/  LDGSTS.E.BYPASS.LTC128B.128 [R2+0xd800], desc[UR26][R16.64] ;  /* 0x0d80000010027fae */ /* 0x000be2000b981a1a */
[----:B-1----:R-:W-:-:S03]  /*2030*/  IADD3 R10, P0, PT, R20, UR7, RZ ;  /* 0x00000007140a7c10 */ /* 0x002fc6000ff1e0ff */
[----:B------:R1:W-:Y:S01]  /*2040*/  LDGSTS.E.BYPASS.LTC128B.128 [R2+0xe000], desc[UR26][R18.64] ;  /* 0x0e00000012027fae */ /* 0x0003e2000b981a1a */
[----:B------:R-:W-:-:S03]  /*2050*/  IADD3.X R11, PT, PT, R21, UR14, RZ, P0, !PT ;  /* 0x0000000e150b7c10 */ /* 0x000fc600087fe4ff */
[----:B------:R1:W-:Y:S01]  /*2060*/  LDGSTS.E.BYPASS.LTC128B.128 [R2+0xe800], desc[UR26][R20.64] ;  /* 0x0e80000014027fae */ /* 0x0003e2000b981a1a */
[----:B--2---:R-:W-:-:S03]  /*2070*/  IADD3 R6, P0, PT, R10, UR7, RZ ;  /* 0x000000070a067c10 */ /* 0x004fc6000ff1e0ff */
[----:B------:R-:W-:Y:S01]  /*2080*/  LDGSTS.E.BYPASS.LTC128B.128 [R2+0xf000], desc[UR26][R10.64] ;  /* 0x0f0000000a027fae */ /* 0x000fe2000b981a1a */
[----:B------:R-:W-:Y:S02]  /*2090*/  IADD3.X R7, PT, PT, R11, UR14, RZ, P0, !PT ;  /* 0x0000000e0b077c10 */ /* 0x000fe400087fe4ff */
[----:B---3--:R-:W-:-:S03]  /*20a0*/  IADD3 R4, P0, PT, R6, UR7, RZ ;  /* 0x0000000706047c10 */ /* 0x008fc6000ff1e0ff */
[----:B------:R-:W-:Y:S01]  /*20b0*/  LDGSTS.E.BYPASS.LTC128B.128 [R2+0xf800], desc[UR26][R6.64] ;  /* 0x0f80000006027fae */ /* 0x000fe2000b981a1a */
[----:B------:R-:W-:Y:S02]  /*20c0*/  IADD3.X R5, PT, PT, R7, UR14, RZ, P0, !PT ;  /* 0x0000000e07057c10 */ /* 0x000fe400087fe4ff */
[----:B----4-:R-:W-:Y:S02]  /*20d0*/  IADD3 R8, P0, PT, R4, UR7, RZ ;  /* 0x0000000704087c10 */ /* 0x010fe4000ff1e0ff */
[----:B-----5:R-:W-:Y:S01]  /*20e0*/  LOP3.LUT R13, R226, 0x200, R193, 0xf8, !PT ;  /* 0x00000200e20d7812 */ /* 0x020fe200078ef8c1 */
[----:B------:R2:W-:Y:S01]  /*20f0*/  LDGSTS.E.BYPASS.LTC128B.128 [R2+0x10000], desc[UR26][R4.64] ;  /* 0x1000000004027fae */ /* 0x0005e2000b981a1a */
[----:B------:R-:W-:Y:S02]  /*2100*/  IADD3.X R9, PT, PT, R5, UR14, RZ, P0, !PT ;  /* 0x0000000e05097c10 */ /* 0x000fe400087fe4ff */
[----:B------:R-:W-:Y:S02]  /*2110*/  IADD3 R16, P0, PT, R8, UR7, RZ ;  /* 0x0000000708107c10 */ /* 0x000fe4000ff1e0ff */
[----:B------:R-:W-:Y:S01]  /*2120*/  LOP3.LUT R13, R13, R0, RZ, 0xfc, !PT ;  /* 0x000000000d0d7212 */ /* 0x000fe200078efcff */
[----:B------:R-:W-:Y:S01]  /*2130*/  LDGSTS.E.BYPASS.LTC128B.128 [R2+0x10800], desc[UR26][R8.64] ;  /* 0x1080000008027fae */ /* 0x000fe2000b981a1a */
[----:B------:R-:W-:-:S02]  /*2140*/  IADD3.X R17, PT, PT, R9, UR14, RZ, P0, !PT ;  /* 0x0000000e09117c10 */ /* 0x000fc400087fe4ff */
[----:B-1----:R-:W-:Y:S02]  /*2150*/  IADD3 R18, P0, PT, R16, UR7, RZ ;  /* 0x0000000710127c10 */ /* 0x002fe4000ff1e0ff */
        /* <DEDUP_REMOVED lines=9> */
[----:B------:R-:W3:Y:S01]  /*21f0*/  LDSM.16.M88.4 R116, [R32+UR5+0x5800] ;  /* 0x005800052074783b */ /* 0x000ee20008000200 */
[----:B------:R-:W-:-:S03]  /*2200*/  IMAD.IADD R199, R198, 0x1, R199 ;  /* 0x00000001c6c77824 */ /* 0x000fc600078e02c7 */
[----:B------:R-:W4:Y:S04]  /*2210*/  LDSM.16.M88.4 R20, [R32+UR5+0x2800] ;  /* 0x002800052014783b */ /* 0x000f280008000200 */
[----:B------:R-:W5:Y:S04]  /*2220*/  LDSM.16.M88.4 R132, [R32+UR5+0x4800] ;  /* 0x004800052084783b */ /* 0x000f680008000200 */
[----:B------:R-:W-:Y:S04]  /*2230*/  LDSM.16.M88.4 R28, [R32+UR5+0x2000] ;  /* 0x00200005201c783b */ /* 0x000fe80008000200 */
[----:B------:R-:W-:Y:S04]  /*2240*/  LDSM.16.M88.4 R12, [R32+UR5+0x3000] ;  /* 0x00300005200c783b */ /* 0x000fe80008000200 */
[----:B--2---:R-:W-:Y:S04]  /*2250*/  LDSM.16.M88.4 R4, [R32+UR5+0x3800] ;  /* 0x003800052004783b */ /* 0x004fe80008000200 */
[----:B------:R-:W2:Y:S04]  /*2260*/  LDSM.16.M88.4 R140, [R32+UR5+0x4000] ;  /* 0x00400005208c783b */ /* 0x000ea80008000200 */
[----:B------:R-:W1:Y:S04]  /*2270*/  LDSM.16.M88.4 R124, [R32+UR5+0x5000] ;  /* 0x00500005207c783b */ /* 0x000e680008000200 */
[----:B------:R-:W-:Y:S04]  /*2280*/  LDSM.16.M88.4 R108, [R32+UR5+0x6000] ;  /* 0x00600005206c783b */ /* 0x000fe80008000200 */
[----:B------:R-:W-:Y:S04]  /*2290*/  LDSM.16.M88.4 R100, [R32+UR5+0x6800] ;  /* 0x006800052064783b */ /* 0x000fe80008000200 */
[----:B------:R-:W-:Y:S01]  /*22a0*/  LDSM.16.M88.4 R92, [R32+UR5+0x7000] ;  /* 0x00700005205c783b */ /* 0x000fe20008000200 */
[C---:B---3--:R-:W-:Y:S03]  /*22b0*/  HMMA.16816.F32 R120, R36.reuse, R116, RZ ;  /* 0x000000742478723c */ /* 0x048fe600000018ff */
[----:B------:R-:W-:Y:S04]  /*22c0*/  LDSM.16.M88.4 R84, [R32+UR5+0x7800] ;  /* 0x007800052054783b */ /* 0x000fe80008000200 */
[----:B------:R-:W-:Y:S01]  /*22d0*/  LDSM.16.M88.4 R76, [R32+UR5+0x8000] ;  /* 0x00800005204c783b */ /* 0x000fe20008000200 */
[C---:B------:R-:W-:Y:S03]  /*22e0*/  HMMA.16816.F32 R116, R36.reuse, R118, RZ ;  /* 0x000000762474723c */ /* 0x040fe600000018ff */
[----:B------:R-:W-:Y:S04]  /*22f0*/  LDSM.16.M88.4 R68, [R32+UR5+0x8800] ;  /* 0x008800052044783b */ /* 0x000fe80008000200 */
[----:B------:R-:W-:Y:S01]  /*2300*/  LDSM.16.M88.4 R60, [R32+UR5+0x9000] ;  /* 0x00900005203c783b */ /* 0x000fe20008000200 */
[C---:B----4-:R-:W-:Y:S03]  /*2310*/  HMMA.16816.F32 R24, R36.reuse, R20, RZ ;  /* 0x000000142418723c */ /* 0x050fe600000018ff */
[----:B------:R-:W-:Y:S04]  /*2320*/  LDSM.16.M88.4 R168, [R32+UR5+0x9800] ;  /* 0x0098000520a8783b */ /* 0x000fe80008000200 */
[----:B------:R-:W-:Y:S01]  /*2330*/  LDSM.16.M88.4 R152, [R152] ;  /* 0x000000009898783b */ /* 0x000fe20000000200 */
[C---:B------:R-:W-:Y:S03]  /*2340*/  HMMA.16816.F32 R20, R36.reuse, R22, RZ ;  /* 0x000000162414723c */ /* 0x040fe600000018ff */
[----:B------:R-:W3:Y:S04]  /*2350*/  LDSM.16.M88.4 R32, [R176+0x5800] ;  /* 0x00580000b020783b */ /* 0x000ee80000000200 */
[----:B------:R-:W4:Y:S01]  /*2360*/  LDSM.16.M88.4 R48, [R176+0x2800] ;  /* 0x00280000b030783b */ /* 0x000f220000000200 */
[C---:B-----5:R-:W-:Y:S03]  /*2370*/  HMMA.16816.F32 R136, R36.reuse, R132, RZ ;  /* 0x000000842488723c */ /* 0x060fe600000018ff */
[----:B------:R-:W5:Y:S04]  /*2380*/  LDSM.16.M88.4 R44, [R176+0x4800] ;  /* 0x00480000b02c783b */ /* 0x000f680000000200 */
[----:B------:R-:W5:Y:S01]  /*2390*/  LDSM.16.M88.4 R148, [R176+0x4000] ;  /* 0x00400000b094783b */ /* 0x000f620000000200 */
[C---:B------:R-:W-:Y:S03]  /*23a0*/  HMMA.16816.F32 R132, R36.reuse, R134, RZ ;  /* 0x000000862484723c */ /* 0x040fe600000018ff */
[----:B------:R-:W5:Y:S04]  /*23b0*/  LDSM.16.M88.4 R40, [R176+0x5000] ;  /* 0x00500000b028783b */ /* 0x000f680000000200 */
[----:B------:R-:W-:Y:S01]  /*23c0*/  LDSM.16.M88.4 R164, [R176+0x2000] ;  /* 0x00200000b0a4783b */ /* 0x000fe20000000200 */
[C---:B--2---:R-:W-:Y:S03]  /*23d0*/  HMMA.16816.F32 R144, R36.reuse, R140, RZ ;  /* 0x0000008c2490723c */ /* 0x044fe600000018ff */
[----:B------:R-:W-:Y:S04]  /*23e0*/  LDSM.16.M88.4 R160, [R176+0x3000] ;  /* 0x00300000b0a0783b */ /* 0x000fe80000000200 */
[----:B------:R-:W-:Y:S01]  /*23f0*/  LDSM.16.M88.4 R156, [R176+0x3800] ;  /* 0x00380000b09c783b */ /* 0x000fe20000000200 */
[C---:B-1----:R-:W-:Y:S03]  /*2400*/  HMMA.16816.F32 R128, R36.reuse, R124, RZ ;  /* 0x0000007c2480723c */ /* 0x042fe600000018ff */
[----:B------:R-:W-:Y:S04]  /*2410*/  LDSM.16.M88.4 R172, [R176+0x7000] ;  /* 0x00700000b0ac783b */ /* 0x000fe80000000200 */
[----:B------:R-:W-:Y:S01]  /*2420*/  LDSM.16.M88.4 R188, [R199+0x4000] ;  /* 0x00400000c7bc783b */ /* 0x000fe20000000200 */
[----:B------:R-:W-:Y:S03]  /*2430*/  HMMA.16816.F32 R140, R36, R142, RZ ;  /* 0x0000008e248c723c */ /* 0x000fe600000018ff */
[----:B------:R-:W-:Y:S04]  /*2440*/  LDSM.16.M88.4 R184, [R199+0x4800] ;  /* 0x00480000c7b8783b */ /* 0x000fe80000000200 */
[----:B------:R-:W-:Y:S01]  /*2450*/  LDSM.16.M88.4 R180, [R199+0x5000] ;  /* 0x00500000c7b4783b */ /* 0x000fe20000000200 */
[C---:B---3--:R-:W-:Y:S03]  /*2460*/  HMMA.16816.F32 R120, R152.reuse, R32, R120 ;  /* 0x000000209878723c */ /* 0x048fe60000001878 */
[----:B------:R-:W0:Y:S05]  /*2470*/  LDGDEPBAR ;  /* 0x00000000000079af */ /* 0x000e2a0000000000 */
[C---:B------:R-:W-:Y:S01]  /*2480*/  HMMA.16816.F32 R116, R152.reuse, R34, R116 ;  /* 0x000000229874723c */ /* 0x040fe20000001874 */
[----:B------:R-:W1:Y:S07]  /*2490*/  LDSM.16.M88.4 R32, [R176+0x8800] ;  /* 0x00880000b020783b */ /* 0x000e6e0000000200 */
[C---:B----4-:R-:W-:Y:S08]  /*24a0*/  HMMA.16816.F32 R24, R152.reuse, R48, R24 ;  /* 0x000000309818723c */ /* 0x050ff00000001818 */
[C---:B------:R-:W-:Y:S01]  /*24b0*/  HMMA.16816.F32 R20, R152.reuse, R50, R20 ;  /* 0x000000329814723c */ /* 0x040fe20000001814 */
[----:B------:R-:W2:Y:S07]  /*24c0*/  LDSM.16.M88.4 R48, [R176+0x6000] ;  /* 0x00600000b030783b */ /* 0x000eae0000000200 */
[C---:B-----5:R-:W-:Y:S08]  /*24d0*/  HMMA.16816.F32 R136, R152.reuse, R44, R136 ;  /* 0x0000002c9888723c */ /* 0x060ff00000001888 */
[----:B------:R-:W-:Y:S01]  /*24e0*/  HMMA.16816.F32 R132, R152, R46, R132 ;  /* 0x0000002e9884723c */ /* 0x000fe20000001884 */
[----:B------:R-:W3:Y:S07]  /*24f0*/  LDSM.16.M88.4 R44, [R176+0x6800] ;  /* 0x00680000b02c783b */ /* 0x000eee0000000200 */
        /* <DEDUP_REMOVED lines=9> */
[C---:B------:R-:W-:Y:S08]  /*2590*/  HMMA.16816.F32 R144, R152.reuse, R148, R144 ;  /* 0x000000949890723c */ /* 0x040ff00000001890 */
[C---:B------:R-:W-:Y:S01]  /*25a0*/  HMMA.16816.F32 R140, R152.reuse, R150, R140 ;  /* 0x00000096988c723c */ /* 0x040fe2000000188c */
[----:B------:R-:W-:Y:S07]  /*25b0*/  LDSM.16.M88.4 R148, [R199+0x2000] ;  /* 0x00200000c794783b */ /* 0x000fee0000000200 */
[C---:B------:R-:W-:Y:S08]  /*25c0*/  HMMA.16816.F32 R128, R152.reuse, R40, R128 ;  /* 0x000000289880723c */ /* 0x040ff00000001880 */
[----:B------:R-:W-:Y:S01]  /*25d0*/  HMMA.16816.F32 R124, R152, R42, R124 ;  /* 0x0000002a987c723c */ /* 0x000fe2000000187c */
[----:B------:R-:W4:Y:S07]  /*25e0*/  LDSM.16.M88.4 R40, [R197] ;  /* 0x00000000c528783b */ /* 0x000f2e0000000200 */
[C---:B------:R-:W-:Y:S08]  /*25f0*/  HMMA.16816.F32 R28, R36.reuse, R30, RZ ;  /* 0x0000001e241c723c */ /* 0x040ff000000018ff */
[----:B------:R-:W-:Y:S08]  /*2600*/  HMMA.16816.F32 R12, R36, R14, RZ ;  /* 0x0000000e240c723c */ /* 0x000ff000000018ff */
[C---:B-1----:R-:W-:Y:S08]  /*2610*/  HMMA.16816.F32 R72, R152.reuse, R32, R72 ;  /* 0x000000209848723c */ /* 0x042ff00000001848 */
[----:B------:R-:W-:Y:S01]  /*2620*/  HMMA.16816.F32 R68, R152, R34, R68 ;  /* 0x000000229844723c */ /* 0x000fe20000001844 */
[----:B------:R-:W1:Y:S07]  /*2630*/  LDSM.16.M88.4 R32, [R199+0x3800] ;  /* 0x00380000c720783b */ /* 0x000e6e0000000200 */
[----:B------:R-:W-:Y:S08]  /*2640*/  HMMA.16816.F32 R8, R36, R4, RZ ;  /* 0x000000042408723c */ /* 0x000ff000000018ff */
[C---:B--2---:R-:W-:Y:S08]  /*2650*/  HMMA.16816.F32 R112, R152.reuse, R48, R112 ;  /* 0x000000309870723c */ /* 0x044ff00000001870 */
[----:B------:R-:W-:Y:S01]  /*2660*/  HMMA.16816.F32 R108, R152, R50, R108 ;  /* 0x00000032986c723c */ /* 0x000fe2000000186c */
[----:B------:R-:W2:Y:S07]  /*2670*/  LDSM.16.M88.4 R48, [R199+0x2800] ;  /* 0x00280000c730783b */ /* 0x000eae0000000200 */
[----:B------:R-:W-:Y:S08]  /*2680*/  HMMA.16816.F32 R4, R36, R6, RZ ;  /* 0x000000062404723c */ /* 0x000ff000000018ff */
[C---:B---3--:R-:W-:Y:S08]  /*2690*/  HMMA.16816.F32 R104, R152.reuse, R44, R104 ;  /* 0x0000002c9868723c */ /* 0x048ff00000001868 */
[C---:B------:R-:W-:Y:S01]  /*26a0*/  HMMA.16816.F32 R100, R152.reuse, R46, R100 ;  /* 0x0000002e9864723c */ /* 0x040fe20000001864 */
[----:B------:R-:W3:Y:S07]  /*26b0*/  LDSM.16.M88.4 R44, [R199+0x3000] ;  /* 0x00300000c72c783b */ /* 0x000eee0000000200 */
[C---:B------:R-:W-:Y:S08]  /*26c0*/  HMMA.16816.F32 R52, R152.reuse, R164, R52 ;  /* 0x000000a49834723c */ /* 0x040ff00000001834 */
[C---:B------:R-:W-:Y:S01]  /*26d0*/  HMMA.16816.F32 R28, R152.reuse, R166, R28 ;  /* 0x000000a6981c723c */ /* 0x040fe2000000181c */
[----:B------:R-:W-:Y:S07]  /*26e0*/  LDSM.16.M88.4 R164, [R176+0x8000] ;  /* 0x00800000b0a4783b */ /* 0x000fee0000000200 */
[C---:B------:R-:W-:Y:S08]  /*26f0*/  HMMA.16816.F32 R16, R152.reuse, R160, R16 ;  /* 0x000000a09810723c */ /* 0x040ff00000001810 */
[C---:B------:R-:W-:Y:S01]  /*2700*/  HMMA.16816.F32 R12, R152.reuse, R162, R12 ;  /* 0x000000a2980c723c */ /* 0x040fe2000000180c */
[----:B------:R-:W5:Y:S07]  /*2710*/  LDSM.16.M88.4 R160, [R176+0x9000] ;  /* 0x00900000b0a0783b */ /* 0x000f6e0000000200 */
        /* <DEDUP_REMOVED lines=15> */
[C---:B----4-:R-:W-:Y:S08]  /*2810*/  HMMA.16816.F32 R52, R40.reuse, R148, R52 ;  /* 0x000000942834723c */ /* 0x050ff00000001834 */
[C---:B------:R-:W-:Y:S01]  /*2820*/  HMMA.16816.F32 R28, R40.reuse, R150, R28 ;  /* 0x00000096281c723c */ /* 0x040fe2000000181c */
[----:B------:R-:W4:Y:S07]  /*2830*/  LDSM.16.M88.4 R148, [R199+0x9000] ;  /* 0x00900000c794783b */ /* 0x000f2e0000000200 */
[----:B-1----:R-:W-:Y:S01]  /*2840*/  HMMA.16816.F32 R8, R40, R32, R8 ;  /* 0x000000202808723c */ /* 0x002fe20000001808 */
[----:B------:R-:W-:-:S02]  /*2850*/  IMAD.IADD R32, R192, 0x1, R197 ;  /* 0x00000001c0207824 */ /* 0x000fc400078e02c5 */
[----:B------:R-:W-:-:S05]  /*2860*/  IMAD.IADD R197, R192, 0x1, R199 ;  /* 0x00000001c0c57824 */ /* 0x000fca00078e02c7 */
[C---:B--2---:R-:W-:Y:S08]  /*2870*/  HMMA.16816.F32 R24, R40.reuse, R48, R24 ;  /* 0x000000302818723c */ /* 0x044ff00000001818 */
[C---:B------:R-:W-:Y:S01]  /*2880*/  HMMA.16816.F32 R20, R40.reuse, R50, R20 ;  /* 0x000000322814723c */ /* 0x040fe20000001814 */
[----:B------:R-:W1:Y:S07]  /*2890*/  LDSM.16.M88.4 R48, [R199+0x9800] ;  /* 0x00980000c730783b */ /* 0x000e6e0000000200 */
[C---:B---3--:R-:W-:Y:S08]  /*28a0*/  HMMA.16816.F32 R16, R40.reuse, R44, R16 ;  /* 0x0000002c2810723c */ /* 0x048ff00000001810 */
[C---:B------:R-:W-:Y:S01]  /*28b0*/  HMMA.16816.F32 R12, R40.reuse, R46, R12 ;  /* 0x0000002e280c723c */ /* 0x040fe2000000180c */
[----:B------:R-:W-:Y:S07]  /*28c0*/  LDSM.16.M88.4 R44, [R197+0x2000] ;  /* 0x00200000c52c783b */ /* 0x000fee0000000200 */
[----:B------:R-:W-:Y:S01]  /*28d0*/  HMMA.16816.F32 R4, R40, R34, R4 ;  /* 0x000000222804723c */ /* 0x000fe20000001804 */
[----:B------:R-:W2:Y:S07]  /*28e0*/  LDSM.16.M88.4 R32, [R32] ;  /* 0x000000002020783b */ /* 0x000eae0000000200 */
[C---:B-----5:R-:W-:Y:S08]  /*28f0*/  HMMA.16816.F32 R64, R152.reuse, R160, R64 ;  /* 0x000000a09840723c */ /* 0x060ff00000001840 */
[C---:B------:R-:W-:Y:S01]  /*2900*/  HMMA.16816.F32 R60, R152.reuse, R162, R60 ;  /* 0x000000a2983c723c */ /* 0x040fe2000000183c */
[----:B------:R-:W-:Y:S07]  /*2910*/  LDSM.16.M88.4 R160, [R199+0x7800] ;  /* 0x00780000c7a0783b */ /* 0x000fee0000000200 */
[C---:B------:R-:W-:Y:S08]  /*2920*/  HMMA.16816.F32 R56, R152.reuse, R156, R56 ;  /* 0x0000009c9838723c */ /* 0x040ff00000001838 */
        /* <DEDUP_REMOVED lines=12> */
[C---:B----4-:R-:W-:Y:S08]  /*29f0*/  HMMA.16816.F32 R64, R40.reuse, R148, R64 ;  /* 0x000000942840723c */ /* 0x050ff00000001840 */
[C---:B------:R-:W-:Y:S01]  /*2a00*/  HMMA.16816.F32 R60, R40.reuse, R150, R60 ;  /* 0x00000096283c723c */ /* 0x040fe2000000183c */
[----:B------:R-:W4:Y:S07]  /*2a10*/  LDSM.16.M88.4 R148, [R197+0x2800] ;  /* 0x00280000c594783b */ /* 0x000f2e0000000200 */
[----:B-1----:R-:W-:Y:S01]  /*2a20*/  HMMA.16816.F32 R56, R40, R48, R56 ;  /* 0x000000302838723c */ /* 0x002fe20000001838 */
[----:B------:R-:W-:-:S07]  /*2a30*/  SHF.R.U32.HI R48, RZ, 0x2, R224 ;  /* 0x00000002ff307819 */ /* 0x000fce00000116e0 */
[----:B--2---:R-:W-:Y:S01]  /*2a40*/  HMMA.16816.F32 R52, R32, R44, R52 ;  /* 0x0000002c2034723c */ /* 0x004fe20000001834 */
[----:B------:R-:W-:Y:S02]  /*2a50*/  LOP3.LUT R45, R48, 0x7, RZ, 0xc0, !PT ;  /* 0x00000007302d7812 */ /* 0x000fe400078ec0ff */
[----:B------:R-:W-:-:S04]  /*2a60*/  LOP3.LUT R44, R227, 0x1f0, RZ, 0xc0, !PT ;  /* 0x000001f0e32c7812 */ /* 0x000fc800078ec0ff */
[----:B------:R-:W-:Y:S01]  /*2a70*/  IADD3 R196, PT, PT, R45, R44, R196 ;  /* 0x0000002c2dc47210 */ /* 0x000fe20007ffe0c4 */
[----:B------:R-:W-:Y:S01]  /*2a80*/  HMMA.16816.F32 R28, R32, R46, R28 ;  /* 0x0000002e201c723c */ /* 0x000fe2000000181c */
[----:B------:R-:W1:Y:S02]  /*2a90*/  LDSM.16.M88.4 R44, [R197+0x3000] ;  /* 0x00300000c52c783b */ /* 0x000e640000000200 */
[----:B------:R-:W-:-:S05]  /*2aa0*/  IADD3 R49, PT, PT, R195, -UR24, R196 ;  /* 0x80000018c3317c10 */ /* 0x000fca000fffe0c4 */
[----:B------:R-:W-:Y:S01]  /*2ab0*/  HMMA.16816.F32 R120, R40, R176, R120 ;  /* 0x000000b02878723c */ /* 0x000fe20000001878 */
[----:B------:R-:W-:Y:S02]  /*2ac0*/  IMAD.SHL.U32 R177, R224, 0x2, RZ ;  /* 0x00000002e0b17824 */ /* 0x000fe400078e00ff */
[----:B------:R-:W-:-:S03]  /*2ad0*/  IMAD.IADD R194, R49, 0x1, R194 ;  /* 0x0000000131c27824 */ /* 0x000fc600078e02c2 */
[----:B------:R-:W-:Y:S02]  /*2ae0*/  LOP3.LUT R177, R240, 0x6, R177, 0xf8, !PT ;  /* 0x00000006f0b17812 */ /* 0x000fe400078ef8b1 */
[C---:B---3--:R-:W-:Y:S01]  /*2af0*/  HMMA.16816.F32 R112, R40.reuse, R172, R112 ;  /* 0x000000ac2870723c */ /* 0x048fe20000001870 */
[C-C-:B------:R-:W-:Y:S02]  /*2b00*/  VIADDMNMX R173, R194.reuse, 0x1, R195.reuse, PT ;  /* 0x00000001c2ad7846 */ /* 0x140fe400038001c3 */
[----:B------:R-:W-:Y:S02]  /*2b10*/  VIADDMNMX R195, R194, 0x9, R195, PT ;  /* 0x00000009c2c37846 */ /* 0x000fe400038001c3 */
[C---:B------:R-:W-:Y:S02]  /*2b20*/  LOP3.LUT R48, R177.reuse, 0x1, RZ, 0xfc, !PT ;  /* 0x00000001b1307812 */ /* 0x040fe400078efcff */
[----:B------:R-:W-:Y:S01]  /*2b30*/  ISETP.GE.AND P6, PT, R177, R195, PT ;  /* 0x000000c3b100720c */ /* 0x000fe20003fc6270 */
[----:B------:R-:W-:Y:S01]  /*2b40*/  HMMA.16816.F32 R144, R40, R188, R144 ;  /* 0x000000bc2890723c */ /* 0x000fe20000001890 */
[----:B------:R-:W-:-:S02]  /*2b50*/  ISETP.GE.AND P5, PT, R48, R173, PT ;  /* 0x000000ad3000720c */ /* 0x000fc40003fa6270 */
[----:B------:R-:W-:Y:S02]  /*2b60*/  ISETP.GE.AND P3, PT, R48, R195, PT ;  /* 0x000000c33000720c */ /* 0x000fe40003f66270 */
[----:B------:R-:W-:Y:S02]  /*2b70*/  LOP3.LUT R48, R177, 0x10, RZ, 0xfc, !PT ;  /* 0x00000010b1307812 */ /* 0x000fe400078efcff */
[----:B------:R-:W-:Y:S01]  /*2b80*/  FSEL R55, R55, -INF , !P3 ;  /* 0xff80000037377808 */ /* 0x000fe20005800000 */
[----:B------:R-:W-:Y:S01]  /*2b90*/  HMMA.16816.F32 R140, R40, R190, R140 ;  /* 0x000000be288c723c */ /* 0x000fe2000000188c */
[----:B------:R-:W-:-:S07]  /*2ba0*/  ISETP.GE.AND P3, PT, R48, R173, PT ;  /* 0x000000ad3000720c */ /* 0x000fce0003f66270 */
[C---:B------:R-:W-:Y:S08]  /*2bb0*/  HMMA.16816.F32 R136, R40.reuse, R184, R136 ;  /* 0x000000b82888723c */ /* 0x040ff00000001888 */
[C---:B------:R-:W-:Y:S08]  /*2bc0*/  HMMA.16816.F32 R132, R40.reuse, R186, R132 ;  /* 0x000000ba2884723c */ /* 0x040ff00000001884 */
[C---:B------:R-:W-:Y:S08]  /*2bd0*/  HMMA.16816.F32 R128, R40.reuse, R180, R128 ;  /* 0x000000b42880723c */ /* 0x040ff00000001880 */
[----:B------:R-:W-:Y:S01]  /*2be0*/  HMMA.16816.F32 R124, R40, R182, R124 ;  /* 0x000000b6287c723c */ /* 0x000fe2000000187c */
[----:B------:R-:W-:-:S07]  /*2bf0*/  FSEL R183, R53, -INF , !P5 ;  /* 0xff80000035b77808 */ /* 0x000fce0006800000 */
[C---:B------:R-:W-:Y:S08]  /*2c00*/  HMMA.16816.F32 R116, R40.reuse, R178, R116 ;  /* 0x000000b22874723c */ /* 0x040ff00000001874 */
[C---:B------:R-:W-:Y:S08]  /*2c10*/  HMMA.16816.F32 R108, R40.reuse, R174, R108 ;  /* 0x000000ae286c723c */ /* 0x040ff0000000186c */
[----:B-----5:R-:W-:Y:S01]  /*2c20*/  HMMA.16816.F32 R104, R40, R168, R104 ;  /* 0x000000a82868723c */ /* 0x020fe20000001868 */
[----:B------:R-:W-:-:S07]  /*2c30*/  FSEL R169, R54, -INF , !P6 ;  /* 0xff80000036a97808 */ /* 0x000fce0007000000 */
        /* <DEDUP_REMOVED lines=10> */
[----:B------:R-:W-:-:S04]  /*2ce0*/  LOP3.LUT R40, R177, 0x8, RZ, 0xfc, !PT ;  /* 0x00000008b1287812 */ /* 0x000fc800078efcff */
[C---:B------:R-:W-:Y:S02]  /*2cf0*/  ISETP.GE.AND P1, PT, R40.reuse, R173, PT ;  /* 0x000000ad2800720c */ /* 0x040fe40003f26270 */
[----:B------:R-:W-:Y:S01]  /*2d00*/  ISETP.GE.AND P4, PT, R40, R195, PT ;  /* 0x000000c32800720c */ /* 0x000fe20003f86270 */
[C---:B----4-:R-:W-:Y:S01]  /*2d10*/  HMMA.16816.F32 R24, R32.reuse, R148, R24 ;  /* 0x000000942018723c */ /* 0x050fe20000001818 */
[C---:B------:R-:W-:Y:S02]  /*2d20*/  LOP3.LUT R40, R177.reuse, 0x9, RZ, 0xfc, !PT ;  /* 0x00000009b1287812 */ /* 0x040fe400078efcff */
[----:B------:R-:W-:Y:S02]  /*2d30*/  FSEL R179, R28, -INF , !P1 ;  /* 0xff8000001cb37808 */ /* 0x000fe40004800000 */
[C---:B------:R-:W-:Y:S02]  /*2d40*/  ISETP.GE.AND P6, PT, R40.reuse, R173, PT ;  /* 0x000000ad2800720c */ /* 0x040fe40003fc6270 */
[----:B------:R-:W-:Y:S01]  /*2d50*/  ISETP.GE.AND P5, PT, R40, R195, PT ;  /* 0x000000c32800720c */ /* 0x000fe20003fa6270 */
[----:B------:R-:W-:Y:S01]  /*2d60*/  HMMA.16816.F32 R20, R32, R150, R20 ;  /* 0x000000962014723c */ /* 0x000fe20000001814 */
[----:B------:R-:W2:Y:S01]  /*2d70*/  LDSM.16.M88.4 R40, [R197+0x3800] ;  /* 0x00380000c528783b */ /* 0x000ea20000000200 */
[----:B------:R-:W-:-:S02]  /*2d80*/  LOP3.LUT R28, R177, 0x11, RZ, 0xfc, !PT ;  /* 0x00000011b11c7812 */ /* 0x000fc400078efcff */
[----:B------:R-:W-:Y:S02]  /*2d90*/  FSEL R171, R30, -INF , !P4 ;  /* 0xff8000001eab7808 */ /* 0x000fe40006000000 */
[----:B------:R-:W-:Y:S02]  /*2da0*/  FSEL R181, R29, -INF , !P6 ;  /* 0xff8000001db57808 */ /* 0x000fe40007000000 */
[C---:B------:R-:W-:Y:S01]  /*2db0*/  ISETP.GE.AND P4, PT, R28.reuse, R173, PT ;  /* 0x000000ad1c00720c */ /* 0x040fe20003f86270 */
[----:B-1----:R-:W-:Y:S01]  /*2dc0*/  HMMA.16816.F32 R16, R32, R44, R16 ;  /* 0x0000002c2010723c */ /* 0x002fe20000001810 */
[-C--:B------:R-:W-:Y:S02]  /*2dd0*/  ISETP.GE.AND P6, PT, R28, R195.reuse, PT ;  /* 0x000000c31c00720c */ /* 0x080fe40003fc6270 */
[----:B------:R-:W-:Y:S02]  /*2de0*/  ISETP.GE.AND P1, PT, R48, R195, PT ;  /* 0x000000c33000720c */ /* 0x000fe40003f26270 */
[----:B------:R-:W-:-:S02]  /*2df0*/  LOP3.LUT R28, R177, 0x19, RZ, 0xfc, !PT ;  /* 0x00000019b11c7812 */ /* 0x000fc400078efcff */
[----:B------:R-:W-:Y:S01]  /*2e00*/  LOP3.LUT R48, R177, 0x18, RZ, 0xfc, !PT ;  /* 0x00000018b1307812 */ /* 0x000fe200078efcff */
[----:B------:R-:W-:Y:S01]  /*2e10*/  HMMA.16816.F32 R12, R32, R46, R12 ;  /* 0x0000002e200c723c */ /* 0x000fe2000000180c */
[----:B------:R-:W-:Y:S02]  /*2e20*/  FSEL R54, R26, -INF , !P1 ;  /* 0xff8000001a367808 */ /* 0x000fe40004800000 */
[----:B------:R-:W-:Y:S02]  /*2e30*/  FSEL R53, R25, -INF , !P4 ;  /* 0xff80000019357808 */ /* 0x000fe40006000000 */
[----:B------:R-:W-:Y:S02]  /*2e40*/  FSEL R175, R31, -INF , !P5 ;  /* 0xff8000001faf7808 */ /* 0x000fe40006800000 */
[C---:B------:R-:W-:Y:S02]  /*2e50*/  ISETP.GE.AND P1, PT, R28.reuse, R173, PT ;  /* 0x000000ad1c00720c */ /* 0x040fe40003f26270 */
[----:B------:R-:W-:-:S02]  /*2e60*/  ISETP.GE.AND P4, PT, R28, R195, PT ;  /* 0x000000c31c00720c */ /* 0x000fc40003f86270 */
[----:B------:R-:W1:Y:S01]  /*2e70*/  LDSM.16.M88.4 R28, [R197+0x4000] ;  /* 0x00400000c51c783b */ /* 0x000e620000000200 */
[----:B------:R-:W-:Y:S02]  /*2e80*/  ISETP.GE.AND P5, PT, R48, R173, PT ;  /* 0x000000ad3000720c */ /* 0x000fe40003fa6270 */
[----:B------:R-:W-:Y:S02]  /*2e90*/  FSEL R49, R24, -INF , !P3 ;  /* 0xff80000018317808 */ /* 0x000fe40005800000 */
[----:B------:R-:W-:Y:S02]  /*2ea0*/  ISETP.GE.AND P3, PT, R48, R195, PT ;  /* 0x000000c33000720c */ /* 0x000fe40003f66270 */
[----:B------:R-:W-:Y:S02]  /*2eb0*/  FSEL R51, R20, -INF , !P5 ;  /* 0xff80000014337808 */ /* 0x000fe40006800000 */
[C---:B------:R-:W-:Y:S02]  /*2ec0*/  LOP3.LUT R20, R177.reuse, 0x21, RZ, 0xfc, !PT ;  /* 0x00000021b1147812 */ /* 0x040fe400078efcff */
[----:B------:R-:W-:-:S02]  /*2ed0*/  LOP3.LUT R24, R177, 0x20, RZ, 0xfc, !PT ;  /* 0x00000020b1187812 */ /* 0x000fc400078efcff */
[----:B------:R-:W-:Y:S01]  /*2ee0*/  FSEL R46, R22, -INF , !P3 ;  /* 0xff800000162e7808 */ /* 0x000fe20005800000 */
[C---:B--2---:R-:W-:Y:S01]  /*2ef0*/  HMMA.16816.F32 R8, R32.reuse, R40, R8 ;  /* 0x000000282008723c */ /* 0x044fe20000001808 */
[----:B------:R-:W-:Y:S02]  /*2f00*/  FSEL R47, R21, -INF , !P1 ;  /* 0xff800000152f7808 */ /* 0x000fe40004800000 */
[C---:B------:R-:W-:Y:S02]  /*2f10*/  ISETP.GE.AND P3, PT, R20.reuse, R173, PT ;  /* 0x000000ad1400720c */ /* 0x040fe40003f66270 */
[-C--:B------:R-:W-:Y:S02]  /*2f20*/  ISETP.GE.AND P1, PT, R20, R195.reuse, PT ;  /* 0x000000c31400720c */ /* 0x080fe40003f26270 */
[----:B------:R-:W-:Y:S01]  /*2f30*/  ISETP.GE.AND P5, PT, R24, R195, PT ;  /* 0x000000c31800720c */ /* 0x000fe20003fa6270 */
[----:B------:R-:W-:Y:S01]  /*2f40*/  HMMA.16816.F32 R4, R32, R42, R4 ;  /* 0x0000002a2004723c */ /* 0x000fe20000001804 */
[----:B------:R-:W-:-:S02]  /*2f50*/  LOP3.LUT R20, R177, 0x29, RZ, 0xfc, !PT ;  /* 0x00000029b1147812 */ /* 0x000fc400078efcff */
[----:B------:R-:W-:Y:S02]  /*2f60*/  FSEL R157, R18, -INF , !P5 ;  /* 0xff800000129d7808 */ /* 0x000fe40006800000 */
[----:B------:R-:W-:Y:S02]  /*2f70*/  FSEL R50, R17, -INF , !P3 ;  /* 0xff80000011327808 */ /* 0x000fe40005800000 */
[----:B------:R-:W-:Y:S02]  /*2f80*/  FSEL R45, R23, -INF , !P4 ;  /* 0xff800000172d7808 */ /* 0x000fe40006000000 */
[C---:B------:R-:W-:Y:S02]  /*2f90*/  ISETP.GE.AND P5, PT, R20.reuse, R173, PT ;  /* 0x000000ad1400720c */ /* 0x040fe40003fa6270 */
[----:B------:R-:W-:Y:S02]  /*2fa0*/  ISETP.GE.AND P3, PT, R20, R195, PT ;  /* 0x000000c31400720c */ /* 0x000fe40003f66270 */
[----:B------:R-:W2:Y:S01]  /*2fb0*/  LDSM.16.M88.4 R20, [R197+0x4800] ;  /* 0x00480000c514783b */ /* 0x000ea20000000200 */
[----:B------:R-:W-:-:S02]  /*2fc0*/  FSEL R44, R27, -INF , !P6 ;  /* 0xff8000001b2c7808 */ /* 0x000fc40007000000 */
[-C--:B------:R-:W-:Y:S02]  /*2fd0*/  ISETP.GE.AND P6, PT, R24, R173.reuse, PT ;  /* 0x000000ad1800720c */ /* 0x080fe40003fc6270 */
[C---:B------:R-:W-:Y:S01]  /*2fe0*/  LOP3.LUT R24, R177.reuse, 0x28, RZ, 0xfc, !PT ;  /* 0x00000028b1187812 */ /* 0x040fe200078efcff */
[C---:B-1----:R-:W-:Y:S01]  /*2ff0*/  HMMA.16816.F32 R144, R32.reuse, R28, R144 ;  /* 0x0000001c2090723c */ /* 0x042fe20000001890 */
[----:B------:R-:W-:Y:S02]  /*3000*/  FSEL R48, R16, -INF , !P6 ;  /* 0xff80000010307808 */ /* 0x000fe40007000000 */
[C---:B------:R-:W-:Y:S02]  /*3010*/  ISETP.GE.AND P4, PT, R24.reuse, R173, PT ;  /* 0x000000ad1800720c */ /* 0x040fe40003f86270 */
[----:B------:R-:W-:Y:S02]  /*3020*/  ISETP.GE.AND P6, PT, R24, R195, PT ;  /* 0x000000c31800720c */ /* 0x000fe40003fc6270 */
[----:B------:R-:W-:Y:S01]  /*3030*/  FSEL R167, R12, -INF , !P4 ;  /* 0xff8000000ca77808 */ /* 0x000fe20006000000 */
[----:B------:R-:W-:Y:S01]  /*3040*/  HMMA.16816.F32 R140, R32, R30, R140 ;  /* 0x0000001e208c723c */ /* 0x000fe2000000188c */
[----:B------:R-:W-:-:S02]  /*3050*/  LOP3.LUT R12, R177, 0x31, RZ, 0xfc, !PT ;  /* 0x00000031b10c7812 */ /* 0x000fc400078efcff */
[----:B------:R-:W-:Y:S02]  /*3060*/  LOP3.LUT R16, R177, 0x30, RZ, 0xfc, !PT ;  /* 0x00000030b1107812 */ /* 0x000fe400078efcff */
[----:B------:R-:W-:Y:S02]  /*3070*/  FSEL R163, R14, -INF , !P6 ;  /* 0xff8000000ea37808 */ /* 0x000fe40007000000 */
[----:B------:R-:W-:Y:S02]  /*3080*/  FSEL R165, R13, -INF , !P5 ;  /* 0xff8000000da57808 */ /* 0x000fe40006800000 */
[C---:B------:R-:W-:Y:S02]  /*3090*/  ISETP.GE.AND P6, PT, R12.reuse, R173, PT ;  /* 0x000000ad0c00720c */ /* 0x040fe40003fc6270 */
[-C--:B------:R-:W-:Y:S02]  /*30a0*/  ISETP.GE.AND P5, PT, R12, R195.reuse, PT ;  /* 0x000000c30c00720c */ /* 0x080fe40003fa6270 */
[----:B------:R-:W-:-:S02]  /*30b0*/  ISETP.GE.AND P4, PT, R16, R195, PT ;  /* 0x000000c31000720c */ /* 0x000fc40003f86270 */
[----:B------:R-:W-:Y:S02]  /*30c0*/  LOP3.LUT R12, R177, 0x39, RZ, 0xfc, !PT ;  /* 0x00000039b10c7812 */ /* 0x000fe400078efcff */
[----:B------:R-:W-:Y:S02]  /*30d0*/  FSEL R161, R19, -INF , !P1 ;  /* 0xff80000013a17808 */ /* 0x000fe40004800000 */
[----:B------:R-:W-:Y:S02]  /*30e0*/  ISETP.GE.AND P1, PT, R16, R173, PT ;  /* 0x000000ad1000720c */ /* 0x000fe40003f26270 */
[----:B------:R-:W-:Y:S02]  /*30f0*/  LOP3.LUT R16, R177, 0x38, RZ, 0xfc, !PT ;  /* 0x00000038b1107812 */ /* 0x000fe400078efcff */
[----:B------:R-:W-:Y:S02]  /*3100*/  FSEL R150, R10, -INF , !P4 ;  /* 0xff8000000a967808 */ /* 0x000fe40006000000 */
[----:B------:R-:W-:Y:S01]  /*3110*/  FSEL R153, R9, -INF , !P6 ;  /* 0xff80000009997808 */ /* 0x000fe20007000000 */
[----:B--2---:R-:W-:Y:S01]  /*3120*/  HMMA.16816.F32 R136, R32, R20, R136 ;  /* 0x000000142088723c */ /* 0x004fe20000001888 */
[----:B------:R-:W-:-:S02]  /*3130*/  FSEL R159, R15, -INF , !P3 ;  /* 0xff8000000f9f7808 */ /* 0x000fc40005800000 */
[C---:B------:R-:W-:Y:S02]  /*3140*/  ISETP.GE.AND P4, PT, R12.reuse, R173, PT ;  /* 0x000000ad0c00720c */ /* 0x040fe40003f86270 */
[----:B------:R-:W-:Y:S02]  /*3150*/  ISETP.GE.AND P6, PT, R12, R195, PT ;  /* 0x000000c30c00720c */ /* 0x000fe40003fc6270 */
[----:B------:R-:W1:Y:S01]  /*3160*/  LDSM.16.M88.4 R12, [R197+0x5000] ;  /* 0x00500000c50c783b */ /* 0x000e620000000200 */
[----:B------:R-:W-:Y:S01]  /*3170*/  ISETP.GE.AND P3, PT, R16, R173, PT ;  /* 0x000000ad1000720c */ /* 0x000fe20003f66270 */
[----:B------:R-:W-:Y:S01]  /*3180*/  HMMA.16816.F32 R132, R32, R22, R132 ;  /* 0x000000162084723c */ /* 0x000fe20000001884 */
[----:B------:R-:W-:Y:S02]  /*3190*/  FSEL R149, R8, -INF , !P1 ;  /* 0xff80000008957808 */ /* 0x000fe40004800000 */
[----:B------:R-:W-:Y:S02]  /*31a0*/  ISETP.GE.AND P1, PT, R16, R195, PT ;  /* 0x000000c31000720c */ /* 0x000fe40003f26270 */
[----:B------:R-:W-:-:S02]  /*31b0*/  FSEL R151, R4, -INF , !P3 ;  /* 0xff80000004977808 */ /* 0x000fc40005800000 */
[C---:B------:R-:W-:Y:S02]  /*31c0*/  LOP3.LUT R4, R177.reuse, 0x41, RZ, 0xfc, !PT ;  /* 0x00000041b1047812 */ /* 0x040fe400078efcff */
[----:B------:R-:W-:Y:S02]  /*31d0*/  LOP3.LUT R8, R177, 0x40, RZ, 0xfc, !PT ;  /* 0x00000040b1087812 */ /* 0x000fe400078efcff */
[----:B------:R-:W-:Y:S02]  /*31e0*/  FSEL R250, R6, -INF , !P1 ;  /* 0xff80000006fa7808 */ /* 0x000fe40004800000 */
[----:B------:R-:W-:Y:S02]  /*31f0*/  FSEL R155, R5, -INF , !P4 ;  /* 0xff800000059b7808 */ /* 0x000fe40006000000 */
[C---:B------:R-:W-:Y:S02]  /*3200*/  ISETP.GE.AND P1, PT, R4.reuse, R173, PT ;  /* 0x000000ad0400720c */ /* 0x040fe40003f26270 */
[----:B------:R-:W-:-:S02]  /*3210*/  ISETP.GE.AND P4, PT, R4, R195, PT ;  /* 0x000000c30400720c */ /* 0x000fc40003f86270 */
[C---:B------:R-:W-:Y:S02]  /*3220*/  ISETP.GE.AND P3, PT, R8.reuse, R195, PT ;  /* 0x000000c30800720c */ /* 0x040fe40003f66270 */
[----:B------:R-:W-:Y:S02]  /*3230*/  LOP3.LUT R4, R177, 0x49, RZ, 0xfc, !PT ;  /* 0x00000049b1047812 */ /* 0x000fe400078efcff */
[----:B------:R-:W-:Y:S02]  /*3240*/  FSEL R148, R11, -INF , !P5 ;  /* 0xff8000000b947808 */ /* 0x000fe40006800000 */
[----:B------:R-:W-:Y:S02]  /*3250*/  ISETP.GE.AND P5, PT, R8, R173, PT ;  /* 0x000000ad0800720c */ /* 0x000fe40003fa6270 */
[----:B------:R-:W-:Y:S02]  /*3260*/  LOP3.LUT R8, R177, 0x48, RZ, 0xfc, !PT ;  /* 0x00000048b1087812 */ /* 0x000fe400078efcff */
[----:B------:R-:W-:-:S02]  /*3270*/  FSEL R154, R146, -INF , !P3 ;  /* 0xff800000929a7808 */ /* 0x000fc40005800000 */
[----:B------:R-:W-:Y:S02]  /*3280*/  FSEL R248, R145, -INF , !P1 ;  /* 0xff80000091f87808 */ /* 0x000fe40004800000 */
[----:B------:R-:W-:Y:S02]  /*3290*/  FSEL R252, R7, -INF , !P6 ;  /* 0xff80000007fc7808 */ /* 0x000fe40007000000 */
[C---:B------:R-:W-:Y:S02]  /*32a0*/  ISETP.GE.AND P3, PT, R4.reuse, R173, PT ;  /* 0x000000ad0400720c */ /* 0x040fe40003f66270 */
[----:B------:R-:W-:Y:S01]  /*32b0*/  ISETP.GE.AND P1, PT, R4, R195, PT ;  /* 0x000000c30400720c */ /* 0x000fe20003f26270 */
[----:B-1----:R-:W-:Y:S01]  /*32c0*/  HMMA.16816.F32 R128, R32, R12, R128 ;  /* 0x0000000c2080723c */ /* 0x002fe20000001880 */
[----:B------:R-:W-:Y:S01]  /*32d0*/  FSEL R152, R144, -INF , !P5 ;  /* 0xff80000090987808 */ /* 0x000fe20006800000 */
[----:B------:R-:W1:Y:S01]  /*32e0*/  LDSM.16.M88.4 R4, [R197+0x5800] ;  /* 0x00580000c504783b */ /* 0x000e620000000200 */
[----:B------:R-:W-:-:S02]  /*32f0*/  ISETP.GE.AND P6, PT, R8, R173, PT ;  /* 0x000000ad0800720c */ /* 0x000fc40003fc6270 */
[----:B------:R-:W-:Y:S02]  /*3300*/  ISETP.GE.AND P5, PT, R8, R195, PT ;  /* 0x000000c30800720c */ /* 0x000fe40003fa6270 */
[----:B------:R-:W-:Y:S01]  /*3310*/  LOP3.LUT R8, R177, 0x50, RZ, 0xfc, !PT ;  /* 0x00000050b1087812 */ /* 0x000fe200078efcff */
[----:B------:R-:W-:Y:S01]  /*3320*/  HMMA.16816.F32 R124, R32, R14, R124 ;  /* 0x0000000e207c723c */ /* 0x000fe2000000187c */
[----:B------:R-:W-:Y:S02]  /*3330*/  FSEL R242, R147, -INF , !P4 ;  /* 0xff80000093f27808 */ /* 0x000fe40006000000 */
        /* <DEDUP_REMOVED lines=15> */
[----:B------:R-:W-:Y:S01]  /*3430*/  ISETP.GE.AND P4, PT, R10, R195, PT ;  /* 0x000000c30a00720c */ /* 0x000fe20003f86270 */
[C---:B-1----:R-:W-:Y:S01]  /*3440*/  HMMA.16816.F32 R120, R32.reuse, R4, R120 ;  /* 0x000000042078723c */ /* 0x042fe20000001878 */
[C---:B------:R-:W-:Y:S02]  /*3450*/  ISETP.GE.AND P6, PT, R8.reuse, R173, PT ;  /* 0x000000ad0800720c */ /* 0x040fe40003fc6270 */
[----:B------:R-:W-:Y:S02]  /*3460*/  ISETP.GE.AND P5, PT, R8, R195, PT ;  /* 0x000000c30800720c */ /* 0x000fe40003fa6270 */
[----:B------:R-:W1:Y:S01]  /*3470*/  LDSM.16.M88.4 R8, [R197+0x6000] ;  /* 0x00600000c508783b */ /* 0x000e620000000200 */
[----:B------:R-:W-:Y:S02]  /*3480*/  LOP3.LUT R12, R177, 0x60, RZ, 0xfc, !PT ;  /* 0x00000060b10c7812 */ /* 0x000fe400078efcff */
[----:B------:R-:W-:Y:S01]  /*3490*/  FSEL R178, R139, -INF , !P3 ;  /* 0xff8000008bb27808 */ /* 0x000fe20005800000 */
[----:B------:R-:W-:Y:S01]  /*34a0*/  HMMA.16816.F32 R116, R32, R6, R116 ;  /* 0x000000062074723c */ /* 0x000fe20000001874 */
[----:B------:R-:W-:-:S02]  /*34b0*/  FSEL R222, R132, -INF , !P1 ;  /* 0xff80000084de7808 */ /* 0x000fc40004800000 */
[C---:B------:R-:W-:Y:S02]  /*34c0*/  ISETP.GE.AND P3, PT, R12.reuse, R173, PT ;  /* 0x000000ad0c00720c */ /* 0x040fe40003f66270 */
        /* <DEDUP_REMOVED lines=208> */
[----:B------:R-:W-:Y:S02]  /*41d0*/  ISETP.GT.AND P1, PT, R235, R228, PT ;  /* 0x000000e4eb00720c */ /* 0x000fe40003f24270 */
        /* <DEDUP_REMOVED lines=32> */
.L_x_1951:
[----:B------:R-:W1:Y:S01]  /*43e0*/  LDC R5, c[0x0][0x4f0] ;  /* 0x00013c00ff057b82 */ /* 0x000e620000000800 */
[----:B------:R-:W-:Y:S02]  /*43f0*/  IADD3 R12, PT, PT, R240, -0x100, RZ ;  /* 0xffffff00f00c7810 */ /* 0x000fe40007ffe0ff */
[----:B------:R-:W-:Y:S02]  /*4400*/  IABS R8, R240 ;  /* 0x000000f000087213 */ /* 0x000fe40000000000 */
[----:B------:R-:W-:Y:S02]  /*4410*/  IABS R6, R12 ;  /* 0x0000000c00067213 */ /* 0x000fe40000000000 */
[-C--:B-1----:R-:W-:Y:S02]  /*4420*/  IABS R4, R5.reuse ;  /* 0x0000000500047213 */ /* 0x082fe40000000000 */
[----:B------:R-:W-:Y:S02]  /*4430*/  LOP3.LUT R12, R12, R5, RZ, 0x3c, !PT ;  /* 0x000000050c0c7212 */ /* 0x000fe400078e3cff */
[----:B------:R-:W1:Y:S02]  /*4440*/  I2F.RP R7, R4 ;  /* 0x0000000400077306 */ /* 0x000e640000209400 */
[----:B------:R-:W-:-:S06]  /*4450*/  ISETP.GE.AND P1, PT, R12, RZ, PT ;  /* 0x000000ff0c00720c */ /* 0x000fcc0003f26270 */
        /* <DEDUP_REMOVED lines=21> */
[----:B------:R-:W-:Y:S02]  /*45b0*/  LOP3.LUT R4, R240, R5, RZ, 0x3c, !PT ;  /* 0x00000005f0047212 */ /* 0x000fe400078e3cff */
[----:B------:R-:W-:-:S02]  /*45c0*/  ISETP.NE.AND P3, PT, R5, RZ, PT ;  /* 0x000000ff0500720c */ /* 0x000fc40003f65270 */
[----:B------:R-:W-:Y:S02]  /*45d0*/  ISETP.GE.AND P4, PT, R4, RZ, PT ;  /* 0x000000ff0400720c */ /* 0x000fe40003f86270 */
[----:B------:R-:W-:-:S03]  /*45e0*/  LOP3.LUT R9, RZ, R5, RZ, 0x33, !PT ;  /* 0x00000005ff097212 */ /* 0x000fc600078e33ff */
[----:B------:R-:W-:Y:S02]  /*45f0*/  @P5 VIADD R10, R10, 0x1 ;  /* 0x000000010a0a5836 */ /* 0x000fe40000000000 */
[----:B------:R-:W-:Y:S02]  /*4600*/  @P6 IADD3 R11, PT, PT, R11, 0x1, RZ ;  /* 0x000000010b0b6810 */ /* 0x000fe40007ffe0ff */
[----:B------:R-:W-:-:S04]  /*4610*/  @!P1 IMAD.MOV R10, RZ, RZ, -R10 ;  /* 0x000000ffff0a9224 */ /* 0x000fc800078e0a0a */
[----:B------:R-:W-:Y:S02]  /*4620*/  @!P4 IADD3 R11, PT, PT, -R11, RZ, RZ ;  /* 0x000000ff0b0bc210 */ /* 0x000fe40007ffe1ff */
[C---:B------:R-:W-:Y:S02]  /*4630*/  SEL R4, R9.reuse, R10, !P3 ;  /* 0x0000000a09047207 */ /* 0x040fe40005800000 */
[----:B------:R-:W-:-:S03]  /*4640*/  SEL R9, R9, R11, !P3 ;  /* 0x0000000b09097207 */ /* 0x000fc60005800000 */
[----:B------:R-:W-:-:S04]  /*4650*/  IMAD.WIDE R12, R4, 0x4, R238 ;  /* 0x00000004040c7825 */ /* 0x000fc800078e02ee */
[C---:B------:R-:W-:Y:S01]  /*4660*/  IMAD.WIDE R10, R9.reuse, 0x4, R238 ;  /* 0x00000004090a7825 */ /* 0x040fe200078e02ee */
[----:B------:R-:W2:Y:S04]  /*4670*/  LDG.E R7, desc[UR26][R12.64] ;  /* 0x0000001a0c077981 */ /* 0x000ea8000c1e1900 */
[----:B------:R-:W2:Y:S01]  /*4680*/  LDG.E R6, desc[UR26][R10.64] ;  /* 0x0000001a0a067981 */ /* 0x000ea2000c1e1900 */
[----:B------:R-:W-:-:S04]  /*4690*/  IMAD.IADD R4, R9, 0x1, -R4 ;  /* 0x0000000109047824 */ /* 0x000fc800078e0a04 */
[----:B------:R-:W-:-:S04]  /*46a0*/  IMAD R5, R4, R5, -0x100 ;  /* 0xffffff0004057424 */ /* 0x000fc800078e0205 */
[----:B------:R-:W-:Y:S01]  /*46b0*/  IMAD.WIDE.U32 R8, R5, UR16, RZ ;  /* 0x0000001005087c25 */ /* 0x000fe2000f8e00ff */
[----:B------:R-:W-:-:S05]  /*46c0*/  SHF.R.S32.HI R4, RZ, 0x1f, R5 ;  /* 0x0000001fff047819 */ /* 0x000fca0000011405 */
[----:B------:R-:W-:-:S04]  /*46d0*/  IMAD R4, R4, UR16, RZ ;  /* 0x0000001004047c24 */ /* 0x000fc8000f8e02ff */
        /* <DEDUP_REMOVED lines=9> */
[----:B------:R-:W-:-:S07]  /*4770*/  LEA.HI.X R231, R8, R231, R5, 0x1, P1 ;  /* 0x000000e708e77211 */ /* 0x000fce00008f0c05 */
.L_x_1952:
        /* <DEDUP_REMOVED lines=50> */
.L_x_1950:
[----:B------:R-:W-:Y:S01]  /*4aa0*/  FMNMX3.FTZ R4, R52, R183, R179, !PT ;  /* 0x000000b734047276 */ /* 0x000fe200078100b3 */
[----:B------:R-:W2:Y:S01]  /*4ab0*/  LDCU UR4, c[0x0][0x45c] ;  /* 0x00008b80ff0477ac */ /* 0x000ea20008000800 */
[----:B------:R-:W-:Y:S02]  /*4ac0*/  FMNMX3.FTZ R5, R169, R55, R171, !PT ;  /* 0x00000037a9057276 */ /* 0x000fe400078100ab */
[----:B------:R-:W-:Y:S02]  /*4ad0*/  FMNMX3.FTZ R4, R4, R181, R49, !PT ;  /* 0x000000b504047276 */ /* 0x000fe40007810031 */
[----:B------:R-:W-:Y:S02]  /*4ae0*/  FMNMX3.FTZ R5, R5, R175, R54, !PT ;  /* 0x000000af05057276 */ /* 0x000fe40007810036 */
[----:B------:R-:W-:Y:S02]  /*4af0*/  FMNMX3.FTZ R4, R4, R53, R51, !PT ;  /* 0x0000003504047276 */ /* 0x000fe40007810033 */
[----:B-1----:R-:W-:-:S02]  /*4b00*/  FMNMX3.FTZ R2, R5, R44, R46, !PT ;  /* 0x0000002c05027276 */ /* 0x002fc4000781002e */
        /* <DEDUP_REMOVED lines=59> */
[----:B------:R-:W1:Y:S01]  /*4ec0*/  SHFL.BFLY PT, R7, R8, 0x2, 0x1f ;  /* 0x0c401f0008077f89 */ /* 0x000e6200000e0000 */
[----:B------:R-:W-:-:S02]  /*4ed0*/  IADD3 R3, PT, PT, R3, -0x2, RZ ;  /* 0xfffffffe03037810 */ /* 0x000fc40007ffe0ff */
[----:B------:R-:W-:Y:S01]  /*4ee0*/  LEA R225, R225, UR5, 0x1 ;  /* 0x00000005e1e17c11 */ /* 0x000fe2000f8e08ff */
[----:B------:R-:W3:Y:S03]  /*4ef0*/  SHFL.BFLY PT, R5, R6, 0x2, 0x1f ;  /* 0x0c401f0006057f89 */ /* 0x000ee600000e0000 */
[-C--:B------:R-:W-:Y:S01]  /*4f00*/  IADD3 R117, PT, PT, R198, R225.reuse, RZ ;  /* 0x000000e1c6757210 */ /* 0x080fe20007ffe0ff */
[----:B------:R-:W-:Y:S01]  /*4f10*/  LDSM.16.MT88.4 R20, [R225+0xa000] ;  /* 0x00a00000e114783b */ /* 0x000fe20000004200 */
[C---:B------:R-:W-:Y:S02]  /*4f20*/  IADD3 R118, PT, PT, R192.reuse, R225, RZ ;  /* 0x000000e1c0767210 */ /* 0x040fe40007ffe0ff */
[----:B------:R-:W-:Y:S01]  /*4f30*/  IADD3 R113, PT, PT, R192, R117, RZ ;  /* 0x00000075c0717210 */ /* 0x000fe20007ffe0ff */
[----:B------:R-:W-:Y:S04]  /*4f40*/  LDSM.16.MT88.4 R28, [R225+0xa800] ;  /* 0x00a80000e11c783b */ /* 0x000fe80000004200 */
[----:B------:R-:W-:Y:S04]  /*4f50*/  LDSM.16.MT88.4 R12, [R118+0xa000] ;  /* 0x00a00000760c783b */ /* 0x000fe80000004200 */
[----:B------:R-:W-:Y:S01]  /*4f60*/  LDSM.16.MT88.4 R32, [R113+0xa000] ;  /* 0x00a000007120783b */ /* 0x000fe20000004200 */
[----:B-1----:R-:W-:-:S03]  /*4f70*/  FMNMX.FTZ R7, R8, R7, !PT ;  /* 0x0000000708077209 */ /* 0x002fc60007810000 */
[----:B------:R-:W-:Y:S01]  /*4f80*/  LDSM.16.MT88.4 R36, [R113+0xa800] ;  /* 0x00a800007124783b */ /* 0x000fe20000004200 */
[----:B---3--:R-:W-:-:S03]  /*4f90*/  FMNMX.FTZ R5, R6, R5, !PT ;  /* 0x0000000506057209 */ /* 0x008fc60007810000 */
        /* <DEDUP_REMOVED lines=16> */
[----:B------:R-:W-:Y:S01]  /*50a0*/  FFMA.FTZ R137, R49, UR4, -R129 ;  /* 0x0000000431897c23 */ /* 0x000fe20008010881 */
[--C-:B------:R-:W-:Y:S01]  /*50b0*/  FFMA.FTZ R122, R169, UR4, -R123.reuse ;  /* 0x00000004a97a7c23 */ /* 0x100fe2000801087b */
[--C-:B------:R-:W-:Y:S01]  /*50c0*/  FFMA.FTZ R121, R55, UR4, -R123.reuse ;  /* 0x0000000437797c23 */ /* 0x100fe2000801087b */
[--C-:B------:R-:W-:Y:S01]  /*50d0*/  FFMA.FTZ R120, R171, UR4, -R123.reuse ;  /* 0x00000004ab787c23 */ /* 0x100fe2000801087b */
[----:B------:R-:W-:Y:S01]  /*50e0*/  FFMA.FTZ R119, R175, UR4, -R123 ;  /* 0x00000004af777c23 */ /* 0x000fe2000801087b */
[----:B------:R-:W-:Y:S01]  /*50f0*/  MUFU.EX2 R127, R127 ;  /* 0x0000007f007f7308 */ /* 0x000fe20000000800 */
[--C-:B------:R-:W-:Y:S01]  /*5100*/  FFMA.FTZ R134, R53, UR4, -R129.reuse ;  /* 0x0000000435867c23 */ /* 0x100fe20008010881 */
[--C-:B------:R-:W-:Y:S01]  /*5110*/  FFMA.FTZ R135, R51, UR4, -R129.reuse ;  /* 0x0000000433877c23 */ /* 0x100fe20008010881 */
[----:B------:R-:W-:Y:S01]  /*5120*/  FFMA.FTZ R132, R47, UR4, -R129 ;  /* 0x000000042f847c23 */ /* 0x000fe20008010881 */
[----:B------:R-:W2:Y:S01]  /*5130*/  MUFU.EX2 R126, R126 ;  /* 0x0000007e007e7308 */ /* 0x000ea20000000800 */
[--C-:B------:R-:W-:Y:S01]  /*5140*/  FFMA.FTZ R133, R54, UR4, -R123.reuse ;  /* 0x0000000436857c23 */ /* 0x100fe2000801087b */
[--C-:B------:R-:W-:Y:S01]  /*5150*/  FFMA.FTZ R130, R44, UR4, -R123.reuse ;  /* 0x000000042c827c23 */ /* 0x100fe2000801087b */
[--C-:B------:R-:W-:Y:S01]  /*5160*/  FFMA.FTZ R131, R46, UR4, -R123.reuse ;  /* 0x000000042e837c23 */ /* 0x100fe2000801087b */
[----:B------:R-:W-:Y:S01]  /*5170*/  MUFU.EX2 R125, R125 ;  /* 0x0000007d007d7308 */ /* 0x000fe20000000800 */
[----:B------:R-:W-:Y:S01]  /*5180*/  FFMA.FTZ R128, R45, UR4, -R123 ;  /* 0x000000042d807c23 */ /* 0x000fe2000801087b */
[----:B------:R-:W3:Y:S01]  /*5190*/  LDSM.16.MT88.4 R52, [R118+0xa800] ;  /* 0x00a800007634783b */ /* 0x000ee20000004200 */
[--C-:B------:R-:W-:Y:S01]  /*51a0*/  FFMA.FTZ R139, R48, UR4, -R129.reuse ;  /* 0x00000004308b7c23 */ /* 0x100fe20008010881 */
[----:B------:R-:W4:Y:S01]  /*51b0*/  MUFU.EX2 R124, R124 ;  /* 0x0000007c007c7308 */ /* 0x000f220000000800 */
[--C-:B------:R-:W-:Y:S01]  /*51c0*/  FFMA.FTZ R136, R50, UR4, -R129.reuse ;  /* 0x0000000432887c23 */ /* 0x100fe20008010881 */
[--C-:B------:R-:W-:Y:S01]  /*51d0*/  FFMA.FTZ R141, R167, UR4, -R129.reuse ;  /* 0x00000004a78d7c23 */ /* 0x100fe20008010881 */
[----:B------:R-:W-:Y:S01]  /*51e0*/  LDSM.16.MT88.4 R48, [R225+0xb000] ;  /* 0x00b00000e130783b */ /* 0x000fe20000004200 */
[----:B------:R-:W-:Y:S01]  /*51f0*/  MUFU.EX2 R122, R122 ;  /* 0x0000007a007a7308 */ /* 0x000fe20000000800 */
[----:B------:R-:W-:Y:S01]  /*5200*/  FFMA.FTZ R140, R165, UR4, -R129 ;  /* 0x00000004a58c7c23 */ /* 0x000fe20008010881 */
[----:B--2---:R-:W-:Y:S01]  /*5210*/  F2FP.F16.F32.PACK_AB R40, R126, R127 ;  /* 0x0000007f7e28723e */ /* 0x004fe200000000ff */
[--C-:B------:R-:W-:Y:S01]  /*5220*/  FFMA.FTZ R138, R157, UR4, -R123.reuse ;  /* 0x000000049d8a7c23 */ /* 0x100fe2000801087b */
[----:B------:R-:W2:Y:S01]  /*5230*/  MUFU.EX2 R121, R121 ;  /* 0x0000007900797308 */ /* 0x000ea20000000800 */
[--C-:B------:R-:W-:Y:S01]  /*5240*/  FFMA.FTZ R143, R161, UR4, -R123.reuse ;  /* 0x00000004a18f7c23 */ /* 0x100fe2000801087b */
[--C-:B------:R-:W-:Y:S01]  /*5250*/  FFMA.FTZ R142, R163, UR4, -R123.reuse ;  /* 0x00000004a38e7c23 */ /* 0x100fe2000801087b */
[----:B------:R-:W-:Y:S01]  /*5260*/  FFMA.FTZ R145, R159, UR4, -R123 ;  /* 0x000000049f917c23 */ /* 0x000fe2000801087b */
[----:B------:R-:W-:Y:S01]  /*5270*/  MUFU.EX2 R120, R120 ;  /* 0x0000007800787308 */ /* 0x000fe20000000800 */
[--C-:B------:R-:W-:Y:S01]  /*5280*/  FFMA.FTZ R147, R149, UR4, -R129.reuse ;  /* 0x0000000495937c23 */ /* 0x100fe20008010881 */
[----:B----4-:R-:W-:Y:S01]  /*5290*/  F2FP.F16.F32.PACK_AB R42, R124, R125 ;  /* 0x0000007d7c2a723e */ /* 0x010fe200000000ff */
[--C-:B------:R-:W-:Y:S01]  /*52a0*/  FFMA.FTZ R146, R153, UR4, -R129.reuse ;  /* 0x0000000499927c23 */ /* 0x100fe20008010881 */
[----:B------:R-:W4:Y:S01]  /*52b0*/  MUFU.EX2 R119, R119 ;  /* 0x0000007700777308 */ /* 0x000f220000000800 */
[----:B------:R-:W-:Y:S01]  /*52c0*/  FFMA.FTZ R144, R151, UR4, -R129 ;  /* 0x0000000497907c23 */ /* 0x000fe20008010881 */
[----:B------:R-:W-:Y:S01]  /*52d0*/  FFMA.FTZ R149, R148, UR4, -R123 ;  /* 0x0000000494957c23 */ /* 0x000fe2000801087b */
[----:B------:R-:W-:Y:S01]  /*52e0*/  FFMA.FTZ R151, R155, UR4, -R129 ;  /* 0x000000049b977c23 */ /* 0x000fe20008010881 */
[----:B------:R-:W-:Y:S01]  /*52f0*/  MUFU.EX2 R137, R137 ;  /* 0x0000008900897308 */ /* 0x000fe20000000800 */
[--C-:B------:R-:W-:Y:S01]  /*5300*/  FFMA.FTZ R150, R150, UR4, -R123.reuse ;  /* 0x0000000496967c23 */ /* 0x100fe2000801087b */
[----:B--2---:R-:W-:Y:S01]  /*5310*/  F2FP.F16.F32.PACK_AB R41, R121, R122 ;  /* 0x0000007a7929723e */ /* 0x004fe200000000ff */
[--C-:B------:R-:W-:Y:S01]  /*5320*/  FFMA.FTZ R148, R250, UR4, -R123.reuse ;  /* 0x00000004fa947c23 */ /* 0x100fe2000801087b */
[----:B------:R-:W2:Y:S01]  /*5330*/  MUFU.EX2 R134, R134 ;  /* 0x0000008600867308 */ /* 0x000ea20000000800 */
[----:B------:R-:W-:Y:S01]  /*5340*/  FFMA.FTZ R153, R252, UR4, -R123 ;  /* 0x00000004fc997c23 */ /* 0x000fe2000801087b */
[--C-:B------:R-:W-:Y:S01]  /*5350*/  FFMA.FTZ R155, R152, UR4, -R129.reuse ;  /* 0x00000004989b7c23 */ /* 0x100fe20008010881 */
[--C-:B------:R-:W-:Y:S01]  /*5360*/  FFMA.FTZ R152, R248, UR4, -R129.reuse ;  /* 0x00000004f8987c23 */ /* 0x100fe20008010881 */
[----:B------:R-:W-:Y:S01]  /*5370*/  MUFU.EX2 R135, R135 ;  /* 0x0000008700877308 */ /* 0x000fe20000000800 */
[--C-:B------:R-:W-:Y:S01]  /*5380*/  FFMA.FTZ R157, R246, UR4, -R129.reuse ;  /* 0x00000004f69d7c23 */ /* 0x100fe20008010881 */
[----:B----4-:R-:W-:Y:S01]  /*5390*/  F2FP.F16.F32.PACK_AB R43, R119, R120 ;  /* 0x00000078772b723e */ /* 0x010fe200000000ff */
[----:B------:R-:W-:Y:S01]  /*53a0*/  FFMA.FTZ R156, R156, UR4, -R129 ;  /* 0x000000049c9c7c23 */ /* 0x000fe20008010881 */
        /* <DEDUP_REMOVED lines=18> */
[--C-:B------:R-:W-:Y:S01]  /*54d0*/  FFMA.FTZ R192, R218, UR4, -R129.reuse ;  /* 0x00000004dac07c23 */ /* 0x100fe20008010881 */
[--C-:B------:R-:W-:Y:S01]  /*54e0*/  FFMA.FTZ R171, R216, UR4, -R129.reuse ;  /* 0x00000004d8ab7c23 */ /* 0x100fe20008010881 */
[----:B------:R-:W-:Y:S01]  /*54f0*/  MUFU.EX2 R139, R139 ;  /* 0x0000008b008b7308 */ /* 0x000fe20000000800 */
[C---:B------:R-:W-:Y:S01]  /*5500*/  HMMA.16816.F32 R16, R40.reuse, R12, RZ ;  /* 0x0000000c2810723c */ /* 0x040fe200000018ff */
[----:B------:R-:W-:Y:S01]  /*5510*/  FFMA.FTZ R175, R194, UR4, -R129 ;  /* 0x00000004c2af7c23 */ /* 0x000fe20008010881 */
[--C-:B------:R-:W-:Y:S01]  /*5520*/  FFMA.FTZ R173, R212, UR4, -R123.reuse ;  /* 0x00000004d4ad7c23 */ /* 0x100fe2000801087b */
[----:B------:R-:W3:Y:S01]  /*5530*/  MUFU.EX2 R136, R136 ;  /* 0x0000008800887308 */ /* 0x000ee20000000800 */
[--C-:B------:R-:W-:Y:S01]  /*5540*/  FFMA.FTZ R177, R196, UR4, -R123.reuse ;  /* 0x00000004c4b17c23 */ /* 0x100fe2000801087b */
[----:B------:R-:W-:Y:S01]  /*5550*/  FFMA.FTZ R198, R208, UR4, -R123 ;  /* 0x00000004d0c67c23 */ /* 0x000fe2000801087b */
[----:B------:R-:W-:Y:S01]  /*5560*/  FFMA.FTZ R214, R214, UR4, -R129 ;  /* 0x00000004d6d67c23 */ /* 0x000fe20008010881 */
[----:B------:R-:W-:Y:S01]  /*5570*/  MUFU.EX2 R141, R141 ;  /* 0x0000008d008d7308 */ /* 0x000fe20000000800 */
[C---:B-1----:R-:W-:Y:S01]  /*5580*/  HMMA.16816.F32 R8, R40.reuse, R4, RZ ;  /* 0x000000042808723c */ /* 0x042fe200000018ff */
[----:B------:R-:W-:Y:S01]  /*5590*/  FFMA.FTZ R210, R210, UR4, -R123 ;  /* 0x00000004d2d27c23 */ /* 0x000fe2000801087b */
[--C-:B------:R-:W-:Y:S01]  /*55a0*/  FFMA.FTZ R179, R206, UR4, -R129.reuse ;  /* 0x00000004ceb37c23 */ /* 0x100fe20008010881 */
[----:B------:R-:W-:Y:S01]  /*55b0*/  MUFU.EX2 R140, R140 ;  /* 0x0000008c008c7308 */ /* 0x000fe20000000800 */
[----:B------:R-:W-:Y:S01]  /*55c0*/  FFMA.FTZ R181, R200, UR4, -R129 ;  /* 0x00000004c8b57c23 */ /* 0x000fe20008010881 */
[--C-:B------:R-:W-:Y:S01]  /*55d0*/  FFMA.FTZ R183, R190, UR4, -R123.reuse ;  /* 0x00000004beb77c23 */ /* 0x100fe2000801087b */
[--C-:B------:R-:W-:Y:S01]  /*55e0*/  FFMA.FTZ R184, R184, UR4, -R123.reuse ;  /* 0x00000004b8b87c23 */ /* 0x100fe2000801087b */
[----:B------:R-:W-:Y:S01]  /*55f0*/  MUFU.EX2 R138, R138 ;  /* 0x0000008a008a7308 */ /* 0x000fe20000000800 */
[C---:B------:R-:W-:Y:S01]  /*5600*/  HMMA.16816.F32 R12, R40.reuse, R14, RZ ;  /* 0x0000000e280c723c */ /* 0x040fe200000018ff */
[--C-:B------:R-:W-:Y:S01]  /*5610*/  FFMA.FTZ R185, R188, UR4, -R123.reuse ;  /* 0x00000004bcb97c23 */ /* 0x100fe2000801087b */
[----:B------:R-:W-:Y:S01]  /*5620*/  FFMA.FTZ R186, R186, UR4, -R123 ;  /* 0x00000004baba7c23 */ /* 0x000fe2000801087b */
[----:B------:R-:W1:Y:S01]  /*5630*/  MUFU.EX2 R143, R143 ;  /* 0x0000008f008f7308 */ /* 0x000e620000000800 */
        /* <DEDUP_REMOVED lines=13> */
[----:B--2---:R-:W-:Y:S01]  /*5710*/  F2FP.F16.F32.PACK_AB R32, R134, R137 ;  /* 0x000000898620723e */ /* 0x004fe200000000ff */
[--C-:B------:R-:W-:Y:S01]  /*5720*/  FFMA.FTZ R166, R166, UR4, -R123.reuse ;  /* 0x00000004a6a67c23 */ /* 0x100fe2000801087b */
[----:B----4-:R-:W-:Y:S01]  /*5730*/  F2FP.F16.F32.PACK_AB R33, R130, R133 ;  /* 0x000000858221723e */ /* 0x010fe200000000ff */
[----:B------:R-:W2:Y:S01]  /*5740*/  MUFU.EX2 R146, R146 ;  /* 0x0000009200927308 */ /* 0x000ea20000000800 */
[----:B------:R-:W-:Y:S01]  /*5750*/  FFMA.FTZ R162, R162, UR4, -R123 ;  /* 0x00000004a2a27c23 */ /* 0x000fe2000801087b */
[----:B------:R-:W-:Y:S01]  /*5760*/  FADD.FTZ R126, R127, R126 ;  /* 0x0000007e7f7e7221 */ /* 0x000fe20000010000 */
[----:B------:R-:W-:Y:S01]  /*5770*/  FADD.FTZ R121, R122, R121 ;  /* 0x000000797a797221 */ /* 0x000fe20000010000 */
        /* <DEDUP_REMOVED lines=15> */
[----:B------:R-:W4:Y:S01]  /*5870*/  MUFU.EX2 R149, R149 ;  /* 0x0000009500957308 */ /* 0x000f220000000800 */
[----:B------:R-:W-:Y:S01]  /*5880*/  FADD.FTZ R134, R134, R137 ;  /* 0x0000008986867221 */ /* 0x000fe20000010000 */
[----:B------:R-:W-:Y:S01]  /*5890*/  FADD.FTZ R130, R130, R133 ;  /* 0x0000008582827221 */ /* 0x000fe20000010000 */
[C---:B------:R-:W-:Y:S01]  /*58a0*/  HMMA.16816.F32 R20, R32.reuse, R30, R20 ;  /* 0x0000001e2014723c */ /* 0x040fe20000001814 */
[----:B------:R-:W5:Y:S01]  /*58b0*/  LDSM.16.MT88.4 R28, [R118+0xb000] ;  /* 0x00b00000761c783b */ /* 0x000f620000004200 */
[----:B------:R-:W-:Y:S01]  /*58c0*/  MUFU.EX2 R148, R148 ;  /* 0x0000009400947308 */ /* 0x000fe20000000800 */
[----:B------:R-:W-:Y:S01]  /*58d0*/  FADD.FTZ R135, R135, R134 ;  /* 0x0000008687877221 */ /* 0x000fe20000010000 */
[----:B------:R-:W-:Y:S01]  /*58e0*/  FADD.FTZ R131, R131, R130 ;  /* 0x0000008283837221 */ /* 0x000fe20000010000 */
[----:B------:R-:W-:Y:S01]  /*58f0*/  FFMA.FTZ R241, R116, UR4, -R129 ;  /* 0x0000000474f17c23 */ /* 0x000fe20008010881 */
[----:B------:R-:W4:Y:S01]  /*5900*/  MUFU.EX2 R153, R153 ;  /* 0x0000009900997308 */ /* 0x000f220000000800 */
[----:B------:R-:W-:Y:S01]  /*5910*/  FADD.FTZ R132, R132, R135 ;  /* 0x0000008784847221 */ /* 0x000fe20000010000 */
[C---:B------:R-:W-:Y:S01]  /*5920*/  HMMA.16816.F32 R44, R32.reuse, R36, R44 ;  /* 0x00000024202c723c */ /* 0x040fe2000000182c */
[----:B------:R-:W-:Y:S01]  /*5930*/  FADD.FTZ R131, R128, R131 ;  /* 0x0000008380837221 */ /* 0x000fe20000010000 */
[----:B------:R-:W-:Y:S01]  /*5940*/  MUFU.EX2 R155, R155 ;  /* 0x0000009b009b7308 */ /* 0x000fe20000000800 */
[----:B------:R-:W-:Y:S01]  /*5950*/  FFMA.FTZ R242, R114, UR4, -R123 ;  /* 0x0000000472f27c23 */ /* 0x000fe2000801087b */
[----:B------:R-:W-:Y:S01]  /*5960*/  FFMA.FTZ R109, R109, UR4, -R129 ;  /* 0x000000046d6d7c23 */ /* 0x000fe20008010881 */
[----:B------:R-:W-:Y:S01]  /*5970*/  ISETP.GE.AND P1, PT, R3, R228, PT ;  /* 0x000000e40300720c */ /* 0x000fe20003f26270 */
[----:B------:R-:W4:Y:S02]  /*5980*/  MUFU.EX2 R152, R152 ;  /* 0x0000009800987308 */ /* 0x000f240000000800 */
[C---:B------:R-:W-:Y:S01]  /*5990*/  HMMA.16816.F32 R40, R32.reuse, R38, R40 ;  /* 0x000000262028723c */ /* 0x040fe20000001828 */
[----:B------:R-:W2:Y:S01]  /*59a0*/  LDSM.16.MT88.4 R36, [R113+0xb000] ;  /* 0x00b000007124783b */ /* 0x000ea20000004200 */
[----:B------:R-:W-:Y:S04]  /*59b0*/  MUFU.EX2 R157, R157 ;  /* 0x0000009d009d7308 */ /* 0x000fe80000000800 */
[----:B------:R-:W-:Y:S02]  /*59c0*/  MUFU.EX2 R156, R156 ;  /* 0x0000009c009c7308 */ /* 0x000fe40000000800 */
[C---:B---3--:R-:W-:Y:S02]  /*59d0*/  HMMA.16816.F32 R16, R32.reuse, R52, R16 ;  /* 0x000000342010723c */ /* 0x048fe40000001810 */
[----:B------:R-:W-:Y:S04]  /*59e0*/  MUFU.EX2 R154, R154 ;  /* 0x0000009a009a7308 */ /* 0x000fe80000000800 */
[----:B------:R-:W3:Y:S02]  /*59f0*/  MUFU.EX2 R159, R159 ;  /* 0x0000009f009f7308 */ /* 0x000ee40000000800 */
[C---:B------:R-:W-:Y:S01]  /*5a00*/  HMMA.16816.F32 R12, R32.reuse, R54, R12 ;  /* 0x00000036200c723c */ /* 0x040fe2000000180c */
[----:B------:R-:W4:Y:S01]  /*5a10*/  LDSM.16.MT88.4 R52, [R117+0xb000] ;  /* 0x00b000007534783b */ /* 0x000f220000004200 */
        /* <DEDUP_REMOVED lines=21> */
[----:B------:R-:W-:Y:S01]  /*5b70*/  MUFU.EX2 R182, R182 ;  /* 0x000000b600b67308 */ /* 0x000fe20000000800 */
[----:B------:R-:W-:-:S02]  /*5b80*/  FADD.FTZ R142, R142, R143 ;  /* 0x0000008f8e8e7221 */ /* 0x000fc40000010000 */
[----:B------:R-:W-:Y:S01]  /*5b90*/  FADD.FTZ R140, R140, R141 ;  /* 0x0000008d8c8c7221 */ /* 0x000fe20000010000 */
[----:B------:R-:W-:Y:S01]  /*5ba0*/  MUFU.EX2 R192, R192 ;  /* 0x000000c000c07308 */ /* 0x000fe20000000800 */
        /* <DEDUP_REMOVED lines=19> */
[C---:B----4-:R-:W-:Y:S02]  /*5ce0*/  HMMA.16816.F32 R8, R32.reuse, R52, R8 ;  /* 0x000000342008723c */ /* 0x050fe40000001808 */
        /* <DEDUP_REMOVED lines=16> */
[----:B-1----:R-:W-:Y:S01]  /*5df0*/  HMMA.16816.F32 R24, R32, R28, R24 ;  /* 0x0000001c2018723c */ /* 0x002fe20000001818 */
[----:B------:R-:W-:Y:S01]  /*5e00*/  FADD.FTZ R144, R144, R147 ;  /* 0x0000009390907221 */ /* 0x000fe20000010000 */
[----:B------:R1:W-:Y:S01]  /*5e10*/  MUFU.EX2 R172, R174 ;  /* 0x000000ae00ac7308 */ /* 0x0003e20000000800 */
[----:B------:R-:W-:-:S02]  /*5e20*/  FADD.FTZ R148, R148, R149 ;  /* 0x0000009594947221 */ /* 0x000fc40000010000 */
[----:B------:R-:W-:Y:S01]  /*5e30*/  FADD.FTZ R144, R151, R144 ;  /* 0x0000009097907221 */ /* 0x000fe20000010000 */
[----:B------:R-:W-:Y:S01]  /*5e40*/  MUFU.EX2 R187, R187 ;  /* 0x000000bb00bb7308 */ /* 0x000fe20000000800 */
[----:B------:R-:W-:Y:S01]  /*5e50*/  FADD.FTZ R153, R153, R148 ;  /* 0x0000009499997221 */ /* 0x000fe20000010000 */
[C---:B------:R-:W-:Y:S01]  /*5e60*/  HMMA.16816.F32 R20, R32.reuse, R30, R20 ;  /* 0x0000001e2014723c */ /* 0x040fe20000001814 */
[----:B------:R-:W4:Y:S01]  /*5e70*/  LDSM.16.MT88.4 R28, [R118+0xc000] ;  /* 0x00c00000761c783b */ /* 0x000f220000004200 */
[----:B------:R3:W-:Y:S03]  /*5e80*/  MUFU.EX2 R168, R170 ;  /* 0x000000aa00a87308 */ /* 0x0007e60000000800 */
[----:B------:R-:W-:Y:S01]  /*5e90*/  LDSM.16.MT88.4 R148, [R117+0x11800] ;  /* 0x011800007594783b */ /* 0x000fe20000004200 */
[----:B------:R-:W-:Y:S02]  /*5ea0*/  MUFU.EX2 R189, R189 ;  /* 0x000000bd00bd7308 */ /* 0x000fe40000000800 */
[----:B-----5:R-:W-:Y:S01]  /*5eb0*/  HMMA.16816.F32 R16, R32, R48, R16 ;  /* 0x000000302010723c */ /* 0x020fe20000001810 */
[--C-:B-1----:R-:W-:Y:S01]  /*5ec0*/  FFMA.FTZ R174, R89, UR4, -R123.reuse ;  /* 0x0000000459ae7c23 */ /* 0x102fe2000801087b */
[----:B------:R1:W-:Y:S01]  /*5ed0*/  MUFU.EX2 R164, R166 ;  /* 0x000000a600a47308 */ /* 0x0003e20000000800 */
[----:B------:R-:W-:-:S03]  /*5ee0*/  FFMA.FTZ R89, R84, UR4, -R123 ;  /* 0x0000000454597c23 */ /* 0x000fc6000801087b */
[----:B------:R-:W-:Y:S02]  /*5ef0*/  MUFU.EX2 R191, R191 ;  /* 0x000000bf00bf7308 */ /* 0x000fe40000000800 */
[C---:B------:R-:W-:Y:S01]  /*5f00*/  HMMA.16816.F32 R12, R32.reuse, R50, R12 ;  /* 0x00000032200c723c */ /* 0x040fe2000000180c */
[----:B------:R-:W5:Y:S01]  /*5f10*/  LDSM.16.MT88.4 R48, [R117+0xc000] ;  /* 0x00c000007530783b */ /* 0x000f620000004200 */
[----:B------:R1:W-:Y:S01]  /*5f20*/  MUFU.EX2 R160, R162 ;  /* 0x000000a200a07308 */ /* 0x0003e20000000800 */
[--C-:B---3--:R-:W-:Y:S01]  /*5f30*/  FFMA.FTZ R170, R94, UR4, -R129.reuse ;  /* 0x000000045eaa7c23 */ /* 0x108fe20008010881 */
[----:B------:R-:W-:Y:S02]  /*5f40*/  FFMA.FTZ R94, R87, UR4, -R129 ;  /* 0x00000004575e7c23 */ /* 0x000fe40008010881 */
[----:B------:R-:W-:Y:S02]  /*5f50*/  MUFU.EX2 R193, R193 ;  /* 0x000000c100c17308 */ /* 0x000fe40000000800 */
[C---:B--2---:R-:W-:Y:S01]  /*5f60*/  HMMA.16816.F32 R44, R32.reuse, R36, R44 ;  /* 0x00000024202c723c */ /* 0x044fe2000000182c */
[----:B-1----:R-:W-:Y:S01]  /*5f70*/  FFMA.FTZ R166, R88, UR4, -R123 ;  /* 0x0000000458a67c23 */ /* 0x002fe2000801087b */
[----:B------:R-:W-:Y:S04]  /*5f80*/  MUFU.EX2 R94, R94 ;  /* 0x0000005e005e7308 */ /* 0x000fe80000000800 */
[----:B------:R1:W-:Y:S02]  /*5f90*/  MUFU.EX2 R88, R174 ;  /* 0x000000ae00587308 */ /* 0x0003e40000000800 */
[C---:B------:R-:W-:Y:S01]  /*5fa0*/  HMMA.16816.F32 R40, R32.reuse, R38, R40 ;  /* 0x000000262028723c */ /* 0x040fe20000001828 */
[----:B------:R-:W2:Y:S01]  /*5fb0*/  LDSM.16.MT88.4 R36, [R113+0xc000] ;  /* 0x00c000007124783b */ /* 0x000ea20000004200 */
[----:B------:R-:W-:Y:S01]  /*5fc0*/  FFMA.FTZ R162, R99, UR4, -R129 ;  /* 0x0000000463a27c23 */ /* 0x000fe20008010881 */
[----:B------:R-:W-:Y:S04]  /*5fd0*/  MUFU.EX2 R89, R89 ;  /* 0x0000005900597308 */ /* 0x000fe80000000800 */
[----:B------:R-:W-:Y:S01]  /*5fe0*/  MUFU.EX2 R241, R241 ;  /* 0x000000f100f17308 */ /* 0x000fe20000000800 */
[----:B------:R-:W-:Y:S03]  /*5ff0*/  HMMA.16816.F32 R8, R32, R56, R8 ;  /* 0x000000382008723c */ /* 0x000fe60000001808 */
[----:B------:R-:W-:Y:S01]  /*6000*/  MUFU.EX2 R242, R242 ;  /* 0x000000f200f27308 */ /* 0x000fe20000000800 */
[--C-:B-1----:R-:W-:Y:S01]  /*6010*/  FFMA.FTZ R174, R73, UR4, -R123.reuse ;  /* 0x0000000449ae7c23 */ /* 0x102fe2000801087b */
[----:B------:R-:W-:-:S03]  /*6020*/  FFMA.FTZ R73, R68, UR4, -R123 ;  /* 0x0000000444497c23 */ /* 0x000fc6000801087b */
        /* <DEDUP_REMOVED lines=8> */
[----:B------:R-:W-:Y:S02]  /*60b0*/  FADD.FTZ R154, R154, R153 ;  /* 0x000000999a9a7221 */ /* 0x000fe40000010000 */
[----:B------:R-:W-:-:S02]  /*60c0*/  FADD.FTZ R152, R152, R155 ;  /* 0x0000009b98987221 */ /* 0x000fc40000010000 */
[----:B------:R-:W-:Y:S02]  /*60d0*/  FADD.FTZ R159, R159, R154 ;  /* 0x0000009a9f9f7221 */ /* 0x000fe40000010000 */
[----:B----4-:R-:W-:Y:S01]  /*60e0*/  HMMA.16816.F32 R16, R32, R28, R16 ;  /* 0x0000001c2010723c */ /* 0x010fe20000001810 */
[----:B------:R-:W-:Y:S01]  /*60f0*/  FADD.FTZ R157, R157, R152 ;  /* 0x000000989d9d7221 */ /* 0x000fe20000010000 */
[----:B------:R-:W-:-:S03]  /*6100*/  FADD.FTZ R158, R158, R159 ;  /* 0x0000009f9e9e7221 */ /* 0x000fc60000010000 */
[----:B------:R-:W-:Y:S01]  /*6110*/  FADD.FTZ R157, R156, R157 ;  /* 0x0000009d9c9d7221 */ /* 0x000fe20000010000 */
[----:B------:R-:W-:Y:S02]  /*6120*/  FADD.FTZ R161, R161, R158 ;  /* 0x0000009ea1a17221 */ /* 0x000fe40000010000 */
[C---:B------:R-:W-:Y:S01]  /*6130*/  HMMA.16816.F32 R12, R32.reuse, R30, R12 ;  /* 0x0000001e200c723c */ /* 0x040fe2000000180c */
[----:B------:R-:W1:Y:S07]  /*6140*/  LDSM.16.MT88.4 R28, [R225+0xc800] ;  /* 0x00c80000e11c783b */ /* 0x000e6e0000004200 */
[----:B-----5:R-:W-:Y:S01]  /*6150*/  HMMA.16816.F32 R8, R32, R48, R8 ;  /* 0x000000302008723c */ /* 0x020fe20000001808 */
[----:B------:R-:W-:-:S02]  /*6160*/  FFMA.FTZ R48, R180, UR4, -R123 ;  /* 0x00000004b4307c23 */ /* 0x000fc4000801087b */
[----:B------:R-:W-:Y:S04]  /*6170*/  MUFU.EX2 R180, R236 ;  /* 0x000000ec00b47308 */ /* 0x000fe80000000800 */
[----:B------:R3:W4:Y:S01]  /*6180*/  MUFU.EX2 R178, R48 ;  /* 0x0000003000b27308 */ /* 0x0007220000000800 */
[C---:B------:R-:W-:Y:S08]  /*6190*/  HMMA.16816.F32 R24, R32.reuse, R52, R24 ;  /* 0x000000342018723c */ /* 0x040ff00000001818 */
[C---:B------:R-:W-:Y:S01]  /*61a0*/  HMMA.16816.F32 R20, R32.reuse, R54, R20 ;  /* 0x000000362014723c */ /* 0x040fe20000001814 */
[----:B------:R-:W5:Y:S07]  /*61b0*/  LDSM.16.MT88.4 R52, [R118+0xc800] ;  /* 0x00c800007634783b */ /* 0x000f6e0000004200 */
[C---:B------:R-:W-:Y:S01]  /*61c0*/  HMMA.16816.F32 R4, R32.reuse, R50, R4 ;  /* 0x000000322004723c */ /* 0x040fe20000001804 */
[----:B---3--:R-:W3:Y:S07]  /*61d0*/  LDSM.16.MT88.4 R48, [R113+0xc800] ;  /* 0x00c800007130783b */ /* 0x008eee0000004200 */
[----:B--2---:R-:W-:Y:S01]  /*61e0*/  HMMA.16816.F32 R44, R32, R36, R44 ;  /* 0x00000024202c723c */ /* 0x004fe2000000182c */
[----:B------:R-:W-:-:S02]  /*61f0*/  F2FP.F16.F32.PACK_AB R36, R165, R176 ;  /* 0x000000b0a524723e */ /* 0x000fc400000000ff */
        /* <DEDUP_REMOVED lines=8> */
[C---:B-----5:R-:W-:Y:S08]  /*6280*/  HMMA.16816.F32 R16, R36.reuse, R52, R16 ;  /* 0x000000342410723c */ /* 0x060ff00000001810 */
[C---:B------:R-:W-:Y:S01]  /*6290*/  HMMA.16816.F32 R12, R36.reuse, R54, R12 ;  /* 0x00000036240c723c */ /* 0x040fe2000000180c */
[----:B------:R-:W4:Y:S07]  /*62a0*/  LDSM.16.MT88.4 R52, [R117+0xd000] ;  /* 0x00d000007534783b */ /* 0x000f2e0000004200 */
[C---:B------:R-:W-:Y:S08]  /*62b0*/  HMMA.16816.F32 R8, R36.reuse, R56, R8 ;  /* 0x000000382408723c */ /* 0x040ff00000001808 */
[C---:B------:R-:W-:Y:S01]  /*62c0*/  HMMA.16816.F32 R4, R36.reuse, R58, R4 ;  /* 0x0000003a2404723c */ /* 0x040fe20000001804 */
[----:B------:R-:W-:Y:S07]  /*62d0*/  LDSM.16.MT88.4 R56, [R117+0xd800] ;  /* 0x00d800007538783b */ /* 0x000fee0000004200 */
[C---:B---3--:R-:W-:Y:S08]  /*62e0*/  HMMA.16816.F32 R44, R36.reuse, R48, R44 ;  /* 0x00000030242c723c */ /* 0x048ff0000000182c */
[----:B------:R-:W-:Y:S01]  /*62f0*/  HMMA.16816.F32 R40, R36, R50, R40 ;  /* 0x000000322428723c */ /* 0x000fe20000001828 */
[----:B------:R-:W3:Y:S01]  /*6300*/  LDSM.16.MT88.4 R48, [R113+0xd000] ;  /* 0x00d000007130783b */ /* 0x000ee20000004200 */
[----:B------:R-:W-:-:S02]  /*6310*/  F2FP.F16.F32.PACK_AB R36, R171, R192 ;  /* 0x000000c0ab24723e */ /* 0x000fc400000000ff */
[----:B------:R-:W-:Y:S02]  /*6320*/  F2FP.F16.F32.PACK_AB R37, R196, R173 ;  /* 0x000000adc425723e */ /* 0x000fe400000000ff */
[----:B------:R-:W-:Y:S02]  /*6330*/  F2FP.F16.F32.PACK_AB R38, R175, R194 ;  /* 0x000000c2af26723e */ /* 0x000fe400000000ff */
[----:B------:R-:W-:-:S07]  /*6340*/  F2FP.F16.F32.PACK_AB R39, R198, R177 ;  /* 0x000000b1c627723e */ /* 0x000fce00000000ff */
[C---:B--2---:R-:W-:Y:S08]  /*6350*/  HMMA.16816.F32 R24, R36.reuse, R32, R24 ;  /* 0x000000202418723c */ /* 0x044ff00000001818 */
[C---:B------:R-:W-:Y:S01]  /*6360*/  HMMA.16816.F32 R20, R36.reuse, R34, R20 ;  /* 0x000000222414723c */ /* 0x040fe20000001814 */
[----:B------:R-:W2:Y:S07]  /*6370*/  LDSM.16.MT88.4 R32, [R225+0xd800] ;  /* 0x00d80000e120783b */ /* 0x000eae0000004200 */
[C---:B-1----:R-:W-:Y:S08]  /*6380*/  HMMA.16816.F32 R16, R36.reuse, R28, R16 ;  /* 0x0000001c2410723c */ /* 0x042ff00000001810 */
[C---:B------:R-:W-:Y:S01]  /*6390*/  HMMA.16816.F32 R12, R36.reuse, R30, R12 ;  /* 0x0000001e240c723c */ /* 0x040fe2000000180c */
[----:B------:R-:W1:Y:S07]  /*63a0*/  LDSM.16.MT88.4 R28, [R118+0xd800] ;  /* 0x00d80000761c783b */ /* 0x000e6e0000004200 */
[----:B----4-:R-:W-:Y:S01]  /*63b0*/  HMMA.16816.F32 R8, R36, R52, R8 ;  /* 0x000000342408723c */ /* 0x010fe20000001808 */
[----:B------:R-:W-:-:S02]  /*63c0*/  F2FP.F16.F32.PACK_AB R52, R200, R179 ;  /* 0x000000b3c834723e */ /* 0x000fc400000000ff */
[----:B------:R-:W-:-:S05]  /*63d0*/  F2FP.F16.F32.PACK_AB R53, R184, R183 ;  /* 0x000000b7b835723e */ /* 0x000fca00000000ff */
[----:B------:R-:W-:Y:S01]  /*63e0*/  HMMA.16816.F32 R4, R36, R54, R4 ;  /* 0x000000362404723c */ /* 0x000fe20000001804 */
[----:B------:R-:W-:Y:S02]  /*63f0*/  F2FP.F16.F32.PACK_AB R54, R190, R181 ;  /* 0x000000b5be36723e */ /* 0x000fe400000000ff */
[----:B------:R-:W-:-:S05]  /*6400*/  F2FP.F16.F32.PACK_AB R55, R186, R185 ;  /* 0x000000b9ba37723e */ /* 0x000fca00000000ff */
[C---:B---3--:R-:W-:Y:S08]  /*6410*/  HMMA.16816.F32 R44, R36.reuse, R48, R44 ;  /* 0x00000030242c723c */ /* 0x048ff0000000182c */
[----:B------:R-:W-:Y:S01]  /*6420*/  HMMA.16816.F32 R40, R36, R50, R40 ;  /* 0x000000322428723c */ /* 0x000fe20000001828 */
[----:B------:R-:W3:Y:S04]  /*6430*/  LDSM.16.MT88.4 R48, [R113+0xd800] ;  /* 0x00d800007130783b */ /* 0x000ee80000004200 */
[----:B------:R-:W-:Y:S03]  /*6440*/  LDSM.16.MT88.4 R36, [R225+0xe000] ;  /* 0x00e00000e124783b */ /* 0x000fe60000004200 */
[C---:B--2---:R-:W-:Y:S08]  /*6450*/  HMMA.16816.F32 R24, R52.reuse, R32, R24 ;  /* 0x000000203418723c */ /* 0x044ff00000001818 */
[C---:B------:R-:W-:Y:S01]  /*6460*/  HMMA.16816.F32 R20, R52.reuse, R34, R20 ;  /* 0x000000223414723c */ /* 0x040fe20000001814 */
[----:B------:R-:W2:Y:S07]  /*6470*/  LDSM.16.MT88.4 R32, [R118+0xe000] ;  /* 0x00e000007620783b */ /* 0x000eae0000004200 */
[C---:B-1----:R-:W-:Y:S08]  /*6480*/  HMMA.16816.F32 R16, R52.reuse, R28, R16 ;  /* 0x0000001c3410723c */ /* 0x042ff00000001810 */
        /* <DEDUP_REMOVED lines=9> */
[----:B------:R-:W-:Y:S01]  /*6520*/  FFMA.FTZ R97, R92, UR4, -R123 ;  /* 0x000000045c617c23 */ /* 0x000fe2000801087b */
[----:B------:R-:W-:Y:S01]  /*6530*/  FFMA.FTZ R59, R98, UR4, -R129 ;  /* 0x00000004623b7c23 */ /* 0x000fe20008010881 */
[----:B------:R-:W-:Y:S04]  /*6540*/  MUFU.EX2 R100, R100 ;  /* 0x0000006400647308 */ /* 0x000fe80000000800 */
[----:B---3--:R-:W-:Y:S01]  /*6550*/  HMMA.16816.F32 R44, R52, R48, R44 ;  /* 0x00000030342c723c */ /* 0x008fe2000000182c */
[----:B------:R3:W5:Y:S01]  /*6560*/  MUFU.EX2 R98, R162 ;  /* 0x000000a200627308 */ /* 0x0007620000000800 */
[----:B----4-:R-:W-:-:S03]  /*6570*/  FFMA.FTZ R56, R93, UR4, -R123 ;  /* 0x000000045d387c23 */ /* 0x010fc6000801087b */
[----:B------:R-:W-:Y:S03]  /*6580*/  MUFU.EX2 R95, R59 ;  /* 0x0000003b005f7308 */ /* 0x000fe60000000800 */
[----:B------:R-:W-:Y:S01]  /*6590*/  HMMA.16816.F32 R40, R52, R50, R40 ;  /* 0x000000323428723c */ /* 0x000fe20000001828 */
[----:B------:R-:W4:Y:S01]  /*65a0*/  LDSM.16.MT88.4 R48, [R113+0xe000] ;  /* 0x00e000007130783b */ /* 0x000f220000004200 */
[----:B------:R-:W-:Y:S01]  /*65b0*/  F2FP.F16.F32.PACK_AB R52, R187, R172 ;  /* 0x000000acbb34723e */ /* 0x000fe200000000ff */
[----:B------:R-:W-:Y:S01]  /*65c0*/  MUFU.EX2 R96, R58 ;  /* 0x0000003a00607308 */ /* 0x000fe20000000800 */
[----:B------:R-:W-:Y:S02]  /*65d0*/  F2FP.F16.F32.PACK_AB R53, R191, R164 ;  /* 0x000000a4bf35723e */ /* 0x000fe400000000ff */
[----:B------:R-:W-:Y:S01]  /*65e0*/  F2FP.F16.F32.PACK_AB R54, R189, R168 ;  /* 0x000000a8bd36723e */ /* 0x000fe200000000ff */
[----:B------:R-:W5:Y:S01]  /*65f0*/  MUFU.EX2 R93, R57 ;  /* 0x00000039005d7308 */ /* 0x000f620000000800 */
[----:B------:R-:W-:Y:S01]  /*6600*/  F2FP.F16.F32.PACK_AB R55, R193, R160 ;  /* 0x000000a0c137723e */ /* 0x000fe200000000ff */
[----:B---3--:R-:W-:-:S02]  /*6610*/  FFMA.FTZ R162, R90, UR4, -R129 ;  /* 0x000000045aa27c23 */ /* 0x008fc40008010881 */
[----:B------:R3:W-:Y:S04]  /*6620*/  MUFU.EX2 R92, R56 ;  /* 0x00000038005c7308 */ /* 0x0007e80000000800 */
[C---:B--2---:R-:W-:Y:S01]  /*6630*/  HMMA.16816.F32 R16, R52.reuse, R32, R16 ;  /* 0x000000203410723c */ /* 0x044fe20000001810 */
[----:B------:R-:W2:Y:S04]  /*6640*/  MUFU.EX2 R97, R97 ;  /* 0x0000006100617308 */ /* 0x000ea80000000800 */
[----:B------:R1:W-:Y:S03]  /*6650*/  MUFU.EX2 R87, R162 ;  /* 0x000000a200577308 */ /* 0x0003e60000000800 */
[C---:B------:R-:W-:Y:S01]  /*6660*/  HMMA.16816.F32 R12, R52.reuse, R34, R12 ;  /* 0x00000022340c723c */ /* 0x040fe2000000180c */
[----:B------:R-:W2:Y:S04]  /*6670*/  LDSM.16.MT88.4 R32, [R225+0xe800] ;  /* 0x00e80000e120783b */ /* 0x000ea80000004200 */
[----:B---3--:R-:W-:Y:S03]  /*6680*/  LDSM.16.MT88.4 R56, [R118+0xf000] ;  /* 0x00f000007638783b */ /* 0x008fe60000004200 */
[----:B------:R-:W-:Y:S01]  /*6690*/  HMMA.16816.F32 R24, R52, R36, R24 ;  /* 0x000000243418723c */ /* 0x000fe20000001818 */
[----:B-1----:R-:W-:-:S07]  /*66a0*/  FFMA.FTZ R162, R83, UR4, -R129 ;  /* 0x0000000453a27c23 */ /* 0x002fce0008010881 */
[C---:B------:R-:W-:Y:S01]  /*66b0*/  HMMA.16816.F32 R20, R52.reuse, R38, R20 ;  /* 0x000000263414723c */ /* 0x040fe20000001814 */
[----:B------:R-:W1:Y:S07]  /*66c0*/  LDSM.16.MT88.4 R36, [R118+0xe800] ;  /* 0x00e800007624783b */ /* 0x000e6e0000004200 */
[C---:B------:R-:W-:Y:S08]  /*66d0*/  HMMA.16816.F32 R8, R52.reuse, R28, R8 ;  /* 0x0000001c3408723c */ /* 0x040ff00000001808 */
[C---:B------:R-:W-:Y:S01]  /*66e0*/  HMMA.16816.F32 R4, R52.reuse, R30, R4 ;  /* 0x0000001e3404723c */ /* 0x040fe20000001804 */
[----:B------:R-:W3:Y:S07]  /*66f0*/  LDSM.16.MT88.4 R28, [R117+0xe800] ;  /* 0x00e80000751c783b */ /* 0x000eee0000004200 */
[----:B----4-:R-:W-:Y:S01]  /*6700*/  HMMA.16816.F32 R44, R52, R48, R44 ;  /* 0x00000030342c723c */ /* 0x010fe2000000182c */
[----:B-----5:R-:W-:-:S02]  /*6710*/  F2FP.F16.F32.PACK_AB R48, R98, R99 ;  /* 0x000000636230723e */ /* 0x020fc400000000ff */
[----:B------:R-:W-:-:S05]  /*6720*/  F2FP.F16.F32.PACK_AB R49, R93, R96 ;  /* 0x000000605d31723e */ /* 0x000fca00000000ff */
[----:B------:R-:W-:Y:S01]  /*6730*/  HMMA.16816.F32 R40, R52, R50, R40 ;  /* 0x000000323428723c */ /* 0x000fe20000001828 */
[----:B------:R-:W-:Y:S01]  /*6740*/  F2FP.F16.F32.PACK_AB R50, R100, R95 ;  /* 0x0000005f6432723e */ /* 0x000fe200000000ff */
[----:B------:R-:W4:Y:S01]  /*6750*/  LDSM.16.MT88.4 R52, [R113+0xe800] ;  /* 0x00e800007134783b */ /* 0x000f220000004200 */
[----:B--2---:R-:W-:-:S07]  /*6760*/  F2FP.F16.F32.PACK_AB R51, R97, R92 ;  /* 0x0000005c6133723e */ /* 0x004fce00000000ff */
[C---:B------:R-:W-:Y:S08]  /*6770*/  HMMA.16816.F32 R24, R48.reuse, R32, R24 ;  /* 0x000000203018723c */ /* 0x040ff00000001818 */
[C---:B------:R-:W-:Y:S01]  /*6780*/  HMMA.16816.F32 R20, R48.reuse, R34, R20 ;  /* 0x000000223014723c */ /* 0x040fe20000001814 */
[----:B------:R-:W2:Y:S07]  /*6790*/  LDSM.16.MT88.4 R32, [R225+0xf000] ;  /* 0x00f00000e120783b */ /* 0x000eae0000004200 */
[----:B-1----:R-:W-:Y:S01]  /*67a0*/  HMMA.16816.F32 R16, R48, R36, R16 ;  /* 0x000000243010723c */ /* 0x002fe20000001810 */
[----:B------:R-:W-:-:S02]  /*67b0*/  FFMA.FTZ R36, R91, UR4, -R129 ;  /* 0x000000045b247c23 */ /* 0x000fc40008010881 */
[----:B------:R1:W-:Y:S04]  /*67c0*/  MUFU.EX2 R91, R170 ;  /* 0x000000aa005b7308 */ /* 0x0003e80000000800 */
[----:B------:R5:W4:Y:S01]  /*67d0*/  MUFU.EX2 R90, R36 ;  /* 0x00000024005a7308 */ /* 0x000b220000000800 */
[C---:B------:R-:W-:Y:S08]  /*67e0*/  HMMA.16816.F32 R12, R48.reuse, R38, R12 ;  /* 0x00000026300c723c */ /* 0x040ff0000000180c */
[----:B---3--:R-:W-:Y:S01]  /*67f0*/  HMMA.16816.F32 R8, R48, R28, R8 ;  /* 0x0000001c3008723c */ /* 0x008fe20000001808 */
[----:B-1----:R-:W-:-:S02]  /*6800*/  FFMA.FTZ R170, R85, UR4, -R123 ;  /* 0x0000000455aa7c23 */ /* 0x002fc4000801087b */
[----:B------:R1:W3:Y:S01]  /*6810*/  MUFU.EX2 R85, R166 ;  /* 0x000000a600557308 */ /* 0x0002e20000000800 */
[----:B-----5:R-:W5:Y:S03]  /*6820*/  LDSM.16.MT88.4 R36, [R117+0xf000] ;  /* 0x00f000007524783b */ /* 0x020f660000004200 */
[----:B------:R2:W3:Y:S01]  /*6830*/  MUFU.EX2 R84, R170 ;  /* 0x000000aa00547308 */ /* 0x0004e20000000800 */
[C---:B------:R-:W-:Y:S01]  /*6840*/  HMMA.16816.F32 R4, R48.reuse, R30, R4 ;  /* 0x0000001e3004723c */ /* 0x040fe20000001804 */
[----:B------:R-:W5:Y:S07]  /*6850*/  LDSM.16.MT88.4 R28, [R113+0xf000] ;  /* 0x00f00000711c783b */ /* 0x000f6e0000004200 */
[----:B----4-:R-:W-:Y:S01]  /*6860*/  HMMA.16816.F32 R44, R48, R52, R44 ;  /* 0x00000034302c723c */ /* 0x010fe2000000182c */
[----:B-1----:R-:W-:-:S02]  /*6870*/  FFMA.FTZ R166, R72, UR4, -R123 ;  /* 0x0000000448a67c23 */ /* 0x002fc4000801087b */
[----:B------:R-:W-:Y:S01]  /*6880*/  MUFU.EX2 R72, R174 ;  /* 0x000000ae00487308 */ /* 0x000fe20000000800 */
[--C-:B--2---:R-:W-:Y:S01]  /*6890*/  FFMA.FTZ R170, R78, UR4, -R129.reuse ;  /* 0x000000044eaa7c23 */ /* 0x104fe20008010881 */
[----:B------:R-:W-:-:S03]  /*68a0*/  FFMA.FTZ R78, R71, UR4, -R129 ;  /* 0x00000004474e7c23 */ /* 0x000fc60008010881 */
[----:B------:R-:W-:Y:S01]  /*68b0*/  HMMA.16816.F32 R40, R48, R54, R40 ;  /* 0x000000363028723c */ /* 0x000fe20000001828 */
[----:B------:R-:W-:Y:S01]  /*68c0*/  F2FP.F16.F32.PACK_AB R48, R90, R91 ;  /* 0x0000005b5a30723e */ /* 0x000fe200000000ff */
[----:B------:R-:W-:Y:S01]  /*68d0*/  LDSM.16.MT88.4 R52, [R118+0xf800] ;  /* 0x00f800007634783b */ /* 0x000fe20000004200 */
[----:B---3--:R-:W-:Y:S01]  /*68e0*/  F2FP.F16.F32.PACK_AB R49, R85, R88 ;  /* 0x000000585531723e */ /* 0x008fe200000000ff */
        /* <DEDUP_REMOVED lines=16> */
[----:B------:R3:W4:Y:S01]  /*69f0*/  MUFU.EX2 R82, R162 ;  /* 0x000000a200527308 */ /* 0x0007220000000800 */
[----:B-----5:R-:W-:Y:S01]  /*6a00*/  HMMA.16816.F32 R8, R48, R36, R8 ;  /* 0x000000243008723c */ /* 0x020fe20000001808 */
[----:B--2---:R-:W-:-:S02]  /*6a10*/  FFMA.FTZ R56, R77, UR4, -R123 ;  /* 0x000000044d387c23 */ /* 0x004fc4000801087b */
[----:B------:R-:W-:Y:S04]  /*6a20*/  MUFU.EX2 R79, R59 ;  /* 0x0000003b004f7308 */ /* 0x000fe80000000800 */
[----:B------:R-:W-:Y:S01]  /*6a30*/  MUFU.EX2 R80, R58 ;  /* 0x0000003a00507308 */ /* 0x000fe20000000800 */
[----:B------:R-:W-:Y:S01]  /*6a40*/  HMMA.16816.F32 R4, R48, R38, R4 ;  /* 0x000000263004723c */ /* 0x000fe20000001804 */
[----:B------:R-:W2:Y:S02]  /*6a50*/  LDSM.16.MT88.4 R36, [R117+0xf800] ;  /* 0x00f800007524783b */ /* 0x000ea40000004200 */
[----:B------:R-:W5:Y:S01]  /*6a60*/  MUFU.EX2 R77, R57 ;  /* 0x00000039004d7308 */ /* 0x000f620000000800 */
[----:B---3--:R-:W-:-:S03]  /*6a70*/  FFMA.FTZ R162, R74, UR4, -R129 ;  /* 0x000000044aa27c23 */ /* 0x008fc60008010881 */
[----:B------:R3:W-:Y:S01]  /*6a80*/  MUFU.EX2 R76, R56 ;  /* 0x00000038004c7308 */ /* 0x0007e20000000800 */
[C---:B------:R-:W-:Y:S01]  /*6a90*/  HMMA.16816.F32 R44, R48.reuse, R28, R44 ;  /* 0x0000001c302c723c */ /* 0x040fe2000000182c */
[----:B----4-:R-:W-:Y:S02]  /*6aa0*/  F2FP.F16.F32.PACK_AB R28, R82, R83 ;  /* 0x00000053521c723e */ /* 0x010fe400000000ff */
[----:B------:R-:W4:Y:S04]  /*6ab0*/  MUFU.EX2 R81, R81 ;  /* 0x0000005100517308 */ /* 0x000f280000000800 */
[----:B------:R-:W-:Y:S01]  /*6ac0*/  MUFU.EX2 R71, R162 ;  /* 0x000000a200477308 */ /* 0x000fe20000000800 */
[----:B------:R-:W-:Y:S01]  /*6ad0*/  HMMA.16816.F32 R40, R48, R30, R40 ;  /* 0x0000001e3028723c */ /* 0x000fe20000001828 */
[----:B------:R-:W2:Y:S01]  /*6ae0*/  LDSM.16.MT88.4 R48, [R113+0xf800] ;  /* 0x00f800007130783b */ /* 0x000ea20000004200 */
[----:B-----5:R-:W-:-:S02]  /*6af0*/  F2FP.F16.F32.PACK_AB R29, R77, R80 ;  /* 0x000000504d1d723e */ /* 0x020fc400000000ff */
[----:B------:R-:W-:Y:S01]  /*6b00*/  F2FP.F16.F32.PACK_AB R30, R86, R79 ;  /* 0x0000004f561e723e */ /* 0x000fe200000000ff */
[----:B---3--:R-:W-:Y:S01]  /*6b10*/  LDSM.16.MT88.4 R56, [R118+0x10000] ;  /* 0x010000007638783b */ /* 0x008fe20000004200 */
[----:B----4-:R-:W-:-:S07]  /*6b20*/  F2FP.F16.F32.PACK_AB R31, R81, R76 ;  /* 0x0000004c511f723e */ /* 0x010fce00000000ff */
[C---:B-1----:R-:W-:Y:S08]  /*6b30*/  HMMA.16816.F32 R24, R28.reuse, R32, R24 ;  /* 0x000000201c18723c */ /* 0x042ff00000001818 */
[C---:B------:R-:W-:Y:S01]  /*6b40*/  HMMA.16816.F32 R20, R28.reuse, R34, R20 ;  /* 0x000000221c14723c */ /* 0x040fe20000001814 */
[----:B------:R-:W1:Y:S07]  /*6b50*/  LDSM.16.MT88.4 R32, [R225+0x10000] ;  /* 0x01000000e120783b */ /* 0x000e6e0000004200 */
[----:B------:R-:W-:Y:S01]  /*6b60*/  HMMA.16816.F32 R16, R28, R52, R16 ;  /* 0x000000341c10723c */ /* 0x000fe20000001810 */
[----:B------:R-:W-:-:S02]  /*6b70*/  FFMA.FTZ R52, R75, UR4, -R129 ;  /* 0x000000044b347c23 */ /* 0x000fc40008010881 */
[----:B------:R3:W-:Y:S04]  /*6b80*/  MUFU.EX2 R75, R170 ;  /* 0x000000aa004b7308 */ /* 0x0007e80000000800 */
[----:B------:R4:W5:Y:S01]  /*6b90*/  MUFU.EX2 R74, R52 ;  /* 0x00000034004a7308 */ /* 0x0009620000000800 */
[C---:B------:R-:W-:Y:S08]  /*6ba0*/  HMMA.16816.F32 R12, R28.reuse, R54, R12 ;  /* 0x000000361c0c723c */ /* 0x040ff0000000180c */
[----:B--2---:R-:W-:Y:S01]  /*6bb0*/  HMMA.16816.F32 R8, R28, R36, R8 ;  /* 0x000000241c08723c */ /* 0x004fe20000001808 */
[----:B---3--:R-:W-:-:S02]  /*6bc0*/  FFMA.FTZ R170, R69, UR4, -R123 ;  /* 0x0000000445aa7c23 */ /* 0x008fc4000801087b */
[----:B------:R-:W2:Y:S01]  /*6bd0*/  MUFU.EX2 R69, R166 ;  /* 0x000000a600457308 */ /* 0x000ea20000000800 */
[----:B----4-:R-:W3:Y:S01]  /*6be0*/  LDSM.16.MT88.4 R52, [R117+0x10000] ;  /* 0x010000007534783b */ /* 0x010ee20000004200 */
[----:B-----5:R-:W-:Y:S02]  /*6bf0*/  F2FP.F16.F32.PACK_AB R36, R74, R75 ;  /* 0x0000004b4a24723e */ /* 0x020fe400000000ff */
        /* <DEDUP_REMOVED lines=14> */
[----:B------:R-:W-:Y:S01]  /*6ce0*/  FFMA.FTZ R56, R66, UR4, -R129 ;  /* 0x0000000442387c23 */ /* 0x000fe20008010881 */
[----:B------:R-:W-:Y:S01]  /*6cf0*/  FADD.FTZ R70, R176, R157 ;  /* 0x0000009db0467221 */ /* 0x000fe20000010000 */
[----:B------:R-:W-:-:S03]  /*6d00*/  FFMA.FTZ R66, R107, UR4, -R123 ;  /* 0x000000046b427c23 */ /* 0x000fc6000801087b */
[----:B------:R-:W-:Y:S01]  /*6d10*/  MUFU.EX2 R57, R57 ;  /* 0x0000003900397308 */ /* 0x000fe20000000800 */
[C---:B------:R-:W-:Y:S01]  /*6d20*/  HMMA.16816.F32 R12, R36.reuse, R58, R12 ;  /* 0x0000003a240c723c */ /* 0x040fe2000000180c */
[----:B------:R-:W-:Y:S01]  /*6d30*/  FFMA.FTZ R58, R67, UR4, -R129 ;  /* 0x00000004433a7c23 */ /* 0x000fe20008010881 */
[--C-:B------:R-:W-:Y:S01]  /*6d40*/  FFMA.FTZ R59, R64, UR4, -R123.reuse ;  /* 0x00000004403b7c23 */ /* 0x100fe2000801087b */
[----:B------:R-:W-:Y:S01]  /*6d50*/  MUFU.EX2 R56, R56 ;  /* 0x0000003800387308 */ /* 0x000fe20000000800 */
[----:B------:R-:W-:Y:S01]  /*6d60*/  FADD.FTZ R70, R165, R70 ;  /* 0x00000046a5467221 */ /* 0x000fe20000010000 */
[--C-:B------:R-:W-:Y:S01]  /*6d70*/  FFMA.FTZ R64, R103, UR4, -R123.reuse ;  /* 0x0000000467407c23 */ /* 0x100fe2000801087b */
[--C-:B------:R-:W-:Y:S01]  /*6d80*/  FFMA.FTZ R67, R101, UR4, -R123.reuse ;  /* 0x0000000465437c23 */ /* 0x100fe2000801087b */
[----:B------:R-:W4:Y:S01]  /*6d90*/  MUFU.EX2 R58, R58 ;  /* 0x0000003a003a7308 */ /* 0x000f220000000800 */
        /* <DEDUP_REMOVED lines=8> */
[----:B------:R-:W5:Y:S01]  /*6e20*/  MUFU.EX2 R59, R59 ;  /* 0x0000003b003b7308 */ /* 0x000f620000000800 */
        /* <DEDUP_REMOVED lines=8> */
[----:B----4-:R-:W-:Y:S01]  /*6eb0*/  F2FP.F16.F32.PACK_AB R36, R58, R57 ;  /* 0x000000393a24723e */ /* 0x010fe200000000ff */
[----:B------:R-:W4:Y:S01]  /*6ec0*/  MUFU.EX2 R63, R63 ;  /* 0x0000003f003f7308 */ /* 0x000f220000000800 */
[----:B-----5:R-:W-:Y:S01]  /*6ed0*/  F2FP.F16.F32.PACK_AB R37, R59, R52 ;  /* 0x000000343b25723e */ /* 0x020fe200000000ff */
[----:B-1----:R-:W-:Y:S01]  /*6ee0*/  FFMA.FTZ R61, R102, UR4, -R129 ;  /* 0x00000004663d7c23 */ /* 0x002fe20008010881 */
[----:B------:R-:W-:Y:S01]  /*6ef0*/  F2FP.F16.F32.PACK_AB R38, R53, R56 ;  /* 0x000000383526723e */ /* 0x000fe200000000ff */
[----:B------:R-:W-:Y:S01]  /*6f00*/  FADD.FTZ R102, R178, R161 ;  /* 0x000000a1b2667221 */ /* 0x000fe20000010000 */
[----:B------:R-:W-:Y:S01]  /*6f10*/  MUFU.EX2 R62, R62 ;  /* 0x0000003e003e7308 */ /* 0x000fe20000000800 */
[----:B--2---:R-:W-:-:S02]  /*6f20*/  F2FP.F16.F32.PACK_AB R39, R55, R54 ;  /* 0x000000363727723e */ /* 0x004fc400000000ff */
[----:B------:R-:W-:Y:S01]  /*6f30*/  FADD.FTZ R102, R169, R102 ;  /* 0x00000066a9667221 */ /* 0x000fe20000010000 */
[----:B------:R-:W-:Y:S03]  /*6f40*/  MUFU.EX2 R61, R61 ;  /* 0x0000003d003d7308 */ /* 0x000fe60000000800 */
[----:B------:R-:W-:Y:S01]  /*6f50*/  FADD.FTZ R167, R167, R102 ;  /* 0x00000066a7a77221 */ /* 0x000fe20000010000 */
[C---:B------:R-:W-:Y:S01]  /*6f60*/  HMMA.16816.F32 R24, R36.reuse, R32, R24 ;  /* 0x000000202418723c */ /* 0x040fe20000001818 */
[----:B------:R-:W-:Y:S02]  /*6f70*/  MUFU.EX2 R64, R64 ;  /* 0x0000004000407308 */ /* 0x000fe40000000800 */
[----:B------:R-:W-:Y:S02]  /*6f80*/  FADD.FTZ R182, R182, R167 ;  /* 0x000000a7b6b67221 */ /* 0x000fe40000010000 */
[----:B------:R-:W1:Y:S02]  /*6f90*/  MUFU.EX2 R67, R67 ;  /* 0x0000004300437308 */ /* 0x000e640000000800 */
[----:B------:R-:W-:Y:S01]  /*6fa0*/  FADD.FTZ R173, R173, R182 ;  /* 0x000000b6adad7221 */ /* 0x000fe20000010000 */
[----:B------:R-:W-:Y:S01]  /*6fb0*/  HMMA.16816.F32 R20, R36, R34, R20 ;  /* 0x000000222414723c */ /* 0x000fe20000001814 */
[----:B------:R-:W2:Y:S01]  /*6fc0*/  LDSM.16.MT88.4 R32, [R113+0x10800] ;  /* 0x010800007120783b */ /* 0x000ea20000004200 */
[----:B------:R-:W-:Y:S01]  /*6fd0*/  MUFU.EX2 R65, R65 ;  /* 0x0000004100417308 */ /* 0x000fe20000000800 */
[----:B------:R-:W-:-:S03]  /*6fe0*/  FADD.FTZ R196, R196, R173 ;  /* 0x000000adc4c47221 */ /* 0x000fc60000010000 */
[----:B------:R-:W5:Y:S01]  /*6ff0*/  MUFU.EX2 R66, R66 ;  /* 0x0000004200427308 */ /* 0x000f620000000800 */
[----:B------:R-:W-:Y:S01]  /*7000*/  FADD.FTZ R177, R177, R196 ;  /* 0x000000c4b1b17221 */ /* 0x000fe20000010000 */
[----:B------:R-:W-:Y:S03]  /*7010*/  HMMA.16816.F32 R16, R36, R48, R16 ;  /* 0x000000302410723c */ /* 0x000fe60000001810 */
[----:B------:R-:W-:-:S04]  /*7020*/  FADD.FTZ R198, R198, R177 ;  /* 0x000000b1c6c67221 */ /* 0x000fc80000010000 */
[----:B------:R-:W-:Y:S01]  /*7030*/  FADD.FTZ R183, R183, R198 ;  /* 0x000000c6b7b77221 */ /* 0x000fe20000010000 */
[----:B------:R-:W-:Y:S01]  /*7040*/  HMMA.16816.F32 R12, R36, R50, R12 ;  /* 0x00000032240c723c */ /* 0x000fe2000000180c */
[----:B------:R-:W5:Y:S02]  /*7050*/  LDSM.16.MT88.4 R48, [R118+0x11000] ;  /* 0x011000007630783b */ /* 0x000f640000004200 */
[----:B------:R-:W-:-:S05]  /*7060*/  FADD.FTZ R184, R184, R183 ;  /* 0x000000b7b8b87221 */ /* 0x000fca0000010000 */
[C---:B---3--:R-:W-:Y:S08]  /*7070*/  HMMA.16816.F32 R8, R36.reuse, R28, R8 ;  /* 0x0000001c2408723c */ /* 0x048ff00000001808 */
[C---:B------:R-:W-:Y:S01]  /*7080*/  HMMA.16816.F32 R4, R36.reuse, R30, R4 ;  /* 0x0000001e2404723c */ /* 0x040fe20000001804 */
[----:B------:R-:W3:Y:S07]  /*7090*/  LDSM.16.MT88.4 R28, [R225+0x11000] ;  /* 0x01100000e11c783b */ /* 0x000eee0000004200 */
[----:B--2---:R-:W-:Y:S01]  /*70a0*/  HMMA.16816.F32 R44, R36, R32, R44 ;  /* 0x00000020242c723c */ /* 0x004fe2000000182c */
[----:B------:R-:W-:-:S04]  /*70b0*/  FADD.FTZ R33, R163, R70 ;  /* 0x00000046a3217221 */ /* 0x000fc80000010000 */
[----:B------:R-:W-:-:S03]  /*70c0*/  FADD.FTZ R33, R180, R33 ;  /* 0x00000021b4217221 */ /* 0x000fc60000010000 */
[----:B------:R-:W-:Y:S01]  /*70d0*/  HMMA.16816.F32 R40, R36, R34, R40 ;  /* 0x000000222428723c */ /* 0x000fe20000001828 */
[----:B------:R-:W-:Y:S01]  /*70e0*/  FADD.FTZ R192, R192, R33 ;  /* 0x00000021c0c07221 */ /* 0x000fe20000010000 */
[----:B----4-:R-:W-:Y:S01]  /*70f0*/  F2FP.F16.F32.PACK_AB R36, R63, R60 ;  /* 0x0000003c3f24723e */ /* 0x010fe200000000ff */
[----:B------:R-:W2:Y:S01]  /*7100*/  LDSM.16.MT88.4 R32, [R117+0x11000] ;  /* 0x011000007520783b */ /* 0x000ea20000004200 */
[----:B-1----:R-:W-:Y:S01]  /*7110*/  F2FP.F16.F32.PACK_AB R37, R67, R64 ;  /* 0x000000404325723e */ /* 0x002fe200000000ff */
[----:B------:R-:W-:Y:S01]  /*7120*/  FADD.FTZ R171, R171, R192 ;  /* 0x000000c0abab7221 */ /* 0x000fe20000010000 */
[----:B------:R-:W-:Y:S02]  /*7130*/  F2FP.F16.F32.PACK_AB R38, R62, R61 ;  /* 0x0000003d3e26723e */ /* 0x000fe400000000ff */
[----:B-----5:R-:W-:Y:S01]  /*7140*/  F2FP.F16.F32.PACK_AB R39, R66, R65 ;  /* 0x000000414227723e */ /* 0x020fe200000000ff */
        /* <DEDUP_REMOVED lines=8> */
[C---:B------:R-:W-:Y:S02]  /*71d0*/  HMMA.16816.F32 R12, R36.reuse, R50, R12 ;  /* 0x00000032240c723c */ /* 0x040fe4000000180c */
[----:B------:R-:W-:Y:S01]  /*71e0*/  FADD.FTZ R181, R181, R200 ;  /* 0x000000c8b5b57221 */ /* 0x000fe20000010000 */
[----:B------:R-:W1:Y:S03]  /*71f0*/  MUFU.EX2 R49, R49 ;  /* 0x0000003100317308 */ /* 0x000e660000000800 */
[----:B------:R-:W-:Y:S02]  /*7200*/  FADD.FTZ R181, R190, R181 ;  /* 0x000000b5beb57221 */ /* 0x000fe40000010000 */
[----:B---3--:R-:W-:Y:S01]  /*7210*/  HMMA.16816.F32 R24, R36, R28, R24 ;  /* 0x0000001c2418723c */ /* 0x008fe20000001818 */
[----:B------:R-:W-:Y:S01]  /*7220*/  FADD.FTZ R29, R185, R184 ;  /* 0x000000b8b91d7221 */ /* 0x000fe20000010000 */
[----:B------:R-:W-:-:S03]  /*7230*/  FADD.FTZ R172, R172, R181 ;  /* 0x000000b5acac7221 */ /* 0x000fc60000010000 */
[----:B------:R-:W-:Y:S01]  /*7240*/  FADD.FTZ R29, R186, R29 ;  /* 0x0000001dba1d7221 */ /* 0x000fe20000010000 */
[----:B------:R-:W-:Y:S02]  /*7250*/  FADD.FTZ R187, R187, R172 ;  /* 0x000000acbbbb7221 */ /* 0x000fe40000010000 */
[C---:B------:R-:W-:Y:S01]  /*7260*/  HMMA.16816.F32 R20, R36.reuse, R30, R20 ;  /* 0x0000001e2414723c */ /* 0x040fe20000001814 */
[----:B------:R-:W-:Y:S01]  /*7270*/  FADD.FTZ R164, R164, R29 ;  /* 0x0000001da4a47221 */ /* 0x000fe20000010000 */
[----:B------:R-:W-:Y:S01]  /*7280*/  FADD.FTZ R168, R168, R187 ;  /* 0x000000bba8a87221 */ /* 0x000fe20000010000 */
[----:B------:R-:W3:Y:S01]  /*7290*/  LDSM.16.MT88.4 R28, [R113+0x11000] ;  /* 0x01100000711c783b */ /* 0x000ee20000004200 */
[----:B-1----:R-:W-:Y:S01]  /*72a0*/  F2FP.F16.F32.PACK_AB R155, R242, R49 ;  /* 0x00000031f29b723e */ /* 0x002fe200000000ff */
[----:B------:R-:W-:Y:S01]  /*72b0*/  FADD.FTZ R191, R191, R164 ;  /* 0x000000a4bfbf7221 */ /* 0x000fe20000010000 */
[----:B------:R-:W-:Y:S01]  /*72c0*/  FADD.FTZ R168, R189, R168 ;  /* 0x000000a8bda87221 */ /* 0x000fe20000010000 */
[----:B------:R-:W1:Y:S01]  /*72d0*/  LDSM.16.MT88.4 R112, [R113+0x11800] ;  /* 0x011800007170783b */ /* 0x000e620000004200 */
[----:B--2---:R-:W-:Y:S01]  /*72e0*/  HMMA.16816.F32 R8, R36, R32, R8 ;  /* 0x000000202408723c */ /* 0x004fe20000001808 */
[----:B------:R-:W-:Y:S01]  /*72f0*/  FADD.FTZ R160, R160, R191 ;  /* 0x000000bfa0a07221 */ /* 0x000fe20000010000 */
[----:B------:R-:W-:Y:S01]  /*7300*/  FADD.FTZ R99, R99, R168 ;  /* 0x000000a863637221 */ /* 0x000fe20000010000 */
[--C-:B------:R-:W-:Y:S01]  /*7310*/  FFMA.FTZ R32, R111, UR4, -R129.reuse ;  /* 0x000000046f207c23 */ /* 0x100fe20008010881 */
[----:B------:R-:W-:Y:S01]  /*7320*/  FFMA.FTZ R33, R110, UR4, -R129 ;  /* 0x000000046e217c23 */ /* 0x000fe20008010881 */
[----:B------:R-:W-:Y:S01]  /*7330*/  FADD.FTZ R193, R193, R160 ;  /* 0x000000a0c1c17221 */ /* 0x000fe20000010000 */
[----:B------:R-:W-:-:S02]  /*7340*/  FADD.FTZ R98, R98, R99 ;  /* 0x0000006362627221 */ /* 0x000fc40000010000 */
[----:B------:R-:W-:Y:S01]  /*7350*/  HMMA.16816.F32 R4, R36, R34, R4 ;  /* 0x000000222404723c */ /* 0x000fe20000001804 */
[----:B------:R-:W-:Y:S01]  /*7360*/  FADD.FTZ R96, R96, R193 ;  /* 0x000000c160607221 */ /* 0x000fe20000010000 */
[----:B------:R-:W-:Y:S01]  /*7370*/  FADD.FTZ R95, R95, R98 ;  /* 0x000000625f5f7221 */ /* 0x000fe20000010000 */
[----:B------:R-:W-:Y:S01]  /*7380*/  FFMA.FTZ R35, R106, UR4, -R123 ;  /* 0x000000046a237c23 */ /* 0x000fe2000801087b */
[----:B------:R-:W-:Y:S01]  /*7390*/  MUFU.EX2 R32, R32 ;  /* 0x0000002000207308 */ /* 0x000fe20000000800 */
[----:B------:R-:W-:Y:S01]  /*73a0*/  FADD.FTZ R93, R93, R96 ;  /* 0x000000605d5d7221 */ /* 0x000fe20000010000 */
[----:B------:R-:W-:Y:S02]  /*73b0*/  FADD.FTZ R100, R100, R95 ;  /* 0x0000005f64647221 */ /* 0x000fe40000010000 */
[----:B------:R-:W2:Y:S01]  /*73c0*/  MUFU.EX2 R33, R33 ;  /* 0x0000002100217308 */ /* 0x000ea20000000800 */
[----:B------:R-:W-:Y:S01]  /*73d0*/  FADD.FTZ R92, R92, R93 ;  /* 0x0000005d5c5c7221 */ /* 0x000fe20000010000 */
[----:B------:R-:W-:-:S02]  /*73e0*/  FADD.FTZ R91, R91, R100 ;  /* 0x000000645b5b7221 */ /* 0x000fc40000010000 */
[----:B------:R-:W4:Y:S01]  /*73f0*/  MUFU.EX2 R34, R109 ;  /* 0x0000006d00227308 */ /* 0x000f220000000800 */
[----:B------:R-:W-:Y:S01]  /*7400*/  FADD.FTZ R97, R97, R92 ;  /* 0x0000005c61617221 */ /* 0x000fe20000010000 */
[----:B------:R-:W-:Y:S02]  /*7410*/  FADD.FTZ R90, R90, R91 ;  /* 0x0000005b5a5a7221 */ /* 0x000fe40000010000 */
[----:B------:R-:W5:Y:S01]  /*7420*/  MUFU.EX2 R35, R35 ;  /* 0x0000002300237308 */ /* 0x000f620000000800 */
[----:B------:R-:W-:Y:S01]  /*7430*/  FADD.FTZ R88, R88, R97 ;  /* 0x0000006158587221 */ /* 0x000fe20000010000 */
[----:B------:R-:W-:-:S03]  /*7440*/  FADD.FTZ R87, R87, R90 ;  /* 0x0000005a57577221 */ /* 0x000fc60000010000 */
[----:B------:R-:W-:Y:S01]  /*7450*/  FADD.FTZ R85, R85, R88 ;  /* 0x0000005855557221 */ /* 0x000fe20000010000 */
[----:B------:R-:W-:Y:S01]  /*7460*/  FADD.FTZ R94, R94, R87 ;  /* 0x000000575e5e7221 */ /* 0x000fe20000010000 */
[----:B--2---:R-:W-:Y:S02]  /*7470*/  F2FP.F16.F32.PACK_AB R152, R33, R32 ;  /* 0x000000202198723e */ /* 0x004fe400000000ff */
[----:B------:R-:W-:Y:S01]  /*7480*/  FADD.FTZ R84, R84, R85 ;  /* 0x0000005554547221 */ /* 0x000fe20000010000 */
[----:B------:R-:W-:Y:S01]  /*7490*/  FADD.FTZ R83, R83, R94 ;  /* 0x0000005e53537221 */ /* 0x000fe20000010000 */
[----:B----4-:R-:W-:Y:S01]  /*74a0*/  F2FP.F16.F32.PACK_AB R154, R241, R34 ;  /* 0x00000022f19a723e */ /* 0x010fe200000000ff */
[----:B---3--:R-:W-:Y:S01]  /*74b0*/  HMMA.16816.F32 R44, R36, R28, R44 ;  /* 0x0000001c242c723c */ /* 0x008fe2000000182c */
[----:B------:R-:W-:Y:S01]  /*74c0*/  FADD.FTZ R89, R89, R84 ;  /* 0x0000005459597221 */ /* 0x000fe20000010000 */
[----:B------:R-:W-:Y:S01]  /*74d0*/  FADD.FTZ R82, R82, R83 ;  /* 0x0000005352527221 */ /* 0x000fe20000010000 */
[----:B-----5:R-:W-:-:S02]  /*74e0*/  F2FP.F16.F32.PACK_AB R153, R48, R35 ;  /* 0x000000233099723e */ /* 0x020fc400000000ff */
        /* <DEDUP_REMOVED lines=45> */
[----:B------:R-:W-:-:S04]  /*77c0*/  FADD.FTZ R49, R49, R48 ;  /* 0x0000003031317221 */ /* 0x000fc80000010000 */
[----:B------:R-:W-:Y:S01]  /*77d0*/  FADD.FTZ R242, R242, R49 ;  /* 0x00000031f2f27221 */ /* 0x000fe20000010000 */
[----:B------:R-:W-:Y:S10]  /*77e0*/  @!P1 BRA `(.L_x_1953) ;  /* 0x0000004c00d49947 */ /* 0x000ff40003800000 */
[----:B------:R-:W1:Y:S01]  /*77f0*/  S2UR UR5, SR_CgaCtaId ;  /* 0x00000000000579c3 */ /* 0x000e620000008800 */
[----:B------:R-:W-:Y:S01]  /*7800*/  UISETP.NE.U32.AND UP0, UPT, UR12, URZ, UPT ;  /* 0x000000ff0c00728c */ /* 0x000fe2000bf05070 */
[----:B------:R-:W-:Y:S01]  /*7810*/  MOV R166, 0x20 ;  /* 0x0000002000a67802 */ /* 0x000fe20000000f00 */
[----:B------:R-:W-:Y:S01]  /*7820*/  IMAD.MOV.U32 R165, RZ, RZ, R0 ;  /* 0x000000ffffa57224 */ /* 0x000fe200078e0000 */
[----:B------:R-:W-:Y:S01]  /*7830*/  UMOV UR10, 0x400 ;  /* 0x00000400000a7882 */ /* 0x000fe20000000000 */
[----:B------:R-:W-:Y:S01]  /*7840*/  UISETP.NE.AND.EX UP0, UPT, UR13, URZ, UPT, UP0 ;  /* 0x000000ff0d00728c */ /* 0x000fe2000bf05300 */
[----:B------:R-:W-:Y:S01]  /*7850*/  IMAD.MOV.U32 R3, RZ, RZ, R2 ;  /* 0x000000ffff037224 */ /* 0x000fe200078e0002 */
[----:B------:R-:W-:Y:S01]  /*7860*/  SEL R166, R166, 0xffffffe0, !P2 ;  /* 0xffffffe0a6a67807 */ /* 0x000fe20005000000 */
[----:B------:R-:W-:Y:S01]  /*7870*/  IMAD.MOV.U32 R236, RZ, RZ, RZ ;  /* 0x000000ffffec7224 */ /* 0x000fe200078e00ff */
[----:B------:R-:W2:Y:S02]  /*7880*/  LDCU UR4, c[0x0][0x45c] ;  /* 0x00008b80ff0477ac */ /* 0x000ea40008000800 */
[----:B------:R-:W-:Y:S01]  /*7890*/  PLOP3.LUT P1, PT, PT, PT, UP0, 0x80, 0x8 ;  /* 0x000000000008781c */ /* 0x000fe20003f2f008 */
[----:B------:R-:W3:Y:S01]  /*78a0*/  LDCU.64 UR8, c[0x0][0x3a8] ;  /* 0x00007500ff0877ac */ /* 0x000ee20008000a00 */
[----:B------:R-:W4:Y:S01]  /*78b0*/  LDCU.64 UR6, c[0x0][0x3a0] ;  /* 0x00007400ff0677ac */ /* 0x000f220008000a00 */
[----:B-1----:R-:W-:Y:S01]  /*78c0*/  ULEA UR5, UR5, UR10, 0x18 ;  /* 0x0000000a05057291 */ /* 0x002fe2000f8ec0ff */
[----:B------:R-:W-:-:S02]  /*78d0*/  IADD3 R234, PT, PT, R225, 0xa000, RZ ;  /* 0x0000a000e1ea7810 */ /* 0x000fc40007ffe0ff */
[----:B--2---:R-:W-:-:S09]  /*78e0*/  IADD3 R166, PT, PT, R166, R225, RZ ;  /* 0x000000e1a6a67210 */ /* 0x004fd20007ffe0ff */
.L_x_1957:
[----:B------:R-:W-:Y:S01]  /*78f0*/  @!P1 IADD3 R5, P0, PT, RZ, -R236, RZ ;  /* 0x800000ecff059210 */ /* 0x000fe20007f1e0ff */
[----:B------:R-:W1:Y:S01]  /*7900*/  S2R R224, SR_TID.X ;  /* 0x0000000000e07919 */ /* 0x000e620000002100 */
[----:B------:R-:W-:Y:S01]  /*7910*/  MOV R2, R232 ;  /* 0x000000e800027202 */ /* 0x000fe20000000f00 */
[----:B------:R-:W2:Y:S01]  /*7920*/  @!P1 LDC R40, c[0x0][0x3c0] ;  /* 0x0000f000ff289b82 */ /* 0x000ea20000000800 */
[----:B------:R-:W-:Y:S07]  /*7930*/  DEPBAR.LE SB0, 0x0 ;  /* 0x000080000000791a */ /* 0x000fee0000000000 */
[----:B------:R-:W-:Y:S01]  /*7940*/  BAR.SYNC.DEFER_BLOCKING 0x0 ;  /* 0x0000000000007b1d */ /* 0x000fe20000010000 */
[----:B------:R-:W-:Y:S01]  /*7950*/  IMAD.MOV.U32 R0, RZ, RZ, R233 ;  /* 0x000000ffff007224 */ /* 0x000fe200078e00e9 */
[----:B-1----:R-:W-:Y:S06]  /*7960*/  SHF.L.U32 R171, R224, 0x6, RZ ;  /* 0x00000006e0ab7819 */ /* 0x002fec00000006ff */
[----:B------:R-:W1:Y:S01]  /*7970*/  LDC R43, c[0x0][0x3c4] ;  /* 0x0000f100ff2b7b82 */ /* 0x000e620000000800 */
[----:B--2---:R-:W-:Y:S04]  /*7980*/  @!P1 IMAD.SHL.U32 R4, R40, 0x100, RZ ;  /* 0x0000010028049824 */ /* 0x004fe800078e00ff */
[----:B------:R-:W-:Y:S05]  /*7990*/  @!P1 IMAD.X R4, RZ, RZ, ~R4, P0 ;  /* 0x000000ffff049224 */ /* 0x000fea00000e0e04 */
[----:B------:R-:W-:Y:S04]  /*79a0*/  @!P1 SHF.R.S64 R5, R5, 0x1f, R4 ;  /* 0x0000001f05059819 */ /* 0x000fe80000001004 */
[----:B------:R-:W-:Y:S04]  /*79b0*/  @!P1 IADD3 R232, P0, PT, R232, R5, RZ ;  /* 0x00000005e8e89210 */ /* 0x000fe80007f1e0ff */
[----:B------:R-:W-:Y:S01]  /*79c0*/  @!P1 LEA.HI.X.SX32 R233, R4, R233, 0x1, P0 ;  /* 0x000000e904e99211 */ /* 0x000fe200000f0eff */
[----:B------:R-:W-:Y:S08]  /*79d0*/  @!P1 BRA `(.L_x_1954) ;  /* 0x0000000000f49947 */ /* 0x000ff00003800000 */
[----:B------:R-:W2:Y:S01]  /*79e0*/  LDC R5, c[0x0][0x4f0] ;  /* 0x00013c00ff057b82 */ /* 0x000ea20000000800 */
[----:B------:R-:W-:Y:S07]  /*79f0*/  IABS R10, R240 ;  /* 0x000000f0000a7213 */ /* 0x000fee0000000000 */
[----:B------:R-:W5:Y:S01]  /*7a00*/  LDC.64 R40, c[0x0][0x3c0] ;  /* 0x0000f000ff287b82 */ /* 0x000f620000000a00 */
[-C--:B--2---:R-:W-:Y:S04]  /*7a10*/  IABS R4, R5.reuse ;  /* 0x0000000500047213 */ /* 0x084fe80000000000 */
[----:B------:R-:W2:Y:S10]  /*7a20*/  I2F.RP R9, R4 ;  /* 0x0000000400097306 */ /* 0x000eb40000209400 */
[----:B--2---:R-:W2:Y:S02]  /*7a30*/  MUFU.RCP R6, R9 ;  /* 0x0000000900067308 */ /* 0x004ea40000001000 */
[----:B--2---:R-:W-:Y:S02]  /*7a40*/  VIADD R12, R6, 0xffffffe ;  /* 0x0ffffffe060c7836 */ /* 0x004fe40000000000 */
[----:B------:R-:W-:Y:S06]  /*7a50*/  VIADD R6, R240, 0xffffff00 ;  /* 0xffffff00f0067836 */ /* 0x000fec0000000000 */
[----:B------:R-:W2:Y:S01]  /*7a60*/  F2I.FTZ.U32.TRUNC.NTZ R13, R12 ;  /* 0x0000000c000d7305 */ /* 0x000ea2000021f000 */
[----:B------:R-:W-:Y:S02]  /*7a70*/  IABS R8, R6 ;  /* 0x0000000600087213 */ /* 0x000fe40000000000 */
[----:B------:R-:W-:Y:S04]  /*7a80*/  LOP3.LUT R6, R6, R5, RZ, 0x3c, !PT ;  /* 0x0000000506067212 */ /* 0x000fe800078e3cff */
[----:B------:R-:W-:Y:S01]  /*7a90*/  ISETP.GE.AND P0, PT, R6, RZ, PT ;  /* 0x000000ff0600720c */ /* 0x000fe20003f06270 */
[--C-:B--2---:R-:W-:Y:S01]  /*7aa0*/  IMAD.MOV R7, RZ, RZ, -R13.reuse ;  /* 0x000000ffff077224 */ /* 0x104fe200078e0a0d */
        /* <DEDUP_REMOVED lines=33> */
[----:B------:R-:W2:Y:S03]  /*7cc0*/  LDG.E R7, desc[UR26][R16.64] ;  /* 0x0000001a10077981 */ /* 0x000ea6000c1e1900 */
[----:B------:R-:W-:Y:S01]  /*7cd0*/  SHF.R.S32.HI R9, RZ, 0x1f, R5 ;  /* 0x0000001fff097819 */ /* 0x000fe20000011405 */
[----:B------:R-:W2:Y:S04]  /*7ce0*/  LDG.E R4, desc[UR26][R14.64] ;  /* 0x0000001a0e047981 */ /* 0x000ea8000c1e1900 */
[-C--:B-----5:R-:W-:Y:S02]  /*7cf0*/  IMAD R6, R9, R40.reuse, RZ ;  /* 0x0000002809067224 */ /* 0x0a0fe400078e02ff */
[C---:B------:R-:W-:Y:S04]  /*7d00*/  IMAD.WIDE.U32 R8, R5.reuse, R40, RZ ;  /* 0x0000002805087225 */ /* 0x040fe800078e00ff */
[----:B------:R-:W-:Y:S05]  /*7d10*/  IMAD R6, R5, R41, R6 ;  /* 0x0000002905067224 */ /* 0x000fea00078e0206 */
[----:B------:R-:W-:Y:S01]  /*7d20*/  IADD3 R9, PT, PT, R9, R6, RZ ;  /* 0x0000000609097210 */ /* 0x000fe20007ffe0ff */
[----:B--2---:R-:W-:Y:S04]  /*7d30*/  IMAD.IADD R7, R7, 0x1, -R4 ;  /* 0x0000000107077824 */ /* 0x004fe800078e0a04 */
[C---:B---3--:R-:W-:Y:S01]  /*7d40*/  IMAD.WIDE.U32 R8, R7.reuse, UR8, R8 ;  /* 0x0000000807087c25 */ /* 0x048fe2000f8e0008 */
[----:B------:R-:W-:Y:S02]  /*7d50*/  SHF.R.S32.HI R4, RZ, 0x1f, R7 ;  /* 0x0000001fff047819 */ /* 0x000fe40000011407 */
[----:B------:R-:W-:Y:S03]  /*7d60*/  LEA R232, P0, R8, R2, 0x1 ;  /* 0x0000000208e87211 */ /* 0x000fe600078008ff */
[----:B------:R-:W-:Y:S04]  /*7d70*/  IMAD R4, R4, UR8, RZ ;  /* 0x0000000804047c24 */ /* 0x000fe8000f8e02ff */
[----:B------:R-:W-:Y:S04]  /*7d80*/  IMAD R4, R7, UR9, R4 ;  /* 0x0000000907047c24 */ /* 0x000fe8000f8e0204 */
[----:B------:R-:W-:Y:S05]  /*7d90*/  IMAD.IADD R233, R9, 0x1, R4 ;  /* 0x0000000109e97824 */ /* 0x000fea00078e0204 */
[----:B------:R-:W-:Y:S07]  /*7da0*/  LEA.HI.X R233, R8, R0, R233, 0x1, P0 ;  /* 0x0000000008e97211 */ /* 0x000fee00000f0ce9 */
.L_x_1954:
[C---:B------:R-:W-:Y:S01]  /*7db0*/  IMAD.SHL.U32 R164, R224.reuse, 0x8, RZ ;  /* 0x00000008e0a47824 */ /* 0x040fe200078e00ff */
[C---:B------:R-:W-:Y:S01]  /*7dc0*/  LOP3.LUT R243, R224.reuse, 0x38, RZ, 0xc0, !PT ;  /* 0x00000038e0f37812 */ /* 0x040fe200078ec0ff */
[----:B------:R-:W-:Y:S01]  /*7dd0*/  IMAD.SHL.U32 R41, R224, 0x20, RZ ;  /* 0x00000020e0297824 */ /* 0x000fe200078e00ff */
[----:B------:R-:W-:Y:S01]  /*7de0*/  LOP3.LUT R169, R171, 0x1c0, RZ, 0xc0, !PT ;  /* 0x000001c0aba97812 */ /* 0x000fe200078ec0ff */
[----:B------:R-:W-:Y:S01]  /*7df0*/  IMAD.MOV.U32 R229, RZ, RZ, 0x20 ;  /* 0x00000020ffe57424 */ /* 0x000fe200078e00ff */
[--C-:B------:R-:W-:Y:S01]  /*7e00*/  LOP3.LUT R243, R243, 0x1f8, R164.reuse, 0x78, !PT ;  /* 0x000001f8f3f37812 */ /* 0x100fe200078e78a4 */
[----:B------:R-:W-:Y:S01]  /*7e10*/  VIADD R235, R235, 0xffffffff ;  /* 0xffffffffebeb7836 */ /* 0x000fe20000000000 */
[----:B------:R-:W-:Y:S01]  /*7e20*/  LOP3.LUT R226, R41, 0x7c00, RZ, 0xc0, !PT ;  /* 0x00007c0029e27812 */ /* 0x000fe200078ec0ff */
[C---:B------:R-:W-:Y:S01]  /*7e30*/  IMAD.SHL.U32 R41, R40.reuse, 0x20, RZ ;  /* 0x0000002028297824 */ /* 0x040fe200078e00ff */
        /* <DEDUP_REMOVED lines=17> */
[----:B------:R-:W-:Y:S02]  /*7f50*/  LOP3.LUT R167, R226, 0x200, R171, 0xf8, !PT ;  /* 0x00000200e2a77812 */ /* 0x000fe400078ef8ab */
[----:B------:R2:W-:Y:S01]  /*7f60*/  LDGSTS.E.BYPASS.LTC128B.128 [R243+0xb000], desc[UR26][R44.64] ;  /* 0x0b0000002cf37fae */ /* 0x0005e2000b981a1a */
[-C--:B------:R-:W-:Y:S01]  /*7f70*/  IADD3 R50, P0, PT, R46, R41.reuse, RZ ;  /* 0x000000292e327210 */ /* 0x080fe20007f1e0ff */
[--C-:B------:R-:W-:Y:S01]  /*7f80*/  IMAD.X R47, R49, 0x1, R40.reuse, P2 ;  /* 0x00000001312f7824 */ /* 0x100fe200010e0628 */
[----:B------:R-:W-:Y:S02]  /*7f90*/  LOP3.LUT R0, R227, 0x8, RZ, 0xc0, !PT ;  /* 0x00000008e3007812 */ /* 0x000fe400078ec0ff */
        /* <DEDUP_REMOVED lines=14> */
[--C-:B------:R-:W-:Y:S01]  /*8080*/  IMAD.X R57, R55, 0x1, R40.reuse, P2 ;  /* 0x0000000137397824 */ /* 0x100fe200010e0628 */
[----:B------:R-:W-:Y:S02]  /*8090*/  LEA R0, R0, UR5, 0x1 ;  /* 0x0000000500007c11 */ /* 0x000fe4000f8e08ff */
[----:B------:R-:W-:Y:S01]  /*80a0*/  LDGSTS.E.BYPASS.LTC128B.128 [R243+0xd800], desc[UR26][R54.64] ;  /* 0x0d80000036f37fae */ /* 0x000fe2000b981a1a */
[----:B------:R-:W-:Y:S01]  /*80b0*/  IMAD R167, R2, 0x2, R167 ;  /* 0x0000000202a77824 */ /* 0x000fe200078e02a7 */
[-C--:B-1----:R-:W-:Y:S03]  /*80c0*/  IADD3 R42, P0, PT, R56, R41.reuse, RZ ;  /* 0x00000029382a7210 */ /* 0x082fe60007f1e0ff */
[----:B------:R-:W-:Y:S01]  /*80d0*/  LDGSTS.E.BYPASS.LTC128B.128 [R243+0xe000], desc[UR26][R56.64] ;  /* 0x0e00000038f37fae */ /* 0x000fe2000b981a1a */
[----:B------:R-:W-:Y:S01]  /*80e0*/  VIADD R2, R167, UR5 ;  /* 0x00000005a7027c36 */ /* 0x000fe20008000000 */
[-C--:B--2---:R-:W-:Y:S01]  /*80f0*/  IADD3 R44, P2, PT, R42, R41.reuse, RZ ;  /* 0x000000292a2c7210 */ /* 0x084fe20007f5e0ff */
[--C-:B------:R-:W-:Y:S03]  /*8100*/  IMAD.X R43, R57, 0x1, R40.reuse, P0 ;  /* 0x00000001392b7824 */ /* 0x100fe600000e0628 */
[-C--:B-----5:R-:W-:Y:S01]  /*8110*/  IADD3 R48, P0, PT, R44, R41.reuse, RZ ;  /* 0x000000292c307210 */ /* 0x0a0fe20007f1e0ff */
        /* <DEDUP_REMOVED lines=14> */
[----:B------:R-:W-:Y:S01]  /*8200*/  ISETP.GT.AND P2, PT, R235, R228, PT ;  /* 0x000000e4eb00720c */ /* 0x000fe20003f44270 */
[----:B------:R-:W-:Y:S03]  /*8210*/  IMAD.X R53, R51, 0x1, R40, P0 ;  /* 0x0000000133357824 */ /* 0x000fe600000e0628 */
[----:B------:R3:W-:Y:S01]  /*8220*/  LDGSTS.E.BYPASS.LTC128B.128 [R243+0x11000], desc[UR26][R50.64] ;  /* 0x1100000032f37fae */ /* 0x0007e2000b981a1a */
[C---:B------:R-:W-:Y:S04]  /*8230*/  LOP3.LUT P0, RZ, R224.reuse, 0x2, RZ, 0xc0, !PT ;  /* 0x00000002e0ff7812 */ /* 0x040fe8000780c0ff */
        /* <DEDUP_REMOVED lines=288> */
.L_x_1956:
        /* <DEDUP_REMOVED lines=52> */
.L_x_1955:
        /* <DEDUP_REMOVED lines=194> */
[----:B------:R-:W-:Y:S02]  /*a3a0*/  ISETP.GT.AND P2, PT, R235, R228, PT ;  /* 0x000000e4eb00720c */ /* 0x000fe40003f44270 */
        /* <DEDUP_REMOVED lines=569> */
.L_x_1953:
[----:B------:R-:W1:Y:S01]  /*c740*/  SHFL.BFLY PT, R4, R241, 0x2, 0x1f ;  /* 0x0c401f00f1047f89 */ /* 0x000e6200000e0000 */
[C---:B------:R-:W-:Y:S01]  /*c750*/  SHF.L.U32 R10, R224.reuse, 0x4, RZ ;  /* 0x00000004e00a7819 */ /* 0x040fe200000006ff */
[----:B------:R-:W2:Y:S01]  /*c760*/  S2UR UR8, SR_CTAID.Y ;  /* 0x00000000000879c3 */ /* 0x000ea20000002600 */
[C---:B------:R-:W-:Y:S01]  /*c770*/  SHF.L.U32 R3, R224.reuse, 0x2, RZ ;  /* 0x00000002e0037819 */ /* 0x040fe200000006ff */
[----:B------:R-:W3:Y:S01]  /*c780*/  SHFL.BFLY PT, R9, R242, 0x2, 0x1f ;  /* 0x0c401f00f2097f89 */ /* 0x000ee200000e0000 */
[----:B------:R-:W-:Y:S01]  /*c790*/  SHF.L.U32 R7, R224, 0x1, RZ ;  /* 0x00000001e0077819 */ /* 0x000fe200000006ff */
[----:B------:R-:W4:Y:S01]  /*c7a0*/  LDCU UR4, c[0x0][0x44c] ;  /* 0x00008980ff0477ac */ /* 0x000f220008000800 */
[----:B------:R-:W-:Y:S01]  /*c7b0*/  LOP3.LUT R14, R10, 0x1c0, RZ, 0xc0, !PT ;  /* 0x000001c00a0e7812 */ /* 0x000fe200078ec0ff */
[----:B------:R-:W-:Y:S01]  /*c7c0*/  BSSY.RECONVERGENT B0, `(.L_x_1958) ;  /* 0x0000081000007945 */ /* 0x000fe20003800200 */
[----:B------:R-:W-:Y:S01]  /*c7d0*/  LOP3.LUT R12, R3, 0x1f8, RZ, 0xc0, !PT ;  /* 0x000001f8030c7812 */ /* 0x000fe200078ec0ff */
[----:B------:R-:W-:Y:S01]  /*c7e0*/  S2UR UR7, SR_CTAID.Z ;  /* 0x00000000000779c3 */ /* 0x000fe20000002700 */
[----:B------:R-:W-:-:S02]  /*c7f0*/  LOP3.LUT R226, R226, 0x6, R7, 0xf8, !PT ;  /* 0x00000006e2e27812 */ /* 0x000fc400078ef807 */
[----:B------:R-:W-:Y:S02]  /*c800*/  R2P PR, R224, 0x18 ;  /* 0x00000018e0007804 */ /* 0x000fe40000000000 */
[----:B------:R-:W-:Y:S02]  /*c810*/  LOP3.LUT R7, R14, 0x38, R7, 0xf8, !PT ;  /* 0x000000380e077812 */ /* 0x000fe400078ef807 */
[----:B------:R-:W-:Y:S01]  /*c820*/  LOP3.LUT R37, R12, 0x38, R227, 0x78, !PT ;  /* 0x000000380c257812 */ /* 0x000fe200078e78e3 */
[----:B------:R-:W2:Y:S01]  /*c830*/  LDC.64 R38, c[0x0][0x430] ;  /* 0x00010c00ff267b82 */ /* 0x000ea20000000a00 */
[----:B------:R-:W-:Y:S02]  /*c840*/  LOP3.LUT R10, R10, 0x10, RZ, 0xc0, !PT ;  /* 0x000000100a0a7812 */ /* 0x000fe400078ec0ff */
[----:B------:R-:W-:Y:S02]  /*c850*/  LOP3.LUT R36, R227, 0x30, RZ, 0xc0, !PT ;  /* 0x00000030e3247812 */ /* 0x000fe400078ec0ff */
[----:B------:R-:W-:Y:S01]  /*c860*/  LOP3.LUT R7, R226, R7, RZ, 0xfc, !PT ;  /* 0x00000007e2077212 */ /* 0x000fe200078efcff */
[----:B-1----:R-:W-:Y:S01]  /*c870*/  FADD.FTZ R11, R4, R241 ;  /* 0x000000f1040b7221 */ /* 0x002fe20000010000 */
[----:B------:R-:W-:Y:S01]  /*c880*/  LEA R37, R37, R10, 0x2 ;  /* 0x0000000a25257211 */ /* 0x000fe200078e10ff */
[----:B------:R-:W-:Y:S01]  /*c890*/  BAR.SYNC.DEFER_BLOCKING 0x0 ;  /* 0x0000000000007b1d */ /* 0x000fe20000010000 */
[----:B------:R-:W-:Y:S01]  /*c8a0*/  MOV R10, 0x40 ;  /* 0x00000040000a7802 */ /* 0x000fe20000000f00 */
[----:B---3--:R-:W-:Y:S01]  /*c8b0*/  FADD.FTZ R9, R9, R242 ;  /* 0x000000f209097221 */ /* 0x008fe20000010000 */
[----:B------:R-:W-:-:S02]  /*c8c0*/  LEA R7, R7, UR5, 0x2 ;  /* 0x0000000507077c11 */ /* 0x000fc4000f8e10ff */
[----:B------:R-:W-:-:S03]  /*c8d0*/  SEL R10, R10, 0xffffffc0, !P3 ;  /* 0xffffffc00a0a7807 */ /* 0x000fc60005800000 */
[----:B------:R-:W1:Y:S01]  /*c8e0*/  S2UR UR6, SR_CTAID.X ;  /* 0x00000000000679c3 */ /* 0x000e620000002500 */
[----:B------:R-:W-:Y:S01]  /*c8f0*/  LOP3.LUT P5, RZ, R224, 0x3, RZ, 0xc0, !PT ;  /* 0x00000003e0ff7812 */ /* 0x000fe200078ac0ff */
[----:B------:R-:W3:Y:S01]  /*c900*/  SHFL.BFLY PT, R6, R11, 0x1, 0x1f ;  /* 0x0c201f000b067f89 */ /* 0x000ee200000e0000 */
[----:B------:R-:W-:Y:S02]  /*c910*/  IADD3 R12, PT, PT, R10, R7, RZ ;  /* 0x000000070a0c7210 */ /* 0x000fe40007ffe0ff */
[----:B------:R-:W-:Y:S01]  /*c920*/  MOV R40, 0xff800000 ;  /* 0xff80000000287802 */ /* 0x000fe20000000f00 */
[----:B------:R-:W5:Y:S01]  /*c930*/  SHFL.BFLY PT, R4, R9, 0x1, 0x1f ;  /* 0x0c201f0009047f89 */ /* 0x000f6200000e0000 */
[----:B--2---:R-:W-:Y:S01]  /*c940*/  IMAD R38, R38, UR8, R237 ;  /* 0x0000000826267c24 */ /* 0x004fe2000f8e02ed */
[----:B-1----:R-:W-:Y:S01]  /*c950*/  USHF.L.U32 UR6, UR6, 0x6, URZ ;  /* 0x0000000606067899 */ /* 0x002fe200080006ff */
[----:B---3--:R-:W-:Y:S01]  /*c960*/  FADD.FTZ R5, R11, R6 ;  /* 0x000000060b057221 */ /* 0x008fe20000010000 */
[----:B-----5:R-:W-:-:S03]  /*c970*/  FADD.FTZ R4, R9, R4 ;  /* 0x0000000409047221 */ /* 0x020fc60000010000 */
[----:B------:R-:W1:Y:S01]  /*c980*/  MUFU.RCP R8, R5 ;  /* 0x0000000500087308 */ /* 0x000e620000001000 */
[----:B------:R-:W-:Y:S02]  /*c990*/  FSETP.NE.FTZ.AND P2, PT, R5, RZ, PT ;  /* 0x000000ff0500720b */ /* 0x000fe40003f55000 */
[----:B------:R-:W-:Y:S02]  /*c9a0*/  SHF.R.U32.HI R9, RZ, 0x2, R224 ;  /* 0x00000002ff097819 */ /* 0x000fe400000116e0 */
[----:B------:R-:W-:Y:S02]  /*c9b0*/  FSETP.NE.FTZ.AND P1, PT, R4, RZ, PT ;  /* 0x000000ff0400720b */ /* 0x000fe40003f35000 */
[----:B------:R-:W-:Y:S01]  /*c9c0*/  LOP3.LUT R36, R36, 0x7, R9, 0xf8, !PT ;  /* 0x0000000724247812 */ /* 0x000fe200078ef809 */
[----:B------:R-:W2:Y:S01]  /*c9d0*/  MUFU.RCP R6, R4 ;  /* 0x0000000400067308 */ /* 0x000ea20000001000 */
[----:B------:R-:W-:-:S04]  /*c9e0*/  MOV R9, 0x20 ;  /* 0x0000002000097802 */ /* 0x000fc80000000f00 */
[----:B------:R-:W-:Y:S01]  /*c9f0*/  SEL R9, R9, 0xffffffe0, !P0 ;  /* 0xffffffe009097807 */ /* 0x000fe20004000000 */
[----:B------:R-:W3:Y:S02]  /*ca00*/  @P2 LDC R15, c[0x0][0x458] ;  /* 0x00011600ff0f2b82 */ /* 0x000ee40000000800 */
[----:B------:R-:W5:Y:S01]  /*ca10*/  @P2 MUFU.LG2 R5, R5 ;  /* 0x0000000500052308 */ /* 0x000f620000000c00 */
[----:B------:R-:W-:Y:S02]  /*ca20*/  IADD3 R11, PT, PT, R9, R12, RZ ;  /* 0x0000000c090b7210 */ /* 0x000fe40007ffe0ff */
[----:B-1----:R-:W-:-:S03]  /*ca30*/  FSEL R8, R8, 1, P2 ;  /* 0x3f80000008087808 */ /* 0x002fc60001000000 */
[----:B------:R-:W1:Y:S02]  /*ca40*/  @P1 LDC R13, c[0x0][0x458] ;  /* 0x00011600ff0d1b82 */ /* 0x000e640000000800 */
[C---:B------:R-:W-:Y:S01]  /*ca50*/  FMUL.FTZ R160, R8.reuse, R160 ;  /* 0x000000a008a07220 */ /* 0x040fe20000410000 */
[----:B------:R-:W-:Y:S01]  /*ca60*/  FMUL.FTZ R161, R8, R161 ;  /* 0x000000a108a17220 */ /* 0x000fe20000410000 */
[----:B--2---:R-:W-:Y:S01]  /*ca70*/  FSEL R6, R6, 1, P1 ;  /* 0x3f80000006067808 */ /* 0x004fe20000800000 */
        /* <DEDUP_REMOVED lines=20> */
[C---:B------:R-:W-:Y:S01]  /*cbc0*/  IADD3 R6, PT, PT, R7.reuse, 0x80, RZ ;  /* 0x0000008007067810 */ /* 0x040fe20007ffe0ff */
        /* <DEDUP_REMOVED lines=10> */
[----:B------:R-:W-:Y:S01]  /*cc70*/  @P4 IADD3 R6, PT, PT, R7, -0x80, RZ ;  /* 0xffffff8007064810 */ /* 0x000fe20007ffe0ff */
[----:B------:R-:W-:Y:S01]  /*cc80*/  STS.64 [R7], R160 ;  /* 0x000000a007007388 */ /* 0x000fe20000000a00 */
[C---:B------:R-:W-:Y:S01]  /*cc90*/  IADD3 R8, PT, PT, R9.reuse, R7, RZ ;  /* 0x0000000709087210 */ /* 0x040fe20007ffe0ff */
[----:B------:R-:W2:Y:S01]  /*cca0*/  @P1 MUFU.LG2 R4, R4 ;  /* 0x0000000400041308 */ /* 0x000ea20000000c00 */
[-C--:B------:R-:W-:Y:S01]  /*ccb0*/  IADD3 R10, PT, PT, R10, R6.reuse, RZ ;  /* 0x000000060a0a7210 */ /* 0x080fe20007ffe0ff */
[----:B------:R4:W-:Y:S01]  /*ccc0*/  STS.64 [R7+0x800], R162 ;  /* 0x000800a207007388 */ /* 0x0009e20000000a00 */
[----:B------:R-:W-:Y:S01]  /*ccd0*/  IADD3 R14, PT, PT, R9, R6, RZ ;  /* 0x00000006090e7210 */ /* 0x000fe20007ffe0ff */
[----:B-----5:R-:W-:Y:S01]  /*cce0*/  @P2 FMUL.FTZ R5, R5, 0.69314718246459960938 ;  /* 0x3f31721805052820 */ /* 0x020fe20000410000 */
[----:B------:R-:W-:Y:S01]  /*ccf0*/  IADD3 R9, PT, PT, R9, R10, RZ ;  /* 0x0000000a09097210 */ /* 0x000fe20007ffe0ff */
[----:B------:R-:W-:Y:S02]  /*cd00*/  STS.64 [R8], R132 ;  /* 0x0000008408007388 */ /* 0x000fe40000000a00 */
[----:B---3--:R-:W-:-:S02]  /*cd10*/  @P2 FFMA.FTZ R40, R2, R15, R5 ;  /* 0x0000000f02282223 */ /* 0x008fc40000010005 */
[----:B------:R3:W-:Y:S04]  /*cd20*/  STS.64 [R8+0x800], R134 ;  /* 0x0008008608007388 */ /* 0x0007e80000000a00 */
[----:B------:R1:W-:Y:S04]  /*cd30*/  STS.64 [R12], R136 ;  /* 0x000000880c007388 */ /* 0x0003e80000000a00 */
[----:B------:R1:W-:Y:S04]  /*cd40*/  STS.64 [R12+0x800], R138 ;  /* 0x0008008a0c007388 */ /* 0x0003e80000000a00 */
[----:B------:R1:W-:Y:S04]  /*cd50*/  STS.64 [R11], R140 ;  /* 0x0000008c0b007388 */ /* 0x0003e80000000a00 */
[----:B------:R1:W-:Y:S01]  /*cd60*/  STS.64 [R11+0x800], R142 ;  /* 0x0008008e0b007388 */ /* 0x0003e20000000a00 */
[----:B----4-:R-:W4:Y:S03]  /*cd70*/  LDC R7, c[0x0][0x3e0] ;  /* 0x0000f800ff077b82 */ /* 0x010f260000000800 */
[----:B------:R1:W-:Y:S04]  /*cd80*/  STS.64 [R6], R144 ;  /* 0x0000009006007388 */ /* 0x0003e80000000a00 */
[----:B------:R1:W-:Y:S01]  /*cd90*/  STS.64 [R6+0x800], R146 ;  /* 0x0008009206007388 */ /* 0x0003e20000000a00 */
[----:B---3--:R-:W-:-:S03]  /*cda0*/  IADD3 R8, PT, PT, -R237, RZ, RZ ;  /* 0x000000ffed087210 */ /* 0x008fc60007ffe1ff */
[----:B------:R3:W-:Y:S04]  /*cdb0*/  STS.64 [R14], R148 ;  /* 0x000000940e007388 */ /* 0x0007e80000000a00 */
[----:B------:R3:W-:Y:S04]  /*cdc0*/  STS.64 [R14+0x800], R150 ;  /* 0x000800960e007388 */ /* 0x0007e80000000a00 */
[----:B------:R3:W-:Y:S04]  /*cdd0*/  STS.64 [R10], R156 ;  /* 0x0000009c0a007388 */ /* 0x0007e80000000a00 */
[----:B------:R3:W-:Y:S01]  /*cde0*/  STS.64 [R10+0x800], R158 ;  /* 0x0008009e0a007388 */ /* 0x0007e20000000a00 */
[----:B----4-:R-:W-:-:S03]  /*cdf0*/  IMAD R8, R7, R8, UR7 ;  /* 0x0000000707087e24 */ /* 0x010fc6000f8e0208 */
[----:B------:R3:W-:Y:S01]  /*ce00*/  STS.64 [R9], R152 ;  /* 0x0000009809007388 */ /* 0x0007e20000000a00 */
[----:B------:R-:W-:-:S03]  /*ce10*/  IMAD R8, R38, R7, R8 ;  /* 0x0000000726087224 */ /* 0x000fc600078e0208 */
[----:B------:R3:W-:Y:S01]  /*ce20*/  STS.64 [R9+0x800], R154 ;  /* 0x0008009a09007388 */ /* 0x0007e20000000a00 */
[----:B--2---:R-:W-:Y:S01]  /*ce30*/  @P1 FMUL.FTZ R7, R4, 0.69314718246459960938 ;  /* 0x3f31721804071820 */ /* 0x004fe20000410000 */
[----:B------:R-:W-:Y:S01]  /*ce40*/  MOV R38, 0xff800000 ;  /* 0xff80000000267802 */ /* 0x000fe20000000f00 */
[----:B------:R-:W-:Y:S01]  /*ce50*/  IMAD R41, R8, R39, UR6 ;  /* 0x0000000608297e24 */ /* 0x000fe2000f8e0227 */
[----:B------:R-:W-:Y:S01]  /*ce60*/  BAR.SYNC.DEFER_BLOCKING 0x0 ;  /* 0x0000000000007b1d */ /* 0x000fe20000010000 */
[----:B-1----:R-:W-:Y:S02]  /*ce70*/  @P1 FFMA.FTZ R38, R0, R13, R7 ;  /* 0x0000000d00261223 */ /* 0x002fe40000010007 */
[----:B------:R-:W-:-:S03]  /*ce80*/  IMAD R0, R41, UR4, RZ ;  /* 0x0000000429007c24 */ /* 0x000fc6000f8e02ff */
[----:B------:R3:W1:Y:S04]  /*ce90*/  LDS.128 R32, [R37+UR5] ;  /* 0x0000000525207984 */ /* 0x0006680008000c00 */
[----:B------:R3:W2:Y:S04]  /*cea0*/  LDS.128 R28, [R37+UR5+0x800] ;  /* 0x00080005251c7984 */ /* 0x0006a80008000c00 */
        /* <DEDUP_REMOVED lines=8> */
[----:B------:R-:W-:Y:S01]  /*cf30*/  VIADD R39, R39, -UR6 ;  /* 0x8000000627277c36 */ /* 0x000fe20008000000 */
[----:B------:R-:W-:Y:S01]  /*cf40*/  IADD3 R2, P0, PT, R41, R36, RZ ;  /* 0x0000002429027210 */ /* 0x000fe20007f1e0ff */
[----:B------:R-:W-:-:S03]  /*cf50*/  VIADD R42, R36, 0x8 ;  /* 0x00000008242a7836 */ /* 0x000fc60000000000 */
[-C--:B------:R-:W-:Y:S02]  /*cf60*/  ISETP.GE.AND P2, PT, R36, R39.reuse, PT ;  /* 0x000000272400720c */ /* 0x080fe40003f46270 */
[----:B------:R-:W-:Y:S02]  /*cf70*/  ISETP.GE.AND P1, PT, R42, R39, PT ;  /* 0x000000272a00720c */ /* 0x000fe40003f26270 */
[----:B------:R-:W-:Y:S02]  /*cf80*/  LEA.HI.X.SX32 R41, R41, RZ, 0x1, P0 ;  /* 0x000000ff29297211 */ /* 0x000fe400000f0eff */
[----:B-----5:R-:W-:-:S04]  /*cf90*/  LEA R36, P0, R2, UR4, 0x2 ;  /* 0x0000000402247c11 */ /* 0x020fc8000f8010ff */
[----:B---3--:R-:W-:-:S05]  /*cfa0*/  LEA.HI.X R37, R2, UR5, R41, 0x2, P0 ;  /* 0x0000000502257c11 */ /* 0x008fca00080f1429 */
[----:B------:R3:W-:Y:S04]  /*cfb0*/  @!P2 STG.E desc[UR26][R36.64], R40 ;  /* 0x000000282400a986 */ /* 0x0007e8000c10191a */
[----:B------:R3:W-:Y:S02]  /*cfc0*/  @!P1 STG.E desc[UR26][R36.64+0x20], R38 ;  /* 0x0000202624009986 */ /* 0x0007e4000c10191a */
.L_x_1959:
[----:B------:R-:W-:Y:S05]  /*cfd0*/  BSYNC.RECONVERGENT B0 ;  /* 0x0000000000007941 */ /* 0x000fea0003800200 */
.L_x_1958:
[----:B------:R-:W3:Y:S01]  /*cfe0*/  LDCU.64 UR4, c[0x0][0x3f8] ;  /* 0x00007f00ff0477ac */ /* 0x000ee20008000a00 */
[----:B------:R-:W-:-:S04]  /*cff0*/  LOP3.LUT R3, R3, 0xffc, RZ, 0xc0, !PT ;  /* 0x00000ffc03037812 */ /* 0x000fc800078ec0ff */
[----:B------:R-:W-:-:S04]  /*d000*/  IADD3 R2, P0, PT, R0, R3, RZ ;  /* 0x0000000300027210 */ /* 0x000fc80007f1e0ff */
[----:B------:R-:W-:Y:S02]  /*d010*/  LEA.HI.X.SX32 R3, R0, RZ, 0x1, P0 ;  /* 0x000000ff00037211 */ /* 0x000fe400000f0eff */
[----:B---3--:R-:W-:-:S04]  /*d020*/  LEA R36, P0, R2, UR4, 0x2 ;  /* 0x0000000402247c11 */ /* 0x008fc8000f8010ff */
[----:B------:R-:W-:-:S05]  /*d030*/  LEA.HI.X R37, R2, UR5, R3, 0x2, P0 ;  /* 0x0000000502257c11 */ /* 0x000fca00080f1403 */
[----:B-1----:R-:W-:Y:S04]  /*d040*/  STG.E.128 desc[UR26][R36.64], R32 ;  /* 0x0000002024007986 */ /* 0x002fe8000c101d1a */
[----:B--2---:R-:W-:Y:S04]  /*d050*/  STG.E.128 desc[UR26][R36.64+0x800], R28 ;  /* 0x0008001c24007986 */ /* 0x004fe8000c101d1a */
[----:B----4-:R-:W-:Y:S04]  /*d060*/  STG.E.128 desc[UR26][R36.64+0x1000], R24 ;  /* 0x0010001824007986 */ /* 0x010fe8000c101d1a */
[----:B------:R-:W-:Y:S04]  /*d070*/  STG.E.128 desc[UR26][R36.64+0x1800], R20 ;  /* 0x0018001424007986 */ /* 0x000fe8000c101d1a */
[----:B------:R-:W-:Y:S04]  /*d080*/  STG.E.128 desc[UR26][R36.64+0x2000], R16 ;  /* 0x0020001024007986 */ /* 0x000fe8000c101d1a */
[----:B------:R-:W-:Y:S04]  /*d090*/  STG.E.128 desc[UR26][R36.64+0x2800], R12 ;  /* 0x0028000c24007986 */ /* 0x000fe8000c101d1a */
[----:B------:R-:W-:Y:S04]  /*d0a0*/  STG.E.128 desc[UR26][R36.64+0x3000], R8 ;  /* 0x0030000824007986 */ /* 0x000fe8000c101d1a */
[----:B------:R-:W-:Y:S01]  /*d0b0*/  STG.E.128 desc[UR26][R36.64+0x3800], R4 ;  /* 0x0038000424007986 */ /* 0x000fe2000c101d1a */
[----:B------:R-:W-:Y:S05]  /*d0c0*/  EXIT ;  /* 0x000000000000794d */ /* 0x000fea0003800000 */
.L_x_1960:
        /* <DEDUP_REMOVED lines=11> */
.L_x_7140:


//--------------------- .text._ZN5flash24flash_fwd_splitkv_kernelI23Flash_fwd_kernel_traitsILi64ELi64ELi256ELi4ELb0ELb0EN7cutlass6half_tE19Flash_kernel_traitsILi64ELi64ELi256ELi4ES3_EELb1ELb0ELb0ELb1ELb1ELb1ELb1ELb0EEEvNS_16Flash_fwd_paramsE --------------------------
	.section	.text._ZN5flash24flash_fwd_splitkv_kernelI23Flash_fwd_kernel_traitsILi64ELi64ELi256ELi4ELb0ELb0EN7cutlass6half_tE19Flash_kernel_traitsILi64ELi64ELi256ELi4ES3_EELb1ELb0ELb0ELb1ELb1ELb1ELb1ELb0EEEvNS_16Flash_fwd_paramsE,"ax",@progbits
	.align	128
        .global         _ZN5flash24flash_fwd_splitkv_kernelI23Flash_fwd_kernel_traitsILi64ELi64ELi256ELi4ELb0ELb0EN7cutlass6half_tE19Flash_kernel_traitsILi64ELi64ELi256ELi4ES3_EELb1ELb0ELb0ELb1ELb1ELb1ELb1ELb0EEEvNS_16Flash_fwd_paramsE
        .type           _ZN5flash24flash_fwd_splitkv_kernelI23Flash_fwd_kernel_traitsILi64ELi64ELi256ELi4ELb0ELb0EN7cutlass6half_tE19Flash_kernel_traitsILi64ELi64ELi256ELi4ES3_EELb1ELb0ELb0ELb1ELb1ELb1ELb1ELb0EEEvNS_16Flash_fwd_paramsE,@function
        .size           _ZN5flash24flash_fwd_splitkv_kernelI23Flash_fwd_kernel_traitsILi64ELi64ELi256ELi4ELb0ELb0EN7cutlass6half_tE19Flash_kernel_traitsILi64ELi64ELi256ELi4ES3_EELb1ELb0ELb0ELb1ELb1ELb1ELb1ELb0EEEvNS_16Flash_fwd_paramsE,(.L_x_7141 - _ZN5flash24flash_fwd_splitkv_kernelI23Flash_fwd_kernel_traitsILi64ELi64ELi256ELi4ELb0ELb0EN7cutlass6half_tE19Flash_kernel_traitsILi64ELi64ELi256ELi4ES3_EELb1ELb0ELb0ELb1ELb1ELb1ELb1ELb0EEEvNS_16Flash_fwd_paramsE)
        .other          _ZN5flash24flash_fwd_splitkv_kernelI23Flash_fwd_kernel_traitsILi64ELi64ELi256ELi4ELb0ELb0EN7cutlass6half_tE19Flash_kernel_traitsILi64ELi64ELi256ELi4ES3_EELb1ELb0ELb0ELb1ELb1ELb1ELb1ELb0EEEvNS_16Flash_fwd_paramsE,@"STO_CUDA_ENTRY STV_DEFAULT"
_ZN5flash24flash_fwd_splitkv_kernelI23Flash_fwd_kernel_traitsILi64ELi64ELi256ELi4ELb0ELb0EN7cutlass6half_tE19Flash_kernel_traitsILi64ELi64ELi256ELi4ES3_EELb1ELb0ELb0ELb1ELb1ELb1ELb1ELb0EEEvNS_16Flash_fwd_paramsE:
.text._ZN5flash24flash_fwd_splitkv_kernelI23Flash_fwd_kernel_traitsILi64ELi64ELi256ELi4ELb0ELb0EN7cutlass6half_tE19Flash_kernel_traitsILi64ELi64ELi256ELi4ES3_EELb1ELb0ELb0ELb1ELb1ELb1ELb1ELb0EEEvNS_16Flash_fwd_paramsE:
[----:B------:R-:W1:Y:S08]  /*0000*/  LDC R1, c[0x0][0x37c] ;  /* 0x0000df00ff017b82 */ /* 0x000e700000000800 */
[----:B------:R-:W2:Y:S01]  /*0010*/  LDC R14, c[0x0][0x3e0] ;  /* 0x0000f800ff0e7b82 */ /* 0x000ea20000000800 */
[----:B------:R-:W3:Y:S01]  /*0020*/  LDCU.64 UR26, c[0x0][0x358] ;  /* 0x00006b00ff1a77ac */ /* 0x000ee20008000a00 */
[----:B-1----:R-:W-:-:S06]  /*0030*/  VIADD R1, R1, 0xffffffd8 ;  /* 0xffffffd801017836 */ /* 0x002fcc0000000000 */
[----:B------:R-:W1:Y:S08]  /*0040*/  S2UR UR4, SR_CTAID.Z ;  /* 0x00000000000479c3 */ /* 0x000e700000002700 */
[----:B------:R-:W4:Y:S08]  /*0050*/  LDC.64 R4, c[0x0][0x478] ;  /* 0x00011e00ff047b82 */ /* 0x000f300000000a00 */
[----:B------:R-:W3:Y:S01]  /*0060*/  LDC.64 R6, c[0x0][0x470] ;  /* 0x00011c00ff067b82 */ /* 0x000ee20000000a00 */
[----:B--2---:R-:W2:Y:S01]  /*0070*/  I2F.U32.RP R2, R14 ;  /* 0x0000000e00027306 */ /* 0x004ea20000209000 */
[----:B------:R-:W-:Y:S01]  /*0080*/  ISETP.NE.U32.AND P2, PT, R14, RZ, PT ;  /* 0x000000ff0e00720c */ /* 0x000fe20003f45070 */
[----:B------:R-:W1:Y:S01]  /*0090*/  S2R R17, SR_CTAID.X ;  /* 0x0000000000117919 */ /* 0x000e620000002500 */
[----:B------:R-:W1:Y:S01]  /*00a0*/  LDCU UR24, c[0x0][0x434] ;  /* 0x00008680ff1877ac */ /* 0x000e620008000800 */
[----:B------:R-:W-:-:S04]  /*00b0*/  IMAD.MOV.U32 R12, RZ, RZ, RZ ;  /* 0x000000ffff0c7224 */ /* 0x000fc800078e00ff */
[----:B--2---:R-:W2:Y:S01]  /*00c0*/  MUFU.RCP R2, R2 ;  /* 0x0000000200027308 */ /* 0x004ea20000001000 */
[----:B----4-:R-:W-:-:S04]  /*00d0*/  ISETP.NE.U32.AND P0, PT, R4, RZ, PT ;  /* 0x000000ff0400720c */ /* 0x010fc80003f05070 */
[----:B------:R-:W-:Y:S02]  /*00e0*/  ISETP.NE.AND.EX P0, PT, R5, RZ, PT, P0 ;  /* 0x000000ff0500720c */ /* 0x000fe40003f05300 */
[----:B---3--:R-:W-:-:S04]  /*00f0*/  ISETP.NE.U32.AND P1, PT, R6, RZ, PT ;  /* 0x000000ff0600720c */ /* 0x008fc80003f25070 */
[----:B------:R-:W-:Y:S02]  /*0100*/  ISETP.NE.AND.EX P1, PT, R7, RZ, PT, P1 ;  /* 0x000000ff0700720c */ /* 0x000fe40003f25310 */
[----:B--2---:R-:W-:-:S04]  /*0110*/  IADD3 R2, PT, PT, R2, 0xffffffe, RZ ;  /* 0x0ffffffe02027810 */ /* 0x004fc80007ffe0ff */
[----:B------:R-:W2:Y:S07]  /*0120*/  F2I.FTZ.U32.TRUNC.NTZ R3, R2 ;  /* 0x0000000200037305 */ /* 0x000eae000021f000 */
[----:B------:R-:W3:Y:S01]  /*0130*/  @P1 LDC.64 R4, c[0x0][0x470] ;  /* 0x00011c00ff041b82 */ /* 0x000ee20000000a00 */
[----:B--2---:R-:W-:Y:S01]  /*0140*/  IMAD.MOV R0, RZ, RZ, -R3 ;  /* 0x000000ffff007224 */ /* 0x004fe200078e0a03 */
[----:B------:R-:W-:-:S03]  /*0150*/  MOV R2, RZ ;  /* 0x000000ff00027202 */ /* 0x000fc60000000f00 */
[----:B------:R-:W-:-:S04]  /*0160*/  IMAD R0, R0, R14, RZ ;  /* 0x0000000e00007224 */ /* 0x000fc800078e02ff */
[----:B------:R-:W-:-:S06]  /*0170*/  IMAD.HI.U32 R2, R3, R0, R2 ;  /* 0x0000000003027227 */ /* 0x000fcc00078e0002 */
[----:B-1----:R-:W-:Y:S02]  /*0180*/  IMAD.HI.U32 R19, R2, UR4, RZ ;  /* 0x0000000402137c27 */ /* 0x002fe4000f8e00ff */
[----:B------:R-:W1:Y:S02]  /*0190*/  @P0 LDC.64 R2, c[0x0][0x478] ;  /* 0x00011e00ff020b82 */ /* 0x000e640000000a00 */
        /* <DEDUP_REMOVED lines=8> */
[----:B-1----:R-:W-:Y:S01]  /*0220*/  @P0 IMAD.WIDE.U32 R2, R19, 0x4, R2 ;  /* 0x0000000413020825 */ /* 0x002fe200078e0002 */
[----:B------:R1:W-:Y:S01]  /*0230*/  STL [R1+0x24], R19 ;  /* 0x0000241301007387 */ /* 0x0003e20000100800 */
[----:B------:R-:W-:Y:S02]  /*0240*/  SHF.L.U32 R168, R17, 0x6, RZ ;  /* 0x0000000611a87819 */ /* 0x000fe400000006ff */
[----:B---3--:R-:W-:Y:S01]  /*0250*/  @P1 IMAD.WIDE.U32 R4, R19, 0x4, R4 ;  /* 0x0000000413041825 */ /* 0x008fe200078e0004 */
[----:B------:R1:W5:Y:S04]  /*0260*/  @P0 LDG.E R13, desc[UR26][R2.64] ;  /* 0x0000001a020d0981 */ /* 0x000368000c1e1900 */
[----:B------:R1:W5:Y:S01]  /*0270*/  @P1 LDG.E R12, desc[UR26][R4.64] ;  /* 0x0000001a040c1981 */ /* 0x000362000c1e1900 */
[----:B------:R-:W-:Y:S01]  /*0280*/  ISETP.GE.AND P1, PT, R168, UR24, PT ;  /* 0x00000018a8007c0c */ /* 0x000fe2000bf26270 */
[----:B------:R-:W-:-:S04]  /*0290*/  IMAD.MOV R0, RZ, RZ, -R19 ;  /* 0x000000ffff007224 */ /* 0x000fc800078e0a13 */
[----:B------:R-:W-:-:S08]  /*02a0*/  IMAD R18, R14, R0, UR4 ;  /* 0x000000040e127e24 */ /* 0x000fd0000f8e0200 */
[----:B------:R-:W-:Y:S05]  /*02b0*/  @P1 EXIT ;  /* 0x000000000000194d */ /* 0x000fea0003800000 */
[----:B------:R-:W2:Y:S01]  /*02c0*/  LDC R6, c[0x0][0x374] ;  /* 0x0000dd00ff067b82 */ /* 0x000ea20000000800 */
[----:B-----5:R-:W-:Y:S01]  /*02d0*/  @P0 IMAD.IADD R128, R13, 0x1, -R12 ;  /* 0x000000010d800824 */ /* 0x020fe200078e0a0c */
[----:B------:R-:W3:Y:S06]  /*02e0*/  S2R R235, SR_TID.X ;  /* 0x0000000000eb7919 */ /* 0x000eec0000002100 */
[----:B------:R-:W4:Y:S08]  /*02f0*/  @!P0 LDC.64 R10, c[0x0][0x488] ;  /* 0x00012200ff0a8b82 */ /* 0x000f300000000a00 */
[----:B------:R-:W3:Y:S01]  /*0300*/  LDC R173, c[0x0][0x508] ;  /* 0x00014200ffad7b82 */ /* 0x000ee20000000800 */
[----:B--2---:R-:W-:-:S02]  /*0310*/  IABS R0, R6 ;  /* 0x0000000600007213 */ /* 0x004fc40000000000 */
[----:B------:R-:W-:-:S03]  /*0320*/  IABS R8, R6 ;  /* 0x0000000600087213 */ /* 0x000fc60000000000 */
[----:B-1----:R-:W-:Y:S02]  /*0330*/  IMAD.MOV.U32 R4, RZ, RZ, R0 ;  /* 0x000000ffff047224 */ /* 0x002fe400078e0000 */
[----:B------:R-:W1:Y:S01]  /*0340*/  LDC R0, c[0x0][0x438] ;  /* 0x00010e00ff007b82 */ /* 0x000e620000000800 */
[----:B----4-:R-:W-:Y:S01]  /*0350*/  @!P0 ISETP.NE.U32.AND P1, PT, R10, RZ, PT ;  /* 0x000000ff0a00820c */ /* 0x010fe20003f25070 */
[----:B------:R-:W2:Y:S01]  /*0360*/  I2F.RP R2, R4 ;  /* 0x0000000400027306 */ /* 0x000ea20000209400 */
[----:B------:R-:W4:Y:S02]  /*0370*/  S2R R10, SR_CTAID.Y ;  /* 0x00000000000a7919 */ /* 0x000f240000002600 */
[----:B------:R-:W-:-:S05]  /*0380*/  @!P0 ISETP.NE.AND.EX P1, PT, R11, RZ, PT, P1 ;  /* 0x000000ff0b00820c */ /* 0x000fca0003f25310 */
[----:B--2---:R-:W2:Y:S01]  /*0390*/  MUFU.RCP R2, R2 ;  /* 0x0000000200027308 */ /* 0x004ea20000001000 */
[----:B-1----:R-:W-:Y:S02]  /*03a0*/  VIADD R0, R0, 0xff ;  /* 0x000000ff00007836 */ /* 0x002fe40000000000 */
[----:B--2---:R-:W-:-:S05]  /*03b0*/  VIADD R2, R2, 0xffffffe ;  /* 0x0ffffffe02027836 */ /* 0x004fca0000000000 */
[----:B------:R1:W2:Y:S02]  /*03c0*/  F2I.FTZ.U32.TRUNC.NTZ R3, R2 ;  /* 0x0000000200037305 */ /* 0x0002a4000021f000 */
[----:B-1----:R-:W-:-:S04]  /*03d0*/  SHF.R.S32.HI R2, RZ, 0x1f, R0 ;  /* 0x0000001fff027819 */ /* 0x002fc80000011400 */
[----:B------:R-:W-:Y:S01]  /*03e0*/  LEA.HI R0, R2, R0, RZ, 0x8 ;  /* 0x0000000002007211 */ /* 0x000fe200078f40ff */
[----:B--2---:R-:W-:-:S03]  /*03f0*/  IMAD.MOV R2, RZ, RZ, -R3 ;  /* 0x000000ffff027224 */ /* 0x004fc600078e0a03 */
[----:B------:R-:W-:-:S05]  /*0400*/  LEA.HI.SX32 R0, R0, R6, 0x18 ;  /* 0x0000000600007211 */ /* 0x000fca00078fc2ff */
[----:B------:R-:W-:Y:S02]  /*0410*/  VIADD R7, R0, 0xffffffff ;  /* 0xffffffff00077836 */ /* 0x000fe40000000000 */
[----:B------:R-:W-:Y:S02]  /*0420*/  IMAD R0, R2, R4, RZ ;  /* 0x0000000402007224 */ /* 0x000fe400078e02ff */
[----:B------:R-:W-:Y:S01]  /*0430*/  IMAD.MOV.U32 R2, RZ, RZ, RZ ;  /* 0x000000ffff027224 */ /* 0x000fe200078e00ff */
[----:B------:R-:W-:-:S03]  /*0440*/  IABS R9, R7 ;  /* 0x0000000700097213 */ /* 0x000fc60000000000 */
[----:B------:R-:W-:-:S04]  /*0450*/  IMAD.HI.U32 R5, R3, R0, R2 ;  /* 0x0000000003057227 */ /* 0x000fc800078e0002 */
[----:B------:R-:W-:Y:S02]  /*0460*/  IMAD.MOV R0, RZ, RZ, -R8 ;  /* 0x000000ffff007224 */ /* 0x000fe400078e0a08 */
[----:B------:R-:W-:Y:S02]  /*0470*/  IMAD.MOV.U32 R2, RZ, RZ, R9 ;  /* 0x000000ffff027224 */ /* 0x000fe400078e0009 */
[----:B------:R-:W-:Y:S01]  /*0480*/  IMAD.MOV.U32 R3, RZ, RZ, R0 ;  /* 0x000000ffff037224 */ /* 0x000fe200078e0000 */
[----:B------:R-:W1:Y:S01]  /*0490*/  @!P0 LDC.64 R8, c[0x0][0x438] ;  /* 0x00010e00ff088b82 */ /* 0x000e620000000a00 */
[----:B------:R-:W-:-:S04]  /*04a0*/  IMAD.HI.U32 R0, R5, R2, RZ ;  /* 0x0000000205007227 */ /* 0x000fc800078e00ff */
[----:B------:R-:W-:-:S05]  /*04b0*/  IMAD R2, R0, R3, R2 ;  /* 0x0000000300027224 */ /* 0x000fca00078e0202 */
[----:B------:R-:W-:-:S13]  /*04c0*/  ISETP.GT.U32.AND P2, PT, R4, R2, PT ;  /* 0x000000020400720c */ /* 0x000fda0003f44070 */
[----:B------:R-:W-:Y:S01]  /*04d0*/  @!P2 IMAD.IADD R2, R2, 0x1, -R4 ;  /* 0x000000010202a824 */ /* 0x000fe200078e0a04 */
[----:B-1----:R-:W-:Y:S01]  /*04e0*/  @!P0 SEL R3, R9, RZ, P1 ;  /* 0x000000ff09038207 */ /* 0x002fe20000800000 */
[----:B------:R-:W-:-:S03]  /*04f0*/  @!P2 VIADD R0, R0, 0x1 ;  /* 0x000000010000a836 */ /* 0x000fc60000000000 */
[----:B------:R-:W-:Y:S02]  /*0500*/  ISETP.GE.U32.AND P3, PT, R2, R4, PT ;  /* 0x000000040200720c */ /* 0x000fe40003f66070 */
[----:B------:R-:W-:Y:S02]  /*0510*/  LOP3.LUT R2, R7, R6, RZ, 0x3c, !PT ;  /* 0x0000000607027212 */ /* 0x000fe400078e3cff */
[----:B------:R-:W-:Y:S02]  /*0520*/  @!P0 IADD3 R128, PT, PT, R3, R8, -R12 ;  /* 0x0000000803808210 */ /* 0x000fe40007ffe80c */
[----:B------:R-:W-:Y:S02]  /*0530*/  ISETP.GE.AND P1, PT, R2, RZ, PT ;  /* 0x000000ff0200720c */ /* 0x000fe40003f26270 */
[----:B------:R-:W-:Y:S01]  /*0540*/  ISETP.NE.AND P0, PT, R6, RZ, PT ;  /* 0x000000ff0600720c */ /* 0x000fe20003f05270 */
[----:B------:R-:W-:-:S04]  /*0550*/  VIADD R4, R128, 0xff ;  /* 0x000000ff80047836 */ /* 0x000fc80000000000 */
[----:B------:R-:W-:Y:S01]  /*0560*/  @P3 VIADD R0, R0, 0x1 ;  /* 0x0000000100003836 */ /* 0x000fe20000000000 */
[----:B------:R-:W-:Y:S02]  /*0570*/  IADD3 R2, PT, PT, R4, -UR24, R168 ;  /* 0x8000001804027c10 */ /* 0x000fe4000fffe0a8 */
[----:B------:R-:W-:Y:S02]  /*0580*/  SHF.R.S32.HI R5, RZ, 0x1f, R4 ;  /* 0x0000001fff057819 */ /* 0x000fe40000011404 */
[----:B---3--:R-:W-:Y:S01]  /*0590*/  IADD3 R2, PT, PT, R2, 0x40, R173 ;  /* 0x0000004002027810 */ /* 0x008fe20007ffe0ad */
[----:B------:R-:W-:Y:S01]  /*05a0*/  @!P1 IMAD.MOV R0, RZ, RZ, -R0 ;  /* 0x000000ffff009224 */ /* 0x000fe200078e0a00 */
[----:B------:R-:W-:Y:S02]  /*05b0*/  LEA.HI R4, R5, R4, RZ, 0x8 ;  /* 0x0000000405047211 */ /* 0x000fe400078f40ff */
[----:B------:R-:W-:Y:S02]  /*05c0*/  @!P0 LOP3.LUT R0, RZ, R6, RZ, 0x33, !PT ;  /* 0x00000006ff008212 */ /* 0x000fe400078e33ff */
[----:B------:R-:W-:-:S03]  /*05d0*/  SHF.R.S32.HI R3, RZ, 0x1f, R2 ;  /* 0x0000001fff037819 */ /* 0x000fc60000011402 */
[----:B----4-:R-:W-:Y:S01]  /*05e0*/  IMAD R223, R0, R10, RZ ;  /* 0x0000000a00df7224 */ /* 0x010fe200078e02ff */
[----:B------:R-:W-:Y:S02]  /*05f0*/  LEA.HI R2, R3, R2, RZ, 0x8 ;  /* 0x0000000203027211 */ /* 0x000fe400078f40ff */
[----:B------:R-:W-:Y:S02]  /*0600*/  SHF.R.S32.HI R3, RZ, 0x8, R4 ;  /* 0x00000008ff037819 */ /* 0x000fe40000011404 */
[----:B------:R-:W-:Y:S01]  /*0610*/  SHF.R.S32.HI R2, RZ, 0x8, R2 ;  /* 0x00000008ff027819 */ /* 0x000fe20000011402 */
[----:B------:R1:W-:Y:S01]  /*0620*/  STL [R1+0x1c], R223 ;  /* 0x00001cdf01007387 */ /* 0x0003e20000100800 */
[----:B------:R-:W-:-:S04]  /*0630*/  VIADDMNMX R0, R223, R0, R3, PT ;  /* 0x00000000df007246 */ /* 0x000fc80003800103 */
[----:B------:R-:W-:-:S04]  /*0640*/  VIMNMX R211, PT, PT, R0, R2, PT ;  /* 0x0000000200d37248 */ /* 0x000fc80003fe0100 */
[----:B------:R-:W-:-:S13]  /*0650*/  ISETP.GE.AND P0, PT, R223, R211, PT ;  /* 0x000000d3df00720c */ /* 0x000fda0003f06270 */
[----:B------:R-:W-:Y:S05]  /*0660*/  @!P0 BRA `(.L_x_1961) ;  /* 0x00000004000c8947 */ /* 0x000fea0003800000 */
[----:B------:R-:W2:Y:S01]  /*0670*/  LDC R0, c[0x0][0x430] ;  /* 0x00010c00ff007b82 */ /* 0x000ea20000000800 */
[----:B------:R-:W3:Y:S01]  /*0680*/  LDCU UR6, c[0x0][0x44c] ;  /* 0x00008980ff0677ac */ /* 0x000ee20008000800 */
[----:B------:R-:W-:Y:S02]  /*0690*/  SHF.R.U32.HI R9, RZ, 0x4, R235 ;  /* 0x00000004ff097819 */ /* 0x000fe400000116eb */
[----:B------:R-:W-:Y:S01]  /*06a0*/  IADD3 R8, PT, PT, -R168, UR24, RZ ;  /* 0x00000018a8087c10 */ /* 0x000fe2000fffe1ff */
[----:B------:R-:W4:Y:S02]  /*06b0*/  LDCU.64 UR4, c[0x0][0x3f8] ;  /* 0x00007f00ff0477ac */ /* 0x000f240008000a00 */
[C---:B------:R-:W-:Y:S02]  /*06c0*/  VIADD R2, R9.reuse, 0x8 ;  /* 0x0000000809027836 */ /* 0x040fe40000000000 */
[C---:B------:R-:W-:Y:S02]  /*06d0*/  VIADD R5, R9.reuse, 0x18 ;  /* 0x0000001809057836 */ /* 0x040fe40000000000 */
[C---:B------:R-:W-:Y:S01]  /*06e0*/  VIADD R6, R9.reuse, 0x10 ;  /* 0x0000001009067836 */ /* 0x040fe20000000000 */
[-C--:B------:R-:W-:Y:S01]  /*06f0*/  ISETP.GE.AND P5, PT, R2, R8.reuse, PT ;  /* 0x000000080200720c */ /* 0x080fe20003fa6270 */
[----:B------:R-:W-:Y:S01]  /*0700*/  VIADD R7, R9, 0x28 ;  /* 0x0000002809077836 */ /* 0x000fe20000000000 */
[----:B------:R-:W-:-:S02]  /*0710*/  ISETP.GE.AND P3, PT, R5, R8, PT ;  /* 0x000000080500720c */ /* 0x000fc40003f66270 */
[-C--:B------:R-:W-:Y:S01]  /*0720*/  ISETP.GE.AND P4, PT, R6, R8.reuse, PT ;  /* 0x000000080600720c */ /* 0x080fe20003f86270 */
[----:B------:R-:W-:Y:S01]  /*0730*/  VIADD R6, R9, 0x30 ;  /* 0x0000003009067836 */ /* 0x000fe20000000000 */
[----:B------:R-:W-:Y:S01]  /*0740*/  ISETP.GE.AND P1, PT, R7, R8, PT ;  /* 0x000000080700720c */ /* 0x000fe20003f26270 */
[----:B--2---:R-:W-:Y:S02]  /*0750*/  IMAD R0, R10, R0, R19 ;  /* 0x000000000a007224 */ /* 0x004fe400078e0213 */
[----:B------:R-:W-:Y:S02]  /*0760*/  VIADD R10, R9, 0x20 ;  /* 0x00000020090a7836 */ /* 0x000fe40000000000 */
[----:B------:R-:W-:-:S03]  /*0770*/  IMAD R0, R0, R14, R18 ;  /* 0x0000000e00007224 */ /* 0x000fc600078e0212 */
[----:B------:R-:W-:Y:S01]  /*0780*/  ISETP.GE.AND P2, PT, R10, R8, PT ;  /* 0x000000080a00720c */ /* 0x000fe20003f46270 */
[----:B------:R-:W-:-:S04]  /*0790*/  IMAD R3, R0, UR24, R168 ;  /* 0x0000001800037c24 */ /* 0x000fc8000f8e02a8 */
[----:B---3--:R-:W-:Y:S01]  /*07a0*/  IMAD R0, R3, UR6, RZ ;  /* 0x0000000603007c24 */ /* 0x008fe2000f8e02ff */
[----:B------:R-:W2:Y:S04]  /*07b0*/  LDCU.64 UR6, c[0x0][0x428] ;  /* 0x00008500ff0677ac */ /* 0x000ea80008000a00 */
[C---:B------:R-:W-:Y:S02]  /*07c0*/  LEA R2, P0, R235.reuse, R0, 0x2 ;  /* 0x00000000eb027211 */ /* 0x040fe400078010ff */
[----:B------:R-:W-:Y:S02]  /*07d0*/  LOP3.LUT P6, R235, R235, 0xf, RZ, 0xc0, !PT ;  /* 0x0000000febeb7812 */ /* 0x000fe400078cc0ff */
[----:B------:R-:W-:Y:S02]  /*07e0*/  LEA.HI.X.SX32 R0, R0, RZ, 0x1, P0 ;  /* 0x000000ff00007211 */ /* 0x000fe400000f0eff */
[----:B----4-:R-:W-:-:S02]  /*07f0*/  LEA R4, P0, R2, UR4, 0x2 ;  /* 0x0000000402047c11 */ /* 0x010fc4000f8010ff */
[----:B------:R-:W-:Y:S02]  /*0800*/  ISETP.NE.OR P5, PT, R235, RZ, P5 ;  /* 0x000000ffeb00720c */ /* 0x000fe40002fa5670 */
[----:B------:R-:W-:Y:S02]  /*0810*/  LEA.HI.X R5, R2, UR5, R0, 0x2, P0 ;  /* 0x0000000502057c11 */ /* 0x000fe400080f1400 */
[----:B------:R-:W-:Y:S02]  /*0820*/  IADD3 R0, P0, PT, R3, R9, RZ ;  /* 0x0000000903007210 */ /* 0x000fe40007f1e0ff */
[----:B------:R-:W-:Y:S01]  /*0830*/  ISETP.GE.OR P6, PT, R9, R8, P6 ;  /* 0x000000080900720c */ /* 0x000fe200037c6670 */
[----:B------:R-:W-:Y:S01]  /*0840*/  STG.E.128 desc[UR26][R4.64], RZ ;  /* 0x000000ff04007986 */ /* 0x000fe2000c101d1a */
[----:B------:R-:W-:Y:S01]  /*0850*/  LEA.HI.X.SX32 R3, R3, RZ, 0x1, P0 ;  /* 0x000000ff03037211 */ /* 0x000fe200000f0eff */
[----:B------:R-:W-:Y:S01]  /*0860*/  VIADD R9, R9, 0x38 ;  /* 0x0000003809097836 */ /* 0x000fe20000000000 */
[----:B--2---:R-:W-:Y:S01]  /*0870*/  LEA R2, P0, R0, UR6, 0x2 ;  /* 0x0000000600027c11 */ /* 0x004fe2000f8010ff */
[----:B------:R-:W-:Y:S01]  /*0880*/  STG.E.128 desc[UR26][R4.64+0x800], RZ ;  /* 0x000800ff04007986 */ /* 0x000fe2000c101d1a */
[----:B------:R-:W-:-:S02]  /*0890*/  ISETP.NE.OR P4, PT, R235, RZ, P4 ;  /* 0x000000ffeb00720c */ /* 0x000fc40002785670 */
[----:B------:R-:W-:Y:S01]  /*08a0*/  LEA.HI.X R3, R0, UR7, R3, 0x2, P0 ;  /* 0x0000000700037c11 */ /* 0x000fe200080f1403 */
[----:B------:R-:W-:Y:S01]  /*08b0*/  @!P5 IMAD.MOV.U32 R0, RZ, RZ, -0x800000 ;  /* 0xff800000ff00d424 */ /* 0x000fe200078e00ff */
[----:B------:R-:W-:Y:S01]  /*08c0*/  ISETP.GE.AND P0, PT, R6, R8, PT ;  /* 0x000000080600720c */ /* 0x000fe20003f06270 */
[----:B------:R-:W-:Y:S01]  /*08d0*/  STG.E.128 desc[UR26][R4.64+0x1000], RZ ;  /* 0x001000ff04007986 */ /* 0x000fe2000c101d1a */
[C---:B------:R-:W-:Y:S01]  /*08e0*/  ISETP.NE.OR P3, PT, R235.reuse, RZ, P3 ;  /* 0x000000ffeb00720c */ /* 0x040fe20001f65670 */
[----:B------:R-:W-:Y:S01]  /*08f0*/  @!P6 IMAD.MOV.U32 R6, RZ, RZ, -0x800000 ;  /* 0xff800000ff06e424 */ /* 0x000fe200078e00ff */
[C---:B------:R-:W-:Y:S01]  /*0900*/  ISETP.NE.OR P0, PT, R235.reuse, RZ, P0 ;  /* 0x000000ffeb00720c */ /* 0x040fe20000705670 */
[----:B------:R-:W-:Y:S01]  /*0910*/  STG.E.128 desc[UR26][R4.64+0x1800], RZ ;  /* 0x001800ff04007986 */ /* 0x000fe2000c101d1a */
[C---:B------:R-:W-:Y:S02]  /*0920*/  ISETP.NE.OR P2, PT, R235.reuse, RZ, P2 ;  /* 0x000000ffeb00720c */ /* 0x040fe40001745670 */
[----:B------:R-:W-:Y:S01]  /*0930*/  ISETP.NE.OR P1, PT, R235, RZ, P1 ;  /* 0x000000ffeb00720c */ /* 0x000fe20000f25670 */
[----:B------:R-:W-:Y:S01]  /*0940*/  STG.E.128 desc[UR26][R4.64+0x2000], RZ ;  /* 0x002000ff04007986 */ /* 0x000fe2000c101d1a */
[----:B------:R-:W-:-:S03]  /*0950*/  @!P4 IMAD.MOV.U32 R7, RZ, RZ, -0x800000 ;  /* 0xff800000ff07c424 */ /* 0x000fc600078e00ff */
[----:B------:R-:W-:Y:S04]  /*0960*/  STG.E.128 desc[UR26][R4.64+0x2800], RZ ;  /* 0x002800ff04007986 */ /* 0x000fe8000c101d1a */
[----:B------:R-:W-:Y:S04]  /*0970*/  STG.E.128 desc[UR26][R4.64+0x3000], RZ ;  /* 0x003000ff04007986 */ /* 0x000fe8000c101d1a */
[----:B------:R2:W-:Y:S04]  /*0980*/  STG.E.128 desc[UR26][R4.64+0x3800], RZ ;  /* 0x003800ff04007986 */ /* 0x0005e8000c101d1a */
[----:B------:R3:W-:Y:S04]  /*0990*/  @!P5 STG.E desc[UR26][R2.64+0x20], R0 ;  /* 0x000020000200d986 */ /* 0x0007e8000c10191a */
[----:B------:R4:W-:Y:S04]  /*09a0*/  @!P6 STG.E desc[UR26][R2.64], R6 ;  /* 0x000000060200e986 */ /* 0x0009e8000c10191a */
[----:B------:R1:W-:Y:S01]  /*09b0*/  @!P4 STG.E desc[UR26][R2.64+0x40], R7 ;  /* 0x000040070200c986 */ /* 0x0003e2000c10191a */
[----:B--2---:R-:W-:-:S02]  /*09c0*/  @!P2 IMAD.MOV.U32 R5, RZ, RZ, -0x800000 ;  /* 0xff800000ff05a424 */ /* 0x004fc400078e00ff */
[----:B------:R-:W-:-:S03]  /*09d0*/  @!P1 IMAD.MOV.U32 R4, RZ, RZ, -0x800000 ;  /* 0xff800000ff049424 */ /* 0x000fc600078e00ff */
[----:B------:R1:W-:Y:S01]  /*09e0*/  @!P2 STG.E desc[UR26][R2.64+0x80], R5 ;  /* 0x000080050200a986 */ /* 0x0003e2000c10191a */
[----:B---3--:R-:W-:-:S03]  /*09f0*/  @!P0 IMAD.MOV.U32 R0, RZ, RZ, -0x800000 ;  /* 0xff800000ff008424 */ /* 0x008fc600078e00ff */
[----:B------:R1:W-:Y:S01]  /*0a00*/  @!P1 STG.E desc[UR26][R2.64+0xa0], R4 ;  /* 0x0000a00402009986 */ /* 0x0003e2000c10191a */
[----:B----4-:R-:W-:-:S03]  /*0a10*/  @!P3 IMAD.MOV.U32 R6, RZ, RZ, -0x800000 ;  /* 0xff800000ff06b424 */ /* 0x010fc600078e00ff */
[----:B------:R1:W-:Y:S01]  /*0a20*/  @!P0 STG.E desc[UR26][R2.64+0xc0], R0 ;  /* 0x0000c00002008986 */ /* 0x0003e2000c10191a */
[----:B------:R-:W-:-:S03]  /*0a30*/  ISETP.GE.AND P0, PT, R9, R8, PT ;  /* 0x000000080900720c */ /* 0x000fc60003f06270 */
[----:B------:R1:W-:Y:S01]  /*0a40*/  @!P3 STG.E desc[UR26][R2.64+0x60], R6 ;  /* 0x000060060200b986 */ /* 0x0003e2000c10191a */
[----:B------:R-:W-:-:S13]  /*0a50*/  ISETP.NE.OR P0, PT, R235, RZ, P0 ;  /* 0x000000ffeb00720c */ /* 0x000fda0000705670 */
[----:B------:R-:W-:Y:S05]  /*0a60*/  @P0 EXIT ;  /* 0x000000000000094d */ /* 0x000fea0003800000 */
[----:B-1----:R-:W-:-:S05]  /*0a70*/  MOV R0, 0xff800000 ;  /* 0xff80000000007802 */ /* 0x002fca0000000f00 */
[----:B------:R-:W-:Y:S01]  /*0a80*/  STG.E desc[UR26][R2.64+0xe0], R0 ;  /* 0x0000e00002007986 */ /* 0x000fe2000c10191a */
[----:B------:R-:W-:Y:S05]  /*0a90*/  EXIT ;  /* 0x000000000000794d */ /* 0x000fea0003800000 */
.L_x_1961:
        /* <DEDUP_REMOVED lines=8> */
.L_x_1962:
[----:B------:R-:W3:Y:S02]  /*0b20*/  LDCU.64 UR18, c[0x0][0x4e0] ;  /* 0x00009c00ff1277ac */ /* 0x000ee40008000a00 */
[----:B---3--:R-:W-:-:S04]  /*0b30*/  UISETP.NE.U32.AND UP0, UPT, UR18, URZ, UPT ;  /* 0x000000ff1200728c */ /* 0x008fc8000bf05070 */
[----:B------:R-:W-:-:S09]  /*0b40*/  UISETP.NE.AND.EX UP0, UPT, UR19, URZ, UPT, UP0 ;  /* 0x000000ff1300728c */ /* 0x000fd2000bf05300 */
[----:B------:R-:W-:Y:S05]  /*0b50*/  BRA.U !UP0, `(.L_x_1963) ;  /* 0x0000000508947547 */ /* 0x000fea000b800000 */
[----:B-----5:R-:W3:Y:S01]  /*0b60*/  LDC R9, c[0x0][0x4f0] ;  /* 0x00013c00ff097b82 */ /* 0x020ee20000000800 */
[----:B------:R-:W-:Y:S01]  /*0b70*/  LEA R7, R211, 0xffffff00, 0x8 ;  /* 0xffffff00d3077811 */ /* 0x000fe200078e40ff */
[----:B------:R-:W4:Y:S03]  /*0b80*/  LDCU.64 UR4, c[0x0][0x4e8] ;  /* 0x00009d00ff0477ac */ /* 0x000f260008000a00 */
[----:B------:R-:W-:Y:S01]  /*0b90*/  IABS R4, R7 ;  /* 0x0000000700047213 */ /* 0x000fe20000000000 */
[----:B------:R-:W1:Y:S02]  /*0ba0*/  LDCU.64 UR16, c[0x0][0x3a0] ;  /* 0x00007400ff1077ac */ /* 0x000e640008000a00 */
[----:B------:R-:W1:Y:S01]  /*0bb0*/  LDC R12, c[0x0][0x3e8] ;  /* 0x0000fa00ff0c7b82 */ /* 0x000e620000000800 */
        /* <DEDUP_REMOVED lines=32> */
[----:B------:R-:W-:-:S02]  /*0dc0*/  MOV R2, R245 ;  /* 0x000000f500027202 */ /* 0x000fc40000000f00 */
[----:B------:R-:W-:-:S03]  /*0dd0*/  MOV R3, R244 ;  /* 0x000000f400037202 */ /* 0x000fc60000000f00 */
[----:B------:R-:W-:-:S05]  /*0de0*/  IMAD.WIDE R2, R6, 0x4, R2 ;  /* 0x0000000406027825 */ /* 0x000fca00078e0202 */
[----:B------:R2:W3:Y:S01]  /*0df0*/  LDG.E R5, desc[UR26][R2.64] ;  /* 0x0000001a02057981 */ /* 0x0004e2000c1e1900 */
[----:B------:R-:W-:Y:S01]  /*0e00*/  IABS R4, R18 ;  /* 0x0000001200047213 */ /* 0x000fe20000000000 */
        /* <DEDUP_REMOVED lines=30> */
[----:B------:R-:W-:Y:S01]  /*0ff0*/  IMAD.WIDE.U32 R2, R5, UR16, RZ ;  /* 0x0000001005027c25 */ /* 0x000fe2000f8e00ff */
[----:B------:R-:W-:-:S03]  /*1000*/  SHF.R.S32.HI R7, RZ, 0x1f, R6 ;  /* 0x0000001fff077819 */ /* 0x000fc60000011406 */
[----:B------:R-:W-:Y:S01]  /*1010*/  IMAD R4, R5, UR17, R4 ;  /* 0x0000001105047c24 */ /* 0x000fe2000f8e0204 */
[----:B------:R-:W-:Y:S01]  /*1020*/  IADD3 R5, PT, PT, R11, R8, RZ ;  /* 0x000000080b057210 */ /* 0x000fe20007ffe0ff */
[C---:B------:R-:W-:Y:S02]  /*1030*/  IMAD R8, R7.reuse, UR14, RZ ;  /* 0x0000000e07087c24 */ /* 0x040fe4000f8e02ff */
[----:B------:R-:W-:Y:S01]  /*1040*/  IMAD R7, R7, UR12, RZ ;  /* 0x0000000c07077c24 */ /* 0x000fe2000f8e02ff */
[----:B------:R-:W-:Y:S01]  /*1050*/  IADD3 R3, PT, PT, R3, R4, RZ ;  /* 0x0000000403037210 */ /* 0x000fe20007ffe0ff */
        /* <DEDUP_REMOVED lines=21> */
.L_x_1963:
[----:B------:R-:W3:Y:S01]  /*11b0*/  LDC R16, c[0x0][0x3e8] ;  /* 0x0000fa00ff107b82 */ /* 0x000ee20000000800 */
[----:B------:R-:W-:Y:S01]  /*11c0*/  IABS R4, R18 ;  /* 0x0000001200047213 */ /* 0x000fe20000000000 */
[----:B------:R-:W4:Y:S01]  /*11d0*/  LDCU.64 UR14, c[0x0][0x3b8] ;  /* 0x00007700ff0e77ac */ /* 0x000f220008000a00 */
[----:B-----5:R-:W-:Y:S02]  /*11e0*/  SHF.R.S32.HI R10, RZ, 0x1f, R9 ;  /* 0x0000001fff0a7819 */ /* 0x020fe40000011409 */
[----:B------:R-:W-:Y:S01]  /*11f0*/  CS2R R244, SRZ ;  /* 0x0000000000f47805 */ /* 0x000fe2000001ff00 */
[----:B------:R-:W1:Y:S02]  /*1200*/  LDCU.64 UR12, c[0x0][0x3c0] ;  /* 0x00007800ff0c77ac */ /* 0x000e640008000a00 */
[----:B------:R-:W4:Y:S01]  /*1210*/  LDC.64 R14, c[0x0][0x3a8] ;  /* 0x0000ea00ff0e7b82 */ /* 0x000f220000000a00 */
[----:B------:R-:W4:Y:S01]  /*1220*/  LDCU.64 UR16, c[0x0][0x3a0] ;  /* 0x00007400ff1077ac */ /* 0x000f220008000a00 */
[----:B---3--:R-:W-:Y:S01]  /*1230*/  IABS R11, R16 ;  /* 0x00000010000b7213 */ /* 0x008fe20000000000 */
[----:B-1----:R-:W-:-:S03]  /*1240*/  IMAD.WIDE.U32 R6, R12, UR12, RZ ;  /* 0x0000000c0c067c25 */ /* 0x002fc6000f8e00ff */
[----:B--2---:R-:W1:Y:S08]  /*1250*/  I2F.RP R2, R11 ;  /* 0x0000000b00027306 */ /* 0x004e700000209400 */
[----:B-1----:R-:W1:Y:S02]  /*1260*/  MUFU.RCP R2, R2 ;  /* 0x0000000200027308 */ /* 0x002e640000001000 */
[----:B-1----:R-:W-:-:S06]  /*1270*/  IADD3 R2, PT, PT, R2, 0xffffffe, RZ ;  /* 0x0ffffffe02027810 */ /* 0x002fcc0007ffe0ff */
[----:B------:R-:W1:Y:S02]  /*1280*/  F2I.FTZ.U32.TRUNC.NTZ R3, R2 ;  /* 0x0000000200037305 */ /* 0x000e64000021f000 */
[----:B-1----:R-:W-:Y:S02]  /*1290*/  IADD3 R0, PT, PT, RZ, -R3, RZ ;  /* 0x80000003ff007210 */ /* 0x002fe40007ffe0ff */
[----:B------:R-:W-:-:S03]  /*12a0*/  MOV R2, RZ ;  /* 0x000000ff00027202 */ /* 0x000fc60000000f00 */
[----:B------:R-:W-:-:S04]  /*12b0*/  IMAD R0, R0, R11, RZ ;  /* 0x0000000b00007224 */ /* 0x000fc800078e02ff */
[----:B------:R-:W-:Y:S01]  /*12c0*/  IMAD.HI.U32 R2, R3, R0, R2 ;  /* 0x0000000003027227 */ /* 0x000fe200078e0002 */
[----:B------:R-:W-:-:S05]  /*12d0*/  MOV R0, R4 ;  /* 0x0000000400007202 */ /* 0x000fca0000000f00 */
[----:B------:R-:W-:Y:S01]  /*12e0*/  IMAD.HI.U32 R8, R2, R0, RZ ;  /* 0x0000000002087227 */ /* 0x000fe200078e00ff */
[----:B------:R-:W-:-:S03]  /*12f0*/  SHF.R.S32.HI R2, RZ, 0x1f, R12 ;  /* 0x0000001fff027819 */ /* 0x000fc6000001140c */
[----:B------:R-:W-:Y:S02]  /*1300*/  IMAD.MOV R3, RZ, RZ, -R8 ;  /* 0x000000ffff037224 */ /* 0x000fe400078e0a08 */
[C---:B----4-:R-:W-:Y:S02]  /*1310*/  IMAD R5, R2.reuse, UR14, RZ ;  /* 0x0000000e02057c24 */ /* 0x050fe4000f8e02ff */
[C---:B------:R-:W-:Y:S02]  /*1320*/  IMAD R0, R11.reuse, R3, R0 ;  /* 0x000000030b007224 */ /* 0x040fe400078e0200 */
[----:B------:R-:W-:Y:S02]  /*1330*/  IMAD R4, R2, UR12, RZ ;  /* 0x0000000c02047c24 */ /* 0x000fe4000f8e02ff */
[----:B------:R-:W-:Y:S01]  /*1340*/  IMAD.WIDE.U32 R2, R12, UR14, RZ ;  /* 0x0000000e0c027c25 */ /* 0x000fe2000f8e00ff */
[----:B------:R-:W-:-:S03]  /*1350*/  ISETP.GT.U32.AND P0, PT, R11, R0, PT ;  /* 0x000000000b00720c */ /* 0x000fc60003f04070 */
[C---:B------:R-:W-:Y:S02]  /*1360*/  IMAD R5, R12.reuse, UR15, R5 ;  /* 0x0000000f0c057c24 */ /* 0x040fe4000f8e0205 */
[----:B------:R-:W-:Y:S02]  /*1370*/  IMAD R4, R12, UR13, R4 ;  /* 0x0000000d0c047c24 */ /* 0x000fe4000f8e0204 */
[----:B------:R-:W1:Y:S01]  /*1380*/  LDC.64 R12, c[0x0][0x3d0] ;  /* 0x0000f400ff0c7b82 */ /* 0x000e620000000a00 */
[----:B------:R-:W-:Y:S02]  /*1390*/  IADD3 R5, PT, PT, R3, R5, RZ ;  /* 0x0000000503057210 */ /* 0x000fe40007ffe0ff */
[----:B------:R-:W-:Y:S01]  /*13a0*/  IADD3 R3, PT, PT, R7, R4, RZ ;  /* 0x0000000407037210 */ /* 0x000fe20007ffe0ff */
[----:B------:R-:W-:Y:S01]  /*13b0*/  IMAD R7, R10, R14, RZ ;  /* 0x0000000e0a077224 */ /* 0x000fe200078e02ff */
[----:B------:R-:W-:Y:S01]  /*13c0*/  MOV R4, R2 ;  /* 0x0000000200047202 */ /* 0x000fe20000000f00 */
[----:B------:R-:W-:Y:S01]  /*13d0*/  @!P0 IMAD.IADD R0, R0, 0x1, -R11 ;  /* 0x0000000100008824 */ /* 0x000fe200078e0a0b */
[----:B------:R-:W-:Y:S01]  /*13e0*/  MOV R2, R6 ;  /* 0x0000000600027202 */ /* 0x000fe20000000f00 */
[----:B------:R-:W-:Y:S01]  /*13f0*/  IMAD R10, R10, UR16, RZ ;  /* 0x000000100a0a7c24 */ /* 0x000fe2000f8e02ff */
[----:B------:R-:W-:Y:S01]  /*1400*/  @!P0 IADD3 R8, PT, PT, R8, 0x1, RZ ;  /* 0x0000000108088810 */ /* 0x000fe20007ffe0ff */
[C---:B------:R-:W-:Y:S01]  /*1410*/  IMAD R7, R9.reuse, R15, R7 ;  /* 0x0000000f09077224 */ /* 0x040fe200078e0207 */
[----:B------:R-:W-:Y:S01]  /*1420*/  ISETP.GE.U32.AND P2, PT, R0, R11, PT ;  /* 0x0000000b0000720c */ /* 0x000fe20003f46070 */
[C---:B------:R-:W-:Y:S01]  /*1430*/  IMAD.WIDE.U32 R2, R9.reuse, R14, R2 ;  /* 0x0000000e09027225 */ /* 0x040fe200078e0002 */
[----:B------:R-:W-:Y:S01]  /*1440*/  LOP3.LUT R0, R18, R16, RZ, 0x3c, !PT ;  /* 0x0000001012007212 */ /* 0x000fe200078e3cff */
[----:B------:R-:W2:Y:S01]  /*1450*/  LDC.64 R14, c[0x0][0x3d8] ;  /* 0x0000f600ff0e7b82 */ /* 0x000ea20000000a00 */
[----:B------:R-:W-:Y:S01]  /*1460*/  ISETP.NE.AND P0, PT, R16, RZ, PT ;  /* 0x000000ff1000720c */ /* 0x000fe20003f05270 */
[C---:B------:R-:W-:Y:S01]  /*1470*/  IMAD R10, R9.reuse, UR17, R10 ;  /* 0x00000011090a7c24 */ /* 0x040fe2000f8e020a */
[----:B------:R-:W-:Y:S01]  /*1480*/  ISETP.GE.AND P1, PT, R0, RZ, PT ;  /* 0x000000ff0000720c */ /* 0x000fe20003f26270 */
[----:B------:R-:W-:Y:S01]  /*1490*/  IMAD.WIDE.U32 R4, R9, UR16, R4 ;  /* 0x0000001009047c25 */ /* 0x000fe2000f8e0004 */
[----:B------:R-:W-:-:S02]  /*14a0*/  LEA R9, R211, 0xffffff00, 0x8 ;  /* 0xffffff00d3097811 */ /* 0x000fc400078e40ff */
[----:B------:R-:W-:Y:S02]  /*14b0*/  IADD3 R3, PT, PT, R3, R7, RZ ;  /* 0x0000000703037210 */ /* 0x000fe40007ffe0ff */
[----:B------:R-:W-:Y:S01]  /*14c0*/  SHF.R.S32.HI R6, RZ, 0x1f, R9 ;  /* 0x0000001fff067819 */ /* 0x000fe20000011409 */
[----:B------:R-:W-:Y:S01]  /*14d0*/  @P2 VIADD R8, R8, 0x1 ;  /* 0x0000000108082836 */ /* 0x000fe20000000000 */
[----:B------:R-:W-:Y:S01]  /*14e0*/  IADD3 R5, PT, PT, R5, R10, RZ ;  /* 0x0000000a05057210 */ /* 0x000fe20007ffe0ff */
[----:B------:R-:W-:-:S03]  /*14f0*/  IMAD.WIDE.U32 R2, R9, UR12, R2 ;  /* 0x0000000c09027c25 */ /* 0x000fc6000f8e0002 */
[----:B------:R-:W-:Y:S01]  /*1500*/  MOV R0, R8 ;  /* 0x0000000800007202 */ /* 0x000fe20000000f00 */
[C---:B------:R-:W-:Y:S02]  /*1510*/  IMAD R7, R6.reuse, UR14, RZ ;  /* 0x0000000e06077c24 */ /* 0x040fe4000f8e02ff */
[----:B------:R-:W-:Y:S01]  /*1520*/  IMAD R6, R6, UR12, RZ ;  /* 0x0000000c06067c24 */ /* 0x000fe2000f8e02ff */
[----:B------:R-:W-:Y:S01]  /*1530*/  @!P1 IADD3 R0, PT, PT, -R0, RZ, RZ ;  /* 0x000000ff00009210 */ /* 0x000fe20007ffe1ff */
[C---:B------:R-:W-:Y:S01]  /*1540*/  IMAD R7, R9.reuse, UR15, R7 ;  /* 0x0000000f09077c24 */ /* 0x040fe2000f8e0207 */
[----:B------:R-:W-:Y:S01]  /*1550*/  @!P0 LOP3.LUT R0, RZ, R16, RZ, 0x33, !PT ;  /* 0x00000010ff008212 */ /* 0x000fe200078e33ff */
[C---:B------:R-:W-:Y:S02]  /*1560*/  IMAD R8, R9.reuse, UR13, R6 ;  /* 0x0000000d09087c24 */ /* 0x040fe4000f8e0206 */
[----:B------:R-:W-:Y:S01]  /*1570*/  IMAD.WIDE.U32 R4, R9, UR14, R4 ;  /* 0x0000000e09047c25 */ /* 0x000fe2000f8e0004 */
[----:B------:R-:W-:-:S03]  /*1580*/  SHF.R.S32.HI R6, RZ, 0x1f, R0 ;  /* 0x0000001fff067819 */ /* 0x000fc60000011400 */
[----:B------:R-:W-:Y:S01]  /*1590*/  IMAD.IADD R3, R3, 0x1, R8 ;  /* 0x0000000103037824 */ /* 0x000fe200078e0208 */
[----:B------:R-:W-:Y:S01]  /*15a0*/  IADD3 R5, PT, PT, R5, R7, RZ ;  /* 0x0000000705057210 */ /* 0x000fe20007ffe0ff */
[C---:B-1----:R-:W-:Y:S02]  /*15b0*/  IMAD R8, R6.reuse, R12, RZ ;  /* 0x0000000c06087224 */ /* 0x042fe400078e02ff */
[----:B--2---:R-:W-:Y:S02]  /*15c0*/  IMAD R6, R6, R14, RZ ;  /* 0x0000000e06067224 */ /* 0x004fe400078e02ff */
[----:B------:R-:W-:-:S04]  /*15d0*/  IMAD.WIDE.U32 R4, R0, R12, R4 ;  /* 0x0000000c00047225 */ /* 0x000fc800078e0004 */
[C---:B------:R-:W-:Y:S01]  /*15e0*/  IMAD R8, R0.reuse, R13, R8 ;  /* 0x0000000d00087224 */ /* 0x040fe200078e0208 */
[----:B------:R-:W-:Y:S01]  /*15f0*/  MOV R7, R4 ;  /* 0x0000000400077202 */ /* 0x000fe20000000f00 */
[----:B------:R-:W-:-:S03]  /*1600*/  IMAD.WIDE.U32 R2, R0, R14, R2 ;  /* 0x0000000e00027225 */ /* 0x000fc600078e0002 */
[----:B------:R-:W-:Y:S01]  /*1610*/  IADD3 R11, PT, PT, R5, R8, RZ ;  /* 0x00000008050b7210 */ /* 0x000fe20007ffe0ff */
[----:B------:R-:W-:Y:S01]  /*1620*/  IMAD R0, R0, R15, R6 ;  /* 0x0000000f00007224 */ /* 0x000fe200078e0206 */
[----:B------:R-:W-:-:S04]  /*1630*/  MOV R14, R2 ;  /* 0x00000002000e7202 */ /* 0x000fc80000000f00 */
[----:B------:R-:W-:-:S07]  /*1640*/  IADD3 R15, PT, PT, R3, R0, RZ ;  /* 0x00000000030f7210 */ /* 0x000fce0007ffe0ff */
.L_x_1964:
[----:B------:R-:W1:Y:S01]  /*1650*/  LDCU.128 UR4, c[0x0][0x390] ;  /* 0x00007200ff0477ac */ /* 0x000e620008000c00 */
[C---:B------:R-:W-:Y:S01]  /*1660*/  IMAD.SHL.U32 R22, R235.reuse, 0x8, RZ ;  /* 0x00000008eb167824 */ /* 0x040fe200078e00ff */
        /* <DEDUP_REMOVED lines=14> */
[----:B------:R-:W-:Y:S01]  /*1750*/  LOP3.LUT R245, R245, R244, RZ, 0x3c, !PT ;  /* 0x000000f4f5f57212 */ /* 0x000fe200078e3cff */
[----:B------:R-:W-:-:S02]  /*1760*/  IMAD.X R7, RZ, RZ, R11, P1 ;  /* 0x000000ffff077224 */ /* 0x000fc400008e060b */
[----:B-1----:R-:W-:Y:S01]  /*1770*/  IMAD.WIDE.U32 R4, R19, UR6, R4 ;  /* 0x0000000613047c25 */ /* 0x002fe2000f8e0004 */
[----:B------:R-:W-:Y:S02]  /*1780*/  LOP3.LUT R234, R234, 0x7c00, RZ, 0xc0, !PT ;  /* 0x00007c00eaea7812 */ /* 0x000fe400078ec0ff */
[----:B------:R-:W-:Y:S01]  /*1790*/  LOP3.LUT R244, R245, R244, RZ, 0x3c, !PT ;  /* 0x000000f4f5f47212 */ /* 0x000fe200078e3cff */
[----:B------:R-:W-:Y:S02]  /*17a0*/  IMAD R5, R19, UR7, R5 ;  /* 0x0000000713057c24 */ /* 0x000fe4000f8e0205 */
[----:B--2---:R-:W-:Y:S01]  /*17b0*/  IMAD R0, R0, UR22, RZ ;  /* 0x0000001600007c24 */ /* 0x004fe2000f8e02ff */
[----:B---3--:R-:W-:Y:S01]  /*17c0*/  USHF.L.U64.HI UR6, UR20, 0x4, UR21 ;  /* 0x0000000414067899 */ /* 0x008fe20008010215 */
[C---:B------:R-:W-:Y:S01]  /*17d0*/  IMAD.WIDE.U32 R8, R18.reuse, UR22, R4 ;  /* 0x0000001612087c25 */ /* 0x040fe2000f8e0004 */
[----:B------:R-:W-:Y:S01]  /*17e0*/  USHF.L.U32 UR7, UR20, 0x4, URZ ;  /* 0x0000000414077899 */ /* 0x000fe200080006ff */
[----:B------:R-:W-:Y:S01]  /*17f0*/  LOP3.LUT R245, R245, R244, RZ, 0x3c, !PT ;  /* 0x000000f4f5f57212 */ /* 0x000fe200078e3cff */
[----:B------:R-:W-:Y:S01]  /*1800*/  USHF.L.U32 UR25, UR20, 0x5, URZ ;  /* 0x0000000514197899 */ /* 0x000fe200080006ff */
[----:B------:R-:W-:Y:S01]  /*1810*/  IMAD.X R15, RZ, RZ, R15, P0 ;  /* 0x000000ffff0f7224 */ /* 0x000fe200000e060f */
[----:B------:R-:W-:Y:S01]  /*1820*/  USHF.L.U64.HI UR22, UR20, 0x5, UR21 ;  /* 0x0000000514167899 */ /* 0x000fe20008010215 */
[----:B------:R-:W-:Y:S01]  /*1830*/  IMAD R3, R18, UR23, R0 ;  /* 0x0000001712037c24 */ /* 0x000fe2000f8e0200 */
[----:B------:R-:W1:Y:S01]  /*1840*/  S2UR UR23, SR_CgaCtaId ;  /* 0x00000000001779c3 */ /* 0x000e620000008800 */
[----:B------:R-:W-:-:S02]  /*1850*/  IMAD R0, R17, UR20, RZ ;  /* 0x0000001411007c24 */ /* 0x000fc4000f8e02ff */
[----:B------:R-:W-:-:S04]  /*1860*/  IMAD.WIDE.U32 R6, R2, UR14, R6 ;  /* 0x0000000e02067c25 */ /* 0x000fc8000f8e0006 */
[----:B------:R-:W-:Y:S01]  /*1870*/  IMAD.WIDE.U32 R4, R2, UR12, R14 ;  /* 0x0000000c02047c25 */ /* 0x000fe2000f8e000e */
[----:B----4-:R-:W-:-:S03]  /*1880*/  LEA R19, P1, R6, UR10, 0x1 ;  /* 0x0000000a06137c11 */ /* 0x010fc6000f8208ff */
[----:B------:R-:W-:Y:S01]  /*1890*/  IMAD.U32 R12, RZ, RZ, UR7 ;  /* 0x00000007ff0c7e24 */ /* 0x000fe2000f8e00ff */
[----:B------:R-:W-:Y:S01]  /*18a0*/  LEA R24, P0, R4, UR4, 0x1 ;  /* 0x0000000404187c11 */ /* 0x000fe2000f8008ff */
[----:B------:R-:W-:Y:S01]  /*18b0*/  IMAD.U32 R13, RZ, RZ, UR6 ;  /* 0x00000006ff0d7e24 */ /* 0x000fe2000f8e00ff */
[----:B------:R-:W-:Y:S01]  /*18c0*/  USHF.L.U32 UR4, UR14, 0x5, URZ ;  /* 0x000000050e047899 */ /* 0x000fe200080006ff */
[----:B------:R-:W-:Y:S01]  /*18d0*/  IMAD.U32 R10, RZ, RZ, UR25 ;  /* 0x00000019ff0a7e24 */ /* 0x000fe2000f8e00ff */
[----:B------:R2:W-:Y:S01]  /*18e0*/  STL [R1+0x4], R19 ;  /* 0x0000041301007387 */ /* 0x0005e20000100800 */
[----:B------:R-:W-:Y:S02]  /*18f0*/  IMAD.U32 R11, RZ, RZ, UR22 ;  /* 0x00000016ff0b7e24 */ /* 0x000fe4000f8e00ff */
[----:B------:R-:W-:Y:S01]  /*1900*/  IMAD R14, R16, UR21, R0 ;  /* 0x00000015100e7c24 */ /* 0x000fe2000f8e0200 */
[----:B------:R-:W-:Y:S01]  /*1910*/  STL [R1+0xc], R24 ;  /* 0x00000c1801007387 */ /* 0x000fe20000100800 */
[----:B------:R-:W-:-:S02]  /*1920*/  IMAD R0, R2, UR15, R7 ;  /* 0x0000000f02007c24 */ /* 0x000fc4000f8e0207 */
[----:B------:R-:W-:Y:S02]  /*1930*/  IMAD R2, R2, UR13, R5 ;  /* 0x0000000d02027c24 */ /* 0x000fe4000f8e0205 */
[----:B------:R-:W-:Y:S01]  /*1940*/  IMAD.WIDE.U32 R12, R16, UR20, R12 ;  /* 0x00000014100c7c25 */ /* 0x000fe2000f8e000c */
[----:B------:R-:W-:Y:S02]  /*1950*/  LEA.HI.X R15, R6, UR11, R0, 0x1, P1 ;  /* 0x0000000b060f7c11 */ /* 0x000fe400088f0c00 */
[----:B------:R-:W-:Y:S01]  /*1960*/  LEA.HI.X R25, R4, UR5, R2, 0x1, P0 ;  /* 0x0000000504197c11 */ /* 0x000fe200080f0c02 */
[----:B------:R-:W-:Y:S01]  /*1970*/  IMAD.WIDE.U32 R10, R16, UR20, R10 ;  /* 0x00000014100a7c25 */ /* 0x000fe2000f8e000a */
[C---:B------:R-:W-:Y:S01]  /*1980*/  IADD3 R4, P3, PT, R8.reuse, R12, RZ ;  /* 0x0000000c08047210 */ /* 0x040fe20007f7e0ff */
[----:B------:R-:W-:Y:S01]  /*1990*/  UMOV UR5, 0x400 ;  /* 0x0000040000057882 */ /* 0x000fe20000000000 */
[----:B------:R3:W-:Y:S01]  /*19a0*/  STL [R1], R15 ;  /* 0x0000000f01007387 */ /* 0x0007e20000100800 */
[----:B------:R-:W-:Y:S01]  /*19b0*/  IMAD.IADD R3, R9, 0x1, R3 ;  /* 0x0000000109037824 */ /* 0x000fe200078e0203 */
[----:B------:R-:W-:Y:S01]  /*19c0*/  IADD3 R17, P1, P0, R8, UR7, R10 ;  /* 0x0000000708117c10 */ /* 0x000fe2000f83e00a */
[----:B------:R-:W-:Y:S01]  /*19d0*/  IMAD.IADD R0, R14, 0x1, R11 ;  /* 0x000000010e007824 */ /* 0x000fe200078e020b */
[----:B------:R-:W-:Y:S01]  /*19e0*/  IADD3 R5, P2, PT, R8, R10, RZ ;  /* 0x0000000a08057210 */ /* 0x000fe20007f5e0ff */
[----:B------:R-:W-:Y:S01]  /*19f0*/  IMAD.MOV.U32 R224, RZ, RZ, R19 ;  /* 0x000000ffffe07224 */ /* 0x000fe200078e0013 */
[C---:B------:R-:W-:Y:S01]  /*1a00*/  IADD3.X R12, PT, PT, R3.reuse, R14, R13, P3, !PT ;  /* 0x0000000e030c7210 */ /* 0x040fe20001ffe40d */
[----:B------:R-:W-:Y:S01]  /*1a10*/  IMAD.MOV.U32 R225, RZ, RZ, R15 ;  /* 0x000000ffffe17224 */ /* 0x000fe200078e000f */
[----:B------:R-:W-:Y:S01]  /*1a20*/  IADD3.X R13, PT, PT, R3, UR6, R0, P1, P0 ;  /* 0x00000006030d7c10 */ /* 0x000fe20008fe0400 */
[----:B------:R-:W-:Y:S01]  /*1a30*/  USHF.L.U64.HI UR6, UR14, 0x5, UR15 ;  /* 0x000000050e067899 */ /* 0x000fe2000801020f */
[----:B------:R-:W-:Y:S01]  /*1a40*/  LEA R20, P1, R4, UR8, 0x1 ;  /* 0x0000000804147c11 */ /* 0x000fe2000f8208ff */
[--C-:B------:R-:W-:Y:S01]  /*1a50*/  IMAD.X R10, R0, 0x1, R3.reuse, P2 ;  /* 0x00000001000a7824 */ /* 0x100fe200010e0603 */
[----:B------:R-:W-:Y:S01]  /*1a60*/  IADD3 R6, P0, PT, R224, UR4, RZ ;  /* 0x00000004e0067c10 */ /* 0x000fe2000ff1e0ff */
[----:B------:R-:W-:Y:S01]  /*1a70*/  IMAD.MOV.U32 R2, RZ, RZ, R8 ;  /* 0x000000ffff027224 */ /* 0x000fe200078e0008 */
[----:B------:R-:W-:Y:S01]  /*1a80*/  LEA.HI.X R21, R4, UR9, R12, 0x1, P1 ;  /* 0x0000000904157c11 */ /* 0x000fe200088f0c0c */
[----:B-1----:R-:W-:Y:S01]  /*1a90*/  ULEA UR5, UR23, UR5, 0x18 ;  /* 0x0000000517057291 */ /* 0x002fe2000f8ec0ff */
[----:B------:R-:W-:Y:S01]  /*1aa0*/  LEA R18, P1, R5, UR8, 0x1 ;  /* 0x0000000805127c11 */ /* 0x000fe2000f8208ff */
[----:B------:R-:W-:Y:S01]  /*1ab0*/  IMAD.WIDE.U32 R8, R16, UR20, R2 ;  /* 0x0000001410087c25 */ /* 0x000fe2000f8e0002 */
[----:B------:R-:W-:Y:S01]  /*1ac0*/  IADD3.X R7, PT, PT, R225, UR6, RZ, P0, !PT ;  /* 0x00000006e1077c10 */ /* 0x000fe200087fe4ff */
[----:B------:R-:W-:Y:S01]  /*1ad0*/  USHF.L.U32 UR7, UR12, 0x5, URZ ;  /* 0x000000050c077899 */ /* 0x000fe200080006ff */
[----:B------:R-:W-:Y:S01]  /*1ae0*/  IADD3 R4, P0, PT, R6, UR4, RZ ;  /* 0x0000000406047c10 */ /* 0x000fe2000ff1e0ff */
[----:B------:R-:W-:Y:S01]  /*1af0*/  IMAD.IADD R0, R9, 0x1, R14 ;  /* 0x0000000109007824 */ /* 0x000fe200078e020e */
[----:B--2---:R-:W-:Y:S01]  /*1b00*/  LEA.HI.X R19, R5, UR9, R10, 0x1, P1 ;  /* 0x0000000905137c11 */ /* 0x004fe200088f0c0a */
[----:B------:R-:W-:Y:S01]  /*1b10*/  USHF.L.U64.HI UR12, UR12, 0x5, UR13 ;  /* 0x000000050c0c7899 */ /* 0x000fe2000801020d */
[----:B------:R-:W-:Y:S01]  /*1b20*/  LOP3.LUT R3, R22, 0x1f8, RZ, 0xc0, !PT ;  /* 0x000001f816037812 */ /* 0x000fe200078ec0ff */
[----:B------:R-:W-:Y:S01]  /*1b30*/  IMAD.MOV.U32 R129, RZ, RZ, 0x20 ;  /* 0x00000020ff817424 */ /* 0x000fe200078e00ff */
[----:B------:R-:W-:Y:S01]  /*1b40*/  IADD3.X R5, PT, PT, R7, UR6, RZ, P0, !PT ;  /* 0x0000000607057c10 */ /* 0x000fe200087fe4ff */
[----:B------:R-:W-:Y:S01]  /*1b50*/  STL [R1+0x8], R25 ;  /* 0x0000081901007387 */ /* 0x000fe20000100800 */
[----:B------:R-:W-:Y:S01]  /*1b60*/  IADD3 R2, P0, PT, R4, UR4, RZ ;  /* 0x0000000404027c10 */ /* 0x000fe2000ff1e0ff */
[----:B------:R-:W-:Y:S01]  /*1b70*/  IMAD.MOV.U32 R182, RZ, RZ, 0x40 ;  /* 0x00000040ffb67424 */ /* 0x000fe200078e00ff */
[----:B------:R-:W-:Y:S01]  /*1b80*/  LOP3.LUT R9, R3, 0x38, R235, 0x78, !PT ;  /* 0x0000003803097812 */ /* 0x000fe200078e78eb */
[----:B------:R-:W-:Y:S01]  /*1b90*/  VIADD R226, R211, 0xffffffff ;  /* 0xffffffffd3e27836 */ /* 0x000fe20000000000 */
[----:B------:R-:W-:-:S02]  /*1ba0*/  IADD3.X R3, PT, PT, R5, UR6, RZ, P0, !PT ;  /* 0x0000000605037c10 */ /* 0x000fc400087fe4ff */
[----:B------:R-:W-:Y:S02]  /*1bb0*/  LEA R10, P1, R8, UR8, 0x1 ;  /* 0x00000008080a7c11 */ /* 0x000fe4000f8208ff */
[----:B------:R-:W-:Y:S01]  /*1bc0*/  IADD3 R14, P0, PT, R2, UR4, RZ ;  /* 0x00000004020e7c10 */ /* 0x000fe2000ff1e0ff */
[----:B------:R-:W-:Y:S01]  /*1bd0*/  STL [R1+0x10], R226 ;  /* 0x000010e201007387 */ /* 0x000fe20000100800 */
[----:B------:R-:W-:Y:S02]  /*1be0*/  LEA.HI.X R11, R8, UR9, R0, 0x1, P1 ;  /* 0x00000009080b7c11 */ /* 0x000fe400088f0c00 */
[----:B------:R-:W-:Y:S02]  /*1bf0*/  LOP3.LUT R9, R9, 0x1e00, R22, 0xf8, !PT ;  /* 0x00001e0009097812 */ /* 0x000fe400078ef816 */
[----:B---3--:R-:W-:Y:S02]  /*1c00*/  IADD3.X R15, PT, PT, R3, UR6, RZ, P0, !PT ;  /* 0x00000006030f7c10 */ /* 0x008fe400087fe4ff */
[----:B------:R-:W-:-:S02]  /*1c10*/  IADD3 R8, P0, PT, R14, UR4, RZ ;  /* 0x000000040e087c10 */ /* 0x000fc4000ff1e0ff */
[----:B------:R-:W-:Y:S02]  /*1c20*/  LEA R23, R9, UR5, 0x1 ;  /* 0x0000000509177c11 */ /* 0x000fe4000f8e08ff */
[----:B------:R-:W-:Y:S02]  /*1c30*/  LEA R16, P1, R17, UR8, 0x1 ;  /* 0x0000000811107c11 */ /* 0x000fe4000f8208ff */
[----:B------:R-:W-:Y:S01]  /*1c40*/  IADD3.X R9, PT, PT, R15, UR6, RZ, P0, !PT ;  /* 0x000000060f097c10 */ /* 0x000fe200087fe4ff */
[----:B------:R-:W-:Y:S01]  /*1c50*/  @!PT LDS RZ, [RZ] ;  /* 0x00000000fffff984 */ /* 0x000fe20000000800 */
[----:B------:R-:W-:Y:S01]  /*1c60*/  @!PT LDS RZ, [RZ] ;  /* 0x00000000fffff984 */ /* 0x000fe20000000800 */
[----:B------:R-:W-:Y:S01]  /*1c70*/  @!PT LDS RZ, [RZ] ;  /* 0x00000000fffff984 */ /* 0x000fe20000000800 */
[----:B------:R1:W-:Y:S01]  /*1c80*/  LDGSTS.E.BYPASS.LTC128B.128 [R23], desc[UR26][R10.64] ;  /* 0x000000000a177fae */ /* 0x0003e2000b981a1a */
[----:B------:R-:W-:Y:S02]  /*1c90*/  IADD3 R12, P0, PT, R8, UR4, RZ ;  /* 0x00000004080c7c10 */ /* 0x000fe4000ff1e0ff */
[----:B------:R-:W-:Y:S01]  /*1ca0*/  LEA.HI.X R17, R17, UR9, R13, 0x1, P1 ;  /* 0x0000000911117c11 */ /* 0x000fe200088f0c0d */
[----:B------:R-:W-:Y:S01]  /*1cb0*/  LDGSTS.E.BYPASS.LTC128B.128 [R23+0x800], desc[UR26][R20.64] ;  /* 0x0080000014177fae */ /* 0x000fe2000b981a1a */
[----:B------:R-:W-:-:S02]  /*1cc0*/  IADD3.X R13, PT, PT, R9, UR6, RZ, P0, !PT ;  /* 0x00000006090d7c10 */ /* 0x000fc400087fe4ff */
[----:B------:R-:W-:Y:S01]  /*1cd0*/  LOP3.LUT R0, R222, 0x1c0, RZ, 0xc0, !PT ;  /* 0x000001c0de007812 */ /* 0x000fe200078ec0ff */
[----:B------:R2:W-:Y:S01]  /*1ce0*/  LDGSTS.E.BYPASS.LTC128B.128 [R23+0x1000], desc[UR26][R18.64] ;  /* 0x0100000012177fae */ /* 0x0005e2000b981a1a */
[----:B------:R-:W-:Y:S02]  /*1cf0*/  LOP3.LUT P2, RZ, R235, 0x2, RZ, 0xc0, !PT ;  /* 0x00000002ebff7812 */ /* 0x000fe4000784c0ff */
[----:B------:R-:W-:Y:S01]  /*1d00*/  LOP3.LUT R0, R0, 0x38, R22, 0xf8, !PT ;  /* 0x0000003800007812 */ /* 0x000fe200078ef816 */
[----:B------:R3:W-:Y:S01]  /*1d10*/  LDGSTS.E.BYPASS.LTC128B.128 [R23+0x1800], desc[UR26][R16.64] ;  /* 0x0180000010177fae */ /* 0x0007e2000b981a1a */
[----:B------:R-:W-:Y:S02]  /*1d20*/  SEL R129, R129, 0xffffffe0, !P2 ;  /* 0xffffffe081817807 */ /* 0x000fe40005000000 */
[----:B-1----:R-:W-:-:S04]  /*1d30*/  IADD3 R10, P0, PT, R12, UR4, RZ ;  /* 0x000000040c0a7c10 */ /* 0x002fc8000ff1e0ff */
[----:B------:R-:W-:Y:S01]  /*1d40*/  IADD3.X R11, PT, PT, R13, UR6, RZ, P0, !PT ;  /* 0x000000060d0b7c10 */ /* 0x000fe200087fe4ff */
[----:B--2---:R-:W-:Y:S02]  /*1d50*/  IMAD.MOV.U32 R18, RZ, RZ, R224 ;  /* 0x000000ffff127224 */ /* 0x004fe400078e00e0 */
[----:B------:R-:W-:Y:S01]  /*1d60*/  IMAD.MOV.U32 R19, RZ, RZ, R225 ;  /* 0x000000ffff137224 */ /* 0x000fe200078e00e1 */
[----:B---3--:R-:W-:-:S04]  /*1d70*/  IADD3 R16, P0, PT, R10, UR4, RZ ;  /* 0x000000040a107c10 */ /* 0x008fc8000ff1e0ff */
[----:B------:R-:W-:Y:S01]  /*1d80*/  LDGSTS.E.BYPASS.LTC128B.128 [R23+0x2000], desc[UR26][R18.64] ;  /* 0x0200000012177fae */ /* 0x000fe2000b981a1a */
[----:B------:R-:W-:-:S03]  /*1d90*/  IADD3.X R17, PT, PT, R11, UR6, RZ, P0, !PT ;  /* 0x000000060b117c10 */ /* 0x000fc600087fe4ff */
[----:B------:R1:W-:Y:S04]  /*1da0*/  LDGSTS.E.BYPASS.LTC128B.128 [R23+0x2800], desc[UR26][R6.64] ;  /* 0x0280000006177fae */ /* 0x0003e8000b981a1a */
[----:B------:R2:W-:Y:S04]  /*1db0*/  LDGSTS.E.BYPASS.LTC128B.128 [R23+0x3000], desc[UR26][R4.64] ;  /* 0x0300000004177fae */ /* 0x0005e8000b981a1a */
[----:B------:R3:W-:Y:S04]  /*1dc0*/  LDGSTS.E.BYPASS.LTC128B.128 [R23+0x3800], desc[UR26][R2.64] ;  /* 0x0380000002177fae */ /* 0x0007e8000b981a1a */
[----:B------:R4:W-:Y:S04]  /*1dd0*/  LDGSTS.E.BYPASS.LTC128B.128 [R23+0x4000], desc[UR26][R14.64] ;  /* 0x040000000e177fae */ /* 0x0009e8000b981a1a */
[----:B------:R5:W-:Y:S04]  /*1de0*/  LDGSTS.E.BYPASS.LTC128B.128 [R23+0x4800], desc[UR26][R8.64] ;  /* 0x0480000008177fae */ /* 0x000be8000b981a1a */
[----:B------:R5:W-:Y:S04]  /*1df0*/  LDGSTS.E.BYPASS.LTC128B.128 [R23+0x5000], desc[UR26][R12.64] ;  /* 0x050000000c177fae */ /* 0x000be8000b981a1a */
[----:B------:R5:W-:Y:S01]  /*1e00*/  LDGSTS.E.BYPASS.LTC128B.128 [R23+0x5800], desc[UR26][R10.64] ;  /* 0x058000000a177fae */ /* 0x000be2000b981a1a */
[----:B-1----:R-:W-:-:S03]  /*1e10*/  IADD3 R6, P0, PT, R16, UR4, RZ ;  /* 0x0000000410067c10 */ /* 0x002fc6000ff1e0ff */
[----:B------:R-:W-:Y:S01]  /*1e20*/  LDGSTS.E.BYPASS.LTC128B.128 [R23+0x6000], desc[UR26][R16.64] ;  /* 0x0600000010177fae */ /* 0x000fe2000b981a1a */
[----:B------:R-:W-:Y:S02]  /*1e30*/  IADD3.X R7, PT, PT, R17, UR6, RZ, P0, !PT ;  /* 0x0000000611077c10 */ /* 0x000fe400087fe4ff */
[----:B--2---:R-:W-:-:S03]  /*1e40*/  IADD3 R4, P0, PT, R6, UR4, RZ ;  /* 0x0000000406047c10 */ /* 0x004fc6000ff1e0ff */
[----:B------:R1:W-:Y:S01]  /*1e50*/  LDGSTS.E.BYPASS.LTC128B.128 [R23+0x6800], desc[UR26][R6.64] ;  /* 0x0680000006177fae */ /* 0x0003e2000b981a1a */
[----:B------:R-:W-:Y:S02]  /*1e60*/  IADD3.X R5, PT, PT, R7, UR6, RZ, P0, !PT ;  /* 0x0000000607057c10 */ /* 0x000fe400087fe4ff */
[----:B---3--:R-:W-:Y:S01]  /*1e70*/  IADD3 R2, P0, PT, R4, UR4, RZ ;  /* 0x0000000404027c10 */ /* 0x008fe2000ff1e0ff */
[----:B----4-:R-:W-:Y:S02]  /*1e80*/  IMAD.MOV.U32 R14, RZ, RZ, R24 ;  /* 0x000000ffff0e7224 */ /* 0x010fe400078e0018 */
[----:B------:R-:W-:Y:S01]  /*1e90*/  LDGSTS.E.BYPASS.LTC128B.128 [R23+0x7000], desc[UR26][R4.64] ;  /* 0x0700000004177fae */ /* 0x000fe2000b981a1a */
[----:B------:R-:W-:Y:S01]  /*1ea0*/  IADD3.X R3, PT, PT, R5, UR6, RZ, P0, !PT ;  /* 0x0000000605037c10 */ /* 0x000fe200087fe4ff */
[----:B------:R-:W-:Y:S01]  /*1eb0*/  IMAD.MOV.U32 R15, RZ, RZ, R25 ;  /* 0x000000ffff0f7224 */ /* 0x000fe200078e0019 */
[----:B-----5:R-:W-:Y:S02]  /*1ec0*/  IADD3 R8, P0, PT, R2, UR4, RZ ;  /* 0x0000000402087c10 */ /* 0x020fe4000ff1e0ff */
[----:B------:R-:W-:Y:S01]  /*1ed0*/  LOP3.LUT R12, R233, 0x8, RZ, 0xc0, !PT ;  /* 0x00000008e90c7812 */ /* 0x000fe200078ec0ff */
[----:B------:R2:W-:Y:S01]  /*1ee0*/  LDGSTS.E.BYPASS.LTC128B.128 [R23+0x7800], desc[UR26][R2.64] ;  /* 0x0780000002177fae */ /* 0x0005e2000b981a1a */
[----:B------:R-:W-:-:S02]  /*1ef0*/  IADD3.X R9, PT, PT, R3, UR6, RZ, P0, !PT ;  /* 0x0000000603097c10 */ /* 0x000fc400087fe4ff */
[----:B------:R-:W-:Y:S02]  /*1f00*/  LOP3.LUT R13, R222, 0x400, RZ, 0xc0, !PT ;  /* 0x00000400de0d7812 */ /* 0x000fe400078ec0ff */
[C---:B------:R-:W-:Y:S01]  /*1f10*/  LOP3.LUT R11, R0.reuse, 0x8, R235, 0x78, !PT ;  /* 0x00000008000b7812 */ /* 0x040fe200078e78eb */
[----:B------:R3:W-:Y:S01]  /*1f20*/  LDGSTS.E.BYPASS.LTC128B.128 [R23+0x8000], desc[UR26][R8.64] ;  /* 0x0800000008177fae */ /* 0x0007e2000b981a1a */
[----:B------:R-:W-:-:S03]  /*1f30*/  LOP3.LUT R216, R0, R12, RZ, 0x3c, !PT ;  /* 0x0000000c00d87212 */ /* 0x000fc600078e3cff */
[----:B------:R-:W-:Y:S01]  /*1f40*/  IMAD R0, R11, 0x2, R13 ;  /* 0x000000020b007824 */ /* 0x000fe200078e020d */
[----:B-1----:R-:W-:-:S04]  /*1f50*/  IADD3 R6, P0, PT, R8, UR4, RZ ;  /* 0x0000000408067c10 */ /* 0x002fc8000ff1e0ff */
[----:B------:R-:W-:-:S05]  /*1f60*/  IADD3.X R7, PT, PT, R9, UR6, RZ, P0, !PT ;  /* 0x0000000609077c10 */ /* 0x000fca00087fe4ff */
[----:B------:R1:W-:Y:S01]  /*1f70*/  LDGSTS.E.BYPASS.LTC128B.128 [R23+0x8800], desc[UR26][R6.64] ;  /* 0x0880000006177fae */ /* 0x0003e2000b981a1a */
[----:B--2---:R-:W-:-:S04]  /*1f80*/  IADD3 R2, P0, PT, R6, UR4, RZ ;  /* 0x0000000406027c10 */ /* 0x004fc8000ff1e0ff */
[----:B------:R-:W-:Y:S02]  /*1f90*/  IADD3.X R3, PT, PT, R7, UR6, RZ, P0, !PT ;  /* 0x0000000607037c10 */ /* 0x000fe400087fe4ff */
[----:B------:R-:W-:Y:S02]  /*1fa0*/  IADD3 R4, P1, PT, R2, UR4, RZ ;  /* 0x0000000402047c10 */ /* 0x000fe4000ff3e0ff */
[----:B---3--:R-:W-:Y:S01]  /*1fb0*/  IADD3 R8, P0, PT, R24, UR7, RZ ;  /* 0x0000000718087c10 */ /* 0x008fe2000ff1e0ff */
[----:B------:R-:W-:Y:S01]  /*1fc0*/  LDGSTS.E.BYPASS.LTC128B.128 [R23+0x9000], desc[UR26][R2.64] ;  /* 0x0900000002177fae */ /* 0x000fe2000b981a1a */
[----:B------:R-:W-:Y:S02]  /*1fd0*/  IADD3.X R5, PT, PT, R3, UR6, RZ, P1, !PT ;  /* 0x0000000603057c10 */ /* 0x000fe40008ffe4ff */
[----:B------:R-:W-:-:S03]  /*1fe0*/  IADD3.X R9, PT, PT, R25, UR12, RZ, P0, !PT ;  /* 0x0000000c19097c10 */ /* 0x000fc600087fe4ff */
[----:B------:R2:W-:Y:S04]  /*1ff0*/  LDGSTS.E.BYPASS.LTC128B.128 [R23+0x9800], desc[UR26][R4.64] ;  /* 0x0980000004177fae */ /* 0x0005e8000b981a1a */
[----:B------:R-:W0:Y:S01]  /*2000*/  LDGDEPBAR ;  /* 0x00000000000079af */ /* 0x000e220000000000 */
[----:B-1----:R-:W-:-:S04]  /*2010*/  IADD3 R6, P0, PT, R8, UR7, RZ ;  /* 0x0000000708067c10 */ /* 0x002fc8000ff1e0ff */
[----:B------:R-:W-:Y:S02]  /*2020*/  IADD3.X R7, PT, PT, R9, UR12, RZ, P0, !PT ;  /* 0x0000000c09077c10 */ /* 0x000fe400087fe4ff */
[----:B--2---:R-:W-:Y:S01]  /*2030*/  IADD3 R4, P0, PT, R6, UR7, RZ ;  /* 0x0000000706047c10 */ /* 0x004fe2000ff1e0ff */
[----:B------:R-:W-:-:S04]  /*2040*/  DEPBAR.LE SB0, 0x0 ;  /* 0x000080000000791a */ /* 0x000fc80000000000 */
[----:B------:R-:W-:Y:S01]  /*2050*/  BAR.SYNC.DEFER_BLOCKING 0x0 ;  /* 0x0000000000007b1d */ /* 0x000fe20000010000 */
[----:B------:R-:W-:Y:S02]  /*2060*/  IADD3.X R5, PT, PT, R7, UR12, RZ, P0, !PT ;  /* 0x0000000c07057c10 */ /* 0x000fe400087fe4ff */
[----:B------:R-:W-:-:S04]  /*2070*/  IADD3 R2, P0, PT, R4, UR7, RZ ;  /* 0x0000000704027c10 */ /* 0x000fc8000ff1e0ff */
        /* <DEDUP_REMOVED lines=13> */
[----:B------:R-:W-:Y:S04]  /*2150*/  LDGSTS.E.BYPASS.LTC128B.128 [R23+0xc800], desc[UR26][R10.64] ;  /* 0x0c8000000a177fae */ /* 0x000fe8000b981a1a */
[----:B------:R-:W-:Y:S01]  /*2160*/  LDGSTS.E.BYPASS.LTC128B.128 [R23+0xd000], desc[UR26][R12.64] ;  /* 0x0d0000000c177fae */ /* 0x000fe2000b981a1a */
        /* <DEDUP_REMOVED lines=24> */
[----:B-1----:R-:W-:Y:S02]  /*22f0*/  LOP3.LUT R9, R234, 0x200, R222, 0xf8, !PT ;  /* 0x00000200ea097812 */ /* 0x002fe400078ef8de */
[----:B------:R-:W-:Y:S01]  /*2300*/  IADD3 R8, P0, PT, R2, UR7, RZ ;  /* 0x0000000702087c10 */ /* 0x000fe2000ff1e0ff */
[----:B------:R-:W1:Y:S01]  /*2310*/  LDCU UR7, c[0x0][0x50c] ;  /* 0x0000a180ff0777ac */ /* 0x000e620008000800 */
[----:B--2---:R-:W-:Y:S02]  /*2320*/  LOP3.LUT R6, R9, R216, RZ, 0xfc, !PT ;  /* 0x000000d809067212 */ /* 0x004fe400078efcff */
[----:B------:R-:W-:Y:S02]  /*2330*/  IADD3.X R9, PT, PT, R3, UR12, RZ, P0, !PT ;  /* 0x0000000c03097c10 */ /* 0x000fe400087fe4ff */
[----:B------:R-:W-:Y:S02]  /*2340*/  LOP3.LUT P0, RZ, R235, 0x4, RZ, 0xc0, !PT ;  /* 0x00000004ebff7812 */ /* 0x000fe4000780c0ff */
[----:B---3--:R-:W-:Y:S01]  /*2350*/  LEA R4, R6, UR5, 0x1 ;  /* 0x0000000506047c11 */ /* 0x008fe2000f8e08ff */
[----:B------:R2:W-:Y:S01]  /*2360*/  LDGSTS.E.BYPASS.LTC128B.128 [R23+0x11800], desc[UR26][R8.64] ;  /* 0x1180000008177fae */ /* 0x0005e2000b981a1a */
[----:B------:R-:W-:-:S03]  /*2370*/  SEL R182, R182, 0xffffffc0, !P0 ;  /* 0xffffffc0b6b67807 */ /* 0x000fc60004000000 */
[----:B------:R-:W-:Y:S01]  /*2380*/  LDSM.16.M88.4 R16, [R4] ;  /* 0x000000000410783b */ /* 0x000fe20000000200 */
[----:B----4-:R-:W-:Y:S02]  /*2390*/  VIADD R2, R0, UR5 ;  /* 0x0000000500027c36 */ /* 0x010fe40008000000 */
[C---:B------:R-:W-:Y:S01]  /*23a0*/  IMAD.IADD R3, R129.reuse, 0x1, R4 ;  /* 0x0000000181037824 */ /* 0x040fe200078e0204 */
[----:B------:R-:W-:Y:S01]  /*23b0*/  LDSM.16.M88.4 R32, [R0+UR5+0x2800] ;  /* 0x002800050020783b */ /* 0x000fe20008000200 */
[C-C-:B------:R-:W-:Y:S02]  /*23c0*/  IMAD.IADD R22, R129.reuse, 0x1, R2.reuse ;  /* 0x0000000181167824 */ /* 0x140fe400078e0202 */
[C---:B------:R-:W-:Y:S01]  /*23d0*/  IMAD.IADD R20, R182.reuse, 0x1, R2 ;  /* 0x00000001b6147824 */ /* 0x040fe200078e0202 */
[----:B------:R3:W-:Y:S03]  /*23e0*/  LDSM.16.M88.4 R12, [R3] ;  /* 0x00000000030c783b */ /* 0x0007e60000000200 */
[----:B------:R-:W-:Y:S01]  /*23f0*/  IMAD.IADD R21, R129, 0x1, R20 ;  /* 0x0000000181157824 */ /* 0x000fe200078e0214 */
[----:B------:R-:W-:Y:S04]  /*2400*/  LDSM.16.M88.4 R36, [R22+0x2000] ;  /* 0x002000001624783b */ /* 0x000fe80000000200 */
[----:B------:R-:W-:Y:S04]  /*2410*/  LDSM.16.M88.4 R40, [R22+0x2800] ;  /* 0x002800001628783b */ /* 0x000fe80000000200 */
[----:B------:R-:W4:Y:S04]  /*2420*/  LDSM.16.M88.4 R48, [R0+UR5+0x3000] ;  /* 0x003000050030783b */ /* 0x000f280008000200 */
[----:B--2---:R-:W2:Y:S04]  /*2430*/  LDSM.16.M88.4 R8, [R0+UR5+0x2000] ;  /* 0x002000050008783b */ /* 0x004ea80008000200 */
[----:B------:R-:W5:Y:S01]  /*2440*/  LDSM.16.M88.4 R56, [R22+0x3000] ;  /* 0x003000001638783b */ /* 0x000f620000000200 */
[----:B---3--:R-:W-:-:S03]  /*2450*/  IMAD.IADD R3, R182, 0x1, R4 ;  /* 0x00000001b6037824 */ /* 0x008fc600078e0204 */
[----:B------:R-:W-:Y:S04]  /*2460*/  LDSM.16.M88.4 R64, [R0+UR5+0x4000] ;  /* 0x004000050040783b */ /* 0x000fe80008000200 */
[----:B------:R-:W-:Y:S04]  /*2470*/  LDSM.16.M88.4 R68, [R20+0x2000] ;  /* 0x002000001444783b */ /* 0x000fe80000000200 */
[----:B------:R-:W-:Y:S04]  /*2480*/  LDSM.16.M88.4 R44, [R22+0x3800] ;  /* 0x00380000162c783b */ /* 0x000fe80000000200 */
[----:B------:R-:W-:Y:S04]  /*2490*/  LDSM.16.M88.4 R52, [R22+0x4000] ;  /* 0x004000001634783b */ /* 0x000fe80000000200 */
[----:B------:R-:W-:Y:S04]  /*24a0*/  LDSM.16.M88.4 R76, [R0+UR5+0x4800] ;  /* 0x00480005004c783b */ /* 0x000fe80008000200 */
[----:B------:R-:W-:Y:S04]  /*24b0*/  LDSM.16.M88.4 R60, [R21+0x2000] ;  /* 0x00200000153c783b */ /* 0x000fe80000000200 */
[----:B------:R-:W0:Y:S01]  /*24c0*/  LDGDEPBAR ;  /* 0x00000000000079af */ /* 0x000e220000000000 */
[C---:B----4-:R-:W-:Y:S08]  /*24d0*/  HMMA.16816.F32 R4, R16.reuse, R48, RZ ;  /* 0x000000301004723c */ /* 0x050ff000000018ff */
[C---:B--2---:R-:W-:Y:S08]  /*24e0*/  HMMA.16816.F32 R24, R16.reuse, R10, RZ ;  /* 0x0000000a1018723c */ /* 0x044ff000000018ff */
[C---:B------:R-:W-:Y:S08]  /*24f0*/  HMMA.16816.F32 R28, R16.reuse, R8, RZ ;  /* 0x00000008101c723c */ /* 0x040ff000000018ff */
[----:B------:R-:W-:Y:S08]  /*2500*/  HMMA.16816.F32 R8, R16, R32, RZ ;  /* 0x000000201008723c */ /* 0x000ff000000018ff */
[----:B------:R-:W-:Y:S08]  /*2510*/  HMMA.16816.F32 R80, R12, R38, R24 ;  /* 0x000000260c50723c */ /* 0x000ff00000001818 */
[----:B------:R-:W-:Y:S01]  /*2520*/  HMMA.16816.F32 R24, R16, R34, RZ ;  /* 0x000000221018723c */ /* 0x000fe200000018ff */
[----:B------:R-:W2:Y:S07]  /*2530*/  LDSM.16.M88.4 R32, [R0+UR5+0x3800] ;  /* 0x003800050020783b */ /* 0x000eae0008000200 */
[C---:B------:R-:W-:Y:S01]  /*2540*/  HMMA.16816.F32 R84, R12.reuse, R40, R8 ;  /* 0x000000280c54723c */ /* 0x040fe20000001808 */
[----:B------:R3:W4:Y:S07]  /*2550*/  LDSM.16.M88.4 R8, [R3] ;  /* 0x000000000308783b */ /* 0x00072e0000000200 */
[C---:B------:R-:W-:Y:S08]  /*2560*/  HMMA.16816.F32 R72, R12.reuse, R36, R28 ;  /* 0x000000240c48723c */ /* 0x040ff0000000181c */
[----:B-----5:R-:W-:Y:S01]  /*2570*/  HMMA.16816.F32 R92, R12, R56, R4 ;  /* 0x000000380c5c723c */ /* 0x020fe20000001804 */
[----:B---3--:R-:W-:-:S07]  /*2580*/  IMAD.IADD R3, R129, 0x1, R3 ;  /* 0x0000000181037824 */ /* 0x008fce00078e0203 */
[----:B------:R-:W-:Y:S01]  /*2590*/  HMMA.16816.F32 R88, R12, R42, R24 ;  /* 0x0000002a0c58723c */ /* 0x000fe20000001818 */
[----:B------:R3:W5:Y:S07]  /*25a0*/  LDSM.16.M88.4 R4, [R3] ;  /* 0x000000000304783b */ /* 0x00076e0000000200 */
[C---:B--2---:R-:W-:Y:S08]  /*25b0*/  HMMA.16816.F32 R36, R16.reuse, R32, RZ ;  /* 0x000000201024723c */ /* 0x044ff000000018ff */
[C---:B------:R-:W-:Y:S08]  /*25c0*/  HMMA.16816.F32 R32, R16.reuse, R34, RZ ;  /* 0x000000221020723c */ /* 0x040ff000000018ff */
[----:B------:R-:W-:Y:S01]  /*25d0*/  HMMA.16816.F32 R28, R16, R64, RZ ;  /* 0x00000040101c723c */ /* 0x000fe200000018ff */
[----:B---3--:R-:W-:-:S04]  /*25e0*/  SHF.R.U32.HI R3, RZ, 0x2, R235 ;  /* 0x00000002ff037819 */ /* 0x008fc800000116eb */
[----:B------:R-:W-:-:S03]  /*25f0*/  LOP3.LUT R3, R3, 0x7, RZ, 0xc0, !PT ;  /* 0x0000000703037812 */ /* 0x000fc600078ec0ff */
[----:B----4-:R-:W-:Y:S01]  /*2600*/  HMMA.16816.F32 R24, R8, R68, R72 ;  /* 0x000000440818723c */ /* 0x010fe20000001848 */
[----:B------:R-:W2:Y:S07]  /*2610*/  LDSM.16.M88.4 R72, [R22+0x4800] ;  /* 0x004800001648783b */ /* 0x000eae0000000200 */
[C---:B------:R-:W-:Y:S08]  /*2620*/  HMMA.16816.F32 R100, R12.reuse, R44, R36 ;  /* 0x0000002c0c64723c */ /* 0x040ff00000001824 */
[----:B------:R-:W-:Y:S01]  /*2630*/  HMMA.16816.F32 R108, R12, R46, R32 ;  /* 0x0000002e0c6c723c */ /* 0x000fe20000001820 */
[----:B------:R-:W3:Y:S07]  /*2640*/  LDSM.16.M88.4 R44, [R20+0x2800] ;  /* 0x00280000142c783b */ /* 0x000eee0000000200 */
[----:B------:R-:W-:Y:S01]  /*2650*/  HMMA.16816.F32 R40, R16, R50, RZ ;  /* 0x000000321028723c */ /* 0x000fe200000018ff */
[----:B------:R-:W4:Y:S07]  /*2660*/  LDSM.16.M88.4 R48, [R21+0x2800] ;  /* 0x002800001530783b */ /* 0x000f2e0000000200 */
[----:B------:R-:W-:Y:S08]  /*2670*/  HMMA.16816.F32 R124, R12, R52, R28 ;  /* 0x000000340c7c723c */ /* 0x000ff0000000181c */
[C---:B------:R-:W-:Y:S01]  /*2680*/  HMMA.16816.F32 R32, R16.reuse, R66, RZ ;  /* 0x000000421020723c */ /* 0x040fe200000018ff */
[----:B------:R-:W-:Y:S07]  /*2690*/  LDSM.16.M88.4 R64, [R20+0x3000] ;  /* 0x003000001440783b */ /* 0x000fee0000000200 */
[----:B------:R-:W-:Y:S08]  /*26a0*/  HMMA.16816.F32 R28, R16, R76, RZ ;  /* 0x0000004c101c723c */ /* 0x000ff000000018ff */
[----:B------:R-:W-:Y:S01]  /*26b0*/  HMMA.16816.F32 R96, R12, R58, R40 ;  /* 0x0000003a0c60723c */ /* 0x000fe20000001828 */
[----:B------:R-:W4:Y:S07]  /*26c0*/  LDSM.16.M88.4 R56, [R0+UR5+0x5000] ;  /* 0x005000050038783b */ /* 0x000f2e0008000200 */
[----:B-----5:R-:W-:Y:S08]  /*26d0*/  HMMA.16816.F32 R40, R4, R60, R24 ;  /* 0x0000003c0428723c */ /* 0x020ff00000001818 */
[----:B------:R-:W-:Y:S01]  /*26e0*/  HMMA.16816.F32 R24, R8, R70, R80 ;  /* 0x000000460818723c */ /* 0x000fe20000001850 */
[----:B------:R-:W-:Y:S04]  /*26f0*/  LDSM.16.M88.4 R68, [R20+0x3800] ;  /* 0x003800001444783b */ /* 0x000fe80000000200 */
[----:B------:R-:W-:Y:S03]  /*2700*/  LDSM.16.M88.4 R80, [R0+UR5+0x6000] ;  /* 0x006000050050783b */ /* 0x000fe60008000200 */
[----:B------:R-:W-:Y:S01]  /*2710*/  HMMA.16816.F32 R116, R12, R54, R32 ;  /* 0x000000360c74723c */ /* 0x000fe20000001820 */
[----:B------:R-:W5:Y:S02]  /*2720*/  LDSM.16.M88.4 R52, [R22+0x5000] ;  /* 0x005000001634783b */ /* 0x000f640000000200 */
[----:B-1----:R-:W-:-:S04]  /*2730*/  FMUL.FTZ R2, R40, UR7 ;  /* 0x0000000728027c20 */ /* 0x002fc80008410000 */
[----:B------:R1:W-:Y:S01]  /*2740*/  MUFU.TANH R221, R2 ;  /* 0x0000000200dd7308 */ /* 0x0003e20000002400 */
[----:B--2---:R-:W-:Y:S08]  /*2750*/  HMMA.16816.F32 R112, R12, R72, R28 ;  /* 0x000000480c70723c */ /* 0x004ff0000000181c */
[C---:B---3--:R-:W-:Y:S08]  /*2760*/  HMMA.16816.F32 R32, R8.reuse, R44, R84 ;  /* 0x0000002c0820723c */ /* 0x048ff00000001854 */
[----:B------:R-:W-:Y:S01]  /*2770*/  HMMA.16816.F32 R28, R8, R46, R88 ;  /* 0x0000002e081c723c */ /* 0x000fe20000001858 */
[----:B-1----:R-:W-:-:S04]  /*2780*/  FMUL.FTZ R2, R41, UR7 ;  /* 0x0000000729027c20 */ /* 0x002fc80008410000 */
[----:B------:R1:W-:Y:S03]  /*2790*/  MUFU.TANH R220, R2 ;  /* 0x0000000200dc7308 */ /* 0x0003e60000002400 */
[C---:B------:R-:W-:Y:S01]  /*27a0*/  HMMA.16816.F32 R24, R4.reuse, R62, R24 ;  /* 0x0000003e0418723c */ /* 0x040fe20000001818 */
[----:B------:R-:W-:Y:S07]  /*27b0*/  LDSM.16.M88.4 R60, [R22+0x5800] ;  /* 0x00580000163c783b */ /* 0x000fee0000000200 */
[----:B----4-:R-:W-:Y:S01]  /*27c0*/  HMMA.16816.F32 R44, R4, R48, R32 ;  /* 0x00000030042c723c */ /* 0x010fe20000001820 */
[----:B-1----:R-:W-:-:S07]  /*27d0*/  FMUL.FTZ R2, R42, UR7 ;  /* 0x000000072a027c20 */ /* 0x002fce0008410000 */
[C---:B------:R-:W-:Y:S01]  /*27e0*/  HMMA.16816.F32 R32, R16.reuse, R56, RZ ;  /* 0x000000381020723c */ /* 0x040fe200000018ff */
[----:B------:R1:W2:Y:S07]  /*27f0*/  MUFU.TANH R183, R2 ;  /* 0x0000000200b77308 */ /* 0x0002ae0000002400 */
[----:B------:R-:W-:-:S12]  /*2800*/  HMMA.16816.F32 R36, R16, R78, RZ ;  /* 0x0000004e1024723c */ /* 0x000fd800000018ff */
[----:B-----5:R-:W-:Y:S01]  /*2810*/  HMMA.16816.F32 R88, R12, R52, R32 ;  /* 0x000000340c58723c */ /* 0x020fe20000001820 */
[----:B-1----:R-:W-:-:S04]  /*2820*/  FMUL.FTZ R2, R43, UR7 ;  /* 0x000000072b027c20 */ /* 0x002fc80008410000 */
[----:B------:R1:W3:Y:S03]  /*2830*/  MUFU.TANH R219, R2 ;  /* 0x0000000200db7308 */ /* 0x0002e60000002400 */
[----:B------:R-:W-:Y:S01]  /*2840*/  HMMA.16816.F32 R40, R4, R50, R28 ;  /* 0x000000320428723c */ /* 0x000fe2000000181c */
[----:B------:R-:W-:Y:S07]  /*2850*/  LDSM.16.M88.4 R48, [R21+0x3000] ;  /* 0x003000001530783b */ /* 0x000fee0000000200 */
[----:B------:R-:W-:Y:S01]  /*2860*/  HMMA.16816.F32 R28, R16, R58, RZ ;  /* 0x0000003a101c723c */ /* 0x000fe200000018ff */
[----:B------:R-:W4:Y:S01]  /*2870*/  LDSM.16.M88.4 R56, [R0+UR5+0x5800] ;  /* 0x005800050038783b */ /* 0x000f220008000200 */
[----:B-1----:R-:W-:-:S06]  /*2880*/  FMUL.FTZ R2, R24, UR7 ;  /* 0x0000000718027c20 */ /* 0x002fcc0008410000 */
[----:B------:R-:W-:Y:S01]  /*2890*/  HMMA.16816.F32 R104, R12, R74, R36 ;  /* 0x0000004a0c68723c */ /* 0x000fe20000001824 */
[----:B------:R1:W5:Y:S07]  /*28a0*/  MUFU.TANH R181, R2 ;  /* 0x0000000200b57308 */ /* 0x00036e0000002400 */
[----:B------:R-:W-:Y:S08]  /*28b0*/  HMMA.16816.F32 R32, R8, R66, R96 ;  /* 0x000000420820723c */ /* 0x000ff00000001860 */
[----:B------:R-:W-:Y:S01]  /*28c0*/  HMMA.16816.F32 R84, R12, R54, R28 ;  /* 0x000000360c54723c */ /* 0x000fe2000000181c */
[----:B------:R-:W-:Y:S01]  /*28d0*/  LDSM.16.M88.4 R52, [R20+0x4800] ;  /* 0x004800001434783b */ /* 0x000fe20000000200 */
[----:B-1----:R-:W-:-:S06]  /*28e0*/  FMUL.FTZ R2, R25, UR7 ;  /* 0x0000000719027c20 */ /* 0x002fcc0008410000 */
[----:B------:R-:W-:Y:S01]  /*28f0*/  HMMA.16816.F32 R28, R8, R68, R100 ;  /* 0x00000044081c723c */ /* 0x000fe20000001864 */
[----:B------:R1:W-:Y:S01]  /*2900*/  MUFU.TANH R218, R2 ;  /* 0x0000000200da7308 */ /* 0x0003e20000002400 */
[----:B------:R-:W-:Y:S06]  /*2910*/  LDSM.16.M88.4 R100, [R22+0x6000] ;  /* 0x006000001664783b */ /* 0x000fec0000000200 */
[----:B----4-:R-:W-:Y:S01]  /*2920*/  HMMA.16816.F32 R36, R16, R56, RZ ;  /* 0x000000381024723c */ /* 0x010fe200000018ff */
[----:B-1----:R-:W-:-:S04]  /*2930*/  FMUL.FTZ R2, R26, UR7 ;  /* 0x000000071a027c20 */ /* 0x002fc80008410000 */
[----:B------:R1:W4:-:S15]  /*2940*/  MUFU.TANH R176, R2 ;  /* 0x0000000200b07308 */ /* 0x00031e0000002400 */
[----:B------:R-:W-:Y:S01]  /*2950*/  HMMA.16816.F32 R76, R12, R60, R36 ;  /* 0x0000003c0c4c723c */ /* 0x000fe20000001824 */
[----:B------:R-:W-:Y:S01]  /*2960*/  LDSM.16.M88.4 R36, [R20+0x4000] ;  /* 0x004000001424783b */ /* 0x000fe20000000200 */
[----:B-1----:R-:W-:-:S06]  /*2970*/  FMUL.FTZ R2, R27, UR7 ;  /* 0x000000071b027c20 */ /* 0x002fcc0008410000 */
[----:B------:R-:W-:Y:S01]  /*2980*/  HMMA.16816.F32 R24, R8, R64, R92 ;  /* 0x000000400818723c */ /* 0x000fe2000000185c */
[----:B------:R1:W4:Y:S02]  /*2990*/  MUFU.TANH R215, R2 ;  /* 0x0000000200d77308 */ /* 0x0003240000002400 */
[----:B-1----:R-:W-:-:S15]  /*29a0*/  FMUL.FTZ R2, R44, UR7 ;  /* 0x000000072c027c20 */ /* 0x002fde0008410000 */
[----:B------:R-:W-:-:S02]  /*29b0*/  NOP ;  /* 0x0000000000007918 */ /* 0x000fc40000000000 */
[C---:B------:R-:W-:Y:S01]  /*29c0*/  HMMA.16816.F32 R24, R4.reuse, R48, R24 ;  /* 0x000000300418723c */ /* 0x040fe20000001818 */
[----:B------:R1:W4:Y:S07]  /*29d0*/  MUFU.TANH R214, R2 ;  /* 0x0000000200d67308 */ /* 0x00032e0000002400 */
[----:B------:R-:W-:Y:S08]  /*29e0*/  HMMA.16816.F32 R48, R4, R50, R32 ;  /* 0x000000320430723c */ /* 0x000ff00000001820 */
[----:B------:R-:W-:Y:S01]  /*29f0*/  HMMA.16816.F32 R32, R16, R58, RZ ;  /* 0x0000003a1020723c */ /* 0x000fe200000018ff */
[----:B------:R-:W2:Y:S01]  /*2a00*/  LDSM.16.M88.4 R56, [R20+0x5000] ;  /* 0x005000001438783b */ /* 0x000ea20000000200 */
[----:B-1----:R-:W-:-:S04]  /*2a10*/  FMUL.FTZ R2, R45, UR7 ;  /* 0x000000072d027c20 */ /* 0x002fc80008410000 */
[----:B------:R1:W-:-:S14]  /*2a20*/  MUFU.TANH R217, R2 ;  /* 0x0000000200d97308 */ /* 0x0003dc0000002400 */
[----:B------:R-:W-:Y:S01]  /*2a30*/  HMMA.16816.F32 R72, R12, R62, R32 ;  /* 0x0000003e0c48723c */ /* 0x000fe20000001820 */
[----:B-1----:R-:W-:-:S04]  /*2a40*/  FMUL.FTZ R2, R46, UR7 ;  /* 0x000000072e027c20 */ /* 0x002fc80008410000 */
[----:B------:R1:W4:Y:S03]  /*2a50*/  MUFU.TANH R163, R2 ;  /* 0x0000000200a37308 */ /* 0x0003260000002400 */
[----:B--2---:R-:W-:Y:S01]  /*2a60*/  HMMA.16816.F32 R60, R8, R56, R88 ;  /* 0x00000038083c723c */ /* 0x004fe20000001858 */
[----:B-1----:R-:W-:-:S07]  /*2a70*/  FMUL.FTZ R2, R47, UR7 ;  /* 0x000000072f027c20 */ /* 0x002fce0008410000 */
[----:B------:R-:W-:Y:S01]  /*2a80*/  HMMA.16816.F32 R64, R8, R58, R84 ;  /* 0x0000003a0840723c */ /* 0x000fe20000001854 */
[----:B------:R-:W-:Y:S01]  /*2a90*/  LDSM.16.M88.4 R44, [R21+0x3800] ;  /* 0x00380000152c783b */ /* 0x000fe20000000200 */
[----:B------:R1:W2:Y:S03]  /*2aa0*/  MUFU.TANH R171, R2 ;  /* 0x0000000200ab7308 */ /* 0x0002a60000002400 */
[----:B------:R-:W3:Y:S01]  /*2ab0*/  LDSM.16.M88.4 R56, [R21+0x5000] ;  /* 0x005000001538783b */ /* 0x000ee20000000200 */
[----:B-1----:R-:W-:-:S04]  /*2ac0*/  FMUL.FTZ R2, R40, UR7 ;  /* 0x0000000728027c20 */ /* 0x002fc80008410000 */
[----:B------:R1:W2:Y:S02]  /*2ad0*/  MUFU.TANH R156, R2 ;  /* 0x00000002009c7308 */ /* 0x0002a40000002400 */
[----:B-1----:R-:W-:Y:S01]  /*2ae0*/  FMUL.FTZ R2, R41, UR7 ;  /* 0x0000000729027c20 */ /* 0x002fe20008410000 */
[C---:B---3--:R-:W-:Y:S05]  /*2af0*/  HMMA.16816.F32 R60, R4.reuse, R56, R60 ;  /* 0x00000038043c723c */ /* 0x048fea000000183c */
[----:B------:R1:W-:Y:S03]  /*2b00*/  MUFU.TANH R213, R2 ;  /* 0x0000000200d57308 */ /* 0x0003e60000002400 */
[----:B------:R-:W-:Y:S08]  /*2b10*/  HMMA.16816.F32 R64, R4, R58, R64 ;  /* 0x0000003a0440723c */ /* 0x000ff00000001840 */
[----:B------:R-:W-:Y:S01]  /*2b20*/  HMMA.16816.F32 R56, R16, R82, RZ ;  /* 0x000000521038723c */ /* 0x000fe200000018ff */
[----:B-1----:R-:W-:-:S04]  /*2b30*/  FMUL.FTZ R2, R42, UR7 ;  /* 0x000000072a027c20 */ /* 0x002fc80008410000 */
[----:B------:R1:W3:Y:S02]  /*2b40*/  MUFU.TANH R212, R2 ;  /* 0x0000000200d47308 */ /* 0x0002e40000002400 */
[----:B-1----:R-:W-:Y:S02]  /*2b50*/  FMUL.FTZ R2, R43, UR7 ;  /* 0x000000072b027c20 */ /* 0x002fe40008410000 */
[----:B------:R-:W-:Y:S04]  /*2b60*/  HMMA.16816.F32 R40, R4, R44, R28 ;  /* 0x0000002c0428723c */ /* 0x000fe8000000181c */
[----:B------:R1:W3:Y:S04]  /*2b70*/  MUFU.TANH R148, R2 ;  /* 0x0000000200947308 */ /* 0x0002e80000002400 */
[----:B------:R-:W-:Y:S01]  /*2b80*/  HMMA.16816.F32 R28, R16, R80, RZ ;  /* 0x00000050101c723c */ /* 0x000fe200000018ff */
[----:B-1----:R-:W-:-:S04]  /*2b90*/  FMUL.FTZ R2, R24, UR7 ;  /* 0x0000000718027c20 */ /* 0x002fc80008410000 */
[----:B------:R1:W3:-:S15]  /*2ba0*/  MUFU.TANH R141, R2 ;  /* 0x00000002008d7308 */ /* 0x0002de0000002400 */
[----:B------:R-:W-:Y:S08]  /*2bb0*/  HMMA.16816.F32 R120, R12, R100, R28 ;  /* 0x000000640c78723c */ /* 0x000ff0000000181c */
[----:B------:R-:W-:Y:S01]  /*2bc0*/  HMMA.16816.F32 R28, R8, R36, R124 ;  /* 0x00000024081c723c */ /* 0x000fe2000000187c */
[----:B-1----:R-:W-:-:S07]  /*2bd0*/  FMUL.FTZ R2, R25, UR7 ;  /* 0x0000000719027c20 */ /* 0x002fce0008410000 */
[----:B------:R-:W-:Y:S01]  /*2be0*/  HMMA.16816.F32 R36, R8, R38, R116 ;  /* 0x000000260824723c */ /* 0x000fe20000001874 */
[----:B------:R1:W-:Y:S02]  /*2bf0*/  MUFU.TANH R210, R2 ;  /* 0x0000000200d27308 */ /* 0x0003e40000002400 */
[----:B-1----:R-:W-:-:S06]  /*2c00*/  FMUL.FTZ R2, R26, UR7 ;  /* 0x000000071a027c20 */ /* 0x002fcc0008410000 */
[----:B------:R1:W3:Y:S02]  /*2c10*/  MUFU.TANH R140, R2 ;  /* 0x00000002008c7308 */ /* 0x0002e40000002400 */
[----:B-1----:R-:W-:Y:S02]  /*2c20*/  FMUL.FTZ R2, R27, UR7 ;  /* 0x000000071b027c20 */ /* 0x002fe40008410000 */
[----:B------:R-:W-:Y:S01]  /*2c30*/  HMMA.16816.F32 R24, R8, R70, R108 ;  /* 0x000000460818723c */ /* 0x000fe2000000186c */
[----:B------:R-:W1:Y:S03]  /*2c40*/  LDSM.16.M88.4 R68, [R21+0x4000] ;  /* 0x004000001544783b */ /* 0x000e660000000200 */
[----:B------:R5:W3:Y:S02]  /*2c50*/  MUFU.TANH R209, R2 ;  /* 0x0000000200d17308 */ /* 0x000ae40000002400 */
[----:B-----5:R-:W-:-:S14]  /*2c60*/  FMUL.FTZ R2, R48, UR7 ;  /* 0x0000000730027c20 */ /* 0x020fdc0008410000 */
[C---:B------:R-:W-:Y:S01]  /*2c70*/  HMMA.16816.F32 R24, R4.reuse, R46, R24 ;  /* 0x0000002e0418723c */ /* 0x040fe20000001818 */
[----:B------:R-:W5:Y:S01]  /*2c80*/  LDSM.16.M88.4 R44, [R20+0x5800] ;  /* 0x00580000142c783b */ /* 0x000f620000000200 */
[----:B------:R4:W3:Y:S06]  /*2c90*/  MUFU.TANH R208, R2 ;  /* 0x0000000200d07308 */ /* 0x0008ec0000002400 */
[----:B-1----:R-:W-:Y:S01]  /*2ca0*/  HMMA.16816.F32 R32, R4, R68, R28 ;  /* 0x000000440420723c */ /* 0x002fe2000000181c */
[----:B----4-:R-:W-:-:S04]  /*2cb0*/  FMUL.FTZ R2, R49, UR7 ;  /* 0x0000000731027c20 */ /* 0x010fc80008410000 */
[----:B------:R1:W-:Y:S03]  /*2cc0*/  MUFU.TANH R207, R2 ;  /* 0x0000000200cf7308 */ /* 0x0003e60000002400 */
[----:B-----5:R-:W-:Y:S01]  /*2cd0*/  HMMA.16816.F32 R28, R8, R44, R76 ;  /* 0x0000002c081c723c */ /* 0x020fe2000000184c */
[----:B------:R-:W-:Y:S01]  /*2ce0*/  LDSM.16.M88.4 R76, [R21+0x5800] ;  /* 0x00580000154c783b */ /* 0x000fe20000000200 */
[----:B-1----:R-:W-:-:S04]  /*2cf0*/  FMUL.FTZ R2, R50, UR7 ;  /* 0x0000000732027c20 */ /* 0x002fc80008410000 */
[----:B------:R1:W4:Y:S02]  /*2d00*/  MUFU.TANH R131, R2 ;  /* 0x0000000200837308 */ /* 0x0003240000002400 */
[----:B------:R-:W-:Y:S01]  /*2d10*/  HMMA.16816.F32 R88, R8, R46, R72 ;  /* 0x0000002e0858723c */ /* 0x000fe20000001848 */
[----:B------:R-:W5:Y:S01]  /*2d20*/  LDSM.16.M88.4 R44, [R0+UR5+0x6800] ;  /* 0x00680005002c783b */ /* 0x000f620008000200 */
[----:B-1----:R-:W-:-:S06]  /*2d30*/  FMUL.FTZ R2, R51, UR7 ;  /* 0x0000000733027c20 */ /* 0x002fcc0008410000 */
[C---:B------:R-:W-:Y:S01]  /*2d40*/  HMMA.16816.F32 R48, R8.reuse, R52, R112 ;  /* 0x000000340830723c */ /* 0x040fe20000001870 */
[----:B------:R1:W4:Y:S07]  /*2d50*/  MUFU.TANH R206, R2 ;  /* 0x0000000200ce7308 */ /* 0x00032e0000002400 */
[----:B------:R-:W-:Y:S01]  /*2d60*/  HMMA.16816.F32 R52, R8, R54, R104 ;  /* 0x000000360834723c */ /* 0x000fe20000001868 */
[----:B-1----:R-:W-:-:S07]  /*2d70*/  FMUL.FTZ R2, R40, UR7 ;  /* 0x0000000728027c20 */ /* 0x002fce0008410000 */
[C---:B-----5:R-:W-:Y:S01]  /*2d80*/  HMMA.16816.F32 R72, R16.reuse, R44, RZ ;  /* 0x0000002c1048723c */ /* 0x060fe200000018ff */
[----:B------:R1:W5:Y:S07]  /*2d90*/  MUFU.TANH R204, R2 ;  /* 0x0000000200cc7308 */ /* 0x00036e0000002400 */
[----:B------:R-:W-:Y:S01]  /*2da0*/  HMMA.16816.F32 R80, R16, R46, RZ ;  /* 0x0000002e1050723c */ /* 0x000fe200000018ff */
[----:B------:R-:W-:Y:S01]  /*2db0*/  LDSM.16.M88.4 R44, [R22+0x7000] ;  /* 0x00700000162c783b */ /* 0x000fe20000000200 */
[----:B-1----:R-:W-:-:S04]  /*2dc0*/  FMUL.FTZ R2, R41, UR7 ;  /* 0x0000000729027c20 */ /* 0x002fc80008410000 */
[----:B------:R1:W-:Y:S02]  /*2dd0*/  MUFU.TANH R205, R2 ;  /* 0x0000000200cd7308 */ /* 0x0003e40000002400 */
[----:B-1----:R-:W-:-:S06]  /*2de0*/  FMUL.FTZ R2, R42, UR7 ;  /* 0x000000072a027c20 */ /* 0x002fcc0008410000 */
[----:B------:R1:W5:Y:S02]  /*2df0*/  MUFU.TANH R202, R2 ;  /* 0x0000000200ca7308 */ /* 0x0003640000002400 */
[----:B-1----:R-:W-:Y:S02]  /*2e00*/  FMUL.FTZ R2, R43, UR7 ;  /* 0x000000072b027c20 */ /* 0x002fe40008410000 */
[----:B------:R-:W-:Y:S04]  /*2e10*/  LDSM.16.M88.4 R40, [R21+0x4800] ;  /* 0x004800001528783b */ /* 0x000fe80000000200 */
[----:B------:R1:W5:Y:S02]  /*2e20*/  MUFU.TANH R203, R2 ;  /* 0x0000000200cb7308 */ /* 0x0003640000002400 */
[----:B-1----:R-:W-:-:S06]  /*2e30*/  FMUL.FTZ R2, R24, UR7 ;  /* 0x0000000718027c20 */ /* 0x002fcc0008410000 */
[----:B------:R1:W5:Y:S02]  /*2e40*/  MUFU.TANH R200, R2 ;  /* 0x0000000200c87308 */ /* 0x0003640000002400 */
[----:B-1----:R-:W-:-:S06]  /*2e50*/  FMUL.FTZ R2, R25, UR7 ;  /* 0x0000000719027c20 */ /* 0x002fcc0008410000 */
[----:B------:R1:W-:Y:S02]  /*2e60*/  MUFU.TANH R201, R2 ;  /* 0x0000000200c97308 */ /* 0x0003e40000002400 */
[----:B-1----:R-:W-:-:S06]  /*2e70*/  FMUL.FTZ R2, R26, UR7 ;  /* 0x000000071a027c20 */ /* 0x002fcc0008410000 */
[----:B------:R1:W5:Y:S02]  /*2e80*/  MUFU.TANH R101, R2 ;  /* 0x0000000200657308 */ /* 0x0003640000002400 */
[----:B-1----:R-:W-:Y:S02]  /*2e90*/  FMUL.FTZ R2, R27, UR7 ;  /* 0x000000071b027c20 */ /* 0x002fe40008410000 */
[C---:B------:R-:W-:Y:S01]  /*2ea0*/  HMMA.16816.F32 R24, R4.reuse, R70, R36 ;  /* 0x000000460418723c */ /* 0x040fe20000001824 */
[----:B------:R-:W1:Y:S03]  /*2eb0*/  LDSM.16.M88.4 R36, [R0+UR5+0x8000] ;  /* 0x008000050024783b */ /* 0x000e660008000200 */
[----:B------:R2:W5:Y:S04]  /*2ec0*/  MUFU.TANH R198, R2 ;  /* 0x0000000200c67308 */ /* 0x0005680000002400 */
[----:B------:R-:W-:Y:S01]  /*2ed0*/  HMMA.16816.F32 R68, R4, R76, R28 ;  /* 0x0000004c0444723c */ /* 0x000fe2000000181c */
[----:B------:R-:W3:Y:S01]  /*2ee0*/  LDSM.16.M88.4 R28, [R0+UR5+0x9000] ;  /* 0x00900005001c783b */ /* 0x000ee20008000200 */
[----:B--2---:R-:W-:-:S04]  /*2ef0*/  FMUL.FTZ R2, R32, UR7 ;  /* 0x0000000720027c20 */ /* 0x004fc80008410000 */
[----:B------:R2:W5:Y:S02]  /*2f00*/  MUFU.TANH R197, R2 ;  /* 0x0000000200c57308 */ /* 0x0005640000002400 */
[----:B-1----:R-:W-:Y:S01]  /*2f10*/  HMMA.16816.F32 R108, R16, R36, RZ ;  /* 0x00000024106c723c */ /* 0x002fe200000018ff */
[----:B--2---:R-:W-:-:S05]  /*2f20*/  FMUL.FTZ R2, R33, UR7 ;  /* 0x0000000721027c20 */ /* 0x004fca0008410000 */
[----:B------:R1:W-:Y:S02]  /*2f30*/  MUFU.TANH R199, R2 ;  /* 0x0000000200c77308 */ /* 0x0003e40000002400 */
[C---:B------:R-:W-:Y:S01]  /*2f40*/  HMMA.16816.F32 R112, R16.reuse, R38, RZ ;  /* 0x000000261070723c */ /* 0x040fe200000018ff */
[----:B------:R-:W-:Y:S07]  /*2f50*/  LDSM.16.M88.4 R36, [R21+0x6000] ;  /* 0x006000001524783b */ /* 0x000fee0000000200 */
[----:B---3--:R-:W-:Y:S01]  /*2f60*/  HMMA.16816.F32 R132, R16, R28, RZ ;  /* 0x0000001c1084723c */ /* 0x008fe200000018ff */
[----:B-1----:R-:W-:-:S07]  /*2f70*/  FMUL.FTZ R2, R34, UR7 ;  /* 0x0000000722027c20 */ /* 0x002fce0008410000 */
[----:B------:R-:W-:Y:S01]  /*2f80*/  HMMA.16816.F32 R136, R16, R30, RZ ;  /* 0x0000001e1088723c */ /* 0x000fe200000018ff */
[----:B------:R1:W2:Y:S07]  /*2f90*/  MUFU.TANH R130, R2 ;  /* 0x0000000200827308 */ /* 0x0002ae0000002400 */
[----:B------:R-:W-:Y:S01]  /*2fa0*/  HMMA.16816.F32 R28, R4, R78, R88 ;  /* 0x0000004e041c723c */ /* 0x000fe20000001858 */
[----:B-1----:R-:W-:-:S07]  /*2fb0*/  FMUL.FTZ R2, R35, UR7 ;  /* 0x0000000723027c20 */ /* 0x002fce0008410000 */
[C---:B------:R-:W-:Y:S01]  /*2fc0*/  HMMA.16816.F32 R32, R4.reuse, R40, R48 ;  /* 0x000000280420723c */ /* 0x040fe20000001830 */
[----:B------:R1:W3:Y:S07]  /*2fd0*/  MUFU.TANH R196, R2 ;  /* 0x0000000200c47308 */ /* 0x0002ee0000002400 */
[----:B------:R-:W-:Y:S01]  /*2fe0*/  HMMA.16816.F32 R48, R4, R42, R52 ;  /* 0x0000002a0430723c */ /* 0x000fe20000001834 */
[----:B------:R-:W4:Y:S04]  /*2ff0*/  LDSM.16.M88.4 R40, [R0+UR5+0x7000] ;  /* 0x007000050028783b */ /* 0x000f280008000200 */
[----:B------:R-:W-:Y:S01]  /*3000*/  LDSM.16.M88.4 R52, [R20+0x6000] ;  /* 0x006000001434783b */ /* 0x000fe20000000200 */
[----:B-1----:R-:W-:-:S04]  /*3010*/  FMUL.FTZ R2, R24, UR7 ;  /* 0x0000000718027c20 */ /* 0x002fc80008410000 */
[----:B------:R1:W3:Y:S02]  /*3020*/  MUFU.TANH R194, R2 ;  /* 0x0000000200c27308 */ /* 0x0002e40000002400 */
[----:B-1----:R-:W-:-:S06]  /*3030*/  FMUL.FTZ R2, R25, UR7 ;  /* 0x0000000719027c20 */ /* 0x002fcc0008410000 */
[----:B------:R1:W-:Y:S01]  /*3040*/  MUFU.TANH R195, R2 ;  /* 0x0000000200c37308 */ /* 0x0003e20000002400 */
[C---:B----4-:R-:W-:Y:S08]  /*3050*/  HMMA.16816.F32 R84, R16.reuse, R40, RZ ;  /* 0x000000281054723c */ /* 0x050ff000000018ff */
[----:B------:R-:W-:Y:S01]  /*3060*/  HMMA.16816.F32 R92, R16, R42, RZ ;  /* 0x0000002a105c723c */ /* 0x000fe200000018ff */
[----:B-1----:R-:W-:-:S04]  /*3070*/  FMUL.FTZ R2, R26, UR7 ;  /* 0x000000071a027c20 */ /* 0x002fc80008410000 */
[----:B------:R1:W4:Y:S02]  /*3080*/  MUFU.TANH R190, R2 ;  /* 0x0000000200be7308 */ /* 0x0003240000002400 */
[----:B-1----:R-:W-:Y:S02]  /*3090*/  FMUL.FTZ R2, R27, UR7 ;  /* 0x000000071b027c20 */ /* 0x002fe40008410000 */
[----:B------:R-:W1:Y:S04]  /*30a0*/  LDSM.16.M88.4 R24, [R0+UR5+0x7800] ;  /* 0x007800050018783b */ /* 0x000e680008000200 */
[----:B------:R5:W4:Y:S02]  /*30b0*/  MUFU.TANH R193, R2 ;  /* 0x0000000200c17308 */ /* 0x000b240000002400 */
[----:B-----5:R-:W-:-:S06]  /*30c0*/  FMUL.FTZ R2, R32, UR7 ;  /* 0x0000000720027c20 */ /* 0x020fcc0008410000 */
[----:B------:R5:W4:Y:S01]  /*30d0*/  MUFU.TANH R189, R2 ;  /* 0x0000000200bd7308 */ /* 0x000b220000002400 */
[----:B-1----:R-:W-:Y:S01]  /*30e0*/  HMMA.16816.F32 R96, R16, R24, RZ ;  /* 0x000000181060723c */ /* 0x002fe200000018ff */
[----:B-----5:R-:W-:-:S06]  /*30f0*/  FMUL.FTZ R2, R33, UR7 ;  /* 0x0000000721027c20 */ /* 0x020fcc0008410000 */
[----:B------:R1:W-:Y:S01]  /*3100*/  MUFU.TANH R186, R2 ;  /* 0x0000000200ba7308 */ /* 0x0003e20000002400 */
[----:B------:R-:W-:Y:S01]  /*3110*/  HMMA.16816.F32 R104, R16, R26, RZ ;  /* 0x0000001a1068723c */ /* 0x000fe200000018ff */
[----:B------:R-:W5:Y:S01]  /*3120*/  LDSM.16.M88.4 R24, [R0+UR5+0x9800] ;  /* 0x009800050018783b */ /* 0x000f620008000200 */
[----:B-1----:R-:W-:-:S05]  /*3130*/  FMUL.FTZ R2, R34, UR7 ;  /* 0x0000000722027c20 */ /* 0x002fca0008410000 */
[----:B------:R1:W4:Y:S02]  /*3140*/  MUFU.TANH R142, R2 ;  /* 0x00000002008e7308 */ /* 0x0003240000002400 */
[----:B-1----:R-:W-:Y:S02]  /*3150*/  FMUL.FTZ R2, R35, UR7 ;  /* 0x0000000723027c20 */ /* 0x002fe40008410000 */
[----:B------:R1:W2:Y:S01]  /*3160*/  LDSM.16.M88.4 R32, [R0+UR5+0x8800] ;  /* 0x008800050020783b */ /* 0x0002a20008000200 */
[C---:B-----5:R-:W-:Y:S03]  /*3170*/  HMMA.16816.F32 R144, R16.reuse, R24, RZ ;  /* 0x000000181090723c */ /* 0x060fe600000018ff */
[----:B------:R5:W4:Y:S05]  /*3180*/  MUFU.TANH R188, R2 ;  /* 0x0000000200bc7308 */ /* 0x000b2a0000002400 */
[----:B------:R-:W-:Y:S08]  /*3190*/  HMMA.16816.F32 R164, R16, R26, RZ ;  /* 0x0000001a10a4723c */ /* 0x000ff000000018ff */
[----:B------:R-:W-:Y:S01]  /*31a0*/  HMMA.16816.F32 R24, R12, R102, R56 ;  /* 0x000000660c18723c */ /* 0x000fe20000001838 */
[----:B-----5:R-:W-:Y:S01]  /*31b0*/  FMUL.FTZ R2, R48, UR7 ;  /* 0x0000000730027c20 */ /* 0x020fe20008410000 */
[----:B-1----:R-:W-:-:S03]  /*31c0*/  FMUL.FTZ R0, R60, UR7 ;  /* 0x000000073c007c20 */ /* 0x002fc60008410000 */
[----:B------:R1:W5:Y:S08]  /*31d0*/  MUFU.TANH R155, R2 ;  /* 0x00000002009b7308 */ /* 0x0003700000002400 */
[----:B------:R3:W-:Y:S01]  /*31e0*/  MUFU.TANH R151, R0 ;  /* 0x0000000000977308 */ /* 0x0007e20000002400 */
[----:B--2---:R-:W-:Y:S01]  /*31f0*/  HMMA.16816.F32 R116, R16, R32, RZ ;  /* 0x000000201074723c */ /* 0x004fe200000018ff */
[----:B-1----:R-:W-:-:S06]  /*3200*/  FMUL.FTZ R2, R49, UR7 ;  /* 0x0000000731027c20 */ /* 0x002fcc0008410000 */
[----:B------:R1:W-:Y:S01]  /*3210*/  MUFU.TANH R152, R2 ;  /* 0x0000000200987308 */ /* 0x0003e20000002400 */
[----:B------:R-:W-:Y:S01]  /*3220*/  HMMA.16816.F32 R124, R16, R34, RZ ;  /* 0x00000022107c723c */ /* 0x000fe200000018ff */
[----:B---3--:R-:W-:-:S06]  /*3230*/  FMUL.FTZ R0, R61, UR7 ;  /* 0x000000073d007c20 */ /* 0x008fcc0008410000 */
[----:B------:R2:W-:Y:S01]  /*3240*/  MUFU.TANH R191, R0 ;  /* 0x0000000000bf7308 */ /* 0x0005e20000002400 */
[----:B------:R-:W-:Y:S01]  /*3250*/  HMMA.16816.F32 R16, R8, R52, R120 ;  /* 0x000000340810723c */ /* 0x000fe20000001878 */
[----:B-1----:R-:W-:-:S06]  /*3260*/  FMUL.FTZ R2, R50, UR7 ;  /* 0x0000000732027c20 */ /* 0x002fcc0008410000 */
[----:B------:R1:W3:Y:S01]  /*3270*/  MUFU.TANH R143, R2 ;  /* 0x00000002008f7308 */ /* 0x0002e20000002400 */
[----:B--2---:R-:W-:-:S07]  /*3280*/  FMUL.FTZ R0, R62, UR7 ;  /* 0x000000073e007c20 */ /* 0x004fce0008410000 */
[----:B------:R2:W-:Y:S05]  /*3290*/  MUFU.TANH R185, R0 ;  /* 0x0000000000b97308 */ /* 0x0005ea0000002400 */
[----:B------:R-:W-:Y:S08]  /*32a0*/  HMMA.16816.F32 R32, R4, R36, R16 ;  /* 0x000000240420723c */ /* 0x000ff00000001810 */
[----:B------:R-:W-:Y:S01]  /*32b0*/  HMMA.16816.F32 R16, R8, R54, R24 ;  /* 0x000000360810723c */ /* 0x000fe20000001818 */
[----:B-1----:R-:W-:Y:S01]  /*32c0*/  FMUL.FTZ R2, R51, UR7 ;  /* 0x0000000733027c20 */ /* 0x002fe20008410000 */
[----:B------:R-:W1:Y:S03]  /*32d0*/  LDSM.16.M88.4 R52, [R22+0x7800] ;  /* 0x007800001634783b */ /* 0x000e660000000200 */
[----:B------:R-:W3:Y:S01]  /*32e0*/  MUFU.TANH R149, R2 ;  /* 0x0000000200957308 */ /* 0x000ee20000002400 */
[----:B------:R-:W4:Y:S01]  /*32f0*/  LDSM.16.M88.4 R48, [R22+0x6800] ;  /* 0x006800001630783b */ /* 0x000f220000000200 */
[----:B--2---:R-:W-:-:S03]  /*3300*/  FMUL.FTZ R0, R63, UR7 ;  /* 0x000000073f007c20 */ /* 0x004fc60008410000 */
[----:B------:R-:W2:Y:S03]  /*3310*/  LDSM.16.M88.4 R60, [R20+0x6800] ;  /* 0x00680000143c783b */ /* 0x000ea60000000200 */
[----:B------:R5:W3:Y:S07]  /*3320*/  MUFU.TANH R154, R0 ;  /* 0x00000000009a7308 */ /* 0x000aee0000002400 */
[----:B------:R-:W-:Y:S01]  /*3330*/  HMMA.16816.F32 R24, R4, R38, R16 ;  /* 0x000000260418723c */ /* 0x000fe20000001810 */
[----:B------:R-:W3:Y:S01]  /*3340*/  LDSM.16.M88.4 R36, [R22+0x8800] ;  /* 0x008800001624783b */ /* 0x000ee20000000200 */
[----:B-----5:R-:W-:-:S04]  /*3350*/  FMUL.FTZ R0, R64, UR7 ;  /* 0x0000000740007c20 */ /* 0x020fc80008410000 */
[----:B------:R5:W3:-:S13]  /*3360*/  MUFU.TANH R150, R0 ;  /* 0x0000000000967308 */ /* 0x000ada0000002400 */
[----:B------:R-:W-:Y:S01]  /*3370*/  FMUL.FTZ R2, R24, UR7 ;  /* 0x0000000718027c20 */ /* 0x000fe20008410000 */
[----:B------:R-:W-:Y:S01]  /*3380*/  FMUL.FTZ R27, R27, UR7 ;  /* 0x000000071b1b7c20 */ /* 0x000fe20008410000 */
[C---:B-1----:R-:W-:Y:S02]  /*3390*/  HMMA.16816.F32 R76, R12.reuse, R54, R104 ;  /* 0x000000360c4c723c */ /* 0x042fe40000001868 */
[----:B------:R1:W-:Y:S06]  /*33a0*/  MUFU.TANH R174, R2 ;  /* 0x0000000200ae7308 */ /* 0x0003ec0000002400 */
[----:B----4-:R-:W-:Y:S02]  /*33b0*/  HMMA.16816.F32 R40, R12, R48, R72 ;  /* 0x000000300c28723c */ /* 0x010fe40000001848 */
[----:B------:R-:W-:Y:S01]  /*33c0*/  MUFU.TANH R178, R27 ;  /* 0x0000001b00b27308 */ /* 0x000fe20000002400 */
[----:B-----5:R-:W-:-:S05]  /*33d0*/  FMUL.FTZ R0, R65, UR7 ;  /* 0x0000000741007c20 */ /* 0x020fca0008410000 */
[----:B------:R-:W-:Y:S02]  /*33e0*/  HMMA.16816.F32 R56, R12, R50, R80 ;  /* 0x000000320c38723c */ /* 0x000fe40000001850 */
[----:B------:R4:W-:Y:S01]  /*33f0*/  MUFU.TANH R192, R0 ;  /* 0x0000000000c07308 */ /* 0x0009e20000002400 */
[----:B------:R-:W5:Y:S01]  /*3400*/  LDSM.16.M88.4 R48, [R21+0x6800] ;  /* 0x006800001530783b */ /* 0x000f620000000200 */
[----:B-1----:R-:W-:-:S04]  /*3410*/  FMUL.FTZ R2, R25, UR7 ;  /* 0x0000000719027c20 */ /* 0x002fc80008410000 */
[----:B------:R-:W-:Y:S08]  /*3420*/  HMMA.16816.F32 R72, R12, R52, R96 ;  /* 0x000000340c48723c */ /* 0x000ff00000001860 */
[----:B--2---:R-:W-:Y:S01]  /*3430*/  HMMA.16816.F32 R16, R8, R60, R40 ;  /* 0x0000003c0810723c */ /* 0x004fe20000001828 */
[----:B------:R-:W-:Y:S01]  /*3440*/  LDSM.16.M88.4 R40, [R21+0x7000] ;  /* 0x007000001528783b */ /* 0x000fe20000000200 */
[----:B----4-:R-:W-:-:S04]  /*3450*/  FMUL.FTZ R0, R66, UR7 ;  /* 0x0000000742007c20 */ /* 0x010fc80008410000 */
[----:B------:R1:W2:Y:S02]  /*3460*/  MUFU.TANH R187, R0 ;  /* 0x0000000000bb7308 */ /* 0x0002a40000002400 */
[----:B---3--:R-:W-:Y:S01]  /*3470*/  HMMA.16816.F32 R52, R12, R36, R116 ;  /* 0x000000240c34723c */ /* 0x008fe20000001874 */
[----:B-1----:R-:W-:-:S07]  /*3480*/  FMUL.FTZ R0, R67, UR7 ;  /* 0x0000000743007c20 */ /* 0x002fce0008410000 */
[----:B------:R-:W-:Y:S01]  /*3490*/  HMMA.16816.F32 R64, R12, R44, R84 ;  /* 0x0000002c0c40723c */ /* 0x000fe20000001854 */
[----:B------:R1:W3:Y:S02]  /*34a0*/  MUFU.TANH R153, R0 ;  /* 0x0000000000997308 */ /* 0x0002e40000002400 */
[----:B-1----:R-:W-:-:S06]  /*34b0*/  FMUL.FTZ R0, R68, UR7 ;  /* 0x0000000744007c20 */ /* 0x002fcc0008410000 */
[----:B------:R1:W4:Y:S02]  /*34c0*/  MUFU.TANH R161, R0 ;  /* 0x0000000000a17308 */ /* 0x0003240000002400 */
[----:B-1----:R-:W-:-:S06]  /*34d0*/  FMUL.FTZ R0, R69, UR7 ;  /* 0x0000000745007c20 */ /* 0x002fcc0008410000 */
[----:B------:R1:W-:Y:S02]  /*34e0*/  MUFU.TANH R158, R0 ;  /* 0x00000000009e7308 */ /* 0x0003e40000002400 */
[----:B-1----:R-:W-:-:S06]  /*34f0*/  FMUL.FTZ R0, R70, UR7 ;  /* 0x0000000746007c20 */ /* 0x002fcc0008410000 */
[----:B------:R1:W-:Y:S02]  /*3500*/  MUFU.TANH R169, R0 ;  /* 0x0000000000a97308 */ /* 0x0003e40000002400 */
[----:B-1----:R-:W-:Y:S02]  /*3510*/  FMUL.FTZ R0, R71, UR7 ;  /* 0x0000000747007c20 */ /* 0x002fe40008410000 */
[----:B------:R-:W-:Y:S01]  /*3520*/  HMMA.16816.F32 R68, R12, R46, R92 ;  /* 0x0000002e0c44723c */ /* 0x000fe2000000185c */
[----:B------:R-:W-:Y:S03]  /*3530*/  LDSM.16.M88.4 R44, [R20+0x7000] ;  /* 0x00700000142c783b */ /* 0x000fe60000000200 */
[----:B------:R1:W4:Y:S02]  /*3540*/  MUFU.TANH R170, R0 ;  /* 0x0000000000aa7308 */ /* 0x0003240000002400 */
[----:B-1----:R-:W-:-:S06]  /*3550*/  FMUL.FTZ R0, R28, UR7 ;  /* 0x000000071c007c20 */ /* 0x002fcc0008410000 */
[----:B------:R1:W4:Y:S02]  /*3560*/  MUFU.TANH R159, R0 ;  /* 0x00000000009f7308 */ /* 0x0003240000002400 */
[----:B-1----:R-:W-:-:S06]  /*3570*/  FMUL.FTZ R0, R29, UR7 ;  /* 0x000000071d007c20 */ /* 0x002fcc0008410000 */
[----:B------:R1:W-:Y:S02]  /*3580*/  MUFU.TANH R157, R0 ;  /* 0x00000000009d7308 */ /* 0x0003e40000002400 */
[----:B-1----:R-:W-:-:S06]  /*3590*/  FMUL.FTZ R0, R30, UR7 ;  /* 0x000000071e007c20 */ /* 0x002fcc0008410000 */
[----:B------:R1:W4:Y:S02]  /*35a0*/  MUFU.TANH R162, R0 ;  /* 0x0000000000a27308 */ /* 0x0003240000002400 */
[----:B-1----:R-:W-:Y:S02]  /*35b0*/  FMUL.FTZ R0, R31, UR7 ;  /* 0x000000071f007c20 */ /* 0x002fe40008410000 */
[----:B-----5:R-:W-:Y:S01]  /*35c0*/  HMMA.16816.F32 R28, R4, R48, R16 ;  /* 0x00000030041c723c */ /* 0x020fe20000001810 */
[----:B------:R-:W-:-:S03]  /*35d0*/  FMUL.FTZ R16, R26, UR7 ;  /* 0x000000071a107c20 */ /* 0x000fc60008410000 */
[----:B------:R1:W-:Y:S08]  /*35e0*/  MUFU.TANH R160, R0 ;  /* 0x0000000000a07308 */ /* 0x0003f00000002400 */
[----:B------:R5:W-:Y:S07]  /*35f0*/  MUFU.TANH R177, R16 ;  /* 0x0000001000b17308 */ /* 0x000bee0000002400 */
[----:B------:R-:W-:Y:S01]  /*3600*/  FMUL.FTZ R29, R29, UR7 ;  /* 0x000000071d1d7c20 */ /* 0x000fe20008410000 */
[----:B-1----:R-:W-:Y:S01]  /*3610*/  FMUL.FTZ R0, R32, UR7 ;  /* 0x0000000720007c20 */ /* 0x002fe20008410000 */
[----:B------:R-:W-:Y:S01]  /*3620*/  FMUL.FTZ R30, R30, UR7 ;  /* 0x000000071e1e7c20 */ /* 0x000fe20008410000 */
[----:B------:R-:W-:-:S02]  /*3630*/  FMUL.FTZ R31, R31, UR7 ;  /* 0x000000071f1f7c20 */ /* 0x000fc40008410000 */
[----:B------:R1:W-:Y:S01]  /*3640*/  MUFU.TANH R175, R0 ;  /* 0x0000000000af7308 */ /* 0x0003e20000002400 */
[----:B-----5:R-:W-:Y:S08]  /*3650*/  HMMA.16816.F32 R16, R8, R62, R56 ;  /* 0x0000003e0810723c */ /* 0x020ff00000001838 */
[----:B------:R-:W-:Y:S01]  /*3660*/  HMMA.16816.F32 R60, R12, R38, R124 ;  /* 0x000000260c3c723c */ /* 0x000fe2000000187c */
[----:B------:R-:W-:Y:S01]  /*3670*/  LDSM.16.M88.4 R36, [R21+0x8000] ;  /* 0x008000001524783b */ /* 0x000fe20000000200 */
[----:B-1----:R-:W-:-:S04]  /*3680*/  FMUL.FTZ R0, R33, UR7 ;  /* 0x0000000721007c20 */ /* 0x002fc80008410000 */
[----:B------:R1:W-:Y:S02]  /*3690*/  MUFU.TANH R172, R0 ;  /* 0x0000000000ac7308 */ /* 0x0003e40000002400 */
[----:B-1----:R-:W-:-:S06]  /*36a0*/  FMUL.FTZ R0, R34, UR7 ;  /* 0x0000000722007c20 */ /* 0x002fcc0008410000 */
[----:B------:R1:W5:Y:S02]  /*36b0*/  MUFU.TANH R180, R0 ;  /* 0x0000000000b47308 */ /* 0x0003640000002400 */
[----:B-1----:R-:W-:Y:S02]  /*36c0*/  FMUL.FTZ R0, R35, UR7 ;  /* 0x0000000723007c20 */ /* 0x002fe40008410000 */
[----:B------:R-:W1:Y:S04]  /*36d0*/  LDSM.16.M88.4 R32, [R22+0x8000] ;  /* 0x008000001620783b */ /* 0x000e680000000200 */
[----:B------:R2:W5:Y:S02]  /*36e0*/  MUFU.TANH R179, R0 ;  /* 0x0000000000b37308 */ /* 0x0005640000002400 */
[----:B--2---:R-:W-:-:S04]  /*36f0*/  LOP3.LUT R0, R233, 0x1f0, RZ, 0xc0, !PT ;  /* 0x000001f0e9007812 */ /* 0x004fc800078ec0ff */
[----:B------:R-:W-:Y:S01]  /*3700*/  IADD3 R0, PT, PT, R3, R0, R168 ;  /* 0x0000000003007210 */ /* 0x000fe20007ffe0a8 */
[----:B------:R-:W-:Y:S02]  /*3710*/  IMAD.SHL.U32 R3, R235, 0x2, RZ ;  /* 0x00000002eb037824 */ /* 0x000fe400078e00ff */
[----:B------:R-:W-:Y:S01]  /*3720*/  IMAD.SHL.U32 R168, R226, 0x100, RZ ;  /* 0x00000100e2a87824 */ /* 0x000fe200078e00ff */
[----:B------:R-:W-:-:S04]  /*3730*/  IADD3 R0, PT, PT, R128, -UR24, R0 ;  /* 0x8000001880007c10 */ /* 0x000fc8000fffe000 */
[----:B------:R-:W-:Y:S01]  /*3740*/  LOP3.LUT R3, R168, 0x6, R3, 0xf8, !PT ;  /* 0x00000006a8037812 */ /* 0x000fe200078ef803 */
[----:B------:R-:W-:Y:S02]  /*3750*/  IMAD.IADD R0, R0, 0x1, R173 ;  /* 0x0000000100007824 */ /* 0x000fe400078e02ad */
[----:B------:R2:W5:Y:S01]  /*3760*/  MUFU.TANH R173, R2 ;  /* 0x0000000200ad7308 */ /* 0x0005620000002400 */
[C---:B------:R-:W-:Y:S02]  /*3770*/  LOP3.LUT R25, R3.reuse, 0x1, RZ, 0xfc, !PT ;  /* 0x0000000103197812 */ /* 0x040fe400078efcff */
[----:B------:R-:W-:Y:S01]  /*3780*/  LOP3.LUT R24, R3, 0x8, RZ, 0xfc, !PT ;  /* 0x0000000803187812 */ /* 0x000fe200078efcff */
[C---:B-1----:R-:W-:Y:S08]  /*3790*/  HMMA.16816.F32 R56, R12.reuse, R32, R108 ;  /* 0x000000200c38723c */ /* 0x042ff0000000186c */
[----:B------:R-:W-:Y:S01]  /*37a0*/  HMMA.16816.F32 R80, R12, R34, R112 ;  /* 0x000000220c50723c */ /* 0x000fe20000001870 */
[----:B--2---:R-:W-:-:S02]  /*37b0*/  VIADDMNMX R2, R0, 0x1, R128, PT ;  /* 0x0000000100027846 */ /* 0x004fc40003800180 */
[----:B------:R-:W-:Y:S02]  /*37c0*/  VIADDMNMX R0, R0, 0x9, R128, PT ;  /* 0x0000000900007846 */ /* 0x000fe40003800180 */
[C---:B------:R-:W-:Y:S02]  /*37d0*/  ISETP.GE.AND P5, PT, R25.reuse, R2, PT ;  /* 0x000000021900720c */ /* 0x040fe40003fa6270 */
[----:B------:R-:W-:Y:S01]  /*37e0*/  ISETP.GE.AND P3, PT, R25, R0, PT ;  /* 0x000000001900720c */ /* 0x000fe20003f66270 */
[----:B------:R-:W-:Y:S01]  /*37f0*/  FMUL.FTZ R25, R28, UR7 ;  /* 0x000000071c197c20 */ /* 0x000fe20008410000 */
[C---:B------:R-:W-:Y:S02]  /*3800*/  ISETP.GE.AND P1, PT, R24.reuse, R2, PT ;  /* 0x000000021800720c */ /* 0x040fe40003f26270 */
[-C--:B------:R-:W-:Y:S01]  /*3810*/  ISETP.GE.AND P4, PT, R24, R0.reuse, PT ;  /* 0x000000001800720c */ /* 0x080fe20003f86270 */
[----:B------:R1:W2:Y:S01]  /*3820*/  MUFU.TANH R184, R25 ;  /* 0x0000001900b87308 */ /* 0x0002a20000002400 */
[----:B------:R-:W-:-:S02]  /*3830*/  ISETP.GE.AND P6, PT, R3, R0, PT ;  /* 0x000000000300720c */ /* 0x000fc40003fc6270 */
[----:B------:R-:W-:Y:S02]  /*3840*/  LOP3.LUT R24, R3, 0x9, RZ, 0xfc, !PT ;  /* 0x0000000903187812 */ /* 0x000fe400078efcff */
[----:B------:R-:W-:Y:S02]  /*3850*/  FSEL R94, R183, -INF , !P6 ;  /* 0xff800000b75e7808 */ /* 0x000fe40007000000 */
[----:B------:R-:W-:Y:S01]  /*3860*/  FSEL R89, R220, -INF , !P5 ;  /* 0xff800000dc597808 */ /* 0x000fe20006800000 */
[----:B------:R-:W-:Y:S01]  /*3870*/  MUFU.TANH R183, R29 ;  /* 0x0000001d00b77308 */ /* 0x000fe20000002400 */
[C---:B------:R-:W-:Y:S02]  /*3880*/  ISETP.GE.AND P6, PT, R24.reuse, R2, PT ;  /* 0x000000021800720c */ /* 0x040fe40003fc6270 */
[----:B------:R-:W-:Y:S02]  /*3890*/  ISETP.GE.AND P5, PT, R24, R0, PT ;  /* 0x000000001800720c */ /* 0x000fe40003fa6270 */
[----:B------:R-:W-:-:S02]  /*38a0*/  LOP3.LUT R28, R3, 0x10, RZ, 0xfc, !PT ;  /* 0x00000010031c7812 */ /* 0x000fc400078efcff */
[----:B------:R-:W-:Y:S02]  /*38b0*/  FSEL R91, R219, -INF , !P3 ;  /* 0xff800000db5b7808 */ /* 0x000fe40005800000 */
[----:B------:R-:W-:Y:S01]  /*38c0*/  FSEL R88, R181, -INF , !P1 ;  /* 0xff800000b5587808 */ /* 0x000fe20004800000 */
[----:B-1----:R-:W-:Y:S01]  /*38d0*/  HMMA.16816.F32 R24, R4, R50, R16 ;  /* 0x000000320418723c */ /* 0x002fe20000001810 */
[----:B------:R-:W1:Y:S01]  /*38e0*/  LDSM.16.M88.4 R48, [R20+0x7800] ;  /* 0x007800001430783b */ /* 0x000e620000000200 */
[C---:B------:R-:W-:Y:S01]  /*38f0*/  ISETP.GE.AND P3, PT, R28.reuse, R2, PT ;  /* 0x000000021c00720c */ /* 0x040fe20003f66270 */
[----:B------:R-:W2:Y:S01]  /*3900*/  MUFU.TANH R181, R30 ;  /* 0x0000001e00b57308 */ /* 0x000ea20000002400 */
[----:B------:R-:W-:Y:S02]  /*3910*/  ISETP.GE.AND P1, PT, R28, R0, PT ;  /* 0x000000001c00720c */ /* 0x000fe40003f26270 */
[----:B------:R-:W-:Y:S02]  /*3920*/  LOP3.LUT R28, R3, 0x11, RZ, 0xfc, !PT ;  /* 0x00000011031c7812 */ /* 0x000fe400078efcff */
[----:B------:R-:W-:Y:S01]  /*3930*/  HMMA.16816.F32 R16, R8, R44, R64 ;  /* 0x0000002c0810723c */ /* 0x000fe20000001840 */
[----:B------:R-:W-:-:S02]  /*3940*/  FSEL R87, R176, -INF , !P4 ;  /* 0xff800000b0577808 */ /* 0x000fc40006000000 */
[----:B------:R-:W-:Y:S01]  /*3950*/  FSEL R93, R218, -INF , !P6 ;  /* 0xff800000da5d7808 */ /* 0x000fe20007000000 */
[----:B------:R1:W2:Y:S01]  /*3960*/  MUFU.TANH R176, R31 ;  /* 0x0000001f00b07308 */ /* 0x0002a20000002400 */
[C---:B------:R-:W-:Y:S02]  /*3970*/  ISETP.GE.AND P4, PT, R28.reuse, R2, PT ;  /* 0x000000021c00720c */ /* 0x040fe40003f86270 */
[----:B------:R-:W-:Y:S02]  /*3980*/  ISETP.GE.AND P6, PT, R28, R0, PT ;  /* 0x000000001c00720c */ /* 0x000fe40003fc6270 */
[----:B------:R-:W-:Y:S02]  /*3990*/  LOP3.LUT R28, R3, 0x18, RZ, 0xfc, !PT ;  /* 0x00000018031c7812 */ /* 0x000fe400078efcff */
[----:B------:R-:W-:Y:S01]  /*39a0*/  FSEL R90, R215, -INF , !P5 ;  /* 0xff800000d75a7808 */ /* 0x000fe20006800000 */
[----:B------:R-:W-:Y:S01]  /*39b0*/  FMUL.FTZ R24, R24, UR7 ;  /* 0x0000000718187c20 */ /* 0x000fe20008410000 */
[----:B------:R-:W-:Y:S01]  /*39c0*/  FSEL R99, R214, -INF , !P3 ;  /* 0xff800000d6637808 */ /* 0x000fe20005800000 */
[----:B------:R-:W-:Y:S01]  /*39d0*/  FMUL.FTZ R25, R25, UR7 ;  /* 0x0000000719197c20 */ /* 0x000fe20008410000 */
[----:B------:R-:W-:Y:S01]  /*39e0*/  ISETP.GE.AND P5, PT, R28, R2, PT ;  /* 0x000000021c00720c */ /* 0x000fe20003fa6270 */
[----:B------:R-:W-:Y:S01]  /*39f0*/  FMUL.FTZ R26, R26, UR7 ;  /* 0x000000071a1a7c20 */ /* 0x000fe20008410000 */
[----:B------:R-:W-:Y:S01]  /*3a00*/  ISETP.GE.AND P3, PT, R28, R0, PT ;  /* 0x000000001c00720c */ /* 0x000fe20003f66270 */
[----:B------:R-:W-:Y:S01]  /*3a10*/  FMUL.FTZ R27, R27, UR7 ;  /* 0x000000071b1b7c20 */ /* 0x000fe20008410000 */
[----:B------:R-:W-:Y:S01]  /*3a20*/  LOP3.LUT R28, R3, 0x19, RZ, 0xfc, !PT ;  /* 0x00000019031c7812 */ /* 0x000fe200078efcff */
[----:B------:R-:W-:Y:S01]  /*3a30*/  HMMA.16816.F32 R32, R4, R40, R16 ;  /* 0x000000280420723c */ /* 0x000fe20000001810 */
[----:B------:R-:W-:-:S02]  /*3a40*/  FSEL R102, R163, -INF , !P1 ;  /* 0xff800000a3667808 */ /* 0x000fc40004800000 */
[----:B------:R-:W-:Y:S01]  /*3a50*/  FSEL R100, R171, -INF , !P6 ;  /* 0xff800000ab647808 */ /* 0x000fe20007000000 */
[----:B------:R3:W2:Y:S01]  /*3a60*/  MUFU.TANH R163, R24 ;  /* 0x0000001800a37308 */ /* 0x0006a20000002400 */
[----:B------:R-:W-:Y:S02]  /*3a70*/  ISETP.GE.AND P1, PT, R28, R2, PT ;  /* 0x000000021c00720c */ /* 0x000fe40003f26270 */
[----:B------:R-:W-:Y:S01]  /*3a80*/  FSEL R96, R217, -INF , !P4 ;  /* 0xff800000d9607808 */ /* 0x000fe20006000000 */
[----:B------:R-:W-:Y:S01]  /*3a90*/  HMMA.16816.F32 R16, R8, R46, R68 ;  /* 0x0000002e0810723c */ /* 0x000fe20000001844 */
[----:B------:R-:W4:Y:S01]  /*3aa0*/  LDSM.16.M88.4 R44, [R21+0x7800] ;  /* 0x00780000152c783b */ /* 0x000f220000000200 */
[----:B------:R-:W-:Y:S02]  /*3ab0*/  FSEL R95, R156, -INF , !P5 ;  /* 0xff8000009c5f7808 */ /* 0x000fe40006800000 */
[----:B------:R5:W-:Y:S01]  /*3ac0*/  MUFU.TANH R171, R25 ;  /* 0x0000001900ab7308 */ /* 0x000be20000002400 */
[----:B------:R-:W-:-:S02]  /*3ad0*/  FSEL R98, R212, -INF , !P3 ;  /* 0xff800000d4627808 */ /* 0x000fc40005800000 */
[----:B------:R-:W-:Y:S02]  /*3ae0*/  FSEL R92, R213, -INF , !P1 ;  /* 0xff800000d55c7808 */ /* 0x000fe40004800000 */
[----:B------:R-:W-:Y:S02]  /*3af0*/  ISETP.GE.AND P4, PT, R28, R0, PT ;  /* 0x000000001c00720c */ /* 0x000fe40003f86270 */
[----:B-1----:R-:W-:Y:S01]  /*3b00*/  HMMA.16816.F32 R28, R8, R48, R72 ;  /* 0x00000030081c723c */ /* 0x002fe20000001848 */
[----:B------:R1:W2:Y:S01]  /*3b10*/  MUFU.TANH R156, R26 ;  /* 0x0000001a009c7308 */ /* 0x0002a20000002400 */
[----:B------:R-:W-:Y:S02]  /*3b20*/  FSEL R97, R148, -INF , !P4 ;  /* 0xff80000094617808 */ /* 0x000fe40006000000 */
[----:B---3--:R-:W-:-:S04]  /*3b30*/  LOP3.LUT R24, R3, 0x20, RZ, 0xfc, !PT ;  /* 0x0000002003187812 */ /* 0x008fc800078efcff */
[C---:B------:R-:W-:Y:S01]  /*3b40*/  ISETP.GE.AND P6, PT, R24.reuse, R2, PT ;  /* 0x000000021800720c */ /* 0x040fe20003fc6270 */
[----:B------:R-:W-:Y:S01]  /*3b50*/  HMMA.16816.F32 R16, R4, R42, R16 ;  /* 0x0000002a0410723c */ /* 0x000fe20000001810 */
[----:B------:R-:W-:Y:S01]  /*3b60*/  ISETP.GE.AND P5, PT, R24, R0, PT ;  /* 0x000000001800720c */ /* 0x000fe20003fa6270 */
[----:B------:R-:W3:Y:S01]  /*3b70*/  LDSM.16.M88.4 R40, [R22+0x9000] ;  /* 0x009000001628783b */ /* 0x000ee20000000200 */
[C---:B-----5:R-:W-:Y:S01]  /*3b80*/  LOP3.LUT R25, R3.reuse, 0x21, RZ, 0xfc, !PT ;  /* 0x0000002103197812 */ /* 0x060fe200078efcff */
[----:B------:R-:W5:Y:S01]  /*3b90*/  MUFU.TANH R148, R27 ;  /* 0x0000001b00947308 */ /* 0x000f620000002400 */
[----:B------:R-:W-:Y:S02]  /*3ba0*/  LOP3.LUT R24, R3, 0x28, RZ, 0xfc, !PT ;  /* 0x0000002803187812 */ /* 0x000fe400078efcff */
[C---:B------:R-:W-:Y:S02]  /*3bb0*/  ISETP.GE.AND P3, PT, R25.reuse, R2, PT ;  /* 0x000000021900720c */ /* 0x040fe40003f66270 */
[----:B------:R-:W-:Y:S01]  /*3bc0*/  ISETP.GE.AND P1, PT, R25, R0, PT ;  /* 0x000000001900720c */ /* 0x000fe20003f26270 */
[----:B------:R-:W-:Y:S01]  /*3bd0*/  FMUL.FTZ R25, R32, UR7 ;  /* 0x0000000720197c20 */ /* 0x000fe20008410000 */
[----:B------:R-:W-:Y:S01]  /*3be0*/  FSEL R107, R141, -INF , !P6 ;  /* 0xff8000008d6b7808 */ /* 0x000fe20007000000 */
[----:B-1----:R-:W-:Y:S01]  /*3bf0*/  FMUL.FTZ R26, R33, UR7 ;  /* 0x00000007211a7c20 */ /* 0x002fe20008410000 */
[----:B------:R-:W-:Y:S01]  /*3c00*/  ISETP.GE.AND P4, PT, R24, R2, PT ;  /* 0x000000021800720c */ /* 0x000fe20003f86270 */
[----:B------:R1:W5:Y:S01]  /*3c10*/  MUFU.TANH R141, R25 ;  /* 0x00000019008d7308 */ /* 0x0003620000002400 */
[----:B------:R-:W-:-:S02]  /*3c20*/  FSEL R111, R140, -INF , !P5 ;  /* 0xff8000008c6f7808 */ /* 0x000fc40006800000 */
[----:B------:R-:W-:Y:S02]  /*3c30*/  FSEL R109, R209, -INF , !P1 ;  /* 0xff800000d16d7808 */ /* 0x000fe40004800000 */
[----:B------:R-:W-:Y:S01]  /*3c40*/  FSEL R103, R208, -INF , !P4 ;  /* 0xff800000d0677808 */ /* 0x000fe20006000000 */
[----:B------:R-:W-:Y:S01]  /*3c50*/  FMUL.FTZ R16, R16, UR7 ;  /* 0x0000000710107c20 */ /* 0x000fe20008410000 */
[----:B------:R-:W-:Y:S01]  /*3c60*/  ISETP.GE.AND P6, PT, R24, R0, PT ;  /* 0x000000001800720c */ /* 0x000fe20003fc6270 */
[----:B------:R2:W-:Y:S01]  /*3c70*/  MUFU.TANH R140, R26 ;  /* 0x0000001a008c7308 */ /* 0x0005e20000002400 */
[----:B------:R-:W-:Y:S01]  /*3c80*/  LOP3.LUT R24, R3, 0x29, RZ, 0xfc, !PT ;  /* 0x0000002903187812 */ /* 0x000fe200078efcff */
[----:B------:R-:W-:Y:S01]  /*3c90*/  FMUL.FTZ R17, R17, UR7 ;  /* 0x0000000711117c20 */ /* 0x000fe20008410000 */
[----:B------:R-:W-:Y:S01]  /*3ca0*/  FSEL R105, R210, -INF , !P3 ;  /* 0xff800000d2697808 */ /* 0x000fe20005800000 */
[----:B------:R-:W-:Y:S01]  /*3cb0*/  FMUL.FTZ R18, R18, UR7 ;  /* 0x0000000712127c20 */ /* 0x000fe20008410000 */
[C---:B------:R-:W-:Y:S01]  /*3cc0*/  ISETP.GE.AND P5, PT, R24.reuse, R2, PT ;  /* 0x000000021800720c */ /* 0x040fe20003fa6270 */
[----:B----4-:R-:W-:Y:S01]  /*3cd0*/  HMMA.16816.F32 R28, R4, R44, R28 ;  /* 0x0000002c041c723c */ /* 0x010fe2000000181c */
[----:B------:R-:W-:Y:S01]  /*3ce0*/  ISETP.GE.AND P3, PT, R24, R0, PT ;  /* 0x000000001800720c */ /* 0x000fe20003f66270 */
[----:B------:R4:W-:Y:S01]  /*3cf0*/  MUFU.TANH R104, R16 ;  /* 0x0000001000687308 */ /* 0x0009e20000002400 */
[----:B------:R-:W-:-:S02]  /*3d00*/  LOP3.LUT R24, R3, 0x31, RZ, 0xfc, !PT ;  /* 0x0000003103187812 */ /* 0x000fc400078efcff */
[----:B-1----:R-:W-:Y:S02]  /*3d10*/  LOP3.LUT R25, R3, 0x30, RZ, 0xfc, !PT ;  /* 0x0000003003197812 */ /* 0x002fe400078efcff */
[----:B------:R-:W-:Y:S02]  /*3d20*/  FSEL R110, R131, -INF , !P6 ;  /* 0xff800000836e7808 */ /* 0x000fe40007000000 */
[C---:B------:R-:W-:Y:S01]  /*3d30*/  ISETP.GE.AND P1, PT, R25.reuse, R2, PT ;  /* 0x000000021900720c */ /* 0x040fe20003f26270 */
[----:B------:R-:W-:Y:S01]  /*3d40*/  MUFU.TANH R112, R17 ;  /* 0x0000001100707308 */ /* 0x000fe20000002400 */
[----:B------:R-:W-:Y:S01]  /*3d50*/  ISETP.GE.AND P4, PT, R25, R0, PT ;  /* 0x000000001900720c */ /* 0x000fe20003f86270 */
[----:B--2---:R-:W-:Y:S01]  /*3d60*/  FMUL.FTZ R26, R34, UR7 ;  /* 0x00000007221a7c20 */ /* 0x004fe20008410000 */
[----:B------:R-:W-:Y:S01]  /*3d70*/  FMUL.FTZ R25, R35, UR7 ;  /* 0x0000000723197c20 */ /* 0x000fe20008410000 */
[----:B------:R-:W-:Y:S01]  /*3d80*/  FSEL R106, R207, -INF , !P5 ;  /* 0xff800000cf6a7808 */ /* 0x000fe20006800000 */
[----:B------:R-:W1:Y:S01]  /*3d90*/  LDSM.16.M88.4 R32, [R20+0x8000] ;  /* 0x008000001420783b */ /* 0x000e620000000200 */
[C---:B------:R-:W-:Y:S01]  /*3da0*/  ISETP.GE.AND P6, PT, R24.reuse, R2, PT ;  /* 0x000000021800720c */ /* 0x040fe20003fc6270 */
[----:B---3--:R-:W-:Y:S01]  /*3db0*/  HMMA.16816.F32 R64, R12, R40, R132 ;  /* 0x000000280c40723c */ /* 0x008fe20000001884 */
[----:B------:R-:W-:Y:S01]  /*3dc0*/  ISETP.GE.AND P5, PT, R24, R0, PT ;  /* 0x000000001800720c */ /* 0x000fe20003fa6270 */
[----:B------:R2:W-:Y:S01]  /*3dd0*/  MUFU.TANH R118, R25 ;  /* 0x0000001900767308 */ /* 0x0005e20000002400 */
[----:B------:R-:W-:Y:S01]  /*3de0*/  LOP3.LUT R24, R3, 0x38, RZ, 0xfc, !PT ;  /* 0x0000003803187812 */ /* 0x000fe200078efcff */
[----:B------:R-:W-:Y:S01]  /*3df0*/  FMUL.FTZ R40, R28, UR7 ;  /* 0x000000071c287c20 */ /* 0x000fe20008410000 */
[----:B------:R-:W-:Y:S01]  /*3e00*/  FSEL R108, R206, -INF , !P3 ;  /* 0xff800000ce6c7808 */ /* 0x000fe20005800000 */
[----:B------:R-:W-:Y:S01]  /*3e10*/  FMUL.FTZ R29, R29, UR7 ;  /* 0x000000071d1d7c20 */ /* 0x000fe20008410000 */
[----:B------:R-:W-:Y:S01]  /*3e20*/  FSEL R119, R204, -INF , !P1 ;  /* 0xff800000cc777808 */ /* 0x000fe20004800000 */
[----:B------:R-:W-:Y:S01]  /*3e30*/  FMUL.FTZ R30, R30, UR7 ;  /* 0x000000071e1e7c20 */ /* 0x000fe20008410000 */
[C---:B------:R-:W-:Y:S01]  /*3e40*/  ISETP.GE.AND P3, PT, R24.reuse, R2, PT ;  /* 0x000000021800720c */ /* 0x040fe20003f66270 */
[----:B------:R-:W3:Y:S01]  /*3e50*/  MUFU.TANH R131, R26 ;  /* 0x0000001a00837308 */ /* 0x000ee20000002400 */
[----:B------:R-:W-:Y:S01]  /*3e60*/  ISETP.GE.AND P1, PT, R24, R0, PT ;  /* 0x000000001800720c */ /* 0x000fe20003f26270 */
[----:B------:R-:W-:Y:S01]  /*3e70*/  FMUL.FTZ R31, R31, UR7 ;  /* 0x000000071f1f7c20 */ /* 0x000fe20008410000 */
[----:B------:R-:W-:-:S02]  /*3e80*/  LOP3.LUT R24, R3, 0x39, RZ, 0xfc, !PT ;  /* 0x0000003903187812 */ /* 0x000fc400078efcff */
[----:B----4-:R-:W-:Y:S02]  /*3e90*/  LOP3.LUT R16, R3, 0x40, RZ, 0xfc, !PT ;  /* 0x0000004003107812 */ /* 0x010fe400078efcff */
[----:B------:R-:W-:Y:S01]  /*3ea0*/  FSEL R121, R202, -INF , !P4 ;  /* 0xff800000ca797808 */ /* 0x000fe20006000000 */
[----:B------:R-:W-:Y:S01]  /*3eb0*/  MUFU.TANH R85, R29 ;  /* 0x0000001d00557308 */ /* 0x000fe20000002400 */
[----:B------:R-:W-:Y:S01]  /*3ec0*/  FSEL R120, R203, -INF , !P5 ;  /* 0xff800000cb787808 */ /* 0x000fe20006800000 */
[----:B--2---:R-:W-:Y:S01]  /*3ed0*/  FMUL.FTZ R25, R19, UR7 ;  /* 0x0000000713197c20 */ /* 0x004fe20008410000 */
[----:B------:R-:W-:Y:S02]  /*3ee0*/  FSEL R115, R200, -INF , !P3 ;  /* 0xff800000c8737808 */ /* 0x000fe40005800000 */
[-C--:B------:R-:W-:Y:S02]  /*3ef0*/  ISETP.GE.AND P4, PT, R24, R2.reuse, PT ;  /* 0x000000021800720c */ /* 0x080fe40003f86270 */
[C---:B------:R-:W-:Y:S01]  /*3f00*/  ISETP.GE.AND P5, PT, R16.reuse, R2, PT ;  /* 0x000000021000720c */ /* 0x040fe20003fa6270 */
[----:B------:R-:W-:Y:S01]  /*3f10*/  MUFU.TANH R86, R25 ;  /* 0x0000001900567308 */ /* 0x000fe20000002400 */
[----:B------:R-:W-:-:S02]  /*3f20*/  ISETP.GE.AND P3, PT, R16, R0, PT ;  /* 0x000000001000720c */ /* 0x000fc40003f66270 */
[----:B------:R-:W-:Y:S02]  /*3f30*/  LOP3.LUT R16, R3, 0x41, RZ, 0xfc, !PT ;  /* 0x0000004103107812 */ /* 0x000fe400078efcff */
[----:B------:R-:W-:Y:S02]  /*3f40*/  FSEL R116, R101, -INF , !P1 ;  /* 0xff80000065747808 */ /* 0x000fe40004800000 */
[----:B------:R-:W-:Y:S01]  /*3f50*/  FSEL R113, R201, -INF , !P4 ;  /* 0xff800000c9717808 */ /* 0x000fe20006000000 */
[----:B------:R2:W4:Y:S01]  /*3f60*/  MUFU.TANH R101, R18 ;  /* 0x0000001200657308 */ /* 0x0005220000002400 */
[C---:B------:R-:W-:Y:S02]  /*3f70*/  ISETP.GE.AND P1, PT, R16.reuse, R2, PT ;  /* 0x000000021000720c */ /* 0x040fe40003f26270 */
[----:B------:R-:W-:Y:S02]  /*3f80*/  ISETP.GE.AND P4, PT, R16, R0, PT ;  /* 0x000000001000720c */ /* 0x000fe40003f86270 */
[----:B------:R-:W-:-:S02]  /*3f90*/  FSEL R117, R205, -INF , !P6 ;  /* 0xff800000cd757808 */ /* 0x000fc40007000000 */
[----:B------:R-:W-:Y:S01]  /*3fa0*/  ISETP.GE.AND P6, PT, R24, R0, PT ;  /* 0x000000001800720c */ /* 0x000fe20003fc6270 */
[----:B------:R5:W-:Y:S01]  /*3fb0*/  MUFU.TANH R84, R40 ;  /* 0x0000002800547308 */ /* 0x000be20000002400 */
[----:B------:R-:W-:Y:S02]  /*3fc0*/  LOP3.LUT R24, R3, 0x48, RZ, 0xfc, !PT ;  /* 0x0000004803187812 */ /* 0x000fe400078efcff */
[----:B------:R-:W-:Y:S02]  /*3fd0*/  FSEL R114, R198, -INF , !P6 ;  /* 0xff800000c6727808 */ /* 0x000fe40007000000 */
[----:B------:R-:W-:Y:S02]  /*3fe0*/  FSEL R125, R197, -INF , !P5 ;  /* 0xff800000c57d7808 */ /* 0x000fe40006800000 */
[C---:B------:R-:W-:Y:S02]  /*3ff0*/  ISETP.GE.AND P6, PT, R24.reuse, R2, PT ;  /* 0x000000021800720c */ /* 0x040fe40003fc6270 */
[----:B------:R-:W-:Y:S01]  /*4000*/  ISETP.GE.AND P5, PT, R24, R0, PT ;  /* 0x000000001800720c */ /* 0x000fe20003fa6270 */
[----:B--2---:R-:W-:Y:S01]  /*4010*/  HMMA.16816.F32 R16, R8, R50, R76 ;  /* 0x000000320810723c */ /* 0x004fe2000000184c */
[----:B------:R-:W-:Y:S01]  /*4020*/  LOP3.LUT R28, R3, 0x50, RZ, 0xfc, !PT ;  /* 0x00000050031c7812 */ /* 0x000fe200078efcff */
[----:B------:R-:W2:Y:S01]  /*4030*/  MUFU.TANH R79, R30 ;  /* 0x0000001e004f7308 */ /* 0x000ea20000002400 */
[----:B------:R-:W-:Y:S01]  /*4040*/  FSEL R130, R130, -INF , !P3 ;  /* 0xff80000082827808 */ /* 0x000fe20005800000 */
[----:B------:R-:W-:Y:S01]  /*4050*/  LDSM.16.M88.4 R48, [R21+0x8800] ;  /* 0x008800001530783b */ /* 0x000fe20000000200 */
[----:B------:R-:W-:-:S02]  /*4060*/  FSEL R128, R196, -INF , !P4 ;  /* 0xff800000c4807808 */ /* 0x000fc40006000000 */
[----:B------:R-:W-:Y:S01]  /*4070*/  FSEL R124, R194, -INF , !P6 ;  /* 0xff800000c27c7808 */ /* 0x000fe20007000000 */
[----:B-1----:R-:W-:Y:S01]  /*4080*/  HMMA.16816.F32 R24, R8, R32, R56 ;  /* 0x000000200818723c */ /* 0x002fe20000001838 */
[C---:B------:R-:W-:Y:S01]  /*4090*/  LOP3.LUT R32, R3.reuse, 0x49, RZ, 0xfc, !PT ;  /* 0x0000004903207812 */ /* 0x040fe200078efcff */
[----:B------:R1:W2:Y:S01]  /*40a0*/  MUFU.TANH R78, R31 ;  /* 0x0000001f004e7308 */ /* 0x0002a20000002400 */
[-C--:B------:R-:W-:Y:S02]  /*40b0*/  ISETP.GE.AND P4, PT, R28, R2.reuse, PT ;  /* 0x000000021c00720c */ /* 0x080fe40003f86270 */
[----:B------:R-:W-:Y:S02]  /*40c0*/  ISETP.GE.AND P3, PT, R32, R2, PT ;  /* 0x000000022000720c */ /* 0x000fe40003f66270 */
[----:B------:R-:W-:Y:S01]  /*40d0*/  ISETP.GE.AND P6, PT, R28, R0, PT ;  /* 0x000000001c00720c */ /* 0x000fe20003fc6270 */
[----:B------:R-:W-:Y:S01]  /*40e0*/  HMMA.16816.F32 R56, R12, R42, R136 ;  /* 0x0000002a0c38723c */ /* 0x000fe20000001888 */
[----:B------:R-:W-:Y:S01]  /*40f0*/  LOP3.LUT R28, R3, 0x51, RZ, 0xfc, !PT ;  /* 0x00000051031c7812 */ /* 0x000fe200078efcff */
[----:B-----5:R-:W-:Y:S01]  /*4100*/  LDSM.16.M88.4 R40, [R20+0x9000] ;  /* 0x009000001428783b */ /* 0x020fe20000000200 */
[----:B------:R-:W-:-:S02]  /*4110*/  FSEL R122, R199, -INF , !P1 ;  /* 0xff800000c77a7808 */ /* 0x000fc40004800000 */
[----:B------:R-:W-:Y:S02]  /*4120*/  FSEL R127, R190, -INF , !P5 ;  /* 0xff800000be7f7808 */ /* 0x000fe40006800000 */
[----:B------:R-:W-:Y:S01]  /*4130*/  FSEL R123, R195, -INF , !P3 ;  /* 0xff800000c37b7808 */ /* 0x000fe20005800000 */
[----:B------:R-:W-:Y:S01]  /*4140*/  HMMA.16816.F32 R16, R4, R46, R16 ;  /* 0x0000002e0410723c */ /* 0x000fe20000001810 */
[----:B------:R-:W5:Y:S01]  /*4150*/  LDSM.16.M88.4 R44, [R20+0x8800] ;  /* 0x00880000142c783b */ /* 0x000f620000000200 */
[----:B------:R-:W-:Y:S02]  /*4160*/  ISETP.GE.AND P1, PT, R32, R0, PT ;  /* 0x000000002000720c */ /* 0x000fe40003f26270 */
[C---:B------:R-:W-:Y:S02]  /*4170*/  ISETP.GE.AND P5, PT, R28.reuse, R2, PT ;  /* 0x000000021c00720c */ /* 0x040fe40003fa6270 */
[----:B------:R-:W-:Y:S02]  /*4180*/  ISETP.GE.AND P3, PT, R28, R0, PT ;  /* 0x000000001c00720c */ /* 0x000fe40003f66270 */
[----:B------:R-:W-:-:S02]  /*4190*/  LOP3.LUT R29, R3, 0x58, RZ, 0xfc, !PT ;  /* 0x00000058031d7812 */ /* 0x000fc400078efcff */
[----:B------:R-:W-:Y:S02]  /*41a0*/  LOP3.LUT R28, R3, 0x59, RZ, 0xfc, !PT ;  /* 0x00000059031c7812 */ /* 0x000fe400078efcff */
[----:B------:R-:W-:Y:S02]  /*41b0*/  FSEL R126, R193, -INF , !P1 ;  /* 0xff800000c17e7808 */ /* 0x000fe40004800000 */
[----:B------:R-:W-:Y:S02]  /*41c0*/  FSEL R136, R189, -INF , !P4 ;  /* 0xff800000bd887808 */ /* 0x000fe40006000000 */
[----:B------:R-:W-:Y:S02]  /*41d0*/  FSEL R142, R142, -INF , !P6 ;  /* 0xff8000008e8e7808 */ /* 0x000fe40007000000 */
[----:B------:R-:W-:Y:S01]  /*41e0*/  FSEL R137, R186, -INF , !P5 ;  /* 0xff800000ba897808 */ /* 0x000fe20006800000 */
[----:B------:R-:W-:Y:S01]  /*41f0*/  FMUL.FTZ R16, R16, UR7 ;  /* 0x0000000710107c20 */ /* 0x000fe20008410000 */
[----:B------:R-:W-:Y:S01]  /*4200*/  ISETP.GE.AND P1, PT, R29, R2, PT ;  /* 0x000000021d00720c */ /* 0x000fe20003f26270 */
[----:B------:R-:W-:Y:S01]  /*4210*/  FMUL.FTZ R17, R17, UR7 ;  /* 0x0000000711117c20 */ /* 0x000fe20008410000 */
[----:B------:R-:W-:Y:S01]  /*4220*/  ISETP.GE.AND P4, PT, R29, R0, PT ;  /* 0x000000001d00720c */ /* 0x000fe20003f86270 */
[----:B------:R3:W2:Y:S01]  /*4230*/  MUFU.TANH R76, R16 ;  /* 0x00000010004c7308 */ /* 0x0006a20000002400 */
[----:B------:R-:W-:Y:S01]  /*4240*/  ISETP.GE.AND P6, PT, R28, R2, PT ;  /* 0x000000021c00720c */ /* 0x000fe20003fc6270 */
[----:B------:R-:W-:Y:S01]  /*4250*/  FMUL.FTZ R18, R18, UR7 ;  /* 0x0000000712127c20 */ /* 0x000fe20008410000 */
[----:B------:R-:W-:Y:S01]  /*4260*/  ISETP.GE.AND P5, PT, R28, R0, PT ;  /* 0x000000001c00720c */ /* 0x000fe20003fa6270 */
[----:B------:R-:W-:Y:S01]  /*4270*/  FMUL.FTZ R19, R19, UR7 ;  /* 0x0000000713137c20 */ /* 0x000fe20008410000 */
[----:B-1----:R-:W-:Y:S01]  /*4280*/  HMMA.16816.F32 R28, R4, R36, R24 ;  /* 0x00000024041c723c */ /* 0x002fe20000001818 */
[----:B------:R-:W-:-:S02]  /*4290*/  LOP3.LUT R24, R3, 0x60, RZ, 0xfc, !PT ;  /* 0x0000006003187812 */ /* 0x000fc400078efcff */
[----:B------:R-:W-:Y:S01]  /*42a0*/  FSEL R139, R188, -INF , !P3 ;  /* 0xff800000bc8b7808 */ /* 0x000fe20005800000 */
[----:B------:R-:W1:Y:S01]  /*42b0*/  MUFU.TANH R77, R17 ;  /* 0x00000011004d7308 */ /* 0x000e620000002400 */
[----:B------:R-:W-:Y:S02]  /*42c0*/  FSEL R133, R155, -INF , !P1 ;  /* 0xff8000009b857808 */ /* 0x000fe40004800000 */
[C---:B------:R-:W-:Y:S02]  /*42d0*/  ISETP.GE.AND P3, PT, R24.reuse, R2, PT ;  /* 0x000000021800720c */ /* 0x040fe40003f66270 */
[----:B------:R-:W-:Y:S02]  /*42e0*/  ISETP.GE.AND P1, PT, R24, R0, PT ;  /* 0x000000001800720c */ /* 0x000fe40003f26270 */
[----:B------:R-:W-:Y:S01]  /*42f0*/  HMMA.16816.F32 R24, R8, R34, R80 ;  /* 0x000000220818723c */ /* 0x000fe20000001850 */
[----:B------:R-:W-:Y:S01]  /*4300*/  FSEL R138, R143, -INF , !P4 ;  /* 0xff8000008f8a7808 */ /* 0x000fe20006000000 */
[----:B------:R4:W-:Y:S01]  /*4310*/  MUFU.TANH R75, R18 ;  /* 0x00000012004b7308 */ /* 0x0009e20000002400 */
[----:B---3--:R-:W-:-:S02]  /*4320*/  LOP3.LUT R16, R3, 0x61, RZ, 0xfc, !PT ;  /* 0x0000006103107812 */ /* 0x008fc400078efcff */
[----:B------:R-:W-:Y:S02]  /*4330*/  FSEL R132, R152, -INF , !P6 ;  /* 0xff80000098847808 */ /* 0x000fe40007000000 */
[C---:B------:R-:W-:Y:S01]  /*4340*/  ISETP.GE.AND P4, PT, R16.reuse, R2, PT ;  /* 0x000000021000720c */ /* 0x040fe20003f86270 */
[----:B-----5:R-:W-:Y:S01]  /*4350*/  HMMA.16816.F32 R32, R8, R44, R52 ;  /* 0x0000002c0820723c */ /* 0x020fe20000001834 */
[----:B------:R-:W-:Y:S01]  /*4360*/  ISETP.GE.AND P6, PT, R16, R0, PT ;  /* 0x000000001000720c */ /* 0x000fe20003fc6270 */
[----:B------:R-:W3:Y:S01]  /*4370*/  MUFU.TANH R74, R19 ;  /* 0x00000013004a7308 */ /* 0x000ee20000002400 */
[----:B------:R-:W-:Y:S01]  /*4380*/  LOP3.LUT R16, R3, 0x68, RZ, 0xfc, !PT ;  /* 0x0000006803107812 */ /* 0x000fe200078efcff */
[----:B------:R-:W-:Y:S01]  /*4390*/  FMUL.FTZ R29, R29, UR7 ;  /* 0x000000071d1d7c20 */ /* 0x000fe20008410000 */
[----:B------:R-:W-:Y:S01]  /*43a0*/  FSEL R135, R149, -INF , !P5 ;  /* 0xff80000095877808 */ /* 0x000fe20006800000 */
[----:B------:R-:W-:Y:S01]  /*43b0*/  FMUL.FTZ R31, R31, UR7 ;  /* 0x000000071f1f7c20 */ /* 0x000fe20008410000 */
[----:B------:R-:W-:-:S02]  /*43c0*/  FSEL R151, R151, -INF , !P3 ;  /* 0xff80000097977808 */ /* 0x000fc40005800000 */
[C---:B------:R-:W-:Y:S01]  /*43d0*/  ISETP.GE.AND P5, PT, R16.reuse, R2, PT ;  /* 0x000000021000720c */ /* 0x040fe20003fa6270 */
[----:B------:R-:W-:Y:S01]  /*43e0*/  MUFU.TANH R72, R29 ;  /* 0x0000001d00487308 */ /* 0x000fe20000002400 */
[----:B------:R-:W-:Y:S01]  /*43f0*/  ISETP.GE.AND P3, PT, R16, R0, PT ;  /* 0x000000001000720c */ /* 0x000fe20003f66270 */
[----:B----4-:R-:W-:Y:S01]  /*4400*/  FMUL.FTZ R18, R28, UR7 ;  /* 0x000000071c127c20 */ /* 0x010fe20008410000 */
[C---:B------:R-:W-:Y:S02]  /*4410*/  LOP3.LUT R17, R3.reuse, 0x69, RZ, 0xfc, !PT ;  /* 0x0000006903117812 */ /* 0x040fe400078efcff */
[----:B------:R-:W-:Y:S02]  /*4420*/  LOP3.LUT R16, R3, 0x70, RZ, 0xfc, !PT ;  /* 0x0000007003107812 */ /* 0x000fe400078efcff */
[----:B------:R-:W-:Y:S01]  /*4430*/  FSEL R155, R185, -INF , !P1 ;  /* 0xff800000b99b7808 */ /* 0x000fe20004800000 */
[----:B------:R4:W5:Y:S01]  /*4440*/  MUFU.TANH R73, R18 ;  /* 0x0000001200497308 */ /* 0x0009620000002400 */
[----:B------:R-:W-:Y:S01]  /*4450*/  FSEL R143, R191, -INF , !P4 ;  /* 0xff800000bf8f7808 */ /* 0x000fe20006000000 */
[----:B------:R-:W-:Y:S01]  /*4460*/  HMMA.16816.F32 R32, R4, R48, R32 ;  /* 0x000000300420723c */ /* 0x000fe20000001820 */
[----:B------:R-:W-:-:S02]  /*4470*/  FSEL R154, R154, -INF , !P6 ;  /* 0xff8000009a9a7808 */ /* 0x000fc40007000000 */
[----:B------:R-:W-:Y:S02]  /*4480*/  FSEL R150, R150, -INF , !P5 ;  /* 0xff80000096967808 */ /* 0x000fe40006800000 */
[C---:B------:R-:W-:Y:S01]  /*4490*/  ISETP.GE.AND P1, PT, R17.reuse, R2, PT ;  /* 0x000000021100720c */ /* 0x040fe20003f26270 */
[----:B------:R-:W5:Y:S01]  /*44a0*/  MUFU.TANH R70, R31 ;  /* 0x0000001f00467308 */ /* 0x000f620000002400 */
[----:B------:R-:W-:Y:S02]  /*44b0*/  ISETP.GE.AND P4, PT, R17, R0, PT ;  /* 0x000000001100720c */ /* 0x000fe40003f86270 */
[C---:B------:R-:W-:Y:S02]  /*44c0*/  ISETP.GE.AND P6, PT, R16.reuse, R2, PT ;  /* 0x000000021000720c */ /* 0x040fe40003fc6270 */
[----:B------:R-:W-:Y:S02]  /*44d0*/  ISETP.GE.AND P5, PT, R16, R0, PT ;  /* 0x000000001000720c */ /* 0x000fe40003fa6270 */
[----:B------:R-:W-:-:S02]  /*44e0*/  FSEL R152, R187, -INF , !P3 ;  /* 0xff800000bb987808 */ /* 0x000fc40005800000 */
[----:B------:R-:W-:Y:S01]  /*44f0*/  FSEL R149, R192, -INF , !P1 ;  /* 0xff800000c0957808 */ /* 0x000fe20004800000 */
[----:B----4-:R-:W-:Y:S01]  /*4500*/  HMMA.16816.F32 R16, R4, R38, R24 ;  /* 0x000000260410723c */ /* 0x010fe20000001818 */
[C---:B------:R-:W-:Y:S01]  /*4510*/  LOP3.LUT R25, R3.reuse, 0x71, RZ, 0xfc, !PT ;  /* 0x0000007103197812 */ /* 0x040fe200078efcff */
[----:B------:R-:W-:Y:S01]  /*4520*/  FMUL.FTZ R26, R30, UR7 ;  /* 0x000000071e1a7c20 */ /* 0x000fe20008410000 */
[----:B------:R-:W-:Y:S02]  /*4530*/  LOP3.LUT R24, R3, 0x78, RZ, 0xfc, !PT ;  /* 0x0000007803187812 */ /* 0x000fe400078efcff */
[----:B------:R-:W-:Y:S01]  /*4540*/  FSEL R153, R153, -INF , !P4 ;  /* 0xff80000099997808 */ /* 0x000fe20006000000 */
[----:B------:R4:W-:Y:S01]  /*4550*/  MUFU.TANH R71, R26 ;  /* 0x0000001a00477308 */ /* 0x0009e20000002400 */
[----:B------:R-:W-:Y:S01]  /*4560*/  FSEL R161, R161, -INF , !P6 ;  /* 0xff800000a1a17808 */ /* 0x000fe20007000000 */
[----:B------:R-:W-:Y:S01]  /*4570*/  HMMA.16816.F32 R36, R8, R40, R64 ;  /* 0x000000280824723c */ /* 0x000fe20000001840 */
[----:B------:R-:W-:-:S02]  /*4580*/  ISETP.GE.AND P3, PT, R25, R2, PT ;  /* 0x000000021900720c */ /* 0x000fc40003f66270 */
[----:B------:R-:W-:Y:S02]  /*4590*/  ISETP.GE.AND P1, PT, R25, R0, PT ;  /* 0x000000001900720c */ /* 0x000fe40003f26270 */
[C---:B------:R-:W-:Y:S02]  /*45a0*/  ISETP.GE.AND P4, PT, R24.reuse, R2, PT ;  /* 0x000000021800720c */ /* 0x040fe40003f86270 */
[----:B------:R-:W-:Y:S02]  /*45b0*/  ISETP.GE.AND P6, PT, R24, R0, PT ;  /* 0x000000001800720c */ /* 0x000fe40003fc6270 */
[----:B------:R-:W-:Y:S02]  /*45c0*/  LOP3.LUT R28, R3, 0x80, RZ, 0xfc, !PT ;  /* 0x00000080031c7812 */ /* 0x000fe400078efcff */
[----:B------:R-:W-:Y:S01]  /*45d0*/  FSEL R170, R170, -INF , !P1 ;  /* 0xff800000aaaa7808 */ /* 0x000fe20004800000 */
[----:B------:R-:W-:Y:S01]  /*45e0*/  FMUL.FTZ R17, R17, UR7 ;  /* 0x0000000711117c20 */ /* 0x000fe20008410000 */
[----:B------:R-:W-:Y:S01]  /*45f0*/  FSEL R159, R159, -INF , !P4 ;  /* 0xff8000009f9f7808 */ /* 0x000fe20006000000 */
[----:B------:R-:W-:Y:S01]  /*4600*/  FMUL.FTZ R16, R16, UR7 ;  /* 0x0000000710107c20 */ /* 0x000fe20008410000 */
[C---:B------:R-:W-:Y:S01]  /*4610*/  ISETP.GE.AND P1, PT, R28.reuse, R2, PT ;  /* 0x000000021c00720c */ /* 0x040fe20003f26270 */
[----:B----4-:R-:W-:Y:S01]  /*4620*/  HMMA.16816.F32 R24, R8, R46, R60 ;  /* 0x0000002e0818723c */ /* 0x010fe2000000183c */
[----:B------:R-:W4:Y:S01]  /*4630*/  LDSM.16.M88.4 R44, [R21+0x9000] ;  /* 0x00900000152c783b */ /* 0x000f220000000200 */
[----:B------:R-:W-:Y:S01]  /*4640*/  ISETP.GE.AND P4, PT, R28, R0, PT ;  /* 0x000000001c00720c */ /* 0x000fe20003f86270 */
[----:B------:R2:W-:Y:S01]  /*4650*/  MUFU.TANH R68, R17 ;  /* 0x0000001100447308 */ /* 0x0005e20000002400 */
[----:B------:R-:W-:Y:S01]  /*4660*/  LOP3.LUT R28, R3, 0x81, RZ, 0xfc, !PT ;  /* 0x00000081031c7812 */ /* 0x000fe200078efcff */
[----:B------:R-:W-:Y:S01]  /*4670*/  FMUL.FTZ R18, R18, UR7 ;  /* 0x0000000712127c20 */ /* 0x000fe20008410000 */
[----:B------:R-:W-:Y:S01]  /*4680*/  FSEL R162, R162, -INF , !P6 ;  /* 0xff800000a2a27808 */ /* 0x000fe20007000000 */
[----:B------:R-:W-:Y:S01]  /*4690*/  FMUL.FTZ R19, R19, UR7 ;  /* 0x0000000713137c20 */ /* 0x000fe20008410000 */
[----:B------:R-:W-:-:S02]  /*46a0*/  LOP3.LUT R29, R3, 0x79, RZ, 0xfc, !PT ;  /* 0x00000079031d7812 */ /* 0x000fc400078efcff */
[-C--:B------:R-:W-:Y:S01]  /*46b0*/  ISETP.GE.AND P6, PT, R28, R2.reuse, PT ;  /* 0x000000021c00720c */ /* 0x080fe20003fc6270 */
[----:B------:R1:W5:Y:S01]  /*46c0*/  MUFU.TANH R69, R16 ;  /* 0x0000001000457308 */ /* 0x0003620000002400 */
[----:B------:R-:W-:Y:S02]  /*46d0*/  FSEL R169, R169, -INF , !P5 ;  /* 0xff800000a9a97808 */ /* 0x000fe40006800000 */
[----:B------:R-:W-:Y:S02]  /*46e0*/  ISETP.GE.AND P5, PT, R29, R2, PT ;  /* 0x000000021d00720c */ /* 0x000fe40003fa6270 */
[----:B------:R-:W-:Y:S02]  /*46f0*/  FSEL R158, R158, -INF , !P3 ;  /* 0xff8000009e9e7808 */ /* 0x000fe40005800000 */
[----:B------:R-:W-:Y:S01]  /*4700*/  FSEL R180, R180, -INF , !P4 ;  /* 0xff800000b4b47808 */ /* 0x000fe20006000000 */
[----:B------:R3:W5:Y:S01]  /*4710*/  MUFU.TANH R63, R18 ;  /* 0x00000012003f7308 */ /* 0x0007620000002400 */
[----:B------:R-:W-:Y:S01]  /*4720*/  HMMA.16816.F32 R24, R4, R50, R24 ;  /* 0x000000320418723c */ /* 0x000fe20000001818 */
[----:B------:R-:W5:Y:S01]  /*4730*/  LDSM.16.M88.4 R48, [R22+0x9800] ;  /* 0x009800001630783b */ /* 0x000f620000000200 */
[----:B--2---:R-:W-:-:S02]  /*4740*/  LOP3.LUT R17, R3, 0x89, RZ, 0xfc, !PT ;  /* 0x0000008903117812 */ /* 0x004fc400078efcff */
[----:B------:R-:W-:Y:S02]  /*4750*/  FSEL R172, R172, -INF , !P6 ;  /* 0xff800000acac7808 */ /* 0x000fe40007000000 */
[----:B------:R-:W-:Y:S01]  /*4760*/  ISETP.GE.AND P3, PT, R29, R0, PT ;  /* 0x000000001d00720c */ /* 0x000fe20003f66270 */
[----:B------:R-:W2:Y:S01]  /*4770*/  MUFU.TANH R62, R19 ;  /* 0x00000013003e7308 */ /* 0x000ea20000002400 */
[C---:B------:R-:W-:Y:S02]  /*4780*/  ISETP.GE.AND P4, PT, R17.reuse, R2, PT ;  /* 0x000000021100720c */ /* 0x040fe40003f86270 */
[-C--:B------:R-:W-:Y:S01]  /*4790*/  ISETP.GE.AND P6, PT, R17, R0.reuse, PT ;  /* 0x000000001100720c */ /* 0x080fe20003fc6270 */
[----:B------:R-:W-:Y:S01]  /*47a0*/  FMUL.FTZ R17, R32, UR7 ;  /* 0x0000000720117c20 */ /* 0x000fe20008410000 */
[----:B-1----:R-:W-:Y:S02]  /*47b0*/  LOP3.LUT R16, R3, 0x88, RZ, 0xfc, !PT ;  /* 0x0000008803107812 */ /* 0x002fe400078efcff */
[----:B------:R-:W-:Y:S01]  /*47c0*/  FSEL R157, R157, -INF , !P5 ;  /* 0xff8000009d9d7808 */ /* 0x000fe20006800000 */
[----:B------:R1:W2:Y:S01]  /*47d0*/  MUFU.TANH R61, R17 ;  /* 0x00000011003d7308 */ /* 0x0002a20000002400 */
[----:B------:R-:W-:Y:S01]  /*47e0*/  ISETP.GE.AND P5, PT, R28, R0, PT ;  /* 0x000000001c00720c */ /* 0x000fe20003fa6270 */
[----:B---3--:R-:W-:Y:S01]  /*47f0*/  FMUL.FTZ R18, R33, UR7 ;  /* 0x0000000721127c20 */ /* 0x008fe20008410000 */
[----:B------:R-:W-:Y:S01]  /*4800*/  FSEL R160, R160, -INF , !P3 ;  /* 0xff800000a0a07808 */ /* 0x000fe20005800000 */
[----:B------:R-:W-:Y:S01]  /*4810*/  HMMA.16816.F32 R28, R8, R42, R56 ;  /* 0x0000002a081c723c */ /* 0x000fe20000001838 */
[----:B------:R-:W-:Y:S01]  /*4820*/  FSEL R175, R175, -INF , !P1 ;  /* 0xff800000afaf7808 */ /* 0x000fe20004800000 */
[----:B------:R3:W2:Y:S01]  /*4830*/  LDSM.16.M88.4 R40, [R20+0x9800] ;  /* 0x009800001428783b */ /* 0x0006a20000000200 */
[C---:B------:R-:W-:Y:S01]  /*4840*/  ISETP.GE.AND P3, PT, R16.reuse, R2, PT ;  /* 0x000000021000720c */ /* 0x040fe20003f66270 */
[----:B------:R5:W-:Y:S01]  /*4850*/  MUFU.TANH R60, R18 ;  /* 0x00000012003c7308 */ /* 0x000be20000002400 */
[----:B------:R-:W-:Y:S01]  /*4860*/  ISETP.GE.AND P1, PT, R16, R0, PT ;  /* 0x000000001000720c */ /* 0x000fe20003f26270 */
[----:B------:R-:W-:Y:S01]  /*4870*/  FMUL.FTZ R27, R27, UR7 ;  /* 0x000000071b1b7c20 */ /* 0x000fe20008410000 */
[----:B------:R-:W-:-:S02]  /*4880*/  LOP3.LUT R16, R3, 0x90, RZ, 0xfc, !PT ;  /* 0x0000009003107812 */ /* 0x000fc400078efcff */
[----:B------:R-:W-:Y:S02]  /*4890*/  FSEL R179, R179, -INF , !P5 ;  /* 0xff800000b3b37808 */ /* 0x000fe40006800000 */
[----:B------:R-:W-:Y:S02]  /*48a0*/  FSEL R174, R174, -INF , !P3 ;  /* 0xff800000aeae7808 */ /* 0x000fe40005800000 */
[----:B------:R-:W-:Y:S02]  /*48b0*/  FSEL R177, R177, -INF , !P1 ;  /* 0xff800000b1b17808 */ /* 0x000fe40004800000 */
[----:B-1----:R-:W-:Y:S02]  /*48c0*/  LOP3.LUT R17, R3, 0x91, RZ, 0xfc, !PT ;  /* 0x0000009103117812 */ /* 0x002fe400078efcff */
[----:B------:R-:W-:Y:S02]  /*48d0*/  FSEL R173, R173, -INF , !P4 ;  /* 0xff800000adad7808 */ /* 0x000fe40006000000 */
[C---:B------:R-:W-:Y:S01]  /*48e0*/  ISETP.GE.AND P5, PT, R16.reuse, R2, PT ;  /* 0x000000021000720c */ /* 0x040fe20003fa6270 */
[----:B----4-:R-:W-:Y:S01]  /*48f0*/  HMMA.16816.F32 R28, R4, R46, R28 ;  /* 0x0000002e041c723c */ /* 0x010fe2000000181c */
[----:B------:R-:W-:Y:S01]  /*4900*/  ISETP.GE.AND P3, PT, R16, R0, PT ;  /* 0x000000001000720c */ /* 0x000fe20003f66270 */
[----:B-----5:R-:W-:Y:S01]  /*4910*/  FMUL.FTZ R18, R35, UR7 ;  /* 0x0000000723127c20 */ /* 0x020fe20008410000 */
[----:B------:R-:W-:-:S02]  /*4920*/  ISETP.GE.AND P1, PT, R17, R2, PT ;  /* 0x000000021100720c */ /* 0x000fc40003f26270 */
[----:B------:R-:W-:Y:S01]  /*4930*/  ISETP.GE.AND P4, PT, R17, R0, PT ;  /* 0x000000001100720c */ /* 0x000fe20003f86270 */
[----:B------:R-:W-:Y:S01]  /*4940*/  FMUL.FTZ R17, R34, UR7 ;  /* 0x0000000722117c20 */ /* 0x000fe20008410000 */
[C---:B------:R-:W-:Y:S01]  /*4950*/  LOP3.LUT R16, R3.reuse, 0x98, RZ, 0xfc, !PT ;  /* 0x0000009803107812 */ /* 0x040fe200078efcff */
[----:B------:R1:W-:Y:S01]  /*4960*/  MUFU.TANH R55, R18 ;  /* 0x0000001200377308 */ /* 0x0003e20000002400 */
[----:B------:R-:W-:Y:S01]  /*4970*/  FSEL R178, R178, -INF , !P6 ;  /* 0xff800000b2b27808 */ /* 0x000fe20007000000 */
[----:B------:R-:W-:Y:S01]  /*4980*/  HMMA.16816.F32 R32, R4, R44, R36 ;  /* 0x0000002c0420723c */ /* 0x000fe20000001824 */
[----:B------:R-:W-:Y:S01]  /*4990*/  FSEL R184, R184, -INF , !P5 ;  /* 0xff800000b8b87808 */ /* 0x000fe20006800000 */
[----:B------:R4:W5:Y:S01]  /*49a0*/  LDSM.16.M88.4 R36, [R21+0x9800] ;  /* 0x009800001524783b */ /* 0x0009620000000200 */
[----:B------:R-:W-:Y:S01]  /*49b0*/  ISETP.GE.AND P6, PT, R16, R2, PT ;  /* 0x000000021000720c */ /* 0x000fe20003fc6270 */
[----:B---3--:R-:W-:Y:S01]  /*49c0*/  FMUL.FTZ R20, R26, UR7 ;  /* 0x000000071a147c20 */ /* 0x008fe20008410000 */
[----:B------:R-:W-:Y:S01]  /*49d0*/  ISETP.GE.AND P5, PT, R16, R0, PT ;  /* 0x000000001000720c */ /* 0x000fe20003fa6270 */
[----:B------:R3:W5:Y:S01]  /*49e0*/  MUFU.TANH R54, R17 ;  /* 0x0000001100367308 */ /* 0x0007620000002400 */
[----:B------:R-:W-:Y:S01]  /*49f0*/  LOP3.LUT R16, R3, 0xa0, RZ, 0xfc, !PT ;  /* 0x000000a003107812 */ /* 0x000fe200078efcff */
[----:B------:R-:W-:-:S04]  /*4a00*/  DEPBAR.LE SB0, 0x0 ;  /* 0x000080000000791a */ /* 0x000fc80000000000 */
[----:B------:R-:W-:Y:S02]  /*4a10*/  FSEL R185, R181, -INF , !P3 ;  /* 0xff800000b5b97808 */ /* 0x000fe40005800000 */
[----:B------:R-:W-:Y:S01]  /*4a20*/  FSEL R186, R176, -INF , !P4 ;  /* 0xff800000b0ba7808 */ /* 0x000fe20006000000 */
[----:B------:R-:W-:Y:S01]  /*4a30*/  MUFU.TANH R45, R20 ;  /* 0x00000014002d7308 */ /* 0x000fe20000002400 */
[----:B-1----:R-:W-:Y:S01]  /*4a40*/  FMUL.FTZ R18, R24, UR7 ;  /* 0x0000000718127c20 */ /* 0x002fe20008410000 */
[----:B------:R-:W-:Y:S02]  /*4a50*/  FSEL R181, R183, -INF , !P1 ;  /* 0xff800000b7b57808 */ /* 0x000fe40004800000 */
[----:B------:R-:W-:Y:S01]  /*4a60*/  FSEL R176, R163, -INF , !P6 ;  /* 0xff800000a3b07808 */ /* 0x000fe20007000000 */
[----:B------:R-:W-:Y:S01]  /*4a70*/  FMUL.FTZ R24, R32, UR7 ;  /* 0x0000000720187c20 */ /* 0x000fe20008410000 */
[C---:B------:R-:W-:Y:S02]  /*4a80*/  ISETP.GE.AND P4, PT, R16.reuse, R2, PT ;  /* 0x000000021000720c */ /* 0x040fe40003f86270 */
[----:B------:R-:W-:Y:S01]  /*4a90*/  ISETP.GE.AND P6, PT, R16, R0, PT ;  /* 0x000000001000720c */ /* 0x000fe20003fc6270 */
[----:B------:R1:W5:Y:S01]  /*4aa0*/  MUFU.TANH R53, R18 ;  /* 0x0000001200357308 */ /* 0x0003620000002400 */
[----:B---3--:R-:W-:Y:S01]  /*4ab0*/  LOP3.LUT R17, R3, 0x99, RZ, 0xfc, !PT ;  /* 0x0000009903117812 */ /* 0x008fe200078efcff */
[----:B----4-:R-:W-:Y:S01]  /*4ac0*/  FMUL.FTZ R21, R33, UR7 ;  /* 0x0000000721157c20 */ /* 0x010fe20008410000 */
[----:B------:R-:W-:-:S02]  /*4ad0*/  LOP3.LUT R16, R3, 0xa8, RZ, 0xfc, !PT ;  /* 0x000000a803107812 */ /* 0x000fc400078efcff */
[C---:B------:R-:W-:Y:S02]  /*4ae0*/  ISETP.GE.AND P3, PT, R17.reuse, R2, PT ;  /* 0x000000021100720c */ /* 0x040fe40003f66270 */
[----:B------:R-:W-:Y:S01]  /*4af0*/  ISETP.GE.AND P1, PT, R17, R0, PT ;  /* 0x000000001100720c */ /* 0x000fe20003f26270 */
[----:B------:R-:W-:Y:S01]  /*4b00*/  MUFU.TANH R44, R24 ;  /* 0x00000018002c7308 */ /* 0x000fe20000002400 */
[----:B------:R-:W-:Y:S02]  /*4b10*/  LOP3.LUT R17, R3, 0xa1, RZ, 0xfc, !PT ;  /* 0x000000a103117812 */ /* 0x000fe400078efcff */
[----:B------:R-:W-:Y:S02]  /*4b20*/  FSEL R183, R156, -INF , !P5 ;  /* 0xff8000009cb77808 */ /* 0x000fe40006800000 */
[----:B------:R-:W-:Y:S02]  /*4b30*/  FSEL R171, R171, -INF , !P3 ;  /* 0xff800000abab7808 */ /* 0x000fe40005800000 */
[----:B------:R-:W-:Y:S01]  /*4b40*/  FSEL R163, R148, -INF , !P1 ;  /* 0xff80000094a37808 */ /* 0x000fe20004800000 */
[----:B------:R-:W-:Y:S01]  /*4b50*/  MUFU.TANH R32, R21 ;  /* 0x0000001500207308 */ /* 0x000fe20000002400 */
[----:B------:R-:W-:Y:S01]  /*4b60*/  FSEL R141, R141, -INF , !P4 ;  /* 0xff8000008d8d7808 */ /* 0x000fe20006000000 */
[----:B-1----:R-:W-:Y:S01]  /*4b70*/  FMUL.FTZ R18, R25, UR7 ;  /* 0x0000000719127c20 */ /* 0x002fe20008410000 */
[----:B------:R-:W-:-:S02]  /*4b80*/  ISETP.GE.AND P5, PT, R17, R2, PT ;  /* 0x000000021100720c */ /* 0x000fc40003fa6270 */
[----:B------:R-:W-:Y:S02]  /*4b90*/  ISETP.GE.AND P3, PT, R17, R0, PT ;  /* 0x000000001100720c */ /* 0x000fe40003f66270 */
[C---:B------:R-:W-:Y:S01]  /*4ba0*/  ISETP.GE.AND P1, PT, R16.reuse, R2, PT ;  /* 0x000000021000720c */ /* 0x040fe20003f26270 */
[----:B------:R1:W3:Y:S01]  /*4bb0*/  MUFU.TANH R52, R18 ;  /* 0x0000001200347308 */ /* 0x0002e20000002400 */
[----:B------:R-:W-:Y:S01]  /*4bc0*/  BAR.SYNC.DEFER_BLOCKING 0x0 ;  /* 0x0000000000007b1d */ /* 0x000fe20000010000 */
[----:B------:R-:W-:Y:S02]  /*4bd0*/  ISETP.GE.AND P4, PT, R16, R0, PT ;  /* 0x000000001000720c */ /* 0x000fe40003f86270 */
[----:B------:R-:W-:Y:S02]  /*4be0*/  LOP3.LUT R22, R3, 0xa9, RZ, 0xfc, !PT ;  /* 0x000000a903167812 */ /* 0x000fe400078efcff */
[----:B------:R-:W-:Y:S02]  /*4bf0*/  FSEL R131, R131, -INF , !P6 ;  /* 0xff80000083837808 */ /* 0x000fe40007000000 */
[----:B------:R-:W-:-:S02]  /*4c00*/  FSEL R140, R140, -INF , !P5 ;  /* 0xff8000008c8c7808 */ /* 0x000fc40006800000 */
[C---:B------:R-:W-:Y:S02]  /*4c10*/  ISETP.GE.AND P6, PT, R22.reuse, R2, PT ;  /* 0x000000021600720c */ /* 0x040fe40003fc6270 */
[----:B------:R-:W-:Y:S02]  /*4c20*/  ISETP.GE.AND P5, PT, R22, R0, PT ;  /* 0x000000001600720c */ /* 0x000fe40003fa6270 */
[C---:B------:R-:W-:Y:S02]  /*4c30*/  LOP3.LUT R20, R3.reuse, 0xb0, RZ, 0xfc, !PT ;  /* 0x000000b003147812 */ /* 0x040fe400078efcff */
[----:B------:R-:W-:Y:S01]  /*4c40*/  LOP3.LUT R22, R3, 0xb1, RZ, 0xfc, !PT ;  /* 0x000000b103167812 */ /* 0x000fe200078efcff */
[----:B-1----:R-:W-:Y:S01]  /*4c50*/  HMMA.16816.F32 R16, R12, R48, R144 ;  /* 0x000000300c10723c */ /* 0x002fe20000001890 */
[----:B------:R2:W-:Y:S01]  /*4c60*/  MUFU.TANH R48, R27 ;  /* 0x0000001b00307308 */ /* 0x0005e20000002400 */
[----:B------:R-:W-:Y:S02]  /*4c70*/  FSEL R118, R118, -INF , !P3 ;  /* 0xff80000076767808 */ /* 0x000fe40005800000 */
[----:B------:R-:W-:-:S02]  /*4c80*/  FSEL R104, R104, -INF , !P1 ;  /* 0xff80000068687808 */ /* 0x000fc40004800000 */
[----:B------:R-:W-:Y:S02]  /*4c90*/  FSEL R101, R101, -INF , !P4 ;  /* 0xff80000065657808 */ /* 0x000fe40006000000 */
[----:B------:R-:W-:Y:S01]  /*4ca0*/  HMMA.16816.F32 R12, R12, R50, R164 ;  /* 0x000000320c0c723c */ /* 0x000fe200000018a4 */
[C---:B------:R-:W-:Y:S02]  /*4cb0*/  ISETP.GE.AND P3, PT, R20.reuse, R2, PT ;  /* 0x000000021400720c */ /* 0x040fe40003f66270 */
[----:B------:R-:W-:Y:S02]  /*4cc0*/  ISETP.GE.AND P1, PT, R20, R0, PT ;  /* 0x000000001400720c */ /* 0x000fe40003f26270 */
[----:B------:R-:W-:Y:S02]  /*4cd0*/  ISETP.GE.AND P4, PT, R22, R2, PT ;  /* 0x000000021600720c */ /* 0x000fe40003f86270 */
[----:B------:R-:W-:Y:S02]  /*4ce0*/  LOP3.LUT R20, R3, 0xb8, RZ, 0xfc, !PT ;  /* 0x000000b803147812 */ /* 0x000fe400078efcff */
[----:B------:R-:W-:-:S02]  /*4cf0*/  FSEL R112, R112, -INF , !P6 ;  /* 0xff80000070707808 */ /* 0x000fc40007000000 */
[----:B------:R-:W-:Y:S01]  /*4d00*/  FSEL R86, R86, -INF , !P5 ;  /* 0xff80000056567808 */ /* 0x000fe20006800000 */
[C---:B--2---:R-:W-:Y:S01]  /*4d10*/  HMMA.16816.F32 R24, R8.reuse, R40, R16 ;  /* 0x000000280818723c */ /* 0x044fe20000001810 */
[----:B------:R-:W-:Y:S01]  /*4d20*/  LOP3.LUT R17, R3, 0xb9, RZ, 0xfc, !PT ;  /* 0x000000b903117812 */ /* 0x000fe200078efcff */
[----:B------:R-:W-:Y:S01]  /*4d30*/  FMUL.FTZ R18, R34, UR7 ;  /* 0x0000000722127c20 */ /* 0x000fe20008410000 */
[----:B------:R-:W-:Y:S02]  /*4d40*/  FSEL R188, R79, -INF , !P1 ;  /* 0xff8000004fbc7808 */ /* 0x000fe40004800000 */
[----:B------:R-:W-:Y:S02]  /*4d50*/  FSEL R145, R85, -INF , !P4 ;  /* 0xff80000055917808 */ /* 0x000fe40006000000 */
[----:B------:R-:W-:Y:S01]  /*4d60*/  ISETP.GE.AND P6, PT, R22, R0, PT ;  /* 0x000000001600720c */ /* 0x000fe20003fc6270 */
[----:B------:R-:W-:Y:S01]  /*4d70*/  HMMA.16816.F32 R8, R8, R42, R12 ;  /* 0x0000002a0808723c */ /* 0x000fe2000000180c */
[-C--:B------:R-:W-:Y:S01]  /*4d80*/  ISETP.GE.AND P5, PT, R20, R2.reuse, PT ;  /* 0x000000021400720c */ /* 0x080fe20003fa6270 */
[----:B------:R1:W2:Y:S01]  /*4d90*/  MUFU.TANH R22, R18 ;  /* 0x0000001200167308 */ /* 0x0002a20000002400 */
[----:B------:R-:W-:-:S02]  /*4da0*/  ISETP.GE.AND P1, PT, R17, R2, PT ;  /* 0x000000021100720c */ /* 0x000fc40003f26270 */
[----:B------:R-:W-:Y:S01]  /*4db0*/  ISETP.GE.AND P4, PT, R17, R0, PT ;  /* 0x000000001100720c */ /* 0x000fe20003f86270 */
[----:B------:R-:W-:Y:S01]  /*4dc0*/  FMUL.FTZ R17, R35, UR7 ;  /* 0x0000000723117c20 */ /* 0x000fe20008410000 */
[----:B------:R-:W-:Y:S02]  /*4dd0*/  LOP3.LUT R16, R3, 0xc0, RZ, 0xfc, !PT ;  /* 0x000000c003107812 */ /* 0x000fe400078efcff */
[----:B------:R-:W-:Y:S01]  /*4de0*/  FSEL R187, R78, -INF , !P6 ;  /* 0xff8000004ebb7808 */ /* 0x000fe20007000000 */
[----:B------:R4:W-:Y:S01]  /*4df0*/  MUFU.TANH R21, R17 ;  /* 0x0000001100157308 */ /* 0x0009e20000002400 */
[----:B------:R-:W-:Y:S01]  /*4e00*/  FSEL R146, R76, -INF , !P5 ;  /* 0xff8000004c927808 */ /* 0x000fe20006800000 */
[----:B-----5:R-:W-:Y:S01]  /*4e10*/  HMMA.16816.F32 R24, R4, R36, R24 ;  /* 0x000000240418723c */ /* 0x020fe20000001818 */
[C---:B------:R-:W-:Y:S02]  /*4e20*/  ISETP.GE.AND P6, PT, R16.reuse, R2, PT ;  /* 0x000000021000720c */ /* 0x040fe40003fc6270 */
[----:B------:R-:W-:-:S02]  /*4e30*/  ISETP.GE.AND P5, PT, R16, R0, PT ;  /* 0x000000001000720c */ /* 0x000fc40003fa6270 */
[----:B------:R-:W-:Y:S02]  /*4e40*/  LOP3.LUT R16, R3, 0xc8, RZ, 0xfc, !PT ;  /* 0x000000c803107812 */ /* 0x000fe400078efcff */
[----:B------:R-:W-:Y:S01]  /*4e50*/  FSEL R147, R84, -INF , !P3 ;  /* 0xff80000054937808 */ /* 0x000fe20005800000 */
[----:B-1----:R-:W-:Y:S01]  /*4e60*/  FMUL.FTZ R18, R28, UR7 ;  /* 0x000000071c127c20 */ /* 0x002fe20008410000 */
[----:B------:R-:W-:Y:S01]  /*4e70*/  HMMA.16816.F32 R8, R4, R38, R8 ;  /* 0x000000260408723c */ /* 0x000fe20000001808 */
[----:B------:R-:W-:Y:S02]  /*4e80*/  ISETP.GE.AND P3, PT, R20, R0, PT ;  /* 0x000000001400720c */ /* 0x000fe40003f66270 */
[----:B------:R-:W-:Y:S01]  /*4e90*/  FSEL R84, R77, -INF , !P1 ;  /* 0xff8000004d547808 */ /* 0x000fe20004800000 */
[----:B------:R1:W-:Y:S01]  /*4ea0*/  MUFU.TANH R20, R18 ;  /* 0x0000001200147308 */ /* 0x0003e20000002400 */
[----:B------:R-:W-:Y:S02]  /*4eb0*/  FSEL R85, R74, -INF , !P4 ;  /* 0xff8000004a557808 */ /* 0x000fe40006000000 */
[----:B----4-:R-:W-:-:S02]  /*4ec0*/  LOP3.LUT R17, R3, 0xc1, RZ, 0xfc, !PT ;  /* 0x000000c103117812 */ /* 0x010fc400078efcff */
[----:B------:R-:W-:Y:S01]  /*4ed0*/  FSEL R167, R73, -INF , !P6 ;  /* 0xff80000049a77808 */ /* 0x000fe20007000000 */
[----:B------:R-:W-:Y:S01]  /*4ee0*/  FMUL.FTZ R5, R26, UR7 ;  /* 0x000000071a057c20 */ /* 0x000fe20008410000 */
[----:B------:R-:W-:Y:S01]  /*4ef0*/  ISETP.GE.AND P1, PT, R17, R0, PT ;  /* 0x000000001100720c */ /* 0x000fe20003f26270 */
[----:B------:R-:W-:Y:S01]  /*4f00*/  FMUL.FTZ R14, R24, UR7 ;  /* 0x00000007180e7c20 */ /* 0x000fe20008410000 */
[C---:B------:R-:W-:Y:S01]  /*4f10*/  ISETP.GE.AND P4, PT, R16.reuse, R2, PT ;  /* 0x000000021000720c */ /* 0x040fe20003f86270 */
[----:B------:R-:W-:Y:S01]  /*4f20*/  MUFU.TANH R7, R5 ;  /* 0x0000000500077308 */ /* 0x000fe20000002400 */
[----:B------:R-:W-:Y:S01]  /*4f30*/  ISETP.GE.AND P6, PT, R16, R0, PT ;  /* 0x000000001000720c */ /* 0x000fe20003fc6270 */
[----:B------:R-:W-:Y:S01]  /*4f40*/  FMUL.FTZ R6, R27, UR7 ;  /* 0x000000071b067c20 */ /* 0x000fe20008410000 */
[----:B------:R-:W-:Y:S02]  /*4f50*/  LOP3.LUT R16, R3, 0xd0, RZ, 0xfc, !PT ;  /* 0x000000d003107812 */ /* 0x000fe400078efcff */
[----:B------:R-:W-:Y:S01]  /*4f60*/  FSEL R144, R75, -INF , !P3 ;  /* 0xff8000004b907808 */ /* 0x000fe20005800000 */
[----:B------:R-:W-:Y:S01]  /*4f70*/  FMUL.FTZ R8, R8, UR7 ;  /* 0x0000000708087c20 */ /* 0x000fe20008410000 */
[-C--:B------:R-:W-:Y:S01]  /*4f80*/  ISETP.GE.AND P3, PT, R17, R2.reuse, PT ;  /* 0x000000021100720c */ /* 0x080fe20003f66270 */
[----:B-1----:R-:W-:Y:S01]  /*4f90*/  FMUL.FTZ R18, R29, UR7 ;  /* 0x000000071d127c20 */ /* 0x002fe20008410000 */
[----:B------:R-:W-:Y:S01]  /*4fa0*/  FSEL R191, R70, -INF , !P1 ;  /* 0xff80000046bf7808 */ /* 0x000fe20004800000 */
[----:B------:R-:W-:Y:S01]  /*4fb0*/  MUFU.TANH R14, R14 ;  /* 0x0000000e000e7308 */ /* 0x000fe20000002400 */
[----:B------:R-:W-:Y:S01]  /*4fc0*/  FSEL R166, R69, -INF , !P4 ;  /* 0xff80000045a67808 */ /* 0x000fe20006000000 */
[----:B------:R-:W-:Y:S01]  /*4fd0*/  FMUL.FTZ R9, R9, UR7 ;  /* 0x0000000709097c20 */ /* 0x000fe20008410000 */
[----:B------:R-:W-:Y:S01]  /*4fe0*/  LOP3.LUT R17, R3, 0xc9, RZ, 0xfc, !PT ;  /* 0x000000c903117812 */ /* 0x000fe200078efcff */
[----:B------:R-:W-:Y:S01]  /*4ff0*/  FMUL.FTZ R10, R10, UR7 ;  /* 0x000000070a0a7c20 */ /* 0x000fe20008410000 */
[C---:B------:R-:W-:Y:S01]  /*5000*/  ISETP.GE.AND P1, PT, R16.reuse, R2, PT ;  /* 0x000000021000720c */ /* 0x040fe20003f26270 */
[----:B------:R-:W-:Y:S01]  /*5010*/  FMUL.FTZ R11, R11, UR7 ;  /* 0x000000070b0b7c20 */ /* 0x000fe20008410000 */
[----:B------:R-:W-:Y:S01]  /*5020*/  ISETP.GE.AND P4, PT, R16, R0, PT ;  /* 0x000000001000720c */ /* 0x000fe20003f86270 */
[----:B------:R1:W-:Y:S01]  /*5030*/  MUFU.TANH R19, R18 ;  /* 0x0000001200137308 */ /* 0x0003e20000002400 */
[----:B------:R-:W-:-:S02]  /*5040*/  LOP3.LUT R16, R3, 0xd1, RZ, 0xfc, !PT ;  /* 0x000000d103107812 */ /* 0x000fc400078efcff */
[----:B------:R-:W-:Y:S02]  /*5050*/  FSEL R192, R71, -INF , !P5 ;  /* 0xff80000047c07808 */ /* 0x000fe40006800000 */
[----:B------:R-:W-:Y:S02]  /*5060*/  FSEL R165, R72, -INF , !P3 ;  /* 0xff80000048a57808 */ /* 0x000fe40005800000 */
[C---:B------:R-:W-:Y:S01]  /*5070*/  ISETP.GE.AND P5, PT, R17.reuse, R2, PT ;  /* 0x000000021100720c */ /* 0x040fe20003fa6270 */
[----:B------:R-:W-:Y:S01]  /*5080*/  MUFU.TANH R8, R8 ;  /* 0x0000000800087308 */ /* 0x000fe20000002400 */
[----:B------:R-:W-:Y:S01]  /*5090*/  ISETP.GE.AND P3, PT, R17, R0, PT ;  /* 0x000000001100720c */ /* 0x000fe20003f66270 */
[----:B------:R-:W-:Y:S01]  /*50a0*/  FMUL.FTZ R17, R31, UR7 ;  /* 0x000000071f117c20 */ /* 0x000fe20008410000 */
[----:B------:R-:W-:Y:S02]  /*50b0*/  FSEL R189, R63, -INF , !P6 ;  /* 0xff8000003fbd7808 */ /* 0x000fe40007000000 */
[----:B------:R-:W-:-:S02]  /*50c0*/  ISETP.GE.AND P6, PT, R16, R2, PT ;  /* 0x000000021000720c */ /* 0x000fc40003fc6270 */
[C---:B------:R-:W-:Y:S01]  /*50d0*/  LOP3.LUT R13, R3.reuse, 0xd8, RZ, 0xfc, !PT ;  /* 0x000000d8030d7812 */ /* 0x040fe200078efcff */
[----:B------:R-:W-:Y:S01]  /*50e0*/  MUFU.TANH R17, R17 ;  /* 0x0000001100117308 */ /* 0x000fe20000002400 */
[----:B------:R-:W-:Y:S01]  /*50f0*/  LOP3.LUT R12, R3, 0xd9, RZ, 0xfc, !PT ;  /* 0x000000d9030c7812 */ /* 0x000fe200078efcff */
[----:B-1----:R-:W-:Y:S01]  /*5100*/  FMUL.FTZ R18, R30, UR7 ;  /* 0x000000071e127c20 */ /* 0x002fe20008410000 */
[----:B------:R-:W-:Y:S02]  /*5110*/  FSEL R164, R68, -INF , !P5 ;  /* 0xff80000044a47808 */ /* 0x000fe40006800000 */
[----:B------:R-:W-:Y:S02]  /*5120*/  FSEL R190, R62, -INF , !P3 ;  /* 0xff8000003ebe7808 */ /* 0x000fe40005800000 */
[----:B------:R-:W-:Y:S01]  /*5130*/  FSEL R194, R61, -INF , !P1 ;  /* 0xff8000003dc27808 */ /* 0x000fe20004800000 */
[----:B------:R-:W1:Y:S01]  /*5140*/  MUFU.TANH R18, R18 ;  /* 0x0000001200127308 */ /* 0x000e620000002400 */
[----:B------:R-:W-:-:S02]  /*5150*/  FSEL R198, R54, -INF , !P4 ;  /* 0xff80000036c67808 */ /* 0x000fc40006000000 */
[----:B------:R-:W-:Y:S02]  /*5160*/  FSEL R195, R60, -INF , !P6 ;  /* 0xff8000003cc37808 */ /* 0x000fe40007000000 */
[----:B------:R-:W-:Y:S02]  /*5170*/  ISETP.GE.AND P5, PT, R16, R0, PT ;  /* 0x000000001000720c */ /* 0x000fe40003fa6270 */
[C---:B------:R-:W-:Y:S01]  /*5180*/  ISETP.GE.AND P3, PT, R13.reuse, R2, PT ;  /* 0x000000020d00720c */ /* 0x040fe20003f66270 */
[----:B------:R-:W-:Y:S01]  /*5190*/  MUFU.TANH R6, R6 ;  /* 0x0000000600067308 */ /* 0x000fe20000002400 */
[----:B------:R-:W-:Y:S01]  /*51a0*/  ISETP.GE.AND P1, PT, R13, R0, PT ;  /* 0x000000000d00720c */ /* 0x000fe20003f26270 */
[----:B------:R-:W-:Y:S01]  /*51b0*/  FMUL.FTZ R13, R25, UR7 ;  /* 0x00000007190d7c20 */ /* 0x000fe20008410000 */
[C---:B------:R-:W-:Y:S02]  /*51c0*/  ISETP.GE.AND P4, PT, R12.reuse, R2, PT ;  /* 0x000000020c00720c */ /* 0x040fe40003f86270 */
[----:B------:R-:W-:-:S02]  /*51d0*/  ISETP.GE.AND P6, PT, R12, R0, PT ;  /* 0x000000000c00720c */ /* 0x000fc40003fc6270 */
[C---:B------:R-:W-:Y:S01]  /*51e0*/  LOP3.LUT R12, R3.reuse, 0xe0, RZ, 0xfc, !PT ;  /* 0x000000e0030c7812 */ /* 0x040fe200078efcff */
[----:B------:R-:W4:Y:S01]  /*51f0*/  MUFU.TANH R13, R13 ;  /* 0x0000000d000d7308 */ /* 0x000f220000002400 */
[----:B------:R-:W-:Y:S02]  /*5200*/  LOP3.LUT R4, R3, 0xe1, RZ, 0xfc, !PT ;  /* 0x000000e103047812 */ /* 0x000fe400078efcff */
[----:B------:R-:W-:Y:S02]  /*5210*/  FSEL R197, R55, -INF , !P5 ;  /* 0xff80000037c57808 */ /* 0x000fe40006800000 */
[----:B------:R-:W-:Y:S02]  /*5220*/  FSEL R39, R53, -INF , !P3 ;  /* 0xff80000035277808 */ /* 0x000fe40005800000 */
[----:B------:R-:W-:Y:S01]  /*5230*/  FSEL R193, R45, -INF , !P1 ;  /* 0xff8000002dc17808 */ /* 0x000fe20004800000 */
[----:B------:R-:W-:Y:S01]  /*5240*/  MUFU.TANH R9, R9 ;  /* 0x0000000900097308 */ /* 0x000fe20000002400 */
[----:B---3--:R-:W-:-:S02]  /*5250*/  FSEL R38, R52, -INF , !P4 ;  /* 0xff80000034267808 */ /* 0x008fc40006000000 */
[C---:B------:R-:W-:Y:S02]  /*5260*/  ISETP.GE.AND P5, PT, R12.reuse, R2, PT ;  /* 0x000000020c00720c */ /* 0x040fe40003fa6270 */
[----:B------:R-:W-:Y:S02]  /*5270*/  ISETP.GE.AND P3, PT, R12, R0, PT ;  /* 0x000000000c00720c */ /* 0x000fe40003f66270 */
[C---:B------:R-:W-:Y:S01]  /*5280*/  ISETP.GE.AND P1, PT, R4.reuse, R2, PT ;  /* 0x000000020400720c */ /* 0x040fe20003f26270 */
[----:B------:R-:W3:Y:S01]  /*5290*/  MUFU.TANH R10, R10 ;  /* 0x0000000a000a7308 */ /* 0x000ee20000002400 */
[----:B------:R-:W-:Y:S02]  /*52a0*/  ISETP.GE.AND P4, PT, R4, R0, PT ;  /* 0x000000000400720c */ /* 0x000fe40003f86270 */
[C---:B------:R-:W-:Y:S02]  /*52b0*/  LOP3.LUT R5, R3.reuse, 0xe8, RZ, 0xfc, !PT ;  /* 0x000000e803057812 */ /* 0x040fe400078efcff */
[----:B------:R-:W-:-:S02]  /*52c0*/  LOP3.LUT R4, R3, 0xe9, RZ, 0xfc, !PT ;  /* 0x000000e903047812 */ /* 0x000fc400078efcff */
[----:B------:R-:W-:Y:S01]  /*52d0*/  FSEL R202, R44, -INF , !P5 ;  /* 0xff8000002cca7808 */ /* 0x000fe20006800000 */
[----:B------:R-:W5:Y:S01]  /*52e0*/  MUFU.TANH R11, R11 ;  /* 0x0000000b000b7308 */ /* 0x000f620000002400 */
[----:B--2---:R-:W-:Y:S02]  /*52f0*/  FSEL R206, R22, -INF , !P3 ;  /* 0xff80000016ce7808 */ /* 0x004fe40005800000 */
[----:B------:R-:W-:Y:S02]  /*5300*/  FSEL R201, R32, -INF , !P1 ;  /* 0xff80000020c97808 */ /* 0x000fe40004800000 */
[----:B------:R-:W-:Y:S02]  /*5310*/  ISETP.GE.AND P5, PT, R5, R0, PT ;  /* 0x000000000500720c */ /* 0x000fe40003fa6270 */
[C---:B------:R-:W-:Y:S02]  /*5320*/  ISETP.GE.AND P3, PT, R4.reuse, R2, PT ;  /* 0x000000020400720c */ /* 0x040fe40003f66270 */
[----:B------:R-:W-:-:S02]  /*5330*/  ISETP.GE.AND P1, PT, R4, R0, PT ;  /* 0x000000000400720c */ /* 0x000fc40003f26270 */
[----:B------:R-:W-:Y:S02]  /*5340*/  LOP3.LUT R4, R3, 0xf1, RZ, 0xfc, !PT ;  /* 0x000000f103047812 */ /* 0x000fe400078efcff */
[----:B-1----:R-:W-:Y:S02]  /*5350*/  FSEL R204, R18, -INF , !P5 ;  /* 0xff80000012cc7808 */ /* 0x002fe40006800000 */
[----:B------:R-:W-:Y:S02]  /*5360*/  FSEL R199, R19, -INF , !P3 ;  /* 0xff80000013c77808 */ /* 0x000fe40005800000 */
[C---:B------:R-:W-:Y:S02]  /*5370*/  ISETP.GE.AND P5, PT, R4.reuse, R2, PT ;  /* 0x000000020400720c */ /* 0x040fe40003fa6270 */
[----:B------:R-:W-:Y:S02]  /*5380*/  ISETP.GE.AND P3, PT, R4, R0, PT ;  /* 0x000000000400720c */ /* 0x000fe40003f66270 */
[----:B------:R-:W-:-:S02]  /*5390*/  LOP3.LUT R4, R3, 0xf8, RZ, 0xfc, !PT ;  /* 0x000000f803047812 */ /* 0x000fc400078efcff */
[----:B------:R-:W-:Y:S02]  /*53a0*/  FSEL R203, R17, -INF , !P1 ;  /* 0xff80000011cb7808 */ /* 0x000fe40004800000 */
[----:B------:R-:W-:Y:S02]  /*53b0*/  FSEL R196, R48, -INF , !P6 ;  /* 0xff80000030c47808 */ /* 0x000fe40007000000 */
[-C--:B------:R-:W-:Y:S02]  /*53c0*/  ISETP.GE.AND P1, PT, R4, R2.reuse, PT ;  /* 0x000000020400720c */ /* 0x080fe40003f26270 */
[----:B------:R-:W-:Y:S02]  /*53d0*/  ISETP.GE.AND P6, PT, R5, R2, PT ;  /* 0x000000020500720c */ /* 0x000fe40003fc6270 */
[----:B------:R-:W-:Y:S02]  /*53e0*/  LOP3.LUT R5, R3, 0xf0, RZ, 0xfc, !PT ;  /* 0x000000f003057812 */ /* 0x000fe400078efcff */
[----:B------:R-:W-:-:S02]  /*53f0*/  FSEL R208, R8, -INF , !P1 ;  /* 0xff80000008d07808 */ /* 0x000fc40004800000 */
[----:B------:R-:W-:Y:S02]  /*5400*/  FSEL R205, R21, -INF , !P4 ;  /* 0xff80000015cd7808 */ /* 0x000fe40006000000 */
[----:B------:R-:W-:Y:S02]  /*5410*/  ISETP.GT.AND P1, PT, R226, R223, PT ;  /* 0x000000dfe200720c */ /* 0x000fe40003f24270 */
[C---:B------:R-:W-:Y:S02]  /*5420*/  ISETP.GE.AND P4, PT, R5.reuse, R2, PT ;  /* 0x000000020500720c */ /* 0x040fe40003f86270 */
[----:B------:R-:W-:Y:S02]  /*5430*/  FSEL R200, R20, -INF , !P6 ;  /* 0xff80000014c87808 */ /* 0x000fe40007000000 */
[----:B------:R-:W-:Y:S02]  /*5440*/  FSEL R210, R14, -INF , !P4 ;  /* 0xff8000000ed27808 */ /* 0x000fe40006000000 */
[----:B------:R-:W-:-:S02]  /*5450*/  ISETP.GE.AND P6, PT, R5, R0, PT ;  /* 0x000000000500720c */ /* 0x000fc40003fc6270 */
[----:B------:R-:W-:Y:S02]  /*5460*/  ISETP.GE.AND P4, PT, R4, R0, PT ;  /* 0x000000000400720c */ /* 0x000fe40003f86270 */
[----:B------:R-:W-:Y:S02]  /*5470*/  LOP3.LUT R4, R3, 0xf9, RZ, 0xfc, !PT ;  /* 0x000000f903047812 */ /* 0x000fe400078efcff */
[----:B------:R-:W-:Y:S02]  /*5480*/  FSEL R215, R7, -INF , !P6 ;  /* 0xff80000007d77808 */ /* 0x000fe40007000000 */
[----:B----4-:R-:W-:Y:S02]  /*5490*/  FSEL R209, R13, -INF , !P5 ;  /* 0xff8000000dd17808 */ /* 0x010fe40006800000 */
[----:B------:R-:W-:Y:S02]  /*54a0*/  FSEL R214, R6, -INF , !P3 ;  /* 0xff80000006d67808 */ /* 0x000fe40005800000 */
[----:B------:R-:W-:-:S02]  /*54b0*/  ISETP.GE.AND P6, PT, R3, R2, PT ;  /* 0x000000020300720c */ /* 0x000fc40003fc6270 */
[C---:B------:R-:W-:Y:S02]  /*54c0*/  ISETP.GE.AND P5, PT, R4.reuse, R2, PT ;  /* 0x000000020400720c */ /* 0x040fe40003fa6270 */
[----:B------:R-:W-:Y:S02]  /*54d0*/  ISETP.GE.AND P3, PT, R4, R0, PT ;  /* 0x000000000400720c */ /* 0x000fe40003f66270 */
[----:B---3--:R-:W-:Y:S02]  /*54e0*/  FSEL R213, R10, -INF , !P4 ;  /* 0xff8000000ad57808 */ /* 0x008fe40006000000 */
[----:B------:R-:W-:Y:S02]  /*54f0*/  FSEL R22, R221, -INF , !P6 ;  /* 0xff800000dd167808 */ /* 0x000fe40007000000 */
[----:B------:R-:W-:Y:S02]  /*5500*/  FSEL R207, R9, -INF , !P5 ;  /* 0xff80000009cf7808 */ /* 0x000fe40006800000 */
[----:B-----5:R-:W-:Y:S01]  /*5510*/  FSEL R212, R11, -INF , !P3 ;  /* 0xff8000000bd47808 */ /* 0x020fe20005800000 */
        /* <DEDUP_REMOVED lines=12> */
[----:B------:R1:W-:Y:S01]  /*55e0*/  STL [R1], R225 ;  /* 0x000000e101007387 */ /* 0x0003e20000100800 */
[----:B------:R-:W-:Y:S05]  /*55f0*/  BRA `(.L_x_1967) ;  /* 0x0000000400007947 */ /* 0x000fea0003800000 */
.L_x_1966:
[----:B------:R-:W1:Y:S01]  /*5600*/  LDC R9, c[0x0][0x4f0] ;  /* 0x00013c00ff097b82 */ /* 0x000e620000000800 */
[----:B------:R-:W-:Y:S01]  /*5610*/  VIADD R7, R168, 0xffffff00 ;  /* 0xffffff00a8077836 */ /* 0x000fe20000000000 */
[----:B------:R-:W-:Y:S01]  /*5620*/  IABS R5, R168 ;  /* 0x000000a800057213 */ /* 0x000fe20000000000 */
[----:B------:R-:W-:Y:S02]  /*5630*/  IMAD.MOV.U32 R11, RZ, RZ, R224 ;  /* 0x000000ffff0b7224 */ /* 0x000fe400078e00e0 */
[----:B------:R-:W-:Y:S01]  /*5640*/  IMAD.MOV.U32 R10, RZ, RZ, R225 ;  /* 0x000000ffff0a7224 */ /* 0x000fe200078e00e1 */
[----:B------:R-:W-:Y:S02]  /*5650*/  IABS R4, R7 ;  /* 0x0000000700047213 */ /* 0x000fe40000000000 */
        /* <DEDUP_REMOVED lines=8> */
[----:B------:R-:W-:-:S04]  /*56e0*/  IMAD.HI.U32 R2, R3, R0, R2 ;  /* 0x0000000003027227 */ /* 0x000fc800078e0002 */
[----:B------:R-:W-:Y:S01]  /*56f0*/  IMAD.MOV.U32 R3, RZ, RZ, R4 ;  /* 0x000000ffff037224 */ /* 0x000fe200078e0004 */
[----:B------:R-:W-:-:S03]  /*5700*/  MOV R4, R5 ;  /* 0x0000000500047202 */ /* 0x000fc60000000f00 */
        /* <DEDUP_REMOVED lines=45> */
[----:B------:R2:W-:Y:S04]  /*59e0*/  STL [R1], R10 ;  /* 0x0000000a01007387 */ /* 0x0005e80000100800 */
[----:B------:R2:W-:Y:S02]  /*59f0*/  STL [R1+0x4], R11 ;  /* 0x0000040b01007387 */ /* 0x0005e40000100800 */
.L_x_1967:
[----:B------:R-:W3:Y:S04]  /*5a00*/  LDL R0, [R1+0x4] ;  /* 0x0000040001007983 */ /* 0x000ee80000100800 */
[----:B--2---:R-:W2:Y:S01]  /*5a10*/  LDL R10, [R1] ;  /* 0x00000000010a7983 */ /* 0x004ea20000100800 */
        /* <DEDUP_REMOVED lines=52> */
.L_x_1965:
        /* <DEDUP_REMOVED lines=97> */
[----:B------:R-:W-:Y:S01]  /*6370*/  FFMA.FTZ R6, R91, UR4, -R0 ;  /* 0x000000045b067c23 */ /* 0x000fe20008010800 */
[----:B-----5:R-:W-:-:S02]  /*6380*/  FFMA.FTZ R5, R93, UR4, -R2 ;  /* 0x000000045d057c23 */ /* 0x020fc40008010802 */
[----:B------:R3:W-:Y:S04]  /*6390*/  MUFU.EX2 R93, R4 ;  /* 0x00000004005d7308 */ /* 0x0007e80000000800 */
[----:B------:R-:W-:Y:S01]  /*63a0*/  MUFU.EX2 R251, R6 ;  /* 0x0000000600fb7308 */ /* 0x000fe20000000800 */
[----:B---3--:R-:W-:-:S03]  /*63b0*/  FFMA.FTZ R4, R94, UR4, -R0 ;  /* 0x000000045e047c23 */ /* 0x008fc60008010800 */
[----:B------:R3:W4:Y:S04]  /*63c0*/  MUFU.EX2 R94, R5 ;  /* 0x00000005005e7308 */ /* 0x0007280000000800 */
[----:B------:R5:W2:Y:S01]  /*63d0*/  MUFU.EX2 R252, R4 ;  /* 0x0000000400fc7308 */ /* 0x000aa20000000800 */
[--C-:B---3--:R-:W-:Y:S01]  /*63e0*/  FFMA.FTZ R5, R87, UR4, -R0.reuse ;  /* 0x0000000457057c23 */ /* 0x108fe20008010800 */
[----:B----4-:R-:W-:Y:S01]  /*63f0*/  F2FP.F16.F32.PACK_AB R6, R94, R93 ;  /* 0x0000005d5e06723e */ /* 0x010fe200000000ff */
[----:B-----5:R-:W-:Y:S02]  /*6400*/  FFMA.FTZ R4, R90, UR4, -R0 ;  /* 0x000000045a047c23 */ /* 0x020fe40008010800 */
[----:B------:R2:W-:Y:S04]  /*6410*/  MUFU.EX2 R250, R5 ;  /* 0x0000000500fa7308 */ /* 0x0005e80000000800 */
[----:B------:R3:W4:Y:S01]  /*6420*/  MUFU.EX2 R91, R4 ;  /* 0x00000004005b7308 */ /* 0x0007220000000800 */
[----:B--2---:R-:W-:-:S02]  /*6430*/  F2FP.F16.F32.PACK_AB R5, R251, R252 ;  /* 0x000000fcfb05723e */ /* 0x004fc400000000ff */
[----:B---3--:R-:W-:Y:S02]  /*6440*/  F2FP.F16.F32.PACK_AB R4, R89, R88 ;  /* 0x000000585904723e */ /* 0x008fe400000000ff */
[----:B----4-:R-:W-:-:S07]  /*6450*/  F2FP.F16.F32.PACK_AB R7, R91, R250 ;  /* 0x000000fa5b07723e */ /* 0x010fce00000000ff */
        /* <DEDUP_REMOVED lines=45> */
[----:B------:R4:W-:Y:S02]  /*6730*/  MUFU.EX2 R242, R9 ;  /* 0x0000000900f27308 */ /* 0x0009e40000000800 */
        /* <DEDUP_REMOVED lines=94> */
[----:B---3--:R-:W-:-:S02]  /*6d20*/  FFMA.FTZ R8, R142, UR4, -R0 ;  /* 0x000000048e087c23 */ /* 0x008fc40008010800 */
[----:B------:R3:W-:Y:S05]  /*6d30*/  MUFU.EX2 R142, R9 ;  /* 0x00000009008e7308 */ /* 0x0007ea0000000800 */
[C---:B-1----:R-:W-:Y:S01]  /*6d40*/  HMMA.16816.F32 R40, R4.reuse, R18, R12 ;  /* 0x000000120428723c */ /* 0x042fe2000000180c */
[----:B------:R-:W1:Y:S01]  /*6d50*/  LDSM.16.MT88.4 R12, [R37+0xc800] ;  /* 0x00c80000250c783b */ /* 0x000e620000004200 */
[----:B------:R4:W-:Y:S06]  /*6d60*/  MUFU.EX2 R136, R8 ;  /* 0x0000000800887308 */ /* 0x0009ec0000000800 */
[----:B--2---:R-:W-:Y:S01]  /*6d70*/  HMMA.16816.F32 R52, R4, R64, R60 ;  /* 0x000000400434723c */ /* 0x004fe2000000183c */
[----:B---3--:R-:W-:-:S02]  /*6d80*/  FFMA.FTZ R9, R138, UR4, -R0 ;  /* 0x000000048a097c23 */ /* 0x008fc40008010800 */
[----:B------:R2:W3:Y:S01]  /*6d90*/  MUFU.EX2 R138, R10 ;  /* 0x0000000a008a7308 */ /* 0x0004e20000000800 */
[----:B----4-:R-:W-:-:S04]  /*6da0*/  FFMA.FTZ R8, R135, UR4, -R0 ;  /* 0x0000000487087c23 */ /* 0x010fc80008010800 */
[C---:B------:R-:W-:Y:S01]  /*6db0*/  HMMA.16816.F32 R68, R4.reuse, R66, R68 ;  /* 0x000000420444723c */ /* 0x040fe20000001844 */
[----:B------:R4:W-:Y:S01]  /*6dc0*/  MUFU.EX2 R139, R9 ;  /* 0x00000009008b7308 */ /* 0x0009e20000000800 */
[----:B------:R-:W-:Y:S03]  /*6dd0*/  LDSM.16.MT88.4 R64, [R156+0xd000] ;  /* 0x00d000009c40783b */ /* 0x000fe60000004200 */
[----:B------:R-:W5:Y:S03]  /*6de0*/  MUFU.EX2 R137, R8 ;  /* 0x0000000800897308 */ /* 0x000f660000000800 */
[----:B------:R-:W-:Y:S01]  /*6df0*/  HMMA.16816.F32 R56, R4, R16, R48 ;  /* 0x000000100438723c */ /* 0x000fe20000001830 */
[----:B------:R-:W1:Y:S01]  /*6e00*/  LDSM.16.MT88.4 R48, [R156+0xc800] ;  /* 0x00c800009c30783b */ /* 0x000e620000004200 */
[----:B------:R-:W-:Y:S01]  /*6e10*/  F2FP.F16.F32.PACK_AB R4, R216, R182 ;  /* 0x000000b6d804723e */ /* 0x000fe200000000ff */
[----:B--2---:R-:W-:Y:S01]  /*6e20*/  FFMA.FTZ R10, R154, UR4, -R0 ;  /* 0x000000049a0a7c23 */ /* 0x004fe20008010800 */
[----:B---3--:R-:W-:Y:S01]  /*6e30*/  F2FP.F16.F32.PACK_AB R5, R138, R136 ;  /* 0x000000888a05723e */ /* 0x008fe200000000ff */
[----:B------:R-:W-:Y:S01]  /*6e40*/  LDSM.16.MT88.4 R16, [R148+0xd000] ;  /* 0x00d000009410783b */ /* 0x000fe20000004200 */
[----:B------:R-:W-:Y:S01]  /*6e50*/  F2FP.F16.F32.PACK_AB R6, R142, R217 ;  /* 0x000000d98e06723e */ /* 0x000fe200000000ff */
[----:B----4-:R-:W-:Y:S01]  /*6e60*/  FFMA.FTZ R9, R143, UR4, -R2 ;  /* 0x000000048f097c23 */ /* 0x010fe20008010802 */
[----:B------:R2:W-:Y:S01]  /*6e70*/  MUFU.EX2 R128, R10 ;  /* 0x0000000a00807308 */ /* 0x0005e20000000800 */
[----:B------:R-:W-:-:S02]  /*6e80*/  MOV R143, R99 ;  /* 0x00000063008f7202 */ /* 0x000fc40000000f00 */
[----:B-----5:R-:W-:Y:S01]  /*6e90*/  F2FP.F16.F32.PACK_AB R7, R137, R139 ;  /* 0x0000008b8907723e */ /* 0x020fe200000000ff */
[----:B------:R-:W-:Y:S01]  /*6ea0*/  FFMA.FTZ R8, R151, UR4, -R2 ;  /* 0x0000000497087c23 */ /* 0x000fe20008010802 */
[----:B------:R3:W-:Y:S01]  /*6eb0*/  MUFU.EX2 R135, R9 ;  /* 0x0000000900877308 */ /* 0x0007e20000000800 */
[----:B------:R-:W-:Y:S02]  /*6ec0*/  MOV R151, R96 ;  /* 0x0000006000977202 */ /* 0x000fe40000000f00 */
[----:B------:R-:W-:Y:S01]  /*6ed0*/  MOV R154, R91 ;  /* 0x0000005b009a7202 */ /* 0x000fe20000000f00 */
        /* <DEDUP_REMOVED lines=60> */
[----:B------:R-:W-:Y:S01]  /*72a0*/  HMMA.16816.F32 R76, R4, R18, R32 ;  /* 0x00000012044c723c */ /* 0x000fe20000001820 */
[----:B------:R-:W2:Y:S01]  /*72b0*/  LDSM.16.MT88.4 R16, [R37+0xd800] ;  /* 0x00d800002510783b */ /* 0x000ea20000004200 */
[----:B------:R5:W-:Y:S01]  /*72c0*/  MUFU.EX2 R116, R9 ;  /* 0x0000000900747308 */ /* 0x000be20000000800 */
[----:B------:R-:W-:-:S03]  /*72d0*/  MOV R169, R151 ;  /* 0x0000009700a97202 */ /* 0x000fc60000000f00 */
        /* <DEDUP_REMOVED lines=163> */
[----:B------:R-:W-:Y:S01]  /*7d10*/  LDSM.16.MT88.4 R12, [R134+0x10800] ;  /* 0x01080000860c783b */ /* 0x000fe20000004200 */
        /* <DEDUP_REMOVED lines=16> */
[----:B------:R-:W1:Y:S01]  /*7e20*/  LDSM.16.MT88.4 R20, [R148+0x10800] ;  /* 0x010800009414783b */ /* 0x000e620000004200 */
[----:B--2---:R-:W-:-:S02]  /*7e30*/  FFMA.FTZ R8, R198, UR4, -R0 ;  /* 0x00000004c6087c23 */ /* 0x004fc40008010800 */
[----:B------:R-:W-:-:S03]  /*7e40*/  FADD.FTZ R9, R250, R9 ;  /* 0x00000009fa097221 */ /* 0x000fc60000010000 */
[C---:B------:R-:W-:Y:S01]  /*7e50*/  HMMA.16816.F32 R28, R4.reuse, R16, R28 ;  /* 0x00000010041c723c */ /* 0x040fe2000000181c */
[----:B------:R2:W5:Y:S01]  /*7e60*/  MUFU.EX2 R68, R8 ;  /* 0x0000000800447308 */ /* 0x0005620000000800 */
[----:B------:R-:W1:Y:S06]  /*7e70*/  LDSM.16.MT88.4 R16, [R156+0x10800] ;  /* 0x010800009c10783b */ /* 0x000e6c0000004200 */
[----:B------:R-:W-:Y:S01]  /*7e80*/  HMMA.16816.F32 R32, R4, R64, R32 ;  /* 0x000000400420723c */ /* 0x000fe20000001820 */
[----:B--2---:R-:W-:-:S07]  /*7e90*/  FFMA.FTZ R8, R196, UR4, -R0 ;  /* 0x00000004c4087c23 */ /* 0x004fce0008010800 */
[C---:B---3--:R-:W-:Y:S01]  /*7ea0*/  HMMA.16816.F32 R60, R4.reuse, R40, R60 ;  /* 0x00000028043c723c */ /* 0x048fe2000000183c */
[----:B------:R2:W3:Y:S07]  /*7eb0*/  MUFU.EX2 R67, R8 ;  /* 0x0000000800437308 */ /* 0x0004ee0000000800 */
[----:B------:R-:W-:Y:S01]  /*7ec0*/  HMMA.16816.F32 R40, R4, R42, R52 ;  /* 0x0000002a0428723c */ /* 0x000fe20000001834 */
[----:B----4-:R-:W-:Y:S02]  /*7ed0*/  F2FP.F16.F32.PACK_AB R4, R72, R70 ;  /* 0x000000464804723e */ /* 0x010fe400000000ff */
[----:B-----5:R-:W-:-:S02]  /*7ee0*/  F2FP.F16.F32.PACK_AB R5, R69, R68 ;  /* 0x000000444505723e */ /* 0x020fc400000000ff */
[----:B------:R-:W-:Y:S01]  /*7ef0*/  F2FP.F16.F32.PACK_AB R6, R71, R73 ;  /* 0x000000494706723e */ /* 0x000fe200000000ff */
[----:B--2---:R-:W-:Y:S01]  /*7f00*/  FADD.FTZ R8, R153, R10 ;  /* 0x0000000a99087221 */ /* 0x004fe20000010000 */
[----:B------:R-:W-:Y:S01]  /*7f10*/  FADD.FTZ R10, R154, R9 ;  /* 0x000000099a0a7221 */ /* 0x000fe20000010000 */
[----:B---3--:R-:W-:Y:S02]  /*7f20*/  F2FP.F16.F32.PACK_AB R7, R67, R66 ;  /* 0x000000424307723e */ /* 0x008fe400000000ff */
[----:B------:R-:W-:Y:S01]  /*7f30*/  FADD.FTZ R8, R152, R8 ;  /* 0x0000000898087221 */ /* 0x000fe20000010000 */
[----:B------:R-:W-:-:S03]  /*7f40*/  FADD.FTZ R10, R246, R10 ;  /* 0x0000000af60a7221 */ /* 0x000fc60000010000 */
[----:B------:R-:W-:Y:S01]  /*7f50*/  FADD.FTZ R8, R155, R8 ;  /* 0x000000089b087221 */ /* 0x000fe20000010000 */
[C---:B-1----:R-:W-:Y:S03]  /*7f60*/  HMMA.16816.F32 R144, R4.reuse, R20, R28 ;  /* 0x000000140490723c */ /* 0x042fe6000000181c */
[----:B------:R-:W-:Y:S01]  /*7f70*/  FADD.FTZ R9, R149, R8 ;  /* 0x0000000895097221 */ /* 0x000fe20000010000 */
[----:B------:R-:W-:Y:S01]  /*7f80*/  FADD.FTZ R8, R248, R10 ;  /* 0x0000000af8087221 */ /* 0x000fe20000010000 */
[----:B------:R-:W-:Y:S02]  /*7f90*/  FFMA.FTZ R10, R202, UR4, -R2 ;  /* 0x00000004ca0a7c23 */ /* 0x000fe40008010802 */
        /* <DEDUP_REMOVED lines=11> */
[----:B------:R-:W-:Y:S01]  /*8050*/  FFMA.FTZ R12, R201, UR4, -R2 ;  /* 0x00000004c90c7c23 */ /* 0x000fe20008010802 */
[----:B------:R-:W-:Y:S01]  /*8060*/  FADD.FTZ R9, R243, R9 ;  /* 0x00000009f3097221 */ /* 0x000fe20000010000 */
[----:B------:R-:W-:-:S02]  /*8070*/  FADD.FTZ R8, R238, R8 ;  /* 0x00000008ee087221 */ /* 0x000fc40000010000 */
[----:B------:R3:W4:Y:S01]  /*8080*/  MUFU.EX2 R54, R12 ;  /* 0x0000000c00367308 */ /* 0x0007220000000800 */
[----:B------:R-:W-:Y:S01]  /*8090*/  FADD.FTZ R9, R240, R9 ;  /* 0x00000009f0097221 */ /* 0x000fe20000010000 */
[----:B------:R-:W-:Y:S01]  /*80a0*/  FADD.FTZ R8, R237, R8 ;  /* 0x00000008ed087221 */ /* 0x000fe20000010000 */
[C---:B------:R-:W-:Y:S02]  /*80b0*/  HMMA.16816.F32 R32, R4.reuse, R16, R32 ;  /* 0x000000100420723c */ /* 0x040fe40000001820 */
[----:B------:R-:W-:Y:S01]  /*80c0*/  FADD.FTZ R9, R242, R9 ;  /* 0x00000009f2097221 */ /* 0x000fe20000010000 */
[----:B------:R-:W-:Y:S01]  /*80d0*/  FADD.FTZ R8, R236, R8 ;  /* 0x00000008ec087221 */ /* 0x000fe20000010000 */
[----:B--2---:R-:W-:Y:S02]  /*80e0*/  FFMA.FTZ R10, R199, UR4, -R2 ;  /* 0x00000004c70a7c23 */ /* 0x004fe40008010802 */
[----:B------:R-:W-:Y:S01]  /*80f0*/  FADD.FTZ R9, R229, R9 ;  /* 0x00000009e5097221 */ /* 0x000fe20000010000 */
[----:B------:R-:W-:Y:S01]  /*8100*/  FADD.FTZ R8, R225, R8 ;  /* 0x00000008e1087221 */ /* 0x000fe20000010000 */
[C---:B------:R-:W-:Y:S01]  /*8110*/  HMMA.16816.F32 R44, R4.reuse, R18, R44 ;  /* 0x00000012042c723c */ /* 0x040fe2000000182c */
[----:B------:R-:W2:Y:S01]  /*8120*/  LDSM.16.MT88.4 R16, [R148+0x11000] ;  /* 0x011000009410783b */ /* 0x000ea20000004200 */
[----:B------:R-:W-:Y:S01]  /*8130*/  FADD.FTZ R9, R232, R9 ;  /* 0x00000009e8097221 */ /* 0x000fe20000010000 */
[----:B------:R-:W-:Y:S01]  /*8140*/  FADD.FTZ R8, R228, R8 ;  /* 0x00000008e4087221 */ /* 0x000fe20000010000 */
[----:B------:R5:W-:Y:S01]  /*8150*/  MUFU.EX2 R64, R10 ;  /* 0x0000000a00407308 */ /* 0x000be20000000800 */
[----:B------:R-:W-:Y:S01]  /*8160*/  LDSM.16.MT88.4 R148, [R148+0x11800] ;  /* 0x011800009494783b */ /* 0x000fe20000004200 */
[----:B------:R-:W-:Y:S01]  /*8170*/  FADD.FTZ R9, R231, R9 ;  /* 0x00000009e7097221 */ /* 0x000fe20000010000 */
[----:B------:R-:W-:Y:S01]  /*8180*/  FADD.FTZ R8, R227, R8 ;  /* 0x00000008e3087221 */ /* 0x000fe20000010000 */
[----:B------:R-:W-:Y:S01]  /*8190*/  HMMA.16816.F32 R48, R4, R14, R48 ;  /* 0x0000000e0430723c */ /* 0x000fe20000001830 */
[----:B---3--:R-:W3:Y:S01]  /*81a0*/  LDSM.16.MT88.4 R12, [R156+0x11000] ;  /* 0x011000009c0c783b */ /* 0x008ee20000004200 */
[----:B------:R-:W-:Y:S01]  /*81b0*/  FADD.FTZ R9, R230, R9 ;  /* 0x00000009e6097221 */ /* 0x000fe20000010000 */
[----:B------:R-:W-:-:S02]  /*81c0*/  FADD.FTZ R8, R226, R8 ;  /* 0x00000008e2087221 */ /* 0x000fc40000010000 */
[----:B------:R-:W-:Y:S01]  /*81d0*/  LDSM.16.MT88.4 R156, [R156+0x11800] ;  /* 0x011800009c9c783b */ /* 0x000fe20000004200 */
[----:B------:R-:W-:Y:S01]  /*81e0*/  FADD.FTZ R9, R221, R9 ;  /* 0x00000009dd097221 */ /* 0x000fe20000010000 */
[----:B------:R-:W-:Y:S01]  /*81f0*/  FADD.FTZ R8, R11, R8 ;  /* 0x000000080b087221 */ /* 0x000fe20000010000 */
[----:B------:R-:W-:Y:S01]  /*8200*/  FFMA.FTZ R11, R200, UR4, -R2 ;  /* 0x00000004c80b7c23 */ /* 0x000fe20008010802 */
[----:B-1----:R-:W-:Y:S01]  /*8210*/  HMMA.16816.F32 R160, R4, R20, R60 ;  /* 0x0000001404a0723c */ /* 0x002fe2000000183c */
[----:B------:R-:W-:Y:S01]  /*8220*/  FADD.FTZ R9, R223, R9 ;  /* 0x00000009df097221 */ /* 0x000fe20000010000 */
[----:B------:R-:W-:Y:S01]  /*8230*/  FADD.FTZ R8, R218, R8 ;  /* 0x00000008da087221 */ /* 0x000fe20000010000 */
[----:B------:R1:W1:Y:S01]  /*8240*/  MUFU.EX2 R65, R11 ;  /* 0x0000000b00417308 */ /* 0x0002620000000800 */
[----:B-----5:R-:W-:Y:S01]  /*8250*/  FFMA.FTZ R10, R205, UR4, -R0 ;  /* 0x00000004cd0a7c23 */ /* 0x020fe20008010800 */
[----:B------:R-:W-:Y:S01]  /*8260*/  FADD.FTZ R9, R222, R9 ;  /* 0x00000009de097221 */ /* 0x000fe20000010000 */
[----:B------:R-:W-:-:S02]  /*8270*/  FADD.FTZ R8, R220, R8 ;  /* 0x00000008dc087221 */ /* 0x000fc40000010000 */
[----:B------:R5:W-:Y:S01]  /*8280*/  MUFU.EX2 R39, R10 ;  /* 0x0000000a00277308 */ /* 0x000be20000000800 */
[----:B------:R-:W-:Y:S01]  /*8290*/  FADD.FTZ R9, R224, R9 ;  /* 0x00000009e0097221 */ /* 0x000fe20000010000 */
[----:B------:R-:W-:Y:S01]  /*82a0*/  FADD.FTZ R8, R219, R8 ;  /* 0x00000008db087221 */ /* 0x000fe20000010000 */
[----:B------:R-:W-:Y:S01]  /*82b0*/  HMMA.16816.F32 R40, R4, R22, R40 ;  /* 0x000000160428723c */ /* 0x000fe20000001828 */
[----:B----4-:R-:W-:Y:S01]  /*82c0*/  F2FP.F16.F32.PACK_AB R4, R54, R55 ;  /* 0x000000373604723e */ /* 0x010fe200000000ff */
[----:B------:R-:W-:Y:S01]  /*82d0*/  FADD.FTZ R9, R182, R9 ;  /* 0x00000009b6097221 */ /* 0x000fe20000010000 */
[----:B------:R-:W-:-:S03]  /*82e0*/  FADD.FTZ R8, R136, R8 ;  /* 0x0000000888087221 */ /* 0x000fc60000010000 */
[----:B------:R-:W-:Y:S01]  /*82f0*/  FADD.FTZ R9, R216, R9 ;  /* 0x00000009d8097221 */ /* 0x000fe20000010000 */
[----:B------:R-:W-:Y:S01]  /*8300*/  FADD.FTZ R8, R138, R8 ;  /* 0x000000088a087221 */ /* 0x000fe20000010000 */
[----:B-1----:R-:W-:Y:S01]  /*8310*/  FFMA.FTZ R11, R206, UR4, -R0 ;  /* 0x00000004ce0b7c23 */ /* 0x002fe20008010800 */
[----:B------:R-:W-:Y:S01]  /*8320*/  F2FP.F16.F32.PACK_AB R6, R64, R65 ;  /* 0x000000414006723e */ /* 0x000fe200000000ff */
[----:B------:R-:W-:Y:S01]  /*8330*/  FADD.FTZ R9, R217, R9 ;  /* 0x00000009d9097221 */ /* 0x000fe20000010000 */
[----:B------:R-:W-:Y:S01]  /*8340*/  FADD.FTZ R8, R139, R8 ;  /* 0x000000088b087221 */ /* 0x000fe20000010000 */
[----:B------:R1:W4:Y:S01]  /*8350*/  MUFU.EX2 R52, R11 ;  /* 0x0000000b00347308 */ /* 0x0003220000000800 */
[----:B-----5:R-:W-:Y:S01]  /*8360*/  FFMA.FTZ R10, R203, UR4, -R0 ;  /* 0x00000004cb0a7c23 */ /* 0x020fe20008010800 */
[----:B------:R-:W-:Y:S01]  /*8370*/  FADD.FTZ R9, R142, R9 ;  /* 0x000000098e097221 */ /* 0x000fe20000010000 */
[----:B------:R-:W-:Y:S01]  /*8380*/  FADD.FTZ R8, R137, R8 ;  /* 0x0000000889087221 */ /* 0x000fe20000010000 */
[----:B------:R-:W-:Y:S01]  /*8390*/  LDSM.16.MT88.4 R140, [R134+0x11800] ;  /* 0x01180000868c783b */ /* 0x000fe20000004200 */
[----:B------:R5:W-:Y:S01]  /*83a0*/  MUFU.EX2 R38, R10 ;  /* 0x0000000a00267308 */ /* 0x000be20000000800 */
[----:B------:R-:W-:Y:S01]  /*83b0*/  FADD.FTZ R9, R130, R9 ;  /* 0x0000000982097221 */ /* 0x000fe20000010000 */
[----:B------:R-:W-:-:S03]  /*83c0*/  FADD.FTZ R8, R126, R8 ;  /* 0x000000087e087221 */ /* 0x000fc60000010000 */
        /* <DEDUP_REMOVED lines=8> */
[----:B------:R-:W1:Y:S01]  /*8450*/  MUFU.EX2 R53, R11 ;  /* 0x0000000b00357308 */ /* 0x000e620000000800 */
[----:B-----5:R-:W-:Y:S01]  /*8460*/  FFMA.FTZ R10, R210, UR4, -R2 ;  /* 0x00000004d20a7c23 */ /* 0x020fe20008010802 */
        /* <DEDUP_REMOVED lines=14> */
[C---:B--2---:R-:W-:Y:S01]  /*8550*/  HMMA.16816.F32 R20, R4.reuse, R18, R28 ;  /* 0x000000120414723c */ /* 0x044fe2000000181c */
[----:B------:R1:W-:Y:S01]  /*8560*/  MUFU.EX2 R29, R10 ;  /* 0x0000000a001d7308 */ /* 0x0003e20000000800 */
[----:B------:R-:W-:Y:S01]  /*8570*/  FADD.FTZ R9, R114, R9 ;  /* 0x0000000972097221 */ /* 0x000fe20000010000 */
[----:B------:R-:W-:Y:S02]  /*8580*/  FADD.FTZ R8, R109, R8 ;  /* 0x000000086d087221 */ /* 0x000fe40000010000 */
[----:B------:R2:W4:Y:S01]  /*8590*/  MUFU.EX2 R28, R11 ;  /* 0x0000000b001c7308 */ /* 0x0005220000000800 */
[----:B------:R-:W-:Y:S01]  /*85a0*/  FADD.FTZ R9, R115, R9 ;  /* 0x0000000973097221 */ /* 0x000fe20000010000 */
[----:B------:R-:W-:Y:S01]  /*85b0*/  FADD.FTZ R8, R108, R8 ;  /* 0x000000086c087221 */ /* 0x000fe20000010000 */
[----:B---3--:R-:W-:Y:S01]  /*85c0*/  HMMA.16816.F32 R152, R4, R12, R32 ;  /* 0x0000000c0498723c */ /* 0x008fe20000001820 */
        /* <DEDUP_REMOVED lines=13> */
[----:B----4-:R-:W-:Y:S01]  /*86a0*/  F2FP.F16.F32.PACK_AB R164, R28, R29 ;  /* 0x0000001d1ca4723e */ /* 0x010fe200000000ff */
        /* <DEDUP_REMOVED lines=68> */
[C---:B-1----:R-:W-:Y:S01]  /*8af0*/  HMMA.16816.F32 R160, R164.reuse, R4, R160 ;  /* 0x00000004a4a0723c */ /* 0x042fe200000018a0 */
[----:B------:R-:W-:Y:S01]  /*8b00*/  IADD3 R4, PT, PT, R211, -0x2, RZ ;  /* 0xfffffffed3047810 */ /* 0x000fe20007ffe0ff */
[----:B------:R-:W-:Y:S01]  /*8b10*/  FADD.FTZ R0, R10, R0 ;  /* 0x000000000a007221 */ /* 0x000fe20000010000 */
[----:B------:R-:W-:Y:S02]  /*8b20*/  FADD.FTZ R2, R13, R2 ;  /* 0x000000020d027221 */ /* 0x000fe40000010000 */
[----:B------:R-:W-:Y:S01]  /*8b30*/  ISETP.GE.AND P1, PT, R4, R169, PT ;  /* 0x000000a90400720c */ /* 0x000fe20003f26270 */
[----:B------:R-:W-:Y:S02]  /*8b40*/  FADD.FTZ R0, R9, R0 ;  /* 0x0000000009007221 */ /* 0x000fe40000010000 */
[C---:B------:R-:W-:Y:S03]  /*8b50*/  HMMA.16816.F32 R140, R164.reuse, R142, R48 ;  /* 0x0000008ea48c723c */ /* 0x040fe60000001830 */
[----:B------:R1:W-:Y:S04]  /*8b60*/  STL [R1+0x14], R0 ;  /* 0x0000140001007387 */ /* 0x0003e80000100800 */
[----:B------:R1:W-:Y:S01]  /*8b70*/  STL [R1+0x18], R2 ;  /* 0x0000180201007387 */ /* 0x0003e20000100800 */
[----:B------:R-:W-:Y:S02]  /*8b80*/  HMMA.16816.F32 R164, R164, R6, R16 ;  /* 0x00000006a4a4723c */ /* 0x000fe40000001810 */
[----:B------:R-:W-:-:S03]  /*8b90*/  NOP ;  /* 0x0000000000007918 */ /* 0x000fc60000000000 */
[----:B------:R-:W-:-:S15]  /*8ba0*/  @!P1 BRA `(.L_x_1968) ;  /* 0x00000060009c9947 */ /* 0x000fde0003800000 */
[----:B------:R-:W2:Y:S01]  /*8bb0*/  S2UR UR5, SR_CgaCtaId ;  /* 0x00000000000579c3 */ /* 0x000ea20000008800 */
[----:B------:R-:W-:Y:S01]  /*8bc0*/  UISETP.NE.U32.AND UP0, UPT, UR18, URZ, UPT ;  /* 0x000000ff1200728c */ /* 0x000fe2000bf05070 */
[----:B------:R-:W-:Y:S01]  /*8bd0*/  IMAD.MOV.U32 R135, RZ, RZ, 0x20 ;  /* 0x00000020ff877424 */ /* 0x000fe200078e00ff */
[----:B------:R-:W-:Y:S01]  /*8be0*/  MOV R132, R36 ;  /* 0x0000002400847202 */ /* 0x000fe20000000f00 */
[----:B------:R-:W-:Y:S01]  /*8bf0*/  IMAD.MOV.U32 R241, RZ, RZ, R168 ;  /* 0x000000fffff17224 */ /* 0x000fe200078e00a8 */
[----:B------:R-:W-:Y:S01]  /*8c00*/  UISETP.NE.AND.EX UP0, UPT, UR19, URZ, UPT, UP0 ;  /* 0x000000ff1300728c */ /* 0x000fe2000bf05300 */
[----:B------:R-:W-:Y:S01]  /*8c10*/  IMAD.MOV.U32 R133, RZ, RZ, R3 ;  /* 0x000000ffff857224 */ /* 0x000fe200078e0003 */
[----:B------:R-:W-:Y:S01]  /*8c20*/  SEL R135, R135, 0xffffffe0, !P2 ;  /* 0xffffffe087877807 */ /* 0x000fe20005000000 */
[----:B------:R-:W-:Y:S01]  /*8c30*/  UMOV UR11, 0x400 ;  /* 0x00000400000b7882 */ /* 0x000fe20000000000 */
[----:B------:R-:W3:Y:S02]  /*8c40*/  LDCU UR10, c[0x0][0x50c] ;  /* 0x0000a180ff0a77ac */ /* 0x000ee40008000800 */
[----:B------:R-:W-:Y:S01]  /*8c50*/  PLOP3.LUT P1, PT, PT, PT, UP0, 0x80, 0x8 ;  /* 0x000000000008781c */ /* 0x000fe20003f2f008 */
[----:B------:R-:W4:Y:S01]  /*8c60*/  LDCU UR4, c[0x0][0x45c] ;  /* 0x00008b80ff0477ac */ /* 0x000f220008000800 */
[----:B------:R-:W3:Y:S01]  /*8c70*/  LDCU.64 UR8, c[0x0][0x3a8] ;  /* 0x00007500ff0877ac */ /* 0x000ee20008000a00 */
[----:B------:R-:W3:Y:S01]  /*8c80*/  LDCU.64 UR6, c[0x0][0x3a0] ;  /* 0x00007400ff0677ac */ /* 0x000ee20008000a00 */
[----:B--2---:R-:W-:Y:S01]  /*8c90*/  ULEA UR5, UR5, UR11, 0x18 ;  /* 0x0000000b05057291 */ /* 0x004fe2000f8ec0ff */
[----:B-1----:R-:W-:-:S02]  /*8ca0*/  IADD3 R0, PT, PT, R134, 0xa000, RZ ;  /* 0x0000a00086007810 */ /* 0x002fc40007ffe0ff */
[----:B------:R-:W-:-:S03]  /*8cb0*/  IADD3 R135, PT, PT, R135, R134, RZ ;  /* 0x0000008687877210 */ /* 0x000fc60007ffe0ff */
[----:B----4-:R1:W-:Y:S06]  /*8cc0*/  STL [R1+0x20], R0 ;  /* 0x0000200001007387 */ /* 0x0103ec0000100800 */
.L_x_1972:
[----:B--2---:R-:W2:Y:S01]  /*8cd0*/  LDL R4, [R1+0xc] ;  /* 0x00000c0001047983 */ /* 0x004ea20000100800 */
[----:B------:R-:W4:Y:S01]  /*8ce0*/  @!P1 LDC R6, c[0x0][0x3c0] ;  /* 0x0000f000ff069b82 */ /* 0x000f220000000800 */
[----:B------:R-:W-:Y:S04]  /*8cf0*/  DEPBAR.LE SB0, 0x0 ;  /* 0x000080000000791a */ /* 0x000fe80000000000 */
[----:B------:R-:W5:Y:S01]  /*8d00*/  LDL R3, [R1+0x8] ;  /* 0x0000080001037983 */ /* 0x000f620000100800 */
[----:B-1----:R-:W-:Y:S02]  /*8d10*/  IMAD.MOV.U32 R0, RZ, RZ, RZ ;  /* 0x000000ffff007224 */ /* 0x002fe400078e00ff */
[----:B------:R-:W1:Y:S01]  /*8d20*/  LDC R13, c[0x0][0x3c4] ;  /* 0x0000f100ff0d7b82 */ /* 0x000e620000000800 */
[----:B------:R-:W3:Y:S07]  /*8d30*/  S2R R235, SR_TID.X ;  /* 0x0000000000eb7919 */ /* 0x000eee0000002100 */
[----:B------:R-:W-:Y:S01]  /*8d40*/  BAR.SYNC.DEFER_BLOCKING 0x0 ;  /* 0x0000000000007b1d */ /* 0x000fe20000010000 */
[----:B------:R-:W-:Y:S02]  /*8d50*/  @!P1 IADD3 R2, P0, PT, RZ, -R0, RZ ;  /* 0x80000000ff029210 */ /* 0x000fe40007f1e0ff */
[----:B---3--:R-:W-:Y:S01]  /*8d60*/  SHF.L.U32 R5, R235, 0x6, RZ ;  /* 0x00000006eb057819 */ /* 0x008fe200000006ff */
[----:B----4-:R-:W-:Y:S05]  /*8d70*/  @!P1 IMAD.SHL.U32 R0, R6, 0x100, RZ ;  /* 0x0000010006009824 */ /* 0x010fea00078e00ff */
[----:B------:R-:W-:Y:S04]  /*8d80*/  @!P1 IADD3.X R0, PT, PT, RZ, ~R0, RZ, P0, !PT ;  /* 0x80000000ff009210 */ /* 0x000fe800007fe4ff */
[----:B------:R-:W-:Y:S01]  /*8d90*/  @!P1 SHF.R.S64 R2, R2, 0x1f, R0 ;  /* 0x0000001f02029819 */ /* 0x000fe20000001000 */
[----:B--2---:R-:W-:Y:S03]  /*8da0*/  IMAD.MOV.U32 R11, RZ, RZ, R4 ;  /* 0x000000ffff0b7224 */ /* 0x004fe600078e0004 */
[----:B------:R-:W-:Y:S05]  /*8db0*/  @!P1 IADD3 R4, P0, PT, R4, R2, RZ ;  /* 0x0000000204049210 */ /* 0x000fea0007f1e0ff */
[----:B------:R2:W-:Y:S01]  /*8dc0*/  @!P1 STL [R1+0xc], R4 ;  /* 0x00000c0401009387 */ /* 0x0005e20000100800 */
[-C--:B-----5:R-:W-:Y:S01]  /*8dd0*/  MOV R10, R3.reuse ;  /* 0x00000003000a7202 */ /* 0x0a0fe20000000f00 */
[----:B------:R-:W-:Y:S01]  /*8de0*/  IMAD.MOV.U32 R15, RZ, RZ, R4 ;  /* 0x000000ffff0f7224 */ /* 0x000fe200078e0004 */
[----:B------:R-:W-:Y:S05]  /*8df0*/  @!P1 LEA.HI.X.SX32 R3, R0, R3, 0x1, P0 ;  /* 0x0000000300039211 */ /* 0x000fea00000f0eff */
[----:B------:R2:W-:Y:S01]  /*8e00*/  @!P1 STL [R1+0x8], R3 ;  /* 0x0000080301009387 */ /* 0x0005e20000100800 */
[----:B------:R-:W-:Y:S01]  /*8e10*/  IMAD.MOV.U32 R16, RZ, RZ, R3 ;  /* 0x000000ffff107224 */ /* 0x000fe200078e0003 */
[----:B-1----:R-:W-:Y:S06]  /*8e20*/  @!P1 BRA `(.L_x_1969) ;  /* 0x0000000000fc9947 */ /* 0x002fec0003800000 */
[----:B------:R-:W-:Y:S01]  /*8e30*/  VIADD R7, R241, 0xffffff00 ;  /* 0xffffff00f1077836 */ /* 0x000fe20000000000 */
        /* <DEDUP_REMOVED lines=44> */
[----:B------:R-:W2:Y:S04]  /*9100*/  LDG.E R9, desc[UR26][R8.64] ;  /* 0x0000001a08097981 */ /* 0x000ea8000c1e1900 */
        /* <DEDUP_REMOVED lines=8> */
[----:B------:R-:W-:Y:S01]  /*9190*/  IMAD.WIDE.U32 R2, R8, UR8, R2 ;  /* 0x0000000808027c25 */ /* 0x000fe2000f8e0002 */
        /* <DEDUP_REMOVED lines=8> */
.L_x_1969:
[C---:B--2---:R-:W-:Y:S02]  /*9220*/  SHF.L.U32 R4, R235.reuse, 0x3, RZ ;  /* 0x00000003eb047819 */ /* 0x044fe400000006ff */
[----:B------:R-:W-:Y:S02]  /*9230*/  LOP3.LUT R7, R235, 0x38, RZ, 0xc0, !PT ;  /* 0x00000038eb077812 */ /* 0x000fe400078ec0ff */
[----:B------:R-:W-:Y:S02]  /*9240*/  LOP3.LUT R0, R5, 0x1c0, RZ, 0xc0, !PT ;  /* 0x000001c005007812 */ /* 0x000fe400078ec0ff */
[--C-:B------:R-:W-:Y:S02]  /*9250*/  LOP3.LUT R7, R7, 0x1f8, R4.reuse, 0x78, !PT ;  /* 0x000001f807077812 */ /* 0x100fe400078e7804 */
[--C-:B------:R-:W-:Y:S02]  /*9260*/  LOP3.LUT R0, R0, 0x38, R4.reuse, 0xf8, !PT ;  /* 0x0000003800007812 */ /* 0x100fe400078ef804 */
[----:B------:R-:W-:Y:S02]  /*9270*/  SHF.L.U32 R234, R235, 0x5, RZ ;  /* 0x00000005ebea7819 */ /* 0x000fe400000006ff */
[----:B------:R-:W-:Y:S02]  /*9280*/  LOP3.LUT R4, R7, 0x1e00, R4, 0xf8, !PT ;  /* 0x00001e0007047812 */ /* 0x000fe400078ef804 */
[----:B------:R-:W-:Y:S02]  /*9290*/  LOP3.LUT R234, R234, 0x7c00, RZ, 0xc0, !PT ;  /* 0x00007c00eaea7812 */ /* 0x000fe400078ec0ff */
[----:B------:R-:W-:Y:S02]  /*92a0*/  SHF.R.U32.HI R233, RZ, 0x1, R235 ;  /* 0x00000001ffe97819 */ /* 0x000fe400000116eb */
[----:B------:R-:W-:Y:S02]  /*92b0*/  LEA R236, R4, UR5, 0x1 ;  /* 0x0000000504ec7c11 */ /* 0x000fe4000f8e08ff */
[-C--:B------:R-:W-:Y:S02]  /*92c0*/  MOV R8, R15.reuse ;  /* 0x0000000f00087202 */ /* 0x080fe40000000f00 */
[----:B------:R-:W-:Y:S02]  /*92d0*/  MOV R9, R16 ;  /* 0x0000001000097202 */ /* 0x000fe40000000f00 */
[----:B------:R-:W-:Y:S02]  /*92e0*/  LOP3.LUT R3, R234, 0x200, R5, 0xf8, !PT ;  /* 0x00000200ea037812 */ /* 0x000fe400078ef805 */
[----:B------:R-:W-:Y:S01]  /*92f0*/  LOP3.LUT R2, R233, 0x8, RZ, 0xc0, !PT ;  /* 0x00000008e9027812 */ /* 0x000fe200078ec0ff */
[----:B------:R-:W-:Y:S01]  /*9300*/  @!PT LDS RZ, [RZ] ;  /* 0x00000000fffff984 */ /* 0x000fe20000000800 */
[----:B------:R-:W-:Y:S01]  /*9310*/  @!PT LDS RZ, [RZ] ;  /* 0x00000000fffff984 */ /* 0x000fe20000000800 */
[----:B------:R-:W-:Y:S01]  /*9320*/  @!PT LDS RZ, [RZ] ;  /* 0x00000000fffff984 */ /* 0x000fe20000000800 */
[----:B------:R2:W-:Y:S01]  /*9330*/  LDGSTS.E.BYPASS.LTC128B.128 [R236+0xa000], desc[UR26][R8.64] ;  /* 0x0a00000008ec7fae */ /* 0x0005e2000b981a1a */
        /* <DEDUP_REMOVED lines=11> */
[----:B------:R-:W-:Y:S02]  /*93f0*/  IADD3 R4, P0, PT, R6, R14, RZ ;  /* 0x0000000e06047210 */ /* 0x000fe40007f1e0ff */
[----:B------:R-:W-:Y:S02]  /*9400*/  LEA R168, R168, R5, 0x1 ;  /* 0x00000005a8a87211 */ /* 0x000fe400078e08ff */
[----:B------:R-:W-:Y:S02]  /*9410*/  IADD3.X R5, PT, PT, R7, R0, RZ, P0, !PT ;  /* 0x0000000007057210 */ /* 0x000fe400007fe4ff */
[----:B--2---:R-:W-:Y:S01]  /*9420*/  IADD3 R8, P2, PT, R4, R14, RZ ;  /* 0x0000000e04087210 */ /* 0x004fe20007f5e0ff */
[----:B------:R2:W-:Y:S01]  /*9430*/  LDGSTS.E.BYPASS.LTC128B.128 [R236+0xb000], desc[UR26][R6.64] ;  /* 0x0b00000006ec7fae */ /* 0x0005e2000b981a1a */
[----:B------:R-:W-:Y:S02]  /*9440*/  LEA R2, R2, UR5, 0x1 ;  /* 0x0000000502027c11 */ /* 0x000fe4000f8e08ff */
[----:B------:R-:W-:Y:S02]  /*9450*/  IADD3.X R9, PT, PT, R5, R0, RZ, P2, !PT ;  /* 0x0000000005097210 */ /* 0x000fe400017fe4ff */
[----:B------:R-:W-:Y:S02]  /*9460*/  IADD3 R12, P0, PT, R8, R14, RZ ;  /* 0x0000000e080c7210 */ /* 0x000fe40007f1e0ff */
[----:B------:R-:W-:Y:S01]  /*9470*/  IADD3 R3, PT, PT, R168, UR5, RZ ;  /* 0x00000005a8037c10 */ /* 0x000fe2000fffe0ff */
[----:B------:R4:W-:Y:S01]  /*9480*/  LDGSTS.E.BYPASS.LTC128B.128 [R236+0xb800], desc[UR26][R4.64] ;  /* 0x0b80000004ec7fae */ /* 0x0009e2000b981a1a */
[----:B------:R-:W-:Y:S02]  /*9490*/  IADD3.X R13, PT, PT, R9, R0, RZ, P0, !PT ;  /* 0x00000000090d7210 */ /* 0x000fe400007fe4ff */
[----:B------:R-:W-:Y:S05]  /*94a0*/  MOV R232, 0x20 ;  /* 0x0000002000e87802 */ /* 0x000fea0000000f00 */
[----:B------:R-:W-:Y:S01]  /*94b0*/  LDGSTS.E.BYPASS.LTC128B.128 [R236+0xc000], desc[UR26][R8.64] ;  /* 0x0c00000008ec7fae */ /* 0x000fe2000b981a1a */
[----:B---3--:R-:W-:Y:S04]  /*94c0*/  IADD3 R10, P2, PT, R12, R14, RZ ;  /* 0x0000000e0c0a7210 */ /* 0x008fe80007f5e0ff */
[----:B------:R-:W-:Y:S03]  /*94d0*/  IADD3.X R11, PT, PT, R13, R0, RZ, P2, !PT ;  /* 0x000000000d0b7210 */ /* 0x000fe600017fe4ff */
[----:B------:R3:W-:Y:S01]  /*94e0*/  LDGSTS.E.BYPASS.LTC128B.128 [R236+0xc800], desc[UR26][R12.64] ;  /* 0x0c8000000cec7fae */ /* 0x0007e2000b981a1a */
[----:B--2---:R-:W-:Y:S04]  /*94f0*/  IADD3 R6, P0, PT, R10, R14, RZ ;  /* 0x0000000e0a067210 */ /* 0x004fe80007f1e0ff */
[----:B------:R-:W-:Y:S03]  /*9500*/  IADD3.X R7, PT, PT, R11, R0, RZ, P0, !PT ;  /* 0x000000000b077210 */ /* 0x000fe600007fe4ff */
[----:B------:R2:W-:Y:S01]  /*9510*/  LDGSTS.E.BYPASS.LTC128B.128 [R236+0xd000], desc[UR26][R10.64] ;  /* 0x0d0000000aec7fae */ /* 0x0005e2000b981a1a */
[----:B----4-:R-:W-:Y:S04]  /*9520*/  IADD3 R4, P2, PT, R6, R14, RZ ;  /* 0x0000000e06047210 */ /* 0x010fe80007f5e0ff */
        /* <DEDUP_REMOVED lines=8> */
[----:B--2---:R-:W-:Y:S04]  /*95b0*/  IADD3 R10, P0, PT, R8, R14, RZ ;  /* 0x0000000e080a7210 */ /* 0x004fe80007f1e0ff */
[----:B------:R-:W-:Y:S01]  /*95c0*/  IADD3.X R11, PT, PT, R9, R0, RZ, P0, !PT ;  /* 0x00000000090b7210 */ /* 0x000fe200007fe4ff */
[----:B------:R2:W-:Y:S01]  /*95d0*/  LDGSTS.E.BYPASS.LTC128B.128 [R236+0xf000], desc[UR26][R8.64] ;  /* 0x0f00000008ec7fae */ /* 0x0005e2000b981a1a */
[----:B----4-:R-:W-:Y:S04]  /*95e0*/  IADD3 R6, P2, PT, R10, R14, RZ ;  /* 0x0000000e0a067210 */ /* 0x010fe80007f5e0ff */
[----:B------:R-:W-:Y:S02]  /*95f0*/  IADD3.X R7, PT, PT, R11, R0, RZ, P2, !PT ;  /* 0x000000000b077210 */ /* 0x000fe400017fe4ff */
[----:B-----5:R-:W-:Y:S01]  /*9600*/  IADD3 R4, P0, PT, R6, R14, RZ ;  /* 0x0000000e06047210 */ /* 0x020fe20007f1e0ff */
[----:B------:R3:W-:Y:S03]  /*9610*/  LDGSTS.E.BYPASS.LTC128B.128 [R236+0xf800], desc[UR26][R10.64] ;  /* 0x0f8000000aec7fae */ /* 0x0007e6000b981a1a */
[----:B------:R-:W-:Y:S05]  /*9620*/  IADD3.X R5, PT, PT, R7, R0, RZ, P0, !PT ;  /* 0x0000000007057210 */ /* 0x000fea00007fe4ff */
[----:B------:R-:W-:Y:S08]  /*9630*/  LDGSTS.E.BYPASS.LTC128B.128 [R236+0x10000], desc[UR26][R6.64] ;  /* 0x1000000006ec7fae */ /* 0x000ff0000b981a1a */
[----:B------:R-:W-:Y:S01]  /*9640*/  LDGSTS.E.BYPASS.LTC128B.128 [R236+0x10800], desc[UR26][R4.64] ;  /* 0x1080000004ec7fae */ /* 0x000fe2000b981a1a */
[----:B--2---:R-:W-:Y:S04]  /*9650*/  IADD3 R8, P2, PT, R4, R14, RZ ;  /* 0x0000000e04087210 */ /* 0x004fe80007f5e0ff */
[----:B------:R-:W-:Y:S02]  /*9660*/  IADD3.X R9, PT, PT, R5, R0, RZ, P2, !PT ;  /* 0x0000000005097210 */ /* 0x000fe400017fe4ff */
[----:B---3--:R-:W-:Y:S03]  /*9670*/  IADD3 R10, P0, PT, R8, R14, RZ ;  /* 0x0000000e080a7210 */ /* 0x008fe60007f1e0ff */
[----:B------:R-:W-:Y:S01]  /*9680*/  LDGSTS.E.BYPASS.LTC128B.128 [R236+0x11000], desc[UR26][R8.64] ;  /* 0x1100000008ec7fae */ /* 0x000fe2000b981a1a */
[----:B------:R-:W-:Y:S02]  /*9690*/  IADD3.X R11, PT, PT, R9, R0, RZ, P0, !PT ;  /* 0x00000000090b7210 */ /* 0x000fe400007fe4ff */
[C---:B------:R-:W-:Y:S02]  /*96a0*/  LOP3.LUT P0, RZ, R235.reuse, 0x2, RZ, 0xc0, !PT ;  /* 0x00000002ebff7812 */ /* 0x040fe4000780c0ff */
[----:B------:R-:W-:Y:S03]  /*96b0*/  MOV R0, 0x40 ;  /* 0x0000004000007802 */ /* 0x000fe60000000f00 */
[----:B------:R2:W-:Y:S01]  /*96c0*/  LDGSTS.E.BYPASS.LTC128B.128 [R236+0x11800], desc[UR26][R10.64] ;  /* 0x118000000aec7fae */ /* 0x0005e2000b981a1a */
[----:B------:R-:W-:Y:S02]  /*96d0*/  SEL R232, R232, 0xffffffe0, !P0 ;  /* 0xffffffe0e8e87807 */ /* 0x000fe40004000000 */
[----:B------:R-:W-:Y:S02]  /*96e0*/  LOP3.LUT P0, RZ, R235, 0x4, RZ, 0xc0, !PT ;  /* 0x00000004ebff7812 */ /* 0x000fe4000780c0ff */
[CC--:B------:R-:W-:Y:S02]  /*96f0*/  IADD3 R172, PT, PT, R232.reuse, R2.reuse, RZ ;  /* 0x00000002e8ac7210 */ /* 0x0c0fe40007ffe0ff */
[-C--:B------:R-:W-:Y:S01]  /*9700*/  IADD3 R216, PT, PT, R232, R3.reuse, RZ ;  /* 0x00000003e8d87210 */ /* 0x080fe20007ffe0ff */
[----:B------:R3:W-:Y:S01]  /*9710*/  LDSM.16.M88.4 R128, [R2] ;  /* 0x000000000280783b */ /* 0x0007e20000000200 */
[----:B------:R-:W-:Y:S07]  /*9720*/  SEL R0, R0, 0xffffffc0, !P0 ;  /* 0xffffffc000007807 */ /* 0x000fee0004000000 */
[----:B-1----:R-:W-:Y:S08]  /*9730*/  LDSM.16.M88.4 R16, [R168+UR5+0x2800] ;  /* 0x00280005a810783b */ /* 0x002ff00008000200 */
[----:B------:R-:W-:Y:S01]  /*9740*/  LDSM.16.M88.4 R24, [R168+UR5+0x3000] ;  /* 0x00300005a818783b */ /* 0x000fe20008000200 */
[C---:B---3--:R-:W-:Y:S07]  /*9750*/  IADD3 R2, PT, PT, R0.reuse, R2, RZ ;  /* 0x0000000200027210 */ /* 0x048fee0007ffe0ff */
[----:B--2---:R-:W1:Y:S01]  /*9760*/  LDSM.16.M88.4 R8, [R168+UR5+0x2000] ;  /* 0x00200005a808783b */ /* 0x004e620008000200 */
[----:B------:R-:W-:Y:S07]  /*9770*/  IADD3 R0, PT, PT, R0, R3, RZ ;  /* 0x0000000300007210 */ /* 0x000fee0007ffe0ff */
[----:B------:R-:W2:Y:S08]  /*9780*/  LDSM.16.M88.4 R32, [R168+UR5+0x3800] ;  /* 0x00380005a820783b */ /* 0x000eb00008000200 */
[----:B------:R-:W3:Y:S08]  /*9790*/  LDSM.16.M88.4 R40, [R168+UR5+0x4000] ;  /* 0x00400005a828783b */ /* 0x000ef00008000200 */
        /* <DEDUP_REMOVED lines=175> */
[----:B------:R-:W1:Y:S10]  /*a290*/  MUFU.TANH R169, R10 ;  /* 0x0000000a00a97308 */ /* 0x000e740000002400 */
[----:B------:R-:W1:Y:S10]  /*a2a0*/  MUFU.TANH R179, R17 ;  /* 0x0000001100b37308 */ /* 0x000e740000002400 */
[----:B------:R5:W1:Y:S10]  /*a2b0*/  MUFU.TANH R168, R11 ;  /* 0x0000000b00a87308 */ /* 0x000a740000002400 */
[----:B------:R-:W1:Y:S01]  /*a2c0*/  MUFU.TANH R180, R15 ;  /* 0x0000000f00b47308 */ /* 0x000e620000002400 */
[C---:B----4-:R-:W-:Y:S09]  /*a2d0*/  HMMA.16816.F32 R20, R224.reuse, R4, R20 ;  /* 0x00000004e014723c */ /* 0x050ff20000001814 */
[----:B------:R-:W4:Y:S01]  /*a2e0*/  MUFU.TANH R170, R12 ;  /* 0x0000000c00aa7308 */ /* 0x000f220000002400 */
[----:B-----5:R-:W5:Y:S01]  /*a2f0*/  LDSM.16.M88.4 R8, [R2+0x3800] ;  /* 0x003800000208783b */ /* 0x020f620000000200 */
[C---:B------:R-:W-:Y:S08]  /*a300*/  HMMA.16816.F32 R24, R224.reuse, R6, R24 ;  /* 0x00000006e018723c */ /* 0x040ff00000001818 */
[----:B------:R-:W1:Y:S01]  /*a310*/  MUFU.TANH R178, R13 ;  /* 0x0000000d00b27308 */ /* 0x000e620000002400 */
[----:B------:R-:W2:Y:S01]  /*a320*/  LDSM.16.M88.4 R4, [R2+0x4000] ;  /* 0x004000000204783b */ /* 0x000ea20000000200 */
[----:B------:R-:W-:Y:S01]  /*a330*/  FMUL.FTZ R20, R20, UR10 ;  /* 0x0000000a14147c20 */ /* 0x000fe20008410000 */
[----:B------:R-:W-:Y:S01]  /*a340*/  FMUL.FTZ R21, R21, UR10 ;  /* 0x0000000a15157c20 */ /* 0x000fe20008410000 */
[----:B------:R-:W-:Y:S06]  /*a350*/  FMUL.FTZ R22, R22, UR10 ;  /* 0x0000000a16167c20 */ /* 0x000fec0008410000 */
[----:B------:R-:W1:Y:S01]  /*a360*/  MUFU.TANH R171, R14 ;  /* 0x0000000e00ab7308 */ /* 0x000e620000002400 */
[----:B------:R-:W-:Y:S01]  /*a370*/  FMUL.FTZ R23, R23, UR10 ;  /* 0x0000000a17177c20 */ /* 0x000fe20008410000 */
[----:B------:R-:W-:Y:S01]  /*a380*/  FMUL.FTZ R24, R24, UR10 ;  /* 0x0000000a18187c20 */ /* 0x000fe20008410000 */
[----:B------:R-:W-:Y:S07]  /*a390*/  FMUL.FTZ R25, R25, UR10 ;  /* 0x0000000a19197c20 */ /* 0x000fee0008410000 */
[----:B------:R-:W1:Y:S01]  /*a3a0*/  MUFU.TANH R182, R18 ;  /* 0x0000001200b67308 */ /* 0x000e620000002400 */
[----:B------:R-:W-:Y:S01]  /*a3b0*/  FMUL.FTZ R26, R26, UR10 ;  /* 0x0000000a1a1a7c20 */ /* 0x000fe20008410000 */
[----:B------:R-:W-:Y:S08]  /*a3c0*/  FMUL.FTZ R27, R27, UR10 ;  /* 0x0000000a1b1b7c20 */ /* 0x000ff00008410000 */
[----:B------:R-:W1:Y:S10]  /*a3d0*/  MUFU.TANH R183, R19 ;  /* 0x0000001300b77308 */ /* 0x000e740000002400 */
[----:B------:R-:W1:Y:S01]  /*a3e0*/  MUFU.TANH R186, R20 ;  /* 0x0000001400ba7308 */ /* 0x000e620000002400 */
[C---:B-----5:R-:W-:Y:S09]  /*a3f0*/  HMMA.16816.F32 R28, R224.reuse, R8, R28 ;  /* 0x00000008e01c723c */ /* 0x060ff2000000181c */
[----:B------:R-:W1:Y:S01]  /*a400*/  MUFU.TANH R185, R21 ;  /* 0x0000001500b97308 */ /* 0x000e620000002400 */
[C---:B------:R-:W-:Y:S01]  /*a410*/  HMMA.16816.F32 R32, R224.reuse, R10, R32 ;  /* 0x0000000ae020723c */ /* 0x040fe20000001820 */
[----:B------:R-:W5:Y:S08]  /*a420*/  LDSM.16.M88.4 R8, [R2+0x4800] ;  /* 0x004800000208783b */ /* 0x000f700000000200 */
[----:B------:R-:W1:Y:S01]  /*a430*/  MUFU.TANH R188, R22 ;  /* 0x0000001600bc7308 */ /* 0x000e620000002400 */
[C---:B--2---:R-:W-:Y:S03]  /*a440*/  HMMA.16816.F32 R36, R224.reuse, R4, R36 ;  /* 0x00000004e024723c */ /* 0x044fe60000001824 */
[----:B------:R-:W-:Y:S01]  /*a450*/  FMUL.FTZ R28, R28, UR10 ;  /* 0x0000000a1c1c7c20 */ /* 0x000fe20008410000 */
[----:B------:R-:W-:Y:S01]  /*a460*/  FMUL.FTZ R29, R29, UR10 ;  /* 0x0000000a1d1d7c20 */ /* 0x000fe20008410000 */
[----:B------:R-:W-:Y:S04]  /*a470*/  FMUL.FTZ R30, R30, UR10 ;  /* 0x0000000a1e1e7c20 */ /* 0x000fe80008410000 */
[----:B------:R-:W2:Y:S01]  /*a480*/  MUFU.TANH R191, R23 ;  /* 0x0000001700bf7308 */ /* 0x000ea20000002400 */
[----:B------:R-:W-:Y:S01]  /*a490*/  FMUL.FTZ R31, R31, UR10 ;  /* 0x0000000a1f1f7c20 */ /* 0x000fe20008410000 */
[C---:B------:R-:W-:Y:S01]  /*a4a0*/  HMMA.16816.F32 R40, R224.reuse, R6, R40 ;  /* 0x00000006e028723c */ /* 0x040fe20000001828 */
[----:B------:R-:W3:Y:S02]  /*a4b0*/  LDSM.16.M88.4 R4, [R2+0x5000] ;  /* 0x005000000204783b */ /* 0x000ee40000000200 */
        /* <DEDUP_REMOVED lines=20> */
[C---:B---3--:R-:W-:Y:S03]  /*a600*/  HMMA.16816.F32 R52, R224.reuse, R4, R52 ;  /* 0x00000004e034723c */ /* 0x048fe60000001834 */
[----:B------:R-:W-:Y:S01]  /*a610*/  FMUL.FTZ R44, R44, UR10 ;  /* 0x0000000a2c2c7c20 */ /* 0x000fe20008410000 */
[----:B------:R-:W-:Y:S05]  /*a620*/  FMUL.FTZ R45, R45, UR10 ;  /* 0x0000000a2d2d7c20 */ /* 0x000fea0008410000 */
[----:B------:R-:W3:Y:S01]  /*a630*/  MUFU.TANH R207, R39 ;  /* 0x0000002700cf7308 */ /* 0x000ee20000002400 */
[----:B------:R-:W-:Y:S01]  /*a640*/  FMUL.FTZ R46, R46, UR10 ;  /* 0x0000000a2e2e7c20 */ /* 0x000fe20008410000 */
[----:B------:R-:W-:Y:S01]  /*a650*/  FMUL.FTZ R47, R47, UR10 ;  /* 0x0000000a2f2f7c20 */ /* 0x000fe20008410000 */
[C---:B------:R-:W-:Y:S01]  /*a660*/  HMMA.16816.F32 R56, R224.reuse, R6, R56 ;  /* 0x00000006e038723c */ /* 0x040fe20000001838 */
[----:B------:R-:W4:Y:S02]  /*a670*/  LDSM.16.M88.4 R4, [R2+0x6000] ;  /* 0x006000000204783b */ /* 0x000f240000000200 */
        /* <DEDUP_REMOVED lines=20> */
[C---:B----4-:R-:W-:Y:S03]  /*a7c0*/  HMMA.16816.F32 R68, R224.reuse, R4, R68 ;  /* 0x00000004e044723c */ /* 0x050fe60000001844 */
[----:B------:R-:W-:Y:S06]  /*a7d0*/  FMUL.FTZ R60, R60, UR10 ;  /* 0x0000000a3c3c7c20 */ /* 0x000fec0008410000 */
[----:B------:R-:W4:Y:S01]  /*a7e0*/  MUFU.TANH R198, R31 ;  /* 0x0000001f00c67308 */ /* 0x000f220000002400 */
        /* <DEDUP_REMOVED lines=81> */
[----:B------:R-:W-:Y:S04]  /*ad00*/  DEPBAR.LE SB0, 0x0 ;  /* 0x000080000000791a */ /* 0x000fe80000000000 */
[C---:B----4-:R-:W-:Y:S04]  /*ad10*/  HMMA.16816.F32 R116, R224.reuse, R4, R116 ;  /* 0x00000004e074723c */ /* 0x050fe80000001874 */
[----:B------:R-:W4:Y:S01]  /*ad20*/  MUFU.TANH R217, R53 ;  /* 0x0000003500d97308 */ /* 0x000f220000002400 */
[----:B------:R-:W-:Y:S01]  /*ad30*/  BAR.SYNC.DEFER_BLOCKING 0x0 ;  /* 0x0000000000007b1d */ /* 0x000fe20000010000 */
[----:B------:R-:W-:Y:S01]  /*ad40*/  FMUL.FTZ R108, R108, UR10 ;  /* 0x0000000a6c6c7c20 */ /* 0x000fe20008410000 */
[----:B------:R-:W-:Y:S01]  /*ad50*/  FMUL.FTZ R109, R109, UR10 ;  /* 0x0000000a6d6d7c20 */ /* 0x000fe20008410000 */
[----:B------:R-:W-:Y:S01]  /*ad60*/  FMUL.FTZ R110, R110, UR10 ;  /* 0x0000000a6e6e7c20 */ /* 0x000fe20008410000 */
[C---:B------:R-:W-:Y:S05]  /*ad70*/  HMMA.16816.F32 R120, R224.reuse, R6, R120 ;  /* 0x00000006e078723c */ /* 0x040fea0000001878 */
[----:B------:R-:W1:Y:S01]  /*ad80*/  MUFU.TANH R220, R54 ;  /* 0x0000003600dc7308 */ /* 0x000e620000002400 */
[----:B------:R-:W-:Y:S01]  /*ad90*/  FMUL.FTZ R115, R115, UR10 ;  /* 0x0000000a73737c20 */ /* 0x000fe20008410000 */
        /* <DEDUP_REMOVED lines=15> */
[C---:B-----5:R-:W-:Y:S09]  /*ae90*/  HMMA.16816.F32 R124, R224.reuse, R8, R124 ;  /* 0x00000008e07c723c */ /* 0x060ff2000000187c */
[----:B------:R-:W1:Y:S01]  /*aea0*/  MUFU.TANH R219, R57 ;  /* 0x0000003900db7308 */ /* 0x000e620000002400 */
[----:B------:R-:W-:Y:S09]  /*aeb0*/  HMMA.16816.F32 R128, R224, R10, R128 ;  /* 0x0000000ae080723c */ /* 0x000ff20000001880 */
[----:B------:R-:W1:Y:S01]  /*aec0*/  MUFU.TANH R222, R58 ;  /* 0x0000003a00de7308 */ /* 0x000e620000002400 */
[----:B--2---:R-:W2:Y:S01]  /*aed0*/  LDL R123, [R1+0x1c] ;  /* 0x00001c00017b7983 */ /* 0x004ea20000100800 */
[----:B------:R-:W-:Y:S01]  /*aee0*/  FMUL.FTZ R124, R124, UR10 ;  /* 0x0000000a7c7c7c20 */ /* 0x000fe20008410000 */
[----:B------:R-:W-:Y:S01]  /*aef0*/  FMUL.FTZ R37, R126, UR10 ;  /* 0x0000000a7e257c20 */ /* 0x000fe20008410000 */
[----:B------:R-:W-:Y:S01]  /*af00*/  FMUL.FTZ R38, R127, UR10 ;  /* 0x0000000a7f267c20 */ /* 0x000fe20008410000 */
[----:B------:R-:W-:Y:S05]  /*af10*/  FMUL.FTZ R125, R125, UR10 ;  /* 0x0000000a7d7d7c20 */ /* 0x000fea0008410000 */
[----:B------:R5:W1:Y:S01]  /*af20*/  MUFU.TANH R17, R124 ;  /* 0x0000007c00117308 */ /* 0x000a620000002400 */
[----:B------:R-:W-:Y:S01]  /*af30*/  FMUL.FTZ R0, R130, UR10 ;  /* 0x0000000a82007c20 */ /* 0x000fe20008410000 */
[----:B------:R-:W-:Y:S01]  /*af40*/  FMUL.FTZ R128, R128, UR10 ;  /* 0x0000000a80807c20 */ /* 0x000fe20008410000 */
[----:B------:R-:W-:Y:S07]  /*af50*/  FMUL.FTZ R129, R129, UR10 ;  /* 0x0000000a81817c20 */ /* 0x000fee0008410000 */
[----:B------:R3:W1:Y:S10]  /*af60*/  MUFU.TANH R40, R0 ;  /* 0x0000000000287308 */ /* 0x0006740000002400 */
[----:B------:R1:W1:Y:S01]  /*af70*/  MUFU.TANH R221, R59 ;  /* 0x0000003b00dd7308 */ /* 0x0002620000002400 */
[----:B-----5:R-:W5:Y:S09]  /*af80*/  LDL.LU R124, [R1+0x10] ;  /* 0x00001000017c7983 */ /* 0x020f720000300800 */
        /* <DEDUP_REMOVED lines=38> */
[----:B-----5:R-:W-:Y:S09]  /*b1f0*/  IADD3 R124, PT, PT, R124, -0x1, RZ ;  /* 0xffffffff7c7c7810 */ /* 0x020ff20007ffe0ff */
[----:B------:R-:W1:Y:S01]  /*b200*/  MUFU.TANH R97, R97 ;  /* 0x0000006100617308 */ /* 0x000e620000002400 */
[----:B--2---:R-:W-:Y:S01]  /*b210*/  ISETP.GT.AND P2, PT, R124, R123, PT ;  /* 0x0000007b7c00720c */ /* 0x004fe20003f44270 */
[----:B------:R3:W-:Y:S08]  /*b220*/  STL [R1+0x10], R124 ;  /* 0x0000107c01007387 */ /* 0x0007f00000100800 */
        /* <DEDUP_REMOVED lines=34> */
[----:B------:R-:W5:Y:S03]  /*b450*/  LDL R13, [R1] ;  /* 0x00000000010d7983 */ /* 0x000f660000100800 */
        /* <DEDUP_REMOVED lines=13> */
[----:B------:R2:W-:Y:S01]  /*b530*/  @!P1 STL [R1], R13 ;  /* 0x0000000d01009387 */ /* 0x0005e20000100800 */
[----:B-1----:R-:W-:Y:S05]  /*b540*/  @!P1 BRA `(.L_x_1971) ;  /* 0x0000000400009947 */ /* 0x002fea0003800000 */
[C---:B------:R-:W-:Y:S01]  /*b550*/  VIADD R7, R241.reuse, 0xfffffe00 ;  /* 0xfffffe00f1077836 */ /* 0x040fe20000000000 */
[----:B------:R-:W1:Y:S01]  /*b560*/  LDC R10, c[0x0][0x4f0] ;  /* 0x00013c00ff0a7b82 */ /* 0x000e620000000800 */
[----:B------:R-:W-:Y:S03]  /*b570*/  IADD3 R6, PT, PT, R241, -0x100, RZ ;  /* 0xffffff00f1067810 */ /* 0x000fe60007ffe0ff */
[----:B------:R-:W-:Y:S02]  /*b580*/  IABS R5, R7 ;  /* 0x0000000700057213 */ /* 0x000fe40000000000 */
[----:B------:R-:W-:Y:S02]  /*b590*/  IABS R4, R6 ;  /* 0x0000000600047213 */ /* 0x000fe40000000000 */
[-C--:B-1----:R-:W-:Y:S02]  /*b5a0*/  IABS R9, R10.reuse ;  /* 0x0000000a00097213 */ /* 0x082fe40000000000 */
        /* <DEDUP_REMOVED lines=12> */
[----:B------:R-:W-:Y:S04]  /*b670*/  IMAD.HI.U32 R2, R3, R4, RZ ;  /* 0x0000000403027227 */ /* 0x000fe800078e00ff */
[----:B------:R-:W-:Y:S01]  /*b680*/  IMAD.MOV R3, RZ, RZ, -R0 ;  /* 0x000000ffff037224 */ /* 0x000fe200078e0a00 */
[----:B------:R-:W-:Y:S03]  /*b690*/  IADD3 R8, PT, PT, -R2, RZ, RZ ;  /* 0x000000ff02087210 */ /* 0x000fe60007ffe1ff */
[C---:B------:R-:W-:Y:S02]  /*b6a0*/  IMAD R3, R9.reuse, R3, R5 ;  /* 0x0000000309037224 */ /* 0x040fe400078e0205 */
[C---:B------:R-:W-:Y:S03]  /*b6b0*/  IMAD R4, R9.reuse, R8, R4 ;  /* 0x0000000809047224 */ /* 0x040fe600078e0204 */
[C---:B------:R-:W-:Y:S02]  /*b6c0*/  ISETP.GT.U32.AND P3, PT, R9.reuse, R3, PT ;  /* 0x000000030900720c */ /* 0x040fe40003f64070 */
[----:B------:R-:W-:Y:S11]  /*b6d0*/  ISETP.GT.U32.AND P4, PT, R9, R4, PT ;  /* 0x000000040900720c */ /* 0x000ff60003f84070 */
[----:B------:R-:W-:Y:S01]  /*b6e0*/  @!P3 IADD3 R0, PT, PT, R0, 0x1, RZ ;  /* 0x000000010000b810 */ /* 0x000fe20007ffe0ff */
[--C-:B------:R-:W-:Y:S01]  /*b6f0*/  @!P3 IMAD.IADD R3, R3, 0x1, -R9.reuse ;  /* 0x000000010303b824 */ /* 0x100fe200078e0a09 */
[----:B------:R-:W-:Y:S01]  /*b700*/  ISETP.GE.AND P3, PT, R6, RZ, PT ;  /* 0x000000ff0600720c */ /* 0x000fe20003f66270 */
[----:B------:R-:W-:Y:S02]  /*b710*/  @!P4 IMAD.IADD R4, R4, 0x1, -R9 ;  /* 0x000000010404c824 */ /* 0x000fe400078e0a09 */
[----:B------:R-:W-:Y:S01]  /*b720*/  @!P4 VIADD R2, R2, 0x1 ;  /* 0x000000010202c836 */ /* 0x000fe20000000000 */
[-C--:B------:R-:W-:Y:S02]  /*b730*/  ISETP.GE.U32.AND P5, PT, R3, R9.reuse, PT ;  /* 0x000000090300720c */ /* 0x080fe40003fa6070 */
[----:B------:R-:W-:Y:S02]  /*b740*/  ISETP.GE.U32.AND P6, PT, R4, R9, PT ;  /* 0x000000090400720c */ /* 0x000fe40003fc6070 */
[----:B------:R-:W-:Y:S02]  /*b750*/  ISETP.NE.AND P4, PT, R10, RZ, PT ;  /* 0x000000ff0a00720c */ /* 0x000fe40003f85270 */
[----:B------:R-:W-:Y:S07]  /*b760*/  LOP3.LUT R3, RZ, R10, RZ, 0x33, !PT ;  /* 0x0000000aff037212 */ /* 0x000fee00078e33ff */
[----:B------:R-:W-:Y:S02]  /*b770*/  @P5 VIADD R0, R0, 0x1 ;  /* 0x0000000100005836 */ /* 0x000fe40000000000 */
[----:B------:R-:W-:Y:S02]  /*b780*/  @P6 IADD3 R2, PT, PT, R2, 0x1, RZ ;  /* 0x0000000102026810 */ /* 0x000fe40007ffe0ff */
[----:B------:R-:W-:Y:S03]  /*b790*/  @!P2 IMAD.MOV R0, RZ, RZ, -R0 ;  /* 0x000000ffff00a224 */ /* 0x000fe600078e0a00 */
[----:B------:R-:W-:Y:S02]  /*b7a0*/  @!P3 IMAD.MOV R2, RZ, RZ, -R2 ;  /* 0x000000ffff02b224 */ /* 0x000fe400078e0a02 */
[C---:B------:R-:W-:Y:S03]  /*b7b0*/  SEL R4, R3.reuse, R0, !P4 ;  /* 0x0000000003047207 */ /* 0x040fe60006000000 */
[----:B------:R-:W-:Y:S02]  /*b7c0*/  SEL R0, R3, R2, !P4 ;  /* 0x0000000203007207 */ /* 0x000fe40006000000 */
[-C--:B------:R-:W-:Y:S02]  /*b7d0*/  LEA R6, P3, R4, R244.reuse, 0x2 ;  /* 0x000000f404067211 */ /* 0x080fe400078610ff */
[----:B------:R-:W-:Y:S02]  /*b7e0*/  LEA R2, P2, R0, R244, 0x2 ;  /* 0x000000f400027211 */ /* 0x000fe400078410ff */
[-C--:B------:R-:W-:Y:S02]  /*b7f0*/  LEA.HI.X.SX32 R7, R4, R245.reuse, 0x2, P3 ;  /* 0x000000f504077211 */ /* 0x080fe400018f16ff */
[C---:B------:R-:W-:Y:S02]  /*b800*/  LEA.HI.X.SX32 R3, R0.reuse, R245, 0x2, P2 ;  /* 0x000000f500037211 */ /* 0x040fe400010f16ff */
[----:B------:R-:W-:Y:S01]  /*b810*/  IADD3 R0, PT, PT, R0, -R4, RZ ;  /* 0x8000000400007210 */ /* 0x000fe20007ffe0ff */
[----:B------:R-:W3:Y:S04]  /*b820*/  LDG.E R8, desc[UR26][R6.64] ;  /* 0x0000001a06087981 */ /* 0x000ee8000c1e1900 */
[----:B------:R-:W-:Y:S05]  /*b830*/  IMAD R0, R0, R10, -0x100 ;  /* 0xffffff0000007424 */ /* 0x000fea00078e020a */
[----:B------:R-:W-:Y:S01]  /*b840*/  SHF.R.S32.HI R4, RZ, 0x1f, R0 ;  /* 0x0000001fff047819 */ /* 0x000fe20000011400 */
[----:B------:R1:W3:Y:S02]  /*b850*/  LDG.E R7, desc[UR26][R2.64] ;  /* 0x0000001a02077981 */ /* 0x0002e4000c1e1900 */
[----:B-1----:R-:W1:Y:S02]  /*b860*/  LDC.64 R2, c[0x0][0x3b8] ;  /* 0x0000ee00ff027b82 */ /* 0x002e640000000a00 */
[-C--:B-1----:R-:W-:Y:S02]  /*b870*/  IMAD R6, R4, R2.reuse, RZ ;  /* 0x0000000204067224 */ /* 0x082fe400078e02ff */
[C---:B------:R-:W-:Y:S04]  /*b880*/  IMAD.WIDE.U32 R4, R0.reuse, R2, RZ ;  /* 0x0000000200047225 */ /* 0x040fe800078e00ff */
[----:B------:R-:W-:Y:S04]  /*b890*/  IMAD R3, R0, R3, R6 ;  /* 0x0000000300037224 */ /* 0x000fe800078e0206 */
[----:B------:R-:W-:Y:S02]  /*b8a0*/  IMAD.IADD R5, R5, 0x1, R3 ;  /* 0x0000000105057824 */ /* 0x000fe400078e0203 */
[----:B---3--:R-:W-:Y:S04]  /*b8b0*/  IMAD.IADD R7, R8, 0x1, -R7 ;  /* 0x0000000108077824 */ /* 0x008fe800078e0a07 */
[C---:B------:R-:W-:Y:S01]  /*b8c0*/  IMAD.WIDE.U32 R4, R7.reuse, UR6, R4 ;  /* 0x0000000607047c25 */ /* 0x040fe2000f8e0004 */
[----:B------:R-:W-:Y:S02]  /*b8d0*/  SHF.R.S32.HI R0, RZ, 0x1f, R7 ;  /* 0x0000001fff007819 */ /* 0x000fe40000011407 */
[----:B--2---:R-:W-:Y:S03]  /*b8e0*/  LEA R12, P2, R4, R12, 0x1 ;  /* 0x0000000c040c7211 */ /* 0x004fe600078408ff */
[----:B------:R-:W-:Y:S02]  /*b8f0*/  IMAD R0, R0, UR6, RZ ;  /* 0x0000000600007c24 */ /* 0x000fe4000f8e02ff */
[----:B------:R1:W-:Y:S02]  /*b900*/  STL [R1+0x4], R12 ;  /* 0x0000040c01007387 */ /* 0x0003e40000100800 */
[----:B------:R-:W-:Y:S05]  /*b910*/  IMAD R0, R7, UR7, R0 ;  /* 0x0000000707007c24 */ /* 0x000fea000f8e0200 */
[----:B------:R-:W-:Y:S04]  /*b920*/  IADD3 R0, PT, PT, R5, R0, RZ ;  /* 0x0000000005007210 */ /* 0x000fe80007ffe0ff */
[----:B------:R-:W-:Y:S05]  /*b930*/  LEA.HI.X R13, R4, R13, R0, 0x1, P2 ;  /* 0x0000000d040d7211 */ /* 0x000fea00010f0c00 */
[----:B------:R1:W-:Y:S02]  /*b940*/  STL [R1], R13 ;  /* 0x0000000d01007387 */ /* 0x0003e40000100800 */
.L_x_1971:
[----:B------:R-:W3:Y:S01]  /*b950*/  LDL R6, [R1] ;  /* 0x0000000001067983 */ /* 0x000ee20000100800 */
[C---:B------:R-:W-:Y:S01]  /*b960*/  IMAD.SHL.U32 R14, R2.reuse, 0x20, RZ ;  /* 0x00000020020e7824 */ /* 0x040fe200078e00ff */
[----:B------:R-:W-:Y:S04]  /*b970*/  SHF.L.U64.HI R0, R2, 0x5, R11 ;  /* 0x0000000502007819 */ /* 0x000fe8000001020b */
[-C--:B------:R-:W-:Y:S04]  /*b980*/  IADD3 R4, P2, PT, R12, R14.reuse, RZ ;  /* 0x0000000e0c047210 */ /* 0x080fe80007f5e0ff */
        /* <DEDUP_REMOVED lines=12> */
[-C--:B-12---:R-:W-:Y:S02]  /*ba50*/  IADD3 R12, P2, PT, R10, R14.reuse, RZ ;  /* 0x0000000e0a0c7210 */ /* 0x086fe40007f5e0ff */
[----:B------:R1:W-:Y:S01]  /*ba60*/  LDGSTS.E.BYPASS.LTC128B.128 [R236+0x2800], desc[UR26][R4.64] ;  /* 0x0280000004ec7fae */ /* 0x0003e2000b981a1a */
[--C-:B------:R-:W-:Y:S03]  /*ba70*/  IMAD.X R11, R9, 0x1, R0.reuse, P3 ;  /* 0x00000001090b7824 */ /* 0x100fe600018e0600 */
[----:B------:R2:W-:Y:S01]  /*ba80*/  LDGSTS.E.BYPASS.LTC128B.128 [R236+0x3000], desc[UR26][R2.64] ;  /* 0x0300000002ec7fae */ /* 0x0005e2000b981a1a */
[--C-:B------:R-:W-:Y:S03]  /*ba90*/  IMAD.X R13, R11, 0x1, R0.reuse, P2 ;  /* 0x000000010b0d7824 */ /* 0x100fe600010e0600 */
[----:B------:R-:W-:Y:S04]  /*baa0*/  LDGSTS.E.BYPASS.LTC128B.128 [R236+0x3800], desc[UR26][R8.64] ;  /* 0x0380000008ec7fae */ /* 0x000fe8000b981a1a */
[----:B------:R4:W-:Y:S04]  /*bab0*/  LDGSTS.E.BYPASS.LTC128B.128 [R236+0x4000], desc[UR26][R10.64] ;  /* 0x040000000aec7fae */ /* 0x0009e8000b981a1a */
[----:B------:R5:W-:Y:S01]  /*bac0*/  LDGSTS.E.BYPASS.LTC128B.128 [R236+0x4800], desc[UR26][R12.64] ;  /* 0x048000000cec7fae */ /* 0x000be2000b981a1a */
[-C--:B---3--:R-:W-:Y:S04]  /*bad0*/  IADD3 R6, P3, PT, R12, R14.reuse, RZ ;  /* 0x0000000e0c067210 */ /* 0x088fe80007f7e0ff */
[-C--:B-1----:R-:W-:Y:S01]  /*bae0*/  IADD3 R4, P2, PT, R6, R14.reuse, RZ ;  /* 0x0000000e06047210 */ /* 0x082fe20007f5e0ff */
[--C-:B------:R-:W-:Y:S03]  /*baf0*/  IMAD.X R7, R13, 0x1, R0.reuse, P3 ;  /* 0x000000010d077824 */ /* 0x100fe600018e0600 */
[----:B--2---:R-:W-:Y:S02]  /*bb00*/  IADD3 R2, P3, PT, R4, R14, RZ ;  /* 0x0000000e04027210 */ /* 0x004fe40007f7e0ff */
        /* <DEDUP_REMOVED lines=27> */
.L_x_1970:
[----:B------:R-:W4:Y:S01]  /*bcc0*/  LDL R8, [R1+0x20] ;  /* 0x0000200001087983 */ /* 0x000f220000100800 */
[----:B--2---:R-:W-:Y:S02]  /*bcd0*/  FMNMX3.FTZ R2, R132, R172, R175, !PT ;  /* 0x000000ac84027276 */ /* 0x004fe400078100af */
        /* <DEDUP_REMOVED lines=64> */
[----:B------:R-:W-:Y:S02]  /*c0e0*/  MOV R126, R16 ;  /* 0x00000010007e7202 */ /* 0x000fe40000000f00 */
[----:B------:R-:W-:Y:S02]  /*c0f0*/  FMNMX3.FTZ R3, R3, R128, R129, !PT ;  /* 0x0000008003037276 */ /* 0x000fe40007810081 */
[----:B------:R-:W-:Y:S02]  /*c100*/  FMNMX3.FTZ R0, R0, R118, R127, !PT ;  /* 0x0000007600007276 */ /* 0x000fe4000781007f */
[----:B------:R-:W-:Y:S01]  /*c110*/  IADD3 R41, PT, PT, R134, 0xa040, RZ ;  /* 0x0000a04086297810 */ /* 0x000fe20007ffe0ff */
[----:B------:R-:W1:Y:S01]  /*c120*/  SHFL.BFLY PT, R4, R3, 0x2, 0x1f ;  /* 0x0c401f0003047f89 */ /* 0x000e6200000e0000 */
[----:B------:R-:W-:Y:S02]  /*c130*/  FMNMX3.FTZ R0, R0, R122, R126, !PT ;  /* 0x0000007a00007276 */ /* 0x000fe4000781007e */
[----:B------:R-:W-:Y:S02]  /*c140*/  IADD3 R241, PT, PT, R241, -0x100, RZ ;  /* 0xffffff00f1f17810 */ /* 0x000fe40007ffe0ff */
[----:B------:R-:W-:Y:S04]  /*c150*/  FMNMX3.FTZ R0, R0, R37, R38, !PT ;  /* 0x0000002500007276 */ /* 0x000fe80007810026 */
[----:B------:R-:W-:Y:S05]  /*c160*/  FMNMX3.FTZ R0, R0, R40, R39, !PT ;  /* 0x0000002800007276 */ /* 0x000fea0007810027 */
[----:B------:R-:W2:Y:S01]  /*c170*/  SHFL.BFLY PT, R2, R0, 0x2, 0x1f ;  /* 0x0c401f0000027f89 */ /* 0x000ea200000e0000 */
[----:B----4-:R-:W-:Y:S02]  /*c180*/  @P0 IADD3 R41, PT, PT, R8, -0x40, RZ ;  /* 0xffffffc008290810 */ /* 0x010fe40007ffe0ff */
        /* <DEDUP_REMOVED lines=71> */
[----:B------:R3:W4:Y:S01]  /*c600*/  MUFU.EX2 R114, R5 ;  /* 0x0000000500727308 */ /* 0x0007220000000800 */
[----:B-----5:R-:W-:Y:S09]  /*c610*/  FMUL.FTZ R32, R2, R164 ;  /* 0x000000a402207220 */ /* 0x020ff20000410000 */
        /* <DEDUP_REMOVED lines=15> */
[----:B------:R-:W-:Y:S01]  /*c710*/  MUFU.EX2 R174, R65 ;  /* 0x0000004100ae7308 */ /* 0x000fe20000000800 */
[C---:B------:R-:W-:Y:S01]  /*c720*/  FMUL.FTZ R15, R0.reuse, R147 ;  /* 0x00000093000f7220 */ /* 0x040fe20000410000 */
[----:B------:R-:W-:Y:S01]  /*c730*/  FMUL.FTZ R14, R0, R146 ;  /* 0x00000092000e7220 */ /* 0x000fe20000410000 */
[--C-:B--2---:R-:W-:Y:S01]  /*c740*/  FFMA.FTZ R64, R198, UR4, -R68.reuse ;  /* 0x00000004c6407c23 */ /* 0x104fe20008010844 */
[----:B------:R-:W-:Y:S05]  /*c750*/  MOV R198, R119 ;  /* 0x0000007700c67202 */ /* 0x000fea0000000f00 */
[C---:B------:R-:W-:Y:S01]  /*c760*/  HMMA.16816.F32 R12, R44.reuse, R20, R12 ;  /* 0x000000142c0c723c */ /* 0x040fe2000000180c */
[----:B------:R1:W-:Y:S02]  /*c770*/  MUFU.EX2 R175, R64 ;  /* 0x0000004000af7308 */ /* 0x0003e40000000800 */
[C---:B------:R-:W-:Y:S01]  /*c780*/  FMUL.FTZ R20, R2.reuse, R152 ;  /* 0x0000009802147220 */ /* 0x040fe20000410000 */
[----:B------:R-:W-:Y:S04]  /*c790*/  FMUL.FTZ R21, R2, R153 ;  /* 0x0000009902157220 */ /* 0x000fe80000410000 */
[C---:B------:R-:W-:Y:S03]  /*c7a0*/  HMMA.16816.F32 R16, R44.reuse, R22, R16 ;  /* 0x000000162c10723c */ /* 0x040fe60000001810 */
[C---:B------:R-:W-:Y:S01]  /*c7b0*/  FMUL.FTZ R22, R0.reuse, R154 ;  /* 0x0000009a00167220 */ /* 0x040fe20000410000 */
[----:B------:R-:W-:Y:S01]  /*c7c0*/  FMUL.FTZ R23, R0, R155 ;  /* 0x0000009b00177220 */ /* 0x000fe20000410000 */
[----:B-1----:R-:W-:Y:S06]  /*c7d0*/  LDSM.16.MT88.4 R64, [R41+0x1800] ;  /* 0x001800002940783b */ /* 0x002fec0000004200 */
        /* <DEDUP_REMOVED lines=10> */
[----:B------:R1:W4:Y:S01]  /*c880*/  MUFU.EX2 R113, R28 ;  /* 0x0000001c00717308 */ /* 0x0003220000000800 */
[----:B--2---:R-:W-:Y:S01]  /*c890*/  FMUL.FTZ R29, R2, R161 ;  /* 0x000000a1021d7220 */ /* 0x004fe20000410000 */
[----:B---3--:R-:W-:Y:S01]  /*c8a0*/  FMUL.FTZ R30, R0, R162 ;  /* 0x000000a2001e7220 */ /* 0x008fe20000410000 */
[----:B-1----:R-:W-:Y:S01]  /*c8b0*/  FMUL.FTZ R28, R2, R160 ;  /* 0x000000a0021c7220 */ /* 0x002fe20000410000 */
[----:B----4-:R-:W-:Y:S06]  /*c8c0*/  MOV R193, R113 ;  /* 0x0000007100c17202 */ /* 0x010fec0000000f00 */
        /* <DEDUP_REMOVED lines=27> */
[----:B------:R-:W-:Y:S07]  /*ca80*/  ISETP.GT.AND P2, PT, R191, R187, PT ;  /* 0x000000bbbf00720c */ /* 0x000fee0003f44270 */
        /* <DEDUP_REMOVED lines=30> */
[----:B------:R-:W-:Y:S02]  /*cc70*/  MOV R203, R108 ;  /* 0x0000006c00cb7202 */ /* 0x000fe40000000f00 */
[----:B------:R-:W-:Y:S01]  /*cc80*/  MOV R195, R110 ;  /* 0x0000006e00c37202 */ /* 0x000fe20000000f00 */
[C---:B------:R-:W-:Y:S05]  /*cc90*/  HMMA.16816.F32 R28, R44.reuse, R48, R28 ;  /* 0x000000302c1c723c */ /* 0x040fea000000181c */
        /* <DEDUP_REMOVED lines=11> */
[----:B------:R-:W5:Y:S01]  /*cd50*/  LDL.LU R200, [R1+0x14] ;  /* 0x0000140001c87983 */ /* 0x000f620000300800 */
[----:B--2---:R-:W-:Y:S01]  /*cd60*/  F2FP.F16.F32.PACK_AB R47, R179, R172 ;  /* 0x000000acb32f723e */ /* 0x004fe200000000ff */
[--C-:B------:R-:W-:Y:S02]  /*cd70*/  FFMA.FTZ R61, R206, UR4, -R68.reuse ;  /* 0x00000004ce3d7c23 */ /* 0x100fe40008010844 */
[----:B------:R-:W2:Y:S05]  /*cd80*/  LDL.LU R206, [R1+0x18] ;  /* 0x0000180001ce7983 */ /* 0x000eaa0000300800 */
        /* <DEDUP_REMOVED lines=8> */
[----:B------:R-:W-:Y:S01]  /*ce10*/  MOV R202, R114 ;  /* 0x0000007200ca7202 */ /* 0x000fe20000000f00 */
[C---:B---3--:R-:W-:Y:S03]  /*ce20*/  HMMA.16816.F32 R12, R44.reuse, R56, R12 ;  /* 0x000000382c0c723c */ /* 0x048fe6000000180c */
[--C-:B------:R-:W-:Y:S01]  /*ce30*/  FFMA.FTZ R56, R201, UR4, -R43.reuse ;  /* 0x00000004c9387c23 */ /* 0x100fe2000801082b */
[--C-:B------:R-:W-:Y:S01]  /*ce40*/  FFMA.FTZ R57, R204, UR4, -R68.reuse ;  /* 0x00000004cc397c23 */ /* 0x100fe20008010844 */
[----:B-1----:R-:W1:Y:S01]  /*ce50*/  LDSM.16.MT88.4 R52, [R134+0xc000] ;  /* 0x00c000008634783b */ /* 0x002e620000004200 */
[----:B------:R-:W-:Y:S02]  /*ce60*/  MOV R201, R112 ;  /* 0x0000007000c97202 */ /* 0x000fe40000000f00 */
[----:B------:R3:W1:Y:S01]  /*ce70*/  MUFU.EX2 R169, R56 ;  /* 0x0000003800a97308 */ /* 0x0006620000000800 */
        /* <DEDUP_REMOVED lines=30> */
[----:B---3--:R-:W3:Y:S01]  /*d060*/  LDSM.16.MT88.4 R52, [R134+0xc800] ;  /* 0x00c800008634783b */ /* 0x008ee20000004200 */
[C---:B------:R-:W-:Y:S08]  /*d070*/  HMMA.16816.F32 R12, R44.reuse, R56, R12 ;  /* 0x000000382c0c723c */ /* 0x040ff0000000180c */
[C---:B------:R-:W-:Y:S01]  /*d080*/  HMMA.16816.F32 R16, R44.reuse, R58, R16 ;  /* 0x0000003a2c10723c */ /* 0x040fe20000001810 */
[----:B------:R-:W4:Y:S07]  /*d090*/  LDSM.16.MT88.4 R56, [R135+0xc800] ;  /* 0x00c800008738783b */ /* 0x000f2e0000004200 */
        /* <DEDUP_REMOVED lines=9> */
[--C-:B---3--:R-:W-:Y:S01]  /*d130*/  FFMA.FTZ R61, R212, UR4, -R68.reuse ;  /* 0x00000004d43d7c23 */ /* 0x108fe20008010844 */
[----:B------:R-:W-:Y:S08]  /*d140*/  HMMA.16816.F32 R32, R44, R50, R32 ;  /* 0x000000322c20723c */ /* 0x000ff00000001820 */
[----:B------:R-:W1:Y:S01]  /*d150*/  MUFU.EX2 R157, R61 ;  /* 0x0000003d009d7308 */ /* 0x000e620000000800 */
[----:B------:R-:W3:Y:S01]  /*d160*/  LDSM.16.MT88.4 R48, [R42+0x2800] ;  /* 0x002800002a30783b */ /* 0x000ee20000004200 */
        /* <DEDUP_REMOVED lines=14> */
[C---:B------:R-:W-:Y:S03]  /*d250*/  HMMA.16816.F32 R12, R44.reuse, R56, R12 ;  /* 0x000000382c0c723c */ /* 0x040fe6000000180c */
        /* <DEDUP_REMOVED lines=42> */
[----:B------:R-:W-:Y:S01]  /*d500*/  FFMA.FTZ R62, R73, UR4, -R43 ;  /* 0x00000004493e7c23 */ /* 0x000fe2000801082b */
[C---:B-1----:R-:W-:Y:S08]  /*d510*/  HMMA.16816.F32 R28, R44.reuse, R48, R28 ;  /* 0x000000302c1c723c */ /* 0x042ff0000000181c */
[----:B------:R-:W-:Y:S01]  /*d520*/  MUFU.EX2 R133, R62 ;  /* 0x0000003e00857308 */ /* 0x000fe20000000800 */
[----:B------:R-:W-:Y:S01]  /*d530*/  FFMA.FTZ R0, R0, R200, R203 ;  /* 0x000000c800007223 */ /* 0x000fe200000100cb */
[----:B-----5:R-:W-:Y:S03]  /*d540*/  FFMA.FTZ R61, R237, UR4, -R68 ;  /* 0x00000004ed3d7c23 */ /* 0x020fe60008010844 */
[----:B------:R-:W-:Y:S01]  /*d550*/  FADD.FTZ R0, R204, R0 ;  /* 0x00000000cc007221 */ /* 0x000fe20000010000 */
[----:B------:R-:W-:Y:S04]  /*d560*/  HMMA.16816.F32 R32, R44, R50, R32 ;  /* 0x000000322c20723c */ /* 0x000fe80000001820 */
[----:B------:R-:W1:Y:S01]  /*d570*/  MUFU.EX2 R145, R61 ;  /* 0x0000003d00917308 */ /* 0x000e620000000800 */
[----:B------:R-:W5:Y:S01]  /*d580*/  LDSM.16.MT88.4 R48, [R42+0x3800] ;  /* 0x003800002a30783b */ /* 0x000f620000004200 */
[----:B--2---:R-:W-:Y:S01]  /*d590*/  F2FP.F16.F32.PACK_AB R44, R144, R142 ;  /* 0x0000008e902c723e */ /* 0x004fe200000000ff */
[----:B----4-:R-:W-:Y:S01]  /*d5a0*/  FFMA.FTZ R60, R72, UR4, -R43 ;  /* 0x00000004483c7c23 */ /* 0x010fe2000801082b */
[----:B------:R-:W-:Y:S01]  /*d5b0*/  F2FP.F16.F32.PACK_AB R45, R143, R140 ;  /* 0x0000008c8f2d723e */ /* 0x000fe200000000ff */
[----:B------:R-:W-:Y:S01]  /*d5c0*/  FFMA.FTZ R2, R2, R206, R205 ;  /* 0x000000ce02027223 */ /* 0x000fe200000100cd */
[----:B------:R-:W-:Y:S04]  /*d5d0*/  F2FP.F16.F32.PACK_AB R46, R147, R141 ;  /* 0x0000008d932e723e */ /* 0x000fe800000000ff */
        /* <DEDUP_REMOVED lines=388> */
.L_x_1968:
[----:B------:R-:W1:Y:S01]  /*ee20*/  LDL.LU R5, [R1+0x18] ;  /* 0x0000180001057983 */ /* 0x000e620000300800 */
[C---:B------:R-:W-:Y:S02]  /*ee30*/  SHF.L.U32 R44, R235.reuse, 0x2, RZ ;  /* 0x00000002eb2c7819 */ /* 0x040fe400000006ff */
[----:B------:R-:W-:Y:S01]  /*ee40*/  R2P PR, R235, 0x18 ;  /* 0x00000018eb007804 */ /* 0x000fe20000000000 */
[----:B------:R-:W3:Y:S01]  /*ee50*/  LDL.LU R4, [R1+0x14] ;  /* 0x0000140001047983 */ /* 0x000ee20000300800 */
[----:B------:R-:W-:Y:S01]  /*ee60*/  MOV R7, 0x20 ;  /* 0x0000002000077802 */ /* 0x000fe20000000f00 */
[----:B------:R-:W-:Y:S01]  /*ee70*/  S2UR UR8, SR_CTAID.Y ;  /* 0x00000000000879c3 */ /* 0x000fe20000002600 */
[----:B------:R-:W4:Y:S01]  /*ee80*/  LDCU UR4, c[0x0][0x44c] ;  /* 0x00008980ff0477ac */ /* 0x000f220008000800 */
[----:B------:R-:W5:Y:S01]  /*ee90*/  LDL.LU R16, [R1+0x24] ;  /* 0x0000240001107983 */ /* 0x000f620000300800 */
[----:B------:R-:W-:-:S04]  /*eea0*/  LOP3.LUT R14, R44, 0x1f8, RZ, 0xc0, !PT ;  /* 0x000001f82c0e7812 */ /* 0x000fc800078ec0ff */
[----:B------:R-:W-:Y:S01]  /*eeb0*/  LOP3.LUT R14, R14, 0x38, R233, 0x78, !PT ;  /* 0x000000380e0e7812 */ /* 0x000fe200078e78e9 */
[----:B------:R-:W-:Y:S01]  /*eec0*/  S2UR UR7, SR_CTAID.Z ;  /* 0x00000000000779c3 */ /* 0x000fe20000002700 */
[----:B------:R-:W-:-:S07]  /*eed0*/  SEL R7, R7, 0xffffffe0, !P0 ;  /* 0xffffffe007077807 */ /* 0x000fce0004000000 */
[----:B------:R-:W4:Y:S08]  /*eee0*/  LDC.64 R8, c[0x0][0x430] ;  /* 0x00010c00ff087b82 */ /* 0x000f300000000a00 */
[----:B------:R-:W4:Y:S08]  /*eef0*/  LDC R15, c[0x0][0x3e0] ;  /* 0x0000f800ff0f7b82 */ /* 0x000f300000000800 */
[----:B------:R-:W2:Y:S08]  /*ef00*/  S2UR UR6, SR_CTAID.X ;  /* 0x00000000000679c3 */ /* 0x000eb00000002500 */
[----:B------:R-:W-:Y:S01]  /*ef10*/  BAR.SYNC.DEFER_BLOCKING 0x0 ;  /* 0x0000000000007b1d */ /* 0x000fe20000010000 */
[----:B------:R-:W-:-:S02]  /*ef20*/  LOP3.LUT P5, RZ, R235, 0x3, RZ, 0xc0, !PT ;  /* 0x00000003ebff7812 */ /* 0x000fc400078ac0ff */
[----:B------:R-:W-:-:S03]  /*ef30*/  LOP3.LUT R233, R233, 0x30, RZ, 0xc0, !PT ;  /* 0x00000030e9e97812 */ /* 0x000fc600078ec0ff */
[----:B------:R-:W-:Y:S01]  /*ef40*/  BSSY.RECONVERGENT B0, `(.L_x_1973) ;  /* 0x000007a000007945 */ /* 0x000fe20003800200 */
[----:B--2---:R-:W-:Y:S01]  /*ef50*/  USHF.L.U32 UR6, UR6, 0x6, URZ ;  /* 0x0000000606067899 */ /* 0x004fe200080006ff */
[----:B-1----:R-:W1:Y:S04]  /*ef60*/  SHFL.BFLY PT, R2, R5, 0x2, 0x1f ;  /* 0x0c401f0005027f89 */ /* 0x002e6800000e0000 */
[----:B---3--:R-:W2:Y:S01]  /*ef70*/  SHFL.BFLY PT, R0, R4, 0x2, 0x1f ;  /* 0x0c401f0004007f89 */ /* 0x008ea200000e0000 */
[----:B-1----:R-:W-:Y:S01]  /*ef80*/  FADD.FTZ R2, R2, R5 ;  /* 0x0000000502027221 */ /* 0x002fe20000010000 */
[----:B--2---:R-:W-:-:S04]  /*ef90*/  FADD.FTZ R0, R0, R4 ;  /* 0x0000000400007221 */ /* 0x004fc80000010000 */
[----:B------:R-:W1:Y:S04]  /*efa0*/  SHFL.BFLY PT, R11, R2, 0x1, 0x1f ;  /* 0x0c201f00020b7f89 */ /* 0x000e6800000e0000 */
[----:B------:R-:W2:Y:S01]  /*efb0*/  SHFL.BFLY PT, R10, R0, 0x1, 0x1f ;  /* 0x0c201f00000a7f89 */ /* 0x000ea200000e0000 */
[----:B-1----:R-:W-:Y:S01]  /*efc0*/  FADD.FTZ R11, R2, R11 ;  /* 0x0000000b020b7221 */ /* 0x002fe20000010000 */
[----:B--2---:R-:W-:-:S03]  /*efd0*/  FADD.FTZ R10, R0, R10 ;  /* 0x0000000a000a7221 */ /* 0x004fc60000010000 */
[----:B------:R-:W1:Y:S01]  /*efe0*/  MUFU.RCP R5, R11 ;  /* 0x0000000b00057308 */ /* 0x000e620000001000 */
[----:B------:R-:W-:-:S07]  /*eff0*/  SHF.L.U32 R0, R235, 0x4, RZ ;  /* 0x00000004eb007819 */ /* 0x000fce00000006ff */
[----:B------:R-:W2:Y:S01]  /*f000*/  MUFU.RCP R4, R10 ;  /* 0x0000000a00047308 */ /* 0x000ea20000001000 */
[----:B------:R-:W-:Y:S02]  /*f010*/  SHF.L.U32 R2, R235, 0x1, RZ ;  /* 0x00000001eb027819 */ /* 0x000fe400000006ff */
[----:B------:R-:W-:Y:S02]  /*f020*/  LOP3.LUT R6, R0, 0x1c0, RZ, 0xc0, !PT ;  /* 0x000001c000067812 */ /* 0x000fe400078ec0ff */
[--C-:B------:R-:W-:Y:S02]  /*f030*/  LOP3.LUT R234, R234, 0x6, R2.reuse, 0xf8, !PT ;  /* 0x00000006eaea7812 */ /* 0x100fe400078ef802 */
[----:B------:R-:W-:Y:S02]  /*f040*/  FSETP.NE.FTZ.AND P2, PT, R11, RZ, PT ;  /* 0x000000ff0b00720b */ /* 0x000fe40003f55000 */
[----:B------:R-:W-:Y:S02]  /*f050*/  FSETP.NE.FTZ.AND P1, PT, R10, RZ, PT ;  /* 0x000000ff0a00720b */ /* 0x000fe40003f35000 */
[----:B------:R-:W-:-:S02]  /*f060*/  LOP3.LUT R2, R6, 0x38, R2, 0xf8, !PT ;  /* 0x0000003806027812 */ /* 0x000fc400078ef802 */
[----:B------:R-:W-:Y:S02]  /*f070*/  LOP3.LUT R6, R0, 0x10, RZ, 0xc0, !PT ;  /* 0x0000001000067812 */ /* 0x000fe400078ec0ff */
[----:B-1----:R-:W-:Y:S02]  /*f080*/  FSEL R0, R5, 1, P2 ;  /* 0x3f80000005007808 */ /* 0x002fe40001000000 */
[----:B------:R-:W-:Y:S02]  /*f090*/  LOP3.LUT R2, R234, R2, RZ, 0xfc, !PT ;  /* 0x00000002ea027212 */ /* 0x000fe400078efcff */
[----:B--2---:R-:W-:Y:S01]  /*f0a0*/  FSEL R4, R4, 1, P1 ;  /* 0x3f80000004047808 */ /* 0x004fe20000800000 */
[----:B------:R-:W1:Y:S01]  /*f0b0*/  @P2 LDC R13, c[0x0][0x458] ;  /* 0x00011600ff0d2b82 */ /* 0x000e620000000800 */
[----:B------:R-:W-:Y:S02]  /*f0c0*/  LEA R14, R14, R6, 0x2 ;  /* 0x000000060e0e7211 */ /* 0x000fe400078e10ff */
[----:B------:R-:W-:Y:S01]  /*f0d0*/  MOV R6, 0x40 ;  /* 0x0000004000067802 */ /* 0x000fe20000000f00 */
[C---:B------:R-:W-:Y:S01]  /*f0e0*/  FMUL.FTZ R136, R0.reuse, R136 ;  /* 0x0000008800887220 */ /* 0x040fe20000410000 */
[----:B------:R-:W-:Y:S01]  /*f0f0*/  FMUL.FTZ R137, R0, R137 ;  /* 0x0000008900897220 */ /* 0x000fe20000410000 */
[C---:B------:R-:W-:Y:S01]  /*f100*/  FMUL.FTZ R138, R4.reuse, R138 ;  /* 0x0000008a048a7220 */ /* 0x040fe20000410000 */
[----:B------:R-:W-:Y:S01]  /*f110*/  FMUL.FTZ R139, R4, R139 ;  /* 0x0000008b048b7220 */ /* 0x000fe20000410000 */
[----:B------:R-:W-:Y:S01]  /*f120*/  LEA R2, R2, UR5, 0x2 ;  /* 0x0000000502027c11 */ /* 0x000fe2000f8e10ff */
        /* <DEDUP_REMOVED lines=16> */
[----:B------:R-:W-:Y:S01]  /*f230*/  STS.64 [R2], R136 ;  /* 0x0000008802007388 */ /* 0x000fe20000000a00 */
[----:B------:R-:W-:Y:S01]  /*f240*/  IADD3 R5, PT, PT, R7, R2, RZ ;  /* 0x0000000207057210 */ /* 0x000fe20007ffe0ff */
[----:B------:R-:W2:Y:S01]  /*f250*/  @P1 LDC R12, c[0x0][0x458] ;  /* 0x00011600ff0c1b82 */ /* 0x000ea20000000800 */
[----:B------:R-:W-:Y:S01]  /*f260*/  @P4 IADD3 R0, PT, PT, R2, -0x80, RZ ;  /* 0xffffff8002004810 */ /* 0x000fe20007ffe0ff */
[----:B------:R3:W-:Y:S01]  /*f270*/  STS.64 [R2+0x800], R138 ;  /* 0x0008008a02007388 */ /* 0x0007e20000000a00 */
        /* <DEDUP_REMOVED lines=14> */
[----:B------:R-:W-:Y:S04]  /*f360*/  STS.64 [R5], R140 ;  /* 0x0000008c05007388 */ /* 0x000fe80000000a00 */
[----:B------:R-:W-:Y:S01]  /*f370*/  STS.64 [R5+0x800], R142 ;  /* 0x0008008e05007388 */ /* 0x000fe20000000a00 */
[----:B---3--:R-:W-:-:S04]  /*f380*/  IADD3 R2, PT, PT, R6, R2, RZ ;  /* 0x0000000206027210 */ /* 0x008fc80007ffe0ff */
[C---:B------:R-:W-:Y:S01]  /*f390*/  IADD3 R4, PT, PT, R7.reuse, R2, RZ ;  /* 0x0000000207047210 */ /* 0x040fe20007ffe0ff */
[----:B------:R-:W-:Y:S04]  /*f3a0*/  STS.64 [R2], R144 ;  /* 0x0000009002007388 */ /* 0x000fe80000000a00 */
[----:B------:R3:W-:Y:S04]  /*f3b0*/  STS.64 [R2+0x800], R146 ;  /* 0x0008009202007388 */ /* 0x0007e80000000a00 */
[----:B------:R-:W-:Y:S04]  /*f3c0*/  STS.64 [R4], R148 ;  /* 0x0000009404007388 */ /* 0x000fe80000000a00 */
[----:B------:R4:W-:Y:S04]  /*f3d0*/  STS.64 [R4+0x800], R150 ;  /* 0x0008009604007388 */ /* 0x0009e80000000a00 */
[----:B------:R-:W-:Y:S04]  /*f3e0*/  STS.64 [R0], R152 ;  /* 0x0000009800007388 */ /* 0x000fe80000000a00 */
[----:B------:R-:W-:Y:S01]  /*f3f0*/  STS.64 [R0+0x800], R154 ;  /* 0x0008009a00007388 */ /* 0x000fe20000000a00 */
[----:B---3--:R-:W-:-:S05]  /*f400*/  IADD3 R2, PT, PT, R7, R0, RZ ;  /* 0x0000000007027210 */ /* 0x008fca0007ffe0ff */
[----:B------:R-:W-:Y:S01]  /*f410*/  STS.64 [R2], R156 ;  /* 0x0000009c02007388 */ /* 0x000fe20000000a00 */
[----:B----4-:R-:W-:-:S03]  /*f420*/  IADD3 R4, PT, PT, R6, R0, RZ ;  /* 0x0000000006047210 */ /* 0x010fc60007ffe0ff */
[----:B------:R3:W-:Y:S01]  /*f430*/  STS.64 [R2+0x800], R158 ;  /* 0x0008009e02007388 */ /* 0x0007e20000000a00 */
[----:B------:R-:W-:Y:S03]  /*f440*/  @P2 MUFU.LG2 R11, R11 ;  /* 0x0000000b000b2308 */ /* 0x000fe60000000c00 */
[----:B------:R-:W-:Y:S04]  /*f450*/  STS.64 [R4], R160 ;  /* 0x000000a004007388 */ /* 0x000fe80000000a00 */
[----:B------:R4:W-:Y:S01]  /*f460*/  STS.64 [R4+0x800], R162 ;  /* 0x000800a204007388 */ /* 0x0009e20000000a00 */
[----:B------:R-:W4:Y:S01]  /*f470*/  @P1 MUFU.LG2 R10, R10 ;  /* 0x0000000a000a1308 */ /* 0x000f220000000c00 */
[----:B-----5:R-:W-:-:S02]  /*f480*/  IADD3 R5, PT, PT, -R16, RZ, RZ ;  /* 0x000000ff10057210 */ /* 0x020fc40007ffe1ff */
[----:B---3--:R-:W-:-:S05]  /*f490*/  IADD3 R2, PT, PT, R7, R4, RZ ;  /* 0x0000000407027210 */ /* 0x008fca0007ffe0ff */
[----:B------:R3:W-:Y:S04]  /*f4a0*/  STS.64 [R2], R164 ;  /* 0x000000a402007388 */ /* 0x0007e80000000a00 */
[----:B------:R3:W-:Y:S01]  /*f4b0*/  STS.64 [R2+0x800], R166 ;  /* 0x000800a602007388 */ /* 0x0007e20000000a00 */
[----:B------:R-:W-:Y:S01]  /*f4c0*/  BAR.SYNC.DEFER_BLOCKING 0x0 ;  /* 0x0000000000007b1d */ /* 0x000fe20000010000 */
[----:B------:R-:W-:Y:S02]  /*f4d0*/  IMAD R0, R8, UR8, R16 ;  /* 0x0000000808007c24 */ /* 0x000fe4000f8e0210 */
[----:B------:R-:W-:Y:S02]  /*f4e0*/  IMAD R5, R15, R5, UR7 ;  /* 0x000000070f057e24 */ /* 0x000fe4000f8e0205 */
[----:B----4-:R-:W-:-:S02]  /*f4f0*/  @P1 FMUL.FTZ R4, R10, 0.69314718246459960938 ;  /* 0x3f3172180a041820 */ /* 0x010fc40000410000 */
[----:B------:R-:W-:Y:S02]  /*f500*/  IMAD R0, R0, R15, R5 ;  /* 0x0000000f00007224 */ /* 0x000fe400078e0205 */
[----:B------:R-:W-:Y:S01]  /*f510*/  @P2 FMUL.FTZ R5, R11, 0.69314718246459960938 ;  /* 0x3f3172180b052820 */ /* 0x000fe20000410000 */
[----:B------:R-:W-:Y:S01]  /*f520*/  MOV R7, 0xff800000 ;  /* 0xff80000000077802 */ /* 0x000fe20000000f00 */
[----:B------:R-:W-:Y:S01]  /*f530*/  IMAD R0, R0, R9, UR6 ;  /* 0x0000000600007e24 */ /* 0x000fe2000f8e0209 */
[----:B------:R-:W-:Y:S01]  /*f540*/  MOV R6, 0xff800000 ;  /* 0xff80000000067802 */ /* 0x000fe20000000f00 */
[----:B-1----:R-:W-:Y:S01]  /*f550*/  @P2 FFMA.FTZ R7, R36, R13, R5 ;  /* 0x0000000d24072223 */ /* 0x002fe20000010005 */
[----:B------:R-:W-:Y:S01]  /*f560*/  SHF.R.U32.HI R235, RZ, 0x2, R235 ;  /* 0x00000002ffeb7819 */ /* 0x000fe200000116eb */
[----:B--2---:R-:W-:Y:S01]  /*f570*/  @P1 FFMA.FTZ R6, R3, R12, R4 ;  /* 0x0000000c03061223 */ /* 0x004fe20000010004 */
[----:B------:R-:W-:Y:S02]  /*f580*/  IMAD R4, R0, UR4, RZ ;  /* 0x0000000400047c24 */ /* 0x000fe4000f8e02ff */
[----:B------:R-:W-:Y:S01]  /*f590*/  LOP3.LUT R233, R233, 0x7, R235, 0xf8, !PT ;  /* 0x00000007e9e97812 */ /* 0x000fe200078ef8eb */
        /* <DEDUP_REMOVED lines=10> */
[----:B------:R-:W-:Y:S01]  /*f640*/  VIADD R9, R9, -UR6 ;  /* 0x8000000609097c36 */ /* 0x000fe20008000000 */
[----:B------:R-:W-:Y:S01]  /*f650*/  IADD3 R3, P0, PT, R0, R233, RZ ;  /* 0x000000e900037210 */ /* 0x000fe20007f1e0ff */
[----:B---3--:R-:W-:-:S03]  /*f660*/  VIADD R2, R233, 0x8 ;  /* 0x00000008e9027836 */ /* 0x008fc60000000000 */
[-C--:B------:R-:W-:Y:S02]  /*f670*/  ISETP.GE.AND P2, PT, R233, R9.reuse, PT ;  /* 0x00000009e900720c */ /* 0x080fe40003f46270 */
[----:B------:R-:W-:Y:S02]  /*f680*/  ISETP.GE.AND P1, PT, R2, R9, PT ;  /* 0x000000090200720c */ /* 0x000fe40003f26270 */
[----:B------:R-:W-:Y:S02]  /*f690*/  LEA.HI.X.SX32 R0, R0, RZ, 0x1, P0 ;  /* 0x000000ff00007211 */ /* 0x000fe400000f0eff */
[----:B-----5:R-:W-:-:S04]  /*f6a0*/  LEA R2, P0, R3, UR4, 0x2 ;  /* 0x0000000403027c11 */ /* 0x020fc8000f8010ff */
[----:B------:R-:W-:-:S05]  /*f6b0*/  LEA.HI.X R3, R3, UR5, R0, 0x2, P0 ;  /* 0x0000000503037c11 */ /* 0x000fca00080f1400 */
[----:B------:R3:W-:Y:S04]  /*f6c0*/  @!P2 STG.E desc[UR26][R2.64], R7 ;  /* 0x000000070200a986 */ /* 0x0007e8000c10191a */
[----:B------:R3:W-:Y:S02]  /*f6d0*/  @!P1 STG.E desc[UR26][R2.64+0x20], R6 ;  /* 0x0000200602009986 */ /* 0x0007e4000c10191a */
.L_x_1974:
[----:B------:R-:W-:Y:S05]  /*f6e0*/  BSYNC.RECONVERGENT B0 ;  /* 0x0000000000007941 */ /* 0x000fea0003800200 */
.L_x_1973:
[----:B------:R-:W5:Y:S01]  /*f6f0*/  LDCU.64 UR4, c[0x0][0x3f8] ;  /* 0x00007f00ff0477ac */ /* 0x000f620008000a00 */
[----:B------:R-:W-:-:S04]  /*f700*/  LOP3.LUT R0, R44, 0xffc, RZ, 0xc0, !PT ;  /* 0x00000ffc2c007812 */ /* 0x000fc800078ec0ff */
[----:B------:R-:W-:-:S04]  /*f710*/  IADD3 R0, P0, PT, R4, R0, RZ ;  /* 0x0000000004007210 */ /* 0x000fc80007f1e0ff */
[----:B---3--:R-:W-:Y:S02]  /*f720*/  LEA.HI.X.SX32 R3, R4, RZ, 0x1, P0 ;  /* 0x000000ff04037211 */ /* 0x008fe400000f0eff */
[----:B-----5:R-:W-:-:S04]  /*f730*/  LEA R2, P0, R0, UR4, 0x2 ;  /* 0x0000000400027c11 */ /* 0x020fc8000f8010ff */
        /* <DEDUP_REMOVED lines=10> */
.L_x_1975:
        /* <DEDUP_REMOVED lines=10> */
.L_x_7141:


//--------------------- .text._ZN5flash24flash_fwd_splitkv_kernelI23Flash_fwd_kernel_traitsILi64ELi64ELi256ELi4ELb0ELb0EN7cutlass6half_tE19Flash_kernel_traitsILi64ELi64ELi256ELi4ES3_EELb1ELb0ELb0ELb0ELb1ELb0ELb0ELb0EEEvNS_16Flash_fwd_paramsE --------------------------
	.section	.text._ZN5flash24flash_fwd_splitkv_kernelI23Flash_fwd_kernel_traitsILi64ELi64ELi256ELi4ELb0ELb0EN7cutlass6half_tE19Flash_kernel_traitsILi64ELi64ELi256ELi4ES3_EELb1ELb0ELb0ELb0ELb1ELb0ELb0ELb0EEEvNS_16Flash_fwd_paramsE,"ax",@progbits
	.align	128
        .global         _ZN5flash24flash_fwd_splitkv_kernelI23Flash_fwd_kernel_traitsILi64ELi64ELi256ELi4ELb0ELb0EN7cutlass6half_tE19Flash_kernel_traitsILi64ELi64ELi256ELi4ES3_EELb1ELb0ELb0ELb0ELb1ELb0ELb0ELb0EEEvNS_16Flash_fwd_paramsE
        .type           _ZN5flash24flash_fwd_splitkv_kernelI23Flash_fwd_kernel_traitsILi64ELi64ELi256ELi4ELb0ELb0EN7cutlass6half_tE19Flash_kernel_traitsILi64ELi64ELi256ELi4ES3_EELb1ELb0ELb0ELb0ELb1ELb0ELb0ELb0EEEvNS_16Flash_fwd_paramsE,@function
        .size           _ZN5flash24flash_fwd_splitkv_kernelI23Flash_fwd_kernel_traitsILi64ELi64ELi256ELi4ELb0ELb0EN7cutlass6half_tE19Flash_kernel_traitsILi64ELi64ELi256ELi4ES3_EELb1ELb0ELb0ELb0ELb1ELb0ELb0ELb0EEEvNS_16Flash_fwd_paramsE,(.L_x_7142 - _ZN5flash24flash_fwd_splitkv_kernelI23Flash_fwd_kernel_traitsILi64ELi64ELi256ELi4ELb0ELb0EN7cutlass6half_tE19Flash_kernel_traitsILi64ELi64ELi256ELi4ES3_EELb1ELb0ELb0ELb0ELb1ELb0ELb0ELb0EEEvNS_16Flash_fwd_paramsE)
        .other          _ZN5flash24flash_fwd_splitkv_kernelI23Flash_fwd_kernel_traitsILi64ELi64ELi256ELi4ELb0ELb0EN7cutlass6half_tE19Flash_kernel_traitsILi64ELi64ELi256ELi4ES3_EELb1ELb0ELb0ELb0ELb1ELb0ELb0ELb0EEEvNS_16Flash_fwd_paramsE,@"STO_CUDA_ENTRY STV_DEFAULT"
_ZN5flash24flash_fwd_splitkv_kernelI23Flash_fwd_kernel_traitsILi64ELi64ELi256ELi4ELb0ELb0EN7cutlass6half_tE19Flash_kernel_traitsILi64ELi64ELi256ELi4ES3_EELb1ELb0ELb0ELb0ELb1ELb0ELb0ELb0EEEvNS_16Flash_fwd_paramsE:
.text._ZN5flash24flash_fwd_splitkv_kernelI23Flash_fwd_kernel_traitsILi64ELi64ELi256ELi4ELb0ELb0EN7cutlass6half_tE19Flash_kernel_traitsILi64ELi64ELi256ELi4ES3_EELb1ELb0ELb0ELb0ELb1ELb0ELb0ELb0EEEvNS_16Flash_fwd_paramsE:
[----:B------:R-:W-:Y:S08]  /*0000*/  LDC R1, c[0x0][0x37c] ;  /* 0x0000df00ff017b82 */ /* 0x000ff00000000800 */
[----:B------:R-:W1:Y:S01]  /*0010*/  LDC.64 R2, c[0x0][0x460] ;  /* 0x00011800ff027b82 */ /* 0x000e620000000a00 */
[----:B------:R-:W2:Y:S01]  /*0020*/  S2R R8, SR_CTAID.Y ;  /* 0x0000000000087919 */ /* 0x000ea20000002600 */
[----:B------:R-:W3:Y:S01]  /*0030*/  LDCU.64 UR16, c[0x0][0x358] ;  /* 0x00006b00ff1077ac */ /* 0x000ee20008000a00 */
[----:B------:R-:W-:Y:S01]  /*0040*/  IMAD.MOV.U32 R236, RZ, RZ, -0x1 ;  /* 0xffffffffffec7424 */ /* 0x000fe200078e00ff */
[----:B------:R-:W4:Y:S04]  /*0050*/  LDCU.64 UR4, c[0x0][0x478] ;  /* 0x00008f00ff0477ac */ /* 0x000f280008000a00 */
[----:B------:R-:W2:Y:S01]  /*0060*/  LDC.64 R4, c[0x0][0x460] ;  /* 0x00011800ff047b82 */ /* 0x000ea20000000a00 */
[----:B------:R-:W3:Y:S07]  /*0070*/  LDCU.64 UR6, c[0x0][0x470] ;  /* 0x00008e00ff0677ac */ /* 0x000eee0008000a00 */
[----:B------:R-:W3:Y:S01]  /*0080*/  LDC.64 R10, c[0x0][0x468] ;  /* 0x00011a00ff0a7b82 */ /* 0x000ee20000000a00 */
[----:B-1----:R-:W-:-:S02]  /*0090*/  ISETP.NE.U32.AND P0, PT, R2, RZ, PT ;  /* 0x000000ff0200720c */ /* 0x002fc40003f05070 */
[----:B------:R-:W-:Y:S02]  /*00a0*/  ISETP.NE.U32.AND P4, PT, R2, RZ, PT ;  /* 0x000000ff0200720c */ /* 0x000fe40003f85070 */
[C---:B------:R-:W-:Y:S02]  /*00b0*/  ISETP.NE.AND.EX P0, PT, R3.reuse, RZ, PT, P0 ;  /* 0x000000ff0300720c */ /* 0x040fe40003f05300 */
[----:B------:R-:W-:Y:S02]  /*00c0*/  ISETP.NE.AND.EX P4, PT, R3, RZ, PT, P4 ;  /* 0x000000ff0300720c */ /* 0x000fe40003f85340 */
[----:B----4-:R-:W-:Y:S01]  /*00d0*/  ISETP.NE.U32.AND P2, PT, RZ, UR4, PT ;  /* 0x00000004ff007c0c */ /* 0x010fe2000bf45070 */
[C---:B--2---:R-:W-:Y:S01]  /*00e0*/  IMAD.WIDE.U32 R12, R8.reuse, 0x4, R4 ;  /* 0x00000004080c7825 */ /* 0x044fe200078e0004 */
[----:B---3--:R-:W-:Y:S02]  /*00f0*/  ISETP.NE.U32.AND P3, PT, RZ, UR6, PT ;  /* 0x00000006ff007c0c */ /* 0x008fe4000bf65070 */
[----:B------:R-:W-:Y:S01]  /*0100*/  ISETP.NE.AND.EX P2, PT, RZ, UR5, PT, P2 ;  /* 0x00000005ff007c0c */ /* 0x000fe2000bf45320 */
[----:B------:R-:W-:Y:S01]  /*0110*/  IMAD.SHL.U32 R9, R8, 0x4, RZ ;  /* 0x0000000408097824 */ /* 0x000fe200078e00ff */
[----:B------:R-:W-:-:S03]  /*0120*/  ISETP.NE.AND.EX P3, PT, RZ, UR7, PT, P3 ;  /* 0x00000007ff007c0c */ /* 0x000fc6000bf65330 */
[----:B------:R-:W2:Y:S04]  /*0130*/  @P0 LDG.E R236, desc[UR16][R12.64] ;  /* 0x000000100cec0981 */ /* 0x000ea8000c1e1900 */
[----:B------:R1:W2:Y:S01]  /*0140*/  @P4 LDG.E R15, desc[UR16][R12.64+0x4] ;  /* 0x000004100c0f4981 */ /* 0x0002a2000c1e1900 */
[----:B------:R-:W-:Y:S01]  /*0150*/  SHF.R.U32.HI R4, RZ, 0x1e, R8 ;  /* 0x0000001eff047819 */ /* 0x000fe20000011608 */
[----:B------:R-:W-:Y:S02]  /*0160*/  IMAD.MOV.U32 R2, RZ, RZ, RZ ;  /* 0x000000ffff027224 */ /* 0x000fe400078e00ff */
[C---:B------:R-:W-:Y:S01]  /*0170*/  @P2 IADD3 R6, P0, PT, R9.reuse, UR4, RZ ;  /* 0x0000000409062c10 */ /* 0x040fe2000ff1e0ff */
[----:B------:R-:W3:Y:S01]  /*0180*/  LDCU.U8 UR4, c[0x0][0x532] ;  /* 0x0000a640ff0477ac */ /* 0x000ee20008000000 */
[----:B------:R-:W4:Y:S01]  /*0190*/  S2R R31, SR_CTAID.X ;  /* 0x00000000001f7919 */ /* 0x000f220000002500 */
[----:B------:R-:W-:Y:S01]  /*01a0*/  @P3 IADD3 R16, P1, PT, R9, UR6, RZ ;  /* 0x0000000609103c10 */ /* 0x000fe2000ff3e0ff */
[----:B------:R-:W2:Y:S01]  /*01b0*/  @!P4 LDC R197, c[0x0][0x434] ;  /* 0x00010d00ffc5cb82 */ /* 0x000ea20000000800 */
[----:B------:R-:W-:-:S02]  /*01c0*/  @P2 IADD3.X R7, PT, PT, R4, UR5, RZ, P0, !PT ;  /* 0x0000000504072c10 */ /* 0x000fc400087fe4ff */
        /* <DEDUP_REMOVED lines=22> */
.L_x_1976:
[----:B------:R-:W-:Y:S01]  /*0330*/  @!P2 ISETP.NE.U32.AND P0, PT, R6, RZ, PT ;  /* 0x000000ff0600a20c */ /* 0x000fe20003f05070 */
[----:B------:R-:W-:-:S12]  /*0340*/  @!P3 EXIT ;  /* 0x000000000000b94d */ /* 0x000fd80003800000 */
[----:B------:R-:W2:Y:S01]  /*0350*/  LDCU UR5, c[0x0][0x438] ;  /* 0x00008700ff0577ac */ /* 0x000ea20008000800 */
[----:B------:R-:W-:Y:S01]  /*0360*/  @!P2 ISETP.NE.AND.EX P0, PT, R7, RZ, PT, P0 ;  /* 0x000000ff0700a20c */ /* 0x000fe20003f05300 */
[----:B------:R-:W3:Y:S01]  /*0370*/  S2R R27, SR_CTAID.Z ;  /* 0x00000000001b7919 */ /* 0x000ee20000002700 */
[----:B------:R-:W4:Y:S02]  /*0380*/  LDCU UR14, c[0x0][0x508] ;  /* 0x0000a100ff0e77ac */ /* 0x000f240008000800 */
[----:B------:R-:W-:Y:S01]  /*0390*/  @!P2 SEL R6, R0, RZ, P0 ;  /* 0x000000ff0006a207 */ /* 0x000fe20000000000 */
[--C-:B-----5:R-:W-:Y:S01]  /*03a0*/  @P2 IMAD.IADD R0, R3, 0x1, -R2.reuse ;  /* 0x0000000103002824 */ /* 0x120fe200078e0a02 */
[----:B------:R-:W1:Y:S02]  /*03b0*/  S2R R227, SR_TID.X ;  /* 0x0000000000e37919 */ /* 0x000e640000002100 */
[----:B------:R-:W-:Y:S01]  /*03c0*/  @!P2 IADD3 R0, PT, PT, R6, R11, -R2 ;  /* 0x0000000b0600a210 */ /* 0x000fe20007ffe802 */
[----:B------:R-:W-:-:S04]  /*03d0*/  VIADD R6, R31, 0x1 ;  /* 0x000000011f067836 */ /* 0x000fc80000000000 */
[----:B------:R-:W-:Y:S02]  /*03e0*/  VIADD R10, R0, 0xff ;  /* 0x000000ff000a7836 */ /* 0x000fe40000000000 */
[----:B------:R-:W-:Y:S01]  /*03f0*/  IMAD R3, R6, 0x40, -R197 ;  /* 0x0000004006037824 */ /* 0x000fe200078e0ac5 */
[----:B--2---:R-:W-:Y:S02]  /*0400*/  UIADD3 UR5, UPT, UPT, UR5, 0xff, URZ ;  /* 0x000000ff05057890 */ /* 0x004fe4000fffe0ff */
[----:B------:R-:W-:Y:S02]  /*0410*/  SHF.R.S32.HI R7, RZ, 0x1f, R10 ;  /* 0x0000001fff077819 */ /* 0x000fe4000001140a */
[----:B----4-:R-:W-:Y:S01]  /*0420*/  IADD3 R6, PT, PT, R10, UR14, R3 ;  /* 0x0000000e0a067c10 */ /* 0x010fe2000fffe003 */
        /* <DEDUP_REMOVED lines=8> */
[----:B------:R-:W-:Y:S01]  /*04b0*/  VIMNMX3 R3, R7, UR4, R6, PT ;  /* 0x0000000407037c0f */ /* 0x000fe2000b800106 */
[----:B------:R-:W-:-:S03]  /*04c0*/  IMAD.MOV.U32 R6, RZ, RZ, R8 ;  /* 0x000000ffff067224 */ /* 0x000fc600078e0008 */
[----:B------:R-:W-:-:S13]  /*04d0*/  ISETP.GT.AND P0, PT, R3, RZ, PT ;  /* 0x000000ff0300720c */ /* 0x000fda0003f04270 */
[----:B-1-3--:R-:W-:Y:S05]  /*04e0*/  @P0 BRA `(.L_x_1977) ;  /* 0x0000000400980947 */ /* 0x00afea0003800000 */
[----:B------:R-:W-:Y:S01]  /*04f0*/  ISETP.NE.AND P0, PT, R236, -0x1, PT ;  /* 0xffffffffec00780c */ /* 0x000fe20003f05270 */
[----:B------:R-:W1:Y:S01]  /*0500*/  LDC.64 R2, c[0x0][0x408] ;  /* 0x00010200ff027b82 */ /* 0x000e620000000a00 */
[----:B------:R-:W-:Y:S01]  /*0510*/  IADD3 R197, PT, PT, -R194, R197, RZ ;  /* 0x000000c5c2c57210 */ /* 0x000fe20007ffe1ff */
[----:B------:R-:W2:Y:S01]  /*0520*/  LDCU.64 UR4, c[0x0][0x410] ;  /* 0x00008200ff0477ac */ /* 0x000ea20008000a00 */
[----:B------:R-:W-:Y:S01]  /*0530*/  SHF.R.U32.HI R0, RZ, 0x3, R227 ;  /* 0x00000003ff007819 */ /* 0x000fe200000116e3 */
[----:B------:R-:W-:Y:S01]  /*0540*/  BSSY.RECONVERGENT B0, `(.L_x_1978) ;  /* 0x000002f000007945 */ /* 0x000fe20003800200 */
[----:B------:R-:W-:Y:S01]  /*0550*/  SHF.L.U32 R7, R227, 0x3, RZ ;  /* 0x00000003e3077819 */ /* 0x000fe200000006ff */
[----:B------:R-:W3:Y:S01]  /*0560*/  LDCU UR6, c[0x0][0x3e0] ;  /* 0x00007c00ff0677ac */ /* 0x000ee20008000800 */
[C---:B------:R-:W-:Y:S01]  /*0570*/  ISETP.GE.AND P4, PT, R0.reuse, R197, PT ;  /* 0x000000c50000720c */ /* 0x040fe20003f86270 */
[C---:B------:R-:W-:Y:S01]  /*0580*/  VIADD R16, R0.reuse, 0x10 ;  /* 0x0000001000107836 */ /* 0x040fe20000000000 */
[----:B------:R-:W-:-:S02]  /*0590*/  IADD3 R14, PT, PT, R0, 0x20, RZ ;  /* 0x00000020000e7810 */ /* 0x000fc40007ffe0ff */
[----:B------:R-:W-:Y:S01]  /*05a0*/  IADD3 R12, PT, PT, R0, 0x30, RZ ;  /* 0x00000030000c7810 */ /* 0x000fe20007ffe0ff */
[----:B------:R-:W4:Y:S01]  /*05b0*/  @!P0 LDC.64 R4, c[0x0][0x400] ;  /* 0x00010000ff048b82 */ /* 0x000f220000000a00 */
[-C--:B------:R-:W-:Y:S02]  /*05c0*/  ISETP.GE.AND P3, PT, R16, R197.reuse, PT ;  /* 0x000000c51000720c */ /* 0x080fe40003f66270 */
[-C--:B------:R-:W-:Y:S02]  /*05d0*/  ISETP.GE.AND P2, PT, R14, R197.reuse, PT ;  /* 0x000000c50e00720c */ /* 0x080fe40003f46270 */
[----:B------:R-:W-:Y:S01]  /*05e0*/  ISETP.GE.AND P1, PT, R12, R197, PT ;  /* 0x000000c50c00720c */ /* 0x000fe20003f26270 */
[----:B----4-:R-:W-:Y:S01]  /*05f0*/  @!P0 IMAD.WIDE.U32 R10, R8, R4, RZ ;  /* 0x00000004080a8225 */ /* 0x010fe200078e00ff */
[----:B------:R-:W-:-:S03]  /*0600*/  LOP3.LUT R4, R7, 0x38, RZ, 0xc0, !PT ;  /* 0x0000003807047812 */ /* 0x000fc600078ec0ff */
[----:B------:R-:W-:Y:S02]  /*0610*/  @!P0 IMAD R7, R8, R5, R11 ;  /* 0x0000000508078224 */ /* 0x000fe400078e020b */
[----:B-1----:R-:W-:-:S04]  /*0620*/  @P0 IMAD.WIDE.U32 R8, R236, R2, RZ ;  /* 0x00000002ec080225 */ /* 0x002fc800078e00ff */
[----:B------:R-:W-:Y:S01]  /*0630*/  IMAD.MOV.U32 R5, RZ, RZ, RZ ;  /* 0x000000ffff057224 */ /* 0x000fe200078e00ff */
[----:B------:R-:W-:Y:S01]  /*0640*/  @P0 MOV R10, R8 ;  /* 0x00000008000a0202 */ /* 0x000fe20000000f00 */
[----:B------:R-:W-:Y:S02]  /*0650*/  @P0 IMAD R7, R236, R3, R9 ;  /* 0x00000003ec070224 */ /* 0x000fe400078e0209 */
[----:B------:R-:W-:-:S04]  /*0660*/  IMAD.WIDE.U32 R4, R194, R2, R4 ;  /* 0x00000002c2047225 */ /* 0x000fc800078e0004 */
[----:B------:R-:W-:Y:S01]  /*0670*/  IMAD R8, R194, R3, R5 ;  /* 0x00000003c2087224 */ /* 0x000fe200078e0205 */
[----:B------:R-:W-:Y:S02]  /*0680*/  IADD3 R10, P0, PT, R10, R4, RZ ;  /* 0x000000040a0a7210 */ /* 0x000fe40007f1e0ff */
[----:B------:R-:W1:Y:S03]  /*0690*/  @!P4 LDC.64 R4, c[0x0][0x3f0] ;  /* 0x0000fc00ff04cb82 */ /* 0x000e660000000a00 */
[----:B------:R-:W-:Y:S02]  /*06a0*/  IMAD.X R11, R7, 0x1, R8, P0 ;  /* 0x00000001070b7824 */ /* 0x000fe400000e0608 */
[C---:B--2---:R-:W-:Y:S01]  /*06b0*/  IMAD.WIDE.U32 R8, R27.reuse, UR4, R10 ;  /* 0x000000041b087c25 */ /* 0x044fe2000f8e000a */
[----:B------:R-:W2:Y:S03]  /*06c0*/  LDCU UR4, c[0x0][0x434] ;  /* 0x00008680ff0477ac */ /* 0x000ea60008000800 */
[----:B------:R-:W-:-:S02]  /*06d0*/  IMAD R7, R27, UR5, R9 ;  /* 0x000000051b077c24 */ /* 0x000fc4000f8e0209 */
[----:B---3--:R-:W-:Y:S01]  /*06e0*/  IMAD R27, R6, UR6, R27 ;  /* 0x00000006061b7c24 */ /* 0x008fe2000f8e021b */
[----:B------:R-:W-:-:S05]  /*06f0*/  @!P4 MOV R6, R8 ;  /* 0x000000080006c202 */ /* 0x000fca0000000f00 */
[----:B------:R-:W-:-:S04]  /*0700*/  @!P4 IMAD.WIDE.U32 R18, R0, R2, R6 ;  /* 0x000000020012c225 */ /* 0x000fc800078e0006 */
[----:B------:R-:W-:Y:S01]  /*0710*/  @!P4 IMAD R10, R0, R3, R19 ;  /* 0x00000003000ac224 */ /* 0x000fe200078e0213 */
[----:B-1----:R-:W-:Y:S01]  /*0720*/  @!P4 LEA R4, P0, R18, R4, 0x1 ;  /* 0x000000041204c211 */ /* 0x002fe200078008ff */
[----:B--2---:R-:W-:-:S03]  /*0730*/  IMAD R27, R27, UR4, R194 ;  /* 0x000000041b1b7c24 */ /* 0x004fc6000f8e02c2 */
[----:B------:R-:W-:-:S05]  /*0740*/  @!P4 LEA.HI.X R5, R18, R5, R10, 0x1, P0 ;  /* 0x000000051205c211 */ /* 0x000fca00000f0c0a */
[----:B------:R1:W-:Y:S01]  /*0750*/  @!P4 STG.E.128 desc[UR16][R4.64], RZ ;  /* 0x000000ff0400c986 */ /* 0x0003e2000c101d10 */
[----:B------:R-:W-:Y:S05]  /*0760*/  @P3 BRA `(.L_x_1979) ;  /* 0x0000000000303947 */ /* 0x000fea0003800000 */
[----:B-1----:R-:W-:Y:S01]  /*0770*/  IADD3 R5, P0, PT, R0, 0x10, RZ ;  /* 0x0000001000057810 */ /* 0x002fe20007f1e0ff */
        /* <DEDUP_REMOVED lines=11> */
.L_x_1979:
[----:B------:R-:W-:Y:S05]  /*0830*/  BSYNC.RECONVERGENT B0 ;  /* 0x0000000000007941 */ /* 0x000fea0003800200 */
.L_x_1978:
[----:B------:R-:W-:Y:S04]  /*0840*/  BSSY.RECONVERGENT B0, `(.L_x_1980) ;  /* 0x000000e000007945 */ /* 0x000fe80003800200 */
[----:B------:R-:W-:Y:S05]  /*0850*/  @P2 BRA `(.L_x_1981) ;  /* 0x0000000000302947 */ /* 0x000fea0003800000 */
[----:B-1----:R-:W-:Y:S01]  /*0860*/  IADD3 R5, P0, PT, R0, 0x20, RZ ;  /* 0x0000002000057810 */ /* 0x002fe20007f1e0ff */
        /* <DEDUP_REMOVED lines=10> */
[----:B------:R3:W-:Y:S02]  /*0910*/  STG.E.128 desc[UR16][R12.64], RZ ;  /* 0x000000ff0c007986 */ /* 0x0007e4000c101d10 */
.L_x_1981:
[----:B------:R-:W-:Y:S05]  /*0920*/  BSYNC.RECONVERGENT B0 ;  /* 0x0000000000007941 */ /* 0x000fea0003800200 */
.L_x_1980:
[----:B------:R-:W-:Y:S04]  /*0930*/  BSSY.RECONVERGENT B0, `(.L_x_1982) ;  /* 0x000000d000007945 */ /* 0x000fe80003800200 */
[----:B------:R-:W-:Y:S05]  /*0940*/  @P1 BRA `(.L_x_1983) ;  /* 0x00000000002c1947 */ /* 0x000fea0003800000 */
[----:B------:R-:W4:Y:S01]  /*0950*/  LDCU.64 UR4, c[0x0][0x3f0] ;  /* 0x00007e00ff0477ac */ /* 0x000f220008000a00 */
[----:B-1----:R-:W-:Y:S02]  /*0960*/  IADD3 R5, P0, PT, R0, 0x30, RZ ;  /* 0x0000003000057810 */ /* 0x002fe40007f1e0ff */
[----:B------:R-:W-:Y:S02]  /*0970*/  MOV R6, R8 ;  /* 0x0000000800067202 */ /* 0x000fe40000000f00 */
[----:B------:R-:W-:-:S03]  /*0980*/  IADD3.X R9, PT, PT, RZ, RZ, RZ, P0, !PT ;  /* 0x000000ffff097210 */ /* 0x000fc600007fe4ff */
[----:B------:R-:W-:-:S04]  /*0990*/  IMAD.WIDE.U32 R6, R5, R2, R6 ;  /* 0x0000000205067225 */ /* 0x000fc800078e0006 */
[----:B------:R-:W-:-:S04]  /*09a0*/  IMAD R4, R9, R2, RZ ;  /* 0x0000000209047224 */ /* 0x000fc800078e02ff */
[----:B------:R-:W-:Y:S01]  /*09b0*/  IMAD R3, R5, R3, R4 ;  /* 0x0000000305037224 */ /* 0x000fe200078e0204 */
[----:B----4-:R-:W-:-:S04]  /*09c0*/  LEA R2, P0, R6, UR4, 0x1 ;  /* 0x0000000406027c11 */ /* 0x010fc8000f8008ff */
[----:B------:R-:W-:-:S04]  /*09d0*/  IADD3 R3, PT, PT, R7, R3, RZ ;  /* 0x0000000307037210 */ /* 0x000fc80007ffe0ff */
[----:B------:R-:W-:-:S05]  /*09e0*/  LEA.HI.X R3, R6, UR5, R3, 0x1, P0 ;  /* 0x0000000506037c11 */ /* 0x000fca00080f0c03 */
[----:B------:R4:W-:Y:S02]  /*09f0*/  STG.E.128 desc[UR16][R2.64], RZ ;  /* 0x000000ff02007986 */ /* 0x0009e4000c101d10 */
.L_x_1983:
[----:B------:R-:W-:Y:S05]  /*0a00*/  BSYNC.RECONVERGENT B0 ;  /* 0x0000000000007941 */ /* 0x000fea0003800200 */
.L_x_1982:
[----:B------:R-:W1:Y:S01]  /*0a10*/  LDCU.64 UR4, c[0x0][0x420] ;  /* 0x00008400ff0477ac */ /* 0x000e620008000a00 */
[----:B------:R-:W-:-:S04]  /*0a20*/  LOP3.LUT P4, R227, R227, 0x7, RZ, 0xc0, !PT ;  /* 0x00000007e3e37812 */ /* 0x000fc8000788c0ff */
[----:B------:R-:W-:Y:S02]  /*0a30*/  ISETP.GE.OR P4, PT, R0, R197, P4 ;  /* 0x000000c50000720c */ /* 0x000fe40002786670 */
[C---:B------:R-:W-:Y:S02]  /*0a40*/  ISETP.NE.OR P3, PT, R227.reuse, RZ, P3 ;  /* 0x000000ffe300720c */ /* 0x040fe40001f65670 */
[----:B------:R-:W-:Y:S02]  /*0a50*/  ISETP.NE.OR P2, PT, R227, RZ, P2 ;  /* 0x000000ffe300720c */ /* 0x000fe40001745670 */
[----:B------:R-:W-:Y:S02]  /*0a60*/  IADD3 R0, P0, PT, R27, R0, RZ ;  /* 0x000000001b007210 */ /* 0x000fe40007f1e0ff */
[----:B------:R-:W-:Y:S02]  /*0a70*/  ISETP.NE.OR P1, PT, R227, RZ, P1 ;  /* 0x000000ffe300720c */ /* 0x000fe40000f25670 */
[----:B------:R-:W-:-:S02]  /*0a80*/  LEA.HI.X.SX32 R27, R27, RZ, 0x1, P0 ;  /* 0x000000ff1b1b7211 */ /* 0x000fc400000f0eff */
[C---:B-1----:R-:W-:Y:S01]  /*0a90*/  LEA R4, P0, R0.reuse, UR4, 0x2 ;  /* 0x0000000400047c11 */ /* 0x042fe2000f8010ff */
[----:B----4-:R-:W-:Y:S02]  /*0aa0*/  @!P4 IMAD.MOV.U32 R3, RZ, RZ, 0x7f800000 ;  /* 0x7f800000ff03c424 */ /* 0x010fe400078e00ff */
[----:B------:R-:W-:Y:S01]  /*0ab0*/  @!P3 IMAD.MOV.U32 R2, RZ, RZ, 0x7f800000 ;  /* 0x7f800000ff02b424 */ /* 0x000fe200078e00ff */
[----:B------:R-:W-:Y:S01]  /*0ac0*/  LEA.HI.X R5, R0, UR5, R27, 0x2, P0 ;  /* 0x0000000500057c11 */ /* 0x000fe200080f141b */
[----:B------:R-:W-:-:S04]  /*0ad0*/  @!P2 IMAD.MOV.U32 R0, RZ, RZ, 0x7f800000 ;  /* 0x7f800000ff00a424 */ /* 0x000fc800078e00ff */
[----:B------:R1:W-:Y:S04]  /*0ae0*/  @!P4 STG.E desc[UR16][R4.64], R3 ;  /* 0x000000030400c986 */ /* 0x0003e8000c101910 */
[----:B------:R1:W-:Y:S04]  /*0af0*/  @!P3 STG.E desc[UR16][R4.64+0x40], R2 ;  /* 0x000040020400b986 */ /* 0x0003e8000c101910 */
[----:B------:R1:W-:Y:S01]  /*0b00*/  @!P2 STG.E desc[UR16][R4.64+0x80], R0 ;  /* 0x000080000400a986 */ /* 0x0003e2000c101910 */
[----:B------:R-:W-:Y:S05]  /*0b10*/  @P1 EXIT ;  /* 0x000000000000194d */ /* 0x000fea0003800000 */
[----:B-1----:R-:W-:-:S05]  /*0b20*/  MOV R3, 0x7f800000 ;  /* 0x7f80000000037802 */ /* 0x002fca0000000f00 */
[----:B------:R-:W-:Y:S01]  /*0b30*/  STG.E desc[UR16][R4.64+0xc0], R3 ;  /* 0x0000c00304007986 */ /* 0x000fe2000c101910 */
[----:B------:R-:W-:Y:S05]  /*0b40*/  EXIT ;  /* 0x000000000000794d */ /* 0x000fea0003800000 */
.L_x_1977:
        /* <DEDUP_REMOVED lines=10> */
.L_x_1984:
[----:B------:R-:W-:Y:S05]  /*0bf0*/  BRA.U !UP1, `(.L_x_1985) ;  /* 0x0000000509807547 */ /* 0x000fea000b800000 */
[----:B------:R-:W2:Y:S01]  /*0c00*/  LDC R9, c[0x0][0x4f0] ;  /* 0x00013c00ff097b82 */ /* 0x000ea20000000800 */
[----:B------:R-:W-:Y:S01]  /*0c10*/  LEA R2, R3, 0xffffff00, 0x8 ;  /* 0xffffff0003027811 */ /* 0x000fe200078e40ff */
[----:B------:R-:W3:Y:S03]  /*0c20*/  LDCU.64 UR4, c[0x0][0x4e8] ;  /* 0x00009d00ff0477ac */ /* 0x000ee60008000a00 */
[----:B------:R-:W-:Y:S01]  /*0c30*/  IABS R4, R2 ;  /* 0x0000000200047213 */ /* 0x000fe20000000000 */
[----:B------:R-:W-:Y:S01]  /*0c40*/  IMAD.MOV.U32 R12, RZ, RZ, RZ ;  /* 0x000000ffff0c7224 */ /* 0x000fe200078e00ff */
[----:B------:R-:W4:Y:S01]  /*0c50*/  LDCU.64 UR6, c[0x0][0x3a0] ;  /* 0x00007400ff0677ac */ /* 0x000f220008000a00 */
[----:B------:R-:W4:Y:S01]  /*0c60*/  LDCU.64 UR12, c[0x0][0x3b8] ;  /* 0x00007700ff0c77ac */ /* 0x000f220008000a00 */
[----:B------:R-:W4:Y:S01]  /*0c70*/  LDCU.64 UR10, c[0x0][0x3c0] ;  /* 0x00007800ff0a77ac */ /* 0x000f220008000a00 */
[----:B--2--5:R-:W-:-:S04]  /*0c80*/  IABS R6, R9 ;  /* 0x0000000900067213 */ /* 0x024fc80000000000 */
[----:B-1----:R-:W1:Y:S08]  /*0c90*/  I2F.RP R7, R6 ;  /* 0x0000000600077306 */ /* 0x002e700000209400 */
        /* <DEDUP_REMOVED lines=18> */
[----:B---3--:R-:W-:-:S04]  /*0dc0*/  IMAD.WIDE.U32 R6, R8, UR4, RZ ;  /* 0x0000000408067c25 */ /* 0x008fc8000f8e00ff */
[----:B------:R-:W-:Y:S01]  /*0dd0*/  IMAD R241, R8, UR5, R7 ;  /* 0x0000000508f17c24 */ /* 0x000fe2000f8e0207 */
[----:B------:R-:W2:Y:S07]  /*0de0*/  LDCU.64 UR4, c[0x0][0x3a8] ;  /* 0x00007500ff0477ac */ /* 0x000eae0008000a00 */
[----:B------:R-:W-:Y:S02]  /*0df0*/  @P0 IADD3 R5, PT, PT, R5, 0x1, RZ ;  /* 0x0000000105050810 */ /* 0x000fe40007ffe0ff */
[----:B------:R-:W-:-:S03]  /*0e00*/  LEA R240, P0, R6, UR8, 0x2 ;  /* 0x0000000806f07c11 */ /* 0x000fc6000f8010ff */
[----:B------:R-:W-:Y:S01]  /*0e10*/  @!P1 IMAD.MOV R5, RZ, RZ, -R5 ;  /* 0x000000ffff059224 */ /* 0x000fe200078e0a05 */
[----:B------:R-:W-:Y:S02]  /*0e20*/  LEA.HI.X R241, R6, UR9, R241, 0x2, P0 ;  /* 0x0000000906f17c11 */ /* 0x000fe400080f14f1 */
[----:B------:R-:W-:-:S05]  /*0e30*/  @!P2 LOP3.LUT R5, RZ, R9, RZ, 0x33, !PT ;  /* 0x00000009ff05a212 */ /* 0x000fca00078e33ff */
[----:B------:R-:W-:-:S05]  /*0e40*/  IMAD.WIDE R16, R5, 0x4, R240 ;  /* 0x0000000405107825 */ /* 0x000fca00078e02f0 */
[----:B------:R-:W3:Y:S01]  /*0e50*/  LDG.E R10, desc[UR16][R16.64] ;  /* 0x00000010100a7981 */ /* 0x000ee2000c1e1900 */
[----:B-1----:R-:W-:Y:S01]  /*0e60*/  IABS R7, R4 ;  /* 0x0000000400077213 */ /* 0x002fe20000000000 */
[----:B------:R-:W-:Y:S01]  /*0e70*/  IMAD.MOV R5, RZ, RZ, -R5 ;  /* 0x000000ffff057224 */ /* 0x000fe200078e0a05 */
[----:B----4-:R-:W-:Y:S01]  /*0e80*/  MOV R188, UR10 ;  /* 0x0000000a00bc7c02 */ /* 0x010fe20008000f00 */
[----:B------:R-:W-:Y:S01]  /*0e90*/  IMAD.U32 R212, RZ, RZ, UR12 ;  /* 0x0000000cffd47e24 */ /* 0x000fe2000f8e00ff */
[----:B------:R-:W1:Y:S01]  /*0ea0*/  I2F.RP R14, R7 ;  /* 0x00000007000e7306 */ /* 0x000e620000209400 */
[----:B------:R-:W-:Y:S01]  /*0eb0*/  IMAD R2, R9, R5, R2 ;  /* 0x0000000509027224 */ /* 0x000fe200078e0202 */
[----:B------:R-:W-:Y:S01]  /*0ec0*/  MOV R189, UR11 ;  /* 0x0000000b00bd7c02 */ /* 0x000fe20008000f00 */
[----:B------:R-:W-:-:S03]  /*0ed0*/  IMAD.U32 R213, RZ, RZ, UR13 ;  /* 0x0000000dffd57e24 */ /* 0x000fc6000f8e00ff */
[----:B------:R-:W-:Y:S02]  /*0ee0*/  SHF.R.S32.HI R5, RZ, 0x1f, R2 ;  /* 0x0000001fff057819 */ /* 0x000fe40000011402 */
[----:B-1----:R-:W1:Y:S02]  /*0ef0*/  MUFU.RCP R13, R14 ;  /* 0x0000000e000d7308 */ /* 0x002e640000001000 */
[----:B-1----:R-:W-:-:S06]  /*0f00*/  IADD3 R13, PT, PT, R13, 0xffffffe, RZ ;  /* 0x0ffffffe0d0d7810 */ /* 0x002fcc0007ffe0ff */
[----:B------:R-:W1:Y:S02]  /*0f10*/  F2I.FTZ.U32.TRUNC.NTZ R13, R13 ;  /* 0x0000000d000d7305 */ /* 0x000e64000021f000 */
[----:B-1----:R-:W-:-:S05]  /*0f20*/  IADD3 R6, PT, PT, RZ, -R13, RZ ;  /* 0x8000000dff067210 */ /* 0x002fca0007ffe0ff */
[----:B------:R-:W-:Y:S01]  /*0f30*/  IMAD R11, R6, R7, RZ ;  /* 0x00000007060b7224 */ /* 0x000fe200078e02ff */
[----:B------:R-:W-:-:S03]  /*0f40*/  IABS R6, R27 ;  /* 0x0000001b00067213 */ /* 0x000fc60000000000 */
[----:B------:R-:W-:Y:S01]  /*0f50*/  IMAD.HI.U32 R12, R13, R11, R12 ;  /* 0x0000000b0d0c7227 */ /* 0x000fe200078e000c */
[----:B------:R-:W-:-:S05]  /*0f60*/  MOV R11, R6 ;  /* 0x00000006000b7202 */ /* 0x000fca0000000f00 */
[----:B------:R-:W-:-:S05]  /*0f70*/  IMAD.HI.U32 R6, R12, R11, RZ ;  /* 0x0000000b0c067227 */ /* 0x000fca00078e00ff */
[----:B------:R-:W-:-:S05]  /*0f80*/  IADD3 R12, PT, PT, -R6, RZ, RZ ;  /* 0x000000ff060c7210 */ /* 0x000fca0007ffe1ff */
[----:B------:R-:W-:Y:S01]  /*0f90*/  IMAD R12, R7, R12, R11 ;  /* 0x0000000c070c7224 */ /* 0x000fe200078e020b */
[----:B------:R-:W-:-:S04]  /*0fa0*/  LOP3.LUT R11, R27, R4, RZ, 0x3c, !PT ;  /* 0x000000041b0b7212 */ /* 0x000fc800078e3cff */
[----:B------:R-:W-:Y:S02]  /*0fb0*/  ISETP.GT.U32.AND P1, PT, R7, R12, PT ;  /* 0x0000000c0700720c */ /* 0x000fe40003f24070 */
[----:B------:R-:W-:-:S11]  /*0fc0*/  ISETP.GE.AND P0, PT, R11, RZ, PT ;  /* 0x000000ff0b00720c */ /* 0x000fd60003f06270 */
[----:B------:R-:W-:Y:S01]  /*0fd0*/  @!P1 IMAD.IADD R12, R12, 0x1, -R7 ;  /* 0x000000010c0c9824 */ /* 0x000fe200078e0a07 */
[----:B------:R-:W-:Y:S02]  /*0fe0*/  @!P1 IADD3 R6, PT, PT, R6, 0x1, RZ ;  /* 0x0000000106069810 */ /* 0x000fe40007ffe0ff */
[----:B------:R-:W-:Y:S02]  /*0ff0*/  ISETP.NE.AND P1, PT, R4, RZ, PT ;  /* 0x000000ff0400720c */ /* 0x000fe40003f25270 */
[----:B------:R-:W-:-:S13]  /*1000*/  ISETP.GE.U32.AND P2, PT, R12, R7, PT ;  /* 0x000000070c00720c */ /* 0x000fda0003f46070 */
[----:B------:R-:W-:-:S04]  /*1010*/  @P2 IADD3 R6, PT, PT, R6, 0x1, RZ ;  /* 0x0000000106062810 */ /* 0x000fc80007ffe0ff */
[----:B------:R-:W-:Y:S02]  /*1020*/  @!P0 IADD3 R6, PT, PT, -R6, RZ, RZ ;  /* 0x000000ff06068210 */ /* 0x000fe40007ffe1ff */
[----:B------:R-:W-:Y:S01]  /*1030*/  @!P1 LOP3.LUT R6, RZ, R4, RZ, 0x33, !PT ;  /* 0x00000004ff069212 */ /* 0x000fe200078e33ff */
[C---:B------:R-:W-:Y:S02]  /*1040*/  IMAD R4, R5.reuse, R212, RZ ;  /* 0x000000d405047224 */ /* 0x040fe400078e02ff */
[----:B------:R-:W-:Y:S02]  /*1050*/  IMAD R5, R5, R188, RZ ;  /* 0x000000bc05057224 */ /* 0x000fe400078e02ff */
[C---:B------:R-:W-:Y:S02]  /*1060*/  IMAD R4, R2.reuse, R213, R4 ;  /* 0x000000d502047224 */ /* 0x040fe400078e0204 */
[----:B------:R-:W-:Y:S01]  /*1070*/  IMAD R5, R2, R189, R5 ;  /* 0x000000bd02057224 */ /* 0x000fe200078e0205 */
[----:B---3--:R-:W-:Y:S01]  /*1080*/  SHF.R.S32.HI R7, RZ, 0x1f, R10 ;  /* 0x0000001fff077819 */ /* 0x008fe2000001140a */
[----:B------:R-:W-:-:S04]  /*1090*/  IMAD.WIDE.U32 R12, R10, UR6, RZ ;  /* 0x000000060a0c7c25 */ /* 0x000fc8000f8e00ff */
[C---:B------:R-:W-:Y:S02]  /*10a0*/  IMAD R11, R7.reuse, UR6, RZ ;  /* 0x00000006070b7c24 */ /* 0x040fe4000f8e02ff */
[----:B--2---:R-:W-:Y:S02]  /*10b0*/  IMAD R7, R7, UR4, RZ ;  /* 0x0000000407077c24 */ /* 0x004fe4000f8e02ff */
[C---:B------:R-:W-:Y:S02]  /*10c0*/  IMAD R11, R10.reuse, UR7, R11 ;  /* 0x000000070a0b7c24 */ /* 0x040fe4000f8e020b */
[----:B------:R-:W-:-:S03]  /*10d0*/  IMAD R7, R10, UR5, R7 ;  /* 0x000000050a077c24 */ /* 0x000fc6000f8e0207 */
[----:B------:R-:W-:Y:S01]  /*10e0*/  IADD3 R13, PT, PT, R13, R11, RZ ;  /* 0x0000000b0d0d7210 */ /* 0x000fe20007ffe0ff */
[----:B------:R-:W-:Y:S01]  /*10f0*/  IMAD.WIDE.U32 R10, R10, UR4, RZ ;  /* 0x000000040a0a7c25 */ /* 0x000fe2000f8e00ff */
[----:B------:R-:W1:Y:S03]  /*1100*/  LDCU.128 UR4, c[0x0][0x3d0] ;  /* 0x00007a00ff0477ac */ /* 0x000e660008000c00 */
[----:B------:R-:W-:Y:S01]  /*1110*/  IMAD.WIDE.U32 R12, R2, R212, R12 ;  /* 0x000000d4020c7225 */ /* 0x000fe200078e000c */
[----:B------:R-:W-:-:S04]  /*1120*/  IADD3 R11, PT, PT, R11, R7, RZ ;  /* 0x000000070b0b7210 */ /* 0x000fc80007ffe0ff */
[----:B------:R-:W-:Y:S01]  /*1130*/  IADD3 R13, PT, PT, R13, R4, RZ ;  /* 0x000000040d0d7210 */ /* 0x000fe20007ffe0ff */
[----:B------:R-:W-:Y:S01]  /*1140*/  IMAD.WIDE.U32 R10, R2, R188, R10 ;  /* 0x000000bc020a7225 */ /* 0x000fe200078e000a */
[----:B------:R-:W-:-:S03]  /*1150*/  SHF.R.S32.HI R2, RZ, 0x1f, R6 ;  /* 0x0000001fff027819 */ /* 0x000fc60000011406 */
[----:B------:R-:W-:Y:S02]  /*1160*/  IMAD.IADD R11, R11, 0x1, R5 ;  /* 0x000000010b0b7824 */ /* 0x000fe400078e0205 */
[C---:B-1----:R-:W-:Y:S02]  /*1170*/  IMAD R5, R2.reuse, UR4, RZ ;  /* 0x0000000402057c24 */ /* 0x042fe4000f8e02ff */
[----:B------:R-:W-:Y:S02]  /*1180*/  IMAD R7, R2, UR6, RZ ;  /* 0x0000000602077c24 */ /* 0x000fe4000f8e02ff */
[C---:B------:R-:W-:Y:S02]  /*1190*/  IMAD R5, R6.reuse, UR5, R5 ;  /* 0x0000000506057c24 */ /* 0x040fe4000f8e0205 */
[----:B------:R-:W-:-:S04]  /*11a0*/  IMAD.WIDE.U32 R32, R6, UR4, R12 ;  /* 0x0000000406207c25 */ /* 0x000fc8000f8e000c */
[C---:B------:R-:W-:Y:S02]  /*11b0*/  IMAD R7, R6.reuse, UR7, R7 ;  /* 0x0000000706077c24 */ /* 0x040fe4000f8e0207 */
[----:B------:R-:W-:Y:S01]  /*11c0*/  IMAD.WIDE.U32 R14, R6, UR6, R10 ;  /* 0x00000006060e7c25 */ /* 0x000fe2000f8e000a */
[----:B------:R-:W-:-:S04]  /*11d0*/  IADD3 R10, PT, PT, R33, R5, RZ ;  /* 0x00000005210a7210 */ /* 0x000fc80007ffe0ff */
[----:B------:R-:W-:Y:S01]  /*11e0*/  IADD3 R2, PT, PT, R15, R7, RZ ;  /* 0x000000070f027210 */ /* 0x000fe20007ffe0ff */
[----:B------:R-:W-:Y:S06]  /*11f0*/  BRA `(.L_x_1986) ;  /* 0x0000000400507947 */ /* 0x000fec0003800000 */
.L_x_1985:
        /* <DEDUP_REMOVED lines=15> */
.L_x_1987:
[----:B------:R-:W2:Y:S01]  /*12f0*/  LDC.64 R212, c[0x0][0x3b8] ;  /* 0x0000ee00ffd47b82 */ /* 0x000ea20000000a00 */
[----:B------:R-:W-:-:S05]  /*1300*/  IADD3 R12, PT, PT, R2, R5, RZ ;  /* 0x00000005020c7210 */ /* 0x000fca0007ffe0ff */
[C---:B--2---:R-:W-:Y:S02]  /*1310*/  IMAD R11, R12.reuse, R213, RZ ;  /* 0x000000d50c0b7224 */ /* 0x044fe400078e02ff */
[----:B------:R-:W-:-:S05]  /*1320*/  IMAD.WIDE.U32 R12, R12, R212, RZ ;  /* 0x000000d40c0c7225 */ /* 0x000fca00078e00ff */
[----:B------:R-:W-:Y:S02]  /*1330*/  IADD3 R11, PT, PT, R13, R11, RZ ;  /* 0x0000000b0d0b7210 */ /* 0x000fe40007ffe0ff */
[----:B------:R-:W-:Y:S02]  /*1340*/  MOV R10, R12 ;  /* 0x0000000c000a7202 */ /* 0x000fe40000000f00 */
.L_x_1988:
[----:B------:R-:W-:Y:S05]  /*1350*/  @P0 BRA `(.L_x_1989) ;  /* 0x0000000000340947 */ /* 0x000fea0003800000 */
[----:B------:R-:W2:Y:S01]  /*1360*/  LDC.64 R188, c[0x0][0x3c0] ;  /* 0x0000f000ffbc7b82 */ /* 0x000ea20000000a00 */
[----:B------:R-:W1:Y:S01]  /*1370*/  LDCU.64 UR4, c[0x0][0x3a8] ;  /* 0x00007500ff0477ac */ /* 0x000e620008000a00 */
[----:B------:R-:W-:Y:S02]  /*1380*/  SHF.R.S32.HI R5, RZ, 0x1f, R2 ;  /* 0x0000001fff057819 */ /* 0x000fe40000011402 */
[----:B-----5:R-:W-:-:S05]  /*1390*/  SHF.R.S32.HI R4, RZ, 0x1f, R6 ;  /* 0x0000001fff047819 */ /* 0x020fca0000011406 */
[----:B-1----:R-:W-:-:S04]  /*13a0*/  IMAD R7, R4, UR4, RZ ;  /* 0x0000000404077c24 */ /* 0x002fc8000f8e02ff */
[----:B------:R-:W-:Y:S02]  /*13b0*/  IMAD R7, R6, UR5, R7 ;  /* 0x0000000506077c24 */ /* 0x000fe4000f8e0207 */
[-C--:B--2---:R-:W-:Y:S02]  /*13c0*/  IMAD R5, R5, R188.reuse, RZ ;  /* 0x000000bc05057224 */ /* 0x084fe400078e02ff */
[----:B------:R-:W-:-:S04]  /*13d0*/  IMAD.WIDE.U32 R12, R2, R188, RZ ;  /* 0x000000bc020c7225 */ /* 0x000fc800078e00ff */
[----:B------:R-:W-:-:S05]  /*13e0*/  IMAD R5, R2, R189, R5 ;  /* 0x000000bd02057224 */ /* 0x000fca00078e0205 */
[----:B------:R-:W-:-:S03]  /*13f0*/  IADD3 R13, PT, PT, R13, R5, RZ ;  /* 0x000000050d0d7210 */ /* 0x000fc60007ffe0ff */
[----:B------:R-:W-:-:S05]  /*1400*/  IMAD.WIDE.U32 R12, R6, UR4, R12 ;  /* 0x00000004060c7c25 */ /* 0x000fca000f8e000c */
[----:B------:R-:W-:Y:S01]  /*1410*/  IADD3 R13, PT, PT, R13, R7, RZ ;  /* 0x000000070d0d7210 */ /* 0x000fe20007ffe0ff */
[----:B------:R-:W-:Y:S06]  /*1420*/  BRA `(.L_x_1990) ;  /* 0x0000000000187947 */ /* 0x000fec0003800000 */
.L_x_1989:
[----:B------:R-:W2:Y:S01]  /*1430*/  LDC.64 R188, c[0x0][0x3c0] ;  /* 0x0000f000ffbc7b82 */ /* 0x000ea20000000a00 */
[----:B------:R-:W-:-:S05]  /*1440*/  IADD3 R5, PT, PT, R2, R5, RZ ;  /* 0x0000000502057210 */ /* 0x000fca0007ffe0ff */
[C---:B--2---:R-:W-:Y:S02]  /*1450*/  IMAD R13, R5.reuse, R189, RZ ;  /* 0x000000bd050d7224 */ /* 0x044fe400078e02ff */
[----:B------:R-:W-:-:S05]  /*1460*/  IMAD.WIDE.U32 R4, R5, R188, RZ ;  /* 0x000000bc05047225 */ /* 0x000fca00078e00ff */
[----:B------:R-:W-:Y:S02]  /*1470*/  IADD3 R13, PT, PT, R5, R13, RZ ;  /* 0x0000000d050d7210 */ /* 0x000fe40007ffe0ff */
[----:B------:R-:W-:-:S07]  /*1480*/  MOV R12, R4 ;  /* 0x00000004000c7202 */ /* 0x000fce0000000f00 */
.L_x_1990:
[----:B------:R-:W2:Y:S01]  /*1490*/  LDC R2, c[0x0][0x3e8] ;  /* 0x0000fa00ff027b82 */ /* 0x000ea20000000800 */
[----:B------:R-:W-:Y:S01]  /*14a0*/  IMAD.MOV.U32 R14, RZ, RZ, RZ ;  /* 0x000000ffff0e7224 */ /* 0x000fe200078e00ff */
[----:B------:R-:W-:Y:S02]  /*14b0*/  CS2R R240, SRZ ;  /* 0x0000000000f07805 */ /* 0x000fe4000001ff00 */
[----:B--2---:R-:W-:-:S04]  /*14c0*/  IABS R4, R2 ;  /* 0x0000000200047213 */ /* 0x004fc80000000000 */
[----:B------:R-:W1:Y:S08]  /*14d0*/  I2F.RP R9, R4 ;  /* 0x0000000400097306 */ /* 0x000e700000209400 */
[----:B-1----:R-:W1:Y:S02]  /*14e0*/  MUFU.RCP R7, R9 ;  /* 0x0000000900077308 */ /* 0x002e640000001000 */
[----:B-1----:R-:W-:-:S02]  /*14f0*/  IADD3 R7, PT, PT, R7, 0xffffffe, RZ ;  /* 0x0ffffffe07077810 */ /* 0x002fc40007ffe0ff */
[----:B------:R-:W-:-:S04]  /*1500*/  LEA R9, R3, 0xffffff00, 0x8 ;  /* 0xffffff0003097811 */ /* 0x000fc800078e40ff */
[----:B------:R-:W1:Y:S01]  /*1510*/  F2I.FTZ.U32.TRUNC.NTZ R15, R7 ;  /* 0x00000007000f7305 */ /* 0x000e62000021f000 */
[----:B------:R-:W-:-:S04]  /*1520*/  IMAD.WIDE.U32 R16, R9, R212, R10 ;  /* 0x000000d409107225 */ /* 0x000fc800078e000a */
[----:B------:R-:W-:-:S04]  /*1530*/  IMAD.WIDE.U32 R12, R9, R188, R12 ;  /* 0x000000bc090c7225 */ /* 0x000fc800078e000c */
[C---:B------:R-:W-:Y:S02]  /*1540*/  IMAD R13, R9.reuse, R189, R13 ;  /* 0x000000bd090d7224 */ /* 0x040fe400078e020d */
[----:B------:R-:W-:Y:S01]  /*1550*/  IMAD R17, R9, R213, R17 ;  /* 0x000000d509117224 */ /* 0x000fe200078e0211 */
[----:B-1----:R-:W-:-:S05]  /*1560*/  IADD3 R5, PT, PT, RZ, -R15, RZ ;  /* 0x8000000fff057210 */ /* 0x002fca0007ffe0ff */
[----:B-----5:R-:W-:Y:S01]  /*1570*/  IMAD R6, R5, R4, RZ ;  /* 0x0000000405067224 */ /* 0x020fe200078e02ff */
[----:B------:R-:W-:-:S03]  /*1580*/  IABS R5, R27 ;  /* 0x0000001b00057213 */ /* 0x000fc60000000000 */
[----:B------:R-:W-:Y:S01]  /*1590*/  IMAD.HI.U32 R15, R15, R6, R14 ;  /* 0x000000060f0f7227 */ /* 0x000fe200078e000e */
[----:B------:R-:W-:-:S05]  /*15a0*/  MOV R6, R5 ;  /* 0x0000000500067202 */ /* 0x000fca0000000f00 */
[----:B------:R-:W-:-:S04]  /*15b0*/  IMAD.HI.U32 R14, R15, R6, RZ ;  /* 0x000000060f0e7227 */ /* 0x000fc800078e00ff */
[----:B------:R-:W-:-:S04]  /*15c0*/  IMAD.MOV R5, RZ, RZ, -R14 ;  /* 0x000000ffff057224 */ /* 0x000fc800078e0a0e */
[C---:B------:R-:W-:Y:S02]  /*15d0*/  IMAD R5, R4.reuse, R5, R6 ;  /* 0x0000000504057224 */ /* 0x040fe400078e0206 */
[----:B------:R-:W1:Y:S03]  /*15e0*/  LDC.64 R6, c[0x0][0x3d8] ;  /* 0x0000f600ff067b82 */ /* 0x000e660000000a00 */
[----:B------:R-:W-:-:S13]  /*15f0*/  ISETP.GT.U32.AND P0, PT, R4, R5, PT ;  /* 0x000000050400720c */ /* 0x000fda0003f04070 */
[-C--:B------:R-:W-:Y:S01]  /*1600*/  @!P0 IADD3 R5, PT, PT, R5, -R4.reuse, RZ ;  /* 0x8000000405058210 */ /* 0x080fe20007ffe0ff */
[----:B------:R-:W-:Y:S01]  /*1610*/  @!P0 VIADD R14, R14, 0x1 ;  /* 0x000000010e0e8836 */ /* 0x000fe20000000000 */
[----:B------:R-:W-:Y:S02]  /*1620*/  ISETP.NE.AND P0, PT, R2, RZ, PT ;  /* 0x000000ff0200720c */ /* 0x000fe40003f05270 */
[----:B------:R-:W-:Y:S02]  /*1630*/  ISETP.GE.U32.AND P2, PT, R5, R4, PT ;  /* 0x000000040500720c */ /* 0x000fe40003f46070 */
[----:B------:R-:W-:-:S04]  /*1640*/  LOP3.LUT R4, R27, R2, RZ, 0x3c, !PT ;  /* 0x000000021b047212 */ /* 0x000fc800078e3cff */
[----:B------:R-:W-:Y:S02]  /*1650*/  ISETP.GE.AND P1, PT, R4, RZ, PT ;  /* 0x000000ff0400720c */ /* 0x000fe40003f26270 */
[----:B------:R-:W2:Y:S05]  /*1660*/  LDC.64 R4, c[0x0][0x3d0] ;  /* 0x0000f400ff047b82 */ /* 0x000eaa0000000a00 */
[----:B------:R-:W-:-:S06]  /*1670*/  @P2 IADD3 R14, PT, PT, R14, 0x1, RZ ;  /* 0x000000010e0e2810 */ /* 0x000fcc0007ffe0ff */
[----:B------:R-:W-:Y:S02]  /*1680*/  @!P1 IADD3 R14, PT, PT, -R14, RZ, RZ ;  /* 0x000000ff0e0e9210 */ /* 0x000fe40007ffe1ff */
[----:B------:R-:W-:-:S04]  /*1690*/  @!P0 LOP3.LUT R14, RZ, R2, RZ, 0x33, !PT ;  /* 0x00000002ff0e8212 */ /* 0x000fc800078e33ff */
[----:B------:R-:W-:Y:S01]  /*16a0*/  SHF.R.S32.HI R11, RZ, 0x1f, R14 ;  /* 0x0000001fff0b7819 */ /* 0x000fe2000001140e */
[----:B-1----:R-:W-:-:S04]  /*16b0*/  IMAD.WIDE.U32 R12, R14, R6, R12 ;  /* 0x000000060e0c7225 */ /* 0x002fc800078e000c */
[C---:B------:R-:W-:Y:S02]  /*16c0*/  IMAD R2, R11.reuse, R6, RZ ;  /* 0x000000060b027224 */ /* 0x040fe400078e02ff */
[-C--:B--2---:R-:W-:Y:S02]  /*16d0*/  IMAD R11, R11, R4.reuse, RZ ;  /* 0x000000040b0b7224 */ /* 0x084fe400078e02ff */
[C---:B------:R-:W-:Y:S02]  /*16e0*/  IMAD R2, R14.reuse, R7, R2 ;  /* 0x000000070e027224 */ /* 0x040fe400078e0202 */
[----:B------:R-:W-:-:S03]  /*16f0*/  IMAD.WIDE.U32 R32, R14, R4, R16 ;  /* 0x000000040e207225 */ /* 0x000fc600078e0010 */
[----:B------:R-:W-:Y:S01]  /*1700*/  IADD3 R2, PT, PT, R13, R2, RZ ;  /* 0x000000020d027210 */ /* 0x000fe20007ffe0ff */
[----:B------:R-:W-:Y:S02]  /*1710*/  IMAD R5, R14, R5, R11 ;  /* 0x000000050e057224 */ /* 0x000fe400078e020b */
[----:B------:R-:W-:-:S03]  /*1720*/  IMAD.MOV.U32 R14, RZ, RZ, R12 ;  /* 0x000000ffff0e7224 */ /* 0x000fc600078e000c */
[----:B------:R-:W-:-:S07]  /*1730*/  IADD3 R10, PT, PT, R33, R5, RZ ;  /* 0x00000005210a7210 */ /* 0x000fce0007ffe0ff */
.L_x_1986:
[----:B------:R-:W-:Y:S01]  /*1740*/  ISETP.NE.AND P0, PT, R236, -0x1, PT ;  /* 0xffffffffec00780c */ /* 0x000fe20003f05270 */
[----:B------:R-:W-:Y:S01]  /*1750*/  IMAD.IADD R230, R197, 0x1, -R194 ;  /* 0x00000001c5e67824 */ /* 0x000fe200078e0ac2 */
[----:B------:R-:W-:Y:S01]  /*1760*/  SHF.R.U32.HI R22, RZ, 0x3, R227 ;  /* 0x00000003ff167819 */ /* 0x000fe200000116e3 */
[----:B------:R-:W-:Y:S01]  /*1770*/  IMAD.SHL.U32 R192, R227, 0x8, RZ ;  /* 0x00000008e3c07824 */ /* 0x000fe200078e00ff */
[----:B------:R-:W1:Y:S01]  /*1780*/  LDCU.64 UR4, c[0x0][0x3c8] ;  /* 0x00007900ff0477ac */ /* 0x000e620008000a00 */
[----:B------:R-:W-:Y:S01]  /*1790*/  MOV R23, RZ ;  /* 0x000000ff00177202 */ /* 0x000fe20000000f00 */
[----:B------:R-:W2:Y:S01]  /*17a0*/  S2UR UR6, SR_CgaCtaId ;  /* 0x00000000000679c3 */ /* 0x000ea20000008800 */
[C---:B------:R-:W-:Y:S01]  /*17b0*/  ISETP.GE.AND P4, PT, R22.reuse, R230, PT ;  /* 0x000000e61600720c */ /* 0x040fe20003f86270 */
[----:B------:R-:W-:Y:S01]  /*17c0*/  VIADD R15, R22, 0x30 ;  /* 0x00000030160f7836 */ /* 0x000fe20000000000 */
[----:B------:R-:W-:Y:S01]  /*17d0*/  LOP3.LUT R226, R192, 0x38, RZ, 0xc0, !PT ;  /* 0x00000038c0e27812 */ /* 0x000fe200078ec0ff */
[----:B------:R-:W-:Y:S01]  /*17e0*/  IMAD.WIDE.U32 R30, R31, 0x40, R22 ;  /* 0x000000401f1e7825 */ /* 0x000fe200078e0016 */
[----:B------:R-:W-:-:S02]  /*17f0*/  IADD3 R19, PT, PT, R22, 0x20, RZ ;  /* 0x0000002016137810 */ /* 0x000fc40007ffe0ff */
[-C--:B------:R-:W-:Y:S01]  /*1800*/  ISETP.GE.AND P2, PT, R15, R230.reuse, PT ;  /* 0x000000e60f00720c */ /* 0x080fe20003f46270 */
[----:B------:R-:W3:Y:S01]  /*1810*/  @!P0 LDC.64 R6, c[0x0][0x398] ;  /* 0x0000e600ff068b82 */ /* 0x000ee20000000a00 */
[----:B------:R-:W-:Y:S01]  /*1820*/  ISETP.GE.AND P5, PT, R19, R230, PT ;  /* 0x000000e61300720c */ /* 0x000fe20003fa6270 */
[----:B------:R-:W-:Y:S01]  /*1830*/  IMAD.SHL.U32 R193, R227, 0x40, RZ ;  /* 0x00000040e3c17824 */ /* 0x000fe200078e00ff */
[----:B------:R-:W-:Y:S02]  /*1840*/  IADD3 R32, P3, PT, R226, R32, RZ ;  /* 0x00000020e2207210 */ /* 0x000fe40007f7e0ff */
[----:B------:R-:W-:Y:S02]  /*1850*/  IADD3 R35, PT, PT, R22, 0x40, RZ ;  /* 0x0000004016237810 */ /* 0x000fe40007ffe0ff */
[----:B------:R-:W-:Y:S01]  /*1860*/  LOP3.LUT R214, R226, 0x1c0, R193, 0xf8, !PT ;  /* 0x000001c0e2d67812 */ /* 0x000fe200078ef8c1 */
[----:B------:R-:W4:Y:S01]  /*1870*/  @P0 LDC.64 R4, c[0x0][0x3b0] ;  /* 0x0000ec00ff040b82 */ /* 0x000f220000000a00 */
[----:B------:R-:W-:Y:S01]  /*1880*/  IMAD.X R33, RZ, RZ, R10, P3 ;  /* 0x000000ffff217224 */ /* 0x000fe200018e060a */
[----:B------:R-:W-:-:S02]  /*1890*/  LOP3.LUT R190, R193, 0x400, RZ, 0xc0, !PT ;  /* 0x00000400c1be7812 */ /* 0x000fc400078ec0ff */
[----:B------:R-:W-:Y:S01]  /*18a0*/  LOP3.LUT R193, R193, 0x200, RZ, 0xc0, !PT ;  /* 0x00000200c1c17812 */ /* 0x000fe200078ec0ff */
[C---:B------:R-:W-:Y:S01]  /*18b0*/  IMAD.WIDE.U32 R32, R22.reuse, R212, R32 ;  /* 0x000000d416207225 */ /* 0x040fe200078e0020 */
[----:B------:R-:W-:Y:S02]  /*18c0*/  MOV R191, 0x20 ;  /* 0x0000002000bf7802 */ /* 0x000fe40000000f00 */
[----:B------:R-:W5:Y:S01]  /*18d0*/  @!P5 LDC.64 R10, c[0x0][0x3b0] ;  /* 0x0000ec00ff0adb82 */ /* 0x000f620000000a00 */
[----:B------:R-:W-:Y:S01]  /*18e0*/  IMAD R231, R22, R213, R33 ;  /* 0x000000d516e77224 */ /* 0x000fe200078e0221 */
[----:B------:R-:W-:Y:S01]  /*18f0*/  MOV R209, 0x40 ;  /* 0x0000004000d17802 */ /* 0x000fe20000000f00 */
[----:B---3--:R-:W-:-:S04]  /*1900*/  @!P0 IMAD.WIDE.U32 R16, R8, R6, RZ ;  /* 0x0000000608108225 */ /* 0x008fc800078e00ff */
[----:B------:R-:W-:Y:S02]  /*1910*/  @!P0 IMAD R8, R8, R7, R17 ;  /* 0x0000000708088224 */ /* 0x000fe400078e0211 */
[----:B------:R-:W-:Y:S01]  /*1920*/  VIADD R17, R22, 0x10 ;  /* 0x0000001016117836 */ /* 0x000fe20000000000 */
[----:B------:R-:W3:Y:S01]  /*1930*/  @!P4 LDC.64 R6, c[0x0][0x3b0] ;  /* 0x0000ec00ff06cb82 */ /* 0x000ee20000000a00 */
[----:B----4-:R-:W-:Y:S01]  /*1940*/  @P0 IMAD.WIDE.U32 R12, R236, R4, RZ ;  /* 0x00000004ec0c0225 */ /* 0x010fe200078e00ff */
[----:B------:R-:W-:Y:S02]  /*1950*/  @!P0 MOV R4, R16 ;  /* 0x0000001000048202 */ /* 0x000fe40000000f00 */
[----:B------:R-:W-:Y:S01]  /*1960*/  ISETP.GE.AND P6, PT, R17, R230, PT ;  /* 0x000000e61100720c */ /* 0x000fe20003fc6270 */
[----:B------:R-:W-:Y:S01]  /*1970*/  @P0 IMAD.MOV.U32 R4, RZ, RZ, R12 ;  /* 0x000000ffff040224 */ /* 0x000fe200078e000c */
[----:B------:R-:W-:Y:S01]  /*1980*/  @!P5 IADD3 R16, P1, PT, R30, 0x20, RZ ;  /* 0x000000201e10d810 */ /* 0x000fe20007f3e0ff */
[----:B------:R-:W-:-:S03]  /*1990*/  @P0 IMAD R8, R236, R5, R13 ;  /* 0x00000005ec080224 */ /* 0x000fc600078e020d */
[----:B------:R-:W-:-:S05]  /*19a0*/  IADD3 R20, P0, PT, R226, R4, RZ ;  /* 0x00000004e2147210 */ /* 0x000fca0007f1e0ff */
[----:B------:R-:W-:Y:S02]  /*19b0*/  IMAD.X R21, RZ, RZ, R8, P0 ;  /* 0x000000ffff157224 */ /* 0x000fe400000e0608 */
[----:B------:R-:W4:Y:S01]  /*19c0*/  @!P4 LDC.64 R8, c[0x0][0x380] ;  /* 0x0000e000ff08cb82 */ /* 0x000f220000000a00 */
[----:B------:R-:W-:Y:S01]  /*19d0*/  @!P6 IADD3 R24, P0, PT, R30, 0x10, RZ ;  /* 0x000000101e18e810 */ /* 0x000fe20007f1e0ff */
[----:B-1----:R-:W-:-:S04]  /*19e0*/  IMAD.WIDE.U32 R20, R27, UR4, R20 ;  /* 0x000000041b147c25 */ /* 0x002fc8000f8e0014 */
[----:B------:R-:W-:Y:S01]  /*19f0*/  @!P6 IMAD.X R25, RZ, RZ, R31, P0 ;  /* 0x000000ffff19e224 */ /* 0x000fe200000e061f */
[C---:B------:R-:W-:Y:S01]  /*1a00*/  @!P2 IADD3 R18, P0, PT, R30.reuse, 0x30, RZ ;  /* 0x000000301e12a810 */ /* 0x040fe20007f1e0ff */
[----:B------:R-:W1:Y:S01]  /*1a10*/  @!P6 LDC.64 R4, c[0x0][0x3b0] ;  /* 0x0000ec00ff04eb82 */ /* 0x000e620000000a00 */
[----:B---3--:R-:W-:Y:S02]  /*1a20*/  @!P4 IMAD R28, R31, R6, RZ ;  /* 0x000000061f1cc224 */ /* 0x008fe400078e02ff */
[----:B------:R-:W-:Y:S01]  /*1a30*/  IMAD R27, R27, UR5, R21 ;  /* 0x000000051b1b7c24 */ /* 0x000fe2000f8e0215 */
[----:B------:R-:W-:Y:S01]  /*1a40*/  @!P5 IADD3.X R21, PT, PT, RZ, R31, RZ, P1, !PT ;  /* 0x0000001fff15d210 */ /* 0x000fe20000ffe4ff */
[----:B------:R-:W-:Y:S01]  /*1a50*/  @!P4 IMAD.MOV.U32 R26, RZ, RZ, R20 ;  /* 0x000000ffff1ac224 */ /* 0x000fe200078e0014 */
[----:B------:R-:W3:Y:S01]  /*1a60*/  LDCU.64 UR4, c[0x0][0x388] ;  /* 0x00007100ff0477ac */ /* 0x000ee20008000a00 */
[----:B------:R-:W-:Y:S01]  /*1a70*/  @!P4 IMAD R28, R30, R7, R28 ;  /* 0x000000071e1cc224 */ /* 0x000fe200078e021c */
[----:B------:R-:W2:Y:S01]  /*1a80*/  @!P6 LDC.64 R12, c[0x0][0x380] ;  /* 0x0000e000ff0ceb82 */ /* 0x000ea20000000a00 */
[----:B------:R-:W-:-:S02]  /*1a90*/  @!P2 IMAD.X R23, RZ, RZ, R31, P0 ;  /* 0x000000ffff17a224 */ /* 0x000fc400000e061f */
[----:B------:R-:W-:-:S04]  /*1aa0*/  @!P4 IMAD.WIDE.U32 R30, R30, R6, R26 ;  /* 0x000000061e1ec225 */ /* 0x000fc800078e001a */
[--C-:B------:R-:W-:Y:S01]  /*1ab0*/  @!P5 IMAD.MOV.U32 R33, RZ, RZ, R27.reuse ;  /* 0x000000ffff21d224 */ /* 0x100fe200078e001b */
[----:B------:R-:W-:Y:S01]  /*1ac0*/  @!P4 IADD3 R26, PT, PT, R31, R28, RZ ;  /* 0x0000001c1f1ac210 */ /* 0x000fe20007ffe0ff */
[----:B------:R-:W2:Y:S01]  /*1ad0*/  @!P2 LDC.64 R6, c[0x0][0x3b0] ;  /* 0x0000ec00ff06ab82 */ /* 0x000ea20000000a00 */
[----:B----4-:R-:W-:Y:S01]  /*1ae0*/  @!P4 LEA R28, P0, R30, R8, 0x1 ;  /* 0x000000081e1cc211 */ /* 0x010fe200078008ff */
[----:B------:R-:W-:Y:S01]  /*1af0*/  @!P6 IMAD.MOV.U32 R31, RZ, RZ, R27 ;  /* 0x000000ffff1fe224 */ /* 0x000fe200078e001b */
[----:B------:R-:W-:Y:S01]  /*1b00*/  LOP3.LUT R8, R192, 0x1f8, RZ, 0xc0, !PT ;  /* 0x000001f8c0087812 */ /* 0x000fe200078ec0ff */
[----:B-----5:R-:W-:Y:S01]  /*1b10*/  @!P5 IMAD R21, R21, R10, RZ ;  /* 0x0000000a1515d224 */ /* 0x020fe200078e02ff */
[----:B------:R-:W-:Y:S01]  /*1b20*/  @!P4 LEA.HI.X R29, R30, R9, R26, 0x1, P0 ;  /* 0x000000091e1dc211 */ /* 0x000fe200000f0c1a */
[----:B------:R-:W-:Y:S01]  /*1b30*/  @!P6 IMAD.MOV.U32 R30, RZ, RZ, R20 ;  /* 0x000000ffff1ee224 */ /* 0x000fe200078e0014 */
[----:B------:R-:W-:Y:S01]  /*1b40*/  LOP3.LUT R245, R8, 0x38, R227, 0x78, !PT ;  /* 0x0000003808f57812 */ /* 0x000fe200078e78e3 */
[-C--:B-1----:R-:W-:Y:S01]  /*1b50*/  @!P6 IMAD R25, R25, R4.reuse, RZ ;  /* 0x000000041919e224 */ /* 0x082fe200078e02ff */
[----:B------:R-:W1:Y:S01]  /*1b60*/  @!P5 LDC.64 R8, c[0x0][0x380] ;  /* 0x0000e000ff08db82 */ /* 0x000e620000000a00 */
[----:B------:R-:W-:Y:S01]  /*1b70*/  @!P6 IMAD.WIDE.U32 R30, R24, R4, R30 ;  /* 0x00000004181ee225 */ /* 0x000fe200078e001e */
[----:B---3--:R-:W-:-:S02]  /*1b80*/  LEA R232, P1, R32, UR4, 0x1 ;  /* 0x0000000420e87c11 */ /* 0x008fc4000f8208ff */
[----:B------:R-:W-:Y:S01]  /*1b90*/  LOP3.LUT R245, R245, 0x1e00, R192, 0xf8, !PT ;  /* 0x00001e00f5f57812 */ /* 0x000fe200078ef8c0 */
[----:B------:R-:W-:Y:S01]  /*1ba0*/  @!P6 IMAD R25, R24, R5, R25 ;  /* 0x000000051819e224 */ /* 0x000fe200078e0219 */
[----:B------:R-:W-:Y:S01]  /*1bb0*/  LEA.HI.X R231, R32, UR5, R231, 0x1, P1 ;  /* 0x0000000520e77c11 */ /* 0x000fe200088f0ce7 */
[----:B------:R-:W-:Y:S01]  /*1bc0*/  UMOV UR5, 0x400 ;  /* 0x0000040000057882 */ /* 0x000fe20000000000 */
[----:B------:R-:W3:Y:S01]  /*1bd0*/  @!P2 LDC.64 R4, c[0x0][0x380] ;  /* 0x0000e000ff04ab82 */ /* 0x000ee20000000a00 */
[----:B------:R-:W-:Y:S01]  /*1be0*/  @!P5 MOV R32, R20 ;  /* 0x000000140020d202 */ /* 0x000fe20000000f00 */
[----:B------:R-:W-:Y:S01]  /*1bf0*/  @!P2 IMAD.MOV.U32 R26, RZ, RZ, R20 ;  /* 0x000000ffff1aa224 */ /* 0x000fe200078e0014 */
[----:B--2---:R-:W-:Y:S01]  /*1c00*/  ULEA UR5, UR6, UR5, 0x18 ;  /* 0x0000000506057291 */ /* 0x004fe2000f8ec0ff */
[----:B------:R-:W-:Y:S01]  /*1c10*/  IMAD R20, R3, -0x100, R0 ;  /* 0xffffff0003147824 */ /* 0x000fe200078e0200 */
[----:B------:R-:W-:Y:S01]  /*1c20*/  @!P6 IADD3 R25, PT, PT, R31, R25, RZ ;  /* 0x000000191f19e210 */ /* 0x000fe20007ffe0ff */
[----:B------:R-:W-:Y:S01]  /*1c30*/  @!P5 IMAD.WIDE.U32 R32, R16, R10, R32 ;  /* 0x0000000a1020d225 */ /* 0x000fe200078e0020 */
[----:B------:R-:W-:Y:S01]  /*1c40*/  @!P6 LEA R12, P0, R30, R12, 0x1 ;  /* 0x0000000c1e0ce211 */ /* 0x000fe200078008ff */
[----:B------:R-:W2:Y:S01]  /*1c50*/  LDCU.64 UR6, c[0x0][0x390] ;  /* 0x00007200ff0677ac */ /* 0x000ea20008000a00 */
[----:B------:R-:W-:Y:S01]  /*1c60*/  LEA R245, R245, UR5, 0x1 ;  /* 0x00000005f5f57c11 */ /* 0x000fe2000f8e08ff */
[----:B------:R-:W-:Y:S01]  /*1c70*/  VIADD R10, R20, 0x100 ;  /* 0x00000100140a7836 */ /* 0x000fe20000000000 */
[----:B------:R-:W-:Y:S01]  /*1c80*/  @!P6 LEA.HI.X R13, R30, R13, R25, 0x1, P0 ;  /* 0x0000000d1e0de211 */ /* 0x000fe200000f0c19 */
[----:B------:R-:W-:-:S02]  /*1c90*/  @!P2 IMAD R23, R23, R6, RZ ;  /* 0x000000061717a224 */ /* 0x000fc400078e02ff */
[----:B------:R-:W-:Y:S01]  /*1ca0*/  @!P5 IMAD R11, R16, R11, R21 ;  /* 0x0000000b100bd224 */ /* 0x000fe200078e0215 */
[----:B------:R-:W-:Y:S01]  /*1cb0*/  ISETP.GE.AND P3, PT, R19, R10, PT ;  /* 0x0000000a1300720c */ /* 0x000fe20003f66270 */
[C---:B------:R-:W-:Y:S01]  /*1cc0*/  @!P2 IMAD R7, R18.reuse, R7, R23 ;  /* 0x000000071207a224 */ /* 0x040fe200078e0217 */
[----:B------:R-:W-:Y:S01]  /*1cd0*/  @!PT LDS RZ, [RZ] ;  /* 0x00000000fffff984 */ /* 0x000fe20000000800 */
[----:B------:R-:W-:Y:S01]  /*1ce0*/  @!PT LDS RZ, [RZ] ;  /* 0x00000000fffff984 */ /* 0x000fe20000000800 */
[----:B------:R-:W-:Y:S01]  /*1cf0*/  @!PT LDS RZ, [RZ] ;  /* 0x00000000fffff984 */ /* 0x000fe20000000800 */
[----:B------:R4:W-:Y:S01]  /*1d00*/  @!P4 LDGSTS.E.BYPASS.LTC128B.128 [R245], desc[UR16][R28.64] ;  /* 0x000000001cf5cfae */ /* 0x0009e2000b981a10 */
[----:B------:R-:W-:Y:S01]  /*1d10*/  @!P2 IMAD.WIDE.U32 R26, R18, R6, R26 ;  /* 0x00000006121aa225 */ /* 0x000fe200078e001a */
[----:B-1----:R-:W-:Y:S02]  /*1d20*/  @!P5 LEA R20, P4, R32, R8, 0x1 ;  /* 0x000000082014d211 */ /* 0x002fe400078808ff */
[----:B------:R-:W-:Y:S01]  /*1d30*/  @!P5 IADD3 R11, PT, PT, R33, R11, RZ ;  /* 0x0000000b210bd210 */ /* 0x000fe20007ffe0ff */
[C---:B------:R-:W-:Y:S01]  /*1d40*/  IMAD.SHL.U32 R16, R212.reuse, 0x10, RZ ;  /* 0x00000010d4107824 */ /* 0x040fe200078e00ff */
[----:B------:R-:W-:Y:S01]  /*1d50*/  SHF.L.U64.HI R18, R212, 0x4, R213 ;  /* 0x00000004d4127819 */ /* 0x000fe200000102d5 */
[----:B------:R-:W-:Y:S01]  /*1d60*/  @!P2 IMAD.IADD R8, R27, 0x1, R7 ;  /* 0x000000011b08a824 */ /* 0x000fe200078e0207 */
[----:B---3--:R-:W-:Y:S01]  /*1d70*/  @!P2 LEA R4, P1, R26, R4, 0x1 ;  /* 0x000000041a04a211 */ /* 0x008fe200078208ff */
[----:B------:R-:W-:Y:S01]  /*1d80*/  IMAD.WIDE.U32 R24, R212, 0x20, RZ ;  /* 0x00000020d4187825 */ /* 0x000fe200078e00ff */
[----:B------:R-:W-:Y:S01]  /*1d90*/  LEA R6, P0, R16, R232, 0x1 ;  /* 0x000000e810067211 */ /* 0x000fe200078008ff */
[----:B------:R-:W-:Y:S01]  /*1da0*/  @!P6 LDGSTS.E.BYPASS.LTC128B.128 [R245+0x800], desc[UR16][R12.64] ;  /* 0x008000000cf5efae */ /* 0x000fe2000b981a10 */
[----:B------:R-:W-:Y:S01]  /*1db0*/  @!P5 LEA.HI.X R21, R32, R9, R11, 0x1, P4 ;  /* 0x000000092015d211 */ /* 0x000fe200020f0c0b */
[----:B------:R-:W-:Y:S01]  /*1dc0*/  IMAD.SHL.U32 R9, R213, 0x20, RZ ;  /* 0x00000020d5097824 */ /* 0x000fe200078e00ff */
[----:B------:R-:W-:Y:S01]  /*1dd0*/  @!P2 LEA.HI.X R5, R26, R5, R8, 0x1, P1 ;  /* 0x000000051a05a211 */ /* 0x000fe200008f0c08 */
[----:B------:R-:W-:Y:S01]  /*1de0*/  VIADD R33, R22, 0x50 ;  /* 0x0000005016217836 */ /* 0x000fe20000000000 */
[----:B------:R-:W-:Y:S01]  /*1df0*/  LEA.HI.X R7, R16, R231, R18, 0x1, P0 ;  /* 0x000000e710077211 */ /* 0x000fe200000f0c12 */
[----:B------:R-:W-:Y:S01]  /*1e00*/  @!P5 LDGSTS.E.BYPASS.LTC128B.128 [R245+0x1000], desc[UR16][R20.64] ;  /* 0x0100000014f5dfae */ /* 0x000fe2000b981a10 */
[----:B------:R-:W-:Y:S01]  /*1e10*/  @!P3 IADD3 R8, P1, PT, R6, R24, RZ ;  /* 0x000000180608b210 */ /* 0x000fe20007f3e0ff */
[C---:B------:R-:W-:Y:S01]  /*1e20*/  VIADD R31, R22.reuse, 0x60 ;  /* 0x00000060161f7836 */ /* 0x040fe20000000000 */
[-C--:B------:R-:W-:Y:S01]  /*1e30*/  ISETP.GE.AND P0, PT, R22, R10.reuse, PT ;  /* 0x0000000a1600720c */ /* 0x080fe20003f06270 */
[----:B------:R1:W-:Y:S01]  /*1e40*/  @!P2 LDGSTS.E.BYPASS.LTC128B.128 [R245+0x1800], desc[UR16][R4.64] ;  /* 0x0180000004f5afae */ /* 0x0003e2000b981a10 */
[----:B------:R-:W-:-:S02]  /*1e50*/  ISETP.GE.AND P2, PT, R15, R10, PT ;  /* 0x0000000a0f00720c */ /* 0x000fc40003f46270 */
[----:B------:R-:W-:Y:S02]  /*1e60*/  @!P3 IADD3.X R9, PT, PT, R7, R25, R9, P1, !PT ;  /* 0x000000190709b210 */ /* 0x000fe40000ffe409 */
[-C--:B------:R-:W-:Y:S02]  /*1e70*/  ISETP.GE.AND P1, PT, R35, R10.reuse, PT ;  /* 0x0000000a2300720c */ /* 0x080fe40003f26270 */
[----:B------:R-:W-:Y:S02]  /*1e80*/  ISETP.GE.AND P4, PT, R17, R10, PT ;  /* 0x0000000a1100720c */ /* 0x000fe40003f86270 */
[C---:B----4-:R-:W-:Y:S02]  /*1e90*/  IADD3 R29, PT, PT, R22.reuse, 0x70, RZ ;  /* 0x00000070161d7810 */ /* 0x050fe40007ffe0ff */
[C---:B------:R-:W-:Y:S01]  /*1ea0*/  LOP3.LUT R27, R22.reuse, 0x80, RZ, 0xfc, !PT ;  /* 0x00000080161b7812 */ /* 0x040fe200078efcff */
[----:B------:R-:W-:Y:S01]  /*1eb0*/  @!P0 IMAD.MOV.U32 R233, RZ, RZ, R231 ;  /* 0x000000ffffe98224 */ /* 0x000fe200078e00e7 */
[----:B------:R-:W-:-:S02]  /*1ec0*/  IADD3 R25, PT, PT, R22, 0x90, RZ ;  /* 0x0000009016197810 */ /* 0x000fc40007ffe0ff */
[C---:B------:R-:W-:Y:S02]  /*1ed0*/  @!P2 LEA R38, P6, R212.reuse, R6, 0x6 ;  /* 0x00000006d426a211 */ /* 0x040fe400078c30ff */
[----:B------:R-:W-:Y:S01]  /*1ee0*/  @!P0 LDGSTS.E.BYPASS.LTC128B.128 [R245+0x2000], desc[UR16][R232.64] ;  /* 0x02000000e8f58fae */ /* 0x000fe2000b981a10 */
[----:B------:R-:W-:Y:S01]  /*1ef0*/  @!P1 IMAD R40, R213, 0x60, RZ ;  /* 0x00000060d5289824 */ /* 0x000fe200078e02ff */
[C---:B------:R-:W-:Y:S02]  /*1f00*/  @!P2 LEA.HI.X R39, R212.reuse, R7, R213, 0x6, P6 ;  /* 0x00000007d427a211 */ /* 0x040fe400030f34d5 */
[-C--:B------:R-:W-:Y:S01]  /*1f10*/  ISETP.GE.AND P6, PT, R33, R10.reuse, PT ;  /* 0x0000000a2100720c */ /* 0x080fe20003fc6270 */
[----:B------:R-:W-:Y:S01]  /*1f20*/  @!P4 LDGSTS.E.BYPASS.LTC128B.128 [R245+0x2800], desc[UR16][R6.64] ;  /* 0x0280000006f5cfae */ /* 0x000fe2000b981a10 */
[-C--:B------:R-:W-:Y:S02]  /*1f30*/  ISETP.GE.AND P4, PT, R29, R10.reuse, PT ;  /* 0x0000000a1d00720c */ /* 0x080fe40003f86270 */
[-C--:B------:R-:W-:Y:S01]  /*1f40*/  ISETP.GE.AND P5, PT, R31, R10.reuse, PT ;  /* 0x0000000a1f00720c */ /* 0x080fe20003fa6270 */
[----:B------:R3:W-:Y:S01]  /*1f50*/  @!P3 LDGSTS.E.BYPASS.LTC128B.128 [R245+0x3000], desc[UR16][R8.64] ;  /* 0x0300000008f5bfae */ /* 0x0007e2000b981a10 */
[----:B-1----:R-:W-:Y:S01]  /*1f60*/  @!P1 IMAD.MOV.U32 R4, RZ, RZ, R6 ;  /* 0x000000ffff049224 */ /* 0x002fe200078e0006 */
[-C--:B------:R-:W-:Y:S01]  /*1f70*/  ISETP.GE.AND P3, PT, R27, R10.reuse, PT ;  /* 0x0000000a1b00720c */ /* 0x080fe20003f66270 */
[----:B------:R-:W-:Y:S01]  /*1f80*/  @!P1 IMAD.MOV.U32 R5, RZ, RZ, R7 ;  /* 0x000000ffff059224 */ /* 0x000fe200078e0007 */
[----:B------:R1:W-:Y:S01]  /*1f90*/  @!P2 LDGSTS.E.BYPASS.LTC128B.128 [R245+0x3800], desc[UR16][R38.64] ;  /* 0x0380000026f5afae */ /* 0x0003e2000b981a10 */
[----:B------:R-:W-:Y:S01]  /*1fa0*/  ISETP.GE.AND P2, PT, R25, R10, PT ;  /* 0x0000000a1900720c */ /* 0x000fe20003f46270 */
[----:B------:R-:W-:Y:S01]  /*1fb0*/  @!P1 IMAD.WIDE.U32 R4, R212, 0x60, R4 ;  /* 0x00000060d4049825 */ /* 0x000fe200078e0004 */
[----:B------:R-:W-:-:S03]  /*1fc0*/  IADD3 R23, PT, PT, R22, 0xa0, RZ ;  /* 0x000000a016177810 */ /* 0x000fc60007ffe0ff */
[----:B------:R-:W-:Y:S01]  /*1fd0*/  @!P4 MOV R20, R6 ;  /* 0x000000060014c202 */ /* 0x000fe20000000f00 */
[--C-:B------:R-:W-:Y:S01]  /*1fe0*/  @!P4 IMAD.MOV.U32 R21, RZ, RZ, R7.reuse ;  /* 0x000000ffff15c224 */ /* 0x100fe200078e0007 */
[----:B------:R-:W-:Y:S01]  /*1ff0*/  @!P1 IADD3 R41, PT, PT, R5, R40, RZ ;  /* 0x0000002805299210 */ /* 0x000fe20007ffe0ff */
[----:B------:R-:W-:Y:S01]  /*2000*/  @!P1 IMAD.MOV.U32 R40, RZ, RZ, R4 ;  /* 0x000000ffff289224 */ /* 0x000fe200078e0004 */
[----:B------:R-:W-:Y:S01]  /*2010*/  IADD3 R11, PT, PT, R22, 0xd0, RZ ;  /* 0x000000d0160b7810 */ /* 0x000fe20007ffe0ff */
[--C-:B------:R-:W-:Y:S01]  /*2020*/  @!P5 IMAD.MOV.U32 R36, RZ, RZ, R6.reuse ;  /* 0x000000ffff24d224 */ /* 0x100fe200078e0006 */
[----:B------:R-:W-:Y:S01]  /*2030*/  @!P3 MOV R13, R7 ;  /* 0x00000007000db202 */ /* 0x000fe20000000f00 */
[----:B------:R-:W-:Y:S01]  /*2040*/  @!P5 IMAD.MOV.U32 R37, RZ, RZ, R7 ;  /* 0x000000ffff25d224 */ /* 0x000fe200078e0007 */
[----:B------:R4:W-:Y:S01]  /*2050*/  @!P1 LDGSTS.E.BYPASS.LTC128B.128 [R245+0x4000], desc[UR16][R40.64] ;  /* 0x0400000028f59fae */ /* 0x0009e2000b981a10 */
[----:B------:R-:W-:Y:S02]  /*2060*/  @!P3 IMAD.MOV.U32 R12, RZ, RZ, R6 ;  /* 0x000000ffff0cb224 */ /* 0x000fe400078e0006 */
[----:B------:R-:W-:-:S02]  /*2070*/  @!P4 IMAD R5, R213, 0xc0, RZ ;  /* 0x000000c0d505c824 */ /* 0x000fc400078e02ff */
[----:B------:R-:W-:-:S04]  /*2080*/  @!P5 IMAD.WIDE.U32 R36, R212, 0xa0, R36 ;  /* 0x000000a0d424d825 */ /* 0x000fc800078e0024 */
[----:B---3--:R-:W-:Y:S02]  /*2090*/  @!P5 IMAD R8, R213, 0xa0, RZ ;  /* 0x000000a0d508d824 */ /* 0x008fe400078e02ff */
[C---:B------:R-:W-:Y:S01]  /*20a0*/  @!P4 IMAD.WIDE.U32 R20, R212.reuse, 0xc0, R20 ;  /* 0x000000c0d414c825 */ /* 0x040fe200078e0014 */
[----:B-1----:R-:W-:-:S03]  /*20b0*/  @!P6 LEA R38, P1, R212, R6, 0x7 ;  /* 0x00000006d426e211 */ /* 0x002fc600078238ff */
[----:B------:R-:W-:Y:S01]  /*20c0*/  @!P3 IMAD R4, R213, 0xe0, RZ ;  /* 0x000000e0d504b824 */ /* 0x000fe200078e02ff */
[C---:B------:R-:W-:Y:S01]  /*20d0*/  @!P6 LEA.HI.X R39, R212.reuse, R7, R213, 0x7, P1 ;  /* 0x00000007d427e211 */ /* 0x040fe200008f3cd5 */
[C---:B------:R-:W-:Y:S01]  /*20e0*/  @!P3 IMAD.WIDE.U32 R12, R212.reuse, 0xe0, R12 ;  /* 0x000000e0d40cb825 */ /* 0x040fe200078e000c */
[----:B------:R-:W-:-:S03]  /*20f0*/  @!P2 LEA R44, P1, R212, R6, 0x8 ;  /* 0x00000006d42ca211 */ /* 0x000fc600078240ff */
[----:B------:R-:W-:Y:S01]  /*2100*/  @!P5 IMAD.IADD R37, R37, 0x1, R8 ;  /* 0x000000012525d824 */ /* 0x000fe200078e0208 */
[----:B------:R-:W-:Y:S01]  /*2110*/  @!P2 LEA.HI.X R45, R212, R7, R213, 0x8, P1 ;  /* 0x00000007d42da211 */ /* 0x000fe200008f44d5 */
[----:B------:R-:W-:Y:S01]  /*2120*/  @!P4 IMAD.IADD R43, R21, 0x1, R5 ;  /* 0x00000001152bc824 */ /* 0x000fe200078e0205 */
[----:B------:R-:W-:Y:S01]  /*2130*/  ISETP.GE.AND P1, PT, R23, R10, PT ;  /* 0x0000000a1700720c */ /* 0x000fe20003f26270 */
[----:B------:R-:W-:Y:S01]  /*2140*/  @!P4 IMAD.MOV.U32 R42, RZ, RZ, R20 ;  /* 0x000000ffff2ac224 */ /* 0x000fe200078e0014 */
[----:B------:R-:W-:Y:S01]  /*2150*/  @!P3 IADD3 R47, PT, PT, R13, R4, RZ ;  /* 0x000000040d2fb210 */ /* 0x000fe20007ffe0ff */
[C---:B------:R-:W-:Y:S01]  /*2160*/  VIADD R21, R22.reuse, 0xb0 ;  /* 0x000000b016157836 */ /* 0x040fe20000000000 */
[----:B------:R1:W-:Y:S01]  /*2170*/  @!P6 LDGSTS.E.BYPASS.LTC128B.128 [R245+0x4800], desc[UR16][R38.64] ;  /* 0x0480000026f5efae */ /* 0x0003e2000b981a10 */
[----:B------:R-:W-:Y:S02]  /*2180*/  @!P3 IMAD.MOV.U32 R46, RZ, RZ, R12 ;  /* 0x000000ffff2eb224 */ /* 0x000fe400078e000c */
[C---:B------:R-:W-:Y:S01]  /*2190*/  VIADD R13, R22.reuse, 0xc0 ;  /* 0x000000c0160d7836 */ /* 0x040fe20000000000 */
[----:B------:R3:W-:Y:S01]  /*21a0*/  @!P5 LDGSTS.E.BYPASS.LTC128B.128 [R245+0x5000], desc[UR16][R36.64] ;  /* 0x0500000024f5dfae */ /* 0x0007e2000b981a10 */
[C---:B------:R-:W-:Y:S01]  /*21b0*/  VIADD R9, R22.reuse, 0xe0 ;  /* 0x000000e016097836 */ /* 0x040fe20000000000 */
[-C--:B------:R-:W-:Y:S01]  /*21c0*/  ISETP.GE.AND P6, PT, R21, R10.reuse, PT ;  /* 0x0000000a1500720c */ /* 0x080fe20003fc6270 */
[----:B------:R-:W-:Y:S01]  /*21d0*/  VIADD R5, R22, 0xf0 ;  /* 0x000000f016057836 */ /* 0x000fe20000000000 */
[----:B------:R5:W-:Y:S01]  /*21e0*/  @!P4 LDGSTS.E.BYPASS.LTC128B.128 [R245+0x5800], desc[UR16][R42.64] ;  /* 0x058000002af5cfae */ /* 0x000be2000b981a10 */
[-C--:B------:R-:W-:Y:S01]  /*21f0*/  ISETP.GE.AND P4, PT, R11, R10.reuse, PT ;  /* 0x0000000a0b00720c */ /* 0x080fe20003f86270 */
[----:B----4-:R-:W-:Y:S01]  /*2200*/  @!P1 IMAD.MOV.U32 R41, RZ, RZ, R7 ;  /* 0x000000ffff299224 */ /* 0x010fe200078e0007 */
[-C--:B------:R-:W-:Y:S01]  /*2210*/  ISETP.GE.AND P5, PT, R13, R10.reuse, PT ;  /* 0x0000000a0d00720c */ /* 0x080fe20003fa6270 */
[----:B------:R4:W-:Y:S01]  /*2220*/  @!P3 LDGSTS.E.BYPASS.LTC128B.128 [R245+0x6000], desc[UR16][R46.64] ;  /* 0x060000002ef5bfae */ /* 0x0009e2000b981a10 */
[----:B------:R-:W-:-:S02]  /*2230*/  ISETP.GE.AND P3, PT, R9, R10, PT ;  /* 0x0000000a0900720c */ /* 0x000fc40003f66270 */
[----:B------:R-:W-:Y:S01]  /*2240*/  @!P1 MOV R40, R6 ;  /* 0x0000000600289202 */ /* 0x000fe20000000f00 */
[----:B------:R2:W-:Y:S04]  /*2250*/  @!P2 LDGSTS.E.BYPASS.LTC128B.128 [R245+0x6800], desc[UR16][R44.64] ;  /* 0x068000002cf5afae */ /* 0x0005e8000b981a10 */
[----:B------:R-:W-:-:S04]  /*2260*/  @!P1 IMAD.WIDE.U32 R40, R212, 0x120, R40 ;  /* 0x00000120d4289825 */ /* 0x000fc800078e0028 */
[C---:B------:R-:W-:Y:S02]  /*2270*/  @!P5 IMAD R12, R213.reuse, 0x160, RZ ;  /* 0x00000160d50cd824 */ /* 0x040fe400078e02ff */
[C---:B------:R-:W-:Y:S02]  /*2280*/  @!P4 IMAD R8, R213.reuse, 0x180, RZ ;  /* 0x00000180d508c824 */ /* 0x040fe400078e02ff */
[C---:B-1----:R-:W-:Y:S02]  /*2290*/  @!P1 IMAD R38, R213.reuse, 0x120, RZ ;  /* 0x00000120d5269824 */ /* 0x042fe400078e02ff */
[C---:B------:R-:W-:Y:S01]  /*22a0*/  @!P3 IMAD R4, R213.reuse, 0x1a0, RZ ;  /* 0x000001a0d504b824 */ /* 0x040fe200078e02ff */
[----:B---3--:R-:W-:Y:S01]  /*22b0*/  IADD3 R36, P2, PT, R226, R14, RZ ;  /* 0x0000000ee2247210 */ /* 0x008fe20007f5e0ff */
[----:B------:R-:W-:Y:S01]  /*22c0*/  @!P6 IMAD R14, R213, 0x140, RZ ;  /* 0x00000140d50ee824 */ /* 0x000fe200078e02ff */
[----:B------:R-:W-:Y:S01]  /*22d0*/  @!P1 IADD3 R39, PT, PT, R41, R38, RZ ;  /* 0x0000002629279210 */ /* 0x000fe20007ffe0ff */
[----:B------:R-:W-:Y:S01]  /*22e0*/  @!P1 IMAD.MOV.U32 R38, RZ, RZ, R40 ;  /* 0x000000ffff269224 */ /* 0x000fe200078e0028 */
[----:B-----5:R-:W-:Y:S01]  /*22f0*/  @!P4 MOV R42, R6 ;  /* 0x00000006002ac202 */ /* 0x020fe20000000f00 */
[----:B------:R-:W-:Y:S01]  /*2300*/  IMAD.X R37, RZ, RZ, R2, P2 ;  /* 0x000000ffff257224 */ /* 0x000fe200010e0602 */
[----:B------:R-:W-:Y:S01]  /*2310*/  ISETP.GE.AND P2, PT, R5, R10, PT ;  /* 0x0000000a0500720c */ /* 0x000fe20003f46270 */
[----:B------:R-:W-:Y:S01]  /*2320*/  @!P4 IMAD.MOV.U32 R43, RZ, RZ, R7 ;  /* 0x000000ffff2bc224 */ /* 0x000fe200078e0007 */
[-C--:B----4-:R-:W-:Y:S01]  /*2330*/  @!P6 MOV R47, R7.reuse ;  /* 0x00000007002fe202 */ /* 0x090fe20000000f00 */
[--C-:B------:R-:W-:Y:S01]  /*2340*/  @!P6 IMAD.MOV.U32 R46, RZ, RZ, R6.reuse ;  /* 0x000000ffff2ee224 */ /* 0x100fe200078e0006 */
[----:B------:R-:W-:Y:S01]  /*2350*/  @!P3 MOV R41, R7 ;  /* 0x000000070029b202 */ /* 0x000fe20000000f00 */
[--C-:B------:R-:W-:Y:S01]  /*2360*/  @!P3 IMAD.MOV.U32 R40, RZ, RZ, R6.reuse ;  /* 0x000000ffff28b224 */ /* 0x100fe200078e0006 */
[----:B------:R-:W-:Y:S01]  /*2370*/  @!P1 LDGSTS.E.BYPASS.LTC128B.128 [R245+0x7000], desc[UR16][R38.64] ;  /* 0x0700000026f59fae */ /* 0x000fe2000b981a10 */
[----:B--2---:R-:W-:-:S02]  /*2380*/  @!P5 IMAD.MOV.U32 R44, RZ, RZ, R6 ;  /* 0x000000ffff2cd224 */ /* 0x004fc400078e0006 */
[----:B------:R-:W-:Y:S02]  /*2390*/  @!P5 IMAD.MOV.U32 R45, RZ, RZ, R7 ;  /* 0x000000ffff2dd224 */ /* 0x000fe400078e0007 */
[----:B------:R-:W-:-:S04]  /*23a0*/  @!P6 IMAD.WIDE.U32 R46, R212, 0x140, R46 ;  /* 0x00000140d42ee825 */ /* 0x000fc800078e002e */
[----:B------:R-:W-:-:S04]  /*23b0*/  @!P5 IMAD.WIDE.U32 R44, R212, 0x160, R44 ;  /* 0x00000160d42cd825 */ /* 0x000fc800078e002c */
[----:B------:R-:W-:-:S04]  /*23c0*/  @!P4 IMAD.WIDE.U32 R42, R212, 0x180, R42 ;  /* 0x00000180d42ac825 */ /* 0x000fc800078e002a */
[----:B------:R-:W-:Y:S01]  /*23d0*/  @!P3 IMAD.WIDE.U32 R40, R212, 0x1a0, R40 ;  /* 0x000001a0d428b825 */ /* 0x000fe200078e0028 */
[----:B------:R-:W-:-:S03]  /*23e0*/  @!P4 IADD3 R43, PT, PT, R43, R8, RZ ;  /* 0x000000082b2bc210 */ /* 0x000fc60007ffe0ff */
[----:B------:R-:W-:Y:S02]  /*23f0*/  @!P2 IMAD R2, R213, 0x1c0, RZ ;  /* 0x000001c0d502a824 */ /* 0x000fe400078e02ff */
[----:B------:R-:W-:-:S04]  /*2400*/  @!P2 IMAD.WIDE.U32 R6, R212, 0x1c0, R6 ;  /* 0x000001c0d406a825 */ /* 0x000fc800078e0006 */
[----:B------:R-:W-:Y:S02]  /*2410*/  @!P6 IMAD.IADD R47, R47, 0x1, R14 ;  /* 0x000000012f2fe824 */ /* 0x000fe400078e020e */
[----:B------:R-:W-:Y:S02]  /*2420*/  @!P5 IMAD.IADD R45, R45, 0x1, R12 ;  /* 0x000000012d2dd824 */ /* 0x000fe400078e020c */
[----:B------:R-:W-:Y:S01]  /*2430*/  @!P3 IMAD.IADD R41, R41, 0x1, R4 ;  /* 0x000000012929b824 */ /* 0x000fe200078e0204 */
[----:B------:R-:W-:Y:S01]  /*2440*/  @!P6 LDGSTS.E.BYPASS.LTC128B.128 [R245+0x7800], desc[UR16][R46.64] ;  /* 0x078000002ef5efae */ /* 0x000fe2000b981a10 */
[----:B------:R-:W-:Y:S01]  /*2450*/  @!P2 IMAD.IADD R7, R7, 0x1, R2 ;  /* 0x000000010707a824 */ /* 0x000fe200078e0202 */
[----:B------:R-:W-:Y:S01]  /*2460*/  ISETP.GE.AND P6, PT, R19, R10, PT ;  /* 0x0000000a1300720c */ /* 0x000fe20003fc6270 */
[----:B------:R-:W-:Y:S01]  /*2470*/  IMAD.WIDE.U32 R36, R22, R188, R36 ;  /* 0x000000bc16247225 */ /* 0x000fe200078e0024 */
[----:B------:R-:W-:Y:S01]  /*2480*/  @!P5 LDGSTS.E.BYPASS.LTC128B.128 [R245+0x8000], desc[UR16][R44.64] ;  /* 0x080000002cf5dfae */ /* 0x000fe2000b981a10 */
[----:B------:R-:W-:-:S02]  /*2490*/  SHF.L.U32 R19, R188, 0x4, RZ ;  /* 0x00000004bc137819 */ /* 0x000fc400000006ff */
[----:B------:R-:W-:Y:S01]  /*24a0*/  IMAD R235, R22, R189, R37 ;  /* 0x000000bd16eb7224 */ /* 0x000fe200078e0225 */
[----:B------:R-:W-:Y:S01]  /*24b0*/  @!P4 LDGSTS.E.BYPASS.LTC128B.128 [R245+0x8800], desc[UR16][R42.64] ;  /* 0x088000002af5cfae */ /* 0x000fe2000b981a10 */
[C---:B------:R-:W-:Y:S02]  /*24c0*/  LEA R234, P1, R36.reuse, UR6, 0x1 ;  /* 0x0000000624ea7c11 */ /* 0x040fe4000f8208ff */
[-C--:B------:R-:W-:Y:S01]  /*24d0*/  ISETP.GE.AND P5, PT, R35, R10.reuse, PT ;  /* 0x0000000a2300720c */ /* 0x080fe20003fa6270 */
[----:B------:R-:W-:Y:S01]  /*24e0*/  @!P3 LDGSTS.E.BYPASS.LTC128B.128 [R245+0x9000], desc[UR16][R40.64] ;  /* 0x0900000028f5bfae */ /* 0x000fe2000b981a10 */
[-C--:B------:R-:W-:Y:S02]  /*24f0*/  ISETP.GE.AND P4, PT, R15, R10.reuse, PT ;  /* 0x0000000a0f00720c */ /* 0x080fe40003f86270 */
[----:B------:R-:W-:Y:S01]  /*2500*/  LEA.HI.X R235, R36, UR7, R235, 0x1, P1 ;  /* 0x0000000724eb7c11 */ /* 0x000fe200088f0ceb */
[----:B------:R1:W-:Y:S01]  /*2510*/  @!P2 LDGSTS.E.BYPASS.LTC128B.128 [R245+0x9800], desc[UR16][R6.64] ;  /* 0x0980000006f5afae */ /* 0x0003e2000b981a10 */
[----:B------:R-:W-:Y:S01]  /*2520*/  ISETP.GE.AND P2, PT, R17, R10, PT ;  /* 0x0000000a1100720c */ /* 0x000fe20003f46270 */
[C---:B------:R-:W-:Y:S01]  /*2530*/  IMAD.WIDE.U32 R36, R188.reuse, 0x20, RZ ;  /* 0x00000020bc247825 */ /* 0x040fe200078e00ff */
[----:B------:R-:W-:Y:S01]  /*2540*/  SHF.L.U64.HI R2, R188, 0x4, R189 ;  /* 0x00000004bc027819 */ /* 0x000fe200000102bd */
[----:B------:R-:W0:Y:S01]  /*2550*/  LDGDEPBAR ;  /* 0x00000000000079af */ /* 0x000e220000000000 */
[----:B------:R-:W-:-:S02]  /*2560*/  LEA R16, P1, R19, R234, 0x1 ;  /* 0x000000ea13107211 */ /* 0x000fc400078208ff */
[----:B------:R-:W-:Y:S02]  /*2570*/  ISETP.GE.AND P3, PT, R33, R10, PT ;  /* 0x0000000a2100720c */ /* 0x000fe40003f66270 */
[----:B------:R-:W-:Y:S01]  /*2580*/  LEA.HI.X R17, R19, R235, R2, 0x1, P1 ;  /* 0x000000eb13117211 */ /* 0x000fe200008f0c02 */
[----:B------:R-:W-:Y:S02]  /*2590*/  @!P5 IMAD.MOV.U32 R14, RZ, RZ, R16 ;  /* 0x000000ffff0ed224 */ /* 0x000fe400078e0010 */
[----:B------:R-:W-:Y:S01]  /*25a0*/  @!P5 IMAD R2, R189, 0x60, RZ ;  /* 0x00000060bd02d824 */ /* 0x000fe200078e02ff */
[----:B------:R-:W-:-:S03]  /*25b0*/  @!P5 MOV R15, R17 ;  /* 0x00000011000fd202 */ /* 0x000fc60000000f00 */
[----:B------:R-:W-:-:S04]  /*25c0*/  @!P5 IMAD.WIDE.U32 R14, R188, 0x60, R14 ;  /* 0x00000060bc0ed825 */ /* 0x000fc800078e000e */
[----:B------:R-:W-:Y:S02]  /*25d0*/  @!P5 IMAD.IADD R15, R15, 0x1, R2 ;  /* 0x000000010f0fd824 */ /* 0x000fe400078e0202 */
[----:B-1----:R-:W-:Y:S01]  /*25e0*/  IMAD.SHL.U32 R7, R189, 0x20, RZ ;  /* 0x00000020bd077824 */ /* 0x002fe200078e00ff */
[----:B------:R-:W-:-:S04]  /*25f0*/  DEPBAR.LE SB0, 0x0 ;  /* 0x000080000000791a */ /* 0x000fc80000000000 */
[----:B------:R-:W-:Y:S01]  /*2600*/  BAR.SYNC.DEFER_BLOCKING 0x0 ;  /* 0x0000000000007b1d */ /* 0x000fe20000010000 */
[----:B------:R-:W-:-:S04]  /*2610*/  @!P6 IADD3 R6, P1, PT, R16, R36, RZ ;  /* 0x000000241006e210 */ /* 0x000fc80007f3e0ff */
[----:B------:R-:W-:Y:S02]  /*2620*/  @!P6 IADD3.X R7, PT, PT, R17, R37, R7, P1, !PT ;  /* 0x000000251107e210 */ /* 0x000fe40000ffe407 */
[----:B------:R-:W-:Y:S01]  /*2630*/  ISETP.GE.AND P1, PT, R29, R10, PT ;  /* 0x0000000a1d00720c */ /* 0x000fe20003f26270 */
[----:B------:R-:W-:Y:S01]  /*2640*/  @!PT LDS RZ, [RZ] ;  /* 0x00000000fffff984 */ /* 0x000fe20000000800 */
[----:B------:R-:W-:Y:S01]  /*2650*/  @!PT LDS RZ, [RZ] ;  /* 0x00000000fffff984 */ /* 0x000fe20000000800 */
[----:B------:R-:W-:Y:S01]  /*2660*/  @!PT LDS RZ, [RZ] ;  /* 0x00000000fffff984 */ /* 0x000fe20000000800 */
[----:B------:R-:W-:Y:S04]  /*2670*/  @!P0 LDGSTS.E.BYPASS.LTC128B.128 [R245+0xa000], desc[UR16][R234.64] ;  /* 0x0a000000eaf58fae */ /* 0x000fe8000b981a10 */
[----:B------:R-:W-:Y:S01]  /*2680*/  @P0 STS.128 [R245+0xa000], RZ ;  /* 0x00a000fff5000388 */ /* 0x000fe20000000c00 */
[----:B------:R-:W-:-:S03]  /*2690*/  @!P4 LEA R18, P0, R188, R16, 0x6 ;  /* 0x00000010bc12c211 */ /* 0x000fc600078030ff */
[----:B------:R-:W-:Y:S01]  /*26a0*/  @P2 STS.128 [R245+0xa800], RZ ;  /* 0x00a800fff5002388 */ /* 0x000fe20000000c00 */
[----:B------:R-:W-:Y:S02]  /*26b0*/  @!P4 LEA.HI.X R19, R188, R17, R189, 0x6, P0 ;  /* 0x00000011bc13c211 */ /* 0x000fe400000f34bd */
[-C--:B------:R-:W-:Y:S01]  /*26c0*/  ISETP.GE.AND P0, PT, R27, R10.reuse, PT ;  /* 0x0000000a1b00720c */ /* 0x080fe20003f06270 */
[----:B------:R-:W-:Y:S01]  /*26d0*/  @!PT LDS RZ, [RZ] ;  /* 0x00000000fffff984 */ /* 0x000fe20000000800 */
[----:B------:R-:W-:Y:S01]  /*26e0*/  @!PT LDS RZ, [RZ] ;  /* 0x00000000fffff984 */ /* 0x000fe20000000800 */
[----:B------:R-:W-:Y:S01]  /*26f0*/  @!PT LDS RZ, [RZ] ;  /* 0x00000000fffff984 */ /* 0x000fe20000000800 */
[----:B------:R-:W-:Y:S01]  /*2700*/  @!P2 LDGSTS.E.BYPASS.LTC128B.128 [R245+0xa800], desc[UR16][R16.64] ;  /* 0x0a80000010f5afae */ /* 0x000fe2000b981a10 */
[----:B------:R-:W-:-:S03]  /*2710*/  ISETP.GE.AND P2, PT, R31, R10, PT ;  /* 0x0000000a1f00720c */ /* 0x000fc60003f46270 */
[----:B------:R-:W-:Y:S04]  /*2720*/  @P6 STS.128 [R245+0xb000], RZ ;  /* 0x00b000fff5006388 */ /* 0x000fe80000000c00 */
[----:B------:R-:W-:Y:S01]  /*2730*/  @!PT LDS RZ, [RZ] ;  /* 0x00000000fffff984 */ /* 0x000fe20000000800 */
[----:B------:R-:W-:Y:S01]  /*2740*/  @!PT LDS RZ, [RZ] ;  /* 0x00000000fffff984 */ /* 0x000fe20000000800 */
[----:B------:R-:W-:Y:S01]  /*2750*/  @!PT LDS RZ, [RZ] ;  /* 0x00000000fffff984 */ /* 0x000fe20000000800 */
[----:B------:R1:W-:Y:S01]  /*2760*/  @!P6 LDGSTS.E.BYPASS.LTC128B.128 [R245+0xb000], desc[UR16][R6.64] ;  /* 0x0b00000006f5efae */ /* 0x0003e2000b981a10 */
[----:B------:R-:W-:-:S03]  /*2770*/  ISETP.GE.AND P6, PT, R25, R10, PT ;  /* 0x0000000a1900720c */ /* 0x000fc60003fc6270 */
[----:B------:R-:W-:Y:S01]  /*2780*/  @P4 STS.128 [R245+0xb800], RZ ;  /* 0x00b800fff5004388 */ /* 0x000fe20000000c00 */
[----:B------:R-:W-:Y:S02]  /*2790*/  @!P0 IMAD.MOV.U32 R12, RZ, RZ, R16 ;  /* 0x000000ffff0c8224 */ /* 0x000fe400078e0010 */
[C---:B------:R-:W-:Y:S01]  /*27a0*/  @!P2 IMAD R2, R189.reuse, 0xa0, RZ ;  /* 0x000000a0bd02a824 */ /* 0x040fe200078e02ff */
[----:B------:R-:W-:Y:S01]  /*27b0*/  @!PT LDS RZ, [RZ] ;  /* 0x00000000fffff984 */ /* 0x000fe20000000800 */
[----:B------:R-:W-:Y:S01]  /*27c0*/  @!PT LDS RZ, [RZ] ;  /* 0x00000000fffff984 */ /* 0x000fe20000000800 */
[----:B------:R-:W-:Y:S01]  /*27d0*/  @!PT LDS RZ, [RZ] ;  /* 0x00000000fffff984 */ /* 0x000fe20000000800 */
[----:B------:R-:W-:Y:S01]  /*27e0*/  @!P4 LDGSTS.E.BYPASS.LTC128B.128 [R245+0xb800], desc[UR16][R18.64] ;  /* 0x0b80000012f5cfae */ /* 0x000fe2000b981a10 */
[----:B------:R-:W-:Y:S01]  /*27f0*/  @!P3 LEA R22, P4, R188, R16, 0x7 ;  /* 0x00000010bc16b211 */ /* 0x000fe200078838ff */
[----:B------:R-:W-:Y:S02]  /*2800*/  @!P0 IMAD R4, R189, 0xe0, RZ ;  /* 0x000000e0bd048824 */ /* 0x000fe400078e02ff */
[----:B------:R-:W-:Y:S04]  /*2810*/  @P5 STS.128 [R245+0xc000], RZ ;  /* 0x00c000fff5005388 */ /* 0x000fe80000000c00 */
[----:B------:R-:W-:Y:S01]  /*2820*/  @!PT LDS RZ, [RZ] ;  /* 0x00000000fffff984 */ /* 0x000fe20000000800 */
[----:B------:R-:W-:Y:S01]  /*2830*/  @!PT LDS RZ, [RZ] ;  /* 0x00000000fffff984 */ /* 0x000fe20000000800 */
[----:B------:R-:W-:Y:S01]  /*2840*/  @!PT LDS RZ, [RZ] ;  /* 0x00000000fffff984 */ /* 0x000fe20000000800 */
[----:B------:R2:W-:Y:S01]  /*2850*/  @!P5 LDGSTS.E.BYPASS.LTC128B.128 [R245+0xc000], desc[UR16][R14.64] ;  /* 0x0c0000000ef5dfae */ /* 0x0005e2000b981a10 */
[----:B------:R-:W-:-:S02]  /*2860*/  ISETP.GE.AND P5, PT, R23, R10, PT ;  /* 0x0000000a1700720c */ /* 0x000fc40003fa6270 */
[----:B------:R-:W-:Y:S01]  /*2870*/  @!P3 LEA.HI.X R23, R188, R17, R189, 0x7, P4 ;  /* 0x00000011bc17b211 */ /* 0x000fe200020f3cbd */
[----:B------:R-:W-:Y:S01]  /*2880*/  @P3 STS.128 [R245+0xc800], RZ ;  /* 0x00c800fff5003388 */ /* 0x000fe20000000c00 */
[----:B------:R-:W-:-:S03]  /*2890*/  ISETP.GE.AND P4, PT, R21, R10, PT ;  /* 0x0000000a1500720c */ /* 0x000fc60003f86270 */
[----:B------:R-:W-:Y:S01]  /*28a0*/  @!PT LDS RZ, [RZ] ;  /* 0x00000000fffff984 */ /* 0x000fe20000000800 */
[----:B------:R-:W-:Y:S01]  /*28b0*/  @!PT LDS RZ, [RZ] ;  /* 0x00000000fffff984 */ /* 0x000fe20000000800 */
[----:B------:R-:W-:Y:S01]  /*28c0*/  @!PT LDS RZ, [RZ] ;  /* 0x00000000fffff984 */ /* 0x000fe20000000800 */
[----:B------:R3:W-:Y:S01]  /*28d0*/  @!P3 LDGSTS.E.BYPASS.LTC128B.128 [R245+0xc800], desc[UR16][R22.64] ;  /* 0x0c80000016f5bfae */ /* 0x0007e2000b981a10 */
[----:B------:R-:W-:Y:S01]  /*28e0*/  ISETP.GE.AND P3, PT, R13, R10, PT ;  /* 0x0000000a0d00720c */ /* 0x000fe20003f66270 */
[----:B------:R-:W-:Y:S01]  /*28f0*/  @!P0 IMAD.MOV.U32 R13, RZ, RZ, R17 ;  /* 0x000000ffff0d8224 */ /* 0x000fe200078e0011 */
[----:B-1----:R-:W-:Y:S01]  /*2900*/  @!P2 MOV R7, R17 ;  /* 0x000000110007a202 */ /* 0x002fe20000000f00 */
[----:B------:R-:W-:Y:S01]  /*2910*/  @!P2 IMAD.MOV.U32 R6, RZ, RZ, R16 ;  /* 0x000000ffff06a224 */ /* 0x000fe200078e0010 */
[----:B------:R-:W-:Y:S01]  /*2920*/  @P2 STS.128 [R245+0xd000], RZ ;  /* 0x00d000fff5002388 */ /* 0x000fe20000000c00 */
[----:B------:R-:W-:-:S04]  /*2930*/  @!P0 IMAD.WIDE.U32 R12, R188, 0xe0, R12 ;  /* 0x000000e0bc0c8825 */ /* 0x000fc800078e000c */
[----:B------:R-:W-:-:S04]  /*2940*/  @!P2 IMAD.WIDE.U32 R6, R188, 0xa0, R6 ;  /* 0x000000a0bc06a825 */ /* 0x000fc800078e0006 */
[----:B------:R-:W-:Y:S01]  /*2950*/  @!P2 IMAD.IADD R7, R7, 0x1, R2 ;  /* 0x000000010707a824 */ /* 0x000fe200078e0202 */
[-C--:B------:R-:W-:Y:S01]  /*2960*/  @!P3 MOV R25, R17.reuse ;  /* 0x000000110019b202 */ /* 0x080fe20000000f00 */
[----:B------:R-:W-:Y:S02]  /*2970*/  @!P1 IMAD R2, R189, 0xc0, RZ ;  /* 0x000000c0bd029824 */ /* 0x000fe400078e02ff */
[----:B------:R-:W-:Y:S01]  /*2980*/  @!P0 IMAD.IADD R13, R13, 0x1, R4 ;  /* 0x000000010d0d8824 */ /* 0x000fe200078e0204 */
[----:B--2---:R-:W-:Y:S01]  /*2990*/  @!P1 MOV R15, R17 ;  /* 0x00000011000f9202 */ /* 0x004fe20000000f00 */
[--C-:B------:R-:W-:Y:S01]  /*29a0*/  @!P1 IMAD.MOV.U32 R14, RZ, RZ, R16.reuse ;  /* 0x000000ffff0e9224 */ /* 0x100fe200078e0010 */
[----:B------:R-:W-:Y:S01]  /*29b0*/  @!PT LDS RZ, [RZ] ;  /* 0x00000000fffff984 */ /* 0x000fe20000000800 */
[----:B------:R-:W-:Y:S01]  /*29c0*/  @!PT LDS RZ, [RZ] ;  /* 0x00000000fffff984 */ /* 0x000fe20000000800 */
[----:B------:R-:W-:Y:S01]  /*29d0*/  @!PT LDS RZ, [RZ] ;  /* 0x00000000fffff984 */ /* 0x000fe20000000800 */
[----:B------:R1:W-:Y:S01]  /*29e0*/  @!P2 LDGSTS.E.BYPASS.LTC128B.128 [R245+0xd000], desc[UR16][R6.64] ;  /* 0x0d00000006f5afae */ /* 0x0003e2000b981a10 */
[----:B------:R-:W-:Y:S01]  /*29f0*/  ISETP.GE.AND P2, PT, R11, R10, PT ;  /* 0x0000000a0b00720c */ /* 0x000fe20003f46270 */
[----:B------:R-:W-:Y:S02]  /*2a00*/  @!P3 IMAD.MOV.U32 R24, RZ, RZ, R16 ;  /* 0x000000ffff18b224 */ /* 0x000fe400078e0010 */
[----:B------:R-:W-:Y:S01]  /*2a10*/  @!P1 IMAD.WIDE.U32 R14, R188, 0xc0, R14 ;  /* 0x000000c0bc0e9825 */ /* 0x000fe200078e000e */
[----:B------:R-:W-:Y:S03]  /*2a20*/  @P1 STS.128 [R245+0xd800], RZ ;  /* 0x00d800fff5001388 */ /* 0x000fe60000000c00 */
[----:B------:R-:W-:Y:S01]  /*2a30*/  @!P5 IMAD R18, R189, 0x120, RZ ;  /* 0x00000120bd12d824 */ /* 0x000fe200078e02ff */
[----:B------:R-:W-:Y:S01]  /*2a40*/  @!P1 IADD3 R15, PT, PT, R15, R2, RZ ;  /* 0x000000020f0f9210 */ /* 0x000fe20007ffe0ff */
[----:B------:R-:W-:-:S02]  /*2a50*/  @!P4 IMAD R2, R189, 0x140, RZ ;  /* 0x00000140bd02c824 */ /* 0x000fc400078e02ff */
[----:B------:R-:W-:Y:S02]  /*2a60*/  @!P3 IMAD.WIDE.U32 R24, R188, 0x160, R24 ;  /* 0x00000160bc18b825 */ /* 0x000fe400078e0018 */
[----:B------:R-:W-:Y:S01]  /*2a70*/  @!PT LDS RZ, [RZ] ;  /* 0x00000000fffff984 */ /* 0x000fe20000000800 */
[----:B------:R-:W-:Y:S01]  /*2a80*/  @!PT LDS RZ, [RZ] ;  /* 0x00000000fffff984 */ /* 0x000fe20000000800 */
[----:B------:R-:W-:Y:S01]  /*2a90*/  @!PT LDS RZ, [RZ] ;  /* 0x00000000fffff984 */ /* 0x000fe20000000800 */
[----:B------:R2:W-:Y:S01]  /*2aa0*/  @!P1 LDGSTS.E.BYPASS.LTC128B.128 [R245+0xd800], desc[UR16][R14.64] ;  /* 0x0d8000000ef59fae */ /* 0x0005e2000b981a10 */
[----:B------:R-:W-:Y:S01]  /*2ab0*/  ISETP.GE.AND P1, PT, R9, R10, PT ;  /* 0x0000000a0900720c */ /* 0x000fe20003f26270 */
[----:B---3--:R-:W-:Y:S02]  /*2ac0*/  @!P2 IMAD.MOV.U32 R22, RZ, RZ, R16 ;  /* 0x000000ffff16a224 */ /* 0x008fe400078e0010 */
[----:B------:R-:W-:Y:S01]  /*2ad0*/  @P0 STS.128 [R245+0xe000], RZ ;  /* 0x00e000fff5000388 */ /* 0x000fe20000000c00 */
[----:B------:R-:W-:-:S03]  /*2ae0*/  @!P2 IMAD.MOV.U32 R23, RZ, RZ, R17 ;  /* 0x000000ffff17a224 */ /* 0x000fc600078e0011 */
[----:B------:R-:W-:Y:S01]  /*2af0*/  @!PT LDS RZ, [RZ] ;  /* 0x00000000fffff984 */ /* 0x000fe20000000800 */
[----:B------:R-:W-:Y:S01]  /*2b00*/  @!PT LDS RZ, [RZ] ;  /* 0x00000000fffff984 */ /* 0x000fe20000000800 */
[----:B------:R-:W-:Y:S01]  /*2b10*/  @!PT LDS RZ, [RZ] ;  /* 0x00000000fffff984 */ /* 0x000fe20000000800 */
[----:B------:R3:W-:Y:S01]  /*2b20*/  @!P0 LDGSTS.E.BYPASS.LTC128B.128 [R245+0xe000], desc[UR16][R12.64] ;  /* 0x0e0000000cf58fae */ /* 0x0007e2000b981a10 */
[C---:B------:R-:W-:Y:S01]  /*2b30*/  @!P6 LEA R8, P0, R188.reuse, R16, 0x8 ;  /* 0x00000010bc08e211 */ /* 0x040fe200078040ff */
[C---:B------:R-:W-:Y:S02]  /*2b40*/  @!P2 IMAD.WIDE.U32 R22, R188.reuse, 0x180, R22 ;  /* 0x00000180bc16a825 */ /* 0x040fe400078e0016 */
[----:B------:R-:W-:Y:S01]  /*2b50*/  @P6 STS.128 [R245+0xe800], RZ ;  /* 0x00e800fff5006388 */ /* 0x000fe20000000c00 */
[----:B------:R-:W-:Y:S01]  /*2b60*/  @!P6 LEA.HI.X R9, R188, R17, R189, 0x8, P0 ;  /* 0x00000011bc09e211 */ /* 0x000fe200000f44bd */
[--C-:B-1----:R-:W-:Y:S01]  /*2b70*/  @!P5 IMAD.MOV.U32 R7, RZ, RZ, R17.reuse ;  /* 0x000000ffff07d224 */ /* 0x102fe200078e0011 */
[----:B------:R-:W-:Y:S01]  /*2b80*/  ISETP.GE.AND P0, PT, R5, R10, PT ;  /* 0x0000000a0500720c */ /* 0x000fe20003f06270 */
[----:B------:R-:W-:Y:S01]  /*2b90*/  @!P1 IMAD.MOV.U32 R21, RZ, RZ, R17 ;  /* 0x000000ffff159224 */ /* 0x000fe200078e0011 */
[----:B------:R-:W-:Y:S01]  /*2ba0*/  @!P5 MOV R6, R16 ;  /* 0x000000100006d202 */ /* 0x000fe20000000f00 */
[----:B------:R-:W-:Y:S01]  /*2bb0*/  @!PT LDS RZ, [RZ] ;  /* 0x00000000fffff984 */ /* 0x000fe20000000800 */
[----:B------:R-:W-:Y:S01]  /*2bc0*/  @!PT LDS RZ, [RZ] ;  /* 0x00000000fffff984 */ /* 0x000fe20000000800 */
[----:B------:R-:W-:Y:S01]  /*2bd0*/  @!PT LDS RZ, [RZ] ;  /* 0x00000000fffff984 */ /* 0x000fe20000000800 */
[----:B------:R1:W-:Y:S01]  /*2be0*/  @!P6 LDGSTS.E.BYPASS.LTC128B.128 [R245+0xe800], desc[UR16][R8.64] ;  /* 0x0e80000008f5efae */ /* 0x0003e2000b981a10 */
[----:B------:R-:W-:-:S02]  /*2bf0*/  LOP3.LUT R5, R214, 0x8, R227, 0x78, !PT ;  /* 0x00000008d6057812 */ /* 0x000fc400078e78e3 */
[----:B------:R-:W-:Y:S01]  /*2c00*/  @!P1 MOV R20, R16 ;  /* 0x0000001000149202 */ /* 0x000fe20000000f00 */
[----:B------:R-:W-:Y:S01]  /*2c10*/  @!P5 IMAD.WIDE.U32 R6, R188, 0x120, R6 ;  /* 0x00000120bc06d825 */ /* 0x000fe200078e0006 */
[----:B------:R-:W-:Y:S01]  /*2c20*/  LEA R190, R5, R190, 0x1 ;  /* 0x000000be05be7211 */ /* 0x000fe200078e08ff */
[----:B------:R-:W-:Y:S02]  /*2c30*/  @P5 STS.128 [R245+0xf000], RZ ;  /* 0x00f000fff5005388 */ /* 0x000fe40000000c00 */
[----:B------:R-:W-:Y:S02]  /*2c40*/  @!P5 IMAD.IADD R19, R7, 0x1, R18 ;  /* 0x000000010713d824 */ /* 0x000fe400078e0212 */
[----:B------:R-:W-:Y:S01]  /*2c50*/  @!P0 MOV R11, R17 ;  /* 0x00000011000b8202 */ /* 0x000fe20000000f00 */
[----:B------:R-:W-:Y:S02]  /*2c60*/  @!P0 IMAD.MOV.U32 R10, RZ, RZ, R16 ;  /* 0x000000ffff0a8224 */ /* 0x000fe400078e0010 */
[----:B------:R-:W-:-:S02]  /*2c70*/  @!P0 IMAD R4, R189, 0x1c0, RZ ;  /* 0x000001c0bd048824 */ /* 0x000fc400078e02ff */
[----:B------:R-:W-:-:S04]  /*2c80*/  @!P0 IMAD.WIDE.U32 R10, R188, 0x1c0, R10 ;  /* 0x000001c0bc0a8825 */ /* 0x000fc800078e000a */
[----:B------:R-:W-:-:S04]  /*2c90*/  @!P4 IMAD.WIDE.U32 R16, R188, 0x140, R16 ;  /* 0x00000140bc10c825 */ /* 0x000fc800078e0010 */
[----:B------:R-:W-:Y:S01]  /*2ca0*/  @!P0 IMAD.IADD R5, R11, 0x1, R4 ;  /* 0x000000010b058824 */ /* 0x000fe200078e0204 */
[----:B------:R-:W-:Y:S01]  /*2cb0*/  @!P0 MOV R4, R10 ;  /* 0x0000000a00048202 */ /* 0x000fe20000000f00 */
[----:B------:R-:W-:Y:S01]  /*2cc0*/  @!P4 IMAD.IADD R17, R17, 0x1, R2 ;  /* 0x000000011111c824 */ /* 0x000fe200078e0202 */
[----:B------:R-:W-:Y:S01]  /*2cd0*/  SHF.R.U32.HI R2, RZ, 0x1, R227 ;  /* 0x00000001ff027819 */ /* 0x000fe200000116e3 */
[----:B------:R-:W-:Y:S02]  /*2ce0*/  IMAD.SHL.U32 R10, R227, 0x20, RZ ;  /* 0x00000020e30a7824 */ /* 0x000fe400078e00ff */
[----:B--2---:R-:W-:Y:S01]  /*2cf0*/  @!P3 IMAD R14, R189, 0x160, RZ ;  /* 0x00000160bd0eb824 */ /* 0x004fe200078e02ff */
[----:B------:R-:W-:Y:S01]  /*2d00*/  LOP3.LUT R214, R214, 0x8, R2, 0x78, !PT ;  /* 0x00000008d6d67812 */ /* 0x000fe200078e7802 */
[----:B------:R-:W-:Y:S01]  /*2d10*/  @!P5 IMAD.MOV.U32 R18, RZ, RZ, R6 ;  /* 0x000000ffff12d224 */ /* 0x000fe200078e0006 */
[----:B------:R-:W-:Y:S01]  /*2d20*/  LOP3.LUT R11, R193, 0x7c00, R10, 0xf8, !PT ;  /* 0x00007c00c10b7812 */ /* 0x000fe200078ef80a */
[----:B---3--:R-:W-:-:S02]  /*2d30*/  @!P2 IMAD R12, R189, 0x180, RZ ;  /* 0x00000180bd0ca824 */ /* 0x008fc400078e02ff */
[----:B------:R-:W-:Y:S01]  /*2d40*/  @!P1 IMAD R6, R189, 0x1a0, RZ ;  /* 0x000001a0bd069824 */ /* 0x000fe200078e02ff */
[----:B------:R-:W-:Y:S01]  /*2d50*/  @!PT LDS RZ, [RZ] ;  /* 0x00000000fffff984 */ /* 0x000fe20000000800 */
[----:B------:R-:W-:Y:S01]  /*2d60*/  @!PT LDS RZ, [RZ] ;  /* 0x00000000fffff984 */ /* 0x000fe20000000800 */
[----:B------:R-:W-:Y:S01]  /*2d70*/  @!PT LDS RZ, [RZ] ;  /* 0x00000000fffff984 */ /* 0x000fe20000000800 */
[----:B------:R-:W-:Y:S01]  /*2d80*/  @!P5 LDGSTS.E.BYPASS.LTC128B.128 [R245+0xf000], desc[UR16][R18.64] ;  /* 0x0f00000012f5dfae */ /* 0x000fe2000b981a10 */
[----:B------:R-:W-:Y:S01]  /*2d90*/  @!P1 IMAD.WIDE.U32 R20, R188, 0x1a0, R20 ;  /* 0x000001a0bc149825 */ /* 0x000fe200078e0014 */
[----:B------:R-:W-:Y:S02]  /*2da0*/  @!P2 IADD3 R13, PT, PT, R23, R12, RZ ;  /* 0x0000000c170da210 */ /* 0x000fe40007ffe0ff */
[----:B------:R-:W-:Y:S01]  /*2db0*/  @P4 STS.128 [R245+0xf800], RZ ;  /* 0x00f800fff5004388 */ /* 0x000fe20000000c00 */
[----:B------:R-:W-:Y:S01]  /*2dc0*/  @!P3 IMAD.IADD R15, R25, 0x1, R14 ;  /* 0x00000001190fb824 */ /* 0x000fe200078e020e */
[----:B------:R-:W-:Y:S01]  /*2dd0*/  @!P3 MOV R14, R24 ;  /* 0x00000018000eb202 */ /* 0x000fe20000000f00 */
[----:B------:R-:W-:Y:S01]  /*2de0*/  @!P2 IMAD.MOV.U32 R12, RZ, RZ, R22 ;  /* 0x000000ffff0ca224 */ /* 0x000fe200078e0016 */
[----:B------:R-:W-:Y:S01]  /*2df0*/  @!PT LDS RZ, [RZ] ;  /* 0x00000000fffff984 */ /* 0x000fe20000000800 */
[----:B------:R-:W-:Y:S01]  /*2e00*/  @!PT LDS RZ, [RZ] ;  /* 0x00000000fffff984 */ /* 0x000fe20000000800 */
[----:B------:R-:W-:Y:S01]  /*2e10*/  @!PT LDS RZ, [RZ] ;  /* 0x00000000fffff984 */ /* 0x000fe20000000800 */
[----:B------:R2:W-:Y:S01]  /*2e20*/  @!P4 LDGSTS.E.BYPASS.LTC128B.128 [R245+0xf800], desc[UR16][R16.64] ;  /* 0x0f80000010f5cfae */ /* 0x0005e2000b981a10 */
[----:B------:R-:W-:Y:S01]  /*2e30*/  @!P1 IMAD.IADD R7, R21, 0x1, R6 ;  /* 0x0000000115079824 */ /* 0x000fe200078e0206 */
[----:B------:R-:W-:Y:S01]  /*2e40*/  LOP3.LUT R228, R11, R214, RZ, 0xfc, !PT ;  /* 0x000000d60be47212 */ /* 0x000fe200078efcff */
[----:B------:R-:W-:Y:S01]  /*2e50*/  @!P1 IMAD.MOV.U32 R6, RZ, RZ, R20 ;  /* 0x000000ffff069224 */ /* 0x000fe200078e0014 */
[----:B------:R-:W-:Y:S01]  /*2e60*/  @P3 STS.128 [R245+0x10000], RZ ;  /* 0x010000fff5003388 */ /* 0x000fe20000000c00 */
[----:B------:R-:W-:Y:S01]  /*2e70*/  LOP3.LUT P4, RZ, R227, 0x2, RZ, 0xc0, !PT ;  /* 0x00000002e3ff7812 */ /* 0x000fe2000788c0ff */
[----:B------:R-:W-:Y:S01]  /*2e80*/  VIADD R164, R190, UR5 ;  /* 0x00000005bea47c36 */ /* 0x000fe20008000000 */
[----:B------:R-:W-:Y:S01]  /*2e90*/  LEA R228, R228, UR5, 0x1 ;  /* 0x00000005e4e47c11 */ /* 0x000fe2000f8e08ff */
[----:B------:R-:W-:Y:S01]  /*2ea0*/  @!PT LDS RZ, [RZ] ;  /* 0x00000000fffff984 */ /* 0x000fe20000000800 */
[----:B------:R-:W-:Y:S01]  /*2eb0*/  @!PT LDS RZ, [RZ] ;  /* 0x00000000fffff984 */ /* 0x000fe20000000800 */
[----:B------:R-:W-:Y:S01]  /*2ec0*/  @!PT LDS RZ, [RZ] ;  /* 0x00000000fffff984 */ /* 0x000fe20000000800 */
[----:B------:R-:W-:Y:S01]  /*2ed0*/  @!P3 LDGSTS.E.BYPASS.LTC128B.128 [R245+0x10000], desc[UR16][R14.64] ;  /* 0x100000000ef5bfae */ /* 0x000fe2000b981a10 */
[----:B------:R-:W-:-:S03]  /*2ee0*/  SEL R195, R191, 0xffffffe0, !P4 ;  /* 0xffffffe0bfc37807 */ /* 0x000fc60006000000 */
[----:B------:R-:W-:Y:S01]  /*2ef0*/  @P2 STS.128 [R245+0x10800], RZ ;  /* 0x010800fff5002388 */ /* 0x000fe20000000c00 */
[----:B------:R-:W-:Y:S01]  /*2f00*/  IADD3 R148, PT, PT, R228, R195, RZ ;  /* 0x000000c3e4947210 */ /* 0x000fe20007ffe0ff */
[----:B------:R-:W-:Y:S02]  /*2f10*/  IMAD.IADD R165, R164, 0x1, R195 ;  /* 0x00000001a4a57824 */ /* 0x000fe400078e02c3 */
        /* <DEDUP_REMOVED lines=8> */
[----:B------:R-:W-:Y:S01]  /*2fa0*/  @!P1 LDGSTS.E.BYPASS.LTC128B.128 [R245+0x11000], desc[UR16][R6.64] ;  /* 0x1100000006f59fae */ /* 0x000fe2000b981a10 */
[----:B------:R-:W-:-:S03]  /*2fb0*/  ISETP.NE.AND P1, PT, R3, 0x1, PT ;  /* 0x000000010300780c */ /* 0x000fc60003f25270 */
[----:B------:R-:W-:Y:S04]  /*2fc0*/  @P0 STS.128 [R245+0x11800], RZ ;  /* 0x011800fff5000388 */ /* 0x000fe80000000c00 */
[----:B------:R-:W-:Y:S01]  /*2fd0*/  @!PT LDS RZ, [RZ] ;  /* 0x00000000fffff984 */ /* 0x000fe20000000800 */
[----:B------:R-:W-:Y:S01]  /*2fe0*/  @!PT LDS RZ, [RZ] ;  /* 0x00000000fffff984 */ /* 0x000fe20000000800 */
[----:B------:R-:W-:Y:S01]  /*2ff0*/  @!PT LDS RZ, [RZ] ;  /* 0x00000000fffff984 */ /* 0x000fe20000000800 */
[----:B------:R3:W-:Y:S01]  /*3000*/  @!P0 LDGSTS.E.BYPASS.LTC128B.128 [R245+0x11800], desc[UR16][R4.64] ;  /* 0x1180000004f58fae */ /* 0x0007e2000b981a10 */
[----:B------:R-:W-:-:S03]  /*3010*/  LOP3.LUT P0, RZ, R227, 0x4, RZ, 0xc0, !PT ;  /* 0x00000004e3ff7812 */ /* 0x000fc6000780c0ff */
[----:B------:R-:W-:Y:S01]  /*3020*/  LDSM.16.M88.4 R32, [R228] ;  /* 0x00000000e420783b */ /* 0x000fe20000000200 */
[----:B------:R-:W-:-:S03]  /*3030*/  SEL R209, R209, 0xffffffc0, !P0 ;  /* 0xffffffc0d1d17807 */ /* 0x000fc60004000000 */
[----:B------:R-:W3:Y:S01]  /*3040*/  LDSM.16.M88.4 R128, [R190+UR5+0x3800] ;  /* 0x00380005be80783b */ /* 0x000ee20008000200 */
[----:B------:R-:W-:Y:S01]  /*3050*/  IADD3 R184, PT, PT, R164, R209, RZ ;  /* 0x000000d1a4b87210 */ /* 0x000fe20007ffe0ff */
[----:B------:R-:W-:Y:S02]  /*3060*/  IMAD.IADD R180, R228, 0x1, R209 ;  /* 0x00000001e4b47824 */ /* 0x000fe400078e02d1 */
[----:B-1----:R-:W1:Y:S01]  /*3070*/  LDSM.16.M88.4 R8, [R190+UR5+0x3000] ;  /* 0x00300005be08783b */ /* 0x002e620008000200 */
[----:B------:R-:W-:-:S03]  /*3080*/  IADD3 R196, PT, PT, R195, R184, RZ ;  /* 0x000000b8c3c47210 */ /* 0x000fc60007ffe0ff */
[----:B------:R-:W-:Y:S04]  /*3090*/  LDSM.16.M88.4 R148, [R148] ;  /* 0x000000009494783b */ /* 0x000fe80000000200 */
[----:B------:R-:W4:Y:S04]  /*30a0*/  LDSM.16.M88.4 R132, [R165+0x3800] ;  /* 0x00380000a584783b */ /* 0x000f280000000200 */
[----:B------:R-:W5:Y:S04]  /*30b0*/  LDSM.16.M88.4 R136, [R165+0x3000] ;  /* 0x00300000a588783b */ /* 0x000f680000000200 */
[----:B--2---:R-:W2:Y:S04]  /*30c0*/  LDSM.16.M88.4 R16, [R190+UR5+0x2800] ;  /* 0x00280005be10783b */ /* 0x004ea80008000200 */
[----:B------:R-:W2:Y:S04]  /*30d0*/  LDSM.16.M88.4 R72, [R190+UR5+0x7000] ;  /* 0x00700005be48783b */ /* 0x000ea80008000200 */
[----:B------:R-:W2:Y:S04]  /*30e0*/  LDSM.16.M88.4 R24, [R190+UR5+0x2000] ;  /* 0x00200005be18783b */ /* 0x000ea80008000200 */
[----:B------:R-:W2:Y:S04]  /*30f0*/  LDSM.16.M88.4 R120, [R190+UR5+0x4000] ;  /* 0x00400005be78783b */ /* 0x000ea80008000200 */
[----:B------:R-:W2:Y:S01]  /*3100*/  LDSM.16.M88.4 R80, [R190+UR5+0x6800] ;  /* 0x00680005be50783b */ /* 0x000ea20008000200 */
[C---:B---3--:R-:W-:Y:S03]  /*3110*/  HMMA.16816.F32 R4, R32.reuse, R128, RZ ;  /* 0x000000802004723c */ /* 0x048fe600000018ff */
[----:B------:R-:W3:Y:S04]  /*3120*/  LDSM.16.M88.4 R144, [R165+0x2800] ;  /* 0x00280000a590783b */ /* 0x000ee80000000200 */
[----:B------:R-:W-:Y:S01]  /*3130*/  LDSM.16.M88.4 R112, [R190+UR5+0x4800] ;  /* 0x00480005be70783b */ /* 0x000fe20008000200 */
[C---:B------:R-:W-:Y:S03]  /*3140*/  HMMA.16816.F32 R128, R32.reuse, R130, RZ ;  /* 0x000000822080723c */ /* 0x040fe600000018ff */
[----:B------:R-:W-:Y:S04]  /*3150*/  LDSM.16.M88.4 R104, [R190+UR5+0x5000] ;  /* 0x00500005be68783b */ /* 0x000fe80008000200 */
[----:B------:R-:W-:Y:S01]  /*3160*/  LDSM.16.M88.4 R96, [R190+UR5+0x5800] ;  /* 0x00580005be60783b */ /* 0x000fe20008000200 */
[C---:B-1----:R-:W-:Y:S03]  /*3170*/  HMMA.16816.F32 R12, R32.reuse, R8, RZ ;  /* 0x00000008200c723c */ /* 0x042fe600000018ff */
[----:B------:R-:W-:Y:S04]  /*3180*/  LDSM.16.M88.4 R88, [R190+UR5+0x6000] ;  /* 0x00600005be58783b */ /* 0x000fe80008000200 */
[----:B------:R-:W-:Y:S01]  /*3190*/  LDSM.16.M88.4 R64, [R190+UR5+0x7800] ;  /* 0x00780005be40783b */ /* 0x000fe20008000200 */
[----:B------:R-:W-:Y:S03]  /*31a0*/  HMMA.16816.F32 R8, R32, R10, RZ ;  /* 0x0000000a2008723c */ /* 0x000fe600000018ff */
[----:B------:R-:W-:Y:S04]  /*31b0*/  LDSM.16.M88.4 R56, [R190+UR5+0x8000] ;  /* 0x00800005be38783b */ /* 0x000fe80008000200 */
[----:B------:R-:W-:Y:S01]  /*31c0*/  LDSM.16.M88.4 R48, [R190+UR5+0x8800] ;  /* 0x00880005be30783b */ /* 0x000fe20008000200 */
[C---:B----4-:R-:W-:Y:S03]  /*31d0*/  HMMA.16816.F32 R4, R148.reuse, R132, R4 ;  /* 0x000000849404723c */ /* 0x050fe60000001804 */
[----:B------:R-:W-:Y:S04]  /*31e0*/  LDSM.16.M88.4 R40, [R190+UR5+0x9000] ;  /* 0x00900005be28783b */ /* 0x000fe80008000200 */
[----:B------:R-:W-:Y:S01]  /*31f0*/  LDSM.16.M88.4 R156, [R190+UR5+0x9800] ;  /* 0x00980005be9c783b */ /* 0x000fe20008000200 */
[C---:B------:R-:W-:Y:S03]  /*3200*/  HMMA.16816.F32 R128, R148.reuse, R134, R128 ;  /* 0x000000869480723c */ /* 0x040fe60000001880 */
[----:B------:R-:W1:Y:S04]  /*3210*/  LDSM.16.M88.4 R132, [R165+0x7000] ;  /* 0x00700000a584783b */ /* 0x000e680000000200 */
[----:B------:R-:W4:Y:S01]  /*3220*/  LDSM.16.M88.4 R152, [R165+0x2000] ;  /* 0x00200000a598783b */ /* 0x000f220000000200 */
[C---:B-----5:R-:W-:Y:S03]  /*3230*/  HMMA.16816.F32 R12, R148.reuse, R136, R12 ;  /* 0x00000088940c723c */ /* 0x060fe6000000180c */
[----:B------:R-:W5:Y:S04]  /*3240*/  LDSM.16.M88.4 R140, [R165+0x4000] ;  /* 0x00400000a58c783b */ /* 0x000f680000000200 */
[----:B------:R-:W-:Y:S01]  /*3250*/  LDSM.16.M88.4 R160, [R165+0x4800] ;  /* 0x00480000a5a0783b */ /* 0x000fe20000000200 */
[----:B------:R-:W-:Y:S03]  /*3260*/  HMMA.16816.F32 R8, R148, R138, R8 ;  /* 0x0000008a9408723c */ /* 0x000fe60000001808 */
[----:B------:R-:W5:Y:S04]  /*3270*/  LDSM.16.M88.4 R136, [R165+0x6800] ;  /* 0x00680000a588783b */ /* 0x000f680000000200 */
[----:B------:R-:W-:Y:S01]  /*3280*/  LDSM.16.M88.4 R176, [R184+0x5000] ;  /* 0x00500000b8b0783b */ /* 0x000fe20000000200 */
[C---:B--2---:R-:W-:Y:S03]  /*3290*/  HMMA.16816.F32 R20, R32.reuse, R16, RZ ;  /* 0x000000102014723c */ /* 0x044fe600000018ff */
[----:B------:R-:W-:Y:S04]  /*32a0*/  LDSM.16.M88.4 R172, [R184+0x5800] ;  /* 0x00580000b8ac783b */ /* 0x000fe80000000200 */
[----:B------:R-:W-:Y:S01]  /*32b0*/  LDSM.16.M88.4 R168, [R184+0x6000] ;  /* 0x00600000b8a8783b */ /* 0x000fe20000000200 */
[C---:B------:R-:W-:Y:S03]  /*32c0*/  HMMA.16816.F32 R76, R32.reuse, R72, RZ ;  /* 0x00000048204c723c */ /* 0x040fe600000018ff */
[----:B------:R-:W0:Y:S05]  /*32d0*/  LDGDEPBAR ;  /* 0x00000000000079af */ /* 0x000e2a0000000000 */
        /* <DEDUP_REMOVED lines=8> */
[C---:B---3--:R-:W-:Y:S08]  /*3360*/  HMMA.16816.F32 R20, R148.reuse, R144, R20 ;  /* 0x000000909414723c */ /* 0x048ff00000001814 */
[C---:B------:R-:W-:Y:S01]  /*3370*/  HMMA.16816.F32 R16, R148.reuse, R146, R16 ;  /* 0x000000929410723c */ /* 0x040fe20000001810 */
[----:B------:R-:W2:Y:S07]  /*3380*/  LDSM.16.M88.4 R144, [R165+0x6000] ;  /* 0x00600000a590783b */ /* 0x000eae0000000200 */
        /* <DEDUP_REMOVED lines=21> */
[----:B------:R-:W3:Y:S07]  /*34e0*/  LDSM.16.M88.4 R156, [R165+0x5000] ;  /* 0x00500000a59c783b */ /* 0x000eee0000000200 */
        /* <DEDUP_REMOVED lines=9> */
[C---:B--2---:R-:W-:Y:S08]  /*3580*/  HMMA.16816.F32 R92, R148.reuse, R144, R92 ;  /* 0x00000090945c723c */ /* 0x044ff0000000185c */
[C---:B------:R-:W-:Y:S01]  /*3590*/  HMMA.16816.F32 R88, R148.reuse, R146, R88 ;  /* 0x000000929458723c */ /* 0x040fe20000001858 */
[----:B------:R2:W-:Y:S07]  /*35a0*/  LDSM.16.M88.4 R144, [R180] ;  /* 0x00000000b490783b */ /* 0x0005ee0000000200 */
[C---:B-1----:R-:W-:Y:S08]  /*35b0*/  HMMA.16816.F32 R44, R148.reuse, R132, R44 ;  /* 0x00000084942c723c */ /* 0x042ff0000000182c */
[C---:B------:R-:W-:Y:S01]  /*35c0*/  HMMA.16816.F32 R40, R148.reuse, R134, R40 ;  /* 0x000000869428723c */ /* 0x040fe20000001828 */
[----:B------:R-:W1:Y:S07]  /*35d0*/  LDSM.16.M88.4 R132, [R184+0x3800] ;  /* 0x00380000b884783b */ /* 0x000e6e0000000200 */
[----:B---3--:R-:W-:Y:S01]  /*35e0*/  HMMA.16816.F32 R108, R148, R156, R108 ;  /* 0x0000009c946c723c */ /* 0x008fe2000000186c */
[----:B--2---:R-:W-:-:S06]  /*35f0*/  IMAD.IADD R180, R195, 0x1, R180 ;  /* 0x00000001c3b47824 */ /* 0x004fcc00078e02b4 */
[----:B------:R-:W-:Y:S01]  /*3600*/  LDSM.16.M88.4 R180, [R180] ;  /* 0x00000000b4b4783b */ /* 0x000fe20000000200 */
[C---:B------:R-:W-:Y:S03]  /*3610*/  HMMA.16816.F32 R104, R148.reuse, R158, R104 ;  /* 0x0000009e9468723c */ /* 0x040fe60000001868 */
[----:B------:R-:W-:Y:S05]  /*3620*/  LDSM.16.M88.4 R156, [R165+0x9800] ;  /* 0x00980000a59c783b */ /* 0x000fea0000000200 */
[C---:B----4-:R-:W-:Y:S08]  /*3630*/  HMMA.16816.F32 R100, R148.reuse, R152, R100 ;  /* 0x000000989464723c */ /* 0x050ff00000001864 */
[C---:B------:R-:W-:Y:S01]  /*3640*/  HMMA.16816.F32 R96, R148.reuse, R154, R96 ;  /* 0x0000009a9460723c */ /* 0x040fe20000001860 */
[----:B------:R-:W2:Y:S04]  /*3650*/  LDSM.16.M88.4 R152, [R165+0x8000] ;  /* 0x00800000a598783b */ /* 0x000ea80000000200 */
[----:B------:R-:W-:Y:S03]  /*3660*/  LDSM.16.M88.4 R164, [R184+0x7800] ;  /* 0x00780000b8a4783b */ /* 0x000fe60000000200 */
[C---:B-----5:R-:W-:Y:S08]  /*3670*/  HMMA.16816.F32 R68, R148.reuse, R140, R68 ;  /* 0x0000008c9444723c */ /* 0x060ff00000001844 */
[C---:B------:R-:W-:Y:S01]  /*3680*/  HMMA.16816.F32 R64, R148.reuse, R142, R64 ;  /* 0x0000008e9440723c */ /* 0x040fe20000001840 */
[----:B------:R-:W3:Y:S07]  /*3690*/  LDSM.16.M88.4 R140, [R184+0x2000] ;  /* 0x00200000b88c783b */ /* 0x000eee0000000200 */
[C---:B------:R-:W-:Y:S08]  /*36a0*/  HMMA.16816.F32 R52, R148.reuse, R136, R52 ;  /* 0x000000889434723c */ /* 0x040ff00000001834 */
[----:B------:R-:W-:Y:S01]  /*36b0*/  HMMA.16816.F32 R48, R148, R138, R48 ;  /* 0x0000008a9430723c */ /* 0x000fe20000001830 */
[----:B------:R-:W4:Y:S07]  /*36c0*/  LDSM.16.M88.4 R136, [R184+0x3000] ;  /* 0x00300000b888783b */ /* 0x000f2e0000000200 */
[C---:B-1----:R-:W-:Y:S08]  /*36d0*/  HMMA.16816.F32 R4, R144.reuse, R132, R4 ;  /* 0x000000849004723c */ /* 0x042ff00000001804 */
[----:B------:R-:W-:Y:S01]  /*36e0*/  HMMA.16816.F32 R128, R144, R134, R128 ;  /* 0x000000869080723c */ /* 0x000fe20000001880 */
        /* <DEDUP_REMOVED lines=8> */
[----:B------:R-:W-:Y:S01]  /*3770*/  HMMA.16816.F32 R32, R148, R158, R32 ;  /* 0x0000009e9420723c */ /* 0x000fe20000001820 */
        /* <DEDUP_REMOVED lines=14> */
[C---:B-----5:R-:W-:Y:S08]  /*3860*/  HMMA.16816.F32 R124, R144.reuse, R148, R124 ;  /* 0x00000094907c723c */ /* 0x060ff0000000187c */
[C---:B------:R-:W-:Y:S01]  /*3870*/  HMMA.16816.F32 R120, R144.reuse, R150, R120 ;  /* 0x000000969078723c */ /* 0x040fe20000001878 */
[----:B------:R-:W5:Y:S04]  /*3880*/  LDSM.16.M88.4 R148, [R184+0x9800] ;  /* 0x00980000b894783b */ /* 0x000f680000000200 */
[----:B------:R-:W-:Y:S03]  /*3890*/  LDSM.16.M88.4 R184, [R196+0x3800] ;  /* 0x00380000c4b8783b */ /* 0x000fe60000000200 */
[C---:B---3--:R-:W-:Y:S08]  /*38a0*/  HMMA.16816.F32 R116, R144.reuse, R140, R116 ;  /* 0x0000008c9074723c */ /* 0x048ff00000001874 */
[C---:B------:R-:W-:Y:S01]  /*38b0*/  HMMA.16816.F32 R112, R144.reuse, R142, R112 ;  /* 0x0000008e9070723c */ /* 0x040fe20000001870 */
[----:B------:R-:W3:Y:S07]  /*38c0*/  LDSM.16.M88.4 R140, [R196+0x2000] ;  /* 0x00200000c48c783b */ /* 0x000eee0000000200 */
[C---:B----4-:R-:W-:Y:S08]  /*38d0*/  HMMA.16816.F32 R84, R144.reuse, R136, R84 ;  /* 0x000000889054723c */ /* 0x050ff00000001854 */
[----:B------:R-:W-:Y:S01]  /*38e0*/  HMMA.16816.F32 R80, R144, R138, R80 ;  /* 0x0000008a9050723c */ /* 0x000fe20000001850 */
[----:B------:R-:W4:Y:S07]  /*38f0*/  LDSM.16.M88.4 R136, [R196+0x2800] ;  /* 0x00280000c488783b */ /* 0x000f2e0000000200 */
[C---:B-1----:R-:W-:Y:S08]  /*3900*/  HMMA.16816.F32 R12, R180.reuse, R132, R12 ;  /* 0x00000084b40c723c */ /* 0x042ff0000000180c */
[----:B------:R-:W-:Y:S01]  /*3910*/  HMMA.16816.F32 R8, R180, R134, R8 ;  /* 0x00000086b408723c */ /* 0x000fe20000001808 */
        /* <DEDUP_REMOVED lines=19> */
[C---:B--2---:R-:W-:Y:S08]  /*3a50*/  HMMA.16816.F32 R44, R144.reuse, R152, R44 ;  /* 0x00000098902c723c */ /* 0x044ff0000000182c */
[C---:B------:R-:W-:Y:S01]  /*3a60*/  HMMA.16816.F32 R40, R144.reuse, R154, R40 ;  /* 0x0000009a9028723c */ /* 0x040fe20000001828 */
[----:B------:R-:W2:Y:S07]  /*3a70*/  LDSM.16.M88.4 R152, [R196+0x7000] ;  /* 0x00700000c498783b */ /* 0x000eae0000000200 */
[C---:B-----5:R-:W-:Y:S08]  /*3a80*/  HMMA.16816.F32 R36, R144.reuse, R148, R36 ;  /* 0x000000949024723c */ /* 0x060ff00000001824 */
[----:B------:R-:W-:Y:S01]  /*3a90*/  HMMA.16816.F32 R32, R144, R150, R32 ;  /* 0x000000969020723c */ /* 0x000fe20000001820 */
[----:B------:R-:W5:Y:S04]  /*3aa0*/  LDSM.16.M88.4 R148, [R196+0x7800] ;  /* 0x00780000c494783b */ /* 0x000f680000000200 */
[----:B------:R-:W5:Y:S03]  /*3ab0*/  LDSM.16.M88.4 R144, [R196+0x8000] ;  /* 0x00800000c490783b */ /* 0x000f660000000200 */
[C---:B---3--:R-:W-:Y:S08]  /*3ac0*/  HMMA.16816.F32 R28, R180.reuse, R140, R28 ;  /* 0x0000008cb41c723c */ /* 0x048ff0000000181c */
[C---:B------:R-:W-:Y:S01]  /*3ad0*/  HMMA.16816.F32 R24, R180.reuse, R142, R24 ;  /* 0x0000008eb418723c */ /* 0x040fe20000001818 */
[----:B------:R-:W3:Y:S07]  /*3ae0*/  LDSM.16.M88.4 R140, [R196+0x8800] ;  /* 0x00880000c48c783b */ /* 0x000eee0000000200 */
[C---:B----4-:R-:W-:Y:S08]  /*3af0*/  HMMA.16816.F32 R20, R180.reuse, R136, R20 ;  /* 0x00000088b414723c */ /* 0x050ff00000001814 */
[----:B------:R-:W-:Y:S01]  /*3b00*/  HMMA.16816.F32 R16, R180, R138, R16 ;  /* 0x0000008ab410723c */ /* 0x000fe20000001810 */
[----:B------:R-:W4:Y:S01]  /*3b10*/  LDSM.16.M88.4 R136, [R196+0x9000] ;  /* 0x00900000c488783b */ /* 0x000f220000000200 */
[----:B------:R-:W-:-:S06]  /*3b20*/  DEPBAR.LE SB0, 0x0 ;  /* 0x000080000000791a */ /* 0x000fcc0000000000 */
[C---:B-1----:R-:W-:Y:S01]  /*3b30*/  HMMA.16816.F32 R36, R180.reuse, R132, R36 ;  /* 0x00000084b424723c */ /* 0x042fe20000001824 */
[----:B------:R-:W-:Y:S02]  /*3b40*/  SHF.R.U32.HI R132, RZ, 0x2, R227 ;  /* 0x00000002ff847819 */ /* 0x000fe400000116e3 */
[----:B------:R-:W-:Y:S02]  /*3b50*/  LOP3.LUT R133, R2, 0x1f0, RZ, 0xc0, !PT ;  /* 0x000001f002857812 */ /* 0x000fe400078ec0ff */
[----:B------:R-:W-:Y:S02]  /*3b60*/  LOP3.LUT R132, R132, 0x7, RZ, 0xc0, !PT ;  /* 0x0000000784847812 */ /* 0x000fe400078ec0ff */
[----:B------:R-:W-:Y:S01]  /*3b70*/  IADD3 R194, PT, PT, R133, 0x1, R194 ;  /* 0x0000000185c27810 */ /* 0x000fe20007ffe0c2 */
[----:B------:R-:W-:Y:S03]  /*3b80*/  HMMA.16816.F32 R4, R180, R184, R4 ;  /* 0x000000b8b404723c */ /* 0x000fe60000001804 */
[----:B------:R-:W-:-:S04]  /*3b90*/  IADD3 R215, PT, PT, -R197, R194, R132 ;  /* 0x000000c2c5d77210 */ /* 0x000fc80007ffe184 */
[--C-:B------:R-:W-:Y:S01]  /*3ba0*/  IADD3 R215, PT, PT, R215, UR14, R0.reuse ;  /* 0x0000000ed7d77c10 */ /* 0x100fe2000fffe000 */
[----:B------:R-:W-:Y:S03]  /*3bb0*/  HMMA.16816.F32 R128, R180, R186, R128 ;  /* 0x000000bab480723c */ /* 0x000fe60000001880 */
[C---:B------:R-:W-:Y:S02]  /*3bc0*/  VIMNMX R216, PT, PT, R215.reuse, R0, PT ;  /* 0x00000000d7d87248 */ /* 0x040fe40003fe0100 */
[----:B------:R-:W-:-:S03]  /*3bd0*/  VIADDMNMX R215, R215, 0x8, R0, PT ;  /* 0x00000008d7d77846 */ /* 0x000fc60003800100 */
        /* <DEDUP_REMOVED lines=18> */
[C---:B---3--:R-:W-:Y:S08]  /*3d00*/  HMMA.16816.F32 R52, R180.reuse, R140, R52 ;  /* 0x0000008cb434723c */ /* 0x048ff00000001834 */
[C---:B------:R-:W-:Y:S08]  /*3d10*/  HMMA.16816.F32 R48, R180.reuse, R142, R48 ;  /* 0x0000008eb430723c */ /* 0x040ff00000001830 */
[C---:B----4-:R-:W-:Y:S08]  /*3d20*/  HMMA.16816.F32 R44, R180.reuse, R136, R44 ;  /* 0x00000088b42c723c */ /* 0x050ff0000000182c */
[C---:B------:R-:W-:Y:S08]  /*3d30*/  HMMA.16816.F32 R40, R180.reuse, R138, R40 ;  /* 0x0000008ab428723c */ /* 0x040ff00000001828 */
        /* <DEDUP_REMOVED lines=14> */
.L_x_1992:
[----:B------:R-:W1:Y:S01]  /*3e20*/  LDC R2, c[0x0][0x4f0] ;  /* 0x00013c00ff027b82 */ /* 0x000e620000000800 */
[C---:B------:R-:W-:Y:S01]  /*3e30*/  LEA R137, R3.reuse, 0xfffffe00, 0x8 ;  /* 0xfffffe0003897811 */ /* 0x040fe200078e40ff */
[----:B------:R-:W2:Y:S01]  /*3e40*/  LDCU.64 UR6, c[0x0][0x3a0] ;  /* 0x00007400ff0677ac */ /* 0x000ea20008000a00 */
[----:B------:R-:W-:Y:S02]  /*3e50*/  LEA R139, R3, 0xffffff00, 0x8 ;  /* 0xffffff00038b7811 */ /* 0x000fe400078e40ff */
        /* <DEDUP_REMOVED lines=55> */
[----:B------:R-:W-:-:S07]  /*41d0*/  LEA.HI.X R231, R134, R231, R133, 0x1, P2 ;  /* 0x000000e786e77211 */ /* 0x000fce00010f0c85 */
.L_x_1993:
[C---:B------:R-:W-:Y:S01]  /*41e0*/  IMAD.SHL.U32 R133, R212.reuse, 0x20, RZ ;  /* 0x00000020d4857824 */ /* 0x040fe200078e00ff */
[----:B------:R-:W-:Y:S01]  /*41f0*/  SHF.L.U64.HI R0, R212, 0x5, R213 ;  /* 0x00000005d4007819 */ /* 0x000fe200000102d5 */
[----:B------:R-:W-:-:S03]  /*4200*/  IMAD.MOV.U32 R233, RZ, RZ, R231 ;  /* 0x000000ffffe97224 */ /* 0x000fc600078e00e7 */
[----:B------:R-:W-:Y:S02]  /*4210*/  IADD3 R140, P2, PT, R133, R232, RZ ;  /* 0x000000e8858c7210 */ /* 0x000fe40007f5e0ff */
[----:B------:R-:W-:Y:S01]  /*4220*/  @!PT LDS RZ, [RZ] ;  /* 0x00000000fffff984 */ /* 0x000fe20000000800 */
[----:B------:R-:W-:Y:S01]  /*4230*/  @!PT LDS RZ, [RZ] ;  /* 0x00000000fffff984 */ /* 0x000fe20000000800 */
[----:B------:R-:W-:Y:S01]  /*4240*/  @!PT LDS RZ, [RZ] ;  /* 0x00000000fffff984 */ /* 0x000fe20000000800 */
[----:B------:R-:W-:Y:S02]  /*4250*/  LDGSTS.E.BYPASS.LTC128B.128 [R245+0x2000], desc[UR16][R232.64] ;  /* 0x02000000e8f57fae */ /* 0x000fe4000b981a10 */
[----:B------:R-:W-:Y:S01]  /*4260*/  IADD3 R138, P3, PT, R140, R133, RZ ;  /* 0x000000858c8a7210 */ /* 0x000fe20007f7e0ff */
[----:B------:R-:W-:-:S03]  /*4270*/  IMAD.X R141, R0, 0x1, R231, P2 ;  /* 0x00000001008d7824 */ /* 0x000fc600010e06e7 */
        /* <DEDUP_REMOVED lines=13> */
[----:B------:R-:W-:Y:S01]  /*4350*/  IMAD.X R145, R143, 0x1, R0, P3 ;  /* 0x000000018f917824 */ /* 0x000fe200018e0600 */
[----:B------:R5:W-:Y:S02]  /*4360*/  LDGSTS.E.BYPASS.LTC128B.128 [R245+0x4800], desc[UR16][R142.64] ;  /* 0x048000008ef57fae */ /* 0x000be4000b981a10 */
[----:B------:R-:W-:-:S02]  /*4370*/  IADD3 R148, P3, PT, R146, R133, RZ ;  /* 0x0000008592947210 */ /* 0x000fc40007f7e0ff */
[----:B------:R-:W-:Y:S01]  /*4380*/  IADD3.X R147, PT, PT, R145, R0, RZ, P2, !PT ;  /* 0x0000000091937210 */ /* 0x000fe200017fe4ff */
[----:B------:R5:W-:Y:S01]  /*4390*/  LDGSTS.E.BYPASS.LTC128B.128 [R245+0x5000], desc[UR16][R144.64] ;  /* 0x0500000090f57fae */ /* 0x000be2000b981a10 */
[----:B------:R-:W-:-:S03]  /*43a0*/  IADD3 R150, P2, PT, R148, R133, RZ ;  /* 0x0000008594967210 */ /* 0x000fc60007f5e0ff */
[--C-:B------:R-:W-:Y:S01]  /*43b0*/  IMAD.X R149, R147, 0x1, R0.reuse, P3 ;  /* 0x0000000193957824 */ /* 0x100fe200018e0600 */
[----:B------:R5:W-:Y:S01]  /*43c0*/  LDGSTS.E.BYPASS.LTC128B.128 [R245+0x5800], desc[UR16][R146.64] ;  /* 0x0580000092f57fae */ /* 0x000be2000b981a10 */
[-C--:B-1----:R-:W-:Y:S02]  /*43d0*/  IADD3 R140, P3, PT, R150, R133.reuse, RZ ;  /* 0x00000085968c7210 */ /* 0x082fe40007f7e0ff */
[--C-:B------:R-:W-:Y:S01]  /*43e0*/  IMAD.X R151, R149, 0x1, R0.reuse, P2 ;  /* 0x0000000195977824 */ /* 0x100fe200010e0600 */
[----:B------:R1:W-:Y:S01]  /*43f0*/  LDGSTS.E.BYPASS.LTC128B.128 [R245+0x6000], desc[UR16][R148.64] ;  /* 0x0600000094f57fae */ /* 0x0003e2000b981a10 */
[-C--:B--2---:R-:W-:Y:S02]  /*4400*/  IADD3 R138, P2, PT, R140, R133.reuse, RZ ;  /* 0x000000858c8a7210 */ /* 0x084fe40007f5e0ff */
[----:B------:R-:W-:Y:S01]  /*4410*/  IMAD.X R141, R151, 0x1, R0, P3 ;  /* 0x00000001978d7824 */ /* 0x000fe200018e0600 */
[----:B------:R1:W-:Y:S01]  /*4420*/  LDGSTS.E.BYPASS.LTC128B.128 [R245+0x6800], desc[UR16][R150.64] ;  /* 0x0680000096f57fae */ /* 0x0003e2000b981a10 */
[----:B---3--:R-:W-:-:S02]  /*4430*/  IADD3 R136, P3, PT, R138, R133, RZ ;  /* 0x000000858a887210 */ /* 0x008fc40007f7e0ff */
[----:B------:R-:W-:Y:S01]  /*4440*/  IMAD.X R139, R141, 0x1, R0, P2 ;  /* 0x000000018d8b7824 */ /* 0x000fe200010e0600 */
[----:B------:R1:W-:Y:S01]  /*4450*/  LDGSTS.E.BYPASS.LTC128B.128 [R245+0x7000], desc[UR16][R140.64] ;  /* 0x070000008cf57fae */ /* 0x0003e2000b981a10 */
[----:B----4-:R-:W-:-:S03]  /*4460*/  IADD3 R134, P2, PT, R136, R133, RZ ;  /* 0x0000008588867210 */ /* 0x010fc60007f5e0ff */
[----:B------:R-:W-:Y:S01]  /*4470*/  IADD3.X R137, PT, PT, R139, R0, RZ, P3, !PT ;  /* 0x000000008b897210 */ /* 0x000fe20001ffe4ff */
[----:B------:R1:W-:Y:S01]  /*4480*/  LDGSTS.E.BYPASS.LTC128B.128 [R245+0x7800], desc[UR16][R138.64] ;  /* 0x078000008af57fae */ /* 0x0003e2000b981a10 */
[----:B------:R-:W-:-:S03]  /*4490*/  IADD3 R132, P3, PT, R134, R133, RZ ;  /* 0x0000008586847210 */ /* 0x000fc60007f7e0ff */
[--C-:B------:R-:W-:Y:S01]  /*44a0*/  IMAD.X R135, R137, 0x1, R0.reuse, P2 ;  /* 0x0000000189877824 */ /* 0x100fe200010e0600 */
[----:B-----5:R-:W-:Y:S01]  /*44b0*/  IADD3 R142, P2, PT, R132, R133, RZ ;  /* 0x00000085848e7210 */ /* 0x020fe20007f5e0ff */
[----:B------:R1:W-:Y:S02]  /*44c0*/  LDGSTS.E.BYPASS.LTC128B.128 [R245+0x8000], desc[UR16][R136.64] ;  /* 0x0800000088f57fae */ /* 0x0003e4000b981a10 */
[--C-:B------:R-:W-:Y:S02]  /*44d0*/  IMAD.X R133, R135, 0x1, R0.reuse, P3 ;  /* 0x0000000187857824 */ /* 0x100fe400018e0600 */
[----:B------:R1:W-:Y:S02]  /*44e0*/  LDGSTS.E.BYPASS.LTC128B.128 [R245+0x8800], desc[UR16][R134.64] ;  /* 0x0880000086f57fae */ /* 0x0003e4000b981a10 */
[----:B------:R-:W-:Y:S02]  /*44f0*/  IMAD.X R143, R133, 0x1, R0, P2 ;  /* 0x00000001858f7824 */ /* 0x000fe400010e0600 */
[----:B------:R1:W-:Y:S04]  /*4500*/  LDGSTS.E.BYPASS.LTC128B.128 [R245+0x9000], desc[UR16][R132.64] ;  /* 0x0900000084f57fae */ /* 0x0003e8000b981a10 */
[----:B------:R1:W-:Y:S04]  /*4510*/  LDGSTS.E.BYPASS.LTC128B.128 [R245+0x9800], desc[UR16][R142.64] ;  /* 0x098000008ef57fae */ /* 0x0003e8000b981a10 */
[----:B------:R-:W0:Y:S02]  /*4520*/  LDGDEPBAR ;  /* 0x00000000000079af */ /* 0x000e240000000000 */
.L_x_1991:
        /* <DEDUP_REMOVED lines=31> */
[-C--:B------:R-:W-:Y:S02]  /*4720*/  ISETP.GE.AND P3, PT, R28, R215.reuse, PT ;  /* 0x000000d71c00720c */ /* 0x080fe40003f66270 */
        /* <DEDUP_REMOVED lines=66> */
[----:B------:R-:W-:Y:S01]  /*4b50*/  FSEL R154, R120, -INF , !P2 ;  /* 0xff800000789a7808 */ /* 0x000fe20005000000 */
[----:B------:R-:W-:Y:S01]  /*4b60*/  IMAD.IADD R120, R193, 0x1, R214 ;  /* 0x00000001c1787824 */ /* 0x000fe200078e02d6 */
        /* <DEDUP_REMOVED lines=151> */
[----:B------:R-:W-:-:S02]  /*54e0*/  FMNMX3.FTZ R5, R163, R165, R29, !PT ;  /* 0x000000a5a3057276 */ /* 0x000fc4000781001d */
        /* <DEDUP_REMOVED lines=13> */
[----:B------:R-:W-:Y:S02]  /*55c0*/  ISETP.GE.AND P3, PT, R2, R215, PT ;  /* 0x000000d70200720c */ /* 0x000fe40003f66270 */
        /* <DEDUP_REMOVED lines=99> */
[C---:B------:R-:W-:Y:S01]  /*5c00*/  VIADD R2, R0.reuse, 0xfffffff8 ;  /* 0xfffffff800027836 */ /* 0x040fe20000000000 */
[----:B------:R-:W-:Y:S01]  /*5c10*/  FMNMX3.FTZ R5, R5, R97, R100, !PT ;  /* 0x0000006105057276 */ /* 0x000fe20007810064 */
[----:B------:R-:W-:Y:S01]  /*5c20*/  VIADD R0, R0, 0xfffffff9 ;  /* 0xfffffff900007836 */ /* 0x000fe20000000000 */
[----:B------:R-:W-:-:S02]  /*5c30*/  FMNMX3.FTZ R4, R4, R95, R98, !PT ;  /* 0x0000005f04047276 */ /* 0x000fc40007810062 */
[----:B------:R-:W-:Y:S02]  /*5c40*/  FSEL R108, R36, -INF , !P2 ;  /* 0xff800000246c7808 */ /* 0x000fe40005000000 */
[----:B------:R-:W-:Y:S02]  /*5c50*/  ISETP.GE.AND P2, PT, R2, R216, PT ;  /* 0x000000d80200720c */ /* 0x000fe40003f46270 */
[----:B------:R-:W-:Y:S02]  /*5c60*/  FMNMX3.FTZ R5, R5, R101, R104, !PT ;  /* 0x0000006505057276 */ /* 0x000fe40007810068 */
[----:B------:R-:W-:Y:S02]  /*5c70*/  FMNMX3.FTZ R4, R4, R99, R102, !PT ;  /* 0x0000006304047276 */ /* 0x000fe40007810066 */
[----:B------:R-:W-:Y:S02]  /*5c80*/  FSEL R110, R37, -INF , !P6 ;  /* 0xff800000256e7808 */ /* 0x000fe40007000000 */
[----:B------:R-:W-:-:S02]  /*5c90*/  FSEL R114, R38, -INF , !P5 ;  /* 0xff80000026727808 */ /* 0x000fc40006800000 */
[----:B------:R-:W-:Y:S02]  /*5ca0*/  ISETP.GE.AND P6, PT, R0, R216, PT ;  /* 0x000000d80000720c */ /* 0x000fe40003fc6270 */
[----:B------:R-:W-:Y:S02]  /*5cb0*/  FSEL R111, R32, -INF , !P2 ;  /* 0xff800000206f7808 */ /* 0x000fe40005000000 */
[----:B------:R-:W-:Y:S02]  /*5cc0*/  FMNMX3.FTZ R5, R5, R105, R108, !PT ;  /* 0x0000006905057276 */ /* 0x000fe4000781006c */
[-C--:B------:R-:W-:Y:S02]  /*5cd0*/  ISETP.GE.AND P5, PT, R0, R215.reuse, PT ;  /* 0x000000d70000720c */ /* 0x080fe40003fa6270 */
[----:B------:R-:W-:Y:S02]  /*5ce0*/  ISETP.GE.AND P2, PT, R2, R215, PT ;  /* 0x000000d70200720c */ /* 0x000fe40003f46270 */
[----:B------:R-:W-:-:S02]  /*5cf0*/  FMNMX3.FTZ R0, R4, R103, R106, !PT ;  /* 0x0000006704007276 */ /* 0x000fc4000781006a */
[----:B------:R-:W-:Y:S02]  /*5d00*/  FSEL R112, R33, -INF , !P6 ;  /* 0xff80000021707808 */ /* 0x000fe40007000000 */
[----:B------:R-:W-:Y:S02]  /*5d10*/  FMNMX3.FTZ R5, R5, R110, R111, !PT ;  /* 0x0000006e05057276 */ /* 0x000fe4000781006f */
[----:B------:R-:W-:Y:S02]  /*5d20*/  FSEL R113, R39, -INF , !P3 ;  /* 0xff80000027717808 */ /* 0x000fe40005800000 */
[----:B------:R-:W-:Y:S02]  /*5d30*/  FSEL R116, R34, -INF , !P2 ;  /* 0xff80000022747808 */ /* 0x000fe40005000000 */
[----:B------:R-:W-:Y:S02]  /*5d40*/  FMNMX3.FTZ R0, R0, R107, R114, !PT ;  /* 0x0000006b00007276 */ /* 0x000fe40007810072 */
[----:B------:R-:W-:-:S02]  /*5d50*/  FMNMX.FTZ R4, R112, R5, !PT ;  /* 0x0000000570047209 */ /* 0x000fc40007810000 */
[----:B------:R-:W-:Y:S02]  /*5d60*/  FSEL R115, R35, -INF , !P5 ;  /* 0xff80000023737808 */ /* 0x000fe40006800000 */
[----:B------:R-:W-:Y:S01]  /*5d70*/  FMNMX3.FTZ R0, R0, R113, R116, !PT ;  /* 0x0000007100007276 */ /* 0x000fe20007810074 */
[----:B------:R-:W1:Y:S01]  /*5d80*/  SHFL.BFLY PT, R7, R4, 0x2, 0x1f ;  /* 0x0c401f0004077f89 */ /* 0x000e6200000e0000 */
[----:B------:R-:W-:Y:S02]  /*5d90*/  LEA R120, R120, UR5, 0x1 ;  /* 0x0000000578787c11 */ /* 0x000fe4000f8e08ff */
[----:B------:R-:W-:-:S03]  /*5da0*/  FMNMX.FTZ R6, R115, R0, !PT ;  /* 0x0000000073067209 */ /* 0x000fc60007810000 */
[----:B------:R-:W-:Y:S01]  /*5db0*/  LDSM.16.MT88.4 R20, [R120+0xa000] ;  /* 0x00a000007814783b */ /* 0x000fe20000004200 */
[--C-:B------:R-:W-:Y:S02]  /*5dc0*/  IMAD.IADD R117, R195, 0x1, R120.reuse ;  /* 0x00000001c3757824 */ /* 0x100fe400078e0278 */
[----:B------:R-:W-:Y:S01]  /*5dd0*/  IMAD.IADD R118, R209, 0x1, R120 ;  /* 0x00000001d1767824 */ /* 0x000fe200078e0278 */
[----:B------:R-:W3:Y:S03]  /*5de0*/  SHFL.BFLY PT, R5, R6, 0x2, 0x1f ;  /* 0x0c401f0006057f89 */ /* 0x000ee600000e0000 */
[----:B------:R-:W-:Y:S01]  /*5df0*/  IMAD.IADD R109, R195, 0x1, R118 ;  /* 0x00000001c36d7824 */ /* 0x000fe200078e0276 */
        /* <DEDUP_REMOVED lines=8> */
[----:B------:R-:W3:Y:S01]  /*5e80*/  SHFL.BFLY PT, R0, R5, 0x1, 0x1f ;  /* 0x0c201f0005007f89 */ /* 0x000ee200000e0000 */
        /* <DEDUP_REMOVED lines=18> */
[--C-:B------:R-:W-:Y:S01]  /*5fb0*/  FFMA.FTZ R122, R26, UR4, -R123.reuse ;  /* 0x000000041a7a7c23 */ /* 0x100fe2000801087b */
[----:B------:R-:W-:Y:S01]  /*5fc0*/  FFMA.FTZ R119, R24, UR4, -R123 ;  /* 0x0000000418777c23 */ /* 0x000fe2000801087b */
[----:B------:R-:W2:Y:S01]  /*5fd0*/  MUFU.EX2 R127, R127 ;  /* 0x0000007f007f7308 */ /* 0x000ea20000000800 */
[----:B------:R-:W-:Y:S01]  /*5fe0*/  FFMA.FTZ R137, R28, UR4, -R129 ;  /* 0x000000041c897c23 */ /* 0x000fe20008010881 */
[--C-:B------:R-:W-:Y:S01]  /*5ff0*/  FFMA.FTZ R131, R132, UR4, -R123.reuse ;  /* 0x0000000484837c23 */ /* 0x100fe2000801087b */
[----:B------:R-:W3:Y:S01]  /*6000*/  LDSM.16.MT88.4 R28, [R120+0xa800] ;  /* 0x00a80000781c783b */ /* 0x000ee20000004200 */
[----:B------:R-:W-:Y:S01]  /*6010*/  MUFU.EX2 R126, R126 ;  /* 0x0000007e007e7308 */ /* 0x000fe20000000800 */
[--C-:B------:R-:W-:Y:S01]  /*6020*/  FFMA.FTZ R130, R161, UR4, -R123.reuse ;  /* 0x00000004a1827c23 */ /* 0x100fe2000801087b */
[--C-:B------:R-:W-:Y:S01]  /*6030*/  FFMA.FTZ R37, R134, UR4, -R123.reuse ;  /* 0x0000000486257c23 */ /* 0x100fe2000801087b */
[----:B------:R-:W-:Y:S01]  /*6040*/  FFMA.FTZ R36, R133, UR4, -R123 ;  /* 0x0000000485247c23 */ /* 0x000fe2000801087b */
[----:B------:R-:W4:Y:S01]  /*6050*/  MUFU.EX2 R125, R125 ;  /* 0x0000007d007d7308 */ /* 0x000f220000000800 */
[--C-:B------:R-:W-:Y:S01]  /*6060*/  FFMA.FTZ R44, R136, UR4, -R129.reuse ;  /* 0x00000004882c7c23 */ /* 0x100fe20008010881 */
[--C-:B------:R-:W-:Y:S01]  /*6070*/  FFMA.FTZ R161, R138, UR4, -R129.reuse ;  /* 0x000000048aa17c23 */ /* 0x100fe20008010881 */
[--C-:B------:R-:W-:Y:S01]  /*6080*/  FFMA.FTZ R163, R141, UR4, -R129.reuse ;  /* 0x000000048da37c23 */ /* 0x100fe20008010881 */
        /* <DEDUP_REMOVED lines=11> */
[----:B------:R-:W-:Y:S01]  /*6140*/  FFMA.FTZ R153, R153, UR4, -R129 ;  /* 0x0000000499997c23 */ /* 0x000fe20008010881 */
[----:B------:R-:W4:Y:S01]  /*6150*/  MUFU.EX2 R119, R119 ;  /* 0x0000007700777308 */ /* 0x000f220000000800 */
[--C-:B------:R-:W-:Y:S01]  /*6160*/  FFMA.FTZ R151, R151, UR4, -R123.reuse ;  /* 0x0000000497977c23 */ /* 0x100fe2000801087b */
[----:B------:R-:W-:Y:S01]  /*6170*/  FFMA.FTZ R150, R150, UR4, -R123 ;  /* 0x0000000496967c23 */ /* 0x000fe2000801087b */
        /* <DEDUP_REMOVED lines=8> */
[--C-:B------:R-:W-:Y:S01]  /*6200*/  FFMA.FTZ R167, R178, UR4, -R123.reuse ;  /* 0x00000004b2a77c23 */ /* 0x100fe2000801087b */
[----:B------:R-:W-:Y:S01]  /*6210*/  MUFU.EX2 R135, R44 ;  /* 0x0000002c00877308 */ /* 0x000fe20000000800 */
[----:B------:R-:W-:Y:S01]  /*6220*/  FFMA.FTZ R178, R244, UR4, -R123 ;  /* 0x00000004f4b27c23 */ /* 0x000fe2000801087b */
[----:B----4-:R-:W-:Y:S01]  /*6230*/  F2FP.F16.F32.PACK_AB R43, R119, R122 ;  /* 0x0000007a772b723e */ /* 0x010fe200000000ff */
        /* <DEDUP_REMOVED lines=9> */
[----:B------:R4:W5:Y:S01]  /*62d0*/  MUFU.EX2 R132, R36 ;  /* 0x0000002400847308 */ /* 0x0009620000000800 */
[----:B------:R-:W-:Y:S01]  /*62e0*/  FFMA.FTZ R198, R198, UR4, -R123 ;  /* 0x00000004c6c67c23 */ /* 0x000fe2000801087b */
[--C-:B------:R-:W-:Y:S01]  /*62f0*/  FFMA.FTZ R242, R242, UR4, -R129.reuse ;  /* 0x00000004f2f27c23 */ /* 0x100fe20008010881 */
[----:B------:R-:W-:Y:S01]  /*6300*/  FFMA.FTZ R238, R238, UR4, -R129 ;  /* 0x00000004eeee7c23 */ /* 0x000fe20008010881 */
[----:B------:R-:W-:Y:S01]  /*6310*/  MUFU.EX2 R131, R131 ;  /* 0x0000008300837308 */ /* 0x000fe20000000800 */
[C---:B------:R-:W-:Y:S01]  /*6320*/  HMMA.16816.F32 R20, R40.reuse, R22, RZ ;  /* 0x000000162814723c */ /* 0x040fe200000018ff */
[--C-:B------:R-:W-:Y:S01]  /*6330*/  FFMA.FTZ R224, R224, UR4, -R123.reuse ;  /* 0x00000004e0e07c23 */ /* 0x100fe2000801087b */
[----:B------:R-:W-:Y:S01]  /*6340*/  FFMA.FTZ R185, R202, UR4, -R123 ;  /* 0x00000004cab97c23 */ /* 0x000fe2000801087b */
[----:B------:R-:W3:Y:S01]  /*6350*/  MUFU.EX2 R130, R130 ;  /* 0x0000008200827308 */ /* 0x000ee20000000800 */
[--C-:B------:R-:W-:Y:S01]  /*6360*/  FFMA.FTZ R179, R220, UR4, -R129.reuse ;  /* 0x00000004dcb37c23 */ /* 0x100fe20008010881 */
[----:B------:R-:W-:Y:S01]  /*6370*/  FFMA.FTZ R181, R208, UR4, -R129 ;  /* 0x00000004d0b57c23 */ /* 0x000fe20008010881 */
[--C-:B------:R-:W-:Y:S01]  /*6380*/  FFMA.FTZ R183, R204, UR4, -R123.reuse ;  /* 0x00000004ccb77c23 */ /* 0x100fe2000801087b */
[----:B------:R2:W-:Y:S01]  /*6390*/  MUFU.EX2 R142, R161 ;  /* 0x000000a1008e7308 */ /* 0x0005e20000000800 */
[C---:B------:R-:W-:Y:S01]  /*63a0*/  HMMA.16816.F32 R16, R40.reuse, R12, RZ ;  /* 0x0000000c2810723c */ /* 0x040fe200000018ff */
[----:B----4-:R-:W4:Y:S01]  /*63b0*/  LDSM.16.MT88.4 R36, [R109+0xa800] ;  /* 0x00a800006d24783b */ /* 0x010f220000004200 */
[--C-:B------:R-:W-:Y:S01]  /*63c0*/  FFMA.FTZ R200, R200, UR4, -R123.reuse ;  /* 0x00000004c8c87c23 */ /* 0x100fe2000801087b */
[----:B------:R-:W-:Y:S01]  /*63d0*/  MUFU.EX2 R141, R141 ;  /* 0x0000008d008d7308 */ /* 0x000fe20000000800 */
[----:B------:R-:W-:Y:S01]  /*63e0*/  FFMA.FTZ R202, R206, UR4, -R123 ;  /* 0x00000004ceca7c23 */ /* 0x000fe2000801087b */
[--C-:B------:R-:W-:Y:S01]  /*63f0*/  FFMA.FTZ R218, R218, UR4, -R129.reuse ;  /* 0x00000004dada7c23 */ /* 0x100fe20008010881 */
[--C-:B------:R-:W-:Y:S01]  /*6400*/  FFMA.FTZ R210, R210, UR4, -R129.reuse ;  /* 0x00000004d2d27c23 */ /* 0x100fe20008010881 */
[----:B------:R-:W-:Y:S01]  /*6410*/  MUFU.EX2 R140, R140 ;  /* 0x0000008c008c7308 */ /* 0x000fe20000000800 */
[C---:B-1----:R-:W-:Y:S01]  /*6420*/  HMMA.16816.F32 R8, R40.reuse, R4, RZ ;  /* 0x000000042808723c */ /* 0x042fe200000018ff */
[--C-:B------:R-:W-:Y:S01]  /*6430*/  FFMA.FTZ R187, R182, UR4, -R129.reuse ;  /* 0x00000004b6bb7c23 */ /* 0x100fe20008010881 */
[----:B------:R-:W-:Y:S01]  /*6440*/  FFMA.FTZ R193, R176, UR4, -R129 ;  /* 0x00000004b0c17c23 */ /* 0x000fe20008010881 */
[----:B------:R-:W-:Y:S01]  /*6450*/  MUFU.EX2 R145, R145 ;  /* 0x0000009100917308 */ /* 0x000fe20000000800 */
[--C-:B------:R-:W-:Y:S01]  /*6460*/  FFMA.FTZ R166, R166, UR4, -R123.reuse ;  /* 0x00000004a6a67c23 */ /* 0x100fe2000801087b */
[--C-:B--2---:R-:W-:Y:S01]  /*6470*/  FFMA.FTZ R161, R159, UR4, -R123.reuse ;  /* 0x000000049fa17c23 */ /* 0x104fe2000801087b */
[--C-:B------:R-:W-:Y:S01]  /*6480*/  FFMA.FTZ R159, R252, UR4, -R123.reuse ;  /* 0x00000004fc9f7c23 */ /* 0x100fe2000801087b */
[----:B------:R-:W-:Y:S01]  /*6490*/  MUFU.EX2 R143, R143 ;  /* 0x0000008f008f7308 */ /* 0x000fe20000000800 */
[C---:B------:R-:W-:Y:S01]  /*64a0*/  HMMA.16816.F32 R12, R40.reuse, R14, RZ ;  /* 0x0000000e280c723c */ /* 0x040fe200000018ff */
[--C-:B------:R-:W-:Y:S01]  /*64b0*/  FFMA.FTZ R195, R168, UR4, -R123.reuse ;  /* 0x00000004a8c37c23 */ /* 0x100fe2000801087b */
[----:B------:R-:W-:Y:S01]  /*64c0*/  FFMA.FTZ R197, R162, UR4, -R123 ;  /* 0x00000004a2c57c23 */ /* 0x000fe2000801087b */
[----:B------:R-:W-:Y:S01]  /*64d0*/  MUFU.EX2 R144, R144 ;  /* 0x0000009000907308 */ /* 0x000fe20000000800 */
[--C-:B------:R-:W-:Y:S01]  /*64e0*/  FFMA.FTZ R184, R184, UR4, -R129.reuse ;  /* 0x00000004b8b87c23 */ /* 0x100fe20008010881 */
[----:B------:R-:W-:Y:S01]  /*64f0*/  FFMA.FTZ R180, R180, UR4, -R129 ;  /* 0x00000004b4b47c23 */ /* 0x000fe20008010881 */
[----:B------:R-:W-:Y:S01]  /*6500*/  FFMA.FTZ R164, R164, UR4, -R123 ;  /* 0x00000004a4a47c23 */ /* 0x000fe2000801087b */
[----:B------:R-:W-:Y:S01]  /*6510*/  MUFU.EX2 R146, R146 ;  /* 0x0000009200927308 */ /* 0x000fe20000000800 */
[C---:B------:R-:W-:Y:S01]  /*6520*/  HMMA.16816.F32 R4, R40.reuse, R6, RZ ;  /* 0x000000062804723c */ /* 0x040fe200000018ff */
[--C-:B------:R-:W-:Y:S01]  /*6530*/  FFMA.FTZ R84, R84, UR4, -R129.reuse ;  /* 0x0000000454547c23 */ /* 0x100fe20008010881 */
[--C-:B------:R-:W-:Y:S01]  /*6540*/  FFMA.FTZ R85, R85, UR4, -R129.reuse ;  /* 0x0000000455557c23 */ /* 0x100fe20008010881 */
[----:B------:R-:W-:Y:S01]  /*6550*/  MUFU.EX2 R153, R153 ;  /* 0x0000009900997308 */ /* 0x000fe20000000800 */
[--C-:B------:R-:W-:Y:S01]  /*6560*/  FFMA.FTZ R80, R80, UR4, -R129.reuse ;  /* 0x0000000450507c23 */ /* 0x100fe20008010881 */
[----:B------:R-:W-:Y:S01]  /*6570*/  FFMA.FTZ R81, R81, UR4, -R129 ;  /* 0x0000000451517c23 */ /* 0x000fe20008010881 */
[--C-:B------:R-:W-:Y:S01]  /*6580*/  FFMA.FTZ R86, R86, UR4, -R123.reuse ;  /* 0x0000000456567c23 */ /* 0x100fe2000801087b */
[----:B------:R-:W-:Y:S01]  /*6590*/  MUFU.EX2 R151, R151 ;  /* 0x0000009700977308 */ /* 0x000fe20000000800 */
[C---:B------:R-:W-:Y:S01]  /*65a0*/  HMMA.16816.F32 R44, R40.reuse, R32, RZ ;  /* 0x00000020282c723c */ /* 0x040fe200000018ff */
[----:B------:R-:W-:Y:S01]  /*65b0*/  F2FP.F16.F32.PACK_AB R32, R136, R137 ;  /* 0x000000898820723e */ /* 0x000fe200000000ff */
[--C-:B------:R-:W-:Y:S01]  /*65c0*/  FFMA.FTZ R87, R87, UR4, -R123.reuse ;  /* 0x0000000457577c23 */ /* 0x100fe2000801087b */
[----:B-----5:R-:W-:Y:S01]  /*65d0*/  F2FP.F16.F32.PACK_AB R33, R132, R133 ;  /* 0x000000858421723e */ /* 0x020fe200000000ff */
[----:B------:R-:W-:Y:S01]  /*65e0*/  MUFU.EX2 R150, R150 ;  /* 0x0000009600967308 */ /* 0x000fe20000000800 */
[--C-:B------:R-:W-:Y:S01]  /*65f0*/  FFMA.FTZ R82, R82, UR4, -R123.reuse ;  /* 0x0000000452527c23 */ /* 0x100fe2000801087b */
[----:B------:R-:W-:Y:S01]  /*6600*/  FFMA.FTZ R83, R83, UR4, -R123 ;  /* 0x0000000453537c23 */ /* 0x000fe2000801087b */
[--C-:B------:R-:W-:Y:S01]  /*6610*/  FFMA.FTZ R76, R76, UR4, -R129.reuse ;  /* 0x000000044c4c7c23 */ /* 0x100fe20008010881 */
[----:B------:R-:W-:Y:S01]  /*6620*/  HMMA.16816.F32 R40, R40, R34, RZ ;  /* 0x000000222828723c */ /* 0x000fe200000018ff */
[----:B------:R-:W-:Y:S01]  /*6630*/  F2FP.F16.F32.PACK_AB R34, R134, R135 ;  /* 0x000000878622723e */ /* 0x000fe200000000ff */
[----:B------:R-:W-:Y:S01]  /*6640*/  MUFU.EX2 R157, R157 ;  /* 0x0000009d009d7308 */ /* 0x000fe20000000800 */
[----:B---3--:R-:W-:Y:S01]  /*6650*/  F2FP.F16.F32.PACK_AB R35, R130, R131 ;  /* 0x000000838223723e */ /* 0x008fe200000000ff */
[--C-:B------:R-:W-:Y:S01]  /*6660*/  FFMA.FTZ R77, R77, UR4, -R129.reuse ;  /* 0x000000044d4d7c23 */ /* 0x100fe20008010881 */
[--C-:B------:R-:W-:Y:S01]  /*6670*/  FFMA.FTZ R72, R72, UR4, -R129.reuse ;  /* 0x0000000448487c23 */ /* 0x100fe20008010881 */
[----:B------:R-:W-:Y:S01]  /*6680*/  MUFU.EX2 R156, R156 ;  /* 0x0000009c009c7308 */ /* 0x000fe20000000800 */
[----:B------:R-:W-:Y:S01]  /*6690*/  FFMA.FTZ R73, R73, UR4, -R129 ;  /* 0x0000000449497c23 */ /* 0x000fe20008010881 */
[--C-:B------:R-:W-:Y:S01]  /*66a0*/  FFMA.FTZ R78, R78, UR4, -R123.reuse ;  /* 0x000000044e4e7c23 */ /* 0x100fe2000801087b */
[--C-:B------:R-:W-:Y:S01]  /*66b0*/  FFMA.FTZ R79, R79, UR4, -R123.reuse ;  /* 0x000000044f4f7c23 */ /* 0x100fe2000801087b */
[C---:B------:R-:W-:Y:S01]  /*66c0*/  HMMA.16816.F32 R24, R32.reuse, R28, R24 ;  /* 0x0000001c2018723c */ /* 0x040fe20000001818 */
[----:B------:R-:W-:Y:S01]  /*66d0*/  MUFU.EX2 R161, R161 ;  /* 0x000000a100a17308 */ /* 0x000fe20000000800 */
[--C-:B------:R-:W-:Y:S01]  /*66e0*/  FFMA.FTZ R74, R74, UR4, -R123.reuse ;  /* 0x000000044a4a7c23 */ /* 0x100fe2000801087b */
[----:B------:R-:W-:Y:S01]  /*66f0*/  FFMA.FTZ R75, R75, UR4, -R123 ;  /* 0x000000044b4b7c23 */ /* 0x000fe2000801087b */
[--C-:B------:R-:W-:Y:S01]  /*6700*/  FFMA.FTZ R68, R68, UR4, -R129.reuse ;  /* 0x0000000444447c23 */ /* 0x100fe20008010881 */
[----:B------:R-:W-:Y:S01]  /*6710*/  MUFU.EX2 R159, R159 ;  /* 0x0000009f009f7308 */ /* 0x000fe20000000800 */
[--C-:B------:R-:W-:Y:S01]  /*6720*/  FFMA.FTZ R69, R69, UR4, -R129.reuse ;  /* 0x0000000445457c23 */ /* 0x100fe20008010881 */
[--C-:B------:R-:W-:Y:S01]  /*6730*/  FFMA.FTZ R64, R64, UR4, -R129.reuse ;  /* 0x0000000440407c23 */ /* 0x100fe20008010881 */
[C---:B------:R-:W-:Y:S01]  /*6740*/  HMMA.16816.F32 R20, R32.reuse, R30, R20 ;  /* 0x0000001e2014723c */ /* 0x040fe20000001814 */
[----:B------:R-:W1:Y:S01]  /*6750*/  LDSM.16.MT88.4 R28, [R117+0xb000] ;  /* 0x00b00000751c783b */ /* 0x000e620000004200 */
[----:B------:R-:W-:Y:S01]  /*6760*/  MUFU.EX2 R160, R160 ;  /* 0x000000a000a07308 */ /* 0x000fe20000000800 */
[----:B------:R-:W-:Y:S01]  /*6770*/  FFMA.FTZ R65, R65, UR4, -R129 ;  /* 0x0000000441417c23 */ /* 0x000fe20008010881 */
[--C-:B------:R-:W-:Y:S01]  /*6780*/  FFMA.FTZ R70, R70, UR4, -R123.reuse ;  /* 0x0000000446467c23 */ /* 0x100fe2000801087b */
        /* <DEDUP_REMOVED lines=8> */
[----:B------:R-:W-:Y:S01]  /*6810*/  FFMA.FTZ R63, R90, UR4, -R123 ;  /* 0x000000045a3f7c23 */ /* 0x000fe2000801087b */
[----:B------:R2:W-:Y:S01]  /*6820*/  MUFU.EX2 R138, R52 ;  /* 0x00000034008a7308 */ /* 0x0005e20000000800 */
[--C-:B------:R-:W-:Y:S01]  /*6830*/  FFMA.FTZ R60, R60, UR4, -R129.reuse ;  /* 0x000000043c3c7c23 */ /* 0x100fe20008010881 */
[C---:B------:R-:W-:Y:S01]  /*6840*/  HMMA.16816.F32 R12, R32.reuse, R54, R12 ;  /* 0x00000036200c723c */ /* 0x040fe2000000180c */
[--C-:B------:R-:W-:Y:S01]  /*6850*/  FFMA.FTZ R61, R61, UR4, -R129.reuse ;  /* 0x000000043d3d7c23 */ /* 0x100fe20008010881 */
[----:B------:R3:W5:Y:S01]  /*6860*/  MUFU.EX2 R139, R163 ;  /* 0x000000a3008b7308 */ /* 0x0007620000000800 */
[--C-:B------:R-:W-:Y:S01]  /*6870*/  FFMA.FTZ R88, R88, UR4, -R129.reuse ;  /* 0x0000000458587c23 */ /* 0x100fe20008010881 */
[----:B------:R-:W-:Y:S01]  /*6880*/  FFMA.FTZ R89, R89, UR4, -R129 ;  /* 0x0000000459597c23 */ /* 0x000fe20008010881 */
[--C-:B------:R-:W-:Y:S01]  /*6890*/  FFMA.FTZ R62, R62, UR4, -R123.reuse ;  /* 0x000000043e3e7c23 */ /* 0x100fe2000801087b */
[----:B------:R-:W-:Y:S01]  /*68a0*/  MUFU.EX2 R178, R178 ;  /* 0x000000b200b27308 */ /* 0x000fe20000000800 */
[----:B------:R-:W-:Y:S01]  /*68b0*/  FFMA.FTZ R90, R91, UR4, -R123 ;  /* 0x000000045b5a7c23 */ /* 0x000fe2000801087b */
[C---:B----4-:R-:W-:Y:S01]  /*68c0*/  HMMA.16816.F32 R44, R32.reuse, R36, R44 ;  /* 0x00000024202c723c */ /* 0x050fe2000000182c */
[----:B------:R-:W-:Y:S01]  /*68d0*/  FADD.FTZ R127, R128, R127 ;  /* 0x0000007f807f7221 */ /* 0x000fe20000010000 */
[----:B------:R-:W-:Y:S01]  /*68e0*/  MUFU.EX2 R186, R242 ;  /* 0x000000f200ba7308 */ /* 0x000fe20000000800 */
[----:B------:R-:W-:Y:S01]  /*68f0*/  FADD.FTZ R121, R124, R121 ;  /* 0x000000797c797221 */ /* 0x000fe20000010000 */
[----:B--2---:R-:W2:Y:S01]  /*6900*/  LDSM.16.MT88.4 R52, [R118+0xb000] ;  /* 0x00b000007634783b */ /* 0x004ea20000004200 */
[----:B------:R-:W-:Y:S01]  /*6910*/  FFMA.FTZ R97, R97, UR4, -R129 ;  /* 0x0000000461617c23 */ /* 0x000fe20008010881 */
[----:B------:R-:W-:Y:S01]  /*6920*/  MUFU.EX2 R171, R171 ;  /* 0x000000ab00ab7308 */ /* 0x000fe20000000800 */
[----:B------:R-:W-:Y:S01]  /*6930*/  FADD.FTZ R122, R122, R121 ;  /* 0x000000797a7a7221 */ /* 0x000fe20000010000 */
[C---:B------:R-:W-:Y:S01]  /*6940*/  HMMA.16816.F32 R40, R32.reuse, R38, R40 ;  /* 0x000000262028723c */ /* 0x040fe20000001828 */
[----:B------:R-:W4:Y:S01]  /*6950*/  LDSM.16.MT88.4 R36, [R109+0xb000] ;  /* 0x00b000006d24783b */ /* 0x000f220000004200 */
[----:B---3--:R-:W-:Y:S01]  /*6960*/  FFMA.FTZ R163, R154, UR4, -R129 ;  /* 0x000000049aa37c23 */ /* 0x008fe20008010881 */
[----:B------:R-:W-:Y:S01]  /*6970*/  MUFU.EX2 R194, R238 ;  /* 0x000000ee00c27308 */ /* 0x000fe20000000800 */
[----:B------:R-:W-:Y:S01]  /*6980*/  FADD.FTZ R122, R119, R122 ;  /* 0x0000007a777a7221 */ /* 0x000fe20000010000 */
[----:B------:R-:W-:Y:S01]  /*6990*/  FFMA.FTZ R98, R98, UR4, -R123 ;  /* 0x0000000462627c23 */ /* 0x000fe2000801087b */
[--C-:B------:R-:W-:Y:S01]  /*69a0*/  FFMA.FTZ R91, R100, UR4, -R129.reuse ;  /* 0x00000004645b7c23 */ /* 0x100fe20008010881 */
[----:B------:R3:W-:Y:S01]  /*69b0*/  MUFU.EX2 R158, R163 ;  /* 0x000000a3009e7308 */ /* 0x0007e20000000800 */
[C---:B------:R-:W-:Y:S01]  /*69c0*/  HMMA.16816.F32 R8, R32.reuse, R56, R8 ;  /* 0x000000382008723c */ /* 0x040fe20000001808 */
[--C-:B------:R-:W-:Y:S01]  /*69d0*/  FFMA.FTZ R56, R147, UR4, -R129.reuse ;  /* 0x0000000493387c23 */ /* 0x100fe20008010881 */
[--C-:B------:R-:W-:Y:S01]  /*69e0*/  FFMA.FTZ R147, R148, UR4, -R129.reuse ;  /* 0x0000000494937c23 */ /* 0x100fe20008010881 */
[----:B------:R-:W-:Y:S01]  /*69f0*/  MUFU.EX2 R175, R175 ;  /* 0x000000af00af7308 */ /* 0x000fe20000000800 */
        /* <DEDUP_REMOVED lines=10> */
[--C-:B---3--:R-:W-:Y:S01]  /*6aa0*/  FFMA.FTZ R163, R246, UR4, -R129.reuse ;  /* 0x00000004f6a37c23 */ /* 0x108fe20008010881 */
[----:B------:R-:W-:Y:S01]  /*6ab0*/  F2FP.F16.F32.PACK_AB R35, R144, R143 ;  /* 0x0000008f9023723e */ /* 0x000fe200000000ff */
[----:B------:R-:W-:Y:S01]  /*6ac0*/  MUFU.EX2 R173, R173 ;  /* 0x000000ad00ad7308 */ /* 0x000fe20000000800 */
[----:B------:R-:W-:Y:S01]  /*6ad0*/  FADD.FTZ R131, R131, R132 ;  /* 0x0000008483837221 */ /* 0x000fe20000010000 */
[----:B------:R-:W-:-:S02]  /*6ae0*/  FFMA.FTZ R111, R111, UR4, -R129 ;  /* 0x000000046f6f7c23 */ /* 0x000fc40008010881 */
        /* <DEDUP_REMOVED lines=8> */
[----:B------:R-:W-:Y:S01]  /*6b70*/  LDSM.16.MT88.4 R48, [R117+0xb800] ;  /* 0x00b800007530783b */ /* 0x000fe20000004200 */
        /* <DEDUP_REMOVED lines=9> */
[----:B------:R-:W1:Y:S01]  /*6c10*/  LDSM.16.MT88.4 R28, [R120+0xb800] ;  /* 0x00b80000781c783b */ /* 0x000e620000004200 */
[----:B------:R-:W-:Y:S04]  /*6c20*/  MUFU.EX2 R204, R210 ;  /* 0x000000d200cc7308 */ /* 0x000fe80000000800 */
[----:B------:R-:W-:Y:S02]  /*6c30*/  MUFU.EX2 R183, R183 ;  /* 0x000000b700b77308 */ /* 0x000fe40000000800 */
[C---:B--2---:R-:W-:Y:S01]  /*6c40*/  HMMA.16816.F32 R8, R32.reuse, R52, R8 ;  /* 0x000000342008723c */ /* 0x044fe20000001808 */
[--C-:B------:R-:W-:Y:S01]  /*6c50*/  FFMA.FTZ R52, R152, UR4, -R123.reuse ;  /* 0x0000000498347c23 */ /* 0x100fe2000801087b */
[----:B------:R-:W-:Y:S01]  /*6c60*/  FFMA.FTZ R152, R149, UR4, -R123 ;  /* 0x0000000495987c23 */ /* 0x000fe2000801087b */
[----:B------:R-:W-:Y:S04]  /*6c70*/  MUFU.EX2 R200, R200 ;  /* 0x000000c800c87308 */ /* 0x000fe80000000800 */
[----:B------:R2:W-:Y:S01]  /*6c80*/  MUFU.EX2 R149, R52 ;  /* 0x0000003400957308 */ /* 0x0005e20000000800 */
[C---:B----4-:R-:W-:Y:S03]  /*6c90*/  HMMA.16816.F32 R44, R32.reuse, R36, R44 ;  /* 0x00000024202c723c */ /* 0x050fe6000000182c */
[----:B------:R-:W3:Y:S04]  /*6ca0*/  MUFU.EX2 R152, R152 ;  /* 0x0000009800987308 */ /* 0x000ee80000000800 */
[----:B------:R-:W-:Y:S01]  /*6cb0*/  MUFU.EX2 R185, R185 ;  /* 0x000000b900b97308 */ /* 0x000fe20000000800 */
[C---:B------:R-:W-:Y:S01]  /*6cc0*/  HMMA.16816.F32 R40, R32.reuse, R38, R40 ;  /* 0x000000262028723c */ /* 0x040fe20000001828 */
[----:B------:R-:W4:Y:S02]  /*6cd0*/  LDSM.16.MT88.4 R36, [R109+0xb800] ;  /* 0x00b800006d24783b */ /* 0x000f240000004200 */
[----:B------:R-:W-:Y:S04]  /*6ce0*/  MUFU.EX2 R202, R202 ;  /* 0x000000ca00ca7308 */ /* 0x000fe80000000800 */
[----:B------:R-:W-:Y:S01]  /*6cf0*/  MUFU.EX2 R182, R184 ;  /* 0x000000b800b67308 */ /* 0x000fe20000000800 */
[----:B------:R-:W-:Y:S01]  /*6d00*/  HMMA.16816.F32 R4, R32, R54, R4 ;  /* 0x000000362004723c */ /* 0x000fe20000001804 */
[----:B-----5:R-:W-:Y:S01]  /*6d10*/  F2FP.F16.F32.PACK_AB R32, R147, R148 ;  /* 0x000000949320723e */ /* 0x020fe200000000ff */
[----:B--2---:R-:W-:Y:S01]  /*6d20*/  LDSM.16.MT88.4 R52, [R120+0xc000] ;  /* 0x00c000007834783b */ /* 0x004fe20000004200 */
[----:B------:R-:W-:Y:S01]  /*6d30*/  F2FP.F16.F32.PACK_AB R34, R153, R146 ;  /* 0x000000929922723e */ /* 0x000fe200000000ff */
[----:B------:R-:W-:Y:S01]  /*6d40*/  MUFU.EX2 R187, R187 ;  /* 0x000000bb00bb7308 */ /* 0x000fe20000000800 */
[----:B------:R-:W-:Y:S01]  /*6d50*/  F2FP.F16.F32.PACK_AB R33, R150, R151 ;  /* 0x000000979621723e */ /* 0x000fe200000000ff */
[----:B------:R-:W-:Y:S01]  /*6d60*/  FADD.FTZ R151, R151, R144 ;  /* 0x0000009097977221 */ /* 0x000fe20000010000 */
[----:B---3--:R-:W-:Y:S01]  /*6d70*/  F2FP.F16.F32.PACK_AB R35, R152, R149 ;  /* 0x000000959823723e */ /* 0x008fe200000000ff */
[----:B------:R-:W-:Y:S02]  /*6d80*/  MUFU.EX2 R176, R180 ;  /* 0x000000b400b07308 */ /* 0x000fe40000000800 */
[----:B------:R-:W-:-:S02]  /*6d90*/  FADD.FTZ R150, R150, R151 ;  /* 0x0000009796967221 */ /* 0x000fc40000010000 */
[----:B------:R-:W-:Y:S02]  /*6da0*/  MUFU.EX2 R193, R193 ;  /* 0x000000c100c17308 */ /* 0x000fe40000000800 */
[C---:B-1----:R-:W-:Y:S01]  /*6db0*/  HMMA.16816.F32 R24, R32.reuse, R28, R24 ;  /* 0x0000001c2018723c */ /* 0x042fe20000001818 */
        /* <DEDUP_REMOVED lines=8> */
[C---:B------:R-:W-:Y:S01]  /*6e40*/  HMMA.16816.F32 R16, R32.reuse, R48, R16 ;  /* 0x000000302010723c */ /* 0x040fe20000001810 */
[--C-:B------:R-:W-:Y:S01]  /*6e50*/  FFMA.FTZ R48, R155, UR4, -R129.reuse ;  /* 0x000000049b307c23 */ /* 0x100fe20008010881 */
[----:B------:R-:W-:Y:S04]  /*6e60*/  MUFU.EX2 R84, R84 ;  /* 0x0000005400547308 */ /* 0x000fe80000000800 */
[----:B------:R2:W-:Y:S02]  /*6e70*/  MUFU.EX2 R154, R48 ;  /* 0x00000030009a7308 */ /* 0x0005e40000000800 */
[C---:B------:R-:W-:Y:S02]  /*6e80*/  HMMA.16816.F32 R12, R32.reuse, R50, R12 ;  /* 0x00000032200c723c */ /* 0x040fe4000000180c */
[----:B------:R3:W5:Y:S04]  /*6e90*/  MUFU.EX2 R155, R165 ;  /* 0x000000a5009b7308 */ /* 0x0007680000000800 */
[----:B------:R-:W-:Y:S02]  /*6ea0*/  MUFU.EX2 R85, R85 ;  /* 0x0000005500557308 */ /* 0x000fe40000000800 */
[C---:B----4-:R-:W-:Y:S02]  /*6eb0*/  HMMA.16816.F32 R44, R32.reuse, R36, R44 ;  /* 0x00000024202c723c */ /* 0x050fe4000000182c */
[----:B------:R-:W-:Y:S01]  /*6ec0*/  MUFU.EX2 R80, R80 ;  /* 0x0000005000507308 */ /* 0x000fe20000000800 */
[----:B--2---:R-:W2:Y:S03]  /*6ed0*/  LDSM.16.MT88.4 R48, [R118+0xc000] ;  /* 0x00c000007630783b */ /* 0x004ea60000004200 */
[----:B------:R-:W-:Y:S02]  /*6ee0*/  MUFU.EX2 R81, R81 ;  /* 0x0000005100517308 */ /* 0x000fe40000000800 */
[C---:B------:R-:W-:Y:S01]  /*6ef0*/  HMMA.16816.F32 R40, R32.reuse, R38, R40 ;  /* 0x000000262028723c */ /* 0x040fe20000001828 */
[----:B------:R-:W4:Y:S01]  /*6f00*/  LDSM.16.MT88.4 R36, [R109+0xc000] ;  /* 0x00c000006d24783b */ /* 0x000f220000004200 */
[----:B---3--:R-:W-:Y:S01]  /*6f10*/  FFMA.FTZ R165, R170, UR4, -R129 ;  /* 0x00000004aaa57c23 */ /* 0x008fe20008010881 */
[----:B------:R-:W-:Y:S04]  /*6f20*/  MUFU.EX2 R86, R86 ;  /* 0x0000005600567308 */ /* 0x000fe80000000800 */
[----:B------:R-:W-:Y:S01]  /*6f30*/  MUFU.EX2 R170, R250 ;  /* 0x000000fa00aa7308 */ /* 0x000fe20000000800 */
[C---:B------:R-:W-:Y:S03]  /*6f40*/  HMMA.16816.F32 R8, R32.reuse, R56, R8 ;  /* 0x000000382008723c */ /* 0x040fe60000001808 */
[----:B------:R-:W3:Y:S04]  /*6f50*/  MUFU.EX2 R165, R165 ;  /* 0x000000a500a57308 */ /* 0x000ee80000000800 */
[----:B------:R-:W-:Y:S01]  /*6f60*/  MUFU.EX2 R87, R87 ;  /* 0x0000005700577308 */ /* 0x000fe20000000800 */
[----:B------:R-:W-:Y:S01]  /*6f70*/  HMMA.16816.F32 R4, R32, R58, R4 ;  /* 0x0000003a2004723c */ /* 0x000fe20000001804 */
[----:B-----5:R-:W-:Y:S01]  /*6f80*/  F2FP.F16.F32.PACK_AB R32, R154, R155 ;  /* 0x0000009b9a20723e */ /* 0x020fe200000000ff */
        /* <DEDUP_REMOVED lines=17> */
[----:B------:R2:W5:Y:S02]  /*70a0*/  MUFU.EX2 R172, R48 ;  /* 0x0000003000ac7308 */ /* 0x0005640000000800 */
        /* <DEDUP_REMOVED lines=11> */
[----:B----4-:R-:W-:Y:S01]  /*7160*/  HMMA.16816.F32 R44, R32, R36, R44 ;  /* 0x00000024202c723c */ /* 0x010fe2000000182c */
[----:B---3--:R-:W-:Y:S01]  /*7170*/  F2FP.F16.F32.PACK_AB R36, R165, R170 ;  /* 0x000000aaa524723e */ /* 0x008fe200000000ff */
[----:B------:R-:W-:Y:S01]  /*7180*/  MUFU.EX2 R65, R65 ;  /* 0x0000004100417308 */ /* 0x000fe20000000800 */
[----:B-----5:R-:W-:-:S03]  /*7190*/  F2FP.F16.F32.PACK_AB R37, R169, R172 ;  /* 0x000000aca925723e */ /* 0x020fc600000000ff */
[----:B------:R-:W-:Y:S02]  /*71a0*/  MUFU.EX2 R70, R70 ;  /* 0x0000004600467308 */ /* 0x000fe40000000800 */
[----:B------:R-:W-:Y:S01]  /*71b0*/  HMMA.16816.F32 R40, R32, R38, R40 ;  /* 0x000000262028723c */ /* 0x000fe20000001828 */
[----:B------:R-:W3:Y:S01]  /*71c0*/  LDSM.16.MT88.4 R32, [R120+0xd000] ;  /* 0x00d000007820783b */ /* 0x000ee20000004200 */
[----:B------:R-:W-:Y:S01]  /*71d0*/  F2FP.F16.F32.PACK_AB R38, R174, R163 ;  /* 0x000000a3ae26723e */ /* 0x000fe200000000ff */
        /* <DEDUP_REMOVED lines=22> */
[----:B------:R-:W-:Y:S04]  /*7340*/  MUFU.EX2 R247, R247 ;  /* 0x000000f700f77308 */ /* 0x000fe80000000800 */
[----:B------:R-:W-:Y:S02]  /*7350*/  MUFU.EX2 R244, R244 ;  /* 0x000000f400f47308 */ /* 0x000fe40000000800 */
        /* <DEDUP_REMOVED lines=106> */
[----:B------:R-:W-:Y:S01]  /*7a00*/  HMMA.16816.F32 R16, R36, R56, R16 ;  /* 0x000000382410723c */ /* 0x000fe20000001810 */
[----:B------:R-:W-:Y:S01]  /*7a10*/  FFMA.FTZ R57, R92, UR4, -R129 ;  /* 0x000000045c397c23 */ /* 0x000fe20008010881 */
[----:B------:R-:W-:Y:S01]  /*7a20*/  FADD.FTZ R92, R126, R127 ;  /* 0x0000007f7e5c7221 */ /* 0x000fe20000010000 */
[----:B------:R-:W-:Y:S01]  /*7a30*/  FFMA.FTZ R56, R96, UR4, -R129 ;  /* 0x0000000460387c23 */ /* 0x000fe20008010881 */
[----:B------:R-:W-:-:S02]  /*7a40*/  FFMA.FTZ R96, R106, UR4, -R123 ;  /* 0x000000046a607c23 */ /* 0x000fc4000801087b */
[----:B------:R-:W-:Y:S01]  /*7a50*/  FADD.FTZ R92, R125, R92 ;  /* 0x0000005c7d5c7221 */ /* 0x000fe20000010000 */
[----:B------:R-:W-:Y:S01]  /*7a60*/  MUFU.EX2 R57, R57 ;  /* 0x0000003900397308 */ /* 0x000fe20000000800 */
[C---:B------:R-:W-:Y:S01]  /*7a70*/  HMMA.16816.F32 R12, R36.reuse, R58, R12 ;  /* 0x0000003a240c723c */ /* 0x040fe2000000180c */
[----:B------:R-:W-:Y:S01]  /*7a80*/  FFMA.FTZ R58, R93, UR4, -R129 ;  /* 0x000000045d3a7c23 */ /* 0x000fe20008010881 */
[----:B------:R-:W-:Y:S01]  /*7a90*/  FADD.FTZ R137, R137, R92 ;  /* 0x0000005c89897221 */ /* 0x000fe20000010000 */
[--C-:B------:R-:W-:Y:S01]  /*7aa0*/  FFMA.FTZ R59, R95, UR4, -R123.reuse ;  /* 0x000000045f3b7c23 */ /* 0x100fe2000801087b */
[----:B------:R-:W-:Y:S01]  /*7ab0*/  MUFU.EX2 R56, R56 ;  /* 0x0000003800387308 */ /* 0x000fe20000000800 */
[----:B------:R-:W-:Y:S01]  /*7ac0*/  FFMA.FTZ R95, R102, UR4, -R123 ;  /* 0x00000004665f7c23 */ /* 0x000fe2000801087b */
[----:B------:R-:W-:Y:S01]  /*7ad0*/  FADD.FTZ R136, R136, R137 ;  /* 0x0000008988887221 */ /* 0x000fe20000010000 */
[----:B------:R-:W-:Y:S01]  /*7ae0*/  FFMA.FTZ R92, R104, UR4, -R129 ;  /* 0x00000004685c7c23 */ /* 0x000fe20008010881 */
[C---:B--2---:R-:W-:Y:S01]  /*7af0*/  HMMA.16816.F32 R8, R36.reuse, R52, R8 ;  /* 0x000000342408723c */ /* 0x044fe20000001808 */
[----:B------:R-:W-:Y:S01]  /*7b00*/  FFMA.FTZ R52, R94, UR4, -R123 ;  /* 0x000000045e347c23 */ /* 0x000fe2000801087b */
[----:B------:R-:W-:Y:S01]  /*7b10*/  FADD.FTZ R135, R135, R136 ;  /* 0x0000008887877221 */ /* 0x000fe20000010000 */
[----:B------:R-:W2:Y:S01]  /*7b20*/  MUFU.EX2 R58, R58 ;  /* 0x0000003a003a7308 */ /* 0x000ea20000000800 */
[--C-:B------:R-:W-:Y:S01]  /*7b30*/  FFMA.FTZ R94, R101, UR4, -R129.reuse ;  /* 0x00000004655e7c23 */ /* 0x100fe20008010881 */
[----:B------:R-:W-:Y:S01]  /*7b40*/  FFMA.FTZ R93, R105, UR4, -R129 ;  /* 0x00000004695d7c23 */ /* 0x000fe20008010881 */
[----:B------:R-:W-:Y:S01]  /*7b50*/  FADD.FTZ R134, R134, R135 ;  /* 0x0000008786867221 */ /* 0x000fe20000010000 */
[----:B------:R4:W5:Y:S01]  /*7b60*/  MUFU.EX2 R53, R97 ;  /* 0x0000006100357308 */ /* 0x0009620000000800 */
[C---:B------:R-:W-:Y:S01]  /*7b70*/  HMMA.16816.F32 R4, R36.reuse, R54, R4 ;  /* 0x000000362404723c */ /* 0x040fe20000001804 */
[----:B------:R-:W-:Y:S01]  /*7b80*/  FFMA.FTZ R55, R99, UR4, -R123 ;  /* 0x0000000463377c23 */ /* 0x000fe2000801087b */
[----:B------:R-:W-:Y:S01]  /*7b90*/  FADD.FTZ R139, R139, R134 ;  /* 0x000000868b8b7221 */ /* 0x000fe20000010000 */
[----:B------:R-:W-:Y:S01]  /*7ba0*/  MUFU.EX2 R52, R52 ;  /* 0x0000003400347308 */ /* 0x000fe20000000800 */
[----:B------:R-:W-:Y:S02]  /*7bb0*/  LDSM.16.MT88.4 R132, [R120+0x11800] ;  /* 0x011800007884783b */ /* 0x000fe40000004200 */
[----:B------:R-:W-:Y:S01]  /*7bc0*/  FADD.FTZ R139, R138, R139 ;  /* 0x0000008b8a8b7221 */ /* 0x000fe20000010000 */
[----:B------:R-:W1:Y:S01]  /*7bd0*/  MUFU.EX2 R59, R59 ;  /* 0x0000003b003b7308 */ /* 0x000e620000000800 */
[----:B---3--:R-:W-:Y:S02]  /*7be0*/  HMMA.16816.F32 R44, R36, R28, R44 ;  /* 0x0000001c242c723c */ /* 0x008fe4000000182c */
[----:B------:R-:W-:Y:S01]  /*7bf0*/  FADD.FTZ R142, R142, R139 ;  /* 0x0000008b8e8e7221 */ /* 0x000fe20000010000 */
[----:B------:R3:W-:Y:S01]  /*7c00*/  MUFU.EX2 R54, R98 ;  /* 0x0000006200367308 */ /* 0x0007e20000000800 */
[----:B----4-:R-:W-:-:S02]  /*7c10*/  FFMA.FTZ R97, R107, UR4, -R123 ;  /* 0x000000046b617c23 */ /* 0x010fc4000801087b */
[----:B------:R-:W-:Y:S01]  /*7c20*/  FADD.FTZ R141, R141, R142 ;  /* 0x0000008e8d8d7221 */ /* 0x000fe20000010000 */
[----:B------:R-:W4:Y:S01]  /*7c30*/  MUFU.EX2 R55, R55 ;  /* 0x0000003700377308 */ /* 0x000f220000000800 */
[----:B------:R-:W-:Y:S01]  /*7c40*/  HMMA.16816.F32 R40, R36, R30, R40 ;  /* 0x0000001e2428723c */ /* 0x000fe20000001828 */
[----:B------:R-:W4:Y:S01]  /*7c50*/  LDSM.16.MT88.4 R28, [R118+0x10800] ;  /* 0x01080000761c783b */ /* 0x000f220000004200 */
[----:B--2---:R-:W-:Y:S01]  /*7c60*/  F2FP.F16.F32.PACK_AB R36, R58, R57 ;  /* 0x000000393a24723e */ /* 0x004fe200000000ff */
[----:B------:R-:W-:Y:S01]  /*7c70*/  FADD.FTZ R148, R148, R141 ;  /* 0x0000008d94947221 */ /* 0x000fe20000010000 */
[----:B-----5:R-:W-:Y:S01]  /*7c80*/  F2FP.F16.F32.PACK_AB R38, R53, R56 ;  /* 0x000000383526723e */ /* 0x020fe200000000ff */
[----:B------:R-:W2:Y:S01]  /*7c90*/  MUFU.EX2 R94, R94 ;  /* 0x0000005e005e7308 */ /* 0x000ea20000000800 */
[----:B-1----:R-:W-:Y:S01]  /*7ca0*/  F2FP.F16.F32.PACK_AB R37, R59, R52 ;  /* 0x000000343b25723e */ /* 0x002fe200000000ff */
[----:B------:R-:W-:Y:S01]  /*7cb0*/  FADD.FTZ R147, R147, R148 ;  /* 0x0000009493937221 */ /* 0x000fe20000010000 */
[----:B------:R-:W-:Y:S01]  /*7cc0*/  LDSM.16.MT88.4 R140, [R117+0x11800] ;  /* 0x01180000758c783b */ /* 0x000fe20000004200 */
[----:B---3--:R-:W-:Y:S01]  /*7cd0*/  FFMA.FTZ R98, R103, UR4, -R123 ;  /* 0x0000000467627c23 */ /* 0x008fe2000801087b */
[----:B------:R-:W-:Y:S01]  /*7ce0*/  MUFU.EX2 R92, R92 ;  /* 0x0000005c005c7308 */ /* 0x000fe20000000800 */
[----:B------:R-:W-:Y:S01]  /*7cf0*/  FADD.FTZ R146, R146, R147 ;  /* 0x0000009392927221 */ /* 0x000fe20000010000 */
[----:B----4-:R-:W-:-:S02]  /*7d00*/  F2FP.F16.F32.PACK_AB R39, R55, R54 ;  /* 0x000000363727723e */ /* 0x010fc400000000ff */
[----:B------:R-:W1:Y:S01]  /*7d10*/  MUFU.EX2 R93, R93 ;  /* 0x0000005d005d7308 */ /* 0x000e620000000800 */
[----:B------:R-:W-:-:S03]  /*7d20*/  FADD.FTZ R146, R153, R146 ;  /* 0x0000009299927221 */ /* 0x000fc60000010000 */
[----:B------:R-:W-:Y:S01]  /*7d30*/  MUFU.EX2 R95, R95 ;  /* 0x0000005f005f7308 */ /* 0x000fe20000000800 */
[C---:B------:R-:W-:Y:S03]  /*7d40*/  HMMA.16816.F32 R24, R36.reuse, R32, R24 ;  /* 0x000000202418723c */ /* 0x040fe60000001818 */
[----:B------:R-:W3:Y:S04]  /*7d50*/  MUFU.EX2 R98, R98 ;  /* 0x0000006200627308 */ /* 0x000ee80000000800 */
[----:B------:R-:W-:Y:S01]  /*7d60*/  MUFU.EX2 R96, R96 ;  /* 0x0000006000607308 */ /* 0x000fe20000000800 */
[C---:B------:R-:W-:Y:S01]  /*7d70*/  HMMA.16816.F32 R20, R36.reuse, R34, R20 ;  /* 0x000000222414723c */ /* 0x040fe20000001814 */
[----:B------:R-:W4:Y:S02]  /*7d80*/  LDSM.16.MT88.4 R32, [R109+0x10800] ;  /* 0x010800006d20783b */ /* 0x000f240000004200 */
[----:B------:R-:W5:Y:S05]  /*7d90*/  MUFU.EX2 R97, R97 ;  /* 0x0000006100617308 */ /* 0x000f6a0000000800 */
        /* <DEDUP_REMOVED lines=12> */
[----:B------:R-:W5:Y:S01]  /*7e60*/  LDSM.16.MT88.4 R28, [R120+0x11000] ;  /* 0x01100000781c783b */ /* 0x000f620000004200 */
[----:B------:R-:W-:Y:S01]  /*7e70*/  FADD.FTZ R100, R170, R157 ;  /* 0x0000009daa647221 */ /* 0x000fe20000010000 */
[----:B------:R-:W-:-:S03]  /*7e80*/  FADD.FTZ R102, R172, R159 ;  /* 0x0000009fac667221 */ /* 0x000fc60000010000 */
[----:B------:R-:W-:Y:S01]  /*7e90*/  FADD.FTZ R100, R165, R100 ;  /* 0x00000064a5647221 */ /* 0x000fe20000010000 */
[----:B------:R-:W-:Y:S01]  /*7ea0*/  FADD.FTZ R102, R169, R102 ;  /* 0x00000066a9667221 */ /* 0x000fe20000010000 */
[----:B------:R-:W-:Y:S01]  /*7eb0*/  HMMA.16816.F32 R12, R36, R50, R12 ;  /* 0x00000032240c723c */ /* 0x000fe2000000180c */
[----:B------:R-:W5:Y:S02]  /*7ec0*/  LDSM.16.MT88.4 R48, [R117+0x11000] ;  /* 0x011000007530783b */ /* 0x000f640000004200 */
[----:B------:R-:W-:-:S04]  /*7ed0*/  FADD.FTZ R167, R167, R102 ;  /* 0x00000066a7a77221 */ /* 0x000fc80000010000 */
[----:B------:R-:W-:Y:S01]  /*7ee0*/  FADD.FTZ R178, R178, R167 ;  /* 0x000000a7b2b27221 */ /* 0x000fe20000010000 */
[C---:B----4-:R-:W-:Y:S01]  /*7ef0*/  HMMA.16816.F32 R44, R36.reuse, R32, R44 ;  /* 0x00000020242c723c */ /* 0x050fe2000000182c */
[----:B------:R-:W-:Y:S02]  /*7f00*/  FADD.FTZ R33, R163, R100 ;  /* 0x00000064a3217221 */ /* 0x000fe40000010000 */
[----:B------:R-:W-:Y:S02]  /*7f10*/  FADD.FTZ R173, R173, R178 ;  /* 0x000000b2adad7221 */ /* 0x000fe40000010000 */
[----:B------:R-:W-:Y:S02]  /*7f20*/  FADD.FTZ R33, R174, R33 ;  /* 0x00000021ae217221 */ /* 0x000fe40000010000 */
[----:B------:R-:W-:Y:S01]  /*7f30*/  FADD.FTZ R196, R196, R173 ;  /* 0x000000adc4c47221 */ /* 0x000fe20000010000 */
[----:B------:R-:W-:Y:S01]  /*7f40*/  HMMA.16816.F32 R40, R36, R34, R40 ;  /* 0x000000222428723c */ /* 0x000fe20000001828 */
[----:B------:R-:W-:-:S02]  /*7f50*/  FADD.FTZ R186, R186, R33 ;  /* 0x00000021baba7221 */ /* 0x000fc40000010000 */
[----:B------:R-:W-:Y:S01]  /*7f60*/  FADD.FTZ R177, R177, R196 ;  /* 0x000000c4b1b17221 */ /* 0x000fe20000010000 */
[----:B--2---:R-:W-:Y:S01]  /*7f70*/  F2FP.F16.F32.PACK_AB R36, R94, R91 ;  /* 0x0000005b5e24723e */ /* 0x004fe200000000ff */
[----:B------:R-:W2:Y:S01]  /*7f80*/  LDSM.16.MT88.4 R32, [R118+0x11000] ;  /* 0x011000007620783b */ /* 0x000ea20000004200 */
[----:B------:R-:W-:Y:S01]  /*7f90*/  FADD.FTZ R171, R171, R186 ;  /* 0x000000baabab7221 */ /* 0x000fe20000010000 */
[----:B------:R-:W-:Y:S01]  /*7fa0*/  FADD.FTZ R198, R198, R177 ;  /* 0x000000b1c6c67221 */ /* 0x000fe20000010000 */
[----:B-1----:R-:W-:Y:S02]  /*7fb0*/  F2FP.F16.F32.PACK_AB R38, R93, R92 ;  /* 0x0000005c5d26723e */ /* 0x002fe400000000ff */
[----:B------:R-:W-:Y:S01]  /*7fc0*/  FADD.FTZ R194, R194, R171 ;  /* 0x000000abc2c27221 */ /* 0x000fe20000010000 */
[----:B---3--:R-:W-:Y:S01]  /*7fd0*/  F2FP.F16.F32.PACK_AB R37, R98, R95 ;  /* 0x0000005f6225723e */ /* 0x008fe200000000ff */
[----:B------:R-:W-:Y:S01]  /*7fe0*/  FADD.FTZ R183, R183, R198 ;  /* 0x000000c6b7b77221 */ /* 0x000fe20000010000 */
[----:B-----5:R-:W-:Y:S01]  /*7ff0*/  F2FP.F16.F32.PACK_AB R39, R97, R96 ;  /* 0x000000606127723e */ /* 0x020fe200000000ff */
[----:B------:R-:W-:-:S02]  /*8000*/  FADD.FTZ R194, R175, R194 ;  /* 0x000000c2afc27221 */ /* 0x000fc40000010000 */
        /* <DEDUP_REMOVED lines=22> */
[----:B------:R-:W-:Y:S01]  /*8170*/  HMMA.16816.F32 R12, R36, R50, R12 ;  /* 0x00000032240c723c */ /* 0x000fe2000000180c */
[----:B------:R-:W-:Y:S01]  /*8180*/  FADD.FTZ R86, R86, R197 ;  /* 0x000000c556567221 */ /* 0x000fe20000010000 */
[----:B------:R-:W-:-:S03]  /*8190*/  FADD.FTZ R193, R193, R176 ;  /* 0x000000b0c1c17221 */ /* 0x000fc60000010000 */
[----:B------:R-:W-:Y:S01]  /*81a0*/  FADD.FTZ R87, R87, R86 ;  /* 0x0000005657577221 */ /* 0x000fe20000010000 */
[----:B------:R-:W-:Y:S02]  /*81b0*/  FADD.FTZ R84, R84, R193 ;  /* 0x000000c154547221 */ /* 0x000fe40000010000 */
[C---:B--2---:R-:W-:Y:S01]  /*81c0*/  HMMA.16816.F32 R8, R36.reuse, R32, R8 ;  /* 0x000000202408723c */ /* 0x044fe20000001808 */
[----:B------:R-:W-:Y:S01]  /*81d0*/  FADD.FTZ R82, R82, R87 ;  /* 0x0000005752527221 */ /* 0x000fe20000010000 */
[----:B------:R-:W-:Y:S01]  /*81e0*/  FADD.FTZ R85, R85, R84 ;  /* 0x0000005455557221 */ /* 0x000fe20000010000 */
[--C-:B------:R-:W-:Y:S01]  /*81f0*/  FFMA.FTZ R32, R108, UR4, -R129.reuse ;  /* 0x000000046c207c23 */ /* 0x100fe20008010881 */
[----:B------:R-:W-:Y:S01]  /*8200*/  FFMA.FTZ R33, R110, UR4, -R129 ;  /* 0x000000046e217c23 */ /* 0x000fe20008010881 */
[----:B------:R-:W-:Y:S01]  /*8210*/  FADD.FTZ R83, R83, R82 ;  /* 0x0000005253537221 */ /* 0x000fe20000010000 */
[----:B------:R-:W-:Y:S01]  /*8220*/  FADD.FTZ R80, R80, R85 ;  /* 0x0000005550507221 */ /* 0x000fe20000010000 */
[----:B---3--:R-:W-:Y:S01]  /*8230*/  F2FP.F16.F32.PACK_AB R155, R244, R49 ;  /* 0x00000031f49b723e */ /* 0x008fe200000000ff */
[----:B------:R-:W-:Y:S01]  /*8240*/  HMMA.16816.F32 R4, R36, R34, R4 ;  /* 0x000000222404723c */ /* 0x000fe20000001804 */
[----:B------:R-:W-:Y:S01]  /*8250*/  FADD.FTZ R78, R78, R83 ;  /* 0x000000534e4e7221 */ /* 0x000fe20000010000 */
[----:B------:R-:W-:Y:S01]  /*8260*/  FADD.FTZ R81, R81, R80 ;  /* 0x0000005051517221 */ /* 0x000fe20000010000 */
[----:B------:R-:W-:Y:S01]  /*8270*/  FFMA.FTZ R35, R114, UR4, -R123 ;  /* 0x0000000472237c23 */ /* 0x000fe2000801087b */
[----:B------:R-:W-:Y:S01]  /*8280*/  MUFU.EX2 R32, R32 ;  /* 0x0000002000207308 */ /* 0x000fe20000000800 */
[----:B------:R-:W-:Y:S01]  /*8290*/  FADD.FTZ R79, R79, R78 ;  /* 0x0000004e4f4f7221 */ /* 0x000fe20000010000 */
[----:B------:R-:W-:-:S02]  /*82a0*/  FADD.FTZ R76, R76, R81 ;  /* 0x000000514c4c7221 */ /* 0x000fc40000010000 */
[----:B------:R-:W2:Y:S01]  /*82b0*/  MUFU.EX2 R33, R33 ;  /* 0x0000002100217308 */ /* 0x000ea20000000800 */
[----:B------:R-:W-:Y:S01]  /*82c0*/  FADD.FTZ R74, R74, R79 ;  /* 0x0000004f4a4a7221 */ /* 0x000fe20000010000 */
[----:B------:R-:W-:Y:S02]  /*82d0*/  FADD.FTZ R77, R77, R76 ;  /* 0x0000004c4d4d7221 */ /* 0x000fe40000010000 */
[----:B------:R-:W3:Y:S01]  /*82e0*/  MUFU.EX2 R34, R111 ;  /* 0x0000006f00227308 */ /* 0x000ee20000000800 */
[----:B------:R-:W-:Y:S01]  /*82f0*/  FADD.FTZ R75, R75, R74 ;  /* 0x0000004a4b4b7221 */ /* 0x000fe20000010000 */
[----:B------:R-:W-:Y:S02]  /*8300*/  FADD.FTZ R72, R72, R77 ;  /* 0x0000004d48487221 */ /* 0x000fe40000010000 */
[----:B------:R-:W4:Y:S01]  /*8310*/  MUFU.EX2 R35, R35 ;  /* 0x0000002300237308 */ /* 0x000f220000000800 */
[----:B------:R-:W-:Y:S01]  /*8320*/  FADD.FTZ R70, R70, R75 ;  /* 0x0000004b46467221 */ /* 0x000fe20000010000 */
[----:B------:R-:W-:Y:S01]  /*8330*/  FADD.FTZ R73, R73, R72 ;  /* 0x0000004849497221 */ /* 0x000fe20000010000 */
[----:B-1----:R-:W-:Y:S02]  /*8340*/  HMMA.16816.F32 R44, R36, R28, R44 ;  /* 0x0000001c242c723c */ /* 0x002fe4000000182c */
[----:B------:R-:W-:Y:S01]  /*8350*/  FADD.FTZ R71, R71, R70 ;  /* 0x0000004647477221 */ /* 0x000fe20000010000 */
[----:B------:R-:W-:Y:S01]  /*8360*/  FADD.FTZ R68, R68, R73 ;  /* 0x0000004944447221 */ /* 0x000fe20000010000 */
[----:B--2---:R-:W-:-:S02]  /*8370*/  F2FP.F16.F32.PACK_AB R152, R33, R32 ;  /* 0x000000202198723e */ /* 0x004fc400000000ff */
[----:B------:R-:W-:Y:S01]  /*8380*/  FADD.FTZ R66, R66, R71 ;  /* 0x0000004742427221 */ /* 0x000fe20000010000 */
[----:B------:R-:W-:Y:S01]  /*8390*/  FADD.FTZ R69, R69, R68 ;  /* 0x0000004445457221 */ /* 0x000fe20000010000 */
[----:B---3--:R-:W-:Y:S01]  /*83a0*/  F2FP.F16.F32.PACK_AB R154, R247, R34 ;  /* 0x00000022f79a723e */ /* 0x008fe200000000ff */
[----:B------:R-:W1:Y:S01]  /*83b0*/  LDSM.16.MT88.4 R108, [R109+0x11800] ;  /* 0x011800006d6c783b */ /* 0x000e620000004200 */
[----:B------:R-:W-:Y:S01]  /*83c0*/  FADD.FTZ R67, R67, R66 ;  /* 0x0000004243437221 */ /* 0x000fe20000010000 */
[----:B----4-:R-:W-:Y:S01]  /*83d0*/  F2FP.F16.F32.PACK_AB R153, R48, R35 ;  /* 0x000000233099723e */ /* 0x010fe200000000ff */
[----:B------:R-:W-:Y:S01]  /*83e0*/  FADD.FTZ R64, R64, R69 ;  /* 0x0000004540407221 */ /* 0x000fe20000010000 */
[----:B------:R-:W-:Y:S03]  /*83f0*/  HMMA.16816.F32 R40, R36, R30, R40 ;  /* 0x0000001e2428723c */ /* 0x000fe60000001828 */
[----:B------:R-:W-:-:S04]  /*8400*/  FADD.FTZ R65, R65, R64 ;  /* 0x0000004041417221 */ /* 0x000fc80000010000 */
[----:B------:R-:W-:Y:S01]  /*8410*/  FADD.FTZ R60, R60, R65 ;  /* 0x000000413c3c7221 */ /* 0x000fe20000010000 */
[----:B------:R-:W-:Y:S03]  /*8420*/  HMMA.16816.F32 R160, R152, R132, R24 ;  /* 0x0000008498a0723c */ /* 0x000fe60000001818 */
[----:B------:R-:W-:-:S05]  /*8430*/  FADD.FTZ R61, R61, R60 ;  /* 0x0000003c3d3d7221 */ /* 0x000fca0000010000 */
        /* <DEDUP_REMOVED lines=37> */
[----:B------:R-:W-:Y:S06]  /*8690*/  @!P1 BRA `(.L_x_1994) ;  /* 0x0000006000589947 */ /* 0x000fec0003800000 */
[----:B------:R-:W-:-:S04]  /*86a0*/  DEPBAR.LE SB0, 0x0 ;  /* 0x000080000000791a */ /* 0x000fc80000000000 */
[----:B------:R-:W-:Y:S01]  /*86b0*/  SHF.L.U32 R14, R3, 0x8, RZ ;  /* 0x00000008030e7819 */ /* 0x000fe200000006ff */
[----:B------:R-:W-:Y:S06]  /*86c0*/  BAR.SYNC.DEFER_BLOCKING 0x0 ;  /* 0x0000000000007b1d */ /* 0x000fec0000010000 */
        /* <DEDUP_REMOVED lines=10> */
[----:B------:R-:W-:-:S04]  /*8770*/  LOP3.LUT R14, R14, R5, RZ, 0x3c, !PT ;  /* 0x000000050e0e7212 */ /* 0x000fc800078e3cff */
[----:B------:R-:W-:-:S03]  /*8780*/  ISETP.GE.AND P3, PT, R14, RZ, PT ;  /* 0x000000ff0e00720c */ /* 0x000fc60003f66270 */
        /* <DEDUP_REMOVED lines=37> */
[----:B------:R-:W-:-:S04]  /*89e0*/  IMAD R6, R7, R188, RZ ;  /* 0x000000bc07067224 */ /* 0x000fc800078e02ff */
        /* <DEDUP_REMOVED lines=10> */
[----:B------:R-:W-:Y:S01]  /*8a90*/  LEA.HI.X R235, R188, R235, R5, 0x1, P1 ;  /* 0x000000ebbceb7211 */ /* 0x000fe200008f0c05 */
[----:B------:R-:W-:Y:S06]  /*8aa0*/  BRA `(.L_x_1996) ;  /* 0x00000000001c7947 */ /* 0x000fec0003800000 */
.L_x_1995:
[----:B------:R-:W-:Y:S01]  /*8ab0*/  UMOV UR4, URZ ;  /* 0x000000ff00047c82 */ /* 0x000fe20008000000 */
[----:B------:R-:W-:Y:S01]  /*8ac0*/  IMAD.SHL.U32 R4, R188, 0x100, RZ ;  /* 0x00000100bc047824 */ /* 0x000fe200078e00ff */
[----:B------:R-:W-:-:S05]  /*8ad0*/  IADD3 R5, P1, PT, RZ, -UR4, RZ ;  /* 0x80000004ff057c10 */ /* 0x000fca000ff3e0ff */
[----:B------:R-:W-:-:S05]  /*8ae0*/  IMAD.X R4, RZ, RZ, ~R4, P1 ;  /* 0x000000ffff047224 */ /* 0x000fca00008e0e04 */
[----:B------:R-:W-:-:S04]  /*8af0*/  SHF.R.S64 R5, R5, 0x1f, R4 ;  /* 0x0000001f05057819 */ /* 0x000fc80000001004 */
[----:B------:R-:W-:-:S04]  /*8b00*/  IADD3 R234, P1, PT, R5, R234, RZ ;  /* 0x000000ea05ea7210 */ /* 0x000fc80007f3e0ff */
[----:B------:R-:W-:-:S09]  /*8b10*/  LEA.HI.X.SX32 R235, R4, R235, 0x1, P1 ;  /* 0x000000eb04eb7211 */ /* 0x000fd200008f0eff */
.L_x_1996:
[----:B------:R-:W1:Y:S01]  /*8b20*/  LDCU.64 UR6, c[0x0][0x3c0] ;  /* 0x00007800ff0677ac */ /* 0x000e620008000a00 */
[----:B------:R-:W-:Y:S01]  /*8b30*/  LOP3.LUT R4, R192, 0x1f8, RZ, 0xc0, !PT ;  /* 0x000001f8c0047812 */ /* 0x000fe200078ec0ff */
[----:B------:R-:W-:Y:S01]  /*8b40*/  VIADD R208, R190, UR5 ;  /* 0x00000005bed07c36 */ /* 0x000fe20008000000 */
[----:B------:R-:W-:Y:S01]  /*8b50*/  SEL R225, R191, 0xffffffe0, !P4 ;  /* 0xffffffe0bfe17807 */ /* 0x000fe20006000000 */
[----:B------:R-:W-:Y:S01]  /*8b60*/  IMAD.IADD R220, R228, 0x1, R209 ;  /* 0x00000001e4dc7824 */ /* 0x000fe200078e02d1 */
[----:B------:R-:W-:Y:S01]  /*8b70*/  LOP3.LUT R5, R4, 0x38, R227, 0x78, !PT ;  /* 0x0000003804057812 */ /* 0x000fe200078e78e3 */
[C---:B------:R-:W-:Y:S02]  /*8b80*/  IMAD.IADD R218, R208.reuse, 0x1, R209 ;  /* 0x00000001d0da7824 */ /* 0x040fe400078e02d1 */
[--C-:B------:R-:W-:Y:S01]  /*8b90*/  IMAD.IADD R217, R208, 0x1, R225.reuse ;  /* 0x00000001d0d97824 */ /* 0x100fe200078e02e1 */
[----:B------:R-:W-:Y:S01]  /*8ba0*/  LOP3.LUT R5, R5, 0x1e00, R192, 0xf8, !PT ;  /* 0x00001e0005057812 */ /* 0x000fe200078ef8c0 */
[----:B------:R-:W-:-:S03]  /*8bb0*/  IMAD.IADD R192, R228, 0x1, R225 ;  /* 0x00000001e4c07824 */ /* 0x000fc600078e02e1 */
[----:B------:R-:W-:Y:S01]  /*8bc0*/  LEA R245, R5, UR5, 0x1 ;  /* 0x0000000505f57c11 */ /* 0x000fe2000f8e08ff */
[----:B-1----:R-:W-:-:S04]  /*8bd0*/  USHF.L.U32 UR4, UR6, 0x5, URZ ;  /* 0x0000000506047899 */ /* 0x002fc800080006ff */
[----:B------:R-:W-:Y:S01]  /*8be0*/  @!PT LDS RZ, [RZ] ;  /* 0x00000000fffff984 */ /* 0x000fe20000000800 */
[----:B------:R-:W-:Y:S01]  /*8bf0*/  @!PT LDS RZ, [RZ] ;  /* 0x00000000fffff984 */ /* 0x000fe20000000800 */
[----:B------:R-:W-:Y:S01]  /*8c00*/  @!PT LDS RZ, [RZ] ;  /* 0x00000000fffff984 */ /* 0x000fe20000000800 */
[----:B------:R-:W-:Y:S01]  /*8c10*/  LDGSTS.E.BYPASS.LTC128B.128 [R245+0xa000], desc[UR16][R234.64] ;  /* 0x0a000000eaf57fae */ /* 0x000fe2000b981a10 */
[----:B------:R-:W-:Y:S01]  /*8c20*/  USHF.L.U64.HI UR7, UR6, 0x5, UR7 ;  /* 0x0000000506077899 */ /* 0x000fe20008010207 */
[----:B------:R-:W-:-:S05]  /*8c30*/  IADD3 R12, P1, PT, R234, UR4, RZ ;  /* 0x00000004ea0c7c10 */ /* 0x000fca000ff3e0ff */
        /* <DEDUP_REMOVED lines=31> */
[----:B-1----:R-:W-:-:S03]  /*8e30*/  IADD3 R12, P1, PT, R24, UR4, RZ ;  /* 0x00000004180c7c10 */ /* 0x002fc6000ff3e0ff */
[----:B------:R-:W-:Y:S01]  /*8e40*/  LDGSTS.E.BYPASS.LTC128B.128 [R245+0xf800], desc[UR16][R24.64] ;  /* 0x0f80000018f57fae */ /* 0x000fe2000b981a10 */
[----:B------:R-:W-:Y:S02]  /*8e50*/  IADD3.X R13, PT, PT, R25, UR7, RZ, P1, !PT ;  /* 0x00000007190d7c10 */ /* 0x000fe40008ffe4ff */
[----:B--2---:R-:W-:-:S03]  /*8e60*/  IADD3 R8, P1, PT, R12, UR4, RZ ;  /* 0x000000040c087c10 */ /* 0x004fc6000ff3e0ff */
[----:B------:R-:W-:Y:S01]  /*8e70*/  LDGSTS.E.BYPASS.LTC128B.128 [R245+0x10000], desc[UR16][R12.64] ;  /* 0x100000000cf57fae */ /* 0x000fe2000b981a10 */
[----:B------:R-:W-:Y:S02]  /*8e80*/  IADD3.X R9, PT, PT, R13, UR7, RZ, P1, !PT ;  /* 0x000000070d097c10 */ /* 0x000fe40008ffe4ff */
[----:B------:R-:W-:-:S03]  /*8e90*/  IADD3 R10, P1, PT, R8, UR4, RZ ;  /* 0x00000004080a7c10 */ /* 0x000fc6000ff3e0ff */
[----:B------:R-:W-:Y:S01]  /*8ea0*/  LDGSTS.E.BYPASS.LTC128B.128 [R245+0x10800], desc[UR16][R8.64] ;  /* 0x1080000008f57fae */ /* 0x000fe2000b981a10 */
[----:B------:R-:W-:Y:S02]  /*8eb0*/  IADD3.X R11, PT, PT, R9, UR7, RZ, P1, !PT ;  /* 0x00000007090b7c10 */ /* 0x000fe40008ffe4ff */
[----:B------:R-:W-:-:S03]  /*8ec0*/  IADD3 R26, P1, PT, R10, UR4, RZ ;  /* 0x000000040a1a7c10 */ /* 0x000fc6000ff3e0ff */
[----:B------:R1:W-:Y:S01]  /*8ed0*/  LDGSTS.E.BYPASS.LTC128B.128 [R245+0x11000], desc[UR16][R10.64] ;  /* 0x110000000af57fae */ /* 0x0003e2000b981a10 */
[----:B------:R-:W-:-:S05]  /*8ee0*/  IADD3.X R27, PT, PT, R11, UR7, RZ, P1, !PT ;  /* 0x000000070b1b7c10 */ /* 0x000fca0008ffe4ff */
[----:B------:R2:W-:Y:S04]  /*8ef0*/  LDGSTS.E.BYPASS.LTC128B.128 [R245+0x11800], desc[UR16][R26.64] ;  /* 0x118000001af57fae */ /* 0x0005e8000b981a10 */
[----:B------:R-:W-:Y:S04]  /*8f00*/  LDSM.16.M88.4 R68, [R228] ;  /* 0x00000000e444783b */ /* 0x000fe80000000200 */
[----:B------:R-:W5:Y:S04]  /*8f10*/  LDSM.16.M88.4 R44, [R190+UR5+0x2800] ;  /* 0x00280005be2c783b */ /* 0x000f680008000200 */
[----:B---3--:R-:W1:Y:S04]  /*8f20*/  LDSM.16.M88.4 R4, [R190+UR5+0x5000] ;  /* 0x00500005be04783b */ /* 0x008e680008000200 */
[----:B------:R-:W3:Y:S04]  /*8f30*/  LDSM.16.M88.4 R52, [R190+UR5+0x2000] ;  /* 0x00200005be34783b */ /* 0x000ee80008000200 */
[----:B----4-:R-:W2:Y:S04]  /*8f40*/  LDSM.16.M88.4 R20, [R190+UR5+0x4000] ;  /* 0x00400005be14783b */ /* 0x010ea80008000200 */
[----:B------:R-:W-:Y:S04]  /*8f50*/  LDSM.16.M88.4 R192, [R192] ;  /* 0x00000000c0c0783b */ /* 0x000fe80000000200 */
[----:B------:R-:W4:Y:S04]  /*8f60*/  LDSM.16.M88.4 R64, [R217+0x2800] ;  /* 0x00280000d940783b */ /* 0x000f280000000200 */
[----:B------:R-:W4:Y:S04]  /*8f70*/  LDSM.16.M88.4 R60, [R217+0x5000] ;  /* 0x00500000d93c783b */ /* 0x000f280000000200 */
[----:B------:R-:W4:Y:S04]  /*8f80*/  LDSM.16.M88.4 R164, [R190+UR5+0x5800] ;  /* 0x00580005bea4783b */ /* 0x000f280008000200 */
[----:B------:R-:W4:Y:S04]  /*8f90*/  LDSM.16.M88.4 R176, [R217+0x2000] ;  /* 0x00200000d9b0783b */ /* 0x000f280000000200 */
[----:B------:R-:W4:Y:S01]  /*8fa0*/  LDSM.16.M88.4 R124, [R190+UR5+0x6000] ;  /* 0x00600005be7c783b */ /* 0x000f220008000200 */
[C---:B-----5:R-:W-:Y:S03]  /*8fb0*/  HMMA.16816.F32 R48, R68.reuse, R44, RZ ;  /* 0x0000002c4430723c */ /* 0x060fe600000018ff */
[----:B------:R-:W5:Y:S04]  /*8fc0*/  LDSM.16.M88.4 R100, [R190+UR5+0x7800] ;  /* 0x00780005be64783b */ /* 0x000f680008000200 */
[----:B------:R-:W5:Y:S01]  /*8fd0*/  LDSM.16.M88.4 R196, [R217+0x4000] ;  /* 0x00400000d9c4783b */ /* 0x000f620000000200 */
[C---:B------:R-:W-:Y:S03]  /*8fe0*/  HMMA.16816.F32 R44, R68.reuse, R46, RZ ;  /* 0x0000002e442c723c */ /* 0x040fe600000018ff */
[----:B------:R-:W5:Y:S04]  /*8ff0*/  LDSM.16.M88.4 R84, [R190+UR5+0x8800] ;  /* 0x00880005be54783b */ /* 0x000f680008000200 */
[----:B------:R-:W5:Y:S01]  /*9000*/  LDSM.16.M88.4 R172, [R217+0x5800] ;  /* 0x00580000d9ac783b */ /* 0x000f620000000200 */
[C---:B-1----:R-:W-:Y:S03]  /*9010*/  HMMA.16816.F32 R8, R68.reuse, R4, RZ ;  /* 0x000000044408723c */ /* 0x042fe600000018ff */
[----:B------:R-:W1:Y:S04]  /*9020*/  LDSM.16.M88.4 R108, [R190+UR5+0x7000] ;  /* 0x00700005be6c783b */ /* 0x000e680008000200 */
[----:B------:R-:W1:Y:S01]  /*9030*/  LDSM.16.M88.4 R36, [R190+UR5+0x3000] ;  /* 0x00300005be24783b */ /* 0x000e620008000200 */
[C---:B------:R-:W-:Y:S03]  /*9040*/  HMMA.16816.F32 R4, R68.reuse, R6, RZ ;  /* 0x000000064404723c */ /* 0x040fe600000018ff */
[----:B------:R-:W1:Y:S04]  /*9050*/  LDSM.16.M88.4 R28, [R190+UR5+0x3800] ;  /* 0x00380005be1c783b */ /* 0x000e680008000200 */
[----:B------:R-:W1:Y:S01]  /*9060*/  LDSM.16.M88.4 R12, [R190+UR5+0x4800] ;  /* 0x00480005be0c783b */ /* 0x000e620008000200 */
[C---:B---3--:R-:W-:Y:S03]  /*9070*/  HMMA.16816.F32 R56, R68.reuse, R52, RZ ;  /* 0x000000344438723c */ /* 0x048fe600000018ff */
[----:B------:R-:W3:Y:S04]  /*9080*/  LDSM.16.M88.4 R116, [R190+UR5+0x6800] ;  /* 0x00680005be74783b */ /* 0x000ee80008000200 */
[----:B------:R-:W3:Y:S01]  /*9090*/  LDSM.16.M88.4 R92, [R190+UR5+0x8000] ;  /* 0x00800005be5c783b */ /* 0x000ee20008000200 */
[C---:B------:R-:W-:Y:S03]  /*90a0*/  HMMA.16816.F32 R52, R68.reuse, R54, RZ ;  /* 0x000000364434723c */ /* 0x040fe600000018ff */
[----:B------:R-:W3:Y:S04]  /*90b0*/  LDSM.16.M88.4 R76, [R190+UR5+0x9000] ;  /* 0x00900005be4c783b */ /* 0x000ee80008000200 */
[----:B------:R-:W3:Y:S01]  /*90c0*/  LDSM.16.M88.4 R180, [R190+UR5+0x9800] ;  /* 0x00980005beb4783b */ /* 0x000ee20008000200 */
[C---:B--2---:R-:W-:Y:S03]  /*90d0*/  HMMA.16816.F32 R24, R68.reuse, R20, RZ ;  /* 0x000000144418723c */ /* 0x044fe600000018ff */
[----:B------:R-:W2:Y:S04]  /*90e0*/  LDSM.16.M88.4 R184, [R217+0x6000] ;  /* 0x00600000d9b8783b */ /* 0x000ea80000000200 */
[----:B------:R-:W-:Y:S01]  /*90f0*/  LDSM.16.M88.4 R200, [R217+0x3800] ;  /* 0x00380000d9c8783b */ /* 0x000fe20000000200 */
[----:B------:R-:W-:Y:S03]  /*9100*/  HMMA.16816.F32 R20, R68, R22, RZ ;  /* 0x000000164414723c */ /* 0x000fe600000018ff */
[----:B------:R-:W-:Y:S04]  /*9110*/  LDSM.16.M88.4 R188, [R217+0x4800] ;  /* 0x00480000d9bc783b */ /* 0x000fe80000000200 */
[----:B------:R-:W-:Y:S01]  /*9120*/  LDSM.16.M88.4 R208, [R220] ;  /* 0x00000000dcd0783b */ /* 0x000fe20000000200 */
[C---:B----4-:R-:W-:Y:S03]  /*9130*/  HMMA.16816.F32 R48, R192.reuse, R64, R48 ;  /* 0x00000040c030723c */ /* 0x050fe60000001830 */
[----:B------:R-:W-:Y:S04]  /*9140*/  LDSM.16.M88.4 R204, [R217+0x3000] ;  /* 0x00300000d9cc783b */ /* 0x000fe80000000200 */
[----:B------:R-:W0:Y:S01]  /*9150*/  LDGDEPBAR ;  /* 0x00000000000079af */ /* 0x000e220000000000 */
[C---:B------:R-:W-:Y:S03]  /*9160*/  HMMA.16816.F32 R44, R192.reuse, R66, R44 ;  /* 0x00000042c02c723c */ /* 0x040fe6000000182c */
[----:B------:R-:W4:Y:S05]  /*9170*/  LDSM.16.M88.4 R64, [R217+0x7800] ;  /* 0x00780000d940783b */ /* 0x000f2a0000000200 */
[C---:B------:R-:W-:Y:S08]  /*9180*/  HMMA.16816.F32 R8, R192.reuse, R60, R8 ;  /* 0x0000003cc008723c */ /* 0x040ff00000001808 */
[----:B------:R-:W-:Y:S01]  /*9190*/  HMMA.16816.F32 R4, R192, R62, R4 ;  /* 0x0000003ec004723c */ /* 0x000fe20000001804 */
[----:B------:R-:W4:Y:S07]  /*91a0*/  LDSM.16.M88.4 R60, [R217+0x8800] ;  /* 0x00880000d93c783b */ /* 0x000f2e0000000200 */
[C---:B------:R-:W-:Y:S08]  /*91b0*/  HMMA.16816.F32 R168, R68.reuse, R164, RZ ;  /* 0x000000a444a8723c */ /* 0x040ff000000018ff */
[----:B------:R-:W-:Y:S08]  /*91c0*/  HMMA.16816.F32 R164, R68, R166, RZ ;  /* 0x000000a644a4723c */ /* 0x000ff000000018ff */
[C---:B------:R-:W-:Y:S08]  /*91d0*/  HMMA.16816.F32 R56, R192.reuse, R176, R56 ;  /* 0x000000b0c038723c */ /* 0x040ff00000001838 */
[----:B------:R-:W-:Y:S01]  /*91e0*/  HMMA.16816.F32 R52, R192, R178, R52 ;  /* 0x000000b2c034723c */ /* 0x000fe20000001834 */
[----:B------:R-:W4:Y:S07]  /*91f0*/  LDSM.16.M88.4 R176, [R217+0x7000] ;  /* 0x00700000d9b0783b */ /* 0x000f2e0000000200 */
[C---:B------:R-:W-:Y:S08]  /*9200*/  HMMA.16816.F32 R128, R68.reuse, R124, RZ ;  /* 0x0000007c4480723c */ /* 0x040ff000000018ff */
[----:B-----5:R-:W-:Y:S08]  /*9210*/  HMMA.16816.F32 R104, R68, R100, RZ ;  /* 0x000000644468723c */ /* 0x020ff000000018ff */
        /* <DEDUP_REMOVED lines=10> */
[C---:B-1----:R-:W-:Y:S08]  /*92c0*/  HMMA.16816.F32 R112, R68.reuse, R108, RZ ;  /* 0x0000006c4470723c */ /* 0x042ff000000018ff */
[C---:B------:R-:W-:Y:S08]  /*92d0*/  HMMA.16816.F32 R108, R68.reuse, R110, RZ ;  /* 0x0000006e446c723c */ /* 0x040ff000000018ff */
        /* <DEDUP_REMOVED lines=18> */
[C---:B----4-:R-:W-:Y:S08]  /*9400*/  HMMA.16816.F32 R104, R192.reuse, R64, R104 ;  /* 0x00000040c068723c */ /* 0x050ff00000001868 */
        /* <DEDUP_REMOVED lines=20> */
[C---:B-1----:R-:W-:Y:S08]  /*9550*/  HMMA.16816.F32 R120, R192.reuse, R180, R120 ;  /* 0x000000b4c078723c */ /* 0x042ff00000001878 */
[----:B------:R-:W-:Y:S01]  /*9560*/  HMMA.16816.F32 R116, R192, R182, R116 ;  /* 0x000000b6c074723c */ /* 0x000fe20000001874 */
[----:B------:R-:W-:Y:S07]  /*9570*/  LDSM.16.M88.4 R180, [R218+0x3000] ;  /* 0x00300000dab4783b */ /* 0x000fee0000000200 */
[C---:B--2---:R-:W-:Y:S08]  /*9580*/  HMMA.16816.F32 R48, R208.reuse, R184, R48 ;  /* 0x000000b8d030723c */ /* 0x044ff00000001830 */
[C---:B------:R-:W-:Y:S01]  /*9590*/  HMMA.16816.F32 R44, R208.reuse, R186, R44 ;  /* 0x000000bad02c723c */ /* 0x040fe2000000182c */
[----:B------:R-:W1:Y:S07]  /*95a0*/  LDSM.16.M88.4 R184, [R218+0x8000] ;  /* 0x00800000dab8783b */ /* 0x000e6e0000000200 */
[----:B---3--:R-:W-:Y:S01]  /*95b0*/  HMMA.16816.F32 R24, R208, R64, R24 ;  /* 0x00000040d018723c */ /* 0x008fe20000001818 */
[----:B------:R-:W-:-:S02]  /*95c0*/  IMAD.IADD R64, R225, 0x1, R220 ;  /* 0x00000001e1407824 */ /* 0x000fc400078e02dc */
[----:B------:R-:W-:-:S05]  /*95d0*/  IMAD.IADD R225, R225, 0x1, R218 ;  /* 0x00000001e1e17824 */ /* 0x000fca00078e02da */
[C---:B------:R-:W-:Y:S01]  /*95e0*/  HMMA.16816.F32 R20, R208.reuse, R66, R20 ;  /* 0x00000042d014723c */ /* 0x040fe20000001814 */
[----:B------:R-:W-:Y:S07]  /*95f0*/  LDSM.16.M88.4 R64, [R64] ;  /* 0x000000004040783b */ /* 0x000fee0000000200 */
[C---:B----4-:R-:W-:Y:S08]  /*9600*/  HMMA.16816.F32 R16, R208.reuse, R60, R16 ;  /* 0x0000003cd010723c */ /* 0x050ff00000001810 */
[C---:B------:R-:W-:Y:S01]  /*9610*/  HMMA.16816.F32 R12, R208.reuse, R62, R12 ;  /* 0x0000003ed00c723c */ /* 0x040fe2000000180c */
[----:B------:R-:W2:Y:S07]  /*9620*/  LDSM.16.M88.4 R60, [R225+0x2000] ;  /* 0x00200000e13c783b */ /* 0x000eae0000000200 */
[C---:B------:R-:W-:Y:S08]  /*9630*/  HMMA.16816.F32 R32, R208.reuse, R176, R32 ;  /* 0x000000b0d020723c */ /* 0x040ff00000001820 */
[C---:B------:R-:W-:Y:S01]  /*9640*/  HMMA.16816.F32 R28, R208.reuse, R178, R28 ;  /* 0x000000b2d01c723c */ /* 0x040fe2000000181c */
[----:B------:R-:W3:Y:S07]  /*9650*/  LDSM.16.M88.4 R176, [R218+0x9000] ;  /* 0x00900000dab0783b */ /* 0x000eee0000000200 */
[C---:B-----5:R-:W-:Y:S08]  /*9660*/  HMMA.16816.F32 R120, R208.reuse, R196, R120 ;  /* 0x000000c4d078723c */ /* 0x060ff00000001878 */
[----:B------:R-:W-:Y:S01]  /*9670*/  HMMA.16816.F32 R116, R208, R198, R116 ;  /* 0x000000c6d074723c */ /* 0x000fe20000001874 */
[----:B------:R-:W4:Y:S07]  /*9680*/  LDSM.16.M88.4 R196, [R225+0x2800] ;  /* 0x00280000e1c4783b */ /* 0x000f2e0000000200 */
[C---:B------:R-:W-:Y:S08]  /*9690*/  HMMA.16816.F32 R92, R192.reuse, R202, R92 ;  /* 0x000000cac05c723c */ /* 0x040ff0000000185c */
[C---:B------:R-:W-:Y:S08]  /*96a0*/  HMMA.16816.F32 R40, R192.reuse, R204, R40 ;  /* 0x000000ccc028723c */ /* 0x040ff00000001828 */
[C---:B------:R-:W-:Y:S01]  /*96b0*/  HMMA.16816.F32 R36, R192.reuse, R206, R36 ;  /* 0x000000cec024723c */ /* 0x040fe20000001824 */
[----:B------:R-:W-:Y:S07]  /*96c0*/  LDSM.16.M88.4 R204, [R218+0x5800] ;  /* 0x00580000dacc783b */ /* 0x000fee0000000200 */
[----:B------:R-:W-:Y:S01]  /*96d0*/  HMMA.16816.F32 R96, R192, R200, R96 ;  /* 0x000000c8c060723c */ /* 0x000fe20000001860 */
[----:B------:R-:W5:Y:S04]  /*96e0*/  LDSM.16.M88.4 R192, [R218+0x7000] ;  /* 0x00700000dac0783b */ /* 0x000f680000000200 */
[----:B------:R-:W-:Y:S03]  /*96f0*/  LDSM.16.M88.4 R200, [R218+0x6000] ;  /* 0x00600000dac8783b */ /* 0x000fe60000000200 */
[C---:B------:R-:W-:Y:S08]  /*9700*/  HMMA.16816.F32 R56, R208.reuse, R188, R56 ;  /* 0x000000bcd038723c */ /* 0x040ff00000001838 */
[C---:B------:R-:W-:Y:S08]  /*9710*/  HMMA.16816.F32 R8, R208.reuse, R172, R8 ;  /* 0x000000acd008723c */ /* 0x040ff00000001808 */
[C---:B------:R-:W-:Y:S01]  /*9720*/  HMMA.16816.F32 R4, R208.reuse, R174, R4 ;  /* 0x000000aed004723c */ /* 0x040fe20000001804 */
[----:B------:R-:W5:Y:S07]  /*9730*/  LDSM.16.M88.4 R172, [R218+0x9800] ;  /* 0x00980000daac783b */ /* 0x000f6e0000000200 */
[C---:B------:R-:W-:Y:S01]  /*9740*/  HMMA.16816.F32 R52, R208.reuse, R190, R52 ;  /* 0x000000bed034723c */ /* 0x040fe20000001834 */
[----:B------:R-:W-:Y:S07]  /*9750*/  LDSM.16.M88.4 R188, [R218+0x7800] ;  /* 0x00780000dabc783b */ /* 0x000fee0000000200 */
[----:B-1----:R-:W-:Y:S01]  /*9760*/  HMMA.16816.F32 R92, R208, R186, R92 ;  /* 0x000000bad05c723c */ /* 0x002fe2000000185c */
[----:B------:R-:W-:-:S05]  /*9770*/  IMAD.SHL.U32 R186, R227, 0x2, RZ ;  /* 0x00000002e3ba7824 */ /* 0x000fca00078e00ff */
[----:B------:R-:W-:Y:S02]  /*9780*/  LOP3.LUT R186, R186, 0x6, RZ, 0xc0, !PT ;  /* 0x00000006baba7812 */ /* 0x000fe400078ec0ff */
[----:B--2---:R-:W-:Y:S02]  /*9790*/  HMMA.16816.F32 R56, R64, R60, R56 ;  /* 0x0000003c4038723c */ /* 0x004fe40000001838 */
[----:B------:R-:W-:-:S05]  /*97a0*/  PRMT R186, R186, 0x6540, R3 ;  /* 0x00006540baba7816 */ /* 0x000fca0000000003 */
[C---:B------:R-:W-:Y:S01]  /*97b0*/  VIADD R60, R186.reuse, 0xfffffe00 ;  /* 0xfffffe00ba3c7836 */ /* 0x040fe20000000000 */
[----:B---3--:R-:W-:Y:S01]  /*97c0*/  HMMA.16816.F32 R80, R208, R176, R80 ;  /* 0x000000b0d050723c */ /* 0x008fe20000001850 */
[----:B------:R-:W-:-:S03]  /*97d0*/  VIADD R61, R186, 0xfffffe01 ;  /* 0xfffffe01ba3d7836 */ /* 0x000fc60000000000 */
[CC--:B------:R-:W-:Y:S02]  /*97e0*/  ISETP.GE.AND P6, PT, R60.reuse, R216.reuse, PT ;  /* 0x000000d83c00720c */ /* 0x0c0fe40003fc6270 */
[-C--:B------:R-:W-:Y:S01]  /*97f0*/  ISETP.GE.AND P3, PT, R60, R215.reuse, PT ;  /* 0x000000d73c00720c */ /* 0x080fe20003f66270 */
[----:B------:R-:W-:Y:S01]  /*9800*/  VIADD R60, R186, 0xfffffe08 ;  /* 0xfffffe08ba3c7836 */ /* 0x000fe20000000000 */
[----:B------:R-:W-:Y:S01]  /*9810*/  HMMA.16816.F32 R76, R208, R178, R76 ;  /* 0x000000b2d04c723c */ /* 0x000fe2000000184c */
[----:B------:R-:W1:Y:S01]  /*9820*/  LDSM.16.M88.4 R176, [R225+0x3000] ;  /* 0x00300000e1b0783b */ /* 0x000e620000000200 */
[CC--:B------:R-:W-:Y:S02]  /*9830*/  ISETP.GE.AND P2, PT, R61.reuse, R216.reuse, PT ;  /* 0x000000d83d00720c */ /* 0x0c0fe40003f46270 */
[----:B------:R-:W-:Y:S02]  /*9840*/  ISETP.GE.AND P1, PT, R61, R215, PT ;  /* 0x000000d73d00720c */ /* 0x000fe40003f26270 */
[----:B------:R-:W-:-:S02]  /*9850*/  ISETP.GE.AND P5, PT, R60, R216, PT ;  /* 0x000000d83c00720c */ /* 0x000fc40003fa6270 */
[C---:B------:R-:W-:Y:S08]  /*9860*/  HMMA.16816.F32 R52, R64.reuse, R62, R52 ;  /* 0x0000003e4034723c */ /* 0x040ff00000001834 */
[----:B----4-:R-:W-:Y:S08]  /*9870*/  HMMA.16816.F32 R48, R64, R196, R48 ;  /* 0x000000c44030723c */ /* 0x010ff00000001830 */
[----:B-----5:R-:W-:Y:S01]  /*9880*/  HMMA.16816.F32 R112, R208, R192, R112 ;  /* 0x000000c0d070723c */ /* 0x020fe20000001870 */
[----:B------:R-:W-:Y:S01]  /*9890*/  FSEL R192, R56, -INF , !P6 ;  /* 0xff80000038c07808 */ /* 0x000fe20007000000 */
[----:B------:R-:W-:Y:S01]  /*98a0*/  VIADD R56, R186, 0xfffffe10 ;  /* 0xfffffe10ba387836 */ /* 0x000fe20000000000 */
[----:B------:R-:W-:-:S02]  /*98b0*/  ISETP.GE.AND P6, PT, R60, R215, PT ;  /* 0x000000d73c00720c */ /* 0x000fc40003fc6270 */
[----:B------:R-:W2:Y:S01]  /*98c0*/  LDSM.16.M88.4 R60, [R225+0x3800] ;  /* 0x00380000e13c783b */ /* 0x000ea20000000200 */
[----:B------:R-:W-:Y:S02]  /*98d0*/  FSEL R193, R58, -INF , !P3 ;  /* 0xff8000003ac17808 */ /* 0x000fe40005800000 */
[----:B------:R-:W-:Y:S01]  /*98e0*/  HMMA.16816.F32 R72, R208, R172, R72 ;  /* 0x000000acd048723c */ /* 0x000fe20000001848 */
[----:B------:R-:W-:-:S05]  /*98f0*/  VIADD R172, R186, 0xfffffe09 ;  /* 0xfffffe09baac7836 */ /* 0x000fca0000000000 */
[-C--:B------:R-:W-:Y:S02]  /*9900*/  ISETP.GE.AND P3, PT, R172, R216.reuse, PT ;  /* 0x000000d8ac00720c */ /* 0x080fe40003f66270 */
[C---:B------:R-:W-:Y:S01]  /*9910*/  HMMA.16816.F32 R124, R208.reuse, R202, R124 ;  /* 0x000000cad07c723c */ /* 0x040fe2000000187c */
[----:B------:R-:W-:Y:S01]  /*9920*/  FSEL R203, R59, -INF , !P1 ;  /* 0xff8000003bcb7808 */ /* 0x000fe20004800000 */
[----:B------:R-:W-:Y:S01]  /*9930*/  VIADD R59, R186, 0xfffffe19 ;  /* 0xfffffe19ba3b7836 */ /* 0x000fe20000000000 */
[----:B------:R-:W-:Y:S01]  /*9940*/  FSEL R202, R52, -INF , !P5 ;  /* 0xff80000034ca7808 */ /* 0x000fe20006800000 */
[----:B------:R-:W-:Y:S01]  /*9950*/  VIADD R52, R186, 0xfffffe18 ;  /* 0xfffffe18ba347836 */ /* 0x000fe20000000000 */
[----:B------:R-:W-:Y:S02]  /*9960*/  ISETP.GE.AND P1, PT, R56, R216, PT ;  /* 0x000000d83800720c */ /* 0x000fe40003f26270 */
[----:B------:R-:W-:Y:S01]  /*9970*/  FSEL R196, R53, -INF , !P3 ;  /* 0xff80000035c47808 */ /* 0x000fe20005800000 */
[----:B------:R-:W-:Y:S01]  /*9980*/  HMMA.16816.F32 R108, R208, R194, R108 ;  /* 0x000000c2d06c723c */ /* 0x000fe2000000186c */
[----:B------:R-:W-:Y:S01]  /*9990*/  FSEL R194, R57, -INF , !P2 ;  /* 0xff80000039c27808 */ /* 0x000fe20005000000 */
[----:B------:R-:W-:Y:S01]  /*99a0*/  VIADD R57, R186, 0xfffffe11 ;  /* 0xfffffe11ba397836 */ /* 0x000fe20000000000 */
[----:B------:R-:W-:-:S02]  /*99b0*/  ISETP.GE.AND P2, PT, R172, R215, PT ;  /* 0x000000d7ac00720c */ /* 0x000fc40003f46270 */
[----:B------:R-:W-:Y:S01]  /*99c0*/  FSEL R58, R48, -INF , !P1 ;  /* 0xff800000303a7808 */ /* 0x000fe20004800000 */
[----:B------:R-:W-:Y:S01]  /*99d0*/  VIADD R48, R186, 0xfffffe20 ;  /* 0xfffffe20ba307836 */ /* 0x000fe20000000000 */
[-C--:B------:R-:W-:Y:S01]  /*99e0*/  ISETP.GE.AND P1, PT, R52, R215.reuse, PT ;  /* 0x000000d73400720c */ /* 0x080fe20003f26270 */
[----:B------:R-:W-:Y:S01]  /*99f0*/  HMMA.16816.F32 R40, R208, R180, R40 ;  /* 0x000000b4d028723c */ /* 0x000fe20000001828 */
[-C--:B------:R-:W-:Y:S02]  /*9a00*/  ISETP.GE.AND P5, PT, R56, R215.reuse, PT ;  /* 0x000000d73800720c */ /* 0x080fe40003fa6270 */
[----:B------:R-:W-:-:S05]  /*9a10*/  ISETP.GE.AND P3, PT, R57, R215, PT ;  /* 0x000000d73900720c */ /* 0x000fca0003f66270 */
[----:B------:R-:W-:Y:S01]  /*9a20*/  HMMA.16816.F32 R164, R208, R206, R164 ;  /* 0x000000ced0a4723c */ /* 0x000fe200000018a4 */
[----:B------:R-:W-:Y:S02]  /*9a30*/  FSEL R207, R55, -INF , !P2 ;  /* 0xff80000037cf7808 */ /* 0x000fe40005000000 */
[----:B------:R-:W-:-:S05]  /*9a40*/  ISETP.GE.AND P2, PT, R52, R216, PT ;  /* 0x000000d83400720c */ /* 0x000fca0003f46270 */
[C---:B------:R-:W-:Y:S01]  /*9a50*/  HMMA.16816.F32 R168, R208.reuse, R204, R168 ;  /* 0x000000ccd0a8723c */ /* 0x040fe200000018a8 */
[----:B------:R-:W-:Y:S02]  /*9a60*/  FSEL R205, R54, -INF , !P6 ;  /* 0xff80000036cd7808 */ /* 0x000fe40007000000 */
[----:B------:R-:W3:Y:S01]  /*9a70*/  LDSM.16.M88.4 R52, [R225+0x4000] ;  /* 0x00400000e134783b */ /* 0x000ee20000000200 */
[-C--:B------:R-:W-:Y:S02]  /*9a80*/  ISETP.GE.AND P6, PT, R57, R216.reuse, PT ;  /* 0x000000d83900720c */ /* 0x080fe40003fc6270 */
[----:B------:R-:W-:Y:S02]  /*9a90*/  FSEL R57, R50, -INF , !P5 ;  /* 0xff80000032397808 */ /* 0x000fe40006800000 */
[----:B------:R-:W-:Y:S01]  /*9aa0*/  HMMA.16816.F32 R36, R208, R182, R36 ;  /* 0x000000b6d024723c */ /* 0x000fe20000001824 */
[----:B------:R-:W-:Y:S01]  /*9ab0*/  FSEL R56, R49, -INF , !P6 ;  /* 0xff80000031387808 */ /* 0x000fe20007000000 */
[----:B------:R-:W-:Y:S01]  /*9ac0*/  VIADD R49, R186, 0xfffffe21 ;  /* 0xfffffe21ba317836 */ /* 0x000fe20000000000 */
[C---:B------:R-:W-:Y:S01]  /*9ad0*/  ISETP.GE.AND P5, PT, R59.reuse, R216, PT ;  /* 0x000000d83b00720c */ /* 0x040fe20003fa6270 */
[----:B------:R4:W5:Y:S01]  /*9ae0*/  LDSM.16.M88.4 R180, [R218+0x8800] ;  /* 0x00880000dab4783b */ /* 0x0009620000000200 */
[----:B------:R-:W-:-:S02]  /*9af0*/  ISETP.GE.AND P6, PT, R59, R215, PT ;  /* 0x000000d73b00720c */ /* 0x000fc40003fc6270 */
[----:B------:R-:W-:Y:S01]  /*9b00*/  FSEL R59, R51, -INF , !P3 ;  /* 0xff800000333b7808 */ /* 0x000fe20005800000 */
[----:B------:R-:W-:Y:S01]  /*9b10*/  HMMA.16816.F32 R44, R64, R198, R44 ;  /* 0x000000c6402c723c */ /* 0x000fe2000000182c */
[----:B------:R-:W-:-:S07]  /*9b20*/  ISETP.GE.AND P3, PT, R48, R216, PT ;  /* 0x000000d83000720c */ /* 0x000fce0003f66270 */
[C---:B-1----:R-:W-:Y:S08]  /*9b30*/  HMMA.16816.F32 R40, R64.reuse, R176, R40 ;  /* 0x000000b04028723c */ /* 0x042ff00000001828 */
[----:B------:R-:W-:Y:S03]  /*9b40*/  HMMA.16816.F32 R36, R64, R178, R36 ;  /* 0x000000b24024723c */ /* 0x000fe60000001824 */
[----:B------:R-:W-:Y:S01]  /*9b50*/  FSEL R242, R44, -INF , !P2 ;  /* 0xff8000002cf27808 */ /* 0x000fe20005000000 */
[----:B------:R-:W-:Y:S01]  /*9b60*/  VIADD R44, R186, 0xfffffe28 ;  /* 0xfffffe28ba2c7836 */ /* 0x000fe20000000000 */
[----:B------:R-:W-:-:S02]  /*9b70*/  FSEL R233, R47, -INF , !P6 ;  /* 0xff8000002fe97808 */ /* 0x000fc40007000000 */
[----:B------:R-:W-:Y:S01]  /*9b80*/  FSEL R229, R46, -INF , !P1 ;  /* 0xff8000002ee57808 */ /* 0x000fe20004800000 */
[C---:B--2---:R-:W-:Y:S01]  /*9b90*/  HMMA.16816.F32 R32, R64.reuse, R60, R32 ;  /* 0x0000003c4020723c */ /* 0x044fe20000001820 */
[----:B------:R-:W-:Y:S02]  /*9ba0*/  FSEL R238, R45, -INF , !P5 ;  /* 0xff8000002dee7808 */ /* 0x000fe40006800000 */
[----:B------:R-:W-:Y:S01]  /*9bb0*/  FSEL R220, R40, -INF , !P3 ;  /* 0xff80000028dc7808 */ /* 0x000fe20005800000 */
[----:B------:R-:W-:Y:S01]  /*9bc0*/  VIADD R40, R186, 0xfffffe30 ;  /* 0xfffffe30ba287836 */ /* 0x000fe20000000000 */
[CC--:B------:R-:W-:Y:S02]  /*9bd0*/  ISETP.GE.AND P6, PT, R44.reuse, R216.reuse, PT ;  /* 0x000000d82c00720c */ /* 0x0c0fe40003fc6270 */
[-C--:B------:R-:W-:Y:S01]  /*9be0*/  ISETP.GE.AND P3, PT, R44, R215.reuse, PT ;  /* 0x000000d72c00720c */ /* 0x080fe20003f66270 */
[----:B------:R-:W-:Y:S01]  /*9bf0*/  HMMA.16816.F32 R28, R64, R62, R28 ;  /* 0x0000003e401c723c */ /* 0x000fe2000000181c */
[-C--:B------:R-:W-:Y:S01]  /*9c00*/  ISETP.GE.AND P2, PT, R48, R215.reuse, PT ;  /* 0x000000d73000720c */ /* 0x080fe20003f46270 */
[----:B------:R-:W1:Y:S01]  /*9c10*/  LDSM.16.M88.4 R44, [R225+0x4800] ;  /* 0x00480000e12c783b */ /* 0x000e620000000200 */
[C---:B------:R-:W-:Y:S01]  /*9c20*/  ISETP.GE.AND P1, PT, R49.reuse, R216, PT ;  /* 0x000000d83100720c */ /* 0x040fe20003f26270 */
[----:B------:R-:W-:Y:S01]  /*9c30*/  VIADD R48, R186, 0xfffffe29 ;  /* 0xfffffe29ba307836 */ /* 0x000fe20000000000 */
[----:B------:R-:W-:-:S02]  /*9c40*/  ISETP.GE.AND P5, PT, R49, R215, PT ;  /* 0x000000d73100720c */ /* 0x000fc40003fa6270 */
[----:B----4-:R-:W-:Y:S01]  /*9c50*/  FSEL R218, R41, -INF , !P1 ;  /* 0xff80000029da7808 */ /* 0x010fe20004800000 */
[C---:B---3--:R-:W-:Y:S01]  /*9c60*/  HMMA.16816.F32 R24, R64.reuse, R52, R24 ;  /* 0x000000344018723c */ /* 0x048fe20000001818 */
[----:B------:R-:W-:Y:S01]  /*9c70*/  FSEL R219, R43, -INF , !P5 ;  /* 0xff8000002bdb7808 */ /* 0x000fe20006800000 */
[----:B------:R-:W-:Y:S01]  /*9c80*/  VIADD R41, R186, 0xfffffe31 ;  /* 0xfffffe31ba297836 */ /* 0x000fe20000000000 */
[----:B------:R-:W-:Y:S01]  /*9c90*/  FSEL R222, R36, -INF , !P6 ;  /* 0xff80000024de7808 */ /* 0x000fe20007000000 */
[----:B------:R-:W-:Y:S01]  /*9ca0*/  VIADD R36, R186, 0xfffffe38 ;  /* 0xfffffe38ba247836 */ /* 0x000fe20000000000 */
[----:B------:R-:W-:Y:S01]  /*9cb0*/  FSEL R217, R42, -INF , !P2 ;  /* 0xff8000002ad97808 */ /* 0x000fe20005000000 */
[----:B------:R-:W-:Y:S01]  /*9cc0*/  VIADD R42, R186, 0xfffffe41 ;  /* 0xfffffe41ba2a7836 */ /* 0x000fe20000000000 */
[----:B------:R-:W-:Y:S01]  /*9cd0*/  ISETP.GE.AND P1, PT, R48, R215, PT ;  /* 0x000000d73000720c */ /* 0x000fe20003f26270 */
[----:B------:R-:W-:Y:S01]  /*9ce0*/  HMMA.16816.F32 R20, R64, R54, R20 ;  /* 0x000000364014723c */ /* 0x000fe20000001814 */
[----:B------:R-:W-:-:S02]  /*9cf0*/  ISETP.GE.AND P5, PT, R40, R216, PT ;  /* 0x000000d82800720c */ /* 0x000fc40003fa6270 */
[-C--:B------:R-:W-:Y:S01]  /*9d00*/  ISETP.GE.AND P2, PT, R48, R216.reuse, PT ;  /* 0x000000d83000720c */ /* 0x080fe20003f46270 */
[----:B------:R-:W-:Y:S01]  /*9d10*/  VIADD R48, R186, 0xfffffe59 ;  /* 0xfffffe59ba307836 */ /* 0x000fe20000000000 */
[----:B------:R-:W-:Y:S02]  /*9d20*/  FSEL R223, R39, -INF , !P1 ;  /* 0xff80000027df7808 */ /* 0x000fe40004800000 */
[----:B------:R-:W-:Y:S01]  /*9d30*/  FSEL R32, R32, -INF , !P5 ;  /* 0xff80000020207808 */ /* 0x000fe20006800000 */
[----:B-----5:R-:W-:Y:S01]  /*9d40*/  HMMA.16816.F32 R88, R208, R180, R88 ;  /* 0x000000b4d058723c */ /* 0x020fe20000001858 */
[----:B------:R-:W-:Y:S02]  /*9d50*/  FSEL R221, R38, -INF , !P3 ;  /* 0xff80000026dd7808 */ /* 0x000fe40005800000 */
[----:B------:R-:W-:Y:S02]  /*9d60*/  FSEL R224, R37, -INF , !P2 ;  /* 0xff80000025e07808 */ /* 0x000fe40005000000 */
[----:B------:R-:W-:-:S02]  /*9d70*/  ISETP.GE.AND P1, PT, R36, R216, PT ;  /* 0x000000d82400720c */ /* 0x000fc40003f26270 */
[-C--:B------:R-:W-:Y:S01]  /*9d80*/  ISETP.GE.AND P5, PT, R36, R215.reuse, PT ;  /* 0x000000d72400720c */ /* 0x080fe20003fa6270 */
[C---:B------:R-:W-:Y:S01]  /*9d90*/  HMMA.16816.F32 R84, R208.reuse, R182, R84 ;  /* 0x000000b6d054723c */ /* 0x040fe20000001854 */
[-C--:B------:R-:W-:Y:S01]  /*9da0*/  ISETP.GE.AND P6, PT, R40, R215.reuse, PT ;  /* 0x000000d72800720c */ /* 0x080fe20003fc6270 */
[----:B------:R-:W2:Y:S01]  /*9db0*/  LDSM.16.M88.4 R36, [R225+0x5000] ;  /* 0x00500000e124783b */ /* 0x000ea20000000200 */
[C---:B------:R-:W-:Y:S01]  /*9dc0*/  ISETP.GE.AND P3, PT, R41.reuse, R216, PT ;  /* 0x000000d82900720c */ /* 0x040fe20003f66270 */
[C---:B------:R-:W-:Y:S01]  /*9dd0*/  VIADD R40, R186.reuse, 0xfffffe39 ;  /* 0xfffffe39ba287836 */ /* 0x040fe20000000000 */
[----:B------:R-:W-:Y:S01]  /*9de0*/  ISETP.GE.AND P2, PT, R41, R215, PT ;  /* 0x000000d72900720c */ /* 0x000fe20003f46270 */
[----:B------:R-:W-:Y:S01]  /*9df0*/  VIADD R41, R186, 0xfffffe40 ;  /* 0xfffffe40ba297836 */ /* 0x000fe20000000000 */
[----:B------:R-:W-:Y:S01]  /*9e00*/  FSEL R34, R34, -INF , !P6 ;  /* 0xff80000022227808 */ /* 0x000fe20007000000 */
[----:B------:R-:W-:Y:S01]  /*9e10*/  HMMA.16816.F32 R128, R208, R200, R128 ;  /* 0x000000c8d080723c */ /* 0x000fe20000001880 */
[----:B------:R-:W-:-:S02]  /*9e20*/  FSEL R33, R33, -INF , !P3 ;  /* 0xff80000021217808 */ /* 0x000fc40005800000 */
[CC--:B------:R-:W-:Y:S02]  /*9e30*/  ISETP.GE.AND P6, PT, R40.reuse, R216.reuse, PT ;  /* 0x000000d82800720c */ /* 0x0c0fe40003fc6270 */
[-C--:B------:R-:W-:Y:S02]  /*9e40*/  ISETP.GE.AND P3, PT, R40, R215.reuse, PT ;  /* 0x000000d72800720c */ /* 0x080fe40003f66270 */
[----:B------:R-:W-:Y:S01]  /*9e50*/  FSEL R35, R35, -INF , !P2 ;  /* 0xff80000023237808 */ /* 0x000fe20005000000 */
[C---:B-1----:R-:W-:Y:S01]  /*9e60*/  HMMA.16816.F32 R16, R64.reuse, R44, R16 ;  /* 0x0000002c4010723c */ /* 0x042fe20000001810 */
[----:B------:R-:W-:Y:S01]  /*9e70*/  FSEL R40, R28, -INF , !P1 ;  /* 0xff8000001c287808 */ /* 0x000fe20004800000 */
[C---:B------:R-:W-:Y:S01]  /*9e80*/  VIADD R28, R186.reuse, 0xfffffe48 ;  /* 0xfffffe48ba1c7836 */ /* 0x040fe20000000000 */
[CC--:B------:R-:W-:Y:S01]  /*9e90*/  ISETP.GE.AND P2, PT, R41.reuse, R216.reuse, PT ;  /* 0x000000d82900720c */ /* 0x0c0fe20003f46270 */
[C---:B------:R-:W-:Y:S01]  /*9ea0*/  VIADD R44, R186.reuse, 0xfffffe49 ;  /* 0xfffffe49ba2c7836 */ /* 0x040fe20000000000 */
[----:B------:R-:W-:Y:S01]  /*9eb0*/  ISETP.GE.AND P1, PT, R41, R215, PT ;  /* 0x000000d72900720c */ /* 0x000fe20003f26270 */
[----:B------:R-:W-:Y:S01]  /*9ec0*/  VIADD R45, R186, 0xfffffe50 ;  /* 0xfffffe50ba2d7836 */ /* 0x000fe20000000000 */
[----:B------:R-:W-:Y:S01]  /*9ed0*/  FSEL R41, R30, -INF , !P5 ;  /* 0xff8000001e297808 */ /* 0x000fe20006800000 */
[----:B------:R-:W-:Y:S01]  /*9ee0*/  HMMA.16816.F32 R12, R64, R46, R12 ;  /* 0x0000002e400c723c */ /* 0x000fe2000000180c */
[----:B------:R-:W-:Y:S01]  /*9ef0*/  FSEL R43, R29, -INF , !P6 ;  /* 0xff8000001d2b7808 */ /* 0x000fe20007000000 */
[----:B------:R-:W-:Y:S01]  /*9f00*/  VIADD R46, R186, 0xfffffe51 ;  /* 0xfffffe51ba2e7836 */ /* 0x000fe20000000000 */
[----:B------:R-:W-:-:S02]  /*9f10*/  ISETP.GE.AND P5, PT, R42, R216, PT ;  /* 0x000000d82a00720c */ /* 0x000fc40003fa6270 */
[-C--:B------:R-:W-:Y:S02]  /*9f20*/  ISETP.GE.AND P6, PT, R42, R215.reuse, PT ;  /* 0x000000d72a00720c */ /* 0x080fe40003fc6270 */
[----:B------:R-:W-:Y:S01]  /*9f30*/  FSEL R42, R31, -INF , !P3 ;  /* 0xff8000001f2a7808 */ /* 0x000fe20005800000 */
[C---:B------:R-:W-:Y:S01]  /*9f40*/  HMMA.16816.F32 R96, R208.reuse, R184, R96 ;  /* 0x000000b8d060723c */ /* 0x040fe20000001860 */
[----:B------:R-:W-:Y:S02]  /*9f50*/  FSEL R24, R24, -INF , !P2 ;  /* 0xff80000018187808 */ /* 0x000fe40005000000 */
[C---:B------:R-:W-:Y:S02]  /*9f60*/  ISETP.GE.AND P3, PT, R28.reuse, R216, PT ;  /* 0x000000d81c00720c */ /* 0x040fe40003f66270 */
[----:B------:R-:W-:Y:S02]  /*9f70*/  ISETP.GE.AND P2, PT, R28, R215, PT ;  /* 0x000000d71c00720c */ /* 0x000fe40003f46270 */
[----:B------:R-:W1:Y:S01]  /*9f80*/  LDSM.16.M88.4 R28, [R225+0x5800] ;  /* 0x00580000e11c783b */ /* 0x000e620000000200 */
[----:B------:R-:W-:Y:S01]  /*9f90*/  FSEL R26, R26, -INF , !P1 ;  /* 0xff8000001a1a7808 */ /* 0x000fe20004800000 */
[----:B------:R-:W-:Y:S01]  /*9fa0*/  HMMA.16816.F32 R104, R208, R188, R104 ;  /* 0x000000bcd068723c */ /* 0x000fe20000001868 */
[----:B------:R-:W-:-:S02]  /*9fb0*/  FSEL R25, R25, -INF , !P5 ;  /* 0xff80000019197808 */ /* 0x000fc40006800000 */
[CC--:B------:R-:W-:Y:S02]  /*9fc0*/  ISETP.GE.AND P1, PT, R44.reuse, R216.reuse, PT ;  /* 0x000000d82c00720c */ /* 0x0c0fe40003f26270 */
[-C--:B------:R-:W-:Y:S02]  /*9fd0*/  ISETP.GE.AND P5, PT, R44, R215.reuse, PT ;  /* 0x000000d72c00720c */ /* 0x080fe40003fa6270 */
[----:B------:R-:W-:Y:S01]  /*9fe0*/  FSEL R27, R27, -INF , !P6 ;  /* 0xff8000001b1b7808 */ /* 0x000fe20007000000 */
[----:B--2---:R-:W-:Y:S01]  /*9ff0*/  HMMA.16816.F32 R8, R64, R36, R8 ;  /* 0x000000244008723c */ /* 0x004fe20000001808 */
[----:B------:R-:W-:Y:S01]  /*a000*/  FSEL R44, R20, -INF , !P3 ;  /* 0xff800000142c7808 */ /* 0x000fe20005800000 */
[----:B------:R-:W-:Y:S01]  /*a010*/  VIADD R20, R186, 0xfffffe58 ;  /* 0xfffffe58ba147836 */ /* 0x000fe20000000000 */
[C---:B------:R-:W-:Y:S02]  /*a020*/  ISETP.GE.AND P6, PT, R45.reuse, R216, PT ;  /* 0x000000d82d00720c */ /* 0x040fe40003fc6270 */
[----:B------:R-:W-:-:S02]  /*a030*/  ISETP.GE.AND P3, PT, R45, R215, PT ;  /* 0x000000d72d00720c */ /* 0x000fc40003f66270 */
[----:B------:R-:W-:Y:S01]  /*a040*/  FSEL R36, R23, -INF , !P5 ;  /* 0xff80000017247808 */ /* 0x000fe20006800000 */
[----:B------:R-:W-:Y:S01]  /*a050*/  HMMA.16816.F32 R4, R64, R38, R4 ;  /* 0x000000264004723c */ /* 0x000fe20000001804 */
[----:B------:R-:W-:Y:S01]  /*a060*/  FSEL R37, R16, -INF , !P6 ;  /* 0xff80000010257808 */ /* 0x000fe20007000000 */
[----:B------:R-:W-:Y:S01]  /*a070*/  VIADD R16, R186, 0xfffffe60 ;  /* 0xfffffe60ba107836 */ /* 0x000fe20000000000 */
[----:B------:R-:W-:Y:S02]  /*a080*/  FSEL R45, R22, -INF , !P2 ;  /* 0xff800000162d7808 */ /* 0x000fe40005000000 */
[----:B------:R-:W-:Y:S02]  /*a090*/  FSEL R47, R21, -INF , !P1 ;  /* 0xff800000152f7808 */ /* 0x000fe40004800000 */
[C---:B------:R-:W-:Y:S01]  /*a0a0*/  ISETP.GE.AND P5, PT, R20.reuse, R216, PT ;  /* 0x000000d81400720c */ /* 0x040fe20003fa6270 */
[----:B------:R-:W-:Y:S01]  /*a0b0*/  HMMA.16816.F32 R100, R208, R190, R100 ;  /* 0x000000bed064723c */ /* 0x000fe20000001864 */
[----:B------:R-:W-:-:S02]  /*a0c0*/  ISETP.GE.AND P6, PT, R20, R215, PT ;  /* 0x000000d71400720c */ /* 0x000fc40003fc6270 */
[----:B------:R-:W2:Y:S01]  /*a0d0*/  LDSM.16.M88.4 R20, [R225+0x6000] ;  /* 0x00600000e114783b */ /* 0x000ea20000000200 */
[C---:B------:R-:W-:Y:S02]  /*a0e0*/  ISETP.GE.AND P2, PT, R46.reuse, R216, PT ;  /* 0x000000d82e00720c */ /* 0x040fe40003f46270 */
[----:B------:R-:W-:Y:S02]  /*a0f0*/  ISETP.GE.AND P1, PT, R46, R215, PT ;  /* 0x000000d72e00720c */ /* 0x000fe40003f26270 */
[----:B------:R-:W-:Y:S01]  /*a100*/  FSEL R172, R17, -INF , !P2 ;  /* 0xff80000011ac7808 */ /* 0x000fe20005000000 */
[----:B------:R-:W-:Y:S01]  /*a110*/  VIADD R17, R186, 0xfffffe61 ;  /* 0xfffffe61ba117836 */ /* 0x000fe20000000000 */
[----:B------:R-:W-:Y:S01]  /*a120*/  FSEL R39, R19, -INF , !P1 ;  /* 0xff80000013277808 */ /* 0x000fe20004800000 */
[----:B------:R-:W-:Y:S01]  /*a130*/  HMMA.16816.F32 R68, R208, R174, R68 ;  /* 0x000000aed044723c */ /* 0x000fe20000001844 */
[----:B------:R-:W-:Y:S01]  /*a140*/  FSEL R38, R12, -INF , !P5 ;  /* 0xff8000000c267808 */ /* 0x000fe20006800000 */
[----:B------:R-:W-:Y:S01]  /*a150*/  VIADD R12, R186, 0xfffffe68 ;  /* 0xfffffe68ba0c7836 */ /* 0x000fe20000000000 */
[----:B------:R-:W-:-:S02]  /*a160*/  FSEL R46, R18, -INF , !P3 ;  /* 0xff800000122e7808 */ /* 0x000fc40005800000 */
[----:B------:R-:W-:Y:S02]  /*a170*/  ISETP.GE.AND P2, PT, R48, R215, PT ;  /* 0x000000d73000720c */ /* 0x000fe40003f46270 */
[-C--:B------:R-:W-:Y:S01]  /*a180*/  ISETP.GE.AND P1, PT, R16, R216.reuse, PT ;  /* 0x000000d81000720c */ /* 0x080fe20003f26270 */
[C---:B-1----:R-:W-:Y:S01]  /*a190*/  HMMA.16816.F32 R168, R64.reuse, R28, R168 ;  /* 0x0000001c40a8723c */ /* 0x042fe200000018a8 */
[----:B------:R-:W-:Y:S02]  /*a1a0*/  ISETP.GE.AND P3, PT, R48, R216, PT ;  /* 0x000000d83000720c */ /* 0x000fe40003f66270 */
[----:B------:R-:W-:Y:S02]  /*a1b0*/  FSEL R176, R15, -INF , !P2 ;  /* 0xff8000000fb07808 */ /* 0x000fe40005000000 */
[----:B------:R-:W-:Y:S01]  /*a1c0*/  FSEL R178, R8, -INF , !P1 ;  /* 0xff80000008b27808 */ /* 0x000fe20004800000 */
[----:B------:R-:W-:Y:S01]  /*a1d0*/  VIADD R8, R186, 0xfffffe70 ;  /* 0xfffffe70ba087836 */ /* 0x000fe20000000000 */
[----:B------:R-:W-:Y:S01]  /*a1e0*/  FSEL R173, R14, -INF , !P6 ;  /* 0xff8000000ead7808 */ /* 0x000fe20007000000 */
[----:B------:R-:W-:Y:S01]  /*a1f0*/  HMMA.16816.F32 R164, R64, R30, R164 ;  /* 0x0000001e40a4723c */ /* 0x000fe200000018a4 */
[----:B------:R-:W-:-:S02]  /*a200*/  FSEL R177, R13, -INF , !P3 ;  /* 0xff8000000db17808 */ /* 0x000fc40005800000 */
[CC--:B------:R-:W-:Y:S02]  /*a210*/  ISETP.GE.AND P2, PT, R12.reuse, R216.reuse, PT ;  /* 0x000000d80c00720c */ /* 0x0c0fe40003f46270 */
[-C--:B------:R-:W-:Y:S02]  /*a220*/  ISETP.GE.AND P1, PT, R12, R215.reuse, PT ;  /* 0x000000d70c00720c */ /* 0x080fe40003f26270 */
[----:B------:R-:W1:Y:S01]  /*a230*/  LDSM.16.M88.4 R12, [R225+0x6800] ;  /* 0x00680000e10c783b */ /* 0x000e620000000200 */
[-C--:B------:R-:W-:Y:S01]  /*a240*/  ISETP.GE.AND P5, PT, R16, R215.reuse, PT ;  /* 0x000000d71000720c */ /* 0x080fe20003fa6270 */
[C---:B------:R-:W-:Y:S01]  /*a250*/  VIADD R16, R186.reuse, 0xfffffe69 ;  /* 0xfffffe69ba107836 */ /* 0x040fe20000000000 */
[C---:B------:R-:W-:Y:S02]  /*a260*/  ISETP.GE.AND P6, PT, R17.reuse, R216, PT ;  /* 0x000000d81100720c */ /* 0x040fe40003fc6270 */
[----:B------:R-:W-:Y:S02]  /*a270*/  ISETP.GE.AND P3, PT, R17, R215, PT ;  /* 0x000000d71100720c */ /* 0x000fe40003f66270 */
[----:B------:R-:W-:Y:S01]  /*a280*/  FSEL R181, R9, -INF , !P6 ;  /* 0xff80000009b57808 */ /* 0x000fe20007000000 */
[----:B------:R-:W-:Y:S01]  /*a290*/  VIADD R9, R186, 0xfffffe71 ;  /* 0xfffffe71ba097836 */ /* 0x000fe20000000000 */
[----:B------:R-:W-:Y:S01]  /*a2a0*/  FSEL R180, R11, -INF , !P3 ;  /* 0xff8000000bb47808 */ /* 0x000fe20005800000 */
[----:B--2---:R-:W-:Y:S01]  /*a2b0*/  HMMA.16816.F32 R128, R64, R20, R128 ;  /* 0x000000144080723c */ /* 0x004fe20000001880 */
[----:B------:R-:W-:Y:S01]  /*a2c0*/  FSEL R182, R4, -INF , !P2 ;  /* 0xff80000004b67808 */ /* 0x000fe20005000000 */
[----:B------:R-:W-:Y:S01]  /*a2d0*/  VIADD R4, R186, 0xfffffe78 ;  /* 0xfffffe78ba047836 */ /* 0x000fe20000000000 */
[----:B------:R-:W-:-:S02]  /*a2e0*/  FSEL R179, R10, -INF , !P5 ;  /* 0xff8000000ab37808 */ /* 0x000fc40006800000 */
[----:B------:R-:W-:Y:S02]  /*a2f0*/  ISETP.GE.AND P6, PT, R16, R215, PT ;  /* 0x000000d71000720c */ /* 0x000fe40003fc6270 */
[-C--:B------:R-:W-:Y:S01]  /*a300*/  ISETP.GE.AND P3, PT, R8, R216.reuse, PT ;  /* 0x000000d80800720c */ /* 0x080fe20003f66270 */
[----:B------:R-:W-:Y:S01]  /*a310*/  HMMA.16816.F32 R124, R64, R22, R124 ;  /* 0x00000016407c723c */ /* 0x000fe2000000187c */
[----:B------:R-:W-:Y:S02]  /*a320*/  ISETP.GE.AND P5, PT, R16, R216, PT ;  /* 0x000000d81000720c */ /* 0x000fe40003fa6270 */
[----:B------:R-:W-:Y:S02]  /*a330*/  FSEL R184, R7, -INF , !P6 ;  /* 0xff80000007b87808 */ /* 0x000fe40007000000 */
[----:B------:R-:W-:Y:S02]  /*a340*/  FSEL R168, R168, -INF , !P3 ;  /* 0xff800000a8a87808 */ /* 0x000fe40005800000 */
[----:B------:R-:W-:-:S02]  /*a350*/  FSEL R183, R6, -INF , !P1 ;  /* 0xff80000006b77808 */ /* 0x000fc40004800000 */
[----:B------:R-:W-:Y:S02]  /*a360*/  FSEL R185, R5, -INF , !P5 ;  /* 0xff80000005b97808 */ /* 0x000fe40006800000 */
[CC--:B------:R-:W-:Y:S02]  /*a370*/  ISETP.GE.AND P6, PT, R4.reuse, R216.reuse, PT ;  /* 0x000000d80400720c */ /* 0x0c0fe40003fc6270 */
[-C--:B------:R-:W-:Y:S02]  /*a380*/  ISETP.GE.AND P3, PT, R4, R215.reuse, PT ;  /* 0x000000d70400720c */ /* 0x080fe40003f66270 */
[----:B------:R-:W2:Y:S01]  /*a390*/  LDSM.16.M88.4 R4, [R225+0x7000] ;  /* 0x00700000e104783b */ /* 0x000ea20000000200 */
[----:B------:R-:W-:Y:S01]  /*a3a0*/  ISETP.GE.AND P2, PT, R8, R215, PT ;  /* 0x000000d70800720c */ /* 0x000fe20003f46270 */
[----:B------:R-:W-:Y:S01]  /*a3b0*/  VIADD R8, R186, 0xfffffe79 ;  /* 0xfffffe79ba087836 */ /* 0x000fe20000000000 */
[----:B------:R-:W-:Y:S02]  /*a3c0*/  ISETP.GE.AND P1, PT, R9, R216, PT ;  /* 0x000000d80900720c */ /* 0x000fe40003f26270 */
[----:B------:R-:W-:-:S02]  /*a3d0*/  FSEL R170, R170, -INF , !P2 ;  /* 0xff800000aaaa7808 */ /* 0x000fc40005000000 */
[----:B------:R-:W-:Y:S01]  /*a3e0*/  FSEL R169, R169, -INF , !P1 ;  /* 0xff800000a9a97808 */ /* 0x000fe20004800000 */
[C---:B-1----:R-:W-:Y:S01]  /*a3f0*/  HMMA.16816.F32 R120, R64.reuse, R12, R120 ;  /* 0x0000000c4078723c */ /* 0x042fe20000001878 */
        /* <DEDUP_REMOVED lines=8> */
[----:B------:R-:W-:Y:S01]  /*a480*/  FSEL R164, R164, -INF , !P6 ;  /* 0xff800000a4a47808 */ /* 0x000fe20007000000 */
[----:B------:R-:W-:Y:S01]  /*a490*/  VIADD R13, R186, 0xfffffe91 ;  /* 0xfffffe91ba0d7836 */ /* 0x000fe20000000000 */
[----:B------:R-:W-:-:S02]  /*a4a0*/  FSEL R166, R166, -INF , !P3 ;  /* 0xff800000a6a67808 */ /* 0x000fc40005800000 */
[CC--:B------:R-:W-:Y:S02]  /*a4b0*/  ISETP.GE.AND P5, PT, R8.reuse, R216.reuse, PT ;  /* 0x000000d80800720c */ /* 0x0c0fe40003fa6270 */
[----:B------:R-:W-:Y:S01]  /*a4c0*/  ISETP.GE.AND P6, PT, R8, R215, PT ;  /* 0x000000d70800720c */ /* 0x000fe20003fc6270 */
[----:B------:R-:W-:Y:S01]  /*a4d0*/  VIADD R8, R186, 0xfffffe88 ;  /* 0xfffffe88ba087836 */ /* 0x000fe20000000000 */
[----:B------:R-:W-:Y:S02]  /*a4e0*/  ISETP.GE.AND P3, PT, R9, R216, PT ;  /* 0x000000d80900720c */ /* 0x000fe40003f66270 */
[----:B------:R-:W-:Y:S02]  /*a4f0*/  FSEL R130, R130, -INF , !P6 ;  /* 0xff80000082827808 */ /* 0x000fe40007000000 */
[----:B------:R-:W-:Y:S02]  /*a500*/  FSEL R129, R129, -INF , !P3 ;  /* 0xff80000081817808 */ /* 0x000fe40005800000 */
[----:B------:R-:W-:-:S02]  /*a510*/  FSEL R165, R165, -INF , !P2 ;  /* 0xff800000a5a57808 */ /* 0x000fc40005000000 */
[----:B------:R-:W-:Y:S02]  /*a520*/  FSEL R167, R167, -INF , !P1 ;  /* 0xff800000a7a77808 */ /* 0x000fe40004800000 */
[----:B------:R-:W-:Y:S02]  /*a530*/  FSEL R128, R128, -INF , !P5 ;  /* 0xff80000080807808 */ /* 0x000fe40006800000 */
[CC--:B------:R-:W-:Y:S02]  /*a540*/  ISETP.GE.AND P6, PT, R12.reuse, R216.reuse, PT ;  /* 0x000000d80c00720c */ /* 0x0c0fe40003fc6270 */
[-C--:B------:R-:W-:Y:S01]  /*a550*/  ISETP.GE.AND P3, PT, R12, R215.reuse, PT ;  /* 0x000000d70c00720c */ /* 0x080fe20003f66270 */
[----:B------:R-:W-:Y:S01]  /*a560*/  VIADD R12, R186, 0xfffffe90 ;  /* 0xfffffe90ba0c7836 */ /* 0x000fe20000000000 */
[-C--:B------:R-:W-:Y:S01]  /*a570*/  ISETP.GE.AND P2, PT, R9, R215.reuse, PT ;  /* 0x000000d70900720c */ /* 0x080fe20003f46270 */
[----:B--2---:R-:W-:Y:S01]  /*a580*/  HMMA.16816.F32 R112, R64, R4, R112 ;  /* 0x000000044070723c */ /* 0x004fe20000001870 */
[----:B------:R-:W-:Y:S01]  /*a590*/  ISETP.GE.AND P1, PT, R8, R216, PT ;  /* 0x000000d80800720c */ /* 0x000fe20003f26270 */
[----:B------:R-:W-:Y:S01]  /*a5a0*/  VIADD R4, R186, 0xfffffe99 ;  /* 0xfffffe99ba047836 */ /* 0x000fe20000000000 */
[----:B------:R-:W-:Y:S01]  /*a5b0*/  ISETP.GE.AND P5, PT, R8, R215, PT ;  /* 0x000000d70800720c */ /* 0x000fe20003fa6270 */
[----:B------:R-:W-:Y:S01]  /*a5c0*/  VIADD R5, R186, 0xfffffea1 ;  /* 0xfffffea1ba057836 */ /* 0x000fe20000000000 */
[----:B------:R-:W1:Y:S01]  /*a5d0*/  LDSM.16.M88.4 R8, [R225+0x7800] ;  /* 0x00780000e108783b */ /* 0x000e620000000200 */
[----:B------:R-:W-:-:S02]  /*a5e0*/  FSEL R131, R131, -INF , !P2 ;  /* 0xff80000083837808 */ /* 0x000fc40005000000 */
[----:B------:R-:W-:Y:S01]  /*a5f0*/  FSEL R124, R124, -INF , !P1 ;  /* 0xff8000007c7c7808 */ /* 0x000fe20004800000 */
[----:B------:R-:W-:Y:S01]  /*a600*/  HMMA.16816.F32 R108, R64, R6, R108 ;  /* 0x00000006406c723c */ /* 0x000fe2000000186c */
[CC--:B------:R-:W-:Y:S02]  /*a610*/  ISETP.GE.AND P2, PT, R12.reuse, R216.reuse, PT ;  /* 0x000000d80c00720c */ /* 0x0c0fe40003f46270 */
[----:B------:R-:W-:Y:S01]  /*a620*/  ISETP.GE.AND P1, PT, R12, R215, PT ;  /* 0x000000d70c00720c */ /* 0x000fe20003f26270 */
[----:B------:R-:W-:Y:S01]  /*a630*/  VIADD R12, R186, 0xfffffe98 ;  /* 0xfffffe98ba0c7836 */ /* 0x000fe20000000000 */
[----:B------:R-:W-:Y:S02]  /*a640*/  FSEL R126, R126, -INF , !P5 ;  /* 0xff8000007e7e7808 */ /* 0x000fe40006800000 */
[----:B------:R-:W-:Y:S02]  /*a650*/  ISETP.GE.AND P5, PT, R13, R216, PT ;  /* 0x000000d80d00720c */ /* 0x000fe40003fa6270 */
[----:B------:R-:W-:-:S02]  /*a660*/  FSEL R125, R125, -INF , !P6 ;  /* 0xff8000007d7d7808 */ /* 0x000fc40007000000 */
[----:B------:R-:W-:Y:S02]  /*a670*/  FSEL R127, R127, -INF , !P3 ;  /* 0xff8000007f7f7808 */ /* 0x000fe40005800000 */
[----:B------:R-:W-:Y:S02]  /*a680*/  FSEL R120, R120, -INF , !P2 ;  /* 0xff80000078787808 */ /* 0x000fe40005000000 */
[-C--:B------:R-:W-:Y:S02]  /*a690*/  ISETP.GE.AND P6, PT, R13, R215.reuse, PT ;  /* 0x000000d70d00720c */ /* 0x080fe40003fc6270 */
[C---:B------:R-:W-:Y:S02]  /*a6a0*/  ISETP.GE.AND P3, PT, R12.reuse, R216, PT ;  /* 0x000000d80c00720c */ /* 0x040fe40003f66270 */
[----:B------:R-:W-:Y:S02]  /*a6b0*/  ISETP.GE.AND P2, PT, R12, R215, PT ;  /* 0x000000d70c00720c */ /* 0x000fe40003f46270 */
[----:B------:R-:W2:Y:S01]  /*a6c0*/  LDSM.16.M88.4 R12, [R225+0x8000] ;  /* 0x00800000e10c783b */ /* 0x000ea20000000200 */
        /* <DEDUP_REMOVED lines=10> */
[----:B------:R-:W-:Y:S01]  /*a770*/  FSEL R118, R118, -INF , !P2 ;  /* 0xff80000076767808 */ /* 0x000fe20005000000 */
[C---:B-1----:R-:W-:Y:S01]  /*a780*/  HMMA.16816.F32 R104, R64.reuse, R8, R104 ;  /* 0x000000084068723c */ /* 0x042fe20000001868 */
        /* <DEDUP_REMOVED lines=8> */
[CC--:B------:R-:W-:Y:S02]  /*a810*/  ISETP.GE.AND P5, PT, R4.reuse, R216.reuse, PT ;  /* 0x000000d80400720c */ /* 0x0c0fe40003fa6270 */
[-C--:B------:R-:W-:Y:S02]  /*a820*/  ISETP.GE.AND P6, PT, R4, R215.reuse, PT ;  /* 0x000000d70400720c */ /* 0x080fe40003fc6270 */
[----:B------:R-:W1:Y:S01]  /*a830*/  LDSM.16.M88.4 R4, [R225+0x8800] ;  /* 0x00880000e104783b */ /* 0x000e620000000200 */
[----:B------:R-:W-:Y:S02]  /*a840*/  FSEL R114, R114, -INF , !P3 ;  /* 0xff80000072727808 */ /* 0x000fe40005800000 */
[----:B------:R-:W-:Y:S02]  /*a850*/  FSEL R113, R113, -INF , !P2 ;  /* 0xff80000071717808 */ /* 0x000fe40005000000 */
[C---:B------:R-:W-:Y:S02]  /*a860*/  ISETP.GE.AND P3, PT, R8.reuse, R216, PT ;  /* 0x000000d80800720c */ /* 0x040fe40003f66270 */
[----:B------:R-:W-:Y:S01]  /*a870*/  ISETP.GE.AND P2, PT, R8, R215, PT ;  /* 0x000000d70800720c */ /* 0x000fe20003f46270 */
[C---:B------:R-:W-:Y:S01]  /*a880*/  VIADD R8, R186.reuse, 0xfffffeb0 ;  /* 0xfffffeb0ba087836 */ /* 0x040fe20000000000 */
[----:B--2---:R-:W-:Y:S01]  /*a890*/  HMMA.16816.F32 R96, R64, R12, R96 ;  /* 0x0000000c4060723c */ /* 0x004fe20000001860 */
[----:B------:R-:W-:Y:S01]  /*a8a0*/  FSEL R115, R115, -INF , !P1 ;  /* 0xff80000073737808 */ /* 0x000fe20004800000 */
[----:B------:R-:W-:Y:S01]  /*a8b0*/  VIADD R12, R186, 0xfffffeb9 ;  /* 0xfffffeb9ba0c7836 */ /* 0x000fe20000000000 */
[----:B------:R-:W-:Y:S01]  /*a8c0*/  FSEL R108, R108, -INF , !P5 ;  /* 0xff8000006c6c7808 */ /* 0x000fe20006800000 */
[----:B------:R-:W-:Y:S01]  /*a8d0*/  VIADD R13, R186, 0xfffffec1 ;  /* 0xfffffec1ba0d7836 */ /* 0x000fe20000000000 */
[----:B------:R-:W-:-:S02]  /*a8e0*/  FSEL R110, R110, -INF , !P6 ;  /* 0xff8000006e6e7808 */ /* 0x000fc40007000000 */
[CC--:B------:R-:W-:Y:S01]  /*a8f0*/  ISETP.GE.AND P1, PT, R8.reuse, R216.reuse, PT ;  /* 0x000000d80800720c */ /* 0x0c0fe20003f26270 */
[----:B------:R-:W-:Y:S01]  /*a900*/  HMMA.16816.F32 R92, R64, R14, R92 ;  /* 0x0000000e405c723c */ /* 0x000fe2000000185c */
        /* <DEDUP_REMOVED lines=11> */
[----:B------:R-:W-:Y:S02]  /*a9c0*/  ISETP.GE.AND P3, PT, R9, R215, PT ;  /* 0x000000d70900720c */ /* 0x000fe40003f66270 */
[----:B------:R-:W-:-:S02]  /*a9d0*/  ISETP.GE.AND P2, PT, R8, R216, PT ;  /* 0x000000d80800720c */ /* 0x000fc40003f46270 */
[-C--:B------:R-:W-:Y:S01]  /*a9e0*/  ISETP.GE.AND P1, PT, R8, R215.reuse, PT ;  /* 0x000000d70800720c */ /* 0x080fe20003f26270 */
[C---:B-1----:R-:W-:Y:S01]  /*a9f0*/  HMMA.16816.F32 R88, R64.reuse, R4, R88 ;  /* 0x000000044058723c */ /* 0x042fe20000001858 */
[----:B------:R-:W-:Y:S01]  /*aa00*/  FSEL R107, R107, -INF , !P3 ;  /* 0xff8000006b6b7808 */ /* 0x000fe20005800000 */
[----:B------:R-:W1:Y:S01]  /*aa10*/  LDSM.16.M88.4 R8, [R225+0x9000] ;  /* 0x00900000e108783b */ /* 0x000e620000000200 */
[----:B------:R-:W-:Y:S01]  /*aa20*/  FSEL R100, R100, -INF , !P2 ;  /* 0xff80000064647808 */ /* 0x000fe20005000000 */
[----:B------:R-:W-:Y:S01]  /*aa30*/  VIADD R4, R186, 0xfffffec9 ;  /* 0xfffffec9ba047836 */ /* 0x000fe20000000000 */
[----:B------:R-:W-:Y:S02]  /*aa40*/  FSEL R102, R102, -INF , !P1 ;  /* 0xff80000066667808 */ /* 0x000fe40004800000 */
[CC--:B------:R-:W-:Y:S01]  /*aa50*/  ISETP.GE.AND P3, PT, R12.reuse, R216.reuse, PT ;  /* 0x000000d80c00720c */ /* 0x0c0fe20003f66270 */
[----:B------:R-:W-:Y:S01]  /*aa60*/  HMMA.16816.F32 R84, R64, R6, R84 ;  /* 0x000000064054723c */ /* 0x000fe20000001854 */
[----:B------:R-:W-:Y:S01]  /*aa70*/  ISETP.GE.AND P2, PT, R12, R215, PT ;  /* 0x000000d70c00720c */ /* 0x000fe20003f46270 */
[----:B------:R-:W-:Y:S01]  /*aa80*/  VIADD R12, R186, 0xfffffec8 ;  /* 0xfffffec8ba0c7836 */ /* 0x000fe20000000000 */
[----:B------:R-:W-:-:S02]  /*aa90*/  ISETP.GE.AND P1, PT, R13, R216, PT ;  /* 0x000000d80d00720c */ /* 0x000fc40003f26270 */
[----:B------:R-:W-:Y:S02]  /*aaa0*/  FSEL R98, R98, -INF , !P2 ;  /* 0xff80000062627808 */ /* 0x000fe40005000000 */
[----:B------:R-:W-:Y:S02]  /*aab0*/  FSEL R97, R97, -INF , !P1 ;  /* 0xff80000061617808 */ /* 0x000fe40004800000 */
[----:B------:R-:W-:Y:S02]  /*aac0*/  FSEL R101, R101, -INF , !P5 ;  /* 0xff80000065657808 */ /* 0x000fe40006800000 */
[----:B------:R-:W-:Y:S02]  /*aad0*/  FSEL R103, R103, -INF , !P6 ;  /* 0xff80000067677808 */ /* 0x000fe40007000000 */
[C---:B------:R-:W-:Y:S02]  /*aae0*/  ISETP.GE.AND P2, PT, R4.reuse, R216, PT ;  /* 0x000000d80400720c */ /* 0x040fe40003f46270 */
[-C--:B------:R-:W-:Y:S01]  /*aaf0*/  ISETP.GE.AND P1, PT, R4, R215.reuse, PT ;  /* 0x000000d70400720c */ /* 0x080fe20003f26270 */
[----:B------:R-:W-:Y:S01]  /*ab00*/  VIADD R4, R186, 0xfffffed0 ;  /* 0xfffffed0ba047836 */ /* 0x000fe20000000000 */
[----:B------:R-:W-:-:S02]  /*ab10*/  ISETP.GE.AND P5, PT, R13, R215, PT ;  /* 0x000000d70d00720c */ /* 0x000fc40003fa6270 */
[-C--:B------:R-:W-:Y:S02]  /*ab20*/  ISETP.GE.AND P6, PT, R12, R216.reuse, PT ;  /* 0x000000d80c00720c */ /* 0x080fe40003fc6270 */
[----:B------:R-:W-:Y:S02]  /*ab30*/  FSEL R99, R99, -INF , !P5 ;  /* 0xff80000063637808 */ /* 0x000fe40006800000 */
[----:B------:R-:W-:Y:S02]  /*ab40*/  FSEL R92, R92, -INF , !P6 ;  /* 0xff8000005c5c7808 */ /* 0x000fe40007000000 */
[C---:B------:R-:W-:Y:S02]  /*ab50*/  ISETP.GE.AND P5, PT, R4.reuse, R216, PT ;  /* 0x000000d80400720c */ /* 0x040fe40003fa6270 */
[----:B------:R-:W-:Y:S02]  /*ab60*/  ISETP.GE.AND P6, PT, R4, R215, PT ;  /* 0x000000d70400720c */ /* 0x000fe40003fc6270 */
[----:B------:R-:W2:Y:S01]  /*ab70*/  LDSM.16.M88.4 R4, [R225+0x9800] ;  /* 0x00980000e104783b */ /* 0x000ea20000000200 */
[----:B------:R-:W-:Y:S01]  /*ab80*/  FSEL R96, R96, -INF , !P3 ;  /* 0xff80000060607808 */ /* 0x000fe20005800000 */
[----:B------:R-:W-:-:S04]  /*ab90*/  DEPBAR.LE SB0, 0x0 ;  /* 0x000080000000791a */ /* 0x000fc80000000000 */
[-C--:B------:R-:W-:Y:S01]  /*aba0*/  ISETP.GE.AND P3, PT, R12, R215.reuse, PT ;  /* 0x000000d70c00720c */ /* 0x080fe20003f66270 */
[C---:B------:R-:W-:Y:S01]  /*abb0*/  VIADD R12, R186.reuse, 0xfffffed1 ;  /* 0xfffffed1ba0c7836 */ /* 0x040fe20000000000 */
[C---:B-1----:R-:W-:Y:S01]  /*abc0*/  HMMA.16816.F32 R80, R64.reuse, R8, R80 ;  /* 0x000000084050723c */ /* 0x042fe20000001850 */
[----:B------:R-:W-:Y:S01]  /*abd0*/  FSEL R93, R93, -INF , !P2 ;  /* 0xff8000005d5d7808 */ /* 0x000fe20005000000 */
[----:B------:R-:W-:Y:S01]  /*abe0*/  VIADD R8, R186, 0xfffffed9 ;  /* 0xfffffed9ba087836 */ /* 0x000fe20000000000 */
[----:B------:R-:W-:Y:S01]  /*abf0*/  FSEL R94, R94, -INF , !P3 ;  /* 0xff8000005e5e7808 */ /* 0x000fe20005800000 */
[----:B------:R-:W-:Y:S01]  /*ac00*/  VIADD R9, R186, 0xfffffee1 ;  /* 0xfffffee1ba097836 */ /* 0x000fe20000000000 */
[C---:B------:R-:W-:Y:S02]  /*ac10*/  ISETP.GE.AND P3, PT, R12.reuse, R216, PT ;  /* 0x000000d80c00720c */ /* 0x040fe40003f66270 */
[----:B------:R-:W-:Y:S01]  /*ac20*/  ISETP.GE.AND P2, PT, R12, R215, PT ;  /* 0x000000d70c00720c */ /* 0x000fe20003f46270 */
[----:B------:R-:W-:Y:S01]  /*ac30*/  VIADD R12, R186, 0xfffffed8 ;  /* 0xfffffed8ba0c7836 */ /* 0x000fe20000000000 */
[----:B------:R-:W-:Y:S01]  /*ac40*/  HMMA.16816.F32 R76, R64, R10, R76 ;  /* 0x0000000a404c723c */ /* 0x000fe2000000184c */
[----:B------:R-:W-:-:S02]  /*ac50*/  FSEL R90, R90, -INF , !P6 ;  /* 0xff8000005a5a7808 */ /* 0x000fc40007000000 */
[----:B------:R-:W-:Y:S02]  /*ac60*/  FSEL R89, R89, -INF , !P3 ;  /* 0xff80000059597808 */ /* 0x000fe40005800000 */
[----:B------:R-:W-:Y:S02]  /*ac70*/  FSEL R95, R95, -INF , !P1 ;  /* 0xff8000005f5f7808 */ /* 0x000fe40004800000 */
[----:B------:R-:W-:Y:S01]  /*ac80*/  FSEL R88, R88, -INF , !P5 ;  /* 0xff80000058587808 */ /* 0x000fe20006800000 */
[----:B------:R-:W-:Y:S01]  /*ac90*/  BAR.SYNC.DEFER_BLOCKING 0x0 ;  /* 0x0000000000007b1d */ /* 0x000fe20000010000 */
[CC--:B------:R-:W-:Y:S02]  /*aca0*/  ISETP.GE.AND P6, PT, R8.reuse, R216.reuse, PT ;  /* 0x000000d80800720c */ /* 0x0c0fe40003fc6270 */
[----:B------:R-:W-:Y:S01]  /*acb0*/  ISETP.GE.AND P3, PT, R8, R215, PT ;  /* 0x000000d70800720c */ /* 0x000fe20003f66270 */
[----:B------:R-:W-:Y:S01]  /*acc0*/  VIADD R8, R186, 0xfffffee0 ;  /* 0xfffffee0ba087836 */ /* 0x000fe20000000000 */
[----:B------:R-:W-:-:S02]  /*acd0*/  ISETP.GE.AND P1, PT, R12, R216, PT ;  /* 0x000000d80c00720c */ /* 0x000fc40003f26270 */
[----:B------:R-:W-:Y:S02]  /*ace0*/  ISETP.GE.AND P5, PT, R12, R215, PT ;  /* 0x000000d70c00720c */ /* 0x000fe40003fa6270 */
[----:B------:R-:W-:Y:S02]  /*acf0*/  FSEL R91, R91, -INF , !P2 ;  /* 0xff8000005b5b7808 */ /* 0x000fe40005000000 */
[----:B------:R-:W-:Y:S02]  /*ad00*/  FSEL R84, R84, -INF , !P1 ;  /* 0xff80000054547808 */ /* 0x000fe40004800000 */
[----:B------:R-:W-:Y:S01]  /*ad10*/  FSEL R86, R86, -INF , !P5 ;  /* 0xff80000056567808 */ /* 0x000fe20006800000 */
[----:B--2---:R-:W-:Y:S01]  /*ad20*/  HMMA.16816.F32 R72, R64, R4, R72 ;  /* 0x000000044048723c */ /* 0x004fe20000001848 */
[----:B------:R-:W-:Y:S01]  /*ad30*/  FSEL R85, R85, -INF , !P6 ;  /* 0xff80000055557808 */ /* 0x000fe20007000000 */
[----:B------:R-:W-:Y:S01]  /*ad40*/  VIADD R4, R186, 0xfffffef1 ;  /* 0xfffffef1ba047836 */ /* 0x000fe20000000000 */
[----:B------:R-:W-:-:S02]  /*ad50*/  ISETP.GE.AND P2, PT, R8, R216, PT ;  /* 0x000000d80800720c */ /* 0x000fc40003f46270 */
[-C--:B------:R-:W-:Y:S01]  /*ad60*/  ISETP.GE.AND P1, PT, R8, R215.reuse, PT ;  /* 0x000000d70800720c */ /* 0x080fe20003f26270 */
[C---:B------:R-:W-:Y:S01]  /*ad70*/  VIADD R8, R186.reuse, 0xfffffee9 ;  /* 0xfffffee9ba087836 */ /* 0x040fe20000000000 */
[C---:B------:R-:W-:Y:S01]  /*ad80*/  ISETP.GE.AND P5, PT, R9.reuse, R216, PT ;  /* 0x000000d80900720c */ /* 0x040fe20003fa6270 */
[----:B------:R-:W-:Y:S01]  /*ad90*/  HMMA.16816.F32 R68, R64, R6, R68 ;  /* 0x000000064044723c */ /* 0x000fe20000001844 */
[-C--:B------:R-:W-:Y:S01]  /*ada0*/  ISETP.GE.AND P6, PT, R9, R215.reuse, PT ;  /* 0x000000d70900720c */ /* 0x080fe20003fc6270 */
[----:B------:R-:W-:Y:S01]  /*adb0*/  VIADD R9, R186, 0xfffffee8 ;  /* 0xfffffee8ba097836 */ /* 0x000fe20000000000 */
[----:B------:R-:W-:Y:S02]  /*adc0*/  FSEL R80, R80, -INF , !P2 ;  /* 0xff80000050507808 */ /* 0x000fe40005000000 */
[----:B------:R-:W-:Y:S02]  /*add0*/  FSEL R82, R82, -INF , !P1 ;  /* 0xff80000052527808 */ /* 0x000fe40004800000 */
[----:B------:R-:W-:-:S02]  /*ade0*/  ISETP.GE.AND P2, PT, R9, R215, PT ;  /* 0x000000d70900720c */ /* 0x000fc40003f46270 */
[CC--:B------:R-:W-:Y:S02]  /*adf0*/  ISETP.GE.AND P1, PT, R8.reuse, R216.reuse, PT ;  /* 0x000000d80800720c */ /* 0x0c0fe40003f26270 */
[----:B------:R-:W-:Y:S02]  /*ae00*/  FSEL R81, R81, -INF , !P5 ;  /* 0xff80000051517808 */ /* 0x000fe40006800000 */
[----:B------:R-:W-:Y:S02]  /*ae10*/  FSEL R87, R87, -INF , !P3 ;  /* 0xff80000057577808 */ /* 0x000fe40005800000 */
[----:B------:R-:W-:Y:S01]  /*ae20*/  ISETP.GE.AND P5, PT, R8, R215, PT ;  /* 0x000000d70800720c */ /* 0x000fe20003fa6270 */
[----:B------:R-:W-:Y:S01]  /*ae30*/  VIADD R8, R186, 0xfffffef0 ;  /* 0xfffffef0ba087836 */ /* 0x000fe20000000000 */
[----:B------:R-:W-:Y:S02]  /*ae40*/  ISETP.GE.AND P3, PT, R9, R216, PT ;  /* 0x000000d80900720c */ /* 0x000fe40003f66270 */
[----:B------:R-:W-:-:S02]  /*ae50*/  FSEL R78, R78, -INF , !P2 ;  /* 0xff8000004e4e7808 */ /* 0x000fc40005000000 */
[----:B------:R-:W-:Y:S02]  /*ae60*/  FSEL R77, R77, -INF , !P1 ;  /* 0xff8000004d4d7808 */ /* 0x000fe40004800000 */
[CC--:B------:R-:W-:Y:S02]  /*ae70*/  ISETP.GE.AND P2, PT, R4.reuse, R216.reuse, PT ;  /* 0x000000d80400720c */ /* 0x0c0fe40003f46270 */
[----:B------:R-:W-:Y:S01]  /*ae80*/  ISETP.GE.AND P1, PT, R4, R215, PT ;  /* 0x000000d70400720c */ /* 0x000fe20003f26270 */
[C---:B------:R-:W-:Y:S01]  /*ae90*/  VIADD R4, R186.reuse, 0xfffffef9 ;  /* 0xfffffef9ba047836 */ /* 0x040fe20000000000 */
[----:B------:R-:W-:Y:S01]  /*aea0*/  FSEL R83, R83, -INF , !P6 ;  /* 0xff80000053537808 */ /* 0x000fe20007000000 */
[----:B------:R-:W-:Y:S01]  /*aeb0*/  VIADD R186, R186, 0xfffffef8 ;  /* 0xfffffef8baba7836 */ /* 0x000fe20000000000 */
[----:B------:R-:W-:Y:S02]  /*aec0*/  FSEL R76, R76, -INF , !P3 ;  /* 0xff8000004c4c7808 */ /* 0x000fe40005800000 */
[----:B------:R-:W-:-:S02]  /*aed0*/  ISETP.GE.AND P6, PT, R8, R216, PT ;  /* 0x000000d80800720c */ /* 0x000fc40003fc6270 */
[-C--:B------:R-:W-:Y:S02]  /*aee0*/  ISETP.GE.AND P3, PT, R8, R215.reuse, PT ;  /* 0x000000d70800720c */ /* 0x080fe40003f66270 */
[----:B------:R-:W-:Y:S02]  /*aef0*/  FSEL R174, R72, -INF , !P6 ;  /* 0xff80000048ae7808 */ /* 0x000fe40007000000 */
[----:B------:R-:W-:Y:S02]  /*af00*/  FSEL R175, R74, -INF , !P3 ;  /* 0xff8000004aaf7808 */ /* 0x000fe40005800000 */
[C---:B------:R-:W-:Y:S02]  /*af10*/  ISETP.GE.AND P6, PT, R186.reuse, R216, PT ;  /* 0x000000d8ba00720c */ /* 0x040fe40003fc6270 */
[----:B------:R-:W-:Y:S02]  /*af20*/  ISETP.GE.AND P3, PT, R186, R215, PT ;  /* 0x000000d7ba00720c */ /* 0x000fe40003f66270 */
[----:B------:R-:W-:-:S02]  /*af30*/  FSEL R186, R75, -INF , !P1 ;  /* 0xff8000004bba7808 */ /* 0x000fc40004800000 */
[----:B------:R-:W-:Y:S02]  /*af40*/  ISETP.GE.AND P1, PT, R3, 0x3, PT ;  /* 0x000000030300780c */ /* 0x000fe40003f26270 */
[----:B------:R-:W-:Y:S02]  /*af50*/  FSEL R79, R79, -INF , !P5 ;  /* 0xff8000004f4f7808 */ /* 0x000fe40006800000 */
[----:B------:R-:W-:Y:S02]  /*af60*/  FSEL R187, R73, -INF , !P2 ;  /* 0xff80000049bb7808 */ /* 0x000fe40005000000 */
[C---:B------:R-:W-:Y:S02]  /*af70*/  ISETP.GE.AND P5, PT, R4.reuse, R216, PT ;  /* 0x000000d80400720c */ /* 0x040fe40003fa6270 */
[----:B------:R-:W-:Y:S02]  /*af80*/  ISETP.GE.AND P2, PT, R4, R215, PT ;  /* 0x000000d70400720c */ /* 0x000fe40003f46270 */
[----:B------:R-:W-:-:S02]  /*af90*/  FSEL R188, R69, -INF , !P5 ;  /* 0xff80000045bc7808 */ /* 0x000fc40006800000 */
[----:B------:R-:W-:Y:S02]  /*afa0*/  FSEL R189, R68, -INF , !P6 ;  /* 0xff80000044bd7808 */ /* 0x000fe40007000000 */
[----:B------:R-:W-:Y:S02]  /*afb0*/  FSEL R190, R70, -INF , !P3 ;  /* 0xff80000046be7808 */ /* 0x000fe40005800000 */
[----:B------:R-:W-:Y:S01]  /*afc0*/  FSEL R191, R71, -INF , !P2 ;  /* 0xff80000047bf7808 */ /* 0x000fe20005000000 */
[----:B------:R-:W-:Y:S06]  /*afd0*/  @!P1 BRA `(.L_x_1997) ;  /* 0x0000000400f09947 */ /* 0x000fec0003800000 */
[----:B------:R-:W-:Y:S05]  /*afe0*/  BRA.U !UP1, `(.L_x_1998) ;  /* 0x0000000109f87547 */ /* 0x000fea000b800000 */
[----:B------:R-:W1:Y:S01]  /*aff0*/  LDC R5, c[0x0][0x4f0] ;  /* 0x00013c00ff057b82 */ /* 0x000e620000000800 */
[----:B------:R-:W-:Y:S01]  /*b000*/  SHF.L.U32 R6, R3, 0x8, RZ ;  /* 0x0000000803067819 */ /* 0x000fe200000006ff */
[----:B------:R-:W2:Y:S04]  /*b010*/  LDCU.64 UR6, c[0x0][0x3a0] ;  /* 0x00007400ff0677ac */ /* 0x000ea80008000a00 */
[C---:B------:R-:W-:Y:S02]  /*b020*/  VIADD R12, R6.reuse, 0xfffffd00 ;  /* 0xfffffd00060c7836 */ /* 0x040fe40000000000 */
[----:B------:R-:W-:-:S03]  /*b030*/  VIADD R6, R6, 0xfffffe00 ;  /* 0xfffffe0006067836 */ /* 0x000fc60000000000 */
[----:B------:R-:W-:Y:S02]  /*b040*/  IABS R8, R12 ;  /* 0x0000000c00087213 */ /* 0x000fe40000000000 */
[----:B------:R-:W-:Y:S02]  /*b050*/  IABS R10, R6 ;  /* 0x00000006000a7213 */ /* 0x000fe40000000000 */
[-C--:B-1----:R-:W-:Y:S02]  /*b060*/  IABS R4, R5.reuse ;  /* 0x0000000500047213 */ /* 0x082fe40000000000 */
[-C--:B------:R-:W-:Y:S02]  /*b070*/  LOP3.LUT R12, R12, R5.reuse, RZ, 0x3c, !PT ;  /* 0x000000050c0c7212 */ /* 0x080fe400078e3cff */
        /* <DEDUP_REMOVED lines=53> */
.L_x_1998:
[----:B------:R-:W-:Y:S01]  /*b3d0*/  UMOV UR4, URZ ;  /* 0x000000ff00047c82 */ /* 0x000fe20008000000 */
[----:B------:R-:W-:Y:S01]  /*b3e0*/  IMAD.SHL.U32 R4, R212, 0x100, RZ ;  /* 0x00000100d4047824 */ /* 0x000fe200078e00ff */
[----:B------:R-:W-:-:S05]  /*b3f0*/  IADD3 R5, P1, PT, RZ, -UR4, RZ ;  /* 0x80000004ff057c10 */ /* 0x000fca000ff3e0ff */
[----:B------:R-:W-:-:S05]  /*b400*/  IMAD.X R4, RZ, RZ, ~R4, P1 ;  /* 0x000000ffff047224 */ /* 0x000fca00008e0e04 */
[----:B------:R-:W-:-:S04]  /*b410*/  SHF.R.S64 R5, R5, 0x1f, R4 ;  /* 0x0000001f05057819 */ /* 0x000fc80000001004 */
[----:B------:R-:W-:-:S04]  /*b420*/  IADD3 R232, P1, PT, R5, R232, RZ ;  /* 0x000000e805e87210 */ /* 0x000fc80007f3e0ff */
[----:B------:R-:W-:-:S09]  /*b430*/  LEA.HI.X.SX32 R231, R4, R231, 0x1, P1 ;  /* 0x000000e704e77211 */ /* 0x000fd200008f0eff */
.L_x_1999:
[C---:B------:R-:W-:Y:S01]  /*b440*/  IMAD.SHL.U32 R5, R212.reuse, 0x20, RZ ;  /* 0x00000020d4057824 */ /* 0x040fe200078e00ff */
[----:B------:R-:W-:Y:S01]  /*b450*/  SHF.L.U64.HI R212, R212, 0x5, R213 ;  /* 0x00000005d4d47819 */ /* 0x000fe200000102d5 */
[----:B------:R-:W-:Y:S02]  /*b460*/  IMAD.MOV.U32 R22, RZ, RZ, R232 ;  /* 0x000000ffff167224 */ /* 0x000fe400078e00e8 */
[----:B------:R-:W-:Y:S01]  /*b470*/  IMAD.MOV.U32 R23, RZ, RZ, R231 ;  /* 0x000000ffff177224 */ /* 0x000fe200078e00e7 */
[----:B------:R-:W-:-:S04]  /*b480*/  IADD3 R6, P1, PT, R5, R232, RZ ;  /* 0x000000e805067210 */ /* 0x000fc80007f3e0ff */
[-C--:B------:R-:W-:Y:S01]  /*b490*/  IADD3 R14, P2, PT, R6, R5.reuse, RZ ;  /* 0x00000005060e7210 */ /* 0x080fe20007f5e0ff */
[----:B------:R-:W-:Y:S01]  /*b4a0*/  IMAD.X R7, R212, 0x1, R231, P1 ;  /* 0x00000001d4077824 */ /* 0x000fe200008e06e7 */
[----:B------:R-:W-:Y:S01]  /*b4b0*/  @!PT LDS RZ, [RZ] ;  /* 0x00000000fffff984 */ /* 0x000fe20000000800 */
[----:B------:R-:W-:Y:S01]  /*b4c0*/  @!PT LDS RZ, [RZ] ;  /* 0x00000000fffff984 */ /* 0x000fe20000000800 */
[----:B------:R-:W-:Y:S01]  /*b4d0*/  @!PT LDS RZ, [RZ] ;  /* 0x00000000fffff984 */ /* 0x000fe20000000800 */
        /* <DEDUP_REMOVED lines=19> */
[----:B-1----:R-:W-:-:S03]  /*b610*/  IADD3 R22, P1, PT, R20, R5, RZ ;  /* 0x0000000514167210 */ /* 0x002fc60007f3e0ff */
[--C-:B------:R-:W-:Y:S01]  /*b620*/  IMAD.X R21, R19, 0x1, R212.reuse, P2 ;  /* 0x0000000113157824 */ /* 0x100fe200010e06d4 */
[----:B------:R1:W-:Y:S01]  /*b630*/  LDGSTS.E.BYPASS.LTC128B.128 [R245+0x5800], desc[UR16][R18.64] ;  /* 0x0580000012f57fae */ /* 0x0003e2000b981a10 */
[-C--:B--2---:R-:W-:Y:S02]  /*b640*/  IADD3 R6, P2, PT, R22, R5.reuse, RZ ;  /* 0x0000000516067210 */ /* 0x084fe40007f5e0ff */
[--C-:B------:R-:W-:Y:S01]  /*b650*/  IMAD.X R23, R21, 0x1, R212.reuse, P1 ;  /* 0x0000000115177824 */ /* 0x100fe200008e06d4 */
[----:B------:R1:W-:Y:S01]  /*b660*/  LDGSTS.E.BYPASS.LTC128B.128 [R245+0x6000], desc[UR16][R20.64] ;  /* 0x0600000014f57fae */ /* 0x0003e2000b981a10 */
[-C--:B---3--:R-:W-:Y:S02]  /*b670*/  IADD3 R14, P1, PT, R6, R5.reuse, RZ ;  /* 0x00000005060e7210 */ /* 0x088fe40007f3e0ff */
[----:B------:R-:W-:Y:S01]  /*b680*/  IMAD.X R7, R23, 0x1, R212, P2 ;  /* 0x0000000117077824 */ /* 0x000fe200010e06d4 */
[----:B------:R1:W-:Y:S01]  /*b690*/  LDGSTS.E.BYPASS.LTC128B.128 [R245+0x6800], desc[UR16][R22.64] ;  /* 0x0680000016f57fae */ /* 0x0003e2000b981a10 */
[----:B----4-:R-:W-:-:S02]  /*b6a0*/  IADD3 R12, P2, PT, R14, R5, RZ ;  /* 0x000000050e0c7210 */ /* 0x010fc40007f5e0ff */
[----:B------:R-:W-:Y:S01]  /*b6b0*/  IMAD.X R15, R7, 0x1, R212, P1 ;  /* 0x00000001070f7824 */ /* 0x000fe200008e06d4 */
[----:B------:R1:W-:Y:S01]  /*b6c0*/  LDGSTS.E.BYPASS.LTC128B.128 [R245+0x7000], desc[UR16][R6.64] ;  /* 0x0700000006f57fae */ /* 0x0003e2000b981a10 */
[----:B-----5:R-:W-:-:S03]  /*b6d0*/  IADD3 R10, P1, PT, R12, R5, RZ ;  /* 0x000000050c0a7210 */ /* 0x020fc60007f3e0ff */
[----:B------:R-:W-:Y:S01]  /*b6e0*/  IADD3.X R13, PT, PT, R15, R212, RZ, P2, !PT ;  /* 0x000000d40f0d7210 */ /* 0x000fe200017fe4ff */
[----:B------:R1:W-:Y:S01]  /*b6f0*/  LDGSTS.E.BYPASS.LTC128B.128 [R245+0x7800], desc[UR16][R14.64] ;  /* 0x078000000ef57fae */ /* 0x0003e2000b981a10 */
[----:B------:R-:W-:-:S03]  /*b700*/  IADD3 R4, P2, PT, R10, R5, RZ ;  /* 0x000000050a047210 */ /* 0x000fc60007f5e0ff */
[--C-:B------:R-:W-:Y:S01]  /*b710*/  IMAD.X R11, R13, 0x1, R212.reuse, P1 ;  /* 0x000000010d0b7824 */ /* 0x100fe200008e06d4 */
[----:B------:R-:W-:Y:S01]  /*b720*/  IADD3 R8, P1, PT, R4, R5, RZ ;  /* 0x0000000504087210 */ /* 0x000fe20007f3e0ff */
[----:B------:R1:W-:Y:S02]  /*b730*/  LDGSTS.E.BYPASS.LTC128B.128 [R245+0x8000], desc[UR16][R12.64] ;  /* 0x080000000cf57fae */ /* 0x0003e4000b981a10 */
[--C-:B------:R-:W-:Y:S02]  /*b740*/  IMAD.X R5, R11, 0x1, R212.reuse, P2 ;  /* 0x000000010b057824 */ /* 0x100fe400010e06d4 */
[----:B------:R1:W-:Y:S02]  /*b750*/  LDGSTS.E.BYPASS.LTC128B.128 [R245+0x8800], desc[UR16][R10.64] ;  /* 0x088000000af57fae */ /* 0x0003e4000b981a10 */
[----:B------:R-:W-:Y:S02]  /*b760*/  IMAD.X R9, R5, 0x1, R212, P1 ;  /* 0x0000000105097824 */ /* 0x000fe400008e06d4 */
[----:B------:R1:W-:Y:S04]  /*b770*/  LDGSTS.E.BYPASS.LTC128B.128 [R245+0x9000], desc[UR16][R4.64] ;  /* 0x0900000004f57fae */ /* 0x0003e8000b981a10 */
[----:B------:R1:W-:Y:S04]  /*b780*/  LDGSTS.E.BYPASS.LTC128B.128 [R245+0x9800], desc[UR16][R8.64] ;  /* 0x0980000008f57fae */ /* 0x0003e8000b981a10 */
[----:B------:R-:W0:Y:S02]  /*b790*/  LDGDEPBAR ;  /* 0x00000000000079af */ /* 0x000e240000000000 */
.L_x_1997:
        /* <DEDUP_REMOVED lines=65> */
[----:B------:R-:W-:Y:S01]  /*bbb0*/  VIMNMX R3, PT, PT, R3, 0x2, !PT ;  /* 0x0000000203037848 */ /* 0x000fe20007fe0100 */
[----:B------:R-:W2:Y:S03]  /*bbc0*/  SHFL.BFLY PT, R4, R5, 0x2, 0x1f ;  /* 0x0c401f0005047f89 */ /* 0x000ea600000e0000 */
[----:B------:R-:W-:Y:S01]  /*bbd0*/  IADD3 R237, PT, PT, R3, -0x3, RZ ;  /* 0xfffffffd03ed7810 */ /* 0x000fe20007ffe0ff */
[----:B------:R-:W3:Y:S01]  /*bbe0*/  SHFL.BFLY PT, R7, R6, 0x2, 0x1f ;  /* 0x0c401f0006077f89 */ /* 0x000ee200000e0000 */
[----:B--2---:R-:W-:-:S02]  /*bbf0*/  FMNMX.FTZ R4, R5, R4, !PT ;  /* 0x0000000405047209 */ /* 0x004fc40007810000 */
[----:B------:R-:W-:Y:S02]  /*bc00*/  SHF.L.U32 R5, R227, 0x6, RZ ;  /* 0x00000006e3057819 */ /* 0x000fe400000006ff */
[----:B---3--:R-:W-:Y:S01]  /*bc10*/  FMNMX.FTZ R7, R6, R7, !PT ;  /* 0x0000000706077209 */ /* 0x008fe20007810000 */
[----:B------:R-:W2:Y:S01]  /*bc20*/  SHFL.BFLY PT, R201, R4, 0x1, 0x1f ;  /* 0x0c201f0004c97f89 */ /* 0x000ea200000e0000 */
[----:B------:R-:W-:-:S03]  /*bc30*/  LOP3.LUT R5, R214, 0x200, R5, 0xf8, !PT ;  /* 0x00000200d6057812 */ /* 0x000fc600078ef805 */
[----:B------:R-:W3:Y:S01]  /*bc40*/  SHFL.BFLY PT, R200, R7, 0x1, 0x1f ;  /* 0x0c201f0007c87f89 */ /* 0x000ee200000e0000 */
[----:B--2---:R-:W-:-:S04]  /*bc50*/  FMNMX.FTZ R201, R4, R201, !PT ;  /* 0x000000c904c97209 */ /* 0x004fc80007810000 */
[C---:B------:R-:W-:Y:S01]  /*bc60*/  FSETP.NEU.FTZ.AND P2, PT, R201.reuse, -INF , PT ;  /* 0xff800000c900780b */ /* 0x040fe20003f5d000 */
[----:B-1----:R-:W-:Y:S01]  /*bc70*/  FMUL.FTZ R199, R201, UR4 ;  /* 0x00000004c9c77c20 */ /* 0x002fe20008410000 */
[----:B---3--:R-:W-:Y:S02]  /*bc80*/  FMNMX.FTZ R200, R7, R200, !PT ;  /* 0x000000c807c87209 */ /* 0x008fe40007810000 */
[----:B------:R-:W-:Y:S02]  /*bc90*/  FSEL R7, R201, RZ, P2 ;  /* 0x000000ffc9077208 */ /* 0x000fe40001000000 */
[----:B------:R-:W-:Y:S01]  /*bca0*/  FSEL R199, R199, RZ, P2 ;  /* 0x000000ffc7c77208 */ /* 0x000fe20001000000 */
[C---:B------:R-:W-:Y:S01]  /*bcb0*/  FMUL.FTZ R4, R200.reuse, UR4 ;  /* 0x00000004c8047c20 */ /* 0x040fe20008410000 */
[----:B------:R-:W-:-:S03]  /*bcc0*/  FSETP.NEU.FTZ.AND P1, PT, R200, -INF , PT ;  /* 0xff800000c800780b */ /* 0x000fc60003f3d000 */
[--C-:B------:R-:W-:Y:S01]  /*bcd0*/  FFMA.FTZ R6, R202, UR4, -R199.reuse ;  /* 0x00000004ca067c23 */ /* 0x100fe200080108c7 */
[----:B------:R-:W-:Y:S01]  /*bce0*/  LEA R202, R5, UR5, 0x1 ;  /* 0x0000000505ca7c11 */ /* 0x000fe2000f8e08ff */
[--C-:B------:R-:W-:Y:S01]  /*bcf0*/  FFMA.FTZ R197, R194, UR4, -R199.reuse ;  /* 0x00000004c2c57c23 */ /* 0x100fe200080108c7 */
[----:B------:R-:W-:Y:S01]  /*bd00*/  FSEL R194, R4, RZ, P1 ;  /* 0x000000ff04c27208 */ /* 0x000fe20000800000 */
[----:B------:R-:W-:Y:S01]  /*bd10*/  FFMA.FTZ R198, R192, UR4, -R199 ;  /* 0x00000004c0c67c23 */ /* 0x000fe200080108c7 */
[----:B------:R-:W-:Y:S01]  /*bd20*/  FSEL R5, R200, RZ, P1 ;  /* 0x000000ffc8057208 */ /* 0x000fe20000800000 */
[----:B------:R-:W1:Y:S01]  /*bd30*/  LDSM.16.MT88.4 R16, [R202+0xa000] ;  /* 0x00a00000ca10783b */ /* 0x000e620000004200 */
[----:B------:R-:W-:Y:S01]  /*bd40*/  FADD.FTZ R4, R2, -R7 ;  /* 0x8000000702047221 */ /* 0x000fe20000010000 */
[--C-:B------:R-:W-:Y:S01]  /*bd50*/  FFMA.FTZ R192, R203, UR4, -R194.reuse ;  /* 0x00000004cbc07c23 */ /* 0x100fe200080108c2 */
[--C-:B------:R-:W-:Y:S01]  /*bd60*/  FFMA.FTZ R203, R207, UR4, -R194.reuse ;  /* 0x00000004cfcb7c23 */ /* 0x100fe200080108c2 */
[----:B------:R-:W-:Y:S01]  /*bd70*/  MOV R207, 0x20 ;  /* 0x0000002000cf7802 */ /* 0x000fe20000000f00 */
[----:B------:R-:W-:Y:S01]  /*bd80*/  FADD.FTZ R5, R0, -R5 ;  /* 0x8000000500057221 */ /* 0x000fe20000010000 */
[--C-:B------:R-:W-:Y:S01]  /*bd90*/  FFMA.FTZ R8, R205, UR4, -R194.reuse ;  /* 0x00000004cd087c23 */ /* 0x100fe200080108c2 */
[--C-:B------:R-:W-:Y:S01]  /*bda0*/  FFMA.FTZ R195, R196, UR4, -R199.reuse ;  /* 0x00000004c4c37c23 */ /* 0x100fe200080108c7 */
[--C-:B------:R-:W-:Y:S01]  /*bdb0*/  FFMA.FTZ R193, R193, UR4, -R194.reuse ;  /* 0x00000004c1c17c23 */ /* 0x100fe200080108c2 */
[----:B------:R-:W-:Y:S01]  /*bdc0*/  FMUL.FTZ R205, R4, UR4 ;  /* 0x0000000404cd7c20 */ /* 0x000fe20008410000 */
[----:B------:R-:W-:Y:S01]  /*bdd0*/  SEL R207, R207, 0xffffffe0, !P4 ;  /* 0xffffffe0cfcf7807 */ /* 0x000fe20006000000 */
[----:B------:R-:W-:Y:S01]  /*bde0*/  FMUL.FTZ R204, R5, UR4 ;  /* 0x0000000405cc7c20 */ /* 0x000fe20008410000 */
[----:B------:R-:W-:Y:S01]  /*bdf0*/  MUFU.EX2 R198, R198 ;  /* 0x000000c600c67308 */ /* 0x000fe20000000800 */
[C---:B------:R-:W-:Y:S01]  /*be00*/  IADD3 R20, PT, PT, R202.reuse, 0xa000, RZ ;  /* 0x0000a000ca147810 */ /* 0x040fe20007ffe0ff */
[----:B------:R-:W-:Y:S01]  /*be10*/  LDSM.16.MT88.4 R60, [R202+0xa800] ;  /* 0x00a80000ca3c783b */ /* 0x000fe20000004200 */
[----:B------:R-:W-:Y:S01]  /*be20*/  IADD3 R0, PT, PT, R207, R202, RZ ;  /* 0x000000cacf007210 */ /* 0x000fe20007ffe0ff */
[----:B------:R-:W-:Y:S01]  /*be30*/  MUFU.EX2 R197, R197 ;  /* 0x000000c500c57308 */ /* 0x000fe20000000800 */
[----:B------:R-:W-:Y:S01]  /*be40*/  IADD3 R206, PT, PT, R202, 0xa040, RZ ;  /* 0x0000a040cace7810 */ /* 0x000fe20007ffe0ff */
[--C-:B------:R-:W-:Y:S01]  /*be50*/  FFMA.FTZ R37, R37, UR4, -R199.reuse ;  /* 0x0000000425257c23 */ /* 0x100fe200080108c7 */
[----:B------:R-:W-:Y:S01]  /*be60*/  @P0 IADD3 R206, PT, PT, R20, -0x40, RZ ;  /* 0xffffffc014ce0810 */ /* 0x000fe20007ffe0ff */
[----:B------:R2:W-:Y:S01]  /*be70*/  MUFU.EX2 R196, R6 ;  /* 0x0000000600c47308 */ /* 0x0005e20000000800 */
[----:B------:R-:W-:Y:S01]  /*be80*/  LDSM.16.MT88.4 R72, [R0+0xb800] ;  /* 0x00b800000048783b */ /* 0x000fe20000004200 */
[--C-:B------:R-:W-:Y:S01]  /*be90*/  FFMA.FTZ R168, R168, UR4, -R199.reuse ;  /* 0x00000004a8a87c23 */ /* 0x100fe200080108c7 */
[----:B------:R-:W-:Y:S01]  /*bea0*/  IADD3 R207, PT, PT, R207, R206, RZ ;  /* 0x000000cecfcf7210 */ /* 0x000fe20007ffe0ff */
[----:B------:R-:W3:Y:S01]  /*beb0*/  MUFU.EX2 R195, R195 ;  /* 0x000000c300c37308 */ /* 0x000ee20000000800 */
[----:B------:R-:W-:Y:S01]  /*bec0*/  LDSM.16.MT88.4 R20, [R206] ;  /* 0x00000000ce14783b */ /* 0x000fe20000004200 */
[--C-:B------:R-:W-:Y:S01]  /*bed0*/  FFMA.FTZ R169, R169, UR4, -R199.reuse ;  /* 0x00000004a9a97c23 */ /* 0x100fe200080108c7 */
[--C-:B------:R-:W-:Y:S01]  /*bee0*/  FFMA.FTZ R164, R164, UR4, -R199.reuse ;  /* 0x00000004a4a47c23 */ /* 0x100fe200080108c7 */
[----:B------:R-:W-:Y:S01]  /*bef0*/  MUFU.EX2 R193, R193 ;  /* 0x000000c100c17308 */ /* 0x000fe20000000800 */
[----:B------:R-:W-:Y:S01]  /*bf00*/  LDSM.16.MT88.4 R48, [R207] ;  /* 0x00000000cf30783b */ /* 0x000fe20000004200 */
[--C-:B------:R-:W-:Y:S01]  /*bf10*/  FFMA.FTZ R165, R165, UR4, -R199.reuse ;  /* 0x00000004a5a57c23 */ /* 0x100fe200080108c7 */
[--C-:B------:R-:W-:Y:S01]  /*bf20*/  FFMA.FTZ R170, R170, UR4, -R194.reuse ;  /* 0x00000004aaaa7c23 */ /* 0x100fe200080108c2 */
[----:B------:R-:W4:Y:S01]  /*bf30*/  MUFU.EX2 R192, R192 ;  /* 0x000000c000c07308 */ /* 0x000f220000000800 */
[----:B------:R-:W-:Y:S01]  /*bf40*/  LDSM.16.MT88.4 R64, [R206+0x800] ;  /* 0x00080000ce40783b */ /* 0x000fe20000004200 */
[--C-:B------:R-:W-:Y:S01]  /*bf50*/  FFMA.FTZ R171, R171, UR4, -R194.reuse ;  /* 0x00000004abab7c23 */ /* 0x100fe200080108c2 */
[--C-:B------:R-:W-:Y:S01]  /*bf60*/  FFMA.FTZ R166, R166, UR4, -R194.reuse ;  /* 0x00000004a6a67c23 */ /* 0x100fe200080108c2 */
[----:B------:R5:W-:Y:S01]  /*bf70*/  MUFU.EX2 R2, R8 ;  /* 0x0000000800027308 */ /* 0x000be20000000800 */
[----:B--2---:R-:W2:Y:S01]  /*bf80*/  LDSM.16.MT88.4 R4, [R0+0xa000] ;  /* 0x00a000000004783b */ /* 0x004ea20000004200 */
        /* <DEDUP_REMOVED lines=48> */
[C---:B--2---:R-:W-:Y:S01]  /*c290*/  HMMA.16816.F32 R28, R8.reuse, R4, R28 ;  /* 0x00000004081c723c */ /* 0x044fe2000000181c */
[-C--:B------:R-:W-:Y:S01]  /*c2a0*/  FMUL.FTZ R52, R144, R205.reuse ;  /* 0x000000cd90347220 */ /* 0x080fe20000410000 */
[-C--:B------:R-:W-:Y:S01]  /*c2b0*/  FMUL.FTZ R53, R145, R205.reuse ;  /* 0x000000cd91357220 */ /* 0x080fe20000410000 */
[----:B------:R-:W2:Y:S01]  /*c2c0*/  MUFU.EX2 R132, R132 ;  /* 0x0000008400847308 */ /* 0x000ea20000000800 */
[-C--:B------:R-:W-:Y:S01]  /*c2d0*/  FMUL.FTZ R54, R146, R204.reuse ;  /* 0x000000cc92367220 */ /* 0x080fe20000410000 */
[-C--:B------:R-:W-:Y:S01]  /*c2e0*/  FMUL.FTZ R55, R147, R204.reuse ;  /* 0x000000cc93377220 */ /* 0x080fe20000410000 */
[-C--:B------:R-:W-:Y:S01]  /*c2f0*/  FMUL.FTZ R148, R148, R205.reuse ;  /* 0x000000cd94947220 */ /* 0x080fe20000410000 */
[----:B------:R-:W-:Y:S01]  /*c300*/  MUFU.EX2 R134, R134 ;  /* 0x0000008600867308 */ /* 0x000fe20000000800 */
[C---:B------:R-:W-:Y:S01]  /*c310*/  HMMA.16816.F32 R4, R8.reuse, R6, R140 ;  /* 0x000000060804723c */ /* 0x040fe2000000188c */
[-C--:B------:R-:W-:Y:S01]  /*c320*/  FMUL.FTZ R149, R149, R205.reuse ;  /* 0x000000cd95957220 */ /* 0x080fe20000410000 */
[-C--:B------:R-:W-:Y:S01]  /*c330*/  FMUL.FTZ R150, R150, R204.reuse ;  /* 0x000000cc96967220 */ /* 0x080fe20000410000 */
[----:B------:R-:W3:Y:S01]  /*c340*/  MUFU.EX2 R137, R137 ;  /* 0x0000008900897308 */ /* 0x000ee20000000800 */
[-C--:B------:R-:W-:Y:S01]  /*c350*/  FMUL.FTZ R151, R151, R204.reuse ;  /* 0x000000cc97977220 */ /* 0x080fe20000410000 */
[-C--:B------:R-:W-:Y:S01]  /*c360*/  FMUL.FTZ R156, R156, R205.reuse ;  /* 0x000000cd9c9c7220 */ /* 0x080fe20000410000 */
[-C--:B------:R-:W-:Y:S01]  /*c370*/  FMUL.FTZ R157, R157, R205.reuse ;  /* 0x000000cd9d9d7220 */ /* 0x080fe20000410000 */
[----:B------:R-:W-:Y:S01]  /*c380*/  MUFU.EX2 R135, R135 ;  /* 0x0000008700877308 */ /* 0x000fe20000000800 */
[-C--:B------:R-:W-:Y:S01]  /*c390*/  FMUL.FTZ R158, R158, R204.reuse ;  /* 0x000000cc9e9e7220 */ /* 0x080fe20000410000 */
[-C--:B------:R-:W-:Y:S01]  /*c3a0*/  FMUL.FTZ R159, R159, R204.reuse ;  /* 0x000000cc9f9f7220 */ /* 0x080fe20000410000 */
[-C--:B------:R-:W-:Y:S01]  /*c3b0*/  FMUL.FTZ R152, R152, R205.reuse ;  /* 0x000000cd98987220 */ /* 0x080fe20000410000 */
[----:B------:R-:W4:Y:S01]  /*c3c0*/  MUFU.EX2 R136, R136 ;  /* 0x0000008800887308 */ /* 0x000f220000000800 */
[----:B------:R-:W-:Y:S01]  /*c3d0*/  FMUL.FTZ R153, R153, R205 ;  /* 0x000000cd99997220 */ /* 0x000fe20000410000 */
[-C--:B------:R-:W-:Y:S01]  /*c3e0*/  FMUL.FTZ R154, R154, R204.reuse ;  /* 0x000000cc9a9a7220 */ /* 0x080fe20000410000 */
[----:B------:R-:W-:Y:S01]  /*c3f0*/  FMUL.FTZ R155, R155, R204 ;  /* 0x000000cc9b9b7220 */ /* 0x000fe20000410000 */
[----:B------:R-:W-:Y:S01]  /*c400*/  MUFU.EX2 R138, R138 ;  /* 0x0000008a008a7308 */ /* 0x000fe20000000800 */
[C---:B------:R-:W-:Y:S01]  /*c410*/  HMMA.16816.F32 R52, R8.reuse, R20, R52 ;  /* 0x000000140834723c */ /* 0x040fe20000001834 */
[----:B--2---:R-:W-:Y:S01]  /*c420*/  F2FP.F16.F32.PACK_AB R68, R132, R133 ;  /* 0x000000858444723e */ /* 0x004fe200000000ff */
[--C-:B------:R-:W-:Y:S01]  /*c430*/  FFMA.FTZ R142, R220, UR4, -R199.reuse ;  /* 0x00000004dc8e7c23 */ /* 0x100fe200080108c7 */
[----:B------:R-:W2:Y:S01]  /*c440*/  MUFU.EX2 R139, R139 ;  /* 0x0000008b008b7308 */ /* 0x000ea20000000800 */
[----:B---3--:R-:W-:Y:S01]  /*c450*/  F2FP.F16.F32.PACK_AB R70, R137, R134 ;  /* 0x000000868946723e */ /* 0x008fe200000000ff */
[--C-:B------:R-:W-:Y:S01]  /*c460*/  FFMA.FTZ R141, R218, UR4, -R199.reuse ;  /* 0x00000004da8d7c23 */ /* 0x100fe200080108c7 */
[--C-:B------:R-:W-:Y:S01]  /*c470*/  FFMA.FTZ R140, R222, UR4, -R199.reuse ;  /* 0x00000004de8c7c23 */ /* 0x100fe200080108c7 */
[--C-:B------:R-:W-:Y:S01]  /*c480*/  FFMA.FTZ R147, R224, UR4, -R199.reuse ;  /* 0x00000004e0937c23 */ /* 0x100fe200080108c7 */
[C---:B------:R-:W-:Y:S01]  /*c490*/  HMMA.16816.F32 R20, R8.reuse, R22, R148 ;  /* 0x000000160814723c */ /* 0x040fe20000001894 */
[----:B----4-:R-:W-:Y:S01]  /*c4a0*/  F2FP.F16.F32.PACK_AB R69, R136, R135 ;  /* 0x000000878845723e */ /* 0x010fe200000000ff */
[--C-:B------:R-:W-:Y:S01]  /*c4b0*/  FFMA.FTZ R145, R217, UR4, -R194.reuse ;  /* 0x00000004d9917c23 */ /* 0x100fe200080108c2 */
[--C-:B------:R-:W-:Y:S01]  /*c4c0*/  FFMA.FTZ R144, R219, UR4, -R194.reuse ;  /* 0x00000004db907c23 */ /* 0x100fe200080108c2 */
[--C-:B------:R-:W-:Y:S01]  /*c4d0*/  FFMA.FTZ R143, R221, UR4, -R194.reuse ;  /* 0x00000004dd8f7c23 */ /* 0x100fe200080108c2 */
[--C-:B------:R-:W-:Y:S01]  /*c4e0*/  FFMA.FTZ R146, R223, UR4, -R194.reuse ;  /* 0x00000004df927c23 */ /* 0x100fe200080108c2 */
[----:B------:R-:W-:Y:S01]  /*c4f0*/  MUFU.EX2 R142, R142 ;  /* 0x0000008e008e7308 */ /* 0x000fe20000000800 */
[--C-:B------:R-:W-:Y:S01]  /*c500*/  FFMA.FTZ R148, R32, UR4, -R199.reuse ;  /* 0x0000000420947c23 */ /* 0x100fe200080108c7 */
[C---:B------:R-:W-:Y:S01]  /*c510*/  HMMA.16816.F32 R156, R8.reuse, R48, R156 ;  /* 0x00000030089c723c */ /* 0x040fe2000000189c */
[----:B--2---:R-:W-:Y:S01]  /*c520*/  F2FP.F16.F32.PACK_AB R71, R139, R138 ;  /* 0x0000008a8b47723e */ /* 0x004fe200000000ff */
[----:B------:R-:W2:Y:S01]  /*c530*/  MUFU.EX2 R141, R141 ;  /* 0x0000008d008d7308 */ /* 0x000ea20000000800 */
[--C-:B------:R-:W-:Y:S01]  /*c540*/  FFMA.FTZ R149, R33, UR4, -R199.reuse ;  /* 0x0000000421957c23 */ /* 0x100fe200080108c7 */
[--C-:B------:R-:W-:Y:S01]  /*c550*/  FFMA.FTZ R150, R40, UR4, -R199.reuse ;  /* 0x0000000428967c23 */ /* 0x100fe200080108c7 */
[--C-:B------:R-:W-:Y:S01]  /*c560*/  FFMA.FTZ R151, R43, UR4, -R199.reuse ;  /* 0x000000042b977c23 */ /* 0x100fe200080108c7 */
[----:B------:R-:W-:Y:S01]  /*c570*/  MUFU.EX2 R140, R140 ;  /* 0x0000008c008c7308 */ /* 0x000fe20000000800 */
[--C-:B------:R-:W-:Y:S01]  /*c580*/  FFMA.FTZ R160, R179, UR4, -R194.reuse ;  /* 0x00000004b3a07c23 */ /* 0x100fe200080108c2 */
[----:B------:R-:W-:Y:S01]  /*c590*/  HMMA.16816.F32 R8, R8, R50, R152 ;  /* 0x000000320808723c */ /* 0x000fe20000001898 */
[----:B------:R-:W3:Y:S01]  /*c5a0*/  LDSM.16.MT88.4 R48, [R207+0x800] ;  /* 0x00080000cf30783b */ /* 0x000ee20000004200 */
        /* <DEDUP_REMOVED lines=15> */
[----:B------:R-:W4:Y:S01]  /*c6a0*/  LDSM.16.MT88.4 R56, [R202+0xb000] ;  /* 0x00b00000ca38783b */ /* 0x000f220000004200 */
[----:B------:R-:W5:Y:S01]  /*c6b0*/  MUFU.EX2 R146, R146 ;  /* 0x0000009200927308 */ /* 0x000f620000000800 */
[--C-:B------:R-:W-:Y:S01]  /*c6c0*/  FFMA.FTZ R122, R122, UR4, -R194.reuse ;  /* 0x000000047a7a7c23 */ /* 0x100fe200080108c2 */
[--C-:B------:R-:W-:Y:S01]  /*c6d0*/  FFMA.FTZ R123, R123, UR4, -R194.reuse ;  /* 0x000000047b7b7c23 */ /* 0x100fe200080108c2 */
[--C-:B------:R-:W-:Y:S01]  /*c6e0*/  FFMA.FTZ R118, R118, UR4, -R194.reuse ;  /* 0x0000000476767c23 */ /* 0x100fe200080108c2 */
[----:B------:R-:W-:Y:S01]  /*c6f0*/  MUFU.EX2 R148, R148 ;  /* 0x0000009400947308 */ /* 0x000fe20000000800 */
[--C-:B------:R-:W-:Y:S01]  /*c700*/  FFMA.FTZ R119, R119, UR4, -R194.reuse ;  /* 0x0000000477777c23 */ /* 0x100fe200080108c2 */
[C---:B------:R-:W-:Y:S01]  /*c710*/  HMMA.16816.F32 R52, R68.reuse, R64, R52 ;  /* 0x000000404434723c */ /* 0x040fe20000001834 */
[--C-:B------:R-:W-:Y:S01]  /*c720*/  FFMA.FTZ R112, R112, UR4, -R199.reuse ;  /* 0x0000000470707c23 */ /* 0x100fe200080108c7 */
[----:B------:R-:W4:Y:S01]  /*c730*/  MUFU.EX2 R149, R149 ;  /* 0x0000009500957308 */ /* 0x000f220000000800 */
[--C-:B------:R-:W-:Y:S01]  /*c740*/  FFMA.FTZ R113, R113, UR4, -R199.reuse ;  /* 0x0000000471717c23 */ /* 0x100fe200080108c7 */
[--C-:B------:R-:W-:Y:S01]  /*c750*/  FFMA.FTZ R108, R108, UR4, -R199.reuse ;  /* 0x000000046c6c7c23 */ /* 0x100fe200080108c7 */
[--C-:B------:R-:W-:Y:S01]  /*c760*/  FFMA.FTZ R109, R109, UR4, -R199.reuse ;  /* 0x000000046d6d7c23 */ /* 0x100fe200080108c7 */
[----:B------:R-:W-:Y:S01]  /*c770*/  MUFU.EX2 R150, R150 ;  /* 0x0000009600967308 */ /* 0x000fe20000000800 */
[--C-:B------:R-:W-:Y:S01]  /*c780*/  FFMA.FTZ R114, R114, UR4, -R194.reuse ;  /* 0x0000000472727c23 */ /* 0x100fe200080108c2 */
[C---:B------:R-:W-:Y:S01]  /*c790*/  HMMA.16816.F32 R20, R68.reuse, R66, R20 ;  /* 0x000000424414723c */ /* 0x040fe20000001814 */
[----:B------:R-:W4:Y:S01]  /*c7a0*/  LDSM.16.MT88.4 R64, [R206+0x1000] ;  /* 0x00100000ce40783b */ /* 0x000f220000004200 */
        /* <DEDUP_REMOVED lines=13> */
[----:B------:R-:W-:Y:S01]  /*c880*/  FFMA.FTZ R103, R103, UR4, -R194 ;  /* 0x0000000467677c23 */ /* 0x000fe200080108c2 */
[C---:B------:R-:W-:Y:S01]  /*c890*/  HMMA.16816.F32 R16, R68.reuse, R62, R16 ;  /* 0x0000003e4410723c */ /* 0x040fe20000001810 */
[----:B------:R-:W4:Y:S01]  /*c8a0*/  LDSM.16.MT88.4 R60, [R0+0xb000] ;  /* 0x00b00000003c783b */ /* 0x000f220000004200 */
[----:B------:R-:W-:Y:S01]  /*c8b0*/  MUFU.EX2 R155, R155 ;  /* 0x0000009b009b7308 */ /* 0x000fe20000000800 */
[----:B------:R-:W-:Y:S01]  /*c8c0*/  FFMA.FTZ R96, R96, UR4, -R199 ;  /* 0x0000000460607c23 */ /* 0x000fe200080108c7 */
[----:B------:R-:W-:Y:S01]  /*c8d0*/  FFMA.FTZ R198, R247, R205, R198 ;  /* 0x000000cdf7c67223 */ /* 0x000fe200000100c6 */
[----:B------:R-:W-:Y:S01]  /*c8e0*/  FFMA.FTZ R193, R244, R204, R193 ;  /* 0x000000ccf4c17223 */ /* 0x000fe200000100c1 */
[----:B------:R-:W-:Y:S01]  /*c8f0*/  MUFU.EX2 R160, R160 ;  /* 0x000000a000a07308 */ /* 0x000fe20000000800 */
[----:B------:R-:W-:Y:S01]  /*c900*/  FFMA.FTZ R88, R88, UR4, -R199 ;  /* 0x0000000458587c23 */ /* 0x000fe200080108c7 */
[C---:B---3--:R-:W-:Y:S01]  /*c910*/  HMMA.16816.F32 R156, R68.reuse, R48, R156 ;  /* 0x00000030449c723c */ /* 0x048fe2000000189c */
[----:B--2---:R-:W-:Y:S01]  /*c920*/  F2FP.F16.F32.PACK_AB R48, R141, R142 ;  /* 0x0000008e8d30723e */ /* 0x004fe200000000ff */
[----:B------:R-:W-:Y:S01]  /*c930*/  MUFU.EX2 R161, R161 ;  /* 0x000000a100a17308 */ /* 0x000fe20000000800 */
[----:B-1----:R-:W-:Y:S01]  /*c940*/  F2FP.F16.F32.PACK_AB R49, R144, R145 ;  /* 0x000000919031723e */ /* 0x002fe200000000ff */
[----:B------:R-:W-:Y:S01]  /*c950*/  FADD.FTZ R197, R197, R198 ;  /* 0x000000c6c5c57221 */ /* 0x000fe20000010000 */
[----:B------:R-:W-:Y:S01]  /*c960*/  FADD.FTZ R193, R192, R193 ;  /* 0x000000c1c0c17221 */ /* 0x000fe20000010000 */
[----:B------:R-:W-:Y:S01]  /*c970*/  MUFU.EX2 R162, R162 ;  /* 0x000000a200a27308 */ /* 0x000fe20000000800 */
[----:B------:R-:W-:Y:S01]  /*c980*/  FFMA.FTZ R89, R89, UR4, -R199 ;  /* 0x0000000459597c23 */ /* 0x000fe200080108c7 */
[----:B------:R-:W-:Y:S01]  /*c990*/  HMMA.16816.F32 R8, R68, R50, R8 ;  /* 0x000000324408723c */ /* 0x000fe20000001808 */
[----:B------:R-:W1:Y:S01]  /*c9a0*/  LDSM.16.MT88.4 R68, [R207+0x1000] ;  /* 0x00100000cf44783b */ /* 0x000e620000004200 */
        /* <DEDUP_REMOVED lines=9> */
[C---:B----4-:R-:W-:Y:S01]  /*ca40*/  HMMA.16816.F32 R12, R48.reuse, R56, R12 ;  /* 0x00000038300c723c */ /* 0x050fe2000000180c */
[----:B------:R-:W-:Y:S01]  /*ca50*/  MUFU.EX2 R165, R165 ;  /* 0x000000a500a57308 */ /* 0x000fe20000000800 */
[----:B------:R-:W-:Y:S01]  /*ca60*/  FFMA.FTZ R86, R86, UR4, -R194 ;  /* 0x0000000456567c23 */ /* 0x000fe200080108c2 */
[----:B------:R-:W-:Y:S01]  /*ca70*/  FADD.FTZ R133, R133, R196 ;  /* 0x000000c485857221 */ /* 0x000fe20000010000 */
[--C-:B------:R-:W-:Y:S01]  /*ca80*/  FFMA.FTZ R83, R83, UR4, -R194.reuse ;  /* 0x0000000453537c23 */ /* 0x100fe200080108c2 */
[----:B------:R-:W-:Y:S01]  /*ca90*/  MUFU.EX2 R170, R170 ;  /* 0x000000aa00aa7308 */ /* 0x000fe20000000800 */
[----:B------:R-:W-:Y:S01]  /*caa0*/  FFMA.FTZ R247, R188, UR4, -R199 ;  /* 0x00000004bcf77c23 */ /* 0x000fe200080108c7 */
[----:B------:R-:W-:Y:S01]  /*cab0*/  FADD.FTZ R133, R132, R133 ;  /* 0x0000008584857221 */ /* 0x000fe20000010000 */
[C---:B------:R-:W-:Y:S01]  /*cac0*/  HMMA.16816.F32 R16, R48.reuse, R58, R16 ;  /* 0x0000003a3010723c */ /* 0x040fe20000001810 */
[----:B------:R-:W2:Y:S01]  /*cad0*/  LDSM.16.MT88.4 R56, [R202+0xb800] ;  /* 0x00b80000ca38783b */ /* 0x000ea20000004200 */
[----:B------:R-:W-:Y:S01]  /*cae0*/  MUFU.EX2 R171, R171 ;  /* 0x000000ab00ab7308 */ /* 0x000fe20000000800 */
[----:B------:R-:W-:Y:S01]  /*caf0*/  FADD.FTZ R134, R134, R133 ;  /* 0x0000008586867221 */ /* 0x000fe20000010000 */
[----:B------:R-:W-:Y:S01]  /*cb00*/  FFMA.FTZ R244, R191, UR4, -R194 ;  /* 0x00000004bff47c23 */ /* 0x000fe200080108c2 */
[----:B------:R-:W-:Y:S01]  /*cb10*/  FFMA.FTZ R189, R189, UR4, -R199 ;  /* 0x00000004bdbd7c23 */ /* 0x000fe200080108c7 */
[----:B------:R-:W-:Y:S01]  /*cb20*/  MUFU.EX2 R166, R166 ;  /* 0x000000a600a67308 */ /* 0x000fe20000000800 */
[----:B------:R-:W-:Y:S01]  /*cb30*/  FADD.FTZ R137, R137, R134 ;  /* 0x0000008689897221 */ /* 0x000fe20000010000 */
[----:B------:R-:W-:Y:S01]  /*cb40*/  HMMA.16816.F32 R52, R48, R64, R52 ;  /* 0x000000403034723c */ /* 0x000fe20000001834 */
[----:B------:R-:W-:Y:S01]  /*cb50*/  FFMA.FTZ R64, R41, UR4, -R194 ;  /* 0x0000000429407c23 */ /* 0x000fe200080108c2 */
[----:B------:R-:W-:Y:S01]  /*cb60*/  MUFU.EX2 R167, R167 ;  /* 0x000000a700a77308 */ /* 0x000fe20000000800 */
[----:B------:R-:W-:-:S03]  /*cb70*/  FADD.FTZ R142, R142, R137 ;  /* 0x000000898e8e7221 */ /* 0x000fc60000010000 */
[----:B------:R-:W-:Y:S01]  /*cb80*/  MUFU.EX2 R128, R128 ;  /* 0x0000008000807308 */ /* 0x000fe20000000800 */
[----:B------:R-:W-:Y:S01]  /*cb90*/  FADD.FTZ R141, R141, R142 ;  /* 0x0000008e8d8d7221 */ /* 0x000fe20000010000 */
[C---:B------:R-:W-:Y:S01]  /*cba0*/  HMMA.16816.F32 R28, R48.reuse, R60, R28 ;  /* 0x0000003c301c723c */ /* 0x040fe2000000181c */
[--C-:B------:R-:W-:Y:S01]  /*cbb0*/  FFMA.FTZ R61, R35, UR4, -R194.reuse ;  /* 0x00000004233d7c23 */ /* 0x100fe200080108c2 */
[----:B------:R-:W-:Y:S01]  /*cbc0*/  FFMA.FTZ R60, R42, UR4, -R194 ;  /* 0x000000042a3c7c23 */ /* 0x000fe200080108c2 */
[----:B------:R-:W-:Y:S01]  /*cbd0*/  MUFU.EX2 R64, R64 ;  /* 0x0000004000407308 */ /* 0x000fe20000000800 */
[----:B------:R-:W3:Y:S01]  /*cbe0*/  LDSM.16.MT88.4 R32, [R206+0x1800] ;  /* 0x00180000ce20783b */ /* 0x000ee20000004200 */
[----:B------:R-:W-:Y:S02]  /*cbf0*/  FADD.FTZ R140, R140, R141 ;  /* 0x0000008d8c8c7221 */ /* 0x000fe40000010000 */
[----:B------:R-:W4:Y:S01]  /*cc00*/  MUFU.EX2 R65, R61 ;  /* 0x0000003d00417308 */ /* 0x000f220000000800 */
[----:B------:R-:W-:Y:S01]  /*cc10*/  HMMA.16816.F32 R20, R48, R66, R20 ;  /* 0x000000423014723c */ /* 0x000fe20000001814 */
[----:B------:R-:W5:Y:S01]  /*cc20*/  LDSM.16.MT88.4 R40, [R207+0x1800] ;  /* 0x00180000cf28783b */ /* 0x000f620000004200 */
[----:B------:R-:W-:Y:S01]  /*cc30*/  FFMA.FTZ R66, R24, UR4, -R199 ;  /* 0x0000000418427c23 */ /* 0x000fe200080108c7 */
[----:B------:R4:W2:Y:S01]  /*cc40*/  MUFU.EX2 R67, R60 ;  /* 0x0000003c00437308 */ /* 0x0008a20000000800 */
[----:B------:R-:W-:-:S03]  /*cc50*/  FADD.FTZ R147, R147, R140 ;  /* 0x0000008c93937221 */ /* 0x000fc60000010000 */
[----:B------:R-:W-:Y:S01]  /*cc60*/  MUFU.EX2 R129, R129 ;  /* 0x0000008100817308 */ /* 0x000fe20000000800 */
[C---:B------:R-:W-:Y:S03]  /*cc70*/  HMMA.16816.F32 R4, R48.reuse, R62, R4 ;  /* 0x0000003e3004723c */ /* 0x040fe60000001804 */
[----:B------:R-:W-:Y:S04]  /*cc80*/  MUFU.EX2 R66, R66 ;  /* 0x0000004200427308 */ /* 0x000fe80000000800 */
[----:B------:R-:W-:Y:S01]  /*cc90*/  MUFU.EX2 R124, R124 ;  /* 0x0000007c007c7308 */ /* 0x000fe20000000800 */
[C---:B-1----:R-:W-:Y:S01]  /*cca0*/  HMMA.16816.F32 R156, R48.reuse, R68, R156 ;  /* 0x00000044309c723c */ /* 0x042fe2000000189c */
[--C-:B------:R-:W-:Y:S01]  /*ccb0*/  FFMA.FTZ R69, R25, UR4, -R199.reuse ;  /* 0x0000000419457c23 */ /* 0x100fe200080108c7 */
[----:B----4-:R-:W1:Y:S01]  /*ccc0*/  LDSM.16.MT88.4 R60, [R0+0xc000] ;  /* 0x00c00000003c783b */ /* 0x010e620000004200 */
[--C-:B------:R-:W-:Y:S01]  /*ccd0*/  FFMA.FTZ R68, R44, UR4, -R199.reuse ;  /* 0x000000042c447c23 */ /* 0x100fe200080108c7 */
[--C-:B------:R-:W-:Y:S01]  /*cce0*/  FFMA.FTZ R44, R38, UR4, -R199.reuse ;  /* 0x00000004262c7c23 */ /* 0x100fe200080108c7 */
[----:B------:R-:W-:Y:S03]  /*ccf0*/  MUFU.EX2 R125, R125 ;  /* 0x0000007d007d7308 */ /* 0x000fe60000000800 */
[----:B------:R-:W-:Y:S01]  /*cd00*/  HMMA.16816.F32 R8, R48, R70, R8 ;  /* 0x000000463008723c */ /* 0x000fe20000001808 */
[----:B------:R-:W-:Y:S01]  /*cd10*/  F2FP.F16.F32.PACK_AB R48, R149, R148 ;  /* 0x000000949530723e */ /* 0x000fe200000000ff */
[----:B------:R-:W-:Y:S01]  /*cd20*/  FFMA.FTZ R70, R26, UR4, -R194 ;  /* 0x000000041a467c23 */ /* 0x000fe200080108c2 */
[----:B------:R-:W-:Y:S01]  /*cd30*/  F2FP.F16.F32.PACK_AB R49, R65, R152 ;  /* 0x000000984131723e */ /* 0x000fe200000000ff */
[----:B------:R-:W-:Y:S01]  /*cd40*/  FFMA.FTZ R71, R47, UR4, -R199 ;  /* 0x000000042f477c23 */ /* 0x000fe200080108c7 */
[----:B------:R-:W-:Y:S01]  /*cd50*/  F2FP.F16.F32.PACK_AB R50, R151, R150 ;  /* 0x000000969732723e */ /* 0x000fe200000000ff */
[----:B------:R-:W4:Y:S01]  /*cd60*/  MUFU.EX2 R69, R69 ;  /* 0x0000004500457308 */ /* 0x000f220000000800 */
[----:B--2---:R-:W-:Y:S01]  /*cd70*/  F2FP.F16.F32.PACK_AB R51, R67, R64 ;  /* 0x000000404333723e */ /* 0x004fe200000000ff */
        /* <DEDUP_REMOVED lines=12> */
[----:B------:R-:W2:Y:S03]  /*ce40*/  MUFU.EX2 R73, R73 ;  /* 0x0000004900497308 */ /* 0x000ea60000000800 */
        /* <DEDUP_REMOVED lines=9> */
[----:B---3--:R-:W-:Y:S01]  /*cee0*/  HMMA.16816.F32 R52, R48, R32, R52 ;  /* 0x000000203034723c */ /* 0x008fe20000001834 */
[----:B----4-:R-:W-:Y:S01]  /*cef0*/  F2FP.F16.F32.PACK_AB R32, R69, R66 ;  /* 0x000000424520723e */ /* 0x010fe200000000ff */
[----:B------:R-:W-:Y:S01]  /*cf00*/  FADD.FTZ R66, R66, R151 ;  /* 0x0000009742427221 */ /* 0x000fe20000010000 */
[----:B--2---:R-:W-:Y:S01]  /*cf10*/  F2FP.F16.F32.PACK_AB R33, R73, R70 ;  /* 0x000000464921723e */ /* 0x004fe200000000ff */
        /* <DEDUP_REMOVED lines=19> */
[----:B-1----:R-:W-:Y:S01]  /*d050*/  HMMA.16816.F32 R28, R32, R60, R28 ;  /* 0x0000003c201c723c */ /* 0x002fe2000000181c */
[--C-:B------:R-:W-:Y:S01]  /*d060*/  FFMA.FTZ R61, R172, UR4, -R199.reuse ;  /* 0x00000004ac3d7c23 */ /* 0x100fe200080108c7 */
[----:B------:R1:W-:Y:S01]  /*d070*/  MUFU.EX2 R60, R37 ;  /* 0x00000025003c7308 */ /* 0x0003e20000000800 */
[--C-:B------:R-:W-:Y:S01]  /*d080*/  FFMA.FTZ R172, R100, UR4, -R199.reuse ;  /* 0x0000000464ac7c23 */ /* 0x100fe200080108c7 */
[----:B------:R-:W-:-:S02]  /*d090*/  FFMA.FTZ R100, R101, UR4, -R199 ;  /* 0x0000000465647c23 */ /* 0x000fc400080108c7 */
[----:B------:R-:W-:Y:S02]  /*d0a0*/  MUFU.EX2 R122, R122 ;  /* 0x0000007a007a7308 */ /* 0x000fe40000000800 */
[C---:B------:R-:W-:Y:S02]  /*d0b0*/  HMMA.16816.F32 R12, R32.reuse, R56, R12 ;  /* 0x00000038200c723c */ /* 0x040fe4000000180c */
[----:B------:R-:W4:Y:S04]  /*d0c0*/  MUFU.EX2 R61, R61 ;  /* 0x0000003d003d7308 */ /* 0x000f280000000800 */
[----:B------:R-:W-:Y:S02]  /*d0d0*/  MUFU.EX2 R123, R123 ;  /* 0x0000007b007b7308 */ /* 0x000fe40000000800 */
[C---:B------:R-:W-:Y:S01]  /*d0e0*/  HMMA.16816.F32 R16, R32.reuse, R58, R16 ;  /* 0x0000003a2010723c */ /* 0x040fe20000001810 */
[----:B------:R-:W5:Y:S01]  /*d0f0*/  LDSM.16.MT88.4 R56, [R0+0xc800] ;  /* 0x00c800000038783b */ /* 0x000f620000004200 */
[----:B------:R-:W-:Y:S03]  /*d100*/  MUFU.EX2 R118, R118 ;  /* 0x0000007600767308 */ /* 0x000fe60000000800 */
[----:B-1----:R-:W1:Y:S01]  /*d110*/  LDSM.16.MT88.4 R36, [R206+0x2800] ;  /* 0x00280000ce24783b */ /* 0x002e620000004200 */
        /* <DEDUP_REMOVED lines=9> */
[----:B------:R-:W-:Y:S01]  /*d1b0*/  FFMA.FTZ R63, R177, UR4, -R199 ;  /* 0x00000004b13f7c23 */ /* 0x000fe200080108c7 */
        /* <DEDUP_REMOVED lines=10> */
[----:B---3--:R-:W3:Y:S01]  /*d260*/  LDSM.16.MT88.4 R44, [R0+0xd000] ;  /* 0x00d00000002c783b */ /* 0x008ee20000004200 */
[----:B------:R-:W-:Y:S01]  /*d270*/  F2FP.F16.F32.PACK_AB R35, R155, R154 ;  /* 0x0000009a9b23723e */ /* 0x000fe200000000ff */
[----:B------:R-:W-:Y:S01]  /*d280*/  MUFU.EX2 R111, R111 ;  /* 0x0000006f006f7308 */ /* 0x000fe20000000800 */
[----:B--2---:R-:W-:Y:S01]  /*d290*/  F2FP.F16.F32.PACK_AB R34, R63, R62 ;  /* 0x0000003e3f22723e */ /* 0x004fe200000000ff */
[----:B------:R-:W-:-:S02]  /*d2a0*/  FADD.FTZ R60, R60, R71 ;  /* 0x000000473c3c7221 */ /* 0x000fc40000010000 */
        /* <DEDUP_REMOVED lines=20> */
[----:B------:R-:W-:Y:S01]  /*d3f0*/  MUFU.EX2 R102, R102 ;  /* 0x0000006600667308 */ /* 0x000fe20000000800 */
[C---:B------:R-:W-:Y:S01]  /*d400*/  HMMA.16816.F32 R20, R32.reuse, R38, R20 ;  /* 0x000000262014723c */ /* 0x040fe20000001814 */
[----:B------:R-:W4:Y:S02]  /*d410*/  LDSM.16.MT88.4 R36, [R206+0x3000] ;  /* 0x00300000ce24783b */ /* 0x000f240000004200 */
[----:B------:R-:W5:Y:S04]  /*d420*/  MUFU.EX2 R103, R103 ;  /* 0x0000006700677308 */ /* 0x000f680000000800 */
[----:B------:R-:W-:Y:S01]  /*d430*/  MUFU.EX2 R88, R88 ;  /* 0x0000005800587308 */ /* 0x000fe20000000800 */
[----:B------:R-:W-:Y:S01]  /*d440*/  HMMA.16816.F32 R156, R32, R24, R156 ;  /* 0x00000018209c723c */ /* 0x000fe2000000189c */
        /* <DEDUP_REMOVED lines=315> */
.L_x_1994:
[----:B------:R-:W-:-:S13]  /*e800*/  ISETP.GE.AND P1, PT, R237, RZ, PT ;  /* 0x000000ffed00720c */ /* 0x000fda0003f26270 */
[----:B------:R-:W-:Y:S05]  /*e810*/  @!P1 BRA `(.L_x_2000) ;  /* 0x0000004c00c89947 */ /* 0x000fea0003800000 */
[----:B------:R-:W1:Y:S01]  /*e820*/  S2UR UR10, SR_CgaCtaId ;  /* 0x00000000000a79c3 */ /* 0x000e620000008800 */
[----:B------:R-:W-:Y:S01]  /*e830*/  IMAD.SHL.U32 R225, R227, 0x40, RZ ;  /* 0x00000040e3e17824 */ /* 0x000fe200078e00ff */
[----:B------:R-:W-:Y:S01]  /*e840*/  UISETP.NE.U32.AND UP0, UPT, UR8, URZ, UPT ;  /* 0x000000ff0800728c */ /* 0x000fe2000bf05070 */
[----:B------:R-:W-:Y:S01]  /*e850*/  MOV R166, 0x20 ;  /* 0x0000002000a67802 */ /* 0x000fe20000000f00 */
[----:B------:R-:W-:Y:S01]  /*e860*/  IMAD.MOV.U32 R165, RZ, RZ, R0 ;  /* 0x000000ffffa57224 */ /* 0x000fe200078e0000 */
[C---:B------:R-:W-:Y:S01]  /*e870*/  LEA R238, R237.reuse, 0x100, 0x8 ;  /* 0x00000100edee7811 */ /* 0x040fe200078e40ff */
[----:B------:R-:W-:Y:S01]  /*e880*/  UISETP.NE.AND.EX UP0, UPT, UR9, URZ, UPT, UP0 ;  /* 0x000000ff0900728c */ /* 0x000fe2000bf05300 */
[----:B------:R-:W-:Y:S01]  /*e890*/  LOP3.LUT R225, R214, 0x200, R225, 0xf8, !PT ;  /* 0x00000200d6e17812 */ /* 0x000fe200078ef8e1 */
[----:B------:R-:W-:Y:S01]  /*e8a0*/  IMAD.MOV.U32 R3, RZ, RZ, R2 ;  /* 0x000000ffff037224 */ /* 0x000fe200078e0002 */
[----:B------:R-:W-:Y:S01]  /*e8b0*/  SEL R224, R166, 0xffffffe0, !P4 ;  /* 0xffffffe0a6e07807 */ /* 0x000fe20006000000 */
[----:B------:R-:W-:Y:S01]  /*e8c0*/  VIADD R237, R237, 0x1 ;  /* 0x00000001eded7836 */ /* 0x000fe20000000000 */
[----:B------:R-:W-:Y:S01]  /*e8d0*/  LEA R225, R225, UR5, 0x1 ;  /* 0x00000005e1e17c11 */ /* 0x000fe2000f8e08ff */
[----:B------:R-:W-:Y:S01]  /*e8e0*/  IMAD.MOV.U32 R239, RZ, RZ, RZ ;  /* 0x000000ffffef7224 */ /* 0x000fe200078e00ff */
[----:B------:R-:W-:Y:S01]  /*e8f0*/  PLOP3.LUT P1, PT, PT, PT, UP0, 0x80, 0x8 ;  /* 0x000000000008781c */ /* 0x000fe20003f2f008 */
[----:B------:R-:W-:Y:S01]  /*e900*/  UMOV UR11, 0x400 ;  /* 0x00000400000b7882 */ /* 0x000fe20000000000 */
[----:B------:R-:W-:Y:S01]  /*e910*/  IADD3 R224, PT, PT, R224, R225, RZ ;  /* 0x000000e1e0e07210 */ /* 0x000fe20007ffe0ff */
[C---:B------:R-:W-:Y:S01]  /*e920*/  VIADD R243, R225.reuse, 0xa000 ;  /* 0x0000a000e1f37836 */ /* 0x040fe20000000000 */
[----:B------:R-:W-:Y:S01]  /*e930*/  IADD3 R242, PT, PT, R225, 0xa040, RZ ;  /* 0x0000a040e1f27810 */ /* 0x000fe20007ffe0ff */
[----:B------:R-:W2:Y:S01]  /*e940*/  LDCU UR4, c[0x0][0x45c] ;  /* 0x00008b80ff0477ac */ /* 0x000ea20008000800 */
[----:B------:R-:W3:Y:S01]  /*e950*/  LDCU.64 UR6, c[0x0][0x3a0] ;  /* 0x00007400ff0677ac */ /* 0x000ee20008000a00 */
[----:B------:R-:W4:Y:S01]  /*e960*/  LDCU.64 UR8, c[0x0][0x3a8] ;  /* 0x00007500ff0877ac */ /* 0x000f220008000a00 */
[----:B-1----:R-:W-:-:S12]  /*e970*/  ULEA UR5, UR10, UR11, 0x18 ;  /* 0x0000000b0a057291 */ /* 0x002fd8000f8ec0ff */
.L_x_2004:
[----:B------:R-:W-:Y:S01]  /*e980*/  @!P1 IADD3 R5, P0, PT, RZ, -R239, RZ ;  /* 0x800000efff059210 */ /* 0x000fe20007f1e0ff */
[----:B------:R-:W1:Y:S01]  /*e990*/  @!P1 LDC R52, c[0x0][0x3c0] ;  /* 0x0000f000ff349b82 */ /* 0x000e620000000800 */
[----:B------:R-:W-:Y:S07]  /*e9a0*/  DEPBAR.LE SB0, 0x0 ;  /* 0x000080000000791a */ /* 0x000fee0000000000 */
[----:B------:R-:W2:Y:S08]  /*e9b0*/  LDC R55, c[0x0][0x3c4] ;  /* 0x0000f100ff377b82 */ /* 0x000eb00000000800 */
[----:B------:R-:W-:Y:S01]  /*e9c0*/  BAR.SYNC.DEFER_BLOCKING 0x0 ;  /* 0x0000000000007b1d */ /* 0x000fe20000010000 */
[----:B------:R-:W-:Y:S02]  /*e9d0*/  IMAD.SHL.U32 R57, R227, 0x8, RZ ;  /* 0x00000008e3397824 */ /* 0x000fe400078e00ff */
[----:B------:R-:W-:Y:S02]  /*e9e0*/  IMAD.MOV.U32 R2, RZ, RZ, R234 ;  /* 0x000000ffff027224 */ /* 0x000fe400078e00ea */
[----:B------:R-:W-:Y:S01]  /*e9f0*/  IMAD.MOV.U32 R0, RZ, RZ, R235 ;  /* 0x000000ffff007224 */ /* 0x000fe200078e00eb */
[----:B------:R-:W-:Y:S04]  /*ea00*/  LOP3.LUT R54, R57, 0x1f8, RZ, 0xc0, !PT ;  /* 0x000001f839367812 */ /* 0x000fe800078ec0ff */
[----:B------:R-:W-:Y:S01]  /*ea10*/  LOP3.LUT R54, R54, 0x38, R227, 0x78, !PT ;  /* 0x0000003836367812 */ /* 0x000fe200078e78e3 */
[----:B-1----:R-:W-:Y:S04]  /*ea20*/  @!P1 IMAD.SHL.U32 R4, R52, 0x100, RZ ;  /* 0x0000010034049824 */ /* 0x002fe800078e00ff */
[----:B------:R-:W-:Y:S05]  /*ea30*/  @!P1 IMAD.X R4, RZ, RZ, ~R4, P0 ;  /* 0x000000ffff049224 */ /* 0x000fea00000e0e04 */
[----:B------:R-:W-:Y:S04]  /*ea40*/  @!P1 SHF.R.S64 R5, R5, 0x1f, R4 ;  /* 0x0000001f05059819 */ /* 0x000fe80000001004 */
[----:B------:R-:W-:Y:S04]  /*ea50*/  @!P1 IADD3 R234, P0, PT, R234, R5, RZ ;  /* 0x00000005eaea9210 */ /* 0x000fe80007f1e0ff */
[----:B------:R-:W-:Y:S01]  /*ea60*/  @!P1 LEA.HI.X.SX32 R235, R4, R235, 0x1, P0 ;  /* 0x000000eb04eb9211 */ /* 0x000fe200000f0eff */
[----:B--2---:R-:W-:Y:S08]  /*ea70*/  @!P1 BRA `(.L_x_2001) ;  /* 0x0000000000f49947 */ /* 0x004ff00003800000 */
[----:B------:R-:W1:Y:S01]  /*ea80*/  LDC R5, c[0x0][0x4f0] ;  /* 0x00013c00ff057b82 */ /* 0x000e620000000800 */
[----:B------:R-:W-:Y:S07]  /*ea90*/  IABS R10, R238 ;  /* 0x000000ee000a7213 */ /* 0x000fee0000000000 */
[----:B------:R-:W2:Y:S01]  /*eaa0*/  LDC.64 R52, c[0x0][0x3c0] ;  /* 0x0000f000ff347b82 */ /* 0x000ea20000000a00 */
[-C--:B-1----:R-:W-:Y:S04]  /*eab0*/  IABS R4, R5.reuse ;  /* 0x0000000500047213 */ /* 0x082fe80000000000 */
[----:B------:R-:W1:Y:S10]  /*eac0*/  I2F.RP R9, R4 ;  /* 0x0000000400097306 */ /* 0x000e740000209400 */
[----:B-1----:R-:W1:Y:S02]  /*ead0*/  MUFU.RCP R6, R9 ;  /* 0x0000000900067308 */ /* 0x002e640000001000 */
[----:B-1----:R-:W-:Y:S02]  /*eae0*/  VIADD R12, R6, 0xffffffe ;  /* 0x0ffffffe060c7836 */ /* 0x002fe40000000000 */
[----:B------:R-:W-:Y:S06]  /*eaf0*/  VIADD R6, R238, 0xffffff00 ;  /* 0xffffff00ee067836 */ /* 0x000fec0000000000 */
[----:B------:R-:W1:Y:S01]  /*eb00*/  F2I.FTZ.U32.TRUNC.NTZ R13, R12 ;  /* 0x0000000c000d7305 */ /* 0x000e62000021f000 */
[----:B------:R-:W-:Y:S02]  /*eb10*/  IABS R8, R6 ;  /* 0x0000000600087213 */ /* 0x000fe40000000000 */
[----:B------:R-:W-:Y:S04]  /*eb20*/  LOP3.LUT R6, R6, R5, RZ, 0x3c, !PT ;  /* 0x0000000506067212 */ /* 0x000fe800078e3cff */
[----:B------:R-:W-:Y:S01]  /*eb30*/  ISETP.GE.AND P0, PT, R6, RZ, PT ;  /* 0x000000ff0600720c */ /* 0x000fe20003f06270 */
        /* <DEDUP_REMOVED lines=42> */
[C---:B----4-:R-:W-:Y:S01]  /*ede0*/  IMAD.WIDE.U32 R8, R7.reuse, UR8, R8 ;  /* 0x0000000807087c25 */ /* 0x050fe2000f8e0008 */
[----:B------:R-:W-:Y:S02]  /*edf0*/  SHF.R.S32.HI R4, RZ, 0x1f, R7 ;  /* 0x0000001fff047819 */ /* 0x000fe40000011407 */
[----:B------:R-:W-:Y:S03]  /*ee00*/  LEA R234, P0, R8, R2, 0x1 ;  /* 0x0000000208ea7211 */ /* 0x000fe600078008ff */
[----:B------:R-:W-:Y:S04]  /*ee10*/  IMAD R4, R4, UR8, RZ ;  /* 0x0000000804047c24 */ /* 0x000fe8000f8e02ff */
[----:B------:R-:W-:Y:S04]  /*ee20*/  IMAD R4, R7, UR9, R4 ;  /* 0x0000000907047c24 */ /* 0x000fe8000f8e0204 */
[----:B------:R-:W-:Y:S05]  /*ee30*/  IMAD.IADD R235, R9, 0x1, R4 ;  /* 0x0000000109eb7824 */ /* 0x000fea00078e0204 */
[----:B------:R-:W-:Y:S07]  /*ee40*/  LEA.HI.X R235, R8, R0, R235, 0x1, P0 ;  /* 0x0000000008eb7211 */ /* 0x000fee00000f0ceb */
.L_x_2001:
[----:B------:R-:W-:Y:S01]  /*ee50*/  IMAD.SHL.U32 R53, R52, 0x20, RZ ;  /* 0x0000002034357824 */ /* 0x000fe200078e00ff */
[----:B------:R-:W-:Y:S01]  /*ee60*/  LOP3.LUT R54, R54, 0x1e00, R57, 0xf8, !PT ;  /* 0x00001e0036367812 */ /* 0x000fe200078ef839 */
[----:B------:R-:W-:Y:S01]  /*ee70*/  IMAD.SHL.U32 R167, R227, 0x40, RZ ;  /* 0x00000040e3a77824 */ /* 0x000fe200078e00ff */
[----:B------:R-:W-:Y:S02]  /*ee80*/  SHF.L.U64.HI R52, R52, 0x5, R55 ;  /* 0x0000000534347819 */ /* 0x000fe40000010237 */
[----:B------:R-:W-:Y:S02]  /*ee90*/  IADD3 R56, P0, PT, R53, R234, RZ ;  /* 0x000000ea35387210 */ /* 0x000fe40007f1e0ff */
[----:B------:R-:W-:Y:S02]  /*eea0*/  LEA R245, R54, UR5, 0x1 ;  /* 0x0000000536f57c11 */ /* 0x000fe4000f8e08ff */
[-C--:B------:R-:W-:Y:S02]  /*eeb0*/  IADD3 R58, P2, PT, R56, R53.reuse, RZ ;  /* 0x00000035383a7210 */ /* 0x080fe40007f5e0ff */
[----:B------:R-:W-:Y:S01]  /*eec0*/  LOP3.LUT R226, R57, 0x38, RZ, 0xc0, !PT ;  /* 0x0000003839e27812 */ /* 0x000fe200078ec0ff */
[----:B------:R-:W-:Y:S01]  /*eed0*/  IMAD.X R57, R52, 0x1, R235, P0 ;  /* 0x0000000134397824 */ /* 0x000fe200000e06eb */
[----:B------:R-:W-:Y:S01]  /*eee0*/  @!PT LDS RZ, [RZ] ;  /* 0x00000000fffff984 */ /* 0x000fe20000000800 */
[----:B------:R-:W-:Y:S01]  /*eef0*/  @!PT LDS RZ, [RZ] ;  /* 0x00000000fffff984 */ /* 0x000fe20000000800 */
[----:B------:R-:W-:Y:S01]  /*ef00*/  @!PT LDS RZ, [RZ] ;  /* 0x00000000fffff984 */ /* 0x000fe20000000800 */
[----:B------:R-:W-:Y:S01]  /*ef10*/  LDGSTS.E.BYPASS.LTC128B.128 [R245+0xa000], desc[UR16][R234.64] ;  /* 0x0a000000eaf57fae */ /* 0x000fe2000b981a10 */
[-C--:B------:R-:W-:Y:S02]  /*ef20*/  IADD3 R54, P0, PT, R58, R53.reuse, RZ ;  /* 0x000000353a367210 */ /* 0x080fe40007f1e0ff */
[--C-:B------:R-:W-:Y:S02]  /*ef30*/  IMAD.X R59, R57, 0x1, R52.reuse, P2 ;  /* 0x00000001393b7824 */ /* 0x100fe400010e0634 */
[----:B------:R1:W-:Y:S01]  /*ef40*/  LDGSTS.E.BYPASS.LTC128B.128 [R245+0xa800], desc[UR16][R56.64] ;  /* 0x0a80000038f57fae */ /* 0x0003e2000b981a10 */
[-C--:B------:R-:W-:Y:S01]  /*ef50*/  IADD3 R62, P2, PT, R54, R53.reuse, RZ ;  /* 0x00000035363e7210 */ /* 0x080fe20007f5e0ff */
[--C-:B------:R-:W-:Y:S03]  /*ef60*/  IMAD.X R55, R59, 0x1, R52.reuse, P0 ;  /* 0x000000013b377824 */ /* 0x100fe600000e0634 */
        /* <DEDUP_REMOVED lines=15> */
[----:B------:R-:W-:Y:S01]  /*f060*/  LDGSTS.E.BYPASS.LTC128B.128 [R245+0xd800], desc[UR16][R66.64] ;  /* 0x0d80000042f57fae */ /* 0x000fe2000b981a10 */
[----:B------:R-:W-:Y:S02]  /*f070*/  LOP3.LUT R2, R226, 0x1c0, R167, 0xf8, !PT ;  /* 0x000001c0e2027812 */ /* 0x000fe400078ef8a7 */
[-C--:B-1----:R-:W-:Y:S01]  /*f080*/  IADD3 R56, P2, PT, R70, R53.reuse, RZ ;  /* 0x0000003546387210 */ /* 0x082fe20007f5e0ff */
[--C-:B------:R-:W-:Y:S01]  /*f090*/  IMAD.X R71, R69, 0x1, R52.reuse, P0 ;  /* 0x0000000145477824 */ /* 0x100fe200000e0634 */
[----:B------:R-:W-:Y:S01]  /*f0a0*/  LDGSTS.E.BYPASS.LTC128B.128 [R245+0xe000], desc[UR16][R68.64] ;  /* 0x0e00000044f57fae */ /* 0x000fe2000b981a10 */
[----:B------:R-:W-:Y:S02]  /*f0b0*/  LOP3.LUT R0, R167, 0x400, RZ, 0xc0, !PT ;  /* 0x00000400a7007812 */ /* 0x000fe400078ec0ff */
[-C--:B--2---:R-:W-:Y:S01]  /*f0c0*/  IADD3 R58, P0, PT, R56, R53.reuse, RZ ;  /* 0x00000035383a7210 */ /* 0x084fe20007f1e0ff */
[--C-:B------:R-:W-:Y:S01]  /*f0d0*/  IMAD.X R57, R71, 0x1, R52.reuse, P2 ;  /* 0x0000000147397824 */ /* 0x100fe200010e0634 */
[----:B------:R-:W-:Y:S01]  /*f0e0*/  LDGSTS.E.BYPASS.LTC128B.128 [R245+0xe800], desc[UR16][R70.64] ;  /* 0x0e80000046f57fae */ /* 0x000fe2000b981a10 */
[----:B------:R-:W-:Y:S02]  /*f0f0*/  LOP3.LUT R167, R2, 0x8, R227, 0x78, !PT ;  /* 0x0000000802a77812 */ /* 0x000fe400078e78e3 */
[-C--:B-----5:R-:W-:Y:S01]  /*f100*/  IADD3 R54, P2, PT, R58, R53.reuse, RZ ;  /* 0x000000353a367210 */ /* 0x0a0fe20007f5e0ff */
[----:B------:R-:W-:Y:S01]  /*f110*/  IMAD.X R59, R57, 0x1, R52, P0 ;  /* 0x00000001393b7824 */ /* 0x000fe200000e0634 */
[----:B------:R-:W-:Y:S01]  /*f120*/  LDGSTS.E.BYPASS.LTC128B.128 [R245+0xf000], desc[UR16][R56.64] ;  /* 0x0f00000038f57fae */ /* 0x000fe2000b981a10 */
[----:B------:R-:W-:Y:S01]  /*f130*/  IMAD R0, R167, 0x2, R0 ;  /* 0x00000002a7007824 */ /* 0x000fe200078e0200 */
[-C--:B---3--:R-:W-:Y:S01]  /*f140*/  IADD3 R62, P0, PT, R54, R53.reuse, RZ ;  /* 0x00000035363e7210 */ /* 0x088fe20007f1e0ff */
[--C-:B------:R-:W-:Y:S02]  /*f150*/  IMAD.X R55, R59, 0x1, R52.reuse, P2 ;  /* 0x000000013b377824 */ /* 0x100fe400010e0634 */
[----:B------:R-:W-:Y:S01]  /*f160*/  LDGSTS.E.BYPASS.LTC128B.128 [R245+0xf800], desc[UR16][R58.64] ;  /* 0x0f8000003af57fae */ /* 0x000fe2000b981a10 */
[----:B------:R-:W-:Y:S01]  /*f170*/  VIADD R2, R0, UR5 ;  /* 0x0000000500027c36 */ /* 0x000fe20008000000 */
[-C--:B----4-:R-:W-:Y:S01]  /*f180*/  IADD3 R60, P2, PT, R62, R53.reuse, RZ ;  /* 0x000000353e3c7210 */ /* 0x090fe20007f5e0ff */
[--C-:B------:R-:W-:Y:S02]  /*f190*/  IMAD.X R63, R55, 0x1, R52.reuse, P0 ;  /* 0x00000001373f7824 */ /* 0x100fe400000e0634 */
[----:B------:R1:W-:Y:S01]  /*f1a0*/  LDGSTS.E.BYPASS.LTC128B.128 [R245+0x10000], desc[UR16][R54.64] ;  /* 0x1000000036f57fae */ /* 0x0003e2000b981a10 */
[----:B------:R-:W-:Y:S01]  /*f1b0*/  IMAD.MOV.U32 R167, RZ, RZ, 0x40 ;  /* 0x00000040ffa77424 */ /* 0x000fe200078e00ff */
[----:B------:R-:W-:Y:S01]  /*f1c0*/  IADD3 R64, P0, PT, R60, R53, RZ ;  /* 0x000000353c407210 */ /* 0x000fe20007f1e0ff */
[--C-:B------:R-:W-:Y:S02]  /*f1d0*/  IMAD.X R61, R63, 0x1, R52.reuse, P2 ;  /* 0x000000013f3d7824 */ /* 0x100fe400010e0634 */
[----:B------:R-:W-:Y:S01]  /*f1e0*/  LDGSTS.E.BYPASS.LTC128B.128 [R245+0x10800], desc[UR16][R62.64] ;  /* 0x108000003ef57fae */ /* 0x000fe2000b981a10 */
[----:B------:R-:W-:Y:S01]  /*f1f0*/  ISETP.NE.AND P2, PT, R237, 0x1, PT ;  /* 0x00000001ed00780c */ /* 0x000fe20003f45270 */
[----:B------:R-:W-:Y:S03]  /*f200*/  IMAD.X R65, R61, 0x1, R52, P0 ;  /* 0x000000013d417824 */ /* 0x000fe600000e0634 */
[----:B------:R2:W-:Y:S01]  /*f210*/  LDGSTS.E.BYPASS.LTC128B.128 [R245+0x11000], desc[UR16][R60.64] ;  /* 0x110000003cf57fae */ /* 0x0005e2000b981a10 */
[C---:B------:R-:W-:Y:S04]  /*f220*/  LOP3.LUT P0, RZ, R227.reuse, 0x2, RZ, 0xc0, !PT ;  /* 0x00000002e3ff7812 */ /* 0x040fe8000780c0ff */
[----:B------:R3:W-:Y:S01]  /*f230*/  LDGSTS.E.BYPASS.LTC128B.128 [R245+0x11800], desc[UR16][R64.64] ;  /* 0x1180000040f57fae */ /* 0x0007e2000b981a10 */
[----:B------:R-:W-:Y:S02]  /*f240*/  SEL R229, R166, 0xffffffe0, !P0 ;  /* 0xffffffe0a6e57807 */ /* 0x000fe40004000000 */
[----:B------:R-:W-:Y:S02]  /*f250*/  LOP3.LUT P0, RZ, R227, 0x4, RZ, 0xc0, !PT ;  /* 0x00000004e3ff7812 */ /* 0x000fe4000780c0ff */
[----:B------:R-:W-:Y:S01]  /*f260*/  LDSM.16.M88.4 R168, [R228] ;  /* 0x00000000e4a8783b */ /* 0x000fe20000000200 */
[C---:B------:R-:W-:Y:S01]  /*f270*/  IMAD.IADD R164, R2.reuse, 0x1, R229 ;  /* 0x0000000102a47824 */ /* 0x040fe200078e02e5 */
[----:B------:R-:W-:Y:S03]  /*f280*/  SEL R167, R167, 0xffffffc0, !P0 ;  /* 0xffffffc0a7a77807 */ /* 0x000fe60004000000 */
[----:B------:R-:W4:Y:S02]  /*f290*/  LDSM.16.M88.4 R172, [R0+UR5+0x2000] ;  /* 0x0020000500ac783b */ /* 0x000f240008000200 */
[--C-:B------:R-:W-:Y:S03]  /*f2a0*/  IMAD.IADD R2, R2, 0x1, R167.reuse ;  /* 0x0000000102027824 */ /* 0x100fe600078e02a7 */
[----:B------:R-:W5:Y:S05]  /*f2b0*/  LDSM.16.M88.4 R176, [R0+UR5+0x2800] ;  /* 0x0028000500b0783b */ /* 0x000f6a0008000200 */
[----:B------:R-:W1:Y:S05]  /*f2c0*/  LDSM.16.M88.4 R180, [R0+UR5+0x3000] ;  /* 0x0030000500b4783b */ /* 0x000e6a0008000200 */
[----:B------:R-:W0:Y:S05]  /*f2d0*/  LDGDEPBAR ;  /* 0x00000000000079af */ /* 0x000e2a0000000000 */
[----:B------:R-:W2:Y:S05]  /*f2e0*/  LDSM.16.M88.4 R184, [R0+UR5+0x3800] ;  /* 0x0038000500b8783b */ /* 0x000eaa0008000200 */
        /* <DEDUP_REMOVED lines=9> */
[C---:B-----5:R-:W-:Y:S03]  /*f380*/  HMMA.16816.F32 R12, R168.reuse, R176, RZ ;  /* 0x000000b0a80c723c */ /* 0x060fe600000018ff */
[----:B------:R-:W-:Y:S05]  /*f390*/  LDSM.16.M88.4 R104, [R0+UR5+0x8000] ;  /* 0x008000050068783b */ /* 0x000fea0008000200 */
[C---:B------:R-:W-:Y:S01]  /*f3a0*/  HMMA.16816.F32 R16, R168.reuse, R178, RZ ;  /* 0x000000b2a810723c */ /* 0x040fe200000018ff */
[----:B------:R-:W5:Y:S05]  /*f3b0*/  LDSM.16.M88.4 R176, [R0+UR5+0x7800] ;  /* 0x0078000500b0783b */ /* 0x000f6a0008000200 */
[----:B------:R-:W5:Y:S02]  /*f3c0*/  LDSM.16.M88.4 R112, [R0+UR5+0x8800] ;  /* 0x008800050070783b */ /* 0x000f640008000200 */
[C---:B-1----:R-:W-:Y:S03]  /*f3d0*/  HMMA.16816.F32 R20, R168.reuse, R180, RZ ;  /* 0x000000b4a814723c */ /* 0x042fe600000018ff */
[----:B------:R-:W1:Y:S05]  /*f3e0*/  LDSM.16.M88.4 R120, [R0+UR5+0x9000] ;  /* 0x009000050078783b */ /* 0x000e6a0008000200 */
[C---:B------:R-:W-:Y:S01]  /*f3f0*/  HMMA.16816.F32 R24, R168.reuse, R182, RZ ;  /* 0x000000b6a818723c */ /* 0x040fe200000018ff */
[----:B------:R4:W1:Y:S05]  /*f400*/  LDSM.16.M88.4 R128, [R0+UR5+0x9800] ;  /* 0x009800050080783b */ /* 0x00086a0008000200 */
[----:B------:R-:W-:Y:S02]  /*f410*/  LDSM.16.M88.4 R180, [R164+0x2800] ;  /* 0x00280000a4b4783b */ /* 0x000fe40000000200 */
[C---:B--2---:R-:W-:Y:S08]  /*f420*/  HMMA.16816.F32 R28, R168.reuse, R184, RZ ;  /* 0x000000b8a81c723c */ /* 0x044ff000000018ff */
[C---:B------:R-:W-:Y:S01]  /*f430*/  HMMA.16816.F32 R32, R168.reuse, R186, RZ ;  /* 0x000000baa820723c */ /* 0x040fe200000018ff */
[----:B------:R-:W-:Y:S07]  /*f440*/  LDSM.16.M88.4 R184, [R164+0x3000] ;  /* 0x00300000a4b8783b */ /* 0x000fee0000000200 */
[C---:B---3--:R-:W-:Y:S01]  /*f450*/  HMMA.16816.F32 R36, R168.reuse, R188, RZ ;  /* 0x000000bca824723c */ /* 0x048fe200000018ff */
[C---:B----4-:R-:W-:Y:S04]  /*f460*/  IMAD.IADD R0, R228.reuse, 0x1, R167 ;  /* 0x00000001e4007824 */ /* 0x050fe800078e02a7 */
[C---:B------:R-:W-:Y:S03]  /*f470*/  IMAD.IADD R212, R229.reuse, 0x1, R0 ;  /* 0x00000001e5d47824 */ /* 0x040fe600078e0200 */
[C---:B------:R-:W-:Y:S01]  /*f480*/  HMMA.16816.F32 R40, R168.reuse, R190, RZ ;  /* 0x000000bea828723c */ /* 0x040fe200000018ff */
[----:B------:R-:W-:Y:S05]  /*f490*/  LDSM.16.M88.4 R188, [R164+0x3800] ;  /* 0x00380000a4bc783b */ /* 0x000fea0000000200 */
[----:B------:R-:W-:Y:S02]  /*f4a0*/  LDSM.16.M88.4 R212, [R212] ;  /* 0x00000000d4d4783b */ /* 0x000fe40000000200 */
        /* <DEDUP_REMOVED lines=16> */
[----:B------:R-:W-:Y:S07]  /*f5b0*/  IMAD.IADD R172, R228, 0x1, R229 ;  /* 0x00000001e4ac7824 */ /* 0x000fee00078e02e5 */
[C---:B------:R-:W-:Y:S01]  /*f5c0*/  HMMA.16816.F32 R88, R168.reuse, R174, RZ ;  /* 0x000000aea858723c */ /* 0x040fe200000018ff */
[----:B------:R-:W-:Y:S07]  /*f5d0*/  LDSM.16.M88.4 R172, [R172] ;  /* 0x00000000acac783b */ /* 0x000fee0000000200 */
[C---:B-----5:R-:W-:Y:S08]  /*f5e0*/  HMMA.16816.F32 R92, R168.reuse, R176, RZ ;  /* 0x000000b0a85c723c */ /* 0x060ff000000018ff */
[C---:B------:R-:W-:Y:S01]  /*f5f0*/  HMMA.16816.F32 R96, R168.reuse, R178, RZ ;  /* 0x000000b2a860723c */ /* 0x040fe200000018ff */
[----:B------:R-:W2:Y:S07]  /*f600*/  LDSM.16.M88.4 R176, [R164+0x2000] ;  /* 0x00200000a4b0783b */ /* 0x000eae0000000200 */
[C---:B------:R-:W-:Y:S08]  /*f610*/  HMMA.16816.F32 R100, R168.reuse, R104, RZ ;  /* 0x00000068a864723c */ /* 0x040ff000000018ff */
[C---:B------:R-:W-:Y:S08]  /*f620*/  HMMA.16816.F32 R104, R168.reuse, R106, RZ ;  /* 0x0000006aa868723c */ /* 0x040ff000000018ff */
[C---:B------:R-:W-:Y:S08]  /*f630*/  HMMA.16816.F32 R108, R168.reuse, R112, RZ ;  /* 0x00000070a86c723c */ /* 0x040ff000000018ff */
[C---:B------:R-:W-:Y:S08]  /*f640*/  HMMA.16816.F32 R112, R168.reuse, R114, RZ ;  /* 0x00000072a870723c */ /* 0x040ff000000018ff */
[C---:B-1----:R-:W-:Y:S08]  /*f650*/  HMMA.16816.F32 R116, R168.reuse, R120, RZ ;  /* 0x00000078a874723c */ /* 0x042ff000000018ff */
        /* <DEDUP_REMOVED lines=220> */
.L_x_2003:
[C---:B------:R-:W-:Y:S01]  /*10420*/  IMAD.SHL.U32 R169, R168.reuse, 0x20, RZ ;  /* 0x00000020a8a97824 */ /* 0x040fe200078e00ff */
[----:B------:R-:W-:Y:S01]  /*10430*/  SHF.L.U64.HI R167, R168, 0x5, R167 ;  /* 0x00000005a8a77819 */ /* 0x000fe200000102a7 */
[--C-:B------:R-:W-:Y:S03]  /*10440*/  IMAD.MOV.U32 R233, RZ, RZ, R231.reuse ;  /* 0x000000ffffe97224 */ /* 0x100fe600078e00e7 */
[----:B------:R-:W-:Y:S02]  /*10450*/  IADD3 R170, P2, PT, R169, R232, RZ ;  /* 0x000000e8a9aa7210 */ /* 0x000fe40007f5e0ff */
[----:B------:R-:W-:Y:S01]  /*10460*/  @!PT LDS RZ, [RZ] ;  /* 0x00000000fffff984 */ /* 0x000fe20000000800 */
[----:B------:R-:W-:Y:S01]  /*10470*/  @!PT LDS RZ, [RZ] ;  /* 0x00000000fffff984 */ /* 0x000fe20000000800 */
[----:B------:R-:W-:Y:S01]  /*10480*/  @!PT LDS RZ, [RZ] ;  /* 0x00000000fffff984 */ /* 0x000fe20000000800 */
[----:B------:R-:W-:Y:S02]  /*10490*/  LDGSTS.E.BYPASS.LTC128B.128 [R245+0x2000], desc[UR16][R232.64] ;  /* 0x02000000e8f57fae */ /* 0x000fe4000b981a10 */
[-C--:B------:R-:W-:Y:S01]  /*104a0*/  IADD3 R178, P3, PT, R170, R169.reuse, RZ ;  /* 0x000000a9aab27210 */ /* 0x080fe20007f7e0ff */
[----:B------:R-:W-:Y:S03]  /*104b0*/  IMAD.X R171, R167, 0x1, R231, P2 ;  /* 0x00000001a7ab7824 */ /* 0x000fe600010e06e7 */
        /* <DEDUP_REMOVED lines=15> */
[----:B------:R-:W-:Y:S02]  /*105b0*/  IADD3 R184, P3, PT, R182, R169, RZ ;  /* 0x000000a9b6b87210 */ /* 0x000fe40007f7e0ff */
[----:B------:R5:W-:Y:S01]  /*105c0*/  LDGSTS.E.BYPASS.LTC128B.128 [R245+0x5000], desc[UR16][R180.64] ;  /* 0x05000000b4f57fae */ /* 0x000be2000b981a10 */
[----:B------:R-:W-:Y:S02]  /*105d0*/  IADD3.X R183, PT, PT, R181, R167, RZ, P2, !PT ;  /* 0x000000a7b5b77210 */ /* 0x000fe400017fe4ff */
[-C--:B------:R-:W-:Y:S03]  /*105e0*/  IADD3 R186, P2, PT, R184, R169.reuse, RZ ;  /* 0x000000a9b8ba7210 */ /* 0x080fe60007f5e0ff */
[----:B------:R5:W-:Y:S01]  /*105f0*/  LDGSTS.E.BYPASS.LTC128B.128 [R245+0x5800], desc[UR16][R182.64] ;  /* 0x05800000b6f57fae */ /* 0x000be2000b981a10 */
[--C-:B------:R-:W-:Y:S01]  /*10600*/  IMAD.X R185, R183, 0x1, R167.reuse, P3 ;  /* 0x00000001b7b97824 */ /* 0x100fe200018e06a7 */
[-C--:B-1----:R-:W-:Y:S03]  /*10610*/  IADD3 R170, P3, PT, R186, R169.reuse, RZ ;  /* 0x000000a9baaa7210 */ /* 0x082fe60007f7e0ff */
[--C-:B------:R-:W-:Y:S01]  /*10620*/  IMAD.X R187, R185, 0x1, R167.reuse, P2 ;  /* 0x00000001b9bb7824 */ /* 0x100fe200010e06a7 */
[----:B------:R1:W-:Y:S01]  /*10630*/  LDGSTS.E.BYPASS.LTC128B.128 [R245+0x6000], desc[UR16][R184.64] ;  /* 0x06000000b8f57fae */ /* 0x0003e2000b981a10 */
[-C--:B--2---:R-:W-:Y:S02]  /*10640*/  IADD3 R178, P2, PT, R170, R169.reuse, RZ ;  /* 0x000000a9aab27210 */ /* 0x084fe40007f5e0ff */
[--C-:B------:R-:W-:Y:S01]  /*10650*/  IMAD.X R171, R187, 0x1, R167.reuse, P3 ;  /* 0x00000001bbab7824 */ /* 0x100fe200018e06a7 */
[----:B------:R1:W-:Y:S01]  /*10660*/  LDGSTS.E.BYPASS.LTC128B.128 [R245+0x6800], desc[UR16][R186.64] ;  /* 0x06800000baf57fae */ /* 0x0003e2000b981a10 */
[-C--:B---3--:R-:W-:Y:S02]  /*10670*/  IADD3 R176, P3, PT, R178, R169.reuse, RZ ;  /* 0x000000a9b2b07210 */ /* 0x088fe40007f7e0ff */
[--C-:B------:R-:W-:Y:S01]  /*10680*/  IMAD.X R179, R171, 0x1, R167.reuse, P2 ;  /* 0x00000001abb37824 */ /* 0x100fe200010e06a7 */
[----:B------:R1:W-:Y:S01]  /*10690*/  LDGSTS.E.BYPASS.LTC128B.128 [R245+0x7000], desc[UR16][R170.64] ;  /* 0x07000000aaf57fae */ /* 0x0003e2000b981a10 */
[----:B----4-:R-:W-:Y:S03]  /*106a0*/  IADD3 R174, P2, PT, R176, R169, RZ ;  /* 0x000000a9b0ae7210 */ /* 0x010fe60007f5e0ff */
[----:B------:R1:W-:Y:S01]  /*106b0*/  LDGSTS.E.BYPASS.LTC128B.128 [R245+0x7800], desc[UR16][R178.64] ;  /* 0x07800000b2f57fae */ /* 0x0003e2000b981a10 */
[----:B------:R-:W-:Y:S02]  /*106c0*/  IADD3.X R177, PT, PT, R179, R167, RZ, P3, !PT ;  /* 0x000000a7b3b17210 */ /* 0x000fe40001ffe4ff */
[-C--:B------:R-:W-:Y:S03]  /*106d0*/  IADD3 R168, P3, PT, R174, R169.reuse, RZ ;  /* 0x000000a9aea87210 */ /* 0x080fe60007f7e0ff */
[----:B------:R1:W-:Y:S01]  /*106e0*/  LDGSTS.E.BYPASS.LTC128B.128 [R245+0x8000], desc[UR16][R176.64] ;  /* 0x08000000b0f57fae */ /* 0x0003e2000b981a10 */
[--C-:B------:R-:W-:Y:S01]  /*106f0*/  IMAD.X R175, R177, 0x1, R167.reuse, P2 ;  /* 0x00000001b1af7824 */ /* 0x100fe200010e06a7 */
[----:B-----5:R-:W-:Y:S03]  /*10700*/  IADD3 R172, P2, PT, R168, R169, RZ ;  /* 0x000000a9a8ac7210 */ /* 0x020fe60007f5e0ff */
[--C-:B------:R-:W-:Y:S01]  /*10710*/  IMAD.X R169, R175, 0x1, R167.reuse, P3 ;  /* 0x00000001afa97824 */ /* 0x100fe200018e06a7 */
[----:B------:R1:W-:Y:S03]  /*10720*/  LDGSTS.E.BYPASS.LTC128B.128 [R245+0x8800], desc[UR16][R174.64] ;  /* 0x08800000aef57fae */ /* 0x0003e6000b981a10 */
[----:B------:R-:W-:Y:S01]  /*10730*/  IMAD.X R173, R169, 0x1, R167, P2 ;  /* 0x00000001a9ad7824 */ /* 0x000fe200010e06a7 */
[----:B------:R1:W-:Y:S04]  /*10740*/  LDGSTS.E.BYPASS.LTC128B.128 [R245+0x9000], desc[UR16][R168.64] ;  /* 0x09000000a8f57fae */ /* 0x0003e8000b981a10 */
[----:B------:R1:W-:Y:S04]  /*10750*/  LDGSTS.E.BYPASS.LTC128B.128 [R245+0x9800], desc[UR16][R172.64] ;  /* 0x09800000acf57fae */ /* 0x0003e8000b981a10 */
[----:B------:R-:W0:Y:S02]  /*10760*/  LDGDEPBAR ;  /* 0x00000000000079af */ /* 0x000e240000000000 */
.L_x_2002:
        /* <DEDUP_REMOVED lines=765> */
.L_x_2000:
[----:B------:R-:W1:Y:S01]  /*13740*/  SHFL.BFLY PT, R5, R244, 0x2, 0x1f ;  /* 0x0c401f00f4057f89 */ /* 0x000e6200000e0000 */
[----:B------:R-:W-:Y:S01]  /*13750*/  ISETP.NE.AND P1, PT, R236, -0x1, PT ;  /* 0xffffffffec00780c */ /* 0x000fe20003f25270 */
[----:B------:R-:W-:Y:S01]  /*13760*/  IMAD.MOV.U32 R14, RZ, RZ, 0x20 ;  /* 0x00000020ff0e7424 */ /* 0x000fe200078e00ff */
[----:B------:R-:W2:Y:S01]  /*13770*/  LDC R16, c[0x0][0x434] ;  /* 0x00010d00ff107b82 */ /* 0x000ea20000000800 */
[----:B------:R-:W3:Y:S01]  /*13780*/  SHFL.BFLY PT, R4, R247, 0x2, 0x1f ;  /* 0x0c401f00f7047f89 */ /* 0x000ee200000e0000 */
[----:B------:R-:W-:Y:S01]  /*13790*/  BSSY.RECONVERGENT B0, `(.L_x_2005) ;  /* 0x0000096000007945 */ /* 0x000fe20003800200 */
[----:B------:R-:W4:Y:S05]  /*137a0*/  S2R R3, SR_TID.X ;  /* 0x0000000000037919 */ /* 0x000f2a0000002100 */
[----:B------:R-:W5:Y:S01]  /*137b0*/  S2UR UR6, SR_CTAID.X ;  /* 0x00000000000679c3 */ /* 0x000f620000002500 */
[----:B-1----:R-:W-:Y:S01]  /*137c0*/  FADD.FTZ R12, R5, R244 ;  /* 0x000000f4050c7221 */ /* 0x002fe20000010000 */
[----:B---3--:R-:W-:-:S04]  /*137d0*/  FADD.FTZ R13, R4, R247 ;  /* 0x000000f7040d7221 */ /* 0x008fc80000010000 */
[----:B------:R-:W1:Y:S04]  /*137e0*/  SHFL.BFLY PT, R7, R12, 0x1, 0x1f ;  /* 0x0c201f000c077f89 */ /* 0x000e6800000e0000 */
[----:B------:R-:W3:Y:S01]  /*137f0*/  SHFL.BFLY PT, R8, R13, 0x1, 0x1f ;  /* 0x0c201f000d087f89 */ /* 0x000ee200000e0000 */
[----:B-----5:R-:W-:Y:S01]  /*13800*/  USHF.L.U32 UR6, UR6, 0x6, URZ ;  /* 0x0000000606067899 */ /* 0x020fe200080006ff */
[C---:B----4-:R-:W-:Y:S02]  /*13810*/  SHF.L.U32 R6, R3.reuse, 0x1, RZ ;  /* 0x0000000103067819 */ /* 0x050fe400000006ff */
[C---:B------:R-:W-:Y:S02]  /*13820*/  SHF.L.U32 R9, R3.reuse, 0x4, RZ ;  /* 0x0000000403097819 */ /* 0x040fe400000006ff */
[----:B------:R-:W-:-:S02]  /*13830*/  SHF.L.U32 R4, R3, 0x5, RZ ;  /* 0x0000000503047819 */ /* 0x000fc400000006ff */
[----:B------:R-:W-:Y:S02]  /*13840*/  LOP3.LUT R5, R6, 0x6, RZ, 0xc0, !PT ;  /* 0x0000000606057812 */ /* 0x000fe400078ec0ff */
[----:B------:R-:W-:Y:S02]  /*13850*/  LOP3.LUT R9, R9, 0x1c0, RZ, 0xc0, !PT ;  /* 0x000001c009097812 */ /* 0x000fe400078ec0ff */
[----:B------:R-:W-:Y:S02]  /*13860*/  LOP3.LUT R5, R5, 0x7c00, R4, 0xf8, !PT ;  /* 0x00007c0005057812 */ /* 0x000fe400078ef804 */
[----:B------:R-:W-:Y:S01]  /*13870*/  SHF.R.U32.HI R4, RZ, 0x1, R3 ;  /* 0x00000001ff047819 */ /* 0x000fe20000011603 */
[----:B-1----:R-:W-:Y:S01]  /*13880*/  FADD.FTZ R7, R12, R7 ;  /* 0x000000070c077221 */ /* 0x002fe20000010000 */
[----:B------:R-:W-:Y:S02]  /*13890*/  LOP3.LUT R12, R9, 0x38, R6, 0xf8, !PT ;  /* 0x00000038090c7812 */ /* 0x000fe400078ef806 */
[----:B------:R-:W-:Y:S01]  /*138a0*/  SHF.R.U32.HI R6, RZ, 0x2, R3 ;  /* 0x00000002ff067819 */ /* 0x000fe20000011603 */
[----:B---3--:R-:W-:Y:S01]  /*138b0*/  FADD.FTZ R8, R13, R8 ;  /* 0x000000080d087221 */ /* 0x008fe20000010000 */
[----:B------:R-:W-:Y:S01]  /*138c0*/  LOP3.LUT R9, R4, 0x30, RZ, 0xc0, !PT ;  /* 0x0000003004097812 */ /* 0x000fe200078ec0ff */
[----:B------:R-:W1:Y:S01]  /*138d0*/  MUFU.RCP R10, R7 ;  /* 0x00000007000a7308 */ /* 0x000e620000001000 */
[----:B------:R-:W3:Y:S01]  /*138e0*/  S2R R13, SR_CTAID.Y ;  /* 0x00000000000d7919 */ /* 0x000ee20000002600 */
[----:B------:R-:W-:-:S02]  /*138f0*/  LOP3.LUT R5, R5, R12, RZ, 0xfc, !PT ;  /* 0x0000000c05057212 */ /* 0x000fc400078efcff */
[----:B------:R-:W-:Y:S02]  /*13900*/  LOP3.LUT R9, R9, 0x7, R6, 0xf8, !PT ;  /* 0x0000000709097812 */ /* 0x000fe400078ef806 */
[----:B------:R-:W4:Y:S01]  /*13910*/  LDC.U8 R6, c[0x0][0x548] ;  /* 0x00015200ff067b82 */ /* 0x000f220000000000 */
[----:B------:R-:W-:Y:S01]  /*13920*/  FSETP.NE.FTZ.AND P3, PT, R8, RZ, PT ;  /* 0x000000ff0800720b */ /* 0x000fe20003f75000 */
[----:B------:R-:W5:Y:S01]  /*13930*/  MUFU.RCP R11, R8 ;  /* 0x00000008000b7308 */ /* 0x000f620000001000 */
[----:B------:R-:W-:Y:S02]  /*13940*/  FSETP.NE.FTZ.AND P2, PT, R7, RZ, PT ;  /* 0x000000ff0700720b */ /* 0x000fe40003f55000 */
[----:B------:R-:W-:Y:S02]  /*13950*/  LEA R17, R5, UR5, 0x1 ;  /* 0x0000000505117c11 */ /* 0x000fe4000f8e08ff */
[----:B------:R-:W-:Y:S01]  /*13960*/  MOV R12, 0x10 ;  /* 0x00000010000c7802 */ /* 0x000fe20000000f00 */
[----:B------:R-:W3:Y:S01]  /*13970*/  @!P1 LDC.64 R4, c[0x0][0x400] ;  /* 0x00010000ff049b82 */ /* 0x000ee20000000a00 */
[----:B------:R-:W-:-:S02]  /*13980*/  LOP3.LUT P4, RZ, R3, 0x10, RZ, 0xc0, !PT ;  /* 0x0000001003ff7812 */ /* 0x000fc4000788c0ff */
[----:B------:R-:W-:Y:S02]  /*13990*/  SEL R12, R12, 0xfffffff0, !P0 ;  /* 0xfffffff00c0c7807 */ /* 0x000fe40004000000 */
[----:B-1----:R-:W-:Y:S01]  /*139a0*/  FSEL R10, R10, 1, P2 ;  /* 0x3f8000000a0a7808 */ /* 0x002fe20001000000 */
[----:B------:R-:W-:Y:S01]  /*139b0*/  @P3 MUFU.LG2 R8, R8 ;  /* 0x0000000800083308 */ /* 0x000fe20000000c00 */
[----:B------:R-:W-:Y:S02]  /*139c0*/  LOP3.LUT P0, RZ, R3, 0x8, RZ, 0xc0, !PT ;  /* 0x0000000803ff7812 */ /* 0x000fe4000780c0ff */
[----:B------:R-:W-:Y:S01]  /*139d0*/  IADD3 R19, PT, PT, R12, R17, RZ ;  /* 0x000000110c137210 */ /* 0x000fe20007ffe0ff */
[C---:B------:R-:W-:Y:S01]  /*139e0*/  FMUL.FTZ R162, R10.reuse, R162 ;  /* 0x000000a20aa27220 */ /* 0x040fe20000410000 */
[C---:B------:R-:W-:Y:S01]  /*139f0*/  FMUL.FTZ R163, R10.reuse, R163 ;  /* 0x000000a30aa37220 */ /* 0x040fe20000410000 */
[----:B-----5:R-:W-:Y:S01]  /*13a00*/  FSEL R11, R11, 1, P3 ;  /* 0x3f8000000b0b7808 */ /* 0x020fe20001800000 */
[C---:B------:R-:W-:Y:S01]  /*13a10*/  FMUL.FTZ R134, R10.reuse, R134 ;  /* 0x000000860a867220 */ /* 0x040fe20000410000 */
[----:B------:R-:W-:Y:S01]  /*13a20*/  FMUL.FTZ R135, R10, R135 ;  /* 0x000000870a877220 */ /* 0x000fe20000410000 */
[----:B------:R-:W-:Y:S01]  /*13a30*/  SEL R14, R14, 0xffffffe0, !P0 ;  /* 0xffffffe00e0e7807 */ /* 0x000fe20004000000 */
[----:B------:R-:W-:Y:S01]  /*13a40*/  FMUL.FTZ R138, R10, R138 ;  /* 0x0000008a0a8a7220 */ /* 0x000fe20000410000 */
[C---:B------:R-:W-:Y:S01]  /*13a50*/  FMUL.FTZ R160, R11.reuse, R160 ;  /* 0x000000a00ba07220 */ /* 0x040fe20000410000 */
[C---:B------:R-:W-:Y:S01]  /*13a60*/  FMUL.FTZ R161, R11.reuse, R161 ;  /* 0x000000a10ba17220 */ /* 0x040fe20000410000 */
[----:B----4-:R-:W-:Y:S01]  /*13a70*/  ISETP.NE.AND P5, PT, R6, RZ, PT ;  /* 0x000000ff0600720c */ /* 0x010fe20003fa5270 */
        /* <DEDUP_REMOVED lines=15> */
[----:B------:R-:W1:Y:S01]  /*13b70*/  S2R R6, SR_CTAID.Z ;  /* 0x0000000000067919 */ /* 0x000e620000002700 */
[----:B------:R-:W-:Y:S01]  /*13b80*/  F2FP.F16.F32.PACK_AB R162, R163, R162 ;  /* 0x000000a2a3a2723e */ /* 0x000fe200000000ff */
[C---:B------:R-:W-:Y:S01]  /*13b90*/  FMUL.FTZ R139, R10.reuse, R139 ;  /* 0x0000008b0a8b7220 */ /* 0x040fe20000410000 */
[----:B------:R-:W-:Y:S01]  /*13ba0*/  F2FP.F16.F32.PACK_AB R132, R133, R132 ;  /* 0x000000848584723e */ /* 0x000fe200000000ff */
[C---:B------:R-:W-:Y:S01]  /*13bb0*/  FMUL.FTZ R142, R10.reuse, R142 ;  /* 0x0000008e0a8e7220 */ /* 0x040fe20000410000 */
[----:B------:R-:W-:Y:S01]  /*13bc0*/  F2FP.F16.F32.PACK_AB R134, R135, R134 ;  /* 0x000000868786723e */ /* 0x000fe200000000ff */
[C---:B------:R-:W-:Y:S01]  /*13bd0*/  FMUL.FTZ R143, R10.reuse, R143 ;  /* 0x0000008f0a8f7220 */ /* 0x040fe20000410000 */
[----:B------:R-:W-:Y:S01]  /*13be0*/  IADD3 R15, PT, PT, R17, 0x40, RZ ;  /* 0x00000040110f7810 */ /* 0x000fe20007ffe0ff */
        /* <DEDUP_REMOVED lines=9> */
[----:B------:R-:W-:Y:S01]  /*13c80*/  @P4 VIADD R15, R17, 0xffffffc0 ;  /* 0xffffffc0110f4836 */ /* 0x000fe20000000000 */
[----:B------:R-:W-:Y:S01]  /*13c90*/  IADD3 R21, PT, PT, R14, R17, RZ ;  /* 0x000000110e157210 */ /* 0x000fe20007ffe0ff */
[----:B------:R-:W4:Y:S01]  /*13ca0*/  @P1 LDC.64 R10, c[0x0][0x408] ;  /* 0x00010200ff0a1b82 */ /* 0x000f220000000a00 */
[----:B------:R-:W-:Y:S01]  /*13cb0*/  STS [R17], R160 ;  /* 0x000000a011007388 */ /* 0x000fe20000000800 */
[----:B------:R-:W-:Y:S01]  /*13cc0*/  F2FP.F16.F32.PACK_AB R136, R137, R136 ;  /* 0x000000888988723e */ /* 0x000fe200000000ff */
[----:B---3--:R-:W-:Y:S01]  /*13cd0*/  @!P1 IMAD.WIDE.U32 R28, R13, R4, RZ ;  /* 0x000000040d1c9225 */ /* 0x008fe200078e00ff */
[----:B------:R-:W-:Y:S01]  /*13ce0*/  F2FP.F16.F32.PACK_AB R138, R139, R138 ;  /* 0x0000008a8b8a723e */ /* 0x000fe200000000ff */
[----:B------:R3:W-:Y:S01]  /*13cf0*/  STS [R17+0x400], R162 ;  /* 0x000400a211007388 */ /* 0x0007e20000000800 */
[----:B------:R-:W-:Y:S01]  /*13d00*/  F2FP.F16.F32.PACK_AB R140, R141, R140 ;  /* 0x0000008c8d8c723e */ /* 0x000fe200000000ff */
[----:B------:R-:W5:Y:S01]  /*13d10*/  @P2 MUFU.LG2 R7, R7 ;  /* 0x0000000700072308 */ /* 0x000f620000000c00 */
[----:B------:R-:W-:Y:S01]  /*13d20*/  F2FP.F16.F32.PACK_AB R142, R143, R142 ;  /* 0x0000008e8f8e723e */ /* 0x000fe200000000ff */
[----:B------:R-:W-:Y:S01]  /*13d30*/  STS [R19], R132 ;  /* 0x0000008413007388 */ /* 0x000fe20000000800 */
[----:B------:R-:W-:Y:S01]  /*13d40*/  IADD3 R23, PT, PT, R12, R21, RZ ;  /* 0x000000150c177210 */ /* 0x000fe20007ffe0ff */
[----:B------:R-:W1:Y:S01]  /*13d50*/  @P5 LDC R25, c[0x0][0x454] ;  /* 0x00011500ff195b82 */ /* 0x000e620000000800 */
[----:B------:R-:W-:Y:S01]  /*13d60*/  ISETP.NE.OR P0, PT, R236, -0x1, !P5 ;  /* 0xffffffffec00780c */ /* 0x000fe20006f05670 */
[----:B------:R2:W-:Y:S01]  /*13d70*/  STS [R19+0x400], R134 ;  /* 0x0004008613007388 */ /* 0x0005e20000000800 */
[----:B------:R-:W-:-:S02]  /*13d80*/  LOP3.LUT P6, RZ, R3, 0x3, RZ, 0xc0, !PT ;  /* 0x0000000303ff7812 */ /* 0x000fc400078cc0ff */
[----:B------:R-:W-:Y:S01]  /*13d90*/  F2FP.F16.F32.PACK_AB R144, R145, R144 ;  /* 0x000000909190723e */ /* 0x000fe200000000ff */
[----:B------:R-:W-:Y:S01]  /*13da0*/  STS [R21], R136 ;  /* 0x0000008815007388 */ /* 0x000fe20000000800 */
[----:B------:R-:W-:Y:S02]  /*13db0*/  F2FP.F16.F32.PACK_AB R146, R147, R146 ;  /* 0x000000929392723e */ /* 0x000fe400000000ff */
[----:B------:R-:W-:Y:S01]  /*13dc0*/  F2FP.F16.F32.PACK_AB R148, R149, R148 ;  /* 0x000000949594723e */ /* 0x000fe200000000ff */
[----:B------:R2:W-:Y:S01]  /*13dd0*/  STS [R21+0x400], R138 ;  /* 0x0004008a15007388 */ /* 0x0005e20000000800 */
[----:B------:R-:W-:Y:S02]  /*13de0*/  F2FP.F16.F32.PACK_AB R150, R151, R150 ;  /* 0x000000969796723e */ /* 0x000fe400000000ff */
[----:B------:R-:W-:Y:S01]  /*13df0*/  F2FP.F16.F32.PACK_AB R156, R157, R156 ;  /* 0x0000009c9d9c723e */ /* 0x000fe200000000ff */
[----:B------:R-:W-:Y:S01]  /*13e00*/  STS [R23], R140 ;  /* 0x0000008c17007388 */ /* 0x000fe20000000800 */
[----:B------:R-:W-:Y:S01]  /*13e10*/  F2FP.F16.F32.PACK_AB R158, R159, R158 ;  /* 0x0000009e9f9e723e */ /* 0x000fe200000000ff */
[----:B----4-:R-:W-:Y:S01]  /*13e20*/  @P1 IMAD.WIDE.U32 R30, R236, R10, RZ ;  /* 0x0000000aec1e1225 */ /* 0x010fe200078e00ff */
[----:B------:R-:W-:Y:S01]  /*13e30*/  F2FP.F16.F32.PACK_AB R154, R155, R154 ;  /* 0x0000009a9b9a723e */ /* 0x000fe200000000ff */
[----:B------:R4:W-:Y:S01]  /*13e40*/  STS [R23+0x400], R142 ;  /* 0x0004008e17007388 */ /* 0x0009e20000000800 */
[----:B---3--:R-:W-:Y:S01]  /*13e50*/  IADD3 R17, PT, PT, R12, R15, RZ ;  /* 0x0000000f0c117210 */ /* 0x008fe20007ffe0ff */
[----:B-----5:R-:W-:Y:S01]  /*13e60*/  @P2 FMUL.FTZ R7, R7, 0.69314718246459960938 ;  /* 0x3f31721807072820 */ /* 0x020fe20000410000 */
[----:B------:R-:W-:Y:S01]  /*13e70*/  SHF.R.U32.HI R3, RZ, 0x3, R3 ;  /* 0x00000003ff037819 */ /* 0x000fe20000011603 */
[----:B------:R-:W-:Y:S01]  /*13e80*/  STS [R15], R144 ;  /* 0x000000900f007388 */ /* 0x000fe20000000800 */
[----:B------:R-:W-:-:S02]  /*13e90*/  MOV R10, 0x7f800000 ;  /* 0x7f800000000a7802 */ /* 0x000fc40000000f00 */
[----:B------:R-:W-:Y:S01]  /*13ea0*/  ISETP.GE.AND P4, PT, R3, R230, PT ;  /* 0x000000e60300720c */ /* 0x000fe20003f86270 */
[----:B------:R1:W-:Y:S01]  /*13eb0*/  STS [R15+0x400], R146 ;  /* 0x000400920f007388 */ /* 0x0003e20000000800 */
[----:B--2---:R-:W-:Y:S02]  /*13ec0*/  IMAD.IADD R19, R14, 0x1, R15 ;  /* 0x000000010e137824 */ /* 0x004fe400078e020f */
[----:B------:R-:W1:Y:S01]  /*13ed0*/  @!P5 LDC R14, c[0x0][0x3e0] ;  /* 0x0000f800ff0edb82 */ /* 0x000e620000000800 */
[----:B------:R-:W-:Y:S02]  /*13ee0*/  STS [R17], R148 ;  /* 0x0000009411007388 */ /* 0x000fe40000000800 */
[----:B------:R-:W-:Y:S01]  /*13ef0*/  IADD3 R27, PT, PT, R12, R19, RZ ;  /* 0x000000130c1b7210 */ /* 0x000fe20007ffe0ff */
[C---:B------:R-:W-:Y:S01]  /*13f00*/  @!P1 IMAD R12, R13.reuse, R5, R29 ;  /* 0x000000050d0c9224 */ /* 0x040fe200078e021d */
[----:B------:R2:W-:Y:S01]  /*13f10*/  STS [R17+0x400], R150 ;  /* 0x0004009611007388 */ /* 0x0005e20000000800 */
[----:B------:R-:W-:Y:S01]  /*13f20*/  @P1 IMAD R12, R236, R11, R31 ;  /* 0x0000000bec0c1224 */ /* 0x000fe200078e021f */
[----:B------:R-:W-:Y:S01]  /*13f30*/  MOV R11, 0x7f800000 ;  /* 0x7f800000000b7802 */ /* 0x000fe20000000f00 */
[----:B------:R-:W3:Y:S01]  /*13f40*/  @P2 LDC R21, c[0x0][0x458] ;  /* 0x00011600ff152b82 */ /* 0x000ee20000000800 */
[----:B------:R1:W-:Y:S01]  /*13f50*/  STS [R19], R156 ;  /* 0x0000009c13007388 */ /* 0x0003e20000000800 */
[----:B------:R-:W-:-:S03]  /*13f60*/  @!P0 IMAD R236, R13, R16, RZ ;  /* 0x000000100dec8224 */ /* 0x000fc600078e02ff */
[----:B------:R1:W-:Y:S03]  /*13f70*/  STS [R19+0x400], R158 ;  /* 0x0004009e13007388 */ /* 0x0003e60000000800 */
[----:B----4-:R-:W4:Y:S01]  /*13f80*/  @P3 LDC R23, c[0x0][0x458] ;  /* 0x00011600ff173b82 */ /* 0x010f220000000800 */
[----:B------:R1:W-:Y:S04]  /*13f90*/  STS [R27], R152 ;  /* 0x000000981b007388 */ /* 0x0003e80000000800 */
[----:B------:R1:W-:Y:S03]  /*13fa0*/  STS [R27+0x400], R154 ;  /* 0x0004009a1b007388 */ /* 0x0003e60000000800 */
[----:B------:R-:W4:Y:S01]  /*13fb0*/  LDC.64 R4, c[0x0][0x408] ;  /* 0x00010200ff047b82 */ /* 0x000f220000000a00 */
[----:B-1----:R-:W-:-:S04]  /*13fc0*/  @!P5 IMAD R15, R13, R14, R6 ;  /* 0x0000000e0d0fd224 */ /* 0x002fc800078e0206 */
[----:B------:R-:W-:Y:S02]  /*13fd0*/  @!P5 IMAD R15, R15, R16, RZ ;  /* 0x000000100f0fd224 */ /* 0x000fe400078e02ff */
[----:B--2---:R-:W-:Y:S01]  /*13fe0*/  @P3 FMUL.FTZ R17, R8, 0.69314718246459960938 ;  /* 0x3f31721808113820 */ /* 0x004fe20000410000 */
[----:B------:R-:W-:Y:S02]  /*13ff0*/  @P5 IMAD R15, R6, R25, R236 ;  /* 0x00000019060f5224 */ /* 0x000fe400078e02ec */
[----:B---3--:R-:W-:Y:S01]  /*14000*/  @P2 FFMA.FTZ R10, R0, R21, R7 ;  /* 0x00000015000a2223 */ /* 0x008fe20000010007 */
[----:B----4-:R-:W-:Y:S01]  /*14010*/  @P3 FFMA.FTZ R11, R2, R23, R17 ;  /* 0x00000017020b3223 */ /* 0x010fe20000010011 */
        /* <DEDUP_REMOVED lines=13> */
.L_x_2006:
[----:B------:R-:W-:Y:S05]  /*140f0*/  BSYNC.RECONVERGENT B0 ;  /* 0x0000000000007941 */ /* 0x000fea0003800200 */
.L_x_2005:
[----:B------:R-:W-:Y:S01]  /*14100*/  MOV R227, RZ ;  /* 0x000000ff00e37202 */ /* 0x000fe20000000f00 */
[----:B------:R-:W2:Y:S01]  /*14110*/  LDCU.64 UR4, c[0x0][0x410] ;  /* 0x00008200ff0477ac */ /* 0x000ea20008000a00 */
[----:B------:R-:W-:Y:S01]  /*14120*/  @P1 MOV R28, R30 ;  /* 0x0000001e001c1202 */ /* 0x000fe20000000f00 */
[----:B-1----:R-:W1:Y:S01]  /*14130*/  @!P4 LDC.64 R8, c[0x0][0x3f0] ;  /* 0x0000fc00ff08cb82 */ /* 0x002e620000000a00 */
[----:B------:R-:W3:Y:S01]  /*14140*/  LDS.128 R16, [R245] ;  /* 0x00000000f5107984 */ /* 0x000ee20000000c00 */
[----:B------:R-:W-:Y:S01]  /*14150*/  IMAD.WIDE.U32 R14, R4, UR6, R226 ;  /* 0x00000006040e7c25 */ /* 0x000fe2000f8e00e2 */
[----:B------:R-:W-:Y:S01]  /*14160*/  IADD3 R11, PT, PT, R3, 0x20, RZ ;  /* 0x00000020030b7810 */ /* 0x000fe20007ffe0ff */
[----:B------:R-:W-:Y:S01]  /*14170*/  BSSY.RECONVERGENT B0, `(.L_x_2007) ;  /* 0x0000020000007945 */ /* 0x000fe20003800200 */
[----:B------:R4:W1:Y:S01]  /*14180*/  LDS.128 R20, [R245+0x1800] ;  /* 0x00180000f5147984 */ /* 0x0008620000000c00 */
[----:B------:R-:W-:Y:S01]  /*14190*/  IMAD R7, R5, UR6, R15 ;  /* 0x0000000605077c24 */ /* 0x000fe2000f8e020f */
[----:B------:R-:W-:Y:S01]  /*141a0*/  IADD3 R14, P0, PT, R28, R14, RZ ;  /* 0x0000000e1c0e7210 */ /* 0x000fe20007f1e0ff */
[----:B------:R-:W-:Y:S01]  /*141b0*/  VIADD R13, R3, 0x10 ;  /* 0x00000010030d7836 */ /* 0x000fe20000000000 */
[----:B------:R-:W-:-:S03]  /*141c0*/  ISETP.GE.AND P1, PT, R11, R230, PT ;  /* 0x000000e60b00720c */ /* 0x000fc60003f26270 */
[----:B------:R-:W-:Y:S01]  /*141d0*/  IMAD.X R15, R12, 0x1, R7, P0 ;  /* 0x000000010c0f7824 */ /* 0x000fe200000e0607 */
[----:B------:R-:W-:Y:S01]  /*141e0*/  ISETP.GE.AND P2, PT, R13, R230, PT ;  /* 0x000000e60d00720c */ /* 0x000fe20003f46270 */
[----:B------:R-:W-:Y:S02]  /*141f0*/  VIADD R7, R3, 0x30 ;  /* 0x0000003003077836 */ /* 0x000fe40000000000 */
[----:B--2---:R-:W-:-:S03]  /*14200*/  IMAD.WIDE.U32 R14, R6, UR4, R14 ;  /* 0x00000004060e7c25 */ /* 0x004fc6000f8e000e */
[----:B------:R-:W-:Y:S01]  /*14210*/  ISETP.GE.AND P0, PT, R7, R230, PT ;  /* 0x000000e60700720c */ /* 0x000fe20003f06270 */
[----:B------:R-:W-:Y:S01]  /*14220*/  IMAD R25, R6, UR5, R15 ;  /* 0x0000000506197c24 */ /* 0x000fe2000f8e020f */
[----:B------:R-:W-:-:S05]  /*14230*/  @!P4 MOV R24, R14 ;  /* 0x0000000e0018c202 */ /* 0x000fca0000000f00 */
[----:B------:R-:W-:-:S04]  /*14240*/  @!P4 IMAD.WIDE.U32 R26, R3, R4, R24 ;  /* 0x00000004031ac225 */ /* 0x000fc800078e0018 */
[----:B------:R-:W-:Y:S01]  /*14250*/  @!P4 IMAD R0, R3, R5, R27 ;  /* 0x000000050300c224 */ /* 0x000fe200078e021b */
[----:B-1----:R-:W-:-:S04]  /*14260*/  @!P4 LEA R6, P3, R26, R8, 0x1 ;  /* 0x000000081a06c211 */ /* 0x002fc800078608ff */
[----:B------:R-:W-:Y:S02]  /*14270*/  @!P4 LEA.HI.X R7, R26, R9, R0, 0x1, P3 ;  /* 0x000000091a07c211 */ /* 0x000fe400018f0c00 */
[----:B------:R4:W1:Y:S04]  /*14280*/  LDS.128 R8, [R245+0x800] ;  /* 0x00080000f5087984 */ /* 0x0008680000000c00 */
[----:B---3--:R4:W-:Y:S01]  /*14290*/  @!P4 STG.E.128 desc[UR16][R6.64], R16 ;  /* 0x000000100600c986 */ /* 0x0089e2000c101d10 */
[----:B------:R-:W-:Y:S05]  /*142a0*/  @P2 BRA `(.L_x_2008) ;  /* 0x0000000000302947 */ /* 0x000fea0003800000 */
[----:B----4-:R-:W-:Y:S01]  /*142b0*/  IADD3 R7, P2, PT, R3, 0x10, RZ ;  /* 0x0000001003077810 */ /* 0x010fe20007f5e0ff */
        /* <DEDUP_REMOVED lines=10> */
[----:B-1----:R2:W-:Y:S02]  /*14360*/  STG.E.128 desc[UR16][R6.64], R8 ;  /* 0x0000000806007986 */ /* 0x0025e4000c101d10 */
.L_x_2008:
[----:B------:R-:W-:Y:S05]  /*14370*/  BSYNC.RECONVERGENT B0 ;  /* 0x0000000000007941 */ /* 0x000fea0003800200 */
.L_x_2007:
[----:B-12---:R1:W2:Y:S01]  /*14380*/  LDS.128 R8, [R245+0x1000] ;  /* 0x00100000f5087984 */ /* 0x0062a20000000c00 */
[----:B------:R-:W-:Y:S04]  /*14390*/  BSSY.RECONVERGENT B0, `(.L_x_2009) ;  /* 0x000000e000007945 */ /* 0x000fe80003800200 */
[----:B------:R-:W-:Y:S05]  /*143a0*/  @P1 BRA `(.L_x_2010) ;  /* 0x0000000000301947 */ /* 0x000fea0003800000 */
[----:B----4-:R-:W-:Y:S01]  /*143b0*/  IADD3 R7, P1, PT, R3, 0x20, RZ ;  /* 0x0000002003077810 */ /* 0x010fe20007f3e0ff */
        /* <DEDUP_REMOVED lines=11> */
.L_x_2010:
[----:B------:R-:W-:Y:S05]  /*14470*/  BSYNC.RECONVERGENT B0 ;  /* 0x0000000000007941 */ /* 0x000fea0003800200 */
.L_x_2009:
        /* <DEDUP_REMOVED lines=13> */
.L_x_2011:
        /* <DEDUP_REMOVED lines=11> */
.L_x_7142:


//--------------------- .text._ZN5flash24flash_fwd_splitkv_kernelI23Flash_fwd_kernel_traitsILi64ELi64ELi256ELi4ELb0ELb0EN7cutlass6half_tE19Flash_kernel_traitsILi64ELi64ELi256ELi4ES3_EELb1ELb0ELb0ELb0ELb1ELb1ELb0ELb0EEEvNS_16Flash_fwd_paramsE --------------------------
	.section	.text._ZN5flash24flash_fwd_splitkv_kernelI23Flash_fwd_kernel_traitsILi64ELi64ELi256ELi4ELb0ELb0EN7cutlass6half_tE19Flash_kernel_traitsILi64ELi64ELi256ELi4ES3_EELb1ELb0ELb0ELb0ELb1ELb1ELb0ELb0EEEvNS_16Flash_fwd_paramsE,"ax",@progbits
	.align	128
        .global         _ZN5flash24flash_fwd_splitkv_kernelI23Flash_fwd_kernel_traitsILi64ELi64ELi256ELi4ELb0ELb0EN7cutlass6half_tE19Flash_kernel_traitsILi64ELi64ELi256ELi4ES3_EELb1ELb0ELb0ELb0ELb1ELb1ELb0ELb0EEEvNS_16Flash_fwd_paramsE
        .type           _ZN5flash24flash_fwd_splitkv_kernelI23Flash_fwd_kernel_traitsILi64ELi64ELi256ELi4ELb0ELb0EN7cutlass6half_tE19Flash_kernel_traitsILi64ELi64ELi256ELi4ES3_EELb1ELb0ELb0ELb0ELb1ELb1ELb0ELb0EEEvNS_16Flash_fwd_paramsE,@function
        .size           _ZN5flash24flash_fwd_splitkv_kernelI23Flash_fwd_kernel_traitsILi64ELi64ELi256ELi4ELb0ELb0EN7cutlass6half_tE19Flash_kernel_traitsILi64ELi64ELi256ELi4ES3_EELb1ELb0ELb0ELb0ELb1ELb1ELb0ELb0EEEvNS_16Flash_fwd_paramsE,(.L_x_7143 - _ZN5flash24flash_fwd_splitkv_kernelI23Flash_fwd_kernel_traitsILi64ELi64ELi256ELi4ELb0ELb0EN7cutlass6half_tE19Flash_kernel_traitsILi64ELi64ELi256ELi4ES3_EELb1ELb0ELb0ELb0ELb1ELb1ELb0ELb0EEEvNS_16Flash_fwd_paramsE)
        .other          _ZN5flash24flash_fwd_splitkv_kernelI23Flash_fwd_kernel_traitsILi64ELi64ELi256ELi4ELb0ELb0EN7cutlass6half_tE19Flash_kernel_traitsILi64ELi64ELi256ELi4ES3_EELb1ELb0ELb0ELb0ELb1ELb1ELb0ELb0EEEvNS_16Flash_fwd_paramsE,@"STO_CUDA_ENTRY STV_DEFAULT"
_ZN5flash24flash_fwd_splitkv_kernelI23Flash_fwd_kernel_traitsILi64ELi64ELi256ELi4ELb0ELb0EN7cutlass6half_tE19Flash_kernel_traitsILi64ELi64ELi256ELi4ES3_EELb1ELb0ELb0ELb0ELb1ELb1ELb0ELb0EEEvNS_16Flash_fwd_paramsE:
.text._ZN5flash24flash_fwd_splitkv_kernelI23Flash_fwd_kernel_traitsILi64ELi64ELi256ELi4ELb0ELb0EN7cutlass6half_tE19Flash_kernel_traitsILi64ELi64ELi256ELi4ES3_EELb1ELb0ELb0ELb0ELb1ELb1ELb0ELb0EEEvNS_16Flash_fwd_paramsE:
        /* <DEDUP_REMOVED lines=53> */
.L_x_2012:
        /* <DEDUP_REMOVED lines=27> */
[----:B---3--:R-:W-:Y:S05]  /*0500*/  @P0 BRA `(.L_x_2013) ;  /* 0x00000004009c0947 */ /* 0x008fea0003800000 */
[----:B------:R-:W-:Y:S01]  /*0510*/  ISETP.NE.AND P0, PT, R20, -0x1, PT ;  /* 0xffffffff1400780c */ /* 0x000fe20003f05270 */
[----:B------:R-:W1:Y:S01]  /*0520*/  LDC.64 R12, c[0x0][0x408] ;  /* 0x00010200ff0c7b82 */ /* 0x000e620000000a00 */
[----:B------:R-:W-:Y:S01]  /*0530*/  IADD3 R11, PT, PT, -R189, R54, RZ ;  /* 0x00000036bd0b7210 */ /* 0x000fe20007ffe1ff */
[----:B------:R-:W-:Y:S01]  /*0540*/  IMAD.SHL.U32 R0, R236, 0x8, RZ ;  /* 0x00000008ec007824 */ /* 0x000fe200078e00ff */
[----:B------:R-:W-:Y:S01]  /*0550*/  SHF.R.U32.HI R16, RZ, 0x3, R236 ;  /* 0x00000003ff107819 */ /* 0x000fe200000116ec */
[----:B------:R-:W2:Y:S01]  /*0560*/  LDCU.64 UR4, c[0x0][0x410] ;  /* 0x00008200ff0477ac */ /* 0x000ea20008000a00 */
[----:B------:R-:W-:Y:S02]  /*0570*/  BSSY.RECONVERGENT B0, `(.L_x_2014) ;  /* 0x000002f000007945 */ /* 0x000fe40003800200 */
[C---:B------:R-:W-:Y:S01]  /*0580*/  ISETP.GE.AND P4, PT, R16.reuse, R11, PT ;  /* 0x0000000b1000720c */ /* 0x040fe20003f86270 */
[----:B------:R-:W3:Y:S01]  /*0590*/  LDCU UR6, c[0x0][0x3e0] ;  /* 0x00007c00ff0677ac */ /* 0x000ee20008000800 */
[----:B------:R-:W-:-:S03]  /*05a0*/  IADD3 R9, PT, PT, R16, 0x30, RZ ;  /* 0x0000003010097810 */ /* 0x000fc60007ffe0ff */
[----:B------:R-:W4:Y:S01]  /*05b0*/  @!P0 LDC.64 R2, c[0x0][0x400] ;  /* 0x00010000ff028b82 */ /* 0x000f220000000a00 */
[----:B------:R-:W-:-:S07]  /*05c0*/  ISETP.GE.AND P1, PT, R9, R11, PT ;  /* 0x0000000b0900720c */ /* 0x000fce0003f26270 */
[----:B------:R-:W5:Y:S01]  /*05d0*/  @!P4 LDC.64 R14, c[0x0][0x3f0] ;  /* 0x0000fc00ff0ecb82 */ /* 0x000f620000000a00 */
[----:B-1----:R-:W-:-:S04]  /*05e0*/  @P0 IMAD.WIDE.U32 R4, R20, R12, RZ ;  /* 0x0000000c14040225 */ /* 0x002fc800078e00ff */
[----:B---3--:R-:W-:Y:S02]  /*05f0*/  IMAD R10, R8, UR6, R18 ;  /* 0x00000006080a7c24 */ /* 0x008fe4000f8e0212 */
[----:B----4-:R-:W-:Y:S01]  /*0600*/  @!P0 IMAD.WIDE.U32 R6, R17, R2, RZ ;  /* 0x0000000211068225 */ /* 0x010fe200078e00ff */
[----:B------:R-:W-:-:S03]  /*0610*/  LOP3.LUT R2, R0, 0x38, RZ, 0xc0, !PT ;  /* 0x0000003800027812 */ /* 0x000fc600078ec0ff */
[----:B------:R-:W-:Y:S01]  /*0620*/  @!P0 IMAD R7, R17, R3, R7 ;  /* 0x0000000311078224 */ /* 0x000fe200078e0207 */
[----:B------:R-:W-:Y:S01]  /*0630*/  @!P0 MOV R0, R6 ;  /* 0x0000000600008202 */ /* 0x000fe20000000f00 */
[----:B------:R-:W-:Y:S01]  /*0640*/  IMAD.MOV.U32 R3, RZ, RZ, RZ ;  /* 0x000000ffff037224 */ /* 0x000fe200078e00ff */
[----:B------:R-:W-:Y:S01]  /*0650*/  @P0 MOV R0, R4 ;  /* 0x0000000400000202 */ /* 0x000fe20000000f00 */
[----:B------:R-:W-:Y:S01]  /*0660*/  @P0 IMAD R7, R20, R13, R5 ;  /* 0x0000000d14070224 */ /* 0x000fe200078e0205 */
[----:B------:R-:W-:Y:S01]  /*0670*/  IADD3 R17, PT, PT, R16, 0x20, RZ ;  /* 0x0000002010117810 */ /* 0x000fe20007ffe0ff */
[----:B------:R-:W-:-:S03]  /*0680*/  IMAD.WIDE.U32 R2, R189, R12, R2 ;  /* 0x0000000cbd027225 */ /* 0x000fc600078e0002 */
[----:B------:R-:W-:Y:S01]  /*0690*/  ISETP.GE.AND P2, PT, R17, R11, PT ;  /* 0x0000000b1100720c */ /* 0x000fe20003f46270 */
[----:B------:R-:W-:Y:S01]  /*06a0*/  IMAD R3, R189, R13, R3 ;  /* 0x0000000dbd037224 */ /* 0x000fe200078e0203 */
[----:B------:R-:W-:-:S05]  /*06b0*/  IADD3 R4, P0, PT, R0, R2, RZ ;  /* 0x0000000200047210 */ /* 0x000fca0007f1e0ff */
[----:B------:R-:W-:Y:S02]  /*06c0*/  IMAD.X R5, R7, 0x1, R3, P0 ;  /* 0x0000000107057824 */ /* 0x000fe400000e0603 */
[C---:B--2---:R-:W-:Y:S01]  /*06d0*/  IMAD.WIDE.U32 R4, R18.reuse, UR4, R4 ;  /* 0x0000000412047c25 */ /* 0x044fe2000f8e0004 */
[----:B------:R-:W1:Y:S03]  /*06e0*/  LDCU UR4, c[0x0][0x434] ;  /* 0x00008680ff0477ac */ /* 0x000e660008000800 */
[----:B------:R-:W-:Y:S01]  /*06f0*/  IMAD R3, R18, UR5, R5 ;  /* 0x0000000512037c24 */ /* 0x000fe2000f8e0205 */
[----:B------:R-:W-:Y:S01]  /*0700*/  @!P4 MOV R2, R4 ;  /* 0x000000040002c202 */ /* 0x000fe20000000f00 */
[----:B------:R-:W-:-:S04]  /*0710*/  VIADD R18, R16, 0x10 ;  /* 0x0000001010127836 */ /* 0x000fc80000000000 */
[----:B------:R-:W-:Y:S01]  /*0720*/  @!P4 IMAD.WIDE.U32 R6, R16, R12, R2 ;  /* 0x0000000c1006c225 */ /* 0x000fe200078e0002 */
[----:B------:R-:W-:-:S03]  /*0730*/  ISETP.GE.AND P3, PT, R18, R11, PT ;  /* 0x0000000b1200720c */ /* 0x000fc60003f66270 */
[----:B------:R-:W-:Y:S01]  /*0740*/  @!P4 IMAD R0, R16, R13, R7 ;  /* 0x0000000d1000c224 */ /* 0x000fe200078e0207 */
[----:B-----5:R-:W-:-:S04]  /*0750*/  @!P4 LEA R8, P0, R6, R14, 0x1 ;  /* 0x0000000e0608c211 */ /* 0x020fc800078008ff */
[----:B------:R-:W-:Y:S01]  /*0760*/  @!P4 LEA.HI.X R9, R6, R15, R0, 0x1, P0 ;  /* 0x0000000f0609c211 */ /* 0x000fe200000f0c00 */
[----:B-1----:R-:W-:-:S04]  /*0770*/  IMAD R10, R10, UR4, R189 ;  /* 0x000000040a0a7c24 */ /* 0x002fc8000f8e02bd */
        /* <DEDUP_REMOVED lines=14> */
.L_x_2015:
[----:B------:R-:W-:Y:S05]  /*0860*/  BSYNC.RECONVERGENT B0 ;  /* 0x0000000000007941 */ /* 0x000fea0003800200 */
.L_x_2014:
        /* <DEDUP_REMOVED lines=14> */
.L_x_2017:
[----:B------:R-:W-:Y:S05]  /*0950*/  BSYNC.RECONVERGENT B0 ;  /* 0x0000000000007941 */ /* 0x000fea0003800200 */
.L_x_2016:
[----:B------:R-:W-:Y:S04]  /*0960*/  BSSY.RECONVERGENT B0, `(.L_x_2018) ;  /* 0x000000d000007945 */ /* 0x000fe80003800200 */
[----:B------:R-:W-:Y:S05]  /*0970*/  @P1 BRA `(.L_x_2019) ;  /* 0x00000000002c1947 */ /* 0x000fea0003800000 */
[----:B------:R-:W4:Y:S01]  /*0980*/  LDCU.64 UR4, c[0x0][0x3f0] ;  /* 0x00007e00ff0477ac */ /* 0x000f220008000a00 */
[----:B------:R-:W-:Y:S02]  /*0990*/  IADD3 R6, P0, PT, R16, 0x30, RZ ;  /* 0x0000003010067810 */ /* 0x000fe40007f1e0ff */
        /* <DEDUP_REMOVED lines=9> */
.L_x_2019:
[----:B------:R-:W-:Y:S05]  /*0a30*/  BSYNC.RECONVERGENT B0 ;  /* 0x0000000000007941 */ /* 0x000fea0003800200 */
.L_x_2018:
[----:B------:R-:W5:Y:S01]  /*0a40*/  LDCU.64 UR4, c[0x0][0x420] ;  /* 0x00008400ff0477ac */ /* 0x000f620008000a00 */
[----:B------:R-:W-:Y:S02]  /*0a50*/  LOP3.LUT P4, R236, R236, 0x7, RZ, 0xc0, !PT ;  /* 0x00000007ecec7812 */ /* 0x000fe4000788c0ff */
[----:B------:R-:W-:Y:S02]  /*0a60*/  IADD3 R0, P0, PT, R10, R16, RZ ;  /* 0x000000100a007210 */ /* 0x000fe40007f1e0ff */
[----:B------:R-:W-:Y:S02]  /*0a70*/  ISETP.GE.OR P4, PT, R16, R11, P4 ;  /* 0x0000000b1000720c */ /* 0x000fe40002786670 */
[C---:B------:R-:W-:Y:S02]  /*0a80*/  ISETP.NE.OR P3, PT, R236.reuse, RZ, P3 ;  /* 0x000000ffec00720c */ /* 0x040fe40001f65670 */
[C---:B------:R-:W-:Y:S02]  /*0a90*/  ISETP.NE.OR P2, PT, R236.reuse, RZ, P2 ;  /* 0x000000ffec00720c */ /* 0x040fe40001745670 */
[----:B------:R-:W-:-:S02]  /*0aa0*/  ISETP.NE.OR P1, PT, R236, RZ, P1 ;  /* 0x000000ffec00720c */ /* 0x000fc40000f25670 */
[----:B----4-:R-:W-:Y:S02]  /*0ab0*/  LEA.HI.X.SX32 R3, R10, RZ, 0x1, P0 ;  /* 0x000000ff0a037211 */ /* 0x010fe400000f0eff */
[----:B-----5:R-:W-:-:S03]  /*0ac0*/  LEA R2, P0, R0, UR4, 0x2 ;  /* 0x0000000400027c11 */ /* 0x020fc6000f8010ff */
[----:B------:R-:W-:Y:S02]  /*0ad0*/  @!P4 IMAD.MOV.U32 R5, RZ, RZ, 0x7f800000 ;  /* 0x7f800000ff05c424 */ /* 0x000fe400078e00ff */
[----:B------:R-:W-:Y:S01]  /*0ae0*/  @!P3 IMAD.MOV.U32 R4, RZ, RZ, 0x7f800000 ;  /* 0x7f800000ff04b424 */ /* 0x000fe200078e00ff */
[----:B------:R-:W-:Y:S01]  /*0af0*/  LEA.HI.X R3, R0, UR5, R3, 0x2, P0 ;  /* 0x0000000500037c11 */ /* 0x000fe200080f1403 */
[----:B------:R-:W-:-:S04]  /*0b00*/  @!P2 IMAD.MOV.U32 R0, RZ, RZ, 0x7f800000 ;  /* 0x7f800000ff00a424 */ /* 0x000fc800078e00ff */
[----:B------:R4:W-:Y:S04]  /*0b10*/  @!P4 STG.E desc[UR16][R2.64], R5 ;  /* 0x000000050200c986 */ /* 0x0009e8000c101910 */
[----:B------:R4:W-:Y:S04]  /*0b20*/  @!P3 STG.E desc[UR16][R2.64+0x40], R4 ;  /* 0x000040040200b986 */ /* 0x0009e8000c101910 */
[----:B------:R4:W-:Y:S01]  /*0b30*/  @!P2 STG.E desc[UR16][R2.64+0x80], R0 ;  /* 0x000080000200a986 */ /* 0x0009e2000c101910 */
[----:B------:R-:W-:Y:S05]  /*0b40*/  @P1 EXIT ;  /* 0x000000000000194d */ /* 0x000fea0003800000 */
[----:B----4-:R-:W-:-:S05]  /*0b50*/  MOV R0, 0x7f800000 ;  /* 0x7f80000000007802 */ /* 0x010fca0000000f00 */
[----:B------:R-:W-:Y:S01]  /*0b60*/  STG.E desc[UR16][R2.64+0xc0], R0 ;  /* 0x0000c00002007986 */ /* 0x000fe2000c101910 */
[----:B------:R-:W-:Y:S05]  /*0b70*/  EXIT ;  /* 0x000000000000794d */ /* 0x000fea0003800000 */
.L_x_2013:
        /* <DEDUP_REMOVED lines=10> */
.L_x_2020:
[----:B------:R-:W-:Y:S05]  /*0c20*/  BRA.U !UP1, `(.L_x_2021) ;  /* 0x00000005099c7547 */ /* 0x000fea000b800000 */
[----:B------:R-:W2:Y:S01]  /*0c30*/  LDC R10, c[0x0][0x4f0] ;  /* 0x00013c00ff0a7b82 */ /* 0x000ea20000000800 */
[----:B-----5:R-:W-:Y:S01]  /*0c40*/  LEA R8, R248, 0xffffff00, 0x8 ;  /* 0xffffff00f8087811 */ /* 0x020fe200078e40ff */
[----:B------:R-:W3:Y:S03]  /*0c50*/  LDCU.64 UR4, c[0x0][0x4e8] ;  /* 0x00009d00ff0477ac */ /* 0x000ee60008000a00 */
[----:B------:R-:W-:Y:S01]  /*0c60*/  IABS R4, R8 ;  /* 0x0000000800047213 */ /* 0x000fe20000000000 */
[----:B------:R-:W4:Y:S02]  /*0c70*/  LDCU.64 UR6, c[0x0][0x3a0] ;  /* 0x00007400ff0677ac */ /* 0x000f240008000a00 */
[----:B------:R-:W4:Y:S01]  /*0c80*/  LDC R9, c[0x0][0x3e8] ;  /* 0x0000fa00ff097b82 */ /* 0x000f220000000800 */
        /* <DEDUP_REMOVED lines=36> */
[----:B------:R-:W-:Y:S01]  /*0ed0*/  IABS R5, R18 ;  /* 0x0000001200057213 */ /* 0x000fe20000000000 */
[----:B------:R-:W-:Y:S01]  /*0ee0*/  IMAD.MOV R6, RZ, RZ, -R6 ;  /* 0x000000ffff067224 */ /* 0x000fe200078e0a06 */
[----:B------:R-:W-:Y:S01]  /*0ef0*/  MOV R92, UR10 ;  /* 0x0000000a005c7c02 */ /* 0x000fe20008000f00 */
[----:B------:R-:W-:Y:S01]  /*0f00*/  IMAD.U32 R100, RZ, RZ, UR12 ;  /* 0x0000000cff647e24 */ /* 0x000fe2000f8e00ff */
[----:B------:R-:W-:Y:S01]  /*0f10*/  MOV R93, UR11 ;  /* 0x0000000b005d7c02 */ /* 0x000fe20008000f00 */
[----:B------:R-:W-:Y:S02]  /*0f20*/  IMAD R6, R10, R6, R8 ;  /* 0x000000060a067224 */ /* 0x000fe400078e0208 */
[----:B------:R-:W-:Y:S01]  /*0f30*/  IMAD.U32 R101, RZ, RZ, UR13 ;  /* 0x0000000dff657e24 */ /* 0x000fe2000f8e00ff */
[----:B--2---:R-:W2:Y:S08]  /*0f40*/  I2F.RP R2, R4 ;  /* 0x0000000400027306 */ /* 0x004eb00000209400 */
[----:B--2---:R-:W2:Y:S02]  /*0f50*/  MUFU.RCP R2, R2 ;  /* 0x0000000200027308 */ /* 0x004ea40000001000 */
[----:B--2---:R-:W-:-:S06]  /*0f60*/  IADD3 R2, PT, PT, R2, 0xffffffe, RZ ;  /* 0x0ffffffe02027810 */ /* 0x004fcc0007ffe0ff */
[----:B------:R-:W2:Y:S02]  /*0f70*/  F2I.FTZ.U32.TRUNC.NTZ R3, R2 ;  /* 0x0000000200037305 */ /* 0x000ea4000021f000 */
[----:B--2---:R-:W-:Y:S01]  /*0f80*/  IADD3 R0, PT, PT, RZ, -R3, RZ ;  /* 0x80000003ff007210 */ /* 0x004fe20007ffe0ff */
[----:B------:R-:W-:-:S04]  /*0f90*/  IMAD.MOV.U32 R2, RZ, RZ, RZ ;  /* 0x000000ffff027224 */ /* 0x000fc800078e00ff */
[----:B------:R-:W-:-:S04]  /*0fa0*/  IMAD R0, R0, R4, RZ ;  /* 0x0000000400007224 */ /* 0x000fc800078e02ff */
[----:B------:R-:W-:Y:S01]  /*0fb0*/  IMAD.HI.U32 R0, R3, R0, R2 ;  /* 0x0000000003007227 */ /* 0x000fe200078e0002 */
[----:B------:R-:W-:-:S05]  /*0fc0*/  MOV R3, R5 ;  /* 0x0000000500037202 */ /* 0x000fca0000000f00 */
        /* <DEDUP_REMOVED lines=9> */
[----:B------:R-:W-:-:S07]  /*1060*/  ISETP.GE.AND P0, PT, R2, RZ, PT ;  /* 0x000000ff0200720c */ /* 0x000fce0003f06270 */
[----:B------:R-:W-:-:S06]  /*1070*/  @P2 IADD3 R0, PT, PT, R0, 0x1, RZ ;  /* 0x0000000100002810 */ /* 0x000fcc0007ffe0ff */
[----:B------:R-:W-:Y:S02]  /*1080*/  @!P0 IADD3 R0, PT, PT, -R0, RZ, RZ ;  /* 0x000000ff00008210 */ /* 0x000fe40007ffe1ff */
[----:B------:R-:W-:Y:S02]  /*1090*/  @!P1 LOP3.LUT R0, RZ, R9, RZ, 0x33, !PT ;  /* 0x00000009ff009212 */ /* 0x000fe400078e33ff */
[----:B---3--:R-:W-:Y:S01]  /*10a0*/  SHF.R.S32.HI R3, RZ, 0x1f, R7 ;  /* 0x0000001fff037819 */ /* 0x008fe20000011407 */
[----:B------:R-:W-:-:S04]  /*10b0*/  IMAD.WIDE.U32 R4, R7, UR6, RZ ;  /* 0x0000000607047c25 */ /* 0x000fc8000f8e00ff */
[C---:B------:R-:W-:Y:S02]  /*10c0*/  IMAD R2, R3.reuse, UR6, RZ ;  /* 0x0000000603027c24 */ /* 0x040fe4000f8e02ff */
[----:B-1----:R-:W-:Y:S02]  /*10d0*/  IMAD R3, R3, UR4, RZ ;  /* 0x0000000403037c24 */ /* 0x002fe4000f8e02ff */
[C---:B------:R-:W-:Y:S02]  /*10e0*/  IMAD R2, R7.reuse, UR7, R2 ;  /* 0x0000000707027c24 */ /* 0x040fe4000f8e0202 */
[C---:B------:R-:W-:Y:S02]  /*10f0*/  IMAD R3, R7.reuse, UR5, R3 ;  /* 0x0000000507037c24 */ /* 0x040fe4000f8e0203 */
[----:B------:R-:W-:Y:S01]  /*1100*/  IMAD.WIDE.U32 R8, R7, UR4, RZ ;  /* 0x0000000407087c25 */ /* 0x000fe2000f8e00ff */
[----:B------:R-:W-:Y:S01]  /*1110*/  IADD3 R5, PT, PT, R5, R2, RZ ;  /* 0x0000000205057210 */ /* 0x000fe20007ffe0ff */
[----:B------:R-:W1:Y:S01]  /*1120*/  LDCU.128 UR4, c[0x0][0x3d0] ;  /* 0x00007a00ff0477ac */ /* 0x000e620008000c00 */
[----:B------:R-:W-:-:S02]  /*1130*/  SHF.R.S32.HI R2, RZ, 0x1f, R6 ;  /* 0x0000001fff027819 */ /* 0x000fc40000011406 */
[----:B------:R-:W-:Y:S01]  /*1140*/  IADD3 R3, PT, PT, R9, R3, RZ ;  /* 0x0000000309037210 */ /* 0x000fe20007ffe0ff */
[----:B------:R-:W-:-:S04]  /*1150*/  IMAD.WIDE.U32 R4, R6, R100, R4 ;  /* 0x0000006406047225 */ /* 0x000fc800078e0004 */
[C---:B------:R-:W-:Y:S02]  /*1160*/  IMAD R7, R2.reuse, R100, RZ ;  /* 0x0000006402077224 */ /* 0x040fe400078e02ff */
[----:B------:R-:W-:Y:S01]  /*1170*/  IMAD R9, R2, R92, RZ ;  /* 0x0000005c02097224 */ /* 0x000fe200078e02ff */
[----:B------:R-:W-:Y:S01]  /*1180*/  MOV R2, R8 ;  /* 0x0000000800027202 */ /* 0x000fe20000000f00 */
[C---:B------:R-:W-:Y:S02]  /*1190*/  IMAD R8, R6.reuse, R101, R7 ;  /* 0x0000006506087224 */ /* 0x040fe400078e0207 */
[C---:B------:R-:W-:Y:S02]  /*11a0*/  IMAD R7, R6.reuse, R93, R9 ;  /* 0x0000005d06077224 */ /* 0x040fe400078e0209 */
        /* <DEDUP_REMOVED lines=15> */
.L_x_2021:
[----:B------:R-:W-:-:S13]  /*12a0*/  ISETP.NE.AND P0, PT, R10, -0x1, PT ;  /* 0xffffffff0a00780c */ /* 0x000fda0003f05270 */
        /* <DEDUP_REMOVED lines=8> */
[----:B-1----:R-:W-:-:S04]  /*1330*/  IMAD.WIDE.U32 R2, R6, R100, RZ ;  /* 0x0000006406027225 */ /* 0x002fc800078e00ff */
[----:B------:R-:W-:-:S05]  /*1340*/  IMAD R0, R6, R101, R0 ;  /* 0x0000006506007224 */ /* 0x000fca00078e0200 */
[----:B------:R-:W-:-:S03]  /*1350*/  IADD3 R3, PT, PT, R3, R0, RZ ;  /* 0x0000000003037210 */ /* 0x000fc60007ffe0ff */
[----:B------:R-:W-:-:S05]  /*1360*/  IMAD.WIDE.U32 R2, R8, UR4, R2 ;  /* 0x0000000408027c25 */ /* 0x000fca000f8e0002 */
[----:B------:R-:W-:Y:S02]  /*1370*/  IADD3 R14, PT, PT, R3, R4, RZ ;  /* 0x00000004030e7210 */ /* 0x000fe40007ffe0ff */
[----:B------:R-:W-:Y:S01]  /*1380*/  MOV R7, R2 ;  /* 0x0000000200077202 */ /* 0x000fe20000000f00 */
[----:B------:R-:W-:Y:S05]  /*1390*/  BRA `(.L_x_2024) ;  /* 0x0000000000187947 */ /* 0x000fea0003800000 */
.L_x_2023:
[----:B------:R-:W2:Y:S01]  /*13a0*/  LDC.64 R100, c[0x0][0x3b8] ;  /* 0x0000ee00ff647b82 */ /* 0x000ea20000000a00 */
[----:B-1----:R-:W-:-:S05]  /*13b0*/  IADD3 R2, PT, PT, R6, R10, RZ ;  /* 0x0000000a06027210 */ /* 0x002fca0007ffe0ff */
[C---:B--2---:R-:W-:Y:S02]  /*13c0*/  IMAD R0, R2.reuse, R101, RZ ;  /* 0x0000006502007224 */ /* 0x044fe400078e02ff */
[----:B------:R-:W-:-:S05]  /*13d0*/  IMAD.WIDE.U32 R2, R2, R100, RZ ;  /* 0x0000006402027225 */ /* 0x000fca00078e00ff */
[----:B------:R-:W-:Y:S02]  /*13e0*/  IADD3 R14, PT, PT, R3, R0, RZ ;  /* 0x00000000030e7210 */ /* 0x000fe40007ffe0ff */
[----:B------:R-:W-:Y:S02]  /*13f0*/  MOV R7, R2 ;  /* 0x0000000200077202 */ /* 0x000fe40000000f00 */
.L_x_2024:
        /* <DEDUP_REMOVED lines=12> */
[----:B------:R-:W-:Y:S02]  /*14c0*/  IADD3 R5, PT, PT, R3, R4, RZ ;  /* 0x0000000403057210 */ /* 0x000fe40007ffe0ff */
[----:B------:R-:W-:Y:S01]  /*14d0*/  MOV R4, R2 ;  /* 0x0000000200047202 */ /* 0x000fe20000000f00 */
[----:B------:R-:W-:Y:S06]  /*14e0*/  BRA `(.L_x_2026) ;  /* 0x0000000000187947 */ /* 0x000fec0003800000 */
.L_x_2025:
[----:B------:R-:W1:Y:S01]  /*14f0*/  LDC.64 R92, c[0x0][0x3c0] ;  /* 0x0000f000ff5c7b82 */ /* 0x000e620000000a00 */
[----:B------:R-:W-:-:S05]  /*1500*/  IADD3 R0, PT, PT, R6, R10, RZ ;  /* 0x0000000a06007210 */ /* 0x000fca0007ffe0ff */
[C---:B-1----:R-:W-:Y:S02]  /*1510*/  IMAD R4, R0.reuse, R93, RZ ;  /* 0x0000005d00047224 */ /* 0x042fe400078e02ff */
[----:B------:R-:W-:-:S05]  /*1520*/  IMAD.WIDE.U32 R2, R0, R92, RZ ;  /* 0x0000005c00027225 */ /* 0x000fca00078e00ff */
[----:B------:R-:W-:Y:S02]  /*1530*/  IADD3 R5, PT, PT, R3, R4, RZ ;  /* 0x0000000403057210 */ /* 0x000fe40007ffe0ff */
[----:B------:R-:W-:-:S07]  /*1540*/  MOV R4, R2 ;  /* 0x0000000200047202 */ /* 0x000fce0000000f00 */
.L_x_2026:
[----:B-----5:R-:W1:Y:S01]  /*1550*/  LDC R8, c[0x0][0x3e8] ;  /* 0x0000fa00ff087b82 */ /* 0x020e620000000800 */
[----:B------:R-:W-:Y:S02]  /*1560*/  IABS R9, R18 ;  /* 0x0000001200097213 */ /* 0x000fe40000000000 */
[----:B------:R-:W-:Y:S02]  /*1570*/  MOV R90, RZ ;  /* 0x000000ff005a7202 */ /* 0x000fe40000000f00 */
[----:B------:R-:W-:-:S03]  /*1580*/  MOV R55, RZ ;  /* 0x000000ff00377202 */ /* 0x000fc60000000f00 */
[----:B------:R-:W2:Y:S08]  /*1590*/  LDC.64 R10, c[0x0][0x3d8] ;  /* 0x0000f600ff0a7b82 */ /* 0x000eb00000000a00 */
[----:B------:R-:W3:Y:S01]  /*15a0*/  LDC.64 R12, c[0x0][0x3d0] ;  /* 0x0000f400ff0c7b82 */ /* 0x000ee20000000a00 */
        /* <DEDUP_REMOVED lines=45> */
.L_x_2022:
[----:B------:R-:W-:Y:S01]  /*1880*/  ISETP.NE.AND P0, PT, R20, -0x1, PT ;  /* 0xffffffff1400780c */ /* 0x000fe20003f05270 */
[----:B------:R-:W1:Y:S01]  /*1890*/  LDCU.64 UR4, c[0x0][0x3c8] ;  /* 0x00007900ff0477ac */ /* 0x000e620008000a00 */
[----:B------:R-:W-:Y:S01]  /*18a0*/  SHF.R.U32.HI R2, RZ, 0x3, R236 ;  /* 0x00000003ff027819 */ /* 0x000fe200000116ec */
[----:B------:R-:W2:Y:S01]  /*18b0*/  S2UR UR6, SR_CgaCtaId ;  /* 0x00000000000679c3 */ /* 0x000ea20000008800 */
[----:B------:R-:W-:Y:S02]  /*18c0*/  IADD3 R19, PT, PT, -R189, R54, RZ ;  /* 0x00000036bd137210 */ /* 0x000fe40007ffe1ff */
[----:B------:R-:W-:Y:S02]  /*18d0*/  SHF.L.U32 R28, R236, 0x3, RZ ;  /* 0x00000003ec1c7819 */ /* 0x000fe400000006ff */
[----:B------:R-:W-:Y:S01]  /*18e0*/  ISETP.GE.AND P4, PT, R2, R19, PT ;  /* 0x000000130200720c */ /* 0x000fe20003f86270 */
[----:B------:R3:W-:Y:S01]  /*18f0*/  STL [R1+0x34], R19 ;  /* 0x0000341301007387 */ /* 0x0007e20000100800 */
[----:B------:R-:W-:-:S02]  /*1900*/  LOP3.LUT R234, R28, 0x38, RZ, 0xc0, !PT ;  /* 0x000000381cea7812 */ /* 0x000fc400078ec0ff */
[C---:B------:R-:W-:Y:S01]  /*1910*/  IADD3 R38, PT, PT, R2.reuse, 0x10, RZ ;  /* 0x0000001002267810 */ /* 0x040fe20007ffe0ff */
[----:B------:R-:W4:Y:S01]  /*1920*/  @!P0 LDC.64 R8, c[0x0][0x398] ;  /* 0x0000e600ff088b82 */ /* 0x000f220000000a00 */
[----:B------:R-:W-:Y:S02]  /*1930*/  IADD3 R37, PT, PT, R2, 0x30, RZ ;  /* 0x0000003002257810 */ /* 0x000fe40007ffe0ff */
[-C--:B------:R-:W-:Y:S02]  /*1940*/  ISETP.GE.AND P6, PT, R38, R19.reuse, PT ;  /* 0x000000132600720c */ /* 0x080fe40003fc6270 */
[----:B------:R-:W-:Y:S02]  /*1950*/  IADD3 R35, PT, PT, R2, 0x20, RZ ;  /* 0x0000002002237810 */ /* 0x000fe40007ffe0ff */
[-C--:B------:R-:W-:Y:S01]  /*1960*/  ISETP.GE.AND P2, PT, R37, R19.reuse, PT ;  /* 0x000000132500720c */ /* 0x080fe20003f46270 */
[----:B------:R-:W5:Y:S01]  /*1970*/  @P0 LDC.64 R10, c[0x0][0x3b0] ;  /* 0x0000ec00ff0a0b82 */ /* 0x000f620000000a00 */
[----:B------:R-:W-:-:S02]  /*1980*/  ISETP.GE.AND P5, PT, R35, R19, PT ;  /* 0x000000132300720c */ /* 0x000fc40003fa6270 */
[C---:B------:R-:W-:Y:S02]  /*1990*/  IADD3 R34, PT, PT, R2.reuse, 0x40, RZ ;  /* 0x0000004002227810 */ /* 0x040fe40007ffe0ff */
[C---:B------:R-:W-:Y:S02]  /*19a0*/  IADD3 R32, PT, PT, R2.reuse, 0x70, RZ ;  /* 0x0000007002207810 */ /* 0x040fe40007ffe0ff */
[C---:B------:R-:W-:Y:S01]  /*19b0*/  LOP3.LUT R36, R2.reuse, 0x80, RZ, 0xfc, !PT ;  /* 0x0000008002247812 */ /* 0x040fe200078efcff */
[----:B------:R-:W2:Y:S01]  /*19c0*/  @!P4 LDC.64 R12, c[0x0][0x3b0] ;  /* 0x0000ec00ff0ccb82 */ /* 0x000ea20000000a00 */
[C---:B------:R-:W-:Y:S02]  /*19d0*/  IADD3 R33, PT, PT, R2.reuse, 0x60, RZ ;  /* 0x0000006002217810 */ /* 0x040fe40007ffe0ff */
[C---:B------:R-:W-:Y:S02]  /*19e0*/  IADD3 R30, PT, PT, R2.reuse, 0x90, RZ ;  /* 0x00000090021e7810 */ /* 0x040fe40007ffe0ff */
[----:B------:R-:W-:-:S02]  /*19f0*/  IADD3 R31, PT, PT, R2, 0xf0, RZ ;  /* 0x000000f0021f7810 */ /* 0x000fc40007ffe0ff */
[----:B------:R-:W-:Y:S01]  /*1a00*/  SHF.R.U32.HI R191, RZ, 0x1, R236 ;  /* 0x00000001ffbf7819 */ /* 0x000fe200000116ec */
[C---:B----4-:R-:W-:Y:S01]  /*1a10*/  @!P0 IMAD.WIDE.U32 R6, R17.reuse, R8, RZ ;  /* 0x0000000811068225 */ /* 0x050fe200078e00ff */
[----:B------:R-:W4:Y:S01]  /*1a20*/  @!P6 LDC.64 R26, c[0x0][0x380] ;  /* 0x0000e000ff1aeb82 */ /* 0x000f220000000a00 */
[----:B------:R-:W-:Y:S02]  /*1a30*/  MOV R192, R90 ;  /* 0x0000005a00c07202 */ /* 0x000fe40000000f00 */
[----:B------:R-:W-:Y:S01]  /*1a40*/  @!P0 IMAD R0, R17, R9, R7 ;  /* 0x0000000911008224 */ /* 0x000fe200078e0207 */
[----:B------:R-:W-:Y:S02]  /*1a50*/  @!P0 MOV R3, R6 ;  /* 0x0000000600038202 */ /* 0x000fe40000000f00 */
[----:B------:R-:W-:Y:S01]  /*1a60*/  IADD3 R6, P3, PT, R234, R14, RZ ;  /* 0x0000000eea067210 */ /* 0x000fe20007f7e0ff */
[----:B-----5:R-:W-:Y:S01]  /*1a70*/  @P0 IMAD.WIDE.U32 R4, R20, R10, RZ ;  /* 0x0000000a14040225 */ /* 0x020fe200078e00ff */
[----:B------:R-:W5:Y:S01]  /*1a80*/  @!P2 LDC.64 R24, c[0x0][0x3b0] ;  /* 0x0000ec00ff18ab82 */ /* 0x000f620000000a00 */
[----:B------:R-:W-:-:S02]  /*1a90*/  MOV R193, R55 ;  /* 0x0000003700c17202 */ /* 0x000fc40000000f00 */
[----:B------:R-:W-:Y:S01]  /*1aa0*/  @P0 IMAD R0, R20, R11, R5 ;  /* 0x0000000b14000224 */ /* 0x000fe200078e0205 */
[----:B------:R-:W-:Y:S02]  /*1ab0*/  @P0 MOV R3, R4 ;  /* 0x0000000400030202 */ /* 0x000fe40000000f00 */
[----:B------:R-:W-:Y:S02]  /*1ac0*/  IADD3.X R7, PT, PT, RZ, R15, RZ, P3, !PT ;  /* 0x0000000fff077210 */ /* 0x000fe40001ffe4ff */
[----:B------:R-:W-:Y:S01]  /*1ad0*/  IADD3 R4, P0, PT, R234, R3, RZ ;  /* 0x00000003ea047210 */ /* 0x000fe20007f1e0ff */
[----:B------:R-:W5:Y:S01]  /*1ae0*/  @!P5 LDC.64 R20, c[0x0][0x3b0] ;  /* 0x0000ec00ff14db82 */ /* 0x000f620000000a00 */
[----:B------:R-:W-:Y:S01]  /*1af0*/  MOV R3, RZ ;  /* 0x000000ff00037202 */ /* 0x000fe20000000f00 */
[----:B------:R-:W-:-:S04]  /*1b00*/  IMAD.WIDE.U32 R6, R2, R100, R6 ;  /* 0x0000006402067225 */ /* 0x000fc800078e0006 */
[----:B------:R-:W-:Y:S02]  /*1b10*/  IMAD.X R5, RZ, RZ, R0, P0 ;  /* 0x000000ffff057224 */ /* 0x000fe400000e0600 */
[----:B------:R-:W-:Y:S02]  /*1b20*/  IMAD.WIDE.U32 R8, R16, 0x40, R2 ;  /* 0x0000004010087825 */ /* 0x000fe400078e0002 */
[----:B------:R-:W4:Y:S02]  /*1b30*/  @!P6 LDC.64 R16, c[0x0][0x3b0] ;  /* 0x0000ec00ff10eb82 */ /* 0x000f240000000a00 */
[----:B-1----:R-:W-:Y:S01]  /*1b40*/  IMAD.WIDE.U32 R4, R18, UR4, R4 ;  /* 0x0000000412047c25 */ /* 0x002fe2000f8e0004 */
[C---:B------:R-:W-:Y:S02]  /*1b50*/  @!P6 IADD3 R10, P0, PT, R8.reuse, 0x10, RZ ;  /* 0x00000010080ae810 */ /* 0x040fe40007f1e0ff */
[----:B------:R-:W-:Y:S01]  /*1b60*/  @!P5 IADD3 R14, P1, PT, R8, 0x20, RZ ;  /* 0x00000020080ed810 */ /* 0x000fe20007f3e0ff */
[----:B------:R-:W-:Y:S01]  /*1b70*/  IMAD R5, R18, UR5, R5 ;  /* 0x0000000512057c24 */ /* 0x000fe2000f8e0205 */
[----:B------:R-:W1:Y:S01]  /*1b80*/  LDCU.64 UR4, c[0x0][0x388] ;  /* 0x00007100ff0477ac */ /* 0x000e620008000a00 */
[----:B---3--:R-:W3:Y:S01]  /*1b90*/  @!P4 LDC.64 R18, c[0x0][0x380] ;  /* 0x0000e000ff12cb82 */ /* 0x008ee20000000a00 */
[----:B------:R-:W-:Y:S01]  /*1ba0*/  @!P6 IADD3.X R3, PT, PT, RZ, R9, RZ, P0, !PT ;  /* 0x00000009ff03e210 */ /* 0x000fe200007fe4ff */
[----:B--2---:R-:W-:Y:S01]  /*1bb0*/  @!P4 IMAD R0, R9, R12, RZ ;  /* 0x0000000c0900c224 */ /* 0x004fe200078e02ff */
[----:B------:R-:W-:-:S02]  /*1bc0*/  @!P2 IADD3 R22, P0, PT, R8, 0x30, RZ ;  /* 0x000000300816a810 */ /* 0x000fc40007f1e0ff */
[----:B------:R-:W-:Y:S01]  /*1bd0*/  @!P5 IADD3.X R15, PT, PT, RZ, R9, RZ, P1, !PT ;  /* 0x00000009ff0fd210 */ /* 0x000fe20000ffe4ff */
[----:B------:R-:W-:Y:S02]  /*1be0*/  @!P4 IMAD R13, R8, R13, R0 ;  /* 0x0000000d080dc224 */ /* 0x000fe400078e0200 */
[----:B------:R-:W-:Y:S02]  /*1bf0*/  @!P2 IMAD.X R23, RZ, RZ, R9, P0 ;  /* 0x000000ffff17a224 */ /* 0x000fe400000e0609 */
[----:B------:R-:W-:Y:S02]  /*1c00*/  IMAD R0, R2, R101, R7 ;  /* 0x0000006502007224 */ /* 0x000fe400078e0207 */
[----:B------:R-:W-:-:S04]  /*1c10*/  @!P4 IMAD.WIDE.U32 R8, R8, R12, R4 ;  /* 0x0000000c0808c225 */ /* 0x000fc800078e0004 */
[----:B----4-:R-:W-:Y:S01]  /*1c20*/  @!P6 IMAD R3, R3, R16, RZ ;  /* 0x000000100303e224 */ /* 0x010fe200078e02ff */
[----:B-1----:R-:W-:Y:S01]  /*1c30*/  LEA R11, P1, R6, UR4, 0x1 ;  /* 0x00000004060b7c11 */ /* 0x002fe2000f8208ff */
[----:B------:R-:W1:Y:S01]  /*1c40*/  LDCU UR4, c[0x0][0x50c] ;  /* 0x0000a180ff0477ac */ /* 0x000e620008000800 */
[----:B------:R-:W-:Y:S01]  /*1c50*/  @!P4 IADD3 R7, PT, PT, R9, R13, RZ ;  /* 0x0000000d0907c210 */ /* 0x000fe20007ffe0ff */
[----:B------:R-:W-:Y:S01]  /*1c60*/  @!P6 IMAD R3, R10, R17, R3 ;  /* 0x000000110a03e224 */ /* 0x000fe200078e0203 */
[----:B------:R-:W-:Y:S01]  /*1c70*/  LEA.HI.X R0, R6, UR5, R0, 0x1, P1 ;  /* 0x0000000506007c11 */ /* 0x000fe200088f0c00 */
[----:B------:R2:W-:Y:S01]  /*1c80*/  STL [R1+0x14], R11 ;  /* 0x0000140b01007387 */ /* 0x0005e20000100800 */
[----:B------:R-:W-:Y:S01]  /*1c90*/  LOP3.LUT R9, R28, 0x1f8, RZ, 0xc0, !PT ;  /* 0x000001f81c097812 */ /* 0x000fe200078ec0ff */
[----:B------:R-:W-:Y:S01]  /*1ca0*/  UMOV UR5, 0x400 ;  /* 0x0000040000057882 */ /* 0x000fe20000000000 */
[----:B------:R-:W-:Y:S01]  /*1cb0*/  MOV R195, R0 ;  /* 0x0000000000c37202 */ /* 0x000fe20000000f00 */
[----:B------:R4:W-:Y:S01]  /*1cc0*/  STL [R1+0x10], R0 ;  /* 0x0000100001007387 */ /* 0x0009e20000100800 */
[C---:B---3--:R-:W-:Y:S01]  /*1cd0*/  @!P4 LEA R12, P0, R8.reuse, R18, 0x1 ;  /* 0x00000012080cc211 */ /* 0x048fe200078008ff */
[----:B------:R-:W-:Y:S01]  /*1ce0*/  ULEA UR5, UR6, UR5, 0x18 ;  /* 0x0000000506057291 */ /* 0x000fe2000f8ec0ff */
[----:B------:R-:W-:Y:S01]  /*1cf0*/  @!P6 MOV R6, R4 ;  /* 0x000000040006e202 */ /* 0x000fe20000000f00 */
[----:B------:R-:W3:Y:S01]  /*1d00*/  LDCU.64 UR6, c[0x0][0x390] ;  /* 0x00007200ff0677ac */ /* 0x000ee20008000a00 */
[----:B------:R-:W-:Y:S01]  /*1d10*/  @!P4 LEA.HI.X R13, R8, R19, R7, 0x1, P0 ;  /* 0x00000013080dc211 */ /* 0x000fe200000f0c07 */
[----:B------:R-:W-:Y:S01]  /*1d20*/  IMAD R8, R248, -0x100, R53 ;  /* 0xffffff00f8087824 */ /* 0x000fe200078e0235 */
[----:B------:R-:W-:Y:S01]  /*1d30*/  @!P6 MOV R7, R5 ;  /* 0x000000050007e202 */ /* 0x000fe20000000f00 */
[----:B------:R-:W1:Y:S01]  /*1d40*/  @!P2 LDC.64 R18, c[0x0][0x380] ;  /* 0x0000e000ff12ab82 */ /* 0x000e620000000a00 */
[----:B------:R-:W-:Y:S01]  /*1d50*/  MOV R194, R11 ;  /* 0x0000000b00c27202 */ /* 0x000fe20000000f00 */
[----:B------:R-:W-:-:S04]  /*1d60*/  @!P6 IMAD.WIDE.U32 R6, R10, R16, R6 ;  /* 0x000000100a06e225 */ /* 0x000fc800078e0006 */
[----:B------:R-:W-:Y:S01]  /*1d70*/  @!P5 IMAD.MOV.U32 R10, RZ, RZ, R4 ;  /* 0x000000ffff0ad224 */ /* 0x000fe200078e0004 */
[----:B------:R-:W-:Y:S02]  /*1d80*/  @!P6 LEA R16, P0, R6, R26, 0x1 ;  /* 0x0000001a0610e211 */ /* 0x000fe400078008ff */
[----:B------:R-:W-:Y:S02]  /*1d90*/  IADD3 R26, PT, PT, R2, 0xc0, RZ ;  /* 0x000000c0021a7810 */ /* 0x000fe40007ffe0ff */
[----:B--2---:R-:W-:Y:S02]  /*1da0*/  @!P5 MOV R11, R5 ;  /* 0x00000005000bd202 */ /* 0x004fe40000000f00 */
[----:B----4-:R-:W-:Y:S01]  /*1db0*/  LOP3.LUT R0, R9, 0x38, R236, 0x78, !PT ;  /* 0x0000003809007812 */ /* 0x010fe200078e78ec */
[----:B-----5:R-:W-:-:S03]  /*1dc0*/  @!P5 IMAD.WIDE.U32 R10, R14, R20, R10 ;  /* 0x000000140e0ad225 */ /* 0x020fc600078e000a */
[----:B------:R-:W-:Y:S02]  /*1dd0*/  LOP3.LUT R0, R0, 0x1e00, R28, 0xf8, !PT ;  /* 0x00001e0000007812 */ /* 0x000fe400078ef81c */
[----:B------:R-:W2:Y:S02]  /*1de0*/  @!P5 LDC.64 R28, c[0x0][0x380] ;  /* 0x0000e000ff1cdb82 */ /* 0x000ea40000000a00 */
[----:B------:R-:W-:Y:S02]  /*1df0*/  LEA R237, R0, UR5, 0x1 ;  /* 0x0000000500ed7c11 */ /* 0x000fe4000f8e08ff */
[----:B------:R-:W-:Y:S01]  /*1e00*/  @!P6 IADD3 R0, PT, PT, R7, R3, RZ ;  /* 0x000000030700e210 */ /* 0x000fe20007ffe0ff */
[----:B------:R-:W-:Y:S02]  /*1e10*/  @!P2 IMAD R3, R23, R24, RZ ;  /* 0x000000181703a224 */ /* 0x000fe400078e02ff */
[----:B------:R-:W-:Y:S01]  /*1e20*/  @!P5 IMAD R7, R15, R20, RZ ;  /* 0x000000140f07d224 */ /* 0x000fe200078e02ff */
[----:B------:R-:W-:Y:S01]  /*1e30*/  @!P6 LEA.HI.X R17, R6, R27, R0, 0x1, P0 ;  /* 0x0000001b0611e211 */ /* 0x000fe200000f0c00 */
[----:B------:R-:W-:Y:S01]  /*1e40*/  @!P2 IMAD R6, R22, R25, R3 ;  /* 0x000000191606a224 */ /* 0x000fe200078e0203 */
[----:B------:R-:W-:Y:S01]  /*1e50*/  IADD3 R0, PT, PT, R8, 0x100, RZ ;  /* 0x0000010008007810 */ /* 0x000fe20007ffe0ff */
[----:B------:R-:W-:Y:S01]  /*1e60*/  @!P5 IMAD R7, R14, R21, R7 ;  /* 0x000000150e07d224 */ /* 0x000fe200078e0207 */
[----:B------:R-:W-:Y:S01]  /*1e70*/  SHF.L.U32 R3, R100, 0x4, RZ ;  /* 0x0000000464037819 */ /* 0x000fe200000006ff */
[----:B------:R-:W-:Y:S01]  /*1e80*/  @!P2 IMAD.WIDE.U32 R8, R22, R24, R4 ;  /* 0x000000181608a225 */ /* 0x000fe200078e0004 */
[----:B------:R-:W-:Y:S01]  /*1e90*/  ISETP.GE.AND P3, PT, R35, R0, PT ;  /* 0x000000002300720c */ /* 0x000fe20003f66270 */
[----:B------:R-:W-:Y:S01]  /*1ea0*/  @!PT LDS RZ, [RZ] ;  /* 0x00000000fffff984 */ /* 0x000fe20000000800 */
[----:B------:R-:W-:Y:S01]  /*1eb0*/  @!PT LDS RZ, [RZ] ;  /* 0x00000000fffff984 */ /* 0x000fe20000000800 */
[----:B------:R-:W-:Y:S01]  /*1ec0*/  @!PT LDS RZ, [RZ] ;  /* 0x00000000fffff984 */ /* 0x000fe20000000800 */
[----:B------:R1:W-:Y:S01]  /*1ed0*/  @!P4 LDGSTS.E.BYPASS.LTC128B.128 [R237], desc[UR16][R12.64] ;  /* 0x000000000cedcfae */ /* 0x0003e2000b981a10 */
[----:B------:R-:W-:Y:S01]  /*1ee0*/  SHF.L.U64.HI R5, R100, 0x4, R101 ;  /* 0x0000000464057819 */ /* 0x000fe20000010265 */
[----:B------:R-:W-:Y:S01]  /*1ef0*/  VIADD R25, R2, 0xa0 ;  /* 0x000000a002197836 */ /* 0x000fe20000000000 */
[----:B------:R-:W-:Y:S01]  /*1f00*/  LEA R4, P0, R3, R194, 0x1 ;  /* 0x000000c203047211 */ /* 0x000fe200078008ff */
[----:B------:R-:W-:Y:S01]  /*1f10*/  @!P6 LDGSTS.E.BYPASS.LTC128B.128 [R237+0x800], desc[UR16][R16.64] ;  /* 0x0080000010edefae */ /* 0x000fe2000b981a10 */
[----:B------:R-:W-:-:S02]  /*1f20*/  @!P5 IADD3 R11, PT, PT, R11, R7, RZ ;  /* 0x000000070b0bd210 */ /* 0x000fc40007ffe0ff */
[----:B------:R-:W-:Y:S01]  /*1f30*/  @!P2 IADD3 R9, PT, PT, R9, R6, RZ ;  /* 0x000000060909a210 */ /* 0x000fe20007ffe0ff */
[----:B------:R-:W-:Y:S01]  /*1f40*/  IMAD.WIDE.U32 R6, R100, 0x20, RZ ;  /* 0x0000002064067825 */ /* 0x000fe200078e00ff */
[----:B--2---:R-:W-:Y:S02]  /*1f50*/  @!P5 LEA R14, P4, R10, R28, 0x1 ;  /* 0x0000001c0a0ed211 */ /* 0x004fe400078808ff */
[----:B------:R-:W-:Y:S01]  /*1f60*/  LEA.HI.X R5, R3, R195, R5, 0x1, P0 ;  /* 0x000000c303057211 */ /* 0x000fe200000f0c05 */
[----:B------:R-:W-:Y:S01]  /*1f70*/  IMAD.SHL.U32 R3, R101, 0x20, RZ ;  /* 0x0000002065037824 */ /* 0x000fe200078e00ff */
[-C--:B------:R-:W-:Y:S02]  /*1f80*/  ISETP.GE.AND P0, PT, R2, R0.reuse, PT ;  /* 0x000000000200720c */ /* 0x080fe40003f06270 */
[----:B------:R-:W-:Y:S02]  /*1f90*/  @!P5 LEA.HI.X R15, R10, R29, R11, 0x1, P4 ;  /* 0x0000001d0a0fd211 */ /* 0x000fe400020f0c0b */
[----:B------:R-:W-:-:S02]  /*1fa0*/  ISETP.GE.AND P4, PT, R38, R0, PT ;  /* 0x000000002600720c */ /* 0x000fc40003f86270 */
[C---:B------:R-:W-:Y:S01]  /*1fb0*/  IADD3 R27, PT, PT, R2.reuse, 0x50, RZ ;  /* 0x00000050021b7810 */ /* 0x040fe20007ffe0ff */
[----:B------:R2:W-:Y:S01]  /*1fc0*/  @!P5 LDGSTS.E.BYPASS.LTC128B.128 [R237+0x1000], desc[UR16][R14.64] ;  /* 0x010000000eeddfae */ /* 0x0005e2000b981a10 */
[----:B------:R-:W-:Y:S02]  /*1fd0*/  ISETP.GE.AND P5, PT, R33, R0, PT ;  /* 0x000000002100720c */ /* 0x000fe40003fa6270 */
[C---:B------:R-:W-:Y:S02]  /*1fe0*/  IADD3 R24, PT, PT, R2.reuse, 0xb0, RZ ;  /* 0x000000b002187810 */ /* 0x040fe40007ffe0ff */
[----:B------:R-:W-:Y:S02]  /*1ff0*/  IADD3 R28, PT, PT, R2, 0xd0, RZ ;  /* 0x000000d0021c7810 */ /* 0x000fe40007ffe0ff */
[----:B-1----:R-:W-:Y:S02]  /*2000*/  @!P2 LEA R12, P1, R8, R18, 0x1 ;  /* 0x00000012080ca211 */ /* 0x002fe400078208ff */
[----:B------:R-:W-:-:S02]  /*2010*/  IADD3 R29, PT, PT, R2, 0xe0, RZ ;  /* 0x000000e0021d7810 */ /* 0x000fc40007ffe0ff */
[----:B------:R-:W-:Y:S02]  /*2020*/  @!P2 LEA.HI.X R13, R8, R19, R9, 0x1, P1 ;  /* 0x00000013080da211 */ /* 0x000fe400008f0c09 */
[----:B------:R-:W-:Y:S02]  /*2030*/  @!P3 IADD3 R6, P1, PT, R4, R6, RZ ;  /* 0x000000060406b210 */ /* 0x000fe40007f3e0ff */
[----:B------:R-:W-:Y:S01]  /*2040*/  @!P0 MOV R8, R194 ;  /* 0x000000c200088202 */ /* 0x000fe20000000f00 */
[----:B------:R1:W-:Y:S01]  /*2050*/  @!P2 LDGSTS.E.BYPASS.LTC128B.128 [R237+0x1800], desc[UR16][R12.64] ;  /* 0x018000000cedafae */ /* 0x0003e2000b981a10 */
[-C--:B------:R-:W-:Y:S02]  /*2060*/  ISETP.GE.AND P2, PT, R37, R0.reuse, PT ;  /* 0x000000002500720c */ /* 0x080fe40003f46270 */
[----:B------:R-:W-:Y:S02]  /*2070*/  @!P3 IADD3.X R7, PT, PT, R5, R7, R3, P1, !PT ;  /* 0x000000070507b210 */ /* 0x000fe40000ffe403 */
[----:B------:R-:W-:-:S02]  /*2080*/  ISETP.GE.AND P1, PT, R34, R0, PT ;  /* 0x000000002200720c */ /* 0x000fc40003f26270 */
[----:B------:R-:W-:Y:S02]  /*2090*/  @!P0 MOV R9, R195 ;  /* 0x000000c300098202 */ /* 0x000fe40000000f00 */
[----:B------:R-:W-:Y:S02]  /*20a0*/  @!P5 MOV R10, R4 ;  /* 0x00000004000ad202 */ /* 0x000fe40000000f00 */
[----:B------:R-:W-:Y:S01]  /*20b0*/  @!P5 MOV R11, R5 ;  /* 0x00000005000bd202 */ /* 0x000fe20000000f00 */
[----:B------:R4:W-:Y:S04]  /*20c0*/  @!P0 LDGSTS.E.BYPASS.LTC128B.128 [R237+0x2000], desc[UR16][R8.64] ;  /* 0x0200000008ed8fae */ /* 0x0009e8000b981a10 */
[----:B------:R-:W-:Y:S01]  /*20d0*/  @!P4 LDGSTS.E.BYPASS.LTC128B.128 [R237+0x2800], desc[UR16][R4.64] ;  /* 0x0280000004edcfae */ /* 0x000fe2000b981a10 */
[----:B------:R-:W-:Y:S01]  /*20e0*/  ISETP.GE.AND P4, PT, R32, R0, PT ;  /* 0x000000002000720c */ /* 0x000fe20003f86270 */
[----:B------:R-:W-:-:S02]  /*20f0*/  @!P1 IMAD R3, R101, 0x60, RZ ;  /* 0x0000006065039824 */ /* 0x000fc400078e02ff */
[----:B------:R5:W-:Y:S01]  /*2100*/  @!P3 LDGSTS.E.BYPASS.LTC128B.128 [R237+0x3000], desc[UR16][R6.64] ;  /* 0x0300000006edbfae */ /* 0x000be2000b981a10 */
[----:B------:R-:W-:Y:S01]  /*2110*/  ISETP.GE.AND P3, PT, R36, R0, PT ;  /* 0x000000002400720c */ /* 0x000fe20003f66270 */
[----:B------:R-:W-:-:S08]  /*2120*/  @!P5 IMAD.WIDE.U32 R10, R100, 0xa0, R10 ;  /* 0x000000a0640ad825 */ /* 0x000fd000078e000a */
[----:B--2---:R-:W-:-:S04]  /*2130*/  @!P4 IMAD R15, R101, 0xc0, RZ ;  /* 0x000000c0650fc824 */ /* 0x004fc800078e02ff */
[-C--:B-1----:R-:W-:Y:S01]  /*2140*/  @!P3 MOV R12, R4.reuse ;  /* 0x00000004000cb202 */ /* 0x082fe20000000f00 */
[----:B------:R-:W-:Y:S01]  /*2150*/  @!P3 IMAD R16, R101, 0xe0, RZ ;  /* 0x000000e06510b824 */ /* 0x000fe200078e02ff */
[----:B------:R-:W-:Y:S02]  /*2160*/  @!P3 MOV R13, R5 ;  /* 0x00000005000db202 */ /* 0x000fe40000000f00 */
[C---:B----4-:R-:W-:Y:S01]  /*2170*/  @!P2 LEA R8, P6, R100.reuse, R4, 0x6 ;  /* 0x000000046408a211 */ /* 0x050fe200078c30ff */
[----:B------:R-:W-:-:S03]  /*2180*/  @!P3 IMAD.WIDE.U32 R12, R100, 0xe0, R12 ;  /* 0x000000e0640cb825 */ /* 0x000fc600078e000c */
[----:B------:R-:W-:Y:S02]  /*2190*/  @!P2 LEA.HI.X R9, R100, R5, R101, 0x6, P6 ;  /* 0x000000056409a211 */ /* 0x000fe400030f3465 */
[----:B------:R-:W-:Y:S02]  /*21a0*/  ISETP.GE.AND P6, PT, R27, R0, PT ;  /* 0x000000001b00720c */ /* 0x000fe40003fc6270 */
[----:B-----5:R-:W-:Y:S01]  /*21b0*/  @!P1 MOV R6, R4 ;  /* 0x0000000400069202 */ /* 0x020fe20000000f00 */
[----:B------:R-:W-:Y:S01]  /*21c0*/  @!P1 IMAD.MOV.U32 R7, RZ, RZ, R5 ;  /* 0x000000ffff079224 */ /* 0x000fe200078e0005 */
[----:B------:R1:W-:Y:S01]  /*21d0*/  @!P2 LDGSTS.E.BYPASS.LTC128B.128 [R237+0x3800], desc[UR16][R8.64] ;  /* 0x0380000008edafae */ /* 0x0003e2000b981a10 */
[----:B------:R-:W-:Y:S02]  /*21e0*/  ISETP.GE.AND P2, PT, R30, R0, PT ;  /* 0x000000001e00720c */ /* 0x000fe40003f46270 */
[----:B------:R-:W-:-:S05]  /*21f0*/  @!P1 IMAD.WIDE.U32 R6, R100, 0x60, R6 ;  /* 0x0000006064069825 */ /* 0x000fca00078e0006 */
[----:B------:R-:W-:Y:S01]  /*2200*/  @!P1 IADD3 R7, PT, PT, R7, R3, RZ ;  /* 0x0000000307079210 */ /* 0x000fe20007ffe0ff */
[----:B------:R-:W-:-:S04]  /*2210*/  @!P5 IMAD R3, R101, 0xa0, RZ ;  /* 0x000000a06503d824 */ /* 0x000fc800078e02ff */
[----:B------:R2:W-:Y:S01]  /*2220*/  @!P1 LDGSTS.E.BYPASS.LTC128B.128 [R237+0x4000], desc[UR16][R6.64] ;  /* 0x0400000006ed9fae */ /* 0x0005e2000b981a10 */
[-C--:B------:R-:W-:Y:S02]  /*2230*/  @!P6 LEA R14, P1, R100, R4.reuse, 0x7 ;  /* 0x00000004640ee211 */ /* 0x080fe400078238ff */
[----:B------:R-:W-:Y:S02]  /*2240*/  @!P5 IADD3 R11, PT, PT, R11, R3, RZ ;  /* 0x000000030b0bd210 */ /* 0x000fe40007ffe0ff */
[----:B-1----:R-:W-:Y:S01]  /*2250*/  @!P4 MOV R8, R4 ;  /* 0x000000040008c202 */ /* 0x002fe20000000f00 */
[----:B------:R-:W-:-:S04]  /*2260*/  @!P4 IMAD.MOV.U32 R9, RZ, RZ, R5 ;  /* 0x000000ffff09c224 */ /* 0x000fc800078e0005 */
[----:B------:R-:W-:-:S05]  /*2270*/  @!P4 IMAD.WIDE.U32 R8, R100, 0xc0, R8 ;  /* 0x000000c06408c825 */ /* 0x000fca00078e0008 */
[----:B------:R-:W-:Y:S02]  /*2280*/  @!P4 IADD3 R9, PT, PT, R9, R15, RZ ;  /* 0x0000000f0909c210 */ /* 0x000fe40007ffe0ff */
[CCC-:B------:R-:W-:Y:S02]  /*2290*/  @!P6 LEA.HI.X R15, R100.reuse, R5.reuse, R101.reuse, 0x7, P1 ;  /* 0x00000005640fe211 */ /* 0x1c0fe400008f3c65 */
[----:B--2---:R-:W-:Y:S02]  /*22a0*/  @!P3 MOV R6, R12 ;  /* 0x0000000c0006b202 */ /* 0x004fe40000000f00 */
[C---:B------:R-:W-:Y:S01]  /*22b0*/  @!P2 LEA R12, P1, R100.reuse, R4, 0x8 ;  /* 0x00000004640ca211 */ /* 0x040fe200078240ff */
[----:B------:R1:W-:Y:S01]  /*22c0*/  @!P6 LDGSTS.E.BYPASS.LTC128B.128 [R237+0x4800], desc[UR16][R14.64] ;  /* 0x048000000eedefae */ /* 0x0003e2000b981a10 */
[----:B------:R-:W-:Y:S02]  /*22d0*/  @!P3 IADD3 R7, PT, PT, R13, R16, RZ ;  /* 0x000000100d07b210 */ /* 0x000fe40007ffe0ff */
[----:B------:R-:W-:Y:S01]  /*22e0*/  @!P2 LEA.HI.X R13, R100, R5, R101, 0x8, P1 ;  /* 0x00000005640da211 */ /* 0x000fe200008f4465 */
[----:B------:R2:W-:Y:S01]  /*22f0*/  @!P5 LDGSTS.E.BYPASS.LTC128B.128 [R237+0x5000], desc[UR16][R10.64] ;  /* 0x050000000aeddfae */ /* 0x0005e2000b981a10 */
[----:B------:R-:W-:-:S02]  /*2300*/  ISETP.GE.AND P1, PT, R25, R0, PT ;  /* 0x000000001900720c */ /* 0x000fc40003f26270 */
[-C--:B------:R-:W-:Y:S01]  /*2310*/  ISETP.GE.AND P6, PT, R24, R0.reuse, PT ;  /* 0x000000001800720c */ /* 0x080fe20003fc6270 */
[----:B------:R-:W-:Y:S01]  /*2320*/  @!P4 LDGSTS.E.BYPASS.LTC128B.128 [R237+0x5800], desc[UR16][R8.64] ;  /* 0x0580000008edcfae */ /* 0x000fe2000b981a10 */
[-C--:B------:R-:W-:Y:S02]  /*2330*/  ISETP.GE.AND P4, PT, R28, R0.reuse, PT ;  /* 0x000000001c00720c */ /* 0x080fe40003f86270 */
[-C--:B------:R-:W-:Y:S01]  /*2340*/  ISETP.GE.AND P5, PT, R26, R0.reuse, PT ;  /* 0x000000001a00720c */ /* 0x080fe20003fa6270 */
[----:B------:R4:W-:Y:S01]  /*2350*/  @!P3 LDGSTS.E.BYPASS.LTC128B.128 [R237+0x6000], desc[UR16][R6.64] ;  /* 0x0600000006edbfae */ /* 0x0009e2000b981a10 */
[----:B------:R-:W-:-:S03]  /*2360*/  ISETP.GE.AND P3, PT, R29, R0, PT ;  /* 0x000000001d00720c */ /* 0x000fc60003f66270 */
[----:B------:R5:W-:Y:S01]  /*2370*/  @!P2 LDGSTS.E.BYPASS.LTC128B.128 [R237+0x6800], desc[UR16][R12.64] ;  /* 0x068000000cedafae */ /* 0x000be2000b981a10 */
[----:B------:R-:W-:Y:S01]  /*2380*/  IADD3 R20, P2, PT, R234, R39, RZ ;  /* 0x00000027ea147210 */ /* 0x000fe20007f5e0ff */
[----:B------:R-:W-:-:S03]  /*2390*/  @!P1 IMAD R16, R101, 0x120, RZ ;  /* 0x0000012065109824 */ /* 0x000fc600078e02ff */
[----:B------:R-:W-:Y:S01]  /*23a0*/  IADD3.X R21, PT, PT, RZ, R40, RZ, P2, !PT ;  /* 0x00000028ff157210 */ /* 0x000fe200017fe4ff */
[----:B------:R-:W-:Y:S01]  /*23b0*/  @!P4 IMAD R3, R101, 0x180, RZ ;  /* 0x000001806503c824 */ /* 0x000fe200078e02ff */
[----:B------:R-:W-:-:S03]  /*23c0*/  ISETP.GE.AND P2, PT, R31, R0, PT ;  /* 0x000000001f00720c */ /* 0x000fc60003f46270 */
[----:B------:R-:W-:Y:S01]  /*23d0*/  @!P3 IMAD R22, R101, 0x1a0, RZ ;  /* 0x000001a06516b824 */ /* 0x000fe200078e02ff */
[-C--:B-1----:R-:W-:Y:S02]  /*23e0*/  @!P3 MOV R14, R4.reuse ;  /* 0x00000004000eb202 */ /* 0x082fe40000000f00 */
[----:B------:R-:W-:Y:S02]  /*23f0*/  @!P3 MOV R15, R5 ;  /* 0x00000005000fb202 */ /* 0x000fe40000000f00 */
[-C--:B--2---:R-:W-:Y:S01]  /*2400*/  @!P4 MOV R10, R4.reuse ;  /* 0x00000004000ac202 */ /* 0x084fe20000000f00 */
[----:B------:R-:W-:Y:S02]  /*2410*/  @!P4 IMAD.MOV.U32 R11, RZ, RZ, R5 ;  /* 0x000000ffff0bc224 */ /* 0x000fe400078e0005 */
[----:B------:R-:W-:Y:S02]  /*2420*/  @!P3 IMAD.WIDE.U32 R14, R100, 0x1a0, R14 ;  /* 0x000001a0640eb825 */ /* 0x000fe400078e000e */
[----:B------:R-:W-:-:S02]  /*2430*/  @!P2 MOV R18, R4 ;  /* 0x000000040012a202 */ /* 0x000fc40000000f00 */
[----:B------:R-:W-:Y:S01]  /*2440*/  @!P2 MOV R19, R5 ;  /* 0x000000050013a202 */ /* 0x000fe20000000f00 */
[----:B----4-:R-:W-:Y:S01]  /*2450*/  @!P1 IMAD.MOV.U32 R7, RZ, RZ, R5 ;  /* 0x000000ffff079224 */ /* 0x010fe200078e0005 */
[----:B------:R-:W-:Y:S01]  /*2460*/  @!P1 MOV R6, R4 ;  /* 0x0000000400069202 */ /* 0x000fe20000000f00 */
[C---:B------:R-:W-:Y:S02]  /*2470*/  @!P5 IMAD R8, R101.reuse, 0x160, RZ ;  /* 0x000001606508d824 */ /* 0x040fe400078e02ff */
[----:B-----5:R-:W-:Y:S02]  /*2480*/  @!P6 IMAD R12, R101, 0x140, RZ ;  /* 0x00000140650ce824 */ /* 0x020fe400078e02ff */
[----:B------:R-:W-:-:S04]  /*2490*/  @!P1 IMAD.WIDE.U32 R6, R100, 0x120, R6 ;  /* 0x0000012064069825 */ /* 0x000fc800078e0006 */
[C---:B------:R-:W-:Y:S01]  /*24a0*/  @!P4 IMAD.WIDE.U32 R10, R100.reuse, 0x180, R10 ;  /* 0x00000180640ac825 */ /* 0x040fe200078e000a */
[----:B------:R-:W-:Y:S02]  /*24b0*/  @!P1 IADD3 R17, PT, PT, R7, R16, RZ ;  /* 0x0000001007119210 */ /* 0x000fe40007ffe0ff */
[----:B------:R-:W-:Y:S01]  /*24c0*/  @!P1 MOV R16, R6 ;  /* 0x0000000600109202 */ /* 0x000fe20000000f00 */
[----:B------:R-:W-:Y:S01]  /*24d0*/  @!P2 IMAD R23, R101, 0x1c0, RZ ;  /* 0x000001c06517a824 */ /* 0x000fe200078e02ff */
[----:B------:R-:W-:Y:S01]  /*24e0*/  @!P6 MOV R6, R4 ;  /* 0x000000040006e202 */ /* 0x000fe20000000f00 */
[C---:B------:R-:W-:Y:S01]  /*24f0*/  @!P2 IMAD.WIDE.U32 R18, R100.reuse, 0x1c0, R18 ;  /* 0x000001c06412a825 */ /* 0x040fe200078e0012 */
[----:B------:R-:W-:Y:S01]  /*2500*/  @!P6 MOV R7, R5 ;  /* 0x000000050007e202 */ /* 0x000fe20000000f00 */
[----:B------:R-:W-:Y:S02]  /*2510*/  @!P1 LDGSTS.E.BYPASS.LTC128B.128 [R237+0x7000], desc[UR16][R16.64] ;  /* 0x0700000010ed9fae */ /* 0x000fe4000b981a10 */
[----:B------:R-:W-:-:S04]  /*2520*/  @!P5 IMAD.WIDE.U32 R4, R100, 0x160, R4 ;  /* 0x000001606404d825 */ /* 0x000fc800078e0004 */
[----:B------:R-:W-:Y:S01]  /*2530*/  @!P6 IMAD.WIDE.U32 R6, R100, 0x140, R6 ;  /* 0x000001406406e825 */ /* 0x000fe200078e0006 */
[----:B------:R-:W-:Y:S02]  /*2540*/  @!P5 IADD3 R9, PT, PT, R5, R8, RZ ;  /* 0x000000080509d210 */ /* 0x000fe40007ffe0ff */
[----:B------:R-:W-:Y:S02]  /*2550*/  @!P5 MOV R8, R4 ;  /* 0x000000040008d202 */ /* 0x000fe40000000f00 */
[----:B------:R-:W-:Y:S01]  /*2560*/  @!P6 IADD3 R13, PT, PT, R7, R12, RZ ;  /* 0x0000000c070de210 */ /* 0x000fe20007ffe0ff */
[----:B------:R-:W-:Y:S01]  /*2570*/  @!P4 IMAD.IADD R7, R11, 0x1, R3 ;  /* 0x000000010b07c824 */ /* 0x000fe200078e0203 */
[----:B------:R-:W-:Y:S02]  /*2580*/  @!P6 MOV R12, R6 ;  /* 0x00000006000ce202 */ /* 0x000fe40000000f00 */
[----:B------:R-:W-:Y:S01]  /*2590*/  @!P4 MOV R6, R10 ;  /* 0x0000000a0006c202 */ /* 0x000fe20000000f00 */
[----:B------:R-:W-:Y:S01]  /*25a0*/  @!P2 IMAD.MOV.U32 R10, RZ, RZ, R18 ;  /* 0x000000ffff0aa224 */ /* 0x000fe200078e0012 */
[----:B------:R-:W-:Y:S01]  /*25b0*/  @!P3 IADD3 R5, PT, PT, R15, R22, RZ ;  /* 0x000000160f05b210 */ /* 0x000fe20007ffe0ff */
[----:B------:R-:W-:Y:S01]  /*25c0*/  @!P6 LDGSTS.E.BYPASS.LTC128B.128 [R237+0x7800], desc[UR16][R12.64] ;  /* 0x078000000cedefae */ /* 0x000fe2000b981a10 */
[----:B------:R-:W-:-:S02]  /*25d0*/  @!P3 MOV R4, R14 ;  /* 0x0000000e0004b202 */ /* 0x000fc40000000f00 */
[----:B------:R-:W-:Y:S01]  /*25e0*/  @!P2 IADD3 R11, PT, PT, R19, R23, RZ ;  /* 0x00000017130ba210 */ /* 0x000fe20007ffe0ff */
[----:B------:R-:W-:Y:S01]  /*25f0*/  @!P5 LDGSTS.E.BYPASS.LTC128B.128 [R237+0x8000], desc[UR16][R8.64] ;  /* 0x0800000008eddfae */ /* 0x000fe2000b981a10 */
[-C--:B------:R-:W-:Y:S02]  /*2600*/  ISETP.GE.AND P6, PT, R35, R0.reuse, PT ;  /* 0x000000002300720c */ /* 0x080fe40003fc6270 */
[----:B------:R-:W-:Y:S01]  /*2610*/  SHF.L.U32 R3, R92, 0x4, RZ ;  /* 0x000000045c037819 */ /* 0x000fe200000006ff */
[----:B------:R1:W-:Y:S01]  /*2620*/  @!P4 LDGSTS.E.BYPASS.LTC128B.128 [R237+0x8800], desc[UR16][R6.64] ;  /* 0x0880000006edcfae */ /* 0x0003e2000b981a10 */
[-C--:B------:R-:W-:Y:S02]  /*2630*/  ISETP.GE.AND P5, PT, R34, R0.reuse, PT ;  /* 0x000000002200720c */ /* 0x080fe40003fa6270 */
[-C--:B------:R-:W-:Y:S01]  /*2640*/  ISETP.GE.AND P4, PT, R37, R0.reuse, PT ;  /* 0x000000002500720c */ /* 0x080fe20003f86270 */
[----:B------:R2:W-:Y:S01]  /*2650*/  @!P3 LDGSTS.E.BYPASS.LTC128B.128 [R237+0x9000], desc[UR16][R4.64] ;  /* 0x0900000004edbfae */ /* 0x0005e2000b981a10 */
[----:B------:R-:W-:-:S02]  /*2660*/  ISETP.GE.AND P3, PT, R27, R0, PT ;  /* 0x000000001b00720c */ /* 0x000fc40003f66270 */
[----:B------:R-:W-:Y:S01]  /*2670*/  MOV R22, 0x20 ;  /* 0x0000002000167802 */ /* 0x000fe20000000f00 */
[----:B------:R4:W-:Y:S01]  /*2680*/  @!P2 LDGSTS.E.BYPASS.LTC128B.128 [R237+0x9800], desc[UR16][R10.64] ;  /* 0x098000000aedafae */ /* 0x0009e2000b981a10 */
[----:B------:R-:W-:-:S03]  /*2690*/  ISETP.GE.AND P2, PT, R38, R0, PT ;  /* 0x000000002600720c */ /* 0x000fc60003f46270 */
[----:B------:R-:W0:Y:S01]  /*26a0*/  LDGDEPBAR ;  /* 0x00000000000079af */ /* 0x000e220000000000 */
[----:B-1----:R-:W-:Y:S01]  /*26b0*/  SHF.L.U64.HI R6, R92, 0x4, R93 ;  /* 0x000000045c067819 */ /* 0x002fe2000001025d */
[----:B--2---:R-:W-:Y:S01]  /*26c0*/  IMAD.WIDE.U32 R4, R2, R92, R20 ;  /* 0x0000005c02047225 */ /* 0x004fe200078e0014 */
[----:B------:R-:W-:-:S03]  /*26d0*/  SHF.L.U32 R21, R236, 0x6, RZ ;  /* 0x00000006ec157819 */ /* 0x000fc600000006ff */
[----:B------:R-:W-:Y:S01]  /*26e0*/  IMAD R2, R2, R93, R5 ;  /* 0x0000005d02027224 */ /* 0x000fe200078e0205 */
[----:B------:R-:W-:-:S04]  /*26f0*/  DEPBAR.LE SB0, 0x0 ;  /* 0x000080000000791a */ /* 0x000fc80000000000 */
[----:B------:R-:W-:Y:S01]  /*2700*/  BAR.SYNC.DEFER_BLOCKING 0x0 ;  /* 0x0000000000007b1d */ /* 0x000fe20000010000 */
[----:B---3--:R-:W-:Y:S01]  /*2710*/  LEA R41, P1, R4, UR6, 0x1 ;  /* 0x0000000604297c11 */ /* 0x008fe2000f8208ff */
[----:B----4-:R-:W-:Y:S01]  /*2720*/  @!P5 IMAD R10, R93, 0x60, RZ ;  /* 0x000000605d0ad824 */ /* 0x010fe200078e02ff */
[----:B------:R-:W-:Y:S02]  /*2730*/  LOP3.LUT R16, R234, 0x1c0, R21, 0xf8, !PT ;  /* 0x000001c0ea107812 */ /* 0x000fe400078ef815 */
[----:B------:R-:W-:Y:S01]  /*2740*/  LEA.HI.X R42, R4, UR7, R2, 0x1, P1 ;  /* 0x00000007042a7c11 */ /* 0x000fe200088f0c02 */
[----:B------:R-:W-:Y:S01]  /*2750*/  IMAD.WIDE.U32 R4, R92, 0x20, RZ ;  /* 0x000000205c047825 */ /* 0x000fe200078e00ff */
[----:B------:R-:W-:Y:S01]  /*2760*/  LEA R2, P1, R3, R41, 0x1 ;  /* 0x0000002903027211 */ /* 0x000fe200078208ff */
[----:B------:R-:W-:Y:S01]  /*2770*/  STL [R1+0x1c], R41 ;  /* 0x00001c2901007387 */ /* 0x000fe20000100800 */
[----:B------:R-:W-:Y:S02]  /*2780*/  LOP3.LUT R89, R21, 0x400, RZ, 0xc0, !PT ;  /* 0x0000040015597812 */ /* 0x000fe400078ec0ff */
[----:B------:R-:W-:Y:S01]  /*2790*/  LEA.HI.X R3, R3, R42, R6, 0x1, P1 ;  /* 0x0000002a03037211 */ /* 0x000fe200008f0c06 */
[----:B------:R-:W-:Y:S01]  /*27a0*/  STL [R1+0x18], R42 ;  /* 0x0000182a01007387 */ /* 0x000fe20000100800 */
[----:B------:R-:W-:-:S02]  /*27b0*/  SHF.L.U32 R6, R93, 0x5, RZ ;  /* 0x000000055d067819 */ /* 0x000fc400000006ff */
[----:B------:R-:W-:Y:S02]  /*27c0*/  @!P6 IADD3 R8, P1, PT, R2, R4, RZ ;  /* 0x000000040208e210 */ /* 0x000fe40007f3e0ff */
[----:B------:R-:W-:Y:S02]  /*27d0*/  @!P0 MOV R4, R41 ;  /* 0x0000002900048202 */ /* 0x000fe40000000f00 */
[----:B------:R-:W-:Y:S02]  /*27e0*/  @!P6 IADD3.X R9, PT, PT, R3, R5, R6, P1, !PT ;  /* 0x000000050309e210 */ /* 0x000fe40000ffe406 */
[----:B------:R-:W-:Y:S02]  /*27f0*/  @!P0 MOV R5, R42 ;  /* 0x0000002a00058202 */ /* 0x000fe40000000f00 */
[----:B------:R-:W-:Y:S02]  /*2800*/  ISETP.GE.AND P1, PT, R32, R0, PT ;  /* 0x000000002000720c */ /* 0x000fe40003f26270 */
[----:B------:R-:W-:Y:S01]  /*2810*/  LOP3.LUT R190, R21, 0x200, RZ, 0xc0, !PT ;  /* 0x0000020015be7812 */ /* 0x000fe200078ec0ff */
[----:B------:R-:W-:Y:S01]  /*2820*/  @!PT LDS RZ, [RZ] ;  /* 0x00000000fffff984 */ /* 0x000fe20000000800 */
[----:B------:R-:W-:Y:S01]  /*2830*/  @!PT LDS RZ, [RZ] ;  /* 0x00000000fffff984 */ /* 0x000fe20000000800 */
[----:B------:R-:W-:Y:S01]  /*2840*/  @!PT LDS RZ, [RZ] ;  /* 0x00000000fffff984 */ /* 0x000fe20000000800 */
[----:B------:R1:W-:Y:S01]  /*2850*/  @!P0 LDGSTS.E.BYPASS.LTC128B.128 [R237+0xa000], desc[UR16][R4.64] ;  /* 0x0a00000004ed8fae */ /* 0x0003e2000b981a10 */
[----:B------:R-:W-:-:S03]  /*2860*/  LOP3.LUT R206, R16, 0x8, R191, 0x78, !PT ;  /* 0x0000000810ce7812 */ /* 0x000fc600078e78bf */
[----:B------:R-:W-:Y:S01]  /*2870*/  @P0 STS.128 [R237+0xa000], RZ ;  /* 0x00a000ffed000388 */ /* 0x000fe20000000c00 */
[----:B------:R-:W-:-:S03]  /*2880*/  @!P4 LEA R6, P0, R92, R2, 0x6 ;  /* 0x000000025c06c211 */ /* 0x000fc600078030ff */
[----:B------:R-:W-:Y:S01]  /*2890*/  @P2 STS.128 [R237+0xa800], RZ ;  /* 0x00a800ffed002388 */ /* 0x000fe20000000c00 */
[----:B------:R-:W-:Y:S01]  /*28a0*/  @!P4 LEA.HI.X R7, R92, R3, R93, 0x6, P0 ;  /* 0x000000035c07c211 */ /* 0x000fe200000f345d */
[----:B------:R-:W-:Y:S01]  /*28b0*/  @!P1 IMAD R11, R93, 0xc0, RZ ;  /* 0x000000c05d0b9824 */ /* 0x000fe200078e02ff */
        /* <DEDUP_REMOVED lines=13> */
[----:B-1----:R-:W-:-:S03]  /*2990*/  @!P5 MOV R4, R2 ;  /* 0x000000020004d202 */ /* 0x002fc60000000f00 */
[----:B------:R-:W-:Y:S01]  /*29a0*/  @!PT LDS RZ, [RZ] ;  /* 0x00000000fffff984 */ /* 0x000fe20000000800 */
[----:B------:R-:W-:Y:S01]  /*29b0*/  @!PT LDS RZ, [RZ] ;  /* 0x00000000fffff984 */ /* 0x000fe20000000800 */
[----:B------:R-:W-:Y:S01]  /*29c0*/  @!PT LDS RZ, [RZ] ;  /* 0x00000000fffff984 */ /* 0x000fe20000000800 */
[----:B------:R1:W-:Y:S01]  /*29d0*/  @!P4 LDGSTS.E.BYPASS.LTC128B.128 [R237+0xb800], desc[UR16][R6.64] ;  /* 0x0b80000006edcfae */ /* 0x0003e2000b981a10 */
[----:B------:R-:W-:-:S03]  /*29e0*/  @!P5 MOV R5, R3 ;  /* 0x000000030005d202 */ /* 0x000fc60000000f00 */
[----:B------:R-:W-:Y:S01]  /*29f0*/  @P5 STS.128 [R237+0xc000], RZ ;  /* 0x00c000ffed005388 */ /* 0x000fe20000000c00 */
[----:B------:R-:W-:-:S03]  /*2a00*/  @!P5 IMAD.WIDE.U32 R4, R92, 0x60, R4 ;  /* 0x000000605c04d825 */ /* 0x000fc600078e0004 */
[----:B------:R-:W-:Y:S01]  /*2a10*/  STL [R1+0x38], R206 ;  /* 0x000038ce01007387 */ /* 0x000fe20000100800 */
[----:B------:R-:W-:Y:S02]  /*2a20*/  @!P5 IMAD.IADD R5, R5, 0x1, R10 ;  /* 0x000000010505d824 */ /* 0x000fe400078e020a */
[----:B------:R-:W-:-:S03]  /*2a30*/  @!P0 IMAD R10, R93, 0xe0, RZ ;  /* 0x000000e05d0a8824 */ /* 0x000fc600078e02ff */
[----:B------:R-:W-:Y:S01]  /*2a40*/  @!PT LDS RZ, [RZ] ;  /* 0x00000000fffff984 */ /* 0x000fe20000000800 */
[----:B------:R-:W-:Y:S01]  /*2a50*/  @!PT LDS RZ, [RZ] ;  /* 0x00000000fffff984 */ /* 0x000fe20000000800 */
[----:B------:R-:W-:Y:S01]  /*2a60*/  @!PT LDS RZ, [RZ] ;  /* 0x00000000fffff984 */ /* 0x000fe20000000800 */
[----:B------:R3:W-:Y:S01]  /*2a70*/  @!P5 LDGSTS.E.BYPASS.LTC128B.128 [R237+0xc000], desc[UR16][R4.64] ;  /* 0x0c00000004eddfae */ /* 0x0007e2000b981a10 */
[----:B------:R-:W-:Y:S01]  /*2a80*/  ISETP.GE.AND P5, PT, R25, R0, PT ;  /* 0x000000001900720c */ /* 0x000fe20003fa6270 */
[----:B--2---:R-:W-:Y:S02]  /*2a90*/  @!P2 IMAD R8, R93, 0xa0, RZ ;  /* 0x000000a05d08a824 */ /* 0x004fe400078e02ff */
[----:B------:R-:W-:Y:S01]  /*2aa0*/  @P3 STS.128 [R237+0xc800], RZ ;  /* 0x00c800ffed003388 */ /* 0x000fe20000000c00 */
[----:B------:R-:W-:Y:S01]  /*2ab0*/  @!P0 IMAD.MOV.U32 R9, RZ, RZ, R3 ;  /* 0x000000ffff098224 */ /* 0x000fe200078e0003 */
[----:B-1----:R-:W-:-:S08]  /*2ac0*/  @!P3 LEA R6, P4, R92, R2, 0x7 ;  /* 0x000000025c06b211 */ /* 0x002fd000078838ff */
[----:B------:R-:W-:Y:S01]  /*2ad0*/  @!P5 IMAD R12, R93, 0x120, RZ ;  /* 0x000001205d0cd824 */ /* 0x000fe200078e02ff */
[----:B------:R-:W-:Y:S02]  /*2ae0*/  @!P3 LEA.HI.X R7, R92, R3, R93, 0x7, P4 ;  /* 0x000000035c07b211 */ /* 0x000fe400020f3c5d */
[----:B------:R-:W-:-:S03]  /*2af0*/  ISETP.GE.AND P4, PT, R24, R0, PT ;  /* 0x000000001800720c */ /* 0x000fc60003f86270 */
[----:B------:R-:W-:Y:S01]  /*2b00*/  @!PT LDS RZ, [RZ] ;  /* 0x00000000fffff984 */ /* 0x000fe20000000800 */
[----:B------:R-:W-:Y:S01]  /*2b10*/  @!PT LDS RZ, [RZ] ;  /* 0x00000000fffff984 */ /* 0x000fe20000000800 */
[----:B------:R-:W-:Y:S01]  /*2b20*/  @!PT LDS RZ, [RZ] ;  /* 0x00000000fffff984 */ /* 0x000fe20000000800 */
[----:B------:R1:W-:Y:S01]  /*2b30*/  @!P3 LDGSTS.E.BYPASS.LTC128B.128 [R237+0xc800], desc[UR16][R6.64] ;  /* 0x0c80000006edbfae */ /* 0x0003e2000b981a10 */
[----:B------:R-:W-:-:S03]  /*2b40*/  ISETP.GE.AND P3, PT, R26, R0, PT ;  /* 0x000000001a00720c */ /* 0x000fc60003f66270 */
[----:B------:R-:W-:Y:S01]  /*2b50*/  @P2 STS.128 [R237+0xd000], RZ ;  /* 0x00d000ffed002388 */ /* 0x000fe20000000c00 */
[----:B---3--:R-:W-:Y:S02]  /*2b60*/  @!P2 MOV R4, R2 ;  /* 0x000000020004a202 */ /* 0x008fe40000000f00 */
[----:B------:R-:W-:-:S03]  /*2b70*/  @!P2 MOV R5, R3 ;  /* 0x000000030005a202 */ /* 0x000fc60000000f00 */
[----:B------:R-:W-:-:S04]  /*2b80*/  @!P2 IMAD.WIDE.U32 R4, R92, 0xa0, R4 ;  /* 0x000000a05c04a825 */ /* 0x000fc800078e0004 */
[----:B------:R-:W-:Y:S01]  /*2b90*/  @!P3 IMAD R17, R93, 0x160, RZ ;  /* 0x000001605d11b824 */ /* 0x000fe200078e02ff */
[----:B------:R-:W-:Y:S02]  /*2ba0*/  @!P2 IADD3 R5, PT, PT, R5, R8, RZ ;  /* 0x000000080505a210 */ /* 0x000fe40007ffe0ff */
[----:B------:R-:W-:-:S03]  /*2bb0*/  @!P0 MOV R8, R2 ;  /* 0x0000000200088202 */ /* 0x000fc60000000f00 */
[----:B------:R-:W-:Y:S01]  /*2bc0*/  @!PT LDS RZ, [RZ] ;  /* 0x00000000fffff984 */ /* 0x000fe20000000800 */
[----:B------:R-:W-:Y:S01]  /*2bd0*/  @!PT LDS RZ, [RZ] ;  /* 0x00000000fffff984 */ /* 0x000fe20000000800 */
[----:B------:R-:W-:Y:S01]  /*2be0*/  @!PT LDS RZ, [RZ] ;  /* 0x00000000fffff984 */ /* 0x000fe20000000800 */
[----:B------:R2:W-:Y:S01]  /*2bf0*/  @!P2 LDGSTS.E.BYPASS.LTC128B.128 [R237+0xd000], desc[UR16][R4.64] ;  /* 0x0d00000004edafae */ /* 0x0005e2000b981a10 */
[----:B------:R-:W-:Y:S01]  /*2c00*/  ISETP.GE.AND P2, PT, R28, R0, PT ;  /* 0x000000001c00720c */ /* 0x000fe20003f46270 */
[----:B------:R-:W-:Y:S01]  /*2c10*/  @!P0 IMAD.WIDE.U32 R8, R92, 0xe0, R8 ;  /* 0x000000e05c088825 */ /* 0x000fe200078e0008 */
[----:B-1----:R-:W-:Y:S01]  /*2c20*/  @!P1 MOV R6, R2 ;  /* 0x0000000200069202 */ /* 0x002fe20000000f00 */
[----:B------:R-:W-:Y:S01]  /*2c30*/  @P1 STS.128 [R237+0xd800], RZ ;  /* 0x00d800ffed001388 */ /* 0x000fe20000000c00 */
[----:B------:R-:W-:-:S03]  /*2c40*/  @!P1 MOV R7, R3 ;  /* 0x0000000300079202 */ /* 0x000fc60000000f00 */
[----:B------:R-:W-:-:S06]  /*2c50*/  @!P1 IMAD.WIDE.U32 R6, R92, 0xc0, R6 ;  /* 0x000000c05c069825 */ /* 0x000fcc00078e0006 */
[----:B------:R-:W-:Y:S01]  /*2c60*/  @!P2 IMAD R18, R93, 0x180, RZ ;  /* 0x000001805d12a824 */ /* 0x000fe200078e02ff */
[----:B------:R-:W-:-:S05]  /*2c70*/  @!P1 IADD3 R7, PT, PT, R7, R11, RZ ;  /* 0x0000000b07079210 */ /* 0x000fca0007ffe0ff */
[----:B------:R-:W-:Y:S01]  /*2c80*/  @!PT LDS RZ, [RZ] ;  /* 0x00000000fffff984 */ /* 0x000fe20000000800 */
[----:B------:R-:W-:Y:S01]  /*2c90*/  @!PT LDS RZ, [RZ] ;  /* 0x00000000fffff984 */ /* 0x000fe20000000800 */
[----:B------:R-:W-:Y:S01]  /*2ca0*/  @!PT LDS RZ, [RZ] ;  /* 0x00000000fffff984 */ /* 0x000fe20000000800 */
[----:B------:R1:W-:Y:S01]  /*2cb0*/  @!P1 LDGSTS.E.BYPASS.LTC128B.128 [R237+0xd800], desc[UR16][R6.64] ;  /* 0x0d80000006ed9fae */ /* 0x0003e2000b981a10 */
[----:B------:R-:W-:-:S03]  /*2cc0*/  ISETP.GE.AND P1, PT, R29, R0, PT ;  /* 0x000000001d00720c */ /* 0x000fc60003f26270 */
[----:B------:R-:W-:Y:S01]  /*2cd0*/  @P0 STS.128 [R237+0xe000], RZ ;  /* 0x00e000ffed000388 */ /* 0x000fe20000000c00 */
[----:B--2---:R-:W-:Y:S02]  /*2ce0*/  @!P0 IADD3 R5, PT, PT, R9, R10, RZ ;  /* 0x0000000a09058210 */ /* 0x004fe40007ffe0ff */
[----:B------:R-:W-:-:S05]  /*2cf0*/  @!P0 MOV R4, R8 ;  /* 0x0000000800048202 */ /* 0x000fca0000000f00 */
[----:B------:R-:W-:Y:S01]  /*2d00*/  @!PT LDS RZ, [RZ] ;  /* 0x00000000fffff984 */ /* 0x000fe20000000800 */
[----:B------:R-:W-:Y:S01]  /*2d10*/  @!PT LDS RZ, [RZ] ;  /* 0x00000000fffff984 */ /* 0x000fe20000000800 */
[----:B------:R-:W-:Y:S01]  /*2d20*/  @!PT LDS RZ, [RZ] ;  /* 0x00000000fffff984 */ /* 0x000fe20000000800 */
[----:B------:R2:W-:Y:S01]  /*2d30*/  @!P0 LDGSTS.E.BYPASS.LTC128B.128 [R237+0xe000], desc[UR16][R4.64] ;  /* 0x0e00000004ed8fae */ /* 0x0005e2000b981a10 */
[C---:B------:R-:W-:Y:S01]  /*2d40*/  @!P6 LEA R14, P0, R92.reuse, R2, 0x8 ;  /* 0x000000025c0ee211 */ /* 0x040fe200078040ff */
[----:B------:R-:W-:Y:S01]  /*2d50*/  @!P1 IMAD.MOV.U32 R10, RZ, RZ, R2 ;  /* 0x000000ffff0a9224 */ /* 0x000fe200078e0002 */
[-C--:B------:R-:W-:Y:S01]  /*2d60*/  @!P1 MOV R11, R3.reuse ;  /* 0x00000003000b9202 */ /* 0x080fe20000000f00 */
[----:B------:R-:W-:Y:S01]  /*2d70*/  @P6 STS.128 [R237+0xe800], RZ ;  /* 0x00e800ffed006388 */ /* 0x000fe20000000c00 */
[C---:B------:R-:W-:Y:S01]  /*2d80*/  @!P6 LEA.HI.X R15, R92.reuse, R3, R93, 0x8, P0 ;  /* 0x000000035c0fe211 */ /* 0x040fe200000f445d */
[----:B------:R-:W-:Y:S01]  /*2d90*/  @!P1 IMAD R19, R93, 0x1a0, RZ ;  /* 0x000001a05d139824 */ /* 0x000fe200078e02ff */
[----:B------:R-:W-:Y:S01]  /*2da0*/  ISETP.GE.AND P0, PT, R31, R0, PT ;  /* 0x000000001f00720c */ /* 0x000fe20003f06270 */
[----:B------:R-:W-:Y:S01]  /*2db0*/  @!P1 IMAD.WIDE.U32 R10, R92, 0x1a0, R10 ;  /* 0x000001a05c0a9825 */ /* 0x000fe200078e000a */
[----:B------:R-:W-:Y:S01]  /*2dc0*/  LOP3.LUT R0, R16, 0x8, R236, 0x78, !PT ;  /* 0x0000000810007812 */ /* 0x000fe200078e78ec */
[----:B------:R-:W-:Y:S01]  /*2dd0*/  @!PT LDS RZ, [RZ] ;  /* 0x00000000fffff984 */ /* 0x000fe20000000800 */
[----:B------:R-:W-:Y:S01]  /*2de0*/  @!PT LDS RZ, [RZ] ;  /* 0x00000000fffff984 */ /* 0x000fe20000000800 */
[----:B------:R-:W-:Y:S01]  /*2df0*/  @!PT LDS RZ, [RZ] ;  /* 0x00000000fffff984 */ /* 0x000fe20000000800 */
[----:B------:R-:W-:Y:S02]  /*2e00*/  @!P6 LDGSTS.E.BYPASS.LTC128B.128 [R237+0xe800], desc[UR16][R14.64] ;  /* 0x0e8000000eedefae */ /* 0x000fe4000b981a10 */
[----:B------:R-:W-:Y:S01]  /*2e10*/  @!P1 IMAD.IADD R11, R11, 0x1, R19 ;  /* 0x000000010b0b9824 */ /* 0x000fe200078e0213 */
[----:B------:R-:W-:Y:S01]  /*2e20*/  LEA R89, R0, R89, 0x1 ;  /* 0x0000005900597211 */ /* 0x000fe200078e08ff */
[----:B------:R-:W-:Y:S01]  /*2e30*/  @!P4 IMAD R0, R93, 0x140, RZ ;  /* 0x000001405d00c824 */ /* 0x000fe200078e02ff */
[----:B-1----:R-:W-:Y:S01]  /*2e40*/  @!P3 MOV R6, R2 ;  /* 0x000000020006b202 */ /* 0x002fe20000000f00 */
[----:B------:R-:W-:Y:S01]  /*2e50*/  @P5 STS.128 [R237+0xf000], RZ ;  /* 0x00f000ffed005388 */ /* 0x000fe20000000c00 */
[----:B------:R-:W-:-:S03]  /*2e60*/  @!P3 MOV R7, R3 ;  /* 0x000000030007b202 */ /* 0x000fc60000000f00 */
[-C--:B------:R-:W-:Y:S01]  /*2e70*/  @!P0 MOV R8, R2.reuse ;  /* 0x0000000200088202 */ /* 0x080fe20000000f00 */
[----:B------:R-:W-:Y:S01]  /*2e80*/  @!P0 IMAD R20, R93, 0x1c0, RZ ;  /* 0x000001c05d148824 */ /* 0x000fe200078e02ff */
[----:B------:R-:W-:Y:S01]  /*2e90*/  @!P0 MOV R9, R3 ;  /* 0x0000000300098202 */ /* 0x000fe20000000f00 */
[----:B------:R-:W-:Y:S01]  /*2ea0*/  @!P3 IMAD.WIDE.U32 R6, R92, 0x160, R6 ;  /* 0x000001605c06b825 */ /* 0x000fe200078e0006 */
[----:B--2---:R-:W-:-:S03]  /*2eb0*/  @!P5 MOV R4, R2 ;  /* 0x000000020004d202 */ /* 0x004fc60000000f00 */
[C---:B------:R-:W-:Y:S01]  /*2ec0*/  @!P0 IMAD.WIDE.U32 R8, R92.reuse, 0x1c0, R8 ;  /* 0x000001c05c088825 */ /* 0x040fe200078e0008 */
[----:B------:R-:W-:Y:S02]  /*2ed0*/  @!P5 MOV R5, R3 ;  /* 0x000000030005d202 */ /* 0x000fe40000000f00 */
[----:B------:R-:W-:Y:S02]  /*2ee0*/  @!P3 IADD3 R7, PT, PT, R7, R17, RZ ;  /* 0x000000110707b210 */ /* 0x000fe40007ffe0ff */
[----:B------:R-:W-:Y:S01]  /*2ef0*/  @!P0 IADD3 R9, PT, PT, R9, R20, RZ ;  /* 0x0000001409098210 */ /* 0x000fe20007ffe0ff */
[----:B------:R-:W-:-:S04]  /*2f00*/  @!P5 IMAD.WIDE.U32 R4, R92, 0x120, R4 ;  /* 0x000001205c04d825 */ /* 0x000fc800078e0004 */
[----:B------:R-:W-:Y:S01]  /*2f10*/  @!P5 IMAD.IADD R13, R5, 0x1, R12 ;  /* 0x00000001050dd824 */ /* 0x000fe200078e020c */
[----:B------:R-:W-:Y:S02]  /*2f20*/  @!P5 MOV R12, R4 ;  /* 0x00000004000cd202 */ /* 0x000fe40000000f00 */
[----:B------:R-:W-:Y:S02]  /*2f30*/  @!P2 MOV R4, R2 ;  /* 0x000000020004a202 */ /* 0x000fe40000000f00 */
[----:B------:R-:W-:Y:S01]  /*2f40*/  @!P2 MOV R5, R3 ;  /* 0x000000030005a202 */ /* 0x000fe20000000f00 */
[C---:B------:R-:W-:Y:S01]  /*2f50*/  @!P4 IMAD.WIDE.U32 R2, R92.reuse, 0x140, R2 ;  /* 0x000001405c02c825 */ /* 0x040fe200078e0002 */
[----:B------:R-:W-:Y:S01]  /*2f60*/  @!PT LDS RZ, [RZ] ;  /* 0x00000000fffff984 */ /* 0x000fe20000000800 */
[----:B------:R-:W-:Y:S01]  /*2f70*/  @!PT LDS RZ, [RZ] ;  /* 0x00000000fffff984 */ /* 0x000fe20000000800 */
[----:B------:R-:W-:Y:S01]  /*2f80*/  @!PT LDS RZ, [RZ] ;  /* 0x00000000fffff984 */ /* 0x000fe20000000800 */
[----:B------:R-:W-:Y:S03]  /*2f90*/  @!P5 LDGSTS.E.BYPASS.LTC128B.128 [R237+0xf000], desc[UR16][R12.64] ;  /* 0x0f0000000ceddfae */ /* 0x000fe6000b981a10 */
[----:B------:R-:W-:Y:S01]  /*2fa0*/  @!P2 IMAD.WIDE.U32 R4, R92, 0x180, R4 ;  /* 0x000001805c04a825 */ /* 0x000fe200078e0004 */
[----:B------:R-:W-:Y:S01]  /*2fb0*/  @!P4 IADD3 R3, PT, PT, R3, R0, RZ ;  /* 0x000000000303c210 */ /* 0x000fe20007ffe0ff */
[----:B------:R-:W-:Y:S01]  /*2fc0*/  @P4 STS.128 [R237+0xf800], RZ ;  /* 0x00f800ffed004388 */ /* 0x000fe20000000c00 */
[----:B------:R-:W-:-:S02]  /*2fd0*/  SHF.L.U32 R0, R236, 0x5, RZ ;  /* 0x00000005ec007819 */ /* 0x000fc400000006ff */
[----:B------:R-:W-:Y:S01]  /*2fe0*/  @!P2 IADD3 R5, PT, PT, R5, R18, RZ ;  /* 0x000000120505a210 */ /* 0x000fe20007ffe0ff */
[----:B------:R-:W-:Y:S01]  /*2ff0*/  @!PT LDS RZ, [RZ] ;  /* 0x00000000fffff984 */ /* 0x000fe20000000800 */
[----:B------:R-:W-:Y:S01]  /*3000*/  @!PT LDS RZ, [RZ] ;  /* 0x00000000fffff984 */ /* 0x000fe20000000800 */
[----:B------:R-:W-:Y:S01]  /*3010*/  @!PT LDS RZ, [RZ] ;  /* 0x00000000fffff984 */ /* 0x000fe20000000800 */
[----:B------:R1:W-:Y:S01]  /*3020*/  @!P4 LDGSTS.E.BYPASS.LTC128B.128 [R237+0xf800], desc[UR16][R2.64] ;  /* 0x0f80000002edcfae */ /* 0x0003e2000b981a10 */
[----:B------:R-:W-:Y:S02]  /*3030*/  LOP3.LUT R0, R190, 0x7c00, R0, 0xf8, !PT ;  /* 0x00007c00be007812 */ /* 0x000fe400078ef800 */
[----:B------:R-:W-:Y:S01]  /*3040*/  LOP3.LUT P4, RZ, R236, 0x2, RZ, 0xc0, !PT ;  /* 0x00000002ecff7812 */ /* 0x000fe2000788c0ff */
[----:B------:R-:W-:Y:S01]  /*3050*/  @P3 STS.128 [R237+0x10000], RZ ;  /* 0x010000ffed003388 */ /* 0x000fe20000000c00 */
[----:B------:R-:W-:Y:S02]  /*3060*/  LOP3.LUT R0, R0, R206, RZ, 0xfc, !PT ;  /* 0x000000ce00007212 */ /* 0x000fe400078efcff */
[----:B------:R-:W-:Y:S01]  /*3070*/  SEL R145, R22, 0xffffffe0, !P4 ;  /* 0xffffffe016917807 */ /* 0x000fe20006000000 */
[----:B------:R-:W-:Y:S01]  /*3080*/  @!PT LDS RZ, [RZ] ;  /* 0x00000000fffff984 */ /* 0x000fe20000000800 */
[----:B------:R-:W-:Y:S01]  /*3090*/  @!PT LDS RZ, [RZ] ;  /* 0x00000000fffff984 */ /* 0x000fe20000000800 */
[----:B------:R-:W-:Y:S01]  /*30a0*/  @!PT LDS RZ, [RZ] ;  /* 0x00000000fffff984 */ /* 0x000fe20000000800 */
[----:B------:R-:W-:Y:S01]  /*30b0*/  @!P3 LDGSTS.E.BYPASS.LTC128B.128 [R237+0x10000], desc[UR16][R6.64] ;  /* 0x1000000006edbfae */ /* 0x000fe2000b981a10 */
[----:B------:R-:W-:-:S02]  /*30c0*/  LEA R232, R0, UR5, 0x1 ;  /* 0x0000000500e87c11 */ /* 0x000fc4000f8e08ff */
[----:B------:R-:W-:Y:S01]  /*30d0*/  IADD3 R0, PT, PT, R89, UR5, RZ ;  /* 0x0000000559007c10 */ /* 0x000fe2000fffe0ff */
        /* <DEDUP_REMOVED lines=10> */
[----:B------:R-:W-:-:S02]  /*3180*/  ISETP.NE.AND P1, PT, R248, 0x1, PT ;  /* 0x00000001f800780c */ /* 0x000fc40003f25270 */
[-C--:B-1----:R-:W-:Y:S01]  /*3190*/  IADD3 R3, PT, PT, R232, R145.reuse, RZ ;  /* 0x00000091e8037210 */ /* 0x082fe20007ffe0ff */
[----:B------:R-:W-:Y:S01]  /*31a0*/  @P0 STS.128 [R237+0x11800], RZ ;  /* 0x011800ffed000388 */ /* 0x000fe20000000c00 */
[----:B------:R-:W-:-:S03]  /*31b0*/  IADD3 R2, PT, PT, R0, R145, RZ ;  /* 0x0000009100027210 */ /* 0x000fc60007ffe0ff */
[----:B------:R-:W-:Y:S01]  /*31c0*/  @!PT LDS RZ, [RZ] ;  /* 0x00000000fffff984 */ /* 0x000fe20000000800 */
[----:B------:R-:W-:Y:S01]  /*31d0*/  @!PT LDS RZ, [RZ] ;  /* 0x00000000fffff984 */ /* 0x000fe20000000800 */
[----:B------:R-:W-:Y:S01]  /*31e0*/  @!PT LDS RZ, [RZ] ;  /* 0x00000000fffff984 */ /* 0x000fe20000000800 */
[----:B------:R1:W-:Y:S01]  /*31f0*/  @!P0 LDGSTS.E.BYPASS.LTC128B.128 [R237+0x11800], desc[UR16][R8.64] ;  /* 0x1180000008ed8fae */ /* 0x0003e2000b981a10 */
[----:B------:R-:W-:-:S03]  /*3200*/  LOP3.LUT P0, RZ, R236, 0x4, RZ, 0xc0, !PT ;  /* 0x00000004ecff7812 */ /* 0x000fc6000780c0ff */
[----:B------:R-:W-:Y:S04]  /*3210*/  LDSM.16.M88.4 R16, [R232] ;  /* 0x00000000e810783b */ /* 0x000fe80000000200 */
[----:B------:R-:W3:Y:S04]  /*3220*/  LDSM.16.M88.4 R36, [R89+UR5+0x2800] ;  /* 0x002800055924783b */ /* 0x000ee80008000200 */
[----:B--2---:R-:W2:Y:S04]  /*3230*/  LDSM.16.M88.4 R4, [R89+UR5+0x2000] ;  /* 0x002000055904783b */ /* 0x004ea80008000200 */
[----:B------:R4:W-:Y:S04]  /*3240*/  LDSM.16.M88.4 R12, [R3] ;  /* 0x00000000030c783b */ /* 0x0009e80000000200 */
[----:B------:R-:W5:Y:S04]  /*3250*/  LDSM.16.M88.4 R24, [R2+0x2000] ;  /* 0x002000000218783b */ /* 0x000f680000000200 */
[----:B------:R-:W5:Y:S04]  /*3260*/  LDSM.16.M88.4 R44, [R2+0x2800] ;  /* 0x00280000022c783b */ /* 0x000f680000000200 */
[----:B------:R-:W-:Y:S04]  /*3270*/  LDSM.16.M88.4 R68, [R89+UR5+0x3000] ;  /* 0x003000055944783b */ /* 0x000fe80008000200 */
[----:B------:R-:W-:Y:S04]  /*3280*/  LDSM.16.M88.4 R60, [R2+0x3000] ;  /* 0x00300000023c783b */ /* 0x000fe80000000200 */
[----:B------:R-:W-:Y:S01]  /*3290*/  LDSM.16.M88.4 R72, [R89+UR5+0x3800] ;  /* 0x003800055948783b */ /* 0x000fe20008000200 */
[----:B----4-:R-:W-:-:S03]  /*32a0*/  IMAD.MOV.U32 R3, RZ, RZ, 0x40 ;  /* 0x00000040ff037424 */ /* 0x010fc600078e00ff */
[----:B------:R-:W-:Y:S02]  /*32b0*/  LDSM.16.M88.4 R76, [R89+UR5+0x4000] ;  /* 0x00400005594c783b */ /* 0x000fe40008000200 */
[----:B------:R-:W-:Y:S02]  /*32c0*/  SEL R204, R3, 0xffffffc0, !P0 ;  /* 0xffffffc003cc7807 */ /* 0x000fe40004000000 */
[----:B------:R-:W0:Y:S02]  /*32d0*/  LDGDEPBAR ;  /* 0x00000000000079af */ /* 0x000e240000000000 */
[-C--:B------:R-:W-:Y:S01]  /*32e0*/  IADD3 R3, PT, PT, R232, R204.reuse, RZ ;  /* 0x000000cce8037210 */ /* 0x080fe20007ffe0ff */
[C---:B---3--:R-:W-:Y:S01]  /*32f0*/  HMMA.16816.F32 R28, R16.reuse, R36, RZ ;  /* 0x00000024101c723c */ /* 0x048fe200000018ff */
[----:B------:R-:W-:Y:S01]  /*3300*/  IADD3 R0, PT, PT, R0, R204, RZ ;  /* 0x000000cc00007210 */ /* 0x000fe20007ffe0ff */
[----:B------:R-:W-:Y:S03]  /*3310*/  STL [R1+0xc], R204 ;  /* 0x00000ccc01007387 */ /* 0x000fe60000100800 */
[C---:B------:R-:W-:Y:S01]  /*3320*/  IADD3 R52, PT, PT, R145.reuse, R0, RZ ;  /* 0x0000000091347210 */ /* 0x040fe20007ffe0ff */
[----:B-1----:R1:W-:Y:S02]  /*3330*/  LDSM.16.M88.4 R8, [R3] ;  /* 0x000000000308783b */ /* 0x0023e40000000200 */
[C---:B--2---:R-:W-:Y:S02]  /*3340*/  HMMA.16816.F32 R20, R16.reuse, R4, RZ ;  /* 0x000000041014723c */ /* 0x044fe400000018ff */
[----:B------:R-:W2:Y:S04]  /*3350*/  LDSM.16.M88.4 R40, [R0+0x2000] ;  /* 0x002000000028783b */ /* 0x000ea80000000200 */
[----:B------:R-:W-:Y:S02]  /*3360*/  LDSM.16.M88.4 R48, [R52+0x2000] ;  /* 0x002000003430783b */ /* 0x000fe40000000200 */
[----:B------:R-:W-:Y:S02]  /*3370*/  HMMA.16816.F32 R32, R16, R6, RZ ;  /* 0x000000061020723c */ /* 0x000fe400000018ff */
[----:B------:R-:W-:Y:S04]  /*3380*/  LDSM.16.M88.4 R64, [R0+0x2800] ;  /* 0x002800000040783b */ /* 0x000fe80000000200 */
[----:B------:R-:W-:Y:S04]  /*3390*/  LDSM.16.M88.4 R56, [R52+0x2800] ;  /* 0x002800003438783b */ /* 0x000fe80000000200 */
[----:B------:R-:W-:Y:S02]  /*33a0*/  LDSM.16.M88.4 R80, [R0+0x3000] ;  /* 0x003000000050783b */ /* 0x000fe40000000200 */
[C---:B-----5:R-:W-:Y:S01]  /*33b0*/  HMMA.16816.F32 R20, R12.reuse, R24, R20 ;  /* 0x000000180c14723c */ /* 0x060fe20000001814 */
[----:B-1----:R-:W-:Y:S01]  /*33c0*/  IADD3 R3, PT, PT, R145, R3, RZ ;  /* 0x0000000391037210 */ /* 0x002fe20007ffe0ff */
[----:B------:R-:W-:Y:S04]  /*33d0*/  STL.64 [R1], R192 ;  /* 0x000000c001007387 */ /* 0x000fe80000100a00 */
[----:B------:R-:W1:Y:S02]  /*33e0*/  LDSM.16.M88.4 R4, [R3] ;  /* 0x000000000304783b */ /* 0x000e640000000200 */
[C---:B------:R-:W-:Y:S08]  /*33f0*/  HMMA.16816.F32 R24, R12.reuse, R26, R32 ;  /* 0x0000001a0c18723c */ /* 0x040ff00000001820 */
[----:B------:R-:W-:Y:S08]  /*3400*/  HMMA.16816.F32 R32, R12, R44, R28 ;  /* 0x0000002c0c20723c */ /* 0x000ff0000000181c */
[----:B------:R-:W-:Y:S08]  /*3410*/  HMMA.16816.F32 R28, R16, R38, RZ ;  /* 0x00000026101c723c */ /* 0x000ff000000018ff */
[C---:B--2---:R-:W-:Y:S08]  /*3420*/  HMMA.16816.F32 R20, R8.reuse, R40, R20 ;  /* 0x000000280814723c */ /* 0x044ff00000001814 */
[----:B------:R-:W-:Y:S08]  /*3430*/  HMMA.16816.F32 R24, R8, R42, R24 ;  /* 0x0000002a0818723c */ /* 0x000ff00000001818 */
[----:B------:R-:W-:Y:S08]  /*3440*/  HMMA.16816.F32 R44, R12, R46, R28 ;  /* 0x0000002e0c2c723c */ /* 0x000ff0000000181c */
[----:B------:R-:W-:Y:S08]  /*3450*/  HMMA.16816.F32 R28, R16, R68, RZ ;  /* 0x00000044101c723c */ /* 0x000ff000000018ff */
[C---:B-1----:R-:W-:Y:S08]  /*3460*/  HMMA.16816.F32 R20, R4.reuse, R48, R20 ;  /* 0x000000300414723c */ /* 0x042ff00000001814 */
[----:B------:R-:W-:Y:S08]  /*3470*/  HMMA.16816.F32 R36, R4, R50, R24 ;  /* 0x000000320424723c */ /* 0x000ff00000001818 */
[----:B------:R-:W-:Y:S03]  /*3480*/  HMMA.16816.F32 R40, R12, R60, R28 ;  /* 0x0000003c0c28723c */ /* 0x000fe6000000181c */
[----:B------:R-:W-:Y:S01]  /*3490*/  FMUL.FTZ R3, R21, UR4 ;  /* 0x0000000415037c20 */ /* 0x000fe20008410000 */
[----:B------:R-:W-:-:S03]  /*34a0*/  FMUL.FTZ R20, R20, UR4 ;  /* 0x0000000414147c20 */ /* 0x000fc60008410000 */
[----:B------:R1:W2:Y:S01]  /*34b0*/  MUFU.TANH R187, R3 ;  /* 0x0000000300bb7308 */ /* 0x0002a20000002400 */
[----:B------:R-:W-:Y:S07]  /*34c0*/  HMMA.16816.F32 R24, R8, R64, R32 ;  /* 0x000000400818723c */ /* 0x000fee0000001820 */
[----:B------:R-:W3:Y:S01]  /*34d0*/  MUFU.TANH R188, R20 ;  /* 0x0000001400bc7308 */ /* 0x000ee20000002400 */
[----:B------:R-:W-:Y:S01]  /*34e0*/  HMMA.16816.F32 R28, R16, R70, RZ ;  /* 0x00000046101c723c */ /* 0x000fe200000018ff */
[----:B------:R-:W4:Y:S01]  /*34f0*/  LDSM.16.M88.4 R68, [R2+0x3800] ;  /* 0x003800000244783b */ /* 0x000f220000000200 */
[----:B-1----:R-:W-:-:S10]  /*3500*/  FMUL.FTZ R3, R22, UR4 ;  /* 0x0000000416037c20 */ /* 0x002fd40008410000 */
[----:B------:R-:W-:Y:S01]  /*3510*/  HMMA.16816.F32 R32, R4, R56, R24 ;  /* 0x000000380420723c */ /* 0x000fe20000001818 */
[----:B------:R1:W1:Y:S07]  /*3520*/  MUFU.TANH R186, R3 ;  /* 0x0000000300ba7308 */ /* 0x00026e0000002400 */
[----:B------:R-:W-:Y:S01]  /*3530*/  HMMA.16816.F32 R48, R12, R62, R28 ;  /* 0x0000003e0c30723c */ /* 0x000fe2000000181c */
[----:B------:R-:W5:Y:S07]  /*3540*/  LDSM.16.M88.4 R60, [R52+0x3000] ;  /* 0x00300000343c783b */ /* 0x000f6e0000000200 */
[----:B------:R-:W-:Y:S01]  /*3550*/  HMMA.16816.F32 R24, R16, R72, RZ ;  /* 0x000000481018723c */ /* 0x000fe200000018ff */
[----:B-1----:R-:W-:-:S04]  /*3560*/  FMUL.FTZ R3, R23, UR4 ;  /* 0x0000000417037c20 */ /* 0x002fc80008410000 */
[----:B------:R1:W1:Y:S03]  /*3570*/  MUFU.TANH R185, R3 ;  /* 0x0000000300b97308 */ /* 0x0002660000002400 */
[----:B------:R-:W-:Y:S01]  /*3580*/  HMMA.16816.F32 R20, R8, R66, R44 ;  /* 0x000000420814723c */ /* 0x000fe2000000182c */
[----:B------:R-:W-:Y:S11]  /*3590*/  LDSM.16.M88.4 R64, [R89+UR5+0x4800] ;  /* 0x004800055940783b */ /* 0x000ff60008000200 */
[----:B----4-:R-:W-:Y:S01]  /*35a0*/  HMMA.16816.F32 R44, R12, R68, R24 ;  /* 0x000000440c2c723c */ /* 0x010fe20000001818 */
[----:B-1----:R-:W-:-:S07]  /*35b0*/  FMUL.FTZ R3, R36, UR4 ;  /* 0x0000000424037c20 */ /* 0x002fce0008410000 */
[----:B------:R-:W-:Y:S01]  /*35c0*/  HMMA.16816.F32 R24, R16, R74, RZ ;  /* 0x0000004a1018723c */ /* 0x000fe200000018ff */
[----:B------:R1:W4:Y:S01]  /*35d0*/  MUFU.TANH R184, R3 ;  /* 0x0000000300b87308 */ /* 0x0003220000002400 */
[----:B------:R-:W2:Y:S01]  /*35e0*/  LDSM.16.M88.4 R72, [R0+0x3800] ;  /* 0x003800000048783b */ /* 0x000ea20000000200 */
        /* <DEDUP_REMOVED lines=9> */
[----:B------:R-:W-:Y:S01]  /*3680*/  HMMA.16816.F32 R40, R12, R70, R24 ;  /* 0x000000460c28723c */ /* 0x000fe20000001818 */
[----:B------:R-:W-:Y:S01]  /*3690*/  LDSM.16.M88.4 R68, [R89+UR5+0x5000] ;  /* 0x005000055944783b */ /* 0x000fe20008000200 */
[----:B---3--:R-:W-:-:S04]  /*36a0*/  FMUL.FTZ R3, R32, UR4 ;  /* 0x0000000420037c20 */ /* 0x008fc80008410000 */
[----:B------:R3:W1:Y:S02]  /*36b0*/  MUFU.TANH R179, R3 ;  /* 0x0000000300b37308 */ /* 0x0006640000002400 */
[----:B------:R-:W-:Y:S08]  /*36c0*/  HMMA.16816.F32 R24, R16, R76, RZ ;  /* 0x0000004c1018723c */ /* 0x000ff000000018ff */
[----:B-----5:R-:W-:Y:S08]  /*36d0*/  HMMA.16816.F32 R28, R4, R60, R20 ;  /* 0x0000003c041c723c */ /* 0x020ff00000001814 */
[----:B------:R-:W-:Y:S01]  /*36e0*/  HMMA.16816.F32 R20, R8, R82, R48 ;  /* 0x000000520814723c */ /* 0x000fe20000001830 */
[----:B---3--:R-:W-:Y:S01]  /*36f0*/  FMUL.FTZ R3, R33, UR4 ;  /* 0x0000000421037c20 */ /* 0x008fe20008410000 */
[----:B------:R-:W3:Y:S03]  /*3700*/  LDSM.16.M88.4 R48, [R52+0x3800] ;  /* 0x003800003430783b */ /* 0x000ee60000000200 */
[----:B------:R5:W1:Y:S02]  /*3710*/  MUFU.TANH R178, R3 ;  /* 0x0000000300b27308 */ /* 0x000a640000002400 */
[----:B-----5:R-:W-:-:S06]  /*3720*/  FMUL.FTZ R3, R34, UR4 ;  /* 0x0000000422037c20 */ /* 0x020fcc0008410000 */
[----:B------:R5:W1:Y:S02]  /*3730*/  MUFU.TANH R177, R3 ;  /* 0x0000000300b17308 */ /* 0x000a640000002400 */
[----:B-----5:R-:W-:-:S05]  /*3740*/  FMUL.FTZ R3, R35, UR4 ;  /* 0x0000000423037c20 */ /* 0x020fca0008410000 */
[----:B------:R-:W-:Y:S01]  /*3750*/  HMMA.16816.F32 R32, R4, R62, R20 ;  /* 0x0000003e0420723c */ /* 0x000fe20000001814 */
[----:B------:R-:W5:Y:S01]  /*3760*/  LDSM.16.M88.4 R60, [R2+0x4800] ;  /* 0x00480000023c783b */ /* 0x000f620000000200 */
[----:B------:R4:W3:Y:S06]  /*3770*/  MUFU.TANH R176, R3 ;  /* 0x0000000300b07308 */ /* 0x0008ec0000002400 */
[----:B--2---:R-:W-:Y:S08]  /*3780*/  HMMA.16816.F32 R20, R8, R72, R44 ;  /* 0x000000480814723c */ /* 0x004ff0000000182c */
[----:B-1----:R-:W-:Y:S01]  /*3790*/  HMMA.16816.F32 R44, R12, R56, R24 ;  /* 0x000000380c2c723c */ /* 0x002fe20000001818 */
[----:B----4-:R-:W-:-:S04]  /*37a0*/  FMUL.FTZ R3, R36, UR4 ;  /* 0x0000000424037c20 */ /* 0x010fc80008410000 */
[----:B------:R1:W2:Y:S03]  /*37b0*/  MUFU.TANH R172, R3 ;  /* 0x0000000300ac7308 */ /* 0x0002a60000002400 */
[----:B------:R-:W-:Y:S01]  /*37c0*/  HMMA.16816.F32 R24, R16, R78, RZ ;  /* 0x0000004e1018723c */ /* 0x000fe200000018ff */
[----:B------:R-:W4:Y:S01]  /*37d0*/  LDSM.16.M88.4 R76, [R0+0x4000] ;  /* 0x00400000004c783b */ /* 0x000f220000000200 */
[----:B-1----:R-:W-:-:S04]  /*37e0*/  FMUL.FTZ R3, R37, UR4 ;  /* 0x0000000425037c20 */ /* 0x002fc80008410000 */
[----:B------:R1:W1:Y:S02]  /*37f0*/  MUFU.TANH R171, R3 ;  /* 0x0000000300ab7308 */ /* 0x0002640000002400 */
[----:B-1----:R-:W-:-:S06]  /*3800*/  FMUL.FTZ R3, R38, UR4 ;  /* 0x0000000426037c20 */ /* 0x002fcc0008410000 */
[----:B------:R1:W1:Y:S02]  /*3810*/  MUFU.TANH R169, R3 ;  /* 0x0000000300a97308 */ /* 0x0002640000002400 */
[----:B-1----:R-:W-:-:S04]  /*3820*/  FMUL.FTZ R3, R39, UR4 ;  /* 0x0000000427037c20 */ /* 0x002fc80008410000 */
[----:B------:R-:W-:Y:S01]  /*3830*/  HMMA.16816.F32 R36, R12, R58, R24 ;  /* 0x0000003a0c24723c */ /* 0x000fe20000001818 */
[----:B------:R-:W1:Y:S01]  /*3840*/  LDSM.16.M88.4 R56, [R52+0x4000] ;  /* 0x004000003438783b */ /* 0x000e620000000200 */
[----:B------:R3:W1:Y:S06]  /*3850*/  MUFU.TANH R168, R3 ;  /* 0x0000000300a87308 */ /* 0x00066c0000002400 */
[----:B------:R-:W-:Y:S01]  /*3860*/  HMMA.16816.F32 R24, R16, R64, RZ ;  /* 0x000000401018723c */ /* 0x000fe200000018ff */
[----:B---3--:R-:W-:-:S04]  /*3870*/  FMUL.FTZ R3, R28, UR4 ;  /* 0x000000041c037c20 */ /* 0x008fc80008410000 */
        /* <DEDUP_REMOVED lines=23> */
[----:B----4-:R-:W-:Y:S01]  /*39f0*/  HMMA.16816.F32 R20, R8, R76, R44 ;  /* 0x0000004c0814723c */ /* 0x010fe2000000182c */
        /* <DEDUP_REMOVED lines=8> */
[----:B-1----:R-:W-:Y:S04]  /*3a80*/  HMMA.16816.F32 R28, R4, R56, R20 ;  /* 0x00000038041c723c */ /* 0x002fe80000001814 */
[----:B------:R1:W2:Y:S04]  /*3a90*/  MUFU.TANH R106, R3 ;  /* 0x00000003006a7308 */ /* 0x0002a80000002400 */
[----:B------:R-:W-:Y:S01]  /*3aa0*/  HMMA.16816.F32 R20, R8, R78, R36 ;  /* 0x0000004e0814723c */ /* 0x000fe20000001824 */
[----:B------:R-:W-:Y:S07]  /*3ab0*/  LDSM.16.M88.4 R76, [R0+0x5000] ;  /* 0x00500000004c783b */ /* 0x000fee0000000200 */
[----:B------:R-:W-:Y:S01]  /*3ac0*/  HMMA.16816.F32 R36, R12, R62, R24 ;  /* 0x0000003e0c24723c */ /* 0x000fe20000001818 */
[----:B------:R-:W-:Y:S01]  /*3ad0*/  LDSM.16.M88.4 R60, [R2+0x5800] ;  /* 0x00580000023c783b */ /* 0x000fe20000000200 */
[----:B-1----:R-:W-:-:S04]  /*3ae0*/  FMUL.FTZ R3, R32, UR4 ;  /* 0x0000000420037c20 */ /* 0x002fc80008410000 */
[----:B------:R1:W1:Y:S02]  /*3af0*/  MUFU.TANH R102, R3 ;  /* 0x0000000300667308 */ /* 0x0002640000002400 */
[----:B------:R-:W-:Y:S01]  /*3b00*/  HMMA.16816.F32 R24, R16, R68, RZ ;  /* 0x000000441018723c */ /* 0x000fe200000018ff */
[----:B-1----:R-:W-:-:S05]  /*3b10*/  FMUL.FTZ R3, R33, UR4 ;  /* 0x0000000421037c20 */ /* 0x002fca0008410000 */
[----:B------:R1:W1:Y:S02]  /*3b20*/  MUFU.TANH R99, R3 ;  /* 0x0000000300637308 */ /* 0x0002640000002400 */
        /* <DEDUP_REMOVED lines=10> */
[----:B------:R3:W4:Y:S01]  /*3bd0*/  MUFU.TANH R107, R3 ;  /* 0x00000003006b7308 */ /* 0x0007220000002400 */
[----:B------:R-:W-:Y:S01]  /*3be0*/  LDSM.16.M88.4 R68, [R0+0x5800] ;  /* 0x005800000044783b */ /* 0x000fe20000000200 */
        /* <DEDUP_REMOVED lines=36> */
[----:B------:R-:W5:Y:S07]  /*3e30*/  LDSM.16.M88.4 R76, [R0+0x6000] ;  /* 0x00600000004c783b */ /* 0x000f6e0000000200 */
        /* <DEDUP_REMOVED lines=41> */
[----:B-----5:R-:W-:Y:S08]  /*40d0*/  HMMA.16816.F32 R20, R8, R76, R40 ;  /* 0x0000004c0814723c */ /* 0x020ff00000001828 */
[----:B----4-:R-:W-:Y:S01]  /*40e0*/  HMMA.16816.F32 R40, R12, R60, R24 ;  /* 0x0000003c0c28723c */ /* 0x010fe20000001818 */
[----:B--2---:R-:W-:-:S07]  /*40f0*/  FMUL.FTZ R3, R28, UR4 ;  /* 0x000000041c037c20 */ /* 0x004fce0008410000 */
[----:B------:R-:W-:Y:S01]  /*4100*/  HMMA.16816.F32 R24, R16, R66, RZ ;  /* 0x000000421018723c */ /* 0x000fe200000018ff */
[----:B------:R2:W4:Y:S01]  /*4110*/  MUFU.TANH R131, R3 ;  /* 0x0000000300837308 */ /* 0x0005220000002400 */
[----:B------:R-:W5:Y:S01]  /*4120*/  LDSM.16.M88.4 R64, [R89+UR5+0x7800] ;  /* 0x007800055940783b */ /* 0x000f620008000200 */
        /* <DEDUP_REMOVED lines=28> */
[----:B----4-:R-:W-:-:S06]  /*42f0*/  FMUL.FTZ R3, R29, UR4 ;  /* 0x000000041d037c20 */ /* 0x010fcc0008410000 */
[----:B------:R4:W1:Y:S02]  /*4300*/  MUFU.TANH R142, R3 ;  /* 0x00000003008e7308 */ /* 0x0008640000002400 */
[----:B----4-:R-:W-:-:S06]  /*4310*/  FMUL.FTZ R3, R30, UR4 ;  /* 0x000000041e037c20 */ /* 0x010fcc0008410000 */
[----:B------:R4:W1:Y:S02]  /*4320*/  MUFU.TANH R152, R3 ;  /* 0x0000000300987308 */ /* 0x0008640000002400 */
[----:B----4-:R-:W-:Y:S02]  /*4330*/  FMUL.FTZ R3, R31, UR4 ;  /* 0x000000041f037c20 */ /* 0x010fe40008410000 */
[----:B-1----:R-:W-:Y:S04]  /*4340*/  HMMA.16816.F32 R28, R4, R44, R20 ;  /* 0x0000002c041c723c */ /* 0x002fe80000001814 */
[----:B------:R1:W4:Y:S04]  /*4350*/  MUFU.TANH R153, R3 ;  /* 0x0000000300997308 */ /* 0x0003280000002400 */
[----:B------:R-:W-:Y:S01]  /*4360*/  HMMA.16816.F32 R20, R8, R70, R36 ;  /* 0x000000460814723c */ /* 0x000fe20000001824 */
[----:B------:R-:W3:Y:S07]  /*4370*/  LDSM.16.M88.4 R68, [R89+UR5+0x8000] ;  /* 0x008000055944783b */ /* 0x000eee0008000200 */
[----:B------:R-:W-:Y:S01]  /*4380*/  HMMA.16816.F32 R36, R12, R58, R24 ;  /* 0x0000003a0c24723c */ /* 0x000fe20000001818 */
[----:B------:R-:W-:Y:S01]  /*4390*/  LDSM.16.M88.4 R56, [R2+0x8000] ;  /* 0x008000000238783b */ /* 0x000fe20000000200 */
        /* <DEDUP_REMOVED lines=27> */
[----:B------:R-:W5:Y:S01]  /*4550*/  LDSM.16.M88.4 R60, [R89+UR5+0x8800] ;  /* 0x00880005593c783b */ /* 0x000f620008000200 */
        /* <DEDUP_REMOVED lines=13> */
[----:B----4-:R-:W-:-:S07]  /*4630*/  FMUL.FTZ R3, R28, UR4 ;  /* 0x000000041c037c20 */ /* 0x010fce0008410000 */
[----:B------:R-:W-:Y:S01]  /*4640*/  HMMA.16816.F32 R24, R16, R70, RZ ;  /* 0x000000461018723c */ /* 0x000fe200000018ff */
[----:B------:R1:W4:Y:S01]  /*4650*/  MUFU.TANH R181, R3 ;  /* 0x0000000300b57308 */ /* 0x0003220000002400 */
        /* <DEDUP_REMOVED lines=28> */
[----:B-----5:R-:W-:-:S15]  /*4820*/  FMUL.FTZ R3, R29, UR4 ;  /* 0x000000041d037c20 */ /* 0x020fde0008410000 */
[----:B------:R-:W-:-:S01]  /*4830*/  NOP ;  /* 0x0000000000007918 */ /* 0x000fc20000000000 */
[----:B------:R-:W-:Y:S01]  /*4840*/  HMMA.16816.F32 R40, R12, R74, R24 ;  /* 0x0000004a0c28723c */ /* 0x000fe20000001818 */
[----:B------:R5:W-:Y:S01]  /*4850*/  LDSM.16.M88.4 R72, [R2+0x9800] ;  /* 0x009800000248783b */ /* 0x000be20000000200 */
[----:B------:R4:W1:Y:S06]  /*4860*/  MUFU.TANH R144, R3 ;  /* 0x0000000300907308 */ /* 0x00086c0000002400 */
[----:B--2---:R-:W-:Y:S01]  /*4870*/  HMMA.16816.F32 R24, R16, R48, RZ ;  /* 0x000000301018723c */ /* 0x004fe200000018ff */
[----:B----4-:R-:W-:-:S04]  /*4880*/  FMUL.FTZ R3, R30, UR4 ;  /* 0x000000041e037c20 */ /* 0x010fc80008410000 */
[----:B------:R2:W4:Y:S02]  /*4890*/  MUFU.TANH R143, R3 ;  /* 0x00000003008f7308 */ /* 0x0005240000002400 */
[----:B--2---:R-:W-:Y:S02]  /*48a0*/  FMUL.FTZ R3, R31, UR4 ;  /* 0x000000041f037c20 */ /* 0x004fe40008410000 */
[----:B---3--:R-:W-:Y:S04]  /*48b0*/  HMMA.16816.F32 R28, R4, R56, R20 ;  /* 0x00000038041c723c */ /* 0x008fe80000001814 */
[----:B------:R2:W3:Y:S04]  /*48c0*/  MUFU.TANH R140, R3 ;  /* 0x00000003008c7308 */ /* 0x0004e80000002400 */
[----:B------:R-:W-:Y:S01]  /*48d0*/  HMMA.16816.F32 R20, R8, R78, R36 ;  /* 0x0000004e0814723c */ /* 0x000fe20000001824 */
[----:B------:R-:W-:Y:S01]  /*48e0*/  LDSM.16.M88.4 R76, [R89+UR5+0x9800] ;  /* 0x00980005594c783b */ /* 0x000fe20008000200 */
        /* <DEDUP_REMOVED lines=11> */
[----:B-1----:R-:W-:Y:S03]  /*49a0*/  HMMA.16816.F32 R44, R12, R60, R24 ;  /* 0x0000003c0c2c723c */ /* 0x002fe60000001818 */
[----:B-----5:R-:W-:Y:S01]  /*49b0*/  FMUL.FTZ R2, R33, UR4 ;  /* 0x0000000421027c20 */ /* 0x020fe20008410000 */
[----:B--2---:R-:W-:-:S03]  /*49c0*/  FMUL.FTZ R3, R28, UR4 ;  /* 0x000000041c037c20 */ /* 0x004fc60008410000 */
[----:B------:R1:W2:Y:S01]  /*49d0*/  MUFU.TANH R80, R2 ;  /* 0x0000000200507308 */ /* 0x0002a20000002400 */
[----:B------:R-:W-:Y:S01]  /*49e0*/  HMMA.16816.F32 R24, R16, R50, RZ ;  /* 0x000000321018723c */ /* 0x000fe200000018ff */
[----:B------:R-:W5:Y:S06]  /*49f0*/  LDSM.16.M88.4 R48, [R0+0x9000] ;  /* 0x009000000030783b */ /* 0x000f6c0000000200 */
[----:B------:R4:W2:Y:S01]  /*4a00*/  MUFU.TANH R85, R3 ;  /* 0x0000000300557308 */ /* 0x0008a20000002400 */
[----:B------:R-:W-:Y:S08]  /*4a10*/  HMMA.16816.F32 R36, R4, R64, R20 ;  /* 0x000000400424723c */ /* 0x000ff00000001814 */
[----:B------:R-:W-:Y:S01]  /*4a20*/  HMMA.16816.F32 R20, R8, R70, R40 ;  /* 0x000000460814723c */ /* 0x000fe20000001828 */
[----:B-1----:R-:W-:-:S04]  /*4a30*/  FMUL.FTZ R2, R34, UR4 ;  /* 0x0000000422027c20 */ /* 0x002fc80008410000 */
[----:B------:R1:W1:Y:S03]  /*4a40*/  MUFU.TANH R70, R2 ;  /* 0x0000000200467308 */ /* 0x0002660000002400 */
[----:B------:R-:W-:Y:S01]  /*4a50*/  HMMA.16816.F32 R24, R12, R62, R24 ;  /* 0x0000003e0c18723c */ /* 0x000fe20000001818 */
[----:B----4-:R-:W-:Y:S01]  /*4a60*/  FMUL.FTZ R3, R29, UR4 ;  /* 0x000000041d037c20 */ /* 0x010fe20008410000 */
[----:B------:R4:W3:Y:S03]  /*4a70*/  LDSM.16.M88.4 R60, [R0+0x9800] ;  /* 0x00980000003c783b */ /* 0x0008e60000000200 */
[----:B------:R2:W2:Y:S07]  /*4a80*/  MUFU.TANH R84, R3 ;  /* 0x0000000300547308 */ /* 0x0004ae0000002400 */
[----:B------:R-:W-:Y:S01]  /*4a90*/  HMMA.16816.F32 R40, R4, R66, R20 ;  /* 0x000000420428723c */ /* 0x000fe20000001814 */
[----:B-1----:R-:W-:-:S04]  /*4aa0*/  FMUL.FTZ R2, R35, UR4 ;  /* 0x0000000423027c20 */ /* 0x002fc80008410000 */
[----:B------:R1:W1:Y:S03]  /*4ab0*/  MUFU.TANH R65, R2 ;  /* 0x0000000200417308 */ /* 0x0002660000002400 */
[----:B-----5:R-:W-:Y:S01]  /*4ac0*/  HMMA.16816.F32 R20, R8, R48, R44 ;  /* 0x000000300814723c */ /* 0x020fe2000000182c */
[----:B--2---:R-:W-:Y:S01]  /*4ad0*/  FMUL.FTZ R3, R30, UR4 ;  /* 0x000000041e037c20 */ /* 0x004fe20008410000 */
[----:B----4-:R-:W-:-:S03]  /*4ae0*/  FMUL.FTZ R0, R37, UR4 ;  /* 0x0000000425007c20 */ /* 0x010fc60008410000 */
[----:B------:R2:W4:Y:S08]  /*4af0*/  MUFU.TANH R83, R3 ;  /* 0x0000000300537308 */ /* 0x0005300000002400 */
[----:B------:R5:W3:Y:S01]  /*4b00*/  MUFU.TANH R64, R0 ;  /* 0x0000000000407308 */ /* 0x000ae20000002400 */
[----:B-1----:R-:W-:-:S07]  /*4b10*/  FMUL.FTZ R2, R36, UR4 ;  /* 0x0000000424027c20 */ /* 0x002fce0008410000 */
[----:B------:R-:W1:Y:S01]  /*4b20*/  MUFU.TANH R69, R2 ;  /* 0x0000000200457308 */ /* 0x000e620000002400 */
[----:B--2---:R-:W-:Y:S02]  /*4b30*/  FMUL.FTZ R3, R31, UR4 ;  /* 0x000000041f037c20 */ /* 0x004fe40008410000 */
[C---:B------:R-:W-:Y:S05]  /*4b40*/  HMMA.16816.F32 R28, R16.reuse, R76, RZ ;  /* 0x0000004c101c723c */ /* 0x040fea00000018ff */
[----:B------:R2:W1:Y:S01]  /*4b50*/  MUFU.TANH R82, R3 ;  /* 0x0000000300527308 */ /* 0x0004620000002400 */
[----:B-----5:R-:W-:Y:S02]  /*4b60*/  FMUL.FTZ R0, R38, UR4 ;  /* 0x0000000426007c20 */ /* 0x020fe40008410000 */
[----:B------:R-:W-:Y:S05]  /*4b70*/  HMMA.16816.F32 R16, R16, R78, RZ ;  /* 0x0000004e1010723c */ /* 0x000fea00000018ff */
[----:B------:R5:W1:Y:S01]  /*4b80*/  MUFU.TANH R48, R0 ;  /* 0x0000000000307308 */ /* 0x000a620000002400 */
[----:B--2---:R-:W-:-:S06]  /*4b90*/  FMUL.FTZ R3, R32, UR4 ;  /* 0x0000000420037c20 */ /* 0x004fcc0008410000 */
[----:B------:R-:W-:Y:S01]  /*4ba0*/  HMMA.16816.F32 R32, R12, R72, R28 ;  /* 0x000000480c20723c */ /* 0x000fe2000000181c */
[----:B------:R-:W2:Y:S01]  /*4bb0*/  MUFU.TANH R81, R3 ;  /* 0x0000000300517308 */ /* 0x000ea20000002400 */
[----:B-----5:R-:W-:-:S06]  /*4bc0*/  FMUL.FTZ R0, R39, UR4 ;  /* 0x0000000427007c20 */ /* 0x020fcc0008410000 */
[----:B------:R-:W-:Y:S01]  /*4bd0*/  HMMA.16816.F32 R28, R8, R50, R24 ;  /* 0x00000032081c723c */ /* 0x000fe20000001818 */
[----:B------:R-:W5:Y:S01]  /*4be0*/  LDSM.16.M88.4 R36, [R52+0x9800] ;  /* 0x009800003424783b */ /* 0x000f620000000200 */
[----:B------:R4:W1:Y:S01]  /*4bf0*/  MUFU.TANH R47, R0 ;  /* 0x00000000002f7308 */ /* 0x0008620000002400 */
[----:B------:R-:W-:-:S05]  /*4c00*/  DEPBAR.LE SB0, 0x0 ;  /* 0x000080000000791a */ /* 0x000fca0000000000 */
[----:B------:R-:W-:Y:S08]  /*4c10*/  HMMA.16816.F32 R24, R4, R56, R20 ;  /* 0x000000380418723c */ /* 0x000ff00000001814 */
[----:B------:R-:W-:Y:S01]  /*4c20*/  HMMA.16816.F32 R12, R12, R74, R16 ;  /* 0x0000004a0c0c723c */ /* 0x000fe20000001810 */
[----:B----4-:R-:W-:-:S04]  /*4c30*/  FMUL.FTZ R0, R40, UR4 ;  /* 0x0000000428007c20 */ /* 0x010fc80008410000 */
[----:B------:R4:W1:Y:S03]  /*4c40*/  MUFU.TANH R46, R0 ;  /* 0x00000000002e7308 */ /* 0x0008660000002400 */
[----:B---3--:R-:W-:Y:S08]  /*4c50*/  HMMA.16816.F32 R20, R8, R60, R32 ;  /* 0x0000003c0814723c */ /* 0x008ff00000001820 */
[----:B------:R-:W-:Y:S08]  /*4c60*/  HMMA.16816.F32 R28, R4, R58, R28 ;  /* 0x0000003a041c723c */ /* 0x000ff0000000181c */
[----:B------:R-:W-:Y:S01]  /*4c70*/  HMMA.16816.F32 R8, R8, R62, R12 ;  /* 0x0000003e0808723c */ /* 0x000fe2000000180c */
[----:B----4-:R-:W-:-:S04]  /*4c80*/  FMUL.FTZ R0, R41, UR4 ;  /* 0x0000000429007c20 */ /* 0x010fc80008410000 */
[----:B------:R3:W4:Y:S03]  /*4c90*/  MUFU.TANH R45, R0 ;  /* 0x00000000002d7308 */ /* 0x0007260000002400 */
[----:B-----5:R-:W-:-:S12]  /*4ca0*/  HMMA.16816.F32 R20, R4, R36, R20 ;  /* 0x000000240414723c */ /* 0x020fd80000001814 */
[----:B------:R-:W-:Y:S01]  /*4cb0*/  HMMA.16816.F32 R4, R4, R38, R8 ;  /* 0x000000260404723c */ /* 0x000fe20000001808 */
[----:B---3--:R-:W-:-:S04]  /*4cc0*/  FMUL.FTZ R0, R42, UR4 ;  /* 0x000000042a007c20 */ /* 0x008fc80008410000 */
[----:B------:R3:W1:-:S14]  /*4cd0*/  MUFU.TANH R44, R0 ;  /* 0x00000000002c7308 */ /* 0x00065c0000002400 */
[----:B------:R-:W-:Y:S01]  /*4ce0*/  FMUL.FTZ R5, R5, UR4 ;  /* 0x0000000405057c20 */ /* 0x000fe20008410000 */
[----:B------:R-:W-:Y:S01]  /*4cf0*/  FMUL.FTZ R6, R6, UR4 ;  /* 0x0000000406067c20 */ /* 0x000fe20008410000 */
[----:B------:R-:W-:Y:S01]  /*4d00*/  FMUL.FTZ R7, R7, UR4 ;  /* 0x0000000407077c20 */ /* 0x000fe20008410000 */
[----:B------:R-:W-:Y:S01]  /*4d10*/  FMUL.FTZ R4, R4, UR4 ;  /* 0x0000000404047c20 */ /* 0x000fe20008410000 */
[----:B------:R5:W1:Y:S01]  /*4d20*/  MUFU.TANH R17, R5 ;  /* 0x0000000500117308 */ /* 0x000a620000002400 */
[----:B---3--:R-:W-:-:S07]  /*4d30*/  FMUL.FTZ R0, R43, UR4 ;  /* 0x000000042b007c20 */ /* 0x008fce0008410000 */
[----:B------:R3:W1:Y:S08]  /*4d40*/  MUFU.TANH R42, R0 ;  /* 0x00000000002a7308 */ /* 0x0006700000002400 */
[----:B------:R-:W1:Y:S01]  /*4d50*/  MUFU.TANH R19, R7 ;  /* 0x0000000700137308 */ /* 0x000e620000002400 */
[----:B-----5:R-:W-:-:S04]  /*4d60*/  LOP3.LUT R5, R191, 0x1f0, RZ, 0xc0, !PT ;  /* 0x000001f0bf057812 */ /* 0x020fc800078ec0ff */
[----:B------:R-:W-:-:S03]  /*4d70*/  IADD3 R5, PT, PT, R5, 0x1, R189 ;  /* 0x0000000105057810 */ /* 0x000fc60007ffe0bd */
[----:B------:R-:W1:Y:S01]  /*4d80*/  MUFU.TANH R18, R4 ;  /* 0x0000000400127308 */ /* 0x000e620000002400 */
[----:B---3--:R-:W-:-:S07]  /*4d90*/  FMUL.FTZ R0, R24, UR4 ;  /* 0x0000000418007c20 */ /* 0x008fce0008410000 */
[----:B------:R3:W1:Y:S02]  /*4da0*/  MUFU.TANH R41, R0 ;  /* 0x0000000000297308 */ /* 0x0006640000002400 */
[----:B---3--:R-:W-:-:S06]  /*4db0*/  FMUL.FTZ R0, R25, UR4 ;  /* 0x0000000419007c20 */ /* 0x008fcc0008410000 */
[----:B------:R-:W3:Y:S08]  /*4dc0*/  MUFU.TANH R25, R6 ;  /* 0x0000000600197308 */ /* 0x000ef00000002400 */
[----:B------:R5:W1:Y:S02]  /*4dd0*/  MUFU.TANH R40, R0 ;  /* 0x0000000000287308 */ /* 0x000a640000002400 */
[----:B-----5:R-:W-:-:S06]  /*4de0*/  FMUL.FTZ R0, R26, UR4 ;  /* 0x000000041a007c20 */ /* 0x020fcc0008410000 */
        /* <DEDUP_REMOVED lines=19> */
[----:B-----5:R-:W-:-:S04]  /*4f20*/  SHF.R.U32.HI R0, RZ, 0x2, R236 ;  /* 0x00000002ff007819 */ /* 0x020fc800000116ec */
[----:B------:R-:W-:-:S04]  /*4f30*/  LOP3.LUT R0, R0, 0x7, RZ, 0xc0, !PT ;  /* 0x0000000700007812 */ /* 0x000fc800078ec0ff */
[----:B------:R-:W-:-:S04]  /*4f40*/  IADD3 R5, PT, PT, -R54, R5, R0 ;  /* 0x0000000536057210 */ /* 0x000fc80007ffe100 */
[----:B------:R-:W-:-:S04]  /*4f50*/  IADD3 R5, PT, PT, R5, UR14, R53 ;  /* 0x0000000e05057c10 */ /* 0x000fc8000fffe035 */
[C---:B------:R-:W-:Y:S02]  /*4f60*/  VIMNMX R4, PT, PT, R5.reuse, R53, PT ;  /* 0x0000003505047248 */ /* 0x040fe40003fe0100 */
[----:B------:R-:W-:Y:S01]  /*4f70*/  VIADDMNMX R5, R5, 0x8, R53, PT ;  /* 0x0000000805057846 */ /* 0x000fe20003800135 */
[----:B------:R-:W-:Y:S06]  /*4f80*/  BAR.SYNC.DEFER_BLOCKING 0x0 ;  /* 0x0000000000007b1d */ /* 0x000fec0000010000 */
[----:B-1234-:R-:W-:Y:S05]  /*4f90*/  @!P1 BRA `(.L_x_2027) ;  /* 0x0000000800149947 */ /* 0x01efea0003800000 */
        /* <DEDUP_REMOVED lines=13> */
.L_x_2028:
[----:B------:R-:W1:Y:S01]  /*5070*/  LDC R12, c[0x0][0x4f0] ;  /* 0x00013c00ff0c7b82 */ /* 0x000e620000000800 */
[C---:B------:R-:W-:Y:S01]  /*5080*/  LEA R9, R248.reuse, 0xfffffe00, 0x8 ;  /* 0xfffffe00f8097811 */ /* 0x040fe200078e40ff */
[----:B------:R-:W2:Y:S01]  /*5090*/  LDCU.64 UR6, c[0x0][0x3a0] ;  /* 0x00007400ff0677ac */ /* 0x000ea20008000a00 */
[----:B------:R-:W-:Y:S01]  /*50a0*/  LEA R10, R248, 0xffffff00, 0x8 ;  /* 0xffffff00f80a7811 */ /* 0x000fe200078e40ff */
[----:B------:R-:W-:Y:S01]  /*50b0*/  IMAD.MOV.U32 R14, RZ, RZ, R194 ;  /* 0x000000ffff0e7224 */ /* 0x000fe200078e00c2 */
[----:B------:R-:W-:Y:S01]  /*50c0*/  IABS R6, R9 ;  /* 0x0000000900067213 */ /* 0x000fe20000000000 */
[----:B------:R-:W-:Y:S01]  /*50d0*/  IMAD.MOV.U32 R13, RZ, RZ, R195 ;  /* 0x000000ffff0d7224 */ /* 0x000fe200078e00c3 */
[----:B------:R-:W-:Y:S02]  /*50e0*/  IABS R7, R10 ;  /* 0x0000000a00077213 */ /* 0x000fe40000000000 */
[----:B-1----:R-:W-:-:S04]  /*50f0*/  IABS R11, R12 ;  /* 0x0000000c000b7213 */ /* 0x002fc80000000000 */
[----:B------:R-:W1:Y:S08]  /*5100*/  I2F.RP R2, R11 ;  /* 0x0000000b00027306 */ /* 0x000e700000209400 */
[----:B-1----:R-:W1:Y:S02]  /*5110*/  MUFU.RCP R2, R2 ;  /* 0x0000000200027308 */ /* 0x002e640000001000 */
[----:B-1----:R-:W-:-:S06]  /*5120*/  IADD3 R2, PT, PT, R2, 0xffffffe, RZ ;  /* 0x0ffffffe02027810 */ /* 0x002fcc0007ffe0ff */
[----:B------:R-:W1:Y:S02]  /*5130*/  F2I.FTZ.U32.TRUNC.NTZ R3, R2 ;  /* 0x0000000200037305 */ /* 0x000e64000021f000 */
[----:B-1----:R-:W-:Y:S02]  /*5140*/  IMAD.MOV R0, RZ, RZ, -R3 ;  /* 0x000000ffff007224 */ /* 0x002fe400078e0a03 */
        /* <DEDUP_REMOVED lines=38> */
[----:B------:R-:W-:Y:S01]  /*53b0*/  IMAD R2, R2, R100, RZ ;  /* 0x0000006402027224 */ /* 0x000fe200078e02ff */
[----:B---3--:R-:W-:-:S03]  /*53c0*/  IADD3 R8, PT, PT, R8, -R6, RZ ;  /* 0x8000000608087210 */ /* 0x008fc60007ffe0ff */
[C---:B------:R-:W-:Y:S02]  /*53d0*/  IMAD R6, R0.reuse, R101, R2 ;  /* 0x0000006500067224 */ /* 0x040fe400078e0202 */
[----:B------:R-:W-:Y:S01]  /*53e0*/  IMAD.WIDE.U32 R2, R0, R100, RZ ;  /* 0x0000006400027225 */ /* 0x000fe200078e00ff */
[----:B------:R-:W-:-:S03]  /*53f0*/  SHF.R.S32.HI R0, RZ, 0x1f, R8 ;  /* 0x0000001fff007819 */ /* 0x000fc60000011408 */
[----:B------:R-:W-:Y:S02]  /*5400*/  IMAD.IADD R3, R3, 0x1, R6 ;  /* 0x0000000103037824 */ /* 0x000fe400078e0206 */
[----:B--2---:R-:W-:Y:S02]  /*5410*/  IMAD R0, R0, UR6, RZ ;  /* 0x0000000600007c24 */ /* 0x004fe4000f8e02ff */
[----:B------:R-:W-:-:S04]  /*5420*/  IMAD.WIDE.U32 R2, R8, UR6, R2 ;  /* 0x0000000608027c25 */ /* 0x000fc8000f8e0002 */
[----:B------:R-:W-:Y:S01]  /*5430*/  IMAD R0, R8, UR7, R0 ;  /* 0x0000000708007c24 */ /* 0x000fe2000f8e0200 */
[----:B------:R-:W-:-:S04]  /*5440*/  LEA R14, P2, R2, R14, 0x1 ;  /* 0x0000000e020e7211 */ /* 0x000fc800078408ff */
[----:B------:R-:W-:-:S04]  /*5450*/  IADD3 R0, PT, PT, R3, R0, RZ ;  /* 0x0000000003007210 */ /* 0x000fc80007ffe0ff */
[----:B------:R-:W-:-:S05]  /*5460*/  LEA.HI.X R13, R2, R13, R0, 0x1, P2 ;  /* 0x0000000d020d7211 */ /* 0x000fca00010f0c00 */
[----:B------:R2:W-:Y:S04]  /*5470*/  STL [R1+0x10], R13 ;  /* 0x0000100d01007387 */ /* 0x0005e80000100800 */
[----:B------:R2:W-:Y:S02]  /*5480*/  STL [R1+0x14], R14 ;  /* 0x0000140e01007387 */ /* 0x0005e40000100800 */
.L_x_2029:
[----:B------:R-:W3:Y:S04]  /*5490*/  LDL R8, [R1+0x14] ;  /* 0x0000140001087983 */ /* 0x000ee80000100800 */
[----:B------:R-:W4:Y:S01]  /*54a0*/  LDL R9, [R1+0x10] ;  /* 0x0000100001097983 */ /* 0x000f220000100800 */
[C---:B------:R-:W-:Y:S01]  /*54b0*/  IMAD.SHL.U32 R16, R100.reuse, 0x20, RZ ;  /* 0x0000002064107824 */ /* 0x040fe200078e00ff */
[----:B------:R-:W-:-:S04]  /*54c0*/  SHF.L.U64.HI R0, R100, 0x5, R101 ;  /* 0x0000000564007819 */ /* 0x000fc80000010265 */
[----:B---3--:R-:W-:-:S04]  /*54d0*/  IADD3 R6, P2, PT, R16, R8, RZ ;  /* 0x0000000810067210 */ /* 0x008fc80007f5e0ff */
[-C--:B------:R-:W-:Y:S01]  /*54e0*/  IADD3 R2, P3, PT, R6, R16.reuse, RZ ;  /* 0x0000001006027210 */ /* 0x080fe20007f7e0ff */
[----:B----4-:R-:W-:Y:S01]  /*54f0*/  IMAD.X R7, R0, 0x1, R9, P2 ;  /* 0x0000000100077824 */ /* 0x010fe200010e0609 */
        /* <DEDUP_REMOVED lines=10> */
[-C--:B--2---:R-:W-:Y:S01]  /*55a0*/  IADD3 R14, P2, PT, R12, R16.reuse, RZ ;  /* 0x000000100c0e7210 */ /* 0x084fe20007f5e0ff */
[--C-:B------:R-:W-:Y:S01]  /*55b0*/  IMAD.X R13, R11, 0x1, R0.reuse, P3 ;  /* 0x000000010b0d7824 */ /* 0x100fe200018e0600 */
[----:B------:R-:W-:Y:S03]  /*55c0*/  LDGSTS.E.BYPASS.LTC128B.128 [R237+0x3800], desc[UR16][R10.64] ;  /* 0x038000000aed7fae */ /* 0x000fe6000b981a10 */
[----:B------:R-:W-:Y:S01]  /*55d0*/  IMAD.X R15, R13, 0x1, R0, P2 ;  /* 0x000000010d0f7824 */ /* 0x000fe200010e0600 */
[----:B------:R2:W-:Y:S04]  /*55e0*/  LDGSTS.E.BYPASS.LTC128B.128 [R237+0x4000], desc[UR16][R12.64] ;  /* 0x040000000ced7fae */ /* 0x0005e8000b981a10 */
[----:B------:R1:W-:Y:S01]  /*55f0*/  LDGSTS.E.BYPASS.LTC128B.128 [R237+0x4800], desc[UR16][R14.64] ;  /* 0x048000000eed7fae */ /* 0x0003e2000b981a10 */
[----:B---3--:R-:W-:-:S04]  /*5600*/  IADD3 R8, P3, PT, R14, R16, RZ ;  /* 0x000000100e087210 */ /* 0x008fc80007f7e0ff */
[----:B----4-:R-:W-:Y:S01]  /*5610*/  IADD3 R6, P2, PT, R8, R16, RZ ;  /* 0x0000001008067210 */ /* 0x010fe20007f5e0ff */
[----:B------:R-:W-:-:S03]  /*5620*/  IMAD.X R9, R15, 0x1, R0, P3 ;  /* 0x000000010f097824 */ /* 0x000fc600018e0600 */
[-C--:B-----5:R-:W-:Y:S01]  /*5630*/  IADD3 R2, P3, PT, R6, R16.reuse, RZ ;  /* 0x0000001006027210 */ /* 0x0a0fe20007f7e0ff */
[--C-:B------:R-:W-:Y:S01]  /*5640*/  IMAD.X R7, R9, 0x1, R0.reuse, P2 ;  /* 0x0000000109077824 */ /* 0x100fe200010e0600 */
[----:B------:R3:W-:Y:S03]  /*5650*/  LDGSTS.E.BYPASS.LTC128B.128 [R237+0x5000], desc[UR16][R8.64] ;  /* 0x0500000008ed7fae */ /* 0x0007e6000b981a10 */
[----:B------:R-:W-:Y:S01]  /*5660*/  IMAD.X R3, R7, 0x1, R0, P3 ;  /* 0x0000000107037824 */ /* 0x000fe200018e0600 */
[----:B------:R4:W-:Y:S01]  /*5670*/  LDGSTS.E.BYPASS.LTC128B.128 [R237+0x5800], desc[UR16][R6.64] ;  /* 0x0580000006ed7fae */ /* 0x0009e2000b981a10 */
[----:B--2---:R-:W-:-:S03]  /*5680*/  IADD3 R12, P2, PT, R2, R16, RZ ;  /* 0x00000010020c7210 */ /* 0x004fc60007f5e0ff */
[----:B------:R2:W-:Y:S01]  /*5690*/  LDGSTS.E.BYPASS.LTC128B.128 [R237+0x6000], desc[UR16][R2.64] ;  /* 0x0600000002ed7fae */ /* 0x0005e2000b981a10 */
[----:B-1----:R-:W-:Y:S01]  /*56a0*/  IADD3 R14, P3, PT, R12, R16, RZ ;  /* 0x000000100c0e7210 */ /* 0x002fe20007f7e0ff */
[----:B------:R-:W-:-:S03]  /*56b0*/  IMAD.X R13, R3, 0x1, R0, P2 ;  /* 0x00000001030d7824 */ /* 0x000fc600010e0600 */
[-C--:B------:R-:W-:Y:S01]  /*56c0*/  IADD3 R10, P2, PT, R14, R16.reuse, RZ ;  /* 0x000000100e0a7210 */ /* 0x080fe20007f5e0ff */
[--C-:B------:R-:W-:Y:S01]  /*56d0*/  IMAD.X R15, R13, 0x1, R0.reuse, P3 ;  /* 0x000000010d0f7824 */ /* 0x100fe200018e0600 */
[----:B------:R1:W-:Y:S03]  /*56e0*/  LDGSTS.E.BYPASS.LTC128B.128 [R237+0x6800], desc[UR16][R12.64] ;  /* 0x068000000ced7fae */ /* 0x0003e6000b981a10 */
[----:B------:R-:W-:Y:S01]  /*56f0*/  IMAD.X R11, R15, 0x1, R0, P2 ;  /* 0x000000010f0b7824 */ /* 0x000fe200010e0600 */
[----:B------:R1:W-:Y:S04]  /*5700*/  LDGSTS.E.BYPASS.LTC128B.128 [R237+0x7000], desc[UR16][R14.64] ;  /* 0x070000000eed7fae */ /* 0x0003e8000b981a10 */
[----:B------:R1:W-:Y:S01]  /*5710*/  LDGSTS.E.BYPASS.LTC128B.128 [R237+0x7800], desc[UR16][R10.64] ;  /* 0x078000000aed7fae */ /* 0x0003e2000b981a10 */
[----:B---3--:R-:W-:-:S04]  /*5720*/  IADD3 R8, P3, PT, R10, R16, RZ ;  /* 0x000000100a087210 */ /* 0x008fc80007f7e0ff */
[----:B----4-:R-:W-:Y:S01]  /*5730*/  IADD3 R6, P2, PT, R8, R16, RZ ;  /* 0x0000001008067210 */ /* 0x010fe20007f5e0ff */
[----:B------:R-:W-:-:S03]  /*5740*/  IMAD.X R9, R11, 0x1, R0, P3 ;  /* 0x000000010b097824 */ /* 0x000fc600018e0600 */
[-C--:B--2---:R-:W-:Y:S01]  /*5750*/  IADD3 R2, P3, PT, R6, R16.reuse, RZ ;  /* 0x0000001006027210 */ /* 0x084fe20007f7e0ff */
[--C-:B------:R-:W-:Y:S01]  /*5760*/  IMAD.X R7, R9, 0x1, R0.reuse, P2 ;  /* 0x0000000109077824 */ /* 0x100fe200010e0600 */
[----:B------:R2:W-:Y:S03]  /*5770*/  LDGSTS.E.BYPASS.LTC128B.128 [R237+0x8000], desc[UR16][R8.64] ;  /* 0x0800000008ed7fae */ /* 0x0005e6000b981a10 */
[----:B------:R-:W-:Y:S01]  /*5780*/  IMAD.X R3, R7, 0x1, R0, P3 ;  /* 0x0000000107037824 */ /* 0x000fe200018e0600 */
[----:B------:R2:W-:Y:S01]  /*5790*/  LDGSTS.E.BYPASS.LTC128B.128 [R237+0x8800], desc[UR16][R6.64] ;  /* 0x0880000006ed7fae */ /* 0x0005e2000b981a10 */
[----:B-1----:R-:W-:-:S03]  /*57a0*/  IADD3 R12, P2, PT, R2, R16, RZ ;  /* 0x00000010020c7210 */ /* 0x002fc60007f5e0ff */
[----:B------:R2:W-:Y:S02]  /*57b0*/  LDGSTS.E.BYPASS.LTC128B.128 [R237+0x9000], desc[UR16][R2.64] ;  /* 0x0900000002ed7fae */ /* 0x0005e4000b981a10 */
[----:B------:R-:W-:-:S05]  /*57c0*/  IMAD.X R13, R3, 0x1, R0, P2 ;  /* 0x00000001030d7824 */ /* 0x000fca00010e0600 */
[----:B------:R2:W-:Y:S04]  /*57d0*/  LDGSTS.E.BYPASS.LTC128B.128 [R237+0x9800], desc[UR16][R12.64] ;  /* 0x098000000ced7fae */ /* 0x0005e8000b981a10 */
[----:B------:R-:W0:Y:S02]  /*57e0*/  LDGDEPBAR ;  /* 0x00000000000079af */ /* 0x000e240000000000 */
.L_x_2027:
[----:B------:R-:W-:Y:S01]  /*57f0*/  IMAD.SHL.U32 R0, R236, 0x2, RZ ;  /* 0x00000002ec007824 */ /* 0x000fe200078e00ff */
[----:B------:R-:W1:Y:S04]  /*5800*/  LDCU UR4, c[0x0][0x45c] ;  /* 0x00008b80ff0477ac */ /* 0x000e680008000800 */
[----:B------:R-:W-:-:S05]  /*5810*/  LOP3.LUT R0, R0, 0x6, RZ, 0xc0, !PT ;  /* 0x0000000600007812 */ /* 0x000fca00078ec0ff */
[----:B------:R-:W-:-:S04]  /*5820*/  IMAD R0, R248, 0x100, R0 ;  /* 0x00000100f8007824 */ /* 0x000fc800078e0200 */
[C---:B--2---:R-:W-:Y:S02]  /*5830*/  VIADD R2, R0.reuse, 0xffffff00 ;  /* 0xffffff0000027836 */ /* 0x044fe40000000000 */
[C---:B------:R-:W-:Y:S02]  /*5840*/  VIADD R3, R0.reuse, 0xffffff01 ;  /* 0xffffff0100037836 */ /* 0x040fe40000000000 */
[----:B------:R-:W-:Y:S01]  /*5850*/  VIADD R6, R0, 0xffffffd0 ;  /* 0xffffffd000067836 */ /* 0x000fe20000000000 */
        /* <DEDUP_REMOVED lines=252> */
[----:B------:R-:W-:-:S02]  /*6820*/  FSEL R229, R84, -INF , !P6 ;  /* 0xff80000054e57808 */ /* 0x000fc40007000000 */
        /* <DEDUP_REMOVED lines=127> */
[----:B------:R-:W-:-:S04]  /*7020*/  FMNMX3.FTZ R0, R0, R183, R180, !PT ;  /* 0x000000b700007276 */ /* 0x000fc800078100b4 */
[----:B------:R-:W-:-:S05]  /*7030*/  FMNMX.FTZ R0, R196, R0, !PT ;  /* 0x00000000c4007209 */ /* 0x000fca0007810000 */
[----:B------:R-:W3:Y:S01]  /*7040*/  SHFL.BFLY PT, R2, R0, 0x2, 0x1f ;  /* 0x0c401f0000027f89 */ /* 0x000ee200000e0000 */
[----:B--2---:R-:W-:-:S05]  /*7050*/  FMNMX.FTZ R36, R36, R3, !PT ;  /* 0x0000000324247209 */ /* 0x004fca0007810000 */
[----:B------:R-:W2:Y:S01]  /*7060*/  SHFL.BFLY PT, R3, R36, 0x1, 0x1f ;  /* 0x0c201f0024037f89 */ /* 0x000ea200000e0000 */
[----:B---3--:R-:W-:Y:S01]  /*7070*/  FMNMX.FTZ R0, R0, R2, !PT ;  /* 0x0000000200007209 */ /* 0x008fe20007810000 */
[----:B------:R-:W-:-:S04]  /*7080*/  IMAD.IADD R2, R190, 0x1, R206 ;  /* 0x00000001be027824 */ /* 0x000fc800078e02ce */
[----:B------:R-:W3:Y:S01]  /*7090*/  SHFL.BFLY PT, R6, R0, 0x1, 0x1f ;  /* 0x0c201f0000067f89 */ /* 0x000ee200000e0000 */
[----:B------:R-:W-:-:S05]  /*70a0*/  LEA R140, R2, UR5, 0x1 ;  /* 0x00000005028c7c11 */ /* 0x000fca000f8e08ff */
[C-C-:B------:R-:W-:Y:S01]  /*70b0*/  IMAD.IADD R88, R145.reuse, 0x1, R140.reuse ;  /* 0x0000000191587824 */ /* 0x140fe200078e028c */
[----:B------:R-:W-:Y:S01]  /*70c0*/  LDSM.16.MT88.4 R12, [R140+0xa000] ;  /* 0x00a000008c0c783b */ /* 0x000fe20000004200 */
[----:B--2---:R-:W-:Y:S01]  /*70d0*/  FMNMX.FTZ R36, R36, R3, !PT ;  /* 0x0000000324247209 */ /* 0x004fe20007810000 */
[----:B------:R-:W-:Y:S02]  /*70e0*/  IMAD.IADD R156, R204, 0x1, R140 ;  /* 0x00000001cc9c7824 */ /* 0x000fe400078e028c */
[----:B------:R-:W2:Y:S01]  /*70f0*/  LDSM.16.MT88.4 R16, [R88+0xa000] ;  /* 0x00a000005810783b */ /* 0x000ea20000004200 */
[C---:B------:R-:W-:Y:S01]  /*7100*/  FSETP.NEU.FTZ.AND P2, PT, R36.reuse, -INF , PT ;  /* 0xff8000002400780b */ /* 0x040fe20003f5d000 */
[----:B-1----:R-:W-:Y:S01]  /*7110*/  FMUL.FTZ R3, R36, UR4 ;  /* 0x0000000424037c20 */ /* 0x002fe20008410000 */
[----:B------:R-:W-:Y:S01]  /*7120*/  IMAD.IADD R37, R145, 0x1, R156 ;  /* 0x0000000191257824 */ /* 0x000fe200078e029c */
[----:B------:R-:W1:Y:S03]  /*7130*/  LDSM.16.MT88.4 R32, [R156+0xa000] ;  /* 0x00a000009c20783b */ /* 0x000e660000004200 */
[----:B------:R-:W-:Y:S01]  /*7140*/  FSEL R2, R3, RZ, P2 ;  /* 0x000000ff03027208 */ /* 0x000fe20001000000 */
[----:B------:R-:W4:Y:S01]  /*7150*/  LDSM.16.MT88.4 R28, [R37+0xa000] ;  /* 0x00a00000251c783b */ /* 0x000f220000004200 */
[----:B---3--:R-:W-:-:S03]  /*7160*/  FMNMX.FTZ R3, R0, R6, !PT ;  /* 0x0000000600037209 */ /* 0x008fc60007810000 */
[--C-:B------:R-:W-:Y:S01]  /*7170*/  FFMA.FTZ R6, R7, UR4, -R2.reuse ;  /* 0x0000000407067c23 */ /* 0x100fe20008010802 */
[----:B------:R-:W-:Y:S01]  /*7180*/  FFMA.FTZ R7, R8, UR4, -R2 ;  /* 0x0000000408077c23 */ /* 0x000fe20008010802 */
[C---:B------:R-:W-:Y:S01]  /*7190*/  FSETP.NEU.FTZ.AND P2, PT, R3.reuse, -INF , PT ;  /* 0xff8000000300780b */ /* 0x040fe20003f5d000 */
[----:B------:R-:W-:Y:S01]  /*71a0*/  FMUL.FTZ R0, R3, UR4 ;  /* 0x0000000403007c20 */ /* 0x000fe20008410000 */
[----:B------:R3:W-:Y:S04]  /*71b0*/  MUFU.EX2 R221, R6 ;  /* 0x0000000600dd7308 */ /* 0x0007e80000000800 */
[----:B------:R-:W-:Y:S01]  /*71c0*/  FSEL R0, R0, RZ, P2 ;  /* 0x000000ff00007208 */ /* 0x000fe20001000000 */
[----:B------:R5:W2:Y:S04]  /*71d0*/  MUFU.EX2 R219, R7 ;  /* 0x0000000700db7308 */ /* 0x000aa80000000800 */
[----:B------:R-:W-:-:S04]  /*71e0*/  FFMA.FTZ R8, R21, UR4, -R0 ;  /* 0x0000000415087c23 */ /* 0x000fc80008010800 */
[----:B------:R2:W-:Y:S01]  /*71f0*/  MUFU.EX2 R217, R8 ;  /* 0x0000000800d97308 */ /* 0x0005e20000000800 */
[----:B---3--:R-:W-:-:S04]  /*7200*/  FFMA.FTZ R6, R9, UR4, -R2 ;  /* 0x0000000409067c23 */ /* 0x008fc80008010802 */
[----:B------:R3:W-:Y:S01]  /*7210*/  MUFU.EX2 R223, R6 ;  /* 0x0000000600df7308 */ /* 0x0007e20000000800 */
[----:B-----5:R-:W-:-:S04]  /*7220*/  FFMA.FTZ R7, R10, UR4, -R2 ;  /* 0x000000040a077c23 */ /* 0x020fc80008010802 */
[----:B------:R5:W1:Y:S01]  /*7230*/  MUFU.EX2 R222, R7 ;  /* 0x0000000700de7308 */ /* 0x000a620000000800 */
[----:B--2---:R-:W-:Y:S01]  /*7240*/  F2FP.F16.F32.PACK_AB R8, R219, R221 ;  /* 0x000000dddb08723e */ /* 0x004fe200000000ff */
[----:B---3--:R-:W-:-:S04]  /*7250*/  FFMA.FTZ R6, R22, UR4, -R0 ;  /* 0x0000000416067c23 */ /* 0x008fc80008010800 */
[----:B------:R2:W3:Y:S01]  /*7260*/  MUFU.EX2 R218, R6 ;  /* 0x0000000600da7308 */ /* 0x0004e20000000800 */
[----:B-----5:R-:W-:Y:S01]  /*7270*/  FFMA.FTZ R7, R20, UR4, -R0 ;  /* 0x0000000414077c23 */ /* 0x020fe20008010800 */
[----:B-1----:R-:W-:-:S03]  /*7280*/  F2FP.F16.F32.PACK_AB R10, R222, R223 ;  /* 0x000000dfde0a723e */ /* 0x002fc600000000ff */
[----:B------:R1:W-:Y:S01]  /*7290*/  MUFU.EX2 R216, R7 ;  /* 0x0000000700d87308 */ /* 0x0003e20000000800 */
[----:B--2---:R-:W-:Y:S01]  /*72a0*/  FFMA.FTZ R6, R11, UR4, -R0 ;  /* 0x000000040b067c23 */ /* 0x004fe20008010800 */
[----:B---3--:R-:W-:-:S03]  /*72b0*/  F2FP.F16.F32.PACK_AB R9, R217, R218 ;  /* 0x000000dad909723e */ /* 0x008fc600000000ff */
[----:B------:R-:W2:Y:S01]  /*72c0*/  MUFU.EX2 R227, R6 ;  /* 0x0000000600e37308 */ /* 0x000ea20000000800 */
[----:B-1----:R-:W-:-:S04]  /*72d0*/  FFMA.FTZ R7, R23, UR4, -R2 ;  /* 0x0000000417077c23 */ /* 0x002fc80008010802 */
[----:B------:R1:W-:Y:S01]  /*72e0*/  MUFU.EX2 R225, R7 ;  /* 0x0000000700e17308 */ /* 0x0003e20000000800 */
[----:B--2---:R-:W-:Y:S01]  /*72f0*/  F2FP.F16.F32.PACK_AB R11, R227, R216 ;  /* 0x000000d8e30b723e */ /* 0x004fe200000000ff */
[--C-:B------:R-:W-:Y:S02]  /*7300*/  FFMA.FTZ R6, R24, UR4, -R2.reuse ;  /* 0x0000000418067c23 */ /* 0x100fe40008010802 */
[----:B------:R-:W-:Y:S02]  /*7310*/  LDSM.16.MT88.4 R24, [R140+0xa800] ;  /* 0x00a800008c18783b */ /* 0x000fe40000004200 */
[----:B------:R2:W3:Y:S01]  /*7320*/  MUFU.EX2 R220, R6 ;  /* 0x0000000600dc7308 */ /* 0x0004e20000000800 */
[--C-:B-1----:R-:W-:Y:S01]  /*7330*/  FFMA.FTZ R7, R38, UR4, -R2.reuse ;  /* 0x0000000426077c23 */ /* 0x102fe20008010802 */
[C---:B------:R-:W-:Y:S03]  /*7340*/  HMMA.16816.F32 R44, R8.reuse, R16, RZ ;  /* 0x00000010082c723c */ /* 0x040fe600000018ff */
[----:B------:R1:W-:Y:S05]  /*7350*/  MUFU.EX2 R226, R7 ;  /* 0x0000000700e27308 */ /* 0x0003ea0000000800 */
[----:B------:R-:W-:Y:S01]  /*7360*/  HMMA.16816.F32 R20, R8, R18, RZ ;  /* 0x000000120814723c */ /* 0x000fe200000018ff */
[----:B------:R-:W5:Y:S01]  /*7370*/  LDSM.16.MT88.4 R16, [R88+0xa800] ;  /* 0x00a800005810783b */ /* 0x000f620000004200 */
[----:B--2---:R-:W-:-:S04]  /*7380*/  FFMA.FTZ R6, R39, UR4, -R2 ;  /* 0x0000000427067c23 */ /* 0x004fc80008010802 */
[----:B------:R2:W3:Y:S02]  /*7390*/  MUFU.EX2 R224, R6 ;  /* 0x0000000600e07308 */ /* 0x0004e40000000800 */
[----:B------:R-:W-:Y:S01]  /*73a0*/  HMMA.16816.F32 R40, R8, R12, RZ ;  /* 0x0000000c0828723c */ /* 0x000fe200000018ff */
[--C-:B------:R-:W-:Y:S01]  /*73b0*/  FFMA.FTZ R12, R53, UR4, -R0.reuse ;  /* 0x00000004350c7c23 */ /* 0x100fe20008010800 */
[----:B-1----:R-:W-:-:S03]  /*73c0*/  FFMA.FTZ R7, R55, UR4, -R0 ;  /* 0x0000000437077c23 */ /* 0x002fc60008010800 */
[----:B------:R1:W-:Y:S03]  /*73d0*/  MUFU.EX2 R214, R12 ;  /* 0x0000000c00d67308 */ /* 0x0003e60000000800 */
[----:B------:R-:W-:Y:S01]  /*73e0*/  HMMA.16816.F32 R56, R8, R32, RZ ;  /* 0x000000200838723c */ /* 0x000fe200000018ff */
[----:B------:R4:W-:Y:S01]  /*73f0*/  MUFU.EX2 R213, R7 ;  /* 0x0000000700d57308 */ /* 0x0009e20000000800 */
[----:B--2---:R-:W-:-:S06]  /*7400*/  FFMA.FTZ R6, R52, UR4, -R0 ;  /* 0x0000000434067c23 */ /* 0x004fcc0008010800 */
[C---:B------:R-:W-:Y:S01]  /*7410*/  HMMA.16816.F32 R64, R8.reuse, R34, RZ ;  /* 0x000000220840723c */ /* 0x040fe200000018ff */
[----:B------:R2:W5:Y:S01]  /*7420*/  MUFU.EX2 R212, R6 ;  /* 0x0000000600d47308 */ /* 0x0005620000000800 */
[----:B------:R-:W5:Y:S01]  /*7430*/  LDSM.16.MT88.4 R32, [R37+0xa800] ;  /* 0x00a800002520783b */ /* 0x000f620000004200 */
[----:B-1----:R-:W-:Y:S01]  /*7440*/  FFMA.FTZ R12, R91, UR4, -R0 ;  /* 0x000000045b0c7c23 */ /* 0x002fe20008010800 */
[----:B------:R-:W-:Y:S02]  /*7450*/  IMAD.MOV.U32 R91, RZ, RZ, R198 ;  /* 0x000000ffff5b7224 */ /* 0x000fe400078e00c6 */
[----:B----4-:R-:W-:Y:S02]  /*7460*/  FFMA.FTZ R7, R76, UR4, -R2 ;  /* 0x000000044c077c23 */ /* 0x010fe40008010802 */
[----:B------:R-:W-:Y:S01]  /*7470*/  HMMA.16816.F32 R48, R8, R14, RZ ;  /* 0x0000000e0830723c */ /* 0x000fe200000018ff */
[----:B------:R1:W-:Y:S04]  /*7480*/  MUFU.EX2 R198, R12 ;  /* 0x0000000c00c67308 */ /* 0x0003e80000000800 */
[----:B------:R4:W-:Y:S01]  /*7490*/  MUFU.EX2 R207, R7 ;  /* 0x0000000700cf7308 */ /* 0x0009e20000000800 */
[----:B--2---:R-:W-:-:S02]  /*74a0*/  FFMA.FTZ R6, R54, UR4, -R0 ;  /* 0x0000000436067c23 */ /* 0x004fc40008010800 */
[C---:B------:R-:W-:Y:S01]  /*74b0*/  HMMA.16816.F32 R72, R8.reuse, R28, RZ ;  /* 0x0000001c0848723c */ /* 0x040fe200000018ff */
[----:B------:R-:W2:Y:S01]  /*74c0*/  LDSM.16.MT88.4 R52, [R156+0xa800] ;  /* 0x00a800009c34783b */ /* 0x000ea20000004200 */
[----:B------:R-:W5:Y:S03]  /*74d0*/  MUFU.EX2 R215, R6 ;  /* 0x0000000600d77308 */ /* 0x000f660000000800 */
[----:B-1----:R-:W-:Y:S03]  /*74e0*/  LDSM.16.MT88.4 R12, [R156+0xb000] ;  /* 0x00b000009c0c783b */ /* 0x002fe60000004200 */
[----:B------:R-:W-:Y:S01]  /*74f0*/  HMMA.16816.F32 R60, R8, R30, RZ ;  /* 0x0000001e083c723c */ /* 0x000fe200000018ff */
[----:B---3--:R-:W-:Y:S02]  /*7500*/  F2FP.F16.F32.PACK_AB R8, R225, R220 ;  /* 0x000000dce108723e */ /* 0x008fe400000000ff */
[----:B------:R-:W-:Y:S01]  /*7510*/  F2FP.F16.F32.PACK_AB R10, R226, R224 ;  /* 0x000000e0e20a723e */ /* 0x000fe200000000ff */
[----:B----4-:R-:W-:Y:S01]  /*7520*/  FFMA.FTZ R7, R90, UR4, -R2 ;  /* 0x000000045a077c23 */ /* 0x010fe20008010802 */
[----:B-----5:R-:W-:Y:S01]  /*7530*/  F2FP.F16.F32.PACK_AB R9, R214, R212 ;  /* 0x000000d4d609723e */ /* 0x020fe200000000ff */
[----:B------:R-:W-:-:S02]  /*7540*/  IMAD.MOV.U32 R90, RZ, RZ, R202 ;  /* 0x000000ffff5a7224 */ /* 0x000fc400078e00ca */
[----:B------:R1:W-:Y:S01]  /*7550*/  MUFU.EX2 R206, R7 ;  /* 0x0000000700ce7308 */ /* 0x0003e20000000800 */
[----:B------:R-:W-:Y:S01]  /*7560*/  F2FP.F16.F32.PACK_AB R11, R215, R213 ;  /* 0x000000d5d70b723e */ /* 0x000fe200000000ff */
[----:B------:R-:W-:-:S04]  /*7570*/  FFMA.FTZ R6, R68, UR4, -R2 ;  /* 0x0000000444067c23 */ /* 0x000fc80008010802 */
[----:B------:R3:W4:Y:S02]  /*7580*/  MUFU.EX2 R204, R6 ;  /* 0x0000000600cc7308 */ /* 0x0007240000000800 */
[----:B------:R-:W-:Y:S01]  /*7590*/  HMMA.16816.F32 R68, R8, R16, R44 ;  /* 0x000000100844723c */ /* 0x000fe2000000182c */
[----:B------:R-:W5:Y:S01]  /*75a0*/  LDSM.16.MT88.4 R44, [R140+0xb000] ;  /* 0x00b000008c2c783b */ /* 0x000f620000004200 */
[----:B-1----:R-:W-:Y:S01]  /*75b0*/  FFMA.FTZ R7, R95, UR4, -R0 ;  /* 0x000000045f077c23 */ /* 0x002fe20008010800 */
[----:B------:R-:W-:-:S05]  /*75c0*/  IMAD.MOV.U32 R95, RZ, RZ, R197 ;  /* 0x000000ffff5f7224 */ /* 0x000fca00078e00c5 */
[C---:B------:R-:W-:Y:S01]  /*75d0*/  HMMA.16816.F32 R84, R8.reuse, R24, R40 ;  /* 0x000000180854723c */ /* 0x040fe20000001828 */
[----:B------:R1:W-:Y:S01]  /*75e0*/  MUFU.EX2 R197, R7 ;  /* 0x0000000700c57308 */ /* 0x0003e20000000800 */
[--C-:B---3--:R-:W-:Y:S02]  /*75f0*/  FFMA.FTZ R6, R77, UR4, -R2.reuse ;  /* 0x000000044d067c23 */ /* 0x108fe40008010802 */
[----:B------:R-:W3:Y:S02]  /*7600*/  LDSM.16.MT88.4 R76, [R88+0xb000] ;  /* 0x00b00000584c783b */ /* 0x000ee40000004200 */
[----:B------:R4:W5:Y:S02]  /*7610*/  MUFU.EX2 R202, R6 ;  /* 0x0000000600ca7308 */ /* 0x0009640000000800 */
[----:B------:R-:W-:Y:S01]  /*7620*/  HMMA.16816.F32 R80, R8, R26, R48 ;  /* 0x0000001a0850723c */ /* 0x000fe20000001830 */
[----:B-1----:R-:W-:-:S07]  /*7630*/  FFMA.FTZ R7, R98, UR4, -R2 ;  /* 0x0000000462077c23 */ /* 0x002fce0008010802 */
[----:B------:R-:W-:Y:S01]  /*7640*/  HMMA.16816.F32 R24, R8, R18, R20 ;  /* 0x000000120818723c */ /* 0x000fe20000001814 */
[----:B------:R-:W1:Y:S01]  /*7650*/  LDSM.16.MT88.4 R16, [R37+0xb000] ;  /* 0x00b000002510783b */ /* 0x000e620000004200 */
[----:B----4-:R-:W-:Y:S01]  /*7660*/  FFMA.FTZ R6, R94, UR4, -R0 ;  /* 0x000000045e067c23 */ /* 0x010fe20008010800 */
[----:B------:R-:W-:-:S05]  /*7670*/  IMAD.MOV.U32 R94, RZ, RZ, R199 ;  /* 0x000000ffff5e7224 */ /* 0x000fca00078e00c7 */
[C---:B------:R-:W-:Y:S01]  /*7680*/  HMMA.16816.F32 R28, R8.reuse, R32, R72 ;  /* 0x00000020081c723c */ /* 0x040fe20000001848 */
[----:B------:R4:W3:Y:S07]  /*7690*/  MUFU.EX2 R199, R6 ;  /* 0x0000000600c77308 */ /* 0x0008ee0000000800 */
[----:B--2---:R-:W-:Y:S01]  /*76a0*/  HMMA.16816.F32 R20, R8, R52, R56 ;  /* 0x000000340814723c */ /* 0x004fe20000001838 */
[----:B----4-:R-:W-:Y:S01]  /*76b0*/  FFMA.FTZ R6, R96, UR4, -R0 ;  /* 0x0000000460067c23 */ /* 0x010fe20008010800 */
[----:B------:R-:W-:-:S06]  /*76c0*/  IMAD.MOV.U32 R96, RZ, RZ, R196 ;  /* 0x000000ffff607224 */ /* 0x000fcc00078e00c4 */
[C---:B------:R-:W-:Y:S01]  /*76d0*/  HMMA.16816.F32 R40, R8.reuse, R54, R64 ;  /* 0x000000360828723c */ /* 0x040fe20000001840 */
[----:B------:R-:W-:Y:S01]  /*76e0*/  LDSM.16.MT88.4 R52, [R88+0xb800] ;  /* 0x00b800005834783b */ /* 0x000fe20000004200 */
[----:B------:R-:W2:Y:S06]  /*76f0*/  MUFU.EX2 R196, R6 ;  /* 0x0000000600c47308 */ /* 0x000eac0000000800 */
[----:B------:R-:W-:Y:S01]  /*7700*/  HMMA.16816.F32 R32, R8, R34, R60 ;  /* 0x000000220820723c */ /* 0x000fe2000000183c */
[----:B------:R-:W-:Y:S02]  /*7710*/  F2FP.F16.F32.PACK_AB R8, R207, R204 ;  /* 0x000000cccf08723e */ /* 0x000fe400000000ff */
[----:B-----5:R-:W-:-:S02]  /*7720*/  F2FP.F16.F32.PACK_AB R10, R206, R202 ;  /* 0x000000cace0a723e */ /* 0x020fc400000000ff */
[----:B---3--:R-:W-:Y:S02]  /*7730*/  F2FP.F16.F32.PACK_AB R9, R198, R199 ;  /* 0x000000c7c609723e */ /* 0x008fe400000000ff */
[----:B--2---:R-:W-:Y:S01]  /*7740*/  F2FP.F16.F32.PACK_AB R11, R196, R197 ;  /* 0x000000c5c40b723e */ /* 0x004fe200000000ff */
[----:B------:R-:W-:-:S06]  /*7750*/  FFMA.FTZ R6, R97, UR4, -R2 ;  /* 0x0000000461067c23 */ /* 0x000fcc0008010802 */
[C---:B------:R-:W-:Y:S01]  /*7760*/  HMMA.16816.F32 R48, R8.reuse, R44, R84 ;  /* 0x0000002c0830723c */ /* 0x040fe20000001854 */
[----:B------:R-:W-:Y:S02]  /*7770*/  IMAD.MOV.U32 R87, RZ, RZ, R180 ;  /* 0x000000ffff577224 */ /* 0x000fe400078e00b4 */
[----:B------:R-:W-:Y:S02]  /*7780*/  IMAD.MOV.U32 R86, RZ, RZ, R183 ;  /* 0x000000ffff567224 */ /* 0x000fe400078e00b7 */
[----:B------:R-:W-:Y:S02]  /*7790*/  IMAD.MOV.U32 R85, RZ, RZ, R182 ;  /* 0x000000ffff557224 */ /* 0x000fe400078e00b6 */
[----:B------:R-:W-:Y:S01]  /*77a0*/  IMAD.MOV.U32 R84, RZ, RZ, R184 ;  /* 0x000000ffff547224 */ /* 0x000fe200078e00b8 */
[----:B------:R-:W-:Y:S01]  /*77b0*/  HMMA.16816.F32 R56, R8, R46, R80 ;  /* 0x0000002e0838723c */ /* 0x000fe20000001850 */
[----:B------:R-:W2:Y:S01]  /*77c0*/  LDSM.16.MT88.4 R44, [R140+0xb800] ;  /* 0x00b800008c2c783b */ /* 0x000ea20000004200 */
[----:B------:R-:W-:-:S02]  /*77d0*/  IMAD.MOV.U32 R83, RZ, RZ, R187 ;  /* 0x000000ffff537224 */ /* 0x000fc400078e00bb */
[----:B------:R3:W-:Y:S01]  /*77e0*/  MUFU.EX2 R187, R6 ;  /* 0x0000000600bb7308 */ /* 0x0007e20000000800 */
[----:B------:R-:W-:Y:S02]  /*77f0*/  IMAD.MOV.U32 R82, RZ, RZ, R191 ;  /* 0x000000ffff527224 */ /* 0x000fe400078e00bf */
[----:B------:R-:W-:Y:S01]  /*7800*/  IMAD.MOV.U32 R81, RZ, RZ, R189 ;  /* 0x000000ffff517224 */ /* 0x000fe200078e00bd */
[----:B------:R4:W5:Y:S01]  /*7810*/  MUFU.EX2 R191, R7 ;  /* 0x0000000700bf7308 */ /* 0x0009620000000800 */
[C---:B------:R-:W-:Y:S01]  /*7820*/  HMMA.16816.F32 R64, R8.reuse, R12, R20 ;  /* 0x0000000c0840723c */ /* 0x040fe20000001814 */
[----:B------:R-:W-:Y:S01]  /*7830*/  FFMA.FTZ R12, R106, UR4, -R0 ;  /* 0x000000046a0c7c23 */ /* 0x000fe20008010800 */
[----:B------:R-:W2:Y:S03]  /*7840*/  LDSM.16.MT88.4 R20, [R37+0xb800] ;  /* 0x00b800002514783b */ /* 0x000ea60000004200 */
[----:B------:R5:W-:Y:S03]  /*7850*/  MUFU.EX2 R184, R12 ;  /* 0x0000000c00b87308 */ /* 0x000be60000000800 */
[----:B------:R-:W-:Y:S01]  /*7860*/  HMMA.16816.F32 R60, R8, R78, R24 ;  /* 0x0000004e083c723c */ /* 0x000fe20000001818 */
[--C-:B---3--:R-:W-:Y:S01]  /*7870*/  FFMA.FTZ R6, R102, UR4, -R2.reuse ;  /* 0x0000000466067c23 */ /* 0x108fe20008010802 */
[----:B------:R-:W3:Y:S03]  /*7880*/  LDSM.16.MT88.4 R24, [R156+0xb800] ;  /* 0x00b800009c18783b */ /* 0x000ee60000004200 */
[----:B------:R5:W-:Y:S01]  /*7890*/  MUFU.EX2 R190, R6 ;  /* 0x0000000600be7308 */ /* 0x000be20000000800 */
[----:B----4-:R-:W-:-:S02]  /*78a0*/  FFMA.FTZ R7, R99, UR4, -R2 ;  /* 0x0000000463077c23 */ /* 0x010fc40008010802 */
[----:B-1----:R-:W-:Y:S02]  /*78b0*/  HMMA.16816.F32 R28, R8, R16, R28 ;  /* 0x00000010081c723c */ /* 0x002fe4000000181c */
[----:B------:R1:W4:Y:S01]  /*78c0*/  MUFU.EX2 R189, R7 ;  /* 0x0000000700bd7308 */ /* 0x0003220000000800 */
[----:B-----5:R-:W-:-:S04]  /*78d0*/  FFMA.FTZ R12, R111, UR4, -R0 ;  /* 0x000000046f0c7c23 */ /* 0x020fc80008010800 */
[----:B------:R5:W-:Y:S01]  /*78e0*/  MUFU.EX2 R168, R12 ;  /* 0x0000000c00a87308 */ /* 0x000be20000000800 */
[----:B------:R-:W-:Y:S01]  /*78f0*/  HMMA.16816.F32 R68, R8, R76, R68 ;  /* 0x0000004c0844723c */ /* 0x000fe20000001844 */
[----:B------:R-:W-:-:S04]  /*7900*/  FFMA.FTZ R6, R103, UR4, -R0 ;  /* 0x0000000467067c23 */ /* 0x000fc80008010800 */
[----:B------:R2:W2:Y:S01]  /*7910*/  MUFU.EX2 R180, R6 ;  /* 0x0000000600b47308 */ /* 0x0004a20000000800 */
[----:B-1----:R-:W-:Y:S02]  /*7920*/  FFMA.FTZ R7, R105, UR4, -R0 ;  /* 0x0000000469077c23 */ /* 0x002fe40008010800 */
[C---:B------:R-:W-:Y:S01]  /*7930*/  HMMA.16816.F32 R72, R8.reuse, R14, R40 ;  /* 0x0000000e0848723c */ /* 0x040fe20000001828 */
[----:B------:R-:W1:Y:S01]  /*7940*/  LDSM.16.MT88.4 R40, [R140+0xc000] ;  /* 0x00c000008c28783b */ /* 0x000e620000004200 */
[----:B------:R3:W-:Y:S03]  /*7950*/  MUFU.EX2 R183, R7 ;  /* 0x0000000700b77308 */ /* 0x0007e60000000800 */
[----:B-----5:R-:W-:Y:S03]  /*7960*/  LDSM.16.MT88.4 R12, [R156+0xc000] ;  /* 0x00c000009c0c783b */ /* 0x020fe60000004200 */
[----:B------:R-:W-:Y:S01]  /*7970*/  HMMA.16816.F32 R16, R8, R18, R32 ;  /* 0x000000120810723c */ /* 0x000fe20000001820 */
[----:B------:R-:W-:-:S02]  /*7980*/  F2FP.F16.F32.PACK_AB R8, R191, R187 ;  /* 0x000000bbbf08723e */ /* 0x000fc400000000ff */
[----:B----4-:R-:W-:Y:S01]  /*7990*/  F2FP.F16.F32.PACK_AB R10, R189, R190 ;  /* 0x000000bebd0a723e */ /* 0x010fe200000000ff */
[----:B--2---:R-:W-:Y:S01]  /*79a0*/  FFMA.FTZ R6, R104, UR4, -R0 ;  /* 0x0000000468067c23 */ /* 0x004fe20008010800 */
[----:B------:R-:W-:-:S03]  /*79b0*/  F2FP.F16.F32.PACK_AB R9, R184, R180 ;  /* 0x000000b4b809723e */ /* 0x000fc600000000ff */
[----:B------:R-:W2:Y:S01]  /*79c0*/  MUFU.EX2 R182, R6 ;  /* 0x0000000600b67308 */ /* 0x000ea20000000800 */
[----:B---3--:R-:W-:-:S04]  /*79d0*/  FFMA.FTZ R7, R108, UR4, -R2 ;  /* 0x000000046c077c23 */ /* 0x008fc80008010802 */
        /* <DEDUP_REMOVED lines=10> */
[----:B------:R2:W1:Y:S01]  /*7a80*/  MUFU.EX2 R177, R6 ;  /* 0x0000000600b17308 */ /* 0x0004620000000800 */
        /* <DEDUP_REMOVED lines=13> */
[----:B------:R-:W-:Y:S01]  /*7b60*/  HMMA.16816.F32 R64, R8, R24, R64 ;  /* 0x000000180840723c */ /* 0x000fe20000001840 */
[----:B------:R2:W2:Y:S01]  /*7b70*/  MUFU.EX2 R171, R6 ;  /* 0x0000000600ab7308 */ /* 0x0004a20000000800 */
[----:B---3--:R-:W-:-:S06]  /*7b80*/  FFMA.FTZ R7, R117, UR4, -R2 ;  /* 0x0000000475077c23 */ /* 0x008fcc0008010802 */
[----:B------:R-:W-:Y:S01]  /*7b90*/  HMMA.16816.F32 R68, R8, R26, R72 ;  /* 0x0000001a0844723c */ /* 0x000fe20000001848 */
[----:B----4-:R-:W-:Y:S01]  /*7ba0*/  F2FP.F16.F32.PACK_AB R8, R178, R176 ;  /* 0x000000b0b208723e */ /* 0x010fe200000000ff */
[----:B------:R3:W-:Y:S01]  /*7bb0*/  MUFU.EX2 R162, R7 ;  /* 0x0000000700a27308 */ /* 0x0007e20000000800 */
[----:B-1----:R-:W-:Y:S02]  /*7bc0*/  F2FP.F16.F32.PACK_AB R10, R179, R177 ;  /* 0x000000b1b30a723e */ /* 0x002fe400000000ff */
[----:B-----5:R-:W-:Y:S01]  /*7bd0*/  F2FP.F16.F32.PACK_AB R9, R168, R169 ;  /* 0x000000a9a809723e */ /* 0x020fe200000000ff */
[----:B--2---:R-:W-:Y:S01]  /*7be0*/  FFMA.FTZ R6, R115, UR4, -R2 ;  /* 0x0000000473067c23 */ /* 0x004fe20008010802 */
[----:B------:R-:W-:-:S03]  /*7bf0*/  F2FP.F16.F32.PACK_AB R11, R171, R172 ;  /* 0x000000acab0b723e */ /* 0x000fc600000000ff */
        /* <DEDUP_REMOVED lines=54> */
[----:B------:R-:W-:Y:S01]  /*7f60*/  HMMA.16816.F32 R68, R8, R54, R68 ;  /* 0x000000360844723c */ /* 0x000fe20000001844 */
[----:B------:R-:W-:Y:S02]  /*7f70*/  IMAD.MOV.U32 R137, RZ, RZ, R86 ;  /* 0x000000ffff897224 */ /* 0x000fe400078e0056 */
[----:B----4-:R-:W-:-:S04]  /*7f80*/  FFMA.FTZ R6, R130, UR4, -R0 ;  /* 0x0000000482067c23 */ /* 0x010fc80008010800 */
[----:B------:R-:W1:Y:S01]  /*7f90*/  MUFU.EX2 R144, R6 ;  /* 0x0000000600907308 */ /* 0x000e620000000800 */
[----:B------:R-:W-:Y:S01]  /*7fa0*/  HMMA.16816.F32 R16, R8, R18, R44 ;  /* 0x000000120810723c */ /* 0x000fe2000000182c */
[----:B------:R-:W3:Y:S01]  /*7fb0*/  LDSM.16.MT88.4 R44, [R37+0xd000] ;  /* 0x00d00000252c783b */ /* 0x000ee20000004200 */
[----:B------:R-:W-:Y:S02]  /*7fc0*/  F2FP.F16.F32.PACK_AB R8, R154, R148 ;  /* 0x000000949a08723e */ /* 0x000fe400000000ff */
[----:B-----5:R-:W-:Y:S02]  /*7fd0*/  F2FP.F16.F32.PACK_AB R10, R151, R150 ;  /* 0x00000096970a723e */ /* 0x020fe400000000ff */
[----:B--2---:R-:W-:Y:S02]  /*7fe0*/  F2FP.F16.F32.PACK_AB R9, R145, R143 ;  /* 0x0000008f9109723e */ /* 0x004fe400000000ff */
[----:B-1----:R-:W-:Y:S01]  /*7ff0*/  F2FP.F16.F32.PACK_AB R11, R144, R147 ;  /* 0x00000093900b723e */ /* 0x002fe200000000ff */
        /* <DEDUP_REMOVED lines=21> */
[----:B--2---:R-:W-:Y:S01]  /*8150*/  FFMA.FTZ R6, R135, UR4, -R0 ;  /* 0x0000000487067c23 */ /* 0x004fe20008010800 */
[----:B------:R-:W1:Y:S01]  /*8160*/  LDSM.16.MT88.4 R20, [R37+0xd800] ;  /* 0x00d800002514783b */ /* 0x000e620000004200 */
[----:B------:R2:W-:Y:S01]  /*8170*/  MUFU.EX2 R126, R7 ;  /* 0x00000007007e7308 */ /* 0x0005e20000000800 */
[----:B------:R-:W-:Y:S02]  /*8180*/  IMAD.MOV.U32 R135, RZ, RZ, R96 ;  /* 0x000000ffff877224 */ /* 0x000fe400078e0060 */
[--C-:B---3--:R-:W-:Y:S01]  /*8190*/  FFMA.FTZ R12, R153, UR4, -R0.reuse ;  /* 0x00000004990c7c23 */ /* 0x108fe20008010800 */
[----:B------:R-:W-:Y:S01]  /*81a0*/  IMAD.MOV.U32 R153, RZ, RZ, R91 ;  /* 0x000000ffff997224 */ /* 0x000fe200078e005b */
[----:B------:R3:W4:Y:S01]  /*81b0*/  MUFU.EX2 R128, R6 ;  /* 0x0000000600807308 */ /* 0x0007220000000800 */
[C---:B------:R-:W-:Y:S03]  /*81c0*/  HMMA.16816.F32 R68, R8.reuse, R14, R68 ;  /* 0x0000000e0844723c */ /* 0x040fe60000001844 */
[----:B------:R4:W-:Y:S05]  /*81d0*/  MUFU.EX2 R120, R12 ;  /* 0x0000000c00787308 */ /* 0x0009ea0000000800 */
[----:B------:R-:W-:Y:S01]  /*81e0*/  HMMA.16816.F32 R64, R8, R44, R60 ;  /* 0x0000002c0840723c */ /* 0x000fe2000000183c */
[----:B--2---:R-:W-:Y:S01]  /*81f0*/  FFMA.FTZ R7, R155, UR4, -R0 ;  /* 0x000000049b077c23 */ /* 0x004fe20008010800 */
[----:B------:R-:W-:-:S02]  /*8200*/  IMAD.MOV.U32 R155, RZ, RZ, R94 ;  /* 0x000000ffff9b7224 */ /* 0x000fc400078e005e */
[----:B---3--:R-:W-:Y:S01]  /*8210*/  FFMA.FTZ R6, R138, UR4, -R0 ;  /* 0x000000048a067c23 */ /* 0x008fe20008010800 */
        /* <DEDUP_REMOVED lines=18> */
[----:B---3--:R-:W-:Y:S01]  /*8340*/  FFMA.FTZ R6, R146, UR4, -R2 ;  /* 0x0000000492067c23 */ /* 0x008fe20008010802 */
[----:B------:R-:W-:-:S02]  /*8350*/  IMAD.MOV.U32 R146, RZ, RZ, R82 ;  /* 0x000000ffff927224 */ /* 0x000fc400078e0052 */
[----:B------:R2:W-:Y:S02]  /*8360*/  MUFU.EX2 R118, R7 ;  /* 0x0000000700767308 */ /* 0x0005e40000000800 */
[C---:B------:R-:W-:Y:S01]  /*8370*/  HMMA.16816.F32 R40, R8.reuse, R28, R32 ;  /* 0x0000001c0828723c */ /* 0x040fe20000001820 */
[----:B------:R-:W3:Y:S01]  /*8380*/  LDSM.16.MT88.4 R32, [R140+0xe000] ;  /* 0x00e000008c20783b */ /* 0x000ee20000004200 */
[----:B------:R1:W4:Y:S06]  /*8390*/  MUFU.EX2 R125, R6 ;  /* 0x00000006007d7308 */ /* 0x00032c0000000800 */
        /* <DEDUP_REMOVED lines=10> */
[----:B--2---:R-:W-:-:S03]  /*8440*/  FFMA.FTZ R6, R157, UR4, -R0 ;  /* 0x000000049d067c23 */ /* 0x004fc60008010800 */
[----:B------:R1:W-:Y:S01]  /*8450*/  MUFU.EX2 R109, R7 ;  /* 0x00000007006d7308 */ /* 0x0003e20000000800 */
[----:B------:R-:W-:Y:S02]  /*8460*/  IMAD.MOV.U32 R157, RZ, RZ, R90 ;  /* 0x000000ffff9d7224 */ /* 0x000fe400078e005a */
[----:B------:R-:W-:Y:S01]  /*8470*/  HMMA.16816.F32 R16, R8, R22, R16 ;  /* 0x000000160810723c */ /* 0x000fe20000001810 */
[----:B------:R-:W2:Y:S01]  /*8480*/  MUFU.EX2 R121, R6 ;  /* 0x0000000600797308 */ /* 0x000ea20000000800 */
[----:B------:R-:W3:Y:S01]  /*8490*/  LDSM.16.MT88.4 R20, [R37+0xe000] ;  /* 0x00e000002514783b */ /* 0x000ee20000004200 */
[----:B----4-:R-:W-:Y:S02]  /*84a0*/  F2FP.F16.F32.PACK_AB R8, R127, R124 ;  /* 0x0000007c7f08723e */ /* 0x010fe400000000ff */
[----:B------:R-:W-:Y:S02]  /*84b0*/  F2FP.F16.F32.PACK_AB R10, R126, R125 ;  /* 0x0000007d7e0a723e */ /* 0x000fe400000000ff */
[----:B-----5:R-:W-:Y:S01]  /*84c0*/  F2FP.F16.F32.PACK_AB R9, R120, R123 ;  /* 0x0000007b7809723e */ /* 0x020fe200000000ff */
[--C-:B-1----:R-:W-:Y:S01]  /*84d0*/  FFMA.FTZ R7, R188, UR4, -R2.reuse ;  /* 0x00000004bc077c23 */ /* 0x102fe20008010802 */
[----:B--2---:R-:W-:Y:S01]  /*84e0*/  F2FP.F16.F32.PACK_AB R11, R121, R122 ;  /* 0x0000007a790b723e */ /* 0x004fe200000000ff */
[----:B------:R-:W-:-:S02]  /*84f0*/  FFMA.FTZ R6, R164, UR4, -R2 ;  /* 0x00000004a4067c23 */ /* 0x000fc40008010802 */
        /* <DEDUP_REMOVED lines=128> */
[C---:B------:R-:W-:Y:S01]  /*8d00*/  HMMA.16816.F32 R44, R8.reuse, R74, R44 ;  /* 0x0000004a082c723c */ /* 0x040fe2000000182c */
[----:B------:R5:W-:Y:S07]  /*8d10*/  MUFU.EX2 R75, R7 ;  /* 0x00000007004b7308 */ /* 0x000bee0000000800 */
[----:B------:R-:W-:Y:S01]  /*8d20*/  HMMA.16816.F32 R64, R8, R12, R64 ;  /* 0x0000000c0840723c */ /* 0x000fe20000001840 */
[--C-:B------:R-:W-:Y:S01]  /*8d30*/  FFMA.FTZ R13, R250, UR4, -R2.reuse ;  /* 0x00000004fa0d7c23 */ /* 0x100fe20008010802 */
[----:B--2---:R-:W-:-:S04]  /*8d40*/  FFMA.FTZ R6, R241, UR4, -R2 ;  /* 0x00000004f1067c23 */ /* 0x004fc80008010802 */
[----:B------:R2:W3:Y:S01]  /*8d50*/  MUFU.EX2 R81, R6 ;  /* 0x0000000600517308 */ /* 0x0004e20000000800 */
[----:B-----5:R-:W-:Y:S01]  /*8d60*/  FADD.FTZ R7, R218, R217 ;  /* 0x000000d9da077221 */ /* 0x020fe20000010000 */
[----:B-1----:R-:W-:Y:S03]  /*8d70*/  HMMA.16816.F32 R60, R8, R28, R60 ;  /* 0x0000001c083c723c */ /* 0x002fe6000000183c */
[----:B------:R-:W-:-:S05]  /*8d80*/  FADD.FTZ R7, R216, R7 ;  /* 0x00000007d8077221 */ /* 0x000fca0000010000 */
[----:B------:R-:W-:Y:S01]  /*8d90*/  HMMA.16816.F32 R48, R8, R30, R48 ;  /* 0x0000001e0830723c */ /* 0x000fe20000001830 */
[----:B--2---:R-:W-:-:S04]  /*8da0*/  FFMA.FTZ R6, R247, UR4, -R0 ;  /* 0x00000004f7067c23 */ /* 0x004fc80008010800 */
[----:B------:R1:W2:Y:S03]  /*8db0*/  MUFU.EX2 R76, R6 ;  /* 0x00000006004c7308 */ /* 0x0002a60000000800 */
[C---:B------:R-:W-:Y:S01]  /*8dc0*/  HMMA.16816.F32 R28, R8.reuse, R22, R24 ;  /* 0x00000016081c723c */ /* 0x040fe20000001818 */
[----:B------:R-:W5:Y:S07]  /*8dd0*/  LDSM.16.MT88.4 R24, [R88+0x10800] ;  /* 0x010800005818783b */ /* 0x000f6e0000004200 */
[----:B------:R-:W-:Y:S01]  /*8de0*/  HMMA.16816.F32 R32, R8, R20, R32 ;  /* 0x000000140820723c */ /* 0x000fe20000001820 */
[----:B------:R-:W5:Y:S01]  /*8df0*/  LDSM.16.MT88.4 R20, [R156+0x10800] ;  /* 0x010800009c14783b */ /* 0x000f620000004200 */
[----:B-1----:R-:W-:-:S06]  /*8e00*/  FFMA.FTZ R6, R245, UR4, -R0 ;  /* 0x00000004f5067c23 */ /* 0x002fcc0008010800 */
[C---:B------:R-:W-:Y:S01]  /*8e10*/  HMMA.16816.F32 R40, R8.reuse, R72, R40 ;  /* 0x000000480828723c */ /* 0x040fe20000001828 */
[----:B------:R1:W1:Y:S04]  /*8e20*/  MUFU.EX2 R74, R6 ;  /* 0x00000006004a7308 */ /* 0x0002680000000800 */
[----:B------:R1:W-:Y:S03]  /*8e30*/  MUFU.EX2 R73, R13 ;  /* 0x0000000d00497308 */ /* 0x0003e60000000800 */
[----:B------:R-:W-:Y:S01]  /*8e40*/  HMMA.16816.F32 R52, R8, R14, R52 ;  /* 0x0000000e0834723c */ /* 0x000fe20000001834 */
[----:B----4-:R-:W-:Y:S01]  /*8e50*/  F2FP.F16.F32.PACK_AB R8, R80, R78 ;  /* 0x0000004e5008723e */ /* 0x010fe200000000ff */
[----:B------:R-:W-:Y:S01]  /*8e60*/  FFMA.FTZ R14, R251, UR4, -R2 ;  /* 0x00000004fb0e7c23 */ /* 0x000fe20008010802 */
[----:B---3--:R-:W-:-:S02]  /*8e70*/  F2FP.F16.F32.PACK_AB R10, R79, R81 ;  /* 0x000000514f0a723e */ /* 0x008fc400000000ff */
[----:B--2---:R-:W-:Y:S01]  /*8e80*/  F2FP.F16.F32.PACK_AB R9, R77, R76 ;  /* 0x0000004c4d09723e */ /* 0x004fe200000000ff */
[----:B------:R2:W-:Y:S01]  /*8e90*/  MUFU.EX2 R70, R14 ;  /* 0x0000000e00467308 */ /* 0x0005e20000000800 */
[----:B-1----:R-:W-:Y:S01]  /*8ea0*/  FADD.FTZ R6, R221, R219 ;  /* 0x000000dbdd067221 */ /* 0x002fe20000010000 */
[----:B------:R-:W-:-:S03]  /*8eb0*/  F2FP.F16.F32.PACK_AB R11, R75, R74 ;  /* 0x0000004a4b0b723e */ /* 0x000fc600000000ff */
[----:B------:R-:W-:Y:S01]  /*8ec0*/  FADD.FTZ R6, R223, R6 ;  /* 0x00000006df067221 */ /* 0x000fe20000010000 */
[----:B------:R-:W-:-:S03]  /*8ed0*/  FFMA.FTZ R13, R157, UR4, -R0 ;  /* 0x000000049d0d7c23 */ /* 0x000fc60008010800 */
[----:B------:R-:W-:Y:S01]  /*8ee0*/  FADD.FTZ R12, R222, R6 ;  /* 0x00000006de0c7221 */ /* 0x000fe20000010000 */
[----:B------:R-:W-:Y:S01]  /*8ef0*/  FADD.FTZ R6, R227, R7 ;  /* 0x00000007e3067221 */ /* 0x000fe20000010000 */
[C---:B------:R-:W-:Y:S01]  /*8f00*/  HMMA.16816.F32 R60, R8.reuse, R16, R60 ;  /* 0x00000010083c723c */ /* 0x040fe2000000183c */
[----:B------:R1:W-:Y:S01]  /*8f10*/  MUFU.EX2 R68, R13 ;  /* 0x0000000d00447308 */ /* 0x0003e20000000800 */
[----:B------:R-:W-:Y:S01]  /*8f20*/  FADD.FTZ R7, R220, R12 ;  /* 0x0000000cdc077221 */ /* 0x000fe20000010000 */
[----:B------:R-:W-:Y:S01]  /*8f30*/  FADD.FTZ R6, R212, R6 ;  /* 0x00000006d4067221 */ /* 0x000fe20000010000 */
[--C-:B------:R-:W-:Y:S01]  /*8f40*/  FFMA.FTZ R12, R252, UR4, -R2.reuse ;  /* 0x00000004fc0c7c23 */ /* 0x100fe20008010802 */
[----:B--2---:R-:W-:Y:S01]  /*8f50*/  FFMA.FTZ R14, R142, UR4, -R2 ;  /* 0x000000048e0e7c23 */ /* 0x004fe20008010802 */
[----:B------:R-:W-:Y:S01]  /*8f60*/  FADD.FTZ R7, R225, R7 ;  /* 0x00000007e1077221 */ /* 0x000fe20000010000 */
[----:B------:R-:W-:Y:S01]  /*8f70*/  FADD.FTZ R6, R214, R6 ;  /* 0x00000006d6067221 */ /* 0x000fe20000010000 */
[C---:B------:R-:W-:Y:S01]  /*8f80*/  HMMA.16816.F32 R56, R8.reuse, R18, R48 ;  /* 0x000000120838723c */ /* 0x040fe20000001830 */
[----:B------:R-:W2:Y:S01]  /*8f90*/  LDSM.16.MT88.4 R16, [R37+0x10800] ;  /* 0x010800002510783b */ /* 0x000ea20000004200 */
[----:B------:R-:W-:Y:S01]  /*8fa0*/  FADD.FTZ R7, R224, R7 ;  /* 0x00000007e0077221 */ /* 0x000fe20000010000 */
[----:B------:R-:W-:Y:S01]  /*8fb0*/  FADD.FTZ R6, R213, R6 ;  /* 0x00000006d5067221 */ /* 0x000fe20000010000 */
[----:B------:R3:W4:Y:S02]  /*8fc0*/  MUFU.EX2 R71, R12 ;  /* 0x0000000c00477308 */ /* 0x0007240000000800 */
[----:B------:R-:W-:Y:S01]  /*8fd0*/  FADD.FTZ R7, R226, R7 ;  /* 0x00000007e2077221 */ /* 0x000fe20000010000 */
[----:B------:R-:W-:Y:S01]  /*8fe0*/  FADD.FTZ R6, R215, R6 ;  /* 0x00000006d7067221 */ /* 0x000fe20000010000 */
[----:B-----5:R-:W-:Y:S01]  /*8ff0*/  HMMA.16816.F32 R48, R8, R24, R32 ;  /* 0x000000180830723c */ /* 0x020fe20000001820 */
[----:B-1----:R-:W-:Y:S01]  /*9000*/  FFMA.FTZ R13, R153, UR4, -R0 ;  /* 0x00000004990d7c23 */ /* 0x002fe20008010800 */
[----:B------:R-:W-:Y:S01]  /*9010*/  FADD.FTZ R7, R204, R7 ;  /* 0x00000007cc077221 */ /* 0x000fe20000010000 */
[----:B------:R-:W-:-:S02]  /*9020*/  FADD.FTZ R6, R199, R6 ;  /* 0x00000006c7067221 */ /* 0x000fc40000010000 */
[----:B------:R1:W-:Y:S01]  /*9030*/  MUFU.EX2 R69, R13 ;  /* 0x0000000d00457308 */ /* 0x0003e20000000800 */
[----:B------:R-:W-:Y:S01]  /*9040*/  FADD.FTZ R7, R207, R7 ;  /* 0x00000007cf077221 */ /* 0x000fe20000010000 */
[----:B------:R-:W-:Y:S01]  /*9050*/  FADD.FTZ R6, R198, R6 ;  /* 0x00000006c6067221 */ /* 0x000fe20000010000 */
[C---:B------:R-:W-:Y:S01]  /*9060*/  HMMA.16816.F32 R32, R8.reuse, R26, R28 ;  /* 0x0000001a0820723c */ /* 0x040fe2000000181c */
[----:B------:R-:W5:Y:S01]  /*9070*/  LDSM.16.MT88.4 R24, [R140+0x11000] ;  /* 0x011000008c18783b */ /* 0x000f620000004200 */
[----:B------:R-:W-:Y:S01]  /*9080*/  FADD.FTZ R7, R202, R7 ;  /* 0x00000007ca077221 */ /* 0x000fe20000010000 */
[----:B------:R-:W-:Y:S01]  /*9090*/  FADD.FTZ R6, R197, R6 ;  /* 0x00000006c5067221 */ /* 0x000fe20000010000 */
[----:B---3--:R-:W-:Y:S02]  /*90a0*/  FFMA.FTZ R12, R249, UR4, -R2 ;  /* 0x00000004f90c7c23 */ /* 0x008fe40008010802 */
[----:B------:R-:W-:Y:S01]  /*90b0*/  FADD.FTZ R7, R206, R7 ;  /* 0x00000007ce077221 */ /* 0x000fe20000010000 */
[----:B------:R-:W-:Y:S01]  /*90c0*/  FADD.FTZ R6, R196, R6 ;  /* 0x00000006c4067221 */ /* 0x000fe20000010000 */
[----:B------:R3:W4:Y:S01]  /*90d0*/  MUFU.EX2 R72, R12 ;  /* 0x0000000c00487308 */ /* 0x0007220000000800 */
[----:B------:R-:W-:Y:S01]  /*90e0*/  HMMA.16816.F32 R40, R8, R20, R40 ;  /* 0x000000140828723c */ /* 0x000fe20000001828 */
[----:B------:R-:W-:Y:S01]  /*90f0*/  FADD.FTZ R7, R187, R7 ;  /* 0x00000007bb077221 */ /* 0x000fe20000010000 */
[----:B------:R-:W-:Y:S01]  /*9100*/  FADD.FTZ R6, R180, R6 ;  /* 0x00000006b4067221 */ /* 0x000fe20000010000 */
[----:B-1----:R-:W-:-:S02]  /*9110*/  FFMA.FTZ R13, R146, UR4, -R2 ;  /* 0x00000004920d7c23 */ /* 0x002fc40008010802 */
        /* <DEDUP_REMOVED lines=8> */
[----:B---3--:R-:W-:Y:S01]  /*91a0*/  FFMA.FTZ R12, R155, UR4, -R0 ;  /* 0x000000049b0c7c23 */ /* 0x008fe20008010800 */
[----:B--2---:R-:W-:Y:S01]  /*91b0*/  HMMA.16816.F32 R64, R8, R16, R64 ;  /* 0x000000100840723c */ /* 0x004fe20000001840 */
[----:B------:R-:W-:Y:S01]  /*91c0*/  FADD.FTZ R7, R176, R7 ;  /* 0x00000007b0077221 */ /* 0x000fe20000010000 */
[----:B------:R-:W-:-:S03]  /*91d0*/  FADD.FTZ R6, R169, R6 ;  /* 0x00000006a9067221 */ /* 0x000fc60000010000 */
[----:B------:R-:W-:Y:S01]  /*91e0*/  FADD.FTZ R7, R178, R7 ;  /* 0x00000007b2077221 */ /* 0x000fe20000010000 */
[----:B------:R-:W-:Y:S02]  /*91f0*/  FADD.FTZ R6, R168, R6 ;  /* 0x00000006a8067221 */ /* 0x000fe40000010000 */
[----:B------:R-:W-:Y:S01]  /*9200*/  HMMA.16816.F32 R28, R8, R18, R52 ;  /* 0x00000012081c723c */ /* 0x000fe20000001834 */
[----:B------:R-:W-:Y:S01]  /*9210*/  FADD.FTZ R7, R177, R7 ;  /* 0x00000007b1077221 */ /* 0x000fe20000010000 */
[----:B------:R-:W-:Y:S01]  /*9220*/  FADD.FTZ R6, R172, R6 ;  /* 0x00000006ac067221 */ /* 0x000fe20000010000 */
[----:B------:R-:W1:Y:S01]  /*9230*/  LDSM.16.MT88.4 R16, [R156+0x11000] ;  /* 0x011000009c10783b */ /* 0x000e620000004200 */
[----:B----4-:R-:W-:Y:S01]  /*9240*/  F2FP.F16.F32.PACK_AB R8, R70, R71 ;  /* 0x000000474608723e */ /* 0x010fe200000000ff */
[----:B------:R-:W-:Y:S01]  /*9250*/  FADD.FTZ R7, R179, R7 ;  /* 0x00000007b3077221 */ /* 0x000fe20000010000 */
[----:B------:R-:W-:Y:S01]  /*9260*/  FADD.FTZ R6, R171, R6 ;  /* 0x00000006ab067221 */ /* 0x000fe20000010000 */
[----:B------:R-:W-:-:S02]  /*9270*/  F2FP.F16.F32.PACK_AB R10, R72, R73 ;  /* 0x00000049480a723e */ /* 0x000fc400000000ff */
[----:B------:R-:W-:Y:S01]  /*9280*/  FADD.FTZ R7, R39, R7 ;  /* 0x0000000727077221 */ /* 0x000fe20000010000 */
[----:B------:R-:W-:Y:S01]  /*9290*/  FADD.FTZ R6, R38, R6 ;  /* 0x0000000626067221 */ /* 0x000fe20000010000 */
[----:B------:R2:W3:Y:S02]  /*92a0*/  MUFU.EX2 R39, R12 ;  /* 0x0000000c00277308 */ /* 0x0004e40000000800 */
[----:B------:R-:W-:Y:S01]  /*92b0*/  FADD.FTZ R7, R161, R7 ;  /* 0x00000007a1077221 */ /* 0x000fe20000010000 */
[----:B------:R-:W-:-:S03]  /*92c0*/  FADD.FTZ R6, R159, R6 ;  /* 0x000000069f067221 */ /* 0x000fc60000010000 */
[----:B------:R-:W-:Y:S01]  /*92d0*/  FADD.FTZ R7, R163, R7 ;  /* 0x00000007a3077221 */ /* 0x000fe20000010000 */
[----:B------:R-:W-:-:S03]  /*92e0*/  FADD.FTZ R6, R160, R6 ;  /* 0x00000006a0067221 */ /* 0x000fc60000010000 */
[----:B------:R-:W-:Y:S01]  /*92f0*/  FADD.FTZ R7, R162, R7 ;  /* 0x00000007a2077221 */ /* 0x000fe20000010000 */
[----:B------:R-:W-:Y:S02]  /*9300*/  FADD.FTZ R6, R158, R6 ;  /* 0x000000069e067221 */ /* 0x000fe40000010000 */
[----:B------:R-:W-:Y:S01]  /*9310*/  LDSM.16.MT88.4 R156, [R156+0x11800] ;  /* 0x011800009c9c783b */ /* 0x000fe20000004200 */
[----:B------:R-:W-:Y:S01]  /*9320*/  FADD.FTZ R7, R148, R7 ;  /* 0x0000000794077221 */ /* 0x000fe20000010000 */
[----:B------:R-:W-:Y:S01]  /*9330*/  FADD.FTZ R6, R143, R6 ;  /* 0x000000068f067221 */ /* 0x000fe20000010000 */
[----:B--2---:R-:W-:Y:S01]  /*9340*/  FFMA.FTZ R12, R152, UR4, -R0 ;  /* 0x00000004980c7c23 */ /* 0x004fe20008010800 */
[----:B---3--:R-:W-:Y:S01]  /*9350*/  F2FP.F16.F32.PACK_AB R9, R39, R68 ;  /* 0x000000442709723e */ /* 0x008fe200000000ff */
        /* <DEDUP_REMOVED lines=11> */
[----:B--2---:R-:W-:Y:S01]  /*9410*/  F2FP.F16.F32.PACK_AB R11, R38, R69 ;  /* 0x00000045260b723e */ /* 0x004fe200000000ff */
[----:B------:R-:W-:Y:S01]  /*9420*/  FFMA.FTZ R12, R149, UR4, -R2 ;  /* 0x00000004950c7c23 */ /* 0x000fe20008010802 */
[----:B------:R-:W-:Y:S01]  /*9430*/  FADD.FTZ R7, R134, R7 ;  /* 0x0000000786077221 */ /* 0x000fe20000010000 */
[----:B------:R-:W-:Y:S01]  /*9440*/  FADD.FTZ R6, R131, R6 ;  /* 0x0000000683067221 */ /* 0x000fe20000010000 */
[----:B------:R-:W-:Y:S02]  /*9450*/  LDSM.16.MT88.4 R148, [R88+0x11800] ;  /* 0x011800005894783b */ /* 0x000fe40000004200 */
[----:B------:R-:W-:Y:S01]  /*9460*/  FADD.FTZ R7, R133, R7 ;  /* 0x0000000785077221 */ /* 0x000fe20000010000 */
[----:B------:R-:W-:Y:S01]  /*9470*/  FADD.FTZ R6, R129, R6 ;  /* 0x0000000681067221 */ /* 0x000fe20000010000 */
[----:B-----5:R-:W-:Y:S01]  /*9480*/  HMMA.16816.F32 R60, R8, R24, R60 ;  /* 0x00000018083c723c */ /* 0x020fe2000000183c */
[----:B------:R2:W-:Y:S01]  /*9490*/  MUFU.EX2 R24, R12 ;  /* 0x0000000c00187308 */ /* 0x0005e20000000800 */
[----:B------:R-:W-:Y:S01]  /*94a0*/  FADD.FTZ R7, R124, R7 ;  /* 0x000000077c077221 */ /* 0x000fe20000010000 */
[----:B------:R-:W-:-:S03]  /*94b0*/  FADD.FTZ R6, R123, R6 ;  /* 0x000000067b067221 */ /* 0x000fc60000010000 */
[----:B------:R-:W-:Y:S01]  /*94c0*/  FADD.FTZ R7, R127, R7 ;  /* 0x000000077f077221 */ /* 0x000fe20000010000 */
[----:B------:R-:W-:Y:S01]  /*94d0*/  FADD.FTZ R6, R120, R6 ;  /* 0x0000000678067221 */ /* 0x000fe20000010000 */
[C---:B-1----:R-:W-:Y:S01]  /*94e0*/  HMMA.16816.F32 R40, R8.reuse, R16, R40 ;  /* 0x000000100828723c */ /* 0x042fe20000001828 */
[----:B------:R-:W-:Y:S01]  /*94f0*/  MUFU.EX2 R16, R14 ;  /* 0x0000000e00107308 */ /* 0x000fe20000000800 */
[----:B------:R-:W-:Y:S01]  /*9500*/  FADD.FTZ R7, R125, R7 ;  /* 0x000000077d077221 */ /* 0x000fe20000010000 */
[----:B------:R-:W-:Y:S02]  /*9510*/  FADD.FTZ R6, R122, R6 ;  /* 0x000000067a067221 */ /* 0x000fe40000010000 */
[----:B------:R1:W3:Y:S01]  /*9520*/  MUFU.EX2 R17, R13 ;  /* 0x0000000d00117308 */ /* 0x0002e20000000800 */
[----:B------:R-:W-:Y:S01]  /*9530*/  FADD.FTZ R7, R126, R7 ;  /* 0x000000077e077221 */ /* 0x000fe20000010000 */
[----:B------:R-:W-:Y:S01]  /*9540*/  FADD.FTZ R6, R121, R6 ;  /* 0x0000000679067221 */ /* 0x000fe20000010000 */
[----:B--2---:R-:W-:Y:S01]  /*9550*/  FFMA.FTZ R12, R141, UR4, -R2 ;  /* 0x000000048d0c7c23 */ /* 0x004fe20008010802 */
        /* <DEDUP_REMOVED lines=12> */
[----:B-1----:R-:W-:Y:S01]  /*9620*/  FFMA.FTZ R13, R137, UR4, -R0 ;  /* 0x00000004890d7c23 */ /* 0x002fe20008010800 */
[----:B------:R-:W-:Y:S01]  /*9630*/  FADD.FTZ R6, R118, R6 ;  /* 0x0000000676067221 */ /* 0x000fe20000010000 */
[----:B------:R-:W-:Y:S01]  /*9640*/  FADD.FTZ R2, R115, R2 ;  /* 0x0000000273027221 */ /* 0x000fe20000010000 */
[----:B------:R-:W1:Y:S01]  /*9650*/  LDSM.16.MT88.4 R20, [R37+0x11000] ;  /* 0x011000002514783b */ /* 0x000e620000004200 */
[----:B------:R-:W-:Y:S01]  /*9660*/  HMMA.16816.F32 R56, R8, R26, R56 ;  /* 0x0000001a0838723c */ /* 0x000fe20000001838 */
[----:B------:R-:W-:Y:S01]  /*9670*/  FADD.FTZ R6, R108, R6 ;  /* 0x000000066c067221 */ /* 0x000fe20000010000 */
[----:B--2---:R-:W-:Y:S01]  /*9680*/  FFMA.FTZ R12, R136, UR4, -R0 ;  /* 0x00000004880c7c23 */ /* 0x004fe20008010800 */
[----:B------:R-:W2:Y:S01]  /*9690*/  MUFU.EX2 R13, R13 ;  /* 0x0000000d000d7308 */ /* 0x000ea20000000800 */
        /* <DEDUP_REMOVED lines=12> */
[----:B--2---:R-:W-:-:S02]  /*9760*/  F2FP.F16.F32.PACK_AB R165, R13, R14 ;  /* 0x0000000e0da5723e */ /* 0x004fc400000000ff */
        /* <DEDUP_REMOVED lines=61> */
[----:B------:R-:W-:Y:S01]  /*9b40*/  SHF.L.U32 R0, R248, 0x8, RZ ;  /* 0x00000008f8007819 */ /* 0x000fe200000006ff */
[----:B------:R-:W-:Y:S06]  /*9b50*/  BAR.SYNC.DEFER_BLOCKING 0x0 ;  /* 0x0000000000007b1d */ /* 0x000fec0000010000 */
[----:B------:R-:W-:Y:S05]  /*9b60*/  BRA.U !UP1, `(.L_x_2031) ;  /* 0x0000000509087547 */ /* 0x000fea000b800000 */
[----:B------:R-:W3:Y:S01]  /*9b70*/  LDL.64 R174, [R1] ;  /* 0x0000000001ae7983 */ /* 0x000ee20000100a00 */
[----:B------:R-:W4:Y:S01]  /*9b80*/  LDC R13, c[0x0][0x4f0] ;  /* 0x00013c00ff0d7b82 */ /* 0x000f220000000800 */
[C---:B------:R-:W-:Y:S01]  /*9b90*/  IADD3 R9, PT, PT, R0.reuse, -0x200, RZ ;  /* 0xfffffe0000097810 */ /* 0x040fe20007ffe0ff */
[----:B------:R-:W-:Y:S01]  /*9ba0*/  VIADD R8, R0, 0xffffff00 ;  /* 0xffffff0000087836 */ /* 0x000fe20000000000 */
[----:B------:R-:W2:Y:S02]  /*9bb0*/  LDCU.64 UR6, c[0x0][0x3a8] ;  /* 0x00007500ff0677ac */ /* 0x000ea40008000a00 */
[----:B------:R-:W-:Y:S02]  /*9bc0*/  IABS R0, R9 ;  /* 0x0000000900007213 */ /* 0x000fe40000000000 */
[----:B------:R-:W-:Y:S02]  /*9bd0*/  IABS R10, R8 ;  /* 0x00000008000a7213 */ /* 0x000fe40000000000 */
[----:B----4-:R-:W-:-:S02]  /*9be0*/  IABS R12, R13 ;  /* 0x0000000d000c7213 */ /* 0x010fc40000000000 */
[-C--:B------:R-:W-:Y:S02]  /*9bf0*/  LOP3.LUT R9, R9, R13.reuse, RZ, 0x3c, !PT ;  /* 0x0000000d09097212 */ /* 0x080fe400078e3cff */
[----:B------:R-:W4:Y:S01]  /*9c00*/  I2F.RP R6, R12 ;  /* 0x0000000c00067306 */ /* 0x000f220000209400 */
[----:B------:R-:W-:-:S04]  /*9c10*/  LOP3.LUT R8, R8, R13, RZ, 0x3c, !PT ;  /* 0x0000000d08087212 */ /* 0x000fc800078e3cff */
[----:B------:R-:W-:-:S03]  /*9c20*/  ISETP.GE.AND P3, PT, R8, RZ, PT ;  /* 0x000000ff0800720c */ /* 0x000fc60003f66270 */
[----:B----4-:R-:W4:Y:S02]  /*9c30*/  MUFU.RCP R6, R6 ;  /* 0x0000000600067308 */ /* 0x010f240000001000 */
[----:B----4-:R-:W-:-:S06]  /*9c40*/  VIADD R6, R6, 0xffffffe ;  /* 0x0ffffffe06067836 */ /* 0x010fcc0000000000 */
[----:B------:R-:W4:Y:S02]  /*9c50*/  F2I.FTZ.U32.TRUNC.NTZ R7, R6 ;  /* 0x0000000600077305 */ /* 0x000f24000021f000 */
[----:B----4-:R-:W-:Y:S01]  /*9c60*/  IMAD.MOV R2, RZ, RZ, -R7 ;  /* 0x000000ffff027224 */ /* 0x010fe200078e0a07 */
[----:B------:R-:W-:-:S03]  /*9c70*/  MOV R6, RZ ;  /* 0x000000ff00067202 */ /* 0x000fc60000000f00 */
[----:B------:R-:W-:-:S04]  /*9c80*/  IMAD R2, R2, R12, RZ ;  /* 0x0000000c02027224 */ /* 0x000fc800078e02ff */
        /* <DEDUP_REMOVED lines=48> */
.L_x_2031:
        /* <DEDUP_REMOVED lines=11> */
.L_x_2032:
[----:B------:R-:W5:Y:S01]  /*a040*/  LDL R14, [R1+0x1c] ;  /* 0x00001c00010e7983 */ /* 0x000f620000100800 */
[----:B------:R-:W1:Y:S03]  /*a050*/  LDCU.64 UR6, c[0x0][0x3c0] ;  /* 0x00007800ff0677ac */ /* 0x000e660008000a00 */
[----:B------:R-:W2:Y:S04]  /*a060*/  LDL R15, [R1+0x18] ;  /* 0x00001800010f7983 */ /* 0x000ea80000100800 */
[----:B------:R-:W4:Y:S04]  /*a070*/  LDL R20, [R1+0x10] ;  /* 0x0000100001147983 */ /* 0x000f280000100800 */
[----:B------:R-:W3:Y:S04]  /*a080*/  LDL R21, [R1+0x14] ;  /* 0x0000140001157983 */ /* 0x000ee80000100800 */
[----:B------:R-:W3:Y:S01]  /*a090*/  LDL.LU R2, [R1+0xc] ;  /* 0x00000c0001027983 */ /* 0x000ee20000300800 */
[----:B-1----:R-:W-:-:S02]  /*a0a0*/  USHF.L.U32 UR4, UR6, 0x5, URZ ;  /* 0x0000000506047899 */ /* 0x002fc400080006ff */
[----:B------:R-:W-:Y:S01]  /*a0b0*/  USHF.L.U64.HI UR7, UR6, 0x5, UR7 ;  /* 0x0000000506077899 */ /* 0x000fe20008010207 */
[----:B------:R-:W-:-:S05]  /*a0c0*/  IMAD.SHL.U32 R16, R236, 0x8, RZ ;  /* 0x00000008ec107824 */ /* 0x000fca00078e00ff */
[----:B------:R-:W-:-:S04]  /*a0d0*/  LOP3.LUT R0, R16, 0x1f8, RZ, 0xc0, !PT ;  /* 0x000001f810007812 */ /* 0x000fc800078ec0ff */
[----:B------:R-:W-:-:S04]  /*a0e0*/  LOP3.LUT R0, R0, 0x38, R236, 0x78, !PT ;  /* 0x0000003800007812 */ /* 0x000fc800078e78ec */
[----:B------:R-:W-:-:S04]  /*a0f0*/  LOP3.LUT R0, R0, 0x1e00, R16, 0xf8, !PT ;  /* 0x00001e0000007812 */ /* 0x000fc800078ef810 */
[----:B------:R-:W-:Y:S02]  /*a100*/  LEA R237, R0, UR5, 0x1 ;  /* 0x0000000500ed7c11 */ /* 0x000fe4000f8e08ff */
[----:B-----5:R-:W-:-:S04]  /*a110*/  IADD3 R12, P1, PT, R14, UR4, RZ ;  /* 0x000000040e0c7c10 */ /* 0x020fc8000ff3e0ff */
[----:B--2---:R-:W-:Y:S01]  /*a120*/  IADD3.X R13, PT, PT, R15, UR7, RZ, P1, !PT ;  /* 0x000000070f0d7c10 */ /* 0x004fe20008ffe4ff */
[----:B------:R-:W-:Y:S01]  /*a130*/  @!PT LDS RZ, [RZ] ;  /* 0x00000000fffff984 */ /* 0x000fe20000000800 */
[----:B------:R-:W-:Y:S01]  /*a140*/  @!PT LDS RZ, [RZ] ;  /* 0x00000000fffff984 */ /* 0x000fe20000000800 */
[----:B------:R-:W-:Y:S01]  /*a150*/  @!PT LDS RZ, [RZ] ;  /* 0x00000000fffff984 */ /* 0x000fe20000000800 */
[----:B------:R1:W-:Y:S01]  /*a160*/  LDGSTS.E.BYPASS.LTC128B.128 [R237+0xa000], desc[UR16][R14.64] ;  /* 0x0a0000000eed7fae */ /* 0x0003e2000b981a10 */
[----:B------:R-:W-:Y:S01]  /*a170*/  IADD3 R10, P1, PT, R12, UR4, RZ ;  /* 0x000000040c0a7c10 */ /* 0x000fe2000ff3e0ff */
[----:B----4-:R-:W-:Y:S02]  /*a180*/  IMAD.MOV.U32 R38, RZ, RZ, R20 ;  /* 0x000000ffff267224 */ /* 0x010fe400078e0014 */
[----:B------:R2:W-:Y:S01]  /*a190*/  LDGSTS.E.BYPASS.LTC128B.128 [R237+0xa800], desc[UR16][R12.64] ;  /* 0x0a8000000ced7fae */ /* 0x0005e2000b981a10 */
[----:B------:R-:W-:Y:S02]  /*a1a0*/  IADD3.X R11, PT, PT, R13, UR7, RZ, P1, !PT ;  /* 0x000000070d0b7c10 */ /* 0x000fe40008ffe4ff */
[----:B------:R-:W-:Y:S01]  /*a1b0*/  IADD3 R8, P1, PT, R10, UR4, RZ ;  /* 0x000000040a087c10 */ /* 0x000fe2000ff3e0ff */
[----:B---3--:R-:W-:Y:S02]  /*a1c0*/  IMAD.MOV.U32 R37, RZ, RZ, R21 ;  /* 0x000000ffff257224 */ /* 0x008fe400078e0015 */
[----:B------:R3:W-:Y:S01]  /*a1d0*/  LDGSTS.E.BYPASS.LTC128B.128 [R237+0xb000], desc[UR16][R10.64] ;  /* 0x0b0000000aed7fae */ /* 0x0007e2000b981a10 */
[----:B------:R-:W-:-:S02]  /*a1e0*/  IADD3.X R9, PT, PT, R11, UR7, RZ, P1, !PT ;  /* 0x000000070b097c10 */ /* 0x000fc40008ffe4ff */
        /* <DEDUP_REMOVED lines=18> */
[----:B-1----:R-:W-:-:S03]  /*a310*/  IADD3 R14, P1, PT, R20, UR4, RZ ;  /* 0x00000004140e7c10 */ /* 0x002fc6000ff3e0ff */
[----:B------:R-:W-:Y:S01]  /*a320*/  LDGSTS.E.BYPASS.LTC128B.128 [R237+0xe800], desc[UR16][R20.64] ;  /* 0x0e80000014ed7fae */ /* 0x000fe2000b981a10 */
[----:B------:R-:W-:Y:S02]  /*a330*/  IADD3.X R15, PT, PT, R21, UR7, RZ, P1, !PT ;  /* 0x00000007150f7c10 */ /* 0x000fe40008ffe4ff */
[----:B--2---:R-:W-:-:S03]  /*a340*/  IADD3 R12, P1, PT, R14, UR4, RZ ;  /* 0x000000040e0c7c10 */ /* 0x004fc6000ff3e0ff */
[----:B------:R1:W-:Y:S01]  /*a350*/  LDGSTS.E.BYPASS.LTC128B.128 [R237+0xf000], desc[UR16][R14.64] ;  /* 0x0f0000000eed7fae */ /* 0x0003e2000b981a10 */
[----:B------:R-:W-:Y:S02]  /*a360*/  IADD3.X R13, PT, PT, R15, UR7, RZ, P1, !PT ;  /* 0x000000070f0d7c10 */ /* 0x000fe40008ffe4ff */
[----:B---3--:R-:W-:-:S03]  /*a370*/  IADD3 R10, P1, PT, R12, UR4, RZ ;  /* 0x000000040c0a7c10 */ /* 0x008fc6000ff3e0ff */
[----:B------:R-:W-:Y:S01]  /*a380*/  LDGSTS.E.BYPASS.LTC128B.128 [R237+0xf800], desc[UR16][R12.64] ;  /* 0x0f8000000ced7fae */ /* 0x000fe2000b981a10 */
[----:B------:R-:W-:Y:S02]  /*a390*/  IADD3.X R11, PT, PT, R13, UR7, RZ, P1, !PT ;  /* 0x000000070d0b7c10 */ /* 0x000fe40008ffe4ff */
[----:B----4-:R-:W-:-:S03]  /*a3a0*/  IADD3 R8, P1, PT, R10, UR4, RZ ;  /* 0x000000040a087c10 */ /* 0x010fc6000ff3e0ff */
[----:B------:R-:W-:Y:S01]  /*a3b0*/  LDGSTS.E.BYPASS.LTC128B.128 [R237+0x10000], desc[UR16][R10.64] ;  /* 0x100000000aed7fae */ /* 0x000fe2000b981a10 */
[----:B------:R-:W-:Y:S02]  /*a3c0*/  IADD3.X R9, PT, PT, R11, UR7, RZ, P1, !PT ;  /* 0x000000070b097c10 */ /* 0x000fe40008ffe4ff */
[----:B-----5:R-:W-:-:S03]  /*a3d0*/  IADD3 R6, P1, PT, R8, UR4, RZ ;  /* 0x0000000408067c10 */ /* 0x020fc6000ff3e0ff */
[----:B------:R2:W-:Y:S01]  /*a3e0*/  LDGSTS.E.BYPASS.LTC128B.128 [R237+0x10800], desc[UR16][R8.64] ;  /* 0x1080000008ed7fae */ /* 0x0005e2000b981a10 */
[----:B------:R-:W-:-:S05]  /*a3f0*/  IADD3.X R7, PT, PT, R9, UR7, RZ, P1, !PT ;  /* 0x0000000709077c10 */ /* 0x000fca0008ffe4ff */
[----:B------:R3:W-:Y:S01]  /*a400*/  LDGSTS.E.BYPASS.LTC128B.128 [R237+0x11000], desc[UR16][R6.64] ;  /* 0x1100000006ed7fae */ /* 0x0007e2000b981a10 */
[----:B-1----:R-:W-:Y:S01]  /*a410*/  IADD3 R14, P1, PT, R6, UR4, RZ ;  /* 0x00000004060e7c10 */ /* 0x002fe2000ff3e0ff */
[----:B------:R-:W-:Y:S01]  /*a420*/  IMAD.MOV.U32 R39, RZ, RZ, R2 ;  /* 0x000000ffff277224 */ /* 0x000fe200078e0002 */
[----:B------:R-:W1:Y:S02]  /*a430*/  LDCU UR4, c[0x0][0x50c] ;  /* 0x0000a180ff0477ac */ /* 0x000e640008000800 */
[----:B------:R-:W-:-:S05]  /*a440*/  IADD3.X R15, PT, PT, R7, UR7, RZ, P1, !PT ;  /* 0x00000007070f7c10 */ /* 0x000fca0008ffe4ff */
[----:B------:R4:W-:Y:S04]  /*a450*/  LDGSTS.E.BYPASS.LTC128B.128 [R237+0x11800], desc[UR16][R14.64] ;  /* 0x118000000eed7fae */ /* 0x0009e8000b981a10 */
[----:B------:R-:W-:Y:S04]  /*a460*/  LDSM.16.M88.4 R20, [R232] ;  /* 0x00000000e814783b */ /* 0x000fe80000000200 */
[----:B------:R-:W4:Y:S04]  /*a470*/  LDSM.16.M88.4 R24, [R89+UR5+0x2800] ;  /* 0x002800055918783b */ /* 0x000f280008000200 */
[----:B--2---:R-:W2:Y:S01]  /*a480*/  LDSM.16.M88.4 R8, [R89+UR5+0x2000] ;  /* 0x002000055908783b */ /* 0x004ea20008000200 */
[----:B------:R-:W-:-:S03]  /*a490*/  IMAD.MOV.U32 R2, RZ, RZ, 0x20 ;  /* 0x00000020ff027424 */ /* 0x000fc600078e00ff */
[----:B------:R-:W-:Y:S02]  /*a4a0*/  LDSM.16.M88.4 R48, [R89+UR5+0x3000] ;  /* 0x003000055930783b */ /* 0x000fe40008000200 */
[----:B---3--:R-:W-:Y:S01]  /*a4b0*/  SEL R7, R2, 0xffffffe0, !P4 ;  /* 0xffffffe002077807 */ /* 0x008fe20006000000 */
[----:B------:R-:W-:Y:S01]  /*a4c0*/  VIADD R2, R89, UR5 ;  /* 0x0000000559027c36 */ /* 0x000fe20008000000 */
[----:B------:R-:W-:Y:S03]  /*a4d0*/  LDSM.16.M88.4 R52, [R89+UR5+0x3800] ;  /* 0x003800055934783b */ /* 0x000fe60008000200 */
[--C-:B------:R-:W-:Y:S01]  /*a4e0*/  IMAD.IADD R0, R232, 0x1, R7.reuse ;  /* 0x00000001e8007824 */ /* 0x100fe200078e0207 */
[----:B------:R-:W-:Y:S01]  /*a4f0*/  LDSM.16.M88.4 R80, [R89+UR5+0x4800] ;  /* 0x004800055950783b */ /* 0x000fe20008000200 */
[----:B------:R-:W-:-:S03]  /*a500*/  IMAD.IADD R6, R2, 0x1, R7 ;  /* 0x0000000102067824 */ /* 0x000fc600078e0207 */
[----:B------:R3:W-:Y:S04]  /*a510*/  LDSM.16.M88.4 R16, [R0] ;  /* 0x000000000010783b */ /* 0x0007e80000000200 */
[----:B------:R-:W5:Y:S04]  /*a520*/  LDSM.16.M88.4 R40, [R6+0x2800] ;  /* 0x002800000628783b */ /* 0x000f680000000200 */
[----:B------:R-:W1:Y:S04]  /*a530*/  LDSM.16.M88.4 R44, [R6+0x2000] ;  /* 0x00200000062c783b */ /* 0x000e680000000200 */
[----:B------:R-:W1:Y:S01]  /*a540*/  LDSM.16.M88.4 R56, [R6+0x3000] ;  /* 0x003000000638783b */ /* 0x000e620000000200 */
[----:B------:R-:W-:-:S02]  /*a550*/  IMAD.MOV.U32 R251, RZ, RZ, R38 ;  /* 0x000000fffffb7224 */ /* 0x000fc400078e0026 */
[----:B------:R-:W-:Y:S01]  /*a560*/  IMAD.MOV.U32 R252, RZ, RZ, R37 ;  /* 0x000000fffffc7224 */ /* 0x000fe200078e0025 */
[----:B------:R-:W-:Y:S01]  /*a570*/  LDSM.16.M88.4 R60, [R6+0x4000] ;  /* 0x00400000063c783b */ /* 0x000fe20000000200 */
[C---:B----4-:R-:W-:Y:S03]  /*a580*/  HMMA.16816.F32 R12, R20.reuse, R24, RZ ;  /* 0x00000018140c723c */ /* 0x050fe600000018ff */
[----:B------:R-:W0:Y:S05]  /*a590*/  LDGDEPBAR ;  /* 0x00000000000079af */ /* 0x000e2a0000000000 */
[C---:B--2---:R-:W-:Y:S08]  /*a5a0*/  HMMA.16816.F32 R32, R20.reuse, R8, RZ ;  /* 0x000000081420723c */ /* 0x044ff000000018ff */
[C---:B------:R-:W-:Y:S01]  /*a5b0*/  HMMA.16816.F32 R28, R20.reuse, R10, RZ ;  /* 0x0000000a141c723c */ /* 0x040fe200000018ff */
[--C-:B------:R-:W-:Y:S01]  /*a5c0*/  IMAD.IADD R2, R2, 0x1, R39.reuse ;  /* 0x0000000102027824 */ /* 0x100fe200078e0227 */
[----:B------:R-:W-:Y:S06]  /*a5d0*/  LDSM.16.M88.4 R68, [R6+0x4800] ;  /* 0x004800000644783b */ /* 0x000fec0000000200 */
[----:B------:R-:W-:Y:S01]  /*a5e0*/  HMMA.16816.F32 R8, R20, R26, RZ ;  /* 0x0000001a1408723c */ /* 0x000fe200000018ff */
[----:B---3--:R-:W-:-:S07]  /*a5f0*/  IMAD.IADD R0, R232, 0x1, R39 ;  /* 0x00000001e8007824 */ /* 0x008fce00078e0227 */
[C---:B-----5:R-:W-:Y:S01]  /*a600*/  HMMA.16816.F32 R84, R16.reuse, R40, R12 ;  /* 0x000000281054723c */ /* 0x060fe2000000180c */
[----:B------:R2:W-:Y:S07]  /*a610*/  LDSM.16.M88.4 R12, [R0] ;  /* 0x00000000000c783b */ /* 0x0005ee0000000200 */
[C---:B-1----:R-:W-:Y:S08]  /*a620*/  HMMA.16816.F32 R72, R16.reuse, R44, R32 ;  /* 0x0000002c1048723c */ /* 0x042ff00000001820 */
[C---:B------:R-:W-:Y:S01]  /*a630*/  HMMA.16816.F32 R92, R16.reuse, R42, R8 ;  /* 0x0000002a105c723c */ /* 0x040fe20000001808 */
[----:B------:R-:W1:Y:S07]  /*a640*/  LDSM.16.M88.4 R40, [R6+0x3800] ;  /* 0x003800000628783b */ /* 0x000e6e0000000200 */
[----:B------:R-:W-:Y:S01]  /*a650*/  HMMA.16816.F32 R76, R16, R46, R28 ;  /* 0x0000002e104c723c */ /* 0x000fe2000000181c */
[----:B------:R-:W3:Y:S07]  /*a660*/  LDSM.16.M88.4 R44, [R2+0x2000] ;  /* 0x00200000022c783b */ /* 0x000eee0000000200 */
[----:B------:R-:W-:Y:S01]  /*a670*/  HMMA.16816.F32 R8, R20, R48, RZ ;  /* 0x000000301408723c */ /* 0x000fe200000018ff */
[----:B--2---:R-:W-:-:S02]  /*a680*/  IMAD.IADD R0, R7, 0x1, R0 ;  /* 0x0000000107007824 */ /* 0x004fc400078e0200 */
[----:B------:R-:W-:-:S05]  /*a690*/  IMAD.IADD R7, R7, 0x1, R2 ;  /* 0x0000000107077824 */ /* 0x000fca00078e0202 */
[C---:B------:R-:W-:Y:S01]  /*a6a0*/  HMMA.16816.F32 R32, R20.reuse, R50, RZ ;  /* 0x000000321420723c */ /* 0x040fe200000018ff */
[----:B------:R-:W2:Y:S04]  /*a6b0*/  LDSM.16.M88.4 R48, [R89+UR5+0x4000] ;  /* 0x004000055930783b */ /* 0x000ea80008000200 */
[----:B------:R-:W-:Y:S03]  /*a6c0*/  LDSM.16.M88.4 R64, [R7+0x2000] ;  /* 0x002000000740783b */ /* 0x000fe60000000200 */
[----:B------:R-:W-:Y:S08]  /*a6d0*/  HMMA.16816.F32 R24, R20, R54, RZ ;  /* 0x000000361418723c */ /* 0x000ff000000018ff */
[----:B------:R-:W-:Y:S01]  /*a6e0*/  HMMA.16816.F32 R96, R16, R56, R8 ;  /* 0x000000381060723c */ /* 0x000fe20000001808 */
[----:B------:R-:W4:Y:S07]  /*a6f0*/  LDSM.16.M88.4 R8, [R0] ;  /* 0x000000000008783b */ /* 0x000f2e0000000200 */
[----:B------:R-:W-:Y:S01]  /*a700*/  HMMA.16816.F32 R28, R20, R52, RZ ;  /* 0x00000034141c723c */ /* 0x000fe200000018ff */
[----:B------:R-:W5:Y:S07]  /*a710*/  LDSM.16.M88.4 R52, [R2+0x2800] ;  /* 0x002800000234783b */ /* 0x000f6e0000000200 */
[----:B-1----:R-:W-:Y:S08]  /*a720*/  HMMA.16816.F32 R116, R16, R42, R24 ;  /* 0x0000002a1074723c */ /* 0x002ff00000001818 */
[----:B---3--:R-:W-:Y:S01]  /*a730*/  HMMA.16816.F32 R24, R12, R44, R72 ;  /* 0x0000002c0c18723c */ /* 0x008fe20000001848 */
[----:B------:R-:W-:Y:S07]  /*a740*/  LDSM.16.M88.4 R72, [R89+UR5+0x5000] ;  /* 0x005000055948783b */ /* 0x000fee0008000200 */
[C---:B------:R-:W-:Y:S01]  /*a750*/  HMMA.16816.F32 R104, R16.reuse, R58, R32 ;  /* 0x0000003a1068723c */ /* 0x040fe20000001820 */
[----:B------:R-:W1:Y:S07]  /*a760*/  LDSM.16.M88.4 R56, [R7+0x2800] ;  /* 0x002800000738783b */ /* 0x000e6e0000000200 */
[----:B------:R-:W-:Y:S08]  /*a770*/  HMMA.16816.F32 R108, R16, R40, R28 ;  /* 0x00000028106c723c */ /* 0x000ff0000000181c */
[----:B------:R-:W-:Y:S08]  /*a780*/  HMMA.16816.F32 R44, R12, R46, R76 ;  /* 0x0000002e0c2c723c */ /* 0x000ff0000000184c */
[C---:B--2---:R-:W-:Y:S08]  /*a790*/  HMMA.16816.F32 R32, R20.reuse, R50, RZ ;  /* 0x000000321420723c */ /* 0x044ff000000018ff */
[C---:B------:R-:W-:Y:S08]  /*a7a0*/  HMMA.16816.F32 R28, R20.reuse, R80, RZ ;  /* 0x00000050141c723c */ /* 0x040ff000000018ff */
[----:B------:R-:W-:Y:S08]  /*a7b0*/  HMMA.16816.F32 R40, R20, R48, RZ ;  /* 0x000000301428723c */ /* 0x000ff000000018ff */
[----:B----4-:R-:W-:Y:S08]  /*a7c0*/  HMMA.16816.F32 R48, R8, R64, R24 ;  /* 0x000000400830723c */ /* 0x010ff00000001818 */
[C---:B------:R-:W-:Y:S08]  /*a7d0*/  HMMA.16816.F32 R120, R16.reuse, R62, R32 ;  /* 0x0000003e1078723c */ /* 0x040ff00000001820 */
[----:B------:R-:W-:Y:S03]  /*a7e0*/  HMMA.16816.F32 R128, R16, R68, R28 ;  /* 0x000000441080723c */ /* 0x000fe6000000181c */
[----:B------:R-:W-:-:S05]  /*a7f0*/  FMUL.FTZ R0, R48, UR4 ;  /* 0x0000000430007c20 */ /* 0x000fca0008410000 */
[----:B------:R-:W-:Y:S01]  /*a800*/  HMMA.16816.F32 R24, R8, R66, R44 ;  /* 0x000000420818723c */ /* 0x000fe2000000182c */
[----:B------:R2:W3:Y:S01]  /*a810*/  MUFU.TANH R102, R0 ;  /* 0x0000000000667308 */ /* 0x0004e20000002400 */
[----:B------:R-:W-:Y:S06]  /*a820*/  LDSM.16.M88.4 R64, [R6+0x5000] ;  /* 0x005000000640783b */ /* 0x000fec0000000200 */
[C---:B-----5:R-:W-:Y:S08]  /*a830*/  HMMA.16816.F32 R32, R12.reuse, R52, R84 ;  /* 0x000000340c20723c */ /* 0x060ff00000001854 */
[----:B------:R-:W-:Y:S01]  /*a840*/  HMMA.16816.F32 R28, R12, R54, R92 ;  /* 0x000000360c1c723c */ /* 0x000fe2000000185c */
[----:B------:R-:W4:Y:S01]  /*a850*/  LDSM.16.M88.4 R52, [R2+0x3000] ;  /* 0x003000000234783b */ /* 0x000f220000000200 */
[----:B--2---:R-:W-:-:S06]  /*a860*/  FMUL.FTZ R0, R49, UR4 ;  /* 0x0000000431007c20 */ /* 0x004fcc0008410000 */
[----:B------:R-:W-:Y:S01]  /*a870*/  HMMA.16816.F32 R44, R20, R82, RZ ;  /* 0x00000052142c723c */ /* 0x000fe200000018ff */
[----:B------:R2:W-:Y:S02]  /*a880*/  MUFU.TANH R90, R0 ;  /* 0x00000000005a7308 */ /* 0x0005e40000002400 */
[----:B--2---:R-:W-:-:S06]  /*a890*/  FMUL.FTZ R0, R50, UR4 ;  /* 0x0000000432007c20 */ /* 0x004fcc0008410000 */
[----:B------:R2:W5:Y:S11]  /*a8a0*/  MUFU.TANH R103, R0 ;  /* 0x0000000000677308 */ /* 0x0005760000002400 */
[----:B------:R-:W-:Y:S01]  /*a8b0*/  HMMA.16816.F32 R112, R16, R70, R44 ;  /* 0x000000461070723c */ /* 0x000fe2000000182c */
[----:B------:R-:W3:Y:S04]  /*a8c0*/  LDSM.16.M88.4 R44, [R7+0x3000] ;  /* 0x00300000072c783b */ /* 0x000ee80000000200 */
[----:B------:R-:W-:Y:S01]  /*a8d0*/  LDSM.16.M88.4 R68, [R2+0x3800] ;  /* 0x003800000244783b */ /* 0x000fe20000000200 */
[----:B--2---:R-:W-:-:S02]  /*a8e0*/  FMUL.FTZ R0, R51, UR4 ;  /* 0x0000000433007c20 */ /* 0x004fc40008410000 */
[----:B-1----:R-:W-:Y:S02]  /*a8f0*/  HMMA.16816.F32 R48, R8, R56, R32 ;  /* 0x000000380830723c */ /* 0x002fe40000001820 */
[----:B------:R1:W-:Y:S02]  /*a900*/  MUFU.TANH R91, R0 ;  /* 0x00000000005b7308 */ /* 0x0003e40000002400 */
[----:B-1----:R-:W-:-:S06]  /*a910*/  FMUL.FTZ R0, R24, UR4 ;  /* 0x0000000418007c20 */ /* 0x002fcc0008410000 */
[----:B------:R1:W2:Y:S01]  /*a920*/  MUFU.TANH R218, R0 ;  /* 0x0000000000da7308 */ /* 0x0002a20000002400 */
[----:B------:R-:W-:Y:S01]  /*a930*/  HMMA.16816.F32 R76, R16, R60, R40 ;  /* 0x0000003c104c723c */ /* 0x000fe20000001828 */
[----:B------:R-:W5:Y:S01]  /*a940*/  LDSM.16.M88.4 R60, [R89+UR5+0x5800] ;  /* 0x00580005593c783b */ /* 0x000f620008000200 */
[----:B-1----:R-:W-:-:S05]  /*a950*/  FMUL.FTZ R0, R25, UR4 ;  /* 0x0000000419007c20 */ /* 0x002fca0008410000 */
[----:B------:R1:W-:Y:S01]  /*a960*/  MUFU.TANH R215, R0 ;  /* 0x0000000000d77308 */ /* 0x0003e20000002400 */
[----:B------:R-:W-:Y:S01]  /*a970*/  HMMA.16816.F32 R40, R20, R72, RZ ;  /* 0x000000481428723c */ /* 0x000fe200000018ff */
[----:B-1----:R-:W-:-:S06]  /*a980*/  FMUL.FTZ R0, R26, UR4 ;  /* 0x000000041a007c20 */ /* 0x002fcc0008410000 */
[----:B------:R1:W2:Y:S01]  /*a990*/  MUFU.TANH R209, R0 ;  /* 0x0000000000d17308 */ /* 0x0002a20000002400 */
[----:B----4-:R-:W-:Y:S01]  /*a9a0*/  HMMA.16816.F32 R32, R12, R52, R96 ;  /* 0x000000340c20723c */ /* 0x010fe20000001860 */
[----:B-1----:R-:W-:-:S07]  /*a9b0*/  FMUL.FTZ R0, R27, UR4 ;  /* 0x000000041b007c20 */ /* 0x002fce0008410000 */
[----:B------:R-:W-:Y:S01]  /*a9c0*/  HMMA.16816.F32 R24, R8, R58, R28 ;  /* 0x0000003a0818723c */ /* 0x000fe2000000181c */
[----:B------:R-:W1:Y:S01]  /*a9d0*/  LDSM.16.M88.4 R56, [R6+0x5800] ;  /* 0x005800000638783b */ /* 0x000e620000000200 */
[----:B------:R4:W-:Y:S02]  /*a9e0*/  MUFU.TANH R229, R0 ;  /* 0x0000000000e57308 */ /* 0x0009e40000002400 */
[----:B----4-:R-:W-:-:S06]  /*a9f0*/  FMUL.FTZ R0, R48, UR4 ;  /* 0x0000000430007c20 */ /* 0x010fcc0008410000 */
[----:B------:R4:W-:Y:S01]  /*aa00*/  MUFU.TANH R228, R0 ;  /* 0x0000000000e47308 */ /* 0x0009e20000002400 */
[----:B------:R-:W-:Y:S01]  /*aa10*/  HMMA.16816.F32 R124, R16, R64, R40 ;  /* 0x00000040107c723c */ /* 0x000fe20000001828 */
[----:B----4-:R-:W-:-:S06]  /*aa20*/  FMUL.FTZ R0, R49, UR4 ;  /* 0x0000000431007c20 */ /* 0x010fcc0008410000 */
[----:B------:R4:W-:Y:S01]  /*aa30*/  MUFU.TANH R227, R0 ;  /* 0x0000000000e37308 */ /* 0x0009e20000002400 */
[----:B------:R-:W-:Y:S01]  /*aa40*/  HMMA.16816.F32 R40, R20, R74, RZ ;  /* 0x0000004a1428723c */ /* 0x000fe200000018ff */
[----:B------:R-:W-:Y:S07]  /*aa50*/  LDSM.16.M88.4 R72, [R2+0x4000] ;  /* 0x004000000248783b */ /* 0x000fee0000000200 */
[----:B------:R-:W-:Y:S01]  /*aa60*/  HMMA.16816.F32 R28, R12, R54, R104 ;  /* 0x000000360c1c723c */ /* 0x000fe20000001868 */
[----:B------:R-:W2:Y:S01]  /*aa70*/  LDSM.16.M88.4 R52, [R7+0x3800] ;  /* 0x003800000734783b */ /* 0x000ea20000000200 */
[----:B----4-:R-:W-:-:S04]  /*aa80*/  FMUL.FTZ R0, R50, UR4 ;  /* 0x0000000432007c20 */ /* 0x010fc80008410000 */
[----:B------:R4:W2:Y:S02]  /*aa90*/  MUFU.TANH R206, R0 ;  /* 0x0000000000ce7308 */ /* 0x0008a40000002400 */
[----:B----4-:R-:W-:Y:S02]  /*aaa0*/  FMUL.FTZ R0, R51, UR4 ;  /* 0x0000000433007c20 */ /* 0x010fe40008410000 */
[----:B---3--:R-:W-:Y:S04]  /*aab0*/  HMMA.16816.F32 R48, R8, R44, R32 ;  /* 0x0000002c0830723c */ /* 0x008fe80000001820 */
[----:B------:R3:W4:Y:S02]  /*aac0*/  MUFU.TANH R226, R0 ;  /* 0x0000000000e27308 */ /* 0x0007240000002400 */
[----:B---3--:R-:W-:-:S06]  /*aad0*/  FMUL.FTZ R0, R24, UR4 ;  /* 0x0000000418007c20 */ /* 0x008fcc0008410000 */
[----:B------:R3:W-:Y:S01]  /*aae0*/  MUFU.TANH R225, R0 ;  /* 0x0000000000e17308 */ /* 0x0007e20000002400 */
[----:B------:R-:W-:Y:S01]  /*aaf0*/  HMMA.16816.F32 R104, R16, R66, R40 ;  /* 0x000000421068723c */ /* 0x000fe20000001828 */
[----:B------:R-:W4:Y:S01]  /*ab00*/  LDSM.16.M88.4 R64, [R89+UR5+0x6000] ;  /* 0x006000055940783b */ /* 0x000f220008000200 */
[----:B---3--:R-:W-:-:S05]  /*ab10*/  FMUL.FTZ R0, R25, UR4 ;  /* 0x0000000419007c20 */ /* 0x008fca0008410000 */
[----:B------:R3:W-:Y:S01]  /*ab20*/  MUFU.TANH R201, R0 ;  /* 0x0000000000c97308 */ /* 0x0007e20000002400 */
[----:B------:R-:W-:Y:S08]  /*ab30*/  HMMA.16816.F32 R44, R8, R46, R28 ;  /* 0x0000002e082c723c */ /* 0x000ff0000000181c */
[----:B-----5:R-:W-:Y:S01]  /*ab40*/  HMMA.16816.F32 R32, R20, R60, RZ ;  /* 0x0000003c1420723c */ /* 0x020fe200000018ff */
[----:B---3--:R-:W-:-:S04]  /*ab50*/  FMUL.FTZ R0, R26, UR4 ;  /* 0x000000041a007c20 */ /* 0x008fc80008410000 */
[----:B------:R3:W5:Y:S03]  /*ab60*/  MUFU.TANH R191, R0 ;  /* 0x0000000000bf7308 */ /* 0x0007660000002400 */
[----:B------:R-:W-:Y:S01]  /*ab70*/  HMMA.16816.F32 R28, R20, R62, RZ ;  /* 0x0000003e141c723c */ /* 0x000fe200000018ff */
[----:B------:R-:W5:Y:S01]  /*ab80*/  LDSM.16.M88.4 R60, [R6+0x6000] ;  /* 0x00600000063c783b */ /* 0x000f620000000200 */
[----:B---3--:R-:W-:-:S06]  /*ab90*/  FMUL.FTZ R0, R27, UR4 ;  /* 0x000000041b007c20 */ /* 0x008fcc0008410000 */
[----:B------:R-:W-:Y:S01]  /*aba0*/  HMMA.16816.F32 R24, R12, R68, R108 ;  /* 0x000000440c18723c */ /* 0x000fe2000000186c */
[----:B------:R3:W5:Y:S02]  /*abb0*/  MUFU.TANH R192, R0 ;  /* 0x0000000000c07308 */ /* 0x0007640000002400 */
[----:B---3--:R-:W-:-:S06]  /*abc0*/  FMUL.FTZ R0, R48, UR4 ;  /* 0x0000000430007c20 */ /* 0x008fcc0008410000 */
[----:B------:R3:W5:Y:S01]  /*abd0*/  MUFU.TANH R224, R0 ;  /* 0x0000000000e07308 */ /* 0x0007620000002400 */
[----:B-1----:R-:W-:Y:S01]  /*abe0*/  HMMA.16816.F32 R80, R16, R56, R32 ;  /* 0x000000381050723c */ /* 0x002fe20000001820 */
[----:B---3--:R-:W-:-:S06]  /*abf0*/  FMUL.FTZ R0, R49, UR4 ;  /* 0x0000000431007c20 */ /* 0x008fcc0008410000 */
[----:B------:R1:W-:Y:S01]  /*ac00*/  MUFU.TANH R223, R0 ;  /* 0x0000000000df7308 */ /* 0x0003e20000002400 */
[----:B------:R-:W-:Y:S01]  /*ac10*/  HMMA.16816.F32 R84, R16, R58, R28 ;  /* 0x0000003a1054723c */ /* 0x000fe2000000181c */
[----:B------:R-:W3:Y:S07]  /*ac20*/  LDSM.16.M88.4 R56, [R7+0x4000] ;  /* 0x004000000738783b */ /* 0x000eee0000000200 */
[----:B------:R-:W-:Y:S01]  /*ac30*/  HMMA.16816.F32 R32, R12, R70, R116 ;  /* 0x000000460c20723c */ /* 0x000fe20000001874 */
[----:B------:R-:W3:Y:S01]  /*ac40*/  LDSM.16.M88.4 R68, [R89+UR5+0x6800] ;  /* 0x006800055944783b */ /* 0x000ee20008000200 */
[----:B-1----:R-:W-:-:S04]  /*ac50*/  FMUL.FTZ R0, R50, UR4 ;  /* 0x0000000432007c20 */ /* 0x002fc80008410000 */
[----:B------:R1:W3:Y:S02]  /*ac60*/  MUFU.TANH R39, R0 ;  /* 0x0000000000277308 */ /* 0x0002e40000002400 */
[----:B--2---:R-:W-:Y:S01]  /*ac70*/  HMMA.16816.F32 R24, R8, R52, R24 ;  /* 0x000000340818723c */ /* 0x004fe20000001818 */
[----:B-1----:R-:W-:-:S07]  /*ac80*/  FMUL.FTZ R0, R51, UR4 ;  /* 0x0000000433007c20 */ /* 0x002fce0008410000 */
[----:B----4-:R-:W-:Y:S01]  /*ac90*/  HMMA.16816.F32 R40, R20, R64, RZ ;  /* 0x000000401428723c */ /* 0x010fe200000018ff */
[----:B------:R-:W-:Y:S01]  /*aca0*/  LDSM.16.M88.4 R48, [R2+0x4800] ;  /* 0x004800000230783b */ /* 0x000fe20000000200 */
[----:B------:R1:W2:Y:S02]  /*acb0*/  MUFU.TANH R190, R0 ;  /* 0x0000000000be7308 */ /* 0x0002a40000002400 */
[----:B-1----:R-:W-:-:S06]  /*acc0*/  FMUL.FTZ R0, R44, UR4 ;  /* 0x000000042c007c20 */ /* 0x002fcc0008410000 */
[----:B------:R1:W4:Y:S01]  /*acd0*/  MUFU.TANH R181, R0 ;  /* 0x0000000000b57308 */ /* 0x0003220000002400 */
[----:B------:R-:W-:Y:S01]  /*ace0*/  HMMA.16816.F32 R28, R12, R72, R76 ;  /* 0x000000480c1c723c */ /* 0x000fe2000000184c */
[----:B------:R-:W2:Y:S01]  /*acf0*/  LDSM.16.M88.4 R76, [R6+0x6800] ;  /* 0x00680000064c783b */ /* 0x000ea20000000200 */
[----:B-1----:R-:W-:-:S05]  /*ad00*/  FMUL.FTZ R0, R45, UR4 ;  /* 0x000000042d007c20 */ /* 0x002fca0008410000 */
[----:B------:R1:W-:Y:S02]  /*ad10*/  MUFU.TANH R179, R0 ;  /* 0x0000000000b37308 */ /* 0x0003e40000002400 */
[----:B-1----:R-:W-:-:S06]  /*ad20*/  FMUL.FTZ R0, R46, UR4 ;  /* 0x000000042e007c20 */ /* 0x002fcc0008410000 */
[----:B------:R1:W4:Y:S02]  /*ad30*/  MUFU.TANH R38, R0 ;  /* 0x0000000000267308 */ /* 0x0003240000002400 */
[----:B-1----:R-:W-:Y:S02]  /*ad40*/  FMUL.FTZ R0, R47, UR4 ;  /* 0x000000042f007c20 */ /* 0x002fe40008410000 */
[----:B------:R-:W-:Y:S01]  /*ad50*/  HMMA.16816.F32 R44, R8, R54, R32 ;  /* 0x00000036082c723c */ /* 0x000fe20000001820 */
[----:B------:R-:W-:Y:S03]  /*ad60*/  LDSM.16.M88.4 R52, [R89+UR5+0x7000] ;  /* 0x007000055934783b */ /* 0x000fe60008000200 */
[----:B------:R1:W-:Y:S02]  /*ad70*/  MUFU.TANH R176, R0 ;  /* 0x0000000000b07308 */ /* 0x0003e40000002400 */
[----:B-1----:R-:W-:-:S06]  /*ad80*/  FMUL.FTZ R0, R24, UR4 ;  /* 0x0000000418007c20 */ /* 0x002fcc0008410000 */
[----:B------:R1:W4:Y:S01]  /*ad90*/  MUFU.TANH R132, R0 ;  /* 0x0000000000847308 */ /* 0x0003220000002400 */
[----:B-----5:R-:W-:Y:S01]  /*ada0*/  HMMA.16816.F32 R96, R16, R60, R40 ;  /* 0x0000003c1060723c */ /* 0x020fe20000001828 */
[----:B-1----:R-:W-:-:S06]  /*adb0*/  FMUL.FTZ R0, R25, UR4 ;  /* 0x0000000419007c20 */ /* 0x002fcc0008410000 */
[----:B------:R1:W-:Y:S01]  /*adc0*/  MUFU.TANH R133, R0 ;  /* 0x0000000000857308 */ /* 0x0003e20000002400 */
[----:B---3--:R-:W-:Y:S08]  /*add0*/  HMMA.16816.F32 R40, R8, R56, R28 ;  /* 0x000000380828723c */ /* 0x008ff0000000181c */
[----:B------:R-:W-:Y:S01]  /*ade0*/  HMMA.16816.F32 R32, R20, R66, RZ ;  /* 0x000000421420723c */ /* 0x000fe200000018ff */
[----:B------:R-:W3:Y:S01]  /*adf0*/  LDSM.16.M88.4 R64, [R7+0x4800] ;  /* 0x004800000740783b */ /* 0x000ee20000000200 */
[----:B-1----:R-:W-:-:S04]  /*ae00*/  FMUL.FTZ R0, R26, UR4 ;  /* 0x000000041a007c20 */ /* 0x002fc80008410000 */
[----:B------:R1:W5:Y:S02]  /*ae10*/  MUFU.TANH R170, R0 ;  /* 0x0000000000aa7308 */ /* 0x0003640000002400 */
[----:B------:R-:W-:Y:S01]  /*ae20*/  HMMA.16816.F32 R28, R20, R68, RZ ;  /* 0x00000044141c723c */ /* 0x000fe200000018ff */
[----:B-1----:R-:W-:-:S07]  /*ae30*/  FMUL.FTZ R0, R27, UR4 ;  /* 0x000000041b007c20 */ /* 0x002fce0008410000 */
[----:B------:R-:W-:Y:S01]  /*ae40*/  HMMA.16816.F32 R24, R12, R74, R120 ;  /* 0x0000004a0c18723c */ /* 0x000fe20000001878 */
[----:B------:R-:W-:Y:S01]  /*ae50*/  LDSM.16.M88.4 R72, [R6+0x7000] ;  /* 0x007000000648783b */ /* 0x000fe20000000200 */
[----:B------:R1:W-:Y:S02]  /*ae60*/  MUFU.TANH R168, R0 ;  /* 0x0000000000a87308 */ /* 0x0003e40000002400 */
[----:B-1----:R-:W-:-:S06]  /*ae70*/  FMUL.FTZ R0, R44, UR4 ;  /* 0x000000042c007c20 */ /* 0x002fcc0008410000 */
[----:B------:R1:W-:Y:S01]  /*ae80*/  MUFU.TANH R37, R0 ;  /* 0x0000000000257308 */ /* 0x0003e20000002400 */
[----:B------:R-:W-:Y:S01]  /*ae90*/  HMMA.16816.F32 R92, R16, R62, R32 ;  /* 0x0000003e105c723c */ /* 0x000fe20000001820 */
[----:B------:R-:W-:Y:S01]  /*aea0*/  LDSM.16.M88.4 R60, [R7+0x5000] ;  /* 0x00500000073c783b */ /* 0x000fe20000000200 */
[----:B-1----:R-:W-:-:S05]  /*aeb0*/  FMUL.FTZ R0, R45, UR4 ;  /* 0x000000042d007c20 */ /* 0x002fca0008410000 */
[----:B------:R1:W-:Y:S01]  /*aec0*/  MUFU.TANH R134, R0 ;  /* 0x0000000000867308 */ /* 0x0003e20000002400 */
[----:B--2---:R-:W-:Y:S01]  /*aed0*/  HMMA.16816.F32 R116, R16, R76, R28 ;  /* 0x0000004c1074723c */ /* 0x004fe2000000181c */
[----:B-1----:R-:W-:-:S06]  /*aee0*/  FMUL.FTZ R0, R46, UR4 ;  /* 0x000000042e007c20 */ /* 0x002fcc0008410000 */
[----:B------:R1:W2:Y:S01]  /*aef0*/  MUFU.TANH R169, R0 ;  /* 0x0000000000a97308 */ /* 0x0002a20000002400 */
[----:B------:R-:W-:Y:S01]  /*af00*/  HMMA.16816.F32 R32, R20, R70, RZ ;  /* 0x000000461420723c */ /* 0x000fe200000018ff */
[----:B------:R-:W4:Y:S07]  /*af10*/  LDSM.16.M88.4 R68, [R2+0x5000] ;  /* 0x005000000244783b */ /* 0x000f2e0000000200 */
[----:B------:R-:W-:Y:S01]  /*af20*/  HMMA.16816.F32 R24, R8, R58, R24 ;  /* 0x0000003a0818723c */ /* 0x000fe20000001818 */
[----:B------:R-:W5:Y:S01]  /*af30*/  LDSM.16.M88.4 R56, [R2+0x5800] ;  /* 0x005800000238783b */ /* 0x000f620000000200 */
[----:B-1----:R-:W-:-:S06]  /*af40*/  FMUL.FTZ R0, R47, UR4 ;  /* 0x000000042f007c20 */ /* 0x002fcc0008410000 */
[----:B------:R-:W-:Y:S01]  /*af50*/  HMMA.16816.F32 R28, R12, R48, R128 ;  /* 0x000000300c1c723c */ /* 0x000fe20000001880 */
[----:B------:R1:W2:Y:S02]  /*af60*/  MUFU.TANH R135, R0 ;  /* 0x0000000000877308 */ /* 0x0002a40000002400 */
[----:B-1----:R-:W-:-:S06]  /*af70*/  FMUL.FTZ R0, R40, UR4 ;  /* 0x0000000428007c20 */ /* 0x002fcc0008410000 */
[----:B------:R1:W-:Y:S01]  /*af80*/  MUFU.TANH R177, R0 ;  /* 0x0000000000b17308 */ /* 0x0003e20000002400 */
[----:B------:R-:W-:Y:S01]  /*af90*/  HMMA.16816.F32 R44, R12, R50, R112 ;  /* 0x000000320c2c723c */ /* 0x000fe20000001870 */
[----:B------:R-:W-:Y:S01]  /*afa0*/  LDSM.16.M88.4 R48, [R89+UR5+0x7800] ;  /* 0x007800055930783b */ /* 0x000fe20008000200 */
[----:B-1----:R-:W-:-:S05]  /*afb0*/  FMUL.FTZ R0, R41, UR4 ;  /* 0x0000000429007c20 */ /* 0x002fca0008410000 */
[----:B------:R1:W-:Y:S02]  /*afc0*/  MUFU.TANH R175, R0 ;  /* 0x0000000000af7308 */ /* 0x0003e40000002400 */
[----:B-1----:R-:W-:-:S06]  /*afd0*/  FMUL.FTZ R0, R42, UR4 ;  /* 0x000000042a007c20 */ /* 0x002fcc0008410000 */
[----:B------:R1:W-:Y:S02]  /*afe0*/  MUFU.TANH R180, R0 ;  /* 0x0000000000b47308 */ /* 0x0003e40000002400 */
        /* <DEDUP_REMOVED lines=11> */
[----:B------:R1:W-:Y:S02]  /*b0a0*/  MUFU.TANH R174, R0 ;  /* 0x0000000000ae7308 */ /* 0x0003e40000002400 */
[----:B-1----:R-:W-:Y:S02]  /*b0b0*/  FMUL.FTZ R0, R27, UR4 ;  /* 0x000000041b007c20 */ /* 0x002fe40008410000 */
[----:B----4-:R-:W-:Y:S04]  /*b0c0*/  HMMA.16816.F32 R24, R12, R68, R124 ;  /* 0x000000440c18723c */ /* 0x010fe8000000187c */
[----:B------:R1:W4:Y:S02]  /*b0d0*/  MUFU.TANH R172, R0 ;  /* 0x0000000000ac7308 */ /* 0x0003240000002400 */
[----:B-1----:R-:W-:-:S06]  /*b0e0*/  FMUL.FTZ R0, R40, UR4 ;  /* 0x0000000428007c20 */ /* 0x002fcc0008410000 */
[----:B------:R1:W4:Y:S01]  /*b0f0*/  MUFU.TANH R184, R0 ;  /* 0x0000000000b87308 */ /* 0x0003220000002400 */
[----:B------:R-:W-:Y:S01]  /*b100*/  HMMA.16816.F32 R112, R16, R78, R32 ;  /* 0x0000004e1070723c */ /* 0x000fe20000001820 */
[----:B------:R-:W-:Y:S01]  /*b110*/  LDSM.16.M88.4 R76, [R89+UR5+0x8800] ;  /* 0x00880005594c783b */ /* 0x000fe20008000200 */
[----:B-1----:R-:W-:-:S05]  /*b120*/  FMUL.FTZ R0, R41, UR4 ;  /* 0x0000000429007c20 */ /* 0x002fca0008410000 */
[----:B------:R1:W-:Y:S01]  /*b130*/  MUFU.TANH R183, R0 ;  /* 0x0000000000b77308 */ /* 0x0003e20000002400 */
[----:B------:R-:W-:Y:S01]  /*b140*/  HMMA.16816.F32 R108, R16, R72, R28 ;  /* 0x00000048106c723c */ /* 0x000fe2000000181c */
[----:B-1----:R-:W-:-:S06]  /*b150*/  FMUL.FTZ R0, R42, UR4 ;  /* 0x000000042a007c20 */ /* 0x002fcc0008410000 */
[----:B------:R1:W4:Y:S01]  /*b160*/  MUFU.TANH R189, R0 ;  /* 0x0000000000bd7308 */ /* 0x0003220000002400 */
[----:B------:R-:W-:Y:S08]  /*b170*/  HMMA.16816.F32 R32, R20, R54, RZ ;  /* 0x000000361420723c */ /* 0x000ff000000018ff */
[----:B------:R-:W-:Y:S01]  /*b180*/  HMMA.16816.F32 R28, R12, R70, R104 ;  /* 0x000000460c1c723c */ /* 0x000fe20000001868 */
[----:B------:R-:W2:Y:S01]  /*b190*/  LDSM.16.M88.4 R68, [R7+0x5800] ;  /* 0x005800000744783b */ /* 0x000ea20000000200 */
        /* <DEDUP_REMOVED lines=14> */
[----:B------:R-:W-:Y:S01]  /*b280*/  LDSM.16.M88.4 R60, [R89+UR5+0x8000] ;  /* 0x00800005593c783b */ /* 0x000fe20008000200 */
[----:B-1----:R-:W-:-:S05]  /*b290*/  FMUL.FTZ R0, R47, UR4 ;  /* 0x000000042f007c20 */ /* 0x002fca0008410000 */
[----:B------:R1:W-:Y:S01]  /*b2a0*/  MUFU.TANH R186, R0 ;  /* 0x0000000000ba7308 */ /* 0x0003e20000002400 */
[----:B------:R-:W-:Y:S01]  /*b2b0*/  HMMA.16816.F32 R52, R12, R58, R84 ;  /* 0x0000003a0c34723c */ /* 0x000fe20000001854 */
[----:B------:R-:W3:Y:S01]  /*b2c0*/  LDSM.16.M88.4 R56, [R2+0x6000] ;  /* 0x006000000238783b */ /* 0x000ee20000000200 */
[----:B-1----:R-:W-:-:S05]  /*b2d0*/  FMUL.FTZ R0, R24, UR4 ;  /* 0x0000000418007c20 */ /* 0x002fca0008410000 */
[----:B------:R1:W-:Y:S01]  /*b2e0*/  MUFU.TANH R194, R0 ;  /* 0x0000000000c27308 */ /* 0x0003e20000002400 */
[----:B--2---:R-:W-:Y:S01]  /*b2f0*/  HMMA.16816.F32 R44, R8, R68, R40 ;  /* 0x00000044082c723c */ /* 0x004fe20000001828 */
[----:B------:R-:W2:Y:S01]  /*b300*/  LDSM.16.M88.4 R40, [R7+0x6000] ;  /* 0x006000000728783b */ /* 0x000ea20000000200 */
        /* <DEDUP_REMOVED lines=8> */
[----:B------:R1:W5:Y:S01]  /*b390*/  MUFU.TANH R221, R0 ;  /* 0x0000000000dd7308 */ /* 0x0003620000002400 */
[----:B------:R-:W-:Y:S01]  /*b3a0*/  HMMA.16816.F32 R24, R20, R50, RZ ;  /* 0x000000321418723c */ /* 0x000fe200000018ff */
[----:B-1----:R-:W-:-:S06]  /*b3b0*/  FMUL.FTZ R0, R33, UR4 ;  /* 0x0000000421007c20 */ /* 0x002fcc0008410000 */
[----:B------:R1:W5:Y:S01]  /*b3c0*/  MUFU.TANH R222, R0 ;  /* 0x0000000000de7308 */ /* 0x0003620000002400 */
[----:B------:R-:W-:Y:S01]  /*b3d0*/  HMMA.16816.F32 R48, R8, R70, R52 ;  /* 0x000000460830723c */ /* 0x000fe20000001834 */
[----:B------:R-:W4:Y:S01]  /*b3e0*/  LDSM.16.M88.4 R52, [R2+0x6800] ;  /* 0x006800000234783b */ /* 0x000f220000000200 */
[----:B-1----:R-:W-:-:S05]  /*b3f0*/  FMUL.FTZ R0, R34, UR4 ;  /* 0x0000000422007c20 */ /* 0x002fca0008410000 */
[----:B------:R1:W-:Y:S02]  /*b400*/  MUFU.TANH R220, R0 ;  /* 0x0000000000dc7308 */ /* 0x0003e40000002400 */
[----:B-1----:R-:W-:-:S06]  /*b410*/  FMUL.FTZ R0, R35, UR4 ;  /* 0x0000000423007c20 */ /* 0x002fcc0008410000 */
[----:B------:R1:W5:Y:S01]  /*b420*/  MUFU.TANH R88, R0 ;  /* 0x0000000000587308 */ /* 0x0003620000002400 */
[----:B------:R-:W-:Y:S01]  /*b430*/  HMMA.16816.F32 R84, R16, R64, R28 ;  /* 0x000000401054723c */ /* 0x000fe2000000181c */
[----:B-1----:R-:W-:-:S06]  /*b440*/  FMUL.FTZ R0, R44, UR4 ;  /* 0x000000042c007c20 */ /* 0x002fcc0008410000 */
[----:B------:R1:W5:Y:S01]  /*b450*/  MUFU.TANH R203, R0 ;  /* 0x0000000000cb7308 */ /* 0x0003620000002400 */
[----:B---3--:R-:W-:Y:S01]  /*b460*/  HMMA.16816.F32 R28, R12, R56, R96 ;  /* 0x000000380c1c723c */ /* 0x008fe20000001860 */
[----:B-1----:R-:W-:-:S06]  /*b470*/  FMUL.FTZ R0, R45, UR4 ;  /* 0x000000042d007c20 */ /* 0x002fcc0008410000 */
[----:B------:R1:W-:Y:S02]  /*b480*/  MUFU.TANH R200, R0 ;  /* 0x0000000000c87308 */ /* 0x0003e40000002400 */
[----:B-1----:R-:W-:-:S06]  /*b490*/  FMUL.FTZ R0, R46, UR4 ;  /* 0x000000042e007c20 */ /* 0x002fcc0008410000 */
[----:B------:R1:W3:Y:S02]  /*b4a0*/  MUFU.TANH R205, R0 ;  /* 0x0000000000cd7308 */ /* 0x0002e40000002400 */
[----:B-1----:R-:W-:-:S06]  /*b4b0*/  FMUL.FTZ R0, R47, UR4 ;  /* 0x000000042f007c20 */ /* 0x002fcc0008410000 */
[----:B------:R1:W-:Y:S01]  /*b4c0*/  MUFU.TANH R204, R0 ;  /* 0x0000000000cc7308 */ /* 0x0003e20000002400 */
[----:B------:R-:W-:Y:S01]  /*b4d0*/  HMMA.16816.F32 R64, R16, R66, R24 ;  /* 0x000000421040723c */ /* 0x000fe20000001818 */
[----:B-1----:R-:W-:-:S06]  /*b4e0*/  FMUL.FTZ R0, R48, UR4 ;  /* 0x0000000430007c20 */ /* 0x002fcc0008410000 */
[----:B------:R1:W-:Y:S01]  /*b4f0*/  MUFU.TANH R198, R0 ;  /* 0x0000000000c67308 */ /* 0x0003e20000002400 */
[----:B------:R-:W-:Y:S01]  /*b500*/  HMMA.16816.F32 R32, R20, R60, RZ ;  /* 0x0000003c1420723c */ /* 0x000fe200000018ff */
[----:B-1----:R-:W-:-:S06]  /*b510*/  FMUL.FTZ R0, R49, UR4 ;  /* 0x0000000431007c20 */ /* 0x002fcc0008410000 */
[----:B------:R1:W-:Y:S01]  /*b520*/  MUFU.TANH R197, R0 ;  /* 0x0000000000c57308 */ /* 0x0003e20000002400 */
[----:B------:R-:W-:Y:S01]  /*b530*/  HMMA.16816.F32 R24, R12, R58, R92 ;  /* 0x0000003a0c18723c */ /* 0x000fe2000000185c */
[----:B------:R-:W-:Y:S07]  /*b540*/  LDSM.16.M88.4 R56, [R2+0x7000] ;  /* 0x007000000238783b */ /* 0x000fee0000000200 */
[----:B--2---:R-:W-:Y:S01]  /*b550*/  HMMA.16816.F32 R44, R8, R40, R28 ;  /* 0x00000028082c723c */ /* 0x004fe2000000181c */
[----:B-1----:R-:W-:-:S04]  /*b560*/  FMUL.FTZ R0, R50, UR4 ;  /* 0x0000000432007c20 */ /* 0x002fc80008410000 */
[----:B------:R1:W2:Y:S02]  /*b570*/  MUFU.TANH R202, R0 ;  /* 0x0000000000ca7308 */ /* 0x0002a40000002400 */
[----:B-1----:R-:W-:Y:S02]  /*b580*/  FMUL.FTZ R0, R51, UR4 ;  /* 0x0000000433007c20 */ /* 0x002fe40008410000 */
[----:B------:R-:W1:Y:S01]  /*b590*/  LDSM.16.M88.4 R48, [R7+0x6800] ;  /* 0x006800000730783b */ /* 0x000e620000000200 */
[----:B------:R-:W-:Y:S03]  /*b5a0*/  HMMA.16816.F32 R92, R16, R72, R32 ;  /* 0x00000048105c723c */ /* 0x000fe60000001820 */
[----:B------:R4:W2:Y:S05]  /*b5b0*/  MUFU.TANH R199, R0 ;  /* 0x0000000000c77308 */ /* 0x0008aa0000002400 */
[----:B------:R-:W-:Y:S08]  /*b5c0*/  HMMA.16816.F32 R40, R8, R42, R24 ;  /* 0x0000002a0828723c */ /* 0x000ff00000001818 */
[----:B------:R-:W-:Y:S01]  /*b5d0*/  HMMA.16816.F32 R28, R20, R76, RZ ;  /* 0x0000004c141c723c */ /* 0x000fe200000018ff */
[----:B----4-:R-:W-:-:S07]  /*b5e0*/  FMUL.FTZ R0, R44, UR4 ;  /* 0x000000042c007c20 */ /* 0x010fce0008410000 */
[----:B------:R-:W-:Y:S01]  /*b5f0*/  HMMA.16816.F32 R32, R20, R62, RZ ;  /* 0x0000003e1420723c */ /* 0x000fe200000018ff */
[----:B------:R4:W2:Y:S07]  /*b600*/  MUFU.TANH R212, R0 ;  /* 0x0000000000d47308 */ /* 0x0008ae0000002400 */
[----:B------:R-:W-:Y:S01]  /*b610*/  HMMA.16816.F32 R24, R12, R52, R116 ;  /* 0x000000340c18723c */ /* 0x000fe20000001874 */
[----:B----4-:R-:W-:-:S04]  /*b620*/  FMUL.FTZ R0, R45, UR4 ;  /* 0x000000042d007c20 */ /* 0x010fc80008410000 */
[----:B------:R4:W-:Y:S03]  /*b630*/  MUFU.TANH R211, R0 ;  /* 0x0000000000d37308 */ /* 0x0009e60000002400 */
[----:B------:R-:W-:Y:S01]  /*b640*/  HMMA.16816.F32 R96, R16, R80, R28 ;  /* 0x000000501060723c */ /* 0x000fe2000000181c */
[----:B----4-:R-:W-:-:S04]  /*b650*/  FMUL.FTZ R0, R46, UR4 ;  /* 0x000000042e007c20 */ /* 0x010fc80008410000 */
[----:B------:R4:W-:Y:S03]  /*b660*/  MUFU.TANH R216, R0 ;  /* 0x0000000000d87308 */ /* 0x0009e60000002400 */
[----:B------:R-:W-:Y:S01]  /*b670*/  HMMA.16816.F32 R68, R16, R74, R32 ;  /* 0x0000004a1044723c */ /* 0x000fe20000001820 */
[----:B------:R-:W-:-:S07]  /*b680*/  IMAD.SHL.U32 R32, R236, 0x2, RZ ;  /* 0x00000002ec207824 */ /* 0x000fce00078e00ff */
[----:B-1----:R-:W-:Y:S01]  /*b690*/  HMMA.16816.F32 R28, R8, R48, R24 ;  /* 0x00000030081c723c */ /* 0x002fe20000001818 */
[----:B----4-:R-:W-:-:S07]  /*b6a0*/  FMUL.FTZ R0, R47, UR4 ;  /* 0x000000042f007c20 */ /* 0x010fce0008410000 */
[----:B------:R-:W-:Y:S01]  /*b6b0*/  HMMA.16816.F32 R24, R12, R54, R112 ;  /* 0x000000360c18723c */ /* 0x000fe20000001870 */
[----:B------:R-:W1:Y:S01]  /*b6c0*/  LDSM.16.M88.4 R52, [R7+0x7000] ;  /* 0x007000000734783b */ /* 0x000e620000000200 */
[----:B------:R4:W2:Y:S01]  /*b6d0*/  MUFU.TANH R214, R0 ;  /* 0x0000000000d67308 */ /* 0x0008a20000002400 */
[----:B------:R-:W-:Y:S01]  /*b6e0*/  LOP3.LUT R32, R32, 0x6, RZ, 0xc0, !PT ;  /* 0x0000000620207812 */ /* 0x000fe200078ec0ff */
[----:B----4-:R-:W-:-:S06]  /*b6f0*/  FMUL.FTZ R0, R40, UR4 ;  /* 0x0000000428007c20 */ /* 0x010fcc0008410000 */
[----:B------:R4:W2:Y:S02]  /*b700*/  MUFU.TANH R208, R0 ;  /* 0x0000000000d07308 */ /* 0x0008a40000002400 */
[----:B----4-:R-:W-:-:S06]  /*b710*/  FMUL.FTZ R0, R41, UR4 ;  /* 0x0000000429007c20 */ /* 0x010fcc0008410000 */
[----:B------:R4:W-:Y:S02]  /*b720*/  MUFU.TANH R207, R0 ;  /* 0x0000000000cf7308 */ /* 0x0009e40000002400 */
[----:B----4-:R-:W-:-:S05]  /*b730*/  PRMT R0, R32, 0x6540, R248 ;  /* 0x0000654020007816 */ /* 0x010fca00000000f8 */
[----:B------:R-:W-:Y:S02]  /*b740*/  VIADD R33, R0, 0xfffffe00 ;  /* 0xfffffe0000217836 */ /* 0x000fe40000000000 */
[----:B------:R-:W-:-:S03]  /*b750*/  FMUL.FTZ R32, R42, UR4 ;  /* 0x000000042a207c20 */ /* 0x000fc60008410000 */
[C---:B------:R-:W-:Y:S02]  /*b760*/  ISETP.GE.AND P6, PT, R33.reuse, R4, PT ;  /* 0x000000042100720c */ /* 0x040fe40003fc6270 */
[----:B------:R-:W-:Y:S01]  /*b770*/  ISETP.GE.AND P3, PT, R33, R5, PT ;  /* 0x000000052100720c */ /* 0x000fe20003f66270 */
[----:B------:R-:W-:Y:S02]  /*b780*/  FMUL.FTZ R33, R43, UR4 ;  /* 0x000000042b217c20 */ /* 0x000fe40008410000 */
[----:B------:R-:W-:Y:S01]  /*b790*/  HMMA.16816.F32 R40, R12, R56, R108 ;  /* 0x000000380c28723c */ /* 0x000fe2000000186c */
[----:B------:R4:W2:Y:S01]  /*b7a0*/  MUFU.TANH R213, R32 ;  /* 0x0000002000d57308 */ /* 0x0008a20000002400 */
[----:B------:R-:W-:-:S06]  /*b7b0*/  FMUL.FTZ R28, R28, UR4 ;  /* 0x000000041c1c7c20 */ /* 0x000fcc0008410000 */
[----:B------:R-:W-:Y:S01]  /*b7c0*/  HMMA.16816.F32 R24, R8, R50, R24 ;  /* 0x000000320818723c */ /* 0x000fe20000001818 */
[----:B------:R-:W5:Y:S01]  /*b7d0*/  LDSM.16.M88.4 R48, [R2+0x7800] ;  /* 0x007800000230783b */ /* 0x000f620000000200 */
[----:B------:R3:W2:Y:S01]  /*b7e0*/  MUFU.TANH R210, R33 ;  /* 0x0000002100d27308 */ /* 0x0006a20000002400 */
[----:B----4-:R-:W-:-:S07]  /*b7f0*/  VIADD R32, R0, 0xfffffe01 ;  /* 0xfffffe0100207836 */ /* 0x010fce0000000000 */
[----:B------:R4:W2:Y:S01]  /*b800*/  MUFU.TANH R217, R28 ;  /* 0x0000001c00d97308 */ /* 0x0008a20000002400 */
[CC--:B------:R-:W-:Y:S02]  /*b810*/  ISETP.GE.AND P2, PT, R32.reuse, R4.reuse, PT ;  /* 0x000000042000720c */ /* 0x0c0fe40003f46270 */
[-C--:B------:R-:W-:Y:S01]  /*b820*/  ISETP.GE.AND P1, PT, R32, R5.reuse, PT ;  /* 0x000000052000720c */ /* 0x080fe20003f26270 */
[C---:B------:R-:W-:Y:S02]  /*b830*/  VIADD R32, R0.reuse, 0xfffffe09 ;  /* 0xfffffe0900207836 */ /* 0x040fe40000000000 */
[----:B---3--:R-:W-:Y:S01]  /*b840*/  VIADD R33, R0, 0xfffffe08 ;  /* 0xfffffe0800217836 */ /* 0x008fe20000000000 */
[----:B------:R-:W-:Y:S02]  /*b850*/  FSEL R102, R102, -INF , !P6 ;  /* 0xff80000066667808 */ /* 0x000fe40007000000 */
[----:B------:R-:W-:Y:S01]  /*b860*/  FSEL R103, R103, -INF , !P3 ;  /* 0xff80000067677808 */ /* 0x000fe20005800000 */
[----:B----4-:R-:W-:Y:S01]  /*b870*/  FMUL.FTZ R28, R29, UR4 ;  /* 0x000000041d1c7c20 */ /* 0x010fe20008410000 */
[CC--:B------:R-:W-:Y:S01]  /*b880*/  ISETP.GE.AND P5, PT, R33.reuse, R4.reuse, PT ;  /* 0x000000042100720c */ /* 0x0c0fe20003fa6270 */
[----:B------:R-:W-:Y:S01]  /*b890*/  VIADD R29, R0, 0xfffffe10 ;  /* 0xfffffe10001d7836 */ /* 0x000fe20000000000 */
[-C--:B------:R-:W-:Y:S01]  /*b8a0*/  ISETP.GE.AND P6, PT, R33, R5.reuse, PT ;  /* 0x000000052100720c */ /* 0x080fe20003fc6270 */
[----:B------:R3:W-:Y:S01]  /*b8b0*/  MUFU.TANH R219, R28 ;  /* 0x0000001c00db7308 */ /* 0x0007e20000002400 */
[----:B------:R-:W-:Y:S01]  /*b8c0*/  ISETP.GE.AND P3, PT, R32, R4, PT ;  /* 0x000000042000720c */ /* 0x000fe20003f66270 */
[----:B------:R-:W-:Y:S01]  /*b8d0*/  FMUL.FTZ R30, R30, UR4 ;  /* 0x000000041e1e7c20 */ /* 0x000fe20008410000 */
[----:B------:R-:W-:Y:S01]  /*b8e0*/  FSEL R90, R90, -INF , !P2 ;  /* 0xff8000005a5a7808 */ /* 0x000fe20005000000 */
[----:B-1----:R-:W-:Y:S01]  /*b8f0*/  HMMA.16816.F32 R40, R8, R52, R40 ;  /* 0x000000340828723c */ /* 0x002fe20000001828 */
[----:B------:R-:W-:Y:S01]  /*b900*/  ISETP.GE.AND P2, PT, R32, R5, PT ;  /* 0x000000052000720c */ /* 0x000fe20003f46270 */
[----:B------:R-:W-:Y:S01]  /*b910*/  VIADD R32, R0, 0xfffffe19 ;  /* 0xfffffe1900207836 */ /* 0x000fe20000000000 */
[----:B------:R-:W-:-:S02]  /*b920*/  FSEL R109, R218, -INF , !P5 ;  /* 0xff800000da6d7808 */ /* 0x000fc40006800000 */
[----:B------:R-:W-:Y:S01]  /*b930*/  FSEL R110, R209, -INF , !P6 ;  /* 0xff800000d16e7808 */ /* 0x000fe20007000000 */
[----:B------:R1:W4:Y:S01]  /*b940*/  MUFU.TANH R218, R30 ;  /* 0x0000001e00da7308 */ /* 0x0003220000002400 */
[----:B------:R-:W-:Y:S01]  /*b950*/  FSEL R91, R91, -INF , !P1 ;  /* 0xff8000005b5b7808 */ /* 0x000fe20004800000 */
[----:B------:R-:W-:Y:S01]  /*b960*/  FMUL.FTZ R34, R31, UR4 ;  /* 0x000000041f227c20 */ /* 0x000fe20008410000 */
[----:B------:R-:W-:Y:S01]  /*b970*/  ISETP.GE.AND P5, PT, R29, R5, PT ;  /* 0x000000051d00720c */ /* 0x000fe20003fa6270 */
[----:B---3--:R-:W-:Y:S01]  /*b980*/  VIADD R28, R0, 0xfffffe11 ;  /* 0xfffffe11001c7836 */ /* 0x008fe20000000000 */
[----:B------:R-:W-:Y:S02]  /*b990*/  FSEL R108, R215, -INF , !P3 ;  /* 0xff800000d76c7808 */ /* 0x000fe40005800000 */
[-C--:B------:R-:W-:Y:S02]  /*b9a0*/  ISETP.GE.AND P1, PT, R29, R4.reuse, PT ;  /* 0x000000041d00720c */ /* 0x080fe40003f26270 */
[----:B------:R-:W-:-:S02]  /*b9b0*/  ISETP.GE.AND P6, PT, R28, R4, PT ;  /* 0x000000041c00720c */ /* 0x000fc40003fc6270 */
[-C--:B------:R-:W-:Y:S02]  /*b9c0*/  ISETP.GE.AND P3, PT, R28, R5.reuse, PT ;  /* 0x000000051c00720c */ /* 0x080fe40003f66270 */
[----:B-1----:R-:W-:Y:S01]  /*b9d0*/  HMMA.16816.F32 R28, R12, R58, R104 ;  /* 0x0000003a0c1c723c */ /* 0x002fe20000001868 */
[----:B------:R-:W-:Y:S01]  /*b9e0*/  FSEL R116, R206, -INF , !P5 ;  /* 0xff800000ce747808 */ /* 0x000fe20006800000 */
[----:B------:R-:W-:Y:S01]  /*b9f0*/  VIADD R33, R0, 0xfffffe18 ;  /* 0xfffffe1800217836 */ /* 0x000fe20000000000 */
[----:B------:R-:W-:Y:S01]  /*ba00*/  FSEL R113, R227, -INF , !P6 ;  /* 0xff800000e3717808 */ /* 0x000fe20007000000 */
[----:B------:R-:W-:Y:S01]  /*ba10*/  FMUL.FTZ R24, R24, UR4 ;  /* 0x0000000418187c20 */ /* 0x000fe20008410000 */
[C---:B------:R-:W-:Y:S01]  /*ba20*/  ISETP.GE.AND P5, PT, R32.reuse, R4, PT ;  /* 0x000000042000720c */ /* 0x040fe20003fa6270 */
[----:B------:R-:W1:Y:S01]  /*ba30*/  LDSM.16.M88.4 R56, [R7+0x7800] ;  /* 0x007800000738783b */ /* 0x000e620000000200 */
[----:B------:R-:W-:Y:S01]  /*ba40*/  ISETP.GE.AND P6, PT, R32, R5, PT ;  /* 0x000000052000720c */ /* 0x000fe20003fc6270 */
[----:B------:R-:W-:-:S02]  /*ba50*/  VIADD R32, R0, 0xfffffe20 ;  /* 0xfffffe2000207836 */ /* 0x000fc40000000000 */
[----:B------:R-:W-:Y:S01]  /*ba60*/  FMUL.FTZ R25, R25, UR4 ;  /* 0x0000000419197c20 */ /* 0x000fe20008410000 */
[----:B------:R-:W-:Y:S01]  /*ba70*/  FSEL R107, R228, -INF , !P1 ;  /* 0xff800000e46b7808 */ /* 0x000fe20004800000 */
[----:B------:R3:W-:Y:S01]  /*ba80*/  MUFU.TANH R209, R24 ;  /* 0x0000001800d17308 */ /* 0x0007e20000002400 */
[----:B------:R-:W-:Y:S02]  /*ba90*/  FSEL R104, R229, -INF , !P2 ;  /* 0xff800000e5687808 */ /* 0x000fe40005000000 */
[C---:B------:R-:W-:Y:S02]  /*baa0*/  ISETP.GE.AND P1, PT, R33.reuse, R5, PT ;  /* 0x000000052100720c */ /* 0x040fe40003f26270 */
[----:B------:R-:W-:Y:S02]  /*bab0*/  FSEL R114, R226, -INF , !P3 ;  /* 0xff800000e2727808 */ /* 0x000fe40005800000 */
[-C--:B------:R-:W-:Y:S01]  /*bac0*/  ISETP.GE.AND P2, PT, R33, R4.reuse, PT ;  /* 0x000000042100720c */ /* 0x080fe20003f46270 */
[----:B------:R2:W-:Y:S01]  /*bad0*/  MUFU.TANH R206, R25 ;  /* 0x0000001900ce7308 */ /* 0x0005e20000002400 */
[----:B------:R-:W-:-:S02]  /*bae0*/  ISETP.GE.AND P3, PT, R32, R4, PT ;  /* 0x000000042000720c */ /* 0x000fc40003f66270 */
[----:B------:R-:W-:Y:S02]  /*baf0*/  FSEL R117, R191, -INF , !P1 ;  /* 0xff800000bf757808 */ /* 0x000fe40004800000 */
[----:B------:R-:W-:Y:S01]  /*bb00*/  FSEL R106, R201, -INF , !P5 ;  /* 0xff800000c96a7808 */ /* 0x000fe20006800000 */
[----:B---3--:R-:W-:Y:S01]  /*bb10*/  VIADD R24, R0, 0xfffffe21 ;  /* 0xfffffe2100187836 */ /* 0x008fe20000000000 */
[----:B------:R-:W-:Y:S02]  /*bb20*/  FSEL R105, R225, -INF , !P2 ;  /* 0xff800000e1697808 */ /* 0x000fe40005000000 */
[----:B------:R-:W-:Y:S01]  /*bb30*/  FSEL R115, R192, -INF , !P6 ;  /* 0xff800000c0737808 */ /* 0x000fe20007000000 */
[----:B--2---:R-:W-:Y:S01]  /*bb40*/  VIADD R25, R0, 0xfffffe28 ;  /* 0xfffffe2800197836 */ /* 0x004fe20000000000 */
[CC--:B------:R-:W-:Y:S02]  /*bb50*/  ISETP.GE.AND P1, PT, R24.reuse, R4.reuse, PT ;  /* 0x000000041800720c */ /* 0x0c0fe40003f26270 */
[-C--:B------:R-:W-:Y:S01]  /*bb60*/  ISETP.GE.AND P5, PT, R24, R5.reuse, PT ;  /* 0x000000051800720c */ /* 0x080fe20003fa6270 */
[----:B------:R-:W-:Y:S01]  /*bb70*/  VIADD R24, R0, 0xfffffe29 ;  /* 0xfffffe2900187836 */ /* 0x000fe20000000000 */
[----:B------:R-:W-:Y:S01]  /*bb80*/  FSEL R123, R224, -INF , !P3 ;  /* 0xff800000e07b7808 */ /* 0x000fe20005800000 */
[----:B------:R-:W-:Y:S01]  /*bb90*/  FMUL.FTZ R26, R26, UR4 ;  /* 0x000000041a1a7c20 */ /* 0x000fe20008410000 */
[----:B------:R-:W-:Y:S01]  /*bba0*/  ISETP.GE.AND P2, PT, R32, R5, PT ;  /* 0x000000052000720c */ /* 0x000fe20003f46270 */
[----:B------:R-:W-:Y:S01]  /*bbb0*/  FMUL.FTZ R27, R27, UR4 ;  /* 0x000000041b1b7c20 */ /* 0x000fe20008410000 */
[----:B------:R-:W-:-:S02]  /*bbc0*/  ISETP.GE.AND P6, PT, R25, R4, PT ;  /* 0x000000041900720c */ /* 0x000fc40003fc6270 */
[-C--:B------:R-:W-:Y:S01]  /*bbd0*/  ISETP.GE.AND P3, PT, R25, R5.reuse, PT ;  /* 0x000000051900720c */ /* 0x080fe20003f66270 */
[----:B------:R-:W-:Y:S01]  /*bbe0*/  FMUL.FTZ R25, R40, UR4 ;  /* 0x0000000428197c20 */ /* 0x000fe20008410000 */
[----:B------:R-:W-:Y:S01]  /*bbf0*/  FSEL R128, R39, -INF , !P2 ;  /* 0xff80000027807808 */ /* 0x000fe20005000000 */
[----:B------:R-:W2:Y:S01]  /*bc00*/  MUFU.TANH R201, R26 ;  /* 0x0000001a00c97308 */ /* 0x000ea20000002400 */
[----:B------:R-:W-:Y:S02]  /*bc10*/  FSEL R125, R223, -INF , !P1 ;  /* 0xff800000df7d7808 */ /* 0x000fe40004800000 */
[C---:B------:R-:W-:Y:S02]  /*bc20*/  ISETP.GE.AND P2, PT, R24.reuse, R4, PT ;  /* 0x000000041800720c */ /* 0x040fe40003f46270 */
[----:B------:R-:W-:-:S03]  /*bc30*/  ISETP.GE.AND P1, PT, R24, R5, PT ;  /* 0x000000051800720c */ /* 0x000fc60003f26270 */
[----:B------:R-:W-:Y:S01]  /*bc40*/  MUFU.TANH R192, R27 ;  /* 0x0000001b00c07308 */ /* 0x000fe20000002400 */
[----:B-----5:R-:W-:Y:S07]  /*bc50*/  HMMA.16816.F32 R44, R12, R48, R84 ;  /* 0x000000300c2c723c */ /* 0x020fee0000001854 */
[----:B------:R3:W-:Y:S01]  /*bc60*/  MUFU.TANH R39, R25 ;  /* 0x0000001900277308 */ /* 0x0007e20000002400 */
[----:B------:R-:W-:Y:S01]  /*bc70*/  VIADD R33, R0, 0xfffffe30 ;  /* 0xfffffe3000217836 */ /* 0x000fe20000000000 */
[----:B---3--:R-:W-:Y:S01]  /*bc80*/  HMMA.16816.F32 R24, R8, R54, R28 ;  /* 0x000000360818723c */ /* 0x008fe2000000181c */
[----:B------:R-:W3:Y:S01]  /*bc90*/  LDSM.16.M88.4 R28, [R2+0x8000] ;  /* 0x00800000021c783b */ /* 0x000ee20000000200 */
[----:B------:R-:W-:Y:S01]  /*bca0*/  FSEL R127, R190, -INF , !P5 ;  /* 0xff800000be7f7808 */ /* 0x000fe20006800000 */
[----:B------:R-:W-:Y:S01]  /*bcb0*/  VIADD R32, R0, 0xfffffe31 ;  /* 0xfffffe3100207836 */ /* 0x000fe20000000000 */
[----:B------:R-:W-:-:S02]  /*bcc0*/  FSEL R121, R181, -INF , !P6 ;  /* 0xff800000b5797808 */ /* 0x000fc40007000000 */
[CC--:B------:R-:W-:Y:S02]  /*bcd0*/  ISETP.GE.AND P5, PT, R33.reuse, R4.reuse, PT ;  /* 0x000000042100720c */ /* 0x0c0fe40003fa6270 */
[----:B------:R-:W-:Y:S01]  /*bce0*/  ISETP.GE.AND P6, PT, R33, R5, PT ;  /* 0x000000052100720c */ /* 0x000fe20003fc6270 */
[----:B------:R-:W-:Y:S02]  /*bcf0*/  FMUL.FTZ R33, R42, UR4 ;  /* 0x000000042a217c20 */ /* 0x000fe40008410000 */
[----:B-1----:R-:W-:Y:S01]  /*bd00*/  HMMA.16816.F32 R44, R8, R56, R44 ;  /* 0x00000038082c723c */ /* 0x002fe2000000182c */
[----:B------:R-:W-:Y:S02]  /*bd10*/  FSEL R126, R38, -INF , !P3 ;  /* 0xff800000267e7808 */ /* 0x000fe40005800000 */
[----:B------:R-:W-:Y:S01]  /*bd20*/  FSEL R120, R179, -INF , !P2 ;  /* 0xff800000b3787808 */ /* 0x000fe20005000000 */
[----:B------:R1:W-:Y:S01]  /*bd30*/  MUFU.TANH R181, R33 ;  /* 0x0000002100b57308 */ /* 0x0003e20000002400 */
[----:B------:R-:W-:-:S02]  /*bd40*/  ISETP.GE.AND P3, PT, R32, R4, PT ;  /* 0x000000042000720c */ /* 0x000fc40003f66270 */
[----:B------:R-:W-:Y:S01]  /*bd50*/  ISETP.GE.AND P2, PT, R32, R5, PT ;  /* 0x000000052000720c */ /* 0x000fe20003f46270 */
[----:B------:R-:W-:Y:S02]  /*bd60*/  VIADD R32, R0, 0xfffffe39 ;  /* 0xfffffe3900207836 */ /* 0x000fe40000000000 */
[----:B------:R-:W-:Y:S01]  /*bd70*/  FMUL.FTZ R24, R24, UR4 ;  /* 0x0000000418187c20 */ /* 0x000fe20008410000 */
[----:B------:R-:W-:Y:S01]  /*bd80*/  FSEL R132, R132, -INF , !P5 ;  /* 0xff80000084847808 */ /* 0x000fe20006800000 */
[----:B------:R5:W2:Y:S01]  /*bd90*/  MUFU.TANH R215, R34 ;  /* 0x0000002200d77308 */ /* 0x000aa20000002400 */
[----:B------:R-:W-:Y:S02]  /*bda0*/  FSEL R170, R170, -INF , !P6 ;  /* 0xff800000aaaa7808 */ /* 0x000fe40007000000 */
[----:B------:R-:W-:Y:S01]  /*bdb0*/  ISETP.GE.AND P6, PT, R32, R4, PT ;  /* 0x000000042000720c */ /* 0x000fe20003fc6270 */
[----:B-1----:R-:W-:-:S04]  /*bdc0*/  VIADD R33, R0, 0xfffffe38 ;  /* 0xfffffe3800217836 */ /* 0x002fc80000000000 */
[----:B------:R1:W-:Y:S01]  /*bdd0*/  MUFU.TANH R179, R24 ;  /* 0x0000001800b37308 */ /* 0x0003e20000002400 */
[----:B------:R-:W-:Y:S01]  /*bde0*/  HMMA.16816.F32 R48, R12, R50, R64 ;  /* 0x000000320c30723c */ /* 0x000fe20000001840 */
[----:B------:R-:W-:Y:S01]  /*bdf0*/  FSEL R133, R133, -INF , !P3 ;  /* 0xff80000085857808 */ /* 0x000fe20005800000 */
[----:B------:R-:W4:Y:S01]  /*be00*/  LDSM.16.M88.4 R64, [R7+0x8000] ;  /* 0x008000000740783b */ /* 0x000f220000000200 */
[-C--:B------:R-:W-:Y:S01]  /*be10*/  ISETP.GE.AND P5, PT, R33, R5.reuse, PT ;  /* 0x000000052100720c */ /* 0x080fe20003fa6270 */
[----:B-----5:R-:W-:Y:S01]  /*be20*/  FMUL.FTZ R34, R41, UR4 ;  /* 0x0000000429227c20 */ /* 0x020fe20008410000 */
[----:B------:R-:W-:Y:S02]  /*be30*/  FSEL R122, R176, -INF , !P1 ;  /* 0xff800000b07a7808 */ /* 0x000fe40004800000 */
[----:B------:R-:W-:Y:S01]  /*be40*/  ISETP.GE.AND P3, PT, R32, R5, PT ;  /* 0x000000052000720c */ /* 0x000fe20003f66270 */
[----:B------:R5:W2:Y:S01]  /*be50*/  MUFU.TANH R191, R34 ;  /* 0x0000002200bf7308 */ /* 0x000aa20000002400 */
[----:B------:R-:W-:Y:S01]  /*be60*/  ISETP.GE.AND P1, PT, R33, R4, PT ;  /* 0x000000042100720c */ /* 0x000fe20003f26270 */
[C---:B------:R-:W-:Y:S01]  /*be70*/  VIADD R32, R0.reuse, 0xfffffe40 ;  /* 0xfffffe4000207836 */ /* 0x040fe20000000000 */
[----:B------:R-:W-:Y:S01]  /*be80*/  FSEL R169, R169, -INF , !P5 ;  /* 0xff800000a9a97808 */ /* 0x000fe20006800000 */
[----:B-1----:R-:W-:Y:S01]  /*be90*/  VIADD R24, R0, 0xfffffe41 ;  /* 0xfffffe4100187836 */ /* 0x002fe20000000000 */
[----:B------:R-:W-:-:S04]  /*bea0*/  FSEL R134, R134, -INF , !P6 ;  /* 0xff80000086867808 */ /* 0x000fc80007000000 */
[CC--:B------:R-:W-:Y:S02]  /*beb0*/  ISETP.GE.AND P5, PT, R24.reuse, R4.reuse, PT ;  /* 0x000000041800720c */ /* 0x0c0fe40003fa6270 */
[-C--:B------:R-:W-:Y:S01]  /*bec0*/  ISETP.GE.AND P6, PT, R24, R5.reuse, PT ;  /* 0x000000051800720c */ /* 0x080fe20003fc6270 */
[----:B------:R-:W-:Y:S02]  /*bed0*/  VIADD R24, R0, 0xfffffe48 ;  /* 0xfffffe4800187836 */ /* 0x000fe40000000000 */
[----:B-----5:R-:W-:Y:S01]  /*bee0*/  FMUL.FTZ R34, R43, UR4 ;  /* 0x000000042b227c20 */ /* 0x020fe20008410000 */
[----:B------:R-:W-:Y:S01]  /*bef0*/  FSEL R168, R168, -INF , !P2 ;  /* 0xff800000a8a87808 */ /* 0x000fe20005000000 */
[----:B---3--:R-:W-:Y:S01]  /*bf00*/  HMMA.16816.F32 R68, R12, R30, R68 ;  /* 0x0000001e0c44723c */ /* 0x008fe20000001844 */
[----:B------:R-:W-:Y:S01]  /*bf10*/  FSEL R131, R37, -INF , !P1 ;  /* 0xff80000025837808 */ /* 0x000fe20004800000 */
[----:B------:R1:W-:Y:S01]  /*bf20*/  MUFU.TANH R190, R34 ;  /* 0x0000002200be7308 */ /* 0x0003e20000002400 */
[C---:B------:R-:W-:Y:S01]  /*bf30*/  ISETP.GE.AND P2, PT, R32.reuse, R4, PT ;  /* 0x000000042000720c */ /* 0x040fe20003f46270 */
[----:B------:R-:W3:Y:S01]  /*bf40*/  LDSM.16.M88.4 R40, [R89+UR5+0x9000] ;  /* 0x009000055928783b */ /* 0x000ee20008000200 */
[----:B------:R-:W-:-:S02]  /*bf50*/  ISETP.GE.AND P1, PT, R32, R5, PT ;  /* 0x000000052000720c */ /* 0x000fc40003f26270 */
[----:B------:R-:W-:Y:S02]  /*bf60*/  FSEL R135, R135, -INF , !P3 ;  /* 0xff80000087877808 */ /* 0x000fe40005800000 */
[----:B------:R-:W-:Y:S02]  /*bf70*/  ISETP.GE.AND P3, PT, R24, R4, PT ;  /* 0x000000041800720c */ /* 0x000fe40003f66270 */
[----:B------:R-:W-:Y:S02]  /*bf80*/  FSEL R178, R178, -INF , !P6 ;  /* 0xff800000b2b27808 */ /* 0x000fe40007000000 */
[----:B------:R-:W-:Y:S01]  /*bf90*/  FSEL R173, R173, -INF , !P3 ;  /* 0xff800000adad7808 */ /* 0x000fe20005800000 */
[----:B-1----:R-:W-:Y:S01]  /*bfa0*/  HMMA.16816.F32 R32, R12, R28, R92 ;  /* 0x0000001c0c20723c */ /* 0x002fe2000000185c */
[----:B------:R-:W-:Y:S01]  /*bfb0*/  FMUL.FTZ R29, R44, UR4 ;  /* 0x000000042c1d7c20 */ /* 0x000fe20008410000 */
[----:B------:R-:W-:Y:S01]  /*bfc0*/  VIADD R28, R0, 0xfffffe50 ;  /* 0xfffffe50001c7836 */ /* 0x000fe20000000000 */
[----:B------:R-:W-:-:S02]  /*bfd0*/  FSEL R177, R177, -INF , !P2 ;  /* 0xff800000b1b17808 */ /* 0x000fc40005000000 */
[----:B------:R1:W-:Y:S02]  /*bfe0*/  MUFU.TANH R124, R29 ;  /* 0x0000001d007c7308 */ /* 0x0003e40000002400 */
[CC--:B------:R-:W-:Y:S02]  /*bff0*/  ISETP.GE.AND P6, PT, R28.reuse, R4.reuse, PT ;  /* 0x000000041c00720c */ /* 0x0c0fe40003fc6270 */
[-C--:B------:R-:W-:Y:S02]  /*c000*/  ISETP.GE.AND P3, PT, R28, R5.reuse, PT ;  /* 0x000000051c00720c */ /* 0x080fe40003f66270 */
[----:B------:R-:W-:Y:S01]  /*c010*/  ISETP.GE.AND P2, PT, R24, R5, PT ;  /* 0x000000051800720c */ /* 0x000fe20003f46270 */
[----:B------:R-:W-:Y:S02]  /*c020*/  VIADD R24, R0, 0xfffffe49 ;  /* 0xfffffe4900187836 */ /* 0x000fe40000000000 */
[----:B------:R-:W-:Y:S01]  /*c030*/  FMUL.FTZ R25, R25, UR4 ;  /* 0x0000000419197c20 */ /* 0x000fe20008410000 */
[----:B------:R-:W-:Y:S01]  /*c040*/  FMUL.FTZ R26, R26, UR4 ;  /* 0x000000041a1a7c20 */ /* 0x000fe20008410000 */
[----:B------:R-:W-:Y:S01]  /*c050*/  FMUL.FTZ R27, R27, UR4 ;  /* 0x000000041b1b7c20 */ /* 0x000fe20008410000 */
[----:B------:R-:W-:Y:S01]  /*c060*/  FSEL R180, R180, -INF , !P1 ;  /* 0xff800000b4b47808 */ /* 0x000fe20004800000 */
[----:B-1----:R-:W1:Y:S01]  /*c070*/  LDSM.16.M88.4 R28, [R89+UR5+0x9800] ;  /* 0x00980005591c783b */ /* 0x002e620008000200 */
[----:B------:R-:W-:Y:S01]  /*c080*/  FSEL R175, R175, -INF , !P5 ;  /* 0xff800000afaf7808 */ /* 0x000fe20006800000 */
[----:B------:R-:W-:Y:S01]  /*c090*/  MUFU.TANH R176, R25 ;  /* 0x0000001900b07308 */ /* 0x000fe20000002400 */
[----:B------:R-:W-:-:S02]  /*c0a0*/  ISETP.GE.AND P1, PT, R24, R4, PT ;  /* 0x000000041800720c */ /* 0x000fc40003f26270 */
[----:B------:R-:W-:-:S05]  /*c0b0*/  ISETP.GE.AND P5, PT, R24, R5, PT ;  /* 0x000000051800720c */ /* 0x000fca0003fa6270 */
[----:B------:R-:W5:Y:S08]  /*c0c0*/  MUFU.TANH R130, R26 ;  /* 0x0000001a00827308 */ /* 0x000f700000002400 */
[----:B------:R2:W-:Y:S01]  /*c0d0*/  MUFU.TANH R129, R27 ;  /* 0x0000001b00817308 */ /* 0x0005e20000002400 */
[C---:B----4-:R-:W-:Y:S08]  /*c0e0*/  HMMA.16816.F32 R52, R8.reuse, R64, R32 ;  /* 0x000000400834723c */ /* 0x050ff00000001820 */
[----:B--2---:R-:W-:Y:S01]  /*c0f0*/  HMMA.16816.F32 R24, R8, R58, R48 ;  /* 0x0000003a0818723c */ /* 0x004fe20000001830 */
[----:B------:R-:W2:Y:S01]  /*c100*/  LDSM.16.M88.4 R56, [R2+0x8800] ;  /* 0x008800000238783b */ /* 0x000ea20000000200 */
[----:B------:R-:W-:-:S02]  /*c110*/  VIADD R32, R0, 0xfffffe58 ;  /* 0xfffffe5800207836 */ /* 0x000fc40000000000 */
[----:B------:R-:W-:Y:S01]  /*c120*/  FMUL.FTZ R33, R46, UR4 ;  /* 0x000000042e217c20 */ /* 0x000fe20008410000 */
[----:B------:R-:W-:Y:S01]  /*c130*/  VIADD R37, R0, 0xfffffe51 ;  /* 0xfffffe5100257836 */ /* 0x000fe20000000000 */
[----:B------:R-:W-:Y:S02]  /*c140*/  FSEL R172, R172, -INF , !P5 ;  /* 0xff800000acac7808 */ /* 0x000fe40006800000 */
[----:B------:R-:W-:Y:S01]  /*c150*/  FSEL R184, R184, -INF , !P6 ;  /* 0xff800000b8b87808 */ /* 0x000fe20007000000 */
[----:B------:R4:W5:Y:S01]  /*c160*/  MUFU.TANH R112, R33 ;  /* 0x0000002100707308 */ /* 0x0009620000002400 */
[----:B------:R-:W-:Y:S01]  /*c170*/  FSEL R174, R174, -INF , !P2 ;  /* 0xff800000aeae7808 */ /* 0x000fe20005000000 */
[----:B------:R-:W-:Y:S01]  /*c180*/  FMUL.FTZ R34, R47, UR4 ;  /* 0x000000042f227c20 */ /* 0x000fe20008410000 */
[----:B------:R-:W-:Y:S01]  /*c190*/  FSEL R171, R171, -INF , !P1 ;  /* 0xff800000abab7808 */ /* 0x000fe20004800000 */
[----:B------:R-:W-:Y:S01]  /*c1a0*/  FMUL.FTZ R38, R45, UR4 ;  /* 0x000000042d267c20 */ /* 0x000fe20008410000 */
[----:B------:R-:W-:-:S02]  /*c1b0*/  ISETP.GE.AND P5, PT, R32, R4, PT ;  /* 0x000000042000720c */ /* 0x000fc40003fa6270 */
[----:B------:R-:W-:Y:S01]  /*c1c0*/  FSEL R189, R189, -INF , !P3 ;  /* 0xff800000bdbd7808 */ /* 0x000fe20005800000 */
[----:B---3--:R-:W-:Y:S01]  /*c1d0*/  HMMA.16816.F32 R60, R20, R40, RZ ;  /* 0x00000028143c723c */ /* 0x008fe200000018ff */
[-C--:B------:R-:W-:Y:S01]  /*c1e0*/  ISETP.GE.AND P6, PT, R32, R5.reuse, PT ;  /* 0x000000052000720c */ /* 0x080fe20003fc6270 */
[----:B------:R-:W-:Y:S01]  /*c1f0*/  LDSM.16.M88.4 R48, [R7+0x8800] ;  /* 0x008800000730783b */ /* 0x000fe20000000200 */
[----:B------:R-:W-:Y:S01]  /*c200*/  FMUL.FTZ R24, R24, UR4 ;  /* 0x0000000418187c20 */ /* 0x000fe20008410000 */
[C---:B------:R-:W-:Y:S01]  /*c210*/  ISETP.GE.AND P2, PT, R37.reuse, R4, PT ;  /* 0x000000042500720c */ /* 0x040fe20003f46270 */
[C---:B------:R-:W-:Y:S01]  /*c220*/  VIADD R32, R0.reuse, 0xfffffe60 ;  /* 0xfffffe6000207836 */ /* 0x040fe20000000000 */
[----:B------:R-:W-:Y:S01]  /*c230*/  ISETP.GE.AND P1, PT, R37, R5, PT ;  /* 0x000000052500720c */ /* 0x000fe20003f26270 */
[----:B------:R3:W-:Y:S01]  /*c240*/  MUFU.TANH R111, R24 ;  /* 0x00000018006f7308 */ /* 0x0007e20000002400 */
[----:B----4-:R-:W-:Y:S01]  /*c250*/  VIADD R33, R0, 0xfffffe59 ;  /* 0xfffffe5900217836 */ /* 0x010fe20000000000 */
[----:B------:R-:W-:-:S02]  /*c260*/  FSEL R183, R183, -INF , !P2 ;  /* 0xff800000b7b77808 */ /* 0x000fc40005000000 */
[----:B------:R-:W-:Y:S02]  /*c270*/  FSEL R188, R188, -INF , !P1 ;  /* 0xff800000bcbc7808 */ /* 0x000fe40004800000 */
[----:B------:R-:W-:Y:S02]  /*c280*/  FSEL R182, R182, -INF , !P5 ;  /* 0xff800000b6b67808 */ /* 0x000fe40006800000 */
[----:B------:R4:W-:Y:S01]  /*c290*/  MUFU.TANH R118, R34 ;  /* 0x0000002200767308 */ /* 0x0009e20000002400 */
[CC--:B------:R-:W-:Y:S01]  /*c2a0*/  ISETP.GE.AND P3, PT, R33.reuse, R4.reuse, PT ;  /* 0x000000042100720c */ /* 0x0c0fe20003f66270 */
[----:B------:R-:W-:Y:S01]  /*c2b0*/  HMMA.16816.F32 R44, R20, R78, RZ ;  /* 0x0000004e142c723c */ /* 0x000fe200000018ff */
[-C--:B------:R-:W-:Y:S02]  /*c2c0*/  ISETP.GE.AND P2, PT, R33, R5.reuse, PT ;  /* 0x000000052100720c */ /* 0x080fe40003f46270 */
[----:B------:R-:W-:Y:S01]  /*c2d0*/  ISETP.GE.AND P1, PT, R32, R4, PT ;  /* 0x000000042000720c */ /* 0x000fe20003f26270 */
[----:B---3--:R-:W-:Y:S01]  /*c2e0*/  FMUL.FTZ R24, R25, UR4 ;  /* 0x0000000419187c20 */ /* 0x008fe20008410000 */
[----:B------:R-:W-:Y:S01]  /*c2f0*/  VIADD R25, R0, 0xfffffe61 ;  /* 0xfffffe6100197836 */ /* 0x000fe20000000000 */
[----:B------:R-:W-:-:S02]  /*c300*/  ISETP.GE.AND P5, PT, R32, R5, PT ;  /* 0x000000052000720c */ /* 0x000fc40003fa6270 */
[C---:B------:R-:W-:Y:S01]  /*c310*/  HMMA.16816.F32 R72, R20.reuse, R42, RZ ;  /* 0x0000002a1448723c */ /* 0x040fe200000018ff */
[----:B------:R-:W-:Y:S01]  /*c320*/  FSEL R187, R187, -INF , !P6 ;  /* 0xff800000bbbb7808 */ /* 0x000fe20007000000 */
[----:B------:R3:W-:Y:S01]  /*c330*/  MUFU.TANH R95, R24 ;  /* 0x00000018005f7308 */ /* 0x0007e20000002400 */
[----:B------:R-:W-:Y:S01]  /*c340*/  ISETP.GE.AND P6, PT, R25, R4, PT ;  /* 0x000000041900720c */ /* 0x000fe20003fc6270 */
[----:B----4-:R-:W4:Y:S04]  /*c350*/  LDSM.16.M88.4 R32, [R6+0x9000] ;  /* 0x009000000620783b */ /* 0x010f280000000200 */
[----:B-1----:R-:W-:Y:S01]  /*c360*/  HMMA.16816.F32 R76, R20, R28, RZ ;  /* 0x0000001c144c723c */ /* 0x002fe200000018ff */
[----:B------:R-:W-:Y:S02]  /*c370*/  FSEL R196, R196, -INF , !P5 ;  /* 0xff800000c4c47808 */ /* 0x000fe40006800000 */
[----:B------:R-:W-:-:S05]  /*c380*/  FSEL R193, R193, -INF , !P6 ;  /* 0xff800000c1c17808 */ /* 0x000fca0007000000 */
[----:B------:R-:W-:Y:S01]  /*c390*/  HMMA.16816.F32 R84, R20, R30, RZ ;  /* 0x0000001e1454723c */ /* 0x000fe200000018ff */
[C---:B------:R-:W-:Y:S02]  /*c3a0*/  VIADD R20, R0.reuse, 0xfffffe69 ;  /* 0xfffffe6900147836 */ /* 0x040fe40000000000 */
[----:B---3--:R-:W-:Y:S01]  /*c3b0*/  VIADD R24, R0, 0xfffffe68 ;  /* 0xfffffe6800187836 */ /* 0x008fe20000000000 */
[----:B------:R-:W-:Y:S02]  /*c3c0*/  FSEL R185, R185, -INF , !P3 ;  /* 0xff800000b9b97808 */ /* 0x000fe40005800000 */
[----:B------:R-:W-:Y:S02]  /*c3d0*/  FSEL R186, R186, -INF , !P2 ;  /* 0xff800000baba7808 */ /* 0x000fe40005000000 */
[CC--:B------:R-:W-:Y:S02]  /*c3e0*/  ISETP.GE.AND P5, PT, R20.reuse, R4.reuse, PT ;  /* 0x000000041400720c */ /* 0x0c0fe40003fa6270 */
[-C--:B------:R-:W-:Y:S01]  /*c3f0*/  ISETP.GE.AND P6, PT, R20, R5.reuse, PT ;  /* 0x000000051400720c */ /* 0x080fe20003fc6270 */
[----:B------:R-:W-:Y:S01]  /*c400*/  VIADD R20, R0, 0xfffffe70 ;  /* 0xfffffe7000147836 */ /* 0x000fe20000000000 */
[----:B------:R-:W-:Y:S01]  /*c410*/  ISETP.GE.AND P3, PT, R25, R5, PT ;  /* 0x000000051900720c */ /* 0x000fe20003f66270 */
[----:B------:R-:W-:Y:S01]  /*c420*/  FMUL.FTZ R21, R52, UR4 ;  /* 0x0000000434157c20 */ /* 0x000fe20008410000 */
[----:B------:R-:W-:Y:S01]  /*c430*/  ISETP.GE.AND P2, PT, R24, R4, PT ;  /* 0x000000041800720c */ /* 0x000fe20003f46270 */
[----:B--2---:R-:W-:Y:S01]  /*c440*/  HMMA.16816.F32 R28, R12, R56, R96 ;  /* 0x000000380c1c723c */ /* 0x004fe20000001860 */
[----:B------:R-:W-:Y:S01]  /*c450*/  FSEL R195, R195, -INF , !P3 ;  /* 0xff800000c3c37808 */ /* 0x000fe20005800000 */
[----:B------:R1:W-:Y:S01]  /*c460*/  MUFU.TANH R92, R21 ;  /* 0x00000015005c7308 */ /* 0x0003e20000002400 */
[----:B------:R-:W-:-:S02]  /*c470*/  FSEL R97, R221, -INF , !P2 ;  /* 0xff800000dd617808 */ /* 0x000fc40005000000 */
[C---:B------:R-:W-:Y:S02]  /*c480*/  ISETP.GE.AND P3, PT, R20.reuse, R4, PT ;  /* 0x000000041400720c */ /* 0x040fe40003f66270 */
[----:B------:R-:W-:Y:S01]  /*c490*/  ISETP.GE.AND P2, PT, R20, R5, PT ;  /* 0x000000051400720c */ /* 0x000fe20003f46270 */
[----:B------:R-:W-:Y:S01]  /*c4a0*/  FMUL.FTZ R26, R26, UR4 ;  /* 0x000000041a1a7c20 */ /* 0x000fe20008410000 */
[----:B------:R-:W-:-:S03]  /*c4b0*/  FSEL R194, R194, -INF , !P1 ;  /* 0xff800000c2c27808 */ /* 0x000fc60004800000 */
[----:B------:R2:W-:Y:S01]  /*c4c0*/  MUFU.TANH R94, R26 ;  /* 0x0000001a005e7308 */ /* 0x0005e20000002400 */
[----:B-1----:R-:W-:Y:S01]  /*c4d0*/  HMMA.16816.F32 R20, R8, R66, R68 ;  /* 0x000000420814723c */ /* 0x002fe20000001844 */
[----:B------:R-:W1:Y:S01]  /*c4e0*/  LDSM.16.M88.4 R64, [R2+0x9000] ;  /* 0x009000000240783b */ /* 0x000e620000000200 */
[----:B------:R-:W-:Y:S01]  /*c4f0*/  ISETP.GE.AND P1, PT, R24, R5, PT ;  /* 0x000000051800720c */ /* 0x000fe20003f26270 */
[C---:B------:R-:W-:Y:S02]  /*c500*/  VIADD R25, R0.reuse, 0xfffffe71 ;  /* 0xfffffe7100197836 */ /* 0x040fe40000000000 */
[----:B------:R-:W-:Y:S01]  /*c510*/  FMUL.FTZ R27, R27, UR4 ;  /* 0x000000041b1b7c20 */ /* 0x000fe20008410000 */
[----:B------:R-:W-:Y:S02]  /*c520*/  VIADD R24, R0, 0xfffffe78 ;  /* 0xfffffe7800187836 */ /* 0x000fe40000000000 */
[----:B--2---:R-:W-:Y:S01]  /*c530*/  FMUL.FTZ R26, R53, UR4 ;  /* 0x00000004351a7c20 */ /* 0x004fe20008410000 */
[----:B------:R-:W-:Y:S01]  /*c540*/  FSEL R96, R222, -INF , !P5 ;  /* 0xff800000de607808 */ /* 0x000fe20006800000 */
[----:B------:R-:W-:Y:S01]  /*c550*/  VIADD R37, R0, 0xfffffe79 ;  /* 0xfffffe7900257836 */ /* 0x000fe20000000000 */
[----:B------:R-:W-:Y:S01]  /*c560*/  FSEL R98, R88, -INF , !P6 ;  /* 0xff80000058627808 */ /* 0x000fe20007000000 */
[----:B------:R2:W-:Y:S01]  /*c570*/  MUFU.TANH R89, R26 ;  /* 0x0000001a00597308 */ /* 0x0005e20000002400 */
[----:B------:R-:W-:Y:S01]  /*c580*/  FSEL R99, R220, -INF , !P1 ;  /* 0xff800000dc637808 */ /* 0x000fe20004800000 */
[----:B----4-:R-:W-:Y:S01]  /*c590*/  HMMA.16816.F32 R40, R16, R32, R60 ;  /* 0x000000201028723c */ /* 0x010fe2000000183c */
[----:B------:R-:W-:Y:S01]  /*c5a0*/  FSEL R203, R203, -INF , !P3 ;  /* 0xff800000cbcb7808 */ /* 0x000fe20005800000 */
[----:B------:R3:W4:Y:S01]  /*c5b0*/  LDSM.16.M88.4 R68, [R6+0x9800] ;  /* 0x009800000644783b */ /* 0x0007220000000200 */
[----:B------:R-:W-:-:S02]  /*c5c0*/  ISETP.GE.AND P1, PT, R25, R4, PT ;  /* 0x000000041900720c */ /* 0x000fc40003f26270 */
[-C--:B------:R-:W-:Y:S01]  /*c5d0*/  ISETP.GE.AND P5, PT, R25, R5.reuse, PT ;  /* 0x000000051900720c */ /* 0x080fe20003fa6270 */
[----:B------:R-:W-:Y:S01]  /*c5e0*/  MUFU.TANH R93, R27 ;  /* 0x0000001b005d7308 */ /* 0x000fe20000002400 */
[C---:B------:R-:W-:Y:S02]  /*c5f0*/  ISETP.GE.AND P6, PT, R24.reuse, R4, PT ;  /* 0x000000041800720c */ /* 0x040fe40003fc6270 */
[----:B------:R-:W-:Y:S01]  /*c600*/  ISETP.GE.AND P3, PT, R24, R5, PT ;  /* 0x000000051800720c */ /* 0x000fe20003f66270 */
[----:B--2---:R-:W-:-:S04]  /*c610*/  FMUL.FTZ R26, R54, UR4 ;  /* 0x00000004361a7c20 */ /* 0x004fc80008410000 */
[----:B------:R2:W-:Y:S01]  /*c620*/  MUFU.TANH R88, R26 ;  /* 0x0000001a00587308 */ /* 0x0005e20000002400 */
[----:B------:R-:W-:Y:S01]  /*c630*/  FMUL.FTZ R20, R20, UR4 ;  /* 0x0000000414147c20 */ /* 0x000fe20008410000 */
[----:B------:R-:W-:Y:S02]  /*c640*/  FSEL R205, R205, -INF , !P2 ;  /* 0xff800000cdcd7808 */ /* 0x000fe40005000000 */
[----:B------:R-:W-:Y:S02]  /*c650*/  FSEL R200, R200, -INF , !P1 ;  /* 0xff800000c8c87808 */ /* 0x000fe40004800000 */
[C---:B------:R-:W-:Y:S02]  /*c660*/  ISETP.GE.AND P2, PT, R37.reuse, R4, PT ;  /* 0x000000042500720c */ /* 0x040fe40003f46270 */
[----:B------:R5:W-:Y:S01]  /*c670*/  MUFU.TANH R81, R20 ;  /* 0x0000001400517308 */ /* 0x000be20000002400 */
[----:B------:R-:W-:Y:S01]  /*c680*/  ISETP.GE.AND P1, PT, R37, R5, PT ;  /* 0x000000052500720c */ /* 0x000fe20003f26270 */
[----:B--2---:R-:W-:Y:S01]  /*c690*/  HMMA.16816.F32 R24, R16, R82, R44 ;  /* 0x000000521018723c */ /* 0x004fe2000000182c */
[----:B------:R-:W-:Y:S01]  /*c6a0*/  VIADD R37, R0, 0xfffffe80 ;  /* 0xfffffe8000257836 */ /* 0x000fe20000000000 */
[----:B------:R-:W-:-:S02]  /*c6b0*/  FSEL R202, R202, -INF , !P3 ;  /* 0xff800000caca7808 */ /* 0x000fc40005800000 */
[----:B------:R-:W-:Y:S01]  /*c6c0*/  FSEL R197, R197, -INF , !P2 ;  /* 0xff800000c5c57808 */ /* 0x000fe20005000000 */
[----:B-----5:R-:W-:-:S03]  /*c6d0*/  VIADD R20, R0, 0xfffffe81 ;  /* 0xfffffe8100147836 */ /* 0x020fc60000000000 */
[----:B------:R-:W-:Y:S01]  /*c6e0*/  HMMA.16816.F32 R44, R8, R48, R28 ;  /* 0x00000030082c723c */ /* 0x000fe2000000181c */
[----:B------:R-:W-:Y:S01]  /*c6f0*/  FSEL R204, R204, -INF , !P5 ;  /* 0xff800000cccc7808 */ /* 0x000fe20006800000 */
[----:B------:R-:W-:Y:S01]  /*c700*/  FMUL.FTZ R21, R21, UR4 ;  /* 0x0000000415157c20 */ /* 0x000fe20008410000 */
[-C--:B------:R-:W-:Y:S02]  /*c710*/  ISETP.GE.AND P5, PT, R37, R4.reuse, PT ;  /* 0x000000042500720c */ /* 0x080fe40003fa6270 */
[CC--:B------:R-:W-:Y:S02]  /*c720*/  ISETP.GE.AND P3, PT, R20.reuse, R4.reuse, PT ;  /* 0x000000041400720c */ /* 0x0c0fe40003f66270 */
[-C--:B------:R-:W-:Y:S01]  /*c730*/  ISETP.GE.AND P2, PT, R20, R5.reuse, PT ;  /* 0x000000051400720c */ /* 0x080fe20003f46270 */
[----:B------:R-:W-:Y:S01]  /*c740*/  VIADD R20, R0, 0xfffffe88 ;  /* 0xfffffe8800147836 */ /* 0x000fe20000000000 */
[----:B------:R-:W-:Y:S01]  /*c750*/  FSEL R199, R199, -INF , !P1 ;  /* 0xff800000c7c77808 */ /* 0x000fe20004800000 */
[----:B------:R2:W-:Y:S01]  /*c760*/  MUFU.TANH R80, R21 ;  /* 0x0000001500507308 */ /* 0x0005e20000002400 */
[----:B------:R-:W-:Y:S01]  /*c770*/  FSEL R212, R212, -INF , !P5 ;  /* 0xff800000d4d47808 */ /* 0x000fe20006800000 */
[----:B---3--:R-:W-:Y:S01]  /*c780*/  FMUL.FTZ R6, R22, UR4 ;  /* 0x0000000416067c20 */ /* 0x008fe20008410000 */
[C---:B------:R-:W-:Y:S01]  /*c790*/  ISETP.GE.AND P1, PT, R20.reuse, R4, PT ;  /* 0x000000041400720c */ /* 0x040fe20003f26270 */
[----:B------:R-:W-:Y:S01]  /*c7a0*/  FMUL.FTZ R28, R23, UR4 ;  /* 0x00000004171c7c20 */ /* 0x000fe20008410000 */
[----:B------:R-:W-:Y:S01]  /*c7b0*/  ISETP.GE.AND P5, PT, R20, R5, PT ;  /* 0x000000051400720c */ /* 0x000fe20003fa6270 */
[----:B------:R-:W-:Y:S08]  /*c7c0*/  HMMA.16816.F32 R60, R16, R34, R72 ;  /* 0x00000022103c723c */ /* 0x000ff00000001848 */
[----:B--2---:R-:W-:Y:S01]  /*c7d0*/  HMMA.16816.F32 R20, R12, R58, R24 ;  /* 0x0000003a0c14723c */ /* 0x004fe20000001818 */
[----:B------:R-:W-:Y:S01]  /*c7e0*/  FMUL.FTZ R25, R44, UR4 ;  /* 0x000000042c197c20 */ /* 0x000fe20008410000 */
[----:B------:R-:W-:Y:S01]  /*c7f0*/  FSEL R198, R198, -INF , !P6 ;  /* 0xff800000c6c67808 */ /* 0x000fe20007000000 */
[----:B------:R2:W-:Y:S01]  /*c800*/  MUFU.TANH R72, R6 ;  /* 0x0000000600487308 */ /* 0x0005e20000002400 */
[----:B------:R-:W-:-:S04]  /*c810*/  VIADD R24, R0, 0xfffffe90 ;  /* 0xfffffe9000187836 */ /* 0x000fc80000000000 */
[----:B-1----:R-:W-:Y:S01]  /*c820*/  HMMA.16816.F32 R32, R12, R64, R40 ;  /* 0x000000400c20723c */ /* 0x002fe20000001828 */
[----:B------:R1:W3:Y:S01]  /*c830*/  LDSM.16.M88.4 R40, [R2+0x9800] ;  /* 0x009800000228783b */ /* 0x0002e20000000200 */
[----:B------:R-:W-:Y:S01]  /*c840*/  ISETP.GE.AND P6, PT, R37, R5, PT ;  /* 0x000000052500720c */ /* 0x000fe20003fc6270 */
[----:B------:R5:W-:Y:S01]  /*c850*/  MUFU.TANH R49, R25 ;  /* 0x0000001900317308 */ /* 0x000be20000002400 */
[----:B------:R-:W-:Y:S02]  /*c860*/  FSEL R214, R214, -INF , !P2 ;  /* 0xff800000d6d67808 */ /* 0x000fe40005000000 */
[----:B------:R-:W-:Y:S02]  /*c870*/  FSEL R208, R208, -INF , !P1 ;  /* 0xff800000d0d07808 */ /* 0x000fe40004800000 */
[----:B------:R-:W-:Y:S01]  /*c880*/  FSEL R216, R216, -INF , !P6 ;  /* 0xff800000d8d87808 */ /* 0x000fe20007000000 */
[----:B--2---:R-:W-:Y:S01]  /*c890*/  VIADD R6, R0, 0xfffffe89 ;  /* 0xfffffe8900067836 */ /* 0x004fe20000000000 */
[----:B------:R-:W-:-:S02]  /*c8a0*/  FSEL R211, R211, -INF , !P3 ;  /* 0xff800000d3d37808 */ /* 0x000fc40005800000 */
[CC--:B------:R-:W-:Y:S01]  /*c8b0*/  ISETP.GE.AND P2, PT, R24.reuse, R4.reuse, PT ;  /* 0x000000041800720c */ /* 0x0c0fe20003f46270 */
[----:B-----5:R-:W-:Y:S01]  /*c8c0*/  FMUL.FTZ R25, R45, UR4 ;  /* 0x000000042d197c20 */ /* 0x020fe20008410000 */
[-C--:B------:R-:W-:Y:S02]  /*c8d0*/  ISETP.GE.AND P1, PT, R24, R5.reuse, PT ;  /* 0x000000051800720c */ /* 0x080fe40003f26270 */
[C---:B------:R-:W-:Y:S01]  /*c8e0*/  ISETP.GE.AND P6, PT, R6.reuse, R4, PT ;  /* 0x000000040600720c */ /* 0x040fe20003fc6270 */
[----:B------:R2:W-:Y:S01]  /*c8f0*/  MUFU.TANH R56, R25 ;  /* 0x0000001900387308 */ /* 0x0005e20000002400 */
[----:B------:R-:W-:Y:S01]  /*c900*/  ISETP.GE.AND P3, PT, R6, R5, PT ;  /* 0x000000050600720c */ /* 0x000fe20003f66270 */
[----:B------:R-:W-:Y:S01]  /*c910*/  VIADD R6, R0, 0xfffffe91 ;  /* 0xfffffe9100067836 */ /* 0x000fe20000000000 */
[----:B------:R-:W-:Y:S02]  /*c920*/  FSEL R213, R213, -INF , !P5 ;  /* 0xff800000d5d57808 */ /* 0x000fe40006800000 */
[----:B------:R-:W-:-:S02]  /*c930*/  FSEL R207, R207, -INF , !P6 ;  /* 0xff800000cfcf7808 */ /* 0x000fc40007000000 */
[CC--:B------:R-:W-:Y:S02]  /*c940*/  ISETP.GE.AND P5, PT, R6.reuse, R4.reuse, PT ;  /* 0x000000040600720c */ /* 0x0c0fe40003fa6270 */
[----:B------:R-:W-:Y:S01]  /*c950*/  ISETP.GE.AND P6, PT, R6, R5, PT ;  /* 0x000000050600720c */ /* 0x000fe20003fc6270 */
[----:B------:R-:W-:Y:S01]  /*c960*/  VIADD R6, R0, 0xfffffe98 ;  /* 0xfffffe9800067836 */ /* 0x000fe20000000000 */
[----:B--2---:R-:W-:Y:S01]  /*c970*/  HMMA.16816.F32 R24, R8, R50, R20 ;  /* 0x000000320818723c */ /* 0x004fe20000001814 */
[----:B------:R2:W5:Y:S01]  /*c980*/  MUFU.TANH R119, R38 ;  /* 0x0000002600777308 */ /* 0x0005620000002400 */
[----:B------:R-:W-:Y:S02]  /*c990*/  FSEL R210, R210, -INF , !P3 ;  /* 0xff800000d2d27808 */ /* 0x000fe40005800000 */
[----:B------:R-:W-:Y:S02]  /*c9a0*/  FSEL R217, R217, -INF , !P2 ;  /* 0xff800000d9d97808 */ /* 0x000fe40005000000 */
[----:B------:R-:W-:-:S03]  /*c9b0*/  ISETP.GE.AND P3, PT, R6, R4, PT ;  /* 0x000000040600720c */ /* 0x000fc60003f66270 */
[----:B------:R4:W-:Y:S01]  /*c9c0*/  MUFU.TANH R57, R28 ;  /* 0x0000001c00397308 */ /* 0x0009e20000002400 */
[----:B------:R-:W-:Y:S01]  /*c9d0*/  ISETP.GE.AND P2, PT, R6, R5, PT ;  /* 0x000000050600720c */ /* 0x000fe20003f46270 */
[----:B------:R-:W-:Y:S01]  /*c9e0*/  VIADD R6, R0, 0xfffffe99 ;  /* 0xfffffe9900067836 */ /* 0x000fe20000000000 */
[----:B------:R-:W-:Y:S01]  /*c9f0*/  FSEL R218, R218, -INF , !P1 ;  /* 0xff800000dada7808 */ /* 0x000fe20004800000 */
[----:B--2---:R-:W-:Y:S02]  /*ca00*/  FMUL.FTZ R38, R55, UR4 ;  /* 0x0000000437267c20 */ /* 0x004fe40008410000 */
[----:B------:R-:W2:Y:S01]  /*ca10*/  LDSM.16.M88.4 R52, [R7+0x9000] ;  /* 0x009000000734783b */ /* 0x000ea20000000200 */
[----:B----4-:R-:W-:Y:S01]  /*ca20*/  HMMA.16816.F32 R28, R16, R68, R76 ;  /* 0x00000044101c723c */ /* 0x010fe2000000184c */
[----:B------:R-:W-:Y:S02]  /*ca30*/  FSEL R76, R219, -INF , !P5 ;  /* 0xff800000db4c7808 */ /* 0x000fe40006800000 */
[----:B------:R-:W-:-:S02]  /*ca40*/  ISETP.GE.AND P1, PT, R6, R4, PT ;  /* 0x000000040600720c */ /* 0x000fc40003f26270 */
[----:B------:R-:W-:Y:S01]  /*ca50*/  ISETP.GE.AND P5, PT, R6, R5, PT ;  /* 0x000000050600720c */ /* 0x000fe20003fa6270 */
[----:B------:R-:W-:Y:S01]  /*ca60*/  FMUL.FTZ R6, R24, UR4 ;  /* 0x0000000418067c20 */ /* 0x000fe20008410000 */
[----:B------:R-:W-:-:S03]  /*ca70*/  FMUL.FTZ R20, R46, UR4 ;  /* 0x000000042e147c20 */ /* 0x000fc60008410000 */
[----:B------:R4:W-:Y:S01]  /*ca80*/  MUFU.TANH R44, R6 ;  /* 0x00000006002c7308 */ /* 0x0009e20000002400 */
[----:B------:R-:W-:Y:S02]  /*ca90*/  FSEL R201, R201, -INF , !P2 ;  /* 0xff800000c9c97808 */ /* 0x000fe40005000000 */
[----:B------:R-:W-:-:S05]  /*caa0*/  FSEL R206, R206, -INF , !P1 ;  /* 0xff800000cece7808 */ /* 0x000fca0004800000 */
[----:B------:R1:W-:Y:S01]  /*cab0*/  MUFU.TANH R48, R20 ;  /* 0x0000001400307308 */ /* 0x0003e20000002400 */
[----:B------:R-:W-:Y:S01]  /*cac0*/  FMUL.FTZ R37, R27, UR4 ;  /* 0x000000041b257c20 */ /* 0x000fe20008410000 */
[----:B----4-:R-:W-:Y:S02]  /*cad0*/  VIADD R6, R0, 0xfffffea1 ;  /* 0xfffffea100067836 */ /* 0x010fe40000000000 */
[----:B-1----:R-:W-:-:S03]  /*cae0*/  FMUL.FTZ R20, R47, UR4 ;  /* 0x000000042f147c20 */ /* 0x002fc60008410000 */
[CC--:B------:R-:W-:Y:S02]  /*caf0*/  ISETP.GE.AND P2, PT, R6.reuse, R4.reuse, PT ;  /* 0x000000040600720c */ /* 0x0c0fe40003f46270 */
[----:B------:R-:W-:Y:S01]  /*cb00*/  ISETP.GE.AND P1, PT, R6, R5, PT ;  /* 0x000000050600720c */ /* 0x000fe20003f26270 */
[----:B------:R1:W-:Y:S01]  /*cb10*/  MUFU.TANH R46, R20 ;  /* 0x00000014002e7308 */ /* 0x0003e20000002400 */
[----:B------:R-:W-:Y:S01]  /*cb20*/  FMUL.FTZ R6, R26, UR4 ;  /* 0x000000041a067c20 */ /* 0x000fe20008410000 */
[----:B------:R-:W-:Y:S01]  /*cb30*/  VIADD R2, R0, 0xfffffea0 ;  /* 0xfffffea000027836 */ /* 0x000fe20000000000 */
[----:B------:R-:W-:Y:S02]  /*cb40*/  FSEL R215, R215, -INF , !P6 ;  /* 0xff800000d7d77808 */ /* 0x000fe40007000000 */
[----:B------:R-:W-:Y:S02]  /*cb50*/  FSEL R209, R209, -INF , !P3 ;  /* 0xff800000d1d17808 */ /* 0x000fe40005800000 */
[----:B------:R-:W-:-:S02]  /*cb60*/  ISETP.GE.AND P6, PT, R2, R4, PT ;  /* 0x000000040200720c */ /* 0x000fc40003fc6270 */
[----:B------:R-:W-:Y:S01]  /*cb70*/  ISETP.GE.AND P3, PT, R2, R5, PT ;  /* 0x000000050200720c */ /* 0x000fe20003f66270 */
[----:B-1----:R-:W-:Y:S02]  /*cb80*/  FMUL.FTZ R20, R25, UR4 ;  /* 0x0000000419147c20 */ /* 0x002fe40008410000 */
[----:B---3--:R-:W-:Y:S01]  /*cb90*/  HMMA.16816.F32 R24, R12, R40, R28 ;  /* 0x000000280c18723c */ /* 0x008fe2000000181c */
[----:B------:R1:W3:Y:S01]  /*cba0*/  LDSM.16.M88.4 R28, [R7+0x9800] ;  /* 0x00980000071c783b */ /* 0x0002e20000000200 */
[----:B------:R-:W-:Y:S01]  /*cbb0*/  VIADD R2, R0, 0xfffffea8 ;  /* 0xfffffea800027836 */ /* 0x000fe20000000000 */
[----:B------:R4:W-:Y:S01]  /*cbc0*/  MUFU.TANH R45, R20 ;  /* 0x00000014002d7308 */ /* 0x0009e20000002400 */
[----:B------:R-:W-:Y:S01]  /*cbd0*/  FSEL R192, R192, -INF , !P5 ;  /* 0xff800000c0c07808 */ /* 0x000fe20006800000 */
[----:B------:R-:W-:-:S04]  /*cbe0*/  DEPBAR.LE SB0, 0x0 ;  /* 0x000080000000791a */ /* 0x000fc80000000000 */
[----:B------:R-:W-:Y:S02]  /*cbf0*/  FSEL R77, R39, -INF , !P6 ;  /* 0xff800000274d7808 */ /* 0x000fe40007000000 */
[C---:B------:R-:W-:Y:S02]  /*cc00*/  ISETP.GE.AND P5, PT, R2.reuse, R4, PT ;  /* 0x000000040200720c */ /* 0x040fe40003fa6270 */
[----:B------:R-:W-:Y:S01]  /*cc10*/  ISETP.GE.AND P6, PT, R2, R5, PT ;  /* 0x000000050200720c */ /* 0x000fe20003fc6270 */
[----:B------:R-:W-:Y:S01]  /*cc20*/  VIADD R2, R0, 0xfffffea9 ;  /* 0xfffffea900027836 */ /* 0x000fe20000000000 */
[----:B------:R-:W-:Y:S08]  /*cc30*/  HMMA.16816.F32 R16, R16, R70, R84 ;  /* 0x000000461010723c */ /* 0x000ff00000001854 */
[----:B----4-:R-:W-:Y:S01]  /*cc40*/  HMMA.16816.F32 R20, R12, R66, R60 ;  /* 0x000000420c14723c */ /* 0x010fe2000000183c */
[----:B------:R-:W-:-:S02]  /*cc50*/  FSEL R181, R181, -INF , !P3 ;  /* 0xff800000b5b57808 */ /* 0x000fc40005800000 */
[----:B------:R-:W-:Y:S01]  /*cc60*/  FSEL R191, R191, -INF , !P2 ;  /* 0xff800000bfbf7808 */ /* 0x000fe20005000000 */
[----:B------:R4:W-:Y:S01]  /*cc70*/  MUFU.TANH R39, R6 ;  /* 0x0000000600277308 */ /* 0x0009e20000002400 */
[C---:B------:R-:W-:Y:S02]  /*cc80*/  ISETP.GE.AND P3, PT, R2.reuse, R4, PT ;  /* 0x000000040200720c */ /* 0x040fe40003f66270 */
[----:B------:R-:W-:Y:S01]  /*cc90*/  ISETP.GE.AND P2, PT, R2, R5, PT ;  /* 0x000000050200720c */ /* 0x000fe20003f46270 */
[----:B--2---:R-:W-:Y:S01]  /*cca0*/  HMMA.16816.F32 R32, R8, R52, R32 ;  /* 0x000000340820723c */ /* 0x004fe20000001820 */
[----:B------:R-:W-:Y:S01]  /*ccb0*/  VIADD R2, R0, 0xfffffeb1 ;  /* 0xfffffeb100027836 */ /* 0x000fe20000000000 */
[----:B------:R-:W-:Y:S02]  /*ccc0*/  FSEL R130, R130, -INF , !P6 ;  /* 0xff80000082827808 */ /* 0x000fe40007000000 */
[----:B------:R-:W-:Y:S02]  /*ccd0*/  FSEL R176, R176, -INF , !P3 ;  /* 0xff800000b0b07808 */ /* 0x000fe40005800000 */
[----:B------:R-:W-:-:S02]  /*cce0*/  FSEL R190, R190, -INF , !P1 ;  /* 0xff800000bebe7808 */ /* 0x000fc40004800000 */
[----:B------:R-:W-:Y:S02]  /*ccf0*/  FSEL R179, R179, -INF , !P5 ;  /* 0xff800000b3b37808 */ /* 0x000fe40006800000 */
[----:B------:R-:W-:Y:S01]  /*cd00*/  ISETP.GE.AND P6, PT, R2, R4, PT ;  /* 0x000000040200720c */ /* 0x000fe20003fc6270 */
[----:B----4-:R-:W-:Y:S01]  /*cd10*/  VIADD R6, R0, 0xfffffeb0 ;  /* 0xfffffeb000067836 */ /* 0x010fe20000000000 */
[----:B------:R-:W-:Y:S01]  /*cd20*/  ISETP.GE.AND P3, PT, R2, R5, PT ;  /* 0x000000050200720c */ /* 0x000fe20003f66270 */
[----:B------:R-:W-:-:S03]  /*cd30*/  VIADD R2, R0, 0xfffffeb9 ;  /* 0xfffffeb900027836 */ /* 0x000fc60000000000 */
[C---:B------:R-:W-:Y:S02]  /*cd40*/  ISETP.GE.AND P1, PT, R6.reuse, R4, PT ;  /* 0x000000040600720c */ /* 0x040fe40003f26270 */
[----:B------:R-:W-:Y:S01]  /*cd50*/  ISETP.GE.AND P5, PT, R6, R5, PT ;  /* 0x000000050600720c */ /* 0x000fe20003fa6270 */
[----:B------:R-:W-:Y:S01]  /*cd60*/  VIADD R6, R0, 0xfffffeb8 ;  /* 0xfffffeb800067836 */ /* 0x000fe20000000000 */
[----:B------:R-:W2:Y:S01]  /*cd70*/  MUFU.TANH R82, R38 ;  /* 0x0000002600527308 */ /* 0x000ea20000002400 */
[----:B------:R-:W-:Y:S01]  /*cd80*/  HMMA.16816.F32 R20, R8, R54, R20 ;  /* 0x000000360814723c */ /* 0x000fe20000001814 */
[----:B------:R-:W-:Y:S02]  /*cd90*/  FSEL R112, R112, -INF , !P5 ;  /* 0xff80000070707808 */ /* 0x000fe40006800000 */
[----:B-----5:R-:W-:Y:S02]  /*cda0*/  FSEL R119, R119, -INF , !P6 ;  /* 0xff80000077777808 */ /* 0x020fe40007000000 */
        /* <DEDUP_REMOVED lines=8> */
[----:B------:R-:W-:Y:S01]  /*ce30*/  FSEL R95, R95, -INF , !P5 ;  /* 0xff8000005f5f7808 */ /* 0x000fe20006800000 */
[----:B------:R-:W-:Y:S01]  /*ce40*/  HMMA.16816.F32 R12, R12, R42, R16 ;  /* 0x0000002a0c0c723c */ /* 0x000fe20000001810 */
[----:B------:R-:W-:Y:S01]  /*ce50*/  FSEL R94, R94, -INF , !P1 ;  /* 0xff8000005e5e7808 */ /* 0x000fe20004800000 */
[----:B-1----:R-:W-:Y:S01]  /*ce60*/  FMUL.FTZ R7, R32, UR4 ;  /* 0x0000000420077c20 */ /* 0x002fe20008410000 */
        /* <DEDUP_REMOVED lines=8> */
[----:B---3--:R-:W-:Y:S01]  /*cef0*/  HMMA.16816.F32 R24, R8, R28, R24 ;  /* 0x0000001c0818723c */ /* 0x008fe20000001818 */
[----:B------:R-:W-:Y:S01]  /*cf00*/  MUFU.TANH R38, R37 ;  /* 0x0000002500267308 */ /* 0x000fe20000002400 */
[----:B------:R-:W-:-:S02]  /*cf10*/  FSEL R219, R88, -INF , !P2 ;  /* 0xff80000058db7808 */ /* 0x000fc40005000000 */
[----:B------:R-:W-:Y:S02]  /*cf20*/  FSEL R89, R89, -INF , !P1 ;  /* 0xff80000059597808 */ /* 0x000fe40004800000 */
[----:B------:R-:W-:Y:S02]  /*cf30*/  FSEL R93, R93, -INF , !P6 ;  /* 0xff8000005d5d7808 */ /* 0x000fe40007000000 */
[CC--:B------:R-:W-:Y:S01]  /*cf40*/  ISETP.GE.AND P2, PT, R2.reuse, R4.reuse, PT ;  /* 0x000000040200720c */ /* 0x0c0fe20003f46270 */
[----:B------:R1:W3:Y:S01]  /*cf50*/  MUFU.TANH R37, R7 ;  /* 0x0000000700257308 */ /* 0x0002e20000002400 */
[----:B------:R-:W-:Y:S01]  /*cf60*/  ISETP.GE.AND P1, PT, R2, R5, PT ;  /* 0x000000050200720c */ /* 0x000fe20003f26270 */
[----:B------:R-:W-:Y:S01]  /*cf70*/  VIADD R2, R0, 0xfffffed0 ;  /* 0xfffffed000027836 */ /* 0x000fe20000000000 */
[----:B------:R-:W-:Y:S01]  /*cf80*/  ISETP.GE.AND P6, PT, R6, R4, PT ;  /* 0x000000040600720c */ /* 0x000fe20003fc6270 */
[----:B------:R-:W-:Y:S01]  /*cf90*/  FMUL.FTZ R35, R35, UR4 ;  /* 0x0000000423237c20 */ /* 0x000fe20008410000 */
[----:B--2---:R-:W-:Y:S01]  /*cfa0*/  FSEL R87, R82, -INF , !P5 ;  /* 0xff80000052577808 */ /* 0x004fe20006800000 */
[----:B------:R-:W-:Y:S01]  /*cfb0*/  FMUL.FTZ R20, R20, UR4 ;  /* 0x0000000414147c20 */ /* 0x000fe20008410000 */
[----:B------:R-:W-:-:S02]  /*cfc0*/  FSEL R85, R81, -INF , !P6 ;  /* 0xff80000051557808 */ /* 0x000fc40007000000 */
[----:B------:R-:W-:Y:S02]  /*cfd0*/  FSEL R92, R92, -INF , !P3 ;  /* 0xff8000005c5c7808 */ /* 0x000fe40005800000 */
[C---:B------:R-:W-:Y:S01]  /*cfe0*/  ISETP.GE.AND P5, PT, R2.reuse, R4, PT ;  /* 0x000000040200720c */ /* 0x040fe20003fa6270 */
[----:B-1----:R-:W-:Y:S01]  /*cff0*/  FMUL.FTZ R7, R33, UR4 ;  /* 0x0000000421077c20 */ /* 0x002fe20008410000 */
[----:B------:R-:W-:-:S03]  /*d000*/  ISETP.GE.AND P6, PT, R2, R5, PT ;  /* 0x000000050200720c */ /* 0x000fc60003fc6270 */
[----:B------:R1:W-:Y:S01]  /*d010*/  MUFU.TANH R32, R7 ;  /* 0x0000000700207308 */ /* 0x0003e20000002400 */
[----:B------:R-:W-:Y:S01]  /*d020*/  ISETP.GE.AND P3, PT, R6, R5, PT ;  /* 0x000000050600720c */ /* 0x000fe20003f66270 */
[C---:B------:R-:W-:Y:S02]  /*d030*/  VIADD R2, R0.reuse, 0xfffffed8 ;  /* 0xfffffed800027836 */ /* 0x040fe40000000000 */
[----:B------:R-:W-:Y:S02]  /*d040*/  VIADD R6, R0, 0xfffffed1 ;  /* 0xfffffed100067836 */ /* 0x000fe40000000000 */
[----:B------:R-:W-:Y:S01]  /*d050*/  FMUL.FTZ R21, R21, UR4 ;  /* 0x0000000415157c20 */ /* 0x000fe20008410000 */
[----:B------:R-:W-:Y:S02]  /*d060*/  FSEL R86, R57, -INF , !P1 ;  /* 0xff80000039567808 */ /* 0x000fe40004800000 */
[----:B------:R-:W-:Y:S01]  /*d070*/  FSEL R223, R49, -INF , !P5 ;  /* 0xff80000031df7808 */ /* 0x000fe20006800000 */
[----:B------:R-:W-:Y:S01]  /*d080*/  MUFU.TANH R35, R35 ;  /* 0x0000002300237308 */ /* 0x000fe20000002400 */
[----:B------:R-:W-:Y:S01]  /*d090*/  FSEL R88, R72, -INF , !P3 ;  /* 0xff80000048587808 */ /* 0x000fe20005800000 */
[----:B-1----:R-:W-:-:S06]  /*d0a0*/  FMUL.FTZ R7, R34, UR4 ;  /* 0x0000000422077c20 */ /* 0x002fcc0008410000 */
[----:B------:R-:W-:Y:S01]  /*d0b0*/  MUFU.TANH R20, R20 ;  /* 0x0000001400147308 */ /* 0x000fe20000002400 */
[----:B------:R-:W-:Y:S01]  /*d0c0*/  FSEL R84, R80, -INF , !P2 ;  /* 0xff80000050547808 */ /* 0x000fe20005000000 */
[----:B------:R-:W-:Y:S01]  /*d0d0*/  HMMA.16816.F32 R8, R8, R30, R12 ;  /* 0x0000001e0808723c */ /* 0x000fe2000000180c */
[CC--:B------:R-:W-:Y:S02]  /*d0e0*/  ISETP.GE.AND P1, PT, R2.reuse, R4.reuse, PT ;  /* 0x000000040200720c */ /* 0x0c0fe40003f26270 */
[-C--:B------:R-:W-:Y:S01]  /*d0f0*/  ISETP.GE.AND P5, PT, R2, R5.reuse, PT ;  /* 0x000000050200720c */ /* 0x080fe20003fa6270 */
[----:B------:R-:W-:Y:S02]  /*d100*/  VIADD R2, R0, 0xfffffee0 ;  /* 0xfffffee000027836 */ /* 0x000fe40000000000 */
[----:B------:R-:W1:Y:S01]  /*d110*/  MUFU.TANH R7, R7 ;  /* 0x0000000700077308 */ /* 0x000e620000002400 */
[C---:B------:R-:W-:Y:S02]  /*d120*/  ISETP.GE.AND P3, PT, R6.reuse, R4, PT ;  /* 0x000000040600720c */ /* 0x040fe40003f66270 */
[----:B------:R-:W-:Y:S01]  /*d130*/  ISETP.GE.AND P2, PT, R6, R5, PT ;  /* 0x000000050600720c */ /* 0x000fe20003f46270 */
[----:B------:R-:W-:-:S02]  /*d140*/  VIADD R6, R0, 0xfffffed9 ;  /* 0xfffffed900067836 */ /* 0x000fc40000000000 */
[----:B------:R-:W-:Y:S01]  /*d150*/  FMUL.FTZ R27, R27, UR4 ;  /* 0x000000041b1b7c20 */ /* 0x000fe20008410000 */
[----:B------:R-:W-:Y:S01]  /*d160*/  FSEL R221, R44, -INF , !P1 ;  /* 0xff8000002cdd7808 */ /* 0x000fe20004800000 */
[----:B------:R-:W2:Y:S01]  /*d170*/  MUFU.TANH R21, R21 ;  /* 0x0000001500157308 */ /* 0x000ea20000002400 */
[----:B------:R-:W-:Y:S02]  /*d180*/  FSEL R226, R46, -INF , !P2 ;  /* 0xff8000002ee27808 */ /* 0x000fe40005000000 */
        /* <DEDUP_REMOVED lines=8> */
[----:B------:R-:W-:Y:S01]  /*d210*/  VIADD R6, R0, 0xfffffee1 ;  /* 0xfffffee100067836 */ /* 0x000fe20000000000 */
[----:B------:R-:W4:Y:S01]  /*d220*/  MUFU.TANH R27, R27 ;  /* 0x0000001b001b7308 */ /* 0x000f220000002400 */
[----:B---3--:R-:W-:-:S02]  /*d230*/  FSEL R231, R37, -INF , !P2 ;  /* 0xff80000025e77808 */ /* 0x008fc40005000000 */
[----:B------:R-:W-:Y:S02]  /*d240*/  FSEL R227, R38, -INF , !P3 ;  /* 0xff80000026e37808 */ /* 0x000fe40005800000 */
[----:B------:R-:W-:Y:S02]  /*d250*/  FSEL R224, R39, -INF , !P5 ;  /* 0xff80000027e07808 */ /* 0x000fe40006800000 */
[----:B------:R-:W-:Y:S02]  /*d260*/  FSEL R222, R45, -INF , !P6 ;  /* 0xff8000002dde7808 */ /* 0x000fe40007000000 */
[CC--:B------:R-:W-:Y:S02]  /*d270*/  ISETP.GE.AND P3, PT, R2.reuse, R4.reuse, PT ;  /* 0x000000040200720c */ /* 0x0c0fe40003f66270 */
[-C--:B------:R-:W-:Y:S01]  /*d280*/  ISETP.GE.AND P2, PT, R2, R5.reuse, PT ;  /* 0x000000050200720c */ /* 0x080fe20003f46270 */
[----:B------:R-:W-:Y:S01]  /*d290*/  VIADD R2, R0, 0xfffffee9 ;  /* 0xfffffee900027836 */ /* 0x000fe20000000000 */
[C---:B------:R-:W-:Y:S01]  /*d2a0*/  ISETP.GE.AND P5, PT, R6.reuse, R4, PT ;  /* 0x000000040600720c */ /* 0x040fe20003fa6270 */
[----:B------:R-:W3:Y:S01]  /*d2b0*/  MUFU.TANH R22, R22 ;  /* 0x0000001600167308 */ /* 0x000ee20000002400 */
[----:B------:R-:W-:Y:S01]  /*d2c0*/  ISETP.GE.AND P6, PT, R6, R5, PT ;  /* 0x000000050600720c */ /* 0x000fe20003fc6270 */
[----:B------:R-:W-:-:S02]  /*d2d0*/  VIADD R6, R0, 0xfffffef0 ;  /* 0xfffffef000067836 */ /* 0x000fc40000000000 */
[----:B------:R-:W-:Y:S01]  /*d2e0*/  FMUL.FTZ R23, R23, UR4 ;  /* 0x0000000417177c20 */ /* 0x000fe20008410000 */
[----:B------:R-:W-:Y:S01]  /*d2f0*/  FMUL.FTZ R24, R24, UR4 ;  /* 0x0000000418187c20 */ /* 0x000fe20008410000 */
[----:B------:R-:W-:Y:S01]  /*d300*/  FMUL.FTZ R25, R25, UR4 ;  /* 0x0000000419197c20 */ /* 0x000fe20008410000 */
[----:B------:R-:W-:Y:S01]  /*d310*/  FMUL.FTZ R26, R26, UR4 ;  /* 0x000000041a1a7c20 */ /* 0x000fe20008410000 */
[----:B-1----:R-:W-:Y:S02]  /*d320*/  FSEL R239, R7, -INF , !P1 ;  /* 0xff80000007ef7808 */ /* 0x002fe40004800000 */
[----:B------:R-:W-:Y:S02]  /*d330*/  FSEL R230, R32, -INF , !P5 ;  /* 0xff80000020e67808 */ /* 0x000fe40006800000 */
[C---:B------:R-:W-:Y:S02]  /*d340*/  ISETP.GE.AND P1, PT, R2.reuse, R4, PT ;  /* 0x000000040200720c */ /* 0x040fe40003f26270 */
[----:B------:R-:W-:Y:S01]  /*d350*/  ISETP.GE.AND P5, PT, R2, R5, PT ;  /* 0x000000050200720c */ /* 0x000fe20003fa6270 */
[----:B------:R-:W-:Y:S01]  /*d360*/  VIADD R2, R0, 0xfffffef1 ;  /* 0xfffffef100027836 */ /* 0x000fe20000000000 */
[----:B------:R-:W-:-:S02]  /*d370*/  FSEL R238, R35, -INF , !P6 ;  /* 0xff80000023ee7808 */ /* 0x000fc40007000000 */
[----:B------:R-:W-:Y:S01]  /*d380*/  FSEL R229, R20, -INF , !P3 ;  /* 0xff80000014e57808 */ /* 0x000fe20005800000 */
[----:B------:R-:W-:Y:S01]  /*d390*/  FMUL.FTZ R8, R8, UR4 ;  /* 0x0000000408087c20 */ /* 0x000fe20008410000 */
[C---:B------:R-:W-:Y:S01]  /*d3a0*/  ISETP.GE.AND P6, PT, R6.reuse, R4, PT ;  /* 0x000000040600720c */ /* 0x040fe20003fc6270 */
[----:B------:R-:W-:Y:S01]  /*d3b0*/  FMUL.FTZ R9, R9, UR4 ;  /* 0x0000000409097c20 */ /* 0x000fe20008410000 */
[-C--:B------:R-:W-:Y:S01]  /*d3c0*/  ISETP.GE.AND P3, PT, R6, R5.reuse, PT ;  /* 0x000000050600720c */ /* 0x080fe20003f66270 */
[----:B------:R-:W-:Y:S01]  /*d3d0*/  FMUL.FTZ R10, R10, UR4 ;  /* 0x000000040a0a7c20 */ /* 0x000fe20008410000 */
[----:B------:R-:W-:Y:S01]  /*d3e0*/  FMUL.FTZ R6, R11, UR4 ;  /* 0x000000040b067c20 */ /* 0x000fe20008410000 */
[----:B------:R-:W1:Y:S01]  /*d3f0*/  MUFU.TANH R23, R23 ;  /* 0x0000001700177308 */ /* 0x000e620000002400 */
[----:B--2---:R-:W-:Y:S02]  /*d400*/  FSEL R228, R21, -INF , !P1 ;  /* 0xff80000015e47808 */ /* 0x004fe40004800000 */
[----:B------:R-:W-:-:S05]  /*d410*/  ISETP.GE.AND P1, PT, R2, R5, PT ;  /* 0x000000050200720c */ /* 0x000fca0003f26270 */
[----:B------:R-:W2:Y:S01]  /*d420*/  MUFU.TANH R24, R24 ;  /* 0x0000001800187308 */ /* 0x000ea20000002400 */
[----:B----4-:R-:W-:-:S07]  /*d430*/  FSEL R244, R27, -INF , !P1 ;  /* 0xff8000001bf47808 */ /* 0x010fce0004800000 */
[----:B------:R-:W-:Y:S08]  /*d440*/  MUFU.TANH R25, R25 ;  /* 0x0000001900197308 */ /* 0x000ff00000002400 */
[----:B------:R-:W4:Y:S01]  /*d450*/  MUFU.TANH R26, R26 ;  /* 0x0000001a001a7308 */ /* 0x000f220000002400 */
[----:B------:R-:W-:-:S07]  /*d460*/  ISETP.GE.AND P1, PT, R248, 0x3, PT ;  /* 0x00000003f800780c */ /* 0x000fce0003f26270 */
[----:B------:R-:W-:Y:S01]  /*d470*/  MUFU.TANH R8, R8 ;  /* 0x0000000800087308 */ /* 0x000fe20000002400 */
[----:B---3--:R-:W-:-:S07]  /*d480*/  FSEL R235, R22, -INF , !P2 ;  /* 0xff80000016eb7808 */ /* 0x008fce0005000000 */
[----:B------:R-:W3:Y:S01]  /*d490*/  MUFU.TANH R9, R9 ;  /* 0x0000000900097308 */ /* 0x000ee20000002400 */
[----:B------:R-:W-:Y:S07]  /*d4a0*/  BAR.SYNC.DEFER_BLOCKING 0x0 ;  /* 0x0000000000007b1d */ /* 0x000fee0000010000 */
[----:B------:R-:W5:Y:S01]  /*d4b0*/  MUFU.TANH R10, R10 ;  /* 0x0000000a000a7308 */ /* 0x000f620000002400 */
[----:B------:R-:W-:-:S07]  /*d4c0*/  ISETP.GE.AND P2, PT, R2, R4, PT ;  /* 0x000000040200720c */ /* 0x000fce0003f46270 */
[----:B------:R-:W5:Y:S01]  /*d4d0*/  MUFU.TANH R6, R6 ;  /* 0x0000000600067308 */ /* 0x000f620000002400 */
[C---:B------:R-:W-:Y:S02]  /*d4e0*/  VIADD R2, R0.reuse, 0xfffffef9 ;  /* 0xfffffef900027836 */ /* 0x040fe40000000000 */
[----:B------:R-:W-:Y:S01]  /*d4f0*/  VIADD R0, R0, 0xfffffef8 ;  /* 0xfffffef800007836 */ /* 0x000fe20000000000 */
[----:B-1----:R-:W-:Y:S02]  /*d500*/  FSEL R233, R23, -INF , !P5 ;  /* 0xff80000017e97808 */ /* 0x002fe40006800000 */
[----:B--2---:R-:W-:Y:S02]  /*d510*/  FSEL R243, R24, -INF , !P6 ;  /* 0xff80000018f37808 */ /* 0x004fe40007000000 */
[----:B----4-:R-:W-:Y:S02]  /*d520*/  FSEL R246, R26, -INF , !P3 ;  /* 0xff8000001af67808 */ /* 0x010fe40005800000 */
[----:B------:R-:W-:-:S02]  /*d530*/  FSEL R242, R25, -INF , !P2 ;  /* 0xff80000019f27808 */ /* 0x000fc40005000000 */
[-C--:B------:R-:W-:Y:S02]  /*d540*/  ISETP.GE.AND P5, PT, R2, R4.reuse, PT ;  /* 0x000000040200720c */ /* 0x080fe40003fa6270 */
[C---:B------:R-:W-:Y:S02]  /*d550*/  ISETP.GE.AND P6, PT, R0.reuse, R4, PT ;  /* 0x000000040000720c */ /* 0x040fe40003fc6270 */
[-C--:B------:R-:W-:Y:S02]  /*d560*/  ISETP.GE.AND P3, PT, R0, R5.reuse, PT ;  /* 0x000000050000720c */ /* 0x080fe40003f66270 */
[----:B------:R-:W-:Y:S02]  /*d570*/  ISETP.GE.AND P2, PT, R2, R5, PT ;  /* 0x000000050200720c */ /* 0x000fe40003f46270 */
[----:B---3--:R-:W-:Y:S02]  /*d580*/  FSEL R241, R9, -INF , !P5 ;  /* 0xff80000009f17808 */ /* 0x008fe40006800000 */
[----:B------:R-:W-:-:S02]  /*d590*/  FSEL R240, R8, -INF , !P6 ;  /* 0xff80000008f07808 */ /* 0x000fc40007000000 */
[----:B-----5:R-:W-:Y:S02]  /*d5a0*/  FSEL R245, R10, -INF , !P3 ;  /* 0xff8000000af57808 */ /* 0x020fe40005800000 */
[----:B------:R-:W-:Y:S01]  /*d5b0*/  FSEL R247, R6, -INF , !P2 ;  /* 0xff80000006f77808 */ /* 0x000fe20005000000 */
[----:B------:R-:W-:Y:S06]  /*d5c0*/  @!P1 BRA `(.L_x_2033) ;  /* 0x0000000800149947 */ /* 0x000fec0003800000 */
[----:B------:R-:W-:Y:S05]  /*d5d0*/  BRA.U !UP1, `(.L_x_2034) ;  /* 0x00000005090c7547 */ /* 0x000fea000b800000 */
[----:B------:R-:W2:Y:S01]  /*d5e0*/  LDL.64 R74, [R1] ;  /* 0x00000000014a7983 */ /* 0x000ea20000100a00 */
[----:B------:R-:W1:Y:S01]  /*d5f0*/  LDC R11, c[0x0][0x4f0] ;  /* 0x00013c00ff0b7b82 */ /* 0x000e620000000800 */
[----:B------:R-:W-:Y:S01]  /*d600*/  SHF.L.U32 R0, R248, 0x8, RZ ;  /* 0x00000008f8007819 */ /* 0x000fe200000006ff */
[----:B------:R-:W3:Y:S04]  /*d610*/  LDCU.64 UR6, c[0x0][0x3a0] ;  /* 0x00007400ff0677ac */ /* 0x000ee80008000a00 */
        /* <DEDUP_REMOVED lines=63> */
.L_x_2034:
        /* <DEDUP_REMOVED lines=11> */
.L_x_2035:
[----:B------:R-:W3:Y:S04]  /*dac0*/  LDL R8, [R1+0x14] ;  /* 0x0000140001087983 */ /* 0x000ee80000100800 */
[----:B------:R-:W4:Y:S01]  /*dad0*/  LDL R9, [R1+0x10] ;  /* 0x0000100001097983 */ /* 0x000f220000100800 */
[C---:B------:R-:W-:Y:S01]  /*dae0*/  IMAD.SHL.U32 R2, R100.reuse, 0x20, RZ ;  /* 0x0000002064027824 */ /* 0x040fe200078e00ff */
[----:B------:R-:W-:-:S04]  /*daf0*/  SHF.L.U64.HI R0, R100, 0x5, R101 ;  /* 0x0000000564007819 */ /* 0x000fc80000010265 */
[----:B---3--:R-:W-:-:S04]  /*db00*/  IADD3 R6, P1, PT, R2, R8, RZ ;  /* 0x0000000802067210 */ /* 0x008fc80007f3e0ff */
[-C--:B-1----:R-:W-:Y:S01]  /*db10*/  IADD3 R4, P2, PT, R6, R2.reuse, RZ ;  /* 0x0000000206047210 */ /* 0x082fe20007f5e0ff */
        /* <DEDUP_REMOVED lines=13> */
[----:B------:R-:W-:Y:S03]  /*dbf0*/  LDGSTS.E.BYPASS.LTC128B.128 [R237+0x3800], desc[UR16][R10.64] ;  /* 0x038000000aed7fae */ /* 0x000fe6000b981a10 */
[----:B------:R-:W-:Y:S01]  /*dc00*/  IMAD.X R15, R13, 0x1, R0, P1 ;  /* 0x000000010d0f7824 */ /* 0x000fe200008e0600 */
[----:B------:R5:W-:Y:S04]  /*dc10*/  LDGSTS.E.BYPASS.LTC128B.128 [R237+0x4000], desc[UR16][R12.64] ;  /* 0x040000000ced7fae */ /* 0x000be8000b981a10 */
[----:B------:R2:W-:Y:S01]  /*dc20*/  LDGSTS.E.BYPASS.LTC128B.128 [R237+0x4800], desc[UR16][R14.64] ;  /* 0x048000000eed7fae */ /* 0x0005e2000b981a10 */
[----:B-1----:R-:W-:-:S04]  /*dc30*/  IADD3 R8, P2, PT, R14, R2, RZ ;  /* 0x000000020e087210 */ /* 0x002fc80007f5e0ff */
[----:B---3--:R-:W-:Y:S01]  /*dc40*/  IADD3 R6, P1, PT, R8, R2, RZ ;  /* 0x0000000208067210 */ /* 0x008fe20007f3e0ff */
[----:B------:R-:W-:-:S03]  /*dc50*/  IMAD.X R9, R15, 0x1, R0, P2 ;  /* 0x000000010f097824 */ /* 0x000fc600010e0600 */
[-C--:B----4-:R-:W-:Y:S01]  /*dc60*/  IADD3 R4, P2, PT, R6, R2.reuse, RZ ;  /* 0x0000000206047210 */ /* 0x090fe20007f5e0ff */
[--C-:B------:R-:W-:Y:S01]  /*dc70*/  IMAD.X R7, R9, 0x1, R0.reuse, P1 ;  /* 0x0000000109077824 */ /* 0x100fe200008e0600 */
[----:B------:R1:W-:Y:S03]  /*dc80*/  LDGSTS.E.BYPASS.LTC128B.128 [R237+0x5000], desc[UR16][R8.64] ;  /* 0x0500000008ed7fae */ /* 0x0003e6000b981a10 */
[----:B------:R-:W-:Y:S01]  /*dc90*/  IMAD.X R5, R7, 0x1, R0, P2 ;  /* 0x0000000107057824 */ /* 0x000fe200010e0600 */
[----:B------:R3:W-:Y:S01]  /*dca0*/  LDGSTS.E.BYPASS.LTC128B.128 [R237+0x5800], desc[UR16][R6.64] ;  /* 0x0580000006ed7fae */ /* 0x0007e2000b981a10 */
[----:B-----5:R-:W-:-:S03]  /*dcb0*/  IADD3 R12, P1, PT, R4, R2, RZ ;  /* 0x00000002040c7210 */ /* 0x020fc60007f3e0ff */
[----:B------:R4:W-:Y:S01]  /*dcc0*/  LDGSTS.E.BYPASS.LTC128B.128 [R237+0x6000], desc[UR16][R4.64] ;  /* 0x0600000004ed7fae */ /* 0x0009e2000b981a10 */
[----:B--2---:R-:W-:Y:S01]  /*dcd0*/  IADD3 R14, P2, PT, R12, R2, RZ ;  /* 0x000000020c0e7210 */ /* 0x004fe20007f5e0ff */
[----:B------:R-:W-:-:S03]  /*dce0*/  IMAD.X R13, R5, 0x1, R0, P1 ;  /* 0x00000001050d7824 */ /* 0x000fc600008e0600 */
[-C--:B------:R-:W-:Y:S01]  /*dcf0*/  IADD3 R10, P1, PT, R14, R2.reuse, RZ ;  /* 0x000000020e0a7210 */ /* 0x080fe20007f3e0ff */
[--C-:B------:R-:W-:Y:S01]  /*dd00*/  IMAD.X R15, R13, 0x1, R0.reuse, P2 ;  /* 0x000000010d0f7824 */ /* 0x100fe200010e0600 */
[----:B------:R2:W-:Y:S03]  /*dd10*/  LDGSTS.E.BYPASS.LTC128B.128 [R237+0x6800], desc[UR16][R12.64] ;  /* 0x068000000ced7fae */ /* 0x0005e6000b981a10 */
        /* <DEDUP_REMOVED lines=11> */
[----:B--2---:R-:W-:-:S03]  /*ddd0*/  IADD3 R12, P1, PT, R4, R2, RZ ;  /* 0x00000002040c7210 */ /* 0x004fc60007f3e0ff */
[----:B------:R1:W-:Y:S02]  /*dde0*/  LDGSTS.E.BYPASS.LTC128B.128 [R237+0x9000], desc[UR16][R4.64] ;  /* 0x0900000004ed7fae */ /* 0x0003e4000b981a10 */
[----:B------:R-:W-:-:S05]  /*ddf0*/  IMAD.X R13, R5, 0x1, R0, P1 ;  /* 0x00000001050d7824 */ /* 0x000fca00008e0600 */
[----:B------:R1:W-:Y:S04]  /*de00*/  LDGSTS.E.BYPASS.LTC128B.128 [R237+0x9800], desc[UR16][R12.64] ;  /* 0x098000000ced7fae */ /* 0x0003e8000b981a10 */
[----:B------:R-:W0:Y:S02]  /*de10*/  LDGDEPBAR ;  /* 0x00000000000079af */ /* 0x000e240000000000 */
.L_x_2033:
[----:B-1----:R-:W2:Y:S01]  /*de20*/  LDL R7, [R1+0x38] ;  /* 0x0000380001077983 */ /* 0x002ea20000100800 */
[----:B------:R-:W-:Y:S01]  /*de30*/  FMNMX3.FTZ R0, R36, R102, R90, !PT ;  /* 0x0000006624007276 */ /* 0x000fe2000781005a */
[----:B------:R-:W1:Y:S01]  /*de40*/  LDCU UR4, c[0x0][0x45c] ;  /* 0x00008b80ff0477ac */ /* 0x000e620008000800 */
[----:B------:R-:W-:Y:S02]  /*de50*/  MOV R12, 0x20 ;  /* 0x00000020000c7802 */ /* 0x000fe40000000f00 */
        /* <DEDUP_REMOVED lines=62> */
[----:B------:R-:W-:Y:S01]  /*e240*/  MOV R42, R250 ;  /* 0x000000fa002a7202 */ /* 0x000fe20000000f00 */
[----:B------:R-:W3:Y:S01]  /*e250*/  SHFL.BFLY PT, R5, R0, 0x2, 0x1f ;  /* 0x0c401f0000057f89 */ /* 0x000ee200000e0000 */
[----:B------:R-:W-:-:S02]  /*e260*/  FMNMX3.FTZ R4, R4, R246, R244, !PT ;  /* 0x000000f604047276 */ /* 0x000fc400078100f4 */
[----:B------:R-:W-:Y:S02]  /*e270*/  MOV R43, R249 ;  /* 0x000000f9002b7202 */ /* 0x000fe40000000f00 */
[----:B------:R-:W-:Y:S02]  /*e280*/  FMNMX3.FTZ R4, R4, R245, R247, !PT ;  /* 0x000000f504047276 */ /* 0x000fe400078100f7 */
[----:B------:R-:W-:-:S03]  /*e290*/  MOV R79, R43 ;  /* 0x0000002b004f7202 */ /* 0x000fc60000000f00 */
[----:B------:R-:W4:Y:S01]  /*e2a0*/  SHFL.BFLY PT, R2, R4, 0x2, 0x1f ;  /* 0x0c401f0004027f89 */ /* 0x000f2200000e0000 */
[----:B---3--:R-:W-:-:S05]  /*e2b0*/  FMNMX.FTZ R0, R0, R5, !PT ;  /* 0x0000000500007209 */ /* 0x008fca0007810000 */
[----:B------:R-:W3:Y:S01]  /*e2c0*/  SHFL.BFLY PT, R6, R0, 0x1, 0x1f ;  /* 0x0c201f0000067f89 */ /* 0x000ee200000e0000 */
[----:B----4-:R-:W-:-:S05]  /*e2d0*/  FMNMX.FTZ R4, R4, R2, !PT ;  /* 0x0000000204047209 */ /* 0x010fca0007810000 */
[----:B------:R-:W4:Y:S01]  /*e2e0*/  SHFL.BFLY PT, R5, R4, 0x1, 0x1f ;  /* 0x0c201f0004057f89 */ /* 0x000f2200000e0000 */
[----:B---3--:R-:W-:-:S04]  /*e2f0*/  FMNMX.FTZ R83, R0, R6, !PT ;  /* 0x0000000600537209 */ /* 0x008fc80007810000 */
[C---:B------:R-:W-:Y:S01]  /*e300*/  FSETP.NEU.FTZ.AND P2, PT, R83.reuse, -INF , PT ;  /* 0xff8000005300780b */ /* 0x040fe20003f5d000 */
[----:B-1----:R-:W-:-:S05]  /*e310*/  FMUL.FTZ R2, R83, UR4 ;  /* 0x0000000453027c20 */ /* 0x002fca0008410000 */
[----:B------:R-:W-:Y:S02]  /*e320*/  FSEL R2, R2, RZ, P2 ;  /* 0x000000ff02027208 */ /* 0x000fe40001000000 */
[----:B----4-:R-:W-:Y:S02]  /*e330*/  FMNMX.FTZ R82, R4, R5, !PT ;  /* 0x0000000504527209 */ /* 0x010fe40007810000 */
[----:B------:R-:W-:Y:S01]  /*e340*/  SHF.L.U32 R5, R236, 0x6, RZ ;  /* 0x00000006ec057819 */ /* 0x000fe200000006ff */
[--C-:B------:R-:W-:Y:S01]  /*e350*/  FFMA.FTZ R6, R90, UR4, -R2.reuse ;  /* 0x000000045a067c23 */ /* 0x100fe20008010802 */
[----:B------:R-:W-:Y:S01]  /*e360*/  FFMA.FTZ R4, R102, UR4, -R2 ;  /* 0x0000000466047c23 */ /* 0x000fe20008010802 */
[C---:B------:R-:W-:Y:S01]  /*e370*/  FMUL.FTZ R0, R82.reuse, UR4 ;  /* 0x0000000452007c20 */ /* 0x040fe20008410000 */
[----:B------:R-:W-:Y:S02]  /*e380*/  FSETP.NEU.FTZ.AND P1, PT, R82, -INF , PT ;  /* 0xff8000005200780b */ /* 0x000fe40003f3d000 */
[----:B------:R1:W-:Y:S02]  /*e390*/  MUFU.EX2 R78, R4 ;  /* 0x00000004004e7308 */ /* 0x0003e40000000800 */
[----:B------:R-:W-:-:S02]  /*e3a0*/  FSEL R0, R0, RZ, P1 ;  /* 0x000000ff00007208 */ /* 0x000fc40000800000 */
[----:B------:R-:W3:Y:S01]  /*e3b0*/  MUFU.EX2 R6, R6 ;  /* 0x0000000600067308 */ /* 0x000ee20000000800 */
[----:B-1----:R-:W-:-:S04]  /*e3c0*/  FFMA.FTZ R4, R109, UR4, -R2 ;  /* 0x000000046d047c23 */ /* 0x002fc80008010802 */
[----:B------:R1:W-:Y:S02]  /*e3d0*/  MUFU.EX2 R40, R4 ;  /* 0x0000000400287308 */ /* 0x0003e40000000800 */
[----:B-1----:R-:W-:Y:S01]  /*e3e0*/  FFMA.FTZ R4, R103, UR4, -R0 ;  /* 0x0000000467047c23 */ /* 0x002fe20008010800 */
[----:B---3--:R-:W-:Y:S02]  /*e3f0*/  MOV R103, R6 ;  /* 0x0000000600677202 */ /* 0x008fe40000000f00 */
[----:B------:R-:W-:Y:S01]  /*e400*/  FSEL R6, R82, RZ, P1 ;  /* 0x000000ff52067208 */ /* 0x000fe20000800000 */
[----:B------:R1:W-:Y:S04]  /*e410*/  MUFU.EX2 R109, R4 ;  /* 0x00000004006d7308 */ /* 0x0003e80000000800 */
[----:B------:R-:W-:-:S04]  /*e420*/  FADD.FTZ R3, R3, -R6 ;  /* 0x8000000603037221 */ /* 0x000fc80000010000 */
[----:B------:R-:W-:-:S04]  /*e430*/  FMUL.FTZ R3, R3, UR4 ;  /* 0x0000000403037c20 */ /* 0x000fc80008410000 */
[----:B------:R-:W3:Y:S01]  /*e440*/  MUFU.EX2 R55, R3 ;  /* 0x0000000300377308 */ /* 0x000ee20000000800 */
[----:B-1----:R-:W-:Y:S01]  /*e450*/  FSEL R4, R83, RZ, P2 ;  /* 0x000000ff53047208 */ /* 0x002fe20001000000 */
[-C--:B---3--:R-:W-:Y:S01]  /*e460*/  FMUL.FTZ R138, R138, R55.reuse ;  /* 0x000000378a8a7220 */ /* 0x088fe20000410000 */
[-C--:B------:R-:W-:Y:S01]  /*e470*/  FMUL.FTZ R139, R139, R55.reuse ;  /* 0x000000378b8b7220 */ /* 0x080fe20000410000 */
        /* <DEDUP_REMOVED lines=13> */
[----:B------:R-:W-:Y:S01]  /*e550*/  FMUL.FTZ R159, R159, R55 ;  /* 0x000000379f9f7220 */ /* 0x000fe20000410000 */
[----:B--2---:R-:W-:Y:S01]  /*e560*/  LOP3.LUT R5, R7, 0x200, R5, 0xf8, !PT ;  /* 0x0000020007057812 */ /* 0x004fe200078ef805 */
[----:B------:R-:W-:-:S03]  /*e570*/  FFMA.FTZ R7, R110, UR4, -R0 ;  /* 0x000000046e077c23 */ /* 0x000fc60008010800 */
[----:B------:R-:W-:Y:S01]  /*e580*/  LEA R81, R5, UR5, 0x1 ;  /* 0x0000000505517c11 */ /* 0x000fe2000f8e08ff */
[----:B------:R-:W-:Y:S01]  /*e590*/  FFMA.FTZ R5, R108, UR4, -R2 ;  /* 0x000000046c057c23 */ /* 0x000fe20008010802 */
[----:B------:R-:W-:Y:S01]  /*e5a0*/  MUFU.EX2 R90, R7 ;  /* 0x00000007005a7308 */ /* 0x000fe20000000800 */
[----:B------:R-:W-:Y:S02]  /*e5b0*/  MOV R108, R42 ;  /* 0x0000002a006c7202 */ /* 0x000fe40000000f00 */
[----:B------:R-:W1:Y:S01]  /*e5c0*/  LDSM.16.MT88.4 R8, [R81+0xa000] ;  /* 0x00a000005108783b */ /* 0x000e620000004200 */
[----:B------:R2:W3:Y:S01]  /*e5d0*/  MUFU.EX2 R100, R5 ;  /* 0x0000000500647308 */ /* 0x0004e20000000800 */
[C---:B------:R-:W-:Y:S02]  /*e5e0*/  IADD3 R3, PT, PT, R81.reuse, 0xa000, RZ ;  /* 0x0000a00051037810 */ /* 0x040fe40007ffe0ff */
[----:B------:R-:W-:Y:S01]  /*e5f0*/  IADD3 R53, PT, PT, R12, R81, RZ ;  /* 0x000000510c357210 */ /* 0x000fe20007ffe0ff */
[----:B------:R-:W-:Y:S01]  /*e600*/  LDSM.16.MT88.4 R28, [R81+0xa800] ;  /* 0x00a80000511c783b */ /* 0x000fe20000004200 */
[----:B------:R-:W-:-:S02]  /*e610*/  IADD3 R52, PT, PT, R81, 0xa040, RZ ;  /* 0x0000a04051347810 */ /* 0x000fc40007ffe0ff */
[----:B------:R-:W-:Y:S01]  /*e620*/  @P0 IADD3 R52, PT, PT, R3, -0x40, RZ ;  /* 0xffffffc003340810 */ /* 0x000fe20007ffe0ff */
[----:B------:R-:W4:Y:S01]  /*e630*/  LDSM.16.MT88.4 R16, [R53+0xa000] ;  /* 0x00a000003510783b */ /* 0x000f220000004200 */
[----:B------:R-:W-:Y:S02]  /*e640*/  FFMA.FTZ R3, R107, UR4, -R2 ;  /* 0x000000046b037c23 */ /* 0x000fe40008010802 */
[----:B------:R-:W-:Y:S01]  /*e650*/  IADD3 R54, PT, PT, R12, R52, RZ ;  /* 0x000000340c367210 */ /* 0x000fe20007ffe0ff */
[----:B------:R-:W-:Y:S01]  /*e660*/  LDSM.16.MT88.4 R24, [R52] ;  /* 0x000000003418783b */ /* 0x000fe20000004200 */
[----:B------:R5:W-:Y:S01]  /*e670*/  MUFU.EX2 R102, R3 ;  /* 0x0000000300667308 */ /* 0x000be20000000800 */
[----:B--2---:R-:W-:Y:S01]  /*e680*/  FFMA.FTZ R5, R91, UR4, -R0 ;  /* 0x000000045b057c23 */ /* 0x004fe20008010800 */
[----:B---3--:R-:W-:Y:S01]  /*e690*/  F2FP.F16.F32.PACK_AB R6, R100, R40 ;  /* 0x000000286406723e */ /* 0x008fe200000000ff */
[----:B------:R-:W2:Y:S02]  /*e6a0*/  LDSM.16.MT88.4 R12, [R54] ;  /* 0x00000000360c783b */ /* 0x000ea40000004200 */
[----:B------:R3:W-:Y:S02]  /*e6b0*/  MUFU.EX2 R41, R5 ;  /* 0x0000000500297308 */ /* 0x0007e40000000800 */
[----:B------:R-:W2:Y:S04]  /*e6c0*/  LDSM.16.MT88.4 R20, [R53+0xa800] ;  /* 0x00a800003514783b */ /* 0x000ea80000004200 */
[----:B------:R-:W-:Y:S01]  /*e6d0*/  LDSM.16.MT88.4 R32, [R53+0xb000] ;  /* 0x00b000003520783b */ /* 0x000fe20000004200 */
[----:B-----5:R-:W-:-:S03]  /*e6e0*/  FFMA.FTZ R3, R105, UR4, -R2 ;  /* 0x0000000469037c23 */ /* 0x020fc60008010802 */
[----:B------:R-:W-:Y:S01]  /*e6f0*/  LDSM.16.MT88.4 R60, [R52+0x1800] ;  /* 0x00180000343c783b */ /* 0x000fe20000004200 */
[----:B------:R5:W-:Y:S01]  /*e700*/  MUFU.EX2 R105, R3 ;  /* 0x0000000300697308 */ /* 0x000be20000000800 */
[----:B---3--:R-:W-:Y:S01]  /*e710*/  FADD.FTZ R5, R36, -R4 ;  /* 0x8000000424057221 */ /* 0x008fe20000010000 */
[--C-:B------:R-:W-:Y:S01]  /*e720*/  FFMA.FTZ R4, R104, UR4, -R0.reuse ;  /* 0x0000000468047c23 */ /* 0x100fe20008010800 */
[----:B------:R-:W-:Y:S02]  /*e730*/  LDSM.16.MT88.4 R36, [R52+0x800] ;  /* 0x000800003424783b */ /* 0x000fe40000004200 */
[----:B------:R-:W-:Y:S01]  /*e740*/  FMUL.FTZ R5, R5, UR4 ;  /* 0x0000000405057c20 */ /* 0x000fe20008410000 */
[----:B------:R3:W1:Y:S04]  /*e750*/  MUFU.EX2 R101, R4 ;  /* 0x0000000400657308 */ /* 0x0006680000000800 */
[----:B------:R4:W4:Y:S01]  /*e760*/  MUFU.EX2 R80, R5 ;  /* 0x0000000500507308 */ /* 0x0009220000000800 */
[----:B-----5:R-:W-:-:S04]  /*e770*/  FFMA.FTZ R3, R114, UR4, -R0 ;  /* 0x0000000472037c23 */ /* 0x020fc80008010800 */
[----:B------:R5:W-:Y:S01]  /*e780*/  MUFU.EX2 R107, R3 ;  /* 0x00000003006b7308 */ /* 0x000be20000000800 */
[----:B---3--:R-:W-:Y:S02]  /*e790*/  F2FP.F16.F32.PACK_AB R4, R103, R78 ;  /* 0x0000004e6704723e */ /* 0x008fe400000000ff */
[----:B-1----:R-:W-:Y:S02]  /*e7a0*/  F2FP.F16.F32.PACK_AB R7, R101, R90 ;  /* 0x0000005a6507723e */ /* 0x002fe400000000ff */
[----:B----4-:R-:W-:Y:S01]  /*e7b0*/  F2FP.F16.F32.PACK_AB R5, R41, R109 ;  /* 0x0000006d2905723e */ /* 0x010fe200000000ff */
        /* <DEDUP_REMOVED lines=10> */
[----:B------:R-:W-:Y:S01]  /*e860*/  FFMA.FTZ R9, R106, UR4, -R2 ;  /* 0x000000046a097c23 */ /* 0x000fe20008010802 */
[----:B-----5:R-:W-:Y:S01]  /*e870*/  FFMA.FTZ R3, R115, UR4, -R0 ;  /* 0x0000000473037c23 */ /* 0x020fe20008010800 */
[-C--:B------:R-:W-:Y:S01]  /*e880*/  FMUL.FTZ R160, R160, R80.reuse ;  /* 0x00000050a0a07220 */ /* 0x080fe20000410000 */
[-C--:B------:R-:W-:Y:S01]  /*e890*/  FMUL.FTZ R161, R161, R80.reuse ;  /* 0x00000050a1a17220 */ /* 0x080fe20000410000 */
[-C--:B------:R-:W-:Y:S01]  /*e8a0*/  FMUL.FTZ R164, R164, R80.reuse ;  /* 0x00000050a4a47220 */ /* 0x080fe20000410000 */
[----:B------:R1:W-:Y:S01]  /*e8b0*/  MUFU.EX2 R114, R3 ;  /* 0x0000000300727308 */ /* 0x0003e20000000800 */
[C---:B------:R-:W-:Y:S01]  /*e8c0*/  HMMA.16816.F32 R140, R4.reuse, R10, R140 ;  /* 0x0000000a048c723c */ /* 0x040fe2000000188c */
[-C--:B------:R-:W-:Y:S01]  /*e8d0*/  FMUL.FTZ R165, R165, R80.reuse ;  /* 0x00000050a5a57220 */ /* 0x080fe20000410000 */
[-C--:B------:R-:W-:Y:S01]  /*e8e0*/  FMUL.FTZ R152, R152, R80.reuse ;  /* 0x0000005098987220 */ /* 0x080fe20000410000 */
[----:B------:R3:W4:Y:S01]  /*e8f0*/  MUFU.EX2 R10, R8 ;  /* 0x00000008000a7308 */ /* 0x0007220000000800 */
[-C--:B------:R-:W-:Y:S01]  /*e900*/  FMUL.FTZ R153, R153, R80.reuse ;  /* 0x0000005099997220 */ /* 0x080fe20000410000 */
[-C--:B------:R-:W-:Y:S01]  /*e910*/  FMUL.FTZ R156, R156, R80.reuse ;  /* 0x000000509c9c7220 */ /* 0x080fe20000410000 */
[----:B------:R-:W-:Y:S01]  /*e920*/  FMUL.FTZ R157, R157, R80 ;  /* 0x000000509d9d7220 */ /* 0x000fe20000410000 */
[----:B------:R-:W-:Y:S01]  /*e930*/  MOV R115, R41 ;  /* 0x0000002900737202 */ /* 0x000fe20000000f00 */
[----:B------:R-:W-:Y:S01]  /*e940*/  HMMA.16816.F32 R144, R4, R16, R144 ;  /* 0x000000100490723c */ /* 0x000fe20000001890 */
[----:B-1----:R-:W-:-:S07]  /*e950*/  FFMA.FTZ R3, R123, UR4, -R2 ;  /* 0x000000047b037c23 */ /* 0x002fce0008010802 */
[C---:B------:R-:W-:Y:S01]  /*e960*/  HMMA.16816.F32 R148, R4.reuse, R18, R148 ;  /* 0x000000120494723c */ /* 0x040fe20000001894 */
[--C-:B---3--:R-:W-:Y:S02]  /*e970*/  FFMA.FTZ R8, R116, UR4, -R0.reuse ;  /* 0x0000000474087c23 */ /* 0x108fe40008010800 */
[----:B------:R1:W-:Y:S04]  /*e980*/  MUFU.EX2 R116, R9 ;  /* 0x0000000900747308 */ /* 0x0003e80000000800 */
[----:B------:R3:W5:Y:S01]  /*e990*/  MUFU.EX2 R104, R8 ;  /* 0x0000000800687308 */ /* 0x0007620000000800 */
[C---:B--2---:R-:W-:Y:S08]  /*e9a0*/  HMMA.16816.F32 R160, R4.reuse, R12, R160 ;  /* 0x0000000c04a0723c */ /* 0x044ff000000018a0 */
[----:B------:R-:W-:Y:S01]  /*e9b0*/  HMMA.16816.F32 R164, R4, R14, R164 ;  /* 0x0000000e04a4723c */ /* 0x000fe200000018a4 */
[----:B------:R-:W2:Y:S01]  /*e9c0*/  LDSM.16.MT88.4 R12, [R54+0x800] ;  /* 0x00080000360c783b */ /* 0x000ea20000004200 */
[--C-:B-1----:R-:W-:Y:S01]  /*e9d0*/  FFMA.FTZ R9, R127, UR4, -R0.reuse ;  /* 0x000000047f097c23 */ /* 0x102fe20008010800 */
[----:B---3--:R-:W-:-:S03]  /*e9e0*/  FFMA.FTZ R8, R117, UR4, -R0 ;  /* 0x0000000475087c23 */ /* 0x008fc60008010800 */
[----:B------:R1:W-:Y:S02]  /*e9f0*/  MUFU.EX2 R91, R9 ;  /* 0x00000009005b7308 */ /* 0x0003e40000000800 */
[C---:B------:R-:W-:Y:S02]  /*ea00*/  HMMA.16816.F32 R152, R4.reuse, R24, R152 ;  /* 0x000000180498723c */ /* 0x040fe40000001898 */
[----:B------:R-:W3:Y:S04]  /*ea10*/  MUFU.EX2 R106, R8 ;  /* 0x00000008006a7308 */ /* 0x000ee80000000800 */
[----:B------:R3:W2:Y:S02]  /*ea20*/  MUFU.EX2 R117, R3 ;  /* 0x0000000300757308 */ /* 0x0006a40000000800 */
[----:B------:R-:W-:Y:S01]  /*ea30*/  HMMA.16816.F32 R156, R4, R26, R156 ;  /* 0x0000001a049c723c */ /* 0x000fe2000000189c */
[----:B----4-:R-:W-:-:S02]  /*ea40*/  F2FP.F16.F32.PACK_AB R4, R10, R102 ;  /* 0x000000660a04723e */ /* 0x010fc400000000ff */
[----:B-----5:R-:W-:Y:S01]  /*ea50*/  F2FP.F16.F32.PACK_AB R5, R107, R104 ;  /* 0x000000686b05723e */ /* 0x020fe200000000ff */
[----:B-1----:R-:W-:Y:S01]  /*ea60*/  FFMA.FTZ R9, R168, UR4, -R0 ;  /* 0x00000004a8097c23 */ /* 0x002fe20008010800 */
[----:B------:R-:W-:Y:S02]  /*ea70*/  F2FP.F16.F32.PACK_AB R6, R116, R105 ;  /* 0x000000697406723e */ /* 0x000fe400000000ff */
[----:B---3--:R-:W-:Y:S01]  /*ea80*/  F2FP.F16.F32.PACK_AB R7, R114, R106 ;  /* 0x0000006a7207723e */ /* 0x008fe200000000ff */
[--C-:B------:R-:W-:Y:S01]  /*ea90*/  FFMA.FTZ R8, R125, UR4, -R2.reuse ;  /* 0x000000047d087c23 */ /* 0x100fe20008010802 */
[----:B------:R1:W-:Y:S01]  /*eaa0*/  MUFU.EX2 R168, R9 ;  /* 0x0000000900a87308 */ /* 0x0003e20000000800 */
[----:B------:R-:W-:-:S03]  /*eab0*/  FFMA.FTZ R3, R121, UR4, -R2 ;  /* 0x0000000479037c23 */ /* 0x000fc60008010802 */
[----:B------:R3:W4:Y:S01]  /*eac0*/  MUFU.EX2 R110, R8 ;  /* 0x00000008006e7308 */ /* 0x0007220000000800 */
[C---:B------:R-:W-:Y:S08]  /*ead0*/  HMMA.16816.F32 R24, R4.reuse, R20, R144 ;  /* 0x000000140418723c */ /* 0x040ff00000001890 */
[----:B------:R-:W-:Y:S01]  /*eae0*/  HMMA.16816.F32 R148, R4, R22, R148 ;  /* 0x000000160494723c */ /* 0x000fe20000001894 */
[----:B------:R-:W5:Y:S01]  /*eaf0*/  LDSM.16.MT88.4 R20, [R81+0xb000] ;  /* 0x00b000005114783b */ /* 0x000f620000004200 */
[----:B-1----:R-:W-:Y:S01]  /*eb00*/  FFMA.FTZ R9, R178, UR4, -R0 ;  /* 0x00000004b2097c23 */ /* 0x002fe20008010800 */
[----:B--2---:R-:W-:Y:S01]  /*eb10*/  MOV R178, R117 ;  /* 0x0000007500b27202 */ /* 0x004fe20000000f00 */
[----:B---3--:R-:W-:-:S04]  /*eb20*/  FFMA.FTZ R8, R120, UR4, -R2 ;  /* 0x0000000478087c23 */ /* 0x008fc80008010802 */
[C---:B------:R-:W-:Y:S01]  /*eb30*/  HMMA.16816.F32 R16, R4.reuse, R28, R136 ;  /* 0x0000001c0410723c */ /* 0x040fe20000001888 */
[----:B------:R1:W-:Y:S04]  /*eb40*/  MUFU.EX2 R139, R3 ;  /* 0x00000003008b7308 */ /* 0x0003e80000000800 */
[----:B------:R2:W-:Y:S03]  /*eb50*/  MUFU.EX2 R137, R8 ;  /* 0x0000000800897308 */ /* 0x0005e60000000800 */
[----:B------:R-:W-:Y:S01]  /*eb60*/  HMMA.16816.F32 R28, R4, R30, R140 ;  /* 0x0000001e041c723c */ /* 0x000fe2000000188c */
[----:B------:R-:W-:Y:S01]  /*eb70*/  MOV R143, R40 ;  /* 0x00000028008f7202 */ /* 0x000fe20000000f00 */
[----:B-1----:R-:W-:-:S06]  /*eb80*/  FFMA.FTZ R3, R128, UR4, -R0 ;  /* 0x0000000480037c23 */ /* 0x002fcc0008010800 */
[----:B------:R-:W-:Y:S01]  /*eb90*/  HMMA.16816.F32 R56, R4, R12, R160 ;  /* 0x0000000c0438723c */ /* 0x000fe200000018a0 */
[----:B------:R1:W3:Y:S01]  /*eba0*/  MUFU.EX2 R113, R3 ;  /* 0x0000000300717308 */ /* 0x0002e20000000800 */
[----:B--2---:R-:W-:-:S04]  /*ebb0*/  FFMA.FTZ R8, R126, UR4, -R0 ;  /* 0x000000047e087c23 */ /* 0x004fc80008010800 */
[----:B------:R2:W-:Y:S02]  /*ebc0*/  MUFU.EX2 R138, R8 ;  /* 0x00000008008a7308 */ /* 0x0005e40000000800 */
[----:B------:R-:W-:Y:S01]  /*ebd0*/  HMMA.16816.F32 R164, R4, R14, R164 ;  /* 0x0000000e04a4723c */ /* 0x000fe200000018a4 */
[----:B------:R-:W5:Y:S01]  /*ebe0*/  LDSM.16.MT88.4 R12, [R54+0x1000] ;  /* 0x00100000360c783b */ /* 0x000f620000004200 */
[----:B-1----:R-:W-:-:S06]  /*ebf0*/  FFMA.FTZ R3, R122, UR4, -R0 ;  /* 0x000000047a037c23 */ /* 0x002fcc0008010800 */
[----:B------:R-:W-:Y:S01]  /*ec00*/  HMMA.16816.F32 R48, R4, R36, R152 ;  /* 0x000000240430723c */ /* 0x000fe20000001898 */
[----:B------:R-:W1:Y:S01]  /*ec10*/  MUFU.EX2 R136, R3 ;  /* 0x0000000300887308 */ /* 0x000e620000000800 */
[----:B--2---:R-:W-:-:S06]  /*ec20*/  FFMA.FTZ R8, R133, UR4, -R2 ;  /* 0x0000000485087c23 */ /* 0x004fcc0008010802 */
[----:B------:R-:W-:Y:S01]  /*ec30*/  HMMA.16816.F32 R64, R4, R38, R156 ;  /* 0x000000260440723c */ /* 0x000fe2000000189c */
[----:B------:R-:W2:Y:S01]  /*ec40*/  LDSM.16.MT88.4 R36, [R52+0x1000] ;  /* 0x001000003424783b */ /* 0x000ea20000004200 */
[----:B----4-:R-:W-:Y:S01]  /*ec50*/  F2FP.F16.F32.PACK_AB R4, R110, R117 ;  /* 0x000000756e04723e */ /* 0x010fe200000000ff */
[----:B------:R4:W-:Y:S01]  /*ec60*/  MUFU.EX2 R250, R8 ;  /* 0x0000000800fa7308 */ /* 0x0009e20000000800 */
[----:B---3--:R-:W-:Y:S02]  /*ec70*/  F2FP.F16.F32.PACK_AB R5, R91, R113 ;  /* 0x000000715b05723e */ /* 0x008fe400000000ff */
[----:B------:R-:W-:Y:S01]  /*ec80*/  F2FP.F16.F32.PACK_AB R6, R137, R139 ;  /* 0x0000008b8906723e */ /* 0x000fe200000000ff */
[----:B------:R3:W-:Y:S01]  /*ec90*/  MUFU.EX2 R158, R9 ;  /* 0x00000009009e7308 */ /* 0x0007e20000000800 */
[----:B-1----:R-:W-:Y:S01]  /*eca0*/  F2FP.F16.F32.PACK_AB R7, R136, R138 ;  /* 0x0000008a8807723e */ /* 0x002fe200000000ff */
[----:B------:R-:W-:-:S04]  /*ecb0*/  FFMA.FTZ R3, R132, UR4, -R2 ;  /* 0x0000000484037c23 */ /* 0x000fc80008010802 */
[----:B------:R1:W-:Y:S02]  /*ecc0*/  MUFU.EX2 R251, R3 ;  /* 0x0000000300fb7308 */ /* 0x0003e40000000800 */
[C---:B-----5:R-:W-:Y:S01]  /*ecd0*/  HMMA.16816.F32 R44, R4.reuse, R20, R16 ;  /* 0x00000014042c723c */ /* 0x060fe20000001810 */
[----:B----4-:R-:W-:Y:S01]  /*ece0*/  FFMA.FTZ R8, R134, UR4, -R2 ;  /* 0x0000000486087c23 */ /* 0x010fe20008010802 */
[----:B------:R-:W-:Y:S03]  /*ecf0*/  LDSM.16.MT88.4 R16, [R53+0xb800] ;  /* 0x00b800003510783b */ /* 0x000fe60000004200 */
[----:B------:R4:W-:Y:S01]  /*ed00*/  MUFU.EX2 R252, R8 ;  /* 0x0000000800fc7308 */ /* 0x0009e20000000800 */
[----:B---3--:R-:W-:Y:S01]  /*ed10*/  FFMA.FTZ R9, R188, UR4, -R0 ;  /* 0x00000004bc097c23 */ /* 0x008fe20008010800 */
[----:B------:R-:W-:Y:S01]  /*ed20*/  MOV R188, R102 ;  /* 0x0000006600bc7202 */ /* 0x000fe20000000f00 */
[----:B------:R-:W-:Y:S01]  /*ed30*/  HMMA.16816.F32 R28, R4, R22, R28 ;  /* 0x00000016041c723c */ /* 0x000fe2000000181c */
[----:B------:R-:W3:Y:S01]  /*ed40*/  LDSM.16.MT88.4 R20, [R81+0xb800] ;  /* 0x00b800005114783b */ /* 0x000ee20000004200 */
[----:B-1----:R-:W-:-:S04]  /*ed50*/  FFMA.FTZ R3, R131, UR4, -R2 ;  /* 0x0000000483037c23 */ /* 0x002fc80008010802 */
[----:B------:R1:W5:Y:S02]  /*ed60*/  MUFU.EX2 R68, R3 ;  /* 0x0000000300447308 */ /* 0x0003640000000800 */
[----:B------:R-:W-:Y:S01]  /*ed70*/  HMMA.16816.F32 R56, R4, R12, R56 ;  /* 0x0000000c0438723c */ /* 0x000fe20000001838 */
[----:B----4-:R-:W-:-:S04]  /*ed80*/  FFMA.FTZ R8, R169, UR4, -R0 ;  /* 0x00000004a9087c23 */ /* 0x010fc80008010800 */
[----:B------:R4:W-:Y:S03]  /*ed90*/  MUFU.EX2 R249, R8 ;  /* 0x0000000800f97308 */ /* 0x0009e60000000800 */
[----:B------:R-:W-:Y:S01]  /*eda0*/  HMMA.16816.F32 R12, R4, R14, R164 ;  /* 0x0000000e040c723c */ /* 0x000fe200000018a4 */
[----:B------:R-:W-:Y:S02]  /*edb0*/  MOV R166, R136 ;  /* 0x0000008800a67202 */ /* 0x000fe40000000f00 */
[----:B------:R-:W-:Y:S01]  /*edc0*/  MOV R165, R137 ;  /* 0x0000008900a57202 */ /* 0x000fe20000000f00 */
[----:B-1----:R-:W-:Y:S01]  /*edd0*/  FFMA.FTZ R3, R170, UR4, -R0 ;  /* 0x00000004aa037c23 */ /* 0x002fe20008010800 */
[----:B-----5:R-:W-:-:S03]  /*ede0*/  MOV R167, R68 ;  /* 0x0000004400a77202 */ /* 0x020fc60000000f00 */
[----:B------:R-:W-:Y:S01]  /*edf0*/  HMMA.16816.F32 R24, R4, R32, R24 ;  /* 0x000000200418723c */ /* 0x000fe20000001818 */
[----:B------:R1:W5:Y:S01]  /*ee00*/  MUFU.EX2 R170, R3 ;  /* 0x0000000300aa7308 */ /* 0x0003620000000800 */
[----:B----4-:R-:W-:Y:S01]  /*ee10*/  FFMA.FTZ R8, R175, UR4, -R2 ;  /* 0x00000004af087c23 */ /* 0x010fe20008010802 */
[----:B------:R-:W-:-:S05]  /*ee20*/  MOV R175, R139 ;  /* 0x0000008b00af7202 */ /* 0x000fca0000000f00 */
[----:B--2---:R-:W-:Y:S01]  /*ee30*/  HMMA.16816.F32 R48, R4, R36, R48 ;  /* 0x000000240430723c */ /* 0x004fe20000001830 */
[----:B------:R2:W-:Y:S01]  /*ee40*/  MUFU.EX2 R162, R8 ;  /* 0x0000000800a27308 */ /* 0x0005e20000000800 */
[----:B-1----:R-:W-:-:S06]  /*ee50*/  FFMA.FTZ R3, R135, UR4, -R0 ;  /* 0x0000000487037c23 */ /* 0x002fcc0008010800 */
[----:B------:R-:W-:Y:S01]  /*ee60*/  HMMA.16816.F32 R64, R4, R38, R64 ;  /* 0x000000260440723c */ /* 0x000fe20000001840 */
[----:B------:R-:W1:Y:S01]  /*ee70*/  LDSM.16.MT88.4 R36, [R54+0x1800] ;  /* 0x001800003624783b */ /* 0x000e620000004200 */
[----:B------:R-:W4:Y:S01]  /*ee80*/  MUFU.EX2 R169, R3 ;  /* 0x0000000300a97308 */ /* 0x000f220000000800 */
[----:B--2---:R-:W-:-:S05]  /*ee90*/  FFMA.FTZ R8, R171, UR4, -R2 ;  /* 0x00000004ab087c23 */ /* 0x004fca0008010802 */
[----:B------:R-:W-:Y:S01]  /*eea0*/  HMMA.16816.F32 R32, R4, R34, R148 ;  /* 0x000000220420723c */ /* 0x000fe20000001894 */
[----:B------:R-:W-:Y:S01]  /*eeb0*/  F2FP.F16.F32.PACK_AB R4, R250, R251 ;  /* 0x000000fbfa04723e */ /* 0x000fe200000000ff */
[----:B------:R2:W-:Y:S01]  /*eec0*/  MUFU.EX2 R150, R9 ;  /* 0x0000000900967308 */ /* 0x0005e20000000800 */
[----:B-----5:R-:W-:Y:S02]  /*eed0*/  F2FP.F16.F32.PACK_AB R5, R168, R170 ;  /* 0x000000aaa805723e */ /* 0x020fe400000000ff */
[----:B------:R-:W-:Y:S01]  /*eee0*/  F2FP.F16.F32.PACK_AB R6, R252, R167 ;  /* 0x000000a7fc06723e */ /* 0x000fe200000000ff */
[----:B------:R5:W-:Y:S01]  /*eef0*/  MUFU.EX2 R163, R8 ;  /* 0x0000000800a37308 */ /* 0x000be20000000800 */
[----:B------:R-:W-:Y:S02]  /*ef00*/  MOV R171, R110 ;  /* 0x0000006e00ab7202 */ /* 0x000fe40000000f00 */
[----:B----4-:R-:W-:Y:S01]  /*ef10*/  F2FP.F16.F32.PACK_AB R7, R169, R249 ;  /* 0x000000f9a907723e */ /* 0x010fe200000000ff */
[----:B------:R-:W-:Y:S01]  /*ef20*/  FFMA.FTZ R3, R177, UR4, -R2 ;  /* 0x00000004b1037c23 */ /* 0x000fe20008010802 */
[----:B------:R-:W-:-:S03]  /*ef30*/  MOV R177, R138 ;  /* 0x0000008a00b17202 */ /* 0x000fc60000000f00 */
[----:B------:R4:W1:Y:S02]  /*ef40*/  MUFU.EX2 R161, R3 ;  /* 0x0000000300a17308 */ /* 0x0008640000000800 */
[C---:B---3--:R-:W-:Y:S01]  /*ef50*/  HMMA.16816.F32 R44, R4.reuse, R20, R44 ;  /* 0x00000014042c723c */ /* 0x048fe2000000182c */
[--C-:B--2---:R-:W-:Y:S01]  /*ef60*/  FFMA.FTZ R9, R195, UR4, -R0.reuse ;  /* 0x00000004c3097c23 */ /* 0x104fe20008010800 */
[----:B------:R-:W-:Y:S01]  /*ef70*/  MOV R195, R103 ;  /* 0x0000006700c37202 */ /* 0x000fe20000000f00 */
[----:B-----5:R-:W-:Y:S02]  /*ef80*/  FFMA.FTZ R8, R174, UR4, -R0 ;  /* 0x00000004ae087c23 */ /* 0x020fe40008010800 */
[----:B------:R2:W-:Y:S01]  /*ef90*/  MUFU.EX2 R137, R9 ;  /* 0x0000000900897308 */ /* 0x0005e20000000800 */
[----:B------:R-:W-:Y:S02]  /*efa0*/  MOV R174, R114 ;  /* 0x0000007200ae7202 */ /* 0x000fe40000000f00 */
[----:B------:R-:W-:Y:S01]  /*efb0*/  HMMA.16816.F32 R40, R4, R22, R28 ;  /* 0x000000160428723c */ /* 0x000fe2000000181c */
[----:B------:R-:W3:Y:S01]  /*efc0*/  LDSM.16.MT88.4 R20, [R81+0xc000] ;  /* 0x00c000005114783b */ /* 0x000ee20000004200 */
[----:B------:R5:W-:Y:S01]  /*efd0*/  MUFU.EX2 R159, R8 ;  /* 0x00000008009f7308 */ /* 0x000be20000000800 */
[----:B----4-:R-:W-:Y:S01]  /*efe0*/  FFMA.FTZ R3, R173, UR4, -R2 ;  /* 0x00000004ad037c23 */ /* 0x010fe20008010802 */
[----:B------:R-:W-:-:S03]  /*eff0*/  MOV R173, R91 ;  /* 0x0000005b00ad7202 */ /* 0x000fc60000000f00 */
[----:B------:R4:W-:Y:S01]  /*f000*/  MUFU.EX2 R164, R3 ;  /* 0x0000000300a47308 */ /* 0x0009e20000000800 */
[----:B------:R-:W-:Y:S01]  /*f010*/  HMMA.16816.F32 R28, R4, R16, R24 ;  /* 0x00000010041c723c */ /* 0x000fe20000001818 */
[----:B------:R-:W3:Y:S01]  /*f020*/  LDSM.16.MT88.4 R24, [R53+0xc000] ;  /* 0x00c000003518783b */ /* 0x000ee20000004200 */
[----:B--2---:R-:W-:-:S04]  /*f030*/  FFMA.FTZ R9, R204, UR4, -R0 ;  /* 0x00000004cc097c23 */ /* 0x004fc80008010800 */
[----:B------:R2:W-:Y:S01]  /*f040*/  MUFU.EX2 R140, R9 ;  /* 0x00000009008c7308 */ /* 0x0005e20000000800 */
[----:B-----5:R-:W-:Y:S01]  /*f050*/  FFMA.FTZ R8, R183, UR4, -R2 ;  /* 0x00000004b7087c23 */ /* 0x020fe20008010802 */
[----:B------:R-:W-:Y:S01]  /*f060*/  HMMA.16816.F32 R48, R4, R60, R48 ;  /* 0x0000003c0430723c */ /* 0x000fe20000001830 */
[----:B------:R-:W-:Y:S02]  /*f070*/  MOV R183, R105 ;  /* 0x0000006900b77202 */ /* 0x000fe40000000f00 */
[----:B------:R5:W-:Y:S01]  /*f080*/  MUFU.EX2 R156, R8 ;  /* 0x00000008009c7308 */ /* 0x000be20000000800 */
[----:B----4-:R-:W-:Y:S01]  /*f090*/  FFMA.FTZ R3, R180, UR4, -R0 ;  /* 0x00000004b4037c23 */ /* 0x010fe20008010800 */
[----:B------:R-:W-:-:S03]  /*f0a0*/  MOV R180, R113 ;  /* 0x0000007100b47202 */ /* 0x000fc60000000f00 */
[----:B------:R-:W-:Y:S01]  /*f0b0*/  HMMA.16816.F32 R68, R4, R62, R64 ;  /* 0x0000003e0444723c */ /* 0x000fe20000001840 */
[----:B------:R4:W3:Y:S01]  /*f0c0*/  MUFU.EX2 R11, R3 ;  /* 0x00000003000b7308 */ /* 0x0008e20000000800 */
[----:B------:R-:W-:Y:S01]  /*f0d0*/  LDSM.16.MT88.4 R64, [R52+0x2800] ;  /* 0x002800003440783b */ /* 0x000fe20000004200 */
[----:B--2---:R-:W-:-:S05]  /*f0e0*/  FFMA.FTZ R9, R214, UR4, -R0 ;  /* 0x00000004d6097c23 */ /* 0x004fca0008010800 */
[C---:B-1----:R-:W-:Y:S01]  /*f0f0*/  HMMA.16816.F32 R60, R4.reuse, R36, R56 ;  /* 0x00000024043c723c */ /* 0x042fe20000001838 */
[----:B------:R-:W1:Y:S01]  /*f100*/  LDSM.16.MT88.4 R56, [R52+0x2000] ;  /* 0x002000003438783b */ /* 0x000e620000004200 */
[----:B-----5:R-:W-:Y:S01]  /*f110*/  FFMA.FTZ R8, R185, UR4, -R2 ;  /* 0x00000004b9087c23 */ /* 0x020fe20008010802 */
[----:B------:R2:W-:Y:S01]  /*f120*/  MUFU.EX2 R126, R9 ;  /* 0x00000009007e7308 */ /* 0x0005e20000000800 */
[----:B------:R-:W-:Y:S01]  /*f130*/  MOV R185, R10 ;  /* 0x0000000a00b97202 */ /* 0x000fe20000000f00 */
[--C-:B------:R-:W-:Y:S01]  /*f140*/  FFMA.FTZ R10, R226, UR4, -R0.reuse ;  /* 0x00000004e20a7c23 */ /* 0x100fe20008010800 */
[----:B----4-:R-:W-:Y:S02]  /*f150*/  FFMA.FTZ R3, R172, UR4, -R0 ;  /* 0x00000004ac037c23 */ /* 0x010fe40008010800 */
[----:B------:R-:W-:Y:S01]  /*f160*/  HMMA.16816.F32 R72, R4, R18, R32 ;  /* 0x000000120448723c */ /* 0x000fe20000001820 */
[----:B------:R-:W4:Y:S01]  /*f170*/  LDSM.16.MT88.4 R16, [R54+0x2000] ;  /* 0x002000003610783b */ /* 0x000f220000004200 */
[----:B------:R5:W-:Y:S01]  /*f180*/  MUFU.EX2 R157, R8 ;  /* 0x00000008009d7308 */ /* 0x000be20000000800 */
[----:B------:R-:W-:-:S02]  /*f190*/  MOV R172, R116 ;  /* 0x0000007400ac7202 */ /* 0x000fc40000000f00 */
[----:B------:R-:W-:Y:S01]  /*f1a0*/  LDSM.16.MT88.4 R32, [R53+0xc800] ;  /* 0x00c800003520783b */ /* 0x000fe20000004200 */
[----:B------:R-:W5:Y:S02]  /*f1b0*/  MUFU.EX2 R160, R3 ;  /* 0x0000000300a07308 */ /* 0x000f640000000800 */
[----:B------:R-:W-:Y:S01]  /*f1c0*/  HMMA.16816.F32 R12, R4, R38, R12 ;  /* 0x00000026040c723c */ /* 0x000fe2000000180c */
[----:B------:R-:W-:Y:S01]  /*f1d0*/  F2FP.F16.F32.PACK_AB R4, R162, R161 ;  /* 0x000000a1a204723e */ /* 0x000fe200000000ff */
[--C-:B--2---:R-:W-:Y:S01]  /*f1e0*/  FFMA.FTZ R9, R215, UR4, -R0.reuse ;  /* 0x00000004d7097c23 */ /* 0x104fe20008010800 */
[----:B---3--:R-:W-:Y:S02]  /*f1f0*/  F2FP.F16.F32.PACK_AB R5, R158, R11 ;  /* 0x0000000b9e05723e */ /* 0x008fe400000000ff */
[----:B------:R-:W-:Y:S01]  /*f200*/  F2FP.F16.F32.PACK_AB R6, R163, R164 ;  /* 0x000000a4a306723e */ /* 0x000fe200000000ff */
[----:B------:R2:W-:Y:S01]  /*f210*/  MUFU.EX2 R113, R9 ;  /* 0x0000000900717308 */ /* 0x0005e20000000800 */
[----:B-----5:R-:W-:Y:S01]  /*f220*/  FFMA.FTZ R8, R187, UR4, -R0 ;  /* 0x00000004bb087c23 */ /* 0x020fe20008010800 */
[----:B------:R-:W-:-:S02]  /*f230*/  MOV R187, R101 ;  /* 0x0000006500bb7202 */ /* 0x000fc40000000f00 */
[----:B------:R-:W-:Y:S01]  /*f240*/  F2FP.F16.F32.PACK_AB R7, R160, R159 ;  /* 0x0000009fa007723e */ /* 0x000fe200000000ff */
[----:B------:R-:W-:Y:S01]  /*f250*/  FFMA.FTZ R3, R184, UR4, -R2 ;  /* 0x00000004b8037c23 */ /* 0x000fe20008010802 */
[----:B------:R3:W-:Y:S01]  /*f260*/  MUFU.EX2 R153, R8 ;  /* 0x0000000800997308 */ /* 0x0007e20000000800 */
[----:B------:R-:W-:-:S03]  /*f270*/  MOV R184, R106 ;  /* 0x0000006a00b87202 */ /* 0x000fc60000000f00 */
[----:B------:R5:W4:Y:S01]  /*f280*/  MUFU.EX2 R155, R3 ;  /* 0x00000003009b7308 */ /* 0x000b220000000800 */
[----:B------:R-:W-:Y:S01]  /*f290*/  HMMA.16816.F32 R44, R4, R20, R44 ;  /* 0x00000014042c723c */ /* 0x000fe2000000182c */
[----:B--2---:R-:W-:-:S07]  /*f2a0*/  FFMA.FTZ R9, R190, UR4, -R0 ;  /* 0x00000004be097c23 */ /* 0x004fce0008010800 */
[C---:B------:R-:W-:Y:S01]  /*f2b0*/  HMMA.16816.F32 R40, R4.reuse, R22, R40 ;  /* 0x000000160428723c */ /* 0x040fe20000001828 */
[----:B------:R-:W2:Y:S01]  /*f2c0*/  LDSM.16.MT88.4 R20, [R81+0xc800] ;  /* 0x00c800005114783b */ /* 0x000ea20000004200 */
[--C-:B---3--:R-:W-:Y:S01]  /*f2d0*/  FFMA.FTZ R8, R193, UR4, -R2.reuse ;  /* 0x00000004c1087c23 */ /* 0x108fe20008010802 */
[----:B------:R-:W-:Y:S01]  /*f2e0*/  MOV R193, R143 ;  /* 0x0000008f00c17202 */ /* 0x000fe20000000f00 */
[--C-:B-----5:R-:W-:Y:S02]  /*f2f0*/  FFMA.FTZ R3, R182, UR4, -R2.reuse ;  /* 0x00000004b6037c23 */ /* 0x120fe40008010802 */
[----:B------:R3:W-:Y:S01]  /*f300*/  MUFU.EX2 R147, R8 ;  /* 0x0000000800937308 */ /* 0x0007e20000000800 */
[----:B------:R-:W-:Y:S01]  /*f310*/  MOV R182, R107 ;  /* 0x0000006b00b67202 */ /* 0x000fe20000000f00 */
[C---:B------:R-:W-:Y:S02]  /*f320*/  HMMA.16816.F32 R28, R4.reuse, R24, R28 ;  /* 0x00000018041c723c */ /* 0x040fe4000000181c */
[----:B------:R5:W-:Y:S06]  /*f330*/  MUFU.EX2 R154, R3 ;  /* 0x00000003009a7308 */ /* 0x000bec0000000800 */
[----:B------:R-:W-:Y:S01]  /*f340*/  HMMA.16816.F32 R36, R4, R26, R72 ;  /* 0x0000001a0424723c */ /* 0x000fe20000001848 */
[----:B---3--:R-:W-:Y:S01]  /*f350*/  FFMA.FTZ R8, R96, UR4, -R2 ;  /* 0x0000000460087c23 */ /* 0x008fe20008010802 */
[----:B-----5:R-:W-:-:S06]  /*f360*/  FFMA.FTZ R3, R189, UR4, -R0 ;  /* 0x00000004bd037c23 */ /* 0x020fcc0008010800 */
[----:B-1----:R-:W-:Y:S01]  /*f370*/  HMMA.16816.F32 R48, R4, R56, R48 ;  /* 0x000000380430723c */ /* 0x002fe20000001830 */
[----:B------:R1:W-:Y:S01]  /*f380*/  MUFU.EX2 R148, R8 ;  /* 0x0000000800947308 */ /* 0x0003e20000000800 */
[----:B------:R-:W-:-:S03]  /*f390*/  MOV R189, R104 ;  /* 0x0000006800bd7202 */ /* 0x000fc60000000f00 */
[----:B------:R3:W5:Y:S03]  /*f3a0*/  MUFU.EX2 R151, R3 ;  /* 0x0000000300977308 */ /* 0x0007660000000800 */
[----:B------:R-:W-:Y:S01]  /*f3b0*/  HMMA.16816.F32 R68, R4, R58, R68 ;  /* 0x0000003a0444723c */ /* 0x000fe20000001844 */
[----:B------:R2:W-:Y:S01]  /*f3c0*/  MUFU.EX2 R104, R9 ;  /* 0x0000000900687308 */ /* 0x0005e20000000800 */
[----:B-1----:R-:W-:-:S06]  /*f3d0*/  FFMA.FTZ R8, R99, UR4, -R0 ;  /* 0x0000000463087c23 */ /* 0x002fcc0008010800 */
[C---:B----4-:R-:W-:Y:S01]  /*f3e0*/  HMMA.16816.F32 R56, R4.reuse, R16, R60 ;  /* 0x000000100438723c */ /* 0x050fe2000000183c */
[--C-:B---3--:R-:W-:Y:S01]  /*f3f0*/  FFMA.FTZ R3, R186, UR4, -R0.reuse ;  /* 0x00000004ba037c23 */ /* 0x108fe20008010800 */
[----:B------:R1:W-:Y:S01]  /*f400*/  MUFU.EX2 R138, R8 ;  /* 0x00000008008a7308 */ /* 0x0003e20000000800 */
[----:B------:R-:W-:Y:S01]  /*f410*/  MOV R186, R100 ;  /* 0x0000006400ba7202 */ /* 0x000fe20000000f00 */
[----:B--2---:R-:W-:Y:S02]  /*f420*/  FFMA.FTZ R9, R118, UR4, -R0 ;  /* 0x0000000476097c23 */ /* 0x004fe40008010800 */
[----:B------:R-:W2:Y:S02]  /*f430*/  MUFU.EX2 R152, R3 ;  /* 0x0000000300987308 */ /* 0x000ea40000000800 */
[----:B------:R-:W-:Y:S01]  /*f440*/  HMMA.16816.F32 R12, R4, R18, R12 ;  /* 0x00000012040c723c */ /* 0x000fe2000000180c */
[----:B------:R-:W3:Y:S01]  /*f450*/  LDSM.16.MT88.4 R16, [R54+0x2800] ;  /* 0x002800003610783b */ /* 0x000ee20000004200 */
[----:B------:R-:W-:-:S02]  /*f460*/  F2FP.F16.F32.PACK_AB R4, R156, R155 ;  /* 0x0000009b9c04723e */ /* 0x000fc400000000ff */
[----:B-----5:R-:W-:Y:S02]  /*f470*/  F2FP.F16.F32.PACK_AB R5, R150, R151 ;  /* 0x000000979605723e */ /* 0x020fe400000000ff */
[----:B------:R-:W-:Y:S01]  /*f480*/  F2FP.F16.F32.PACK_AB R6, R157, R154 ;  /* 0x0000009a9d06723e */ /* 0x000fe200000000ff */
[--C-:B-1----:R-:W-:Y:S01]  /*f490*/  FFMA.FTZ R8, R200, UR4, -R2.reuse ;  /* 0x00000004c8087c23 */ /* 0x102fe20008010802 */
[----:B------:R-:W-:Y:S02]  /*f4a0*/  MOV R200, R109 ;  /* 0x0000006d00c87202 */ /* 0x000fe40000000f00 */
[----:B--2---:R-:W-:Y:S01]  /*f4b0*/  F2FP.F16.F32.PACK_AB R7, R152, R153 ;  /* 0x000000999807723e */ /* 0x004fe200000000ff */
[----:B------:R-:W-:Y:S01]  /*f4c0*/  FFMA.FTZ R3, R194, UR4, -R2 ;  /* 0x00000004c2037c23 */ /* 0x000fe20008010802 */
[----:B------:R1:W-:Y:S01]  /*f4d0*/  MUFU.EX2 R144, R8 ;  /* 0x0000000800907308 */ /* 0x0003e20000000800 */
[----:B------:R-:W-:-:S03]  /*f4e0*/  MOV R194, R90 ;  /* 0x0000005a00c27202 */ /* 0x000fc60000000f00 */
[----:B------:R2:W4:Y:S01]  /*f4f0*/  MUFU.EX2 R139, R3 ;  /* 0x00000003008b7308 */ /* 0x0005220000000800 */
[C---:B------:R-:W-:Y:S08]  /*f500*/  HMMA.16816.F32 R44, R4.reuse, R20, R44 ;  /* 0x00000014042c723c */ /* 0x040ff0000000182c */
[----:B------:R-:W-:Y:S01]  /*f510*/  HMMA.16816.F32 R40, R4, R22, R40 ;  /* 0x000000160428723c */ /* 0x000fe20000001828 */
[----:B------:R-:W5:Y:S01]  /*f520*/  LDSM.16.MT88.4 R20, [R81+0xd000] ;  /* 0x00d000005114783b */ /* 0x000f620000004200 */
[--C-:B-1----:R-:W-:Y:S01]  /*f530*/  FFMA.FTZ R8, R197, UR4, -R2.reuse ;  /* 0x00000004c5087c23 */ /* 0x102fe20008010802 */
[----:B------:R-:W-:Y:S01]  /*f540*/  MOV R197, R78 ;  /* 0x0000004e00c57202 */ /* 0x000fe20000000f00 */
[----:B--2---:R-:W-:-:S02]  /*f550*/  FFMA.FTZ R3, R97, UR4, -R2 ;  /* 0x0000000461037c23 */ /* 0x004fc40008010802 */
[----:B------:R1:W-:Y:S02]  /*f560*/  MUFU.EX2 R142, R8 ;  /* 0x00000008008e7308 */ /* 0x0003e40000000800 */
[C---:B------:R-:W-:Y:S02]  /*f570*/  HMMA.16816.F32 R24, R4.reuse, R32, R28 ;  /* 0x000000200418723c */ /* 0x040fe4000000181c */
[----:B------:R2:W-:Y:S04]  /*f580*/  MUFU.EX2 R149, R3 ;  /* 0x0000000300957308 */ /* 0x0005e80000000800 */
[----:B------:R4:W-:Y:S02]  /*f590*/  MUFU.EX2 R97, R9 ;  /* 0x0000000900617308 */ /* 0x0009e40000000800 */
[----:B------:R-:W-:Y:S01]  /*f5a0*/  HMMA.16816.F32 R60, R4, R34, R36 ;  /* 0x00000022043c723c */ /* 0x000fe20000001824 */
[----:B------:R-:W5:Y:S01]  /*f5b0*/  LDSM.16.MT88.4 R32, [R53+0xd000] ;  /* 0x00d000003520783b */ /* 0x000f620000004200 */
[--C-:B-1----:R-:W-:Y:S01]  /*f5c0*/  FFMA.FTZ R8, R202, UR4, -R0.reuse ;  /* 0x00000004ca087c23 */ /* 0x102fe20008010800 */
[----:B--2---:R-:W-:-:S05]  /*f5d0*/  FFMA.FTZ R3, R196, UR4, -R0 ;  /* 0x00000004c4037c23 */ /* 0x004fca0008010800 */
[C---:B------:R-:W-:Y:S01]  /*f5e0*/  HMMA.16816.F32 R36, R4.reuse, R64, R48 ;  /* 0x000000400424723c */ /* 0x040fe20000001830 */
[----:B------:R-:W1:Y:S01]  /*f5f0*/  LDSM.16.MT88.4 R48, [R52+0x3000] ;  /* 0x003000003430783b */ /* 0x000e620000004200 */
[----:B------:R2:W-:Y:S01]  /*f600*/  MUFU.EX2 R135, R8 ;  /* 0x0000000800877308 */ /* 0x0005e20000000800 */
[----:B------:R-:W-:Y:S01]  /*f610*/  MOV R196, R115 ;  /* 0x0000007300c47202 */ /* 0x000fe20000000f00 */
[----:B----4-:R-:W-:Y:S02]  /*f620*/  FFMA.FTZ R9, R87, UR4, -R0 ;  /* 0x0000000457097c23 */ /* 0x010fe40008010800 */
[----:B------:R4:W4:Y:S02]  /*f630*/  MUFU.EX2 R136, R3 ;  /* 0x0000000300887308 */ /* 0x0009240000000800 */
[C---:B------:R-:W-:Y:S08]  /*f640*/  HMMA.16816.F32 R64, R4.reuse, R66, R68 ;  /* 0x000000420440723c */ /* 0x040ff00000001844 */
[----:B---3--:R-:W-:Y:S01]  /*f650*/  HMMA.16816.F32 R56, R4, R16, R56 ;  /* 0x000000100438723c */ /* 0x008fe20000001838 */
[----:B--2---:R-:W-:Y:S01]  /*f660*/  FFMA.FTZ R8, R211, UR4, -R2 ;  /* 0x00000004d3087c23 */ /* 0x004fe20008010802 */
[----:B----4-:R-:W-:-:S03]  /*f670*/  FFMA.FTZ R3, R98, UR4, -R0 ;  /* 0x0000000462037c23 */ /* 0x010fc60008010800 */
[----:B------:R2:W-:Y:S03]  /*f680*/  MUFU.EX2 R128, R8 ;  /* 0x0000000800807308 */ /* 0x0005e60000000800 */
[----:B------:R-:W-:Y:S01]  /*f690*/  HMMA.16816.F32 R12, R4, R18, R12 ;  /* 0x00000012040c723c */ /* 0x000fe2000000180c */
[----:B------:R-:W3:Y:S01]  /*f6a0*/  MUFU.EX2 R146, R3 ;  /* 0x0000000300927308 */ /* 0x000ee20000000800 */
[----:B------:R-:W-:Y:S01]  /*f6b0*/  F2FP.F16.F32.PACK_AB R4, R147, R139 ;  /* 0x0000008b9304723e */ /* 0x000fe200000000ff */
[----:B------:R-:W4:Y:S01]  /*f6c0*/  LDSM.16.MT88.4 R16, [R54+0x3000] ;  /* 0x003000003610783b */ /* 0x000f220000004200 */
[----:B------:R-:W-:Y:S02]  /*f6d0*/  F2FP.F16.F32.PACK_AB R5, R137, R136 ;  /* 0x000000888905723e */ /* 0x000fe400000000ff */
[----:B------:R-:W-:Y:S01]  /*f6e0*/  F2FP.F16.F32.PACK_AB R6, R148, R149 ;  /* 0x000000959406723e */ /* 0x000fe200000000ff */
[--C-:B--2---:R-:W-:Y:S01]  /*f6f0*/  FFMA.FTZ R8, R207, UR4, -R2.reuse ;  /* 0x00000004cf087c23 */ /* 0x104fe20008010802 */
[----:B---3--:R-:W-:Y:S01]  /*f700*/  F2FP.F16.F32.PACK_AB R7, R146, R138 ;  /* 0x0000008a9207723e */ /* 0x008fe200000000ff */
[----:B------:R-:W-:-:S02]  /*f710*/  FFMA.FTZ R3, R203, UR4, -R2 ;  /* 0x00000004cb037c23 */ /* 0x000fc40008010802 */
[----:B------:R2:W-:Y:S01]  /*f720*/  MUFU.EX2 R132, R8 ;  /* 0x0000000800847308 */ /* 0x0005e20000000800 */
[----:B------:R-:W-:-:S03]  /*f730*/  MOV R203, R108 ;  /* 0x0000006c00cb7202 */ /* 0x000fc60000000f00 */
[----:B------:R3:W4:Y:S01]  /*f740*/  MUFU.EX2 R145, R3 ;  /* 0x0000000300917308 */ /* 0x0007220000000800 */
[C---:B-----5:R-:W-:Y:S08]  /*f750*/  HMMA.16816.F32 R44, R4.reuse, R20, R44 ;  /* 0x00000014042c723c */ /* 0x060ff0000000182c */
[----:B------:R-:W-:Y:S01]  /*f760*/  HMMA.16816.F32 R40, R4, R22, R40 ;  /* 0x000000160428723c */ /* 0x000fe20000001828 */
[----:B------:R-:W5:Y:S01]  /*f770*/  LDSM.16.MT88.4 R20, [R53+0xd800] ;  /* 0x00d800003514783b */ /* 0x000f620000004200 */
[----:B--2---:R-:W-:Y:S01]  /*f780*/  FFMA.FTZ R8, R213, UR4, -R0 ;  /* 0x00000004d5087c23 */ /* 0x004fe20008010800 */
[----:B---3--:R-:W-:-:S03]  /*f790*/  FFMA.FTZ R3, R198, UR4, -R2 ;  /* 0x00000004c6037c23 */ /* 0x008fc60008010802 */
[----:B------:R2:W-:Y:S01]  /*f7a0*/  MUFU.EX2 R127, R8 ;  /* 0x00000008007f7308 */ /* 0x0005e20000000800 */
[----:B------:R-:W-:Y:S01]  /*f7b0*/  MOV R198, R79 ;  /* 0x0000004f00c67202 */ /* 0x000fe20000000f00 */
[C---:B------:R-:W-:Y:S01]  /*f7c0*/  HMMA.16816.F32 R28, R4.reuse, R32, R24 ;  /* 0x00000020041c723c */ /* 0x040fe20000001818 */
[----:B------:R-:W3:Y:S01]  /*f7d0*/  LDSM.16.MT88.4 R24, [R81+0xd800] ;  /* 0x00d800005118783b */ /* 0x000ee20000004200 */
[----:B------:R1:W-:Y:S06]  /*f7e0*/  MUFU.EX2 R143, R3 ;  /* 0x00000003008f7308 */ /* 0x0003ec0000000800 */
[----:B------:R-:W-:Y:S01]  /*f7f0*/  HMMA.16816.F32 R32, R4, R34, R60 ;  /* 0x000000220420723c */ /* 0x000fe2000000183c */
[----:B------:R-:W3:Y:S01]  /*f800*/  LDSM.16.MT88.4 R60, [R52+0x3800] ;  /* 0x00380000343c783b */ /* 0x000ee20000004200 */
[----:B--2---:R-:W-:Y:S01]  /*f810*/  FFMA.FTZ R8, R76, UR4, -R2 ;  /* 0x000000044c087c23 */ /* 0x004fe20008010802 */
[----:B-1----:R-:W-:-:S05]  /*f820*/  FFMA.FTZ R3, R205, UR4, -R0 ;  /* 0x00000004cd037c23 */ /* 0x002fca0008010800 */
[C---:B------:R-:W-:Y:S01]  /*f830*/  HMMA.16816.F32 R36, R4.reuse, R48, R36 ;  /* 0x000000300424723c */ /* 0x040fe20000001824 */
[----:B------:R1:W-:Y:S04]  /*f840*/  MUFU.EX2 R121, R8 ;  /* 0x0000000800797308 */ /* 0x0003e80000000800 */
[----:B------:R2:W5:Y:S03]  /*f850*/  MUFU.EX2 R141, R3 ;  /* 0x00000003008d7308 */ /* 0x0005660000000800 */
[----:B------:R-:W-:Y:S01]  /*f860*/  HMMA.16816.F32 R64, R4, R50, R64 ;  /* 0x000000320440723c */ /* 0x000fe20000001840 */
[----:B-1----:R-:W-:-:S07]  /*f870*/  FFMA.FTZ R8, R206, UR4, -R2 ;  /* 0x00000004ce087c23 */ /* 0x002fce0008010802 */
[C---:B----4-:R-:W-:Y:S01]  /*f880*/  HMMA.16816.F32 R56, R4.reuse, R16, R56 ;  /* 0x000000100438723c */ /* 0x050fe20000001838 */
[----:B--2---:R-:W-:Y:S01]  /*f890*/  FFMA.FTZ R3, R199, UR4, -R0 ;  /* 0x00000004c7037c23 */ /* 0x004fe20008010800 */
[----:B------:R1:W-:Y:S04]  /*f8a0*/  MUFU.EX2 R122, R8 ;  /* 0x00000008007a7308 */ /* 0x0003e80000000800 */
[----:B------:R-:W2:Y:S02]  /*f8b0*/  MUFU.EX2 R134, R3 ;  /* 0x0000000300867308 */ /* 0x000ea40000000800 */
[----:B------:R-:W-:Y:S01]  /*f8c0*/  HMMA.16816.F32 R12, R4, R18, R12 ;  /* 0x00000012040c723c */ /* 0x000fe2000000180c */
[----:B------:R-:W4:Y:S01]  /*f8d0*/  LDSM.16.MT88.4 R16, [R54+0x3800] ;  /* 0x003800003610783b */ /* 0x000f220000004200 */
[----:B------:R-:W-:-:S02]  /*f8e0*/  F2FP.F16.F32.PACK_AB R4, R144, R145 ;  /* 0x000000919004723e */ /* 0x000fc400000000ff */
[----:B-----5:R-:W-:Y:S02]  /*f8f0*/  F2FP.F16.F32.PACK_AB R5, R140, R141 ;  /* 0x0000008d8c05723e */ /* 0x020fe400000000ff */
[----:B------:R-:W-:Y:S01]  /*f900*/  F2FP.F16.F32.PACK_AB R6, R142, R143 ;  /* 0x0000008f8e06723e */ /* 0x000fe200000000ff */
[----:B-1----:R-:W-:Y:S01]  /*f910*/  FFMA.FTZ R8, R201, UR4, -R0 ;  /* 0x00000004c9087c23 */ /* 0x002fe20008010800 */
[----:B--2---:R-:W-:Y:S01]  /*f920*/  F2FP.F16.F32.PACK_AB R7, R134, R135 ;  /* 0x000000878607723e */ /* 0x004fe200000000ff */
[--C-:B------:R-:W-:Y:S02]  /*f930*/  FFMA.FTZ R3, R212, UR4, -R2.reuse ;  /* 0x00000004d4037c23 */ /* 0x100fe40008010802 */
[----:B------:R1:W-:Y:S04]  /*f940*/  MUFU.EX2 R115, R8 ;  /* 0x0000000800737308 */ /* 0x0003e80000000800 */
[----:B------:R2:W5:Y:S01]  /*f950*/  MUFU.EX2 R131, R3 ;  /* 0x0000000300837308 */ /* 0x0005620000000800 */
[C---:B------:R-:W-:Y:S08]  /*f960*/  HMMA.16816.F32 R28, R4.reuse, R20, R28 ;  /* 0x00000014041c723c */ /* 0x040ff0000000181c */
[----:B------:R-:W-:Y:S01]  /*f970*/  HMMA.16816.F32 R72, R4, R22, R32 ;  /* 0x000000160448723c */ /* 0x000fe20000001820 */
[----:B------:R-:W5:Y:S01]  /*f980*/  LDSM.16.MT88.4 R20, [R81+0xe000] ;  /* 0x00e000005114783b */ /* 0x000f620000004200 */
[--C-:B-1----:R-:W-:Y:S01]  /*f990*/  FFMA.FTZ R8, R191, UR4, -R2.reuse ;  /* 0x00000004bf087c23 */ /* 0x102fe20008010802 */
[----:B--2---:R-:W-:-:S02]  /*f9a0*/  FFMA.FTZ R3, R208, UR4, -R2 ;  /* 0x00000004d0037c23 */ /* 0x004fc40008010802 */
[----:B------:R-:W-:Y:S01]  /*f9b0*/  LDSM.16.MT88.4 R32, [R53+0xe800] ;  /* 0x00e800003520783b */ /* 0x000fe20000004200 */
[----:B------:R1:W-:Y:S02]  /*f9c0*/  MUFU.EX2 R108, R8 ;  /* 0x00000008006c7308 */ /* 0x0003e40000000800 */
[C---:B---3--:R-:W-:Y:S02]  /*f9d0*/  HMMA.16816.F32 R48, R4.reuse, R24, R44 ;  /* 0x000000180430723c */ /* 0x048fe4000000182c */
[----:B------:R2:W-:Y:S06]  /*f9e0*/  MUFU.EX2 R133, R3 ;  /* 0x0000000300857308 */ /* 0x0005ec0000000800 */
[----:B------:R-:W-:Y:S01]  /*f9f0*/  HMMA.16816.F32 R44, R4, R26, R40 ;  /* 0x0000001a042c723c */ /* 0x000fe20000001828 */
[----:B------:R-:W3:Y:S04]  /*fa00*/  LDSM.16.MT88.4 R24, [R53+0xe000] ;  /* 0x00e000003518783b */ /* 0x000ee80000004200 */
[----:B------:R-:W3:Y:S01]  /*fa10*/  LDSM.16.MT88.4 R40, [R52+0x4000] ;  /* 0x004000003428783b */ /* 0x000ee20000004200 */
[----:B-1----:R-:W-:-:S02]  /*fa20*/  FFMA.FTZ R8, R176, UR4, -R2 ;  /* 0x00000004b0087c23 */ /* 0x002fc40008010802 */
[C---:B------:R-:W-:Y:S01]  /*fa30*/  HMMA.16816.F32 R36, R4.reuse, R60, R36 ;  /* 0x0000003c0424723c */ /* 0x040fe20000001824 */
[--C-:B--2---:R-:W-:Y:S01]  /*fa40*/  FFMA.FTZ R3, R216, UR4, -R0.reuse ;  /* 0x00000004d8037c23 */ /* 0x104fe20008010800 */
[----:B------:R1:W-:Y:S04]  /*fa50*/  MUFU.EX2 R110, R8 ;  /* 0x00000008006e7308 */ /* 0x0003e80000000800 */
[----:B------:R2:W5:Y:S02]  /*fa60*/  MUFU.EX2 R123, R3 ;  /* 0x00000003007b7308 */ /* 0x0005640000000800 */
[C---:B------:R-:W-:Y:S01]  /*fa70*/  HMMA.16816.F32 R68, R4.reuse, R62, R64 ;  /* 0x0000003e0444723c */ /* 0x040fe20000001840 */
[----:B------:R-:W-:Y:S07]  /*fa80*/  LDSM.16.MT88.4 R64, [R52+0x4800] ;  /* 0x004800003440783b */ /* 0x000fee0000004200 */
[----:B----4-:R-:W-:Y:S01]  /*fa90*/  HMMA.16816.F32 R60, R4, R16, R56 ;  /* 0x00000010043c723c */ /* 0x010fe20000001838 */
[--C-:B-1----:R-:W-:Y:S01]  /*faa0*/  FFMA.FTZ R8, R130, UR4, -R0.reuse ;  /* 0x0000000482087c23 */ /* 0x102fe20008010800 */
[----:B--2---:R-:W-:-:S03]  /*fab0*/  FFMA.FTZ R3, R210, UR4, -R0 ;  /* 0x00000004d2037c23 */ /* 0x004fc60008010800 */
[----:B------:R1:W-:Y:S03]  /*fac0*/  MUFU.EX2 R107, R8 ;  /* 0x00000008006b7308 */ /* 0x0003e60000000800 */
[----:B------:R-:W-:Y:S01]  /*fad0*/  HMMA.16816.F32 R12, R4, R18, R12 ;  /* 0x00000012040c723c */ /* 0x000fe2000000180c */
[----:B------:R-:W2:Y:S01]  /*fae0*/  MUFU.EX2 R125, R3 ;  /* 0x00000003007d7308 */ /* 0x000ea20000000800 */
[----:B-----5:R-:W-:Y:S01]  /*faf0*/  F2FP.F16.F32.PACK_AB R4, R128, R131 ;  /* 0x000000838004723e */ /* 0x020fe200000000ff */
[----:B------:R-:W4:Y:S01]  /*fb00*/  LDSM.16.MT88.4 R16, [R54+0x4000] ;  /* 0x004000003610783b */ /* 0x000f220000004200 */
[----:B------:R-:W-:Y:S02]  /*fb10*/  F2FP.F16.F32.PACK_AB R5, R126, R123 ;  /* 0x0000007b7e05723e */ /* 0x000fe400000000ff */
[----:B------:R-:W-:Y:S01]  /*fb20*/  F2FP.F16.F32.PACK_AB R6, R132, R133 ;  /* 0x000000858406723e */ /* 0x000fe200000000ff */
[--C-:B-1----:R-:W-:Y:S01]  /*fb30*/  FFMA.FTZ R8, R119, UR4, -R2.reuse ;  /* 0x0000000477087c23 */ /* 0x102fe20008010802 */
[----:B--2---:R-:W-:Y:S01]  /*fb40*/  F2FP.F16.F32.PACK_AB R7, R125, R127 ;  /* 0x0000007f7d07723e */ /* 0x004fe200000000ff */
[----:B------:R-:W-:-:S02]  /*fb50*/  FFMA.FTZ R3, R217, UR4, -R2 ;  /* 0x00000004d9037c23 */ /* 0x000fc40008010802 */
[----:B------:R1:W-:Y:S04]  /*fb60*/  MUFU.EX2 R100, R8 ;  /* 0x0000000800647308 */ /* 0x0003e80000000800 */
[----:B------:R2:W5:Y:S01]  /*fb70*/  MUFU.EX2 R117, R3 ;  /* 0x0000000300757308 */ /* 0x0005620000000800 */
[C---:B------:R-:W-:Y:S08]  /*fb80*/  HMMA.16816.F32 R56, R4.reuse, R20, R48 ;  /* 0x000000140438723c */ /* 0x040ff00000001830 */
[----:B------:R-:W-:Y:S01]  /*fb90*/  HMMA.16816.F32 R48, R4, R22, R44 ;  /* 0x000000160430723c */ /* 0x000fe2000000182c */
[--C-:B-1----:R-:W-:Y:S01]  /*fba0*/  FFMA.FTZ R8, R95, UR4, -R2.reuse ;  /* 0x000000045f087c23 */ /* 0x102fe20008010802 */
[----:B--2---:R-:W-:-:S03]  /*fbb0*/  FFMA.FTZ R3, R209, UR4, -R2 ;  /* 0x00000004d1037c23 */ /* 0x004fc60008010802 */
[----:B------:R1:W-:Y:S03]  /*fbc0*/  MUFU.EX2 R102, R8 ;  /* 0x0000000800667308 */ /* 0x0003e60000000800 */
[C---:B---3--:R-:W-:Y:S01]  /*fbd0*/  HMMA.16816.F32 R44, R4.reuse, R24, R28 ;  /* 0x00000018042c723c */ /* 0x048fe2000000181c */
[----:B------:R-:W2:Y:S01]  /*fbe0*/  LDSM.16.MT88.4 R28, [R81+0xe800] ;  /* 0x00e80000511c783b */ /* 0x000ea20000004200 */
[----:B------:R3:W-:Y:S06]  /*fbf0*/  MUFU.EX2 R120, R3 ;  /* 0x0000000300787308 */ /* 0x0007ec0000000800 */
[----:B------:R-:W-:Y:S01]  /*fc00*/  HMMA.16816.F32 R24, R4, R26, R72 ;  /* 0x0000001a0418723c */ /* 0x000fe20000001848 */
[--C-:B-1----:R-:W-:Y:S01]  /*fc10*/  FFMA.FTZ R8, R94, UR4, -R0.reuse ;  /* 0x000000045e087c23 */ /* 0x102fe20008010800 */
[----:B---3--:R-:W-:-:S06]  /*fc20*/  FFMA.FTZ R3, R218, UR4, -R0 ;  /* 0x00000004da037c23 */ /* 0x008fcc0008010800 */
[C---:B------:R-:W-:Y:S01]  /*fc30*/  HMMA.16816.F32 R36, R4.reuse, R40, R36 ;  /* 0x000000280424723c */ /* 0x040fe20000001824 */
[----:B------:R1:W-:Y:S04]  /*fc40*/  MUFU.EX2 R98, R8 ;  /* 0x0000000800627308 */ /* 0x0003e80000000800 */
[----:B------:R3:W2:Y:S03]  /*fc50*/  MUFU.EX2 R114, R3 ;  /* 0x0000000300727308 */ /* 0x0006a60000000800 */
[----:B------:R-:W-:Y:S01]  /*fc60*/  HMMA.16816.F32 R68, R4, R42, R68 ;  /* 0x0000002a0444723c */ /* 0x000fe20000001844 */
[----:B-1----:R-:W-:-:S07]  /*fc70*/  FFMA.FTZ R8, R89, UR4, -R2 ;  /* 0x0000000459087c23 */ /* 0x002fce0008010802 */
[----:B----4-:R-:W-:Y:S01]  /*fc80*/  HMMA.16816.F32 R40, R4, R16, R60 ;  /* 0x000000100428723c */ /* 0x010fe2000000183c */
[----:B------:R1:W-:Y:S01]  /*fc90*/  MUFU.EX2 R89, R9 ;  /* 0x0000000900597308 */ /* 0x0003e20000000800 */
[----:B---3--:R-:W-:-:S04]  /*fca0*/  FFMA.FTZ R3, R192, UR4, -R0 ;  /* 0x00000004c0037c23 */ /* 0x008fc80008010800 */
[----:B------:R-:W3:Y:S02]  /*fcb0*/  MUFU.EX2 R116, R3 ;  /* 0x0000000300747308 */ /* 0x000ee40000000800 */
[----:B------:R-:W-:Y:S01]  /*fcc0*/  HMMA.16816.F32 R12, R4, R18, R12 ;  /* 0x00000012040c723c */ /* 0x000fe2000000180c */
[----:B------:R-:W4:Y:S01]  /*fcd0*/  LDSM.16.MT88.4 R16, [R54+0x4800] ;  /* 0x004800003610783b */ /* 0x000f220000004200 */
[----:B-----5:R-:W-:Y:S02]  /*fce0*/  F2FP.F16.F32.PACK_AB R4, R121, R117 ;  /* 0x000000757904723e */ /* 0x020fe400000000ff */
[----:B--2---:R-:W-:Y:S02]  /*fcf0*/  F2FP.F16.F32.PACK_AB R5, R113, R114 ;  /* 0x000000727105723e */ /* 0x004fe400000000ff */
[----:B------:R-:W-:Y:S01]  /*fd00*/  F2FP.F16.F32.PACK_AB R6, R122, R120 ;  /* 0x000000787a06723e */ /* 0x000fe200000000ff */
[----:B-1----:R-:W-:Y:S01]  /*fd10*/  FFMA.FTZ R9, R224, UR4, -R0 ;  /* 0x00000004e0097c23 */ /* 0x002fe20008010800 */
[----:B---3--:R-:W-:Y:S01]  /*fd20*/  F2FP.F16.F32.PACK_AB R7, R116, R115 ;  /* 0x000000737407723e */ /* 0x008fe200000000ff */
[----:B------:R-:W-:-:S04]  /*fd30*/  FFMA.FTZ R3, R77, UR4, -R2 ;  /* 0x000000044d037c23 */ /* 0x000fc80008010802 */
[----:B------:R1:W2:Y:S02]  /*fd40*/  MUFU.EX2 R106, R3 ;  /* 0x00000003006a7308 */ /* 0x0002a40000000800 */
[C---:B------:R-:W-:Y:S08]  /*fd50*/  HMMA.16816.F32 R20, R4.reuse, R28, R56 ;  /* 0x0000001c0414723c */ /* 0x040ff00000001838 */
[----:B------:R-:W-:Y:S01]  /*fd60*/  HMMA.16816.F32 R56, R4, R30, R48 ;  /* 0x0000001e0438723c */ /* 0x000fe20000001830 */
[----:B------:R-:W-:Y:S01]  /*fd70*/  LDSM.16.MT88.4 R48, [R52+0x5000] ;  /* 0x005000003430783b */ /* 0x000fe20000004200 */
[----:B-1----:R-:W-:-:S06]  /*fd80*/  FFMA.FTZ R3, R179, UR4, -R2 ;  /* 0x00000004b3037c23 */ /* 0x002fcc0008010802 */
[C---:B------:R-:W-:Y:S01]  /*fd90*/  HMMA.16816.F32 R76, R4.reuse, R34, R24 ;  /* 0x00000022044c723c */ /* 0x040fe20000001818 */
[----:B------:R-:W1:Y:S01]  /*fda0*/  LDSM.16.MT88.4 R24, [R81+0xf000] ;  /* 0x00f000005118783b */ /* 0x000e620000004200 */
[----:B------:R3:W-:Y:S06]  /*fdb0*/  MUFU.EX2 R109, R3 ;  /* 0x00000003006d7308 */ /* 0x0007ec0000000800 */
[----:B------:R-:W-:Y:S01]  /*fdc0*/  HMMA.16816.F32 R28, R4, R32, R44 ;  /* 0x00000020041c723c */ /* 0x000fe2000000182c */
[----:B------:R-:W5:Y:S01]  /*fdd0*/  LDSM.16.MT88.4 R44, [R53+0xf000] ;  /* 0x00f00000352c783b */ /* 0x000f620000004200 */
[----:B---3--:R-:W-:-:S06]  /*fde0*/  FFMA.FTZ R3, R181, UR4, -R0 ;  /* 0x00000004b5037c23 */ /* 0x008fcc0008010800 */
[C---:B------:R-:W-:Y:S01]  /*fdf0*/  HMMA.16816.F32 R72, R4.reuse, R64, R36 ;  /* 0x000000400448723c */ /* 0x040fe20000001824 */
[----:B------:R3:W2:Y:S07]  /*fe00*/  MUFU.EX2 R103, R3 ;  /* 0x0000000300677308 */ /* 0x0006ae0000000800 */
[C---:B----4-:R-:W-:Y:S08]  /*fe10*/  HMMA.16816.F32 R60, R4.reuse, R16, R40 ;  /* 0x00000010043c723c */ /* 0x050ff00000001828 */
[----:B------:R-:W-:Y:S01]  /*fe20*/  HMMA.16816.F32 R64, R4, R66, R68 ;  /* 0x000000420440723c */ /* 0x000fe20000001844 */
[----:B---3--:R-:W-:-:S04]  /*fe30*/  FFMA.FTZ R3, R129, UR4, -R0 ;  /* 0x0000000481037c23 */ /* 0x008fc80008010800 */
[----:B------:R3:W4:Y:S03]  /*fe40*/  MUFU.EX2 R105, R3 ;  /* 0x0000000300697308 */ /* 0x0007260000000800 */
[----:B------:R-:W-:Y:S01]  /*fe50*/  HMMA.16816.F32 R40, R4, R18, R12 ;  /* 0x000000120428723c */ /* 0x000fe2000000180c */
[----:B--2---:R-:W-:Y:S01]  /*fe60*/  F2FP.F16.F32.PACK_AB R4, R108, R106 ;  /* 0x0000006a6c04723e */ /* 0x004fe200000000ff */
[----:B------:R-:W2:Y:S01]  /*fe70*/  LDSM.16.MT88.4 R12, [R54+0x5000] ;  /* 0x00500000360c783b */ /* 0x000ea20000004200 */
[----:B------:R-:W-:Y:S02]  /*fe80*/  F2FP.F16.F32.PACK_AB R5, R104, R103 ;  /* 0x000000676805723e */ /* 0x000fe400000000ff */
[----:B------:R-:W-:Y:S01]  /*fe90*/  F2FP.F16.F32.PACK_AB R6, R110, R109 ;  /* 0x0000006d6e06723e */ /* 0x000fe200000000ff */
[----:B------:R-:W-:Y:S01]  /*fea0*/  LDSM.16.MT88.4 R16, [R53+0xf800] ;  /* 0x00f800003510783b */ /* 0x000fe20000004200 */
[----:B---3--:R-:W-:Y:S01]  /*feb0*/  FFMA.FTZ R3, R124, UR4, -R2 ;  /* 0x000000047c037c23 */ /* 0x008fe20008010802 */
[----:B----4-:R-:W-:-:S03]  /*fec0*/  F2FP.F16.F32.PACK_AB R7, R105, R107 ;  /* 0x0000006b6907723e */ /* 0x010fc600000000ff */
[----:B------:R3:W4:Y:S04]  /*fed0*/  MUFU.EX2 R99, R3 ;  /* 0x0000000300637308 */ /* 0x0007280000000800 */
[C---:B-1----:R-:W-:Y:S08]  /*fee0*/  HMMA.16816.F32 R36, R4.reuse, R24, R20 ;  /* 0x000000180424723c */ /* 0x042ff00000001814 */
[----:B------:R-:W-:Y:S01]  /*fef0*/  HMMA.16816.F32 R32, R4, R26, R56 ;  /* 0x0000001a0420723c */ /* 0x000fe20000001838 */
[----:B------:R-:W1:Y:S01]  /*ff00*/  LDSM.16.MT88.4 R24, [R81+0xf800] ;  /* 0x00f800005118783b */ /* 0x000e620000004200 */
[----:B---3--:R-:W-:-:S04]  /*ff10*/  FFMA.FTZ R3, R111, UR4, -R2 ;  /* 0x000000046f037c23 */ /* 0x008fc80008010802 */
[----:B------:R3:W-:Y:S02]  /*ff20*/  MUFU.EX2 R101, R3 ;  /* 0x0000000300657308 */ /* 0x0007e40000000800 */
[C---:B-----5:R-:W-:Y:S08]  /*ff30*/  HMMA.16816.F32 R28, R4.reuse, R44, R28 ;  /* 0x0000002c041c723c */ /* 0x060ff0000000181c */
[----:B------:R-:W-:Y:S01]  /*ff40*/  HMMA.16816.F32 R20, R4, R46, R76 ;  /* 0x0000002e0414723c */ /* 0x000fe2000000184c */
[----:B------:R-:W-:Y:S01]  /*ff50*/  MUFU.EX2 R78, R10 ;  /* 0x0000000a004e7308 */ /* 0x000fe20000000800 */
[----:B---3--:R-:W-:-:S04]  /*ff60*/  FFMA.FTZ R3, R112, UR4, -R0 ;  /* 0x0000000470037c23 */ /* 0x008fc80008010800 */
[----:B------:R3:W5:Y:S02]  /*ff70*/  MUFU.EX2 R95, R3 ;  /* 0x00000003005f7308 */ /* 0x0007640000000800 */
[C---:B------:R-:W-:Y:S01]  /*ff80*/  HMMA.16816.F32 R44, R4.reuse, R48, R72 ;  /* 0x00000030042c723c */ /* 0x040fe20000001848 */
[----:B------:R-:W1:Y:S07]  /*ff90*/  LDSM.16.MT88.4 R72, [R52+0x5800] ;  /* 0x005800003448783b */ /* 0x000e6e0000004200 */
[----:B------:R-:W-:Y:S01]  /*ffa0*/  HMMA.16816.F32 R68, R4, R50, R64 ;  /* 0x000000320444723c */ /* 0x000fe20000001840 */
[----:B---3--:R-:W-:-:S02]  /*ffb0*/  FFMA.FTZ R3, R93, UR4, -R0 ;  /* 0x000000045d037c23 */ /* 0x008fc40008010800 */
[----:B------:R3:W-:Y:S05]  /*ffc0*/  MUFU.EX2 R93, R8 ;  /* 0x00000008005d7308 */ /* 0x0007ea0000000800 */
[C---:B--2---:R-:W-:Y:S01]  /*ffd0*/  HMMA.16816.F32 R64, R4.reuse, R12, R60 ;  /* 0x0000000c0440723c */ /* 0x044fe2000000183c */
[----:B------:R2:W2:Y:S07]  /*ffe0*/  MUFU.EX2 R96, R3 ;  /* 0x0000000300607308 */ /* 0x0004ae0000000800 */
[----:B------:R-:W-:Y:S01]  /*fff0*/  HMMA.16816.F32 R56, R4, R14, R40 ;  /* 0x0000000e0438723c */ /* 0x000fe20000001828 */
[----:B----4-:R-:W-:Y:S01]  /*10000*/  F2FP.F16.F32.PACK_AB R4, R100, R99 ;  /* 0x000000636404723e */ /* 0x010fe200000000ff */
[----:B------:R-:W4:Y:S01]  /*10010*/  LDSM.16.MT88.4 R40, [R54+0x5800] ;  /* 0x005800003628783b */ /* 0x000f220000004200 */
[----:B-----5:R-:W-:Y:S01]  /*10020*/  F2FP.F16.F32.PACK_AB R5, R97, R95 ;  /* 0x0000005f6105723e */ /* 0x020fe200000000ff */
[--C-:B---3--:R-:W-:Y:S01]  /*10030*/  FFMA.FTZ R8, R84, UR4, -R2.reuse ;  /* 0x0000000454087c23 */ /* 0x108fe20008010802 */
[----:B------:R-:W-:Y:S01]  /*10040*/  F2FP.F16.F32.PACK_AB R6, R102, R101 ;  /* 0x000000656606723e */ /* 0x000fe200000000ff */
[----:B------:R-:W-:Y:S01]  /*10050*/  LDSM.16.MT88.4 R12, [R53+0x10000] ;  /* 0x01000000350c783b */ /* 0x000fe20000004200 */
[----:B--2---:R-:W-:Y:S01]  /*10060*/  FFMA.FTZ R3, R92, UR4, -R2 ;  /* 0x000000045c037c23 */ /* 0x004fe20008010802 */
[----:B------:R-:W-:Y:S01]  /*10070*/  F2FP.F16.F32.PACK_AB R7, R96, R98 ;  /* 0x000000626007723e */ /* 0x000fe200000000ff */
[----:B------:R2:W-:Y:S04]  /*10080*/  MUFU.EX2 R92, R8 ;  /* 0x00000008005c7308 */ /* 0x0005e80000000800 */
[----:B------:R3:W5:Y:S02]  /*10090*/  MUFU.EX2 R90, R3 ;  /* 0x00000003005a7308 */ /* 0x0007640000000800 */
[----:B-1----:R-:W-:Y:S01]  /*100a0*/  HMMA.16816.F32 R48, R4, R26, R32 ;  /* 0x0000001a0430723c */ /* 0x002fe20000001820 */
[----:B--2---:R-:W-:-:S07]  /*100b0*/  FFMA.FTZ R8, R88, UR4, -R0 ;  /* 0x0000000458087c23 */ /* 0x004fce0008010800 */
[----:B------:R-:W-:Y:S01]  /*100c0*/  HMMA.16816.F32 R32, R4, R74, R68 ;  /* 0x0000004a0420723c */ /* 0x000fe20000001844 */
[----:B------:R-:W-:Y:S01]  /*100d0*/  MUFU.EX2 R75, R9 ;  /* 0x00000009004b7308 */ /* 0x000fe20000000800 */
[----:B---3--:R-:W-:-:S03]  /*100e0*/  FFMA.FTZ R3, R85, UR4, -R2 ;  /* 0x0000000455037c23 */ /* 0x008fc60008010802 */
[----:B------:R1:W-:Y:S03]  /*100f0*/  MUFU.EX2 R91, R8 ;  /* 0x00000008005b7308 */ /* 0x0003e60000000800 */
[C---:B------:R-:W-:Y:S01]  /*10100*/  HMMA.16816.F32 R60, R4.reuse, R24, R36 ;  /* 0x00000018043c723c */ /* 0x040fe20000001824 */
[----:B------:R2:W-:Y:S07]  /*10110*/  MUFU.EX2 R94, R3 ;  /* 0x00000003005e7308 */ /* 0x0005ee0000000800 */
[----:B------:R-:W-:Y:S01]  /*10120*/  HMMA.16816.F32 R36, R4, R16, R28 ;  /* 0x000000100424723c */ /* 0x000fe2000000181c */
[----:B-1----:R-:W-:Y:S01]  /*10130*/  FFMA.FTZ R8, R220, UR4, -R2 ;  /* 0x00000004dc087c23 */ /* 0x002fe20008010802 */
[----:B--2---:R-:W-:-:S03]  /*10140*/  FFMA.FTZ R3, R219, UR4, -R0 ;  /* 0x00000004db037c23 */ /* 0x004fc60008010800 */
[----:B------:R1:W-:Y:S03]  /*10150*/  MUFU.EX2 R79, R8 ;  /* 0x00000008004f7308 */ /* 0x0003e60000000800 */
[C---:B------:R-:W-:Y:S01]  /*10160*/  HMMA.16816.F32 R28, R4.reuse, R18, R20 ;  /* 0x00000012041c723c */ /* 0x040fe20000001814 */
[----:B------:R-:W2:Y:S01]  /*10170*/  LDSM.16.MT88.4 R16, [R81+0x10000] ;  /* 0x010000005110783b */ /* 0x000ea20000004200 */
[----:B------:R3:W5:Y:S03]  /*10180*/  MUFU.EX2 R87, R3 ;  /* 0x0000000300577308 */ /* 0x0007660000000800 */
[----:B------:R-:W2:Y:S03]  /*10190*/  LDSM.16.MT88.4 R20, [R52+0x6000] ;  /* 0x006000003414783b */ /* 0x000ea60000004200 */
[----:B------:R-:W-:Y:S01]  /*101a0*/  HMMA.16816.F32 R24, R4, R72, R44 ;  /* 0x000000480418723c */ /* 0x000fe2000000182c */
[----:B-1----:R-:W-:-:S07]  /*101b0*/  FFMA.FTZ R8, R222, UR4, -R2 ;  /* 0x00000004de087c23 */ /* 0x002fce0008010802 */
[C---:B----4-:R-:W-:Y:S01]  /*101c0*/  HMMA.16816.F32 R64, R4.reuse, R40, R64 ;  /* 0x000000280440723c */ /* 0x050fe20000001840 */
[----:B---3--:R-:W-:Y:S02]  /*101d0*/  FFMA.FTZ R3, R86, UR4, -R0 ;  /* 0x0000000456037c23 */ /* 0x008fe40008010800 */
[----:B------:R1:W-:Y:S04]  /*101e0*/  MUFU.EX2 R86, R8 ;  /* 0x0000000800567308 */ /* 0x0003e80000000800 */
[----:B------:R3:W4:Y:S01]  /*101f0*/  MUFU.EX2 R88, R3 ;  /* 0x0000000300587308 */ /* 0x0007220000000800 */
[----:B------:R-:W-:Y:S01]  /*10200*/  HMMA.16816.F32 R44, R4, R42, R56 ;  /* 0x0000002a042c723c */ /* 0x000fe20000001838 */
[----:B-----5:R-:W-:Y:S01]  /*10210*/  F2FP.F16.F32.PACK_AB R4, R93, R90 ;  /* 0x0000005a5d04723e */ /* 0x020fe200000000ff */
[----:B------:R-:W5:Y:S01]  /*10220*/  LDSM.16.MT88.4 R40, [R54+0x6000] ;  /* 0x006000003628783b */ /* 0x000f620000004200 */
[----:B------:R-:W-:-:S02]  /*10230*/  F2FP.F16.F32.PACK_AB R5, R89, R87 ;  /* 0x000000575905723e */ /* 0x000fc400000000ff */
[----:B------:R-:W-:Y:S01]  /*10240*/  F2FP.F16.F32.PACK_AB R6, R92, R94 ;  /* 0x0000005e5c06723e */ /* 0x000fe200000000ff */
[----:B-1----:R-:W-:Y:S01]  /*10250*/  FFMA.FTZ R8, R203, R55, R200 ;  /* 0x00000037cb087223 */ /* 0x002fe200000100c8 */
[----:B---3--:R-:W-:-:S03]  /*10260*/  FFMA.FTZ R3, R223, UR4, -R2 ;  /* 0x00000004df037c23 */ /* 0x008fc60008010802 */
[----:B------:R-:W-:Y:S01]  /*10270*/  FADD.FTZ R8, R196, R8 ;  /* 0x00000008c4087221 */ /* 0x000fe20000010000 */
[----:B----4-:R-:W-:Y:S01]  /*10280*/  F2FP.F16.F32.PACK_AB R7, R88, R91 ;  /* 0x0000005b5807723e */ /* 0x010fe200000000ff */
[----:B------:R1:W3:Y:S02]  /*10290*/  MUFU.EX2 R85, R3 ;  /* 0x0000000300557308 */ /* 0x0002e40000000800 */
[----:B------:R-:W-:-:S04]  /*102a0*/  FADD.FTZ R8, R194, R8 ;  /* 0x00000008c2087221 */ /* 0x000fc80000010000 */
[C---:B--2---:R-:W-:Y:S08]  /*102b0*/  HMMA.16816.F32 R56, R4.reuse, R18, R48 ;  /* 0x000000120438723c */ /* 0x044ff00000001830 */
[C---:B------:R-:W-:Y:S01]  /*102c0*/  HMMA.16816.F32 R60, R4.reuse, R16, R60 ;  /* 0x00000010043c723c */ /* 0x040fe2000000183c */
[----:B-1----:R-:W-:Y:S01]  /*102d0*/  FFMA.FTZ R3, R221, UR4, -R2 ;  /* 0x00000004dd037c23 */ /* 0x002fe20008010802 */
[----:B------:R-:W1:Y:S03]  /*102e0*/  LDSM.16.MT88.4 R16, [R53+0x10800] ;  /* 0x010800003510783b */ /* 0x000e660000004200 */
[----:B------:R2:W-:Y:S03]  /*102f0*/  MUFU.EX2 R84, R3 ;  /* 0x0000000300547308 */ /* 0x0005e60000000800 */
[C---:B------:R-:W-:Y:S08]  /*10300*/  HMMA.16816.F32 R48, R4.reuse, R12, R36 ;  /* 0x0000000c0430723c */ /* 0x040ff00000001824 */
[----:B------:R-:W-:Y:S01]  /*10310*/  HMMA.16816.F32 R36, R4, R14, R28 ;  /* 0x0000000e0424723c */ /* 0x000fe2000000181c */
[----:B------:R-:W4:Y:S01]  /*10320*/  LDSM.16.MT88.4 R12, [R52+0x6800] ;  /* 0x00680000340c783b */ /* 0x000f220000004200 */
[----:B--2---:R-:W-:-:S03]  /*10330*/  FFMA.FTZ R3, R225, UR4, -R0 ;  /* 0x00000004e1037c23 */ /* 0x004fc60008010800 */
[----:B------:R-:W2:Y:S01]  /*10340*/  LDSM.16.MT88.4 R28, [R81+0x10800] ;  /* 0x01080000511c783b */ /* 0x000ea20000004200 */
[----:B------:R3:W1:Y:S02]  /*10350*/  MUFU.EX2 R77, R3 ;  /* 0x00000003004d7308 */ /* 0x0006640000000800 */
[C---:B------:R-:W-:Y:S08]  /*10360*/  HMMA.16816.F32 R24, R4.reuse, R20, R24 ;  /* 0x000000140418723c */ /* 0x040ff00000001818 */
[----:B------:R-:W-:Y:S01]  /*10370*/  HMMA.16816.F32 R32, R4, R22, R32 ;  /* 0x000000160420723c */ /* 0x000fe20000001820 */
[----:B------:R-:W2:Y:S01]  /*10380*/  LDSM.16.MT88.4 R20, [R54+0x6800] ;  /* 0x006800003614783b */ /* 0x000ea20000004200 */
[----:B---3--:R-:W-:-:S06]  /*10390*/  FFMA.FTZ R3, R198, R80, R197 ;  /* 0x00000050c6037223 */ /* 0x008fcc00000100c5 */
[----:B-----5:R-:W-:Y:S01]  /*103a0*/  HMMA.16816.F32 R64, R4, R40, R64 ;  /* 0x000000280440723c */ /* 0x020fe20000001840 */
[----:B------:R-:W-:Y:S01]  /*103b0*/  FADD.FTZ R10, R195, R3 ;  /* 0x00000003c30a7221 */ /* 0x000fe20000010000 */
[----:B------:R-:W-:-:S03]  /*103c0*/  FFMA.FTZ R3, R227, UR4, -R0 ;  /* 0x00000004e3037c23 */ /* 0x000fc60008010800 */
[----:B------:R-:W-:Y:S01]  /*103d0*/  FADD.FTZ R9, R193, R10 ;  /* 0x0000000ac1097221 */ /* 0x000fe20000010000 */
[----:B------:R3:W5:Y:S01]  /*103e0*/  MUFU.EX2 R76, R3 ;  /* 0x00000003004c7308 */ /* 0x0007620000000800 */
[----:B------:R-:W-:Y:S01]  /*103f0*/  FFMA.FTZ R10, R229, UR4, -R2 ;  /* 0x00000004e50a7c23 */ /* 0x000fe20008010802 */
[----:B------:R-:W-:Y:S01]  /*10400*/  HMMA.16816.F32 R44, R4, R42, R44 ;  /* 0x0000002a042c723c */ /* 0x000fe2000000182c */
[----:B------:R-:W-:Y:S02]  /*10410*/  F2FP.F16.F32.PACK_AB R4, R79, R85 ;  /* 0x000000554f04723e */ /* 0x000fe400000000ff */
[----:B-1----:R-:W-:Y:S01]  /*10420*/  F2FP.F16.F32.PACK_AB R5, R78, R77 ;  /* 0x0000004d4e05723e */ /* 0x002fe200000000ff */
[----:B------:R1:W-:Y:S01]  /*10430*/  MUFU.EX2 R72, R10 ;  /* 0x0000000a00487308 */ /* 0x0003e20000000800 */
[----:B------:R-:W-:Y:S01]  /*10440*/  F2FP.F16.F32.PACK_AB R6, R86, R84 ;  /* 0x000000545606723e */ /* 0x000fe200000000ff */
[----:B---3--:R-:W-:Y:S01]  /*10450*/  FADD.FTZ R3, R186, R9 ;  /* 0x00000009ba037221 */ /* 0x008fe20000010000 */
        /* <DEDUP_REMOVED lines=15> */
[----:B----4-:R-:W-:Y:S01]  /*10550*/  HMMA.16816.F32 R36, R4, R12, R24 ;  /* 0x0000000c0424723c */ /* 0x010fe20000001818 */
[----:B------:R-:W-:Y:S01]  /*10560*/  LDSM.16.MT88.4 R24, [R81+0x11000] ;  /* 0x011000005118783b */ /* 0x000fe20000004200 */
        /* <DEDUP_REMOVED lines=8> */
[----:B-1----:R-:W-:Y:S01]  /*105f0*/  FFMA.FTZ R9, R228, UR4, -R2 ;  /* 0x00000004e4097c23 */ /* 0x002fe20008010802 */
[----:B---3--:R-:W-:Y:S01]  /*10600*/  FFMA.FTZ R10, R235, UR4, -R0 ;  /* 0x00000004eb0a7c23 */ /* 0x008fe20008010800 */
[----:B------:R-:W-:Y:S01]  /*10610*/  FADD.FTZ R8, R165, R8 ;  /* 0x00000008a5087221 */ /* 0x000fe20000010000 */
[----:B------:R-:W-:Y:S01]  /*10620*/  FADD.FTZ R3, R166, R3 ;  /* 0x00000003a6037221 */ /* 0x000fe20000010000 */
[----:B------:R1:W-:Y:S01]  /*10630*/  MUFU.EX2 R74, R9 ;  /* 0x00000009004a7308 */ /* 0x0003e20000000800 */
[----:B------:R-:W-:Y:S01]  /*10640*/  HMMA.16816.F32 R48, R4, R16, R48 ;  /* 0x000000100430723c */ /* 0x000fe20000001830 */
[----:B------:R-:W-:Y:S01]  /*10650*/  FADD.FTZ R8, R251, R8 ;  /* 0x00000008fb087221 */ /* 0x000fe20000010000 */
[----:B------:R-:W-:Y:S01]  /*10660*/  FADD.FTZ R3, R170, R3 ;  /* 0x00000003aa037221 */ /* 0x000fe20000010000 */
[----:B------:R-:W3:Y:S01]  /*10670*/  LDSM.16.MT88.4 R16, [R53+0x11000] ;  /* 0x011000003510783b */ /* 0x000ee20000004200 */
[----:B------:R5:W-:Y:S01]  /*10680*/  MUFU.EX2 R69, R10 ;  /* 0x0000000a00457308 */ /* 0x000be20000000800 */
[----:B------:R-:W-:Y:S01]  /*10690*/  FADD.FTZ R8, R250, R8 ;  /* 0x00000008fa087221 */ /* 0x000fe20000010000 */
[----:B------:R-:W-:-:S02]  /*106a0*/  FADD.FTZ R3, R168, R3 ;  /* 0x00000003a8037221 */ /* 0x000fc40000010000 */
[----:B--2---:R-:W-:Y:S01]  /*106b0*/  HMMA.16816.F32 R60, R4, R28, R60 ;  /* 0x0000001c043c723c */ /* 0x004fe2000000183c */
        /* <DEDUP_REMOVED lines=8> */
[----:B------:R1:W-:Y:S01]  /*10740*/  MUFU.EX2 R70, R9 ;  /* 0x0000000900467308 */ /* 0x0003e20000000800 */
[----:B------:R-:W-:Y:S01]  /*10750*/  FFMA.FTZ R11, R230, UR4, -R2 ;  /* 0x00000004e60b7c23 */ /* 0x000fe20008010802 */
[----:B------:R-:W-:Y:S01]  /*10760*/  FADD.FTZ R8, R162, R8 ;  /* 0x00000008a2087221 */ /* 0x000fe20000010000 */
[----:B------:R-:W-:Y:S01]  /*10770*/  FADD.FTZ R3, R158, R3 ;  /* 0x000000039e037221 */ /* 0x000fe20000010000 */
[----:B-----5:R-:W-:Y:S01]  /*10780*/  FFMA.FTZ R10, R242, UR4, -R2 ;  /* 0x00000004f20a7c23 */ /* 0x020fe20008010802 */
[----:B------:R2:W5:Y:S01]  /*10790*/  MUFU.EX2 R73, R11 ;  /* 0x0000000b00497308 */ /* 0x0005620000000800 */
[----:B------:R-:W-:Y:S01]  /*107a0*/  FADD.FTZ R8, R164, R8 ;  /* 0x00000008a4087221 */ /* 0x000fe20000010000 */
[----:B------:R-:W-:Y:S01]  /*107b0*/  FADD.FTZ R3, R159, R3 ;  /* 0x000000039f037221 */ /* 0x000fe20000010000 */
[----:B------:R-:W-:Y:S02]  /*107c0*/  HMMA.16816.F32 R28, R4, R20, R64 ;  /* 0x00000014041c723c */ /* 0x000fe40000001840 */
[----:B------:R-:W-:Y:S01]  /*107d0*/  FADD.FTZ R8, R163, R8 ;  /* 0x00000008a3087221 */ /* 0x000fe20000010000 */
[----:B------:R-:W-:-:S03]  /*107e0*/  FADD.FTZ R3, R160, R3 ;  /* 0x00000003a0037221 */ /* 0x000fc60000010000 */
[----:B------:R-:W-:Y:S01]  /*107f0*/  FADD.FTZ R8, R155, R8 ;  /* 0x000000089b087221 */ /* 0x000fe20000010000 */
[----:B------:R-:W-:Y:S01]  /*10800*/  FADD.FTZ R3, R151, R3 ;  /* 0x0000000397037221 */ /* 0x000fe20000010000 */
[----:B-1----:R-:W-:Y:S01]  /*10810*/  FFMA.FTZ R9, R233, UR4, -R0 ;  /* 0x00000004e9097c23 */ /* 0x002fe20008010800 */
[----:B------:R-:W-:Y:S01]  /*10820*/  HMMA.16816.F32 R20, R4, R22, R44 ;  /* 0x000000160414723c */ /* 0x000fe2000000182c */
[----:B------:R-:W-:Y:S01]  /*10830*/  FADD.FTZ R8, R156, R8 ;  /* 0x000000089c087221 */ /* 0x000fe20000010000 */
[----:B------:R-:W-:Y:S01]  /*10840*/  FADD.FTZ R3, R150, R3 ;  /* 0x0000000396037221 */ /* 0x000fe20000010000 */
[----:B------:R1:W4:Y:S01]  /*10850*/  MUFU.EX2 R55, R9 ;  /* 0x0000000900377308 */ /* 0x0003220000000800 */
[----:B--2---:R-:W-:Y:S01]  /*10860*/  FFMA.FTZ R11, R240, UR4, -R2 ;  /* 0x00000004f00b7c23 */ /* 0x004fe20008010802 */
[----:B------:R-:W-:Y:S01]  /*10870*/  FADD.FTZ R8, R154, R8 ;  /* 0x000000089a087221 */ /* 0x000fe20000010000 */
[----:B------:R-:W-:Y:S01]  /*10880*/  FADD.FTZ R3, R153, R3 ;  /* 0x0000000399037221 */ /* 0x000fe20000010000 */
[----:B-----5:R-:W-:Y:S01]  /*10890*/  F2FP.F16.F32.PACK_AB R4, R73, R71 ;  /* 0x000000474904723e */ /* 0x020fe200000000ff */
[----:B------:R2:W-:Y:S01]  /*108a0*/  MUFU.EX2 R45, R10 ;  /* 0x0000000a002d7308 */ /* 0x0005e20000000800 */
[----:B------:R-:W-:Y:S01]  /*108b0*/  FADD.FTZ R8, R157, R8 ;  /* 0x000000089d087221 */ /* 0x000fe20000010000 */
[----:B------:R-:W-:Y:S01]  /*108c0*/  FADD.FTZ R3, R152, R3 ;  /* 0x0000000398037221 */ /* 0x000fe20000010000 */
[----:B------:R-:W-:Y:S01]  /*108d0*/  F2FP.F16.F32.PACK_AB R5, R70, R68 ;  /* 0x000000444605723e */ /* 0x000fe200000000ff */
[----:B------:R-:W-:Y:S01]  /*108e0*/  LDSM.16.MT88.4 R156, [R52+0x7800] ;  /* 0x00780000349c783b */ /* 0x000fe20000004200 */
[----:B------:R-:W-:Y:S01]  /*108f0*/  FADD.FTZ R8, R139, R8 ;  /* 0x000000088b087221 */ /* 0x000fe20000010000 */
[----:B------:R-:W-:Y:S01]  /*10900*/  FADD.FTZ R3, R136, R3 ;  /* 0x0000000388037221 */ /* 0x000fe20000010000 */
[----:B------:R-:W-:-:S02]  /*10910*/  F2FP.F16.F32.PACK_AB R6, R74, R72 ;  /* 0x000000484a06723e */ /* 0x000fc400000000ff */
        /* <DEDUP_REMOVED lines=10> */
[C---:B------:R-:W-:Y:S01]  /*109c0*/  HMMA.16816.F32 R36, R4.reuse, R12, R36 ;  /* 0x0000000c0424723c */ /* 0x040fe20000001824 */
[----:B------:R-:W-:Y:S01]  /*109d0*/  MUFU.EX2 R12, R11 ;  /* 0x0000000b000c7308 */ /* 0x000fe20000000800 */
[----:B------:R-:W-:Y:S01]  /*109e0*/  FADD.FTZ R8, R145, R8 ;  /* 0x0000000891087221 */ /* 0x000fe20000010000 */
[----:B------:R-:W-:Y:S01]  /*109f0*/  FADD.FTZ R3, R141, R3 ;  /* 0x000000038d037221 */ /* 0x000fe20000010000 */
[----:B------:R-:W-:Y:S01]  /*10a00*/  LDSM.16.MT88.4 R148, [R53+0x11800] ;  /* 0x011800003594783b */ /* 0x000fe20000004200 */
[----:B------:R-:W-:Y:S01]  /*10a10*/  MUFU.EX2 R10, R10 ;  /* 0x0000000a000a7308 */ /* 0x000fe20000000800 */
[----:B------:R-:W-:Y:S01]  /*10a20*/  FADD.FTZ R8, R144, R8 ;  /* 0x0000000890087221 */ /* 0x000fe20000010000 */
[----:B------:R-:W-:Y:S01]  /*10a30*/  FADD.FTZ R3, R140, R3 ;  /* 0x000000038c037221 */ /* 0x000fe20000010000 */
[C---:B---3--:R-:W-:Y:S02]  /*10a40*/  HMMA.16816.F32 R48, R4.reuse, R16, R48 ;  /* 0x000000100430723c */ /* 0x048fe40000001830 */
        /* <DEDUP_REMOVED lines=104> */
.L_x_2030:
[----:B------:R-:W-:-:S13]  /*110d0*/  ISETP.GE.AND P1, PT, R0, RZ, PT ;  /* 0x000000ff0000720c */ /* 0x000fda0003f26270 */
[----:B------:R-:W-:Y:S05]  /*110e0*/  @!P1 BRA `(.L_x_2036) ;  /* 0x0000006000909947 */ /* 0x000fea0003800000 */
[----:B---3--:R-:W3:Y:S01]  /*110f0*/  LDL.LU R2, [R1+0x38] ;  /* 0x0000380001027983 */ /* 0x008ee20000300800 */
[----:B------:R-:W-:Y:S01]  /*11100*/  IMAD.SHL.U32 R134, R236, 0x40, RZ ;  /* 0x00000040ec867824 */ /* 0x000fe200078e00ff */
[C---:B------:R-:W-:Y:S01]  /*11110*/  LEA R240, R0.reuse, 0x100, 0x8 ;  /* 0x0000010000f07811 */ /* 0x040fe200078e40ff */
[----:B------:R-:W-:Y:S01]  /*11120*/  VIADD R0, R0, 0x1 ;  /* 0x0000000100007836 */ /* 0x000fe20000000000 */
        /* <DEDUP_REMOVED lines=9> */
[----:B------:R-:W1:Y:S02]  /*111c0*/  LDCU UR11, c[0x0][0x50c] ;  /* 0x0000a180ff0b77ac */ /* 0x000e640008000800 */
[----:B------:R-:W-:Y:S01]  /*111d0*/  PLOP3.LUT P1, PT, PT, PT, UP0, 0x80, 0x8 ;  /* 0x000000000008781c */ /* 0x000fe20003f2f008 */
[----:B------:R-:W1:Y:S01]  /*111e0*/  LDCU UR4, c[0x0][0x45c] ;  /* 0x00008b80ff0477ac */ /* 0x000e620008000800 */
[----:B------:R-:W1:Y:S01]  /*111f0*/  LDCU.64 UR6, c[0x0][0x3a0] ;  /* 0x00007400ff0677ac */ /* 0x000e620008000a00 */
[----:B------:R-:W1:Y:S01]  /*11200*/  LDCU.64 UR8, c[0x0][0x3a8] ;  /* 0x00007500ff0877ac */ /* 0x000e620008000a00 */
[----:B---3--:R-:W-:-:S04]  /*11210*/  LOP3.LUT R134, R2, 0x200, R134, 0xf8, !PT ;  /* 0x0000020002867812 */ /* 0x008fc800078ef886 */
[----:B------:R-:W-:Y:S01]  /*11220*/  LEA R134, R134, UR5, 0x1 ;  /* 0x0000000586867c11 */ /* 0x000fe2000f8e08ff */
[----:B-1----:R-:W-:-:S03]  /*11230*/  ULEA UR5, UR10, UR12, 0x18 ;  /* 0x0000000c0a057291 */ /* 0x002fc6000f8ec0ff */
[C---:B----4-:R-:W-:Y:S01]  /*11240*/  IADD3 R0, PT, PT, R134.reuse, 0xa040, RZ ;  /* 0x0000a04086007810 */ /* 0x050fe20007ffe0ff */
[----:B------:R-:W-:Y:S01]  /*11250*/  VIADD R2, R134, 0xa000 ;  /* 0x0000a00086027836 */ /* 0x000fe20000000000 */
[----:B------:R-:W-:-:S03]  /*11260*/  IADD3 R135, PT, PT, R135, R134, RZ ;  /* 0x0000008687877210 */ /* 0x000fc60007ffe0ff */
[----:B------:R1:W-:Y:S04]  /*11270*/  STL [R1+0x28], R0 ;  /* 0x0000280001007387 */ /* 0x0003e80000100800 */
[----:B------:R1:W-:Y:S02]  /*11280*/  STL [R1+0x2c], R2 ;  /* 0x00002c0201007387 */ /* 0x0003e40000100800 */
.L_x_2040:
[----:B------:R-:W3:Y:S01]  /*11290*/  LDL R5, [R1+0x1c] ;  /* 0x00001c0001057983 */ /* 0x000ee20000100800 */
[----:B----4-:R-:W4:Y:S01]  /*112a0*/  @!P1 LDC R4, c[0x0][0x3c0] ;  /* 0x0000f000ff049b82 */ /* 0x010f220000000800 */
[----:B------:R-:W-:Y:S04]  /*112b0*/  DEPBAR.LE SB0, 0x0 ;  /* 0x000080000000791a */ /* 0x000fe80000000000 */
[----:B------:R-:W5:Y:S01]  /*112c0*/  LDL R3, [R1+0x18] ;  /* 0x0000180001037983 */ /* 0x000f620000100800 */
[----:B-1----:R-:W-:Y:S02]  /*112d0*/  IMAD.MOV.U32 R0, RZ, RZ, RZ ;  /* 0x000000ffff007224 */ /* 0x002fe400078e00ff */
[----:B------:R-:W1:Y:S08]  /*112e0*/  LDC R20, c[0x0][0x3c4] ;  /* 0x0000f100ff147b82 */ /* 0x000e700000000800 */
[----:B------:R-:W-:Y:S01]  /*112f0*/  BAR.SYNC.DEFER_BLOCKING 0x0 ;  /* 0x0000000000007b1d */ /* 0x000fe20000010000 */
[----:B------:R-:W-:Y:S01]  /*11300*/  IMAD.SHL.U32 R234, R236, 0x8, RZ ;  /* 0x00000008ecea7824 */ /* 0x000fe200078e00ff */
[----:B------:R-:W-:Y:S04]  /*11310*/  @!P1 IADD3 R2, P0, PT, RZ, -R0, RZ ;  /* 0x80000000ff029210 */ /* 0x000fe80007f1e0ff */
[----:B------:R-:W-:Y:S04]  /*11320*/  LOP3.LUT R9, R234, 0x1f8, RZ, 0xc0, !PT ;  /* 0x000001f8ea097812 */ /* 0x000fe800078ec0ff */
[----:B------:R-:W-:Y:S02]  /*11330*/  LOP3.LUT R9, R9, 0x38, R236, 0x78, !PT ;  /* 0x0000003809097812 */ /* 0x000fe400078e78ec */
[----:B---3--:R-:W-:Y:S01]  /*11340*/  MOV R11, R5 ;  /* 0x00000005000b7202 */ /* 0x008fe20000000f00 */
[----:B----4-:R-:W-:Y:S04]  /*11350*/  @!P1 IMAD.SHL.U32 R0, R4, 0x100, RZ ;  /* 0x0000010004009824 */ /* 0x010fe800078e00ff */
[----:B------:R-:W-:Y:S02]  /*11360*/  @!P1 IMAD.X R0, RZ, RZ, ~R0, P0 ;  /* 0x000000ffff009224 */ /* 0x000fe400000e0e00 */
[----:B-----5:R-:W-:Y:S03]  /*11370*/  IMAD.MOV.U32 R10, RZ, RZ, R3 ;  /* 0x000000ffff0a7224 */ /* 0x020fe600078e0003 */
[----:B------:R-:W-:Y:S04]  /*11380*/  @!P1 SHF.R.S64 R2, R2, 0x1f, R0 ;  /* 0x0000001f02029819 */ /* 0x000fe80000001000 */
[----:B------:R-:W-:Y:S04]  /*11390*/  @!P1 IADD3 R5, P0, PT, R5, R2, RZ ;  /* 0x0000000205059210 */ /* 0x000fe80007f1e0ff */
[----:B------:R-:W-:Y:S01]  /*113a0*/  @!P1 LEA.HI.X.SX32 R3, R0, R3, 0x1, P0 ;  /* 0x0000000300039211 */ /* 0x000fe200000f0eff */
[----:B------:R3:W-:Y:S01]  /*113b0*/  @!P1 STL [R1+0x1c], R5 ;  /* 0x00001c0501009387 */ /* 0x0007e20000100800 */
[----:B------:R-:W-:Y:S02]  /*113c0*/  IMAD.MOV.U32 R14, RZ, RZ, R5 ;  /* 0x000000ffff0e7224 */ /* 0x000fe400078e0005 */
[----:B------:R-:W-:Y:S01]  /*113d0*/  MOV R16, R3 ;  /* 0x0000000300107202 */ /* 0x000fe20000000f00 */
[----:B------:R3:W-:Y:S01]  /*113e0*/  @!P1 STL [R1+0x18], R3 ;  /* 0x0000180301009387 */ /* 0x0007e20000100800 */
[----:B-1----:R-:W-:Y:S05]  /*113f0*/  @!P1 BRA `(.L_x_2037) ;  /* 0x0000000400009947 */ /* 0x002fea0003800000 */
[----:B------:R-:W-:Y:S01]  /*11400*/  VIADD R6, R240, 0xffffff00 ;  /* 0xffffff00f0067836 */ /* 0x000fe20000000000 */
[----:B------:R-:W4:Y:S01]  /*11410*/  LDL.64 R18, [R1] ;  /* 0x0000000001127983 */ /* 0x000f220000100a00 */
[----:B------:R-:W1:Y:S01]  /*11420*/  LDC R12, c[0x0][0x4f0] ;  /* 0x00013c00ff0c7b82 */ /* 0x000e620000000800 */
[----:B------:R-:W-:Y:S02]  /*11430*/  IABS R4, R240 ;  /* 0x000000f000047213 */ /* 0x000fe40000000000 */
[----:B---3--:R-:W-:Y:S02]  /*11440*/  IABS R5, R6 ;  /* 0x0000000600057213 */ /* 0x008fe40000000000 */
        /* <DEDUP_REMOVED lines=35> */
[-C--:B----4-:R-:W-:Y:S02]  /*11680*/  LEA R6, P2, R0, R18.reuse, 0x2 ;  /* 0x0000001200067211 */ /* 0x090fe400078410ff */
[----:B------:R-:W-:Y:S02]  /*11690*/  LEA R4, P0, R2, R18, 0x2 ;  /* 0x0000001202047211 */ /* 0x000fe400078010ff */
[-C--:B------:R-:W-:Y:S01]  /*116a0*/  LEA.HI.X.SX32 R7, R0, R19.reuse, 0x2, P2 ;  /* 0x0000001300077211 */ /* 0x080fe200010f16ff */
[C---:B------:R-:W-:Y:S01]  /*116b0*/  IMAD.IADD R0, R2.reuse, 0x1, -R0 ;  /* 0x0000000102007824 */ /* 0x040fe200078e0a00 */
[----:B------:R-:W-:Y:S03]  /*116c0*/  LEA.HI.X.SX32 R5, R2, R19, 0x2, P0 ;  /* 0x0000001302057211 */ /* 0x000fe600000f16ff */
[----:B------:R-:W-:Y:S01]  /*116d0*/  IMAD R0, R0, R12, -0x100 ;  /* 0xffffff0000007424 */ /* 0x000fe200078e020c */
[----:B------:R-:W3:Y:S04]  /*116e0*/  LDG.E R8, desc[UR16][R6.64] ;  /* 0x0000001006087981 */ /* 0x000ee8000c1e1900 */
        /* <DEDUP_REMOVED lines=17> */
.L_x_2037:
[----:B------:R-:W-:Y:S02]  /*11800*/  LOP3.LUT R9, R9, 0x1e00, R234, 0xf8, !PT ;  /* 0x00001e0009097812 */ /* 0x000fe400078ef8ea */
[----:B------:R-:W-:Y:S02]  /*11810*/  SHF.L.U32 R2, R236, 0x6, RZ ;  /* 0x00000006ec027819 */ /* 0x000fe400000006ff */
[----:B------:R-:W-:Y:S02]  /*11820*/  LOP3.LUT R234, R234, 0x38, RZ, 0xc0, !PT ;  /* 0x00000038eaea7812 */ /* 0x000fe400078ec0ff */
[----:B------:R-:W-:Y:S02]  /*11830*/  LOP3.LUT R168, R2, 0x400, RZ, 0xc0, !PT ;  /* 0x0000040002a87812 */ /* 0x000fe400078ec0ff */
[----:B------:R-:W-:Y:S02]  /*11840*/  LOP3.LUT R0, R234, 0x1c0, R2, 0xf8, !PT ;  /* 0x000001c0ea007812 */ /* 0x000fe400078ef802 */
[----:B------:R-:W-:Y:S02]  /*11850*/  LEA R237, R9, UR5, 0x1 ;  /* 0x0000000509ed7c11 */ /* 0x000fe4000f8e08ff */
[----:B------:R-:W-:Y:S02]  /*11860*/  MOV R2, R14 ;  /* 0x0000000e00027202 */ /* 0x000fe40000000f00 */
[----:B---3--:R-:W-:Y:S02]  /*11870*/  MOV R3, R16 ;  /* 0x0000001000037202 */ /* 0x008fe40000000f00 */
[C---:B------:R-:W-:Y:S02]  /*11880*/  SHF.L.U32 R21, R4.reuse, 0x5, RZ ;  /* 0x0000000504157819 */ /* 0x040fe400000006ff */
[----:B------:R-:W-:Y:S01]  /*11890*/  SHF.L.U64.HI R20, R4, 0x5, R20 ;  /* 0x0000000504147819 */ /* 0x000fe20000010214 */
[----:B------:R-:W-:Y:S01]  /*118a0*/  @!PT LDS RZ, [RZ] ;  /* 0x00000000fffff984 */ /* 0x000fe20000000800 */
[----:B------:R-:W-:Y:S01]  /*118b0*/  @!PT LDS RZ, [RZ] ;  /* 0x00000000fffff984 */ /* 0x000fe20000000800 */
[----:B------:R-:W-:Y:S01]  /*118c0*/  @!PT LDS RZ, [RZ] ;  /* 0x00000000fffff984 */ /* 0x000fe20000000800 */
[----:B------:R3:W-:Y:S01]  /*118d0*/  LDGSTS.E.BYPASS.LTC128B.128 [R237+0xa000], desc[UR16][R2.64] ;  /* 0x0a00000002ed7fae */ /* 0x0007e2000b981a10 */
[----:B------:R-:W-:Y:S02]  /*118e0*/  IADD3 R10, P0, PT, R21, R14, RZ ;  /* 0x0000000e150a7210 */ /* 0x000fe40007f1e0ff */
[----:B------:R-:W-:Y:S02]  /*118f0*/  LOP3.LUT R0, R0, 0x8, R236, 0x78, !PT ;  /* 0x0000000800007812 */ /* 0x000fe400078e78ec */
[----:B------:R-:W-:Y:S02]  /*11900*/  IADD3.X R11, PT, PT, R20, R16, RZ, P0, !PT ;  /* 0x00000010140b7210 */ /* 0x000fe400007fe4ff */
[-C--:B------:R-:W-:Y:S02]  /*11910*/  IADD3 R8, P2, PT, R10, R21.reuse, RZ ;  /* 0x000000150a087210 */ /* 0x080fe40007f5e0ff */
[----:B------:R-:W-:Y:S01]  /*11920*/  LEA R168, R0, R168, 0x1 ;  /* 0x000000a800a87211 */ /* 0x000fe200078e08ff */
[----:B------:R4:W-:Y:S01]  /*11930*/  LDGSTS.E.BYPASS.LTC128B.128 [R237+0xa800], desc[UR16][R10.64] ;  /* 0x0a8000000aed7fae */ /* 0x0009e2000b981a10 */
[-C--:B------:R-:W-:Y:S02]  /*11940*/  IADD3.X R9, PT, PT, R11, R20.reuse, RZ, P2, !PT ;  /* 0x000000140b097210 */ /* 0x080fe400017fe4ff */
[-C--:B------:R-:W-:Y:S02]  /*11950*/  IADD3 R6, P0, PT, R8, R21.reuse, RZ ;  /* 0x0000001508067210 */ /* 0x080fe40007f1e0ff */
[----:B------:R-:W-:Y:S02]  /*11960*/  MOV R220, 0x40 ;  /* 0x0000004000dc7802 */ /* 0x000fe40000000f00 */
[-C--:B------:R-:W-:Y:S01]  /*11970*/  IADD3.X R7, PT, PT, R9, R20.reuse, RZ, P0, !PT ;  /* 0x0000001409077210 */ /* 0x080fe200007fe4ff */
[----:B------:R5:W-:Y:S01]  /*11980*/  LDGSTS.E.BYPASS.LTC128B.128 [R237+0xb000], desc[UR16][R8.64] ;  /* 0x0b00000008ed7fae */ /* 0x000be2000b981a10 */
[-C--:B------:R-:W-:Y:S04]  /*11990*/  IADD3 R4, P2, PT, R6, R21.reuse, RZ ;  /* 0x0000001506047210 */ /* 0x080fe80007f5e0ff */
[-C--:B------:R-:W-:Y:S03]  /*119a0*/  IADD3.X R5, PT, PT, R7, R20.reuse, RZ, P2, !PT ;  /* 0x0000001407057210 */ /* 0x080fe600017fe4ff */
[----:B------:R2:W-:Y:S01]  /*119b0*/  LDGSTS.E.BYPASS.LTC128B.128 [R237+0xb800], desc[UR16][R6.64] ;  /* 0x0b80000006ed7fae */ /* 0x0005e2000b981a10 */
[-C--:B---3--:R-:W-:Y:S04]  /*119c0*/  IADD3 R2, P0, PT, R4, R21.reuse, RZ ;  /* 0x0000001504027210 */ /* 0x088fe80007f1e0ff */
[-C--:B------:R-:W-:Y:S02]  /*119d0*/  IADD3.X R3, PT, PT, R5, R20.reuse, RZ, P0, !PT ;  /* 0x0000001405037210 */ /* 0x080fe400007fe4ff */
[-C--:B------:R-:W-:Y:S01]  /*119e0*/  IADD3 R18, P2, PT, R2, R21.reuse, RZ ;  /* 0x0000001502127210 */ /* 0x080fe20007f5e0ff */
[----:B------:R3:W-:Y:S03]  /*119f0*/  LDGSTS.E.BYPASS.LTC128B.128 [R237+0xc000], desc[UR16][R4.64] ;  /* 0x0c00000004ed7fae */ /* 0x0007e6000b981a10 */
[-C--:B------:R-:W-:Y:S02]  /*11a00*/  IADD3.X R19, PT, PT, R3, R20.reuse, RZ, P2, !PT ;  /* 0x0000001403137210 */ /* 0x080fe400017fe4ff */
[-C--:B-1----:R-:W-:Y:S03]  /*11a10*/  IADD3 R16, P0, PT, R18, R21.reuse, RZ ;  /* 0x0000001512107210 */ /* 0x082fe60007f1e0ff */
[----:B------:R1:W-:Y:S01]  /*11a20*/  LDGSTS.E.BYPASS.LTC128B.128 [R237+0xc800], desc[UR16][R2.64] ;  /* 0x0c80000002ed7fae */ /* 0x0003e2000b981a10 */
[-C--:B------:R-:W-:Y:S02]  /*11a30*/  IADD3.X R17, PT, PT, R19, R20.reuse, RZ, P0, !PT ;  /* 0x0000001413117210 */ /* 0x080fe400007fe4ff */
[-C--:B------:R-:W-:Y:S04]  /*11a40*/  IADD3 R14, P2, PT, R16, R21.reuse, RZ ;  /* 0x00000015100e7210 */ /* 0x080fe80007f5e0ff */
[-C--:B------:R-:W-:Y:S01]  /*11a50*/  IADD3.X R15, PT, PT, R17, R20.reuse, RZ, P2, !PT ;  /* 0x00000014110f7210 */ /* 0x080fe200017fe4ff */
[----:B------:R-:W-:Y:S01]  /*11a60*/  LDGSTS.E.BYPASS.LTC128B.128 [R237+0xd000], desc[UR16][R18.64] ;  /* 0x0d00000012ed7fae */ /* 0x000fe2000b981a10 */
[-C--:B------:R-:W-:Y:S04]  /*11a70*/  IADD3 R12, P0, PT, R14, R21.reuse, RZ ;  /* 0x000000150e0c7210 */ /* 0x080fe80007f1e0ff */
[-C--:B------:R-:W-:Y:S02]  /*11a80*/  IADD3.X R13, PT, PT, R15, R20.reuse, RZ, P0, !PT ;  /* 0x000000140f0d7210 */ /* 0x080fe400007fe4ff */
[-C--:B----4-:R-:W-:Y:S01]  /*11a90*/  IADD3 R10, P2, PT, R12, R21.reuse, RZ ;  /* 0x000000150c0a7210 */ /* 0x090fe20007f5e0ff */
[----:B------:R-:W-:Y:S03]  /*11aa0*/  LDGSTS.E.BYPASS.LTC128B.128 [R237+0xd800], desc[UR16][R16.64] ;  /* 0x0d80000010ed7fae */ /* 0x000fe6000b981a10 */
[-C--:B------:R-:W-:Y:S02]  /*11ab0*/  IADD3.X R11, PT, PT, R13, R20.reuse, RZ, P2, !PT ;  /* 0x000000140d0b7210 */ /* 0x080fe400017fe4ff */
[-C--:B-----5:R-:W-:Y:S03]  /*11ac0*/  IADD3 R8, P0, PT, R10, R21.reuse, RZ ;  /* 0x000000150a087210 */ /* 0x0a0fe60007f1e0ff */
[----:B------:R-:W-:Y:S01]  /*11ad0*/  LDGSTS.E.BYPASS.LTC128B.128 [R237+0xe000], desc[UR16][R14.64] ;  /* 0x0e0000000eed7fae */ /* 0x000fe2000b981a10 */
[-C--:B------:R-:W-:Y:S02]  /*11ae0*/  IADD3.X R9, PT, PT, R11, R20.reuse, RZ, P0, !PT ;  /* 0x000000140b097210 */ /* 0x080fe400007fe4ff */
[-C--:B--2---:R-:W-:Y:S04]  /*11af0*/  IADD3 R6, P2, PT, R8, R21.reuse, RZ ;  /* 0x0000001508067210 */ /* 0x084fe80007f5e0ff */
[-C--:B------:R-:W-:Y:S01]  /*11b00*/  IADD3.X R7, PT, PT, R9, R20.reuse, RZ, P2, !PT ;  /* 0x0000001409077210 */ /* 0x080fe200017fe4ff */
[----:B------:R-:W-:Y:S01]  /*11b10*/  LDGSTS.E.BYPASS.LTC128B.128 [R237+0xe800], desc[UR16][R12.64] ;  /* 0x0e8000000ced7fae */ /* 0x000fe2000b981a10 */
[-C--:B---3--:R-:W-:Y:S04]  /*11b20*/  IADD3 R4, P0, PT, R6, R21.reuse, RZ ;  /* 0x0000001506047210 */ /* 0x088fe80007f1e0ff */
[-C--:B------:R-:W-:Y:S02]  /*11b30*/  IADD3.X R5, PT, PT, R7, R20.reuse, RZ, P0, !PT ;  /* 0x0000001407057210 */ /* 0x080fe400007fe4ff */
[-C--:B-1----:R-:W-:Y:S01]  /*11b40*/  IADD3 R2, P2, PT, R4, R21.reuse, RZ ;  /* 0x0000001504027210 */ /* 0x082fe20007f5e0ff */
[----:B------:R1:W-:Y:S03]  /*11b50*/  LDGSTS.E.BYPASS.LTC128B.128 [R237+0xf000], desc[UR16][R10.64] ;  /* 0x0f0000000aed7fae */ /* 0x0003e6000b981a10 */
[-C--:B------:R-:W-:Y:S05]  /*11b60*/  IADD3.X R3, PT, PT, R5, R20.reuse, RZ, P2, !PT ;  /* 0x0000001405037210 */ /* 0x080fea00017fe4ff */
[----:B------:R-:W-:Y:S08]  /*11b70*/  LDGSTS.E.BYPASS.LTC128B.128 [R237+0xf800], desc[UR16][R8.64] ;  /* 0x0f80000008ed7fae */ /* 0x000ff0000b981a10 */
[----:B------:R-:W-:Y:S08]  /*11b80*/  LDGSTS.E.BYPASS.LTC128B.128 [R237+0x10000], desc[UR16][R6.64] ;  /* 0x1000000006ed7fae */ /* 0x000ff0000b981a10 */
[----:B------:R-:W-:Y:S01]  /*11b90*/  LDGSTS.E.BYPASS.LTC128B.128 [R237+0x10800], desc[UR16][R4.64] ;  /* 0x1080000004ed7fae */ /* 0x000fe2000b981a10 */
[----:B-1----:R-:W-:Y:S04]  /*11ba0*/  IADD3 R10, P0, PT, R2, R21, RZ ;  /* 0x00000015020a7210 */ /* 0x002fe80007f1e0ff */
[----:B------:R-:W-:Y:S03]  /*11bb0*/  IADD3.X R11, PT, PT, R3, R20, RZ, P0, !PT ;  /* 0x00000014030b7210 */ /* 0x000fe600007fe4ff */
[----:B------:R1:W-:Y:S01]  /*11bc0*/  LDGSTS.E.BYPASS.LTC128B.128 [R237+0x11000], desc[UR16][R2.64] ;  /* 0x1100000002ed7fae */ /* 0x0003e2000b981a10 */
[C---:B------:R-:W-:Y:S04]  /*11bd0*/  LOP3.LUT P0, RZ, R236.reuse, 0x2, RZ, 0xc0, !PT ;  /* 0x00000002ecff7812 */ /* 0x040fe8000780c0ff */
[----:B------:R-:W-:Y:S02]  /*11be0*/  SEL R233, R235, 0xffffffe0, !P0 ;  /* 0xffffffe0ebe97807 */ /* 0x000fe40004000000 */
[----:B------:R-:W-:Y:S01]  /*11bf0*/  LOP3.LUT P0, RZ, R236, 0x4, RZ, 0xc0, !PT ;  /* 0x00000004ecff7812 */ /* 0x000fe2000780c0ff */
[----:B------:R2:W-:Y:S01]  /*11c00*/  LDGSTS.E.BYPASS.LTC128B.128 [R237+0x11800], desc[UR16][R10.64] ;  /* 0x118000000aed7fae */ /* 0x0005e2000b981a10 */
[-C--:B------:R-:W-:Y:S02]  /*11c10*/  IADD3 R172, PT, PT, R232, R233.reuse, RZ ;  /* 0x000000e9e8ac7210 */ /* 0x080fe40007ffe0ff */
[----:B------:R-:W-:Y:S04]  /*11c20*/  SEL R220, R220, 0xffffffc0, !P0 ;  /* 0xffffffc0dcdc7807 */ /* 0x000fe80004000000 */
[-C--:B------:R-:W-:Y:S01]  /*11c30*/  IADD3 R224, PT, PT, R232, R220.reuse, RZ ;  /* 0x000000dce8e07210 */ /* 0x080fe20007ffe0ff */
[----:B------:R-:W-:Y:S08]  /*11c40*/  LDSM.16.M88.4 R128, [R232] ;  /* 0x00000000e880783b */ /* 0x000ff00000000200 */
[----:B------:R-:W-:Y:S01]  /*11c50*/  LDSM.16.M88.4 R16, [R168+UR5+0x2800] ;  /* 0x00280005a810783b */ /* 0x000fe20008000200 */
[----:B-1----:R-:W-:Y:S04]  /*11c60*/  IADD3 R2, PT, PT, R168, UR5, RZ ;  /* 0x00000005a8027c10 */ /* 0x002fe8000fffe0ff */
[C---:B------:R-:W-:Y:S03]  /*11c70*/  IADD3 R0, PT, PT, R2.reuse, R233, RZ ;  /* 0x000000e902007210 */ /* 0x040fe60007ffe0ff */
[----:B------:R-:W-:Y:S01]  /*11c80*/  LDSM.16.M88.4 R24, [R168+UR5+0x3000] ;  /* 0x00300005a818783b */ /* 0x000fe20008000200 */
[----:B------:R-:W-:Y:S07]  /*11c90*/  IADD3 R220, PT, PT, R2, R220, RZ ;  /* 0x000000dc02dc7210 */ /* 0x000fee0007ffe0ff */
[----:B--2---:R-:W1:Y:S08]  /*11ca0*/  LDSM.16.M88.4 R8, [R168+UR5+0x2000] ;  /* 0x00200005a808783b */ /* 0x004e700008000200 */
        /* <DEDUP_REMOVED lines=23> */
[----:B------:R-:W-:Y:S08]  /*11e20*/  LDSM.16.M88.4 R212, [R220+0x2800] ;  /* 0x00280000dcd4783b */ /* 0x000ff00000000200 */
[----:B------:R-:W0:Y:S08]  /*11e30*/  LDGDEPBAR ;  /* 0x00000000000079af */ /* 0x000e300000000000 */
[----:B------:R-:W-:Y:S01]  /*11e40*/  LDSM.16.M88.4 R216, [R220+0x3000] ;  /* 0x00300000dcd8783b */ /* 0x000fe20000000200 */
        /* <DEDUP_REMOVED lines=56> */
[----:B------:R3:W5:Y:S07]  /*121d0*/  LDSM.16.M88.4 R204, [R224] ;  /* 0x00000000e0cc783b */ /* 0x00076e0000000200 */
[C---:B-1----:R-:W-:Y:S03]  /*121e0*/  HMMA.16816.F32 R68, R172.reuse, R168, R68 ;  /* 0x000000a8ac44723c */ /* 0x042fe60000001844 */
[C---:B--2---:R-:W-:Y:S05]  /*121f0*/  IADD3 R0, PT, PT, R233.reuse, R220, RZ ;  /* 0x000000dce9007210 */ /* 0x044fea0007ffe0ff */
[C---:B------:R-:W-:Y:S01]  /*12200*/  HMMA.16816.F32 R72, R172.reuse, R170, R72 ;  /* 0x000000aaac48723c */ /* 0x040fe20000001848 */
[----:B------:R-:W1:Y:S07]  /*12210*/  LDSM.16.M88.4 R168, [R220+0x3800] ;  /* 0x00380000dca8783b */ /* 0x000e6e0000000200 */
[C---:B------:R-:W-:Y:S01]  /*12220*/  HMMA.16816.F32 R76, R172.reuse, R176, R76 ;  /* 0x000000b0ac4c723c */ /* 0x040fe2000000184c */
[----:B------:R-:W-:Y:S02]  /*12230*/  LDSM.16.M88.4 R228, [R0+0x2000] ;  /* 0x0020000000e4783b */ /* 0x000fe40000000200 */
[----:B---3--:R-:W-:Y:S05]  /*12240*/  IADD3 R224, PT, PT, R233, R224, RZ ;  /* 0x000000e0e9e07210 */ /* 0x008fea0007ffe0ff */
[C---:B------:R-:W-:Y:S01]  /*12250*/  HMMA.16816.F32 R80, R172.reuse, R178, R80 ;  /* 0x000000b2ac50723c */ /* 0x040fe20000001850 */
[----:B------:R-:W-:Y:S07]  /*12260*/  LDSM.16.M88.4 R176, [R220+0x4800] ;  /* 0x00480000dcb0783b */ /* 0x000fee0000000200 */
[C---:B------:R-:W-:Y:S01]  /*12270*/  HMMA.16816.F32 R84, R172.reuse, R180, R84 ;  /* 0x000000b4ac54723c */ /* 0x040fe20000001854 */
[----:B------:R-:W-:Y:S07]  /*12280*/  LDSM.16.M88.4 R224, [R224] ;  /* 0x00000000e0e0783b */ /* 0x000fee0000000200 */
        /* <DEDUP_REMOVED lines=80> */
[----:B------:R-:W1:Y:S10]  /*12790*/  MUFU.TANH R177, R8 ;  /* 0x0000000800b17308 */ /* 0x000e740000002400 */
[----:B------:R-:W1:Y:S01]  /*127a0*/  MUFU.TANH R176, R9 ;  /* 0x0000000900b07308 */ /* 0x000e620000002400 */
[----:B-----5:R-:W5:Y:S09]  /*127b0*/  LDSM.16.M88.4 R4, [R0+0x3000] ;  /* 0x003000000004783b */ /* 0x020f720000000200 */
[----:B------:R-:W1:Y:S10]  /*127c0*/  MUFU.TANH R169, R10 ;  /* 0x0000000a00a97308 */ /* 0x000e740000002400 */
[----:B------:R2:W1:Y:S10]  /*127d0*/  MUFU.TANH R168, R11 ;  /* 0x0000000b00a87308 */ /* 0x0004740000002400 */
[----:B------:R-:W1:Y:S10]  /*127e0*/  MUFU.TANH R180, R15 ;  /* 0x0000000f00b47308 */ /* 0x000e740000002400 */
[----:B------:R-:W1:Y:S01]  /*127f0*/  MUFU.TANH R170, R12 ;  /* 0x0000000c00aa7308 */ /* 0x000e620000002400 */
[----:B--2---:R-:W2:Y:S09]  /*12800*/  LDSM.16.M88.4 R8, [R0+0x3800] ;  /* 0x003800000008783b */ /* 0x004eb20000000200 */
[----:B------:R-:W1:Y:S01]  /*12810*/  MUFU.TANH R178, R13 ;  /* 0x0000000d00b27308 */ /* 0x000e620000002400 */
[C---:B-----5:R-:W-:Y:S09]  /*12820*/  HMMA.16816.F32 R20, R224.reuse, R4, R20 ;  /* 0x00000004e014723c */ /* 0x060ff20000001814 */
[----:B------:R-:W1:Y:S01]  /*12830*/  MUFU.TANH R171, R14 ;  /* 0x0000000e00ab7308 */ /* 0x000e620000002400 */
[C---:B------:R-:W-:Y:S01]  /*12840*/  HMMA.16816.F32 R24, R224.reuse, R6, R24 ;  /* 0x00000006e018723c */ /* 0x040fe20000001818 */
[----:B------:R-:W5:Y:S08]  /*12850*/  LDSM.16.M88.4 R4, [R0+0x4000] ;  /* 0x004000000004783b */ /* 0x000f700000000200 */
        /* <DEDUP_REMOVED lines=11> */
[C---:B--2---:R-:W-:Y:S08]  /*12910*/  HMMA.16816.F32 R28, R224.reuse, R8, R28 ;  /* 0x00000008e01c723c */ /* 0x044ff0000000181c */
[----:B------:R-:W2:Y:S01]  /*12920*/  MUFU.TANH R186, R20 ;  /* 0x0000001400ba7308 */ /* 0x000ea20000002400 */
[C---:B------:R-:W-:Y:S01]  /*12930*/  HMMA.16816.F32 R32, R224.reuse, R10, R32 ;  /* 0x0000000ae020723c */ /* 0x040fe20000001820 */
[----:B------:R-:W3:Y:S08]  /*12940*/  LDSM.16.M88.4 R8, [R0+0x4800] ;  /* 0x004800000008783b */ /* 0x000ef00000000200 */
        /* <DEDUP_REMOVED lines=24> */
[C---:B---3--:R-:W-:Y:S07]  /*12ad0*/  HMMA.16816.F32 R44, R224.reuse, R8, R44 ;  /* 0x00000008e02c723c */ /* 0x048fee000000182c */
[----:B------:R3:W1:Y:S01]  /*12ae0*/  MUFU.TANH R204, R38 ;  /* 0x0000002600cc7308 */ /* 0x0006620000002400 */
[C---:B------:R-:W-:Y:S01]  /*12af0*/  HMMA.16816.F32 R48, R224.reuse, R10, R48 ;  /* 0x0000000ae030723c */ /* 0x040fe20000001830 */
[----:B------:R-:W2:Y:S08]  /*12b00*/  LDSM.16.M88.4 R8, [R0+0x5800] ;  /* 0x005800000008783b */ /* 0x000eb00000000200 */
[----:B------:R-:W1:Y:S01]  /*12b10*/  MUFU.TANH R200, R40 ;  /* 0x0000002800c87308 */ /* 0x000e620000002400 */
[C---:B-----5:R-:W-:Y:S03]  /*12b20*/  HMMA.16816.F32 R52, R224.reuse, R4, R52 ;  /* 0x00000004e034723c */ /* 0x060fe60000001834 */
[----:B------:R-:W-:Y:S06]  /*12b30*/  FMUL.FTZ R44, R44, UR11 ;  /* 0x0000000b2c2c7c20 */ /* 0x000fec0008410000 */
[----:B------:R-:W1:Y:S01]  /*12b40*/  MUFU.TANH R207, R39 ;  /* 0x0000002700cf7308 */ /* 0x000e620000002400 */
[----:B------:R-:W-:Y:S01]  /*12b50*/  FMUL.FTZ R45, R45, UR11 ;  /* 0x0000000b2d2d7c20 */ /* 0x000fe20008410000 */
[----:B------:R-:W-:Y:S01]  /*12b60*/  FMUL.FTZ R46, R46, UR11 ;  /* 0x0000000b2e2e7c20 */ /* 0x000fe20008410000 */
[----:B------:R-:W-:Y:S01]  /*12b70*/  FMUL.FTZ R47, R47, UR11 ;  /* 0x0000000b2f2f7c20 */ /* 0x000fe20008410000 */
[C---:B------:R-:W-:Y:S01]  /*12b80*/  HMMA.16816.F32 R56, R224.reuse, R6, R56 ;  /* 0x00000006e038723c */ /* 0x040fe20000001838 */
[----:B------:R-:W5:Y:S02]  /*12b90*/  LDSM.16.M88.4 R4, [R0+0x6000] ;  /* 0x006000000004783b */ /* 0x000f640000000200 */
        /* <DEDUP_REMOVED lines=18> */
[----:B------:R-:W4:Y:S07]  /*12cc0*/  LDSM.16.M88.4 R8, [R0+0x6800] ;  /* 0x006800000008783b */ /* 0x000f2e0000000200 */
[----:B------:R-:W1:Y:S01]  /*12cd0*/  MUFU.TANH R194, R29 ;  /* 0x0000001d00c27308 */ /* 0x000e620000002400 */
[C---:B-----5:R-:W-:Y:S09]  /*12ce0*/  HMMA.16816.F32 R68, R224.reuse, R4, R68 ;  /* 0x00000004e044723c */ /* 0x060ff20000001844 */
[----:B------:R-:W1:Y:S01]  /*12cf0*/  MUFU.TANH R199, R30 ;  /* 0x0000001e00c77308 */ /* 0x000e620000002400 */
[----:B------:R-:W-:Y:S01]  /*12d00*/  FMUL.FTZ R60, R60, UR11 ;  /* 0x0000000b3c3c7c20 */ /* 0x000fe20008410000 */
[----:B------:R-:W-:Y:S01]  /*12d10*/  FMUL.FTZ R61, R61, UR11 ;  /* 0x0000000b3d3d7c20 */ /* 0x000fe20008410000 */
[----:B------:R-:W-:Y:S01]  /*12d20*/  FMUL.FTZ R62, R62, UR11 ;  /* 0x0000000b3e3e7c20 */ /* 0x000fe20008410000 */
[----:B------:R-:W-:Y:S01]  /*12d30*/  FMUL.FTZ R63, R63, UR11 ;  /* 0x0000000b3f3f7c20 */ /* 0x000fe20008410000 */
[C---:B------:R-:W-:Y:S01]  /*12d40*/  HMMA.16816.F32 R72, R224.reuse, R6, R72 ;  /* 0x00000006e048723c */ /* 0x040fe20000001848 */
[----:B------:R-:W5:Y:S04]  /*12d50*/  LDSM.16.M88.4 R4, [R0+0x7000] ;  /* 0x007000000004783b */ /* 0x000f680000000200 */
        /* <DEDUP_REMOVED lines=17> */
[C---:B------:R-:W-:Y:S01]  /*12e70*/  HMMA.16816.F32 R80, R224.reuse, R10, R80 ;  /* 0x0000000ae050723c */ /* 0x040fe20000001850 */
[----:B------:R-:W3:Y:S06]  /*12e80*/  LDSM.16.M88.4 R8, [R0+0x7800] ;  /* 0x007800000008783b */ /* 0x000eec0000000200 */
        /* <DEDUP_REMOVED lines=29> */
[C---:B-----5:R-:W-:Y:S09]  /*13060*/  HMMA.16816.F32 R100, R224.reuse, R4, R100 ;  /* 0x00000004e064723c */ /* 0x060ff20000001864 */
[----:B------:R-:W1:Y:S01]  /*13070*/  MUFU.TANH R215, R46 ;  /* 0x0000002e00d77308 */ /* 0x000e620000002400 */
[----:B------:R-:W-:Y:S01]  /*13080*/  FMUL.FTZ R92, R92, UR11 ;  /* 0x0000000b5c5c7c20 */ /* 0x000fe20008410000 */
[----:B------:R-:W-:Y:S01]  /*13090*/  FMUL.FTZ R93, R93, UR11 ;  /* 0x0000000b5d5d7c20 */ /* 0x000fe20008410000 */
[----:B------:R-:W-:Y:S01]  /*130a0*/  FMUL.FTZ R94, R94, UR11 ;  /* 0x0000000b5e5e7c20 */ /* 0x000fe20008410000 */
[----:B------:R-:W-:Y:S01]  /*130b0*/  FMUL.FTZ R95, R95, UR11 ;  /* 0x0000000b5f5f7c20 */ /* 0x000fe20008410000 */
[C---:B------:R-:W-:Y:S05]  /*130c0*/  HMMA.16816.F32 R104, R224.reuse, R6, R104 ;  /* 0x00000006e068723c */ /* 0x040fea0000001868 */
[----:B------:R-:W1:Y:S01]  /*130d0*/  MUFU.TANH R214, R47 ;  /* 0x0000002f00d67308 */ /* 0x000e620000002400 */
[----:B------:R-:W5:Y:S01]  /*130e0*/  LDSM.16.M88.4 R4, [R0+0x9000] ;  /* 0x009000000004783b */ /* 0x000f620000000200 */
        /* <DEDUP_REMOVED lines=16> */
[C---:B------:R-:W-:Y:S07]  /*131f0*/  HMMA.16816.F32 R112, R224.reuse, R10, R112 ;  /* 0x0000000ae070723c */ /* 0x040fee0000001870 */
[----:B------:R-:W1:Y:S01]  /*13200*/  MUFU.TANH R212, R51 ;  /* 0x0000003300d47308 */ /* 0x000e620000002400 */
[----:B------:R-:W4:Y:S01]  /*13210*/  LDSM.16.M88.4 R8, [R0+0x9800] ;  /* 0x009800000008783b */ /* 0x000f220000000200 */
[----:B------:R-:W-:Y:S08]  /*13220*/  DEPBAR.LE SB0, 0x0 ;  /* 0x000080000000791a */ /* 0x000ff00000000000 */
[----:B------:R-:W1:Y:S01]  /*13230*/  MUFU.TANH R218, R52 ;  /* 0x0000003400da7308 */ /* 0x000e620000002400 */
[----:B------:R-:W-:Y:S01]  /*13240*/  BAR.SYNC.DEFER_BLOCKING 0x0 ;  /* 0x0000000000007b1d */ /* 0x000fe20000010000 */
[C---:B-----5:R-:W-:Y:S05]  /*13250*/  HMMA.16816.F32 R116, R224.reuse, R4, R116 ;  /* 0x00000004e074723c */ /* 0x060fea0000001874 */
[----:B------:R-:W-:Y:S03]  /*13260*/  FMUL.FTZ R108, R108, UR11 ;  /* 0x0000000b6c6c7c20 */ /* 0x000fe60008410000 */
[----:B------:R-:W1:Y:S01]  /*13270*/  MUFU.TANH R217, R53 ;  /* 0x0000003500d97308 */ /* 0x000e620000002400 */
        /* <DEDUP_REMOVED lines=18> */
[C---:B----4-:R-:W-:Y:S03]  /*133a0*/  HMMA.16816.F32 R124, R224.reuse, R8, R124 ;  /* 0x00000008e07c723c */ /* 0x050fe6000000187c */
[----:B------:R-:W-:Y:S06]  /*133b0*/  FMUL.FTZ R122, R122, UR11 ;  /* 0x0000000b7a7a7c20 */ /* 0x000fec0008410000 */
[----:B------:R-:W4:Y:S01]  /*133c0*/  MUFU.TANH R119, R123 ;  /* 0x0000007b00777308 */ /* 0x000f220000002400 */
        /* <DEDUP_REMOVED lines=12> */
[----:B-----5:R-:W5:Y:S09]  /*13490*/  LDL R124, [R1+0x8] ;  /* 0x00000800017c7983 */ /* 0x020f720000100800 */
        /* <DEDUP_REMOVED lines=92> */
[----:B------:R-:W3:Y:S01]  /*13a60*/  LDL.64 R18, [R1] ;  /* 0x0000000001127983 */ /* 0x000ee20000100a00 */
[----:B------:R-:W1:Y:S01]  /*13a70*/  LDC R10, c[0x0][0x4f0] ;  /* 0x00013c00ff0a7b82 */ /* 0x000e620000000800 */
[----:B------:R-:W-:Y:S02]  /*13a80*/  IADD3 R6, PT, PT, R240, -0x100, RZ ;  /* 0xffffff00f0067810 */ /* 0x000fe40007ffe0ff */
        /* <DEDUP_REMOVED lines=37> */
[-C--:B---3--:R-:W-:Y:S02]  /*13ce0*/  LEA R6, P3, R4, R18.reuse, 0x2 ;  /* 0x0000001204067211 */ /* 0x088fe400078610ff */
        /* <DEDUP_REMOVED lines=22> */
[----:B------:R1:W-:Y:S02]  /*13e50*/  STL [R1+0x10], R13 ;  /* 0x0000100d01007387 */ /* 0x0003e40000100800 */
.L_x_2039:
[----:B------:R-:W3:Y:S01]  /*13e60*/  LDL R6, [R1+0x10] ;  /* 0x0000100001067983 */ /* 0x000ee20000100800 */
[C---:B------:R-:W-:Y:S01]  /*13e70*/  IMAD.SHL.U32 R14, R2.reuse, 0x20, RZ ;  /* 0x00000020020e7824 */ /* 0x040fe200078e00ff */
[----:B------:R-:W-:Y:S04]  /*13e80*/  SHF.L.U64.HI R0, R2, 0x5, R11 ;  /* 0x0000000502007819 */ /* 0x000fe8000001020b */
[----:B------:R-:W-:Y:S04]  /*13e90*/  IADD3 R4, P2, PT, R14, R12, RZ ;  /* 0x0000000c0e047210 */ /* 0x000fe80007f5e0ff */
[-C--:B------:R-:W-:Y:S01]  /*13ea0*/  IADD3 R2, P3, PT, R4, R14.reuse, RZ ;  /* 0x0000000e04027210 */ /* 0x080fe20007f7e0ff */
[--C-:B---3--:R-:W-:Y:S03]  /*13eb0*/  IMAD.X R5, R0, 0x1, R6.reuse, P2 ;  /* 0x0000000100057824 */ /* 0x108fe600010e0606 */
        /* <DEDUP_REMOVED lines=49> */
.L_x_2038:
[----:B------:R-:W4:Y:S01]  /*141d0*/  LDL R8, [R1+0x2c] ;  /* 0x00002c0001087983 */ /* 0x000f220000100800 */
[----:B-12---:R-:W-:Y:S02]  /*141e0*/  FMNMX3.FTZ R2, R132, R172, R175, !PT ;  /* 0x000000ac84027276 */ /* 0x006fe400078100af */
[----:B---3--:R-:W-:Y:S01]  /*141f0*/  FMNMX3.FTZ R0, R133, R174, R173, !PT ;  /* 0x000000ae85007276 */ /* 0x008fe200078100ad */
[----:B------:R1:W4:Y:S01]  /*14200*/  LDL R41, [R1+0x28] ;  /* 0x0000280001297983 */ /* 0x0003220000100800 */
        /* <DEDUP_REMOVED lines=66> */
[----:B------:R-:W-:Y:S01]  /*14630*/  IADD3 R240, PT, PT, R240, -0x100, RZ ;  /* 0xffffff00f0f07810 */ /* 0x000fe20007ffe0ff */
[----:B------:R-:W2:Y:S01]  /*14640*/  SHFL.BFLY PT, R4, R3, 0x2, 0x1f ;  /* 0x0c401f0003047f89 */ /* 0x000ea200000e0000 */
[----:B------:R-:W-:Y:S04]  /*14650*/  FMNMX3.FTZ R0, R0, R37, R38, !PT ;  /* 0x0000002500007276 */ /* 0x000fe80007810026 */
[----:B------:R-:W-:Y:S05]  /*14660*/  FMNMX3.FTZ R0, R0, R40, R39, !PT ;  /* 0x0000002800007276 */ /* 0x000fea0007810027 */
[----:B------:R-:W3:Y:S01]  /*14670*/  SHFL.BFLY PT, R2, R0, 0x2, 0x1f ;  /* 0x0c401f0000027f89 */ /* 0x000ee200000e0000 */
[----:B----4-:R-:W-:Y:S02]  /*14680*/  @P0 IADD3 R41, PT, PT, R8, -0x40, RZ ;  /* 0xffffffc008290810 */ /* 0x010fe40007ffe0ff */
[----:B--2---:R-:W-:Y:S02]  /*14690*/  FMNMX.FTZ R3, R3, R4, !PT ;  /* 0x0000000403037209 */ /* 0x004fe40007810000 */
[----:B---3--:R-:W-:Y:S03]  /*146a0*/  FMNMX.FTZ R0, R0, R2, !PT ;  /* 0x0000000200007209 */ /* 0x008fe60007810000 */
[----:B------:R-:W-:Y:S01]  /*146b0*/  LDSM.16.MT88.4 R28, [R41] ;  /* 0x00000000291c783b */ /* 0x000fe20000004200 */
[----:B------:R-:W-:Y:S07]  /*146c0*/  IADD3 R42, PT, PT, R233, R41, RZ ;  /* 0x00000029e92a7210 */ /* 0x000fee0007ffe0ff */
[----:B------:R-:W2:Y:S08]  /*146d0*/  SHFL.BFLY PT, R36, R3, 0x1, 0x1f ;  /* 0x0c201f0003247f89 */ /* 0x000eb000000e0000 */
[----:B------:R-:W3:Y:S08]  /*146e0*/  SHFL.BFLY PT, R2, R0, 0x1, 0x1f ;  /* 0x0c201f0000027f89 */ /* 0x000ef000000e0000 */
[----:B------:R-:W4:Y:S08]  /*146f0*/  LDSM.16.MT88.4 R48, [R42] ;  /* 0x000000002a30783b */ /* 0x000f300000004200 */
[----:B------:R-:W5:Y:S01]  /*14700*/  LDSM.16.MT88.4 R60, [R41+0x800] ;  /* 0x00080000293c783b */ /* 0x000f620000004200 */
[----:B--2---:R-:W-:Y:S04]  /*14710*/  FMNMX.FTZ R36, R3, R36, !PT ;  /* 0x0000002403247209 */ /* 0x004fe80007810000 */
[C---:B------:R-:W-:Y:S01]  /*14720*/  FSETP.NEU.FTZ.AND P3, PT, R36.reuse, -INF , PT ;  /* 0xff8000002400780b */ /* 0x040fe20003f7d000 */
[----:B------:R-:W-:Y:S01]  /*14730*/  FMUL.FTZ R43, R36, UR4 ;  /* 0x00000004242b7c20 */ /* 0x000fe20008410000 */
[----:B---3--:R-:W-:Y:S01]  /*14740*/  FMNMX.FTZ R3, R0, R2, !PT ;  /* 0x0000000200037209 */ /* 0x008fe20007810000 */
        /* <DEDUP_REMOVED lines=14> */
[----:B------:R3:W1:Y:S01]  /*14830*/  MUFU.EX2 R107, R5 ;  /* 0x00000005006b7308 */ /* 0x0006620000000800 */
        /* <DEDUP_REMOVED lines=8> */
[--C-:B--2---:R-:W-:Y:S09]  /*148c0*/  FFMA.FTZ R4, R173, UR4, -R68.reuse ;  /* 0x00000004ad047c23 */ /* 0x104ff20008010844 */
[----:B------:R-:W-:Y:S01]  /*148d0*/  MUFU.EX2 R108, R32 ;  /* 0x00000020006c7308 */ /* 0x000fe20000000800 */
[--C-:B---3--:R-:W-:Y:S01]  /*148e0*/  FFMA.FTZ R5, R174, UR4, -R68.reuse ;  /* 0x00000004ae057c23 */ /* 0x108fe20008010844 */
[----:B-1----:R-:W-:Y:S08]  /*148f0*/  F2FP.F16.F32.PACK_AB R44, R110, R107 ;  /* 0x0000006b6e2c723e */ /* 0x002ff000000000ff */
        /* <DEDUP_REMOVED lines=180> */
[----:B------:R-:W-:Y:S01]  /*15440*/  STL [R1+0x8], R191 ;  /* 0x000008bf01007387 */ /* 0x000fe20000100800 */
        /* <DEDUP_REMOVED lines=494> */
.L_x_2036:
[----:B------:R-:W3:Y:S01]  /*17330*/  LDL.LU R5, [R1+0x24] ;  /* 0x0000240001057983 */ /* 0x000ee20000300800 */
[----:B------:R-:W1:Y:S03]  /*17340*/  LDC.U8 R22, c[0x0][0x548] ;  /* 0x00015200ff167b82 */ /* 0x000e660000000000 */
[----:B------:R-:W5:Y:S04]  /*17350*/  LDL.LU R4, [R1+0x20] ;  /* 0x0000200001047983 */ /* 0x000f680000300800 */
[----:B------:R-:W2:Y:S04]  /*17360*/  LDL.LU R31, [R1+0x30] ;  /* 0x00003000011f7983 */ /* 0x000ea80000300800 */
[----:B------:R-:W2:Y:S01]  /*17370*/  LDL R30, [R1+0x34] ;  /* 0x00003400011e7983 */ /* 0x000ea20000100800 */
[----:B------:R-:W4:Y:S01]  /*17380*/  S2R R28, SR_TID.X ;  /* 0x00000000001c7919 */ /* 0x000f220000002100 */
[----:B------:R-:W-:Y:S01]  /*17390*/  MOV R17, 0x10 ;  /* 0x0000001000117802 */ /* 0x000fe20000000f00 */
[----:B------:R-:W-:-:S03]  /*173a0*/  IMAD.MOV.U32 R8, RZ, RZ, 0x20 ;  /* 0x00000020ff087424 */ /* 0x000fc600078e00ff */
[----:B------:R-:W-:Y:S02]  /*173b0*/  SEL R17, R17, 0xfffffff0, !P0 ;  /* 0xfffffff011117807 */ /* 0x000fe40004000000 */
[C---:B----4-:R-:W-:Y:S02]  /*173c0*/  SHF.L.U32 R6, R28.reuse, 0x4, RZ ;  /* 0x000000041c067819 */ /* 0x050fe400000006ff */
[----:B------:R-:W-:Y:S02]  /*173d0*/  SHF.L.U32 R7, R28, 0x5, RZ ;  /* 0x000000051c077819 */ /* 0x000fe400000006ff */
[----:B------:R-:W-:Y:S02]  /*173e0*/  LOP3.LUT R6, R6, 0x1c0, RZ, 0xc0, !PT ;  /* 0x000001c006067812 */ /* 0x000fe400078ec0ff */
[----:B------:R-:W-:Y:S02]  /*173f0*/  SHF.R.U32.HI R26, RZ, 0x1, R28 ;  /* 0x00000001ff1a7819 */ /* 0x000fe4000001161c */
[----:B------:R-:W-:-:S02]  /*17400*/  LOP3.LUT P4, RZ, R28, 0x10, RZ, 0xc0, !PT ;  /* 0x000000101cff7812 */ /* 0x000fc4000788c0ff */
[----:B------:R-:W-:Y:S02]  /*17410*/  LOP3.LUT R26, R26, 0x30, RZ, 0xc0, !PT ;  /* 0x000000301a1a7812 */ /* 0x000fe400078ec0ff */
[----:B------:R-:W-:Y:S01]  /*17420*/  LOP3.LUT P0, RZ, R28, 0x8, RZ, 0xc0, !PT ;  /* 0x000000081cff7812 */ /* 0x000fe2000780c0ff */
[----:B------:R-:W4:Y:S03]  /*17430*/  S2R R27, SR_CTAID.Y ;  /* 0x00000000001b7919 */ /* 0x000f260000002600 */
[----:B------:R-:W-:Y:S02]  /*17440*/  SEL R8, R8, 0xffffffe0, !P0 ;  /* 0xffffffe008087807 */ /* 0x000fe40004000000 */
[----:B-1----:R-:W-:Y:S01]  /*17450*/  ISETP.NE.AND P5, PT, R22, RZ, PT ;  /* 0x000000ff1600720c */ /* 0x002fe20003fa5270 */
[----:B------:R-:W1:Y:S01]  /*17460*/  S2R R29, SR_CTAID.Z ;  /* 0x00000000001d7919 */ /* 0x000e620000002700 */
[----:B------:R-:W4:Y:S01]  /*17470*/  S2UR UR6, SR_CTAID.X ;  /* 0x00000000000679c3 */ /* 0x000f220000002500 */
[----:B------:R-:W-:Y:S01]  /*17480*/  LOP3.LUT P6, RZ, R28, 0x3, RZ, 0xc0, !PT ;  /* 0x000000031cff7812 */ /* 0x000fe200078cc0ff */
[----:B------:R-:W-:Y:S01]  /*17490*/  BSSY.RECONVERGENT B0, `(.L_x_2041) ;  /* 0x0000089000007945 */ /* 0x000fe20003800200 */
[----:B----4-:R-:W-:Y:S01]  /*174a0*/  USHF.L.U32 UR6, UR6, 0x6, URZ ;  /* 0x0000000606067899 */ /* 0x010fe200080006ff */
[----:B---3--:R-:W3:Y:S04]  /*174b0*/  SHFL.BFLY PT, R2, R5, 0x2, 0x1f ;  /* 0x0c401f0005027f89 */ /* 0x008ee800000e0000 */
[----:B-----5:R-:W4:Y:S01]  /*174c0*/  SHFL.BFLY PT, R0, R4, 0x2, 0x1f ;  /* 0x0c401f0004007f89 */ /* 0x020f2200000e0000 */
[----:B---3--:R-:W-:Y:S01]  /*174d0*/  FADD.FTZ R2, R2, R5 ;  /* 0x0000000502027221 */ /* 0x008fe20000010000 */
[----:B----4-:R-:W-:-:S04]  /*174e0*/  FADD.FTZ R0, R0, R4 ;  /* 0x0000000400007221 */ /* 0x010fc80000010000 */
[----:B------:R-:W3:Y:S04]  /*174f0*/  SHFL.BFLY PT, R5, R2, 0x1, 0x1f ;  /* 0x0c201f0002057f89 */ /* 0x000ee800000e0000 */
[----:B------:R-:W4:Y:S01]  /*17500*/  SHFL.BFLY PT, R4, R0, 0x1, 0x1f ;  /* 0x0c201f0000047f89 */ /* 0x000f2200000e0000 */
[----:B---3--:R-:W-:Y:S01]  /*17510*/  FADD.FTZ R24, R2, R5 ;  /* 0x0000000502187221 */ /* 0x008fe20000010000 */
[----:B----4-:R-:W-:-:S03]  /*17520*/  FADD.FTZ R25, R0, R4 ;  /* 0x0000000400197221 */ /* 0x010fc60000010000 */
[----:B------:R-:W3:Y:S01]  /*17530*/  MUFU.RCP R2, R24 ;  /* 0x0000001800027308 */ /* 0x000ee20000001000 */
[----:B------:R-:W-:-:S07]  /*17540*/  SHF.L.U32 R0, R28, 0x1, RZ ;  /* 0x000000011c007819 */ /* 0x000fce00000006ff */
[----:B------:R-:W4:Y:S01]  /*17550*/  MUFU.RCP R5, R25 ;  /* 0x0000001900057308 */ /* 0x000f220000001000 */
[----:B------:R-:W-:Y:S02]  /*17560*/  LOP3.LUT R4, R0, 0x6, RZ, 0xc0, !PT ;  /* 0x0000000600047812 */ /* 0x000fe400078ec0ff */
[----:B------:R-:W-:Y:S02]  /*17570*/  FSETP.NE.FTZ.AND P3, PT, R24, RZ, PT ;  /* 0x000000ff1800720b */ /* 0x000fe40003f75000 */
[----:B------:R-:W-:Y:S02]  /*17580*/  LOP3.LUT R4, R4, 0x7c00, R7, 0xf8, !PT ;  /* 0x00007c0004047812 */ /* 0x000fe400078ef807 */
[----:B------:R-:W-:Y:S02]  /*17590*/  LOP3.LUT R0, R6, 0x38, R0, 0xf8, !PT ;  /* 0x0000003806007812 */ /* 0x000fe400078ef800 */
[----:B------:R-:W-:Y:S02]  /*175a0*/  FSETP.NE.FTZ.AND P2, PT, R25, RZ, PT ;  /* 0x000000ff1900720b */ /* 0x000fe40003f55000 */
[----:B---3--:R-:W-:-:S02]  /*175b0*/  FSEL R2, R2, 1, P3 ;  /* 0x3f80000002027808 */ /* 0x008fc40001800000 */
[----:B------:R-:W-:Y:S02]  /*175c0*/  LOP3.LUT R4, R4, R0, RZ, 0xfc, !PT ;  /* 0x0000000004047212 */ /* 0x000fe400078efcff */
[----:B------:R-:W-:Y:S02]  /*175d0*/  SHF.R.U32.HI R6, RZ, 0x2, R28 ;  /* 0x00000002ff067819 */ /* 0x000fe4000001161c */
[----:B----4-:R-:W-:Y:S01]  /*175e0*/  FSEL R0, R5, 1, P2 ;  /* 0x3f80000005007808 */ /* 0x010fe20001000000 */
[C---:B------:R-:W-:Y:S01]  /*175f0*/  FMUL.FTZ R136, R2.reuse, R136 ;  /* 0x0000008802887220 */ /* 0x040fe20000410000 */
[----:B------:R-:W-:Y:S01]  /*17600*/  FMUL.FTZ R137, R2, R137 ;  /* 0x0000008902897220 */ /* 0x000fe20000410000 */
[----:B------:R-:W-:Y:S02]  /*17610*/  LOP3.LUT R26, R26, 0x7, R6, 0xf8, !PT ;  /* 0x000000071a1a7812 */ /* 0x000fe400078ef806 */
        /* <DEDUP_REMOVED lines=30> */
[----:B------:R-:W-:-:S02]  /*17800*/  F2FP.F16.F32.PACK_AB R2, R137, R136 ;  /* 0x000000888902723e */ /* 0x000fc400000000ff */
[----:B------:R-:W-:Y:S02]  /*17810*/  LEA R0, R4, UR5, 0x1 ;  /* 0x0000000504007c11 */ /* 0x000fe4000f8e08ff */
[----:B------:R-:W-:Y:S02]  /*17820*/  F2FP.F16.F32.PACK_AB R6, R6, R138 ;  /* 0x0000008a0606723e */ /* 0x000fe400000000ff */
[----:B--2---:R-:W-:Y:S01]  /*17830*/  ISETP.NE.AND P1, PT, R31, -0x1, PT ;  /* 0xffffffff1f00780c */ /* 0x004fe20003f25270 */
[----:B------:R2:W-:Y:S01]  /*17840*/  STS [R0], R2 ;  /* 0x0000000200007388 */ /* 0x0005e20000000800 */
[----:B------:R-:W-:Y:S02]  /*17850*/  F2FP.F16.F32.PACK_AB R5, R5, R140 ;  /* 0x0000008c0505723e */ /* 0x000fe400000000ff */
[----:B------:R-:W-:Y:S01]  /*17860*/  F2FP.F16.F32.PACK_AB R7, R7, R142 ;  /* 0x0000008e0707723e */ /* 0x000fe200000000ff */
[----:B------:R3:W-:Y:S01]  /*17870*/  STS [R0+0x400], R6 ;  /* 0x0004000600007388 */ /* 0x0007e20000000800 */
[----:B------:R-:W-:-:S02]  /*17880*/  IADD3 R4, PT, PT, R17, R0, RZ ;  /* 0x0000000011047210 */ /* 0x000fc40007ffe0ff */
[----:B------:R-:W-:Y:S02]  /*17890*/  F2FP.F16.F32.PACK_AB R11, R11, R144 ;  /* 0x000000900b0b723e */ /* 0x000fe400000000ff */
[----:B------:R-:W-:Y:S01]  /*178a0*/  F2FP.F16.F32.PACK_AB R10, R10, R146 ;  /* 0x000000920a0a723e */ /* 0x000fe200000000ff */
[----:B------:R-:W-:Y:S01]  /*178b0*/  STS [R4], R5 ;  /* 0x0000000504007388 */ /* 0x000fe20000000800 */
[----:B------:R-:W-:Y:S01]  /*178c0*/  F2FP.F16.F32.PACK_AB R9, R9, R148 ;  /* 0x000000940909723e */ /* 0x000fe200000000ff */
[----:B------:R-:W4:Y:S01]  /*178d0*/  @!P1 LDC.64 R20, c[0x0][0x400] ;  /* 0x00010000ff149b82 */ /* 0x000f220000000a00 */
[----:B------:R-:W-:Y:S01]  /*178e0*/  F2FP.F16.F32.PACK_AB R13, R13, R150 ;  /* 0x000000960d0d723e */ /* 0x000fe200000000ff */
[----:B------:R5:W-:Y:S01]  /*178f0*/  STS [R4+0x400], R7 ;  /* 0x0004000704007388 */ /* 0x000be20000000800 */
[----:B------:R-:W-:Y:S02]  /*17900*/  F2FP.F16.F32.PACK_AB R12, R12, R152 ;  /* 0x000000980c0c723e */ /* 0x000fe400000000ff */
[----:B------:R-:W-:-:S02]  /*17910*/  F2FP.F16.F32.PACK_AB R16, R16, R154 ;  /* 0x0000009a1010723e */ /* 0x000fc400000000ff */
[----:B------:R-:W-:Y:S01]  /*17920*/  F2FP.F16.F32.PACK_AB R15, R15, R156 ;  /* 0x0000009c0f0f723e */ /* 0x000fe200000000ff */
[----:B------:R-:W1:Y:S01]  /*17930*/  @P1 LDC.64 R22, c[0x0][0x408] ;  /* 0x00010200ff161b82 */ /* 0x000e620000000a00 */
[C---:B--2---:R-:W-:Y:S01]  /*17940*/  IADD3 R2, PT, PT, R0.reuse, 0x40, RZ ;  /* 0x0000004000027810 */ /* 0x044fe20007ffe0ff */
[----:B------:R-:W-:Y:S01]  /*17950*/  @P4 VIADD R2, R0, 0xffffffc0 ;  /* 0xffffffc000024836 */ /* 0x000fe20000000000 */
[----:B---3--:R-:W-:-:S05]  /*17960*/  IADD3 R0, PT, PT, R8, R0, RZ ;  /* 0x0000000008007210 */ /* 0x008fca0007ffe0ff */
[----:B------:R-:W-:Y:S04]  /*17970*/  STS [R0], R11 ;  /* 0x0000000b00007388 */ /* 0x000fe80000000800 */
[----:B------:R2:W-:Y:S01]  /*17980*/  STS [R0+0x400], R10 ;  /* 0x0004000a00007388 */ /* 0x0005e20000000800 */
[----:B-----5:R-:W-:Y:S01]  /*17990*/  IADD3 R4, PT, PT, R17, R0, RZ ;  /* 0x0000000011047210 */ /* 0x020fe20007ffe0ff */
[----:B------:R3:W5:Y:S01]  /*179a0*/  @P3 MUFU.LG2 R7, R24 ;  /* 0x0000001800073308 */ /* 0x0007620000000c00 */
[----:B------:R-:W-:-:S03]  /*179b0*/  F2FP.F16.F32.PACK_AB R14, R14, R158 ;  /* 0x0000009e0e0e723e */ /* 0x000fc600000000ff */
[----:B------:R-:W-:Y:S04]  /*179c0*/  STS [R4], R9 ;  /* 0x0000000904007388 */ /* 0x000fe80000000800 */
[----:B------:R5:W-:Y:S04]  /*179d0*/  STS [R4+0x400], R13 ;  /* 0x0004000d04007388 */ /* 0x000be80000000800 */
[----:B------:R4:W-:Y:S04]  /*179e0*/  STS [R2], R12 ;  /* 0x0000000c02007388 */ /* 0x0009e80000000800 */
[----:B------:R1:W-:Y:S01]  /*179f0*/  STS [R2+0x400], R16 ;  /* 0x0004001002007388 */ /* 0x0003e20000000800 */
[----:B---3--:R-:W3:Y:S01]  /*17a00*/  LDC R24, c[0x0][0x434] ;  /* 0x00010d00ff187b82 */ /* 0x008ee20000000800 */
[----:B--2---:R-:W-:Y:S01]  /*17a10*/  IADD3 R0, PT, PT, R17, R2, RZ ;  /* 0x0000000211007210 */ /* 0x004fe20007ffe0ff */
[----:B------:R-:W-:-:S06]  /*17a20*/  IMAD.IADD R6, R8, 0x1, R2 ;  /* 0x0000000108067824 */ /* 0x000fcc00078e0202 */
[----:B------:R-:W2:Y:S01]  /*17a30*/  LDC.64 R10, c[0x0][0x408] ;  /* 0x00010200ff0a7b82 */ /* 0x000ea20000000a00 */
[----:B------:R1:W-:Y:S04]  /*17a40*/  STS [R0], R15 ;  /* 0x0000000f00007388 */ /* 0x0003e80000000800 */
[----:B------:R3:W-:Y:S03]  /*17a50*/  STS [R0+0x400], R14 ;  /* 0x0004000e00007388 */ /* 0x0007e60000000800 */
[----:B-----5:R-:W5:Y:S01]  /*17a60*/  @P3 LDC R13, c[0x0][0x458] ;  /* 0x00011600ff0d3b82 */ /* 0x020f620000000800 */
[----:B------:R-:W-:-:S07]  /*17a70*/  ISETP.NE.OR P0, PT, R31, -0x1, !P5 ;  /* 0xffffffff1f00780c */ /* 0x000fce0006f05670 */
[----:B----4-:R-:W4:Y:S01]  /*17a80*/  @P2 LDC R12, c[0x0][0x458] ;  /* 0x00011600ff0c2b82 */ /* 0x010f220000000800 */
[----:B-1----:R-:W1:Y:S07]  /*17a90*/  @P2 MUFU.LG2 R2, R25 ;  /* 0x0000001900022308 */ /* 0x002e6e0000000c00 */
[----:B------:R-:W2:Y:S08]  /*17aa0*/  @!P5 LDC R15, c[0x0][0x3e0] ;  /* 0x0000f800ff0fdb82 */ /* 0x000eb00000000800 */
[----:B---3--:R-:W3:Y:S01]  /*17ab0*/  @P5 LDC R14, c[0x0][0x454] ;  /* 0x00011500ff0e5b82 */ /* 0x008ee20000000800 */
[----:B------:R-:W-:-:S02]  /*17ac0*/  F2FP.F16.F32.PACK_AB R19, R19, R160 ;  /* 0x000000a01313723e */ /* 0x000fc400000000ff */
[----:B------:R-:W-:Y:S01]  /*17ad0*/  F2FP.F16.F32.PACK_AB R163, R163, R162 ;  /* 0x000000a2a3a3723e */ /* 0x000fe200000000ff */
[----:B------:R-:W-:Y:S01]  /*17ae0*/  @!P1 IMAD.WIDE.U32 R4, R27, R20, RZ ;  /* 0x000000141b049225 */ /* 0x000fe200078e00ff */
[----:B------:R-:W-:Y:S02]  /*17af0*/  F2FP.F16.F32.PACK_AB R18, R18, R164 ;  /* 0x000000a41212723e */ /* 0x000fe400000000ff */
[----:B------:R-:W-:Y:S02]  /*17b00*/  F2FP.F16.F32.PACK_AB R167, R167, R166 ;  /* 0x000000a6a7a7723e */ /* 0x000fe400000000ff */
[----:B------:R-:W-:Y:S01]  /*17b10*/  IADD3 R0, PT, PT, R17, R6, RZ ;  /* 0x0000000611007210 */ /* 0x000fe20007ffe0ff */
[----:B------:R-:W-:Y:S01]  /*17b20*/  @P1 IMAD.WIDE.U32 R8, R31, R22, RZ ;  /* 0x000000161f081225 */ /* 0x000fe200078e00ff */
[----:B------:R-:W-:Y:S01]  /*17b30*/  STS [R6], R19 ;  /* 0x0000001306007388 */ /* 0x000fe20000000800 */
[----:B------:R-:W-:Y:S02]  /*17b40*/  SHF.R.U32.HI R17, RZ, 0x3, R28 ;  /* 0x00000003ff117819 */ /* 0x000fe4000001161c */
[----:B------:R-:W-:Y:S01]  /*17b50*/  @!P1 IMAD R16, R27, R21, R5 ;  /* 0x000000151b109224 */ /* 0x000fe200078e0205 */
[----:B------:R5:W-:Y:S01]  /*17b60*/  STS [R6+0x400], R163 ;  /* 0x000400a306007388 */ /* 0x000be20000000800 */
[----:B------:R-:W-:-:S02]  /*17b70*/  @P1 IMAD R16, R31, R23, R9 ;  /* 0x000000171f101224 */ /* 0x000fc400078e0209 */
[----:B------:R-:W-:Y:S01]  /*17b80*/  @P3 FMUL.FTZ R7, R7, 0.69314718246459960938 ;  /* 0x3f31721807073820 */ /* 0x000fe20000410000 */
[----:B------:R-:W-:Y:S01]  /*17b90*/  STS [R0], R18 ;  /* 0x0000001200007388 */ /* 0x000fe20000000800 */
[----:B-1----:R-:W-:Y:S01]  /*17ba0*/  @P2 FMUL.FTZ R2, R2, 0.69314718246459960938 ;  /* 0x3f31721802022820 */ /* 0x002fe20000410000 */
[----:B------:R-:W-:Y:S02]  /*17bb0*/  @!P0 IMAD R31, R27, R24, RZ ;  /* 0x000000181b1f8224 */ /* 0x000fe400078e02ff */
[----:B------:R2:W-:Y:S01]  /*17bc0*/  STS [R0+0x400], R167 ;  /* 0x000400a700007388 */ /* 0x0005e20000000800 */
[----:B------:R-:W-:Y:S01]  /*17bd0*/  MOV R5, 0x7f800000 ;  /* 0x7f80000000057802 */ /* 0x000fe20000000f00 */
[----:B----4-:R-:W-:Y:S01]  /*17be0*/  @P2 FFMA.FTZ R5, R3, R12, R2 ;  /* 0x0000000c03052223 */ /* 0x010fe20000010002 */
[----:B------:R-:W-:Y:S01]  /*17bf0*/  BAR.SYNC.DEFER_BLOCKING 0x0 ;  /* 0x0000000000007b1d */ /* 0x000fe20000010000 */
[----:B------:R-:W-:Y:S02]  /*17c00*/  ISETP.GE.AND P4, PT, R17, R30, PT ;  /* 0x0000001e1100720c */ /* 0x000fe40003f86270 */
[----:B-----5:R-:W-:Y:S01]  /*17c10*/  MOV R6, 0x7f800000 ;  /* 0x7f80000000067802 */ /* 0x020fe20000000f00 */
[----:B------:R-:W-:Y:S01]  /*17c20*/  @P3 FFMA.FTZ R6, R36, R13, R7 ;  /* 0x0000000d24063223 */ /* 0x000fe20000010007 */
[----:B--2---:R-:W-:-:S04]  /*17c30*/  @!P5 IMAD R0, R27, R15, R29 ;  /* 0x0000000f1b00d224 */ /* 0x004fc800078e021d */
[----:B------:R-:W-:Y:S02]  /*17c40*/  @!P5 IMAD R0, R0, R24, RZ ;  /* 0x000000180000d224 */ /* 0x000fe400078e02ff */
[----:B---3--:R-:W-:Y:S01]  /*17c50*/  @P5 IMAD R0, R29, R14, R31 ;  /* 0x0000000e1d005224 */ /* 0x008fe200078e021f */
[----:B------:R-:W-:Y:S06]  /*17c60*/  @P6 BRA `(.L_x_2042) ;  /* 0x00000000002c6947 */ /* 0x000fec0003800000 */
[----:B------:R-:W1:Y:S01]  /*17c70*/  LDCU.64 UR4, c[0x0][0x420] ;  /* 0x00008400ff0477ac */ /* 0x000e620008000a00 */
[----:B------:R-:W-:Y:S01]  /*17c80*/  VIADD R0, R0, UR6 ;  /* 0x0000000600007c36 */ /* 0x000fe20008000000 */
[C---:B------:R-:W-:Y:S01]  /*17c90*/  ISETP.GE.AND P3, PT, R26.reuse, R30, PT ;  /* 0x0000001e1a00720c */ /* 0x040fe20003f66270 */
[----:B------:R-:W-:-:S03]  /*17ca0*/  VIADD R2, R26, 0x8 ;  /* 0x000000081a027836 */ /* 0x000fc60000000000 */
[----:B------:R-:W-:Y:S02]  /*17cb0*/  IADD3 R3, P0, PT, R0, R26, RZ ;  /* 0x0000001a00037210 */ /* 0x000fe40007f1e0ff */
[----:B------:R-:W-:Y:S02]  /*17cc0*/  ISETP.GE.AND P2, PT, R2, R30, PT ;  /* 0x0000001e0200720c */ /* 0x000fe40003f46270 */
[----:B------:R-:W-:Y:S02]  /*17cd0*/  LEA.HI.X.SX32 R0, R0, RZ, 0x1, P0 ;  /* 0x000000ff00007211 */ /* 0x000fe400000f0eff */
[----:B-1----:R-:W-:-:S04]  /*17ce0*/  LEA R2, P0, R3, UR4, 0x2 ;  /* 0x0000000403027c11 */ /* 0x002fc8000f8010ff */
[----:B------:R-:W-:-:S05]  /*17cf0*/  LEA.HI.X R3, R3, UR5, R0, 0x2, P0 ;  /* 0x0000000503037c11 */ /* 0x000fca00080f1400 */
[----:B------:R1:W-:Y:S04]  /*17d00*/  @!P3 STG.E desc[UR16][R2.64], R6 ;  /* 0x000000060200b986 */ /* 0x0003e8000c101910 */
[----:B------:R1:W-:Y:S02]  /*17d10*/  @!P2 STG.E desc[UR16][R2.64+0x20], R5 ;  /* 0x000020050200a986 */ /* 0x0003e4000c101910 */
.L_x_2042:
[----:B------:R-:W-:Y:S05]  /*17d20*/  BSYNC.RECONVERGENT B0 ;  /* 0x0000000000007941 */ /* 0x000fea0003800200 */
.L_x_2041:
[----:B------:R-:W-:Y:S01]  /*17d30*/  MOV R235, RZ ;  /* 0x000000ff00eb7202 */ /* 0x000fe20000000f00 */
[----:B------:R-:W2:Y:S01]  /*17d40*/  LDCU.64 UR4, c[0x0][0x410] ;  /* 0x00008200ff0477ac */ /* 0x000ea20008000a00 */
[----:B------:R-:W3:Y:S01]  /*17d50*/  LDS.128 R12, [R237] ;  /* 0x00000000ed0c7984 */ /* 0x000ee20000000c00 */
[----:B------:R-:W-:Y:S01]  /*17d60*/  @P1 MOV R4, R8 ;  /* 0x0000000800041202 */ /* 0x000fe20000000f00 */
[C---:B------:R-:W-:Y:S01]  /*17d70*/  VIADD R19, R17.reuse, 0x10 ;  /* 0x0000001011137836 */ /* 0x040fe20000000000 */
[----:B------:R-:W-:Y:S01]  /*17d80*/  IADD3 R18, PT, PT, R17, 0x20, RZ ;  /* 0x0000002011127810 */ /* 0x000fe20007ffe0ff */
[----:B-1----:R-:W-:Y:S01]  /*17d90*/  IMAD.WIDE.U32 R2, R10, UR6, R234 ;  /* 0x000000060a027c25 */ /* 0x002fe2000f8e00ea */
[----:B------:R1:W4:Y:S01]  /*17da0*/  LDS.128 R20, [R237+0x1800] ;  /* 0x00180000ed147984 */ /* 0x0003220000000c00 */
[----:B------:R-:W-:Y:S01]  /*17db0*/  BSSY.RECONVERGENT B0, `(.L_x_2043) ;  /* 0x000001f000007945 */ /* 0x000fe20003800200 */
[----:B------:R-:W-:Y:S01]  /*17dc0*/  ISETP.GE.AND P2, PT, R19, R30, PT ;  /* 0x0000001e1300720c */ /* 0x000fe20003f46270 */
[----:B------:R-:W-:Y:S01]  /*17dd0*/  IMAD R0, R11, UR6, R3 ;  /* 0x000000060b007c24 */ /* 0x000fe2000f8e0203 */
[----:B------:R-:W-:-:S02]  /*17de0*/  IADD3 R2, P0, PT, R4, R2, RZ ;  /* 0x0000000204027210 */ /* 0x000fc40007f1e0ff */
[----:B------:R-:W5:Y:S01]  /*17df0*/  @!P4 LDC.64 R4, c[0x0][0x3f0] ;  /* 0x0000fc00ff04cb82 */ /* 0x000f620000000a00 */
[----:B------:R-:W-:Y:S02]  /*17e00*/  ISETP.GE.AND P1, PT, R18, R30, PT ;  /* 0x0000001e1200720c */ /* 0x000fe40003f26270 */
[----:B------:R-:W-:Y:S02]  /*17e10*/  IMAD.X R3, R16, 0x1, R0, P0 ;  /* 0x0000000110037824 */ /* 0x000fe400000e0600 */
[----:B------:R-:W-:Y:S02]  /*17e20*/  VIADD R16, R17, 0x30 ;  /* 0x0000003011107836 */ /* 0x000fe40000000000 */
[----:B--2---:R-:W-:-:S03]  /*17e30*/  IMAD.WIDE.U32 R8, R29, UR4, R2 ;  /* 0x000000041d087c25 */ /* 0x004fc6000f8e0002 */
[----:B------:R-:W-:Y:S01]  /*17e40*/  ISETP.GE.AND P0, PT, R16, R30, PT ;  /* 0x0000001e1000720c */ /* 0x000fe20003f06270 */
[----:B------:R-:W-:Y:S01]  /*17e50*/  IMAD R7, R29, UR5, R9 ;  /* 0x000000051d077c24 */ /* 0x000fe2000f8e0209 */
[----:B------:R-:W-:-:S05]  /*17e60*/  @!P4 MOV R6, R8 ;  /* 0x000000080006c202 */ /* 0x000fca0000000f00 */
[----:B------:R-:W-:-:S04]  /*17e70*/  @!P4 IMAD.WIDE.U32 R2, R17, R10, R6 ;  /* 0x0000000a1102c225 */ /* 0x000fc800078e0006 */
[----:B------:R-:W-:Y:S01]  /*17e80*/  @!P4 IMAD R0, R17, R11, R3 ;  /* 0x0000000b1100c224 */ /* 0x000fe200078e0203 */
[----:B-----5:R-:W-:-:S04]  /*17e90*/  @!P4 LEA R4, P3, R2, R4, 0x1 ;  /* 0x000000040204c211 */ /* 0x020fc800078608ff */
[----:B------:R-:W-:-:S05]  /*17ea0*/  @!P4 LEA.HI.X R5, R2, R5, R0, 0x1, P3 ;  /* 0x000000050205c211 */ /* 0x000fca00018f0c00 */
[----:B---3--:R1:W-:Y:S04]  /*17eb0*/  @!P4 STG.E.128 desc[UR16][R4.64], R12 ;  /* 0x0000000c0400c986 */ /* 0x0083e8000c101d10 */
[----:B------:R1:W2:Y:S01]  /*17ec0*/  LDS.128 R12, [R237+0x800] ;  /* 0x00080000ed0c7984 */ /* 0x0002a20000000c00 */
[----:B----4-:R-:W-:Y:S05]  /*17ed0*/  @P2 BRA `(.L_x_2044) ;  /* 0x0000000000302947 */ /* 0x010fea0003800000 */
[----:B------:R-:W-:Y:S01]  /*17ee0*/  IADD3 R0, P2, PT, R17, 0x10, RZ ;  /* 0x0000001011007810 */ /* 0x000fe20007f5e0ff */
[----:B------:R-:W3:Y:S01]  /*17ef0*/  LDCU.64 UR4, c[0x0][0x3f0] ;  /* 0x00007e00ff0477ac */ /* 0x000ee20008000a00 */
[----:B------:R-:W-:-:S03]  /*17f00*/  MOV R3, R7 ;  /* 0x0000000700037202 */ /* 0x000fc60000000f00 */
[----:B------:R-:W-:-:S04]  /*17f10*/  IMAD.X R2, RZ, RZ, RZ, P2 ;  /* 0x000000ffff027224 */ /* 0x000fc800010e06ff */
[----:B-1----:R-:W-:Y:S02]  /*17f20*/  IMAD R4, R2, R10, RZ ;  /* 0x0000000a02047224 */ /* 0x002fe400078e02ff */
[----:B------:R-:W-:-:S04]  /*17f30*/  IMAD.MOV.U32 R2, RZ, RZ, R8 ;  /* 0x000000ffff027224 */ /* 0x000fc800078e0008 */
[----:B------:R-:W-:-:S04]  /*17f40*/  IMAD.WIDE.U32 R2, R0, R10, R2 ;  /* 0x0000000a00027225 */ /* 0x000fc800078e0002 */
[----:B------:R-:W-:Y:S01]  /*17f50*/  IMAD R0, R0, R11, R4 ;  /* 0x0000000b00007224 */ /* 0x000fe200078e0204 */
[----:B---3--:R-:W-:-:S04]  /*17f60*/  LEA R4, P2, R2, UR4, 0x1 ;  /* 0x0000000402047c11 */ /* 0x008fc8000f8408ff */
[----:B------:R-:W-:-:S04]  /*17f70*/  IADD3 R0, PT, PT, R0, R3, RZ ;  /* 0x0000000300007210 */ /* 0x000fc80007ffe0ff */
[----:B------:R-:W-:-:S05]  /*17f80*/  LEA.HI.X R5, R2, UR5, R0, 0x1, P2 ;  /* 0x0000000502057c11 */ /* 0x000fca00090f0c00 */
[----:B--2---:R3:W-:Y:S02]  /*17f90*/  STG.E.128 desc[UR16][R4.64], R12 ;  /* 0x0000000c04007986 */ /* 0x0047e4000c101d10 */
.L_x_2044:
[----:B------:R-:W-:Y:S05]  /*17fa0*/  BSYNC.RECONVERGENT B0 ;  /* 0x0000000000007941 */ /* 0x000fea0003800200 */
.L_x_2043:
        /* <DEDUP_REMOVED lines=15> */
.L_x_2046:
[----:B------:R-:W-:Y:S05]  /*180a0*/  BSYNC.RECONVERGENT B0 ;  /* 0x0000000000007941 */ /* 0x000fea0003800200 */
.L_x_2045:
[----:B------:R-:W-:Y:S05]  /*180b0*/  @P0 EXIT ;  /* 0x000000000000094d */ /* 0x000fea0003800000 */
[----:B------:R-:W4:Y:S01]  /*180c0*/  LDCU.64 UR4, c[0x0][0x3f0] ;  /* 0x00007e00ff0477ac */ /* 0x000f220008000a00 */
[----:B------:R-:W-:Y:S01]  /*180d0*/  IADD3 R6, P0, PT, R17, 0x30, RZ ;  /* 0x0000003011067810 */ /* 0x000fe20007f1e0ff */
[----:B------:R-:W-:Y:S01]  /*180e0*/  IMAD.MOV.U32 R2, RZ, RZ, R8 ;  /* 0x000000ffff027224 */ /* 0x000fe200078e0008 */
[----:B------:R-:W-:-:S03]  /*180f0*/  MOV R3, R7 ;  /* 0x0000000700037202 */ /* 0x000fc60000000f00 */
[----:B------:R-:W-:Y:S02]  /*18100*/  IMAD.X R0, RZ, RZ, RZ, P0 ;  /* 0x000000ffff007224 */ /* 0x000fe400000e06ff */
[----:B---3--:R-:W-:-:S04]  /*18110*/  IMAD.WIDE.U32 R4, R6, R10, R2 ;  /* 0x0000000a06047225 */ /* 0x008fc800078e0002 */
[----:B------:R-:W-:-:S04]  /*18120*/  IMAD R0, R0, R10, RZ ;  /* 0x0000000a00007224 */ /* 0x000fc800078e02ff */
[----:B------:R-:W-:Y:S01]  /*18130*/  IMAD R0, R6, R11, R0 ;  /* 0x0000000b06007224 */ /* 0x000fe200078e0200 */
[----:B----4-:R-:W-:-:S04]  /*18140*/  LEA R2, P0, R4, UR4, 0x1 ;  /* 0x0000000404027c11 */ /* 0x010fc8000f8008ff */
[----:B------:R-:W-:-:S04]  /*18150*/  IADD3 R0, PT, PT, R0, R5, RZ ;  /* 0x0000000500007210 */ /* 0x000fc80007ffe0ff */
[----:B------:R-:W-:-:S05]  /*18160*/  LEA.HI.X R3, R4, UR5, R0, 0x1, P0 ;  /* 0x0000000504037c11 */ /* 0x000fca00080f0c00 */
[----:B------:R-:W-:Y:S01]  /*18170*/  STG.E.128 desc[UR16][R2.64], R20 ;  /* 0x0000001402007986 */ /* 0x000fe2000c101d10 */
[----:B------:R-:W-:Y:S05]  /*18180*/  EXIT ;  /* 0x000000000000794d */ /* 0x000fea0003800000 */
.L_x_2047:
        /* <DEDUP_REMOVED lines=15> */
.L_x_7143:


//--------------------- .text._ZN5flash24flash_fwd_splitkv_kernelI23Flash_fwd_kernel_traitsILi64ELi64ELi256ELi4ELb0ELb0EN7cutlass6half_tE19Flash_kernel_traitsILi64ELi64ELi256ELi4ES3_EELb1ELb0ELb1ELb0ELb0ELb0ELb0ELb0EEEvNS_16Flash_fwd_paramsE --------------------------
	.section	.text._ZN5flash24flash_fwd_splitkv_kernelI23Flash_fwd_kernel_traitsILi64ELi64ELi256ELi4ELb0ELb0EN7cutlass6half_tE19Flash_kernel_traitsILi64ELi64ELi256ELi4ES3_EELb1ELb0ELb1ELb0ELb0ELb0ELb0ELb0EEEvNS_16Flash_fwd_paramsE,"ax",@progbits
	.align	128
        .global         _ZN5flash24flash_fwd_splitkv_kernelI23Flash_fwd_kernel_traitsILi64ELi64ELi256ELi4ELb0ELb0EN7cutlass6half_tE19Flash_kernel_traitsILi64ELi64ELi256ELi4ES3_EELb1ELb0ELb1ELb0ELb0ELb0ELb0ELb0EEEvNS_16Flash_fwd_paramsE
        .type           _ZN5flash24flash_fwd_splitkv_kernelI23Flash_fwd_kernel_traitsILi64ELi64ELi256ELi4ELb0ELb0EN7cutlass6half_tE19Flash_kernel_traitsILi64ELi64ELi256ELi4ES3_EELb1ELb0ELb1ELb0ELb0ELb0ELb0ELb0EEEvNS_16Flash_fwd_paramsE,@function
        .size           _ZN5flash24flash_fwd_splitkv_kernelI23Flash_fwd_kernel_traitsILi64ELi64ELi256ELi4ELb0ELb0EN7cutlass6half_tE19Flash_kernel_traitsILi64ELi64ELi256ELi4ES3_EELb1ELb0ELb1ELb0ELb0ELb0ELb0ELb0EEEvNS_16Flash_fwd_paramsE,(.L_x_7144 - _ZN5flash24flash_fwd_splitkv_kernelI23Flash_fwd_kernel_traitsILi64ELi64ELi256ELi4ELb0ELb0EN7cutlass6half_tE19Flash_kernel_traitsILi64ELi64ELi256ELi4ES3_EELb1ELb0ELb1ELb0ELb0ELb0ELb0ELb0EEEvNS_16Flash_fwd_paramsE)
        .other          _ZN5flash24flash_fwd_splitkv_kernelI23Flash_fwd_kernel_traitsILi64ELi64ELi256ELi4ELb0ELb0EN7cutlass6half_tE19Flash_kernel_traitsILi64ELi64ELi256ELi4ES3_EELb1ELb0ELb1ELb0ELb0ELb0ELb0ELb0EEEvNS_16Flash_fwd_paramsE,@"STO_CUDA_ENTRY STV_DEFAULT"
_ZN5flash24flash_fwd_splitkv_kernelI23Flash_fwd_kernel_traitsILi64ELi64ELi256ELi4ELb0ELb0EN7cutlass6half_tE19Flash_kernel_traitsILi64ELi64ELi256ELi4ES3_EELb1ELb0ELb1ELb0ELb0ELb0ELb0ELb0EEEvNS_16Flash_fwd_paramsE:
.text._ZN5flash24flash_fwd_splitkv_kernelI23Flash_fwd_kernel_traitsILi64ELi64ELi256ELi4ELb0ELb0EN7cutlass6half_tE19Flash_kernel_traitsILi64ELi64ELi256ELi4ES3_EELb1ELb0ELb1ELb0ELb0ELb0ELb0ELb0EEEvNS_16Flash_fwd_paramsE:
[----:B------:R-:W-:Y:S01]  /*0000*/  LDC R1, c[0x0][0x37c] ;  /* 0x0000df00ff017b82 */ /* 0x000fe20000000800 */
[----:B------:R-:W1:Y:S07]  /*0010*/  LDCU.64 UR8, c[0x0][0x460] ;  /* 0x00008c00ff0877ac */ /* 0x000e6e0008000a00 */
[----:B------:R-:W2:Y:S01]  /*0020*/  S2UR UR23, SR_CTAID.Y ;  /* 0x00000000001779c3 */ /* 0x000ea20000002600 */
[----:B------:R-:W3:Y:S01]  /*0030*/  LDCU.64 UR10, c[0x0][0x470] ;  /* 0x00008e00ff0a77ac */ /* 0x000ee20008000a00 */
[----:B------:R-:W2:Y:S01]  /*0040*/  LDCU.64 UR14, c[0x0][0x460] ;  /* 0x00008c00ff0e77ac */ /* 0x000ea20008000a00 */
[----:B------:R-:W4:Y:S01]  /*0050*/  LDCU.U8 UR12, c[0x0][0x532] ;  /* 0x0000a640ff0c77ac */ /* 0x000f220008000000 */
[----:B------:R-:W4:Y:S01]  /*0060*/  LDCU.64 UR6, c[0x0][0x468] ;  /* 0x00008d00ff0677ac */ /* 0x000f220008000a00 */
[----:B-1----:R-:W-:Y:S01]  /*0070*/  ISETP.NE.U32.AND P4, PT, RZ, UR8, PT ;  /* 0x00000008ff007c0c */ /* 0x002fe2000bf85070 */
[----:B------:R-:W-:Y:S01]  /*0080*/  UISETP.NE.U32.AND UP4, UPT, UR8, URZ, UPT ;  /* 0x000000ff0800728c */ /* 0x000fe2000bf85070 */
[----:B------:R-:W1:Y:S02]  /*0090*/  LDCU.64 UR4, c[0x0][0x478] ;  /* 0x00008f00ff0477ac */ /* 0x000e640008000a00 */
[----:B------:R-:W-:Y:S01]  /*00a0*/  ISETP.NE.AND.EX P4, PT, RZ, UR9, PT, P4 ;  /* 0x00000009ff007c0c */ /* 0x000fe2000bf85340 */
[----:B---3--:R-:W-:-:S02]  /*00b0*/  UISETP.NE.U32.AND UP3, UPT, UR10, URZ, UPT ;  /* 0x000000ff0a00728c */ /* 0x008fc4000bf65070 */
[----:B------:R-:W-:Y:S01]  /*00c0*/  UISETP.NE.AND.EX UP4, UPT, UR9, URZ, UPT, UP4 ;  /* 0x000000ff0900728c */ /* 0x000fe2000bf85340 */
[----:B------:R-:W3:Y:S01]  /*00d0*/  LDCU.64 UR20, c[0x0][0x358] ;  /* 0x00006b00ff1477ac */ /* 0x000ee20008000a00 */
[----:B------:R-:W-:-:S04]  /*00e0*/  UISETP.NE.AND.EX UP3, UPT, UR11, URZ, UPT, UP3 ;  /* 0x000000ff0b00728c */ /* 0x000fc8000bf65330 */
[----:B------:R-:W-:Y:S01]  /*00f0*/  PLOP3.LUT P2, PT, PT, PT, UP4, 0x80, 0x8 ;  /* 0x000000000008781c */ /* 0x000fe20003f4f048 */
[----:B--2---:R-:W-:Y:S02]  /*0100*/  UIMAD.WIDE.U32 UR14, UR23, 0x4, UR14 ;  /* 0x00000004170e78a5 */ /* 0x004fe4000f8e000e */
[----:B------:R-:W-:Y:S02]  /*0110*/  USHF.L.U32 UR9, UR23, 0x2, URZ ;  /* 0x0000000217097899 */ /* 0x000fe400080006ff */
[----:B----4-:R-:W-:Y:S02]  /*0120*/  UISETP.NE.AND UP5, UPT, UR12, URZ, UPT ;  /* 0x000000ff0c00728c */ /* 0x010fe4000bfa5270 */
[----:B------:R-:W-:Y:S01]  /*0130*/  UISETP.EQ.U32.AND UP2, UPT, UR6, URZ, UPT ;  /* 0x000000ff0600728c */ /* 0x000fe2000bf42070 */
[----:B------:R-:W-:Y:S01]  /*0140*/  IMAD.U32 R6, RZ, RZ, UR14 ;  /* 0x0000000eff067e24 */ /* 0x000fe2000f8e00ff */
[----:B------:R-:W-:Y:S01]  /*0150*/  USHF.R.U32.HI UR8, URZ, 0x1e, UR23 ;  /* 0x0000001eff087899 */ /* 0x000fe20008011617 */
[----:B------:R-:W-:Y:S01]  /*0160*/  IMAD.U32 R7, RZ, RZ, UR15 ;  /* 0x0000000fff077e24 */ /* 0x000fe2000f8e00ff */
[----:B------:R-:W-:-:S02]  /*0170*/  @UP3 UIADD3 UR12, UP1, UPT, UR9, UR10, URZ ;  /* 0x0000000a090c3290 */ /* 0x000fc4000ff3e0ff */
[----:B------:R-:W-:Y:S02]  /*0180*/  UISETP.EQ.OR.EX UP2, UPT, UR7, URZ, !UP5, UP2 ;  /* 0x000000ff0700728c */ /* 0x000fe4000ef42720 */
[----:B-1----:R-:W-:Y:S01]  /*0190*/  UISETP.NE.U32.AND UP0, UPT, UR4, URZ, UPT ;  /* 0x000000ff0400728c */ /* 0x002fe2000bf05070 */
[----:B---3--:R-:W2:Y:S01]  /*01a0*/  @P4 LDG.E R5, desc[UR20][R6.64] ;  /* 0x0000001406054981 */ /* 0x008ea2000c1e1900 */
[----:B------:R-:W-:Y:S02]  /*01b0*/  @UP3 UIADD3.X UR13, UPT, UPT, UR8, UR11, URZ, UP1, !UPT ;  /* 0x0000000b080d3290 */ /* 0x000fe40008ffe4ff */
[----:B------:R-:W-:Y:S01]  /*01c0*/  UIADD3 UR10, UP1, UPT, UR9, UR6, URZ ;  /* 0x00000006090a7290 */ /* 0x000fe2000ff3e0ff */
[----:B------:R1:W3:Y:S01]  /*01d0*/  @P2 LDG.E R2, desc[UR20][R6.64+0x4] ;  /* 0x0000041406022981 */ /* 0x0002e2000c1e1900 */
[----:B------:R-:W-:Y:S01]  /*01e0*/  UISETP.NE.AND.EX UP0, UPT, UR5, URZ, UPT, UP0 ;  /* 0x000000ff0500728c */ /* 0x000fe2000bf05300 */
[----:B------:R-:W-:Y:S01]  /*01f0*/  PLOP3.LUT P3, PT, PT, PT, UP2, 0x80, 0x8 ;  /* 0x000000000008781c */ /* 0x000fe20003f6f028 */
[----:B------:R-:W-:Y:S01]  /*0200*/  UIADD3.X UR11, UPT, UPT, UR8, UR7, URZ, UP1, !UPT ;  /* 0x00000007080b7290 */ /* 0x000fe20008ffe4ff */
[----:B------:R-:W-:Y:S01]  /*0210*/  PLOP3.LUT P1, PT, PT, PT, UP3, 0x80, 0x8 ;  /* 0x000000000008781c */ /* 0x000fe20003f2f038 */
[----:B------:R-:W-:-:S02]  /*0220*/  IMAD.U32 R10, RZ, RZ, UR12 ;  /* 0x0000000cff0a7e24 */ /* 0x000fc4000f8e00ff */
[----:B------:R-:W-:Y:S01]  /*0230*/  PLOP3.LUT P0, PT, PT, PT, UP0, 0x80, 0x8 ;  /* 0x000000000008781c */ /* 0x000fe20003f0f008 */
[----:B------:R-:W-:-:S04]  /*0240*/  IMAD.U32 R11, RZ, RZ, UR13 ;  /* 0x0000000dff0b7e24 */ /* 0x000fc8000f8e00ff */
[----:B------:R-:W-:-:S04]  /*0250*/  @UP0 UIADD3 UR4, UP1, UPT, UR9, UR4, URZ ;  /* 0x0000000409040290 */ /* 0x000fc8000ff3e0ff */
[----:B------:R-:W-:Y:S01]  /*0260*/  @UP0 UIADD3.X UR5, UPT, UPT, UR8, UR5, URZ, UP1, !UPT ;  /* 0x0000000508050290 */ /* 0x000fe20008ffe4ff */
[----:B------:R-:W4:Y:S01]  /*0270*/  @P1 LDG.E R3, desc[UR20][R10.64] ;  /* 0x000000140a031981 */ /* 0x000f22000c1e1900 */
[----:B-1----:R-:W-:Y:S02]  /*0280*/  IMAD.U32 R6, RZ, RZ, UR10 ;  /* 0x0000000aff067e24 */ /* 0x002fe4000f8e00ff */
[----:B------:R-:W-:-:S05]  /*0290*/  IMAD.U32 R7, RZ, RZ, UR11 ;  /* 0x0000000bff077e24 */ /* 0x000fca000f8e00ff */
[----:B------:R-:W4:Y:S01]  /*02a0*/  @!P3 LDG.E R4, desc[UR20][R6.64] ;  /* 0x000000140604b981 */ /* 0x000f22000c1e1900 */
[----:B------:R-:W-:Y:S02]  /*02b0*/  IMAD.U32 R8, RZ, RZ, UR4 ;  /* 0x00000004ff087e24 */ /* 0x000fe4000f8e00ff */
[----:B------:R-:W-:Y:S01]  /*02c0*/  IMAD.U32 R9, RZ, RZ, UR5 ;  /* 0x00000005ff097e24 */ /* 0x000fe2000f8e00ff */
[----:B------:R-:W1:Y:S01]  /*02d0*/  S2UR UR10, SR_CTAID.X ;  /* 0x00000000000a79c3 */ /* 0x000e620000002500 */
[----:B------:R-:W3:Y:S03]  /*02e0*/  @!UP4 LDCU UR22, c[0x0][0x434] ;  /* 0x00008680ff16c7ac */ /* 0x000ee60008000800 */
[----:B------:R2:W5:Y:S01]  /*02f0*/  @P0 LDG.E R0, desc[UR20][R8.64] ;  /* 0x0000001408000981 */ /* 0x000562000c1e1900 */
[----:B------:R-:W-:Y:S01]  /*0300*/  UMOV UR16, 0xffffffff ;  /* 0xffffffff00107882 */ /* 0x000fe20000000000 */
[----:B------:R-:W4:Y:S01]  /*0310*/  @!UP0 LDCU.64 UR4, c[0x0][0x488] ;  /* 0x00009100ff0487ac */ /* 0x000f220008000a00 */
[----:B------:R-:W-:Y:S01]  /*0320*/  UISETP.NE.U32.AND UP1, UPT, UR6, URZ, UPT ;  /* 0x000000ff0600728c */ /* 0x000fe2000bf25070 */
[----:B------:R-:W-:Y:S01]  /*0330*/  UMOV UR14, 0xffffffff ;  /* 0xffffffff000e7882 */ /* 0x000fe20000000000 */
[----:B------:R-:W2:Y:S02]  /*0340*/  @!UP0 LDCU UR6, c[0x0][0x43c] ;  /* 0x00008780ff0687ac */ /* 0x000ea40008000800 */
[----:B------:R-:W-:-:S03]  /*0350*/  UISETP.NE.AND.EX UP1, UPT, UR7, URZ, UPT, UP1 ;  /* 0x000000ff0700728c */ /* 0x000fc6000bf25310 */
[----:B------:R-:W-:Y:S01]  /*0360*/  UMOV UR7, URZ ;  /* 0x000000ff00077c82 */ /* 0x000fe20008000000 */
[----:B-1----:R-:W-:Y:S01]  /*0370*/  USHF.L.U32 UR25, UR10, 0x6, URZ ;  /* 0x000000060a197899 */ /* 0x002fe200080006ff */
[----:B--2---:R-:W-:Y:S02]  /*0380*/  @P4 R2UR UR16, R5 ;  /* 0x00000000051042ca */ /* 0x004fe400000e0000 */
[----:B---3--:R-:W-:-:S13]  /*0390*/  @P2 R2UR UR11, R2 ;  /* 0x00000000020b22ca */ /* 0x008fda00000e0000 */
[----:B------:R-:W-:-:S04]  /*03a0*/  @UP4 UIADD3 UR22, UPT, UPT, UR11, -UR16, URZ ;  /* 0x800000100b164290 */ /* 0x000fc8000fffe0ff */
[----:B------:R-:W-:Y:S01]  /*03b0*/  UISETP.GT.AND UP2, UPT, UR22, UR25, UPT ;  /* 0x000000191600728c */ /* 0x000fe2000bf44270 */
[----:B----4-:R-:W-:-:S05]  /*03c0*/  @P1 R2UR UR7, R3 ;  /* 0x00000000030712ca */ /* 0x010fca00000e0000 */
[----:B------:R-:W-:Y:S01]  /*03d0*/  PLOP3.LUT P1, PT, PT, PT, UP2, 0x80, 0x8 ;  /* 0x000000000008781c */ /* 0x000fe20003f2f028 */
[----:B------:R-:W-:Y:S01]  /*03e0*/  @!UP0 UISETP.NE.U32.AND UP2, UPT, UR4, URZ, UPT ;  /* 0x000000ff0400828c */ /* 0x000fe2000bf45070 */
[----:B------:R-:W1:Y:S01]  /*03f0*/  @!UP1 LDCU UR4, c[0x0][0x438] ;  /* 0x00008700ff0497ac */ /* 0x000e620008000800 */
[----:B------:R-:W-:Y:S01]  /*0400*/  @!P3 R2UR UR14, R4 ;  /* 0x00000000040eb2ca */ /* 0x000fe200000e0000 */
[----:B------:R-:W-:-:S14]  /*0410*/  BRA.U !UP1, `(.L_x_2048) ;  /* 0x0000000109187547 */ /* 0x000fdc000b800000 */
[----:B------:R-:W-:-:S13]  /*0420*/  PLOP3.LUT P2, PT, PT, PT, UP5, 0x80, 0x8 ;  /* 0x000000000008781c */ /* 0x000fda0003f4f058 */
[----:B------:R-:W1:Y:S04]  /*0430*/  @P2 LDG.E R2, desc[UR20][R6.64+0x4] ;  /* 0x0000041406022981 */ /* 0x000e68000c1e1900 */
[----:B------:R-:W2:Y:S01]  /*0440*/  @!P2 LDG.E R3, desc[UR20][R6.64] ;  /* 0x000000140603a981 */ /* 0x000ea2000c1e1900 */
[----:B-1----:R-:W-:-:S13]  /*0450*/  @P2 R2UR UR4, R2 ;  /* 0x00000000020422ca */ /* 0x002fda00000e0000 */
[----:B------:R-:W-:-:S07]  /*0460*/  @UP5 UIADD3 UR4, UPT, UPT, UR4, -UR14, URZ ;  /* 0x8000000e04045290 */ /* 0x000fce000fffe0ff */
[----:B--2---:R-:W-:Y:S02]  /*0470*/  @!P2 R2UR UR4, R3 ;  /* 0x000000000304a2ca */ /* 0x004fe400000e0000 */
.L_x_2048:
[----:B-----5:R-:W-:Y:S01]  /*0480*/  @P0 R2UR UR19, R0 ;  /* 0x00000000001302ca */ /* 0x020fe200000e0000 */
[----:B------:R-:W-:Y:S01]  /*0490*/  @!UP0 UISETP.NE.AND.EX UP2, UPT, UR5, URZ, UPT, UP2 ;  /* 0x000000ff0500828c */ /* 0x000fe2000bf45320 */
[----:B-1----:R-:W-:-:S13]  /*04a0*/  @!P1 EXIT ;  /* 0x000000000000994d */ /* 0x002fda0003800000 */
[----:B------:R-:W1:Y:S01]  /*04b0*/  LDCU UR18, c[0x0][0x508] ;  /* 0x0000a100ff1277ac */ /* 0x000e620008000800 */
[----:B------:R-:W2:Y:S01]  /*04c0*/  S2UR UR24, SR_CTAID.Z ;  /* 0x00000000001879c3 */ /* 0x000ea20000002700 */
[----:B------:R-:W3:Y:S01]  /*04d0*/  S2R R225, SR_TID.X ;  /* 0x0000000000e17919 */ /* 0x000ee20000002100 */
[----:B------:R-:W4:Y:S01]  /*04e0*/  LDCU UR12, c[0x0][0x438] ;  /* 0x00008700ff0c77ac */ /* 0x000f220008000800 */
[----:B------:R-:W-:Y:S02]  /*04f0*/  @!UP0 USEL UR6, UR6, URZ, UP2 ;  /* 0x000000ff06068287 */ /* 0x000fe40009000000 */
[----:B------:R-:W-:Y:S02]  /*0500*/  @UP0 UIADD3 UR19, UPT, UPT, UR19, -UR7, URZ ;  /* 0x8000000713130290 */ /* 0x000fe4000fffe0ff */
[----:B------:R-:W-:Y:S02]  /*0510*/  @!UP0 UIADD3 UR19, UPT, UPT, UR6, UR4, -UR7 ;  /* 0x0000000406138290 */ /* 0x000fe4000fffe807 */
[----:B------:R-:W-:-:S02]  /*0520*/  UIADD3 UR5, UPT, UPT, UR10, 0x1, URZ ;  /* 0x000000010a057890 */ /* 0x000fc4000fffe0ff */
[----:B------:R-:W-:Y:S02]  /*0530*/  UIADD3 UR10, UPT, UPT, UR19, 0xff, URZ ;  /* 0x000000ff130a7890 */ /* 0x000fe4000fffe0ff */
[----:B------:R-:W-:Y:S02]  /*0540*/  ULEA UR5, UR5, -UR22, 0x6 ;  /* 0x8000001605057291 */ /* 0x000fe4000f8e30ff */
[----:B------:R-:W-:Y:S02]  /*0550*/  USHF.R.S32.HI UR6, URZ, 0x1f, UR10 ;  /* 0x0000001fff067899 */ /* 0x000fe4000801140a */
[----:B-1----:R-:W-:Y:S02]  /*0560*/  UIADD3 UR5, UPT, UPT, UR10, UR18, UR5 ;  /* 0x000000120a057290 */ /* 0x002fe4000fffe005 */
[----:B----4-:R-:W-:Y:S02]  /*0570*/  UIADD3 UR12, UPT, UPT, UR12, 0xff, URZ ;  /* 0x000000ff0c0c7890 */ /* 0x010fe4000fffe0ff */
[----:B------:R-:W-:-:S02]  /*0580*/  USHF.R.S32.HI UR4, URZ, 0x1f, UR5 ;  /* 0x0000001fff047899 */ /* 0x000fc40008011405 */
[----:B------:R-:W-:Y:S02]  /*0590*/  ULEA.HI UR6, UR6, UR10, URZ, 0x8 ;  /* 0x0000000a06067291 */ /* 0x000fe4000f8f40ff */
[----:B------:R-:W-:Y:S02]  /*05a0*/  ULEA.HI UR4, UR4, UR5, URZ, 0x8 ;  /* 0x0000000504047291 */ /* 0x000fe4000f8f40ff */
[----:B------:R-:W-:Y:S02]  /*05b0*/  USHF.R.S32.HI UR11, URZ, 0x1f, UR12 ;  /* 0x0000001fff0b7899 */ /* 0x000fe4000801140c */
[----:B------:R-:W-:Y:S02]  /*05c0*/  USHF.R.S32.HI UR6, URZ, 0x8, UR6 ;  /* 0x00000008ff067899 */ /* 0x000fe40008011406 */
[----:B------:R-:W-:Y:S02]  /*05d0*/  USHF.R.S32.HI UR4, URZ, 0x8, UR4 ;  /* 0x00000008ff047899 */ /* 0x000fe40008011404 */
[----:B------:R-:W-:-:S02]  /*05e0*/  ULEA.HI UR11, UR11, UR12, URZ, 0x8 ;  /* 0x0000000c0b0b7291 */ /* 0x000fc4000f8f40ff */
[----:B------:R-:W-:Y:S01]  /*05f0*/  IMAD.U32 R0, RZ, RZ, UR6 ;  /* 0x00000006ff007e24 */ /* 0x000fe2000f8e00ff */
[----:B------:R-:W-:Y:S01]  /*0600*/  UMOV UR6, UR23 ;  /* 0x0000001700067c82 */ /* 0x000fe20008000000 */
[----:B------:R-:W-:Y:S01]  /*0610*/  USHF.R.S32.HI UR11, URZ, 0x8, UR11 ;  /* 0x00000008ff0b7899 */ /* 0x000fe2000801140b */
[----:B------:R-:W-:-:S05]  /*0620*/  IMAD.U32 R3, RZ, RZ, UR4 ;  /* 0x00000004ff037e24 */ /* 0x000fca000f8e00ff */
[----:B------:R-:W-:-:S04]  /*0630*/  VIMNMX3 R0, R0, UR11, R3, PT ;  /* 0x0000000b00007c0f */ /* 0x000fc8000b800103 */
[----:B------:R-:W-:-:S13]  /*0640*/  R2UR UR17, R0 ;  /* 0x00000000001172ca */ /* 0x000fda00000e0000 */
[----:B------:R-:W-:-:S09]  /*0650*/  UISETP.GT.AND UP0, UPT, UR17, URZ, UPT ;  /* 0x000000ff1100728c */ /* 0x000fd2000bf04270 */
[----:B--23--:R-:W-:Y:S05]  /*0660*/  BRA.U UP0, `(.L_x_2049) ;  /* 0x0000000500b47547 */ /* 0x00cfea000b800000 */
[----:B------:R-:W-:Y:S01]  /*0670*/  UISETP.NE.AND UP0, UPT, UR16, -0x1, UPT ;  /* 0xffffffff1000788c */ /* 0x000fe2000bf05270 */
[----:B------:R-:W-:Y:S01]  /*0680*/  IMAD.SHL.U32 R4, R225, 0x8, RZ ;  /* 0x00000008e1047824 */ /* 0x000fe200078e00ff */
[----:B------:R-:W1:Y:S01]  /*0690*/  LDCU UR7, c[0x0][0x440] ;  /* 0x00008800ff0777ac */ /* 0x000e620008000800 */
[----:B------:R-:W-:Y:S01]  /*06a0*/  SHF.R.U32.HI R225, RZ, 0x3, R225 ;  /* 0x00000003ffe17819 */ /* 0x000fe200000116e1 */
[----:B------:R-:W-:Y:S01]  /*06b0*/  IMAD.MOV.U32 R5, RZ, RZ, RZ ;  /* 0x000000ffff057224 */ /* 0x000fe200078e00ff */
[----:B------:R-:W-:Y:S01]  /*06c0*/  BSSY.RECONVERGENT B0, `(.L_x_2050) ;  /* 0x0000035000007945 */ /* 0x000fe20003800200 */
[----:B------:R-:W2:Y:S01]  /*06d0*/  LDCU.64 UR4, c[0x0][0x408] ;  /* 0x00008100ff0477ac */ /* 0x000ea20008000a00 */
[----:B------:R-:W-:Y:S01]  /*06e0*/  LOP3.LUT R4, R4, 0x38, RZ, 0xc0, !PT ;  /* 0x0000003804047812 */ /* 0x000fe200078ec0ff */
[----:B------:R-:W-:-:S03]  /*06f0*/  UIADD3 UR22, UPT, UPT, -UR25, UR22, URZ ;  /* 0x0000001619167290 */ /* 0x000fc6000fffe1ff */
[----:B------:R-:W3:Y:S01]  /*0700*/  @!UP0 LDCU.64 UR8, c[0x0][0x400] ;  /* 0x00008000ff0887ac */ /* 0x000ee20008000a00 */
[----:B------:R-:W4:Y:S01]  /*0710*/  LDCU.64 UR10, c[0x0][0x410] ;  /* 0x00008200ff0a77ac */ /* 0x000f220008000a00 */
[----:B-1----:R-:W-:Y:S01]  /*0720*/  ISETP.GE.AND P0, PT, R4, UR7, PT ;  /* 0x0000000704007c0c */ /* 0x002fe2000bf06270 */
[----:B------:R-:W1:Y:S03]  /*0730*/  LDCU UR7, c[0x0][0x434] ;  /* 0x00008680ff0777ac */ /* 0x000e660008000800 */
[----:B------:R-:W-:Y:S01]  /*0740*/  ISETP.GE.OR P3, PT, R225, UR22, P0 ;  /* 0x00000016e1007c0c */ /* 0x000fe20008766670 */
[----:B--2---:R-:W-:Y:S01]  /*0750*/  @UP0 UIMAD.WIDE.U32 UR12, UR16, UR4, URZ ;  /* 0x00000004100c02a5 */ /* 0x004fe2000f8e00ff */
[----:B------:R-:W-:Y:S01]  /*0760*/  IMAD.U32 R3, RZ, RZ, UR4 ;  /* 0x00000004ff037e24 */ /* 0x000fe2000f8e00ff */
[----:B------:R-:W-:Y:S01]  /*0770*/  MOV R0, UR5 ;  /* 0x0000000500007c02 */ /* 0x000fe20008000f00 */
[----:B---3--:R-:W-:-:S02]  /*0780*/  @!UP0 UIMAD.WIDE.U32 UR14, UR23, UR8, URZ ;  /* 0x00000008170e82a5 */ /* 0x008fc4000f8e00ff */
[----:B------:R-:W-:Y:S01]  /*0790*/  IMAD.WIDE.U32 R6, R3, UR25, R4 ;  /* 0x0000001903067c25 */ /* 0x000fe2000f8e0004 */
[----:B------:R-:W2:Y:S01]  /*07a0*/  LDCU UR8, c[0x0][0x3e0] ;  /* 0x00007c00ff0877ac */ /* 0x000ea20008000800 */
[----:B----4-:R-:W-:Y:S02]  /*07b0*/  MOV R11, UR11 ;  /* 0x0000000b000b7c02 */ /* 0x010fe40008000f00 */
[----:B------:R-:W-:Y:S01]  /*07c0*/  IMAD R0, R0, UR25, R7 ;  /* 0x0000001900007c24 */ /* 0x000fe2000f8e0207 */
[----:B------:R-:W-:Y:S02]  /*07d0*/  @!UP0 UIMAD UR9, UR23, UR9, UR15 ;  /* 0x00000009170982a4 */ /* 0x000fe4000f8e020f */
[----:B------:R-:W3:Y:S01]  /*07e0*/  @!P3 LDC.64 R2, c[0x0][0x3f0] ;  /* 0x0000fc00ff02bb82 */ /* 0x000ee20000000a00 */
[----:B------:R-:W-:Y:S01]  /*07f0*/  @UP0 UIMAD UR9, UR16, UR5, UR13 ;  /* 0x00000005100902a4 */ /* 0x000fe2000f8e020d */
[----:B------:R-:W-:Y:S01]  /*0800*/  IMAD.U32 R8, RZ, RZ, UR10 ;  /* 0x0000000aff087e24 */ /* 0x000fe2000f8e00ff */
[----:B------:R-:W-:-:S02]  /*0810*/  @UP0 UMOV UR14, UR12 ;  /* 0x0000000c000e0c82 */ /* 0x000fc40008000000 */
[----:B------:R-:W-:-:S04]  /*0820*/  IADD3 R6, P1, PT, R6, UR14, RZ ;  /* 0x0000000e06067c10 */ /* 0x000fc8000ff3e0ff */
[----:B------:R-:W-:Y:S01]  /*0830*/  IADD3.X R7, PT, PT, R0, UR9, RZ, P1, !PT ;  /* 0x0000000900077c10 */ /* 0x000fe20008ffe4ff */
[----:B--2---:R-:W-:Y:S02]  /*0840*/  UIMAD UR8, UR6, UR8, UR24 ;  /* 0x00000008060872a4 */ /* 0x004fe4000f8e0218 */
[----:B------:R-:W-:Y:S01]  /*0850*/  IMAD.WIDE.U32 R8, R8, UR24, R6 ;  /* 0x0000001808087c25 */ /* 0x000fe2000f8e0006 */
[----:B------:R-:W-:Y:S01]  /*0860*/  IADD3 R7, PT, PT, R225, 0x10, RZ ;  /* 0x00000010e1077810 */ /* 0x000fe20007ffe0ff */
[----:B-1----:R-:W-:Y:S02]  /*0870*/  UIMAD UR25, UR8, UR7, UR25 ;  /* 0x00000007081972a4 */ /* 0x002fe4000f8e0219 */
[----:B------:R-:W-:Y:S01]  /*0880*/  IMAD R11, R11, UR24, R9 ;  /* 0x000000180b0b7c24 */ /* 0x000fe2000f8e0209 */
[----:B------:R-:W-:Y:S01]  /*0890*/  ISETP.GE.OR P2, PT, R7, UR22, P0 ;  /* 0x0000001607007c0c */ /* 0x000fe20008746670 */
[----:B------:R-:W-:Y:S02]  /*08a0*/  @!P3 IMAD.MOV.U32 R10, RZ, RZ, R8 ;  /* 0x000000ffff0ab224 */ /* 0x000fe400078e0008 */
[----:B------:R-:W-:-:S02]  /*08b0*/  VIADD R6, R225, 0x20 ;  /* 0x00000020e1067836 */ /* 0x000fc40000000000 */
[----:B------:R-:W-:-:S04]  /*08c0*/  @!P3 IMAD.WIDE.U32 R12, R225, UR4, R10 ;  /* 0x00000004e10cbc25 */ /* 0x000fc8000f8e000a */
[C---:B------:R-:W-:Y:S01]  /*08d0*/  @!P3 IMAD R0, R225.reuse, UR5, R13 ;  /* 0x00000005e100bc24 */ /* 0x040fe2000f8e020d */
[C---:B---3--:R-:W-:Y:S02]  /*08e0*/  @!P3 LEA R14, P1, R12.reuse, R2, 0x1 ;  /* 0x000000020c0eb211 */ /* 0x048fe400078208ff */
[----:B------:R-:W-:Y:S02]  /*08f0*/  IADD3 R2, PT, PT, R225, 0x30, RZ ;  /* 0x00000030e1027810 */ /* 0x000fe40007ffe0ff */
[----:B------:R-:W-:Y:S02]  /*0900*/  @!P3 LEA.HI.X R15, R12, R3, R0, 0x1, P1 ;  /* 0x000000030c0fb211 */ /* 0x000fe400008f0c00 */
[----:B------:R-:W-:Y:S02]  /*0910*/  ISETP.GE.OR P1, PT, R6, UR22, P0 ;  /* 0x0000001606007c0c */ /* 0x000fe40008726670 */
[----:B------:R-:W-:Y:S01]  /*0920*/  ISETP.GE.OR P0, PT, R2, UR22, P0 ;  /* 0x0000001602007c0c */ /* 0x000fe20008706670 */
[----:B------:R1:W-:Y:S01]  /*0930*/  @!P3 STG.E.128 desc[UR20][R14.64], RZ ;  /* 0x000000ff0e00b986 */ /* 0x0003e2000c101d14 */
[----:B------:R-:W-:Y:S11]  /*0940*/  @P2 BRA `(.L_x_2051) ;  /* 0x0000000000302947 */ /* 0x000ff60003800000 */
[----:B------:R-:W1:Y:S01]  /*0950*/  LDCU.64 UR6, c[0x0][0x3f0] ;  /* 0x00007e00ff0677ac */ /* 0x000e620008000a00 */
[----:B------:R-:W-:Y:S01]  /*0960*/  IADD3 R3, P2, PT, R225, 0x10, RZ ;  /* 0x00000010e1037810 */ /* 0x000fe20007f5e0ff */
[----:B------:R-:W-:Y:S01]  /*0970*/  IMAD.MOV.U32 R12, RZ, RZ, R8 ;  /* 0x000000ffff0c7224 */ /* 0x000fe200078e0008 */
[----:B------:R-:W-:-:S03]  /*0980*/  MOV R13, R11 ;  /* 0x0000000b000d7202 */ /* 0x000fc60000000f00 */
[----:B------:R-:W-:Y:S02]  /*0990*/  IMAD.X R0, RZ, RZ, RZ, P2 ;  /* 0x000000ffff007224 */ /* 0x000fe400010e06ff */
[----:B------:R-:W-:-:S04]  /*09a0*/  IMAD.WIDE.U32 R12, R3, UR4, R12 ;  /* 0x00000004030c7c25 */ /* 0x000fc8000f8e000c */
[----:B------:R-:W-:-:S04]  /*09b0*/  IMAD R0, R0, UR4, RZ ;  /* 0x0000000400007c24 */ /* 0x000fc8000f8e02ff */
[----:B------:R-:W-:Y:S01]  /*09c0*/  IMAD R0, R3, UR5, R0 ;  /* 0x0000000503007c24 */ /* 0x000fe2000f8e0200 */
[----:B-1----:R-:W-:-:S04]  /*09d0*/  LEA R14, P2, R12, UR6, 0x1 ;  /* 0x000000060c0e7c11 */ /* 0x002fc8000f8408ff */
[----:B------:R-:W-:-:S04]  /*09e0*/  IADD3 R0, PT, PT, R13, R0, RZ ;  /* 0x000000000d007210 */ /* 0x000fc80007ffe0ff */
[----:B------:R-:W-:-:S05]  /*09f0*/  LEA.HI.X R15, R12, UR7, R0, 0x1, P2 ;  /* 0x000000070c0f7c11 */ /* 0x000fca00090f0c00 */
[----:B------:R2:W-:Y:S02]  /*0a00*/  STG.E.128 desc[UR20][R14.64], RZ ;  /* 0x000000ff0e007986 */ /* 0x0005e4000c101d14 */
.L_x_2051:
[----:B------:R-:W-:Y:S05]  /*0a10*/  BSYNC.RECONVERGENT B0 ;  /* 0x0000000000007941 */ /* 0x000fea0003800200 */
.L_x_2050:
[----:B------:R-:W-:Y:S04]  /*0a20*/  BSSY.RECONVERGENT B0, `(.L_x_2052) ;  /* 0x000000e000007945 */ /* 0x000fe80003800200 */
[----:B------:R-:W-:Y:S05]  /*0a30*/  @P1 BRA `(.L_x_2053) ;  /* 0x0000000000301947 */ /* 0x000fea0003800000 */
        /* <DEDUP_REMOVED lines=8> */
[----:B-12---:R-:W-:-:S04]  /*0ac0*/  LEA R14, P1, R12, UR6, 0x1 ;  /* 0x000000060c0e7c11 */ /* 0x006fc8000f8208ff */
[----:B------:R-:W-:-:S04]  /*0ad0*/  IADD3 R0, PT, PT, R13, R0, RZ ;  /* 0x000000000d007210 */ /* 0x000fc80007ffe0ff */
[----:B------:R-:W-:-:S05]  /*0ae0*/  LEA.HI.X R15, R12, UR7, R0, 0x1, P1 ;  /* 0x000000070c0f7c11 */ /* 0x000fca00088f0c00 */
[----:B------:R3:W-:Y:S02]  /*0af0*/  STG.E.128 desc[UR20][R14.64], RZ ;  /* 0x000000ff0e007986 */ /* 0x0007e4000c101d14 */
.L_x_2053:
[----:B------:R-:W-:Y:S05]  /*0b00*/  BSYNC.RECONVERGENT B0 ;  /* 0x0000000000007941 */ /* 0x000fea0003800200 */
.L_x_2052:
[----:B------:R-:W-:Y:S04]  /*0b10*/  BSSY.RECONVERGENT B0, `(.L_x_2054) ;  /* 0x000000d000007945 */ /* 0x000fe80003800200 */
[----:B------:R-:W-:Y:S05]  /*0b20*/  @P0 BRA `(.L_x_2055) ;  /* 0x00000000002c0947 */ /* 0x000fea0003800000 */
[----:B------:R-:W4:Y:S01]  /*0b30*/  LDCU.64 UR6, c[0x0][0x3f0] ;  /* 0x00007e00ff0677ac */ /* 0x000f220008000a00 */
[----:B------:R-:W-:Y:S02]  /*0b40*/  IADD3 R3, P0, PT, R225, 0x30, RZ ;  /* 0x00000030e1037810 */ /* 0x000fe40007f1e0ff */
[----:B------:R-:W-:Y:S02]  /*0b50*/  MOV R9, R11 ;  /* 0x0000000b00097202 */ /* 0x000fe40000000f00 */
[----:B------:R-:W-:Y:S01]  /*0b60*/  IADD3.X R0, PT, PT, RZ, RZ, RZ, P0, !PT ;  /* 0x000000ffff007210 */ /* 0x000fe200007fe4ff */
[----:B------:R-:W-:-:S04]  /*0b70*/  IMAD.WIDE.U32 R8, R3, UR4, R8 ;  /* 0x0000000403087c25 */ /* 0x000fc8000f8e0008 */
[----:B------:R-:W-:-:S04]  /*0b80*/  IMAD R0, R0, UR4, RZ ;  /* 0x0000000400007c24 */ /* 0x000fc8000f8e02ff */
[----:B------:R-:W-:Y:S01]  /*0b90*/  IMAD R0, R3, UR5, R0 ;  /* 0x0000000503007c24 */ /* 0x000fe2000f8e0200 */
[----:B----4-:R-:W-:-:S04]  /*0ba0*/  LEA R10, P0, R8, UR6, 0x1 ;  /* 0x00000006080a7c11 */ /* 0x010fc8000f8008ff */
[----:B------:R-:W-:-:S04]  /*0bb0*/  IADD3 R3, PT, PT, R9, R0, RZ ;  /* 0x0000000009037210 */ /* 0x000fc80007ffe0ff */
[----:B------:R-:W-:-:S05]  /*0bc0*/  LEA.HI.X R11, R8, UR7, R3, 0x1, P0 ;  /* 0x00000007080b7c11 */ /* 0x000fca00080f0c03 */
[----:B------:R4:W-:Y:S02]  /*0bd0*/  STG.E.128 desc[UR20][R10.64], RZ ;  /* 0x000000ff0a007986 */ /* 0x0009e4000c101d14 */
.L_x_2055:
[----:B------:R-:W-:Y:S05]  /*0be0*/  BSYNC.RECONVERGENT B0 ;  /* 0x0000000000007941 */ /* 0x000fea0003800200 */
.L_x_2054:
[----:B------:R-:W5:Y:S01]  /*0bf0*/  LDCU.64 UR6, c[0x0][0x420] ;  /* 0x00008400ff0677ac */ /* 0x000f620008000a00 */
[----:B------:R-:W-:Y:S01]  /*0c00*/  ISETP.NE.AND P4, PT, R4, RZ, PT ;  /* 0x000000ff0400720c */ /* 0x000fe20003f85270 */
[----:B------:R-:W-:-:S03]  /*0c10*/  IMAD.U32 R0, RZ, RZ, UR25 ;  /* 0x00000019ff007e24 */ /* 0x000fc6000f8e00ff */
[----:B------:R-:W-:Y:S02]  /*0c20*/  ISETP.GE.OR P2, PT, R7, UR22, P4 ;  /* 0x0000001607007c0c */ /* 0x000fe4000a746670 */
[C---:B------:R-:W-:Y:S02]  /*0c30*/  ISETP.GE.OR P3, PT, R225.reuse, UR22, P4 ;  /* 0x00000016e1007c0c */ /* 0x040fe4000a766670 */
[----:B------:R-:W-:Y:S02]  /*0c40*/  ISETP.GE.OR P1, PT, R6, UR22, P4 ;  /* 0x0000001606007c0c */ /* 0x000fe4000a726670 */
[----:B------:R-:W-:Y:S02]  /*0c50*/  IADD3 R225, P0, PT, R225, UR25, RZ ;  /* 0x00000019e1e17c10 */ /* 0x000fe4000ff1e0ff */
[----:B------:R-:W-:Y:S02]  /*0c60*/  ISETP.GE.OR P4, PT, R2, UR22, P4 ;  /* 0x0000001602007c0c */ /* 0x000fe4000a786670 */
[----:B------:R-:W-:-:S02]  /*0c70*/  LEA.HI.X.SX32 R0, R0, RZ, 0x1, P0 ;  /* 0x000000ff00007211 */ /* 0x000fc400000f0eff */
[C---:B-----5:R-:W-:Y:S01]  /*0c80*/  LEA R6, P0, R225.reuse, UR6, 0x2 ;  /* 0x00000006e1067c11 */ /* 0x060fe2000f8010ff */
        /* <DEDUP_REMOVED lines=11> */
.L_x_2049:
[----:B------:R-:W1:Y:S01]  /*0d40*/  LDCU.64 UR4, c[0x0][0x4d8] ;  /* 0x00009b00ff0477ac */ /* 0x000e620008000a00 */
[----:B------:R-:W2:Y:S01]  /*0d50*/  LDCU.64 UR12, c[0x0][0x4e0] ;  /* 0x00009c00ff0c77ac */ /* 0x000ea20008000a00 */
[----:B-1----:R-:W-:-:S04]  /*0d60*/  UISETP.NE.U32.AND UP0, UPT, UR4, URZ, UPT ;  /* 0x000000ff0400728c */ /* 0x002fc8000bf05070 */
[----:B------:R-:W-:Y:S02]  /*0d70*/  UISETP.NE.AND.EX UP0, UPT, UR5, URZ, UPT, UP0 ;  /* 0x000000ff0500728c */ /* 0x000fe4000bf05300 */
[----:B--2---:R-:W-:-:S04]  /*0d80*/  UISETP.NE.U32.AND UP2, UPT, UR12, URZ, UPT ;  /* 0x000000ff0c00728c */ /* 0x004fc8000bf45070 */
[----:B------:R-:W-:-:S03]  /*0d90*/  UISETP.NE.AND.EX UP2, UPT, UR13, URZ, UPT, UP2 ;  /* 0x000000ff0d00728c */ /* 0x000fc6000bf45320 */
[----:B------:R-:W-:Y:S08]  /*0da0*/  BRA.U !UP0, `(.L_x_2056) ;  /* 0x0000000108187547 */ /* 0x000ff0000b800000 */
[----:B------:R-:W-:-:S04]  /*0db0*/  UIADD3 UR4, UP0, UPT, UR9, UR4, URZ ;  /* 0x0000000409047290 */ /* 0x000fc8000ff1e0ff */
[----:B------:R-:W-:Y:S02]  /*0dc0*/  UIADD3.X UR5, UPT, UPT, UR8, UR5, URZ, UP0, !UPT ;  /* 0x0000000508057290 */ /* 0x000fe400087fe4ff */
[----:B------:R-:W-:-:S04]  /*0dd0*/  IMAD.U32 R2, RZ, RZ, UR4 ;  /* 0x00000004ff027e24 */ /* 0x000fc8000f8e00ff */
[----:B------:R-:W-:-:S05]  /*0de0*/  MOV R3, UR5 ;  /* 0x0000000500037c02 */ /* 0x000fca0008000f00 */
[----:B------:R-:W2:Y:S02]  /*0df0*/  LDG.E R2, desc[UR20][R2.64] ;  /* 0x0000001402027981 */ /* 0x000ea4000c1e1900 */
[----:B--2---:R-:W-:-:S15]  /*0e00*/  R2UR UR6, R2 ;  /* 0x00000000020672ca */ /* 0x004fde00000e0000 */
.L_x_2056:
[----:B------:R-:W-:Y:S05]  /*0e10*/  BRA.U !UP2, `(.L_x_2057) ;  /* 0x000000050a887547 */ /* 0x000fea000b800000 */
[----:B------:R-:W1:Y:S01]  /*0e20*/  LDC R8, c[0x0][0x4f0] ;  /* 0x00013c00ff087b82 */ /* 0x000e620000000800 */
[----:B------:R-:W-:Y:S01]  /*0e30*/  ULEA UR4, UR17, 0xffffff00, 0x8 ;  /* 0xffffff0011047891 */ /* 0x000fe2000f8e40ff */
[----:B------:R-:W2:Y:S05]  /*0e40*/  LDCU.64 UR10, c[0x0][0x3b8] ;  /* 0x00007700ff0a77ac */ /* 0x000eaa0008000a00 */
[----:B------:R-:W-:Y:S01]  /*0e50*/  MOV R3, UR4 ;  /* 0x0000000400037c02 */ /* 0x000fe20008000f00 */
[----:B------:R-:W3:Y:S03]  /*0e60*/  LDCU.64 UR8, c[0x0][0x3c0] ;  /* 0x00007800ff0877ac */ /* 0x000ee60008000a00 */
[----:B------:R-:W-:Y:S01]  /*0e70*/  IABS R0, R3 ;  /* 0x0000000300007213 */ /* 0x000fe20000000000 */
[----:B------:R-:W4:Y:S01]  /*0e80*/  LDCU.64 UR4, c[0x0][0x4e8] ;  /* 0x00009d00ff0477ac */ /* 0x000f220008000a00 */
[----:B-1----:R-:W-:-:S04]  /*0e90*/  IABS R4, R8 ;  /* 0x0000000800047213 */ /* 0x002fc80000000000 */
[----:B------:R-:W1:Y:S01]  /*0ea0*/  I2F.RP R9, R4 ;  /* 0x0000000400097306 */ /* 0x000e620000209400 */
[----:B----4-:R-:W-:-:S04]  /*0eb0*/  UIMAD.WIDE.U32 UR6, UR23, UR4, URZ ;  /* 0x00000004170672a5 */ /* 0x010fc8000f8e00ff */
[----:B------:R-:W-:Y:S02]  /*0ec0*/  UIMAD UR5, UR23, UR5, UR7 ;  /* 0x00000005170572a4 */ /* 0x000fe4000f8e0207 */
[----:B------:R-:W-:-:S04]  /*0ed0*/  ULEA UR4, UP0, UR6, UR12, 0x2 ;  /* 0x0000000c06047291 */ /* 0x000fc8000f8010ff */
[----:B------:R-:W-:Y:S02]  /*0ee0*/  ULEA.HI.X UR5, UR6, UR13, UR5, 0x2, UP0 ;  /* 0x0000000d06057291 */ /* 0x000fe400080f1405 */
[----:B------:R-:W-:Y:S01]  /*0ef0*/  MOV R234, UR4 ;  /* 0x0000000400ea7c02 */ /* 0x000fe20008000f00 */
[----:B-1----:R-:W1:Y:S01]  /*0f00*/  MUFU.RCP R6, R9 ;  /* 0x0000000900067308 */ /* 0x002e620000001000 */
[----:B------:R-:W4:Y:S02]  /*0f10*/  LDCU.64 UR6, c[0x0][0x3a0] ;  /* 0x00007400ff0677ac */ /* 0x000f240008000a00 */
[----:B------:R-:W-:-:S05]  /*0f20*/  MOV R235, UR5 ;  /* 0x0000000500eb7c02 */ /* 0x000fca0008000f00 */
[----:B------:R-:W5:Y:S01]  /*0f30*/  LDCU.64 UR4, c[0x0][0x3a8] ;  /* 0x00007500ff0477ac */ /* 0x000f620008000a00 */
[----:B-1----:R-:W-:-:S04]  /*0f40*/  IADD3 R6, PT, PT, R6, 0xffffffe, RZ ;  /* 0x0ffffffe06067810 */ /* 0x002fc80007ffe0ff */
        /* <DEDUP_REMOVED lines=14> */
[----:B------:R-:W-:Y:S02]  /*1030*/  ISETP.GE.U32.AND P2, PT, R5, R4, PT ;  /* 0x000000040500720c */ /* 0x000fe40003f46070 */
[----:B------:R-:W1:Y:S11]  /*1040*/  LDC R5, c[0x0][0x3e8] ;  /* 0x0000fa00ff057b82 */ /* 0x000e760000000800 */
[----:B------:R-:W-:-:S05]  /*1050*/  @P2 IADD3 R7, PT, PT, R7, 0x1, RZ ;  /* 0x0000000107072810 */ /* 0x000fca0007ffe0ff */
[----:B------:R-:W-:Y:S01]  /*1060*/  @!P0 IMAD.MOV R7, RZ, RZ, -R7 ;  /* 0x000000ffff078224 */ /* 0x000fe200078e0a07 */
[----:B------:R-:W-:-:S05]  /*1070*/  @!P1 LOP3.LUT R7, RZ, R8, RZ, 0x33, !PT ;  /* 0x00000008ff079212 */ /* 0x000fca00078e33ff */
[----:B------:R-:W-:-:S05]  /*1080*/  IMAD.WIDE R12, R7, 0x4, R234 ;  /* 0x00000004070c7825 */ /* 0x000fca00078e02ea */
[----:B------:R-:W2:Y:S01]  /*1090*/  LDG.E R2, desc[UR20][R12.64] ;  /* 0x000000140c027981 */ /* 0x000ea2000c1e1900 */
[----:B-1----:R-:W-:Y:S01]  /*10a0*/  IABS R6, R5 ;  /* 0x0000000500067213 */ /* 0x002fe20000000000 */
[----:B------:R-:W1:Y:S03]  /*10b0*/  S2R R0, SR_CTAID.Z ;  /* 0x0000000000007919 */ /* 0x000e660000002700 */
[----:B------:R-:W3:Y:S08]  /*10c0*/  I2F.RP R9, R6 ;  /* 0x0000000600097306 */ /* 0x000ef00000209400 */
[----:B---3--:R-:W3:Y:S01]  /*10d0*/  MUFU.RCP R10, R9 ;  /* 0x00000009000a7308 */ /* 0x008ee20000001000 */
[----:B-1----:R-:W-:Y:S01]  /*10e0*/  IABS R0, R0 ;  /* 0x0000000000007213 */ /* 0x002fe20000000000 */
[----:B---3--:R-:W-:-:S06]  /*10f0*/  VIADD R10, R10, 0xffffffe ;  /* 0x0ffffffe0a0a7836 */ /* 0x008fcc0000000000 */
[----:B------:R-:W1:Y:S02]  /*1100*/  F2I.FTZ.U32.TRUNC.NTZ R11, R10 ;  /* 0x0000000a000b7305 */ /* 0x000e64000021f000 */
[----:B-1----:R-:W-:Y:S02]  /*1110*/  IADD3 R4, PT, PT, RZ, -R11, RZ ;  /* 0x8000000bff047210 */ /* 0x002fe40007ffe0ff */
[----:B------:R-:W-:-:S03]  /*1120*/  MOV R10, RZ ;  /* 0x000000ff000a7202 */ /* 0x000fc60000000f00 */
[----:B------:R-:W-:-:S04]  /*1130*/  IMAD R4, R4, R6, RZ ;  /* 0x0000000604047224 */ /* 0x000fc800078e02ff */
[----:B------:R-:W-:-:S04]  /*1140*/  IMAD.HI.U32 R11, R11, R4, R10 ;  /* 0x000000040b0b7227 */ /* 0x000fc800078e000a */
[----:B------:R-:W-:-:S04]  /*1150*/  IMAD.MOV.U32 R4, RZ, RZ, R0 ;  /* 0x000000ffff047224 */ /* 0x000fc800078e0000 */
[----:B------:R-:W-:-:S05]  /*1160*/  IMAD.HI.U32 R0, R11, R4, RZ ;  /* 0x000000040b007227 */ /* 0x000fca00078e00ff */
[----:B------:R-:W-:-:S05]  /*1170*/  IADD3 R9, PT, PT, -R0, RZ, RZ ;  /* 0x000000ff00097210 */ /* 0x000fca0007ffe1ff */
[----:B------:R-:W-:Y:S02]  /*1180*/  IMAD R9, R6, R9, R4 ;  /* 0x0000000906097224 */ /* 0x000fe400078e0204 */
[----:B------:R-:W-:-:S03]  /*1190*/  IMAD.MOV R4, RZ, RZ, -R7 ;  /* 0x000000ffff047224 */ /* 0x000fc600078e0a07 */
[----:B------:R-:W-:Y:S01]  /*11a0*/  ISETP.GT.U32.AND P1, PT, R6, R9, PT ;  /* 0x000000090600720c */ /* 0x000fe20003f24070 */
[----:B------:R-:W-:-:S12]  /*11b0*/  IMAD R8, R8, R4, R3 ;  /* 0x0000000408087224 */ /* 0x000fd800078e0203 */
[-C--:B------:R-:W-:Y:S02]  /*11c0*/  @!P1 IADD3 R9, PT, PT, R9, -R6.reuse, RZ ;  /* 0x8000000609099210 */ /* 0x080fe40007ffe0ff */
[----:B------:R-:W-:Y:S02]  /*11d0*/  @!P1 IADD3 R0, PT, PT, R0, 0x1, RZ ;  /* 0x0000000100009810 */ /* 0x000fe40007ffe0ff */
[----:B------:R-:W-:Y:S02]  /*11e0*/  ISETP.GE.U32.AND P2, PT, R9, R6, PT ;  /* 0x000000060900720c */ /* 0x000fe40003f46070 */
[C---:B------:R-:W-:Y:S02]  /*11f0*/  LOP3.LUT R6, R5.reuse, UR24, RZ, 0x3c, !PT ;  /* 0x0000001805067c12 */ /* 0x040fe4000f8e3cff */
[----:B------:R-:W-:Y:S02]  /*1200*/  ISETP.NE.AND P1, PT, R5, RZ, PT ;  /* 0x000000ff0500720c */ /* 0x000fe40003f25270 */
[----:B------:R-:W-:-:S07]  /*1210*/  ISETP.GE.AND P0, PT, R6, RZ, PT ;  /* 0x000000ff0600720c */ /* 0x000fce0003f06270 */
[----:B------:R-:W-:-:S06]  /*1220*/  @P2 IADD3 R0, PT, PT, R0, 0x1, RZ ;  /* 0x0000000100002810 */ /* 0x000fcc0007ffe0ff */
[----:B------:R-:W-:Y:S01]  /*1230*/  @!P0 IMAD.MOV R0, RZ, RZ, -R0 ;  /* 0x000000ffff008224 */ /* 0x000fe200078e0a00 */
[----:B------:R-:W-:Y:S02]  /*1240*/  @!P1 LOP3.LUT R0, RZ, R5, RZ, 0x33, !PT ;  /* 0x00000005ff009212 */ /* 0x000fe400078e33ff */
[----:B--2---:R-:W-:Y:S01]  /*1250*/  SHF.R.S32.HI R7, RZ, 0x1f, R2 ;  /* 0x0000001fff077819 */ /* 0x004fe20000011402 */
[----:B----4-:R-:W-:-:S04]  /*1260*/  IMAD.WIDE.U32 R10, R2, UR6, RZ ;  /* 0x00000006020a7c25 */ /* 0x010fc8000f8e00ff */
[C---:B------:R-:W-:Y:S02]  /*1270*/  IMAD R9, R7.reuse, UR6, RZ ;  /* 0x0000000607097c24 */ /* 0x040fe4000f8e02ff */
[----:B-----5:R-:W-:Y:S02]  /*1280*/  IMAD R7, R7, UR4, RZ ;  /* 0x0000000407077c24 */ /* 0x020fe4000f8e02ff */
        /* <DEDUP_REMOVED lines=27> */
.L_x_2057:
        /* <DEDUP_REMOVED lines=13> */
[----:B------:R-:W-:Y:S02]  /*1510*/  UIADD3 UR5, UPT, UPT, UR27, UR5, URZ ;  /* 0x000000051b057290 */ /* 0x000fe4000fffe0ff */
[----:B------:R-:W-:Y:S02]  /*1520*/  MOV R11, UR27 ;  /* 0x0000001b000b7c02 */ /* 0x000fe40008000f00 */
[----:B------:R-:W-:Y:S02]  /*1530*/  MOV R10, UR26 ;  /* 0x0000001a000a7c02 */ /* 0x000fe40008000f00 */
[----:B------:R-:W-:Y:S01]  /*1540*/  MOV R11, UR5 ;  /* 0x00000005000b7c02 */ /* 0x000fe20008000f00 */
[----:B------:R-:W-:Y:S05]  /*1550*/  BRA `(.L_x_2060) ;  /* 0x0000000000207947 */ /* 0x000fea0003800000 */
.L_x_2059:
[----:B------:R-:W1:Y:S01]  /*1560*/  LDCU.64 UR10, c[0x0][0x3b8] ;  /* 0x00007700ff0a77ac */ /* 0x000e620008000a00 */
[----:B------:R-:W-:-:S04]  /*1570*/  UIADD3 UR4, UPT, UPT, UR7, UR14, URZ ;  /* 0x0000000e07047290 */ /* 0x000fc8000fffe0ff */
[----:B-1----:R-:W-:Y:S02]  /*1580*/  UIMAD.WIDE.U32 UR8, UR4, UR10, URZ ;  /* 0x0000000a040872a5 */ /* 0x002fe4000f8e00ff */
[----:B------:R-:W-:-:S04]  /*1590*/  UIMAD UR4, UR4, UR11, URZ ;  /* 0x0000000b040472a4 */ /* 0x000fc8000f8e02ff */
[----:B------:R-:W-:Y:S01]  /*15a0*/  UIADD3 UR4, UPT, UPT, UR9, UR4, URZ ;  /* 0x0000000409047290 */ /* 0x000fe2000fffe0ff */
[----:B------:R-:W-:Y:S02]  /*15b0*/  MOV R11, UR9 ;  /* 0x00000009000b7c02 */ /* 0x000fe40008000f00 */
[----:B------:R-:W-:-:S03]  /*15c0*/  MOV R10, UR8 ;  /* 0x00000008000a7c02 */ /* 0x000fc60008000f00 */
[----:B------:R-:W-:Y:S02]  /*15d0*/  MOV R11, UR4 ;  /* 0x00000004000b7c02 */ /* 0x000fe40008000f00 */
.L_x_2060:
        /* <DEDUP_REMOVED lines=9> */
[----:B--2---:R-:W-:Y:S01]  /*1670*/  UIMAD UR7, UR7, UR4, URZ ;  /* 0x00000004070772a4 */ /* 0x004fe2000f8e02ff */
[----:B------:R-:W-:-:S02]  /*1680*/  UMOV UR14, UR26 ;  /* 0x0000001a000e7c82 */ /* 0x000fc40008000000 */
[----:B------:R-:W-:Y:S02]  /*1690*/  UIMAD.WIDE.U32 UR14, UR6, UR4, UR14 ;  /* 0x00000004060e72a5 */ /* 0x000fe4000f8e000e */
[----:B------:R-:W-:-:S04]  /*16a0*/  UIMAD UR5, UR6, UR5, UR7 ;  /* 0x00000005060572a4 */ /* 0x000fc8000f8e0207 */
[----:B------:R-:W-:Y:S01]  /*16b0*/  UIADD3 UR5, UPT, UPT, UR15, UR5, URZ ;  /* 0x000000050f057290 */ /* 0x000fe2000fffe0ff */
[----:B------:R-:W-:Y:S02]  /*16c0*/  MOV R13, UR15 ;  /* 0x0000000f000d7c02 */ /* 0x000fe40008000f00 */
[----:B------:R-:W-:-:S03]  /*16d0*/  MOV R12, UR14 ;  /* 0x0000000e000c7c02 */ /* 0x000fc60008000f00 */
[----:B------:R-:W-:Y:S01]  /*16e0*/  MOV R13, UR5 ;  /* 0x00000005000d7c02 */ /* 0x000fe20008000f00 */
[----:B------:R-:W-:Y:S06]  /*16f0*/  BRA `(.L_x_2062) ;  /* 0x0000000000207947 */ /* 0x000fec0003800000 */
.L_x_2061:
[----:B------:R-:W1:Y:S01]  /*1700*/  LDCU.64 UR8, c[0x0][0x3c0] ;  /* 0x00007800ff0877ac */ /* 0x000e620008000a00 */
[----:B------:R-:W-:-:S04]  /*1710*/  UIADD3 UR7, UPT, UPT, UR7, UR14, URZ ;  /* 0x0000000e07077290 */ /* 0x000fc8000fffe0ff */
[----:B-1----:R-:W-:Y:S02]  /*1720*/  UIMAD.WIDE.U32 UR4, UR7, UR8, URZ ;  /* 0x00000008070472a5 */ /* 0x002fe4000f8e00ff */
[----:B------:R-:W-:-:S04]  /*1730*/  UIMAD UR7, UR7, UR9, URZ ;  /* 0x00000009070772a4 */ /* 0x000fc8000f8e02ff */
[----:B------:R-:W-:Y:S01]  /*1740*/  UIADD3 UR7, UPT, UPT, UR5, UR7, URZ ;  /* 0x0000000705077290 */ /* 0x000fe2000fffe0ff */
[----:B------:R-:W-:Y:S02]  /*1750*/  MOV R13, UR5 ;  /* 0x00000005000d7c02 */ /* 0x000fe40008000f00 */
[----:B------:R-:W-:-:S03]  /*1760*/  MOV R12, UR4 ;  /* 0x00000004000c7c02 */ /* 0x000fc60008000f00 */
[----:B------:R-:W-:-:S07]  /*1770*/  MOV R13, UR7 ;  /* 0x00000007000d7c02 */ /* 0x000fce0008000f00 */
.L_x_2062:
[----:B------:R-:W1:Y:S01]  /*1780*/  LDC R0, c[0x0][0x3e8] ;  /* 0x0000fa00ff007b82 */ /* 0x000e620000000800 */
[----:B------:R-:W2:Y:S01]  /*1790*/  S2R R3, SR_CTAID.Z ;  /* 0x0000000000037919 */ /* 0x000ea20000002700 */
[----:B------:R-:W-:Y:S01]  /*17a0*/  ULEA UR4, UR17, 0xffffff00, 0x8 ;  /* 0xffffff0011047891 */ /* 0x000fe2000f8e40ff */
[----:B------:R-:W-:Y:S02]  /*17b0*/  CS2R R234, SRZ ;  /* 0x0000000000ea7805 */ /* 0x000fe4000001ff00 */
[----:B-1----:R-:W-:-:S04]  /*17c0*/  IABS R2, R0 ;  /* 0x0000000000027213 */ /* 0x002fc80000000000 */
[----:B------:R-:W1:Y:S01]  /*17d0*/  I2F.RP R5, R2 ;  /* 0x0000000200057306 */ /* 0x000e620000209400 */
[----:B--2---:R-:W-:-:S07]  /*17e0*/  IABS R3, R3 ;  /* 0x0000000300037213 */ /* 0x004fce0000000000 */
[----:B-1----:R-:W1:Y:S02]  /*17f0*/  MUFU.RCP R6, R5 ;  /* 0x0000000500067308 */ /* 0x002e640000001000 */
[----:B-1----:R-:W-:-:S06]  /*1800*/  IADD3 R6, PT, PT, R6, 0xffffffe, RZ ;  /* 0x0ffffffe06067810 */ /* 0x002fcc0007ffe0ff */
[----:B------:R-:W1:Y:S02]  /*1810*/  F2I.FTZ.U32.TRUNC.NTZ R7, R6 ;  /* 0x0000000600077305 */ /* 0x000e64000021f000 */
[----:B-1----:R-:W-:Y:S01]  /*1820*/  IADD3 R4, PT, PT, RZ, -R7, RZ ;  /* 0x80000007ff047210 */ /* 0x002fe20007ffe0ff */
[----:B------:R-:W-:-:S04]  /*1830*/  IMAD.MOV.U32 R6, RZ, RZ, RZ ;  /* 0x000000ffff067224 */ /* 0x000fc800078e00ff */
[----:B------:R-:W-:-:S04]  /*1840*/  IMAD R4, R4, R2, RZ ;  /* 0x0000000204047224 */ /* 0x000fc800078e02ff */
[----:B------:R-:W-:Y:S01]  /*1850*/  IMAD.HI.U32 R7, R7, R4, R6 ;  /* 0x0000000407077227 */ /* 0x000fe200078e0006 */
[----:B------:R-:W-:-:S05]  /*1860*/  MOV R4, R3 ;  /* 0x0000000300047202 */ /* 0x000fca0000000f00 */
[----:B------:R-:W-:Y:S02]  /*1870*/  IMAD.HI.U32 R9, R7, R4, RZ ;  /* 0x0000000407097227 */ /* 0x000fe400078e00ff */
[----:B------:R-:W1:Y:S02]  /*1880*/  LDC.64 R6, c[0x0][0x3d8] ;  /* 0x0000f600ff067b82 */ /* 0x000e640000000a00 */
[----:B------:R-:W-:-:S04]  /*1890*/  IMAD.MOV R3, RZ, RZ, -R9 ;  /* 0x000000ffff037224 */ /* 0x000fc800078e0a09 */
[C---:B------:R-:W-:Y:S02]  /*18a0*/  IMAD R3, R2.reuse, R3, R4 ;  /* 0x0000000302037224 */ /* 0x040fe400078e0204 */
[----:B------:R-:W2:Y:S03]  /*18b0*/  LDC.64 R4, c[0x0][0x3d0] ;  /* 0x0000f400ff047b82 */ /* 0x000ea60000000a00 */
[----:B------:R-:W-:-:S13]  /*18c0*/  ISETP.GT.U32.AND P0, PT, R2, R3, PT ;  /* 0x000000030200720c */ /* 0x000fda0003f04070 */
[-C--:B------:R-:W-:Y:S02]  /*18d0*/  @!P0 IADD3 R3, PT, PT, R3, -R2.reuse, RZ ;  /* 0x8000000203038210 */ /* 0x080fe40007ffe0ff */
[----:B------:R-:W-:Y:S02]  /*18e0*/  @!P0 IADD3 R9, PT, PT, R9, 0x1, RZ ;  /* 0x0000000109098810 */ /* 0x000fe40007ffe0ff */
[----:B------:R-:W-:Y:S02]  /*18f0*/  ISETP.GE.U32.AND P2, PT, R3, R2, PT ;  /* 0x000000020300720c */ /* 0x000fe40003f46070 */
[C---:B------:R-:W-:Y:S02]  /*1900*/  LOP3.LUT R2, R0.reuse, UR24, RZ, 0x3c, !PT ;  /* 0x0000001800027c12 */ /* 0x040fe4000f8e3cff */
[----:B------:R-:W-:Y:S02]  /*1910*/  ISETP.NE.AND P0, PT, R0, RZ, PT ;  /* 0x000000ff0000720c */ /* 0x000fe40003f05270 */
[----:B------:R-:W-:-:S02]  /*1920*/  ISETP.GE.AND P1, PT, R2, RZ, PT ;  /* 0x000000ff0200720c */ /* 0x000fc40003f26270 */
[----:B------:R-:W-:-:S05]  /*1930*/  MOV R3, UR4 ;  /* 0x0000000400037c02 */ /* 0x000fca0008000f00 */
[----:B------:R-:W-:Y:S02]  /*1940*/  @P2 VIADD R9, R9, 0x1 ;  /* 0x0000000109092836 */ /* 0x000fe40000000000 */
[----:B------:R-:W-:-:S04]  /*1950*/  IMAD.WIDE.U32 R14, R3, UR8, R12 ;  /* 0x00000008030e7c25 */ /* 0x000fc8000f8e000c */
[----:B------:R-:W-:Y:S01]  /*1960*/  @!P1 IADD3 R9, PT, PT, -R9, RZ, RZ ;  /* 0x000000ff09099210 */ /* 0x000fe20007ffe1ff */
[----:B------:R-:W-:Y:S01]  /*1970*/  IMAD.WIDE.U32 R10, R3, UR10, R10 ;  /* 0x0000000a030a7c25 */ /* 0x000fe2000f8e000a */
[----:B------:R-:W-:-:S03]  /*1980*/  @!P0 LOP3.LUT R9, RZ, R0, RZ, 0x33, !PT ;  /* 0x00000000ff098212 */ /* 0x000fc600078e33ff */
[C---:B------:R-:W-:Y:S01]  /*1990*/  IMAD R15, R3.reuse, UR9, R15 ;  /* 0x00000009030f7c24 */ /* 0x040fe2000f8e020f */
[----:B------:R-:W-:Y:S01]  /*19a0*/  SHF.R.S32.HI R13, RZ, 0x1f, R9 ;  /* 0x0000001fff0d7819 */ /* 0x000fe20000011409 */
[----:B------:R-:W-:Y:S02]  /*19b0*/  IMAD R11, R3, UR11, R11 ;  /* 0x0000000b030b7c24 */ /* 0x000fe4000f8e020b */
        /* <DEDUP_REMOVED lines=9> */
.L_x_2058:
[----:B------:R-:W-:Y:S01]  /*1a50*/  UISETP.NE.AND UP0, UPT, UR16, -0x1, UPT ;  /* 0xffffffff1000788c */ /* 0x000fe2000bf05270 */
[----:B------:R-:W1:Y:S01]  /*1a60*/  S2R R15, SR_CTAID.X ;  /* 0x00000000000f7919 */ /* 0x000e620000002500 */
[----:B------:R-:W-:Y:S01]  /*1a70*/  IMAD.SHL.U32 R241, R225, 0x8, RZ ;  /* 0x00000008e1f17824 */ /* 0x000fe200078e00ff */
[----:B------:R-:W2:Y:S01]  /*1a80*/  LDCU.64 UR14, c[0x0][0x388] ;  /* 0x00007100ff0e77ac */ /* 0x000ea20008000a00 */
[----:B------:R-:W-:Y:S01]  /*1a90*/  SHF.R.U32.HI R22, RZ, 0x3, R225 ;  /* 0x00000003ff167819 */ /* 0x000fe200000116e1 */
[----:B------:R-:W-:Y:S01]  /*1aa0*/  IMAD.MOV.U32 R23, RZ, RZ, RZ ;  /* 0x000000ffff177224 */ /* 0x000fe200078e00ff */
[----:B------:R-:W-:Y:S01]  /*1ab0*/  BSSY.RECONVERGENT B0, `(.L_x_2063) ;  /* 0x000003a000007945 */ /* 0x000fe20003800200 */
[C---:B------:R-:W-:Y:S01]  /*1ac0*/  LOP3.LUT R224, R241.reuse, 0x38, RZ, 0xc0, !PT ;  /* 0x00000038f1e07812 */ /* 0x040fe200078ec0ff */
[----:B------:R-:W-:Y:S01]  /*1ad0*/  UIADD3 UR26, UPT, UPT, -UR25, UR22, URZ ;  /* 0x00000016191a7290 */ /* 0x000fe2000fffe1ff */
[----:B------:R-:W-:Y:S02]  /*1ae0*/  LOP3.LUT R8, R241, 0x1f8, RZ, 0xc0, !PT ;  /* 0x000001f8f1087812 */ /* 0x000fe400078ec0ff */
[----:B------:R-:W3:Y:S01]  /*1af0*/  @!UP0 LDCU.64 UR6, c[0x0][0x398] ;  /* 0x00007300ff0687ac */ /* 0x000ee20008000a00 */
[----:B------:R-:W-:-:S02]  /*1b00*/  IADD3 R6, P1, PT, R224, R6, RZ ;  /* 0x00000006e0067210 */ /* 0x000fc40007f3e0ff */
[----:B------:R-:W-:Y:S01]  /*1b10*/  IADD3 R4, P0, PT, R224, R4, RZ ;  /* 0x00000004e0047210 */ /* 0x000fe20007f1e0ff */
[----:B------:R-:W4:Y:S01]  /*1b20*/  @UP0 LDCU.64 UR4, c[0x0][0x3b0] ;  /* 0x00007600ff0407ac */ /* 0x000f220008000a00 */
[----:B------:R-:W-:Y:S01]  /*1b30*/  LOP3.LUT R8, R8, 0x38, R225, 0x78, !PT ;  /* 0x0000003808087812 */ /* 0x000fe200078e78e1 */
[----:B------:R-:W-:Y:S01]  /*1b40*/  IMAD.X R7, RZ, RZ, R0, P1 ;  /* 0x000000ffff077224 */ /* 0x000fe200008e0600 */
[----:B------:R-:W-:Y:S01]  /*1b50*/  ISETP.GE.AND P2, PT, R22, UR26, PT ;  /* 0x0000001a16007c0c */ /* 0x000fe2000bf46270 */
[----:B------:R-:W-:Y:S01]  /*1b60*/  IMAD.X R5, RZ, RZ, R2, P0 ;  /* 0x000000ffff057224 */ /* 0x000fe200000e0602 */
[----:B------:R-:W-:Y:S01]  /*1b70*/  LOP3.LUT R241, R8, 0x1e00, R241, 0xf8, !PT ;  /* 0x00001e0008f17812 */ /* 0x000fe200078ef8f1 */
[----:B------:R-:W-:-:S04]  /*1b80*/  IMAD.WIDE.U32 R6, R22, UR10, R6 ;  /* 0x0000000a16067c25 */ /* 0x000fc8000f8e0006 */
[----:B------:R-:W-:Y:S01]  /*1b90*/  IMAD.WIDE.U32 R4, R22, UR8, R4 ;  /* 0x0000000816047c25 */ /* 0x000fe2000f8e0004 */
[----:B--2---:R-:W-:Y:S01]  /*1ba0*/  LEA R230, P1, R6, UR14, 0x1 ;  /* 0x0000000e06e67c11 */ /* 0x004fe2000f8208ff */
[----:B---3--:R-:W-:Y:S02]  /*1bb0*/  @!UP0 UIMAD.WIDE.U32 UR28, UR23, UR6, URZ ;  /* 0x00000006171c82a5 */ /* 0x008fe4000f8e00ff */
[C---:B------:R-:W-:Y:S02]  /*1bc0*/  IMAD R229, R22.reuse, UR11, R7 ;  /* 0x0000000b16e57c24 */ /* 0x040fe4000f8e0207 */
[----:B------:R-:W-:Y:S01]  /*1bd0*/  IMAD R233, R22, UR9, R5 ;  /* 0x0000000916e97c24 */ /* 0x000fe2000f8e0205 */
[----:B------:R-:W-:Y:S01]  /*1be0*/  @!UP0 UIMAD UR27, UR23, UR7, UR29 ;  /* 0x00000007171b82a4 */ /* 0x000fe2000f8e021d */
[----:B-1----:R-:W-:Y:S01]  /*1bf0*/  IMAD.WIDE.U32 R14, R15, 0x40, R22 ;  /* 0x000000400f0e7825 */ /* 0x002fe200078e0016 */
[----:B----4-:R-:W-:Y:S01]  /*1c00*/  @UP0 UIMAD.WIDE.U32 UR30, UR16, UR4, URZ ;  /* 0x00000004101e02a5 */ /* 0x010fe2000f8e00ff */
[----:B------:R-:W-:Y:S01]  /*1c10*/  LEA.HI.X R229, R6, UR15, R229, 0x1, P1 ;  /* 0x0000000f06e57c11 */ /* 0x000fe200088f0ce5 */
[----:B------:R-:W1:Y:S02]  /*1c20*/  LDCU.64 UR6, c[0x0][0x3c8] ;  /* 0x00007900ff0677ac */ /* 0x000e640008000a00 */
[----:B------:R-:W2:Y:S01]  /*1c30*/  S2UR UR29, SR_CgaCtaId ;  /* 0x00000000001d79c3 */ /* 0x000ea20000008800 */
[----:B------:R-:W-:Y:S01]  /*1c40*/  @UP0 UIMAD UR27, UR16, UR5, UR31 ;  /* 0x00000005101b02a4 */ /* 0x000fe2000f8e021f */
[----:B------:R-:W3:Y:S01]  /*1c50*/  LDCU.64 UR4, c[0x0][0x390] ;  /* 0x00007200ff0477ac */ /* 0x000ee20008000a00 */
[----:B------:R-:W-:Y:S01]  /*1c60*/  @UP0 UMOV UR28, UR30 ;  /* 0x0000001e001c0c82 */ /* 0x000fe20008000000 */
[----:B------:R-:W-:Y:S01]  /*1c70*/  UMOV UR31, 0x400 ;  /* 0x00000400001f7882 */ /* 0x000fe20000000000 */
[----:B------:R-:W-:-:S05]  /*1c80*/  IADD3 R8, P0, PT, R224, UR28, RZ ;  /* 0x0000001ce0087c10 */ /* 0x000fca000ff1e0ff */
[----:B------:R-:W-:Y:S02]  /*1c90*/  IMAD.X R9, RZ, RZ, UR27, P0 ;  /* 0x0000001bff097e24 */ /* 0x000fe400080e06ff */
[----:B-1----:R-:W-:Y:S02]  /*1ca0*/  IMAD.U32 R10, RZ, RZ, UR6 ;  /* 0x00000006ff0a7e24 */ /* 0x002fe4000f8e00ff */
[----:B------:R-:W-:Y:S02]  /*1cb0*/  IMAD.U32 R13, RZ, RZ, UR7 ;  /* 0x00000007ff0d7e24 */ /* 0x000fe4000f8e00ff */
[----:B------:R-:W-:Y:S01]  /*1cc0*/  IMAD.WIDE.U32 R10, R10, UR24, R8 ;  /* 0x000000180a0a7c25 */ /* 0x000fe2000f8e0008 */
[----:B---3--:R-:W-:Y:S01]  /*1cd0*/  LEA R232, P0, R4, UR4, 0x1 ;  /* 0x0000000404e87c11 */ /* 0x008fe2000f8008ff */
[----:B--2---:R-:W-:-:S03]  /*1ce0*/  ULEA UR6, UR29, UR31, 0x18 ;  /* 0x0000001f1d067291 */ /* 0x004fc6000f8ec0ff */
[----:B------:R-:W-:Y:S01]  /*1cf0*/  LEA.HI.X R233, R4, UR5, R233, 0x1, P0 ;  /* 0x0000000504e97c11 */ /* 0x000fe200080f0ce9 */
[----:B------:R-:W-:Y:S02]  /*1d00*/  IMAD R13, R13, UR24, R11 ;  /* 0x000000180d0d7c24 */ /* 0x000fe4000f8e020b */
        /* <DEDUP_REMOVED lines=19> */
.L_x_2065:
[----:B------:R2:W-:Y:S02]  /*1e40*/  STS.128 [R241], RZ ;  /* 0x000000fff1007388 */ /* 0x0005e40000000c00 */
.L_x_2064:
[----:B------:R-:W-:Y:S05]  /*1e50*/  BSYNC.RECONVERGENT B0 ;  /* 0x0000000000007941 */ /* 0x000fea0003800200 */
.L_x_2063:
[C---:B------:R-:W-:Y:S01]  /*1e60*/  VIADD R7, R22.reuse, 0x10 ;  /* 0x0000001016077836 */ /* 0x040fe20000000000 */
[----:B------:R-:W-:Y:S01]  /*1e70*/  BSSY.RECONVERGENT B0, `(.L_x_2066) ;  /* 0x000001b000007945 */ /* 0x000fe20003800200 */
[C---:B------:R-:W-:Y:S02]  /*1e80*/  VIADD R6, R22.reuse, 0x20 ;  /* 0x0000002016067836 */ /* 0x040fe40000000000 */
[----:B-1----:R-:W-:Y:S01]  /*1e90*/  VIADD R5, R22, 0x30 ;  /* 0x0000003016057836 */ /* 0x002fe20000000000 */
        /* <DEDUP_REMOVED lines=24> */
.L_x_2067:
[----:B------:R-:W-:Y:S05]  /*2020*/  BSYNC.RECONVERGENT B0 ;  /* 0x0000000000007941 */ /* 0x000fea0003800200 */
.L_x_2066:
        /* <DEDUP_REMOVED lines=22> */
.L_x_2069:
[----:B------:R-:W-:Y:S05]  /*2190*/  BSYNC.RECONVERGENT B0 ;  /* 0x0000000000007941 */ /* 0x000fea0003800200 */
.L_x_2068:
        /* <DEDUP_REMOVED lines=21> */
.L_x_2071:
[----:B------:R-:W-:Y:S05]  /*22f0*/  BSYNC.RECONVERGENT B0 ;  /* 0x0000000000007941 */ /* 0x000fea0003800200 */
.L_x_2070:
        /* <DEDUP_REMOVED lines=16> */
.L_x_2074:
[----:B------:R1:W-:Y:S02]  /*2400*/  STS.128 [R241+0x2000], RZ ;  /* 0x002000fff1007388 */ /* 0x0003e40000000c00 */
.L_x_2073:
[----:B------:R-:W-:Y:S05]  /*2410*/  BSYNC.RECONVERGENT B0 ;  /* 0x0000000000007941 */ /* 0x000fea0003800200 */
.L_x_2072:
[----:B------:R-:W-:Y:S01]  /*2420*/  ISETP.GE.AND P3, PT, R7, UR7, PT ;  /* 0x0000000707007c0c */ /* 0x000fe2000bf66270 */
[----:B--23--:R-:W-:Y:S01]  /*2430*/  IMAD.U32 R9, RZ, RZ, UR14 ;  /* 0x0000000eff097e24 */ /* 0x00cfe2000f8e00ff */
[----:B------:R-:W-:Y:S01]  /*2440*/  BSSY.RECONVERGENT B0, `(.L_x_2075) ;  /* 0x0000016000007945 */ /* 0x000fe20003800200 */
[----:B------:R-:W-:Y:S01]  /*2450*/  IMAD.U32 R0, RZ, RZ, UR5 ;  /* 0x00000005ff007e24 */ /* 0x000fe2000f8e00ff */
[----:B------:R-:W-:Y:S01]  /*2460*/  ISETP.GE.AND P2, PT, R6, UR7, PT ;  /* 0x0000000706007c0c */ /* 0x000fe2000bf46270 */
[C---:B------:R-:W-:Y:S01]  /*2470*/  VIADD R18, R22.reuse, 0x40 ;  /* 0x0000004016127836 */ /* 0x040fe20000000000 */
[----:B------:R-:W-:Y:S01]  /*2480*/  LEA R20, P0, R9, R230, 0x1 ;  /* 0x000000e609147211 */ /* 0x000fe200078008ff */
[C---:B------:R-:W-:Y:S01]  /*2490*/  VIADD R17, R22.reuse, 0x50 ;  /* 0x0000005016117836 */ /* 0x040fe20000000000 */
        /* <DEDUP_REMOVED lines=16> */
.L_x_2076:
[----:B------:R-:W-:Y:S05]  /*25a0*/  BSYNC.RECONVERGENT B0 ;  /* 0x0000000000007941 */ /* 0x000fea0003800200 */
.L_x_2075:
        /* <DEDUP_REMOVED lines=17> */
.L_x_2078:
[----:B------:R-:W-:Y:S05]  /*26c0*/  BSYNC.RECONVERGENT B0 ;  /* 0x0000000000007941 */ /* 0x000fea0003800200 */
.L_x_2077:
        /* <DEDUP_REMOVED lines=17> */
.L_x_2080:
[----:B------:R-:W-:Y:S05]  /*27e0*/  BSYNC.RECONVERGENT B0 ;  /* 0x0000000000007941 */ /* 0x000fea0003800200 */
.L_x_2079:
        /* <DEDUP_REMOVED lines=18> */
.L_x_2082:
[----:B------:R-:W-:Y:S05]  /*2910*/  BSYNC.RECONVERGENT B0 ;  /* 0x0000000000007941 */ /* 0x000fea0003800200 */
.L_x_2081:
        /* <DEDUP_REMOVED lines=17> */
.L_x_2084:
[----:B------:R-:W-:Y:S05]  /*2a30*/  BSYNC.RECONVERGENT B0 ;  /* 0x0000000000007941 */ /* 0x000fea0003800200 */
.L_x_2083:
        /* <DEDUP_REMOVED lines=18> */
.L_x_2086:
[----:B------:R-:W-:Y:S05]  /*2b60*/  BSYNC.RECONVERGENT B0 ;  /* 0x0000000000007941 */ /* 0x000fea0003800200 */
.L_x_2085:
        /* <DEDUP_REMOVED lines=16> */
.L_x_2088:
[----:B------:R-:W-:Y:S05]  /*2c70*/  BSYNC.RECONVERGENT B0 ;  /* 0x0000000000007941 */ /* 0x000fea0003800200 */
.L_x_2087:
        /* <DEDUP_REMOVED lines=16> */
.L_x_2090:
[----:B------:R-:W-:Y:S05]  /*2d80*/  BSYNC.RECONVERGENT B0 ;  /* 0x0000000000007941 */ /* 0x000fea0003800200 */
.L_x_2089:
        /* <DEDUP_REMOVED lines=17> */
.L_x_2092:
[----:B------:R-:W-:Y:S05]  /*2ea0*/  BSYNC.RECONVERGENT B0 ;  /* 0x0000000000007941 */ /* 0x000fea0003800200 */
.L_x_2091:
        /* <DEDUP_REMOVED lines=15> */
.L_x_2094:
[----:B------:R-:W-:Y:S05]  /*2fa0*/  BSYNC.RECONVERGENT B0 ;  /* 0x0000000000007941 */ /* 0x000fea0003800200 */
.L_x_2093:
        /* <DEDUP_REMOVED lines=14> */
.L_x_2096:
[----:B------:R-:W-:Y:S05]  /*3090*/  BSYNC.RECONVERGENT B0 ;  /* 0x0000000000007941 */ /* 0x000fea0003800200 */
.L_x_2095:
        /* <DEDUP_REMOVED lines=14> */
.L_x_2098:
[----:B------:R-:W-:Y:S05]  /*3180*/  BSYNC.RECONVERGENT B0 ;  /* 0x0000000000007941 */ /* 0x000fea0003800200 */
.L_x_2097:
        /* <DEDUP_REMOVED lines=14> */
.L_x_2100:
[----:B------:R-:W-:Y:S05]  /*3270*/  BSYNC.RECONVERGENT B0 ;  /* 0x0000000000007941 */ /* 0x000fea0003800200 */
.L_x_2099:
        /* <DEDUP_REMOVED lines=14> */
.L_x_2102:
[----:B------:R-:W-:Y:S05]  /*3360*/  BSYNC.RECONVERGENT B0 ;  /* 0x0000000000007941 */ /* 0x000fea0003800200 */
.L_x_2101:
        /* <DEDUP_REMOVED lines=8> */
[----:B---3--:R-:W-:-:S05]  /*33f0*/  IMAD.WIDE.U32 R20, R0, 0x1c0, R20 ;  /* 0x000001c000147825 */ /* 0x008fca00078e0014 */
[----:B------:R-:W-:-:S05]  /*3400*/  IADD3 R21, PT, PT, R21, UR4, RZ ;  /* 0x0000000415157c10 */ /* 0x000fca000fffe0ff */
[----:B------:R-:W-:Y:S01]  /*3410*/  @!PT LDS RZ, [RZ] ;  /* 0x00000000fffff984 */ /* 0x000fe20000000800 */
[----:B------:R-:W-:Y:S01]  /*3420*/  @!PT LDS RZ, [RZ] ;  /* 0x00000000fffff984 */ /* 0x000fe20000000800 */
[----:B------:R-:W-:Y:S01]  /*3430*/  @!PT LDS RZ, [RZ] ;  /* 0x00000000fffff984 */ /* 0x000fe20000000800 */
[----:B------:R3:W-:Y:S02]  /*3440*/  LDGSTS.E.BYPASS.LTC128B.128 [R241+0x9800], desc[UR20][R20.64] ;  /* 0x0980000014f17fae */ /* 0x0007e4000b981a14 */
.L_x_2104:
[----:B------:R-:W-:Y:S05]  /*3450*/  BSYNC.RECONVERGENT B0 ;  /* 0x0000000000007941 */ /* 0x000fea0003800200 */
.L_x_2103:
[----:B------:R-:W5:Y:S01]  /*3460*/  LDCU.64 UR14, c[0x0][0x540] ;  /* 0x0000a800ff0e77ac */ /* 0x000f620008000a00 */
[----:B------:R-:W0:Y:S01]  /*3470*/  LDGDEPBAR ;  /* 0x00000000000079af */ /* 0x000e220000000000 */
[----:B------:R-:W2:Y:S01]  /*3480*/  LDCU.64 UR4, c[0x0][0x538] ;  /* 0x0000a700ff0477ac */ /* 0x000ea20008000a00 */
[----:B------:R-:W-:Y:S01]  /*3490*/  UMOV UR28, UR24 ;  /* 0x00000018001c7c82 */ /* 0x000fe20008000000 */
[----:B------:R-:W-:Y:S02]  /*34a0*/  UMOV UR29, URZ ;  /* 0x000000ff001d7c82 */ /* 0x000fe40008000000 */
[----:B-----5:R-:W-:-:S04]  /*34b0*/  UIMAD.WIDE.U32 UR28, UR23, UR14, UR28 ;  /* 0x0000000e171c72a5 */ /* 0x020fc8000f8e001c */
[----:B------:R-:W-:Y:S02]  /*34c0*/  UIMAD UR15, UR23, UR15, UR29 ;  /* 0x0000000f170f72a4 */ /* 0x000fe4000f8e021d */
[----:B--2---:R-:W-:Y:S01]  /*34d0*/  ULEA UR4, UP0, UR28, UR4, 0x2 ;  /* 0x000000041c047291 */ /* 0x004fe2000f8010ff */
[--C-:B------:R-:W-:Y:S01]  /*34e0*/  SHF.R.U32.HI R0, RZ, 0x1, R225.reuse ;  /* 0x00000001ff007819 */ /* 0x100fe200000116e1 */
[----:B------:R-:W-:Y:S01]  /*34f0*/  IMAD.U32 R2, RZ, RZ, UR25 ;  /* 0x00000019ff027e24 */ /* 0x000fe2000f8e00ff */
[----:B---3--:R-:W-:Y:S01]  /*3500*/  SHF.R.U32.HI R20, RZ, 0x2, R225 ;  /* 0x00000002ff147819 */ /* 0x008fe200000116e1 */
[----:B------:R-:W-:Y:S01]  /*3510*/  ULEA.HI.X UR5, UR28, UR5, UR15, 0x2, UP0 ;  /* 0x000000051c057291 */ /* 0x000fe200080f140f */
[----:B------:R-:W-:-:S04]  /*3520*/  DEPBAR.LE SB0, 0x0 ;  /* 0x000080000000791a */ /* 0x000fc80000000000 */
[----:B-1----:R-:W-:Y:S02]  /*3530*/  IMAD.U32 R22, RZ, RZ, UR4 ;  /* 0x00000004ff167e24 */ /* 0x002fe4000f8e00ff */
[----:B------:R-:W-:Y:S01]  /*3540*/  IMAD.U32 R23, RZ, RZ, UR5 ;  /* 0x00000005ff177e24 */ /* 0x000fe2000f8e00ff */
[----:B------:R-:W1:Y:S04]  /*3550*/  LDCU UR4, c[0x0][0x458] ;  /* 0x00008b00ff0477ac */ /* 0x000e680008000800 */
[----:B------:R-:W2:Y:S01]  /*3560*/  LDG.E R22, desc[UR20][R22.64] ;  /* 0x0000001416167981 */ /* 0x000ea2000c1e1900 */
[----:B------:R-:W-:Y:S01]  /*3570*/  LOP3.LUT R21, R0, 0x1f0, RZ, 0xc0, !PT ;  /* 0x000001f000157812 */ /* 0x000fe200078ec0ff */
[----:B------:R-:W-:Y:S01]  /*3580*/  USHF.L.U32 UR14, UR8, 0x4, URZ ;  /* 0x00000004080e7899 */ /* 0x000fe200080006ff */
[----:B------:R-:W-:Y:S02]  /*3590*/  BSSY.RECONVERGENT B0, `(.L_x_2105) ;  /* 0x0000017000007945 */ /* 0x000fe40003800200 */
[----:B------:R-:W-:-:S02]  /*35a0*/  IADD3 R2, PT, PT, R21, 0x1, R2 ;  /* 0x0000000115027810 */ /* 0x000fc40007ffe002 */
[----:B------:R-:W-:-:S04]  /*35b0*/  LOP3.LUT R21, R20, 0x7, RZ, 0xc0, !PT ;  /* 0x0000000714157812 */ /* 0x000fc800078ec0ff */
[----:B------:R-:W-:Y:S01]  /*35c0*/  IADD3 R21, PT, PT, R2, -UR22, R21 ;  /* 0x8000001602157c10 */ /* 0x000fe2000fffe015 */
[----:B------:R-:W-:Y:S01]  /*35d0*/  IMAD.U32 R2, RZ, RZ, UR18 ;  /* 0x00000012ff027e24 */ /* 0x000fe2000f8e00ff */
[----:B-1----:R-:W2:Y:S01]  /*35e0*/  MUFU.RCP R19, UR4 ;  /* 0x0000000400137d08 */ /* 0x002ea20008001000 */
[----:B------:R-:W-:-:S03]  /*35f0*/  USHF.L.U64.HI UR4, UR8, 0x4, UR9 ;  /* 0x0000000408047899 */ /* 0x000fc60008010209 */
[----:B------:R-:W-:Y:S01]  /*3600*/  IADD3 R2, PT, PT, R21, UR19, R2 ;  /* 0x0000001315027c10 */ /* 0x000fe2000fffe002 */
[----:B------:R-:W-:Y:S01]  /*3610*/  BAR.SYNC.DEFER_BLOCKING 0x0 ;  /* 0x0000000000007b1d */ /* 0x000fe20000010000 */
[----:B--2---:R-:W-:-:S05]  /*3620*/  FMUL.FTZ R19, R22, R19 ;  /* 0x0000001316137220 */ /* 0x004fca0000410000 */
[----:B------:R-:W-:Y:S01]  /*3630*/  R2UR UR5, R19 ;  /* 0x00000000130572ca */ /* 0x000fe200000e0000 */
[----:B------:R-:W-:-:S14]  /*3640*/  @P6 BRA `(.L_x_2106) ;  /* 0x0000000000286947 */ /* 0x000fdc0003800000 */
        /* <DEDUP_REMOVED lines=8> */
.L_x_2107:
[----:B------:R3:W-:Y:S01]  /*36d0*/  STS.128 [R241+0xa000], RZ ;  /* 0x00a000fff1007388 */ /* 0x0007e20000000c00 */
[----:B------:R-:W-:Y:S05]  /*36e0*/  BRA `(.L_x_2108) ;  /* 0x0000000000047947 */ /* 0x000fea0003800000 */
.L_x_2106:
[----:B------:R1:W-:Y:S02]  /*36f0*/  STS.128 [R241+0xa000], RZ ;  /* 0x00a000fff1007388 */ /* 0x0003e40000000c00 */
.L_x_2108:
[----:B------:R-:W-:Y:S05]  /*3700*/  BSYNC.RECONVERGENT B0 ;  /* 0x0000000000007941 */ /* 0x000fea0003800200 */
.L_x_2105:
        /* <DEDUP_REMOVED lines=22> */
.L_x_2110:
[----:B------:R-:W-:Y:S05]  /*3870*/  BSYNC.RECONVERGENT B0 ;  /* 0x0000000000007941 */ /* 0x000fea0003800200 */
.L_x_2109:
        /* <DEDUP_REMOVED lines=17> */
.L_x_2112:
[----:B------:R-:W-:Y:S05]  /*3990*/  BSYNC.RECONVERGENT B0 ;  /* 0x0000000000007941 */ /* 0x000fea0003800200 */
.L_x_2111:
        /* <DEDUP_REMOVED lines=17> */
.L_x_2114:
[----:B------:R-:W-:Y:S05]  /*3ab0*/  BSYNC.RECONVERGENT B0 ;  /* 0x0000000000007941 */ /* 0x000fea0003800200 */
.L_x_2113:
        /* <DEDUP_REMOVED lines=16> */
.L_x_2116:
[----:B------:R-:W-:Y:S05]  /*3bc0*/  BSYNC.RECONVERGENT B0 ;  /* 0x0000000000007941 */ /* 0x000fea0003800200 */
.L_x_2115:
        /* <DEDUP_REMOVED lines=17> */
.L_x_2118:
[----:B------:R-:W-:Y:S05]  /*3ce0*/  BSYNC.RECONVERGENT B0 ;  /* 0x0000000000007941 */ /* 0x000fea0003800200 */
.L_x_2117:
        /* <DEDUP_REMOVED lines=16> */
.L_x_2120:
[----:B------:R-:W-:Y:S05]  /*3df0*/  BSYNC.RECONVERGENT B0 ;  /* 0x0000000000007941 */ /* 0x000fea0003800200 */
.L_x_2119:
[----:B------:R1:W-:Y:S01]  /*3e00*/  @P2 STS.128 [R241+0xd800], RZ ;  /* 0x00d800fff1002388 */ /* 0x0003e20000000c00 */
[----:B------:R-:W-:Y:S01]  /*3e10*/  BSSY.RECONVERGENT B0, `(.L_x_2121) ;  /* 0x0000010000007945 */ /* 0x000fe20003800200 */
[----:B------:R-:W-:Y:S02]  /*3e20*/  ISETP.GE.AND P3, PT, R9, UR7, PT ;  /* 0x0000000709007c0c */ /* 0x000fe4000bf66270 */
[----:B------:R-:W-:Y:S01]  /*3e30*/  SHF.L.U32 R5, R225, 0x6, RZ ;  /* 0x00000006e1057819 */ /* 0x000fe200000006ff */
        /* <DEDUP_REMOVED lines=13> */
.L_x_2122:
[----:B------:R-:W-:Y:S05]  /*3f10*/  BSYNC.RECONVERGENT B0 ;  /* 0x0000000000007941 */ /* 0x000fea0003800200 */
.L_x_2121:
[----:B------:R2:W-:Y:S01]  /*3f20*/  @P1 STS.128 [R241+0xe000], RZ ;  /* 0x00e000fff1001388 */ /* 0x0005e20000000c00 */
[----:B------:R-:W-:Y:S01]  /*3f30*/  ISETP.GE.AND P2, PT, R8, UR7, PT ;  /* 0x0000000708007c0c */ /* 0x000fe2000bf46270 */
[----:B-1----:R-:W-:Y:S01]  /*3f40*/  IMAD.SHL.U32 R10, R225, 0x20, RZ ;  /* 0x00000020e10a7824 */ /* 0x002fe200078e00ff */
[----:B------:R-:W-:Y:S01]  /*3f50*/  LOP3.LUT R8, R224, 0x1c0, R5, 0xf8, !PT ;  /* 0x000001c0e0087812 */ /* 0x000fe200078ef805 */
[----:B------:R-:W-:Y:S01]  /*3f60*/  BSSY.RECONVERGENT B0, `(.L_x_2123) ;  /* 0x0000011000007945 */ /* 0x000fe20003800200 */
[----:B------:R-:W-:Y:S02]  /*3f70*/  LOP3.LUT R189, R5, 0x200, RZ, 0xc0, !PT ;  /* 0x0000020005bd7812 */ /* 0x000fe400078ec0ff */
[----:B------:R-:W-:Y:S02]  /*3f80*/  LOP3.LUT R0, R8, 0x8, R0, 0x78, !PT ;  /* 0x0000000808007812 */ /* 0x000fe400078e7800 */
        /* <DEDUP_REMOVED lines=14> */
.L_x_2124:
[----:B------:R-:W-:Y:S05]  /*4070*/  BSYNC.RECONVERGENT B0 ;  /* 0x0000000000007941 */ /* 0x000fea0003800200 */
.L_x_2123:
[----:B------:R1:W-:Y:S01]  /*4080*/  @P0 STS.128 [R241+0xe800], RZ ;  /* 0x00e800fff1000388 */ /* 0x0003e20000000c00 */
[----:B------:R-:W-:Y:S01]  /*4090*/  LOP3.LUT R5, R5, 0x400, RZ, 0xc0, !PT ;  /* 0x0000040005057812 */ /* 0x000fe200078ec0ff */
[----:B------:R-:W-:Y:S01]  /*40a0*/  BSSY.RECONVERGENT B0, `(.L_x_2125) ;  /* 0x0000014000007945 */ /* 0x000fe20003800200 */
[----:B------:R-:W-:Y:S02]  /*40b0*/  LOP3.LUT R8, R8, 0x8, R225, 0x78, !PT ;  /* 0x0000000808087812 */ /* 0x000fe400078e78e1 */
[----:B------:R-:W-:Y:S02]  /*40c0*/  LOP3.LUT R227, R227, R0, RZ, 0xfc, !PT ;  /* 0x00000000e3e37212 */ /* 0x000fe400078efcff */
[----:B------:R-:W-:Y:S01]  /*40d0*/  ISETP.GE.AND P1, PT, R4, UR7, PT ;  /* 0x0000000704007c0c */ /* 0x000fe2000bf26270 */
[----:B------:R-:W-:Y:S01]  /*40e0*/  IMAD R8, R8, 0x2, R5 ;  /* 0x0000000208087824 */ /* 0x000fe200078e0205 */
[----:B------:R-:W-:Y:S01]  /*40f0*/  LEA R227, R227, UR6, 0x1 ;  /* 0x00000006e3e37c11 */ /* 0x000fe2000f8e08ff */
        /* <DEDUP_REMOVED lines=14> */
.L_x_2126:
[----:B------:R-:W-:Y:S05]  /*41e0*/  BSYNC.RECONVERGENT B0 ;  /* 0x0000000000007941 */ /* 0x000fea0003800200 */
.L_x_2125:
        /* <DEDUP_REMOVED lines=15> */
.L_x_2128:
[----:B------:R-:W-:Y:S05]  /*42e0*/  BSYNC.RECONVERGENT B0 ;  /* 0x0000000000007941 */ /* 0x000fea0003800200 */
.L_x_2127:
        /* <DEDUP_REMOVED lines=15> */
.L_x_2130:
[----:B------:R-:W-:Y:S05]  /*43e0*/  BSYNC.RECONVERGENT B0 ;  /* 0x0000000000007941 */ /* 0x000fea0003800200 */
.L_x_2129:
        /* <DEDUP_REMOVED lines=15> */
.L_x_2132:
[----:B------:R-:W-:Y:S05]  /*44e0*/  BSYNC.RECONVERGENT B0 ;  /* 0x0000000000007941 */ /* 0x000fea0003800200 */
.L_x_2131:
        /* <DEDUP_REMOVED lines=15> */
.L_x_2134:
[----:B------:R-:W-:Y:S05]  /*45e0*/  BSYNC.RECONVERGENT B0 ;  /* 0x0000000000007941 */ /* 0x000fea0003800200 */
.L_x_2133:
        /* <DEDUP_REMOVED lines=15> */
.L_x_2136:
[----:B------:R-:W-:Y:S05]  /*46e0*/  BSYNC.RECONVERGENT B0 ;  /* 0x0000000000007941 */ /* 0x000fea0003800200 */
.L_x_2135:
        /* <DEDUP_REMOVED lines=15> */
.L_x_2138:
[----:B------:R-:W-:Y:S05]  /*47e0*/  BSYNC.RECONVERGENT B0 ;  /* 0x0000000000007941 */ /* 0x000fea0003800200 */
.L_x_2137:
[----:B------:R-:W-:Y:S01]  /*47f0*/  LDSM.16.M88.4 R136, [R227] ;  /* 0x00000000e388783b */ /* 0x000fe20000000200 */
[----:B------:R-:W-:Y:S01]  /*4800*/  IMAD.MOV.U32 R188, RZ, RZ, 0x20 ;  /* 0x00000020ffbc7424 */ /* 0x000fe200078e00ff */
[C---:B------:R-:W-:Y:S01]  /*4810*/  LOP3.LUT P6, RZ, R225.reuse, 0x2, RZ, 0xc0, !PT ;  /* 0x00000002e1ff7812 */ /* 0x040fe200078cc0ff */
[----:B------:R-:W-:Y:S01]  /*4820*/  VIADD R201, R8, UR6 ;  /* 0x0000000608c97c36 */ /* 0x000fe20008000000 */
[----:B------:R-:W5:Y:S01]  /*4830*/  LDSM.16.M88.4 R84, [R8+UR6+0x2800] ;  /* 0x002800060854783b */ /* 0x000f620008000200 */
[----:B------:R-:W-:Y:S01]  /*4840*/  IMAD.MOV.U32 R200, RZ, RZ, 0x40 ;  /* 0x00000040ffc87424 */ /* 0x000fe200078e00ff */
[----:B------:R-:W-:Y:S01]  /*4850*/  SEL R190, R188, 0xffffffe0, !P6 ;  /* 0xffffffe0bcbe7807 */ /* 0x000fe20007000000 */
[----:B------:R-:W-:Y:S01]  /*4860*/  UISETP.NE.AND UP1, UPT, UR17, 0x1, UPT ;  /* 0x000000011100788c */ /* 0x000fe2000bf25270 */
[----:B------:R-:W2:Y:S01]  /*4870*/  LDSM.16.M88.4 R92, [R8+UR6+0x2000] ;  /* 0x00200006085c783b */ /* 0x000ea20008000200 */
[----:B------:R-:W-:Y:S02]  /*4880*/  LOP3.LUT P0, RZ, R225, 0x4, RZ, 0xc0, !PT ;  /* 0x00000004e1ff7812 */ /* 0x000fe4000780c0ff */
[--C-:B------:R-:W-:Y:S01]  /*4890*/  IMAD.IADD R100, R227, 0x1, R190.reuse ;  /* 0x00000001e3647824 */ /* 0x100fe200078e02be */
[----:B------:R-:W-:Y:S01]  /*48a0*/  LDSM.16.M88.4 R76, [R8+UR6+0x3000] ;  /* 0x00300006084c783b */ /* 0x000fe20008000200 */
[----:B------:R-:W-:Y:S01]  /*48b0*/  IMAD.IADD R176, R201, 0x1, R190 ;  /* 0x00000001c9b07824 */ /* 0x000fe200078e02be */
[----:B------:R-:W-:-:S02]  /*48c0*/  SEL R200, R200, 0xffffffc0, !P0 ;  /* 0xffffffc0c8c87807 */ /* 0x000fc40004000000 */
[----:B------:R-:W-:Y:S01]  /*48d0*/  LDSM.16.M88.4 R12, [R8+UR6+0x7000] ;  /* 0x00700006080c783b */ /* 0x000fe20008000200 */
[----:B------:R-:W-:Y:S02]  /*48e0*/  VIMNMX R205, PT, PT, R2, UR19, PT ;  /* 0x0000001302cd7c48 */ /* 0x000fe4000bfe0100 */
[--C-:B------:R-:W-:Y:S01]  /*48f0*/  IMAD.IADD R193, R227, 0x1, R200.reuse ;  /* 0x00000001e3c17824 */ /* 0x100fe200078e02c8 */
[----:B------:R-:W-:Y:S01]  /*4900*/  LDSM.16.M88.4 R100, [R100] ;  /* 0x000000006464783b */ /* 0x000fe20000000200 */
[----:B------:R-:W-:-:S03]  /*4910*/  IMAD.IADD R191, R201, 0x1, R200 ;  /* 0x00000001c9bf7824 */ /* 0x000fc600078e02c8 */
[----:B------:R-:W3:Y:S01]  /*4920*/  LDSM.16.M88.4 R104, [R176+0x2800] ;  /* 0x00280000b068783b */ /* 0x000ee20000000200 */
[----:B------:R-:W-:-:S03]  /*4930*/  IMAD.IADD R206, R190, 0x1, R191 ;  /* 0x00000001bece7824 */ /* 0x000fc600078e02bf */
[----:B------:R-:W4:Y:S04]  /*4940*/  LDSM.16.M88.4 R68, [R8+UR6+0x3800] ;  /* 0x003800060844783b */ /* 0x000f280008000200 */
[----:B------:R-:W4:Y:S04]  /*4950*/  LDSM.16.M88.4 R60, [R8+UR6+0x4000] ;  /* 0x00400006083c783b */ /* 0x000f280008000200 */
[----:B------:R-:W4:Y:S04]  /*4960*/  LDSM.16.M88.4 R52, [R8+UR6+0x4800] ;  /* 0x004800060834783b */ /* 0x000f280008000200 */
[----:B------:R-:W4:Y:S01]  /*4970*/  LDSM.16.M88.4 R44, [R8+UR6+0x5000] ;  /* 0x00500006082c783b */ /* 0x000f220008000200 */
[C---:B-----5:R-:W-:Y:S03]  /*4980*/  HMMA.16816.F32 R88, R136.reuse, R84, RZ ;  /* 0x000000548858723c */ /* 0x060fe600000018ff */
[----:B------:R-:W5:Y:S04]  /*4990*/  LDSM.16.M88.4 R36, [R8+UR6+0x5800] ;  /* 0x005800060824783b */ /* 0x000f680008000200 */
[----:B------:R-:W5:Y:S01]  /*49a0*/  LDSM.16.M88.4 R28, [R8+UR6+0x6000] ;  /* 0x00600006081c783b */ /* 0x000f620008000200 */
[C---:B------:R-:W-:Y:S03]  /*49b0*/  HMMA.16816.F32 R84, R136.reuse, R86, RZ ;  /* 0x000000568854723c */ /* 0x040fe600000018ff */
[----:B------:R-:W5:Y:S04]  /*49c0*/  LDSM.16.M88.4 R20, [R8+UR6+0x6800] ;  /* 0x006800060814783b */ /* 0x000f680008000200 */
[----:B-1----:R-:W1:Y:S01]  /*49d0*/  LDSM.16.M88.4 R4, [R8+UR6+0x7800] ;  /* 0x007800060804783b */ /* 0x002e620008000200 */
[----:B--2---:R-:W-:Y:S03]  /*49e0*/  HMMA.16816.F32 R96, R136, R92, RZ ;  /* 0x0000005c8860723c */ /* 0x004fe600000018ff */
[----:B------:R-:W2:Y:S04]  /*49f0*/  LDSM.16.M88.4 R160, [R8+UR6+0x8000] ;  /* 0x0080000608a0783b */ /* 0x000ea80008000200 */
[----:B------:R-:W2:Y:S01]  /*4a00*/  LDSM.16.M88.4 R152, [R8+UR6+0x8800] ;  /* 0x008800060898783b */ /* 0x000ea20008000200 */
[C---:B---3--:R-:W-:Y:S03]  /*4a10*/  HMMA.16816.F32 R88, R100.reuse, R104, R88 ;  /* 0x000000686458723c */ /* 0x048fe60000001858 */
[----:B------:R-:W3:Y:S04]  /*4a20*/  LDSM.16.M88.4 R144, [R8+UR6+0x9000] ;  /* 0x009000060890783b */ /* 0x000ee80008000200 */
[----:B------:R1:W3:Y:S01]  /*4a30*/  LDSM.16.M88.4 R116, [R8+UR6+0x9800] ;  /* 0x009800060874783b */ /* 0x0002e20008000200 */
[----:B------:R-:W-:Y:S03]  /*4a40*/  HMMA.16816.F32 R84, R100, R106, R84 ;  /* 0x0000006a6454723c */ /* 0x000fe60000001854 */
[----:B------:R-:W3:Y:S04]  /*4a50*/  LDSM.16.M88.4 R112, [R176+0x2000] ;  /* 0x00200000b070783b */ /* 0x000ee80000000200 */
[----:B------:R-:W3:Y:S01]  /*4a60*/  LDSM.16.M88.4 R108, [R176+0x3000] ;  /* 0x00300000b06c783b */ /* 0x000ee20000000200 */
[C---:B------:R-:W-:Y:S03]  /*4a70*/  HMMA.16816.F32 R80, R136.reuse, R76, RZ ;  /* 0x0000004c8850723c */ /* 0x040fe600000018ff */
[----:B------:R-:W3:Y:S04]  /*4a80*/  LDSM.16.M88.4 R104, [R176+0x7000] ;  /* 0x00700000b068783b */ /* 0x000ee80000000200 */
        /* <DEDUP_REMOVED lines=13> */
[C---:B----4-:R-:W-:Y:S08]  /*4b60*/  HMMA.16816.F32 R72, R136.reuse, R68, RZ ;  /* 0x000000448848723c */ /* 0x050ff000000018ff */
[C---:B------:R-:W-:Y:S08]  /*4b70*/  HMMA.16816.F32 R64, R136.reuse, R60, RZ ;  /* 0x0000003c8840723c */ /* 0x040ff000000018ff */
[C---:B------:R-:W-:Y:S08]  /*4b80*/  HMMA.16816.F32 R56, R136.reuse, R52, RZ ;  /* 0x000000348838723c */ /* 0x040ff000000018ff */
[C---:B------:R-:W-:Y:S08]  /*4b90*/  HMMA.16816.F32 R48, R136.reuse, R44, RZ ;  /* 0x0000002c8830723c */ /* 0x040ff000000018ff */
[C---:B-----5:R-:W-:Y:S08]  /*4ba0*/  HMMA.16816.F32 R40, R136.reuse, R36, RZ ;  /* 0x000000248828723c */ /* 0x060ff000000018ff */
[C---:B------:R-:W-:Y:S08]  /*4bb0*/  HMMA.16816.F32 R32, R136.reuse, R28, RZ ;  /* 0x0000001c8820723c */ /* 0x040ff000000018ff */
[C---:B------:R-:W-:Y:S08]  /*4bc0*/  HMMA.16816.F32 R24, R136.reuse, R20, RZ ;  /* 0x000000148818723c */ /* 0x040ff000000018ff */
[C---:B-1----:R-:W-:Y:S08]  /*4bd0*/  HMMA.16816.F32 R8, R136.reuse, R4, RZ ;  /* 0x000000048808723c */ /* 0x042ff000000018ff */
[C---:B--2---:R-:W-:Y:S08]  /*4be0*/  HMMA.16816.F32 R164, R136.reuse, R160, RZ ;  /* 0x000000a088a4723c */ /* 0x044ff000000018ff */
        /* <DEDUP_REMOVED lines=33> */
[----:B------:R-:W3:Y:S04]  /*4e00*/  LDSM.16.M88.4 R108, [R176+0x9800] ;  /* 0x00980000b06c783b */ /* 0x000ee80000000200 */
[----:B------:R-:W-:Y:S03]  /*4e10*/  LDSM.16.M88.4 R176, [R191+0x8800] ;  /* 0x00880000bfb0783b */ /* 0x000fe60000000200 */
[C---:B----4-:R-:W-:Y:S08]  /*4e20*/  HMMA.16816.F32 R156, R100.reuse, R104, R156 ;  /* 0x00000068649c723c */ /* 0x050ff0000000189c */
        /* <DEDUP_REMOVED lines=20> */
[C---:B--2---:R-:W-:Y:S08]  /*4f70*/  HMMA.16816.F32 R148, R100.reuse, R112, R148 ;  /* 0x000000706494723c */ /* 0x044ff00000001894 */
[C---:B------:R-:W-:Y:S01]  /*4f80*/  HMMA.16816.F32 R144, R100.reuse, R114, R144 ;  /* 0x000000726490723c */ /* 0x040fe20000001890 */
[----:B------:R-:W-:Y:S07]  /*4f90*/  LDSM.16.M88.4 R112, [R191+0x6000] ;  /* 0x00600000bf70783b */ /* 0x000fee0000000200 */
[C---:B---3--:R-:W-:Y:S08]  /*4fa0*/  HMMA.16816.F32 R140, R100.reuse, R108, R140 ;  /* 0x0000006c648c723c */ /* 0x048ff0000000188c */
[----:B------:R-:W-:Y:S01]  /*4fb0*/  HMMA.16816.F32 R136, R100, R110, R136 ;  /* 0x0000006e6488723c */ /* 0x000fe20000001888 */
[----:B------:R-:W1:Y:S04]  /*4fc0*/  LDSM.16.M88.4 R100, [R191+0x7000] ;  /* 0x00700000bf64783b */ /* 0x000e680000000200 */
[----:B------:R-:W-:Y:S03]  /*4fd0*/  LDSM.16.M88.4 R108, [R191+0x6800] ;  /* 0x00680000bf6c783b */ /* 0x000fe60000000200 */
[C---:B----4-:R-:W-:Y:S08]  /*4fe0*/  HMMA.16816.F32 R64, R184.reuse, R104, R64 ;  /* 0x00000068b840723c */ /* 0x050ff00000001840 */
[C---:B------:R-:W-:Y:S01]  /*4ff0*/  HMMA.16816.F32 R60, R184.reuse, R106, R60 ;  /* 0x0000006ab83c723c */ /* 0x040fe2000000183c */
[----:B------:R-:W2:Y:S07]  /*5000*/  LDSM.16.M88.4 R104, [R191+0x7800] ;  /* 0x00780000bf68783b */ /* 0x000eae0000000200 */
[C---:B-----5:R-:W-:Y:S08]  /*5010*/  HMMA.16816.F32 R88, R184.reuse, R168, R88 ;  /* 0x000000a8b858723c */ /* 0x060ff00000001858 */
[C---:B------:R-:W-:Y:S01]  /*5020*/  HMMA.16816.F32 R84, R184.reuse, R170, R84 ;  /* 0x000000aab854723c */ /* 0x040fe20000001854 */
[----:B------:R-:W3:Y:S07]  /*5030*/  LDSM.16.M88.4 R168, [R191+0x9800] ;  /* 0x00980000bfa8783b */ /* 0x000eee0000000200 */
[----:B------:R-:W-:Y:S01]  /*5040*/  HMMA.16816.F32 R80, R184, R132, R80 ;  /* 0x00000084b850723c */ /* 0x000fe20000001850 */
[----:B------:R-:W-:-:S07]  /*5050*/  IMAD.IADD R132, R190, 0x1, R193 ;  /* 0x00000001be847824 */ /* 0x000fce00078e02c1 */
[C---:B------:R-:W-:Y:S08]  /*5060*/  HMMA.16816.F32 R96, R184.reuse, R172, R96 ;  /* 0x000000acb860723c */ /* 0x040ff00000001860 */
[C---:B------:R-:W-:Y:S01]  /*5070*/  HMMA.16816.F32 R92, R184.reuse, R174, R92 ;  /* 0x000000aeb85c723c */ /* 0x040fe2000000185c */
[----:B------:R-:W4:Y:S07]  /*5080*/  LDSM.16.M88.4 R172, [R191+0x9000] ;  /* 0x00900000bfac783b */ /* 0x000f2e0000000200 */
[C---:B------:R-:W-:Y:S01]  /*5090*/  HMMA.16816.F32 R76, R184.reuse, R134, R76 ;  /* 0x00000086b84c723c */ /* 0x040fe2000000184c */
[----:B------:R-:W-:Y:S07]  /*50a0*/  LDSM.16.M88.4 R132, [R132] ;  /* 0x000000008484783b */ /* 0x000fee0000000200 */
[C---:B------:R-:W-:Y:S08]  /*50b0*/  HMMA.16816.F32 R72, R184.reuse, R128, R72 ;  /* 0x00000080b848723c */ /* 0x040ff00000001848 */
[C---:B------:R-:W-:Y:S01]  /*50c0*/  HMMA.16816.F32 R68, R184.reuse, R130, R68 ;  /* 0x00000082b844723c */ /* 0x040fe20000001844 */
[----:B------:R-:W5:Y:S07]  /*50d0*/  LDSM.16.M88.4 R128, [R206+0x2000] ;  /* 0x00200000ce80783b */ /* 0x000f6e0000000200 */
        /* <DEDUP_REMOVED lines=8> */
[----:B------:R-:W2:Y:S07]  /*5160*/  LDSM.16.M88.4 R112, [R206+0x4000] ;  /* 0x00400000ce70783b */ /* 0x000eae0000000200 */
[C---:B------:R-:W-:Y:S08]  /*5170*/  HMMA.16816.F32 R24, R184.reuse, R108, R24 ;  /* 0x0000006cb818723c */ /* 0x040ff00000001818 */
[C---:B------:R-:W-:Y:S01]  /*5180*/  HMMA.16816.F32 R20, R184.reuse, R110, R20 ;  /* 0x0000006eb814723c */ /* 0x040fe20000001814 */
[----:B------:R-:W2:Y:S07]  /*5190*/  LDSM.16.M88.4 R108, [R206+0x4800] ;  /* 0x00480000ce6c783b */ /* 0x000eae0000000200 */
[C---:B---3--:R-:W-:Y:S08]  /*51a0*/  HMMA.16816.F32 R136, R184.reuse, R170, R136 ;  /* 0x000000aab888723c */ /* 0x048ff00000001888 */
[C---:B------:R-:W-:Y:S08]  /*51b0*/  HMMA.16816.F32 R56, R184.reuse, R124, R56 ;  /* 0x0000007cb838723c */ /* 0x040ff00000001838 */
[C---:B------:R-:W-:Y:S01]  /*51c0*/  HMMA.16816.F32 R52, R184.reuse, R126, R52 ;  /* 0x0000007eb834723c */ /* 0x040fe20000001834 */
[----:B------:R-:W3:Y:S07]  /*51d0*/  LDSM.16.M88.4 R124, [R206+0x2800] ;  /* 0x00280000ce7c783b */ /* 0x000eee0000000200 */
[C---:B------:R-:W-:Y:S08]  /*51e0*/  HMMA.16816.F32 R48, R184.reuse, R120, R48 ;  /* 0x00000078b830723c */ /* 0x040ff00000001830 */
[----:B----4-:R-:W-:Y:S01]  /*51f0*/  HMMA.16816.F32 R148, R184, R172, R148 ;  /* 0x000000acb894723c */ /* 0x010fe20000001894 */
[----:B------:R-:W-:-:S05]  /*5200*/  IMAD.SHL.U32 R172, R225, 0x2, RZ ;  /* 0x00000002e1ac7824 */ /* 0x000fca00078e00ff */
[----:B------:R-:W-:Y:S02]  /*5210*/  LOP3.LUT R172, R172, 0x6, RZ, 0xc0, !PT ;  /* 0x00000006acac7812 */ /* 0x000fe400078ec0ff */
[C---:B------:R-:W-:Y:S08]  /*5220*/  HMMA.16816.F32 R40, R184.reuse, R116, R40 ;  /* 0x00000074b828723c */ /* 0x040ff00000001828 */
[----:B------:R-:W-:Y:S01]  /*5230*/  HMMA.16816.F32 R36, R184, R118, R36 ;  /* 0x00000076b824723c */ /* 0x000fe20000001824 */
[----:B------:R-:W4:Y:S07]  /*5240*/  LDSM.16.M88.4 R116, [R206+0x3800] ;  /* 0x00380000ce74783b */ /* 0x000f2e0000000200 */
[C---:B-----5:R-:W-:Y:S08]  /*5250*/  HMMA.16816.F32 R96, R132.reuse, R128, R96 ;  /* 0x000000808460723c */ /* 0x060ff00000001860 */
[----:B-1----:R-:W-:Y:S01]  /*5260*/  HMMA.16816.F32 R136, R132, R102, R136 ;  /* 0x000000668488723c */ /* 0x002fe20000001888 */
[----:B------:R-:W-:Y:S01]  /*5270*/  IMAD.MOV.U32 R103, RZ, RZ, 0x8 ;  /* 0x00000008ff677424 */ /* 0x000fe200078e00ff */
[----:B------:R-:W-:-:S04]  /*5280*/  LOP3.LUT R102, R3, R172, RZ, 0xfc, !PT ;  /* 0x000000ac03667212 */ /* 0x000fc800078efcff */
[----:B------:R-:W-:Y:S02]  /*5290*/  VIADDMNMX R204, R2, R103, UR19, PT ;  /* 0x0000001302cc7e46 */ /* 0x000fe4000b800167 */
[----:B------:R-:W-:Y:S01]  /*52a0*/  HMMA.16816.F32 R44, R184, R122, R44 ;  /* 0x0000007ab82c723c */ /* 0x000fe2000000182c */
[----:B------:R-:W1:Y:S01]  /*52b0*/  LDSM.16.M88.4 R120, [R206+0x3000] ;  /* 0x00300000ce78783b */ /* 0x000e620000000200 */
[C---:B------:R-:W-:Y:S02]  /*52c0*/  LOP3.LUT R2, R102.reuse, 0x1, RZ, 0xfc, !PT ;  /* 0x0000000166027812 */ /* 0x040fe400078efcff */
[----:B------:R-:W-:Y:S02]  /*52d0*/  ISETP.GE.AND P2, PT, R102, R204, PT ;  /* 0x000000cc6600720c */ /* 0x000fe40003f46270 */
[----:B------:R-:W-:Y:S02]  /*52e0*/  ISETP.GE.AND P5, PT, R2, R205, PT ;  /* 0x000000cd0200720c */ /* 0x000fe40003fa6270 */
[----:B--2---:R-:W-:Y:S01]  /*52f0*/  HMMA.16816.F32 R48, R132, R104, R48 ;  /* 0x000000688430723c */ /* 0x004fe20000001830 */
[----:B------:R-:W-:-:S02]  /*5300*/  LOP3.LUT R104, R102, 0xf8, RZ, 0xfc, !PT ;  /* 0x000000f866687812 */ /* 0x000fc400078efcff */
[----:B------:R-:W-:Y:S02]  /*5310*/  ISETP.GE.AND P4, PT, R2, R204, PT ;  /* 0x000000cc0200720c */ /* 0x000fe40003f86270 */
[----:B------:R-:W-:Y:S02]  /*5320*/  I2FP.F32.U32 R103, R104 ;  /* 0x0000006800677245 */ /* 0x000fe40000201000 */
[----:B------:R-:W-:Y:S01]  /*5330*/  I2FP.F32.U32 R2, R2 ;  /* 0x0000000200027245 */ /* 0x000fe20000201000 */
[----:B------:R-:W-:Y:S01]  /*5340*/  HMMA.16816.F32 R92, R132, R130, R92 ;  /* 0x00000082845c723c */ /* 0x000fe2000000185c */
[C---:B------:R-:W-:Y:S01]  /*5350*/  ISETP.GE.AND P3, PT, R104.reuse, R205, PT ;  /* 0x000000cd6800720c */ /* 0x040fe20003f66270 */
[C---:B------:R-:W-:Y:S01]  /*5360*/  FFMA.FTZ R136, R103.reuse, UR5, R136 ;  /* 0x0000000567887c23 */ /* 0x040fe20008010088 */
[----:B------:R-:W-:Y:S01]  /*5370*/  FFMA.FTZ R138, R103, UR5, R138 ;  /* 0x00000005678a7c23 */ /* 0x000fe2000801008a */
[----:B------:R-:W-:Y:S01]  /*5380*/  ISETP.GE.AND P1, PT, R104, R204, PT ;  /* 0x000000cc6800720c */ /* 0x000fe20003f26270 */
[----:B------:R-:W-:Y:S01]  /*5390*/  FFMA.FTZ R99, R2, UR5, R99 ;  /* 0x0000000502637c23 */ /* 0x000fe20008010063 */
[----:B------:R-:W-:-:S02]  /*53a0*/  LOP3.LUT R103, R102, 0x8, RZ, 0xfc, !PT ;  /* 0x0000000866677812 */ /* 0x000fc400078efcff */
[----:B------:R-:W-:Y:S01]  /*53b0*/  HMMA.16816.F32 R60, R132, R114, R60 ;  /* 0x00000072843c723c */ /* 0x000fe2000000183c */
[----:B------:R-:W-:-:S05]  /*53c0*/  I2FP.F32.U32 R115, R102 ;  /* 0x0000006600737245 */ /* 0x000fca0000201000 */
[C---:B------:R-:W-:Y:S01]  /*53d0*/  FFMA.FTZ R98, R115.reuse, UR5, R98 ;  /* 0x0000000573627c23 */ /* 0x040fe20008010062 */
[----:B------:R-:W-:Y:S01]  /*53e0*/  FFMA.FTZ R115, R115, UR5, R96 ;  /* 0x0000000573737c23 */ /* 0x000fe20008010060 */
[C---:B------:R-:W-:Y:S01]  /*53f0*/  HMMA.16816.F32 R64, R132.reuse, R112, R64 ;  /* 0x000000708440723c */ /* 0x040fe20000001840 */
[----:B------:R-:W-:Y:S01]  /*5400*/  FFMA.FTZ R112, R2, UR5, R97 ;  /* 0x0000000502707c23 */ /* 0x000fe20008010061 */
[----:B------:R-:W-:Y:S02]  /*5410*/  FSEL R97, R138, -INF , !P1 ;  /* 0xff8000008a617808 */ /* 0x000fe40004800000 */
[----:B------:R-:W-:Y:S02]  /*5420*/  LOP3.LUT R2, R102, 0x11, RZ, 0xfc, !PT ;  /* 0x0000001166027812 */ /* 0x000fe400078efcff */
[----:B------:R-:W-:Y:S02]  /*5430*/  FSEL R112, R112, -INF , !P5 ;  /* 0xff80000070707808 */ /* 0x000fe40006800000 */
[----:B------:R-:W-:Y:S01]  /*5440*/  HMMA.16816.F32 R56, R132, R108, R56 ;  /* 0x0000006c8438723c */ /* 0x000fe20000001838 */
[----:B------:R-:W-:-:S02]  /*5450*/  LOP3.LUT R108, R102, 0x9, RZ, 0xfc, !PT ;  /* 0x00000009666c7812 */ /* 0x000fc400078efcff */
[----:B------:R-:W-:Y:S02]  /*5460*/  FSEL R109, R98, -INF , !P2 ;  /* 0xff800000626d7808 */ /* 0x000fe40005000000 */
[----:B------:R-:W-:Y:S02]  /*5470*/  FSEL R98, R136, -INF , !P3 ;  /* 0xff80000088627808 */ /* 0x000fe40005800000 */
[CC--:B------:R-:W-:Y:S01]  /*5480*/  ISETP.GE.AND P2, PT, R103.reuse, R205.reuse, PT ;  /* 0x000000cd6700720c */ /* 0x0c0fe20003f46270 */
[----:B---3--:R-:W-:Y:S01]  /*5490*/  HMMA.16816.F32 R88, R132, R124, R88 ;  /* 0x0000007c8458723c */ /* 0x008fe20000001858 */
[-C--:B------:R-:W-:Y:S02]  /*54a0*/  ISETP.GE.AND P3, PT, R103, R204.reuse, PT ;  /* 0x000000cc6700720c */ /* 0x080fe40003f66270 */
[C---:B------:R-:W-:Y:S02]  /*54b0*/  ISETP.GE.AND P1, PT, R108.reuse, R205, PT ;  /* 0x000000cd6c00720c */ /* 0x040fe40003f26270 */
[----:B------:R-:W-:-:S02]  /*54c0*/  ISETP.GE.AND P5, PT, R108, R204, PT ;  /* 0x000000cc6c00720c */ /* 0x000fc40003fa6270 */
[----:B------:R-:W-:Y:S01]  /*54d0*/  I2FP.F32.U32 R103, R103 ;  /* 0x0000006700677245 */ /* 0x000fe20000201000 */
[C---:B------:R-:W-:Y:S01]  /*54e0*/  HMMA.16816.F32 R84, R132.reuse, R126, R84 ;  /* 0x0000007e8454723c */ /* 0x040fe20000001854 */
[----:B------:R-:W-:Y:S02]  /*54f0*/  I2FP.F32.U32 R108, R108 ;  /* 0x0000006c006c7245 */ /* 0x000fe40000201000 */
[----:B------:R-:W-:Y:S01]  /*5500*/  FSEL R113, R99, -INF , !P4 ;  /* 0xff80000063717808 */ /* 0x000fe20006000000 */
[----:B------:R-:W-:Y:S02]  /*5510*/  FFMA.FTZ R94, R103, UR5, R94 ;  /* 0x00000005675e7c23 */ /* 0x000fe4000801005e */
[C---:B------:R-:W-:Y:S01]  /*5520*/  FFMA.FTZ R93, R108.reuse, UR5, R93 ;  /* 0x000000056c5d7c23 */ /* 0x040fe2000801005d */
[----:B------:R-:W-:Y:S01]  /*5530*/  FFMA.FTZ R95, R108, UR5, R95 ;  /* 0x000000056c5f7c23 */ /* 0x000fe2000801005f */
[----:B------:R-:W-:Y:S01]  /*5540*/  HMMA.16816.F32 R52, R132, R110, R52 ;  /* 0x0000006e8434723c */ /* 0x000fe20000001834 */
[----:B------:R-:W-:-:S02]  /*5550*/  FSEL R111, R94, -INF , !P3 ;  /* 0xff8000005e6f7808 */ /* 0x000fc40005800000 */
[----:B------:R-:W-:Y:S02]  /*5560*/  FSEL R110, R93, -INF , !P1 ;  /* 0xff8000005d6e7808 */ /* 0x000fe40004800000 */
[C---:B------:R-:W-:Y:S02]  /*5570*/  ISETP.GE.AND P3, PT, R2.reuse, R205, PT ;  /* 0x000000cd0200720c */ /* 0x040fe40003f66270 */
[----:B------:R-:W-:Y:S01]  /*5580*/  ISETP.GE.AND P1, PT, R2, R204, PT ;  /* 0x000000cc0200720c */ /* 0x000fe20003f26270 */
[C---:B----4-:R-:W-:Y:S01]  /*5590*/  HMMA.16816.F32 R72, R132.reuse, R116, R72 ;  /* 0x000000748448723c */ /* 0x050fe20000001848 */
[----:B------:R-:W-:Y:S01]  /*55a0*/  I2FP.F32.U32 R2, R2 ;  /* 0x0000000200027245 */ /* 0x000fe20000201000 */
[----:B------:R-:W-:Y:S01]  /*55b0*/  FFMA.FTZ R116, R103, UR5, R92 ;  /* 0x0000000567747c23 */ /* 0x000fe2000801005c */
[C---:B------:R-:W-:Y:S02]  /*55c0*/  LOP3.LUT R103, R102.reuse, 0x10, RZ, 0xfc, !PT ;  /* 0x0000001066677812 */ /* 0x040fe400078efcff */
[----:B------:R-:W-:Y:S01]  /*55d0*/  LOP3.LUT R92, R102, 0x18, RZ, 0xfc, !PT ;  /* 0x00000018665c7812 */ /* 0x000fe200078efcff */
[----:B------:R-:W-:Y:S01]  /*55e0*/  FFMA.FTZ R239, R2, UR5, R91 ;  /* 0x0000000502ef7c23 */ /* 0x000fe2000801005b */
[----:B------:R-:W-:Y:S01]  /*55f0*/  I2FP.F32.U32 R99, R103 ;  /* 0x0000006700637245 */ /* 0x000fe20000201000 */
[----:B-1----:R-:W-:Y:S01]  /*5600*/  HMMA.16816.F32 R80, R132, R120, R80 ;  /* 0x000000788450723c */ /* 0x002fe20000001850 */
[----:B------:R-:W-:-:S02]  /*5610*/  FSEL R116, R116, -INF , !P2 ;  /* 0xff80000074747808 */ /* 0x000fc40005000000 */
[----:B------:R-:W-:Y:S01]  /*5620*/  FSEL R129, R95, -INF , !P5 ;  /* 0xff8000005f817808 */ /* 0x000fe20006800000 */
[----:B------:R-:W-:Y:S01]  /*5630*/  FFMA.FTZ R90, R99, UR5, R90 ;  /* 0x00000005635a7c23 */ /* 0x000fe2000801005a */
[----:B------:R-:W-:Y:S01]  /*5640*/  ISETP.GE.AND P2, PT, R103, R204, PT ;  /* 0x000000cc6700720c */ /* 0x000fe20003f46270 */
[----:B------:R-:W-:Y:S01]  /*5650*/  FFMA.FTZ R124, R99, UR5, R88 ;  /* 0x00000005637c7c23 */ /* 0x000fe20008010058 */
[----:B------:R-:W-:Y:S01]  /*5660*/  ISETP.GE.AND P5, PT, R92, R205, PT ;  /* 0x000000cd5c00720c */ /* 0x000fe20003fa6270 */
[C---:B------:R-:W-:Y:S01]  /*5670*/  HMMA.16816.F32 R76, R132.reuse, R122, R76 ;  /* 0x0000007a844c723c */ /* 0x040fe2000000184c */
[----:B------:R-:W-:Y:S01]  /*5680*/  FFMA.FTZ R122, R2, UR5, R89 ;  /* 0x00000005027a7c23 */ /* 0x000fe20008010059 */
[----:B------:R-:W-:Y:S02]  /*5690*/  I2FP.F32.U32 R89, R92 ;  /* 0x0000005c00597245 */ /* 0x000fe40000201000 */
[----:B------:R-:W-:Y:S02]  /*56a0*/  LOP3.LUT R88, R102, 0x19, RZ, 0xfc, !PT ;  /* 0x0000001966587812 */ /* 0x000fe400078efcff */
[----:B------:R-:W-:Y:S01]  /*56b0*/  FSEL R121, R90, -INF , !P2 ;  /* 0xff8000005a797808 */ /* 0x000fe20005000000 */
[C---:B------:R-:W-:Y:S01]  /*56c0*/  FFMA.FTZ R84, R89.reuse, UR5, R84 ;  /* 0x0000000559547c23 */ /* 0x040fe20008010054 */
[----:B------:R-:W-:Y:S01]  /*56d0*/  FFMA.FTZ R86, R89, UR5, R86 ;  /* 0x0000000559567c23 */ /* 0x000fe20008010056 */
[----:B------:R-:W-:Y:S01]  /*56e0*/  LOP3.LUT R89, R102, 0x20, RZ, 0xfc, !PT ;  /* 0x0000002066597812 */ /* 0x000fe200078efcff */
[----:B------:R-:W-:Y:S01]  /*56f0*/  HMMA.16816.F32 R68, R132, R118, R68 ;  /* 0x000000768444723c */ /* 0x000fe20000001844 */
[----:B------:R-:W-:-:S02]  /*5700*/  FSEL R122, R122, -INF , !P3 ;  /* 0xff8000007a7a7808 */ /* 0x000fc40005800000 */
[----:B------:R-:W-:Y:S02]  /*5710*/  FSEL R239, R239, -INF , !P1 ;  /* 0xff800000efef7808 */ /* 0x000fe40004800000 */
[----:B------:R-:W-:Y:S02]  /*5720*/  FSEL R236, R84, -INF , !P5 ;  /* 0xff80000054ec7808 */ /* 0x000fe40006800000 */
[CC--:B------:R-:W-:Y:S01]  /*5730*/  ISETP.GE.AND P2, PT, R88.reuse, R205.reuse, PT ;  /* 0x000000cd5800720c */ /* 0x0c0fe20003f46270 */
[----:B------:R-:W-:Y:S01]  /*5740*/  HMMA.16816.F32 R140, R184, R168, R140 ;  /* 0x000000a8b88c723c */ /* 0x000fe2000000188c */
[-C--:B------:R-:W-:Y:S01]  /*5750*/  ISETP.GE.AND P3, PT, R88, R204.reuse, PT ;  /* 0x000000cc5800720c */ /* 0x080fe20003f66270 */
[----:B------:R-:W1:Y:S01]  /*5760*/  LDSM.16.M88.4 R168, [R206+0x5800] ;  /* 0x00580000cea8783b */ /* 0x000e620000000200 */
[C---:B------:R-:W-:Y:S02]  /*5770*/  ISETP.GE.AND P1, PT, R89.reuse, R205, PT ;  /* 0x000000cd5900720c */ /* 0x040fe40003f26270 */
[----:B------:R-:W-:-:S02]  /*5780*/  ISETP.GE.AND P5, PT, R89, R204, PT ;  /* 0x000000cc5900720c */ /* 0x000fc40003fa6270 */
[----:B------:R-:W-:Y:S01]  /*5790*/  I2FP.F32.U32 R88, R88 ;  /* 0x0000005800587245 */ /* 0x000fe20000201000 */
[----:B------:R-:W-:Y:S01]  /*57a0*/  HMMA.16816.F32 R156, R184, R176, R156 ;  /* 0x000000b0b89c723c */ /* 0x000fe2000000189c */
[----:B------:R-:W-:Y:S02]  /*57b0*/  I2FP.F32.U32 R89, R89 ;  /* 0x0000005900597245 */ /* 0x000fe40000201000 */
[----:B------:R-:W-:Y:S01]  /*57c0*/  ISETP.GE.AND P4, PT, R103, R205, PT ;  /* 0x000000cd6700720c */ /* 0x000fe20003f86270 */
[C---:B------:R-:W-:Y:S01]  /*57d0*/  FFMA.FTZ R127, R88.reuse, UR5, R87 ;  /* 0x00000005587f7c23 */ /* 0x040fe20008010057 */
[----:B------:R-:W-:Y:S01]  /*57e0*/  FFMA.FTZ R85, R88, UR5, R85 ;  /* 0x0000000558557c23 */ /* 0x000fe20008010055 */
[C---:B------:R-:W-:Y:S01]  /*57f0*/  FFMA.FTZ R80, R89.reuse, UR5, R80 ;  /* 0x0000000559507c23 */ /* 0x040fe20008010050 */
[----:B------:R-:W-:Y:S01]  /*5800*/  FSEL R124, R124, -INF , !P4 ;  /* 0xff8000007c7c7808 */ /* 0x000fe20006000000 */
[----:B------:R-:W-:Y:S01]  /*5810*/  FFMA.FTZ R82, R89, UR5, R82 ;  /* 0x0000000559527c23 */ /* 0x000fe20008010052 */
[----:B------:R-:W-:Y:S01]  /*5820*/  ISETP.GE.AND P4, PT, R92, R204, PT ;  /* 0x000000cc5c00720c */ /* 0x000fe20003f86270 */
[----:B------:R-:W-:Y:S01]  /*5830*/  HMMA.16816.F32 R44, R132, R106, R44 ;  /* 0x0000006a842c723c */ /* 0x000fe2000000182c */
[C---:B------:R-:W-:Y:S01]  /*5840*/  LOP3.LUT R91, R102.reuse, 0x28, RZ, 0xfc, !PT ;  /* 0x00000028665b7812 */ /* 0x040fe200078efcff */
[----:B------:R-:W2:Y:S01]  /*5850*/  LDSM.16.M88.4 R104, [R206+0x6000] ;  /* 0x00600000ce68783b */ /* 0x000ea20000000200 */
[----:B------:R-:W-:-:S02]  /*5860*/  LOP3.LUT R2, R102, 0x21, RZ, 0xfc, !PT ;  /* 0x0000002166027812 */ /* 0x000fc400078efcff */
[----:B------:R-:W-:Y:S02]  /*5870*/  LOP3.LUT R88, R102, 0x29, RZ, 0xfc, !PT ;  /* 0x0000002966587812 */ /* 0x000fe400078efcff */
[----:B------:R-:W-:Y:S01]  /*5880*/  FSEL R127, R127, -INF , !P3 ;  /* 0xff8000007f7f7808 */ /* 0x000fe20005800000 */
[C---:B------:R-:W-:Y:S01]  /*5890*/  HMMA.16816.F32 R164, R184.reuse, R180, R164 ;  /* 0x000000b4b8a4723c */ /* 0x040fe200000018a4 */
[----:B------:R-:W-:Y:S02]  /*58a0*/  FSEL R126, R80, -INF , !P1 ;  /* 0xff800000507e7808 */ /* 0x000fe40004800000 */
[----:B------:R-:W-:Y:S02]  /*58b0*/  FSEL R123, R86, -INF , !P4 ;  /* 0xff800000567b7808 */ /* 0x000fe40006000000 */
[----:B------:R-:W-:Y:S02]  /*58c0*/  FSEL R130, R85, -INF , !P2 ;  /* 0xff80000055827808 */ /* 0x000fe40005000000 */
[C---:B------:R-:W-:Y:S01]  /*58d0*/  ISETP.GE.AND P3, PT, R91.reuse, R205, PT ;  /* 0x000000cd5b00720c */ /* 0x040fe20003f66270 */
[----:B------:R-:W-:Y:S01]  /*58e0*/  HMMA.16816.F32 R152, R184, R178, R152 ;  /* 0x000000b2b898723c */ /* 0x000fe20000001898 */
[----:B------:R-:W-:Y:S01]  /*58f0*/  ISETP.GE.AND P1, PT, R91, R204, PT ;  /* 0x000000cc5b00720c */ /* 0x000fe20003f26270 */
[----:B------:R-:W3:Y:S01]  /*5900*/  LDSM.16.M88.4 R84, [R206+0x6800] ;  /* 0x00680000ce54783b */ /* 0x000ee20000000200 */
[----:B------:R-:W-:-:S02]  /*5910*/  FSEL R125, R82, -INF , !P5 ;  /* 0xff800000527d7808 */ /* 0x000fc40006800000 */
[C---:B------:R-:W-:Y:S02]  /*5920*/  ISETP.GE.AND P4, PT, R2.reuse, R205, PT ;  /* 0x000000cd0200720c */ /* 0x040fe40003f86270 */
[----:B------:R-:W-:Y:S01]  /*5930*/  ISETP.GE.AND P2, PT, R2, R204, PT ;  /* 0x000000cc0200720c */ /* 0x000fe20003f46270 */
[----:B-1----:R-:W-:Y:S01]  /*5940*/  HMMA.16816.F32 R40, R132, R168, R40 ;  /* 0x000000a88428723c */ /* 0x002fe20000001828 */
[----:B------:R-:W-:Y:S02]  /*5950*/  I2FP.F32.U32 R91, R91 ;  /* 0x0000005b005b7245 */ /* 0x000fe40000201000 */
[----:B------:R-:W-:Y:S02]  /*5960*/  I2FP.F32.U32 R82, R88 ;  /* 0x0000005800527245 */ /* 0x000fe40000201000 */
[----:B------:R-:W-:Y:S01]  /*5970*/  I2FP.F32.U32 R2, R2 ;  /* 0x0000000200027245 */ /* 0x000fe20000201000 */
[C---:B------:R-:W-:Y:S01]  /*5980*/  FFMA.FTZ R78, R91.reuse, UR5, R78 ;  /* 0x000000055b4e7c23 */ /* 0x040fe2000801004e */
[----:B------:R-:W-:Y:S01]  /*5990*/  ISETP.GE.AND P5, PT, R88, R205, PT ;  /* 0x000000cd5800720c */ /* 0x000fe20003fa6270 */
[----:B------:R-:W-:Y:S01]  /*59a0*/  FFMA.FTZ R120, R82, UR5, R77 ;  /* 0x0000000552787c23 */ /* 0x000fe2000801004d */
[----:B------:R-:W-:Y:S01]  /*59b0*/  LOP3.LUT R80, R102, 0x30, RZ, 0xfc, !PT ;  /* 0x0000003066507812 */ /* 0x000fe200078efcff */
[C---:B------:R-:W-:Y:S01]  /*59c0*/  FFMA.FTZ R81, R2.reuse, UR5, R81 ;  /* 0x0000000502517c23 */ /* 0x040fe20008010051 */
[----:B------:R-:W-:Y:S01]  /*59d0*/  FFMA.FTZ R83, R2, UR5, R83 ;  /* 0x0000000502537c23 */ /* 0x000fe20008010053 */
[----:B------:R-:W-:Y:S01]  /*59e0*/  LOP3.LUT R2, R102, 0x31, RZ, 0xfc, !PT ;  /* 0x0000003166027812 */ /* 0x000fe200078efcff */
[----:B------:R-:W-:Y:S01]  /*59f0*/  FFMA.FTZ R76, R91, UR5, R76 ;  /* 0x000000055b4c7c23 */ /* 0x000fe2000801004c */
[----:B------:R-:W-:Y:S01]  /*5a00*/  FSEL R231, R78, -INF , !P1 ;  /* 0xff8000004ee77808 */ /* 0x000fe20004800000 */
[----:B------:R-:W-:Y:S01]  /*5a10*/  FFMA.FTZ R79, R82, UR5, R79 ;  /* 0x00000005524f7c23 */ /* 0x000fe2000801004f */
[----:B------:R-:W-:Y:S01]  /*5a20*/  FSEL R120, R120, -INF , !P5 ;  /* 0xff80000078787808 */ /* 0x000fe20006800000 */
[----:B------:R-:W-:Y:S01]  /*5a30*/  HMMA.16816.F32 R160, R184, R182, R160 ;  /* 0x000000b6b8a0723c */ /* 0x000fe200000018a0 */
[----:B------:R-:W-:-:S02]  /*5a40*/  FSEL R128, R81, -INF , !P4 ;  /* 0xff80000051807808 */ /* 0x000fc40006000000 */
[CC--:B------:R-:W-:Y:S02]  /*5a50*/  ISETP.GE.AND P1, PT, R2.reuse, R205.reuse, PT ;  /* 0x000000cd0200720c */ /* 0x0c0fe40003f26270 */
[----:B------:R-:W-:Y:S02]  /*5a60*/  ISETP.GE.AND P5, PT, R2, R204, PT ;  /* 0x000000cc0200720c */ /* 0x000fe40003fa6270 */
[----:B------:R-:W-:Y:S01]  /*5a70*/  I2FP.F32.U32 R81, R80 ;  /* 0x0000005000517245 */ /* 0x000fe20000201000 */
[----:B------:R-:W-:Y:S01]  /*5a80*/  HMMA.16816.F32 R144, R184, R174, R144 ;  /* 0x000000aeb890723c */ /* 0x000fe20000001890 */
[----:B------:R-:W-:Y:S02]  /*5a90*/  I2FP.F32.U32 R2, R2 ;  /* 0x0000000200027245 */ /* 0x000fe40000201000 */
[----:B------:R-:W-:Y:S01]  /*5aa0*/  FSEL R237, R83, -INF , !P2 ;  /* 0xff80000053ed7808 */ /* 0x000fe20005000000 */
[C---:B------:R-:W-:Y:S01]  /*5ab0*/  FFMA.FTZ R72, R81.reuse, UR5, R72 ;  /* 0x0000000551487c23 */ /* 0x040fe20008010048 */
[----:B------:R-:W-:Y:S01]  /*5ac0*/  FSEL R228, R76, -INF , !P3 ;  /* 0xff8000004ce47808 */ /* 0x000fe20005800000 */
[----:B------:R-:W-:Y:S01]  /*5ad0*/  FFMA.FTZ R74, R81, UR5, R74 ;  /* 0x00000005514a7c23 */ /* 0x000fe2000801004a */
[----:B------:R-:W-:Y:S01]  /*5ae0*/  FFMA.FTZ R73, R2, UR5, R73 ;  /* 0x0000000502497c23 */ /* 0x000fe20008010049 */
[-C--:B------:R-:W-:Y:S01]  /*5af0*/  ISETP.GE.AND P4, PT, R88, R204.reuse, PT ;  /* 0x000000cc5800720c */ /* 0x080fe20003f86270 */
[----:B------:R-:W-:Y:S01]  /*5b00*/  FFMA.FTZ R75, R2, UR5, R75 ;  /* 0x00000005024b7c23 */ /* 0x000fe2000801004b */
[C---:B------:R-:W-:Y:S01]  /*5b10*/  ISETP.GE.AND P2, PT, R80.reuse, R205, PT ;  /* 0x000000cd5000720c */ /* 0x040fe20003f46270 */
[----:B------:R-:W-:Y:S01]  /*5b20*/  HMMA.16816.F32 R36, R132, R170, R36 ;  /* 0x000000aa8424723c */ /* 0x000fe20000001824 */
[----:B------:R-:W-:-:S02]  /*5b30*/  ISETP.GE.AND P3, PT, R80, R204, PT ;  /* 0x000000cc5000720c */ /* 0x000fc40003f66270 */
[C---:B------:R-:W-:Y:S02]  /*5b40*/  LOP3.LUT R77, R102.reuse, 0x38, RZ, 0xfc, !PT ;  /* 0x00000038664d7812 */ /* 0x040fe400078efcff */
[----:B------:R-:W-:Y:S02]  /*5b50*/  LOP3.LUT R2, R102, 0x39, RZ, 0xfc, !PT ;  /* 0x0000003966027812 */ /* 0x000fe400078efcff */
[----:B------:R-:W-:Y:S01]  /*5b60*/  FSEL R223, R79, -INF , !P4 ;  /* 0xff8000004fdf7808 */ /* 0x000fe20006000000 */
[----:B--2---:R-:W-:Y:S01]  /*5b70*/  HMMA.16816.F32 R32, R132, R104, R32 ;  /* 0x000000688420723c */ /* 0x004fe20000001820 */
[----:B------:R-:W-:Y:S02]  /*5b80*/  FSEL R136, R72, -INF , !P2 ;  /* 0xff80000048887808 */ /* 0x000fe40005000000 */
[----:B------:R-:W-:Y:S02]  /*5b90*/  FSEL R219, R74, -INF , !P3 ;  /* 0xff8000004adb7808 */ /* 0x000fe40005800000 */
[----:B------:R-:W-:-:S02]  /*5ba0*/  FSEL R138, R73, -INF , !P1 ;  /* 0xff800000498a7808 */ /* 0x000fc40004800000 */
[CC--:B------:R-:W-:Y:S01]  /*5bb0*/  ISETP.GE.AND P4, PT, R77.reuse, R205.reuse, PT ;  /* 0x000000cd4d00720c */ /* 0x0c0fe20003f86270 */
[C---:B------:R-:W-:Y:S01]  /*5bc0*/  HMMA.16816.F32 R28, R132.reuse, R106, R28 ;  /* 0x0000006a841c723c */ /* 0x040fe2000000181c */
[-C--:B------:R-:W-:Y:S02]  /*5bd0*/  ISETP.GE.AND P2, PT, R77, R204.reuse, PT ;  /* 0x000000cc4d00720c */ /* 0x080fe40003f46270 */
[C---:B------:R-:W-:Y:S02]  /*5be0*/  ISETP.GE.AND P3, PT, R2.reuse, R205, PT ;  /* 0x000000cd0200720c */ /* 0x040fe40003f66270 */
[----:B------:R-:W-:Y:S02]  /*5bf0*/  ISETP.GE.AND P1, PT, R2, R204, PT ;  /* 0x000000cc0200720c */ /* 0x000fe40003f26270 */
[----:B------:R-:W-:Y:S01]  /*5c00*/  I2FP.F32.U32 R77, R77 ;  /* 0x0000004d004d7245 */ /* 0x000fe20000201000 */
[----:B---3--:R-:W-:Y:S01]  /*5c10*/  HMMA.16816.F32 R24, R132, R84, R24 ;  /* 0x000000548418723c */ /* 0x008fe20000001818 */
[----:B------:R-:W-:-:S02]  /*5c20*/  I2FP.F32.U32 R2, R2 ;  /* 0x0000000200027245 */ /* 0x000fc40000201000 */
[----:B------:R-:W-:Y:S01]  /*5c30*/  LOP3.LUT R76, R102, 0x40, RZ, 0xfc, !PT ;  /* 0x00000040664c7812 */ /* 0x000fe200078efcff */
[C---:B------:R-:W-:Y:S01]  /*5c40*/  FFMA.FTZ R70, R77.reuse, UR5, R70 ;  /* 0x000000054d467c23 */ /* 0x040fe20008010046 */
[----:B------:R-:W-:Y:S01]  /*5c50*/  FFMA.FTZ R222, R77, UR5, R68 ;  /* 0x000000054dde7c23 */ /* 0x000fe20008010044 */
[----:B------:R-:W-:Y:S01]  /*5c60*/  FFMA.FTZ R220, R2, UR5, R69 ;  /* 0x0000000502dc7c23 */ /* 0x000fe20008010045 */
[----:B------:R-:W-:Y:S01]  /*5c70*/  LOP3.LUT R68, R102, 0x41, RZ, 0xfc, !PT ;  /* 0x0000004166447812 */ /* 0x000fe200078efcff */
[----:B------:R-:W-:Y:S01]  /*5c80*/  FFMA.FTZ R71, R2, UR5, R71 ;  /* 0x0000000502477c23 */ /* 0x000fe20008010047 */
[----:B------:R-:W-:Y:S01]  /*5c90*/  FSEL R215, R70, -INF , !P2 ;  /* 0xff80000046d77808 */ /* 0x000fe20005000000 */
[----:B------:R-:W-:Y:S01]  /*5ca0*/  HMMA.16816.F32 R20, R132, R86, R20 ;  /* 0x000000568414723c */ /* 0x000fe20000001814 */
[----:B------:R-:W-:Y:S02]  /*5cb0*/  FSEL R220, R220, -INF , !P3 ;  /* 0xff800000dcdc7808 */ /* 0x000fe40005800000 */
[----:B------:R-:W-:-:S02]  /*5cc0*/  ISETP.GE.AND P2, PT, R68, R205, PT ;  /* 0x000000cd4400720c */ /* 0x000fc40003f46270 */
[----:B------:R-:W-:Y:S02]  /*5cd0*/  ISETP.GE.AND P3, PT, R68, R204, PT ;  /* 0x000000cc4400720c */ /* 0x000fe40003f66270 */
[----:B------:R-:W-:Y:S01]  /*5ce0*/  I2FP.F32.U32 R69, R76 ;  /* 0x0000004c00457245 */ /* 0x000fe20000201000 */
[----:B------:R-:W-:Y:S01]  /*5cf0*/  HMMA.16816.F32 R140, R132, R100, R140 ;  /* 0x00000064848c723c */ /* 0x000fe2000000188c */
[----:B------:R-:W-:Y:S02]  /*5d00*/  I2FP.F32.U32 R68, R68 ;  /* 0x0000004400447245 */ /* 0x000fe40000201000 */
[----:B------:R-:W-:Y:S01]  /*5d10*/  FSEL R222, R222, -INF , !P4 ;  /* 0xff800000dede7808 */ /* 0x000fe20006000000 */
[C---:B------:R-:W-:Y:S01]  /*5d20*/  FFMA.FTZ R66, R69.reuse, UR5, R66 ;  /* 0x0000000545427c23 */ /* 0x040fe20008010042 */
[----:B------:R-:W-:Y:S01]  /*5d30*/  ISETP.GE.AND P4, PT, R76, R204, PT ;  /* 0x000000cc4c00720c */ /* 0x000fe20003f86270 */
[----:B------:R-:W-:Y:S01]  /*5d40*/  FFMA.FTZ R65, R68, UR5, R65 ;  /* 0x0000000544417c23 */ /* 0x000fe20008010041 */
[----:B------:R-:W-:Y:S01]  /*5d50*/  LOP3.LUT R2, R102, 0x49, RZ, 0xfc, !PT ;  /* 0x0000004966027812 */ /* 0x000fe200078efcff */
[----:B------:R-:W-:Y:S01]  /*5d60*/  FFMA.FTZ R218, R69, UR5, R64 ;  /* 0x0000000545da7c23 */ /* 0x000fe20008010040 */
[----:B------:R-:W-:Y:S01]  /*5d70*/  FSEL R209, R66, -INF , !P4 ;  /* 0xff80000042d17808 */ /* 0x000fe20006000000 */
[----:B------:R-:W-:Y:S01]  /*5d80*/  FFMA.FTZ R67, R68, UR5, R67 ;  /* 0x0000000544437c23 */ /* 0x000fe20008010043 */
[----:B------:R-:W-:-:S02]  /*5d90*/  FSEL R216, R65, -INF , !P2 ;  /* 0xff80000041d87808 */ /* 0x000fc40005000000 */
[----:B------:R-:W-:Y:S02]  /*5da0*/  FSEL R217, R75, -INF , !P5 ;  /* 0xff8000004bd97808 */ /* 0x000fe40006800000 */
[CC--:B------:R-:W-:Y:S01]  /*5db0*/  ISETP.GE.AND P4, PT, R2.reuse, R205.reuse, PT ;  /* 0x000000cd0200720c */ /* 0x0c0fe20003f86270 */
[----:B------:R-:W1:Y:S01]  /*5dc0*/  LDSM.16.M88.4 R72, [R206+0x7000] ;  /* 0x00700000ce48783b */ /* 0x000e620000000200 */
[----:B------:R-:W-:Y:S02]  /*5dd0*/  ISETP.GE.AND P2, PT, R2, R204, PT ;  /* 0x000000cc0200720c */ /* 0x000fe40003f46270 */
[----:B------:R-:W-:Y:S02]  /*5de0*/  ISETP.GE.AND P5, PT, R76, R205, PT ;  /* 0x000000cd4c00720c */ /* 0x000fe40003fa6270 */
[----:B------:R-:W-:Y:S02]  /*5df0*/  I2FP.F32.U32 R2, R2 ;  /* 0x0000000200027245 */ /* 0x000fe40000201000 */
[----:B------:R-:W-:-:S02]  /*5e00*/  LOP3.LUT R69, R102, 0x48, RZ, 0xfc, !PT ;  /* 0x0000004866457812 */ /* 0x000fc400078efcff */
[----:B------:R-:W-:Y:S01]  /*5e10*/  LOP3.LUT R64, R102, 0x50, RZ, 0xfc, !PT ;  /* 0x0000005066407812 */ /* 0x000fe200078efcff */
[C---:B------:R-:W-:Y:S01]  /*5e20*/  FFMA.FTZ R212, R2.reuse, UR5, R61 ;  /* 0x0000000502d47c23 */ /* 0x040fe2000801003d */
[----:B------:R-:W-:Y:S01]  /*5e30*/  FSEL R221, R71, -INF , !P1 ;  /* 0xff80000047dd7808 */ /* 0x000fe20004800000 */
[----:B------:R-:W-:Y:S01]  /*5e40*/  FFMA.FTZ R213, R2, UR5, R63 ;  /* 0x0000000502d57c23 */ /* 0x000fe2000801003f */
[----:B------:R-:W-:Y:S02]  /*5e50*/  FSEL R218, R218, -INF , !P5 ;  /* 0xff800000dada7808 */ /* 0x000fe40006800000 */
[C---:B------:R-:W-:Y:S02]  /*5e60*/  ISETP.GE.AND P1, PT, R69.reuse, R205, PT ;  /* 0x000000cd4500720c */ /* 0x040fe40003f26270 */
[----:B------:R-:W-:Y:S02]  /*5e70*/  ISETP.GE.AND P5, PT, R69, R204, PT ;  /* 0x000000cc4500720c */ /* 0x000fe40003fa6270 */
[----:B------:R-:W-:-:S02]  /*5e80*/  I2FP.F32.U32 R69, R69 ;  /* 0x0000004500457245 */ /* 0x000fc40000201000 */
[----:B------:R-:W-:Y:S02]  /*5e90*/  I2FP.F32.U32 R61, R64 ;  /* 0x00000040003d7245 */ /* 0x000fe40000201000 */
[----:B------:R-:W-:Y:S01]  /*5ea0*/  FSEL R211, R67, -INF , !P3 ;  /* 0xff80000043d37808 */ /* 0x000fe20005800000 */
[C---:B------:R-:W-:Y:S01]  /*5eb0*/  FFMA.FTZ R62, R69.reuse, UR5, R62 ;  /* 0x00000005453e7c23 */ /* 0x040fe2000801003e */
[----:B------:R-:W-:Y:S01]  /*5ec0*/  FFMA.FTZ R214, R69, UR5, R60 ;  /* 0x0000000545d67c23 */ /* 0x000fe2000801003c */
[C---:B------:R-:W-:Y:S01]  /*5ed0*/  FFMA.FTZ R56, R61.reuse, UR5, R56 ;  /* 0x000000053d387c23 */ /* 0x040fe20008010038 */
[----:B------:R-:W-:Y:S01]  /*5ee0*/  ISETP.GE.AND P3, PT, R64, R205, PT ;  /* 0x000000cd4000720c */ /* 0x000fe20003f66270 */
[----:B------:R-:W-:Y:S01]  /*5ef0*/  FFMA.FTZ R58, R61, UR5, R58 ;  /* 0x000000053d3a7c23 */ /* 0x000fe2000801003a */
[C---:B------:R-:W-:Y:S02]  /*5f00*/  LOP3.LUT R60, R102.reuse, 0x51, RZ, 0xfc, !PT ;  /* 0x00000051663c7812 */ /* 0x040fe400078efcff */
[----:B------:R-:W-:-:S02]  /*5f10*/  LOP3.LUT R61, R102, 0x58, RZ, 0xfc, !PT ;  /* 0x00000058663d7812 */ /* 0x000fc400078efcff */
[----:B------:R-:W-:Y:S02]  /*5f20*/  FSEL R207, R62, -INF , !P5 ;  /* 0xff8000003ecf7808 */ /* 0x000fe40006800000 */
[----:B------:R-:W-:Y:S02]  /*5f30*/  FSEL R212, R212, -INF , !P4 ;  /* 0xff800000d4d47808 */ /* 0x000fe40006000000 */
[----:B------:R-:W-:Y:S02]  /*5f40*/  FSEL R213, R213, -INF , !P2 ;  /* 0xff800000d5d57808 */ /* 0x000fe40005000000 */
[----:B------:R-:W-:Y:S01]  /*5f50*/  FSEL R208, R56, -INF , !P3 ;  /* 0xff80000038d07808 */ /* 0x000fe20005800000 */
[----:B-1----:R-:W-:Y:S01]  /*5f60*/  HMMA.16816.F32 R16, R132, R72, R16 ;  /* 0x000000488410723c */ /* 0x002fe20000001810 */
[C---:B------:R-:W-:Y:S02]  /*5f70*/  ISETP.GE.AND P5, PT, R60.reuse, R205, PT ;  /* 0x000000cd3c00720c */ /* 0x040fe40003fa6270 */
[----:B------:R-:W-:-:S02]  /*5f80*/  ISETP.GE.AND P4, PT, R60, R204, PT ;  /* 0x000000cc3c00720c */ /* 0x000fc40003f86270 */
[C---:B------:R-:W-:Y:S02]  /*5f90*/  ISETP.GE.AND P2, PT, R61.reuse, R205, PT ;  /* 0x000000cd3d00720c */ /* 0x040fe40003f46270 */
[----:B------:R-:W-:Y:S01]  /*5fa0*/  ISETP.GE.AND P3, PT, R61, R204, PT ;  /* 0x000000cc3d00720c */ /* 0x000fe20003f66270 */
[----:B------:R-:W-:Y:S01]  /*5fb0*/  HMMA.16816.F32 R12, R132, R74, R12 ;  /* 0x0000004a840c723c */ /* 0x000fe2000000180c */
[----:B------:R-:W-:Y:S02]  /*5fc0*/  I2FP.F32.U32 R60, R60 ;  /* 0x0000003c003c7245 */ /* 0x000fe40000201000 */
[----:B------:R-:W-:Y:S02]  /*5fd0*/  I2FP.F32.U32 R61, R61 ;  /* 0x0000003d003d7245 */ /* 0x000fe40000201000 */
[----:B------:R-:W-:Y:S01]  /*5fe0*/  FSEL R214, R214, -INF , !P1 ;  /* 0xff800000d6d67808 */ /* 0x000fe20004800000 */
[C---:B------:R-:W-:Y:S01]  /*5ff0*/  FFMA.FTZ R177, R60.reuse, UR5, R59 ;  /* 0x000000053cb17c23 */ /* 0x040fe2000801003b */
[----:B------:R-:W-:Y:S01]  /*6000*/  FFMA.FTZ R57, R60, UR5, R57 ;  /* 0x000000053c397c23 */ /* 0x000fe20008010039 */
[C---:B------:R-:W-:Y:S01]  /*6010*/  FFMA.FTZ R52, R61.reuse, UR5, R52 ;  /* 0x000000053d347c23 */ /* 0x040fe20008010034 */
[----:B------:R-:W-:Y:S01]  /*6020*/  FFMA.FTZ R54, R61, UR5, R54 ;  /* 0x000000053d367c23 */ /* 0x000fe20008010036 */
[----:B------:R-:W-:-:S02]  /*6030*/  ISETP.GE.AND P1, PT, R64, R204, PT ;  /* 0x000000cc4000720c */ /* 0x000fc40003f26270 */
[C---:B------:R-:W-:Y:S02]  /*6040*/  LOP3.LUT R63, R102.reuse, 0x60, RZ, 0xfc, !PT ;  /* 0x00000060663f7812 */ /* 0x040fe400078efcff */
[C---:B------:R-:W-:Y:S02]  /*6050*/  LOP3.LUT R2, R102.reuse, 0x59, RZ, 0xfc, !PT ;  /* 0x0000005966027812 */ /* 0x040fe400078efcff */
[----:B------:R-:W-:Y:S02]  /*6060*/  LOP3.LUT R60, R102, 0x61, RZ, 0xfc, !PT ;  /* 0x00000061663c7812 */ /* 0x000fe400078efcff */
[----:B------:R-:W-:Y:S02]  /*6070*/  FSEL R177, R177, -INF , !P4 ;  /* 0xff800000b1b17808 */ /* 0x000fe40006000000 */
[----:B------:R-:W-:Y:S02]  /*6080*/  FSEL R198, R52, -INF , !P2 ;  /* 0xff80000034c67808 */ /* 0x000fe40005000000 */
[----:B------:R-:W-:-:S02]  /*6090*/  FSEL R181, R58, -INF , !P1 ;  /* 0xff8000003ab57808 */ /* 0x000fc40004800000 */
[----:B------:R-:W-:Y:S02]  /*60a0*/  FSEL R202, R57, -INF , !P5 ;  /* 0xff80000039ca7808 */ /* 0x000fe40006800000 */
[CC--:B------:R-:W-:Y:S01]  /*60b0*/  ISETP.GE.AND P4, PT, R63.reuse, R205.reuse, PT ;  /* 0x000000cd3f00720c */ /* 0x0c0fe20003f86270 */
[----:B------:R-:W1:Y:S01]  /*60c0*/  LDSM.16.M88.4 R56, [R206+0x7800] ;  /* 0x00780000ce38783b */ /* 0x000e620000000200 */
[-C--:B------:R-:W-:Y:S02]  /*60d0*/  ISETP.GE.AND P2, PT, R63, R204.reuse, PT ;  /* 0x000000cc3f00720c */ /* 0x080fe40003f46270 */
[----:B------:R-:W-:Y:S02]  /*60e0*/  FSEL R203, R54, -INF , !P3 ;  /* 0xff80000036cb7808 */ /* 0x000fe40005800000 */
[C---:B------:R-:W-:Y:S02]  /*60f0*/  ISETP.GE.AND P1, PT, R2.reuse, R205, PT ;  /* 0x000000cd0200720c */ /* 0x040fe40003f26270 */
[----:B------:R-:W-:-:S02]  /*6100*/  ISETP.GE.AND P5, PT, R2, R204, PT ;  /* 0x000000cc0200720c */ /* 0x000fc40003fa6270 */
        /* <DEDUP_REMOVED lines=13> */
[----:B------:R-:W-:-:S02]  /*61e0*/  FSEL R178, R178, -INF , !P3 ;  /* 0xff800000b2b27808 */ /* 0x000fc40005800000 */
[----:B------:R-:W-:Y:S02]  /*61f0*/  FSEL R210, R53, -INF , !P1 ;  /* 0xff80000035d27808 */ /* 0x000fe40004800000 */
[CC--:B------:R-:W-:Y:S02]  /*6200*/  ISETP.GE.AND P2, PT, R2.reuse, R205.reuse, PT ;  /* 0x000000cd0200720c */ /* 0x0c0fe40003f46270 */
[----:B------:R-:W-:Y:S02]  /*6210*/  ISETP.GE.AND P3, PT, R2, R204, PT ;  /* 0x000000cc0200720c */ /* 0x000fe40003f66270 */
[----:B------:R-:W-:Y:S02]  /*6220*/  I2FP.F32.U32 R53, R52 ;  /* 0x0000003400357245 */ /* 0x000fe40000201000 */
        /* <DEDUP_REMOVED lines=9> */
[----:B-1----:R-:W-:Y:S01]  /*62c0*/  HMMA.16816.F32 R8, R132, R56, R8 ;  /* 0x000000388408723c */ /* 0x002fe20000001808 */
[----:B------:R-:W-:-:S02]  /*62d0*/  ISETP.GE.AND P4, PT, R52, R204, PT ;  /* 0x000000cc3400720c */ /* 0x000fc40003f86270 */
[C---:B------:R-:W-:Y:S02]  /*62e0*/  LOP3.LUT R49, R102.reuse, 0x70, RZ, 0xfc, !PT ;  /* 0x0000007066317812 */ /* 0x040fe400078efcff */
[----:B------:R-:W-:Y:S02]  /*62f0*/  LOP3.LUT R2, R102, 0x71, RZ, 0xfc, !PT ;  /* 0x0000007166027812 */ /* 0x000fe400078efcff */
[----:B------:R-:W-:Y:S01]  /*6300*/  FSEL R179, R51, -INF , !P1 ;  /* 0xff80000033b37808 */ /* 0x000fe20004800000 */
[----:B------:R-:W-:Y:S01]  /*6310*/  HMMA.16816.F32 R4, R132, R58, R4 ;  /* 0x0000003a8404723c */ /* 0x000fe20000001804 */
[----:B------:R-:W-:Y:S02]  /*6320*/  FSEL R182, R44, -INF , !P5 ;  /* 0xff8000002cb67808 */ /* 0x000fe40006800000 */
[----:B------:R-:W-:Y:S02]  /*6330*/  FSEL R197, R46, -INF , !P4 ;  /* 0xff8000002ec57808 */ /* 0x000fe40006000000 */
[----:B------:R-:W-:-:S02]  /*6340*/  FSEL R180, R45, -INF , !P2 ;  /* 0xff8000002db47808 */ /* 0x000fc40005000000 */
[CC--:B------:R-:W-:Y:S02]  /*6350*/  ISETP.GE.AND P1, PT, R49.reuse, R205.reuse, PT ;  /* 0x000000cd3100720c */ /* 0x0c0fe40003f26270 */
[-C--:B------:R-:W-:Y:S02]  /*6360*/  ISETP.GE.AND P5, PT, R49, R204.reuse, PT ;  /* 0x000000cc3100720c */ /* 0x080fe40003fa6270 */
[C---:B------:R-:W-:Y:S02]  /*6370*/  ISETP.GE.AND P4, PT, R2.reuse, R205, PT ;  /* 0x000000cd0200720c */ /* 0x040fe40003f86270 */
[----:B------:R-:W-:Y:S02]  /*6380*/  ISETP.GE.AND P2, PT, R2, R204, PT ;  /* 0x000000cc0200720c */ /* 0x000fe40003f46270 */
[----:B------:R-:W-:Y:S02]  /*6390*/  I2FP.F32.U32 R49, R49 ;  /* 0x0000003100317245 */ /* 0x000fe40000201000 */
[----:B------:R-:W-:-:S02]  /*63a0*/  I2FP.F32.U32 R2, R2 ;  /* 0x0000000200027245 */ /* 0x000fc40000201000 */
[----:B------:R-:W-:Y:S01]  /*63b0*/  LOP3.LUT R48, R102, 0x78, RZ, 0xfc, !PT ;  /* 0x0000007866307812 */ /* 0x000fe200078efcff */
[C---:B------:R-:W-:Y:S01]  /*63c0*/  FFMA.FTZ R42, R49.reuse, UR5, R42 ;  /* 0x00000005312a7c23 */ /* 0x040fe2000801002a */
[----:B------:R-:W-:Y:S01]  /*63d0*/  FFMA.FTZ R192, R49, UR5, R40 ;  /* 0x0000000531c07c23 */ /* 0x000fe20008010028 */
[----:B------:R-:W-:Y:S01]  /*63e0*/  FFMA.FTZ R186, R2, UR5, R41 ;  /* 0x0000000502ba7c23 */ /* 0x000fe20008010029 */
[----:B------:R-:W-:Y:S01]  /*63f0*/  LOP3.LUT R40, R102, 0x79, RZ, 0xfc, !PT ;  /* 0x0000007966287812 */ /* 0x000fe200078efcff */
[----:B------:R-:W-:Y:S01]  /*6400*/  FFMA.FTZ R43, R2, UR5, R43 ;  /* 0x00000005022b7c23 */ /* 0x000fe2000801002b */
[----:B------:R-:W-:Y:S02]  /*6410*/  FSEL R183, R47, -INF , !P3 ;  /* 0xff8000002fb77808 */ /* 0x000fe40005800000 */
[----:B------:R-:W-:Y:S01]  /*6420*/  FSEL R185, R42, -INF , !P5 ;  /* 0xff8000002ab97808 */ /* 0x000fe20006800000 */
[----:B------:R-:W1:Y:S01]  /*6430*/  LDSM.16.M88.4 R44, [R206+0x8000] ;  /* 0x00800000ce2c783b */ /* 0x000e620000000200 */
[----:B------:R-:W-:-:S02]  /*6440*/  FSEL R186, R186, -INF , !P4 ;  /* 0xff800000baba7808 */ /* 0x000fc40006000000 */
[C---:B------:R-:W-:Y:S02]  /*6450*/  ISETP.GE.AND P5, PT, R40.reuse, R205, PT ;  /* 0x000000cd2800720c */ /* 0x040fe40003fa6270 */
[----:B------:R-:W-:Y:S02]  /*6460*/  ISETP.GE.AND P4, PT, R40, R204, PT ;  /* 0x000000cc2800720c */ /* 0x000fe40003f86270 */
[----:B------:R-:W-:Y:S02]  /*6470*/  I2FP.F32.U32 R41, R48 ;  /* 0x0000003000297245 */ /* 0x000fe40000201000 */
        /* <DEDUP_REMOVED lines=10> */
[CC--:B------:R-:W-:Y:S02]  /*6520*/  ISETP.GE.AND P1, PT, R2.reuse, R205.reuse, PT ;  /* 0x000000cd0200720c */ /* 0x0c0fe40003f26270 */
[----:B------:R-:W-:Y:S02]  /*6530*/  ISETP.GE.AND P5, PT, R2, R204, PT ;  /* 0x000000cc0200720c */ /* 0x000fe40003fa6270 */
[----:B------:R-:W-:Y:S02]  /*6540*/  ISETP.GE.AND P3, PT, R48, R205, PT ;  /* 0x000000cd3000720c */ /* 0x000fe40003f66270 */
[----:B------:R-:W-:Y:S02]  /*6550*/  I2FP.F32.U32 R2, R2 ;  /* 0x0000000200027245 */ /* 0x000fe40000201000 */
[C---:B------:R-:W-:Y:S02]  /*6560*/  LOP3.LUT R41, R102.reuse, 0x80, RZ, 0xfc, !PT ;  /* 0x0000008066297812 */ /* 0x040fe400078efcff */
[----:B------:R-:W-:Y:S01]  /*6570*/  LOP3.LUT R36, R102, 0x88, RZ, 0xfc, !PT ;  /* 0x0000008866247812 */ /* 0x000fe200078efcff */
[C---:B------:R-:W-:Y:S01]  /*6580*/  FFMA.FTZ R170, R2.reuse, UR5, R33 ;  /* 0x0000000502aa7c23 */ /* 0x040fe20008010021 */
[----:B------:R-:W-:Y:S01]  /*6590*/  FSEL R191, R43, -INF , !P2 ;  /* 0xff8000002bbf7808 */ /* 0x000fe20005000000 */
[----:B------:R-:W-:Y:S01]  /*65a0*/  FFMA.FTZ R35, R2, UR5, R35 ;  /* 0x0000000502237c23 */ /* 0x000fe20008010023 */
[----:B------:R-:W-:-:S02]  /*65b0*/  FSEL R196, R196, -INF , !P3 ;  /* 0xff800000c4c47808 */ /* 0x000fc40005800000 */
[C---:B------:R-:W-:Y:S02]  /*65c0*/  ISETP.GE.AND P2, PT, R41.reuse, R205, PT ;  /* 0x000000cd2900720c */ /* 0x040fe40003f46270 */
[----:B------:R-:W-:Y:S02]  /*65d0*/  ISETP.GE.AND P3, PT, R41, R204, PT ;  /* 0x000000cc2900720c */ /* 0x000fe40003f66270 */
[----:B------:R-:W-:Y:S02]  /*65e0*/  I2FP.F32.U32 R41, R41 ;  /* 0x0000002900297245 */ /* 0x000fe40000201000 */
[----:B------:R-:W-:Y:S02]  /*65f0*/  I2FP.F32.U32 R33, R36 ;  /* 0x0000002400217245 */ /* 0x000fe40000201000 */
[----:B------:R-:W-:Y:S01]  /*6600*/  FSEL R193, R39, -INF , !P4 ;  /* 0xff80000027c17808 */ /* 0x000fe20006000000 */
[C---:B------:R-:W-:Y:S01]  /*6610*/  FFMA.FTZ R34, R41.reuse, UR5, R34 ;  /* 0x0000000529227c23 */ /* 0x040fe20008010022 */
[----:B------:R-:W-:Y:S01]  /*6620*/  FFMA.FTZ R174, R41, UR5, R32 ;  /* 0x0000000529ae7c23 */ /* 0x000fe20008010020 */
[C---:B------:R-:W-:Y:S01]  /*6630*/  FFMA.FTZ R28, R33.reuse, UR5, R28 ;  /* 0x00000005211c7c23 */ /* 0x040fe2000801001c */
[----:B------:R-:W-:Y:S01]  /*6640*/  ISETP.GE.AND P4, PT, R36, R205, PT ;  /* 0x000000cd2400720c */ /* 0x000fe20003f86270 */
[----:B------:R-:W-:Y:S01]  /*6650*/  FFMA.FTZ R30, R33, UR5, R30 ;  /* 0x00000005211e7c23 */ /* 0x000fe2000801001e */
[----:B------:R-:W-:-:S02]  /*6660*/  LOP3.LUT R32, R102, 0x89, RZ, 0xfc, !PT ;  /* 0x0000008966207812 */ /* 0x000fc400078efcff */
[----:B------:R-:W-:Y:S02]  /*6670*/  LOP3.LUT R41, R102, 0x90, RZ, 0xfc, !PT ;  /* 0x0000009066297812 */ /* 0x000fe400078efcff */
[----:B------:R-:W-:Y:S02]  /*6680*/  FSEL R171, R34, -INF , !P3 ;  /* 0xff80000022ab7808 */ /* 0x000fe40005800000 */
[----:B------:R-:W-:Y:S02]  /*6690*/  FSEL R170, R170, -INF , !P1 ;  /* 0xff800000aaaa7808 */ /* 0x000fe40004800000 */
[----:B------:R-:W-:Y:S02]  /*66a0*/  FSEL R175, R35, -INF , !P5 ;  /* 0xff80000023af7808 */ /* 0x000fe40006800000 */
[----:B------:R-:W-:Y:S02]  /*66b0*/  FSEL R176, R28, -INF , !P4 ;  /* 0xff8000001cb07808 */ /* 0x000fe40006000000 */
[----:B------:R-:W-:-:S02]  /*66c0*/  ISETP.GE.AND P3, PT, R32, R205, PT ;  /* 0x000000cd2000720c */ /* 0x000fc40003f66270 */
[-C--:B------:R-:W-:Y:S02]  /*66d0*/  ISETP.GE.AND P1, PT, R32, R204.reuse, PT ;  /* 0x000000cc2000720c */ /* 0x080fe40003f26270 */
        /* <DEDUP_REMOVED lines=8> */
[----:B------:R-:W-:Y:S01]  /*6760*/  FFMA.FTZ R26, R41, UR5, R26 ;  /* 0x00000005291a7c23 */ /* 0x000fe2000801001a */
[----:B------:R-:W-:Y:S01]  /*6770*/  ISETP.GE.AND P2, PT, R36, R204, PT ;  /* 0x000000cc2400720c */ /* 0x000fe20003f46270 */
[----:B------:R-:W2:Y:S01]  /*6780*/  LDSM.16.M88.4 R32, [R206+0x8800] ;  /* 0x00880000ce20783b */ /* 0x000ea20000000200 */
[C---:B------:R-:W-:Y:S01]  /*6790*/  LOP3.LUT R43, R102.reuse, 0x98, RZ, 0xfc, !PT ;  /* 0x00000098662b7812 */ /* 0x040fe200078efcff */
[----:B-1----:R-:W-:Y:S01]  /*67a0*/  HMMA.16816.F32 R36, R132, R44, R164 ;  /* 0x0000002c8424723c */ /* 0x002fe200000018a4 */
[----:B------:R-:W-:-:S02]  /*67b0*/  LOP3.LUT R2, R102, 0x91, RZ, 0xfc, !PT ;  /* 0x0000009166027812 */ /* 0x000fc400078efcff */
[----:B------:R-:W-:Y:S02]  /*67c0*/  LOP3.LUT R40, R102, 0x99, RZ, 0xfc, !PT ;  /* 0x0000009966287812 */ /* 0x000fe400078efcff */
[----:B------:R-:W-:Y:S02]  /*67d0*/  FSEL R169, R31, -INF , !P1 ;  /* 0xff8000001fa97808 */ /* 0x000fe40004800000 */
[----:B------:R-:W-:Y:S02]  /*67e0*/  FSEL R166, R24, -INF , !P5 ;  /* 0xff80000018a67808 */ /* 0x000fe40006800000 */
[----:B------:R-:W-:Y:S02]  /*67f0*/  FSEL R173, R30, -INF , !P2 ;  /* 0xff8000001ead7808 */ /* 0x000fe40005000000 */
[----:B------:R-:W-:Y:S02]  /*6800*/  FSEL R168, R29, -INF , !P3 ;  /* 0xff8000001da87808 */ /* 0x000fe40005800000 */
[C---:B------:R-:W-:Y:S01]  /*6810*/  ISETP.GE.AND P1, PT, R43.reuse, R205, PT ;  /* 0x000000cd2b00720c */ /* 0x040fe20003f26270 */
[----:B------:R-:W-:Y:S01]  /*6820*/  HMMA.16816.F32 R28, R132, R46, R160 ;  /* 0x0000002e841c723c */ /* 0x000fe200000018a0 */
[----:B------:R-:W-:-:S02]  /*6830*/  ISETP.GE.AND P5, PT, R43, R204, PT ;  /* 0x000000cc2b00720c */ /* 0x000fc40003fa6270 */
[----:B------:R-:W-:Y:S02]  /*6840*/  FSEL R167, R26, -INF , !P4 ;  /* 0xff8000001aa77808 */ /* 0x000fe40006000000 */
[C---:B------:R-:W-:Y:S02]  /*6850*/  ISETP.GE.AND P2, PT, R2.reuse, R205, PT ;  /* 0x000000cd0200720c */ /* 0x040fe40003f46270 */
[----:B------:R-:W-:Y:S02]  /*6860*/  ISETP.GE.AND P3, PT, R2, R204, PT ;  /* 0x000000cc0200720c */ /* 0x000fe40003f66270 */
        /* <DEDUP_REMOVED lines=14> */
[----:B--2---:R-:W-:Y:S01]  /*6950*/  HMMA.16816.F32 R156, R132, R32, R156 ;  /* 0x00000020849c723c */ /* 0x004fe2000000189c */
        /* <DEDUP_REMOVED lines=11> */
[----:B------:R-:W-:Y:S01]  /*6a10*/  ISETP.GE.AND P2, PT, R40, R204, PT ;  /* 0x000000cc2800720c */ /* 0x000fe20003f46270 */
[----:B------:R-:W-:Y:S01]  /*6a20*/  FFMA.FTZ R19, R2, UR5, R19 ;  /* 0x0000000502137c23 */ /* 0x000fe20008010013 */
        /* <DEDUP_REMOVED lines=12> */
[----:B------:R-:W-:-:S02]  /*6af0*/  I2FP.F32.U32 R21, R21 ;  /* 0x0000001500157245 */ /* 0x000fc40000201000 */
[----:B------:R-:W-:Y:S02]  /*6b00*/  I2FP.F32.U32 R2, R2 ;  /* 0x0000000200027245 */ /* 0x000fe40000201000 */
[----:B------:R-:W-:Y:S01]  /*6b10*/  LOP3.LUT R20, R102, 0xb0, RZ, 0xfc, !PT ;  /* 0x000000b066147812 */ /* 0x000fe200078efcff */
[C---:B------:R-:W-:Y:S01]  /*6b20*/  FFMA.FTZ R14, R21.reuse, UR5, R14 ;  /* 0x00000005150e7c23 */ /* 0x040fe2000801000e */
[----:B------:R-:W-:Y:S01]  /*6b30*/  FFMA.FTZ R65, R21, UR5, R12 ;  /* 0x0000000515417c23 */ /* 0x000fe2000801000c */
[----:B------:R-:W-:Y:S01]  /*6b40*/  FFMA.FTZ R64, R2, UR5, R13 ;  /* 0x0000000502407c23 */ /* 0x000fe2000801000d */
[----:B------:R-:W-:Y:S01]  /*6b50*/  LOP3.LUT R12, R102, 0xb1, RZ, 0xfc, !PT ;  /* 0x000000b1660c7812 */ /* 0x000fe200078efcff */
[----:B------:R-:W-:Y:S01]  /*6b60*/  FFMA.FTZ R15, R2, UR5, R15 ;  /* 0x00000005020f7c23 */ /* 0x000fe2000801000f */
[----:B------:R-:W-:Y:S02]  /*6b70*/  FSEL R61, R14, -INF , !P3 ;  /* 0xff8000000e3d7808 */ /* 0x000fe40005800000 */
[----:B------:R-:W-:-:S02]  /*6b80*/  FSEL R64, R64, -INF , !P1 ;  /* 0xff80000040407808 */ /* 0x000fc40004800000 */
[CC--:B------:R-:W-:Y:S02]  /*6b90*/  ISETP.GE.AND P3, PT, R12.reuse, R205.reuse, PT ;  /* 0x000000cd0c00720c */ /* 0x0c0fe40003f66270 */
[----:B------:R-:W-:Y:S02]  /*6ba0*/  ISETP.GE.AND P1, PT, R12, R204, PT ;  /* 0x000000cc0c00720c */ /* 0x000fe40003f26270 */
[----:B------:R-:W-:Y:S02]  /*6bb0*/  I2FP.F32.U32 R13, R20 ;  /* 0x00000014000d7245 */ /* 0x000fe40000201000 */
[----:B------:R-:W-:Y:S02]  /*6bc0*/  I2FP.F32.U32 R12, R12 ;  /* 0x0000000c000c7245 */ /* 0x000fe40000201000 */
[----:B------:R-:W-:Y:S01]  /*6bd0*/  FSEL R62, R19, -INF , !P4 ;  /* 0xff800000133e7808 */ /* 0x000fe20006000000 */
[----:B------:R-:W-:Y:S01]  /*6be0*/  FFMA.FTZ R75, R13, UR5, R8 ;  /* 0x000000050d4b7c23 */ /* 0x000fe20008010008 */
[----:B------:R-:W-:Y:S01]  /*6bf0*/  FSEL R65, R65, -INF , !P2 ;  /* 0xff80000041417808 */ /* 0x000fe20005000000 */
[----:B------:R-:W-:Y:S01]  /*6c00*/  FFMA.FTZ R10, R13, UR5, R10 ;  /* 0x000000050d0a7c23 */ /* 0x000fe2000801000a */
[----:B------:R-:W-:Y:S01]  /*6c10*/  FFMA.FTZ R9, R12, UR5, R9 ;  /* 0x000000050c097c23 */ /* 0x000fe20008010009 */
[C---:B------:R-:W-:Y:S01]  /*6c20*/  ISETP.GE.AND P4, PT, R20.reuse, R205, PT ;  /* 0x000000cd1400720c */ /* 0x040fe20003f86270 */
[----:B------:R-:W1:Y:S01]  /*6c30*/  LDSM.16.M88.4 R16, [R206+0x9000] ;  /* 0x00900000ce10783b */ /* 0x000e620000000200 */
[----:B------:R-:W-:Y:S01]  /*6c40*/  ISETP.GE.AND P2, PT, R20, R204, PT ;  /* 0x000000cc1400720c */ /* 0x000fe20003f46270 */
[----:B------:R-:W-:Y:S01]  /*6c50*/  FFMA.FTZ R11, R12, UR5, R11 ;  /* 0x000000050c0b7c23 */ /* 0x000fe2000801000b */
[----:B------:R-:W-:Y:S01]  /*6c60*/  LOP3.LUT R13, R102, 0xb8, RZ, 0xfc, !PT ;  /* 0x000000b8660d7812 */ /* 0x000fe200078efcff */
[----:B------:R-:W-:-:S04]  /*6c70*/  DEPBAR.LE SB0, 0x0 ;  /* 0x000080000000791a */ /* 0x000fc80000000000 */
[----:B------:R-:W-:Y:S02]  /*6c80*/  LOP3.LUT R2, R102, 0xb9, RZ, 0xfc, !PT ;  /* 0x000000b966027812 */ /* 0x000fe400078efcff */
[----:B------:R-:W-:Y:S02]  /*6c90*/  FSEL R70, R15, -INF , !P5 ;  /* 0xff8000000f467808 */ /* 0x000fe40006800000 */
[----:B------:R-:W-:Y:S02]  /*6ca0*/  FSEL R75, R75, -INF , !P4 ;  /* 0xff8000004b4b7808 */ /* 0x000fe40006000000 */
[----:B------:R-:W-:Y:S02]  /*6cb0*/  FSEL R69, R10, -INF , !P2 ;  /* 0xff8000000a457808 */ /* 0x000fe40005000000 */
[----:B------:R-:W-:Y:S02]  /*6cc0*/  FSEL R73, R9, -INF , !P3 ;  /* 0xff80000009497808 */ /* 0x000fe40005800000 */
[C---:B------:R-:W-:Y:S01]  /*6cd0*/  ISETP.GE.AND P5, PT, R13.reuse, R205, PT ;  /* 0x000000cd0d00720c */ /* 0x040fe20003fa6270 */
[----:B------:R-:W-:Y:S01]  /*6ce0*/  BAR.SYNC.DEFER_BLOCKING 0x0 ;  /* 0x0000000000007b1d */ /* 0x000fe20000010000 */
[----:B------:R-:W-:-:S02]  /*6cf0*/  ISETP.GE.AND P4, PT, R13, R204, PT ;  /* 0x000000cc0d00720c */ /* 0x000fc40003f86270 */
[C---:B------:R-:W-:Y:S02]  /*6d00*/  ISETP.GE.AND P2, PT, R2.reuse, R205, PT ;  /* 0x000000cd0200720c */ /* 0x040fe40003f46270 */
[----:B------:R-:W-:Y:S02]  /*6d10*/  ISETP.GE.AND P3, PT, R2, R204, PT ;  /* 0x000000cc0200720c */ /* 0x000fe40003f66270 */
[----:B------:R-:W-:Y:S02]  /*6d20*/  I2FP.F32.U32 R13, R13 ;  /* 0x0000000d000d7245 */ /* 0x000fe40000201000 */
[----:B------:R-:W-:Y:S02]  /*6d30*/  I2FP.F32.U32 R2, R2 ;  /* 0x0000000200027245 */ /* 0x000fe40000201000 */
[----:B------:R-:W-:Y:S01]  /*6d40*/  LOP3.LUT R8, R102, 0xc0, RZ, 0xfc, !PT ;  /* 0x000000c066087812 */ /* 0x000fe200078efcff */
[C---:B------:R-:W-:Y:S01]  /*6d50*/  FFMA.FTZ R6, R13.reuse, UR5, R6 ;  /* 0x000000050d067c23 */ /* 0x040fe20008010006 */
[----:B------:R-:W-:Y:S01]  /*6d60*/  FFMA.FTZ R72, R13, UR5, R4 ;  /* 0x000000050d487c23 */ /* 0x000fe20008010004 */
[----:B------:R-:W-:Y:S01]  /*6d70*/  FFMA.FTZ R71, R2, UR5, R5 ;  /* 0x0000000502477c23 */ /* 0x000fe20008010005 */
[----:B------:R-:W-:Y:S01]  /*6d80*/  LOP3.LUT R4, R102, 0xc1, RZ, 0xfc, !PT ;  /* 0x000000c166047812 */ /* 0x000fe200078efcff */
[----:B------:R-:W-:Y:S01]  /*6d90*/  FFMA.FTZ R7, R2, UR5, R7 ;  /* 0x0000000502077c23 */ /* 0x000fe20008010007 */
[----:B------:R-:W-:-:S02]  /*6da0*/  FSEL R67, R6, -INF , !P4 ;  /* 0xff80000006437808 */ /* 0x000fc40006000000 */
[----:B------:R-:W-:Y:S02]  /*6db0*/  FSEL R71, R71, -INF , !P2 ;  /* 0xff80000047477808 */ /* 0x000fe40005000000 */
[C---:B------:R-:W-:Y:S01]  /*6dc0*/  ISETP.GE.AND P4, PT, R4.reuse, R205, PT ;  /* 0x000000cd0400720c */ /* 0x040fe20003f86270 */
[C---:B-1----:R-:W-:Y:S01]  /*6dd0*/  HMMA.16816.F32 R148, R132.reuse, R16, R148 ;  /* 0x000000108494723c */ /* 0x042fe20000001894 */
[----:B------:R-:W-:Y:S02]  /*6de0*/  ISETP.GE.AND P2, PT, R4, R204, PT ;  /* 0x000000cc0400720c */ /* 0x000fe40003f46270 */
[----:B------:R-:W-:Y:S02]  /*6df0*/  I2FP.F32.U32 R4, R4 ;  /* 0x0000000400047245 */ /* 0x000fe40000201000 */
[----:B------:R-:W-:Y:S02]  /*6e00*/  I2FP.F32.U32 R5, R8 ;  /* 0x0000000800057245 */ /* 0x000fe40000201000 */
[----:B------:R-:W-:Y:S01]  /*6e10*/  FSEL R72, R72, -INF , !P5 ;  /* 0xff80000048487808 */ /* 0x000fe20006800000 */
[C---:B------:R-:W-:Y:S01]  /*6e20*/  FFMA.FTZ R37, R4.reuse, UR5, R37 ;  /* 0x0000000504257c23 */ /* 0x040fe20008010025 */
[----:B------:R-:W-:Y:S01]  /*6e30*/  FFMA.FTZ R39, R4, UR5, R39 ;  /* 0x0000000504277c23 */ /* 0x000fe20008010027 */
[----:B------:R-:W-:Y:S01]  /*6e40*/  LOP3.LUT R4, R102, 0xc8, RZ, 0xfc, !PT ;  /* 0x000000c866047812 */ /* 0x000fe200078efcff */
[C---:B------:R-:W-:Y:S01]  /*6e50*/  FFMA.FTZ R38, R5.reuse, UR5, R38 ;  /* 0x0000000505267c23 */ /* 0x040fe20008010026 */
[----:B------:R-:W-:Y:S01]  /*6e60*/  ISETP.GE.AND P5, PT, R8, R204, PT ;  /* 0x000000cc0800720c */ /* 0x000fe20003fa6270 */
[----:B------:R-:W-:Y:S01]  /*6e70*/  FFMA.FTZ R36, R5, UR5, R36 ;  /* 0x0000000505247c23 */ /* 0x000fe20008010024 */
[----:B------:R-:W-:Y:S01]  /*6e80*/  LOP3.LUT R2, R102, 0xc9, RZ, 0xfc, !PT ;  /* 0x000000c966027812 */ /* 0x000fe200078efcff */
[----:B------:R-:W-:Y:S01]  /*6e90*/  HMMA.16816.F32 R144, R132, R18, R144 ;  /* 0x000000128490723c */ /* 0x000fe20000001890 */
[----:B------:R-:W-:-:S02]  /*6ea0*/  FSEL R79, R7, -INF , !P3 ;  /* 0xff800000074f7808 */ /* 0x000fc40005800000 */
[----:B------:R-:W-:Y:S02]  /*6eb0*/  I2FP.F32.U32 R7, R4 ;  /* 0x0000000400077245 */ /* 0x000fe40000201000 */
[----:B------:R-:W-:Y:S02]  /*6ec0*/  FSEL R76, R38, -INF , !P5 ;  /* 0xff800000264c7808 */ /* 0x000fe40006800000 */
[----:B------:R-:W-:Y:S01]  /*6ed0*/  FSEL R81, R37, -INF , !P4 ;  /* 0xff80000025517808 */ /* 0x000fe20006000000 */
[C---:B------:R-:W-:Y:S01]  /*6ee0*/  FFMA.FTZ R28, R7.reuse, UR5, R28 ;  /* 0x00000005071c7c23 */ /* 0x040fe2000801001c */
[C---:B------:R-:W-:Y:S01]  /*6ef0*/  ISETP.GE.AND P5, PT, R2.reuse, R205, PT ;  /* 0x000000cd0200720c */ /* 0x040fe20003fa6270 */
[----:B------:R-:W-:Y:S01]  /*6f00*/  FFMA.FTZ R30, R7, UR5, R30 ;  /* 0x00000005071e7c23 */ /* 0x000fe2000801001e */
[----:B------:R-:W-:Y:S02]  /*6f10*/  ISETP.GE.AND P4, PT, R2, R204, PT ;  /* 0x000000cc0200720c */ /* 0x000fe40003f86270 */
[----:B------:R-:W-:-:S02]  /*6f20*/  FSEL R68, R11, -INF , !P1 ;  /* 0xff8000000b447808 */ /* 0x000fc40004800000 */
[----:B------:R-:W-:Y:S02]  /*6f30*/  I2FP.F32.U32 R2, R2 ;  /* 0x0000000200027245 */ /* 0x000fe40000201000 */
[-C--:B------:R-:W-:Y:S02]  /*6f40*/  ISETP.GE.AND P1, PT, R8, R205.reuse, PT ;  /* 0x000000cd0800720c */ /* 0x080fe40003f26270 */
[----:B------:R-:W-:Y:S01]  /*6f50*/  ISETP.GE.AND P3, PT, R4, R205, PT ;  /* 0x000000cd0400720c */ /* 0x000fe20003f66270 */
[----:B------:R-:W-:Y:S01]  /*6f60*/  FFMA.FTZ R29, R2, UR5, R29 ;  /* 0x00000005021d7c23 */ /* 0x000fe2000801001d */
[----:B------:R-:W-:Y:S01]  /*6f70*/  LOP3.LUT R5, R102, 0xd0, RZ, 0xfc, !PT ;  /* 0x000000d066057812 */ /* 0x000fe200078efcff */
[----:B------:R-:W-:Y:S01]  /*6f80*/  FFMA.FTZ R31, R2, UR5, R31 ;  /* 0x00000005021f7c23 */ /* 0x000fe2000801001f */
[----:B------:R-:W-:Y:S02]  /*6f90*/  FSEL R82, R36, -INF , !P1 ;  /* 0xff80000024527808 */ /* 0x000fe40004800000 */
[----:B------:R-:W-:-:S02]  /*6fa0*/  ISETP.GE.AND P1, PT, R4, R204, PT ;  /* 0x000000cc0400720c */ /* 0x000fc40003f26270 */
[----:B------:R-:W-:Y:S02]  /*6fb0*/  FSEL R77, R39, -INF , !P2 ;  /* 0xff800000274d7808 */ /* 0x000fe40005000000 */
[----:B------:R-:W-:Y:S02]  /*6fc0*/  FSEL R80, R28, -INF , !P3 ;  /* 0xff8000001c507808 */ /* 0x000fe40005800000 */
[----:B------:R-:W-:Y:S02]  /*6fd0*/  LOP3.LUT R4, R102, 0xd1, RZ, 0xfc, !PT ;  /* 0x000000d166047812 */ /* 0x000fe400078efcff */
[C---:B------:R-:W-:Y:S02]  /*6fe0*/  ISETP.GE.AND P2, PT, R5.reuse, R205, PT ;  /* 0x000000cd0500720c */ /* 0x040fe40003f46270 */
[----:B------:R-:W-:Y:S02]  /*6ff0*/  ISETP.GE.AND P3, PT, R5, R204, PT ;  /* 0x000000cc0500720c */ /* 0x000fe40003f66270 */
[----:B------:R-:W-:-:S02]  /*7000*/  I2FP.F32.U32 R5, R5 ;  /* 0x0000000500057245 */ /* 0x000fc40000201000 */
[----:B------:R-:W-:Y:S02]  /*7010*/  FSEL R74, R30, -INF , !P1 ;  /* 0xff8000001e4a7808 */ /* 0x000fe40004800000 */
[----:B------:R-:W-:Y:S01]  /*7020*/  FSEL R78, R29, -INF , !P5 ;  /* 0xff8000001d4e7808 */ /* 0x000fe20006800000 */
[C---:B------:R-:W-:Y:S01]  /*7030*/  FFMA.FTZ R91, R5.reuse, UR5, R156 ;  /* 0x00000005055b7c23 */ /* 0x040fe2000801009c */
[C---:B------:R-:W-:Y:S01]  /*7040*/  ISETP.GE.AND P1, PT, R4.reuse, R205, PT ;  /* 0x000000cd0400720c */ /* 0x040fe20003f26270 */
[----:B------:R-:W-:Y:S01]  /*7050*/  FFMA.FTZ R85, R5, UR5, R158 ;  /* 0x0000000505557c23 */ /* 0x000fe2000801009e */
[----:B------:R-:W-:Y:S02]  /*7060*/  ISETP.GE.AND P5, PT, R4, R204, PT ;  /* 0x000000cc0400720c */ /* 0x000fe40003fa6270 */
[----:B------:R-:W-:Y:S02]  /*7070*/  I2FP.F32.U32 R4, R4 ;  /* 0x0000000400047245 */ /* 0x000fe40000201000 */
[----:B------:R-:W-:-:S02]  /*7080*/  LOP3.LUT R7, R102, 0xd8, RZ, 0xfc, !PT ;  /* 0x000000d866077812 */ /* 0x000fc400078efcff */
[----:B------:R-:W-:Y:S01]  /*7090*/  FSEL R86, R31, -INF , !P4 ;  /* 0xff8000001f567808 */ /* 0x000fe20006000000 */
[C---:B------:R-:W-:Y:S01]  /*70a0*/  FFMA.FTZ R89, R4.reuse, UR5, R157 ;  /* 0x0000000504597c23 */ /* 0x040fe2000801009d */
[----:B------:R-:W-:Y:S01]  /*70b0*/  FSEL R91, R91, -INF , !P2 ;  /* 0xff8000005b5b7808 */ /* 0x000fe20005000000 */
[----:B------:R-:W-:Y:S01]  /*70c0*/  FFMA.FTZ R84, R4, UR5, R159 ;  /* 0x0000000504547c23 */ /* 0x000fe2000801009f */
        /* <DEDUP_REMOVED lines=13> */
[----:B------:R-:W-:Y:S01]  /*71a0*/  FFMA.FTZ R87, R2, UR5, R153 ;  /* 0x0000000502577c23 */ /* 0x000fe20008010099 */
        /* <DEDUP_REMOVED lines=16> */
[----:B------:R-:W-:Y:S01]  /*72b0*/  FFMA.FTZ R95, R4, UR5, R151 ;  /* 0x00000005045f7c23 */ /* 0x000fe20008010097 */
        /* <DEDUP_REMOVED lines=17> */
[C---:B------:R-:W-:Y:S02]  /*73d0*/  ISETP.GE.AND P3, PT, R2.reuse, R205, PT ;  /* 0x000000cd0200720c */ /* 0x040fe40003f66270 */
[----:B------:R-:W-:Y:S02]  /*73e0*/  I2FP.F32.U32 R7, R2 ;  /* 0x0000000200077245 */ /* 0x000fe40000201000 */
[----:B------:R-:W-:Y:S02]  /*73f0*/  ISETP.GE.AND P1, PT, R2, R204, PT ;  /* 0x000000cc0200720c */ /* 0x000fe40003f26270 */
[----:B------:R-:W-:Y:S01]  /*7400*/  LOP3.LUT R4, R102, 0xf1, RZ, 0xfc, !PT ;  /* 0x000000f166047812 */ /* 0x000fe200078efcff */
[C---:B------:R-:W-:Y:S01]  /*7410*/  FFMA.FTZ R101, R7.reuse, UR5, R140 ;  /* 0x0000000507657c23 */ /* 0x040fe2000801008c */
[----:B------:R-:W-:Y:S01]  /*7420*/  FSEL R94, R94, -INF , !P5 ;  /* 0xff8000005e5e7808 */ /* 0x000fe20006800000 */
[----:B------:R-:W-:Y:S01]  /*7430*/  FFMA.FTZ R92, R7, UR5, R142 ;  /* 0x00000005075c7c23 */ /* 0x000fe2000801008e */
[----:B------:R-:W-:-:S02]  /*7440*/  LOP3.LUT R2, R102, 0xf9, RZ, 0xfc, !PT ;  /* 0x000000f966027812 */ /* 0x000fc400078efcff */
[-C--:B------:R-:W-:Y:S02]  /*7450*/  ISETP.GE.AND P5, PT, R102, R205.reuse, PT ;  /* 0x000000cd6600720c */ /* 0x080fe40003fa6270 */
[----:B------:R-:W-:Y:S02]  /*7460*/  FSEL R102, R145, -INF , !P4 ;  /* 0xff80000091667808 */ /* 0x000fe40006000000 */
[----:B------:R-:W-:Y:S02]  /*7470*/  FSEL R93, R93, -INF , !P2 ;  /* 0xff8000005d5d7808 */ /* 0x000fe40005000000 */
[C---:B------:R-:W-:Y:S02]  /*7480*/  ISETP.GE.AND P4, PT, R4.reuse, R205, PT ;  /* 0x000000cd0400720c */ /* 0x040fe40003f86270 */
[----:B------:R-:W-:Y:S02]  /*7490*/  ISETP.GE.AND P2, PT, R4, R204, PT ;  /* 0x000000cc0400720c */ /* 0x000fe40003f46270 */
[----:B------:R-:W-:-:S02]  /*74a0*/  I2FP.F32.U32 R4, R4 ;  /* 0x0000000400047245 */ /* 0x000fc40000201000 */
[----:B------:R-:W-:Y:S02]  /*74b0*/  I2FP.F32.U32 R6, R2 ;  /* 0x0000000200067245 */ /* 0x000fe40000201000 */
[----:B------:R-:W-:Y:S01]  /*74c0*/  FSEL R101, R101, -INF , !P3 ;  /* 0xff80000065657808 */ /* 0x000fe20005800000 */
[----:B------:R-:W-:Y:S01]  /*74d0*/  FFMA.FTZ R107, R4, UR5, R141 ;  /* 0x00000005046b7c23 */ /* 0x000fe2000801008d */
[----:B------:R-:W-:Y:S01]  /*74e0*/  FSEL R92, R92, -INF , !P1 ;  /* 0xff8000005c5c7808 */ /* 0x000fe20004800000 */
[----:B------:R-:W-:Y:S01]  /*74f0*/  FFMA.FTZ R108, R4, UR5, R143 ;  /* 0x00000005046c7c23 */ /* 0x000fe2000801008f */
[C---:B------:R-:W-:Y:S01]  /*7500*/  FFMA.FTZ R105, R6.reuse, UR5, R137 ;  /* 0x0000000506697c23 */ /* 0x040fe20008010089 */
[----:B------:R-:W-:Y:S01]  /*7510*/  FFMA.FTZ R96, R6, UR5, R139 ;  /* 0x0000000506607c23 */ /* 0x000fe2000801008b */
[C---:B------:R-:W-:Y:S02]  /*7520*/  ISETP.GE.AND P3, PT, R2.reuse, R205, PT ;  /* 0x000000cd0200720c */ /* 0x040fe40003f66270 */
[----:B------:R-:W-:-:S02]  /*7530*/  ISETP.GE.AND P1, PT, R2, R204, PT ;  /* 0x000000cc0200720c */ /* 0x000fc40003f26270 */
[----:B------:R-:W-:Y:S02]  /*7540*/  FSEL R107, R107, -INF , !P4 ;  /* 0xff8000006b6b7808 */ /* 0x000fe40006000000 */
[----:B------:R-:W-:Y:S02]  /*7550*/  FSEL R108, R108, -INF , !P2 ;  /* 0xff8000006c6c7808 */ /* 0x000fe40005000000 */
[----:B------:R-:W-:Y:S02]  /*7560*/  FSEL R105, R105, -INF , !P3 ;  /* 0xff80000069697808 */ /* 0x000fe40005800000 */
[----:B------:R-:W-:Y:S02]  /*7570*/  FSEL R96, R96, -INF , !P1 ;  /* 0xff80000060607808 */ /* 0x000fe40004800000 */
[----:B------:R-:W-:Y:S01]  /*7580*/  FSEL R4, R115, -INF , !P5 ;  /* 0xff80000073047808 */ /* 0x000fe20006800000 */
[----:B------:R-:W-:Y:S06]  /*7590*/  BRA.U !UP1, `(.L_x_2139) ;  /* 0x0000000d09a47547 */ /* 0x000fec000b800000 */
        /* <DEDUP_REMOVED lines=11> */
.L_x_2140:
[----:B------:R-:W1:Y:S01]  /*7650*/  LDC R6, c[0x0][0x4f0] ;  /* 0x00013c00ff067b82 */ /* 0x000e620000000800 */
[----:B------:R-:W-:Y:S01]  /*7660*/  IADD3 R11, PT, PT, R3, -0x100, RZ ;  /* 0xffffff00030b7810 */ /* 0x000fe20007ffe0ff */
[----:B------:R-:W2:Y:S01]  /*7670*/  LDCU.64 UR14, c[0x0][0x3a0] ;  /* 0x00007400ff0e77ac */ /* 0x000ea20008000a00 */
        /* <DEDUP_REMOVED lines=42> */
[----:B------:R-:W-:-:S04]  /*7920*/  IMAD R6, R5, R6, -0x100 ;  /* 0xffffff0005067424 */ /* 0x000fc800078e0206 */
[----:B------:R-:W-:Y:S01]  /*7930*/  IMAD.WIDE.U32 R8, R6, UR10, RZ ;  /* 0x0000000a06087c25 */ /* 0x000fe2000f8e00ff */
[----:B------:R-:W-:-:S05]  /*7940*/  SHF.R.S32.HI R5, RZ, 0x1f, R6 ;  /* 0x0000001fff057819 */ /* 0x000fca0000011406 */
[----:B------:R-:W-:-:S04]  /*7950*/  IMAD R5, R5, UR10, RZ ;  /* 0x0000000a05057c24 */ /* 0x000fc8000f8e02ff */
[----:B------:R-:W-:-:S04]  /*7960*/  IMAD R5, R6, UR11, R5 ;  /* 0x0000000b06057c24 */ /* 0x000fc8000f8e0205 */
        /* <DEDUP_REMOVED lines=9> */
.L_x_2141:
        /* <DEDUP_REMOVED lines=16> */
[----:B------:R-:W-:-:S02]  /*7b00*/  MOV R8, UR10 ;  /* 0x0000000a00087c02 */ /* 0x000fc40008000f00 */
[C---:B-1----:R-:W-:Y:S02]  /*7b10*/  ISETP.GE.AND P2, PT, R224.reuse, UR4, PT ;  /* 0x00000004e0007c0c */ /* 0x042fe4000bf46270 */
[----:B------:R-:W-:-:S11]  /*7b20*/  ISETP.GE.AND P1, PT, R224, UR4, PT ;  /* 0x00000004e0007c0c */ /* 0x000fd6000bf26270 */
[----:B------:R-:W-:Y:S01]  /*7b30*/  @!P2 MOV R18, R230 ;  /* 0x000000e60012a202 */ /* 0x000fe20000000f00 */
[----:B------:R-:W-:Y:S01]  /*7b40*/  @!P2 IMAD.MOV.U32 R19, RZ, RZ, R229 ;  /* 0x000000ffff13a224 */ /* 0x000fe200078e00e5 */
[-C--:B------:R-:W-:Y:S01]  /*7b50*/  @!P1 LEA R16, P3, R17, R12.reuse, 0x5 ;  /* 0x0000000c11109211 */ /* 0x080fe200078628ff */
[----:B------:R-:W-:Y:S01]  /*7b60*/  VOTEU.ALL UP0, P1 ;  /* 0x0000000000ff7886 */ /* 0x000fe20000800000 */
[-C--:B------:R-:W-:Y:S01]  /*7b70*/  @!P1 LEA R14, P5, R15, R12.reuse, 0x6 ;  /* 0x0000000c0f0e9211 */ /* 0x080fe200078a30ff */
[----:B------:R-:W-:Y:S01]  /*7b80*/  @!P1 IMAD.MOV.U32 R21, RZ, RZ, R13 ;  /* 0x000000ffff159224 */ /* 0x000fe200078e000d */
        /* <DEDUP_REMOVED lines=9> */
[----:B------:R-:W-:Y:S01]  /*7c20*/  @!UP0 UIMAD UR14, UR11, 0xa0, URZ ;  /* 0x000000a00b0e88a4 */ /* 0x000fe2000f8e02ff */
[-C--:B------:R-:W-:Y:S01]  /*7c30*/  @!P1 LEA.HI.X R15, R11, R13.reuse, R10, 0x6, P5 ;  /* 0x0000000d0b0f9211 */ /* 0x080fe200028f340a */
[--C-:B------:R-:W-:Y:S01]  /*7c40*/  @!P1 IMAD.MOV.U32 R11, RZ, RZ, R13.reuse ;  /* 0x000000ffff0b9224 */ /* 0x100fe200078e000d */
[-C--:B------:R-:W-:Y:S01]  /*7c50*/  @!P1 MOV R10, R12.reuse ;  /* 0x0000000c000a9202 */ /* 0x080fe20000000f00 */
[----:B------:R2:W-:Y:S01]  /*7c60*/  @P2 STS.128 [R241+0x2000], RZ ;  /* 0x002000fff1002388 */ /* 0x0005e20000000c00 */
[-C--:B------:R-:W-:Y:S01]  /*7c70*/  @!P1 MOV R20, R12.reuse ;  /* 0x0000000c00149202 */ /* 0x080fe20000000f00 */
[----:B------:R-:W-:Y:S01]  /*7c80*/  @!P1 IMAD.MOV.U32 R23, RZ, RZ, R13 ;  /* 0x000000ffff179224 */ /* 0x000fe200078e000d */
[-C--:B------:R-:W-:Y:S01]  /*7c90*/  @!P1 MOV R22, R12.reuse ;  /* 0x0000000c00169202 */ /* 0x080fe20000000f00 */
[----:B------:R2:W-:Y:S01]  /*7ca0*/  @P1 STS.128 [R241+0x2800], RZ ;  /* 0x002800fff1001388 */ /* 0x0005e20000000c00 */
[----:B------:R-:W-:Y:S01]  /*7cb0*/  @!UP0 UIMAD UR7, UR11, 0xc0, URZ ;  /* 0x000000c00b0788a4 */ /* 0x000fe2000f8e02ff */
[----:B------:R-:W-:Y:S01]  /*7cc0*/  @!P1 IMAD.WIDE.U32 R20, R5, 0xc0, R20 ;  /* 0x000000c005149825 */ /* 0x000fe200078e0014 */
[-C--:B------:R-:W-:Y:S01]  /*7cd0*/  @!P1 MOV R24, R12.reuse ;  /* 0x0000000c00189202 */ /* 0x080fe20000000f00 */
[----:B------:R-:W-:Y:S01]  /*7ce0*/  @!PT LDS RZ, [RZ] ;  /* 0x00000000fffff984 */ /* 0x000fe20000000800 */
[----:B------:R-:W-:Y:S01]  /*7cf0*/  @!PT LDS RZ, [RZ] ;  /* 0x00000000fffff984 */ /* 0x000fe20000000800 */
[----:B------:R-:W-:Y:S01]  /*7d00*/  @!PT LDS RZ, [RZ] ;  /* 0x00000000fffff984 */ /* 0x000fe20000000800 */
[----:B------:R2:W-:Y:S01]  /*7d10*/  @!P1 LDGSTS.E.BYPASS.LTC128B.128 [R241+0x2800], desc[UR20][R12.64] ;  /* 0x028000000cf19fae */ /* 0x0005e2000b981a14 */
[-C--:B------:R-:W-:Y:S01]  /*7d20*/  @!P1 MOV R26, R12.reuse ;  /* 0x0000000c001a9202 */ /* 0x080fe20000000f00 */
[--C-:B------:R-:W-:Y:S01]  /*7d30*/  @!P1 IMAD.MOV.U32 R25, RZ, RZ, R13.reuse ;  /* 0x000000ffff199224 */ /* 0x100fe200078e000d */
[-C--:B------:R-:W-:Y:S01]  /*7d40*/  @!P1 MOV R28, R12.reuse ;  /* 0x0000000c001c9202 */ /* 0x080fe20000000f00 */
[----:B------:R2:W-:Y:S01]  /*7d50*/  @P1 STS.128 [R241+0x3000], RZ ;  /* 0x003000fff1001388 */ /* 0x0005e20000000c00 */
[----:B------:R-:W-:Y:S01]  /*7d60*/  @!P1 IMAD.MOV.U32 R27, RZ, RZ, R13 ;  /* 0x000000ffff1b9224 */ /* 0x000fe200078e000d */
[----:B------:R-:W-:Y:S01]  /*7d70*/  @!UP0 UIMAD UR18, UR11, 0x120, URZ ;  /* 0x000001200b1288a4 */ /* 0x000fe2000f8e02ff */
[----:B------:R-:W-:Y:S01]  /*7d80*/  @!P1 IADD3 R21, PT, PT, R21, UR7, RZ ;  /* 0x0000000715159c10 */ /* 0x000fe2000fffe0ff */
[----:B------:R-:W-:Y:S01]  /*7d90*/  @!PT LDS RZ, [RZ] ;  /* 0x00000000fffff984 */ /* 0x000fe20000000800 */
[----:B------:R-:W-:Y:S01]  /*7da0*/  @!PT LDS RZ, [RZ] ;  /* 0x00000000fffff984 */ /* 0x000fe20000000800 */
[----:B------:R-:W-:Y:S01]  /*7db0*/  @!PT LDS RZ, [RZ] ;  /* 0x00000000fffff984 */ /* 0x000fe20000000800 */
[----:B------:R2:W-:Y:S01]  /*7dc0*/  @!P1 LDGSTS.E.BYPASS.LTC128B.128 [R241+0x3000], desc[UR20][R16.64] ;  /* 0x0300000010f19fae */ /* 0x0005e2000b981a14 */
[-C--:B-1----:R-:W-:Y:S01]  /*7dd0*/  @!P1 LEA R18, P4, R9, R12.reuse, 0x7 ;  /* 0x0000000c09129211 */ /* 0x082fe200078838ff */
[----:B------:R-:W-:Y:S01]  /*7de0*/  @!P1 IMAD.WIDE.U32 R24, R5, 0x120, R24 ;  /* 0x0000012005189825 */ /* 0x000fe200078e0018 */
[----:B------:R-:W-:Y:S01]  /*7df0*/  @!UP0 UIMAD UR15, UR11, 0x140, URZ ;  /* 0x000001400b0f88a4 */ /* 0x000fe2000f8e02ff */
[----:B------:R2:W-:Y:S01]  /*7e00*/  @P1 STS.128 [R241+0x3800], RZ ;  /* 0x003800fff1001388 */ /* 0x0005e20000000c00 */
[-C--:B------:R-:W-:Y:S01]  /*7e10*/  @!P1 LEA.HI.X R19, R8, R13.reuse, R7, 0x7, P4 ;  /* 0x0000000d08139211 */ /* 0x080fe200020f3c07 */
[----:B------:R-:W-:Y:S01]  /*7e20*/  @!P1 IMAD.WIDE.U32 R8, R9, 0x60, R12 ;  /* 0x0000006009089825 */ /* 0x000fe200078e000c */
[----:B------:R-:W-:Y:S01]  /*7e30*/  @!P1 LEA.HI.X R7, R5, R13, R2, 0x8, P3 ;  /* 0x0000000d05079211 */ /* 0x000fe200018f4402 */
[----:B------:R-:W-:Y:S01]  /*7e40*/  @!PT LDS RZ, [RZ] ;  /* 0x00000000fffff984 */ /* 0x000fe20000000800 */
[----:B------:R-:W-:Y:S01]  /*7e50*/  @!PT LDS RZ, [RZ] ;  /* 0x00000000fffff984 */ /* 0x000fe20000000800 */
[----:B------:R-:W-:Y:S01]  /*7e60*/  @!PT LDS RZ, [RZ] ;  /* 0x00000000fffff984 */ /* 0x000fe20000000800 */
[----:B------:R2:W-:Y:S01]  /*7e70*/  @!P1 LDGSTS.E.BYPASS.LTC128B.128 [R241+0x3800], desc[UR20][R14.64] ;  /* 0x038000000ef19fae */ /* 0x0005e2000b981a14 */
[-C--:B------:R-:W-:Y:S01]  /*7e80*/  @!P1 MOV R30, R12.reuse ;  /* 0x0000000c001e9202 */ /* 0x080fe20000000f00 */
[----:B------:R-:W-:Y:S01]  /*7e90*/  IMAD.U32 R2, RZ, RZ, UR10 ;  /* 0x0000000aff027e24 */ /* 0x000fe2000f8e00ff */
[----:B------:R-:W-:Y:S01]  /*7ea0*/  @!P1 IADD3 R9, PT, PT, R9, UR4, RZ ;  /* 0x0000000409099c10 */ /* 0x000fe2000fffe0ff */
[----:B------:R-:W-:Y:S01]  /*7eb0*/  @!UP0 UIMAD UR4, UR11, 0xe0, URZ ;  /* 0x000000e00b0488a4 */ /* 0x000fe2000f8e02ff */
[----:B------:R2:W-:Y:S01]  /*7ec0*/  @P1 STS.128 [R241+0x4000], RZ ;  /* 0x004000fff1001388 */ /* 0x0005e20000000c00 */
[C---:B------:R-:W-:Y:S01]  /*7ed0*/  @!P1 IMAD.WIDE.U32 R10, R2.reuse, 0xa0, R10 ;  /* 0x000000a0020a9825 */ /* 0x040fe200078e000a */
[----:B------:R-:W-:Y:S01]  /*7ee0*/  @!P1 MOV R32, R12 ;  /* 0x0000000c00209202 */ /* 0x000fe20000000f00 */
[----:B------:R-:W-:Y:S01]  /*7ef0*/  @!UP0 UIMAD UR7, UR11, 0x180, URZ ;  /* 0x000001800b0788a4 */ /* 0x000fe2000f8e02ff */
[----:B------:R-:W-:Y:S01]  /*7f00*/  @!PT LDS RZ, [RZ] ;  /* 0x00000000fffff984 */ /* 0x000fe20000000800 */
[----:B------:R-:W-:Y:S01]  /*7f10*/  @!PT LDS RZ, [RZ] ;  /* 0x00000000fffff984 */ /* 0x000fe20000000800 */
[----:B------:R-:W-:Y:S01]  /*7f20*/  @!PT LDS RZ, [RZ] ;  /* 0x00000000fffff984 */ /* 0x000fe20000000800 */
[----:B------:R2:W-:Y:S01]  /*7f30*/  @!P1 LDGSTS.E.BYPASS.LTC128B.128 [R241+0x4000], desc[UR20][R8.64] ;  /* 0x0400000008f19fae */ /* 0x0005e2000b981a14 */
[----:B------:R-:W-:Y:S01]  /*7f40*/  @!P1 IMAD.WIDE.U32 R22, R2, 0xe0, R22 ;  /* 0x000000e002169825 */ /* 0x000fe200078e0016 */
[----:B------:R-:W-:-:S02]  /*7f50*/  @!P1 IADD3 R25, PT, PT, R25, UR18, RZ ;  /* 0x0000001219199c10 */ /* 0x000fc4000fffe0ff */
[----:B------:R2:W-:Y:S01]  /*7f60*/  @P1 STS.128 [R241+0x4800], RZ ;  /* 0x004800fff1001388 */ /* 0x0005e20000000c00 */
[----:B------:R-:W-:Y:S01]  /*7f70*/  @!P1 VIADD R11, R11, UR14 ;  /* 0x0000000e0b0b9c36 */ /* 0x000fe20008000000 */
[----:B------:R-:W-:Y:S01]  /*7f80*/  @!UP0 UIMAD UR14, UR11, 0x160, URZ ;  /* 0x000001600b0e88a4 */ /* 0x000fe2000f8e02ff */
[----:B------:R-:W-:Y:S01]  /*7f90*/  @!P1 IMAD.MOV.U32 R29, RZ, RZ, R13 ;  /* 0x000000ffff1d9224 */ /* 0x000fe200078e000d */
[----:B------:R-:W-:Y:S01]  /*7fa0*/  @!PT LDS RZ, [RZ] ;  /* 0x00000000fffff984 */ /* 0x000fe20000000800 */
[----:B------:R-:W-:Y:S01]  /*7fb0*/  @!PT LDS RZ, [RZ] ;  /* 0x00000000fffff984 */ /* 0x000fe20000000800 */
[----:B------:R-:W-:Y:S01]  /*7fc0*/  @!PT LDS RZ, [RZ] ;  /* 0x00000000fffff984 */ /* 0x000fe20000000800 */
[----:B------:R2:W-:Y:S01]  /*7fd0*/  @!P1 LDGSTS.E.BYPASS.LTC128B.128 [R241+0x4800], desc[UR20][R18.64] ;  /* 0x0480000012f19fae */ /* 0x0005e2000b981a14 */
[----:B------:R-:W-:Y:S01]  /*7fe0*/  @!P1 VIADD R23, R23, UR4 ;  /* 0x0000000417179c36 */ /* 0x000fe20008000000 */
[----:B------:R-:W-:Y:S01]  /*7ff0*/  @!UP0 UIMAD UR4, UR11, 0x1a0, URZ ;  /* 0x000001a00b0488a4 */ /* 0x000fe2000f8e02ff */
[----:B------:R-:W-:Y:S01]  /*8000*/  @!P1 IMAD.WIDE.U32 R26, R2, 0x140, R26 ;  /* 0x00000140021a9825 */ /* 0x000fe200078e001a */
[----:B------:R2:W-:Y:S03]  /*8010*/  @P1 STS.128 [R241+0x5000], RZ ;  /* 0x005000fff1001388 */ /* 0x0005e60000000c00 */
[----:B------:R-:W-:Y:S01]  /*8020*/  @!P1 IMAD.MOV.U32 R31, RZ, RZ, R13 ;  /* 0x000000ffff1f9224 */ /* 0x000fe200078e000d */
[----:B------:R-:W-:Y:S01]  /*8030*/  @!PT LDS RZ, [RZ] ;  /* 0x00000000fffff984 */ /* 0x000fe20000000800 */
[----:B------:R-:W-:Y:S01]  /*8040*/  @!PT LDS RZ, [RZ] ;  /* 0x00000000fffff984 */ /* 0x000fe20000000800 */
[----:B------:R-:W-:Y:S01]  /*8050*/  @!PT LDS RZ, [RZ] ;  /* 0x00000000fffff984 */ /* 0x000fe20000000800 */
[----:B------:R2:W-:Y:S01]  /*8060*/  @!P1 LDGSTS.E.BYPASS.LTC128B.128 [R241+0x5000], desc[UR20][R10.64] ;  /* 0x050000000af19fae */ /* 0x0005e2000b981a14 */
[----:B------:R-:W-:-:S03]  /*8070*/  @!P1 IMAD.WIDE.U32 R28, R5, 0x160, R28 ;  /* 0x00000160051c9825 */ /* 0x000fc600078e001c */
[----:B------:R2:W-:Y:S01]  /*8080*/  @P1 STS.128 [R241+0x5800], RZ ;  /* 0x005800fff1001388 */ /* 0x0005e20000000c00 */
[----:B------:R-:W-:Y:S01]  /*8090*/  @!P1 IMAD.MOV.U32 R33, RZ, RZ, R13 ;  /* 0x000000ffff219224 */ /* 0x000fe200078e000d */
[----:B------:R-:W-:Y:S01]  /*80a0*/  @!P1 IADD3 R29, PT, PT, R29, UR14, RZ ;  /* 0x0000000e1d1d9c10 */ /* 0x000fe2000fffe0ff */
[----:B------:R-:W-:Y:S01]  /*80b0*/  @!P1 IMAD.WIDE.U32 R30, R2, 0x180, R30 ;  /* 0x00000180021e9825 */ /* 0x000fe200078e001e */
[----:B------:R-:W-:Y:S01]  /*80c0*/  @!PT LDS RZ, [RZ] ;  /* 0x00000000fffff984 */ /* 0x000fe20000000800 */
[----:B------:R-:W-:Y:S01]  /*80d0*/  @!PT LDS RZ, [RZ] ;  /* 0x00000000fffff984 */ /* 0x000fe20000000800 */
[----:B------:R-:W-:Y:S01]  /*80e0*/  @!PT LDS RZ, [RZ] ;  /* 0x00000000fffff984 */ /* 0x000fe20000000800 */
[----:B------:R2:W-:Y:S03]  /*80f0*/  @!P1 LDGSTS.E.BYPASS.LTC128B.128 [R241+0x5800], desc[UR20][R20.64] ;  /* 0x0580000014f19fae */ /* 0x0005e6000b981a14 */
[----:B------:R-:W-:Y:S01]  /*8100*/  @!P1 VIADD R27, R27, UR15 ;  /* 0x0000000f1b1b9c36 */ /* 0x000fe20008000000 */
[----:B------:R2:W-:Y:S01]  /*8110*/  @P1 STS.128 [R241+0x6000], RZ ;  /* 0x006000fff1001388 */ /* 0x0005e20000000c00 */
[----:B------:R-:W-:-:S03]  /*8120*/  @!P1 IMAD.WIDE.U32 R32, R5, 0x1a0, R32 ;  /* 0x000001a005209825 */ /* 0x000fc600078e0020 */
[----:B------:R-:W-:Y:S01]  /*8130*/  @!PT LDS RZ, [RZ] ;  /* 0x00000000fffff984 */ /* 0x000fe20000000800 */
[----:B------:R-:W-:Y:S01]  /*8140*/  @!PT LDS RZ, [RZ] ;  /* 0x00000000fffff984 */ /* 0x000fe20000000800 */
[----:B------:R-:W-:Y:S01]  /*8150*/  @!PT LDS RZ, [RZ] ;  /* 0x00000000fffff984 */ /* 0x000fe20000000800 */
[----:B------:R2:W-:Y:S01]  /*8160*/  @!P1 LDGSTS.E.BYPASS.LTC128B.128 [R241+0x6000], desc[UR20][R22.64] ;  /* 0x0600000016f19fae */ /* 0x0005e2000b981a14 */
[----:B------:R-:W-:Y:S01]  /*8170*/  @!P1 VIADD R31, R31, UR7 ;  /* 0x000000071f1f9c36 */ /* 0x000fe20008000000 */
[----:B------:R-:W-:Y:S02]  /*8180*/  @!P1 IADD3 R33, PT, PT, R33, UR4, RZ ;  /* 0x0000000421219c10 */ /* 0x000fe4000fffe0ff */
        /* <DEDUP_REMOVED lines=34> */
[----:B--2---:R-:W-:-:S05]  /*83b0*/  IMAD.WIDE.U32 R6, R2, 0x1c0, R12 ;  /* 0x000001c002067825 */ /* 0x004fca00078e000c */
[----:B------:R-:W-:-:S05]  /*83c0*/  IADD3 R7, PT, PT, R7, UR4, RZ ;  /* 0x0000000407077c10 */ /* 0x000fca000fffe0ff */
[----:B------:R-:W-:Y:S01]  /*83d0*/  @!PT LDS RZ, [RZ] ;  /* 0x00000000fffff984 */ /* 0x000fe20000000800 */
[----:B------:R-:W-:Y:S01]  /*83e0*/  @!PT LDS RZ, [RZ] ;  /* 0x00000000fffff984 */ /* 0x000fe20000000800 */
[----:B------:R-:W-:Y:S01]  /*83f0*/  @!PT LDS RZ, [RZ] ;  /* 0x00000000fffff984 */ /* 0x000fe20000000800 */
[----:B------:R1:W-:Y:S02]  /*8400*/  LDGSTS.E.BYPASS.LTC128B.128 [R241+0x9800], desc[UR20][R6.64] ;  /* 0x0980000006f17fae */ /* 0x0003e4000b981a14 */
.L_x_2143:
[----:B------:R-:W-:Y:S05]  /*8410*/  BSYNC.RECONVERGENT B0 ;  /* 0x0000000000007941 */ /* 0x000fea0003800200 */
.L_x_2142:
[----:B------:R-:W0:Y:S02]  /*8420*/  LDGDEPBAR ;  /* 0x00000000000079af */ /* 0x000e240000000000 */
.L_x_2139:
[----:B------:R-:W-:Y:S01]  /*8430*/  FMNMX3.FTZ R5, R4, R112, R116, !PT ;  /* 0x0000007004057276 */ /* 0x000fe20007810074 */
[----:B------:R-:W3:Y:S01]  /*8440*/  LDCU UR4, c[0x0][0x45c] ;  /* 0x00008b80ff0477ac */ /* 0x000ee20008000800 */
[----:B------:R-:W-:Y:S02]  /*8450*/  FMNMX3.FTZ R2, R109, R113, R111, !PT ;  /* 0x000000716d027276 */ /* 0x000fe4000781006f */
[----:B------:R-:W-:Y:S01]  /*8460*/  FMNMX3.FTZ R5, R5, R110, R124, !PT ;  /* 0x0000006e05057276 */ /* 0x000fe2000781007c */
[----:B------:R-:W-:Y:S01]  /*8470*/  UMOV UR7, 0xffffffff ;  /* 0xffffffff00077882 */ /* 0x000fe20000000000 */
        /* <DEDUP_REMOVED lines=35> */
[----:B--2---:R-:W-:Y:S02]  /*86b0*/  FMNMX3.FTZ R8, R5, R160, R60, !PT ;  /* 0x000000a005087276 */ /* 0x004fe4000781003c */
        /* <DEDUP_REMOVED lines=25> */
[----:B------:R-:W-:Y:S01]  /*8850*/  IADD3 R226, PT, PT, R189, R0, RZ ;  /* 0x00000000bde27210 */ /* 0x000fe20007ffe0ff */
[----:B-1----:R-:W1:Y:S03]  /*8860*/  SHFL.BFLY PT, R7, R8, 0x2, 0x1f ;  /* 0x0c401f0008077f89 */ /* 0x002e6600000e0000 */
[----:B------:R-:W-:Y:S01]  /*8870*/  LEA R226, R226, UR6, 0x1 ;  /* 0x00000006e2e27c11 */ /* 0x000fe2000f8e08ff */
[----:B------:R-:W2:Y:S03]  /*8880*/  SHFL.BFLY PT, R6, R9, 0x2, 0x1f ;  /* 0x0c401f0009067f89 */ /* 0x000ea600000e0000 */
[----:B------:R-:W-:Y:S01]  /*8890*/  IADD3 R206, PT, PT, R190, R226, RZ ;  /* 0x000000e2bece7210 */ /* 0x000fe20007ffe0ff */
[----:B------:R-:W-:Y:S04]  /*88a0*/  LDSM.16.MT88.4 R20, [R226+0xa000] ;  /* 0x00a00000e214783b */ /* 0x000fe80000004200 */
[----:B------:R-:W-:Y:S04]  /*88b0*/  LDSM.16.MT88.4 R12, [R206+0xa000] ;  /* 0x00a00000ce0c783b */ /* 0x000fe80000004200 */
[----:B------:R-:W-:Y:S04]  /*88c0*/  LDSM.16.MT88.4 R28, [R226+0xa800] ;  /* 0x00a80000e21c783b */ /* 0x000fe80000004200 */
[----:B------:R-:W-:Y:S01]  /*88d0*/  LDSM.16.MT88.4 R52, [R206+0xa800] ;  /* 0x00a80000ce34783b */ /* 0x000fe20000004200 */
[----:B-1----:R-:W-:-:S03]  /*88e0*/  FMNMX.FTZ R7, R8, R7, !PT ;  /* 0x0000000708077209 */ /* 0x002fc60007810000 */
[----:B------:R-:W-:Y:S01]  /*88f0*/  LDSM.16.MT88.4 R48, [R226+0xb000] ;  /* 0x00b00000e230783b */ /* 0x000fe20000004200 */
[----:B--2---:R-:W-:-:S03]  /*8900*/  FMNMX.FTZ R6, R9, R6, !PT ;  /* 0x0000000609067209 */ /* 0x004fc60007810000 */
[----:B------:R-:W1:Y:S04]  /*8910*/  SHFL.BFLY PT, R2, R7, 0x1, 0x1f ;  /* 0x0c201f0007027f89 */ /* 0x000e6800000e0000 */
[----:B------:R-:W2:Y:S01]  /*8920*/  SHFL.BFLY PT, R5, R6, 0x1, 0x1f ;  /* 0x0c201f0006057f89 */ /* 0x000ea200000e0000 */
[----:B-1----:R-:W-:Y:S02]  /*8930*/  FMNMX.FTZ R2, R7, R2, !PT ;  /* 0x0000000207027209 */ /* 0x002fe40007810000 */
[----:B--2---:R-:W-:-:S03]  /*8940*/  FMNMX.FTZ R0, R6, R5, !PT ;  /* 0x0000000506007209 */ /* 0x004fc60007810000 */
[C---:B---3--:R-:W-:Y:S01]  /*8950*/  FMUL.FTZ R119, R2.reuse, UR4 ;  /* 0x0000000402777c20 */ /* 0x048fe20008410000 */
[----:B------:R-:W-:Y:S01]  /*8960*/  FSETP.NEU.FTZ.AND P1, PT, R2, -INF , PT ;  /* 0xff8000000200780b */ /* 0x000fe20003f3d000 */
[----:B------:R-:W-:-:S03]  /*8970*/  FMUL.FTZ R114, R0, UR4 ;  /* 0x0000000400727c20 */ /* 0x000fc60008410000 */
        /* <DEDUP_REMOVED lines=9> */
[----:B------:R-:W-:Y:S01]  /*8a10*/  IADD3 R109, PT, PT, R200, R226, RZ ;  /* 0x000000e2c86d7210 */ /* 0x000fe20007ffe0ff */
[--C-:B------:R-:W-:Y:S01]  /*8a20*/  FFMA.FTZ R112, R113, UR4, -R114.reuse ;  /* 0x0000000471707c23 */ /* 0x100fe20008010872 */
[--C-:B------:R-:W-:Y:S01]  /*8a30*/  FFMA.FTZ R111, R111, UR4, -R114.reuse ;  /* 0x000000046f6f7c23 */ /* 0x100fe20008010872 */
[--C-:B------:R-:W-:Y:S01]  /*8a40*/  FFMA.FTZ R110, R129, UR4, -R114.reuse ;  /* 0x00000004816e7c23 */ /* 0x100fe20008010872 */
[----:B------:R-:W-:Y:S01]  /*8a50*/  IADD3 R90, PT, PT, R190, R109, RZ ;  /* 0x0000006dbe5a7210 */ /* 0x000fe20007ffe0ff */
[----:B------:R-:W1:Y:S01]  /*8a60*/  LDSM.16.MT88.4 R4, [R109+0xa000] ;  /* 0x00a000006d04783b */ /* 0x000e620000004200 */
[----:B------:R-:W-:Y:S01]  /*8a70*/  MUFU.EX2 R118, R118 ;  /* 0x0000007600767308 */ /* 0x000fe20000000800 */
[--C-:B------:R-:W-:Y:S01]  /*8a80*/  FFMA.FTZ R131, R122, UR4, -R119.reuse ;  /* 0x000000047a837c23 */ /* 0x100fe20008010877 */
[--C-:B------:R-:W-:Y:S01]  /*8a90*/  FFMA.FTZ R124, R121, UR4, -R114.reuse ;  /* 0x00000004797c7c23 */ /* 0x100fe20008010872 */
[----:B------:R-:W2:Y:S01]  /*8aa0*/  LDSM.16.MT88.4 R32, [R90+0xa000] ;  /* 0x00a000005a20783b */ /* 0x000ea20000004200 */
[----:B------:R-:W3:Y:S01]  /*8ab0*/  MUFU.EX2 R117, R117 ;  /* 0x0000007500757308 */ /* 0x000ee20000000800 */
[--C-:B------:R-:W-:Y:S01]  /*8ac0*/  FFMA.FTZ R129, R130, UR4, -R119.reuse ;  /* 0x0000000482817c23 */ /* 0x100fe20008010877 */
[--C-:B------:R-:W-:Y:S01]  /*8ad0*/  FFMA.FTZ R122, R123, UR4, -R114.reuse ;  /* 0x000000047b7a7c23 */ /* 0x100fe20008010872 */
[--C-:B------:R-:W-:Y:S01]  /*8ae0*/  FFMA.FTZ R121, R127, UR4, -R114.reuse ;  /* 0x000000047f797c23 */ /* 0x100fe20008010872 */
[----:B------:R-:W-:Y:S01]  /*8af0*/  MUFU.EX2 R116, R116 ;  /* 0x0000007400747308 */ /* 0x000fe20000000800 */
[--C-:B------:R-:W-:Y:S01]  /*8b00*/  FFMA.FTZ R236, R236, UR4, -R119.reuse ;  /* 0x00000004ecec7c23 */ /* 0x100fe20008010877 */
[--C-:B------:R-:W-:Y:S01]  /*8b10*/  FFMA.FTZ R239, R239, UR4, -R114.reuse ;  /* 0x00000004efef7c23 */ /* 0x100fe20008010872 */
[----:B------:R-:W4:Y:S01]  /*8b20*/  LDSM.16.MT88.4 R56, [R109+0xa800] ;  /* 0x00a800006d38783b */ /* 0x000f220000004200 */
[----:B------:R-:W5:Y:S01]  /*8b30*/  MUFU.EX2 R115, R115 ;  /* 0x0000007300737308 */ /* 0x000f620000000800 */
[--C-:B------:R-:W-:Y:S01]  /*8b40*/  FFMA.FTZ R133, R126, UR4, -R119.reuse ;  /* 0x000000047e857c23 */ /* 0x100fe20008010877 */
[--C-:B------:R-:W-:Y:S01]  /*8b50*/  FFMA.FTZ R127, R128, UR4, -R119.reuse ;  /* 0x00000004807f7c23 */ /* 0x100fe20008010877 */
[----:B------:R-:W4:Y:S01]  /*8b60*/  LDSM.16.MT88.4 R36, [R90+0xa800] ;  /* 0x00a800005a24783b */ /* 0x000f220000004200 */
        /* <DEDUP_REMOVED lines=10> */
[----:B-----5:R-:W-:Y:S01]  /*8c10*/  F2FP.F16.F32.PACK_AB R42, R115, R116 ;  /* 0x00000074732a723e */ /* 0x020fe200000000ff */
[--C-:B------:R-:W-:Y:S01]  /*8c20*/  FFMA.FTZ R141, R219, UR4, -R114.reuse ;  /* 0x00000004db8d7c23 */ /* 0x100fe20008010872 */
[----:B------:R-:W5:Y:S01]  /*8c30*/  MUFU.EX2 R110, R110 ;  /* 0x0000006e006e7308 */ /* 0x000f620000000800 */
        /* <DEDUP_REMOVED lines=44> */
[C---:B-1----:R-:W-:Y:S01]  /*8f00*/  HMMA.16816.F32 R8, R40.reuse, R4, RZ ;  /* 0x000000042808723c */ /* 0x042fe200000018ff */
[--C-:B------:R-:W-:Y:S01]  /*8f10*/  FFMA.FTZ R187, R187, UR4, -R114.reuse ;  /* 0x00000004bbbb7c23 */ /* 0x100fe20008010872 */
[--C-:B------:R-:W-:Y:S01]  /*8f20*/  FFMA.FTZ R197, R174, UR4, -R119.reuse ;  /* 0x00000004aec57c23 */ /* 0x100fe20008010877 */
[----:B------:R1:W-:Y:S01]  /*8f30*/  MUFU.EX2 R125, R137 ;  /* 0x00000089007d7308 */ /* 0x0003e20000000800 */
[--C-:B------:R-:W-:Y:S01]  /*8f40*/  FFMA.FTZ R174, R171, UR4, -R114.reuse ;  /* 0x00000004abae7c23 */ /* 0x100fe20008010872 */
[--C-:B--2---:R-:W-:Y:S01]  /*8f50*/  FFMA.FTZ R133, R231, UR4, -R114.reuse ;  /* 0x00000004e7857c23 */ /* 0x104fe20008010872 */
[--C-:B------:R-:W-:Y:S01]  /*8f60*/  FFMA.FTZ R196, R168, UR4, -R119.reuse ;  /* 0x00000004a8c47c23 */ /* 0x100fe20008010877 */
[----:B------:R-:W-:Y:S01]  /*8f70*/  MUFU.EX2 R120, R120 ;  /* 0x0000007800787308 */ /* 0x000fe20000000800 */
[C---:B------:R-:W-:Y:S01]  /*8f80*/  HMMA.16816.F32 R12, R40.reuse, R14, RZ ;  /* 0x0000000e280c723c */ /* 0x040fe200000018ff */
[--C-:B------:R-:W-:Y:S01]  /*8f90*/  FFMA.FTZ R175, R175, UR4, -R114.reuse ;  /* 0x00000004afaf7c23 */ /* 0x100fe20008010872 */
[--C-:B------:R-:W-:Y:S01]  /*8fa0*/  FFMA.FTZ R166, R166, UR4, -R119.reuse ;  /* 0x00000004a6a67c23 */ /* 0x100fe20008010877 */
[----:B------:R-:W2:Y:S01]  /*8fb0*/  MUFU.EX2 R135, R135 ;  /* 0x0000008700877308 */ /* 0x000ea20000000800 */
[--C-:B------:R-:W-:Y:S01]  /*8fc0*/  FFMA.FTZ R165, R165, UR4, -R114.reuse ;  /* 0x00000004a5a57c23 */ /* 0x100fe20008010872 */
[--C-:B------:R-:W-:Y:S01]  /*8fd0*/  FFMA.FTZ R60, R60, UR4, -R119.reuse ;  /* 0x000000043c3c7c23 */ /* 0x100fe20008010877 */
[--C-:B------:R-:W-:Y:S01]  /*8fe0*/  FFMA.FTZ R198, R64, UR4, -R119.reuse ;  /* 0x0000000440c67c23 */ /* 0x100fe20008010877 */
[----:B------:R-:W-:Y:S01]  /*8ff0*/  MUFU.EX2 R133, R133 ;  /* 0x0000008500857308 */ /* 0x000fe20000000800 */
[C---:B------:R-:W-:Y:S01]  /*9000*/  HMMA.16816.F32 R4, R40.reuse, R6, RZ ;  /* 0x000000062804723c */ /* 0x040fe200000018ff */
[--C-:B-1----:R-:W-:Y:S01]  /*9010*/  FFMA.FTZ R137, R138, UR4, -R119.reuse ;  /* 0x000000048a897c23 */ /* 0x102fe20008010877 */
[--C-:B------:R-:W-:Y:S01]  /*9020*/  FFMA.FTZ R67, R67, UR4, -R114.reuse ;  /* 0x0000000443437c23 */ /* 0x100fe20008010872 */
[----:B------:R-:W1:Y:S01]  /*9030*/  MUFU.EX2 R134, R134 ;  /* 0x0000008600867308 */ /* 0x000e620000000800 */
[--C-:B------:R-:W-:Y:S01]  /*9040*/  FFMA.FTZ R75, R75, UR4, -R119.reuse ;  /* 0x000000044b4b7c23 */ /* 0x100fe20008010877 */
[----:B------:R-:W-:Y:S01]  /*9050*/  FFMA.FTZ R81, R81, UR4, -R119 ;  /* 0x0000000451517c23 */ /* 0x000fe20008010877 */
[--C-:B------:R-:W-:Y:S01]  /*9060*/  FFMA.FTZ R76, R76, UR4, -R114.reuse ;  /* 0x000000044c4c7c23 */ /* 0x100fe20008010872 */
[----:B------:R-:W-:Y:S01]  /*9070*/  MUFU.EX2 R137, R137 ;  /* 0x0000008900897308 */ /* 0x000fe20000000800 */
[C---:B------:R-:W-:Y:S01]  /*9080*/  HMMA.16816.F32 R44, R40.reuse, R32, RZ ;  /* 0x00000020282c723c */ /* 0x040fe200000018ff */
[----:B---3--:R-:W-:Y:S01]  /*9090*/  F2FP.F16.F32.PACK_AB R32, R131, R132 ;  /* 0x000000848320723e */ /* 0x008fe200000000ff */
[--C-:B------:R-:W-:Y:S01]  /*90a0*/  FFMA.FTZ R77, R77, UR4, -R114.reuse ;  /* 0x000000044d4d7c23 */ /* 0x100fe20008010872 */
[----:B-----5:R-:W-:Y:S01]  /*90b0*/  F2FP.F16.F32.PACK_AB R33, R123, R124 ;  /* 0x0000007c7b21723e */ /* 0x020fe200000000ff */
[----:B------:R-:W-:Y:S01]  /*90c0*/  MUFU.EX2 R143, R143 ;  /* 0x0000008f008f7308 */ /* 0x000fe20000000800 */
[----:B------:R-:W-:Y:S01]  /*90d0*/  FFMA.FTZ R74, R74, UR4, -R114 ;  /* 0x000000044a4a7c23 */ /* 0x000fe20008010872 */
[----:B------:R-:W-:Y:S01]  /*90e0*/  FADD.FTZ R112, R113, R112 ;  /* 0x0000007071707221 */ /* 0x000fe20000010000 */
[----:B------:R-:W-:Y:S01]  /*90f0*/  FADD.FTZ R117, R118, R117 ;  /* 0x0000007576757221 */ /* 0x000fe20000010000 */
[----:B------:R-:W-:Y:S01]  /*9100*/  HMMA.16816.F32 R40, R40, R34, RZ ;  /* 0x000000222828723c */ /* 0x000fe200000018ff */
[----:B------:R-:W-:Y:S01]  /*9110*/  F2FP.F16.F32.PACK_AB R34, R129, R130 ;  /* 0x000000828122723e */ /* 0x000fe200000000ff */
[----:B------:R-:W-:Y:S01]  /*9120*/  MUFU.EX2 R141, R141 ;  /* 0x0000008d008d7308 */ /* 0x000fe20000000800 */
[----:B----4-:R-:W-:Y:S01]  /*9130*/  F2FP.F16.F32.PACK_AB R35, R121, R122 ;  /* 0x0000007a7923723e */ /* 0x010fe200000000ff */
        /* <DEDUP_REMOVED lines=15> */
[----:B------:R-:W3:Y:S01]  /*9230*/  LDSM.16.MT88.4 R28, [R206+0xb000] ;  /* 0x00b00000ce1c783b */ /* 0x000ee20000004200 */
[----:B------:R-:W-:Y:S01]  /*9240*/  MUFU.EX2 R145, R145 ;  /* 0x0000009100917308 */ /* 0x000fe20000000800 */
[----:B------:R-:W-:Y:S01]  /*9250*/  FADD.FTZ R122, R122, R123 ;  /* 0x0000007b7a7a7221 */ /* 0x000fe20000010000 */
[----:B------:R-:W-:Y:S01]  /*9260*/  FADD.FTZ R130, R130, R131 ;  /* 0x0000008382827221 */ /* 0x000fe20000010000 */
[----:B------:R-:W-:Y:S01]  /*9270*/  FFMA.FTZ R95, R95, UR4, -R114 ;  /* 0x000000045f5f7c23 */ /* 0x000fe20008010872 */
[----:B------:R-:W-:Y:S01]  /*9280*/  MUFU.EX2 R144, R144 ;  /* 0x0000009000907308 */ /* 0x000fe20000000800 */
[----:B------:R-:W-:Y:S01]  /*9290*/  FADD.FTZ R121, R121, R122 ;  /* 0x0000007a79797221 */ /* 0x000fe20000010000 */
[C---:B------:R-:W-:Y:S01]  /*92a0*/  HMMA.16816.F32 R16, R32.reuse, R52, R16 ;  /* 0x000000342010723c */ /* 0x040fe20000001810 */
[----:B------:R-:W-:Y:S01]  /*92b0*/  FADD.FTZ R129, R129, R130 ;  /* 0x0000008281817221 */ /* 0x000fe20000010000 */
[----:B------:R-:W-:Y:S01]  /*92c0*/  MUFU.EX2 R148, R148 ;  /* 0x0000009400947308 */ /* 0x000fe20000000800 */
[--C-:B------:R-:W-:Y:S01]  /*92d0*/  FFMA.FTZ R243, R105, UR4, -R119.reuse ;  /* 0x0000000469f37c23 */ /* 0x100fe20008010877 */
[----:B------:R-:W-:Y:S01]  /*92e0*/  FFMA.FTZ R240, R96, UR4, -R114 ;  /* 0x0000000460f07c23 */ /* 0x000fe20008010872 */
[--C-:B------:R-:W-:Y:S01]  /*92f0*/  FFMA.FTZ R98, R98, UR4, -R119.reuse ;  /* 0x0000000462627c23 */ /* 0x100fe20008010877 */
[----:B------:R-:W-:Y:S02]  /*9300*/  MUFU.EX2 R147, R147 ;  /* 0x0000009300937308 */ /* 0x000fe40000000800 */
[C---:B------:R-:W-:Y:S01]  /*9310*/  HMMA.16816.F32 R12, R32.reuse, R54, R12 ;  /* 0x00000036200c723c */ /* 0x040fe2000000180c */
[----:B------:R-:W4:Y:S01]  /*9320*/  LDSM.16.MT88.4 R52, [R109+0xb000] ;  /* 0x00b000006d34783b */ /* 0x000f220000004200 */
[----:B------:R-:W-:Y:S04]  /*9330*/  MUFU.EX2 R146, R146 ;  /* 0x0000009200927308 */ /* 0x000fe80000000800 */
[----:B------:R-:W-:Y:S02]  /*9340*/  MUFU.EX2 R151, R151 ;  /* 0x0000009700977308 */ /* 0x000fe40000000800 */
[C---:B------:R-:W-:Y:S01]  /*9350*/  HMMA.16816.F32 R8, R32.reuse, R56, R8 ;  /* 0x000000382008723c */ /* 0x040fe20000001808 */
[--C-:B------:R-:W-:Y:S01]  /*9360*/  FFMA.FTZ R56, R136, UR4, -R119.reuse ;  /* 0x0000000488387c23 */ /* 0x100fe20008010877 */
[----:B------:R-:W-:Y:S01]  /*9370*/  FFMA.FTZ R136, R222, UR4, -R119 ;  /* 0x00000004de887c23 */ /* 0x000fe20008010877 */
[----:B------:R-:W-:Y:S04]  /*9380*/  MUFU.EX2 R149, R149 ;  /* 0x0000009500957308 */ /* 0x000fe80000000800 */
[----:B------:R5:W4:Y:S01]  /*9390*/  MUFU.EX2 R138, R56 ;  /* 0x00000038008a7308 */ /* 0x000b220000000800 */
[C---:B------:R-:W-:Y:S03]  /*93a0*/  HMMA.16816.F32 R4, R32.reuse, R58, R4 ;  /* 0x0000003a2004723c */ /* 0x040fe60000001804 */
[----:B------:R-:W4:Y:S04]  /*93b0*/  MUFU.EX2 R136, R136 ;  /* 0x0000008800887308 */ /* 0x000f280000000800 */
[----:B------:R-:W4:Y:S01]  /*93c0*/  MUFU.EX2 R150, R150 ;  /* 0x0000009600967308 */ /* 0x000f220000000800 */
[C---:B------:R-:W-:Y:S03]  /*93d0*/  HMMA.16816.F32 R44, R32.reuse, R36, R44 ;  /* 0x00000024202c723c */ /* 0x040fe6000000182c */
[----:B------:R-:W-:Y:S01]  /*93e0*/  MUFU.EX2 R154, R154 ;  /* 0x0000009a009a7308 */ /* 0x000fe20000000800 */
[----:B-----5:R-:W-:Y:S03]  /*93f0*/  LDSM.16.MT88.4 R56, [R109+0xb800] ;  /* 0x00b800006d38783b */ /* 0x020fe60000004200 */
[----:B------:R-:W5:Y:S01]  /*9400*/  MUFU.EX2 R153, R153 ;  /* 0x0000009900997308 */ /* 0x000f620000000800 */
[----:B------:R-:W-:Y:S01]  /*9410*/  HMMA.16816.F32 R40, R32, R38, R40 ;  /* 0x000000262028723c */ /* 0x000fe20000001828 */
[----:B------:R-:W5:Y:S01]  /*9420*/  LDSM.16.MT88.4 R36, [R90+0xb000] ;  /* 0x00b000005a24783b */ /* 0x000f620000004200 */
[----:B------:R-:W-:Y:S01]  /*9430*/  F2FP.F16.F32.PACK_AB R32, R127, R128 ;  /* 0x000000807f20723e */ /* 0x000fe200000000ff */
[----:B------:R-:W-:Y:S01]  /*9440*/  MUFU.EX2 R152, R152 ;  /* 0x0000009800987308 */ /* 0x000fe20000000800 */
[----:B--2---:R-:W-:Y:S01]  /*9450*/  F2FP.F16.F32.PACK_AB R33, R135, R120 ;  /* 0x000000788721723e */ /* 0x004fe200000000ff */
[----:B------:R-:W-:Y:S01]  /*9460*/  FADD.FTZ R120, R120, R121 ;  /* 0x0000007978787221 */ /* 0x000fe20000010000 */
[----:B------:R-:W-:Y:S01]  /*9470*/  F2FP.F16.F32.PACK_AB R34, R125, R126 ;  /* 0x0000007e7d22723e */ /* 0x000fe200000000ff */
[----:B------:R-:W-:Y:S01]  /*9480*/  MUFU.EX2 R159, R159 ;  /* 0x0000009f009f7308 */ /* 0x000fe20000000800 */
[----:B-1----:R-:W-:Y:S01]  /*9490*/  F2FP.F16.F32.PACK_AB R35, R134, R133 ;  /* 0x000000858623723e */ /* 0x002fe200000000ff */
[----:B------:R-:W-:Y:S01]  /*94a0*/  FADD.FTZ R128, R128, R129 ;  /* 0x0000008180807221 */ /* 0x000fe20000010000 */
[----:B------:R-:W-:Y:S01]  /*94b0*/  FADD.FTZ R120, R135, R120 ;  /* 0x0000007887787221 */ /* 0x000fe20000010000 */
[----:B------:R-:W-:Y:S02]  /*94c0*/  MUFU.EX2 R157, R157 ;  /* 0x0000009d009d7308 */ /* 0x000fe40000000800 */
[----:B------:R-:W-:Y:S01]  /*94d0*/  FADD.FTZ R127, R127, R128 ;  /* 0x000000807f7f7221 */ /* 0x000fe20000010000 */
[----:B------:R-:W-:Y:S01]  /*94e0*/  FADD.FTZ R133, R133, R120 ;  /* 0x0000007885857221 */ /* 0x000fe20000010000 */
[----:B---3--:R-:W-:Y:S01]  /*94f0*/  HMMA.16816.F32 R16, R32, R28, R16 ;  /* 0x0000001c2010723c */ /* 0x008fe20000001810 */
[----:B------:R-:W1:Y:S01]  /*9500*/  MUFU.EX2 R156, R156 ;  /* 0x0000009c009c7308 */ /* 0x000e620000000800 */
[----:B------:R-:W-:Y:S01]  /*9510*/  FADD.FTZ R126, R126, R127 ;  /* 0x0000007f7e7e7221 */ /* 0x000fe20000010000 */
[----:B------:R-:W-:-:S02]  /*9520*/  FADD.FTZ R134, R134, R133 ;  /* 0x0000008586867221 */ /* 0x000fc40000010000 */
[----:B------:R-:W-:Y:S01]  /*9530*/  MUFU.EX2 R155, R155 ;  /* 0x0000009b009b7308 */ /* 0x000fe20000000800 */
[----:B------:R-:W-:Y:S02]  /*9540*/  FADD.FTZ R125, R125, R126 ;  /* 0x0000007e7d7d7221 */ /* 0x000fe40000010000 */
[C---:B------:R-:W-:Y:S01]  /*9550*/  HMMA.16816.F32 R12, R32.reuse, R30, R12 ;  /* 0x0000001e200c723c */ /* 0x040fe2000000180c */
[----:B------:R-:W2:Y:S01]  /*9560*/  LDSM.16.MT88.4 R28, [R226+0xb800] ;  /* 0x00b80000e21c783b */ /* 0x000ea20000004200 */
[----:B------:R-:W3:Y:S04]  /*9570*/  MUFU.EX2 R158, R158 ;  /* 0x0000009e009e7308 */ /* 0x000ee80000000800 */
[----:B------:R4:W-:Y:S02]  /*9580*/  MUFU.EX2 R178, R189 ;  /* 0x000000bd00b27308 */ /* 0x0009e40000000800 */
[C---:B------:R-:W-:Y:S02]  /*9590*/  HMMA.16816.F32 R24, R32.reuse, R48, R24 ;  /* 0x000000302018723c */ /* 0x040fe40000001818 */
[----:B------:R-:W3:Y:S04]  /*95a0*/  MUFU.EX2 R177, R177 ;  /* 0x000000b100b17308 */ /* 0x000ee80000000800 */
[----:B------:R-:W-:Y:S02]  /*95b0*/  MUFU.EX2 R181, R181 ;  /* 0x000000b500b57308 */ /* 0x000fe40000000800 */
[----:B------:R-:W-:Y:S01]  /*95c0*/  HMMA.16816.F32 R20, R32, R50, R20 ;  /* 0x000000322014723c */ /* 0x000fe20000001814 */
[----:B------:R-:W1:Y:S01]  /*95d0*/  LDSM.16.MT88.4 R48, [R206+0xb800] ;  /* 0x00b80000ce30783b */ /* 0x000e620000004200 */
[----:B------:R-:W-:Y:S01]  /*95e0*/  MUFU.EX2 R180, R180 ;  /* 0x000000b400b47308 */ /* 0x000fe20000000800 */
[----:B----4-:R-:W-:-:S03]  /*95f0*/  FFMA.FTZ R189, R186, UR4, -R119 ;  /* 0x00000004babd7c23 */ /* 0x010fc60008010877 */
[----:B------:R4:W-:Y:S02]  /*9600*/  MUFU.EX2 R179, R195 ;  /* 0x000000c300b37308 */ /* 0x0009e40000000800 */
[C---:B------:R-:W-:Y:S02]  /*9610*/  HMMA.16816.F32 R8, R32.reuse, R52, R8 ;  /* 0x000000342008723c */ /* 0x040fe40000001808 */
[----:B------:R-:W3:Y:S04]  /*9620*/  MUFU.EX2 R184, R184 ;  /* 0x000000b800b87308 */ /* 0x000ee80000000800 */
[----:B------:R-:W-:Y:S02]  /*9630*/  MUFU.EX2 R182, R182 ;  /* 0x000000b600b67308 */ /* 0x000fe40000000800 */
[----:B------:R-:W-:Y:S01]  /*9640*/  HMMA.16816.F32 R4, R32, R54, R4 ;  /* 0x000000362004723c */ /* 0x000fe20000001804 */
[----:B------:R-:W-:Y:S01]  /*9650*/  LDSM.16.MT88.4 R52, [R226+0xc000] ;  /* 0x00c00000e234783b */ /* 0x000fe20000004200 */
[----:B------:R-:W3:Y:S01]  /*9660*/  MUFU.EX2 R183, R183 ;  /* 0x000000b700b77308 */ /* 0x000ee20000000800 */
[----:B----4-:R-:W-:Y:S01]  /*9670*/  FFMA.FTZ R195, R176, UR4, -R119 ;  /* 0x00000004b0c37c23 */ /* 0x010fe20008010877 */
[----:B------:R-:W-:-:S02]  /*9680*/  FFMA.FTZ R176, R169, UR4, -R114 ;  /* 0x00000004a9b07c23 */ /* 0x000fc40008010872 */
[----:B------:R-:W-:Y:S02]  /*9690*/  MUFU.EX2 R189, R189 ;  /* 0x000000bd00bd7308 */ /* 0x000fe40000000800 */
[C---:B-----5:R-:W-:Y:S02]  /*96a0*/  HMMA.16816.F32 R44, R32.reuse, R36, R44 ;  /* 0x00000024202c723c */ /* 0x060fe4000000182c */
[----:B------:R-:W-:Y:S04]  /*96b0*/  MUFU.EX2 R190, R190 ;  /* 0x000000be00be7308 */ /* 0x000fe80000000800 */
[----:B------:R-:W-:Y:S02]  /*96c0*/  MUFU.EX2 R187, R187 ;  /* 0x000000bb00bb7308 */ /* 0x000fe40000000800 */
[----:B------:R-:W-:Y:S01]  /*96d0*/  HMMA.16816.F32 R40, R32, R38, R40 ;  /* 0x000000262028723c */ /* 0x000fe20000001828 */
[----:B------:R-:W-:Y:S01]  /*96e0*/  F2FP.F16.F32.PACK_AB R32, R137, R138 ;  /* 0x0000008a8920723e */ /* 0x000fe200000000ff */
[----:B------:R-:W4:Y:S01]  /*96f0*/  LDSM.16.MT88.4 R36, [R90+0xb800] ;  /* 0x00b800005a24783b */ /* 0x000f220000004200 */
[----:B------:R-:W-:Y:S01]  /*9700*/  F2FP.F16.F32.PACK_AB R33, R140, R141 ;  /* 0x0000008d8c21723e */ /* 0x000fe200000000ff */
[----:B------:R5:W-:Y:S01]  /*9710*/  MUFU.EX2 R168, R195 ;  /* 0x000000c300a87308 */ /* 0x000be20000000800 */
[----:B------:R-:W-:Y:S01]  /*9720*/  F2FP.F16.F32.PACK_AB R34, R143, R136 ;  /* 0x000000888f22723e */ /* 0x000fe200000000ff */
[----:B------:R-:W-:Y:S01]  /*9730*/  FADD.FTZ R141, R141, R134 ;  /* 0x000000868d8d7221 */ /* 0x000fe20000010000 */
[----:B------:R-:W-:Y:S01]  /*9740*/  F2FP.F16.F32.PACK_AB R35, R142, R139 ;  /* 0x0000008b8e23723e */ /* 0x000fe200000000ff */
[----:B------:R3:W-:Y:S01]  /*9750*/  MUFU.EX2 R171, R196 ;  /* 0x000000c400ab7308 */ /* 0x0007e20000000800 */
        /* <DEDUP_REMOVED lines=8> */
[----:B-----5:R-:W-:Y:S01]  /*97e0*/  FFMA.FTZ R195, R65, UR4, -R119 ;  /* 0x0000000441c37c23 */ /* 0x020fe20008010877 */
[----:B------:R-:W-:Y:S01]  /*97f0*/  FADD.FTZ R139, R142, R139 ;  /* 0x0000008b8e8b7221 */ /* 0x000fe20000010000 */
[----:B------:R-:W-:Y:S01]  /*9800*/  MUFU.EX2 R60, R60 ;  /* 0x0000003c003c7308 */ /* 0x000fe20000000800 */
[----:B------:R-:W-:Y:S01]  /*9810*/  FADD.FTZ R136, R143, R136 ;  /* 0x000000888f887221 */ /* 0x000fe20000010000 */
[C---:B------:R-:W-:Y:S01]  /*9820*/  HMMA.16816.F32 R20, R32.reuse, R30, R20 ;  /* 0x0000001e2014723c */ /* 0x040fe20000001814 */
[----:B------:R-:W2:Y:S01]  /*9830*/  LDSM.16.MT88.4 R28, [R206+0xc000] ;  /* 0x00c00000ce1c783b */ /* 0x000ea20000004200 */
[----:B---3--:R-:W-:Y:S01]  /*9840*/  FFMA.FTZ R196, R62, UR4, -R114 ;  /* 0x000000043ec47c23 */ /* 0x008fe20008010872 */
[----:B------:R-:W-:Y:S04]  /*9850*/  MUFU.EX2 R64, R195 ;  /* 0x000000c300407308 */ /* 0x000fe80000000800 */
[----:B------:R-:W-:Y:S01]  /*9860*/  MUFU.EX2 R67, R67 ;  /* 0x0000004300437308 */ /* 0x000fe20000000800 */
[C---:B-1----:R-:W-:Y:S03]  /*9870*/  HMMA.16816.F32 R16, R32.reuse, R48, R16 ;  /* 0x000000302010723c */ /* 0x042fe60000001810 */
[----:B------:R-:W-:Y:S04]  /*9880*/  MUFU.EX2 R76, R76 ;  /* 0x0000004c004c7308 */ /* 0x000fe80000000800 */
[----:B------:R-:W-:Y:S01]  /*9890*/  MUFU.EX2 R77, R77 ;  /* 0x0000004d004d7308 */ /* 0x000fe20000000800 */
[C---:B------:R-:W-:Y:S01]  /*98a0*/  HMMA.16816.F32 R12, R32.reuse, R50, R12 ;  /* 0x00000032200c723c */ /* 0x040fe2000000180c */
[----:B------:R-:W1:Y:S02]  /*98b0*/  LDSM.16.MT88.4 R48, [R109+0xc000] ;  /* 0x00c000006d30783b */ /* 0x000e640000004200 */
[----:B------:R-:W-:Y:S04]  /*98c0*/  MUFU.EX2 R74, R74 ;  /* 0x0000004a004a7308 */ /* 0x000fe80000000800 */
[----:B------:R-:W-:Y:S01]  /*98d0*/  MUFU.EX2 R95, R95 ;  /* 0x0000005f005f7308 */ /* 0x000fe20000000800 */
[C---:B------:R-:W-:Y:S03]  /*98e0*/  HMMA.16816.F32 R8, R32.reuse, R56, R8 ;  /* 0x000000382008723c */ /* 0x040fe60000001808 */
[----:B------:R-:W-:Y:S04]  /*98f0*/  MUFU.EX2 R243, R243 ;  /* 0x000000f300f37308 */ /* 0x000fe80000000800 */
[----:B------:R-:W-:Y:S01]  /*9900*/  MUFU.EX2 R240, R240 ;  /* 0x000000f000f07308 */ /* 0x000fe20000000800 */
[C---:B------:R-:W-:Y:S01]  /*9910*/  HMMA.16816.F32 R4, R32.reuse, R58, R4 ;  /* 0x0000003a2004723c */ /* 0x040fe20000001804 */
[----:B------:R-:W-:Y:S07]  /*9920*/  LDSM.16.MT88.4 R56, [R109+0xc800] ;  /* 0x00c800006d38783b */ /* 0x000fee0000004200 */
[C---:B----4-:R-:W-:Y:S08]  /*9930*/  HMMA.16816.F32 R44, R32.reuse, R36, R44 ;  /* 0x00000024202c723c */ /* 0x050ff0000000182c */
        /* <DEDUP_REMOVED lines=12> */
[C---:B-1----:R-:W-:Y:S08]  /*9a00*/  HMMA.16816.F32 R8, R32.reuse, R48, R8 ;  /* 0x000000302008723c */ /* 0x042ff00000001808 */
[C---:B------:R-:W-:Y:S01]  /*9a10*/  HMMA.16816.F32 R4, R32.reuse, R50, R4 ;  /* 0x000000322004723c */ /* 0x040fe20000001804 */
[----:B------:R-:W1:Y:S07]  /*9a20*/  LDSM.16.MT88.4 R48, [R90+0xc800] ;  /* 0x00c800005a30783b */ /* 0x000e6e0000004200 */
[----:B---3--:R-:W-:Y:S01]  /*9a30*/  HMMA.16816.F32 R44, R32, R36, R44 ;  /* 0x00000024202c723c */ /* 0x008fe2000000182c */
[----:B------:R-:W-:-:S02]  /*9a40*/  F2FP.F16.F32.PACK_AB R36, R153, R154 ;  /* 0x0000009a9924723e */ /* 0x000fc400000000ff */
[----:B------:R-:W-:-:S05]  /*9a50*/  F2FP.F16.F32.PACK_AB R37, R156, R157 ;  /* 0x0000009d9c25723e */ /* 0x000fca00000000ff */
[----:B------:R-:W-:Y:S01]  /*9a60*/  HMMA.16816.F32 R40, R32, R38, R40 ;  /* 0x000000262028723c */ /* 0x000fe20000001828 */
[----:B------:R-:W-:Y:S01]  /*9a70*/  F2FP.F16.F32.PACK_AB R38, R159, R152 ;  /* 0x000000989f26723e */ /* 0x000fe200000000ff */
[----:B------:R-:W3:Y:S01]  /*9a80*/  LDSM.16.MT88.4 R32, [R226+0xd000] ;  /* 0x00d00000e220783b */ /* 0x000ee20000004200 */
[----:B------:R-:W-:-:S07]  /*9a90*/  F2FP.F16.F32.PACK_AB R39, R158, R155 ;  /* 0x0000009b9e27723e */ /* 0x000fce00000000ff */
[C---:B--2---:R-:W-:Y:S08]  /*9aa0*/  HMMA.16816.F32 R24, R36.reuse, R28, R24 ;  /* 0x0000001c2418723c */ /* 0x044ff00000001818 */
[C---:B------:R-:W-:Y:S01]  /*9ab0*/  HMMA.16816.F32 R20, R36.reuse, R30, R20 ;  /* 0x0000001e2414723c */ /* 0x040fe20000001814 */
[----:B------:R-:W2:Y:S07]  /*9ac0*/  LDSM.16.MT88.4 R28, [R206+0xd000] ;  /* 0x00d00000ce1c783b */ /* 0x000eae0000004200 */
[C---:B----4-:R-:W-:Y:S08]  /*9ad0*/  HMMA.16816.F32 R16, R36.reuse, R52, R16 ;  /* 0x000000342410723c */ /* 0x050ff00000001810 */
[C---:B------:R-:W-:Y:S01]  /*9ae0*/  HMMA.16816.F32 R12, R36.reuse, R54, R12 ;  /* 0x00000036240c723c */ /* 0x040fe2000000180c */
[----:B------:R-:W4:Y:S07]  /*9af0*/  LDSM.16.MT88.4 R52, [R109+0xd000] ;  /* 0x00d000006d34783b */ /* 0x000f2e0000004200 */
[C---:B-1----:R-:W-:Y:S08]  /*9b00*/  HMMA.16816.F32 R44, R36.reuse, R48, R44 ;  /* 0x00000030242c723c */ /* 0x042ff0000000182c */
[C---:B------:R-:W-:Y:S01]  /*9b10*/  HMMA.16816.F32 R40, R36.reuse, R50, R40 ;  /* 0x000000322428723c */ /* 0x040fe20000001828 */
[----:B------:R-:W1:Y:S07]  /*9b20*/  LDSM.16.MT88.4 R48, [R90+0xd000] ;  /* 0x00d000005a30783b */ /* 0x000e6e0000004200 */
[----:B------:R-:W-:Y:S01]  /*9b30*/  HMMA.16816.F32 R8, R36, R56, R8 ;  /* 0x000000382408723c */ /* 0x000fe20000001808 */
[--C-:B------:R-:W-:Y:S01]  /*9b40*/  FFMA.FTZ R57, R192, UR4, -R119.reuse ;  /* 0x00000004c0397c23 */ /* 0x100fe20008010877 */
[--C-:B------:R-:W-:Y:S01]  /*9b50*/  FFMA.FTZ R56, R194, UR4, -R119.reuse ;  /* 0x00000004c2387c23 */ /* 0x100fe20008010877 */
[--C-:B------:R-:W-:Y:S01]  /*9b60*/  FFMA.FTZ R192, R191, UR4, -R114.reuse ;  /* 0x00000004bfc07c23 */ /* 0x100fe20008010872 */
[----:B------:R-:W-:Y:S01]  /*9b70*/  FFMA.FTZ R194, R193, UR4, -R114 ;  /* 0x00000004c1c27c23 */ /* 0x000fe20008010872 */
[----:B------:R-:W5:Y:S01]  /*9b80*/  MUFU.EX2 R186, R57 ;  /* 0x0000003900ba7308 */ /* 0x000f620000000800 */
[----:B------:R-:W-:-:S02]  /*9b90*/  FFMA.FTZ R193, R170, UR4, -R119 ;  /* 0x00000004aac17c23 */ /* 0x000fc40008010877 */
[----:B------:R-:W-:Y:S01]  /*9ba0*/  HMMA.16816.F32 R4, R36, R58, R4 ;  /* 0x0000003a2404723c */ /* 0x000fe20000001804 */
[----:B------:R-:W-:Y:S01]  /*9bb0*/  F2FP.F16.F32.PACK_AB R36, R177, R178 ;  /* 0x000000b2b124723e */ /* 0x000fe200000000ff */
[----:B------:R-:W-:Y:S01]  /*9bc0*/  MUFU.EX2 R192, R192 ;  /* 0x000000c000c07308 */ /* 0x000fe20000000800 */
[----:B------:R-:W-:Y:S02]  /*9bd0*/  F2FP.F16.F32.PACK_AB R37, R184, R179 ;  /* 0x000000b3b825723e */ /* 0x000fe400000000ff */
[----:B------:R-:W-:Y:S01]  /*9be0*/  F2FP.F16.F32.PACK_AB R38, R180, R181 ;  /* 0x000000b5b426723e */ /* 0x000fe200000000ff */
[----:B------:R-:W-:Y:S01]  /*9bf0*/  MUFU.EX2 R194, R194 ;  /* 0x000000c200c27308 */ /* 0x000fe20000000800 */
[----:B------:R-:W-:-:S03]  /*9c00*/  F2FP.F16.F32.PACK_AB R39, R183, R182 ;  /* 0x000000b6b727723e */ /* 0x000fc600000000ff */
[----:B------:R2:W-:Y:S04]  /*9c10*/  MUFU.EX2 R170, R197 ;  /* 0x000000c500aa7308 */ /* 0x0005e80000000800 */
[C---:B---3--:R-:W-:Y:S01]  /*9c20*/  HMMA.16816.F32 R24, R36.reuse, R32, R24 ;  /* 0x000000202418723c */ /* 0x048fe20000001818 */
[----:B------:R-:W-:Y:S07]  /*9c30*/  MUFU.EX2 R193, R193 ;  /* 0x000000c100c17308 */ /* 0x000fee0000000800 */
[----:B------:R-:W-:Y:S01]  /*9c40*/  HMMA.16816.F32 R20, R36, R34, R20 ;  /* 0x000000222414723c */ /* 0x000fe20000001814 */
[----:B------:R-:W3:Y:S01]  /*9c50*/  LDSM.16.MT88.4 R32, [R226+0xd800] ;  /* 0x00d80000e220783b */ /* 0x000ee20000004200 */
[----:B--2---:R-:W-:-:S02]  /*9c60*/  FFMA.FTZ R197, R63, UR4, -R114 ;  /* 0x000000043fc57c23 */ /* 0x004fc40008010872 */
[----:B------:R-:W-:Y:S04]  /*9c70*/  MUFU.EX2 R63, R198 ;  /* 0x000000c6003f7308 */ /* 0x000fe80000000800 */
[C---:B------:R-:W-:Y:S01]  /*9c80*/  HMMA.16816.F32 R16, R36.reuse, R28, R16 ;  /* 0x0000001c2410723c */ /* 0x040fe20000001810 */
[----:B------:R-:W-:Y:S07]  /*9c90*/  MUFU.EX2 R62, R197 ;  /* 0x000000c5003e7308 */ /* 0x000fee0000000800 */
[C---:B------:R-:W-:Y:S01]  /*9ca0*/  HMMA.16816.F32 R12, R36.reuse, R30, R12 ;  /* 0x0000001e240c723c */ /* 0x040fe2000000180c */
[----:B------:R-:W2:Y:S07]  /*9cb0*/  LDSM.16.MT88.4 R28, [R206+0xd800] ;  /* 0x00d80000ce1c783b */ /* 0x000eae0000004200 */
[C---:B----4-:R-:W-:Y:S01]  /*9cc0*/  HMMA.16816.F32 R8, R36.reuse, R52, R8 ;  /* 0x000000342408723c */ /* 0x050fe20000001808 */
[----:B------:R-:W-:Y:S01]  /*9cd0*/  FFMA.FTZ R53, R185, UR4, -R114 ;  /* 0x00000004b9357c23 */ /* 0x000fe20008010872 */
[----:B-----5:R-:W-:Y:S01]  /*9ce0*/  F2FP.F16.F32.PACK_AB R52, R189, R186 ;  /* 0x000000babd34723e */ /* 0x020fe200000000ff */
[----:B------:R4:W-:Y:S04]  /*9cf0*/  MUFU.EX2 R185, R56 ;  /* 0x0000003800b97308 */ /* 0x0009e80000000800 */
[----:B------:R-:W5:Y:S01]  /*9d00*/  MUFU.EX2 R191, R53 ;  /* 0x0000003500bf7308 */ /* 0x000f620000000800 */
[C---:B-1----:R-:W-:Y:S08]  /*9d10*/  HMMA.16816.F32 R44, R36.reuse, R48, R44 ;  /* 0x00000030242c723c */ /* 0x042ff0000000182c */
[----:B------:R-:W-:Y:S01]  /*9d20*/  HMMA.16816.F32 R40, R36, R50, R40 ;  /* 0x000000322428723c */ /* 0x000fe20000001828 */
[----:B----4-:R-:W1:Y:S04]  /*9d30*/  LDSM.16.MT88.4 R56, [R109+0xd800] ;  /* 0x00d800006d38783b */ /* 0x010e680000004200 */
[----:B------:R-:W4:Y:S01]  /*9d40*/  LDSM.16.MT88.4 R48, [R90+0xd800] ;  /* 0x00d800005a30783b */ /* 0x000f220000004200 */
[----:B-----5:R-:W-:-:S02]  /*9d50*/  F2FP.F16.F32.PACK_AB R53, R192, R191 ;  /* 0x000000bfc035723e */ /* 0x020fc400000000ff */
[----:B------:R-:W-:Y:S01]  /*9d60*/  HMMA.16816.F32 R4, R36, R54, R4 ;  /* 0x000000362404723c */ /* 0x000fe20000001804 */
[----:B------:R-:W-:Y:S01]  /*9d70*/  F2FP.F16.F32.PACK_AB R54, R185, R190 ;  /* 0x000000beb936723e */ /* 0x000fe200000000ff */
[----:B------:R-:W-:Y:S01]  /*9d80*/  LDSM.16.MT88.4 R36, [R226+0xe000] ;  /* 0x00e00000e224783b */ /* 0x000fe20000004200 */
[----:B------:R-:W-:-:S07]  /*9d90*/  F2FP.F16.F32.PACK_AB R55, R194, R187 ;  /* 0x000000bbc237723e */ /* 0x000fce00000000ff */
[C---:B---3--:R-:W-:Y:S08]  /*9da0*/  HMMA.16816.F32 R24, R52.reuse, R32, R24 ;  /* 0x000000203418723c */ /* 0x048ff00000001818 */
[C---:B------:R-:W-:Y:S01]  /*9db0*/  HMMA.16816.F32 R20, R52.reuse, R34, R20 ;  /* 0x000000223414723c */ /* 0x040fe20000001814 */
[----:B------:R-:W3:Y:S07]  /*9dc0*/  LDSM.16.MT88.4 R32, [R206+0xe000] ;  /* 0x00e00000ce20783b */ /* 0x000eee0000004200 */
[C---:B--2---:R-:W-:Y:S08]  /*9dd0*/  HMMA.16816.F32 R16, R52.reuse, R28, R16 ;  /* 0x0000001c3410723c */ /* 0x044ff00000001810 */
[C---:B------:R-:W-:Y:S01]  /*9de0*/  HMMA.16816.F32 R12, R52.reuse, R30, R12 ;  /* 0x0000001e340c723c */ /* 0x040fe2000000180c */
[----:B------:R-:W2:Y:S07]  /*9df0*/  LDSM.16.MT88.4 R28, [R109+0xe000] ;  /* 0x00e000006d1c783b */ /* 0x000eae0000004200 */
[C---:B-1----:R-:W-:Y:S01]  /*9e00*/  HMMA.16816.F32 R8, R52.reuse, R56, R8 ;  /* 0x000000383408723c */ /* 0x042fe20000001808 */
[--C-:B------:R-:W-:Y:S01]  /*9e10*/  FFMA.FTZ R56, R173, UR4, -R114.reuse ;  /* 0x00000004ad387c23 */ /* 0x100fe20008010872 */
[--C-:B------:R-:W-:Y:S01]  /*9e20*/  FFMA.FTZ R57, R163, UR4, -R114.reuse ;  /* 0x00000004a3397c23 */ /* 0x100fe20008010872 */
[----:B------:R1:W5:Y:S04]  /*9e30*/  MUFU.EX2 R173, R175 ;  /* 0x000000af00ad7308 */ /* 0x0003680000000800 */
[----:B------:R3:W5:Y:S01]  /*9e40*/  MUFU.EX2 R169, R56 ;  /* 0x0000003800a97308 */ /* 0x0007620000000800 */
[C---:B------:R-:W-:Y:S01]  /*9e50*/  HMMA.16816.F32 R4, R52.reuse, R58, R4 ;  /* 0x0000003a3404723c */ /* 0x040fe20000001804 */
[--C-:B------:R-:W-:Y:S01]  /*9e60*/  FFMA.FTZ R58, R162, UR4, -R119.reuse ;  /* 0x00000004a23a7c23 */ /* 0x100fe20008010877 */
[----:B------:R-:W-:Y:S01]  /*9e70*/  FFMA.FTZ R162, R167, UR4, -R114 ;  /* 0x00000004a7a27c23 */ /* 0x000fe20008010872 */
[----:B------:R5:W-:Y:S05]  /*9e80*/  MUFU.EX2 R163, R165 ;  /* 0x000000a500a37308 */ /* 0x000bea0000000800 */
[----:B----4-:R-:W-:Y:S01]  /*9e90*/  HMMA.16816.F32 R44, R52, R48, R44 ;  /* 0x00000030342c723c */ /* 0x010fe2000000182c */
[--C-:B-1----:R-:W-:Y:S01]  /*9ea0*/  FFMA.FTZ R175, R164, UR4, -R119.reuse ;  /* 0x00000004a4af7c23 */ /* 0x102fe20008010877 */
[----:B------:R-:W-:Y:S01]  /*9eb0*/  MUFU.EX2 R162, R162 ;  /* 0x000000a200a27308 */ /* 0x000fe20000000800 */
[----:B---3--:R-:W-:-:S03]  /*9ec0*/  FFMA.FTZ R56, R160, UR4, -R119 ;  /* 0x00000004a0387c23 */ /* 0x008fc60008010877 */
[----:B------:R1:W-:Y:S02]  /*9ed0*/  MUFU.EX2 R164, R166 ;  /* 0x000000a600a47308 */ /* 0x0003e40000000800 */
[----:B------:R-:W-:Y:S01]  /*9ee0*/  HMMA.16816.F32 R40, R52, R50, R40 ;  /* 0x000000323428723c */ /* 0x000fe20000001828 */
[----:B------:R-:W3:Y:S01]  /*9ef0*/  LDSM.16.MT88.4 R48, [R90+0xe000] ;  /* 0x00e000005a30783b */ /* 0x000ee20000004200 */
[----:B------:R-:W-:Y:S01]  /*9f00*/  F2FP.F16.F32.PACK_AB R52, R193, R170 ;  /* 0x000000aac134723e */ /* 0x000fe200000000ff */
[----:B------:R-:W4:Y:S01]  /*9f10*/  MUFU.EX2 R175, R175 ;  /* 0x000000af00af7308 */ /* 0x000f220000000800 */
[----:B-----5:R-:W-:Y:S01]  /*9f20*/  F2FP.F16.F32.PACK_AB R53, R173, R174 ;  /* 0x000000aead35723e */ /* 0x020fe200000000ff */
[----:B------:R-:W-:Y:S01]  /*9f30*/  FFMA.FTZ R165, R70, UR4, -R114 ;  /* 0x0000000446a57c23 */ /* 0x000fe20008010872 */
[----:B------:R-:W-:Y:S01]  /*9f40*/  F2FP.F16.F32.PACK_AB R54, R171, R168 ;  /* 0x000000a8ab36723e */ /* 0x000fe200000000ff */
[----:B------:R-:W-:Y:S01]  /*9f50*/  MUFU.EX2 R160, R58 ;  /* 0x0000003a00a07308 */ /* 0x000fe20000000800 */
[----:B------:R-:W-:Y:S01]  /*9f60*/  F2FP.F16.F32.PACK_AB R55, R176, R169 ;  /* 0x000000a9b037723e */ /* 0x000fe200000000ff */
[----:B------:R-:W-:-:S02]  /*9f70*/  FFMA.FTZ R70, R72, UR4, -R119 ;  /* 0x0000000448467c23 */ /* 0x000fc40008010877 */
[----:B------:R-:W5:Y:S01]  /*9f80*/  MUFU.EX2 R167, R56 ;  /* 0x0000003800a77308 */ /* 0x000f620000000800 */
[----:B-1----:R-:W-:-:S03]  /*9f90*/  FFMA.FTZ R166, R161, UR4, -R114 ;  /* 0x00000004a1a67c23 */ /* 0x002fc60008010872 */
[C---:B------:R-:W-:Y:S01]  /*9fa0*/  HMMA.16816.F32 R16, R52.reuse, R32, R16 ;  /* 0x000000203410723c */ /* 0x040fe20000001810 */
[----:B------:R1:W-:Y:S04]  /*9fb0*/  MUFU.EX2 R161, R57 ;  /* 0x0000003900a17308 */ /* 0x0003e80000000800 */
[----:B------:R-:W5:Y:S03]  /*9fc0*/  MUFU.EX2 R166, R166 ;  /* 0x000000a600a67308 */ /* 0x000f660000000800 */
[C---:B------:R-:W-:Y:S01]  /*9fd0*/  HMMA.16816.F32 R12, R52.reuse, R34, R12 ;  /* 0x00000022340c723c */ /* 0x040fe2000000180c */
[----:B------:R-:W5:Y:S01]  /*9fe0*/  LDSM.16.MT88.4 R32, [R226+0xe800] ;  /* 0x00e80000e220783b */ /* 0x000f620000004200 */
[----:B------:R-:W-:Y:S04]  /*9ff0*/  MUFU.EX2 R165, R165 ;  /* 0x000000a500a57308 */ /* 0x000fe80000000800 */
[----:B------:R-:W-:Y:S01]  /*a000*/  MUFU.EX2 R70, R70 ;  /* 0x0000004600467308 */ /* 0x000fe20000000800 */
[----:B-1----:R-:W-:Y:S01]  /*a010*/  LDSM.16.MT88.4 R56, [R206+0xf000] ;  /* 0x00f00000ce38783b */ /* 0x002fe20000004200 */
[C---:B------:R-:W-:Y:S08]  /*a020*/  HMMA.16816.F32 R24, R52.reuse, R36, R24 ;  /* 0x000000243418723c */ /* 0x040ff00000001818 */
[C---:B------:R-:W-:Y:S01]  /*a030*/  HMMA.16816.F32 R20, R52.reuse, R38, R20 ;  /* 0x000000263414723c */ /* 0x040fe20000001814 */
[----:B------:R-:W1:Y:S07]  /*a040*/  LDSM.16.MT88.4 R36, [R206+0xe800] ;  /* 0x00e80000ce24783b */ /* 0x000e6e0000004200 */
[C---:B--2---:R-:W-:Y:S08]  /*a050*/  HMMA.16816.F32 R8, R52.reuse, R28, R8 ;  /* 0x0000001c3408723c */ /* 0x044ff00000001808 */
[C---:B------:R-:W-:Y:S01]  /*a060*/  HMMA.16816.F32 R4, R52.reuse, R30, R4 ;  /* 0x0000001e3404723c */ /* 0x040fe20000001804 */
[----:B------:R-:W2:Y:S07]  /*a070*/  LDSM.16.MT88.4 R28, [R109+0xe800] ;  /* 0x00e800006d1c783b */ /* 0x000eae0000004200 */
[----:B---3--:R-:W-:Y:S01]  /*a080*/  HMMA.16816.F32 R44, R52, R48, R44 ;  /* 0x00000030342c723c */ /* 0x008fe2000000182c */
[----:B----4-:R-:W-:-:S02]  /*a090*/  F2FP.F16.F32.PACK_AB R48, R175, R164 ;  /* 0x000000a4af30723e */ /* 0x010fc400000000ff */
[----:B------:R-:W-:-:S05]  /*a0a0*/  F2FP.F16.F32.PACK_AB R49, R163, R162 ;  /* 0x000000a2a331723e */ /* 0x000fca00000000ff */
[----:B------:R-:W-:Y:S01]  /*a0b0*/  HMMA.16816.F32 R40, R52, R50, R40 ;  /* 0x000000323428723c */ /* 0x000fe20000001828 */
[----:B------:R-:W3:Y:S01]  /*a0c0*/  LDSM.16.MT88.4 R52, [R90+0xe800] ;  /* 0x00e800005a34783b */ /* 0x000ee20000004200 */
[----:B-----5:R-:W-:Y:S02]  /*a0d0*/  F2FP.F16.F32.PACK_AB R50, R167, R160 ;  /* 0x000000a0a732723e */ /* 0x020fe400000000ff */
[----:B------:R-:W-:-:S07]  /*a0e0*/  F2FP.F16.F32.PACK_AB R51, R166, R161 ;  /* 0x000000a1a633723e */ /* 0x000fce00000000ff */
[C---:B------:R-:W-:Y:S08]  /*a0f0*/  HMMA.16816.F32 R24, R48.reuse, R32, R24 ;  /* 0x000000203018723c */ /* 0x040ff00000001818 */
[C---:B------:R-:W-:Y:S01]  /*a100*/  HMMA.16816.F32 R20, R48.reuse, R34, R20 ;  /* 0x000000223014723c */ /* 0x040fe20000001814 */
[----:B------:R-:W4:Y:S07]  /*a110*/  LDSM.16.MT88.4 R32, [R226+0xf000] ;  /* 0x00f00000e220783b */ /* 0x000f2e0000004200 */
[----:B-1----:R-:W-:Y:S01]  /*a120*/  HMMA.16816.F32 R16, R48, R36, R16 ;  /* 0x000000243010723c */ /* 0x002fe20000001810 */
[----:B------:R-:W-:Y:S01]  /*a130*/  FFMA.FTZ R36, R66, UR4, -R119 ;  /* 0x0000000442247c23 */ /* 0x000fe20008010877 */
[----:B------:R-:W-:-:S02]  /*a140*/  FFMA.FTZ R66, R61, UR4, -R114 ;  /* 0x000000043d427c23 */ /* 0x000fc40008010872 */
[----:B------:R1:W-:Y:S04]  /*a150*/  MUFU.EX2 R61, R196 ;  /* 0x000000c4003d7308 */ /* 0x0003e80000000800 */
[----:B------:R5:W3:Y:S01]  /*a160*/  MUFU.EX2 R65, R36 ;  /* 0x0000002400417308 */ /* 0x000ae20000000800 */
[C---:B------:R-:W-:Y:S03]  /*a170*/  HMMA.16816.F32 R12, R48.reuse, R38, R12 ;  /* 0x00000026300c723c */ /* 0x040fe6000000180c */
[----:B------:R-:W4:Y:S05]  /*a180*/  MUFU.EX2 R66, R66 ;  /* 0x0000004200427308 */ /* 0x000f2a0000000800 */
[C---:B--2---:R-:W-:Y:S01]  /*a190*/  HMMA.16816.F32 R8, R48.reuse, R28, R8 ;  /* 0x0000001c3008723c */ /* 0x044fe20000001808 */
[----:B-1----:R-:W-:Y:S01]  /*a1a0*/  FFMA.FTZ R196, R79, UR4, -R114 ;  /* 0x000000044fc47c23 */ /* 0x002fe20008010872 */
[----:B------:R-:W-:Y:S01]  /*a1b0*/  FFMA.FTZ R79, R78, UR4, -R119 ;  /* 0x000000044e4f7c23 */ /* 0x000fe20008010877 */
[----:B-----5:R-:W1:Y:S04]  /*a1c0*/  LDSM.16.MT88.4 R36, [R109+0xf000] ;  /* 0x00f000006d24783b */ /* 0x020e680000004200 */
[----:B------:R-:W-:Y:S01]  /*a1d0*/  MUFU.EX2 R196, R196 ;  /* 0x000000c400c47308 */ /* 0x000fe20000000800 */
[C---:B------:R-:W-:Y:S01]  /*a1e0*/  HMMA.16816.F32 R4, R48.reuse, R30, R4 ;  /* 0x0000001e3004723c */ /* 0x040fe20000001804 */
[----:B------:R-:W2:Y:S02]  /*a1f0*/  LDSM.16.MT88.4 R28, [R90+0xf000] ;  /* 0x00f000005a1c783b */ /* 0x000ea40000004200 */
[----:B------:R-:W-:Y:S05]  /*a200*/  MUFU.EX2 R79, R79 ;  /* 0x0000004f004f7308 */ /* 0x000fea0000000800 */
[C---:B---3--:R-:W-:Y:S08]  /*a210*/  HMMA.16816.F32 R44, R48.reuse, R52, R44 ;  /* 0x00000034302c723c */ /* 0x048ff0000000182c */
[----:B------:R-:W-:Y:S01]  /*a220*/  HMMA.16816.F32 R40, R48, R54, R40 ;  /* 0x000000363028723c */ /* 0x000fe20000001828 */
[----:B------:R-:W-:Y:S01]  /*a230*/  F2FP.F16.F32.PACK_AB R48, R65, R60 ;  /* 0x0000003c4130723e */ /* 0x000fe200000000ff */
[----:B------:R-:W-:Y:S01]  /*a240*/  LDSM.16.MT88.4 R52, [R206+0xf800] ;  /* 0x00f80000ce34783b */ /* 0x000fe20000004200 */
[----:B------:R-:W-:-:S02]  /*a250*/  F2FP.F16.F32.PACK_AB R49, R61, R62 ;  /* 0x0000003e3d31723e */ /* 0x000fc400000000ff */
[----:B------:R-:W-:Y:S02]  /*a260*/  F2FP.F16.F32.PACK_AB R50, R63, R64 ;  /* 0x000000403f32723e */ /* 0x000fe400000000ff */
[----:B----4-:R-:W-:-:S07]  /*a270*/  F2FP.F16.F32.PACK_AB R51, R165, R66 ;  /* 0x00000042a533723e */ /* 0x010fce00000000ff */
[C---:B------:R-:W-:Y:S08]  /*a280*/  HMMA.16816.F32 R24, R48.reuse, R32, R24 ;  /* 0x000000203018723c */ /* 0x040ff00000001818 */
[C---:B------:R-:W-:Y:S01]  /*a290*/  HMMA.16816.F32 R20, R48.reuse, R34, R20 ;  /* 0x000000223014723c */ /* 0x040fe20000001814 */
[----:B------:R-:W3:Y:S07]  /*a2a0*/  LDSM.16.MT88.4 R32, [R226+0xf800] ;  /* 0x00f80000e220783b */ /* 0x000eee0000004200 */
[----:B------:R-:W-:Y:S01]  /*a2b0*/  HMMA.16816.F32 R16, R48, R56, R16 ;  /* 0x000000383010723c */ /* 0x000fe20000001810 */
[----:B------:R-:W-:Y:S01]  /*a2c0*/  FFMA.FTZ R56, R71, UR4, -R119 ;  /* 0x0000000447387c23 */ /* 0x000fe20008010877 */
[--C-:B------:R-:W-:Y:S01]  /*a2d0*/  FFMA.FTZ R71, R68, UR4, -R114.reuse ;  /* 0x0000000444477c23 */ /* 0x100fe20008010872 */
[----:B------:R-:W-:-:S02]  /*a2e0*/  FFMA.FTZ R57, R69, UR4, -R114 ;  /* 0x0000000445397c23 */ /* 0x000fc40008010872 */
[----:B------:R-:W-:Y:S03]  /*a2f0*/  MUFU.EX2 R69, R56 ;  /* 0x0000003800457308 */ /* 0x000fe60000000800 */
[C---:B------:R-:W-:Y:S01]  /*a300*/  HMMA.16816.F32 R12, R48.reuse, R58, R12 ;  /* 0x0000003a300c723c */ /* 0x040fe2000000180c */
[--C-:B------:R-:W-:Y:S01]  /*a310*/  FFMA.FTZ R58, R73, UR4, -R119.reuse ;  /* 0x00000004493a7c23 */ /* 0x100fe20008010877 */
[----:B------:R-:W-:Y:S04]  /*a320*/  MUFU.EX2 R68, R57 ;  /* 0x0000003900447308 */ /* 0x000fe80000000800 */
[----:B------:R4:W-:Y:S02]  /*a330*/  MUFU.EX2 R73, R75 ;  /* 0x0000004b00497308 */ /* 0x0009e40000000800 */
[C---:B-1----:R-:W-:Y:S02]  /*a340*/  HMMA.16816.F32 R8, R48.reuse, R36, R8 ;  /* 0x000000243008723c */ /* 0x042fe40000001808 */
[----:B------:R-:W1:Y:S04]  /*a350*/  MUFU.EX2 R72, R58 ;  /* 0x0000003a00487308 */ /* 0x000e680000000800 */
[----:B------:R-:W5:Y:S02]  /*a360*/  MUFU.EX2 R71, R71 ;  /* 0x0000004700477308 */ /* 0x000f640000000800 */
[----:B------:R-:W-:Y:S01]  /*a370*/  HMMA.16816.F32 R4, R48, R38, R4 ;  /* 0x000000263004723c */ /* 0x000fe20000001804 */
[----:B------:R-:W3:Y:S01]  /*a380*/  LDSM.16.MT88.4 R36, [R109+0xf800] ;  /* 0x00f800006d24783b */ /* 0x000ee20000004200 */
[--C-:B----4-:R-:W-:Y:S01]  /*a390*/  FFMA.FTZ R75, R82, UR4, -R119.reuse ;  /* 0x00000004524b7c23 */ /* 0x110fe20008010877 */
[----:B------:R-:W-:-:S02]  /*a3a0*/  FFMA.FTZ R82, R80, UR4, -R119 ;  /* 0x0000000450527c23 */ /* 0x000fc40008010877 */
[----:B------:R4:W-:Y:S03]  /*a3b0*/  MUFU.EX2 R80, R81 ;  /* 0x0000005100507308 */ /* 0x0009e60000000800 */
[----:B--2---:R-:W-:Y:S01]  /*a3c0*/  HMMA.16816.F32 R44, R48, R28, R44 ;  /* 0x0000001c302c723c */ /* 0x004fe2000000182c */
[----:B-1----:R-:W-:Y:S01]  /*a3d0*/  F2FP.F16.F32.PACK_AB R28, R72, R73 ;  /* 0x00000049481c723e */ /* 0x002fe200000000ff */
[----:B------:R-:W-:Y:S01]  /*a3e0*/  LDSM.16.MT88.4 R56, [R206+0x10000] ;  /* 0x01000000ce38783b */ /* 0x000fe20000004200 */
[----:B------:R-:W1:Y:S01]  /*a3f0*/  MUFU.EX2 R75, R75 ;  /* 0x0000004b004b7308 */ /* 0x000e620000000800 */
[----:B-----5:R-:W-:-:S03]  /*a400*/  F2FP.F16.F32.PACK_AB R29, R71, R68 ;  /* 0x00000044471d723e */ /* 0x020fc600000000ff */
[----:B------:R2:W5:Y:S01]  /*a410*/  MUFU.EX2 R78, R82 ;  /* 0x00000052004e7308 */ /* 0x0005620000000800 */
[----:B------:R-:W-:Y:S01]  /*a420*/  HMMA.16816.F32 R40, R48, R30, R40 ;  /* 0x0000001e3028723c */ /* 0x000fe20000001828 */
[----:B------:R-:W5:Y:S01]  /*a430*/  LDSM.16.MT88.4 R48, [R90+0xf800] ;  /* 0x00f800005a30783b */ /* 0x000f620000004200 */
[----:B------:R-:W-:Y:S02]  /*a440*/  F2FP.F16.F32.PACK_AB R30, R69, R70 ;  /* 0x00000046451e723e */ /* 0x000fe400000000ff */
[----:B------:R-:W-:Y:S01]  /*a450*/  F2FP.F16.F32.PACK_AB R31, R196, R67 ;  /* 0x00000043c41f723e */ /* 0x000fe200000000ff */
[--C-:B----4-:R-:W-:Y:S01]  /*a460*/  FFMA.FTZ R81, R86, UR4, -R114.reuse ;  /* 0x0000000456517c23 */ /* 0x110fe20008010872 */
[----:B------:R-:W-:-:S05]  /*a470*/  FFMA.FTZ R86, R99, UR4, -R114 ;  /* 0x0000000463567c23 */ /* 0x000fca0008010872 */
[----:B---3--:R-:W-:Y:S01]  /*a480*/  HMMA.16816.F32 R24, R28, R32, R24 ;  /* 0x000000201c18723c */ /* 0x008fe20000001818 */
[----:B------:R-:W3:Y:S01]  /*a490*/  MUFU.EX2 R81, R81 ;  /* 0x0000005100517308 */ /* 0x000ee20000000800 */
[----:B--2---:R-:W-:-:S03]  /*a4a0*/  FFMA.FTZ R82, R106, UR4, -R119 ;  /* 0x000000046a527c23 */ /* 0x004fc60008010877 */
[----:B------:R-:W-:Y:S03]  /*a4b0*/  MUFU.EX2 R86, R86 ;  /* 0x0000005600567308 */ /* 0x000fe60000000800 */
[C---:B------:R-:W-:Y:S01]  /*a4c0*/  HMMA.16816.F32 R20, R28.reuse, R34, R20 ;  /* 0x000000221c14723c */ /* 0x040fe20000001814 */
[----:B------:R-:W2:Y:S01]  /*a4d0*/  LDSM.16.MT88.4 R32, [R226+0x10000] ;  /* 0x01000000e220783b */ /* 0x000ea20000004200 */
[----:B------:R-:W-:Y:S06]  /*a4e0*/  MUFU.EX2 R82, R82 ;  /* 0x0000005200527308 */ /* 0x000fec0000000800 */
[C---:B------:R-:W-:Y:S08]  /*a4f0*/  HMMA.16816.F32 R16, R28.reuse, R52, R16 ;  /* 0x000000341c10723c */ /* 0x040ff00000001810 */
[C---:B------:R-:W-:Y:S01]  /*a500*/  HMMA.16816.F32 R12, R28.reuse, R54, R12 ;  /* 0x000000361c0c723c */ /* 0x040fe2000000180c */
[----:B------:R-:W4:Y:S07]  /*a510*/  LDSM.16.MT88.4 R52, [R109+0x10000] ;  /* 0x010000006d34783b */ /* 0x000f2e0000004200 */
[----:B------:R-:W-:Y:S01]  /*a520*/  HMMA.16816.F32 R8, R28, R36, R8 ;  /* 0x000000241c08723c */ /* 0x000fe20000001808 */
[----:B-1----:R-:W-:-:S02]  /*a530*/  F2FP.F16.F32.PACK_AB R36, R80, R75 ;  /* 0x0000004b5024723e */ /* 0x002fc400000000ff */
[----:B------:R-:W-:-:S05]  /*a540*/  F2FP.F16.F32.PACK_AB R37, R77, R76 ;  /* 0x0000004c4d25723e */ /* 0x000fca00000000ff */
[----:B------:R-:W-:Y:S01]  /*a550*/  HMMA.16816.F32 R4, R28, R38, R4 ;  /* 0x000000261c04723c */ /* 0x000fe20000001804 */
[----:B-----5:R-:W-:Y:S02]  /*a560*/  F2FP.F16.F32.PACK_AB R38, R79, R78 ;  /* 0x0000004e4f26723e */ /* 0x020fe400000000ff */
[----:B---3--:R-:W-:-:S05]  /*a570*/  F2FP.F16.F32.PACK_AB R39, R81, R74 ;  /* 0x0000004a5127723e */ /* 0x008fca00000000ff */
[C---:B------:R-:W-:Y:S08]  /*a580*/  HMMA.16816.F32 R44, R28.reuse, R48, R44 ;  /* 0x000000301c2c723c */ /* 0x040ff0000000182c */
[----:B------:R-:W-:Y:S01]  /*a590*/  HMMA.16816.F32 R40, R28, R50, R40 ;  /* 0x000000321c28723c */ /* 0x000fe20000001828 */
[----:B------:R-:W1:Y:S04]  /*a5a0*/  LDSM.16.MT88.4 R28, [R90+0x10000] ;  /* 0x010000005a1c783b */ /* 0x000e680000004200 */
[----:B------:R-:W-:Y:S03]  /*a5b0*/  LDSM.16.MT88.4 R48, [R206+0x10800] ;  /* 0x01080000ce30783b */ /* 0x000fe60000004200 */
[C---:B--2---:R-:W-:Y:S08]  /*a5c0*/  HMMA.16816.F32 R24, R36.reuse, R32, R24 ;  /* 0x000000202418723c */ /* 0x044ff00000001818 */
[C---:B------:R-:W-:Y:S01]  /*a5d0*/  HMMA.16816.F32 R20, R36.reuse, R34, R20 ;  /* 0x000000222414723c */ /* 0x040fe20000001814 */
[----:B------:R-:W2:Y:S07]  /*a5e0*/  LDSM.16.MT88.4 R32, [R226+0x10800] ;  /* 0x01080000e220783b */ /* 0x000eae0000004200 */
[----:B------:R-:W-:Y:S01]  /*a5f0*/  HMMA.16816.F32 R16, R36, R56, R16 ;  /* 0x000000382410723c */ /* 0x000fe20000001810 */
[--C-:B------:R-:W-:Y:S01]  /*a600*/  FFMA.FTZ R57, R91, UR4, -R119.reuse ;  /* 0x000000045b397c23 */ /* 0x100fe20008010877 */
[----:B------:R-:W-:-:S05]  /*a610*/  FFMA.FTZ R56, R88, UR4, -R119 ;  /* 0x0000000458387c23 */ /* 0x000fca0008010877 */
[----:B------:R-:W-:Y:S01]  /*a620*/  MUFU.EX2 R57, R57 ;  /* 0x0000003900397308 */ /* 0x000fe20000000800 */
[----:B------:R-:W-:Y:S01]  /*a630*/  HMMA.16816.F32 R12, R36, R58, R12 ;  /* 0x0000003a240c723c */ /* 0x000fe2000000180c */
[--C-:B------:R-:W-:Y:S01]  /*a640*/  FFMA.FTZ R58, R89, UR4, -R119.reuse ;  /* 0x00000004593a7c23 */ /* 0x100fe20008010877 */
[----:B------:R-:W-:Y:S01]  /*a650*/  FFMA.FTZ R59, R84, UR4, -R114 ;  /* 0x00000004543b7c23 */ /* 0x000fe20008010872 */
[----:B------:R-:W-:Y:S01]  /*a660*/  MUFU.EX2 R56, R56 ;  /* 0x0000003800387308 */ /* 0x000fe20000000800 */
[----:B------:R-:W-:-:S03]  /*a670*/  FFMA.FTZ R84, R102, UR4, -R119 ;  /* 0x0000000466547c23 */ /* 0x000fc60008010877 */
[----:B------:R-:W3:Y:S01]  /*a680*/  MUFU.EX2 R58, R58 ;  /* 0x0000003a003a7308 */ /* 0x000ee20000000800 */
[C---:B----4-:R-:W-:Y:S01]  /*a690*/  HMMA.16816.F32 R8, R36.reuse, R52, R8 ;  /* 0x000000342408723c */ /* 0x050fe20000001808 */
[--C-:B------:R-:W-:Y:S01]  /*a6a0*/  FFMA.FTZ R52, R85, UR4, -R114.reuse ;  /* 0x0000000455347c23 */ /* 0x100fe20008010872 */
[----:B------:R-:W-:Y:S01]  /*a6b0*/  FFMA.FTZ R85, R104, UR4, -R119 ;  /* 0x0000000468557c23 */ /* 0x000fe20008010877 */
[----:B------:R4:W-:Y:S04]  /*a6c0*/  MUFU.EX2 R53, R87 ;  /* 0x0000005700357308 */ /* 0x0009e80000000800 */
[----:B------:R-:W-:Y:S01]  /*a6d0*/  MUFU.EX2 R52, R52 ;  /* 0x0000003400347308 */ /* 0x000fe20000000800 */
[C---:B-1----:R-:W-:Y:S03]  /*a6e0*/  HMMA.16816.F32 R44, R36.reuse, R28, R44 ;  /* 0x0000001c242c723c */ /* 0x042fe6000000182c */
[----:B------:R-:W1:Y:S04]  /*a6f0*/  MUFU.EX2 R59, R59 ;  /* 0x0000003b003b7308 */ /* 0x000e680000000800 */
[----:B------:R-:W-:Y:S01]  /*a700*/  MUFU.EX2 R85, R85 ;  /* 0x0000005500557308 */ /* 0x000fe20000000800 */
[C---:B------:R-:W-:Y:S01]  /*a710*/  HMMA.16816.F32 R40, R36.reuse, R30, R40 ;  /* 0x0000001e2428723c */ /* 0x040fe20000001828 */
[----:B------:R-:W5:Y:S01]  /*a720*/  LDSM.16.MT88.4 R28, [R109+0x10800] ;  /* 0x010800006d1c783b */ /* 0x000f620000004200 */
[--C-:B----4-:R-:W-:Y:S01]  /*a730*/  FFMA.FTZ R87, R94, UR4, -R114.reuse ;  /* 0x000000045e577c23 */ /* 0x110fe20008010872 */
[--C-:B------:R-:W-:Y:S01]  /*a740*/  FFMA.FTZ R94, R93, UR4, -R114.reuse ;  /* 0x000000045d5e7c23 */ /* 0x100fe20008010872 */
[----:B------:R-:W-:Y:S04]  /*a750*/  MUFU.EX2 R84, R84 ;  /* 0x0000005400547308 */ /* 0x000fe80000000800 */
[----:B------:R-:W-:Y:S01]  /*a760*/  HMMA.16816.F32 R4, R36, R54, R4 ;  /* 0x000000362404723c */ /* 0x000fe20000001804 */
[----:B------:R-:W-:Y:S01]  /*a770*/  FFMA.FTZ R55, R100, UR4, -R114 ;  /* 0x0000000464377c23 */ /* 0x000fe20008010872 */
[----:B------:R4:W-:Y:S01]  /*a780*/  MUFU.EX2 R54, R83 ;  /* 0x0000005300367308 */ /* 0x0009e20000000800 */
[----:B---3--:R-:W-:-:S02]  /*a790*/  F2FP.F16.F32.PACK_AB R36, R58, R57 ;  /* 0x000000393a24723e */ /* 0x008fc400000000ff */
[----:B-1----:R-:W-:Y:S01]  /*a7a0*/  F2FP.F16.F32.PACK_AB R37, R59, R52 ;  /* 0x000000343b25723e */ /* 0x002fe200000000ff */
[----:B------:R-:W-:Y:S01]  /*a7b0*/  MUFU.EX2 R87, R87 ;  /* 0x0000005700577308 */ /* 0x000fe20000000800 */
[----:B------:R-:W-:-:S03]  /*a7c0*/  F2FP.F16.F32.PACK_AB R38, R53, R56 ;  /* 0x000000383526723e */ /* 0x000fc600000000ff */
[----:B------:R-:W1:Y:S04]  /*a7d0*/  MUFU.EX2 R55, R55 ;  /* 0x0000003700377308 */ /* 0x000e680000000800 */
[----:B------:R-:W-:Y:S01]  /*a7e0*/  MUFU.EX2 R94, R94 ;  /* 0x0000005e005e7308 */ /* 0x000fe20000000800 */
[----:B----4-:R-:W-:-:S06]  /*a7f0*/  FFMA.FTZ R83, R103, UR4, -R119 ;  /* 0x0000000467537c23 */ /* 0x010fcc0008010877 */
[----:B------:R-:W3:Y:S01]  /*a800*/  MUFU.EX2 R83, R83 ;  /* 0x0000005300537308 */ /* 0x000ee20000000800 */
[----:B-1----:R-:W-:-:S07]  /*a810*/  F2FP.F16.F32.PACK_AB R39, R55, R54 ;  /* 0x000000363727723e */ /* 0x002fce00000000ff */
[C---:B--2---:R-:W-:Y:S08]  /*a820*/  HMMA.16816.F32 R24, R36.reuse, R32, R24 ;  /* 0x000000202418723c */ /* 0x044ff00000001818 */
[C---:B------:R-:W-:Y:S01]  /*a830*/  HMMA.16816.F32 R20, R36.reuse, R34, R20 ;  /* 0x000000222414723c */ /* 0x040fe20000001814 */
[----:B------:R-:W1:Y:S07]  /*a840*/  LDSM.16.MT88.4 R32, [R90+0x10800] ;  /* 0x010800005a20783b */ /* 0x000e6e0000004200 */
[C---:B-----5:R-:W-:Y:S08]  /*a850*/  HMMA.16816.F32 R8, R36.reuse, R28, R8 ;  /* 0x0000001c2408723c */ /* 0x060ff00000001808 */
[C---:B------:R-:W-:Y:S01]  /*a860*/  HMMA.16816.F32 R4, R36.reuse, R30, R4 ;  /* 0x0000001e2404723c */ /* 0x040fe20000001804 */
[----:B------:R-:W2:Y:S07]  /*a870*/  LDSM.16.MT88.4 R28, [R226+0x11000] ;  /* 0x01100000e21c783b */ /* 0x000eae0000004200 */
        /* <DEDUP_REMOVED lines=9> */
[----:B------:R-:W4:Y:S01]  /*a910*/  LDSM.16.MT88.4 R48, [R206+0x11000] ;  /* 0x01100000ce30783b */ /* 0x000f220000004200 */
[----:B------:R-:W-:Y:S01]  /*a920*/  FADD.FTZ R150, R150, R149 ;  /* 0x0000009596967221 */ /* 0x000fe20000010000 */
[----:B------:R-:W-:-:S03]  /*a930*/  FADD.FTZ R147, R147, R148 ;  /* 0x0000009493937221 */ /* 0x000fc60000010000 */
[----:B------:R-:W-:Y:S01]  /*a940*/  FADD.FTZ R157, R157, R150 ;  /* 0x000000969d9d7221 */ /* 0x000fe20000010000 */
[----:B------:R-:W-:Y:S01]  /*a950*/  FADD.FTZ R154, R154, R147 ;  /* 0x000000939a9a7221 */ /* 0x000fe20000010000 */
[----:B-1----:R-:W-:Y:S01]  /*a960*/  HMMA.16816.F32 R44, R36, R32, R44 ;  /* 0x00000020242c723c */ /* 0x002fe2000000182c */
[----:B------:R-:W-:Y:S01]  /*a970*/  LDSM.16.MT88.4 R144, [R109+0x11800] ;  /* 0x011800006d90783b */ /* 0x000fe20000004200 */
[----:B------:R-:W-:Y:S01]  /*a980*/  FADD.FTZ R156, R156, R157 ;  /* 0x0000009d9c9c7221 */ /* 0x000fe20000010000 */
[----:B------:R-:W-:-:S03]  /*a990*/  FADD.FTZ R153, R153, R154 ;  /* 0x0000009a99997221 */ /* 0x000fc60000010000 */
[----:B------:R-:W-:Y:S01]  /*a9a0*/  FADD.FTZ R155, R155, R156 ;  /* 0x0000009c9b9b7221 */ /* 0x000fe20000010000 */
[----:B------:R-:W-:Y:S01]  /*a9b0*/  FADD.FTZ R152, R152, R153 ;  /* 0x0000009998987221 */ /* 0x000fe20000010000 */
[----:B------:R-:W-:Y:S01]  /*a9c0*/  HMMA.16816.F32 R40, R36, R34, R40 ;  /* 0x000000222428723c */ /* 0x000fe20000001828 */
[----:B------:R-:W-:Y:S01]  /*a9d0*/  F2FP.F16.F32.PACK_AB R36, R85, R82 ;  /* 0x000000525524723e */ /* 0x000fe200000000ff */
[----:B------:R-:W-:Y:S01]  /*a9e0*/  FADD.FTZ R158, R158, R155 ;  /* 0x0000009b9e9e7221 */ /* 0x000fe20000010000 */
[----:B------:R-:W-:Y:S01]  /*a9f0*/  FADD.FTZ R159, R159, R152 ;  /* 0x000000989f9f7221 */ /* 0x000fe20000010000 */
[----:B------:R-:W-:Y:S01]  /*aa00*/  F2FP.F16.F32.PACK_AB R37, R95, R86 ;  /* 0x000000565f25723e */ /* 0x000fe200000000ff */
[----:B------:R-:W1:Y:S01]  /*aa10*/  LDSM.16.MT88.4 R32, [R109+0x11000] ;  /* 0x011000006d20783b */ /* 0x000e620000004200 */
[----:B------:R-:W-:Y:S01]  /*aa20*/  FADD.FTZ R89, R179, R158 ;  /* 0x0000009eb3597221 */ /* 0x000fe20000010000 */
[----:B---3--:R-:W-:Y:S01]  /*aa30*/  F2FP.F16.F32.PACK_AB R38, R84, R83 ;  /* 0x000000535426723e */ /* 0x008fe200000000ff */
[----:B------:R-:W-:Y:S01]  /*aa40*/  FADD.FTZ R178, R178, R159 ;  /* 0x0000009fb2b27221 */ /* 0x000fe20000010000 */
[----:B------:R-:W-:Y:S01]  /*aa50*/  F2FP.F16.F32.PACK_AB R39, R94, R87 ;  /* 0x000000575e27723e */ /* 0x000fe200000000ff */
[----:B------:R-:W-:Y:S01]  /*aa60*/  FADD.FTZ R89, R184, R89 ;  /* 0x00000059b8597221 */ /* 0x000fe20000010000 */
[----:B------:R-:W-:Y:S01]  /*aa70*/  LDSM.16.MT88.4 R156, [R226+0x11800] ;  /* 0x01180000e29c783b */ /* 0x000fe20000004200 */
[----:B------:R-:W-:-:S04]  /*aa80*/  FADD.FTZ R178, R177, R178 ;  /* 0x000000b2b1b27221 */ /* 0x000fc80000010000 */
        /* <DEDUP_REMOVED lines=10> */
[C---:B----4-:R-:W-:Y:S01]  /*ab30*/  HMMA.16816.F32 R16, R36.reuse, R48, R16 ;  /* 0x000000302410723c */ /* 0x050fe20000001810 */
        /* <DEDUP_REMOVED lines=9> */
[----:B------:R-:W2:Y:S01]  /*abd0*/  LDSM.16.MT88.4 R28, [R90+0x11000] ;  /* 0x011000005a1c783b */ /* 0x000ea20000004200 */
[----:B------:R-:W-:Y:S01]  /*abe0*/  MUFU.EX2 R48, R48 ;  /* 0x0000003000307308 */ /* 0x000fe20000000800 */
[----:B------:R-:W-:Y:S01]  /*abf0*/  FADD.FTZ R174, R173, R174 ;  /* 0x000000aeadae7221 */ /* 0x000fe20000010000 */
[----:B------:R-:W-:Y:S01]  /*ac00*/  FADD.FTZ R193, R193, R170 ;  /* 0x000000aac1c17221 */ /* 0x000fe20000010000 */
[----:B------:R-:W3:Y:S01]  /*ac10*/  LDSM.16.MT88.4 R88, [R90+0x11800] ;  /* 0x011800005a58783b */ /* 0x000ee20000004200 */
[C---:B-1----:R-:W-:Y:S01]  /*ac20*/  HMMA.16816.F32 R8, R36.reuse, R32, R8 ;  /* 0x000000202408723c */ /* 0x042fe20000001808 */
[----:B------:R-:W-:Y:S01]  /*ac30*/  FADD.FTZ R169, R169, R174 ;  /* 0x000000aea9a97221 */ /* 0x000fe20000010000 */
[----:B------:R-:W-:Y:S01]  /*ac40*/  FADD.FTZ R168, R168, R193 ;  /* 0x000000c1a8a87221 */ /* 0x000fe20000010000 */
[--C-:B------:R-:W-:Y:S01]  /*ac50*/  FFMA.FTZ R32, R101, UR4, -R119.reuse ;  /* 0x0000000465207c23 */ /* 0x100fe20008010877 */
[----:B------:R-:W-:Y:S01]  /*ac60*/  FFMA.FTZ R33, R107, UR4, -R119 ;  /* 0x000000046b217c23 */ /* 0x000fe20008010877 */
[----:B------:R-:W-:Y:S01]  /*ac70*/  FADD.FTZ R169, R176, R169 ;  /* 0x000000a9b0a97221 */ /* 0x000fe20000010000 */
[----:B------:R-:W-:Y:S01]  /*ac80*/  FADD.FTZ R171, R171, R168 ;  /* 0x000000a8abab7221 */ /* 0x000fe20000010000 */
[----:B------:R-:W1:Y:S01]  /*ac90*/  MUFU.EX2 R49, R49 ;  /* 0x0000003100317308 */ /* 0x000e620000000800 */
[----:B------:R-:W-:Y:S01]  /*aca0*/  HMMA.16816.F32 R4, R36, R34, R4 ;  /* 0x000000222404723c */ /* 0x000fe20000001804 */
[----:B------:R-:W-:Y:S01]  /*acb0*/  FADD.FTZ R162, R162, R169 ;  /* 0x000000a9a2a27221 */ /* 0x000fe20000010000 */
[----:B------:R-:W-:Y:S01]  /*acc0*/  FADD.FTZ R164, R164, R171 ;  /* 0x000000aba4a47221 */ /* 0x000fe20000010000 */
[----:B------:R-:W-:Y:S01]  /*acd0*/  FFMA.FTZ R35, R92, UR4, -R114 ;  /* 0x000000045c237c23 */ /* 0x000fe20008010872 */
[----:B------:R-:W-:Y:S01]  /*ace0*/  MUFU.EX2 R32, R32 ;  /* 0x0000002000207308 */ /* 0x000fe20000000800 */
[----:B------:R-:W-:Y:S01]  /*acf0*/  FADD.FTZ R162, R163, R162 ;  /* 0x000000a2a3a27221 */ /* 0x000fe20000010000 */
[----:B------:R-:W-:-:S02]  /*ad00*/  FADD.FTZ R175, R175, R164 ;  /* 0x000000a4afaf7221 */ /* 0x000fc40000010000 */
[----:B------:R-:W4:Y:S01]  /*ad10*/  MUFU.EX2 R33, R33 ;  /* 0x0000002100217308 */ /* 0x000f220000000800 */
[----:B------:R-:W-:Y:S01]  /*ad20*/  FADD.FTZ R161, R161, R162 ;  /* 0x000000a2a1a17221 */ /* 0x000fe20000010000 */
[----:B------:R-:W-:Y:S02]  /*ad30*/  FADD.FTZ R160, R160, R175 ;  /* 0x000000afa0a07221 */ /* 0x000fe40000010000 */
[----:B------:R-:W5:Y:S01]  /*ad40*/  MUFU.EX2 R34, R98 ;  /* 0x0000006200227308 */ /* 0x000f620000000800 */
[----:B------:R-:W-:Y:S01]  /*ad50*/  FADD.FTZ R161, R166, R161 ;  /* 0x000000a1a6a17221 */ /* 0x000fe20000010000 */
[----:B------:R-:W-:Y:S01]  /*ad60*/  FADD.FTZ R167, R167, R160 ;  /* 0x000000a0a7a77221 */ /* 0x000fe20000010000 */
[----:B-1----:R-:W-:Y:S01]  /*ad70*/  F2FP.F16.F32.PACK_AB R151, R240, R49 ;  /* 0x00000031f097723e */ /* 0x002fe200000000ff */
[----:B------:R-:W1:Y:S01]  /*ad80*/  MUFU.EX2 R35, R35 ;  /* 0x0000002300237308 */ /* 0x000e620000000800 */
[----:B------:R-:W-:Y:S01]  /*ad90*/  FADD.FTZ R62, R62, R161 ;  /* 0x000000a13e3e7221 */ /* 0x000fe20000010000 */
[----:B------:R-:W-:-:S03]  /*ada0*/  FADD.FTZ R60, R60, R167 ;  /* 0x000000a73c3c7221 */ /* 0x000fc60000010000 */
[----:B------:R-:W-:Y:S01]  /*adb0*/  FADD.FTZ R61, R61, R62 ;  /* 0x0000003e3d3d7221 */ /* 0x000fe20000010000 */
[----:B------:R-:W-:Y:S01]  /*adc0*/  FADD.FTZ R65, R65, R60 ;  /* 0x0000003c41417221 */ /* 0x000fe20000010000 */
[----:B----4-:R-:W-:Y:S02]  /*add0*/  F2FP.F16.F32.PACK_AB R148, R33, R32 ;  /* 0x000000202194723e */ /* 0x010fe400000000ff */
[----:B------:R-:W-:Y:S01]  /*ade0*/  FADD.FTZ R66, R66, R61 ;  /* 0x0000003d42427221 */ /* 0x000fe20000010000 */
[----:B-----5:R-:W-:Y:S01]  /*adf0*/  F2FP.F16.F32.PACK_AB R150, R243, R34 ;  /* 0x00000022f396723e */ /* 0x020fe200000000ff */
[----:B--2---:R-:W-:Y:S01]  /*ae00*/  HMMA.16816.F32 R44, R36, R28, R44 ;  /* 0x0000001c242c723c */ /* 0x004fe2000000182c */
[----:B------:R-:W-:Y:S01]  /*ae10*/  FADD.FTZ R28, R64, R65 ;  /* 0x00000041401c7221 */ /* 0x000fe20000010000 */
[----:B------:R-:W-:Y:S01]  /*ae20*/  FADD.FTZ R165, R165, R66 ;  /* 0x00000042a5a57221 */ /* 0x000fe20000010000 */
[----:B-1----:R-:W-:Y:S02]  /*ae30*/  F2FP.F16.F32.PACK_AB R149, R48, R35 ;  /* 0x000000233095723e */ /* 0x002fe400000000ff */
        /* <DEDUP_REMOVED lines=36> */
[----:B---3--:R-:W-:Y:S01]  /*b080*/  HMMA.16816.F32 R152, R148, R88, R44 ;  /* 0x000000589498723c */ /* 0x008fe2000000182c */
        /* <DEDUP_REMOVED lines=15> */
[----:B------:R-:W-:Y:S06]  /*b180*/  BAR.SYNC.DEFER_BLOCKING 0x0 ;  /* 0x0000000000007b1d */ /* 0x000fec0000010000 */
[----:B------:R-:W-:Y:S05]  /*b190*/  BRA.U !UP2, `(.L_x_2145) ;  /* 0x000000010af87547 */ /* 0x000fea000b800000 */
[----:B------:R-:W1:Y:S01]  /*b1a0*/  LDC R6, c[0x0][0x4f0] ;  /* 0x00013c00ff067b82 */ /* 0x000e620000000800 */
[----:B------:R-:W-:Y:S01]  /*b1b0*/  UIADD3 UR7, UPT, UPT, UR17, -0x2, URZ ;  /* 0xfffffffe11077890 */ /* 0x000fe2000fffe0ff */
[----:B------:R-:W-:Y:S01]  /*b1c0*/  IABS R8, R3 ;  /* 0x0000000300087213 */ /* 0x000fe20000000000 */
[----:B------:R-:W2:Y:S02]  /*b1d0*/  LDCU.64 UR14, c[0x0][0x3a8] ;  /* 0x00007500ff0e77ac */ /* 0x000ea40008000a00 */
[----:B------:R-:W-:-:S06]  /*b1e0*/  USHF.L.U32 UR7, UR7, 0x8, URZ ;  /* 0x0000000807077899 */ /* 0x000fcc00080006ff */
[----:B------:R-:W-:-:S04]  /*b1f0*/  MOV R7, UR7 ;  /* 0x0000000700077c02 */ /* 0x000fc80008000f00 */
[----:B------:R-:W-:Y:S02]  /*b200*/  IABS R7, R7 ;  /* 0x0000000700077213 */ /* 0x000fe40000000000 */
[----:B-1----:R-:W-:-:S04]  /*b210*/  IABS R4, R6 ;  /* 0x0000000600047213 */ /* 0x002fc80000000000 */
[----:B------:R-:W1:Y:S08]  /*b220*/  I2F.RP R5, R4 ;  /* 0x0000000400057306 */ /* 0x000e700000209400 */
        /* <DEDUP_REMOVED lines=53> */
.L_x_2145:
[----:B------:R-:W-:Y:S01]  /*b580*/  UMOV UR14, URZ ;  /* 0x000000ff000e7c82 */ /* 0x000fe20008000000 */
[----:B------:R-:W-:Y:S01]  /*b590*/  USHF.L.U32 UR7, UR8, 0x8, URZ ;  /* 0x0000000808077899 */ /* 0x000fe200080006ff */
[----:B------:R-:W-:-:S05]  /*b5a0*/  IADD3 R5, P1, PT, RZ, -UR14, RZ ;  /* 0x8000000eff057c10 */ /* 0x000fca000ff3e0ff */
[----:B------:R-:W-:-:S05]  /*b5b0*/  IMAD.X R4, RZ, RZ, ~UR7, P1 ;  /* 0x80000007ff047e24 */ /* 0x000fca00088e06ff */
[----:B------:R-:W-:-:S04]  /*b5c0*/  SHF.R.S64 R5, R5, 0x1f, R4 ;  /* 0x0000001f05057819 */ /* 0x000fc80000001004 */
[----:B------:R-:W-:-:S04]  /*b5d0*/  IADD3 R232, P1, PT, R5, R232, RZ ;  /* 0x000000e805e87210 */ /* 0x000fc80007f3e0ff */
[----:B------:R-:W-:-:S09]  /*b5e0*/  LEA.HI.X.SX32 R233, R4, R233, 0x1, P1 ;  /* 0x000000e904e97211 */ /* 0x000fd200008f0eff */
.L_x_2146:
[----:B------:R-:W1:Y:S01]  /*b5f0*/  LDCU UR7, c[0x0][0x440] ;  /* 0x00008800ff0777ac */ /* 0x000e620008000800 */
[----:B------:R-:W-:Y:S01]  /*b600*/  IMAD.U32 R13, RZ, RZ, UR8 ;  /* 0x00000008ff0d7e24 */ /* 0x000fe2000f8e00ff */
[----:B------:R-:W-:Y:S01]  /*b610*/  SEL R208, R188, 0xffffffe0, !P6 ;  /* 0xffffffe0bcd07807 */ /* 0x000fe20007000000 */
[----:B------:R-:W-:Y:S01]  /*b620*/  IMAD.U32 R15, RZ, RZ, UR8 ;  /* 0x00000008ff0f7e24 */ /* 0x000fe2000f8e00ff */
[----:B------:R-:W-:Y:S01]  /*b630*/  USHF.L.U32 UR14, UR8, 0x5, URZ ;  /* 0x00000005080e7899 */ /* 0x000fe200080006ff */
[----:B------:R-:W-:Y:S01]  /*b640*/  IMAD.U32 R5, RZ, RZ, UR8 ;  /* 0x00000008ff057e24 */ /* 0x000fe2000f8e00ff */
[----:B------:R-:W-:Y:S01]  /*b650*/  UISETP.GE.U32.AND UP1, UPT, UR17, 0x3, UPT ;  /* 0x000000031100788c */ /* 0x000fe2000bf26070 */
[----:B------:R-:W-:Y:S02]  /*b660*/  IMAD.U32 R4, RZ, RZ, UR9 ;  /* 0x00000009ff047e24 */ /* 0x000fe4000f8e00ff */
[----:B------:R-:W-:Y:S01]  /*b670*/  IMAD.U32 R17, RZ, RZ, UR8 ;  /* 0x00000008ff117e24 */ /* 0x000fe2000f8e00ff */
[----:B------:R-:W-:Y:S01]  /*b680*/  IADD3 R10, P2, PT, R232, UR14, RZ ;  /* 0x0000000ee80a7c10 */ /* 0x000fe2000ff5e0ff */
[----:B------:R-:W-:-:S02]  /*b690*/  IMAD.U32 R7, RZ, RZ, UR8 ;  /* 0x00000008ff077e24 */ /* 0x000fc4000f8e00ff */
[----:B------:R-:W-:Y:S02]  /*b6a0*/  IMAD.U32 R6, RZ, RZ, UR9 ;  /* 0x00000009ff067e24 */ /* 0x000fe4000f8e00ff */
[----:B------:R-:W-:Y:S02]  /*b6b0*/  IMAD.U32 R9, RZ, RZ, UR8 ;  /* 0x00000008ff097e24 */ /* 0x000fe4000f8e00ff */
[----:B------:R-:W-:Y:S01]  /*b6c0*/  IMAD.U32 R8, RZ, RZ, UR9 ;  /* 0x00000009ff087e24 */ /* 0x000fe2000f8e00ff */
[----:B-1----:R-:W-:Y:S01]  /*b6d0*/  ISETP.GE.AND P1, PT, R224, UR7, PT ;  /* 0x00000007e0007c0c */ /* 0x002fe2000bf26270 */
[----:B------:R-:W-:Y:S01]  /*b6e0*/  USHF.L.U64.HI UR7, UR8, 0x5, UR9 ;  /* 0x0000000508077899 */ /* 0x000fe20008010209 */
[--C-:B------:R-:W-:Y:S02]  /*b6f0*/  IMAD.IADD R168, R227, 0x1, R208.reuse ;  /* 0x00000001e3a87824 */ /* 0x100fe400078e02d0 */
[----:B------:R-:W-:Y:S02]  /*b700*/  IMAD.IADD R210, R201, 0x1, R208 ;  /* 0x00000001c9d27824 */ /* 0x000fe400078e02d0 */
[--C-:B------:R-:W-:Y:S01]  /*b710*/  IMAD.IADD R207, R227, 0x1, R200.reuse ;  /* 0x00000001e3cf7824 */ /* 0x100fe200078e02c8 */
[----:B------:R-:W-:Y:S01]  /*b720*/  IADD3.X R11, PT, PT, R233, UR7, RZ, P2, !PT ;  /* 0x00000007e90b7c10 */ /* 0x000fe200097fe4ff */
[----:B------:R-:W-:-:S05]  /*b730*/  IMAD.IADD R209, R201, 0x1, R200 ;  /* 0x00000001c9d17824 */ /* 0x000fca00078e02c8 */
[-C--:B------:R-:W-:Y:S01]  /*b740*/  @!P1 LEA R12, P2, R13, R10.reuse, 0x8 ;  /* 0x0000000a0d0c9211 */ /* 0x080fe200078440ff */
[----:B------:R-:W-:Y:S01]  /*b750*/  @!P1 IMAD.MOV.U32 R18, RZ, RZ, R10 ;  /* 0x000000ffff129224 */ /* 0x000fe200078e000a */
[-C--:B------:R-:W-:Y:S01]  /*b760*/  @!P1 LEA R14, P3, R15, R10.reuse, 0x7 ;  /* 0x0000000a0f0e9211 */ /* 0x080fe200078638ff */
[--C-:B------:R-:W-:Y:S01]  /*b770*/  @!P1 IMAD.MOV.U32 R19, RZ, RZ, R11.reuse ;  /* 0x000000ffff139224 */ /* 0x100fe200078e000b */
[-C--:B------:R-:W-:Y:S01]  /*b780*/  @!P1 LEA.HI.X R13, R5, R11.reuse, R4, 0x8, P2 ;  /* 0x0000000b050d9211 */ /* 0x080fe200010f4404 */
[----:B------:R-:W-:Y:S01]  /*b790*/  IMAD.U32 R4, RZ, RZ, UR8 ;  /* 0x00000008ff047e24 */ /* 0x000fe2000f8e00ff */
[----:B------:R-:W-:Y:S01]  /*b7a0*/  @!P1 LEA R16, P4, R17, R10, 0x6 ;  /* 0x0000000a11109211 */ /* 0x000fe200078830ff */
[----:B------:R-:W-:Y:S01]  /*b7b0*/  @!P1 IMAD.MOV.U32 R20, RZ, RZ, R10 ;  /* 0x000000ffff149224 */ /* 0x000fe200078e000a */
[-C--:B------:R-:W-:Y:S01]  /*b7c0*/  @!P1 LEA.HI.X R15, R7, R11.reuse, R6, 0x7, P3 ;  /* 0x0000000b070f9211 */ /* 0x080fe200018f3c06 */
[--C-:B------:R-:W-:Y:S01]  /*b7d0*/  @!P1 IMAD.MOV.U32 R21, RZ, RZ, R11.reuse ;  /* 0x000000ffff159224 */ /* 0x100fe200078e000b */
[----:B------:R-:W-:Y:S01]  /*b7e0*/  @P1 STS.128 [R241+0xa000], RZ ;  /* 0x00a000fff1001388 */ /* 0x000fe20000000c00 */
[--C-:B------:R-:W-:Y:S01]  /*b7f0*/  @!P1 IMAD.MOV.U32 R22, RZ, RZ, R10.reuse ;  /* 0x000000ffff169224 */ /* 0x100fe200078e000a */
[----:B------:R-:W-:Y:S01]  /*b800*/  VOTEU.ALL UP0, P1 ;  /* 0x0000000000ff7886 */ /* 0x000fe20000800000 */
[--C-:B------:R-:W-:Y:S01]  /*b810*/  @!P1 IMAD.MOV.U32 R23, RZ, RZ, R11.reuse ;  /* 0x000000ffff179224 */ /* 0x100fe200078e000b */
[----:B------:R-:W-:Y:S01]  /*b820*/  @!PT LDS RZ, [RZ] ;  /* 0x00000000fffff984 */ /* 0x000fe20000000800 */
[----:B------:R-:W-:Y:S01]  /*b830*/  @!PT LDS RZ, [RZ] ;  /* 0x00000000fffff984 */ /* 0x000fe20000000800 */
[----:B------:R-:W-:Y:S01]  /*b840*/  @!PT LDS RZ, [RZ] ;  /* 0x00000000fffff984 */ /* 0x000fe20000000800 */
[----:B------:R-:W-:Y:S01]  /*b850*/  @!P1 LDGSTS.E.BYPASS.LTC128B.128 [R241+0xa000], desc[UR20][R232.64] ;  /* 0x0a000000e8f19fae */ /* 0x000fe2000b981a14 */
[----:B------:R-:W-:Y:S01]  /*b860*/  @!P1 IMAD.MOV.U32 R24, RZ, RZ, R10 ;  /* 0x000000ffff189224 */ /* 0x000fe200078e000a */
[----:B------:R-:W-:Y:S01]  /*b870*/  @!P1 LEA.HI.X R17, R9, R11, R8, 0x6, P4 ;  /* 0x0000000b09119211 */ /* 0x000fe200020f3408 */
[--C-:B------:R-:W-:Y:S01]  /*b880*/  @!P1 IMAD.MOV.U32 R25, RZ, RZ, R11.reuse ;  /* 0x000000ffff199224 */ /* 0x100fe200078e000b */
[----:B------:R-:W-:Y:S01]  /*b890*/  @P1 STS.128 [R241+0xa800], RZ ;  /* 0x00a800fff1001388 */ /* 0x000fe20000000c00 */
[--C-:B------:R-:W-:Y:S01]  /*b8a0*/  @!P1 IMAD.MOV.U32 R26, RZ, RZ, R10.reuse ;  /* 0x000000ffff1a9224 */ /* 0x100fe200078e000a */
[----:B------:R-:W-:Y:S01]  /*b8b0*/  @!UP0 UIMAD UR18, UR9, 0x60, URZ ;  /* 0x00000060091288a4 */ /* 0x000fe2000f8e02ff */
[--C-:B------:R-:W-:Y:S01]  /*b8c0*/  @!P1 IMAD.MOV.U32 R27, RZ, RZ, R11.reuse ;  /* 0x000000ffff1b9224 */ /* 0x100fe200078e000b */
[----:B------:R-:W-:Y:S01]  /*b8d0*/  @!PT LDS RZ, [RZ] ;  /* 0x00000000fffff984 */ /* 0x000fe20000000800 */
[----:B------:R-:W-:Y:S01]  /*b8e0*/  @!PT LDS RZ, [RZ] ;  /* 0x00000000fffff984 */ /* 0x000fe20000000800 */
[----:B------:R-:W-:Y:S01]  /*b8f0*/  @!PT LDS RZ, [RZ] ;  /* 0x00000000fffff984 */ /* 0x000fe20000000800 */
[----:B------:R1:W-:Y:S01]  /*b900*/  @!P1 LDGSTS.E.BYPASS.LTC128B.128 [R241+0xa800], desc[UR20][R10.64] ;  /* 0x0a8000000af19fae */ /* 0x0003e2000b981a14 */
[--C-:B------:R-:W-:Y:S01]  /*b910*/  @!P1 IMAD.MOV.U32 R28, RZ, RZ, R10.reuse ;  /* 0x000000ffff1c9224 */ /* 0x100fe200078e000a */
[----:B------:R-:W-:Y:S01]  /*b920*/  @!UP0 UIMAD UR15, UR9, 0xa0, URZ ;  /* 0x000000a0090f88a4 */ /* 0x000fe2000f8e02ff */
[----:B------:R-:W-:Y:S01]  /*b930*/  @!P1 IMAD.MOV.U32 R29, RZ, RZ, R11 ;  /* 0x000000ffff1d9224 */ /* 0x000fe200078e000b */
[----:B------:R-:W-:Y:S01]  /*b940*/  @P1 STS.128 [R241+0xb000], RZ ;  /* 0x00b000fff1001388 */ /* 0x000fe20000000c00 */
[----:B------:R-:W-:-:S02]  /*b950*/  @!P1 IMAD.MOV.U32 R30, RZ, RZ, R10 ;  /* 0x000000ffff1e9224 */ /* 0x000fc400078e000a */
[----:B------:R-:W-:Y:S02]  /*b960*/  @!P1 IMAD.MOV.U32 R31, RZ, RZ, R11 ;  /* 0x000000ffff1f9224 */ /* 0x000fe400078e000b */
[----:B------:R-:W-:Y:S01]  /*b970*/  IMAD.U32 R6, RZ, RZ, UR8 ;  /* 0x00000008ff067e24 */ /* 0x000fe2000f8e00ff */
[----:B------:R-:W-:Y:S01]  /*b980*/  @!UP0 UIMAD UR8, UR9, 0xc0, URZ ;  /* 0x000000c0090888a4 */ /* 0x000fe2000f8e02ff */
[----:B------:R-:W-:-:S04]  /*b990*/  @!P1 IMAD.WIDE.U32 R18, R5, 0xc0, R18 ;  /* 0x000000c005129825 */ /* 0x000fc800078e0012 */
        /* <DEDUP_REMOVED lines=35> */
[----:B------:R-:W-:-:S02]  /*bbd0*/  @!P1 VIADD R29, R29, UR15 ;  /* 0x0000000f1d1d9c36 */ /* 0x000fc40008000000 */
[----:B------:R-:W-:Y:S01]  /*bbe0*/  @!P1 VIADD R31, R31, UR8 ;  /* 0x000000081f1f9c36 */ /* 0x000fe20008000000 */
[----:B------:R-:W-:Y:S01]  /*bbf0*/  @!PT LDS RZ, [RZ] ;  /* 0x00000000fffff984 */ /* 0x000fe20000000800 */
[----:B------:R-:W-:Y:S01]  /*bc00*/  @!PT LDS RZ, [RZ] ;  /* 0x00000000fffff984 */ /* 0x000fe20000000800 */
[----:B------:R-:W-:Y:S01]  /*bc10*/  @!PT LDS RZ, [RZ] ;  /* 0x00000000fffff984 */ /* 0x000fe20000000800 */
[----:B------:R-:W-:Y:S01]  /*bc20*/  @!P1 LDGSTS.E.BYPASS.LTC128B.128 [R241+0xc000], desc[UR20][R8.64] ;  /* 0x0c00000008f19fae */ /* 0x000fe2000b981a14 */
[----:B------:R-:W-:Y:S02]  /*bc30*/  @!P1 VIADD R33, R5, UR9 ;  /* 0x0000000905219c36 */ /* 0x000fe40008000000 */
[----:B------:R-:W-:Y:S01]  /*bc40*/  @!P1 IMAD.MOV.U32 R32, RZ, RZ, R4 ;  /* 0x000000ffff209224 */ /* 0x000fe200078e0004 */
        /* <DEDUP_REMOVED lines=55> */
[----:B-1----:R-:W-:Y:S04]  /*bfc0*/  LDSM.16.M88.4 R12, [R227] ;  /* 0x00000000e30c783b */ /* 0x002fe80000000200 */
[----:B------:R-:W1:Y:S04]  /*bfd0*/  LDSM.16.M88.4 R124, [R201+0x2800] ;  /* 0x00280000c97c783b */ /* 0x000e680000000200 */
[----:B------:R-:W4:Y:S04]  /*bfe0*/  LDSM.16.M88.4 R4, [R201+0x2000] ;  /* 0x00200000c904783b */ /* 0x000f280000000200 */
[----:B------:R-:W5:Y:S04]  /*bff0*/  LDSM.16.M88.4 R84, [R201+0x5000] ;  /* 0x00500000c954783b */ /* 0x000f680000000200 */
[----:B------:R-:W-:Y:S04]  /*c000*/  LDSM.16.M88.4 R168, [R168] ;  /* 0x00000000a8a8783b */ /* 0x000fe80000000200 */
[----:B------:R-:W3:Y:S04]  /*c010*/  LDSM.16.M88.4 R164, [R210+0x2800] ;  /* 0x00280000d2a4783b */ /* 0x000ee80000000200 */
[----:B------:R-:W3:Y:S04]  /*c020*/  LDSM.16.M88.4 R116, [R201+0x3000] ;  /* 0x00300000c974783b */ /* 0x000ee80000000200 */
[----:B------:R-:W3:Y:S04]  /*c030*/  LDSM.16.M88.4 R108, [R201+0x3800] ;  /* 0x00380000c96c783b */ /* 0x000ee80000000200 */
[----:B------:R-:W3:Y:S04]  /*c040*/  LDSM.16.M88.4 R100, [R201+0x4000] ;  /* 0x00400000c964783b */ /* 0x000ee80000000200 */
[----:B------:R-:W3:Y:S04]  /*c050*/  LDSM.16.M88.4 R92, [R201+0x4800] ;  /* 0x00480000c95c783b */ /* 0x000ee80000000200 */
[----:B------:R-:W3:Y:S04]  /*c060*/  LDSM.16.M88.4 R76, [R201+0x5800] ;  /* 0x00580000c94c783b */ /* 0x000ee80000000200 */
[----:B------:R-:W3:Y:S01]  /*c070*/  LDSM.16.M88.4 R68, [R201+0x6000] ;  /* 0x00600000c944783b */ /* 0x000ee20000000200 */
[C---:B-1----:R-:W-:Y:S03]  /*c080*/  HMMA.16816.F32 R128, R12.reuse, R124, RZ ;  /* 0x0000007c0c80723c */ /* 0x042fe600000018ff */
[----:B------:R-:W1:Y:S04]  /*c090*/  LDSM.16.M88.4 R60, [R201+0x6800] ;  /* 0x00680000c93c783b */ /* 0x000e680000000200 */
[----:B------:R-:W1:Y:S01]  /*c0a0*/  LDSM.16.M88.4 R52, [R201+0x7000] ;  /* 0x00700000c934783b */ /* 0x000e620000000200 */
[C---:B------:R-:W-:Y:S03]  /*c0b0*/  HMMA.16816.F32 R124, R12.reuse, R126, RZ ;  /* 0x0000007e0c7c723c */ /* 0x040fe600000018ff */
[----:B------:R-:W1:Y:S04]  /*c0c0*/  LDSM.16.M88.4 R44, [R201+0x7800] ;  /* 0x00780000c92c783b */ /* 0x000e680000000200 */
[----:B------:R-:W1:Y:S01]  /*c0d0*/  LDSM.16.M88.4 R36, [R201+0x8000] ;  /* 0x00800000c924783b */ /* 0x000e620000000200 */
[C---:B----4-:R-:W-:Y:S03]  /*c0e0*/  HMMA.16816.F32 R8, R12.reuse, R4, RZ ;  /* 0x000000040c08723c */ /* 0x050fe600000018ff */
[----:B--2---:R-:W2:Y:S04]  /*c0f0*/  LDSM.16.M88.4 R28, [R201+0x8800] ;  /* 0x00880000c91c783b */ /* 0x004ea80000000200 */
[----:B------:R-:W4:Y:S01]  /*c100*/  LDSM.16.M88.4 R20, [R201+0x9000] ;  /* 0x00900000c914783b */ /* 0x000f220000000200 */
[C---:B------:R-:W-:Y:S03]  /*c110*/  HMMA.16816.F32 R4, R12.reuse, R6, RZ ;  /* 0x000000060c04723c */ /* 0x040fe600000018ff */
[----:B------:R-:W4:Y:S04]  /*c120*/  LDSM.16.M88.4 R176, [R201+0x9800] ;  /* 0x00980000c9b0783b */ /* 0x000f280000000200 */
[----:B------:R-:W4:Y:S01]  /*c130*/  LDSM.16.M88.4 R172, [R210+0x2000] ;  /* 0x00200000d2ac783b */ /* 0x000f220000000200 */
[C---:B-----5:R-:W-:Y:S03]  /*c140*/  HMMA.16816.F32 R88, R12.reuse, R84, RZ ;  /* 0x000000540c58723c */ /* 0x060fe600000018ff */
[----:B------:R-:W5:Y:S04]  /*c150*/  LDSM.16.M88.4 R180, [R210+0x5000] ;  /* 0x00500000d2b4783b */ /* 0x000f680000000200 */
[----:B------:R-:W-:Y:S01]  /*c160*/  LDSM.16.M88.4 R192, [R210+0x3800] ;  /* 0x00380000d2c0783b */ /* 0x000fe20000000200 */
[----:B------:R-:W-:Y:S03]  /*c170*/  HMMA.16816.F32 R84, R12, R86, RZ ;  /* 0x000000560c54723c */ /* 0x000fe600000018ff */
[----:B------:R-:W-:Y:S04]  /*c180*/  LDSM.16.M88.4 R188, [R210+0x4000] ;  /* 0x00400000d2bc783b */ /* 0x000fe80000000200 */
[----:B------:R-:W-:Y:S01]  /*c190*/  LDSM.16.M88.4 R184, [R210+0x4800] ;  /* 0x00480000d2b8783b */ /* 0x000fe20000000200 */
[C---:B---3--:R-:W-:Y:S03]  /*c1a0*/  HMMA.16816.F32 R128, R168.reuse, R164, R128 ;  /* 0x000000a4a880723c */ /* 0x048fe60000001880 */
[----:B------:R-:W-:Y:S04]  /*c1b0*/  LDSM.16.M88.4 R200, [R207] ;  /* 0x00000000cfc8783b */ /* 0x000fe80000000200 */
[----:B------:R-:W-:Y:S01]  /*c1c0*/  LDSM.16.M88.4 R196, [R210+0x3000] ;  /* 0x00300000d2c4783b */ /* 0x000fe20000000200 */
[----:B------:R-:W-:Y:S03]  /*c1d0*/  HMMA.16816.F32 R124, R168, R166, R124 ;  /* 0x000000a6a87c723c */ /* 0x000fe6000000187c */
[----:B------:R-:W3:Y:S04]  /*c1e0*/  LDSM.16.M88.4 R164, [R210+0x6800] ;  /* 0x00680000d2a4783b */ /* 0x000ee80000000200 */
[----:B------:R-:W0:Y:S01]  /*c1f0*/  LDGDEPBAR ;  /* 0x00000000000079af */ /* 0x000e220000000000 */
[C---:B------:R-:W-:Y:S08]  /*c200*/  HMMA.16816.F32 R120, R12.reuse, R116, RZ ;  /* 0x000000740c78723c */ /* 0x040ff000000018ff */
[C---:B------:R-:W-:Y:S08]  /*c210*/  HMMA.16816.F32 R112, R12.reuse, R108, RZ ;  /* 0x0000006c0c70723c */ /* 0x040ff000000018ff */
[C---:B------:R-:W-:Y:S08]  /*c220*/  HMMA.16816.F32 R104, R12.reuse, R100, RZ ;  /* 0x000000640c68723c */ /* 0x040ff000000018ff */
[C---:B------:R-:W-:Y:S08]  /*c230*/  HMMA.16816.F32 R96, R12.reuse, R92, RZ ;  /* 0x0000005c0c60723c */ /* 0x040ff000000018ff */
[C---:B------:R-:W-:Y:S08]  /*c240*/  HMMA.16816.F32 R80, R12.reuse, R76, RZ ;  /* 0x0000004c0c50723c */ /* 0x040ff000000018ff */
[C---:B------:R-:W-:Y:S08]  /*c250*/  HMMA.16816.F32 R72, R12.reuse, R68, RZ ;  /* 0x000000440c48723c */ /* 0x040ff000000018ff */
[C---:B-1----:R-:W-:Y:S08]  /*c260*/  HMMA.16816.F32 R64, R12.reuse, R60, RZ ;  /* 0x0000003c0c40723c */ /* 0x042ff000000018ff */
[C---:B------:R-:W-:Y:S08]  /*c270*/  HMMA.16816.F32 R56, R12.reuse, R52, RZ ;  /* 0x000000340c38723c */ /* 0x040ff000000018ff */
[C---:B------:R-:W-:Y:S08]  /*c280*/  HMMA.16816.F32 R48, R12.reuse, R44, RZ ;  /* 0x0000002c0c30723c */ /* 0x040ff000000018ff */
[C---:B------:R-:W-:Y:S08]  /*c290*/  HMMA.16816.F32 R40, R12.reuse, R36, RZ ;  /* 0x000000240c28723c */ /* 0x040ff000000018ff */
[C---:B--2---:R-:W-:Y:S08]  /*c2a0*/  HMMA.16816.F32 R32, R12.reuse, R28, RZ ;  /* 0x0000001c0c20723c */ /* 0x044ff000000018ff */
        /* <DEDUP_REMOVED lines=19> */
[C---:B-----5:R-:W-:Y:S08]  /*c3e0*/  HMMA.16816.F32 R88, R168.reuse, R180, R88 ;  /* 0x000000b4a858723c */ /* 0x060ff00000001858 */
        /* <DEDUP_REMOVED lines=20> */
[C---:B----4-:R-:W-:Y:S08]  /*c530*/  HMMA.16816.F32 R32, R168.reuse, R180, R32 ;  /* 0x000000b4a820723c */ /* 0x050ff00000001820 */
[----:B------:R-:W-:Y:S01]  /*c540*/  HMMA.16816.F32 R28, R168, R182, R28 ;  /* 0x000000b6a81c723c */ /* 0x000fe2000000181c */
[----:B------:R-:W4:Y:S07]  /*c550*/  LDSM.16.M88.4 R180, [R209+0x4800] ;  /* 0x00480000d1b4783b */ /* 0x000f2e0000000200 */
[C---:B---3--:R-:W-:Y:S08]  /*c560*/  HMMA.16816.F32 R8, R200.reuse, R164, R8 ;  /* 0x000000a4c808723c */ /* 0x048ff00000001808 */
[----:B------:R-:W-:Y:S01]  /*c570*/  HMMA.16816.F32 R4, R200, R166, R4 ;  /* 0x000000a6c804723c */ /* 0x000fe20000001804 */
[----:B------:R-:W3:Y:S07]  /*c580*/  LDSM.16.M88.4 R164, [R209+0x6800] ;  /* 0x00680000d1a4783b */ /* 0x000eee0000000200 */
        /* <DEDUP_REMOVED lines=11> */
[----:B------:R-:W5:Y:S07]  /*c640*/  LDSM.16.M88.4 R184, [R209+0x4000] ;  /* 0x00400000d1b8783b */ /* 0x000f6e0000000200 */
[C---:B-1----:R-:W-:Y:S08]  /*c650*/  HMMA.16816.F32 R24, R168.reuse, R176, R24 ;  /* 0x000000b0a818723c */ /* 0x042ff00000001818 */
[C---:B------:R-:W-:Y:S01]  /*c660*/  HMMA.16816.F32 R20, R168.reuse, R178, R20 ;  /* 0x000000b2a814723c */ /* 0x040fe20000001814 */
[----:B------:R-:W-:Y:S07]  /*c670*/  LDSM.16.M88.4 R176, [R209+0x5000] ;  /* 0x00500000d1b0783b */ /* 0x000fee0000000200 */
[C---:B--2---:R-:W-:Y:S08]  /*c680*/  HMMA.16816.F32 R16, R168.reuse, R172, R16 ;  /* 0x000000aca810723c */ /* 0x044ff00000001810 */
[----:B------:R-:W-:Y:S01]  /*c690*/  HMMA.16816.F32 R12, R168, R174, R12 ;  /* 0x000000aea80c723c */ /* 0x000fe2000000180c */
[----:B------:R-:W1:Y:S04]  /*c6a0*/  LDSM.16.M88.4 R172, [R209+0x5800] ;  /* 0x00580000d1ac783b */ /* 0x000e680000000200 */
[----:B------:R-:W2:Y:S03]  /*c6b0*/  LDSM.16.M88.4 R168, [R209+0x6000] ;  /* 0x00600000d1a8783b */ /* 0x000ea60000000200 */
[C---:B----4-:R-:W-:Y:S08]  /*c6c0*/  HMMA.16816.F32 R96, R200.reuse, R180, R96 ;  /* 0x000000b4c860723c */ /* 0x050ff00000001860 */
[C---:B------:R-:W-:Y:S01]  /*c6d0*/  HMMA.16816.F32 R92, R200.reuse, R182, R92 ;  /* 0x000000b6c85c723c */ /* 0x040fe2000000185c */
[----:B------:R-:W4:Y:S07]  /*c6e0*/  LDSM.16.M88.4 R180, [R209+0x7800] ;  /* 0x00780000d1b4783b */ /* 0x000f2e0000000200 */
[C---:B---3--:R-:W-:Y:S08]  /*c6f0*/  HMMA.16816.F32 R64, R200.reuse, R164, R64 ;  /* 0x000000a4c840723c */ /* 0x048ff00000001840 */
[C---:B------:R-:W-:Y:S01]  /*c700*/  HMMA.16816.F32 R60, R200.reuse, R166, R60 ;  /* 0x000000a6c83c723c */ /* 0x040fe2000000183c */
[----:B------:R-:W3:Y:S07]  /*c710*/  LDSM.16.M88.4 R164, [R209+0x9800] ;  /* 0x00980000d1a4783b */ /* 0x000eee0000000200 */
[----:B-----5:R-:W-:Y:S01]  /*c720*/  HMMA.16816.F32 R104, R200, R184, R104 ;  /* 0x000000b8c868723c */ /* 0x020fe20000001868 */
[----:B------:R-:W-:-:S07]  /*c730*/  IMAD.IADD R184, R208, 0x1, R207 ;  /* 0x00000001d0b87824 */ /* 0x000fce00078e02cf */
[C---:B-1----:R-:W-:Y:S08]  /*c740*/  HMMA.16816.F32 R80, R200.reuse, R172, R80 ;  /* 0x000000acc850723c */ /* 0x042ff00000001850 */
[C---:B------:R-:W-:Y:S01]  /*c750*/  HMMA.16816.F32 R76, R200.reuse, R174, R76 ;  /* 0x000000aec84c723c */ /* 0x040fe2000000184c */
[----:B------:R-:W-:Y:S07]  /*c760*/  LDSM.16.M88.4 R172, [R209+0x8800] ;  /* 0x00880000d1ac783b */ /* 0x000fee0000000200 */
[C---:B--2---:R-:W-:Y:S08]  /*c770*/  HMMA.16816.F32 R72, R200.reuse, R168, R72 ;  /* 0x000000a8c848723c */ /* 0x044ff00000001848 */
[C---:B------:R-:W-:Y:S01]  /*c780*/  HMMA.16816.F32 R68, R200.reuse, R170, R68 ;  /* 0x000000aac844723c */ /* 0x040fe20000001844 */
[----:B------:R-:W1:Y:S07]  /*c790*/  LDSM.16.M88.4 R168, [R209+0x8000] ;  /* 0x00800000d1a8783b */ /* 0x000e6e0000000200 */
[----:B------:R-:W-:Y:S01]  /*c7a0*/  HMMA.16816.F32 R120, R200, R192, R120 ;  /* 0x000000c0c878723c */ /* 0x000fe20000001878 */
[----:B------:R-:W-:-:S07]  /*c7b0*/  IMAD.IADD R192, R208, 0x1, R209 ;  /* 0x00000001d0c07824 */ /* 0x000fce00078e02d1 */
[C---:B------:R-:W-:Y:S01]  /*c7c0*/  HMMA.16816.F32 R100, R200.reuse, R186, R100 ;  /* 0x000000bac864723c */ /* 0x040fe20000001864 */
[----:B------:R-:W-:Y:S07]  /*c7d0*/  LDSM.16.M88.4 R184, [R184] ;  /* 0x00000000b8b8783b */ /* 0x000fee0000000200 */
[C---:B----4-:R-:W-:Y:S08]  /*c7e0*/  HMMA.16816.F32 R48, R200.reuse, R180, R48 ;  /* 0x000000b4c830723c */ /* 0x050ff00000001830 */
[C---:B------:R-:W-:Y:S01]  /*c7f0*/  HMMA.16816.F32 R44, R200.reuse, R182, R44 ;  /* 0x000000b6c82c723c */ /* 0x040fe2000000182c */
[----:B------:R-:W2:Y:S07]  /*c800*/  LDSM.16.M88.4 R180, [R192+0x9800] ;  /* 0x00980000c0b4783b */ /* 0x000eae0000000200 */
[C---:B------:R-:W-:Y:S08]  /*c810*/  HMMA.16816.F32 R112, R200.reuse, R188, R112 ;  /* 0x000000bcc870723c */ /* 0x040ff00000001870 */
[C---:B------:R-:W-:Y:S01]  /*c820*/  HMMA.16816.F32 R108, R200.reuse, R190, R108 ;  /* 0x000000bec86c723c */ /* 0x040fe2000000186c */
[----:B------:R-:W4:Y:S07]  /*c830*/  LDSM.16.M88.4 R188, [R192+0x2000] ;  /* 0x00200000c0bc783b */ /* 0x000f2e0000000200 */
[C---:B---3--:R-:W-:Y:S08]  /*c840*/  HMMA.16816.F32 R12, R200.reuse, R166, R12 ;  /* 0x000000a6c80c723c */ /* 0x048ff0000000180c */
[C---:B------:R-:W-:Y:S08]  /*c850*/  HMMA.16816.F32 R128, R200.reuse, R196, R128 ;  /* 0x000000c4c880723c */ /* 0x040ff00000001880 */
        /* <DEDUP_REMOVED lines=8> */
[----:B------:R-:W-:Y:S01]  /*c8e0*/  HMMA.16816.F32 R32, R200, R172, R32 ;  /* 0x000000acc820723c */ /* 0x000fe20000001820 */
[----:B------:R-:W-:-:S05]  /*c8f0*/  IMAD.SHL.U32 R172, R225, 0x2, RZ ;  /* 0x00000002e1ac7824 */ /* 0x000fca00078e00ff */
[----:B------:R-:W-:Y:S02]  /*c900*/  LOP3.LUT R172, R172, 0x6, RZ, 0xc0, !PT ;  /* 0x00000006acac7812 */ /* 0x000fe400078ec0ff */
[----:B--2---:R-:W-:Y:S01]  /*c910*/  HMMA.16816.F32 R12, R184, R182, R12 ;  /* 0x000000b6b80c723c */ /* 0x004fe2000000180c */
[----:B------:R-:W-:-:S04]  /*c920*/  IMAD.U32 R183, RZ, RZ, UR17 ;  /* 0x00000011ffb77e24 */ /* 0x000fc8000f8e00ff */
[----:B------:R-:W-:-:S03]  /*c930*/  IMAD R183, R183, 0x100, R172 ;  /* 0x00000100b7b77824 */ /* 0x000fc600078e02ac */
[----:B------:R-:W-:Y:S01]  /*c940*/  HMMA.16816.F32 R16, R200, R164, R16 ;  /* 0x000000a4c810723c */ /* 0x000fe20000001810 */
[C---:B------:R-:W-:Y:S02]  /*c950*/  VIADD R164, R183.reuse, 0xfffffef9 ;  /* 0xfffffef9b7a47836 */ /* 0x040fe40000000000 */
[----:B------:R-:W-:-:S03]  /*c960*/  VIADD R173, R183, 0xfffffe00 ;  /* 0xfffffe00b7ad7836 */ /* 0x000fc60000000000 */
[CC--:B------:R-:W-:Y:S02]  /*c970*/  ISETP.GE.AND P5, PT, R164.reuse, R205.reuse, PT ;  /* 0x000000cda400720c */ /* 0x0c0fe40003fa6270 */
[----:B----4-:R-:W-:Y:S01]  /*c980*/  HMMA.16816.F32 R8, R184, R188, R8 ;  /* 0x000000bcb808723c */ /* 0x010fe20000001808 */
[C---:B------:R-:W-:Y:S02]  /*c990*/  ISETP.GE.AND P4, PT, R173.reuse, R205, PT ;  /* 0x000000cdad00720c */ /* 0x040fe40003f86270 */
[-C--:B------:R-:W-:Y:S02]  /*c9a0*/  ISETP.GE.AND P3, PT, R173, R204.reuse, PT ;  /* 0x000000ccad00720c */ /* 0x080fe40003f66270 */
[----:B------:R-:W-:Y:S02]  /*c9b0*/  I2FP.F32.U32 R173, R173 ;  /* 0x000000ad00ad7245 */ /* 0x000fe40000201000 */
[----:B------:R-:W-:Y:S01]  /*c9c0*/  ISETP.GE.AND P2, PT, R164, R204, PT ;  /* 0x000000cca400720c */ /* 0x000fe20003f46270 */
[----:B------:R-:W-:Y:S01]  /*c9d0*/  HMMA.16816.F32 R116, R200, R194, R116 ;  /* 0x000000c2c874723c */ /* 0x000fe20000001874 */
[----:B------:R-:W-:-:S02]  /*c9e0*/  I2FP.F32.U32 R194, R164 ;  /* 0x000000a400c27245 */ /* 0x000fc40000201000 */
[----:B------:R-:W2:Y:S03]  /*c9f0*/  LDSM.16.M88.4 R164, [R192+0x3000] ;  /* 0x00300000c0a4783b */ /* 0x000ea60000000200 */
[C---:B------:R-:W-:Y:S01]  /*ca00*/  FFMA.FTZ R13, R194.reuse, UR5, R13 ;  /* 0x00000005c20d7c23 */ /* 0x040fe2000801000d */
[----:B------:R-:W-:Y:S01]  /*ca10*/  FFMA.FTZ R194, R194, UR5, R15 ;  /* 0x00000005c2c27c23 */ /* 0x000fe2000801000f */
[----:B------:R-:W-:Y:S01]  /*ca20*/  HMMA.16816.F32 R28, R200, R174, R28 ;  /* 0x000000aec81c723c */ /* 0x000fe2000000181c */
[----:B------:R-:W-:Y:S02]  /*ca30*/  VIADD R174, R183, 0xfffffe01 ;  /* 0xfffffe01b7ae7836 */ /* 0x000fe40000000000 */
[----:B------:R-:W-:-:S03]  /*ca40*/  FSEL R13, R13, -INF , !P5 ;  /* 0xff8000000d0d7808 */ /* 0x000fc60006800000 */
[C---:B------:R-:W-:Y:S02]  /*ca50*/  ISETP.GE.AND P6, PT, R174.reuse, R205, PT ;  /* 0x000000cdae00720c */ /* 0x040fe40003fc6270 */
[----:B------:R-:W-:Y:S01]  /*ca60*/  HMMA.16816.F32 R4, R184, R190, R4 ;  /* 0x000000beb804723c */ /* 0x000fe20000001804 */
[----:B------:R-:W-:Y:S01]  /*ca70*/  ISETP.GE.AND P5, PT, R174, R204, PT ;  /* 0x000000ccae00720c */ /* 0x000fe20003fa6270 */
[----:B------:R-:W-:Y:S01]  /*ca80*/  FFMA.FTZ R191, R173, UR5, R10 ;  /* 0x00000005adbf7c23 */ /* 0x000fe2000801000a */
[----:B------:R-:W-:Y:S01]  /*ca90*/  I2FP.F32.U32 R174, R174 ;  /* 0x000000ae00ae7245 */ /* 0x000fe20000201000 */
[----:B------:R-:W-:-:S03]  /*caa0*/  VIADD R10, R183, 0xfffffe08 ;  /* 0xfffffe08b70a7836 */ /* 0x000fc60000000000 */
[----:B------:R-:W-:Y:S01]  /*cab0*/  FSEL R191, R191, -INF , !P3 ;  /* 0xff800000bfbf7808 */ /* 0x000fe20005800000 */
[C---:B---3--:R-:W-:Y:S01]  /*cac0*/  HMMA.16816.F32 R56, R200.reuse, R196, R56 ;  /* 0x000000c4c838723c */ /* 0x048fe20000001838 */
[C---:B------:R-:W-:Y:S01]  /*cad0*/  FFMA.FTZ R196, R174.reuse, UR5, R9 ;  /* 0x00000005aec47c23 */ /* 0x040fe20008010009 */
[----:B------:R-:W-:Y:S01]  /*cae0*/  FFMA.FTZ R11, R174, UR5, R11 ;  /* 0x00000005ae0b7c23 */ /* 0x000fe2000801000b */
[----:B------:R-:W-:Y:S02]  /*caf0*/  I2FP.F32.U32 R9, R10 ;  /* 0x0000000a00097245 */ /* 0x000fe40000201000 */
[----:B------:R-:W-:Y:S02]  /*cb00*/  ISETP.GE.AND P3, PT, R10, R204, PT ;  /* 0x000000cc0a00720c */ /* 0x000fe40003f66270 */
[----:B------:R-:W-:Y:S01]  /*cb10*/  FSEL R196, R196, -INF , !P6 ;  /* 0xff800000c4c47808 */ /* 0x000fe20007000000 */
[----:B------:R-:W-:Y:S01]  /*cb20*/  HMMA.16816.F32 R52, R200, R198, R52 ;  /* 0x000000c6c834723c */ /* 0x000fe20000001834 */
[----:B------:R-:W-:Y:S01]  /*cb30*/  FFMA.FTZ R198, R173, UR5, R8 ;  /* 0x00000005adc67c23 */ /* 0x000fe20008010008 */
[----:B------:R-:W-:-:S02]  /*cb40*/  VIADD R8, R183, 0xfffffe09 ;  /* 0xfffffe09b7087836 */ /* 0x000fc40000000000 */
[C---:B------:R-:W-:Y:S01]  /*cb50*/  FFMA.FTZ R4, R9.reuse, UR5, R4 ;  /* 0x0000000509047c23 */ /* 0x040fe20008010004 */
[----:B------:R-:W-:Y:S01]  /*cb60*/  FFMA.FTZ R6, R9, UR5, R6 ;  /* 0x0000000509067c23 */ /* 0x000fe20008010006 */
[----:B------:R-:W-:Y:S01]  /*cb70*/  VIADD R9, R183, 0xfffffe10 ;  /* 0xfffffe10b7097836 */ /* 0x000fe20000000000 */
[----:B------:R-:W-:Y:S01]  /*cb80*/  FSEL R198, R198, -INF , !P4 ;  /* 0xff800000c6c67808 */ /* 0x000fe20006000000 */
[C---:B-----5:R-:W-:Y:S01]  /*cb90*/  HMMA.16816.F32 R24, R200.reuse, R176, R24 ;  /* 0x000000b0c818723c */ /* 0x060fe20000001818 */
[-C--:B------:R-:W-:Y:S02]  /*cba0*/  ISETP.GE.AND P6, PT, R8, R205.reuse, PT ;  /* 0x000000cd0800720c */ /* 0x080fe40003fc6270 */
[----:B------:R-:W-:Y:S02]  /*cbb0*/  ISETP.GE.AND P4, PT, R10, R205, PT ;  /* 0x000000cd0a00720c */ /* 0x000fe40003f86270 */
[----:B------:R-:W-:Y:S02]  /*cbc0*/  FSEL R215, R6, -INF , !P3 ;  /* 0xff80000006d77808 */ /* 0x000fe40005800000 */
[----:B------:R-:W-:Y:S01]  /*cbd0*/  FSEL R217, R4, -INF , !P4 ;  /* 0xff80000004d97808 */ /* 0x000fe20006000000 */
[----:B------:R-:W-:Y:S01]  /*cbe0*/  HMMA.16816.F32 R20, R200, R178, R20 ;  /* 0x000000b2c814723c */ /* 0x000fe20000001814 */
[----:B------:R-:W-:-:S02]  /*cbf0*/  FSEL R202, R11, -INF , !P5 ;  /* 0xff8000000bca7808 */ /* 0x000fc40006800000 */
[----:B------:R-:W-:Y:S02]  /*cc00*/  ISETP.GE.AND P5, PT, R8, R204, PT ;  /* 0x000000cc0800720c */ /* 0x000fe40003fa6270 */
[----:B------:R-:W-:Y:S02]  /*cc10*/  I2FP.F32.U32 R8, R8 ;  /* 0x0000000800087245 */ /* 0x000fe40000201000 */
[C---:B------:R-:W-:Y:S01]  /*cc20*/  ISETP.GE.AND P4, PT, R9.reuse, R205, PT ;  /* 0x000000cd0900720c */ /* 0x040fe20003f86270 */
[----:B-1----:R-:W-:Y:S01]  /*cc30*/  HMMA.16816.F32 R128, R184, R168, R128 ;  /* 0x000000a8b880723c */ /* 0x002fe20000001880 */
[----:B------:R-:W-:Y:S01]  /*cc40*/  ISETP.GE.AND P3, PT, R9, R204, PT ;  /* 0x000000cc0900720c */ /* 0x000fe20003f66270 */
[C---:B------:R-:W-:Y:S01]  /*cc50*/  FFMA.FTZ R195, R8.reuse, UR5, R5 ;  /* 0x0000000508c37c23 */ /* 0x040fe20008010005 */
[----:B------:R-:W-:Y:S01]  /*cc60*/  FFMA.FTZ R201, R8, UR5, R7 ;  /* 0x0000000508c97c23 */ /* 0x000fe20008010007 */
[----:B------:R-:W-:Y:S01]  /*cc70*/  VIADD R8, R183, 0xfffffe11 ;  /* 0xfffffe11b7087836 */ /* 0x000fe20000000000 */
[----:B------:R-:W1:Y:S01]  /*cc80*/  LDSM.16.M88.4 R4, [R192+0x3800] ;  /* 0x00380000c004783b */ /* 0x000e620000000200 */
[----:B------:R-:W-:-:S02]  /*cc90*/  I2FP.F32.U32 R9, R9 ;  /* 0x0000000900097245 */ /* 0x000fc40000201000 */
[C---:B------:R-:W-:Y:S01]  /*cca0*/  HMMA.16816.F32 R124, R184.reuse, R170, R124 ;  /* 0x000000aab87c723c */ /* 0x040fe2000000187c */
[----:B------:R-:W-:Y:S02]  /*ccb0*/  FSEL R195, R195, -INF , !P6 ;  /* 0xff800000c3c37808 */ /* 0x000fe40007000000 */
[----:B------:R-:W-:Y:S02]  /*ccc0*/  FSEL R201, R201, -INF , !P5 ;  /* 0xff800000c9c97808 */ /* 0x000fe40006800000 */
[C---:B------:R-:W-:Y:S02]  /*ccd0*/  ISETP.GE.AND P6, PT, R8.reuse, R205, PT ;  /* 0x000000cd0800720c */ /* 0x040fe40003fc6270 */
[----:B------:R-:W-:Y:S01]  /*cce0*/  ISETP.GE.AND P5, PT, R8, R204, PT ;  /* 0x000000cc0800720c */ /* 0x000fe20003fa6270 */
[----:B--2---:R-:W-:Y:S01]  /*ccf0*/  HMMA.16816.F32 R120, R184, R164, R120 ;  /* 0x000000a4b878723c */ /* 0x004fe20000001878 */
[----:B------:R-:W-:Y:S02]  /*cd00*/  I2FP.F32.U32 R8, R8 ;  /* 0x0000000800087245 */ /* 0x000fe40000201000 */
[C---:B------:R-:W-:Y:S01]  /*cd10*/  FFMA.FTZ R128, R9.reuse, UR5, R128 ;  /* 0x0000000509807c23 */ /* 0x040fe20008010080 */
[----:B------:R-:W-:Y:S01]  /*cd20*/  FFMA.FTZ R130, R9, UR5, R130 ;  /* 0x0000000509827c23 */ /* 0x000fe20008010082 */
[----:B------:R-:W-:-:S02]  /*cd30*/  VIADD R9, R183, 0xfffffe18 ;  /* 0xfffffe18b7097836 */ /* 0x000fc40000000000 */
[C---:B------:R-:W-:Y:S01]  /*cd40*/  FFMA.FTZ R129, R8.reuse, UR5, R129 ;  /* 0x0000000508817c23 */ /* 0x040fe20008010081 */
[----:B------:R-:W-:Y:S01]  /*cd50*/  FFMA.FTZ R131, R8, UR5, R131 ;  /* 0x0000000508837c23 */ /* 0x000fe20008010083 */
[----:B------:R-:W-:Y:S01]  /*cd60*/  FSEL R211, R128, -INF , !P4 ;  /* 0xff80000080d37808 */ /* 0x000fe20006000000 */
[----:B------:R-:W-:Y:S01]  /*cd70*/  VIADD R8, R183, 0xfffffe19 ;  /* 0xfffffe19b7087836 */ /* 0x000fe20000000000 */
[----:B------:R-:W-:Y:S01]  /*cd80*/  FSEL R203, R130, -INF , !P3 ;  /* 0xff80000082cb7808 */ /* 0x000fe20005800000 */
[----:B------:R-:W-:Y:S01]  /*cd90*/  HMMA.16816.F32 R116, R184, R166, R116 ;  /* 0x000000a6b874723c */ /* 0x000fe20000001874 */
[C---:B------:R-:W-:Y:S02]  /*cda0*/  ISETP.GE.AND P4, PT, R9.reuse, R205, PT ;  /* 0x000000cd0900720c */ /* 0x040fe40003f86270 */
[----:B------:R-:W-:Y:S02]  /*cdb0*/  ISETP.GE.AND P3, PT, R9, R204, PT ;  /* 0x000000cc0900720c */ /* 0x000fe40003f66270 */
[----:B------:R-:W-:-:S02]  /*cdc0*/  I2FP.F32.U32 R9, R9 ;  /* 0x0000000900097245 */ /* 0x000fc40000201000 */
[----:B------:R-:W-:Y:S01]  /*cdd0*/  FSEL R207, R129, -INF , !P6 ;  /* 0xff80000081cf7808 */ /* 0x000fe20007000000 */
[C---:B------:R-:W-:Y:S01]  /*cde0*/  HMMA.16816.F32 R16, R184.reuse, R180, R16 ;  /* 0x000000b4b810723c */ /* 0x040fe20000001810 */
[----:B------:R-:W-:Y:S01]  /*cdf0*/  FSEL R250, R131, -INF , !P5 ;  /* 0xff80000083fa7808 */ /* 0x000fe20006800000 */
[C---:B------:R-:W-:Y:S01]  /*ce00*/  FFMA.FTZ R213, R9.reuse, UR5, R124 ;  /* 0x0000000509d57c23 */ /* 0x040fe2000801007c */
[CC--:B------:R-:W-:Y:S01]  /*ce10*/  ISETP.GE.AND P6, PT, R8.reuse, R205.reuse, PT ;  /* 0x000000cd0800720c */ /* 0x0c0fe20003fc6270 */
[----:B------:R-:W-:Y:S01]  /*ce20*/  FFMA.FTZ R126, R9, UR5, R126 ;  /* 0x00000005097e7c23 */ /* 0x000fe2000801007e */
[----:B------:R-:W-:Y:S01]  /*ce30*/  ISETP.GE.AND P5, PT, R8, R204, PT ;  /* 0x000000cc0800720c */ /* 0x000fe20003fa6270 */
[C---:B------:R-:W-:Y:S01]  /*ce40*/  VIADD R9, R183.reuse, 0xfffffe20 ;  /* 0xfffffe20b7097836 */ /* 0x040fe20000000000 */
[----:B------:R-:W-:Y:S01]  /*ce50*/  I2FP.F32.U32 R8, R8 ;  /* 0x0000000800087245 */ /* 0x000fe20000201000 */
[----:B------:R-:W-:Y:S01]  /*ce60*/  VIADD R124, R183, 0xfffffe21 ;  /* 0xfffffe21b77c7836 */ /* 0x000fe20000000000 */
[----:B------:R-:W-:Y:S01]  /*ce70*/  FSEL R213, R213, -INF , !P4 ;  /* 0xff800000d5d57808 */ /* 0x000fe20006000000 */
[C---:B-1----:R-:W-:Y:S01]  /*ce80*/  HMMA.16816.F32 R112, R184.reuse, R4, R112 ;  /* 0x00000004b870723c */ /* 0x042fe20000001870 */
[----:B------:R-:W-:Y:S01]  /*ce90*/  FSEL R252, R126, -INF , !P3 ;  /* 0xff8000007efc7808 */ /* 0x000fe20005800000 */
[C---:B------:R-:W-:Y:S01]  /*cea0*/  FFMA.FTZ R209, R8.reuse, UR5, R125 ;  /* 0x0000000508d17c23 */ /* 0x040fe2000801007d */
[----:B------:R-:W-:Y:S01]  /*ceb0*/  FFMA.FTZ R127, R8, UR5, R127 ;  /* 0x00000005087f7c23 */ /* 0x000fe2000801007f */
[----:B------:R-:W-:Y:S01]  /*cec0*/  ISETP.GE.AND P4, PT, R9, R205, PT ;  /* 0x000000cd0900720c */ /* 0x000fe20003f86270 */
[----:B------:R-:W-:Y:S01]  /*ced0*/  VIADD R5, R183, 0xfffffe28 ;  /* 0xfffffe28b7057836 */ /* 0x000fe20000000000 */
[----:B------:R-:W-:Y:S01]  /*cee0*/  ISETP.GE.AND P3, PT, R9, R204, PT ;  /* 0x000000cc0900720c */ /* 0x000fe20003f66270 */
[----:B------:R-:W-:Y:S01]  /*cef0*/  VIADD R4, R183, 0xfffffe29 ;  /* 0xfffffe29b7047836 */ /* 0x000fe20000000000 */
[----:B------:R-:W-:Y:S01]  /*cf00*/  I2FP.F32.U32 R125, R9 ;  /* 0x00000009007d7245 */ /* 0x000fe20000201000 */
[----:B------:R-:W-:Y:S01]  /*cf10*/  HMMA.16816.F32 R108, R184, R6, R108 ;  /* 0x00000006b86c723c */ /* 0x000fe2000000186c */
[----:B------:R-:W1:Y:S01]  /*cf20*/  LDSM.16.M88.4 R8, [R192+0x4000] ;  /* 0x00400000c008783b */ /* 0x000e620000000200 */
[----:B------:R-:W-:-:S02]  /*cf30*/  FSEL R209, R209, -INF , !P6 ;  /* 0xff800000d1d17808 */ /* 0x000fc40007000000 */
[----:B------:R-:W-:Y:S01]  /*cf40*/  FSEL R248, R127, -INF , !P5 ;  /* 0xff8000007ff87808 */ /* 0x000fe20006800000 */
[C---:B------:R-:W-:Y:S01]  /*cf50*/  FFMA.FTZ R120, R125.reuse, UR5, R120 ;  /* 0x000000057d787c23 */ /* 0x040fe20008010078 */
[CC--:B------:R-:W-:Y:S01]  /*cf60*/  ISETP.GE.AND P6, PT, R124.reuse, R205.reuse, PT ;  /* 0x000000cd7c00720c */ /* 0x0c0fe20003fc6270 */
[----:B------:R-:W-:Y:S01]  /*cf70*/  FFMA.FTZ R122, R125, UR5, R122 ;  /* 0x000000057d7a7c23 */ /* 0x000fe2000801007a */
[----:B------:R-:W-:Y:S02]  /*cf80*/  ISETP.GE.AND P5, PT, R124, R204, PT ;  /* 0x000000cc7c00720c */ /* 0x000fe40003fa6270 */
[----:B------:R-:W-:Y:S02]  /*cf90*/  I2FP.F32.U32 R124, R124 ;  /* 0x0000007c007c7245 */ /* 0x000fe40000201000 */
[----:B------:R-:W-:Y:S02]  /*cfa0*/  FSEL R244, R120, -INF , !P4 ;  /* 0xff80000078f47808 */ /* 0x000fe40006000000 */
[----:B------:R-:W-:Y:S01]  /*cfb0*/  FSEL R222, R122, -INF , !P3 ;  /* 0xff8000007ade7808 */ /* 0x000fe20005800000 */
[C---:B------:R-:W-:Y:S01]  /*cfc0*/  FFMA.FTZ R121, R124.reuse, UR5, R121 ;  /* 0x000000057c797c23 */ /* 0x040fe20008010079 */
[----:B------:R-:W-:Y:S01]  /*cfd0*/  FFMA.FTZ R123, R124, UR5, R123 ;  /* 0x000000057c7b7c23 */ /* 0x000fe2000801007b */
[----:B------:R-:W-:-:S02]  /*cfe0*/  ISETP.GE.AND P4, PT, R5, R205, PT ;  /* 0x000000cd0500720c */ /* 0x000fc40003f86270 */
[-C--:B------:R-:W-:Y:S02]  /*cff0*/  ISETP.GE.AND P3, PT, R5, R204.reuse, PT ;  /* 0x000000cc0500720c */ /* 0x080fe40003f66270 */
[----:B------:R-:W-:Y:S02]  /*d000*/  I2FP.F32.U32 R5, R5 ;  /* 0x0000000500057245 */ /* 0x000fe40000201000 */
[----:B------:R-:W-:Y:S02]  /*d010*/  FSEL R238, R121, -INF , !P6 ;  /* 0xff80000079ee7808 */ /* 0x000fe40007000000 */
[----:B------:R-:W-:Y:S01]  /*d020*/  FSEL R220, R123, -INF , !P5 ;  /* 0xff8000007bdc7808 */ /* 0x000fe20006800000 */
[C---:B------:R-:W-:Y:S01]  /*d030*/  FFMA.FTZ R246, R5.reuse, UR5, R116 ;  /* 0x0000000505f67c23 */ /* 0x040fe20008010074 */
[C---:B------:R-:W-:Y:S01]  /*d040*/  ISETP.GE.AND P6, PT, R4.reuse, R205, PT ;  /* 0x000000cd0400720c */ /* 0x040fe20003fc6270 */
[----:B------:R-:W-:Y:S01]  /*d050*/  FFMA.FTZ R118, R5, UR5, R118 ;  /* 0x0000000505767c23 */ /* 0x000fe20008010076 */
[----:B------:R-:W-:Y:S01]  /*d060*/  ISETP.GE.AND P5, PT, R4, R204, PT ;  /* 0x000000cc0400720c */ /* 0x000fe20003fa6270 */
[C---:B------:R-:W-:Y:S01]  /*d070*/  VIADD R5, R183.reuse, 0xfffffe30 ;  /* 0xfffffe30b7057836 */ /* 0x040fe20000000000 */
[----:B------:R-:W-:Y:S01]  /*d080*/  I2FP.F32.U32 R4, R4 ;  /* 0x0000000400047245 */ /* 0x000fe20000201000 */
[----:B------:R-:W-:Y:S01]  /*d090*/  VIADD R116, R183, 0xfffffe31 ;  /* 0xfffffe31b7747836 */ /* 0x000fe20000000000 */
[----:B------:R-:W-:-:S02]  /*d0a0*/  FSEL R246, R246, -INF , !P4 ;  /* 0xff800000f6f67808 */ /* 0x000fc40006000000 */
[----:B------:R-:W-:Y:S01]  /*d0b0*/  FSEL R236, R118, -INF , !P3 ;  /* 0xff80000076ec7808 */ /* 0x000fe20005800000 */
[C---:B------:R-:W-:Y:S01]  /*d0c0*/  FFMA.FTZ R242, R4.reuse, UR5, R117 ;  /* 0x0000000504f27c23 */ /* 0x040fe20008010075 */
[----:B------:R-:W-:Y:S01]  /*d0d0*/  FFMA.FTZ R119, R4, UR5, R119 ;  /* 0x0000000504777c23 */ /* 0x000fe20008010077 */
[C---:B------:R-:W-:Y:S02]  /*d0e0*/  ISETP.GE.AND P4, PT, R5.reuse, R205, PT ;  /* 0x000000cd0500720c */ /* 0x040fe40003f86270 */
[-C--:B------:R-:W-:Y:S01]  /*d0f0*/  ISETP.GE.AND P3, PT, R5, R204.reuse, PT ;  /* 0x000000cc0500720c */ /* 0x080fe20003f66270 */
[C---:B-1----:R-:W-:Y:S01]  /*d100*/  HMMA.16816.F32 R104, R184.reuse, R8, R104 ;  /* 0x00000008b868723c */ /* 0x042fe20000001868 */
[----:B------:R-:W-:Y:S01]  /*d110*/  I2FP.F32.U32 R117, R5 ;  /* 0x0000000500757245 */ /* 0x000fe20000201000 */
[C---:B------:R-:W-:Y:S01]  /*d120*/  VIADD R9, R183.reuse, 0xfffffe38 ;  /* 0xfffffe38b7097836 */ /* 0x040fe20000000000 */
[----:B------:R-:W1:Y:S01]  /*d130*/  LDSM.16.M88.4 R4, [R192+0x4800] ;  /* 0x00480000c004783b */ /* 0x000e620000000200 */
[----:B------:R-:W-:Y:S01]  /*d140*/  FSEL R242, R242, -INF , !P6 ;  /* 0xff800000f2f27808 */ /* 0x000fe20007000000 */
[----:B------:R-:W-:Y:S01]  /*d150*/  VIADD R8, R183, 0xfffffe39 ;  /* 0xfffffe39b7087836 */ /* 0x000fe20000000000 */
[----:B------:R-:W-:Y:S01]  /*d160*/  FSEL R228, R119, -INF , !P5 ;  /* 0xff80000077e47808 */ /* 0x000fe20006800000 */
[C---:B------:R-:W-:Y:S01]  /*d170*/  FFMA.FTZ R112, R117.reuse, UR5, R112 ;  /* 0x0000000575707c23 */ /* 0x040fe20008010070 */
[C---:B------:R-:W-:Y:S01]  /*d180*/  ISETP.GE.AND P6, PT, R116.reuse, R205, PT ;  /* 0x000000cd7400720c */ /* 0x040fe20003fc6270 */
[----:B------:R-:W-:Y:S01]  /*d190*/  FFMA.FTZ R114, R117, UR5, R114 ;  /* 0x0000000575727c23 */ /* 0x000fe20008010072 */
[----:B------:R-:W-:Y:S01]  /*d1a0*/  ISETP.GE.AND P5, PT, R116, R204, PT ;  /* 0x000000cc7400720c */ /* 0x000fe20003fa6270 */
[----:B------:R-:W-:Y:S01]  /*d1b0*/  HMMA.16816.F32 R100, R184, R10, R100 ;  /* 0x0000000ab864723c */ /* 0x000fe20000001864 */
[----:B------:R-:W-:-:S02]  /*d1c0*/  I2FP.F32.U32 R116, R116 ;  /* 0x0000007400747245 */ /* 0x000fc40000201000 */
[----:B------:R-:W-:Y:S02]  /*d1d0*/  FSEL R216, R112, -INF , !P4 ;  /* 0xff80000070d87808 */ /* 0x000fe40006000000 */
[C---:B------:R-:W-:Y:S01]  /*d1e0*/  ISETP.GE.AND P4, PT, R9.reuse, R205, PT ;  /* 0x000000cd0900720c */ /* 0x040fe20003f86270 */
[C---:B------:R-:W-:Y:S01]  /*d1f0*/  FFMA.FTZ R214, R116.reuse, UR5, R113 ;  /* 0x0000000574d67c23 */ /* 0x040fe20008010071 */
[----:B------:R-:W-:Y:S01]  /*d200*/  FFMA.FTZ R115, R116, UR5, R115 ;  /* 0x0000000574737c23 */ /* 0x000fe20008010073 */
[----:B------:R-:W-:Y:S02]  /*d210*/  FSEL R113, R114, -INF , !P3 ;  /* 0xff80000072717808 */ /* 0x000fe40005800000 */
[----:B------:R-:W-:Y:S02]  /*d220*/  ISETP.GE.AND P3, PT, R9, R204, PT ;  /* 0x000000cc0900720c */ /* 0x000fe40003f66270 */
[----:B------:R-:W-:Y:S02]  /*d230*/  I2FP.F32.U32 R9, R9 ;  /* 0x0000000900097245 */ /* 0x000fe40000201000 */
[----:B------:R-:W-:-:S02]  /*d240*/  FSEL R214, R214, -INF , !P6 ;  /* 0xff800000d6d67808 */ /* 0x000fc40007000000 */
        /* <DEDUP_REMOVED lines=8> */
[----:B------:R-:W-:Y:S02]  /*d2d0*/  FSEL R218, R218, -INF , !P4 ;  /* 0xff800000dada7808 */ /* 0x000fe40006000000 */
[----:B------:R-:W-:Y:S01]  /*d2e0*/  FSEL R210, R210, -INF , !P3 ;  /* 0xff800000d2d27808 */ /* 0x000fe20005800000 */
[C---:B------:R-:W-:Y:S01]  /*d2f0*/  FFMA.FTZ R212, R8.reuse, UR5, R109 ;  /* 0x0000000508d47c23 */ /* 0x040fe2000801006d */
[----:B------:R-:W-:Y:S01]  /*d300*/  FFMA.FTZ R108, R8, UR5, R111 ;  /* 0x00000005086c7c23 */ /* 0x000fe2000801006f */
[----:B------:R-:W-:-:S02]  /*d310*/  ISETP.GE.AND P4, PT, R9, R205, PT ;  /* 0x000000cd0900720c */ /* 0x000fc40003f86270 */
        /* <DEDUP_REMOVED lines=13> */
[----:B------:R-:W-:-:S05]  /*d3f0*/  I2FP.F32.U32 R110, R110 ;  /* 0x0000006e006e7245 */ /* 0x000fca0000201000 */
[C---:B------:R-:W-:Y:S01]  /*d400*/  FFMA.FTZ R106, R110.reuse, UR5, R105 ;  /* 0x000000056e6a7c23 */ /* 0x040fe20008010069 */
[----:B------:R-:W-:Y:S01]  /*d410*/  FFMA.FTZ R110, R110, UR5, R107 ;  /* 0x000000056e6e7c23 */ /* 0x000fe2000801006b */
[----:B------:R-:W-:Y:S02]  /*d420*/  FSEL R107, R104, -INF , !P4 ;  /* 0xff800000686b7808 */ /* 0x000fe40006000000 */
[----:B------:R-:W-:Y:S01]  /*d430*/  FSEL R105, R109, -INF , !P3 ;  /* 0xff8000006d697808 */ /* 0x000fe20005800000 */
[----:B------:R-:W-:Y:S01]  /*d440*/  VIADD R109, R183, 0xfffffe50 ;  /* 0xfffffe50b76d7836 */ /* 0x000fe20000000000 */
        /* <DEDUP_REMOVED lines=8> */
[----:B------:R-:W-:Y:S01]  /*d4d0*/  ISETP.GE.AND P5, PT, R4, R204, PT ;  /* 0x000000cc0400720c */ /* 0x000fe20003fa6270 */
[----:B------:R-:W-:Y:S01]  /*d4e0*/  VIADD R110, R183, 0xfffffe51 ;  /* 0xfffffe51b76e7836 */ /* 0x000fe20000000000 */
[----:B------:R-:W-:-:S05]  /*d4f0*/  I2FP.F32.U32 R4, R4 ;  /* 0x0000000400047245 */ /* 0x000fca0000201000 */
[C---:B------:R-:W-:Y:S01]  /*d500*/  FFMA.FTZ R102, R4.reuse, UR5, R101 ;  /* 0x0000000504667c23 */ /* 0x040fe20008010065 */
[----:B------:R-:W-:Y:S01]  /*d510*/  FFMA.FTZ R100, R4, UR5, R103 ;  /* 0x0000000504647c23 */ /* 0x000fe20008010067 */
[----:B------:R-:W-:Y:S01]  /*d520*/  FSEL R103, R6, -INF , !P4 ;  /* 0xff80000006677808 */ /* 0x000fe20006000000 */
[C---:B-1----:R-:W-:Y:S01]  /*d530*/  HMMA.16816.F32 R88, R184.reuse, R8, R88 ;  /* 0x00000008b858723c */ /* 0x042fe20000001858 */
[----:B------:R-:W-:Y:S01]  /*d540*/  FSEL R101, R5, -INF , !P3 ;  /* 0xff80000005657808 */ /* 0x000fe20005800000 */
[----:B------:R-:W-:Y:S01]  /*d550*/  VIADD R9, R183, 0xfffffe58 ;  /* 0xfffffe58b7097836 */ /* 0x000fe20000000000 */
[----:B------:R-:W1:Y:S01]  /*d560*/  LDSM.16.M88.4 R4, [R192+0x5800] ;  /* 0x00580000c004783b */ /* 0x000e620000000200 */
[----:B------:R-:W-:Y:S01]  /*d570*/  ISETP.GE.AND P4, PT, R109, R205, PT ;  /* 0x000000cd6d00720c */ /* 0x000fe20003f86270 */
[----:B------:R-:W-:Y:S01]  /*d580*/  VIADD R8, R183, 0xfffffe59 ;  /* 0xfffffe59b7087836 */ /* 0x000fe20000000000 */
[----:B------:R-:W-:Y:S02]  /*d590*/  ISETP.GE.AND P3, PT, R109, R204, PT ;  /* 0x000000cc6d00720c */ /* 0x000fe40003f66270 */
[----:B------:R-:W-:Y:S01]  /*d5a0*/  I2FP.F32.U32 R109, R109 ;  /* 0x0000006d006d7245 */ /* 0x000fe20000201000 */
[----:B------:R-:W-:Y:S01]  /*d5b0*/  HMMA.16816.F32 R84, R184, R10, R84 ;  /* 0x0000000ab854723c */ /* 0x000fe20000001854 */
[----:B------:R-:W-:-:S02]  /*d5c0*/  FSEL R102, R102, -INF , !P6 ;  /* 0xff80000066667808 */ /* 0x000fc40007000000 */
[----:B------:R-:W-:Y:S01]  /*d5d0*/  FSEL R100, R100, -INF , !P5 ;  /* 0xff80000064647808 */ /* 0x000fe20006800000 */
[C---:B------:R-:W-:Y:S01]  /*d5e0*/  FFMA.FTZ R96, R109.reuse, UR5, R96 ;  /* 0x000000056d607c23 */ /* 0x040fe20008010060 */
[C---:B------:R-:W-:Y:S01]  /*d5f0*/  ISETP.GE.AND P6, PT, R110.reuse, R205, PT ;  /* 0x000000cd6e00720c */ /* 0x040fe20003fc6270 */
[----:B------:R-:W-:Y:S01]  /*d600*/  FFMA.FTZ R109, R109, UR5, R98 ;  /* 0x000000056d6d7c23 */ /* 0x000fe20008010062 */
[----:B------:R-:W-:Y:S02]  /*d610*/  ISETP.GE.AND P5, PT, R110, R204, PT ;  /* 0x000000cc6e00720c */ /* 0x000fe40003fa6270 */
        /* <DEDUP_REMOVED lines=17> */
[----:B-1----:R-:W-:Y:S01]  /*d730*/  HMMA.16816.F32 R80, R184, R4, R80 ;  /* 0x00000004b850723c */ /* 0x002fe20000001850 */
[----:B------:R-:W-:-:S02]  /*d740*/  VIADD R5, R183, 0xfffffe68 ;  /* 0xfffffe68b7057836 */ /* 0x000fc40000000000 */
[----:B------:R-:W-:Y:S02]  /*d750*/  VIADD R4, R183, 0xfffffe69 ;  /* 0xfffffe69b7047836 */ /* 0x000fe40000000000 */
[C---:B------:R-:W-:Y:S01]  /*d760*/  FFMA.FTZ R94, R8.reuse, UR5, R93 ;  /* 0x00000005085e7c23 */ /* 0x040fe2000801005d */
[----:B------:R-:W-:Y:S01]  /*d770*/  FFMA.FTZ R92, R8, UR5, R95 ;  /* 0x00000005085c7c23 */ /* 0x000fe2000801005f */
[----:B------:R-:W-:Y:S02]  /*d780*/  FSEL R95, R10, -INF , !P4 ;  /* 0xff8000000a5f7808 */ /* 0x000fe40006000000 */
[----:B------:R-:W-:Y:S01]  /*d790*/  FSEL R93, R9, -INF , !P3 ;  /* 0xff800000095d7808 */ /* 0x000fe20005800000 */
[----:B------:R-:W-:Y:S01]  /*d7a0*/  HMMA.16816.F32 R76, R184, R6, R76 ;  /* 0x00000006b84c723c */ /* 0x000fe2000000184c */
[----:B------:R-:W1:Y:S01]  /*d7b0*/  LDSM.16.M88.4 R8, [R192+0x6000] ;  /* 0x00600000c008783b */ /* 0x000e620000000200 */
[C---:B------:R-:W-:Y:S02]  /*d7c0*/  ISETP.GE.AND P4, PT, R109.reuse, R205, PT ;  /* 0x000000cd6d00720c */ /* 0x040fe40003f86270 */
[----:B------:R-:W-:-:S02]  /*d7d0*/  ISETP.GE.AND P3, PT, R109, R204, PT ;  /* 0x000000cc6d00720c */ /* 0x000fc40003f66270 */
[----:B------:R-:W-:Y:S02]  /*d7e0*/  I2FP.F32.U32 R109, R109 ;  /* 0x0000006d006d7245 */ /* 0x000fe40000201000 */
[----:B------:R-:W-:Y:S02]  /*d7f0*/  FSEL R94, R94, -INF , !P6 ;  /* 0xff8000005e5e7808 */ /* 0x000fe40007000000 */
        /* <DEDUP_REMOVED lines=114> */
[----:B------:R-:W-:Y:S02]  /*df20*/  FSEL R65, R109, -INF , !P3 ;  /* 0xff8000006d417808 */ /* 0x000fe40005800000 */
[C---:B------:R-:W-:Y:S02]  /*df30*/  ISETP.GE.AND P4, PT, R9.reuse, R205, PT ;  /* 0x000000cd0900720c */ /* 0x040fe40003f86270 */
[----:B------:R-:W-:Y:S02]  /*df40*/  ISETP.GE.AND P3, PT, R9, R204, PT ;  /* 0x000000cc0900720c */ /* 0x000fe40003f66270 */
[----:B------:R-:W-:-:S02]  /*df50*/  I2FP.F32.U32 R9, R9 ;  /* 0x0000000900097245 */ /* 0x000fc40000201000 */
[----:B------:R-:W-:Y:S02]  /*df60*/  FSEL R66, R66, -INF , !P6 ;  /* 0xff80000042427808 */ /* 0x000fe40007000000 */
        /* <DEDUP_REMOVED lines=51> */
[----:B------:R-:W-:Y:S01]  /*e2a0*/  VIADD R9, R183, 0xfffffeb8 ;  /* 0xfffffeb8b7097836 */ /* 0x000fe20000000000 */
        /* <DEDUP_REMOVED lines=11> */
[----:B------:R-:W-:Y:S01]  /*e360*/  FSEL R124, R50, -INF , !P3 ;  /* 0xff800000327c7808 */ /* 0x000fe20005800000 */
[C---:B------:R-:W-:Y:S01]  /*e370*/  FFMA.FTZ R49, R52.reuse, UR5, R49 ;  /* 0x0000000534317c23 */ /* 0x040fe20008010031 */
[----:B------:R-:W-:Y:S01]  /*e380*/  FFMA.FTZ R51, R52, UR5, R51 ;  /* 0x0000000534337c23 */ /* 0x000fe20008010033 */
[C---:B------:R-:W-:Y:S02]  /*e390*/  ISETP.GE.AND P4, PT, R9.reuse, R205, PT ;  /* 0x000000cd0900720c */ /* 0x040fe40003f86270 */
        /* <DEDUP_REMOVED lines=29> */
[----:B------:R-:W-:Y:S01]  /*e570*/  I2FP.F32.U32 R44, R44 ;  /* 0x0000002c002c7245 */ /* 0x000fe20000201000 */
[----:B------:R-:W-:-:S04]  /*e580*/  DEPBAR.LE SB0, 0x0 ;  /* 0x000080000000791a */ /* 0x000fc80000000000 */
[C---:B------:R-:W-:Y:S01]  /*e590*/  FFMA.FTZ R41, R44.reuse, UR5, R41 ;  /* 0x000000052c297c23 */ /* 0x040fe20008010029 */
[----:B------:R-:W-:Y:S01]  /*e5a0*/  FFMA.FTZ R43, R44, UR5, R43 ;  /* 0x000000052c2b7c23 */ /* 0x000fe2000801002b */
[----:B------:R-:W-:Y:S02]  /*e5b0*/  FSEL R166, R40, -INF , !P4 ;  /* 0xff80000028a67808 */ /* 0x000fe40006000000 */
[----:B------:R-:W-:Y:S02]  /*e5c0*/  FSEL R164, R42, -INF , !P3 ;  /* 0xff8000002aa47808 */ /* 0x000fe40005800000 */
[----:B------:R-:W-:Y:S02]  /*e5d0*/  FSEL R165, R41, -INF , !P6 ;  /* 0xff80000029a57808 */ /* 0x000fe40007000000 */
[----:B------:R-:W-:Y:S01]  /*e5e0*/  FSEL R131, R43, -INF , !P5 ;  /* 0xff8000002b837808 */ /* 0x000fe20006800000 */
[----:B------:R-:W-:Y:S01]  /*e5f0*/  BAR.SYNC.DEFER_BLOCKING 0x0 ;  /* 0x0000000000007b1d */ /* 0x000fe20000010000 */
[----:B------:R-:W-:-:S02]  /*e600*/  ISETP.GE.AND P6, PT, R4, R205, PT ;  /* 0x000000cd0400720c */ /* 0x000fc40003fc6270 */
[----:B------:R-:W-:Y:S02]  /*e610*/  ISETP.GE.AND P5, PT, R4, R204, PT ;  /* 0x000000cc0400720c */ /* 0x000fe40003fa6270 */
[----:B------:R-:W-:Y:S02]  /*e620*/  I2FP.F32.U32 R4, R4 ;  /* 0x0000000400047245 */ /* 0x000fe40000201000 */
[C---:B------:R-:W-:Y:S02]  /*e630*/  ISETP.GE.AND P4, PT, R5.reuse, R205, PT ;  /* 0x000000cd0500720c */ /* 0x040fe40003f86270 */
[----:B------:R-:W-:Y:S01]  /*e640*/  ISETP.GE.AND P3, PT, R5, R204, PT ;  /* 0x000000cc0500720c */ /* 0x000fe20003f66270 */
[C---:B------:R-:W-:Y:S01]  /*e650*/  FFMA.FTZ R37, R4.reuse, UR5, R37 ;  /* 0x0000000504257c23 */ /* 0x040fe20008010025 */
[----:B------:R-:W-:Y:S01]  /*e660*/  I2FP.F32.U32 R5, R5 ;  /* 0x0000000500057245 */ /* 0x000fe20000201000 */
[----:B------:R-:W-:Y:S01]  /*e670*/  FFMA.FTZ R39, R4, UR5, R39 ;  /* 0x0000000504277c23 */ /* 0x000fe20008010027 */
[----:B------:R-:W-:-:S02]  /*e680*/  VIADD R4, R183, 0xfffffed1 ;  /* 0xfffffed1b7047836 */ /* 0x000fc40000000000 */
[----:B------:R-:W-:Y:S01]  /*e690*/  FSEL R169, R37, -INF , !P6 ;  /* 0xff80000025a97808 */ /* 0x000fe20007000000 */
[C---:B------:R-:W-:Y:S01]  /*e6a0*/  FFMA.FTZ R36, R5.reuse, UR5, R36 ;  /* 0x0000000505247c23 */ /* 0x040fe20008010024 */
[----:B------:R-:W-:Y:S01]  /*e6b0*/  FFMA.FTZ R38, R5, UR5, R38 ;  /* 0x0000000505267c23 */ /* 0x000fe20008010026 */
[----:B------:R-:W-:Y:S01]  /*e6c0*/  FSEL R167, R39, -INF , !P5 ;  /* 0xff80000027a77808 */ /* 0x000fe20006800000 */
[----:B------:R-:W-:Y:S01]  /*e6d0*/  VIADD R5, R183, 0xfffffed0 ;  /* 0xfffffed0b7057836 */ /* 0x000fe20000000000 */
[C---:B------:R-:W-:Y:S01]  /*e6e0*/  ISETP.GE.AND P6, PT, R4.reuse, R205, PT ;  /* 0x000000cd0400720c */ /* 0x040fe20003fc6270 */
[----:B-1----:R-:W-:Y:S01]  /*e6f0*/  HMMA.16816.F32 R24, R184, R8, R24 ;  /* 0x00000008b818723c */ /* 0x002fe20000001818 */
[----:B------:R-:W-:Y:S02]  /*e700*/  ISETP.GE.AND P5, PT, R4, R204, PT ;  /* 0x000000cc0400720c */ /* 0x000fe40003fa6270 */
[----:B------:R-:W-:Y:S02]  /*e710*/  I2FP.F32.U32 R4, R4 ;  /* 0x0000000400047245 */ /* 0x000fe40000201000 */
[----:B------:R-:W-:-:S02]  /*e720*/  FSEL R170, R36, -INF , !P4 ;  /* 0xff80000024aa7808 */ /* 0x000fc40006000000 */
[----:B------:R-:W-:Y:S01]  /*e730*/  FSEL R168, R38, -INF , !P3 ;  /* 0xff80000026a87808 */ /* 0x000fe20005800000 */
[C---:B------:R-:W-:Y:S01]  /*e740*/  FFMA.FTZ R33, R4.reuse, UR5, R33 ;  /* 0x0000000504217c23 */ /* 0x040fe20008010021 */
[C---:B------:R-:W-:Y:S01]  /*e750*/  ISETP.GE.AND P4, PT, R5.reuse, R205, PT ;  /* 0x000000cd0500720c */ /* 0x040fe20003f86270 */
[----:B------:R-:W-:Y:S01]  /*e760*/  FFMA.FTZ R35, R4, UR5, R35 ;  /* 0x0000000504237c23 */ /* 0x000fe20008010023 */
[----:B------:R-:W-:Y:S01]  /*e770*/  ISETP.GE.AND P3, PT, R5, R204, PT ;  /* 0x000000cc0500720c */ /* 0x000fe20003f66270 */
[----:B------:R-:W-:Y:S01]  /*e780*/  VIADD R4, R183, 0xfffffed9 ;  /* 0xfffffed9b7047836 */ /* 0x000fe20000000000 */
[----:B------:R-:W-:Y:S01]  /*e790*/  I2FP.F32.U32 R5, R5 ;  /* 0x0000000500057245 */ /* 0x000fe20000201000 */
[----:B------:R-:W-:Y:S01]  /*e7a0*/  HMMA.16816.F32 R20, R184, R10, R20 ;  /* 0x0000000ab814723c */ /* 0x000fe20000001814 */
[----:B------:R-:W-:Y:S02]  /*e7b0*/  FSEL R173, R33, -INF , !P6 ;  /* 0xff80000021ad7808 */ /* 0x000fe40007000000 */
[----:B------:R-:W-:Y:S01]  /*e7c0*/  FSEL R171, R35, -INF , !P5 ;  /* 0xff80000023ab7808 */ /* 0x000fe20006800000 */
[C---:B------:R-:W-:Y:S01]  /*e7d0*/  FFMA.FTZ R32, R5.reuse, UR5, R32 ;  /* 0x0000000505207c23 */ /* 0x040fe20008010020 */
[----:B------:R-:W-:Y:S01]  /*e7e0*/  FFMA.FTZ R34, R5, UR5, R34 ;  /* 0x0000000505227c23 */ /* 0x000fe20008010022 */
[----:B------:R-:W-:Y:S01]  /*e7f0*/  VIADD R5, R183, 0xfffffed8 ;  /* 0xfffffed8b7057836 */ /* 0x000fe20000000000 */
[----:B------:R-:W-:-:S02]  /*e800*/  ISETP.GE.AND P6, PT, R4, R205, PT ;  /* 0x000000cd0400720c */ /* 0x000fc40003fc6270 */
[----:B------:R-:W-:Y:S02]  /*e810*/  ISETP.GE.AND P5, PT, R4, R204, PT ;  /* 0x000000cc0400720c */ /* 0x000fe40003fa6270 */
[----:B------:R-:W-:Y:S02]  /*e820*/  I2FP.F32.U32 R4, R4 ;  /* 0x0000000400047245 */ /* 0x000fe40000201000 */
[----:B------:R-:W-:Y:S02]  /*e830*/  FSEL R176, R32, -INF , !P4 ;  /* 0xff80000020b07808 */ /* 0x000fe40006000000 */
[----:B------:R-:W-:Y:S01]  /*e840*/  FSEL R174, R34, -INF , !P3 ;  /* 0xff80000022ae7808 */ /* 0x000fe20005800000 */
[C---:B------:R-:W-:Y:S01]  /*e850*/  FFMA.FTZ R29, R4.reuse, UR5, R29 ;  /* 0x00000005041d7c23 */ /* 0x040fe2000801001d */
[C---:B------:R-:W-:Y:S01]  /*e860*/  ISETP.GE.AND P4, PT, R5.reuse, R205, PT ;  /* 0x000000cd0500720c */ /* 0x040fe20003f86270 */
[----:B------:R-:W-:Y:S01]  /*e870*/  FFMA.FTZ R31, R4, UR5, R31 ;  /* 0x00000005041f7c23 */ /* 0x000fe2000801001f */
[----:B------:R-:W-:Y:S01]  /*e880*/  ISETP.GE.AND P3, PT, R5, R204, PT ;  /* 0x000000cc0500720c */ /* 0x000fe20003f66270 */
[----:B------:R-:W-:Y:S01]  /*e890*/  VIADD R4, R183, 0xfffffee1 ;  /* 0xfffffee1b7047836 */ /* 0x000fe20000000000 */
[----:B------:R-:W-:-:S02]  /*e8a0*/  I2FP.F32.U32 R5, R5 ;  /* 0x0000000500057245 */ /* 0x000fc40000201000 */
[----:B------:R-:W-:Y:S02]  /*e8b0*/  FSEL R177, R29, -INF , !P6 ;  /* 0xff8000001db17808 */ /* 0x000fe40007000000 */
[----:B------:R-:W-:Y:S01]  /*e8c0*/  FSEL R175, R31, -INF , !P5 ;  /* 0xff8000001faf7808 */ /* 0x000fe20006800000 */
[C---:B------:R-:W-:Y:S01]  /*e8d0*/  FFMA.FTZ R28, R5.reuse, UR5, R28 ;  /* 0x00000005051c7c23 */ /* 0x040fe2000801001c */
[----:B------:R-:W-:Y:S01]  /*e8e0*/  FFMA.FTZ R30, R5, UR5, R30 ;  /* 0x00000005051e7c23 */ /* 0x000fe2000801001e */
        /* <DEDUP_REMOVED lines=11> */
[----:B------:R-:W-:Y:S02]  /*e9a0*/  I2FP.F32.U32 R5, R5 ;  /* 0x0000000500057245 */ /* 0x000fe40000201000 */
[----:B------:R-:W-:-:S02]  /*e9b0*/  FSEL R181, R25, -INF , !P6 ;  /* 0xff80000019b57808 */ /* 0x000fc40007000000 */
[----:B------:R-:W-:Y:S01]  /*e9c0*/  I2FP.F32.U32 R6, R4 ;  /* 0x0000000400067245 */ /* 0x000fe20000201000 */
[C---:B------:R-:W-:Y:S01]  /*e9d0*/  FFMA.FTZ R24, R5.reuse, UR5, R24 ;  /* 0x0000000505187c23 */ /* 0x040fe20008010018 */
[----:B------:R-:W-:Y:S01]  /*e9e0*/  FFMA.FTZ R26, R5, UR5, R26 ;  /* 0x00000005051a7c23 */ /* 0x000fe2000801001a */
[----:B------:R-:W-:Y:S01]  /*e9f0*/  VIADD R5, R183, 0xfffffee8 ;  /* 0xfffffee8b7057836 */ /* 0x000fe20000000000 */
[----:B------:R-:W-:Y:S01]  /*ea00*/  FSEL R179, R27, -INF , !P5 ;  /* 0xff8000001bb37808 */ /* 0x000fe20006800000 */
[----:B------:R-:W-:Y:S01]  /*ea10*/  FFMA.FTZ R21, R6, UR5, R21 ;  /* 0x0000000506157c23 */ /* 0x000fe20008010015 */
[----:B------:R-:W-:Y:S01]  /*ea20*/  FSEL R184, R24, -INF , !P4 ;  /* 0xff80000018b87808 */ /* 0x000fe20006000000 */
[----:B------:R-:W-:Y:S01]  /*ea30*/  FFMA.FTZ R23, R6, UR5, R23 ;  /* 0x0000000506177c23 */ /* 0x000fe20008010017 */
[----:B------:R-:W-:Y:S01]  /*ea40*/  FSEL R180, R26, -INF , !P3 ;  /* 0xff8000001ab47808 */ /* 0x000fe20005800000 */
[----:B------:R-:W-:Y:S01]  /*ea50*/  VIADD R6, R183, 0xfffffef0 ;  /* 0xfffffef0b7067836 */ /* 0x000fe20000000000 */
[----:B------:R-:W-:-:S02]  /*ea60*/  ISETP.GE.AND P4, PT, R5, R205, PT ;  /* 0x000000cd0500720c */ /* 0x000fc40003f86270 */
[----:B------:R-:W-:Y:S02]  /*ea70*/  ISETP.GE.AND P3, PT, R5, R204, PT ;  /* 0x000000cc0500720c */ /* 0x000fe40003f66270 */
[----:B------:R-:W-:Y:S02]  /*ea80*/  I2FP.F32.U32 R5, R5 ;  /* 0x0000000500057245 */ /* 0x000fe40000201000 */
[----:B------:R-:W-:Y:S02]  /*ea90*/  I2FP.F32.U32 R7, R6 ;  /* 0x0000000600077245 */ /* 0x000fe40000201000 */
[CC--:B------:R-:W-:Y:S01]  /*eaa0*/  ISETP.GE.AND P6, PT, R4.reuse, R205.reuse, PT ;  /* 0x000000cd0400720c */ /* 0x0c0fe20003fc6270 */
[C---:B------:R-:W-:Y:S01]  /*eab0*/  FFMA.FTZ R20, R5.reuse, UR5, R20 ;  /* 0x0000000505147c23 */ /* 0x040fe20008010014 */
[----:B------:R-:W-:Y:S01]  /*eac0*/  FFMA.FTZ R22, R5, UR5, R22 ;  /* 0x0000000505167c23 */ /* 0x000fe20008010016 */
[----:B------:R-:W-:Y:S01]  /*ead0*/  FFMA.FTZ R16, R7, UR5, R16 ;  /* 0x0000000507107c23 */ /* 0x000fe20008010010 */
[----:B------:R-:W-:Y:S01]  /*eae0*/  ISETP.GE.AND P5, PT, R4, R204, PT ;  /* 0x000000cc0400720c */ /* 0x000fe20003fa6270 */
[C---:B------:R-:W-:Y:S01]  /*eaf0*/  VIADD R5, R183.reuse, 0xfffffef1 ;  /* 0xfffffef1b7057836 */ /* 0x040fe20000000000 */
[----:B------:R-:W-:Y:S01]  /*eb00*/  FSEL R188, R20, -INF , !P4 ;  /* 0xff80000014bc7808 */ /* 0x000fe20006000000 */
[----:B------:R-:W-:Y:S01]  /*eb10*/  VIADD R4, R183, 0xfffffef8 ;  /* 0xfffffef8b7047836 */ /* 0x000fe20000000000 */
[----:B------:R-:W-:Y:S01]  /*eb20*/  ISETP.GE.AND P4, PT, R6, R205, PT ;  /* 0x000000cd0600720c */ /* 0x000fe20003f86270 */
[----:B------:R-:W-:Y:S01]  /*eb30*/  FFMA.FTZ R18, R7, UR5, R18 ;  /* 0x0000000507127c23 */ /* 0x000fe20008010012 */
[----:B------:R-:W-:-:S02]  /*eb40*/  FSEL R186, R22, -INF , !P3 ;  /* 0xff80000016ba7808 */ /* 0x000fc40005800000 */
        /* <DEDUP_REMOVED lines=9> */
[----:B------:R-:W-:Y:S01]  /*ebe0*/  ISETP.GE.AND P5, PT, R4, R205, PT ;  /* 0x000000cd0400720c */ /* 0x000fe20003fa6270 */
[C---:B------:R-:W-:Y:S01]  /*ebf0*/  FFMA.FTZ R12, R5.reuse, UR5, R12 ;  /* 0x00000005050c7c23 */ /* 0x040fe2000801000c */
[----:B------:R-:W-:Y:S01]  /*ec00*/  FSEL R187, R18, -INF , !P3 ;  /* 0xff80000012bb7808 */ /* 0x000fe20005800000 */
[----:B------:R-:W-:Y:S01]  /*ec10*/  FFMA.FTZ R19, R6, UR5, R19 ;  /* 0x0000000506137c23 */ /* 0x000fe20008010013 */
[----:B------:R-:W-:Y:S01]  /*ec20*/  FFMA.FTZ R15, R5, UR5, R14 ;  /* 0x00000005050f7c23 */ /* 0x000fe2000801000e */
[----:B------:R-:W-:Y:S02]  /*ec30*/  ISETP.GE.AND P3, PT, R4, R204, PT ;  /* 0x000000cc0400720c */ /* 0x000fe40003f66270 */
[----:B------:R-:W-:-:S02]  /*ec40*/  FSEL R190, R12, -INF , !P5 ;  /* 0xff8000000cbe7808 */ /* 0x000fc40006800000 */
[----:B------:R-:W-:Y:S02]  /*ec50*/  FSEL R192, R17, -INF , !P6 ;  /* 0xff80000011c07808 */ /* 0x000fe40007000000 */
[----:B------:R-:W-:Y:S02]  /*ec60*/  FSEL R14, R19, -INF , !P4 ;  /* 0xff800000130e7808 */ /* 0x000fe40006000000 */
[----:B------:R-:W-:Y:S02]  /*ec70*/  FSEL R15, R15, -INF , !P3 ;  /* 0xff8000000f0f7808 */ /* 0x000fe40005800000 */
[----:B------:R-:W-:Y:S01]  /*ec80*/  FSEL R12, R194, -INF , !P2 ;  /* 0xff800000c20c7808 */ /* 0x000fe20005000000 */
[----:B------:R-:W-:Y:S06]  /*ec90*/  BRA.U !UP1, `(.L_x_2147) ;  /* 0x0000000d09807547 */ /* 0x000fec000b800000 */
        /* <DEDUP_REMOVED lines=34> */
[----:B------:R-:W-:-:S07]  /*eec0*/  LOP3.LUT R3, RZ, R5, RZ, 0x33, !PT ;  /* 0x00000005ff037212 */ /* 0x000fce00078e33ff */
[----:B------:R-:W-:Y:S02]  /*eed0*/  @P6 VIADD R16, R16, 0x1 ;  /* 0x0000000110106836 */ /* 0x000fe40000000000 */
[----:B------:R-:W-:Y:S02]  /*eee0*/  @P3 IADD3 R7, PT, PT, R7, 0x1, RZ ;  /* 0x0000000107073810 */ /* 0x000fe40007ffe0ff */
[----:B------:R-:W-:Y:S01]  /*eef0*/  @!P4 IMAD.MOV R16, RZ, RZ, -R16 ;  /* 0x000000ffff10c224 */ /* 0x000fe200078e0a10 */
[----:B------:R-:W-:Y:S02]  /*ef00*/  ISETP.NE.AND P3, PT, R5, RZ, PT ;  /* 0x000000ff0500720c */ /* 0x000fe40003f65270 */
        /* <DEDUP_REMOVED lines=10> */
[----:B------:R-:W-:-:S04]  /*efb0*/  IMAD R3, R3, UR10, RZ ;  /* 0x0000000a03037c24 */ /* 0x000fc8000f8e02ff */
[C---:B------:R-:W-:Y:S01]  /*efc0*/  IMAD R3, R6.reuse, UR11, R3 ;  /* 0x0000000b06037c24 */ /* 0x040fe2000f8e0203 */
[----:B---3--:R-:W-:Y:S01]  /*efd0*/  IADD3 R4, PT, PT, R7, -R4, RZ ;  /* 0x8000000407047210 */ /* 0x008fe20007ffe0ff */
[----:B------:R-:W-:-:S03]  /*efe0*/  IMAD.WIDE.U32 R6, R6, UR10, RZ ;  /* 0x0000000a06067c25 */ /* 0x000fc6000f8e00ff */
        /* <DEDUP_REMOVED lines=9> */
.L_x_2148:
[----:B------:R-:W-:Y:S01]  /*f080*/  UMOV UR8, URZ ;  /* 0x000000ff00087c82 */ /* 0x000fe20008000000 */
[----:B------:R-:W-:Y:S01]  /*f090*/  USHF.L.U32 UR7, UR10, 0x8, URZ ;  /* 0x000000080a077899 */ /* 0x000fe200080006ff */
[----:B------:R-:W-:-:S05]  /*f0a0*/  IADD3 R3, P2, PT, RZ, -UR8, RZ ;  /* 0x80000008ff037c10 */ /* 0x000fca000ff5e0ff */
[----:B------:R-:W-:-:S05]  /*f0b0*/  IMAD.X R4, RZ, RZ, ~UR7, P2 ;  /* 0x80000007ff047e24 */ /* 0x000fca00090e06ff */
[----:B------:R-:W-:-:S04]  /*f0c0*/  SHF.R.S64 R3, R3, 0x1f, R4 ;  /* 0x0000001f03037819 */ /* 0x000fc80000001004 */
[----:B------:R-:W-:-:S04]  /*f0d0*/  IADD3 R230, P2, PT, R3, R230, RZ ;  /* 0x000000e603e67210 */ /* 0x000fc80007f5e0ff */
[----:B------:R-:W-:-:S09]  /*f0e0*/  LEA.HI.X.SX32 R229, R4, R229, 0x1, P2 ;  /* 0x000000e504e57211 */ /* 0x000fd200010f0eff */
.L_x_2149:
        /* <DEDUP_REMOVED lines=14> */
[----:B------:R-:W-:Y:S01]  /*f1d0*/  IMAD.U32 R4, RZ, RZ, UR10 ;  /* 0x0000000aff047e24 */ /* 0x000fe2000f8e00ff */
[-C--:B------:R-:W-:Y:S01]  /*f1e0*/  @!P1 LEA R8, P3, R8, R20.reuse, 0x7 ;  /* 0x0000001408089211 */ /* 0x080fe200078638ff */
[----:B------:R-:W-:Y:S01]  /*f1f0*/  @!P1 IMAD.MOV.U32 R11, RZ, RZ, R21 ;  /* 0x000000ffff0b9224 */ /* 0x000fe200078e0015 */
[----:B------:R-:W-:Y:S01]  /*f200*/  MOV R5, UR10 ;  /* 0x0000000a00057c02 */ /* 0x000fe20008000f00 */
[----:B------:R-:W-:Y:S01]  /*f210*/  @!UP0 UIMAD UR7, UR11, 0x60, URZ ;  /* 0x000000600b0788a4 */ /* 0x000fe2000f8e02ff */
[-C--:B------:R-:W-:Y:S01]  /*f220*/  @!P1 LEA.HI.X R23, R10, R21.reuse, R9, 0x6, P4 ;  /* 0x000000150a179211 */ /* 0x080fe200020f3409 */
[----:B------:R1:W-:Y:S01]  /*f230*/  @P1 STS.128 [R241+0x2000], RZ ;  /* 0x002000fff1001388 */ /* 0x0003e20000000c00 */
[----:B------:R-:W-:Y:S01]  /*f240*/  @!P1 LEA.HI.X R9, R7, R21, R6, 0x7, P3 ;  /* 0x0000001507099211 */ /* 0x000fe200018f3c06 */
[----:B------:R-:W-:Y:S01]  /*f250*/  IMAD.U32 R6, RZ, RZ, UR10 ;  /* 0x0000000aff067e24 */ /* 0x000fe2000f8e00ff */
[-C--:B------:R-:W-:Y:S01]  /*f260*/  @!P1 MOV R10, R20.reuse ;  /* 0x00000014000a9202 */ /* 0x080fe20000000f00 */
[----:B------:R-:W-:Y:S01]  /*f270*/  @!UP0 UIMAD UR9, UR11, 0xa0, URZ ;  /* 0x000000a00b0988a4 */ /* 0x000fe2000f8e02ff */
[----:B------:R-:W-:Y:S01]  /*f280*/  @!P1 MOV R231, R229 ;  /* 0x000000e500e79202 */ /* 0x000fe20000000f00 */
[----:B------:R-:W-:Y:S01]  /*f290*/  @!P1 IMAD.MOV.U32 R26, RZ, RZ, R20 ;  /* 0x000000ffff1a9224 */ /* 0x000fe200078e0014 */
[----:B------:R-:W-:Y:S01]  /*f2a0*/  MOV R17, UR10 ;  /* 0x0000000a00117c02 */ /* 0x000fe20008000f00 */
[--C-:B------:R-:W-:Y:S01]  /*f2b0*/  @!P1 IMAD.WIDE.U32 R6, R6, 0x60, R10.reuse ;  /* 0x0000006006069825 */ /* 0x100fe200078e000a */
[----:B------:R-:W-:Y:S01]  /*f2c0*/  MOV R3, UR11 ;  /* 0x0000000b00037c02 */ /* 0x000fe20008000f00 */
[----:B------:R-:W-:Y:S01]  /*f2d0*/  @!PT LDS RZ, [RZ] ;  /* 0x00000000fffff984 */ /* 0x000fe20000000800 */
[----:B------:R-:W-:Y:S01]  /*f2e0*/  @!PT LDS RZ, [RZ] ;  /* 0x00000000fffff984 */ /* 0x000fe20000000800 */
[----:B------:R-:W-:Y:S01]  /*f2f0*/  @!PT LDS RZ, [RZ] ;  /* 0x00000000fffff984 */ /* 0x000fe20000000800 */
[----:B------:R1:W-:Y:S01]  /*f300*/  @!P1 LDGSTS.E.BYPASS.LTC128B.128 [R241+0x2000], desc[UR20][R230.64] ;  /* 0x02000000e6f19fae */ /* 0x0003e2000b981a14 */
[-C--:B------:R-:W-:Y:S01]  /*f310*/  @!P1 LEA R18, P5, R18, R20.reuse, 0x5 ;  /* 0x0000001412129211 */ /* 0x080fe200078a28ff */
[C---:B------:R-:W-:Y:S01]  /*f320*/  @!P1 IMAD.WIDE.U32 R10, R4.reuse, 0xa0, R10 ;  /* 0x000000a0040a9825 */ /* 0x040fe200078e000a */
[----:B------:R-:W-:Y:S01]  /*f330*/  @!P1 LEA R24, P2, R5, R20, 0x8 ;  /* 0x0000001405189211 */ /* 0x000fe200078440ff */
[----:B------:R1:W-:Y:S01]  /*f340*/  @P1 STS.128 [R241+0x2800], RZ ;  /* 0x002800fff1001388 */ /* 0x0003e20000000c00 */
[-C--:B------:R-:W-:Y:S01]  /*f350*/  @!P1 LEA.HI.X R19, R17, R21.reuse, R16, 0x5, P5 ;  /* 0x0000001511139211 */ /* 0x080fe200028f2c10 */
[----:B------:R-:W-:Y:S01]  /*f360*/  @!P1 IMAD.MOV.U32 R16, RZ, RZ, R20 ;  /* 0x000000ffff109224 */ /* 0x000fe200078e0014 */
[CC--:B------:R-:W-:Y:S01]  /*f370*/  @!P1 LEA.HI.X R25, R4.reuse, R21.reuse, R3, 0x8, P2 ;  /* 0x0000001504199211 */ /* 0x0c0fe200010f4403 */
[----:B------:R-:W-:Y:S01]  /*f380*/  @!PT LDS RZ, [RZ] ;  /* 0x00000000fffff984 */ /* 0x000fe20000000800 */
[----:B------:R-:W-:Y:S01]  /*f390*/  @!PT LDS RZ, [RZ] ;  /* 0x00000000fffff984 */ /* 0x000fe20000000800 */
[----:B------:R-:W-:Y:S01]  /*f3a0*/  @!PT LDS RZ, [RZ] ;  /* 0x00000000fffff984 */ /* 0x000fe20000000800 */
[----:B------:R1:W-:Y:S01]  /*f3b0*/  @!P1 LDGSTS.E.BYPASS.LTC128B.128 [R241+0x2800], desc[UR20][R20.64] ;  /* 0x0280000014f19fae */ /* 0x0003e2000b981a14 */
[----:B------:R-:W-:Y:S01]  /*f3c0*/  MOV R3, UR10 ;  /* 0x0000000a00037c02 */ /* 0x000fe20008000f00 */
[----:B------:R-:W-:Y:S01]  /*f3d0*/  @!UP0 UIMAD UR8, UR11, 0xc0, URZ ;  /* 0x000000c00b0888a4 */ /* 0x000fe2000f8e02ff */
[-C--:B------:R-:W-:Y:S01]  /*f3e0*/  @!P1 MOV R17, R21.reuse ;  /* 0x0000001500119202 */ /* 0x080fe20000000f00 */
[----:B------:R-:W-:Y:S01]  /*f3f0*/  @!P1 VIADD R7, R7, UR7 ;  /* 0x0000000707079c36 */ /* 0x000fe20008000000 */
        /* <DEDUP_REMOVED lines=10> */
[C---:B------:R-:W-:Y:S01]  /*f4a0*/  @!P1 IMAD.WIDE.U32 R26, R4.reuse, 0xe0, R26 ;  /* 0x000000e0041a9825 */ /* 0x040fe200078e001a */
[----:B------:R-:W-:Y:S01]  /*f4b0*/  @!P1 IADD3 R11, PT, PT, R11, UR9, RZ ;  /* 0x000000090b0b9c10 */ /* 0x000fe2000fffe0ff */
[----:B------:R1:W-:Y:S01]  /*f4c0*/  @P1 STS.128 [R241+0x3800], RZ ;  /* 0x003800fff1001388 */ /* 0x0003e20000000c00 */
[----:B------:R-:W-:Y:S01]  /*f4d0*/  @!UP0 UIMAD UR15, UR11, 0x120, URZ ;  /* 0x000001200b0f88a4 */ /* 0x000fe2000f8e02ff */
[--C-:B------:R-:W-:Y:S01]  /*f4e0*/  @!P1 IMAD.MOV.U32 R28, RZ, RZ, R20.reuse ;  /* 0x000000ffff1c9224 */ /* 0x100fe200078e0014 */
[----:B------:R-:W-:Y:S01]  /*f4f0*/  @!P1 MOV R33, R21 ;  /* 0x0000001500219202 */ /* 0x000fe20000000f00 */
[----:B------:R-:W-:Y:S01]  /*f500*/  @!PT LDS RZ, [RZ] ;  /* 0x00000000fffff984 */ /* 0x000fe20000000800 */
[----:B------:R-:W-:Y:S01]  /*f510*/  @!PT LDS RZ, [RZ] ;  /* 0x00000000fffff984 */ /* 0x000fe20000000800 */
[----:B------:R-:W-:Y:S01]  /*f520*/  @!PT LDS RZ, [RZ] ;  /* 0x00000000fffff984 */ /* 0x000fe20000000800 */
[----:B------:R1:W-:Y:S01]  /*f530*/  @!P1 LDGSTS.E.BYPASS.LTC128B.128 [R241+0x3800], desc[UR20][R22.64] ;  /* 0x0380000016f19fae */ /* 0x0003e2000b981a14 */
[----:B------:R-:W-:Y:S01]  /*f540*/  @!P1 IMAD.MOV.U32 R30, RZ, RZ, R20 ;  /* 0x000000ffff1e9224 */ /* 0x000fe200078e0014 */
[----:B------:R-:W-:Y:S01]  /*f550*/  @!UP0 UIMAD UR14, UR11, 0x140, URZ ;  /* 0x000001400b0e88a4 */ /* 0x000fe2000f8e02ff */
[----:B------:R-:W-:Y:S01]  /*f560*/  @!P1 VIADD R17, R17, UR8 ;  /* 0x0000000811119c36 */ /* 0x000fe20008000000 */
        /* <DEDUP_REMOVED lines=12> */
[----:B------:R-:W-:Y:S01]  /*f630*/  @!UP0 UIMAD UR7, UR11, 0x1a0, URZ ;  /* 0x000001a00b0788a4 */ /* 0x000fe2000f8e02ff */
[----:B------:R-:W-:Y:S01]  /*f640*/  BSSY.RECONVERGENT B0, `(.L_x_2150) ;  /* 0x0000044000007945 */ /* 0x000fe20003800200 */
        /* <DEDUP_REMOVED lines=8> */
[----:B------:R-:W-:-:S03]  /*f6d0*/  @!P1 IMAD.WIDE.U32 R4, R4, 0x180, R20 ;  /* 0x0000018004049825 */ /* 0x000fc600078e0014 */
[----:B------:R-:W-:Y:S01]  /*f6e0*/  @!PT LDS RZ, [RZ] ;  /* 0x00000000fffff984 */ /* 0x000fe20000000800 */
[----:B------:R-:W-:Y:S01]  /*f6f0*/  @!PT LDS RZ, [RZ] ;  /* 0x00000000fffff984 */ /* 0x000fe20000000800 */
[----:B------:R-:W-:Y:S01]  /*f700*/  @!PT LDS RZ, [RZ] ;  /* 0x00000000fffff984 */ /* 0x000fe20000000800 */
[----:B------:R1:W-:Y:S01]  /*f710*/  @!P1 LDGSTS.E.BYPASS.LTC128B.128 [R241+0x5000], desc[UR20][R10.64] ;  /* 0x050000000af19fae */ /* 0x0003e2000b981a14 */
[----:B------:R-:W-:Y:S01]  /*f720*/  @!P1 IMAD.WIDE.U32 R34, R3, 0x1a0, R20 ;  /* 0x000001a003229825 */ /* 0x000fe200078e0014 */
[----:B------:R-:W-:Y:S02]  /*f730*/  @!P1 IADD3 R5, PT, PT, R5, UR8, RZ ;  /* 0x0000000805059c10 */ /* 0x000fe4000fffe0ff */
[----:B------:R1:W-:Y:S01]  /*f740*/  @P1 STS.128 [R241+0x5800], RZ ;  /* 0x005800fff1001388 */ /* 0x0003e20000000c00 */
[----:B------:R-:W-:Y:S02]  /*f750*/  @!P1 VIADD R33, R33, UR9 ;  /* 0x0000000921219c36 */ /* 0x000fe40008000000 */
[----:B------:R-:W-:Y:S01]  /*f760*/  @!P1 VIADD R35, R35, UR7 ;  /* 0x0000000723239c36 */ /* 0x000fe20008000000 */
        /* <DEDUP_REMOVED lines=49> */
.L_x_2151:
[----:B------:R-:W-:Y:S05]  /*fa80*/  BSYNC.RECONVERGENT B0 ;  /* 0x0000000000007941 */ /* 0x000fea0003800200 */
.L_x_2150:
[----:B------:R-:W0:Y:S02]  /*fa90*/  LDGDEPBAR ;  /* 0x00000000000079af */ /* 0x000e240000000000 */
.L_x_2147:
[----:B-12---:R-:W-:Y:S01]  /*faa0*/  FMNMX3.FTZ R4, R2, R198, R196, !PT ;  /* 0x000000c602047276 */ /* 0x006fe200078100c4 */
[----:B------:R-:W-:Y:S01]  /*fab0*/  LDSM.16.MT88.4 R20, [R226+0xa000] ;  /* 0x00a00000e214783b */ /* 0x000fe20000004200 */
[----:B------:R-:W-:Y:S01]  /*fac0*/  FMNMX3.FTZ R6, R0, R191, R202, !PT ;  /* 0x000000bf00067276 */ /* 0x000fe200078100ca */
[----:B------:R-:W-:Y:S01]  /*fad0*/  UIADD3 UR7, UPT, UPT, UR17, -0x3, URZ ;  /* 0xfffffffd11077890 */ /* 0x000fe2000fffe0ff */
[----:B------:R-:W-:Y:S01]  /*fae0*/  FMNMX3.FTZ R4, R4, R217, R195, !PT ;  /* 0x000000d904047276 */ /* 0x000fe200078100c3 */
[----:B------:R-:W-:Y:S01]  /*faf0*/  LDSM.16.MT88.4 R40, [R206+0xa800] ;  /* 0x00a80000ce28783b */ /* 0x000fe20000004200 */
[----:B------:R-:W-:Y:S02]  /*fb00*/  FMNMX3.FTZ R5, R6, R215, R201, !PT ;  /* 0x000000d706057276 */ /* 0x000fe400078100c9 */
[----:B------:R-:W-:Y:S01]  /*fb10*/  FMNMX3.FTZ R4, R4, R211, R207, !PT ;  /* 0x000000d304047276 */ /* 0x000fe200078100cf */
[----:B------:R-:W-:Y:S01]  /*fb20*/  LDSM.16.MT88.4 R44, [R226+0xa800] ;  /* 0x00a80000e22c783b */ /* 0x000fe20000004200 */
[----:B------:R-:W-:-:S02]  /*fb30*/  FMNMX3.FTZ R5, R5, R203, R250, !PT ;  /* 0x000000cb05057276 */ /* 0x000fc400078100fa */
[----:B------:R-:W-:Y:S01]  /*fb40*/  FMNMX3.FTZ R3, R4, R213, R209, !PT ;  /* 0x000000d504037276 */ /* 0x000fe200078100d1 */
[----:B------:R-:W-:Y:S01]  /*fb50*/  LDSM.16.MT88.4 R60, [R226+0xb800] ;  /* 0x00b80000e23c783b */ /* 0x000fe20000004200 */
        /* <DEDUP_REMOVED lines=57> */
[----:B------:R-:W-:Y:S01]  /*fef0*/  IADD3 R24, PT, PT, R226, 0xa000, RZ ;  /* 0x0000a000e2187810 */ /* 0x000fe20007ffe0ff */
[----:B------:R-:W1:Y:S04]  /*ff00*/  SHFL.BFLY PT, R3, R6, 0x2, 0x1f ;  /* 0x0c401f0006037f89 */ /* 0x000e6800000e0000 */
[----:B------:R-:W2:Y:S01]  /*ff10*/  SHFL.BFLY PT, R4, R5, 0x2, 0x1f ;  /* 0x0c401f0005047f89 */ /* 0x000ea200000e0000 */
[----:B-1----:R-:W-:-:S02]  /*ff20*/  FMNMX.FTZ R3, R6, R3, !PT ;  /* 0x0000000306037209 */ /* 0x002fc40007810000 */
[----:B--2---:R-:W-:-:S03]  /*ff30*/  FMNMX.FTZ R4, R5, R4, !PT ;  /* 0x0000000405047209 */ /* 0x004fc60007810000 */
[----:B------:R-:W1:Y:S04]  /*ff40*/  SHFL.BFLY PT, R200, R3, 0x1, 0x1f ;  /* 0x0c201f0003c87f89 */ /* 0x000e6800000e0000 */
[----:B------:R-:W2:Y:S01]  /*ff50*/  SHFL.BFLY PT, R199, R4, 0x1, 0x1f ;  /* 0x0c201f0004c77f89 */ /* 0x000ea200000e0000 */
[----:B-1----:R-:W-:Y:S02]  /*ff60*/  FMNMX.FTZ R200, R3, R200, !PT ;  /* 0x000000c803c87209 */ /* 0x002fe40007810000 */
[----:B--2---:R-:W-:-:S03]  /*ff70*/  FMNMX.FTZ R199, R4, R199, !PT ;  /* 0x000000c704c77209 */ /* 0x004fc60007810000 */
[C---:B------:R-:W-:Y:S01]  /*ff80*/  FMUL.FTZ R197, R200.reuse, UR4 ;  /* 0x00000004c8c57c20 */ /* 0x040fe20008410000 */
        /* <DEDUP_REMOVED lines=8> */
[----:B------:R-:W-:-:S02]  /*10010*/  FADD.FTZ R5, R0, -R5 ;  /* 0x8000000500057221 */ /* 0x000fc40000010000 */
[--C-:B------:R-:W-:Y:S01]  /*10020*/  FFMA.FTZ R3, R202, UR4, -R193.reuse ;  /* 0x00000004ca037c23 */ /* 0x100fe200080108c1 */
[----:B------:R-:W-:Y:S01]  /*10030*/  FFMA.FTZ R191, R191, UR4, -R193 ;  /* 0x00000004bfbf7c23 */ /* 0x000fe200080108c1 */
[--C-:B------:R-:W-:Y:S01]  /*10040*/  FFMA.FTZ R198, R198, UR4, -R197.reuse ;  /* 0x00000004c6c67c23 */ /* 0x100fe200080108c5 */
[--C-:B------:R-:W-:Y:S01]  /*10050*/  FFMA.FTZ R196, R196, UR4, -R197.reuse ;  /* 0x00000004c4c47c23 */ /* 0x100fe200080108c5 */
[----:B------:R-:W-:Y:S01]  /*10060*/  FFMA.FTZ R194, R195, UR4, -R197 ;  /* 0x00000004c3c27c23 */ /* 0x000fe200080108c5 */
[----:B------:R-:W-:Y:S01]  /*10070*/  FFMA.FTZ R201, R201, UR4, -R193 ;  /* 0x00000004c9c97c23 */ /* 0x000fe200080108c1 */
[----:B------:R-:W-:Y:S01]  /*10080*/  FMUL.FTZ R202, R7, UR4 ;  /* 0x0000000407ca7c20 */ /* 0x000fe20008410000 */
[----:B------:R-:W-:Y:S01]  /*10090*/  FMUL.FTZ R0, R5, UR4 ;  /* 0x0000000405007c20 */ /* 0x000fe20008410000 */
[----:B------:R-:W-:Y:S01]  /*100a0*/  FFMA.FTZ R217, R217, UR4, -R197 ;  /* 0x00000004d9d97c23 */ /* 0x000fe200080108c5 */
[----:B------:R-:W-:Y:S01]  /*100b0*/  FFMA.FTZ R215, R215, UR4, -R193 ;  /* 0x00000004d7d77c23 */ /* 0x000fe200080108c1 */
[----:B------:R-:W-:Y:S01]  /*100c0*/  MUFU.EX2 R198, R198 ;  /* 0x000000c600c67308 */ /* 0x000fe20000000800 */
[----:B------:R-:W1:Y:S01]  /*100d0*/  LDSM.16.MT88.4 R4, [R206+0xa000] ;  /* 0x00a00000ce04783b */ /* 0x000e620000004200 */
[----:B------:R-:W-:Y:S01]  /*100e0*/  FFMA.FTZ R212, R212, UR4, -R197 ;  /* 0x00000004d4d47c23 */ /* 0x000fe200080108c5 */
[----:B------:R-:W-:Y:S01]  /*100f0*/  FFMA.FTZ R210, R210, UR4, -R193 ;  /* 0x00000004d2d27c23 */ /* 0x000fe200080108c1 */
[----:B------:R-:W2:Y:S01]  /*10100*/  MUFU.EX2 R196, R196 ;  /* 0x000000c400c47308 */ /* 0x000ea20000000800 */
[--C-:B------:R-:W-:Y:S01]  /*10110*/  FFMA.FTZ R107, R107, UR4, -R197.reuse ;  /* 0x000000046b6b7c23 */ /* 0x100fe200080108c5 */
[--C-:B------:R-:W-:Y:S01]  /*10120*/  FFMA.FTZ R99, R99, UR4, -R197.reuse ;  /* 0x0000000463637c23 */ /* 0x100fe200080108c5 */
[--C-:B------:R-:W-:Y:S01]  /*10130*/  FFMA.FTZ R91, R91, UR4, -R197.reuse ;  /* 0x000000045b5b7c23 */ /* 0x100fe200080108c5 */
[----:B------:R-:W-:Y:S01]  /*10140*/  MUFU.EX2 R195, R217 ;  /* 0x000000d900c37308 */ /* 0x000fe20000000800 */
[--C-:B------:R-:W-:Y:S01]  /*10150*/  FFMA.FTZ R83, R83, UR4, -R197.reuse ;  /* 0x0000000453537c23 */ /* 0x100fe200080108c5 */
[----:B------:R-:W-:Y:S01]  /*10160*/  FFMA.FTZ R75, R75, UR4, -R197 ;  /* 0x000000044b4b7c23 */ /* 0x000fe200080108c5 */
[----:B------:R-:W-:Y:S01]  /*10170*/  FFMA.FTZ R131, R131, UR4, -R193 ;  /* 0x0000000483837c23 */ /* 0x000fe200080108c1 */
[----:B------:R-:W3:Y:S01]  /*10180*/  MUFU.EX2 R194, R194 ;  /* 0x000000c200c27308 */ /* 0x000ee20000000800 */
        /* <DEDUP_REMOVED lines=13> */
[----:B---3--:R-:W-:Y:S01]  /*10260*/  F2FP.F16.F32.PACK_AB R10, R194, R195 ;  /* 0x000000c3c20a723e */ /* 0x008fe200000000ff */
[----:B------:R-:W-:Y:S01]  /*10270*/  FFMA.FTZ R183, R183, UR4, -R193 ;  /* 0x00000004b7b77c23 */ /* 0x000fe200080108c1 */
[----:B------:R-:W3:Y:S01]  /*10280*/  MUFU.EX2 R201, R201 ;  /* 0x000000c900c97308 */ /* 0x000ee20000000800 */
[----:B------:R-:W-:-:S03]  /*10290*/  FFMA.FTZ R190, R190, UR4, -R197 ;  /* 0x00000004bebe7c23 */ /* 0x000fc600080108c5 */
[----:B------:R-:W4:Y:S01]  /*102a0*/  MUFU.EX2 R202, R202 ;  /* 0x000000ca00ca7308 */ /* 0x000f220000000800 */
[----:B--2---:R-:W-:-:S03]  /*102b0*/  F2FP.F16.F32.PACK_AB R9, R3, R191 ;  /* 0x000000bf0309723e */ /* 0x004fc600000000ff */
[----:B------:R-:W2:Y:S04]  /*102c0*/  MUFU.EX2 R0, R0 ;  /* 0x0000000000007308 */ /* 0x000ea80000000800 */
[----:B------:R-:W-:Y:S01]  /*102d0*/  MUFU.EX2 R131, R131 ;  /* 0x0000008300837308 */ /* 0x000fe20000000800 */
[----:B---3--:R-:W-:Y:S01]  /*102e0*/  F2FP.F16.F32.PACK_AB R11, R201, R2 ;  /* 0x00000002c90b723e */ /* 0x008fe200000000ff */
[-C--:B----4-:R-:W-:Y:S01]  /*102f0*/  FMUL.FTZ R16, R160, R202.reuse ;  /* 0x000000caa0107220 */ /* 0x090fe20000410000 */
[-C--:B------:R-:W-:Y:S01]  /*10300*/  FMUL.FTZ R17, R161, R202.reuse ;  /* 0x000000caa1117220 */ /* 0x080fe20000410000 */
[-C--:B------:R-:W-:Y:S01]  /*10310*/  FMUL.FTZ R156, R156, R202.reuse ;  /* 0x000000ca9c9c7220 */ /* 0x080fe20000410000 */
[----:B------:R-:W-:Y:S01]  /*10320*/  FMUL.FTZ R157, R157, R202 ;  /* 0x000000ca9d9d7220 */ /* 0x000fe20000410000 */
[-C--:B--2---:R-:W-:Y:S01]  /*10330*/  FMUL.FTZ R18, R162, R0.reuse ;  /* 0x00000000a2127220 */ /* 0x084fe20000410000 */
[-C--:B------:R-:W-:Y:S01]  /*10340*/  FMUL.FTZ R19, R163, R0.reuse ;  /* 0x00000000a3137220 */ /* 0x080fe20000410000 */
[-C--:B------:R-:W-:Y:S01]  /*10350*/  FMUL.FTZ R158, R158, R0.reuse ;  /* 0x000000009e9e7220 */ /* 0x080fe20000410000 */
[----:B------:R-:W-:Y:S01]  /*10360*/  FMUL.FTZ R159, R159, R0 ;  /* 0x000000009f9f7220 */ /* 0x000fe20000410000 */
[----:B------:R-:W-:Y:S01]  /*10370*/  IADD3 R161, PT, PT, R226, 0xa040, RZ ;  /* 0x0000a040e2a17810 */ /* 0x000fe20007ffe0ff */
[-C--:B------:R-:W-:Y:S01]  /*10380*/  FMUL.FTZ R28, R132, R202.reuse ;  /* 0x000000ca841c7220 */ /* 0x080fe20000410000 */
[----:B------:R-:W-:Y:S01]  /*10390*/  @P0 IADD3 R161, PT, PT, R24, -0x40, RZ ;  /* 0xffffffc018a10810 */ /* 0x000fe20007ffe0ff */
[----:B------:R-:W-:Y:S01]  /*103a0*/  FMUL.FTZ R29, R133, R202 ;  /* 0x000000ca851d7220 */ /* 0x000fe20000410000 */
[C---:B------:R-:W-:Y:S01]  /*103b0*/  HMMA.16816.F32 R16, R8.reuse, R20, R16 ;  /* 0x000000140810723c */ /* 0x040fe20000001810 */
[-C--:B------:R-:W-:Y:S01]  /*103c0*/  FMUL.FTZ R30, R134, R0.reuse ;  /* 0x00000000861e7220 */ /* 0x080fe20000410000 */
[----:B------:R-:W-:Y:S01]  /*103d0*/  FMUL.FTZ R31, R135, R0 ;  /* 0x00000000871f7220 */ /* 0x000fe20000410000 */
[----:B------:R-:W2:Y:S01]  /*103e0*/  LDSM.16.MT88.4 R24, [R161] ;  /* 0x00000000a118783b */ /* 0x000ea20000004200 */
[-C--:B------:R-:W-:Y:S01]  /*103f0*/  FMUL.FTZ R136, R136, R202.reuse ;  /* 0x000000ca88887220 */ /* 0x080fe20000410000 */
[----:B------:R-:W-:Y:S01]  /*10400*/  FMUL.FTZ R137, R137, R202 ;  /* 0x000000ca89897220 */ /* 0x000fe20000410000 */
[-C--:B------:R-:W-:Y:S01]  /*10410*/  FMUL.FTZ R138, R138, R0.reuse ;  /* 0x000000008a8a7220 */ /* 0x080fe20000410000 */
[----:B------:R-:W-:Y:S01]  /*10420*/  FMUL.FTZ R139, R139, R0 ;  /* 0x000000008b8b7220 */ /* 0x000fe20000410000 */
[C---:B------:R-:W-:Y:S01]  /*10430*/  HMMA.16816.F32 R20, R8.reuse, R22, R156 ;  /* 0x000000160814723c */ /* 0x040fe2000000189c */
[----:B------:R-:W-:Y:S01]  /*10440*/  IADD3 R156, PT, PT, R208, R161, RZ ;  /* 0x000000a1d09c7210 */ /* 0x000fe20007ffe0ff */
[--C-:B------:R-:W-:Y:S01]  /*10450*/  FFMA.FTZ R133, R211, UR4, -R197.reuse ;  /* 0x00000004d3857c23 */ /* 0x100fe200080108c5 */
[--C-:B------:R-:W-:Y:S01]  /*10460*/  FFMA.FTZ R132, R207, UR4, -R197.reuse ;  /* 0x00000004cf847c23 */ /* 0x100fe200080108c5 */
[----:B------:R-:W-:Y:S01]  /*10470*/  FFMA.FTZ R134, R213, UR4, -R197 ;  /* 0x00000004d5867c23 */ /* 0x000fe200080108c5 */
[----:B------:R-:W-:Y:S01]  /*10480*/  FFMA.FTZ R135, R203, UR4, -R193 ;  /* 0x00000004cb877c23 */ /* 0x000fe200080108c1 */
[----:B------:R-:W3:Y:S01]  /*10490*/  LDSM.16.MT88.4 R32, [R156] ;  /* 0x000000009c20783b */ /* 0x000ee20000004200 */
[-C--:B------:R-:W-:Y:S01]  /*104a0*/  FMUL.FTZ R36, R140, R202.reuse ;  /* 0x000000ca8c247220 */ /* 0x080fe20000410000 */
[C---:B-1----:R-:W-:Y:S01]  /*104b0*/  HMMA.16816.F32 R28, R8.reuse, R4, R28 ;  /* 0x00000004081c723c */ /* 0x042fe2000000181c */
[----:B------:R-:W-:Y:S01]  /*104c0*/  MUFU.EX2 R133, R133 ;  /* 0x0000008500857308 */ /* 0x000fe20000000800 */
[----:B------:R-:W-:Y:S01]  /*104d0*/  FMUL.FTZ R37, R141, R202 ;  /* 0x000000ca8d257220 */ /* 0x000fe20000410000 */
[-C--:B------:R-:W-:Y:S01]  /*104e0*/  FMUL.FTZ R38, R142, R0.reuse ;  /* 0x000000008e267220 */ /* 0x080fe20000410000 */
[----:B------:R-:W-:Y:S01]  /*104f0*/  FMUL.FTZ R39, R143, R0 ;  /* 0x000000008f277220 */ /* 0x000fe20000410000 */
[----:B------:R-:W1:Y:S01]  /*10500*/  MUFU.EX2 R132, R132 ;  /* 0x0000008400847308 */ /* 0x000e620000000800 */
[-C--:B------:R-:W-:Y:S01]  /*10510*/  FMUL.FTZ R144, R144, R202.reuse ;  /* 0x000000ca90907220 */ /* 0x080fe20000410000 */
[----:B------:R-:W-:Y:S01]  /*10520*/  FMUL.FTZ R145, R145, R202 ;  /* 0x000000ca91917220 */ /* 0x000fe20000410000 */
[C---:B------:R-:W-:Y:S01]  /*10530*/  HMMA.16816.F32 R4, R8.reuse, R6, R136 ;  /* 0x000000060804723c */ /* 0x040fe20000001888 */
[----:B------:R-:W-:Y:S01]  /*10540*/  FFMA.FTZ R137, R209, UR4, -R197 ;  /* 0x00000004d1897c23 */ /* 0x000fe200080108c5 */
[--C-:B------:R-:W-:Y:S01]  /*10550*/  FFMA.FTZ R136, R250, UR4, -R193.reuse ;  /* 0x00000004fa887c23 */ /* 0x100fe200080108c1 */
[--C-:B------:R-:W-:Y:S01]  /*10560*/  FFMA.FTZ R138, R252, UR4, -R193.reuse ;  /* 0x00000004fc8a7c23 */ /* 0x100fe200080108c1 */
[----:B------:R-:W-:Y:S01]  /*10570*/  FFMA.FTZ R139, R248, UR4, -R193 ;  /* 0x00000004f88b7c23 */ /* 0x000fe200080108c1 */
[----:B------:R-:W-:Y:S01]  /*10580*/  MUFU.EX2 R134, R134 ;  /* 0x0000008600867308 */ /* 0x000fe20000000800 */
[-C--:B------:R-:W-:Y:S01]  /*10590*/  FMUL.FTZ R146, R146, R0.reuse ;  /* 0x0000000092927220 */ /* 0x080fe20000410000 */
[----:B------:R-:W-:Y:S01]  /*105a0*/  FMUL.FTZ R147, R147, R0 ;  /* 0x0000000093937220 */ /* 0x000fe20000410000 */
[-C--:B------:R-:W-:Y:S01]  /*105b0*/  FMUL.FTZ R52, R152, R202.reuse ;  /* 0x000000ca98347220 */ /* 0x080fe20000410000 */
[----:B------:R-:W4:Y:S01]  /*105c0*/  MUFU.EX2 R137, R137 ;  /* 0x0000008900897308 */ /* 0x000f220000000800 */
[----:B------:R-:W-:Y:S01]  /*105d0*/  FMUL.FTZ R53, R153, R202 ;  /* 0x000000ca99357220 */ /* 0x000fe20000410000 */
[-C--:B------:R-:W-:Y:S01]  /*105e0*/  FMUL.FTZ R54, R154, R0.reuse ;  /* 0x000000009a367220 */ /* 0x080fe20000410000 */
[----:B------:R-:W-:Y:S01]  /*105f0*/  FMUL.FTZ R55, R155, R0 ;  /* 0x000000009b377220 */ /* 0x000fe20000410000 */
[----:B------:R-:W-:Y:S01]  /*10600*/  MUFU.EX2 R135, R135 ;  /* 0x0000008700877308 */ /* 0x000fe20000000800 */
[-C--:B------:R-:W-:Y:S01]  /*10610*/  FMUL.FTZ R148, R148, R202.reuse ;  /* 0x000000ca94947220 */ /* 0x080fe20000410000 */
[----:B------:R-:W-:Y:S01]  /*10620*/  FMUL.FTZ R149, R149, R202 ;  /* 0x000000ca95957220 */ /* 0x000fe20000410000 */
[-C--:B------:R-:W-:Y:S01]  /*10630*/  FMUL.FTZ R150, R150, R0.reuse ;  /* 0x0000000096967220 */ /* 0x080fe20000410000 */
[----:B------:R-:W5:Y:S01]  /*10640*/  MUFU.EX2 R136, R136 ;  /* 0x0000008800887308 */ /* 0x000f620000000800 */
[----:B------:R-:W-:Y:S01]  /*10650*/  FMUL.FTZ R151, R151, R0 ;  /* 0x0000000097977220 */ /* 0x000fe20000410000 */
[C---:B--2---:R-:W-:Y:S01]  /*10660*/  HMMA.16816.F32 R36, R8.reuse, R24, R36 ;  /* 0x000000180824723c */ /* 0x044fe20000001824 */
[----:B------:R-:W2:Y:S01]  /*10670*/  LDSM.16.MT88.4 R48, [R161+0x800] ;  /* 0x00080000a130783b */ /* 0x000ea20000004200 */
[----:B------:R-:W-:Y:S01]  /*10680*/  MUFU.EX2 R138, R138 ;  /* 0x0000008a008a7308 */ /* 0x000fe20000000800 */
[----:B-1----:R-:W-:Y:S01]  /*10690*/  F2FP.F16.F32.PACK_AB R56, R132, R133 ;  /* 0x000000858438723e */ /* 0x002fe200000000ff */
[--C-:B------:R-:W-:Y:S01]  /*106a0*/  FFMA.FTZ R142, R244, UR4, -R197.reuse ;  /* 0x00000004f48e7c23 */ /* 0x100fe200080108c5 */
[----:B----4-:R-:W-:Y:S01]  /*106b0*/  F2FP.F16.F32.PACK_AB R58, R137, R134 ;  /* 0x00000086893a723e */ /* 0x010fe200000000ff */
[----:B------:R-:W1:Y:S01]  /*106c0*/  MUFU.EX2 R139, R139 ;  /* 0x0000008b008b7308 */ /* 0x000e620000000800 */
[--C-:B------:R-:W-:Y:S01]  /*106d0*/  FFMA.FTZ R141, R238, UR4, -R197.reuse ;  /* 0x00000004ee8d7c23 */ /* 0x100fe200080108c5 */
[C---:B------:R-:W-:Y:S01]  /*106e0*/  HMMA.16816.F32 R24, R8.reuse, R26, R144 ;  /* 0x0000001a0818723c */ /* 0x040fe20000001890 */
[--C-:B------:R-:W-:Y:S01]  /*106f0*/  FFMA.FTZ R140, R246, UR4, -R197.reuse ;  /* 0x00000004f68c7c23 */ /* 0x100fe200080108c5 */
[----:B------:R-:W-:Y:S01]  /*10700*/  FFMA.FTZ R147, R242, UR4, -R197 ;  /* 0x00000004f2937c23 */ /* 0x000fe200080108c5 */
[--C-:B------:R-:W-:Y:S01]  /*10710*/  FFMA.FTZ R145, R222, UR4, -R193.reuse ;  /* 0x00000004de917c23 */ /* 0x100fe200080108c1 */
[----:B-----5:R-:W-:Y:S01]  /*10720*/  F2FP.F16.F32.PACK_AB R57, R136, R135 ;  /* 0x000000878839723e */ /* 0x020fe200000000ff */
[--C-:B------:R-:W-:Y:S01]  /*10730*/  FFMA.FTZ R144, R220, UR4, -R193.reuse ;  /* 0x00000004dc907c23 */ /* 0x100fe200080108c1 */
[--C-:B------:R-:W-:Y:S01]  /*10740*/  FFMA.FTZ R143, R236, UR4, -R193.reuse ;  /* 0x00000004ec8f7c23 */ /* 0x100fe200080108c1 */
[--C-:B------:R-:W-:Y:S01]  /*10750*/  FFMA.FTZ R146, R228, UR4, -R193.reuse ;  /* 0x00000004e4927c23 */ /* 0x100fe200080108c1 */
[C---:B---3--:R-:W-:Y:S01]  /*10760*/  HMMA.16816.F32 R52, R8.reuse, R32, R52 ;  /* 0x000000200834723c */ /* 0x048fe20000001834 */
[----:B------:R-:W-:Y:S01]  /*10770*/  MUFU.EX2 R142, R142 ;  /* 0x0000008e008e7308 */ /* 0x000fe20000000800 */
[--C-:B------:R-:W-:Y:S01]  /*10780*/  FFMA.FTZ R153, R108, UR4, -R193.reuse ;  /* 0x000000046c997c23 */ /* 0x100fe200080108c1 */
[----:B------:R-:W-:Y:S01]  /*10790*/  FFMA.FTZ R152, R113, UR4, -R193 ;  /* 0x0000000471987c23 */ /* 0x000fe200080108c1 */
[----:B-1----:R-:W-:Y:S01]  /*107a0*/  F2FP.F16.F32.PACK_AB R59, R139, R138 ;  /* 0x0000008a8b3b723e */ /* 0x002fe200000000ff */
[----:B------:R-:W1:Y:S01]  /*107b0*/  MUFU.EX2 R141, R141 ;  /* 0x0000008d008d7308 */ /* 0x000e620000000800 */
[--C-:B------:R-:W-:Y:S01]  /*107c0*/  FFMA.FTZ R154, R106, UR4, -R197.reuse ;  /* 0x000000046a9a7c23 */ /* 0x100fe200080108c5 */
[--C-:B------:R-:W-:Y:S01]  /*107d0*/  FFMA.FTZ R158, R94, UR4, -R197.reuse ;  /* 0x000000045e9e7c23 */ /* 0x100fe200080108c5 */
[----:B------:R-:W-:Y:S01]  /*107e0*/  HMMA.16816.F32 R8, R8, R34, R148 ;  /* 0x000000220808723c */ /* 0x000fe20000001894 */
[----:B------:R-:W3:Y:S01]  /*107f0*/  LDSM.16.MT88.4 R32, [R156+0x800] ;  /* 0x000800009c20783b */ /* 0x000ee20000004200 */
[----:B------:R-:W-:Y:S01]  /*10800*/  MUFU.EX2 R140, R140 ;  /* 0x0000008c008c7308 */ /* 0x000fe20000000800 */
[--C-:B------:R-:W-:Y:S01]  /*10810*/  FFMA.FTZ R148, R216, UR4, -R197.reuse ;  /* 0x00000004d8947c23 */ /* 0x100fe200080108c5 */
[--C-:B------:R-:W-:Y:S01]  /*10820*/  FFMA.FTZ R149, R214, UR4, -R197.reuse ;  /* 0x00000004d6957c23 */ /* 0x100fe200080108c5 */
[----:B------:R-:W-:Y:S01]  /*10830*/  FFMA.FTZ R150, R218, UR4, -R197 ;  /* 0x00000004da967c23 */ /* 0x000fe200080108c5 */
[----:B------:R-:W-:Y:S01]  /*10840*/  MUFU.EX2 R147, R147 ;  /* 0x0000009300937308 */ /* 0x000fe20000000800 */
[--C-:B------:R-:W-:Y:S01]  /*10850*/  FFMA.FTZ R151, R112, UR4, -R193.reuse ;  /* 0x0000000470977c23 */ /* 0x100fe200080108c1 */
[C---:B------:R-:W-:Y:S01]  /*10860*/  HMMA.16816.F32 R28, R56.reuse, R40, R28 ;  /* 0x00000028381c723c */ /* 0x040fe2000000181c */
[--C-:B------:R-:W-:Y:S01]  /*10870*/  FFMA.FTZ R157, R97, UR4, -R193.reuse ;  /* 0x00000004619d7c23 */ /* 0x100fe200080108c1 */
[----:B------:R-:W-:Y:S01]  /*10880*/  MUFU.EX2 R145, R145 ;  /* 0x0000009100917308 */ /* 0x000fe20000000800 */
[----:B------:R-:W-:Y:S01]  /*10890*/  FFMA.FTZ R155, R93, UR4, -R193 ;  /* 0x000000045d9b7c23 */ /* 0x000fe200080108c1 */
[----:B------:R-:W-:Y:S01]  /*108a0*/  FFMA.FTZ R243, R243, R202, R198 ;  /* 0x000000caf3f37223 */ /* 0x000fe200000100c6 */
[----:B------:R-:W-:Y:S01]  /*108b0*/  FFMA.FTZ R240, R240, R0, R191 ;  /* 0x00000000f0f07223 */ /* 0x000fe200000100bf */
[----:B------:R-:W4:Y:S02]  /*108c0*/  MUFU.EX2 R144, R144 ;  /* 0x0000009000907308 */ /* 0x000f240000000800 */
        /* <DEDUP_REMOVED lines=11> */
[----:B------:R-:W-:Y:S01]  /*10980*/  FADD.FTZ R194, R194, R195 ;  /* 0x000000c3c2c27221 */ /* 0x000fe20000010000 */
[----:B------:R-:W-:Y:S01]  /*10990*/  FFMA.FTZ R240, R12, UR4, -R193 ;  /* 0x000000040cf07c23 */ /* 0x000fe200080108c1 */
[----:B------:R-:W-:Y:S01]  /*109a0*/  FADD.FTZ R2, R201, R2 ;  /* 0x00000002c9027221 */ /* 0x000fe20000010000 */
[----:B------:R-:W5:Y:S01]  /*109b0*/  MUFU.EX2 R149, R149 ;  /* 0x0000009500957308 */ /* 0x000f620000000800 */
[----:B------:R-:W-:Y:S01]  /*109c0*/  FADD.FTZ R133, R133, R194 ;  /* 0x000000c285857221 */ /* 0x000fe20000010000 */
[----:B------:R-:W-:Y:S01]  /*109d0*/  HMMA.16816.F32 R20, R56, R46, R20 ;  /* 0x0000002e3814723c */ /* 0x000fe20000001814 */
[----:B------:R-:W5:Y:S01]  /*109e0*/  LDSM.16.MT88.4 R44, [R206+0xb000] ;  /* 0x00b00000ce2c783b */ /* 0x000f620000004200 */
[----:B------:R-:W-:Y:S01]  /*109f0*/  MUFU.EX2 R150, R150 ;  /* 0x0000009600967308 */ /* 0x000fe20000000800 */
[----:B------:R-:W-:Y:S01]  /*10a00*/  FADD.FTZ R135, R135, R2 ;  /* 0x0000000287877221 */ /* 0x000fe20000010000 */
[----:B------:R-:W-:-:S02]  /*10a10*/  FADD.FTZ R133, R132, R133 ;  /* 0x0000008584857221 */ /* 0x000fc40000010000 */
[----:B------:R-:W-:Y:S01]  /*10a20*/  MUFU.EX2 R113, R212 ;  /* 0x000000d400717308 */ /* 0x000fe20000000800 */
[----:B------:R-:W-:Y:S01]  /*10a30*/  FADD.FTZ R135, R136, R135 ;  /* 0x0000008788877221 */ /* 0x000fe20000010000 */
[C---:B--2---:R-:W-:Y:S01]  /*10a40*/  HMMA.16816.F32 R36, R56.reuse, R48, R36 ;  /* 0x000000303824723c */ /* 0x044fe20000001824 */
[----:B------:R-:W-:Y:S01]  /*10a50*/  FADD.FTZ R134, R134, R133 ;  /* 0x0000008586867221 */ /* 0x000fe20000010000 */
[----:B------:R2:W-:Y:S01]  /*10a60*/  MUFU.EX2 R112, R152 ;  /* 0x0000009800707308 */ /* 0x0005e20000000800 */
[----:B------:R-:W-:Y:S02]  /*10a70*/  FADD.FTZ R2, R138, R135 ;  /* 0x000000878a027221 */ /* 0x000fe40000010000 */
[----:B------:R-:W-:Y:S01]  /*10a80*/  FADD.FTZ R137, R137, R134 ;  /* 0x0000008689897221 */ /* 0x000fe20000010000 */
[----:B------:R-:W5:Y:S01]  /*10a90*/  MUFU.EX2 R151, R151 ;  /* 0x0000009700977308 */ /* 0x000f620000000800 */
[----:B------:R-:W-:Y:S01]  /*10aa0*/  FADD.FTZ R2, R139, R2 ;  /* 0x000000028b027221 */ /* 0x000fe20000010000 */
[C---:B------:R-:W-:Y:S01]  /*10ab0*/  HMMA.16816.F32 R24, R56.reuse, R50, R24 ;  /* 0x000000323818723c */ /* 0x040fe20000001818 */
[----:B------:R-:W5:Y:S01]  /*10ac0*/  LDSM.16.MT88.4 R48, [R161+0x1000] ;  /* 0x00100000a130783b */ /* 0x000f620000004200 */
[----:B------:R-:W-:Y:S04]  /*10ad0*/  MUFU.EX2 R108, R210 ;  /* 0x000000d2006c7308 */ /* 0x000fe80000000800 */
[----:B------:R-:W5:Y:S02]  /*10ae0*/  MUFU.EX2 R153, R153 ;  /* 0x0000009900997308 */ /* 0x000f640000000800 */
[C---:B---3--:R-:W-:Y:S01]  /*10af0*/  HMMA.16816.F32 R52, R56.reuse, R32, R52 ;  /* 0x000000203834723c */ /* 0x048fe20000001834 */
[----:B-1----:R-:W-:Y:S01]  /*10b00*/  F2FP.F16.F32.PACK_AB R32, R141, R142 ;  /* 0x0000008e8d20723e */ /* 0x002fe200000000ff */
[----:B------:R1:W-:Y:S01]  /*10b10*/  MUFU.EX2 R106, R107 ;  /* 0x0000006b006a7308 */ /* 0x0003e20000000800 */
[----:B----4-:R-:W-:Y:S01]  /*10b20*/  F2FP.F16.F32.PACK_AB R33, R144, R145 ;  /* 0x000000919021723e */ /* 0x010fe200000000ff */
[----:B--2---:R-:W-:Y:S01]  /*10b30*/  FFMA.FTZ R152, R103, UR4, -R197 ;  /* 0x0000000467987c23 */ /* 0x004fe200080108c5 */
[----:B------:R-:W-:Y:S01]  /*10b40*/  FADD.FTZ R142, R142, R137 ;  /* 0x000000898e8e7221 */ /* 0x000fe20000010000 */
[----:B------:R2:W3:Y:S01]  /*10b50*/  MUFU.EX2 R103, R154 ;  /* 0x0000009a00677308 */ /* 0x0004e20000000800 */
[----:B------:R-:W-:Y:S01]  /*10b60*/  FADD.FTZ R145, R145, R2 ;  /* 0x0000000291917221 */ /* 0x000fe20000010000 */
[----:B------:R-:W-:Y:S01]  /*10b70*/  HMMA.16816.F32 R8, R56, R34, R8 ;  /* 0x000000223808723c */ /* 0x000fe20000001808 */
[----:B------:R-:W-:Y:S01]  /*10b80*/  F2FP.F16.F32.PACK_AB R34, R147, R140 ;  /* 0x0000008c9322723e */ /* 0x000fe200000000ff */
[----:B------:R-:W4:Y:S01]  /*10b90*/  LDSM.16.MT88.4 R56, [R156+0x1000] ;  /* 0x001000009c38783b */ /* 0x000f220000004200 */
[----:B------:R-:W-:Y:S01]  /*10ba0*/  F2FP.F16.F32.PACK_AB R35, R146, R143 ;  /* 0x0000008f9223723e */ /* 0x000fe200000000ff */
[----:B------:R3:W-:Y:S01]  /*10bb0*/  MUFU.EX2 R97, R158 ;  /* 0x0000009e00617308 */ /* 0x0007e20000000800 */
[----:B------:R-:W-:Y:S01]  /*10bc0*/  FADD.FTZ R141, R141, R142 ;  /* 0x0000008e8d8d7221 */ /* 0x000fe20000010000 */
[----:B------:R-:W-:Y:S01]  /*10bd0*/  FADD.FTZ R144, R144, R145 ;  /* 0x0000009190907221 */ /* 0x000fe20000010000 */
[----:B------:R-:W-:Y:S01]  /*10be0*/  FFMA.FTZ R2, R181, UR4, -R197 ;  /* 0x00000004b5027c23 */ /* 0x000fe200080108c5 */
[----:B-1----:R-:W-:Y:S01]  /*10bf0*/  FFMA.FTZ R107, R100, UR4, -R193 ;  /* 0x00000004646b7c23 */ /* 0x002fe200080108c1 */
[----:B------:R-:W-:Y:S01]  /*10c00*/  MUFU.EX2 R0, R171 ;  /* 0x000000ab00007308 */ /* 0x000fe20000000800 */
[----:B-----5:R-:W-:Y:S01]  /*10c10*/  HMMA.16816.F32 R16, R32, R40, R16 ;  /* 0x000000282010723c */ /* 0x020fe20000001810 */
[----:B------:R-:W-:Y:S01]  /*10c20*/  FADD.FTZ R140, R140, R141 ;  /* 0x0000008d8c8c7221 */ /* 0x000fe20000010000 */
[----:B--2---:R-:W-:Y:S01]  /*10c30*/  FFMA.FTZ R154, R96, UR4, -R193 ;  /* 0x00000004609a7c23 */ /* 0x004fe200080108c1 */
[----:B------:R-:W-:Y:S01]  /*10c40*/  MUFU.EX2 R3, R175 ;  /* 0x000000af00037308 */ /* 0x000fe20000000800 */
[----:B------:R-:W-:Y:S01]  /*10c50*/  LDSM.16.MT88.4 R136, [R206+0x11800] ;  /* 0x01180000ce88783b */ /* 0x000fe20000004200 */
[----:B------:R-:W-:-:S02]  /*10c60*/  FADD.FTZ R147, R147, R140 ;  /* 0x0000008c93937221 */ /* 0x000fc40000010000 */
[----:B------:R-:W-:Y:S01]  /*10c70*/  MUFU.EX2 R107, R107 ;  /* 0x0000006b006b7308 */ /* 0x000fe20000000800 */
[----:B------:R-:W-:Y:S01]  /*10c80*/  HMMA.16816.F32 R20, R32, R42, R20 ;  /* 0x0000002a2014723c */ /* 0x000fe20000001814 */
[----:B------:R-:W1:Y:S01]  /*10c90*/  LDSM.16.MT88.4 R40, [R206+0xb800] ;  /* 0x00b80000ce28783b */ /* 0x000e620000004200 */
[--C-:B---3--:R-:W-:Y:S01]  /*10ca0*/  FFMA.FTZ R158, R126, UR4, -R197.reuse ;  /* 0x000000047e9e7c23 */ /* 0x108fe200080108c5 */
[----:B------:R2:W-:Y:S01]  /*10cb0*/  MUFU.EX2 R96, R157 ;  /* 0x0000009d00607308 */ /* 0x0005e20000000800 */
[----:B------:R-:W-:-:S03]  /*10cc0*/  FFMA.FTZ R126, R125, UR4, -R197 ;  /* 0x000000047d7e7c23 */ /* 0x000fc600080108c5 */
[----:B------:R3:W-:Y:S01]  /*10cd0*/  MUFU.EX2 R93, R154 ;  /* 0x0000009a005d7308 */ /* 0x0007e20000000800 */
[C---:B------:R-:W-:Y:S03]  /*10ce0*/  HMMA.16816.F32 R28, R32.reuse, R44, R28 ;  /* 0x0000002c201c723c */ /* 0x040fe6000000181c */
[----:B------:R5:W-:Y:S04]  /*10cf0*/  MUFU.EX2 R125, R158 ;  /* 0x0000009e007d7308 */ /* 0x000be80000000800 */
[----:B------:R-:W-:Y:S01]  /*10d00*/  MUFU.EX2 R126, R126 ;  /* 0x0000007e007e7308 */ /* 0x000fe20000000800 */
[----:B------:R-:W-:Y:S01]  /*10d10*/  HMMA.16816.F32 R4, R32, R46, R4 ;  /* 0x0000002e2004723c */ /* 0x000fe20000001804 */
[----:B------:R-:W1:Y:S01]  /*10d20*/  LDSM.16.MT88.4 R44, [R161+0x1800] ;  /* 0x00180000a12c783b */ /* 0x000e620000004200 */
[--C-:B--2---:R-:W-:Y:S01]  /*10d30*/  FFMA.FTZ R157, R78, UR4, -R197.reuse ;  /* 0x000000044e9d7c23 */ /* 0x104fe200080108c5 */
[----:B------:R-:W-:Y:S01]  /*10d40*/  MUFU.EX2 R2, R2 ;  /* 0x0000000200027308 */ /* 0x000fe20000000800 */
[----:B---3--:R-:W-:-:S03]  /*10d50*/  FFMA.FTZ R154, R90, UR4, -R197 ;  /* 0x000000045a9a7c23 */ /* 0x008fc600080108c5 */
[----:B------:R2:W-:Y:S01]  /*10d60*/  MUFU.EX2 R90, R91 ;  /* 0x0000005b005a7308 */ /* 0x0005e20000000800 */
[C---:B------:R-:W-:Y:S01]  /*10d70*/  HMMA.16816.F32 R36, R32.reuse, R48, R36 ;  /* 0x000000302024723c */ /* 0x040fe20000001824 */
[----:B------:R-:W-:Y:S01]  /*10d80*/  F2FP.F16.F32.PACK_AB R48, R149, R148 ;  /* 0x000000949530723e */ /* 0x000fe200000000ff */
[----:B-----5:R-:W-:Y:S01]  /*10d90*/  FFMA.FTZ R158, R178, UR4, -R193 ;  /* 0x00000004b29e7c23 */ /* 0x020fe200080108c1 */
[----:B------:R-:W-:Y:S01]  /*10da0*/  F2FP.F16.F32.PACK_AB R49, R151, R112 ;  /* 0x000000709731723e */ /* 0x000fe200000000ff */
[----:B------:R-:W-:Y:S01]  /*10db0*/  FADD.FTZ R148, R148, R147 ;  /* 0x0000009394947221 */ /* 0x000fe20000010000 */
[----:B------:R-:W-:Y:S03]  /*10dc0*/  MUFU.EX2 R243, R243 ;  /* 0x000000f300f37308 */ /* 0x000fe60000000800 */
[C---:B------:R-:W-:Y:S01]  /*10dd0*/  HMMA.16816.F32 R24, R32.reuse, R50, R24 ;  /* 0x000000322018723c */ /* 0x040fe20000001818 */
[----:B------:R-:W-:Y:S01]  /*10de0*/  F2FP.F16.F32.PACK_AB R50, R113, R150 ;  /* 0x000000967132723e */ /* 0x000fe200000000ff */
[----:B------:R-:W-:Y:S01]  /*10df0*/  MUFU.EX2 R158, R158 ;  /* 0x0000009e009e7308 */ /* 0x000fe20000000800 */
[----:B------:R-:W-:Y:S01]  /*10e00*/  F2FP.F16.F32.PACK_AB R51, R153, R108 ;  /* 0x0000006c9933723e */ /* 0x000fe200000000ff */
[----:B------:R-:W-:Y:S01]  /*10e10*/  FADD.FTZ R149, R149, R148 ;  /* 0x0000009495957221 */ /* 0x000fe20000010000 */
[----:B--2---:R-:W-:Y:S01]  /*10e20*/  FFMA.FTZ R91, R84, UR4, -R193 ;  /* 0x00000004545b7c23 */ /* 0x004fe200080108c1 */
[----:B------:R-:W-:Y:S02]  /*10e30*/  MUFU.EX2 R240, R240 ;  /* 0x000000f000f07308 */ /* 0x000fe40000000800 */
[----:B----4-:R-:W-:Y:S01]  /*10e40*/  HMMA.16816.F32 R52, R32, R56, R52 ;  /* 0x000000382034723c */ /* 0x010fe20000001834 */
[----:B------:R-:W-:-:S02]  /*10e50*/  FADD.FTZ R150, R150, R149 ;  /* 0x0000009596967221 */ /* 0x000fc40000010000 */
[----:B------:R-:W-:Y:S02]  /*10e60*/  MUFU.EX2 R91, R91 ;  /* 0x0000005b005b7308 */ /* 0x000fe40000000800 */
[----:B------:R-:W-:-:S03]  /*10e70*/  FADD.FTZ R113, R113, R150 ;  /* 0x0000009671717221 */ /* 0x000fc60000010000 */
[----:B------:R-:W-:Y:S01]  /*10e80*/  HMMA.16816.F32 R8, R32, R58, R8 ;  /* 0x0000003a2008723c */ /* 0x000fe20000001808 */
[----:B------:R-:W2:Y:S04]  /*10e90*/  LDSM.16.MT88.4 R32, [R156+0x1800] ;  /* 0x001800009c20783b */ /* 0x000ea80000004200 */
[----:B------:R-:W-:Y:S03]  /*10ea0*/  LDSM.16.MT88.4 R56, [R206+0xc000] ;  /* 0x00c00000ce38783b */ /* 0x000fe60000004200 */
[C---:B-1----:R-:W-:Y:S08]  /*10eb0*/  HMMA.16816.F32 R28, R48.reuse, R40, R28 ;  /* 0x00000028301c723c */ /* 0x042ff0000000181c */
[C---:B------:R-:W-:Y:S01]  /*10ec0*/  HMMA.16816.F32 R4, R48.reuse, R42, R4 ;  /* 0x0000002a3004723c */ /* 0x040fe20000001804 */
[----:B------:R-:W1:Y:S07]  /*10ed0*/  LDSM.16.MT88.4 R40, [R226+0xc000] ;  /* 0x00c00000e228783b */ /* 0x000e6e0000004200 */
[C---:B------:R-:W-:Y:S01]  /*10ee0*/  HMMA.16816.F32 R16, R48.reuse, R60, R16 ;  /* 0x0000003c3010723c */ /* 0x040fe20000001810 */
[----:B------:R-:W-:Y:S01]  /*10ef0*/  FFMA.FTZ R60, R102, UR4, -R197 ;  /* 0x00000004663c7c23 */ /* 0x000fe200080108c5 */
        /* <DEDUP_REMOVED lines=8> */
[----:B------:R-:W-:Y:S01]  /*10f80*/  HMMA.16816.F32 R36, R48, R44, R36 ;  /* 0x0000002c3024723c */ /* 0x000fe20000001824 */
[----:B---3--:R-:W-:-:S02]  /*10f90*/  FFMA.FTZ R152, R95, UR4, -R197 ;  /* 0x000000045f987c23 */ /* 0x008fc400080108c5 */
[----:B------:R3:W4:Y:S04]  /*10fa0*/  MUFU.EX2 R101, R62 ;  /* 0x0000003e00657308 */ /* 0x0007280000000800 */
[----:B------:R5:W-:Y:S01]  /*10fb0*/  MUFU.EX2 R94, R152 ;  /* 0x00000098005e7308 */ /* 0x000be20000000800 */
[C---:B------:R-:W-:Y:S01]  /*10fc0*/  HMMA.16816.F32 R24, R48.reuse, R46, R24 ;  /* 0x0000002e3018723c */ /* 0x040fe20000001818 */
[----:B------:R-:W1:Y:S07]  /*10fd0*/  LDSM.16.MT88.4 R44, [R161+0x2000] ;  /* 0x00200000a12c783b */ /* 0x000e6e0000004200 */
[C---:B--2---:R-:W-:Y:S01]  /*10fe0*/  HMMA.16816.F32 R52, R48.reuse, R32, R52 ;  /* 0x000000203034723c */ /* 0x044fe20000001834 */
[----:B------:R-:W-:Y:S01]  /*10ff0*/  F2FP.F16.F32.PACK_AB R32, R103, R106 ;  /* 0x0000006a6720723e */ /* 0x000fe200000000ff */
[----:B---3--:R-:W-:Y:S01]  /*11000*/  LDSM.16.MT88.4 R60, [R206+0xc800] ;  /* 0x00c80000ce3c783b */ /* 0x008fe20000004200 */
[----:B----4-:R-:W-:Y:S01]  /*11010*/  F2FP.F16.F32.PACK_AB R33, R101, R104 ;  /* 0x000000686521723e */ /* 0x010fe200000000ff */
[----:B------:R-:W-:Y:S01]  /*11020*/  FADD.FTZ R106, R106, R113 ;  /* 0x000000716a6a7221 */ /* 0x000fe20000010000 */
[----:B-----5:R-:W-:Y:S01]  /*11030*/  FFMA.FTZ R152, R87, UR4, -R197 ;  /* 0x0000000457987c23 */ /* 0x020fe200080108c5 */
[----:B------:R-:W-:Y:S02]  /*11040*/  MUFU.EX2 R113, R184 ;  /* 0x000000b800717308 */ /* 0x000fe40000000800 */
[----:B------:R-:W-:Y:S01]  /*11050*/  HMMA.16816.F32 R8, R48, R34, R8 ;  /* 0x000000223008723c */ /* 0x000fe20000001808 */
[----:B------:R-:W-:Y:S01]  /*11060*/  F2FP.F16.F32.PACK_AB R34, R105, R102 ;  /* 0x000000666922723e */ /* 0x000fe200000000ff */
[----:B------:R-:W2:Y:S01]  /*11070*/  LDSM.16.MT88.4 R48, [R156+0x2000] ;  /* 0x002000009c30783b */ /* 0x000ea20000004200 */
[----:B------:R-:W-:Y:S01]  /*11080*/  F2FP.F16.F32.PACK_AB R35, R107, R100 ;  /* 0x000000646b23723e */ /* 0x000fe200000000ff */
[----:B------:R3:W-:Y:S01]  /*11090*/  MUFU.EX2 R87, R154 ;  /* 0x0000009a00577308 */ /* 0x0007e20000000800 */
[----:B------:R-:W-:-:S04]  /*110a0*/  FADD.FTZ R103, R103, R106 ;  /* 0x0000006a67677221 */ /* 0x000fc80000010000 */
[----:B------:R-:W-:Y:S01]  /*110b0*/  FADD.FTZ R102, R102, R103 ;  /* 0x0000006766667221 */ /* 0x000fe20000010000 */
[----:B-1----:R-:W-:Y:S03]  /*110c0*/  HMMA.16816.F32 R16, R32, R40, R16 ;  /* 0x000000282010723c */ /* 0x002fe60000001810 */
[----:B------:R-:W-:-:S05]  /*110d0*/  FADD.FTZ R105, R105, R102 ;  /* 0x0000006669697221 */ /* 0x000fca0000010000 */
[----:B------:R-:W-:Y:S01]  /*110e0*/  HMMA.16816.F32 R20, R32, R42, R20 ;  /* 0x0000002a2014723c */ /* 0x000fe20000001814 */
[----:B------:R-:W1:Y:S01]  /*110f0*/  LDSM.16.MT88.4 R40, [R226+0xc800] ;  /* 0x00c80000e228783b */ /* 0x000e620000004200 */
[----:B---3--:R-:W-:-:S06]  /*11100*/  FFMA.FTZ R154, R80, UR4, -R193 ;  /* 0x00000004509a7c23 */ /* 0x008fcc00080108c1 */
[C---:B------:R-:W-:Y:S01]  /*11110*/  HMMA.16816.F32 R28, R32.reuse, R56, R28 ;  /* 0x00000038201c723c */ /* 0x040fe2000000181c */
[----:B------:R-:W-:Y:S02]  /*11120*/  FFMA.FTZ R56, R98, UR4, -R197 ;  /* 0x0000000462387c23 */ /* 0x000fe400080108c5 */
[----:B------:R3:W-:Y:S04]  /*11130*/  MUFU.EX2 R98, R99 ;  /* 0x0000006300627308 */ /* 0x0007e80000000800 */
[----:B------:R4:W5:Y:S01]  /*11140*/  MUFU.EX2 R95, R56 ;  /* 0x00000038005f7308 */ /* 0x0009620000000800 */
[C---:B------:R-:W-:Y:S08]  /*11150*/  HMMA.16816.F32 R4, R32.reuse, R58, R4 ;  /* 0x0000003a2004723c */ /* 0x040ff00000001804 */
[----:B------:R-:W-:Y:S01]  /*11160*/  HMMA.16816.F32 R36, R32, R44, R36 ;  /* 0x0000002c2024723c */ /* 0x000fe20000001824 */
[----:B---3--:R-:W-:Y:S01]  /*11170*/  FFMA.FTZ R99, R92, UR4, -R193 ;  /* 0x000000045c637c23 */ /* 0x008fe200080108c1 */
[----:B------:R-:W-:Y:S01]  /*11180*/  F2FP.F16.F32.PACK_AB R45, R93, R96 ;  /* 0x000000605d2d723e */ /* 0x000fe200000000ff */
[----:B------:R3:W-:Y:S01]  /*11190*/  MUFU.EX2 R92, R155 ;  /* 0x0000009b005c7308 */ /* 0x0007e20000000800 */
[----:B----4-:R-:W4:Y:S01]  /*111a0*/  LDSM.16.MT88.4 R56, [R161+0x2800] ;  /* 0x00280000a138783b */ /* 0x010f220000004200 */
[----:B-----5:R-:W-:-:S02]  /*111b0*/  F2FP.F16.F32.PACK_AB R44, R95, R98 ;  /* 0x000000625f2c723e */ /* 0x020fc400000000ff */
[----:B------:R-:W5:Y:S01]  /*111c0*/  MUFU.EX2 R99, R99 ;  /* 0x0000006300637308 */ /* 0x000f620000000800 */
[----:B------:R-:W-:Y:S01]  /*111d0*/  HMMA.16816.F32 R24, R32, R46, R24 ;  /* 0x0000002e2018723c */ /* 0x000fe20000001818 */
[----:B------:R-:W-:-:S07]  /*111e0*/  F2FP.F16.F32.PACK_AB R46, R97, R94 ;  /* 0x0000005e612e723e */ /* 0x000fce00000000ff */
[----:B--2---:R-:W-:Y:S01]  /*111f0*/  HMMA.16816.F32 R52, R32, R48, R52 ;  /* 0x000000302034723c */ /* 0x004fe20000001834 */
[----:B---3--:R-:W-:Y:S02]  /*11200*/  FFMA.FTZ R155, R81, UR4, -R193 ;  /* 0x00000004519b7c23 */ /* 0x008fe400080108c1 */
[----:B------:R2:W-:Y:S01]  /*11210*/  MUFU.EX2 R81, R157 ;  /* 0x0000009d00517308 */ /* 0x0005e20000000800 */
[----:B-----5:R-:W-:-:S03]  /*11220*/  F2FP.F16.F32.PACK_AB R47, R99, R92 ;  /* 0x0000005c632f723e */ /* 0x020fc600000000ff */
[----:B------:R3:W-:Y:S01]  /*11230*/  MUFU.EX2 R80, R155 ;  /* 0x0000009b00507308 */ /* 0x0007e20000000800 */
[----:B------:R-:W-:Y:S01]  /*11240*/  HMMA.16816.F32 R8, R32, R50, R8 ;  /* 0x000000322008723c */ /* 0x000fe20000001808 */
[----:B------:R-:W5:Y:S04]  /*11250*/  LDSM.16.MT88.4 R32, [R156+0x2800] ;  /* 0x002800009c20783b */ /* 0x000f680000004200 */
[----:B------:R-:W-:Y:S03]  /*11260*/  LDSM.16.MT88.4 R48, [R206+0xd000] ;  /* 0x00d00000ce30783b */ /* 0x000fe60000004200 */
[----:B-1----:R-:W-:Y:S01]  /*11270*/  HMMA.16816.F32 R16, R44, R40, R16 ;  /* 0x000000282c10723c */ /* 0x002fe20000001810 */
[--C-:B--2---:R-:W-:Y:S01]  /*11280*/  FFMA.FTZ R157, R129, UR4, -R197.reuse ;  /* 0x00000004819d7c23 */ /* 0x104fe200080108c5 */
[--C-:B---3--:R-:W-:Y:S01]  /*11290*/  FFMA.FTZ R155, R67, UR4, -R197.reuse ;  /* 0x00000004439b7c23 */ /* 0x108fe200080108c5 */
[----:B------:R-:W-:-:S05]  /*112a0*/  FFMA.FTZ R67, R66, UR4, -R197 ;  /* 0x0000000442437c23 */ /* 0x000fca00080108c5 */
[C---:B------:R-:W-:Y:S01]  /*112b0*/  HMMA.16816.F32 R20, R44.reuse, R42, R20 ;  /* 0x0000002a2c14723c */ /* 0x040fe20000001814 */
[----:B------:R-:W1:Y:S01]  /*112c0*/  LDSM.16.MT88.4 R40, [R226+0xd000] ;  /* 0x00d00000e228783b */ /* 0x000e620000004200 */
[----:B------:R2:W-:Y:S04]  /*112d0*/  MUFU.EX2 R66, R155 ;  /* 0x0000009b00427308 */ /* 0x0005e80000000800 */
[----:B------:R-:W-:Y:S02]  /*112e0*/  MUFU.EX2 R67, R67 ;  /* 0x0000004300437308 */ /* 0x000fe40000000800 */
[C---:B------:R-:W-:Y:S01]  /*112f0*/  HMMA.16816.F32 R28, R44.reuse, R60, R28 ;  /* 0x0000003c2c1c723c */ /* 0x040fe2000000181c */
[----:B------:R-:W-:Y:S01]  /*11300*/  FFMA.FTZ R60, R86, UR4, -R197 ;  /* 0x00000004563c7c23 */ /* 0x000fe200080108c5 */
[--C-:B------:R-:W-:Y:S01]  /*11310*/  FFMA.FTZ R61, R85, UR4, -R193.reuse ;  /* 0x00000004553d7c23 */ /* 0x100fe200080108c1 */
[----:B------:R3:W-:Y:S04]  /*11320*/  MUFU.EX2 R86, R152 ;  /* 0x0000009800567308 */ /* 0x0007e80000000800 */
[----:B------:R-:W-:Y:S01]  /*11330*/  MUFU.EX2 R84, R61 ;  /* 0x0000003d00547308 */ /* 0x000fe20000000800 */
[----:B------:R-:W-:Y:S01]  /*11340*/  HMMA.16816.F32 R4, R44, R62, R4 ;  /* 0x0000003e2c04723c */ /* 0x000fe20000001804 */
[--C-:B------:R-:W-:Y:S01]  /*11350*/  FFMA.FTZ R63, R89, UR4, -R193.reuse ;  /* 0x00000004593f7c23 */ /* 0x100fe200080108c1 */
[--C-:B------:R-:W-:Y:S01]  /*11360*/  FFMA.FTZ R62, R88, UR4, -R193.reuse ;  /* 0x00000004583e7c23 */ /* 0x100fe200080108c1 */
[----:B------:R-:W-:Y:S01]  /*11370*/  MUFU.EX2 R89, R60 ;  /* 0x0000003c00597308 */ /* 0x000fe20000000800 */
[----:B--2---:R-:W-:-:S03]  /*11380*/  FFMA.FTZ R155, R124, UR4, -R193 ;  /* 0x000000047c9b7c23 */ /* 0x004fc600080108c1 */
[----:B------:R-:W-:Y:S01]  /*11390*/  MUFU.EX2 R88, R63 ;  /* 0x0000003f00587308 */ /* 0x000fe20000000800 */
[C---:B----4-:R-:W-:Y:S01]  /*113a0*/  HMMA.16816.F32 R36, R44.reuse, R56, R36 ;  /* 0x000000382c24723c */ /* 0x050fe20000001824 */
[--C-:B---3--:R-:W-:Y:S02]  /*113b0*/  FFMA.FTZ R152, R79, UR4, -R197.reuse ;  /* 0x000000044f987c23 */ /* 0x108fe400080108c5 */
[----:B------:R2:W3:Y:S04]  /*113c0*/  MUFU.EX2 R85, R62 ;  /* 0x0000003e00557308 */ /* 0x0004e80000000800 */
[----:B------:R4:W-:Y:S01]  /*113d0*/  MUFU.EX2 R78, R152 ;  /* 0x00000098004e7308 */ /* 0x0009e20000000800 */
[C---:B------:R-:W-:Y:S01]  /*113e0*/  HMMA.16816.F32 R24, R44.reuse, R58, R24 ;  /* 0x0000003a2c18723c */ /* 0x040fe20000001818 */
[----:B------:R-:W1:Y:S02]  /*113f0*/  LDSM.16.MT88.4 R56, [R161+0x3000] ;  /* 0x00300000a138783b */ /* 0x000e640000004200 */
[----:B------:R4:W-:Y:S05]  /*11400*/  MUFU.EX2 R124, R157 ;  /* 0x0000009d007c7308 */ /* 0x0009ea0000000800 */
[----:B-----5:R-:W-:Y:S01]  /*11410*/  HMMA.16816.F32 R52, R44, R32, R52 ;  /* 0x000000202c34723c */ /* 0x020fe20000001834 */
[----:B------:R-:W-:Y:S01]  /*11420*/  F2FP.F16.F32.PACK_AB R32, R87, R90 ;  /* 0x0000005a5720723e */ /* 0x000fe200000000ff */
[----:B--2---:R-:W-:Y:S01]  /*11430*/  LDSM.16.MT88.4 R60, [R206+0xd800] ;  /* 0x00d80000ce3c783b */ /* 0x004fe20000004200 */
[----:B---3--:R-:W-:Y:S01]  /*11440*/  F2FP.F16.F32.PACK_AB R33, R85, R88 ;  /* 0x000000585521723e */ /* 0x008fe200000000ff */
[----:B----4-:R-:W-:-:S04]  /*11450*/  FFMA.FTZ R152, R71, UR4, -R197 ;  /* 0x0000000447987c23 */ /* 0x010fc800080108c5 */
[----:B------:R-:W-:Y:S01]  /*11460*/  HMMA.16816.F32 R8, R44, R34, R8 ;  /* 0x000000222c08723c */ /* 0x000fe20000001808 */
[----:B------:R-:W-:Y:S01]  /*11470*/  F2FP.F16.F32.PACK_AB R34, R89, R86 ;  /* 0x000000565922723e */ /* 0x000fe200000000ff */
[----:B------:R-:W2:Y:S01]  /*11480*/  LDSM.16.MT88.4 R44, [R156+0x3000] ;  /* 0x003000009c2c783b */ /* 0x000ea20000004200 */
[----:B------:R-:W-:Y:S01]  /*11490*/  F2FP.F16.F32.PACK_AB R35, R91, R84 ;  /* 0x000000545b23723e */ /* 0x000fe200000000ff */
[----:B------:R-:W-:-:S06]  /*114a0*/  FFMA.FTZ R157, R174, UR4, -R193 ;  /* 0x00000004ae9d7c23 */ /* 0x000fcc00080108c1 */
[C---:B-1----:R-:W-:Y:S01]  /*114b0*/  HMMA.16816.F32 R16, R32.reuse, R40, R16 ;  /* 0x000000282010723c */ /* 0x042fe20000001810 */
[----:B------:R-:W-:Y:S07]  /*114c0*/  MUFU.EX2 R157, R157 ;  /* 0x0000009d009d7308 */ /* 0x000fee0000000800 */
[C---:B------:R-:W-:Y:S01]  /*114d0*/  HMMA.16816.F32 R20, R32.reuse, R42, R20 ;  /* 0x0000002a2014723c */ /* 0x040fe20000001814 */
[----:B------:R-:W1:Y:S07]  /*114e0*/  LDSM.16.MT88.4 R40, [R226+0xd800] ;  /* 0x00d80000e228783b */ /* 0x000e6e0000004200 */
[----:B------:R-:W-:Y:S01]  /*114f0*/  HMMA.16816.F32 R28, R32, R48, R28 ;  /* 0x00000030201c723c */ /* 0x000fe2000000181c */
[----:B------:R-:W-:-:S02]  /*11500*/  FFMA.FTZ R48, R82, UR4, -R197 ;  /* 0x0000000452307c23 */ /* 0x000fc400080108c5 */
[----:B------:R3:W-:Y:S04]  /*11510*/  MUFU.EX2 R82, R83 ;  /* 0x0000005300527308 */ /* 0x0007e80000000800 */
[----:B------:R4:W5:Y:S01]  /*11520*/  MUFU.EX2 R79, R48 ;  /* 0x00000030004f7308 */ /* 0x0009620000000800 */
[C---:B------:R-:W-:Y:S08]  /*11530*/  HMMA.16816.F32 R4, R32.reuse, R50, R4 ;  /* 0x000000322004723c */ /* 0x040ff00000001804 */
[----:B------:R-:W-:Y:S01]  /*11540*/  HMMA.16816.F32 R36, R32, R56, R36 ;  /* 0x000000382024723c */ /* 0x000fe20000001824 */
[--C-:B---3--:R-:W-:Y:S01]  /*11550*/  FFMA.FTZ R83, R76, UR4, -R193.reuse ;  /* 0x000000044c537c23 */ /* 0x108fe200080108c1 */
[----:B------:R-:W-:-:S02]  /*11560*/  FFMA.FTZ R56, R77, UR4, -R193 ;  /* 0x000000044d387c23 */ /* 0x000fc400080108c1 */
[----:B------:R3:W1:Y:S01]  /*11570*/  MUFU.EX2 R77, R154 ;  /* 0x0000009a004d7308 */ /* 0x0006620000000800 */
[----:B----4-:R-:W4:Y:S03]  /*11580*/  LDSM.16.MT88.4 R48, [R161+0x3800] ;  /* 0x00380000a130783b */ /* 0x010f260000004200 */
[----:B------:R1:W-:Y:S01]  /*11590*/  MUFU.EX2 R76, R56 ;  /* 0x00000038004c7308 */ /* 0x0003e20000000800 */
[C---:B------:R-:W-:Y:S03]  /*115a0*/  HMMA.16816.F32 R24, R32.reuse, R58, R24 ;  /* 0x0000003a2018723c */ /* 0x040fe60000001818 */
[----:B------:R-:W1:Y:S05]  /*115b0*/  MUFU.EX2 R83, R83 ;  /* 0x0000005300537308 */ /* 0x000e6a0000000800 */
[C---:B--2---:R-:W-:Y:S01]  /*115c0*/  HMMA.16816.F32 R52, R32.reuse, R44, R52 ;  /* 0x0000002c2034723c */ /* 0x044fe20000001834 */
[----:B-----5:R-:W-:Y:S01]  /*115d0*/  F2FP.F16.F32.PACK_AB R44, R79, R82 ;  /* 0x000000524f2c723e */ /* 0x020fe200000000ff */
[----:B---3--:R-:W-:Y:S01]  /*115e0*/  FFMA.FTZ R154, R74, UR4, -R197 ;  /* 0x000000044a9a7c23 */ /* 0x008fe200080108c5 */
[----:B-1----:R-:W-:Y:S01]  /*115f0*/  F2FP.F16.F32.PACK_AB R45, R77, R80 ;  /* 0x000000504d2d723e */ /* 0x002fe200000000ff */
[----:B------:R1:W-:Y:S01]  /*11600*/  MUFU.EX2 R74, R75 ;  /* 0x0000004b004a7308 */ /* 0x0003e20000000800 */
[----:B------:R-:W-:Y:S03]  /*11610*/  LDSM.16.MT88.4 R56, [R206+0xe000] ;  /* 0x00e00000ce38783b */ /* 0x000fe60000004200 */
[----:B------:R-:W-:Y:S01]  /*11620*/  HMMA.16816.F32 R8, R32, R46, R8 ;  /* 0x0000002e2008723c */ /* 0x000fe20000001808 */
[----:B------:R-:W2:Y:S01]  /*11630*/  LDSM.16.MT88.4 R32, [R156+0x3800] ;  /* 0x003800009c20783b */ /* 0x000ea20000004200 */
[----:B------:R-:W-:Y:S01]  /*11640*/  F2FP.F16.F32.PACK_AB R46, R81, R78 ;  /* 0x0000004e512e723e */ /* 0x000fe200000000ff */
[----:B------:R3:W5:Y:S01]  /*11650*/  MUFU.EX2 R71, R154 ;  /* 0x0000009a00477308 */ /* 0x0007620000000800 */
[----:B------:R-:W-:Y:S01]  /*11660*/  F2FP.F16.F32.PACK_AB R47, R83, R76 ;  /* 0x0000004c532f723e */ /* 0x000fe200000000ff */
[----:B-1----:R-:W-:-:S06]  /*11670*/  FFMA.FTZ R75, R68, UR4, -R193 ;  /* 0x00000004444b7c23 */ /* 0x002fcc00080108c1 */
[----:B------:R-:W-:Y:S01]  /*11680*/  HMMA.16816.F32 R16, R44, R40, R16 ;  /* 0x000000282c10723c */ /* 0x000fe20000001810 */
[----:B------:R-:W-:Y:S01]  /*11690*/  MUFU.EX2 R75, R75 ;  /* 0x0000004b004b7308 */ /* 0x000fe20000000800 */
[--C-:B---3--:R-:W-:Y:S01]  /*116a0*/  FFMA.FTZ R154, R65, UR4, -R193.reuse ;  /* 0x00000004419a7c23 */ /* 0x108fe200080108c1 */
[----:B------:R-:W-:-:S05]  /*116b0*/  FFMA.FTZ R65, R64, UR4, -R193 ;  /* 0x0000000440417c23 */ /* 0x000fca00080108c1 */
[C---:B------:R-:W-:Y:S01]  /*116c0*/  HMMA.16816.F32 R20, R44.reuse, R42, R20 ;  /* 0x0000002a2c14723c */ /* 0x040fe20000001814 */
[----:B------:R-:W1:Y:S01]  /*116d0*/  LDSM.16.MT88.4 R40, [R226+0xe000] ;  /* 0x00e00000e228783b */ /* 0x000e620000004200 */
[----:B------:R3:W-:Y:S04]  /*116e0*/  MUFU.EX2 R64, R154 ;  /* 0x0000009a00407308 */ /* 0x0007e80000000800 */
[----:B------:R-:W-:Y:S02]  /*116f0*/  MUFU.EX2 R65, R65 ;  /* 0x0000004100417308 */ /* 0x000fe40000000800 */
[C---:B----4-:R-:W-:Y:S08]  /*11700*/  HMMA.16816.F32 R36, R44.reuse, R48, R36 ;  /* 0x000000302c24723c */ /* 0x050ff00000001824 */
[----:B------:R-:W-:Y:S01]  /*11710*/  HMMA.16816.F32 R24, R44, R50, R24 ;  /* 0x000000322c18723c */ /* 0x000fe20000001818 */
[----:B------:R-:W4:Y:S01]  /*11720*/  LDSM.16.MT88.4 R48, [R161+0x4000] ;  /* 0x00400000a130783b */ /* 0x000f220000004200 */
[----:B---3--:R-:W-:-:S02]  /*11730*/  FFMA.FTZ R154, R123, UR4, -R193 ;  /* 0x000000047b9a7c23 */ /* 0x008fc400080108c1 */
[----:B------:R3:W-:Y:S04]  /*11740*/  MUFU.EX2 R123, R155 ;  /* 0x0000009b007b7308 */ /* 0x0007e80000000800 */
        /* <DEDUP_REMOVED lines=8> */
[----:B------:R-:W1:Y:S01]  /*117d0*/  MUFU.EX2 R73, R60 ;  /* 0x0000003c00497308 */ /* 0x000e620000000800 */
[----:B---3--:R-:W-:-:S03]  /*117e0*/  FFMA.FTZ R155, R167, UR4, -R193 ;  /* 0x00000004a79b7c23 */ /* 0x008fc600080108c1 */
[----:B------:R-:W-:Y:S01]  /*117f0*/  MUFU.EX2 R72, R63 ;  /* 0x0000003f00487308 */ /* 0x000fe20000000800 */
[----:B--2---:R-:W-:Y:S01]  /*11800*/  HMMA.16816.F32 R52, R44, R32, R52 ;  /* 0x000000202c34723c */ /* 0x004fe20000001834 */
[----:B-----5:R-:W-:Y:S01]  /*11810*/  F2FP.F16.F32.PACK_AB R32, R71, R74 ;  /* 0x0000004a4720723e */ /* 0x020fe200000000ff */
[--C-:B-1----:R-:W-:Y:S01]  /*11820*/  FFMA.FTZ R152, R114, UR4, -R197.reuse ;  /* 0x0000000472987c23 */ /* 0x102fe200080108c5 */
[----:B------:R-:W1:Y:S01]  /*11830*/  MUFU.EX2 R69, R62 ;  /* 0x0000003e00457308 */ /* 0x000e620000000800 */
[----:B------:R-:W-:-:S03]  /*11840*/  FFMA.FTZ R114, R111, UR4, -R197 ;  /* 0x000000046f727c23 */ /* 0x000fc600080108c5 */
[----:B------:R2:W-:Y:S01]  /*11850*/  MUFU.EX2 R111, R152 ;  /* 0x00000098006f7308 */ /* 0x0005e20000000800 */
[----:B------:R-:W-:Y:S01]  /*11860*/  HMMA.16816.F32 R8, R44, R34, R8 ;  /* 0x000000222c08723c */ /* 0x000fe20000001808 */
[----:B------:R-:W-:Y:S01]  /*11870*/  F2FP.F16.F32.PACK_AB R34, R73, R70 ;  /* 0x000000464922723e */ /* 0x000fe200000000ff */
[----:B------:R-:W3:Y:S01]  /*11880*/  LDSM.16.MT88.4 R44, [R156+0x4000] ;  /* 0x004000009c2c783b */ /* 0x000ee20000004200 */
[----:B------:R-:W-:Y:S01]  /*11890*/  F2FP.F16.F32.PACK_AB R35, R75, R68 ;  /* 0x000000444b23723e */ /* 0x000fe200000000ff */
[----:B------:R-:W5:Y:S04]  /*118a0*/  MUFU.EX2 R114, R114 ;  /* 0x0000007200727308 */ /* 0x000f680000000800 */
[----:B------:R-:W-:Y:S01]  /*118b0*/  MUFU.EX2 R155, R155 ;  /* 0x0000009b009b7308 */ /* 0x000fe20000000800 */
[----:B-1----:R-:W-:Y:S01]  /*118c0*/  F2FP.F16.F32.PACK_AB R33, R69, R72 ;  /* 0x000000484521723e */ /* 0x002fe200000000ff */
[----:B------:R-:W-:Y:S01]  /*118d0*/  LDSM.16.MT88.4 R60, [R206+0xe800] ;  /* 0x00e80000ce3c783b */ /* 0x000fe20000004200 */
[----:B--2---:R-:W-:Y:S01]  /*118e0*/  FFMA.FTZ R152, R122, UR4, -R197 ;  /* 0x000000047a987c23 */ /* 0x004fe200080108c5 */
[----:B------:R-:W-:-:S04]  /*118f0*/  FFMA.FTZ R122, R119, UR4, -R193 ;  /* 0x00000004777a7c23 */ /* 0x000fc800080108c1 */
[C---:B------:R-:W-:Y:S02]  /*11900*/  HMMA.16816.F32 R16, R32.reuse, R40, R16 ;  /* 0x000000282010723c */ /* 0x040fe40000001810 */
[----:B------:R-:W-:Y:S06]  /*11910*/  MUFU.EX2 R122, R122 ;  /* 0x0000007a007a7308 */ /* 0x000fec0000000800 */
[C---:B------:R-:W-:Y:S01]  /*11920*/  HMMA.16816.F32 R20, R32.reuse, R42, R20 ;  /* 0x0000002a2014723c */ /* 0x040fe20000001814 */
[----:B------:R-:W1:Y:S07]  /*11930*/  LDSM.16.MT88.4 R40, [R226+0xe800] ;  /* 0x00e80000e228783b */ /* 0x000e6e0000004200 */
[----:B----4-:R-:W-:Y:S01]  /*11940*/  HMMA.16816.F32 R36, R32, R48, R36 ;  /* 0x000000302024723c */ /* 0x010fe20000001824 */
[--C-:B------:R-:W-:Y:S01]  /*11950*/  FFMA.FTZ R48, R110, UR4, -R193.reuse ;  /* 0x000000046e307c23 */ /* 0x100fe200080108c1 */
[----:B------:R-:W-:-:S03]  /*11960*/  FFMA.FTZ R110, R109, UR4, -R193 ;  /* 0x000000046d6e7c23 */ /* 0x000fc600080108c1 */
[----:B------:R2:W-:Y:S03]  /*11970*/  MUFU.EX2 R109, R48 ;  /* 0x00000030006d7308 */ /* 0x0005e60000000800 */
[C---:B------:R-:W-:Y:S01]  /*11980*/  HMMA.16816.F32 R28, R32.reuse, R56, R28 ;  /* 0x00000038201c723c */ /* 0x040fe2000000181c */
[----:B------:R-:W4:Y:S07]  /*11990*/  MUFU.EX2 R110, R110 ;  /* 0x0000006e006e7308 */ /* 0x000f2e0000000800 */
[C---:B------:R-:W-:Y:S01]  /*119a0*/  HMMA.16816.F32 R4, R32.reuse, R58, R4 ;  /* 0x0000003a2004723c */ /* 0x040fe20000001804 */
[----:B------:R-:W1:Y:S07]  /*119b0*/  LDSM.16.MT88.4 R56, [R161+0x4800] ;  /* 0x00480000a138783b */ /* 0x000e6e0000004200 */
[C---:B------:R-:W-:Y:S01]  /*119c0*/  HMMA.16816.F32 R24, R32.reuse, R50, R24 ;  /* 0x000000322018723c */ /* 0x040fe20000001818 */
[----:B--2---:R-:W-:Y:S07]  /*119d0*/  LDSM.16.MT88.4 R48, [R206+0xf000] ;  /* 0x00f00000ce30783b */ /* 0x004fee0000004200 */
[----:B---3--:R-:W-:Y:S01]  /*119e0*/  HMMA.16816.F32 R52, R32, R44, R52 ;  /* 0x0000002c2034723c */ /* 0x008fe20000001834 */
[----:B------:R-:W-:-:S02]  /*119f0*/  F2FP.F16.F32.PACK_AB R44, R67, R66 ;  /* 0x00000042432c723e */ /* 0x000fc400000000ff */
[----:B------:R-:W-:-:S05]  /*11a00*/  F2FP.F16.F32.PACK_AB R45, R65, R64 ;  /* 0x00000040412d723e */ /* 0x000fca00000000ff */
[----:B------:R-:W-:Y:S01]  /*11a10*/  HMMA.16816.F32 R8, R32, R46, R8 ;  /* 0x0000002e2008723c */ /* 0x000fe20000001808 */
[----:B------:R-:W2:Y:S01]  /*11a20*/  LDSM.16.MT88.4 R32, [R156+0x4800] ;  /* 0x004800009c20783b */ /* 0x000ea20000004200 */
[----:B-----5:R-:W-:Y:S02]  /*11a30*/  F2FP.F16.F32.PACK_AB R46, R114, R111 ;  /* 0x0000006f722e723e */ /* 0x020fe400000000ff */
[----:B----4-:R-:W-:-:S07]  /*11a40*/  F2FP.F16.F32.PACK_AB R47, R110, R109 ;  /* 0x0000006d6e2f723e */ /* 0x010fce00000000ff */
[C---:B-1----:R-:W-:Y:S08]  /*11a50*/  HMMA.16816.F32 R16, R44.reuse, R40, R16 ;  /* 0x000000282c10723c */ /* 0x042ff00000001810 */
[C---:B------:R-:W-:Y:S01]  /*11a60*/  HMMA.16816.F32 R20, R44.reuse, R42, R20 ;  /* 0x0000002a2c14723c */ /* 0x040fe20000001814 */
[----:B------:R-:W1:Y:S07]  /*11a70*/  LDSM.16.MT88.4 R40, [R226+0xf000] ;  /* 0x00f00000e228783b */ /* 0x000e6e0000004200 */
[----:B------:R-:W-:Y:S01]  /*11a80*/  HMMA.16816.F32 R28, R44, R60, R28 ;  /* 0x0000003c2c1c723c */ /* 0x000fe2000000181c */
[--C-:B------:R-:W-:Y:S01]  /*11a90*/  FFMA.FTZ R61, R118, UR4, -R197.reuse ;  /* 0x00000004763d7c23 */ /* 0x100fe200080108c5 */
[--C-:B------:R-:W-:Y:S01]  /*11aa0*/  FFMA.FTZ R118, R117, UR4, -R197.reuse ;  /* 0x0000000475767c23 */ /* 0x100fe200080108c5 */
[----:B------:R-:W-:-:S02]  /*11ab0*/  FFMA.FTZ R60, R121, UR4, -R197 ;  /* 0x00000004793c7c23 */ /* 0x000fc400080108c5 */
[----:B------:R3:W-:Y:S03]  /*11ac0*/  MUFU.EX2 R117, R61 ;  /* 0x0000003d00757308 */ /* 0x0007e60000000800 */
[C---:B------:R-:W-:Y:S01]  /*11ad0*/  HMMA.16816.F32 R4, R44.reuse, R62, R4 ;  /* 0x0000003e2c04723c */ /* 0x040fe20000001804 */
[--C-:B------:R-:W-:Y:S01]  /*11ae0*/  FFMA.FTZ R63, R116, UR4, -R193.reuse ;  /* 0x00000004743f7c23 */ /* 0x100fe200080108c1 */
[--C-:B------:R-:W-:Y:S01]  /*11af0*/  FFMA.FTZ R62, R115, UR4, -R193.reuse ;  /* 0x00000004733e7c23 */ /* 0x100fe200080108c1 */
[----:B------:R-:W4:Y:S04]  /*11b00*/  MUFU.EX2 R118, R118 ;  /* 0x0000007600767308 */ /* 0x000f280000000800 */
[----:B------:R5:W-:Y:S01]  /*11b10*/  MUFU.EX2 R121, R152 ;  /* 0x0000009800797308 */ /* 0x000be20000000800 */
[----:B------:R-:W-:Y:S01]  /*11b20*/  HMMA.16816.F32 R36, R44, R56, R36 ;  /* 0x000000382c24723c */ /* 0x000fe20000001824 */
[----:B---3--:R-:W-:-:S02]  /*11b30*/  FFMA.FTZ R61, R120, UR4, -R193 ;  /* 0x00000004783d7c23 */ /* 0x008fc400080108c1 */
[----:B------:R-:W3:Y:S05]  /*11b40*/  MUFU.EX2 R116, R60 ;  /* 0x0000003c00747308 */ /* 0x000eea0000000800 */
[----:B------:R-:W-:Y:S01]  /*11b50*/  HMMA.16816.F32 R24, R44, R58, R24 ;  /* 0x0000003a2c18723c */ /* 0x000fe20000001818 */
[----:B------:R-:W1:Y:S01]  /*11b60*/  LDSM.16.MT88.4 R56, [R161+0x5000] ;  /* 0x00500000a138783b */ /* 0x000e620000004200 */
[----:B------:R-:W-:Y:S01]  /*11b70*/  MUFU.EX2 R115, R63 ;  /* 0x0000003f00737308 */ /* 0x000fe20000000800 */
[----:B-----5:R-:W-:-:S03]  /*11b80*/  FFMA.FTZ R152, R130, UR4, -R197 ;  /* 0x0000000482987c23 */ /* 0x020fc600080108c5 */
[----:B------:R-:W5:Y:S01]  /*11b90*/  MUFU.EX2 R120, R62 ;  /* 0x0000003e00787308 */ /* 0x000f620000000800 */
[----:B------:R-:W-:Y:S01]  /*11ba0*/  FFMA.FTZ R130, R127, UR4, -R193 ;  /* 0x000000047f827c23 */ /* 0x000fe200080108c1 */
[C---:B--2---:R-:W-:Y:S01]  /*11bb0*/  HMMA.16816.F32 R52, R44.reuse, R32, R52 ;  /* 0x000000202c34723c */ /* 0x044fe20000001834 */
[----:B----4-:R-:W-:Y:S01]  /*11bc0*/  F2FP.F16.F32.PACK_AB R32, R118, R117 ;  /* 0x000000757620723e */ /* 0x010fe200000000ff */
[----:B------:R-:W2:Y:S04]  /*11bd0*/  MUFU.EX2 R119, R61 ;  /* 0x0000003d00777308 */ /* 0x000ea80000000800 */
[----:B------:R4:W-:Y:S02]  /*11be0*/  MUFU.EX2 R129, R152 ;  /* 0x0000009800817308 */ /* 0x0009e40000000800 */
[----:B------:R-:W-:Y:S01]  /*11bf0*/  HMMA.16816.F32 R8, R44, R34, R8 ;  /* 0x000000222c08723c */ /* 0x000fe20000001808 */
[----:B---3--:R-:W-:Y:S01]  /*11c00*/  F2FP.F16.F32.PACK_AB R34, R116, R121 ;  /* 0x000000797422723e */ /* 0x008fe200000000ff */
[----:B------:R-:W3:Y:S01]  /*11c10*/  LDSM.16.MT88.4 R44, [R156+0x5000] ;  /* 0x005000009c2c783b */ /* 0x000ee20000004200 */
[----:B------:R-:W-:Y:S01]  /*11c20*/  MUFU.EX2 R130, R130 ;  /* 0x0000008200827308 */ /* 0x000fe20000000800 */
[----:B-----5:R-:W-:-:S02]  /*11c30*/  F2FP.F16.F32.PACK_AB R33, R120, R115 ;  /* 0x000000737821723e */ /* 0x020fc400000000ff */
[----:B--2---:R-:W-:Y:S01]  /*11c40*/  F2FP.F16.F32.PACK_AB R35, R122, R119 ;  /* 0x000000777a23723e */ /* 0x004fe200000000ff */
[----:B------:R-:W-:Y:S01]  /*11c50*/  LDSM.16.MT88.4 R60, [R206+0xf800] ;  /* 0x00f80000ce3c783b */ /* 0x000fe20000004200 */
[----:B----4-:R-:W-:-:S05]  /*11c60*/  FFMA.FTZ R152, R168, UR4, -R193 ;  /* 0x00000004a8987c23 */ /* 0x010fca00080108c1 */
[C---:B-1----:R-:W-:Y:S01]  /*11c70*/  HMMA.16816.F32 R16, R32.reuse, R40, R16 ;  /* 0x000000282010723c */ /* 0x042fe20000001810 */
[----:B------:R-:W-:Y:S07]  /*11c80*/  MUFU.EX2 R152, R152 ;  /* 0x0000009800987308 */ /* 0x000fee0000000800 */
[C---:B------:R-:W-:Y:S01]  /*11c90*/  HMMA.16816.F32 R20, R32.reuse, R42, R20 ;  /* 0x0000002a2014723c */ /* 0x040fe20000001814 */
[----:B------:R-:W1:Y:S07]  /*11ca0*/  LDSM.16.MT88.4 R40, [R226+0xf800] ;  /* 0x00f80000e228783b */ /* 0x000e6e0000004200 */
[----:B------:R-:W-:Y:S01]  /*11cb0*/  HMMA.16816.F32 R36, R32, R56, R36 ;  /* 0x000000382024723c */ /* 0x000fe20000001824 */
[----:B------:R-:W-:-:S02]  /*11cc0*/  FFMA.FTZ R56, R128, UR4, -R193 ;  /* 0x0000000480387c23 */ /* 0x000fc400080108c1 */
[----:B------:R2:W4:Y:S04]  /*11cd0*/  MUFU.EX2 R128, R154 ;  /* 0x0000009a00807308 */ /* 0x0005280000000800 */
[----:B------:R5:W4:Y:S01]  /*11ce0*/  MUFU.EX2 R127, R56 ;  /* 0x00000038007f7308 */ /* 0x000b220000000800 */
[C---:B------:R-:W-:Y:S08]  /*11cf0*/  HMMA.16816.F32 R28, R32.reuse, R48, R28 ;  /* 0x00000030201c723c */ /* 0x040ff0000000181c */
[----:B------:R-:W-:Y:S01]  /*11d00*/  HMMA.16816.F32 R4, R32, R50, R4 ;  /* 0x000000322004723c */ /* 0x000fe20000001804 */
[----:B------:R-:W1:Y:S01]  /*11d10*/  LDSM.16.MT88.4 R48, [R161+0x5800] ;  /* 0x00580000a130783b */ /* 0x000e620000004200 */
[----:B--2---:R-:W-:-:S06]  /*11d20*/  FFMA.FTZ R154, R164, UR4, -R193 ;  /* 0x00000004a49a7c23 */ /* 0x004fcc00080108c1 */
[C---:B------:R-:W-:Y:S01]  /*11d30*/  HMMA.16816.F32 R24, R32.reuse, R58, R24 ;  /* 0x0000003a2018723c */ /* 0x040fe20000001818 */
[----:B-----5:R-:W-:Y:S01]  /*11d40*/  LDSM.16.MT88.4 R56, [R206+0x10000] ;  /* 0x01000000ce38783b */ /* 0x020fe20000004200 */
[----:B------:R-:W-:Y:S06]  /*11d50*/  MUFU.EX2 R154, R154 ;  /* 0x0000009a009a7308 */ /* 0x000fec0000000800 */
[----:B---3--:R-:W-:Y:S01]  /*11d60*/  HMMA.16816.F32 R52, R32, R44, R52 ;  /* 0x0000002c2034723c */ /* 0x008fe20000001834 */
[----:B------:R-:W-:Y:S02]  /*11d70*/  F2FP.F16.F32.PACK_AB R44, R126, R125 ;  /* 0x0000007d7e2c723e */ /* 0x000fe400000000ff */
        /* <DEDUP_REMOVED lines=9> */
[--C-:B------:R-:W-:Y:S01]  /*11e10*/  FFMA.FTZ R60, R165, UR4, -R197.reuse ;  /* 0x00000004a53c7c23 */ /* 0x100fe200080108c5 */
[----:B------:R-:W-:-:S05]  /*11e20*/  FFMA.FTZ R61, R170, UR4, -R197 ;  /* 0x00000004aa3d7c23 */ /* 0x000fca00080108c5 */
[----:B------:R-:W-:Y:S01]  /*11e30*/  MUFU.EX2 R60, R60 ;  /* 0x0000003c003c7308 */ /* 0x000fe20000000800 */
[C---:B------:R-:W-:Y:S01]  /*11e40*/  HMMA.16816.F32 R4, R44.reuse, R62, R4 ;  /* 0x0000003e2c04723c */ /* 0x040fe20000001804 */
[----:B------:R-:W-:Y:S02]  /*11e50*/  FFMA.FTZ R62, R169, UR4, -R197 ;  /* 0x00000004a93e7c23 */ /* 0x000fe400080108c5 */
[----:B------:R-:W3:Y:S04]  /*11e60*/  MUFU.EX2 R63, R166 ;  /* 0x000000a6003f7308 */ /* 0x000ee80000000800 */
[----:B------:R-:W-:Y:S01]  /*11e70*/  MUFU.EX2 R61, R61 ;  /* 0x0000003d003d7308 */ /* 0x000fe20000000800 */
[C---:B------:R-:W-:Y:S03]  /*11e80*/  HMMA.16816.F32 R36, R44.reuse, R48, R36 ;  /* 0x000000302c24723c */ /* 0x040fe60000001824 */
[----:B------:R-:W4:Y:S05]  /*11e90*/  MUFU.EX2 R62, R62 ;  /* 0x0000003e003e7308 */ /* 0x000f2a0000000800 */
[C---:B------:R-:W-:Y:S01]  /*11ea0*/  HMMA.16816.F32 R24, R44.reuse, R50, R24 ;  /* 0x000000322c18723c */ /* 0x040fe20000001818 */
[----:B------:R-:W5:Y:S07]  /*11eb0*/  LDSM.16.MT88.4 R48, [R161+0x6000] ;  /* 0x00600000a130783b */ /* 0x000f6e0000004200 */
[----:B--2---:R-:W-:Y:S01]  /*11ec0*/  HMMA.16816.F32 R52, R44, R32, R52 ;  /* 0x000000202c34723c */ /* 0x004fe20000001834 */
[----:B---3--:R-:W-:-:S02]  /*11ed0*/  F2FP.F16.F32.PACK_AB R32, R60, R63 ;  /* 0x0000003f3c20723e */ /* 0x008fc400000000ff */
[----:B------:R-:W-:-:S05]  /*11ee0*/  F2FP.F16.F32.PACK_AB R33, R131, R154 ;  /* 0x0000009a8321723e */ /* 0x000fca00000000ff */
[----:B------:R-:W-:Y:S01]  /*11ef0*/  HMMA.16816.F32 R8, R44, R34, R8 ;  /* 0x000000222c08723c */ /* 0x000fe20000001808 */
[----:B----4-:R-:W-:Y:S01]  /*11f00*/  F2FP.F16.F32.PACK_AB R34, R62, R61 ;  /* 0x0000003d3e22723e */ /* 0x010fe200000000ff */
[----:B------:R-:W2:Y:S01]  /*11f10*/  LDSM.16.MT88.4 R44, [R156+0x6000] ;  /* 0x006000009c2c783b */ /* 0x000ea20000004200 */
        /* <DEDUP_REMOVED lines=12> */
[C---:B-----5:R-:W-:Y:S03]  /*11fe0*/  HMMA.16816.F32 R36, R32.reuse, R48, R36 ;  /* 0x000000302024723c */ /* 0x060fe60000001824 */
        /* <DEDUP_REMOVED lines=10> */
[----:B-1----:R-:W-:Y:S01]  /*12090*/  HMMA.16816.F32 R16, R44, R40, R16 ;  /* 0x000000282c10723c */ /* 0x002fe20000001810 */
[----:B------:R-:W-:-:S04]  /*120a0*/  FADD.FTZ R41, R143, R144 ;  /* 0x000000908f297221 */ /* 0x000fc80000010000 */
[----:B------:R-:W-:Y:S02]  /*120b0*/  FADD.FTZ R41, R146, R41 ;  /* 0x0000002992297221 */ /* 0x000fe40000010000 */
[----:B------:R-:W-:Y:S01]  /*120c0*/  LDSM.16.MT88.4 R144, [R161+0x7800] ;  /* 0x00780000a190783b */ /* 0x000fe20000004200 */
[----:B------:R-:W-:Y:S01]  /*120d0*/  HMMA.16816.F32 R20, R44, R42, R20 ;  /* 0x0000002a2c14723c */ /* 0x000fe20000001814 */
[----:B------:R-:W-:Y:S02]  /*120e0*/  FADD.FTZ R112, R112, R41 ;  /* 0x0000002970707221 */ /* 0x000fe40000010000 */
[----:B------:R-:W1:Y:S02]  /*120f0*/  LDSM.16.MT88.4 R40, [R156+0x6800] ;  /* 0x006800009c28783b */ /* 0x000e640000004200 */
[----:B------:R-:W-:-:S03]  /*12100*/  FADD.FTZ R151, R151, R112 ;  /* 0x0000007097977221 */ /* 0x000fc60000010000 */
[----:B-----5:R-:W-:Y:S01]  /*12110*/  HMMA.16816.F32 R28, R44, R48, R28 ;  /* 0x000000302c1c723c */ /* 0x020fe2000000181c */
[----:B------:R-:W-:-:S04]  /*12120*/  FADD.FTZ R108, R108, R151 ;  /* 0x000000976c6c7221 */ /* 0x000fc80000010000 */
[----:B------:R-:W-:-:S03]  /*12130*/  FADD.FTZ R153, R153, R108 ;  /* 0x0000006c99997221 */ /* 0x000fc60000010000 */
[----:B------:R-:W-:Y:S01]  /*12140*/  HMMA.16816.F32 R4, R44, R50, R4 ;  /* 0x000000322c04723c */ /* 0x000fe20000001804 */
[----:B------:R-:W-:-:S04]  /*12150*/  FADD.FTZ R104, R104, R153 ;  /* 0x0000009968687221 */ /* 0x000fc80000010000 */
[----:B------:R-:W-:-:S03]  /*12160*/  FADD.FTZ R101, R101, R104 ;  /* 0x0000006865657221 */ /* 0x000fc60000010000 */
[C---:B--2---:R-:W-:Y:S01]  /*12170*/  HMMA.16816.F32 R36, R44.reuse, R32, R36 ;  /* 0x000000202c24723c */ /* 0x044fe20000001824 */
[----:B------:R-:W-:Y:S01]  /*12180*/  FADD.FTZ R48, R100, R101 ;  /* 0x0000006564307221 */ /* 0x000fe20000010000 */
[----:B------:R-:W-:Y:S01]  /*12190*/  FFMA.FTZ R100, R185, UR4, -R197 ;  /* 0x00000004b9647c23 */ /* 0x000fe200080108c5 */
[----:B------:R-:W-:Y:S02]  /*121a0*/  MUFU.EX2 R101, R188 ;  /* 0x000000bc00657308 */ /* 0x000fe40000000800 */
[----:B------:R-:W-:Y:S01]  /*121b0*/  FADD.FTZ R107, R107, R48 ;  /* 0x000000306b6b7221 */ /* 0x000fe20000010000 */
[----:B------:R-:W-:Y:S02]  /*121c0*/  FADD.FTZ R48, R98, R105 ;  /* 0x0000006962307221 */ /* 0x000fe40000010000 */
[----:B------:R-:W-:Y:S01]  /*121d0*/  HMMA.16816.F32 R24, R44, R34, R24 ;  /* 0x000000222c18723c */ /* 0x000fe20000001818 */
[----:B------:R-:W-:Y:S01]  /*121e0*/  FADD.FTZ R96, R96, R107 ;  /* 0x0000006b60607221 */ /* 0x000fe20000010000 */
[----:B------:R-:W-:Y:S01]  /*121f0*/  FADD.FTZ R49, R95, R48 ;  /* 0x000000305f317221 */ /* 0x000fe20000010000 */
[----:B------:R-:W-:Y:S01]  /*12200*/  LDSM.16.MT88.4 R32, [R226+0x11000] ;  /* 0x01100000e220783b */ /* 0x000fe20000004200 */
[----:B------:R-:W2:Y:S01]  /*12210*/  MUFU.EX2 R100, R100 ;  /* 0x0000006400647308 */ /* 0x000ea20000000800 */
[----:B------:R-:W-:Y:S01]  /*12220*/  FADD.FTZ R103, R93, R96 ;  /* 0x000000605d677221 */ /* 0x000fe20000010000 */
[----:B------:R-:W-:-:S02]  /*12230*/  FADD.FTZ R94, R94, R49 ;  /* 0x000000315e5e7221 */ /* 0x000fc40000010000 */
[----:B------:R-:W3:Y:S01]  /*12240*/  LDSM.16.MT88.4 R48, [R206+0x11000] ;  /* 0x01100000ce30783b */ /* 0x000ee20000004200 */
[----:B------:R-:W-:Y:S01]  /*12250*/  FADD.FTZ R96, R92, R103 ;  /* 0x000000675c607221 */ /* 0x000fe20000010000 */
[----:B------:R-:W-:Y:S01]  /*12260*/  FADD.FTZ R97, R97, R94 ;  /* 0x0000005e61617221 */ /* 0x000fe20000010000 */
[C---:B-1----:R-:W-:Y:S01]  /*12270*/  HMMA.16816.F32 R52, R44.reuse, R40, R52 ;  /* 0x000000282c34723c */ /* 0x042fe20000001834 */
[----:B------:R-:W-:Y:S01]  /*12280*/  MUFU.EX2 R98, R180 ;  /* 0x000000b400627308 */ /* 0x000fe20000000800 */
[----:B------:R-:W-:Y:S01]  /*12290*/  FADD.FTZ R99, R99, R96 ;  /* 0x0000006063637221 */ /* 0x000fe20000010000 */
[----:B------:R-:W-:Y:S02]  /*122a0*/  FADD.FTZ R90, R90, R97 ;  /* 0x000000615a5a7221 */ /* 0x000fe40000010000 */
[----:B------:R-:W1:Y:S01]  /*122b0*/  MUFU.EX2 R95, R179 ;  /* 0x000000b3005f7308 */ /* 0x000e620000000800 */
[----:B------:R-:W-:Y:S01]  /*122c0*/  FADD.FTZ R88, R88, R99 ;  /* 0x0000006358587221 */ /* 0x000fe20000010000 */
[----:B------:R-:W-:Y:S01]  /*122d0*/  FADD.FTZ R87, R87, R90 ;  /* 0x0000005a57577221 */ /* 0x000fe20000010000 */
[----:B------:R-:W-:Y:S01]  /*122e0*/  HMMA.16816.F32 R8, R44, R42, R8 ;  /* 0x0000002a2c08723c */ /* 0x000fe20000001808 */
[----:B------:R-:W4:Y:S01]  /*122f0*/  LDSM.16.MT88.4 R40, [R161+0x7000] ;  /* 0x00700000a128783b */ /* 0x000f220000004200 */
[----:B------:R-:W-:Y:S01]  /*12300*/  FADD.FTZ R85, R85, R88 ;  /* 0x0000005855557221 */ /* 0x000fe20000010000 */
[----:B------:R-:W-:Y:S01]  /*12310*/  FADD.FTZ R86, R86, R87 ;  /* 0x0000005756567221 */ /* 0x000fe20000010000 */
[----:B------:R-:W-:Y:S01]  /*12320*/  MUFU.EX2 R93, R186 ;  /* 0x000000ba005d7308 */ /* 0x000fe20000000800 */
[----:B------:R-:W-:Y:S01]  /*12330*/  F2FP.F16.F32.PACK_AB R44, R2, R113 ;  /* 0x00000071022c723e */ /* 0x000fe200000000ff */
[----:B------:R-:W-:Y:S01]  /*12340*/  FADD.FTZ R84, R84, R85 ;  /* 0x0000005554547221 */ /* 0x000fe20000010000 */
[----:B------:R-:W-:Y:S01]  /*12350*/  FADD.FTZ R89, R89, R86 ;  /* 0x0000005659597221 */ /* 0x000fe20000010000 */
[----:B------:R-:W5:Y:S01]  /*12360*/  MUFU.EX2 R92, R183 ;  /* 0x000000b7005c7308 */ /* 0x000f620000000800 */
[----:B--2---:R-:W-:Y:S01]  /*12370*/  F2FP.F16.F32.PACK_AB R46, R100, R101 ;  /* 0x00000065642e723e */ /* 0x004fe200000000ff */
        /* <DEDUP_REMOVED lines=9> */
[----:B-----5:R-:W-:Y:S02]  /*12410*/  F2FP.F16.F32.PACK_AB R47, R92, R93 ;  /* 0x0000005d5c2f723e */ /* 0x020fe400000000ff */
[----:B------:R-:W-:Y:S01]  /*12420*/  FADD.FTZ R83, R83, R76 ;  /* 0x0000004c53537221 */ /* 0x000fe20000010000 */
[----:B------:R-:W-:-:S03]  /*12430*/  FADD.FTZ R74, R74, R81 ;  /* 0x000000514a4a7221 */ /* 0x000fc60000010000 */
[----:B------:R-:W-:Y:S01]  /*12440*/  FADD.FTZ R72, R72, R83 ;  /* 0x0000005348487221 */ /* 0x000fe20000010000 */
[----:B------:R-:W-:Y:S01]  /*12450*/  FADD.FTZ R71, R71, R74 ;  /* 0x0000004a47477221 */ /* 0x000fe20000010000 */
[C---:B---3--:R-:W-:Y:S01]  /*12460*/  HMMA.16816.F32 R28, R44.reuse, R48, R28 ;  /* 0x000000302c1c723c */ /* 0x048fe2000000181c */
[----:B------:R-:W-:Y:S01]  /*12470*/  FFMA.FTZ R48, R187, UR4, -R193 ;  /* 0x00000004bb307c23 */ /* 0x000fe200080108c1 */
[----:B------:R-:W-:Y:S01]  /*12480*/  FADD.FTZ R69, R69, R72 ;  /* 0x0000004845457221 */ /* 0x000fe20000010000 */
[----:B------:R-:W-:Y:S01]  /*12490*/  FADD.FTZ R70, R70, R71 ;  /* 0x0000004746467221 */ /* 0x000fe20000010000 */
[----:B------:R-:W-:Y:S02]  /*124a0*/  FFMA.FTZ R49, R15, UR4, -R193 ;  /* 0x000000040f317c23 */ /* 0x000fe400080108c1 */
[----:B------:R-:W-:Y:S01]  /*124b0*/  FADD.FTZ R68, R68, R69 ;  /* 0x0000004544447221 */ /* 0x000fe20000010000 */
[----:B------:R-:W-:Y:S01]  /*124c0*/  FADD.FTZ R73, R73, R70 ;  /* 0x0000004649497221 */ /* 0x000fe20000010000 */
[----:B------:R-:W-:Y:S01]  /*124d0*/  MUFU.EX2 R48, R48 ;  /* 0x0000003000307308 */ /* 0x000fe20000000800 */
[C---:B----4-:R-:W-:Y:S01]  /*124e0*/  HMMA.16816.F32 R36, R44.reuse, R40, R36 ;  /* 0x000000282c24723c */ /* 0x050fe20000001824 */
[----:B------:R-:W-:Y:S01]  /*124f0*/  FADD.FTZ R75, R75, R68 ;  /* 0x000000444b4b7221 */ /* 0x000fe20000010000 */
[----:B------:R-:W-:Y:S01]  /*12500*/  FADD.FTZ R66, R66, R73 ;  /* 0x0000004942427221 */ /* 0x000fe20000010000 */
[--C-:B------:R-:W-:Y:S01]  /*12510*/  FFMA.FTZ R41, R189, UR4, -R197.reuse ;  /* 0x00000004bd297c23 */ /* 0x100fe200080108c5 */
[----:B------:R-:W-:Y:S01]  /*12520*/  FFMA.FTZ R40, R192, UR4, -R197 ;  /* 0x00000004c0287c23 */ /* 0x000fe200080108c5 */
[----:B------:R-:W-:Y:S01]  /*12530*/  FADD.FTZ R64, R64, R75 ;  /* 0x0000004b40407221 */ /* 0x000fe20000010000 */
[----:B------:R-:W-:Y:S01]  /*12540*/  FADD.FTZ R66, R67, R66 ;  /* 0x0000004243427221 */ /* 0x000fe20000010000 */
[----:B------:R-:W1:Y:S01]  /*12550*/  MUFU.EX2 R49, R49 ;  /* 0x0000003100317308 */ /* 0x000e620000000800 */
[C---:B------:R-:W-:Y:S01]  /*12560*/  HMMA.16816.F32 R24, R44.reuse, R42, R24 ;  /* 0x0000002a2c18723c */ /* 0x040fe20000001818 */
[----:B------:R-:W-:Y:S01]  /*12570*/  FADD.FTZ R64, R65, R64 ;  /* 0x0000004041407221 */ /* 0x000fe20000010000 */
[----:B------:R-:W-:Y:S01]  /*12580*/  FADD.FTZ R111, R111, R66 ;  /* 0x000000426f6f7221 */ /* 0x000fe20000010000 */
[----:B------:R-:W-:Y:S01]  /*12590*/  FFMA.FTZ R43, R14, UR4, -R193 ;  /* 0x000000040e2b7c23 */ /* 0x000fe200080108c1 */
[----:B------:R-:W-:Y:S01]  /*125a0*/  MUFU.EX2 R41, R41 ;  /* 0x0000002900297308 */ /* 0x000fe20000000800 */
[----:B------:R-:W-:Y:S01]  /*125b0*/  FADD.FTZ R109, R109, R64 ;  /* 0x000000406d6d7221 */ /* 0x000fe20000010000 */
[----:B------:R-:W-:Y:S01]  /*125c0*/  FADD.FTZ R114, R114, R111 ;  /* 0x0000006f72727221 */ /* 0x000fe20000010000 */
[----:B------:R-:W-:Y:S01]  /*125d0*/  LDSM.16.MT88.4 R12, [R226+0x11800] ;  /* 0x01180000e20c783b */ /* 0x000fe20000004200 */
[----:B------:R-:W2:Y:S01]  /*125e0*/  MUFU.EX2 R40, R40 ;  /* 0x0000002800287308 */ /* 0x000ea20000000800 */
[----:B------:R-:W-:Y:S01]  /*125f0*/  FADD.FTZ R110, R110, R109 ;  /* 0x0000006d6e6e7221 */ /* 0x000fe20000010000 */
[----:B------:R-:W-:Y:S01]  /*12600*/  FADD.FTZ R117, R117, R114 ;  /* 0x0000007275757221 */ /* 0x000fe20000010000 */
[C---:B------:R-:W-:Y:S01]  /*12610*/  HMMA.16816.F32 R16, R44.reuse, R32, R16 ;  /* 0x000000202c10723c */ /* 0x040fe20000001810 */
[----:B------:R-:W3:Y:S01]  /*12620*/  MUFU.EX2 R42, R190 ;  /* 0x000000be002a7308 */ /* 0x000ee20000000800 */
[----:B------:R-:W-:Y:S01]  /*12630*/  FADD.FTZ R115, R115, R110 ;  /* 0x0000006e73737221 */ /* 0x000fe20000010000 */
[----:B------:R-:W-:Y:S01]  /*12640*/  FADD.FTZ R118, R118, R117 ;  /* 0x0000007576767221 */ /* 0x000fe20000010000 */
[----:B-1----:R-:W-:Y:S01]  /*12650*/  F2FP.F16.F32.PACK_AB R151, R240, R49 ;  /* 0x00000031f097723e */ /* 0x002fe200000000ff */
[----:B------:R-:W1:Y:S01]  /*12660*/  MUFU.EX2 R43, R43 ;  /* 0x0000002b002b7308 */ /* 0x000e620000000800 */
[----:B------:R-:W-:Y:S01]  /*12670*/  FADD.FTZ R120, R120, R115 ;  /* 0x0000007378787221 */ /* 0x000fe20000010000 */
[----:B------:R-:W-:Y:S01]  /*12680*/  FADD.FTZ R121, R121, R118 ;  /* 0x0000007679797221 */ /* 0x000fe20000010000 */
[----:B------:R-:W-:Y:S01]  /*12690*/  HMMA.16816.F32 R20, R44, R34, R20 ;  /* 0x000000222c14723c */ /* 0x000fe20000001814 */
[----:B------:R-:W4:Y:S01]  /*126a0*/  LDSM.16.MT88.4 R32, [R156+0x7000] ;  /* 0x007000009c20783b */ /* 0x000f220000004200 */
[----:B------:R-:W-:Y:S01]  /*126b0*/  FADD.FTZ R119, R119, R120 ;  /* 0x0000007877777221 */ /* 0x000fe20000010000 */
[----:B------:R-:W-:Y:S01]  /*126c0*/  FADD.FTZ R116, R116, R121 ;  /* 0x0000007974747221 */ /* 0x000fe20000010000 */
[----:B--2---:R-:W-:-:S02]  /*126d0*/  F2FP.F16.F32.PACK_AB R148, R40, R41 ;  /* 0x000000292894723e */ /* 0x004fc400000000ff */
[----:B------:R-:W-:Y:S01]  /*126e0*/  FADD.FTZ R122, R122, R119 ;  /* 0x000000777a7a7221 */ /* 0x000fe20000010000 */
[----:B------:R-:W-:Y:S01]  /*126f0*/  FADD.FTZ R125, R125, R116 ;  /* 0x000000747d7d7221 */ /* 0x000fe20000010000 */
[----:B------:R-:W-:Y:S01]  /*12700*/  HMMA.16816.F32 R4, R44, R50, R4 ;  /* 0x000000322c04723c */ /* 0x000fe20000001804 */
[----:B---3--:R-:W-:Y:S01]  /*12710*/  F2FP.F16.F32.PACK_AB R150, R243, R42 ;  /* 0x0000002af396723e */ /* 0x008fe200000000ff */
        /* <DEDUP_REMOVED lines=13> */
[----:B------:R1:W2:Y:S01]  /*127f0*/  LDSM.16.MT88.4 R4, [R156+0x7800] ;  /* 0x007800009c04783b */ /* 0x0002a20000004200 */
        /* <DEDUP_REMOVED lines=9> */
[C---:B----4-:R-:W-:Y:S02]  /*12890*/  HMMA.16816.F32 R52, R44.reuse, R32, R52 ;  /* 0x000000202c34723c */ /* 0x050fe40000001834 */
[----:B------:R-:W-:Y:S01]  /*128a0*/  FADD.FTZ R157, R0, R157 ;  /* 0x0000009d009d7221 */ /* 0x000fe20000010000 */
[----:B------:R-:W-:Y:S01]  /*128b0*/  FADD.FTZ R58, R58, R59 ;  /* 0x0000003b3a3a7221 */ /* 0x000fe20000010000 */
[----:B------:R-:W-:Y:S02]  /*128c0*/  MOV R0, R199 ;  /* 0x000000c700007202 */ /* 0x000fe40000000f00 */
        /* <DEDUP_REMOVED lines=23> */
[----:B--2---:R-:W-:Y:S02]  /*12a40*/  HMMA.16816.F32 R152, R148, R4, R52 ;  /* 0x000000049498723c */ /* 0x004fe40000001834 */
[----:B------:R-:W-:-:S06]  /*12a50*/  FADD.FTZ R240, R240, R49 ;  /* 0x00000031f0f07221 */ /* 0x000fcc0000010000 */
[----:B------:R-:W-:-:S15]  /*12a60*/  HMMA.16816.F32 R148, R148, R6, R8 ;  /* 0x000000069494723c */ /* 0x000fde0000001808 */
[----:B------:R-:W-:-:S05]  /*12a70*/  NOP ;  /* 0x0000000000007918 */ /* 0x000fca0000000000 */
.L_x_2144:
[----:B------:R-:W-:-:S09]  /*12a80*/  UISETP.GE.AND UP0, UPT, UR7, URZ, UPT ;  /* 0x000000ff0700728c */ /* 0x000fd2000bf06270 */
[----:B------:R-:W-:Y:S05]  /*12a90*/  BRA.U !UP0, `(.L_x_2152) ;  /* 0x0000006908a87547 */ /* 0x000fea000b800000 */
[----:B------:R-:W1:Y:S01]  /*12aa0*/  S2UR UR6, SR_CgaCtaId ;  /* 0x00000000000679c3 */ /* 0x000e620000008800 */
[----:B------:R-:W-:Y:S01]  /*12ab0*/  USHF.L.U32 UR14, UR7, 0x8, URZ ;  /* 0x00000008070e7899 */ /* 0x000fe200080006ff */
[----:B------:R-:W-:Y:S01]  /*12ac0*/  IMAD.MOV.U32 R165, RZ, RZ, R0 ;  /* 0x000000ffffa57224 */ /* 0x000fe200078e0000 */
[----:B------:R-:W-:Y:S01]  /*12ad0*/  UISETP.NE.U32.AND UP0, UPT, UR12, URZ, UPT ;  /* 0x000000ff0c00728c */ /* 0x000fe2000bf05070 */
[----:B------:R-:W-:Y:S01]  /*12ae0*/  MOV R3, R2 ;  /* 0x0000000200037202 */ /* 0x000fe20000000f00 */
[C---:B------:R-:W-:Y:S01]  /*12af0*/  VIADD R237, R226.reuse, 0xa040 ;  /* 0x0000a040e2ed7836 */ /* 0x040fe20000000000 */
[----:B------:R-:W-:Y:S01]  /*12b00*/  MOV R238, RZ ;  /* 0x000000ff00ee7202 */ /* 0x000fe20000000f00 */
[----:B------:R-:W-:Y:S01]  /*12b10*/  UISETP.NE.AND.EX UP0, UPT, UR13, URZ, UPT, UP0 ;  /* 0x000000ff0d00728c */ /* 0x000fe2000bf05300 */
[----:B------:R-:W-:Y:S01]  /*12b20*/  IMAD.U32 R239, RZ, RZ, UR14 ;  /* 0x0000000effef7e24 */ /* 0x000fe2000f8e00ff */
[----:B------:R-:W-:Y:S01]  /*12b30*/  UMOV UR15, 0x400 ;  /* 0x00000400000f7882 */ /* 0x000fe20000000000 */
[----:B------:R-:W-:Y:S01]  /*12b40*/  VIADD R236, R226, 0xa000 ;  /* 0x0000a000e2ec7836 */ /* 0x000fe20000000000 */
[----:B------:R-:W2:Y:S02]  /*12b50*/  LDCU UR12, c[0x0][0x440] ;  /* 0x00008800ff0c77ac */ /* 0x000ea40008000800 */
[----:B------:R-:W-:-:S02]  /*12b60*/  LOP3.LUT R239, R239, 0x80, R172, 0xfe, !PT ;  /* 0x00000080efef7812 */ /* 0x000fc400078efeac */
[----:B------:R-:W-:Y:S01]  /*12b70*/  PLOP3.LUT P3, PT, PT, PT, UP0, 0x80, 0x8 ;  /* 0x000000000008781c */ /* 0x000fe20003f6f008 */
[----:B------:R-:W3:Y:S01]  /*12b80*/  LDCU UR4, c[0x0][0x45c] ;  /* 0x00008b80ff0477ac */ /* 0x000ee20008000800 */
[----:B------:R-:W4:Y:S01]  /*12b90*/  LDCU.64 UR8, c[0x0][0x3a0] ;  /* 0x00007400ff0877ac */ /* 0x000f220008000a00 */
[----:B------:R-:W2:Y:S01]  /*12ba0*/  LDCU.64 UR10, c[0x0][0x3a8] ;  /* 0x00007500ff0a77ac */ /* 0x000ea20008000a00 */
[----:B------:R-:W-:Y:S02]  /*12bb0*/  UIADD3 UR7, UPT, UPT, UR7, 0x1, URZ ;  /* 0x0000000107077890 */ /* 0x000fe4000fffe0ff */
[----:B------:R-:W-:Y:S02]  /*12bc0*/  UIADD3 UR13, UPT, UPT, UR14, 0x100, URZ ;  /* 0x000001000e0d7890 */ /* 0x000fe4000fffe0ff */
[----:B-1----:R-:W-:-:S12]  /*12bd0*/  ULEA UR6, UR6, UR15, 0x18 ;  /* 0x0000000f06067291 */ /* 0x002fd8000f8ec0ff */
.L_x_2156:
        /* <DEDUP_REMOVED lines=8> */
[----:B-----5:R-:W-:Y:S02]  /*12c60*/  @!P3 IMAD.SHL.U32 R4, R44, 0x100, RZ ;  /* 0x000001002c04b824 */ /* 0x020fe400078e00ff */
[C---:B------:R-:W-:Y:S02]  /*12c70*/  IMAD.SHL.U32 R0, R225.reuse, 0x8, RZ ;  /* 0x00000008e1007824 */ /* 0x040fe400078e00ff */
[----:B------:R-:W-:Y:S02]  /*12c80*/  @!P3 IMAD.X R4, RZ, RZ, ~R4, P0 ;  /* 0x000000ffff04b224 */ /* 0x000fe400000e0e04 */
[----:B------:R-:W-:Y:S01]  /*12c90*/  IMAD.SHL.U32 R167, R225, 0x40, RZ ;  /* 0x00000040e1a77824 */ /* 0x000fe200078e00ff */
[----:B------:R-:W-:Y:S02]  /*12ca0*/  LOP3.LUT R241, R241, 0x1f8, R0, 0x78, !PT ;  /* 0x000001f8f1f17812 */ /* 0x000fe400078e7800 */
[----:B------:R-:W-:Y:S02]  /*12cb0*/  @!P3 SHF.R.S64 R5, R5, 0x1f, R4 ;  /* 0x0000001f0505b819 */ /* 0x000fe40000001004 */
[----:B------:R-:W-:Y:S02]  /*12cc0*/  LOP3.LUT R224, R0, 0x38, RZ, 0xc0, !PT ;  /* 0x0000003800e07812 */ /* 0x000fe400078ec0ff */
[----:B------:R-:W-:Y:S02]  /*12cd0*/  @!P3 IADD3 R232, P0, PT, R232, R5, RZ ;  /* 0x00000005e8e8b210 */ /* 0x000fe40007f1e0ff */
[----:B------:R-:W-:Y:S01]  /*12ce0*/  LOP3.LUT R241, R241, 0x1e00, R0, 0xf8, !PT ;  /* 0x00001e00f1f17812 */ /* 0x000fe200078ef800 */
[----:B------:R-:W-:Y:S01]  /*12cf0*/  IMAD.MOV.U32 R0, RZ, RZ, R233 ;  /* 0x000000ffff007224 */ /* 0x000fe200078e00e9 */
[----:B--2---:R-:W-:Y:S02]  /*12d00*/  ISETP.GE.AND P2, PT, R224, UR12, PT ;  /* 0x0000000ce0007c0c */ /* 0x004fe4000bf46270 */
[----:B------:R-:W-:Y:S01]  /*12d10*/  @!P3 LEA.HI.X.SX32 R233, R4, R233, 0x1, P0 ;  /* 0x000000e904e9b211 */ /* 0x000fe200000f0eff */
[----:B------:R-:W-:Y:S10]  /*12d20*/  @!P3 BRA `(.L_x_2153) ;  /* 0x0000000000f8b947 */ /* 0x000ff40003800000 */
        /* <DEDUP_REMOVED lines=62> */
.L_x_2153:
[----:B------:R-:W-:Y:S01]  /*13110*/  ISETP.GE.AND P1, PT, R224, UR12, PT ;  /* 0x0000000ce0007c0c */ /* 0x000fe2000bf26270 */
[----:B------:R-:W-:Y:S01]  /*13120*/  IMAD.MOV.U32 R228, RZ, RZ, 0x20 ;  /* 0x00000020ffe47424 */ /* 0x000fe200078e00ff */
[----:B------:R-:W-:Y:S01]  /*13130*/  LEA R241, R241, UR6, 0x1 ;  /* 0x00000006f1f17c11 */ /* 0x000fe2000f8e08ff */
[----:B------:R-:W-:Y:S01]  /*13140*/  UISETP.NE.AND UP0, UPT, UR7, 0x1, UPT ;  /* 0x000000010700788c */ /* 0x000fe2000bf05270 */
[C---:B------:R-:W-:Y:S02]  /*13150*/  SHF.L.U32 R61, R44.reuse, 0x5, RZ ;  /* 0x000000052c3d7819 */ /* 0x040fe400000006ff */
[----:B------:R-:W-:Y:S01]  /*13160*/  SHF.L.U64.HI R45, R44, 0x5, R47 ;  /* 0x000000052c2d7819 */ /* 0x000fe2000001022f */
[----:B------:R-:W-:Y:S01]  /*13170*/  @!PT LDS RZ, [RZ] ;  /* 0x00000000fffff984 */ /* 0x000fe20000000800 */
[----:B------:R-:W-:Y:S01]  /*13180*/  @!PT LDS RZ, [RZ] ;  /* 0x00000000fffff984 */ /* 0x000fe20000000800 */
[----:B------:R-:W-:Y:S01]  /*13190*/  @!PT LDS RZ, [RZ] ;  /* 0x00000000fffff984 */ /* 0x000fe20000000800 */
[----:B------:R-:W-:Y:S01]  /*131a0*/  @!P2 LDGSTS.E.BYPASS.LTC128B.128 [R241+0xa000], desc[UR20][R232.64] ;  /* 0x0a000000e8f1afae */ /* 0x000fe2000b981a14 */
[----:B------:R-:W-:Y:S02]  /*131b0*/  IADD3 R50, P0, PT, R61, R232, RZ ;  /* 0x000000e83d327210 */ /* 0x000fe40007f1e0ff */
[----:B------:R-:W-:Y:S02]  /*131c0*/  LOP3.LUT R0, R224, 0x1c0, R167, 0xf8, !PT ;  /* 0x000001c0e0007812 */ /* 0x000fe400078ef8a7 */
[----:B------:R-:W-:Y:S01]  /*131d0*/  @P2 STS.128 [R241+0xa000], RZ ;  /* 0x00a000fff1002388 */ /* 0x000fe20000000c00 */
[----:B------:R-:W-:Y:S01]  /*131e0*/  IADD3.X R51, PT, PT, R45, R233, RZ, P0, !PT ;  /* 0x000000e92d337210 */ /* 0x000fe200007fe4ff */
[----:B------:R-:W-:Y:S01]  /*131f0*/  @!P1 IMAD R49, R47, 0x60, RZ ;  /* 0x000000602f319824 */ /* 0x000fe200078e02ff */
[----:B------:R-:W-:Y:S02]  /*13200*/  @!P1 IADD3 R60, P6, PT, R50, R61, RZ ;  /* 0x0000003d323c9210 */ /* 0x000fe40007fde0ff */
[----:B------:R-:W-:Y:S01]  /*13210*/  @P1 STS.128 [R241+0xa800], RZ ;  /* 0x00a800fff1001388 */ /* 0x000fe20000000c00 */
[CC--:B------:R-:W-:Y:S01]  /*13220*/  @!P1 LEA R66, P5, R44.reuse, R50.reuse, 0x6 ;  /* 0x000000322c429211 */ /* 0x0c0fe200078a30ff */
[----:B------:R-:W-:Y:S01]  /*13230*/  @!P1 IMAD.MOV.U32 R71, RZ, RZ, R51 ;  /* 0x000000ffff479224 */ /* 0x000fe200078e0033 */
[-C--:B------:R-:W-:Y:S02]  /*13240*/  @!P1 MOV R70, R50.reuse ;  /* 0x0000003200469202 */ /* 0x080fe40000000f00 */
[----:B------:R-:W-:Y:S01]  /*13250*/  @!PT LDS RZ, [RZ] ;  /* 0x00000000fffff984 */ /* 0x000fe20000000800 */
[----:B------:R-:W-:Y:S01]  /*13260*/  @!PT LDS RZ, [RZ] ;  /* 0x00000000fffff984 */ /* 0x000fe20000000800 */
[----:B------:R-:W-:Y:S01]  /*13270*/  @!PT LDS RZ, [RZ] ;  /* 0x00000000fffff984 */ /* 0x000fe20000000800 */
[----:B------:R1:W-:Y:S01]  /*13280*/  @!P1 LDGSTS.E.BYPASS.LTC128B.128 [R241+0xa800], desc[UR20][R50.64] ;  /* 0x0a80000032f19fae */ /* 0x0003e2000b981a14 */
[----:B------:R-:W-:Y:S01]  /*13290*/  @!P1 IMAD.X R61, R51, 0x1, R45, P6 ;  /* 0x00000001333d9824 */ /* 0x000fe200030e062d */
[C---:B------:R-:W-:Y:S01]  /*132a0*/  @!P1 LEA.HI.X R67, R44.reuse, R51, R47, 0x6, P5 ;  /* 0x000000332c439211 */ /* 0x040fe200028f342f */
[----:B------:R-:W-:Y:S02]  /*132b0*/  @!P1 IMAD.MOV.U32 R73, RZ, RZ, R51 ;  /* 0x000000ffff499224 */ /* 0x000fe400078e0033 */
[----:B------:R-:W-:Y:S01]  /*132c0*/  @P1 STS.128 [R241+0xb000], RZ ;  /* 0x00b000fff1001388 */ /* 0x000fe20000000c00 */
[C---:B------:R-:W-:Y:S01]  /*132d0*/  @!P1 IMAD.WIDE.U32 R70, R44.reuse, 0x60, R70 ;  /* 0x000000602c469825 */ /* 0x040fe200078e0046 */
[CC--:B------:R-:W-:Y:S03]  /*132e0*/  @!P1 LEA R64, P4, R44.reuse, R50.reuse, 0x7 ;  /* 0x000000322c409211 */ /* 0x0c0fe600078838ff */
[----:B------:R-:W-:Y:S01]  /*132f0*/  @!PT LDS RZ, [RZ] ;  /* 0x00000000fffff984 */ /* 0x000fe20000000800 */
[----:B------:R-:W-:Y:S01]  /*13300*/  @!PT LDS RZ, [RZ] ;  /* 0x00000000fffff984 */ /* 0x000fe20000000800 */
[----:B------:R-:W-:Y:S01]  /*13310*/  @!PT LDS RZ, [RZ] ;  /* 0x00000000fffff984 */ /* 0x000fe20000000800 */
[----:B------:R2:W-:Y:S01]  /*13320*/  @!P1 LDGSTS.E.BYPASS.LTC128B.128 [R241+0xb000], desc[UR20][R60.64] ;  /* 0x0b0000003cf19fae */ /* 0x0005e2000b981a14 */
[-C--:B------:R-:W-:Y:S01]  /*13330*/  @!P1 MOV R72, R50.reuse ;  /* 0x0000003200489202 */ /* 0x080fe20000000f00 */
[----:B------:R-:W-:Y:S01]  /*13340*/  @!P1 IMAD R48, R47, 0xa0, RZ ;  /* 0x000000a02f309824 */ /* 0x000fe200078e02ff */
[----:B------:R-:W-:Y:S02]  /*13350*/  @!P1 IADD3 R71, PT, PT, R49, R71, RZ ;  /* 0x0000004731479210 */ /* 0x000fe40007ffe0ff */
[----:B------:R-:W-:Y:S01]  /*13360*/  @P1 STS.128 [R241+0xb800], RZ ;  /* 0x00b800fff1001388 */ /* 0x000fe20000000c00 */
[C---:B------:R-:W-:Y:S01]  /*13370*/  @!P1 LEA.HI.X R65, R44.reuse, R51, R47, 0x7, P4 ;  /* 0x000000332c419211 */ /* 0x040fe200020f3c2f */
[C---:B------:R-:W-:Y:S01]  /*13380*/  @!P1 IMAD.WIDE.U32 R72, R44.reuse, 0xa0, R72 ;  /* 0x000000a02c489825 */ /* 0x040fe200078e0048 */
[-C--:B------:R-:W-:Y:S02]  /*13390*/  @!P1 MOV R74, R50.reuse ;  /* 0x00000032004a9202 */ /* 0x080fe40000000f00 */
[----:B------:R-:W-:Y:S01]  /*133a0*/  @!PT LDS RZ, [RZ] ;  /* 0x00000000fffff984 */ /* 0x000fe20000000800 */
[----:B------:R-:W-:Y:S01]  /*133b0*/  @!PT LDS RZ, [RZ] ;  /* 0x00000000fffff984 */ /* 0x000fe20000000800 */
[----:B------:R-:W-:Y:S01]  /*133c0*/  @!PT LDS RZ, [RZ] ;  /* 0x00000000fffff984 */ /* 0x000fe20000000800 */
[----:B------:R-:W-:Y:S01]  /*133d0*/  @!P1 LDGSTS.E.BYPASS.LTC128B.128 [R241+0xb800], desc[UR20][R66.64] ;  /* 0x0b80000042f19fae */ /* 0x000fe2000b981a14 */
[-C--:B------:R-:W-:Y:S01]  /*133e0*/  @!P1 MOV R76, R50.reuse ;  /* 0x00000032004c9202 */ /* 0x080fe20000000f00 */
[----:B------:R-:W-:Y:S01]  /*133f0*/  @!P1 IMAD.MOV.U32 R75, RZ, RZ, R51 ;  /* 0x000000ffff4b9224 */ /* 0x000fe200078e0033 */
[-C--:B------:R-:W-:Y:S02]  /*13400*/  @!P1 LEA R62, P0, R44, R50.reuse, 0x8 ;  /* 0x000000322c3e9211 */ /* 0x080fe400078040ff */
[----:B------:R-:W-:Y:S01]  /*13410*/  @P1 STS.128 [R241+0xc000], RZ ;  /* 0x00c000fff1001388 */ /* 0x000fe20000000c00 */
[----:B------:R-:W-:Y:S01]  /*13420*/  @!P1 IMAD.IADD R73, R48, 0x1, R73 ;  /* 0x0000000130499824 */ /* 0x000fe200078e0249 */
[-C--:B------:R-:W-:Y:S01]  /*13430*/  @!P1 MOV R58, R50.reuse ;  /* 0x00000032003a9202 */ /* 0x080fe20000000f00 */
[----:B------:R-:W-:Y:S02]  /*13440*/  @!P1 IMAD.WIDE.U32 R74, R44, 0xc0, R74 ;  /* 0x000000c02c4a9825 */ /* 0x000fe400078e004a */
[----:B------:R-:W-:Y:S01]  /*13450*/  @!PT LDS RZ, [RZ] ;  /* 0x00000000fffff984 */ /* 0x000fe20000000800 */
[----:B------:R-:W-:Y:S01]  /*13460*/  @!PT LDS RZ, [RZ] ;  /* 0x00000000fffff984 */ /* 0x000fe20000000800 */
[----:B------:R-:W-:Y:S01]  /*13470*/  @!PT LDS RZ, [RZ] ;  /* 0x00000000fffff984 */ /* 0x000fe20000000800 */
[----:B------:R-:W-:Y:S01]  /*13480*/  @!P1 LDGSTS.E.BYPASS.LTC128B.128 [R241+0xc000], desc[UR20][R70.64] ;  /* 0x0c00000046f19fae */ /* 0x000fe2000b981a14 */
[-C--:B------:R-:W-:Y:S01]  /*13490*/  @!P1 MOV R56, R50.reuse ;  /* 0x0000003200389202 */ /* 0x080fe20000000f00 */
[C---:B------:R-:W-:Y:S03]  /*134a0*/  @!P1 IMAD R46, R47.reuse, 0xc0, RZ ;  /* 0x000000c02f2e9824 */ /* 0x040fe600078e02ff */
[----:B------:R-:W-:Y:S01]  /*134b0*/  @P1 STS.128 [R241+0xc800], RZ ;  /* 0x00c800fff1001388 */ /* 0x000fe20000000c00 */
[----:B------:R-:W-:Y:S01]  /*134c0*/  @!P1 IMAD.MOV.U32 R77, RZ, RZ, R51 ;  /* 0x000000ffff4d9224 */ /* 0x000fe200078e0033 */
[-C--:B------:R-:W-:Y:S01]  /*134d0*/  @!P1 MOV R54, R50.reuse ;  /* 0x0000003200369202 */ /* 0x080fe20000000f00 */
[----:B------:R-:W-:Y:S02]  /*134e0*/  @!P1 IMAD R45, R47, 0xe0, RZ ;  /* 0x000000e02f2d9824 */ /* 0x000fe400078e02ff */
[----:B------:R-:W-:Y:S01]  /*134f0*/  @!PT LDS RZ, [RZ] ;  /* 0x00000000fffff984 */ /* 0x000fe20000000800 */
[----:B------:R-:W-:Y:S01]  /*13500*/  @!PT LDS RZ, [RZ] ;  /* 0x00000000fffff984 */ /* 0x000fe20000000800 */
[----:B------:R-:W-:Y:S01]  /*13510*/  @!PT LDS RZ, [RZ] ;  /* 0x00000000fffff984 */ /* 0x000fe20000000800 */
[----:B------:R-:W-:Y:S01]  /*13520*/  @!P1 LDGSTS.E.BYPASS.LTC128B.128 [R241+0xc800], desc[UR20][R64.64] ;  /* 0x0c80000040f19fae */ /* 0x000fe2000b981a14 */
[----:B------:R-:W-:Y:S01]  /*13530*/  @!P1 IADD3 R75, PT, PT, R46, R75, RZ ;  /* 0x0000004b2e4b9210 */ /* 0x000fe20007ffe0ff */
[C---:B------:R-:W-:Y:S01]  /*13540*/  @!P1 IMAD.WIDE.U32 R76, R44.reuse, 0xe0, R76 ;  /* 0x000000e02c4c9825 */ /* 0x040fe200078e004c */
[-C--:B------:R-:W-:Y:S02]  /*13550*/  @!P1 MOV R52, R50.reuse ;  /* 0x0000003200349202 */ /* 0x080fe40000000f00 */
[----:B------:R-:W-:Y:S01]  /*13560*/  @P1 STS.128 [R241+0xd000], RZ ;  /* 0x00d000fff1001388 */ /* 0x000fe20000000c00 */
[----:B------:R-:W-:Y:S01]  /*13570*/  @!P1 MOV R68, R50 ;  /* 0x0000003200449202 */ /* 0x000fe20000000f00 */
[----:B------:R-:W-:Y:S01]  /*13580*/  @!P1 IMAD.IADD R77, R45, 0x1, R77 ;  /* 0x000000012d4d9824 */ /* 0x000fe200078e024d */
[----:B------:R-:W-:Y:S02]  /*13590*/  @!P1 LEA.HI.X R63, R44, R51, R47, 0x8, P0 ;  /* 0x000000332c3f9211 */ /* 0x000fe400000f442f */
[----:B------:R-:W-:Y:S01]  /*135a0*/  @!PT LDS RZ, [RZ] ;  /* 0x00000000fffff984 */ /* 0x000fe20000000800 */
[----:B------:R-:W-:Y:S01]  /*135b0*/  @!PT LDS RZ, [RZ] ;  /* 0x00000000fffff984 */ /* 0x000fe20000000800 */
[----:B------:R-:W-:Y:S01]  /*135c0*/  @!PT LDS RZ, [RZ] ;  /* 0x00000000fffff984 */ /* 0x000fe20000000800 */
[----:B------:R-:W-:Y:S01]  /*135d0*/  @!P1 LDGSTS.E.BYPASS.LTC128B.128 [R241+0xd000], desc[UR20][R72.64] ;  /* 0x0d00000048f19fae */ /* 0x000fe2000b981a14 */
[--C-:B------:R-:W-:Y:S01]  /*135e0*/  @!P1 IMAD.MOV.U32 R59, RZ, RZ, R51.reuse ;  /* 0x000000ffff3b9224 */ /* 0x100fe200078e0033 */
[----:B------:R-:W-:Y:S01]  /*135f0*/  LOP3.LUT R2, R167, 0x400, RZ, 0xc0, !PT ;  /* 0x00000400a7027812 */ /* 0x000fe200078ec0ff */
[--C-:B------:R-:W-:Y:S02]  /*13600*/  @!P1 IMAD.MOV.U32 R57, RZ, RZ, R51.reuse ;  /* 0x000000ffff399224 */ /* 0x100fe400078e0033 */
[----:B------:R-:W-:Y:S01]  /*13610*/  @P1 STS.128 [R241+0xd800], RZ ;  /* 0x00d800fff1001388 */ /* 0x000fe20000000c00 */
[----:B------:R-:W-:Y:S01]  /*13620*/  @!P1 IMAD.MOV.U32 R55, RZ, RZ, R51 ;  /* 0x000000ffff379224 */ /* 0x000fe200078e0033 */
[----:B------:R-:W-:Y:S01]  /*13630*/  LOP3.LUT R167, R0, 0x8, R225, 0x78, !PT ;  /* 0x0000000800a77812 */ /* 0x000fe200078e78e1 */
[--C-:B------:R-:W-:Y:S02]  /*13640*/  @!P1 IMAD.MOV.U32 R53, RZ, RZ, R51.reuse ;  /* 0x000000ffff359224 */ /* 0x100fe400078e0033 */
[----:B------:R-:W-:Y:S01]  /*13650*/  @!PT LDS RZ, [RZ] ;  /* 0x00000000fffff984 */ /* 0x000fe20000000800 */
[----:B------:R-:W-:Y:S01]  /*13660*/  @!PT LDS RZ, [RZ] ;  /* 0x00000000fffff984 */ /* 0x000fe20000000800 */
[----:B------:R-:W-:Y:S01]  /*13670*/  @!PT LDS RZ, [RZ] ;  /* 0x00000000fffff984 */ /* 0x000fe20000000800 */
[----:B------:R-:W-:Y:S01]  /*13680*/  @!P1 LDGSTS.E.BYPASS.LTC128B.128 [R241+0xd800], desc[UR20][R74.64] ;  /* 0x0d8000004af19fae */ /* 0x000fe2000b981a14 */
[----:B------:R-:W-:Y:S01]  /*13690*/  @!P1 IMAD.MOV.U32 R69, RZ, RZ, R51 ;  /* 0x000000ffff459224 */ /* 0x000fe200078e0033 */
[C---:B------:R-:W-:Y:S01]  /*136a0*/  LOP3.LUT P0, RZ, R225.reuse, 0x2, RZ, 0xc0, !PT ;  /* 0x00000002e1ff7812 */ /* 0x040fe2000780c0ff */
[----:B------:R-:W-:Y:S02]  /*136b0*/  @!P1 IMAD.WIDE.U32 R56, R44, 0x140, R56 ;  /* 0x000001402c389825 */ /* 0x000fe400078e0038 */
[----:B------:R-:W-:Y:S01]  /*136c0*/  @P1 STS.128 [R241+0xe000], RZ ;  /* 0x00e000fff1001388 */ /* 0x000fe20000000c00 */
[----:B------:R-:W-:Y:S01]  /*136d0*/  SEL R228, R228, 0xffffffe0, !P0 ;  /* 0xffffffe0e4e47807 */ /* 0x000fe20004000000 */
[C---:B------:R-:W-:Y:S03]  /*136e0*/  @!P1 IMAD.WIDE.U32 R54, R44.reuse, 0x160, R54 ;  /* 0x000001602c369825 */ /* 0x040fe600078e0036 */
[----:B------:R-:W-:Y:S01]  /*136f0*/  @!PT LDS RZ, [RZ] ;  /* 0x00000000fffff984 */ /* 0x000fe20000000800 */
[----:B------:R-:W-:Y:S01]  /*13700*/  @!PT LDS RZ, [RZ] ;  /* 0x00000000fffff984 */ /* 0x000fe20000000800 */
[----:B------:R-:W-:Y:S01]  /*13710*/  @!PT LDS RZ, [RZ] ;  /* 0x00000000fffff984 */ /* 0x000fe20000000800 */
[----:B------:R-:W-:Y:S01]  /*13720*/  @!P1 LDGSTS.E.BYPASS.LTC128B.128 [R241+0xe000], desc[UR20][R76.64] ;  /* 0x0e0000004cf19fae */ /* 0x000fe2000b981a14 */
[----:B------:R-:W-:Y:S01]  /*13730*/  LOP3.LUT P0, RZ, R225, 0x4, RZ, 0xc0, !PT ;  /* 0x00000004e1ff7812 */ /* 0x000fe2000780c0ff */
[C---:B------:R-:W-:Y:S03]  /*13740*/  @!P1 IMAD.WIDE.U32 R52, R44.reuse, 0x180, R52 ;  /* 0x000001802c349825 */ /* 0x040fe600078e0034 */
[----:B------:R-:W-:Y:S01]  /*13750*/  @P1 STS.128 [R241+0xe800], RZ ;  /* 0x00e800fff1001388 */ /* 0x000fe20000000c00 */
[C---:B-1----:R-:W-:Y:S04]  /*13760*/  @!P1 IMAD.WIDE.U32 R50, R44.reuse, 0x1a0, R50 ;  /* 0x000001a02c329825 */ /* 0x042fe800078e0032 */
[----:B------:R-:W-:Y:S01]  /*13770*/  @!PT LDS RZ, [RZ] ;  /* 0x00000000fffff984 */ /* 0x000fe20000000800 */
[----:B------:R-:W-:Y:S01]  /*13780*/  @!PT LDS RZ, [RZ] ;  /* 0x00000000fffff984 */ /* 0x000fe20000000800 */
[----:B------:R-:W-:Y:S01]  /*13790*/  @!PT LDS RZ, [RZ] ;  /* 0x00000000fffff984 */ /* 0x000fe20000000800 */
[----:B------:R-:W-:Y:S01]  /*137a0*/  @!P1 LDGSTS.E.BYPASS.LTC128B.128 [R241+0xe800], desc[UR20][R62.64] ;  /* 0x0e8000003ef19fae */ /* 0x000fe2000b981a14 */
[C---:B------:R-:W-:Y:S04]  /*137b0*/  @!P1 IMAD.WIDE.U32 R68, R44.reuse, 0x1c0, R68 ;  /* 0x000001c02c449825 */ /* 0x040fe800078e0044 */
[----:B------:R-:W-:Y:S01]  /*137c0*/  @P1 STS.128 [R241+0xf000], RZ ;  /* 0x00f000fff1001388 */ /* 0x000fe20000000c00 */
[----:B------:R-:W-:Y:S04]  /*137d0*/  @!P1 IMAD.WIDE.U32 R58, R44, 0x120, R58 ;  /* 0x000001202c3a9825 */ /* 0x000fe800078e003a */
[C---:B------:R-:W-:Y:S02]  /*137e0*/  @!P1 IMAD R44, R47.reuse, 0x120, RZ ;  /* 0x000001202f2c9824 */ /* 0x040fe400078e02ff */
[----:B------:R-:W-:Y:S02]  /*137f0*/  @!P1 IMAD.MOV.U32 R78, RZ, RZ, R58 ;  /* 0x000000ffff4e9224 */ /* 0x000fe400078e003a */
        /* <DEDUP_REMOVED lines=28> */
[C---:B------:R-:W-:Y:S04]  /*139c0*/  IADD3 R0, PT, PT, R167.reuse, R228, RZ ;  /* 0x000000e4a7007210 */ /* 0x040fe80007ffe0ff */
        /* <DEDUP_REMOVED lines=61> */
[C---:B------:R-:W-:Y:S04]  /*13da0*/  IADD3 R209, PT, PT, R227.reuse, R2, RZ ;  /* 0x00000002e3d17210 */ /* 0x040fe80007ffe0ff */
[C---:B------:R-:W-:Y:S03]  /*13db0*/  IADD3 R212, PT, PT, R228.reuse, R209, RZ ;  /* 0x000000d1e4d47210 */ /* 0x040fe60007ffe0ff */
[C---:B------:R-:W-:Y:S03]  /*13dc0*/  HMMA.16816.F32 R80, R168.reuse, R210, RZ ;  /* 0x000000d2a850723c */ /* 0x040fe600000018ff */
[----:B------:R-:W-:Y:S05]  /*13dd0*/  LDSM.16.M88.4 R212, [R212] ;  /* 0x00000000d4d4783b */ /* 0x000fea0000000200 */
[C---:B------:R-:W-:Y:S01]  /*13de0*/  HMMA.16816.F32 R84, R168.reuse, R172, RZ ;  /* 0x000000aca854723c */ /* 0x040fe200000018ff */
[----:B------:R-:W-:Y:S07]  /*13df0*/  IMAD.IADD R172, R227, 0x1, R228 ;  /* 0x00000001e3ac7824 */ /* 0x000fee00078e02e4 */
[C---:B------:R-:W-:Y:S01]  /*13e00*/  HMMA.16816.F32 R88, R168.reuse, R174, RZ ;  /* 0x000000aea858723c */ /* 0x040fe200000018ff */
[----:B------:R-:W-:Y:S07]  /*13e10*/  LDSM.16.M88.4 R172, [R172] ;  /* 0x00000000acac783b */ /* 0x000fee0000000200 */
        /* <DEDUP_REMOVED lines=29> */
[----:B------:R-:W-:Y:S05]  /*13ff0*/  LDSM.16.M88.4 R196, [R209] ;  /* 0x00000000d1c4783b */ /* 0x000fea0000000200 */
[----:B------:R-:W-:Y:S02]  /*14000*/  LDSM.16.M88.4 R208, [R167+0x9800] ;  /* 0x00980000a7d0783b */ /* 0x000fe40000000200 */
        /* <DEDUP_REMOVED lines=9> */
[C---:B-1----:R-:W-:Y:S08]  /*140a0*/  HMMA.16816.F32 R76, R172.reuse, R176, R76 ;  /* 0x000000b0ac4c723c */ /* 0x042ff0000000184c */
[C---:B------:R-:W-:Y:S01]  /*140b0*/  HMMA.16816.F32 R80, R172.reuse, R178, R80 ;  /* 0x000000b2ac50723c */ /* 0x040fe20000001850 */
[----:B------:R1:W5:Y:S07]  /*140c0*/  LDSM.16.M88.4 R176, [R0+0x8800] ;  /* 0x0088000000b0783b */ /* 0x00036e0000000200 */
[C---:B---3--:R-:W-:Y:S08]  /*140d0*/  HMMA.16816.F32 R84, R172.reuse, R180, R84 ;  /* 0x000000b4ac54723c */ /* 0x048ff00000001854 */
[C---:B------:R-:W-:Y:S01]  /*140e0*/  HMMA.16816.F32 R88, R172.reuse, R182, R88 ;  /* 0x000000b6ac58723c */ /* 0x040fe20000001858 */
[----:B------:R-:W3:Y:S07]  /*140f0*/  LDSM.16.M88.4 R180, [R167+0x2800] ;  /* 0x00280000a7b4783b */ /* 0x000eee0000000200 */
[C---:B----4-:R-:W-:Y:S03]  /*14100*/  HMMA.16816.F32 R92, R172.reuse, R184, R92 ;  /* 0x000000b8ac5c723c */ /* 0x050fe6000000185c */
[----:B-1----:R-:W-:Y:S05]  /*14110*/  IADD3 R0, PT, PT, R228, R167, RZ ;  /* 0x000000a7e4007210 */ /* 0x002fea0007ffe0ff */
[C---:B------:R-:W-:Y:S01]  /*14120*/  HMMA.16816.F32 R96, R172.reuse, R186, R96 ;  /* 0x000000baac60723c */ /* 0x040fe20000001860 */
[----:B------:R-:W1:Y:S05]  /*14130*/  LDSM.16.M88.4 R184, [R167+0x3000] ;  /* 0x00300000a7b8783b */ /* 0x000e6a0000000200 */
[----:B------:R-:W-:Y:S02]  /*14140*/  LDSM.16.M88.4 R216, [R0+0x2000] ;  /* 0x0020000000d8783b */ /* 0x000fe40000000200 */
[C---:B--2---:R-:W-:Y:S03]  /*14150*/  HMMA.16816.F32 R100, R172.reuse, R168, R100 ;  /* 0x000000a8ac64723c */ /* 0x044fe60000001864 */
[----:B------:R-:W-:Y:S05]  /*14160*/  LDSM.16.M88.4 R220, [R0+0x9000] ;  /* 0x0090000000dc783b */ /* 0x000fea0000000200 */
[C---:B------:R-:W-:Y:S01]  /*14170*/  HMMA.16816.F32 R104, R172.reuse, R170, R104 ;  /* 0x000000aaac68723c */ /* 0x040fe20000001868 */
[----:B------:R-:W2:Y:S07]  /*14180*/  LDSM.16.M88.4 R168, [R167+0x3800] ;  /* 0x00380000a7a8783b */ /* 0x000eae0000000200 */
[C---:B-----5:R-:W-:Y:S08]  /*14190*/  HMMA.16816.F32 R108, R172.reuse, R176, R108 ;  /* 0x000000b0ac6c723c */ /* 0x060ff0000000186c */
[C---:B------:R-:W-:Y:S01]  /*141a0*/  HMMA.16816.F32 R112, R172.reuse, R178, R112 ;  /* 0x000000b2ac70723c */ /* 0x040fe20000001870 */
[----:B------:R-:W-:Y:S07]  /*141b0*/  LDSM.16.M88.4 R176, [R167+0x5000] ;  /* 0x00500000a7b0783b */ /* 0x000fee0000000200 */
[C---:B------:R-:W-:Y:S08]  /*141c0*/  HMMA.16816.F32 R116, R172.reuse, R188, R116 ;  /* 0x000000bcac74723c */ /* 0x040ff00000001874 */
[C---:B------:R-:W-:Y:S01]  /*141d0*/  HMMA.16816.F32 R120, R172.reuse, R190, R120 ;  /* 0x000000beac78723c */ /* 0x040fe20000001878 */
[----:B------:R-:W-:Y:S07]  /*141e0*/  LDSM.16.M88.4 R188, [R167+0x7000] ;  /* 0x00700000a7bc783b */ /* 0x000fee0000000200 */
[C---:B------:R-:W-:Y:S08]  /*141f0*/  HMMA.16816.F32 R124, R172.reuse, R192, R124 ;  /* 0x000000c0ac7c723c */ /* 0x040ff0000000187c */
[----:B------:R-:W-:Y:S01]  /*14200*/  HMMA.16816.F32 R128, R172, R194, R128 ;  /* 0x000000c2ac80723c */ /* 0x000fe20000001880 */
[----:B------:R-:W4:Y:S05]  /*14210*/  LDSM.16.M88.4 R172, [R167+0x4800] ;  /* 0x00480000a7ac783b */ /* 0x000f2a0000000200 */
[----:B------:R-:W-:Y:S02]  /*14220*/  LDSM.16.M88.4 R192, [R167+0x7800] ;  /* 0x00780000a7c0783b */ /* 0x000fe40000000200 */
[C---:B------:R-:W-:Y:S08]  /*14230*/  HMMA.16816.F32 R4, R196.reuse, R200, R4 ;  /* 0x000000c8c404723c */ /* 0x040ff00000001804 */
[C---:B------:R-:W-:Y:S01]  /*14240*/  HMMA.16816.F32 R8, R196.reuse, R202, R8 ;  /* 0x000000cac408723c */ /* 0x040fe20000001808 */
[----:B------:R-:W-:Y:S07]  /*14250*/  LDSM.16.M88.4 R200, [R167+0x8800] ;  /* 0x00880000a7c8783b */ /* 0x000fee0000000200 */
[C---:B---3--:R-:W-:Y:S08]  /*14260*/  HMMA.16816.F32 R12, R196.reuse, R180, R12 ;  /* 0x000000b4c40c723c */ /* 0x048ff0000000180c */
[C---:B------:R-:W-:Y:S01]  /*14270*/  HMMA.16816.F32 R16, R196.reuse, R182, R16 ;  /* 0x000000b6c410723c */ /* 0x040fe20000001810 */
[----:B------:R-:W-:Y:S07]  /*14280*/  LDSM.16.M88.4 R180, [R167+0x6000] ;  /* 0x00600000a7b4783b */ /* 0x000fee0000000200 */
[C---:B-1----:R-:W-:Y:S08]  /*14290*/  HMMA.16816.F32 R20, R196.reuse, R184, R20 ;  /* 0x000000b8c414723c */ /* 0x042ff00000001814 */
[C---:B------:R-:W-:Y:S01]  /*142a0*/  HMMA.16816.F32 R24, R196.reuse, R186, R24 ;  /* 0x000000bac418723c */ /* 0x040fe20000001818 */
[----:B------:R-:W-:Y:S07]  /*142b0*/  LDSM.16.M88.4 R184, [R167+0x6800] ;  /* 0x00680000a7b8783b */ /* 0x000fee0000000200 */
[C---:B--2---:R-:W-:Y:S08]  /*142c0*/  HMMA.16816.F32 R28, R196.reuse, R168, R28 ;  /* 0x000000a8c41c723c */ /* 0x044ff0000000181c */
[C---:B------:R-:W-:Y:S01]  /*142d0*/  HMMA.16816.F32 R32, R196.reuse, R170, R32 ;  /* 0x000000aac420723c */ /* 0x040fe20000001820 */
[----:B------:R-:W1:Y:S07]  /*142e0*/  LDSM.16.M88.4 R168, [R167+0x5800] ;  /* 0x00580000a7a8783b */ /* 0x000e6e0000000200 */
[C---:B------:R-:W-:Y:S08]  /*142f0*/  HMMA.16816.F32 R36, R196.reuse, R204, R36 ;  /* 0x000000ccc424723c */ /* 0x040ff00000001824 */
[C---:B------:R-:W-:Y:S01]  /*14300*/  HMMA.16816.F32 R40, R196.reuse, R206, R40 ;  /* 0x000000cec428723c */ /* 0x040fe20000001828 */
[----:B------:R-:W-:Y:S07]  /*14310*/  LDSM.16.M88.4 R204, [R167+0x9000] ;  /* 0x00900000a7cc783b */ /* 0x000fee0000000200 */
[C---:B----4-:R-:W-:Y:S08]  /*14320*/  HMMA.16816.F32 R44, R196.reuse, R172, R44 ;  /* 0x000000acc42c723c */ /* 0x050ff0000000182c */
        /* <DEDUP_REMOVED lines=150> */
.L_x_2155:
        /* <DEDUP_REMOVED lines=141> */
.L_x_2154:
[C---:B------:R-:W-:Y:S01]  /*15560*/  IADD3 R2, PT, PT, R239.reuse, -0x7f, RZ ;  /* 0xffffff81ef027810 */ /* 0x040fe20007ffe0ff */
[----:B------:R-:W-:Y:S01]  /*15570*/  UIADD3 UR7, UPT, UPT, UR7, -0x1, URZ ;  /* 0xffffffff07077890 */ /* 0x000fe2000fffe0ff */
[C---:B------:R-:W-:Y:S01]  /*15580*/  IADD3 R0, PT, PT, R239.reuse, -0x77, RZ ;  /* 0xffffff89ef007810 */ /* 0x040fe20007ffe0ff */
[----:B------:R-:W-:Y:S01]  /*15590*/  UIADD3 UR13, UPT, UPT, UR13, -0x100, URZ ;  /* 0xffffff000d0d7890 */ /* 0x000fe2000fffe0ff */
[----:B------:R-:W-:Y:S01]  /*155a0*/  I2FP.F32.U32 R2, R2 ;  /* 0x0000000200027245 */ /* 0x000fe20000201000 */
[----:B------:R-:W-:Y:S01]  /*155b0*/  UISETP.NE.AND UP0, UPT, UR7, URZ, UPT ;  /* 0x000000ff0700728c */ /* 0x000fe2000bf05270 */
[----:B------:R-:W-:Y:S02]  /*155c0*/  I2FP.F32.U32 R0, R0 ;  /* 0x0000000000007245 */ /* 0x000fe40000201000 */
[----:B------:R-:W-:Y:S01]  /*155d0*/  I2FP.F32.U32 R167, R239 ;  /* 0x000000ef00a77245 */ /* 0x000fe20000201000 */
[C---:B------:R-:W-:Y:S01]  /*155e0*/  FFMA.FTZ R7, R2.reuse, UR5, R7 ;  /* 0x0000000502077c23 */ /* 0x040fe20008010007 */
[----:B------:R-:W-:Y:S01]  /*155f0*/  FFMA.FTZ R5, R2, UR5, R5 ;  /* 0x0000000502057c23 */ /* 0x000fe20008010005 */
[----:B------:R-:W-:Y:S01]  /*15600*/  IADD3 R2, PT, PT, R239, -0x6f, RZ ;  /* 0xffffff91ef027810 */ /* 0x000fe20007ffe0ff */
[C---:B------:R-:W-:Y:S01]  /*15610*/  FFMA.FTZ R11, R0.reuse, UR5, R11 ;  /* 0x00000005000b7c23 */ /* 0x040fe2000801000b */
[----:B------:R-:W-:Y:S01]  /*15620*/  FFMA.FTZ R9, R0, UR5, R9 ;  /* 0x0000000500097c23 */ /* 0x000fe20008010009 */
[C---:B------:R-:W-:Y:S01]  /*15630*/  FFMA.FTZ R70, R167.reuse, UR5, R70 ;  /* 0x00000005a7467c23 */ /* 0x040fe20008010046 */
[----:B------:R-:W-:Y:S01]  /*15640*/  I2FP.F32.U32 R2, R2 ;  /* 0x0000000200027245 */ /* 0x000fe20000201000 */
[----:B------:R-:W-:Y:S01]  /*15650*/  FFMA.FTZ R68, R167, UR5, R68 ;  /* 0x00000005a7447c23 */ /* 0x000fe20008010044 */
[C---:B------:R-:W-:Y:S02]  /*15660*/  IADD3 R167, PT, PT, R239.reuse, -0x78, RZ ;  /* 0xffffff88efa77810 */ /* 0x040fe40007ffe0ff */
[C---:B------:R-:W-:Y:S01]  /*15670*/  IADD3 R0, PT, PT, R239.reuse, -0x67, RZ ;  /* 0xffffff99ef007810 */ /* 0x040fe20007ffe0ff */
[C---:B------:R-:W-:Y:S01]  /*15680*/  FFMA.FTZ R15, R2.reuse, UR5, R15 ;  /* 0x00000005020f7c23 */ /* 0x040fe2000801000f */
[----:B------:R-:W-:Y:S01]  /*15690*/  FFMA.FTZ R13, R2, UR5, R13 ;  /* 0x00000005020d7c23 */ /* 0x000fe2000801000d */
[----:B------:R-:W-:Y:S02]  /*156a0*/  IADD3 R2, PT, PT, R239, -0x5f, RZ ;  /* 0xffffffa1ef027810 */ /* 0x000fe40007ffe0ff */
[----:B------:R-:W-:Y:S02]  /*156b0*/  I2FP.F32.U32 R167, R167 ;  /* 0x000000a700a77245 */ /* 0x000fe40000201000 */
[----:B------:R-:W-:Y:S02]  /*156c0*/  I2FP.F32.U32 R2, R2 ;  /* 0x0000000200027245 */ /* 0x000fe40000201000 */
[----:B------:R-:W-:Y:S01]  /*156d0*/  I2FP.F32.U32 R0, R0 ;  /* 0x0000000000007245 */ /* 0x000fe20000201000 */
[C---:B------:R-:W-:Y:S01]  /*156e0*/  FFMA.FTZ R10, R167.reuse, UR5, R10 ;  /* 0x00000005a70a7c23 */ /* 0x040fe2000801000a */
[----:B------:R-:W-:Y:S01]  /*156f0*/  FFMA.FTZ R8, R167, UR5, R8 ;  /* 0x00000005a7087c23 */ /* 0x000fe20008010008 */
[C---:B------:R-:W-:Y:S01]  /*15700*/  FFMA.FTZ R23, R2.reuse, UR5, R23 ;  /* 0x0000000502177c23 */ /* 0x040fe20008010017 */
[----:B------:R-:W-:Y:S01]  /*15710*/  FFMA.FTZ R21, R2, UR5, R21 ;  /* 0x0000000502157c23 */ /* 0x000fe20008010015 */
[C---:B------:R-:W-:Y:S01]  /*15720*/  IADD3 R2, PT, PT, R239.reuse, -0x4f, RZ ;  /* 0xffffffb1ef027810 */ /* 0x040fe20007ffe0ff */
[C---:B------:R-:W-:Y:S01]  /*15730*/  FFMA.FTZ R19, R0.reuse, UR5, R19 ;  /* 0x0000000500137c23 */ /* 0x040fe20008010013 */
[----:B------:R-:W-:Y:S01]  /*15740*/  FFMA.FTZ R17, R0, UR5, R17 ;  /* 0x0000000500117c23 */ /* 0x000fe20008010011 */
[C---:B------:R-:W-:Y:S02]  /*15750*/  IADD3 R0, PT, PT, R239.reuse, -0x57, RZ ;  /* 0xffffffa9ef007810 */ /* 0x040fe40007ffe0ff */
[----:B------:R-:W-:Y:S02]  /*15760*/  I2FP.F32.U32 R2, R2 ;  /* 0x0000000200027245 */ /* 0x000fe40000201000 */
[C---:B------:R-:W-:Y:S02]  /*15770*/  IADD3 R167, PT, PT, R239.reuse, -0x68, RZ ;  /* 0xffffff98efa77810 */ /* 0x040fe40007ffe0ff */
[----:B------:R-:W-:Y:S01]  /*15780*/  I2FP.F32.U32 R0, R0 ;  /* 0x0000000000007245 */ /* 0x000fe20000201000 */
[C---:B------:R-:W-:Y:S01]  /*15790*/  FFMA.FTZ R31, R2.reuse, UR5, R31 ;  /* 0x00000005021f7c23 */ /* 0x040fe2000801001f */
[----:B------:R-:W-:Y:S01]  /*157a0*/  FFMA.FTZ R29, R2, UR5, R29 ;  /* 0x00000005021d7c23 */ /* 0x000fe2000801001d */
[C---:B------:R-:W-:Y:S02]  /*157b0*/  IADD3 R2, PT, PT, R239.reuse, -0x3f, RZ ;  /* 0xffffffc1ef027810 */ /* 0x040fe40007ffe0ff */
[----:B------:R-:W-:Y:S01]  /*157c0*/  I2FP.F32.U32 R167, R167 ;  /* 0x000000a700a77245 */ /* 0x000fe20000201000 */
[C---:B------:R-:W-:Y:S01]  /*157d0*/  FFMA.FTZ R27, R0.reuse, UR5, R27 ;  /* 0x00000005001b7c23 */ /* 0x040fe2000801001b */
[----:B------:R-:W-:Y:S01]  /*157e0*/  I2FP.F32.U32 R2, R2 ;  /* 0x0000000200027245 */ /* 0x000fe20000201000 */
[----:B------:R-:W-:Y:S01]  /*157f0*/  FFMA.FTZ R25, R0, UR5, R25 ;  /* 0x0000000500197c23 */ /* 0x000fe20008010019 */
[----:B------:R-:W-:Y:S01]  /*15800*/  IADD3 R169, PT, PT, R239, -0x80, RZ ;  /* 0xffffff80efa97810 */ /* 0x000fe20007ffe0ff */
[C---:B------:R-:W-:Y:S01]  /*15810*/  FFMA.FTZ R18, R167.reuse, UR5, R18 ;  /* 0x00000005a7127c23 */ /* 0x040fe20008010012 */
[----:B------:R-:W-:Y:S01]  /*15820*/  FFMA.FTZ R16, R167, UR5, R16 ;  /* 0x00000005a7107c23 */ /* 0x000fe20008010010 */
[C---:B------:R-:W-:Y:S01]  /*15830*/  FFMA.FTZ R39, R2.reuse, UR5, R39 ;  /* 0x0000000502277c23 */ /* 0x040fe20008010027 */
[----:B------:R-:W-:Y:S01]  /*15840*/  FFMA.FTZ R37, R2, UR5, R37 ;  /* 0x0000000502257c23 */ /* 0x000fe20008010025 */
[C---:B------:R-:W-:Y:S02]  /*15850*/  IADD3 R2, PT, PT, R239.reuse, -0x2f, RZ ;  /* 0xffffffd1ef027810 */ /* 0x040fe40007ffe0ff */
[C---:B------:R-:W-:Y:S02]  /*15860*/  IADD3 R167, PT, PT, R239.reuse, -0x58, RZ ;  /* 0xffffffa8efa77810 */ /* 0x040fe40007ffe0ff */
[----:B------:R-:W-:Y:S02]  /*15870*/  I2FP.F32.U32 R2, R2 ;  /* 0x0000000200027245 */ /* 0x000fe40000201000 */
[C---:B------:R-:W-:Y:S02]  /*15880*/  IADD3 R0, PT, PT, R239.reuse, -0x47, RZ ;  /* 0xffffffb9ef007810 */ /* 0x040fe40007ffe0ff */
[----:B------:R-:W-:Y:S01]  /*15890*/  I2FP.F32.U32 R169, R169 ;  /* 0x000000a900a97245 */ /* 0x000fe20000201000 */
[C---:B------:R-:W-:Y:S01]  /*158a0*/  FFMA.FTZ R47, R2.reuse, UR5, R47 ;  /* 0x00000005022f7c23 */ /* 0x040fe2000801002f */
[----:B------:R-:W-:Y:S01]  /*158b0*/  FFMA.FTZ R45, R2, UR5, R45 ;  /* 0x00000005022d7c23 */ /* 0x000fe2000801002d */
[----:B------:R-:W-:Y:S02]  /*158c0*/  IADD3 R2, PT, PT, R239, -0x1f, RZ ;  /* 0xffffffe1ef027810 */ /* 0x000fe40007ffe0ff */
[----:B------:R-:W-:Y:S01]  /*158d0*/  I2FP.F32.U32 R167, R167 ;  /* 0x000000a700a77245 */ /* 0x000fe20000201000 */
[C---:B------:R-:W-:Y:S01]  /*158e0*/  FFMA.FTZ R6, R169.reuse, UR5, R6 ;  /* 0x00000005a9067c23 */ /* 0x040fe20008010006 */
[----:B------:R-:W-:Y:S01]  /*158f0*/  I2FP.F32.U32 R2, R2 ;  /* 0x0000000200027245 */ /* 0x000fe20000201000 */
[----:B------:R-:W-:Y:S01]  /*15900*/  FFMA.FTZ R4, R169, UR5, R4 ;  /* 0x00000005a9047c23 */ /* 0x000fe20008010004 */
[----:B------:R-:W-:Y:S01]  /*15910*/  I2FP.F32.U32 R0, R0 ;  /* 0x0000000000007245 */ /* 0x000fe20000201000 */
[----:B------:R-:W-:Y:S01]  /*15920*/  FFMA.FTZ R26, R167, UR5, R26 ;  /* 0x00000005a71a7c23 */ /* 0x000fe2000801001a */
[C---:B------:R-:W-:Y:S01]  /*15930*/  IADD3 R169, PT, PT, R239.reuse, -0x70, RZ ;  /* 0xffffff90efa97810 */ /* 0x040fe20007ffe0ff */
[C---:B------:R-:W-:Y:S01]  /*15940*/  FFMA.FTZ R53, R2.reuse, UR5, R53 ;  /* 0x0000000502357c23 */ /* 0x040fe20008010035 */
[----:B------:R-:W-:Y:S01]  /*15950*/  FFMA.FTZ R55, R2, UR5, R55 ;  /* 0x0000000502377c23 */ /* 0x000fe20008010037 */
[----:B------:R-:W-:Y:S01]  /*15960*/  IADD3 R2, PT, PT, R239, -0xf, RZ ;  /* 0xfffffff1ef027810 */ /* 0x000fe20007ffe0ff */
[----:B------:R-:W-:Y:S01]  /*15970*/  FFMA.FTZ R24, R167, UR5, R24 ;  /* 0x00000005a7187c23 */ /* 0x000fe20008010018 */
[C---:B------:R-:W-:Y:S01]  /*15980*/  FFMA.FTZ R35, R0.reuse, UR5, R35 ;  /* 0x0000000500237c23 */ /* 0x040fe20008010023 */
[----:B------:R-:W-:Y:S01]  /*15990*/  FFMA.FTZ R33, R0, UR5, R33 ;  /* 0x0000000500217c23 */ /* 0x000fe20008010021 */
[----:B------:R-:W-:Y:S02]  /*159a0*/  I2FP.F32.U32 R2, R2 ;  /* 0x0000000200027245 */ /* 0x000fe40000201000 */
[C---:B------:R-:W-:Y:S02]  /*159b0*/  IADD3 R167, PT, PT, R239.reuse, -0x48, RZ ;  /* 0xffffffb8efa77810 */ /* 0x040fe40007ffe0ff */
[C---:B------:R-:W-:Y:S01]  /*159c0*/  IADD3 R0, PT, PT, R239.reuse, -0x37, RZ ;  /* 0xffffffc9ef007810 */ /* 0x040fe20007ffe0ff */
[C---:B------:R-:W-:Y:S01]  /*159d0*/  FFMA.FTZ R63, R2.reuse, UR5, R63 ;  /* 0x00000005023f7c23 */ /* 0x040fe2000801003f */
[----:B------:R-:W-:Y:S01]  /*159e0*/  FFMA.FTZ R61, R2, UR5, R61 ;  /* 0x00000005023d7c23 */ /* 0x000fe2000801003d */
[----:B------:R-:W-:Y:S02]  /*159f0*/  IADD3 R2, PT, PT, R239, 0x1, RZ ;  /* 0x00000001ef027810 */ /* 0x000fe40007ffe0ff */
[----:B------:R-:W-:Y:S02]  /*15a00*/  I2FP.F32.U32 R169, R169 ;  /* 0x000000a900a97245 */ /* 0x000fe40000201000 */
[----:B------:R-:W-:Y:S02]  /*15a10*/  I2FP.F32.U32 R2, R2 ;  /* 0x0000000200027245 */ /* 0x000fe40000201000 */
[----:B------:R-:W-:Y:S01]  /*15a20*/  I2FP.F32.U32 R167, R167 ;  /* 0x000000a700a77245 */ /* 0x000fe20000201000 */
[----:B------:R-:W-:Y:S01]  /*15a30*/  FFMA.FTZ R14, R169, UR5, R14 ;  /* 0x00000005a90e7c23 */ /* 0x000fe2000801000e */
[----:B------:R-:W-:Y:S01]  /*15a40*/  I2FP.F32.U32 R0, R0 ;  /* 0x0000000000007245 */ /* 0x000fe20000201000 */
[C---:B------:R-:W-:Y:S01]  /*15a50*/  FFMA.FTZ R71, R2.reuse, UR5, R71 ;  /* 0x0000000502477c23 */ /* 0x040fe20008010047 */
[----:B------:R-:W-:Y:S01]  /*15a60*/  FFMA.FTZ R69, R2, UR5, R69 ;  /* 0x0000000502457c23 */ /* 0x000fe20008010045 */
[----:B------:R-:W-:Y:S01]  /*15a70*/  IADD3 R2, PT, PT, R239, 0x11, RZ ;  /* 0x00000011ef027810 */ /* 0x000fe20007ffe0ff */
[----:B------:R-:W-:Y:S01]  /*15a80*/  FFMA.FTZ R12, R169, UR5, R12 ;  /* 0x00000005a90c7c23 */ /* 0x000fe2000801000c */
[----:B------:R-:W-:Y:S01]  /*15a90*/  IADD3 R169, PT, PT, R239, -0x60, RZ ;  /* 0xffffffa0efa97810 */ /* 0x000fe20007ffe0ff */
[C---:B------:R-:W-:Y:S01]  /*15aa0*/  FFMA.FTZ R34, R167.reuse, UR5, R34 ;  /* 0x00000005a7227c23 */ /* 0x040fe20008010022 */
[----:B------:R-:W-:Y:S01]  /*15ab0*/  I2FP.F32.U32 R2, R2 ;  /* 0x0000000200027245 */ /* 0x000fe20000201000 */
[----:B------:R-:W-:Y:S01]  /*15ac0*/  FFMA.FTZ R32, R167, UR5, R32 ;  /* 0x00000005a7207c23 */ /* 0x000fe20008010020 */
[C---:B------:R-:W-:Y:S01]  /*15ad0*/  FFMA.FTZ R43, R0.reuse, UR5, R43 ;  /* 0x00000005002b7c23 */ /* 0x040fe2000801002b */
[----:B------:R-:W-:Y:S01]  /*15ae0*/  FFMA.FTZ R41, R0, UR5, R41 ;  /* 0x0000000500297c23 */ /* 0x000fe20008010029 */
[C---:B------:R-:W-:Y:S01]  /*15af0*/  IADD3 R167, PT, PT, R239.reuse, -0x38, RZ ;  /* 0xffffffc8efa77810 */ /* 0x040fe20007ffe0ff */
[C---:B------:R-:W-:Y:S01]  /*15b00*/  FFMA.FTZ R79, R2.reuse, UR5, R79 ;  /* 0x00000005024f7c23 */ /* 0x040fe2000801004f */
[----:B------:R-:W-:Y:S01]  /*15b10*/  FFMA.FTZ R77, R2, UR5, R77 ;  /* 0x00000005024d7c23 */ /* 0x000fe2000801004d */
[C---:B------:R-:W-:Y:S02]  /*15b20*/  IADD3 R2, PT, PT, R239.reuse, 0x21, RZ ;  /* 0x00000021ef027810 */ /* 0x040fe40007ffe0ff */
[C---:B------:R-:W-:Y:S02]  /*15b30*/  IADD3 R0, PT, PT, R239.reuse, -0x27, RZ ;  /* 0xffffffd9ef007810 */ /* 0x040fe40007ffe0ff */
[----:B------:R-:W-:Y:S02]  /*15b40*/  I2FP.F32.U32 R2, R2 ;  /* 0x0000000200027245 */ /* 0x000fe40000201000 */
[----:B------:R-:W-:Y:S02]  /*15b50*/  I2FP.F32.U32 R169, R169 ;  /* 0x000000a900a97245 */ /* 0x000fe40000201000 */
[----:B------:R-:W-:Y:S01]  /*15b60*/  I2FP.F32.U32 R167, R167 ;  /* 0x000000a700a77245 */ /* 0x000fe20000201000 */
[C---:B------:R-:W-:Y:S01]  /*15b70*/  FFMA.FTZ R85, R2.reuse, UR5, R85 ;  /* 0x0000000502557c23 */ /* 0x040fe20008010055 */
[----:B------:R-:W-:Y:S01]  /*15b80*/  FFMA.FTZ R87, R2, UR5, R87 ;  /* 0x0000000502577c23 */ /* 0x000fe20008010057 */
[----:B------:R-:W-:Y:S01]  /*15b90*/  IADD3 R2, PT, PT, R239, 0x31, RZ ;  /* 0x00000031ef027810 */ /* 0x000fe20007ffe0ff */
[C---:B------:R-:W-:Y:S01]  /*15ba0*/  FFMA.FTZ R22, R169.reuse, UR5, R22 ;  /* 0x00000005a9167c23 */ /* 0x040fe20008010016 */
[----:B------:R-:W-:Y:S01]  /*15bb0*/  I2FP.F32.U32 R0, R0 ;  /* 0x0000000000007245 */ /* 0x000fe20000201000 */
[----:B------:R-:W-:Y:S01]  /*15bc0*/  FFMA.FTZ R20, R169, UR5, R20 ;  /* 0x00000005a9147c23 */ /* 0x000fe20008010014 */
[----:B------:R-:W-:Y:S01]  /*15bd0*/  I2FP.F32.U32 R2, R2 ;  /* 0x0000000200027245 */ /* 0x000fe20000201000 */
[----:B------:R-:W-:Y:S01]  /*15be0*/  FFMA.FTZ R42, R167, UR5, R42 ;  /* 0x00000005a72a7c23 */ /* 0x000fe2000801002a */
[----:B------:R-:W-:Y:S01]  /*15bf0*/  IADD3 R169, PT, PT, R239, -0x50, RZ ;  /* 0xffffffb0efa97810 */ /* 0x000fe20007ffe0ff */
[----:B------:R-:W-:Y:S01]  /*15c00*/  FFMA.FTZ R40, R167, UR5, R40 ;  /* 0x00000005a7287c23 */ /* 0x000fe20008010028 */
[----:B------:R-:W-:Y:S01]  /*15c10*/  FFMA.FTZ R49, R0, UR5, R49 ;  /* 0x0000000500317c23 */ /* 0x000fe20008010031 */
[C---:B------:R-:W-:Y:S01]  /*15c20*/  FFMA.FTZ R95, R2.reuse, UR5, R95 ;  /* 0x00000005025f7c23 */ /* 0x040fe2000801005f */
[----:B------:R-:W-:Y:S01]  /*15c30*/  FFMA.FTZ R93, R2, UR5, R93 ;  /* 0x00000005025d7c23 */ /* 0x000fe2000801005d */
[----:B------:R-:W-:Y:S01]  /*15c40*/  FFMA.FTZ R51, R0, UR5, R51 ;  /* 0x0000000500337c23 */ /* 0x000fe20008010033 */
[----:B------:R-:W-:Y:S02]  /*15c50*/  FMNMX3.FTZ R2, R165, R6, R7, !PT ;  /* 0x00000006a5027276 */ /* 0x000fe40007810007 */
[C---:B------:R-:W-:Y:S02]  /*15c60*/  IADD3 R0, PT, PT, R239.reuse, -0x17, RZ ;  /* 0xffffffe9ef007810 */ /* 0x040fe40007ffe0ff */
[----:B------:R-:W-:Y:S02]  /*15c70*/  IADD3 R167, PT, PT, R239, -0x28, RZ ;  /* 0xffffffd8efa77810 */ /* 0x000fe40007ffe0ff */
[----:B------:R-:W-:Y:S02]  /*15c80*/  I2FP.F32.U32 R169, R169 ;  /* 0x000000a900a97245 */ /* 0x000fe40000201000 */
[----:B------:R-:W-:Y:S02]  /*15c90*/  FMNMX3.FTZ R2, R2, R10, R11, !PT ;  /* 0x0000000a02027276 */ /* 0x000fe4000781000b */
[----:B------:R-:W-:Y:S01]  /*15ca0*/  I2FP.F32.U32 R0, R0 ;  /* 0x0000000000007245 */ /* 0x000fe20000201000 */
[C---:B------:R-:W-:Y:S01]  /*15cb0*/  FFMA.FTZ R28, R169.reuse, UR5, R28 ;  /* 0x00000005a91c7c23 */ /* 0x040fe2000801001c */
[----:B------:R-:W-:Y:S01]  /*15cc0*/  I2FP.F32.U32 R167, R167 ;  /* 0x000000a700a77245 */ /* 0x000fe20000201000 */
[----:B------:R-:W-:Y:S01]  /*15cd0*/  FFMA.FTZ R30, R169, UR5, R30 ;  /* 0x00000005a91e7c23 */ /* 0x000fe2000801001e */
[----:B------:R-:W-:Y:S01]  /*15ce0*/  FMNMX3.FTZ R164, R3, R4, R5, !PT ;  /* 0x0000000403a47276 */ /* 0x000fe20007810005 */
[----:B------:R-:W-:Y:S01]  /*15cf0*/  FFMA.FTZ R59, R0, UR5, R59 ;  /* 0x00000005003b7c23 */ /* 0x000fe2000801003b */
[----:B------:R-:W-:Y:S01]  /*15d00*/  FMNMX3.FTZ R2, R2, R14, R15, !PT ;  /* 0x0000000e02027276 */ /* 0x000fe2000781000f */
[----:B------:R-:W-:Y:S01]  /*15d10*/  FFMA.FTZ R57, R0, UR5, R57 ;  /* 0x0000000500397c23 */ /* 0x000fe20008010039 */
[----:B------:R-:W-:Y:S01]  /*15d20*/  IADD3 R169, PT, PT, R239, -0x40, RZ ;  /* 0xffffffc0efa97810 */ /* 0x000fe20007ffe0ff */
[C---:B------:R-:W-:Y:S01]  /*15d30*/  FFMA.FTZ R50, R167.reuse, UR5, R50 ;  /* 0x00000005a7327c23 */ /* 0x040fe20008010032 */
[----:B------:R-:W-:Y:S01]  /*15d40*/  FMNMX3.FTZ R164, R164, R8, R9, !PT ;  /* 0x00000008a4a47276 */ /* 0x000fe20007810009 */
[----:B------:R-:W-:Y:S01]  /*15d50*/  FFMA.FTZ R48, R167, UR5, R48 ;  /* 0x00000005a7307c23 */ /* 0x000fe20008010030 */
[C---:B------:R-:W-:Y:S02]  /*15d60*/  IADD3 R167, PT, PT, R239.reuse, -0x18, RZ ;  /* 0xffffffe8efa77810 */ /* 0x040fe40007ffe0ff */
[----:B------:R-:W-:Y:S02]  /*15d70*/  IADD3 R0, PT, PT, R239, -0x7, RZ ;  /* 0xfffffff9ef007810 */ /* 0x000fe40007ffe0ff */
[----:B------:R-:W-:Y:S02]  /*15d80*/  I2FP.F32.U32 R169, R169 ;  /* 0x000000a900a97245 */ /* 0x000fe40000201000 */
[----:B------:R-:W-:Y:S02]  /*15d90*/  FMNMX3.FTZ R2, R2, R18, R19, !PT ;  /* 0x0000001202027276 */ /* 0x000fe40007810013 */
[----:B------:R-:W-:Y:S01]  /*15da0*/  FMNMX3.FTZ R164, R164, R12, R13, !PT ;  /* 0x0000000ca4a47276 */ /* 0x000fe2000781000d */
[C---:B------:R-:W-:Y:S01]  /*15db0*/  FFMA.FTZ R38, R169.reuse, UR5, R38 ;  /* 0x00000005a9267c23 */ /* 0x040fe20008010026 */
[----:B------:R-:W-:Y:S01]  /*15dc0*/  I2FP.F32.U32 R167, R167 ;  /* 0x000000a700a77245 */ /* 0x000fe20000201000 */
[----:B------:R-:W-:Y:S01]  /*15dd0*/  FFMA.FTZ R36, R169, UR5, R36 ;  /* 0x00000005a9247c23 */ /* 0x000fe20008010024 */
[----:B------:R-:W-:Y:S02]  /*15de0*/  I2FP.F32.U32 R0, R0 ;  /* 0x0000000000007245 */ /* 0x000fe40000201000 */
[----:B------:R-:W-:Y:S01]  /*15df0*/  FMNMX3.FTZ R2, R2, R22, R23, !PT ;  /* 0x0000001602027276 */ /* 0x000fe20007810017 */
[C---:B------:R-:W-:Y:S01]  /*15e00*/  FFMA.FTZ R56, R167.reuse, UR5, R56 ;  /* 0x00000005a7387c23 */ /* 0x040fe20008010038 */
[----:B------:R-:W-:Y:S01]  /*15e10*/  FMNMX3.FTZ R164, R164, R16, R17, !PT ;  /* 0x00000010a4a47276 */ /* 0x000fe20007810011 */
[----:B------:R-:W-:Y:S01]  /*15e20*/  FFMA.FTZ R58, R167, UR5, R58 ;  /* 0x00000005a73a7c23 */ /* 0x000fe2000801003a */
[C---:B------:R-:W-:Y:S01]  /*15e30*/  IADD3 R169, PT, PT, R239.reuse, -0x30, RZ ;  /* 0xffffffd0efa97810 */ /* 0x040fe20007ffe0ff */
[C---:B------:R-:W-:Y:S01]  /*15e40*/  FFMA.FTZ R65, R0.reuse, UR5, R65 ;  /* 0x0000000500417c23 */ /* 0x040fe20008010041 */
[----:B------:R-:W-:Y:S01]  /*15e50*/  FFMA.FTZ R67, R0, UR5, R67 ;  /* 0x0000000500437c23 */ /* 0x000fe20008010043 */
[----:B------:R-:W-:Y:S02]  /*15e60*/  FMNMX3.FTZ R2, R2, R26, R27, !PT ;  /* 0x0000001a02027276 */ /* 0x000fe4000781001b */
[C---:B------:R-:W-:Y:S02]  /*15e70*/  IADD3 R167, PT, PT, R239.reuse, -0x8, RZ ;  /* 0xfffffff8efa77810 */ /* 0x040fe40007ffe0ff */
[----:B------:R-:W-:Y:S02]  /*15e80*/  IADD3 R0, PT, PT, R239, 0x9, RZ ;  /* 0x00000009ef007810 */ /* 0x000fe40007ffe0ff */
[----:B------:R-:W-:Y:S02]  /*15e90*/  FMNMX3.FTZ R164, R164, R20, R21, !PT ;  /* 0x00000014a4a47276 */ /* 0x000fe40007810015 */
[----:B------:R-:W-:Y:S02]  /*15ea0*/  I2FP.F32.U32 R169, R169 ;  /* 0x000000a900a97245 */ /* 0x000fe40000201000 */
[----:B------:R-:W-:Y:S02]  /*15eb0*/  FMNMX3.FTZ R2, R2, R30, R31, !PT ;  /* 0x0000001e02027276 */ /* 0x000fe4000781001f */
[----:B------:R-:W-:Y:S01]  /*15ec0*/  I2FP.F32.U32 R167, R167 ;  /* 0x000000a700a77245 */ /* 0x000fe20000201000 */
[C---:B------:R-:W-:Y:S01]  /*15ed0*/  FFMA.FTZ R44, R169.reuse, UR5, R44 ;  /* 0x00000005a92c7c23 */ /* 0x040fe2000801002c */
[----:B------:R-:W-:Y:S01]  /*15ee0*/  I2FP.F32.U32 R0, R0 ;  /* 0x0000000000007245 */ /* 0x000fe20000201000 */
[----:B------:R-:W-:Y:S01]  /*15ef0*/  FFMA.FTZ R46, R169, UR5, R46 ;  /* 0x00000005a92e7c23 */ /* 0x000fe2000801002e */
[----:B------:R-:W-:Y:S01]  /*15f00*/  FMNMX3.FTZ R164, R164, R24, R25, !PT ;  /* 0x00000018a4a47276 */ /* 0x000fe20007810019 */
[C---:B------:R-:W-:Y:S01]  /*15f10*/  FFMA.FTZ R66, R167.reuse, UR5, R66 ;  /* 0x00000005a7427c23 */ /* 0x040fe20008010042 */
[----:B------:R-:W-:Y:S01]  /*15f20*/  FMNMX3.FTZ R2, R2, R34, R35, !PT ;  /* 0x0000002202027276 */ /* 0x000fe20007810023 */
[----:B------:R-:W-:Y:S01]  /*15f30*/  FFMA.FTZ R64, R167, UR5, R64 ;  /* 0x00000005a7407c23 */ /* 0x000fe20008010040 */
[C---:B------:R-:W-:Y:S01]  /*15f40*/  IADD3 R169, PT, PT, R239.reuse, -0x20, RZ ;  /* 0xffffffe0efa97810 */ /* 0x040fe20007ffe0ff */
[----:B------:R-:W-:Y:S01]  /*15f50*/  FFMA.FTZ R75, R0, UR5, R75 ;  /* 0x00000005004b7c23 */ /* 0x000fe2000801004b */
[----:B------:R-:W-:Y:S01]  /*15f60*/  FMNMX3.FTZ R164, R164, R28, R29, !PT ;  /* 0x0000001ca4a47276 */ /* 0x000fe2000781001d */
[----:B------:R-:W-:Y:S01]  /*15f70*/  FFMA.FTZ R73, R0, UR5, R73 ;  /* 0x0000000500497c23 */ /* 0x000fe20008010049 */
[C---:B------:R-:W-:Y:S02]  /*15f80*/  IADD3 R167, PT, PT, R239.reuse, 0x10, RZ ;  /* 0x00000010efa77810 */ /* 0x040fe40007ffe0ff */
        /* <DEDUP_REMOVED lines=29> */
[C---:B------:R-:W-:Y:S01]  /*16160*/  IADD3 R169, PT, PT, R239.reuse, 0x8, RZ ;  /* 0x00000008efa97810 */ /* 0x040fe20007ffe0ff */
        /* <DEDUP_REMOVED lines=16> */
[----:B------:R-:W-:Y:S01]  /*16270*/  IADD3 R169, PT, PT, R239, 0x18, RZ ;  /* 0x00000018efa97810 */ /* 0x000fe20007ffe0ff */
[----:B------:R-:W-:Y:S01]  /*16280*/  FFMA.FTZ R92, R167, UR5, R92 ;  /* 0x00000005a75c7c23 */ /* 0x000fe2000801005c */
[----:B------:R-:W-:Y:S01]  /*16290*/  FFMA.FTZ R99, R0, UR5, R99 ;  /* 0x0000000500637c23 */ /* 0x000fe20008010063 */
[----:B------:R-:W-:Y:S02]  /*162a0*/  FMNMX3.FTZ R2, R2, R66, R67, !PT ;  /* 0x0000004202027276 */ /* 0x000fe40007810043 */
[C---:B------:R-:W-:Y:S02]  /*162b0*/  IADD3 R167, PT, PT, R239.reuse, 0x40, RZ ;  /* 0x00000040efa77810 */ /* 0x040fe40007ffe0ff */
[----:B------:R-:W-:Y:S02]  /*162c0*/  IADD3 R0, PT, PT, R239, 0x49, RZ ;  /* 0x00000049ef007810 */ /* 0x000fe40007ffe0ff */
[----:B------:R-:W-:Y:S02]  /*162d0*/  FMNMX3.FTZ R164, R164, R60, R61, !PT ;  /* 0x0000003ca4a47276 */ /* 0x000fe4000781003d */
[----:B------:R-:W-:Y:S02]  /*162e0*/  I2FP.F32.U32 R169, R169 ;  /* 0x000000a900a97245 */ /* 0x000fe40000201000 */
[----:B------:R-:W-:Y:S02]  /*162f0*/  I2FP.F32.U32 R167, R167 ;  /* 0x000000a700a77245 */ /* 0x000fe40000201000 */
[----:B------:R-:W-:Y:S01]  /*16300*/  FMNMX3.FTZ R2, R2, R70, R71, !PT ;  /* 0x0000004602027276 */ /* 0x000fe20007810047 */
        /* <DEDUP_REMOVED lines=8> */
[C---:B------:R-:W-:Y:S01]  /*16390*/  FFMA.FTZ R107, R0.reuse, UR5, R107 ;  /* 0x00000005006b7c23 */ /* 0x040fe2000801006b */
[----:B------:R-:W-:Y:S01]  /*163a0*/  FFMA.FTZ R105, R0, UR5, R105 ;  /* 0x0000000500697c23 */ /* 0x000fe20008010069 */
[----:B------:R-:W-:Y:S02]  /*163b0*/  FMNMX3.FTZ R164, R164, R68, R69, !PT ;  /* 0x00000044a4a47276 */ /* 0x000fe40007810045 */
[C---:B------:R-:W-:Y:S02]  /*163c0*/  IADD3 R167, PT, PT, R239.reuse, 0x48, RZ ;  /* 0x00000048efa77810 */ /* 0x040fe40007ffe0ff */
[----:B------:R-:W-:Y:S02]  /*163d0*/  IADD3 R0, PT, PT, R239, 0x51, RZ ;  /* 0x00000051ef007810 */ /* 0x000fe40007ffe0ff */
        /* <DEDUP_REMOVED lines=16> */
[C---:B------:R-:W-:Y:S02]  /*164e0*/  IADD3 R167, PT, PT, R239.reuse, 0x58, RZ ;  /* 0x00000058efa77810 */ /* 0x040fe40007ffe0ff */
[----:B------:R-:W-:Y:S02]  /*164f0*/  FMNMX3.FTZ R164, R164, R80, R81, !PT ;  /* 0x00000050a4a47276 */ /* 0x000fe40007810051 */
[----:B------:R-:W-:Y:S02]  /*16500*/  IADD3 R166, PT, PT, R239, 0x41, RZ ;  /* 0x00000041efa67810 */ /* 0x000fe40007ffe0ff */
[----:B------:R-:W-:Y:S02]  /*16510*/  I2FP.F32.U32 R169, R169 ;  /* 0x000000a900a97245 */ /* 0x000fe40000201000 */
[----:B------:R-:W-:Y:S02]  /*16520*/  I2FP.F32.U32 R0, R0 ;  /* 0x0000000000007245 */ /* 0x000fe40000201000 */
[----:B------:R-:W-:Y:S01]  /*16530*/  FMNMX3.FTZ R2, R2, R90, R91, !PT ;  /* 0x0000005a02027276 */ /* 0x000fe2000781005b */
[C---:B------:R-:W-:Y:S01]  /*16540*/  FFMA.FTZ R98, R169.reuse, UR5, R98 ;  /* 0x00000005a9627c23 */ /* 0x040fe20008010062 */
[----:B------:R-:W-:Y:S01]  /*16550*/  I2FP.F32.U32 R167, R167 ;  /* 0x000000a700a77245 */ /* 0x000fe20000201000 */
[----:B------:R-:W-:Y:S01]  /*16560*/  FFMA.FTZ R119, R0, UR5, R119 ;  /* 0x0000000500777c23 */ /* 0x000fe20008010077 */
[----:B------:R-:W-:Y:S01]  /*16570*/  FMNMX3.FTZ R164, R164, R84, R85, !PT ;  /* 0x00000054a4a47276 */ /* 0x000fe20007810055 */
[----:B------:R-:W-:Y:S01]  /*16580*/  FFMA.FTZ R117, R0, UR5, R117 ;  /* 0x0000000500757c23 */ /* 0x000fe20008010075 */
[----:B------:R-:W-:Y:S01]  /*16590*/  I2FP.F32.U32 R166, R166 ;  /* 0x000000a600a67245 */ /* 0x000fe20000201000 */
[----:B------:R-:W-:Y:S01]  /*165a0*/  FFMA.FTZ R96, R169, UR5, R96 ;  /* 0x00000005a9607c23 */ /* 0x000fe20008010060 */
[----:B------:R-:W-:Y:S01]  /*165b0*/  FMNMX3.FTZ R2, R2, R94, R95, !PT ;  /* 0x0000005e02027276 */ /* 0x000fe2000781005f */
[C---:B------:R-:W-:Y:S01]  /*165c0*/  FFMA.FTZ R114, R167.reuse, UR5, R114 ;  /* 0x00000005a7727c23 */ /* 0x040fe20008010072 */
[----:B------:R-:W-:Y:S01]  /*165d0*/  FFMA.FTZ R112, R167, UR5, R112 ;  /* 0x00000005a7707c23 */ /* 0x000fe20008010070 */
[----:B------:R-:W-:Y:S01]  /*165e0*/  FMNMX3.FTZ R164, R164, R88, R89, !PT ;  /* 0x00000058a4a47276 */ /* 0x000fe20007810059 */
[C---:B------:R-:W-:Y:S01]  /*165f0*/  FFMA.FTZ R103, R166.reuse, UR5, R103 ;  /* 0x00000005a6677c23 */ /* 0x040fe20008010067 */
[C---:B------:R-:W-:Y:S01]  /*16600*/  IADD3 R169, PT, PT, R239.reuse, 0x50, RZ ;  /* 0x00000050efa97810 */ /* 0x040fe20007ffe0ff */
[----:B------:R-:W-:Y:S01]  /*16610*/  FFMA.FTZ R101, R166, UR5, R101 ;  /* 0x00000005a6657c23 */ /* 0x000fe20008010065 */
[C---:B------:R-:W-:Y:S02]  /*16620*/  IADD3 R167, PT, PT, R239.reuse, 0x60, RZ ;  /* 0x00000060efa77810 */ /* 0x040fe40007ffe0ff */
[----:B------:R-:W-:Y:S02]  /*16630*/  IADD3 R0, PT, PT, R239, 0x69, RZ ;  /* 0x00000069ef007810 */ /* 0x000fe40007ffe0ff */
[----:B------:R-:W-:Y:S02]  /*16640*/  FMNMX3.FTZ R2, R2, R98, R99, !PT ;  /* 0x0000006202027276 */ /* 0x000fe40007810063 */
[----:B------:R-:W-:Y:S02]  /*16650*/  FMNMX3.FTZ R164, R164, R92, R93, !PT ;  /* 0x0000005ca4a47276 */ /* 0x000fe4000781005d */
[----:B------:R-:W-:Y:S02]  /*16660*/  I2FP.F32.U32 R169, R169 ;  /* 0x000000a900a97245 */ /* 0x000fe40000201000 */
[----:B------:R-:W-:Y:S02]  /*16670*/  I2FP.F32.U32 R167, R167 ;  /* 0x000000a700a77245 */ /* 0x000fe40000201000 */
[----:B------:R-:W-:Y:S01]  /*16680*/  I2FP.F32.U32 R0, R0 ;  /* 0x0000000000007245 */ /* 0x000fe20000201000 */
[----:B------:R-:W-:Y:S01]  /*16690*/  FFMA.FTZ R110, R169, UR5, R110 ;  /* 0x00000005a96e7c23 */ /* 0x000fe2000801006e */
[----:B------:R-:W-:Y:S01]  /*166a0*/  IADD3 R166, PT, PT, R239, 0x59, RZ ;  /* 0x00000059efa67810 */ /* 0x000fe20007ffe0ff */
[C---:B------:R-:W-:Y:S01]  /*166b0*/  FFMA.FTZ R118, R167.reuse, UR5, R118 ;  /* 0x00000005a7767c23 */ /* 0x040fe20008010076 */
[----:B------:R-:W-:Y:S01]  /*166c0*/  FMNMX3.FTZ R2, R2, R102, R103, !PT ;  /* 0x0000006602027276 */ /* 0x000fe20007810067 */
[----:B------:R-:W-:Y:S01]  /*166d0*/  FFMA.FTZ R116, R167, UR5, R116 ;  /* 0x00000005a7747c23 */ /* 0x000fe20008010074 */
[----:B------:R-:W-:Y:S01]  /*166e0*/  FMNMX3.FTZ R164, R164, R96, R97, !PT ;  /* 0x00000060a4a47276 */ /* 0x000fe20007810061 */
[C---:B------:R-:W-:Y:S01]  /*166f0*/  FFMA.FTZ R123, R0.reuse, UR5, R123 ;  /* 0x00000005007b7c23 */ /* 0x040fe2000801007b */
[----:B------:R-:W-:Y:S01]  /*16700*/  I2FP.F32.U32 R166, R166 ;  /* 0x000000a600a67245 */ /* 0x000fe20000201000 */
[----:B------:R-:W-:Y:S01]  /*16710*/  FFMA.FTZ R121, R0, UR5, R121 ;  /* 0x0000000500797c23 */ /* 0x000fe20008010079 */
[----:B------:R-:W-:Y:S01]  /*16720*/  FMNMX3.FTZ R0, R2, R106, R107, !PT ;  /* 0x0000006a02007276 */ /* 0x000fe2000781006b */
[----:B------:R-:W-:Y:S01]  /*16730*/  FFMA.FTZ R108, R169, UR5, R108 ;  /* 0x00000005a96c7c23 */ /* 0x000fe2000801006c */
[C---:B------:R-:W-:Y:S01]  /*16740*/  IADD3 R167, PT, PT, R239.reuse, 0x70, RZ ;  /* 0x00000070efa77810 */ /* 0x040fe20007ffe0ff */
[----:B------:R-:W-:Y:S01]  /*16750*/  FFMA.FTZ R115, R166, UR5, R115 ;  /* 0x00000005a6737c23 */ /* 0x000fe20008010073 */
[----:B------:R-:W-:Y:S01]  /*16760*/  FMNMX3.FTZ R164, R164, R100, R101, !PT ;  /* 0x00000064a4a47276 */ /* 0x000fe20007810065 */
[----:B------:R-:W-:Y:S01]  /*16770*/  FFMA.FTZ R113, R166, UR5, R113 ;  /* 0x00000005a6717c23 */ /* 0x000fe20008010071 */
[----:B------:R-:W-:Y:S02]  /*16780*/  IADD3 R169, PT, PT, R239, 0x68, RZ ;  /* 0x00000068efa97810 */ /* 0x000fe40007ffe0ff */
[----:B------:R-:W-:Y:S02]  /*16790*/  I2FP.F32.U32 R167, R167 ;  /* 0x000000a700a77245 */ /* 0x000fe40000201000 */
[----:B------:R-:W-:Y:S02]  /*167a0*/  FMNMX3.FTZ R0, R0, R110, R111, !PT ;  /* 0x0000006e00007276 */ /* 0x000fe4000781006f */
[----:B------:R-:W-:Y:S01]  /*167b0*/  FMNMX3.FTZ R164, R164, R104, R105, !PT ;  /* 0x00000068a4a47276 */ /* 0x000fe20007810069 */
[C---:B------:R-:W-:Y:S01]  /*167c0*/  FFMA.FTZ R126, R167.reuse, UR5, R126 ;  /* 0x00000005a77e7c23 */ /* 0x040fe2000801007e */
[----:B------:R-:W-:Y:S01]  /*167d0*/  I2FP.F32.U32 R169, R169 ;  /* 0x000000a900a97245 */ /* 0x000fe20000201000 */
[----:B------:R-:W-:Y:S01]  /*167e0*/  FFMA.FTZ R124, R167, UR5, R124 ;  /* 0x00000005a77c7c23 */ /* 0x000fe2000801007c */
[----:B------:R-:W-:Y:S02]  /*167f0*/  IADD3 R166, PT, PT, R239, 0x71, RZ ;  /* 0x00000071efa67810 */ /* 0x000fe40007ffe0ff */
[----:B------:R-:W-:Y:S01]  /*16800*/  FMNMX3.FTZ R0, R0, R114, R115, !PT ;  /* 0x0000007200007276 */ /* 0x000fe20007810073 */
[C---:B------:R-:W-:Y:S01]  /*16810*/  FFMA.FTZ R122, R169.reuse, UR5, R122 ;  /* 0x00000005a97a7c23 */ /* 0x040fe2000801007a */
[----:B------:R-:W-:Y:S01]  /*16820*/  FMNMX3.FTZ R164, R164, R108, R109, !PT ;  /* 0x0000006ca4a47276 */ /* 0x000fe2000781006d */
[----:B------:R-:W-:Y:S01]  /*16830*/  FFMA.FTZ R120, R169, UR5, R120 ;  /* 0x00000005a9787c23 */ /* 0x000fe20008010078 */
        /* <DEDUP_REMOVED lines=10> */
[----:B------:R-:W-:Y:S01]  /*168e0*/  FFMA.FTZ R131, R2, UR5, R131 ;  /* 0x0000000502837c23 */ /* 0x000fe20008010083 */
[----:B------:R-:W-:Y:S01]  /*168f0*/  FMNMX3.FTZ R164, R164, R116, R117, !PT ;  /* 0x00000074a4a47276 */ /* 0x000fe20007810075 */
[C---:B------:R-:W-:Y:S01]  /*16900*/  FFMA.FTZ R130, R167.reuse, UR5, R130 ;  /* 0x00000005a7827c23 */ /* 0x040fe20008010082 */
[----:B------:R-:W-:Y:S01]  /*16910*/  FMNMX3.FTZ R0, R0, R126, R127, !PT ;  /* 0x0000007e00007276 */ /* 0x000fe2000781007f */
[----:B------:R-:W-:Y:S01]  /*16920*/  FFMA.FTZ R129, R2, UR5, R129 ;  /* 0x0000000502817c23 */ /* 0x000fe20008010081 */
[----:B------:R-:W-:Y:S01]  /*16930*/  FMNMX3.FTZ R164, R164, R120, R121, !PT ;  /* 0x00000078a4a47276 */ /* 0x000fe20007810079 */
[----:B------:R-:W-:Y:S01]  /*16940*/  FFMA.FTZ R128, R167, UR5, R128 ;  /* 0x00000005a7807c23 */ /* 0x000fe20008010080 */
[----:B------:R-:W-:Y:S02]  /*16950*/  FMNMX3.FTZ R169, R0, R130, R131, !PT ;  /* 0x0000008200a97276 */ /* 0x000fe40007810083 */
[----:B------:R-:W-:Y:S02]  /*16960*/  FMNMX3.FTZ R164, R164, R124, R125, !PT ;  /* 0x0000007ca4a47276 */ /* 0x000fe4000781007d */
[----:B------:R-:W-:Y:S01]  /*16970*/  IADD3 R239, PT, PT, R239, -0x100, RZ ;  /* 0xffffff00efef7810 */ /* 0x000fe20007ffe0ff */
[----:B------:R-:W-:Y:S01]  /*16980*/  SHFL.BFLY PT, R0, R169, 0x2, 0x1f ;  /* 0x0c401f00a9007f89 */ /* 0x000fe200000e0000 */
[----:B-1----:R-:W-:Y:S07]  /*16990*/  FMNMX3.FTZ R173, R164, R128, R129, !PT ;  /* 0x00000080a4ad7276 */ /* 0x002fee0007810081 */
[----:B------:R-:W1:Y:S02]  /*169a0*/  SHFL.BFLY PT, R2, R173, 0x2, 0x1f ;  /* 0x0c401f00ad027f89 */ /* 0x000e6400000e0000 */
[----:B-1----:R-:W-:Y:S02]  /*169b0*/  FMNMX.FTZ R171, R173, R2, !PT ;  /* 0x00000002adab7209 */ /* 0x002fe40007810000 */
[----:B------:R-:W-:Y:S04]  /*169c0*/  FMNMX.FTZ R167, R169, R0, !PT ;  /* 0x00000000a9a77209 */ /* 0x000fe80007810000 */
[----:B------:R-:W1:Y:S08]  /*169d0*/  SHFL.BFLY PT, R2, R171, 0x1, 0x1f ;  /* 0x0c201f00ab027f89 */ /* 0x000e7000000e0000 */
[----:B------:R-:W2:Y:S01]  /*169e0*/  SHFL.BFLY PT, R0, R167, 0x1, 0x1f ;  /* 0x0c201f00a7007f89 */ /* 0x000ea200000e0000 */
[----:B-1----:R-:W-:Y:S07]  /*169f0*/  FMNMX.FTZ R2, R171, R2, !PT ;  /* 0x00000002ab027209 */ /* 0x002fee0007810000 */
[----:B------:R-:W1:Y:S01]  /*16a00*/  LDSM.16.MT88.4 R168, [R226+0xa000] ;  /* 0x00a00000e2a8783b */ /* 0x000e620000004200 */
[----:B--2---:R-:W-:Y:S01]  /*16a10*/  FMNMX.FTZ R0, R167, R0, !PT ;  /* 0x00000000a7007209 */ /* 0x004fe20007810000 */
[C---:B------:R-:W-:Y:S01]  /*16a20*/  FMUL.FTZ R180, R2.reuse, UR4 ;  /* 0x0000000402b47c20 */ /* 0x040fe20008410000 */
[----:B------:R-:W-:Y:S02]  /*16a30*/  FADD.FTZ R166, -R2, R3 ;  /* 0x0000000302a67221 */ /* 0x000fe40000010100 */
[C---:B------:R-:W-:Y:S01]  /*16a40*/  FSETP.NEU.FTZ.AND P1, PT, R0.reuse, -INF , PT ;  /* 0xff8000000000780b */ /* 0x040fe20003f3d000 */
[C---:B------:R-:W-:Y:S01]  /*16a50*/  FMUL.FTZ R181, R0.reuse, UR4 ;  /* 0x0000000400b57c20 */ /* 0x040fe20008410000 */
[----:B------:R-:W-:Y:S01]  /*16a60*/  FADD.FTZ R165, -R0, R165 ;  /* 0x000000a500a57221 */ /* 0x000fe20000010100 */
[----:B------:R-:W-:Y:S01]  /*16a70*/  FMUL.FTZ R164, R166, UR4 ;  /* 0x00000004a6a47c20 */ /* 0x000fe20008410000 */
[----:B------:R-:W-:Y:S02]  /*16a80*/  IADD3 R166, PT, PT, R228, R226, RZ ;  /* 0x000000e2e4a67210 */ /* 0x000fe40007ffe0ff */
[----:B------:R-:W-:Y:S01]  /*16a90*/  FSEL R181, R181, RZ, P1 ;  /* 0x000000ffb5b57208 */ /* 0x000fe20000800000 */
[----:B------:R-:W-:Y:S01]  /*16aa0*/  FMUL.FTZ R3, R165, UR4 ;  /* 0x00000004a5037c20 */ /* 0x000fe20008410000 */
[----:B------:R-:W-:Y:S01]  /*16ab0*/  FSETP.NEU.FTZ.AND P1, PT, R2, -INF , PT ;  /* 0xff8000000200780b */ /* 0x000fe20003f3d000 */
[----:B------:R-:W2:Y:S01]  /*16ac0*/  LDSM.16.MT88.4 R172, [R166+0xa000] ;  /* 0x00a00000a6ac783b */ /* 0x000ea20000004200 */
[----:B------:R-:W3:Y:S01]  /*16ad0*/  MUFU.EX2 R164, R164 ;  /* 0x000000a400a47308 */ /* 0x000ee20000000800 */
[--C-:B------:R-:W-:Y:S01]  /*16ae0*/  FFMA.FTZ R184, R10, UR4, -R181.reuse ;  /* 0x000000040ab87c23 */ /* 0x100fe200080108b5 */
[----:B------:R-:W-:Y:S01]  /*16af0*/  FSEL R180, R180, RZ, P1 ;  /* 0x000000ffb4b47208 */ /* 0x000fe20000800000 */
[--C-:B------:R-:W-:Y:S01]  /*16b00*/  FFMA.FTZ R183, R11, UR4, -R181.reuse ;  /* 0x000000040bb77c23 */ /* 0x100fe200080108b5 */
[--C-:B------:R-:W-:Y:S01]  /*16b10*/  FFMA.FTZ R188, R6, UR4, -R181.reuse ;  /* 0x0000000406bc7c23 */ /* 0x100fe200080108b5 */
[--C-:B------:R-:W-:Y:S05]  /*16b20*/  FFMA.FTZ R186, R7, UR4, -R181.reuse ;  /* 0x0000000407ba7c23 */ /* 0x100fea00080108b5 */
[----:B------:R-:W4:Y:S01]  /*16b30*/  MUFU.EX2 R3, R3 ;  /* 0x0000000300037308 */ /* 0x000f220000000800 */
[--C-:B------:R-:W-:Y:S01]  /*16b40*/  FFMA.FTZ R185, R8, UR4, -R180.reuse ;  /* 0x0000000408b97c23 */ /* 0x100fe200080108b4 */
[--C-:B------:R-:W-:Y:S01]  /*16b50*/  FFMA.FTZ R182, R9, UR4, -R180.reuse ;  /* 0x0000000409b67c23 */ /* 0x100fe200080108b4 */
[--C-:B------:R-:W-:Y:S01]  /*16b60*/  FFMA.FTZ R189, R4, UR4, -R180.reuse ;  /* 0x0000000404bd7c23 */ /* 0x100fe200080108b4 */
[--C-:B------:R-:W-:Y:S06]  /*16b70*/  FFMA.FTZ R187, R5, UR4, -R180.reuse ;  /* 0x0000000405bb7c23 */ /* 0x100fec00080108b4 */
[----:B------:R-:W-:Y:S01]  /*16b80*/  MUFU.EX2 R188, R188 ;  /* 0x000000bc00bc7308 */ /* 0x000fe20000000800 */
[----:B------:R-:W-:Y:S01]  /*16b90*/  MOV R165, R237 ;  /* 0x000000ed00a57202 */ /* 0x000fe20000000f00 */
[--C-:B------:R-:W-:Y:S01]  /*16ba0*/  FFMA.FTZ R194, R24, UR4, -R180.reuse ;  /* 0x0000000418c27c23 */ /* 0x100fe200080108b4 */
[----:B------:R-:W-:Y:S07]  /*16bb0*/  @P0 IADD3 R165, PT, PT, R236, -0x40, RZ ;  /* 0xffffffc0eca50810 */ /* 0x000fee0007ffe0ff */
[----:B------:R-:W5:Y:S01]  /*16bc0*/  MUFU.EX2 R186, R186 ;  /* 0x000000ba00ba7308 */ /* 0x000f620000000800 */
[C---:B---3--:R-:W-:Y:S01]  /*16bd0*/  FMUL.FTZ R4, R164.reuse, R160 ;  /* 0x000000a0a4047220 */ /* 0x048fe20000410000 */
[C---:B------:R-:W-:Y:S01]  /*16be0*/  FMUL.FTZ R5, R164.reuse, R161 ;  /* 0x000000a1a4057220 */ /* 0x040fe20000410000 */
[C---:B------:R-:W-:Y:S07]  /*16bf0*/  FMUL.FTZ R8, R164.reuse, R156 ;  /* 0x0000009ca4087220 */ /* 0x040fee0000410000 */
[----:B------:R-:W-:Y:S01]  /*16c00*/  MUFU.EX2 R184, R184 ;  /* 0x000000b800b87308 */ /* 0x000fe20000000800 */
[----:B------:R-:W3:Y:S01]  /*16c10*/  LDSM.16.MT88.4 R176, [R165] ;  /* 0x00000000a5b0783b */ /* 0x000ee20000004200 */
[C---:B----4-:R-:W-:Y:S01]  /*16c20*/  FMUL.FTZ R6, R3.reuse, R162 ;  /* 0x000000a203067220 */ /* 0x050fe20000410000 */
[C---:B------:R-:W-:Y:S07]  /*16c30*/  FMUL.FTZ R7, R3.reuse, R163 ;  /* 0x000000a303077220 */ /* 0x040fee0000410000 */
[----:B------:R-:W4:Y:S01]  /*16c40*/  MUFU.EX2 R183, R183 ;  /* 0x000000b700b77308 */ /* 0x000f220000000800 */
[C---:B------:R-:W-:Y:S01]  /*16c50*/  FMUL.FTZ R10, R3.reuse, R158 ;  /* 0x0000009e030a7220 */ /* 0x040fe20000410000 */
[C---:B------:R-:W-:Y:S01]  /*16c60*/  FMUL.FTZ R11, R3.reuse, R159 ;  /* 0x0000009f030b7220 */ /* 0x040fe20000410000 */
[----:B------:R-:W-:Y:S07]  /*16c70*/  FMUL.FTZ R9, R164, R157 ;  /* 0x0000009da4097220 */ /* 0x000fee0000410000 */
[----:B------:R-:W-:Y:S01]  /*16c80*/  MUFU.EX2 R189, R189 ;  /* 0x000000bd00bd7308 */ /* 0x000fe20000000800 */
[----:B------:R-:W-:Y:S01]  /*16c90*/  IADD3 R167, PT, PT, R228, R165, RZ ;  /* 0x000000a5e4a77210 */ /* 0x000fe20007ffe0ff */
[C---:B------:R-:W-:Y:S01]  /*16ca0*/  FMUL.FTZ R134, R3.reuse, R134 ;  /* 0x0000008603867220 */ /* 0x040fe20000410000 */
[----:B-----5:R-:W-:Y:S07]  /*16cb0*/  F2FP.F16.F32.PACK_AB R161, R186, R188 ;  /* 0x000000bcbaa1723e */ /* 0x020fee00000000ff */
[----:B------:R-:W5:Y:S01]  /*16cc0*/  MUFU.EX2 R187, R187 ;  /* 0x000000bb00bb7308 */ /* 0x000f620000000800 */
[----:B------:R-:W-:Y:S01]  /*16cd0*/  FMUL.FTZ R135, R3, R135 ;  /* 0x0000008703877220 */ /* 0x000fe20000410000 */
[C---:B------:R-:W-:Y:S01]  /*16ce0*/  FMUL.FTZ R132, R164.reuse, R132 ;  /* 0x00000084a4847220 */ /* 0x040fe20000410000 */
[C---:B------:R-:W-:Y:S07]  /*16cf0*/  FMUL.FTZ R133, R164.reuse, R133 ;  /* 0x00000085a4857220 */ /* 0x040fee0000410000 */
[----:B------:R-:W-:Y:S01]  /*16d00*/  MUFU.EX2 R185, R185 ;  /* 0x000000b900b97308 */ /* 0x000fe20000000800 */
[----:B------:R-:W3:Y:S01]  /*16d10*/  LDSM.16.MT88.4 R156, [R167] ;  /* 0x00000000a79c783b */ /* 0x000ee20000004200 */
[----:B----4-:R-:W-:Y:S01]  /*16d20*/  F2FP.F16.F32.PACK_AB R163, R183, R184 ;  /* 0x000000b8b7a3723e */ /* 0x010fe200000000ff */
[C---:B------:R-:W-:Y:S07]  /*16d30*/  FMUL.FTZ R138, R3.reuse, R138 ;  /* 0x0000008a038a7220 */ /* 0x040fee0000410000 */
[----:B------:R-:W4:Y:S01]  /*16d40*/  MUFU.EX2 R182, R182 ;  /* 0x000000b600b67308 */ /* 0x000f220000000800 */
[C---:B------:R-:W-:Y:S01]  /*16d50*/  FMUL.FTZ R139, R3.reuse, R139 ;  /* 0x0000008b038b7220 */ /* 0x040fe20000410000 */
[C---:B------:R-:W-:Y:S01]  /*16d60*/  FMUL.FTZ R136, R164.reuse, R136 ;  /* 0x00000088a4887220 */ /* 0x040fe20000410000 */
[C---:B------:R-:W-:Y:S01]  /*16d70*/  FMUL.FTZ R137, R164.reuse, R137 ;  /* 0x00000089a4897220 */ /* 0x040fe20000410000 */
[C---:B------:R-:W-:Y:S01]  /*16d80*/  FMUL.FTZ R142, R3.reuse, R142 ;  /* 0x0000008e038e7220 */ /* 0x040fe20000410000 */
[----:B------:R-:W-:Y:S01]  /*16d90*/  FMUL.FTZ R143, R3, R143 ;  /* 0x0000008f038f7220 */ /* 0x000fe20000410000 */
[----:B-----5:R-:W-:Y:S01]  /*16da0*/  F2FP.F16.F32.PACK_AB R160, R187, R189 ;  /* 0x000000bdbba0723e */ /* 0x020fe200000000ff */
[C---:B------:R-:W-:Y:S01]  /*16db0*/  FMUL.FTZ R140, R164.reuse, R140 ;  /* 0x0000008ca48c7220 */ /* 0x040fe20000410000 */
[----:B------:R-:W-:Y:S01]  /*16dc0*/  FMUL.FTZ R141, R164, R141 ;  /* 0x0000008da48d7220 */ /* 0x000fe20000410000 */
[--C-:B------:R-:W-:Y:S01]  /*16dd0*/  FFMA.FTZ R30, R30, UR4, -R181.reuse ;  /* 0x000000041e1e7c23 */ /* 0x100fe200080108b5 */
[C---:B------:R-:W-:Y:S01]  /*16de0*/  FMUL.FTZ R146, R3.reuse, R146 ;  /* 0x0000009203927220 */ /* 0x040fe20000410000 */
[C---:B------:R-:W-:Y:S01]  /*16df0*/  FMUL.FTZ R147, R3.reuse, R147 ;  /* 0x0000009303937220 */ /* 0x040fe20000410000 */
[C---:B------:R-:W-:Y:S01]  /*16e00*/  FMUL.FTZ R144, R164.reuse, R144 ;  /* 0x00000090a4907220 */ /* 0x040fe20000410000 */
[----:B------:R-:W-:Y:S01]  /*16e10*/  FMUL.FTZ R145, R164, R145 ;  /* 0x00000091a4917220 */ /* 0x000fe20000410000 */
[----:B----4-:R-:W-:Y:S01]  /*16e20*/  F2FP.F16.F32.PACK_AB R162, R182, R185 ;  /* 0x000000b9b6a2723e */ /* 0x010fe200000000ff */
[--C-:B------:R-:W-:Y:S01]  /*16e30*/  FFMA.FTZ R191, R14, UR4, -R181.reuse ;  /* 0x000000040ebf7c23 */ /* 0x100fe200080108b5 */
[----:B------:R-:W-:Y:S01]  /*16e40*/  FMUL.FTZ R14, R3, R154 ;  /* 0x0000009a030e7220 */ /* 0x000fe20000410000 */
[----:B------:R-:W-:Y:S01]  /*16e50*/  FFMA.FTZ R190, R15, UR4, -R181 ;  /* 0x000000040fbe7c23 */ /* 0x000fe200080108b5 */
[----:B------:R-:W-:Y:S01]  /*16e60*/  FMUL.FTZ R15, R3, R155 ;  /* 0x0000009b030f7220 */ /* 0x000fe20000410000 */
[--C-:B------:R-:W-:Y:S01]  /*16e70*/  FFMA.FTZ R192, R12, UR4, -R180.reuse ;  /* 0x000000040cc07c23 */ /* 0x100fe200080108b4 */
[C---:B------:R-:W-:Y:S01]  /*16e80*/  FMUL.FTZ R12, R164.reuse, R152 ;  /* 0x00000098a40c7220 */ /* 0x040fe20000410000 */
[C---:B-1----:R-:W-:Y:S01]  /*16e90*/  HMMA.16816.F32 R4, R160.reuse, R168, R4 ;  /* 0x000000a8a004723c */ /* 0x042fe20000001804 */
[----:B------:R-:W-:Y:S04]  /*16ea0*/  MUFU.EX2 R191, R191 ;  /* 0x000000bf00bf7308 */ /* 0x000fe80000000800 */
[----:B------:R-:W-:Y:S01]  /*16eb0*/  FFMA.FTZ R193, R13, UR4, -R180 ;  /* 0x000000040dc17c23 */ /* 0x000fe200080108b4 */
[C---:B------:R-:W-:Y:S05]  /*16ec0*/  FMUL.FTZ R13, R164.reuse, R153 ;  /* 0x00000099a40d7220 */ /* 0x040fea0000410000 */
[----:B------:R-:W-:Y:S01]  /*16ed0*/  MUFU.EX2 R190, R190 ;  /* 0x000000be00be7308 */ /* 0x000fe20000000800 */
[C---:B------:R-:W-:Y:S01]  /*16ee0*/  HMMA.16816.F32 R8, R160.reuse, R170, R8 ;  /* 0x000000aaa008723c */ /* 0x040fe20000001808 */
[----:B------:R-:W1:Y:S08]  /*16ef0*/  LDSM.16.MT88.4 R168, [R226+0xa800] ;  /* 0x00a80000e2a8783b */ /* 0x000e700000004200 */
[----:B------:R-:W-:Y:S01]  /*16f00*/  MUFU.EX2 R192, R192 ;  /* 0x000000c000c07308 */ /* 0x000fe20000000800 */
[----:B------:R-:W-:Y:S01]  /*16f10*/  FFMA.FTZ R188, R3, R240, R188 ;  /* 0x000000f003bc7223 */ /* 0x000fe200000100bc */
[----:B------:R-:W-:Y:S01]  /*16f20*/  FFMA.FTZ R189, R164, R243, R189 ;  /* 0x000000f3a4bd7223 */ /* 0x000fe200000100bd */
[--C-:B------:R-:W-:Y:S07]  /*16f30*/  FFMA.FTZ R195, R22, UR4, -R181.reuse ;  /* 0x0000000416c37c23 */ /* 0x100fee00080108b5 */
[----:B------:R-:W4:Y:S01]  /*16f40*/  MUFU.EX2 R193, R193 ;  /* 0x000000c100c17308 */ /* 0x000f220000000800 */
[C---:B--2---:R-:W-:Y:S01]  /*16f50*/  HMMA.16816.F32 R132, R160.reuse, R172, R132 ;  /* 0x000000aca084723c */ /* 0x044fe20000001884 */
[----:B------:R-:W-:Y:S02]  /*16f60*/  LDSM.16.MT88.4 R152, [R165+0x800] ;  /* 0x00080000a598783b */ /* 0x000fe40000004200 */
[--C-:B------:R-:W-:Y:S01]  /*16f70*/  FFMA.FTZ R197, R20, UR4, -R180.reuse ;  /* 0x0000000414c57c23 */ /* 0x100fe200080108b4 */
[--C-:B------:R-:W-:Y:S05]  /*16f80*/  FFMA.FTZ R196, R21, UR4, -R180.reuse ;  /* 0x0000000415c47c23 */ /* 0x100fea00080108b4 */
[----:B------:R-:W-:Y:S01]  /*16f90*/  MUFU.EX2 R195, R195 ;  /* 0x000000c300c37308 */ /* 0x000fe20000000800 */
[--C-:B------:R-:W-:Y:S01]  /*16fa0*/  FFMA.FTZ R85, R85, UR4, -R180.reuse ;  /* 0x0000000455557c23 */ /* 0x100fe200080108b4 */
[--C-:B------:R-:W-:Y:S01]  /*16fb0*/  FFMA.FTZ R54, R54, UR4, -R181.reuse ;  /* 0x0000000436367c23 */ /* 0x100fe200080108b5 */
[C---:B------:R-:W-:Y:S01]  /*16fc0*/  HMMA.16816.F32 R136, R160.reuse, R174, R136 ;  /* 0x000000aea088723c */ /* 0x040fe20000001888 */
[----:B------:R-:W2:Y:S06]  /*16fd0*/  LDSM.16.MT88.4 R172, [R166+0xa800] ;  /* 0x00a80000a6ac783b */ /* 0x000eac0000004200 */
[----:B------:R-:W-:Y:S01]  /*16fe0*/  MUFU.EX2 R197, R197 ;  /* 0x000000c500c57308 */ /* 0x000fe20000000800 */
[--C-:B------:R-:W-:Y:S01]  /*16ff0*/  FFMA.FTZ R63, R63, UR4, -R181.reuse ;  /* 0x000000043f3f7c23 */ /* 0x100fe200080108b5 */
[--C-:B------:R-:W-:Y:S01]  /*17000*/  FFMA.FTZ R61, R61, UR4, -R180.reuse ;  /* 0x000000043d3d7c23 */ /* 0x100fe200080108b4 */
[--C-:B------:R-:W-:Y:S07]  /*17010*/  FFMA.FTZ R64, R64, UR4, -R180.reuse ;  /* 0x0000000440407c23 */ /* 0x100fee00080108b4 */
[----:B------:R-:W-:Y:S01]  /*17020*/  MUFU.EX2 R85, R85 ;  /* 0x0000005500557308 */ /* 0x000fe20000000800 */
[--C-:B------:R-:W-:Y:S01]  /*17030*/  FFMA.FTZ R70, R70, UR4, -R181.reuse ;  /* 0x0000000446467c23 */ /* 0x100fe200080108b5 */
[C---:B---3--:R-:W-:Y:S08]  /*17040*/  HMMA.16816.F32 R140, R160.reuse, R176, R140 ;  /* 0x000000b0a08c723c */ /* 0x048ff0000000188c */
[----:B------:R-:W3:Y:S01]  /*17050*/  MUFU.EX2 R196, R196 ;  /* 0x000000c400c47308 */ /* 0x000ee20000000800 */
[--C-:B------:R-:W-:Y:S01]  /*17060*/  FFMA.FTZ R177, R18, UR4, -R181.reuse ;  /* 0x0000000412b17c23 */ /* 0x100fe200080108b5 */
[----:B------:R-:W-:Y:S01]  /*17070*/  FMUL.FTZ R18, R3, R150 ;  /* 0x0000009603127220 */ /* 0x000fe20000410000 */
[--C-:B------:R-:W-:Y:S01]  /*17080*/  FFMA.FTZ R176, R19, UR4, -R181.reuse ;  /* 0x0000000413b07c23 */ /* 0x100fe200080108b5 */
[----:B------:R-:W-:Y:S06]  /*17090*/  FMUL.FTZ R19, R3, R151 ;  /* 0x0000009703137220 */ /* 0x000fec0000410000 */
[----:B------:R-:W-:Y:S01]  /*170a0*/  MUFU.EX2 R194, R194 ;  /* 0x000000c200c27308 */ /* 0x000fe20000000800 */
[C---:B------:R-:W-:Y:S03]  /*170b0*/  HMMA.16816.F32 R144, R160.reuse, R178, R144 ;  /* 0x000000b2a090723c */ /* 0x040fe60000001890 */
[--C-:B------:R-:W-:Y:S01]  /*170c0*/  FFMA.FTZ R178, R16, UR4, -R180.reuse ;  /* 0x0000000410b27c23 */ /* 0x100fe200080108b4 */
[--C-:B------:R-:W-:Y:S05]  /*170d0*/  FFMA.FTZ R179, R17, UR4, -R180.reuse ;  /* 0x0000000411b37c23 */ /* 0x100fea00080108b4 */
[----:B------:R-:W-:Y:S01]  /*170e0*/  MUFU.EX2 R177, R177 ;  /* 0x000000b100b17308 */ /* 0x000fe20000000800 */
[C---:B------:R-:W-:Y:S01]  /*170f0*/  FMUL.FTZ R16, R164.reuse, R148 ;  /* 0x00000094a4107220 */ /* 0x040fe20000410000 */
[----:B----4-:R-:W-:Y:S01]  /*17100*/  F2FP.F16.F32.PACK_AB R148, R193, R192 ;  /* 0x000000c0c194723e */ /* 0x010fe200000000ff */
[C---:B------:R-:W-:Y:S07]  /*17110*/  HMMA.16816.F32 R12, R160.reuse, R156, R12 ;  /* 0x0000009ca00c723c */ /* 0x040fee000000180c */
[----:B------:R-:W4:Y:S01]  /*17120*/  MUFU.EX2 R176, R176 ;  /* 0x000000b000b07308 */ /* 0x000f220000000800 */
[----:B------:R-:W-:Y:S01]  /*17130*/  FMUL.FTZ R17, R164, R149 ;  /* 0x00000095a4117220 */ /* 0x000fe20000410000 */
[----:B------:R-:W-:Y:S08]  /*17140*/  F2FP.F16.F32.PACK_AB R149, R190, R191 ;  /* 0x000000bfbe95723e */ /* 0x000ff000000000ff */
[----:B------:R-:W-:Y:S01]  /*17150*/  MUFU.EX2 R178, R178 ;  /* 0x000000b200b27308 */ /* 0x000fe20000000800 */
[----:B---3--:R-:W-:Y:S01]  /*17160*/  F2FP.F16.F32.PACK_AB R20, R196, R197 ;  /* 0x000000c5c414723e */ /* 0x008fe200000000ff */
[--C-:B------:R-:W-:Y:S01]  /*17170*/  FFMA.FTZ R71, R71, UR4, -R181.reuse ;  /* 0x0000000447477c23 */ /* 0x100fe200080108b5 */
[--C-:B------:R-:W-:Y:S07]  /*17180*/  FFMA.FTZ R78, R78, UR4, -R181.reuse ;  /* 0x000000044e4e7c23 */ /* 0x100fee00080108b5 */
[----:B------:R-:W3:Y:S01]  /*17190*/  MUFU.EX2 R179, R179 ;  /* 0x000000b300b37308 */ /* 0x000ee20000000800 */
[----:B------:R-:W-:Y:S01]  /*171a0*/  HMMA.16816.F32 R16, R160, R158, R16 ;  /* 0x0000009ea010723c */ /* 0x000fe20000001810 */
[----:B------:R-:W5:Y:S08]  /*171b0*/  LDSM.16.MT88.4 R156, [R167+0x800] ;  /* 0x00080000a79c783b */ /* 0x000f700000004200 */
[----:B------:R-:W-:Y:S01]  /*171c0*/  MUFU.EX2 R54, R54 ;  /* 0x0000003600367308 */ /* 0x000fe20000000800 */
[--C-:B------:R-:W-:Y:S01]  /*171d0*/  FFMA.FTZ R79, R79, UR4, -R181.reuse ;  /* 0x000000044f4f7c23 */ /* 0x100fe200080108b5 */
[----:B----4-:R-:W-:Y:S01]  /*171e0*/  F2FP.F16.F32.PACK_AB R151, R176, R177 ;  /* 0x000000b1b097723e */ /* 0x010fe200000000ff */
[--C-:B------:R-:W-:Y:S07]  /*171f0*/  FFMA.FTZ R84, R84, UR4, -R180.reuse ;  /* 0x0000000454547c23 */ /* 0x100fee00080108b4 */
[----:B------:R-:W-:Y:S01]  /*17200*/  MUFU.EX2 R63, R63 ;  /* 0x0000003f003f7308 */ /* 0x000fe20000000800 */
[--C-:B------:R-:W-:Y:S01]  /*17210*/  FFMA.FTZ R90, R90, UR4, -R181.reuse ;  /* 0x000000045a5a7c23 */ /* 0x100fe200080108b5 */
[----:B------:R-:W4:Y:S01]  /*17220*/  LDSM.16.MT88.4 R160, [R226+0xb000] ;  /* 0x00b00000e2a0783b */ /* 0x000f220000004200 */
[--C-:B------:R-:W-:Y:S07]  /*17230*/  FFMA.FTZ R92, R92, UR4, -R180.reuse ;  /* 0x000000045c5c7c23 */ /* 0x100fee00080108b4 */
[----:B------:R-:W-:Y:S01]  /*17240*/  MUFU.EX2 R61, R61 ;  /* 0x0000003d003d7308 */ /* 0x000fe20000000800 */
[--C-:B------:R-:W-:Y:S01]  /*17250*/  FFMA.FTZ R93, R93, UR4, -R180.reuse ;  /* 0x000000045d5d7c23 */ /* 0x100fe200080108b4 */
[----:B---3--:R-:W-:Y:S01]  /*17260*/  F2FP.F16.F32.PACK_AB R150, R179, R178 ;  /* 0x000000b2b396723e */ /* 0x008fe200000000ff */
[--C-:B------:R-:W-:Y:S07]  /*17270*/  FFMA.FTZ R3, R102, UR4, -R181.reuse ;  /* 0x0000000466037c23 */ /* 0x100fee00080108b5 */
[----:B------:R-:W-:Y:S01]  /*17280*/  MUFU.EX2 R70, R70 ;  /* 0x0000004600467308 */ /* 0x000fe20000000800 */
[--C-:B------:R-:W-:Y:S01]  /*17290*/  FFMA.FTZ R100, R100, UR4, -R180.reuse ;  /* 0x0000000464647c23 */ /* 0x100fe200080108b4 */
[--C-:B------:R-:W-:Y:S01]  /*172a0*/  FFMA.FTZ R102, R109, UR4, -R180.reuse ;  /* 0x000000046d667c23 */ /* 0x100fe200080108b4 */
[--C-:B------:R-:W-:Y:S07]  /*172b0*/  FFMA.FTZ R108, R108, UR4, -R180.reuse ;  /* 0x000000046c6c7c23 */ /* 0x100fee00080108b4 */
[----:B------:R-:W-:Y:S01]  /*172c0*/  MUFU.EX2 R71, R71 ;  /* 0x0000004700477308 */ /* 0x000fe20000000800 */
[C---:B-1----:R-:W-:Y:S09]  /*172d0*/  HMMA.16816.F32 R4, R148.reuse, R168, R4 ;  /* 0x000000a89404723c */ /* 0x042ff20000001804 */
[----:B------:R-:W-:Y:S01]  /*172e0*/  MUFU.EX2 R78, R78 ;  /* 0x0000004e004e7308 */ /* 0x000fe20000000800 */
[--C-:B------:R-:W-:Y:S01]  /*172f0*/  FFMA.FTZ R124, R124, UR4, -R180.reuse ;  /* 0x000000047c7c7c23 */ /* 0x100fe200080108b4 */
[--C-:B------:R-:W-:Y:S08]  /*17300*/  FFMA.FTZ R128, R128, UR4, -R180.reuse ;  /* 0x0000000480807c23 */ /* 0x100ff000080108b4 */
[----:B------:R-:W-:Y:S01]  /*17310*/  MUFU.EX2 R79, R79 ;  /* 0x0000004f004f7308 */ /* 0x000fe20000000800 */
[C---:B------:R-:W-:Y:S01]  /*17320*/  HMMA.16816.F32 R8, R148.reuse, R170, R8 ;  /* 0x000000aa9408723c */ /* 0x040fe20000001808 */
[----:B------:R-:W1:Y:S08]  /*17330*/  LDSM.16.MT88.4 R168, [R166+0xb000] ;  /* 0x00b00000a6a8783b */ /* 0x000e700000004200 */
[----:B------:R-:W-:Y:S10]  /*17340*/  MUFU.EX2 R84, R84 ;  /* 0x0000005400547308 */ /* 0x000ff40000000800 */
[----:B------:R-:W-:Y:S01]  /*17350*/  MUFU.EX2 R92, R92 ;  /* 0x0000005c005c7308 */ /* 0x000fe20000000800 */
[C---:B--2---:R-:W-:Y:S03]  /*17360*/  HMMA.16816.F32 R132, R148.reuse, R172, R132 ;  /* 0x000000ac9484723c */ /* 0x044fe60000001884 */
[--C-:B------:R-:W-:Y:S01]  /*17370*/  FFMA.FTZ R173, R27, UR4, -R181.reuse ;  /* 0x000000041bad7c23 */ /* 0x100fe200080108b5 */
[--C-:B------:R-:W-:Y:S05]  /*17380*/  FFMA.FTZ R172, R23, UR4, -R181.reuse ;  /* 0x0000000417ac7c23 */ /* 0x100fea00080108b5 */
[----:B------:R-:W-:Y:S01]  /*17390*/  MUFU.EX2 R93, R93 ;  /* 0x0000005d005d7308 */ /* 0x000fe20000000800 */
[C---:B------:R-:W-:Y:S09]  /*173a0*/  HMMA.16816.F32 R136, R148.reuse, R174, R136 ;  /* 0x000000ae9488723c */ /* 0x040ff20000001888 */
[----:B------:R-:W-:Y:S01]  /*173b0*/  MUFU.EX2 R173, R173 ;  /* 0x000000ad00ad7308 */ /* 0x000fe20000000800 */
[--C-:B------:R-:W-:Y:S01]  /*173c0*/  FFMA.FTZ R174, R26, UR4, -R181.reuse ;  /* 0x000000041aae7c23 */ /* 0x100fe200080108b5 */
[--C-:B------:R-:W-:Y:S08]  /*173d0*/  FFMA.FTZ R175, R25, UR4, -R180.reuse ;  /* 0x0000000419af7c23 */ /* 0x100ff000080108b4 */
[----:B------:R-:W2:Y:S01]  /*173e0*/  MUFU.EX2 R172, R172 ;  /* 0x000000ac00ac7308 */ /* 0x000ea20000000800 */
[----:B------:R-:W3:Y:S01]  /*173f0*/  LDSM.16.MT88.4 R24, [R165+0x1000] ;  /* 0x00100000a518783b */ /* 0x000ee20000004200 */
[C---:B------:R-:W-:Y:S08]  /*17400*/  HMMA.16816.F32 R140, R148.reuse, R152, R140 ;  /* 0x00000098948c723c */ /* 0x040ff0000000188c */
[----:B------:R-:W5:Y:S10]  /*17410*/  MUFU.EX2 R174, R174 ;  /* 0x000000ae00ae7308 */ /* 0x000f740000000800 */
[----:B------:R-:W4:Y:S01]  /*17420*/  MUFU.EX2 R175, R175 ;  /* 0x000000af00af7308 */ /* 0x000f220000000800 */
[C---:B------:R-:W-:Y:S01]  /*17430*/  HMMA.16816.F32 R144, R148.reuse, R154, R144 ;  /* 0x0000009a9490723c */ /* 0x040fe20000001890 */
[----:B------:R-:W-:Y:S08]  /*17440*/  LDSM.16.MT88.4 R152, [R226+0xb800] ;  /* 0x00b80000e298783b */ /* 0x000ff00000004200 */
[----:B------:R-:W-:Y:S01]  /*17450*/  MUFU.EX2 R3, R3 ;  /* 0x0000000300037308 */ /* 0x000fe20000000800 */
[----:B--2---:R-:W-:Y:S09]  /*17460*/  F2FP.F16.F32.PACK_AB R21, R172, R195 ;  /* 0x000000c3ac15723e */ /* 0x004ff200000000ff */
[----:B------:R-:W-:Y:S01]  /*17470*/  MUFU.EX2 R102, R102 ;  /* 0x0000006600667308 */ /* 0x000fe20000000800 */
[----:B-----5:R-:W-:Y:S01]  /*17480*/  F2FP.F16.F32.PACK_AB R23, R173, R174 ;  /* 0x000000aead17723e */ /* 0x020fe200000000ff */
[C---:B------:R-:W-:Y:S03]  /*17490*/  HMMA.16816.F32 R12, R148.reuse, R156, R12 ;  /* 0x0000009c940c723c */ /* 0x040fe6000000180c */
[----:B----4-:R-:W-:Y:S05]  /*174a0*/  F2FP.F16.F32.PACK_AB R22, R175, R194 ;  /* 0x000000c2af16723e */ /* 0x010fea00000000ff */
[----:B------:R-:W-:Y:S01]  /*174b0*/  HMMA.16816.F32 R16, R148, R158, R16 ;  /* 0x0000009e9410723c */ /* 0x000fe20000001810 */
[----:B------:R-:W2:Y:S07]  /*174c0*/  LDSM.16.MT88.4 R148, [R167+0x1000] ;  /* 0x00100000a794783b */ /* 0x000eae0000004200 */
[C---:B------:R-:W-:Y:S01]  /*174d0*/  HMMA.16816.F32 R4, R20.reuse, R160, R4 ;  /* 0x000000a01404723c */ /* 0x040fe20000001804 */
[----:B------:R-:W4:Y:S04]  /*174e0*/  LDSM.16.MT88.4 R156, [R166+0xb800] ;  /* 0x00b80000a69c783b */ /* 0x000f280000004200 */
[--C-:B------:R-:W-:Y:S01]  /*174f0*/  FFMA.FTZ R161, R34, UR4, -R181.reuse ;  /* 0x0000000422a17c23 */ /* 0x100fe200080108b5 */
[--C-:B------:R-:W-:Y:S02]  /*17500*/  FFMA.FTZ R160, R35, UR4, -R181.reuse ;  /* 0x0000000423a07c23 */ /* 0x100fe400080108b5 */
[C---:B------:R-:W-:Y:S03]  /*17510*/  HMMA.16816.F32 R8, R20.reuse, R162, R8 ;  /* 0x000000a21408723c */ /* 0x040fe60000001808 */
[--C-:B------:R-:W-:Y:S01]  /*17520*/  FFMA.FTZ R162, R31, UR4, -R181.reuse ;  /* 0x000000041fa27c23 */ /* 0x100fe200080108b5 */
[--C-:B------:R-:W-:Y:S01]  /*17530*/  FFMA.FTZ R163, R32, UR4, -R180.reuse ;  /* 0x0000000420a37c23 */ /* 0x100fe200080108b4 */
[----:B------:R-:W-:Y:S03]  /*17540*/  MUFU.EX2 R160, R160 ;  /* 0x000000a000a07308 */ /* 0x000fe60000000800 */
[C---:B-1----:R-:W-:Y:S07]  /*17550*/  HMMA.16816.F32 R132, R20.reuse, R168, R132 ;  /* 0x000000a81484723c */ /* 0x042fee0000001884 */
[----:B------:R-:W-:Y:S01]  /*17560*/  MUFU.EX2 R162, R162 ;  /* 0x000000a200a27308 */ /* 0x000fe20000000800 */
[--C-:B------:R-:W-:Y:S01]  /*17570*/  FFMA.FTZ R169, R28, UR4, -R180.reuse ;  /* 0x000000041ca97c23 */ /* 0x100fe200080108b4 */
[--C-:B------:R-:W-:Y:S08]  /*17580*/  FFMA.FTZ R168, R29, UR4, -R180.reuse ;  /* 0x000000041da87c23 */ /* 0x100ff000080108b4 */
[----:B------:R-:W-:Y:S01]  /*17590*/  MUFU.EX2 R163, R163 ;  /* 0x000000a300a37308 */ /* 0x000fe20000000800 */
[C---:B------:R-:W-:Y:S09]  /*175a0*/  HMMA.16816.F32 R136, R20.reuse, R170, R136 ;  /* 0x000000aa1488723c */ /* 0x040ff20000001888 */
[----:B------:R1:W5:Y:S01]  /*175b0*/  MUFU.EX2 R171, R30 ;  /* 0x0000001e00ab7308 */ /* 0x0003620000000800 */
[--C-:B------:R-:W-:Y:S02]  /*175c0*/  FFMA.FTZ R170, R33, UR4, -R180.reuse ;  /* 0x0000000421aa7c23 */ /* 0x100fe400080108b4 */
[----:B------:R-:W-:Y:S07]  /*175d0*/  LDSM.16.MT88.4 R32, [R226+0xc000] ;  /* 0x00c00000e220783b */ /* 0x000fee0000004200 */
[----:B------:R-:W4:Y:S01]  /*175e0*/  MUFU.EX2 R161, R161 ;  /* 0x000000a100a17308 */ /* 0x000f220000000800 */
[C---:B---3--:R-:W-:Y:S09]  /*175f0*/  HMMA.16816.F32 R140, R20.reuse, R24, R140 ;  /* 0x00000018148c723c */ /* 0x048ff2000000188c */
[----:B------:R-:W-:Y:S10]  /*17600*/  MUFU.EX2 R169, R169 ;  /* 0x000000a900a97308 */ /* 0x000ff40000000800 */
[----:B------:R-:W3:Y:S01]  /*17610*/  MUFU.EX2 R168, R168 ;  /* 0x000000a800a87308 */ /* 0x000ee20000000800 */
[----:B-1----:R-:W1:Y:S01]  /*17620*/  LDSM.16.MT88.4 R28, [R165+0x1800] ;  /* 0x00180000a51c783b */ /* 0x002e620000004200 */
[C---:B------:R-:W-:Y:S08]  /*17630*/  HMMA.16816.F32 R144, R20.reuse, R26, R144 ;  /* 0x0000001a1490723c */ /* 0x040ff00000001890 */
[----:B------:R-:W3:Y:S01]  /*17640*/  MUFU.EX2 R170, R170 ;  /* 0x000000aa00aa7308 */ /* 0x000ee20000000800 */
[----:B------:R-:W1:Y:S01]  /*17650*/  LDSM.16.MT88.4 R24, [R167+0x1800] ;  /* 0x00180000a718783b */ /* 0x000e620000004200 */
[C---:B--2---:R-:W-:Y:S08]  /*17660*/  HMMA.16816.F32 R12, R20.reuse, R148, R12 ;  /* 0x00000094140c723c */ /* 0x044ff0000000180c */
[----:B------:R-:W-:Y:S01]  /*17670*/  HMMA.16816.F32 R16, R20, R150, R16 ;  /* 0x000000961410723c */ /* 0x000fe20000001810 */
[----:B------:R-:W2:Y:S02]  /*17680*/  LDSM.16.MT88.4 R148, [R166+0xc000] ;  /* 0x00c00000a694783b */ /* 0x000ea40000004200 */
[----:B-----5:R-:W-:Y:S02]  /*17690*/  F2FP.F16.F32.PACK_AB R21, R162, R171 ;  /* 0x000000aba215723e */ /* 0x020fe400000000ff */
[----:B----4-:R-:W-:Y:S02]  /*176a0*/  F2FP.F16.F32.PACK_AB R23, R160, R161 ;  /* 0x000000a1a017723e */ /* 0x010fe400000000ff */
[----:B---3--:R-:W-:Y:S02]  /*176b0*/  F2FP.F16.F32.PACK_AB R20, R168, R169 ;  /* 0x000000a9a814723e */ /* 0x008fe400000000ff */
[----:B------:R-:W-:Y:S07]  /*176c0*/  F2FP.F16.F32.PACK_AB R22, R170, R163 ;  /* 0x000000a3aa16723e */ /* 0x000fee00000000ff */
[C---:B------:R-:W-:Y:S03]  /*176d0*/  HMMA.16816.F32 R4, R20.reuse, R152, R4 ;  /* 0x000000981404723c */ /* 0x040fe60000001804 */
[--C-:B------:R-:W-:Y:S01]  /*176e0*/  FFMA.FTZ R153, R39, UR4, -R181.reuse ;  /* 0x0000000427997c23 */ /* 0x100fe200080108b5 */
[--C-:B------:R-:W-:Y:S04]  /*176f0*/  FFMA.FTZ R152, R43, UR4, -R181.reuse ;  /* 0x000000042b987c23 */ /* 0x100fe800080108b5 */
[C---:B------:R-:W-:Y:S01]  /*17700*/  HMMA.16816.F32 R8, R20.reuse, R154, R8 ;  /* 0x0000009a1408723c */ /* 0x040fe20000001808 */
[----:B------:R-:W-:Y:S02]  /*17710*/  MUFU.EX2 R153, R153 ;  /* 0x0000009900997308 */ /* 0x000fe40000000800 */
[--C-:B------:R-:W-:Y:S01]  /*17720*/  FFMA.FTZ R155, R40, UR4, -R180.reuse ;  /* 0x00000004289b7c23 */ /* 0x100fe200080108b4 */
[--C-:B------:R-:W-:Y:S07]  /*17730*/  FFMA.FTZ R154, R41, UR4, -R180.reuse ;  /* 0x00000004299a7c23 */ /* 0x100fee00080108b4 */
[----:B------:R-:W-:Y:S01]  /*17740*/  MUFU.EX2 R152, R152 ;  /* 0x0000009800987308 */ /* 0x000fe20000000800 */
[C---:B------:R-:W-:Y:S09]  /*17750*/  HMMA.16816.F32 R132, R20.reuse, R156, R132 ;  /* 0x0000009c1484723c */ /* 0x040ff20000001884 */
[----:B------:R-:W-:Y:S01]  /*17760*/  MUFU.EX2 R155, R155 ;  /* 0x0000009b009b7308 */ /* 0x000fe20000000800 */
[--C-:B------:R-:W-:Y:S01]  /*17770*/  FFMA.FTZ R156, R38, UR4, -R181.reuse ;  /* 0x00000004269c7c23 */ /* 0x100fe200080108b5 */
[--C-:B------:R-:W-:Y:S08]  /*17780*/  FFMA.FTZ R157, R42, UR4, -R181.reuse ;  /* 0x000000042a9d7c23 */ /* 0x100ff000080108b5 */
[----:B------:R-:W-:Y:S01]  /*17790*/  MUFU.EX2 R154, R154 ;  /* 0x0000009a009a7308 */ /* 0x000fe20000000800 */
[----:B------:R-:W-:Y:S01]  /*177a0*/  LDSM.16.MT88.4 R40, [R165+0x2800] ;  /* 0x00280000a528783b */ /* 0x000fe20000004200 */
[C---:B------:R-:W-:Y:S08]  /*177b0*/  HMMA.16816.F32 R136, R20.reuse, R158, R136 ;  /* 0x0000009e1488723c */ /* 0x040ff00000001888 */
[----:B------:R-:W-:Y:S01]  /*177c0*/  MUFU.EX2 R156, R156 ;  /* 0x0000009c009c7308 */ /* 0x000fe20000000800 */
[--C-:B------:R-:W-:Y:S01]  /*177d0*/  FFMA.FTZ R158, R36, UR4, -R180.reuse ;  /* 0x00000004249e7c23 */ /* 0x100fe200080108b4 */
[--C-:B------:R-:W-:Y:S08]  /*177e0*/  FFMA.FTZ R159, R37, UR4, -R180.reuse ;  /* 0x00000004259f7c23 */ /* 0x100ff000080108b4 */
[----:B------:R-:W-:Y:S01]  /*177f0*/  MUFU.EX2 R157, R157 ;  /* 0x0000009d009d7308 */ /* 0x000fe20000000800 */
[----:B------:R-:W-:Y:S01]  /*17800*/  LDSM.16.MT88.4 R36, [R166+0xc800] ;  /* 0x00c80000a624783b */ /* 0x000fe20000004200 */
[C---:B-1----:R-:W-:Y:S08]  /*17810*/  HMMA.16816.F32 R140, R20.reuse, R28, R140 ;  /* 0x0000001c148c723c */ /* 0x042ff0000000188c */
[----:B------:R-:W-:Y:S10]  /*17820*/  MUFU.EX2 R158, R158 ;  /* 0x0000009e009e7308 */ /* 0x000ff40000000800 */
[----:B------:R-:W1:Y:S01]  /*17830*/  MUFU.EX2 R159, R159 ;  /* 0x0000009f009f7308 */ /* 0x000e620000000800 */
[C---:B------:R-:W-:Y:S01]  /*17840*/  HMMA.16816.F32 R144, R20.reuse, R30, R144 ;  /* 0x0000001e1490723c */ /* 0x040fe20000001890 */
[----:B------:R-:W3:Y:S07]  /*17850*/  LDSM.16.MT88.4 R28, [R165+0x2000] ;  /* 0x00200000a51c783b */ /* 0x000eee0000004200 */
[C---:B------:R-:W-:Y:S08]  /*17860*/  HMMA.16816.F32 R12, R20.reuse, R24, R12 ;  /* 0x00000018140c723c */ /* 0x040ff0000000180c */
[----:B------:R-:W-:Y:S01]  /*17870*/  HMMA.16816.F32 R16, R20, R26, R16 ;  /* 0x0000001a1410723c */ /* 0x000fe20000001810 */
[----:B------:R-:W4:Y:S02]  /*17880*/  LDSM.16.MT88.4 R24, [R167+0x2000] ;  /* 0x00200000a718783b */ /* 0x000f240000004200 */
[----:B-1----:R-:W-:Y:S02]  /*17890*/  F2FP.F16.F32.PACK_AB R20, R159, R158 ;  /* 0x0000009e9f14723e */ /* 0x002fe400000000ff */
[----:B------:R-:W-:Y:S02]  /*178a0*/  F2FP.F16.F32.PACK_AB R21, R153, R156 ;  /* 0x0000009c9915723e */ /* 0x000fe400000000ff */
[----:B------:R-:W-:Y:S02]  /*178b0*/  F2FP.F16.F32.PACK_AB R23, R152, R157 ;  /* 0x0000009d9817723e */ /* 0x000fe400000000ff */
[----:B------:R-:W-:Y:S07]  /*178c0*/  F2FP.F16.F32.PACK_AB R22, R154, R155 ;  /* 0x0000009b9a16723e */ /* 0x000fee00000000ff */
[C---:B------:R-:W-:Y:S08]  /*178d0*/  HMMA.16816.F32 R4, R20.reuse, R32, R4 ;  /* 0x000000201404723c */ /* 0x040ff00000001804 */
[C---:B------:R-:W-:Y:S01]  /*178e0*/  HMMA.16816.F32 R8, R20.reuse, R34, R8 ;  /* 0x000000221408723c */ /* 0x040fe20000001808 */
[----:B------:R-:W1:Y:S07]  /*178f0*/  LDSM.16.MT88.4 R32, [R226+0xc800] ;  /* 0x00c80000e220783b */ /* 0x000e6e0000004200 */
[C---:B--2---:R-:W-:Y:S03]  /*17900*/  HMMA.16816.F32 R132, R20.reuse, R148, R132 ;  /* 0x000000941484723c */ /* 0x044fe60000001884 */
[--C-:B------:R-:W-:Y:S01]  /*17910*/  FFMA.FTZ R149, R46, UR4, -R181.reuse ;  /* 0x000000042e957c23 */ /* 0x100fe200080108b5 */
[--C-:B------:R-:W-:Y:S01]  /*17920*/  FFMA.FTZ R46, R45, UR4, -R180.reuse ;  /* 0x000000042d2e7c23 */ /* 0x100fe200080108b4 */
[--C-:B------:R-:W-:Y:S01]  /*17930*/  FFMA.FTZ R148, R51, UR4, -R181.reuse ;  /* 0x0000000433947c23 */ /* 0x100fe200080108b5 */
[--C-:B------:R-:W-:Y:S01]  /*17940*/  FFMA.FTZ R45, R48, UR4, -R180.reuse ;  /* 0x00000004302d7c23 */ /* 0x100fe200080108b4 */
[--C-:B------:R-:W-:Y:S01]  /*17950*/  FFMA.FTZ R51, R44, UR4, -R180.reuse ;  /* 0x000000042c337c23 */ /* 0x100fe200080108b4 */
[C---:B------:R-:W-:Y:S01]  /*17960*/  HMMA.16816.F32 R136, R20.reuse, R150, R136 ;  /* 0x000000961488723c */ /* 0x040fe20000001888 */
[----:B------:R-:W-:Y:S02]  /*17970*/  MUFU.EX2 R149, R149 ;  /* 0x0000009500957308 */ /* 0x000fe40000000800 */
[--C-:B------:R-:W-:Y:S01]  /*17980*/  FFMA.FTZ R150, R47, UR4, -R181.reuse ;  /* 0x000000042f967c23 */ /* 0x100fe200080108b5 */
[--C-:B------:R-:W-:Y:S07]  /*17990*/  FFMA.FTZ R47, R50, UR4, -R181.reuse ;  /* 0x00000004322f7c23 */ /* 0x100fee00080108b5 */
[----:B------:R2:W-:Y:S01]  /*179a0*/  MUFU.EX2 R44, R148 ;  /* 0x00000094002c7308 */ /* 0x0005e20000000800 */
[--C-:B------:R-:W-:Y:S01]  /*179b0*/  FFMA.FTZ R48, R49, UR4, -R180.reuse ;  /* 0x0000000431307c23 */ /* 0x100fe200080108b4 */
[--C-:B------:R-:W-:Y:S01]  /*179c0*/  FFMA.FTZ R49, R55, UR4, -R181.reuse ;  /* 0x0000000437317c23 */ /* 0x100fe200080108b5 */
[C---:B---3--:R-:W-:Y:S07]  /*179d0*/  HMMA.16816.F32 R140, R20.reuse, R28, R140 ;  /* 0x0000001c148c723c */ /* 0x048fee000000188c */
[----:B------:R-:W3:Y:S01]  /*179e0*/  MUFU.EX2 R50, R150 ;  /* 0x0000009600327308 */ /* 0x000ee20000000800 */
[--C-:B------:R-:W-:Y:S01]  /*179f0*/  FFMA.FTZ R55, R58, UR4, -R181.reuse ;  /* 0x000000043a377c23 */ /* 0x100fe200080108b5 */
[--C-:B------:R-:W-:Y:S08]  /*17a00*/  FFMA.FTZ R58, R56, UR4, -R180.reuse ;  /* 0x00000004383a7c23 */ /* 0x100ff000080108b4 */
[----:B------:R-:W5:Y:S01]  /*17a10*/  MUFU.EX2 R47, R47 ;  /* 0x0000002f002f7308 */ /* 0x000f620000000800 */
[C---:B------:R-:W-:Y:S09]  /*17a20*/  HMMA.16816.F32 R144, R20.reuse, R30, R144 ;  /* 0x0000001e1490723c */ /* 0x040ff20000001890 */
[----:B------:R-:W-:Y:S01]  /*17a30*/  MUFU.EX2 R51, R51 ;  /* 0x0000003300337308 */ /* 0x000fe20000000800 */
[----:B------:R-:W-:Y:S01]  /*17a40*/  LDSM.16.MT88.4 R28, [R226+0xd000] ;  /* 0x00d00000e21c783b */ /* 0x000fe20000004200 */
[--C-:B--2---:R-:W-:Y:S01]  /*17a50*/  FFMA.FTZ R148, R62, UR4, -R181.reuse ;  /* 0x000000043e947c23 */ /* 0x104fe200080108b5 */
[--C-:B------:R-:W-:Y:S07]  /*17a60*/  FFMA.FTZ R62, R66, UR4, -R181.reuse ;  /* 0x00000004423e7c23 */ /* 0x100fee00080108b5 */
[----:B------:R-:W2:Y:S01]  /*17a70*/  MUFU.EX2 R46, R46 ;  /* 0x0000002e002e7308 */ /* 0x000ea20000000800 */
[--C-:B------:R-:W-:Y:S01]  /*17a80*/  FFMA.FTZ R66, R60, UR4, -R180.reuse ;  /* 0x000000043c427c23 */ /* 0x100fe200080108b4 */
[--C-:B------:R-:W-:Y:S01]  /*17a90*/  FFMA.FTZ R60, R65, UR4, -R180.reuse ;  /* 0x00000004413c7c23 */ /* 0x100fe200080108b4 */
[C---:B----4-:R-:W-:Y:S07]  /*17aa0*/  HMMA.16816.F32 R12, R20.reuse, R24, R12 ;  /* 0x00000018140c723c */ /* 0x050fee000000180c */
[----:B------:R-:W-:Y:S10]  /*17ab0*/  MUFU.EX2 R45, R45 ;  /* 0x0000002d002d7308 */ /* 0x000ff40000000800 */
[----:B------:R-:W4:Y:S01]  /*17ac0*/  MUFU.EX2 R48, R48 ;  /* 0x0000003000307308 */ /* 0x000f220000000800 */
[----:B------:R-:W-:Y:S01]  /*17ad0*/  HMMA.16816.F32 R16, R20, R26, R16 ;  /* 0x0000001a1410723c */ /* 0x000fe20000001810 */
[----:B------:R-:W1:Y:S08]  /*17ae0*/  LDSM.16.MT88.4 R24, [R167+0x2800] ;  /* 0x00280000a718783b */ /* 0x000e700000004200 */
[----:B------:R-:W1:Y:S01]  /*17af0*/  MUFU.EX2 R49, R49 ;  /* 0x0000003100317308 */ /* 0x000e620000000800 */
[----:B---3--:R-:W-:Y:S02]  /*17b00*/  F2FP.F16.F32.PACK_AB R21, R50, R149 ;  /* 0x000000953215723e */ /* 0x008fe400000000ff */
[----:B-----5:R-:W-:Y:S07]  /*17b10*/  F2FP.F16.F32.PACK_AB R23, R44, R47 ;  /* 0x0000002f2c17723e */ /* 0x020fee00000000ff */
[----:B------:R-:W-:Y:S01]  /*17b20*/  MUFU.EX2 R55, R55 ;  /* 0x0000003700377308 */ /* 0x000fe20000000800 */
[----:B--2---:R-:W-:Y:S09]  /*17b30*/  F2FP.F16.F32.PACK_AB R20, R46, R51 ;  /* 0x000000332e14723e */ /* 0x004ff200000000ff */
[----:B------:R-:W-:Y:S01]  /*17b40*/  MUFU.EX2 R58, R58 ;  /* 0x0000003a003a7308 */ /* 0x000fe20000000800 */
[----:B----4-:R-:W-:Y:S09]  /*17b50*/  F2FP.F16.F32.PACK_AB R22, R48, R45 ;  /* 0x0000002d3016723e */ /* 0x010ff200000000ff */
[----:B------:R-:W-:Y:S01]  /*17b60*/  MUFU.EX2 R148, R148 ;  /* 0x0000009400947308 */ /* 0x000fe20000000800 */
[C---:B-1----:R-:W-:Y:S09]  /*17b70*/  HMMA.16816.F32 R4, R20.reuse, R32, R4 ;  /* 0x000000201404723c */ /* 0x042ff20000001804 */
[----:B------:R-:W-:Y:S10]  /*17b80*/  MUFU.EX2 R62, R62 ;  /* 0x0000003e003e7308 */ /* 0x000ff40000000800 */
[----:B------:R-:W-:Y:S01]  /*17b90*/  MUFU.EX2 R66, R66 ;  /* 0x0000004200427308 */ /* 0x000fe20000000800 */
[C---:B------:R-:W-:Y:S01]  /*17ba0*/  HMMA.16816.F32 R8, R20.reuse, R34, R8 ;  /* 0x000000221408723c */ /* 0x040fe20000001808 */
[----:B------:R-:W1:Y:S08]  /*17bb0*/  LDSM.16.MT88.4 R32, [R166+0xd000] ;  /* 0x00d00000a620783b */ /* 0x000e700000004200 */
[----:B------:R2:W-:Y:S10]  /*17bc0*/  MUFU.EX2 R65, R64 ;  /* 0x0000004000417308 */ /* 0x0005f40000000800 */
[----:B------:R-:W-:Y:S01]  /*17bd0*/  MUFU.EX2 R60, R60 ;  /* 0x0000003c003c7308 */ /* 0x000fe20000000800 */
[C---:B------:R-:W-:Y:S03]  /*17be0*/  HMMA.16816.F32 R132, R20.reuse, R36, R132 ;  /* 0x000000241484723c */ /* 0x040fe60000001884 */
[--C-:B------:R-:W-:Y:S01]  /*17bf0*/  FFMA.FTZ R36, R59, UR4, -R181.reuse ;  /* 0x000000043b247c23 */ /* 0x100fe200080108b5 */
[--C-:B------:R-:W-:Y:S05]  /*17c00*/  FFMA.FTZ R59, R52, UR4, -R180.reuse ;  /* 0x00000004343b7c23 */ /* 0x100fea00080108b4 */
[----:B------:R3:W4:Y:S01]  /*17c10*/  MUFU.EX2 R52, R36 ;  /* 0x0000002400347308 */ /* 0x0007220000000800 */
[C---:B------:R-:W-:Y:S09]  /*17c20*/  HMMA.16816.F32 R136, R20.reuse, R38, R136 ;  /* 0x000000261488723c */ /* 0x040ff20000001888 */
[----:B------:R-:W-:Y:S01]  /*17c30*/  MUFU.EX2 R59, R59 ;  /* 0x0000003b003b7308 */ /* 0x000fe20000000800 */
[--C-:B--2---:R-:W-:Y:S01]  /*17c40*/  FFMA.FTZ R64, R74, UR4, -R181.reuse ;  /* 0x000000044a407c23 */ /* 0x104fe200080108b5 */
[--C-:B------:R-:W-:Y:S01]  /*17c50*/  FFMA.FTZ R74, R68, UR4, -R180.reuse ;  /* 0x00000004444a7c23 */ /* 0x100fe200080108b4 */
[--C-:B------:R-:W-:Y:S01]  /*17c60*/  FFMA.FTZ R68, R73, UR4, -R180.reuse ;  /* 0x0000000449447c23 */ /* 0x100fe200080108b4 */
[--C-:B------:R-:W-:Y:S01]  /*17c70*/  FFMA.FTZ R73, R83, UR4, -R181.reuse ;  /* 0x0000000453497c23 */ /* 0x100fe200080108b5 */
[C---:B------:R-:W-:Y:S05]  /*17c80*/  HMMA.16816.F32 R140, R20.reuse, R40, R140 ;  /* 0x00000028148c723c */ /* 0x040fea000000188c */
[----:B------:R-:W-:Y:S01]  /*17c90*/  MUFU.EX2 R64, R64 ;  /* 0x0000004000407308 */ /* 0x000fe20000000800 */
[--C-:B------:R-:W-:Y:S01]  /*17ca0*/  FFMA.FTZ R40, R53, UR4, -R180.reuse ;  /* 0x0000000435287c23 */ /* 0x100fe200080108b4 */
[--C-:B------:R-:W-:Y:S01]  /*17cb0*/  FFMA.FTZ R53, R57, UR4, -R180.reuse ;  /* 0x0000000439357c23 */ /* 0x100fe200080108b4 */
[----:B---3--:R-:W2:Y:S07]  /*17cc0*/  LDSM.16.MT88.4 R36, [R165+0x3000] ;  /* 0x00300000a524783b */ /* 0x008eae0000004200 */
[----:B------:R-:W-:Y:S01]  /*17cd0*/  MUFU.EX2 R74, R74 ;  /* 0x0000004a004a7308 */ /* 0x000fe20000000800 */
[--C-:B------:R-:W-:Y:S01]  /*17ce0*/  FFMA.FTZ R57, R67, UR4, -R181.reuse ;  /* 0x0000000443397c23 */ /* 0x100fe200080108b5 */
[C---:B------:R-:W-:Y:S08]  /*17cf0*/  HMMA.16816.F32 R144, R20.reuse, R42, R144 ;  /* 0x0000002a1490723c */ /* 0x040ff00000001890 */
[----:B------:R-:W3:Y:S01]  /*17d00*/  MUFU.EX2 R56, R40 ;  /* 0x0000002800387308 */ /* 0x000ee20000000800 */
[--C-:B------:R-:W-:Y:S01]  /*17d10*/  FFMA.FTZ R67, R75, UR4, -R181.reuse ;  /* 0x000000044b437c23 */ /* 0x100fe200080108b5 */
[--C-:B------:R-:W-:Y:S01]  /*17d20*/  FFMA.FTZ R75, R69, UR4, -R180.reuse ;  /* 0x00000004454b7c23 */ /* 0x100fe200080108b4 */
[--C-:B------:R-:W-:Y:S07]  /*17d30*/  FFMA.FTZ R69, R72, UR4, -R180.reuse ;  /* 0x0000000448457c23 */ /* 0x100fee00080108b4 */
[----:B------:R-:W5:Y:S01]  /*17d40*/  MUFU.EX2 R53, R53 ;  /* 0x0000003500357308 */ /* 0x000f620000000800 */
[--C-:B------:R-:W-:Y:S01]  /*17d50*/  FFMA.FTZ R83, R76, UR4, -R180.reuse ;  /* 0x000000044c537c23 */ /* 0x100fe200080108b4 */
[C---:B------:R-:W-:Y:S08]  /*17d60*/  HMMA.16816.F32 R12, R20.reuse, R24, R12 ;  /* 0x00000018140c723c */ /* 0x040ff0000000180c */
[----:B------:R-:W2:Y:S01]  /*17d70*/  MUFU.EX2 R57, R57 ;  /* 0x0000003900397308 */ /* 0x000ea20000000800 */
[--C-:B------:R-:W-:Y:S01]  /*17d80*/  FFMA.FTZ R76, R77, UR4, -R180.reuse ;  /* 0x000000044d4c7c23 */ /* 0x100fe200080108b4 */
[--C-:B------:R-:W-:Y:S01]  /*17d90*/  FFMA.FTZ R77, R80, UR4, -R180.reuse ;  /* 0x00000004504d7c23 */ /* 0x100fe200080108b4 */
[--C-:B------:R-:W-:Y:S07]  /*17da0*/  FFMA.FTZ R72, R82, UR4, -R181.reuse ;  /* 0x0000000452487c23 */ /* 0x100fee00080108b5 */
[----:B------:R-:W2:Y:S01]  /*17db0*/  MUFU.EX2 R67, R67 ;  /* 0x0000004300437308 */ /* 0x000ea20000000800 */
[--C-:B------:R-:W-:Y:S01]  /*17dc0*/  FFMA.FTZ R80, R81, UR4, -R180.reuse ;  /* 0x0000000451507c23 */ /* 0x100fe200080108b4 */
[----:B------:R-:W-:Y:S01]  /*17dd0*/  HMMA.16816.F32 R16, R20, R26, R16 ;  /* 0x0000001a1410723c */ /* 0x000fe20000001810 */
[----:B------:R-:W2:Y:S07]  /*17de0*/  LDSM.16.MT88.4 R24, [R167+0x3000] ;  /* 0x00300000a718783b */ /* 0x000eae0000004200 */
[----:B------:R-:W2:Y:S01]  /*17df0*/  MUFU.EX2 R75, R75 ;  /* 0x0000004b004b7308 */ /* 0x000ea20000000800 */
[----:B------:R-:W-:Y:S01]  /*17e00*/  F2FP.F16.F32.PACK_AB R21, R49, R54 ;  /* 0x000000363115723e */ /* 0x000fe200000000ff */
[--C-:B------:R-:W-:Y:S01]  /*17e10*/  FFMA.FTZ R82, R86, UR4, -R181.reuse ;  /* 0x0000000456527c23 */ /* 0x100fe200080108b5 */
[----:B----4-:R-:W-:Y:S07]  /*17e20*/  F2FP.F16.F32.PACK_AB R23, R52, R55 ;  /* 0x000000373417723e */ /* 0x010fee00000000ff */
[----:B------:R-:W-:Y:S01]  /*17e30*/  MUFU.EX2 R69, R69 ;  /* 0x0000004500457308 */ /* 0x000fe20000000800 */
[----:B---3--:R-:W-:Y:S01]  /*17e40*/  F2FP.F16.F32.PACK_AB R20, R56, R59 ;  /* 0x0000003b3814723e */ /* 0x008fe200000000ff */
[--C-:B------:R-:W-:Y:S01]  /*17e50*/  FFMA.FTZ R81, R87, UR4, -R181.reuse ;  /* 0x0000000457517c23 */ /* 0x100fe200080108b5 */
[----:B-----5:R-:W-:Y:S01]  /*17e60*/  F2FP.F16.F32.PACK_AB R22, R53, R58 ;  /* 0x0000003a3516723e */ /* 0x020fe200000000ff */
[----:B------:R-:W-:Y:S06]  /*17e70*/  LDSM.16.MT88.4 R40, [R165+0x3800] ;  /* 0x00380000a528783b */ /* 0x000fec0000004200 */
[----:B------:R-:W3:Y:S01]  /*17e80*/  MUFU.EX2 R68, R68 ;  /* 0x0000004400447308 */ /* 0x000ee20000000800 */
[--C-:B------:R-:W-:Y:S01]  /*17e90*/  FFMA.FTZ R86, R99, UR4, -R181.reuse ;  /* 0x0000000463567c23 */ /* 0x100fe200080108b5 */
[--C-:B------:R-:W-:Y:S01]  /*17ea0*/  FFMA.FTZ R87, R96, UR4, -R180.reuse ;  /* 0x0000000460577c23 */ /* 0x100fe200080108b4 */
[--C-:B------:R-:W-:Y:S07]  /*17eb0*/  FFMA.FTZ R96, R103, UR4, -R181.reuse ;  /* 0x0000000467607c23 */ /* 0x100fee00080108b5 */
[----:B------:R-:W-:Y:S01]  /*17ec0*/  MUFU.EX2 R72, R72 ;  /* 0x0000004800487308 */ /* 0x000fe20000000800 */
[C---:B------:R-:W-:Y:S09]  /*17ed0*/  HMMA.16816.F32 R4, R20.reuse, R28, R4 ;  /* 0x0000001c1404723c */ /* 0x040ff20000001804 */
[----:B------:R-:W4:Y:S01]  /*17ee0*/  MUFU.EX2 R73, R73 ;  /* 0x0000004900497308 */ /* 0x000f220000000800 */
[--C-:B------:R-:W-:Y:S01]  /*17ef0*/  FFMA.FTZ R99, R114, UR4, -R181.reuse ;  /* 0x0000000472637c23 */ /* 0x100fe200080108b5 */
[--C-:B------:R-:W-:Y:S08]  /*17f00*/  FFMA.FTZ R103, R112, UR4, -R180.reuse ;  /* 0x0000000470677c23 */ /* 0x100ff000080108b4 */
[----:B------:R-:W-:Y:S01]  /*17f10*/  MUFU.EX2 R83, R83 ;  /* 0x0000005300537308 */ /* 0x000fe20000000800 */
[C---:B------:R-:W-:Y:S01]  /*17f20*/  HMMA.16816.F32 R8, R20.reuse, R30, R8 ;  /* 0x0000001e1408723c */ /* 0x040fe20000001808 */
[----:B------:R-:W5:Y:S08]  /*17f30*/  LDSM.16.MT88.4 R28, [R226+0xd800] ;  /* 0x00d80000e21c783b */ /* 0x000f700000004200 */
[----:B------:R-:W4:Y:S10]  /*17f40*/  MUFU.EX2 R76, R76 ;  /* 0x0000004c004c7308 */ /* 0x000f340000000800 */
[----:B------:R-:W-:Y:S01]  /*17f50*/  MUFU.EX2 R77, R77 ;  /* 0x0000004d004d7308 */ /* 0x000fe20000000800 */
[C---:B-1----:R-:W-:Y:S09]  /*17f60*/  HMMA.16816.F32 R132, R20.reuse, R32, R132 ;  /* 0x000000201484723c */ /* 0x042ff20000001884 */
[----:B------:R-:W1:Y:S10]  /*17f70*/  MUFU.EX2 R80, R80 ;  /* 0x0000005000507308 */ /* 0x000e740000000800 */
[----:B------:R-:W-:Y:S01]  /*17f80*/  MUFU.EX2 R82, R82 ;  /* 0x0000005200527308 */ /* 0x000fe20000000800 */
[C---:B------:R-:W-:Y:S01]  /*17f90*/  HMMA.16816.F32 R136, R20.reuse, R34, R136 ;  /* 0x000000221488723c */ /* 0x040fe20000001888 */
[----:B------:R-:W3:Y:S08]  /*17fa0*/  LDSM.16.MT88.4 R32, [R166+0xd800] ;  /* 0x00d80000a620783b */ /* 0x000ef00000004200 */
[----:B------:R-:W1:Y:S10]  /*17fb0*/  MUFU.EX2 R81, R81 ;  /* 0x0000005100517308 */ /* 0x000e740000000800 */
[----:B------:R-:W-:Y:S01]  /*17fc0*/  MUFU.EX2 R86, R86 ;  /* 0x0000005600567308 */ /* 0x000fe20000000800 */
[C---:B--2---:R-:W-:Y:S09]  /*17fd0*/  HMMA.16816.F32 R140, R20.reuse, R36, R140 ;  /* 0x00000024148c723c */ /* 0x044ff2000000188c */
[----:B------:R-:W-:Y:S10]  /*17fe0*/  MUFU.EX2 R87, R87 ;  /* 0x0000005700577308 */ /* 0x000ff40000000800 */
[----:B------:R-:W-:Y:S01]  /*17ff0*/  MUFU.EX2 R96, R96 ;  /* 0x0000006000607308 */ /* 0x000fe20000000800 */
[C---:B------:R-:W-:Y:S01]  /*18000*/  HMMA.16816.F32 R144, R20.reuse, R38, R144 ;  /* 0x000000261490723c */ /* 0x040fe20000001890 */
[----:B------:R-:W-:Y:S08]  /*18010*/  LDSM.16.MT88.4 R36, [R165+0x4000] ;  /* 0x00400000a524783b */ /* 0x000ff00000004200 */
[----:B------:R-:W-:Y:S10]  /*18020*/  MUFU.EX2 R99, R99 ;  /* 0x0000006300637308 */ /* 0x000ff40000000800 */
[----:B------:R-:W-:Y:S01]  /*18030*/  MUFU.EX2 R103, R103 ;  /* 0x0000006700677308 */ /* 0x000fe20000000800 */
[C---:B------:R-:W-:Y:S08]  /*18040*/  HMMA.16816.F32 R12, R20.reuse, R24, R12 ;  /* 0x00000018140c723c */ /* 0x040ff0000000180c */
[----:B------:R-:W-:Y:S01]  /*18050*/  HMMA.16816.F32 R16, R20, R26, R16 ;  /* 0x0000001a1410723c */ /* 0x000fe20000001810 */
[----:B------:R-:W2:Y:S02]  /*18060*/  LDSM.16.MT88.4 R24, [R167+0x3800] ;  /* 0x00380000a718783b */ /* 0x000ea40000004200 */
[----:B------:R-:W-:Y:S02]  /*18070*/  F2FP.F16.F32.PACK_AB R21, R63, R148 ;  /* 0x000000943f15723e */ /* 0x000fe400000000ff */
[----:B------:R-:W-:Y:S02]  /*18080*/  F2FP.F16.F32.PACK_AB R23, R57, R62 ;  /* 0x0000003e3917723e */ /* 0x000fe400000000ff */
[----:B------:R-:W-:Y:S02]  /*18090*/  F2FP.F16.F32.PACK_AB R20, R61, R66 ;  /* 0x000000423d14723e */ /* 0x000fe400000000ff */
[----:B------:R-:W-:Y:S07]  /*180a0*/  F2FP.F16.F32.PACK_AB R22, R60, R65 ;  /* 0x000000413c16723e */ /* 0x000fee00000000ff */
[C---:B-----5:R-:W-:Y:S08]  /*180b0*/  HMMA.16816.F32 R4, R20.reuse, R28, R4 ;  /* 0x0000001c1404723c */ /* 0x060ff00000001804 */
[C---:B------:R-:W-:Y:S01]  /*180c0*/  HMMA.16816.F32 R8, R20.reuse, R30, R8 ;  /* 0x0000001e1408723c */ /* 0x040fe20000001808 */
[----:B------:R-:W5:Y:S07]  /*180d0*/  LDSM.16.MT88.4 R28, [R226+0xe000] ;  /* 0x00e00000e21c783b */ /* 0x000f6e0000004200 */
[C---:B---3--:R-:W-:Y:S08]  /*180e0*/  HMMA.16816.F32 R132, R20.reuse, R32, R132 ;  /* 0x000000201484723c */ /* 0x048ff00000001884 */
[C---:B------:R-:W-:Y:S01]  /*180f0*/  HMMA.16816.F32 R136, R20.reuse, R34, R136 ;  /* 0x000000221488723c */ /* 0x040fe20000001888 */
[----:B------:R-:W3:Y:S07]  /*18100*/  LDSM.16.MT88.4 R32, [R166+0xe000] ;  /* 0x00e00000a620783b */ /* 0x000eee0000004200 */
[C---:B------:R-:W-:Y:S08]  /*18110*/  HMMA.16816.F32 R140, R20.reuse, R40, R140 ;  /* 0x00000028148c723c */ /* 0x040ff0000000188c */
[C---:B------:R-:W-:Y:S01]  /*18120*/  HMMA.16816.F32 R144, R20.reuse, R42, R144 ;  /* 0x0000002a1490723c */ /* 0x040fe20000001890 */
[----:B------:R-:W-:Y:S07]  /*18130*/  LDSM.16.MT88.4 R40, [R165+0x4800] ;  /* 0x00480000a528783b */ /* 0x000fee0000004200 */
[C---:B--2---:R-:W-:Y:S08]  /*18140*/  HMMA.16816.F32 R12, R20.reuse, R24, R12 ;  /* 0x00000018140c723c */ /* 0x044ff0000000180c */
        /* <DEDUP_REMOVED lines=19> */
[----:B----4-:R-:W-:Y:S02]  /*18280*/  F2FP.F16.F32.PACK_AB R23, R73, R72 ;  /* 0x000000484917723e */ /* 0x010fe400000000ff */
[----:B------:R-:W-:Y:S02]  /*18290*/  F2FP.F16.F32.PACK_AB R20, R76, R83 ;  /* 0x000000534c14723e */ /* 0x000fe400000000ff */
[----:B-1----:R-:W-:Y:S07]  /*182a0*/  F2FP.F16.F32.PACK_AB R22, R80, R77 ;  /* 0x0000004d5016723e */ /* 0x002fee00000000ff */
[C---:B-----5:R-:W-:Y:S08]  /*182b0*/  HMMA.16816.F32 R4, R20.reuse, R28, R4 ;  /* 0x0000001c1404723c */ /* 0x060ff00000001804 */
[C---:B------:R-:W-:Y:S01]  /*182c0*/  HMMA.16816.F32 R8, R20.reuse, R30, R8 ;  /* 0x0000001e1408723c */ /* 0x040fe20000001808 */
[----:B------:R-:W1:Y:S07]  /*182d0*/  LDSM.16.MT88.4 R28, [R226+0xf000] ;  /* 0x00f00000e21c783b */ /* 0x000e6e0000004200 */
[C---:B---3--:R-:W-:Y:S08]  /*182e0*/  HMMA.16816.F32 R132, R20.reuse, R32, R132 ;  /* 0x000000201484723c */ /* 0x048ff00000001884 */
[C---:B------:R-:W-:Y:S01]  /*182f0*/  HMMA.16816.F32 R136, R20.reuse, R34, R136 ;  /* 0x000000221488723c */ /* 0x040fe20000001888 */
[----:B------:R-:W3:Y:S07]  /*18300*/  LDSM.16.MT88.4 R32, [R166+0xf000] ;  /* 0x00f00000a620783b */ /* 0x000eee0000004200 */
[C---:B------:R-:W-:Y:S01]  /*18310*/  HMMA.16816.F32 R140, R20.reuse, R40, R140 ;  /* 0x00000028148c723c */ /* 0x040fe2000000188c */
[----:B------:R4:W-:Y:S02]  /*18320*/  MUFU.EX2 R41, R90 ;  /* 0x0000005a00297308 */ /* 0x0009e40000000800 */
[--C-:B------:R-:W-:Y:S01]  /*18330*/  FFMA.FTZ R40, R91, UR4, -R181.reuse ;  /* 0x000000045b287c23 */ /* 0x100fe200080108b5 */
[--C-:B------:R-:W-:Y:S01]  /*18340*/  FFMA.FTZ R91, R94, UR4, -R181.reuse ;  /* 0x000000045e5b7c23 */ /* 0x100fe200080108b5 */
[--C-:B------:R-:W-:Y:S03]  /*18350*/  FFMA.FTZ R94, R106, UR4, -R181.reuse ;  /* 0x000000046a5e7c23 */ /* 0x100fe600080108b5 */
[C---:B------:R-:W-:Y:S03]  /*18360*/  HMMA.16816.F32 R144, R20.reuse, R42, R144 ;  /* 0x0000002a1490723c */ /* 0x040fe60000001890 */
[----:B------:R-:W5:Y:S01]  /*18370*/  MUFU.EX2 R40, R40 ;  /* 0x0000002800287308 */ /* 0x000f620000000800 */
[--C-:B------:R-:W-:Y:S01]  /*18380*/  FFMA.FTZ R43, R88, UR4, -R180.reuse ;  /* 0x00000004582b7c23 */ /* 0x100fe200080108b4 */
[--C-:B------:R-:W-:Y:S08]  /*18390*/  FFMA.FTZ R42, R89, UR4, -R180.reuse ;  /* 0x00000004592a7c23 */ /* 0x100ff000080108b4 */
[----:B------:R-:W-:Y:S01]  /*183a0*/  MUFU.EX2 R91, R91 ;  /* 0x0000005b005b7308 */ /* 0x000fe20000000800 */
[--C-:B------:R-:W-:Y:S01]  /*183b0*/  FFMA.FTZ R88, R95, UR4, -R181.reuse ;  /* 0x000000045f587c23 */ /* 0x100fe200080108b5 */
[--C-:B------:R-:W-:Y:S01]  /*183c0*/  FFMA.FTZ R89, R98, UR4, -R181.reuse ;  /* 0x0000000462597c23 */ /* 0x100fe200080108b5 */
[C---:B--2---:R-:W-:Y:S07]  /*183d0*/  HMMA.16816.F32 R12, R20.reuse, R24, R12 ;  /* 0x00000018140c723c */ /* 0x044fee000000180c */
[----:B------:R-:W-:Y:S01]  /*183e0*/  MUFU.EX2 R43, R43 ;  /* 0x0000002b002b7308 */ /* 0x000fe20000000800 */
[--C-:B----4-:R-:W-:Y:S01]  /*183f0*/  FFMA.FTZ R90, R97, UR4, -R180.reuse ;  /* 0x00000004615a7c23 */ /* 0x110fe200080108b4 */
[----:B------:R-:W-:Y:S08]  /*18400*/  FFMA.FTZ R97, R101, UR4, -R180 ;  /* 0x0000000465617c23 */ /* 0x000ff000080108b4 */
[----:B------:R-:W2:Y:S01]  /*18410*/  MUFU.EX2 R42, R42 ;  /* 0x0000002a002a7308 */ /* 0x000ea20000000800 */
[----:B------:R-:W-:Y:S01]  /*18420*/  FFMA.FTZ R95, R107, UR4, -R181 ;  /* 0x000000046b5f7c23 */ /* 0x000fe200080108b5 */
[----:B------:R-:W-:Y:S01]  /*18430*/  HMMA.16816.F32 R16, R20, R26, R16 ;  /* 0x0000001a1410723c */ /* 0x000fe20000001810 */
[----:B------:R-:W4:Y:S07]  /*18440*/  LDSM.16.MT88.4 R24, [R167+0x5000] ;  /* 0x00500000a718783b */ /* 0x000f2e0000004200 */
[----:B------:R-:W4:Y:S01]  /*18450*/  MUFU.EX2 R88, R88 ;  /* 0x0000005800587308 */ /* 0x000f220000000800 */
[----:B------:R-:W-:Y:S02]  /*18460*/  F2FP.F16.F32.PACK_AB R21, R81, R82 ;  /* 0x000000525115723e */ /* 0x000fe400000000ff */
[----:B-----5:R-:W-:Y:S07]  /*18470*/  F2FP.F16.F32.PACK_AB R23, R40, R41 ;  /* 0x000000292817723e */ /* 0x020fee00000000ff */
[----:B------:R-:W5:Y:S01]  /*18480*/  MUFU.EX2 R89, R89 ;  /* 0x0000005900597308 */ /* 0x000f620000000800 */
[----:B------:R-:W-:Y:S09]  /*18490*/  F2FP.F16.F32.PACK_AB R20, R85, R84 ;  /* 0x000000545514723e */ /* 0x000ff200000000ff */
[----:B------:R-:W5:Y:S01]  /*184a0*/  MUFU.EX2 R90, R90 ;  /* 0x0000005a005a7308 */ /* 0x000f620000000800 */
[----:B--2---:R-:W-:Y:S09]  /*184b0*/  F2FP.F16.F32.PACK_AB R22, R42, R43 ;  /* 0x0000002b2a16723e */ /* 0x004ff200000000ff */
[----:B------:R-:W-:Y:S01]  /*184c0*/  MUFU.EX2 R94, R94 ;  /* 0x0000005e005e7308 */ /* 0x000fe20000000800 */
[C---:B-1----:R-:W-:Y:S09]  /*184d0*/  HMMA.16816.F32 R4, R20.reuse, R28, R4 ;  /* 0x0000001c1404723c */ /* 0x042ff20000001804 */
[----:B------:R-:W1:Y:S10]  /*184e0*/  MUFU.EX2 R95, R95 ;  /* 0x0000005f005f7308 */ /* 0x000e740000000800 */
[----:B------:R-:W-:Y:S01]  /*184f0*/  MUFU.EX2 R97, R97 ;  /* 0x0000006100617308 */ /* 0x000fe20000000800 */
[C---:B------:R-:W-:Y:S01]  /*18500*/  HMMA.16816.F32 R8, R20.reuse, R30, R8 ;  /* 0x0000001e1408723c */ /* 0x040fe20000001808 */
[----:B------:R-:W2:Y:S07]  /*18510*/  LDSM.16.MT88.4 R28, [R226+0xf800] ;  /* 0x00f80000e21c783b */ /* 0x000eae0000004200 */
[C---:B---3--:R-:W-:Y:S08]  /*18520*/  HMMA.16816.F32 R132, R20.reuse, R32, R132 ;  /* 0x000000201484723c */ /* 0x048ff00000001884 */
[C---:B------:R-:W-:Y:S01]  /*18530*/  HMMA.16816.F32 R136, R20.reuse, R34, R136 ;  /* 0x000000221488723c */ /* 0x040fe20000001888 */
[----:B------:R-:W3:Y:S07]  /*18540*/  LDSM.16.MT88.4 R32, [R166+0xf800] ;  /* 0x00f80000a620783b */ /* 0x000eee0000004200 */
[C---:B------:R-:W-:Y:S08]  /*18550*/  HMMA.16816.F32 R140, R20.reuse, R36, R140 ;  /* 0x00000024148c723c */ /* 0x040ff0000000188c */
[C---:B------:R-:W-:Y:S01]  /*18560*/  HMMA.16816.F32 R144, R20.reuse, R38, R144 ;  /* 0x000000261490723c */ /* 0x040fe20000001890 */
[----:B------:R-:W1:Y:S07]  /*18570*/  LDSM.16.MT88.4 R36, [R165+0x5800] ;  /* 0x00580000a524783b */ /* 0x000e6e0000004200 */
[C---:B----4-:R-:W-:Y:S08]  /*18580*/  HMMA.16816.F32 R12, R20.reuse, R24, R12 ;  /* 0x00000018140c723c */ /* 0x050ff0000000180c */
[----:B------:R-:W-:Y:S01]  /*18590*/  HMMA.16816.F32 R16, R20, R26, R16 ;  /* 0x0000001a1410723c */ /* 0x000fe20000001810 */
[----:B------:R-:W4:Y:S02]  /*185a0*/  LDSM.16.MT88.4 R24, [R167+0x5800] ;  /* 0x00580000a718783b */ /* 0x000f240000004200 */
[----:B------:R-:W-:Y:S02]  /*185b0*/  F2FP.F16.F32.PACK_AB R21, R88, R91 ;  /* 0x0000005b5815723e */ /* 0x000fe400000000ff */
[----:B-----5:R-:W-:Y:S02]  /*185c0*/  F2FP.F16.F32.PACK_AB R23, R86, R89 ;  /* 0x000000595617723e */ /* 0x020fe400000000ff */
[----:B------:R-:W-:Y:S02]  /*185d0*/  F2FP.F16.F32.PACK_AB R20, R93, R92 ;  /* 0x0000005c5d14723e */ /* 0x000fe400000000ff */
[----:B------:R-:W-:Y:S07]  /*185e0*/  F2FP.F16.F32.PACK_AB R22, R90, R87 ;  /* 0x000000575a16723e */ /* 0x000fee00000000ff */
[C---:B--2---:R-:W-:Y:S03]  /*185f0*/  HMMA.16816.F32 R4, R20.reuse, R28, R4 ;  /* 0x0000001c1404723c */ /* 0x044fe60000001804 */
[----:B------:R-:W-:Y:S01]  /*18600*/  FADD.FTZ R29, R186, R188 ;  /* 0x000000bcba1d7221 */ /* 0x000fe20000010000 */
[----:B------:R-:W-:Y:S04]  /*18610*/  FADD.FTZ R28, R187, R189 ;  /* 0x000000bdbb1c7221 */ /* 0x000fe80000010000 */
[C---:B------:R-:W-:Y:S03]  /*18620*/  HMMA.16816.F32 R8, R20.reuse, R30, R8 ;  /* 0x0000001e1408723c */ /* 0x040fe60000001808 */
[----:B------:R-:W-:Y:S04]  /*18630*/  FADD.FTZ R185, R185, R28 ;  /* 0x0000001cb9b97221 */ /* 0x000fe80000010000 */
[----:B------:R-:W-:Y:S01]  /*18640*/  FADD.FTZ R185, R182, R185 ;  /* 0x000000b9b6b97221 */ /* 0x000fe20000010000 */
[C---:B---3--:R-:W-:Y:S03]  /*18650*/  HMMA.16816.F32 R132, R20.reuse, R32, R132 ;  /* 0x000000201484723c */ /* 0x048fe60000001884 */
[----:B------:R-:W-:Y:S01]  /*18660*/  FADD.FTZ R32, R184, R29 ;  /* 0x0000001db8207221 */ /* 0x000fe20000010000 */
[----:B------:R-:W-:Y:S01]  /*18670*/  FADD.FTZ R192, R192, R185 ;  /* 0x000000b9c0c07221 */ /* 0x000fe20000010000 */
[----:B------:R-:W2:Y:S02]  /*18680*/  LDSM.16.MT88.4 R28, [R226+0x10000] ;  /* 0x01000000e21c783b */ /* 0x000ea40000004200 */
[----:B------:R-:W-:Y:S01]  /*18690*/  FADD.FTZ R32, R183, R32 ;  /* 0x00000020b7207221 */ /* 0x000fe20000010000 */
[C---:B------:R-:W-:Y:S03]  /*186a0*/  HMMA.16816.F32 R136, R20.reuse, R34, R136 ;  /* 0x000000221488723c */ /* 0x040fe60000001888 */
[----:B------:R-:W-:Y:S01]  /*186b0*/  FADD.FTZ R191, R191, R32 ;  /* 0x00000020bfbf7221 */ /* 0x000fe20000010000 */
[----:B------:R-:W-:Y:S01]  /*186c0*/  FADD.FTZ R193, R193, R192 ;  /* 0x000000c0c1c17221 */ /* 0x000fe20000010000 */
[----:B------:R-:W3:Y:S02]  /*186d0*/  LDSM.16.MT88.4 R32, [R166+0x10000] ;  /* 0x01000000a620783b */ /* 0x000ee40000004200 */
[----:B------:R-:W-:Y:S01]  /*186e0*/  FADD.FTZ R190, R190, R191 ;  /* 0x000000bfbebe7221 */ /* 0x000fe20000010000 */
[C---:B-1----:R-:W-:Y:S01]  /*186f0*/  HMMA.16816.F32 R140, R20.reuse, R36, R140 ;  /* 0x00000024148c723c */ /* 0x042fe2000000188c */
[----:B------:R1:W5:Y:S02]  /*18700*/  MUFU.EX2 R36, R100 ;  /* 0x0000006400247308 */ /* 0x0003640000000800 */
[--C-:B------:R-:W-:Y:S01]  /*18710*/  FFMA.FTZ R37, R104, UR4, -R180.reuse ;  /* 0x0000000468257c23 */ /* 0x100fe200080108b4 */
[----:B------:R-:W-:Y:S01]  /*18720*/  FFMA.FTZ R104, R113, UR4, -R180 ;  /* 0x0000000471687c23 */ /* 0x000fe200080108b4 */
[----:B------:R-:W-:Y:S01]  /*18730*/  FADD.FTZ R177, R177, R190 ;  /* 0x000000beb1b17221 */ /* 0x000fe20000010000 */
[----:B------:R-:W-:Y:S02]  /*18740*/  FADD.FTZ R178, R178, R193 ;  /* 0x000000c1b2b27221 */ /* 0x000fe40000010000 */
[C---:B------:R-:W-:Y:S03]  /*18750*/  HMMA.16816.F32 R144, R20.reuse, R38, R144 ;  /* 0x000000261490723c */ /* 0x040fe60000001890 */
[----:B------:R-:W-:Y:S01]  /*18760*/  MUFU.EX2 R37, R37 ;  /* 0x0000002500257308 */ /* 0x000fe20000000800 */
[----:B------:R-:W-:Y:S01]  /*18770*/  FFMA.FTZ R38, R105, UR4, -R180 ;  /* 0x0000000469267c23 */ /* 0x000fe200080108b4 */
[----:B------:R-:W-:Y:S08]  /*18780*/  FFMA.FTZ R39, R110, UR4, -R181 ;  /* 0x000000046e277c23 */ /* 0x000ff000080108b5 */
[----:B------:R-:W-:Y:S01]  /*18790*/  MUFU.EX2 R104, R104 ;  /* 0x0000006800687308 */ /* 0x000fe20000000800 */
[----:B------:R-:W-:Y:S01]  /*187a0*/  FADD.FTZ R176, R176, R177 ;  /* 0x000000b1b0b07221 */ /* 0x000fe20000010000 */
[----:B-1----:R-:W-:Y:S01]  /*187b0*/  FFMA.FTZ R100, R115, UR4, -R181 ;  /* 0x0000000473647c23 */ /* 0x002fe200080108b5 */
[C---:B----4-:R-:W-:Y:S07]  /*187c0*/  HMMA.16816.F32 R12, R20.reuse, R24, R12 ;  /* 0x00000018140c723c */ /* 0x050fee000000180c */
[----:B------:R-:W1:Y:S01]  /*187d0*/  MUFU.EX2 R38, R38 ;  /* 0x0000002600267308 */ /* 0x000e620000000800 */
[----:B------:R-:W-:Y:S01]  /*187e0*/  FADD.FTZ R195, R195, R176 ;  /* 0x000000b0c3c37221 */ /* 0x000fe20000010000 */
[----:B------:R-:W-:Y:S08]  /*187f0*/  FADD.FTZ R178, R179, R178 ;  /* 0x000000b2b3b27221 */ /* 0x000ff00000010000 */
[----:B------:R-:W-:Y:S01]  /*18800*/  MUFU.EX2 R39, R39 ;  /* 0x0000002700277308 */ /* 0x000fe20000000800 */
[----:B------:R-:W-:Y:S01]  /*18810*/  FADD.FTZ R195, R172, R195 ;  /* 0x000000c3acc37221 */ /* 0x000fe20000010000 */
[----:B------:R-:W-:Y:S01]  /*18820*/  HMMA.16816.F32 R16, R20, R26, R16 ;  /* 0x0000001a1410723c */ /* 0x000fe20000001810 */
[----:B------:R-:W4:Y:S07]  /*18830*/  LDSM.16.MT88.4 R24, [R165+0x6000] ;  /* 0x00600000a518783b */ /* 0x000f2e0000004200 */
[----:B------:R-:W-:Y:S01]  /*18840*/  MUFU.EX2 R100, R100 ;  /* 0x0000006400647308 */ /* 0x000fe20000000800 */
[----:B------:R-:W-:Y:S01]  /*18850*/  F2FP.F16.F32.PACK_AB R21, R96, R3 ;  /* 0x000000036015723e */ /* 0x000fe200000000ff */
[----:B------:R-:W-:Y:S01]  /*18860*/  FADD.FTZ R197, R197, R178 ;  /* 0x000000b2c5c57221 */ /* 0x000fe20000010000 */
[----:B------:R-:W-:Y:S01]  /*18870*/  F2FP.F16.F32.PACK_AB R23, R95, R94 ;  /* 0x0000005e5f17723e */ /* 0x000fe200000000ff */
[----:B------:R-:W-:Y:S01]  /*18880*/  FADD.FTZ R174, R174, R195 ;  /* 0x000000c3aeae7221 */ /* 0x000fe20000010000 */
[----:B-----5:R-:W-:Y:S01]  /*18890*/  F2FP.F16.F32.PACK_AB R20, R97, R36 ;  /* 0x000000246114723e */ /* 0x020fe200000000ff */
[----:B------:R-:W-:Y:S01]  /*188a0*/  FADD.FTZ R197, R196, R197 ;  /* 0x000000c5c4c57221 */ /* 0x000fe20000010000 */
[----:B-1----:R-:W-:Y:S01]  /*188b0*/  F2FP.F16.F32.PACK_AB R22, R38, R37 ;  /* 0x000000252616723e */ /* 0x002fe200000000ff */
[----:B------:R-:W-:Y:S02]  /*188c0*/  FADD.FTZ R174, R173, R174 ;  /* 0x000000aeadae7221 */ /* 0x000fe40000010000 */
[----:B------:R-:W-:Y:S02]  /*188d0*/  FADD.FTZ R98, R194, R197 ;  /* 0x000000c5c2627221 */ /* 0x000fe40000010000 */
[----:B------:R-:W-:Y:S02]  /*188e0*/  FADD.FTZ R171, R171, R174 ;  /* 0x000000aeabab7221 */ /* 0x000fe40000010000 */
[C---:B--2---:R-:W-:Y:S03]  /*188f0*/  HMMA.16816.F32 R4, R20.reuse, R28, R4 ;  /* 0x0000001c1404723c */ /* 0x044fe60000001804 */
[----:B------:R-:W-:Y:S01]  /*18900*/  FADD.FTZ R162, R162, R171 ;  /* 0x000000aba2a27221 */ /* 0x000fe20000010000 */
[----:B------:R-:W-:Y:S03]  /*18910*/  FADD.FTZ R98, R175, R98 ;  /* 0x00000062af627221 */ /* 0x000fe60000010000 */
[----:B------:R-:W-:Y:S01]  /*18920*/  FADD.FTZ R161, R161, R162 ;  /* 0x000000a2a1a17221 */ /* 0x000fe20000010000 */
[C---:B------:R-:W-:Y:S01]  /*18930*/  HMMA.16816.F32 R8, R20.reuse, R30, R8 ;  /* 0x0000001e1408723c */ /* 0x040fe20000001808 */
[----:B------:R-:W1:Y:S02]  /*18940*/  LDSM.16.MT88.4 R28, [R167+0x6000] ;  /* 0x00600000a71c783b */ /* 0x000e640000004200 */
[----:B------:R-:W-:Y:S01]  /*18950*/  FADD.FTZ R161, R160, R161 ;  /* 0x000000a1a0a17221 */ /* 0x000fe20000010000 */
[----:B------:R-:W-:Y:S01]  /*18960*/  FADD.FTZ R169, R169, R98 ;  /* 0x00000062a9a97221 */ /* 0x000fe20000010000 */
[----:B------:R-:W-:Y:S02]  /*18970*/  FFMA.FTZ R98, R111, UR4, -R181 ;  /* 0x000000046f627c23 */ /* 0x000fe400080108b5 */
[----:B------:R-:W-:Y:S01]  /*18980*/  FADD.FTZ R156, R156, R161 ;  /* 0x000000a19c9c7221 */ /* 0x000fe20000010000 */
[C---:B---3--:R-:W-:Y:S03]  /*18990*/  HMMA.16816.F32 R132, R20.reuse, R32, R132 ;  /* 0x000000201484723c */ /* 0x048fe60000001884 */
[----:B------:R-:W-:Y:S01]  /*189a0*/  FADD.FTZ R156, R153, R156 ;  /* 0x0000009c999c7221 */ /* 0x000fe20000010000 */
[----:B------:R-:W-:Y:S01]  /*189b0*/  FADD.FTZ R168, R168, R169 ;  /* 0x000000a9a8a87221 */ /* 0x000fe20000010000 */
[----:B------:R-:W2:Y:S02]  /*189c0*/  MUFU.EX2 R98, R98 ;  /* 0x0000006200627308 */ /* 0x000ea40000000800 */
[----:B------:R-:W-:Y:S01]  /*189d0*/  FADD.FTZ R157, R157, R156 ;  /* 0x0000009c9d9d7221 */ /* 0x000fe20000010000 */
[C---:B------:R-:W-:Y:S01]  /*189e0*/  HMMA.16816.F32 R136, R20.reuse, R34, R136 ;  /* 0x000000221488723c */ /* 0x040fe20000001888 */
[----:B------:R-:W3:Y:S02]  /*189f0*/  LDSM.16.MT88.4 R32, [R226+0x10800] ;  /* 0x01080000e220783b */ /* 0x000ee40000004200 */
[----:B------:R-:W-:Y:S01]  /*18a00*/  FADD.FTZ R152, R152, R157 ;  /* 0x0000009d98987221 */ /* 0x000fe20000010000 */
[----:B------:R-:W-:Y:S03]  /*18a10*/  FADD.FTZ R101, R163, R168 ;  /* 0x000000a8a3657221 */ /* 0x000fe60000010000 */
[----:B------:R-:W-:Y:S01]  /*18a20*/  FADD.FTZ R149, R149, R152 ;  /* 0x0000009895957221 */ /* 0x000fe20000010000 */
[C---:B----4-:R-:W-:Y:S03]  /*18a30*/  HMMA.16816.F32 R140, R20.reuse, R24, R140 ;  /* 0x00000018148c723c */ /* 0x050fe6000000188c */
[----:B------:R-:W-:Y:S01]  /*18a40*/  FADD.FTZ R101, R170, R101 ;  /* 0x00000065aa657221 */ /* 0x000fe20000010000 */
[----:B------:R-:W-:Y:S03]  /*18a50*/  FADD.FTZ R50, R50, R149 ;  /* 0x0000009532327221 */ /* 0x000fe60000010000 */
[----:B------:R-:W-:Y:S01]  /*18a60*/  FADD.FTZ R158, R158, R101 ;  /* 0x000000659e9e7221 */ /* 0x000fe20000010000 */
[C---:B------:R-:W-:Y:S01]  /*18a70*/  HMMA.16816.F32 R144, R20.reuse, R26, R144 ;  /* 0x0000001a1490723c */ /* 0x040fe20000001890 */
[----:B------:R-:W4:Y:S01]  /*18a80*/  LDSM.16.MT88.4 R24, [R166+0x10800] ;  /* 0x01080000a618783b */ /* 0x000f220000004200 */
[----:B------:R-:W5:Y:S01]  /*18a90*/  MUFU.EX2 R101, R108 ;  /* 0x0000006c00657308 */ /* 0x000f620000000800 */
[----:B------:R-:W-:Y:S01]  /*18aa0*/  FADD.FTZ R158, R159, R158 ;  /* 0x0000009e9f9e7221 */ /* 0x000fe20000010000 */
[----:B------:R-:W-:Y:S01]  /*18ab0*/  FADD.FTZ R47, R47, R50 ;  /* 0x000000322f2f7221 */ /* 0x000fe20000010000 */
[----:B------:R-:W-:Y:S02]  /*18ac0*/  FFMA.FTZ R50, R120, UR4, -R180 ;  /* 0x0000000478327c23 */ /* 0x000fe400080108b4 */
[----:B------:R-:W-:Y:S01]  /*18ad0*/  FADD.FTZ R155, R155, R158 ;  /* 0x0000009e9b9b7221 */ /* 0x000fe20000010000 */
[----:B------:R-:W-:Y:S01]  /*18ae0*/  FADD.FTZ R47, R44, R47 ;  /* 0x0000002f2c2f7221 */ /* 0x000fe20000010000 */
[C---:B-1----:R-:W-:Y:S01]  /*18af0*/  HMMA.16816.F32 R12, R20.reuse, R28, R12 ;  /* 0x0000001c140c723c */ /* 0x042fe2000000180c */
[----:B------:R-:W-:Y:S02]  /*18b00*/  LDSM.16.MT88.4 R156, [R226+0x11800] ;  /* 0x01180000e29c783b */ /* 0x000fe40000004200 */
[----:B------:R-:W-:Y:S01]  /*18b10*/  MUFU.EX2 R50, R50 ;  /* 0x0000003200327308 */ /* 0x000fe20000000800 */
[----:B------:R-:W-:Y:S01]  /*18b20*/  FFMA.FTZ R44, R118, UR4, -R181 ;  /* 0x00000004762c7c23 */ /* 0x000fe200080108b5 */
[----:B------:R-:W-:Y:S01]  /*18b30*/  FADD.FTZ R54, R54, R47 ;  /* 0x0000002f36367221 */ /* 0x000fe20000010000 */
[----:B------:R-:W-:Y:S01]  /*18b40*/  FFMA.FTZ R47, R123, UR4, -R181 ;  /* 0x000000047b2f7c23 */ /* 0x000fe200080108b5 */
[----:B------:R-:W-:Y:S01]  /*18b50*/  FADD.FTZ R154, R154, R155 ;  /* 0x0000009b9a9a7221 */ /* 0x000fe20000010000 */
[----:B------:R-:W-:Y:S01]  /*18b60*/  HMMA.16816.F32 R16, R20, R30, R16 ;  /* 0x0000001e1410723c */ /* 0x000fe20000001810 */
[----:B------:R-:W1:Y:S04]  /*18b70*/  LDSM.16.MT88.4 R28, [R165+0x6800] ;  /* 0x00680000a51c783b */ /* 0x000e680000004200 */
[----:B------:R-:W-:Y:S01]  /*18b80*/  MUFU.EX2 R44, R44 ;  /* 0x0000002c002c7308 */ /* 0x000fe20000000800 */
[----:B--2---:R-:W-:Y:S01]  /*18b90*/  F2FP.F16.F32.PACK_AB R21, R98, R39 ;  /* 0x000000276215723e */ /* 0x004fe200000000ff */
[----:B------:R-:W-:Y:S01]  /*18ba0*/  FADD.FTZ R51, R51, R154 ;  /* 0x0000009a33337221 */ /* 0x000fe20000010000 */
[----:B------:R-:W-:Y:S07]  /*18bb0*/  F2FP.F16.F32.PACK_AB R23, R100, R99 ;  /* 0x000000636417723e */ /* 0x000fee00000000ff */
[----:B------:R-:W-:Y:S01]  /*18bc0*/  MUFU.EX2 R47, R47 ;  /* 0x0000002f002f7308 */ /* 0x000fe20000000800 */
[----:B-----5:R-:W-:Y:S01]  /*18bd0*/  F2FP.F16.F32.PACK_AB R20, R102, R101 ;  /* 0x000000656614723e */ /* 0x020fe200000000ff */
[----:B------:R-:W-:Y:S01]  /*18be0*/  FADD.FTZ R46, R46, R51 ;  /* 0x000000332e2e7221 */ /* 0x000fe20000010000 */
[----:B------:R-:W-:Y:S01]  /*18bf0*/  F2FP.F16.F32.PACK_AB R22, R104, R103 ;  /* 0x000000676816723e */ /* 0x000fe200000000ff */
[----:B------:R-:W-:Y:S01]  /*18c00*/  FFMA.FTZ R51, R121, UR4, -R180 ;  /* 0x0000000479337c23 */ /* 0x000fe200080108b4 */
[----:B------:R-:W-:Y:S01]  /*18c10*/  FADD.FTZ R54, R49, R54 ;  /* 0x0000003631367221 */ /* 0x000fe20000010000 */
[----:B------:R-:W-:Y:S01]  /*18c20*/  FFMA.FTZ R49, R117, UR4, -R180 ;  /* 0x0000000475317c23 */ /* 0x000fe200080108b4 */
[----:B------:R-:W-:Y:S01]  /*18c30*/  FADD.FTZ R45, R45, R46 ;  /* 0x0000002e2d2d7221 */ /* 0x000fe20000010000 */
[----:B------:R-:W-:Y:S01]  /*18c40*/  FFMA.FTZ R46, R122, UR4, -R181 ;  /* 0x000000047a2e7c23 */ /* 0x000fe200080108b5 */
[----:B------:R-:W-:Y:S01]  /*18c50*/  FADD.FTZ R55, R55, R54 ;  /* 0x0000003637377221 */ /* 0x000fe20000010000 */
[C---:B---3--:R-:W-:Y:S01]  /*18c60*/  HMMA.16816.F32 R4, R20.reuse, R32, R4 ;  /* 0x000000201404723c */ /* 0x048fe20000001804 */
[----:B------:R-:W-:Y:S02]  /*18c70*/  MUFU.EX2 R51, R51 ;  /* 0x0000003300337308 */ /* 0x000fe40000000800 */
[----:B------:R-:W-:Y:S01]  /*18c80*/  FADD.FTZ R48, R48, R45 ;  /* 0x0000002d30307221 */ /* 0x000fe20000010000 */
[----:B------:R-:W-:Y:S07]  /*18c90*/  FFMA.FTZ R45, R119, UR4, -R181 ;  /* 0x00000004772d7c23 */ /* 0x000fee00080108b5 */
[----:B------:R-:W-:Y:S01]  /*18ca0*/  MUFU.EX2 R46, R46 ;  /* 0x0000002e002e7308 */ /* 0x000fe20000000800 */
[----:B------:R-:W-:Y:S01]  /*18cb0*/  FADD.FTZ R55, R52, R55 ;  /* 0x0000003734377221 */ /* 0x000fe20000010000 */
[----:B------:R-:W-:Y:S01]  /*18cc0*/  FADD.FTZ R59, R59, R48 ;  /* 0x000000303b3b7221 */ /* 0x000fe20000010000 */
[C---:B------:R-:W-:Y:S01]  /*18cd0*/  HMMA.16816.F32 R8, R20.reuse, R34, R8 ;  /* 0x000000221408723c */ /* 0x040fe20000001808 */
[----:B------:R-:W2:Y:S06]  /*18ce0*/  LDSM.16.MT88.4 R32, [R167+0x6800] ;  /* 0x00680000a720783b */ /* 0x000eac0000004200 */
[----:B------:R-:W3:Y:S01]  /*18cf0*/  MUFU.EX2 R45, R45 ;  /* 0x0000002d002d7308 */ /* 0x000ee20000000800 */
[----:B------:R-:W-:Y:S01]  /*18d00*/  FFMA.FTZ R48, R116, UR4, -R180 ;  /* 0x0000000474307c23 */ /* 0x000fe200080108b4 */
[----:B------:R-:W-:Y:S01]  /*18d10*/  FADD.FTZ R148, R148, R55 ;  /* 0x0000003794947221 */ /* 0x000fe20000010000 */
[----:B------:R-:W-:Y:S07]  /*18d20*/  FFMA.FTZ R54, R130, UR4, -R181 ;  /* 0x0000000482367c23 */ /* 0x000fee00080108b5 */
[----:B------:R-:W-:Y:S01]  /*18d30*/  MUFU.EX2 R49, R49 ;  /* 0x0000003100317308 */ /* 0x000fe20000000800 */
[----:B------:R-:W-:Y:S01]  /*18d40*/  FADD.FTZ R59, R56, R59 ;  /* 0x0000003b383b7221 */ /* 0x000fe20000010000 */
[C---:B----4-:R-:W-:Y:S08]  /*18d50*/  HMMA.16816.F32 R132, R20.reuse, R24, R132 ;  /* 0x000000181484723c */ /* 0x050ff00000001884 */
[----:B------:R-:W4:Y:S01]  /*18d60*/  MUFU.EX2 R48, R48 ;  /* 0x0000003000307308 */ /* 0x000f220000000800 */
[----:B------:R-:W-:Y:S01]  /*18d70*/  FADD.FTZ R63, R63, R148 ;  /* 0x000000943f3f7221 */ /* 0x000fe20000010000 */
[----:B------:R-:W-:Y:S08]  /*18d80*/  FADD.FTZ R58, R58, R59 ;  /* 0x0000003b3a3a7221 */ /* 0x000ff00000010000 */
[----:B------:R-:W-:Y:S01]  /*18d90*/  MUFU.EX2 R54, R54 ;  /* 0x0000003600367308 */ /* 0x000fe20000000800 */
[----:B------:R-:W-:Y:S01]  /*18da0*/  FADD.FTZ R62, R62, R63 ;  /* 0x0000003f3e3e7221 */ /* 0x000fe20000010000 */
[C---:B------:R-:W-:Y:S01]  /*18db0*/  HMMA.16816.F32 R136, R20.reuse, R26, R136 ;  /* 0x0000001a1488723c */ /* 0x040fe20000001888 */
[----:B------:R-:W5:Y:S02]  /*18dc0*/  LDSM.16.MT88.4 R24, [R226+0x11000] ;  /* 0x01100000e218783b */ /* 0x000f640000004200 */
[----:B------:R-:W-:Y:S01]  /*18dd0*/  FADD.FTZ R53, R53, R58 ;  /* 0x0000003a35357221 */ /* 0x000fe20000010000 */
[----:B------:R-:W-:Y:S03]  /*18de0*/  FADD.FTZ R57, R57, R62 ;  /* 0x0000003e39397221 */ /* 0x000fe60000010000 */
[----:B------:R-:W-:Y:S01]  /*18df0*/  FADD.FTZ R66, R66, R53 ;  /* 0x0000003542427221 */ /* 0x000fe20000010000 */
[C---:B-1----:R-:W-:Y:S03]  /*18e00*/  HMMA.16816.F32 R140, R20.reuse, R28, R140 ;  /* 0x0000001c148c723c */ /* 0x042fe6000000188c */
[----:B------:R-:W-:Y:S01]  /*18e10*/  FFMA.FTZ R53, R127, UR4, -R181 ;  /* 0x000000047f357c23 */ /* 0x000fe200080108b5 */
[----:B------:R-:W-:Y:S01]  /*18e20*/  FADD.FTZ R66, R61, R66 ;  /* 0x000000423d427221 */ /* 0x000fe20000010000 */
[----:B------:R-:W-:Y:S03]  /*18e30*/  FADD.FTZ R70, R70, R57 ;  /* 0x0000003946467221 */ /* 0x000fe60000010000 */
[C---:B------:R-:W-:Y:S01]  /*18e40*/  HMMA.16816.F32 R144, R20.reuse, R30, R144 ;  /* 0x0000001e1490723c */ /* 0x040fe20000001890 */
[----:B------:R-:W1:Y:S01]  /*18e50*/  LDSM.16.MT88.4 R28, [R166+0x11000] ;  /* 0x01100000a61c783b */ /* 0x000e620000004200 */
[----:B------:R-:W-:Y:S01]  /*18e60*/  MUFU.EX2 R53, R53 ;  /* 0x0000003500357308 */ /* 0x000fe20000000800 */
[----:B------:R-:W-:Y:S01]  /*18e70*/  FADD.FTZ R65, R65, R66 ;  /* 0x0000004241417221 */ /* 0x000fe20000010000 */
[----:B------:R-:W-:Y:S03]  /*18e80*/  FADD.FTZ R71, R71, R70 ;  /* 0x0000004647477221 */ /* 0x000fe60000010000 */
[----:B------:R-:W-:Y:S01]  /*18e90*/  FADD.FTZ R65, R60, R65 ;  /* 0x000000413c417221 */ /* 0x000fe20000010000 */
[----:B------:R-:W-:Y:S01]  /*18ea0*/  FADD.FTZ R64, R64, R71 ;  /* 0x0000004740407221 */ /* 0x000fe20000010000 */
[C---:B--2---:R-:W-:Y:S03]  /*18eb0*/  HMMA.16816.F32 R12, R20.reuse, R32, R12 ;  /* 0x00000020140c723c */ /* 0x044fe6000000180c */
[----:B------:R-:W-:Y:S01]  /*18ec0*/  FADD.FTZ R52, R74, R65 ;  /* 0x000000414a347221 */ /* 0x000fe20000010000 */
[----:B------:R-:W-:Y:S03]  /*18ed0*/  FADD.FTZ R67, R67, R64 ;  /* 0x0000004043437221 */ /* 0x000fe60000010000 */
[----:B------:R-:W-:Y:S01]  /*18ee0*/  FADD.FTZ R52, R75, R52 ;  /* 0x000000344b347221 */ /* 0x000fe20000010000 */
[----:B------:R-:W-:Y:S01]  /*18ef0*/  HMMA.16816.F32 R16, R20, R34, R16 ;  /* 0x000000221410723c */ /* 0x000fe20000001810 */
[----:B------:R-:W2:Y:S02]  /*18f00*/  LDSM.16.MT88.4 R32, [R165+0x7000] ;  /* 0x00700000a520783b */ /* 0x000ea40000004200 */
[----:B---3--:R-:W-:Y:S01]  /*18f10*/  F2FP.F16.F32.PACK_AB R21, R45, R44 ;  /* 0x0000002c2d15723e */ /* 0x008fe200000000ff */
[----:B------:R-:W-:Y:S01]  /*18f20*/  FADD.FTZ R69, R69, R52 ;  /* 0x0000003445457221 */ /* 0x000fe20000010000 */
[----:B------:R-:W-:Y:S01]  /*18f30*/  F2FP.F16.F32.PACK_AB R23, R47, R46 ;  /* 0x0000002e2f17723e */ /* 0x000fe200000000ff */
[----:B------:R-:W-:Y:S01]  /*18f40*/  FFMA.FTZ R52, R126, UR4, -R181 ;  /* 0x000000047e347c23 */ /* 0x000fe200080108b5 */
[----:B----4-:R-:W-:Y:S01]  /*18f50*/  F2FP.F16.F32.PACK_AB R20, R49, R48 ;  /* 0x000000303114723e */ /* 0x010fe200000000ff */
[----:B------:R-:W-:Y:S01]  /*18f60*/  FADD.FTZ R68, R68, R69 ;  /* 0x0000004544447221 */ /* 0x000fe20000010000 */
[----:B------:R-:W-:Y:S01]  /*18f70*/  F2FP.F16.F32.PACK_AB R22, R51, R50 ;  /* 0x000000323316723e */ /* 0x000fe200000000ff */
[----:B------:R-:W-:Y:S01]  /*18f80*/  FFMA.FTZ R181, R131, UR4, -R181 ;  /* 0x0000000483b57c23 */ /* 0x000fe200080108b5 */
[----:B------:R-:W-:Y:S01]  /*18f90*/  FADD.FTZ R78, R78, R67 ;  /* 0x000000434e4e7221 */ /* 0x000fe20000010000 */
[----:B------:R-:W3:Y:S01]  /*18fa0*/  MUFU.EX2 R52, R52 ;  /* 0x0000003400347308 */ /* 0x000ee20000000800 */
[----:B------:R-:W-:Y:S02]  /*18fb0*/  FADD.FTZ R83, R83, R68 ;  /* 0x0000004453537221 */ /* 0x000fe40000010000 */
[----:B------:R-:W-:Y:S01]  /*18fc0*/  FADD.FTZ R79, R79, R78 ;  /* 0x0000004e4f4f7221 */ /* 0x000fe20000010000 */
[C---:B-----5:R-:W-:Y:S06]  /*18fd0*/  HMMA.16816.F32 R4, R20.reuse, R24, R4 ;  /* 0x000000181404723c */ /* 0x060fec0000001804 */
[----:B------:R-:W4:Y:S01]  /*18fe0*/  MUFU.EX2 R181, R181 ;  /* 0x000000b500b57308 */ /* 0x000f220000000800 */
[----:B------:R-:W-:Y:S01]  /*18ff0*/  FADD.FTZ R76, R76, R83 ;  /* 0x000000534c4c7221 */ /* 0x000fe20000010000 */
[----:B------:R-:W-:Y:S03]  /*19000*/  FADD.FTZ R72, R72, R79 ;  /* 0x0000004f48487221 */ /* 0x000fe60000010000 */
[----:B------:R-:W-:Y:S01]  /*19010*/  FADD.FTZ R77, R77, R76 ;  /* 0x0000004c4d4d7221 */ /* 0x000fe20000010000 */
[C---:B------:R-:W-:Y:S01]  /*19020*/  HMMA.16816.F32 R8, R20.reuse, R26, R8 ;  /* 0x0000001a1408723c */ /* 0x040fe20000001808 */
[----:B------:R-:W5:Y:S02]  /*19030*/  LDSM.16.MT88.4 R24, [R167+0x7000] ;  /* 0x00700000a718783b */ /* 0x000f640000004200 */
[----:B---3--:R-:W-:Y:S01]  /*19040*/  F2FP.F16.F32.PACK_AB R149, R53, R52 ;  /* 0x000000343595723e */ /* 0x008fe200000000ff */
[----:B------:R-:W-:Y:S01]  /*19050*/  FADD.FTZ R77, R80, R77 ;  /* 0x0000004d504d7221 */ /* 0x000fe20000010000 */
[----:B------:R-:W-:Y:S01]  /*19060*/  FADD.FTZ R73, R73, R72 ;  /* 0x0000004849497221 */ /* 0x000fe20000010000 */
[----:B----4-:R-:W-:Y:S02]  /*19070*/  F2FP.F16.F32.PACK_AB R151, R181, R54 ;  /* 0x00000036b597723e */ /* 0x010fe400000000ff */
[C---:B-1----:R-:W-:Y:S03]  /*19080*/  HMMA.16816.F32 R132, R20.reuse, R28, R132 ;  /* 0x0000001c1484723c */ /* 0x042fe60000001884 */
[----:B------:R-:W-:Y:S01]  /*19090*/  FADD.FTZ R28, R84, R77 ;  /* 0x0000004d541c7221 */ /* 0x000fe20000010000 */
[----:B------:R-:W-:Y:S03]  /*190a0*/  FADD.FTZ R82, R82, R73 ;  /* 0x0000004952527221 */ /* 0x000fe60000010000 */
[----:B------:R-:W-:Y:S01]  /*190b0*/  FADD.FTZ R28, R85, R28 ;  /* 0x0000001c551c7221 */ /* 0x000fe20000010000 */
[C---:B------:R-:W-:Y:S03]  /*190c0*/  HMMA.16816.F32 R136, R20.reuse, R30, R136 ;  /* 0x0000001e1488723c */ /* 0x040fe60000001888 */
[----:B------:R-:W-:Y:S01]  /*190d0*/  FADD.FTZ R43, R43, R28 ;  /* 0x0000001c2b2b7221 */ /* 0x000fe20000010000 */
[----:B------:R-:W-:Y:S01]  /*190e0*/  FADD.FTZ R82, R81, R82 ;  /* 0x0000005251527221 */ /* 0x000fe20000010000 */
[----:B------:R-:W1:Y:S02]  /*190f0*/  LDSM.16.MT88.4 R28, [R166+0x11800] ;  /* 0x01180000a61c783b */ /* 0x000e640000004200 */
[----:B------:R-:W-:Y:S01]  /*19100*/  FADD.FTZ R43, R42, R43 ;  /* 0x0000002b2a2b7221 */ /* 0x000fe20000010000 */
[C---:B--2---:R-:W-:Y:S01]  /*19110*/  HMMA.16816.F32 R140, R20.reuse, R32, R140 ;  /* 0x00000020148c723c */ /* 0x044fe2000000188c */
[----:B------:R-:W-:Y:S02]  /*19120*/  MUFU.EX2 R32, R124 ;  /* 0x0000007c00207308 */ /* 0x000fe40000000800 */
[--C-:B------:R-:W-:Y:S01]  /*19130*/  FFMA.FTZ R33, R125, UR4, -R180.reuse ;  /* 0x000000047d217c23 */ /* 0x100fe200080108b4 */
[----:B------:R-:W-:Y:S01]  /*19140*/  FFMA.FTZ R180, R129, UR4, -R180 ;  /* 0x0000000481b47c23 */ /* 0x000fe200080108b4 */
[----:B------:R-:W-:Y:S03]  /*19150*/  FADD.FTZ R41, R41, R82 ;  /* 0x0000005229297221 */ /* 0x000fe60000010000 */
[C---:B------:R-:W-:Y:S03]  /*19160*/  HMMA.16816.F32 R144, R20.reuse, R34, R144 ;  /* 0x000000221490723c */ /* 0x040fe60000001890 */
[----:B------:R-:W2:Y:S01]  /*19170*/  MUFU.EX2 R33, R33 ;  /* 0x0000002100217308 */ /* 0x000ea20000000800 */
[----:B------:R-:W-:Y:S09]  /*19180*/  FADD.FTZ R40, R40, R41 ;  /* 0x0000002928287221 */ /* 0x000ff20000010000 */
[----:B------:R-:W-:Y:S01]  /*19190*/  MUFU.EX2 R34, R128 ;  /* 0x0000008000227308 */ /* 0x000fe20000000800 */
[----:B------:R-:W-:Y:S01]  /*191a0*/  FADD.FTZ R91, R91, R40 ;  /* 0x000000285b5b7221 */ /* 0x000fe20000010000 */
[C---:B-----5:R-:W-:Y:S08]  /*191b0*/  HMMA.16816.F32 R12, R20.reuse, R24, R12 ;  /* 0x00000018140c723c */ /* 0x060ff0000000180c */
[----:B------:R-:W3:Y:S01]  /*191c0*/  MUFU.EX2 R243, R180 ;  /* 0x000000b400f37308 */ /* 0x000ee20000000800 */
[----:B------:R-:W-:Y:S01]  /*191d0*/  FADD.FTZ R24, R92, R43 ;  /* 0x0000002b5c187221 */ /* 0x000fe20000010000 */
[----:B------:R-:W-:Y:S01]  /*191e0*/  FADD.FTZ R88, R88, R91 ;  /* 0x0000005b58587221 */ /* 0x000fe20000010000 */
[----:B--2---:R-:W-:Y:S02]  /*191f0*/  F2FP.F16.F32.PACK_AB R148, R33, R32 ;  /* 0x000000202194723e */ /* 0x004fe400000000ff */
[----:B------:R-:W-:Y:S01]  /*19200*/  FADD.FTZ R24, R93, R24 ;  /* 0x000000185d187221 */ /* 0x000fe20000010000 */
[----:B------:R-:W-:Y:S01]  /*19210*/  HMMA.16816.F32 R16, R20, R26, R16 ;  /* 0x0000001a1410723c */ /* 0x000fe20000001810 */
[----:B------:R2:W4:Y:S02]  /*19220*/  LDSM.16.MT88.4 R20, [R165+0x7800] ;  /* 0x00780000a514783b */ /* 0x0005240000004200 */
[----:B------:R-:W-:Y:S01]  /*19230*/  FADD.FTZ R89, R89, R88 ;  /* 0x0000005859597221 */ /* 0x000fe20000010000 */
[----:B------:R-:W-:Y:S01]  /*19240*/  FADD.FTZ R25, R87, R24 ;  /* 0x0000001857197221 */ /* 0x000fe20000010000 */
[----:B---3--:R-:W-:Y:S02]  /*19250*/  F2FP.F16.F32.PACK_AB R150, R243, R34 ;  /* 0x00000022f396723e */ /* 0x008fe400000000ff */
[----:B------:R-:W-:Y:S01]  /*19260*/  FADD.FTZ R86, R86, R89 ;  /* 0x0000005956567221 */ /* 0x000fe20000010000 */
[----:B------:R-:W-:Y:S03]  /*19270*/  FADD.FTZ R25, R90, R25 ;  /* 0x000000195a197221 */ /* 0x000fe60000010000 */
[----:B------:R-:W-:Y:S01]  /*19280*/  FADD.FTZ R3, R3, R86 ;  /* 0x0000005603037221 */ /* 0x000fe20000010000 */
[----:B------:R-:W-:Y:S01]  /*19290*/  FADD.FTZ R24, R36, R25 ;  /* 0x0000001924187221 */ /* 0x000fe20000010000 */
[C---:B------:R-:W-:Y:S01]  /*192a0*/  HMMA.16816.F32 R160, R148.reuse, R156, R4 ;  /* 0x0000009c94a0723c */ /* 0x040fe20000001804 */
[----:B------:R-:W3:Y:S04]  /*192b0*/  LDSM.16.MT88.4 R4, [R167+0x7800] ;  /* 0x00780000a704783b */ /* 0x000ee80000004200 */
[----:B------:R-:W-:Y:S01]  /*192c0*/  FADD.FTZ R3, R96, R3 ;  /* 0x0000000360037221 */ /* 0x000fe20000010000 */
[----:B------:R-:W-:Y:S02]  /*192d0*/  FADD.FTZ R24, R97, R24 ;  /* 0x0000001861187221 */ /* 0x000fe40000010000 */
[C---:B------:R-:W-:Y:S03]  /*192e0*/  HMMA.16816.F32 R156, R148.reuse, R158, R8 ;  /* 0x0000009e949c723c */ /* 0x040fe60000001808 */
[----:B--2---:R-:W-:Y:S01]  /*192f0*/  MOV R165, R0 ;  /* 0x0000000000a57202 */ /* 0x004fe20000000f00 */
[----:B------:R-:W-:Y:S01]  /*19300*/  FADD.FTZ R8, R94, R3 ;  /* 0x000000035e087221 */ /* 0x000fe20000010000 */
[----:B------:R-:W-:Y:S03]  /*19310*/  FADD.FTZ R37, R37, R24 ;  /* 0x0000001825257221 */ /* 0x000fe60000010000 */
[C---:B-1----:R-:W-:Y:S03]  /*19320*/  HMMA.16816.F32 R132, R148.reuse, R28, R132 ;  /* 0x0000001c9484723c */ /* 0x042fe60000001884 */
[----:B------:R-:W-:Y:S01]  /*19330*/  FADD.FTZ R8, R95, R8 ;  /* 0x000000085f087221 */ /* 0x000fe20000010000 */
[----:B------:R-:W-:Y:S03]  /*19340*/  FADD.FTZ R38, R38, R37 ;  /* 0x0000002526267221 */ /* 0x000fe60000010000 */
[----:B------:R-:W-:Y:S01]  /*19350*/  FADD.FTZ R39, R39, R8 ;  /* 0x0000000827277221 */ /* 0x000fe20000010000 */
[C---:B------:R-:W-:Y:S03]  /*19360*/  HMMA.16816.F32 R136, R148.reuse, R30, R136 ;  /* 0x0000001e9488723c */ /* 0x040fe60000001888 */
[----:B------:R-:W-:Y:S01]  /*19370*/  FADD.FTZ R101, R101, R38 ;  /* 0x0000002665657221 */ /* 0x000fe20000010000 */
[----:B------:R-:W-:Y:S03]  /*19380*/  FADD.FTZ R98, R98, R39 ;  /* 0x0000002762627221 */ /* 0x000fe60000010000 */
[----:B------:R-:W-:Y:S01]  /*19390*/  FADD.FTZ R102, R102, R101 ;  /* 0x0000006566667221 */ /* 0x000fe20000010000 */
[C---:B----4-:R-:W-:Y:S03]  /*193a0*/  HMMA.16816.F32 R140, R148.reuse, R20, R140 ;  /* 0x00000014948c723c */ /* 0x050fe6000000188c */
[----:B------:R-:W-:Y:S01]  /*193b0*/  FADD.FTZ R3, R99, R98 ;  /* 0x0000006263037221 */ /* 0x000fe20000010000 */
[----:B------:R-:W-:Y:S03]  /*193c0*/  FADD.FTZ R9, R103, R102 ;  /* 0x0000006667097221 */ /* 0x000fe60000010000 */
[----:B------:R-:W-:Y:S01]  /*193d0*/  FADD.FTZ R3, R100, R3 ;  /* 0x0000000364037221 */ /* 0x000fe20000010000 */
[C---:B------:R-:W-:Y:S03]  /*193e0*/  HMMA.16816.F32 R144, R148.reuse, R22, R144 ;  /* 0x000000169490723c */ /* 0x040fe60000001890 */
[----:B------:R-:W-:Y:S01]  /*193f0*/  FADD.FTZ R9, R104, R9 ;  /* 0x0000000968097221 */ /* 0x000fe20000010000 */
[----:B------:R-:W-:Y:S01]  /*19400*/  FADD.FTZ R44, R44, R3 ;  /* 0x000000032c2c7221 */ /* 0x000fe20000010000 */
[----:B------:R-:W-:Y:S02]  /*19410*/  MOV R3, R2 ;  /* 0x0000000200037202 */ /* 0x000fe40000000f00 */
[----:B------:R-:W-:Y:S01]  /*19420*/  FADD.FTZ R48, R48, R9 ;  /* 0x0000000930307221 */ /* 0x000fe20000010000 */
[C---:B---3--:R-:W-:Y:S03]  /*19430*/  HMMA.16816.F32 R152, R148.reuse, R4, R12 ;  /* 0x000000049498723c */ /* 0x048fe6000000180c */
        /* <DEDUP_REMOVED lines=15> */
[----:B------:R-:W-:Y:S06]  /*19530*/  BRA.U UP0, `(.L_x_2156) ;  /* 0xffffff9500a87547 */ /* 0x000fec000b83ffff */
.L_x_2152:
[----:B------:R-:W1:Y:S01]  /*19540*/  SHFL.BFLY PT, R12, R243, 0x2, 0x1f ;  /* 0x0c401f00f30c7f89 */ /* 0x000e6200000e0000 */
[C---:B------:R-:W-:Y:S01]  /*19550*/  SHF.L.U32 R5, R225.reuse, 0x1, RZ ;  /* 0x00000001e1057819 */ /* 0x040fe200000006ff */
[C---:B------:R-:W-:Y:S01]  /*19560*/  IMAD.SHL.U32 R3, R225.reuse, 0x20, RZ ;  /* 0x00000020e1037824 */ /* 0x040fe200078e00ff */
[----:B------:R-:W-:Y:S01]  /*19570*/  SHF.L.U32 R8, R225, 0x4, RZ ;  /* 0x00000004e1087819 */ /* 0x000fe200000006ff */
[----:B------:R-:W2:Y:S01]  /*19580*/  SHFL.BFLY PT, R11, R240, 0x2, 0x1f ;  /* 0x0c401f00f00b7f89 */ /* 0x000ea200000e0000 */
[----:B------:R-:W-:Y:S01]  /*19590*/  LOP3.LUT R4, R5, 0x6, RZ, 0xc0, !PT ;  /* 0x0000000605047812 */ /* 0x000fe200078ec0ff */
[----:B------:R-:W-:Y:S01]  /*195a0*/  UISETP.NE.AND UP1, UPT, UR16, -0x1, UPT ;  /* 0xffffffff1000788c */ /* 0x000fe2000bf25270 */
[----:B------:R-:W-:Y:S01]  /*195b0*/  LOP3.LUT R8, R8, 0x1c0, RZ, 0xc0, !PT ;  /* 0x000001c008087812 */ /* 0x000fe200078ec0ff */
[----:B------:R-:W3:Y:S01]  /*195c0*/  LDCU.U8 UR4, c[0x0][0x548] ;  /* 0x0000a900ff0477ac */ /* 0x000ee20008000000 */
[----:B------:R-:W-:Y:S01]  /*195d0*/  LOP3.LUT R4, R4, 0x7c00, R3, 0xf8, !PT ;  /* 0x00007c0004047812 */ /* 0x000fe200078ef803 */
[----:B------:R-:W-:Y:S01]  /*195e0*/  S2UR UR8, SR_CTAID.Y ;  /* 0x00000000000879c3 */ /* 0x000fe20000002600 */
[----:B------:R-:W-:Y:S01]  /*195f0*/  SHF.R.U32.HI R3, RZ, 0x1, R225 ;  /* 0x00000001ff037819 */ /* 0x000fe200000116e1 */
[----:B------:R-:W4:Y:S01]  /*19600*/  LDCU UR11, c[0x0][0x434] ;  /* 0x00008680ff0b77ac */ /* 0x000f220008000800 */
[C---:B------:R-:W-:Y:S01]  /*19610*/  LOP3.LUT P2, RZ, R225.reuse, 0x8, RZ, 0xc0, !PT ;  /* 0x00000008e1ff7812 */ /* 0x040fe2000784c0ff */
[----:B------:R-:W-:Y:S01]  /*19620*/  BSSY.RECONVERGENT B0, `(.L_x_2157) ;  /* 0x000008c000007945 */ /* 0x000fe20003800200 */
[----:B------:R-:W-:-:S03]  /*19630*/  LOP3.LUT P1, RZ, R225, 0x10, RZ, 0xc0, !PT ;  /* 0x00000010e1ff7812 */ /* 0x000fc6000782c0ff */
[----:B------:R-:W5:Y:S01]  /*19640*/  S2UR UR9, SR_CTAID.X ;  /* 0x00000000000979c3 */ /* 0x000f620000002500 */
[----:B-1----:R-:W-:Y:S01]  /*19650*/  FADD.FTZ R12, R12, R243 ;  /* 0x000000f30c0c7221 */ /* 0x002fe20000010000 */
[----:B---3--:R-:W-:Y:S01]  /*19660*/  UISETP.NE.AND UP2, UPT, UR4, URZ, UPT ;  /* 0x000000ff0400728c */ /* 0x008fe2000bf45270 */
[----:B--2---:R-:W-:-:S03]  /*19670*/  FADD.FTZ R11, R11, R240 ;  /* 0x000000f00b0b7221 */ /* 0x004fc60000010000 */
[----:B------:R-:W1:Y:S01]  /*19680*/  SHFL.BFLY PT, R7, R12, 0x1, 0x1f ;  /* 0x0c201f000c077f89 */ /* 0x000e6200000e0000 */
[----:B------:R-:W2:Y:S03]  /*19690*/  @UP1 LDCU.64 UR4, c[0x0][0x408] ;  /* 0x00008100ff0417ac */ /* 0x000ea60008000a00 */
[----:B------:R-:W3:Y:S01]  /*196a0*/  SHFL.BFLY PT, R6, R11, 0x1, 0x1f ;  /* 0x0c201f000b067f89 */ /* 0x000ee200000e0000 */
[----:B------:R-:W-:Y:S02]  /*196b0*/  UISETP.NE.OR UP0, UPT, UR16, -0x1, !UP2 ;  /* 0xffffffff1000788c */ /* 0x000fe4000d705670 */
[----:B------:R-:W4:Y:S01]  /*196c0*/  @!UP2 LDCU UR10, c[0x0][0x3e0] ;  /* 0x00007c00ff0aa7ac */ /* 0x000f220008000800 */
[----:B-----5:R-:W-:Y:S02]  /*196d0*/  USHF.L.U32 UR9, UR9, 0x6, URZ ;  /* 0x0000000609097899 */ /* 0x020fe400080006ff */
[----:B--2---:R-:W-:Y:S01]  /*196e0*/  @UP1 UIMAD.WIDE.U32 UR14, UR16, UR4, URZ ;  /* 0x00000004100e12a5 */ /* 0x004fe2000f8e00ff */
[----:B------:R-:W2:Y:S01]  /*196f0*/  @UP2 LDCU UR4, c[0x0][0x454] ;  /* 0x00008a80ff0427ac */ /* 0x000ea20008000800 */
[----:B-1----:R-:W-:Y:S01]  /*19700*/  FADD.FTZ R7, R12, R7 ;  /* 0x000000070c077221 */ /* 0x002fe20000010000 */
[----:B---3--:R-:W-:-:S03]  /*19710*/  FADD.FTZ R6, R11, R6 ;  /* 0x000000060b067221 */ /* 0x008fc60000010000 */
[----:B------:R-:W1:Y:S01]  /*19720*/  MUFU.RCP R10, R7 ;  /* 0x00000007000a7308 */ /* 0x000e620000001000 */
[----:B------:R-:W-:Y:S02]  /*19730*/  LOP3.LUT R11, R8, 0x38, R5, 0xf8, !PT ;  /* 0x00000038080b7812 */ /* 0x000fe400078ef805 */
[----:B------:R-:W-:Y:S02]  /*19740*/  SHF.R.U32.HI R5, RZ, 0x2, R225 ;  /* 0x00000002ff057819 */ /* 0x000fe400000116e1 */
[----:B------:R-:W-:Y:S02]  /*19750*/  LOP3.LUT R4, R4, R11, RZ, 0xfc, !PT ;  /* 0x0000000b04047212 */ /* 0x000fe400078efcff */
[----:B------:R-:W-:Y:S01]  /*19760*/  LOP3.LUT R8, R3, 0x30, RZ, 0xc0, !PT ;  /* 0x0000003003087812 */ /* 0x000fe200078ec0ff */
[----:B------:R-:W3:Y:S01]  /*19770*/  MUFU.RCP R9, R6 ;  /* 0x0000000600097308 */ /* 0x000ee20000001000 */
[----:B------:R-:W-:Y:S01]  /*19780*/  LEA R11, R4, UR6, 0x1 ;  /* 0x00000006040b7c11 */ /* 0x000fe2000f8e08ff */
[----:B------:R-:W5:Y:S01]  /*19790*/  @!UP1 LDCU.64 UR6, c[0x0][0x400] ;  /* 0x00008000ff0697ac */ /* 0x000f620008000a00 */
[----:B------:R-:W-:-:S02]  /*197a0*/  FSETP.NE.FTZ.AND P4, PT, R7, RZ, PT ;  /* 0x000000ff0700720b */ /* 0x000fc40003f95000 */
[----:B------:R-:W-:Y:S02]  /*197b0*/  FSETP.NE.FTZ.AND P3, PT, R6, RZ, PT ;  /* 0x000000ff0600720b */ /* 0x000fe40003f75000 */
[----:B------:R-:W-:Y:S01]  /*197c0*/  LOP3.LUT R5, R8, 0x7, R5, 0xf8, !PT ;  /* 0x0000000708057812 */ /* 0x000fe200078ef805 */
[----:B------:R-:W-:Y:S01]  /*197d0*/  IMAD.MOV.U32 R8, RZ, RZ, 0x20 ;  /* 0x00000020ff087424 */ /* 0x000fe200078e00ff */
[----:B------:R-:W-:Y:S02]  /*197e0*/  MOV R3, 0x10 ;  /* 0x0000001000037802 */ /* 0x000fe40000000f00 */
[----:B-1----:R-:W-:Y:S02]  /*197f0*/  FSEL R10, R10, 1, P4 ;  /* 0x3f8000000a0a7808 */ /* 0x002fe40002000000 */
[----:B------:R-:W-:Y:S02]  /*19800*/  SEL R8, R8, 0xffffffe0, !P2 ;  /* 0xffffffe008087807 */ /* 0x000fe40005000000 */
[----:B------:R-:W-:Y:S01]  /*19810*/  SEL R3, R3, 0xfffffff0, !P0 ;  /* 0xfffffff003037807 */ /* 0x000fe20004000000 */
[C---:B------:R-:W-:Y:S01]  /*19820*/  FMUL.FTZ R160, R10.reuse, R160 ;  /* 0x000000a00aa07220 */ /* 0x040fe20000410000 */
[C---:B------:R-:W-:Y:S01]  /*19830*/  FMUL.FTZ R161, R10.reuse, R161 ;  /* 0x000000a10aa17220 */ /* 0x040fe20000410000 */
        /* <DEDUP_REMOVED lines=15> */
[----:B------:R-:W-:Y:S01]  /*19930*/  IADD3 R17, PT, PT, R8, R11, RZ ;  /* 0x0000000b08117210 */ /* 0x000fe20007ffe0ff */
[----:B-----5:R-:W-:Y:S01]  /*19940*/  @!UP1 UIMAD.WIDE.U32 UR12, UR8, UR6, URZ ;  /* 0x00000006080c92a5 */ /* 0x020fe2000f8e00ff */
[----:B------:R-:W-:Y:S01]  /*19950*/  F2FP.F16.F32.PACK_AB R160, R161, R160 ;  /* 0x000000a0a1a0723e */ /* 0x000fe200000000ff */
[----:B------:R-:W-:Y:S01]  /*19960*/  IMAD.IADD R15, R3, 0x1, R11 ;  /* 0x00000001030f7824 */ /* 0x000fe200078e020b */
[----:B------:R-:W-:Y:S01]  /*19970*/  F2FP.F16.F32.PACK_AB R162, R163, R162 ;  /* 0x000000a2a3a2723e */ /* 0x000fe200000000ff */
[----:B------:R-:W4:Y:S01]  /*19980*/  S2UR UR6, SR_CTAID.Z ;  /* 0x00000000000679c3 */ /* 0x000f220000002700 */
[----:B------:R-:W-:Y:S01]  /*19990*/  F2FP.F16.F32.PACK_AB R156, R157, R156 ;  /* 0x0000009c9d9c723e */ /* 0x000fe200000000ff */
[----:B------:R-:W-:Y:S01]  /*199a0*/  IMAD.IADD R19, R3, 0x1, R17 ;  /* 0x0000000103137824 */ /* 0x000fe200078e0211 */
[----:B------:R-:W-:Y:S01]  /*199b0*/  F2FP.F16.F32.PACK_AB R158, R159, R158 ;  /* 0x0000009e9f9e723e */ /* 0x000fe200000000ff */
[----:B------:R-:W-:Y:S01]  /*199c0*/  STS [R11], R160 ;  /* 0x000000a00b007388 */ /* 0x000fe20000000800 */
[----:B------:R-:W-:Y:S01]  /*199d0*/  F2FP.F16.F32.PACK_AB R132, R133, R132 ;  /* 0x000000848584723e */ /* 0x000fe200000000ff */
[----:B------:R-:W-:Y:S01]  /*199e0*/  @P4 MUFU.LG2 R7, R7 ;  /* 0x0000000700074308 */ /* 0x000fe20000000c00 */
[----:B------:R-:W-:Y:S01]  /*199f0*/  F2FP.F16.F32.PACK_AB R134, R135, R134 ;  /* 0x000000868786723e */ /* 0x000fe200000000ff */
[----:B------:R-:W-:Y:S01]  /*19a00*/  STS [R11+0x400], R162 ;  /* 0x000400a20b007388 */ /* 0x000fe20000000800 */
[----:B------:R-:W-:Y:S01]  /*19a10*/  F2FP.F16.F32.PACK_AB R136, R137, R136 ;  /* 0x000000888988723e */ /* 0x000fe200000000ff */
[C---:B------:R-:W-:Y:S01]  /*19a20*/  FMUL.FTZ R140, R10.reuse, R140 ;  /* 0x0000008c0a8c7220 */ /* 0x040fe20000410000 */
[----:B------:R-:W-:Y:S01]  /*19a30*/  F2FP.F16.F32.PACK_AB R138, R139, R138 ;  /* 0x0000008a8b8a723e */ /* 0x000fe200000000ff */
[----:B------:R-:W-:Y:S01]  /*19a40*/  STS [R15], R156 ;  /* 0x0000009c0f007388 */ /* 0x000fe20000000800 */
[C---:B------:R-:W-:Y:S01]  /*19a50*/  IADD3 R13, PT, PT, R11.reuse, 0x40, RZ ;  /* 0x000000400b0d7810 */ /* 0x040fe20007ffe0ff */
[----:B------:R-:W1:Y:S01]  /*19a60*/  @P3 MUFU.LG2 R6, R6 ;  /* 0x0000000600063308 */ /* 0x000e620000000c00 */
[----:B------:R-:W-:Y:S01]  /*19a70*/  @P1 IADD3 R13, PT, PT, R11, -0x40, RZ ;  /* 0xffffffc00b0d1810 */ /* 0x000fe20007ffe0ff */
[----:B------:R3:W-:Y:S01]  /*19a80*/  STS [R15+0x400], R158 ;  /* 0x0004009e0f007388 */ /* 0x0007e20000000800 */
[C---:B------:R-:W-:Y:S01]  /*19a90*/  FMUL.FTZ R141, R10.reuse, R141 ;  /* 0x0000008d0a8d7220 */ /* 0x040fe20000410000 */
[C---:B------:R-:W-:Y:S01]  /*19aa0*/  FMUL.FTZ R142, R9.reuse, R142 ;  /* 0x0000008e098e7220 */ /* 0x040fe20000410000 */
[C---:B------:R-:W-:Y:S01]  /*19ab0*/  FMUL.FTZ R143, R9.reuse, R143 ;  /* 0x0000008f098f7220 */ /* 0x040fe20000410000 */
[----:B------:R-:W-:Y:S01]  /*19ac0*/  STS [R17], R132 ;  /* 0x0000008411007388 */ /* 0x000fe20000000800 */
[C---:B------:R-:W-:Y:S01]  /*19ad0*/  FMUL.FTZ R144, R10.reuse, R144 ;  /* 0x000000900a907220 */ /* 0x040fe20000410000 */
[C---:B------:R-:W-:Y:S01]  /*19ae0*/  FMUL.FTZ R145, R10.reuse, R145 ;  /* 0x000000910a917220 */ /* 0x040fe20000410000 */
[C---:B------:R-:W-:Y:S01]  /*19af0*/  FMUL.FTZ R146, R9.reuse, R146 ;  /* 0x0000009209927220 */ /* 0x040fe20000410000 */
[----:B------:R5:W-:Y:S01]  /*19b00*/  STS [R17+0x400], R134 ;  /* 0x0004008611007388 */ /* 0x000be20000000800 */
[C---:B------:R-:W-:Y:S01]  /*19b10*/  FMUL.FTZ R147, R9.reuse, R147 ;  /* 0x0000009309937220 */ /* 0x040fe20000410000 */
[C---:B------:R-:W-:Y:S01]  /*19b20*/  FMUL.FTZ R152, R10.reuse, R152 ;  /* 0x000000980a987220 */ /* 0x040fe20000410000 */
[C---:B------:R-:W-:Y:S01]  /*19b30*/  FMUL.FTZ R153, R10.reuse, R153 ;  /* 0x000000990a997220 */ /* 0x040fe20000410000 */
[----:B------:R-:W-:Y:S01]  /*19b40*/  STS [R19], R136 ;  /* 0x0000008813007388 */ /* 0x000fe20000000800 */
[C---:B------:R-:W-:Y:S01]  /*19b50*/  FMUL.FTZ R154, R9.reuse, R154 ;  /* 0x0000009a099a7220 */ /* 0x040fe20000410000 */
[C---:B------:R-:W-:Y:S01]  /*19b60*/  FMUL.FTZ R155, R9.reuse, R155 ;  /* 0x0000009b099b7220 */ /* 0x040fe20000410000 */
[----:B------:R-:W-:Y:S01]  /*19b70*/  FMUL.FTZ R150, R9, R150 ;  /* 0x0000009609967220 */ /* 0x000fe20000410000 */
[----:B------:R2:W-:Y:S01]  /*19b80*/  STS [R19+0x400], R138 ;  /* 0x0004008a13007388 */ /* 0x0005e20000000800 */
[----:B------:R-:W-:Y:S01]  /*19b90*/  LOP3.LUT P0, RZ, R225, 0x3, RZ, 0xc0, !PT ;  /* 0x00000003e1ff7812 */ /* 0x000fe2000780c0ff */
[C---:B------:R-:W-:Y:S01]  /*19ba0*/  FMUL.FTZ R148, R10.reuse, R148 ;  /* 0x000000940a947220 */ /* 0x040fe20000410000 */
[----:B------:R-:W-:Y:S01]  /*19bb0*/  FMUL.FTZ R149, R10, R149 ;  /* 0x000000950a957220 */ /* 0x000fe20000410000 */
[----:B------:R-:W-:Y:S01]  /*19bc0*/  FMUL.FTZ R9, R9, R151 ;  /* 0x0000009709097220 */ /* 0x000fe20000410000 */
[----:B------:R-:W-:Y:S01]  /*19bd0*/  F2FP.F16.F32.PACK_AB R140, R141, R140 ;  /* 0x0000008c8d8c723e */ /* 0x000fe200000000ff */
[----:B------:R-:W-:Y:S01]  /*19be0*/  @!UP1 UIMAD UR7, UR8, UR7, UR13 ;  /* 0x00000007080792a4 */ /* 0x000fe2000f8e020d */
[----:B------:R-:W-:Y:S01]  /*19bf0*/  F2FP.F16.F32.PACK_AB R142, R143, R142 ;  /* 0x0000008e8f8e723e */ /* 0x000fe200000000ff */
[----:B------:R-:W-:Y:S01]  /*19c00*/  @UP1 UIMAD UR7, UR16, UR5, UR15 ;  /* 0x00000005100712a4 */ /* 0x000fe2000f8e020f */
[-C--:B---3--:R-:W-:Y:S01]  /*19c10*/  IADD3 R15, PT, PT, R8, R13.reuse, RZ ;  /* 0x0000000d080f7210 */ /* 0x088fe20007ffe0ff */
[----:B----4-:R-:W-:Y:S01]  /*19c20*/  @!UP2 UIMAD UR5, UR8, UR10, UR6 ;  /* 0x0000000a0805a2a4 */ /* 0x010fe2000f8e0206 */
[----:B------:R-:W-:Y:S01]  /*19c30*/  F2FP.F16.F32.PACK_AB R144, R145, R144 ;  /* 0x000000909190723e */ /* 0x000fe200000000ff */
[----:B------:R-:W-:Y:S01]  /*19c40*/  STS [R13], R140 ;  /* 0x0000008c0d007388 */ /* 0x000fe20000000800 */
[----:B------:R-:W-:Y:S01]  /*19c50*/  F2FP.F16.F32.PACK_AB R146, R147, R146 ;  /* 0x000000929392723e */ /* 0x000fe200000000ff */
[----:B------:R-:W-:Y:S01]  /*19c60*/  @!UP0 UIMAD UR16, UR8, UR11, URZ ;  /* 0x0000000b081082a4 */ /* 0x000fe2000f8e02ff */
[C---:B------:R-:W-:Y:S01]  /*19c70*/  IADD3 R11, PT, PT, R3.reuse, R13, RZ ;  /* 0x0000000d030b7210 */ /* 0x040fe20007ffe0ff */
[----:B------:R-:W-:Y:S01]  /*19c80*/  IMAD.IADD R3, R3, 0x1, R15 ;  /* 0x0000000103037824 */ /* 0x000fe200078e020f */
[----:B-----5:R-:W3:Y:S01]  /*19c90*/  @P3 LDC R17, c[0x0][0x458] ;  /* 0x00011600ff113b82 */ /* 0x020ee20000000800 */
[----:B------:R-:W-:Y:S01]  /*19ca0*/  F2FP.F16.F32.PACK_AB R152, R153, R152 ;  /* 0x000000989998723e */ /* 0x000fe200000000ff */
[----:B------:R1:W-:Y:S01]  /*19cb0*/  STS [R13+0x400], R142 ;  /* 0x0004008e0d007388 */ /* 0x0003e20000000800 */
[----:B------:R-:W-:Y:S01]  /*19cc0*/  F2FP.F16.F32.PACK_AB R154, R155, R154 ;  /* 0x0000009a9b9a723e */ /* 0x000fe200000000ff */
[----:B------:R-:W-:Y:S01]  /*19cd0*/  @!UP1 UMOV UR10, UR12 ;  /* 0x0000000c000a9c82 */ /* 0x000fe20008000000 */
[----:B------:R-:W-:Y:S01]  /*19ce0*/  F2FP.F16.F32.PACK_AB R148, R149, R148 ;  /* 0x000000949594723e */ /* 0x000fe200000000ff */
[----:B------:R-:W-:Y:S01]  /*19cf0*/  STS [R11], R144 ;  /* 0x000000900b007388 */ /* 0x000fe20000000800 */
[----:B------:R-:W-:Y:S01]  /*19d00*/  F2FP.F16.F32.PACK_AB R9, R9, R150 ;  /* 0x000000960909723e */ /* 0x000fe200000000ff */
[----:B--2---:R-:W2:Y:S01]  /*19d10*/  @P4 LDC R19, c[0x0][0x458] ;  /* 0x00011600ff134b82 */ /* 0x004ea20000000800 */
[----:B------:R-:W-:Y:S01]  /*19d20*/  @!UP2 UIMAD UR12, UR5, UR11, URZ ;  /* 0x0000000b050ca2a4 */ /* 0x000fe2000f8e02ff */
[----:B------:R4:W-:Y:S01]  /*19d30*/  STS [R11+0x400], R146 ;  /* 0x000400920b007388 */ /* 0x0009e20000000800 */
[----:B------:R-:W-:Y:S01]  /*19d40*/  @UP1 UMOV UR10, UR14 ;  /* 0x0000000e000a1c82 */ /* 0x000fe20008000000 */
[----:B------:R-:W-:Y:S01]  /*19d50*/  @UP2 UIMAD UR12, UR6, UR4, UR16 ;  /* 0x00000004060c22a4 */ /* 0x000fe2000f8e0210 */
[----:B------:R-:W-:Y:S01]  /*19d60*/  MOV R4, 0x7f800000 ;  /* 0x7f80000000047802 */ /* 0x000fe20000000f00 */
[----:B------:R2:W-:Y:S04]  /*19d70*/  STS [R15], R152 ;  /* 0x000000980f007388 */ /* 0x0005e80000000800 */
[----:B------:R2:W-:Y:S04]  /*19d80*/  STS [R15+0x400], R154 ;  /* 0x0004009a0f007388 */ /* 0x0005e80000000800 */
[----:B------:R2:W-:Y:S04]  /*19d90*/  STS [R3], R148 ;  /* 0x0000009403007388 */ /* 0x0005e80000000800 */
[----:B------:R2:W-:Y:S01]  /*19da0*/  STS [R3+0x400], R9 ;  /* 0x0004000903007388 */ /* 0x0005e20000000800 */
[----:B-1----:R-:W-:Y:S01]  /*19db0*/  @P3 FMUL.FTZ R13, R6, 0.69314718246459960938 ;  /* 0x3f317218060d3820 */ /* 0x002fe20000410000 */
[----:B----4-:R-:W-:Y:S01]  /*19dc0*/  @P4 FMUL.FTZ R11, R7, 0.69314718246459960938 ;  /* 0x3f317218070b4820 */ /* 0x010fe20000410000 */
[----:B------:R-:W-:-:S02]  /*19dd0*/  MOV R7, 0x7f800000 ;  /* 0x7f80000000077802 */ /* 0x000fc40000000f00 */
[----:B---3--:R-:W-:Y:S01]  /*19de0*/  @P3 FFMA.FTZ R7, R0, R17, R13 ;  /* 0x0000001100073223 */ /* 0x008fe2000001000d */
[----:B--2---:R-:W-:Y:S01]  /*19df0*/  @P4 FFMA.FTZ R4, R2, R19, R11 ;  /* 0x0000001302044223 */ /* 0x004fe2000001000b */
[----:B------:R-:W-:Y:S06]  /*19e00*/  BAR.SYNC.DEFER_BLOCKING 0x0 ;  /* 0x0000000000007b1d */ /* 0x000fec0000010000 */
[----:B------:R-:W-:Y:S05]  /*19e10*/  @P0 BRA `(.L_x_2158) ;  /* 0x0000000000300947 */ /* 0x000fea0003800000 */
[----:B------:R-:W1:Y:S01]  /*19e20*/  LDCU.64 UR4, c[0x0][0x420] ;  /* 0x00008400ff0477ac */ /* 0x000e620008000a00 */
[C---:B------:R-:W-:Y:S01]  /*19e30*/  VIADD R3, R5.reuse, 0x8 ;  /* 0x0000000805037836 */ /* 0x040fe20000000000 */
[----:B------:R-:W-:Y:S01]  /*19e40*/  ISETP.GE.AND P2, PT, R5, UR26, PT ;  /* 0x0000001a05007c0c */ /* 0x000fe2000bf46270 */
[----:B------:R-:W-:-:S03]  /*19e50*/  UIADD3 UR8, UPT, UPT, UR9, UR12, URZ ;  /* 0x0000000c09087290 */ /* 0x000fc6000fffe0ff */
[----:B------:R-:W-:-:S03]  /*19e60*/  ISETP.GE.AND P1, PT, R3, UR26, PT ;  /* 0x0000001a03007c0c */ /* 0x000fc6000bf26270 */
[----:B------:R-:W-:Y:S01]  /*19e70*/  IMAD.U32 R0, RZ, RZ, UR8 ;  /* 0x00000008ff007e24 */ /* 0x000fe2000f8e00ff */
[----:B------:R-:W-:-:S04]  /*19e80*/  IADD3 R2, P0, PT, R5, UR8, RZ ;  /* 0x0000000805027c10 */ /* 0x000fc8000ff1e0ff */
[----:B------:R-:W-:Y:S02]  /*19e90*/  LEA.HI.X.SX32 R3, R0, RZ, 0x1, P0 ;  /* 0x000000ff00037211 */ /* 0x000fe400000f0eff */
[----:B-1----:R-:W-:-:S04]  /*19ea0*/  LEA R8, P0, R2, UR4, 0x2 ;  /* 0x0000000402087c11 */ /* 0x002fc8000f8010ff */
[----:B------:R-:W-:-:S05]  /*19eb0*/  LEA.HI.X R9, R2, UR5, R3, 0x2, P0 ;  /* 0x0000000502097c11 */ /* 0x000fca00080f1403 */
[----:B------:R1:W-:Y:S04]  /*19ec0*/  @!P2 STG.E desc[UR20][R8.64], R4 ;  /* 0x000000040800a986 */ /* 0x0003e8000c101914 */
[----:B------:R1:W-:Y:S02]  /*19ed0*/  @!P1 STG.E desc[UR20][R8.64+0x20], R7 ;  /* 0x0000200708009986 */ /* 0x0003e4000c101914 */
.L_x_2158:
[----:B------:R-:W-:Y:S05]  /*19ee0*/  BSYNC.RECONVERGENT B0 ;  /* 0x0000000000007941 */ /* 0x000fea0003800200 */
.L_x_2157:
[----:B------:R-:W2:Y:S01]  /*19ef0*/  LDCU UR4, c[0x0][0x440] ;  /* 0x00008800ff0477ac */ /* 0x000ea20008000800 */
[----:B------:R-:W3:Y:S01]  /*19f00*/  LDC.64 R2, c[0x0][0x408] ;  /* 0x00010200ff027b82 */ /* 0x000ee20000000a00 */
[----:B------:R-:W-:Y:S01]  /*19f10*/  SHF.R.U32.HI R0, RZ, 0x3, R225 ;  /* 0x00000003ff007819 */ /* 0x000fe200000116e1 */
[----:B------:R-:W-:Y:S01]  /*19f20*/  IMAD.MOV.U32 R225, RZ, RZ, RZ ;  /* 0x000000ffffe17224 */ /* 0x000fe200078e00ff */
[----:B------:R-:W4:Y:S01]  /*19f30*/  LDS.128 R12, [R241] ;  /* 0x00000000f10c7984 */ /* 0x000f220000000c00 */
[----:B------:R-:W-:Y:S02]  /*19f40*/  BSSY.RECONVERGENT B0, `(.L_x_2159) ;  /* 0x0000028000007945 */ /* 0x000fe40003800200 */
[----:B-1----:R-:W-:Y:S01]  /*19f50*/  VIADD R7, R0, 0x20 ;  /* 0x0000002000077836 */ /* 0x002fe20000000000 */
[----:B------:R1:W1:Y:S01]  /*19f60*/  LDS.128 R8, [R241+0x1800] ;  /* 0x00180000f1087984 */ /* 0x0002620000000c00 */
[----:B--2---:R-:W-:Y:S01]  /*19f70*/  ISETP.GE.AND P0, PT, R224, UR4, PT ;  /* 0x00000004e0007c0c */ /* 0x004fe2000bf06270 */
[----:B------:R-:W2:Y:S03]  /*19f80*/  LDCU.64 UR4, c[0x0][0x410] ;  /* 0x00008200ff0477ac */ /* 0x000ea60008000a00 */
[----:B------:R-:W-:-:S02]  /*19f90*/  ISETP.GE.OR P4, PT, R0, UR26, P0 ;  /* 0x0000001a00007c0c */ /* 0x000fc40008786670 */
[----:B------:R-:W-:Y:S01]  /*19fa0*/  ISETP.GE.OR P2, PT, R7, UR26, P0 ;  /* 0x0000001a07007c0c */ /* 0x000fe20008746670 */
[----:B---3--:R-:W-:-:S04]  /*19fb0*/  IMAD.WIDE.U32 R16, R2, UR9, R224 ;  /* 0x0000000902107c25 */ /* 0x008fc8000f8e00e0 */
[----:B------:R-:W-:Y:S01]  /*19fc0*/  IMAD R6, R3, UR9, R17 ;  /* 0x0000000903067c24 */ /* 0x000fe2000f8e0211 */
[----:B------:R-:W-:-:S04]  /*19fd0*/  IADD3 R16, P1, PT, R16, UR10, RZ ;  /* 0x0000000a10107c10 */ /* 0x000fc8000ff3e0ff */
[----:B------:R-:W-:Y:S01]  /*19fe0*/  IADD3.X R17, PT, PT, R6, UR7, RZ, P1, !PT ;  /* 0x0000000706117c10 */ /* 0x000fe20008ffe4ff */
[----:B------:R-:W3:Y:S01]  /*19ff0*/  @!P4 LDC.64 R4, c[0x0][0x3f0] ;  /* 0x0000fc00ff04cb82 */ /* 0x000ee20000000a00 */
[----:B------:R-:W-:Y:S01]  /*1a000*/  IADD3 R6, PT, PT, R0, 0x30, RZ ;  /* 0x0000003000067810 */ /* 0x000fe20007ffe0ff */
[----:B--2---:R-:W-:Y:S01]  /*1a010*/  IMAD.U32 R20, RZ, RZ, UR4 ;  /* 0x00000004ff147e24 */ /* 0x004fe2000f8e00ff */
[----:B------:R-:W-:-:S03]  /*1a020*/  MOV R23, UR5 ;  /* 0x0000000500177c02 */ /* 0x000fc60008000f00 */
[----:B------:R-:W-:Y:S01]  /*1a030*/  IMAD.WIDE.U32 R20, R20, UR6, R16 ;  /* 0x0000000614147c25 */ /* 0x000fe2000f8e0010 */
[----:B------:R-:W-:-:S03]  /*1a040*/  IADD3 R16, PT, PT, R0, 0x10, RZ ;  /* 0x0000001000107810 */ /* 0x000fc60007ffe0ff */
[----:B------:R-:W-:Y:S01]  /*1a050*/  IMAD R23, R23, UR6, R21 ;  /* 0x0000000617177c24 */ /* 0x000fe2000f8e0215 */
[----:B------:R-:W-:Y:S01]  /*1a060*/  ISETP.GE.OR P3, PT, R16, UR26, P0 ;  /* 0x0000001a10007c0c */ /* 0x000fe20008766670 */
[----:B------:R-:W-:Y:S01]  /*1a070*/  @!P4 IMAD.MOV.U32 R22, RZ, RZ, R20 ;  /* 0x000000ffff16c224 */ /* 0x000fe200078e0014 */
[----:B------:R-:W-:-:S03]  /*1a080*/  ISETP.GE.OR P0, PT, R6, UR26, P0 ;  /* 0x0000001a06007c0c */ /* 0x000fc60008706670 */
[----:B------:R-:W-:-:S04]  /*1a090*/  @!P4 IMAD.WIDE.U32 R24, R0, R2, R22 ;  /* 0x000000020018c225 */ /* 0x000fc800078e0016 */
[----:B------:R-:W-:Y:S01]  /*1a0a0*/  @!P4 IMAD R18, R0, R3, R25 ;  /* 0x000000030012c224 */ /* 0x000fe200078e0219 */
[----:B---3--:R-:W-:-:S04]  /*1a0b0*/  @!P4 LEA R26, P1, R24, R4, 0x1 ;  /* 0x00000004181ac211 */ /* 0x008fc800078208ff */
[----:B------:R-:W-:Y:S02]  /*1a0c0*/  @!P4 LEA.HI.X R27, R24, R5, R18, 0x1, P1 ;  /* 0x00000005181bc211 */ /* 0x000fe400008f0c12 */
[----:B------:R2:W3:Y:S04]  /*1a0d0*/  LDS.128 R4, [R241+0x800] ;  /* 0x00080000f1047984 */ /* 0x0004e80000000c00 */
[----:B----4-:R2:W-:Y:S01]  /*1a0e0*/  @!P4 STG.E.128 desc[UR20][R26.64], R12 ;  /* 0x0000000c1a00c986 */ /* 0x0105e2000c101d14 */
[----:B-1----:R-:W-:Y:S05]  /*1a0f0*/  @P3 BRA `(.L_x_2160) ;  /* 0x0000000000303947 */ /* 0x002fea0003800000 */
[----:B--2---:R-:W-:Y:S01]  /*1a100*/  IADD3 R13, P1, PT, R0, 0x10, RZ ;  /* 0x00000010000d7810 */ /* 0x004fe20007f3e0ff */
        /* <DEDUP_REMOVED lines=10> */
[----:B---3--:R1:W-:Y:S02]  /*1a1b0*/  STG.E.128 desc[UR20][R16.64], R4 ;  /* 0x0000000410007986 */ /* 0x0083e4000c101d14 */
.L_x_2160:
[----:B------:R-:W-:Y:S05]  /*1a1c0*/  BSYNC.RECONVERGENT B0 ;  /* 0x0000000000007941 */ /* 0x000fea0003800200 */
.L_x_2159:
[----:B-1-3--:R1:W3:Y:S01]  /*1a1d0*/  LDS.128 R4, [R241+0x1000] ;  /* 0x00100000f1047984 */ /* 0x00a2e20000000c00 */
[----:B------:R-:W-:Y:S04]  /*1a1e0*/  BSSY.RECONVERGENT B0, `(.L_x_2161) ;  /* 0x000000e000007945 */ /* 0x000fe80003800200 */
[----:B------:R-:W-:Y:S05]  /*1a1f0*/  @P2 BRA `(.L_x_2162) ;  /* 0x0000000000302947 */ /* 0x000fea0003800000 */
[----:B--2---:R-:W-:Y:S01]  /*1a200*/  IADD3 R13, P1, PT, R0, 0x20, RZ ;  /* 0x00000020000d7810 */ /* 0x004fe20007f3e0ff */
        /* <DEDUP_REMOVED lines=11> */
.L_x_2162:
[----:B------:R-:W-:Y:S05]  /*1a2c0*/  BSYNC.RECONVERGENT B0 ;  /* 0x0000000000007941 */ /* 0x000fea0003800200 */
.L_x_2161:
[----:B------:R-:W-:Y:S05]  /*1a2d0*/  @P0 EXIT ;  /* 0x000000000000094d */ /* 0x000fea0003800000 */
[----:B------:R-:W5:Y:S01]  /*1a2e0*/  LDCU.64 UR4, c[0x0][0x3f0] ;  /* 0x00007e00ff0477ac */ /* 0x000f620008000a00 */
[----:B---34-:R-:W-:Y:S02]  /*1a2f0*/  IADD3 R5, P0, PT, R0, 0x30, RZ ;  /* 0x0000003000057810 */ /* 0x018fe40007f1e0ff */
[----:B------:R-:W-:Y:S02]  /*1a300*/  MOV R21, R23 ;  /* 0x0000001700157202 */ /* 0x000fe40000000f00 */
[----:B------:R-:W-:Y:S01]  /*1a310*/  IADD3.X R7, PT, PT, RZ, RZ, RZ, P0, !PT ;  /* 0x000000ffff077210 */ /* 0x000fe200007fe4ff */
        /* <DEDUP_REMOVED lines=8> */
.L_x_2163:
        /* <DEDUP_REMOVED lines=14> */
.L_x_7144:


//--------------------- .text._ZN5flash24flash_fwd_splitkv_kernelI23Flash_fwd_kernel_traitsILi64ELi64ELi256ELi4ELb0ELb0EN7cutlass6half_tE19Flash_kernel_traitsILi64ELi64ELi256ELi4ES3_EELb1ELb0ELb1ELb0ELb0ELb1ELb0ELb0EEEvNS_16Flash_fwd_paramsE --------------------------
	.section	.text._ZN5flash24flash_fwd_splitkv_kernelI23Flash_fwd_kernel_traitsILi64ELi64ELi256ELi4ELb0ELb0EN7cutlass6half_tE19Flash_kernel_traitsILi64ELi64ELi256ELi4ES3_EELb1ELb0ELb1ELb0ELb0ELb1ELb0ELb0EEEvNS_16Flash_fwd_paramsE,"ax",@progbits
	.align	128
        .global         _ZN5flash24flash_fwd_splitkv_kernelI23Flash_fwd_kernel_traitsILi64ELi64ELi256ELi4ELb0ELb0EN7cutlass6half_tE19Flash_kernel_traitsILi64ELi64ELi256ELi4ES3_EELb1ELb0ELb1ELb0ELb0ELb1ELb0ELb0EEEvNS_16Flash_fwd_paramsE
        .type           _ZN5flash24flash_fwd_splitkv_kernelI23Flash_fwd_kernel_traitsILi64ELi64ELi256ELi4ELb0ELb0EN7cutlass6half_tE19Flash_kernel_traitsILi64ELi64ELi256ELi4ES3_EELb1ELb0ELb1ELb0ELb0ELb1ELb0ELb0EEEvNS_16Flash_fwd_paramsE,@function
        .size           _ZN5flash24flash_fwd_splitkv_kernelI23Flash_fwd_kernel_traitsILi64ELi64ELi256ELi4ELb0ELb0EN7cutlass6half_tE19Flash_kernel_traitsILi64ELi64ELi256ELi4ES3_EELb1ELb0ELb1ELb0ELb0ELb1ELb0ELb0EEEvNS_16Flash_fwd_paramsE,(.L_x_7145 - _ZN5flash24flash_fwd_splitkv_kernelI23Flash_fwd_kernel_traitsILi64ELi64ELi256ELi4ELb0ELb0EN7cutlass6half_tE19Flash_kernel_traitsILi64ELi64ELi256ELi4ES3_EELb1ELb0ELb1ELb0ELb0ELb1ELb0ELb0EEEvNS_16Flash_fwd_paramsE)
        .other          _ZN5flash24flash_fwd_splitkv_kernelI23Flash_fwd_kernel_traitsILi64ELi64ELi256ELi4ELb0ELb0EN7cutlass6half_tE19Flash_kernel_traitsILi64ELi64ELi256ELi4ES3_EELb1ELb0ELb1ELb0ELb0ELb1ELb0ELb0EEEvNS_16Flash_fwd_paramsE,@"STO_CUDA_ENTRY STV_DEFAULT"
_ZN5flash24flash_fwd_splitkv_kernelI23Flash_fwd_kernel_traitsILi64ELi64ELi256ELi4ELb0ELb0EN7cutlass6half_tE19Flash_kernel_traitsILi64ELi64ELi256ELi4ES3_EELb1ELb0ELb1ELb0ELb0ELb1ELb0ELb0EEEvNS_16Flash_fwd_paramsE:
.text._ZN5flash24flash_fwd_splitkv_kernelI23Flash_fwd_kernel_traitsILi64ELi64ELi256ELi4ELb0ELb0EN7cutlass6half_tE19Flash_kernel_traitsILi64ELi64ELi256ELi4ES3_EELb1ELb0ELb1ELb0ELb0ELb1ELb0ELb0EEEvNS_16Flash_fwd_paramsE:
        /* <DEDUP_REMOVED lines=72> */
.L_x_2164:
        /* <DEDUP_REMOVED lines=62> */
[C---:B------:R-:W-:Y:S01]  /*0860*/  IADD3 R7, PT, PT, R166.reuse, 0x10, RZ ;  /* 0x00000010a6077810 */ /* 0x040fe20007ffe0ff */
[----:B-1----:R-:W-:Y:S02]  /*0870*/  UIMAD UR25, UR8, UR7, UR25 ;  /* 0x00000007081972a4 */ /* 0x002fe4000f8e0219 */
[----:B------:R-:W-:Y:S01]  /*0880*/  IMAD R11, R11, UR24, R9 ;  /* 0x000000180b0b7c24 */ /* 0x000fe2000f8e0209 */
[----:B------:R-:W-:Y:S01]  /*0890*/  ISETP.GE.OR P2, PT, R7, UR22, P0 ;  /* 0x0000001607007c0c */ /* 0x000fe20008746670 */
[----:B------:R-:W-:Y:S02]  /*08a0*/  @!P3 IMAD.MOV.U32 R10, RZ, RZ, R8 ;  /* 0x000000ffff0ab224 */ /* 0x000fe400078e0008 */
[----:B------:R-:W-:-:S02]  /*08b0*/  VIADD R6, R166, 0x20 ;  /* 0x00000020a6067836 */ /* 0x000fc40000000000 */
[----:B------:R-:W-:-:S04]  /*08c0*/  @!P3 IMAD.WIDE.U32 R12, R166, UR4, R10 ;  /* 0x00000004a60cbc25 */ /* 0x000fc8000f8e000a */
[----:B------:R-:W-:Y:S01]  /*08d0*/  @!P3 IMAD R0, R166, UR5, R13 ;  /* 0x00000005a600bc24 */ /* 0x000fe2000f8e020d */
[----:B---3--:R-:W-:Y:S02]  /*08e0*/  @!P3 LEA R14, P1, R12, R2, 0x1 ;  /* 0x000000020c0eb211 */ /* 0x008fe400078208ff */
        /* <DEDUP_REMOVED lines=18> */
.L_x_2167:
[----:B------:R-:W-:Y:S05]  /*0a10*/  BSYNC.RECONVERGENT B0 ;  /* 0x0000000000007941 */ /* 0x000fea0003800200 */
.L_x_2166:
        /* <DEDUP_REMOVED lines=14> */
.L_x_2169:
[----:B------:R-:W-:Y:S05]  /*0b00*/  BSYNC.RECONVERGENT B0 ;  /* 0x0000000000007941 */ /* 0x000fea0003800200 */
.L_x_2168:
        /* <DEDUP_REMOVED lines=13> */
.L_x_2171:
[----:B------:R-:W-:Y:S05]  /*0be0*/  BSYNC.RECONVERGENT B0 ;  /* 0x0000000000007941 */ /* 0x000fea0003800200 */
.L_x_2170:
[----:B------:R-:W5:Y:S01]  /*0bf0*/  LDCU.64 UR6, c[0x0][0x420] ;  /* 0x00008400ff0677ac */ /* 0x000f620008000a00 */
[----:B------:R-:W-:Y:S01]  /*0c00*/  ISETP.NE.AND P4, PT, R4, RZ, PT ;  /* 0x000000ff0400720c */ /* 0x000fe20003f85270 */
[----:B------:R-:W-:Y:S01]  /*0c10*/  IMAD.U32 R0, RZ, RZ, UR25 ;  /* 0x00000019ff007e24 */ /* 0x000fe2000f8e00ff */
[C---:B------:R-:W-:Y:S02]  /*0c20*/  IADD3 R3, P0, PT, R166.reuse, UR25, RZ ;  /* 0x00000019a6037c10 */ /* 0x040fe4000ff1e0ff */
[----:B------:R-:W-:Y:S02]  /*0c30*/  ISETP.GE.OR P2, PT, R7, UR22, P4 ;  /* 0x0000001607007c0c */ /* 0x000fe4000a746670 */
[----:B------:R-:W-:Y:S02]  /*0c40*/  ISETP.GE.OR P3, PT, R166, UR22, P4 ;  /* 0x00000016a6007c0c */ /* 0x000fe4000a766670 */
[----:B------:R-:W-:Y:S02]  /*0c50*/  ISETP.GE.OR P1, PT, R6, UR22, P4 ;  /* 0x0000001606007c0c */ /* 0x000fe4000a726670 */
[----:B------:R-:W-:-:S02]  /*0c60*/  ISETP.GE.OR P4, PT, R2, UR22, P4 ;  /* 0x0000001602007c0c */ /* 0x000fc4000a786670 */
[----:B------:R-:W-:Y:S02]  /*0c70*/  LEA.HI.X.SX32 R0, R0, RZ, 0x1, P0 ;  /* 0x000000ff00007211 */ /* 0x000fe400000f0eff */
[----:B-----5:R-:W-:-:S05]  /*0c80*/  LEA R6, P0, R3, UR6, 0x2 ;  /* 0x0000000603067c11 */ /* 0x020fca000f8010ff */
[----:B------:R-:W-:Y:S01]  /*0c90*/  @!P3 IMAD.MOV.U32 R4, RZ, RZ, 0x7f800000 ;  /* 0x7f800000ff04b424 */ /* 0x000fe200078e00ff */
[----:B------:R-:W-:Y:S01]  /*0ca0*/  LEA.HI.X R7, R3, UR7, R0, 0x2, P0 ;  /* 0x0000000703077c11 */ /* 0x000fe200080f1400 */
[----:B------:R-:W-:Y:S02]  /*0cb0*/  @!P2 IMAD.MOV.U32 R3, RZ, RZ, 0x7f800000 ;  /* 0x7f800000ff03a424 */ /* 0x000fe400078e00ff */
[----:B------:R-:W-:Y:S02]  /*0cc0*/  @!P1 IMAD.MOV.U32 R0, RZ, RZ, 0x7f800000 ;  /* 0x7f800000ff009424 */ /* 0x000fe400078e00ff */
[----:B------:R1:W-:Y:S04]  /*0cd0*/  @!P3 STG.E desc[UR20][R6.64], R4 ;  /* 0x000000040600b986 */ /* 0x0003e8000c101914 */
[----:B------:R1:W-:Y:S04]  /*0ce0*/  @!P2 STG.E desc[UR20][R6.64+0x40], R3 ;  /* 0x000040030600a986 */ /* 0x0003e8000c101914 */
[----:B------:R1:W-:Y:S01]  /*0cf0*/  @!P1 STG.E desc[UR20][R6.64+0x80], R0 ;  /* 0x0000800006009986 */ /* 0x0003e2000c101914 */
[----:B------:R-:W-:Y:S05]  /*0d00*/  @P4 EXIT ;  /* 0x000000000000494d */ /* 0x000fea0003800000 */
[----:B-1----:R-:W-:-:S05]  /*0d10*/  MOV R3, 0x7f800000 ;  /* 0x7f80000000037802 */ /* 0x002fca0000000f00 */
[----:B------:R-:W-:Y:S01]  /*0d20*/  STG.E desc[UR20][R6.64+0xc0], R3 ;  /* 0x0000c00306007986 */ /* 0x000fe2000c101914 */
[----:B------:R-:W-:Y:S05]  /*0d30*/  EXIT ;  /* 0x000000000000794d */ /* 0x000fea0003800000 */
.L_x_2165:
        /* <DEDUP_REMOVED lines=13> */
.L_x_2172:
        /* <DEDUP_REMOVED lines=99> */
.L_x_2173:
        /* <DEDUP_REMOVED lines=18> */
.L_x_2175:
        /* <DEDUP_REMOVED lines=8> */
.L_x_2176:
        /* <DEDUP_REMOVED lines=18> */
.L_x_2177:
        /* <DEDUP_REMOVED lines=8> */
.L_x_2178:
        /* <DEDUP_REMOVED lines=45> */
.L_x_2174:
        /* <DEDUP_REMOVED lines=63> */
.L_x_2181:
[----:B------:R2:W-:Y:S02]  /*1e40*/  STS.128 [R251], RZ ;  /* 0x000000fffb007388 */ /* 0x0005e40000000c00 */
.L_x_2180:
[----:B------:R-:W-:Y:S05]  /*1e50*/  BSYNC.RECONVERGENT B0 ;  /* 0x0000000000007941 */ /* 0x000fea0003800200 */
.L_x_2179:
        /* <DEDUP_REMOVED lines=28> */
.L_x_2183:
[----:B------:R-:W-:Y:S05]  /*2020*/  BSYNC.RECONVERGENT B0 ;  /* 0x0000000000007941 */ /* 0x000fea0003800200 */
.L_x_2182:
        /* <DEDUP_REMOVED lines=22> */
.L_x_2185:
[----:B------:R-:W-:Y:S05]  /*2190*/  BSYNC.RECONVERGENT B0 ;  /* 0x0000000000007941 */ /* 0x000fea0003800200 */
.L_x_2184:
        /* <DEDUP_REMOVED lines=21> */
.L_x_2187:
[----:B------:R-:W-:Y:S05]  /*22f0*/  BSYNC.RECONVERGENT B0 ;  /* 0x0000000000007941 */ /* 0x000fea0003800200 */
.L_x_2186:
        /* <DEDUP_REMOVED lines=16> */
.L_x_2190:
[----:B------:R1:W-:Y:S02]  /*2400*/  STS.128 [R251+0x2000], RZ ;  /* 0x002000fffb007388 */ /* 0x0003e40000000c00 */
.L_x_2189:
[----:B------:R-:W-:Y:S05]  /*2410*/  BSYNC.RECONVERGENT B0 ;  /* 0x0000000000007941 */ /* 0x000fea0003800200 */
.L_x_2188:
        /* <DEDUP_REMOVED lines=24> */
.L_x_2192:
[----:B------:R-:W-:Y:S05]  /*25a0*/  BSYNC.RECONVERGENT B0 ;  /* 0x0000000000007941 */ /* 0x000fea0003800200 */
.L_x_2191:
        /* <DEDUP_REMOVED lines=17> */
.L_x_2194:
[----:B------:R-:W-:Y:S05]  /*26c0*/  BSYNC.RECONVERGENT B0 ;  /* 0x0000000000007941 */ /* 0x000fea0003800200 */
.L_x_2193:
        /* <DEDUP_REMOVED lines=17> */
.L_x_2196:
[----:B------:R-:W-:Y:S05]  /*27e0*/  BSYNC.RECONVERGENT B0 ;  /* 0x0000000000007941 */ /* 0x000fea0003800200 */
.L_x_2195:
        /* <DEDUP_REMOVED lines=18> */
.L_x_2198:
[----:B------:R-:W-:Y:S05]  /*2910*/  BSYNC.RECONVERGENT B0 ;  /* 0x0000000000007941 */ /* 0x000fea0003800200 */
.L_x_2197:
        /* <DEDUP_REMOVED lines=17> */
.L_x_2200:
[----:B------:R-:W-:Y:S05]  /*2a30*/  BSYNC.RECONVERGENT B0 ;  /* 0x0000000000007941 */ /* 0x000fea0003800200 */
.L_x_2199:
        /* <DEDUP_REMOVED lines=18> */
.L_x_2202:
[----:B------:R-:W-:Y:S05]  /*2b60*/  BSYNC.RECONVERGENT B0 ;  /* 0x0000000000007941 */ /* 0x000fea0003800200 */
.L_x_2201:
        /* <DEDUP_REMOVED lines=16> */
.L_x_2204:
[----:B------:R-:W-:Y:S05]  /*2c70*/  BSYNC.RECONVERGENT B0 ;  /* 0x0000000000007941 */ /* 0x000fea0003800200 */
.L_x_2203:
        /* <DEDUP_REMOVED lines=16> */
.L_x_2206:
[----:B------:R-:W-:Y:S05]  /*2d80*/  BSYNC.RECONVERGENT B0 ;  /* 0x0000000000007941 */ /* 0x000fea0003800200 */
.L_x_2205:
        /* <DEDUP_REMOVED lines=17> */
.L_x_2208:
[----:B------:R-:W-:Y:S05]  /*2ea0*/  BSYNC.RECONVERGENT B0 ;  /* 0x0000000000007941 */ /* 0x000fea0003800200 */
.L_x_2207:
        /* <DEDUP_REMOVED lines=15> */
.L_x_2210:
[----:B------:R-:W-:Y:S05]  /*2fa0*/  BSYNC.RECONVERGENT B0 ;  /* 0x0000000000007941 */ /* 0x000fea0003800200 */
.L_x_2209:
        /* <DEDUP_REMOVED lines=14> */
.L_x_2212:
[----:B------:R-:W-:Y:S05]  /*3090*/  BSYNC.RECONVERGENT B0 ;  /* 0x0000000000007941 */ /* 0x000fea0003800200 */
.L_x_2211:
        /* <DEDUP_REMOVED lines=14> */
.L_x_2214:
[----:B------:R-:W-:Y:S05]  /*3180*/  BSYNC.RECONVERGENT B0 ;  /* 0x0000000000007941 */ /* 0x000fea0003800200 */
.L_x_2213:
        /* <DEDUP_REMOVED lines=14> */
.L_x_2216:
[----:B------:R-:W-:Y:S05]  /*3270*/  BSYNC.RECONVERGENT B0 ;  /* 0x0000000000007941 */ /* 0x000fea0003800200 */
.L_x_2215:
        /* <DEDUP_REMOVED lines=14> */
.L_x_2218:
[----:B------:R-:W-:Y:S05]  /*3360*/  BSYNC.RECONVERGENT B0 ;  /* 0x0000000000007941 */ /* 0x000fea0003800200 */
.L_x_2217:
        /* <DEDUP_REMOVED lines=14> */
.L_x_2220:
[----:B------:R-:W-:Y:S05]  /*3450*/  BSYNC.RECONVERGENT B0 ;  /* 0x0000000000007941 */ /* 0x000fea0003800200 */
.L_x_2219:
        /* <DEDUP_REMOVED lines=39> */
.L_x_2223:
[----:B------:R3:W-:Y:S01]  /*36d0*/  STS.128 [R251+0xa000], RZ ;  /* 0x00a000fffb007388 */ /* 0x0007e20000000c00 */
[----:B------:R-:W-:Y:S05]  /*36e0*/  BRA `(.L_x_2224) ;  /* 0x0000000000047947 */ /* 0x000fea0003800000 */
.L_x_2222:
[----:B------:R1:W-:Y:S02]  /*36f0*/  STS.128 [R251+0xa000], RZ ;  /* 0x00a000fffb007388 */ /* 0x0003e40000000c00 */
.L_x_2224:
[----:B------:R-:W-:Y:S05]  /*3700*/  BSYNC.RECONVERGENT B0 ;  /* 0x0000000000007941 */ /* 0x000fea0003800200 */
.L_x_2221:
        /* <DEDUP_REMOVED lines=22> */
.L_x_2226:
[----:B------:R-:W-:Y:S05]  /*3870*/  BSYNC.RECONVERGENT B0 ;  /* 0x0000000000007941 */ /* 0x000fea0003800200 */
.L_x_2225:
        /* <DEDUP_REMOVED lines=17> */
.L_x_2228:
[----:B------:R-:W-:Y:S05]  /*3990*/  BSYNC.RECONVERGENT B0 ;  /* 0x0000000000007941 */ /* 0x000fea0003800200 */
.L_x_2227:
        /* <DEDUP_REMOVED lines=17> */
.L_x_2230:
[----:B------:R-:W-:Y:S05]  /*3ab0*/  BSYNC.RECONVERGENT B0 ;  /* 0x0000000000007941 */ /* 0x000fea0003800200 */
.L_x_2229:
        /* <DEDUP_REMOVED lines=16> */
.L_x_2232:
[----:B------:R-:W-:Y:S05]  /*3bc0*/  BSYNC.RECONVERGENT B0 ;  /* 0x0000000000007941 */ /* 0x000fea0003800200 */
.L_x_2231:
        /* <DEDUP_REMOVED lines=17> */
.L_x_2234:
[----:B------:R-:W-:Y:S05]  /*3ce0*/  BSYNC.RECONVERGENT B0 ;  /* 0x0000000000007941 */ /* 0x000fea0003800200 */
.L_x_2233:
        /* <DEDUP_REMOVED lines=16> */
.L_x_2236:
[----:B------:R-:W-:Y:S05]  /*3df0*/  BSYNC.RECONVERGENT B0 ;  /* 0x0000000000007941 */ /* 0x000fea0003800200 */
.L_x_2235:
        /* <DEDUP_REMOVED lines=17> */
.L_x_2238:
[----:B------:R-:W-:Y:S05]  /*3f10*/  BSYNC.RECONVERGENT B0 ;  /* 0x0000000000007941 */ /* 0x000fea0003800200 */
.L_x_2237:
[----:B------:R1:W-:Y:S01]  /*3f20*/  @P1 STS.128 [R251+0xe000], RZ ;  /* 0x00e000fffb001388 */ /* 0x0003e20000000c00 */
[----:B------:R-:W-:Y:S01]  /*3f30*/  ISETP.GE.AND P2, PT, R8, UR7, PT ;  /* 0x0000000708007c0c */ /* 0x000fe2000bf46270 */
[----:B------:R-:W-:Y:S01]  /*3f40*/  IMAD.SHL.U32 R8, R166, 0x20, RZ ;  /* 0x00000020a6087824 */ /* 0x000fe200078e00ff */
[----:B------:R-:W-:Y:S01]  /*3f50*/  LOP3.LUT R9, R164, 0x1c0, R5, 0xf8, !PT ;  /* 0x000001c0a4097812 */ /* 0x000fe200078ef805 */
[----:B------:R-:W-:Y:S01]  /*3f60*/  BSSY.RECONVERGENT B0, `(.L_x_2239) ;  /* 0x0000011000007945 */ /* 0x000fe20003800200 */
[----:B------:R-:W-:Y:S02]  /*3f70*/  LOP3.LUT R177, R5, 0x200, RZ, 0xc0, !PT ;  /* 0x0000020005b17812 */ /* 0x000fe400078ec0ff */
[----:B------:R-:W-:Y:S02]  /*3f80*/  LOP3.LUT R0, R9, 0x8, R0, 0x78, !PT ;  /* 0x0000000809007812 */ /* 0x000fe400078e7800 */
        /* <DEDUP_REMOVED lines=14> */
.L_x_2240:
[----:B------:R-:W-:Y:S05]  /*4070*/  BSYNC.RECONVERGENT B0 ;  /* 0x0000000000007941 */ /* 0x000fea0003800200 */
.L_x_2239:
[----:B------:R2:W-:Y:S01]  /*4080*/  @P0 STS.128 [R251+0xe800], RZ ;  /* 0x00e800fffb000388 */ /* 0x0005e20000000c00 */
[----:B-1----:R-:W-:Y:S01]  /*4090*/  LOP3.LUT R16, R5, 0x400, RZ, 0xc0, !PT ;  /* 0x0000040005107812 */ /* 0x002fe200078ec0ff */
[----:B------:R-:W-:Y:S01]  /*40a0*/  BSSY.RECONVERGENT B0, `(.L_x_2241) ;  /* 0x0000014000007945 */ /* 0x000fe20003800200 */
[----:B------:R-:W-:Y:S02]  /*40b0*/  LOP3.LUT R9, R9, 0x8, R166, 0x78, !PT ;  /* 0x0000000809097812 */ /* 0x000fe400078e78a6 */
[----:B------:R-:W-:Y:S02]  /*40c0*/  LOP3.LUT R237, R237, R0, RZ, 0xfc, !PT ;  /* 0x00000000eded7212 */ /* 0x000fe400078efcff */
[----:B------:R-:W-:Y:S01]  /*40d0*/  ISETP.GE.AND P1, PT, R4, UR7, PT ;  /* 0x0000000704007c0c */ /* 0x000fe2000bf26270 */
        /* <DEDUP_REMOVED lines=16> */
.L_x_2242:
[----:B------:R-:W-:Y:S05]  /*41e0*/  BSYNC.RECONVERGENT B0 ;  /* 0x0000000000007941 */ /* 0x000fea0003800200 */
.L_x_2241:
        /* <DEDUP_REMOVED lines=15> */
.L_x_2244:
[----:B------:R-:W-:Y:S05]  /*42e0*/  BSYNC.RECONVERGENT B0 ;  /* 0x0000000000007941 */ /* 0x000fea0003800200 */
.L_x_2243:
        /* <DEDUP_REMOVED lines=15> */
.L_x_2246:
[----:B------:R-:W-:Y:S05]  /*43e0*/  BSYNC.RECONVERGENT B0 ;  /* 0x0000000000007941 */ /* 0x000fea0003800200 */
.L_x_2245:
        /* <DEDUP_REMOVED lines=15> */
.L_x_2248:
[----:B------:R-:W-:Y:S05]  /*44e0*/  BSYNC.RECONVERGENT B0 ;  /* 0x0000000000007941 */ /* 0x000fea0003800200 */
.L_x_2247:
        /* <DEDUP_REMOVED lines=15> */
.L_x_2250:
[----:B------:R-:W-:Y:S05]  /*45e0*/  BSYNC.RECONVERGENT B0 ;  /* 0x0000000000007941 */ /* 0x000fea0003800200 */
.L_x_2249:
        /* <DEDUP_REMOVED lines=15> */
.L_x_2252:
[----:B------:R-:W-:Y:S05]  /*46e0*/  BSYNC.RECONVERGENT B0 ;  /* 0x0000000000007941 */ /* 0x000fea0003800200 */
.L_x_2251:
        /* <DEDUP_REMOVED lines=15> */
.L_x_2254:
[----:B------:R-:W-:Y:S05]  /*47e0*/  BSYNC.RECONVERGENT B0 ;  /* 0x0000000000007941 */ /* 0x000fea0003800200 */
.L_x_2253:
[----:B------:R-:W-:Y:S01]  /*47f0*/  LDSM.16.M88.4 R12, [R237] ;  /* 0x00000000ed0c783b */ /* 0x000fe20000000200 */
[----:B------:R-:W-:Y:S01]  /*4800*/  IMAD.MOV.U32 R176, RZ, RZ, 0x20 ;  /* 0x00000020ffb07424 */ /* 0x000fe200078e00ff */
[----:B------:R-:W-:Y:S01]  /*4810*/  LOP3.LUT P6, RZ, R166, 0x2, RZ, 0xc0, !PT ;  /* 0x00000002a6ff7812 */ /* 0x000fe200078cc0ff */
[----:B------:R-:W-:Y:S01]  /*4820*/  VIADD R165, R16, UR6 ;  /* 0x0000000610a57c36 */ /* 0x000fe20008000000 */
[----:B-1----:R-:W1:Y:S01]  /*4830*/  LDSM.16.M88.4 R4, [R16+UR6+0x2000] ;  /* 0x002000061004783b */ /* 0x002e620008000200 */
[----:B------:R-:W-:Y:S01]  /*4840*/  IMAD.MOV.U32 R204, RZ, RZ, 0x40 ;  /* 0x00000040ffcc7424 */ /* 0x000fe200078e00ff */
[----:B------:R-:W-:Y:S01]  /*4850*/  SEL R178, R176, 0xffffffe0, !P6 ;  /* 0xffffffe0b0b27807 */ /* 0x000fe20007000000 */
[----:B------:R-:W5:Y:S01]  /*4860*/  LDCU UR4, c[0x0][0x50c] ;  /* 0x0000a180ff0477ac */ /* 0x000f620008000800 */
[----:B------:R-:W2:Y:S01]  /*4870*/  LDSM.16.M88.4 R116, [R16+UR6+0x3000] ;  /* 0x003000061074783b */ /* 0x000ea20008000200 */
[----:B------:R-:W-:Y:S02]  /*4880*/  LOP3.LUT P0, RZ, R166, 0x4, RZ, 0xc0, !PT ;  /* 0x00000004a6ff7812 */ /* 0x000fe4000780c0ff */
[--C-:B------:R-:W-:Y:S01]  /*4890*/  IMAD.IADD R172, R237, 0x1, R178.reuse ;  /* 0x00000001edac7824 */ /* 0x100fe200078e02b2 */
[----:B------:R-:W-:Y:S01]  /*48a0*/  LDSM.16.M88.4 R124, [R16+UR6+0x2800] ;  /* 0x00280006107c783b */ /* 0x000fe20008000200 */
[----:B------:R-:W-:Y:S01]  /*48b0*/  IMAD.IADD R167, R165, 0x1, R178 ;  /* 0x00000001a5a77824 */ /* 0x000fe200078e02b2 */
[----:B------:R-:W-:Y:S01]  /*48c0*/  SEL R204, R204, 0xffffffc0, !P0 ;  /* 0xffffffc0cccc7807 */ /* 0x000fe20004000000 */
[----:B------:R-:W-:Y:S01]  /*48d0*/  UISETP.NE.AND UP1, UPT, UR17, 0x1, UPT ;  /* 0x000000011100788c */ /* 0x000fe2000bf25270 */
[----:B------:R-:W-:Y:S01]  /*48e0*/  LDSM.16.M88.4 R108, [R16+UR6+0x3800] ;  /* 0x00380006106c783b */ /* 0x000fe20008000200 */
[----:B------:R-:W-:-:S02]  /*48f0*/  VIMNMX R212, PT, PT, R2, UR19, PT ;  /* 0x0000001302d47c48 */ /* 0x000fc4000bfe0100 */
[--C-:B------:R-:W-:Y:S01]  /*4900*/  IMAD.IADD R179, R165, 0x1, R204.reuse ;  /* 0x00000001a5b37824 */ /* 0x100fe200078e02cc */
[----:B------:R-:W-:Y:S04]  /*4910*/  LDSM.16.M88.4 R172, [R172] ;  /* 0x00000000acac783b */ /* 0x000fe80000000200 */
[----:B------:R-:W3:Y:S04]  /*4920*/  LDSM.16.M88.4 R132, [R167+0x2000] ;  /* 0x00200000a784783b */ /* 0x000ee80000000200 */
[----:B------:R-:W4:Y:S04]  /*4930*/  LDSM.16.M88.4 R160, [R167+0x3000] ;  /* 0x00300000a7a0783b */ /* 0x000f280000000200 */
[----:B------:R-:W5:Y:S04]  /*4940*/  LDSM.16.M88.4 R100, [R16+UR6+0x4000] ;  /* 0x004000061064783b */ /* 0x000f680008000200 */
[----:B------:R-:W5:Y:S04]  /*4950*/  LDSM.16.M88.4 R92, [R16+UR6+0x4800] ;  /* 0x00480006105c783b */ /* 0x000f680008000200 */
[----:B------:R-:W5:Y:S01]  /*4960*/  LDSM.16.M88.4 R84, [R16+UR6+0x5000] ;  /* 0x005000061054783b */ /* 0x000f620008000200 */
[C---:B-1----:R-:W-:Y:S03]  /*4970*/  HMMA.16816.F32 R8, R12.reuse, R4, RZ ;  /* 0x000000040c08723c */ /* 0x042fe600000018ff */
[----:B------:R-:W1:Y:S04]  /*4980*/  LDSM.16.M88.4 R76, [R16+UR6+0x5800] ;  /* 0x00580006104c783b */ /* 0x000e680008000200 */
[----:B------:R-:W1:Y:S01]  /*4990*/  LDSM.16.M88.4 R68, [R16+UR6+0x6000] ;  /* 0x006000061044783b */ /* 0x000e620008000200 */
[C---:B------:R-:W-:Y:S03]  /*49a0*/  HMMA.16816.F32 R4, R12.reuse, R6, RZ ;  /* 0x000000060c04723c */ /* 0x040fe600000018ff */
[----:B------:R-:W1:Y:S04]  /*49b0*/  LDSM.16.M88.4 R60, [R16+UR6+0x6800] ;  /* 0x00680006103c783b */ /* 0x000e680008000200 */
[----:B------:R-:W1:Y:S01]  /*49c0*/  LDSM.16.M88.4 R52, [R16+UR6+0x7000] ;  /* 0x007000061034783b */ /* 0x000e620008000200 */
[C---:B--2---:R-:W-:Y:S03]  /*49d0*/  HMMA.16816.F32 R120, R12.reuse, R116, RZ ;  /* 0x000000740c78723c */ /* 0x044fe600000018ff */
[----:B------:R-:W2:Y:S04]  /*49e0*/  LDSM.16.M88.4 R44, [R16+UR6+0x7800] ;  /* 0x00780006102c783b */ /* 0x000ea80008000200 */
[----:B------:R-:W2:Y:S01]  /*49f0*/  LDSM.16.M88.4 R36, [R16+UR6+0x8000] ;  /* 0x008000061024783b */ /* 0x000ea20008000200 */
[----:B------:R-:W-:Y:S03]  /*4a00*/  HMMA.16816.F32 R116, R12, R118, RZ ;  /* 0x000000760c74723c */ /* 0x000fe600000018ff */
[----:B------:R-:W2:Y:S04]  /*4a10*/  LDSM.16.M88.4 R28, [R16+UR6+0x8800] ;  /* 0x00880006101c783b */ /* 0x000ea80008000200 */
[----:B------:R-:W2:Y:S01]  /*4a20*/  LDSM.16.M88.4 R20, [R16+UR6+0x9000] ;  /* 0x009000061014783b */ /* 0x000ea20008000200 */
[C---:B---3--:R-:W-:Y:S03]  /*4a30*/  HMMA.16816.F32 R8, R172.reuse, R132, R8 ;  /* 0x00000084ac08723c */ /* 0x048fe60000001808 */
[----:B------:R-:W3:Y:S04]  /*4a40*/  LDSM.16.M88.4 R136, [R16+UR6+0x9800] ;  /* 0x009800061088783b */ /* 0x000ee80008000200 */
[----:B------:R-:W-:Y:S01]  /*4a50*/  LDSM.16.M88.4 R156, [R167+0x3800] ;  /* 0x00380000a79c783b */ /* 0x000fe20000000200 */
[C---:B------:R-:W-:Y:S03]  /*4a60*/  HMMA.16816.F32 R4, R172.reuse, R134, R4 ;  /* 0x00000086ac04723c */ /* 0x040fe60000001804 */
[----:B------:R-:W3:Y:S04]  /*4a70*/  LDSM.16.M88.4 R132, [R167+0x6800] ;  /* 0x00680000a784783b */ /* 0x000ee80000000200 */
[----:B------:R-:W-:Y:S01]  /*4a80*/  LDSM.16.M88.4 R152, [R167+0x4000] ;  /* 0x00400000a798783b */ /* 0x000fe20000000200 */
[C---:B----4-:R-:W-:Y:S03]  /*4a90*/  HMMA.16816.F32 R120, R172.reuse, R160, R120 ;  /* 0x000000a0ac78723c */ /* 0x050fe60000001878 */
[----:B------:R-:W-:Y:S04]  /*4aa0*/  LDSM.16.M88.4 R148, [R167+0x4800] ;  /* 0x00480000a794783b */ /* 0x000fe80000000200 */
[----:B------:R-:W-:Y:S01]  /*4ab0*/  LDSM.16.M88.4 R168, [R167+0x2800] ;  /* 0x00280000a7a8783b */ /* 0x000fe20000000200 */
[----:B------:R-:W-:Y:S03]  /*4ac0*/  HMMA.16816.F32 R116, R172, R162, R116 ;  /* 0x000000a2ac74723c */ /* 0x000fe60000001874 */
[----:B------:R-:W4:Y:S04]  /*4ad0*/  LDSM.16.M88.4 R160, [R167+0x7800] ;  /* 0x00780000a7a0783b */ /* 0x000f280000000200 */
[----:B------:R-:W-:Y:S01]  /*4ae0*/  LDSM.16.M88.4 R144, [R167+0x5000] ;  /* 0x00500000a790783b */ /* 0x000fe20000000200 */
[C---:B------:R-:W-:Y:S03]  /*4af0*/  HMMA.16816.F32 R128, R12.reuse, R124, RZ ;  /* 0x0000007c0c80723c */ /* 0x040fe600000018ff */
[----:B------:R-:W-:Y:S04]  /*4b00*/  LDSM.16.M88.4 R140, [R167+0x5800] ;  /* 0x00580000a78c783b */ /* 0x000fe80000000200 */
[----:B------:R-:W0:Y:S01]  /*4b10*/  LDGDEPBAR ;  /* 0x00000000000079af */ /* 0x000e220000000000 */
[C---:B------:R-:W-:Y:S08]  /*4b20*/  HMMA.16816.F32 R112, R12.reuse, R108, RZ ;  /* 0x0000006c0c70723c */ /* 0x040ff000000018ff */
[C---:B-----5:R-:W-:Y:S08]  /*4b30*/  HMMA.16816.F32 R104, R12.reuse, R100, RZ ;  /* 0x000000640c68723c */ /* 0x060ff000000018ff */
[C---:B------:R-:W-:Y:S08]  /*4b40*/  HMMA.16816.F32 R96, R12.reuse, R92, RZ ;  /* 0x0000005c0c60723c */ /* 0x040ff000000018ff */
[C---:B------:R-:W-:Y:S08]  /*4b50*/  HMMA.16816.F32 R88, R12.reuse, R84, RZ ;  /* 0x000000540c58723c */ /* 0x040ff000000018ff */
[C---:B-1----:R-:W-:Y:S08]  /*4b60*/  HMMA.16816.F32 R80, R12.reuse, R76, RZ ;  /* 0x0000004c0c50723c */ /* 0x042ff000000018ff */
[C---:B------:R-:W-:Y:S08]  /*4b70*/  HMMA.16816.F32 R72, R12.reuse, R68, RZ ;  /* 0x000000440c48723c */ /* 0x040ff000000018ff */
[C---:B------:R-:W-:Y:S08]  /*4b80*/  HMMA.16816.F32 R64, R12.reuse, R60, RZ ;  /* 0x0000003c0c40723c */ /* 0x040ff000000018ff */
        /* <DEDUP_REMOVED lines=24> */
[----:B----4-:R-:W-:Y:S01]  /*4d10*/  HMMA.16816.F32 R48, R172, R160, R48 ;  /* 0x000000a0ac30723c */ /* 0x010fe20000001830 */
[----:B------:R-:W-:-:S07]  /*4d20*/  IMAD.IADD R161, R237, 0x1, R204 ;  /* 0x00000001eda17824 */ /* 0x000fce00078e02cc */
[C---:B------:R-:W-:Y:S08]  /*4d30*/  HMMA.16816.F32 R112, R172.reuse, R156, R112 ;  /* 0x0000009cac70723c */ /* 0x040ff00000001870 */
[C---:B------:R-:W-:Y:S01]  /*4d40*/  HMMA.16816.F32 R108, R172.reuse, R158, R108 ;  /* 0x0000009eac6c723c */ /* 0x040fe2000000186c */
[----:B------:R-:W-:Y:S07]  /*4d50*/  LDSM.16.M88.4 R156, [R179+0x2800] ;  /* 0x00280000b39c783b */ /* 0x000fee0000000200 */
[C---:B------:R-:W-:Y:S08]  /*4d60*/  HMMA.16816.F32 R104, R172.reuse, R152, R104 ;  /* 0x00000098ac68723c */ /* 0x040ff00000001868 */
[C---:B------:R-:W-:Y:S01]  /*4d70*/  HMMA.16816.F32 R100, R172.reuse, R154, R100 ;  /* 0x0000009aac64723c */ /* 0x040fe20000001864 */
[----:B------:R-:W3:Y:S07]  /*4d80*/  LDSM.16.M88.4 R152, [R161] ;  /* 0x00000000a198783b */ /* 0x000eee0000000200 */
[C---:B-1----:R-:W-:Y:S08]  /*4d90*/  HMMA.16816.F32 R72, R172.reuse, R136, R72 ;  /* 0x00000088ac48723c */ /* 0x042ff00000001848 */
[C---:B------:R-:W-:Y:S01]  /*4da0*/  HMMA.16816.F32 R68, R172.reuse, R138, R68 ;  /* 0x0000008aac44723c */ /* 0x040fe20000001844 */
[----:B------:R-:W1:Y:S07]  /*4db0*/  LDSM.16.M88.4 R136, [R167+0x8000] ;  /* 0x00800000a788783b */ /* 0x000e6e0000000200 */
[C---:B------:R-:W-:Y:S08]  /*4dc0*/  HMMA.16816.F32 R96, R172.reuse, R148, R96 ;  /* 0x00000094ac60723c */ /* 0x040ff00000001860 */
[C---:B------:R-:W-:Y:S01]  /*4dd0*/  HMMA.16816.F32 R92, R172.reuse, R150, R92 ;  /* 0x00000096ac5c723c */ /* 0x040fe2000000185c */
[----:B------:R-:W4:Y:S07]  /*4de0*/  LDSM.16.M88.4 R148, [R179+0x2000] ;  /* 0x00200000b394783b */ /* 0x000f2e0000000200 */
[C---:B------:R-:W-:Y:S08]  /*4df0*/  HMMA.16816.F32 R128, R172.reuse, R168, R128 ;  /* 0x000000a8ac80723c */ /* 0x040ff00000001880 */
[C---:B------:R-:W-:Y:S08]  /*4e00*/  HMMA.16816.F32 R88, R172.reuse, R144, R88 ;  /* 0x00000090ac58723c */ /* 0x040ff00000001858 */
[C---:B------:R-:W-:Y:S01]  /*4e10*/  HMMA.16816.F32 R84, R172.reuse, R146, R84 ;  /* 0x00000092ac54723c */ /* 0x040fe20000001854 */
[----:B------:R-:W5:Y:S07]  /*4e20*/  LDSM.16.M88.4 R144, [R167+0x9800] ;  /* 0x00980000a790783b */ /* 0x000f6e0000000200 */
[C---:B--2---:R-:W-:Y:S08]  /*4e30*/  HMMA.16816.F32 R32, R172.reuse, R132, R32 ;  /* 0x00000084ac20723c */ /* 0x044ff00000001820 */
[C---:B------:R-:W-:Y:S01]  /*4e40*/  HMMA.16816.F32 R28, R172.reuse, R134, R28 ;  /* 0x00000086ac1c723c */ /* 0x040fe2000000181c */
[----:B------:R-:W2:Y:S07]  /*4e50*/  LDSM.16.M88.4 R132, [R179+0x3000] ;  /* 0x00300000b384783b */ /* 0x000eae0000000200 */
[C---:B------:R-:W-:Y:S01]  /*4e60*/  HMMA.16816.F32 R124, R172.reuse, R170, R124 ;  /* 0x000000aaac7c723c */ /* 0x040fe2000000187c */
[----:B------:R-:W-:Y:S07]  /*4e70*/  LDSM.16.M88.4 R168, [R167+0x7000] ;  /* 0x00700000a7a8783b */ /* 0x000fee0000000200 */
[C---:B------:R-:W-:Y:S08]  /*4e80*/  HMMA.16816.F32 R80, R172.reuse, R140, R80 ;  /* 0x0000008cac50723c */ /* 0x040ff00000001850 */
[----:B------:R-:W-:Y:S01]  /*4e90*/  HMMA.16816.F32 R76, R172, R142, R76 ;  /* 0x0000008eac4c723c */ /* 0x000fe2000000184c */
[----:B------:R4:W2:Y:S07]  /*4ea0*/  LDSM.16.M88.4 R140, [R167+0x9000] ;  /* 0x00900000a78c783b */ /* 0x0008ae0000000200 */
[----:B---3--:R-:W-:Y:S01]  /*4eb0*/  HMMA.16816.F32 R128, R152, R156, R128 ;  /* 0x0000009c9880723c */ /* 0x008fe20000001880 */
[----:B------:R-:W-:-:S07]  /*4ec0*/  IMAD.IADD R156, R178, 0x1, R161 ;  /* 0x00000001b29c7824 */ /* 0x000fce00078e02a1 */
[----:B-1----:R-:W-:Y:S01]  /*4ed0*/  HMMA.16816.F32 R40, R172, R136, R40 ;  /* 0x00000088ac28723c */ /* 0x002fe20000001828 */
[----:B----4-:R-:W-:-:S07]  /*4ee0*/  IMAD.IADD R167, R178, 0x1, R179 ;  /* 0x00000001b2a77824 */ /* 0x010fce00078e02b3 */
[----:B------:R-:W-:Y:S01]  /*4ef0*/  HMMA.16816.F32 R36, R172, R138, R36 ;  /* 0x0000008aac24723c */ /* 0x000fe20000001824 */
[----:B------:R-:W1:Y:S07]  /*4f00*/  LDSM.16.M88.4 R136, [R179+0x3800] ;  /* 0x00380000b388783b */ /* 0x000e6e0000000200 */
[C---:B------:R-:W-:Y:S08]  /*4f10*/  HMMA.16816.F32 R8, R152.reuse, R148, R8 ;  /* 0x000000949808723c */ /* 0x040ff00000001808 */
[C---:B------:R-:W-:Y:S01]  /*4f20*/  HMMA.16816.F32 R4, R152.reuse, R150, R4 ;  /* 0x000000969804723c */ /* 0x040fe20000001804 */
[----:B------:R-:W-:Y:S07]  /*4f30*/  LDSM.16.M88.4 R148, [R167+0x2000] ;  /* 0x00200000a794783b */ /* 0x000fee0000000200 */
[----:B------:R-:W-:Y:S01]  /*4f40*/  HMMA.16816.F32 R124, R152, R158, R124 ;  /* 0x0000009e987c723c */ /* 0x000fe2000000187c */
[----:B------:R-:W3:Y:S07]  /*4f50*/  LDSM.16.M88.4 R156, [R156] ;  /* 0x000000009c9c783b */ /* 0x000eee0000000200 */
[C---:B-----5:R-:W-:Y:S08]  /*4f60*/  HMMA.16816.F32 R16, R172.reuse, R144, R16 ;  /* 0x00000090ac10723c */ /* 0x060ff00000001810 */
[----:B------:R-:W-:Y:S01]  /*4f70*/  HMMA.16816.F32 R12, R172, R146, R12 ;  /* 0x00000092ac0c723c */ /* 0x000fe2000000180c */
[----:B------:R-:W4:Y:S07]  /*4f80*/  LDSM.16.M88.4 R144, [R179+0x4000] ;  /* 0x00400000b390783b */ /* 0x000f2e0000000200 */
[C---:B--2---:R-:W-:Y:S08]  /*4f90*/  HMMA.16816.F32 R120, R152.reuse, R132, R120 ;  /* 0x000000849878723c */ /* 0x044ff00000001878 */
[----:B------:R-:W-:Y:S01]  /*4fa0*/  HMMA.16816.F32 R116, R152, R134, R116 ;  /* 0x000000869874723c */ /* 0x000fe20000001874 */
[----:B------:R-:W2:Y:S07]  /*4fb0*/  LDSM.16.M88.4 R132, [R179+0x6000] ;  /* 0x00600000b384783b */ /* 0x000eae0000000200 */
[C---:B------:R-:W-:Y:S08]  /*4fc0*/  HMMA.16816.F32 R24, R172.reuse, R140, R24 ;  /* 0x0000008cac18723c */ /* 0x040ff00000001818 */
[----:B------:R-:W-:Y:S01]  /*4fd0*/  HMMA.16816.F32 R20, R172, R142, R20 ;  /* 0x0000008eac14723c */ /* 0x000fe20000001814 */
[----:B------:R-:W5:Y:S07]  /*4fe0*/  LDSM.16.M88.4 R140, [R179+0x4800] ;  /* 0x00480000b38c783b */ /* 0x000f6e0000000200 */
[C---:B-1----:R-:W-:Y:S08]  /*4ff0*/  HMMA.16816.F32 R112, R152.reuse, R136, R112 ;  /* 0x000000889870723c */ /* 0x042ff00000001870 */
[----:B------:R-:W-:Y:S01]  /*5000*/  HMMA.16816.F32 R108, R152, R138, R108 ;  /* 0x0000008a986c723c */ /* 0x000fe2000000186c */
[----:B------:R-:W1:Y:S07]  /*5010*/  LDSM.16.M88.4 R136, [R179+0x6800] ;  /* 0x00680000b388783b */ /* 0x000e6e0000000200 */
[----:B---3--:R-:W-:Y:S08]  /*5020*/  HMMA.16816.F32 R8, R156, R148, R8 ;  /* 0x000000949c08723c */ /* 0x008ff00000001808 */
[C---:B----4-:R-:W-:Y:S08]  /*5030*/  HMMA.16816.F32 R104, R152.reuse, R144, R104 ;  /* 0x000000909868723c */ /* 0x050ff00000001868 */
[----:B------:R-:W-:Y:S01]  /*5040*/  HMMA.16816.F32 R100, R152, R146, R100 ;  /* 0x000000929864723c */ /* 0x000fe20000001864 */
[----:B------:R-:W3:Y:S02]  /*5050*/  LDSM.16.M88.4 R144, [R167+0x2800] ;  /* 0x00280000a790783b */ /* 0x000ee40000000200 */
[----:B------:R-:W-:Y:S01]  /*5060*/  FMUL.FTZ R148, R8, UR4 ;  /* 0x0000000408947c20 */ /* 0x000fe20008410000 */
[----:B------:R-:W-:-:S04]  /*5070*/  FMUL.FTZ R149, R9, UR4 ;  /* 0x0000000409957c20 */ /* 0x000fc80008410000 */
[----:B------:R-:W-:Y:S01]  /*5080*/  HMMA.16816.F32 R4, R156, R150, R4 ;  /* 0x000000969c04723c */ /* 0x000fe20000001804 */
[----:B------:R-:W-:Y:S01]  /*5090*/  FMUL.FTZ R150, R10, UR4 ;  /* 0x000000040a967c20 */ /* 0x000fe20008410000 */
[----:B------:R-:W-:Y:S01]  /*50a0*/  FMUL.FTZ R151, R11, UR4 ;  /* 0x000000040b977c20 */ /* 0x000fe20008410000 */
[----:B------:R-:W-:Y:S01]  /*50b0*/  MUFU.TANH R149, R149 ;  /* 0x0000009500957308 */ /* 0x000fe20000002400 */
[----:B------:R-:W-:Y:S04]  /*50c0*/  LDSM.16.M88.4 R8, [R179+0x8000] ;  /* 0x00800000b308783b */ /* 0x000fe80000000200 */
[----:B------:R-:W-:Y:S01]  /*50d0*/  HMMA.16816.F32 R44, R172, R162, R44 ;  /* 0x000000a2ac2c723c */ /* 0x000fe2000000182c */
[----:B------:R-:W4:Y:S02]  /*50e0*/  LDSM.16.M88.4 R160, [R179+0x5000] ;  /* 0x00500000b3a0783b */ /* 0x000f240000000200 */
[----:B------:R-:W-:Y:S05]  /*50f0*/  MUFU.TANH R150, R150 ;  /* 0x0000009600967308 */ /* 0x000fea0000002400 */
[C---:B--2---:R-:W-:Y:S03]  /*5100*/  HMMA.16816.F32 R72, R152.reuse, R132, R72 ;  /* 0x000000849848723c */ /* 0x044fe60000001848 */
[----:B------:R-:W-:Y:S01]  /*5110*/  FMUL.FTZ R4, R4, UR4 ;  /* 0x0000000404047c20 */ /* 0x000fe20008410000 */
[----:B------:R-:W-:Y:S04]  /*5120*/  MUFU.TANH R151, R151 ;  /* 0x0000009700977308 */ /* 0x000fe80000002400 */
[C---:B------:R-:W-:Y:S01]  /*5130*/  HMMA.16816.F32 R68, R152.reuse, R134, R68 ;  /* 0x000000869844723c */ /* 0x040fe20000001844 */
[----:B------:R-:W2:Y:S03]  /*5140*/  LDSM.16.M88.4 R132, [R179+0x7800] ;  /* 0x00780000b384783b */ /* 0x000ea60000000200 */
[----:B------:R-:W-:Y:S04]  /*5150*/  MUFU.TANH R148, R148 ;  /* 0x0000009400947308 */ /* 0x000fe80000002400 */
[C---:B-----5:R-:W-:Y:S08]  /*5160*/  HMMA.16816.F32 R96, R152.reuse, R140, R96 ;  /* 0x0000008c9860723c */ /* 0x060ff00000001860 */
[C---:B------:R-:W-:Y:S01]  /*5170*/  HMMA.16816.F32 R92, R152.reuse, R142, R92 ;  /* 0x0000008e985c723c */ /* 0x040fe2000000185c */
[----:B------:R-:W5:Y:S07]  /*5180*/  LDSM.16.M88.4 R140, [R179+0x7000] ;  /* 0x00700000b38c783b */ /* 0x000f6e0000000200 */
[C---:B-1----:R-:W-:Y:S08]  /*5190*/  HMMA.16816.F32 R64, R152.reuse, R136, R64 ;  /* 0x000000889840723c */ /* 0x042ff00000001840 */
[----:B------:R-:W-:Y:S01]  /*51a0*/  HMMA.16816.F32 R60, R152, R138, R60 ;  /* 0x0000008a983c723c */ /* 0x000fe2000000183c */
[----:B------:R-:W1:Y:S07]  /*51b0*/  LDSM.16.M88.4 R136, [R179+0x8800] ;  /* 0x00880000b388783b */ /* 0x000e6e0000000200 */
[C---:B------:R-:W-:Y:S08]  /*51c0*/  HMMA.16816.F32 R56, R172.reuse, R168, R56 ;  /* 0x000000a8ac38723c */ /* 0x040ff00000001838 */
[----:B------:R-:W-:Y:S01]  /*51d0*/  HMMA.16816.F32 R52, R172, R170, R52 ;  /* 0x000000aaac34723c */ /* 0x000fe20000001834 */
[----:B------:R-:W-:Y:S07]  /*51e0*/  LDSM.16.M88.4 R168, [R179+0x5800] ;  /* 0x00580000b3a8783b */ /* 0x000fee0000000200 */
[----:B---3--:R-:W-:Y:S01]  /*51f0*/  HMMA.16816.F32 R128, R156, R144, R128 ;  /* 0x000000909c80723c */ /* 0x008fe20000001880 */
[----:B------:R-:W-:Y:S01]  /*5200*/  FMUL.FTZ R144, R5, UR4 ;  /* 0x0000000405907c20 */ /* 0x000fe20008410000 */
[----:B------:R-:W-:-:S05]  /*5210*/  FMUL.FTZ R145, R6, UR4 ;  /* 0x0000000406917c20 */ /* 0x000fca0008410000 */
[----:B------:R-:W-:Y:S01]  /*5220*/  MUFU.TANH R144, R144 ;  /* 0x0000009000907308 */ /* 0x000fe20000002400 */
[C---:B----4-:R-:W-:Y:S07]  /*5230*/  HMMA.16816.F32 R88, R152.reuse, R160, R88 ;  /* 0x000000a09858723c */ /* 0x050fee0000001858 */
[----:B------:R3:W-:Y:S01]  /*5240*/  MUFU.TANH R160, R4 ;  /* 0x0000000400a07308 */ /* 0x0007e20000002400 */
[----:B--2---:R-:W-:Y:S01]  /*5250*/  HMMA.16816.F32 R48, R152, R132, R48 ;  /* 0x000000849830723c */ /* 0x004fe20000001830 */
[----:B------:R-:W-:-:S02]  /*5260*/  FMUL.FTZ R132, R7, UR4 ;  /* 0x0000000407847c20 */ /* 0x000fc40008410000 */
[----:B------:R-:W-:Y:S01]  /*5270*/  FMUL.FTZ R128, R128, UR4 ;  /* 0x0000000480807c20 */ /* 0x000fe20008410000 */
[----:B------:R-:W-:-:S03]  /*5280*/  FMUL.FTZ R129, R129, UR4 ;  /* 0x0000000481817c20 */ /* 0x000fc60008410000 */
[----:B------:R-:W-:Y:S01]  /*5290*/  MUFU.TANH R133, R128 ;  /* 0x0000008000857308 */ /* 0x000fe20000002400 */
[C---:B------:R-:W-:Y:S07]  /*52a0*/  HMMA.16816.F32 R40, R152.reuse, R8, R40 ;  /* 0x000000089828723c */ /* 0x040fee0000001828 */
[----:B------:R-:W-:Y:S01]  /*52b0*/  MUFU.TANH R145, R145 ;  /* 0x0000009100917308 */ /* 0x000fe20000002400 */
[----:B------:R-:W-:Y:S01]  /*52c0*/  HMMA.16816.F32 R36, R152, R10, R36 ;  /* 0x0000000a9824723c */ /* 0x000fe20000001824 */
[----:B------:R-:W2:Y:S04]  /*52d0*/  LDSM.16.M88.4 R8, [R179+0x9800] ;  /* 0x00980000b308783b */ /* 0x000ea80000000200 */
[----:B---3--:R-:W3:Y:S02]  /*52e0*/  LDSM.16.M88.4 R4, [R179+0x9000] ;  /* 0x00900000b304783b */ /* 0x008ee40000000200 */
[----:B------:R-:W-:Y:S01]  /*52f0*/  MUFU.TANH R132, R132 ;  /* 0x0000008400847308 */ /* 0x000fe20000002400 */
[----:B------:R-:W-:Y:S01]  /*5300*/  HMMA.16816.F32 R124, R156, R146, R124 ;  /* 0x000000929c7c723c */ /* 0x000fe2000000187c */
[----:B------:R-:W-:-:S06]  /*5310*/  FMUL.FTZ R146, R131, UR4 ;  /* 0x0000000483927c20 */ /* 0x000fcc0008410000 */
[----:B------:R-:W-:Y:S01]  /*5320*/  MUFU.TANH R146, R146 ;  /* 0x0000009200927308 */ /* 0x000fe20000002400 */
[C---:B-----5:R-:W-:Y:S08]  /*5330*/  HMMA.16816.F32 R56, R152.reuse, R140, R56 ;  /* 0x0000008c9838723c */ /* 0x060ff00000001838 */
[C---:B------:R-:W-:Y:S01]  /*5340*/  HMMA.16816.F32 R52, R152.reuse, R142, R52 ;  /* 0x0000008e9834723c */ /* 0x040fe20000001834 */
[----:B------:R-:W4:Y:S07]  /*5350*/  LDSM.16.M88.4 R140, [R167+0x3000] ;  /* 0x00300000a78c783b */ /* 0x000f2e0000000200 */
[----:B------:R-:W-:Y:S01]  /*5360*/  HMMA.16816.F32 R44, R152, R134, R44 ;  /* 0x00000086982c723c */ /* 0x000fe2000000182c */
[----:B------:R5:W-:Y:S01]  /*5370*/  MUFU.TANH R134, R129 ;  /* 0x0000008100867308 */ /* 0x000be20000002400 */
[----:B------:R-:W-:-:S06]  /*5380*/  FMUL.FTZ R135, R130, UR4 ;  /* 0x0000000482877c20 */ /* 0x000fcc0008410000 */
[C---:B-1----:R-:W-:Y:S01]  /*5390*/  HMMA.16816.F32 R32, R152.reuse, R136, R32 ;  /* 0x000000889820723c */ /* 0x042fe20000001820 */
[----:B------:R-:W-:Y:S01]  /*53a0*/  FMUL.FTZ R136, R124, UR4 ;  /* 0x000000047c887c20 */ /* 0x000fe20008410000 */
[----:B------:R-:W-:Y:S01]  /*53b0*/  FMUL.FTZ R137, R125, UR4 ;  /* 0x000000047d897c20 */ /* 0x000fe20008410000 */
[----:B------:R-:W-:Y:S05]  /*53c0*/  MUFU.TANH R135, R135 ;  /* 0x0000008700877308 */ /* 0x000fea0000002400 */
[C---:B------:R-:W-:Y:S01]  /*53d0*/  HMMA.16816.F32 R28, R152.reuse, R138, R28 ;  /* 0x0000008a981c723c */ /* 0x040fe2000000181c */
[----:B------:R-:W-:Y:S01]  /*53e0*/  FMUL.FTZ R138, R126, UR4 ;  /* 0x000000047e8a7c20 */ /* 0x000fe20008410000 */
[----:B------:R-:W-:Y:S01]  /*53f0*/  FMUL.FTZ R139, R127, UR4 ;  /* 0x000000047f8b7c20 */ /* 0x000fe20008410000 */
[----:B-----5:R-:W1:Y:S01]  /*5400*/  LDSM.16.M88.4 R128, [R167+0x3800] ;  /* 0x00380000a780783b */ /* 0x020e620000000200 */
[----:B------:R-:W-:Y:S03]  /*5410*/  MUFU.TANH R136, R136 ;  /* 0x0000008800887308 */ /* 0x000fe60000002400 */
[----:B------:R-:W5:Y:S01]  /*5420*/  LDSM.16.M88.4 R124, [R167+0x4000] ;  /* 0x00400000a77c783b */ /* 0x000f620000000200 */
[C---:B--2---:R-:W-:Y:S04]  /*5430*/  HMMA.16816.F32 R16, R152.reuse, R8, R16 ;  /* 0x000000089810723c */ /* 0x044fe80000001810 */
[----:B------:R-:W-:Y:S04]  /*5440*/  MUFU.TANH R137, R137 ;  /* 0x0000008900897308 */ /* 0x000fe80000002400 */
[C---:B------:R-:W-:Y:S01]  /*5450*/  HMMA.16816.F32 R12, R152.reuse, R10, R12 ;  /* 0x0000000a980c723c */ /* 0x040fe2000000180c */
[----:B------:R-:W2:Y:S03]  /*5460*/  LDSM.16.M88.4 R8, [R167+0x5000] ;  /* 0x00500000a708783b */ /* 0x000ea60000000200 */
[----:B------:R-:W-:Y:S04]  /*5470*/  MUFU.TANH R138, R138 ;  /* 0x0000008a008a7308 */ /* 0x000fe80000002400 */
[C---:B---3--:R-:W-:Y:S04]  /*5480*/  HMMA.16816.F32 R24, R152.reuse, R4, R24 ;  /* 0x000000049818723c */ /* 0x048fe80000001818 */
[----:B------:R-:W-:Y:S04]  /*5490*/  MUFU.TANH R139, R139 ;  /* 0x0000008b008b7308 */ /* 0x000fe80000002400 */
[----:B------:R-:W-:Y:S01]  /*54a0*/  HMMA.16816.F32 R20, R152, R6, R20 ;  /* 0x000000069814723c */ /* 0x000fe20000001814 */
[----:B------:R-:W3:Y:S07]  /*54b0*/  LDSM.16.M88.4 R4, [R167+0x4800] ;  /* 0x00480000a704783b */ /* 0x000eee0000000200 */
[----:B----4-:R-:W-:Y:S08]  /*54c0*/  HMMA.16816.F32 R116, R156, R142, R116 ;  /* 0x0000008e9c74723c */ /* 0x010ff00000001874 */
[----:B------:R-:W-:Y:S08]  /*54d0*/  HMMA.16816.F32 R84, R152, R162, R84 ;  /* 0x000000a29854723c */ /* 0x000ff00000001854 */
[----:B-1----:R-:W-:Y:S03]  /*54e0*/  HMMA.16816.F32 R112, R156, R128, R112 ;  /* 0x000000809c70723c */ /* 0x002fe60000001870 */
[----:B------:R-:W-:Y:S01]  /*54f0*/  FMUL.FTZ R128, R116, UR4 ;  /* 0x0000000474807c20 */ /* 0x000fe20008410000 */
[----:B------:R-:W-:-:S04]  /*5500*/  FMUL.FTZ R129, R117, UR4 ;  /* 0x0000000475817c20 */ /* 0x000fc80008410000 */
[C---:B-----5:R-:W-:Y:S01]  /*5510*/  HMMA.16816.F32 R104, R156.reuse, R124, R104 ;  /* 0x0000007c9c68723c */ /* 0x060fe20000001868 */
[----:B------:R-:W-:Y:S01]  /*5520*/  FMUL.FTZ R124, R118, UR4 ;  /* 0x00000004767c7c20 */ /* 0x000fe20008410000 */
[----:B------:R-:W-:Y:S01]  /*5530*/  FMUL.FTZ R125, R119, UR4 ;  /* 0x00000004777d7c20 */ /* 0x000fe20008410000 */
[----:B------:R-:W-:Y:S01]  /*5540*/  MUFU.TANH R128, R128 ;  /* 0x0000008000807308 */ /* 0x000fe20000002400 */
[----:B------:R-:W1:Y:S04]  /*5550*/  LDSM.16.M88.4 R116, [R167+0x6000] ;  /* 0x00600000a774783b */ /* 0x000e680000000200 */
[C---:B--2---:R-:W-:Y:S03]  /*5560*/  HMMA.16816.F32 R88, R156.reuse, R8, R88 ;  /* 0x000000089c58723c */ /* 0x044fe60000001858 */
[----:B------:R-:W-:Y:S01]  /*5570*/  FMUL.FTZ R112, R112, UR4 ;  /* 0x0000000470707c20 */ /* 0x000fe20008410000 */
[----:B------:R-:W-:Y:S01]  /*5580*/  FMUL.FTZ R113, R113, UR4 ;  /* 0x0000000471717c20 */ /* 0x000fe20008410000 */
[----:B------:R-:W-:Y:S01]  /*5590*/  FMUL.FTZ R147, R115, UR4 ;  /* 0x0000000473937c20 */ /* 0x000fe20008410000 */
[----:B------:R-:W-:Y:S02]  /*55a0*/  MUFU.TANH R129, R129 ;  /* 0x0000008100817308 */ /* 0x000fe40000002400 */
[C---:B------:R-:W-:Y:S01]  /*55b0*/  HMMA.16816.F32 R84, R156.reuse, R10, R84 ;  /* 0x0000000a9c54723c */ /* 0x040fe20000001854 */
[----:B------:R-:W2:Y:S02]  /*55c0*/  LDSM.16.M88.4 R8, [R167+0x7000] ;  /* 0x00700000a708783b */ /* 0x000ea40000000200 */
[----:B------:R-:W-:Y:S01]  /*55d0*/  FMUL.FTZ R106, R106, UR4 ;  /* 0x000000046a6a7c20 */ /* 0x000fe20008410000 */
[----:B------:R-:W-:Y:S01]  /*55e0*/  FMUL.FTZ R104, R104, UR4 ;  /* 0x0000000468687c20 */ /* 0x000fe20008410000 */
[----:B------:R-:W-:Y:S01]  /*55f0*/  FMUL.FTZ R105, R105, UR4 ;  /* 0x0000000469697c20 */ /* 0x000fe20008410000 */
[----:B------:R-:W-:Y:S01]  /*5600*/  MUFU.TANH R124, R124 ;  /* 0x0000007c007c7308 */ /* 0x000fe20000002400 */
[----:B------:R-:W-:Y:S01]  /*5610*/  FMUL.FTZ R107, R107, UR4 ;  /* 0x000000046b6b7c20 */ /* 0x000fe20008410000 */
[----:B---3--:R-:W-:Y:S03]  /*5620*/  HMMA.16816.F32 R96, R156, R4, R96 ;  /* 0x000000049c60723c */ /* 0x008fe60000001860 */
[----:B------:R-:W-:Y:S01]  /*5630*/  FMUL.FTZ R91, R91, UR4 ;  /* 0x000000045b5b7c20 */ /* 0x000fe20008410000 */
[----:B------:R-:W-:-:S02]  /*5640*/  FMUL.FTZ R88, R88, UR4 ;  /* 0x0000000458587c20 */ /* 0x000fc40008410000 */
[----:B------:R-:W-:Y:S02]  /*5650*/  MUFU.TANH R161, R106 ;  /* 0x0000006a00a17308 */ /* 0x000fe40000002400 */
[C---:B------:R-:W-:Y:S01]  /*5660*/  HMMA.16816.F32 R92, R156.reuse, R6, R92 ;  /* 0x000000069c5c723c */ /* 0x040fe2000000185c */
[----:B------:R-:W3:Y:S05]  /*5670*/  LDSM.16.M88.4 R4, [R167+0x6800] ;  /* 0x00680000a704783b */ /* 0x000eea0000000200 */
[----:B------:R-:W-:Y:S02]  /*5680*/  MUFU.TANH R125, R125 ;  /* 0x0000007d007d7308 */ /* 0x000fe40000002400 */
[----:B------:R-:W-:Y:S03]  /*5690*/  HMMA.16816.F32 R120, R156, R140, R120 ;  /* 0x0000008c9c78723c */ /* 0x000fe60000001878 */
[----:B------:R-:W-:Y:S01]  /*56a0*/  FMUL.FTZ R96, R96, UR4 ;  /* 0x0000000460607c20 */ /* 0x000fe20008410000 */
[----:B------:R-:W-:-:S02]  /*56b0*/  FMUL.FTZ R97, R97, UR4 ;  /* 0x0000000461617c20 */ /* 0x000fc40008410000 */
[----:B------:R-:W-:Y:S02]  /*56c0*/  MUFU.TANH R147, R147 ;  /* 0x0000009300937308 */ /* 0x000fe40000002400 */
[C---:B-1----:R-:W-:Y:S06]  /*56d0*/  HMMA.16816.F32 R72, R156.reuse, R116, R72 ;  /* 0x000000749c48723c */ /* 0x042fec0000001848 */
[----:B------:R-:W-:Y:S02]  /*56e0*/  MUFU.TANH R104, R104 ;  /* 0x0000006800687308 */ /* 0x000fe40000002400 */
[C---:B------:R-:W-:Y:S01]  /*56f0*/  HMMA.16816.F32 R68, R156.reuse, R118, R68 ;  /* 0x000000769c44723c */ /* 0x040fe20000001844 */
[----:B------:R-:W1:Y:S02]  /*5700*/  LDSM.16.M88.4 R116, [R167+0x9800] ;  /* 0x00980000a774783b */ /* 0x000e640000000200 */
[----:B------:R-:W-:Y:S01]  /*5710*/  FMUL.FTZ R120, R120, UR4 ;  /* 0x0000000478787c20 */ /* 0x000fe20008410000 */
[----:B------:R-:W-:Y:S01]  /*5720*/  FMUL.FTZ R121, R121, UR4 ;  /* 0x0000000479797c20 */ /* 0x000fe20008410000 */
[----:B------:R-:W-:Y:S01]  /*5730*/  FMUL.FTZ R142, R122, UR4 ;  /* 0x000000047a8e7c20 */ /* 0x000fe20008410000 */
[----:B------:R-:W-:Y:S01]  /*5740*/  FMUL.FTZ R143, R123, UR4 ;  /* 0x000000047b8f7c20 */ /* 0x000fe20008410000 */
[----:B------:R-:W-:Y:S01]  /*5750*/  MUFU.TANH R140, R120 ;  /* 0x00000078008c7308 */ /* 0x000fe20000002400 */
[C---:B--2---:R-:W-:Y:S07]  /*5760*/  HMMA.16816.F32 R56, R156.reuse, R8, R56 ;  /* 0x000000089c38723c */ /* 0x044fee0000001838 */
[----:B------:R2:W-:Y:S01]  /*5770*/  MUFU.TANH R141, R121 ;  /* 0x00000079008d7308 */ /* 0x0005e20000002400 */
[C---:B------:R-:W-:Y:S01]  /*5780*/  HMMA.16816.F32 R52, R156.reuse, R10, R52 ;  /* 0x0000000a9c34723c */ /* 0x040fe20000001834 */
[----:B------:R-:W4:Y:S06]  /*5790*/  LDSM.16.M88.4 R8, [R167+0x9000] ;  /* 0x00900000a708783b */ /* 0x000f2c0000000200 */
[----:B------:R-:W-:Y:S01]  /*57a0*/  MUFU.TANH R142, R142 ;  /* 0x0000008e008e7308 */ /* 0x000fe20000002400 */
[----:B---3--:R-:W-:Y:S03]  /*57b0*/  HMMA.16816.F32 R64, R156, R4, R64 ;  /* 0x000000049c40723c */ /* 0x008fe60000001840 */
[----:B------:R-:W-:Y:S01]  /*57c0*/  FMUL.FTZ R58, R58, UR4 ;  /* 0x000000043a3a7c20 */ /* 0x000fe20008410000 */
[----:B------:R-:W-:-:S03]  /*57d0*/  FMUL.FTZ R59, R59, UR4 ;  /* 0x000000043b3b7c20 */ /* 0x000fc60008410000 */
[----:B------:R-:W-:Y:S01]  /*57e0*/  MUFU.TANH R143, R143 ;  /* 0x0000008f008f7308 */ /* 0x000fe20000002400 */
[C---:B------:R-:W-:Y:S01]  /*57f0*/  HMMA.16816.F32 R4, R156.reuse, R6, R60 ;  /* 0x000000069c04723c */ /* 0x040fe2000000183c */
[----:B------:R-:W3:Y:S02]  /*5800*/  LDSM.16.M88.4 R60, [R167+0x8800] ;  /* 0x00880000a73c783b */ /* 0x000ee40000000200 */
[----:B------:R-:W-:Y:S01]  /*5810*/  FMUL.FTZ R54, R54, UR4 ;  /* 0x0000000436367c20 */ /* 0x000fe20008410000 */
[----:B------:R-:W-:Y:S01]  /*5820*/  FMUL.FTZ R55, R55, UR4 ;  /* 0x0000000437377c20 */ /* 0x000fe20008410000 */
[----:B--2---:R-:W2:Y:S02]  /*5830*/  LDSM.16.M88.4 R120, [R167+0x5800] ;  /* 0x00580000a778783b */ /* 0x004ea40000000200 */
[----:B------:R-:W-:Y:S01]  /*5840*/  MUFU.TANH R105, R105 ;  /* 0x0000006900697308 */ /* 0x000fe20000002400 */
[----:B------:R-:W-:Y:S01]  /*5850*/  HMMA.16816.F32 R108, R156, R130, R108 ;  /* 0x000000829c6c723c */ /* 0x000fe2000000186c */
[----:B------:R-:W-:-:S06]  /*5860*/  FMUL.FTZ R130, R114, UR4 ;  /* 0x0000000472827c20 */ /* 0x000fcc0008410000 */
[----:B------:R-:W-:Y:S01]  /*5870*/  MUFU.TANH R130, R130 ;  /* 0x0000008200827308 */ /* 0x000fe20000002400 */
[C---:B------:R-:W-:Y:S07]  /*5880*/  HMMA.16816.F32 R80, R152.reuse, R168, R80 ;  /* 0x000000a89850723c */ /* 0x040fee0000001850 */
[----:B------:R-:W-:Y:S01]  /*5890*/  MUFU.TANH R107, R107 ;  /* 0x0000006b006b7308 */ /* 0x000fe20000002400 */
[----:B------:R-:W-:Y:S03]  /*58a0*/  HMMA.16816.F32 R76, R152, R170, R76 ;  /* 0x000000aa984c723c */ /* 0x000fe6000000184c */
[----:B------:R-:W-:Y:S01]  /*58b0*/  FMUL.FTZ R152, R108, UR4 ;  /* 0x000000046c987c20 */ /* 0x000fe20008410000 */
[----:B------:R-:W-:Y:S01]  /*58c0*/  FMUL.FTZ R153, R109, UR4 ;  /* 0x000000046d997c20 */ /* 0x000fe20008410000 */
[----:B------:R-:W-:Y:S01]  /*58d0*/  FMUL.FTZ R154, R110, UR4 ;  /* 0x000000046e9a7c20 */ /* 0x000fe20008410000 */
[----:B------:R-:W-:Y:S01]  /*58e0*/  FMUL.FTZ R155, R111, UR4 ;  /* 0x000000046f9b7c20 */ /* 0x000fe20008410000 */
[----:B------:R-:W-:Y:S01]  /*58f0*/  MUFU.TANH R96, R96 ;  /* 0x0000006000607308 */ /* 0x000fe20000002400 */
[C---:B-1----:R-:W-:Y:S01]  /*5900*/  HMMA.16816.F32 R12, R156.reuse, R118, R12 ;  /* 0x000000769c0c723c */ /* 0x042fe2000000180c */
[----:B------:R-:W1:Y:S06]  /*5910*/  LDSM.16.M88.4 R108, [R167+0x8000] ;  /* 0x00800000a76c783b */ /* 0x000e6c0000000200 */
[----:B------:R-:W-:Y:S01]  /*5920*/  MUFU.TANH R152, R152 ;  /* 0x0000009800987308 */ /* 0x000fe20000002400 */
[C---:B------:R-:W-:Y:S07]  /*5930*/  HMMA.16816.F32 R100, R156.reuse, R126, R100 ;  /* 0x0000007e9c64723c */ /* 0x040fee0000001864 */
[----:B------:R-:W-:Y:S01]  /*5940*/  MUFU.TANH R126, R112 ;  /* 0x00000070007e7308 */ /* 0x000fe20000002400 */
[C---:B----4-:R-:W-:Y:S03]  /*5950*/  HMMA.16816.F32 R24, R156.reuse, R8, R24 ;  /* 0x000000089c18723c */ /* 0x050fe60000001818 */
[----:B------:R-:W-:Y:S01]  /*5960*/  FMUL.FTZ R9, R12, UR4 ;  /* 0x000000040c097c20 */ /* 0x000fe20008410000 */
[----:B------:R-:W-:Y:S01]  /*5970*/  FMUL.FTZ R12, R14, UR4 ;  /* 0x000000040e0c7c20 */ /* 0x000fe20008410000 */
[----:B------:R-:W-:Y:S01]  /*5980*/  FMUL.FTZ R14, R90, UR4 ;  /* 0x000000045a0e7c20 */ /* 0x000fe20008410000 */
[----:B------:R-:W-:Y:S01]  /*5990*/  FMUL.FTZ R13, R13, UR4 ;  /* 0x000000040d0d7c20 */ /* 0x000fe20008410000 */
[----:B------:R4:W-:Y:S01]  /*59a0*/  MUFU.TANH R127, R113 ;  /* 0x00000071007f7308 */ /* 0x0009e20000002400 */
[----:B---3--:R-:W-:Y:S01]  /*59b0*/  HMMA.16816.F32 R32, R156, R60, R32 ;  /* 0x0000003c9c20723c */ /* 0x008fe20000001820 */
[----:B------:R-:W-:-:S02]  /*59c0*/  IMAD.SHL.U32 R60, R166, 0x2, RZ ;  /* 0x00000002a63c7824 */ /* 0x000fc400078e00ff */
[----:B------:R-:W-:Y:S01]  /*59d0*/  FMUL.FTZ R61, R95, UR4 ;  /* 0x000000045f3d7c20 */ /* 0x000fe20008410000 */
[----:B------:R-:W-:Y:S01]  /*59e0*/  FMUL.FTZ R95, R85, UR4 ;  /* 0x00000004555f7c20 */ /* 0x000fe20008410000 */
[----:B------:R-:W-:Y:S01]  /*59f0*/  FMUL.FTZ R100, R100, UR4 ;  /* 0x0000000464647c20 */ /* 0x000fe20008410000 */
[----:B------:R-:W-:Y:S01]  /*5a00*/  FMUL.FTZ R101, R101, UR4 ;  /* 0x0000000465657c20 */ /* 0x000fe20008410000 */
[----:B------:R-:W-:Y:S01]  /*5a10*/  LOP3.LUT R60, R60, 0x6, RZ, 0xc0, !PT ;  /* 0x000000063c3c7812 */ /* 0x000fe200078ec0ff */
[----:B------:R-:W3:Y:S01]  /*5a20*/  MUFU.TANH R9, R9 ;  /* 0x0000000900097308 */ /* 0x000ee20000002400 */
[C---:B------:R-:W-:Y:S01]  /*5a30*/  HMMA.16816.F32 R28, R156.reuse, R62, R28 ;  /* 0x0000003e9c1c723c */ /* 0x040fe2000000181c */
[----:B------:R-:W-:Y:S01]  /*5a40*/  FMUL.FTZ R62, R98, UR4 ;  /* 0x00000004623e7c20 */ /* 0x000fe20008410000 */
[----:B------:R-:W-:Y:S01]  /*5a50*/  LOP3.LUT R8, R3, R60, RZ, 0xfc, !PT ;  /* 0x0000003c03087212 */ /* 0x000fe200078efcff */
[----:B------:R-:W-:Y:S01]  /*5a60*/  FMUL.FTZ R98, R99, UR4 ;  /* 0x0000000463627c20 */ /* 0x000fe20008410000 */
[----:B------:R-:W-:Y:S01]  /*5a70*/  FMUL.FTZ R99, R92, UR4 ;  /* 0x000000045c637c20 */ /* 0x000fe20008410000 */
[----:B------:R-:W-:Y:S01]  /*5a80*/  FMUL.FTZ R63, R94, UR4 ;  /* 0x000000045e3f7c20 */ /* 0x000fe20008410000 */
[----:B------:R-:W-:Y:S01]  /*5a90*/  LOP3.LUT R92, R8, 0xf8, RZ, 0xfc, !PT ;  /* 0x000000f8085c7812 */ /* 0x000fe200078efcff */
[----:B------:R-:W5:Y:S01]  /*5aa0*/  MUFU.TANH R12, R12 ;  /* 0x0000000c000c7308 */ /* 0x000f620000002400 */
[----:B------:R-:W-:Y:S01]  /*5ab0*/  I2FP.F32.U32 R85, R8 ;  /* 0x0000000800557245 */ /* 0x000fe20000201000 */
[----:B----4-:R4:W4:Y:S01]  /*5ac0*/  LDSM.16.M88.4 R112, [R167+0x7800] ;  /* 0x00780000a770783b */ /* 0x0109220000000200 */
[----:B------:R-:W-:Y:S01]  /*5ad0*/  I2FP.F32.U32 R90, R92 ;  /* 0x0000005c005a7245 */ /* 0x000fe20000201000 */
[C---:B--2---:R-:W-:Y:S01]  /*5ae0*/  HMMA.16816.F32 R80, R156.reuse, R120, R80 ;  /* 0x000000789c50723c */ /* 0x044fe20000001850 */
[-C--:B------:R-:W-:Y:S01]  /*5af0*/  ISETP.GE.AND P3, PT, R92, R212.reuse, PT ;  /* 0x000000d45c00720c */ /* 0x080fe20003f66270 */
[----:B------:R-:W-:Y:S01]  /*5b00*/  FMUL.FTZ R94, R86, UR4 ;  /* 0x00000004565e7c20 */ /* 0x000fe20008410000 */
[----:B------:R-:W-:Y:S01]  /*5b10*/  LOP3.LUT R106, R8, 0x1, RZ, 0xfc, !PT ;  /* 0x00000001086a7812 */ /* 0x000fe200078efcff */
[----:B------:R-:W-:Y:S01]  /*5b20*/  MUFU.TANH R86, R63 ;  /* 0x0000003f00567308 */ /* 0x000fe20000002400 */
[----:B------:R-:W-:Y:S01]  /*5b30*/  FMUL.FTZ R102, R102, UR4 ;  /* 0x0000000466667c20 */ /* 0x000fe20008410000 */
[----:B------:R-:W-:Y:S01]  /*5b40*/  FMUL.FTZ R103, R103, UR4 ;  /* 0x0000000467677c20 */ /* 0x000fe20008410000 */
[----:B------:R-:W-:Y:S01]  /*5b50*/  ISETP.GE.AND P5, PT, R106, R212, PT ;  /* 0x000000d46a00720c */ /* 0x000fe20003fa6270 */
[C---:B-1----:R-:W-:Y:S01]  /*5b60*/  HMMA.16816.F32 R40, R156.reuse, R108, R40 ;  /* 0x0000006c9c28723c */ /* 0x042fe20000001828 */
[----:B------:R-:W-:Y:S01]  /*5b70*/  FMUL.FTZ R108, R84, UR4 ;  /* 0x00000004546c7c20 */ /* 0x000fe20008410000 */
[----:B---3--:R-:W-:Y:S01]  /*5b80*/  FFMA.FTZ R84, R90, UR5, R9 ;  /* 0x000000055a547c23 */ /* 0x008fe20008010009 */
[----:B------:R-:W-:Y:S01]  /*5b90*/  FMUL.FTZ R32, R32, UR4 ;  /* 0x0000000420207c20 */ /* 0x000fe20008410000 */
[----:B------:R-:W-:Y:S01]  /*5ba0*/  MUFU.TANH R153, R153 ;  /* 0x0000009900997308 */ /* 0x000fe20000002400 */
[----:B------:R-:W-:Y:S01]  /*5bb0*/  FMUL.FTZ R33, R33, UR4 ;  /* 0x0000000421217c20 */ /* 0x000fe20008410000 */
[----:B-----5:R-:W-:Y:S01]  /*5bc0*/  FFMA.FTZ R9, R90, UR5, R12 ;  /* 0x000000055a097c23 */ /* 0x020fe2000801000c */
[----:B------:R-:W-:Y:S01]  /*5bd0*/  FFMA.FTZ R12, R85, UR5, R150 ;  /* 0x00000005550c7c23 */ /* 0x000fe20008010096 */
[----:B------:R-:W-:Y:S01]  /*5be0*/  FSEL R84, R84, -INF , !P3 ;  /* 0xff80000054547808 */ /* 0x000fe20005800000 */
[C---:B------:R-:W-:Y:S01]  /*5bf0*/  HMMA.16816.F32 R20, R156.reuse, R10, R20 ;  /* 0x0000000a9c14723c */ /* 0x040fe20000001814 */
[----:B------:R-:W-:Y:S01]  /*5c00*/  LOP3.LUT R90, R8, 0x9, RZ, 0xfc, !PT ;  /* 0x00000009085a7812 */ /* 0x000fe200078efcff */
[----:B------:R-:W-:Y:S01]  /*5c10*/  FMUL.FTZ R11, R89, UR4 ;  /* 0x00000004590b7c20 */ /* 0x000fe20008410000 */
[----:B------:R-:W-:Y:S01]  /*5c20*/  FMUL.FTZ R89, R87, UR4 ;  /* 0x0000000457597c20 */ /* 0x000fe20008410000 */
[----:B----4-:R-:W-:Y:S01]  /*5c30*/  IMAD.MOV.U32 R167, RZ, RZ, 0x8 ;  /* 0x00000008ffa77424 */ /* 0x010fe200078e00ff */
[----:B------:R1:W-:Y:S01]  /*5c40*/  MUFU.TANH R87, R61 ;  /* 0x0000003d00577308 */ /* 0x0003e20000002400 */
[----:B------:R-:W-:Y:S01]  /*5c50*/  FMUL.FTZ R10, R93, UR4 ;  /* 0x000000045d0a7c20 */ /* 0x000fe20008410000 */
[----:B------:R-:W-:Y:S01]  /*5c60*/  FMUL.FTZ R93, R81, UR4 ;  /* 0x00000004515d7c20 */ /* 0x000fe20008410000 */
[C---:B------:R-:W-:Y:S01]  /*5c70*/  HMMA.16816.F32 R36, R156.reuse, R110, R36 ;  /* 0x0000006e9c24723c */ /* 0x040fe20000001824 */
[----:B------:R-:W-:Y:S01]  /*5c80*/  VIADDMNMX R167, R2, R167, UR19, PT ;  /* 0x0000001302a77e46 */ /* 0x000fe2000b8001a7 */
[----:B------:R-:W-:Y:S01]  /*5c90*/  FMUL.FTZ R110, R80, UR4 ;  /* 0x00000004506e7c20 */ /* 0x000fe20008410000 */
[----:B------:R-:W-:Y:S01]  /*5ca0*/  FMUL.FTZ R40, R40, UR4 ;  /* 0x0000000428287c20 */ /* 0x000fe20008410000 */
[----:B------:R-:W-:Y:S01]  /*5cb0*/  FMUL.FTZ R41, R41, UR4 ;  /* 0x0000000429297c20 */ /* 0x000fe20008410000 */
[----:B------:R2:W-:Y:S01]  /*5cc0*/  MUFU.TANH R2, R99 ;  /* 0x0000006300027308 */ /* 0x0005e20000002400 */
[-C--:B------:R-:W-:Y:S01]  /*5cd0*/  ISETP.GE.AND P2, PT, R8, R167.reuse, PT ;  /* 0x000000a70800720c */ /* 0x080fe20003f46270 */
[----:B------:R-:W-:Y:S01]  /*5ce0*/  FMUL.FTZ R42, R42, UR4 ;  /* 0x000000042a2a7c20 */ /* 0x000fe20008410000 */
[-C--:B------:R-:W-:Y:S01]  /*5cf0*/  ISETP.GE.AND P4, PT, R106, R167.reuse, PT ;  /* 0x000000a76a00720c */ /* 0x080fe20003f86270 */
[C---:B------:R-:W-:Y:S01]  /*5d00*/  HMMA.16816.F32 R16, R156.reuse, R116, R16 ;  /* 0x000000749c10723c */ /* 0x040fe20000001810 */
[----:B------:R-:W-:Y:S01]  /*5d10*/  FSEL R12, R12, -INF , !P2 ;  /* 0xff8000000c0c7808 */ /* 0x000fe20005000000 */
[----:B------:R-:W-:Y:S01]  /*5d20*/  FMUL.FTZ R43, R43, UR4 ;  /* 0x000000042b2b7c20 */ /* 0x000fe20008410000 */
[----:B------:R-:W-:Y:S01]  /*5d30*/  I2FP.F32.U32 R106, R106 ;  /* 0x0000006a006a7245 */ /* 0x000fe20000201000 */
[----:B------:R3:W-:Y:S01]  /*5d40*/  MUFU.TANH R80, R11 ;  /* 0x0000000b00507308 */ /* 0x0007e20000002400 */
[-C--:B------:R-:W-:Y:S01]  /*5d50*/  ISETP.GE.AND P1, PT, R92, R167.reuse, PT ;  /* 0x000000a75c00720c */ /* 0x080fe20003f26270 */
[----:B------:R-:W-:Y:S01]  /*5d60*/  FMUL.FTZ R92, R82, UR4 ;  /* 0x00000004525c7c20 */ /* 0x000fe20008410000 */
[----:B-1----:R-:W-:Y:S01]  /*5d70*/  I2FP.F32.U32 R61, R90 ;  /* 0x0000005a003d7245 */ /* 0x002fe20000201000 */
[----:B------:R-:W-:Y:S01]  /*5d80*/  FFMA.FTZ R151, R106, UR5, R151 ;  /* 0x000000056a977c23 */ /* 0x000fe20008010097 */
[C---:B------:R-:W-:Y:S01]  /*5d90*/  HMMA.16816.F32 R48, R156.reuse, R112, R48 ;  /* 0x000000709c30723c */ /* 0x040fe20000001830 */
[----:B------:R-:W-:Y:S01]  /*5da0*/  LOP3.LUT R112, R8, 0x10, RZ, 0xfc, !PT ;  /* 0x0000001008707812 */ /* 0x000fe200078efcff */
[----:B------:R-:W-:Y:S01]  /*5db0*/  FFMA.FTZ R149, R106, UR5, R149 ;  /* 0x000000056a957c23 */ /* 0x000fe20008010095 */
[----:B------:R-:W-:Y:S01]  /*5dc0*/  FSEL R63, R9, -INF , !P1 ;  /* 0xff800000093f7808 */ /* 0x000fe20004800000 */
[C---:B------:R-:W-:Y:S01]  /*5dd0*/  FFMA.FTZ R144, R61.reuse, UR5, R144 ;  /* 0x000000053d907c23 */ /* 0x040fe20008010090 */
[----:B--2---:R-:W-:Y:S01]  /*5de0*/  LOP3.LUT R99, R8, 0x8, RZ, 0xfc, !PT ;  /* 0x0000000808637812 */ /* 0x004fe200078efcff */
[----:B------:R-:W-:Y:S01]  /*5df0*/  FFMA.FTZ R132, R61, UR5, R132 ;  /* 0x000000053d847c23 */ /* 0x000fe20008010084 */
[----:B------:R-:W-:Y:S01]  /*5e00*/  FSEL R208, R151, -INF , !P4 ;  /* 0xff80000097d07808 */ /* 0x000fe20006000000 */
[C---:B------:R-:W-:Y:S01]  /*5e10*/  HMMA.16816.F32 R44, R156.reuse, R114, R44 ;  /* 0x000000729c2c723c */ /* 0x040fe2000000182c */
[CC--:B------:R-:W-:Y:S01]  /*5e20*/  ISETP.GE.AND P2, PT, R99.reuse, R212.reuse, PT ;  /* 0x000000d46300720c */ /* 0x0c0fe20003f46270 */
[----:B------:R-:W1:Y:S01]  /*5e30*/  MUFU.TANH R154, R154 ;  /* 0x0000009a009a7308 */ /* 0x000e620000002400 */
[----:B------:R-:W-:Y:S01]  /*5e40*/  ISETP.GE.AND P3, PT, R99, R167, PT ;  /* 0x000000a76300720c */ /* 0x000fe20003f66270 */
[----:B------:R-:W-:Y:S01]  /*5e50*/  FMUL.FTZ R36, R36, UR4 ;  /* 0x0000000424247c20 */ /* 0x000fe20008410000 */
[----:B------:R-:W-:Y:S01]  /*5e60*/  I2FP.F32.U32 R99, R99 ;  /* 0x0000006300637245 */ /* 0x000fe20000201000 */
[----:B------:R-:W-:Y:S01]  /*5e70*/  FMUL.FTZ R37, R37, UR4 ;  /* 0x0000000425257c20 */ /* 0x000fe20008410000 */
[-C--:B------:R-:W-:Y:S01]  /*5e80*/  ISETP.GE.AND P4, PT, R112, R212.reuse, PT ;  /* 0x000000d47000720c */ /* 0x080fe20003f86270 */
[----:B------:R-:W-:Y:S01]  /*5e90*/  HMMA.16816.F32 R76, R156, R122, R76 ;  /* 0x0000007a9c4c723c */ /* 0x000fe2000000184c */
[----:B------:R-:W-:Y:S01]  /*5ea0*/  ISETP.GE.AND P1, PT, R90, R212, PT ;  /* 0x000000d45a00720c */ /* 0x000fe20003f26270 */
[C---:B------:R-:W-:Y:S01]  /*5eb0*/  FFMA.FTZ R160, R99.reuse, UR5, R160 ;  /* 0x0000000563a07c23 */ /* 0x040fe200080100a0 */
[----:B------:R-:W-:Y:S01]  /*5ec0*/  FFMA.FTZ R106, R99, UR5, R145 ;  /* 0x00000005636a7c23 */ /* 0x000fe20008010091 */
[----:B------:R-:W-:Y:S01]  /*5ed0*/  LOP3.LUT R113, R8, 0x11, RZ, 0xfc, !PT ;  /* 0x0000001108717812 */ /* 0x000fe200078efcff */
[----:B------:R-:W2:Y:S01]  /*5ee0*/  MUFU.TANH R155, R155 ;  /* 0x0000009b009b7308 */ /* 0x000ea20000002400 */
[----:B------:R-:W-:Y:S01]  /*5ef0*/  FSEL R9, R149, -INF , !P5 ;  /* 0xff80000095097808 */ /* 0x000fe20006800000 */
[----:B------:R-:W-:Y:S01]  /*5f00*/  FMUL.FTZ R49, R49, UR4 ;  /* 0x0000000431317c20 */ /* 0x000fe20008410000 */
[----:B---3--:R-:W-:Y:S01]  /*5f10*/  FSEL R11, R160, -INF , !P2 ;  /* 0xff800000a00b7808 */ /* 0x008fe20005000000 */
[----:B------:R-:W-:Y:S01]  /*5f20*/  FMUL.FTZ R50, R50, UR4 ;  /* 0x0000000432327c20 */ /* 0x000fe20008410000 */
[-C--:B------:R-:W-:Y:S01]  /*5f30*/  ISETP.GE.AND P2, PT, R112, R167.reuse, PT ;  /* 0x000000a77000720c */ /* 0x080fe20003f46270 */
[----:B------:R-:W-:Y:S01]  /*5f40*/  FMUL.FTZ R51, R51, UR4 ;  /* 0x0000000433337c20 */ /* 0x000fe20008410000 */
[----:B------:R-:W-:Y:S01]  /*5f50*/  I2FP.F32.U32 R112, R112 ;  /* 0x0000007000707245 */ /* 0x000fe20000201000 */
[----:B------:R-:W3:Y:S01]  /*5f60*/  MUFU.TANH R100, R100 ;  /* 0x0000006400647308 */ /* 0x000ee20000002400 */
[-C--:B------:R-:W-:Y:S01]  /*5f70*/  ISETP.GE.AND P5, PT, R90, R167.reuse, PT ;  /* 0x000000a75a00720c */ /* 0x080fe20003fa6270 */
[----:B------:R-:W-:Y:S01]  /*5f80*/  FMUL.FTZ R90, R83, UR4 ;  /* 0x00000004535a7c20 */ /* 0x000fe20008410000 */
[----:B------:R-:W-:Y:S01]  /*5f90*/  FSEL R106, R106, -INF , !P3 ;  /* 0xff8000006a6a7808 */ /* 0x000fe20005800000 */
[----:B------:R-:W-:Y:S01]  /*5fa0*/  FFMA.FTZ R133, R112, UR5, R133 ;  /* 0x0000000570857c23 */ /* 0x000fe20008010085 */
[----:B------:R-:W-:Y:S01]  /*5fb0*/  FSEL R61, R144, -INF , !P1 ;  /* 0xff800000903d7808 */ /* 0x000fe20004800000 */
[----:B------:R-:W-:Y:S01]  /*5fc0*/  FFMA.FTZ R135, R112, UR5, R135 ;  /* 0x0000000570877c23 */ /* 0x000fe20008010087 */
[----:B------:R-:W-:Y:S01]  /*5fd0*/  LOP3.LUT R115, R8, 0x18, RZ, 0xfc, !PT ;  /* 0x0000001808737812 */ /* 0x000fe200078efcff */
[----:B------:R4:W-:Y:S01]  /*5fe0*/  MUFU.TANH R83, R14 ;  /* 0x0000000e00537308 */ /* 0x0009e20000002400 */
[CC--:B------:R-:W-:Y:S01]  /*5ff0*/  ISETP.GE.AND P3, PT, R113.reuse, R212.reuse, PT ;  /* 0x000000d47100720c */ /* 0x0c0fe20003f66270 */
[----:B------:R-:W-:Y:S01]  /*6000*/  FMUL.FTZ R111, R76, UR4 ;  /* 0x000000044c6f7c20 */ /* 0x000fe20008410000 */
[----:B------:R-:W-:Y:S01]  /*6010*/  ISETP.GE.AND P1, PT, R113, R167, PT ;  /* 0x000000a77100720c */ /* 0x000fe20003f26270 */
[----:B------:R-:W-:Y:S01]  /*6020*/  FMUL.FTZ R99, R78, UR4 ;  /* 0x000000044e637c20 */ /* 0x000fe20008410000 */
[----:B------:R-:W-:Y:S01]  /*6030*/  I2FP.F32.U32 R113, R113 ;  /* 0x0000007100717245 */ /* 0x000fe20000201000 */
[----:B------:R-:W-:Y:S01]  /*6040*/  FMUL.FTZ R109, R77, UR4 ;  /* 0x000000044d6d7c20 */ /* 0x000fe20008410000 */
[----:B------:R-:W-:Y:S01]  /*6050*/  FSEL R201, R133, -INF , !P4 ;  /* 0xff80000085c97808 */ /* 0x000fe20006000000 */
[----:B------:R5:W-:Y:S01]  /*6060*/  MUFU.TANH R76, R95 ;  /* 0x0000005f004c7308 */ /* 0x000be20000002400 */
[----:B------:R-:W-:Y:S01]  /*6070*/  ISETP.GE.AND P4, PT, R115, R167, PT ;  /* 0x000000a77300720c */ /* 0x000fe20003f86270 */
[C---:B------:R-:W-:Y:S01]  /*6080*/  FFMA.FTZ R134, R113.reuse, UR5, R134 ;  /* 0x0000000571867c23 */ /* 0x040fe20008010086 */
[----:B------:R-:W-:Y:S01]  /*6090*/  LOP3.LUT R112, R8, 0x19, RZ, 0xfc, !PT ;  /* 0x0000001908707812 */ /* 0x000fe200078efcff */
[----:B------:R-:W-:Y:S01]  /*60a0*/  FFMA.FTZ R118, R113, UR5, R146 ;  /* 0x0000000571767c23 */ /* 0x000fe20008010092 */
[----:B------:R-:W-:Y:S01]  /*60b0*/  FSEL R206, R135, -INF , !P2 ;  /* 0xff80000087ce7808 */ /* 0x000fe20005000000 */
[----:B------:R-:W-:Y:S01]  /*60c0*/  FMUL.FTZ R46, R46, UR4 ;  /* 0x000000042e2e7c20 */ /* 0x000fe20008410000 */
[----:B------:R-:W-:Y:S01]  /*60d0*/  FSEL R203, R134, -INF , !P3 ;  /* 0xff80000086cb7808 */ /* 0x000fe20005800000 */
[----:B------:R1:W-:Y:S01]  /*60e0*/  MUFU.TANH R78, R89 ;  /* 0x00000059004e7308 */ /* 0x0003e20000002400 */
[----:B------:R-:W-:Y:S01]  /*60f0*/  LOP3.LUT R113, R8, 0x20, RZ, 0xfc, !PT ;  /* 0x0000002008717812 */ /* 0x000fe200078efcff */
[----:B------:R-:W-:Y:S01]  /*6100*/  FMUL.FTZ R47, R47, UR4 ;  /* 0x000000042f2f7c20 */ /* 0x000fe20008410000 */
[----:B----4-:R-:W-:Y:S01]  /*6110*/  FSEL R14, R132, -INF , !P5 ;  /* 0xff800000840e7808 */ /* 0x010fe20006800000 */
[----:B------:R-:W-:Y:S01]  /*6120*/  FMUL.FTZ R38, R38, UR4 ;  /* 0x0000000426267c20 */ /* 0x000fe20008410000 */
[-C--:B------:R-:W-:Y:S01]  /*6130*/  ISETP.GE.AND P5, PT, R115, R212.reuse, PT ;  /* 0x000000d47300720c */ /* 0x080fe20003fa6270 */
[----:B------:R-:W-:Y:S01]  /*6140*/  FMUL.FTZ R39, R39, UR4 ;  /* 0x0000000427277c20 */ /* 0x000fe20008410000 */
[----:B------:R-:W-:Y:S01]  /*6150*/  I2FP.F32.U32 R115, R115 ;  /* 0x0000007300737245 */ /* 0x000fe20000201000 */
[----:B------:R4:W-:Y:S01]  /*6160*/  MUFU.TANH R77, R110 ;  /* 0x0000006e004d7308 */ /* 0x0009e20000002400 */
[C---:B------:R-:W-:Y:S01]  /*6170*/  ISETP.GE.AND P2, PT, R112.reuse, R212, PT ;  /* 0x000000d47000720c */ /* 0x040fe20003f46270 */
[----:B-----5:R-:W-:Y:S01]  /*6180*/  FMUL.FTZ R95, R73, UR4 ;  /* 0x00000004495f7c20 */ /* 0x020fe20008410000 */
[-C--:B------:R-:W-:Y:S01]  /*6190*/  ISETP.GE.AND P3, PT, R112, R167.reuse, PT ;  /* 0x000000a77000720c */ /* 0x080fe20003f66270 */
[C---:B------:R-:W-:Y:S01]  /*61a0*/  FFMA.FTZ R119, R115.reuse, UR5, R136 ;  /* 0x0000000573777c23 */ /* 0x040fe20008010088 */
[----:B------:R-:W-:Y:S01]  /*61b0*/  I2FP.F32.U32 R112, R112 ;  /* 0x0000007000707245 */ /* 0x000fe20000201000 */
[----:B------:R-:W-:Y:S01]  /*61c0*/  FFMA.FTZ R116, R115, UR5, R138 ;  /* 0x0000000573747c23 */ /* 0x000fe2000801008a */
[----:B------:R-:W-:Y:S01]  /*61d0*/  FSEL R118, R118, -INF , !P1 ;  /* 0xff80000076767808 */ /* 0x000fe20004800000 */
[----:B------:R-:W-:Y:S01]  /*61e0*/  MUFU.TANH R101, R101 ;  /* 0x0000006500657308 */ /* 0x000fe20000002400 */
[----:B------:R-:W-:Y:S01]  /*61f0*/  FSEL R119, R119, -INF , !P5 ;  /* 0xff80000077777808 */ /* 0x000fe20006800000 */
[C---:B------:R-:W-:Y:S01]  /*6200*/  FFMA.FTZ R117, R112.reuse, UR5, R137 ;  /* 0x0000000570757c23 */ /* 0x040fe20008010089 */
[CC--:B------:R-:W-:Y:S01]  /*6210*/  ISETP.GE.AND P1, PT, R113.reuse, R212.reuse, PT ;  /* 0x000000d47100720c */ /* 0x0c0fe20003f26270 */
[----:B------:R-:W-:Y:S01]  /*6220*/  FFMA.FTZ R122, R112, UR5, R139 ;  /* 0x00000005707a7c23 */ /* 0x000fe2000801008b */
[----:B------:R-:W-:Y:S01]  /*6230*/  ISETP.GE.AND P5, PT, R113, R167, PT ;  /* 0x000000a77100720c */ /* 0x000fe20003fa6270 */
[----:B-1----:R-:W-:Y:S01]  /*6240*/  FMUL.FTZ R89, R75, UR4 ;  /* 0x000000044b597c20 */ /* 0x002fe20008410000 */
[----:B------:R-:W-:Y:S01]  /*6250*/  I2FP.F32.U32 R113, R113 ;  /* 0x0000007100717245 */ /* 0x000fe20000201000 */
[----:B------:R1:W-:Y:S01]  /*6260*/  MUFU.TANH R75, R111 ;  /* 0x0000006f004b7308 */ /* 0x0003e20000002400 */
[----:B------:R-:W-:Y:S01]  /*6270*/  LOP3.LUT R114, R8, 0x21, RZ, 0xfc, !PT ;  /* 0x0000002108727812 */ /* 0x000fe200078efcff */
[----:B----4-:R-:W-:Y:S01]  /*6280*/  FMUL.FTZ R110, R68, UR4 ;  /* 0x00000004446e7c20 */ /* 0x010fe20008410000 */
[----:B------:R-:W-:Y:S01]  /*6290*/  FSEL R116, R116, -INF , !P4 ;  /* 0xff80000074747808 */ /* 0x000fe20006000000 */
[----:B------:R-:W-:Y:S01]  /*62a0*/  FFMA.FTZ R131, R113, UR5, R140 ;  /* 0x0000000571837c23 */ /* 0x000fe2000801008c */
[----:B------:R-:W-:Y:S01]  /*62b0*/  FSEL R117, R117, -INF , !P2 ;  /* 0xff80000075757808 */ /* 0x000fe20005000000 */
[----:B------:R-:W-:Y:S01]  /*62c0*/  FFMA.FTZ R120, R113, UR5, R142 ;  /* 0x0000000571787c23 */ /* 0x000fe2000801008e */
[C---:B------:R-:W-:Y:S01]  /*62d0*/  ISETP.GE.AND P4, PT, R114.reuse, R212, PT ;  /* 0x000000d47200720c */ /* 0x040fe20003f86270 */
[----:B------:R4:W-:Y:S01]  /*62e0*/  MUFU.TANH R68, R109 ;  /* 0x0000006d00447308 */ /* 0x0009e20000002400 */
[-C--:B------:R-:W-:Y:S01]  /*62f0*/  ISETP.GE.AND P2, PT, R114, R167.reuse, PT ;  /* 0x000000a77200720c */ /* 0x080fe20003f46270 */
[----:B------:R-:W-:Y:S01]  /*6300*/  FMUL.FTZ R34, R34, UR4 ;  /* 0x0000000422227c20 */ /* 0x000fe20008410000 */
[----:B------:R-:W-:Y:S01]  /*6310*/  LOP3.LUT R113, R8, 0x28, RZ, 0xfc, !PT ;  /* 0x0000002808717812 */ /* 0x000fe200078efcff */
[----:B------:R-:W-:Y:S01]  /*6320*/  FMUL.FTZ R35, R35, UR4 ;  /* 0x0000000423237c20 */ /* 0x000fe20008410000 */
[----:B------:R-:W-:Y:S01]  /*6330*/  I2FP.F32.U32 R114, R114 ;  /* 0x0000007200727245 */ /* 0x000fe20000201000 */
[----:B------:R-:W-:Y:S01]  /*6340*/  FMUL.FTZ R28, R28, UR4 ;  /* 0x000000041c1c7c20 */ /* 0x000fe20008410000 */
[----:B------:R-:W-:Y:S01]  /*6350*/  FSEL R122, R122, -INF , !P3 ;  /* 0xff8000007a7a7808 */ /* 0x000fe20005800000 */
[----:B------:R-:W5:Y:S01]  /*6360*/  MUFU.TANH R102, R102 ;  /* 0x0000006600667308 */ /* 0x000f620000002400 */
[----:B------:R-:W-:Y:S01]  /*6370*/  FSEL R131, R131, -INF , !P1 ;  /* 0xff80000083837808 */ /* 0x000fe20004800000 */
[C---:B------:R-:W-:Y:S01]  /*6380*/  FFMA.FTZ R123, R114.reuse, UR5, R141 ;  /* 0x00000005727b7c23 */ /* 0x040fe2000801008d */
[CC--:B------:R-:W-:Y:S01]  /*6390*/  ISETP.GE.AND P3, PT, R113.reuse, R212.reuse, PT ;  /* 0x000000d47100720c */ /* 0x0c0fe20003f66270 */
[----:B------:R-:W-:Y:S01]  /*63a0*/  FFMA.FTZ R136, R114, UR5, R143 ;  /* 0x0000000572887c23 */ /* 0x000fe2000801008f */
[----:B------:R-:W-:Y:S01]  /*63b0*/  ISETP.GE.AND P1, PT, R113, R167, PT ;  /* 0x000000a77100720c */ /* 0x000fe20003f26270 */
[----:B-1----:R-:W-:Y:S01]  /*63c0*/  FMUL.FTZ R111, R64, UR4 ;  /* 0x00000004406f7c20 */ /* 0x002fe20008410000 */
[----:B------:R-:W-:Y:S01]  /*63d0*/  I2FP.F32.U32 R113, R113 ;  /* 0x0000007100717245 */ /* 0x000fe20000201000 */
[----:B------:R-:W-:Y:S01]  /*63e0*/  MUFU.TANH R64, R95 ;  /* 0x0000005f00407308 */ /* 0x000fe20000002400 */
[----:B------:R-:W-:Y:S01]  /*63f0*/  LOP3.LUT R112, R8, 0x29, RZ, 0xfc, !PT ;  /* 0x0000002908707812 */ /* 0x000fe200078efcff */
[----:B----4-:R-:W-:Y:S01]  /*6400*/  FMUL.FTZ R109, R66, UR4 ;  /* 0x00000004426d7c20 */ /* 0x010fe20008410000 */
[----:B------:R-:W-:Y:S01]  /*6410*/  FSEL R120, R120, -INF , !P5 ;  /* 0xff80000078787808 */ /* 0x000fe20006800000 */
[----:B------:R-:W-:Y:S01]  /*6420*/  FFMA.FTZ R121, R113, UR5, R128 ;  /* 0x0000000571797c23 */ /* 0x000fe20008010080 */
[----:B------:R-:W-:Y:S01]  /*6430*/  FSEL R123, R123, -INF , !P4 ;  /* 0xff8000007b7b7808 */ /* 0x000fe20006000000 */
[----:B------:R-:W-:Y:S01]  /*6440*/  FFMA.FTZ R124, R113, UR5, R124 ;  /* 0x00000005717c7c23 */ /* 0x000fe2000801007c */
[----:B------:R-:W-:Y:S01]  /*6450*/  LOP3.LUT R115, R8, 0x30, RZ, 0xfc, !PT ;  /* 0x0000003008737812 */ /* 0x000fe200078efcff */
[----:B------:R-:W1:Y:S01]  /*6460*/  MUFU.TANH R103, R103 ;  /* 0x0000006700677308 */ /* 0x000e620000002400 */
[----:B------:R-:W-:Y:S01]  /*6470*/  ISETP.GE.AND P5, PT, R112, R212, PT ;  /* 0x000000d47000720c */ /* 0x000fe20003fa6270 */
[----:B------:R-:W-:Y:S01]  /*6480*/  FMUL.FTZ R30, R30, UR4 ;  /* 0x000000041e1e7c20 */ /* 0x000fe20008410000 */
[-C--:B------:R-:W-:Y:S01]  /*6490*/  ISETP.GE.AND P4, PT, R112, R167.reuse, PT ;  /* 0x000000a77000720c */ /* 0x080fe20003f86270 */
[----:B------:R-:W-:Y:S01]  /*64a0*/  FMUL.FTZ R29, R29, UR4 ;  /* 0x000000041d1d7c20 */ /* 0x000fe20008410000 */
[----:B------:R-:W-:Y:S01]  /*64b0*/  I2FP.F32.U32 R112, R112 ;  /* 0x0000007000707245 */ /* 0x000fe20000201000 */
[----:B------:R-:W-:Y:S01]  /*64c0*/  FMUL.FTZ R31, R31, UR4 ;  /* 0x000000041f1f7c20 */ /* 0x000fe20008410000 */
[----:B------:R-:W-:Y:S01]  /*64d0*/  FSEL R136, R136, -INF , !P2 ;  /* 0xff80000088887808 */ /* 0x000fe20005000000 */
[----:B------:R-:W-:Y:S01]  /*64e0*/  MUFU.TANH R62, R62 ;  /* 0x0000003e003e7308 */ /* 0x000fe20000002400 */
[----:B------:R-:W-:Y:S01]  /*64f0*/  FSEL R121, R121, -INF , !P3 ;  /* 0xff80000079797808 */ /* 0x000fe20005800000 */
[C---:B------:R-:W-:Y:S01]  /*6500*/  FFMA.FTZ R129, R112.reuse, UR5, R129 ;  /* 0x0000000570817c23 */ /* 0x040fe20008010081 */
[CC--:B------:R-:W-:Y:S01]  /*6510*/  ISETP.GE.AND P2, PT, R115.reuse, R212.reuse, PT ;  /* 0x000000d47300720c */ /* 0x0c0fe20003f46270 */
[----:B------:R-:W-:Y:S01]  /*6520*/  FFMA.FTZ R125, R112, UR5, R125 ;  /* 0x00000005707d7c23 */ /* 0x000fe2000801007d */
[----:B------:R-:W-:Y:S01]  /*6530*/  ISETP.GE.AND P3, PT, R115, R167, PT ;  /* 0x000000a77300720c */ /* 0x000fe20003f66270 */
[----:B------:R-:W-:Y:S01]  /*6540*/  FMUL.FTZ R24, R24, UR4 ;  /* 0x0000000418187c20 */ /* 0x000fe20008410000 */
[----:B------:R-:W-:Y:S01]  /*6550*/  I2FP.F32.U32 R115, R115 ;  /* 0x0000007300737245 */ /* 0x000fe20000201000 */
[----:B------:R-:W-:Y:S01]  /*6560*/  MUFU.TANH R66, R89 ;  /* 0x0000005900427308 */ /* 0x000fe20000002400 */
[----:B------:R-:W-:Y:S01]  /*6570*/  LOP3.LUT R112, R8, 0x31, RZ, 0xfc, !PT ;  /* 0x0000003108707812 */ /* 0x000fe200078efcff */
[----:B------:R-:W-:Y:S01]  /*6580*/  FMUL.FTZ R26, R26, UR4 ;  /* 0x000000041a1a7c20 */ /* 0x000fe20008410000 */
[----:B------:R-:W-:Y:S01]  /*6590*/  FSEL R132, R124, -INF , !P1 ;  /* 0xff8000007c847808 */ /* 0x000fe20004800000 */
[C---:B------:R-:W-:Y:S01]  /*65a0*/  FFMA.FTZ R126, R115.reuse, UR5, R126 ;  /* 0x00000005737e7c23 */ /* 0x040fe2000801007e */
[----:B------:R-:W-:Y:S01]  /*65b0*/  FFMA.FTZ R130, R115, UR5, R130 ;  /* 0x0000000573827c23 */ /* 0x000fe20008010082 */
[----:B------:R-:W-:Y:S01]  /*65c0*/  FSEL R115, R129, -INF , !P5 ;  /* 0xff80000081737808 */ /* 0x000fe20006800000 */
[----:B------:R-:W-:Y:S01]  /*65d0*/  FMUL.FTZ R25, R25, UR4 ;  /* 0x0000000419197c20 */ /* 0x000fe20008410000 */
[C---:B------:R-:W-:Y:S01]  /*65e0*/  ISETP.GE.AND P1, PT, R112.reuse, R212, PT ;  /* 0x000000d47000720c */ /* 0x040fe20003f26270 */
[----:B------:R4:W-:Y:S01]  /*65f0*/  MUFU.TANH R81, R91 ;  /* 0x0000005b00517308 */ /* 0x0009e20000002400 */
[-C--:B------:R-:W-:Y:S01]  /*6600*/  ISETP.GE.AND P5, PT, R112, R167.reuse, PT ;  /* 0x000000a77000720c */ /* 0x080fe20003fa6270 */
[----:B------:R-:W-:Y:S01]  /*6610*/  FMUL.FTZ R27, R27, UR4 ;  /* 0x000000041b1b7c20 */ /* 0x000fe20008410000 */
[----:B------:R-:W-:Y:S01]  /*6620*/  I2FP.F32.U32 R112, R112 ;  /* 0x0000007000707245 */ /* 0x000fe20000201000 */
[----:B------:R-:W-:Y:S01]  /*6630*/  FMUL.FTZ R20, R20, UR4 ;  /* 0x0000000414147c20 */ /* 0x000fe20008410000 */
[----:B------:R-:W-:Y:S01]  /*6640*/  LOP3.LUT R113, R8, 0x38, RZ, 0xfc, !PT ;  /* 0x0000003808717812 */ /* 0x000fe200078efcff */
[----:B------:R-:W-:Y:S01]  /*6650*/  FMUL.FTZ R22, R22, UR4 ;  /* 0x0000000416167c20 */ /* 0x000fe20008410000 */
[----:B------:R-:W-:Y:S01]  /*6660*/  FSEL R134, R125, -INF , !P4 ;  /* 0xff8000007d867808 */ /* 0x000fe20006000000 */
[----:B------:R-:W-:Y:S01]  /*6670*/  FFMA.FTZ R127, R112, UR5, R127 ;  /* 0x00000005707f7c23 */ /* 0x000fe2000801007f */
[----:B------:R-:W-:Y:S01]  /*6680*/  FSEL R141, R126, -INF , !P2 ;  /* 0xff8000007e8d7808 */ /* 0x000fe20005000000 */
[----:B------:R-:W-:Y:S01]  /*6690*/  FFMA.FTZ R140, R112, UR5, R147 ;  /* 0x00000005708c7c23 */ /* 0x000fe20008010093 */
[CC--:B------:R-:W-:Y:S01]  /*66a0*/  ISETP.GE.AND P4, PT, R113.reuse, R212.reuse, PT ;  /* 0x000000d47100720c */ /* 0x0c0fe20003f86270 */
[----:B------:R2:W-:Y:S01]  /*66b0*/  MUFU.TANH R82, R108 ;  /* 0x0000006c00527308 */ /* 0x0005e20000002400 */
[----:B------:R-:W-:Y:S01]  /*66c0*/  ISETP.GE.AND P2, PT, R113, R167, PT ;  /* 0x000000a77100720c */ /* 0x000fe20003f46270 */
[----:B------:R-:W-:Y:S01]  /*66d0*/  FMUL.FTZ R21, R21, UR4 ;  /* 0x0000000415157c20 */ /* 0x000fe20008410000 */
[----:B------:R-:W-:Y:S01]  /*66e0*/  LOP3.LUT R114, R8, 0x39, RZ, 0xfc, !PT ;  /* 0x0000003908727812 */ /* 0x000fe200078efcff */
[----:B------:R-:W-:Y:S01]  /*66f0*/  FMUL.FTZ R23, R23, UR4 ;  /* 0x0000000417177c20 */ /* 0x000fe20008410000 */
[----:B------:R-:W-:Y:S01]  /*6700*/  I2FP.F32.U32 R113, R113 ;  /* 0x0000007100717245 */ /* 0x000fe20000201000 */
[----:B----4-:R-:W-:Y:S01]  /*6710*/  FMUL.FTZ R91, R79, UR4 ;  /* 0x000000044f5b7c20 */ /* 0x010fe20008410000 */
[----:B------:R-:W-:Y:S01]  /*6720*/  FSEL R142, R130, -INF , !P3 ;  /* 0xff800000828e7808 */ /* 0x000fe20005800000 */
[----:B------:R4:W-:Y:S01]  /*6730*/  MUFU.TANH R79, R94 ;  /* 0x0000005e004f7308 */ /* 0x0009e20000002400 */
[----:B------:R-:W-:Y:S01]  /*6740*/  FSEL R137, R127, -INF , !P1 ;  /* 0xff8000007f897808 */ /* 0x000fe20004800000 */
[C---:B------:R-:W-:Y:S01]  /*6750*/  FFMA.FTZ R139, R113.reuse, UR5, R152 ;  /* 0x00000005718b7c23 */ /* 0x040fe20008010098 */
[C---:B------:R-:W-:Y:S01]  /*6760*/  ISETP.GE.AND P3, PT, R114.reuse, R212, PT ;  /* 0x000000d47200720c */ /* 0x040fe20003f66270 */
[----:B------:R-:W-:Y:S01]  /*6770*/  FFMA.FTZ R144, R113, UR5, R154 ;  /* 0x0000000571907c23 */ /* 0x000fe2000801009a */
[-C--:B------:R-:W-:Y:S01]  /*6780*/  ISETP.GE.AND P1, PT, R114, R167.reuse, PT ;  /* 0x000000a77200720c */ /* 0x080fe20003f26270 */
[----:B------:R-:W-:Y:S01]  /*6790*/  FMUL.FTZ R16, R16, UR4 ;  /* 0x0000000410107c20 */ /* 0x000fe20008410000 */
[----:B------:R-:W-:Y:S01]  /*67a0*/  I2FP.F32.U32 R114, R114 ;  /* 0x0000007200727245 */ /* 0x000fe20000201000 */
[----:B------:R-:W1:Y:S01]  /*67b0*/  MUFU.TANH R97, R97 ;  /* 0x0000006100617308 */ /* 0x000e620000002400 */
[----:B------:R-:W-:Y:S01]  /*67c0*/  LOP3.LUT R112, R8, 0x40, RZ, 0xfc, !PT ;  /* 0x0000004008707812 */ /* 0x000fe200078efcff */
[----:B--2---:R-:W-:Y:S01]  /*67d0*/  FMUL.FTZ R108, R72, UR4 ;  /* 0x00000004486c7c20 */ /* 0x004fe20008410000 */
[----:B------:R-:W-:Y:S01]  /*67e0*/  FSEL R140, R140, -INF , !P5 ;  /* 0xff8000008c8c7808 */ /* 0x000fe20006800000 */
[C---:B------:R-:W-:Y:S01]  /*67f0*/  FFMA.FTZ R135, R114.reuse, UR5, R153 ;  /* 0x0000000572877c23 */ /* 0x040fe20008010099 */
[----:B------:R-:W-:Y:S01]  /*6800*/  FSEL R139, R139, -INF , !P4 ;  /* 0xff8000008b8b7808 */ /* 0x000fe20006000000 */
[----:B------:R-:W-:Y:S01]  /*6810*/  FFMA.FTZ R138, R114, UR5, R155 ;  /* 0x00000005728a7c23 */ /* 0x000fe2000801009b */
[C---:B------:R-:W-:Y:S01]  /*6820*/  ISETP.GE.AND P5, PT, R112.reuse, R212, PT ;  /* 0x000000d47000720c */ /* 0x040fe20003fa6270 */
[----:B------:R2:W-:Y:S01]  /*6830*/  MUFU.TANH R72, R93 ;  /* 0x0000005d00487308 */ /* 0x0005e20000002400 */
[-C--:B------:R-:W-:Y:S01]  /*6840*/  ISETP.GE.AND P4, PT, R112, R167.reuse, PT ;  /* 0x000000a77000720c */ /* 0x080fe20003f86270 */
[----:B----4-:R-:W-:Y:S01]  /*6850*/  FMUL.FTZ R94, R74, UR4 ;  /* 0x000000044a5e7c20 */ /* 0x010fe20008410000 */
[----:B------:R-:W-:Y:S01]  /*6860*/  LOP3.LUT R114, R8, 0x41, RZ, 0xfc, !PT ;  /* 0x0000004108727812 */ /* 0x000fe200078efcff */
[----:B------:R-:W-:Y:S01]  /*6870*/  FMUL.FTZ R18, R18, UR4 ;  /* 0x0000000412127c20 */ /* 0x000fe20008410000 */
[----:B------:R-:W-:Y:S01]  /*6880*/  I2FP.F32.U32 R112, R112 ;  /* 0x0000007000707245 */ /* 0x000fe20000201000 */
[----:B------:R-:W-:Y:S01]  /*6890*/  FMUL.FTZ R17, R17, UR4 ;  /* 0x0000000411117c20 */ /* 0x000fe20008410000 */
[----:B------:R-:W-:Y:S01]  /*68a0*/  LOP3.LUT R95, R8, 0x48, RZ, 0xfc, !PT ;  /* 0x00000048085f7812 */ /* 0x000fe200078efcff */
[----:B------:R4:W-:Y:S01]  /*68b0*/  MUFU.TANH R74, R92 ;  /* 0x0000005c004a7308 */ /* 0x0009e20000002400 */
[----:B------:R-:W-:Y:S01]  /*68c0*/  FSEL R144, R144, -INF , !P2 ;  /* 0xff80000090907808 */ /* 0x000fe20005000000 */
[C---:B------:R-:W-:Y:S01]  /*68d0*/  FFMA.FTZ R104, R112.reuse, UR5, R104 ;  /* 0x0000000570687c23 */ /* 0x040fe20008010068 */
[----:B------:R-:W-:Y:S01]  /*68e0*/  FSEL R135, R135, -INF , !P3 ;  /* 0xff80000087877808 */ /* 0x000fe20005800000 */
[----:B------:R-:W-:Y:S01]  /*68f0*/  FFMA.FTZ R146, R112, UR5, R161 ;  /* 0x0000000570927c23 */ /* 0x000fe200080100a1 */
[C---:B------:R-:W-:Y:S01]  /*6900*/  ISETP.GE.AND P2, PT, R114.reuse, R212, PT ;  /* 0x000000d47200720c */ /* 0x040fe20003f46270 */
[----:B------:R-:W-:Y:S01]  /*6910*/  FMUL.FTZ R19, R19, UR4 ;  /* 0x0000000413137c20 */ /* 0x000fe20008410000 */
[----:B------:R-:W-:Y:S01]  /*6920*/  ISETP.GE.AND P3, PT, R114, R167, PT ;  /* 0x000000a77200720c */ /* 0x000fe20003f66270 */
[----:B------:R-:W1:Y:S01]  /*6930*/  MUFU.TANH R98, R98 ;  /* 0x0000006200627308 */ /* 0x000e620000002400 */
[----:B------:R-:W-:Y:S01]  /*6940*/  I2FP.F32.U32 R114, R114 ;  /* 0x0000007200727245 */ /* 0x000fe20000201000 */
[----:B--2---:R-:W-:Y:S01]  /*6950*/  FMUL.FTZ R93, R69, UR4 ;  /* 0x00000004455d7c20 */ /* 0x004fe20008410000 */
[----:B------:R-:W-:Y:S01]  /*6960*/  I2FP.F32.U32 R89, R95 ;  /* 0x0000005f00597245 */ /* 0x000fe20000201000 */
[----:B------:R-:W-:Y:S01]  /*6970*/  FMUL.FTZ R15, R15, UR4 ;  /* 0x000000040f0f7c20 */ /* 0x000fe20008410000 */
[----:B------:R-:W-:Y:S01]  /*6980*/  FSEL R138, R138, -INF , !P1 ;  /* 0xff8000008a8a7808 */ /* 0x000fe20004800000 */
[----:B------:R-:W-:Y:S01]  /*6990*/  FFMA.FTZ R105, R114, UR5, R105 ;  /* 0x0000000572697c23 */ /* 0x000fe20008010069 */
[----:B------:R-:W-:Y:S01]  /*69a0*/  FSEL R149, R104, -INF , !P5 ;  /* 0xff80000068957808 */ /* 0x000fe20006800000 */
[----:B---3--:R-:W-:Y:S01]  /*69b0*/  FFMA.FTZ R143, R89, UR5, R100 ;  /* 0x00000005598f7c23 */ /* 0x008fe20008010064 */
[CC--:B------:R-:W-:Y:S01]  /*69c0*/  ISETP.GE.AND P1, PT, R95.reuse, R212.reuse, PT ;  /* 0x000000d45f00720c */ /* 0x0c0fe20003f26270 */
[----:B----4-:R-:W-:Y:S01]  /*69d0*/  FMUL.FTZ R92, R70, UR4 ;  /* 0x00000004465c7c20 */ /* 0x010fe20008410000 */
[-C--:B------:R-:W-:Y:S01]  /*69e0*/  ISETP.GE.AND P5, PT, R95, R167.reuse, PT ;  /* 0x000000a75f00720c */ /* 0x080fe20003fa6270 */
[----:B------:R-:W-:Y:S01]  /*69f0*/  FMUL.FTZ R95, R5, UR4 ;  /* 0x00000004055f7c20 */ /* 0x000fe20008410000 */
[C---:B------:R-:W-:Y:S01]  /*6a00*/  LOP3.LUT R100, R8.reuse, 0x49, RZ, 0xfc, !PT ;  /* 0x0000004908647812 */ /* 0x040fe200078efcff */
[----:B------:R2:W-:Y:S01]  /*6a10*/  MUFU.TANH R70, R108 ;  /* 0x0000006c00467308 */ /* 0x0005e20000002400 */
[----:B------:R-:W-:Y:S01]  /*6a20*/  LOP3.LUT R5, R8, 0x50, RZ, 0xfc, !PT ;  /* 0x0000005008057812 */ /* 0x000fe200078efcff */
[----:B------:R-:W-:Y:S01]  /*6a30*/  FFMA.FTZ R107, R114, UR5, R107 ;  /* 0x00000005726b7c23 */ /* 0x000fe2000801006b */
[----:B------:R-:W-:Y:S01]  /*6a40*/  FSEL R146, R146, -INF , !P4 ;  /* 0xff80000092927808 */ /* 0x000fe20006000000 */
[----:B-----5:R-:W-:Y:S01]  /*6a50*/  FFMA.FTZ R150, R89, UR5, R102 ;  /* 0x0000000559967c23 */ /* 0x020fe20008010066 */
[----:B------:R-:W-:Y:S01]  /*6a60*/  FSEL R147, R105, -INF , !P2 ;  /* 0xff80000069937808 */ /* 0x000fe20005000000 */
[----:B------:R-:W-:Y:S01]  /*6a70*/  FMUL.FTZ R104, R6, UR4 ;  /* 0x0000000406687c20 */ /* 0x000fe20008410000 */
[C---:B------:R-:W-:Y:S01]  /*6a80*/  ISETP.GE.AND P4, PT, R100.reuse, R212, PT ;  /* 0x000000d46400720c */ /* 0x040fe20003f86270 */
[----:B------:R-:W3:Y:S01]  /*6a90*/  MUFU.TANH R10, R10 ;  /* 0x0000000a000a7308 */ /* 0x000ee20000002400 */
[----:B------:R-:W-:Y:S01]  /*6aa0*/  ISETP.GE.AND P2, PT, R100, R167, PT ;  /* 0x000000a76400720c */ /* 0x000fe20003f46270 */
[----:B------:R-:W-:-:S04]  /*6ab0*/  DEPBAR.LE SB0, 0x0 ;  /* 0x000080000000791a */ /* 0x000fc80000000000 */
[----:B------:R-:W-:Y:S02]  /*6ac0*/  I2FP.F32.U32 R100, R100 ;  /* 0x0000006400647245 */ /* 0x000fe40000201000 */
[----:B------:R-:W-:Y:S01]  /*6ad0*/  FSEL R154, R107, -INF , !P3 ;  /* 0xff8000006b9a7808 */ /* 0x000fe20005800000 */
[----:B------:R4:W-:Y:S01]  /*6ae0*/  MUFU.TANH R73, R90 ;  /* 0x0000005a00497308 */ /* 0x0009e20000002400 */
[----:B--2---:R-:W-:Y:S01]  /*6af0*/  FMUL.FTZ R108, R4, UR4 ;  /* 0x00000004046c7c20 */ /* 0x004fe20008410000 */
[C---:B------:R-:W-:Y:S01]  /*6b00*/  FFMA.FTZ R101, R100.reuse, UR5, R101 ;  /* 0x0000000564657c23 */ /* 0x040fe20008010065 */
[----:B-1----:R-:W-:Y:S01]  /*6b10*/  FFMA.FTZ R103, R100, UR5, R103 ;  /* 0x0000000564677c23 */ /* 0x002fe20008010067 */
[----:B------:R-:W-:Y:S02]  /*6b20*/  ISETP.GE.AND P3, PT, R5, R212, PT ;  /* 0x000000d40500720c */ /* 0x000fe40003f66270 */
[----:B------:R-:W-:Y:S02]  /*6b30*/  LOP3.LUT R102, R8, 0x51, RZ, 0xfc, !PT ;  /* 0x0000005108667812 */ /* 0x000fe400078efcff */
[----:B------:R1:W-:Y:S01]  /*6b40*/  MUFU.TANH R4, R93 ;  /* 0x0000005d00047308 */ /* 0x0003e20000002400 */
[----:B------:R-:W-:-:S02]  /*6b50*/  FSEL R150, R150, -INF , !P5 ;  /* 0xff80000096967808 */ /* 0x000fc40006800000 */
[----:B------:R-:W-:Y:S02]  /*6b60*/  FSEL R145, R101, -INF , !P4 ;  /* 0xff80000065917808 */ /* 0x000fe40006000000 */
[----:B------:R-:W-:Y:S02]  /*6b70*/  FSEL R152, R103, -INF , !P2 ;  /* 0xff80000067987808 */ /* 0x000fe40005000000 */
[C---:B------:R-:W-:Y:S01]  /*6b80*/  ISETP.GE.AND P5, PT, R102.reuse, R212, PT ;  /* 0x000000d46600720c */ /* 0x040fe20003fa6270 */
[----:B------:R-:W2:Y:S01]  /*6b90*/  MUFU.TANH R88, R88 ;  /* 0x0000005800587308 */ /* 0x000ea20000002400 */
[----:B------:R-:W-:Y:S01]  /*6ba0*/  ISETP.GE.AND P4, PT, R102, R167, PT ;  /* 0x000000a76600720c */ /* 0x000fe20003f86270 */
[----:B----4-:R-:W-:Y:S01]  /*6bb0*/  FMUL.FTZ R90, R71, UR4 ;  /* 0x00000004475a7c20 */ /* 0x010fe20008410000 */
[----:B------:R-:W-:Y:S02]  /*6bc0*/  I2FP.F32.U32 R102, R102 ;  /* 0x0000006600667245 */ /* 0x000fe40000201000 */
[----:B------:R-:W-:-:S02]  /*6bd0*/  FSEL R143, R143, -INF , !P1 ;  /* 0xff8000008f8f7808 */ /* 0x000fc40004800000 */
[----:B------:R-:W-:Y:S01]  /*6be0*/  ISETP.GE.AND P1, PT, R5, R167, PT ;  /* 0x000000a70500720c */ /* 0x000fe20003f26270 */
[----:B------:R4:W5:Y:S01]  /*6bf0*/  MUFU.TANH R71, R99 ;  /* 0x0000006300477308 */ /* 0x0009620000002400 */
[C---:B------:R-:W-:Y:S01]  /*6c00*/  FFMA.FTZ R97, R102.reuse, UR5, R97 ;  /* 0x0000000566617c23 */ /* 0x040fe20008010061 */
[----:B-1----:R-:W-:Y:S01]  /*6c10*/  I2FP.F32.U32 R93, R5 ;  /* 0x00000005005d7245 */ /* 0x002fe20000201000 */
[----:B------:R-:W-:Y:S01]  /*6c20*/  FFMA.FTZ R98, R102, UR5, R98 ;  /* 0x0000000566627c23 */ /* 0x000fe20008010062 */
[C---:B------:R-:W-:Y:S02]  /*6c30*/  LOP3.LUT R100, R8.reuse, 0x59, RZ, 0xfc, !PT ;  /* 0x0000005908647812 */ /* 0x040fe400078efcff */
[----:B------:R-:W-:Y:S01]  /*6c40*/  FSEL R155, R97, -INF , !P5 ;  /* 0xff800000619b7808 */ /* 0x000fe20006800000 */
[C---:B------:R-:W-:Y:S01]  /*6c50*/  FFMA.FTZ R96, R93.reuse, UR5, R96 ;  /* 0x000000055d607c23 */ /* 0x040fe20008010060 */
[----:B------:R-:W-:Y:S01]  /*6c60*/  FFMA.FTZ R62, R93, UR5, R62 ;  /* 0x000000055d3e7c23 */ /* 0x000fe2000801003e */
[----:B------:R-:W-:Y:S01]  /*6c70*/  LOP3.LUT R93, R8, 0x58, RZ, 0xfc, !PT ;  /* 0x00000058085d7812 */ /* 0x000fe200078efcff */
[----:B------:R1:W5:Y:S01]  /*6c80*/  MUFU.TANH R69, R91 ;  /* 0x0000005b00457308 */ /* 0x0003620000002400 */
[----:B------:R-:W-:-:S02]  /*6c90*/  FSEL R156, R98, -INF , !P4 ;  /* 0xff800000629c7808 */ /* 0x000fc40006000000 */
[----:B------:R-:W-:Y:S02]  /*6ca0*/  FSEL R161, R96, -INF , !P3 ;  /* 0xff80000060a17808 */ /* 0x000fe40005800000 */
[C---:B------:R-:W-:Y:S02]  /*6cb0*/  ISETP.GE.AND P2, PT, R93.reuse, R212, PT ;  /* 0x000000d45d00720c */ /* 0x040fe40003f46270 */
[----:B------:R-:W-:Y:S01]  /*6cc0*/  ISETP.GE.AND P3, PT, R93, R167, PT ;  /* 0x000000a75d00720c */ /* 0x000fe20003f66270 */
[----:B----4-:R-:W-:Y:S01]  /*6cd0*/  FMUL.FTZ R99, R65, UR4 ;  /* 0x0000000441637c20 */ /* 0x010fe20008410000 */
[----:B------:R-:W-:Y:S01]  /*6ce0*/  I2FP.F32.U32 R93, R93 ;  /* 0x0000005d005d7245 */ /* 0x000fe20000201000 */
[----:B------:R-:W-:Y:S01]  /*6cf0*/  MUFU.TANH R65, R110 ;  /* 0x0000006e00417308 */ /* 0x000fe20000002400 */
[----:B------:R-:W-:Y:S02]  /*6d00*/  I2FP.F32.U32 R97, R100 ;  /* 0x0000006400617245 */ /* 0x000fe40000201000 */
[----:B------:R-:W-:Y:S01]  /*6d10*/  FSEL R158, R62, -INF , !P1 ;  /* 0xff8000003e9e7808 */ /* 0x000fe20004800000 */
[C---:B------:R-:W-:Y:S01]  /*6d20*/  FFMA.FTZ R157, R93.reuse, UR5, R2 ;  /* 0x000000055d9d7c23 */ /* 0x040fe20008010002 */
[----:B------:R-:W-:Y:S01]  /*6d30*/  FFMA.FTZ R86, R93, UR5, R86 ;  /* 0x000000055d567c23 */ /* 0x000fe20008010056 */
[----:B---3--:R-:W-:Y:S01]  /*6d40*/  FFMA.FTZ R10, R97, UR5, R10 ;  /* 0x00000005610a7c23 */ /* 0x008fe2000801000a */
[----:B------:R-:W-:Y:S01]  /*6d50*/  ISETP.GE.AND P1, PT, R100, R212, PT ;  /* 0x000000d46400720c */ /* 0x000fe20003f26270 */
[----:B------:R3:W-:Y:S01]  /*6d60*/  MUFU.TANH R5, R99 ;  /* 0x0000006300057308 */ /* 0x0007e20000002400 */
[----:B------:R-:W-:Y:S01]  /*6d70*/  FSEL R157, R157, -INF , !P2 ;  /* 0xff8000009d9d7808 */ /* 0x000fe20005000000 */
[----:B------:R-:W-:Y:S01]  /*6d80*/  FFMA.FTZ R87, R97, UR5, R87 ;  /* 0x0000000561577c23 */ /* 0x000fe20008010057 */
[----:B------:R-:W-:Y:S01]  /*6d90*/  FSEL R202, R86, -INF , !P3 ;  /* 0xff80000056ca7808 */ /* 0x000fe20005800000 */
[----:B------:R-:W-:Y:S01]  /*6da0*/  FMUL.FTZ R62, R53, UR4 ;  /* 0x00000004353e7c20 */ /* 0x000fe20008410000 */
[----:B------:R-:W-:Y:S01]  /*6db0*/  FSEL R159, R10, -INF , !P1 ;  /* 0xff8000000a9f7808 */ /* 0x000fe20004800000 */
[----:B-1----:R-:W-:Y:S01]  /*6dc0*/  FMUL.FTZ R91, R67, UR4 ;  /* 0x00000004435b7c20 */ /* 0x002fe20008410000 */
[----:B------:R-:W-:Y:S01]  /*6dd0*/  ISETP.GE.AND P5, PT, R100, R167, PT ;  /* 0x000000a76400720c */ /* 0x000fe20003fa6270 */
[----:B------:R1:W4:Y:S01]  /*6de0*/  MUFU.TANH R67, R94 ;  /* 0x0000005e00437308 */ /* 0x0003220000002400 */
[----:B------:R-:W-:-:S02]  /*6df0*/  LOP3.LUT R53, R8, 0x68, RZ, 0xfc, !PT ;  /* 0x0000006808357812 */ /* 0x000fc400078efcff */
[C---:B------:R-:W-:Y:S02]  /*6e00*/  LOP3.LUT R93, R8.reuse, 0x69, RZ, 0xfc, !PT ;  /* 0x00000069085d7812 */ /* 0x040fe400078efcff */
[----:B------:R-:W-:Y:S02]  /*6e10*/  FSEL R172, R87, -INF , !P5 ;  /* 0xff80000057ac7808 */ /* 0x000fe40006800000 */
[----:B------:R-:W-:Y:S01]  /*6e20*/  I2FP.F32.U32 R87, R53 ;  /* 0x0000003500577245 */ /* 0x000fe20000201000 */
[----:B------:R5:W-:Y:S01]  /*6e30*/  MUFU.TANH R6, R90 ;  /* 0x0000005a00067308 */ /* 0x000be20000002400 */
[----:B------:R-:W-:Y:S02]  /*6e40*/  ISETP.GE.AND P5, PT, R53, R212, PT ;  /* 0x000000d43500720c */ /* 0x000fe40003fa6270 */
[C---:B---3--:R-:W-:Y:S01]  /*6e50*/  LOP3.LUT R99, R8.reuse, 0x60, RZ, 0xfc, !PT ;  /* 0x0000006008637812 */ /* 0x048fe200078efcff */
[C---:B------:R-:W-:Y:S01]  /*6e60*/  FFMA.FTZ R181, R87.reuse, UR5, R82 ;  /* 0x0000000557b57c23 */ /* 0x040fe20008010052 */
[----:B------:R-:W-:Y:S01]  /*6e70*/  FFMA.FTZ R79, R87, UR5, R79 ;  /* 0x00000005574f7c23 */ /* 0x000fe2000801004f */
[----:B------:R-:W-:-:S02]  /*6e80*/  LOP3.LUT R82, R8, 0x78, RZ, 0xfc, !PT ;  /* 0x0000007808527812 */ /* 0x000fc400078efcff */
[C---:B------:R-:W-:Y:S01]  /*6e90*/  ISETP.GE.AND P4, PT, R99.reuse, R212, PT ;  /* 0x000000d46300720c */ /* 0x040fe20003f86270 */
[----:B------:R-:W-:Y:S01]  /*6ea0*/  MUFU.TANH R89, R111 ;  /* 0x0000006f00597308 */ /* 0x000fe20000002400 */
[----:B------:R-:W-:Y:S01]  /*6eb0*/  ISETP.GE.AND P2, PT, R99, R167, PT ;  /* 0x000000a76300720c */ /* 0x000fe20003f46270 */
[----:B-1----:R-:W-:Y:S01]  /*6ec0*/  FMUL.FTZ R94, R7, UR4 ;  /* 0x00000004075e7c20 */ /* 0x002fe20008410000 */
[----:B------:R-:W-:Y:S02]  /*6ed0*/  I2FP.F32.U32 R99, R99 ;  /* 0x0000006300637245 */ /* 0x000fe40000201000 */
[----:B------:R-:W-:-:S03]  /*6ee0*/  FSEL R181, R181, -INF , !P5 ;  /* 0xff800000b5b57808 */ /* 0x000fc60006800000 */
[C---:B------:R-:W-:Y:S01]  /*6ef0*/  FFMA.FTZ R174, R99.reuse, UR5, R83 ;  /* 0x0000000563ae7c23 */ /* 0x040fe20008010053 */
[----:B------:R-:W-:Y:S01]  /*6f00*/  LOP3.LUT R83, R8, 0x61, RZ, 0xfc, !PT ;  /* 0x0000006108537812 */ /* 0x000fe200078efcff */
[----:B--2---:R-:W-:Y:S01]  /*6f10*/  FFMA.FTZ R88, R99, UR5, R88 ;  /* 0x0000000563587c23 */ /* 0x004fe20008010058 */
[----:B-----5:R-:W-:Y:S01]  /*6f20*/  FMUL.FTZ R90, R57, UR4 ;  /* 0x00000004395a7c20 */ /* 0x020fe20008410000 */
[----:B------:R1:W2:Y:S01]  /*6f30*/  MUFU.TANH R7, R92 ;  /* 0x0000005c00077308 */ /* 0x0002a20000002400 */
[CC--:B------:R-:W-:Y:S02]  /*6f40*/  ISETP.GE.AND P3, PT, R83.reuse, R212.reuse, PT ;  /* 0x000000d45300720c */ /* 0x0c0fe40003f66270 */
[----:B------:R-:W-:Y:S02]  /*6f50*/  ISETP.GE.AND P1, PT, R83, R167, PT ;  /* 0x000000a75300720c */ /* 0x000fe40003f26270 */
[----:B------:R-:W-:Y:S02]  /*6f60*/  I2FP.F32.U32 R83, R83 ;  /* 0x0000005300537245 */ /* 0x000fe40000201000 */
[----:B------:R-:W-:Y:S01]  /*6f70*/  FSEL R174, R174, -INF , !P2 ;  /* 0xff800000aeae7808 */ /* 0x000fe20005000000 */
[----:B------:R-:W3:Y:S01]  /*6f80*/  MUFU.TANH R57, R109 ;  /* 0x0000006d00397308 */ /* 0x000ee20000002400 */
[----:B------:R-:W-:Y:S01]  /*6f90*/  ISETP.GE.AND P2, PT, R93, R212, PT ;  /* 0x000000d45d00720c */ /* 0x000fe20003f46270 */
[C---:B------:R-:W-:Y:S01]  /*6fa0*/  FFMA.FTZ R80, R83.reuse, UR5, R80 ;  /* 0x0000000553507c23 */ /* 0x040fe20008010050 */
[----:B------:R-:W-:Y:S01]  /*6fb0*/  FFMA.FTZ R81, R83, UR5, R81 ;  /* 0x0000000553517c23 */ /* 0x000fe20008010051 */
[----:B------:R-:W-:-:S02]  /*6fc0*/  FSEL R199, R88, -INF , !P4 ;  /* 0xff80000058c77808 */ /* 0x000fc40006000000 */
[-C--:B------:R-:W-:Y:S02]  /*6fd0*/  ISETP.GE.AND P4, PT, R53, R167.reuse, PT ;  /* 0x000000a73500720c */ /* 0x080fe40003f86270 */
[----:B------:R-:W-:Y:S01]  /*6fe0*/  FSEL R175, R80, -INF , !P3 ;  /* 0xff80000050af7808 */ /* 0x000fe20005800000 */
[----:B------:R-:W-:Y:S01]  /*6ff0*/  FMUL.FTZ R80, R48, UR4 ;  /* 0x0000000430507c20 */ /* 0x000fe20008410000 */
[----:B------:R-:W-:Y:S01]  /*7000*/  ISETP.GE.AND P3, PT, R93, R167, PT ;  /* 0x000000a75d00720c */ /* 0x000fe20003f66270 */
[----:B-1----:R-:W-:Y:S01]  /*7010*/  FMUL.FTZ R92, R56, UR4 ;  /* 0x00000004385c7c20 */ /* 0x002fe20008410000 */
[----:B------:R-:W-:Y:S01]  /*7020*/  I2FP.F32.U32 R93, R93 ;  /* 0x0000005d005d7245 */ /* 0x000fe20000201000 */
[----:B------:R-:W-:Y:S01]  /*7030*/  MUFU.TANH R2, R108 ;  /* 0x0000006c00027308 */ /* 0x000fe20000002400 */
[----:B------:R-:W-:Y:S02]  /*7040*/  FSEL R192, R81, -INF , !P1 ;  /* 0xff80000051c07808 */ /* 0x000fe40004800000 */
[C---:B------:R-:W-:Y:S01]  /*7050*/  LOP3.LUT R48, R8.reuse, 0x71, RZ, 0xfc, !PT ;  /* 0x0000007108307812 */ /* 0x040fe200078efcff */
[C---:B------:R-:W-:Y:S01]  /*7060*/  FFMA.FTZ R188, R93.reuse, UR5, R78 ;  /* 0x000000055dbc7c23 */ /* 0x040fe2000801004e */
[----:B------:R-:W-:Y:S01]  /*7070*/  LOP3.LUT R78, R8, 0x70, RZ, 0xfc, !PT ;  /* 0x00000070084e7812 */ /* 0x000fe200078efcff */
[----:B------:R-:W-:Y:S01]  /*7080*/  FFMA.FTZ R76, R93, UR5, R76 ;  /* 0x000000055d4c7c23 */ /* 0x000fe2000801004c */
[----:B------:R-:W-:Y:S01]  /*7090*/  FSEL R190, R79, -INF , !P4 ;  /* 0xff8000004fbe7808 */ /* 0x000fe20006000000 */
[----:B------:R1:W5:Y:S01]  /*70a0*/  MUFU.TANH R56, R91 ;  /* 0x0000005b00387308 */ /* 0x0003620000002400 */
[----:B------:R-:W-:-:S02]  /*70b0*/  ISETP.GE.AND P1, PT, R78, R212, PT ;  /* 0x000000d44e00720c */ /* 0x000fc40003f26270 */
[-C--:B------:R-:W-:Y:S02]  /*70c0*/  ISETP.GE.AND P5, PT, R78, R167.reuse, PT ;  /* 0x000000a74e00720c */ /* 0x080fe40003fa6270 */
[----:B------:R-:W-:Y:S02]  /*70d0*/  I2FP.F32.U32 R78, R78 ;  /* 0x0000004e004e7245 */ /* 0x000fe40000201000 */
[----:B------:R-:W-:Y:S01]  /*70e0*/  FSEL R188, R188, -INF , !P3 ;  /* 0xff800000bcbc7808 */ /* 0x000fe20005800000 */
[----:B------:R-:W5:Y:S01]  /*70f0*/  MUFU.TANH R104, R104 ;  /* 0x0000006800687308 */ /* 0x000f620000002400 */
[----:B------:R-:W-:Y:S01]  /*7100*/  ISETP.GE.AND P3, PT, R82, R212, PT ;  /* 0x000000d45200720c */ /* 0x000fe20003f66270 */
[C---:B------:R-:W-:Y:S01]  /*7110*/  FFMA.FTZ R77, R78.reuse, UR5, R77 ;  /* 0x000000054e4d7c23 */ /* 0x040fe2000801004d */
[----:B------:R-:W-:Y:S01]  /*7120*/  I2FP.F32.U32 R79, R48 ;  /* 0x00000030004f7245 */ /* 0x000fe20000201000 */
[----:B------:R-:W-:Y:S01]  /*7130*/  FFMA.FTZ R74, R78, UR5, R74 ;  /* 0x000000054e4a7c23 */ /* 0x000fe2000801004a */
[----:B------:R-:W-:Y:S01]  /*7140*/  FSEL R179, R76, -INF , !P2 ;  /* 0xff8000004cb37808 */ /* 0x000fe20005000000 */
[----:B------:R-:W-:Y:S01]  /*7150*/  FMUL.FTZ R76, R45, UR4 ;  /* 0x000000042d4c7c20 */ /* 0x000fe20008410000 */
[----:B------:R-:W-:Y:S01]  /*7160*/  FSEL R197, R77, -INF , !P1 ;  /* 0xff8000004dc57808 */ /* 0x000fe20004800000 */
[C---:B------:R-:W-:Y:S01]  /*7170*/  FFMA.FTZ R196, R79.reuse, UR5, R73 ;  /* 0x000000054fc47c23 */ /* 0x040fe20008010049 */
[-C--:B------:R-:W-:Y:S01]  /*7180*/  ISETP.GE.AND P1, PT, R82, R167.reuse, PT ;  /* 0x000000a75200720c */ /* 0x080fe20003f26270 */
[----:B------:R-:W-:Y:S01]  /*7190*/  FMUL.FTZ R77, R44, UR4 ;  /* 0x000000042c4d7c20 */ /* 0x000fe20008410000 */
[----:B------:R-:W-:Y:S01]  /*71a0*/  I2FP.F32.U32 R82, R82 ;  /* 0x0000005200527245 */ /* 0x000fe20000201000 */
[----:B------:R4:W-:Y:S01]  /*71b0*/  MUFU.TANH R44, R62 ;  /* 0x0000003e002c7308 */ /* 0x0009e20000002400 */
[----:B------:R-:W-:Y:S01]  /*71c0*/  ISETP.GE.AND P2, PT, R48, R167, PT ;  /* 0x000000a73000720c */ /* 0x000fe20003f46270 */
[----:B------:R-:W-:Y:S01]  /*71d0*/  FFMA.FTZ R72, R79, UR5, R72 ;  /* 0x000000054f487c23 */ /* 0x000fe20008010048 */
[----:B------:R-:W-:Y:S01]  /*71e0*/  LOP3.LUT R45, R8, 0x79, RZ, 0xfc, !PT ;  /* 0x00000079082d7812 */ /* 0x000fe200078efcff */
[C---:B------:R-:W-:Y:S01]  /*71f0*/  FFMA.FTZ R75, R82.reuse, UR5, R75 ;  /* 0x00000005524b7c23 */ /* 0x040fe2000801004b */
[----:B------:R-:W-:Y:S01]  /*7200*/  FFMA.FTZ R194, R82, UR5, R71 ;  /* 0x0000000552c27c23 */ /* 0x000fe20008010047 */
[----:B------:R-:W-:Y:S01]  /*7210*/  LOP3.LUT R71, R8, 0x80, RZ, 0xfc, !PT ;  /* 0x0000008008477812 */ /* 0x000fe200078efcff */
[----:B-1----:R-:W-:Y:S01]  /*7220*/  FMUL.FTZ R91, R52, UR4 ;  /* 0x00000004345b7c20 */ /* 0x002fe20008410000 */
[----:B------:R-:W-:Y:S01]  /*7230*/  FSEL R196, R196, -INF , !P2 ;  /* 0xff800000c4c47808 */ /* 0x000fe20005000000 */
[----:B------:R-:W1:Y:S01]  /*7240*/  MUFU.TANH R52, R95 ;  /* 0x0000005f00347308 */ /* 0x000e620000002400 */
[----:B------:R-:W-:-:S02]  /*7250*/  FSEL R191, R75, -INF , !P3 ;  /* 0xff8000004bbf7808 */ /* 0x000fc40005800000 */
[CC--:B------:R-:W-:Y:S02]  /*7260*/  ISETP.GE.AND P2, PT, R71.reuse, R212.reuse, PT ;  /* 0x000000d44700720c */ /* 0x0c0fe40003f46270 */
[----:B------:R-:W-:Y:S02]  /*7270*/  ISETP.GE.AND P3, PT, R71, R167, PT ;  /* 0x000000a74700720c */ /* 0x000fe40003f66270 */
[----:B------:R-:W-:Y:S01]  /*7280*/  I2FP.F32.U32 R71, R71 ;  /* 0x0000004700477245 */ /* 0x000fe20000201000 */
[----:B------:R-:W1:Y:S01]  /*7290*/  MUFU.TANH R94, R94 ;  /* 0x0000005e005e7308 */ /* 0x000e620000002400 */
[----:B----4-:R-:W-:Y:S02]  /*72a0*/  I2FP.F32.U32 R62, R45 ;  /* 0x0000002d003e7245 */ /* 0x010fe40000201000 */
[-C--:B------:R-:W-:Y:S01]  /*72b0*/  ISETP.GE.AND P4, PT, R48, R212.reuse, PT ;  /* 0x000000d43000720c */ /* 0x080fe20003f86270 */
[----:B------:R-:W-:Y:S01]  /*72c0*/  FFMA.FTZ R70, R71, UR5, R70 ;  /* 0x0000000547467c23 */ /* 0x000fe20008010046 */
[----:B------:R-:W-:Y:S01]  /*72d0*/  FSEL R200, R74, -INF , !P5 ;  /* 0xff8000004ac87808 */ /* 0x000fe20006800000 */
[----:B------:R-:W-:Y:S01]  /*72e0*/  FFMA.FTZ R68, R62, UR5, R68 ;  /* 0x000000053e447c23 */ /* 0x000fe20008010044 */
[----:B------:R-:W-:Y:S01]  /*72f0*/  FSEL R195, R72, -INF , !P4 ;  /* 0xff80000048c37808 */ /* 0x000fe20006000000 */
[----:B------:R-:W-:Y:S01]  /*7300*/  FFMA.FTZ R69, R62, UR5, R69 ;  /* 0x000000053e457c23 */ /* 0x000fe20008010045 */
[----:B------:R-:W-:Y:S01]  /*7310*/  ISETP.GE.AND P5, PT, R45, R212, PT ;  /* 0x000000d42d00720c */ /* 0x000fe20003fa6270 */
[----:B------:R-:W-:Y:S01]  /*7320*/  FFMA.FTZ R67, R71, UR5, R67 ;  /* 0x0000000547437c23 */ /* 0x000fe20008010043 */
[----:B------:R-:W-:Y:S01]  /*7330*/  ISETP.GE.AND P4, PT, R45, R167, PT ;  /* 0x000000a72d00720c */ /* 0x000fe20003f86270 */
[----:B------:R-:W4:Y:S01]  /*7340*/  MUFU.TANH R53, R92 ;  /* 0x0000005c00357308 */ /* 0x000f220000002400 */
[----:B------:R-:W-:-:S02]  /*7350*/  LOP3.LUT R73, R8, 0x81, RZ, 0xfc, !PT ;  /* 0x0000008108497812 */ /* 0x000fc400078efcff */
[----:B------:R-:W-:Y:S02]  /*7360*/  LOP3.LUT R62, R8, 0x88, RZ, 0xfc, !PT ;  /* 0x00000088083e7812 */ /* 0x000fe400078efcff */
[----:B------:R-:W-:Y:S02]  /*7370*/  FSEL R194, R194, -INF , !P1 ;  /* 0xff800000c2c27808 */ /* 0x000fe40004800000 */
[----:B------:R-:W-:Y:S01]  /*7380*/  FSEL R193, R68, -INF , !P5 ;  /* 0xff80000044c17808 */ /* 0x000fe20006800000 */
[----:B------:R-:W-:Y:S01]  /*7390*/  MUFU.TANH R10, R90 ;  /* 0x0000005a000a7308 */ /* 0x000fe20000002400 */
[----:B------:R-:W-:Y:S02]  /*73a0*/  FSEL R198, R69, -INF , !P4 ;  /* 0xff80000045c67808 */ /* 0x000fe40006000000 */
[----:B------:R-:W-:Y:S02]  /*73b0*/  FSEL R189, R70, -INF , !P2 ;  /* 0xff80000046bd7808 */ /* 0x000fe40005000000 */
[----:B------:R-:W-:-:S02]  /*73c0*/  ISETP.GE.AND P1, PT, R73, R212, PT ;  /* 0x000000d44900720c */ /* 0x000fc40003f26270 */
[-C--:B------:R-:W-:Y:S01]  /*73d0*/  ISETP.GE.AND P5, PT, R73, R167.reuse, PT ;  /* 0x000000a74900720c */ /* 0x080fe20003fa6270 */
[----:B------:R-:W4:Y:S01]  /*73e0*/  MUFU.TANH R58, R58 ;  /* 0x0000003a003a7308 */ /* 0x000f220000002400 */
[C---:B------:R-:W-:Y:S02]  /*73f0*/  ISETP.GE.AND P4, PT, R62.reuse, R212, PT ;  /* 0x000000d43e00720c */ /* 0x040fe40003f86270 */
[----:B------:R-:W-:Y:S02]  /*7400*/  ISETP.GE.AND P2, PT, R62, R167, PT ;  /* 0x000000a73e00720c */ /* 0x000fe40003f46270 */
[----:B------:R-:W-:Y:S02]  /*7410*/  I2FP.F32.U32 R73, R73 ;  /* 0x0000004900497245 */ /* 0x000fe40000201000 */
[----:B------:R-:W-:Y:S01]  /*7420*/  I2FP.F32.U32 R62, R62 ;  /* 0x0000003e003e7245 */ /* 0x000fe20000201000 */
[----:B------:R-:W4:Y:S01]  /*7430*/  MUFU.TANH R59, R59 ;  /* 0x0000003b003b7308 */ /* 0x000f220000002400 */
[----:B------:R-:W-:Y:S01]  /*7440*/  LOP3.LUT R68, R8, 0x89, RZ, 0xfc, !PT ;  /* 0x0000008908447812 */ /* 0x000fe200078efcff */
[C---:B------:R-:W-:Y:S01]  /*7450*/  FFMA.FTZ R66, R73.reuse, UR5, R66 ;  /* 0x0000000549427c23 */ /* 0x040fe20008010042 */
[----:B------:R-:W-:Y:S01]  /*7460*/  FFMA.FTZ R187, R73, UR5, R64 ;  /* 0x0000000549bb7c23 */ /* 0x000fe20008010040 */
[----:B------:R-:W-:Y:S01]  /*7470*/  FFMA.FTZ R185, R62, UR5, R65 ;  /* 0x000000053eb97c23 */ /* 0x000fe20008010041 */
[----:B------:R-:W-:Y:S01]  /*7480*/  LOP3.LUT R64, R8, 0x90, RZ, 0xfc, !PT ;  /* 0x0000009008407812 */ /* 0x000fe200078efcff */
[----:B--2---:R-:W-:Y:S01]  /*7490*/  FFMA.FTZ R182, R62, UR5, R7 ;  /* 0x000000053eb67c23 */ /* 0x004fe20008010007 */
[----:B------:R-:W-:Y:S01]  /*74a0*/  FSEL R184, R66, -INF , !P5 ;  /* 0xff80000042b87808 */ /* 0x000fe20006800000 */
[----:B------:R-:W2:Y:S01]  /*74b0*/  MUFU.TANH R48, R91 ;  /* 0x0000005b00307308 */ /* 0x000ea20000002400 */
[----:B------:R-:W-:-:S02]  /*74c0*/  FSEL R185, R185, -INF , !P4 ;  /* 0xff800000b9b97808 */ /* 0x000fc40006000000 */
[----:B------:R-:W-:Y:S02]  /*74d0*/  I2FP.F32.U32 R65, R68 ;  /* 0x0000004400417245 */ /* 0x000fe40000201000 */
[C---:B------:R-:W-:Y:S02]  /*74e0*/  ISETP.GE.AND P5, PT, R64.reuse, R212, PT ;  /* 0x000000d44000720c */ /* 0x040fe40003fa6270 */
[----:B------:R-:W-:Y:S01]  /*74f0*/  ISETP.GE.AND P4, PT, R64, R167, PT ;  /* 0x000000a74000720c */ /* 0x000fe20003f86270 */
[C---:B------:R-:W-:Y:S01]  /*7500*/  FFMA.FTZ R4, R65.reuse, UR5, R4 ;  /* 0x0000000541047c23 */ /* 0x040fe20008010004 */
[----:B------:R-:W-:Y:S01]  /*7510*/  I2FP.F32.U32 R64, R64 ;  /* 0x0000004000407245 */ /* 0x000fe20000201000 */
[----:B------:R-:W-:Y:S01]  /*7520*/  FFMA.FTZ R6, R65, UR5, R6 ;  /* 0x0000000541067c23 */ /* 0x000fe20008010006 */
[----:B------:R-:W-:Y:S01]  /*7530*/  FSEL R186, R67, -INF , !P3 ;  /* 0xff80000043ba7808 */ /* 0x000fe20005800000 */
[----:B------:R-:W2:Y:S01]  /*7540*/  MUFU.TANH R54, R54 ;  /* 0x0000003600367308 */ /* 0x000ea20000002400 */
[----:B------:R-:W-:Y:S01]  /*7550*/  ISETP.GE.AND P3, PT, R68, R212, PT ;  /* 0x000000d44400720c */ /* 0x000fe20003f66270 */
[C---:B------:R-:W-:Y:S01]  /*7560*/  FFMA.FTZ R89, R64.reuse, UR5, R89 ;  /* 0x0000000540597c23 */ /* 0x040fe20008010059 */
[----:B---3--:R-:W-:Y:S01]  /*7570*/  FFMA.FTZ R57, R64, UR5, R57 ;  /* 0x0000000540397c23 */ /* 0x008fe20008010039 */
[----:B------:R-:W-:-:S02]  /*7580*/  LOP3.LUT R64, R8, 0x91, RZ, 0xfc, !PT ;  /* 0x0000009108407812 */ /* 0x000fc400078efcff */
[----:B------:R-:W-:Y:S02]  /*7590*/  FSEL R183, R4, -INF , !P3 ;  /* 0xff80000004b77808 */ /* 0x000fe40005800000 */
[----:B------:R-:W-:Y:S01]  /*75a0*/  I2FP.F32.U32 R4, R64 ;  /* 0x0000004000047245 */ /* 0x000fe20000201000 */
[----:B------:R-:W3:Y:S01]  /*75b0*/  MUFU.TANH R55, R55 ;  /* 0x0000003700377308 */ /* 0x000ee20000002400 */
[----:B------:R-:W-:Y:S02]  /*75c0*/  LOP3.LUT R62, R8, 0x98, RZ, 0xfc, !PT ;  /* 0x00000098083e7812 */ /* 0x000fe400078efcff */
[----:B------:R-:W-:Y:S01]  /*75d0*/  FSEL R182, R182, -INF , !P2 ;  /* 0xff800000b6b67808 */ /* 0x000fe20005000000 */
[----:B------:R-:W-:Y:S01]  /*75e0*/  FFMA.FTZ R171, R4, UR5, R5 ;  /* 0x0000000504ab7c23 */ /* 0x000fe20008010005 */
[----:B------:R-:W-:Y:S01]  /*75f0*/  ISETP.GE.AND P2, PT, R64, R212, PT ;  /* 0x000000d44000720c */ /* 0x000fe20003f46270 */
[----:B-----5:R-:W-:Y:S01]  /*7600*/  FFMA.FTZ R56, R4, UR5, R56 ;  /* 0x0000000504387c23 */ /* 0x020fe20008010038 */
[----:B------:R-:W-:Y:S01]  /*7610*/  LOP3.LUT R7, R8, 0x99, RZ, 0xfc, !PT ;  /* 0x0000009908077812 */ /* 0x000fe200078efcff */
[----:B------:R-:W5:Y:S01]  /*7620*/  MUFU.TANH R45, R80 ;  /* 0x00000050002d7308 */ /* 0x000f620000002400 */
[----:B------:R-:W-:-:S02]  /*7630*/  FSEL R187, R187, -INF , !P1 ;  /* 0xff800000bbbb7808 */ /* 0x000fc40004800000 */
[----:B------:R-:W-:Y:S02]  /*7640*/  I2FP.F32.U32 R5, R62 ;  /* 0x0000003e00057245 */ /* 0x000fe40000201000 */
[-C--:B------:R-:W-:Y:S02]  /*7650*/  ISETP.GE.AND P1, PT, R68, R167.reuse, PT ;  /* 0x000000a74400720c */ /* 0x080fe40003f26270 */
[----:B------:R-:W-:Y:S01]  /*7660*/  FSEL R170, R57, -INF , !P4 ;  /* 0xff80000039aa7808 */ /* 0x000fe20006000000 */
[----:B------:R-:W-:Y:S01]  /*7670*/  FFMA.FTZ R2, R5, UR5, R2 ;  /* 0x0000000505027c23 */ /* 0x000fe20008010002 */
[----:B------:R-:W-:Y:S01]  /*7680*/  FSEL R171, R171, -INF , !P2 ;  /* 0xff800000abab7808 */ /* 0x000fe20005000000 */
[----:B------:R-:W-:Y:S01]  /*7690*/  FFMA.FTZ R104, R5, UR5, R104 ;  /* 0x0000000505687c23 */ /* 0x000fe20008010068 */
[C---:B------:R-:W-:Y:S01]  /*76a0*/  ISETP.GE.AND P4, PT, R7.reuse, R212, PT ;  /* 0x000000d40700720c */ /* 0x040fe20003f86270 */
[----:B------:R-:W-:Y:S01]  /*76b0*/  MUFU.TANH R49, R49 ;  /* 0x0000003100317308 */ /* 0x000fe20000002400 */
[----:B------:R-:W-:-:S02]  /*76c0*/  ISETP.GE.AND P2, PT, R7, R167, PT ;  /* 0x000000a70700720c */ /* 0x000fc40003f46270 */
[----:B------:R-:W-:Y:S02]  /*76d0*/  I2FP.F32.U32 R7, R7 ;  /* 0x0000000700077245 */ /* 0x000fe40000201000 */
[----:B------:R-:W-:Y:S02]  /*76e0*/  FSEL R180, R6, -INF , !P1 ;  /* 0xff80000006b47808 */ /* 0x000fe40004800000 */
[----:B------:R-:W-:Y:S01]  /*76f0*/  ISETP.GE.AND P1, PT, R62, R212, PT ;  /* 0x000000d43e00720c */ /* 0x000fe20003f26270 */
[C---:B-1----:R-:W-:Y:S01]  /*7700*/  FFMA.FTZ R52, R7.reuse, UR5, R52 ;  /* 0x0000000507347c23 */ /* 0x042fe20008010034 */
[----:B------:R-:W-:Y:S01]  /*7710*/  LOP3.LUT R4, R8, 0xa0, RZ, 0xfc, !PT ;  /* 0x000000a008047812 */ /* 0x000fe200078efcff */
[----:B------:R-:W-:Y:S01]  /*7720*/  FFMA.FTZ R94, R7, UR5, R94 ;  /* 0x00000005075e7c23 */ /* 0x000fe2000801005e */
[----:B------:R-:W-:Y:S01]  /*7730*/  FSEL R173, R89, -INF , !P5 ;  /* 0xff80000059ad7808 */ /* 0x000fe20006800000 */
[----:B------:R-:W1:Y:S01]  /*7740*/  MUFU.TANH R50, R50 ;  /* 0x0000003200327308 */ /* 0x000e620000002400 */
[----:B------:R-:W-:-:S02]  /*7750*/  ISETP.GE.AND P5, PT, R62, R167, PT ;  /* 0x000000a73e00720c */ /* 0x000fc40003fa6270 */
[----:B------:R-:W-:Y:S02]  /*7760*/  FSEL R169, R2, -INF , !P1 ;  /* 0xff80000002a97808 */ /* 0x000fe40004800000 */
[----:B------:R-:W-:Y:S02]  /*7770*/  LOP3.LUT R5, R8, 0xa1, RZ, 0xfc, !PT ;  /* 0x000000a108057812 */ /* 0x000fe400078efcff */
[----:B------:R-:W-:Y:S01]  /*7780*/  I2FP.F32.U32 R2, R4 ;  /* 0x0000000400027245 */ /* 0x000fe20000201000 */
[----:B------:R-:W1:Y:S01]  /*7790*/  MUFU.TANH R51, R51 ;  /* 0x0000003300337308 */ /* 0x000e620000002400 */
[-C--:B------:R-:W-:Y:S02]  /*77a0*/  ISETP.GE.AND P3, PT, R64, R167.reuse, PT ;  /* 0x000000a74000720c */ /* 0x080fe40003f66270 */
[----:B------:R-:W-:Y:S01]  /*77b0*/  FSEL R162, R104, -INF , !P5 ;  /* 0xff80000068a27808 */ /* 0x000fe20006800000 */
[----:B----4-:R-:W-:Y:S01]  /*77c0*/  FFMA.FTZ R53, R2, UR5, R53 ;  /* 0x0000000502357c23 */ /* 0x010fe20008010035 */
[----:B------:R-:W-:Y:S01]  /*77d0*/  FSEL R163, R52, -INF , !P4 ;  /* 0xff80000034a37808 */ /* 0x000fe20006000000 */
[----:B------:R-:W-:Y:S01]  /*77e0*/  FFMA.FTZ R58, R2, UR5, R58 ;  /* 0x00000005023a7c23 */ /* 0x000fe2000801003a */
[C---:B------:R-:W-:Y:S01]  /*77f0*/  ISETP.GE.AND P5, PT, R5.reuse, R212, PT ;  /* 0x000000d40500720c */ /* 0x040fe20003fa6270 */
[----:B------:R-:W4:Y:S01]  /*7800*/  MUFU.TANH R77, R77 ;  /* 0x0000004d004d7308 */ /* 0x000f220000002400 */
[----:B------:R-:W-:-:S02]  /*7810*/  ISETP.GE.AND P4, PT, R5, R167, PT ;  /* 0x000000a70500720c */ /* 0x000fc40003f86270 */
[----:B------:R-:W-:Y:S02]  /*7820*/  FSEL R168, R56, -INF , !P3 ;  /* 0xff80000038a87808 */ /* 0x000fe40005800000 */
[----:B------:R-:W-:Y:S02]  /*7830*/  I2FP.F32.U32 R5, R5 ;  /* 0x0000000500057245 */ /* 0x000fe40000201000 */
[----:B------:R-:W-:Y:S01]  /*7840*/  ISETP.GE.AND P3, PT, R4, R212, PT ;  /* 0x000000d40400720c */ /* 0x000fe20003f66270 */
[----:B------:R-:W-:Y:S01]  /*7850*/  MUFU.TANH R76, R76 ;  /* 0x0000004c004c7308 */ /* 0x000fe20000002400 */
[----:B------:R-:W-:Y:S01]  /*7860*/  LOP3.LUT R7, R8, 0xa8, RZ, 0xfc, !PT ;  /* 0x000000a808077812 */ /* 0x000fe200078efcff */
[C---:B------:R-:W-:Y:S01]  /*7870*/  FFMA.FTZ R10, R5.reuse, UR5, R10 ;  /* 0x00000005050a7c23 */ /* 0x040fe2000801000a */
[----:B------:R-:W-:Y:S01]  /*7880*/  FSEL R160, R94, -INF , !P2 ;  /* 0xff8000005ea07808 */ /* 0x000fe20005000000 */
[----:B------:R-:W-:Y:S01]  /*7890*/  FFMA.FTZ R59, R5, UR5, R59 ;  /* 0x00000005053b7c23 */ /* 0x000fe2000801003b */
[----:B------:R-:W-:-:S02]  /*78a0*/  FSEL R153, R53, -INF , !P3 ;  /* 0xff80000035997808 */ /* 0x000fc40005800000 */
[-C--:B------:R-:W-:Y:S01]  /*78b0*/  ISETP.GE.AND P1, PT, R4, R167.reuse, PT ;  /* 0x000000a70400720c */ /* 0x080fe20003f26270 */
[----:B------:R-:W4:Y:S01]  /*78c0*/  MUFU.TANH R46, R46 ;  /* 0x0000002e002e7308 */ /* 0x000f220000002400 */
[CC--:B------:R-:W-:Y:S02]  /*78d0*/  ISETP.GE.AND P2, PT, R7.reuse, R212.reuse, PT ;  /* 0x000000d40700720c */ /* 0x0c0fe40003f46270 */
[----:B------:R-:W-:Y:S02]  /*78e0*/  ISETP.GE.AND P3, PT, R7, R167, PT ;  /* 0x000000a70700720c */ /* 0x000fe40003f66270 */
[----:B------:R-:W-:Y:S02]  /*78f0*/  I2FP.F32.U32 R7, R7 ;  /* 0x0000000700077245 */ /* 0x000fe40000201000 */
[----:B------:R-:W-:Y:S01]  /*7900*/  LOP3.LUT R2, R8, 0xa9, RZ, 0xfc, !PT ;  /* 0x000000a908027812 */ /* 0x000fe200078efcff */
[----:B------:R-:W4:Y:S01]  /*7910*/  MUFU.TANH R47, R47 ;  /* 0x0000002f002f7308 */ /* 0x000f220000002400 */
[----:B------:R-:W-:Y:S01]  /*7920*/  FSEL R130, R58, -INF , !P1 ;  /* 0xff8000003a827808 */ /* 0x000fe20004800000 */
[C---:B--2---:R-:W-:Y:S01]  /*7930*/  FFMA.FTZ R48, R7.reuse, UR5, R48 ;  /* 0x0000000507307c23 */ /* 0x044fe20008010030 */
[----:B------:R-:W-:Y:S01]  /*7940*/  FSEL R151, R10, -INF , !P5 ;  /* 0xff8000000a977808 */ /* 0x000fe20006800000 */
[----:B------:R-:W-:Y:S01]  /*7950*/  FFMA.FTZ R54, R7, UR5, R54 ;  /* 0x0000000507367c23 */ /* 0x000fe20008010036 */
[----:B------:R-:W-:-:S02]  /*7960*/  ISETP.GE.AND P1, PT, R2, R212, PT ;  /* 0x000000d40200720c */ /* 0x000fc40003f26270 */
[-C--:B------:R-:W-:Y:S01]  /*7970*/  ISETP.GE.AND P5, PT, R2, R167.reuse, PT ;  /* 0x000000a70200720c */ /* 0x080fe20003fa6270 */
[----:B------:R-:W2:Y:S01]  /*7980*/  MUFU.TANH R40, R40 ;  /* 0x0000002800287308 */ /* 0x000ea20000002400 */
[----:B------:R-:W-:Y:S02]  /*7990*/  I2FP.F32.U32 R2, R2 ;  /* 0x0000000200027245 */ /* 0x000fe40000201000 */
[----:B------:R-:W-:Y:S02]  /*79a0*/  LOP3.LUT R4, R8, 0xb0, RZ, 0xfc, !PT ;  /* 0x000000b008047812 */ /* 0x000fe400078efcff */
[----:B------:R-:W-:Y:S01]  /*79b0*/  FSEL R128, R59, -INF , !P4 ;  /* 0xff8000003b807808 */ /* 0x000fe20006000000 */
[----:B------:R-:W-:Y:S01]  /*79c0*/  FFMA.FTZ R44, R2, UR5, R44 ;  /* 0x00000005022c7c23 */ /* 0x000fe2000801002c */
[----:B------:R-:W-:Y:S01]  /*79d0*/  FSEL R133, R48, -INF , !P2 ;  /* 0xff80000030857808 */ /* 0x000fe20005000000 */
[----:B---3--:R-:W-:Y:S01]  /*79e0*/  FFMA.FTZ R55, R2, UR5, R55 ;  /* 0x0000000502377c23 */ /* 0x008fe20008010037 */
[C---:B------:R-:W-:Y:S01]  /*79f0*/  ISETP.GE.AND P4, PT, R4.reuse, R212, PT ;  /* 0x000000d40400720c */ /* 0x040fe20003f86270 */
[----:B------:R-:W-:Y:S01]  /*7a00*/  MUFU.TANH R41, R41 ;  /* 0x0000002900297308 */ /* 0x000fe20000002400 */
[----:B------:R-:W-:-:S02]  /*7a10*/  ISETP.GE.AND P2, PT, R4, R167, PT ;  /* 0x000000a70400720c */ /* 0x000fc40003f46270 */
[----:B------:R-:W-:Y:S02]  /*7a20*/  LOP3.LUT R6, R8, 0xb1, RZ, 0xfc, !PT ;  /* 0x000000b108067812 */ /* 0x000fe400078efcff */
[----:B------:R-:W-:Y:S02]  /*7a30*/  I2FP.F32.U32 R4, R4 ;  /* 0x0000000400047245 */ /* 0x000fe40000201000 */
[----:B------:R-:W-:Y:S01]  /*7a40*/  FSEL R114, R54, -INF , !P3 ;  /* 0xff80000036727808 */ /* 0x000fe20005800000 */
[----:B------:R-:W3:Y:S01]  /*7a50*/  MUFU.TANH R42, R42 ;  /* 0x0000002a002a7308 */ /* 0x000ee20000002400 */
[----:B------:R-:W-:Y:S01]  /*7a60*/  FSEL R129, R44, -INF , !P1 ;  /* 0xff8000002c817808 */ /* 0x000fe20004800000 */
[----:B-----5:R-:W-:Y:S01]  /*7a70*/  FFMA.FTZ R45, R4, UR5, R45 ;  /* 0x00000005042d7c23 */ /* 0x020fe2000801002d */
[----:B------:R-:W-:Y:S01]  /*7a80*/  ISETP.GE.AND P3, PT, R6, R212, PT ;  /* 0x000000d40600720c */ /* 0x000fe20003f66270 */
[----:B-1----:R-:W-:Y:S01]  /*7a90*/  FFMA.FTZ R50, R4, UR5, R50 ;  /* 0x0000000504327c23 */ /* 0x002fe20008010032 */
[----:B------:R-:W-:-:S02]  /*7aa0*/  ISETP.GE.AND P1, PT, R6, R167, PT ;  /* 0x000000a70600720c */ /* 0x000fc40003f26270 */
[----:B------:R-:W-:Y:S01]  /*7ab0*/  I2FP.F32.U32 R6, R6 ;  /* 0x0000000600067245 */ /* 0x000fe20000201000 */
[----:B------:R-:W1:Y:S01]  /*7ac0*/  MUFU.TANH R43, R43 ;  /* 0x0000002b002b7308 */ /* 0x000e620000002400 */
[----:B------:R-:W-:Y:S02]  /*7ad0*/  LOP3.LUT R2, R8, 0xb8, RZ, 0xfc, !PT ;  /* 0x000000b808027812 */ /* 0x000fe400078efcff */
[----:B------:R-:W-:Y:S01]  /*7ae0*/  FSEL R82, R55, -INF , !P5 ;  /* 0xff80000037527808 */ /* 0x000fe20006800000 */
[C---:B------:R-:W-:Y:S01]  /*7af0*/  FFMA.FTZ R49, R6.reuse, UR5, R49 ;  /* 0x0000000506317c23 */ /* 0x040fe20008010031 */
[----:B------:R-:W-:Y:S01]  /*7b00*/  FSEL R102, R45, -INF , !P4 ;  /* 0xff8000002d667808 */ /* 0x000fe20006000000 */
[----:B------:R-:W-:Y:S01]  /*7b10*/  FFMA.FTZ R51, R6, UR5, R51 ;  /* 0x0000000506337c23 */ /* 0x000fe20008010033 */
[C---:B------:R-:W-:Y:S01]  /*7b20*/  ISETP.GE.AND P5, PT, R2.reuse, R212, PT ;  /* 0x000000d40200720c */ /* 0x040fe20003fa6270 */
[----:B------:R-:W5:Y:S01]  /*7b30*/  MUFU.TANH R36, R36 ;  /* 0x0000002400247308 */ /* 0x000f620000002400 */
[----:B------:R-:W-:-:S02]  /*7b40*/  ISETP.GE.AND P4, PT, R2, R167, PT ;  /* 0x000000a70200720c */ /* 0x000fc40003f86270 */
[----:B------:R-:W-:Y:S02]  /*7b50*/  LOP3.LUT R5, R8, 0xb9, RZ, 0xfc, !PT ;  /* 0x000000b908057812 */ /* 0x000fe400078efcff */
[----:B------:R-:W-:Y:S02]  /*7b60*/  I2FP.F32.U32 R2, R2 ;  /* 0x0000000200027245 */ /* 0x000fe40000201000 */
[----:B------:R-:W-:Y:S01]  /*7b70*/  FSEL R81, R50, -INF , !P2 ;  /* 0xff80000032517808 */ /* 0x000fe20005000000 */
[----:B------:R-:W-:Y:S01]  /*7b80*/  MUFU.TANH R37, R37 ;  /* 0x0000002500257308 */ /* 0x000fe20000002400 */
[----:B------:R-:W-:Y:S01]  /*7b90*/  FSEL R101, R49, -INF , !P3 ;  /* 0xff80000031657808 */ /* 0x000fe20005800000 */
[C---:B----4-:R-:W-:Y:S01]  /*7ba0*/  FFMA.FTZ R77, R2.reuse, UR5, R77 ;  /* 0x00000005024d7c23 */ /* 0x050fe2000801004d */
[C---:B------:R-:W-:Y:S01]  /*7bb0*/  ISETP.GE.AND P2, PT, R5.reuse, R212, PT ;  /* 0x000000d40500720c */ /* 0x040fe20003f46270 */
[----:B------:R-:W-:Y:S01]  /*7bc0*/  FFMA.FTZ R46, R2, UR5, R46 ;  /* 0x00000005022e7c23 */ /* 0x000fe2000801002e */
[----:B------:R-:W-:-:S02]  /*7bd0*/  ISETP.GE.AND P3, PT, R5, R167, PT ;  /* 0x000000a70500720c */ /* 0x000fc40003f66270 */
[----:B------:R-:W-:Y:S01]  /*7be0*/  I2FP.F32.U32 R5, R5 ;  /* 0x0000000500057245 */ /* 0x000fe20000201000 */
[----:B------:R-:W4:Y:S01]  /*7bf0*/  MUFU.TANH R38, R38 ;  /* 0x0000002600267308 */ /* 0x000f220000002400 */
[----:B------:R-:W-:Y:S02]  /*7c00*/  LOP3.LUT R7, R8, 0xc0, RZ, 0xfc, !PT ;  /* 0x000000c008077812 */ /* 0x000fe400078efcff */
[----:B------:R-:W-:Y:S01]  /*7c10*/  FSEL R80, R51, -INF , !P1 ;  /* 0xff80000033507808 */ /* 0x000fe20004800000 */
[----:B------:R-:W-:Y:S01]  /*7c20*/  FFMA.FTZ R76, R5, UR5, R76 ;  /* 0x00000005054c7c23 */ /* 0x000fe2000801004c */
[----:B------:R-:W-:Y:S01]  /*7c30*/  FSEL R100, R77, -INF , !P5 ;  /* 0xff8000004d647808 */ /* 0x000fe20006800000 */
[----:B------:R-:W-:Y:S01]  /*7c40*/  FFMA.FTZ R47, R5, UR5, R47 ;  /* 0x00000005052f7c23 */ /* 0x000fe2000801002f */
[C---:B------:R-:W-:Y:S01]  /*7c50*/  ISETP.GE.AND P1, PT, R7.reuse, R212, PT ;  /* 0x000000d40700720c */ /* 0x040fe20003f26270 */
[----:B------:R-:W4:Y:S01]  /*7c60*/  MUFU.TANH R39, R39 ;  /* 0x0000002700277308 */ /* 0x000f220000002400 */
[----:B------:R-:W-:-:S02]  /*7c70*/  ISETP.GE.AND P5, PT, R7, R167, PT ;  /* 0x000000a70700720c */ /* 0x000fc40003fa6270 */
[----:B------:R-:W-:Y:S02]  /*7c80*/  I2FP.F32.U32 R7, R7 ;  /* 0x0000000700077245 */ /* 0x000fe40000201000 */
[----:B------:R-:W-:Y:S02]  /*7c90*/  LOP3.LUT R2, R8, 0xc1, RZ, 0xfc, !PT ;  /* 0x000000c108027812 */ /* 0x000fe400078efcff */
[----:B------:R-:W-:Y:S01]  /*7ca0*/  FSEL R79, R46, -INF , !P4 ;  /* 0xff8000002e4f7808 */ /* 0x000fe20006000000 */
[C---:B--2---:R-:W-:Y:S01]  /*7cb0*/  FFMA.FTZ R40, R7.reuse, UR5, R40 ;  /* 0x0000000507287c23 */ /* 0x044fe20008010028 */
[----:B------:R-:W-:Y:S01]  /*7cc0*/  FSEL R99, R76, -INF , !P2 ;  /* 0xff8000004c637808 */ /* 0x000fe20005000000 */
[----:B---3--:R-:W-:Y:S01]  /*7cd0*/  FFMA.FTZ R42, R7, UR5, R42 ;  /* 0x00000005072a7c23 */ /* 0x008fe2000801002a */
[C---:B------:R-:W-:Y:S01]  /*7ce0*/  ISETP.GE.AND P4, PT, R2.reuse, R212, PT ;  /* 0x000000d40200720c */ /* 0x040fe20003f86270 */
[----:B------:R-:W2:Y:S01]  /*7cf0*/  MUFU.TANH R32, R32 ;  /* 0x0000002000207308 */ /* 0x000ea20000002400 */
[----:B------:R-:W-:-:S02]  /*7d00*/  ISETP.GE.AND P2, PT, R2, R167, PT ;  /* 0x000000a70200720c */ /* 0x000fc40003f46270 */
[----:B------:R-:W-:Y:S02]  /*7d10*/  I2FP.F32.U32 R2, R2 ;  /* 0x0000000200027245 */ /* 0x000fe40000201000 */
[----:B------:R-:W-:Y:S02]  /*7d20*/  LOP3.LUT R5, R8, 0xc8, RZ, 0xfc, !PT ;  /* 0x000000c808057812 */ /* 0x000fe400078efcff */
[----:B------:R-:W-:Y:S01]  /*7d30*/  FSEL R78, R47, -INF , !P3 ;  /* 0xff8000002f4e7808 */ /* 0x000fe20005800000 */
[----:B------:R-:W-:Y:S01]  /*7d40*/  FFMA.FTZ R41, R2, UR5, R41 ;  /* 0x0000000502297c23 */ /* 0x000fe20008010029 */
[----:B------:R-:W-:Y:S01]  /*7d50*/  FSEL R98, R40, -INF , !P1 ;  /* 0xff80000028627808 */ /* 0x000fe20004800000 */
[----:B------:R-:W-:Y:S01]  /*7d60*/  MUFU.TANH R33, R33 ;  /* 0x0000002100217308 */ /* 0x000fe20000002400 */
[C---:B------:R-:W-:Y:S01]  /*7d70*/  ISETP.GE.AND P3, PT, R5.reuse, R212, PT ;  /* 0x000000d40500720c */ /* 0x040fe20003f66270 */
[----:B-1----:R-:W-:Y:S01]  /*7d80*/  FFMA.FTZ R43, R2, UR5, R43 ;  /* 0x00000005022b7c23 */ /* 0x002fe2000801002b */
[----:B------:R-:W-:-:S02]  /*7d90*/  ISETP.GE.AND P1, PT, R5, R167, PT ;  /* 0x000000a70500720c */ /* 0x000fc40003f26270 */
[----:B------:R-:W-:Y:S02]  /*7da0*/  LOP3.LUT R4, R8, 0xc9, RZ, 0xfc, !PT ;  /* 0x000000c908047812 */ /* 0x000fe400078efcff */
[----:B------:R-:W-:Y:S01]  /*7db0*/  I2FP.F32.U32 R5, R5 ;  /* 0x0000000500057245 */ /* 0x000fe20000201000 */
[----:B------:R-:W1:Y:S01]  /*7dc0*/  MUFU.TANH R34, R34 ;  /* 0x0000002200227308 */ /* 0x000e620000002400 */
[----:B------:R-:W-:Y:S02]  /*7dd0*/  FSEL R77, R42, -INF , !P5 ;  /* 0xff8000002a4d7808 */ /* 0x000fe40006800000 */
[----:B------:R-:W-:Y:S01]  /*7de0*/  FSEL R97, R41, -INF , !P4 ;  /* 0xff80000029617808 */ /* 0x000fe20006000000 */
[C---:B-----5:R-:W-:Y:S01]  /*7df0*/  FFMA.FTZ R36, R5.reuse, UR5, R36 ;  /* 0x0000000505247c23 */ /* 0x060fe20008010024 */
[C---:B------:R-:W-:Y:S01]  /*7e00*/  ISETP.GE.AND P5, PT, R4.reuse, R212, PT ;  /* 0x000000d40400720c */ /* 0x040fe20003fa6270 */
[----:B----4-:R-:W-:Y:S01]  /*7e10*/  FFMA.FTZ R38, R5, UR5, R38 ;  /* 0x0000000505267c23 */ /* 0x010fe20008010026 */
[----:B------:R-:W-:Y:S01]  /*7e20*/  ISETP.GE.AND P4, PT, R4, R167, PT ;  /* 0x000000a70400720c */ /* 0x000fe20003f86270 */
[----:B------:R-:W3:Y:S01]  /*7e30*/  MUFU.TANH R35, R35 ;  /* 0x0000002300237308 */ /* 0x000ee20000002400 */
[----:B------:R-:W-:-:S02]  /*7e40*/  I2FP.F32.U32 R4, R4 ;  /* 0x0000000400047245 */ /* 0x000fc40000201000 */
[----:B------:R-:W-:Y:S02]  /*7e50*/  LOP3.LUT R7, R8, 0xd0, RZ, 0xfc, !PT ;  /* 0x000000d008077812 */ /* 0x000fe400078efcff */
[----:B------:R-:W-:Y:S01]  /*7e60*/  FSEL R76, R43, -INF , !P2 ;  /* 0xff8000002b4c7808 */ /* 0x000fe20005000000 */
[----:B------:R-:W-:Y:S01]  /*7e70*/  FFMA.FTZ R37, R4, UR5, R37 ;  /* 0x0000000504257c23 */ /* 0x000fe20008010025 */
[----:B------:R-:W-:Y:S01]  /*7e80*/  FSEL R96, R36, -INF , !P3 ;  /* 0xff80000024607808 */ /* 0x000fe20005800000 */
[----:B------:R-:W4:Y:S01]  /*7e90*/  MUFU.TANH R28, R28 ;  /* 0x0000001c001c7308 */ /* 0x000f220000002400 */
[C---:B------:R-:W-:Y:S01]  /*7ea0*/  ISETP.GE.AND P2, PT, R7.reuse, R212, PT ;  /* 0x000000d40700720c */ /* 0x040fe20003f46270 */
[----:B------:R-:W-:Y:S01]  /*7eb0*/  FFMA.FTZ R39, R4, UR5, R39 ;  /* 0x0000000504277c23 */ /* 0x000fe20008010027 */
[----:B------:R-:W-:Y:S02]  /*7ec0*/  ISETP.GE.AND P3, PT, R7, R167, PT ;  /* 0x000000a70700720c */ /* 0x000fe40003f66270 */
[----:B------:R-:W-:-:S02]  /*7ed0*/  LOP3.LUT R2, R8, 0xd1, RZ, 0xfc, !PT ;  /* 0x000000d108027812 */ /* 0x000fc400078efcff */
[----:B------:R-:W-:Y:S01]  /*7ee0*/  I2FP.F32.U32 R7, R7 ;  /* 0x0000000700077245 */ /* 0x000fe20000201000 */
[----:B------:R-:W5:Y:S01]  /*7ef0*/  MUFU.TANH R30, R30 ;  /* 0x0000001e001e7308 */ /* 0x000f620000002400 */
[----:B------:R-:W-:Y:S02]  /*7f00*/  FSEL R75, R38, -INF , !P1 ;  /* 0xff800000264b7808 */ /* 0x000fe40004800000 */
[----:B------:R-:W-:Y:S01]  /*7f10*/  FSEL R95, R37, -INF , !P5 ;  /* 0xff800000255f7808 */ /* 0x000fe20006800000 */
[C---:B--2---:R-:W-:Y:S01]  /*7f20*/  FFMA.FTZ R32, R7.reuse, UR5, R32 ;  /* 0x0000000507207c23 */ /* 0x044fe20008010020 */
[C---:B------:R-:W-:Y:S01]  /*7f30*/  ISETP.GE.AND P1, PT, R2.reuse, R212, PT ;  /* 0x000000d40200720c */ /* 0x040fe20003f26270 */
[----:B-1----:R-:W-:Y:S01]  /*7f40*/  FFMA.FTZ R34, R7, UR5, R34 ;  /* 0x0000000507227c23 */ /* 0x002fe20008010022 */
[----:B------:R-:W-:Y:S01]  /*7f50*/  ISETP.GE.AND P5, PT, R2, R167, PT ;  /* 0x000000a70200720c */ /* 0x000fe20003fa6270 */
[----:B------:R-:W1:Y:S01]  /*7f60*/  MUFU.TANH R29, R29 ;  /* 0x0000001d001d7308 */ /* 0x000e620000002400 */
[----:B------:R-:W-:-:S02]  /*7f70*/  I2FP.F32.U32 R2, R2 ;  /* 0x0000000200027245 */ /* 0x000fc40000201000 */
[----:B------:R-:W-:Y:S02]  /*7f80*/  LOP3.LUT R5, R8, 0xd8, RZ, 0xfc, !PT ;  /* 0x000000d808057812 */ /* 0x000fe400078efcff */
[----:B------:R-:W-:Y:S01]  /*7f90*/  FSEL R74, R39, -INF , !P4 ;  /* 0xff800000274a7808 */ /* 0x000fe20006000000 */
[----:B------:R-:W-:Y:S01]  /*7fa0*/  FFMA.FTZ R33, R2, UR5, R33 ;  /* 0x0000000502217c23 */ /* 0x000fe20008010021 */
[----:B------:R-:W-:Y:S01]  /*7fb0*/  FSEL R94, R32, -INF , !P2 ;  /* 0xff800000205e7808 */ /* 0x000fe20005000000 */
[----:B------:R-:W2:Y:S01]  /*7fc0*/  MUFU.TANH R31, R31 ;  /* 0x0000001f001f7308 */ /* 0x000ea20000002400 */
[C---:B------:R-:W-:Y:S01]  /*7fd0*/  ISETP.GE.AND P4, PT, R5.reuse, R212, PT ;  /* 0x000000d40500720c */ /* 0x040fe20003f86270 */
[----:B---3--:R-:W-:Y:S01]  /*7fe0*/  FFMA.FTZ R35, R2, UR5, R35 ;  /* 0x0000000502237c23 */ /* 0x008fe20008010023 */
[----:B------:R-:W-:Y:S02]  /*7ff0*/  ISETP.GE.AND P2, PT, R5, R167, PT ;  /* 0x000000a70500720c */ /* 0x000fe40003f46270 */
[----:B------:R-:W-:-:S02]  /*8000*/  I2FP.F32.U32 R5, R5 ;  /* 0x0000000500057245 */ /* 0x000fc40000201000 */
[----:B------:R-:W-:Y:S01]  /*8010*/  LOP3.LUT R4, R8, 0xd9, RZ, 0xfc, !PT ;  /* 0x000000d908047812 */ /* 0x000fe200078efcff */
[----:B------:R-:W3:Y:S01]  /*8020*/  MUFU.TANH R24, R24 ;  /* 0x0000001800187308 */ /* 0x000ee20000002400 */
[----:B------:R-:W-:Y:S01]  /*8030*/  FSEL R73, R34, -INF , !P3 ;  /* 0xff80000022497808 */ /* 0x000fe20005800000 */
[----:B----4-:R-:W-:Y:S01]  /*8040*/  FFMA.FTZ R28, R5, UR5, R28 ;  /* 0x00000005051c7c23 */ /* 0x010fe2000801001c */
[----:B------:R-:W-:Y:S01]  /*8050*/  FSEL R93, R33, -INF , !P1 ;  /* 0xff800000215d7808 */ /* 0x000fe20004800000 */
[----:B-----5:R-:W-:Y:S01]  /*8060*/  FFMA.FTZ R30, R5, UR5, R30 ;  /* 0x00000005051e7c23 */ /* 0x020fe2000801001e */
[C---:B------:R-:W-:Y:S02]  /*8070*/  ISETP.GE.AND P3, PT, R4.reuse, R212, PT ;  /* 0x000000d40400720c */ /* 0x040fe40003f66270 */
[----:B------:R-:W-:Y:S01]  /*8080*/  ISETP.GE.AND P1, PT, R4, R167, PT ;  /* 0x000000a70400720c */ /* 0x000fe20003f26270 */
[----:B------:R-:W4:Y:S01]  /*8090*/  MUFU.TANH R26, R26 ;  /* 0x0000001a001a7308 */ /* 0x000f220000002400 */
[----:B------:R-:W-:-:S02]  /*80a0*/  I2FP.F32.U32 R4, R4 ;  /* 0x0000000400047245 */ /* 0x000fc40000201000 */
[----:B------:R-:W-:Y:S02]  /*80b0*/  LOP3.LUT R5, R8, 0xe0, RZ, 0xfc, !PT ;  /* 0x000000e008057812 */ /* 0x000fe400078efcff */
[----:B------:R-:W-:Y:S01]  /*80c0*/  FSEL R72, R35, -INF , !P5 ;  /* 0xff80000023487808 */ /* 0x000fe20006800000 */
[----:B-1----:R-:W-:Y:S01]  /*80d0*/  FFMA.FTZ R29, R4, UR5, R29 ;  /* 0x00000005041d7c23 */ /* 0x002fe2000801001d */
[----:B------:R-:W-:Y:S01]  /*80e0*/  FSEL R92, R28, -INF , !P4 ;  /* 0xff8000001c5c7808 */ /* 0x000fe20006000000 */
[----:B------:R-:W1:Y:S01]  /*80f0*/  MUFU.TANH R25, R25 ;  /* 0x0000001900197308 */ /* 0x000e620000002400 */
[C---:B------:R-:W-:Y:S01]  /*8100*/  ISETP.GE.AND P5, PT, R5.reuse, R212, PT ;  /* 0x000000d40500720c */ /* 0x040fe20003fa6270 */
[----:B--2---:R-:W-:Y:S01]  /*8110*/  FFMA.FTZ R31, R4, UR5, R31 ;  /* 0x00000005041f7c23 */ /* 0x004fe2000801001f */
[----:B------:R-:W-:Y:S02]  /*8120*/  ISETP.GE.AND P4, PT, R5, R167, PT ;  /* 0x000000a70500720c */ /* 0x000fe40003f86270 */
[----:B------:R-:W-:-:S02]  /*8130*/  LOP3.LUT R2, R8, 0xe1, RZ, 0xfc, !PT ;  /* 0x000000e108027812 */ /* 0x000fc400078efcff */
[----:B------:R-:W-:Y:S01]  /*8140*/  I2FP.F32.U32 R5, R5 ;  /* 0x0000000500057245 */ /* 0x000fe20000201000 */
[----:B------:R-:W2:Y:S01]  /*8150*/  MUFU.TANH R27, R27 ;  /* 0x0000001b001b7308 */ /* 0x000ea20000002400 */
[----:B------:R-:W-:Y:S02]  /*8160*/  FSEL R71, R30, -INF , !P2 ;  /* 0xff8000001e477808 */ /* 0x000fe40005000000 */
[----:B------:R-:W-:Y:S01]  /*8170*/  FSEL R91, R29, -INF , !P3 ;  /* 0xff8000001d5b7808 */ /* 0x000fe20005800000 */
[C---:B---3--:R-:W-:Y:S01]  /*8180*/  FFMA.FTZ R24, R5.reuse, UR5, R24 ;  /* 0x0000000505187c23 */ /* 0x048fe20008010018 */
[C---:B------:R-:W-:Y:S01]  /*8190*/  ISETP.GE.AND P2, PT, R2.reuse, R212, PT ;  /* 0x000000d40200720c */ /* 0x040fe20003f46270 */
[----:B----4-:R-:W-:Y:S01]  /*81a0*/  FFMA.FTZ R26, R5, UR5, R26 ;  /* 0x00000005051a7c23 */ /* 0x010fe2000801001a */
[----:B------:R-:W-:Y:S01]  /*81b0*/  ISETP.GE.AND P3, PT, R2, R167, PT ;  /* 0x000000a70200720c */ /* 0x000fe20003f66270 */
[----:B------:R-:W3:Y:S01]  /*81c0*/  MUFU.TANH R20, R20 ;  /* 0x0000001400147308 */ /* 0x000ee20000002400 */
        /* <DEDUP_REMOVED lines=15> */
[C---:B------:R-:W-:Y:S02]  /*82c0*/  ISETP.GE.AND P4, PT, R4.reuse, R212, PT ;  /* 0x000000d40400720c */ /* 0x040fe40003f86270 */
[----:B------:R-:W-:Y:S01]  /*82d0*/  ISETP.GE.AND P2, PT, R4, R167, PT ;  /* 0x000000a70400720c */ /* 0x000fe20003f46270 */
[----:B------:R-:W3:Y:S01]  /*82e0*/  MUFU.TANH R23, R23 ;  /* 0x0000001700177308 */ /* 0x000ee20000002400 */
[----:B------:R-:W-:Y:S01]  /*82f0*/  I2FP.F32.U32 R4, R4 ;  /* 0x0000000400047245 */ /* 0x000fe20000201000 */
[----:B-1----:R-:W-:Y:S01]  /*8300*/  FFMA.FTZ R22, R5, UR5, R22 ;  /* 0x0000000505167c23 */ /* 0x002fe20008010016 */
[----:B------:R-:W-:Y:S01]  /*8310*/  LOP3.LUT R2, R8, 0xf0, RZ, 0xfc, !PT ;  /* 0x000000f008027812 */ /* 0x000fe200078efcff */
[----:B------:R-:W-:Y:S01]  /*8320*/  FFMA.FTZ R5, R85, UR5, R148 ;  /* 0x0000000555057c23 */ /* 0x000fe20008010094 */
[----:B------:R-:W-:-:S02]  /*8330*/  FSEL R68, R27, -INF , !P3 ;  /* 0xff8000001b447808 */ /* 0x000fc40005800000 */
[----:B------:R-:W-:Y:S01]  /*8340*/  FSEL R88, R20, -INF , !P1 ;  /* 0xff80000014587808 */ /* 0x000fe20004800000 */
[----:B------:R-:W1:Y:S01]  /*8350*/  MUFU.TANH R16, R16 ;  /* 0x0000001000107308 */ /* 0x000e620000002400 */
[----:B------:R-:W-:Y:S01]  /*8360*/  ISETP.GE.AND P3, PT, R2, R212, PT ;  /* 0x000000d40200720c */ /* 0x000fe20003f66270 */
[----:B--2---:R-:W-:Y:S01]  /*8370*/  FFMA.FTZ R21, R4, UR5, R21 ;  /* 0x0000000504157c23 */ /* 0x004fe20008010015 */
[----:B------:R-:W-:Y:S02]  /*8380*/  ISETP.GE.AND P1, PT, R2, R167, PT ;  /* 0x000000a70200720c */ /* 0x000fe40003f26270 */
[----:B------:R-:W-:Y:S02]  /*8390*/  I2FP.F32.U32 R7, R2 ;  /* 0x0000000200077245 */ /* 0x000fe40000201000 */
[----:B------:R-:W-:Y:S01]  /*83a0*/  FSEL R67, R22, -INF , !P5 ;  /* 0xff80000016437808 */ /* 0x000fe20006800000 */
[----:B------:R-:W2:Y:S01]  /*83b0*/  MUFU.TANH R18, R18 ;  /* 0x0000001200127308 */ /* 0x000ea20000002400 */
[----:B------:R-:W-:Y:S01]  /*83c0*/  LOP3.LUT R2, R8, 0xf1, RZ, 0xfc, !PT ;  /* 0x000000f108027812 */ /* 0x000fe200078efcff */
[----:B---3--:R-:W-:Y:S01]  /*83d0*/  FFMA.FTZ R23, R4, UR5, R23 ;  /* 0x0000000504177c23 */ /* 0x008fe20008010017 */
[----:B------:R-:W-:-:S02]  /*83e0*/  ISETP.GE.AND P5, PT, R8, R212, PT ;  /* 0x000000d40800720c */ /* 0x000fc40003fa6270 */
[----:B------:R-:W-:Y:S02]  /*83f0*/  LOP3.LUT R8, R8, 0xf9, RZ, 0xfc, !PT ;  /* 0x000000f908087812 */ /* 0x000fe400078efcff */
[----:B------:R-:W-:Y:S01]  /*8400*/  FSEL R87, R21, -INF , !P4 ;  /* 0xff80000015577808 */ /* 0x000fe20006000000 */
[----:B------:R-:W3:Y:S01]  /*8410*/  MUFU.TANH R17, R17 ;  /* 0x0000001100117308 */ /* 0x000ee20000002400 */
[----:B------:R-:W-:Y:S01]  /*8420*/  FSEL R66, R23, -INF , !P2 ;  /* 0xff80000017427808 */ /* 0x000fe20005000000 */
[C---:B-1----:R-:W-:Y:S01]  /*8430*/  FFMA.FTZ R16, R7.reuse, UR5, R16 ;  /* 0x0000000507107c23 */ /* 0x042fe20008010010 */
[C---:B------:R-:W-:Y:S02]  /*8440*/  ISETP.GE.AND P4, PT, R2.reuse, R212, PT ;  /* 0x000000d40200720c */ /* 0x040fe40003f86270 */
[----:B------:R-:W-:Y:S02]  /*8450*/  ISETP.GE.AND P2, PT, R2, R167, PT ;  /* 0x000000a70200720c */ /* 0x000fe40003f46270 */
[----:B------:R-:W-:Y:S01]  /*8460*/  I2FP.F32.U32 R2, R2 ;  /* 0x0000000200027245 */ /* 0x000fe20000201000 */
[----:B------:R-:W1:Y:S01]  /*8470*/  MUFU.TANH R19, R19 ;  /* 0x0000001300137308 */ /* 0x000e620000002400 */
[----:B------:R-:W-:Y:S01]  /*8480*/  I2FP.F32.U32 R4, R8 ;  /* 0x0000000800047245 */ /* 0x000fe20000201000 */
[----:B--2---:R-:W-:Y:S01]  /*8490*/  FFMA.FTZ R18, R7, UR5, R18 ;  /* 0x0000000507127c23 */ /* 0x004fe20008010012 */
[----:B------:R-:W-:Y:S01]  /*84a0*/  FSEL R86, R16, -INF , !P3 ;  /* 0xff80000010567808 */ /* 0x000fe20005800000 */
[----:B------:R-:W-:Y:S01]  /*84b0*/  BAR.SYNC.DEFER_BLOCKING 0x0 ;  /* 0x0000000000007b1d */ /* 0x000fe20000010000 */
[----:B------:R-:W-:-:S02]  /*84c0*/  ISETP.GE.AND P3, PT, R8, R212, PT ;  /* 0x000000d40800720c */ /* 0x000fc40003f66270 */
[----:B------:R-:W-:Y:S02]  /*84d0*/  FSEL R65, R18, -INF , !P1 ;  /* 0xff80000012417808 */ /* 0x000fe40004800000 */
[----:B------:R-:W-:Y:S01]  /*84e0*/  ISETP.GE.AND P1, PT, R8, R167, PT ;  /* 0x000000a70800720c */ /* 0x000fe20003f26270 */
[----:B------:R-:W2:Y:S01]  /*84f0*/  MUFU.TANH R13, R13 ;  /* 0x0000000d000d7308 */ /* 0x000ea20000002400 */
[----:B---3--:R-:W-:Y:S01]  /*8500*/  FFMA.FTZ R17, R2, UR5, R17 ;  /* 0x0000000502117c23 */ /* 0x008fe20008010011 */
[----:B------:R-:W-:-:S04]  /*8510*/  FSEL R5, R5, -INF , !P5 ;  /* 0xff80000005057808 */ /* 0x000fc80006800000 */
[----:B------:R-:W-:Y:S02]  /*8520*/  FSEL R85, R17, -INF , !P4 ;  /* 0xff80000011557808 */ /* 0x000fe40006000000 */
[----:B------:R-:W3:Y:S01]  /*8530*/  MUFU.TANH R15, R15 ;  /* 0x0000000f000f7308 */ /* 0x000ee20000002400 */
[----:B-1----:R-:W-:-:S05]  /*8540*/  FFMA.FTZ R19, R2, UR5, R19 ;  /* 0x0000000502137c23 */ /* 0x002fca0008010013 */
[----:B------:R-:W-:Y:S01]  /*8550*/  FSEL R64, R19, -INF , !P2 ;  /* 0xff80000013407808 */ /* 0x000fe20005000000 */
[----:B--2---:R-:W-:-:S05]  /*8560*/  FFMA.FTZ R13, R4, UR5, R13 ;  /* 0x00000005040d7c23 */ /* 0x004fca000801000d */
[----:B------:R-:W-:Y:S01]  /*8570*/  FSEL R83, R13, -INF , !P3 ;  /* 0xff8000000d537808 */ /* 0x000fe20005800000 */
[----:B---3--:R-:W-:-:S05]  /*8580*/  FFMA.FTZ R15, R4, UR5, R15 ;  /* 0x00000005040f7c23 */ /* 0x008fca000801000f */
        /* <DEDUP_REMOVED lines=13> */
.L_x_2256:
        /* <DEDUP_REMOVED lines=59> */
.L_x_2257:
        /* <DEDUP_REMOVED lines=21> */
[----:B------:R-:W-:Y:S01]  /*8b60*/  @!P1 IMAD.MOV.U32 R27, RZ, RZ, R17 ;  /* 0x000000ffff1b9224 */ /* 0x000fe200078e0011 */
[-C--:B------:R-:W-:Y:S01]  /*8b70*/  @!P1 LEA.HI.X R21, R2, R17.reuse, R7, 0x5, P3 ;  /* 0x0000001102159211 */ /* 0x080fe200018f2c07 */
[----:B------:R-:W-:Y:S01]  /*8b80*/  IMAD.U32 R7, RZ, RZ, UR10 ;  /* 0x0000000aff077e24 */ /* 0x000fe2000f8e00ff */
[----:B------:R-:W-:Y:S01]  /*8b90*/  MOV R2, UR11 ;  /* 0x0000000b00027c02 */ /* 0x000fe20008000f00 */
[----:B------:R-:W-:Y:S01]  /*8ba0*/  @!UP0 UIMAD UR4, UR11, 0x60, URZ ;  /* 0x000000600b0488a4 */ /* 0x000fe2000f8e02ff */
[----:B------:R-:W-:Y:S01]  /*8bb0*/  @!P1 LEA R24, P3, R4, R16, 0x8 ;  /* 0x0000001004189211 */ /* 0x000fe200078640ff */
[--C-:B------:R-:W-:Y:S01]  /*8bc0*/  @!P1 IMAD.MOV.U32 R29, RZ, RZ, R17.reuse ;  /* 0x000000ffff1d9224 */ /* 0x100fe200078e0011 */
[----:B------:R-:W-:Y:S01]  /*8bd0*/  @!P2 MOV R238, R240 ;  /* 0x000000f000eea202 */ /* 0x000fe20000000f00 */
[----:B------:R-:W-:Y:S01]  /*8be0*/  @!UP0 UIMAD UR14, UR11, 0xa0, URZ ;  /* 0x000000a00b0e88a4 */ /* 0x000fe2000f8e02ff */
[-C--:B------:R-:W-:Y:S01]  /*8bf0*/  @!P1 LEA R18, P5, R19, R16.reuse, 0x6 ;  /* 0x0000001013129211 */ /* 0x080fe200078a30ff */
[--C-:B------:R-:W-:Y:S01]  /*8c00*/  @!P1 IMAD.MOV.U32 R31, RZ, RZ, R17.reuse ;  /* 0x000000ffff1f9224 */ /* 0x100fe200078e0011 */
[-C--:B------:R-:W-:Y:S01]  /*8c10*/  @!P1 LEA.HI.X R23, R13, R17.reuse, R6, 0x7, P4 ;  /* 0x000000110d179211 */ /* 0x080fe200020f3c06 */
[----:B------:R-:W-:Y:S01]  /*8c20*/  @!PT LDS RZ, [RZ] ;  /* 0x00000000fffff984 */ /* 0x000fe20000000800 */
[----:B------:R-:W-:Y:S01]  /*8c30*/  @!PT LDS RZ, [RZ] ;  /* 0x00000000fffff984 */ /* 0x000fe20000000800 */
[----:B------:R-:W-:Y:S01]  /*8c40*/  @!PT LDS RZ, [RZ] ;  /* 0x00000000fffff984 */ /* 0x000fe20000000800 */
[----:B------:R1:W-:Y:S01]  /*8c50*/  @!P2 LDGSTS.E.BYPASS.LTC128B.128 [R251+0x2000], desc[UR20][R238.64] ;  /* 0x02000000eefbafae */ /* 0x0003e2000b981a14 */
[-C--:B------:R-:W-:Y:S01]  /*8c60*/  @!P1 LEA.HI.X R25, R7, R17.reuse, R2, 0x8, P3 ;  /* 0x0000001107199211 */ /* 0x080fe200018f4402 */
[C---:B------:R-:W-:Y:S01]  /*8c70*/  @!P1 IMAD.WIDE.U32 R6, R15.reuse, 0x60, R16 ;  /* 0x000000600f069825 */ /* 0x040fe200078e0010 */
[-C--:B------:R-:W-:Y:S01]  /*8c80*/  @!P1 MOV R26, R16.reuse ;  /* 0x00000010001a9202 */ /* 0x080fe20000000f00 */
[----:B------:R1:W-:Y:S01]  /*8c90*/  @P2 STS.128 [R251+0x2000], RZ ;  /* 0x002000fffb002388 */ /* 0x0003e20000000c00 */
[-C--:B------:R-:W-:Y:S01]  /*8ca0*/  @!P1 MOV R28, R16.reuse ;  /* 0x00000010001c9202 */ /* 0x080fe20000000f00 */
[----:B------:R-:W-:Y:S01]  /*8cb0*/  IMAD.U32 R2, RZ, RZ, UR10 ;  /* 0x0000000aff027e24 */ /* 0x000fe2000f8e00ff */
[----:B------:R-:W-:Y:S01]  /*8cc0*/  @!P1 LEA.HI.X R19, R15, R17, R10, 0x6, P5 ;  /* 0x000000110f139211 */ /* 0x000fe200028f340a */
[----:B------:R1:W-:Y:S01]  /*8cd0*/  @P1 STS.128 [R251+0x2800], RZ ;  /* 0x002800fffb001388 */ /* 0x0003e20000000c00 */
[-C--:B------:R-:W-:Y:S01]  /*8ce0*/  @!P1 MOV R30, R16.reuse ;  /* 0x00000010001e9202 */ /* 0x080fe20000000f00 */
[----:B------:R-:W-:Y:S01]  /*8cf0*/  @!P1 IMAD.WIDE.U32 R26, R2, 0xa0, R26 ;  /* 0x000000a0021a9825 */ /* 0x000fe200078e001a */
[----:B------:R-:W-:Y:S01]  /*8d00*/  @!UP0 UIMAD UR7, UR11, 0xc0, URZ ;  /* 0x000000c00b0788a4 */ /* 0x000fe2000f8e02ff */
[----:B------:R-:W-:Y:S01]  /*8d10*/  @!PT LDS RZ, [RZ] ;  /* 0x00000000fffff984 */ /* 0x000fe20000000800 */
[----:B------:R-:W-:Y:S01]  /*8d20*/  @!PT LDS RZ, [RZ] ;  /* 0x00000000fffff984 */ /* 0x000fe20000000800 */
[----:B------:R-:W-:Y:S01]  /*8d30*/  @!PT LDS RZ, [RZ] ;  /* 0x00000000fffff984 */ /* 0x000fe20000000800 */
[----:B------:R1:W-:Y:S01]  /*8d40*/  @!P1 LDGSTS.E.BYPASS.LTC128B.128 [R251+0x2800], desc[UR20][R16.64] ;  /* 0x0280000010fb9fae */ /* 0x0003e2000b981a14 */
[----:B------:R-:W-:Y:S01]  /*8d50*/  @!P1 IADD3 R7, PT, PT, R7, UR4, RZ ;  /* 0x0000000407079c10 */ /* 0x000fe2000fffe0ff */
[----:B------:R-:W-:Y:S01]  /*8d60*/  @!P1 IMAD.WIDE.U32 R28, R4, 0xc0, R28 ;  /* 0x000000c0041c9825 */ /* 0x000fe200078e001c */
[-C--:B------:R-:W-:Y:S01]  /*8d70*/  @!P1 MOV R32, R16.reuse ;  /* 0x0000001000209202 */ /* 0x080fe20000000f00 */
[----:B------:R1:W-:Y:S01]  /*8d80*/  @P1 STS.128 [R251+0x3000], RZ ;  /* 0x003000fffb001388 */ /* 0x0003e20000000c00 */
[----:B------:R-:W-:Y:S01]  /*8d90*/  @!UP0 UIMAD UR4, UR11, 0xe0, URZ ;  /* 0x000000e00b0488a4 */ /* 0x000fe2000f8e02ff */
[----:B------:R-:W-:Y:S01]  /*8da0*/  @!P1 IMAD.MOV.U32 R33, RZ, RZ, R17 ;  /* 0x000000ffff219224 */ /* 0x000fe200078e0011 */
[-C--:B------:R-:W-:Y:S01]  /*8db0*/  @!P1 MOV R34, R16.reuse ;  /* 0x0000001000229202 */ /* 0x080fe20000000f00 */
        /* <DEDUP_REMOVED lines=8> */
[----:B------:R-:W-:Y:S01]  /*8e40*/  @!P1 VIADD R27, R27, UR14 ;  /* 0x0000000e1b1b9c36 */ /* 0x000fe20008000000 */
        /* <DEDUP_REMOVED lines=8> */
[-C--:B------:R-:W-:Y:S01]  /*8ed0*/  @!P1 MOV R38, R16.reuse ;  /* 0x0000001000269202 */ /* 0x080fe20000000f00 */
[----:B------:R1:W-:Y:S01]  /*8ee0*/  @P1 STS.128 [R251+0x4000], RZ ;  /* 0x004000fffb001388 */ /* 0x0003e20000000c00 */
[----:B------:R-:W-:Y:S01]  /*8ef0*/  @!P1 IMAD.MOV.U32 R37, RZ, RZ, R17 ;  /* 0x000000ffff259224 */ /* 0x000fe200078e0011 */
[----:B------:R-:W-:Y:S01]  /*8f00*/  @!P1 MOV R40, R16 ;  /* 0x0000001000289202 */ /* 0x000fe20000000f00 */
[----:B------:R-:W-:Y:S01]  /*8f10*/  @!P1 VIADD R31, R31, UR4 ;  /* 0x000000041f1f9c36 */ /* 0x000fe20008000000 */
[----:B------:R-:W-:Y:S01]  /*8f20*/  @!PT LDS RZ, [RZ] ;  /* 0x00000000fffff984 */ /* 0x000fe20000000800 */
[----:B------:R-:W-:Y:S01]  /*8f30*/  @!PT LDS RZ, [RZ] ;  /* 0x00000000fffff984 */ /* 0x000fe20000000800 */
[----:B------:R-:W-:Y:S01]  /*8f40*/  @!PT LDS RZ, [RZ] ;  /* 0x00000000fffff984 */ /* 0x000fe20000000800 */
[----:B------:R1:W-:Y:S01]  /*8f50*/  @!P1 LDGSTS.E.BYPASS.LTC128B.128 [R251+0x4000], desc[UR20][R6.64] ;  /* 0x0400000006fb9fae */ /* 0x0003e2000b981a14 */
[----:B------:R-:W-:Y:S01]  /*8f60*/  @!P1 IMAD.WIDE.U32 R34, R2, 0x140, R34 ;  /* 0x0000014002229825 */ /* 0x000fe200078e0022 */
[----:B------:R-:W-:Y:S01]  /*8f70*/  @!UP0 UIMAD UR14, UR11, 0x160, URZ ;  /* 0x000001600b0e88a4 */ /* 0x000fe2000f8e02ff */
[----:B------:R-:W-:Y:S01]  /*8f80*/  @!P1 IADD3 R33, PT, PT, R33, UR18, RZ ;  /* 0x0000001221219c10 */ /* 0x000fe2000fffe0ff */
        /* <DEDUP_REMOVED lines=8> */
[----:B------:R-:W-:-:S02]  /*9010*/  @!UP0 UIMAD UR4, UR11, 0x1a0, URZ ;  /* 0x000001a00b0488a4 */ /* 0x000fc4000f8e02ff */
[----:B------:R-:W-:Y:S01]  /*9020*/  @!P1 IMAD.MOV.U32 R41, RZ, RZ, R17 ;  /* 0x000000ffff299224 */ /* 0x000fe200078e0011 */
[----:B------:R1:W-:Y:S01]  /*9030*/  @P1 STS.128 [R251+0x5000], RZ ;  /* 0x005000fffb001388 */ /* 0x0003e20000000c00 */
[----:B------:R-:W-:Y:S01]  /*9040*/  @!P1 IMAD.WIDE.U32 R38, R2, 0x180, R38 ;  /* 0x0000018002269825 */ /* 0x000fe200078e0026 */
[----:B------:R-:W-:Y:S02]  /*9050*/  @!P1 IADD3 R37, PT, PT, R37, UR14, RZ ;  /* 0x0000000e25259c10 */ /* 0x000fe4000fffe0ff */
[----:B------:R-:W-:Y:S01]  /*9060*/  @!PT LDS RZ, [RZ] ;  /* 0x00000000fffff984 */ /* 0x000fe20000000800 */
[----:B------:R-:W-:Y:S01]  /*9070*/  @!PT LDS RZ, [RZ] ;  /* 0x00000000fffff984 */ /* 0x000fe20000000800 */
[----:B------:R-:W-:Y:S01]  /*9080*/  @!PT LDS RZ, [RZ] ;  /* 0x00000000fffff984 */ /* 0x000fe20000000800 */
[----:B------:R1:W-:Y:S01]  /*9090*/  @!P1 LDGSTS.E.BYPASS.LTC128B.128 [R251+0x5000], desc[UR20][R26.64] ;  /* 0x050000001afb9fae */ /* 0x0003e2000b981a14 */
[----:B------:R-:W-:Y:S02]  /*90a0*/  @!P1 VIADD R35, R35, UR15 ;  /* 0x0000000f23239c36 */ /* 0x000fe40008000000 */
[----:B------:R-:W-:Y:S01]  /*90b0*/  @!P1 IMAD.WIDE.U32 R40, R4, 0x1a0, R40 ;  /* 0x000001a004289825 */ /* 0x000fe200078e0028 */
[----:B------:R1:W-:Y:S03]  /*90c0*/  @P1 STS.128 [R251+0x5800], RZ ;  /* 0x005800fffb001388 */ /* 0x0003e60000000c00 */
[----:B------:R-:W-:Y:S01]  /*90d0*/  @!P1 VIADD R39, R39, UR7 ;  /* 0x0000000727279c36 */ /* 0x000fe20008000000 */
[----:B------:R-:W-:Y:S01]  /*90e0*/  @!PT LDS RZ, [RZ] ;  /* 0x00000000fffff984 */ /* 0x000fe20000000800 */
[----:B------:R-:W-:Y:S01]  /*90f0*/  @!PT LDS RZ, [RZ] ;  /* 0x00000000fffff984 */ /* 0x000fe20000000800 */
[----:B------:R-:W-:Y:S01]  /*9100*/  @!PT LDS RZ, [RZ] ;  /* 0x00000000fffff984 */ /* 0x000fe20000000800 */
[----:B------:R1:W-:Y:S01]  /*9110*/  @!P1 LDGSTS.E.BYPASS.LTC128B.128 [R251+0x5800], desc[UR20][R28.64] ;  /* 0x058000001cfb9fae */ /* 0x0003e2000b981a14 */
[----:B------:R-:W-:-:S03]  /*9120*/  @!P1 IADD3 R41, PT, PT, R41, UR4, RZ ;  /* 0x0000000429299c10 */ /* 0x000fc6000fffe0ff */
        /* <DEDUP_REMOVED lines=45> */
.L_x_2259:
[----:B------:R-:W-:Y:S05]  /*9400*/  BSYNC.RECONVERGENT B0 ;  /* 0x0000000000007941 */ /* 0x000fea0003800200 */
.L_x_2258:
[----:B------:R-:W0:Y:S02]  /*9410*/  LDGDEPBAR ;  /* 0x00000000000079af */ /* 0x000e240000000000 */
.L_x_2255:
[----:B------:R-:W-:Y:S01]  /*9420*/  FMNMX3.FTZ R8, R5, R9, R11, !PT ;  /* 0x0000000905087276 */ /* 0x000fe2000781000b */
[----:B------:R-:W3:Y:S01]  /*9430*/  LDCU UR4, c[0x0][0x45c] ;  /* 0x00008b80ff0477ac */ /* 0x000ee20008000800 */
[----:B-12---:R-:W-:Y:S02]  /*9440*/  FMNMX3.FTZ R7, R12, R208, R106, !PT ;  /* 0x000000d00c077276 */ /* 0x006fe4000781006a */
        /* <DEDUP_REMOVED lines=64> */
[----:B------:R-:W1:Y:S03]  /*9850*/  SHFL.BFLY PT, R13, R8, 0x2, 0x1f ;  /* 0x0c401f00080d7f89 */ /* 0x000e6600000e0000 */
[----:B------:R-:W-:Y:S01]  /*9860*/  LEA R236, R236, UR6, 0x1 ;  /* 0x00000006ecec7c11 */ /* 0x000fe2000f8e08ff */
[----:B------:R-:W2:Y:S03]  /*9870*/  SHFL.BFLY PT, R7, R6, 0x2, 0x1f ;  /* 0x0c401f0006077f89 */ /* 0x000ea600000e0000 */
[-C--:B------:R-:W-:Y:S01]  /*9880*/  IADD3 R103, PT, PT, R204, R236.reuse, RZ ;  /* 0x000000eccc677210 */ /* 0x080fe20007ffe0ff */
[----:B------:R-:W-:Y:S01]  /*9890*/  LDSM.16.MT88.4 R16, [R236+0xa000] ;  /* 0x00a00000ec10783b */ /* 0x000fe20000004200 */
[----:B------:R-:W-:-:S03]  /*98a0*/  IADD3 R213, PT, PT, R178, R236, RZ ;  /* 0x000000ecb2d57210 */ /* 0x000fc60007ffe0ff */
[----:B------:R-:W-:Y:S04]  /*98b0*/  LDSM.16.MT88.4 R44, [R103+0xa000] ;  /* 0x00a00000672c783b */ /* 0x000fe80000004200 */
[----:B------:R-:W-:Y:S04]  /*98c0*/  LDSM.16.MT88.4 R24, [R236+0xa800] ;  /* 0x00a80000ec18783b */ /* 0x000fe80000004200 */
[----:B------:R-:W-:Y:S01]  /*98d0*/  LDSM.16.MT88.4 R48, [R213+0xa800] ;  /* 0x00a80000d530783b */ /* 0x000fe20000004200 */
[----:B-1----:R-:W-:-:S03]  /*98e0*/  FMNMX.FTZ R13, R8, R13, !PT ;  /* 0x0000000d080d7209 */ /* 0x002fc60007810000 */
[----:B------:R-:W-:Y:S01]  /*98f0*/  LDSM.16.MT88.4 R56, [R103+0xa800] ;  /* 0x00a800006738783b */ /* 0x000fe20000004200 */
[----:B--2---:R-:W-:-:S03]  /*9900*/  FMNMX.FTZ R7, R6, R7, !PT ;  /* 0x0000000706077209 */ /* 0x004fc60007810000 */
[----:B------:R-:W1:Y:S04]  /*9910*/  SHFL.BFLY PT, R2, R13, 0x1, 0x1f ;  /* 0x0c201f000d027f89 */ /* 0x000e6800000e0000 */
[----:B------:R-:W2:Y:S04]  /*9920*/  SHFL.BFLY PT, R4, R7, 0x1, 0x1f ;  /* 0x0c201f0007047f89 */ /* 0x000ea800000e0000 */
[----:B------:R-:W-:Y:S01]  /*9930*/  LDSM.16.MT88.4 R52, [R236+0xb000] ;  /* 0x00b00000ec34783b */ /* 0x000fe20000004200 */
[----:B-1----:R-:W-:-:S04]  /*9940*/  FMNMX.FTZ R2, R13, R2, !PT ;  /* 0x000000020d027209 */ /* 0x002fc80007810000 */
[C---:B------:R-:W-:Y:S01]  /*9950*/  FSETP.NEU.FTZ.AND P1, PT, R2.reuse, -INF , PT ;  /* 0xff8000000200780b */ /* 0x040fe20003f3d000 */
[----:B---3--:R-:W-:Y:S01]  /*9960*/  FMUL.FTZ R112, R2, UR4 ;  /* 0x0000000402707c20 */ /* 0x008fe20008410000 */
[----:B--2---:R-:W-:-:S04]  /*9970*/  FMNMX.FTZ R0, R7, R4, !PT ;  /* 0x0000000407007209 */ /* 0x004fc80007810000 */
[----:B------:R-:W-:Y:S01]  /*9980*/  FSEL R112, R112, RZ, P1 ;  /* 0x000000ff70707208 */ /* 0x000fe20000800000 */
[C---:B------:R-:W-:Y:S01]  /*9990*/  FMUL.FTZ R109, R0.reuse, UR4 ;  /* 0x00000004006d7c20 */ /* 0x040fe20008410000 */
[----:B------:R-:W-:-:S03]  /*99a0*/  FSETP.NEU.FTZ.AND P1, PT, R0, -INF , PT ;  /* 0xff8000000000780b */ /* 0x000fc60003f3d000 */
[--C-:B------:R-:W-:Y:S01]  /*99b0*/  FFMA.FTZ R108, R61, UR4, -R112.reuse ;  /* 0x000000043d6c7c23 */ /* 0x100fe20008010870 */
[----:B------:R-:W-:Y:S01]  /*99c0*/  IADD3 R61, PT, PT, R178, R103, RZ ;  /* 0x00000067b23d7210 */ /* 0x000fe20007ffe0ff */
[--C-:B------:R-:W-:Y:S01]  /*99d0*/  FFMA.FTZ R110, R9, UR4, -R112.reuse ;  /* 0x00000004096e7c23 */ /* 0x100fe20008010870 */
[----:B------:R-:W-:Y:S01]  /*99e0*/  FSEL R109, R109, RZ, P1 ;  /* 0x000000ff6d6d7208 */ /* 0x000fe20000800000 */
[--C-:B------:R-:W-:Y:S01]  /*99f0*/  FFMA.FTZ R111, R11, UR4, -R112.reuse ;  /* 0x000000040b6f7c23 */ /* 0x100fe20008010870 */
[--C-:B------:R-:W-:Y:S01]  /*9a00*/  FFMA.FTZ R113, R5, UR4, -R112.reuse ;  /* 0x0000000405717c23 */ /* 0x100fe20008010870 */
[----:B------:R-:W1:Y:S01]  /*9a10*/  LDSM.16.MT88.4 R8, [R213+0xa000] ;  /* 0x00a00000d508783b */ /* 0x000e620000004200 */
[----:B------:R-:W-:Y:S01]  /*9a20*/  MUFU.EX2 R108, R108 ;  /* 0x0000006c006c7308 */ /* 0x000fe20000000800 */
[--C-:B------:R-:W-:Y:S01]  /*9a30*/  FFMA.FTZ R107, R12, UR4, -R109.reuse ;  /* 0x000000040c6b7c23 */ /* 0x100fe2000801086d */
[--C-:B------:R-:W-:Y:S01]  /*9a40*/  FFMA.FTZ R105, R106, UR4, -R109.reuse ;  /* 0x000000046a697c23 */ /* 0x100fe2000801086d */
[----:B------:R-:W2:Y:S01]  /*9a50*/  LDSM.16.MT88.4 R28, [R61+0xa000] ;  /* 0x00a000003d1c783b */ /* 0x000ea20000004200 */
        /* <DEDUP_REMOVED lines=10> */
[----:B------:R-:W4:Y:S01]  /*9b00*/  MUFU.EX2 R111, R111 ;  /* 0x0000006f006f7308 */ /* 0x000f220000000800 */
[--C-:B------:R-:W-:Y:S01]  /*9b10*/  FFMA.FTZ R118, R118, UR4, -R109.reuse ;  /* 0x0000000476767c23 */ /* 0x100fe2000801086d */
[--C-:B------:R-:W-:Y:S01]  /*9b20*/  FFMA.FTZ R116, R122, UR4, -R109.reuse ;  /* 0x000000047a747c23 */ /* 0x100fe2000801086d */
[----:B------:R-:W5:Y:S01]  /*9b30*/  LDSM.16.MT88.4 R32, [R61+0xa800] ;  /* 0x00a800003d20783b */ /* 0x000f620000004200 */
[----:B------:R-:W-:Y:S01]  /*9b40*/  MUFU.EX2 R107, R107 ;  /* 0x0000006b006b7308 */ /* 0x000fe20000000800 */
[--C-:B------:R-:W-:Y:S01]  /*9b50*/  FFMA.FTZ R131, R131, UR4, -R112.reuse ;  /* 0x0000000483837c23 */ /* 0x100fe20008010870 */
[--C-:B------:R-:W-:Y:S01]  /*9b60*/  FFMA.FTZ R122, R123, UR4, -R112.reuse ;  /* 0x000000047b7a7c23 */ /* 0x100fe20008010870 */
[--C-:B------:R-:W-:Y:S01]  /*9b70*/  FFMA.FTZ R148, R115, UR4, -R112.reuse ;  /* 0x0000000473947c23 */ /* 0x100fe20008010870 */
[----:B------:R-:W1:Y:S01]  /*9b80*/  MUFU.EX2 R106, R208 ;  /* 0x000000d0006a7308 */ /* 0x000e620000000800 */
[--C-:B------:R-:W-:Y:S01]  /*9b90*/  FFMA.FTZ R121, R121, UR4, -R112.reuse ;  /* 0x0000000479797c23 */ /* 0x100fe20008010870 */
[----:B---3--:R-:W-:Y:S01]  /*9ba0*/  F2FP.F16.F32.PACK_AB R36, R110, R113 ;  /* 0x000000716e24723e */ /* 0x008fe200000000ff */
[--C-:B------:R-:W-:Y:S01]  /*9bb0*/  FFMA.FTZ R115, R120, UR4, -R109.reuse ;  /* 0x0000000478737c23 */ /* 0x100fe2000801086d */
[----:B------:R-:W-:Y:S01]  /*9bc0*/  MUFU.EX2 R105, R105 ;  /* 0x0000006900697308 */ /* 0x000fe20000000800 */
[--C-:B------:R-:W-:Y:S01]  /*9bd0*/  FFMA.FTZ R134, R134, UR4, -R109.reuse ;  /* 0x0000000486867c23 */ /* 0x100fe2000801086d */
[----:B----4-:R-:W-:Y:S01]  /*9be0*/  F2FP.F16.F32.PACK_AB R38, R108, R111 ;  /* 0x0000006f6c26723e */ /* 0x010fe200000000ff */
[--C-:B------:R-:W-:Y:S01]  /*9bf0*/  FFMA.FTZ R136, R136, UR4, -R109.reuse ;  /* 0x0000000488887c23 */ /* 0x100fe2000801086d */
[----:B------:R-:W3:Y:S01]  /*9c00*/  MUFU.EX2 R104, R104 ;  /* 0x0000006800687308 */ /* 0x000ee20000000800 */
[--C-:B------:R-:W-:Y:S01]  /*9c10*/  FFMA.FTZ R141, R141, UR4, -R112.reuse ;  /* 0x000000048d8d7c23 */ /* 0x100fe20008010870 */
        /* <DEDUP_REMOVED lines=32> */
[----:B------:R-:W-:Y:S01]  /*9e20*/  FFMA.FTZ R153, R153, UR4, -R112 ;  /* 0x0000000499997c23 */ /* 0x000fe20008010870 */
[----:B------:R-:W-:Y:S01]  /*9e30*/  FFMA.FTZ R114, R114, UR4, -R109 ;  /* 0x0000000472727c23 */ /* 0x000fe2000801086d */
[----:B------:R2:W-:Y:S01]  /*9e40*/  MUFU.EX2 R123, R131 ;  /* 0x00000083007b7308 */ /* 0x0005e20000000800 */
[C---:B------:R-:W-:Y:S01]  /*9e50*/  HMMA.16816.F32 R12, R36.reuse, R8, RZ ;  /* 0x00000008240c723c */ /* 0x040fe200000018ff */
[----:B------:R-:W-:Y:S01]  /*9e60*/  FADD.FTZ R106, R107, R106 ;  /* 0x0000006a6b6a7221 */ /* 0x000fe20000010000 */
[----:B------:R-:W-:Y:S01]  /*9e70*/  FADD.FTZ R110, R113, R110 ;  /* 0x0000006e716e7221 */ /* 0x000fe20000010000 */
[----:B------:R-:W5:Y:S01]  /*9e80*/  MUFU.EX2 R122, R122 ;  /* 0x0000007a007a7308 */ /* 0x000f620000000800 */
[----:B------:R-:W-:Y:S01]  /*9e90*/  FFMA.FTZ R84, R84, UR4, -R112 ;  /* 0x0000000454547c23 */ /* 0x000fe20008010870 */
[----:B------:R-:W-:Y:S01]  /*9ea0*/  FADD.FTZ R105, R105, R106 ;  /* 0x0000006a69697221 */ /* 0x000fe20000010000 */
[----:B------:R-:W-:Y:S01]  /*9eb0*/  FADD.FTZ R111, R111, R110 ;  /* 0x0000006e6f6f7221 */ /* 0x000fe20000010000 */
[----:B------:R-:W-:Y:S01]  /*9ec0*/  MUFU.EX2 R121, R121 ;  /* 0x0000007900797308 */ /* 0x000fe20000000800 */
[C---:B------:R-:W-:Y:S01]  /*9ed0*/  HMMA.16816.F32 R4, R36.reuse, R44, RZ ;  /* 0x0000002c2404723c */ /* 0x040fe200000018ff */
[----:B------:R-:W-:Y:S01]  /*9ee0*/  FADD.FTZ R104, R104, R105 ;  /* 0x0000006968687221 */ /* 0x000fe20000010000 */
[----:B------:R-:W-:Y:S01]  /*9ef0*/  FADD.FTZ R108, R108, R111 ;  /* 0x0000006f6c6c7221 */ /* 0x000fe20000010000 */
[----:B------:R1:W-:Y:S01]  /*9f00*/  MUFU.EX2 R120, R148 ;  /* 0x0000009400787308 */ /* 0x0003e20000000800 */
[----:B------:R-:W-:Y:S01]  /*9f10*/  FFMA.FTZ R83, R83, UR4, -R112 ;  /* 0x0000000453537c23 */ /* 0x000fe20008010870 */
[--C-:B--2---:R-:W-:Y:S01]  /*9f20*/  FFMA.FTZ R131, R132, UR4, -R109.reuse ;  /* 0x0000000484837c23 */ /* 0x104fe2000801086d */
[--C-:B------:R-:W-:Y:S01]  /*9f30*/  FFMA.FTZ R62, R62, UR4, -R109.reuse ;  /* 0x000000043e3e7c23 */ /* 0x100fe2000801086d */
[----:B------:R-:W-:Y:S01]  /*9f40*/  MUFU.EX2 R115, R115 ;  /* 0x0000007300737308 */ /* 0x000fe20000000800 */
[C---:B------:R-:W-:Y:S03]  /*9f50*/  HMMA.16816.F32 R8, R36.reuse, R10, RZ ;  /* 0x0000000a2408723c */ /* 0x040fe600000018ff */
[----:B------:R2:W5:Y:S04]  /*9f60*/  MUFU.EX2 R132, R136 ;  /* 0x0000008800847308 */ /* 0x0005680000000800 */
[----:B------:R-:W-:Y:S01]  /*9f70*/  MUFU.EX2 R131, R131 ;  /* 0x0000008300837308 */ /* 0x000fe20000000800 */
[----:B------:R-:W-:Y:S01]  /*9f80*/  HMMA.16816.F32 R44, R36, R46, RZ ;  /* 0x0000002e242c723c */ /* 0x000fe200000018ff */
[----:B-1----:R-:W-:-:S02]  /*9f90*/  FFMA.FTZ R148, R150, UR4, -R109 ;  /* 0x0000000496947c23 */ /* 0x002fc4000801086d */
[----:B------:R-:W1:Y:S04]  /*9fa0*/  MUFU.EX2 R134, R134 ;  /* 0x0000008600867308 */ /* 0x000e680000000800 */
[----:B------:R5:W-:Y:S01]  /*9fb0*/  MUFU.EX2 R146, R177 ;  /* 0x000000b100927308 */ /* 0x000be20000000800 */
[----:B------:R-:W-:Y:S01]  /*9fc0*/  HMMA.16816.F32 R40, R36, R28, RZ ;  /* 0x0000001c2428723c */ /* 0x000fe200000018ff */
[----:B------:R-:W-:Y:S01]  /*9fd0*/  F2FP.F16.F32.PACK_AB R28, R126, R127 ;  /* 0x0000007f7e1c723e */ /* 0x000fe200000000ff */
[----:B--2---:R-:W-:Y:S01]  /*9fe0*/  FFMA.FTZ R136, R137, UR4, -R112 ;  /* 0x0000000489887c23 */ /* 0x004fe20008010870 */
[----:B---3--:R-:W-:Y:S01]  /*9ff0*/  F2FP.F16.F32.PACK_AB R29, R118, R119 ;  /* 0x00000077761d723e */ /* 0x008fe200000000ff */
[----:B------:R2:W-:Y:S01]  /*a000*/  MUFU.EX2 R137, R141 ;  /* 0x0000008d00897308 */ /* 0x0005e20000000800 */
[----:B------:R-:W-:Y:S01]  /*a010*/  FADD.FTZ R119, R119, R104 ;  /* 0x0000006877777221 */ /* 0x000fe20000010000 */
[----:B------:R-:W-:-:S02]  /*a020*/  FADD.FTZ R127, R127, R108 ;  /* 0x0000006c7f7f7221 */ /* 0x000fc40000010000 */
[----:B------:R-:W-:Y:S01]  /*a030*/  HMMA.16816.F32 R36, R36, R30, RZ ;  /* 0x0000001e2424723c */ /* 0x000fe200000018ff */
[----:B------:R-:W-:Y:S01]  /*a040*/  F2FP.F16.F32.PACK_AB R30, R124, R125 ;  /* 0x0000007d7c1e723e */ /* 0x000fe200000000ff */
[----:B------:R-:W3:Y:S01]  /*a050*/  MUFU.EX2 R136, R136 ;  /* 0x0000008800887308 */ /* 0x000ee20000000800 */
[----:B----4-:R-:W-:Y:S01]  /*a060*/  F2FP.F16.F32.PACK_AB R31, R116, R117 ;  /* 0x00000075741f723e */ /* 0x010fe200000000ff */
[----:B------:R-:W-:Y:S01]  /*a070*/  FADD.FTZ R118, R118, R119 ;  /* 0x0000007776767221 */ /* 0x000fe20000010000 */
[--C-:B-----5:R-:W-:Y:S01]  /*a080*/  FFMA.FTZ R177, R179, UR4, -R112.reuse ;  /* 0x00000004b3b17c23 */ /* 0x120fe20008010870 */
[----:B------:R-:W-:Y:S01]  /*a090*/  MUFU.EX2 R145, R145 ;  /* 0x0000009100917308 */ /* 0x000fe20000000800 */
[----:B------:R-:W-:Y:S01]  /*a0a0*/  FFMA.FTZ R179, R190, UR4, -R109 ;  /* 0x00000004beb37c23 */ /* 0x000fe2000801086d */
[----:B------:R-:W-:Y:S01]  /*a0b0*/  FFMA.FTZ R190, R191, UR4, -R112 ;  /* 0x00000004bfbe7c23 */ /* 0x000fe20008010870 */
[----:B------:R-:W-:Y:S01]  /*a0c0*/  FADD.FTZ R126, R126, R127 ;  /* 0x0000007f7e7e7221 */ /* 0x000fe20000010000 */
[----:B------:R-:W-:Y:S01]  /*a0d0*/  HMMA.16816.F32 R20, R28, R24, R20 ;  /* 0x000000181c14723c */ /* 0x000fe20000001814 */
[----:B--2---:R-:W-:Y:S01]  /*a0e0*/  FFMA.FTZ R141, R138, UR4, -R109 ;  /* 0x000000048a8d7c23 */ /* 0x004fe2000801086d */
[----:B------:R2:W-:Y:S01]  /*a0f0*/  MUFU.EX2 R150, R154 ;  /* 0x0000009a00967308 */ /* 0x0005e20000000800 */
[----:B------:R-:W-:Y:S01]  /*a100*/  FADD.FTZ R117, R117, R118 ;  /* 0x0000007675757221 */ /* 0x000fe20000010000 */
[----:B------:R-:W-:-:S02]  /*a110*/  FADD.FTZ R125, R125, R126 ;  /* 0x0000007e7d7d7221 */ /* 0x000fc40000010000 */
[----:B------:R4:W-:Y:S01]  /*a120*/  MUFU.EX2 R138, R144 ;  /* 0x00000090008a7308 */ /* 0x0009e20000000800 */
[----:B------:R-:W-:Y:S01]  /*a130*/  FADD.FTZ R116, R116, R117 ;  /* 0x0000007574747221 */ /* 0x000fe20000010000 */
[----:B------:R-:W-:Y:S01]  /*a140*/  HMMA.16816.F32 R16, R28, R26, R16 ;  /* 0x0000001a1c10723c */ /* 0x000fe20000001810 */
[----:B------:R-:W5:Y:S01]  /*a150*/  LDSM.16.MT88.4 R24, [R213+0xb000] ;  /* 0x00b00000d518783b */ /* 0x000f620000004200 */
[----:B------:R-:W-:Y:S01]  /*a160*/  MUFU.EX2 R141, R141 ;  /* 0x0000008d008d7308 */ /* 0x000fe20000000800 */
[----:B------:R-:W-:-:S03]  /*a170*/  FADD.FTZ R124, R124, R125 ;  /* 0x0000007d7c7c7221 */ /* 0x000fc60000010000 */
[----:B------:R-:W-:Y:S02]  /*a180*/  MUFU.EX2 R148, R148 ;  /* 0x0000009400947308 */ /* 0x000fe40000000800 */
[C---:B------:R-:W-:Y:S01]  /*a190*/  HMMA.16816.F32 R12, R28.reuse, R48, R12 ;  /* 0x000000301c0c723c */ /* 0x040fe2000000180c */
[--C-:B--2---:R-:W-:Y:S01]  /*a1a0*/  FFMA.FTZ R154, R155, UR4, -R112.reuse ;  /* 0x000000049b9a7c23 */ /* 0x104fe20008010870 */
[----:B------:R-:W-:Y:S01]  /*a1b0*/  MUFU.EX2 R159, R159 ;  /* 0x0000009f009f7308 */ /* 0x000fe20000000800 */
[--C-:B----4-:R-:W-:Y:S01]  /*a1c0*/  FFMA.FTZ R144, R149, UR4, -R112.reuse ;  /* 0x0000000495907c23 */ /* 0x110fe20008010870 */
[--C-:B------:R-:W-:Y:S01]  /*a1d0*/  FFMA.FTZ R149, R152, UR4, -R109.reuse ;  /* 0x0000000498957c23 */ /* 0x100fe2000801086d */
[----:B------:R-:W-:Y:S01]  /*a1e0*/  FFMA.FTZ R152, R157, UR4, -R112 ;  /* 0x000000049d987c23 */ /* 0x000fe20008010870 */
[----:B------:R2:W-:Y:S02]  /*a1f0*/  MUFU.EX2 R155, R161 ;  /* 0x000000a1009b7308 */ /* 0x0005e40000000800 */
[----:B------:R-:W-:Y:S01]  /*a200*/  HMMA.16816.F32 R8, R28, R50, R8 ;  /* 0x000000321c08723c */ /* 0x000fe20000001808 */
[----:B------:R-:W4:Y:S01]  /*a210*/  LDSM.16.MT88.4 R48, [R103+0xb000] ;  /* 0x00b000006730783b */ /* 0x000f220000004200 */
[--C-:B------:R-:W-:Y:S01]  /*a220*/  FFMA.FTZ R157, R156, UR4, -R109.reuse ;  /* 0x000000049c9d7c23 */ /* 0x100fe2000801086d */
[----:B------:R-:W-:Y:S01]  /*a230*/  MUFU.EX2 R144, R144 ;  /* 0x0000009000907308 */ /* 0x000fe20000000800 */
[----:B------:R-:W-:-:S03]  /*a240*/  FFMA.FTZ R156, R202, UR4, -R109 ;  /* 0x00000004ca9c7c23 */ /* 0x000fc6000801086d */
[----:B------:R-:W-:Y:S01]  /*a250*/  MUFU.EX2 R149, R149 ;  /* 0x0000009500957308 */ /* 0x000fe20000000800 */
[C---:B------:R-:W-:Y:S03]  /*a260*/  HMMA.16816.F32 R40, R28.reuse, R32, R40 ;  /* 0x000000201c28723c */ /* 0x040fe60000001828 */
[----:B------:R-:W-:Y:S01]  /*a270*/  MUFU.EX2 R154, R154 ;  /* 0x0000009a009a7308 */ /* 0x000fe20000000800 */
[--C-:B--2---:R-:W-:Y:S01]  /*a280*/  FFMA.FTZ R161, R172, UR4, -R109.reuse ;  /* 0x00000004aca17c23 */ /* 0x104fe2000801086d */
[--C-:B------:R-:W-:Y:S02]  /*a290*/  FFMA.FTZ R172, R175, UR4, -R112.reuse ;  /* 0x00000004afac7c23 */ /* 0x100fe40008010870 */
[----:B------:R-:W-:Y:S01]  /*a2a0*/  MUFU.EX2 R152, R152 ;  /* 0x0000009800987308 */ /* 0x000fe20000000800 */
[C---:B------:R-:W-:Y:S01]  /*a2b0*/  HMMA.16816.F32 R36, R28.reuse, R34, R36 ;  /* 0x000000221c24723c */ /* 0x040fe20000001824 */
[----:B------:R-:W2:Y:S02]  /*a2c0*/  LDSM.16.MT88.4 R32, [R61+0xb000] ;  /* 0x00b000003d20783b */ /* 0x000ea40000004200 */
[----:B------:R-:W-:Y:S04]  /*a2d0*/  MUFU.EX2 R158, R158 ;  /* 0x0000009e009e7308 */ /* 0x000fe80000000800 */
[----:B------:R-:W-:Y:S01]  /*a2e0*/  MUFU.EX2 R157, R157 ;  /* 0x0000009d009d7308 */ /* 0x000fe20000000800 */
[C---:B------:R-:W-:Y:S01]  /*a2f0*/  HMMA.16816.F32 R4, R28.reuse, R56, R4 ;  /* 0x000000381c04723c */ /* 0x040fe20000001804 */
[--C-:B------:R-:W-:Y:S01]  /*a300*/  FFMA.FTZ R57, R139, UR4, -R112.reuse ;  /* 0x000000048b397c23 */ /* 0x100fe20008010870 */
[----:B------:R-:W-:Y:S01]  /*a310*/  FFMA.FTZ R139, R140, UR4, -R109 ;  /* 0x000000048c8b7c23 */ /* 0x000fe2000801086d */
[----:B------:R-:W-:Y:S01]  /*a320*/  FFMA.FTZ R56, R135, UR4, -R112 ;  /* 0x0000000487387c23 */ /* 0x000fe20008010870 */
[----:B------:R-:W-:Y:S04]  /*a330*/  MUFU.EX2 R156, R156 ;  /* 0x0000009c009c7308 */ /* 0x000fe80000000800 */
[----:B------:R-:W-:Y:S01]  /*a340*/  HMMA.16816.F32 R44, R28, R58, R44 ;  /* 0x0000003a1c2c723c */ /* 0x000fe2000000182c */
[----:B------:R-:W-:Y:S01]  /*a350*/  F2FP.F16.F32.PACK_AB R28, R122, R123 ;  /* 0x0000007b7a1c723e */ /* 0x000fe200000000ff */
[----:B------:R-:W-:Y:S01]  /*a360*/  MUFU.EX2 R135, R57 ;  /* 0x0000003900877308 */ /* 0x000fe20000000800 */
[----:B------:R-:W-:Y:S01]  /*a370*/  F2FP.F16.F32.PACK_AB R29, R132, R115 ;  /* 0x00000073841d723e */ /* 0x000fe200000000ff */
        /* <DEDUP_REMOVED lines=9> */
[----:B-----5:R-:W-:Y:S01]  /*a410*/  HMMA.16816.F32 R12, R28, R24, R12 ;  /* 0x000000181c0c723c */ /* 0x020fe2000000180c */
[----:B------:R1:W-:Y:S01]  /*a420*/  MUFU.EX2 R175, R199 ;  /* 0x000000c700af7308 */ /* 0x0003e20000000800 */
[----:B------:R-:W-:Y:S01]  /*a430*/  FADD.FTZ R121, R121, R122 ;  /* 0x0000007a79797221 */ /* 0x000fe20000010000 */
[----:B------:R-:W-:-:S02]  /*a440*/  FADD.FTZ R131, R134, R131 ;  /* 0x0000008386837221 */ /* 0x000fc40000010000 */
[----:B------:R-:W-:Y:S01]  /*a450*/  MUFU.EX2 R172, R172 ;  /* 0x000000ac00ac7308 */ /* 0x000fe20000000800 */
[----:B------:R-:W-:Y:S02]  /*a460*/  FADD.FTZ R120, R120, R121 ;  /* 0x0000007978787221 */ /* 0x000fe40000010000 */
[C---:B------:R-:W-:Y:S01]  /*a470*/  HMMA.16816.F32 R8, R28.reuse, R26, R8 ;  /* 0x0000001a1c08723c */ /* 0x040fe20000001808 */
[----:B------:R-:W5:Y:S01]  /*a480*/  LDSM.16.MT88.4 R24, [R236+0xb800] ;  /* 0x00b80000ec18783b */ /* 0x000f620000004200 */
[----:B------:R-:W-:Y:S04]  /*a490*/  MUFU.EX2 R178, R178 ;  /* 0x000000b200b27308 */ /* 0x000fe80000000800 */
[----:B------:R-:W-:Y:S01]  /*a4a0*/  MUFU.EX2 R177, R177 ;  /* 0x000000b100b17308 */ /* 0x000fe20000000800 */
[----:B-1----:R-:W-:Y:S01]  /*a4b0*/  FFMA.FTZ R199, R185, UR4, -R112 ;  /* 0x00000004b9c77c23 */ /* 0x002fe20008010870 */
[C---:B------:R-:W-:Y:S01]  /*a4c0*/  HMMA.16816.F32 R20, R28.reuse, R52, R20 ;  /* 0x000000341c14723c */ /* 0x040fe20000001814 */
[--C-:B------:R-:W-:Y:S01]  /*a4d0*/  FFMA.FTZ R185, R184, UR4, -R109.reuse ;  /* 0x00000004b8b97c23 */ /* 0x100fe2000801086d */
[----:B------:R-:W-:Y:S04]  /*a4e0*/  MUFU.EX2 R174, R174 ;  /* 0x000000ae00ae7308 */ /* 0x000fe80000000800 */
[----:B------:R-:W-:Y:S02]  /*a4f0*/  MUFU.EX2 R181, R181 ;  /* 0x000000b500b57308 */ /* 0x000fe40000000800 */
[C---:B------:R-:W-:Y:S01]  /*a500*/  HMMA.16816.F32 R16, R28.reuse, R54, R16 ;  /* 0x000000361c10723c */ /* 0x040fe20000001810 */
[----:B------:R-:W1:Y:S01]  /*a510*/  LDSM.16.MT88.4 R52, [R213+0xb800] ;  /* 0x00b80000d534783b */ /* 0x000e620000004200 */
[----:B------:R-:W-:Y:S04]  /*a520*/  MUFU.EX2 R179, R179 ;  /* 0x000000b300b37308 */ /* 0x000fe80000000800 */
[----:B------:R-:W-:Y:S02]  /*a530*/  MUFU.EX2 R188, R188 ;  /* 0x000000bc00bc7308 */ /* 0x000fe40000000800 */
[C---:B----4-:R-:W-:Y:S01]  /*a540*/  HMMA.16816.F32 R4, R28.reuse, R48, R4 ;  /* 0x000000301c04723c */ /* 0x050fe20000001804 */
[----:B------:R-:W-:Y:S01]  /*a550*/  FFMA.FTZ R48, R142, UR4, -R109 ;  /* 0x000000048e307c23 */ /* 0x000fe2000801086d */
[----:B------:R-:W-:Y:S04]  /*a560*/  MUFU.EX2 R192, R192 ;  /* 0x000000c000c07308 */ /* 0x000fe80000000800 */
[----:B------:R4:W-:Y:S02]  /*a570*/  MUFU.EX2 R142, R56 ;  /* 0x00000038008e7308 */ /* 0x0009e40000000800 */
[C---:B--2---:R-:W-:Y:S02]  /*a580*/  HMMA.16816.F32 R40, R28.reuse, R32, R40 ;  /* 0x000000201c28723c */ /* 0x044fe40000001828 */
[----:B------:R2:W5:Y:S04]  /*a590*/  MUFU.EX2 R140, R48 ;  /* 0x00000030008c7308 */ /* 0x0005680000000800 */
[----:B------:R-:W-:Y:S02]  /*a5a0*/  MUFU.EX2 R190, R190 ;  /* 0x000000be00be7308 */ /* 0x000fe40000000800 */
[C---:B------:R-:W-:Y:S01]  /*a5b0*/  HMMA.16816.F32 R36, R28.reuse, R34, R36 ;  /* 0x000000221c24723c */ /* 0x040fe20000001824 */
[----:B------:R-:W1:Y:S01]  /*a5c0*/  LDSM.16.MT88.4 R32, [R61+0xb800] ;  /* 0x00b800003d20783b */ /* 0x000e620000004200 */
[----:B------:R-:W-:Y:S03]  /*a5d0*/  MUFU.EX2 R197, R197 ;  /* 0x000000c500c57308 */ /* 0x000fe60000000800 */
[----:B----4-:R-:W4:Y:S01]  /*a5e0*/  LDSM.16.MT88.4 R56, [R103+0xb800] ;  /* 0x00b800006738783b */ /* 0x010f220000004200 */
[----:B------:R-:W-:Y:S02]  /*a5f0*/  MUFU.EX2 R193, R193 ;  /* 0x000000c100c17308 */ /* 0x000fe40000000800 */
[----:B------:R-:W-:Y:S01]  /*a600*/  HMMA.16816.F32 R44, R28, R50, R44 ;  /* 0x000000321c2c723c */ /* 0x000fe2000000182c */
[----:B---3--:R-:W-:Y:S01]  /*a610*/  F2FP.F16.F32.PACK_AB R28, R136, R137 ;  /* 0x00000089881c723e */ /* 0x008fe200000000ff */
[----:B--2---:R-:W-:Y:S01]  /*a620*/  LDSM.16.MT88.4 R48, [R236+0xc000] ;  /* 0x00c00000ec30783b */ /* 0x004fe20000004200 */
[----:B-----5:R-:W-:Y:S01]  /*a630*/  F2FP.F16.F32.PACK_AB R29, R139, R140 ;  /* 0x0000008c8b1d723e */ /* 0x020fe200000000ff */
[----:B------:R2:W-:Y:S01]  /*a640*/  MUFU.EX2 R183, R199 ;  /* 0x000000c700b77308 */ /* 0x0005e20000000800 */
[----:B------:R-:W-:Y:S01]  /*a650*/  F2FP.F16.F32.PACK_AB R30, R142, R135 ;  /* 0x000000878e1e723e */ /* 0x000fe200000000ff */
[----:B------:R-:W-:Y:S01]  /*a660*/  FADD.FTZ R140, R140, R131 ;  /* 0x000000838c8c7221 */ /* 0x000fe20000010000 */
[----:B------:R-:W-:Y:S01]  /*a670*/  F2FP.F16.F32.PACK_AB R31, R141, R138 ;  /* 0x0000008a8d1f723e */ /* 0x000fe200000000ff */
[----:B------:R-:W-:Y:S01]  /*a680*/  MUFU.EX2 R185, R185 ;  /* 0x000000b900b97308 */ /* 0x000fe20000000800 */
[----:B------:R-:W-:Y:S01]  /*a690*/  FADD.FTZ R137, R137, R120 ;  /* 0x0000007889897221 */ /* 0x000fe20000010000 */
[----:B------:R-:W-:-:S03]  /*a6a0*/  FADD.FTZ R139, R139, R140 ;  /* 0x0000008c8b8b7221 */ /* 0x000fc60000010000 */
[----:B------:R-:W-:Y:S01]  /*a6b0*/  FADD.FTZ R136, R136, R137 ;  /* 0x0000008988887221 */ /* 0x000fe20000010000 */
[C---:B------:R-:W-:Y:S01]  /*a6c0*/  HMMA.16816.F32 R20, R28.reuse, R24, R20 ;  /* 0x000000181c14723c */ /* 0x040fe20000001814 */
[----:B------:R-:W-:Y:S02]  /*a6d0*/  FADD.FTZ R138, R138, R139 ;  /* 0x0000008b8a8a7221 */ /* 0x000fe40000010000 */
[----:B------:R-:W-:Y:S01]  /*a6e0*/  FADD.FTZ R135, R135, R136 ;  /* 0x0000008887877221 */ /* 0x000fe20000010000 */
[----:B--2---:R-:W-:Y:S01]  /*a6f0*/  FFMA.FTZ R199, R133, UR4, -R112 ;  /* 0x0000000485c77c23 */ /* 0x004fe20008010870 */
[----:B------:R-:W-:Y:S01]  /*a700*/  FFMA.FTZ R133, R128, UR4, -R109 ;  /* 0x0000000480857c23 */ /* 0x000fe2000801086d */
[----:B------:R-:W-:Y:S01]  /*a710*/  FADD.FTZ R138, R141, R138 ;  /* 0x0000008a8d8a7221 */ /* 0x000fe20000010000 */
[----:B------:R-:W-:Y:S01]  /*a720*/  FADD.FTZ R135, R142, R135 ;  /* 0x000000878e877221 */ /* 0x000fe20000010000 */
[C---:B------:R-:W-:Y:S01]  /*a730*/  HMMA.16816.F32 R16, R28.reuse, R26, R16 ;  /* 0x0000001a1c10723c */ /* 0x040fe20000001810 */
[----:B------:R-:W2:Y:S02]  /*a740*/  LDSM.16.MT88.4 R24, [R213+0xc000] ;  /* 0x00c00000d518783b */ /* 0x000ea40000004200 */
[----:B------:R-:W-:Y:S05]  /*a750*/  MUFU.EX2 R133, R133 ;  /* 0x0000008500857308 */ /* 0x000fea0000000800 */
[----:B-1----:R-:W-:Y:S01]  /*a760*/  HMMA.16816.F32 R12, R28, R52, R12 ;  /* 0x000000341c0c723c */ /* 0x002fe2000000180c */
[--C-:B------:R-:W-:Y:S01]  /*a770*/  FFMA.FTZ R52, R147, UR4, -R112.reuse ;  /* 0x0000000493347c23 */ /* 0x100fe20008010870 */
[----:B------:R-:W-:-:S03]  /*a780*/  FFMA.FTZ R147, R143, UR4, -R112 ;  /* 0x000000048f937c23 */ /* 0x000fc60008010870 */
[----:B------:R1:W3:Y:S03]  /*a790*/  MUFU.EX2 R143, R52 ;  /* 0x00000034008f7308 */ /* 0x0002e60000000800 */
[C---:B------:R-:W-:Y:S01]  /*a7a0*/  HMMA.16816.F32 R40, R28.reuse, R32, R40 ;  /* 0x000000201c28723c */ /* 0x040fe20000001828 */
[----:B------:R-:W5:Y:S07]  /*a7b0*/  MUFU.EX2 R147, R147 ;  /* 0x0000009300937308 */ /* 0x000f6e0000000800 */
[C---:B------:R-:W-:Y:S01]  /*a7c0*/  HMMA.16816.F32 R36, R28.reuse, R34, R36 ;  /* 0x000000221c24723c */ /* 0x040fe20000001824 */
[----:B------:R-:W2:Y:S07]  /*a7d0*/  LDSM.16.MT88.4 R32, [R61+0xc000] ;  /* 0x00c000003d20783b */ /* 0x000eae0000004200 */
[C---:B------:R-:W-:Y:S01]  /*a7e0*/  HMMA.16816.F32 R8, R28.reuse, R54, R8 ;  /* 0x000000361c08723c */ /* 0x040fe20000001808 */
[----:B-1----:R-:W1:Y:S07]  /*a7f0*/  LDSM.16.MT88.4 R52, [R103+0xc000] ;  /* 0x00c000006734783b */ /* 0x002e6e0000004200 */
[C---:B----4-:R-:W-:Y:S08]  /*a800*/  HMMA.16816.F32 R4, R28.reuse, R56, R4 ;  /* 0x000000381c04723c */ /* 0x050ff00000001804 */
[----:B------:R-:W-:Y:S01]  /*a810*/  HMMA.16816.F32 R44, R28, R58, R44 ;  /* 0x0000003a1c2c723c */ /* 0x000fe2000000182c */
[----:B---3--:R-:W-:Y:S01]  /*a820*/  F2FP.F16.F32.PACK_AB R28, R143, R144 ;  /* 0x000000908f1c723e */ /* 0x008fe200000000ff */
[----:B------:R-:W-:Y:S01]  /*a830*/  LDSM.16.MT88.4 R56, [R103+0xc800] ;  /* 0x00c800006738783b */ /* 0x000fe20000004200 */
[----:B------:R-:W-:-:S02]  /*a840*/  F2FP.F16.F32.PACK_AB R29, R150, R145 ;  /* 0x00000091961d723e */ /* 0x000fc400000000ff */
[----:B-----5:R-:W-:Y:S02]  /*a850*/  F2FP.F16.F32.PACK_AB R30, R146, R147 ;  /* 0x00000093921e723e */ /* 0x020fe400000000ff */
[----:B------:R-:W-:-:S07]  /*a860*/  F2FP.F16.F32.PACK_AB R31, R149, R148 ;  /* 0x00000094951f723e */ /* 0x000fce00000000ff */
[C---:B--2---:R-:W-:Y:S08]  /*a870*/  HMMA.16816.F32 R12, R28.reuse, R24, R12 ;  /* 0x000000181c0c723c */ /* 0x044ff0000000180c */
[C---:B------:R-:W-:Y:S01]  /*a880*/  HMMA.16816.F32 R8, R28.reuse, R26, R8 ;  /* 0x0000001a1c08723c */ /* 0x040fe20000001808 */
[----:B------:R-:W2:Y:S07]  /*a890*/  LDSM.16.MT88.4 R24, [R236+0xc800] ;  /* 0x00c80000ec18783b */ /* 0x000eae0000004200 */
[C---:B------:R-:W-:Y:S08]  /*a8a0*/  HMMA.16816.F32 R20, R28.reuse, R48, R20 ;  /* 0x000000301c14723c */ /* 0x040ff00000001814 */
[C---:B------:R-:W-:Y:S01]  /*a8b0*/  HMMA.16816.F32 R16, R28.reuse, R50, R16 ;  /* 0x000000321c10723c */ /* 0x040fe20000001810 */
[----:B------:R-:W3:Y:S07]  /*a8c0*/  LDSM.16.MT88.4 R48, [R213+0xc800] ;  /* 0x00c80000d530783b */ /* 0x000eee0000004200 */
[C---:B------:R-:W-:Y:S08]  /*a8d0*/  HMMA.16816.F32 R40, R28.reuse, R32, R40 ;  /* 0x000000201c28723c */ /* 0x040ff00000001828 */
[C---:B------:R-:W-:Y:S01]  /*a8e0*/  HMMA.16816.F32 R36, R28.reuse, R34, R36 ;  /* 0x000000221c24723c */ /* 0x040fe20000001824 */
[----:B------:R-:W4:Y:S07]  /*a8f0*/  LDSM.16.MT88.4 R32, [R61+0xc800] ;  /* 0x00c800003d20783b */ /* 0x000f2e0000004200 */
[C---:B-1----:R-:W-:Y:S08]  /*a900*/  HMMA.16816.F32 R4, R28.reuse, R52, R4 ;  /* 0x000000341c04723c */ /* 0x042ff00000001804 */
[----:B------:R-:W-:Y:S01]  /*a910*/  HMMA.16816.F32 R44, R28, R54, R44 ;  /* 0x000000361c2c723c */ /* 0x000fe2000000182c */
[----:B------:R-:W-:Y:S01]  /*a920*/  F2FP.F16.F32.PACK_AB R28, R154, R155 ;  /* 0x0000009b9a1c723e */ /* 0x000fe200000000ff */
[----:B------:R-:W1:Y:S01]  /*a930*/  LDSM.16.MT88.4 R52, [R236+0xd000] ;  /* 0x00d00000ec34783b */ /* 0x000e620000004200 */
[----:B------:R-:W-:-:S02]  /*a940*/  F2FP.F16.F32.PACK_AB R29, R157, R158 ;  /* 0x0000009e9d1d723e */ /* 0x000fc400000000ff */
[----:B------:R-:W-:Y:S02]  /*a950*/  F2FP.F16.F32.PACK_AB R30, R159, R152 ;  /* 0x000000989f1e723e */ /* 0x000fe400000000ff */
[----:B------:R-:W-:-:S07]  /*a960*/  F2FP.F16.F32.PACK_AB R31, R161, R156 ;  /* 0x0000009ca11f723e */ /* 0x000fce00000000ff */
[C---:B--2---:R-:W-:Y:S08]  /*a970*/  HMMA.16816.F32 R20, R28.reuse, R24, R20 ;  /* 0x000000181c14723c */ /* 0x044ff00000001814 */
[C---:B------:R-:W-:Y:S01]  /*a980*/  HMMA.16816.F32 R16, R28.reuse, R26, R16 ;  /* 0x0000001a1c10723c */ /* 0x040fe20000001810 */
[----:B------:R-:W2:Y:S07]  /*a990*/  LDSM.16.MT88.4 R24, [R213+0xd000] ;  /* 0x00d00000d518783b */ /* 0x000eae0000004200 */
[C---:B---3--:R-:W-:Y:S08]  /*a9a0*/  HMMA.16816.F32 R12, R28.reuse, R48, R12 ;  /* 0x000000301c0c723c */ /* 0x048ff0000000180c */
[C---:B------:R-:W-:Y:S01]  /*a9b0*/  HMMA.16816.F32 R8, R28.reuse, R50, R8 ;  /* 0x000000321c08723c */ /* 0x040fe20000001808 */
[----:B------:R-:W3:Y:S07]  /*a9c0*/  LDSM.16.MT88.4 R48, [R103+0xd000] ;  /* 0x00d000006730783b */ /* 0x000eee0000004200 */
[C---:B----4-:R-:W-:Y:S08]  /*a9d0*/  HMMA.16816.F32 R40, R28.reuse, R32, R40 ;  /* 0x000000201c28723c */ /* 0x050ff00000001828 */
[C---:B------:R-:W-:Y:S01]  /*a9e0*/  HMMA.16816.F32 R36, R28.reuse, R34, R36 ;  /* 0x000000221c24723c */ /* 0x040fe20000001824 */
[----:B------:R-:W4:Y:S07]  /*a9f0*/  LDSM.16.MT88.4 R32, [R61+0xd000] ;  /* 0x00d000003d20783b */ /* 0x000f2e0000004200 */
[----:B------:R-:W-:Y:S01]  /*aa00*/  HMMA.16816.F32 R4, R28, R56, R4 ;  /* 0x000000381c04723c */ /* 0x000fe20000001804 */
[----:B------:R-:W-:Y:S01]  /*aa10*/  FFMA.FTZ R56, R195, UR4, -R112 ;  /* 0x00000004c3387c23 */ /* 0x000fe20008010870 */
[--C-:B------:R-:W-:Y:S01]  /*aa20*/  FFMA.FTZ R195, R200, UR4, -R109.reuse ;  /* 0x00000004c8c37c23 */ /* 0x100fe2000801086d */
[----:B------:R-:W-:-:S02]  /*aa30*/  FFMA.FTZ R200, R186, UR4, -R109 ;  /* 0x00000004bac87c23 */ /* 0x000fc4000801086d */
[----:B------:R5:W4:Y:S03]  /*aa40*/  MUFU.EX2 R191, R56 ;  /* 0x0000003800bf7308 */ /* 0x000b260000000800 */
[----:B------:R-:W-:Y:S01]  /*aa50*/  HMMA.16816.F32 R44, R28, R58, R44 ;  /* 0x0000003a1c2c723c */ /* 0x000fe2000000182c */
[----:B------:R-:W-:Y:S01]  /*aa60*/  F2FP.F16.F32.PACK_AB R28, R172, R175 ;  /* 0x000000afac1c723e */ /* 0x000fe200000000ff */
[----:B------:R-:W-:Y:S01]  /*aa70*/  MUFU.EX2 R195, R195 ;  /* 0x000000c300c37308 */ /* 0x000fe20000000800 */
[----:B------:R-:W-:Y:S02]  /*aa80*/  F2FP.F16.F32.PACK_AB R29, R181, R174 ;  /* 0x000000aeb51d723e */ /* 0x000fe400000000ff */
[----:B------:R-:W-:Y:S01]  /*aa90*/  F2FP.F16.F32.PACK_AB R30, R177, R178 ;  /* 0x000000b2b11e723e */ /* 0x000fe200000000ff */
[----:B------:R2:W-:Y:S01]  /*aaa0*/  MUFU.EX2 R186, R201 ;  /* 0x000000c900ba7308 */ /* 0x0005e20000000800 */
[----:B------:R-:W-:-:S03]  /*aab0*/  F2FP.F16.F32.PACK_AB R31, R188, R179 ;  /* 0x000000b3bc1f723e */ /* 0x000fc600000000ff */
[----:B------:R3:W-:Y:S01]  /*aac0*/  MUFU.EX2 R184, R200 ;  /* 0x000000c800b87308 */ /* 0x0007e20000000800 */
[----:B-----5:R-:W-:Y:S03]  /*aad0*/  LDSM.16.MT88.4 R56, [R103+0xd800] ;  /* 0x00d800006738783b */ /* 0x020fe60000004200 */
[----:B-1----:R-:W-:Y:S01]  /*aae0*/  HMMA.16816.F32 R20, R28, R52, R20 ;  /* 0x000000341c14723c */ /* 0x002fe20000001814 */
[----:B--2---:R-:W-:-:S07]  /*aaf0*/  FFMA.FTZ R201, R129, UR4, -R112 ;  /* 0x0000000481c97c23 */ /* 0x004fce0008010870 */
[C---:B------:R-:W-:Y:S01]  /*ab00*/  HMMA.16816.F32 R16, R28.reuse, R54, R16 ;  /* 0x000000361c10723c */ /* 0x040fe20000001810 */
[----:B------:R-:W1:Y:S01]  /*ab10*/  LDSM.16.MT88.4 R52, [R213+0xd800] ;  /* 0x00d80000d534783b */ /* 0x000e620000004200 */
[--C-:B---3--:R-:W-:Y:S01]  /*ab20*/  FFMA.FTZ R200, R130, UR4, -R109.reuse ;  /* 0x0000000482c87c23 */ /* 0x108fe2000801086d */
[----:B------:R2:W-:Y:S04]  /*ab30*/  MUFU.EX2 R129, R199 ;  /* 0x000000c700817308 */ /* 0x0005e80000000800 */
[----:B------:R3:W-:Y:S01]  /*ab40*/  MUFU.EX2 R130, R201 ;  /* 0x000000c900827308 */ /* 0x0007e20000000800 */
[C---:B------:R-:W-:Y:S03]  /*ab50*/  HMMA.16816.F32 R12, R28.reuse, R24, R12 ;  /* 0x000000181c0c723c */ /* 0x040fe6000000180c */
[----:B------:R5:W-:Y:S05]  /*ab60*/  MUFU.EX2 R128, R200 ;  /* 0x000000c800807308 */ /* 0x000bea0000000800 */
[----:B------:R-:W-:Y:S01]  /*ab70*/  HMMA.16816.F32 R8, R28, R26, R8 ;  /* 0x0000001a1c08723c */ /* 0x000fe20000001808 */
[----:B------:R-:W1:Y:S01]  /*ab80*/  LDSM.16.MT88.4 R24, [R236+0xd800] ;  /* 0x00d80000ec18783b */ /* 0x000e620000004200 */
[--C-:B--2---:R-:W-:Y:S01]  /*ab90*/  FFMA.FTZ R199, R76, UR4, -R109.reuse ;  /* 0x000000044cc77c23 */ /* 0x104fe2000801086d */
[--C-:B---3--:R-:W-:Y:S01]  /*aba0*/  FFMA.FTZ R201, R77, UR4, -R109.reuse ;  /* 0x000000044dc97c23 */ /* 0x108fe2000801086d */
[----:B------:R-:W-:-:S04]  /*abb0*/  FFMA.FTZ R77, R74, UR4, -R109 ;  /* 0x000000044a4d7c23 */ /* 0x000fc8000801086d */
[C---:B------:R-:W-:Y:S01]  /*abc0*/  HMMA.16816.F32 R4, R28.reuse, R48, R4 ;  /* 0x000000301c04723c */ /* 0x040fe20000001804 */
[--C-:B------:R-:W-:Y:S01]  /*abd0*/  FFMA.FTZ R48, R196, UR4, -R109.reuse ;  /* 0x00000004c4307c23 */ /* 0x100fe2000801086d */
[----:B------:R-:W-:Y:S01]  /*abe0*/  FFMA.FTZ R196, R198, UR4, -R109 ;  /* 0x00000004c6c47c23 */ /* 0x000fe2000801086d */
[--C-:B------:R-:W-:Y:S01]  /*abf0*/  FFMA.FTZ R198, R187, UR4, -R112.reuse ;  /* 0x00000004bbc67c23 */ /* 0x100fe20008010870 */
[--C-:B-----5:R-:W-:Y:S01]  /*ac00*/  FFMA.FTZ R200, R98, UR4, -R112.reuse ;  /* 0x0000000462c87c23 */ /* 0x120fe20008010870 */
[----:B------:R2:W3:Y:S01]  /*ac10*/  MUFU.EX2 R194, R48 ;  /* 0x0000003000c27308 */ /* 0x0004e20000000800 */
[----:B------:R-:W-:Y:S02]  /*ac20*/  FFMA.FTZ R98, R95, UR4, -R112 ;  /* 0x000000045f627c23 */ /* 0x000fe40008010870 */
[C---:B------:R-:W-:Y:S01]  /*ac30*/  HMMA.16816.F32 R44, R28.reuse, R50, R44 ;  /* 0x000000321c2c723c */ /* 0x040fe2000000182c */
[----:B------:R-:W5:Y:S04]  /*ac40*/  MUFU.EX2 R196, R196 ;  /* 0x000000c400c47308 */ /* 0x000f680000000800 */
[----:B------:R5:W-:Y:S03]  /*ac50*/  MUFU.EX2 R187, R189 ;  /* 0x000000bd00bb7308 */ /* 0x000be60000000800 */
[----:B----4-:R-:W-:Y:S01]  /*ac60*/  HMMA.16816.F32 R40, R28, R32, R40 ;  /* 0x000000201c28723c */ /* 0x010fe20000001828 */
[----:B------:R-:W-:Y:S01]  /*ac70*/  F2FP.F16.F32.PACK_AB R32, R191, R192 ;  /* 0x000000c0bf20723e */ /* 0x000fe200000000ff */
[----:B------:R-:W4:Y:S01]  /*ac80*/  MUFU.EX2 R198, R198 ;  /* 0x000000c600c67308 */ /* 0x000f220000000800 */
[----:B--2---:R-:W2:Y:S01]  /*ac90*/  LDSM.16.MT88.4 R48, [R61+0xd800] ;  /* 0x00d800003d30783b */ /* 0x004ea20000004200 */
[----:B---3--:R-:W-:-:S02]  /*aca0*/  F2FP.F16.F32.PACK_AB R33, R194, R195 ;  /* 0x000000c3c221723e */ /* 0x008fc400000000ff */
[----:B------:R-:W-:Y:S02]  /*acb0*/  MUFU.EX2 R98, R98 ;  /* 0x0000006200627308 */ /* 0x000fe40000000800 */
[----:B------:R-:W-:Y:S01]  /*acc0*/  HMMA.16816.F32 R36, R28, R34, R36 ;  /* 0x000000221c24723c */ /* 0x000fe20000001824 */
[----:B------:R-:W3:Y:S01]  /*acd0*/  LDSM.16.MT88.4 R28, [R236+0xe000] ;  /* 0x00e00000ec1c783b */ /* 0x000ee20000004200 */
[----:B------:R-:W-:Y:S01]  /*ace0*/  F2FP.F16.F32.PACK_AB R34, R197, R190 ;  /* 0x000000bec522723e */ /* 0x000fe200000000ff */
[----:B-----5:R-:W-:Y:S01]  /*acf0*/  FFMA.FTZ R189, R180, UR4, -R109 ;  /* 0x00000004b4bd7c23 */ /* 0x020fe2000801086d */
[----:B------:R-:W-:Y:S01]  /*ad00*/  F2FP.F16.F32.PACK_AB R35, R196, R193 ;  /* 0x000000c1c423723e */ /* 0x000fe200000000ff */
[----:B------:R5:W-:Y:S04]  /*ad10*/  MUFU.EX2 R180, R182 ;  /* 0x000000b600b47308 */ /* 0x000be80000000800 */
[----:B------:R-:W4:Y:S02]  /*ad20*/  MUFU.EX2 R189, R189 ;  /* 0x000000bd00bd7308 */ /* 0x000f240000000800 */
[C---:B-1----:R-:W-:Y:S02]  /*ad30*/  HMMA.16816.F32 R12, R32.reuse, R52, R12 ;  /* 0x00000034200c723c */ /* 0x042fe4000000180c */
[----:B------:R-:W-:Y:S04]  /*ad40*/  MUFU.EX2 R76, R201 ;  /* 0x000000c9004c7308 */ /* 0x000fe80000000800 */
[----:B------:R-:W-:Y:S02]  /*ad50*/  MUFU.EX2 R77, R77 ;  /* 0x0000004d004d7308 */ /* 0x000fe40000000800 */
[----:B------:R-:W-:Y:S01]  /*ad60*/  HMMA.16816.F32 R8, R32, R54, R8 ;  /* 0x000000362008723c */ /* 0x000fe20000001808 */
[----:B------:R-:W1:Y:S01]  /*ad70*/  LDSM.16.MT88.4 R52, [R103+0xe000] ;  /* 0x00e000006734783b */ /* 0x000e620000004200 */
[----:B-----5:R-:W-:-:S02]  /*ad80*/  FFMA.FTZ R182, R171, UR4, -R112 ;  /* 0x00000004abb67c23 */ /* 0x020fc40008010870 */
[----:B------:R5:W-:Y:S04]  /*ad90*/  MUFU.EX2 R171, R173 ;  /* 0x000000ad00ab7308 */ /* 0x000be80000000800 */
[C---:B------:R-:W-:Y:S01]  /*ada0*/  HMMA.16816.F32 R20, R32.reuse, R24, R20 ;  /* 0x000000182014723c */ /* 0x040fe20000001814 */
[----:B------:R-:W1:Y:S07]  /*adb0*/  MUFU.EX2 R182, R182 ;  /* 0x000000b600b67308 */ /* 0x000e6e0000000800 */
[----:B------:R-:W-:Y:S01]  /*adc0*/  HMMA.16816.F32 R16, R32, R26, R16 ;  /* 0x0000001a2010723c */ /* 0x000fe20000001810 */
[----:B------:R-:W1:Y:S01]  /*add0*/  LDSM.16.MT88.4 R24, [R213+0xe000] ;  /* 0x00e00000d518783b */ /* 0x000e620000004200 */
[----:B-----5:R-:W-:-:S02]  /*ade0*/  FFMA.FTZ R173, R160, UR4, -R109 ;  /* 0x00000004a0ad7c23 */ /* 0x020fc4000801086d */
[----:B------:R5:W-:Y:S04]  /*adf0*/  MUFU.EX2 R160, R162 ;  /* 0x000000a200a07308 */ /* 0x000be80000000800 */
[C---:B------:R-:W-:Y:S01]  /*ae00*/  HMMA.16816.F32 R4, R32.reuse, R56, R4 ;  /* 0x000000382004723c */ /* 0x040fe20000001804 */
[--C-:B------:R-:W-:Y:S01]  /*ae10*/  FFMA.FTZ R57, R169, UR4, -R112.reuse ;  /* 0x00000004a9397c23 */ /* 0x100fe20008010870 */
[----:B------:R-:W-:Y:S01]  /*ae20*/  FFMA.FTZ R169, R168, UR4, -R109 ;  /* 0x00000004a8a97c23 */ /* 0x000fe2000801086d */
[--C-:B------:R-:W-:Y:S01]  /*ae30*/  FFMA.FTZ R56, R163, UR4, -R112.reuse ;  /* 0x00000004a3387c23 */ /* 0x100fe20008010870 */
[----:B------:R-:W-:Y:S04]  /*ae40*/  MUFU.EX2 R173, R173 ;  /* 0x000000ad00ad7308 */ /* 0x000fe80000000800 */
[----:B------:R-:W-:Y:S01]  /*ae50*/  HMMA.16816.F32 R44, R32, R58, R44 ;  /* 0x0000003a202c723c */ /* 0x000fe2000000182c */
[----:B------:R-:W-:Y:S01]  /*ae60*/  MUFU.EX2 R163, R57 ;  /* 0x0000003900a37308 */ /* 0x000fe20000000800 */
[----:B-----5:R-:W-:-:S03]  /*ae70*/  FFMA.FTZ R162, R151, UR4, -R112 ;  /* 0x0000000497a27c23 */ /* 0x020fc60008010870 */
[----:B------:R-:W-:Y:S03]  /*ae80*/  MUFU.EX2 R169, R169 ;  /* 0x000000a900a97308 */ /* 0x000fe60000000800 */
[C---:B--2---:R-:W-:Y:S01]  /*ae90*/  HMMA.16816.F32 R40, R32.reuse, R48, R40 ;  /* 0x000000302028723c */ /* 0x044fe20000001828 */
[----:B------:R2:W-:Y:S04]  /*aea0*/  MUFU.EX2 R151, R153 ;  /* 0x0000009900977308 */ /* 0x0005e80000000800 */
[----:B------:R-:W-:Y:S03]  /*aeb0*/  MUFU.EX2 R162, R162 ;  /* 0x000000a200a27308 */ /* 0x000fe60000000800 */
[----:B------:R-:W-:Y:S01]  /*aec0*/  HMMA.16816.F32 R36, R32, R50, R36 ;  /* 0x000000322024723c */ /* 0x000fe20000001824 */
[----:B------:R-:W5:Y:S01]  /*aed0*/  LDSM.16.MT88.4 R48, [R61+0xe000] ;  /* 0x00e000003d30783b */ /* 0x000f620000004200 */
[----:B----4-:R-:W-:-:S02]  /*aee0*/  F2FP.F16.F32.PACK_AB R32, R198, R187 ;  /* 0x000000bbc620723e */ /* 0x010fc400000000ff */
[----:B------:R-:W-:Y:S02]  /*aef0*/  F2FP.F16.F32.PACK_AB R33, R185, R184 ;  /* 0x000000b8b921723e */ /* 0x000fe400000000ff */
[----:B------:R-:W-:Y:S01]  /*af00*/  F2FP.F16.F32.PACK_AB R34, R186, R183 ;  /* 0x000000b7ba22723e */ /* 0x000fe200000000ff */
[----:B--2---:R-:W-:Y:S01]  /*af10*/  FFMA.FTZ R153, R82, UR4, -R109 ;  /* 0x0000000452997c23 */ /* 0x004fe2000801086d */
[----:B------:R-:W-:Y:S01]  /*af20*/  F2FP.F16.F32.PACK_AB R35, R189, R180 ;  /* 0x000000b4bd23723e */ /* 0x000fe200000000ff */
[----:B------:R2:W-:Y:S04]  /*af30*/  MUFU.EX2 R82, R114 ;  /* 0x0000007200527308 */ /* 0x0005e80000000800 */
[----:B------:R-:W-:Y:S02]  /*af40*/  MUFU.EX2 R153, R153 ;  /* 0x0000009900997308 */ /* 0x000fe40000000800 */
[C---:B---3--:R-:W-:Y:S08]  /*af50*/  HMMA.16816.F32 R20, R32.reuse, R28, R20 ;  /* 0x0000001c2014723c */ /* 0x048ff00000001814 */
[----:B------:R-:W-:Y:S01]  /*af60*/  HMMA.16816.F32 R16, R32, R30, R16 ;  /* 0x0000001e2010723c */ /* 0x000fe20000001810 */
[----:B------:R-:W3:Y:S01]  /*af70*/  LDSM.16.MT88.4 R28, [R236+0xe800] ;  /* 0x00e80000ec1c783b */ /* 0x000ee20000004200 */
[----:B--2---:R-:W-:-:S06]  /*af80*/  FFMA.FTZ R114, R101, UR4, -R112 ;  /* 0x0000000465727c23 */ /* 0x004fcc0008010870 */
[C---:B-1----:R-:W-:Y:S01]  /*af90*/  HMMA.16816.F32 R4, R32.reuse, R52, R4 ;  /* 0x000000342004723c */ /* 0x042fe20000001804 */
[----:B------:R-:W-:Y:S01]  /*afa0*/  FFMA.FTZ R53, R170, UR4, -R109 ;  /* 0x00000004aa357c23 */ /* 0x000fe2000801086d */
[----:B------:R-:W-:Y:S01]  /*afb0*/  F2FP.F16.F32.PACK_AB R52, R182, R171 ;  /* 0x000000abb634723e */ /* 0x000fe200000000ff */
[----:B------:R1:W-:Y:S04]  /*afc0*/  MUFU.EX2 R170, R56 ;  /* 0x0000003800aa7308 */ /* 0x0003e80000000800 */
[----:B------:R-:W2:Y:S01]  /*afd0*/  MUFU.EX2 R168, R53 ;  /* 0x0000003500a87308 */ /* 0x000ea20000000800 */
[C---:B------:R-:W-:Y:S08]  /*afe0*/  HMMA.16816.F32 R12, R32.reuse, R24, R12 ;  /* 0x00000018200c723c */ /* 0x040ff0000000180c */
[----:B------:R-:W-:Y:S01]  /*aff0*/  HMMA.16816.F32 R8, R32, R26, R8 ;  /* 0x0000001a2008723c */ /* 0x000fe20000001808 */
[----:B------:R-:W4:Y:S04]  /*b000*/  LDSM.16.MT88.4 R24, [R213+0xe800] ;  /* 0x00e80000d518783b */ /* 0x000f280000004200 */
[----:B-1----:R-:W1:Y:S01]  /*b010*/  LDSM.16.MT88.4 R56, [R103+0xe800] ;  /* 0x00e800006738783b */ /* 0x002e620000004200 */
[----:B--2---:R-:W-:-:S02]  /*b020*/  F2FP.F16.F32.PACK_AB R53, R169, R168 ;  /* 0x000000a8a935723e */ /* 0x004fc400000000ff */
[----:B------:R-:W-:Y:S01]  /*b030*/  HMMA.16816.F32 R44, R32, R54, R44 ;  /* 0x00000036202c723c */ /* 0x000fe2000000182c */
[----:B------:R-:W-:Y:S02]  /*b040*/  F2FP.F16.F32.PACK_AB R54, R170, R163 ;  /* 0x000000a3aa36723e */ /* 0x000fe400000000ff */
[----:B------:R-:W-:-:S05]  /*b050*/  F2FP.F16.F32.PACK_AB R55, R173, R160 ;  /* 0x000000a0ad37723e */ /* 0x000fca00000000ff */
[C---:B-----5:R-:W-:Y:S08]  /*b060*/  HMMA.16816.F32 R40, R32.reuse, R48, R40 ;  /* 0x000000302028723c */ /* 0x060ff00000001828 */
[----:B------:R-:W-:Y:S01]  /*b070*/  HMMA.16816.F32 R36, R32, R50, R36 ;  /* 0x000000322024723c */ /* 0x000fe20000001824 */
[----:B------:R-:W2:Y:S04]  /*b080*/  LDSM.16.MT88.4 R48, [R61+0xe800] ;  /* 0x00e800003d30783b */ /* 0x000ea80000004200 */
[----:B------:R-:W-:Y:S03]  /*b090*/  LDSM.16.MT88.4 R32, [R236+0xf000] ;  /* 0x00f00000ec20783b */ /* 0x000fe60000004200 */
[C---:B---3--:R-:W-:Y:S08]  /*b0a0*/  HMMA.16816.F32 R20, R52.reuse, R28, R20 ;  /* 0x0000001c3414723c */ /* 0x048ff00000001814 */
[C---:B------:R-:W-:Y:S01]  /*b0b0*/  HMMA.16816.F32 R16, R52.reuse, R30, R16 ;  /* 0x0000001e3410723c */ /* 0x040fe20000001810 */
[----:B------:R-:W3:Y:S07]  /*b0c0*/  LDSM.16.MT88.4 R28, [R213+0xf000] ;  /* 0x00f00000d51c783b */ /* 0x000eee0000004200 */
[C---:B----4-:R-:W-:Y:S08]  /*b0d0*/  HMMA.16816.F32 R12, R52.reuse, R24, R12 ;  /* 0x00000018340c723c */ /* 0x050ff0000000180c */
[C---:B------:R-:W-:Y:S01]  /*b0e0*/  HMMA.16816.F32 R8, R52.reuse, R26, R8 ;  /* 0x0000001a3408723c */ /* 0x040fe20000001808 */
[----:B------:R-:W4:Y:S07]  /*b0f0*/  LDSM.16.MT88.4 R24, [R103+0xf000] ;  /* 0x00f000006718783b */ /* 0x000f2e0000004200 */
[----:B-1----:R-:W-:Y:S01]  /*b100*/  HMMA.16816.F32 R4, R52, R56, R4 ;  /* 0x000000383404723c */ /* 0x002fe20000001804 */
        /* <DEDUP_REMOVED lines=9> */
[----:B--2---:R-:W-:Y:S01]  /*b1a0*/  HMMA.16816.F32 R40, R52, R48, R40 ;  /* 0x000000303428723c */ /* 0x004fe20000001828 */
[----:B------:R2:W5:Y:S01]  /*b1b0*/  MUFU.EX2 R100, R114 ;  /* 0x0000007200647308 */ /* 0x0005620000000800 */
[----:B-1----:R-:W-:-:S03]  /*b1c0*/  FFMA.FTZ R56, R79, UR4, -R109 ;  /* 0x000000044f387c23 */ /* 0x002fc6000801086d */
[----:B------:R-:W-:Y:S03]  /*b1d0*/  MUFU.EX2 R99, R59 ;  /* 0x0000003b00637308 */ /* 0x000fe60000000800 */
[----:B------:R-:W-:Y:S01]  /*b1e0*/  HMMA.16816.F32 R36, R52, R50, R36 ;  /* 0x000000323424723c */ /* 0x000fe20000001824 */
[----:B------:R-:W1:Y:S01]  /*b1f0*/  LDSM.16.MT88.4 R48, [R61+0xf000] ;  /* 0x00f000003d30783b */ /* 0x000e620000004200 */
[----:B------:R-:W-:Y:S01]  /*b200*/  F2FP.F16.F32.PACK_AB R52, R162, R151 ;  /* 0x00000097a234723e */ /* 0x000fe200000000ff */
[----:B------:R-:W-:Y:S01]  /*b210*/  MUFU.EX2 R80, R58 ;  /* 0x0000003a00507308 */ /* 0x000fe20000000800 */
[----:B------:R-:W-:Y:S02]  /*b220*/  F2FP.F16.F32.PACK_AB R53, R133, R128 ;  /* 0x000000808535723e */ /* 0x000fe400000000ff */
[----:B------:R-:W-:Y:S01]  /*b230*/  F2FP.F16.F32.PACK_AB R54, R130, R129 ;  /* 0x000000818236723e */ /* 0x000fe200000000ff */
[----:B------:R-:W5:Y:S01]  /*b240*/  MUFU.EX2 R79, R57 ;  /* 0x00000039004f7308 */ /* 0x000f620000000800 */
[----:B------:R-:W-:Y:S01]  /*b250*/  F2FP.F16.F32.PACK_AB R55, R153, R82 ;  /* 0x000000529937723e */ /* 0x000fe200000000ff */
[----:B--2---:R-:W-:-:S02]  /*b260*/  FFMA.FTZ R114, R96, UR4, -R112 ;  /* 0x0000000460727c23 */ /* 0x004fc40008010870 */
[----:B------:R2:W-:Y:S04]  /*b270*/  MUFU.EX2 R78, R56 ;  /* 0x00000038004e7308 */ /* 0x0005e80000000800 */
[C---:B---3--:R-:W-:Y:S01]  /*b280*/  HMMA.16816.F32 R12, R52.reuse, R28, R12 ;  /* 0x0000001c340c723c */ /* 0x048fe2000000180c */
[----:B------:R-:W3:Y:S04]  /*b290*/  MUFU.EX2 R81, R81 ;  /* 0x0000005100517308 */ /* 0x000ee80000000800 */
[----:B------:R-:W-:Y:S03]  /*b2a0*/  MUFU.EX2 R95, R114 ;  /* 0x00000072005f7308 */ /* 0x000fe60000000800 */
[C---:B------:R-:W-:Y:S01]  /*b2b0*/  HMMA.16816.F32 R8, R52.reuse, R30, R8 ;  /* 0x0000001e3408723c */ /* 0x040fe20000001808 */
[----:B------:R-:W3:Y:S04]  /*b2c0*/  LDSM.16.MT88.4 R28, [R236+0xf800] ;  /* 0x00f80000ec1c783b */ /* 0x000ee80000004200 */
[----:B--2---:R-:W-:Y:S03]  /*b2d0*/  LDSM.16.MT88.4 R56, [R213+0x10000] ;  /* 0x01000000d538783b */ /* 0x004fe60000004200 */
[C---:B------:R-:W-:Y:S08]  /*b2e0*/  HMMA.16816.F32 R20, R52.reuse, R32, R20 ;  /* 0x000000203414723c */ /* 0x040ff00000001814 */
[C---:B------:R-:W-:Y:S01]  /*b2f0*/  HMMA.16816.F32 R16, R52.reuse, R34, R16 ;  /* 0x000000223410723c */ /* 0x040fe20000001810 */
[----:B------:R-:W2:Y:S07]  /*b300*/  LDSM.16.MT88.4 R32, [R213+0xf800] ;  /* 0x00f80000d520783b */ /* 0x000eae0000004200 */
[C---:B----4-:R-:W-:Y:S08]  /*b310*/  HMMA.16816.F32 R4, R52.reuse, R24, R4 ;  /* 0x000000183404723c */ /* 0x050ff00000001804 */
[C---:B------:R-:W-:Y:S01]  /*b320*/  HMMA.16816.F32 R44, R52.reuse, R26, R44 ;  /* 0x0000001a342c723c */ /* 0x040fe2000000182c */
[----:B------:R-:W4:Y:S07]  /*b330*/  LDSM.16.MT88.4 R24, [R103+0xf800] ;  /* 0x00f800006718783b */ /* 0x000f2e0000004200 */
[----:B-1----:R-:W-:Y:S01]  /*b340*/  HMMA.16816.F32 R40, R52, R48, R40 ;  /* 0x000000303428723c */ /* 0x002fe20000001828 */
[----:B-----5:R-:W-:-:S02]  /*b350*/  F2FP.F16.F32.PACK_AB R48, R100, R101 ;  /* 0x000000656430723e */ /* 0x020fc400000000ff */
[----:B------:R-:W-:-:S05]  /*b360*/  F2FP.F16.F32.PACK_AB R49, R79, R80 ;  /* 0x000000504f31723e */ /* 0x000fca00000000ff */
[----:B------:R-:W-:Y:S01]  /*b370*/  HMMA.16816.F32 R36, R52, R50, R36 ;  /* 0x000000323424723c */ /* 0x000fe20000001824 */
[----:B------:R-:W-:Y:S01]  /*b380*/  F2FP.F16.F32.PACK_AB R50, R102, R99 ;  /* 0x000000636632723e */ /* 0x000fe200000000ff */
[----:B------:R-:W1:Y:S01]  /*b390*/  LDSM.16.MT88.4 R52, [R61+0xf800] ;  /* 0x00f800003d34783b */ /* 0x000e620000004200 */
[----:B---3--:R-:W-:-:S07]  /*b3a0*/  F2FP.F16.F32.PACK_AB R51, R81, R78 ;  /* 0x0000004e5133723e */ /* 0x008fce00000000ff */
[C---:B------:R-:W-:Y:S08]  /*b3b0*/  HMMA.16816.F32 R20, R48.reuse, R28, R20 ;  /* 0x0000001c3014723c */ /* 0x040ff00000001814 */
[C---:B------:R-:W-:Y:S01]  /*b3c0*/  HMMA.16816.F32 R16, R48.reuse, R30, R16 ;  /* 0x0000001e3010723c */ /* 0x040fe20000001810 */
[----:B------:R-:W3:Y:S07]  /*b3d0*/  LDSM.16.MT88.4 R28, [R236+0x10000] ;  /* 0x01000000ec1c783b */ /* 0x000eee0000004200 */
[----:B--2---:R-:W-:Y:S01]  /*b3e0*/  HMMA.16816.F32 R12, R48, R32, R12 ;  /* 0x00000020300c723c */ /* 0x004fe2000000180c */
[----:B------:R-:W-:-:S02]  /*b3f0*/  FFMA.FTZ R32, R97, UR4, -R112 ;  /* 0x0000000461207c23 */ /* 0x000fc40008010870 */
[----:B------:R2:W-:Y:S04]  /*b400*/  MUFU.EX2 R97, R200 ;  /* 0x000000c800617308 */ /* 0x0005e80000000800 */
[----:B------:R5:W1:Y:S01]  /*b410*/  MUFU.EX2 R96, R32 ;  /* 0x0000002000607308 */ /* 0x000a620000000800 */
[C---:B------:R-:W-:Y:S08]  /*b420*/  HMMA.16816.F32 R8, R48.reuse, R34, R8 ;  /* 0x000000223008723c */ /* 0x040ff00000001808 */
[----:B----4-:R-:W-:Y:S01]  /*b430*/  HMMA.16816.F32 R4, R48, R24, R4 ;  /* 0x000000183004723c */ /* 0x010fe20000001804 */
[----:B--2---:R-:W-:-:S02]  /*b440*/  FFMA.FTZ R200, R75, UR4, -R109 ;  /* 0x000000044bc87c23 */ /* 0x004fc4000801086d */
[----:B------:R-:W2:Y:S01]  /*b450*/  MUFU.EX2 R75, R199 ;  /* 0x000000c7004b7308 */ /* 0x000ea20000000800 */
[----:B-----5:R-:W4:Y:S03]  /*b460*/  LDSM.16.MT88.4 R32, [R103+0x10000] ;  /* 0x010000006720783b */ /* 0x020f260000004200 */
[----:B------:R-:W5:Y:S01]  /*b470*/  MUFU.EX2 R74, R200 ;  /* 0x000000c8004a7308 */ /* 0x000f620000000800 */
[C---:B------:R-:W-:Y:S01]  /*b480*/  HMMA.16816.F32 R44, R48.reuse, R26, R44 ;  /* 0x0000001a302c723c */ /* 0x040fe2000000182c */
[----:B------:R-:W4:Y:S07]  /*b490*/  LDSM.16.MT88.4 R24, [R61+0x10000] ;  /* 0x010000003d18783b */ /* 0x000f2e0000004200 */
[----:B-1----:R-:W-:Y:S01]  /*b4a0*/  HMMA.16816.F32 R40, R48, R52, R40 ;  /* 0x000000343028723c */ /* 0x002fe20000001828 */
[--C-:B------:R-:W-:Y:S01]  /*b4b0*/  FFMA.FTZ R53, R94, UR4, -R112.reuse ;  /* 0x000000045e357c23 */ /* 0x100fe20008010870 */
[----:B------:R-:W-:-:S05]  /*b4c0*/  FFMA.FTZ R52, R92, UR4, -R112 ;  /* 0x000000045c347c23 */ /* 0x000fca0008010870 */
[----:B------:R-:W-:Y:S01]  /*b4d0*/  MUFU.EX2 R53, R53 ;  /* 0x0000003500357308 */ /* 0x000fe20000000800 */
[----:B------:R-:W-:Y:S01]  /*b4e0*/  HMMA.16816.F32 R36, R48, R54, R36 ;  /* 0x000000363024723c */ /* 0x000fe20000001824 */
[----:B------:R-:W-:Y:S01]  /*b4f0*/  F2FP.F16.F32.PACK_AB R48, R96, R97 ;  /* 0x000000616030723e */ /* 0x000fe200000000ff */
[--C-:B------:R-:W-:Y:S01]  /*b500*/  FFMA.FTZ R54, R93, UR4, -R112.reuse ;  /* 0x000000045d367c23 */ /* 0x100fe20008010870 */
[----:B--2---:R-:W-:Y:S01]  /*b510*/  F2FP.F16.F32.PACK_AB R49, R75, R76 ;  /* 0x0000004c4b31723e */ /* 0x004fe200000000ff */
[----:B------:R-:W-:Y:S01]  /*b520*/  FFMA.FTZ R55, R91, UR4, -R112 ;  /* 0x000000045b377c23 */ /* 0x000fe20008010870 */
[----:B------:R-:W-:Y:S01]  /*b530*/  F2FP.F16.F32.PACK_AB R50, R98, R95 ;  /* 0x0000005f6232723e */ /* 0x000fe200000000ff */
[----:B------:R-:W-:Y:S01]  /*b540*/  MUFU.EX2 R52, R52 ;  /* 0x0000003400347308 */ /* 0x000fe20000000800 */
[----:B-----5:R-:W-:-:S03]  /*b550*/  F2FP.F16.F32.PACK_AB R51, R77, R74 ;  /* 0x0000004a4d33723e */ /* 0x020fc600000000ff */
[----:B------:R-:W1:Y:S04]  /*b560*/  MUFU.EX2 R54, R54 ;  /* 0x0000003600367308 */ /* 0x000e680000000800 */
[C---:B---3--:R-:W-:Y:S01]  /*b570*/  HMMA.16816.F32 R20, R48.reuse, R28, R20 ;  /* 0x0000001c3014723c */ /* 0x048fe20000001814 */
[----:B------:R-:W-:Y:S07]  /*b580*/  MUFU.EX2 R55, R55 ;  /* 0x0000003700377308 */ /* 0x000fee0000000800 */
[C---:B------:R-:W-:Y:S01]  /*b590*/  HMMA.16816.F32 R16, R48.reuse, R30, R16 ;  /* 0x0000001e3010723c */ /* 0x040fe20000001810 */
[----:B------:R-:W2:Y:S07]  /*b5a0*/  LDSM.16.MT88.4 R28, [R236+0x10800] ;  /* 0x01080000ec1c783b */ /* 0x000eae0000004200 */
[----:B------:R-:W-:Y:S01]  /*b5b0*/  HMMA.16816.F32 R12, R48, R56, R12 ;  /* 0x00000038300c723c */ /* 0x000fe2000000180c */
[--C-:B------:R-:W-:Y:S01]  /*b5c0*/  FFMA.FTZ R56, R73, UR4, -R109.reuse ;  /* 0x0000000449387c23 */ /* 0x100fe2000801086d */
[--C-:B------:R-:W-:Y:S01]  /*b5d0*/  FFMA.FTZ R57, R72, UR4, -R109.reuse ;  /* 0x0000000448397c23 */ /* 0x100fe2000801086d */
[--C-:B------:R-:W-:Y:S01]  /*b5e0*/  FFMA.FTZ R72, R87, UR4, -R112.reuse ;  /* 0x0000000457487c23 */ /* 0x100fe20008010870 */
[----:B------:R-:W-:Y:S01]  /*b5f0*/  FFMA.FTZ R73, R89, UR4, -R112 ;  /* 0x0000000459497c23 */ /* 0x000fe20008010870 */
[----:B------:R-:W-:-:S02]  /*b600*/  FFMA.FTZ R89, R68, UR4, -R109 ;  /* 0x0000000444597c23 */ /* 0x000fc4000801086d */
[----:B------:R-:W-:Y:S01]  /*b610*/  MUFU.EX2 R56, R56 ;  /* 0x0000003800387308 */ /* 0x000fe20000000800 */
[C---:B------:R-:W-:Y:S01]  /*b620*/  HMMA.16816.F32 R8, R48.reuse, R58, R8 ;  /* 0x0000003a3008723c */ /* 0x040fe20000001808 */
[--C-:B------:R-:W-:Y:S01]  /*b630*/  FFMA.FTZ R58, R71, UR4, -R109.reuse ;  /* 0x00000004473a7c23 */ /* 0x100fe2000801086d */
[--C-:B------:R-:W-:Y:S01]  /*b640*/  FFMA.FTZ R59, R70, UR4, -R109.reuse ;  /* 0x00000004463b7c23 */ /* 0x100fe2000801086d */
[----:B------:R-:W3:Y:S01]  /*b650*/  MUFU.EX2 R57, R57 ;  /* 0x0000003900397308 */ /* 0x000ee20000000800 */
[--C-:B------:R-:W-:Y:S01]  /*b660*/  FFMA.FTZ R71, R88, UR4, -R112.reuse ;  /* 0x0000000458477c23 */ /* 0x100fe20008010870 */
[--C-:B------:R-:W-:Y:S01]  /*b670*/  FFMA.FTZ R88, R69, UR4, -R109.reuse ;  /* 0x0000000445587c23 */ /* 0x100fe2000801086d */
[----:B------:R-:W-:Y:S01]  /*b680*/  FFMA.FTZ R70, R90, UR4, -R112 ;  /* 0x000000045a467c23 */ /* 0x000fe20008010870 */
[----:B------:R-:W-:Y:S01]  /*b690*/  MUFU.EX2 R58, R58 ;  /* 0x0000003a003a7308 */ /* 0x000fe20000000800 */
[C---:B----4-:R-:W-:Y:S01]  /*b6a0*/  HMMA.16816.F32 R4, R48.reuse, R32, R4 ;  /* 0x000000203004723c */ /* 0x050fe20000001804 */
[--C-:B------:R-:W-:Y:S01]  /*b6b0*/  FFMA.FTZ R69, R66, UR4, -R109.reuse ;  /* 0x0000000442457c23 */ /* 0x100fe2000801086d */
[----:B------:R-:W-:Y:S01]  /*b6c0*/  FFMA.FTZ R90, R67, UR4, -R109 ;  /* 0x00000004435a7c23 */ /* 0x000fe2000801086d */
[----:B------:R-:W4:Y:S04]  /*b6d0*/  MUFU.EX2 R59, R59 ;  /* 0x0000003b003b7308 */ /* 0x000f280000000800 */
[----:B------:R5:W-:Y:S01]  /*b6e0*/  MUFU.EX2 R68, R88 ;  /* 0x0000005800447308 */ /* 0x000be20000000800 */
[C---:B------:R-:W-:Y:S01]  /*b6f0*/  HMMA.16816.F32 R44, R48.reuse, R34, R44 ;  /* 0x00000022302c723c */ /* 0x040fe2000000182c */
[----:B------:R-:W5:Y:S02]  /*b700*/  LDSM.16.MT88.4 R32, [R213+0x10800] ;  /* 0x01080000d520783b */ /* 0x000f640000004200 */
[----:B------:R-:W-:Y:S04]  /*b710*/  MUFU.EX2 R70, R70 ;  /* 0x0000004600467308 */ /* 0x000fe80000000800 */
[----:B------:R-:W5:Y:S01]  /*b720*/  MUFU.EX2 R73, R73 ;  /* 0x0000004900497308 */ /* 0x000f620000000800 */
[C---:B------:R-:W-:Y:S03]  /*b730*/  HMMA.16816.F32 R40, R48.reuse, R24, R40 ;  /* 0x000000183028723c */ /* 0x040fe60000001828 */
[----:B------:R-:W-:Y:S04]  /*b740*/  MUFU.EX2 R71, R71 ;  /* 0x0000004700477308 */ /* 0x000fe80000000800 */
[----:B------:R-:W-:Y:S01]  /*b750*/  MUFU.EX2 R72, R72 ;  /* 0x0000004800487308 */ /* 0x000fe20000000800 */
[----:B------:R-:W-:Y:S01]  /*b760*/  HMMA.16816.F32 R36, R48, R26, R36 ;  /* 0x0000001a3024723c */ /* 0x000fe20000001824 */
[----:B------:R-:W5:Y:S01]  /*b770*/  LDSM.16.MT88.4 R24, [R103+0x10800] ;  /* 0x010800006718783b */ /* 0x000f620000004200 */
[----:B-1----:R-:W-:Y:S01]  /*b780*/  F2FP.F16.F32.PACK_AB R48, R54, R53 ;  /* 0x000000353630723e */ /* 0x002fe200000000ff */
[----:B------:R-:W1:Y:S01]  /*b790*/  MUFU.EX2 R67, R89 ;  /* 0x0000005900437308 */ /* 0x000e620000000800 */
[----:B---3--:R-:W-:-:S02]  /*b7a0*/  F2FP.F16.F32.PACK_AB R49, R57, R56 ;  /* 0x000000383931723e */ /* 0x008fc400000000ff */
[----:B------:R-:W-:Y:S01]  /*b7b0*/  F2FP.F16.F32.PACK_AB R50, R55, R52 ;  /* 0x000000343732723e */ /* 0x000fe200000000ff */
[----:B------:R-:W-:Y:S01]  /*b7c0*/  MUFU.EX2 R66, R90 ;  /* 0x0000005a00427308 */ /* 0x000fe20000000800 */
[----:B----4-:R-:W-:-:S03]  /*b7d0*/  F2FP.F16.F32.PACK_AB R51, R59, R58 ;  /* 0x0000003a3b33723e */ /* 0x010fc600000000ff */
[----:B------:R-:W3:Y:S04]  /*b7e0*/  MUFU.EX2 R69, R69 ;  /* 0x0000004500457308 */ /* 0x000ee80000000800 */
[C---:B--2---:R-:W-:Y:S08]  /*b7f0*/  HMMA.16816.F32 R20, R48.reuse, R28, R20 ;  /* 0x0000001c3014723c */ /* 0x044ff00000001814 */
[C---:B------:R-:W-:Y:S01]  /*b800*/  HMMA.16816.F32 R16, R48.reuse, R30, R16 ;  /* 0x0000001e3010723c */ /* 0x040fe20000001810 */
[----:B------:R-:W2:Y:S07]  /*b810*/  LDSM.16.MT88.4 R28, [R61+0x10800] ;  /* 0x010800003d1c783b */ /* 0x000eae0000004200 */
[----:B-----5:R-:W-:Y:S01]  /*b820*/  HMMA.16816.F32 R12, R48, R32, R12 ;  /* 0x00000020300c723c */ /* 0x020fe2000000180c */
        /* <DEDUP_REMOVED lines=10> */
[----:B------:R-:W4:Y:S01]  /*b8d0*/  LDSM.16.MT88.4 R32, [R213+0x11000] ;  /* 0x01100000d520783b */ /* 0x000f220000004200 */
[----:B------:R-:W-:Y:S01]  /*b8e0*/  HMMA.16816.F32 R4, R48, R24, R4 ;  /* 0x000000183004723c */ /* 0x000fe20000001804 */
[----:B------:R-:W-:Y:S01]  /*b8f0*/  FADD.FTZ R158, R158, R149 ;  /* 0x000000959e9e7221 */ /* 0x000fe20000010000 */
[----:B------:R-:W-:-:S03]  /*b900*/  FADD.FTZ R87, R155, R146 ;  /* 0x000000929b577221 */ /* 0x000fc60000010000 */
[----:B------:R-:W-:Y:S01]  /*b910*/  FADD.FTZ R157, R157, R158 ;  /* 0x0000009e9d9d7221 */ /* 0x000fe20000010000 */
[----:B------:R-:W-:Y:S02]  /*b920*/  FADD.FTZ R87, R154, R87 ;  /* 0x000000579a577221 */ /* 0x000fe40000010000 */
[----:B------:R-:W-:Y:S01]  /*b930*/  HMMA.16816.F32 R44, R48, R26, R44 ;  /* 0x0000001a302c723c */ /* 0x000fe2000000182c */
[----:B------:R-:W5:Y:S01]  /*b940*/  LDSM.16.MT88.4 R24, [R236+0x11000] ;  /* 0x01100000ec18783b */ /* 0x000f620000004200 */
[----:B------:R-:W-:-:S04]  /*b950*/  FADD.FTZ R156, R156, R157 ;  /* 0x0000009d9c9c7221 */ /* 0x000fc80000010000 */
[----:B------:R-:W-:Y:S02]  /*b960*/  FADD.FTZ R161, R161, R156 ;  /* 0x0000009ca1a17221 */ /* 0x000fe40000010000 */
[----:B--2---:R-:W-:Y:S01]  /*b970*/  HMMA.16816.F32 R40, R48, R28, R40 ;  /* 0x0000001c3028723c */ /* 0x004fe20000001828 */
        /* <DEDUP_REMOVED lines=8> */
[----:B------:R-:W-:Y:S01]  /*ba00*/  F2FP.F16.F32.PACK_AB R48, R73, R70 ;  /* 0x000000464930723e */ /* 0x000fe200000000ff */
[----:B------:R-:W2:Y:S01]  /*ba10*/  LDSM.16.MT88.4 R28, [R103+0x11000] ;  /* 0x01100000671c783b */ /* 0x000ea20000004200 */
[----:B------:R-:W-:Y:S01]  /*ba20*/  FADD.FTZ R175, R172, R175 ;  /* 0x000000afacaf7221 */ /* 0x000fe20000010000 */
[----:B------:R-:W-:Y:S01]  /*ba30*/  FADD.FTZ R188, R188, R179 ;  /* 0x000000b3bcbc7221 */ /* 0x000fe20000010000 */
[----:B-1----:R-:W-:-:S02]  /*ba40*/  F2FP.F16.F32.PACK_AB R49, R67, R68 ;  /* 0x000000444331723e */ /* 0x002fc400000000ff */
[----:B------:R-:W-:Y:S01]  /*ba50*/  FADD.FTZ R178, R178, R175 ;  /* 0x000000afb2b27221 */ /* 0x000fe20000010000 */
[----:B------:R-:W-:Y:S01]  /*ba60*/  F2FP.F16.F32.PACK_AB R50, R72, R71 ;  /* 0x000000474832723e */ /* 0x000fe200000000ff */
[----:B------:R-:W-:Y:S01]  /*ba70*/  FADD.FTZ R195, R195, R188 ;  /* 0x000000bcc3c37221 */ /* 0x000fe20000010000 */
[----:B---3--:R-:W-:Y:S01]  /*ba80*/  F2FP.F16.F32.PACK_AB R51, R69, R66 ;  /* 0x000000424533723e */ /* 0x008fe200000000ff */
[----:B------:R-:W-:Y:S02]  /*ba90*/  FADD.FTZ R177, R177, R178 ;  /* 0x000000b2b1b17221 */ /* 0x000fe40000010000 */
[----:B------:R-:W-:Y:S02]  /*baa0*/  FADD.FTZ R194, R194, R195 ;  /* 0x000000c3c2c27221 */ /* 0x000fe40000010000 */
[----:B------:R-:W-:Y:S02]  /*bab0*/  FADD.FTZ R192, R192, R177 ;  /* 0x000000b1c0c07221 */ /* 0x000fe40000010000 */
[----:B----4-:R-:W-:Y:S01]  /*bac0*/  HMMA.16816.F32 R12, R48, R32, R12 ;  /* 0x00000020300c723c */ /* 0x010fe2000000180c */
[--C-:B------:R-:W-:Y:S01]  /*bad0*/  FFMA.FTZ R32, R65, UR4, -R109.reuse ;  /* 0x0000000441207c23 */ /* 0x100fe2000801086d */
[----:B------:R-:W-:Y:S01]  /*bae0*/  FADD.FTZ R191, R191, R192 ;  /* 0x000000c0bfbf7221 */ /* 0x000fe20000010000 */
[----:B------:R-:W-:-:S03]  /*baf0*/  FFMA.FTZ R33, R64, UR4, -R109 ;  /* 0x0000000440217c23 */ /* 0x000fc6000801086d */
[----:B------:R-:W-:Y:S01]  /*bb00*/  FADD.FTZ R190, R190, R191 ;  /* 0x000000bfbebe7221 */ /* 0x000fe20000010000 */
[----:B------:R-:W-:Y:S01]  /*bb10*/  MUFU.EX2 R32, R32 ;  /* 0x0000002000207308 */ /* 0x000fe20000000800 */
[C---:B-----5:R-:W-:Y:S01]  /*bb20*/  HMMA.16816.F32 R20, R48.reuse, R24, R20 ;  /* 0x000000183014723c */ /* 0x060fe20000001814 */
[----:B------:R-:W-:Y:S01]  /*bb30*/  FADD.FTZ R25, R193, R194 ;  /* 0x000000c2c1197221 */ /* 0x000fe20000010000 */
[----:B------:R-:W-:Y:S01]  /*bb40*/  FADD.FTZ R190, R197, R190 ;  /* 0x000000bec5be7221 */ /* 0x000fe20000010000 */
[----:B------:R-:W-:Y:S02]  /*bb50*/  MUFU.EX2 R33, R33 ;  /* 0x0000002100217308 */ /* 0x000fe40000000800 */
[----:B------:R-:W-:Y:S01]  /*bb60*/  FADD.FTZ R25, R196, R25 ;  /* 0x00000019c4197221 */ /* 0x000fe20000010000 */
[----:B------:R-:W-:Y:S02]  /*bb70*/  FADD.FTZ R187, R187, R190 ;  /* 0x000000bebbbb7221 */ /* 0x000fe40000010000 */
[----:B------:R-:W-:Y:S01]  /*bb80*/  HMMA.16816.F32 R16, R48, R26, R16 ;  /* 0x0000001a3010723c */ /* 0x000fe20000001810 */
[----:B------:R-:W-:Y:S01]  /*bb90*/  FADD.FTZ R184, R184, R25 ;  /* 0x00000019b8b87221 */ /* 0x000fe20000010000 */
[----:B------:R-:W-:Y:S01]  /*bba0*/  FADD.FTZ R198, R198, R187 ;  /* 0x000000bbc6c67221 */ /* 0x000fe20000010000 */
[----:B------:R-:W1:Y:S02]  /*bbb0*/  LDSM.16.MT88.4 R24, [R61+0x11000] ;  /* 0x011000003d18783b */ /* 0x000e640000004200 */
[----:B------:R-:W-:Y:S01]  /*bbc0*/  FADD.FTZ R185, R185, R184 ;  /* 0x000000b8b9b97221 */ /* 0x000fe20000010000 */
[----:B------:R-:W-:-:S02]  /*bbd0*/  FADD.FTZ R183, R183, R198 ;  /* 0x000000c6b7b77221 */ /* 0x000fc40000010000 */
[C---:B------:R-:W-:Y:S01]  /*bbe0*/  HMMA.16816.F32 R8, R48.reuse, R34, R8 ;  /* 0x000000223008723c */ /* 0x040fe20000001808 */
[----:B------:R-:W-:Y:S01]  /*bbf0*/  FADD.FTZ R180, R180, R185 ;  /* 0x000000b9b4b47221 */ /* 0x000fe20000010000 */
[----:B------:R-:W-:Y:S01]  /*bc00*/  FADD.FTZ R186, R186, R183 ;  /* 0x000000b7baba7221 */ /* 0x000fe20000010000 */
[----:B------:R-:W-:Y:S02]  /*bc10*/  FFMA.FTZ R34, R63, UR4, -R109 ;  /* 0x000000043f227c23 */ /* 0x000fe4000801086d */
        /* <DEDUP_REMOVED lines=9> */
[----:B------:R-:W-:Y:S01]  /*bcb0*/  MUFU.EX2 R34, R34 ;  /* 0x0000002200227308 */ /* 0x000fe20000000800 */
[C---:B------:R-:W-:Y:S01]  /*bcc0*/  HMMA.16816.F32 R44, R48.reuse, R30, R44 ;  /* 0x0000001e302c723c */ /* 0x040fe2000000182c */
[----:B------:R-:W-:Y:S01]  /*bcd0*/  FADD.FTZ R160, R160, R169 ;  /* 0x000000a9a0a07221 */ /* 0x000fe20000010000 */
[----:B------:R-:W-:Y:S01]  /*bce0*/  FADD.FTZ R170, R170, R163 ;  /* 0x000000a3aaaa7221 */ /* 0x000fe20000010000 */
[----:B------:R-:W-:Y:S02]  /*bcf0*/  MUFU.EX2 R28, R28 ;  /* 0x0000001c001c7308 */ /* 0x000fe40000000800 */
[----:B------:R-:W-:Y:S01]  /*bd00*/  FADD.FTZ R173, R173, R160 ;  /* 0x000000a0adad7221 */ /* 0x000fe20000010000 */
[----:B------:R-:W-:Y:S01]  /*bd10*/  FADD.FTZ R151, R151, R170 ;  /* 0x000000aa97977221 */ /* 0x000fe20000010000 */
[----:B------:R-:W2:Y:S02]  /*bd20*/  MUFU.EX2 R29, R29 ;  /* 0x0000001d001d7308 */ /* 0x000ea40000000800 */
[----:B------:R-:W-:Y:S01]  /*bd30*/  FADD.FTZ R128, R128, R173 ;  /* 0x000000ad80807221 */ /* 0x000fe20000010000 */
[----:B------:R-:W-:Y:S01]  /*bd40*/  FADD.FTZ R162, R162, R151 ;  /* 0x00000097a2a27221 */ /* 0x000fe20000010000 */
[----:B------:R-:W-:Y:S01]  /*bd50*/  MUFU.EX2 R30, R84 ;  /* 0x00000054001e7308 */ /* 0x000fe20000000800 */
[----:B------:R-:W3:Y:S01]  /*bd60*/  LDSM.16.MT88.4 R148, [R213+0x11800] ;  /* 0x01180000d594783b */ /* 0x000ee20000004200 */
[----:B------:R-:W-:Y:S01]  /*bd70*/  FADD.FTZ R133, R133, R128 ;  /* 0x0000008085857221 */ /* 0x000fe20000010000 */
[----:B------:R-:W-:Y:S01]  /*bd80*/  FADD.FTZ R129, R129, R162 ;  /* 0x000000a281817221 */ /* 0x000fe20000010000 */
[----:B------:R-:W4:Y:S02]  /*bd90*/  MUFU.EX2 R31, R83 ;  /* 0x00000053001f7308 */ /* 0x000f240000000800 */
[----:B------:R-:W-:Y:S01]  /*bda0*/  FADD.FTZ R82, R82, R133 ;  /* 0x0000008552527221 */ /* 0x000fe20000010000 */
[----:B------:R-:W-:Y:S01]  /*bdb0*/  FADD.FTZ R130, R130, R129 ;  /* 0x0000008182827221 */ /* 0x000fe20000010000 */
[----:B-1----:R-:W-:Y:S01]  /*bdc0*/  HMMA.16816.F32 R40, R48, R24, R40 ;  /* 0x000000183028723c */ /* 0x002fe20000001828 */
[----:B------:R-:W1:Y:S01]  /*bdd0*/  MUFU.EX2 R25, R62 ;  /* 0x0000003e00197308 */ /* 0x000e620000000800 */
[----:B------:R-:W-:Y:S01]  /*bde0*/  FADD.FTZ R153, R153, R82 ;  /* 0x0000005299997221 */ /* 0x000fe20000010000 */
[----:B------:R-:W-:Y:S01]  /*bdf0*/  FADD.FTZ R101, R101, R130 ;  /* 0x0000008265657221 */ /* 0x000fe20000010000 */
[----:B--2---:R-:W-:-:S02]  /*be00*/  F2FP.F16.F32.PACK_AB R132, R29, R28 ;  /* 0x0000001c1d84723e */ /* 0x004fc400000000ff */
[----:B------:R-:W-:Y:S01]  /*be10*/  FADD.FTZ R80, R80, R153 ;  /* 0x0000009950507221 */ /* 0x000fe20000010000 */
[----:B------:R-:W-:Y:S01]  /*be20*/  FADD.FTZ R100, R100, R101 ;  /* 0x0000006564647221 */ /* 0x000fe20000010000 */
[----:B------:R-:W-:Y:S01]  /*be30*/  F2FP.F16.F32.PACK_AB R133, R33, R32 ;  /* 0x000000202185723e */ /* 0x000fe200000000ff */
[----:B------:R-:W-:Y:S01]  /*be40*/  HMMA.16816.F32 R36, R48, R26, R36 ;  /* 0x0000001a3024723c */ /* 0x000fe20000001824 */
[----:B------:R-:W-:Y:S01]  /*be50*/  FADD.FTZ R79, R79, R80 ;  /* 0x000000504f4f7221 */ /* 0x000fe20000010000 */
[----:B----4-:R-:W-:Y:S01]  /*be60*/  F2FP.F16.F32.PACK_AB R134, R31, R30 ;  /* 0x0000001e1f86723e */ /* 0x010fe200000000ff */
[----:B------:R-:W-:Y:S02]  /*be70*/  FADD.FTZ R99, R99, R100 ;  /* 0x0000006463637221 */ /* 0x000fe40000010000 */
[----:B------:R-:W-:Y:S01]  /*be80*/  FADD.FTZ R78, R78, R79 ;  /* 0x0000004f4e4e7221 */ /* 0x000fe20000010000 */
[----:B-1----:R-:W-:Y:S01]  /*be90*/  F2FP.F16.F32.PACK_AB R135, R25, R34 ;  /* 0x000000221987723e */ /* 0x002fe200000000ff */
[----:B------:R-:W-:-:S02]  /*bea0*/  FADD.FTZ R102, R102, R99 ;  /* 0x0000006366667221 */ /* 0x000fc40000010000 */
[----:B------:R-:W-:Y:S02]  /*beb0*/  FADD.FTZ R81, R81, R78 ;  /* 0x0000004e51517221 */ /* 0x000fe40000010000 */
[----:B------:R-:W-:Y:S02]  /*bec0*/  FADD.FTZ R97, R97, R102 ;  /* 0x0000006661617221 */ /* 0x000fe40000010000 */
        /* <DEDUP_REMOVED lines=25> */
[----:B------:R-:W-:Y:S02]  /*c060*/  HMMA.16816.F32 R140, R132, R142, R44 ;  /* 0x0000008e848c723c */ /* 0x000fe4000000182c */
[----:B------:R-:W-:-:S04]  /*c070*/  FADD.FTZ R66, R66, R67 ;  /* 0x0000004342427221 */ /* 0x000fc80000010000 */
        /* <DEDUP_REMOVED lines=11> */
[----:B------:R-:W-:-:S04]  /*c130*/  FADD.FTZ R30, R30, R29 ;  /* 0x0000001d1e1e7221 */ /* 0x000fc80000010000 */
        /* <DEDUP_REMOVED lines=67> */
.L_x_2261:
[----:B------:R-:W-:Y:S01]  /*c570*/  UMOV UR14, URZ ;  /* 0x000000ff000e7c82 */ /* 0x000fe20008000000 */
[----:B------:R-:W-:Y:S01]  /*c580*/  USHF.L.U32 UR7, UR8, 0x8, URZ ;  /* 0x0000000808077899 */ /* 0x000fe200080006ff */
[----:B------:R-:W-:-:S05]  /*c590*/  IADD3 R5, P1, PT, RZ, -UR14, RZ ;  /* 0x8000000eff057c10 */ /* 0x000fca000ff3e0ff */
[----:B------:R-:W-:-:S05]  /*c5a0*/  IMAD.X R4, RZ, RZ, ~UR7, P1 ;  /* 0x80000007ff047e24 */ /* 0x000fca00088e06ff */
[----:B------:R-:W-:-:S04]  /*c5b0*/  SHF.R.S64 R5, R5, 0x1f, R4 ;  /* 0x0000001f05057819 */ /* 0x000fc80000001004 */
[----:B------:R-:W-:-:S04]  /*c5c0*/  IADD3 R242, P1, PT, R5, R242, RZ ;  /* 0x000000f205f27210 */ /* 0x000fc80007f3e0ff */
[----:B------:R-:W-:-:S09]  /*c5d0*/  LEA.HI.X.SX32 R243, R4, R243, 0x1, P1 ;  /* 0x000000f304f37211 */ /* 0x000fd200008f0eff */
.L_x_2262:
[----:B------:R-:W1:Y:S01]  /*c5e0*/  LDCU UR7, c[0x0][0x440] ;  /* 0x00008800ff0777ac */ /* 0x000e620008000800 */
[----:B------:R-:W-:Y:S01]  /*c5f0*/  IMAD.U32 R15, RZ, RZ, UR8 ;  /* 0x00000008ff0f7e24 */ /* 0x000fe2000f8e00ff */
[----:B------:R-:W-:Y:S01]  /*c600*/  MOV R7, UR8 ;  /* 0x0000000800077c02 */ /* 0x000fe20008000f00 */
[----:B------:R-:W-:Y:S01]  /*c610*/  IMAD.U32 R13, RZ, RZ, UR8 ;  /* 0x00000008ff0d7e24 */ /* 0x000fe2000f8e00ff */
[----:B------:R-:W-:Y:S01]  /*c620*/  USHF.L.U32 UR14, UR8, 0x5, URZ ;  /* 0x00000005080e7899 */ /* 0x000fe200080006ff */
[----:B------:R-:W-:Y:S01]  /*c630*/  IMAD.U32 R6, RZ, RZ, UR9 ;  /* 0x00000009ff067e24 */ /* 0x000fe2000f8e00ff */
[----:B------:R-:W-:Y:S01]  /*c640*/  SEL R214, R176, 0xffffffe0, !P6 ;  /* 0xffffffe0b0d67807 */ /* 0x000fe20007000000 */
[----:B------:R-:W-:Y:S01]  /*c650*/  IMAD.U32 R5, RZ, RZ, UR8 ;  /* 0x00000008ff057e24 */ /* 0x000fe2000f8e00ff */
[----:B------:R-:W-:Y:S01]  /*c660*/  UISETP.GE.U32.AND UP1, UPT, UR17, 0x3, UPT ;  /* 0x000000031100788c */ /* 0x000fe2000bf26070 */
[----:B------:R-:W-:Y:S01]  /*c670*/  IMAD.U32 R4, RZ, RZ, UR9 ;  /* 0x00000009ff047e24 */ /* 0x000fe2000f8e00ff */
[----:B------:R-:W-:Y:S01]  /*c680*/  IADD3 R10, P2, PT, R242, UR14, RZ ;  /* 0x0000000ef20a7c10 */ /* 0x000fe2000ff5e0ff */
[----:B------:R-:W-:-:S02]  /*c690*/  IMAD.U32 R17, RZ, RZ, UR8 ;  /* 0x00000008ff117e24 */ /* 0x000fc4000f8e00ff */
[----:B------:R-:W-:Y:S02]  /*c6a0*/  IMAD.U32 R9, RZ, RZ, UR8 ;  /* 0x00000008ff097e24 */ /* 0x000fe4000f8e00ff */
[----:B------:R-:W-:Y:S02]  /*c6b0*/  IMAD.U32 R8, RZ, RZ, UR9 ;  /* 0x00000009ff087e24 */ /* 0x000fe4000f8e00ff */
[--C-:B------:R-:W-:Y:S01]  /*c6c0*/  IMAD.IADD R208, R237, 0x1, R214.reuse ;  /* 0x00000001edd07824 */ /* 0x100fe200078e02d6 */
[----:B-1----:R-:W-:Y:S01]  /*c6d0*/  ISETP.GE.AND P1, PT, R164, UR7, PT ;  /* 0x00000007a4007c0c */ /* 0x002fe2000bf26270 */
[----:B------:R-:W-:Y:S01]  /*c6e0*/  USHF.L.U64.HI UR7, UR8, 0x5, UR9 ;  /* 0x0000000508077899 */ /* 0x000fe20008010209 */
[C---:B------:R-:W-:Y:S02]  /*c6f0*/  IMAD.IADD R216, R165.reuse, 0x1, R214 ;  /* 0x00000001a5d87824 */ /* 0x040fe400078e02d6 */
[--C-:B------:R-:W-:Y:S02]  /*c700*/  IMAD.IADD R215, R165, 0x1, R204.reuse ;  /* 0x00000001a5d77824 */ /* 0x100fe400078e02cc */
[----:B------:R-:W-:Y:S01]  /*c710*/  IMAD.IADD R217, R237, 0x1, R204 ;  /* 0x00000001edd97824 */ /* 0x000fe200078e02cc */
[----:B------:R-:W-:-:S06]  /*c720*/  IADD3.X R11, PT, PT, R243, UR7, RZ, P2, !PT ;  /* 0x00000007f30b7c10 */ /* 0x000fcc00097fe4ff */
[-C--:B------:R-:W-:Y:S01]  /*c730*/  @!P1 LEA R14, P3, R15, R10.reuse, 0x7 ;  /* 0x0000000a0f0e9211 */ /* 0x080fe200078638ff */
[----:B------:R-:W-:Y:S01]  /*c740*/  @!P1 IMAD.MOV.U32 R18, RZ, RZ, R10 ;  /* 0x000000ffff129224 */ /* 0x000fe200078e000a */
[-C--:B------:R-:W-:Y:S01]  /*c750*/  @!P1 LEA R12, P2, R13, R10.reuse, 0x8 ;  /* 0x0000000a0d0c9211 */ /* 0x080fe200078440ff */
[--C-:B------:R-:W-:Y:S01]  /*c760*/  @!P1 IMAD.MOV.U32 R19, RZ, RZ, R11.reuse ;  /* 0x000000ffff139224 */ /* 0x100fe200078e000b */
[-C--:B------:R-:W-:Y:S01]  /*c770*/  @!P1 LEA.HI.X R15, R7, R11.reuse, R6, 0x7, P3 ;  /* 0x0000000b070f9211 */ /* 0x080fe200018f3c06 */
[----:B------:R-:W-:Y:S01]  /*c780*/  @!P1 IMAD.MOV.U32 R20, RZ, RZ, R10 ;  /* 0x000000ffff149224 */ /* 0x000fe200078e000a */
[-C--:B------:R-:W-:Y:S01]  /*c790*/  @!P1 LEA.HI.X R13, R5, R11.reuse, R4, 0x8, P2 ;  /* 0x0000000b050d9211 */ /* 0x080fe200010f4404 */
[----:B------:R-:W-:Y:S01]  /*c7a0*/  IMAD.U32 R4, RZ, RZ, UR8 ;  /* 0x00000008ff047e24 */ /* 0x000fe2000f8e00ff */
[-C--:B------:R-:W-:Y:S01]  /*c7b0*/  @!P1 MOV R21, R11.reuse ;  /* 0x0000000b00159202 */ /* 0x080fe20000000f00 */
[--C-:B------:R-:W-:Y:S01]  /*c7c0*/  @!P1 IMAD.MOV.U32 R22, RZ, RZ, R10.reuse ;  /* 0x000000ffff169224 */ /* 0x100fe200078e000a */
[-C--:B------:R-:W-:Y:S01]  /*c7d0*/  @!P1 MOV R26, R10.reuse ;  /* 0x0000000a001a9202 */ /* 0x080fe20000000f00 */
[--C-:B------:R-:W-:Y:S01]  /*c7e0*/  @!P1 IMAD.MOV.U32 R23, RZ, RZ, R11.reuse ;  /* 0x000000ffff179224 */ /* 0x100fe200078e000b */
[-C--:B------:R-:W-:Y:S01]  /*c7f0*/  @!P1 MOV R31, R11.reuse ;  /* 0x0000000b001f9202 */ /* 0x080fe20000000f00 */
[--C-:B------:R-:W-:Y:S01]  /*c800*/  @!P1 IMAD.MOV.U32 R24, RZ, RZ, R10.reuse ;  /* 0x000000ffff189224 */ /* 0x100fe200078e000a */
[----:B------:R-:W-:Y:S01]  /*c810*/  @!P1 LEA R16, P4, R17, R10, 0x6 ;  /* 0x0000000a11109211 */ /* 0x000fe200078830ff */
[--C-:B------:R-:W-:Y:S01]  /*c820*/  @!P1 IMAD.MOV.U32 R25, RZ, RZ, R11.reuse ;  /* 0x000000ffff199224 */ /* 0x100fe200078e000b */
[----:B------:R-:W-:Y:S01]  /*c830*/  MOV R6, UR8 ;  /* 0x0000000800067c02 */ /* 0x000fe20008000f00 */
[--C-:B------:R-:W-:Y:S01]  /*c840*/  @!P1 IMAD.MOV.U32 R27, RZ, RZ, R11.reuse ;  /* 0x000000ffff1b9224 */ /* 0x100fe200078e000b */
[----:B------:R-:W-:Y:S01]  /*c850*/  @P1 STS.128 [R251+0xa000], RZ ;  /* 0x00a000fffb001388 */ /* 0x000fe20000000c00 */
[--C-:B------:R-:W-:Y:S01]  /*c860*/  @!P1 IMAD.MOV.U32 R28, RZ, RZ, R10.reuse ;  /* 0x000000ffff1c9224 */ /* 0x100fe200078e000a */
[----:B------:R-:W-:Y:S01]  /*c870*/  VOTEU.ALL UP0, P1 ;  /* 0x0000000000ff7886 */ /* 0x000fe20000800000 */
[----:B------:R-:W-:Y:S01]  /*c880*/  @!P1 IMAD.MOV.U32 R29, RZ, RZ, R11 ;  /* 0x000000ffff1d9224 */ /* 0x000fe200078e000b */
[----:B------:R-:W-:Y:S01]  /*c890*/  @!PT LDS RZ, [RZ] ;  /* 0x00000000fffff984 */ /* 0x000fe20000000800 */
[----:B------:R-:W-:Y:S01]  /*c8a0*/  @!PT LDS RZ, [RZ] ;  /* 0x00000000fffff984 */ /* 0x000fe20000000800 */
[----:B------:R-:W-:Y:S01]  /*c8b0*/  @!PT LDS RZ, [RZ] ;  /* 0x00000000fffff984 */ /* 0x000fe20000000800 */
[----:B------:R-:W-:Y:S01]  /*c8c0*/  @!P1 LDGSTS.E.BYPASS.LTC128B.128 [R251+0xa000], desc[UR20][R242.64] ;  /* 0x0a000000f2fb9fae */ /* 0x000fe2000b981a14 */
[----:B------:R-:W-:Y:S01]  /*c8d0*/  @!P1 IMAD.MOV.U32 R30, RZ, RZ, R10 ;  /* 0x000000ffff1e9224 */ /* 0x000fe200078e000a */
[----:B------:R-:W-:Y:S01]  /*c8e0*/  @!P1 LEA.HI.X R17, R9, R11, R8, 0x6, P4 ;  /* 0x0000000b09119211 */ /* 0x000fe200020f3408 */
[----:B------:R-:W-:Y:S01]  /*c8f0*/  @!P1 IMAD.WIDE.U32 R18, R5, 0xc0, R18 ;  /* 0x000000c005129825 */ /* 0x000fe200078e0012 */
[----:B------:R-:W-:Y:S01]  /*c900*/  @P1 STS.128 [R251+0xa800], RZ ;  /* 0x00a800fffb001388 */ /* 0x000fe20000000c00 */
[----:B------:R-:W-:-:S02]  /*c910*/  @!UP0 UIMAD UR18, UR9, 0x60, URZ ;  /* 0x00000060091288a4 */ /* 0x000fc4000f8e02ff */
[C---:B------:R-:W-:Y:S01]  /*c920*/  @!P1 IMAD.WIDE.U32 R20, R4.reuse, 0xe0, R20 ;  /* 0x000000e004149825 */ /* 0x040fe200078e0014 */
[----:B------:R-:W-:Y:S01]  /*c930*/  @!PT LDS RZ, [RZ] ;  /* 0x00000000fffff984 */ /* 0x000fe20000000800 */
[----:B------:R-:W-:Y:S01]  /*c940*/  @!PT LDS RZ, [RZ] ;  /* 0x00000000fffff984 */ /* 0x000fe20000000800 */
[----:B------:R-:W-:Y:S01]  /*c950*/  @!PT LDS RZ, [RZ] ;  /* 0x00000000fffff984 */ /* 0x000fe20000000800 */
[----:B------:R1:W-:Y:S01]  /*c960*/  @!P1 LDGSTS.E.BYPASS.LTC128B.128 [R251+0xa800], desc[UR20][R10.64] ;  /* 0x0a8000000afb9fae */ /* 0x0003e2000b981a14 */
[----:B------:R-:W-:Y:S02]  /*c970*/  @!UP0 UIMAD UR15, UR9, 0xa0, URZ ;  /* 0x000000a0090f88a4 */ /* 0x000fe4000f8e02ff */
[----:B------:R-:W-:Y:S01]  /*c980*/  @!P1 IMAD.WIDE.U32 R22, R5, 0x120, R22 ;  /* 0x0000012005169825 */ /* 0x000fe200078e0016 */
[----:B------:R-:W-:Y:S01]  /*c990*/  @!UP0 UIMAD UR8, UR9, 0xc0, URZ ;  /* 0x000000c0090888a4 */ /* 0x000fe2000f8e02ff */
[----:B------:R-:W-:Y:S02]  /*c9a0*/  @P1 STS.128 [R251+0xb000], RZ ;  /* 0x00b000fffb001388 */ /* 0x000fe40000000c00 */
        /* <DEDUP_REMOVED lines=22> */
[----:B------:R-:W-:Y:S01]  /*cb10*/  @!P1 IADD3 R23, PT, PT, R23, UR15, RZ ;  /* 0x0000000f17179c10 */ /* 0x000fe2000fffe0ff */
        /* <DEDUP_REMOVED lines=11> */
[----:B------:R-:W1:Y:S01]  /*cbd0*/  LDCU UR7, c[0x0][0x50c] ;  /* 0x0000a180ff0777ac */ /* 0x000e620008000800 */
[----:B------:R-:W-:Y:S01]  /*cbe0*/  @!P1 VIADD R31, R31, UR8 ;  /* 0x000000081f1f9c36 */ /* 0x000fe20008000000 */
[----:B------:R-:W-:Y:S01]  /*cbf0*/  @!PT LDS RZ, [RZ] ;  /* 0x00000000fffff984 */ /* 0x000fe20000000800 */
[----:B------:R-:W-:Y:S01]  /*cc00*/  @!PT LDS RZ, [RZ] ;  /* 0x00000000fffff984 */ /* 0x000fe20000000800 */
[----:B------:R-:W-:Y:S01]  /*cc10*/  @!PT LDS RZ, [RZ] ;  /* 0x00000000fffff984 */ /* 0x000fe20000000800 */
[----:B------:R2:W-:Y:S01]  /*cc20*/  @!P1 LDGSTS.E.BYPASS.LTC128B.128 [R251+0xc000], desc[UR20][R8.64] ;  /* 0x0c00000008fb9fae */ /* 0x0005e2000b981a14 */
[----:B------:R-:W-:-:S03]  /*cc30*/  @!P1 IADD3 R5, PT, PT, R5, UR9, RZ ;  /* 0x0000000905059c10 */ /* 0x000fc6000fffe0ff */
        /* <DEDUP_REMOVED lines=56> */
[----:B------:R-:W5:Y:S04]  /*cfc0*/  LDSM.16.M88.4 R100, [R165+0x2800] ;  /* 0x00280000a564783b */ /* 0x000f680000000200 */
[----:B------:R-:W1:Y:S04]  /*cfd0*/  LDSM.16.M88.4 R68, [R165+0x4800] ;  /* 0x00480000a544783b */ /* 0x000e680000000200 */
[----:B------:R-:W4:Y:S04]  /*cfe0*/  LDSM.16.M88.4 R108, [R165+0x2000] ;  /* 0x00200000a56c783b */ /* 0x000f280000000200 */
[----:B------:R-:W-:Y:S04]  /*cff0*/  LDSM.16.M88.4 R208, [R208] ;  /* 0x00000000d0d0783b */ /* 0x000fe80000000200 */
[----:B--2---:R-:W2:Y:S04]  /*d000*/  LDSM.16.M88.4 R8, [R216+0x2800] ;  /* 0x00280000d808783b */ /* 0x004ea80000000200 */
[----:B------:R-:W2:Y:S04]  /*d010*/  LDSM.16.M88.4 R92, [R165+0x3000] ;  /* 0x00300000a55c783b */ /* 0x000ea80000000200 */
[----:B------:R-:W2:Y:S04]  /*d020*/  LDSM.16.M88.4 R84, [R165+0x3800] ;  /* 0x00380000a554783b */ /* 0x000ea80000000200 */
[----:B------:R-:W2:Y:S04]  /*d030*/  LDSM.16.M88.4 R76, [R165+0x4000] ;  /* 0x00400000a54c783b */ /* 0x000ea80000000200 */
[----:B------:R-:W2:Y:S04]  /*d040*/  LDSM.16.M88.4 R60, [R165+0x5000] ;  /* 0x00500000a53c783b */ /* 0x000ea80000000200 */
[----:B------:R-:W2:Y:S04]  /*d050*/  LDSM.16.M88.4 R52, [R165+0x5800] ;  /* 0x00580000a534783b */ /* 0x000ea80000000200 */
[----:B------:R-:W2:Y:S01]  /*d060*/  LDSM.16.M88.4 R44, [R165+0x6000] ;  /* 0x00600000a52c783b */ /* 0x000ea20000000200 */
[C---:B-----5:R-:W-:Y:S03]  /*d070*/  HMMA.16816.F32 R104, R172.reuse, R100, RZ ;  /* 0x00000064ac68723c */ /* 0x060fe600000018ff */
[----:B------:R-:W5:Y:S04]  /*d080*/  LDSM.16.M88.4 R36, [R165+0x6800] ;  /* 0x00680000a524783b */ /* 0x000f680000000200 */
[----:B---3--:R-:W3:Y:S01]  /*d090*/  LDSM.16.M88.4 R28, [R165+0x7000] ;  /* 0x00700000a51c783b */ /* 0x008ee20000000200 */
[C---:B------:R-:W-:Y:S03]  /*d0a0*/  HMMA.16816.F32 R100, R172.reuse, R102, RZ ;  /* 0x00000066ac64723c */ /* 0x040fe600000018ff */
[----:B------:R-:W3:Y:S04]  /*d0b0*/  LDSM.16.M88.4 R20, [R165+0x7800] ;  /* 0x00780000a514783b */ /* 0x000ee80000000200 */
[----:B------:R-:W3:Y:S01]  /*d0c0*/  LDSM.16.M88.4 R12, [R165+0x8000] ;  /* 0x00800000a50c783b */ /* 0x000ee20000000200 */
[C---:B-1----:R-:W-:Y:S03]  /*d0d0*/  HMMA.16816.F32 R72, R172.reuse, R68, RZ ;  /* 0x00000044ac48723c */ /* 0x042fe600000018ff */
[----:B------:R-:W1:Y:S04]  /*d0e0*/  LDSM.16.M88.4 R188, [R165+0x8800] ;  /* 0x00880000a5bc783b */ /* 0x000e680000000200 */
[----:B------:R-:W1:Y:S01]  /*d0f0*/  LDSM.16.M88.4 R180, [R165+0x9000] ;  /* 0x00900000a5b4783b */ /* 0x000e620000000200 */
[C---:B------:R-:W-:Y:S03]  /*d100*/  HMMA.16816.F32 R68, R172.reuse, R70, RZ ;  /* 0x00000046ac44723c */ /* 0x040fe600000018ff */
[----:B----4-:R-:W4:Y:S04]  /*d110*/  LDSM.16.M88.4 R4, [R216+0x4800] ;  /* 0x00480000d804783b */ /* 0x010f280000000200 */
[----:B------:R5:W4:Y:S01]  /*d120*/  LDSM.16.M88.4 R116, [R165+0x9800] ;  /* 0x00980000a574783b */ /* 0x000b220000000200 */
[C---:B------:R-:W-:Y:S03]  /*d130*/  HMMA.16816.F32 R112, R172.reuse, R108, RZ ;  /* 0x0000006cac70723c */ /* 0x040fe600000018ff */
[----:B------:R-:W4:Y:S04]  /*d140*/  LDSM.16.M88.4 R120, [R216+0x2000] ;  /* 0x00200000d878783b */ /* 0x000f280000000200 */
[----:B------:R-:W4:Y:S01]  /*d150*/  LDSM.16.M88.4 R168, [R216+0x4000] ;  /* 0x00400000d8a8783b */ /* 0x000f220000000200 */
[----:B------:R-:W-:Y:S03]  /*d160*/  HMMA.16816.F32 R108, R172, R110, RZ ;  /* 0x0000006eac6c723c */ /* 0x000fe600000018ff */
[----:B------:R-:W4:Y:S04]  /*d170*/  LDSM.16.M88.4 R128, [R216+0x5800] ;  /* 0x00580000d880783b */ /* 0x000f280000000200 */
[----:B------:R-:W-:Y:S01]  /*d180*/  LDSM.16.M88.4 R124, [R216+0x6000] ;  /* 0x00600000d87c783b */ /* 0x000fe20000000200 */
[----:B--2---:R-:W-:Y:S03]  /*d190*/  HMMA.16816.F32 R104, R208, R8, R104 ;  /* 0x00000008d068723c */ /* 0x004fe60000001868 */
[----:B------:R-:W-:Y:S01]  /*d1a0*/  LDSM.16.M88.4 R200, [R216+0x3000] ;  /* 0x00300000d8c8783b */ /* 0x000fe20000000200 */
[----:B-----5:R-:W-:-:S03]  /*d1b0*/  IMAD.IADD R165, R214, 0x1, R215 ;  /* 0x00000001d6a57824 */ /* 0x020fc600078e02d7 */
[----:B------:R-:W-:Y:S01]  /*d1c0*/  LDSM.16.M88.4 R196, [R216+0x3800] ;  /* 0x00380000d8c4783b */ /* 0x000fe20000000200 */
[----:B------:R-:W-:Y:S03]  /*d1d0*/  HMMA.16816.F32 R100, R208, R10, R100 ;  /* 0x0000000ad064723c */ /* 0x000fe60000001864 */
[----:B------:R-:W2:Y:S04]  /*d1e0*/  LDSM.16.M88.4 R8, [R216+0x7000] ;  /* 0x00700000d808783b */ /* 0x000ea80000000200 */
        /* <DEDUP_REMOVED lines=9> */
[C---:B---3--:R-:W-:Y:S08]  /*d280*/  HMMA.16816.F32 R32, R172.reuse, R28, RZ ;  /* 0x0000001cac20723c */ /* 0x048ff000000018ff */
[C---:B------:R-:W-:Y:S08]  /*d290*/  HMMA.16816.F32 R24, R172.reuse, R20, RZ ;  /* 0x00000014ac18723c */ /* 0x040ff000000018ff */
[C---:B------:R-:W-:Y:S08]  /*d2a0*/  HMMA.16816.F32 R16, R172.reuse, R12, RZ ;  /* 0x0000000cac10723c */ /* 0x040ff000000018ff */
[C---:B-1----:R-:W-:Y:S08]  /*d2b0*/  HMMA.16816.F32 R192, R172.reuse, R188, RZ ;  /* 0x000000bcacc0723c */ /* 0x042ff000000018ff */
[----:B------:R-:W-:Y:S08]  /*d2c0*/  HMMA.16816.F32 R184, R172, R180, RZ ;  /* 0x000000b4acb8723c */ /* 0x000ff000000018ff */
[C---:B----4-:R-:W-:Y:S08]  /*d2d0*/  HMMA.16816.F32 R72, R208.reuse, R4, R72 ;  /* 0x00000004d048723c */ /* 0x050ff00000001848 */
        /* <DEDUP_REMOVED lines=17> */
[C---:B------:R-:W-:Y:S08]  /*d3f0*/  HMMA.16816.F32 R112, R208.reuse, R120, R112 ;  /* 0x00000078d070723c */ /* 0x040ff00000001870 */
[C---:B------:R-:W-:Y:S01]  /*d400*/  HMMA.16816.F32 R108, R208.reuse, R122, R108 ;  /* 0x0000007ad06c723c */ /* 0x040fe2000000186c */
[----:B------:R-:W4:Y:S07]  /*d410*/  LDSM.16.M88.4 R120, [R216+0x6800] ;  /* 0x00680000d878783b */ /* 0x000f2e0000000200 */
[C---:B------:R-:W-:Y:S08]  /*d420*/  HMMA.16816.F32 R80, R208.reuse, R168, R80 ;  /* 0x000000a8d050723c */ /* 0x040ff00000001850 */
[C---:B------:R-:W-:Y:S01]  /*d430*/  HMMA.16816.F32 R76, R208.reuse, R170, R76 ;  /* 0x000000aad04c723c */ /* 0x040fe2000000184c */
[----:B------:R-:W-:Y:S07]  /*d440*/  LDSM.16.M88.4 R168, [R217] ;  /* 0x00000000d9a8783b */ /* 0x000fee0000000200 */
[C---:B------:R-:W-:Y:S08]  /*d450*/  HMMA.16816.F32 R56, R208.reuse, R128, R56 ;  /* 0x00000080d038723c */ /* 0x040ff00000001838 */
[C---:B------:R-:W-:Y:S01]  /*d460*/  HMMA.16816.F32 R52, R208.reuse, R130, R52 ;  /* 0x00000082d034723c */ /* 0x040fe20000001834 */
[----:B------:R-:W5:Y:S07]  /*d470*/  LDSM.16.M88.4 R128, [R215+0x2000] ;  /* 0x00200000d780783b */ /* 0x000f6e0000000200 */
[----:B--2---:R-:W-:Y:S01]  /*d480*/  HMMA.16816.F32 R32, R208, R8, R32 ;  /* 0x00000008d020723c */ /* 0x004fe20000001820 */
[----:B------:R-:W-:-:S07]  /*d490*/  IADD3 R8, PT, PT, R214, R217, RZ ;  /* 0x000000d9d6087210 */ /* 0x000fce0007ffe0ff */
[C---:B------:R-:W-:Y:S01]  /*d4a0*/  HMMA.16816.F32 R28, R208.reuse, R10, R28 ;  /* 0x0000000ad01c723c */ /* 0x040fe2000000181c */
[----:B------:R-:W-:Y:S07]  /*d4b0*/  LDSM.16.M88.4 R8, [R8] ;  /* 0x000000000808783b */ /* 0x000fee0000000200 */
[C---:B-1----:R-:W-:Y:S08]  /*d4c0*/  HMMA.16816.F32 R24, R208.reuse, R4, R24 ;  /* 0x00000004d018723c */ /* 0x042ff00000001818 */
[C---:B------:R-:W-:Y:S01]  /*d4d0*/  HMMA.16816.F32 R20, R208.reuse, R6, R20 ;  /* 0x00000006d014723c */ /* 0x040fe20000001814 */
        /* <DEDUP_REMOVED lines=8> */
[----:B------:R-:W-:Y:S01]  /*d560*/  HMMA.16816.F32 R36, R208, R122, R36 ;  /* 0x0000007ad024723c */ /* 0x000fe20000001824 */
[----:B------:R-:W4:Y:S07]  /*d570*/  LDSM.16.M88.4 R120, [R215+0x3000] ;  /* 0x00300000d778783b */ /* 0x000f2e0000000200 */
[C---:B-----5:R-:W-:Y:S08]  /*d580*/  HMMA.16816.F32 R112, R168.reuse, R128, R112 ;  /* 0x00000080a870723c */ /* 0x060ff00000001870 */
[----:B------:R-:W-:Y:S08]  /*d590*/  HMMA.16816.F32 R108, R168, R130, R108 ;  /* 0x00000082a86c723c */ /* 0x000ff0000000186c */
[C---:B------:R-:W-:Y:S08]  /*d5a0*/  HMMA.16816.F32 R96, R208.reuse, R200, R96 ;  /* 0x000000c8d060723c */ /* 0x040ff00000001860 */
[----:B------:R-:W-:Y:S01]  /*d5b0*/  HMMA.16816.F32 R92, R208, R202, R92 ;  /* 0x000000cad05c723c */ /* 0x000fe2000000185c */
[----:B------:R-:W-:Y:S07]  /*d5c0*/  LDSM.16.M88.4 R200, [R216+0x9000] ;  /* 0x00900000d8c8783b */ /* 0x000fee0000000200 */
[C---:B-1----:R-:W-:Y:S08]  /*d5d0*/  HMMA.16816.F32 R112, R8.reuse, R4, R112 ;  /* 0x000000040870723c */ /* 0x042ff00000001870 */
[----:B------:R-:W-:Y:S01]  /*d5e0*/  HMMA.16816.F32 R108, R8, R6, R108 ;  /* 0x00000006086c723c */ /* 0x000fe2000000186c */
[----:B------:R-:W1:Y:S07]  /*d5f0*/  LDSM.16.M88.4 R4, [R215+0x5800] ;  /* 0x00580000d704783b */ /* 0x000e6e0000000200 */
[C---:B--2---:R-:W-:Y:S03]  /*d600*/  HMMA.16816.F32 R16, R208.reuse, R116, R16 ;  /* 0x00000074d010723c */ /* 0x044fe60000001810 */
[----:B------:R-:W-:Y:S01]  /*d610*/  FMUL.FTZ R112, R112, UR7 ;  /* 0x0000000770707c20 */ /* 0x000fe20008410000 */
[----:B------:R-:W-:Y:S01]  /*d620*/  FMUL.FTZ R129, R113, UR7 ;  /* 0x0000000771817c20 */ /* 0x000fe20008410000 */
[----:B------:R-:W-:Y:S01]  /*d630*/  FMUL.FTZ R130, R114, UR7 ;  /* 0x0000000772827c20 */ /* 0x000fe20008410000 */
[----:B------:R-:W-:Y:S01]  /*d640*/  FMUL.FTZ R131, R115, UR7 ;  /* 0x0000000773837c20 */ /* 0x000fe20008410000 */
[----:B------:R2:W-:Y:S01]  /*d650*/  MUFU.TANH R128, R112 ;  /* 0x0000007000807308 */ /* 0x0005e20000002400 */
[----:B------:R-:W-:Y:S01]  /*d660*/  HMMA.16816.F32 R12, R208, R118, R12 ;  /* 0x00000076d00c723c */ /* 0x000fe2000000180c */
[----:B------:R-:W5:Y:S06]  /*d670*/  LDSM.16.M88.4 R116, [R215+0x3800] ;  /* 0x00380000d774783b */ /* 0x000f6c0000000200 */
[----:B------:R-:W-:Y:S01]  /*d680*/  MUFU.TANH R130, R130 ;  /* 0x0000008200827308 */ /* 0x000fe20000002400 */
[C---:B---3--:R-:W-:Y:S07]  /*d690*/  HMMA.16816.F32 R104, R168.reuse, R124, R104 ;  /* 0x0000007ca868723c */ /* 0x048fee0000001868 */
[----:B------:R-:W-:Y:S01]  /*d6a0*/  MUFU.TANH R129, R129 ;  /* 0x0000008100817308 */ /* 0x000fe20000002400 */
[C---:B------:R-:W-:Y:S01]  /*d6b0*/  HMMA.16816.F32 R100, R168.reuse, R126, R100 ;  /* 0x0000007ea864723c */ /* 0x040fe20000001864 */
[----:B------:R-:W3:Y:S04]  /*d6c0*/  LDSM.16.M88.4 R124, [R165+0x2800] ;  /* 0x00280000a57c783b */ /* 0x000ee80000000200 */
[----:B--2---:R-:W-:Y:S02]  /*d6d0*/  LDSM.16.M88.4 R112, [R215+0x6000] ;  /* 0x00600000d770783b */ /* 0x004fe40000000200 */
[----:B------:R-:W-:Y:S01]  /*d6e0*/  MUFU.TANH R131, R131 ;  /* 0x0000008300837308 */ /* 0x000fe20000002400 */
[C---:B----4-:R-:W-:Y:S08]  /*d6f0*/  HMMA.16816.F32 R96, R168.reuse, R120, R96 ;  /* 0x00000078a860723c */ /* 0x050ff00000001860 */
[----:B------:R-:W-:Y:S01]  /*d700*/  HMMA.16816.F32 R92, R168, R122, R92 ;  /* 0x0000007aa85c723c */ /* 0x000fe2000000185c */
[----:B------:R-:W2:Y:S07]  /*d710*/  LDSM.16.M88.4 R120, [R215+0x4800] ;  /* 0x00480000d778783b */ /* 0x000eae0000000200 */
[C---:B------:R-:W-:Y:S08]  /*d720*/  HMMA.16816.F32 R88, R208.reuse, R196, R88 ;  /* 0x000000c4d058723c */ /* 0x040ff00000001858 */
[----:B------:R-:W-:Y:S01]  /*d730*/  HMMA.16816.F32 R84, R208, R198, R84 ;  /* 0x000000c6d054723c */ /* 0x000fe20000001854 */
[----:B------:R-:W4:Y:S07]  /*d740*/  LDSM.16.M88.4 R196, [R216+0x9800] ;  /* 0x00980000d8c4783b */ /* 0x000f2e0000000200 */
[C---:B-1----:R-:W-:Y:S08]  /*d750*/  HMMA.16816.F32 R56, R168.reuse, R4, R56 ;  /* 0x00000004a838723c */ /* 0x042ff00000001838 */
[C---:B------:R-:W-:Y:S01]  /*d760*/  HMMA.16816.F32 R52, R168.reuse, R6, R52 ;  /* 0x00000006a834723c */ /* 0x040fe20000001834 */
[----:B------:R-:W1:Y:S07]  /*d770*/  LDSM.16.M88.4 R4, [R215+0x7800] ;  /* 0x00780000d704783b */ /* 0x000e6e0000000200 */
[C---:B-----5:R-:W-:Y:S08]  /*d780*/  HMMA.16816.F32 R88, R168.reuse, R116, R88 ;  /* 0x00000074a858723c */ /* 0x060ff00000001858 */
[----:B------:R-:W-:Y:S01]  /*d790*/  HMMA.16816.F32 R84, R168, R118, R84 ;  /* 0x00000076a854723c */ /* 0x000fe20000001854 */
[----:B------:R-:W5:Y:S07]  /*d7a0*/  LDSM.16.M88.4 R116, [R215+0x5000] ;  /* 0x00500000d774783b */ /* 0x000f6e0000000200 */
[----:B---3--:R-:W-:Y:S01]  /*d7b0*/  HMMA.16816.F32 R104, R8, R124, R104 ;  /* 0x0000007c0868723c */ /* 0x008fe20000001868 */
[----:B------:R-:W-:Y:S01]  /*d7c0*/  FMUL.FTZ R124, R109, UR7 ;  /* 0x000000076d7c7c20 */ /* 0x000fe20008410000 */
[----:B------:R-:W-:-:S05]  /*d7d0*/  FMUL.FTZ R125, R110, UR7 ;  /* 0x000000076e7d7c20 */ /* 0x000fca0008410000 */
[----:B------:R-:W-:Y:S01]  /*d7e0*/  MUFU.TANH R124, R124 ;  /* 0x0000007c007c7308 */ /* 0x000fe20000002400 */
[C---:B--2---:R-:W-:Y:S07]  /*d7f0*/  HMMA.16816.F32 R72, R168.reuse, R120, R72 ;  /* 0x00000078a848723c */ /* 0x044fee0000001848 */
[----:B------:R-:W-:Y:S01]  /*d800*/  MUFU.TANH R125, R125 ;  /* 0x0000007d007d7308 */ /* 0x000fe20000002400 */
[----:B------:R-:W-:Y:S01]  /*d810*/  HMMA.16816.F32 R68, R168, R122, R68 ;  /* 0x0000007aa844723c */ /* 0x000fe20000001844 */
[----:B------:R-:W2:Y:S02]  /*d820*/  LDSM.16.M88.4 R120, [R165+0x3000] ;  /* 0x00300000a578783b */ /* 0x000ea40000000200 */
[----:B------:R-:W-:Y:S01]  /*d830*/  FMUL.FTZ R104, R104, UR7 ;  /* 0x0000000768687c20 */ /* 0x000fe20008410000 */
[----:B------:R-:W-:Y:S01]  /*d840*/  FMUL.FTZ R105, R105, UR7 ;  /* 0x0000000769697c20 */ /* 0x000fe20008410000 */
[----:B------:R-:W-:-:S03]  /*d850*/  FMUL.FTZ R106, R106, UR7 ;  /* 0x000000076a6a7c20 */ /* 0x000fc60008410000 */
[C---:B----4-:R-:W-:Y:S01]  /*d860*/  HMMA.16816.F32 R176, R208.reuse, R196, R176 ;  /* 0x000000c4d0b0723c */ /* 0x050fe200000018b0 */
[----:B------:R-:W-:Y:S01]  /*d870*/  FMUL.FTZ R196, R108, UR7 ;  /* 0x000000076cc47c20 */ /* 0x000fe20008410000 */
[----:B------:R-:W-:Y:S02]  /*d880*/  FMUL.FTZ R197, R111, UR7 ;  /* 0x000000076fc57c20 */ /* 0x000fe40008410000 */
[----:B------:R-:W3:Y:S03]  /*d890*/  LDSM.16.M88.4 R108, [R215+0x6800] ;  /* 0x00680000d76c783b */ /* 0x000ee60000000200 */
[----:B------:R-:W-:Y:S01]  /*d8a0*/  MUFU.TANH R196, R196 ;  /* 0x000000c400c47308 */ /* 0x000fe20000002400 */
[----:B------:R-:W-:Y:S07]  /*d8b0*/  HMMA.16816.F32 R172, R208, R198, R172 ;  /* 0x000000c6d0ac723c */ /* 0x000fee00000018ac */
[----:B------:R-:W-:Y:S01]  /*d8c0*/  MUFU.TANH R198, R104 ;  /* 0x0000006800c67308 */ /* 0x000fe20000002400 */
[----:B------:R-:W-:Y:S07]  /*d8d0*/  HMMA.16816.F32 R100, R8, R126, R100 ;  /* 0x0000007e0864723c */ /* 0x000fee0000001864 */
[----:B------:R-:W-:Y:S01]  /*d8e0*/  MUFU.TANH R126, R105 ;  /* 0x00000069007e7308 */ /* 0x000fe20000002400 */
[----:B------:R-:W-:Y:S01]  /*d8f0*/  HMMA.16816.F32 R48, R168, R112, R48 ;  /* 0x00000070a830723c */ /* 0x000fe20000001830 */
[----:B------:R-:W-:-:S06]  /*d900*/  FMUL.FTZ R112, R107, UR7 ;  /* 0x000000076b707c20 */ /* 0x000fcc0008410000 */
[----:B------:R4:W-:Y:S01]  /*d910*/  MUFU.TANH R127, R106 ;  /* 0x0000006a007f7308 */ /* 0x0009e20000002400 */
[----:B-1----:R-:W-:Y:S03]  /*d920*/  HMMA.16816.F32 R24, R168, R4, R24 ;  /* 0x00000004a818723c */ /* 0x002fe60000001818 */
[----:B------:R-:W-:-:S04]  /*d930*/  FMUL.FTZ R113, R100, UR7 ;  /* 0x0000000764717c20 */ /* 0x000fc80008410000 */
[----:B------:R-:W-:Y:S01]  /*d940*/  MUFU.TANH R197, R197 ;  /* 0x000000c500c57308 */ /* 0x000fe20000002400 */
[C---:B------:R-:W-:Y:S01]  /*d950*/  HMMA.16816.F32 R20, R168.reuse, R6, R20 ;  /* 0x00000006a814723c */ /* 0x040fe20000001814 */
[----:B------:R-:W-:Y:S06]  /*d960*/  LDSM.16.M88.4 R4, [R215+0x9000] ;  /* 0x00900000d704783b */ /* 0x000fec0000000200 */
[----:B------:R-:W-:Y:S01]  /*d970*/  MUFU.TANH R112, R112 ;  /* 0x0000007000707308 */ /* 0x000fe20000002400 */
[C---:B-----5:R-:W-:Y:S01]  /*d980*/  HMMA.16816.F32 R64, R168.reuse, R116, R64 ;  /* 0x00000074a840723c */ /* 0x060fe20000001840 */
[----:B----4-:R-:W1:Y:S06]  /*d990*/  LDSM.16.M88.4 R104, [R165+0x3800] ;  /* 0x00380000a568783b */ /* 0x010e6c0000000200 */
[----:B------:R-:W-:Y:S01]  /*d9a0*/  MUFU.TANH R113, R113 ;  /* 0x0000007100717308 */ /* 0x000fe20000002400 */
[C---:B------:R-:W-:Y:S01]  /*d9b0*/  HMMA.16816.F32 R60, R168.reuse, R118, R60 ;  /* 0x00000076a83c723c */ /* 0x040fe2000000183c */
[----:B------:R-:W4:Y:S07]  /*d9c0*/  LDSM.16.M88.4 R116, [R215+0x7000] ;  /* 0x00700000d774783b */ /* 0x000f2e0000000200 */
[----:B------:R-:W-:Y:S01]  /*d9d0*/  HMMA.16816.F32 R44, R168, R114, R44 ;  /* 0x00000072a82c723c */ /* 0x000fe2000000182c */
[----:B------:R-:W-:Y:S01]  /*d9e0*/  FMUL.FTZ R114, R101, UR7 ;  /* 0x0000000765727c20 */ /* 0x000fe20008410000 */
[----:B------:R-:W-:-:S05]  /*d9f0*/  FMUL.FTZ R115, R102, UR7 ;  /* 0x0000000766737c20 */ /* 0x000fca0008410000 */
[----:B------:R-:W-:Y:S01]  /*da00*/  MUFU.TANH R114, R114 ;  /* 0x0000007200727308 */ /* 0x000fe20000002400 */
[C---:B--2---:R-:W-:Y:S01]  /*da10*/  HMMA.16816.F32 R96, R8.reuse, R120, R96 ;  /* 0x000000780860723c */ /* 0x044fe20000001860 */
[----:B------:R-:W-:Y:S02]  /*da20*/  FMUL.FTZ R120, R103, UR7 ;  /* 0x0000000767787c20 */ /* 0x000fe40008410000 */
[----:B------:R-:W2:Y:S04]  /*da30*/  LDSM.16.M88.4 R100, [R215+0x8000] ;  /* 0x00800000d764783b */ /* 0x000ea80000000200 */
[----:B------:R-:W-:Y:S01]  /*da40*/  MUFU.TANH R120, R120 ;  /* 0x0000007800787308 */ /* 0x000fe20000002400 */
[----:B------:R-:W-:Y:S07]  /*da50*/  HMMA.16816.F32 R92, R8, R122, R92 ;  /* 0x0000007a085c723c */ /* 0x000fee000000185c */
[----:B------:R-:W-:Y:S01]  /*da60*/  MUFU.TANH R115, R115 ;  /* 0x0000007300737308 */ /* 0x000fe20000002400 */
[----:B------:R-:W-:Y:S03]  /*da70*/  HMMA.16816.F32 R184, R208, R200, R184 ;  /* 0x000000c8d0b8723c */ /* 0x000fe600000018b8 */
[----:B------:R-:W-:Y:S01]  /*da80*/  FMUL.FTZ R96, R96, UR7 ;  /* 0x0000000760607c20 */ /* 0x000fe20008410000 */
[----:B------:R-:W-:Y:S01]  /*da90*/  FMUL.FTZ R97, R97, UR7 ;  /* 0x0000000761617c20 */ /* 0x000fe20008410000 */
[----:B------:R-:W-:-:S03]  /*daa0*/  FMUL.FTZ R98, R98, UR7 ;  /* 0x0000000762627c20 */ /* 0x000fc60008410000 */
[----:B------:R-:W-:Y:S03]  /*dab0*/  HMMA.16816.F32 R180, R208, R202, R180 ;  /* 0x000000cad0b4723c */ /* 0x000fe600000018b4 */
[----:B------:R-:W-:Y:S01]  /*dac0*/  FMUL.FTZ R121, R92, UR7 ;  /* 0x000000075c797c20 */ /* 0x000fe20008410000 */
[----:B------:R-:W-:-:S04]  /*dad0*/  FMUL.FTZ R122, R95, UR7 ;  /* 0x000000075f7a7c20 */ /* 0x000fc80008410000 */
[C---:B------:R-:W-:Y:S01]  /*dae0*/  HMMA.16816.F32 R192, R208.reuse, R204, R192 ;  /* 0x000000ccd0c0723c */ /* 0x040fe200000018c0 */
[----:B------:R-:W-:Y:S07]  /*daf0*/  MUFU.TANH R121, R121 ;  /* 0x0000007900797308 */ /* 0x000fee0000002400 */
[----:B------:R-:W-:Y:S01]  /*db00*/  HMMA.16816.F32 R188, R208, R206, R188 ;  /* 0x000000ced0bc723c */ /* 0x000fe200000018bc */
[----:B------:R-:W5:Y:S01]  /*db10*/  LDSM.16.M88.4 R204, [R215+0x4000] ;  /* 0x00400000d7cc783b */ /* 0x000f620000000200 */
[----:B------:R-:W-:Y:S06]  /*db20*/  MUFU.TANH R122, R122 ;  /* 0x0000007a007a7308 */ /* 0x000fec0000002400 */
[C---:B---3--:R-:W-:Y:S08]  /*db30*/  HMMA.16816.F32 R40, R168.reuse, R108, R40 ;  /* 0x0000006ca828723c */ /* 0x048ff00000001828 */
[----:B------:R-:W-:Y:S01]  /*db40*/  HMMA.16816.F32 R36, R168, R110, R36 ;  /* 0x0000006ea824723c */ /* 0x000fe20000001824 */
[----:B------:R-:W3:Y:S07]  /*db50*/  LDSM.16.M88.4 R108, [R215+0x8800] ;  /* 0x00880000d76c783b */ /* 0x000eee0000000200 */
[----:B-1----:R-:W-:Y:S01]  /*db60*/  HMMA.16816.F32 R88, R8, R104, R88 ;  /* 0x000000680858723c */ /* 0x002fe20000001858 */
[----:B------:R-:W-:Y:S01]  /*db70*/  FMUL.FTZ R104, R93, UR7 ;  /* 0x000000075d687c20 */ /* 0x000fe20008410000 */
[----:B------:R-:W-:-:S02]  /*db80*/  FMUL.FTZ R105, R94, UR7 ;  /* 0x000000075e697c20 */ /* 0x000fc40008410000 */
[----:B------:R-:W1:Y:S03]  /*db90*/  LDSM.16.M88.4 R92, [R215+0x9800] ;  /* 0x00980000d75c783b */ /* 0x000e660000000200 */
[----:B------:R-:W-:Y:S01]  /*dba0*/  MUFU.TANH R104, R104 ;  /* 0x0000006800687308 */ /* 0x000fe20000002400 */
[C---:B------:R-:W-:Y:S07]  /*dbb0*/  HMMA.16816.F32 R184, R168.reuse, R4, R184 ;  /* 0x00000004a8b8723c */ /* 0x040fee00000018b8 */
[----:B------:R-:W-:Y:S01]  /*dbc0*/  MUFU.TANH R105, R105 ;  /* 0x0000006900697308 */ /* 0x000fe20000002400 */
[----:B------:R-:W-:Y:S01]  /*dbd0*/  HMMA.16816.F32 R180, R168, R6, R180 ;  /* 0x00000006a8b4723c */ /* 0x000fe200000018b4 */
[----:B------:R-:W1:Y:S02]  /*dbe0*/  LDSM.16.M88.4 R4, [R165+0x5000] ;  /* 0x00500000a504783b */ /* 0x000e640000000200 */
[----:B------:R-:W-:Y:S01]  /*dbf0*/  FMUL.FTZ R88, R88, UR7 ;  /* 0x0000000758587c20 */ /* 0x000fe20008410000 */
[----:B------:R-:W-:Y:S01]  /*dc00*/  FMUL.FTZ R89, R89, UR7 ;  /* 0x0000000759597c20 */ /* 0x000fe20008410000 */
[----:B------:R-:W-:-:S03]  /*dc10*/  FMUL.FTZ R90, R90, UR7 ;  /* 0x000000075a5a7c20 */ /* 0x000fc60008410000 */
[C---:B----4-:R-:W-:Y:S01]  /*dc20*/  HMMA.16816.F32 R32, R168.reuse, R116, R32 ;  /* 0x00000074a820723c */ /* 0x050fe20000001820 */
[----:B------:R-:W-:Y:S07]  /*dc30*/  MUFU.TANH R116, R96 ;  /* 0x0000006000747308 */ /* 0x000fee0000002400 */
[----:B------:R-:W-:Y:S01]  /*dc40*/  HMMA.16816.F32 R28, R168, R118, R28 ;  /* 0x00000076a81c723c */ /* 0x000fe2000000181c */
[----:B------:R-:W-:Y:S01]  /*dc50*/  MUFU.TANH R117, R97 ;  /* 0x0000006100757308 */ /* 0x000fe20000002400 */
[----:B------:R-:W-:-:S06]  /*dc60*/  FMUL.FTZ R119, R99, UR7 ;  /* 0x0000000763777c20 */ /* 0x000fcc0008410000 */
[C---:B--2---:R-:W-:Y:S01]  /*dc70*/  HMMA.16816.F32 R16, R168.reuse, R100, R16 ;  /* 0x00000064a810723c */ /* 0x044fe20000001810 */
[----:B------:R2:W-:Y:S07]  /*dc80*/  MUFU.TANH R118, R98 ;  /* 0x0000006200767308 */ /* 0x0005ee0000002400 */
[----:B------:R-:W-:Y:S01]  /*dc90*/  HMMA.16816.F32 R12, R168, R102, R12 ;  /* 0x00000066a80c723c */ /* 0x000fe2000000180c */
[----:B------:R-:W-:Y:S01]  /*dca0*/  LDSM.16.M88.4 R100, [R165+0x4800] ;  /* 0x00480000a564783b */ /* 0x000fe20000000200 */
[----:B------:R-:W-:Y:S06]  /*dcb0*/  MUFU.TANH R119, R119 ;  /* 0x0000007700777308 */ /* 0x000fec0000002400 */
[----:B------:R-:W-:Y:S02]  /*dcc0*/  HMMA.16816.F32 R84, R8, R106, R84 ;  /* 0x0000006a0854723c */ /* 0x000fe40000001854 */
[----:B------:R-:W-:Y:S01]  /*dcd0*/  MUFU.TANH R106, R89 ;  /* 0x00000059006a7308 */ /* 0x000fe20000002400 */
[----:B--2---:R-:W2:Y:S05]  /*dce0*/  LDSM.16.M88.4 R96, [R165+0x4000] ;  /* 0x00400000a560783b */ /* 0x004eaa0000000200 */
[C---:B-----5:R-:W-:Y:S02]  /*dcf0*/  HMMA.16816.F32 R80, R168.reuse, R204, R80 ;  /* 0x000000cca850723c */ /* 0x060fe40000001850 */
[----:B------:R-:W-:Y:S06]  /*dd00*/  MUFU.TANH R107, R90 ;  /* 0x0000005a006b7308 */ /* 0x000fec0000002400 */
[----:B------:R-:W-:Y:S03]  /*dd10*/  HMMA.16816.F32 R76, R168, R206, R76 ;  /* 0x000000cea84c723c */ /* 0x000fe6000000184c */
[----:B------:R-:W-:-:S05]  /*dd20*/  FMUL.FTZ R84, R84, UR7 ;  /* 0x0000000754547c20 */ /* 0x000fca0008410000 */
[----:B---3--:R-:W-:Y:S01]  /*dd30*/  HMMA.16816.F32 R192, R168, R108, R192 ;  /* 0x0000006ca8c0723c */ /* 0x008fe200000018c0 */
[----:B------:R3:W-:Y:S01]  /*dd40*/  MUFU.TANH R108, R88 ;  /* 0x00000058006c7308 */ /* 0x0007e20000002400 */
[----:B------:R-:W-:-:S06]  /*dd50*/  FMUL.FTZ R109, R91, UR7 ;  /* 0x000000075b6d7c20 */ /* 0x000fcc0008410000 */
[C---:B-1----:R-:W-:Y:S01]  /*dd60*/  HMMA.16816.F32 R176, R168.reuse, R92, R176 ;  /* 0x0000005ca8b0723c */ /* 0x042fe200000018b0 */
[----:B------:R-:W-:Y:S07]  /*dd70*/  MUFU.TANH R109, R109 ;  /* 0x0000006d006d7308 */ /* 0x000fee0000002400 */
[----:B------:R-:W-:Y:S01]  /*dd80*/  HMMA.16816.F32 R172, R168, R94, R172 ;  /* 0x0000005ea8ac723c */ /* 0x000fe200000018ac */
[----:B------:R-:W-:Y:S04]  /*dd90*/  LDSM.16.M88.4 R92, [R165+0x6800] ;  /* 0x00680000a55c783b */ /* 0x000fe80000000200 */
[----:B---3--:R-:W1:Y:S03]  /*dda0*/  LDSM.16.M88.4 R88, [R165+0x5800] ;  /* 0x00580000a558783b */ /* 0x008e660000000200 */
[C---:B------:R-:W-:Y:S08]  /*ddb0*/  HMMA.16816.F32 R64, R8.reuse, R4, R64 ;  /* 0x000000040840723c */ /* 0x040ff00000001840 */
[----:B------:R-:W-:Y:S01]  /*ddc0*/  HMMA.16816.F32 R60, R8, R6, R60 ;  /* 0x00000006083c723c */ /* 0x000fe2000000183c */
[----:B------:R-:W3:Y:S07]  /*ddd0*/  LDSM.16.M88.4 R4, [R165+0x7000] ;  /* 0x00700000a504783b */ /* 0x000eee0000000200 */
[----:B------:R-:W-:Y:S01]  /*dde0*/  HMMA.16816.F32 R188, R168, R110, R188 ;  /* 0x0000006ea8bc723c */ /* 0x000fe200000018bc */
[----:B------:R4:W-:Y:S01]  /*ddf0*/  MUFU.TANH R110, R84 ;  /* 0x00000054006e7308 */ /* 0x0009e20000002400 */
[----:B------:R-:W-:Y:S01]  /*de00*/  FMUL.FTZ R111, R87, UR7 ;  /* 0x00000007576f7c20 */ /* 0x000fe20008410000 */
[----:B------:R-:W-:Y:S01]  /*de10*/  FMUL.FTZ R64, R64, UR7 ;  /* 0x0000000740407c20 */ /* 0x000fe20008410000 */
[----:B------:R-:W-:Y:S01]  /*de20*/  FMUL.FTZ R66, R66, UR7 ;  /* 0x0000000742427c20 */ /* 0x000fe20008410000 */
[----:B------:R-:W-:-:S03]  /*de30*/  FMUL.FTZ R65, R65, UR7 ;  /* 0x0000000741417c20 */ /* 0x000fc60008410000 */
[----:B--2---:R-:W-:Y:S01]  /*de40*/  HMMA.16816.F32 R80, R8, R96, R80 ;  /* 0x000000600850723c */ /* 0x004fe20000001850 */
[----:B------:R-:W-:Y:S01]  /*de50*/  FMUL.FTZ R96, R85, UR7 ;  /* 0x0000000755607c20 */ /* 0x000fe20008410000 */
[----:B------:R-:W-:Y:S01]  /*de60*/  FMUL.FTZ R97, R86, UR7 ;  /* 0x0000000756617c20 */ /* 0x000fe20008410000 */
[----:B------:R-:W-:Y:S01]  /*de70*/  MUFU.TANH R111, R111 ;  /* 0x0000006f006f7308 */ /* 0x000fe20000002400 */
[----:B------:R-:W-:-:S04]  /*de80*/  FMUL.FTZ R63, R63, UR7 ;  /* 0x000000073f3f7c20 */ /* 0x000fc80008410000 */
[C---:B------:R-:W-:Y:S01]  /*de90*/  HMMA.16816.F32 R76, R8.reuse, R98, R76 ;  /* 0x00000062084c723c */ /* 0x040fe2000000184c */
[----:B----4-:R-:W2:Y:S02]  /*dea0*/  LDSM.16.M88.4 R84, [R165+0x6000] ;  /* 0x00600000a554783b */ /* 0x010ea40000000200 */
[----:B------:R-:W-:Y:S05]  /*deb0*/  MUFU.TANH R96, R96 ;  /* 0x0000006000607308 */ /* 0x000fea0000002400 */
[C---:B------:R-:W-:Y:S03]  /*dec0*/  HMMA.16816.F32 R72, R8.reuse, R100, R72 ;  /* 0x000000640848723c */ /* 0x040fe60000001848 */
[----:B------:R-:W-:Y:S01]  /*ded0*/  FMUL.FTZ R80, R80, UR7 ;  /* 0x0000000750507c20 */ /* 0x000fe20008410000 */
[----:B------:R-:W-:Y:S01]  /*dee0*/  FMUL.FTZ R81, R81, UR7 ;  /* 0x0000000751517c20 */ /* 0x000fe20008410000 */
[----:B------:R-:W-:Y:S01]  /*def0*/  FMUL.FTZ R82, R82, UR7 ;  /* 0x0000000752527c20 */ /* 0x000fe20008410000 */
[----:B------:R-:W-:Y:S01]  /*df00*/  FMUL.FTZ R101, R83, UR7 ;  /* 0x0000000753657c20 */ /* 0x000fe20008410000 */
[----:B------:R-:W-:Y:S01]  /*df10*/  MUFU.TANH R98, R80 ;  /* 0x0000005000627308 */ /* 0x000fe20000002400 */
[----:B------:R-:W-:Y:S03]  /*df20*/  HMMA.16816.F32 R68, R8, R102, R68 ;  /* 0x000000660844723c */ /* 0x000fe60000001844 */
[----:B------:R-:W-:-:S04]  /*df30*/  FMUL.FTZ R76, R76, UR7 ;  /* 0x000000074c4c7c20 */ /* 0x000fc80008410000 */
[----:B------:R4:W-:Y:S01]  /*df40*/  MUFU.TANH R102, R76 ;  /* 0x0000004c00667308 */ /* 0x0009e20000002400 */
[C---:B-1----:R-:W-:Y:S01]  /*df50*/  HMMA.16816.F32 R56, R8.reuse, R88, R56 ;  /* 0x000000580838723c */ /* 0x042fe20000001838 */
[----:B------:R-:W-:Y:S01]  /*df60*/  FMUL.FTZ R88, R77, UR7 ;  /* 0x000000074d587c20 */ /* 0x000fe20008410000 */
[----:B------:R-:W-:Y:S01]  /*df70*/  FMUL.FTZ R89, R78, UR7 ;  /* 0x000000074e597c20 */ /* 0x000fe20008410000 */
[----:B------:R-:W-:Y:S01]  /*df80*/  FMUL.FTZ R72, R72, UR7 ;  /* 0x0000000748487c20 */ /* 0x000fe20008410000 */
[----:B------:R-:W-:Y:S01]  /*df90*/  FMUL.FTZ R73, R73, UR7 ;  /* 0x0000000749497c20 */ /* 0x000fe20008410000 */
[----:B------:R-:W-:Y:S02]  /*dfa0*/  FMUL.FTZ R74, R74, UR7 ;  /* 0x000000074a4a7c20 */ /* 0x000fe40008410000 */
[----:B------:R-:W-:Y:S01]  /*dfb0*/  MUFU.TANH R99, R81 ;  /* 0x0000005100637308 */ /* 0x000fe20000002400 */
[----:B------:R-:W-:Y:S01]  /*dfc0*/  HMMA.16816.F32 R52, R8, R90, R52 ;  /* 0x0000005a0834723c */ /* 0x000fe20000001834 */
[----:B------:R-:W-:-:S02]  /*dfd0*/  FMUL.FTZ R90, R79, UR7 ;  /* 0x000000074f5a7c20 */ /* 0x000fc40008410000 */
[----:B------:R-:W-:Y:S01]  /*dfe0*/  FMUL.FTZ R68, R68, UR7 ;  /* 0x0000000744447c20 */ /* 0x000fe20008410000 */
[----:B------:R-:W-:Y:S01]  /*dff0*/  FMUL.FTZ R70, R70, UR7 ;  /* 0x0000000746467c20 */ /* 0x000fe20008410000 */
[----:B------:R-:W-:Y:S01]  /*e000*/  FMUL.FTZ R69, R69, UR7 ;  /* 0x0000000745457c20 */ /* 0x000fe20008410000 */
[----:B------:R-:W-:Y:S01]  /*e010*/  FMUL.FTZ R71, R71, UR7 ;  /* 0x0000000747477c20 */ /* 0x000fe20008410000 */
[----:B------:R-:W-:Y:S01]  /*e020*/  MUFU.TANH R91, R72 ;  /* 0x00000048005b7308 */ /* 0x000fe20000002400 */
[C---:B------:R-:W-:Y:S01]  /*e030*/  HMMA.16816.F32 R40, R8.reuse, R92, R40 ;  /* 0x0000005c0828723c */ /* 0x040fe20000001828 */
[----:B----4-:R-:W1:Y:S06]  /*e040*/  LDSM.16.M88.4 R76, [R165+0x8000] ;  /* 0x00800000a54c783b */ /* 0x010e6c0000000200 */
[----:B------:R-:W-:Y:S01]  /*e050*/  MUFU.TANH R92, R73 ;  /* 0x00000049005c7308 */ /* 0x000fe20000002400 */
[----:B------:R-:W-:Y:S01]  /*e060*/  HMMA.16816.F32 R36, R8, R94, R36 ;  /* 0x0000005e0824723c */ /* 0x000fe20000001824 */
[----:B------:R-:W-:-:S02]  /*e070*/  FMUL.FTZ R94, R75, UR7 ;  /* 0x000000074b5e7c20 */ /* 0x000fc40008410000 */
[----:B------:R-:W-:-:S04]  /*e080*/  FMUL.FTZ R169, R54, UR7 ;  /* 0x0000000736a97c20 */ /* 0x000fc80008410000 */
[----:B------:R4:W-:Y:S01]  /*e090*/  MUFU.TANH R93, R74 ;  /* 0x0000004a005d7308 */ /* 0x0009e20000002400 */
[----:B---3--:R-:W-:Y:S03]  /*e0a0*/  HMMA.16816.F32 R32, R8, R4, R32 ;  /* 0x000000040820723c */ /* 0x008fe60000001820 */
[----:B------:R-:W-:-:S04]  /*e0b0*/  FMUL.FTZ R199, R41, UR7 ;  /* 0x0000000729c77c20 */ /* 0x000fc80008410000 */
[----:B------:R3:W-:Y:S01]  /*e0c0*/  MUFU.TANH R100, R82 ;  /* 0x0000005200647308 */ /* 0x0007e20000002400 */
[----:B------:R-:W-:Y:S01]  /*e0d0*/  HMMA.16816.F32 R28, R8, R6, R28 ;  /* 0x00000006081c723c */ /* 0x000fe2000000181c */
[----:B------:R-:W5:Y:S02]  /*e0e0*/  LDSM.16.M88.4 R4, [R165+0x9000] ;  /* 0x00900000a504783b */ /* 0x000f640000000200 */
[----:B------:R-:W-:Y:S01]  /*e0f0*/  FMUL.FTZ R170, R39, UR7 ;  /* 0x0000000727aa7c20 */ /* 0x000fe20008410000 */
[----:B------:R-:W-:-:S03]  /*e100*/  FMUL.FTZ R171, R38, UR7 ;  /* 0x0000000726ab7c20 */ /* 0x000fc60008410000 */
[----:B------:R-:W-:Y:S01]  /*e110*/  MUFU.TANH R97, R97 ;  /* 0x0000006100617308 */ /* 0x000fe20000002400 */
[C---:B--2---:R-:W-:Y:S01]  /*e120*/  HMMA.16816.F32 R48, R8.reuse, R84, R48 ;  /* 0x000000540830723c */ /* 0x044fe20000001830 */
[----:B----4-:R-:W2:Y:S02]  /*e130*/  LDSM.16.M88.4 R72, [R165+0x9800] ;  /* 0x00980000a548783b */ /* 0x010ea40000000200 */
[----:B------:R-:W-:Y:S01]  /*e140*/  FMUL.FTZ R123, R34, UR7 ;  /* 0x00000007227b7c20 */ /* 0x000fe20008410000 */
[----:B------:R-:W-:Y:S01]  /*e150*/  FMUL.FTZ R168, R32, UR7 ;  /* 0x0000000720a87c20 */ /* 0x000fe20008410000 */
[----:B------:R-:W-:Y:S02]  /*e160*/  FMUL.FTZ R103, R35, UR7 ;  /* 0x0000000723677c20 */ /* 0x000fe40008410000 */
[----:B------:R-:W-:Y:S01]  /*e170*/  MUFU.TANH R101, R101 ;  /* 0x0000006500657308 */ /* 0x000fe20000002400 */
[----:B------:R-:W-:Y:S01]  /*e180*/  HMMA.16816.F32 R44, R8, R86, R44 ;  /* 0x00000056082c723c */ /* 0x000fe2000000182c */
[----:B---3--:R-:W3:Y:S02]  /*e190*/  LDSM.16.M88.4 R80, [R165+0x7800] ;  /* 0x00780000a550783b */ /* 0x008ee40000000200 */
[----:B------:R-:W-:-:S02]  /*e1a0*/  FMUL.FTZ R95, R28, UR7 ;  /* 0x000000071c5f7c20 */ /* 0x000fc40008410000 */
[----:B------:R4:W3:Y:S01]  /*e1b0*/  LDSM.16.M88.4 R84, [R165+0x8800] ;  /* 0x00880000a554783b */ /* 0x0008e20000000200 */
[----:B------:R-:W-:-:S04]  /*e1c0*/  DEPBAR.LE SB0, 0x0 ;  /* 0x000080000000791a */ /* 0x000fc80000000000 */
[----:B-1----:R-:W-:Y:S01]  /*e1d0*/  HMMA.16816.F32 R12, R8, R78, R12 ;  /* 0x0000004e080c723c */ /* 0x002fe2000000180c */
[----:B------:R-:W-:Y:S01]  /*e1e0*/  FMUL.FTZ R201, R49, UR7 ;  /* 0x0000000731c97c20 */ /* 0x000fe20008410000 */
[----:B------:R-:W-:Y:S01]  /*e1f0*/  MUFU.TANH R88, R88 ;  /* 0x0000005800587308 */ /* 0x000fe20000002400 */
[----:B------:R-:W-:-:S05]  /*e200*/  FMUL.FTZ R202, R48, UR7 ;  /* 0x0000000730ca7c20 */ /* 0x000fca0008410000 */
[C---:B------:R-:W-:Y:S01]  /*e210*/  HMMA.16816.F32 R16, R8.reuse, R76, R16 ;  /* 0x0000004c0810723c */ /* 0x040fe20000001810 */
[----:B------:R-:W-:Y:S01]  /*e220*/  FMUL.FTZ R77, R52, UR7 ;  /* 0x00000007344d7c20 */ /* 0x000fe20008410000 */
[----:B------:R-:W-:Y:S01]  /*e230*/  FMUL.FTZ R49, R46, UR7 ;  /* 0x000000072e317c20 */ /* 0x000fe20008410000 */
[----:B------:R-:W-:Y:S01]  /*e240*/  FMUL.FTZ R200, R45, UR7 ;  /* 0x000000072dc87c20 */ /* 0x000fe20008410000 */
[----:B------:R-:W-:Y:S01]  /*e250*/  FMUL.FTZ R45, R40, UR7 ;  /* 0x00000007282d7c20 */ /* 0x000fe20008410000 */
[----:B------:R-:W-:Y:S01]  /*e260*/  FMUL.FTZ R47, R47, UR7 ;  /* 0x000000072f2f7c20 */ /* 0x000fe20008410000 */
[----:B------:R-:W-:Y:S02]  /*e270*/  MUFU.TANH R89, R89 ;  /* 0x0000005900597308 */ /* 0x000fe40000002400 */
[----:B-----5:R-:W-:Y:S01]  /*e280*/  HMMA.16816.F32 R184, R8, R4, R184 ;  /* 0x0000000408b8723c */ /* 0x020fe200000018b8 */
[----:B------:R-:W-:Y:S01]  /*e290*/  FMUL.FTZ R5, R60, UR7 ;  /* 0x000000073c057c20 */ /* 0x000fe20008410000 */
[----:B------:R-:W-:Y:S01]  /*e2a0*/  FMUL.FTZ R60, R56, UR7 ;  /* 0x00000007383c7c20 */ /* 0x000fe20008410000 */
[----:B------:R-:W-:Y:S01]  /*e2b0*/  FMUL.FTZ R54, R13, UR7 ;  /* 0x000000070d367c20 */ /* 0x000fe20008410000 */
[----:B------:R-:W-:-:S02]  /*e2c0*/  IMAD.U32 R13, RZ, RZ, UR17 ;  /* 0x00000011ff0d7e24 */ /* 0x000fc4000f8e00ff */
[----:B------:R-:W-:Y:S01]  /*e2d0*/  FMUL.FTZ R4, R67, UR7 ;  /* 0x0000000743047c20 */ /* 0x000fe20008410000 */
[----:B----4-:R-:W-:Y:S01]  /*e2e0*/  FMUL.FTZ R165, R33, UR7 ;  /* 0x0000000721a57c20 */ /* 0x010fe20008410000 */
[----:B------:R-:W-:Y:S01]  /*e2f0*/  FMUL.FTZ R56, R42, UR7 ;  /* 0x000000072a387c20 */ /* 0x000fe20008410000 */
[----:B--2---:R-:W-:Y:S01]  /*e300*/  HMMA.16816.F32 R172, R8, R74, R172 ;  /* 0x0000004a08ac723c */ /* 0x004fe200000018ac */
[----:B------:R-:W-:Y:S01]  /*e310*/  MUFU.TANH R90, R90 ;  /* 0x0000005a005a7308 */ /* 0x000fe20000002400 */
[----:B------:R-:W-:-:S06]  /*e320*/  FMUL.FTZ R67, R17, UR7 ;  /* 0x0000000711437c20 */ /* 0x000fcc0008410000 */
[----:B---3--:R-:W-:Y:S01]  /*e330*/  HMMA.16816.F32 R24, R8, R80, R24 ;  /* 0x000000500818723c */ /* 0x008fe20000001818 */
[----:B------:R-:W-:Y:S01]  /*e340*/  MUFU.TANH R94, R94 ;  /* 0x0000005e005e7308 */ /* 0x000fe20000002400 */
[----:B------:R-:W-:-:S06]  /*e350*/  FMUL.FTZ R28, R187, UR7 ;  /* 0x00000007bb1c7c20 */ /* 0x000fcc0008410000 */
[C---:B------:R-:W-:Y:S01]  /*e360*/  HMMA.16816.F32 R20, R8.reuse, R82, R20 ;  /* 0x000000520814723c */ /* 0x040fe20000001814 */
[----:B------:R-:W-:Y:S01]  /*e370*/  FMUL.FTZ R83, R31, UR7 ;  /* 0x000000071f537c20 */ /* 0x000fe20008410000 */
[----:B------:R-:W-:Y:S01]  /*e380*/  FMUL.FTZ R31, R184, UR7 ;  /* 0x00000007b81f7c20 */ /* 0x000fe20008410000 */
[----:B------:R-:W-:Y:S01]  /*e390*/  FMUL.FTZ R173, R173, UR7 ;  /* 0x00000007adad7c20 */ /* 0x000fe20008410000 */
[----:B------:R-:W-:Y:S04]  /*e3a0*/  MUFU.TANH R68, R68 ;  /* 0x0000004400447308 */ /* 0x000fe80000002400 */
[C---:B------:R-:W-:Y:S01]  /*e3b0*/  HMMA.16816.F32 R192, R8.reuse, R84, R192 ;  /* 0x0000005408c0723c */ /* 0x040fe200000018c0 */
[----:B------:R-:W-:Y:S01]  /*e3c0*/  FMUL.FTZ R85, R55, UR7 ;  /* 0x0000000737557c20 */ /* 0x000fe20008410000 */
[----:B------:R-:W-:Y:S01]  /*e3d0*/  FMUL.FTZ R55, R12, UR7 ;  /* 0x000000070c377c20 */ /* 0x000fe20008410000 */
[----:B------:R-:W-:Y:S01]  /*e3e0*/  FMUL.FTZ R79, R27, UR7 ;  /* 0x000000071b4f7c20 */ /* 0x000fe20008410000 */
[----:B------:R-:W-:Y:S01]  /*e3f0*/  FMUL.FTZ R81, R25, UR7 ;  /* 0x0000000719517c20 */ /* 0x000fe20008410000 */
[----:B------:R-:W-:Y:S01]  /*e400*/  FMUL.FTZ R12, R174, UR7 ;  /* 0x00000007ae0c7c20 */ /* 0x000fe20008410000 */
[----:B------:R-:W-:Y:S01]  /*e410*/  MUFU.TANH R70, R70 ;  /* 0x0000004600467308 */ /* 0x000fe20000002400 */
[----:B------:R-:W-:Y:S01]  /*e420*/  FMUL.FTZ R84, R30, UR7 ;  /* 0x000000071e547c20 */ /* 0x000fe20008410000 */
[C---:B------:R-:W-:Y:S01]  /*e430*/  HMMA.16816.F32 R188, R8.reuse, R86, R188 ;  /* 0x0000005608bc723c */ /* 0x040fe200000018bc */
[----:B------:R-:W-:Y:S01]  /*e440*/  FMUL.FTZ R86, R53, UR7 ;  /* 0x0000000735567c20 */ /* 0x000fe20008410000 */
[----:B------:R-:W-:Y:S01]  /*e450*/  FMUL.FTZ R53, R14, UR7 ;  /* 0x000000070e357c20 */ /* 0x000fe20008410000 */
[----:B------:R-:W-:Y:S01]  /*e460*/  FMUL.FTZ R75, R22, UR7 ;  /* 0x00000007164b7c20 */ /* 0x000fe20008410000 */
[----:B------:R-:W-:Y:S01]  /*e470*/  FMUL.FTZ R14, R172, UR7 ;  /* 0x00000007ac0e7c20 */ /* 0x000fe20008410000 */
[----:B------:R-:W-:Y:S01]  /*e480*/  FMUL.FTZ R76, R21, UR7 ;  /* 0x00000007154c7c20 */ /* 0x000fe20008410000 */
[----:B------:R-:W-:Y:S01]  /*e490*/  FMUL.FTZ R87, R29, UR7 ;  /* 0x000000071d577c20 */ /* 0x000fe20008410000 */
        /* <DEDUP_REMOVED lines=9> */
[----:B------:R-:W-:Y:S01]  /*e530*/  HMMA.16816.F32 R176, R8, R72, R176 ;  /* 0x0000004808b0723c */ /* 0x000fe200000018b0 */
[----:B------:R-:W-:Y:S01]  /*e540*/  FMUL.FTZ R9, R44, UR7 ;  /* 0x000000072c097c20 */ /* 0x000fe20008410000 */
[----:B------:R-:W-:Y:S01]  /*e550*/  FMUL.FTZ R8, R58, UR7 ;  /* 0x000000073a087c20 */ /* 0x000fe20008410000 */
[----:B------:R1:W-:Y:S01]  /*e560*/  MUFU.TANH R44, R60 ;  /* 0x0000003c002c7308 */ /* 0x0003e20000002400 */
[----:B------:R-:W-:Y:S01]  /*e570*/  FMUL.FTZ R10, R57, UR7 ;  /* 0x00000007390a7c20 */ /* 0x000fe20008410000 */
[----:B------:R-:W-:Y:S01]  /*e580*/  FMUL.FTZ R58, R36, UR7 ;  /* 0x00000007243a7c20 */ /* 0x000fe20008410000 */
[----:B------:R-:W-:Y:S01]  /*e590*/  FMUL.FTZ R11, R51, UR7 ;  /* 0x00000007330b7c20 */ /* 0x000fe20008410000 */
[----:B------:R-:W-:Y:S01]  /*e5a0*/  FMUL.FTZ R51, R15, UR7 ;  /* 0x000000070f337c20 */ /* 0x000fe20008410000 */
[----:B------:R-:W-:Y:S01]  /*e5b0*/  FMUL.FTZ R57, R37, UR7 ;  /* 0x0000000725397c20 */ /* 0x000fe20008410000 */
        /* <DEDUP_REMOVED lines=12> */
[----:B-1----:R-:W-:-:S02]  /*e680*/  IMAD.SHL.U32 R60, R166, 0x2, RZ ;  /* 0x00000002a63c7824 */ /* 0x002fc400078e00ff */
[----:B------:R-:W-:Y:S01]  /*e690*/  FMUL.FTZ R20, R178, UR7 ;  /* 0x00000007b2147c20 */ /* 0x000fe20008410000 */
[----:B------:R-:W-:Y:S01]  /*e6a0*/  FMUL.FTZ R23, R176, UR7 ;  /* 0x00000007b0177c20 */ /* 0x000fe20008410000 */
[----:B------:R-:W-:Y:S01]  /*e6b0*/  FMUL.FTZ R30, R185, UR7 ;  /* 0x00000007b91e7c20 */ /* 0x000fe20008410000 */
[----:B------:R-:W-:Y:S01]  /*e6c0*/  FMUL.FTZ R72, R16, UR7 ;  /* 0x0000000710487c20 */ /* 0x000fe20008410000 */
[----:B------:R-:W-:Y:S01]  /*e6d0*/  LOP3.LUT R60, R60, 0x6, RZ, 0xc0, !PT ;  /* 0x000000063c3c7812 */ /* 0x000fe200078ec0ff */
[----:B------:R-:W-:Y:S01]  /*e6e0*/  MUFU.TANH R177, R85 ;  /* 0x0000005500b17308 */ /* 0x000fe20000002400 */
[----:B------:R-:W-:Y:S01]  /*e6f0*/  FMUL.FTZ R16, R175, UR7 ;  /* 0x00000007af107c20 */ /* 0x000fe20008410000 */
[----:B------:R-:W-:Y:S01]  /*e700*/  FMUL.FTZ R32, R191, UR7 ;  /* 0x00000007bf207c20 */ /* 0x000fe20008410000 */
[----:B------:R-:W-:Y:S01]  /*e710*/  FMUL.FTZ R46, R193, UR7 ;  /* 0x00000007c12e7c20 */ /* 0x000fe20008410000 */
[----:B--2---:R-:W-:Y:S02]  /*e720*/  IMAD R8, R13, 0x100, R60 ;  /* 0x000001000d087824 */ /* 0x004fe400078e023c */
[----:B------:R-:W-:Y:S01]  /*e730*/  FMUL.FTZ R35, R189, UR7 ;  /* 0x00000007bd237c20 */ /* 0x000fe20008410000 */
[----:B------:R-:W-:Y:S01]  /*e740*/  FMUL.FTZ R40, R195, UR7 ;  /* 0x00000007c3287c20 */ /* 0x000fe20008410000 */
[----:B------:R-:W-:Y:S01]  /*e750*/  FMUL.FTZ R80, R26, UR7 ;  /* 0x000000071a507c20 */ /* 0x000fe20008410000 */
[----:B------:R-:W1:Y:S01]  /*e760*/  MUFU.TANH R13, R173 ;  /* 0x000000ad000d7308 */ /* 0x000e620000002400 */
[C---:B------:R-:W-:Y:S01]  /*e770*/  VIADD R15, R8.reuse, 0xfffffe00 ;  /* 0xfffffe00080f7836 */ /* 0x040fe20000000000 */
[C---:B---3--:R-:W-:Y:S01]  /*e780*/  IADD3 R10, PT, PT, R8.reuse, -0x107, RZ ;  /* 0xfffffef9080a7810 */ /* 0x048fe20007ffe0ff */
[C---:B------:R-:W-:Y:S01]  /*e790*/  VIADD R172, R8.reuse, 0xfffffe01 ;  /* 0xfffffe0108ac7836 */ /* 0x040fe20000000000 */
[C---:B------:R-:W-:Y:S01]  /*e7a0*/  IADD3 R39, PT, PT, R8.reuse, -0x1f0, RZ ;  /* 0xfffffe1008277810 */ /* 0x040fe20007ffe0ff */
[----:B------:R-:W-:Y:S01]  /*e7b0*/  VIADD R33, R8, 0xfffffe08 ;  /* 0xfffffe0808217836 */ /* 0x000fe20000000000 */
[----:B------:R-:W-:Y:S01]  /*e7c0*/  ISETP.GE.AND P5, PT, R10, R212, PT ;  /* 0x000000d40a00720c */ /* 0x000fe20003fa6270 */
[----:B------:R-:W-:Y:S01]  /*e7d0*/  VIADD R37, R8, 0xfffffe09 ;  /* 0xfffffe0908257836 */ /* 0x000fe20000000000 */
[-C--:B------:R-:W-:Y:S01]  /*e7e0*/  ISETP.GE.AND P2, PT, R10, R167.reuse, PT ;  /* 0x000000a70a00720c */ /* 0x080fe20003f46270 */
[C---:B------:R-:W-:Y:S01]  /*e7f0*/  VIADD R41, R8.reuse, 0xfffffe18 ;  /* 0xfffffe1808297836 */ /* 0x040fe20000000000 */
[----:B------:R-:W-:Y:S01]  /*e800*/  I2FP.F32.U32 R10, R10 ;  /* 0x0000000a000a7245 */ /* 0x000fe20000201000 */
[----:B------:R-:W-:Y:S01]  /*e810*/  VIADD R186, R8, 0xfffffe28 ;  /* 0xfffffe2808ba7836 */ /* 0x000fe20000000000 */
[-C--:B------:R-:W-:Y:S01]  /*e820*/  ISETP.GE.AND P6, PT, R172, R212.reuse, PT ;  /* 0x000000d4ac00720c */ /* 0x080fe20003fc6270 */
[C---:B------:R-:W-:Y:S01]  /*e830*/  VIADD R235, R8.reuse, 0xfffffe48 ;  /* 0xfffffe4808eb7836 */ /* 0x040fe20000000000 */
[C---:B------:R-:W-:Y:S01]  /*e840*/  ISETP.GE.AND P4, PT, R15.reuse, R212, PT ;  /* 0x000000d40f00720c */ /* 0x040fe20003f86270 */
[----:B------:R-:W2:Y:S01]  /*e850*/  MUFU.TANH R69, R69 ;  /* 0x0000004500457308 */ /* 0x000ea20000002400 */
[----:B------:R-:W-:Y:S01]  /*e860*/  ISETP.GE.AND P3, PT, R15, R167, PT ;  /* 0x000000a70f00720c */ /* 0x000fe20003f66270 */
[----:B------:R-:W-:-:S02]  /*e870*/  VIADD R221, R8, 0xfffffe58 ;  /* 0xfffffe5808dd7836 */ /* 0x000fc40000000000 */
[----:B-1----:R-:W-:Y:S01]  /*e880*/  FFMA.FTZ R85, R10, UR5, R13 ;  /* 0x000000050a557c23 */ /* 0x002fe2000801000d */
[----:B------:R-:W-:Y:S01]  /*e890*/  I2FP.F32.U32 R13, R15 ;  /* 0x0000000f000d7245 */ /* 0x000fe20000201000 */
[----:B------:R-:W-:Y:S01]  /*e8a0*/  FMUL.FTZ R26, R181, UR7 ;  /* 0x00000007b51a7c20 */ /* 0x000fe20008410000 */
[----:B------:R-:W-:Y:S02]  /*e8b0*/  IADD3 R207, PT, PT, R8, -0x1a0, RZ ;  /* 0xfffffe6008cf7810 */ /* 0x000fe40007ffe0ff */
[----:B------:R-:W-:Y:S01]  /*e8c0*/  FSEL R85, R85, -INF , !P5 ;  /* 0xff80000055557808 */ /* 0x000fe20006800000 */
[C---:B------:R-:W-:Y:S01]  /*e8d0*/  FFMA.FTZ R17, R13.reuse, UR5, R128 ;  /* 0x000000050d117c23 */ /* 0x040fe20008010080 */
[----:B------:R-:W-:Y:S01]  /*e8e0*/  ISETP.GE.AND P5, PT, R172, R167, PT ;  /* 0x000000a7ac00720c */ /* 0x000fe20003fa6270 */
[----:B------:R-:W-:Y:S01]  /*e8f0*/  FFMA.FTZ R13, R13, UR5, R130 ;  /* 0x000000050d0d7c23 */ /* 0x000fe20008010082 */
[----:B------:R-:W-:Y:S01]  /*e900*/  I2FP.F32.U32 R172, R172 ;  /* 0x000000ac00ac7245 */ /* 0x000fe20000201000 */
[----:B------:R1:W-:Y:S01]  /*e910*/  MUFU.TANH R128, R7 ;  /* 0x0000000700807308 */ /* 0x0003e20000002400 */
[----:B------:R-:W-:-:S02]  /*e920*/  FSEL R17, R17, -INF , !P4 ;  /* 0xff80000011117808 */ /* 0x000fc40006000000 */
[----:B------:R-:W-:Y:S01]  /*e930*/  FSEL R13, R13, -INF , !P3 ;  /* 0xff8000000d0d7808 */ /* 0x000fe20005800000 */
[C---:B------:R-:W-:Y:S01]  /*e940*/  FFMA.FTZ R15, R172.reuse, UR5, R129 ;  /* 0x00000005ac0f7c23 */ /* 0x040fe20008010081 */
[----:B------:R-:W-:Y:S01]  /*e950*/  FFMA.FTZ R131, R172, UR5, R131 ;  /* 0x00000005ac837c23 */ /* 0x000fe20008010083 */
[CC--:B------:R-:W-:Y:S02]  /*e960*/  ISETP.GE.AND P4, PT, R33.reuse, R212.reuse, PT ;  /* 0x000000d42100720c */ /* 0x0c0fe40003f86270 */
[----:B------:R-:W-:Y:S01]  /*e970*/  ISETP.GE.AND P3, PT, R33, R167, PT ;  /* 0x000000a72100720c */ /* 0x000fe20003f66270 */
[----:B------:R3:W-:Y:S01]  /*e980*/  MUFU.TANH R129, R11 ;  /* 0x0000000b00817308 */ /* 0x0007e20000002400 */
[----:B------:R-:W-:Y:S02]  /*e990*/  FSEL R15, R15, -INF , !P6 ;  /* 0xff8000000f0f7808 */ /* 0x000fe40007000000 */
[----:B------:R-:W-:Y:S02]  /*e9a0*/  I2FP.F32.U32 R33, R33 ;  /* 0x0000002100217245 */ /* 0x000fe40000201000 */
[----:B------:R-:W-:-:S03]  /*e9b0*/  ISETP.GE.AND P6, PT, R37, R212, PT ;  /* 0x000000d42500720c */ /* 0x000fc60003fc6270 */
[----:B------:R-:W-:Y:S01]  /*e9c0*/  FFMA.FTZ R21, R33, UR5, R196 ;  /* 0x0000000521157c23 */ /* 0x000fe200080100c4 */
[----:B-1----:R-:W-:Y:S01]  /*e9d0*/  FSEL R7, R131, -INF , !P5 ;  /* 0xff80000083077808 */ /* 0x002fe20006800000 */
[----:B------:R-:W-:Y:S01]  /*e9e0*/  FFMA.FTZ R33, R33, UR5, R125 ;  /* 0x0000000521217c23 */ /* 0x000fe2000801007d */
[----:B------:R-:W-:Y:S01]  /*e9f0*/  ISETP.GE.AND P5, PT, R37, R167, PT ;  /* 0x000000a72500720c */ /* 0x000fe20003fa6270 */
[----:B------:R1:W-:Y:S01]  /*ea00*/  MUFU.TANH R125, R9 ;  /* 0x00000009007d7308 */ /* 0x0003e20000002400 */
[----:B------:R-:W-:Y:S02]  /*ea10*/  I2FP.F32.U32 R37, R37 ;  /* 0x0000002500257245 */ /* 0x000fe40000201000 */
[----:B------:R-:W-:Y:S02]  /*ea20*/  FSEL R21, R21, -INF , !P4 ;  /* 0xff80000015157808 */ /* 0x000fe40006000000 */
[----:B------:R-:W-:Y:S01]  /*ea30*/  ISETP.GE.AND P4, PT, R39, R212, PT ;  /* 0x000000d42700720c */ /* 0x000fe20003f86270 */
[C---:B------:R-:W-:Y:S01]  /*ea40*/  FFMA.FTZ R19, R37.reuse, UR5, R124 ;  /* 0x0000000525137c23 */ /* 0x040fe2000801007c */
[----:B------:R-:W-:Y:S01]  /*ea50*/  FFMA.FTZ R197, R37, UR5, R197 ;  /* 0x0000000525c57c23 */ /* 0x000fe200080100c5 */
[----:B------:R-:W-:Y:S01]  /*ea60*/  VIADD R37, R8, 0xfffffe11 ;  /* 0xfffffe1108257836 */ /* 0x000fe20000000000 */
[----:B---3--:R-:W-:Y:S01]  /*ea70*/  FSEL R11, R33, -INF , !P3 ;  /* 0xff800000210b7808 */ /* 0x008fe20005800000 */
[----:B------:R3:W-:Y:S01]  /*ea80*/  MUFU.TANH R124, R49 ;  /* 0x00000031007c7308 */ /* 0x0007e20000002400 */
[----:B------:R-:W-:-:S02]  /*ea90*/  FSEL R19, R19, -INF , !P6 ;  /* 0xff80000013137808 */ /* 0x000fc40007000000 */
[----:B------:R-:W-:Y:S02]  /*eaa0*/  ISETP.GE.AND P3, PT, R39, R167, PT ;  /* 0x000000a72700720c */ /* 0x000fe40003f66270 */
[----:B------:R-:W-:Y:S02]  /*eab0*/  ISETP.GE.AND P6, PT, R37, R212, PT ;  /* 0x000000d42500720c */ /* 0x000fe40003fc6270 */
[----:B------:R-:W-:Y:S01]  /*eac0*/  I2FP.F32.U32 R39, R39 ;  /* 0x0000002700277245 */ /* 0x000fe20000201000 */
[----:B------:R-:W4:Y:S01]  /*ead0*/  MUFU.TANH R71, R71 ;  /* 0x0000004700477308 */ /* 0x000f220000002400 */
[----:B-1----:R-:W-:Y:S02]  /*eae0*/  FSEL R9, R197, -INF , !P5 ;  /* 0xff800000c5097808 */ /* 0x002fe40006800000 */
[----:B------:R-:W-:Y:S01]  /*eaf0*/  ISETP.GE.AND P5, PT, R37, R167, PT ;  /* 0x000000a72500720c */ /* 0x000fe20003fa6270 */
[C---:B------:R-:W-:Y:S01]  /*eb00*/  FFMA.FTZ R33, R39.reuse, UR5, R198 ;  /* 0x0000000527217c23 */ /* 0x040fe200080100c6 */
[----:B------:R-:W-:Y:S01]  /*eb10*/  I2FP.F32.U32 R37, R37 ;  /* 0x0000002500257245 */ /* 0x000fe20000201000 */
[----:B------:R-:W-:Y:S01]  /*eb20*/  FFMA.FTZ R39, R39, UR5, R127 ;  /* 0x0000000527277c23 */ /* 0x000fe2000801007f */
[----:B------:R-:W-:Y:S01]  /*eb30*/  VIADD R127, R8, 0xfffffe19 ;  /* 0xfffffe19087f7836 */ /* 0x000fe20000000000 */
[----:B------:R-:W1:Y:S01]  /*eb40*/  MUFU.TANH R64, R64 ;  /* 0x0000004000407308 */ /* 0x000e620000002400 */
[----:B------:R-:W-:Y:S01]  /*eb50*/  FSEL R33, R33, -INF , !P4 ;  /* 0xff80000021217808 */ /* 0x000fe20006000000 */
[C---:B------:R-:W-:Y:S01]  /*eb60*/  FFMA.FTZ R43, R37.reuse, UR5, R126 ;  /* 0x00000005252b7c23 */ /* 0x040fe2000801007e */
[----:B------:R-:W-:Y:S01]  /*eb70*/  FFMA.FTZ R37, R37, UR5, R112 ;  /* 0x0000000525257c23 */ /* 0x000fe20008010070 */
[----:B------:R-:W-:-:S02]  /*eb80*/  I2FP.F32.U32 R112, R41 ;  /* 0x0000002900707245 */ /* 0x000fc40000201000 */
[----:B------:R-:W-:Y:S02]  /*eb90*/  FSEL R39, R39, -INF , !P3 ;  /* 0xff80000027277808 */ /* 0x000fe40005800000 */
[----:B------:R-:W-:Y:S01]  /*eba0*/  FSEL R43, R43, -INF , !P6 ;  /* 0xff8000002b2b7808 */ /* 0x000fe20007000000 */
[C---:B---3--:R-:W-:Y:S01]  /*ebb0*/  FFMA.FTZ R49, R112.reuse, UR5, R113 ;  /* 0x0000000570317c23 */ /* 0x048fe20008010071 */
[----:B------:R-:W-:Y:S01]  /*ebc0*/  FSEL R37, R37, -INF , !P5 ;  /* 0xff80000025257808 */ /* 0x000fe20006800000 */
[----:B------:R-:W-:Y:S01]  /*ebd0*/  FFMA.FTZ R113, R112, UR5, R115 ;  /* 0x0000000570717c23 */ /* 0x000fe20008010073 */
[C---:B------:R-:W-:Y:S01]  /*ebe0*/  ISETP.GE.AND P6, PT, R127.reuse, R212, PT ;  /* 0x000000d47f00720c */ /* 0x040fe20003fc6270 */
[----:B------:R-:W-:Y:S01]  /*ebf0*/  VIADD R115, R8, 0xfffffe20 ;  /* 0xfffffe2008737836 */ /* 0x000fe20000000000 */
[----:B------:R-:W-:Y:S01]  /*ec00*/  ISETP.GE.AND P5, PT, R127, R167, PT ;  /* 0x000000a77f00720c */ /* 0x000fe20003fa6270 */
[----:B------:R3:W-:Y:S01]  /*ec10*/  MUFU.TANH R112, R45 ;  /* 0x0000002d00707308 */ /* 0x0007e20000002400 */
[----:B------:R-:W-:-:S02]  /*ec20*/  I2FP.F32.U32 R127, R127 ;  /* 0x0000007f007f7245 */ /* 0x000fc40000201000 */
[CC--:B------:R-:W-:Y:S02]  /*ec30*/  ISETP.GE.AND P4, PT, R41.reuse, R212.reuse, PT ;  /* 0x000000d42900720c */ /* 0x0c0fe40003f86270 */
[----:B------:R-:W-:Y:S01]  /*ec40*/  ISETP.GE.AND P3, PT, R41, R167, PT ;  /* 0x000000a72900720c */ /* 0x000fe20003f66270 */
[C---:B------:R-:W-:Y:S01]  /*ec50*/  FFMA.FTZ R41, R127.reuse, UR5, R114 ;  /* 0x000000057f297c23 */ /* 0x040fe20008010072 */
[----:B------:R-:W-:Y:S01]  /*ec60*/  FFMA.FTZ R114, R127, UR5, R120 ;  /* 0x000000057f727c23 */ /* 0x000fe20008010078 */
[----:B------:R-:W-:Y:S01]  /*ec70*/  IADD3 R120, PT, PT, R8, -0x1df, RZ ;  /* 0xfffffe2108787810 */ /* 0x000fe20007ffe0ff */
[----:B------:R5:W-:Y:S01]  /*ec80*/  MUFU.TANH R126, R47 ;  /* 0x0000002f007e7308 */ /* 0x000be20000002400 */
[----:B------:R-:W-:Y:S02]  /*ec90*/  FSEL R49, R49, -INF , !P4 ;  /* 0xff80000031317808 */ /* 0x000fe40006000000 */
[----:B------:R-:W-:Y:S02]  /*eca0*/  FSEL R41, R41, -INF , !P6 ;  /* 0xff80000029297808 */ /* 0x000fe40007000000 */
[----:B------:R-:W-:-:S02]  /*ecb0*/  ISETP.GE.AND P6, PT, R120, R212, PT ;  /* 0x000000d47800720c */ /* 0x000fc40003fc6270 */
[----:B------:R-:W-:Y:S01]  /*ecc0*/  ISETP.GE.AND P4, PT, R115, R212, PT ;  /* 0x000000d47300720c */ /* 0x000fe20003f86270 */
[----:B------:R-:W1:Y:S01]  /*ecd0*/  MUFU.TANH R66, R66 ;  /* 0x0000004200427308 */ /* 0x000e620000002400 */
[----:B---3--:R-:W-:Y:S02]  /*ece0*/  FSEL R45, R114, -INF , !P5 ;  /* 0xff800000722d7808 */ /* 0x008fe40006800000 */
[----:B------:R-:W-:Y:S02]  /*ecf0*/  ISETP.GE.AND P5, PT, R120, R167, PT ;  /* 0x000000a77800720c */ /* 0x000fe40003fa6270 */
[----:B------:R-:W-:-:S03]  /*ed00*/  I2FP.F32.U32 R120, R120 ;  /* 0x0000007800787245 */ /* 0x000fc60000201000 */
[----:B------:R3:W-:Y:S01]  /*ed10*/  MUFU.TANH R114, R56 ;  /* 0x0000003800727308 */ /* 0x0007e20000002400 */
[----:B-----5:R-:W-:Y:S01]  /*ed20*/  FSEL R47, R113, -INF , !P3 ;  /* 0xff800000712f7808 */ /* 0x020fe20005800000 */
[C---:B------:R-:W-:Y:S01]  /*ed30*/  FFMA.FTZ R194, R120.reuse, UR5, R117 ;  /* 0x0000000578c27c23 */ /* 0x040fe20008010075 */
[----:B------:R-:W-:Y:S01]  /*ed40*/  ISETP.GE.AND P3, PT, R115, R167, PT ;  /* 0x000000a77300720c */ /* 0x000fe20003f66270 */
[----:B------:R-:W-:Y:S01]  /*ed50*/  FFMA.FTZ R119, R120, UR5, R119 ;  /* 0x0000000578777c23 */ /* 0x000fe20008010077 */
[----:B------:R-:W-:Y:S01]  /*ed60*/  I2FP.F32.U32 R115, R115 ;  /* 0x0000007300737245 */ /* 0x000fe20000201000 */
[----:B------:R-:W-:Y:S01]  /*ed70*/  VIADD R117, R8, 0xfffffe29 ;  /* 0xfffffe2908757836 */ /* 0x000fe20000000000 */
[----:B------:R-:W-:Y:S01]  /*ed80*/  FSEL R194, R194, -INF , !P6 ;  /* 0xff800000c2c27808 */ /* 0x000fe20007000000 */
[----:B------:R-:W5:Y:S02]  /*ed90*/  MUFU.TANH R65, R65 ;  /* 0x0000004100417308 */ /* 0x000f640000002400 */
[C---:B------:R-:W-:Y:S01]  /*eda0*/  FFMA.FTZ R116, R115.reuse, UR5, R116 ;  /* 0x0000000573747c23 */ /* 0x040fe20008010074 */
[----:B------:R-:W-:Y:S01]  /*edb0*/  FFMA.FTZ R118, R115, UR5, R118 ;  /* 0x0000000573767c23 */ /* 0x000fe20008010076 */
[----:B------:R-:W-:-:S03]  /*edc0*/  ISETP.GE.AND P6, PT, R117, R212, PT ;  /* 0x000000d47500720c */ /* 0x000fc60003fc6270 */
[----:B------:R-:W-:Y:S01]  /*edd0*/  FSEL R196, R116, -INF , !P4 ;  /* 0xff80000074c47808 */ /* 0x000fe20006000000 */
[----:B------:R2:W-:Y:S01]  /*ede0*/  MUFU.TANH R115, R59 ;  /* 0x0000003b00737308 */ /* 0x0005e20000002400 */
[----:B---3--:R-:W-:Y:S01]  /*edf0*/  FSEL R56, R119, -INF , !P5 ;  /* 0xff80000077387808 */ /* 0x008fe20006800000 */
[----:B------:R-:W-:Y:S01]  /*ee00*/  VIADD R119, R8, 0xfffffe30 ;  /* 0xfffffe3008777836 */ /* 0x000fe20000000000 */
[----:B------:R-:W-:Y:S02]  /*ee10*/  FSEL R188, R118, -INF , !P3 ;  /* 0xff80000076bc7808 */ /* 0x000fe40005800000 */
[-C--:B------:R-:W-:Y:S02]  /*ee20*/  ISETP.GE.AND P5, PT, R117, R167.reuse, PT ;  /* 0x000000a77500720c */ /* 0x080fe40003fa6270 */
[C---:B------:R-:W-:Y:S01]  /*ee30*/  ISETP.GE.AND P4, PT, R186.reuse, R212, PT ;  /* 0x000000d4ba00720c */ /* 0x040fe20003f86270 */
[----:B------:R-:W3:Y:S01]  /*ee40*/  MUFU.TANH R4, R4 ;  /* 0x0000000400047308 */ /* 0x000ee20000002400 */
[----:B------:R-:W-:-:S02]  /*ee50*/  ISETP.GE.AND P3, PT, R186, R167, PT ;  /* 0x000000a7ba00720c */ /* 0x000fc40003f66270 */
[----:B------:R-:W-:Y:S02]  /*ee60*/  I2FP.F32.U32 R117, R117 ;  /* 0x0000007500757245 */ /* 0x000fe40000201000 */
[----:B------:R-:W-:-:S03]  /*ee70*/  I2FP.F32.U32 R186, R186 ;  /* 0x000000ba00ba7245 */ /* 0x000fc60000201000 */
[C---:B------:R-:W-:Y:S01]  /*ee80*/  FFMA.FTZ R190, R117.reuse, UR5, R104 ;  /* 0x0000000575be7c23 */ /* 0x040fe20008010068 */
[----:B------:R-:W-:Y:S01]  /*ee90*/  FFMA.FTZ R122, R117, UR5, R122 ;  /* 0x00000005757a7c23 */ /* 0x000fe2000801007a */
[----:B------:R-:W-:Y:S01]  /*eea0*/  FFMA.FTZ R121, R186, UR5, R121 ;  /* 0x00000005ba797c23 */ /* 0x000fe20008010079 */
[----:B------:R-:W-:Y:S02]  /*eeb0*/  VIADD R117, R8, 0xfffffe31 ;  /* 0xfffffe3108757836 */ /* 0x000fe40000000000 */
[----:B------:R-:W-:Y:S01]  /*eec0*/  FFMA.FTZ R186, R186, UR5, R105 ;  /* 0x00000005baba7c23 */ /* 0x000fe20008010069 */
[----:B------:R-:W-:Y:S01]  /*eed0*/  FSEL R190, R190, -INF , !P6 ;  /* 0xff800000bebe7808 */ /* 0x000fe20007000000 */
[----:B------:R4:W-:Y:S01]  /*eee0*/  MUFU.TANH R105, R58 ;  /* 0x0000003a00697308 */ /* 0x0009e20000002400 */
[----:B------:R-:W-:Y:S02]  /*eef0*/  FSEL R192, R121, -INF , !P4 ;  /* 0xff80000079c07808 */ /* 0x000fe40006000000 */
[----:B------:R-:W-:-:S02]  /*ef00*/  ISETP.GE.AND P6, PT, R117, R212, PT ;  /* 0x000000d47500720c */ /* 0x000fc40003fc6270 */
[----:B------:R-:W-:Y:S02]  /*ef10*/  FSEL R186, R186, -INF , !P3 ;  /* 0xff800000baba7808 */ /* 0x000fe40005800000 */
[C---:B------:R-:W-:Y:S01]  /*ef20*/  ISETP.GE.AND P4, PT, R119.reuse, R212, PT ;  /* 0x000000d47700720c */ /* 0x040fe20003f86270 */
[----:B------:R1:W-:Y:S01]  /*ef30*/  MUFU.TANH R104, R57 ;  /* 0x0000003900687308 */ /* 0x0003e20000002400 */
[----:B------:R-:W-:Y:S02]  /*ef40*/  ISETP.GE.AND P3, PT, R119, R167, PT ;  /* 0x000000a77700720c */ /* 0x000fe40003f66270 */
[----:B------:R-:W-:-:S05]  /*ef50*/  I2FP.F32.U32 R119, R119 ;  /* 0x0000007700777245 */ /* 0x000fca0000201000 */
[C---:B--2---:R-:W-:Y:S01]  /*ef60*/  FFMA.FTZ R59, R119.reuse, UR5, R108 ;  /* 0x00000005773b7c23 */ /* 0x044fe2000801006c */
[----:B------:R-:W-:Y:S01]  /*ef70*/  IADD3 R108, PT, PT, R8, -0x1c8, RZ ;  /* 0xfffffe38086c7810 */ /* 0x000fe20007ffe0ff */
[----:B------:R-:W-:Y:S01]  /*ef80*/  FFMA.FTZ R180, R119, UR5, R107 ;  /* 0x0000000577b47c23 */ /* 0x000fe2000801006b */
[----:B----4-:R-:W-:Y:S01]  /*ef90*/  FSEL R58, R122, -INF , !P5 ;  /* 0xff8000007a3a7808 */ /* 0x010fe20006800000 */
[----:B------:R-:W2:Y:S01]  /*efa0*/  MUFU.TANH R5, R5 ;  /* 0x0000000500057308 */ /* 0x000ea20000002400 */
[----:B------:R-:W-:Y:S02]  /*efb0*/  ISETP.GE.AND P5, PT, R117, R167, PT ;  /* 0x000000a77500720c */ /* 0x000fe40003fa6270 */
[----:B------:R-:W-:Y:S02]  /*efc0*/  I2FP.F32.U32 R117, R117 ;  /* 0x0000007500757245 */ /* 0x000fe40000201000 */
[----:B------:R-:W-:Y:S02]  /*efd0*/  FSEL R59, R59, -INF , !P4 ;  /* 0xff8000003b3b7808 */ /* 0x000fe40006000000 */
[----:B------:R-:W-:Y:S01]  /*efe0*/  FSEL R180, R180, -INF , !P3 ;  /* 0xff800000b4b47808 */ /* 0x000fe20005800000 */
[C---:B------:R-:W-:Y:S01]  /*eff0*/  FFMA.FTZ R116, R117.reuse, UR5, R106 ;  /* 0x0000000575747c23 */ /* 0x040fe2000801006a */
[----:B------:R-:W-:Y:S01]  /*f000*/  FFMA.FTZ R178, R117, UR5, R109 ;  /* 0x0000000575b27c23 */ /* 0x000fe2000801006d */
[----:B------:R-:W-:Y:S01]  /*f010*/  VIADD R117, R8, 0xfffffe39 ;  /* 0xfffffe3908757836 */ /* 0x000fe20000000000 */
[----:B------:R-:W-:Y:S01]  /*f020*/  I2FP.F32.U32 R109, R108 ;  /* 0x0000006c006d7245 */ /* 0x000fe20000201000 */
[----:B------:R4:W-:Y:S01]  /*f030*/  MUFU.TANH R106, R170 ;  /* 0x000000aa006a7308 */ /* 0x0009e20000002400 */
[----:B-1----:R-:W-:-:S02]  /*f040*/  FSEL R57, R116, -INF , !P6 ;  /* 0xff80000074397808 */ /* 0x002fc40007000000 */
[----:B------:R-:W-:Y:S01]  /*f050*/  FSEL R178, R178, -INF , !P5 ;  /* 0xff800000b2b27808 */ /* 0x000fe20006800000 */
[----:B------:R-:W-:Y:S01]  /*f060*/  FFMA.FTZ R110, R109, UR5, R110 ;  /* 0x000000056d6e7c23 */ /* 0x000fe2000801006e */
[-C--:B------:R-:W-:Y:S01]  /*f070*/  ISETP.GE.AND P6, PT, R117, R212.reuse, PT ;  /* 0x000000d47500720c */ /* 0x080fe20003fc6270 */
[----:B------:R-:W-:Y:S01]  /*f080*/  FFMA.FTZ R176, R109, UR5, R97 ;  /* 0x000000056db07c23 */ /* 0x000fe20008010061 */
[----:B------:R-:W-:Y:S01]  /*f090*/  ISETP.GE.AND P5, PT, R117, R167, PT ;  /* 0x000000a77500720c */ /* 0x000fe20003fa6270 */
[----:B------:R-:W-:Y:S01]  /*f0a0*/  VIADD R109, R8, 0xfffffe40 ;  /* 0xfffffe40086d7836 */ /* 0x000fe20000000000 */
[----:B------:R-:W-:Y:S01]  /*f0b0*/  I2FP.F32.U32 R117, R117 ;  /* 0x0000007500757245 */ /* 0x000fe20000201000 */
[----:B------:R-:W-:Y:S01]  /*f0c0*/  MUFU.TANH R97, R168 ;  /* 0x000000a800617308 */ /* 0x000fe20000002400 */
[C---:B------:R-:W-:Y:S02]  /*f0d0*/  ISETP.GE.AND P4, PT, R108.reuse, R212, PT ;  /* 0x000000d46c00720c */ /* 0x040fe40003f86270 */
[----:B------:R-:W-:Y:S01]  /*f0e0*/  ISETP.GE.AND P3, PT, R108, R167, PT ;  /* 0x000000a76c00720c */ /* 0x000fe20003f66270 */
[C---:B------:R-:W-:Y:S01]  /*f0f0*/  FFMA.FTZ R182, R117.reuse, UR5, R96 ;  /* 0x0000000575b67c23 */ /* 0x040fe20008010060 */
[----:B------:R-:W-:Y:S01]  /*f100*/  FFMA.FTZ R111, R117, UR5, R111 ;  /* 0x00000005756f7c23 */ /* 0x000fe2000801006f */
[----:B------:R-:W-:Y:S01]  /*f110*/  VIADD R108, R8, 0xfffffe41 ;  /* 0xfffffe41086c7836 */ /* 0x000fe20000000000 */
[----:B------:R-:W-:Y:S01]  /*f120*/  FSEL R184, R110, -INF , !P4 ;  /* 0xff8000006eb87808 */ /* 0x000fe20006000000 */
[----:B------:R-:W1:Y:S01]  /*f130*/  MUFU.TANH R61, R61 ;  /* 0x0000003d003d7308 */ /* 0x000e620000002400 */
[----:B------:R-:W-:-:S02]  /*f140*/  FSEL R176, R176, -INF , !P3 ;  /* 0xff800000b0b07808 */ /* 0x000fc40005800000 */
[----:B------:R-:W-:Y:S02]  /*f150*/  FSEL R182, R182, -INF , !P6 ;  /* 0xff800000b6b67808 */ /* 0x000fe40007000000 */
[----:B------:R-:W-:Y:S02]  /*f160*/  FSEL R174, R111, -INF , !P5 ;  /* 0xff8000006fae7808 */ /* 0x000fe40006800000 */
[CC--:B------:R-:W-:Y:S01]  /*f170*/  ISETP.GE.AND P4, PT, R109.reuse, R212.reuse, PT ;  /* 0x000000d46d00720c */ /* 0x0c0fe20003f86270 */
[----:B------:R-:W1:Y:S01]  /*f180*/  MUFU.TANH R6, R6 ;  /* 0x0000000600067308 */ /* 0x000e620000002400 */
[-C--:B------:R-:W-:Y:S02]  /*f190*/  ISETP.GE.AND P3, PT, R109, R167.reuse, PT ;  /* 0x000000a76d00720c */ /* 0x080fe40003f66270 */
[C---:B------:R-:W-:Y:S02]  /*f1a0*/  ISETP.GE.AND P6, PT, R108.reuse, R212, PT ;  /* 0x000000d46c00720c */ /* 0x040fe40003fc6270 */
[----:B------:R-:W-:-:S02]  /*f1b0*/  ISETP.GE.AND P5, PT, R108, R167, PT ;  /* 0x000000a76c00720c */ /* 0x000fc40003fa6270 */
[----:B------:R-:W-:Y:S01]  /*f1c0*/  I2FP.F32.U32 R109, R109 ;  /* 0x0000006d006d7245 */ /* 0x000fe20000201000 */
[----:B------:R5:W1:Y:S01]  /*f1d0*/  MUFU.TANH R48, R63 ;  /* 0x0000003f00307308 */ /* 0x000a620000002400 */
[----:B------:R-:W-:-:S03]  /*f1e0*/  I2FP.F32.U32 R108, R108 ;  /* 0x0000006c006c7245 */ /* 0x000fc60000201000 */
[C---:B------:R-:W-:Y:S01]  /*f1f0*/  FFMA.FTZ R98, R109.reuse, UR5, R98 ;  /* 0x000000056d627c23 */ /* 0x040fe20008010062 */
[----:B------:R-:W-:Y:S01]  /*f200*/  FFMA.FTZ R100, R109, UR5, R100 ;  /* 0x000000056d647c23 */ /* 0x000fe20008010064 */
[C---:B----4-:R-:W-:Y:S01]  /*f210*/  FFMA.FTZ R170, R108.reuse, UR5, R99 ;  /* 0x000000056caa7c23 */ /* 0x050fe20008010063 */
[----:B------:R-:W-:Y:S01]  /*f220*/  FFMA.FTZ R101, R108, UR5, R101 ;  /* 0x000000056c657c23 */ /* 0x000fe20008010065 */
[----:B------:R-:W-:Y:S01]  /*f230*/  IADD3 R99, PT, PT, R8, -0x1b7, RZ ;  /* 0xfffffe4908637810 */ /* 0x000fe20007ffe0ff */
[----:B------:R-:W-:Y:S01]  /*f240*/  MUFU.TANH R175, R201 ;  /* 0x000000c900af7308 */ /* 0x000fe20000002400 */
[----:B------:R-:W-:Y:S01]  /*f250*/  FSEL R172, R98, -INF , !P4 ;  /* 0xff80000062ac7808 */ /* 0x000fe20006000000 */
[----:B------:R-:W-:Y:S01]  /*f260*/  VIADD R98, R8, 0xfffffe50 ;  /* 0xfffffe5008627836 */ /* 0x000fe20000000000 */
[----:B------:R-:W-:Y:S02]  /*f270*/  FSEL R247, R100, -INF , !P3 ;  /* 0xff80000064f77808 */ /* 0x000fe40005800000 */
[----:B------:R-:W-:-:S02]  /*f280*/  FSEL R170, R170, -INF , !P6 ;  /* 0xff800000aaaa7808 */ /* 0x000fc40007000000 */
[----:B------:R-:W-:Y:S01]  /*f290*/  FSEL R241, R101, -INF , !P5 ;  /* 0xff80000065f17808 */ /* 0x000fe20006800000 */
[----:B------:R-:W4:Y:S01]  /*f2a0*/  MUFU.TANH R73, R73 ;  /* 0x0000004900497308 */ /* 0x000f220000002400 */
[CC--:B------:R-:W-:Y:S01]  /*f2b0*/  ISETP.GE.AND P4, PT, R235.reuse, R212.reuse, PT ;  /* 0x000000d4eb00720c */ /* 0x0c0fe20003f86270 */
[----:B-----5:R-:W-:Y:S01]  /*f2c0*/  FMUL.FTZ R63, R18, UR7 ;  /* 0x00000007123f7c20 */ /* 0x020fe20008410000 */
[-C--:B------:R-:W-:Y:S01]  /*f2d0*/  ISETP.GE.AND P3, PT, R235, R167.reuse, PT ;  /* 0x000000a7eb00720c */ /* 0x080fe20003f66270 */
[----:B------:R-:W-:Y:S01]  /*f2e0*/  FMUL.FTZ R18, R179, UR7 ;  /* 0x00000007b3127c20 */ /* 0x000fe20008410000 */
[C---:B------:R-:W-:Y:S02]  /*f2f0*/  ISETP.GE.AND P6, PT, R99.reuse, R212, PT ;  /* 0x000000d46300720c */ /* 0x040fe40003fc6270 */
[----:B------:R-:W-:Y:S01]  /*f300*/  ISETP.GE.AND P5, PT, R99, R167, PT ;  /* 0x000000a76300720c */ /* 0x000fe20003fa6270 */
[----:B------:R-:W5:Y:S01]  /*f310*/  MUFU.TANH R77, R77 ;  /* 0x0000004d004d7308 */ /* 0x000f620000002400 */
[----:B------:R-:W-:-:S02]  /*f320*/  I2FP.F32.U32 R235, R235 ;  /* 0x000000eb00eb7245 */ /* 0x000fc40000201000 */
[----:B------:R-:W-:-:S03]  /*f330*/  I2FP.F32.U32 R99, R99 ;  /* 0x0000006300637245 */ /* 0x000fc60000201000 */
[C---:B------:R-:W-:Y:S01]  /*f340*/  FFMA.FTZ R102, R235.reuse, UR5, R102 ;  /* 0x00000005eb667c23 */ /* 0x040fe20008010066 */
[----:B------:R-:W-:Y:S01]  /*f350*/  FFMA.FTZ R235, R235, UR5, R89 ;  /* 0x00000005ebeb7c23 */ /* 0x000fe20008010059 */
[C---:B------:R-:W-:Y:S01]  /*f360*/  FFMA.FTZ R249, R99.reuse, UR5, R88 ;  /* 0x0000000563f97c23 */ /* 0x040fe20008010058 */
[----:B------:R-:W-:Y:S01]  /*f370*/  I2FP.F32.U32 R88, R98 ;  /* 0x0000006200587245 */ /* 0x000fe20000201000 */
[----:B------:R-:W-:Y:S01]  /*f380*/  FFMA.FTZ R90, R99, UR5, R90 ;  /* 0x00000005635a7c23 */ /* 0x000fe2000801005a */
[----:B------:R-:W-:Y:S01]  /*f390*/  VIADD R89, R8, 0xfffffe51 ;  /* 0xfffffe5108597836 */ /* 0x000fe20000000000 */
[----:B------:R-:W-:Y:S01]  /*f3a0*/  FSEL R168, R102, -INF , !P4 ;  /* 0xff80000066a87808 */ /* 0x000fe20006000000 */
[----:B------:R-:W5:Y:S01]  /*f3b0*/  MUFU.TANH R169, R169 ;  /* 0x000000a900a97308 */ /* 0x000f620000002400 */
[----:B------:R-:W-:Y:S01]  /*f3c0*/  FSEL R235, R235, -INF , !P3 ;  /* 0xff800000ebeb7808 */ /* 0x000fe20005800000 */
[C---:B------:R-:W-:Y:S01]  /*f3d0*/  FFMA.FTZ R91, R88.reuse, UR5, R91 ;  /* 0x00000005585b7c23 */ /* 0x040fe2000801005b */
[----:B------:R-:W-:Y:S01]  /*f3e0*/  FFMA.FTZ R93, R88, UR5, R93 ;  /* 0x00000005585d7c23 */ /* 0x000fe2000801005d */
[----:B------:R-:W-:-:S02]  /*f3f0*/  ISETP.GE.AND P4, PT, R98, R212, PT ;  /* 0x000000d46200720c */ /* 0x000fc40003f86270 */
[-C--:B------:R-:W-:Y:S02]  /*f400*/  ISETP.GE.AND P3, PT, R98, R167.reuse, PT ;  /* 0x000000a76200720c */ /* 0x080fe40003f66270 */
[----:B------:R-:W-:Y:S01]  /*f410*/  FSEL R249, R249, -INF , !P6 ;  /* 0xff800000f9f97808 */ /* 0x000fe20007000000 */
[----:B------:R3:W-:Y:S01]  /*f420*/  MUFU.TANH R88, R84 ;  /* 0x0000005400587308 */ /* 0x0007e20000002400 */
[----:B------:R-:W-:Y:S01]  /*f430*/  FSEL R233, R90, -INF , !P5 ;  /* 0xff8000005ae97808 */ /* 0x000fe20006800000 */
[----:B------:R-:W-:Y:S01]  /*f440*/  VIADD R90, R8, 0xfffffe59 ;  /* 0xfffffe59085a7836 */ /* 0x000fe20000000000 */
[C---:B------:R-:W-:Y:S02]  /*f450*/  ISETP.GE.AND P6, PT, R89.reuse, R212, PT ;  /* 0x000000d45900720c */ /* 0x040fe40003fc6270 */
[----:B------:R-:W-:Y:S02]  /*f460*/  ISETP.GE.AND P5, PT, R89, R167, PT ;  /* 0x000000a75900720c */ /* 0x000fe40003fa6270 */
[----:B------:R-:W-:Y:S01]  /*f470*/  FSEL R231, R91, -INF , !P4 ;  /* 0xff8000005be77808 */ /* 0x000fe20006000000 */
[----:B------:R-:W5:Y:S01]  /*f480*/  MUFU.TANH R86, R86 ;  /* 0x0000005600567308 */ /* 0x000f620000002400 */
[----:B------:R-:W-:-:S02]  /*f490*/  FSEL R225, R93, -INF , !P3 ;  /* 0xff8000005de17808 */ /* 0x000fc40005800000 */
[----:B------:R-:W-:Y:S02]  /*f4a0*/  I2FP.F32.U32 R89, R89 ;  /* 0x0000005900597245 */ /* 0x000fe40000201000 */
[C---:B------:R-:W-:Y:S02]  /*f4b0*/  ISETP.GE.AND P4, PT, R221.reuse, R212, PT ;  /* 0x000000d4dd00720c */ /* 0x040fe40003f86270 */
[----:B------:R-:W-:Y:S01]  /*f4c0*/  ISETP.GE.AND P3, PT, R221, R167, PT ;  /* 0x000000a7dd00720c */ /* 0x000fe20003f66270 */
[C---:B------:R-:W-:Y:S01]  /*f4d0*/  FFMA.FTZ R92, R89.reuse, UR5, R92 ;  /* 0x00000005595c7c23 */ /* 0x040fe2000801005c */
[----:B------:R-:W-:Y:S01]  /*f4e0*/  I2FP.F32.U32 R221, R221 ;  /* 0x000000dd00dd7245 */ /* 0x000fe20000201000 */
[----:B------:R-:W-:Y:S01]  /*f4f0*/  FFMA.FTZ R94, R89, UR5, R94 ;  /* 0x00000005595e7c23 */ /* 0x000fe2000801005e */
[----:B---3--:R-:W-:Y:S01]  /*f500*/  I2FP.F32.U32 R84, R90 ;  /* 0x0000005a00547245 */ /* 0x008fe20000201000 */
[----:B------:R-:W-:Y:S01]  /*f510*/  MUFU.TANH R113, R199 ;  /* 0x000000c700717308 */ /* 0x000fe20000002400 */
[----:B------:R-:W-:Y:S01]  /*f520*/  FSEL R229, R92, -INF , !P6 ;  /* 0xff8000005ce57808 */ /* 0x000fe20007000000 */
[C---:B------:R-:W-:Y:S01]  /*f530*/  FFMA.FTZ R227, R221.reuse, UR5, R68 ;  /* 0x00000005dde37c23 */ /* 0x040fe20008010044 */
[----:B------:R-:W-:Y:S01]  /*f540*/  FFMA.FTZ R221, R221, UR5, R70 ;  /* 0x00000005dddd7c23 */ /* 0x000fe20008010046 */
[----:B------:R-:W-:Y:S01]  /*f550*/  FSEL R223, R94, -INF , !P5 ;  /* 0xff8000005edf7808 */ /* 0x000fe20006800000 */
[C---:B------:R-:W-:Y:S01]  /*f560*/  FFMA.FTZ R183, R84.reuse, UR5, R69 ;  /* 0x0000000554b77c23 */ /* 0x040fe20008010045 */
[----:B------:R-:W-:Y:S01]  /*f570*/  FFMA.FTZ R71, R84, UR5, R71 ;  /* 0x0000000554477c23 */ /* 0x000fe20008010047 */
[----:B------:R-:W-:Y:S01]  /*f580*/  ISETP.GE.AND P6, PT, R90, R212, PT ;  /* 0x000000d45a00720c */ /* 0x000fe20003fc6270 */
[----:B------:R-:W-:Y:S01]  /*f590*/  VIADD R70, R8, 0xfffffe61 ;  /* 0xfffffe6108467836 */ /* 0x000fe20000000000 */
[----:B------:R-:W-:Y:S01]  /*f5a0*/  ISETP.GE.AND P5, PT, R90, R167, PT ;  /* 0x000000a75a00720c */ /* 0x000fe20003fa6270 */
[----:B------:R3:W-:Y:S01]  /*f5b0*/  MUFU.TANH R69, R81 ;  /* 0x0000005100457308 */ /* 0x0007e20000002400 */
[----:B------:R-:W-:-:S02]  /*f5c0*/  FSEL R227, R227, -INF , !P4 ;  /* 0xff800000e3e37808 */ /* 0x000fc40006000000 */
[----:B------:R-:W-:Y:S02]  /*f5d0*/  FSEL R221, R221, -INF , !P3 ;  /* 0xff800000dddd7808 */ /* 0x000fe40005800000 */
[CC--:B------:R-:W-:Y:S02]  /*f5e0*/  ISETP.GE.AND P4, PT, R207.reuse, R212.reuse, PT ;  /* 0x000000d4cf00720c */ /* 0x0c0fe40003f86270 */
[----:B------:R-:W-:Y:S01]  /*f5f0*/  ISETP.GE.AND P3, PT, R207, R167, PT ;  /* 0x000000a7cf00720c */ /* 0x000fe20003f66270 */
[----:B------:R-:W5:Y:S01]  /*f600*/  MUFU.TANH R173, R202 ;  /* 0x000000ca00ad7308 */ /* 0x000f620000002400 */
        /* <DEDUP_REMOVED lines=9> */
[C---:B---3--:R-:W-:Y:S01]  /*f6a0*/  VIADD R81, R8.reuse, 0xfffffe69 ;  /* 0xfffffe6908517836 */ /* 0x048fe20000000000 */
[----:B------:R-:W-:Y:S01]  /*f6b0*/  FSEL R219, R219, -INF , !P4 ;  /* 0xff800000dbdb7808 */ /* 0x000fe20006000000 */
[----:B------:R-:W-:Y:S01]  /*f6c0*/  VIADD R71, R8, 0xfffffe70 ;  /* 0xfffffe7008477836 */ /* 0x000fe20000000000 */
[----:B------:R-:W-:Y:S01]  /*f6d0*/  FSEL R207, R207, -INF , !P3 ;  /* 0xff800000cfcf7808 */ /* 0x000fe20005800000 */
[C---:B------:R-:W-:Y:S01]  /*f6e0*/  FFMA.FTZ R201, R70.reuse, UR5, R65 ;  /* 0x0000000546c97c23 */ /* 0x040fe20008010041 */
[----:B------:R-:W-:Y:S01]  /*f6f0*/  FFMA.FTZ R205, R70, UR5, R4 ;  /* 0x0000000546cd7c23 */ /* 0x000fe20008010004 */
[----:B------:R-:W-:Y:S01]  /*f700*/  I2FP.F32.U32 R4, R66 ;  /* 0x0000004200047245 */ /* 0x000fe20000201000 */
[----:B------:R-:W3:Y:S01]  /*f710*/  MUFU.TANH R200, R200 ;  /* 0x000000c800c87308 */ /* 0x000ee20000002400 */
[----:B------:R-:W-:-:S02]  /*f720*/  ISETP.GE.AND P4, PT, R66, R212, PT ;  /* 0x000000d44200720c */ /* 0x000fc40003f86270 */
[----:B------:R-:W-:Y:S01]  /*f730*/  FSEL R201, R201, -INF , !P6 ;  /* 0xff800000c9c97808 */ /* 0x000fe20007000000 */
[C---:B--2---:R-:W-:Y:S01]  /*f740*/  FFMA.FTZ R5, R4.reuse, UR5, R5 ;  /* 0x0000000504057c23 */ /* 0x044fe20008010005 */
[----:B------:R-:W-:Y:S01]  /*f750*/  FSEL R205, R205, -INF , !P5 ;  /* 0xff800000cdcd7808 */ /* 0x000fe20006800000 */
[----:B-1----:R-:W-:Y:S01]  /*f760*/  FFMA.FTZ R211, R4, UR5, R61 ;  /* 0x0000000504d37c23 */ /* 0x002fe2000801003d */
[C---:B------:R-:W-:Y:S01]  /*f770*/  ISETP.GE.AND P6, PT, R81.reuse, R212, PT ;  /* 0x000000d45100720c */ /* 0x040fe20003fc6270 */
[----:B------:R-:W1:Y:S01]  /*f780*/  MUFU.TANH R107, R171 ;  /* 0x000000ab006b7308 */ /* 0x000e620000002400 */
[----:B------:R-:W-:Y:S02]  /*f790*/  ISETP.GE.AND P5, PT, R81, R167, PT ;  /* 0x000000a75100720c */ /* 0x000fe40003fa6270 */
[----:B------:R-:W-:Y:S02]  /*f7a0*/  I2FP.F32.U32 R81, R81 ;  /* 0x0000005100517245 */ /* 0x000fe40000201000 */
[----:B------:R-:W-:-:S02]  /*f7b0*/  ISETP.GE.AND P3, PT, R66, R167, PT ;  /* 0x000000a74200720c */ /* 0x000fc40003f66270 */
[----:B------:R-:W-:Y:S01]  /*f7c0*/  IADD3 R61, PT, PT, R8, -0x18f, RZ ;  /* 0xfffffe71083d7810 */ /* 0x000fe20007ffe0ff */
[C---:B------:R-:W-:Y:S01]  /*f7d0*/  FFMA.FTZ R6, R81.reuse, UR5, R6 ;  /* 0x0000000551067c23 */ /* 0x040fe20008010006 */
[----:B------:R-:W-:Y:S01]  /*f7e0*/  FFMA.FTZ R48, R81, UR5, R48 ;  /* 0x0000000551307c23 */ /* 0x000fe20008010030 */
[----:B------:R-:W-:Y:S01]  /*f7f0*/  FSEL R217, R5, -INF , !P4 ;  /* 0xff80000005d97808 */ /* 0x000fe20006000000 */
[----:B------:R-:W-:Y:S01]  /*f800*/  MUFU.TANH R96, R165 ;  /* 0x000000a500607308 */ /* 0x000fe20000002400 */
[----:B------:R-:W-:Y:S02]  /*f810*/  FSEL R211, R211, -INF , !P3 ;  /* 0xff800000d3d37808 */ /* 0x000fe40005800000 */
[C---:B------:R-:W-:Y:S02]  /*f820*/  ISETP.GE.AND P4, PT, R71.reuse, R212, PT ;  /* 0x000000d44700720c */ /* 0x040fe40003f86270 */
[----:B------:R-:W-:Y:S02]  /*f830*/  ISETP.GE.AND P3, PT, R71, R167, PT ;  /* 0x000000a74700720c */ /* 0x000fe40003f66270 */
[----:B------:R-:W-:Y:S01]  /*f840*/  I2FP.F32.U32 R71, R71 ;  /* 0x0000004700477245 */ /* 0x000fe20000201000 */
[----:B------:R2:W-:Y:S01]  /*f850*/  MUFU.TANH R68, R82 ;  /* 0x0000005200447308 */ /* 0x0005e20000002400 */
[----:B------:R-:W-:-:S02]  /*f860*/  FSEL R215, R6, -INF , !P6 ;  /* 0xff80000006d77808 */ /* 0x000fc40007000000 */
[----:B------:R-:W-:Y:S01]  /*f870*/  FSEL R209, R48, -INF , !P5 ;  /* 0xff80000030d17808 */ /* 0x000fe20006800000 */
[----:B------:R-:W-:Y:S01]  /*f880*/  FFMA.FTZ R203, R71, UR5, R44 ;  /* 0x0000000547cb7c23 */ /* 0x000fe2000801002c */
[C---:B------:R-:W-:Y:S01]  /*f890*/  ISETP.GE.AND P6, PT, R61.reuse, R212, PT ;  /* 0x000000d43d00720c */ /* 0x040fe20003fc6270 */
[C---:B------:R-:W-:Y:S01]  /*f8a0*/  VIADD R44, R8.reuse, 0xfffffe78 ;  /* 0xfffffe78082c7836 */ /* 0x040fe20000000000 */
[----:B------:R-:W-:Y:S01]  /*f8b0*/  ISETP.GE.AND P5, PT, R61, R167, PT ;  /* 0x000000a73d00720c */ /* 0x000fe20003fa6270 */
[----:B------:R-:W-:Y:S01]  /*f8c0*/  FFMA.FTZ R52, R71, UR5, R52 ;  /* 0x0000000547347c23 */ /* 0x000fe20008010034 */
[----:B------:R-:W-:Y:S01]  /*f8d0*/  I2FP.F32.U32 R61, R61 ;  /* 0x0000003d003d7245 */ /* 0x000fe20000201000 */
[----:B------:R-:W-:Y:S01]  /*f8e0*/  VIADD R71, R8, 0xfffffe89 ;  /* 0xfffffe8908477836 */ /* 0x000fe20000000000 */
[----:B------:R-:W-:Y:S01]  /*f8f0*/  FSEL R203, R203, -INF , !P4 ;  /* 0xff800000cbcb7808 */ /* 0x000fe20006000000 */
[----:B------:R-:W-:Y:S01]  /*f900*/  MUFU.TANH R89, R83 ;  /* 0x0000005300597308 */ /* 0x000fe20000002400 */
[----:B------:R-:W-:Y:S01]  /*f910*/  FSEL R193, R52, -INF , !P3 ;  /* 0xff80000034c17808 */ /* 0x000fe20005800000 */
[C---:B------:R-:W-:Y:S01]  /*f920*/  FFMA.FTZ R199, R61.reuse, UR5, R36 ;  /* 0x000000053dc77c23 */ /* 0x040fe20008010024 */
[----:B----4-:R-:W-:Y:S01]  /*f930*/  FFMA.FTZ R73, R61, UR5, R73 ;  /* 0x000000053d497c23 */ /* 0x010fe20008010049 */
[C---:B------:R-:W-:Y:S01]  /*f940*/  VIADD R61, R8.reuse, 0xfffffe79 ;  /* 0xfffffe79083d7836 */ /* 0x040fe20000000000 */
[----:B------:R-:W-:Y:S01]  /*f950*/  I2FP.F32.U32 R36, R44 ;  /* 0x0000002c00247245 */ /* 0x000fe20000201000 */
[----:B--2---:R-:W-:Y:S01]  /*f960*/  VIADD R82, R8, 0xfffffe98 ;  /* 0xfffffe9808527836 */ /* 0x004fe20000000000 */
[----:B------:R-:W-:Y:S01]  /*f970*/  FSEL R199, R199, -INF , !P6 ;  /* 0xff800000c7c77808 */ /* 0x000fe20007000000 */
[----:B------:R-:W2:Y:S01]  /*f980*/  MUFU.TANH R123, R123 ;  /* 0x0000007b007b7308 */ /* 0x000ea20000002400 */
[----:B------:R-:W-:Y:S01]  /*f990*/  FSEL R191, R73, -INF , !P5 ;  /* 0xff80000049bf7808 */ /* 0x000fe20006800000 */
[C---:B-----5:R-:W-:Y:S01]  /*f9a0*/  FFMA.FTZ R77, R36.reuse, UR5, R77 ;  /* 0x00000005244d7c23 */ /* 0x060fe2000801004d */
[CC--:B------:R-:W-:Y:S01]  /*f9b0*/  ISETP.GE.AND P6, PT, R61.reuse, R212.reuse, PT ;  /* 0x000000d43d00720c */ /* 0x0c0fe20003fc6270 */
[----:B------:R-:W-:Y:S01]  /*f9c0*/  FFMA.FTZ R169, R36, UR5, R169 ;  /* 0x0000000524a97c23 */ /* 0x000fe200080100a9 */
[----:B------:R-:W-:Y:S01]  /*f9d0*/  ISETP.GE.AND P5, PT, R61, R167, PT ;  /* 0x000000a73d00720c */ /* 0x000fe20003fa6270 */
[----:B------:R-:W-:Y:S01]  /*f9e0*/  VIADD R36, R8, 0xfffffe80 ;  /* 0xfffffe8008247836 */ /* 0x000fe20000000000 */
[----:B------:R-:W-:Y:S01]  /*f9f0*/  I2FP.F32.U32 R61, R61 ;  /* 0x0000003d003d7245 */ /* 0x000fe20000201000 */
[----:B------:R-:W4:Y:S01]  /*fa00*/  MUFU.TANH R103, R103 ;  /* 0x0000006700677308 */ /* 0x000f220000002400 */
[----:B------:R-:W-:-:S02]  /*fa10*/  ISETP.GE.AND P4, PT, R44, R212, PT ;  /* 0x000000d42c00720c */ /* 0x000fc40003f86270 */
[-C--:B------:R-:W-:Y:S01]  /*fa20*/  ISETP.GE.AND P3, PT, R44, R167.reuse, PT ;  /* 0x000000a72c00720c */ /* 0x080fe20003f66270 */
[C---:B------:R-:W-:Y:S01]  /*fa30*/  FFMA.FTZ R86, R61.reuse, UR5, R86 ;  /* 0x000000053d567c23 */ /* 0x040fe20008010056 */
[----:B------:R-:W-:Y:S01]  /*fa40*/  FFMA.FTZ R177, R61, UR5, R177 ;  /* 0x000000053db17c23 */ /* 0x000fe200080100b1 */
[C---:B------:R-:W-:Y:S01]  /*fa50*/  VIADD R44, R8.reuse, 0xfffffe81 ;  /* 0xfffffe81082c7836 */ /* 0x040fe20000000000 */
[----:B------:R-:W-:Y:S01]  /*fa60*/  FSEL R197, R77, -INF , !P4 ;  /* 0xff8000004dc57808 */ /* 0x000fe20006000000 */
[----:B------:R-:W-:Y:S01]  /*fa70*/  VIADD R61, R8, 0xfffffe90 ;  /* 0xfffffe90083d7836 */ /* 0x000fe20000000000 */
[----:B------:R-:W-:Y:S01]  /*fa80*/  FSEL R189, R169, -INF , !P3 ;  /* 0xff800000a9bd7808 */ /* 0x000fe20005800000 */
[----:B------:R5:W-:Y:S01]  /*fa90*/  MUFU.TANH R64, R80 ;  /* 0x0000005000407308 */ /* 0x000be20000002400 */
[C---:B------:R-:W-:Y:S02]  /*faa0*/  ISETP.GE.AND P4, PT, R36.reuse, R212, PT ;  /* 0x000000d42400720c */ /* 0x040fe40003f86270 */
[----:B------:R-:W-:-:S02]  /*fab0*/  ISETP.GE.AND P3, PT, R36, R167, PT ;  /* 0x000000a72400720c */ /* 0x000fc40003f66270 */
[----:B------:R-:W-:Y:S02]  /*fac0*/  I2FP.F32.U32 R36, R36 ;  /* 0x0000002400247245 */ /* 0x000fe40000201000 */
[----:B------:R-:W-:Y:S01]  /*fad0*/  FSEL R195, R86, -INF , !P6 ;  /* 0xff80000056c37808 */ /* 0x000fe20007000000 */
[----:B------:R3:W-:Y:S01]  /*fae0*/  MUFU.TANH R65, R79 ;  /* 0x0000004f00417308 */ /* 0x0007e20000002400 */
[----:B------:R-:W-:Y:S01]  /*faf0*/  FSEL R187, R177, -INF , !P5 ;  /* 0xff800000b1bb7808 */ /* 0x000fe20006800000 */
[----:B------:R-:W-:Y:S01]  /*fb00*/  FFMA.FTZ R173, R36, UR5, R173 ;  /* 0x0000000524ad7c23 */ /* 0x000fe200080100ad */
[----:B------:R-:W-:Y:S01]  /*fb10*/  ISETP.GE.AND P6, PT, R44, R212, PT ;  /* 0x000000d42c00720c */ /* 0x000fe20003fc6270 */
[----:B------:R-:W-:Y:S01]  /*fb20*/  FFMA.FTZ R128, R36, UR5, R128 ;  /* 0x0000000524807c23 */ /* 0x000fe20008010080 */
[-C--:B------:R-:W-:Y:S02]  /*fb30*/  ISETP.GE.AND P5, PT, R44, R167.reuse, PT ;  /* 0x000000a72c00720c */ /* 0x080fe40003fa6270 */
[----:B------:R-:W-:Y:S01]  /*fb40*/  I2FP.F32.U32 R44, R44 ;  /* 0x0000002c002c7245 */ /* 0x000fe20000201000 */
[----:B------:R-:W4:Y:S01]  /*fb50*/  MUFU.TANH R95, R95 ;  /* 0x0000005f005f7308 */ /* 0x000f220000002400 */
[C---:B------:R-:W-:Y:S01]  /*fb60*/  IADD3 R36, PT, PT, R8.reuse, -0x178, RZ ;  /* 0xfffffe8808247810 */ /* 0x040fe20007ffe0ff */
[----:B-----5:R-:W-:Y:S01]  /*fb70*/  VIADD R80, R8, 0xfffffea0 ;  /* 0xfffffea008507836 */ /* 0x020fe20000000000 */
[----:B------:R-:W-:Y:S01]  /*fb80*/  FSEL R181, R173, -INF , !P4 ;  /* 0xff800000adb57808 */ /* 0x000fe20006000000 */
[C---:B------:R-:W-:Y:S01]  /*fb90*/  FFMA.FTZ R175, R44.reuse, UR5, R175 ;  /* 0x000000052caf7c23 */ /* 0x040fe200080100af */
[----:B------:R-:W-:Y:S01]  /*fba0*/  FFMA.FTZ R129, R44, UR5, R129 ;  /* 0x000000052c817c23 */ /* 0x000fe20008010081 */
[----:B------:R-:W-:Y:S01]  /*fbb0*/  FSEL R173, R128, -INF , !P3 ;  /* 0xff80000080ad7808 */ /* 0x000fe20005800000 */
[----:B------:R-:W-:Y:S01]  /*fbc0*/  VIADD R44, R8, 0xfffffeb9 ;  /* 0xfffffeb9082c7836 */ /* 0x000fe20000000000 */
[C---:B------:R-:W-:Y:S01]  /*fbd0*/  ISETP.GE.AND P4, PT, R36.reuse, R212, PT ;  /* 0x000000d42400720c */ /* 0x040fe20003f86270 */
[----:B------:R-:W5:Y:S01]  /*fbe0*/  MUFU.TANH R87, R87 ;  /* 0x0000005700577308 */ /* 0x000f620000002400 */
[----:B------:R-:W-:Y:S01]  /*fbf0*/  ISETP.GE.AND P3, PT, R36, R167, PT ;  /* 0x000000a72400720c */ /* 0x000fe20003f66270 */
[----:B---3--:R-:W-:Y:S01]  /*fc00*/  VIADD R79, R8, 0xfffffea1 ;  /* 0xfffffea1084f7836 */ /* 0x008fe20000000000 */
        /* <DEDUP_REMOVED lines=8> */
[----:B------:R-:W-:Y:S01]  /*fc90*/  I2FP.F32.U32 R71, R71 ;  /* 0x0000004700477245 */ /* 0x000fe20000201000 */
[----:B------:R3:W5:Y:S01]  /*fca0*/  MUFU.TANH R4, R78 ;  /* 0x0000004e00047308 */ /* 0x0007620000002400 */
[----:B------:R-:W-:-:S02]  /*fcb0*/  FSEL R177, R125, -INF , !P4 ;  /* 0xff8000007db17808 */ /* 0x000fc40006000000 */
[----:B------:R-:W-:Y:S01]  /*fcc0*/  FSEL R169, R124, -INF , !P3 ;  /* 0xff8000007ca97808 */ /* 0x000fe20005800000 */
[C---:B------:R-:W-:Y:S01]  /*fcd0*/  FFMA.FTZ R175, R71.reuse, UR5, R200 ;  /* 0x0000000547af7c23 */ /* 0x040fe200080100c8 */
[----:B------:R-:W-:Y:S01]  /*fce0*/  FFMA.FTZ R126, R71, UR5, R126 ;  /* 0x00000005477e7c23 */ /* 0x000fe2000801007e */
[CC--:B------:R-:W-:Y:S02]  /*fcf0*/  ISETP.GE.AND P4, PT, R61.reuse, R212.reuse, PT ;  /* 0x000000d43d00720c */ /* 0x0c0fe40003f86270 */
[----:B------:R-:W-:Y:S01]  /*fd00*/  ISETP.GE.AND P3, PT, R61, R167, PT ;  /* 0x000000a73d00720c */ /* 0x000fe20003f66270 */
[----:B------:R5:W-:Y:S01]  /*fd10*/  MUFU.TANH R5, R76 ;  /* 0x0000004c00057308 */ /* 0x000be20000002400 */
[----:B------:R-:W-:Y:S02]  /*fd20*/  I2FP.F32.U32 R61, R61 ;  /* 0x0000003d003d7245 */ /* 0x000fe40000201000 */
[----:B------:R-:W-:Y:S02]  /*fd30*/  FSEL R175, R175, -INF , !P6 ;  /* 0xff800000afaf7808 */ /* 0x000fe40007000000 */
[----:B------:R-:W-:Y:S01]  /*fd40*/  FSEL R165, R126, -INF , !P5 ;  /* 0xff8000007ea57808 */ /* 0x000fe20006800000 */
[C---:B------:R-:W-:Y:S01]  /*fd50*/  FFMA.FTZ R109, R61.reuse, UR5, R112 ;  /* 0x000000053d6d7c23 */ /* 0x040fe20008010070 */
[C---:B------:R-:W-:Y:S01]  /*fd60*/  ISETP.GE.AND P6, PT, R36.reuse, R212, PT ;  /* 0x000000d42400720c */ /* 0x040fe20003fc6270 */
[----:B------:R-:W-:Y:S01]  /*fd70*/  FFMA.FTZ R84, R61, UR5, R114 ;  /* 0x000000053d547c23 */ /* 0x000fe20008010072 */
[----:B------:R-:W-:Y:S01]  /*fd80*/  ISETP.GE.AND P5, PT, R36, R167, PT ;  /* 0x000000a72400720c */ /* 0x000fe20003fa6270 */
[C---:B---3--:R-:W-:Y:S01]  /*fd90*/  VIADD R78, R8.reuse, 0xfffffea8 ;  /* 0xfffffea8084e7836 */ /* 0x048fe20000000000 */
[----:B------:R-:W-:Y:S01]  /*fda0*/  I2FP.F32.U32 R36, R36 ;  /* 0x0000002400247245 */ /* 0x000fe20000201000 */
[----:B------:R3:W3:Y:S01]  /*fdb0*/  MUFU.TANH R6, R75 ;  /* 0x0000004b00067308 */ /* 0x0006e20000002400 */
[----:B------:R-:W-:-:S02]  /*fdc0*/  IADD3 R81, PT, PT, R8, -0x167, RZ ;  /* 0xfffffe9908517810 */ /* 0x000fc40007ffe0ff */
[----:B------:R-:W-:Y:S01]  /*fdd0*/  FSEL R109, R109, -INF , !P4 ;  /* 0xff8000006d6d7808 */ /* 0x000fe20006000000 */
[C---:B------:R-:W-:Y:S01]  /*fde0*/  FFMA.FTZ R108, R36.reuse, UR5, R113 ;  /* 0x00000005246c7c23 */ /* 0x040fe20008010071 */
[----:B------:R-:W-:Y:S01]  /*fdf0*/  FFMA.FTZ R83, R36, UR5, R115 ;  /* 0x0000000524537c23 */ /* 0x000fe20008010073 */
[----:B------:R-:W-:Y:S01]  /*fe00*/  FSEL R84, R84, -INF , !P3 ;  /* 0xff80000054547808 */ /* 0x000fe20005800000 */
[----:B------:R-:W-:Y:S01]  /*fe10*/  VIADD R36, R8, 0xfffffea9 ;  /* 0xfffffea908247836 */ /* 0x000fe20000000000 */
[C---:B------:R-:W-:Y:S01]  /*fe20*/  ISETP.GE.AND P4, PT, R82.reuse, R212, PT ;  /* 0x000000d45200720c */ /* 0x040fe20003f86270 */
[----:B------:R-:W3:Y:S01]  /*fe30*/  MUFU.TANH R74, R74 ;  /* 0x0000004a004a7308 */ /* 0x000ee20000002400 */
[----:B------:R-:W-:Y:S02]  /*fe40*/  ISETP.GE.AND P3, PT, R82, R167, PT ;  /* 0x000000a75200720c */ /* 0x000fe40003f66270 */
[----:B------:R-:W-:Y:S02]  /*fe50*/  I2FP.F32.U32 R82, R82 ;  /* 0x0000005200527245 */ /* 0x000fe40000201000 */
[----:B------:R-:W-:-:S02]  /*fe60*/  FSEL R108, R108, -INF , !P6 ;  /* 0xff8000006c6c7808 */ /* 0x000fc40007000000 */
[----:B------:R-:W-:Y:S01]  /*fe70*/  FSEL R83, R83, -INF , !P5 ;  /* 0xff80000053537808 */ /* 0x000fe20006800000 */
[C---:B------:R-:W-:Y:S01]  /*fe80*/  FFMA.FTZ R105, R82.reuse, UR5, R105 ;  /* 0x0000000552697c23 */ /* 0x040fe20008010069 */
[CC--:B------:R-:W-:Y:S01]  /*fe90*/  ISETP.GE.AND P6, PT, R81.reuse, R212.reuse, PT ;  /* 0x000000d45100720c */ /* 0x0c0fe20003fc6270 */
[----:B-1----:R-:W-:Y:S01]  /*fea0*/  FFMA.FTZ R82, R82, UR5, R107 ;  /* 0x0000000552527c23 */ /* 0x002fe2000801006b */
[----:B------:R-:W-:Y:S01]  /*feb0*/  ISETP.GE.AND P5, PT, R81, R167, PT ;  /* 0x000000a75100720c */ /* 0x000fe20003fa6270 */
[----:B------:R-:W1:Y:S01]  /*fec0*/  MUFU.TANH R72, R72 ;  /* 0x0000004800487308 */ /* 0x000e620000002400 */
[----:B------:R-:W-:Y:S02]  /*fed0*/  I2FP.F32.U32 R81, R81 ;  /* 0x0000005100517245 */ /* 0x000fe40000201000 */
[----:B------:R-:W-:Y:S02]  /*fee0*/  FSEL R107, R105, -INF , !P4 ;  /* 0xff800000696b7808 */ /* 0x000fe40006000000 */
[----:B------:R-:W-:Y:S01]  /*fef0*/  FSEL R82, R82, -INF , !P3 ;  /* 0xff80000052527808 */ /* 0x000fe20005800000 */
[C---:B------:R-:W-:Y:S01]  /*ff00*/  FFMA.FTZ R104, R81.reuse, UR5, R104 ;  /* 0x0000000551687c23 */ /* 0x040fe20008010068 */
[----:B------:R-:W-:Y:S01]  /*ff10*/  FFMA.FTZ R81, R81, UR5, R106 ;  /* 0x0000000551517c23 */ /* 0x000fe2000801006a */
[C---:B------:R-:W-:Y:S01]  /*ff20*/  ISETP.GE.AND P4, PT, R80.reuse, R212, PT ;  /* 0x000000d45000720c */ /* 0x040fe20003f86270 */
[----:B------:R-:W1:Y:S01]  /*ff30*/  MUFU.TANH R63, R63 ;  /* 0x0000003f003f7308 */ /* 0x000e620000002400 */
[----:B------:R-:W-:-:S02]  /*ff40*/  ISETP.GE.AND P3, PT, R80, R167, PT ;  /* 0x000000a75000720c */ /* 0x000fc40003f66270 */
[----:B------:R-:W-:Y:S02]  /*ff50*/  I2FP.F32.U32 R80, R80 ;  /* 0x0000005000507245 */ /* 0x000fe40000201000 */
[----:B------:R-:W-:Y:S02]  /*ff60*/  FSEL R106, R104, -INF , !P6 ;  /* 0xff800000686a7808 */ /* 0x000fe40007000000 */
[----:B------:R-:W-:Y:S01]  /*ff70*/  FSEL R81, R81, -INF , !P5 ;  /* 0xff80000051517808 */ /* 0x000fe20006800000 */
[C---:B------:R-:W-:Y:S01]  /*ff80*/  FFMA.FTZ R97, R80.reuse, UR5, R97 ;  /* 0x0000000550617c23 */ /* 0x040fe20008010061 */
[C---:B------:R-:W-:Y:S01]  /*ff90*/  ISETP.GE.AND P6, PT, R79.reuse, R212, PT ;  /* 0x000000d44f00720c */ /* 0x040fe20003fc6270 */
[----:B--2---:R-:W-:Y:S01]  /*ffa0*/  FFMA.FTZ R80, R80, UR5, R123 ;  /* 0x0000000550507c23 */ /* 0x004fe2000801007b */
[----:B------:R-:W-:Y:S01]  /*ffb0*/  ISETP.GE.AND P5, PT, R79, R167, PT ;  /* 0x000000a74f00720c */ /* 0x000fe20003fa6270 */
[----:B------:R-:W2:Y:S01]  /*ffc0*/  MUFU.TANH R67, R67 ;  /* 0x0000004300437308 */ /* 0x000ea20000002400 */
[----:B------:R-:W-:-:S02]  /*ffd0*/  I2FP.F32.U32 R79, R79 ;  /* 0x0000004f004f7245 */ /* 0x000fc40000201000 */
[----:B------:R-:W-:Y:S02]  /*ffe0*/  FSEL R105, R97, -INF , !P4 ;  /* 0xff80000061697808 */ /* 0x000fe40006000000 */
[----:B------:R-:W-:Y:S01]  /*fff0*/  FSEL R80, R80, -INF , !P3 ;  /* 0xff80000050507808 */ /* 0x000fe20005800000 */
[C---:B------:R-:W-:Y:S01]  /*10000*/  FFMA.FTZ R96, R79.reuse, UR5, R96 ;  /* 0x000000054f607c23 */ /* 0x040fe20008010060 */
[----:B----4-:R-:W-:Y:S01]  /*10010*/  FFMA.FTZ R79, R79, UR5, R103 ;  /* 0x000000054f4f7c23 */ /* 0x010fe20008010067 */
[C---:B------:R-:W-:Y:S01]  /*10020*/  ISETP.GE.AND P4, PT, R78.reuse, R212, PT ;  /* 0x000000d44e00720c */ /* 0x040fe20003f86270 */
[----:B------:R-:W4:Y:S01]  /*10030*/  MUFU.TANH R62, R62 ;  /* 0x0000003e003e7308 */ /* 0x000f220000002400 */
[----:B------:R-:W-:Y:S02]  /*10040*/  ISETP.GE.AND P3, PT, R78, R167, PT ;  /* 0x000000a74e00720c */ /* 0x000fe40003f66270 */
[----:B------:R-:W-:Y:S02]  /*10050*/  I2FP.F32.U32 R78, R78 ;  /* 0x0000004e004e7245 */ /* 0x000fe40000201000 */
[----:B------:R-:W-:-:S02]  /*10060*/  FSEL R104, R96, -INF , !P6 ;  /* 0xff80000060687808 */ /* 0x000fc40007000000 */
[----:B------:R-:W-:Y:S01]  /*10070*/  FSEL R79, R79, -INF , !P5 ;  /* 0xff8000004f4f7808 */ /* 0x000fe20006800000 */
[----:B------:R-:W-:Y:S01]  /*10080*/  FFMA.FTZ R95, R78, UR5, R95 ;  /* 0x000000054e5f7c23 */ /* 0x000fe2000801005f */
[----:B------:R-:W-:Y:S01]  /*10090*/  ISETP.GE.AND P6, PT, R36, R212, PT ;  /* 0x000000d42400720c */ /* 0x000fe20003fc6270 */
[----:B------:R-:W-:Y:S01]  /*100a0*/  FFMA.FTZ R78, R78, UR5, R88 ;  /* 0x000000054e4e7c23 */ /* 0x000fe20008010058 */
[----:B------:R-:W-:Y:S01]  /*100b0*/  ISETP.GE.AND P5, PT, R36, R167, PT ;  /* 0x000000a72400720c */ /* 0x000fe20003fa6270 */
[----:B------:R-:W4:Y:S01]  /*100c0*/  MUFU.TANH R55, R55 ;  /* 0x0000003700377308 */ /* 0x000f220000002400 */
[----:B------:R-:W-:Y:S02]  /*100d0*/  I2FP.F32.U32 R36, R36 ;  /* 0x0000002400247245 */ /* 0x000fe40000201000 */
[----:B------:R-:W-:Y:S02]  /*100e0*/  IADD3 R61, PT, PT, R8, -0x150, RZ ;  /* 0xfffffeb0083d7810 */ /* 0x000fe40007ffe0ff */
[----:B------:R-:W-:Y:S01]  /*100f0*/  FSEL R103, R95, -INF , !P4 ;  /* 0xff8000005f677808 */ /* 0x000fe20006000000 */
[C---:B-----5:R-:W-:Y:S01]  /*10100*/  FFMA.FTZ R87, R36.reuse, UR5, R87 ;  /* 0x0000000524577c23 */ /* 0x060fe20008010057 */
[----:B------:R-:W-:Y:S01]  /*10110*/  FFMA.FTZ R77, R36, UR5, R89 ;  /* 0x00000005244d7c23 */ /* 0x000fe20008010059 */
[----:B------:R-:W-:Y:S01]  /*10120*/  VIADD R36, R8, 0xfffffeb1 ;  /* 0xfffffeb108247836 */ /* 0x000fe20000000000 */
[----:B------:R-:W-:Y:S01]  /*10130*/  FSEL R78, R78, -INF , !P3 ;  /* 0xff8000004e4e7808 */ /* 0x000fe20005800000 */
[----:B------:R-:W5:Y:S01]  /*10140*/  MUFU.TANH R53, R53 ;  /* 0x0000003500357308 */ /* 0x000f620000002400 */
[----:B------:R-:W-:-:S02]  /*10150*/  ISETP.GE.AND P4, PT, R61, R212, PT ;  /* 0x000000d43d00720c */ /* 0x000fc40003f86270 */
[----:B------:R-:W-:Y:S02]  /*10160*/  ISETP.GE.AND P3, PT, R61, R167, PT ;  /* 0x000000a73d00720c */ /* 0x000fe40003f66270 */
[----:B------:R-:W-:Y:S02]  /*10170*/  I2FP.F32.U32 R61, R61 ;  /* 0x0000003d003d7245 */ /* 0x000fe40000201000 */
[----:B------:R-:W-:Y:S01]  /*10180*/  FSEL R102, R87, -INF , !P6 ;  /* 0xff80000057667808 */ /* 0x000fe20007000000 */
[----:B------:R-:W5:Y:S01]  /*10190*/  MUFU.TANH R54, R54 ;  /* 0x0000003600367308 */ /* 0x000f620000002400 */
[----:B------:R-:W-:Y:S01]  /*101a0*/  FSEL R77, R77, -INF , !P5 ;  /* 0xff8000004d4d7808 */ /* 0x000fe20006800000 */
[C---:B------:R-:W-:Y:S01]  /*101b0*/  FFMA.FTZ R68, R61.reuse, UR5, R68 ;  /* 0x000000053d447c23 */ /* 0x040fe20008010044 */
[C---:B------:R-:W-:Y:S01]  /*101c0*/  ISETP.GE.AND P6, PT, R36.reuse, R212, PT ;  /* 0x000000d42400720c */ /* 0x040fe20003fc6270 */
[----:B------:R-:W-:Y:S01]  /*101d0*/  FFMA.FTZ R64, R61, UR5, R64 ;  /* 0x000000053d407c23 */ /* 0x000fe20008010040 */
[----:B------:R-:W-:Y:S01]  /*101e0*/  ISETP.GE.AND P5, PT, R36, R167, PT ;  /* 0x000000a72400720c */ /* 0x000fe20003fa6270 */
[----:B------:R-:W-:Y:S01]  /*101f0*/  VIADD R61, R8, 0xfffffeb8 ;  /* 0xfffffeb8083d7836 */ /* 0x000fe20000000000 */
[----:B------:R-:W-:Y:S01]  /*10200*/  I2FP.F32.U32 R36, R36 ;  /* 0x0000002400247245 */ /* 0x000fe20000201000 */
[----:B------:R-:W5:Y:S01]  /*10210*/  MUFU.TANH R51, R51 ;  /* 0x0000003300337308 */ /* 0x000f620000002400 */
[----:B------:R-:W-:-:S02]  /*10220*/  FSEL R101, R68, -INF , !P4 ;  /* 0xff80000044657808 */ /* 0x000fc40006000000 */
[----:B------:R-:W-:Y:S01]  /*10230*/  FSEL R76, R64, -INF , !P3 ;  /* 0xff800000404c7808 */ /* 0x000fe20005800000 */
[C---:B------:R-:W-:Y:S01]  /*10240*/  FFMA.FTZ R69, R36.reuse, UR5, R69 ;  /* 0x0000000524457c23 */ /* 0x040fe20008010045 */
[----:B------:R-:W-:Y:S01]  /*10250*/  FFMA.FTZ R65, R36, UR5, R65 ;  /* 0x0000000524417c23 */ /* 0x000fe20008010041 */
[CC--:B------:R-:W-:Y:S02]  /*10260*/  ISETP.GE.AND P4, PT, R61.reuse, R212.reuse, PT ;  /* 0x000000d43d00720c */ /* 0x0c0fe40003f86270 */
[----:B------:R-:W-:Y:S01]  /*10270*/  ISETP.GE.AND P3, PT, R61, R167, PT ;  /* 0x000000a73d00720c */ /* 0x000fe20003f66270 */
[----:B------:R-:W5:Y:S01]  /*10280*/  MUFU.TANH R50, R50 ;  /* 0x0000003200327308 */ /* 0x000f620000002400 */
[----:B------:R-:W-:Y:S02]  /*10290*/  I2FP.F32.U32 R61, R61 ;  /* 0x0000003d003d7245 */ /* 0x000fe40000201000 */
[----:B------:R-:W-:Y:S01]  /*102a0*/  FSEL R100, R69, -INF , !P6 ;  /* 0xff80000045647808 */ /* 0x000fe20007000000 */
[----:B------:R-:W-:Y:S01]  /*102b0*/  VIADD R69, R8, 0xfffffec9 ;  /* 0xfffffec908457836 */ /* 0x000fe20000000000 */
[----:B---3--:R-:W-:Y:S01]  /*102c0*/  FSEL R75, R65, -INF , !P5 ;  /* 0xff800000414b7808 */ /* 0x008fe20006800000 */
[C---:B------:R-:W-:Y:S01]  /*102d0*/  FFMA.FTZ R99, R61.reuse, UR5, R4 ;  /* 0x000000053d637c23 */ /* 0x040fe20008010004 */
[C---:B------:R-:W-:Y:S01]  /*102e0*/  ISETP.GE.AND P6, PT, R44.reuse, R212, PT ;  /* 0x000000d42c00720c */ /* 0x040fe20003fc6270 */
[----:B------:R-:W-:Y:S01]  /*102f0*/  FFMA.FTZ R36, R61, UR5, R6 ;  /* 0x000000053d247c23 */ /* 0x000fe20008010006 */
[----:B------:R-:W-:Y:S01]  /*10300*/  ISETP.GE.AND P5, PT, R44, R167, PT ;  /* 0x000000a72c00720c */ /* 0x000fe20003fa6270 */
[C---:B------:R-:W-:Y:S01]  /*10310*/  VIADD R6, R8.reuse, 0xfffffec1 ;  /* 0xfffffec108067836 */ /* 0x040fe20000000000 */
[----:B------:R-:W-:Y:S01]  /*10320*/  I2FP.F32.U32 R44, R44 ;  /* 0x0000002c002c7245 */ /* 0x000fe20000201000 */
[----:B------:R-:W3:Y:S01]  /*10330*/  MUFU.TANH R42, R42 ;  /* 0x0000002a002a7308 */ /* 0x000ee20000002400 */
[----:B------:R-:W-:-:S02]  /*10340*/  IADD3 R4, PT, PT, R8, -0x140, RZ ;  /* 0xfffffec008047810 */ /* 0x000fc40007ffe0ff */
[----:B------:R-:W-:Y:S01]  /*10350*/  FSEL R99, R99, -INF , !P4 ;  /* 0xff80000063637808 */ /* 0x000fe20006000000 */
[C---:B------:R-:W-:Y:S01]  /*10360*/  FFMA.FTZ R98, R44.reuse, UR5, R5 ;  /* 0x000000052c627c23 */ /* 0x040fe20008010005 */
[----:B------:R-:W-:Y:S01]  /*10370*/  FFMA.FTZ R73, R44, UR5, R74 ;  /* 0x000000052c497c23 */ /* 0x000fe2000801004a */
[----:B------:R-:W-:Y:S02]  /*10380*/  I2FP.F32.U32 R5, R4 ;  /* 0x0000000400057245 */ /* 0x000fe40000201000 */
[----:B------:R-:W-:Y:S01]  /*10390*/  FSEL R74, R36, -INF , !P3 ;  /* 0xff800000244a7808 */ /* 0x000fe20005800000 */
[----:B------:R-:W3:Y:S01]  /*103a0*/  MUFU.TANH R46, R46 ;  /* 0x0000002e002e7308 */ /* 0x000ee20000002400 */
[----:B------:R-:W-:Y:S01]  /*103b0*/  FSEL R98, R98, -INF , !P6 ;  /* 0xff80000062627808 */ /* 0x000fe20007000000 */
[----:B-1----:R-:W-:Y:S01]  /*103c0*/  FFMA.FTZ R72, R5, UR5, R72 ;  /* 0x0000000505487c23 */ /* 0x002fe20008010048 */
[----:B------:R-:W-:Y:S01]  /*103d0*/  FSEL R73, R73, -INF , !P5 ;  /* 0xff80000049497808 */ /* 0x000fe20006800000 */
[----:B------:R-:W-:Y:S01]  /*103e0*/  FFMA.FTZ R63, R5, UR5, R63 ;  /* 0x00000005053f7c23 */ /* 0x000fe2000801003f */
[----:B------:R-:W-:-:S02]  /*103f0*/  ISETP.GE.AND P6, PT, R6, R212, PT ;  /* 0x000000d40600720c */ /* 0x000fc40003fc6270 */
[-C--:B------:R-:W-:Y:S01]  /*10400*/  ISETP.GE.AND P5, PT, R6, R167.reuse, PT ;  /* 0x000000a70600720c */ /* 0x080fe20003fa6270 */
[----:B------:R-:W1:Y:S01]  /*10410*/  MUFU.TANH R40, R40 ;  /* 0x0000002800287308 */ /* 0x000e620000002400 */
[----:B------:R-:W-:Y:S02]  /*10420*/  I2FP.F32.U32 R6, R6 ;  /* 0x0000000600067245 */ /* 0x000fe40000201000 */
[CC--:B------:R-:W-:Y:S02]  /*10430*/  ISETP.GE.AND P4, PT, R4.reuse, R212.reuse, PT ;  /* 0x000000d40400720c */ /* 0x0c0fe40003f86270 */
[----:B------:R-:W-:Y:S01]  /*10440*/  ISETP.GE.AND P3, PT, R4, R167, PT ;  /* 0x000000a70400720c */ /* 0x000fe20003f66270 */
[----:B------:R-:W-:Y:S02]  /*10450*/  VIADD R4, R8, 0xfffffec8 ;  /* 0xfffffec808047836 */ /* 0x000fe40000000000 */
[C---:B--2---:R-:W-:Y:S01]  /*10460*/  FFMA.FTZ R67, R6.reuse, UR5, R67 ;  /* 0x0000000506437c23 */ /* 0x044fe20008010043 */
[----:B----4-:R-:W-:Y:S01]  /*10470*/  FFMA.FTZ R62, R6, UR5, R62 ;  /* 0x00000005063e7c23 */ /* 0x010fe2000801003e */
[----:B------:R-:W-:Y:S01]  /*10480*/  FSEL R97, R72, -INF , !P4 ;  /* 0xff80000048617808 */ /* 0x000fe20006000000 */
[----:B------:R-:W2:Y:S01]  /*10490*/  MUFU.TANH R38, R38 ;  /* 0x0000002600267308 */ /* 0x000ea20000002400 */
[----:B------:R-:W-:Y:S01]  /*104a0*/  FSEL R72, R63, -INF , !P3 ;  /* 0xff8000003f487808 */ /* 0x000fe20005800000 */
[----:B------:R-:W-:Y:S01]  /*104b0*/  VIADD R6, R8, 0xfffffed9 ;  /* 0xfffffed908067836 */ /* 0x000fe20000000000 */
[----:B------:R-:W-:-:S02]  /*104c0*/  ISETP.GE.AND P4, PT, R4, R212, PT ;  /* 0x000000d40400720c */ /* 0x000fc40003f86270 */
[-C--:B------:R-:W-:Y:S02]  /*104d0*/  ISETP.GE.AND P3, PT, R4, R167.reuse, PT ;  /* 0x000000a70400720c */ /* 0x080fe40003f66270 */
[----:B------:R-:W-:Y:S01]  /*104e0*/  I2FP.F32.U32 R4, R4 ;  /* 0x0000000400047245 */ /* 0x000fe20000201000 */
[----:B------:R-:W4:Y:S01]  /*104f0*/  MUFU.TANH R34, R34 ;  /* 0x0000002200227308 */ /* 0x000f220000002400 */
[----:B------:R-:W-:Y:S02]  /*10500*/  FSEL R96, R67, -INF , !P6 ;  /* 0xff80000043607808 */ /* 0x000fe40007000000 */
[----:B------:R-:W-:Y:S01]  /*10510*/  FSEL R71, R62, -INF , !P5 ;  /* 0xff8000003e477808 */ /* 0x000fe20006800000 */
[C---:B------:R-:W-:Y:S01]  /*10520*/  FFMA.FTZ R55, R4.reuse, UR5, R55 ;  /* 0x0000000504377c23 */ /* 0x040fe20008010037 */
[C---:B------:R-:W-:Y:S01]  /*10530*/  ISETP.GE.AND P6, PT, R69.reuse, R212, PT ;  /* 0x000000d44500720c */ /* 0x040fe20003fc6270 */
[----:B-----5:R-:W-:Y:S01]  /*10540*/  FFMA.FTZ R53, R4, UR5, R53 ;  /* 0x0000000504357c23 */ /* 0x020fe20008010035 */
[----:B------:R-:W-:Y:S01]  /*10550*/  ISETP.GE.AND P5, PT, R69, R167, PT ;  /* 0x000000a74500720c */ /* 0x000fe20003fa6270 */
[----:B------:R-:W5:Y:S01]  /*10560*/  MUFU.TANH R35, R35 ;  /* 0x0000002300237308 */ /* 0x000f620000002400 */
[----:B------:R-:W-:-:S02]  /*10570*/  I2FP.F32.U32 R69, R69 ;  /* 0x0000004500457245 */ /* 0x000fc40000201000 */
[C---:B------:R-:W-:Y:S02]  /*10580*/  IADD3 R5, PT, PT, R8.reuse, -0x130, RZ ;  /* 0xfffffed008057810 */ /* 0x040fe40007ffe0ff */
[----:B------:R-:W-:Y:S01]  /*10590*/  FSEL R95, R55, -INF , !P4 ;  /* 0xff800000375f7808 */ /* 0x000fe20006000000 */
[C---:B------:R-:W-:Y:S01]  /*105a0*/  FFMA.FTZ R54, R69.reuse, UR5, R54 ;  /* 0x0000000545367c23 */ /* 0x040fe20008010036 */
[----:B------:R-:W-:Y:S01]  /*105b0*/  FFMA.FTZ R69, R69, UR5, R51 ;  /* 0x0000000545457c23 */ /* 0x000fe20008010033 */
[----:B------:R-:W-:Y:S01]  /*105c0*/  VIADD R51, R8, 0xfffffed1 ;  /* 0xfffffed108337836 */ /* 0x000fe20000000000 */
[----:B------:R-:W-:Y:S01]  /*105d0*/  FSEL R70, R53, -INF , !P3 ;  /* 0xff80000035467808 */ /* 0x000fe20005800000 */
[----:B------:R-:W5:Y:S01]  /*105e0*/  MUFU.TANH R32, R32 ;  /* 0x0000002000207308 */ /* 0x000f620000002400 */
[C---:B------:R-:W-:Y:S02]  /*105f0*/  ISETP.GE.AND P4, PT, R5.reuse, R212, PT ;  /* 0x000000d40500720c */ /* 0x040fe40003f86270 */
[----:B------:R-:W-:-:S02]  /*10600*/  ISETP.GE.AND P3, PT, R5, R167, PT ;  /* 0x000000a70500720c */ /* 0x000fc40003f66270 */
[----:B------:R-:W-:Y:S02]  /*10610*/  I2FP.F32.U32 R5, R5 ;  /* 0x0000000500057245 */ /* 0x000fe40000201000 */
[----:B------:R-:W-:Y:S01]  /*10620*/  FSEL R94, R54, -INF , !P6 ;  /* 0xff800000365e7808 */ /* 0x000fe20007000000 */
[----:B------:R-:W5:Y:S01]  /*10630*/  MUFU.TANH R31, R31 ;  /* 0x0000001f001f7308 */ /* 0x000f620000002400 */
[----:B------:R-:W-:Y:S01]  /*10640*/  FSEL R69, R69, -INF , !P5 ;  /* 0xff80000045457808 */ /* 0x000fe20006800000 */
[----:B------:R-:W-:Y:S01]  /*10650*/  FFMA.FTZ R50, R5, UR5, R50 ;  /* 0x0000000505327c23 */ /* 0x000fe20008010032 */
[----:B------:R-:W-:Y:S01]  /*10660*/  ISETP.GE.AND P6, PT, R51, R212, PT ;  /* 0x000000d43300720c */ /* 0x000fe20003fc6270 */
[----:B---3--:R-:W-:Y:S01]  /*10670*/  FFMA.FTZ R42, R5, UR5, R42 ;  /* 0x00000005052a7c23 */ /* 0x008fe2000801002a */
[----:B------:R-:W-:Y:S01]  /*10680*/  ISETP.GE.AND P5, PT, R51, R167, PT ;  /* 0x000000a73300720c */ /* 0x000fe20003fa6270 */
[----:B------:R-:W-:Y:S01]  /*10690*/  VIADD R5, R8, 0xfffffed8 ;  /* 0xfffffed808057836 */ /* 0x000fe20000000000 */
[----:B------:R-:W-:Y:S01]  /*106a0*/  I2FP.F32.U32 R51, R51 ;  /* 0x0000003300337245 */ /* 0x000fe20000201000 */
[----:B------:R-:W3:Y:S01]  /*106b0*/  MUFU.TANH R29, R29 ;  /* 0x0000001d001d7308 */ /* 0x000ee20000002400 */
[----:B------:R-:W-:-:S02]  /*106c0*/  FSEL R93, R50, -INF , !P4 ;  /* 0xff800000325d7808 */ /* 0x000fc40006000000 */
[----:B------:R-:W-:Y:S01]  /*106d0*/  FSEL R68, R42, -INF , !P3 ;  /* 0xff8000002a447808 */ /* 0x000fe20005800000 */
[C---:B------:R-:W-:Y:S01]  /*106e0*/  FFMA.FTZ R46, R51.reuse, UR5, R46 ;  /* 0x00000005332e7c23 */ /* 0x040fe2000801002e */
[----:B-1----:R-:W-:Y:S01]  /*106f0*/  FFMA.FTZ R40, R51, UR5, R40 ;  /* 0x0000000533287c23 */ /* 0x002fe20008010028 */
[CC--:B------:R-:W-:Y:S02]  /*10700*/  ISETP.GE.AND P4, PT, R5.reuse, R212.reuse, PT ;  /* 0x000000d40500720c */ /* 0x0c0fe40003f86270 */
[----:B------:R-:W-:Y:S01]  /*10710*/  ISETP.GE.AND P3, PT, R5, R167, PT ;  /* 0x000000a70500720c */ /* 0x000fe20003f66270 */
[----:B------:R-:W1:Y:S01]  /*10720*/  MUFU.TANH R30, R30 ;  /* 0x0000001e001e7308 */ /* 0x000e620000002400 */
[----:B------:R-:W-:Y:S02]  /*10730*/  I2FP.F32.U32 R5, R5 ;  /* 0x0000000500057245 */ /* 0x000fe40000201000 */
[----:B------:R-:W-:Y:S02]  /*10740*/  FSEL R92, R46, -INF , !P6 ;  /* 0xff8000002e5c7808 */ /* 0x000fe40007000000 */
[----:B------:R-:W-:Y:S01]  /*10750*/  FSEL R67, R40, -INF , !P5 ;  /* 0xff80000028437808 */ /* 0x000fe20006800000 */
[C---:B--2---:R-:W-:Y:S01]  /*10760*/  FFMA.FTZ R38, R5.reuse, UR5, R38 ;  /* 0x0000000505267c23 */ /* 0x044fe20008010026 */
[C---:B------:R-:W-:Y:S01]  /*10770*/  ISETP.GE.AND P6, PT, R6.reuse, R212, PT ;  /* 0x000000d40600720c */ /* 0x040fe20003fc6270 */
[----:B------:R-:W2:Y:S01]  /*10780*/  MUFU.TANH R28, R28 ;  /* 0x0000001c001c7308 */ /* 0x000ea20000002400 */
[----:B------:R-:W-:Y:S01]  /*10790*/  ISETP.GE.AND P5, PT, R6, R167, PT ;  /* 0x000000a70600720c */ /* 0x000fe20003fa6270 */
[----:B----4-:R-:W-:Y:S01]  /*107a0*/  FFMA.FTZ R34, R5, UR5, R34 ;  /* 0x0000000505227c23 */ /* 0x010fe20008010022 */
[----:B------:R-:W-:Y:S01]  /*107b0*/  I2FP.F32.U32 R6, R6 ;  /* 0x0000000600067245 */ /* 0x000fe20000201000 */
[C---:B------:R-:W-:Y:S01]  /*107c0*/  VIADD R5, R8.reuse, 0xfffffee1 ;  /* 0xfffffee108057836 */ /* 0x040fe20000000000 */
[----:B------:R-:W-:-:S02]  /*107d0*/  IADD3 R4, PT, PT, R8, -0x120, RZ ;  /* 0xfffffee008047810 */ /* 0x000fc40007ffe0ff */
[----:B------:R-:W-:Y:S01]  /*107e0*/  FSEL R91, R38, -INF , !P4 ;  /* 0xff800000265b7808 */ /* 0x000fe20006000000 */
[C---:B-----5:R-:W-:Y:S01]  /*107f0*/  FFMA.FTZ R35, R6.reuse, UR5, R35 ;  /* 0x0000000506237c23 */ /* 0x060fe20008010023 */
[----:B------:R-:W-:Y:S01]  /*10800*/  FFMA.FTZ R32, R6, UR5, R32 ;  /* 0x0000000506207c23 */ /* 0x000fe20008010020 */
[----:B------:R-:W-:Y:S01]  /*10810*/  FSEL R66, R34, -INF , !P3 ;  /* 0xff80000022427808 */ /* 0x000fe20005800000 */
[----:B------:R-:W4:Y:S01]  /*10820*/  MUFU.TANH R27, R27 ;  /* 0x0000001b001b7308 */ /* 0x000f220000002400 */
[C---:B------:R-:W-:Y:S02]  /*10830*/  ISETP.GE.AND P4, PT, R4.reuse, R212, PT ;  /* 0x000000d40400720c */ /* 0x040fe40003f86270 */
[-C--:B------:R-:W-:Y:S02]  /*10840*/  ISETP.GE.AND P3, PT, R4, R167.reuse, PT ;  /* 0x000000a70400720c */ /* 0x080fe40003f66270 */
[----:B------:R-:W-:Y:S02]  /*10850*/  I2FP.F32.U32 R4, R4 ;  /* 0x0000000400047245 */ /* 0x000fe40000201000 */
[----:B------:R-:W-:Y:S01]  /*10860*/  FSEL R90, R35, -INF , !P6 ;  /* 0xff800000235a7808 */ /* 0x000fe20007000000 */
[----:B------:R-:W5:Y:S01]  /*10870*/  MUFU.TANH R25, R25 ;  /* 0x0000001900197308 */ /* 0x000f620000002400 */
[----:B------:R-:W-:Y:S01]  /*10880*/  FSEL R65, R32, -INF , !P5 ;  /* 0xff80000020417808 */ /* 0x000fe20006800000 */
[C---:B------:R-:W-:Y:S01]  /*10890*/  FFMA.FTZ R31, R4.reuse, UR5, R31 ;  /* 0x00000005041f7c23 */ /* 0x040fe2000801001f */
[C---:B------:R-:W-:Y:S01]  /*108a0*/  ISETP.GE.AND P6, PT, R5.reuse, R212, PT ;  /* 0x000000d40500720c */ /* 0x040fe20003fc6270 */
[----:B---3--:R-:W-:Y:S01]  /*108b0*/  FFMA.FTZ R29, R4, UR5, R29 ;  /* 0x00000005041d7c23 */ /* 0x008fe2000801001d */
[----:B------:R-:W-:Y:S01]  /*108c0*/  ISETP.GE.AND P5, PT, R5, R167, PT ;  /* 0x000000a70500720c */ /* 0x000fe20003fa6270 */
[----:B------:R-:W-:Y:S01]  /*108d0*/  VIADD R4, R8, 0xfffffee8 ;  /* 0xfffffee808047836 */ /* 0x000fe20000000000 */
[----:B------:R-:W-:Y:S01]  /*108e0*/  I2FP.F32.U32 R5, R5 ;  /* 0x0000000500057245 */ /* 0x000fe20000201000 */
[----:B------:R-:W3:Y:S01]  /*108f0*/  MUFU.TANH R26, R26 ;  /* 0x0000001a001a7308 */ /* 0x000ee20000002400 */
[----:B------:R-:W-:-:S02]  /*10900*/  FSEL R89, R31, -INF , !P4 ;  /* 0xff8000001f597808 */ /* 0x000fc40006000000 */
[----:B------:R-:W-:Y:S01]  /*10910*/  FSEL R64, R29, -INF , !P3 ;  /* 0xff8000001d407808 */ /* 0x000fe20005800000 */
[C---:B-1----:R-:W-:Y:S01]  /*10920*/  FFMA.FTZ R30, R5.reuse, UR5, R30 ;  /* 0x00000005051e7c23 */ /* 0x042fe2000801001e */
[----:B--2---:R-:W-:Y:S01]  /*10930*/  FFMA.FTZ R28, R5, UR5, R28 ;  /* 0x00000005051c7c23 */ /* 0x004fe2000801001c */
[----:B------:R-:W-:Y:S01]  /*10940*/  VIADD R5, R8, 0xfffffee9 ;  /* 0xfffffee908057836 */ /* 0x000fe20000000000 */
[C---:B------:R-:W-:Y:S01]  /*10950*/  ISETP.GE.AND P4, PT, R4.reuse, R212, PT ;  /* 0x000000d40400720c */ /* 0x040fe20003f86270 */
[----:B------:R-:W1:Y:S01]  /*10960*/  MUFU.TANH R24, R24 ;  /* 0x0000001800187308 */ /* 0x000e620000002400 */
[----:B------:R-:W-:Y:S02]  /*10970*/  ISETP.GE.AND P3, PT, R4, R167, PT ;  /* 0x000000a70400720c */ /* 0x000fe40003f66270 */
[----:B------:R-:W-:Y:S02]  /*10980*/  I2FP.F32.U32 R4, R4 ;  /* 0x0000000400047245 */ /* 0x000fe40000201000 */
[----:B------:R-:W-:-:S02]  /*10990*/  FSEL R88, R30, -INF , !P6 ;  /* 0xff8000001e587808 */ /* 0x000fc40007000000 */
[----:B------:R-:W-:Y:S01]  /*109a0*/  FSEL R63, R28, -INF , !P5 ;  /* 0xff8000001c3f7808 */ /* 0x000fe20006800000 */
[----:B------:R-:W2:Y:S01]  /*109b0*/  MUFU.TANH R23, R23 ;  /* 0x0000001700177308 */ /* 0x000ea20000002400 */
[CC--:B------:R-:W-:Y:S01]  /*109c0*/  ISETP.GE.AND P6, PT, R5.reuse, R212.reuse, PT ;  /* 0x000000d40500720c */ /* 0x0c0fe20003fc6270 */
[C---:B----4-:R-:W-:Y:S01]  /*109d0*/  FFMA.FTZ R27, R4.reuse, UR5, R27 ;  /* 0x00000005041b7c23 */ /* 0x050fe2000801001b */
[----:B------:R-:W-:Y:S01]  /*109e0*/  ISETP.GE.AND P5, PT, R5, R167, PT ;  /* 0x000000a70500720c */ /* 0x000fe20003fa6270 */
[----:B-----5:R-:W-:Y:S01]  /*109f0*/  FFMA.FTZ R25, R4, UR5, R25 ;  /* 0x0000000504197c23 */ /* 0x020fe20008010019 */
[----:B------:R-:W-:Y:S01]  /*10a00*/  I2FP.F32.U32 R5, R5 ;  /* 0x0000000500057245 */ /* 0x000fe20000201000 */
[C---:B------:R-:W-:Y:S01]  /*10a10*/  VIADD R4, R8.reuse, 0xfffffef8 ;  /* 0xfffffef808047836 */ /* 0x040fe20000000000 */
[C---:B------:R-:W-:Y:S01]  /*10a20*/  IADD3 R6, PT, PT, R8.reuse, -0x110, RZ ;  /* 0xfffffef008067810 */ /* 0x040fe20007ffe0ff */
[----:B------:R-:W4:Y:S01]  /*10a30*/  MUFU.TANH R20, R20 ;  /* 0x0000001400147308 */ /* 0x000f220000002400 */
[----:B------:R-:W-:Y:S01]  /*10a40*/  FSEL R87, R27, -INF , !P4 ;  /* 0xff8000001b577808 */ /* 0x000fe20006000000 */
[C---:B---3--:R-:W-:Y:S01]  /*10a50*/  FFMA.FTZ R26, R5.reuse, UR5, R26 ;  /* 0x00000005051a7c23 */ /* 0x048fe2000801001a */
[----:B-1----:R-:W-:Y:S01]  /*10a60*/  FFMA.FTZ R24, R5, UR5, R24 ;  /* 0x0000000505187c23 */ /* 0x002fe20008010018 */
[----:B------:R-:W-:Y:S01]  /*10a70*/  FSEL R62, R25, -INF , !P3 ;  /* 0xff800000193e7808 */ /* 0x000fe20005800000 */
[----:B------:R-:W-:Y:S01]  /*10a80*/  VIADD R8, R8, 0xfffffef1 ;  /* 0xfffffef108087836 */ /* 0x000fe20000000000 */
[----:B------:R-:W-:-:S02]  /*10a90*/  ISETP.GE.AND P4, PT, R6, R212, PT ;  /* 0x000000d40600720c */ /* 0x000fc40003f86270 */
[----:B------:R-:W1:Y:S01]  /*10aa0*/  MUFU.TANH R22, R22 ;  /* 0x0000001600167308 */ /* 0x000e620000002400 */
[----:B------:R-:W-:Y:S02]  /*10ab0*/  ISETP.GE.AND P3, PT, R6, R167, PT ;  /* 0x000000a70600720c */ /* 0x000fe40003f66270 */
[----:B------:R-:W-:Y:S02]  /*10ac0*/  I2FP.F32.U32 R6, R6 ;  /* 0x0000000600067245 */ /* 0x000fe40000201000 */
[----:B------:R-:W-:Y:S02]  /*10ad0*/  I2FP.F32.U32 R25, R4 ;  /* 0x0000000400197245 */ /* 0x000fe40000201000 */
[----:B------:R-:W-:Y:S01]  /*10ae0*/  FSEL R86, R26, -INF , !P6 ;  /* 0xff8000001a567808 */ /* 0x000fe20007000000 */
[----:B------:R-:W3:Y:S01]  /*10af0*/  MUFU.TANH R18, R18 ;  /* 0x0000001200127308 */ /* 0x000ee20000002400 */
[C---:B--2---:R-:W-:Y:S01]  /*10b00*/  FFMA.FTZ R23, R6.reuse, UR5, R23 ;  /* 0x0000000506177c23 */ /* 0x044fe20008010017 */
[----:B----4-:R-:W-:Y:S01]  /*10b10*/  FFMA.FTZ R20, R6, UR5, R20 ;  /* 0x0000000506147c23 */ /* 0x010fe20008010014 */
[----:B------:R-:W-:Y:S01]  /*10b20*/  FSEL R61, R24, -INF , !P5 ;  /* 0xff800000183d7808 */ /* 0x000fe20006800000 */
[----:B------:R-:W-:Y:S01]  /*10b30*/  BAR.SYNC.DEFER_BLOCKING 0x0 ;  /* 0x0000000000007b1d */ /* 0x000fe20000010000 */
[----:B------:R-:W-:-:S02]  /*10b40*/  ISETP.GE.AND P6, PT, R8, R212, PT ;  /* 0x000000d40800720c */ /* 0x000fc40003fc6270 */
[----:B------:R-:W-:Y:S02]  /*10b50*/  FSEL R111, R23, -INF , !P4 ;  /* 0xff800000176f7808 */ /* 0x000fe40006000000 */
[----:B------:R-:W-:Y:S01]  /*10b60*/  I2FP.F32.U32 R23, R8 ;  /* 0x0000000800177245 */ /* 0x000fe20000201000 */
[----:B------:R-:W2:Y:S01]  /*10b70*/  MUFU.TANH R14, R14 ;  /* 0x0000000e000e7308 */ /* 0x000ea20000002400 */
[----:B------:R-:W-:Y:S02]  /*10b80*/  FSEL R110, R20, -INF , !P3 ;  /* 0xff800000146e7808 */ /* 0x000fe40005800000 */
[----:B------:R-:W-:Y:S01]  /*10b90*/  ISETP.GE.AND P5, PT, R4, R212, PT ;  /* 0x000000d40400720c */ /* 0x000fe20003fa6270 */
[C---:B-1----:R-:W-:Y:S01]  /*10ba0*/  FFMA.FTZ R22, R23.reuse, UR5, R22 ;  /* 0x0000000517167c23 */ /* 0x042fe20008010016 */
[-C--:B------:R-:W-:Y:S02]  /*10bb0*/  ISETP.GE.AND P4, PT, R8, R167.reuse, PT ;  /* 0x000000a70800720c */ /* 0x080fe40003f86270 */
[----:B------:R-:W-:Y:S01]  /*10bc0*/  ISETP.GE.AND P3, PT, R4, R167, PT ;  /* 0x000000a70400720c */ /* 0x000fe20003f66270 */
[----:B------:R-:W1:Y:S01]  /*10bd0*/  MUFU.TANH R5, R16 ;  /* 0x0000001000057308 */ /* 0x000e620000002400 */
[----:B---3--:R-:W-:Y:S01]  /*10be0*/  FFMA.FTZ R18, R23, UR5, R18 ;  /* 0x0000000517127c23 */ /* 0x008fe20008010012 */
[----:B------:R-:W-:-:S04]  /*10bf0*/  FSEL R116, R22, -INF , !P6 ;  /* 0xff80000016747808 */ /* 0x000fc80007000000 */
[----:B------:R-:W-:Y:S02]  /*10c00*/  FSEL R115, R18, -INF , !P4 ;  /* 0xff80000012737808 */ /* 0x000fe40006000000 */
[----:B------:R-:W3:Y:S01]  /*10c10*/  MUFU.TANH R12, R12 ;  /* 0x0000000c000c7308 */ /* 0x000ee20000002400 */
[----:B--2---:R-:W-:-:S05]  /*10c20*/  FFMA.FTZ R14, R25, UR5, R14 ;  /* 0x00000005190e7c23 */ /* 0x004fca000801000e */
[----:B------:R-:W-:Y:S01]  /*10c30*/  FSEL R114, R14, -INF , !P5 ;  /* 0xff8000000e727808 */ /* 0x000fe20006800000 */
[----:B-1----:R-:W-:-:S05]  /*10c40*/  FFMA.FTZ R5, R10, UR5, R5 ;  /* 0x000000050a057c23 */ /* 0x002fca0008010005 */
[----:B------:R-:W-:Y:S01]  /*10c50*/  FSEL R112, R5, -INF , !P2 ;  /* 0xff80000005707808 */ /* 0x000fe20005000000 */
[----:B---3--:R-:W-:-:S05]  /*10c60*/  FFMA.FTZ R12, R25, UR5, R12 ;  /* 0x00000005190c7c23 */ /* 0x008fca000801000c */
        /* <DEDUP_REMOVED lines=64> */
.L_x_2264:
[----:B------:R-:W-:Y:S01]  /*11070*/  UMOV UR8, URZ ;  /* 0x000000ff00087c82 */ /* 0x000fe20008000000 */
[----:B------:R-:W-:Y:S01]  /*11080*/  USHF.L.U32 UR7, UR10, 0x8, URZ ;  /* 0x000000080a077899 */ /* 0x000fe200080006ff */
[----:B------:R-:W-:-:S05]  /*11090*/  IADD3 R3, P2, PT, RZ, -UR8, RZ ;  /* 0x80000008ff037c10 */ /* 0x000fca000ff5e0ff */
[----:B------:R-:W-:-:S05]  /*110a0*/  IMAD.X R4, RZ, RZ, ~UR7, P2 ;  /* 0x80000007ff047e24 */ /* 0x000fca00090e06ff */
[----:B------:R-:W-:-:S04]  /*110b0*/  SHF.R.S64 R3, R3, 0x1f, R4 ;  /* 0x0000001f03037819 */ /* 0x000fc80000001004 */
[----:B------:R-:W-:-:S04]  /*110c0*/  IADD3 R240, P2, PT, R3, R240, RZ ;  /* 0x000000f003f07210 */ /* 0x000fc80007f5e0ff */
[----:B------:R-:W-:-:S09]  /*110d0*/  LEA.HI.X.SX32 R239, R4, R239, 0x1, P2 ;  /* 0x000000ef04ef7211 */ /* 0x000fd200010f0eff */
.L_x_2265:
[----:B------:R-:W-:Y:S01]  /*110e0*/  IMAD.U32 R29, RZ, RZ, UR10 ;  /* 0x0000000aff1d7e24 */ /* 0x000fe2000f8e00ff */
[----:B------:R-:W-:Y:S01]  /*110f0*/  MOV R3, UR10 ;  /* 0x0000000a00037c02 */ /* 0x000fe20008000f00 */
[----:B------:R-:W-:Y:S01]  /*11100*/  IMAD.U32 R4, RZ, RZ, UR11 ;  /* 0x0000000bff047e24 */ /* 0x000fe2000f8e00ff */
[----:B------:R-:W-:Y:S01]  /*11110*/  MOV R5, UR10 ;  /* 0x0000000a00057c02 */ /* 0x000fe20008000f00 */
[----:B------:R-:W-:Y:S01]  /*11120*/  IMAD.U32 R16, RZ, RZ, UR10 ;  /* 0x0000000aff107e24 */ /* 0x000fe2000f8e00ff */
[-C--:B------:R-:W-:Y:S01]  /*11130*/  LEA R28, P2, R29, R240.reuse, 0x5 ;  /* 0x000000f01d1c7211 */ /* 0x080fe200078428ff */
[----:B------:R-:W-:Y:S01]  /*11140*/  IMAD.U32 R14, RZ, RZ, UR11 ;  /* 0x0000000bff0e7e24 */ /* 0x000fe2000f8e00ff */
[----:B------:R-:W-:Y:S01]  /*11150*/  MOV R12, UR10 ;  /* 0x0000000a000c7c02 */ /* 0x000fe20008000f00 */
[----:B------:R-:W-:Y:S01]  /*11160*/  IMAD.U32 R34, RZ, RZ, UR10 ;  /* 0x0000000aff227e24 */ /* 0x000fe2000f8e00ff */
[----:B------:R-:W-:Y:S01]  /*11170*/  LEA.HI.X R29, R3, R239, R4, 0x5, P2 ;  /* 0x000000ef031d7211 */ /* 0x000fe200010f2c04 */
[----:B------:R-:W-:Y:S01]  /*11180*/  IMAD.U32 R4, RZ, RZ, UR10 ;  /* 0x0000000aff047e24 */ /* 0x000fe2000f8e00ff */
[----:B------:R-:W-:Y:S01]  /*11190*/  @!P1 MOV R238, R240 ;  /* 0x000000f000ee9202 */ /* 0x000fe20000000f00 */
[----:B------:R-:W-:Y:S01]  /*111a0*/  IMAD.U32 R25, RZ, RZ, UR10 ;  /* 0x0000000aff197e24 */ /* 0x000fe2000f8e00ff */
[----:B------:R-:W-:Y:S01]  /*111b0*/  MOV R27, UR10 ;  /* 0x0000000a001b7c02 */ /* 0x000fe20008000f00 */
[----:B------:R-:W-:Y:S01]  /*111c0*/  IMAD.U32 R8, RZ, RZ, UR10 ;  /* 0x0000000aff087e24 */ /* 0x000fe2000f8e00ff */
[----:B------:R-:W-:Y:S01]  /*111d0*/  MOV R3, UR11 ;  /* 0x0000000b00037c02 */ /* 0x000fe20008000f00 */
[----:B------:R-:W-:Y:S01]  /*111e0*/  @!UP0 UIMAD UR7, UR11, 0x60, URZ ;  /* 0x000000600b0788a4 */ /* 0x000fe2000f8e02ff */
[-C--:B------:R-:W-:Y:S01]  /*111f0*/  @!P1 LEA R26, P5, R16, R28.reuse, 0x5 ;  /* 0x0000001c101a9211 */ /* 0x080fe200078a28ff */
[--C-:B------:R-:W-:Y:S01]  /*11200*/  @!P1 IMAD.MOV.U32 R50, RZ, RZ, R28.reuse ;  /* 0x000000ffff329224 */ /* 0x100fe200078e001c */
[-C--:B------:R-:W-:Y:S01]  /*11210*/  @!P1 LEA R30, P2, R5, R28.reuse, 0x8 ;  /* 0x0000001c051e9211 */ /* 0x080fe200078440ff */
[----:B------:R1:W-:Y:S01]  /*11220*/  @P1 STS.128 [R251+0x2000], RZ ;  /* 0x002000fffb001388 */ /* 0x0003e20000000c00 */
[----:B------:R-:W-:Y:S01]  /*11230*/  MOV R10, UR11 ;  /* 0x0000000b000a7c02 */ /* 0x000fe20008000f00 */
[----:B------:R-:W-:Y:S01]  /*11240*/  @!P1 IMAD.WIDE.U32 R34, R34, 0x60, R28 ;  /* 0x0000006022229825 */ /* 0x000fe200078e001c */
[-C--:B------:R-:W-:Y:S01]  /*11250*/  @!P1 LEA R24, P4, R12, R28.reuse, 0x6 ;  /* 0x0000001c0c189211 */ /* 0x080fe200078830ff */
[----:B------:R-:W-:Y:S01]  /*11260*/  @!PT LDS RZ, [RZ] ;  /* 0x00000000fffff984 */ /* 0x000fe20000000800 */
[----:B------:R-:W-:Y:S01]  /*11270*/  @!PT LDS RZ, [RZ] ;  /* 0x00000000fffff984 */ /* 0x000fe20000000800 */
[----:B------:R-:W-:Y:S01]  /*11280*/  @!PT LDS RZ, [RZ] ;  /* 0x00000000fffff984 */ /* 0x000fe20000000800 */
[----:B------:R1:W-:Y:S01]  /*11290*/  @!P1 LDGSTS.E.BYPASS.LTC128B.128 [R251+0x2000], desc[UR20][R238.64] ;  /* 0x02000000eefb9fae */ /* 0x0003e2000b981a14 */
[-C--:B------:R-:W-:Y:S01]  /*112a0*/  @!P1 MOV R51, R29.reuse ;  /* 0x0000001d00339202 */ /* 0x080fe20000000f00 */
[----:B------:R-:W-:Y:S01]  /*112b0*/  IMAD.U32 R6, RZ, RZ, UR11 ;  /* 0x0000000bff067e24 */ /* 0x000fe2000f8e00ff */
[-C--:B------:R-:W-:Y:S01]  /*112c0*/  @!P1 LEA.HI.X R27, R27, R29.reuse, R14, 0x5, P5 ;  /* 0x0000001d1b1b9211 */ /* 0x080fe200028f2c0e */
[----:B------:R1:W-:Y:S01]  /*112d0*/  @P1 STS.128 [R251+0x2800], RZ ;  /* 0x002800fffb001388 */ /* 0x0003e20000000c00 */
[CC--:B------:R-:W-:Y:S01]  /*112e0*/  @!P1 LEA.HI.X R31, R4.reuse, R29.reuse, R3, 0x8, P2 ;  /* 0x0000001d041f9211 */ /* 0x0c0fe200010f4403 */
[----:B------:R-:W-:Y:S01]  /*112f0*/  @!P1 IMAD.MOV.U32 R52, RZ, RZ, R28 ;  /* 0x000000ffff349224 */ /* 0x000fe200078e001c */
[----:B------:R-:W-:Y:S01]  /*11300*/  MOV R3, UR10 ;  /* 0x0000000a00037c02 */ /* 0x000fe20008000f00 */
[----:B------:R-:W-:Y:S01]  /*11310*/  @!UP0 UIMAD UR9, UR11, 0xa0, URZ ;  /* 0x000000a00b0988a4 */ /* 0x000fe2000f8e02ff */
[-C--:B------:R-:W-:Y:S01]  /*11320*/  @!P1 MOV R53, R29.reuse ;  /* 0x0000001d00359202 */ /* 0x080fe20000000f00 */
[----:B------:R-:W-:Y:S01]  /*11330*/  @!PT LDS RZ, [RZ] ;  /* 0x00000000fffff984 */ /* 0x000fe20000000800 */
[----:B------:R-:W-:Y:S01]  /*11340*/  @!PT LDS RZ, [RZ] ;  /* 0x00000000fffff984 */ /* 0x000fe20000000800 */
[----:B------:R-:W-:Y:S01]  /*11350*/  @!PT LDS RZ, [RZ] ;  /* 0x00000000fffff984 */ /* 0x000fe20000000800 */
[----:B------:R1:W-:Y:S01]  /*11360*/  @!P1 LDGSTS.E.BYPASS.LTC128B.128 [R251+0x2800], desc[UR20][R28.64] ;  /* 0x028000001cfb9fae */ /* 0x0003e2000b981a14 */
[----:B------:R-:W-:Y:S01]  /*11370*/  MOV R23, UR10 ;  /* 0x0000000a00177c02 */ /* 0x000fe20008000f00 */
[----:B------:R-:W-:Y:S01]  /*11380*/  @!P1 IMAD.WIDE.U32 R50, R4, 0xa0, R50 ;  /* 0x000000a004329825 */ /* 0x000fe200078e0032 */
[----:B------:R-:W-:Y:S01]  /*11390*/  @!P1 LEA R22, P3, R8, R28, 0x7 ;  /* 0x0000001c08169211 */ /* 0x000fe200078638ff */
[----:B------:R-:W-:Y:S01]  /*113a0*/  @!UP0 UIMAD UR8, UR11, 0xc0, URZ ;  /* 0x000000c00b0888a4 */ /* 0x000fe2000f8e02ff */
[-C--:B------:R-:W-:Y:S01]  /*113b0*/  @!P1 LEA.HI.X R25, R25, R29.reuse, R10, 0x6, P4 ;  /* 0x0000001d19199211 */ /* 0x080fe200020f340a */
[----:B------:R-:W-:Y:S01]  /*113c0*/  @!P1 IMAD.MOV.U32 R54, RZ, RZ, R28 ;  /* 0x000000ffff369224 */ /* 0x000fe200078e001c */
[-C--:B------:R-:W-:Y:S01]  /*113d0*/  @!P1 MOV R55, R29.reuse ;  /* 0x0000001d00379202 */ /* 0x080fe20000000f00 */
[----:B------:R-:W-:Y:S01]  /*113e0*/  @!P1 VIADD R35, R35, UR7 ;  /* 0x0000000723239c36 */ /* 0x000fe20008000000 */
[----:B------:R1:W-:Y:S01]  /*113f0*/  @P1 STS.128 [R251+0x3000], RZ ;  /* 0x003000fffb001388 */ /* 0x0003e20000000c00 */
[-C--:B------:R-:W-:Y:S01]  /*11400*/  @!P1 LEA.HI.X R23, R23, R29.reuse, R6, 0x7, P3 ;  /* 0x0000001d17179211 */ /* 0x080fe200018f3c06 */
[----:B------:R-:W-:Y:S01]  /*11410*/  @!P1 IMAD.WIDE.U32 R52, R3, 0xc0, R52 ;  /* 0x000000c003349825 */ /* 0x000fe200078e0034 */
[----:B------:R-:W-:Y:S01]  /*11420*/  @!UP0 UIMAD UR7, UR11, 0xe0, URZ ;  /* 0x000000e00b0788a4 */ /* 0x000fe2000f8e02ff */
        /* <DEDUP_REMOVED lines=8> */
[----:B------:R-:W-:Y:S01]  /*114b0*/  @!P1 IADD3 R51, PT, PT, R51, UR9, RZ ;  /* 0x0000000933339c10 */ /* 0x000fe2000fffe0ff */
[--C-:B------:R-:W-:Y:S01]  /*114c0*/  @!P1 IMAD.MOV.U32 R118, RZ, RZ, R28.reuse ;  /* 0x000000ffff769224 */ /* 0x100fe200078e001c */
[----:B------:R-:W-:Y:S01]  /*114d0*/  @!UP0 UIMAD UR15, UR11, 0x120, URZ ;  /* 0x000001200b0f88a4 */ /* 0x000fe2000f8e02ff */
[----:B------:R-:W-:Y:S01]  /*114e0*/  @!PT LDS RZ, [RZ] ;  /* 0x00000000fffff984 */ /* 0x000fe20000000800 */
[----:B------:R-:W-:Y:S01]  /*114f0*/  @!PT LDS RZ, [RZ] ;  /* 0x00000000fffff984 */ /* 0x000fe20000000800 */
[----:B------:R-:W-:Y:S01]  /*11500*/  @!PT LDS RZ, [RZ] ;  /* 0x00000000fffff984 */ /* 0x000fe20000000800 */
[----:B------:R1:W-:Y:S01]  /*11510*/  @!P1 LDGSTS.E.BYPASS.LTC128B.128 [R251+0x3800], desc[UR20][R24.64] ;  /* 0x0380000018fb9fae */ /* 0x0003e2000b981a14 */
[----:B------:R-:W-:Y:S01]  /*11520*/  @!P1 IMAD.MOV.U32 R120, RZ, RZ, R28 ;  /* 0x000000ffff789224 */ /* 0x000fe200078e001c */
[----:B------:R-:W-:Y:S01]  /*11530*/  @!P1 MOV R123, R29 ;  /* 0x0000001d007b9202 */ /* 0x000fe20000000f00 */
[----:B------:R-:W-:Y:S01]  /*11540*/  @!P1 VIADD R53, R53, UR8 ;  /* 0x0000000835359c36 */ /* 0x000fe20008000000 */
[----:B------:R1:W-:Y:S01]  /*11550*/  @P1 STS.128 [R251+0x4000], RZ ;  /* 0x004000fffb001388 */ /* 0x0003e20000000c00 */
[----:B------:R-:W-:Y:S01]  /*11560*/  @!P1 IMAD.WIDE.U32 R118, R3, 0x120, R118 ;  /* 0x0000012003769825 */ /* 0x000fe200078e0076 */
[----:B------:R-:W-:Y:S01]  /*11570*/  @!UP0 UIMAD UR14, UR11, 0x140, URZ ;  /* 0x000001400b0e88a4 */ /* 0x000fe2000f8e02ff */
[----:B------:R-:W-:Y:S01]  /*11580*/  @!P1 IADD3 R55, PT, PT, R55, UR7, RZ ;  /* 0x0000000737379c10 */ /* 0x000fe2000fffe0ff */
[----:B------:R-:W-:Y:S01]  /*11590*/  @!PT LDS RZ, [RZ] ;  /* 0x00000000fffff984 */ /* 0x000fe20000000800 */
[----:B------:R-:W-:Y:S01]  /*115a0*/  @!PT LDS RZ, [RZ] ;  /* 0x00000000fffff984 */ /* 0x000fe20000000800 */
[----:B------:R-:W-:Y:S01]  /*115b0*/  @!PT LDS RZ, [RZ] ;  /* 0x00000000fffff984 */ /* 0x000fe20000000800 */
[----:B------:R1:W-:Y:S01]  /*115c0*/  @!P1 LDGSTS.E.BYPASS.LTC128B.128 [R251+0x4000], desc[UR20][R34.64] ;  /* 0x0400000022fb9fae */ /* 0x0003e2000b981a14 */
[----:B------:R-:W-:Y:S01]  /*115d0*/  @!P1 IMAD.MOV.U32 R122, RZ, RZ, R28 ;  /* 0x000000ffff7a9224 */ /* 0x000fe200078e001c */
[----:B------:R-:W-:Y:S01]  /*115e0*/  @!UP0 UIMAD UR9, UR11, 0x160, URZ ;  /* 0x000001600b0988a4 */ /* 0x000fe2000f8e02ff */
[C---:B------:R-:W-:Y:S01]  /*115f0*/  @!P1 IMAD.WIDE.U32 R120, R4.reuse, 0x140, R120 ;  /* 0x0000014004789825 */ /* 0x040fe200078e0078 */
        /* <DEDUP_REMOVED lines=8> */
[----:B------:R-:W-:Y:S01]  /*11680*/  @!UP0 UIMAD UR7, UR11, 0x1a0, URZ ;  /* 0x000001a00b0788a4 */ /* 0x000fe2000f8e02ff */
[----:B------:R-:W-:Y:S01]  /*11690*/  @!P1 IADD3 R121, PT, PT, R121, UR14, RZ ;  /* 0x0000000e79799c10 */ /* 0x000fe2000fffe0ff */
        /* <DEDUP_REMOVED lines=61> */
.L_x_2267:
[----:B------:R-:W-:Y:S05]  /*11a70*/  BSYNC.RECONVERGENT B0 ;  /* 0x0000000000007941 */ /* 0x000fea0003800200 */
.L_x_2266:
[----:B------:R-:W0:Y:S02]  /*11a80*/  LDGDEPBAR ;  /* 0x00000000000079af */ /* 0x000e240000000000 */
.L_x_2263:
[----:B-12---:R-:W-:Y:S01]  /*11a90*/  FMNMX3.FTZ R4, R0, R13, R7, !PT ;  /* 0x0000000d00047276 */ /* 0x006fe20007810007 */
[----:B------:R-:W-:Y:S01]  /*11aa0*/  UIADD3 UR7, UPT, UPT, UR17, -0x3, URZ ;  /* 0xfffffffd11077890 */ /* 0x000fe2000fffe0ff */
        /* <DEDUP_REMOVED lines=63> */
[C---:B------:R-:W-:Y:S01]  /*11ea0*/  IADD3 R20, PT, PT, R236.reuse, 0xa000, RZ ;  /* 0x0000a000ec147810 */ /* 0x040fe20007ffe0ff */
[----:B------:R-:W1:Y:S01]  /*11eb0*/  SHFL.BFLY PT, R3, R6, 0x2, 0x1f ;  /* 0x0c401f0006037f89 */ /* 0x000e6200000e0000 */
[----:B------:R-:W-:-:S02]  /*11ec0*/  IADD3 R129, PT, PT, R236, 0xa040, RZ ;  /* 0x0000a040ec817810 */ /* 0x000fc40007ffe0ff */
[----:B------:R-:W-:Y:S01]  /*11ed0*/  @P0 IADD3 R129, PT, PT, R20, -0x40, RZ ;  /* 0xffffffc014810810 */ /* 0x000fe20007ffe0ff */
[----:B------:R-:W2:Y:S03]  /*11ee0*/  SHFL.BFLY PT, R4, R5, 0x2, 0x1f ;  /* 0x0c401f0005047f89 */ /* 0x000ea600000e0000 */
[----:B------:R-:W-:-:S05]  /*11ef0*/  IADD3 R128, PT, PT, R214, R129, RZ ;  /* 0x00000081d6807210 */ /* 0x000fca0007ffe0ff */
[----:B------:R-:W-:Y:S01]  /*11f00*/  LDSM.16.MT88.4 R28, [R128] ;  /* 0x00000000801c783b */ /* 0x000fe20000004200 */
[----:B-1----:R-:W-:Y:S02]  /*11f10*/  FMNMX.FTZ R3, R6, R3, !PT ;  /* 0x0000000306037209 */ /* 0x002fe40007810000 */
[----:B--2---:R-:W-:-:S03]  /*11f20*/  FMNMX.FTZ R4, R5, R4, !PT ;  /* 0x0000000405047209 */ /* 0x004fc60007810000 */
[----:B------:R-:W1:Y:S04]  /*11f30*/  SHFL.BFLY PT, R124, R3, 0x1, 0x1f ;  /* 0x0c201f00037c7f89 */ /* 0x000e6800000e0000 */
[----:B------:R-:W2:Y:S01]  /*11f40*/  SHFL.BFLY PT, R125, R4, 0x1, 0x1f ;  /* 0x0c201f00047d7f89 */ /* 0x000ea200000e0000 */
[----:B-1----:R-:W-:-:S04]  /*11f50*/  FMNMX.FTZ R124, R3, R124, !PT ;  /* 0x0000007c037c7209 */ /* 0x002fc80007810000 */
[C---:B------:R-:W-:Y:S01]  /*11f60*/  FSETP.NEU.FTZ.AND P1, PT, R124.reuse, -INF , PT ;  /* 0xff8000007c00780b */ /* 0x040fe20003f3d000 */
[----:B------:R-:W-:Y:S01]  /*11f70*/  FMUL.FTZ R118, R124, UR4 ;  /* 0x000000047c767c20 */ /* 0x000fe20008410000 */
[----:B--2---:R-:W-:Y:S02]  /*11f80*/  FMNMX.FTZ R125, R4, R125, !PT ;  /* 0x0000007d047d7209 */ /* 0x004fe40007810000 */
[----:B------:R-:W-:Y:S02]  /*11f90*/  FSEL R5, R124, RZ, P1 ;  /* 0x000000ff7c057208 */ /* 0x000fe40000800000 */
[----:B------:R-:W-:Y:S01]  /*11fa0*/  FSEL R118, R118, RZ, P1 ;  /* 0x000000ff76767208 */ /* 0x000fe20000800000 */
[C---:B------:R-:W-:Y:S01]  /*11fb0*/  FMUL.FTZ R122, R125.reuse, UR4 ;  /* 0x000000047d7a7c20 */ /* 0x040fe20008410000 */
[----:B------:R-:W-:Y:S01]  /*11fc0*/  FSETP.NEU.FTZ.AND P2, PT, R125, -INF , PT ;  /* 0xff8000007d00780b */ /* 0x000fe20003f5d000 */
[----:B------:R-:W-:Y:S02]  /*11fd0*/  FADD.FTZ R5, R0, -R5 ;  /* 0x8000000500057221 */ /* 0x000fe40000010000 */
[--C-:B------:R-:W-:Y:S01]  /*11fe0*/  FFMA.FTZ R117, R13, UR4, -R118.reuse ;  /* 0x000000040d757c23 */ /* 0x100fe20008010876 */
[----:B------:R-:W-:Y:S01]  /*11ff0*/  FSEL R13, R125, RZ, P2 ;  /* 0x000000ff7d0d7208 */ /* 0x000fe20001000000 */
[--C-:B------:R-:W-:Y:S01]  /*12000*/  FFMA.FTZ R3, R7, UR4, -R118.reuse ;  /* 0x0000000407037c23 */ /* 0x100fe20008010876 */
[----:B------:R-:W-:Y:S01]  /*12010*/  FSEL R122, R122, RZ, P2 ;  /* 0x000000ff7a7a7208 */ /* 0x000fe20001000000 */
[----:B------:R-:W-:Y:S01]  /*12020*/  FMUL.FTZ R0, R5, UR4 ;  /* 0x0000000405007c20 */ /* 0x000fe20008410000 */
[----:B------:R-:W-:Y:S01]  /*12030*/  FFMA.FTZ R127, R9, UR4, -R118 ;  /* 0x00000004097f7c23 */ /* 0x000fe20008010876 */
[----:B------:R-:W-:Y:S01]  /*12040*/  FADD.FTZ R13, R2, -R13 ;  /* 0x8000000d020d7221 */ /* 0x000fe20000010000 */
[----:B------:R-:W-:Y:S01]  /*12050*/  LDSM.16.MT88.4 R4, [R213+0xa000] ;  /* 0x00a00000d504783b */ /* 0x000fe20000004200 */
[--C-:B------:R-:W-:Y:S01]  /*12060*/  FFMA.FTZ R120, R21, UR4, -R122.reuse ;  /* 0x0000000415787c23 */ /* 0x100fe2000801087a */
[--C-:B------:R-:W-:Y:S01]  /*12070*/  FFMA.FTZ R123, R17, UR4, -R122.reuse ;  /* 0x00000004117b7c23 */ /* 0x100fe2000801087a */
[----:B------:R-:W-:Y:S01]  /*12080*/  FMUL.FTZ R126, R13, UR4 ;  /* 0x000000040d7e7c20 */ /* 0x000fe20008410000 */
[----:B------:R-:W1:Y:S01]  /*12090*/  LDSM.16.MT88.4 R20, [R129] ;  /* 0x000000008114783b */ /* 0x000e620000004200 */
[--C-:B------:R-:W-:Y:S01]  /*120a0*/  FFMA.FTZ R119, R19, UR4, -R122.reuse ;  /* 0x0000000413777c23 */ /* 0x100fe2000801087a */
[----:B------:R-:W-:Y:S01]  /*120b0*/  FFMA.FTZ R121, R15, UR4, -R122 ;  /* 0x000000040f797c23 */ /* 0x000fe2000801087a */
[----:B------:R-:W-:Y:S01]  /*120c0*/  FFMA.FTZ R11, R11, UR4, -R118 ;  /* 0x000000040b0b7c23 */ /* 0x000fe20008010876 */
[----:B------:R-:W2:Y:S01]  /*120d0*/  LDSM.16.MT88.4 R16, [R236+0xa000] ;  /* 0x00a00000ec10783b */ /* 0x000ea20000004200 */
[----:B------:R-:W3:Y:S01]  /*120e0*/  MUFU.EX2 R126, R126 ;  /* 0x0000007e007e7308 */ /* 0x000ee20000000800 */
[----:B------:R-:W-:Y:S01]  /*120f0*/  FFMA.FTZ R131, R33, UR4, -R122 ;  /* 0x0000000421837c23 */ /* 0x000fe2000801087a */
[----:B------:R-:W-:Y:S01]  /*12100*/  FFMA.FTZ R52, R37, UR4, -R118 ;  /* 0x0000000425347c23 */ /* 0x000fe20008010876 */
[----:B------:R-:W-:Y:S01]  /*12110*/  FFMA.FTZ R130, R43, UR4, -R122 ;  /* 0x000000042b827c23 */ /* 0x000fe2000801087a */
[----:B------:R-:W-:Y:S01]  /*12120*/  MUFU.EX2 R123, R123 ;  /* 0x0000007b007b7308 */ /* 0x000fe20000000800 */
[--C-:B------:R-:W-:Y:S01]  /*12130*/  FFMA.FTZ R53, R47, UR4, -R118.reuse ;  /* 0x000000042f357c23 */ /* 0x100fe20008010876 */
[--C-:B------:R-:W-:Y:S01]  /*12140*/  FFMA.FTZ R167, R225, UR4, -R118.reuse ;  /* 0x00000004e1a77c23 */ /* 0x100fe20008010876 */
[----:B------:R-:W-:Y:S01]  /*12150*/  FFMA.FTZ R185, R185, UR4, -R118 ;  /* 0x00000004b9b97c23 */ /* 0x000fe20008010876 */
[----:B------:R-:W4:Y:S01]  /*12160*/  MUFU.EX2 R121, R121 ;  /* 0x0000007900797308 */ /* 0x000f220000000800 */
[----:B------:R-:W-:Y:S01]  /*12170*/  FFMA.FTZ R227, R227, UR4, -R122 ;  /* 0x00000004e3e37c23 */ /* 0x000fe2000801087a */
[----:B------:R-:W-:Y:S01]  /*12180*/  FFMA.FTZ R209, R209, UR4, -R118 ;  /* 0x00000004d1d17c23 */ /* 0x000fe20008010876 */
[--C-:B------:R-:W-:Y:S01]  /*12190*/  FFMA.FTZ R219, R219, UR4, -R122.reuse ;  /* 0x00000004dbdb7c23 */ /* 0x100fe2000801087a */
[----:B------:R-:W-:Y:S01]  /*121a0*/  MUFU.EX2 R120, R120 ;  /* 0x0000007800787308 */ /* 0x000fe20000000800 */
[----:B------:R-:W-:Y:S01]  /*121b0*/  FFMA.FTZ R215, R215, UR4, -R122 ;  /* 0x00000004d7d77c23 */ /* 0x000fe2000801087a */
[-C--:B---3--:R-:W-:Y:S01]  /*121c0*/  FMUL.FTZ R33, R145, R126.reuse ;  /* 0x0000007e91217220 */ /* 0x088fe20000410000 */
[----:B------:R-:W-:Y:S01]  /*121d0*/  FFMA.FTZ R145, R39, UR4, -R118 ;  /* 0x0000000427917c23 */ /* 0x000fe20008010876 */
[----:B------:R-:W3:Y:S01]  /*121e0*/  MUFU.EX2 R119, R119 ;  /* 0x0000007700777308 */ /* 0x000ee20000000800 */
[----:B------:R-:W5:Y:S01]  /*121f0*/  LDSM.16.MT88.4 R36, [R213+0xa800] ;  /* 0x00a80000d524783b */ /* 0x000f620000004200 */
[-C--:B------:R-:W-:Y:S01]  /*12200*/  FMUL.FTZ R32, R144, R126.reuse ;  /* 0x0000007e90207220 */ /* 0x080fe20000410000 */
[----:B------:R-:W-:Y:S01]  /*12210*/  FFMA.FTZ R144, R49, UR4, -R122 ;  /* 0x0000000431907c23 */ /* 0x000fe2000801087a */
[----:B------:R-:W-:Y:S01]  /*12220*/  MUFU.EX2 R117, R117 ;  /* 0x0000007500757308 */ /* 0x000fe20000000800 */
[-C--:B------:R-:W-:Y:S01]  /*12230*/  FMUL.FTZ R140, R140, R126.reuse ;  /* 0x0000007e8c8c7220 */ /* 0x080fe20000410000 */
[----:B----4-:R-:W-:Y:S01]  /*12240*/  F2FP.F16.F32.PACK_AB R8, R121, R123 ;  /* 0x0000007b7908723e */ /* 0x010fe200000000ff */
[-C--:B------:R-:W-:Y:S01]  /*12250*/  FMUL.FTZ R141, R141, R126.reuse ;  /* 0x0000007e8d8d7220 */ /* 0x080fe20000410000 */
[----:B------:R-:W4:Y:S01]  /*12260*/  MUFU.EX2 R3, R3 ;  /* 0x0000000300037308 */ /* 0x000f220000000800 */
[-C--:B------:R-:W-:Y:S01]  /*12270*/  FMUL.FTZ R24, R152, R126.reuse ;  /* 0x0000007e98187220 */ /* 0x080fe20000410000 */
[-C--:B------:R-:W-:Y:S01]  /*12280*/  FMUL.FTZ R25, R153, R126.reuse ;  /* 0x0000007e99197220 */ /* 0x080fe20000410000 */
[-C--:B------:R-:W-:Y:S01]  /*12290*/  FMUL.FTZ R49, R137, R126.reuse ;  /* 0x0000007e89317220 */ /* 0x080fe20000410000 */
[----:B------:R-:W-:Y:S01]  /*122a0*/  MUFU.EX2 R2, R11 ;  /* 0x0000000b00027308 */ /* 0x000fe20000000800 */
[----:B------:R-:W-:Y:S01]  /*122b0*/  FMUL.FTZ R148, R148, R126 ;  /* 0x0000007e94947220 */ /* 0x000fe20000410000 */
[----:B---3--:R-:W-:Y:S01]  /*122c0*/  F2FP.F16.F32.PACK_AB R10, R119, R120 ;  /* 0x00000078770a723e */ /* 0x008fe200000000ff */
[-C--:B------:R-:W-:Y:S01]  /*122d0*/  FMUL.FTZ R149, R149, R126.reuse ;  /* 0x0000007e95957220 */ /* 0x080fe20000410000 */
[----:B------:R-:W3:Y:S01]  /*122e0*/  MUFU.EX2 R127, R127 ;  /* 0x0000007f007f7308 */ /* 0x000ee20000000800 */
[--C-:B------:R-:W-:Y:S01]  /*122f0*/  FFMA.FTZ R137, R45, UR4, -R118.reuse ;  /* 0x000000042d897c23 */ /* 0x100fe20008010876 */
[-C--:B------:R-:W-:Y:S01]  /*12300*/  FMUL.FTZ R48, R136, R126.reuse ;  /* 0x0000007e88307220 */ /* 0x080fe20000410000 */
[-C--:B------:R-:W-:Y:S01]  /*12310*/  FMUL.FTZ R12, R160, R126.reuse ;  /* 0x0000007ea00c7220 */ /* 0x080fe20000410000 */
[----:B------:R-:W1:Y:S01]  /*12320*/  MUFU.EX2 R0, R0 ;  /* 0x0000000000007308 */ /* 0x000e620000000800 */
[-C--:B------:R-:W-:Y:S01]  /*12330*/  FMUL.FTZ R13, R161, R126.reuse ;  /* 0x0000007ea10d7220 */ /* 0x080fe20000410000 */
[----:B----4-:R-:W-:Y:S01]  /*12340*/  F2FP.F16.F32.PACK_AB R9, R3, R117 ;  /* 0x000000750309723e */ /* 0x010fe200000000ff */
[-C--:B------:R-:W-:Y:S01]  /*12350*/  FMUL.FTZ R156, R156, R126.reuse ;  /* 0x0000007e9c9c7220 */ /* 0x080fe20000410000 */
[----:B------:R-:W-:Y:S01]  /*12360*/  MUFU.EX2 R131, R131 ;  /* 0x0000008300837308 */ /* 0x000fe20000000800 */
[-C--:B------:R-:W-:Y:S01]  /*12370*/  FMUL.FTZ R157, R157, R126.reuse ;  /* 0x0000007e9d9d7220 */ /* 0x080fe20000410000 */
[-C--:B------:R-:W-:Y:S01]  /*12380*/  FMUL.FTZ R132, R132, R126.reuse ;  /* 0x0000007e84847220 */ /* 0x080fe20000410000 */
[----:B------:R-:W-:Y:S01]  /*12390*/  FMUL.FTZ R133, R133, R126 ;  /* 0x0000007e85857220 */ /* 0x000fe20000410000 */
[----:B------:R-:W-:Y:S01]  /*123a0*/  MUFU.EX2 R130, R130 ;  /* 0x0000008200827308 */ /* 0x000fe20000000800 */
[----:B------:R-:W-:Y:S01]  /*123b0*/  LDSM.16.MT88.4 R44, [R129+0x800] ;  /* 0x00080000812c783b */ /* 0x000fe20000004200 */
[----:B---3--:R-:W-:Y:S01]  /*123c0*/  F2FP.F16.F32.PACK_AB R11, R127, R2 ;  /* 0x000000027f0b723e */ /* 0x008fe200000000ff */
[--C-:B------:R-:W-:Y:S01]  /*123d0*/  FFMA.FTZ R153, R178, UR4, -R118.reuse ;  /* 0x00000004b2997c23 */ /* 0x100fe20008010876 */
[----:B------:R-:W-:Y:S01]  /*123e0*/  MUFU.EX2 R144, R144 ;  /* 0x0000009000907308 */ /* 0x000fe20000000800 */
[----:B------:R-:W-:Y:S01]  /*123f0*/  FFMA.FTZ R152, R174, UR4, -R118 ;  /* 0x00000004ae987c23 */ /* 0x000fe20008010876 */
[-C--:B-1----:R-:W-:Y:S01]  /*12400*/  FMUL.FTZ R34, R146, R0.reuse ;  /* 0x0000000092227220 */ /* 0x082fe20000410000 */
[-C--:B------:R-:W-:Y:S01]  /*12410*/  FMUL.FTZ R35, R147, R0.reuse ;  /* 0x0000000093237220 */ /* 0x080fe20000410000 */
[-C--:B------:R-:W-:Y:S01]  /*12420*/  FMUL.FTZ R142, R142, R0.reuse ;  /* 0x000000008e8e7220 */ /* 0x080fe20000410000 */
[-C--:B------:R-:W-:Y:S01]  /*12430*/  FMUL.FTZ R143, R143, R0.reuse ;  /* 0x000000008f8f7220 */ /* 0x080fe20000410000 */
[-C--:B------:R-:W-:Y:S01]  /*12440*/  FMUL.FTZ R26, R154, R0.reuse ;  /* 0x000000009a1a7220 */ /* 0x080fe20000410000 */
[-C--:B------:R-:W-:Y:S01]  /*12450*/  FMUL.FTZ R27, R155, R0.reuse ;  /* 0x000000009b1b7220 */ /* 0x080fe20000410000 */
[-C--:B------:R-:W-:Y:S01]  /*12460*/  FMUL.FTZ R150, R150, R0.reuse ;  /* 0x0000000096967220 */ /* 0x080fe20000410000 */
[-C--:B------:R-:W-:Y:S01]  /*12470*/  FMUL.FTZ R151, R151, R0.reuse ;  /* 0x0000000097977220 */ /* 0x080fe20000410000 */
[--C-:B------:R-:W-:Y:S01]  /*12480*/  FFMA.FTZ R147, R41, UR4, -R122.reuse ;  /* 0x0000000429937c23 */ /* 0x100fe2000801087a */
[C---:B------:R-:W-:Y:S01]  /*12490*/  HMMA.16816.F32 R32, R8.reuse, R20, R32 ;  /* 0x000000140820723c */ /* 0x040fe20000001820 */
[----:B------:R-:W-:Y:S01]  /*124a0*/  MUFU.EX2 R145, R145 ;  /* 0x0000009100917308 */ /* 0x000fe20000000800 */
[----:B------:R-:W1:Y:S01]  /*124b0*/  LDSM.16.MT88.4 R40, [R236+0xa800] ;  /* 0x00a80000ec28783b */ /* 0x000e620000004200 */
[-C--:B------:R-:W-:Y:S01]  /*124c0*/  FMUL.FTZ R14, R162, R0.reuse ;  /* 0x00000000a20e7220 */ /* 0x080fe20000410000 */
[-C--:B------:R-:W-:Y:S01]  /*124d0*/  FMUL.FTZ R15, R163, R0.reuse ;  /* 0x00000000a30f7220 */ /* 0x080fe20000410000 */
[----:B------:R-:W3:Y:S01]  /*124e0*/  MUFU.EX2 R147, R147 ;  /* 0x0000009300937308 */ /* 0x000ee20000000800 */
[-C--:B------:R-:W-:Y:S01]  /*124f0*/  FMUL.FTZ R158, R158, R0.reuse ;  /* 0x000000009e9e7220 */ /* 0x080fe20000410000 */
[-C--:B------:R-:W-:Y:S01]  /*12500*/  FMUL.FTZ R159, R159, R0.reuse ;  /* 0x000000009f9f7220 */ /* 0x080fe20000410000 */
[C---:B------:R-:W-:Y:S01]  /*12510*/  HMMA.16816.F32 R20, R8.reuse, R22, R140 ;  /* 0x000000160814723c */ /* 0x040fe2000000188c */
[----:B------:R4:W2:Y:S01]  /*12520*/  MUFU.EX2 R140, R52 ;  /* 0x00000034008c7308 */ /* 0x0008a20000000800 */
[-C--:B------:R-:W-:Y:S01]  /*12530*/  FMUL.FTZ R50, R138, R0.reuse ;  /* 0x000000008a327220 */ /* 0x080fe20000410000 */
[-C--:B------:R-:W-:Y:S01]  /*12540*/  FMUL.FTZ R51, R139, R0.reuse ;  /* 0x000000008b337220 */ /* 0x080fe20000410000 */
[-C--:B------:R-:W-:Y:S01]  /*12550*/  FMUL.FTZ R134, R134, R0.reuse ;  /* 0x0000000086867220 */ /* 0x080fe20000410000 */
[----:B------:R2:W-:Y:S01]  /*12560*/  MUFU.EX2 R136, R53 ;  /* 0x0000003500887308 */ /* 0x0005e20000000800 */
[----:B------:R-:W-:Y:S01]  /*12570*/  FMUL.FTZ R135, R135, R0 ;  /* 0x0000000087877220 */ /* 0x000fe20000410000 */
[----:B------:R-:W-:Y:S01]  /*12580*/  FFMA.FTZ R141, R190, UR4, -R122 ;  /* 0x00000004be8d7c23 */ /* 0x000fe2000801087a */
[C---:B------:R-:W-:Y:S01]  /*12590*/  HMMA.16816.F32 R24, R8.reuse, R4, R24 ;  /* 0x000000040818723c */ /* 0x040fe20000001818 */
[----:B------:R-:W5:Y:S01]  /*125a0*/  MUFU.EX2 R137, R137 ;  /* 0x0000008900897308 */ /* 0x000f620000000800 */
[--C-:B------:R-:W-:Y:S01]  /*125b0*/  FFMA.FTZ R139, R188, UR4, -R118.reuse ;  /* 0x00000004bc8b7c23 */ /* 0x100fe20008010876 */
[----:B---3--:R-:W-:Y:S01]  /*125c0*/  F2FP.F16.F32.PACK_AB R54, R147, R144 ;  /* 0x000000909336723e */ /* 0x008fe200000000ff */
[--C-:B------:R-:W-:Y:S01]  /*125d0*/  FFMA.FTZ R138, R56, UR4, -R118.reuse ;  /* 0x00000004388a7c23 */ /* 0x100fe20008010876 */
[----:B------:R-:W-:Y:S01]  /*125e0*/  FFMA.FTZ R142, R58, UR4, -R118 ;  /* 0x000000043a8e7c23 */ /* 0x000fe20008010876 */
[----:B------:R-:W-:Y:S01]  /*125f0*/  MUFU.EX2 R141, R141 ;  /* 0x0000008d008d7308 */ /* 0x000fe20000000800 */
[----:B----4-:R-:W-:Y:S01]  /*12600*/  F2FP.F16.F32.PACK_AB R52, R130, R131 ;  /* 0x000000838234723e */ /* 0x010fe200000000ff */
[C---:B------:R-:W-:Y:S01]  /*12610*/  HMMA.16816.F32 R4, R8.reuse, R6, R148 ;  /* 0x000000060804723c */ /* 0x040fe20000001894 */
[--C-:B------:R-:W-:Y:S01]  /*12620*/  FFMA.FTZ R146, R59, UR4, -R122.reuse ;  /* 0x000000043b927c23 */ /* 0x100fe2000801087a */
[----:B------:R-:W-:Y:S01]  /*12630*/  MUFU.EX2 R139, R139 ;  /* 0x0000008b008b7308 */ /* 0x000fe20000000800 */
[----:B--2---:R-:W-:Y:S01]  /*12640*/  F2FP.F16.F32.PACK_AB R53, R140, R145 ;  /* 0x000000918c35723e */ /* 0x004fe200000000ff */
[--C-:B------:R-:W-:Y:S01]  /*12650*/  FFMA.FTZ R143, R57, UR4, -R122.reuse ;  /* 0x00000004398f7c23 */ /* 0x100fe2000801087a */
[--C-:B------:R-:W-:Y:S01]  /*12660*/  FFMA.FTZ R150, R184, UR4, -R122.reuse ;  /* 0x00000004b8967c23 */ /* 0x100fe2000801087a */
[----:B------:R-:W-:Y:S01]  /*12670*/  MUFU.EX2 R138, R138 ;  /* 0x0000008a008a7308 */ /* 0x000fe20000000800 */
[----:B-----5:R-:W-:Y:S01]  /*12680*/  F2FP.F16.F32.PACK_AB R55, R137, R136 ;  /* 0x000000888937723e */ /* 0x020fe200000000ff */
[C---:B------:R-:W-:Y:S01]  /*12690*/  HMMA.16816.F32 R12, R8.reuse, R16, R12 ;  /* 0x00000010080c723c */ /* 0x040fe2000000180c */
[----:B------:R-:W-:Y:S01]  /*126a0*/  FFMA.FTZ R149, R182, UR4, -R122 ;  /* 0x00000004b6957c23 */ /* 0x000fe2000801087a */
[----:B------:R-:W-:Y:S01]  /*126b0*/  MUFU.EX2 R142, R142 ;  /* 0x0000008e008e7308 */ /* 0x000fe20000000800 */
[--C-:B------:R-:W-:Y:S01]  /*126c0*/  FFMA.FTZ R148, R180, UR4, -R118.reuse ;  /* 0x00000004b4947c23 */ /* 0x100fe20008010876 */
[----:B------:R-:W-:Y:S01]  /*126d0*/  FFMA.FTZ R151, R176, UR4, -R118 ;  /* 0x00000004b0977c23 */ /* 0x000fe20008010876 */
[----:B------:R-:W-:Y:S01]  /*126e0*/  LDSM.16.MT88.4 R56, [R236+0xb800] ;  /* 0x00b80000ec38783b */ /* 0x000fe20000004200 */
[----:B------:R-:W-:Y:S01]  /*126f0*/  MUFU.EX2 R146, R146 ;  /* 0x0000009200927308 */ /* 0x000fe20000000800 */
[--C-:B------:R-:W-:Y:S01]  /*12700*/  FFMA.FTZ R155, R170, UR4, -R122.reuse ;  /* 0x00000004aa9b7c23 */ /* 0x100fe2000801087a */
[C---:B------:R-:W-:Y:S01]  /*12710*/  HMMA.16816.F32 R16, R8.reuse, R18, R156 ;  /* 0x000000120810723c */ /* 0x040fe2000000189c */
[--C-:B------:R-:W-:Y:S01]  /*12720*/  FFMA.FTZ R156, R172, UR4, -R122.reuse ;  /* 0x00000004ac9c7c23 */ /* 0x100fe2000801087a */
[----:B------:R-:W-:Y:S01]  /*12730*/  MUFU.EX2 R143, R143 ;  /* 0x0000008f008f7308 */ /* 0x000fe20000000800 */
[--C-:B------:R-:W-:Y:S01]  /*12740*/  FFMA.FTZ R154, R168, UR4, -R122.reuse ;  /* 0x00000004a89a7c23 */ /* 0x100fe2000801087a */
[----:B------:R-:W-:Y:S01]  /*12750*/  FFMA.FTZ R161, R249, UR4, -R122 ;  /* 0x00000004f9a17c23 */ /* 0x000fe2000801087a */
[--C-:B------:R-:W-:Y:S01]  /*12760*/  FFMA.FTZ R159, R247, UR4, -R118.reuse ;  /* 0x00000004f79f7c23 */ /* 0x100fe20008010876 */
[----:B------:R-:W-:Y:S01]  /*12770*/  MUFU.EX2 R150, R150 ;  /* 0x0000009600967308 */ /* 0x000fe20000000800 */
[--C-:B------:R-:W-:Y:S01]  /*12780*/  FFMA.FTZ R158, R241, UR4, -R118.reuse ;  /* 0x00000004f19e7c23 */ /* 0x100fe20008010876 */
[C---:B------:R-:W-:Y:S01]  /*12790*/  HMMA.16816.F32 R48, R8.reuse, R28, R48 ;  /* 0x0000001c0830723c */ /* 0x040fe20000001830 */
[--C-:B------:R-:W-:Y:S01]  /*127a0*/  FFMA.FTZ R157, R235, UR4, -R118.reuse ;  /* 0x00000004eb9d7c23 */ /* 0x100fe20008010876 */
[----:B------:R-:W-:Y:S01]  /*127b0*/  MUFU.EX2 R149, R149 ;  /* 0x0000009500957308 */ /* 0x000fe20000000800 */
[----:B------:R-:W-:Y:S01]  /*127c0*/  FFMA.FTZ R160, R233, UR4, -R118 ;  /* 0x00000004e9a07c23 */ /* 0x000fe20008010876 */
[--C-:B------:R-:W-:Y:S01]  /*127d0*/  FFMA.FTZ R163, R231, UR4, -R122.reuse ;  /* 0x00000004e7a37c23 */ /* 0x100fe2000801087a */
[--C-:B------:R-:W-:Y:S01]  /*127e0*/  FFMA.FTZ R162, R229, UR4, -R122.reuse ;  /* 0x00000004e5a27c23 */ /* 0x100fe2000801087a */
[----:B------:R-:W-:Y:S01]  /*127f0*/  MUFU.EX2 R148, R148 ;  /* 0x0000009400947308 */ /* 0x000fe20000000800 */
[--C-:B------:R-:W-:Y:S01]  /*12800*/  FFMA.FTZ R168, R183, UR4, -R122.reuse ;  /* 0x00000004b7a87c23 */ /* 0x100fe2000801087a */
[----:B------:R-:W-:Y:S01]  /*12810*/  HMMA.16816.F32 R8, R8, R30, R132 ;  /* 0x0000001e0808723c */ /* 0x000fe20000001884 */
[----:B------:R-:W2:Y:S01]  /*12820*/  LDSM.16.MT88.4 R28, [R128+0x800] ;  /* 0x00080000801c783b */ /* 0x000ea20000004200 */
[--C-:B------:R-:W-:Y:S01]  /*12830*/  FFMA.FTZ R134, R196, UR4, -R122.reuse ;  /* 0x00000004c4867c23 */ /* 0x100fe2000801087a */
[--C-:B------:R-:W-:Y:S01]  /*12840*/  FFMA.FTZ R133, R194, UR4, -R122.reuse ;  /* 0x00000004c2857c23 */ /* 0x100fe2000801087a */
[----:B------:R-:W-:Y:S01]  /*12850*/  FFMA.FTZ R132, R192, UR4, -R122 ;  /* 0x00000004c0847c23 */ /* 0x000fe2000801087a */
[--C-:B------:R-:W-:Y:S01]  /*12860*/  FFMA.FTZ R135, R186, UR4, -R118.reuse ;  /* 0x00000004ba877c23 */ /* 0x100fe20008010876 */
[----:B------:R-:W-:Y:S01]  /*12870*/  MUFU.EX2 R153, R153 ;  /* 0x0000009900997308 */ /* 0x000fe20000000800 */
[--C-:B------:R-:W-:Y:S01]  /*12880*/  FFMA.FTZ R172, R223, UR4, -R118.reuse ;  /* 0x00000004dfac7c23 */ /* 0x100fe20008010876 */
[C---:B------:R-:W-:Y:S01]  /*12890*/  HMMA.16816.F32 R24, R52.reuse, R36, R24 ;  /* 0x000000243418723c */ /* 0x040fe20000001818 */
[----:B------:R-:W-:Y:S01]  /*128a0*/  FFMA.FTZ R170, R221, UR4, -R118 ;  /* 0x00000004ddaa7c23 */ /* 0x000fe20008010876 */
[----:B------:R-:W-:Y:S01]  /*128b0*/  MUFU.EX2 R134, R134 ;  /* 0x0000008600867308 */ /* 0x000fe20000000800 */
[--C-:B------:R-:W-:Y:S01]  /*128c0*/  FFMA.FTZ R176, R201, UR4, -R122.reuse ;  /* 0x00000004c9b07c23 */ /* 0x100fe2000801087a */
[----:B------:R-:W-:Y:S01]  /*128d0*/  FFMA.FTZ R174, R217, UR4, -R122 ;  /* 0x00000004d9ae7c23 */ /* 0x000fe2000801087a */
[--C-:B------:R-:W-:Y:S01]  /*128e0*/  FFMA.FTZ R180, R205, UR4, -R118.reuse ;  /* 0x00000004cdb47c23 */ /* 0x100fe20008010876 */
[----:B------:R-:W3:Y:S01]  /*128f0*/  MUFU.EX2 R133, R133 ;  /* 0x0000008500857308 */ /* 0x000ee20000000800 */
[----:B------:R-:W-:Y:S01]  /*12900*/  FFMA.FTZ R178, R211, UR4, -R118 ;  /* 0x00000004d3b27c23 */ /* 0x000fe20008010876 */
[C---:B------:R-:W-:Y:S01]  /*12910*/  HMMA.16816.F32 R4, R52.reuse, R38, R4 ;  /* 0x000000263404723c */ /* 0x040fe20000001804 */
[----:B------:R-:W4:Y:S01]  /*12920*/  LDSM.16.MT88.4 R36, [R236+0xb000] ;  /* 0x00b00000ec24783b */ /* 0x000f220000004200 */
[----:B------:R-:W5:Y:S01]  /*12930*/  MUFU.EX2 R132, R132 ;  /* 0x0000008400847308 */ /* 0x000f620000000800 */
[--C-:B------:R-:W-:Y:S01]  /*12940*/  FFMA.FTZ R182, R203, UR4, -R122.reuse ;  /* 0x00000004cbb67c23 */ /* 0x100fe2000801087a */
[----:B------:R-:W-:Y:S01]  /*12950*/  FFMA.FTZ R184, R197, UR4, -R122 ;  /* 0x00000004c5b87c23 */ /* 0x000fe2000801087a */
[--C-:B------:R-:W-:Y:S01]  /*12960*/  FFMA.FTZ R186, R193, UR4, -R118.reuse ;  /* 0x00000004c1ba7c23 */ /* 0x100fe20008010876 */
[----:B------:R-:W5:Y:S01]  /*12970*/  MUFU.EX2 R135, R135 ;  /* 0x0000008700877308 */ /* 0x000f620000000800 */
[----:B------:R-:W-:Y:S01]  /*12980*/  FFMA.FTZ R188, R187, UR4, -R118 ;  /* 0x00000004bbbc7c23 */ /* 0x000fe20008010876 */
[C---:B-1----:R-:W-:Y:S01]  /*12990*/  HMMA.16816.F32 R12, R52.reuse, R40, R12 ;  /* 0x00000028340c723c */ /* 0x042fe2000000180c */
[--C-:B------:R-:W-:Y:S01]  /*129a0*/  FFMA.FTZ R199, R199, UR4, -R122.reuse ;  /* 0x00000004c7c77c23 */ /* 0x100fe2000801087a */
[----:B------:R-:W-:Y:S01]  /*129b0*/  MUFU.EX2 R151, R151 ;  /* 0x0000009700977308 */ /* 0x000fe20000000800 */
[----:B------:R-:W-:Y:S01]  /*129c0*/  FFMA.FTZ R195, R195, UR4, -R122 ;  /* 0x00000004c3c37c23 */ /* 0x000fe2000801087a */
[----:B------:R-:W-:Y:S01]  /*129d0*/  FFMA.FTZ R191, R191, UR4, -R118 ;  /* 0x00000004bfbf7c23 */ /* 0x000fe20008010876 */
[--C-:B------:R-:W-:Y:S01]  /*129e0*/  FFMA.FTZ R190, R179, UR4, -R122.reuse ;  /* 0x00000004b3be7c23 */ /* 0x100fe2000801087a */
[----:B------:R-:W1:Y:S01]  /*129f0*/  MUFU.EX2 R152, R152 ;  /* 0x0000009800987308 */ /* 0x000e620000000800 */
[----:B------:R-:W-:Y:S01]  /*12a00*/  FFMA.FTZ R192, R175, UR4, -R122 ;  /* 0x00000004afc07c23 */ /* 0x000fe2000801087a */
[C---:B------:R-:W-:Y:S01]  /*12a10*/  HMMA.16816.F32 R16, R52.reuse, R42, R16 ;  /* 0x0000002a3410723c */ /* 0x040fe20000001810 */
[----:B------:R-:W1:Y:S01]  /*12a20*/  LDSM.16.MT88.4 R40, [R213+0xb000] ;  /* 0x00b00000d528783b */ /* 0x000e620000004200 */
[----:B------:R-:W-:Y:S01]  /*12a30*/  MUFU.EX2 R156, R156 ;  /* 0x0000009c009c7308 */ /* 0x000fe20000000800 */
[--C-:B------:R-:W-:Y:S01]  /*12a40*/  FFMA.FTZ R194, R171, UR4, -R118.reuse ;  /* 0x00000004abc27c23 */ /* 0x100fe20008010876 */
[----:B------:R-:W-:Y:S01]  /*12a50*/  FFMA.FTZ R196, R165, UR4, -R118 ;  /* 0x00000004a5c47c23 */ /* 0x000fe20008010876 */
[--C-:B------:R-:W-:Y:S01]  /*12a60*/  FFMA.FTZ R181, R181, UR4, -R122.reuse ;  /* 0x00000004b5b57c23 */ /* 0x100fe2000801087a */
[----:B------:R-:W1:Y:S01]  /*12a70*/  MUFU.EX2 R155, R155 ;  /* 0x0000009b009b7308 */ /* 0x000e620000000800 */
[----:B------:R-:W-:Y:S01]  /*12a80*/  FFMA.FTZ R177, R177, UR4, -R122 ;  /* 0x00000004b1b17c23 */ /* 0x000fe2000801087a */
[C---:B------:R-:W-:Y:S01]  /*12a90*/  HMMA.16816.F32 R32, R52.reuse, R44, R32 ;  /* 0x0000002c3420723c */ /* 0x040fe20000001820 */
[--C-:B------:R-:W-:Y:S01]  /*12aa0*/  FFMA.FTZ R173, R173, UR4, -R118.reuse ;  /* 0x00000004adad7c23 */ /* 0x100fe20008010876 */
[----:B------:R-:W-:Y:S01]  /*12ab0*/  MUFU.EX2 R154, R154 ;  /* 0x0000009a009a7308 */ /* 0x000fe20000000800 */
[----:B------:R-:W-:Y:S01]  /*12ac0*/  FFMA.FTZ R169, R169, UR4, -R118 ;  /* 0x00000004a9a97c23 */ /* 0x000fe20008010876 */
[----:B------:R-:W-:Y:S01]  /*12ad0*/  FFMA.FTZ R97, R97, UR4, -R122 ;  /* 0x0000000461617c23 */ /* 0x000fe2000801087a */
[----:B------:R-:W-:Y:S01]  /*12ae0*/  FFMA.FTZ R126, R252, R126, R123 ;  /* 0x0000007efc7e7223 */ /* 0x000fe2000001007b */
[----:B------:R-:W-:Y:S01]  /*12af0*/  MUFU.EX2 R161, R161 ;  /* 0x000000a100a17308 */ /* 0x000fe20000000800 */
[----:B------:R-:W-:Y:S01]  /*12b00*/  FFMA.FTZ R250, R250, R0, R117 ;  /* 0x00000000fafa7223 */ /* 0x000fe20000010075 */
[C---:B------:R-:W-:Y:S01]  /*12b10*/  HMMA.16816.F32 R20, R52.reuse, R46, R20 ;  /* 0x0000002e3414723c */ /* 0x040fe20000001814 */
[----:B------:R-:W1:Y:S01]  /*12b20*/  LDSM.16.MT88.4 R44, [R129+0x1000] ;  /* 0x00100000812c783b */ /* 0x000e620000004200 */
[----:B------:R-:W-:Y:S01]  /*12b30*/  MUFU.EX2 R159, R159 ;  /* 0x0000009f009f7308 */ /* 0x000fe20000000800 */
[----:B------:R-:W-:Y:S01]  /*12b40*/  FADD.FTZ R121, R121, R126 ;  /* 0x0000007e79797221 */ /* 0x000fe20000010000 */
[----:B------:R-:W-:Y:S01]  /*12b50*/  FFMA.FTZ R66, R66, UR4, -R118 ;  /* 0x0000000442427c23 */ /* 0x000fe20008010876 */
[----:B------:R-:W-:Y:S01]  /*12b60*/  FFMA.FTZ R92, R92, UR4, -R122 ;  /* 0x000000045c5c7c23 */ /* 0x000fe2000801087a */
[----:B------:R-:W1:Y:S01]  /*12b70*/  MUFU.EX2 R158, R158 ;  /* 0x0000009e009e7308 */ /* 0x000e620000000800 */
[----:B------:R-:W-:Y:S01]  /*12b80*/  FADD.FTZ R120, R120, R121 ;  /* 0x0000007978787221 */ /* 0x000fe20000010000 */
[C---:B--2---:R-:W-:Y:S01]  /*12b90*/  HMMA.16816.F32 R48, R52.reuse, R28, R48 ;  /* 0x0000001c3430723c */ /* 0x044fe20000001830 */
[----:B---3--:R-:W-:Y:S01]  /*12ba0*/  F2FP.F16.F32.PACK_AB R28, R133, R134 ;  /* 0x00000086851c723e */ /* 0x008fe200000000ff */
[----:B------:R-:W-:Y:S01]  /*12bb0*/  MUFU.EX2 R157, R157 ;  /* 0x0000009d009d7308 */ /* 0x000fe20000000800 */
[----:B------:R-:W-:Y:S01]  /*12bc0*/  F2FP.F16.F32.PACK_AB R29, R138, R139 ;  /* 0x0000008b8a1d723e */ /* 0x000fe200000000ff */
[----:B------:R-:W-:Y:S01]  /*12bd0*/  FADD.FTZ R120, R119, R120 ;  /* 0x0000007877787221 */ /* 0x000fe20000010000 */
[----:B------:R-:W-:Y:S01]  /*12be0*/  FFMA.FTZ R68, R68, UR4, -R118 ;  /* 0x0000000444447c23 */ /* 0x000fe20008010876 */
[----:B------:R-:W2:Y:S01]  /*12bf0*/  MUFU.EX2 R160, R160 ;  /* 0x000000a000a07308 */ /* 0x000ea20000000800 */
[----:B------:R-:W-:Y:S01]  /*12c00*/  FFMA.FTZ R87, R87, UR4, -R122 ;  /* 0x0000000457577c23 */ /* 0x000fe2000801087a */
[----:B------:R-:W-:Y:S01]  /*12c10*/  HMMA.16816.F32 R8, R52, R30, R8 ;  /* 0x0000001e3408723c */ /* 0x000fe20000001808 */
[----:B-----5:R-:W-:Y:S01]  /*12c20*/  F2FP.F16.F32.PACK_AB R30, R141, R132 ;  /* 0x000000848d1e723e */ /* 0x020fe200000000ff */
[----:B------:R-:W3:Y:S01]  /*12c30*/  LDSM.16.MT88.4 R52, [R128+0x1000] ;  /* 0x001000008034783b */ /* 0x000ee20000004200 */
[----:B------:R-:W-:Y:S01]  /*12c40*/  F2FP.F16.F32.PACK_AB R31, R142, R135 ;  /* 0x000000878e1f723e */ /* 0x000fe200000000ff */
[----:B------:R-:W-:Y:S01]  /*12c50*/  MUFU.EX2 R163, R163 ;  /* 0x000000a300a37308 */ /* 0x000fe20000000800 */
[----:B------:R-:W-:Y:S01]  /*12c60*/  FADD.FTZ R131, R131, R120 ;  /* 0x0000007883837221 */ /* 0x000fe20000010000 */
[--C-:B------:R-:W-:Y:S01]  /*12c70*/  FFMA.FTZ R86, R86, UR4, -R122.reuse ;  /* 0x0000000456567c23 */ /* 0x100fe2000801087a */
[--C-:B------:R-:W-:Y:S01]  /*12c80*/  FFMA.FTZ R114, R114, UR4, -R122.reuse ;  /* 0x0000000472727c23 */ /* 0x100fe2000801087a */
[----:B------:R-:W5:Y:S01]  /*12c90*/  MUFU.EX2 R162, R162 ;  /* 0x000000a200a27308 */ /* 0x000f620000000800 */
[----:B------:R-:W-:Y:S01]  /*12ca0*/  FADD.FTZ R131, R130, R131 ;  /* 0x0000008382837221 */ /* 0x000fe20000010000 */
[----:B----4-:R-:W-:Y:S01]  /*12cb0*/  HMMA.16816.F32 R12, R28, R36, R12 ;  /* 0x000000241c0c723c */ /* 0x010fe2000000180c */
[----:B------:R-:W-:Y:S01]  /*12cc0*/  FFMA.FTZ R85, R85, UR4, -R122 ;  /* 0x0000000455557c23 */ /* 0x000fe2000801087a */
[----:B------:R-:W-:Y:S01]  /*12cd0*/  MUFU.EX2 R183, R227 ;  /* 0x000000e300b77308 */ /* 0x000fe20000000800 */
[----:B------:R-:W-:Y:S01]  /*12ce0*/  FADD.FTZ R144, R144, R131 ;  /* 0x0000008390907221 */ /* 0x000fe20000010000 */
[----:B------:R-:W-:-:S02]  /*12cf0*/  FFMA.FTZ R112, R112, UR4, -R118 ;  /* 0x0000000470707c23 */ /* 0x000fc40008010876 */
[----:B------:R-:W-:Y:S01]  /*12d00*/  MUFU.EX2 R168, R168 ;  /* 0x000000a800a87308 */ /* 0x000fe20000000800 */
[----:B------:R-:W-:Y:S01]  /*12d10*/  FADD.FTZ R147, R147, R144 ;  /* 0x0000009093937221 */ /* 0x000fe20000010000 */
[----:B------:R-:W-:Y:S01]  /*12d20*/  HMMA.16816.F32 R16, R28, R38, R16 ;  /* 0x000000261c10723c */ /* 0x000fe20000001810 */
[----:B------:R-:W4:Y:S01]  /*12d30*/  LDSM.16.MT88.4 R36, [R213+0xb800] ;  /* 0x00b80000d524783b */ /* 0x000f220000004200 */
[----:B------:R-:W-:Y:S01]  /*12d40*/  MUFU.EX2 R167, R167 ;  /* 0x000000a700a77308 */ /* 0x000fe20000000800 */
[----:B------:R-:W-:-:S03]  /*12d50*/  FADD.FTZ R134, R134, R147 ;  /* 0x0000009386867221 */ /* 0x000fc60000010000 */
[----:B------:R-:W5:Y:S01]  /*12d60*/  MUFU.EX2 R172, R172 ;  /* 0x000000ac00ac7308 */ /* 0x000f620000000800 */
[----:B------:R-:W-:Y:S01]  /*12d70*/  FADD.FTZ R133, R133, R134 ;  /* 0x0000008685857221 */ /* 0x000fe20000010000 */
[----:B-1----:R-:W-:Y:S02]  /*12d80*/  HMMA.16816.F32 R24, R28, R40, R24 ;  /* 0x000000281c18723c */ /* 0x002fe40000001818 */
[----:B------:R-:W-:Y:S01]  /*12d90*/  MUFU.EX2 R170, R170 ;  /* 0x000000aa00aa7308 */ /* 0x000fe20000000800 */
[----:B------:R-:W-:-:S03]  /*12da0*/  FADD.FTZ R132, R132, R133 ;  /* 0x0000008584847221 */ /* 0x000fc60000010000 */
[----:B------:R-:W1:Y:S01]  /*12db0*/  MUFU.EX2 R185, R185 ;  /* 0x000000b900b97308 */ /* 0x000e620000000800 */
[----:B------:R-:W-:Y:S01]  /*12dc0*/  FADD.FTZ R141, R141, R132 ;  /* 0x000000848d8d7221 */ /* 0x000fe20000010000 */
[C---:B------:R-:W-:Y:S01]  /*12dd0*/  HMMA.16816.F32 R4, R28.reuse, R42, R4 ;  /* 0x0000002a1c04723c */ /* 0x040fe20000001804 */
[----:B------:R-:W2:Y:S01]  /*12de0*/  LDSM.16.MT88.4 R40, [R129+0x1800] ;  /* 0x001800008128783b */ /* 0x000ea20000004200 */
[----:B------:R-:W-:Y:S04]  /*12df0*/  MUFU.EX2 R201, R219 ;  /* 0x000000db00c97308 */ /* 0x000fe80000000800 */
[----:B------:R-:W1:Y:S02]  /*12e00*/  MUFU.EX2 R176, R176 ;  /* 0x000000b000b07308 */ /* 0x000e640000000800 */
[----:B------:R-:W-:Y:S01]  /*12e10*/  HMMA.16816.F32 R32, R28, R44, R32 ;  /* 0x0000002c1c20723c */ /* 0x000fe20000001820 */
[----:B------:R-:W-:Y:S01]  /*12e20*/  F2FP.F16.F32.PACK_AB R44, R143, R146 ;  /* 0x000000928f2c723e */ /* 0x000fe200000000ff */
[----:B------:R-:W-:Y:S01]  /*12e30*/  MUFU.EX2 R174, R174 ;  /* 0x000000ae00ae7308 */ /* 0x000fe20000000800 */
[----:B------:R-:W-:Y:S01]  /*12e40*/  F2FP.F16.F32.PACK_AB R45, R153, R148 ;  /* 0x00000094992d723e */ /* 0x000fe200000000ff */
[----:B------:R-:W-:-:S02]  /*12e50*/  FADD.FTZ R146, R146, R141 ;  /* 0x0000008d92927221 */ /* 0x000fc40000010000 */
[----:B------:R-:W-:Y:S02]  /*12e60*/  MUFU.EX2 R180, R180 ;  /* 0x000000b400b47308 */ /* 0x000fe40000000800 */
[C---:B------:R-:W-:Y:S01]  /*12e70*/  HMMA.16816.F32 R20, R28.reuse, R46, R20 ;  /* 0x0000002e1c14723c */ /* 0x040fe20000001814 */
[----:B------:R-:W-:Y:S01]  /*12e80*/  F2FP.F16.F32.PACK_AB R46, R149, R150 ;  /* 0x00000096952e723e */ /* 0x000fe200000000ff */
[----:B------:R-:W-:Y:S01]  /*12e90*/  MUFU.EX2 R178, R178 ;  /* 0x000000b200b27308 */ /* 0x000fe20000000800 */
[----:B------:R-:W-:Y:S01]  /*12ea0*/  F2FP.F16.F32.PACK_AB R47, R152, R151 ;  /* 0x00000097982f723e */ /* 0x000fe200000000ff */
[----:B------:R-:W-:Y:S02]  /*12eb0*/  FADD.FTZ R143, R143, R146 ;  /* 0x000000928f8f7221 */ /* 0x000fe40000010000 */
[----:B------:R-:W-:Y:S02]  /*12ec0*/  MUFU.EX2 R209, R209 ;  /* 0x000000d100d17308 */ /* 0x000fe40000000800 */
[C---:B---3--:R-:W-:Y:S01]  /*12ed0*/  HMMA.16816.F32 R48, R28.reuse, R52, R48 ;  /* 0x000000341c30723c */ /* 0x048fe20000001830 */
[----:B------:R-:W-:Y:S01]  /*12ee0*/  FADD.FTZ R150, R150, R143 ;  /* 0x0000008f96967221 */ /* 0x000fe20000010000 */
[----:B------:R-:W-:Y:S03]  /*12ef0*/  MUFU.EX2 R182, R182 ;  /* 0x000000b600b67308 */ /* 0x000fe60000000800 */
[----:B------:R-:W-:Y:S01]  /*12f00*/  FADD.FTZ R149, R149, R150 ;  /* 0x0000009695957221 */ /* 0x000fe20000010000 */
[----:B------:R-:W-:Y:S02]  /*12f10*/  MUFU.EX2 R197, R199 ;  /* 0x000000c700c57308 */ /* 0x000fe40000000800 */
[----:B------:R-:W-:Y:S01]  /*12f20*/  HMMA.16816.F32 R8, R28, R54, R8 ;  /* 0x000000361c08723c */ /* 0x000fe20000001808 */
[----:B------:R-:W3:Y:S01]  /*12f30*/  LDSM.16.MT88.4 R28, [R128+0x1800] ;  /* 0x00180000801c783b */ /* 0x000ee20000004200 */
[----:B------:R-:W-:Y:S03]  /*12f40*/  MUFU.EX2 R184, R184 ;  /* 0x000000b800b87308 */ /* 0x000fe60000000800 */
[----:B------:R-:W-:Y:S01]  /*12f50*/  LDSM.16.MT88.4 R52, [R213+0xc000] ;  /* 0x00c00000d534783b */ /* 0x000fe20000004200 */
[----:B------:R-:W-:Y:S02]  /*12f60*/  MUFU.EX2 R193, R195 ;  /* 0x000000c300c17308 */ /* 0x000fe40000000800 */
[C---:B----4-:R-:W-:Y:S02]  /*12f70*/  HMMA.16816.F32 R24, R44.reuse, R36, R24 ;  /* 0x000000242c18723c */ /* 0x050fe40000001818 */
[----:B------:R-:W-:Y:S04]  /*12f80*/  MUFU.EX2 R186, R186 ;  /* 0x000000ba00ba7308 */ /* 0x000fe80000000800 */
[----:B------:R-:W-:Y:S02]  /*12f90*/  MUFU.EX2 R188, R188 ;  /* 0x000000bc00bc7308 */ /* 0x000fe40000000800 */
[C---:B------:R-:W-:Y:S01]  /*12fa0*/  HMMA.16816.F32 R4, R44.reuse, R38, R4 ;  /* 0x000000262c04723c */ /* 0x040fe20000001804 */
[----:B------:R-:W4:Y:S01]  /*12fb0*/  LDSM.16.MT88.4 R36, [R236+0xc000] ;  /* 0x00c00000ec24783b */ /* 0x000f220000004200 */
[----:B------:R5:W-:Y:S04]  /*12fc0*/  MUFU.EX2 R179, R181 ;  /* 0x000000b500b37308 */ /* 0x000be80000000800 */
[----:B------:R-:W-:Y:S02]  /*12fd0*/  MUFU.EX2 R190, R190 ;  /* 0x000000be00be7308 */ /* 0x000fe40000000800 */
[C---:B------:R-:W-:Y:S02]  /*12fe0*/  HMMA.16816.F32 R12, R44.reuse, R56, R12 ;  /* 0x000000382c0c723c */ /* 0x040fe4000000180c */
[----:B------:R1:W-:Y:S04]  /*12ff0*/  MUFU.EX2 R175, R177 ;  /* 0x000000b100af7308 */ /* 0x0003e80000000800 */
[----:B------:R-:W-:Y:S02]  /*13000*/  MUFU.EX2 R192, R192 ;  /* 0x000000c000c07308 */ /* 0x000fe40000000800 */
[----:B------:R-:W-:Y:S01]  /*13010*/  HMMA.16816.F32 R16, R44, R58, R16 ;  /* 0x0000003a2c10723c */ /* 0x000fe20000001810 */
[----:B------:R-:W-:Y:S01]  /*13020*/  LDSM.16.MT88.4 R56, [R236+0xc800] ;  /* 0x00c80000ec38783b */ /* 0x000fe20000004200 */
[----:B------:R3:W-:Y:S01]  /*13030*/  MUFU.EX2 R171, R173 ;  /* 0x000000ad00ab7308 */ /* 0x0007e20000000800 */
[--C-:B-----5:R-:W-:Y:S01]  /*13040*/  FFMA.FTZ R181, R109, UR4, -R122.reuse ;  /* 0x000000046db57c23 */ /* 0x120fe2000801087a */
[----:B------:R-:W-:-:S02]  /*13050*/  FFMA.FTZ R109, R106, UR4, -R122 ;  /* 0x000000046a6d7c23 */ /* 0x000fc4000801087a */
[----:B------:R-:W-:Y:S02]  /*13060*/  MUFU.EX2 R194, R194 ;  /* 0x000000c200c27308 */ /* 0x000fe40000000800 */
[----:B--2---:R-:W-:Y:S01]  /*13070*/  HMMA.16816.F32 R32, R44, R40, R32 ;  /* 0x000000282c20723c */ /* 0x004fe20000001820 */
[--C-:B-1----:R-:W-:Y:S01]  /*13080*/  FFMA.FTZ R177, R84, UR4, -R118.reuse ;  /* 0x0000000454b17c23 */ /* 0x102fe20008010876 */
[----:B------:R1:W-:Y:S01]  /*13090*/  MUFU.EX2 R165, R169 ;  /* 0x000000a900a57308 */ /* 0x0003e20000000800 */
[----:B------:R-:W-:-:S03]  /*130a0*/  FFMA.FTZ R84, R81, UR4, -R118 ;  /* 0x0000000451547c23 */ /* 0x000fc60008010876 */
[----:B------:R-:W-:Y:S02]  /*130b0*/  MUFU.EX2 R196, R196 ;  /* 0x000000c400c47308 */ /* 0x000fe40000000800 */
[C---:B------:R-:W-:Y:S01]  /*130c0*/  HMMA.16816.F32 R20, R44.reuse, R42, R20 ;  /* 0x0000002a2c14723c */ /* 0x040fe20000001814 */
[----:B------:R-:W2:Y:S01]  /*130d0*/  LDSM.16.MT88.4 R40, [R129+0x2000] ;  /* 0x002000008128783b */ /* 0x000ea20000004200 */
[----:B---3--:R-:W-:Y:S01]  /*130e0*/  FFMA.FTZ R173, R83, UR4, -R118 ;  /* 0x0000000453ad7c23 */ /* 0x008fe20008010876 */
[----:B------:R-:W-:Y:S04]  /*130f0*/  MUFU.EX2 R109, R109 ;  /* 0x0000006d006d7308 */ /* 0x000fe80000000800 */
[----:B------:R3:W-:Y:S01]  /*13100*/  MUFU.EX2 R83, R177 ;  /* 0x000000b100537308 */ /* 0x0007e20000000800 */
[----:B------:R-:W-:Y:S01]  /*13110*/  HMMA.16816.F32 R48, R44, R28, R48 ;  /* 0x0000001c2c30723c */ /* 0x000fe20000001830 */
[----:B------:R-:W-:Y:S01]  /*13120*/  F2FP.F16.F32.PACK_AB R28, R155, R156 ;  /* 0x0000009c9b1c723e */ /* 0x000fe200000000ff */
[----:B-1----:R-:W-:Y:S01]  /*13130*/  FFMA.FTZ R169, R107, UR4, -R122 ;  /* 0x000000046ba97c23 */ /* 0x002fe2000801087a */
[----:B------:R-:W-:Y:S01]  /*13140*/  F2FP.F16.F32.PACK_AB R29, R158, R159 ;  /* 0x0000009f9e1d723e */ /* 0x000fe200000000ff */
[----:B------:R-:W-:Y:S01]  /*13150*/  MUFU.EX2 R84, R84 ;  /* 0x0000005400547308 */ /* 0x000fe20000000800 */
[----:B------:R-:W-:-:S03]  /*13160*/  FADD.FTZ R156, R156, R149 ;  /* 0x000000959c9c7221 */ /* 0x000fc60000010000 */
[----:B------:R-:W-:Y:S01]  /*13170*/  HMMA.16816.F32 R8, R44, R30, R8 ;  /* 0x0000001e2c08723c */ /* 0x000fe20000001808 */
[----:B------:R-:W-:Y:S01]  /*13180*/  F2FP.F16.F32.PACK_AB R30, R161, R154 ;  /* 0x0000009aa11e723e */ /* 0x000fe200000000ff */
[----:B------:R-:W1:Y:S01]  /*13190*/  LDSM.16.MT88.4 R44, [R128+0x2000] ;  /* 0x00200000802c783b */ /* 0x000e620000004200 */
[----:B------:R-:W-:Y:S01]  /*131a0*/  F2FP.F16.F32.PACK_AB R31, R160, R157 ;  /* 0x0000009da01f723e */ /* 0x000fe200000000ff */
[----:B------:R5:W-:Y:S01]  /*131b0*/  MUFU.EX2 R106, R169 ;  /* 0x000000a9006a7308 */ /* 0x000be20000000800 */
[----:B---3--:R-:W-:Y:S01]  /*131c0*/  FFMA.FTZ R177, R98, UR4, -R122 ;  /* 0x0000000462b17c23 */ /* 0x008fe2000801087a */
[----:B------:R-:W-:Y:S01]  /*131d0*/  FFMA.FTZ R98, R73, UR4, -R118 ;  /* 0x0000000449627c23 */ /* 0x000fe20008010876 */
[----:B------:R-:W-:Y:S01]  /*131e0*/  FADD.FTZ R155, R155, R156 ;  /* 0x0000009c9b9b7221 */ /* 0x000fe20000010000 */
[----:B------:R-:W-:Y:S02]  /*131f0*/  MUFU.EX2 R66, R66 ;  /* 0x0000004200427308 */ /* 0x000fe40000000800 */
[C---:B----4-:R-:W-:Y:S01]  /*13200*/  HMMA.16816.F32 R12, R28.reuse, R36, R12 ;  /* 0x000000241c0c723c */ /* 0x050fe2000000180c */
[----:B------:R-:W-:Y:S01]  /*13210*/  FADD.FTZ R154, R154, R155 ;  /* 0x0000009b9a9a7221 */ /* 0x000fe20000010000 */
[----:B------:R-:W-:Y:S03]  /*13220*/  MUFU.EX2 R98, R98 ;  /* 0x0000006200627308 */ /* 0x000fe60000000800 */
[----:B------:R-:W-:Y:S01]  /*13230*/  FADD.FTZ R154, R161, R154 ;  /* 0x0000009aa19a7221 */ /* 0x000fe20000010000 */
[----:B------:R-:W-:Y:S02]  /*13240*/  MUFU.EX2 R87, R87 ;  /* 0x0000005700577308 */ /* 0x000fe40000000800 */
[----:B------:R-:W-:Y:S01]  /*13250*/  HMMA.16816.F32 R16, R28, R38, R16 ;  /* 0x000000261c10723c */ /* 0x000fe20000001810 */
[----:B------:R-:W3:Y:S01]  /*13260*/  LDSM.16.MT88.4 R36, [R213+0xc800] ;  /* 0x00c80000d524783b */ /* 0x000ee20000004200 */
[----:B-----5:R-:W-:-:S06]  /*13270*/  FFMA.FTZ R169, R104, UR4, -R122 ;  /* 0x0000000468a97c23 */ /* 0x020fcc000801087a */
[C---:B------:R-:W-:Y:S08]  /*13280*/  HMMA.16816.F32 R24, R28.reuse, R52, R24 ;  /* 0x000000341c18723c */ /* 0x040ff00000001818 */
[C---:B------:R-:W-:Y:S01]  /*13290*/  HMMA.16816.F32 R4, R28.reuse, R54, R4 ;  /* 0x000000361c04723c */ /* 0x040fe20000001804 */
[----:B------:R-:W4:Y:S07]  /*132a0*/  LDSM.16.MT88.4 R52, [R129+0x2800] ;  /* 0x002800008134783b */ /* 0x000f2e0000004200 */
[----:B--2---:R-:W-:Y:S01]  /*132b0*/  HMMA.16816.F32 R32, R28, R40, R32 ;  /* 0x000000281c20723c */ /* 0x004fe20000001820 */
[----:B------:R-:W-:Y:S01]  /*132c0*/  F2FP.F16.F32.PACK_AB R40, R162, R163 ;  /* 0x000000a3a228723e */ /* 0x000fe200000000ff */
[----:B------:R-:W-:Y:S01]  /*132d0*/  FADD.FTZ R163, R163, R154 ;  /* 0x0000009aa3a37221 */ /* 0x000fe20000010000 */
[----:B------:R-:W-:-:S03]  /*132e0*/  F2FP.F16.F32.PACK_AB R41, R172, R167 ;  /* 0x000000a7ac29723e */ /* 0x000fc600000000ff */
[----:B------:R-:W-:Y:S02]  /*132f0*/  FADD.FTZ R162, R162, R163 ;  /* 0x000000a3a2a27221 */ /* 0x000fe40000010000 */
[----:B------:R-:W-:Y:S01]  /*13300*/  HMMA.16816.F32 R20, R28, R42, R20 ;  /* 0x0000002a1c14723c */ /* 0x000fe20000001814 */
[----:B------:R-:W-:Y:S01]  /*13310*/  F2FP.F16.F32.PACK_AB R42, R168, R183 ;  /* 0x000000b7a82a723e */ /* 0x000fe200000000ff */
[----:B------:R-:W-:Y:S01]  /*13320*/  FADD.FTZ R183, R183, R162 ;  /* 0x000000a2b7b77221 */ /* 0x000fe20000010000 */
[----:B------:R-:W-:-:S03]  /*13330*/  F2FP.F16.F32.PACK_AB R43, R185, R170 ;  /* 0x000000aab92b723e */ /* 0x000fc600000000ff */
[----:B------:R-:W-:Y:S02]  /*13340*/  FADD.FTZ R168, R168, R183 ;  /* 0x000000b7a8a87221 */ /* 0x000fe40000010000 */
[C---:B-1----:R-:W-:Y:S08]  /*13350*/  HMMA.16816.F32 R48, R28.reuse, R44, R48 ;  /* 0x0000002c1c30723c */ /* 0x042ff00000001830 */
[----:B------:R-:W-:Y:S01]  /*13360*/  HMMA.16816.F32 R8, R28, R46, R8 ;  /* 0x0000002e1c08723c */ /* 0x000fe20000001808 */
[----:B------:R-:W1:Y:S04]  /*13370*/  LDSM.16.MT88.4 R28, [R128+0x2800] ;  /* 0x00280000801c783b */ /* 0x000e680000004200 */
[----:B------:R-:W-:Y:S03]  /*13380*/  LDSM.16.MT88.4 R44, [R213+0xd000] ;  /* 0x00d00000d52c783b */ /* 0x000fe60000004200 */
[C---:B---3--:R-:W-:Y:S08]  /*13390*/  HMMA.16816.F32 R24, R40.reuse, R36, R24 ;  /* 0x000000242818723c */ /* 0x048ff00000001818 */
[C---:B------:R-:W-:Y:S01]  /*133a0*/  HMMA.16816.F32 R4, R40.reuse, R38, R4 ;  /* 0x000000262804723c */ /* 0x040fe20000001804 */
[----:B------:R-:W2:Y:S07]  /*133b0*/  LDSM.16.MT88.4 R36, [R236+0xd000] ;  /* 0x00d00000ec24783b */ /* 0x000eae0000004200 */
[----:B------:R-:W-:Y:S01]  /*133c0*/  HMMA.16816.F32 R12, R40, R56, R12 ;  /* 0x00000038280c723c */ /* 0x000fe2000000180c */
[----:B------:R-:W-:-:S02]  /*133d0*/  FFMA.FTZ R56, R207, UR4, -R118 ;  /* 0x00000004cf387c23 */ /* 0x000fc40008010876 */
[----:B------:R-:W-:Y:S04]  /*133e0*/  MUFU.EX2 R207, R215 ;  /* 0x000000d700cf7308 */ /* 0x000fe80000000800 */
[----:B------:R3:W5:Y:S01]  /*133f0*/  MUFU.EX2 R205, R56 ;  /* 0x0000003800cd7308 */ /* 0x0007620000000800 */
[C---:B----4-:R-:W-:Y:S08]  /*13400*/  HMMA.16816.F32 R32, R40.reuse, R52, R32 ;  /* 0x000000342820723c */ /* 0x050ff00000001820 */
[C---:B------:R-:W-:Y:S01]  /*13410*/  HMMA.16816.F32 R20, R40.reuse, R54, R20 ;  /* 0x000000362814723c */ /* 0x040fe20000001814 */
[----:B------:R-:W4:Y:S07]  /*13420*/  LDSM.16.MT88.4 R52, [R129+0x3000] ;  /* 0x003000008134783b */ /* 0x000f2e0000004200 */
[C---:B------:R-:W-:Y:S01]  /*13430*/  HMMA.16816.F32 R16, R40.reuse, R58, R16 ;  /* 0x0000003a2810723c */ /* 0x040fe20000001810 */
[----:B---3--:R-:W-:Y:S07]  /*13440*/  LDSM.16.MT88.4 R56, [R236+0xd800] ;  /* 0x00d80000ec38783b */ /* 0x008fee0000004200 */
[----:B-1----:R-:W-:Y:S01]  /*13450*/  HMMA.16816.F32 R48, R40, R28, R48 ;  /* 0x0000001c2830723c */ /* 0x002fe20000001830 */
[----:B------:R-:W-:Y:S01]  /*13460*/  F2FP.F16.F32.PACK_AB R28, R176, R201 ;  /* 0x000000c9b01c723e */ /* 0x000fe200000000ff */
[----:B------:R-:W-:Y:S01]  /*13470*/  FADD.FTZ R201, R201, R168 ;  /* 0x000000a8c9c97221 */ /* 0x000fe20000010000 */
[----:B-----5:R-:W-:-:S03]  /*13480*/  F2FP.F16.F32.PACK_AB R29, R180, R205 ;  /* 0x000000cdb41d723e */ /* 0x020fc600000000ff */
[----:B------:R-:W-:Y:S02]  /*13490*/  FADD.FTZ R201, R176, R201 ;  /* 0x000000c9b0c97221 */ /* 0x000fe40000010000 */
[----:B------:R-:W-:Y:S01]  /*134a0*/  HMMA.16816.F32 R8, R40, R30, R8 ;  /* 0x0000001e2808723c */ /* 0x000fe20000001808 */
[----:B------:R-:W-:Y:S01]  /*134b0*/  F2FP.F16.F32.PACK_AB R30, R207, R174 ;  /* 0x000000aecf1e723e */ /* 0x000fe200000000ff */
[----:B------:R-:W1:Y:S01]  /*134c0*/  LDSM.16.MT88.4 R40, [R128+0x3000] ;  /* 0x003000008028783b */ /* 0x000e620000004200 */
[----:B------:R-:W-:Y:S01]  /*134d0*/  F2FP.F16.F32.PACK_AB R31, R209, R178 ;  /* 0x000000b2d11f723e */ /* 0x000fe200000000ff */
[----:B------:R-:W-:-:S04]  /*134e0*/  FADD.FTZ R174, R174, R201 ;  /* 0x000000c9aeae7221 */ /* 0x000fc80000010000 */
[----:B------:R-:W-:Y:S02]  /*134f0*/  FADD.FTZ R207, R207, R174 ;  /* 0x000000aecfcf7221 */ /* 0x000fe40000010000 */
[C---:B--2---:R-:W-:Y:S08]  /*13500*/  HMMA.16816.F32 R12, R28.reuse, R36, R12 ;  /* 0x000000241c0c723c */ /* 0x044ff0000000180c */
[C---:B------:R-:W-:Y:S01]  /*13510*/  HMMA.16816.F32 R16, R28.reuse, R38, R16 ;  /* 0x000000261c10723c */ /* 0x040fe20000001810 */
[----:B------:R-:W2:Y:S07]  /*13520*/  LDSM.16.MT88.4 R36, [R213+0xd800] ;  /* 0x00d80000d524783b */ /* 0x000eae0000004200 */
[C---:B------:R-:W-:Y:S08]  /*13530*/  HMMA.16816.F32 R24, R28.reuse, R44, R24 ;  /* 0x0000002c1c18723c */ /* 0x040ff00000001818 */
[C---:B------:R-:W-:Y:S01]  /*13540*/  HMMA.16816.F32 R4, R28.reuse, R46, R4 ;  /* 0x0000002e1c04723c */ /* 0x040fe20000001804 */
[----:B------:R-:W3:Y:S07]  /*13550*/  LDSM.16.MT88.4 R44, [R129+0x3800] ;  /* 0x00380000812c783b */ /* 0x000eee0000004200 */
[----:B----4-:R-:W-:Y:S01]  /*13560*/  HMMA.16816.F32 R32, R28, R52, R32 ;  /* 0x000000341c20723c */ /* 0x010fe20000001820 */
[----:B------:R-:W-:-:S02]  /*13570*/  FFMA.FTZ R52, R189, UR4, -R118 ;  /* 0x00000004bd347c23 */ /* 0x000fc40008010876 */
[----:B------:R-:W4:Y:S04]  /*13580*/  MUFU.EX2 R189, R191 ;  /* 0x000000bf00bd7308 */ /* 0x000f280000000800 */
[----:B------:R5:W2:Y:S01]  /*13590*/  MUFU.EX2 R187, R52 ;  /* 0x0000003400bb7308 */ /* 0x000aa20000000800 */
[C---:B------:R-:W-:Y:S08]  /*135a0*/  HMMA.16816.F32 R20, R28.reuse, R54, R20 ;  /* 0x000000361c14723c */ /* 0x040ff00000001814 */
[----:B-1----:R-:W-:Y:S01]  /*135b0*/  HMMA.16816.F32 R48, R28, R40, R48 ;  /* 0x000000281c30723c */ /* 0x002fe20000001830 */
[----:B------:R-:W-:Y:S01]  /*135c0*/  F2FP.F16.F32.PACK_AB R40, R197, R182 ;  /* 0x000000b6c528723e */ /* 0x000fe200000000ff */
[----:B------:R-:W-:Y:S01]  /*135d0*/  FADD.FTZ R182, R182, R207 ;  /* 0x000000cfb6b67221 */ /* 0x000fe20000010000 */
[----:B----4-:R-:W-:Y:S01]  /*135e0*/  F2FP.F16.F32.PACK_AB R41, R189, R186 ;  /* 0x000000babd29723e */ /* 0x010fe200000000ff */
[----:B-----5:R-:W-:Y:S02]  /*135f0*/  LDSM.16.MT88.4 R52, [R213+0xe000] ;  /* 0x00e00000d534783b */ /* 0x020fe40000004200 */
[----:B------:R-:W-:-:S02]  /*13600*/  FADD.FTZ R197, R197, R182 ;  /* 0x000000b6c5c57221 */ /* 0x000fc40000010000 */
[----:B------:R-:W-:Y:S01]  /*13610*/  HMMA.16816.F32 R8, R28, R42, R8 ;  /* 0x0000002a1c08723c */ /* 0x000fe20000001808 */
[----:B------:R-:W1:Y:S01]  /*13620*/  LDSM.16.MT88.4 R28, [R128+0x3800] ;  /* 0x00380000801c783b */ /* 0x000e620000004200 */
[----:B------:R-:W-:Y:S02]  /*13630*/  F2FP.F16.F32.PACK_AB R42, R193, R184 ;  /* 0x000000b8c12a723e */ /* 0x000fe400000000ff */
[----:B--2---:R-:W-:-:S07]  /*13640*/  F2FP.F16.F32.PACK_AB R43, R188, R187 ;  /* 0x000000bbbc2b723e */ /* 0x004fce00000000ff */
[C---:B------:R-:W-:Y:S08]  /*13650*/  HMMA.16816.F32 R24, R40.reuse, R36, R24 ;  /* 0x000000242818723c */ /* 0x040ff00000001818 */
[C---:B------:R-:W-:Y:S01]  /*13660*/  HMMA.16816.F32 R4, R40.reuse, R38, R4 ;  /* 0x000000262804723c */ /* 0x040fe20000001804 */
[----:B------:R-:W2:Y:S07]  /*13670*/  LDSM.16.MT88.4 R36, [R236+0xe000] ;  /* 0x00e00000ec24783b */ /* 0x000eae0000004200 */
[C---:B---3--:R-:W-:Y:S08]  /*13680*/  HMMA.16816.F32 R32, R40.reuse, R44, R32 ;  /* 0x0000002c2820723c */ /* 0x048ff00000001820 */
[C---:B------:R-:W-:Y:S01]  /*13690*/  HMMA.16816.F32 R20, R40.reuse, R46, R20 ;  /* 0x0000002e2814723c */ /* 0x040fe20000001814 */
[----:B------:R-:W3:Y:S07]  /*136a0*/  LDSM.16.MT88.4 R44, [R129+0x4000] ;  /* 0x00400000812c783b */ /* 0x000eee0000004200 */
[C---:B------:R-:W-:Y:S08]  /*136b0*/  HMMA.16816.F32 R12, R40.reuse, R56, R12 ;  /* 0x00000038280c723c */ /* 0x040ff0000000180c */
[C---:B------:R-:W-:Y:S01]  /*136c0*/  HMMA.16816.F32 R16, R40.reuse, R58, R16 ;  /* 0x0000003a2810723c */ /* 0x040fe20000001810 */
[----:B------:R-:W-:Y:S07]  /*136d0*/  LDSM.16.MT88.4 R56, [R213+0xe800] ;  /* 0x00e80000d538783b */ /* 0x000fee0000004200 */
[----:B-1----:R-:W-:Y:S01]  /*136e0*/  HMMA.16816.F32 R48, R40, R28, R48 ;  /* 0x0000001c2830723c */ /* 0x002fe20000001830 */
[----:B------:R-:W-:-:S02]  /*136f0*/  F2FP.F16.F32.PACK_AB R28, R190, R179 ;  /* 0x000000b3be1c723e */ /* 0x000fc400000000ff */
[----:B------:R-:W-:-:S05]  /*13700*/  F2FP.F16.F32.PACK_AB R29, R194, R171 ;  /* 0x000000abc21d723e */ /* 0x000fca00000000ff */
[----:B------:R-:W-:Y:S01]  /*13710*/  HMMA.16816.F32 R8, R40, R30, R8 ;  /* 0x0000001e2808723c */ /* 0x000fe20000001808 */
[----:B------:R-:W-:Y:S01]  /*13720*/  F2FP.F16.F32.PACK_AB R30, R192, R175 ;  /* 0x000000afc01e723e */ /* 0x000fe200000000ff */
[----:B------:R-:W1:Y:S01]  /*13730*/  LDSM.16.MT88.4 R40, [R128+0x4000] ;  /* 0x004000008028783b */ /* 0x000e620000004200 */
[----:B------:R-:W-:-:S07]  /*13740*/  F2FP.F16.F32.PACK_AB R31, R196, R165 ;  /* 0x000000a5c41f723e */ /* 0x000fce00000000ff */
[C---:B--2---:R-:W-:Y:S08]  /*13750*/  HMMA.16816.F32 R12, R28.reuse, R36, R12 ;  /* 0x000000241c0c723c */ /* 0x044ff0000000180c */
[C---:B------:R-:W-:Y:S01]  /*13760*/  HMMA.16816.F32 R16, R28.reuse, R38, R16 ;  /* 0x000000261c10723c */ /* 0x040fe20000001810 */
[----:B------:R-:W2:Y:S07]  /*13770*/  LDSM.16.MT88.4 R36, [R236+0xe800] ;  /* 0x00e80000ec24783b */ /* 0x000eae0000004200 */
[----:B------:R-:W-:Y:S01]  /*13780*/  HMMA.16816.F32 R24, R28, R52, R24 ;  /* 0x000000341c18723c */ /* 0x000fe20000001818 */
[----:B------:R-:W-:-:S02]  /*13790*/  FFMA.FTZ R52, R108, UR4, -R122 ;  /* 0x000000046c347c23 */ /* 0x000fc4000801087a */
[----:B------:R4:W-:Y:S04]  /*137a0*/  MUFU.EX2 R108, R181 ;  /* 0x000000b5006c7308 */ /* 0x0009e80000000800 */
[----:B------:R5:W1:Y:S01]  /*137b0*/  MUFU.EX2 R107, R52 ;  /* 0x00000034006b7308 */ /* 0x000a620000000800 */
[C---:B------:R-:W-:Y:S08]  /*137c0*/  HMMA.16816.F32 R4, R28.reuse, R54, R4 ;  /* 0x000000361c04723c */ /* 0x040ff00000001804 */
[C---:B---3--:R-:W-:Y:S01]  /*137d0*/  HMMA.16816.F32 R32, R28.reuse, R44, R32 ;  /* 0x0000002c1c20723c */ /* 0x048fe20000001820 */
[----:B------:R-:W-:Y:S01]  /*137e0*/  FFMA.FTZ R44, R82, UR4, -R118 ;  /* 0x00000004522c7c23 */ /* 0x000fe20008010876 */
[--C-:B----4-:R-:W-:Y:S01]  /*137f0*/  FFMA.FTZ R181, R101, UR4, -R122.reuse ;  /* 0x0000000465b57c23 */ /* 0x110fe2000801087a */
[----:B------:R3:W4:Y:S01]  /*13800*/  MUFU.EX2 R82, R173 ;  /* 0x000000ad00527308 */ /* 0x0007220000000800 */
[----:B------:R-:W-:Y:S01]  /*13810*/  FFMA.FTZ R101, R99, UR4, -R122 ;  /* 0x0000000463657c23 */ /* 0x000fe2000801087a */
[----:B-----5:R-:W5:Y:S02]  /*13820*/  LDSM.16.MT88.4 R52, [R129+0x4800] ;  /* 0x004800008134783b */ /* 0x020f640000004200 */
[----:B------:R2:W2:Y:S01]  /*13830*/  MUFU.EX2 R81, R44 ;  /* 0x0000002c00517308 */ /* 0x0004a20000000800 */
[C---:B------:R-:W-:Y:S03]  /*13840*/  HMMA.16816.F32 R20, R28.reuse, R46, R20 ;  /* 0x0000002e1c14723c */ /* 0x040fe60000001814 */
[----:B------:R-:W-:Y:S05]  /*13850*/  MUFU.EX2 R101, R101 ;  /* 0x0000006500657308 */ /* 0x000fea0000000800 */
[C---:B-1----:R-:W-:Y:S01]  /*13860*/  HMMA.16816.F32 R48, R28.reuse, R40, R48 ;  /* 0x000000281c30723c */ /* 0x042fe20000001830 */
[----:B------:R-:W-:Y:S01]  /*13870*/  F2FP.F16.F32.PACK_AB R40, R107, R108 ;  /* 0x0000006c6b28723e */ /* 0x000fe200000000ff */
[----:B---3--:R-:W-:Y:S01]  /*13880*/  FFMA.FTZ R173, R76, UR4, -R118 ;  /* 0x000000044cad7c23 */ /* 0x008fe20008010876 */
[----:B----4-:R-:W-:Y:S01]  /*13890*/  F2FP.F16.F32.PACK_AB R41, R82, R83 ;  /* 0x000000535229723e */ /* 0x010fe200000000ff */
[----:B------:R-:W-:Y:S01]  /*138a0*/  MUFU.EX2 R76, R177 ;  /* 0x000000b1004c7308 */ /* 0x000fe20000000800 */
[----:B--2---:R-:W-:Y:S03]  /*138b0*/  LDSM.16.MT88.4 R44, [R213+0xf000] ;  /* 0x00f00000d52c783b */ /* 0x004fe60000004200 */
[----:B------:R-:W-:Y:S01]  /*138c0*/  HMMA.16816.F32 R8, R28, R42, R8 ;  /* 0x0000002a1c08723c */ /* 0x000fe20000001808 */
[----:B------:R-:W1:Y:S01]  /*138d0*/  LDSM.16.MT88.4 R28, [R128+0x4800] ;  /* 0x00480000801c783b */ /* 0x000e620000004200 */
[----:B------:R-:W-:-:S02]  /*138e0*/  F2FP.F16.F32.PACK_AB R42, R109, R106 ;  /* 0x0000006a6d2a723e */ /* 0x000fc400000000ff */
[----:B------:R-:W-:-:S07]  /*138f0*/  F2FP.F16.F32.PACK_AB R43, R84, R81 ;  /* 0x00000051542b723e */ /* 0x000fce00000000ff */
[C---:B------:R-:W-:Y:S08]  /*13900*/  HMMA.16816.F32 R12, R40.reuse, R36, R12 ;  /* 0x00000024280c723c */ /* 0x040ff0000000180c */
[C---:B------:R-:W-:Y:S01]  /*13910*/  HMMA.16816.F32 R16, R40.reuse, R38, R16 ;  /* 0x000000262810723c */ /* 0x040fe20000001810 */
[----:B------:R-:W2:Y:S07]  /*13920*/  LDSM.16.MT88.4 R36, [R236+0xf000] ;  /* 0x00f00000ec24783b */ /* 0x000eae0000004200 */
        /* <DEDUP_REMOVED lines=10> */
[----:B-----5:R-:W-:Y:S01]  /*139d0*/  HMMA.16816.F32 R32, R40, R52, R32 ;  /* 0x000000342820723c */ /* 0x020fe20000001820 */
[----:B------:R4:W5:Y:S01]  /*139e0*/  MUFU.EX2 R103, R169 ;  /* 0x000000a900677308 */ /* 0x0009620000000800 */
[----:B---3--:R-:W-:-:S03]  /*139f0*/  FFMA.FTZ R56, R78, UR4, -R118 ;  /* 0x000000044e387c23 */ /* 0x008fc60008010876 */
[----:B------:R-:W3:Y:S03]  /*13a00*/  MUFU.EX2 R102, R59 ;  /* 0x0000003b00667308 */ /* 0x000ee60000000800 */
[C---:B------:R-:W-:Y:S01]  /*13a10*/  HMMA.16816.F32 R20, R40.reuse, R54, R20 ;  /* 0x000000362814723c */ /* 0x040fe20000001814 */
[----:B------:R-:W2:Y:S01]  /*13a20*/  LDSM.16.MT88.4 R52, [R129+0x5000] ;  /* 0x005000008134783b */ /* 0x000ea20000004200 */
[----:B------:R-:W-:Y:S04]  /*13a30*/  MUFU.EX2 R79, R58 ;  /* 0x0000003a004f7308 */ /* 0x000fe80000000800 */
[----:B------:R-:W3:Y:S01]  /*13a40*/  MUFU.EX2 R78, R57 ;  /* 0x00000039004e7308 */ /* 0x000ee20000000800 */
[----:B----4-:R-:W-:Y:S01]  /*13a50*/  FFMA.FTZ R169, R75, UR4, -R118 ;  /* 0x000000044ba97c23 */ /* 0x010fe20008010876 */
[C---:B-1----:R-:W-:Y:S01]  /*13a60*/  HMMA.16816.F32 R48, R40.reuse, R28, R48 ;  /* 0x0000001c2830723c */ /* 0x042fe20000001830 */
[----:B-----5:R-:W-:Y:S01]  /*13a70*/  F2FP.F16.F32.PACK_AB R28, R103, R104 ;  /* 0x00000068671c723e */ /* 0x020fe200000000ff */
[----:B------:R1:W-:Y:S04]  /*13a80*/  MUFU.EX2 R77, R56 ;  /* 0x00000038004d7308 */ /* 0x0003e80000000800 */
[----:B------:R-:W4:Y:S02]  /*13a90*/  MUFU.EX2 R80, R80 ;  /* 0x0000005000507308 */ /* 0x000f240000000800 */
[----:B------:R-:W-:Y:S01]  /*13aa0*/  HMMA.16816.F32 R8, R40, R30, R8 ;  /* 0x0000001e2808723c */ /* 0x000fe20000001808 */
[----:B---3--:R-:W-:Y:S01]  /*13ab0*/  F2FP.F16.F32.PACK_AB R30, R105, R102 ;  /* 0x00000066691e723e */ /* 0x008fe200000000ff */
[----:B------:R-:W3:Y:S01]  /*13ac0*/  LDSM.16.MT88.4 R40, [R128+0x5000] ;  /* 0x005000008028783b */ /* 0x000ee20000004200 */
[----:B------:R-:W-:Y:S01]  /*13ad0*/  MUFU.EX2 R75, R173 ;  /* 0x000000ad004b7308 */ /* 0x000fe20000000800 */
[----:B------:R-:W-:-:S02]  /*13ae0*/  F2FP.F16.F32.PACK_AB R29, R78, R79 ;  /* 0x0000004f4e1d723e */ /* 0x000fc400000000ff */
[----:B-1----:R-:W-:Y:S01]  /*13af0*/  LDSM.16.MT88.4 R56, [R213+0xf800] ;  /* 0x00f80000d538783b */ /* 0x002fe20000004200 */
[----:B----4-:R-:W-:-:S07]  /*13b00*/  F2FP.F16.F32.PACK_AB R31, R80, R77 ;  /* 0x0000004d501f723e */ /* 0x010fce00000000ff */
[C---:B--2---:R-:W-:Y:S08]  /*13b10*/  HMMA.16816.F32 R12, R28.reuse, R36, R12 ;  /* 0x000000241c0c723c */ /* 0x044ff0000000180c */
[C---:B------:R-:W-:Y:S01]  /*13b20*/  HMMA.16816.F32 R16, R28.reuse, R38, R16 ;  /* 0x000000261c10723c */ /* 0x040fe20000001810 */
[----:B------:R-:W1:Y:S07]  /*13b30*/  LDSM.16.MT88.4 R36, [R236+0xf800] ;  /* 0x00f80000ec24783b */ /* 0x000e6e0000004200 */
[----:B------:R-:W-:Y:S01]  /*13b40*/  HMMA.16816.F32 R24, R28, R44, R24 ;  /* 0x0000002c1c18723c */ /* 0x000fe20000001818 */
[----:B------:R-:W-:-:S02]  /*13b50*/  FFMA.FTZ R44, R100, UR4, -R122 ;  /* 0x00000004642c7c23 */ /* 0x000fc4000801087a */
[----:B------:R-:W-:Y:S04]  /*13b60*/  MUFU.EX2 R100, R181 ;  /* 0x000000b500647308 */ /* 0x000fe80000000800 */
[----:B------:R2:W4:Y:S01]  /*13b70*/  MUFU.EX2 R99, R44 ;  /* 0x0000002c00637308 */ /* 0x0005220000000800 */
[C---:B------:R-:W-:Y:S01]  /*13b80*/  HMMA.16816.F32 R32, R28.reuse, R52, R32 ;  /* 0x000000341c20723c */ /* 0x040fe20000001820 */
[----:B------:R-:W-:Y:S02]  /*13b90*/  FFMA.FTZ R52, R74, UR4, -R118 ;  /* 0x000000044a347c23 */ /* 0x000fe40008010876 */
[----:B------:R-:W5:Y:S04]  /*13ba0*/  MUFU.EX2 R74, R169 ;  /* 0x000000a9004a7308 */ /* 0x000f680000000800 */
[----:B------:R3:W1:Y:S01]  /*13bb0*/  MUFU.EX2 R73, R52 ;  /* 0x0000003400497308 */ /* 0x0006620000000800 */
[C---:B------:R-:W-:Y:S01]  /*13bc0*/  HMMA.16816.F32 R4, R28.reuse, R46, R4 ;  /* 0x0000002e1c04723c */ /* 0x040fe20000001804 */
[----:B--2---:R-:W2:Y:S07]  /*13bd0*/  LDSM.16.MT88.4 R44, [R129+0x5800] ;  /* 0x00580000812c783b */ /* 0x004eae0000004200 */
[C---:B------:R-:W-:Y:S01]  /*13be0*/  HMMA.16816.F32 R20, R28.reuse, R54, R20 ;  /* 0x000000361c14723c */ /* 0x040fe20000001814 */
[----:B---3--:R-:W-:Y:S07]  /*13bf0*/  LDSM.16.MT88.4 R52, [R213+0x10000] ;  /* 0x01000000d534783b */ /* 0x008fee0000004200 */
[----:B------:R-:W-:Y:S01]  /*13c00*/  HMMA.16816.F32 R48, R28, R40, R48 ;  /* 0x000000281c30723c */ /* 0x000fe20000001830 */
[----:B----4-:R-:W-:-:S02]  /*13c10*/  F2FP.F16.F32.PACK_AB R40, R99, R100 ;  /* 0x000000646328723e */ /* 0x010fc400000000ff */
[----:B-----5:R-:W-:-:S05]  /*13c20*/  F2FP.F16.F32.PACK_AB R41, R74, R75 ;  /* 0x0000004b4a29723e */ /* 0x020fca00000000ff */
[----:B------:R-:W-:Y:S01]  /*13c30*/  HMMA.16816.F32 R8, R28, R42, R8 ;  /* 0x0000002a1c08723c */ /* 0x000fe20000001808 */
[----:B------:R-:W3:Y:S01]  /*13c40*/  LDSM.16.MT88.4 R28, [R128+0x5800] ;  /* 0x00580000801c783b */ /* 0x000ee20000004200 */
[----:B------:R-:W-:Y:S02]  /*13c50*/  F2FP.F16.F32.PACK_AB R42, R76, R101 ;  /* 0x000000654c2a723e */ /* 0x000fe400000000ff */
[----:B-1----:R-:W-:-:S07]  /*13c60*/  F2FP.F16.F32.PACK_AB R43, R98, R73 ;  /* 0x00000049622b723e */ /* 0x002fce00000000ff */
[C---:B------:R-:W-:Y:S08]  /*13c70*/  HMMA.16816.F32 R12, R40.reuse, R36, R12 ;  /* 0x00000024280c723c */ /* 0x040ff0000000180c */
[C---:B------:R-:W-:Y:S01]  /*13c80*/  HMMA.16816.F32 R16, R40.reuse, R38, R16 ;  /* 0x000000262810723c */ /* 0x040fe20000001810 */
[----:B------:R-:W1:Y:S07]  /*13c90*/  LDSM.16.MT88.4 R36, [R236+0x10000] ;  /* 0x01000000ec24783b */ /* 0x000e6e0000004200 */
[----:B------:R-:W-:Y:S01]  /*13ca0*/  HMMA.16816.F32 R24, R40, R56, R24 ;  /* 0x000000382818723c */ /* 0x000fe20000001818 */
[----:B------:R-:W-:Y:S01]  /*13cb0*/  FFMA.FTZ R56, R96, UR4, -R122 ;  /* 0x0000000460387c23 */ /* 0x000fe2000801087a */
[----:B------:R-:W-:Y:S01]  /*13cc0*/  FFMA.FTZ R96, R72, UR4, -R118 ;  /* 0x0000000448607c23 */ /* 0x000fe20008010876 */
[----:B------:R-:W-:Y:S01]  /*13cd0*/  FFMA.FTZ R57, R95, UR4, -R122 ;  /* 0x000000045f397c23 */ /* 0x000fe2000801087a */
[--C-:B------:R-:W-:Y:S01]  /*13ce0*/  FFMA.FTZ R72, R69, UR4, -R118.reuse ;  /* 0x0000000445487c23 */ /* 0x100fe20008010876 */
[----:B------:R-:W-:-:S02]  /*13cf0*/  FFMA.FTZ R95, R71, UR4, -R118 ;  /* 0x00000004475f7c23 */ /* 0x000fc40008010876 */
[----:B------:R-:W-:Y:S01]  /*13d00*/  MUFU.EX2 R56, R56 ;  /* 0x0000003800387308 */ /* 0x000fe20000000800 */
[C---:B------:R-:W-:Y:S01]  /*13d10*/  HMMA.16816.F32 R4, R40.reuse, R58, R4 ;  /* 0x0000003a2804723c */ /* 0x040fe20000001804 */
[----:B------:R-:W-:Y:S01]  /*13d20*/  FFMA.FTZ R58, R94, UR4, -R122 ;  /* 0x000000045e3a7c23 */ /* 0x000fe2000801087a */
[----:B------:R-:W-:Y:S01]  /*13d30*/  FFMA.FTZ R94, R70, UR4, -R118 ;  /* 0x00000004465e7c23 */ /* 0x000fe20008010876 */
[----:B------:R-:W4:Y:S04]  /*13d40*/  MUFU.EX2 R59, R97 ;  /* 0x00000061003b7308 */ /* 0x000f280000000800 */
[----:B------:R-:W-:Y:S01]  /*13d50*/  MUFU.EX2 R57, R57 ;  /* 0x0000003900397308 */ /* 0x000fe20000000800 */
[C---:B--2---:R-:W-:Y:S03]  /*13d60*/  HMMA.16816.F32 R32, R40.reuse, R44, R32 ;  /* 0x0000002c2820723c */ /* 0x044fe60000001820 */
[----:B------:R-:W-:Y:S04]  /*13d70*/  MUFU.EX2 R58, R58 ;  /* 0x0000003a003a7308 */ /* 0x000fe80000000800 */
[----:B------:R-:W-:Y:S01]  /*13d80*/  MUFU.EX2 R71, R96 ;  /* 0x0000006000477308 */ /* 0x000fe20000000800 */
[C---:B------:R-:W-:Y:S01]  /*13d90*/  HMMA.16816.F32 R20, R40.reuse, R46, R20 ;  /* 0x0000002e2814723c */ /* 0x040fe20000001814 */
[----:B------:R-:W-:Y:S02]  /*13da0*/  LDSM.16.MT88.4 R44, [R129+0x6000] ;  /* 0x00600000812c783b */ /* 0x000fe40000004200 */
[----:B------:R-:W2:Y:S04]  /*13db0*/  MUFU.EX2 R70, R95 ;  /* 0x0000005f00467308 */ /* 0x000ea80000000800 */
[----:B------:R-:W-:Y:S01]  /*13dc0*/  MUFU.EX2 R69, R94 ;  /* 0x0000005e00457308 */ /* 0x000fe20000000800 */
[----:B---3--:R-:W-:Y:S01]  /*13dd0*/  HMMA.16816.F32 R48, R40, R28, R48 ;  /* 0x0000001c2830723c */ /* 0x008fe20000001830 */
[----:B----4-:R-:W-:-:S02]  /*13de0*/  F2FP.F16.F32.PACK_AB R28, R56, R59 ;  /* 0x0000003b381c723e */ /* 0x010fc400000000ff */
[----:B------:R-:W3:Y:S05]  /*13df0*/  MUFU.EX2 R72, R72 ;  /* 0x0000004800487308 */ /* 0x000eea0000000800 */
[----:B------:R-:W-:Y:S01]  /*13e00*/  HMMA.16816.F32 R8, R40, R30, R8 ;  /* 0x0000001e2808723c */ /* 0x000fe20000001808 */
[----:B--2---:R-:W-:Y:S01]  /*13e10*/  F2FP.F16.F32.PACK_AB R29, R70, R71 ;  /* 0x00000047461d723e */ /* 0x004fe200000000ff */
[----:B------:R-:W2:Y:S01]  /*13e20*/  LDSM.16.MT88.4 R40, [R128+0x6000] ;  /* 0x006000008028783b */ /* 0x000ea20000004200 */
[----:B------:R-:W-:Y:S02]  /*13e30*/  F2FP.F16.F32.PACK_AB R30, R58, R57 ;  /* 0x000000393a1e723e */ /* 0x000fe400000000ff */
[----:B---3--:R-:W-:-:S07]  /*13e40*/  F2FP.F16.F32.PACK_AB R31, R72, R69 ;  /* 0x00000045481f723e */ /* 0x008fce00000000ff */
[C---:B-1----:R-:W-:Y:S08]  /*13e50*/  HMMA.16816.F32 R12, R28.reuse, R36, R12 ;  /* 0x000000241c0c723c */ /* 0x042ff0000000180c */
[C---:B------:R-:W-:Y:S01]  /*13e60*/  HMMA.16816.F32 R16, R28.reuse, R38, R16 ;  /* 0x000000261c10723c */ /* 0x040fe20000001810 */
[----:B------:R-:W1:Y:S07]  /*13e70*/  LDSM.16.MT88.4 R36, [R236+0x10800] ;  /* 0x01080000ec24783b */ /* 0x000e6e0000004200 */
[C---:B------:R-:W-:Y:S01]  /*13e80*/  HMMA.16816.F32 R4, R28.reuse, R54, R4 ;  /* 0x000000361c04723c */ /* 0x040fe20000001804 */
[----:B------:R-:W-:Y:S01]  /*13e90*/  FFMA.FTZ R54, R91, UR4, -R122 ;  /* 0x000000045b367c23 */ /* 0x000fe2000801087a */
[----:B------:R-:W-:Y:S01]  /*13ea0*/  FFMA.FTZ R91, R65, UR4, -R118 ;  /* 0x00000004415b7c23 */ /* 0x000fe20008010876 */
[----:B------:R-:W-:Y:S01]  /*13eb0*/  FADD.FTZ R65, R3, R250 ;  /* 0x000000fa03417221 */ /* 0x000fe20000010000 */
[----:B------:R-:W-:Y:S03]  /*13ec0*/  MUFU.EX2 R55, R92 ;  /* 0x0000005c00377308 */ /* 0x000fe60000000800 */
[----:B------:R-:W-:Y:S01]  /*13ed0*/  FADD.FTZ R2, R2, R65 ;  /* 0x0000004102027221 */ /* 0x000fe20000010000 */
[C---:B------:R-:W-:Y:S01]  /*13ee0*/  HMMA.16816.F32 R24, R28.reuse, R52, R24 ;  /* 0x000000341c18723c */ /* 0x040fe20000001818 */
[--C-:B------:R-:W-:Y:S01]  /*13ef0*/  FFMA.FTZ R52, R93, UR4, -R122.reuse ;  /* 0x000000045d347c23 */ /* 0x100fe2000801087a */
[----:B------:R-:W-:Y:S01]  /*13f00*/  FFMA.FTZ R53, R90, UR4, -R122 ;  /* 0x000000045a357c23 */ /* 0x000fe2000801087a */
[----:B------:R-:W-:Y:S01]  /*13f10*/  FADD.FTZ R2, R127, R2 ;  /* 0x000000027f027221 */ /* 0x000fe20000010000 */
[----:B------:R-:W-:Y:S01]  /*13f20*/  FFMA.FTZ R90, R67, UR4, -R118 ;  /* 0x00000004435a7c23 */ /* 0x000fe20008010876 */
[----:B------:R-:W-:Y:S02]  /*13f30*/  MUFU.EX2 R54, R54 ;  /* 0x0000003600367308 */ /* 0x000fe40000000800 */
[----:B------:R-:W-:Y:S01]  /*13f40*/  FADD.FTZ R65, R145, R2 ;  /* 0x0000000291417221 */ /* 0x000fe20000010000 */
[----:B--2---:R-:W-:Y:S01]  /*13f50*/  HMMA.16816.F32 R48, R28, R40, R48 ;  /* 0x000000281c30723c */ /* 0x004fe20000001830 */
[----:B------:R-:W2:Y:S02]  /*13f60*/  MUFU.EX2 R52, R52 ;  /* 0x0000003400347308 */ /* 0x000ea40000000800 */
[----:B------:R-:W-:-:S02]  /*13f70*/  FADD.FTZ R65, R140, R65 ;  /* 0x000000418c417221 */ /* 0x000fc40000010000 */
[----:B------:R-:W3:Y:S02]  /*13f80*/  MUFU.EX2 R53, R53 ;  /* 0x0000003500357308 */ /* 0x000ee40000000800 */
[----:B------:R-:W-:Y:S01]  /*13f90*/  FADD.FTZ R2, R136, R65 ;  /* 0x0000004188027221 */ /* 0x000fe20000010000 */
[----:B------:R-:W-:Y:S01]  /*13fa0*/  HMMA.16816.F32 R8, R28, R42, R8 ;  /* 0x0000002a1c08723c */ /* 0x000fe20000001808 */
[----:B------:R4:W-:Y:S01]  /*13fb0*/  MUFU.EX2 R67, R68 ;  /* 0x0000004400437308 */ /* 0x0009e20000000800 */
[----:B------:R-:W-:Y:S01]  /*13fc0*/  FFMA.FTZ R65, R89, UR4, -R122 ;  /* 0x0000000459417c23 */ /* 0x000fe2000801087a */
[----:B------:R-:W-:Y:S02]  /*13fd0*/  FADD.FTZ R2, R137, R2 ;  /* 0x0000000289027221 */ /* 0x000fe40000010000 */
[----:B------:R-:W5:Y:S01]  /*13fe0*/  MUFU.EX2 R0, R90 ;  /* 0x0000005a00007308 */ /* 0x000f620000000800 */
[----:B--2---:R-:W-:Y:S01]  /*13ff0*/  F2FP.F16.F32.PACK_AB R40, R55, R52 ;  /* 0x000000343728723e */ /* 0x004fe200000000ff */
[----:B------:R-:W-:-:S02]  /*14000*/  FADD.FTZ R139, R139, R2 ;  /* 0x000000028b8b7221 */ /* 0x000fc40000010000 */
[----:B------:R-:W2:Y:S01]  /*14010*/  MUFU.EX2 R3, R91 ;  /* 0x0000005b00037308 */ /* 0x000ea20000000800 */
[----:B------:R-:W-:Y:S01]  /*14020*/  HMMA.16816.F32 R32, R28, R44, R32 ;  /* 0x0000002c1c20723c */ /* 0x000fe20000001820 */
[----:B---3--:R-:W-:Y:S01]  /*14030*/  F2FP.F16.F32.PACK_AB R42, R53, R54 ;  /* 0x00000036352a723e */ /* 0x008fe200000000ff */
[----:B------:R-:W-:Y:S01]  /*14040*/  FADD.FTZ R138, R138, R139 ;  /* 0x0000008b8a8a7221 */ /* 0x000fe20000010000 */
[----:B------:R-:W-:Y:S01]  /*14050*/  MUFU.EX2 R65, R65 ;  /* 0x0000004100417308 */ /* 0x000fe20000000800 */
[----:B----4-:R-:W-:-:S04]  /*14060*/  FFMA.FTZ R68, R61, UR4, -R118 ;  /* 0x000000043d447c23 */ /* 0x010fc80008010876 */
[----:B------:R-:W-:Y:S01]  /*14070*/  HMMA.16816.F32 R20, R28, R46, R20 ;  /* 0x0000002e1c14723c */ /* 0x000fe20000001814 */
[----:B-----5:R-:W-:Y:S01]  /*14080*/  F2FP.F16.F32.PACK_AB R41, R0, R67 ;  /* 0x000000430029723e */ /* 0x020fe200000000ff */
[----:B------:R-:W3:Y:S01]  /*14090*/  LDSM.16.MT88.4 R28, [R129+0x6800] ;  /* 0x00680000811c783b */ /* 0x000ee20000004200 */
[--C-:B------:R-:W-:Y:S01]  /*140a0*/  FFMA.FTZ R90, R63, UR4, -R118.reuse ;  /* 0x000000043f5a7c23 */ /* 0x100fe20008010876 */
[----:B------:R-:W-:Y:S01]  /*140b0*/  MUFU.EX2 R68, R68 ;  /* 0x0000004400447308 */ /* 0x000fe20000000800 */
[----:B--2---:R-:W-:Y:S01]  /*140c0*/  F2FP.F16.F32.PACK_AB R43, R3, R66 ;  /* 0x00000042032b723e */ /* 0x004fe200000000ff */
[----:B------:R-:W2:Y:S01]  /*140d0*/  LDSM.16.MT88.4 R44, [R213+0x10800] ;  /* 0x01080000d52c783b */ /* 0x000ea20000004200 */
[----:B------:R-:W-:Y:S02]  /*140e0*/  FFMA.FTZ R91, R62, UR4, -R118 ;  /* 0x000000043e5b7c23 */ /* 0x000fe40008010876 */
[----:B------:R-:W-:Y:S03]  /*140f0*/  MUFU.EX2 R62, R90 ;  /* 0x0000005a003e7308 */ /* 0x000fe60000000800 */
[----:B-1----:R-:W-:Y:S01]  /*14100*/  HMMA.16816.F32 R12, R40, R36, R12 ;  /* 0x00000024280c723c */ /* 0x002fe2000000180c */
[----:B------:R-:W-:Y:S01]  /*14110*/  FADD.FTZ R37, R135, R138 ;  /* 0x0000008a87257221 */ /* 0x000fe20000010000 */
[----:B------:R-:W-:Y:S03]  /*14120*/  MUFU.EX2 R61, R91 ;  /* 0x0000005b003d7308 */ /* 0x000fe60000000800 */
[----:B------:R-:W-:-:S02]  /*14130*/  FADD.FTZ R37, R142, R37 ;  /* 0x000000258e257221 */ /* 0x000fc40000010000 */
[----:B------:R-:W-:Y:S01]  /*14140*/  LDSM.16.MT88.4 R140, [R129+0x7800] ;  /* 0x00780000818c783b */ /* 0x000fe20000004200 */
[----:B------:R-:W-:Y:S01]  /*14150*/  HMMA.16816.F32 R16, R40, R38, R16 ;  /* 0x000000262810723c */ /* 0x000fe20000001810 */
[----:B------:R-:W-:Y:S02]  /*14160*/  FADD.FTZ R2, R148, R37 ;  /* 0x0000002594027221 */ /* 0x000fe40000010000 */
[----:B------:R-:W1:Y:S02]  /*14170*/  LDSM.16.MT88.4 R36, [R128+0x6800] ;  /* 0x006800008024783b */ /* 0x000e640000004200 */
[----:B------:R-:W-:-:S04]  /*14180*/  FADD.FTZ R2, R153, R2 ;  /* 0x0000000299027221 */ /* 0x000fc80000010000 */
[----:B------:R-:W-:Y:S01]  /*14190*/  FADD.FTZ R151, R151, R2 ;  /* 0x0000000297977221 */ /* 0x000fe20000010000 */
[----:B------:R-:W-:Y:S01]  /*141a0*/  FFMA.FTZ R2, R88, UR4, -R122 ;  /* 0x0000000458027c23 */ /* 0x000fe2000801087a */
[----:B------:R-:W-:Y:S02]  /*141b0*/  FFMA.FTZ R88, R64, UR4, -R118 ;  /* 0x0000000440587c23 */ /* 0x000fe40008010876 */
[----:B------:R-:W-:Y:S01]  /*141c0*/  FADD.FTZ R152, R152, R151 ;  /* 0x0000009798987221 */ /* 0x000fe20000010000 */
[----:B------:R-:W-:Y:S01]  /*141d0*/  MUFU.EX2 R64, R86 ;  /* 0x0000005600407308 */ /* 0x000fe20000000800 */
[----:B------:R-:W-:Y:S02]  /*141e0*/  LDSM.16.MT88.4 R148, [R213+0x11800] ;  /* 0x01180000d594783b */ /* 0x000fe40000004200 */
[----:B------:R-:W-:Y:S01]  /*141f0*/  FADD.FTZ R159, R159, R152 ;  /* 0x000000989f9f7221 */ /* 0x000fe20000010000 */
[----:B------:R-:W4:Y:S03]  /*14200*/  MUFU.EX2 R2, R2 ;  /* 0x0000000200027308 */ /* 0x000f260000000800 */
[----:B------:R-:W-:Y:S01]  /*14210*/  FADD.FTZ R158, R158, R159 ;  /* 0x0000009f9e9e7221 */ /* 0x000fe20000010000 */
[----:B---3--:R-:W-:Y:S01]  /*14220*/  HMMA.16816.F32 R32, R40, R28, R32 ;  /* 0x0000001c2820723c */ /* 0x008fe20000001820 */
[----:B------:R-:W3:Y:S02]  /*14230*/  MUFU.EX2 R63, R88 ;  /* 0x00000058003f7308 */ /* 0x000ee40000000800 */
[----:B------:R-:W-:-:S04]  /*14240*/  FADD.FTZ R157, R157, R158 ;  /* 0x0000009e9d9d7221 */ /* 0x000fc80000010000 */
[----:B------:R-:W-:Y:S01]  /*14250*/  FADD.FTZ R160, R160, R157 ;  /* 0x0000009da0a07221 */ /* 0x000fe20000010000 */
[C---:B------:R-:W-:Y:S01]  /*14260*/  HMMA.16816.F32 R20, R40.reuse, R30, R20 ;  /* 0x0000001e2814723c */ /* 0x040fe20000001814 */
[----:B------:R-:W5:Y:S02]  /*14270*/  LDSM.16.MT88.4 R28, [R236+0x11000] ;  /* 0x01100000ec1c783b */ /* 0x000f640000004200 */
[----:B------:R-:W-:Y:S02]  /*14280*/  FADD.FTZ R89, R167, R160 ;  /* 0x000000a0a7597221 */ /* 0x000fe40000010000 */
[----:B------:R-:W-:Y:S02]  /*14290*/  LDSM.16.MT88.4 R156, [R236+0x11800] ;  /* 0x01180000ec9c783b */ /* 0x000fe40000004200 */
[----:B------:R-:W-:Y:S01]  /*142a0*/  FADD.FTZ R89, R172, R89 ;  /* 0x00000059ac597221 */ /* 0x000fe20000010000 */
[----:B--2---:R-:W-:Y:S03]  /*142b0*/  HMMA.16816.F32 R24, R40, R44, R24 ;  /* 0x0000002c2818723c */ /* 0x004fe60000001818 */
[----:B------:R-:W-:-:S04]  /*142c0*/  FADD.FTZ R170, R170, R89 ;  /* 0x00000059aaaa7221 */ /* 0x000fc80000010000 */
[----:B------:R-:W-:Y:S01]  /*142d0*/  FADD.FTZ R170, R185, R170 ;  /* 0x000000aab9aa7221 */ /* 0x000fe20000010000 */
[----:B------:R-:W-:Y:S01]  /*142e0*/  HMMA.16816.F32 R4, R40, R46, R4 ;  /* 0x0000002e2804723c */ /* 0x000fe20000001804 */
[----:B------:R-:W2:Y:S02]  /*142f0*/  LDSM.16.MT88.4 R44, [R213+0x11000] ;  /* 0x01100000d52c783b */ /* 0x000ea40000004200 */
[----:B------:R-:W-:-:S04]  /*14300*/  FADD.FTZ R205, R205, R170 ;  /* 0x000000aacdcd7221 */ /* 0x000fc80000010000 */
[----:B------:R-:W-:Y:S01]  /*14310*/  FADD.FTZ R205, R180, R205 ;  /* 0x000000cdb4cd7221 */ /* 0x000fe20000010000 */
[----:B-1----:R-:W-:Y:S03]  /*14320*/  HMMA.16816.F32 R48, R40, R36, R48 ;  /* 0x000000242830723c */ /* 0x002fe60000001830 */
[----:B------:R-:W-:-:S04]  /*14330*/  FADD.FTZ R178, R178, R205 ;  /* 0x000000cdb2b27221 */ /* 0x000fc80000010000 */
[----:B------:R-:W-:Y:S01]  /*14340*/  FADD.FTZ R209, R209, R178 ;  /* 0x000000b2d1d17221 */ /* 0x000fe20000010000 */
[----:B------:R-:W-:Y:S01]  /*14350*/  HMMA.16816.F32 R8, R40, R38, R8 ;  /* 0x000000262808723c */ /* 0x000fe20000001808 */
[----:B----4-:R-:W-:Y:S01]  /*14360*/  F2FP.F16.F32.PACK_AB R40, R2, R65 ;  /* 0x000000410228723e */ /* 0x010fe200000000ff */
[----:B------:R-:W1:Y:S01]  /*14370*/  LDSM.16.MT88.4 R36, [R129+0x7000] ;  /* 0x007000008124783b */ /* 0x000e620000004200 */
[----:B---3--:R-:W-:Y:S01]  /*14380*/  F2FP.F16.F32.PACK_AB R41, R62, R63 ;  /* 0x0000003f3e29723e */ /* 0x008fe200000000ff */
[----:B------:R-:W-:Y:S01]  /*14390*/  FADD.FTZ R186, R186, R209 ;  /* 0x000000d1baba7221 */ /* 0x000fe20000010000 */
[----:B------:R-:W-:Y:S02]  /*143a0*/  F2FP.F16.F32.PACK_AB R42, R64, R87 ;  /* 0x00000057402a723e */ /* 0x000fe400000000ff */
[----:B------:R-:W-:Y:S01]  /*143b0*/  F2FP.F16.F32.PACK_AB R43, R68, R61 ;  /* 0x0000003d442b723e */ /* 0x000fe200000000ff */
[----:B------:R-:W-:-:S04]  /*143c0*/  FADD.FTZ R186, R189, R186 ;  /* 0x000000babdba7221 */ /* 0x000fc80000010000 */
[----:B------:R-:W-:Y:S02]  /*143d0*/  FADD.FTZ R187, R187, R186 ;  /* 0x000000babbbb7221 */ /* 0x000fe40000010000 */
        /* <DEDUP_REMOVED lines=8> */
[----:B------:R-:W3:Y:S02]  /*14460*/  LDSM.16.MT88.4 R28, [R128+0x7000] ;  /* 0x00700000801c783b */ /* 0x000ee40000004200 */
[----:B------:R-:W-:Y:S01]  /*14470*/  FADD.FTZ R190, R190, R179 ;  /* 0x000000b3bebe7221 */ /* 0x000fe20000010000 */
[----:B------:R-:W-:Y:S01]  /*14480*/  FADD.FTZ R165, R165, R194 ;  /* 0x000000c2a5a57221 */ /* 0x000fe20000010000 */
[----:B------:R-:W4:Y:S01]  /*14490*/  LDSM.16.MT88.4 R128, [R128+0x7800] ;  /* 0x007800008080783b */ /* 0x000f220000004200 */
[----:B--2---:R-:W-:Y:S01]  /*144a0*/  HMMA.16816.F32 R24, R40, R44, R24 ;  /* 0x0000002c2818723c */ /* 0x004fe20000001818 */
[----:B------:R-:W-:Y:S01]  /*144b0*/  FADD.FTZ R45, R175, R190 ;  /* 0x000000beaf2d7221 */ /* 0x000fe20000010000 */
[----:B------:R-:W-:Y:S01]  /*144c0*/  FADD.FTZ R196, R196, R165 ;  /* 0x000000a5c4c47221 */ /* 0x000fe20000010000 */
[----:B------:R-:W-:-:S02]  /*144d0*/  FFMA.FTZ R44, R115, UR4, -R118 ;  /* 0x00000004732c7c23 */ /* 0x000fc40008010876 */
        /* <DEDUP_REMOVED lines=8> */
[----:B------:R-:W-:Y:S01]  /*14560*/  FADD.FTZ R81, R81, R82 ;  /* 0x0000005251517221 */ /* 0x000fe20000010000 */
[----:B------:R-:W-:Y:S01]  /*14570*/  MUFU.EX2 R44, R44 ;  /* 0x0000002c002c7308 */ /* 0x000fe20000000800 */
        /* <DEDUP_REMOVED lines=17> */
[C---:B---3--:R-:W-:Y:S01]  /*14690*/  HMMA.16816.F32 R48, R40.reuse, R28, R48 ;  /* 0x0000001c2830723c */ /* 0x048fe20000001830 */
        /* <DEDUP_REMOVED lines=11> */
[----:B--2---:R-:W-:Y:S01]  /*14750*/  F2FP.F16.F32.PACK_AB R132, R36, R37 ;  /* 0x000000252484723e */ /* 0x004fe200000000ff */
[----:B------:R-:W2:Y:S01]  /*14760*/  MUFU.EX2 R29, R112 ;  /* 0x00000070001d7308 */ /* 0x000ea20000000800 */
        /* <DEDUP_REMOVED lines=45> */
[C---:B----4-:R-:W-:Y:S08]  /*14a40*/  HMMA.16816.F32 R136, R132.reuse, R128, R48 ;  /* 0x000000808488723c */ /* 0x050ff00000001830 */
[----:B------:R-:W-:-:S15]  /*14a50*/  HMMA.16816.F32 R132, R132, R130, R8 ;  /* 0x000000828484723c */ /* 0x000fde0000001808 */
[----:B------:R-:W-:-:S05]  /*14a60*/  NOP ;  /* 0x0000000000007918 */ /* 0x000fca0000000000 */
.L_x_2260:
        /* <DEDUP_REMOVED lines=17> */
[----:B------:R-:W4:Y:S01]  /*14b80*/  LDCU UR4, c[0x0][0x45c] ;  /* 0x00008b80ff0477ac */ /* 0x000f220008000800 */
[----:B------:R-:W2:Y:S01]  /*14b90*/  LDCU.64 UR8, c[0x0][0x3a0] ;  /* 0x00007400ff0877ac */ /* 0x000ea20008000a00 */
[----:B------:R-:W2:Y:S01]  /*14ba0*/  LDCU.64 UR10, c[0x0][0x3a8] ;  /* 0x00007500ff0a77ac */ /* 0x000ea20008000a00 */
[----:B------:R-:W-:Y:S02]  /*14bb0*/  UIADD3 UR7, UPT, UPT, UR7, 0x1, URZ ;  /* 0x0000000107077890 */ /* 0x000fe4000fffe0ff */
[----:B------:R-:W-:Y:S02]  /*14bc0*/  UIADD3 UR14, UPT, UPT, UR14, 0x100, URZ ;  /* 0x000001000e0e7890 */ /* 0x000fe4000fffe0ff */
[----:B-1----:R-:W-:-:S12]  /*14bd0*/  ULEA UR6, UR6, UR15, 0x18 ;  /* 0x0000000f06067291 */ /* 0x002fd8000f8ec0ff */
.L_x_2272:
        /* <DEDUP_REMOVED lines=83> */
.L_x_2269:
[----:B------:R-:W-:Y:S01]  /*15110*/  ISETP.GE.AND P1, PT, R164, UR13, PT ;  /* 0x0000000da4007c0c */ /* 0x000fe2000bf26270 */
[----:B------:R-:W-:Y:S01]  /*15120*/  UISETP.NE.AND UP0, UPT, UR7, 0x1, UPT ;  /* 0x000000010700788c */ /* 0x000fe2000bf05270 */
[----:B------:R-:W-:Y:S02]  /*15130*/  LEA R251, R251, UR6, 0x1 ;  /* 0x00000006fbfb7c11 */ /* 0x000fe4000f8e08ff */
        /* <DEDUP_REMOVED lines=8> */
[----:B------:R-:W-:Y:S01]  /*151c0*/  IADD3.X R37, PT, PT, R0, R243, RZ, P0, !PT ;  /* 0x000000f300257210 */ /* 0x000fe200007fe4ff */
[C---:B------:R-:W-:Y:S01]  /*151d0*/  @!P1 IMAD R35, R3.reuse, 0x60, RZ ;  /* 0x0000006003239824 */ /* 0x040fe200078e02ff */
[----:B------:R-:W-:Y:S01]  /*151e0*/  @!P1 IADD3 R46, P6, PT, R36, R47, RZ ;  /* 0x0000002f242e9210 */ /* 0x000fe20007fde0ff */
[----:B------:R-:W-:Y:S01]  /*151f0*/  @P2 STS.128 [R251+0xa000], RZ ;  /* 0x00a000fffb002388 */ /* 0x000fe20000000c00 */
[C---:B------:R-:W-:Y:S01]  /*15200*/  @!P1 LEA R52, P5, R32.reuse, R36, 0x6 ;  /* 0x0000002420349211 */ /* 0x040fe200078a30ff */
[----:B------:R-:W-:Y:S01]  /*15210*/  @!P1 IMAD R34, R3, 0xa0, RZ ;  /* 0x000000a003229824 */ /* 0x000fe200078e02ff */
[----:B------:R-:W-:Y:S01]  /*15220*/  @!P1 IADD3.X R47, PT, PT, R37, R0, RZ, P6, !PT ;  /* 0x00000000252f9210 */ /* 0x000fe200037fe4ff */
[C---:B------:R-:W-:Y:S01]  /*15230*/  @!P1 IMAD R33, R3.reuse, 0xc0, RZ ;  /* 0x000000c003219824 */ /* 0x040fe200078e02ff */
[CC--:B------:R-:W-:Y:S01]  /*15240*/  @!P1 LEA.HI.X R53, R32.reuse, R37.reuse, R3, 0x6, P5 ;  /* 0x0000002520359211 */ /* 0x0c0fe200028f3403 */
[----:B------:R-:W-:Y:S01]  /*15250*/  @!P1 IMAD R0, R3, 0x120, RZ ;  /* 0x0000012003009824 */ /* 0x000fe200078e02ff */
[-C--:B------:R-:W-:Y:S01]  /*15260*/  @!P1 MOV R56, R36.reuse ;  /* 0x0000002400389202 */ /* 0x080fe20000000f00 */
[----:B------:R-:W-:Y:S01]  /*15270*/  @P1 STS.128 [R251+0xa800], RZ ;  /* 0x00a800fffb001388 */ /* 0x000fe20000000c00 */
[-C--:B------:R-:W-:Y:S02]  /*15280*/  @!P1 MOV R57, R37.reuse ;  /* 0x0000002500399202 */ /* 0x080fe40000000f00 */
[CC--:B------:R-:W-:Y:S02]  /*15290*/  @!P1 LEA R50, P4, R32.reuse, R36.reuse, 0x7 ;  /* 0x0000002420329211 */ /* 0x0c0fe400078838ff */
[-C--:B------:R-:W-:Y:S01]  /*152a0*/  @!P1 MOV R58, R36.reuse ;  /* 0x00000024003a9202 */ /* 0x080fe20000000f00 */
[C---:B------:R-:W-:Y:S01]  /*152b0*/  @!P1 IMAD.WIDE.U32 R56, R32.reuse, 0x60, R56 ;  /* 0x0000006020389825 */ /* 0x040fe200078e0038 */
[CC--:B------:R-:W-:Y:S01]  /*152c0*/  @!P1 LEA.HI.X R51, R32.reuse, R37.reuse, R3, 0x7, P4 ;  /* 0x0000002520339211 */ /* 0x0c0fe200020f3c03 */
[----:B------:R-:W-:Y:S01]  /*152d0*/  @!PT LDS RZ, [RZ] ;  /* 0x00000000fffff984 */ /* 0x000fe20000000800 */
[----:B------:R-:W-:Y:S01]  /*152e0*/  @!PT LDS RZ, [RZ] ;  /* 0x00000000fffff984 */ /* 0x000fe20000000800 */
[----:B------:R-:W-:Y:S01]  /*152f0*/  @!PT LDS RZ, [RZ] ;  /* 0x00000000fffff984 */ /* 0x000fe20000000800 */
[----:B------:R1:W-:Y:S01]  /*15300*/  @!P1 LDGSTS.E.BYPASS.LTC128B.128 [R251+0xa800], desc[UR20][R36.64] ;  /* 0x0a80000024fb9fae */ /* 0x0003e2000b981a14 */
[----:B------:R-:W-:Y:S02]  /*15310*/  @!P1 MOV R59, R37 ;  /* 0x00000025003b9202 */ /* 0x000fe40000000f00 */
[----:B------:R-:W-:Y:S01]  /*15320*/  @!P1 IADD3 R57, PT, PT, R35, R57, RZ ;  /* 0x0000003923399210 */ /* 0x000fe20007ffe0ff */
[----:B------:R-:W-:Y:S01]  /*15330*/  @!P1 IMAD R35, R3, 0x180, RZ ;  /* 0x0000018003239824 */ /* 0x000fe200078e02ff */
        /* <DEDUP_REMOVED lines=12> */
[----:B------:R2:W-:Y:S01]  /*15400*/  @!P1 LDGSTS.E.BYPASS.LTC128B.128 [R251+0xb000], desc[UR20][R46.64] ;  /* 0x0b0000002efb9fae */ /* 0x0005e2000b981a14 */
        /* <DEDUP_REMOVED lines=22> */
[----:B------:R-:W-:Y:S01]  /*15570*/  @!P1 LEA.HI.X R49, R32, R37, R3, 0x8, P0 ;  /* 0x0000002520319211 */ /* 0x000fe200000f4403 */
        /* <DEDUP_REMOVED lines=12> */
[----:B------:R-:W-:Y:S01]  /*15640*/  @!P1 IMAD R32, R3, 0xe0, RZ ;  /* 0x000000e003209824 */ /* 0x000fe200078e02ff */
[----:B------:R-:W-:Y:S01]  /*15650*/  LOP3.LUT R169, R169, 0x8, R166, 0x78, !PT ;  /* 0x00000008a9a97812 */ /* 0x000fe200078e78a6 */
[C---:B--2---:R-:W-:Y:S01]  /*15660*/  @!P1 IMAD R47, R3.reuse, 0x140, RZ ;  /* 0x00000140032f9824 */ /* 0x044fe200078e02ff */
[----:B------:R-:W-:Y:S01]  /*15670*/  MOV R238, 0x20 ;  /* 0x0000002000ee7802 */ /* 0x000fe20000000f00 */
[----:B------:R-:W-:Y:S01]  /*15680*/  @!P1 IMAD R45, R3, 0x160, RZ ;  /* 0x00000160032d9824 */ /* 0x000fe200078e02ff */
[----:B------:R-:W-:Y:S01]  /*15690*/  @!P1 IADD3 R63, PT, PT, R32, R63, RZ ;  /* 0x0000003f203f9210 */ /* 0x000fe20007ffe0ff */
[----:B------:R-:W-:Y:S01]  /*156a0*/  @P1 STS.128 [R251+0xc800], RZ ;  /* 0x00c800fffb001388 */ /* 0x000fe20000000c00 */
[----:B------:R-:W-:Y:S01]  /*156b0*/  @!P1 IADD3 R43, PT, PT, R47, R43, RZ ;  /* 0x0000002b2f2b9210 */ /* 0x000fe20007ffe0ff */
[----:B------:R-:W-:Y:S01]  /*156c0*/  @!P1 IMAD R3, R3, 0x1c0, RZ ;  /* 0x000001c003039824 */ /* 0x000fe200078e02ff */
[----:B------:R-:W-:Y:S02]  /*156d0*/  @!P1 IADD3 R41, PT, PT, R45, R41, RZ ;  /* 0x000000292d299210 */ /* 0x000fe40007ffe0ff */
[----:B------:R-:W-:Y:S02]  /*156e0*/  LEA R2, R169, R2, 0x1 ;  /* 0x00000002a9027211 */ /* 0x000fe400078e08ff */
[----:B------:R-:W-:Y:S01]  /*156f0*/  @!P1 IADD3 R55, PT, PT, R3, R55, RZ ;  /* 0x0000003703379210 */ /* 0x000fe20007ffe0ff */
[----:B------:R-:W-:Y:S01]  /*15700*/  @!PT LDS RZ, [RZ] ;  /* 0x00000000fffff984 */ /* 0x000fe20000000800 */
[----:B------:R-:W-:Y:S01]  /*15710*/  @!PT LDS RZ, [RZ] ;  /* 0x00000000fffff984 */ /* 0x000fe20000000800 */
[----:B------:R-:W-:Y:S01]  /*15720*/  @!PT LDS RZ, [RZ] ;  /* 0x00000000fffff984 */ /* 0x000fe20000000800 */
[----:B------:R-:W-:Y:S01]  /*15730*/  @!P1 LDGSTS.E.BYPASS.LTC128B.128 [R251+0xc800], desc[UR20][R50.64] ;  /* 0x0c80000032fb9fae */ /* 0x000fe2000b981a14 */
[----:B------:R-:W-:Y:S02]  /*15740*/  IADD3 R3, PT, PT, R2, UR6, RZ ;  /* 0x0000000602037c10 */ /* 0x000fe4000fffe0ff */
[----:B------:R-:W-:Y:S04]  /*15750*/  LOP3.LUT P0, RZ, R166, 0x2, RZ, 0xc0, !PT ;  /* 0x00000002a6ff7812 */ /* 0x000fe8000780c0ff */
[----:B------:R-:W-:Y:S01]  /*15760*/  SEL R238, R238, 0xffffffe0, !P0 ;  /* 0xffffffe0eeee7807 */ /* 0x000fe20004000000 */
[----:B------:R-:W-:Y:S01]  /*15770*/  @P1 STS.128 [R251+0xd000], RZ ;  /* 0x00d000fffb001388 */ /* 0x000fe20000000c00 */
[----:B------:R-:W-:Y:S02]  /*15780*/  LOP3.LUT P0, RZ, R166, 0x4, RZ, 0xc0, !PT ;  /* 0x00000004a6ff7812 */ /* 0x000fe4000780c0ff */
[C---:B------:R-:W-:Y:S05]  /*15790*/  IADD3 R0, PT, PT, R3.reuse, R238, RZ ;  /* 0x000000ee03007210 */ /* 0x040fea0007ffe0ff */
        /* <DEDUP_REMOVED lines=50> */
[----:B------:R-:W3:Y:S08]  /*15ac0*/  LDSM.16.M88.4 R172, [R2+UR6+0x2000] ;  /* 0x0020000602ac783b */ /* 0x000ef00008000200 */
[----:B------:R-:W4:Y:S08]  /*15ad0*/  LDSM.16.M88.4 R176, [R2+UR6+0x2800] ;  /* 0x0028000602b0783b */ /* 0x000f300008000200 */
[----:B------:R-:W2:Y:S08]  /*15ae0*/  LDSM.16.M88.4 R180, [R2+UR6+0x3000] ;  /* 0x0030000602b4783b */ /* 0x000eb00008000200 */
[----:B------:R-:W5:Y:S08]  /*15af0*/  LDSM.16.M88.4 R184, [R2+UR6+0x3800] ;  /* 0x0038000602b8783b */ /* 0x000f700008000200 */
[----:B------:R-:W5:Y:S08]  /*15b00*/  LDSM.16.M88.4 R188, [R2+UR6+0x4000] ;  /* 0x0040000602bc783b */ /* 0x000f700008000200 */
[----:B------:R-:W5:Y:S08]  /*15b10*/  LDSM.16.M88.4 R192, [R2+UR6+0x4800] ;  /* 0x0048000602c0783b */ /* 0x000f700008000200 */
[----:B------:R-:W5:Y:S08]  /*15b20*/  LDSM.16.M88.4 R196, [R2+UR6+0x5000] ;  /* 0x0050000602c4783b */ /* 0x000f700008000200 */
[----:B-1----:R-:W1:Y:S08]  /*15b30*/  LDSM.16.M88.4 R64, [R2+UR6+0x5800] ;  /* 0x005800060240783b */ /* 0x002e700008000200 */
[----:B------:R-:W1:Y:S08]  /*15b40*/  LDSM.16.M88.4 R72, [R2+UR6+0x6000] ;  /* 0x006000060248783b */ /* 0x000e700008000200 */
[----:B------:R-:W1:Y:S08]  /*15b50*/  LDSM.16.M88.4 R80, [R2+UR6+0x6800] ;  /* 0x006800060250783b */ /* 0x000e700008000200 */
[----:B------:R-:W1:Y:S08]  /*15b60*/  LDSM.16.M88.4 R88, [R2+UR6+0x7000] ;  /* 0x007000060258783b */ /* 0x000e700008000200 */
[----:B------:R-:W1:Y:S08]  /*15b70*/  LDSM.16.M88.4 R96, [R2+UR6+0x7800] ;  /* 0x007800060260783b */ /* 0x000e700008000200 */
[----:B------:R-:W1:Y:S08]  /*15b80*/  LDSM.16.M88.4 R104, [R2+UR6+0x8000] ;  /* 0x008000060268783b */ /* 0x000e700008000200 */
[----:B------:R-:W1:Y:S08]  /*15b90*/  LDSM.16.M88.4 R112, [R2+UR6+0x8800] ;  /* 0x008800060270783b */ /* 0x000e700008000200 */
[----:B------:R-:W1:Y:S08]  /*15ba0*/  LDSM.16.M88.4 R120, [R2+UR6+0x9000] ;  /* 0x009000060278783b */ /* 0x000e700008000200 */
[----:B------:R-:W0:Y:S08]  /*15bb0*/  LDGDEPBAR ;  /* 0x00000000000079af */ /* 0x000e300000000000 */
[----:B------:R3:W1:Y:S08]  /*15bc0*/  LDSM.16.M88.4 R128, [R2+UR6+0x9800] ;  /* 0x009800060280783b */ /* 0x0006700008000200 */
[----:B------:R-:W-:Y:S08]  /*15bd0*/  LDSM.16.M88.4 R200, [R0+0x7000] ;  /* 0x0070000000c8783b */ /* 0x000ff00000000200 */
[----:B------:R-:W-:Y:S01]  /*15be0*/  LDSM.16.M88.4 R204, [R0+0x7800] ;  /* 0x0078000000cc783b */ /* 0x000fe20000000200 */
[----:B---3--:R-:W-:Y:S07]  /*15bf0*/  MOV R2, 0x40 ;  /* 0x0000004000027802 */ /* 0x008fee0000000f00 */
[----:B------:R-:W-:Y:S01]  /*15c00*/  LDSM.16.M88.4 R208, [R0+0x8800] ;  /* 0x0088000000d0783b */ /* 0x000fe20000000200 */
[----:B------:R-:W-:Y:S04]  /*15c10*/  SEL R2, R2, 0xffffffc0, !P0 ;  /* 0xffffffc002027807 */ /* 0x000fe80004000000 */
[-C--:B------:R-:W-:Y:S03]  /*15c20*/  IADD3 R3, PT, PT, R3, R2.reuse, RZ ;  /* 0x0000000203037210 */ /* 0x080fe60007ffe0ff */
[----:B------:R-:W-:Y:S01]  /*15c30*/  LDSM.16.M88.4 R212, [R0+0x9000] ;  /* 0x0090000000d4783b */ /* 0x000fe20000000200 */
[C---:B------:R-:W-:Y:S07]  /*15c40*/  IADD3 R229, PT, PT, R237.reuse, R2, RZ ;  /* 0x00000002ede57210 */ /* 0x040fee0007ffe0ff */
[----:B------:R-:W-:Y:S08]  /*15c50*/  LDSM.16.M88.4 R216, [R0+0x9800] ;  /* 0x0098000000d8783b */ /* 0x000ff00000000200 */
[----:B------:R3:W-:Y:S08]  /*15c60*/  LDSM.16.M88.4 R220, [R229] ;  /* 0x00000000e5dc783b */ /* 0x0007f00000000200 */
[----:B------:R-:W-:Y:S01]  /*15c70*/  LDSM.16.M88.4 R224, [R3+0x2000] ;  /* 0x0020000003e0783b */ /* 0x000fe20000000200 */
[C---:B---3--:R-:W-:Y:S07]  /*15c80*/  IADD3 R229, PT, PT, R238.reuse, R229, RZ ;  /* 0x000000e5eee57210 */ /* 0x048fee0007ffe0ff */
[----:B------:R-:W-:Y:S01]  /*15c90*/  LDSM.16.M88.4 R228, [R229] ;  /* 0x00000000e5e4783b */ /* 0x000fe20000000200 */
[C---:B------:R-:W-:Y:S03]  /*15ca0*/  HMMA.16816.F32 R4, R168.reuse, R172, RZ ;  /* 0x000000aca804723c */ /* 0x040fe600000018ff */
[----:B------:R-:W-:Y:S05]  /*15cb0*/  IADD3 R172, PT, PT, R237, R238, RZ ;  /* 0x000000eeedac7210 */ /* 0x000fea0007ffe0ff */
[C---:B------:R-:W-:Y:S01]  /*15cc0*/  HMMA.16816.F32 R8, R168.reuse, R174, RZ ;  /* 0x000000aea808723c */ /* 0x040fe200000018ff */
[----:B------:R-:W-:Y:S07]  /*15cd0*/  LDSM.16.M88.4 R172, [R172] ;  /* 0x00000000acac783b */ /* 0x000fee0000000200 */
[C---:B----4-:R-:W-:Y:S08]  /*15ce0*/  HMMA.16816.F32 R12, R168.reuse, R176, RZ ;  /* 0x000000b0a80c723c */ /* 0x050ff000000018ff */
[C---:B------:R-:W-:Y:S01]  /*15cf0*/  HMMA.16816.F32 R16, R168.reuse, R178, RZ ;  /* 0x000000b2a810723c */ /* 0x040fe200000018ff */
[----:B------:R-:W3:Y:S07]  /*15d00*/  LDSM.16.M88.4 R176, [R0+0x2000] ;  /* 0x0020000000b0783b */ /* 0x000eee0000000200 */
[C---:B--2---:R-:W-:Y:S08]  /*15d10*/  HMMA.16816.F32 R20, R168.reuse, R180, RZ ;  /* 0x000000b4a814723c */ /* 0x044ff000000018ff */
[C---:B------:R-:W-:Y:S01]  /*15d20*/  HMMA.16816.F32 R24, R168.reuse, R182, RZ ;  /* 0x000000b6a818723c */ /* 0x040fe200000018ff */
[----:B------:R-:W2:Y:S07]  /*15d30*/  LDSM.16.M88.4 R180, [R0+0x2800] ;  /* 0x0028000000b4783b */ /* 0x000eae0000000200 */
[C---:B-----5:R-:W-:Y:S08]  /*15d40*/  HMMA.16816.F32 R28, R168.reuse, R184, RZ ;  /* 0x000000b8a81c723c */ /* 0x060ff000000018ff */
[C---:B------:R-:W-:Y:S01]  /*15d50*/  HMMA.16816.F32 R32, R168.reuse, R186, RZ ;  /* 0x000000baa820723c */ /* 0x040fe200000018ff */
[----:B------:R-:W4:Y:S07]  /*15d60*/  LDSM.16.M88.4 R184, [R0+0x3000] ;  /* 0x0030000000b8783b */ /* 0x000f2e0000000200 */
[C---:B------:R-:W-:Y:S08]  /*15d70*/  HMMA.16816.F32 R36, R168.reuse, R188, RZ ;  /* 0x000000bca824723c */ /* 0x040ff000000018ff */
[C---:B------:R-:W-:Y:S01]  /*15d80*/  HMMA.16816.F32 R40, R168.reuse, R190, RZ ;  /* 0x000000bea828723c */ /* 0x040fe200000018ff */
[----:B------:R-:W5:Y:S07]  /*15d90*/  LDSM.16.M88.4 R188, [R0+0x3800] ;  /* 0x0038000000bc783b */ /* 0x000f6e0000000200 */
[C---:B------:R-:W-:Y:S08]  /*15da0*/  HMMA.16816.F32 R44, R168.reuse, R192, RZ ;  /* 0x000000c0a82c723c */ /* 0x040ff000000018ff */
[C---:B------:R-:W-:Y:S01]  /*15db0*/  HMMA.16816.F32 R48, R168.reuse, R194, RZ ;  /* 0x000000c2a830723c */ /* 0x040fe200000018ff */
[----:B------:R-:W-:Y:S07]  /*15dc0*/  LDSM.16.M88.4 R192, [R0+0x5800] ;  /* 0x0058000000c0783b */ /* 0x000fee0000000200 */
[C---:B------:R-:W-:Y:S08]  /*15dd0*/  HMMA.16816.F32 R52, R168.reuse, R196, RZ ;  /* 0x000000c4a834723c */ /* 0x040ff000000018ff */
[C---:B------:R-:W-:Y:S01]  /*15de0*/  HMMA.16816.F32 R56, R168.reuse, R198, RZ ;  /* 0x000000c6a838723c */ /* 0x040fe200000018ff */
[----:B------:R-:W-:Y:S07]  /*15df0*/  LDSM.16.M88.4 R196, [R0+0x6800] ;  /* 0x0068000000c4783b */ /* 0x000fee0000000200 */
        /* <DEDUP_REMOVED lines=19> */
[C---:B---3--:R-:W-:Y:S08]  /*15f30*/  HMMA.16816.F32 R4, R172.reuse, R176, R4 ;  /* 0x000000b0ac04723c */ /* 0x048ff00000001804 */
[C---:B------:R-:W-:Y:S01]  /*15f40*/  HMMA.16816.F32 R8, R172.reuse, R178, R8 ;  /* 0x000000b2ac08723c */ /* 0x040fe20000001808 */
[----:B------:R-:W3:Y:S07]  /*15f50*/  LDSM.16.M88.4 R176, [R0+0x4800] ;  /* 0x0048000000b0783b */ /* 0x000eee0000000200 */
        /* <DEDUP_REMOVED lines=8> */
[----:B------:R5:W4:Y:S07]  /*15fe0*/  LDSM.16.M88.4 R188, [R0+0x8000] ;  /* 0x0080000000bc783b */ /* 0x000b2e0000000200 */
[C---:B-1----:R-:W-:Y:S08]  /*15ff0*/  HMMA.16816.F32 R36, R172.reuse, R168, R36 ;  /* 0x000000a8ac24723c */ /* 0x042ff00000001824 */
[C---:B------:R-:W-:Y:S01]  /*16000*/  HMMA.16816.F32 R40, R172.reuse, R170, R40 ;  /* 0x000000aaac28723c */ /* 0x040fe20000001828 */
[----:B------:R-:W1:Y:S07]  /*16010*/  LDSM.16.M88.4 R168, [R3+0x2800] ;  /* 0x0028000003a8783b */ /* 0x000e6e0000000200 */
[C---:B---3--:R-:W-:Y:S03]  /*16020*/  HMMA.16816.F32 R44, R172.reuse, R176, R44 ;  /* 0x000000b0ac2c723c */ /* 0x048fe6000000182c */
[----:B-----5:R-:W-:Y:S05]  /*16030*/  IADD3 R0, PT, PT, R238, R3, RZ ;  /* 0x00000003ee007210 */ /* 0x020fea0007ffe0ff */
[----:B------:R-:W-:Y:S01]  /*16040*/  LDSM.16.M88.4 R232, [R0+0x2000] ;  /* 0x0020000000e8783b */ /* 0x000fe20000000200 */
[C---:B------:R-:W-:Y:S07]  /*16050*/  HMMA.16816.F32 R48, R172.reuse, R178, R48 ;  /* 0x000000b2ac30723c */ /* 0x040fee0000001830 */
[----:B------:R-:W-:Y:S01]  /*16060*/  LDSM.16.M88.4 R176, [R3+0x3800] ;  /* 0x0038000003b0783b */ /* 0x000fe20000000200 */
[C---:B--2---:R-:W-:Y:S08]  /*16070*/  HMMA.16816.F32 R52, R172.reuse, R180, R52 ;  /* 0x000000b4ac34723c */ /* 0x044ff00000001834 */
        /* <DEDUP_REMOVED lines=78> */
[C---:B-1----:R-:W-:Y:S09]  /*16560*/  HMMA.16816.F32 R12, R228.reuse, R168, R12 ;  /* 0x000000a8e40c723c */ /* 0x042ff2000000180c */
[----:B------:R-:W1:Y:S01]  /*16570*/  MUFU.TANH R222, R222 ;  /* 0x000000de00de7308 */ /* 0x000e620000002400 */
[C---:B------:R-:W-:Y:S01]  /*16580*/  HMMA.16816.F32 R16, R228.reuse, R170, R16 ;  /* 0x000000aae410723c */ /* 0x040fe20000001810 */
[----:B------:R-:W4:Y:S08]  /*16590*/  LDSM.16.M88.4 R168, [R0+0x3800] ;  /* 0x0038000000a8783b */ /* 0x000f300000000200 */
[----:B------:R-:W1:Y:S01]  /*165a0*/  MUFU.TANH R223, R223 ;  /* 0x000000df00df7308 */ /* 0x000e620000002400 */
[C---:B------:R-:W-:Y:S03]  /*165b0*/  HMMA.16816.F32 R20, R228.reuse, R172, R20 ;  /* 0x000000ace414723c */ /* 0x040fe60000001814 */
[----:B------:R-:W-:Y:S01]  /*165c0*/  FMUL.FTZ R3, R15, UR12 ;  /* 0x0000000c0f037c20 */ /* 0x000fe20008410000 */
[----:B------:R-:W-:Y:S01]  /*165d0*/  FMUL.FTZ R234, R13, UR12 ;  /* 0x0000000c0dea7c20 */ /* 0x000fe20008410000 */
[----:B------:R-:W-:Y:S01]  /*165e0*/  FMUL.FTZ R235, R14, UR12 ;  /* 0x0000000c0eeb7c20 */ /* 0x000fe20008410000 */
[----:B------:R-:W-:Y:S03]  /*165f0*/  FMUL.FTZ R233, R12, UR12 ;  /* 0x0000000c0ce97c20 */ /* 0x000fe60008410000 */
[----:B------:R5:W1:Y:S01]  /*16600*/  MUFU.TANH R5, R3 ;  /* 0x0000000300057308 */ /* 0x000a620000002400 */
[C---:B------:R-:W-:Y:S01]  /*16610*/  HMMA.16816.F32 R24, R228.reuse, R174, R24 ;  /* 0x000000aee418723c */ /* 0x040fe20000001818 */
[----:B------:R-:W2:Y:S02]  /*16620*/  LDSM.16.M88.4 R172, [R0+0x4000] ;  /* 0x0040000000ac783b */ /* 0x000ea40000000200 */
[----:B------:R-:W-:Y:S01]  /*16630*/  FMUL.FTZ R203, R17, UR12 ;  /* 0x0000000c11cb7c20 */ /* 0x000fe20008410000 */
[----:B------:R-:W-:Y:S01]  /*16640*/  FMUL.FTZ R202, R18, UR12 ;  /* 0x0000000c12ca7c20 */ /* 0x000fe20008410000 */
[----:B------:R-:W-:Y:S01]  /*16650*/  FMUL.FTZ R200, R16, UR12 ;  /* 0x0000000c10c87c20 */ /* 0x000fe20008410000 */
[----:B------:R-:W-:Y:S03]  /*16660*/  FMUL.FTZ R201, R19, UR12 ;  /* 0x0000000c13c97c20 */ /* 0x000fe60008410000 */
[----:B------:R3:W1:Y:S01]  /*16670*/  MUFU.TANH R7, R203 ;  /* 0x000000cb00077308 */ /* 0x0006620000002400 */
[----:B------:R-:W-:Y:S01]  /*16680*/  FMUL.FTZ R204, R23, UR12 ;  /* 0x0000000c17cc7c20 */ /* 0x000fe20008410000 */
[----:B------:R-:W-:Y:S01]  /*16690*/  FMUL.FTZ R206, R21, UR12 ;  /* 0x0000000c15ce7c20 */ /* 0x000fe20008410000 */
[----:B------:R-:W-:Y:S07]  /*166a0*/  FMUL.FTZ R205, R22, UR12 ;  /* 0x0000000c16cd7c20 */ /* 0x000fee0008410000 */
[----:B------:R1:W1:Y:S01]  /*166b0*/  MUFU.TANH R9, R202 ;  /* 0x000000ca00097308 */ /* 0x0002620000002400 */
[----:B-----5:R-:W-:Y:S09]  /*166c0*/  FMUL.FTZ R3, R20, UR12 ;  /* 0x0000000c14037c20 */ /* 0x020ff20008410000 */
[----:B------:R5:W2:Y:S01]  /*166d0*/  MUFU.TANH R11, R3 ;  /* 0x00000003000b7308 */ /* 0x000aa20000002400 */
[C---:B----4-:R-:W-:Y:S03]  /*166e0*/  HMMA.16816.F32 R28, R228.reuse, R168, R28 ;  /* 0x000000a8e41c723c */ /* 0x050fe6000000181c */
[----:B---3--:R-:W-:Y:S06]  /*166f0*/  FMUL.FTZ R203, R25, UR12 ;  /* 0x0000000c19cb7c20 */ /* 0x008fec0008410000 */
[----:B------:R3:W4:Y:S01]  /*16700*/  MUFU.TANH R6, R200 ;  /* 0x000000c800067308 */ /* 0x0007220000002400 */
[C---:B------:R-:W-:Y:S01]  /*16710*/  HMMA.16816.F32 R32, R228.reuse, R170, R32 ;  /* 0x000000aae420723c */ /* 0x040fe20000001820 */
[----:B------:R-:W4:Y:S02]  /*16720*/  LDSM.16.M88.4 R168, [R0+0x4800] ;  /* 0x0048000000a8783b */ /* 0x000f240000000200 */
[----:B-1----:R-:W-:Y:S06]  /*16730*/  FMUL.FTZ R202, R26, UR12 ;  /* 0x0000000c1aca7c20 */ /* 0x002fec0008410000 */
[----:B------:R1:W1:Y:S01]  /*16740*/  MUFU.TANH R10, R201 ;  /* 0x000000c9000a7308 */ /* 0x0002620000002400 */
[C---:B--2---:R-:W-:Y:S03]  /*16750*/  HMMA.16816.F32 R36, R228.reuse, R172, R36 ;  /* 0x000000ace424723c */ /* 0x044fe60000001824 */
[----:B-----5:R-:W-:Y:S01]  /*16760*/  FMUL.FTZ R3, R28, UR12 ;  /* 0x0000000c1c037c20 */ /* 0x020fe20008410000 */
[----:B------:R-:W-:Y:S01]  /*16770*/  FMUL.FTZ R220, R30, UR12 ;  /* 0x0000000c1edc7c20 */ /* 0x000fe20008410000 */
[----:B------:R-:W-:Y:S04]  /*16780*/  FMUL.FTZ R218, R31, UR12 ;  /* 0x0000000c1fda7c20 */ /* 0x000fe80008410000 */
[----:B------:R-:W2:Y:S01]  /*16790*/  MUFU.TANH R13, R206 ;  /* 0x000000ce000d7308 */ /* 0x000ea20000002400 */
[C---:B------:R-:W-:Y:S03]  /*167a0*/  HMMA.16816.F32 R40, R228.reuse, R174, R40 ;  /* 0x000000aee428723c */ /* 0x040fe60000001828 */
[----:B------:R-:W-:Y:S01]  /*167b0*/  FMUL.FTZ R33, R33, UR12 ;  /* 0x0000000c21217c20 */ /* 0x000fe20008410000 */
[----:B------:R-:W-:Y:S01]  /*167c0*/  FMUL.FTZ R34, R34, UR12 ;  /* 0x0000000c22227c20 */ /* 0x000fe20008410000 */
[----:B------:R-:W-:Y:S04]  /*167d0*/  FMUL.FTZ R35, R35, UR12 ;  /* 0x0000000c23237c20 */ /* 0x000fe80008410000 */
[----:B------:R-:W2:Y:S01]  /*167e0*/  MUFU.TANH R23, R3 ;  /* 0x0000000300177308 */ /* 0x000ea20000002400 */
[----:B------:R-:W-:Y:S01]  /*167f0*/  FMUL.FTZ R219, R32, UR12 ;  /* 0x0000000c20db7c20 */ /* 0x000fe20008410000 */
[----:B---3--:R-:W-:Y:S01]  /*16800*/  FMUL.FTZ R200, R24, UR12 ;  /* 0x0000000c18c87c20 */ /* 0x008fe20008410000 */
[----:B-1----:R-:W-:Y:S01]  /*16810*/  FMUL.FTZ R201, R27, UR12 ;  /* 0x0000000c1bc97c20 */ /* 0x002fe20008410000 */
        /* <DEDUP_REMOVED lines=8> */
[----:B------:R-:W3:Y:S01]  /*168a0*/  MUFU.TANH R26, R34 ;  /* 0x00000022001a7308 */ /* 0x000ee20000002400 */
[----:B------:R-:W-:Y:S01]  /*168b0*/  FMUL.FTZ R211, R40, UR12 ;  /* 0x0000000c28d37c20 */ /* 0x000fe20008410000 */
[C---:B----4-:R-:W-:Y:S08]  /*168c0*/  HMMA.16816.F32 R44, R228.reuse, R168, R44 ;  /* 0x000000a8e42c723c */ /* 0x050ff0000000182c */
[----:B------:R4:W1:Y:S01]  /*168d0*/  MUFU.TANH R25, R35 ;  /* 0x0000002300197308 */ /* 0x0008620000002400 */
[C---:B------:R-:W-:Y:S09]  /*168e0*/  HMMA.16816.F32 R48, R228.reuse, R170, R48 ;  /* 0x000000aae430723c */ /* 0x040ff20000001830 */
[----:B------:R-:W1:Y:S01]  /*168f0*/  MUFU.TANH R215, R36 ;  /* 0x0000002400d77308 */ /* 0x000e620000002400 */
[----:B------:R-:W-:Y:S01]  /*16900*/  FMUL.FTZ R44, R44, UR12 ;  /* 0x0000000c2c2c7c20 */ /* 0x000fe20008410000 */
[----:B------:R-:W-:Y:S08]  /*16910*/  FMUL.FTZ R45, R45, UR12 ;  /* 0x0000000c2d2d7c20 */ /* 0x000ff00008410000 */
[----:B------:R-:W1:Y:S01]  /*16920*/  MUFU.TANH R213, R37 ;  /* 0x0000002500d57308 */ /* 0x000e620000002400 */
[----:B------:R-:W-:Y:S01]  /*16930*/  FMUL.FTZ R46, R46, UR12 ;  /* 0x0000000c2e2e7c20 */ /* 0x000fe20008410000 */
[----:B----4-:R-:W4:Y:S01]  /*16940*/  LDSM.16.M88.4 R32, [R0+0x5000] ;  /* 0x005000000020783b */ /* 0x010f220000000200 */
[----:B------:R-:W-:Y:S01]  /*16950*/  FMUL.FTZ R47, R47, UR12 ;  /* 0x0000000c2f2f7c20 */ /* 0x000fe20008410000 */
[----:B------:R-:W-:Y:S01]  /*16960*/  FMUL.FTZ R49, R49, UR12 ;  /* 0x0000000c31317c20 */ /* 0x000fe20008410000 */
[----:B------:R-:W-:Y:S05]  /*16970*/  FMUL.FTZ R50, R50, UR12 ;  /* 0x0000000c32327c20 */ /* 0x000fea0008410000 */
[----:B------:R-:W1:Y:S01]  /*16980*/  MUFU.TANH R216, R38 ;  /* 0x0000002600d87308 */ /* 0x000e620000002400 */
[----:B------:R-:W-:Y:S09]  /*16990*/  FMUL.FTZ R51, R51, UR12 ;  /* 0x0000000c33337c20 */ /* 0x000ff20008410000 */
[----:B------:R5:W1:Y:S10]  /*169a0*/  MUFU.TANH R214, R39 ;  /* 0x0000002700d67308 */ /* 0x000a740000002400 */
[----:B------:R2:W1:Y:S10]  /*169b0*/  MUFU.TANH R17, R200 ;  /* 0x000000c800117308 */ /* 0x0004740000002400 */
[----:B------:R-:W1:Y:S01]  /*169c0*/  MUFU.TANH R14, R205 ;  /* 0x000000cd000e7308 */ /* 0x000e620000002400 */
[----:B-----5:R-:W5:Y:S09]  /*169d0*/  LDSM.16.M88.4 R36, [R0+0x5800] ;  /* 0x005800000024783b */ /* 0x020f720000000200 */
[----:B------:R-:W1:Y:S01]  /*169e0*/  MUFU.TANH R15, R204 ;  /* 0x000000cc000f7308 */ /* 0x000e620000002400 */
[C---:B----4-:R-:W-:Y:S03]  /*169f0*/  HMMA.16816.F32 R52, R228.reuse, R32, R52 ;  /* 0x00000020e434723c */ /* 0x050fe60000001834 */
[----:B--2---:R-:W-:Y:S06]  /*16a00*/  FMUL.FTZ R200, R29, UR12 ;  /* 0x0000000c1dc87c20 */ /* 0x004fec0008410000 */
[----:B------:R2:W4:Y:S01]  /*16a10*/  MUFU.TANH R18, R203 ;  /* 0x000000cb00127308 */ /* 0x0005220000002400 */
[C---:B------:R-:W-:Y:S01]  /*16a20*/  HMMA.16816.F32 R56, R228.reuse, R34, R56 ;  /* 0x00000022e438723c */ /* 0x040fe20000001838 */
[----:B------:R-:W3:Y:S08]  /*16a30*/  LDSM.16.M88.4 R32, [R0+0x6000] ;  /* 0x006000000020783b */ /* 0x000ef00000000200 */
[----:B------:R-:W1:Y:S01]  /*16a40*/  MUFU.TANH R19, R202 ;  /* 0x000000ca00137308 */ /* 0x000e620000002400 */
[----:B------:R-:W-:Y:S01]  /*16a50*/  FMUL.FTZ R53, R53, UR12 ;  /* 0x0000000c35357c20 */ /* 0x000fe20008410000 */
[----:B------:R-:W-:Y:S01]  /*16a60*/  FMUL.FTZ R54, R54, UR12 ;  /* 0x0000000c36367c20 */ /* 0x000fe20008410000 */
[----:B------:R-:W-:Y:S07]  /*16a70*/  FMUL.FTZ R55, R55, UR12 ;  /* 0x0000000c37377c20 */ /* 0x000fee0008410000 */
[----:B------:R-:W1:Y:S01]  /*16a80*/  MUFU.TANH R21, R201 ;  /* 0x000000c900157308 */ /* 0x000e620000002400 */
[----:B------:R-:W-:Y:S01]  /*16a90*/  FMUL.FTZ R52, R52, UR12 ;  /* 0x0000000c34347c20 */ /* 0x000fe20008410000 */
[----:B--2---:R-:W-:Y:S01]  /*16aa0*/  FMUL.FTZ R203, R48, UR12 ;  /* 0x0000000c30cb7c20 */ /* 0x004fe20008410000 */
[----:B------:R-:W-:Y:S01]  /*16ab0*/  FMUL.FTZ R3, R56, UR12 ;  /* 0x0000000c38037c20 */ /* 0x000fe20008410000 */
[----:B------:R-:W-:Y:S01]  /*16ac0*/  FMUL.FTZ R57, R57, UR12 ;  /* 0x0000000c39397c20 */ /* 0x000fe20008410000 */
[----:B------:R-:W-:Y:S05]  /*16ad0*/  FMUL.FTZ R58, R58, UR12 ;  /* 0x0000000c3a3a7c20 */ /* 0x000fea0008410000 */
[----:B------:R-:W2:Y:S01]  /*16ae0*/  MUFU.TANH R22, R200 ;  /* 0x000000c800167308 */ /* 0x000ea20000002400 */
[----:B------:R-:W-:Y:S01]  /*16af0*/  FMUL.FTZ R59, R59, UR12 ;  /* 0x0000000c3b3b7c20 */ /* 0x000fe20008410000 */
[C---:B-----5:R-:W-:Y:S08]  /*16b00*/  HMMA.16816.F32 R60, R228.reuse, R36, R60 ;  /* 0x00000024e43c723c */ /* 0x060ff0000000183c */
[----:B------:R5:W1:Y:S01]  /*16b10*/  MUFU.TANH R197, R3 ;  /* 0x0000000300c57308 */ /* 0x000a620000002400 */
[C---:B------:R-:W-:Y:S01]  /*16b20*/  HMMA.16816.F32 R64, R228.reuse, R38, R64 ;  /* 0x00000026e440723c */ /* 0x040fe20000001840 */
[----:B------:R-:W4:Y:S08]  /*16b30*/  LDSM.16.M88.4 R36, [R0+0x6800] ;  /* 0x006800000024783b */ /* 0x000f300000000200 */
        /* <DEDUP_REMOVED lines=8> */
[----:B------:R-:W2:Y:S02]  /*16bc0*/  LDSM.16.M88.4 R32, [R0+0x7000] ;  /* 0x007000000020783b */ /* 0x000ea40000000200 */
[----:B-----5:R-:W-:Y:S01]  /*16bd0*/  FMUL.FTZ R3, R64, UR12 ;  /* 0x0000000c40037c20 */ /* 0x020fe20008410000 */
[----:B------:R-:W-:Y:S03]  /*16be0*/  FMUL.FTZ R65, R65, UR12 ;  /* 0x0000000c41417c20 */ /* 0x000fe60008410000 */
        /* <DEDUP_REMOVED lines=14> */
[----:B-----5:R-:W-:Y:S01]  /*16cd0*/  FMUL.FTZ R3, R72, UR12 ;  /* 0x0000000c48037c20 */ /* 0x020fe20008410000 */
[C---:B------:R-:W-:Y:S01]  /*16ce0*/  HMMA.16816.F32 R80, R228.reuse, R38, R80 ;  /* 0x00000026e450723c */ /* 0x040fe20000001850 */
[----:B------:R-:W5:Y:S07]  /*16cf0*/  LDSM.16.M88.4 R36, [R0+0x7800] ;  /* 0x007800000024783b */ /* 0x000f6e0000000200 */
[----:B------:R3:W1:Y:S01]  /*16d00*/  MUFU.TANH R179, R3 ;  /* 0x0000000300b37308 */ /* 0x0006620000002400 */
[C---:B--2---:R-:W-:Y:S03]  /*16d10*/  HMMA.16816.F32 R84, R228.reuse, R32, R84 ;  /* 0x00000020e454723c */ /* 0x044fe60000001854 */
[----:B------:R-:W-:Y:S06]  /*16d20*/  FMUL.FTZ R76, R76, UR12 ;  /* 0x0000000c4c4c7c20 */ /* 0x000fec0008410000 */
[----:B------:R-:W2:Y:S01]  /*16d30*/  MUFU.TANH R204, R50 ;  /* 0x0000003200cc7308 */ /* 0x000ea20000002400 */
[----:B------:R-:W-:Y:S01]  /*16d40*/  FMUL.FTZ R77, R77, UR12 ;  /* 0x0000000c4d4d7c20 */ /* 0x000fe20008410000 */
[----:B------:R-:W-:Y:S01]  /*16d50*/  FMUL.FTZ R78, R78, UR12 ;  /* 0x0000000c4e4e7c20 */ /* 0x000fe20008410000 */
[----:B------:R-:W-:Y:S01]  /*16d60*/  FMUL.FTZ R79, R79, UR12 ;  /* 0x0000000c4f4f7c20 */ /* 0x000fe20008410000 */
[C---:B------:R-:W-:Y:S01]  /*16d70*/  HMMA.16816.F32 R88, R228.reuse, R34, R88 ;  /* 0x00000022e458723c */ /* 0x040fe20000001858 */
[----:B------:R-:W4:Y:S02]  /*16d80*/  LDSM.16.M88.4 R32, [R0+0x8000] ;  /* 0x008000000020783b */ /* 0x000f240000000200 */
[----:B------:R-:W-:Y:S03]  /*16d90*/  FMUL.FTZ R81, R81, UR12 ;  /* 0x0000000c51517c20 */ /* 0x000fe60008410000 */
[----:B------:R1:W1:Y:S01]  /*16da0*/  MUFU.TANH R202, R51 ;  /* 0x0000003300ca7308 */ /* 0x0002620000002400 */
[----:B------:R-:W-:Y:S01]  /*16db0*/  FMUL.FTZ R82, R82, UR12 ;  /* 0x0000000c52527c20 */ /* 0x000fe20008410000 */
[----:B---3--:R-:W-:Y:S01]  /*16dc0*/  FMUL.FTZ R3, R80, UR12 ;  /* 0x0000000c50037c20 */ /* 0x008fe20008410000 */
[----:B------:R-:W-:Y:S01]  /*16dd0*/  FMUL.FTZ R83, R83, UR12 ;  /* 0x0000000c53537c20 */ /* 0x000fe20008410000 */
[----:B------:R-:W-:Y:S06]  /*16de0*/  FMUL.FTZ R86, R86, UR12 ;  /* 0x0000000c56567c20 */ /* 0x000fec0008410000 */
[----:B------:R-:W3:Y:S01]  /*16df0*/  MUFU.TANH R191, R53 ;  /* 0x0000003500bf7308 */ /* 0x000ee20000002400 */
        /* <DEDUP_REMOVED lines=8> */
[C---:B-----5:R-:W-:Y:S06]  /*16e80*/  HMMA.16816.F32 R92, R228.reuse, R36, R92 ;  /* 0x00000024e45c723c */ /* 0x060fec000000185c */
[----:B------:R-:W1:Y:S02]  /*16e90*/  MUFU.TANH R209, R41 ;  /* 0x0000002900d17308 */ /* 0x000e640000002400 */
[C---:B------:R-:W-:Y:S01]  /*16ea0*/  HMMA.16816.F32 R96, R228.reuse, R38, R96 ;  /* 0x00000026e460723c */ /* 0x040fe20000001860 */
[----:B------:R-:W5:Y:S07]  /*16eb0*/  LDSM.16.M88.4 R36, [R0+0x8800] ;  /* 0x008800000024783b */ /* 0x000f6e0000000200 */
[----:B------:R-:W3:Y:S01]  /*16ec0*/  MUFU.TANH R212, R42 ;  /* 0x0000002a00d47308 */ /* 0x000ee20000002400 */
[C---:B----4-:R-:W-:Y:S09]  /*16ed0*/  HMMA.16816.F32 R100, R228.reuse, R32, R100 ;  /* 0x00000020e464723c */ /* 0x050ff20000001864 */
[----:B------:R4:W3:Y:S01]  /*16ee0*/  MUFU.TANH R210, R43 ;  /* 0x0000002b00d27308 */ /* 0x0008e20000002400 */
[----:B-1----:R-:W-:Y:S01]  /*16ef0*/  FMUL.FTZ R51, R92, UR12 ;  /* 0x0000000c5c337c20 */ /* 0x002fe20008410000 */
[----:B------:R-:W-:Y:S01]  /*16f00*/  FMUL.FTZ R50, R93, UR12 ;  /* 0x0000000c5d327c20 */ /* 0x000fe20008410000 */
[----:B--2---:R-:W-:Y:S01]  /*16f10*/  FMUL.FTZ R54, R94, UR12 ;  /* 0x0000000c5e367c20 */ /* 0x004fe20008410000 */
[----:B------:R-:W-:Y:S01]  /*16f20*/  FMUL.FTZ R53, R95, UR12 ;  /* 0x0000000c5f357c20 */ /* 0x000fe20008410000 */
[C---:B------:R-:W-:Y:S01]  /*16f30*/  HMMA.16816.F32 R104, R228.reuse, R34, R104 ;  /* 0x00000022e468723c */ /* 0x040fe20000001868 */
[----:B------:R-:W1:Y:S04]  /*16f40*/  LDSM.16.M88.4 R32, [R0+0x9000] ;  /* 0x009000000020783b */ /* 0x000e680000000200 */
[----:B------:R2:W1:Y:S01]  /*16f50*/  MUFU.TANH R198, R55 ;  /* 0x0000003700c67308 */ /* 0x0004620000002400 */
[----:B------:R-:W-:Y:S09]  /*16f60*/  FMUL.FTZ R56, R96, UR12 ;  /* 0x0000000c60387c20 */ /* 0x000ff20008410000 */
[----:B------:R3:W1:Y:S01]  /*16f70*/  MUFU.TANH R195, R57 ;  /* 0x0000003900c37308 */ /* 0x0006620000002400 */
[----:B------:R-:W-:Y:S01]  /*16f80*/  FMUL.FTZ R95, R100, UR12 ;  /* 0x0000000c645f7c20 */ /* 0x000fe20008410000 */
[----:B------:R-:W-:Y:S01]  /*16f90*/  FMUL.FTZ R93, R101, UR12 ;  /* 0x0000000c655d7c20 */ /* 0x000fe20008410000 */
[----:B------:R-:W-:Y:S01]  /*16fa0*/  FMUL.FTZ R96, R102, UR12 ;  /* 0x0000000c66607c20 */ /* 0x000fe20008410000 */
[----:B------:R-:W-:Y:S06]  /*16fb0*/  FMUL.FTZ R94, R103, UR12 ;  /* 0x0000000c675e7c20 */ /* 0x000fec0008410000 */
[----:B------:R1:W1:Y:S01]  /*16fc0*/  MUFU.TANH R196, R58 ;  /* 0x0000003a00c47308 */ /* 0x0002620000002400 */
[----:B----4-:R-:W-:Y:S01]  /*16fd0*/  FMUL.FTZ R43, R104, UR12 ;  /* 0x0000000c682b7c20 */ /* 0x010fe20008410000 */
[----:B--2---:R-:W-:Y:S01]  /*16fe0*/  FMUL.FTZ R55, R97, UR12 ;  /* 0x0000000c61377c20 */ /* 0x004fe20008410000 */
[----:B------:R-:W-:Y:S01]  /*16ff0*/  FMUL.FTZ R41, R105, UR12 ;  /* 0x0000000c69297c20 */ /* 0x000fe20008410000 */
[----:B------:R-:W-:Y:S01]  /*17000*/  FMUL.FTZ R92, R106, UR12 ;  /* 0x0000000c6a5c7c20 */ /* 0x000fe20008410000 */
[C---:B-----5:R-:W-:Y:S05]  /*17010*/  HMMA.16816.F32 R108, R228.reuse, R36, R108 ;  /* 0x00000024e46c723c */ /* 0x060fea000000186c */
[----:B------:R-:W2:Y:S01]  /*17020*/  MUFU.TANH R184, R70 ;  /* 0x0000004600b87308 */ /* 0x000ea20000002400 */
[----:B------:R-:W-:Y:S01]  /*17030*/  FMUL.FTZ R42, R107, UR12 ;  /* 0x0000000c6b2a7c20 */ /* 0x000fe20008410000 */
[----:B---3--:R-:W-:Y:S01]  /*17040*/  FMUL.FTZ R57, R99, UR12 ;  /* 0x0000000c63397c20 */ /* 0x008fe20008410000 */
[C---:B------:R-:W-:Y:S01]  /*17050*/  HMMA.16816.F32 R112, R228.reuse, R38, R112 ;  /* 0x00000026e470723c */ /* 0x040fe20000001870 */
[----:B------:R-:W3:Y:S01]  /*17060*/  LDSM.16.M88.4 R36, [R0+0x9800] ;  /* 0x009800000024783b */ /* 0x000ee20000000200 */
[----:B------:R-:W-:Y:S05]  /*17070*/  DEPBAR.LE SB0, 0x0 ;  /* 0x000080000000791a */ /* 0x000fea0000000000 */
[----:B------:R-:W4:Y:S01]  /*17080*/  MUFU.TANH R182, R71 ;  /* 0x0000004700b67308 */ /* 0x000f220000002400 */
[----:B-1----:R-:W-:Y:S01]  /*17090*/  FMUL.FTZ R58, R98, UR12 ;  /* 0x0000000c623a7c20 */ /* 0x002fe20008410000 */
[C---:B------:R-:W-:Y:S08]  /*170a0*/  HMMA.16816.F32 R116, R228.reuse, R32, R116 ;  /* 0x00000020e474723c */ /* 0x040ff00000001874 */
[----:B------:R-:W1:Y:S01]  /*170b0*/  MUFU.TANH R177, R73 ;  /* 0x0000004900b17308 */ /* 0x000e620000002400 */
[----:B------:R-:W-:Y:S01]  /*170c0*/  BAR.SYNC.DEFER_BLOCKING 0x0 ;  /* 0x0000000000007b1d */ /* 0x000fe20000010000 */
[----:B------:R-:W-:Y:S01]  /*170d0*/  FMUL.FTZ R91, R108, UR12 ;  /* 0x0000000c6c5b7c20 */ /* 0x000fe20008410000 */
[C---:B------:R-:W-:Y:S03]  /*170e0*/  HMMA.16816.F32 R120, R228.reuse, R34, R120 ;  /* 0x00000022e478723c */ /* 0x040fe60000001878 */
[----:B------:R-:W-:Y:S01]  /*170f0*/  FMUL.FTZ R89, R109, UR12 ;  /* 0x0000000c6d597c20 */ /* 0x000fe20008410000 */
[----:B------:R-:W-:Y:S03]  /*17100*/  FMUL.FTZ R90, R110, UR12 ;  /* 0x0000000c6e5a7c20 */ /* 0x000fe60008410000 */
[----:B------:R5:W1:Y:S01]  /*17110*/  MUFU.TANH R175, R76 ;  /* 0x0000004c00af7308 */ /* 0x000a620000002400 */
[----:B------:R-:W-:Y:S01]  /*17120*/  FMUL.FTZ R88, R111, UR12 ;  /* 0x0000000c6f587c20 */ /* 0x000fe20008410000 */
[----:B------:R-:W-:Y:S01]  /*17130*/  FMUL.FTZ R87, R112, UR12 ;  /* 0x0000000c70577c20 */ /* 0x000fe20008410000 */
[----:B------:R-:W-:Y:S01]  /*17140*/  FMUL.FTZ R85, R113, UR12 ;  /* 0x0000000c71557c20 */ /* 0x000fe20008410000 */
[----:B------:R-:W-:Y:S01]  /*17150*/  FMUL.FTZ R84, R115, UR12 ;  /* 0x0000000c73547c20 */ /* 0x000fe20008410000 */
[----:B------:R-:W-:Y:S05]  /*17160*/  FMUL.FTZ R80, R119, UR12 ;  /* 0x0000000c77507c20 */ /* 0x000fea0008410000 */
[----:B------:R2:W1:Y:S10]  /*17170*/  MUFU.TANH R173, R77 ;  /* 0x0000004d00ad7308 */ /* 0x0004740000002400 */
[----:B------:R4:W1:Y:S01]  /*17180*/  MUFU.TANH R176, R78 ;  /* 0x0000004e00b07308 */ /* 0x0008620000002400 */
[----:B-----5:R-:W-:Y:S01]  /*17190*/  FMUL.FTZ R76, R123, UR12 ;  /* 0x0000000c7b4c7c20 */ /* 0x020fe20008410000 */
[C---:B---3--:R-:W-:Y:S08]  /*171a0*/  HMMA.16816.F32 R124, R228.reuse, R36, R124 ;  /* 0x00000024e47c723c */ /* 0x048ff0000000187c */
[----:B------:R3:W1:Y:S01]  /*171b0*/  MUFU.TANH R174, R79 ;  /* 0x0000004f00ae7308 */ /* 0x0006620000002400 */
[----:B--2---:R-:W-:Y:S01]  /*171c0*/  FMUL.FTZ R77, R121, UR12 ;  /* 0x0000000c794d7c20 */ /* 0x004fe20008410000 */
[----:B------:R-:W-:Y:S08]  /*171d0*/  HMMA.16816.F32 R128, R228, R38, R128 ;  /* 0x00000026e480723c */ /* 0x000ff00000001880 */
[----:B------:R2:W1:Y:S01]  /*171e0*/  MUFU.TANH R171, R3 ;  /* 0x0000000300ab7308 */ /* 0x0004620000002400 */
[----:B----4-:R-:W-:Y:S01]  /*171f0*/  FMUL.FTZ R78, R122, UR12 ;  /* 0x0000000c7a4e7c20 */ /* 0x010fe20008410000 */
[----:B------:R-:W-:Y:S01]  /*17200*/  FMUL.FTZ R73, R124, UR12 ;  /* 0x0000000c7c497c20 */ /* 0x000fe20008410000 */
[----:B------:R-:W-:Y:S07]  /*17210*/  FMUL.FTZ R70, R125, UR12 ;  /* 0x0000000c7d467c20 */ /* 0x000fee0008410000 */
[----:B------:R4:W1:Y:S01]  /*17220*/  MUFU.TANH R169, R81 ;  /* 0x0000005100a97308 */ /* 0x0008620000002400 */
[----:B------:R-:W-:Y:S01]  /*17230*/  FMUL.FTZ R38, R126, UR12 ;  /* 0x0000000c7e267c20 */ /* 0x000fe20008410000 */
[----:B---3--:R-:W-:Y:S01]  /*17240*/  FMUL.FTZ R79, R120, UR12 ;  /* 0x0000000c784f7c20 */ /* 0x008fe20008410000 */
[----:B------:R-:W-:Y:S01]  /*17250*/  FMUL.FTZ R37, R127, UR12 ;  /* 0x0000000c7f257c20 */ /* 0x000fe20008410000 */
[----:B------:R-:W-:Y:S01]  /*17260*/  FMUL.FTZ R72, R128, UR12 ;  /* 0x0000000c80487c20 */ /* 0x000fe20008410000 */
[----:B------:R-:W-:Y:S05]  /*17270*/  FMUL.FTZ R71, R129, UR12 ;  /* 0x0000000c81477c20 */ /* 0x000fea0008410000 */
[----:B------:R3:W1:Y:S01]  /*17280*/  MUFU.TANH R172, R82 ;  /* 0x0000005200ac7308 */ /* 0x0006620000002400 */
[----:B------:R-:W-:Y:S01]  /*17290*/  FMUL.FTZ R36, R130, UR12 ;  /* 0x0000000c82247c20 */ /* 0x000fe20008410000 */
[----:B--2---:R-:W-:Y:S08]  /*172a0*/  FMUL.FTZ R3, R131, UR12 ;  /* 0x0000000c83037c20 */ /* 0x004ff00008410000 */
[----:B------:R2:W1:Y:S01]  /*172b0*/  MUFU.TANH R170, R83 ;  /* 0x0000005300aa7308 */ /* 0x0004620000002400 */
[----:B----4-:R-:W-:Y:S09]  /*172c0*/  FMUL.FTZ R81, R117, UR12 ;  /* 0x0000000c75517c20 */ /* 0x010ff20008410000 */
[----:B------:R4:W1:Y:S01]  /*172d0*/  MUFU.TANH R168, R86 ;  /* 0x0000005600a87308 */ /* 0x0008620000002400 */
[----:B---3--:R-:W-:Y:S09]  /*172e0*/  FMUL.FTZ R82, R118, UR12 ;  /* 0x0000000c76527c20 */ /* 0x008ff20008410000 */
[----:B------:R-:W3:Y:S01]  /*172f0*/  MUFU.TANH R225, R225 ;  /* 0x000000e100e17308 */ /* 0x000ee20000002400 */
[----:B--2---:R-:W-:Y:S09]  /*17300*/  FMUL.FTZ R83, R116, UR12 ;  /* 0x0000000c74537c20 */ /* 0x004ff20008410000 */
[----:B------:R-:W2:Y:S01]  /*17310*/  MUFU.TANH R226, R226 ;  /* 0x000000e200e27308 */ /* 0x000ea20000002400 */
[----:B----4-:R-:W-:Y:S09]  /*17320*/  FMUL.FTZ R86, R114, UR12 ;  /* 0x0000000c72567c20 */ /* 0x010ff20008410000 */
        /* <DEDUP_REMOVED lines=105> */
[----:B------:R-:W-:Y:S01]  /*179c0*/  IADD3 R8, PT, PT, -R0, RZ, RZ ;  /* 0x000000ff00087210 */ /* 0x000fe20007ffe1ff */
[----:B------:R-:W2:Y:S03]  /*179d0*/  LDC.64 R28, c[0x0][0x3b8] ;  /* 0x0000ee00ff1c7b82 */ /* 0x000ea60000000a00 */
        /* <DEDUP_REMOVED lines=20> */
[----:B------:R-:W-:Y:S02]  /*17b20*/  SEL R35, R35, R0, !P4 ;  /* 0x0000000023237207 */ /* 0x000fe40006000000 */
[-C--:B-1----:R-:W-:Y:S02]  /*17b30*/  LEA R62, P5, R39, R244.reuse, 0x2 ;  /* 0x000000f4273e7211 */ /* 0x082fe400078a10ff */
        /* <DEDUP_REMOVED lines=20> */
.L_x_2271:
[-C--:B------:R-:W-:Y:S01]  /*17c80*/  @!P2 MOV R241, R239.reuse ;  /* 0x000000ef00f1a202 */ /* 0x080fe20000000f00 */
[C---:B------:R-:W-:Y:S01]  /*17c90*/  @!P1 IMAD R12, R27.reuse, 0x60, RZ ;  /* 0x000000601b0c9824 */ /* 0x040fe200078e02ff */
[C---:B------:R-:W-:Y:S01]  /*17ca0*/  LEA R30, P4, R28.reuse, R240, 0x5 ;  /* 0x000000f01c1e7211 */ /* 0x040fe200078828ff */
[C---:B------:R-:W-:Y:S02]  /*17cb0*/  @!P1 IMAD R8, R27.reuse, 0xa0, RZ ;  /* 0x000000a01b089824 */ /* 0x040fe400078e02ff */
[----:B------:R-:W-:Y:S01]  /*17cc0*/  @!PT LDS RZ, [RZ] ;  /* 0x00000000fffff984 */ /* 0x000fe20000000800 */
[----:B------:R-:W-:Y:S01]  /*17cd0*/  @!PT LDS RZ, [RZ] ;  /* 0x00000000fffff984 */ /* 0x000fe20000000800 */
[----:B------:R-:W-:Y:S01]  /*17ce0*/  @!PT LDS RZ, [RZ] ;  /* 0x00000000fffff984 */ /* 0x000fe20000000800 */
[----:B------:R-:W-:Y:S01]  /*17cf0*/  @!P2 LDGSTS.E.BYPASS.LTC128B.128 [R251+0x2000], desc[UR20][R240.64] ;  /* 0x02000000f0fbafae */ /* 0x000fe2000b981a14 */
[C---:B------:R-:W-:Y:S01]  /*17d00*/  LEA.HI.X R31, R28.reuse, R239, R27, 0x5, P4 ;  /* 0x000000ef1c1f7211 */ /* 0x040fe200020f2c1b */
[C---:B------:R-:W-:Y:S01]  /*17d10*/  @!P1 IMAD R4, R27.reuse, 0xc0, RZ ;  /* 0x000000c01b049824 */ /* 0x040fe200078e02ff */
[CC--:B------:R-:W-:Y:S01]  /*17d20*/  @!P1 LEA R108, P5, R28.reuse, R30.reuse, 0x5 ;  /* 0x0000001e1c6c9211 */ /* 0x0c0fe200078a28ff */
[----:B------:R2:W-:Y:S01]  /*17d30*/  @P2 STS.128 [R251+0x2000], RZ ;  /* 0x002000fffb002388 */ /* 0x0005e20000000c00 */
[CC--:B-1----:R-:W-:Y:S01]  /*17d40*/  @!P1 LEA R68, P4, R28.reuse, R30.reuse, 0x6 ;  /* 0x0000001e1c449211 */ /* 0x0c2fe200078830ff */
        /* <DEDUP_REMOVED lines=15> */
[C---:B------:R-:W-:Y:S01]  /*17e40*/  @!P1 IMAD R2, R27.reuse, 0xe0, RZ ;  /* 0x000000e01b029824 */ /* 0x040fe200078e02ff */
        /* <DEDUP_REMOVED lines=15> */
[----:B------:R-:W-:Y:S01]  /*17f40*/  @!P1 IMAD.WIDE.U32 R100, R28, 0xa0, R100 ;  /* 0x000000a01c649825 */ /* 0x000fe200078e0064 */
[----:B------:R-:W-:Y:S02]  /*17f50*/  @!P1 IADD3 R99, PT, PT, R12, R99, RZ ;  /* 0x000000630c639210 */ /* 0x000fe40007ffe0ff */
[----:B------:R2:W-:Y:S01]  /*17f60*/  @P1 STS.128 [R251+0x4000], RZ ;  /* 0x004000fffb001388 */ /* 0x0005e20000000c00 */
[----:B------:R-:W-:Y:S01]  /*17f70*/  @!P1 IMAD.WIDE.U32 R102, R28, 0xc0, R102 ;  /* 0x000000c01c669825 */ /* 0x000fe200078e0066 */
[----:B------:R-:W-:Y:S02]  /*17f80*/  @!P1 IADD3 R101, PT, PT, R8, R101, RZ ;  /* 0x0000006508659210 */ /* 0x000fe40007ffe0ff */
[----:B------:R-:W-:Y:S01]  /*17f90*/  @!PT LDS RZ, [RZ] ;  /* 0x00000000fffff984 */ /* 0x000fe20000000800 */
[----:B------:R-:W-:Y:S01]  /*17fa0*/  @!PT LDS RZ, [RZ] ;  /* 0x00000000fffff984 */ /* 0x000fe20000000800 */
[----:B------:R-:W-:Y:S01]  /*17fb0*/  @!PT LDS RZ, [RZ] ;  /* 0x00000000fffff984 */ /* 0x000fe20000000800 */
[----:B------:R2:W-:Y:S01]  /*17fc0*/  @!P1 LDGSTS.E.BYPASS.LTC128B.128 [R251+0x4000], desc[UR20][R98.64] ;  /* 0x0400000062fb9fae */ /* 0x0005e2000b981a14 */
[----:B------:R-:W-:Y:S01]  /*17fd0*/  @!P1 IMAD.IADD R103, R4, 0x1, R103 ;  /* 0x0000000104679824 */ /* 0x000fe200078e0267 */
[-C--:B------:R-:W-:Y:S01]  /*17fe0*/  @!P1 MOV R105, R31.reuse ;  /* 0x0000001f00699202 */ /* 0x080fe20000000f00 */
[C---:B------:R-:W-:Y:S01]  /*17ff0*/  @!P1 IMAD R0, R27.reuse, 0x120, RZ ;  /* 0x000001201b009824 */ /* 0x040fe200078e02ff */
[----:B------:R2:W-:Y:S01]  /*18000*/  @P1 STS.128 [R251+0x4800], RZ ;  /* 0x004800fffb001388 */ /* 0x0005e20000000c00 */
[----:B------:R-:W-:Y:S01]  /*18010*/  @!P1 MOV R63, R31 ;  /* 0x0000001f003f9202 */ /* 0x000fe20000000f00 */
[----:B------:R-:W-:Y:S01]  /*18020*/  @!P1 IMAD.MOV.U32 R61, RZ, RZ, R31 ;  /* 0x000000ffff3d9224 */ /* 0x000fe200078e001f */
[-C--:B------:R-:W-:Y:S01]  /*18030*/  @!P1 MOV R60, R30.reuse ;  /* 0x0000001e003c9202 */ /* 0x080fe20000000f00 */
[----:B------:R-:W-:Y:S01]  /*18040*/  @!PT LDS RZ, [RZ] ;  /* 0x00000000fffff984 */ /* 0x000fe20000000800 */
[----:B------:R-:W-:Y:S01]  /*18050*/  @!PT LDS RZ, [RZ] ;  /* 0x00000000fffff984 */ /* 0x000fe20000000800 */
[----:B------:R-:W-:Y:S01]  /*18060*/  @!PT LDS RZ, [RZ] ;  /* 0x00000000fffff984 */ /* 0x000fe20000000800 */
[----:B------:R2:W-:Y:S01]  /*18070*/  @!P1 LDGSTS.E.BYPASS.LTC128B.128 [R251+0x4800], desc[UR20][R66.64] ;  /* 0x0480000042fb9fae */ /* 0x0005e2000b981a14 */
[C---:B------:R-:W-:Y:S01]  /*18080*/  @!P1 IMAD.WIDE.U32 R104, R28.reuse, 0xe0, R104 ;  /* 0x000000e01c689825 */ /* 0x040fe200078e0068 */
[-C--:B------:R-:W-:Y:S02]  /*18090*/  @!P1 MOV R34, R30.reuse ;  /* 0x0000001e00229202 */ /* 0x080fe40000000f00 */
[----:B------:R2:W-:Y:S01]  /*180a0*/  @P1 STS.128 [R251+0x5000], RZ ;  /* 0x005000fffb001388 */ /* 0x0005e20000000c00 */
[----:B------:R-:W-:Y:S01]  /*180b0*/  @!P1 IMAD.WIDE.U32 R60, R28, 0x140, R60 ;  /* 0x000001401c3c9825 */ /* 0x000fe200078e003c */
[----:B------:R-:W-:Y:S02]  /*180c0*/  @!P1 IADD3 R105, PT, PT, R2, R105, RZ ;  /* 0x0000006902699210 */ /* 0x000fe40007ffe0ff */
[----:B------:R-:W-:Y:S01]  /*180d0*/  @!PT LDS RZ, [RZ] ;  /* 0x00000000fffff984 */ /* 0x000fe20000000800 */
[----:B------:R-:W-:Y:S01]  /*180e0*/  @!PT LDS RZ, [RZ] ;  /* 0x00000000fffff984 */ /* 0x000fe20000000800 */
[----:B------:R-:W-:Y:S01]  /*180f0*/  @!PT LDS RZ, [RZ] ;  /* 0x00000000fffff984 */ /* 0x000fe20000000800 */
[----:B------:R2:W-:Y:S01]  /*18100*/  @!P1 LDGSTS.E.BYPASS.LTC128B.128 [R251+0x5000], desc[UR20][R100.64] ;  /* 0x0500000064fb9fae */ /* 0x0005e2000b981a14 */
[----:B------:R-:W-:Y:S01]  /*18110*/  @!P1 IMAD.WIDE.U32 R62, R28, 0x120, R62 ;  /* 0x000001201c3e9825 */ /* 0x000fe200078e003e */
[----:B------:R-:W-:Y:S02]  /*18120*/  @!P1 MOV R35, R31 ;  /* 0x0000001f00239202 */ /* 0x000fe40000000f00 */
[----:B------:R2:W-:Y:S01]  /*18130*/  @P1 STS.128 [R251+0x5800], RZ ;  /* 0x005800fffb001388 */ /* 0x0005e20000000c00 */
[----:B------:R-:W-:Y:S01]  /*18140*/  @!P1 IMAD.MOV.U32 R106, RZ, RZ, R62 ;  /* 0x000000ffff6a9224 */ /* 0x000fe200078e003e */
[----:B------:R-:W-:Y:S01]  /*18150*/  @!P1 IADD3 R107, PT, PT, R0, R63, RZ ;  /* 0x0000003f006b9210 */ /* 0x000fe20007ffe0ff */
[C---:B------:R-:W-:Y:S01]  /*18160*/  @!P1 IMAD.WIDE.U32 R34, R28.reuse, 0x160, R34 ;  /* 0x000001601c229825 */ /* 0x040fe200078e0022 */
[----:B------:R-:W-:Y:S01]  /*18170*/  @!PT LDS RZ, [RZ] ;  /* 0x00000000fffff984 */ /* 0x000fe20000000800 */
[----:B------:R-:W-:Y:S01]  /*18180*/  @!PT LDS RZ, [RZ] ;  /* 0x00000000fffff984 */ /* 0x000fe20000000800 */
[----:B------:R-:W-:Y:S01]  /*18190*/  @!PT LDS RZ, [RZ] ;  /* 0x00000000fffff984 */ /* 0x000fe20000000800 */
[----:B------:R2:W-:Y:S02]  /*181a0*/  @!P1 LDGSTS.E.BYPASS.LTC128B.128 [R251+0x5800], desc[UR20][R102.64] ;  /* 0x0580000066fb9fae */ /* 0x0005e4000b981a14 */
[----:B------:R-:W-:Y:S01]  /*181b0*/  @!P1 MOV R33, R31 ;  /* 0x0000001f00219202 */ /* 0x000fe20000000f00 */
[C---:B------:R-:W-:Y:S01]  /*181c0*/  @!P1 IMAD R63, R27.reuse, 0x140, RZ ;  /* 0x000001401b3f9824 */ /* 0x040fe200078e02ff */
[----:B------:R2:W-:Y:S01]  /*181d0*/  @P1 STS.128 [R251+0x6000], RZ ;  /* 0x006000fffb001388 */ /* 0x0005e20000000c00 */
[----:B------:R-:W-:Y:S01]  /*181e0*/  @!P1 IMAD R59, R27, 0x160, RZ ;  /* 0x000001601b3b9824 */ /* 0x000fe200078e02ff */
[----:B------:R-:W-:Y:S01]  /*181f0*/  @!P1 MOV R74, R30 ;  /* 0x0000001e004a9202 */ /* 0x000fe20000000f00 */
[----:B------:R-:W-:Y:S01]  /*18200*/  @!P1 IMAD.MOV.U32 R32, RZ, RZ, R30 ;  /* 0x000000ffff209224 */ /* 0x000fe200078e001e */
        /* <DEDUP_REMOVED lines=8> */
[C---:B------:R-:W-:Y:S03]  /*18290*/  @!P1 IMAD.WIDE.U32 R32, R28.reuse, 0x180, R32 ;  /* 0x000001801c209825 */ /* 0x040fe600078e0020 */
[----:B------:R-:W-:Y:S01]  /*182a0*/  @!PT LDS RZ, [RZ] ;  /* 0x00000000fffff984 */ /* 0x000fe20000000800 */
[----:B------:R-:W-:Y:S01]  /*182b0*/  @!PT LDS RZ, [RZ] ;  /* 0x00000000fffff984 */ /* 0x000fe20000000800 */
[----:B------:R-:W-:Y:S01]  /*182c0*/  @!PT LDS RZ, [RZ] ;  /* 0x00000000fffff984 */ /* 0x000fe20000000800 */
[----:B------:R2:W-:Y:S01]  /*182d0*/  @!P1 LDGSTS.E.BYPASS.LTC128B.128 [R251+0x6800], desc[UR20][R64.64] ;  /* 0x0680000040fb9fae */ /* 0x0005e2000b981a14 */
[----:B------:R-:W-:Y:S02]  /*182e0*/  @!P1 IMAD.IADD R33, R39, 0x1, R33 ;  /* 0x0000000127219824 */ /* 0x000fe400078e0221 */
[--C-:B------:R-:W-:Y:S01]  /*182f0*/  @!P1 IMAD.MOV.U32 R75, RZ, RZ, R31.reuse ;  /* 0x000000ffff4b9224 */ /* 0x100fe200078e001f */
[----:B------:R2:W-:Y:S01]  /*18300*/  @P1 STS.128 [R251+0x7000], RZ ;  /* 0x007000fffb001388 */ /* 0x0005e20000000c00 */
[C---:B-1----:R-:W-:Y:S03]  /*18310*/  @!P1 IMAD.WIDE.U32 R30, R28.reuse, 0x1a0, R30 ;  /* 0x000001a01c1e9825 */ /* 0x042fe600078e001e */
[----:B------:R-:W-:Y:S01]  /*18320*/  @!PT LDS RZ, [RZ] ;  /* 0x00000000fffff984 */ /* 0x000fe20000000800 */
[----:B------:R-:W-:Y:S01]  /*18330*/  @!PT LDS RZ, [RZ] ;  /* 0x00000000fffff984 */ /* 0x000fe20000000800 */
[----:B------:R-:W-:Y:S01]  /*18340*/  @!PT LDS RZ, [RZ] ;  /* 0x00000000fffff984 */ /* 0x000fe20000000800 */
[----:B------:R2:W-:Y:S01]  /*18350*/  @!P1 LDGSTS.E.BYPASS.LTC128B.128 [R251+0x7000], desc[UR20][R106.64] ;  /* 0x070000006afb9fae */ /* 0x0005e2000b981a14 */
[----:B------:R-:W-:Y:S03]  /*18360*/  @!P1 IMAD.WIDE.U32 R74, R28, 0x1c0, R74 ;  /* 0x000001c01c4a9825 */ /* 0x000fe600078e004a */
        /* <DEDUP_REMOVED lines=30> */
.L_x_2270:
[C---:B------:R-:W-:Y:S01]  /*18550*/  IADD3 R0, PT, PT, R249.reuse, -0x78, RZ ;  /* 0xffffff88f9007810 */ /* 0x040fe20007ffe0ff */
[----:B------:R-:W-:Y:S01]  /*18560*/  UIADD3 UR7, UPT, UPT, UR7, -0x1, URZ ;  /* 0xffffffff07077890 */ /* 0x000fe2000fffe0ff */
[C---:B------:R-:W-:Y:S01]  /*18570*/  IADD3 R2, PT, PT, R249.reuse, -0x80, RZ ;  /* 0xffffff80f9027810 */ /* 0x040fe20007ffe0ff */
[----:B------:R-:W-:Y:S01]  /*18580*/  UIADD3 UR14, UPT, UPT, UR14, -0x100, URZ ;  /* 0xffffff000e0e7890 */ /* 0x000fe2000fffe0ff */
[----:B------:R-:W-:Y:S01]  /*18590*/  I2FP.F32.U32 R0, R0 ;  /* 0x0000000000007245 */ /* 0x000fe20000201000 */
[----:B------:R-:W-:Y:S01]  /*185a0*/  UISETP.NE.AND UP0, UPT, UR7, URZ, UPT ;  /* 0x000000ff0700728c */ /* 0x000fe2000bf05270 */
[----:B------:R-:W-:Y:S02]  /*185b0*/  I2FP.F32.U32 R2, R2 ;  /* 0x0000000200027245 */ /* 0x000fe40000201000 */
[C---:B--2---:R-:W-:Y:S01]  /*185c0*/  IADD3 R33, PT, PT, R249.reuse, -0x67, RZ ;  /* 0xffffff99f9217810 */ /* 0x044fe20007ffe0ff */
[C---:B------:R-:W-:Y:S01]  /*185d0*/  FFMA.FTZ R227, R0.reuse, UR5, R227 ;  /* 0x0000000500e37c23 */ /* 0x040fe200080100e3 */
[----:B------:R-:W-:Y:S01]  /*185e0*/  FFMA.FTZ R225, R0, UR5, R225 ;  /* 0x0000000500e17c23 */ /* 0x000fe200080100e1 */
[C---:B------:R-:W-:Y:S01]  /*185f0*/  IADD3 R0, PT, PT, R249.reuse, -0x68, RZ ;  /* 0xffffff98f9007810 */ /* 0x040fe20007ffe0ff */
[C---:B------:R-:W-:Y:S01]  /*18600*/  FFMA.FTZ R223, R2.reuse, UR5, R223 ;  /* 0x0000000502df7c23 */ /* 0x040fe200080100df */
[----:B------:R-:W-:Y:S01]  /*18610*/  FFMA.FTZ R221, R2, UR5, R221 ;  /* 0x0000000502dd7c23 */ /* 0x000fe200080100dd */
[C---:B------:R-:W-:Y:S02]  /*18620*/  IADD3 R2, PT, PT, R249.reuse, -0x6f, RZ ;  /* 0xffffff91f9027810 */ /* 0x040fe40007ffe0ff */
[----:B------:R-:W-:Y:S02]  /*18630*/  I2FP.F32.U32 R0, R0 ;  /* 0x0000000000007245 */ /* 0x000fe40000201000 */
[----:B------:R-:W-:Y:S02]  /*18640*/  I2FP.F32.U32 R2, R2 ;  /* 0x0000000200027245 */ /* 0x000fe40000201000 */
[----:B------:R-:W-:Y:S01]  /*18650*/  I2FP.F32.U32 R33, R33 ;  /* 0x0000002100217245 */ /* 0x000fe20000201000 */
[----:B-1----:R-:W-:Y:S01]  /*18660*/  FFMA.FTZ R52, R0, UR5, R9 ;  /* 0x0000000500347c23 */ /* 0x002fe20008010009 */
[C---:B------:R-:W-:Y:S01]  /*18670*/  IADD3 R9, PT, PT, R249.reuse, -0x38, RZ ;  /* 0xffffffc8f9097810 */ /* 0x040fe20007ffe0ff */
[----:B------:R-:W-:Y:S01]  /*18680*/  FFMA.FTZ R34, R2, UR5, R5 ;  /* 0x0000000502227c23 */ /* 0x000fe20008010005 */
[----:B------:R-:W-:Y:S01]  /*18690*/  IADD3 R5, PT, PT, R249, -0x60, RZ ;  /* 0xffffffa0f9057810 */ /* 0x000fe20007ffe0ff */
[----:B------:R-:W-:Y:S01]  /*186a0*/  FFMA.FTZ R35, R0, UR5, R6 ;  /* 0x0000000500237c23 */ /* 0x000fe20008010006 */
[----:B------:R-:W-:Y:S01]  /*186b0*/  I2FP.F32.U32 R9, R9 ;  /* 0x0000000900097245 */ /* 0x000fe20000201000 */
[C---:B------:R-:W-:Y:S01]  /*186c0*/  FFMA.FTZ R32, R33.reuse, UR5, R10 ;  /* 0x0000000521207c23 */ /* 0x040fe2000801000a */
[----:B------:R-:W-:Y:S01]  /*186d0*/  I2FP.F32.U32 R5, R5 ;  /* 0x0000000500057245 */ /* 0x000fe20000201000 */
[----:B------:R-:W-:Y:S01]  /*186e0*/  FFMA.FTZ R33, R33, UR5, R7 ;  /* 0x0000000521217c23 */ /* 0x000fe20008010007 */
[----:B------:R-:W-:Y:S01]  /*186f0*/  IADD3 R0, PT, PT, R249, -0x57, RZ ;  /* 0xffffffa9f9007810 */ /* 0x000fe20007ffe0ff */
[C---:B------:R-:W-:Y:S01]  /*18700*/  FFMA.FTZ R212, R9.reuse, UR5, R212 ;  /* 0x0000000509d47c23 */ /* 0x040fe200080100d4 */
[----:B------:R-:W-:Y:S01]  /*18710*/  FFMA.FTZ R211, R9, UR5, R211 ;  /* 0x0000000509d37c23 */ /* 0x000fe200080100d3 */
[----:B------:R-:W-:Y:S01]  /*18720*/  IADD3 R9, PT, PT, R249, -0x2f, RZ ;  /* 0xffffffd1f9097810 */ /* 0x000fe20007ffe0ff */
[C---:B------:R-:W-:Y:S01]  /*18730*/  FFMA.FTZ R228, R5.reuse, UR5, R14 ;  /* 0x0000000505e47c23 */ /* 0x040fe2000801000e */
[----:B------:R-:W-:Y:S01]  /*18740*/  FFMA.FTZ R122, R5, UR5, R11 ;  /* 0x00000005057a7c23 */ /* 0x000fe2000801000b */
[----:B------:R-:W-:Y:S01]  /*18750*/  I2FP.F32.U32 R0, R0 ;  /* 0x0000000000007245 */ /* 0x000fe20000201000 */
[----:B------:R-:W-:Y:S01]  /*18760*/  FFMA.FTZ R234, R2, UR5, R234 ;  /* 0x0000000502ea7c23 */ /* 0x000fe200080100ea */
[----:B------:R-:W-:Y:S02]  /*18770*/  I2FP.F32.U32 R9, R9 ;  /* 0x0000000900097245 */ /* 0x000fe40000201000 */
[----:B------:R-:W-:Y:S01]  /*18780*/  IADD3 R5, PT, PT, R249, -0x48, RZ ;  /* 0xffffffb8f9057810 */ /* 0x000fe20007ffe0ff */
[C---:B------:R-:W-:Y:S01]  /*18790*/  FFMA.FTZ R128, R0.reuse, UR5, R21 ;  /* 0x0000000500807c23 */ /* 0x040fe20008010015 */
[----:B------:R-:W-:Y:S01]  /*187a0*/  FFMA.FTZ R231, R0, UR5, R18 ;  /* 0x0000000500e77c23 */ /* 0x000fe20008010012 */
[C---:B------:R-:W-:Y:S01]  /*187b0*/  FFMA.FTZ R206, R9.reuse, UR5, R206 ;  /* 0x0000000509ce7c23 */ /* 0x040fe200080100ce */
[----:B------:R-:W-:Y:S01]  /*187c0*/  FFMA.FTZ R205, R9, UR5, R205 ;  /* 0x0000000509cd7c23 */ /* 0x000fe200080100cd */
[C---:B------:R-:W-:Y:S02]  /*187d0*/  IADD3 R9, PT, PT, R249.reuse, -0x20, RZ ;  /* 0xffffffe0f9097810 */ /* 0x040fe40007ffe0ff */
[----:B------:R-:W-:Y:S02]  /*187e0*/  I2FP.F32.U32 R5, R5 ;  /* 0x0000000500057245 */ /* 0x000fe40000201000 */
        /* <DEDUP_REMOVED lines=9> */
[C---:B------:R-:W-:Y:S01]  /*18880*/  IADD3 R5, PT, PT, R249.reuse, -0x3f, RZ ;  /* 0xffffffc1f9057810 */ /* 0x040fe20007ffe0ff */
[C---:B------:R-:W-:Y:S01]  /*18890*/  FFMA.FTZ R64, R0.reuse, UR5, R25 ;  /* 0x0000000500407c23 */ /* 0x040fe20008010019 */
[----:B------:R-:W-:Y:S01]  /*188a0*/  IADD3 R7, PT, PT, R249, -0x40, RZ ;  /* 0xffffffc0f9077810 */ /* 0x000fe20007ffe0ff */
[C---:B------:R-:W-:Y:S01]  /*188b0*/  FFMA.FTZ R195, R9.reuse, UR5, R195 ;  /* 0x0000000509c37c23 */ /* 0x040fe200080100c3 */
[----:B------:R-:W-:Y:S01]  /*188c0*/  FFMA.FTZ R186, R9, UR5, R186 ;  /* 0x0000000509ba7c23 */ /* 0x000fe200080100ba */
[----:B------:R-:W-:Y:S01]  /*188d0*/  IADD3 R9, PT, PT, R249, -0x8, RZ ;  /* 0xfffffff8f9097810 */ /* 0x000fe20007ffe0ff */
[----:B------:R-:W-:Y:S01]  /*188e0*/  FFMA.FTZ R217, R0, UR5, R217 ;  /* 0x0000000500d97c23 */ /* 0x000fe200080100d9 */
        /* <DEDUP_REMOVED lines=9> */
[----:B------:R-:W-:Y:S01]  /*18980*/  IADD3 R0, PT, PT, R249, 0x28, RZ ;  /* 0x00000028f9007810 */ /* 0x000fe20007ffe0ff */
[----:B------:R-:W-:Y:S01]  /*18990*/  FFMA.FTZ R213, R5, UR5, R213 ;  /* 0x0000000505d57c23 */ /* 0x000fe200080100d5 */
[----:B------:R-:W-:Y:S01]  /*189a0*/  I2FP.F32.U32 R9, R9 ;  /* 0x0000000900097245 */ /* 0x000fe20000201000 */
[----:B------:R-:W-:Y:S01]  /*189b0*/  FFMA.FTZ R216, R7, UR5, R216 ;  /* 0x0000000507d87c23 */ /* 0x000fe200080100d8 */
[----:B------:R-:W-:Y:S01]  /*189c0*/  IADD3 R29, PT, PT, R249, -0x7f, RZ ;  /* 0xffffff81f91d7810 */ /* 0x000fe20007ffe0ff */
[----:B------:R-:W-:Y:S01]  /*189d0*/  FFMA.FTZ R215, R7, UR5, R215 ;  /* 0x0000000507d77c23 */ /* 0x000fe200080100d7 */
[----:B------:R-:W-:Y:S01]  /*189e0*/  I2FP.F32.U32 R0, R0 ;  /* 0x0000000000007245 */ /* 0x000fe20000201000 */
[C---:B------:R-:W-:Y:S01]  /*189f0*/  FFMA.FTZ R180, R9.reuse, UR5, R180 ;  /* 0x0000000509b47c23 */ /* 0x040fe200080100b4 */
[----:B------:R-:W-:Y:S01]  /*18a00*/  FFMA.FTZ R179, R9, UR5, R179 ;  /* 0x0000000509b37c23 */ /* 0x000fe200080100b3 */
[----:B------:R-:W-:Y:S01]  /*18a10*/  FFMA.FTZ R214, R5, UR5, R214 ;  /* 0x0000000505d67c23 */ /* 0x000fe200080100d6 */
[----:B------:R-:W-:Y:S01]  /*18a20*/  I2FP.F32.U32 R29, R29 ;  /* 0x0000001d001d7245 */ /* 0x000fe20000201000 */
[C---:B------:R-:W-:Y:S01]  /*18a30*/  FFMA.FTZ R126, R0.reuse, UR5, R49 ;  /* 0x00000005007e7c23 */ /* 0x040fe20008010031 */
[C---:B------:R-:W-:Y:S01]  /*18a40*/  IADD3 R9, PT, PT, R249.reuse, 0x11, RZ ;  /* 0x00000011f9097810 */ /* 0x040fe20007ffe0ff */
[----:B------:R-:W-:Y:S01]  /*18a50*/  FFMA.FTZ R125, R0, UR5, R47 ;  /* 0x00000005007d7c23 */ /* 0x000fe2000801002f */
[----:B------:R-:W-:Y:S01]  /*18a60*/  IADD3 R27, PT, PT, R249, -0x77, RZ ;  /* 0xffffff89f91b7810 */ /* 0x000fe20007ffe0ff */
[----:B------:R-:W-:Y:S01]  /*18a70*/  FFMA.FTZ R224, R29, UR5, R224 ;  /* 0x000000051de07c23 */ /* 0x000fe200080100e0 */
[----:B------:R-:W-:Y:S01]  /*18a80*/  IADD3 R7, PT, PT, R249, -0x37, RZ ;  /* 0xffffffc9f9077810 */ /* 0x000fe20007ffe0ff */
[----:B------:R-:W-:Y:S01]  /*18a90*/  FFMA.FTZ R222, R29, UR5, R222 ;  /* 0x000000051dde7c23 */ /* 0x000fe200080100de */
[C---:B------:R-:W-:Y:S02]  /*18aa0*/  IADD3 R5, PT, PT, R249.reuse, -0x30, RZ ;  /* 0xffffffd0f9057810 */ /* 0x040fe40007ffe0ff */
[----:B------:R-:W-:Y:S02]  /*18ab0*/  IADD3 R4, PT, PT, R249, -0x70, RZ ;  /* 0xffffff90f9047810 */ /* 0x000fe40007ffe0ff */
[----:B------:R-:W-:Y:S02]  /*18ac0*/  I2FP.F32.U32 R9, R9 ;  /* 0x0000000900097245 */ /* 0x000fe40000201000 */
[----:B------:R-:W-:Y:S02]  /*18ad0*/  I2FP.F32.U32 R27, R27 ;  /* 0x0000001b001b7245 */ /* 0x000fe40000201000 */
[----:B------:R-:W-:Y:S01]  /*18ae0*/  I2FP.F32.U32 R7, R7 ;  /* 0x0000000700077245 */ /* 0x000fe20000201000 */
[----:B------:R-:W-:Y:S01]  /*18af0*/  FFMA.FTZ R174, R9, UR5, R174 ;  /* 0x0000000509ae7c23 */ /* 0x000fe200080100ae */
[----:B------:R-:W-:Y:S01]  /*18b00*/  I2FP.F32.U32 R5, R5 ;  /* 0x0000000500057245 */ /* 0x000fe20000201000 */
[----:B------:R-:W-:Y:S01]  /*18b10*/  FFMA.FTZ R232, R27, UR5, R232 ;  /* 0x000000051be87c23 */ /* 0x000fe200080100e8 */
[----:B------:R-:W-:Y:S01]  /*18b20*/  IADD3 R0, PT, PT, R249, 0x39, RZ ;  /* 0x00000039f9007810 */ /* 0x000fe20007ffe0ff */
[C---:B------:R-:W-:Y:S01]  /*18b30*/  FFMA.FTZ R210, R7.reuse, UR5, R210 ;  /* 0x0000000507d27c23 */ /* 0x040fe200080100d2 */
[----:B------:R-:W-:Y:S01]  /*18b40*/  I2FP.F32.U32 R4, R4 ;  /* 0x0000000400047245 */ /* 0x000fe20000201000 */
[----:B------:R-:W-:Y:S01]  /*18b50*/  FFMA.FTZ R209, R7, UR5, R209 ;  /* 0x0000000507d17c23 */ /* 0x000fe200080100d1 */
[----:B------:R-:W-:Y:S01]  /*18b60*/  I2FP.F32.U32 R0, R0 ;  /* 0x0000000000007245 */ /* 0x000fe20000201000 */
[C---:B------:R-:W-:Y:S01]  /*18b70*/  FFMA.FTZ R208, R5.reuse, UR5, R208 ;  /* 0x0000000505d07c23 */ /* 0x040fe200080100d0 */
[----:B------:R-:W-:Y:S01]  /*18b80*/  FFMA.FTZ R207, R5, UR5, R207 ;  /* 0x0000000505cf7c23 */ /* 0x000fe200080100cf */
[----:B------:R-:W-:Y:S01]  /*18b90*/  FFMA.FTZ R173, R9, UR5, R173 ;  /* 0x0000000509ad7c23 */ /* 0x000fe200080100ad */
[----:B------:R-:W-:Y:S01]  /*18ba0*/  FMNMX3.FTZ R9, R167, R223, R224, !PT ;  /* 0x000000dfa7097276 */ /* 0x000fe200078100e0 */
[C---:B------:R-:W-:Y:S01]  /*18bb0*/  FFMA.FTZ R235, R4.reuse, UR5, R235 ;  /* 0x0000000504eb7c23 */ /* 0x040fe200080100eb */
[C---:B------:R-:W-:Y:S01]  /*18bc0*/  IADD3 R5, PT, PT, R249.reuse, -0x27, RZ ;  /* 0xffffffd9f9057810 */ /* 0x040fe20007ffe0ff */
[----:B------:R-:W-:Y:S01]  /*18bd0*/  FFMA.FTZ R233, R4, UR5, R233 ;  /* 0x0000000504e97c23 */ /* 0x000fe200080100e9 */
[C---:B------:R-:W-:Y:S01]  /*18be0*/  IADD3 R7, PT, PT, R249.reuse, -0x28, RZ ;  /* 0xffffffd8f9077810 */ /* 0x040fe20007ffe0ff */
[C---:B------:R-:W-:Y:S01]  /*18bf0*/  FFMA.FTZ R104, R0.reuse, UR5, R57 ;  /* 0x0000000500687c23 */ /* 0x040fe20008010039 */
[----:B------:R-:W-:Y:S01]  /*18c00*/  IADD3 R4, PT, PT, R249, -0x5f, RZ ;  /* 0xffffffa1f9047810 */ /* 0x000fe20007ffe0ff */
[----:B------:R-:W-:Y:S01]  /*18c10*/  FFMA.FTZ R107, R0, UR5, R55 ;  /* 0x00000005006b7c23 */ /* 0x000fe20008010037 */
[----:B------:R-:W-:Y:S01]  /*18c20*/  FMNMX3.FTZ R9, R9, R227, R232, !PT ;  /* 0x000000e309097276 */ /* 0x000fe200078100e8 */
[----:B------:R-:W-:Y:S01]  /*18c30*/  FFMA.FTZ R226, R27, UR5, R226 ;  /* 0x000000051be27c23 */ /* 0x000fe200080100e2 */
[----:B------:R-:W-:Y:S02]  /*18c40*/  I2FP.F32.U32 R5, R5 ;  /* 0x0000000500057245 */ /* 0x000fe40000201000 */
[----:B------:R-:W-:Y:S02]  /*18c50*/  I2FP.F32.U32 R7, R7 ;  /* 0x0000000700077245 */ /* 0x000fe40000201000 */
[----:B------:R-:W-:Y:S01]  /*18c60*/  FMNMX3.FTZ R0, R165, R221, R222, !PT ;  /* 0x000000dda5007276 */ /* 0x000fe200078100de */
[----:B------:R-:W-:Y:S01]  /*18c70*/  FFMA.FTZ R201, R5, UR5, R201 ;  /* 0x0000000505c97c23 */ /* 0x000fe200080100c9 */
[----:B------:R-:W-:Y:S01]  /*18c80*/  I2FP.F32.U32 R4, R4 ;  /* 0x0000000400047245 */ /* 0x000fe20000201000 */
[----:B------:R-:W-:Y:S01]  /*18c90*/  FFMA.FTZ R204, R7, UR5, R204 ;  /* 0x0000000507cc7c23 */ /* 0x000fe200080100cc */
[----:B------:R-:W-:Y:S01]  /*18ca0*/  IADD3 R2, PT, PT, R249, -0x58, RZ ;  /* 0xffffffa8f9027810 */ /* 0x000fe20007ffe0ff */
[----:B------:R-:W-:Y:S01]  /*18cb0*/  FFMA.FTZ R203, R7, UR5, R203 ;  /* 0x0000000507cb7c23 */ /* 0x000fe200080100cb */
[----:B------:R-:W-:Y:S01]  /*18cc0*/  FMNMX3.FTZ R9, R9, R235, R34, !PT ;  /* 0x000000eb09097276 */ /* 0x000fe20007810022 */
[----:B------:R-:W-:Y:S01]  /*18cd0*/  FFMA.FTZ R202, R5, UR5, R202 ;  /* 0x0000000505ca7c23 */ /* 0x000fe200080100ca */
[----:B------:R-:W-:Y:S01]  /*18ce0*/  FMNMX3.FTZ R0, R0, R225, R226, !PT ;  /* 0x000000e100007276 */ /* 0x000fe200078100e2 */
[C---:B------:R-:W-:Y:S01]  /*18cf0*/  FFMA.FTZ R230, R4.reuse, UR5, R15 ;  /* 0x0000000504e67c23 */ /* 0x040fe2000801000f */
[C---:B------:R-:W-:Y:S01]  /*18d00*/  IADD3 R67, PT, PT, R249.reuse, -0x50, RZ ;  /* 0xffffffb0f9437810 */ /* 0x040fe20007ffe0ff */
[----:B------:R-:W-:Y:S01]  /*18d10*/  FFMA.FTZ R241, R4, UR5, R13 ;  /* 0x0000000504f17c23 */ /* 0x000fe2000801000d */
[C---:B------:R-:W-:Y:S01]  /*18d20*/  IADD3 R65, PT, PT, R249.reuse, -0x4f, RZ ;  /* 0xffffffb1f9417810 */ /* 0x040fe20007ffe0ff */
[----:B------:R-:W-:Y:S01]  /*18d30*/  LDSM.16.MT88.4 R12, [R236+0xa000] ;  /* 0x00a00000ec0c783b */ /* 0x000fe20000004200 */
[----:B------:R-:W-:Y:S02]  /*18d40*/  I2FP.F32.U32 R2, R2 ;  /* 0x0000000200027245 */ /* 0x000fe40000201000 */
[C---:B------:R-:W-:Y:S02]  /*18d50*/  IADD3 R7, PT, PT, R249.reuse, -0x1f, RZ ;  /* 0xffffffe1f9077810 */ /* 0x040fe40007ffe0ff */
[----:B------:R-:W-:Y:S01]  /*18d60*/  IADD3 R5, PT, PT, R249, -0x18, RZ ;  /* 0xffffffe8f9057810 */ /* 0x000fe20007ffe0ff */
[C---:B------:R-:W-:Y:S01]  /*18d70*/  FFMA.FTZ R120, R2.reuse, UR5, R19 ;  /* 0x0000000502787c23 */ /* 0x040fe20008010013 */
[----:B------:R-:W-:Y:S01]  /*18d80*/  FMNMX3.FTZ R9, R9, R52, R32, !PT ;  /* 0x0000003409097276 */ /* 0x000fe20007810020 */
[----:B------:R-:W-:Y:S01]  /*18d90*/  FFMA.FTZ R229, R2, UR5, R17 ;  /* 0x0000000502e57c23 */ /* 0x000fe20008010011 */
[----:B------:R-:W-:Y:S02]  /*18da0*/  FMNMX3.FTZ R0, R0, R233, R234, !PT ;  /* 0x000000e900007276 */ /* 0x000fe400078100ea */
[----:B------:R-:W-:Y:S02]  /*18db0*/  I2FP.F32.U32 R67, R67 ;  /* 0x0000004300437245 */ /* 0x000fe40000201000 */
[----:B------:R-:W-:Y:S02]  /*18dc0*/  I2FP.F32.U32 R65, R65 ;  /* 0x0000004100417245 */ /* 0x000fe40000201000 */
[----:B------:R-:W-:Y:S01]  /*18dd0*/  I2FP.F32.U32 R7, R7 ;  /* 0x0000000700077245 */ /* 0x000fe20000201000 */
[----:B------:R-:W-:Y:S01]  /*18de0*/  FFMA.FTZ R220, R67, UR5, R220 ;  /* 0x0000000543dc7c23 */ /* 0x000fe200080100dc */
[----:B------:R-:W-:Y:S01]  /*18df0*/  I2FP.F32.U32 R5, R5 ;  /* 0x0000000500057245 */ /* 0x000fe20000201000 */
[----:B------:R-:W-:Y:S01]  /*18e00*/  FFMA.FTZ R218, R65, UR5, R218 ;  /* 0x0000000541da7c23 */ /* 0x000fe200080100da */
[----:B------:R-:W-:Y:S01]  /*18e10*/  FMNMX3.FTZ R9, R9, R228, R230, !PT ;  /* 0x000000e409097276 */ /* 0x000fe200078100e6 */
[C---:B------:R-:W-:Y:S01]  /*18e20*/  FFMA.FTZ R198, R7.reuse, UR5, R198 ;  /* 0x0000000507c67c23 */ /* 0x040fe200080100c6 */
[----:B------:R-:W-:Y:S01]  /*18e30*/  FMNMX3.FTZ R0, R0, R35, R33, !PT ;  /* 0x0000002300007276 */ /* 0x000fe20007810021 */
[----:B------:R-:W-:Y:S01]  /*18e40*/  FFMA.FTZ R191, R7, UR5, R191 ;  /* 0x0000000507bf7c23 */ /* 0x000fe200080100bf */
[C---:B------:R-:W-:Y:S01]  /*18e50*/  FFMA.FTZ R196, R5.reuse, UR5, R196 ;  /* 0x0000000505c47c23 */ /* 0x040fe200080100c4 */
[----:B------:R-:W-:Y:S01]  /*18e60*/  FFMA.FTZ R197, R5, UR5, R197 ;  /* 0x0000000505c57c23 */ /* 0x000fe200080100c5 */
[----:B------:R-:W-:Y:S01]  /*18e70*/  FMNMX3.FTZ R9, R9, R120, R128, !PT ;  /* 0x0000007809097276 */ /* 0x000fe20007810080 */
[----:B------:R-:W-:Y:S01]  /*18e80*/  FFMA.FTZ R67, R67, UR5, R23 ;  /* 0x0000000543437c23 */ /* 0x000fe20008010017 */
[----:B------:R-:W-:Y:S01]  /*18e90*/  IADD3 R5, PT, PT, R249, -0xf, RZ ;  /* 0xfffffff1f9057810 */ /* 0x000fe20007ffe0ff */
[----:B------:R-:W-:Y:S01]  /*18ea0*/  FFMA.FTZ R65, R65, UR5, R22 ;  /* 0x0000000541417c23 */ /* 0x000fe20008010016 */
[----:B------:R-:W-:Y:S02]  /*18eb0*/  IADD3 R7, PT, PT, R249, -0x10, RZ ;  /* 0xfffffff0f9077810 */ /* 0x000fe40007ffe0ff */
[----:B------:R-:W-:Y:S02]  /*18ec0*/  FMNMX3.FTZ R0, R0, R122, R241, !PT ;  /* 0x0000007a00007276 */ /* 0x000fe400078100f1 */
[----:B------:R-:W-:Y:S02]  /*18ed0*/  FMNMX3.FTZ R9, R9, R220, R218, !PT ;  /* 0x000000dc09097276 */ /* 0x000fe400078100da */
[----:B------:R-:W-:Y:S02]  /*18ee0*/  I2FP.F32.U32 R5, R5 ;  /* 0x0000000500057245 */ /* 0x000fe40000201000 */
[----:B------:R-:W-:Y:S02]  /*18ef0*/  I2FP.F32.U32 R7, R7 ;  /* 0x0000000700077245 */ /* 0x000fe40000201000 */
[----:B------:R-:W-:Y:S01]  /*18f00*/  FMNMX3.FTZ R0, R0, R229, R231, !PT ;  /* 0x000000e500007276 */ /* 0x000fe200078100e7 */
[----:B------:R-:W-:Y:S01]  /*18f10*/  FFMA.FTZ R189, R5, UR5, R189 ;  /* 0x0000000505bd7c23 */ /* 0x000fe200080100bd */
[----:B------:R-:W-:Y:S01]  /*18f20*/  FMNMX3.FTZ R9, R9, R66, R64, !PT ;  /* 0x0000004209097276 */ /* 0x000fe20007810040 */
[C---:B------:R-:W-:Y:S01]  /*18f30*/  FFMA.FTZ R194, R7.reuse, UR5, R194 ;  /* 0x0000000507c27c23 */ /* 0x040fe200080100c2 */
[----:B------:R-:W-:Y:S01]  /*18f40*/  FMNMX3.FTZ R0, R0, R67, R65, !PT ;  /* 0x0000004300007276 */ /* 0x000fe20007810041 */
[----:B------:R-:W-:Y:S01]  /*18f50*/  FFMA.FTZ R193, R7, UR5, R193 ;  /* 0x0000000507c17c23 */ /* 0x000fe200080100c1 */
[----:B------:R-:W-:Y:S01]  /*18f60*/  FFMA.FTZ R192, R5, UR5, R192 ;  /* 0x0000000505c07c23 */ /* 0x000fe200080100c0 */
[C---:B------:R-:W-:Y:S02]  /*18f70*/  IADD3 R5, PT, PT, R249.reuse, 0x1, RZ ;  /* 0x00000001f9057810 */ /* 0x040fe40007ffe0ff */
[----:B------:R-:W-:Y:S02]  /*18f80*/  IADD3 R7, PT, PT, R249, -0x7, RZ ;  /* 0xfffffff9f9077810 */ /* 0x000fe40007ffe0ff */
[----:B------:R-:W-:Y:S02]  /*18f90*/  FMNMX3.FTZ R9, R9, R216, R214, !PT ;  /* 0x000000d809097276 */ /* 0x000fe400078100d6 */
[----:B------:R-:W-:Y:S02]  /*18fa0*/  FMNMX3.FTZ R0, R0, R219, R217, !PT ;  /* 0x000000db00007276 */ /* 0x000fe400078100d9 */
[----:B------:R-:W-:Y:S02]  /*18fb0*/  I2FP.F32.U32 R5, R5 ;  /* 0x0000000500057245 */ /* 0x000fe40000201000 */
[----:B------:R-:W-:Y:S02]  /*18fc0*/  I2FP.F32.U32 R7, R7 ;  /* 0x0000000700077245 */ /* 0x000fe40000201000 */
[----:B------:R-:W-:Y:S01]  /*18fd0*/  FMNMX3.FTZ R9, R9, R212, R210, !PT ;  /* 0x000000d409097276 */ /* 0x000fe200078100d2 */
[C---:B------:R-:W-:Y:S01]  /*18fe0*/  FFMA.FTZ R182, R5.reuse, UR5, R182 ;  /* 0x0000000505b67c23 */ /* 0x040fe200080100b6 */
[----:B------:R-:W-:Y:S01]  /*18ff0*/  FMNMX3.FTZ R0, R0, R215, R213, !PT ;  /* 0x000000d700007276 */ /* 0x000fe200078100d5 */
[----:B------:R-:W-:Y:S01]  /*19000*/  FFMA.FTZ R181, R5, UR5, R181 ;  /* 0x0000000505b57c23 */ /* 0x000fe200080100b5 */
[C---:B------:R-:W-:Y:S01]  /*19010*/  FFMA.FTZ R188, R7.reuse, UR5, R188 ;  /* 0x0000000507bc7c23 */ /* 0x040fe200080100bc */
[----:B------:R-:W-:Y:S01]  /*19020*/  FFMA.FTZ R185, R7, UR5, R185 ;  /* 0x0000000507b97c23 */ /* 0x000fe200080100b9 */
[C---:B------:R-:W-:Y:S02]  /*19030*/  IADD3 R7, PT, PT, R249.reuse, 0x9, RZ ;  /* 0x00000009f9077810 */ /* 0x040fe40007ffe0ff */
[----:B------:R-:W-:Y:S02]  /*19040*/  IADD3 R5, PT, PT, R249, 0x10, RZ ;  /* 0x00000010f9057810 */ /* 0x000fe40007ffe0ff */
[----:B------:R-:W-:Y:S02]  /*19050*/  FMNMX3.FTZ R9, R9, R208, R206, !PT ;  /* 0x000000d009097276 */ /* 0x000fe400078100ce */
[----:B------:R-:W-:Y:S02]  /*19060*/  FMNMX3.FTZ R0, R0, R211, R209, !PT ;  /* 0x000000d300007276 */ /* 0x000fe400078100d1 */
[----:B------:R-:W-:Y:S02]  /*19070*/  I2FP.F32.U32 R7, R7 ;  /* 0x0000000700077245 */ /* 0x000fe40000201000 */
[----:B------:R-:W-:Y:S02]  /*19080*/  I2FP.F32.U32 R5, R5 ;  /* 0x0000000500057245 */ /* 0x000fe40000201000 */
[----:B------:R-:W-:Y:S01]  /*19090*/  FMNMX3.FTZ R9, R9, R204, R202, !PT ;  /* 0x000000cc09097276 */ /* 0x000fe200078100ca */
[----:B------:R-:W-:Y:S01]  /*190a0*/  FFMA.FTZ R178, R7, UR5, R178 ;  /* 0x0000000507b27c23 */ /* 0x000fe200080100b2 */
[----:B------:R-:W-:Y:S01]  /*190b0*/  FMNMX3.FTZ R0, R0, R207, R205, !PT ;  /* 0x000000cf00007276 */ /* 0x000fe200078100cd */
[----:B------:R-:W-:Y:S01]  /*190c0*/  FFMA.FTZ R176, R5, UR5, R176 ;  /* 0x0000000505b07c23 */ /* 0x000fe200080100b0 */
[----:B------:R-:W-:Y:S01]  /*190d0*/  FMNMX3.FTZ R9, R9, R200, R198, !PT ;  /* 0x000000c809097276 */ /* 0x000fe200078100c6 */
[----:B------:R-:W-:Y:S01]  /*190e0*/  FFMA.FTZ R177, R7, UR5, R177 ;  /* 0x0000000507b17c23 */ /* 0x000fe200080100b1 */
[----:B------:R-:W-:Y:S01]  /*190f0*/  FFMA.FTZ R175, R5, UR5, R175 ;  /* 0x0000000505af7c23 */ /* 0x000fe200080100af */
[----:B------:R-:W-:Y:S02]  /*19100*/  FMNMX3.FTZ R0, R0, R203, R201, !PT ;  /* 0x000000cb00007276 */ /* 0x000fe400078100c9 */
        /* <DEDUP_REMOVED lines=18> */
[----:B------:R-:W-:Y:S02]  /*19230*/  IADD3 R2, PT, PT, R249, 0x21, RZ ;  /* 0x00000021f9027810 */ /* 0x000fe40007ffe0ff */
[----:B------:R-:W-:Y:S01]  /*19240*/  I2FP.F32.U32 R5, R5 ;  /* 0x0000000500057245 */ /* 0x000fe20000201000 */
[C---:B------:R-:W-:Y:S01]  /*19250*/  FFMA.FTZ R43, R7.reuse, UR5, R43 ;  /* 0x00000005072b7c23 */ /* 0x040fe2000801002b */
[----:B------:R-:W-:Y:S01]  /*19260*/  FMNMX3.FTZ R0, R0, R187, R185, !PT ;  /* 0x000000bb00007276 */ /* 0x000fe200078100b9 */
[----:B------:R-:W-:Y:S01]  /*19270*/  FFMA.FTZ R92, R7, UR5, R92 ;  /* 0x00000005075c7c23 */ /* 0x000fe2000801005c */
[----:B------:R-:W-:Y:S01]  /*19280*/  IADD3 R129, PT, PT, R249, 0x20, RZ ;  /* 0x00000020f9817810 */ /* 0x000fe20007ffe0ff */
[----:B------:R-:W-:Y:S01]  /*19290*/  FFMA.FTZ R95, R5, UR5, R95 ;  /* 0x00000005055f7c23 */ /* 0x000fe2000801005f */
[----:B------:R-:W-:Y:S01]  /*192a0*/  FMNMX3.FTZ R9, R9, R180, R178, !PT ;  /* 0x000000b409097276 */ /* 0x000fe200078100b2 */
[----:B------:R-:W-:Y:S01]  /*192b0*/  FFMA.FTZ R96, R5, UR5, R96 ;  /* 0x0000000505607c23 */ /* 0x000fe20008010060 */
[----:B------:R-:W-:Y:S02]  /*192c0*/  I2FP.F32.U32 R2, R2 ;  /* 0x0000000200027245 */ /* 0x000fe40000201000 */
[----:B------:R-:W-:Y:S02]  /*192d0*/  FMNMX3.FTZ R0, R0, R183, R181, !PT ;  /* 0x000000b700007276 */ /* 0x000fe400078100b5 */
[C---:B------:R-:W-:Y:S01]  /*192e0*/  IADD3 R123, PT, PT, R249.reuse, 0x29, RZ ;  /* 0x00000029f97b7810 */ /* 0x040fe20007ffe0ff */
[C---:B------:R-:W-:Y:S01]  /*192f0*/  FFMA.FTZ R130, R2.reuse, UR5, R45 ;  /* 0x0000000502827c23 */ /* 0x040fe2000801002d */
[----:B------:R-:W-:Y:S01]  /*19300*/  I2FP.F32.U32 R129, R129 ;  /* 0x0000008100817245 */ /* 0x000fe20000201000 */
[----:B------:R-:W-:Y:S01]  /*19310*/  FFMA.FTZ R127, R2, UR5, R40 ;  /* 0x00000005027f7c23 */ /* 0x000fe20008010028 */
[C---:B------:R-:W-:Y:S02]  /*19320*/  IADD3 R5, PT, PT, R249.reuse, 0x49, RZ ;  /* 0x00000049f9057810 */ /* 0x040fe40007ffe0ff */
[----:B------:R-:W-:Y:S01]  /*19330*/  IADD3 R7, PT, PT, R249, 0x51, RZ ;  /* 0x00000051f9077810 */ /* 0x000fe20007ffe0ff */
[----:B------:R-:W-:Y:S01]  /*19340*/  FFMA.FTZ R168, R129, UR5, R168 ;  /* 0x0000000581a87c23 */ /* 0x000fe200080100a8 */
[----:B------:R-:W-:Y:S01]  /*19350*/  FMNMX3.FTZ R9, R9, R176, R174, !PT ;  /* 0x000000b009097276 */ /* 0x000fe200078100ae */
[----:B------:R-:W-:Y:S01]  /*19360*/  FFMA.FTZ R129, R129, UR5, R44 ;  /* 0x0000000581817c23 */ /* 0x000fe2000801002c */
[C---:B------:R-:W-:Y:S02]  /*19370*/  IADD3 R11, PT, PT, R249.reuse, 0x41, RZ ;  /* 0x00000041f90b7810 */ /* 0x040fe40007ffe0ff */
[----:B------:R-:W-:Y:S02]  /*19380*/  FMNMX3.FTZ R0, R0, R179, R177, !PT ;  /* 0x000000b300007276 */ /* 0x000fe400078100b1 */
[----:B------:R-:W-:Y:S02]  /*19390*/  I2FP.F32.U32 R123, R123 ;  /* 0x0000007b007b7245 */ /* 0x000fe40000201000 */
[C---:B------:R-:W-:Y:S02]  /*193a0*/  IADD3 R113, PT, PT, R249.reuse, 0x30, RZ ;  /* 0x00000030f9717810 */ /* 0x040fe40007ffe0ff */
[----:B------:R-:W-:Y:S01]  /*193b0*/  IADD3 R2, PT, PT, R249, 0x31, RZ ;  /* 0x00000031f9027810 */ /* 0x000fe20007ffe0ff */
[C---:B------:R-:W-:Y:S01]  /*193c0*/  FFMA.FTZ R124, R123.reuse, UR5, R48 ;  /* 0x000000057b7c7c23 */ /* 0x040fe20008010030 */
[----:B------:R-:W-:Y:S01]  /*193d0*/  I2FP.F32.U32 R5, R5 ;  /* 0x0000000500057245 */ /* 0x000fe20000201000 */
[----:B------:R-:W-:Y:S01]  /*193e0*/  FFMA.FTZ R123, R123, UR5, R46 ;  /* 0x000000057b7b7c23 */ /* 0x000fe2000801002e */
[----:B------:R-:W-:Y:S02]  /*193f0*/  I2FP.F32.U32 R7, R7 ;  /* 0x0000000700077245 */ /* 0x000fe40000201000 */
[----:B------:R-:W-:Y:S01]  /*19400*/  FMNMX3.FTZ R9, R9, R172, R170, !PT ;  /* 0x000000ac09097276 */ /* 0x000fe200078100aa */
[C---:B------:R-:W-:Y:S01]  /*19410*/  FFMA.FTZ R41, R5.reuse, UR5, R41 ;  /* 0x0000000505297c23 */ /* 0x040fe20008010029 */
[----:B------:R-:W-:Y:S01]  /*19420*/  I2FP.F32.U32 R11, R11 ;  /* 0x0000000b000b7245 */ /* 0x000fe20000201000 */
[----:B------:R-:W-:Y:S01]  /*19430*/  FFMA.FTZ R42, R5, UR5, R42 ;  /* 0x00000005052a7c23 */ /* 0x000fe2000801002a */
[----:B------:R-:W-:Y:S01]  /*19440*/  FMNMX3.FTZ R0, R0, R175, R173, !PT ;  /* 0x000000af00007276 */ /* 0x000fe200078100ad */
[C---:B------:R-:W-:Y:S01]  /*19450*/  FFMA.FTZ R88, R7.reuse, UR5, R88 ;  /* 0x0000000507587c23 */ /* 0x040fe20008010058 */
[----:B------:R-:W-:Y:S01]  /*19460*/  I2FP.F32.U32 R113, R113 ;  /* 0x0000007100717245 */ /* 0x000fe20000201000 */
[----:B------:R-:W-:Y:S01]  /*19470*/  FFMA.FTZ R89, R7, UR5, R89 ;  /* 0x0000000507597c23 */ /* 0x000fe20008010059 */
[----:B------:R-:W-:Y:S01]  /*19480*/  I2FP.F32.U32 R2, R2 ;  /* 0x0000000200027245 */ /* 0x000fe20000201000 */
[----:B------:R-:W-:Y:S01]  /*19490*/  FFMA.FTZ R94, R11, UR5, R94 ;  /* 0x000000050b5e7c23 */ /* 0x000fe2000801005e */
[----:B------:R-:W-:Y:S01]  /*194a0*/  IADD3 R109, PT, PT, R249, 0x38, RZ ;  /* 0x00000038f96d7810 */ /* 0x000fe20007ffe0ff */
[----:B------:R-:W-:Y:S01]  /*194b0*/  FFMA.FTZ R93, R11, UR5, R93 ;  /* 0x000000050b5d7c23 */ /* 0x000fe2000801005d */
[----:B------:R-:W-:Y:S01]  /*194c0*/  FMNMX3.FTZ R9, R9, R168, R130, !PT ;  /* 0x000000a809097276 */ /* 0x000fe20007810082 */
[----:B------:R-:W-:Y:S01]  /*194d0*/  FFMA.FTZ R110, R113, UR5, R54 ;  /* 0x00000005716e7c23 */ /* 0x000fe20008010036 */
[C---:B------:R-:W-:Y:S01]  /*194e0*/  IADD3 R7, PT, PT, R249.reuse, 0x60, RZ ;  /* 0x00000060f9077810 */ /* 0x040fe20007ffe0ff */
[----:B------:R-:W-:Y:S01]  /*194f0*/  FFMA.FTZ R108, R2, UR5, R53 ;  /* 0x00000005026c7c23 */ /* 0x000fe20008010035 */
[----:B------:R-:W-:Y:S01]  /*19500*/  IADD3 R5, PT, PT, R249, 0x58, RZ ;  /* 0x00000058f9057810 */ /* 0x000fe20007ffe0ff */
[----:B------:R-:W-:Y:S01]  /*19510*/  FFMA.FTZ R113, R113, UR5, R51 ;  /* 0x0000000571717c23 */ /* 0x000fe20008010033 */
[----:B------:R-:W-:Y:S01]  /*19520*/  FMNMX3.FTZ R0, R0, R171, R169, !PT ;  /* 0x000000ab00007276 */ /* 0x000fe200078100a9 */
[----:B------:R-:W-:Y:S01]  /*19530*/  FFMA.FTZ R111, R2, UR5, R50 ;  /* 0x00000005026f7c23 */ /* 0x000fe20008010032 */
[----:B------:R-:W-:Y:S02]  /*19540*/  I2FP.F32.U32 R109, R109 ;  /* 0x0000006d006d7245 */ /* 0x000fe40000201000 */
[----:B------:R-:W-:Y:S02]  /*19550*/  IADD3 R11, PT, PT, R249, 0x50, RZ ;  /* 0x00000050f90b7810 */ /* 0x000fe40007ffe0ff */
[----:B------:R-:W-:Y:S01]  /*19560*/  FMNMX3.FTZ R9, R9, R126, R124, !PT ;  /* 0x0000007e09097276 */ /* 0x000fe2000781007c */
[C---:B------:R-:W-:Y:S01]  /*19570*/  FFMA.FTZ R106, R109.reuse, UR5, R58 ;  /* 0x000000056d6a7c23 */ /* 0x040fe2000801003a */
[----:B------:R-:W-:Y:S01]  /*19580*/  I2FP.F32.U32 R7, R7 ;  /* 0x0000000700077245 */ /* 0x000fe20000201000 */
[----:B------:R-:W-:Y:S01]  /*19590*/  FFMA.FTZ R109, R109, UR5, R56 ;  /* 0x000000056d6d7c23 */ /* 0x000fe20008010038 */
[----:B------:R-:W-:Y:S02]  /*195a0*/  I2FP.F32.U32 R5, R5 ;  /* 0x0000000500057245 */ /* 0x000fe40000201000 */
[----:B------:R-:W-:Y:S01]  /*195b0*/  FMNMX3.FTZ R0, R0, R129, R127, !PT ;  /* 0x0000008100007276 */ /* 0x000fe2000781007f */
[----:B------:R-:W-:Y:S01]  /*195c0*/  FFMA.FTZ R83, R7, UR5, R83 ;  /* 0x0000000507537c23 */ /* 0x000fe20008010053 */
        /* <DEDUP_REMOVED lines=8> */
[----:B------:R-:W-:Y:S01]  /*19650*/  IADD3 R7, PT, PT, R249, 0x69, RZ ;  /* 0x00000069f9077810 */ /* 0x000fe20007ffe0ff */
[----:B------:R-:W-:Y:S01]  /*19660*/  FFMA.FTZ R91, R11, UR5, R91 ;  /* 0x000000050b5b7c23 */ /* 0x000fe2000801005b */
[----:B------:R-:W-:Y:S02]  /*19670*/  FMNMX3.FTZ R9, R9, R106, R104, !PT ;  /* 0x0000006a09097276 */ /* 0x000fe40007810068 */
[----:B------:R-:W-:Y:S02]  /*19680*/  IADD3 R11, PT, PT, R249, 0x59, RZ ;  /* 0x00000059f90b7810 */ /* 0x000fe40007ffe0ff */
[----:B------:R-:W-:Y:S02]  /*19690*/  FMNMX3.FTZ R0, R0, R113, R111, !PT ;  /* 0x0000007100007276 */ /* 0x000fe4000781006f */
[----:B------:R-:W-:Y:S02]  /*196a0*/  I2FP.F32.U32 R5, R5 ;  /* 0x0000000500057245 */ /* 0x000fe40000201000 */
[----:B------:R-:W-:Y:S02]  /*196b0*/  I2FP.F32.U32 R7, R7 ;  /* 0x0000000700077245 */ /* 0x000fe40000201000 */
[----:B------:R-:W-:Y:S01]  /*196c0*/  I2FP.F32.U32 R11, R11 ;  /* 0x0000000b000b7245 */ /* 0x000fe20000201000 */
[----:B------:R-:W-:Y:S01]  /*196d0*/  FFMA.FTZ R80, R5, UR5, R80 ;  /* 0x0000000505507c23 */ /* 0x000fe20008010050 */
[----:B------:R-:W-:Y:S01]  /*196e0*/  FMNMX3.FTZ R9, R9, R96, R94, !PT ;  /* 0x0000006009097276 */ /* 0x000fe2000781005e */
[C---:B------:R-:W-:Y:S01]  /*196f0*/  FFMA.FTZ R76, R7.reuse, UR5, R76 ;  /* 0x00000005074c7c23 */ /* 0x040fe2000801004c */
[----:B------:R-:W-:Y:S01]  /*19700*/  FMNMX3.FTZ R0, R0, R109, R107, !PT ;  /* 0x0000006d00007276 */ /* 0x000fe2000781006b */
[----:B------:R-:W-:Y:S01]  /*19710*/  FFMA.FTZ R77, R7, UR5, R77 ;  /* 0x00000005074d7c23 */ /* 0x000fe2000801004d */
[----:B------:R-:W-:Y:S01]  /*19720*/  FFMA.FTZ R81, R5, UR5, R81 ;  /* 0x0000000505517c23 */ /* 0x000fe20008010051 */
[----:B------:R-:W-:Y:S01]  /*19730*/  FMNMX3.FTZ R7, R9, R92, R42, !PT ;  /* 0x0000005c09077276 */ /* 0x000fe2000781002a */
[----:B------:R-:W-:Y:S01]  /*19740*/  FFMA.FTZ R85, R11, UR5, R85 ;  /* 0x000000050b557c23 */ /* 0x000fe20008010055 */
[----:B------:R-:W-:Y:S01]  /*19750*/  IADD3 R5, PT, PT, R249, 0x70, RZ ;  /* 0x00000070f9057810 */ /* 0x000fe20007ffe0ff */
[----:B------:R-:W-:Y:S01]  /*19760*/  FFMA.FTZ R84, R11, UR5, R84 ;  /* 0x000000050b547c23 */ /* 0x000fe20008010054 */
[----:B------:R-:W-:Y:S02]  /*19770*/  FMNMX3.FTZ R4, R0, R95, R93, !PT ;  /* 0x0000005f00047276 */ /* 0x000fe4000781005d */
[----:B------:R-:W-:Y:S02]  /*19780*/  IADD3 R11, PT, PT, R249, 0x68, RZ ;  /* 0x00000068f90b7810 */ /* 0x000fe40007ffe0ff */
[----:B------:R-:W-:Y:S02]  /*19790*/  FMNMX3.FTZ R7, R7, R90, R88, !PT ;  /* 0x0000005a07077276 */ /* 0x000fe40007810058 */
[----:B------:R-:W-:Y:S02]  /*197a0*/  I2FP.F32.U32 R5, R5 ;  /* 0x0000000500057245 */ /* 0x000fe40000201000 */
[----:B------:R-:W-:Y:S02]  /*197b0*/  FMNMX3.FTZ R4, R4, R43, R41, !PT ;  /* 0x0000002b04047276 */ /* 0x000fe40007810029 */
[----:B------:R-:W-:Y:S01]  /*197c0*/  I2FP.F32.U32 R11, R11 ;  /* 0x0000000b000b7245 */ /* 0x000fe20000201000 */
[----:B------:R-:W-:Y:S01]  /*197d0*/  FFMA.FTZ R38, R5, UR5, R38 ;  /* 0x0000000505267c23 */ /* 0x000fe20008010026 */
[----:B------:R-:W-:Y:S01]  /*197e0*/  IADD3 R0, PT, PT, R249, 0x71, RZ ;  /* 0x00000071f9007810 */ /* 0x000fe20007ffe0ff */
[----:B------:R-:W-:Y:S01]  /*197f0*/  FFMA.FTZ R73, R5, UR5, R73 ;  /* 0x0000000505497c23 */ /* 0x000fe20008010049 */
[----:B------:R-:W-:Y:S01]  /*19800*/  FMNMX3.FTZ R7, R7, R86, R84, !PT ;  /* 0x0000005607077276 */ /* 0x000fe20007810054 */
[C---:B------:R-:W-:Y:S01]  /*19810*/  FFMA.FTZ R78, R11.reuse, UR5, R78 ;  /* 0x000000050b4e7c23 */ /* 0x040fe2000801004e */
[----:B------:R-:W-:Y:S01]  /*19820*/  FMNMX3.FTZ R4, R4, R91, R89, !PT ;  /* 0x0000005b04047276 */ /* 0x000fe20007810059 */
[----:B------:R-:W-:Y:S01]  /*19830*/  FFMA.FTZ R79, R11, UR5, R79 ;  /* 0x000000050b4f7c23 */ /* 0x000fe2000801004f */
[----:B------:R-:W-:Y:S02]  /*19840*/  I2FP.F32.U32 R0, R0 ;  /* 0x0000000000007245 */ /* 0x000fe40000201000 */
[C---:B------:R-:W-:Y:S02]  /*19850*/  IADD3 R2, PT, PT, R249.reuse, 0x79, RZ ;  /* 0x00000079f9027810 */ /* 0x040fe40007ffe0ff */
[----:B------:R-:W-:Y:S01]  /*19860*/  IADD3 R5, PT, PT, R249, 0x78, RZ ;  /* 0x00000078f9057810 */ /* 0x000fe20007ffe0ff */
[C---:B------:R-:W-:Y:S01]  /*19870*/  FFMA.FTZ R37, R0.reuse, UR5, R37 ;  /* 0x0000000500257c23 */ /* 0x040fe20008010025 */
[----:B------:R-:W-:Y:S01]  /*19880*/  FMNMX3.FTZ R7, R7, R82, R80, !PT ;  /* 0x0000005207077276 */ /* 0x000fe20007810050 */
[----:B------:R-:W-:Y:S01]  /*19890*/  FFMA.FTZ R70, R0, UR5, R70 ;  /* 0x0000000500467c23 */ /* 0x000fe20008010046 */
        /* <DEDUP_REMOVED lines=13> */
[----:B------:R-:W-:Y:S01]  /*19970*/  IADD3 R68, PT, PT, R238, R236, RZ ;  /* 0x000000ecee447210 */ /* 0x000fe20007ffe0ff */
[----:B------:R-:W1:Y:S01]  /*19980*/  SHFL.BFLY PT, R0, R5, 0x2, 0x1f ;  /* 0x0c401f0005007f89 */ /* 0x000e6200000e0000 */
[----:B------:R-:W-:Y:S02]  /*19990*/  FMNMX3.FTZ R11, R4, R72, R71, !PT ;  /* 0x00000048040b7276 */ /* 0x000fe40007810047 */
[----:B------:R-:W-:Y:S05]  /*199a0*/  MOV R69, R247 ;  /* 0x000000f700457202 */ /* 0x000fea0000000f00 */
[----:B------:R-:W-:Y:S01]  /*199b0*/  LDSM.16.MT88.4 R20, [R68+0xa000] ;  /* 0x00a000004414783b */ /* 0x000fe20000004200 */
[----:B------:R-:W-:Y:S02]  /*199c0*/  @P0 IADD3 R69, PT, PT, R246, -0x40, RZ ;  /* 0xffffffc0f6450810 */ /* 0x000fe40007ffe0ff */
[----:B------:R-:W-:Y:S02]  /*199d0*/  IADD3 R249, PT, PT, R249, -0x100, RZ ;  /* 0xffffff00f9f97810 */ /* 0x000fe40007ffe0ff */
[----:B------:R-:W-:Y:S03]  /*199e0*/  IADD3 R238, PT, PT, R238, R69, RZ ;  /* 0x00000045eeee7210 */ /* 0x000fe60007ffe0ff */
[----:B------:R-:W2:Y:S08]  /*199f0*/  SHFL.BFLY PT, R2, R11, 0x2, 0x1f ;  /* 0x0c401f000b027f89 */ /* 0x000eb000000e0000 */
[----:B------:R-:W-:Y:S08]  /*19a00*/  LDSM.16.MT88.4 R28, [R69] ;  /* 0x00000000451c783b */ /* 0x000ff00000004200 */
[----:B------:R-:W-:Y:S08]  /*19a10*/  LDSM.16.MT88.4 R48, [R238] ;  /* 0x00000000ee30783b */ /* 0x000ff00000004200 */
[----:B------:R-:W-:Y:S08]  /*19a20*/  LDSM.16.MT88.4 R56, [R68+0xa800] ;  /* 0x00a800004438783b */ /* 0x000ff00000004200 */
[----:B------:R-:W-:Y:S01]  /*19a30*/  LDSM.16.MT88.4 R60, [R69+0x800] ;  /* 0x00080000453c783b */ /* 0x000fe20000004200 */
        /* <DEDUP_REMOVED lines=9> */
[C---:B------:R-:W-:Y:S02]  /*19ad0*/  FMUL.FTZ R74, R2.reuse, UR4 ;  /* 0x00000004024a7c20 */ /* 0x040fe40008410000 */
[----:B------:R-:W-:Y:S01]  /*19ae0*/  FSEL R75, R75, RZ, P1 ;  /* 0x000000ff4b4b7208 */ /* 0x000fe20000800000 */
[C---:B------:R-:W-:Y:S01]  /*19af0*/  FADD.FTZ R5, -R2.reuse, R165 ;  /* 0x000000a502057221 */ /* 0x040fe20000010100 */
[----:B------:R-:W-:Y:S01]  /*19b00*/  FSETP.NEU.FTZ.AND P1, PT, R2, -INF , PT ;  /* 0xff8000000200780b */ /* 0x000fe20003f3d000 */
[----:B------:R-:W-:Y:S02]  /*19b10*/  FMUL.FTZ R39, R4, UR4 ;  /* 0x0000000404277c20 */ /* 0x000fe40008410000 */
[----:B------:R-:W-:Y:S01]  /*19b20*/  FMUL.FTZ R40, R5, UR4 ;  /* 0x0000000405287c20 */ /* 0x000fe20008410000 */
        /* <DEDUP_REMOVED lines=9> */
[----:B------:R-:W1:Y:S01]  /*19bc0*/  MUFU.EX2 R39, R39 ;  /* 0x0000002700277308 */ /* 0x000e620000000800 */
[--C-:B------:R-:W-:Y:S01]  /*19bd0*/  FFMA.FTZ R115, R52, UR4, -R75.reuse ;  /* 0x0000000434737c23 */ /* 0x100fe2000801084b */
[--C-:B------:R-:W-:Y:S01]  /*19be0*/  FFMA.FTZ R114, R34, UR4, -R75.reuse ;  /* 0x0000000422727c23 */ /* 0x100fe2000801084b */
[----:B------:R-:W2:Y:S07]  /*19bf0*/  LDSM.16.MT88.4 R52, [R236+0xa800] ;  /* 0x00a80000ec34783b */ /* 0x000eae0000004200 */
[----:B------:R-:W3:Y:S01]  /*19c00*/  MUFU.EX2 R40, R40 ;  /* 0x0000002800287308 */ /* 0x000ee20000000800 */
[--C-:B------:R-:W-:Y:S01]  /*19c10*/  FFMA.FTZ R112, R32, UR4, -R75.reuse ;  /* 0x0000000420707c23 */ /* 0x100fe2000801084b */
[--C-:B------:R-:W-:Y:S01]  /*19c20*/  FFMA.FTZ R116, R35, UR4, -R74.reuse ;  /* 0x0000000423747c23 */ /* 0x100fe2000801084a */
[--C-:B------:R-:W-:Y:S07]  /*19c30*/  FFMA.FTZ R119, R33, UR4, -R74.reuse ;  /* 0x0000000421777c23 */ /* 0x100fee000801084a */
[----:B------:R-:W-:Y:S01]  /*19c40*/  MUFU.EX2 R102, R102 ;  /* 0x0000006600667308 */ /* 0x000fe20000000800 */
[--C-:B------:R-:W-:Y:S01]  /*19c50*/  FFMA.FTZ R165, R200, UR4, -R75.reuse ;  /* 0x00000004c8a57c23 */ /* 0x100fe2000801084b */
[--C-:B------:R-:W-:Y:S01]  /*19c60*/  FFMA.FTZ R189, R189, UR4, -R74.reuse ;  /* 0x00000004bdbd7c23 */ /* 0x100fe2000801084a */
[--C-:B------:R-:W-:Y:S07]  /*19c70*/  FFMA.FTZ R108, R108, UR4, -R75.reuse ;  /* 0x000000046c6c7c23 */ /* 0x100fee000801084b */
[----:B------:R-:W4:Y:S01]  /*19c80*/  MUFU.EX2 R101, R101 ;  /* 0x0000006500657308 */ /* 0x000f220000000800 */
[--C-:B------:R-:W-:Y:S01]  /*19c90*/  FFMA.FTZ R104, R104, UR4, -R75.reuse ;  /* 0x0000000468687c23 */ /* 0x100fe2000801084b */
[C---:B-1----:R-:W-:Y:S01]  /*19ca0*/  FMUL.FTZ R6, R39.reuse, R162 ;  /* 0x000000a227067220 */ /* 0x042fe20000410000 */
[C---:B------:R-:W-:Y:S07]  /*19cb0*/  FMUL.FTZ R7, R39.reuse, R163 ;  /* 0x000000a327077220 */ /* 0x040fee0000410000 */
[----:B------:R-:W-:Y:S01]  /*19cc0*/  MUFU.EX2 R99, R99 ;  /* 0x0000006300637308 */ /* 0x000fe20000000800 */
[C---:B------:R-:W-:Y:S01]  /*19cd0*/  FMUL.FTZ R10, R39.reuse, R158 ;  /* 0x0000009e270a7220 */ /* 0x040fe20000410000 */
[C---:B---3--:R-:W-:Y:S01]  /*19ce0*/  FMUL.FTZ R4, R40.reuse, R160 ;  /* 0x000000a028047220 */ /* 0x048fe20000410000 */
[C---:B------:R-:W-:Y:S07]  /*19cf0*/  FMUL.FTZ R5, R40.reuse, R161 ;  /* 0x000000a128057220 */ /* 0x040fee0000410000 */
[----:B------:R-:W1:Y:S01]  /*19d00*/  MUFU.EX2 R98, R98 ;  /* 0x0000006200627308 */ /* 0x000e620000000800 */
[C---:B------:R-:W-:Y:S01]  /*19d10*/  FMUL.FTZ R11, R39.reuse, R159 ;  /* 0x0000009f270b7220 */ /* 0x040fe20000410000 */
[C---:B------:R-:W-:Y:S01]  /*19d20*/  FMUL.FTZ R8, R40.reuse, R156 ;  /* 0x0000009c28087220 */ /* 0x040fe20000410000 */
[C---:B------:R-:W-:Y:S07]  /*19d30*/  FMUL.FTZ R9, R40.reuse, R157 ;  /* 0x0000009d28097220 */ /* 0x040fee0000410000 */
[----:B------:R-:W-:Y:S01]  /*19d40*/  MUFU.EX2 R105, R105 ;  /* 0x0000006900697308 */ /* 0x000fe20000000800 */
[----:B------:R-:W-:Y:S01]  /*19d50*/  FMUL.FTZ R18, R39, R150 ;  /* 0x0000009627127220 */ /* 0x000fe20000410000 */
[----:B----4-:R-:W-:Y:S01]  /*19d60*/  F2FP.F16.F32.PACK_AB R45, R101, R102 ;  /* 0x00000066652d723e */ /* 0x010fe200000000ff */
[----:B------:R-:W-:Y:S07]  /*19d70*/  FMUL.FTZ R19, R39, R151 ;  /* 0x0000009727137220 */ /* 0x000fee0000410000 */
[----:B------:R-:W3:Y:S01]  /*19d80*/  MUFU.EX2 R103, R103 ;  /* 0x0000006700677308 */ /* 0x000ee20000000800 */
[C---:B------:R-:W-:Y:S01]  /*19d90*/  FMUL.FTZ R16, R40.reuse, R148 ;  /* 0x0000009428107220 */ /* 0x040fe20000410000 */
[C---:B------:R-:W-:Y:S01]  /*19da0*/  FMUL.FTZ R17, R40.reuse, R149 ;  /* 0x0000009528117220 */ /* 0x040fe20000410000 */
[----:B------:R-:W-:Y:S07]  /*19db0*/  FMUL.FTZ R24, R40, R140 ;  /* 0x0000008c28187220 */ /* 0x000fee0000410000 */
[----:B------:R-:W-:Y:S01]  /*19dc0*/  MUFU.EX2 R100, R100 ;  /* 0x0000006400647308 */ /* 0x000fe20000000800 */
[--C-:B------:R-:W-:Y:S01]  /*19dd0*/  FFMA.FTZ R140, R65, UR4, -R74.reuse ;  /* 0x00000004418c7c23 */ /* 0x100fe2000801084a */
[----:B-1----:R-:W-:Y:S01]  /*19de0*/  F2FP.F16.F32.PACK_AB R47, R98, R99 ;  /* 0x00000063622f723e */ /* 0x002fe200000000ff */
[----:B------:R-:W-:Y:S07]  /*19df0*/  FMUL.FTZ R25, R40, R141 ;  /* 0x0000008d28197220 */ /* 0x000fee0000410000 */
[----:B------:R-:W1:Y:S01]  /*19e00*/  MUFU.EX2 R97, R97 ;  /* 0x0000006100617308 */ /* 0x000e620000000800 */
[--C-:B------:R-:W-:Y:S01]  /*19e10*/  FFMA.FTZ R141, R67, UR4, -R74.reuse ;  /* 0x00000004438d7c23 */ /* 0x100fe2000801084a */
[C---:B------:R-:W-:Y:S01]  /*19e20*/  FMUL.FTZ R34, R39.reuse, R134 ;  /* 0x0000008627227220 */ /* 0x040fe20000410000 */
[--C-:B------:R-:W-:Y:S07]  /*19e30*/  FFMA.FTZ R134, R64, UR4, -R75.reuse ;  /* 0x0000000440867c23 */ /* 0x100fee000801084b */
[----:B------:R-:W-:Y:S01]  /*19e40*/  MUFU.EX2 R140, R140 ;  /* 0x0000008c008c7308 */ /* 0x000fe20000000800 */
[----:B------:R-:W-:Y:S01]  /*19e50*/  FMUL.FTZ R35, R39, R135 ;  /* 0x0000008727237220 */ /* 0x000fe20000410000 */
[----:B---3--:R-:W-:Y:S01]  /*19e60*/  F2FP.F16.F32.PACK_AB R44, R103, R105 ;  /* 0x00000069672c723e */ /* 0x008fe200000000ff */
[C---:B------:R-:W-:Y:S07]  /*19e70*/  FMUL.FTZ R32, R40.reuse, R132 ;  /* 0x0000008428207220 */ /* 0x040fee0000410000 */
[----:B------:R-:W-:Y:S01]  /*19e80*/  MUFU.EX2 R141, R141 ;  /* 0x0000008d008d7308 */ /* 0x000fe20000000800 */
[----:B------:R-:W-:Y:S01]  /*19e90*/  FMUL.FTZ R33, R40, R133 ;  /* 0x0000008528217220 */ /* 0x000fe20000410000 */
[--C-:B------:R-:W-:Y:S01]  /*19ea0*/  FFMA.FTZ R157, R201, UR4, -R74.reuse ;  /* 0x00000004c99d7c23 */ /* 0x100fe2000801084a */
[C---:B------:R-:W-:Y:S07]  /*19eb0*/  FMUL.FTZ R26, R39.reuse, R142 ;  /* 0x0000008e271a7220 */ /* 0x040fee0000410000 */
[----:B------:R-:W-:Y:S01]  /*19ec0*/  MUFU.EX2 R165, R165 ;  /* 0x000000a500a57308 */ /* 0x000fe20000000800 */
[----:B------:R-:W-:Y:S01]  /*19ed0*/  FMUL.FTZ R27, R39, R143 ;  /* 0x0000008f271b7220 */ /* 0x000fe20000410000 */
[----:B-1----:R-:W-:Y:S01]  /*19ee0*/  F2FP.F16.F32.PACK_AB R46, R97, R100 ;  /* 0x00000064612e723e */ /* 0x002fe200000000ff */
        /* <DEDUP_REMOVED lines=8> */
[C---:B------:R-:W-:Y:S01]  /*19f70*/  FMUL.FTZ R12, R40.reuse, R152 ;  /* 0x00000098280c7220 */ /* 0x040fe20000410000 */
[----:B------:R-:W-:Y:S08]  /*19f80*/  FMUL.FTZ R13, R40, R153 ;  /* 0x00000099280d7220 */ /* 0x000ff00000410000 */
[----:B------:R-:W-:Y:S01]  /*19f90*/  MUFU.EX2 R151, R151 ;  /* 0x0000009700977308 */ /* 0x000fe20000000800 */
[C---:B------:R-:W-:Y:S03]  /*19fa0*/  HMMA.16816.F32 R8, R44.reuse, R14, R8 ;  /* 0x0000000e2c08723c */ /* 0x040fe60000001808 */
[C---:B------:R-:W-:Y:S01]  /*19fb0*/  FMUL.FTZ R14, R39.reuse, R154 ;  /* 0x0000009a270e7220 */ /* 0x040fe20000410000 */
[----:B------:R-:W-:Y:S05]  /*19fc0*/  FMUL.FTZ R15, R39, R155 ;  /* 0x0000009b270f7220 */ /* 0x000fea0000410000 */
        /* <DEDUP_REMOVED lines=25> */
[--C-:B------:R-:W-:Y:S01]  /*1a160*/  FFMA.FTZ R118, R233, UR4, -R74.reuse ;  /* 0x00000004e9767c23 */ /* 0x100fe2000801084a */
[--C-:B------:R-:W-:Y:S01]  /*1a170*/  FFMA.FTZ R121, R234, UR4, -R74.reuse ;  /* 0x00000004ea797c23 */ /* 0x100fe2000801084a */
[C---:B------:R-:W-:Y:S01]  /*1a180*/  FMUL.FTZ R28, R40.reuse, R136 ;  /* 0x00000088281c7220 */ /* 0x040fe20000410000 */
[----:B------:R-:W-:Y:S01]  /*1a190*/  FMUL.FTZ R29, R40, R137 ;  /* 0x00000089281d7220 */ /* 0x000fe20000410000 */
[C---:B------:R-:W-:Y:S01]  /*1a1a0*/  HMMA.16816.F32 R24, R44.reuse, R30, R24 ;  /* 0x0000001e2c18723c */ /* 0x040fe20000001818 */
[----:B------:R-:W1:Y:S02]  /*1a1b0*/  MUFU.EX2 R117, R117 ;  /* 0x0000007500757308 */ /* 0x000e640000000800 */
[C---:B------:R-:W-:Y:S01]  /*1a1c0*/  FMUL.FTZ R30, R39.reuse, R138 ;  /* 0x0000008a271e7220 */ /* 0x040fe20000410000 */
[----:B------:R-:W-:Y:S07]  /*1a1d0*/  FMUL.FTZ R31, R39, R139 ;  /* 0x0000008b271f7220 */ /* 0x000fee0000410000 */
[----:B------:R-:W-:Y:S01]  /*1a1e0*/  MUFU.EX2 R115, R115 ;  /* 0x0000007300737308 */ /* 0x000fe20000000800 */
        /* <DEDUP_REMOVED lines=13> */
[----:B------:R-:W5:Y:S07]  /*1a2c0*/  LDSM.16.MT88.4 R48, [R238+0x800] ;  /* 0x00080000ee30783b */ /* 0x000f6e0000004200 */
[----:B------:R-:W-:Y:S01]  /*1a2d0*/  MUFU.EX2 R116, R116 ;  /* 0x0000007400747308 */ /* 0x000fe20000000800 */
[----:B-1----:R-:W-:Y:S01]  /*1a2e0*/  F2FP.F16.F32.PACK_AB R45, R114, R117 ;  /* 0x00000075722d723e */ /* 0x002fe200000000ff */
[--C-:B------:R-:W-:Y:S01]  /*1a2f0*/  FFMA.FTZ R135, R228, UR4, -R75.reuse ;  /* 0x00000004e4877c23 */ /* 0x100fe2000801084b */
[----:B---3--:R-:W-:Y:S07]  /*1a300*/  F2FP.F16.F32.PACK_AB R47, R112, R115 ;  /* 0x00000073702f723e */ /* 0x008fee00000000ff */
[----:B------:R-:W1:Y:S01]  /*1a310*/  MUFU.EX2 R119, R119 ;  /* 0x0000007700777308 */ /* 0x000e620000000800 */
        /* <DEDUP_REMOVED lines=20> */
[C---:B--2---:R-:W-:Y:S09]  /*1a460*/  HMMA.16816.F32 R4, R44.reuse, R52, R4 ;  /* 0x000000342c04723c */ /* 0x044ff20000001804 */
        /* <DEDUP_REMOVED lines=25> */
[C---:B------:R-:W-:Y:S03]  /*1a600*/  HMMA.16816.F32 R20, R44.reuse, R60, R20 ;  /* 0x0000003c2c14723c */ /* 0x040fe60000001814 */
[----:B------:R-:W-:Y:S01]  /*1a610*/  FFMA.FTZ R60, R128, UR4, -R75 ;  /* 0x00000004803c7c23 */ /* 0x000fe2000801084b */
[--C-:B------:R-:W-:Y:S05]  /*1a620*/  FFMA.FTZ R128, R231, UR4, -R74.reuse ;  /* 0x00000004e7807c23 */ /* 0x100fea000801084a */
[----:B------:R-:W-:Y:S01]  /*1a630*/  MUFU.EX2 R137, R137 ;  /* 0x0000008900897308 */ /* 0x000fe20000000800 */
[--C-:B------:R-:W-:Y:S01]  /*1a640*/  FFMA.FTZ R127, R127, UR4, -R74.reuse ;  /* 0x000000047f7f7c23 */ /* 0x100fe2000801084a */
[----:B------:R-:W-:Y:S01]  /*1a650*/  FFMA.FTZ R105, R40, R252, R105 ;  /* 0x000000fc28697223 */ /* 0x000fe20000010069 */
[C---:B------:R-:W-:Y:S07]  /*1a660*/  HMMA.16816.F32 R24, R44.reuse, R62, R24 ;  /* 0x0000003e2c18723c */ /* 0x040fee0000001818 */
[----:B------:R4:W1:Y:S01]  /*1a670*/  MUFU.EX2 R122, R60 ;  /* 0x0000003c007a7308 */ /* 0x0008620000000800 */
[----:B------:R-:W-:Y:S01]  /*1a680*/  FFMA.FTZ R40, R95, UR4, -R74 ;  /* 0x000000045f287c23 */ /* 0x000fe2000801084a */
[----:B------:R-:W-:Y:S08]  /*1a690*/  FFMA.FTZ R102, R39, R250, R102 ;  /* 0x000000fa27667223 */ /* 0x000ff00000010066 */
[----:B------:R-:W2:Y:S01]  /*1a6a0*/  MUFU.EX2 R132, R132 ;  /* 0x0000008400847308 */ /* 0x000ea20000000800 */
[--C-:B------:R-:W-:Y:S01]  /*1a6b0*/  FFMA.FTZ R39, R96, UR4, -R75.reuse ;  /* 0x0000000460277c23 */ /* 0x100fe2000801084b */
[--C-:B------:R-:W-:Y:S01]  /*1a6c0*/  FFMA.FTZ R94, R94, UR4, -R75.reuse ;  /* 0x000000045e5e7c23 */ /* 0x100fe2000801084b */
[C---:B-----5:R-:W-:Y:S07]  /*1a6d0*/  HMMA.16816.F32 R28, R44.reuse, R48, R28 ;  /* 0x000000302c1c723c */ /* 0x060fee000000181c */
[----:B------:R-:W-:Y:S01]  /*1a6e0*/  MUFU.EX2 R133, R133 ;  /* 0x0000008500857308 */ /* 0x000fe20000000800 */
[--C-:B------:R-:W-:Y:S01]  /*1a6f0*/  FFMA.FTZ R92, R92, UR4, -R75.reuse ;  /* 0x000000045c5c7c23 */ /* 0x100fe2000801084b */
[--C-:B------:R-:W-:Y:S08]  /*1a700*/  FFMA.FTZ R93, R93, UR4, -R74.reuse ;  /* 0x000000045d5d7c23 */ /* 0x100ff0000801084a */
[----:B------:R-:W5:Y:S01]  /*1a710*/  MUFU.EX2 R128, R128 ;  /* 0x0000008000807308 */ /* 0x000f620000000800 */
[--C-:B------:R-:W-:Y:S01]  /*1a720*/  FFMA.FTZ R86, R86, UR4, -R75.reuse ;  /* 0x0000000456567c23 */ /* 0x100fe2000801084b */
[----:B----4-:R-:W4:Y:S01]  /*1a730*/  LDSM.16.MT88.4 R60, [R69+0x1000] ;  /* 0x00100000453c783b */ /* 0x010f220000004200 */
[----:B------:R-:W-:Y:S07]  /*1a740*/  HMMA.16816.F32 R32, R44, R50, R32 ;  /* 0x000000322c20723c */ /* 0x000fee0000001820 */
[----:B------:R-:W-:Y:S01]  /*1a750*/  MUFU.EX2 R139, R139 ;  /* 0x0000008b008b7308 */ /* 0x000fe20000000800 */
[----:B---3--:R-:W-:Y:S01]  /*1a760*/  F2FP.F16.F32.PACK_AB R45, R120, R135 ;  /* 0x00000087782d723e */ /* 0x008fe200000000ff */
[--C-:B------:R-:W-:Y:S01]  /*1a770*/  FFMA.FTZ R90, R90, UR4, -R75.reuse ;  /* 0x000000045a5a7c23 */ /* 0x100fe2000801084b */
[----:B-1----:R-:W-:Y:S07]  /*1a780*/  F2FP.F16.F32.PACK_AB R47, R122, R131 ;  /* 0x000000837a2f723e */ /* 0x002fee00000000ff */
[----:B------:R-:W1:Y:S01]  /*1a790*/  MUFU.EX2 R134, R134 ;  /* 0x0000008600867308 */ /* 0x000e620000000800 */
[----:B--2---:R-:W-:Y:S01]  /*1a7a0*/  F2FP.F16.F32.PACK_AB R44, R132, R137 ;  /* 0x00000089842c723e */ /* 0x004fe200000000ff */
[----:B------:R-:W2:Y:S01]  /*1a7b0*/  LDSM.16.MT88.4 R48, [R238+0x1000] ;  /* 0x00100000ee30783b */ /* 0x000ea20000004200 */
[--C-:B------:R-:W-:Y:S07]  /*1a7c0*/  FFMA.FTZ R87, R87, UR4, -R74.reuse ;  /* 0x0000000457577c23 */ /* 0x100fee000801084a */
[----:B------:R-:W3:Y:S01]  /*1a7d0*/  MUFU.EX2 R145, R145 ;  /* 0x0000009100917308 */ /* 0x000ee20000000800 */
[----:B-----5:R-:W-:Y:S01]  /*1a7e0*/  F2FP.F16.F32.PACK_AB R46, R128, R133 ;  /* 0x00000085802e723e */ /* 0x020fe200000000ff */
[----:B------:R-:W-:Y:S01]  /*1a7f0*/  FFMA.FTZ R82, R82, UR4, -R75 ;  /* 0x0000000452527c23 */ /* 0x000fe2000801084b */
[--C-:B------:R-:W-:Y:S07]  /*1a800*/  FFMA.FTZ R81, R81, UR4, -R74.reuse ;  /* 0x0000000451517c23 */ /* 0x100fee000801084a */
[----:B------:R-:W-:Y:S01]  /*1a810*/  MUFU.EX2 R147, R147 ;  /* 0x0000009300937308 */ /* 0x000fe20000000800 */
[----:B------:R-:W-:Y:S01]  /*1a820*/  FFMA.FTZ R72, R72, UR4, -R74 ;  /* 0x0000000448487c23 */ /* 0x000fe2000801084a */
[----:B------:R-:W-:Y:S01]  /*1a830*/  FADD.FTZ R102, R101, R102 ;  /* 0x0000006665667221 */ /* 0x000fe20000010000 */
[----:B------:R-:W-:Y:S01]  /*1a840*/  FADD.FTZ R105, R103, R105 ;  /* 0x0000006967697221 */ /* 0x000fe20000010000 */
[C---:B------:R-:W-:Y:S06]  /*1a850*/  HMMA.16816.F32 R4, R44.reuse, R52, R4 ;  /* 0x000000342c04723c */ /* 0x040fec0000001804 */
[----:B------:R-:W5:Y:S01]  /*1a860*/  MUFU.EX2 R144, R144 ;  /* 0x0000009000907308 */ /* 0x000f620000000800 */
[----:B------:R-:W-:Y:S01]  /*1a870*/  FADD.FTZ R99, R99, R102 ;  /* 0x0000006663637221 */ /* 0x000fe20000010000 */
[----:B------:R-:W-:Y:S08]  /*1a880*/  FADD.FTZ R100, R100, R105 ;  /* 0x0000006964647221 */ /* 0x000ff00000010000 */
[----:B------:R-:W5:Y:S01]  /*1a890*/  MUFU.EX2 R148, R148 ;  /* 0x0000009400947308 */ /* 0x000f620000000800 */
[----:B------:R-:W-:Y:S01]  /*1a8a0*/  FADD.FTZ R98, R98, R99 ;  /* 0x0000006362627221 */ /* 0x000fe20000010000 */
[C---:B------:R-:W-:Y:S01]  /*1a8b0*/  HMMA.16816.F32 R8, R44.reuse, R54, R8 ;  /* 0x000000362c08723c */ /* 0x040fe20000001808 */
[----:B------:R-:W5:Y:S07]  /*1a8c0*/  LDSM.16.MT88.4 R52, [R236+0xb800] ;  /* 0x00b80000ec34783b */ /* 0x000f6e0000004200 */
[----:B------:R-:W-:Y:S01]  /*1a8d0*/  MUFU.EX2 R161, R161 ;  /* 0x000000a100a17308 */ /* 0x000fe20000000800 */
[----:B------:R-:W-:Y:S01]  /*1a8e0*/  FADD.FTZ R117, R117, R98 ;  /* 0x0000006275757221 */ /* 0x000fe20000010000 */
[----:B------:R-:W-:Y:S08]  /*1a8f0*/  FADD.FTZ R97, R97, R100 ;  /* 0x0000006461617221 */ /* 0x000ff00000010000 */
[----:B------:R-:W5:Y:S01]  /*1a900*/  MUFU.EX2 R154, R154 ;  /* 0x0000009a009a7308 */ /* 0x000f620000000800 */
[----:B------:R-:W-:Y:S01]  /*1a910*/  FADD.FTZ R114, R114, R117 ;  /* 0x0000007572727221 */ /* 0x000fe20000010000 */
[C---:B------:R-:W-:Y:S08]  /*1a920*/  HMMA.16816.F32 R12, R44.reuse, R56, R12 ;  /* 0x000000382c0c723c */ /* 0x040ff0000000180c */
[----:B------:R-:W5:Y:S01]  /*1a930*/  MUFU.EX2 R160, R160 ;  /* 0x000000a000a07308 */ /* 0x000f620000000800 */
[----:B------:R-:W-:Y:S01]  /*1a940*/  FADD.FTZ R115, R115, R114 ;  /* 0x0000007273737221 */ /* 0x000fe20000010000 */
[----:B------:R-:W-:Y:S08]  /*1a950*/  FADD.FTZ R118, R118, R97 ;  /* 0x0000006176767221 */ /* 0x000ff00000010000 */
[----:B------:R-:W-:Y:S01]  /*1a960*/  MUFU.EX2 R191, R199 ;  /* 0x000000c700bf7308 */ /* 0x000fe20000000800 */
[----:B------:R-:W-:Y:S01]  /*1a970*/  FADD.FTZ R112, R112, R115 ;  /* 0x0000007370707221 */ /* 0x000fe20000010000 */
[C---:B------:R-:W-:Y:S01]  /*1a980*/  HMMA.16816.F32 R16, R44.reuse, R58, R16 ;  /* 0x0000003a2c10723c */ /* 0x040fe20000001810 */
[----:B------:R-:W5:Y:S07]  /*1a990*/  LDSM.16.MT88.4 R56, [R68+0xb800] ;  /* 0x00b800004438783b */ /* 0x000f6e0000004200 */
[----:B------:R-:W5:Y:S01]  /*1a9a0*/  MUFU.EX2 R186, R186 ;  /* 0x000000ba00ba7308 */ /* 0x000f620000000800 */
[----:B------:R-:W-:Y:S01]  /*1a9b0*/  FADD.FTZ R135, R135, R112 ;  /* 0x0000007087877221 */ /* 0x000fe20000010000 */
[----:B------:R-:W-:Y:S08]  /*1a9c0*/  FADD.FTZ R121, R121, R118 ;  /* 0x0000007679797221 */ /* 0x000ff00000010000 */
[----:B------:R-:W5:Y:S01]  /*1a9d0*/  MUFU.EX2 R167, R167 ;  /* 0x000000a700a77308 */ /* 0x000f620000000800 */
[----:B------:R-:W-:Y:S01]  /*1a9e0*/  FADD.FTZ R120, R120, R135 ;  /* 0x0000008778787221 */ /* 0x000fe20000010000 */
[C---:B----4-:R-:W-:Y:S08]  /*1a9f0*/  HMMA.16816.F32 R20, R44.reuse, R60, R20 ;  /* 0x0000003c2c14723c */ /* 0x050ff00000001814 */
[----:B------:R-:W-:Y:S01]  /*1aa00*/  MUFU.EX2 R197, R197 ;  /* 0x000000c500c57308 */ /* 0x000fe20000000800 */
[----:B------:R-:W-:Y:S01]  /*1aa10*/  FADD.FTZ R131, R131, R120 ;  /* 0x0000007883837221 */ /* 0x000fe20000010000 */
[----:B------:R-:W-:Y:S08]  /*1aa20*/  FADD.FTZ R116, R116, R121 ;  /* 0x0000007974747221 */ /* 0x000ff00000010000 */
[----:B------:R4:W5:Y:S01]  /*1aa30*/  MUFU.EX2 R190, R196 ;  /* 0x000000c400be7308 */ /* 0x0009620000000800 */
[----:B------:R-:W-:Y:S01]  /*1aa40*/  FADD.FTZ R122, R122, R131 ;  /* 0x000000837a7a7221 */ /* 0x000fe20000010000 */
[C---:B------:R-:W-:Y:S01]  /*1aa50*/  HMMA.16816.F32 R24, R44.reuse, R62, R24 ;  /* 0x0000003e2c18723c */ /* 0x040fe20000001818 */
[----:B------:R-:W-:Y:S07]  /*1aa60*/  LDSM.16.MT88.4 R60, [R69+0x2000] ;  /* 0x00200000453c783b */ /* 0x000fee0000004200 */
[----:B------:R-:W-:Y:S01]  /*1aa70*/  MUFU.EX2 R195, R195 ;  /* 0x000000c300c37308 */ /* 0x000fe20000000800 */
[----:B------:R-:W-:Y:S09]  /*1aa80*/  FADD.FTZ R116, R119, R116 ;  /* 0x0000007477747221 */ /* 0x000ff20000010000 */
[----:B------:R-:W5:Y:S01]  /*1aa90*/  MUFU.EX2 R188, R188 ;  /* 0x000000bc00bc7308 */ /* 0x000f620000000800 */
[----:B------:R-:W-:Y:S01]  /*1aaa0*/  FADD.FTZ R137, R137, R116 ;  /* 0x0000007489897221 */ /* 0x000fe20000010000 */
[C---:B--2---:R-:W-:Y:S08]  /*1aab0*/  HMMA.16816.F32 R28, R44.reuse, R48, R28 ;  /* 0x000000302c1c723c */ /* 0x044ff0000000181c */
[----:B------:R-:W-:Y:S01]  /*1aac0*/  MUFU.EX2 R194, R194 ;  /* 0x000000c200c27308 */ /* 0x000fe20000000800 */
[----:B------:R-:W-:Y:S01]  /*1aad0*/  FADD.FTZ R132, R132, R137 ;  /* 0x0000008984847221 */ /* 0x000fe20000010000 */
[----:B----4-:R-:W-:Y:S01]  /*1aae0*/  FFMA.FTZ R196, R172, UR4, -R75 ;  /* 0x00000004acc47c23 */ /* 0x010fe2000801084b */
[----:B------:R-:W-:Y:S07]  /*1aaf0*/  FFMA.FTZ R172, R169, UR4, -R74 ;  /* 0x00000004a9ac7c23 */ /* 0x000fee000801084a */
[----:B------:R2:W4:Y:S01]  /*1ab00*/  MUFU.EX2 R187, R189 ;  /* 0x000000bd00bb7308 */ /* 0x0005220000000800 */
        /* <DEDUP_REMOVED lines=8> */
[----:B-1----:R-:W-:Y:S05]  /*1ab90*/  F2FP.F16.F32.PACK_AB R47, R134, R139 ;  /* 0x0000008b862f723e */ /* 0x002fea00000000ff */
[----:B------:R-:W1:Y:S01]  /*1aba0*/  MUFU.EX2 R185, R185 ;  /* 0x000000b900b97308 */ /* 0x000e620000000800 */
[----:B---3--:R-:W-:Y:S01]  /*1abb0*/  F2FP.F16.F32.PACK_AB R46, R145, R138 ;  /* 0x0000008a912e723e */ /* 0x008fe200000000ff */
[----:B------:R-:W-:Y:S01]  /*1abc0*/  FADD.FTZ R136, R136, R143 ;  /* 0x0000008f88887221 */ /* 0x000fe20000010000 */
[----:B--2---:R-:W-:Y:S07]  /*1abd0*/  FFMA.FTZ R189, R182, UR4, -R75 ;  /* 0x00000004b6bd7c23 */ /* 0x004fee000801084b */
[----:B------:R-:W-:Y:S01]  /*1abe0*/  MUFU.EX2 R177, R177 ;  /* 0x000000b100b17308 */ /* 0x000fe20000000800 */
[----:B------:R-:W-:Y:S01]  /*1abf0*/  FADD.FTZ R139, R139, R136 ;  /* 0x000000888b8b7221 */ /* 0x000fe20000010000 */
[C---:B-----5:R-:W-:Y:S08]  /*1ac00*/  HMMA.16816.F32 R4, R44.reuse, R52, R4 ;  /* 0x000000342c04723c */ /* 0x060ff00000001804 */
[----:B------:R-:W-:Y:S01]  /*1ac10*/  MUFU.EX2 R170, R196 ;  /* 0x000000c400aa7308 */ /* 0x000fe20000000800 */
[----:B------:R-:W-:Y:S09]  /*1ac20*/  FADD.FTZ R134, R134, R139 ;  /* 0x0000008b86867221 */ /* 0x000ff20000010000 */
[----:B------:R-:W-:Y:S01]  /*1ac30*/  MUFU.EX2 R189, R189 ;  /* 0x000000bd00bd7308 */ /* 0x000fe20000000800 */
[C---:B------:R-:W-:Y:S01]  /*1ac40*/  HMMA.16816.F32 R8, R44.reuse, R54, R8 ;  /* 0x000000362c08723c */ /* 0x040fe20000001808 */
[----:B------:R-:W2:Y:S08]  /*1ac50*/  LDSM.16.MT88.4 R52, [R236+0xc000] ;  /* 0x00c00000ec34783b */ /* 0x000eb00000004200 */
[----:B------:R-:W-:Y:S10]  /*1ac60*/  MUFU.EX2 R172, R172 ;  /* 0x000000ac00ac7308 */ /* 0x000ff40000000800 */
[----:B------:R-:W-:Y:S01]  /*1ac70*/  MUFU.EX2 R39, R39 ;  /* 0x0000002700277308 */ /* 0x000fe20000000800 */
[C---:B------:R-:W-:Y:S09]  /*1ac80*/  HMMA.16816.F32 R12, R44.reuse, R56, R12 ;  /* 0x000000382c0c723c */ /* 0x040ff2000000180c */
[----:B------:R-:W-:Y:S10]  /*1ac90*/  MUFU.EX2 R94, R94 ;  /* 0x0000005e005e7308 */ /* 0x000ff40000000800 */
[----:B------:R-:W-:Y:S01]  /*1aca0*/  MUFU.EX2 R92, R92 ;  /* 0x0000005c005c7308 */ /* 0x000fe20000000800 */
[C---:B------:R-:W-:Y:S01]  /*1acb0*/  HMMA.16816.F32 R16, R44.reuse, R58, R16 ;  /* 0x0000003a2c10723c */ /* 0x040fe20000001810 */
[----:B------:R-:W3:Y:S08]  /*1acc0*/  LDSM.16.MT88.4 R56, [R68+0xc000] ;  /* 0x00c000004438783b */ /* 0x000ef00000004200 */
[----:B------:R-:W-:Y:S10]  /*1acd0*/  MUFU.EX2 R95, R42 ;  /* 0x0000002a005f7308 */ /* 0x000ff40000000800 */
[----:B------:R-:W-:Y:S01]  /*1ace0*/  MUFU.EX2 R93, R93 ;  /* 0x0000005d005d7308 */ /* 0x000fe20000000800 */
[C---:B------:R-:W-:Y:S08]  /*1acf0*/  HMMA.16816.F32 R20, R44.reuse, R64, R20 ;  /* 0x000000402c14723c */ /* 0x040ff00000001814 */
[C---:B------:R-:W-:Y:S01]  /*1ad00*/  HMMA.16816.F32 R24, R44.reuse, R66, R24 ;  /* 0x000000422c18723c */ /* 0x040fe20000001818 */
[----:B------:R-:W-:Y:S07]  /*1ad10*/  LDSM.16.MT88.4 R64, [R69+0x2800] ;  /* 0x002800004540783b */ /* 0x000fee0000004200 */
[C---:B----4-:R-:W-:Y:S08]  /*1ad20*/  HMMA.16816.F32 R28, R44.reuse, R48, R28 ;  /* 0x000000302c1c723c */ /* 0x050ff0000000181c */
[----:B------:R-:W-:Y:S01]  /*1ad30*/  HMMA.16816.F32 R32, R44, R50, R32 ;  /* 0x000000322c20723c */ /* 0x000fe20000001820 */
[----:B------:R-:W4:Y:S02]  /*1ad40*/  LDSM.16.MT88.4 R48, [R238+0x2000] ;  /* 0x00200000ee30783b */ /* 0x000f240000004200 */
        /* <DEDUP_REMOVED lines=8> */
[----:B------:R-:W-:Y:S05]  /*1add0*/  FADD.FTZ R142, R142, R151 ;  /* 0x000000978e8e7221 */ /* 0x000fea0000010000 */
        /* <DEDUP_REMOVED lines=8> */
[C---:B----4-:R-:W-:Y:S08]  /*1ae60*/  HMMA.16816.F32 R28, R44.reuse, R48, R28 ;  /* 0x000000302c1c723c */ /* 0x050ff0000000181c */
[----:B------:R-:W-:Y:S01]  /*1ae70*/  HMMA.16816.F32 R32, R44, R50, R32 ;  /* 0x000000322c20723c */ /* 0x000fe20000001820 */
[----:B------:R-:W4:Y:S02]  /*1ae80*/  LDSM.16.MT88.4 R48, [R238+0x2800] ;  /* 0x00280000ee30783b */ /* 0x000f240000004200 */
[----:B------:R-:W-:Y:S02]  /*1ae90*/  F2FP.F16.F32.PACK_AB R46, R157, R152 ;  /* 0x000000989d2e723e */ /* 0x000fe400000000ff */
[----:B------:R-:W-:Y:S01]  /*1aea0*/  F2FP.F16.F32.PACK_AB R45, R156, R159 ;  /* 0x0000009f9c2d723e */ /* 0x000fe200000000ff */
[----:B------:R-:W-:Y:S01]  /*1aeb0*/  FADD.FTZ R159, R159, R142 ;  /* 0x0000008e9f9f7221 */ /* 0x000fe20000010000 */
[----:B------:R-:W-:Y:S02]  /*1aec0*/  F2FP.F16.F32.PACK_AB R47, R150, R155 ;  /* 0x0000009b962f723e */ /* 0x000fe400000000ff */
[----:B------:R-:W-:Y:S01]  /*1aed0*/  F2FP.F16.F32.PACK_AB R44, R154, R161 ;  /* 0x000000a19a2c723e */ /* 0x000fe200000000ff */
[----:B------:R-:W-:Y:S04]  /*1aee0*/  FADD.FTZ R156, R156, R159 ;  /* 0x0000009f9c9c7221 */ /* 0x000fe80000010000 */
[----:B------:R-:W-:Y:S02]  /*1aef0*/  FADD.FTZ R155, R155, R156 ;  /* 0x0000009c9b9b7221 */ /* 0x000fe40000010000 */
        /* <DEDUP_REMOVED lines=18> */
[----:B------:R-:W-:Y:S02]  /*1b020*/  F2FP.F16.F32.PACK_AB R46, R162, R167 ;  /* 0x000000a7a22e723e */ /* 0x000fe400000000ff */
[----:B------:R-:W-:Y:S01]  /*1b030*/  MOV R165, R2 ;  /* 0x0000000200a57202 */ /* 0x000fe20000000f00 */
        /* <DEDUP_REMOVED lines=8> */
[C---:B------:R-:W-:Y:S03]  /*1b0c0*/  HMMA.16816.F32 R20, R44.reuse, R60, R20 ;  /* 0x0000003c2c14723c */ /* 0x040fe60000001814 */
[--C-:B------:R-:W-:Y:S01]  /*1b0d0*/  FFMA.FTZ R60, R180, UR4, -R75.reuse ;  /* 0x00000004b43c7c23 */ /* 0x100fe2000801084b */
[--C-:B------:R-:W-:Y:S01]  /*1b0e0*/  FFMA.FTZ R61, R178, UR4, -R75.reuse ;  /* 0x00000004b23d7c23 */ /* 0x100fe2000801084b */
[--C-:B------:R-:W-:Y:S01]  /*1b0f0*/  FFMA.FTZ R180, R179, UR4, -R74.reuse ;  /* 0x00000004b3b47c23 */ /* 0x100fe2000801084a */
[--C-:B------:R-:W-:Y:S01]  /*1b100*/  FFMA.FTZ R179, R174, UR4, -R75.reuse ;  /* 0x00000004aeb37c23 */ /* 0x100fe2000801084b */
[----:B------:R-:W-:Y:S01]  /*1b110*/  MUFU.EX2 R178, R60 ;  /* 0x0000003c00b27308 */ /* 0x000fe20000000800 */
[C---:B------:R-:W-:Y:S03]  /*1b120*/  HMMA.16816.F32 R24, R44.reuse, R62, R24 ;  /* 0x0000003e2c18723c */ /* 0x040fe60000001818 */
[----:B------:R-:W-:Y:S01]  /*1b130*/  FFMA.FTZ R62, R184, UR4, -R75 ;  /* 0x00000004b83e7c23 */ /* 0x000fe2000801084b */
[----:B------:R-:W-:Y:S05]  /*1b140*/  FFMA.FTZ R184, R181, UR4, -R74 ;  /* 0x00000004b5b87c23 */ /* 0x000fea000801084a */
[----:B------:R-:W-:Y:S01]  /*1b150*/  MUFU.EX2 R180, R180 ;  /* 0x000000b400b47308 */ /* 0x000fe20000000800 */
[C---:B----4-:R-:W-:Y:S09]  /*1b160*/  HMMA.16816.F32 R28, R44.reuse, R48, R28 ;  /* 0x000000302c1c723c */ /* 0x050ff2000000181c */
[----:B------:R-:W4:Y:S10]  /*1b170*/  MUFU.EX2 R182, R62 ;  /* 0x0000003e00b67308 */ /* 0x000f340000000800 */
[----:B------:R-:W-:Y:S01]  /*1b180*/  MUFU.EX2 R184, R184 ;  /* 0x000000b800b87308 */ /* 0x000fe20000000800 */
[----:B------:R-:W-:Y:S01]  /*1b190*/  HMMA.16816.F32 R32, R44, R50, R32 ;  /* 0x000000322c20723c */ /* 0x000fe20000001820 */
[----:B------:R-:W5:Y:S08]  /*1b1a0*/  LDSM.16.MT88.4 R48, [R238+0x3800] ;  /* 0x00380000ee30783b */ /* 0x000f700000004200 */
[----:B------:R-:W-:Y:S01]  /*1b1b0*/  MUFU.EX2 R179, R179 ;  /* 0x000000b300b37308 */ /* 0x000fe20000000800 */
[----:B------:R-:W-:Y:S01]  /*1b1c0*/  F2FP.F16.F32.PACK_AB R45, R190, R197 ;  /* 0x000000c5be2d723e */ /* 0x000fe200000000ff */
[----:B------:R-:W-:Y:S01]  /*1b1d0*/  FADD.FTZ R197, R197, R160 ;  /* 0x000000a0c5c57221 */ /* 0x000fe20000010000 */
[----:B------:R-:W-:Y:S02]  /*1b1e0*/  F2FP.F16.F32.PACK_AB R47, R188, R195 ;  /* 0x000000c3bc2f723e */ /* 0x000fe400000000ff */
[----:B------:R-:W-:Y:S01]  /*1b1f0*/  F2FP.F16.F32.PACK_AB R44, R187, R194 ;  /* 0x000000c2bb2c723e */ /* 0x000fe200000000ff */
[----:B------:R-:W-:Y:S01]  /*1b200*/  FADD.FTZ R190, R190, R197 ;  /* 0x000000c5bebe7221 */ /* 0x000fe20000010000 */
[----:B-1----:R-:W-:Y:S03]  /*1b210*/  F2FP.F16.F32.PACK_AB R46, R185, R192 ;  /* 0x000000c0b92e723e */ /* 0x002fe600000000ff */
[----:B------:R-:W-:Y:S04]  /*1b220*/  FADD.FTZ R195, R195, R190 ;  /* 0x000000bec3c37221 */ /* 0x000fe80000010000 */
[C---:B--2---:R-:W-:Y:S03]  /*1b230*/  HMMA.16816.F32 R4, R44.reuse, R52, R4 ;  /* 0x000000342c04723c */ /* 0x044fe60000001804 */
[----:B------:R-:W-:Y:S05]  /*1b240*/  FADD.FTZ R195, R188, R195 ;  /* 0x000000c3bcc37221 */ /* 0x000fea0000010000 */
[C---:B------:R-:W-:Y:S01]  /*1b250*/  HMMA.16816.F32 R8, R44.reuse, R54, R8 ;  /* 0x000000362c08723c */ /* 0x040fe20000001808 */
[----:B------:R-:W1:Y:S07]  /*1b260*/  LDSM.16.MT88.4 R52, [R236+0xe000] ;  /* 0x00e00000ec34783b */ /* 0x000e6e0000004200 */
[C---:B---3--:R-:W-:Y:S08]  /*1b270*/  HMMA.16816.F32 R12, R44.reuse, R56, R12 ;  /* 0x000000382c0c723c */ /* 0x048ff0000000180c */
[C---:B------:R-:W-:Y:S01]  /*1b280*/  HMMA.16816.F32 R16, R44.reuse, R58, R16 ;  /* 0x0000003a2c10723c */ /* 0x040fe20000001810 */
[----:B------:R-:W2:Y:S07]  /*1b290*/  LDSM.16.MT88.4 R56, [R68+0xe000] ;  /* 0x00e000004438783b */ /* 0x000eae0000004200 */
[C---:B------:R-:W-:Y:S03]  /*1b2a0*/  HMMA.16816.F32 R20, R44.reuse, R64, R20 ;  /* 0x000000402c14723c */ /* 0x040fe60000001814 */
[--C-:B------:R-:W-:Y:S02]  /*1b2b0*/  FFMA.FTZ R64, R183, UR4, -R74.reuse ;  /* 0x00000004b7407c23 */ /* 0x100fe4000801084a */
[----:B------:R3:W1:Y:S03]  /*1b2c0*/  MUFU.EX2 R183, R61 ;  /* 0x0000003d00b77308 */ /* 0x0006660000000800 */
[C---:B------:R-:W-:Y:S07]  /*1b2d0*/  HMMA.16816.F32 R24, R44.reuse, R66, R24 ;  /* 0x000000422c18723c */ /* 0x040fee0000001818 */
[----:B------:R4:W1:Y:S01]  /*1b2e0*/  MUFU.EX2 R181, R64 ;  /* 0x0000004000b57308 */ /* 0x0008620000000800 */
[C---:B-----5:R-:W-:Y:S01]  /*1b2f0*/  HMMA.16816.F32 R28, R44.reuse, R48, R28 ;  /* 0x000000302c1c723c */ /* 0x060fe2000000181c */
[----:B---3--:R-:W3:Y:S02]  /*1b300*/  LDSM.16.MT88.4 R60, [R69+0x4000] ;  /* 0x00400000453c783b */ /* 0x008ee40000004200 */
[----:B----4-:R-:W-:Y:S05]  /*1b310*/  FFMA.FTZ R64, R176, UR4, -R75 ;  /* 0x00000004b0407c23 */ /* 0x010fea000801084b */
[----:B------:R-:W-:Y:S03]  /*1b320*/  HMMA.16816.F32 R32, R44, R50, R32 ;  /* 0x000000322c20723c */ /* 0x000fe60000001820 */
[----:B------:R-:W-:Y:S01]  /*1b330*/  F2FP.F16.F32.PACK_AB R45, R189, R182 ;  /* 0x000000b6bd2d723e */ /* 0x000fe200000000ff */
[----:B------:R-:W4:Y:S01]  /*1b340*/  LDSM.16.MT88.4 R48, [R238+0x4000] ;  /* 0x00400000ee30783b */ /* 0x000f220000004200 */
[----:B-1----:R-:W-:Y:S01]  /*1b350*/  F2FP.F16.F32.PACK_AB R47, R183, R178 ;  /* 0x000000b2b72f723e */ /* 0x002fe200000000ff */
[----:B------:R1:W5:Y:S01]  /*1b360*/  MUFU.EX2 R174, R64 ;  /* 0x0000004000ae7308 */ /* 0x0003620000000800 */
[----:B------:R-:W-:Y:S01]  /*1b370*/  F2FP.F16.F32.PACK_AB R44, R184, R181 ;  /* 0x000000b5b82c723e */ /* 0x000fe200000000ff */
[----:B------:R-:W-:Y:S01]  /*1b380*/  FFMA.FTZ R176, R175, UR4, -R74 ;  /* 0x00000004afb07c23 */ /* 0x000fe2000801084a */
[----:B------:R-:W-:Y:S07]  /*1b390*/  F2FP.F16.F32.PACK_AB R46, R177, R180 ;  /* 0x000000b4b12e723e */ /* 0x000fee00000000ff */
[----:B------:R-:W5:Y:S01]  /*1b3a0*/  MUFU.EX2 R175, R193 ;  /* 0x000000c100af7308 */ /* 0x000f620000000800 */
[----:B------:R-:W-:Y:S09]  /*1b3b0*/  FADD.FTZ R182, R182, R195 ;  /* 0x000000c3b6b67221 */ /* 0x000ff20000010000 */
[----:B------:R-:W-:Y:S01]  /*1b3c0*/  MUFU.EX2 R176, R176 ;  /* 0x000000b000b07308 */ /* 0x000fe20000000800 */
[----:B------:R-:W-:Y:S01]  /*1b3d0*/  FADD.FTZ R189, R189, R182 ;  /* 0x000000b6bdbd7221 */ /* 0x000fe20000010000 */
[C---:B------:R-:W-:Y:S03]  /*1b3e0*/  HMMA.16816.F32 R4, R44.reuse, R52, R4 ;  /* 0x000000342c04723c */ /* 0x040fe60000001804 */
[----:B------:R-:W-:Y:S01]  /*1b3f0*/  FADD.FTZ R178, R178, R189 ;  /* 0x000000bdb2b27221 */ /* 0x000fe20000010000 */
[----:B-1----:R-:W-:Y:S03]  /*1b400*/  LDSM.16.MT88.4 R64, [R69+0x4800] ;  /* 0x004800004540783b */ /* 0x002fe60000004200 */
[----:B------:R-:W-:Y:S01]  /*1b410*/  FADD.FTZ R183, R183, R178 ;  /* 0x000000b2b7b77221 */ /* 0x000fe20000010000 */
[C---:B------:R-:W-:Y:S04]  /*1b420*/  HMMA.16816.F32 R8, R44.reuse, R54, R8 ;  /* 0x000000362c08723c */ /* 0x040fe80000001808 */
[----:B------:R-:W1:Y:S04]  /*1b430*/  LDSM.16.MT88.4 R52, [R236+0xe800] ;  /* 0x00e80000ec34783b */ /* 0x000e680000004200 */
[C---:B--2---:R-:W-:Y:S08]  /*1b440*/  HMMA.16816.F32 R12, R44.reuse, R56, R12 ;  /* 0x000000382c0c723c */ /* 0x044ff0000000180c */
[C---:B------:R-:W-:Y:S01]  /*1b450*/  HMMA.16816.F32 R16, R44.reuse, R58, R16 ;  /* 0x0000003a2c10723c */ /* 0x040fe20000001810 */
[----:B------:R-:W2:Y:S07]  /*1b460*/  LDSM.16.MT88.4 R56, [R68+0xe800] ;  /* 0x00e800004438783b */ /* 0x000eae0000004200 */
[C---:B---3--:R-:W-:Y:S03]  /*1b470*/  HMMA.16816.F32 R20, R44.reuse, R60, R20 ;  /* 0x0000003c2c14723c */ /* 0x048fe60000001814 */
[----:B------:R-:W-:Y:S02]  /*1b480*/  FFMA.FTZ R60, R171, UR4, -R74 ;  /* 0x00000004ab3c7c23 */ /* 0x000fe4000801084a */
[----:B------:R3:W1:Y:S03]  /*1b490*/  MUFU.EX2 R171, R173 ;  /* 0x000000ad00ab7308 */ /* 0x0006660000000800 */
[C---:B------:R-:W-:Y:S07]  /*1b4a0*/  HMMA.16816.F32 R24, R44.reuse, R62, R24 ;  /* 0x0000003e2c18723c */ /* 0x040fee0000001818 */
[----:B------:R5:W1:Y:S01]  /*1b4b0*/  MUFU.EX2 R169, R60 ;  /* 0x0000003c00a97308 */ /* 0x000a620000000800 */
[C---:B----4-:R-:W-:Y:S03]  /*1b4c0*/  HMMA.16816.F32 R28, R44.reuse, R48, R28 ;  /* 0x000000302c1c723c */ /* 0x050fe6000000181c */
[--C-:B---3--:R-:W-:Y:S01]  /*1b4d0*/  FFMA.FTZ R173, R168, UR4, -R75.reuse ;  /* 0x00000004a8ad7c23 */ /* 0x108fe2000801084b */
[----:B-----5:R-:W-:Y:S04]  /*1b4e0*/  FFMA.FTZ R60, R126, UR4, -R75 ;  /* 0x000000047e3c7c23 */ /* 0x020fe8000801084b */
[----:B------:R-:W-:Y:S01]  /*1b4f0*/  HMMA.16816.F32 R32, R44, R50, R32 ;  /* 0x000000322c20723c */ /* 0x000fe20000001820 */
[----:B------:R-:W3:Y:S01]  /*1b500*/  LDSM.16.MT88.4 R48, [R238+0x4800] ;  /* 0x00480000ee30783b */ /* 0x000ee20000004200 */
[----:B------:R-:W-:Y:S01]  /*1b510*/  MUFU.EX2 R173, R173 ;  /* 0x000000ad00ad7308 */ /* 0x000fe20000000800 */
[----:B------:R-:W-:Y:S01]  /*1b520*/  F2FP.F16.F32.PACK_AB R45, R179, R174 ;  /* 0x000000aeb32d723e */ /* 0x000fe200000000ff */
[----:B------:R-:W-:Y:S01]  /*1b530*/  FADD.FTZ R174, R174, R183 ;  /* 0x000000b7aeae7221 */ /* 0x000fe20000010000 */
[----:B------:R-:W-:Y:S07]  /*1b540*/  F2FP.F16.F32.PACK_AB R47, R175, R170 ;  /* 0x000000aaaf2f723e */ /* 0x000fee00000000ff */
[----:B------:R-:W4:Y:S01]  /*1b550*/  MUFU.EX2 R126, R130 ;  /* 0x00000082007e7308 */ /* 0x000f220000000800 */
[----:B-1----:R-:W-:Y:S01]  /*1b560*/  F2FP.F16.F32.PACK_AB R44, R171, R176 ;  /* 0x000000b0ab2c723e */ /* 0x002fe200000000ff */
[----:B------:R-:W-:Y:S01]  /*1b570*/  FADD.FTZ R179, R179, R174 ;  /* 0x000000aeb3b37221 */ /* 0x000fe20000010000 */
[----:B------:R-:W-:Y:S03]  /*1b580*/  F2FP.F16.F32.PACK_AB R46, R172, R169 ;  /* 0x000000a9ac2e723e */ /* 0x000fe600000000ff */
[----:B------:R-:W-:Y:S04]  /*1b590*/  FADD.FTZ R170, R170, R179 ;  /* 0x000000b3aaaa7221 */ /* 0x000fe80000010000 */
[C---:B------:R-:W-:Y:S08]  /*1b5a0*/  HMMA.16816.F32 R4, R44.reuse, R52, R4 ;  /* 0x000000342c04723c */ /* 0x040ff00000001804 */
[C---:B------:R-:W-:Y:S01]  /*1b5b0*/  HMMA.16816.F32 R8, R44.reuse, R54, R8 ;  /* 0x000000362c08723c */ /* 0x040fe20000001808 */
[----:B------:R-:W1:Y:S07]  /*1b5c0*/  LDSM.16.MT88.4 R52, [R236+0xf000] ;  /* 0x00f00000ec34783b */ /* 0x000e6e0000004200 */
[C---:B--2---:R-:W-:Y:S08]  /*1b5d0*/  HMMA.16816.F32 R12, R44.reuse, R56, R12 ;  /* 0x000000382c0c723c */ /* 0x044ff0000000180c */
[C---:B------:R-:W-:Y:S01]  /*1b5e0*/  HMMA.16816.F32 R16, R44.reuse, R58, R16 ;  /* 0x0000003a2c10723c */ /* 0x040fe20000001810 */
[----:B------:R-:W2:Y:S07]  /*1b5f0*/  LDSM.16.MT88.4 R56, [R68+0xf000] ;  /* 0x00f000004438783b */ /* 0x000eae0000004200 */
[C---:B------:R-:W-:Y:S01]  /*1b600*/  HMMA.16816.F32 R20, R44.reuse, R64, R20 ;  /* 0x000000402c14723c */ /* 0x040fe20000001814 */
[----:B------:R5:W-:Y:S02]  /*1b610*/  MUFU.EX2 R65, R60 ;  /* 0x0000003c00417308 */ /* 0x000be40000000800 */
[--C-:B------:R-:W-:Y:S01]  /*1b620*/  FFMA.FTZ R64, R124, UR4, -R75.reuse ;  /* 0x000000047c407c23 */ /* 0x100fe2000801084b */
[--C-:B------:R-:W-:Y:S04]  /*1b630*/  FFMA.FTZ R124, R129, UR4, -R74.reuse ;  /* 0x00000004817c7c23 */ /* 0x100fe8000801084a */
[C---:B------:R-:W-:Y:S03]  /*1b640*/  HMMA.16816.F32 R24, R44.reuse, R66, R24 ;  /* 0x000000422c18723c */ /* 0x040fe60000001818 */
[----:B------:R-:W1:Y:S01]  /*1b650*/  MUFU.EX2 R64, R64 ;  /* 0x0000004000407308 */ /* 0x000e620000000800 */
[--C-:B------:R-:W-:Y:S01]  /*1b660*/  FFMA.FTZ R67, R125, UR4, -R74.reuse ;  /* 0x000000047d437c23 */ /* 0x100fe2000801084a */
[--C-:B------:R-:W-:Y:S08]  /*1b670*/  FFMA.FTZ R66, R123, UR4, -R74.reuse ;  /* 0x000000047b427c23 */ /* 0x100ff0000801084a */
[----:B------:R-:W-:Y:S01]  /*1b680*/  MUFU.EX2 R124, R124 ;  /* 0x0000007c007c7308 */ /* 0x000fe20000000800 */
[--C-:B------:R-:W-:Y:S01]  /*1b690*/  FFMA.FTZ R123, R106, UR4, -R75.reuse ;  /* 0x000000046a7b7c23 */ /* 0x100fe2000801084b */
[----:B-----5:R-:W5:Y:S01]  /*1b6a0*/  LDSM.16.MT88.4 R60, [R69+0x5000] ;  /* 0x00500000453c783b */ /* 0x020f620000004200 */
[C---:B---3--:R-:W-:Y:S07]  /*1b6b0*/  HMMA.16816.F32 R28, R44.reuse, R48, R28 ;  /* 0x000000302c1c723c */ /* 0x048fee000000181c */
[----:B------:R-:W3:Y:S01]  /*1b6c0*/  MUFU.EX2 R125, R127 ;  /* 0x0000007f007d7308 */ /* 0x000ee20000000800 */
[--C-:B------:R-:W-:Y:S09]  /*1b6d0*/  FFMA.FTZ R106, R109, UR4, -R74.reuse ;  /* 0x000000046d6a7c23 */ /* 0x100ff2000801084a */
[----:B------:R-:W-:Y:S01]  /*1b6e0*/  MUFU.EX2 R67, R67 ;  /* 0x0000004300437308 */ /* 0x000fe20000000800 */
[----:B------:R-:W-:Y:S09]  /*1b6f0*/  HMMA.16816.F32 R32, R44, R50, R32 ;  /* 0x000000322c20723c */ /* 0x000ff20000001820 */
[----:B------:R-:W2:Y:S01]  /*1b700*/  MUFU.EX2 R66, R66 ;  /* 0x0000004200427308 */ /* 0x000ea20000000800 */
[----:B------:R-:W5:Y:S01]  /*1b710*/  LDSM.16.MT88.4 R48, [R238+0x5000] ;  /* 0x00500000ee30783b */ /* 0x000f620000004200 */
[----:B----4-:R-:W-:Y:S02]  /*1b720*/  F2FP.F16.F32.PACK_AB R45, R126, R173 ;  /* 0x000000ad7e2d723e */ /* 0x010fe400000000ff */
[----:B-1----:R-:W-:Y:S06]  /*1b730*/  F2FP.F16.F32.PACK_AB R47, R64, R65 ;  /* 0x00000041402f723e */ /* 0x002fec00000000ff */
[----:B------:R-:W-:Y:S01]  /*1b740*/  MUFU.EX2 R123, R123 ;  /* 0x0000007b007b7308 */ /* 0x000fe20000000800 */
[----:B---3--:R-:W-:Y:S01]  /*1b750*/  F2FP.F16.F32.PACK_AB R44, R125, R124 ;  /* 0x0000007c7d2c723e */ /* 0x008fe200000000ff */
[----:B------:R-:W-:Y:S01]  /*1b760*/  FFMA.FTZ R127, R110, UR4, -R75 ;  /* 0x000000046e7f7c23 */ /* 0x000fe2000801084b */
[--C-:B------:R-:W-:Y:S07]  /*1b770*/  FFMA.FTZ R110, R113, UR4, -R74.reuse ;  /* 0x00000004716e7c23 */ /* 0x100fee000801084a */
[----:B------:R-:W-:Y:S10]  /*1b780*/  MUFU.EX2 R109, R111 ;  /* 0x0000006f006d7308 */ /* 0x000ff40000000800 */
[----:B------:R-:W1:Y:S01]  /*1b790*/  MUFU.EX2 R127, R127 ;  /* 0x0000007f007f7308 */ /* 0x000e620000000800 */
[----:B--2---:R-:W-:Y:S09]  /*1b7a0*/  F2FP.F16.F32.PACK_AB R46, R66, R67 ;  /* 0x00000043422e723e */ /* 0x004ff200000000ff */
[----:B------:R-:W2:Y:S01]  /*1b7b0*/  MUFU.EX2 R110, R110 ;  /* 0x0000006e006e7308 */ /* 0x000ea20000000800 */
[C---:B------:R-:W-:Y:S09]  /*1b7c0*/  HMMA.16816.F32 R4, R44.reuse, R52, R4 ;  /* 0x000000342c04723c */ /* 0x040ff20000001804 */
[----:B------:R-:W3:Y:S01]  /*1b7d0*/  MUFU.EX2 R106, R106 ;  /* 0x0000006a006a7308 */ /* 0x000ee20000000800 */
[C---:B------:R-:W-:Y:S01]  /*1b7e0*/  HMMA.16816.F32 R8, R44.reuse, R54, R8 ;  /* 0x000000362c08723c */ /* 0x040fe20000001808 */
[----:B------:R-:W4:Y:S07]  /*1b7f0*/  LDSM.16.MT88.4 R52, [R236+0xf800] ;  /* 0x00f80000ec34783b */ /* 0x000f2e0000004200 */
[C---:B------:R-:W-:Y:S08]  /*1b800*/  HMMA.16816.F32 R12, R44.reuse, R56, R12 ;  /* 0x000000382c0c723c */ /* 0x040ff0000000180c */
[C---:B------:R-:W-:Y:S01]  /*1b810*/  HMMA.16816.F32 R16, R44.reuse, R58, R16 ;  /* 0x0000003a2c10723c */ /* 0x040fe20000001810 */
[----:B------:R-:W4:Y:S07]  /*1b820*/  LDSM.16.MT88.4 R56, [R68+0xf800] ;  /* 0x00f800004438783b */ /* 0x000f2e0000004200 */
[C---:B-----5:R-:W-:Y:S08]  /*1b830*/  HMMA.16816.F32 R20, R44.reuse, R60, R20 ;  /* 0x0000003c2c14723c */ /* 0x060ff00000001814 */
[C---:B------:R-:W-:Y:S01]  /*1b840*/  HMMA.16816.F32 R24, R44.reuse, R62, R24 ;  /* 0x0000003e2c18723c */ /* 0x040fe20000001818 */
[----:B------:R-:W5:Y:S07]  /*1b850*/  LDSM.16.MT88.4 R60, [R69+0x5800] ;  /* 0x00580000453c783b */ /* 0x000f6e0000004200 */
[C---:B------:R-:W-:Y:S08]  /*1b860*/  HMMA.16816.F32 R28, R44.reuse, R48, R28 ;  /* 0x000000302c1c723c */ /* 0x040ff0000000181c */
[----:B------:R-:W-:Y:S01]  /*1b870*/  HMMA.16816.F32 R32, R44, R50, R32 ;  /* 0x000000322c20723c */ /* 0x000fe20000001820 */
[----:B------:R-:W5:Y:S02]  /*1b880*/  LDSM.16.MT88.4 R48, [R238+0x5800] ;  /* 0x00580000ee30783b */ /* 0x000f640000004200 */
[----:B-1----:R-:W-:Y:S02]  /*1b890*/  F2FP.F16.F32.PACK_AB R45, R108, R127 ;  /* 0x0000007f6c2d723e */ /* 0x002fe400000000ff */
[----:B------:R-:W-:Y:S02]  /*1b8a0*/  F2FP.F16.F32.PACK_AB R47, R104, R123 ;  /* 0x0000007b682f723e */ /* 0x000fe400000000ff */
[----:B--2---:R-:W-:Y:S02]  /*1b8b0*/  F2FP.F16.F32.PACK_AB R44, R109, R110 ;  /* 0x0000006e6d2c723e */ /* 0x004fe400000000ff */
[----:B---3--:R-:W-:Y:S07]  /*1b8c0*/  F2FP.F16.F32.PACK_AB R46, R107, R106 ;  /* 0x0000006a6b2e723e */ /* 0x008fee00000000ff */
[C---:B----4-:R-:W-:Y:S08]  /*1b8d0*/  HMMA.16816.F32 R4, R44.reuse, R52, R4 ;  /* 0x000000342c04723c */ /* 0x050ff00000001804 */
[C---:B------:R-:W-:Y:S01]  /*1b8e0*/  HMMA.16816.F32 R8, R44.reuse, R54, R8 ;  /* 0x000000362c08723c */ /* 0x040fe20000001808 */
[----:B------:R-:W1:Y:S07]  /*1b8f0*/  LDSM.16.MT88.4 R52, [R236+0x10000] ;  /* 0x01000000ec34783b */ /* 0x000e6e0000004200 */
[C---:B------:R-:W-:Y:S08]  /*1b900*/  HMMA.16816.F32 R12, R44.reuse, R56, R12 ;  /* 0x000000382c0c723c */ /* 0x040ff0000000180c */
[C---:B------:R-:W-:Y:S01]  /*1b910*/  HMMA.16816.F32 R16, R44.reuse, R58, R16 ;  /* 0x0000003a2c10723c */ /* 0x040fe20000001810 */
[----:B------:R-:W2:Y:S07]  /*1b920*/  LDSM.16.MT88.4 R56, [R68+0x10000] ;  /* 0x010000004438783b */ /* 0x000eae0000004200 */
[C---:B-----5:R-:W-:Y:S01]  /*1b930*/  HMMA.16816.F32 R20, R44.reuse, R60, R20 ;  /* 0x0000003c2c14723c */ /* 0x060fe20000001814 */
[----:B------:R-:W3:Y:S02]  /*1b940*/  MUFU.EX2 R60, R40 ;  /* 0x00000028003c7308 */ /* 0x000ee40000000800 */
[--C-:B------:R-:W-:Y:S01]  /*1b950*/  FFMA.FTZ R61, R43, UR4, -R74.reuse ;  /* 0x000000042b3d7c23 */ /* 0x100fe2000801084a */
[----:B------:R-:W-:Y:S04]  /*1b960*/  F2FP.F16.F32.PACK_AB R43, R95, R92 ;  /* 0x0000005c5f2b723e */ /* 0x000fe800000000ff */
[C---:B------:R-:W-:Y:S03]  /*1b970*/  HMMA.16816.F32 R24, R44.reuse, R62, R24 ;  /* 0x0000003e2c18723c */ /* 0x040fe60000001818 */
[----:B------:R-:W-:Y:S01]  /*1b980*/  MUFU.EX2 R61, R61 ;  /* 0x0000003d003d7308 */ /* 0x000fe20000000800 */
[--C-:B------:R-:W-:Y:S01]  /*1b990*/  FFMA.FTZ R62, R41, UR4, -R74.reuse ;  /* 0x00000004293e7c23 */ /* 0x100fe2000801084a */
[----:B------:R-:W-:Y:S01]  /*1b9a0*/  F2FP.F16.F32.PACK_AB R41, R94, R39 ;  /* 0x000000275e29723e */ /* 0x000fe200000000ff */
[----:B------:R-:W-:Y:S01]  /*1b9b0*/  FFMA.FTZ R63, R91, UR4, -R74 ;  /* 0x000000045b3f7c23 */ /* 0x000fe2000801084a */
[----:B---3--:R-:W-:Y:S01]  /*1b9c0*/  F2FP.F16.F32.PACK_AB R40, R93, R60 ;  /* 0x0000003c5d28723e */ /* 0x008fe200000000ff */
[C---:B------:R-:W-:Y:S05]  /*1b9d0*/  HMMA.16816.F32 R28, R44.reuse, R48, R28 ;  /* 0x000000302c1c723c */ /* 0x040fea000000181c */
[----:B------:R-:W3:Y:S10]  /*1b9e0*/  MUFU.EX2 R62, R62 ;  /* 0x0000003e003e7308 */ /* 0x000ef40000000800 */
[----:B------:R-:W-:Y:S01]  /*1b9f0*/  MUFU.EX2 R63, R63 ;  /* 0x0000003f003f7308 */ /* 0x000fe20000000800 */
[----:B------:R-:W-:Y:S01]  /*1ba00*/  HMMA.16816.F32 R32, R44, R50, R32 ;  /* 0x000000322c20723c */ /* 0x000fe20000001820 */
[----:B------:R-:W4:Y:S02]  /*1ba10*/  LDSM.16.MT88.4 R44, [R69+0x6000] ;  /* 0x00600000452c783b */ /* 0x000f240000004200 */
[----:B---3--:R-:W-:Y:S06]  /*1ba20*/  F2FP.F16.F32.PACK_AB R42, R62, R61 ;  /* 0x0000003d3e2a723e */ /* 0x008fec00000000ff */
[----:B------:R-:W3:Y:S01]  /*1ba30*/  LDSM.16.MT88.4 R48, [R238+0x6000] ;  /* 0x00600000ee30783b */ /* 0x000ee20000004200 */
[C---:B-1----:R-:W-:Y:S05]  /*1ba40*/  HMMA.16816.F32 R4, R40.reuse, R52, R4 ;  /* 0x000000342804723c */ /* 0x042fea0000001804 */
[----:B------:R-:W-:Y:S03]  /*1ba50*/  FADD.FTZ R53, R141, R128 ;  /* 0x000000808d357221 */ /* 0x000fe60000010000 */
[C---:B------:R-:W-:Y:S03]  /*1ba60*/  HMMA.16816.F32 R8, R40.reuse, R54, R8 ;  /* 0x000000362808723c */ /* 0x040fe60000001808 */
[----:B------:R-:W-:Y:S02]  /*1ba70*/  FADD.FTZ R53, R140, R53 ;  /* 0x000000358c357221 */ /* 0x000fe40000010000 */
[----:B------:R-:W-:Y:S02]  /*1ba80*/  LDSM.16.MT88.4 R140, [R69+0x7800] ;  /* 0x00780000458c783b */ /* 0x000fe40000004200 */
[----:B------:R-:W-:Y:S01]  /*1ba90*/  FADD.FTZ R138, R138, R53 ;  /* 0x000000358a8a7221 */ /* 0x000fe20000010000 */
[C---:B--2---:R-:W-:Y:S01]  /*1baa0*/  HMMA.16816.F32 R12, R40.reuse, R56, R12 ;  /* 0x00000038280c723c */ /* 0x044fe2000000180c */
[----:B------:R-:W-:Y:S02]  /*1bab0*/  MUFU.EX2 R56, R90 ;  /* 0x0000005a00387308 */ /* 0x000fe40000000800 */
[----:B------:R-:W-:Y:S01]  /*1bac0*/  FADD.FTZ R145, R145, R138 ;  /* 0x0000008a91917221 */ /* 0x000fe20000010000 */
[--C-:B------:R-:W-:Y:S01]  /*1bad0*/  FFMA.FTZ R57, R88, UR4, -R75.reuse ;  /* 0x0000000458397c23 */ /* 0x100fe2000801084b */
[----:B------:R-:W1:Y:S01]  /*1bae0*/  LDSM.16.MT88.4 R52, [R236+0x10800] ;  /* 0x01080000ec34783b */ /* 0x000e620000004200 */
[----:B------:R-:W-:Y:S01]  /*1baf0*/  FFMA.FTZ R88, R78, UR4, -R75 ;  /* 0x000000044e587c23 */ /* 0x000fe2000801084b */
[----:B------:R-:W-:Y:S01]  /*1bb00*/  FADD.FTZ R148, R148, R145 ;  /* 0x0000009194947221 */ /* 0x000fe20000010000 */
[C---:B------:R-:W-:Y:S03]  /*1bb10*/  HMMA.16816.F32 R16, R40.reuse, R58, R16 ;  /* 0x0000003a2810723c */ /* 0x040fe60000001810 */
[----:B------:R2:W-:Y:S01]  /*1bb20*/  MUFU.EX2 R58, R86 ;  /* 0x00000056003a7308 */ /* 0x0005e20000000800 */
[----:B------:R-:W-:Y:S01]  /*1bb30*/  FADD.FTZ R148, R153, R148 ;  /* 0x0000009499947221 */ /* 0x000fe20000010000 */
[----:B------:R-:W-:Y:S08]  /*1bb40*/  FFMA.FTZ R59, R84, UR4, -R75 ;  /* 0x00000004543b7c23 */ /* 0x000ff0000801084b */
[----:B------:R-:W5:Y:S01]  /*1bb50*/  MUFU.EX2 R57, R57 ;  /* 0x0000003900397308 */ /* 0x000f620000000800 */
[----:B------:R-:W-:Y:S01]  /*1bb60*/  FFMA.FTZ R84, R89, UR4, -R74 ;  /* 0x0000000459547c23 */ /* 0x000fe2000801084a */
[----:B------:R-:W-:Y:S01]  /*1bb70*/  FADD.FTZ R149, R149, R148 ;  /* 0x0000009495957221 */ /* 0x000fe20000010000 */
[C---:B----4-:R-:W-:Y:S07]  /*1bb80*/  HMMA.16816.F32 R20, R40.reuse, R44, R20 ;  /* 0x0000002c2814723c */ /* 0x050fee0000001814 */
[----:B------:R-:W4:Y:S01]  /*1bb90*/  MUFU.EX2 R59, R59 ;  /* 0x0000003b003b7308 */ /* 0x000f220000000800 */
[----:B------:R-:W-:Y:S01]  /*1bba0*/  FADD.FTZ R146, R146, R149 ;  /* 0x0000009592927221 */ /* 0x000fe20000010000 */
[----:B------:R-:W-:Y:S01]  /*1bbb0*/  FFMA.FTZ R89, R76, UR4, -R75 ;  /* 0x000000044c597c23 */ /* 0x000fe2000801084b */
[----:B------:R-:W-:Y:S07]  /*1bbc0*/  LDSM.16.MT88.4 R148, [R68+0x11800] ;  /* 0x011800004494783b */ /* 0x000fee0000004200 */
[----:B------:R-:W1:Y:S01]  /*1bbd0*/  MUFU.EX2 R84, R84 ;  /* 0x0000005400547308 */ /* 0x000e620000000800 */
[----:B--2---:R-:W-:Y:S01]  /*1bbe0*/  FFMA.FTZ R86, R85, UR4, -R74 ;  /* 0x0000000455567c23 */ /* 0x004fe2000801084a */
[C---:B------:R-:W-:Y:S08]  /*1bbf0*/  HMMA.16816.F32 R24, R40.reuse, R46, R24 ;  /* 0x0000002e2818723c */ /* 0x040ff00000001818 */
[----:B------:R2:W-:Y:S01]  /*1bc00*/  MUFU.EX2 R85, R87 ;  /* 0x0000005700557308 */ /* 0x0005e20000000800 */
[----:B------:R-:W-:Y:S01]  /*1bc10*/  FADD.FTZ R161, R161, R146 ;  /* 0x00000092a1a17221 */ /* 0x000fe20000010000 */
[----:B------:R-:W-:Y:S01]  /*1bc20*/  FFMA.FTZ R78, R83, UR4, -R74 ;  /* 0x00000004534e7c23 */ /* 0x000fe2000801084a */
[----:B------:R-:W1:Y:S07]  /*1bc30*/  LDSM.16.MT88.4 R44, [R68+0x10800] ;  /* 0x01080000442c783b */ /* 0x000e6e0000004200 */
[----:B------:R-:W1:Y:S01]  /*1bc40*/  MUFU.EX2 R86, R86 ;  /* 0x0000005600567308 */ /* 0x000e620000000800 */
[----:B------:R-:W-:Y:S01]  /*1bc50*/  FADD.FTZ R161, R154, R161 ;  /* 0x000000a19aa17221 */ /* 0x000fe20000010000 */
[C---:B---3--:R-:W-:Y:S08]  /*1bc60*/  HMMA.16816.F32 R28, R40.reuse, R48, R28 ;  /* 0x00000030281c723c */ /* 0x048ff0000000181c */
[----:B------:R3:W-:Y:S01]  /*1bc70*/  MUFU.EX2 R76, R88 ;  /* 0x00000058004c7308 */ /* 0x0007e20000000800 */
[----:B------:R-:W-:Y:S09]  /*1bc80*/  FADD.FTZ R152, R152, R161 ;  /* 0x000000a198987221 */ /* 0x000ff20000010000 */
[----:B------:R-:W-:Y:S01]  /*1bc90*/  MUFU.EX2 R83, R89 ;  /* 0x0000005900537308 */ /* 0x000fe20000000800 */
[----:B------:R-:W-:Y:S01]  /*1bca0*/  FADD.FTZ R152, R157, R152 ;  /* 0x000000989d987221 */ /* 0x000fe20000010000 */
[----:B------:R-:W-:Y:S01]  /*1bcb0*/  HMMA.16816.F32 R32, R40, R50, R32 ;  /* 0x000000322820723c */ /* 0x000fe20000001820 */
[----:B------:R-:W3:Y:S07]  /*1bcc0*/  LDSM.16.MT88.4 R48, [R69+0x6800] ;  /* 0x006800004530783b */ /* 0x000eee0000004200 */
[----:B------:R-:W-:Y:S01]  /*1bcd0*/  MUFU.EX2 R78, R78 ;  /* 0x0000004e004e7308 */ /* 0x000fe20000000800 */
[----:B-----5:R-:W-:Y:S01]  /*1bce0*/  F2FP.F16.F32.PACK_AB R41, R57, R56 ;  /* 0x000000383929723e */ /* 0x020fe200000000ff */
[----:B--2---:R-:W-:Y:S01]  /*1bcf0*/  FFMA.FTZ R87, R80, UR4, -R75 ;  /* 0x0000000450577c23 */ /* 0x004fe2000801084b */
[----:B----4-:R-:W-:Y:S07]  /*1bd00*/  F2FP.F16.F32.PACK_AB R43, R59, R58 ;  /* 0x0000003a3b2b723e */ /* 0x010fee00000000ff */
[----:B------:R2:W-:Y:S01]  /*1bd10*/  MUFU.EX2 R80, R82 ;  /* 0x0000005200507308 */ /* 0x0005e20000000800 */
[----:B-1----:R-:W-:Y:S01]  /*1bd20*/  F2FP.F16.F32.PACK_AB R40, R84, R63 ;  /* 0x0000003f5428723e */ /* 0x002fe200000000ff */
[----:B---3--:R-:W-:Y:S01]  /*1bd30*/  FFMA.FTZ R88, R79, UR4, -R74 ;  /* 0x000000044f587c23 */ /* 0x008fe2000801084a */
[----:B------:R-:W-:Y:S01]  /*1bd40*/  F2FP.F16.F32.PACK_AB R42, R86, R85 ;  /* 0x00000055562a723e */ /* 0x000fe200000000ff */
[----:B------:R-:W-:Y:S06]  /*1bd50*/  LDSM.16.MT88.4 R156, [R236+0x11800] ;  /* 0x01180000ec9c783b */ /* 0x000fec0000004200 */
[----:B------:R-:W1:Y:S01]  /*1bd60*/  MUFU.EX2 R87, R87 ;  /* 0x0000005700577308 */ /* 0x000e620000000800 */
[----:B------:R-:W-:Y:S09]  /*1bd70*/  FADD.FTZ R191, R191, R152 ;  /* 0x00000098bfbf7221 */ /* 0x000ff20000010000 */
[----:B------:R3:W4:Y:S01]  /*1bd80*/  MUFU.EX2 R79, R81 ;  /* 0x00000051004f7308 */ /* 0x0007220000000800 */
[C---:B------:R-:W-:Y:S03]  /*1bd90*/  HMMA.16816.F32 R4, R40.reuse, R52, R4 ;  /* 0x000000342804723c */ /* 0x040fe60000001804 */
[----:B------:R-:W-:Y:S01]  /*1bda0*/  FADD.FTZ R186, R186, R191 ;  /* 0x000000bfbaba7221 */ /* 0x000fe20000010000 */
[----:B--2---:R-:W-:Y:S05]  /*1bdb0*/  FFMA.FTZ R82, R77, UR4, -R74 ;  /* 0x000000044d527c23 */ /* 0x004fea000801084a */
[----:B------:R-:W-:Y:S01]  /*1bdc0*/  MUFU.EX2 R77, R88 ;  /* 0x00000058004d7308 */ /* 0x000fe20000000800 */
[----:B------:R-:W-:Y:S01]  /*1bdd0*/  FADD.FTZ R167, R167, R186 ;  /* 0x000000baa7a77221 */ /* 0x000fe20000010000 */
[C---:B------:R-:W-:Y:S01]  /*1bde0*/  HMMA.16816.F32 R8, R40.reuse, R54, R8 ;  /* 0x000000362808723c */ /* 0x040fe20000001808 */
[----:B------:R-:W2:Y:S07]  /*1bdf0*/  LDSM.16.MT88.4 R52, [R238+0x6800] ;  /* 0x00680000ee34783b */ /* 0x000eae0000004200 */
[----:B------:R-:W5:Y:S01]  /*1be00*/  MUFU.EX2 R82, R82 ;  /* 0x0000005200527308 */ /* 0x000f620000000800 */
[----:B------:R-:W-:Y:S04]  /*1be10*/  FADD.FTZ R167, R162, R167 ;  /* 0x000000a7a2a77221 */ /* 0x000fe80000010000 */
[----:B------:R-:W-:Y:S01]  /*1be20*/  FADD.FTZ R194, R194, R167 ;  /* 0x000000a7c2c27221 */ /* 0x000fe20000010000 */
[C---:B------:R-:W-:Y:S03]  /*1be30*/  HMMA.16816.F32 R12, R40.reuse, R44, R12 ;  /* 0x0000002c280c723c */ /* 0x040fe6000000180c */
[----:B------:R-:W-:Y:S01]  /*1be40*/  FADD.FTZ R187, R187, R194 ;  /* 0x000000c2bbbb7221 */ /* 0x000fe20000010000 */
[----:B------:R-:W-:Y:S03]  /*1be50*/  MOV R167, R0 ;  /* 0x0000000000a77202 */ /* 0x000fe60000000f00 */
[----:B------:R-:W-:Y:S01]  /*1be60*/  FADD.FTZ R192, R192, R187 ;  /* 0x000000bbc0c07221 */ /* 0x000fe20000010000 */
[C---:B------:R-:W-:Y:S01]  /*1be70*/  HMMA.16816.F32 R16, R40.reuse, R46, R16 ;  /* 0x0000002e2810723c */ /* 0x040fe20000001810 */
[----:B------:R-:W5:Y:S02]  /*1be80*/  LDSM.16.MT88.4 R44, [R236+0x11000] ;  /* 0x01100000ec2c783b */ /* 0x000f640000004200 */
[----:B------:R-:W-:Y:S04]  /*1be90*/  FADD.FTZ R192, R185, R192 ;  /* 0x000000c0b9c07221 */ /* 0x000fe80000010000 */
[----:B---3--:R-:W-:Y:S01]  /*1bea0*/  FADD.FTZ R81, R181, R192 ;  /* 0x000000c0b5517221 */ /* 0x008fe20000010000 */
[C---:B------:R-:W-:Y:S03]  /*1beb0*/  HMMA.16816.F32 R20, R40.reuse, R48, R20 ;  /* 0x000000302814723c */ /* 0x040fe60000001814 */
[----:B------:R-:W-:Y:S04]  /*1bec0*/  FADD.FTZ R81, R184, R81 ;  /* 0x00000051b8517221 */ /* 0x000fe80000010000 */
[----:B------:R-:W-:Y:S01]  /*1bed0*/  FADD.FTZ R180, R180, R81 ;  /* 0x00000051b4b47221 */ /* 0x000fe20000010000 */
[C---:B------:R-:W-:Y:S01]  /*1bee0*/  HMMA.16816.F32 R24, R40.reuse, R50, R24 ;  /* 0x000000322818723c */ /* 0x040fe20000001818 */
[----:B------:R-:W3:Y:S02]  /*1bef0*/  LDSM.16.MT88.4 R48, [R68+0x11000] ;  /* 0x011000004430783b */ /* 0x000ee40000004200 */
[----:B------:R-:W-:Y:S01]  /*1bf00*/  FFMA.FTZ R81, R38, UR4, -R75 ;  /* 0x0000000426517c23 */ /* 0x000fe2000801084b */
[----:B------:R-:W-:Y:S01]  /*1bf10*/  FADD.FTZ R38, R175, R170 ;  /* 0x000000aaaf267221 */ /* 0x000fe20000010000 */
[----:B------:R-:W-:Y:S03]  /*1bf20*/  FADD.FTZ R177, R177, R180 ;  /* 0x000000b4b1b17221 */ /* 0x000fe60000010000 */
[----:B------:R-:W-:Y:S01]  /*1bf30*/  FADD.FTZ R173, R173, R38 ;  /* 0x00000026adad7221 */ /* 0x000fe20000010000 */
[C---:B--2---:R-:W-:Y:S03]  /*1bf40*/  HMMA.16816.F32 R28, R40.reuse, R52, R28 ;  /* 0x00000034281c723c */ /* 0x044fe6000000181c */
[----:B------:R-:W-:Y:S01]  /*1bf50*/  FFMA.FTZ R38, R73, UR4, -R74 ;  /* 0x0000000449267c23 */ /* 0x000fe2000801084a */
[----:B------:R-:W-:Y:S01]  /*1bf60*/  FADD.FTZ R176, R176, R177 ;  /* 0x000000b1b0b07221 */ /* 0x000fe20000010000 */
[----:B------:R-:W-:Y:S03]  /*1bf70*/  FADD.FTZ R126, R126, R173 ;  /* 0x000000ad7e7e7221 */ /* 0x000fe60000010000 */
[----:B------:R-:W-:Y:S01]  /*1bf80*/  HMMA.16816.F32 R32, R40, R54, R32 ;  /* 0x000000362820723c */ /* 0x000fe20000001820 */
[----:B------:R-:W2:Y:S01]  /*1bf90*/  LDSM.16.MT88.4 R52, [R69+0x7000] ;  /* 0x007000004534783b */ /* 0x000ea20000004200 */
[----:B------:R-:W-:Y:S01]  /*1bfa0*/  MUFU.EX2 R38, R38 ;  /* 0x0000002600267308 */ /* 0x000fe20000000800 */
[----:B-1----:R-:W-:Y:S01]  /*1bfb0*/  F2FP.F16.F32.PACK_AB R41, R87, R80 ;  /* 0x000000505729723e */ /* 0x002fe200000000ff */
[----:B------:R-:W-:Y:S01]  /*1bfc0*/  FADD.FTZ R176, R171, R176 ;  /* 0x000000b0abb07221 */ /* 0x000fe20000010000 */
[----:B------:R-:W-:Y:S01]  /*1bfd0*/  F2FP.F16.F32.PACK_AB R43, R83, R76 ;  /* 0x0000004c532b723e */ /* 0x000fe200000000ff */
[----:B------:R-:W-:Y:S01]  /*1bfe0*/  FADD.FTZ R65, R65, R126 ;  /* 0x0000007e41417221 */ /* 0x000fe20000010000 */
[----:B----4-:R-:W-:Y:S01]  /*1bff0*/  F2FP.F16.F32.PACK_AB R40, R79, R78 ;  /* 0x0000004e4f28723e */ /* 0x010fe200000000ff */
[----:B------:R-:W-:Y:S01]  /*1c000*/  FADD.FTZ R169, R169, R176 ;  /* 0x000000b0a9a97221 */ /* 0x000fe20000010000 */
[----:B-----5:R-:W-:Y:S01]  /*1c010*/  F2FP.F16.F32.PACK_AB R42, R82, R77 ;  /* 0x0000004d522a723e */ /* 0x020fe200000000ff */
[----:B------:R-:W-:Y:S02]  /*1c020*/  FADD.FTZ R64, R64, R65 ;  /* 0x0000004140407221 */ /* 0x000fe40000010000 */
[----:B------:R-:W-:Y:S02]  /*1c030*/  FADD.FTZ R169, R172, R169 ;  /* 0x000000a9aca97221 */ /* 0x000fe40000010000 */
[----:B------:R-:W-:Y:S02]  /*1c040*/  FADD.FTZ R127, R127, R64 ;  /* 0x000000407f7f7221 */ /* 0x000fe40000010000 */
[C---:B------:R-:W-:Y:S03]  /*1c050*/  HMMA.16816.F32 R4, R40.reuse, R44, R4 ;  /* 0x0000002c2804723c */ /* 0x040fe60000001804 */
[----:B------:R-:W-:Y:S04]  /*1c060*/  FADD.FTZ R108, R108, R127 ;  /* 0x0000007f6c6c7221 */ /* 0x000fe80000010000 */
[----:B------:R-:W-:Y:S01]  /*1c070*/  FADD.FTZ R123, R123, R108 ;  /* 0x0000006c7b7b7221 */ /* 0x000fe20000010000 */
[C---:B------:R-:W-:Y:S01]  /*1c080*/  HMMA.16816.F32 R8, R40.reuse, R46, R8 ;  /* 0x0000002e2808723c */ /* 0x040fe20000001808 */
[----:B------:R-:W1:Y:S02]  /*1c090*/  LDSM.16.MT88.4 R44, [R238+0x7000] ;  /* 0x00700000ee2c783b */ /* 0x000e640000004200 */
[----:B------:R-:W-:Y:S04]  /*1c0a0*/  FADD.FTZ R104, R104, R123 ;  /* 0x0000007b68687221 */ /* 0x000fe80000010000 */
[----:B------:R-:W-:Y:S01]  /*1c0b0*/  FADD.FTZ R39, R39, R104 ;  /* 0x0000006827277221 */ /* 0x000fe20000010000 */
[C---:B---3--:R-:W-:Y:S03]  /*1c0c0*/  HMMA.16816.F32 R12, R40.reuse, R48, R12 ;  /* 0x00000030280c723c */ /* 0x048fe6000000180c */
[--C-:B------:R-:W-:Y:S01]  /*1c0d0*/  FFMA.FTZ R49, R37, UR4, -R75.reuse ;  /* 0x0000000425317c23 */ /* 0x100fe2000801084b */
[--C-:B------:R-:W-:Y:S01]  /*1c0e0*/  FFMA.FTZ R48, R36, UR4, -R75.reuse ;  /* 0x0000000424307c23 */ /* 0x100fe2000801084b */
[----:B------:R-:W-:Y:S01]  /*1c0f0*/  MUFU.EX2 R37, R81 ;  /* 0x0000005100257308 */ /* 0x000fe20000000800 */
[----:B------:R-:W-:Y:S01]  /*1c100*/  FFMA.FTZ R75, R3, UR4, -R75 ;  /* 0x00000004034b7c23 */ /* 0x000fe2000801084b */
[----:B------:R-:W-:Y:S01]  /*1c110*/  FADD.FTZ R39, R94, R39 ;  /* 0x000000275e277221 */ /* 0x000fe20000010000 */
[C---:B------:R-:W-:Y:S07]  /*1c120*/  HMMA.16816.F32 R16, R40.reuse, R50, R16 ;  /* 0x000000322810723c */ /* 0x040fee0000001810 */
[----:B------:R3:W4:Y:S01]  /*1c130*/  MUFU.EX2 R36, R49 ;  /* 0x0000003100247308 */ /* 0x0007220000000800 */
[----:B------:R-:W-:Y:S01]  /*1c140*/  FADD.FTZ R50, R124, R169 ;  /* 0x000000a97c327221 */ /* 0x000fe20000010000 */
[----:B------:R-:W-:Y:S08]  /*1c150*/  FADD.FTZ R92, R92, R39 ;  /* 0x000000275c5c7221 */ /* 0x000ff00000010000 */
[----:B------:R-:W-:Y:S01]  /*1c160*/  MUFU.EX2 R3, R48 ;  /* 0x0000003000037308 */ /* 0x000fe20000000800 */
[----:B------:R-:W-:Y:S01]  /*1c170*/  FADD.FTZ R50, R125, R50 ;  /* 0x000000327d327221 */ /* 0x000fe20000010000 */
[C---:B--2---:R-:W-:Y:S08]  /*1c180*/  HMMA.16816.F32 R20, R40.reuse, R52, R20 ;  /* 0x000000342814723c */ /* 0x044ff00000001814 */
[----:B------:R-:W2:Y:S01]  /*1c190*/  MUFU.EX2 R250, R75 ;  /* 0x0000004b00fa7308 */ /* 0x000ea20000000800 */
[----:B------:R-:W-:Y:S01]  /*1c1a0*/  FADD.FTZ R67, R67, R50 ;  /* 0x0000003243437221 */ /* 0x000fe20000010000 */
[----:B------:R-:W-:Y:S08]  /*1c1b0*/  FADD.FTZ R95, R95, R92 ;  /* 0x0000005c5f5f7221 */ /* 0x000ff00000010000 */
[----:B------:R-:W-:Y:S01]  /*1c1c0*/  MUFU.EX2 R48, R72 ;  /* 0x0000004800307308 */ /* 0x000fe20000000800 */
[--C-:B---3--:R-:W-:Y:S01]  /*1c1d0*/  FFMA.FTZ R49, R70, UR4, -R74.reuse ;  /* 0x0000000446317c23 */ /* 0x108fe2000801084a */
[C---:B------:R-:W-:Y:S03]  /*1c1e0*/  HMMA.16816.F32 R24, R40.reuse, R54, R24 ;  /* 0x000000362818723c */ /* 0x040fe60000001818 */
[----:B------:R-:W-:Y:S01]  /*1c1f0*/  FFMA.FTZ R74, R71, UR4, -R74 ;  /* 0x00000004474a7c23 */ /* 0x000fe2000801084a */
[----:B----4-:R-:W-:Y:S04]  /*1c200*/  F2FP.F16.F32.PACK_AB R133, R36, R37 ;  /* 0x000000252485723e */ /* 0x010fe800000000ff */
[----:B------:R-:W3:Y:S01]  /*1c210*/  MUFU.EX2 R49, R49 ;  /* 0x0000003100317308 */ /* 0x000ee20000000800 */
[----:B------:R-:W-:Y:S01]  /*1c220*/  FADD.FTZ R67, R66, R67 ;  /* 0x0000004342437221 */ /* 0x000fe20000010000 */
[----:B--2---:R-:W-:Y:S01]  /*1c230*/  F2FP.F16.F32.PACK_AB R135, R250, R3 ;  /* 0x00000003fa87723e */ /* 0x004fe200000000ff */
[----:B------:R-:W-:Y:S01]  /*1c240*/  FADD.FTZ R56, R56, R95 ;  /* 0x0000005f38387221 */ /* 0x000fe20000010000 */
[C---:B-1----:R-:W-:Y:S06]  /*1c250*/  HMMA.16816.F32 R28, R40.reuse, R44, R28 ;  /* 0x0000002c281c723c */ /* 0x042fec000000181c */
[----:B------:R-:W1:Y:S01]  /*1c260*/  MUFU.EX2 R51, R74 ;  /* 0x0000004a00337308 */ /* 0x000e620000000800 */
[----:B------:R-:W-:Y:S01]  /*1c270*/  FADD.FTZ R110, R110, R67 ;  /* 0x000000436e6e7221 */ /* 0x000fe20000010000 */
[----:B------:R-:W-:Y:S03]  /*1c280*/  FADD.FTZ R57, R57, R56 ;  /* 0x0000003839397221 */ /* 0x000fe60000010000 */
[----:B------:R-:W-:Y:S01]  /*1c290*/  FADD.FTZ R109, R109, R110 ;  /* 0x0000006e6d6d7221 */ /* 0x000fe20000010000 */
[----:B------:R-:W-:Y:S03]  /*1c2a0*/  HMMA.16816.F32 R32, R40, R46, R32 ;  /* 0x0000002e2820723c */ /* 0x000fe60000001820 */
[----:B---3--:R-:W-:Y:S01]  /*1c2b0*/  F2FP.F16.F32.PACK_AB R132, R49, R38 ;  /* 0x000000263184723e */ /* 0x008fe200000000ff */
[----:B------:R-:W-:Y:S01]  /*1c2c0*/  FADD.FTZ R106, R106, R109 ;  /* 0x0000006d6a6a7221 */ /* 0x000fe20000010000 */
[----:B------:R-:W-:Y:S01]  /*1c2d0*/  FADD.FTZ R58, R58, R57 ;  /* 0x000000393a3a7221 */ /* 0x000fe20000010000 */
[----:B-1----:R-:W-:Y:S02]  /*1c2e0*/  F2FP.F16.F32.PACK_AB R134, R51, R48 ;  /* 0x000000303386723e */ /* 0x002fe400000000ff */
[----:B------:R-:W-:Y:S01]  /*1c2f0*/  FADD.FTZ R107, R107, R106 ;  /* 0x0000006a6b6b7221 */ /* 0x000fe20000010000 */
[----:B------:R-:W-:Y:S03]  /*1c300*/  FADD.FTZ R59, R59, R58 ;  /* 0x0000003a3b3b7221 */ /* 0x000fe60000010000 */
[----:B------:R-:W-:Y:S01]  /*1c310*/  FADD.FTZ R40, R60, R107 ;  /* 0x0000006b3c287221 */ /* 0x000fe20000010000 */
        /* <DEDUP_REMOVED lines=10> */
[----:B------:R-:W-:Y:S04]  /*1c3c0*/  FADD.FTZ R63, R63, R62 ;  /* 0x0000003e3f3f7221 */ /* 0x000fe80000010000 */
        /* <DEDUP_REMOVED lines=21> */
[----:B------:R-:W-:Y:S08]  /*1c520*/  BRA.U UP0, `(.L_x_2272) ;  /* 0xffffff8500ac7547 */ /* 0x000ff0000b83ffff */
.L_x_2268:
[----:B------:R-:W1:Y:S01]  /*1c530*/  SHFL.BFLY PT, R3, R252, 0x2, 0x1f ;  /* 0x0c401f00fc037f89 */ /* 0x000e6200000e0000 */
[C---:B------:R-:W-:Y:S01]  /*1c540*/  SHF.L.U32 R5, R166.reuse, 0x1, RZ ;  /* 0x00000001a6057819 */ /* 0x040fe200000006ff */
[----:B------:R-:W-:Y:S01]  /*1c550*/  UISETP.NE.AND UP1, UPT, UR16, -0x1, UPT ;  /* 0xffffffff1000788c */ /* 0x000fe2000bf25270 */
[----:B------:R-:W-:Y:S01]  /*1c560*/  SHF.L.U32 R8, R166, 0x4, RZ ;  /* 0x00000004a6087819 */ /* 0x000fe200000006ff */
[----:B------:R-:W2:Y:S01]  /*1c570*/  SHFL.BFLY PT, R11, R250, 0x2, 0x1f ;  /* 0x0c401f00fa0b7f89 */ /* 0x000ea200000e0000 */
[----:B------:R-:W-:Y:S01]  /*1c580*/  LOP3.LUT R4, R5, 0x6, RZ, 0xc0, !PT ;  /* 0x0000000605047812 */ /* 0x000fe200078ec0ff */
[----:B------:R-:W3:Y:S01]  /*1c590*/  LDCU.U8 UR4, c[0x0][0x548] ;  /* 0x0000a900ff0477ac */ /* 0x000ee20008000000 */
[----:B------:R-:W-:Y:S01]  /*1c5a0*/  LOP3.LUT R8, R8, 0x1c0, RZ, 0xc0, !PT ;  /* 0x000001c008087812 */ /* 0x000fe200078ec0ff */
[----:B------:R-:W-:Y:S01]  /*1c5b0*/  S2UR UR8, SR_CTAID.Y ;  /* 0x00000000000879c3 */ /* 0x000fe20000002600 */
[C---:B------:R-:W-:Y:S01]  /*1c5c0*/  LOP3.LUT P2, RZ, R166.reuse, 0x8, RZ, 0xc0, !PT ;  /* 0x00000008a6ff7812 */ /* 0x040fe2000784c0ff */
[----:B------:R-:W4:Y:S01]  /*1c5d0*/  LDCU UR11, c[0x0][0x434] ;  /* 0x00008680ff0b77ac */ /* 0x000f220008000800 */
[C---:B------:R-:W-:Y:S01]  /*1c5e0*/  LOP3.LUT P1, RZ, R166.reuse, 0x10, RZ, 0xc0, !PT ;  /* 0x00000010a6ff7812 */ /* 0x040fe2000782c0ff */
[----:B------:R-:W-:Y:S04]  /*1c5f0*/  BSSY.RECONVERGENT B0, `(.L_x_2273) ;  /* 0x000008e000007945 */ /* 0x000fe80003800200 */
[----:B------:R-:W5:Y:S01]  /*1c600*/  S2UR UR9, SR_CTAID.X ;  /* 0x00000000000979c3 */ /* 0x000f620000002500 */
[----:B-1----:R-:W-:Y:S01]  /*1c610*/  FADD.FTZ R12, R3, R252 ;  /* 0x000000fc030c7221 */ /* 0x002fe20000010000 */
[----:B------:R-:W-:Y:S01]  /*1c620*/  IMAD.SHL.U32 R3, R166, 0x20, RZ ;  /* 0x00000020a6037824 */ /* 0x000fe200078e00ff */
[----:B---3--:R-:W-:Y:S01]  /*1c630*/  UISETP.NE.AND UP2, UPT, UR4, URZ, UPT ;  /* 0x000000ff0400728c */ /* 0x008fe2000bf45270 */
[----:B--2---:R-:W-:-:S02]  /*1c640*/  FADD.FTZ R11, R11, R250 ;  /* 0x000000fa0b0b7221 */ /* 0x004fc40000010000 */
[----:B------:R-:W1:Y:S01]  /*1c650*/  SHFL.BFLY PT, R7, R12, 0x1, 0x1f ;  /* 0x0c201f000c077f89 */ /* 0x000e6200000e0000 */
[----:B------:R-:W-:Y:S01]  /*1c660*/  LOP3.LUT R4, R4, 0x7c00, R3, 0xf8, !PT ;  /* 0x00007c0004047812 */ /* 0x000fe200078ef803 */
[----:B------:R-:W2:Y:S01]  /*1c670*/  @UP1 LDCU.64 UR4, c[0x0][0x408] ;  /* 0x00008100ff0417ac */ /* 0x000ea20008000a00 */
[----:B------:R-:W-:Y:S01]  /*1c680*/  SHF.R.U32.HI R3, RZ, 0x1, R166 ;  /* 0x00000001ff037819 */ /* 0x000fe200000116a6 */
[----:B------:R-:W3:Y:S01]  /*1c690*/  SHFL.BFLY PT, R6, R11, 0x1, 0x1f ;  /* 0x0c201f000b067f89 */ /* 0x000ee200000e0000 */
[----:B------:R-:W-:-:S03]  /*1c6a0*/  UISETP.NE.OR UP0, UPT, UR16, -0x1, !UP2 ;  /* 0xffffffff1000788c */ /* 0x000fc6000d705670 */
        /* <DEDUP_REMOVED lines=71> */
[----:B------:R-:W-:Y:S01]  /*1cb20*/  FMUL.FTZ R137, R10, R137 ;  /* 0x000000890a897220 */ /* 0x000fe20000410000 */
[----:B------:R-:W-:Y:S01]  /*1cb30*/  STS [R19], R148 ;  /* 0x0000009413007388 */ /* 0x000fe20000000800 */
[C---:B------:R-:W-:Y:S01]  /*1cb40*/  FMUL.FTZ R138, R9.reuse, R138 ;  /* 0x0000008a098a7220 */ /* 0x040fe20000410000 */
[C---:B------:R-:W-:Y:S01]  /*1cb50*/  FMUL.FTZ R139, R9.reuse, R139 ;  /* 0x0000008b098b7220 */ /* 0x040fe20000410000 */
[C---:B------:R-:W-:Y:S01]  /*1cb60*/  FMUL.FTZ R134, R9.reuse, R134 ;  /* 0x0000008609867220 */ /* 0x040fe20000410000 */
        /* <DEDUP_REMOVED lines=54> */
.L_x_2274:
[----:B------:R-:W-:Y:S05]  /*1ced0*/  BSYNC.RECONVERGENT B0 ;  /* 0x0000000000007941 */ /* 0x000fea0003800200 */
.L_x_2273:
        /* <DEDUP_REMOVED lines=45> */
.L_x_2276:
[----:B------:R-:W-:Y:S05]  /*1d1b0*/  BSYNC.RECONVERGENT B0 ;  /* 0x0000000000007941 */ /* 0x000fea0003800200 */
.L_x_2275:
        /* <DEDUP_REMOVED lines=15> */
.L_x_2278:
[----:B------:R-:W-:Y:S05]  /*1d2b0*/  BSYNC.RECONVERGENT B0 ;  /* 0x0000000000007941 */ /* 0x000fea0003800200 */
.L_x_2277:
        /* <DEDUP_REMOVED lines=13> */
.L_x_2279:
        /* <DEDUP_REMOVED lines=15> */
.L_x_7145:


//--------------------- .text._ZN5flash24flash_fwd_splitkv_kernelI23Flash_fwd_kernel_traitsILi64ELi64ELi256ELi4ELb0ELb0EN7cutlass6half_tE19Flash_kernel_traitsILi64ELi64ELi256ELi4ES3_EELb1ELb0ELb0ELb0ELb1ELb0ELb0ELb1EEEvNS_16Flash_fwd_paramsE --------------------------
	.section	.text._ZN5flash24flash_fwd_splitkv_kernelI23Flash_fwd_kernel_traitsILi64ELi64ELi256ELi4ELb0ELb0EN7cutlass6half_tE19Flash_kernel_traitsILi64ELi64ELi256ELi4ES3_EELb1ELb0ELb0ELb0ELb1ELb0ELb0ELb1EEEvNS_16Flash_fwd_paramsE,"ax",@progbits
	.align	128
        .global         _ZN5flash24flash_fwd_splitkv_kernelI23Flash_fwd_kernel_traitsILi64ELi64ELi256ELi4ELb0ELb0EN7cutlass6half_tE19Flash_kernel_traitsILi64ELi64ELi256ELi4ES3_EELb1ELb0ELb0ELb0ELb1ELb0ELb0ELb1EEEvNS_16Flash_fwd_paramsE
        .type           _ZN5flash24flash_fwd_splitkv_kernelI23Flash_fwd_kernel_traitsILi64ELi64ELi256ELi4ELb0ELb0EN7cutlass6half_tE19Flash_kernel_traitsILi64ELi64ELi256ELi4ES3_EELb1ELb0ELb0ELb0ELb1ELb0ELb0ELb1EEEvNS_16Flash_fwd_paramsE,@function
        .size           _ZN5flash24flash_fwd_splitkv_kernelI23Flash_fwd_kernel_traitsILi64ELi64ELi256ELi4ELb0ELb0EN7cutlass6half_tE19Flash_kernel_traitsILi64ELi64ELi256ELi4ES3_EELb1ELb0ELb0ELb0ELb1ELb0ELb0ELb1EEEvNS_16Flash_fwd_paramsE,(.L_x_7146 - _ZN5flash24flash_fwd_splitkv_kernelI23Flash_fwd_kernel_traitsILi64ELi64ELi256ELi4ELb0ELb0EN7cutlass6half_tE19Flash_kernel_traitsILi64ELi64ELi256ELi4ES3_EELb1ELb0ELb0ELb0ELb1ELb0ELb0ELb1EEEvNS_16Flash_fwd_paramsE)
        .other          _ZN5flash24flash_fwd_splitkv_kernelI23Flash_fwd_kernel_traitsILi64ELi64ELi256ELi4ELb0ELb0EN7cutlass6half_tE19Flash_kernel_traitsILi64ELi64ELi256ELi4ES3_EELb1ELb0ELb0ELb0ELb1ELb0ELb0ELb1EEEvNS_16Flash_fwd_paramsE,@"STO_CUDA_ENTRY STV_DEFAULT"
_ZN5flash24flash_fwd_splitkv_kernelI23Flash_fwd_kernel_traitsILi64ELi64ELi256ELi4ELb0ELb0EN7cutlass6half_tE19Flash_kernel_traitsILi64ELi64ELi256ELi4ES3_EELb1ELb0ELb0ELb0ELb1ELb0ELb0ELb1EEEvNS_16Flash_fwd_paramsE:
.text._ZN5flash24flash_fwd_splitkv_kernelI23Flash_fwd_kernel_traitsILi64ELi64ELi256ELi4ELb0ELb0EN7cutlass6half_tE19Flash_kernel_traitsILi64ELi64ELi256ELi4ES3_EELb1ELb0ELb0ELb0ELb1ELb0ELb0ELb1EEEvNS_16Flash_fwd_paramsE:
        /* <DEDUP_REMOVED lines=51> */
.L_x_2280:
        /* <DEDUP_REMOVED lines=37> */
[----:B------:R-:W-:Y:S01]  /*0580*/  VIADD R16, R6, 0x10 ;  /* 0x0000001006107836 */ /* 0x000fe20000000000 */
[----:B------:R-:W-:-:S02]  /*0590*/  LOP3.LUT R4, R4, 0x38, RZ, 0xc0, !PT ;  /* 0x0000003804047812 */ /* 0x000fc400078ec0ff */
[----:B------:R-:W-:Y:S01]  /*05a0*/  IADD3 R14, PT, PT, R6, 0x20, RZ ;  /* 0x00000020060e7810 */ /* 0x000fe20007ffe0ff */
[----:B------:R-:W4:Y:S01]  /*05b0*/  @!P1 LDC.64 R8, c[0x0][0x400] ;  /* 0x00010000ff089b82 */ /* 0x000f220000000a00 */
[-C--:B------:R-:W-:Y:S02]  /*05c0*/  ISETP.GE.AND P3, PT, R16, R231.reuse, PT ;  /* 0x000000e71000720c */ /* 0x080fe40003f66270 */
[----:B------:R-:W-:Y:S01]  /*05d0*/  ISETP.GE.AND P4, PT, R14, R231, PT ;  /* 0x000000e70e00720c */ /* 0x000fe20003f86270 */
[----:B-1----:R-:W-:-:S04]  /*05e0*/  @P1 IMAD.WIDE.U32 R12, R230, R2, RZ ;  /* 0x00000002e60c1225 */ /* 0x002fc800078e00ff */
[----:B---3--:R-:W-:Y:S02]  /*05f0*/  IMAD R7, R7, UR8, R0 ;  /* 0x0000000807077c24 */ /* 0x008fe4000f8e0200 */
[C---:B----4-:R-:W-:Y:S01]  /*0600*/  @!P1 IMAD.WIDE.U32 R10, R5.reuse, R8, RZ ;  /* 0x00000008050a9225 */ /* 0x050fe200078e00ff */
[----:B------:R-:W-:Y:S02]  /*0610*/  @P1 MOV R10, R12 ;  /* 0x0000000c000a1202 */ /* 0x000fe40000000f00 */
[----:B------:R-:W-:Y:S01]  /*0620*/  IADD3 R12, PT, PT, R6, 0x30, RZ ;  /* 0x00000030060c7810 */ /* 0x000fe20007ffe0ff */
[----:B------:R-:W-:Y:S02]  /*0630*/  @!P1 IMAD R9, R5, R9, R11 ;  /* 0x0000000905099224 */ /* 0x000fe400078e020b */
[----:B------:R-:W-:Y:S01]  /*0640*/  IMAD.MOV.U32 R5, RZ, RZ, RZ ;  /* 0x000000ffff057224 */ /* 0x000fe200078e00ff */
[----:B------:R-:W-:Y:S01]  /*0650*/  ISETP.GE.AND P5, PT, R12, R231, PT ;  /* 0x000000e70c00720c */ /* 0x000fe20003fa6270 */
[----:B------:R-:W-:-:S02]  /*0660*/  @P1 IMAD R9, R230, R3, R13 ;  /* 0x00000003e6091224 */ /* 0x000fc400078e020d */
[----:B------:R-:W-:-:S04]  /*0670*/  IMAD.WIDE.U32 R4, R72, R2, R4 ;  /* 0x0000000248047225 */ /* 0x000fc800078e0004 */
[----:B------:R-:W-:Y:S01]  /*0680*/  IMAD R8, R72, R3, R5 ;  /* 0x0000000348087224 */ /* 0x000fe200078e0205 */
[----:B------:R-:W-:Y:S02]  /*0690*/  IADD3 R10, P1, PT, R10, R4, RZ ;  /* 0x000000040a0a7210 */ /* 0x000fe40007f3e0ff */
[----:B------:R-:W1:Y:S03]  /*06a0*/  @!P0 LDC.64 R4, c[0x0][0x3f0] ;  /* 0x0000fc00ff048b82 */ /* 0x000e660000000a00 */
[----:B------:R-:W-:Y:S02]  /*06b0*/  IMAD.X R11, R9, 0x1, R8, P1 ;  /* 0x00000001090b7824 */ /* 0x000fe400008e0608 */
[C---:B--2---:R-:W-:Y:S01]  /*06c0*/  IMAD.WIDE.U32 R8, R0.reuse, UR6, R10 ;  /* 0x0000000600087c25 */ /* 0x044fe2000f8e000a */
[----:B------:R-:W2:Y:S03]  /*06d0*/  LDCU UR6, c[0x0][0x434] ;  /* 0x00008680ff0677ac */ /* 0x000ea60008000800 */
[----:B------:R-:W-:Y:S01]  /*06e0*/  IMAD R11, R0, UR7, R9 ;  /* 0x00000007000b7c24 */ /* 0x000fe2000f8e0209 */
        /* <DEDUP_REMOVED lines=20> */
.L_x_2283:
[----:B------:R-:W-:Y:S05]  /*0830*/  BSYNC.RECONVERGENT B0 ;  /* 0x0000000000007941 */ /* 0x000fea0003800200 */
.L_x_2282:
[----:B------:R-:W-:Y:S04]  /*0840*/  BSSY.RECONVERGENT B0, `(.L_x_2284) ;  /* 0x000000e000007945 */ /* 0x000fe80003800200 */
[----:B------:R-:W-:Y:S05]  /*0850*/  @P4 BRA `(.L_x_2285) ;  /* 0x0000000000304947 */ /* 0x000fea0003800000 */
[----:B-12---:R-:W-:Y:S01]  /*0860*/  IADD3 R5, P0, PT, R6, 0x20, RZ ;  /* 0x0000002006057810 */ /* 0x006fe20007f1e0ff */
        /* <DEDUP_REMOVED lines=11> */
.L_x_2285:
[----:B------:R-:W-:Y:S05]  /*0920*/  BSYNC.RECONVERGENT B0 ;  /* 0x0000000000007941 */ /* 0x000fea0003800200 */
.L_x_2284:
        /* <DEDUP_REMOVED lines=13> */
.L_x_2287:
[----:B------:R-:W-:Y:S05]  /*0a00*/  BSYNC.RECONVERGENT B0 ;  /* 0x0000000000007941 */ /* 0x000fea0003800200 */
.L_x_2286:
        /* <DEDUP_REMOVED lines=8> */
[C---:B-123--:R-:W-:Y:S01]  /*0a90*/  LEA R4, P3, R6.reuse, UR6, 0x2 ;  /* 0x0000000606047c11 */ /* 0x04efe2000f8610ff */
        /* <DEDUP_REMOVED lines=11> */
.L_x_2281:
        /* <DEDUP_REMOVED lines=10> */
.L_x_2288:
        /* <DEDUP_REMOVED lines=104> */
.L_x_2289:
        /* <DEDUP_REMOVED lines=15> */
.L_x_2291:
[----:B------:R-:W2:Y:S01]  /*1360*/  LDC.64 R8, c[0x0][0x3b8] ;  /* 0x0000ee00ff087b82 */ /* 0x000ea20000000a00 */
[----:B-1----:R-:W-:-:S05]  /*1370*/  IADD3 R2, PT, PT, R4, R11, RZ ;  /* 0x0000000b04027210 */ /* 0x002fca0007ffe0ff */
[C---:B--2---:R-:W-:Y:S02]  /*1380*/  IMAD R17, R2.reuse, R9, RZ ;  /* 0x0000000902117224 */ /* 0x044fe400078e02ff */
[----:B------:R-:W-:-:S05]  /*1390*/  IMAD.WIDE.U32 R2, R2, R8, RZ ;  /* 0x0000000802027225 */ /* 0x000fca00078e00ff */
[----:B------:R-:W-:Y:S02]  /*13a0*/  IADD3 R17, PT, PT, R3, R17, RZ ;  /* 0x0000001103117210 */ /* 0x000fe40007ffe0ff */
[----:B------:R-:W-:Y:S02]  /*13b0*/  MOV R16, R2 ;  /* 0x0000000200107202 */ /* 0x000fe40000000f00 */
.L_x_2292:
        /* <DEDUP_REMOVED lines=14> */
.L_x_2293:
[----:B------:R-:W1:Y:S01]  /*14a0*/  LDC.64 R2, c[0x0][0x3c0] ;  /* 0x0000f000ff027b82 */ /* 0x000e620000000a00 */
[----:B------:R-:W-:-:S05]  /*14b0*/  IADD3 R4, PT, PT, R4, R11, RZ ;  /* 0x0000000b04047210 */ /* 0x000fca0007ffe0ff */
[C---:B-1----:R-:W-:Y:S02]  /*14c0*/  IMAD R19, R4.reuse, R3, RZ ;  /* 0x0000000304137224 */ /* 0x042fe400078e02ff */
[----:B-----5:R-:W-:-:S05]  /*14d0*/  IMAD.WIDE.U32 R6, R4, R2, RZ ;  /* 0x0000000204067225 */ /* 0x020fca00078e00ff */
[----:B------:R-:W-:Y:S02]  /*14e0*/  IADD3 R19, PT, PT, R7, R19, RZ ;  /* 0x0000001307137210 */ /* 0x000fe40007ffe0ff */
[----:B------:R-:W-:-:S07]  /*14f0*/  MOV R18, R6 ;  /* 0x0000000600127202 */ /* 0x000fce0000000f00 */
.L_x_2294:
        /* <DEDUP_REMOVED lines=45> */
.L_x_2290:
        /* <DEDUP_REMOVED lines=70> */
[----:B------:R-:W-:Y:S01]  /*1c30*/  SHF.L.U32 R115, R11, 0x6, RZ ;  /* 0x000000060b737819 */ /* 0x000fe200000006ff */
[----:B------:R-:W-:Y:S01]  /*1c40*/  @!P3 IMAD.MOV R4, RZ, RZ, -R4 ;  /* 0x000000ffff04b224 */ /* 0x000fe200078e0a04 */
[----:B------:R-:W3:Y:S01]  /*1c50*/  LDCU.128 UR8, c[0x0][0x490] ;  /* 0x00009200ff0877ac */ /* 0x000ee20008000c00 */
[----:B-----5:R-:W-:Y:S01]  /*1c60*/  IMAD.IADD R6, R77, 0x1, R6 ;  /* 0x000000014d067824 */ /* 0x020fe200078e0206 */
[----:B------:R-:W-:Y:S01]  /*1c70*/  VIMNMX R75, PT, PT, RZ, R0, !PT ;  /* 0x00000000ff4b7248 */ /* 0x000fe20007fe0100 */
[----:B------:R-:W4:Y:S01]  /*1c80*/  LDC.64 R90, c[0x0][0x4a8] ;  /* 0x00012a00ff5a7b82 */ /* 0x000f220000000a00 */
[----:B------:R-:W4:Y:S01]  /*1c90*/  LDCU.128 UR12, c[0x0][0x4c0] ;  /* 0x00009800ff0c77ac */ /* 0x000f220008000c00 */
[----:B------:R-:W-:Y:S01]  /*1ca0*/  SEL R7, R7, R4, !P2 ;  /* 0x0000000407077207 */ /* 0x000fe20005000000 */
[C---:B------:R-:W-:Y:S01]  /*1cb0*/  IMAD.SHL.U32 R155, R11.reuse, 0x10, RZ ;  /* 0x000000100b9b7824 */ /* 0x040fe200078e00ff */
[----:B------:R-:W-:Y:S01]  /*1cc0*/  IADD3 R4, P0, PT, -R68, R158, RZ ;  /* 0x0000009e44047210 */ /* 0x000fe20007f1e1ff */
[----:B------:R-:W4:Y:S01]  /*1cd0*/  LDCU.64 UR6, c[0x0][0x488] ;  /* 0x00009100ff0677ac */ /* 0x000f220008000a00 */
[----:B------:R-:W-:Y:S01]  /*1ce0*/  SHF.R.S32.HI R16, RZ, 0x1f, R7 ;  /* 0x0000001fff107819 */ /* 0x000fe20000011407 */
[C---:B------:R-:W-:Y:S01]  /*1cf0*/  IMAD R130, R11.reuse, 0x30, RZ ;  /* 0x000000300b827824 */ /* 0x040fe200078e02ff */
[C---:B------:R-:W-:Y:S01]  /*1d00*/  IADD3 R74, PT, PT, R158.reuse, 0x10, RZ ;  /* 0x000000109e4a7810 */ /* 0x040fe20007ffe0ff */
[----:B------:R-:W-:Y:S01]  /*1d10*/  UMOV UR21, URZ ;  /* 0x000000ff00157c82 */ /* 0x000fe20008000000 */
[C---:B------:R-:W-:Y:S01]  /*1d20*/  IMAD R129, R11.reuse, 0x50, RZ ;  /* 0x000000500b817824 */ /* 0x040fe200078e02ff */
[----:B--2---:R-:W-:Y:S01]  /*1d30*/  USHF.L.U64.HI UR20, UR16, 0x5, UR17 ;  /* 0x0000000510147899 */ /* 0x004fe20008010211 */
[C---:B------:R-:W-:Y:S01]  /*1d40*/  IMAD R128, R11.reuse, 0x60, RZ ;  /* 0x000000600b807824 */ /* 0x040fe200078e02ff */
[C---:B------:R-:W-:Y:S01]  /*1d50*/  IADD3 R153, PT, PT, R158.reuse, 0x40, RZ ;  /* 0x000000409e997810 */ /* 0x040fe20007ffe0ff */
[----:B------:R-:W-:Y:S01]  /*1d60*/  IMAD R127, R11, 0x70, RZ ;  /* 0x000000700b7f7824 */ /* 0x000fe200078e02ff */
[C---:B------:R-:W-:Y:S01]  /*1d70*/  IADD3 R149, PT, PT, R158.reuse, 0x60, RZ ;  /* 0x000000609e957810 */ /* 0x040fe20007ffe0ff */
[----:B-1----:R-:W-:Y:S01]  /*1d80*/  IMAD.WIDE.U32 R8, R5, R2, R12 ;  /* 0x0000000205087225 */ /* 0x002fe200078e000c */
[----:B------:R-:W-:-:S02]  /*1d90*/  LOP3.LUT R145, R158, 0x80, RZ, 0xfc, !PT ;  /* 0x000000809e917812 */ /* 0x000fc400078efcff */
[C---:B------:R-:W-:Y:S01]  /*1da0*/  IADD3 R143, PT, PT, R158.reuse, 0x90, RZ ;  /* 0x000000909e8f7810 */ /* 0x040fe20007ffe0ff */
[C---:B------:R-:W-:Y:S01]  /*1db0*/  IMAD R9, R5.reuse, R3, R9 ;  /* 0x0000000305097224 */ /* 0x040fe200078e0209 */
[C---:B------:R-:W-:Y:S01]  /*1dc0*/  IADD3 R139, PT, PT, R158.reuse, 0xb0, RZ ;  /* 0x000000b09e8b7810 */ /* 0x040fe20007ffe0ff */
[----:B---3--:R-:W-:Y:S01]  /*1dd0*/  IMAD.WIDE.U32 R14, R5, UR10, R12 ;  /* 0x0000000a050e7c25 */ /* 0x008fe2000f8e000c */
[----:B------:R-:W-:Y:S02]  /*1de0*/  IADD3 R135, PT, PT, R158, 0xd0, RZ ;  /* 0x000000d09e877810 */ /* 0x000fe40007ffe0ff */
[C---:B----4-:R-:W-:Y:S01]  /*1df0*/  SHF.L.U64.HI R94, R90.reuse, 0x4, R91 ;  /* 0x000000045a5e7819 */ /* 0x050fe2000001025b */
[C---:B------:R-:W-:Y:S01]  /*1e00*/  IMAD.WIDE.U32 R2, R77.reuse, UR16, R8 ;  /* 0x000000104d027c25 */ /* 0x040fe2000f8e0008 */
[----:B------:R-:W-:Y:S02]  /*1e10*/  SHF.R.S32.HI R9, RZ, 0x1f, R68 ;  /* 0x0000001fff097819 */ /* 0x000fe40000011444 */
[----:B------:R-:W-:Y:S01]  /*1e20*/  SHF.L.U32 R95, R90, 0x4, RZ ;  /* 0x000000045a5f7819 */ /* 0x000fe200000006ff */
[----:B------:R-:W-:Y:S01]  /*1e30*/  IMAD R18, R16, UR12, RZ ;  /* 0x0000000c10127c24 */ /* 0x000fe2000f8e02ff */
[----:B------:R-:W-:Y:S01]  /*1e40*/  IADD3.X R9, PT, PT, RZ, ~R9, RZ, P0, !PT ;  /* 0x80000009ff097210 */ /* 0x000fe200007fe4ff */
[----:B------:R-:W-:Y:S01]  /*1e50*/  IMAD R3, R77, UR17, R3 ;  /* 0x000000114d037c24 */ /* 0x000fe2000f8e0203 */
[----:B------:R-:W-:Y:S01]  /*1e60*/  IADD3 R131, PT, PT, R158, 0xf0, RZ ;  /* 0x000000f09e837810 */ /* 0x000fe20007ffe0ff */
[----:B------:R-:W-:Y:S01]  /*1e70*/  IMAD R15, R5, UR11, R15 ;  /* 0x0000000b050f7c24 */ /* 0x000fe2000f8e020f */
[----:B------:R-:W1:Y:S01]  /*1e80*/  LDCU.64 UR10, c[0x0][0x4d0] ;  /* 0x00009a00ff0a77ac */ /* 0x000e620008000a00 */
[C---:B------:R-:W-:Y:S01]  /*1e90*/  IMAD R18, R7.reuse, UR13, R18 ;  /* 0x0000000d07127c24 */ /* 0x040fe2000f8e0212 */
[----:B------:R-:W-:Y:S01]  /*1ea0*/  MOV R116, R77 ;  /* 0x0000004d00747202 */ /* 0x000fe20000000f00 */
[----:B------:R-:W-:Y:S01]  /*1eb0*/  IMAD.WIDE.U32 R2, R7, UR12, R2 ;  /* 0x0000000c07027c25 */ /* 0x000fe2000f8e0002 */
[----:B------:R-:W-:Y:S01]  /*1ec0*/  SHF.R.S32.HI R110, RZ, 0x1f, R155 ;  /* 0x0000001fff6e7819 */ /* 0x000fe2000001149b */
[----:B------:R-:W2:Y:S01]  /*1ed0*/  LDCU.64 UR12, c[0x0][0x4e0] ;  /* 0x00009c00ff0c77ac */ /* 0x000ea20008000a00 */
[----:B------:R-:W-:Y:S01]  /*1ee0*/  SHF.R.S32.HI R108, RZ, 0x1f, R130 ;  /* 0x0000001fff6c7819 */ /* 0x000fe20000011482 */
[----:B------:R-:W-:Y:S01]  /*1ef0*/  IMAD R5, R6, R11, RZ ;  /* 0x0000000b06057224 */ /* 0x000fe200078e02ff */
[----:B------:R-:W-:Y:S01]  /*1f00*/  IADD3 R19, PT, PT, R3, R18, RZ ;  /* 0x0000001203137210 */ /* 0x000fe20007ffe0ff */
[----:B------:R-:W-:Y:S01]  /*1f10*/  IMAD.WIDE.U32 R14, R77, R90, R14 ;  /* 0x0000005a4d0e7225 */ /* 0x000fe200078e000e */
[----:B------:R-:W-:-:S02]  /*1f20*/  SHF.R.S32.HI R107, RZ, 0x1f, R115 ;  /* 0x0000001fff6b7819 */ /* 0x000fc40000011473 */
[----:B------:R-:W-:Y:S01]  /*1f30*/  SHF.R.S32.HI R3, RZ, 0x1f, R5 ;  /* 0x0000001fff037819 */ /* 0x000fe20000011405 */
[-C--:B------:R-:W-:Y:S01]  /*1f40*/  IMAD R15, R77, R91.reuse, R15 ;  /* 0x0000005b4d0f7224 */ /* 0x080fe200078e020f */
[C---:B------:R-:W-:Y:S01]  /*1f50*/  IADD3 R84, P0, PT, R5.reuse, R132, RZ ;  /* 0x0000008405547210 */ /* 0x040fe20007f1e0ff */
[----:B------:R-:W-:Y:S01]  /*1f60*/  IMAD R16, R16, UR18, RZ ;  /* 0x0000001210107c24 */ /* 0x000fe2000f8e02ff */
[----:B------:R-:W-:Y:S01]  /*1f70*/  IADD3 R56, P1, PT, R5, R134, RZ ;  /* 0x0000008605387210 */ /* 0x000fe20007f3e0ff */
[----:B------:R-:W-:Y:S01]  /*1f80*/  IMAD.MOV.U32 R18, RZ, RZ, R2 ;  /* 0x000000ffff127224 */ /* 0x000fe200078e0002 */
[----:B------:R-:W-:Y:S01]  /*1f90*/  SHF.R.S32.HI R106, RZ, 0x1f, R129 ;  /* 0x0000001fff6a7819 */ /* 0x000fe20000011481 */
[C---:B------:R-:W-:Y:S01]  /*1fa0*/  IMAD.X R85, R3.reuse, 0x1, R111, P0 ;  /* 0x0000000103557824 */ /* 0x040fe200000e066f */
[----:B------:R-:W-:Y:S01]  /*1fb0*/  SHF.R.S32.HI R105, RZ, 0x1f, R128 ;  /* 0x0000001fff697819 */ /* 0x000fe20000011480 */
[----:B------:R-:W-:Y:S01]  /*1fc0*/  IMAD.X R3, R3, 0x1, R112, P1 ;  /* 0x0000000103037824 */ /* 0x000fe200008e0670 */
[----:B------:R-:W-:Y:S01]  /*1fd0*/  SHF.R.S32.HI R104, RZ, 0x1f, R127 ;  /* 0x0000001fff687819 */ /* 0x000fe2000001147f */
[C---:B------:R-:W-:Y:S01]  /*1fe0*/  IMAD R16, R7.reuse, UR19, R16 ;  /* 0x0000001307107c24 */ /* 0x040fe2000f8e0210 */
[----:B------:R-:W-:Y:S01]  /*1ff0*/  USHF.L.U32 UR19, UR16, 0x8, URZ ;  /* 0x0000000810137899 */ /* 0x000fe200080006ff */
[----:B------:R-:W-:Y:S01]  /*2000*/  IMAD.WIDE.U32 R14, R7, UR18, R14 ;  /* 0x00000012070e7c25 */ /* 0x000fe2000f8e000e */
[----:B------:R-:W-:Y:S01]  /*2010*/  SHF.L.U64.HI R2, R56, 0x1, R3 ;  /* 0x0000000138027819 */ /* 0x000fe20000010203 */
[----:B------:R-:W-:Y:S01]  /*2020*/  USHF.L.U32 UR18, UR16, 0x5, URZ ;  /* 0x0000000510127899 */ /* 0x000fe200080006ff */
[----:B------:R-:W-:Y:S01]  /*2030*/  SHF.L.U64.HI R85, R84, 0x1, R85 ;  /* 0x0000000154557819 */ /* 0x000fe20000010255 */
[----:B------:R-:W-:Y:S01]  /*2040*/  IMAD.SHL.U32 R56, R56, 0x2, RZ ;  /* 0x0000000238387824 */ /* 0x000fe200078e00ff */
[----:B------:R-:W-:Y:S01]  /*2050*/  IADD3 R17, PT, PT, R15, R16, RZ ;  /* 0x000000100f117210 */ /* 0x000fe20007ffe0ff */
[C---:B------:R-:W-:Y:S01]  /*2060*/  IMAD R83, R9.reuse, UR16, RZ ;  /* 0x0000001009537c24 */ /* 0x040fe2000f8e02ff */
[----:B------:R-:W-:Y:S01]  /*2070*/  MOV R16, R14 ;  /* 0x0000000e00107202 */ /* 0x000fe20000000f00 */
[----:B------:R-:W-:Y:S01]  /*2080*/  IMAD.WIDE.U32 R6, R4, UR16, R18 ;  /* 0x0000001004067c25 */ /* 0x000fe2000f8e0012 */
[----:B------:R-:W-:Y:S01]  /*2090*/  IADD3 R14, P0, PT, R56, UR14, RZ ;  /* 0x0000000e380e7c10 */ /* 0x000fe2000ff1e0ff */
[----:B------:R-:W3:Y:S02]  /*20a0*/  LDCU UR16, c[0x0][0x450] ;  /* 0x00008a00ff1077ac */ /* 0x000ee40008000800 */
[----:B------:R-:W-:Y:S01]  /*20b0*/  IMAD R83, R4, UR17, R83 ;  /* 0x0000001104537c24 */ /* 0x000fe2000f8e0253 */
[----:B------:R-:W-:Y:S01]  /*20c0*/  IADD3.X R15, PT, PT, R2, UR15, RZ, P0, !PT ;  /* 0x0000000f020f7c10 */ /* 0x000fe200087fe4ff */
[-C--:B------:R-:W-:Y:S01]  /*20d0*/  IMAD R9, R9, R90.reuse, RZ ;  /* 0x0000005a09097224 */ /* 0x080fe200078e02ff */
[----:B-1----:R-:W-:Y:S01]  /*20e0*/  IADD3 R56, P0, PT, R56, UR10, RZ ;  /* 0x0000000a38387c10 */ /* 0x002fe2000ff1e0ff */
[----:B------:R-:W1:Y:S01]  /*20f0*/  LDCU.U8 UR17, c[0x0][0x533] ;  /* 0x0000a660ff1177ac */ /* 0x000e620008000000 */
[----:B------:R-:W-:Y:S01]  /*2100*/  IMAD.SHL.U32 R84, R84, 0x2, RZ ;  /* 0x0000000254547824 */ /* 0x000fe200078e00ff */
[----:B------:R-:W-:Y:S01]  /*2110*/  LEA R82, P3, R6, UR8, 0x1 ;  /* 0x0000000806527c11 */ /* 0x000fe2000f8608ff */
[----:B------:R-:W-:Y:S01]  /*2120*/  IMAD R9, R4, R91, R9 ;  /* 0x0000005b04097224 */ /* 0x000fe200078e0209 */
[----:B------:R-:W-:Y:S01]  /*2130*/  IADD3.X R57, PT, PT, R2, UR11, RZ, P0, !PT ;  /* 0x0000000b02397c10 */ /* 0x000fe200087fe4ff */
[----:B------:R-:W-:Y:S01]  /*2140*/  IMAD.WIDE.U32 R4, R4, R90, R16 ;  /* 0x0000005a04047225 */ /* 0x000fe200078e0010 */
[----:B------:R-:W-:-:S02]  /*2150*/  IADD3 R91, P0, PT, RZ, -UR21, RZ ;  /* 0x80000015ff5b7c10 */ /* 0x000fc4000ff1e0ff */
[----:B------:R-:W-:Y:S01]  /*2160*/  IADD3 R86, P1, PT, R84, UR14, RZ ;  /* 0x0000000e54567c10 */ /* 0x000fe2000ff3e0ff */
[----:B------:R-:W-:Y:S01]  /*2170*/  IMAD.SHL.U32 R90, R90, 0x100, RZ ;  /* 0x000001005a5a7824 */ /* 0x000fe200078e00ff */
[----:B------:R-:W-:Y:S01]  /*2180*/  IADD3.X R88, PT, PT, RZ, ~UR19, RZ, P0, !PT ;  /* 0x80000013ff587c10 */ /* 0x000fe200087fe4ff */
[----:B------:R-:W-:Y:S01]  /*2190*/  IMAD R126, R11, 0x90, RZ ;  /* 0x000000900b7e7824 */ /* 0x000fe200078e02ff */
[----:B------:R-:W-:Y:S01]  /*21a0*/  IADD3.X R87, PT, PT, R85, UR15, RZ, P1, !PT ;  /* 0x0000000f55577c10 */ /* 0x000fe20008ffe4ff */
[----:B------:R-:W-:Y:S01]  /*21b0*/  IMAD.X R90, RZ, RZ, ~R90, P0 ;  /* 0x000000ffff5a7224 */ /* 0x000fe200000e0e5a */
[----:B------:R-:W-:Y:S01]  /*21c0*/  LEA R10, P2, R4, UR6, 0x1 ;  /* 0x00000006040a7c11 */ /* 0x000fe2000f8408ff */
[C---:B------:R-:W-:Y:S01]  /*21d0*/  IMAD R125, R11.reuse, 0xa0, RZ ;  /* 0x000000a00b7d7824 */ /* 0x040fe200078e02ff */
[----:B------:R-:W-:Y:S01]  /*21e0*/  IADD3 R84, P1, PT, R84, UR10, RZ ;  /* 0x0000000a54547c10 */ /* 0x000fe2000ff3e0ff */
[----:B------:R-:W-:Y:S01]  /*21f0*/  IMAD R124, R11, 0xb0, RZ ;  /* 0x000000b00b7c7824 */ /* 0x000fe200078e02ff */
[----:B------:R-:W-:Y:S01]  /*2200*/  SHF.R.S64 R89, R91, 0x1f, R88 ;  /* 0x0000001f5b597819 */ /* 0x000fe20000001058 */
[----:B------:R-:W-:Y:S01]  /*2210*/  IMAD R123, R11, 0xc0, RZ ;  /* 0x000000c00b7b7824 */ /* 0x000fe200078e02ff */
[----:B------:R-:W-:Y:S01]  /*2220*/  SHF.R.S64 R91, R91, 0x1f, R90 ;  /* 0x0000001f5b5b7819 */ /* 0x000fe2000000105a */
[C---:B------:R-:W-:Y:S01]  /*2230*/  IMAD R122, R11.reuse, 0xd0, RZ ;  /* 0x000000d00b7a7824 */ /* 0x040fe200078e02ff */
[----:B------:R-:W-:Y:S01]  /*2240*/  SHF.R.S32.HI R102, RZ, 0x1f, R126 ;  /* 0x0000001fff667819 */ /* 0x000fe2000001147e */
[C---:B------:R-:W-:Y:S01]  /*2250*/  IMAD R121, R11.reuse, 0xe0, RZ ;  /* 0x000000e00b797824 */ /* 0x040fe200078e02ff */
[----:B------:R-:W-:Y:S01]  /*2260*/  SHF.R.S32.HI R101, RZ, 0x1f, R125 ;  /* 0x0000001fff657819 */ /* 0x000fe2000001147d */
[C---:B------:R-:W-:Y:S01]  /*2270*/  IMAD R119, R11.reuse, 0xf0, RZ ;  /* 0x000000f00b777824 */ /* 0x040fe200078e02ff */
[----:B------:R-:W-:Y:S01]  /*2280*/  SHF.R.S32.HI R100, RZ, 0x1f, R124 ;  /* 0x0000001fff647819 */ /* 0x000fe2000001147c */
[C---:B------:R-:W-:Y:S01]  /*2290*/  IMAD.SHL.U32 R117, R11.reuse, 0x20, RZ ;  /* 0x000000200b757824 */ /* 0x040fe200078e00ff */
[----:B------:R-:W-:Y:S01]  /*22a0*/  SHF.R.S32.HI R99, RZ, 0x1f, R123 ;  /* 0x0000001fff637819 */ /* 0x000fe2000001147b */
[----:B------:R-:W-:Y:S01]  /*22b0*/  IMAD.SHL.U32 R113, R11, 0x80, RZ ;  /* 0x000000800b717824 */ /* 0x000fe200078e00ff */
[----:B------:R-:W-:Y:S01]  /*22c0*/  SHF.R.S32.HI R98, RZ, 0x1f, R122 ;  /* 0x0000001fff627819 */ /* 0x000fe2000001147a */
[----:B------:R-:W-:Y:S01]  /*22d0*/  IMAD.IADD R83, R7, 0x1, R83 ;  /* 0x0000000107537824 */ /* 0x000fe200078e0253 */
[----:B------:R-:W-:Y:S01]  /*22e0*/  SHF.R.S32.HI R109, RZ, 0x1f, R117 ;  /* 0x0000001fff6d7819 */ /* 0x000fe20000011475 */
[----:B------:R-:W-:Y:S01]  /*22f0*/  IMAD.IADD R9, R5, 0x1, R9 ;  /* 0x0000000105097824 */ /* 0x000fe200078e0209 */
[----:B------:R-:W-:Y:S01]  /*2300*/  SHF.R.S32.HI R103, RZ, 0x1f, R113 ;  /* 0x0000001fff677819 */ /* 0x000fe20000011471 */
[C---:B------:R-:W-:Y:S01]  /*2310*/  VIADD R73, R158.reuse, 0x20 ;  /* 0x000000209e497836 */ /* 0x040fe20000000000 */
[----:B------:R-:W-:Y:S01]  /*2320*/  SHF.R.S32.HI R97, RZ, 0x1f, R121 ;  /* 0x0000001fff617819 */ /* 0x000fe20000011479 */
[C---:B------:R-:W-:Y:S01]  /*2330*/  VIADD R71, R158.reuse, 0x30 ;  /* 0x000000309e477836 */ /* 0x040fe20000000000 */
[----:B------:R-:W-:Y:S01]  /*2340*/  SHF.R.S32.HI R96, RZ, 0x1f, R119 ;  /* 0x0000001fff607819 */ /* 0x000fe20000011477 */
[C---:B------:R-:W-:Y:S01]  /*2350*/  VIADD R151, R158.reuse, 0x50 ;  /* 0x000000509e977836 */ /* 0x040fe20000000000 */
[----:B---3--:R-:W-:Y:S01]  /*2360*/  MOV R17, UR16 ;  /* 0x0000001000117c02 */ /* 0x008fe20008000f00 */
[C---:B------:R-:W-:Y:S01]  /*2370*/  VIADD R147, R158.reuse, 0x70 ;  /* 0x000000709e937836 */ /* 0x040fe20000000000 */
[----:B------:R-:W-:Y:S01]  /*2380*/  SHF.R.S32.HI R88, RZ, 0x1f, R88 ;  /* 0x0000001fff587819 */ /* 0x000fe20000011458 */
[C---:B------:R-:W-:Y:S01]  /*2390*/  VIADD R141, R158.reuse, 0xa0 ;  /* 0x000000a09e8d7836 */ /* 0x040fe20000000000 */
[----:B------:R-:W-:Y:S01]  /*23a0*/  SHF.R.S32.HI R90, RZ, 0x1f, R90 ;  /* 0x0000001fff5a7819 */ /* 0x000fe2000001145a */
[----:B------:R-:W-:Y:S01]  /*23b0*/  VIADD R137, R158, 0xc0 ;  /* 0x000000c09e897836 */ /* 0x000fe20000000000 */
[----:B------:R-:W-:Y:S01]  /*23c0*/  LEA.HI.X R83, R6, UR9, R83, 0x1, P3 ;  /* 0x0000000906537c11 */ /* 0x000fe200098f0c53 */
[----:B------:R-:W-:Y:S01]  /*23d0*/  VIADD R133, R158, 0xe0 ;  /* 0x000000e09e857836 */ /* 0x000fe20000000000 */
[----:B------:R-:W-:Y:S01]  /*23e0*/  LEA.HI.X R9, R4, UR7, R9, 0x1, P2 ;  /* 0x0000000704097c11 */ /* 0x000fe200090f0c09 */
[----:B------:R-:W-:Y:S01]  /*23f0*/  IMAD R120, R59, -0x100, R68 ;  /* 0xffffff003b787824 */ /* 0x000fe200078e0244 */
[----:B------:R-:W-:Y:S01]  /*2400*/  IADD3.X R85, PT, PT, R85, UR11, RZ, P1, !PT ;  /* 0x0000000b55557c10 */ /* 0x000fe20008ffe4ff */
[----:B------:R-:W-:Y:S01]  /*2410*/  IMAD R118, R59, -0x100, R66 ;  /* 0xffffff003b767824 */ /* 0x000fe200078e0242 */
[----:B------:R-:W3:Y:S01]  /*2420*/  LDCU.64 UR6, c[0x0][0x3b8] ;  /* 0x00007700ff0677ac */ /* 0x000ee20008000a00 */
[----:B------:R-:W-:Y:S01]  /*2430*/  IMAD.MOV.U32 R114, RZ, RZ, R59 ;  /* 0x000000ffff727224 */ /* 0x000fe200078e003b */
[----:B------:R-:W4:Y:S01]  /*2440*/  LDCU.64 UR14, c[0x0][0x3c0] ;  /* 0x00007800ff0e77ac */ /* 0x000f220008000a00 */
[----:B------:R-:W2:Y:S01]  /*2450*/  LDCU.128 UR8, c[0x0][0x3a0] ;  /* 0x00007400ff0877ac */ /* 0x000ea20008000c00 */
[----:B-1----:R-:W-:-:S11]  /*2460*/  UISETP.NE.AND UP0, UPT, UR17, URZ, UPT ;  /* 0x000000ff1100728c */ /* 0x002fd6000bf05270 */
.L_x_2365:
[----:B------:R-:W-:Y:S01]  /*2470*/  VIADD R118, R118, 0x100 ;  /* 0x0000010076767836 */ /* 0x000fe20000000000 */
[C---:B------:R-:W-:Y:S01]  /*2480*/  LEA R18, P1, R93.reuse, R78, 0x1 ;  /* 0x0000004e5d127211 */ /* 0x040fe200078208ff */
[----:B------:R-:W-:Y:S01]  /*2490*/  VIADD R120, R120, 0x100 ;  /* 0x0000010078787836 */ /* 0x000fe20000000000 */
[----:B------:R-:W-:Y:S01]  /*24a0*/  BSSY.RECONVERGENT B1, `(.L_x_2296) ;  /* 0x0000b9d000017945 */ /* 0x000fe20003800200 */
[----:B------:R-:W-:Y:S01]  /*24b0*/  IMAD.MOV.U32 R136, RZ, RZ, R116 ;  /* 0x000000ffff887224 */ /* 0x000fe200078e0074 */
[----:B------:R-:W-:Y:S01]  /*24c0*/  ISETP.GE.AND P0, PT, R158, R118, PT ;  /* 0x000000769e00720c */ /* 0x000fe20003f06270 */
[----:B------:R-:W-:Y:S01]  /*24d0*/  VIADD R114, R114, 0xffffffff ;  /* 0xffffffff72727836 */ /* 0x000fe20000000000 */
[----:B------:R-:W-:Y:S01]  /*24e0*/  LEA.HI.X R19, R93, R79, R92, 0x1, P1 ;  /* 0x0000004f5d137211 */ /* 0x000fe200008f0c5c */
[----:B------:R-:W-:Y:S01]  /*24f0*/  VIADD R116, R116, 0xffffff00 ;  /* 0xffffff0074747836 */ /* 0x000fe20000000000 */
[----:B------:R-:W-:Y:S02]  /*2500*/  ISETP.GE.AND P2, PT, R158, R120, !P0 ;  /* 0x000000789e00720c */ /* 0x000fe40004746270 */
[CC--:B------:R-:W-:Y:S02]  /*2510*/  ISETP.GE.AND P0, PT, R74.reuse, R118.reuse, PT ;  /* 0x000000764a00720c */ /* 0x0c0fe40003f06270 */
[----:B------:R-:W-:Y:S02]  /*2520*/  ISETP.GE.AND P6, PT, R145, R118, PT ;  /* 0x000000769100720c */ /* 0x000fe40003fc6270 */
[----:B------:R-:W-:Y:S02]  /*2530*/  ISETP.GE.AND P3, PT, R74, R120, !P0 ;  /* 0x000000784a00720c */ /* 0x000fe40004766270 */
[----:B------:R-:W-:Y:S02]  /*2540*/  IADD3 R28, P0, PT, R82, UR18, RZ ;  /* 0x00000012521c7c10 */ /* 0x000fe4000ff1e0ff */
[----:B------:R-:W-:Y:S02]  /*2550*/  P2R R58, PR, RZ, 0x8 ;  /* 0x00000008ff3a7803 */ /* 0x000fe40000000000 */
[----:B------:R-:W-:Y:S01]  /*2560*/  IADD3.X R29, PT, PT, R83, UR20, RZ, P0, !PT ;  /* 0x00000014531d7c10 */ /* 0x000fe200087fe4ff */
[----:B------:R-:W5:Y:S01]  /*2570*/  @P2 LDG.E.128 R4, desc[UR4][R82.64] ;  /* 0x0000000452042981 */ /* 0x000f62000c1e1d00 */
[----:B------:R-:W-:Y:S02]  /*2580*/  ISETP.GE.AND P0, PT, R73, R118, PT ;  /* 0x000000764900720c */ /* 0x000fe40003f06270 */
[-C--:B------:R-:W-:Y:S02]  /*2590*/  ISETP.LT.OR P6, PT, R145, R120.reuse, P6 ;  /* 0x000000789100720c */ /* 0x080fe400037c1670 */
[----:B------:R-:W-:Y:S04]  /*25a0*/  ISETP.GE.AND P4, PT, R73, R120, !P0 ;  /* 0x000000784900720c */ /* 0x000fe80004786270 */
[----:B------:R-:W-:Y:S09]  /*25b0*/  P2R R55, PR, RZ, 0x10 ;  /* 0x00000010ff377803 */ /* 0x000ff20000000000 */
[----:B------:R-:W-:Y:S04]  /*25c0*/  @P4 IADD3 R24, P0, PT, R28, UR18, RZ ;  /* 0x000000121c184c10 */ /* 0x000fe8000ff1e0ff */
[----:B------:R-:W-:Y:S02]  /*25d0*/  @P4 IADD3.X R25, PT, PT, R29, UR20, RZ, P0, !PT ;  /* 0x000000141d194c10 */ /* 0x000fe400087fe4ff */
[C---:B------:R-:W-:Y:S01]  /*25e0*/  ISETP.GE.AND P0, PT, R71.reuse, R118, PT ;  /* 0x000000764700720c */ /* 0x040fe20003f06270 */
[----:B-----5:R1:W-:Y:S06]  /*25f0*/  @P2 STG.E.128 desc[UR4][R78.64], R4 ;  /* 0x000000044e002986 */ /* 0x0203ec000c101d04 */
[----:B----4-:R-:W5:Y:S01]  /*2600*/  @P3 LDG.E.128 R20, desc[UR4][R28.64] ;  /* 0x000000041c143981 */ /* 0x010f62000c1e1d00 */
[----:B-1----:R-:W1:Y:S02]  /*2610*/  @P4 LDC.64 R4, c[0x0][0x3c0] ;  /* 0x0000f000ff044b82 */ /* 0x002e640000000a00 */
[C---:B-1----:R-:W-:Y:S04]  /*2620*/  @P4 LEA R30, P1, R4.reuse, R18, 0x5 ;  /* 0x00000012041e4211 */ /* 0x042fe800078228ff */
[----:B------:R-:W-:Y:S01]  /*2630*/  @P4 LEA.HI.X R31, R4, R19, R5, 0x5, P1 ;  /* 0x00000013041f4211 */ /* 0x000fe200008f2c05 */
[----:B-----5:R1:W-:Y:S01]  /*2640*/  @P3 STG.E.128 desc[UR4][R18.64], R20 ;  /* 0x0000001412003986 */ /* 0x0203e2000c101d04 */
[----:B------:R-:W-:Y:S05]  /*2650*/  ISETP.GE.AND P3, PT, R71, R120, !P0 ;  /* 0x000000784700720c */ /* 0x000fea0004766270 */
[----:B------:R-:W5:Y:S01]  /*2660*/  @P4 LDG.E.128 R24, desc[UR4][R24.64] ;  /* 0x0000000418184981 */ /* 0x000f62000c1e1d00 */
[----:B------:R-:W-:Y:S07]  /*2670*/  P2R R165, PR, RZ, 0x8 ;  /* 0x00000008ffa57803 */ /* 0x000fee0000000000 */
[----:B---3--:R-:W3:Y:S08]  /*2680*/  @P3 LDC.64 R2, c[0x0][0x4b0] ;  /* 0x00012c00ff023b82 */ /* 0x008ef00000000a00 */
[----:B------:R-:W4:Y:S01]  /*2690*/  @P3 LDC.64 R4, c[0x0][0x3c0] ;  /* 0x0000f000ff043b82 */ /* 0x000f220000000a00 */
[C---:B---3--:R-:W-:Y:S04]  /*26a0*/  @P3 LEA R6, P0, R2.reuse, R28, 0x6 ;  /* 0x0000001c02063211 */ /* 0x048fe800078030ff */
[----:B------:R-:W-:Y:S02]  /*26b0*/  @P3 LEA.HI.X R7, R2, R29, R3, 0x6, P0 ;  /* 0x0000001d02073211 */ /* 0x000fe400000f3403 */
[C---:B------:R-:W-:Y:S02]  /*26c0*/  ISETP.GE.AND P0, PT, R153.reuse, R118, PT ;  /* 0x000000769900720c */ /* 0x040fe40003f06270 */
[C---:B----4-:R-:W-:Y:S02]  /*26d0*/  @P3 LEA R34, P1, R4.reuse, R18, 0x6 ;  /* 0x0000001204223211 */ /* 0x050fe400078230ff */
[----:B------:R-:W-:Y:S02]  /*26e0*/  ISETP.LT.OR P0, PT, R153, R120, P0 ;  /* 0x000000789900720c */ /* 0x000fe40000701670 */
[----:B------:R-:W-:Y:S02]  /*26f0*/  @P3 LEA.HI.X R35, R4, R19, R5, 0x6, P1 ;  /* 0x0000001304233211 */ /* 0x000fe400008f3405 */
[----:B------:R-:W-:Y:S09]  /*2700*/  ISETP.GE.AND P1, PT, R151, R118, PT ;  /* 0x000000769700720c */ /* 0x000ff20003f26270 */
[----:B------:R-:W3:Y:S08]  /*2710*/  @!P0 LDC.64 R2, c[0x0][0x4b0] ;  /* 0x00012c00ff028b82 */ /* 0x000ef00000000a00 */
[----:B------:R-:W4:Y:S01]  /*2720*/  @!P0 LDC.64 R4, c[0x0][0x3c0] ;  /* 0x0000f000ff048b82 */ /* 0x000f220000000a00 */
[----:B---3--:R-:W-:Y:S04]  /*2730*/  @!P0 IMAD.WIDE.U32 R32, R2, 0x60, R28 ;  /* 0x0000006002208825 */ /* 0x008fe800078e001c */
[----:B------:R-:W-:Y:S04]  /*2740*/  @!P0 IMAD R3, R3, 0x60, RZ ;  /* 0x0000006003038824 */ /* 0x000fe800078e02ff */
[----:B------:R-:W-:Y:S02]  /*2750*/  @!P0 IMAD.IADD R33, R33, 0x1, R3 ;  /* 0x0000000121218824 */ /* 0x000fe400078e0203 */
[----:B----4-:R-:W-:Y:S01]  /*2760*/  @!P0 IMAD R5, R5, 0x60, RZ ;  /* 0x0000006005058824 */ /* 0x010fe200078e02ff */
[----:B-----5:R3:W-:Y:S01]  /*2770*/  @P4 STG.E.128 desc[UR4][R30.64], R24 ;  /* 0x000000181e004986 */ /* 0x0207e2000c101d04 */
[----:B------:R-:W-:Y:S05]  /*2780*/  ISETP.LT.OR P4, PT, R151, R120, P1 ;  /* 0x000000789700720c */ /* 0x000fea0000f81670 */
[----:B-1----:R1:W4:Y:S01]  /*2790*/  @P3 LDG.E.128 R20, desc[UR4][R6.64] ;  /* 0x0000000406143981 */ /* 0x002322000c1e1d00 */
[----:B------:R-:W-:Y:S07]  /*27a0*/  P2R R164, PR, RZ, 0x10 ;  /* 0x00000010ffa47803 */ /* 0x000fee0000000000 */
[----:B------:R-:W5:Y:S01]  /*27b0*/  @!P4 LDC.64 R2, c[0x0][0x4b0] ;  /* 0x00012c00ff02cb82 */ /* 0x000f620000000a00 */
[----:B-1----:R-:W-:Y:S04]  /*27c0*/  @!P0 IMAD.WIDE.U32 R6, R4, 0x60, R18 ;  /* 0x0000006004068825 */ /* 0x002fe800078e0012 */
[----:B------:R-:W-:Y:S01]  /*27d0*/  @!P0 IMAD.IADD R7, R7, 0x1, R5 ;  /* 0x0000000107078824 */ /* 0x000fe200078e0205 */
[C---:B-----5:R-:W-:Y:S04]  /*27e0*/  @!P4 LEA R36, P1, R2.reuse, R28, 0x7 ;  /* 0x0000001c0224c211 */ /* 0x060fe800078238ff */
[----:B------:R-:W-:Y:S01]  /*27f0*/  @!P4 LEA.HI.X R37, R2, R29, R3, 0x7, P1 ;  /* 0x0000001d0225c211 */ /* 0x000fe200008f3c03 */
[----:B----4-:R1:W-:Y:S06]  /*2800*/  @P3 STG.E.128 desc[UR4][R34.64], R20 ;  /* 0x0000001422003986 */ /* 0x0103ec000c101d04 */
[----:B---3--:R-:W3:Y:S06]  /*2810*/  @!P0 LDG.E.128 R24, desc[UR4][R32.64] ;  /* 0x0000000420188981 */ /* 0x008eec000c1e1d00 */
[----:B---3--:R3:W-:Y:S01]  /*2820*/  @!P0 STG.E.128 desc[UR4][R6.64], R24 ;  /* 0x0000001806008986 */ /* 0x0087e2000c101d04 */
[C---:B------:R-:W-:Y:S05]  /*2830*/  ISETP.GE.AND P0, PT, R143.reuse, R118, PT ;  /* 0x000000768f00720c */ /* 0x040fea0003f06270 */
[----:B-1----:R-:W4:Y:S01]  /*2840*/  @!P4 LDG.E.128 R20, desc[UR4][R36.64] ;  /* 0x000000042414c981 */ /* 0x002f22000c1e1d00 */
[----:B------:R-:W-:Y:S04]  /*2850*/  ISETP.LT.OR P1, PT, R143, R120, P0 ;  /* 0x000000788f00720c */ /* 0x000fe80000721670 */
[----:B------:R-:W-:Y:S09]  /*2860*/  P2R R154, PR, RZ, 0x2 ;  /* 0x00000002ff9a7803 */ /* 0x000ff20000000000 */
[----:B------:R-:W1:Y:S08]  /*2870*/  @!P1 LDC.64 R4, c[0x0][0x4b0] ;  /* 0x00012c00ff049b82 */ /* 0x000e700000000a00 */
[----:B------:R-:W5:Y:S08]  /*2880*/  @!P1 LDC.64 R2, c[0x0][0x3c0] ;  /* 0x0000f000ff029b82 */ /* 0x000f700000000a00 */
[----:B---3--:R-:W3:Y:S02]  /*2890*/  @!P4 LDC.64 R6, c[0x0][0x3c0] ;  /* 0x0000f000ff06cb82 */ /* 0x008ee40000000a00 */
[C---:B---3--:R-:W-:Y:S04]  /*28a0*/  @!P4 LEA R34, P0, R6.reuse, R18, 0x7 ;  /* 0x000000120622c211 */ /* 0x048fe800078038ff */
[----:B------:R-:W-:Y:S02]  /*28b0*/  @!P4 LEA.HI.X R35, R6, R19, R7, 0x7, P0 ;  /* 0x000000130623c211 */ /* 0x000fe400000f3c07 */
[C---:B-1----:R-:W-:Y:S04]  /*28c0*/  @!P1 LEA R32, P0, R4.reuse, R28, 0x8 ;  /* 0x0000001c04209211 */ /* 0x042fe800078040ff */
[----:B------:R-:W-:Y:S02]  /*28d0*/  @!P1 LEA.HI.X R33, R4, R29, R5, 0x8, P0 ;  /* 0x0000001d04219211 */ /* 0x000fe400000f4405 */
[C---:B-----5:R-:W-:Y:S04]  /*28e0*/  @!P1 LEA R30, P0, R2.reuse, R18, 0x8 ;  /* 0x00000012021e9211 */ /* 0x060fe800078040ff */
[----:B------:R-:W-:Y:S02]  /*28f0*/  @!P1 LEA.HI.X R31, R2, R19, R3, 0x8, P0 ;  /* 0x00000013021f9211 */ /* 0x000fe400000f4403 */
[C---:B------:R-:W-:Y:S04]  /*2900*/  ISETP.GE.AND P0, PT, R149.reuse, R118, PT ;  /* 0x000000769500720c */ /* 0x040fe80003f06270 */
[----:B------:R-:W-:Y:S02]  /*2910*/  ISETP.LT.OR P3, PT, R149, R120, P0 ;  /* 0x000000789500720c */ /* 0x000fe40000761670 */
[C---:B------:R-:W-:Y:S04]  /*2920*/  ISETP.GE.AND P0, PT, R141.reuse, R118, PT ;  /* 0x000000768d00720c */ /* 0x040fe80003f06270 */
[----:B------:R-:W-:Y:S02]  /*2930*/  ISETP.LT.OR P5, PT, R141, R120, P0 ;  /* 0x000000788d00720c */ /* 0x000fe400007a1670 */
[-C--:B------:R-:W-:Y:S02]  /*2940*/  ISETP.GE.AND P0, PT, R139, R118.reuse, PT ;  /* 0x000000768b00720c */ /* 0x080fe40003f06270 */
[----:B------:R-:W-:Y:S03]  /*2950*/  P2R R148, PR, RZ, 0x20 ;  /* 0x00000020ff947803 */ /* 0x000fe60000000000 */
[----:B------:R-:W1:Y:S02]  /*2960*/  @!P3 LDC.64 R2, c[0x0][0x4b0] ;  /* 0x00012c00ff02bb82 */ /* 0x000e640000000a00 */
[----:B-1----:R-:W-:Y:S02]  /*2970*/  @!P3 IMAD R3, R3, 0xa0, RZ ;  /* 0x000000a00303b824 */ /* 0x002fe400078e02ff */
[----:B------:R-:W-:Y:S04]  /*2980*/  @!P3 IMAD.WIDE.U32 R4, R2, 0xa0, R28 ;  /* 0x000000a00204b825 */ /* 0x000fe800078e001c */
[----:B------:R-:W-:Y:S01]  /*2990*/  @!P3 IMAD.IADD R5, R5, 0x1, R3 ;  /* 0x000000010505b824 */ /* 0x000fe200078e0203 */
[----:B----4-:R1:W-:Y:S01]  /*29a0*/  @!P4 STG.E.128 desc[UR4][R34.64], R20 ;  /* 0x000000142200c986 */ /* 0x0103e2000c101d04 */
[C---:B------:R-:W-:Y:S05]  /*29b0*/  ISETP.GE.AND P4, PT, R147.reuse, R118, PT ;  /* 0x000000769300720c */ /* 0x040fea0003f86270 */
[----:B------:R3:W4:Y:S01]  /*29c0*/  @!P3 LDG.E.128 R24, desc[UR4][R4.64] ;  /* 0x000000040418b981 */ /* 0x000722000c1e1d00 */
[-C--:B------:R-:W-:Y:S11]  /*29d0*/  ISETP.LT.OR P4, PT, R147, R120.reuse, P4 ;  /* 0x000000789300720c */ /* 0x080ff60002781670 */
[----:B------:R-:W-:Y:S02]  /*29e0*/  @!UPT UIADD3 URZ, UPT, UPT, URZ, URZ, URZ ;  /* 0x000000fffffff290 */ /* 0x000fe4000fffe0ff */
[----:B------:R-:W5:Y:S08]  /*29f0*/  @!P4 LDC.64 R2, c[0x0][0x4b0] ;  /* 0x00012c00ff02cb82 */ /* 0x000f700000000a00 */
[----:B---3--:R-:W3:Y:S01]  /*2a00*/  @!P3 LDC.64 R4, c[0x0][0x3c0] ;  /* 0x0000f000ff04bb82 */ /* 0x008ee20000000a00 */
[----:B-----5:R-:W-:Y:S02]  /*2a10*/  @!P4 IMAD R3, R3, 0xc0, RZ ;  /* 0x000000c00303c824 */ /* 0x020fe400078e02ff */
[----:B---3--:R-:W-:Y:S04]  /*2a20*/  @!P3 IMAD.WIDE.U32 R6, R4, 0xa0, R18 ;  /* 0x000000a00406b825 */ /* 0x008fe800078e0012 */
[----:B------:R-:W-:Y:S02]  /*2a30*/  @!P3 IMAD R5, R5, 0xa0, RZ ;  /* 0x000000a00505b824 */ /* 0x000fe400078e02ff */
[----:B-1----:R-:W-:Y:S04]  /*2a40*/  @!P4 IMAD.WIDE.U32 R20, R2, 0xc0, R28 ;  /* 0x000000c00214c825 */ /* 0x002fe800078e001c */
[----:B------:R-:W-:Y:S02]  /*2a50*/  @!P3 IMAD.IADD R7, R7, 0x1, R5 ;  /* 0x000000010707b824 */ /* 0x000fe400078e0205 */
[----:B------:R-:W-:Y:S01]  /*2a60*/  @!P4 IMAD.IADD R21, R21, 0x1, R3 ;  /* 0x000000011515c824 */ /* 0x000fe200078e0203 */
[----:B------:R-:W1:Y:S08]  /*2a70*/  @!P4 LDC.64 R4, c[0x0][0x3c0] ;  /* 0x0000f000ff04cb82 */ /* 0x000e700000000a00 */
[----:B------:R-:W3:Y:S01]  /*2a80*/  @!P6 LDC.64 R2, c[0x0][0x4b0] ;  /* 0x00012c00ff02eb82 */ /* 0x000ee20000000a00 */
[----:B-1----:R-:W-:Y:S02]  /*2a90*/  @!P4 IMAD R5, R5, 0xc0, RZ ;  /* 0x000000c00505c824 */ /* 0x002fe400078e02ff */
[----:B---3--:R-:W-:Y:S01]  /*2aa0*/  @!P6 IMAD R3, R3, 0xe0, RZ ;  /* 0x000000e00303e824 */ /* 0x008fe200078e02ff */
[----:B----4-:R1:W-:Y:S06]  /*2ab0*/  @!P3 STG.E.128 desc[UR4][R6.64], R24 ;  /* 0x000000180600b986 */ /* 0x0103ec000c101d04 */
[----:B------:R-:W3:Y:S01]  /*2ac0*/  @!P4 LDG.E.128 R20, desc[UR4][R20.64] ;  /* 0x000000041414c981 */ /* 0x000ee2000c1e1d00 */
        /* <DEDUP_REMOVED lines=10> */
[----:B---3--:R1:W-:Y:S02]  /*2b70*/  @!P4 STG.E.128 desc[UR4][R6.64], R20 ;  /* 0x000000140600c986 */ /* 0x0083e4000c101d04 */
[----:B-1----:R-:W-:Y:S04]  /*2b80*/  @!P5 IMAD.WIDE.U32 R20, R2, 0x120, R28 ;  /* 0x000001200214d825 */ /* 0x002fe800078e001c */
[----:B------:R-:W3:Y:S01]  /*2b90*/  @!P6 LDG.E.128 R4, desc[UR4][R24.64] ;  /* 0x000000041804e981 */ /* 0x000ee2000c1e1d00 */
[----:B------:R-:W-:Y:S05]  /*2ba0*/  @!P5 IMAD.IADD R21, R21, 0x1, R3 ;  /* 0x000000011515d824 */ /* 0x000fea00078e0203 */
[----:B---3--:R1:W-:Y:S02]  /*2bb0*/  @!P6 STG.E.128 desc[UR4][R26.64], R4 ;  /* 0x000000041a00e986 */ /* 0x0083e4000c101d04 */
[----:B-1----:R-:W1:Y:S04]  /*2bc0*/  @!P5 LDC.64 R4, c[0x0][0x3c0] ;  /* 0x0000f000ff04db82 */ /* 0x002e680000000a00 */
[----:B------:R-:W3:Y:S01]  /*2bd0*/  @!P1 LDG.E.128 R24, desc[UR4][R32.64] ;  /* 0x0000000420189981 */ /* 0x000ee2000c1e1d00 */
[----:B-1----:R-:W-:Y:S04]  /*2be0*/  @!P5 IMAD.WIDE.U32 R6, R4, 0x120, R18 ;  /* 0x000001200406d825 */ /* 0x002fe800078e0012 */
[----:B------:R-:W-:Y:S04]  /*2bf0*/  @!P5 IMAD R5, R5, 0x120, RZ ;  /* 0x000001200505d824 */ /* 0x000fe800078e02ff */
[----:B------:R-:W-:Y:S01]  /*2c00*/  @!P5 IMAD.IADD R7, R7, 0x1, R5 ;  /* 0x000000010707d824 */ /* 0x000fe200078e0205 */
[----:B---3--:R1:W-:Y:S01]  /*2c10*/  @!P1 STG.E.128 desc[UR4][R30.64], R24 ;  /* 0x000000181e009986 */ /* 0x0083e2000c101d04 */
[----:B------:R-:W-:Y:S02]  /*2c20*/  ISETP.LT.OR P1, PT, R139, R120, P0 ;  /* 0x000000788b00720c */ /* 0x000fe40000721670 */
[----:B------:R-:W-:Y:S03]  /*2c30*/  ISETP.GE.AND P0, PT, R137, R118, PT ;  /* 0x000000768900720c */ /* 0x000fe60003f06270 */
[----:B------:R-:W3:Y:S01]  /*2c40*/  @!P5 LDG.E.128 R20, desc[UR4][R20.64] ;  /* 0x000000041414d981 */ /* 0x000ee2000c1e1d00 */
[----:B------:R-:W-:Y:S07]  /*2c50*/  P2R R146, PR, RZ, 0x2 ;  /* 0x00000002ff927803 */ /* 0x000fee0000000000 */
[----:B------:R-:W4:Y:S08]  /*2c60*/  @!P1 LDC.64 R2, c[0x0][0x4b0] ;  /* 0x00012c00ff029b82 */ /* 0x000f300000000a00 */
[----:B------:R-:W5:Y:S01]  /*2c70*/  @!P1 LDC.64 R4, c[0x0][0x3c0] ;  /* 0x0000f000ff049b82 */ /* 0x000f620000000a00 */
[----:B----4-:R-:W-:Y:S02]  /*2c80*/  @!P1 IMAD R3, R3, 0x140, RZ ;  /* 0x0000014003039824 */ /* 0x010fe400078e02ff */
[----:B-1----:R-:W-:Y:S04]  /*2c90*/  @!P1 IMAD.WIDE.U32 R24, R2, 0x140, R28 ;  /* 0x0000014002189825 */ /* 0x002fe800078e001c */
[----:B------:R-:W-:Y:S02]  /*2ca0*/  @!P1 IMAD.IADD R25, R25, 0x1, R3 ;  /* 0x0000000119199824 */ /* 0x000fe400078e0203 */
[----:B-----5:R-:W-:Y:S01]  /*2cb0*/  @!P1 IMAD R5, R5, 0x140, RZ ;  /* 0x0000014005059824 */ /* 0x020fe200078e02ff */
[----:B---3--:R1:W-:Y:S01]  /*2cc0*/  @!P5 STG.E.128 desc[UR4][R6.64], R20 ;  /* 0x000000140600d986 */ /* 0x0083e2000c101d04 */
[----:B------:R-:W-:Y:S02]  /*2cd0*/  ISETP.LT.OR P5, PT, R137, R120, P0 ;  /* 0x000000788900720c */ /* 0x000fe400007a1670 */
[----:B------:R-:W-:Y:S03]  /*2ce0*/  ISETP.GE.AND P0, PT, R135, R118, PT ;  /* 0x000000768700720c */ /* 0x000fe60003f06270 */
[----:B------:R-:W3:Y:S01]  /*2cf0*/  @!P1 LDG.E.128 R24, desc[UR4][R24.64] ;  /* 0x0000000418189981 */ /* 0x000ee2000c1e1d00 */
[----:B------:R-:W-:Y:S07]  /*2d00*/  P2R R144, PR, RZ, 0x20 ;  /* 0x00000020ff907803 */ /* 0x000fee0000000000 */
[----:B------:R-:W4:Y:S01]  /*2d10*/  @!P5 LDC.64 R2, c[0x0][0x4b0] ;  /* 0x00012c00ff02db82 */ /* 0x000f220000000a00 */
[----:B-1----:R-:W-:Y:S04]  /*2d20*/  @!P1 IMAD.WIDE.U32 R6, R4, 0x140, R18 ;  /* 0x0000014004069825 */ /* 0x002fe800078e0012 */
[----:B------:R-:W-:Y:S02]  /*2d30*/  @!P1 IMAD.IADD R7, R7, 0x1, R5 ;  /* 0x0000000107079824 */ /* 0x000fe400078e0205 */
[----:B----4-:R-:W-:Y:S01]  /*2d40*/  @!P5 IMAD R3, R3, 0x160, RZ ;  /* 0x000001600303d824 */ /* 0x010fe200078e02ff */
[----:B------:R-:W1:Y:S01]  /*2d50*/  @!P5 LDC.64 R4, c[0x0][0x3c0] ;  /* 0x0000f000ff04db82 */ /* 0x000e620000000a00 */
[----:B------:R-:W-:Y:S04]  /*2d60*/  @!P5 IMAD.WIDE.U32 R20, R2, 0x160, R28 ;  /* 0x000001600214d825 */ /* 0x000fe800078e001c */
[----:B------:R-:W-:Y:S02]  /*2d70*/  @!P5 IMAD.IADD R21, R21, 0x1, R3 ;  /* 0x000000011515d824 */ /* 0x000fe400078e0203 */
[----:B-1----:R-:W-:Y:S01]  /*2d80*/  @!P5 IMAD R5, R5, 0x160, RZ ;  /* 0x000001600505d824 */ /* 0x002fe200078e02ff */
        /* <DEDUP_REMOVED lines=28> */
[----:B------:R-:W-:Y:S03]  /*2f50*/  ISETP.NE.AND P0, PT, R17, RZ, PT ;  /* 0x000000ff1100720c */ /* 0x000fe60003f05270 */
[----:B------:R-:W3:Y:S01]  /*2f60*/  @!P5 LDG.E.128 R20, desc[UR4][R20.64] ;  /* 0x000000041414d981 */ /* 0x000ee2000c1e1d00 */
[----:B------:R-:W-:Y:S07]  /*2f70*/  P2R R138, PR, RZ, 0x2 ;  /* 0x00000002ff8a7803 */ /* 0x000fee0000000000 */
[----:B------:R-:W4:Y:S01]  /*2f80*/  @!P1 LDC.64 R2, c[0x0][0x4b0] ;  /* 0x00012c00ff029b82 */ /* 0x000f220000000a00 */
[----:B-1----:R-:W-:Y:S04]  /*2f90*/  @!P5 IMAD.WIDE.U32 R6, R4, 0x1a0, R18 ;  /* 0x000001a00406d825 */ /* 0x002fe800078e0012 */
[----:B------:R-:W-:Y:S02]  /*2fa0*/  @!P5 IMAD.IADD R7, R7, 0x1, R5 ;  /* 0x000000010707d824 */ /* 0x000fe400078e0205 */
[----:B----4-:R-:W-:Y:S02]  /*2fb0*/  @!P1 IMAD R3, R3, 0x1c0, RZ ;  /* 0x000001c003039824 */ /* 0x010fe400078e02ff */
[----:B------:R-:W-:Y:S04]  /*2fc0*/  @!P1 IMAD.WIDE.U32 R28, R2, 0x1c0, R28 ;  /* 0x000001c0021c9825 */ /* 0x000fe800078e001c */
[----:B------:R-:W-:Y:S02]  /*2fd0*/  @!P1 IMAD.IADD R29, R29, 0x1, R3 ;  /* 0x000000011d1d9824 */ /* 0x000fe400078e0203 */
[----:B------:R-:W1:Y:S02]  /*2fe0*/  @!P1 LDC.64 R2, c[0x0][0x3c0] ;  /* 0x0000f000ff029b82 */ /* 0x000e640000000a00 */
[----:B-1----:R-:W-:Y:S04]  /*2ff0*/  @!P1 IMAD.WIDE.U32 R18, R2, 0x1c0, R18 ;  /* 0x000001c002129825 */ /* 0x002fe800078e0012 */
[----:B------:R-:W-:Y:S04]  /*3000*/  @!P1 IMAD R3, R3, 0x1c0, RZ ;  /* 0x000001c003039824 */ /* 0x000fe800078e02ff */
[----:B------:R-:W-:Y:S01]  /*3010*/  @!P1 IMAD.IADD R19, R19, 0x1, R3 ;  /* 0x0000000113139824 */ /* 0x000fe200078e0203 */
[----:B---3--:R1:W-:Y:S01]  /*3020*/  @!P5 STG.E.128 desc[UR4][R6.64], R20 ;  /* 0x000000140600d986 */ /* 0x0083e2000c101d04 */
[C---:B------:R-:W-:Y:S04]  /*3030*/  ISETP.GE.AND P5, PT, R153.reuse, R118, PT ;  /* 0x000000769900720c */ /* 0x040fe80003fa6270 */
[----:B------:R-:W-:Y:S01]  /*3040*/  ISETP.GE.AND P5, PT, R153, R120, !P5 ;  /* 0x000000789900720c */ /* 0x000fe20006fa6270 */
[----:B-1----:R-:W3:Y:S06]  /*3050*/  @!P1 LDG.E.128 R4, desc[UR4][R28.64] ;  /* 0x000000041c049981 */ /* 0x002eec000c1e1d00 */
[----:B---3--:R1:W-:Y:S01]  /*3060*/  @!P1 STG.E.128 desc[UR4][R18.64], R4 ;  /* 0x0000000412009986 */ /* 0x0083e2000c101d04 */
[----:B------:R-:W-:Y:S05]  /*3070*/  @P0 BRA `(.L_x_2297) ;  /* 0x0000000800800947 */ /* 0x000fea0003800000 */
[-C--:B------:R-:W-:Y:S02]  /*3080*/  @P2 MOV R8, R10.reuse ;  /* 0x0000000a00082202 */ /* 0x080fe40000000f00 */
[----:B------:R-:W-:Y:S02]  /*3090*/  P2R R16, PR, RZ, 0x40 ;  /* 0x00000040ff107803 */ /* 0x000fe40000000000 */
[----:B------:R-:W-:Y:S01]  /*30a0*/  ISETP.NE.AND P6, PT, R55, RZ, PT ;  /* 0x000000ff3700720c */ /* 0x000fe20003fc5270 */
[----:B-1----:R-:W3:Y:S01]  /*30b0*/  @P2 LDG.E.128 R4, desc[UR4][R8.64] ;  /* 0x0000000408042981 */ /* 0x002ee2000c1e1d00 */
[C---:B------:R-:W-:Y:S02]  /*30c0*/  LEA R32, P0, R95.reuse, R10, 0x1 ;  /* 0x0000000a5f207211 */ /* 0x040fe400078008ff */
[----:B------:R-:W-:Y:S02]  /*30d0*/  P2R R0, PR, RZ, 0x2 ;  /* 0x00000002ff007803 */ /* 0x000fe40000000000 */
[----:B------:R-:W-:Y:S02]  /*30e0*/  LEA.HI.X R33, R95, R9, R94, 0x1, P0 ;  /* 0x000000095f217211 */ /* 0x000fe400000f0c5e */
[----:B------:R-:W-:Y:S02]  /*30f0*/  LEA R18, P0, R67, R80, 0x1 ;  /* 0x0000005043127211 */ /* 0x000fe400078008ff */
[----:B------:R-:W-:Y:S02]  /*3100*/  ISETP.NE.AND P1, PT, R165, RZ, PT ;  /* 0x000000ffa500720c */ /* 0x000fe40003f25270 */
[----:B------:R-:W-:Y:S01]  /*3110*/  LEA.HI.X R19, R67, R81, R70, 0x1, P0 ;  /* 0x0000005143137211 */ /* 0x000fe200000f0c46 */
[----:B------:R-:W1:Y:S01]  /*3120*/  @P6 LDC.64 R2, c[0x0][0x4a8] ;  /* 0x00012a00ff026b82 */ /* 0x000e620000000a00 */
[----:B------:R-:W-:Y:S01]  /*3130*/  MOV R17, RZ ;  /* 0x000000ff00117202 */ /* 0x000fe20000000f00 */
[----:B---3--:R3:W-:Y:S01]  /*3140*/  @P2 STG.E.128 desc[UR4][R80.64], R4 ;  /* 0x0000000450002986 */ /* 0x0087e2000c101d04 */
[----:B-1----:R-:W-:Y:S02]  /*3150*/  @P6 LEA R36, P0, R2, R32, 0x5 ;  /* 0x0000002002246211 */ /* 0x002fe400078028ff */
[----:B------:R-:W-:Y:S02]  /*3160*/  ISETP.NE.AND P2, PT, R164, RZ, PT ;  /* 0x000000ffa400720c */ /* 0x000fe40003f45270 */
[----:B------:R-:W-:Y:S02]  /*3170*/  @P6 LEA.HI.X R37, R2, R33, R3, 0x5, P0 ;  /* 0x0000002102256211 */ /* 0x000fe400000f2c03 */
[----:B------:R-:W1:Y:S02]  /*3180*/  @P6 LDC.64 R2, c[0x0][0x3b8] ;  /* 0x0000ee00ff026b82 */ /* 0x000e640000000a00 */
[C---:B-1----:R-:W-:Y:S04]  /*3190*/  @P6 LEA R34, P0, R2.reuse, R18, 0x5 ;  /* 0x0000001202226211 */ /* 0x042fe800078028ff */
[----:B------:R-:W-:Y:S02]  /*31a0*/  @P6 LEA.HI.X R35, R2, R19, R3, 0x5, P0 ;  /* 0x0000001302236211 */ /* 0x000fe400000f2c03 */
[----:B------:R-:W1:Y:S01]  /*31b0*/  @P1 LDC.64 R2, c[0x0][0x4a8] ;  /* 0x00012a00ff021b82 */ /* 0x000e620000000a00 */
[----:B------:R-:W-:Y:S11]  /*31c0*/  ISETP.NE.AND P0, PT, R58, RZ, PT ;  /* 0x000000ff3a00720c */ /* 0x000ff60003f05270 */
[----:B------:R-:W-:Y:S02]  /*31d0*/  @!UPT UIADD3 URZ, UPT, UPT, URZ, URZ, URZ ;  /* 0x000000fffffff290 */ /* 0x000fe4000fffe0ff */
[----:B------:R-:W4:Y:S06]  /*31e0*/  @P0 LDG.E.128 R20, desc[UR4][R32.64] ;  /* 0x0000000420140981 */ /* 0x000f2c000c1e1d00 */
[----:B----4-:R4:W-:Y:S01]  /*31f0*/  @P0 STG.E.128 desc[UR4][R18.64], R20 ;  /* 0x0000001412000986 */ /* 0x0109e2000c101d04 */
[C---:B-1----:R-:W-:Y:S05]  /*3200*/  @P1 LEA R30, P0, R2.reuse, R32, 0x6 ;  /* 0x00000020021e1211 */ /* 0x042fea00078030ff */
[----:B---3--:R-:W3:Y:S01]  /*3210*/  @P6 LDG.E.128 R4, desc[UR4][R36.64] ;  /* 0x0000000424046981 */ /* 0x008ee2000c1e1d00 */
[----:B------:R-:W-:Y:S02]  /*3220*/  @P1 LEA.HI.X R31, R2, R33, R3, 0x6, P0 ;  /* 0x00000021021f1211 */ /* 0x000fe400000f3403 */
[----:B------:R-:W1:Y:S02]  /*3230*/  @P1 LDC.64 R2, c[0x0][0x3b8] ;  /* 0x0000ee00ff021b82 */ /* 0x000e640000000a00 */
[C---:B-1----:R-:W-:Y:S04]  /*3240*/  @P1 LEA R24, P0, R2.reuse, R18, 0x6 ;  /* 0x0000001202181211 */ /* 0x042fe800078030ff */
[----:B------:R-:W-:Y:S02]  /*3250*/  @P1 LEA.HI.X R25, R2, R19, R3, 0x6, P0 ;  /* 0x0000001302191211 */ /* 0x000fe400000f3403 */
[----:B------:R-:W1:Y:S02]  /*3260*/  @!P2 LDC.64 R2, c[0x0][0x4a8] ;  /* 0x00012a00ff02ab82 */ /* 0x000e640000000a00 */
[C---:B-1----:R-:W-:Y:S04]  /*3270*/  @!P2 LEA R28, P0, R2.reuse, R32, 0x7 ;  /* 0x00000020021ca211 */ /* 0x042fe800078038ff */
[----:B------:R-:W-:Y:S02]  /*3280*/  @!P2 LEA.HI.X R29, R2, R33, R3, 0x7, P0 ;  /* 0x00000021021da211 */ /* 0x000fe400000f3c03 */
[----:B------:R-:W1:Y:S02]  /*3290*/  @!P2 LDC.64 R2, c[0x0][0x3b8] ;  /* 0x0000ee00ff02ab82 */ /* 0x000e640000000a00 */
[C---:B-1----:R-:W-:Y:S04]  /*32a0*/  @!P2 LEA R26, P0, R2.reuse, R18, 0x7 ;  /* 0x00000012021aa211 */ /* 0x042fe800078038ff */
[----:B------:R-:W-:Y:S02]  /*32b0*/  @!P2 LEA.HI.X R27, R2, R19, R3, 0x7, P0 ;  /* 0x00000013021ba211 */ /* 0x000fe400000f3c03 */
[----:B------:R-:W1:Y:S02]  /*32c0*/  @P5 LDC.64 R2, c[0x0][0x4a8] ;  /* 0x00012a00ff025b82 */ /* 0x000e640000000a00 */
[----:B-1----:R-:W-:Y:S01]  /*32d0*/  @P5 IMAD R3, R3, 0x60, RZ ;  /* 0x0000006003035824 */ /* 0x002fe200078e02ff */
[----:B---3--:R1:W-:Y:S01]  /*32e0*/  @P6 STG.E.128 desc[UR4][R34.64], R4 ;  /* 0x0000000422006986 */ /* 0x0083e2000c101d04 */
[----:B------:R-:W-:Y:S05]  /*32f0*/  ISETP.NE.AND P6, PT, R16, RZ, PT ;  /* 0x000000ff1000720c */ /* 0x000fea0003fc5270 */
[----:B----4-:R-:W3:Y:S01]  /*3300*/  @P1 LDG.E.128 R20, desc[UR4][R30.64] ;  /* 0x000000041e141981 */ /* 0x010ee2000c1e1d00 */
[----:B-1----:R-:W-:Y:S04]  /*3310*/  @P5 IMAD.WIDE.U32 R34, R2, 0x60, R32 ;  /* 0x0000006002225825 */ /* 0x002fe800078e0020 */
[----:B------:R-:W-:Y:S02]  /*3320*/  @P5 IMAD.IADD R35, R35, 0x1, R3 ;  /* 0x0000000123235824 */ /* 0x000fe400078e0203 */
[----:B------:R-:W1:Y:S02]  /*3330*/  @P5 LDC.64 R2, c[0x0][0x3b8] ;  /* 0x0000ee00ff025b82 */ /* 0x000e640000000a00 */
[----:B-1----:R-:W-:Y:S01]  /*3340*/  @P5 IMAD R3, R3, 0x60, RZ ;  /* 0x0000006003035824 */ /* 0x002fe200078e02ff */
[----:B---3--:R1:W-:Y:S01]  /*3350*/  @P1 STG.E.128 desc[UR4][R24.64], R20 ;  /* 0x0000001418001986 */ /* 0x0083e2000c101d04 */
[----:B------:R-:W-:Y:S05]  /*3360*/  ISETP.NE.AND P1, PT, R0, RZ, PT ;  /* 0x000000ff0000720c */ /* 0x000fea0003f25270 */
[----:B------:R-:W3:Y:S01]  /*3370*/  @P5 LDG.E.128 R4, desc[UR4][R34.64] ;  /* 0x0000000422045981 */ /* 0x000ee2000c1e1d00 */
[----:B-1----:R-:W-:Y:S05]  /*3380*/  @P5 IMAD.WIDE.U32 R20, R2, 0x60, R18 ;  /* 0x0000006002145825 */ /* 0x002fea00078e0012 */
[----:B------:R-:W-:Y:S05]  /*3390*/  @P5 IADD3 R21, PT, PT, R21, R3, RZ ;  /* 0x0000000315155210 */ /* 0x000fea0007ffe0ff */
[----:B---3--:R1:W-:Y:S01]  /*33a0*/  @P5 STG.E.128 desc[UR4][R20.64], R4 ;  /* 0x0000000414005986 */ /* 0x0083e2000c101d04 */
[----:B------:R-:W-:Y:S11]  /*33b0*/  ISETP.NE.AND P5, PT, R154, RZ, PT ;  /* 0x000000ff9a00720c */ /* 0x000ff60003fa5270 */
[----:B------:R-:W-:Y:S02]  /*33c0*/  @!UPT UIADD3 URZ, UPT, UPT, URZ, URZ, URZ ;  /* 0x000000fffffff290 */ /* 0x000fe4000fffe0ff */
[----:B------:R-:W3:Y:S01]  /*33d0*/  @!P5 LDC.64 R2, c[0x0][0x4a8] ;  /* 0x00012a00ff02db82 */ /* 0x000ee20000000a00 */
[----:B-1----:R-:W4:Y:S01]  /*33e0*/  @!P2 LDG.E.128 R20, desc[UR4][R28.64] ;  /* 0x000000041c14a981 */ /* 0x002f22000c1e1d00 */
[C---:B---3--:R-:W-:Y:S04]  /*33f0*/  @!P5 LEA R24, P0, R2.reuse, R32, 0x8 ;  /* 0x000000200218d211 */ /* 0x048fe800078040ff */
        /* <DEDUP_REMOVED lines=11> */
[----:B----4-:R1:W-:Y:S01]  /*34b0*/  @!P2 STG.E.128 desc[UR4][R26.64], R20 ;  /* 0x000000141a00a986 */ /* 0x0103e2000c101d04 */
[----:B------:R-:W-:Y:S05]  /*34c0*/  ISETP.NE.AND P2, PT, R148, RZ, PT ;  /* 0x000000ff9400720c */ /* 0x000fea0003f45270 */
[----:B------:R-:W3:Y:S01]  /*34d0*/  @!P3 LDG.E.128 R4, desc[UR4][R30.64] ;  /* 0x000000041e04b981 */ /* 0x000ee2000c1e1d00 */
        /* <DEDUP_REMOVED lines=8> */
[----:B---3--:R1:W-:Y:S01]  /*3560*/  @!P3 STG.E.128 desc[UR4][R20.64], R4 ;  /* 0x000000041400b986 */ /* 0x0083e2000c101d04 */
[----:B------:R-:W-:Y:S05]  /*3570*/  ISETP.NE.AND P3, PT, R146, RZ, PT ;  /* 0x000000ff9200720c */ /* 0x000fea0003f65270 */
[----:B-1----:R-:W3:Y:S01]  /*3580*/  @!P4 LDG.E.128 R20, desc[UR4][R26.64] ;  /* 0x000000041a14c981 */ /* 0x002ee2000c1e1d00 */
[----:B------:R-:W-:Y:S05]  /*3590*/  @!P4 IMAD.WIDE.U32 R4, R2, 0xc0, R18 ;  /* 0x000000c00204c825 */ /* 0x000fea00078e0012 */
[----:B------:R-:W-:Y:S02]  /*35a0*/  @!P4 IADD3 R5, PT, PT, R5, R3, RZ ;  /* 0x000000030505c210 */ /* 0x000fe40007ffe0ff */
[----:B------:R-:W1:Y:S02]  /*35b0*/  @!P6 LDC.64 R2, c[0x0][0x4a8] ;  /* 0x00012a00ff02eb82 */ /* 0x000e640000000a00 */
[----:B-1----:R-:W-:Y:S02]  /*35c0*/  @!P6 IMAD R3, R3, 0xe0, RZ ;  /* 0x000000e00303e824 */ /* 0x002fe400078e02ff */
[----:B------:R-:W-:Y:S04]  /*35d0*/  @!P6 IMAD.WIDE.U32 R6, R2, 0xe0, R32 ;  /* 0x000000e00206e825 */ /* 0x000fe800078e0020 */
[----:B------:R-:W-:Y:S02]  /*35e0*/  @!P6 IMAD.IADD R7, R7, 0x1, R3 ;  /* 0x000000010707e824 */ /* 0x000fe400078e0203 */
[----:B------:R-:W1:Y:S02]  /*35f0*/  @!P6 LDC.64 R2, c[0x0][0x3b8] ;  /* 0x0000ee00ff02eb82 */ /* 0x000e640000000a00 */
[----:B-1----:R-:W-:Y:S01]  /*3600*/  @!P6 IMAD R3, R3, 0xe0, RZ ;  /* 0x000000e00303e824 */ /* 0x002fe200078e02ff */
[----:B---3--:R1:W-:Y:S06]  /*3610*/  @!P4 STG.E.128 desc[UR4][R4.64], R20 ;  /* 0x000000140400c986 */ /* 0x0083ec000c101d04 */
[----:B------:R3:W4:Y:S01]  /*3620*/  @!P6 LDG.E.128 R28, desc[UR4][R6.64] ;  /* 0x00000004061ce981 */ /* 0x000722000c1e1d00 */
[----:B-1----:R-:W-:Y:S05]  /*3630*/  @!P6 IMAD.WIDE.U32 R4, R2, 0xe0, R18 ;  /* 0x000000e00204e825 */ /* 0x002fea00078e0012 */
[----:B------:R-:W-:Y:S02]  /*3640*/  @!P6 IADD3 R5, PT, PT, R5, R3, RZ ;  /* 0x000000030505e210 */ /* 0x000fe40007ffe0ff */
[----:B------:R-:W1:Y:S02]  /*3650*/  @!P2 LDC.64 R2, c[0x0][0x4a8] ;  /* 0x00012a00ff02ab82 */ /* 0x000e640000000a00 */
[----:B-1----:R-:W-:Y:S02]  /*3660*/  @!P2 IMAD R3, R3, 0x120, RZ ;  /* 0x000001200303a824 */ /* 0x002fe400078e02ff */
[----:B---3--:R-:W-:Y:S04]  /*3670*/  @!P2 IMAD.WIDE.U32 R6, R2, 0x120, R32 ;  /* 0x000001200206a825 */ /* 0x008fe800078e0020 */
[----:B------:R-:W-:Y:S02]  /*3680*/  @!P2 IMAD.IADD R7, R7, 0x1, R3 ;  /* 0x000000010707a824 */ /* 0x000fe400078e0203 */
[----:B------:R-:W1:Y:S02]  /*3690*/  @!P3 LDC.64 R2, c[0x0][0x4a8] ;  /* 0x00012a00ff02bb82 */ /* 0x000e640000000a00 */
[----:B-1----:R-:W-:Y:S01]  /*36a0*/  @!P3 IMAD R3, R3, 0x140, RZ ;  /* 0x000001400303b824 */ /* 0x002fe200078e02ff */
[----:B----4-:R1:W-:Y:S06]  /*36b0*/  @!P6 STG.E.128 desc[UR4][R4.64], R28 ;  /* 0x0000001c0400e986 */ /* 0x0103ec000c101d04 */
[----:B------:R-:W3:Y:S01]  /*36c0*/  @!P5 LDG.E.128 R24, desc[UR4][R24.64] ;  /* 0x000000041818d981 */ /* 0x000ee2000c1e1d00 */
[----:B-1----:R-:W1:Y:S02]  /*36d0*/  @!P2 LDC.64 R4, c[0x0][0x3b8] ;  /* 0x0000ee00ff04ab82 */ /* 0x002e640000000a00 */
[----:B-1----:R-:W-:Y:S03]  /*36e0*/  @!P2 IMAD R5, R5, 0x120, RZ ;  /* 0x000001200505a824 */ /* 0x002fe600078e02ff */
[----:B---3--:R1:W-:Y:S01]  /*36f0*/  @!P5 STG.E.128 desc[UR4][R34.64], R24 ;  /* 0x000000182200d986 */ /* 0x0083e2000c101d04 */
[----:B------:R-:W-:Y:S05]  /*3700*/  ISETP.NE.AND P5, PT, R142, RZ, PT ;  /* 0x000000ff8e00720c */ /* 0x000fea0003fa5270 */
[----:B------:R3:W4:Y:S02]  /*3710*/  @!P2 LDG.E.128 R20, desc[UR4][R6.64] ;  /* 0x000000040614a981 */ /* 0x000724000c1e1d00 */
[----:B---3--:R-:W-:Y:S04]  /*3720*/  @!P2 IMAD.WIDE.U32 R6, R4, 0x120, R18 ;  /* 0x000001200406a825 */ /* 0x008fe800078e0012 */
[----:B------:R-:W-:Y:S01]  /*3730*/  @!P3 IMAD.WIDE.U32 R28, R2, 0x140, R32 ;  /* 0x00000140021cb825 */ /* 0x000fe200078e0020 */
[----:B------:R-:W-:Y:S02]  /*3740*/  @!P2 IADD3 R7, PT, PT, R7, R5, RZ ;  /* 0x000000050707a210 */ /* 0x000fe40007ffe0ff */
[----:B------:R-:W3:Y:S01]  /*3750*/  @!P3 LDC.64 R4, c[0x0][0x3b8] ;  /* 0x0000ee00ff04bb82 */ /* 0x000ee20000000a00 */
[----:B------:R-:W-:Y:S07]  /*3760*/  @!P3 IMAD.IADD R29, R29, 0x1, R3 ;  /* 0x000000011d1db824 */ /* 0x000fee00078e0203 */
[----:B------:R-:W5:Y:S01]  /*3770*/  @!P0 LDC.64 R2, c[0x0][0x4a8] ;  /* 0x00012a00ff028b82 */ /* 0x000f620000000a00 */
[----:B---3--:R-:W-:Y:S02]  /*3780*/  @!P3 IMAD R5, R5, 0x140, RZ ;  /* 0x000001400505b824 */ /* 0x008fe400078e02ff */
[----:B-1----:R-:W-:Y:S05]  /*3790*/  @!P3 IMAD.WIDE.U32 R24, R4, 0x140, R18 ;  /* 0x000001400418b825 */ /* 0x002fea00078e0012 */
[----:B------:R-:W-:Y:S01]  /*37a0*/  @!P3 IADD3 R25, PT, PT, R25, R5, RZ ;  /* 0x000000051919b210 */ /* 0x000fe20007ffe0ff */
[----:B-----5:R-:W-:Y:S01]  /*37b0*/  @!P0 IMAD R3, R3, 0x160, RZ ;  /* 0x0000016003038824 */ /* 0x020fe200078e02ff */
[----:B------:R-:W1:Y:S01]  /*37c0*/  @!P0 LDC.64 R4, c[0x0][0x3b8] ;  /* 0x0000ee00ff048b82 */ /* 0x000e620000000a00 */
[----:B------:R-:W-:Y:S04]  /*37d0*/  @!P0 IMAD.WIDE.U32 R26, R2, 0x160, R32 ;  /* 0x00000160021a8825 */ /* 0x000fe800078e0020 */
[----:B------:R-:W-:Y:S03]  /*37e0*/  @!P0 IMAD.IADD R27, R27, 0x1, R3 ;  /* 0x000000011b1b8824 */ /* 0x000fe600078e0203 */
[----:B------:R-:W3:Y:S01]  /*37f0*/  @!P5 LDC.64 R2, c[0x0][0x4a8] ;  /* 0x00012a00ff02db82 */ /* 0x000ee20000000a00 */
[----:B-1----:R-:W-:Y:S02]  /*3800*/  @!P0 IMAD R5, R5, 0x160, RZ ;  /* 0x0000016005058824 */ /* 0x002fe400078e02ff */
[----:B---3--:R-:W-:Y:S01]  /*3810*/  @!P5 IMAD R3, R3, 0x180, RZ ;  /* 0x000001800303d824 */ /* 0x008fe200078e02ff */
[----:B----4-:R1:W-:Y:S01]  /*3820*/  @!P2 STG.E.128 desc[UR4][R6.64], R20 ;  /* 0x000000140600a986 */ /* 0x0103e2000c101d04 */
[----:B------:R-:W-:Y:S05]  /*3830*/  ISETP.NE.AND P2, PT, R140, RZ, PT ;  /* 0x000000ff8c00720c */ /* 0x000fea0003f45270 */
[----:B------:R-:W3:Y:S01]  /*3840*/  @!P3 LDG.E.128 R28, desc[UR4][R28.64] ;  /* 0x000000041c1cb981 */ /* 0x000ee2000c1e1d00 */
[----:B-1----:R-:W-:Y:S04]  /*3850*/  @!P0 IMAD.WIDE.U32 R6, R4, 0x160, R18 ;  /* 0x0000016004068825 */ /* 0x002fe800078e0012 */
[----:B------:R-:W-:Y:S01]  /*3860*/  @!P5 IMAD.WIDE.U32 R20, R2, 0x180, R32 ;  /* 0x000001800214d825 */ /* 0x000fe200078e0020 */
[----:B------:R-:W-:Y:S02]  /*3870*/  @!P0 IADD3 R7, PT, PT, R7, R5, RZ ;  /* 0x0000000507078210 */ /* 0x000fe40007ffe0ff */
[----:B------:R-:W1:Y:S01]  /*3880*/  @!P5 LDC.64 R4, c[0x0][0x3b8] ;  /* 0x0000ee00ff04db82 */ /* 0x000e620000000a00 */
[----:B------:R-:W-:Y:S07]  /*3890*/  @!P5 IMAD.IADD R21, R21, 0x1, R3 ;  /* 0x000000011515d824 */ /* 0x000fee00078e0203 */
[----:B------:R-:W4:Y:S01]  /*38a0*/  @!P2 LDC.64 R2, c[0x0][0x4a8] ;  /* 0x00012a00ff02ab82 */ /* 0x000f220000000a00 */
[----:B-1----:R-:W-:Y:S02]  /*38b0*/  @!P5 IMAD R5, R5, 0x180, RZ ;  /* 0x000001800505d824 */ /* 0x002fe400078e02ff */
[----:B----4-:R-:W-:Y:S01]  /*38c0*/  @!P2 IMAD R3, R3, 0x1a0, RZ ;  /* 0x000001a00303a824 */ /* 0x010fe200078e02ff */
[----:B---3--:R1:W-:Y:S06]  /*38d0*/  @!P3 STG.E.128 desc[UR4][R24.64], R28 ;  /* 0x0000001c1800b986 */ /* 0x0083ec000c101d04 */
[----:B-1----:R-:W3:Y:S06]  /*38e0*/  @!P0 LDG.E.128 R24, desc[UR4][R26.64] ;  /* 0x000000041a188981 */ /* 0x002eec000c1e1d00 */
[----:B---3--:R1:W-:Y:S06]  /*38f0*/  @!P0 STG.E.128 desc[UR4][R6.64], R24 ;  /* 0x0000001806008986 */ /* 0x0083ec000c101d04 */
[----:B------:R-:W3:Y:S01]  /*3900*/  @!P5 LDG.E.128 R20, desc[UR4][R20.64] ;  /* 0x000000041414d981 */ /* 0x000ee2000c1e1d00 */
[----:B-1----:R-:W-:Y:S04]  /*3910*/  @!P5 IMAD.WIDE.U32 R6, R4, 0x180, R18 ;  /* 0x000001800406d825 */ /* 0x002fe800078e0012 */
[----:B------:R-:W-:Y:S01]  /*3920*/  @!P2 IMAD.WIDE.U32 R28, R2, 0x1a0, R32 ;  /* 0x000001a0021ca825 */ /* 0x000fe200078e0020 */
[----:B------:R-:W-:Y:S03]  /*3930*/  @!P5 IADD3 R7, PT, PT, R7, R5, RZ ;  /* 0x000000050707d210 */ /* 0x000fe60007ffe0ff */
[----:B------:R-:W-:Y:S02]  /*3940*/  @!P2 IMAD.IADD R29, R29, 0x1, R3 ;  /* 0x000000011d1da824 */ /* 0x000fe400078e0203 */
[----:B------:R-:W1:Y:S02]  /*3950*/  @!P2 LDC.64 R2, c[0x0][0x3b8] ;  /* 0x0000ee00ff02ab82 */ /* 0x000e640000000a00 */
[----:B-1----:R-:W-:Y:S04]  /*3960*/  @!P2 IMAD.WIDE.U32 R24, R2, 0x1a0, R18 ;  /* 0x000001a00218a825 */ /* 0x002fe800078e0012 */
[----:B------:R-:W-:Y:S05]  /*3970*/  @!P2 IMAD R3, R3, 0x1a0, RZ ;  /* 0x000001a00303a824 */ /* 0x000fea00078e02ff */
[----:B------:R-:W-:Y:S01]  /*3980*/  @!P2 IADD3 R25, PT, PT, R25, R3, RZ ;  /* 0x000000031919a210 */ /* 0x000fe20007ffe0ff */
[----:B---3--:R1:W-:Y:S06]  /*3990*/  @!P5 STG.E.128 desc[UR4][R6.64], R20 ;  /* 0x000000140600d986 */ /* 0x0083ec000c101d04 */
[----:B-1----:R-:W3:Y:S06]  /*39a0*/  @!P2 LDG.E.128 R4, desc[UR4][R28.64] ;  /* 0x000000041c04a981 */ /* 0x002eec000c1e1d00 */
[----:B---3--:R1:W-:Y:S01]  /*39b0*/  @!P2 STG.E.128 desc[UR4][R24.64], R4 ;  /* 0x000000041800a986 */ /* 0x0083e2000c101d04 */
[----:B------:R-:W-:Y:S05]  /*39c0*/  @P1 BRA `(.L_x_2298) ;  /* 0x000000a400281947 */ /* 0x000fea0003800000 */
[----:B------:R-:W3:Y:S02]  /*39d0*/  LDC.64 R2, c[0x0][0x4a8] ;  /* 0x00012a00ff027b82 */ /* 0x000ee40000000a00 */
[----:B---3--:R-:W-:Y:S04]  /*39e0*/  IMAD.WIDE.U32 R32, R2, 0x1c0, R32 ;  /* 0x000001c002207825 */ /* 0x008fe800078e0020 */
[----:B------:R-:W-:Y:S05]  /*39f0*/  IMAD R3, R3, 0x1c0, RZ ;  /* 0x000001c003037824 */ /* 0x000fea00078e02ff */
[----:B------:R-:W-:Y:S02]  /*3a00*/  IADD3 R33, PT, PT, R33, R3, RZ ;  /* 0x0000000321217210 */ /* 0x000fe40007ffe0ff */
[----:B------:R-:W3:Y:S03]  /*3a10*/  LDC.64 R2, c[0x0][0x3b8] ;  /* 0x0000ee00ff027b82 */ /* 0x000ee60000000a00 */
[----:B-1----:R-:W4:Y:S01]  /*3a20*/  LDG.E.128 R4, desc[UR4][R32.64] ;  /* 0x0000000420047981 */ /* 0x002f22000c1e1d00 */
[----:B---3--:R-:W-:Y:S02]  /*3a30*/  IMAD R3, R3, 0x1c0, RZ ;  /* 0x000001c003037824 */ /* 0x008fe400078e02ff */
[----:B------:R-:W-:Y:S05]  /*3a40*/  IMAD.WIDE.U32 R18, R2, 0x1c0, R18 ;  /* 0x000001c002127825 */ /* 0x000fea00078e0012 */
[----:B------:R-:W-:Y:S05]  /*3a50*/  IADD3 R19, PT, PT, R19, R3, RZ ;  /* 0x0000000313137210 */ /* 0x000fea0007ffe0ff */
[----:B----4-:R1:W-:Y:S01]  /*3a60*/  STG.E.128 desc[UR4][R18.64], R4 ;  /* 0x0000000412007986 */ /* 0x0103e2000c101d04 */
[----:B------:R-:W-:Y:S05]  /*3a70*/  BRA `(.L_x_2298) ;  /* 0x000000a000fc7947 */ /* 0x000fea0003800000 */
.L_x_2297:
[----:B------:R-:W-:Y:S05]  /*3a80*/  BRA.U !UP0, `(.L_x_2299) ;  /* 0x0000003d08f07547 */ /* 0x000fea000b800000 */
[----:B------:R-:W-:Y:S01]  /*3a90*/  LEA R42, P0, R95, R10, 0x1 ;  /* 0x0000000a5f2a7211 */ /* 0x000fe200078008ff */
[----:B------:R-:W3:Y:S01]  /*3aa0*/  LDC R38, c[0x0][0x450] ;  /* 0x00011400ff267b82 */ /* 0x000ee20000000800 */
[C---:B------:R-:W-:Y:S01]  /*3ab0*/  SHF.L.U64.HI R3, R155.reuse, 0x1, R110 ;  /* 0x000000019b037819 */ /* 0x040fe2000001026e */
[----:B-1----:R-:W-:Y:S01]  /*3ac0*/  IMAD.SHL.U32 R5, R155, 0x2, RZ ;  /* 0x000000029b057824 */ /* 0x002fe200078e00ff */
[----:B------:R-:W-:Y:S01]  /*3ad0*/  LEA.HI.X R43, R95, R9, R94, 0x1, P0 ;  /* 0x000000095f2b7211 */ /* 0x000fe200000f0c5e */
[----:B------:R-:W-:Y:S01]  /*3ae0*/  BSSY.RECONVERGENT B0, `(.L_x_2300) ;  /* 0x000003a000007945 */ /* 0x000fe20003800200 */
[C---:B------:R-:W-:Y:S04]  /*3af0*/  LEA R40, P0, R67.reuse, R80, 0x1 ;  /* 0x0000005043287211 */ /* 0x040fe800078008ff */
[----:B------:R-:W-:Y:S02]  /*3b00*/  LEA.HI.X R41, R67, R81, R70, 0x1, P0 ;  /* 0x0000005143297211 */ /* 0x000fe400000f0c46 */
[-C--:B------:R-:W-:Y:S05]  /*3b10*/  IADD3 R6, P0, PT, R14, R5.reuse, RZ ;  /* 0x000000050e067210 */ /* 0x080fea0007f1e0ff */
[--C-:B------:R-:W-:Y:S01]  /*3b20*/  IMAD.X R7, R15, 0x1, R3.reuse, P0 ;  /* 0x000000010f077824 */ /* 0x100fe200000e0603 */
[----:B------:R-:W-:Y:S05]  /*3b30*/  IADD3 R36, P0, PT, R56, R5, RZ ;  /* 0x0000000538247210 */ /* 0x000fea0007f1e0ff */
[----:B------:R-:W-:Y:S01]  /*3b40*/  IMAD.X R37, R57, 0x1, R3, P0 ;  /* 0x0000000139257824 */ /* 0x000fe200000e0603 */
[----:B------:R-:W-:Y:S07]  /*3b50*/  @!P2 BRA `(.L_x_2301) ;  /* 0x0000000000c8a947 */ /* 0x000fee0003800000 */
[----:B------:R-:W-:Y:S02]  /*3b60*/  ISETP.GE.AND P0, PT, R12, R17, PT ;  /* 0x000000110c00720c */ /* 0x000fe40003f06270 */
[----:B------:R-:W-:Y:S05]  /*3b70*/  MOV R8, R10 ;  /* 0x0000000a00087202 */ /* 0x000fea0000000f00 */
[----:B------:R-:W4:Y:S08]  /*3b80*/  LDG.E.128 R20, desc[UR4][R8.64] ;  /* 0x0000000408147981 */ /* 0x000f30000c1e1d00 */
[----:B------:R-:W5:Y:S06]  /*3b90*/  @!P0 LDG.E.64 R34, desc[UR4][R56.64] ;  /* 0x0000000438228981 */ /* 0x000f6c000c1e1b00 */
[----:B------:R-:W2:Y:S01]  /*3ba0*/  @!P0 LDG.E.64 R18, desc[UR4][R14.64] ;  /* 0x000000040e128981 */ /* 0x000ea2000c1e1b00 */
[--C-:B-----5:R-:W-:Y:S01]  /*3bb0*/  @!P0 HADD2.F32 R29, -RZ, R34.reuse.H0_H0 ;  /* 0x20000022ff1d8230 */ /* 0x120fe20000004100 */
[----:B----4-:R-:W-:Y:S01]  /*3bc0*/  @!P0 MOV R25, R20 ;  /* 0x0000001400198202 */ /* 0x010fe20000000f00 */
[----:B------:R-:W-:Y:S01]  /*3bd0*/  @!P0 HADD2.F32 R28, -RZ, R35.H0_H0 ;  /* 0x20000023ff1c8230 */ /* 0x000fe20000004100 */
[----:B------:R-:W-:Y:S01]  /*3be0*/  @!P0 MOV R16, R21 ;  /* 0x0000001500108202 */ /* 0x000fe20000000f00 */
[----:B------:R-:W-:Y:S02]  /*3bf0*/  @!P0 HADD2.F32 R33, -RZ, R34.H1_H1 ;  /* 0x30000022ff218230 */ /* 0x000fe40000004100 */
[--C-:B------:R-:W-:Y:S02]  /*3c00*/  @!P0 HADD2.F32 R27, -RZ, R25.reuse.H1_H1 ;  /* 0x30000019ff1b8230 */ /* 0x100fe40000004100 */
[--C-:B--2---:R-:W-:Y:S02]  /*3c10*/  @!P0 HADD2.F32 R24, -RZ, R18.reuse.H0_H0 ;  /* 0x20000012ff188230 */ /* 0x104fe40000004100 */
        /* <DEDUP_REMOVED lines=38> */
.L_x_2301:
[----:B--2---:R-:W-:Y:S05]  /*3e80*/  BSYNC.RECONVERGENT B0 ;  /* 0x0000000000007941 */ /* 0x004fea0003800200 */
.L_x_2300:
[----:B------:R-:W-:Y:S01]  /*3e90*/  ISETP.NE.AND P0, PT, R58, RZ, PT ;  /* 0x000000ff3a00720c */ /* 0x000fe20003f05270 */
[----:B------:R-:W-:Y:S11]  /*3ea0*/  BSSY.RECONVERGENT B0, `(.L_x_2302) ;  /* 0x0000035000007945 */ /* 0x000ff60003800200 */
[----:B------:R-:W-:Y:S01]  /*3eb0*/  @!UPT UIADD3 URZ, UPT, UPT, URZ, URZ, URZ ;  /* 0x000000fffffff290 */ /* 0x000fe2000fffe0ff */
[----:B------:R-:W-:Y:S05]  /*3ec0*/  @!P0 BRA `(.L_x_2303) ;  /* 0x0000000000c88947 */ /* 0x000fea0003800000 */
[----:B------:R-:W-:Y:S01]  /*3ed0*/  ISETP.GE.AND P0, PT, R12, R17, PT ;  /* 0x000000110c00720c */ /* 0x000fe20003f06270 */
[----:B-1----:R-:W2:Y:S11]  /*3ee0*/  LDG.E.128 R20, desc[UR4][R42.64] ;  /* 0x000000042a147981 */ /* 0x002eb6000c1e1d00 */
[----:B------:R-:W-:Y:S01]  /*3ef0*/  @!UPT UIADD3 URZ, UPT, UPT, URZ, URZ, URZ ;  /* 0x000000fffffff290 */ /* 0x000fe2000fffe0ff */
[----:B------:R-:W4:Y:S06]  /*3f00*/  @!P0 LDG.E.64 R32, desc[UR4][R36.64] ;  /* 0x0000000424208981 */ /* 0x000f2c000c1e1b00 */
[----:B------:R-:W5:Y:S01]  /*3f10*/  @!P0 LDG.E.64 R18, desc[UR4][R6.64] ;  /* 0x0000000406128981 */ /* 0x000f62000c1e1b00 */
[--C-:B----4-:R-:W-:Y:S01]  /*3f20*/  @!P0 HADD2.F32 R27, -RZ, R32.reuse.H0_H0 ;  /* 0x20000020ff1b8230 */ /* 0x110fe20000004100 */
[----:B--2---:R-:W-:Y:S01]  /*3f30*/  @!P0 MOV R24, R20 ;  /* 0x0000001400188202 */ /* 0x004fe20000000f00 */
[----:B------:R-:W-:Y:S01]  /*3f40*/  @!P0 HADD2.F32 R28, -RZ, R33.H0_H0 ;  /* 0x20000021ff1c8230 */ /* 0x000fe20000004100 */
[----:B------:R-:W-:Y:S01]  /*3f50*/  @!P0 MOV R8, R21 ;  /* 0x0000001500088202 */ /* 0x000fe20000000f00 */
[----:B------:R-:W-:Y:S02]  /*3f60*/  @!P0 HADD2.F32 R31, -RZ, R32.H1_H1 ;  /* 0x30000020ff1f8230 */ /* 0x000fe40000004100 */
[----:B------:R-:W-:Y:S02]  /*3f70*/  @!P0 HADD2.F32 R25, -RZ, R24.H1_H1 ;  /* 0x30000018ff198230 */ /* 0x000fe40000004100 */
[----:B-----5:R-:W-:Y:S02]  /*3f80*/  @!P0 HADD2.F32 R16, -RZ, R18.H0_H0 ;  /* 0x20000012ff108230 */ /* 0x020fe40000004100 */
        /* <DEDUP_REMOVED lines=38> */
.L_x_2303:
[----:B------:R-:W-:Y:S05]  /*41f0*/  BSYNC.RECONVERGENT B0 ;  /* 0x0000000000007941 */ /* 0x000fea0003800200 */
.L_x_2302:
[----:B------:R-:W-:Y:S01]  /*4200*/  ISETP.NE.AND P0, PT, R55, RZ, PT ;  /* 0x000000ff3700720c */ /* 0x000fe20003f05270 */
[----:B------:R-:W-:Y:S11]  /*4210*/  BSSY.RECONVERGENT B0, `(.L_x_2304) ;  /* 0x000003d000007945 */ /* 0x000ff60003800200 */
[----:B------:R-:W-:Y:S01]  /*4220*/  @!UPT UIADD3 URZ, UPT, UPT, URZ, URZ, URZ ;  /* 0x000000fffffff290 */ /* 0x000fe2000fffe0ff */
[----:B------:R-:W-:Y:S05]  /*4230*/  @!P0 BRA `(.L_x_2305) ;  /* 0x0000000000e88947 */ /* 0x000fea0003800000 */
[----:B------:R-:W4:Y:S02]  /*4240*/  LDC.64 R44, c[0x0][0x4a8] ;  /* 0x00012a00ff2c7b82 */ /* 0x000f240000000a00 */
[C---:B----4-:R-:W-:Y:S04]  /*4250*/  LEA R48, P0, R44.reuse, R42, 0x5 ;  /* 0x0000002a2c307211 */ /* 0x050fe800078028ff */
[----:B------:R-:W-:Y:S02]  /*4260*/  LEA.HI.X R49, R44, R43, R45, 0x5, P0 ;  /* 0x0000002b2c317211 */ /* 0x000fe400000f2c2d */
[----:B------:R-:W4:Y:S03]  /*4270*/  LDC.64 R44, c[0x0][0x3b8] ;  /* 0x0000ee00ff2c7b82 */ /* 0x000f260000000a00 */
[----:B-12---:R-:W2:Y:S01]  /*4280*/  LDG.E.128 R20, desc[UR4][R48.64] ;  /* 0x0000000430147981 */ /* 0x006ea2000c1e1d00 */
[C---:B----4-:R-:W-:Y:S04]  /*4290*/  LEA R46, P0, R44.reuse, R40, 0x5 ;  /* 0x000000282c2e7211 */ /* 0x050fe800078028ff */
[----:B------:R-:W-:Y:S02]  /*42a0*/  LEA.HI.X R47, R44, R41, R45, 0x5, P0 ;  /* 0x000000292c2f7211 */ /* 0x000fe400000f2c2d */
[----:B------:R-:W-:Y:S11]  /*42b0*/  ISETP.GE.AND P0, PT, R12, R17, PT ;  /* 0x000000110c00720c */ /* 0x000ff60003f06270 */
[----:B------:R-:W-:Y:S02]  /*42c0*/  @!UPT UIADD3 URZ, UPT, UPT, URZ, URZ, URZ ;  /* 0x000000fffffff290 */ /* 0x000fe4000fffe0ff */
[C---:B------:R-:W-:Y:S04]  /*42d0*/  @!P0 IMAD.WIDE R34, R11.reuse, 0x20, R36 ;  /* 0x000000200b228825 */ /* 0x040fe800078e0224 */
[----:B------:R-:W-:Y:S02]  /*42e0*/  @!P0 IMAD.WIDE R26, R11, 0x20, R6 ;  /* 0x000000200b1a8825 */ /* 0x000fe400078e0206 */
[----:B------:R-:W4:Y:S06]  /*42f0*/  @!P0 LDG.E.64 R34, desc[UR4][R34.64] ;  /* 0x0000000422228981 */ /* 0x000f2c000c1e1b00 */
[----:B------:R1:W5:Y:S01]  /*4300*/  @!P0 LDG.E.64 R18, desc[UR4][R26.64] ;  /* 0x000000041a128981 */ /* 0x000362000c1e1b00 */
[----:B--2---:R-:W-:Y:S02]  /*4310*/  @!P0 MOV R24, R20 ;  /* 0x0000001400188202 */ /* 0x004fe40000000f00 */
[----:B------:R-:W-:Y:S03]  /*4320*/  @!P0 MOV R8, R21 ;  /* 0x0000001500088202 */ /* 0x000fe60000000f00 */
[--C-:B------:R-:W-:Y:S02]  /*4330*/  @!P0 HADD2.F32 R25, -RZ, R24.reuse.H1_H1 ;  /* 0x30000018ff198230 */ /* 0x100fe40000004100 */
[----:B------:R-:W-:Y:S01]  /*4340*/  @!P0 HADD2.F32 R31, -RZ, R24.H0_H0 ;  /* 0x20000018ff1f8230 */ /* 0x000fe20000004100 */
[----:B------:R-:W-:Y:S05]  /*4350*/  @!P0 MOV R24, R22 ;  /* 0x0000001600188202 */ /* 0x000fea0000000f00 */
[--C-:B-1----:R-:W-:Y:S02]  /*4360*/  @!P0 HADD2.F32 R26, -RZ, R24.reuse.H1_H1 ;  /* 0x30000018ff1a8230 */ /* 0x102fe40000004100 */
[----:B------:R-:W-:Y:S02]  /*4370*/  @!P0 HADD2.F32 R30, -RZ, R24.H0_H0 ;  /* 0x20000018ff1e8230 */ /* 0x000fe40000004100 */
[--C-:B----4-:R-:W-:Y:S02]  /*4380*/  @!P0 HADD2.F32 R29, -RZ, R34.reuse.H0_H0 ;  /* 0x20000022ff1d8230 */ /* 0x110fe40000004100 */
[----:B------:R-:W-:Y:S02]  /*4390*/  @!P0 HADD2.F32 R28, -RZ, R35.H0_H0 ;  /* 0x20000023ff1c8230 */ /* 0x000fe40000004100 */
[----:B------:R-:W-:Y:S02]  /*43a0*/  @!P0 HADD2.F32 R33, -RZ, R34.H1_H1 ;  /* 0x30000022ff218230 */ /* 0x000fe40000004100 */
[C---:B------:R-:W-:Y:S01]  /*43b0*/  @!P0 FMUL.FTZ R39, R25.reuse, R29 ;  /* 0x0000001d19278220 */ /* 0x040fe20000410000 */
[--C-:B-----5:R-:W-:Y:S02]  /*43c0*/  @!P0 HADD2.F32 R16, -RZ, R18.reuse.H0_H0 ;  /* 0x20000012ff108230 */ /* 0x120fe40000004100 */
        /* <DEDUP_REMOVED lines=33> */
.L_x_2305:
[----:B------:R-:W-:Y:S05]  /*45e0*/  BSYNC.RECONVERGENT B0 ;  /* 0x0000000000007941 */ /* 0x000fea0003800200 */
.L_x_2304:
[----:B------:R-:W-:Y:S01]  /*45f0*/  ISETP.NE.AND P0, PT, R165, RZ, PT ;  /* 0x000000ffa500720c */ /* 0x000fe20003f05270 */
[----:B------:R-:W-:Y:S11]  /*4600*/  BSSY.RECONVERGENT B0, `(.L_x_2306) ;  /* 0x000003d000007945 */ /* 0x000ff60003800200 */
[----:B------:R-:W-:Y:S01]  /*4610*/  @!UPT UIADD3 URZ, UPT, UPT, URZ, URZ, URZ ;  /* 0x000000fffffff290 */ /* 0x000fe2000fffe0ff */
[----:B------:R-:W-:Y:S05]  /*4620*/  @!P0 BRA `(.L_x_2307) ;  /* 0x0000000000e88947 */ /* 0x000fea0003800000 */
[----:B------:R-:W5:Y:S02]  /*4630*/  LDC.64 R44, c[0x0][0x4a8] ;  /* 0x00012a00ff2c7b82 */ /* 0x000f640000000a00 */
        /* <DEDUP_REMOVED lines=57> */
.L_x_2307:
[----:B------:R-:W-:Y:S05]  /*49d0*/  BSYNC.RECONVERGENT B0 ;  /* 0x0000000000007941 */ /* 0x000fea0003800200 */
.L_x_2306:
[----:B------:R-:W-:Y:S04]  /*49e0*/  BSSY.RECONVERGENT B0, `(.L_x_2308) ;  /* 0x000003e000007945 */ /* 0x000fe80003800200 */
[----:B------:R-:W-:Y:S05]  /*49f0*/  @!P5 BRA `(.L_x_2309) ;  /* 0x0000000000f0d947 */ /* 0x000fea0003800000 */
[----:B------:R-:W1:Y:S01]  /*4a00*/  LDC.64 R44, c[0x0][0x4a8] ;  /* 0x00012a00ff2c7b82 */ /* 0x000e620000000a00 */
[----:B------:R-:W-:Y:S11]  /*4a10*/  ISETP.GE.AND P0, PT, R12, R17, PT ;  /* 0x000000110c00720c */ /* 0x000ff60003f06270 */
[----:B------:R-:W-:Y:S02]  /*4a20*/  @!UPT UIADD3 URZ, UPT, UPT, URZ, URZ, URZ ;  /* 0x000000fffffff290 */ /* 0x000fe4000fffe0ff */
[C---:B------:R-:W-:Y:S04]  /*4a30*/  @!P0 IMAD.WIDE R34, R11.reuse, 0x60, R36 ;  /* 0x000000600b228825 */ /* 0x040fe800078e0224 */
[----:B------:R-:W-:Y:S02]  /*4a40*/  @!P0 IMAD.WIDE R26, R11, 0x60, R6 ;  /* 0x000000600b1a8825 */ /* 0x000fe400078e0206 */
[----:B------:R-:W5:Y:S02]  /*4a50*/  @!P0 LDG.E.64 R34, desc[UR4][R34.64] ;  /* 0x0000000422228981 */ /* 0x000f64000c1e1b00 */
[----:B-1--4-:R-:W-:Y:S04]  /*4a60*/  IMAD.WIDE.U32 R46, R44, 0x60, R42 ;  /* 0x000000602c2e7825 */ /* 0x012fe800078e002a */
[----:B------:R-:W4:Y:S01]  /*4a70*/  @!P0 LDG.E.64 R18, desc[UR4][R26.64] ;  /* 0x000000041a128981 */ /* 0x000f22000c1e1b00 */
[----:B------:R-:W-:Y:S05]  /*4a80*/  IMAD R45, R45, 0x60, RZ ;  /* 0x000000602d2d7824 */ /* 0x000fea00078e02ff */
[----:B------:R-:W-:Y:S05]  /*4a90*/  IADD3 R47, PT, PT, R45, R47, RZ ;  /* 0x0000002f2d2f7210 */ /* 0x000fea0007ffe0ff */
[----:B--2---:R-:W2:Y:S01]  /*4aa0*/  LDG.E.128 R20, desc[UR4][R46.64] ;  /* 0x000000042e147981 */ /* 0x004ea2000c1e1d00 */
[--C-:B-----5:R-:W-:Y:S02]  /*4ab0*/  @!P0 HADD2.F32 R29, -RZ, R34.reuse.H0_H0 ;  /* 0x20000022ff1d8230 */ /* 0x120fe40000004100 */
[----:B------:R-:W-:Y:S02]  /*4ac0*/  @!P0 HADD2.F32 R28, -RZ, R35.H0_H0 ;  /* 0x20000023ff1c8230 */ /* 0x000fe40000004100 */
[----:B------:R-:W-:Y:S02]  /*4ad0*/  @!P0 HADD2.F32 R33, -RZ, R34.H1_H1 ;  /* 0x30000022ff218230 */ /* 0x000fe40000004100 */
[--C-:B----4-:R-:W-:Y:S02]  /*4ae0*/  @!P0 HADD2.F32 R16, -RZ, R18.reuse.H0_H0 ;  /* 0x20000012ff108230 */ /* 0x110fe40000004100 */
        /* <DEDUP_REMOVED lines=45> */
.L_x_2309:
[----:B------:R-:W-:Y:S05]  /*4dc0*/  BSYNC.RECONVERGENT B0 ;  /* 0x0000000000007941 */ /* 0x000fea0003800200 */
.L_x_2308:
        /* <DEDUP_REMOVED lines=62> */
.L_x_2311:
[----:B------:R-:W-:Y:S05]  /*51b0*/  BSYNC.RECONVERGENT B0 ;  /* 0x0000000000007941 */ /* 0x000fea0003800200 */
.L_x_2310:
        /* <DEDUP_REMOVED lines=62> */
.L_x_2313:
[----:B------:R-:W-:Y:S05]  /*55a0*/  BSYNC.RECONVERGENT B0 ;  /* 0x0000000000007941 */ /* 0x000fea0003800200 */
.L_x_2312:
        /* <DEDUP_REMOVED lines=62> */
.L_x_2315:
[----:B------:R-:W-:Y:S05]  /*5990*/  BSYNC.RECONVERGENT B0 ;  /* 0x0000000000007941 */ /* 0x000fea0003800200 */
.L_x_2314:
        /* <DEDUP_REMOVED lines=62> */
.L_x_2317:
[----:B------:R-:W-:Y:S05]  /*5d80*/  BSYNC.RECONVERGENT B0 ;  /* 0x0000000000007941 */ /* 0x000fea0003800200 */
.L_x_2316:
[----:B------:R-:W-:Y:S01]  /*5d90*/  ISETP.NE.AND P0, PT, R154, RZ, PT ;  /* 0x000000ff9a00720c */ /* 0x000fe20003f05270 */
[----:B------:R-:W-:Y:S11]  /*5da0*/  BSSY.RECONVERGENT B0, `(.L_x_2318) ;  /* 0x000003d000007945 */ /* 0x000ff60003800200 */
[----:B------:R-:W-:Y:S01]  /*5db0*/  @!UPT UIADD3 URZ, UPT, UPT, URZ, URZ, URZ ;  /* 0x000000fffffff290 */ /* 0x000fe2000fffe0ff */
[----:B------:R-:W-:Y:S05]  /*5dc0*/  @P0 BRA `(.L_x_2319) ;  /* 0x0000000000e80947 */ /* 0x000fea0003800000 */
[----:B-1--4-:R-:W1:Y:S08]  /*5dd0*/  LDC.64 R46, c[0x0][0x4a8] ;  /* 0x00012a00ff2e7b82 */ /* 0x012e700000000a00 */
[----:B------:R-:W4:Y:S01]  /*5de0*/  LDC.64 R44, c[0x0][0x3b8] ;  /* 0x0000ee00ff2c7b82 */ /* 0x000f220000000a00 */
[C---:B-1----:R-:W-:Y:S04]  /*5df0*/  LEA R48, P0, R46.reuse, R42, 0x8 ;  /* 0x0000002a2e307211 */ /* 0x042fe800078040ff */
[----:B------:R-:W-:Y:S02]  /*5e00*/  LEA.HI.X R49, R46, R43, R47, 0x8, P0 ;  /* 0x0000002b2e317211 */ /* 0x000fe400000f442f */
[C---:B----4-:R-:W-:Y:S03]  /*5e10*/  LEA R46, P0, R44.reuse, R40, 0x8 ;  /* 0x000000282c2e7211 */ /* 0x050fe600078040ff */
[----:B--2---:R-:W2:Y:S01]  /*5e20*/  LDG.E.128 R20, desc[UR4][R48.64] ;  /* 0x0000000430147981 */ /* 0x004ea2000c1e1d00 */
        /* <DEDUP_REMOVED lines=52> */
.L_x_2319:
[----:B------:R-:W-:Y:S05]  /*6170*/  BSYNC.RECONVERGENT B0 ;  /* 0x0000000000007941 */ /* 0x000fea0003800200 */
.L_x_2318:
        /* <DEDUP_REMOVED lines=64> */
.L_x_2321:
[----:B------:R-:W-:Y:S05]  /*6580*/  BSYNC.RECONVERGENT B0 ;  /* 0x0000000000007941 */ /* 0x000fea0003800200 */
.L_x_2320:
        /* <DEDUP_REMOVED lines=64> */
.L_x_2323:
[----:B------:R-:W-:Y:S05]  /*6990*/  BSYNC.RECONVERGENT B0 ;  /* 0x0000000000007941 */ /* 0x000fea0003800200 */
.L_x_2322:
        /* <DEDUP_REMOVED lines=64> */
.L_x_2325:
[----:B------:R-:W-:Y:S05]  /*6da0*/  BSYNC.RECONVERGENT B0 ;  /* 0x0000000000007941 */ /* 0x000fea0003800200 */
.L_x_2324:
        /* <DEDUP_REMOVED lines=64> */
.L_x_2327:
[----:B------:R-:W-:Y:S05]  /*71b0*/  BSYNC.RECONVERGENT B0 ;  /* 0x0000000000007941 */ /* 0x000fea0003800200 */
.L_x_2326:
        /* <DEDUP_REMOVED lines=64> */
.L_x_2329:
[----:B------:R-:W-:Y:S05]  /*75c0*/  BSYNC.RECONVERGENT B0 ;  /* 0x0000000000007941 */ /* 0x000fea0003800200 */
.L_x_2328:
[----:B------:R-:W-:Y:S01]  /*75d0*/  ISETP.NE.AND P0, PT, R138, RZ, PT ;  /* 0x000000ff8a00720c */ /* 0x000fe20003f05270 */
[----:B------:R-:W-:Y:S11]  /*75e0*/  BSSY.RECONVERGENT B0, `(.L_x_2330) ;  /* 0x000003f000007945 */ /* 0x000ff60003800200 */
[----:B------:R-:W-:Y:S01]  /*75f0*/  @!UPT UIADD3 URZ, UPT, UPT, URZ, URZ, URZ ;  /* 0x000000fffffff290 */ /* 0x000fe2000fffe0ff */
        /* <DEDUP_REMOVED lines=61> */
.L_x_2331:
[----:B------:R-:W-:Y:S05]  /*79d0*/  BSYNC.RECONVERGENT B0 ;  /* 0x0000000000007941 */ /* 0x000fea0003800200 */
.L_x_2330:
[----:B-1----:R-:W1:Y:S01]  /*79e0*/  LDC R17, c[0x0][0x450] ;  /* 0x00011400ff117b82 */ /* 0x002e620000000800 */
[----:B---3--:R-:W-:Y:S05]  /*79f0*/  IMAD.U32 R3, R38, -0x80, RZ ;  /* 0xffffff8026037824 */ /* 0x008fea00078e00ff */
[C---:B------:R-:W-:Y:S02]  /*7a00*/  LEA R14, P1, R3.reuse, R14, 0x1 ;  /* 0x0000000e030e7211 */ /* 0x040fe400078208ff */
[C---:B------:R-:W-:Y:S02]  /*7a10*/  LEA R56, P0, R3.reuse, R56, 0x1 ;  /* 0x0000003803387211 */ /* 0x040fe400078008ff */
[C---:B------:R-:W-:Y:S02]  /*7a20*/  LEA.HI.X.SX32 R15, R3.reuse, R15, 0x1, P1 ;  /* 0x0000000f030f7211 */ /* 0x040fe400008f0eff */
[----:B------:R-:W-:Y:S01]  /*7a30*/  LEA.HI.X.SX32 R57, R3, R57, 0x1, P0 ;  /* 0x0000003903397211 */ /* 0x000fe200000f0eff */
[----:B------:R-:W-:Y:S05]  /*7a40*/  BRA `(.L_x_2298) ;  /* 0x0000006400087947 */ /* 0x000fea0003800000 */
.L_x_2299:
[----:B------:R-:W-:Y:S01]  /*7a50*/  LEA.HI R16, R17, R17, RZ, 0x1 ;  /* 0x0000001111107211 */ /* 0x000fe200078f08ff */
[----:B------:R-:W-:Y:S01]  /*7a60*/  BSSY.RECONVERGENT B0, `(.L_x_2332) ;  /* 0x0000062000007945 */ /* 0x000fe20003800200 */
[C---:B------:R-:W-:Y:S02]  /*7a70*/  LEA R22, P0, R95.reuse, R10, 0x1 ;  /* 0x0000000a5f167211 */ /* 0x040fe400078008ff */
[----:B------:R-:W-:Y:S02]  /*7a80*/  SHF.R.S32.HI R16, RZ, 0x1, R16 ;  /* 0x00000001ff107819 */ /* 0x000fe40000011410 */
[----:B------:R-:W-:Y:S02]  /*7a90*/  SHF.R.U32.HI R21, RZ, 0x1, R17 ;  /* 0x00000001ff157819 */ /* 0x000fe40000011611 */
[----:B------:R-:W-:Y:S01]  /*7aa0*/  LEA.HI.X R23, R95, R9, R94, 0x1, P0 ;  /* 0x000000095f177211 */ /* 0x000fe200000f0c5e */
[----:B------:R-:W-:Y:S01]  /*7ab0*/  IMAD.MOV R16, RZ, RZ, -R16 ;  /* 0x000000ffff107224 */ /* 0x000fe200078e0a10 */
[C---:B------:R-:W-:Y:S02]  /*7ac0*/  LEA R162, P0, R67.reuse, R80, 0x1 ;  /* 0x0000005043a27211 */ /* 0x040fe400078008ff */
[----:B------:R-:W-:Y:S02]  /*7ad0*/  ISETP.GE.U32.AND P1, PT, R12, R21, PT ;  /* 0x000000150c00720c */ /* 0x000fe40003f26070 */
[----:B------:R-:W-:Y:S02]  /*7ae0*/  LEA.HI.X R163, R67, R81, R70, 0x1, P0 ;  /* 0x0000005143a37211 */ /* 0x000fe400000f0c46 */
[----:B-1----:R-:W-:Y:S02]  /*7af0*/  SEL R19, R21, R16, !P1 ;  /* 0x0000001015137207 */ /* 0x002fe40004800000 */
[----:B------:R-:W-:Y:S01]  /*7b00*/  SHF.R.S32.HI R150, RZ, 0x1f, R16 ;  /* 0x0000001fff967819 */ /* 0x000fe20000011410 */
[----:B------:R-:W-:Y:S06]  /*7b10*/  @!P2 BRA `(.L_x_2333) ;  /* 0x000000040058a947 */ /* 0x000fec0003800000 */
[----:B------:R-:W-:Y:S02]  /*7b20*/  ISETP.GE.AND P0, PT, R12, R17, PT ;  /* 0x000000110c00720c */ /* 0x000fe40003f06270 */
[----:B------:R-:W-:Y:S02]  /*7b30*/  PLOP3.LUT P2, PT, PT, PT, PT, 0x80, 0x8 ;  /* 0x000000000008781c */ /* 0x000fe40003f4f070 */
[----:B------:R-:W-:Y:S05]  /*7b40*/  MOV R8, R10 ;  /* 0x0000000a00087202 */ /* 0x000fea0000000f00 */
[----:B------:R-:W3:Y:S04]  /*7b50*/  LDG.E.128 R60, desc[UR4][R8.64] ;  /* 0x00000004083c7981 */ /* 0x000ee8000c1e1d00 */
[----:B------:R-:W-:Y:S01]  /*7b60*/  @!P0 IMAD.WIDE R40, R19, 0x2, R8 ;  /* 0x0000000213288825 */ /* 0x000fe200078e0208 */
[----:B------:R-:W-:Y:S02]  /*7b70*/  @!P0 SEL R169, R16, RZ, P1 ;  /* 0x000000ff10a98207 */ /* 0x000fe40000800000 */
[----:B------:R-:W-:Y:S02]  /*7b80*/  @!P0 SEL R152, R150, RZ, P1 ;  /* 0x000000ff96988207 */ /* 0x000fe40000800000 */
[C---:B------:R-:W-:Y:S01]  /*7b90*/  @!P0 SHF.L.U32 R167, R169.reuse, 0x1, RZ ;  /* 0x00000001a9a78819 */ /* 0x040fe200000006ff */
[----:B------:R-:W4:Y:S01]  /*7ba0*/  @!P0 LDG.E.128 R24, desc[UR4][R40.64] ;  /* 0x0000000428188981 */ /* 0x000f22000c1e1d00 */
[----:B------:R-:W-:Y:S02]  /*7bb0*/  @!P0 PLOP3.LUT P2, PT, P1, PT, PT, 0x80, 0x8 ;  /* 0x000000000008881c */ /* 0x000fe40000f4f070 */
[----:B------:R-:W-:Y:S02]  /*7bc0*/  @!P0 SHF.L.U64.HI R152, R169, 0x1, R152 ;  /* 0x00000001a9988819 */ /* 0x000fe40000010298 */
[C---:B------:R-:W-:Y:S04]  /*7bd0*/  @!P0 IADD3 R170, P1, PT, R167.reuse, R84, RZ ;  /* 0x00000054a7aa8210 */ /* 0x040fe80007f3e0ff */
[C---:B------:R-:W-:Y:S02]  /*7be0*/  @!P0 IADD3.X R171, PT, PT, R152.reuse, R85, RZ, P1, !PT ;  /* 0x0000005598ab8210 */ /* 0x040fe40000ffe4ff */
[----:B------:R-:W-:Y:S04]  /*7bf0*/  @!P0 IADD3 R42, P1, PT, R167, R86, RZ ;  /* 0x00000056a72a8210 */ /* 0x000fe80007f3e0ff */
[----:B------:R-:W5:Y:S01]  /*7c00*/  @!P0 LDG.E.128 R168, desc[UR4][R170.64] ;  /* 0x00000004aaa88981 */ /* 0x000f62000c1e1d00 */
[----:B------:R-:W-:Y:S07]  /*7c10*/  @!P0 IADD3.X R43, PT, PT, R152, R87, RZ, P1, !PT ;  /* 0x00000057982b8210 */ /* 0x000fee0000ffe4ff */
[----:B------:R1:W2:Y:S01]  /*7c20*/  @!P0 LDG.E.128 R48, desc[UR4][R42.64] ;  /* 0x000000042a308981 */ /* 0x0002a2000c1e1d00 */
[--C-:B----4-:R-:W-:Y:S01]  /*7c30*/  @!P0 HADD2.F32 R39, -RZ, R24.reuse.H0_H0 ;  /* 0x20000018ff278230 */ /* 0x110fe20000004100 */
[----:B---3--:R-:W-:Y:S01]  /*7c40*/  @!P0 MOV R38, R60 ;  /* 0x0000003c00268202 */ /* 0x008fe20000000f00 */
        /* <DEDUP_REMOVED lines=17> */
[--C-:B--2---:R-:W-:Y:S02]  /*7d60*/  @!P0 HADD2.F32 R38, -RZ, R48.reuse.H0_H0 ;  /* 0x20000030ff268230 */ /* 0x104fe40000004100 */
        /* <DEDUP_REMOVED lines=49> */
.L_x_2333:
[----:B--2---:R-:W-:Y:S05]  /*8080*/  BSYNC.RECONVERGENT B0 ;  /* 0x0000000000007941 */ /* 0x004fea0003800200 */
.L_x_2332:
[----:B------:R-:W2:Y:S01]  /*8090*/  LDC R152, c[0x0][0x450] ;  /* 0x00011400ff987b82 */ /* 0x000ea20000000800 */
[----:B------:R-:W-:Y:S01]  /*80a0*/  ISETP.NE.AND P0, PT, R58, RZ, PT ;  /* 0x000000ff3a00720c */ /* 0x000fe20003f05270 */
[----:B------:R-:W-:Y:S11]  /*80b0*/  BSSY.RECONVERGENT B0, `(.L_x_2334) ;  /* 0x000005b000007945 */ /* 0x000ff60003800200 */
[----:B------:R-:W-:Y:S01]  /*80c0*/  @!UPT UIADD3 URZ, UPT, UPT, URZ, URZ, URZ ;  /* 0x000000fffffff290 */ /* 0x000fe2000fffe0ff */
[----:B------:R-:W-:Y:S05]  /*80d0*/  @!P0 BRA `(.L_x_2335) ;  /* 0x0000000400608947 */ /* 0x000fea0003800000 */
[C---:B------:R-:W-:Y:S01]  /*80e0*/  ISETP.GE.AND P0, PT, R12.reuse, R17, PT ;  /* 0x000000110c00720c */ /* 0x040fe20003f06270 */
[----:B-1----:R-:W3:Y:S01]  /*80f0*/  LDG.E.128 R60, desc[UR4][R22.64] ;  /* 0x00000004163c7981 */ /* 0x002ee2000c1e1d00 */
        /* <DEDUP_REMOVED lines=86> */
.L_x_2335:
[----:B------:R-:W-:Y:S05]  /*8660*/  BSYNC.RECONVERGENT B0 ;  /* 0x0000000000007941 */ /* 0x000fea0003800200 */
.L_x_2334:
[----:B------:R-:W-:Y:S01]  /*8670*/  ISETP.NE.AND P0, PT, R55, RZ, PT ;  /* 0x000000ff3700720c */ /* 0x000fe20003f05270 */
[----:B------:R-:W-:Y:S11]  /*8680*/  BSSY.RECONVERGENT B0, `(.L_x_2336) ;  /* 0x0000062000007945 */ /* 0x000ff60003800200 */
[----:B------:R-:W-:Y:S01]  /*8690*/  @!UPT UIADD3 URZ, UPT, UPT, URZ, URZ, URZ ;  /* 0x000000fffffff290 */ /* 0x000fe2000fffe0ff */
[----:B------:R-:W-:Y:S05]  /*86a0*/  @!P0 BRA `(.L_x_2337) ;  /* 0x00000004007c8947 */ /* 0x000fea0003800000 */
[----:B------:R-:W4:Y:S01]  /*86b0*/  LDC.64 R166, c[0x0][0x4a8] ;  /* 0x00012a00ffa67b82 */ /* 0x000f220000000a00 */
[----:B------:R-:W-:Y:S02]  /*86c0*/  ISETP.GE.U32.AND P2, PT, R12, R21, PT ;  /* 0x000000150c00720c */ /* 0x000fe40003f46070 */
[----:B------:R-:W-:Y:S02]  /*86d0*/  PLOP3.LUT P1, PT, PT, PT, PT, 0x80, 0x8 ;  /* 0x000000000008781c */ /* 0x000fe40003f2f070 */
[C---:B----4-:R-:W-:Y:S04]  /*86e0*/  LEA R40, P0, R166.reuse, R22, 0x5 ;  /* 0x00000016a6287211 */ /* 0x050fe800078028ff */
[----:B------:R-:W-:Y:S02]  /*86f0*/  LEA.HI.X R41, R166, R23, R167, 0x5, P0 ;  /* 0x00000017a6297211 */ /* 0x000fe400000f2ca7 */
[----:B------:R-:W4:Y:S03]  /*8700*/  LDC.64 R166, c[0x0][0x3b8] ;  /* 0x0000ee00ffa67b82 */ /* 0x000f260000000a00 */
[----:B-1-3--:R-:W3:Y:S01]  /*8710*/  LDG.E.128 R60, desc[UR4][R40.64] ;  /* 0x00000004283c7981 */ /* 0x00aee2000c1e1d00 */
[C---:B----4-:R-:W-:Y:S04]  /*8720*/  LEA R172, P0, R166.reuse, R162, 0x5 ;  /* 0x000000a2a6ac7211 */ /* 0x050fe800078028ff */
        /* <DEDUP_REMOVED lines=15> */
[----:B------:R-:W5:Y:S01]  /*8820*/  @!P0 LDG.E.128 R168, desc[UR4][R170.64] ;  /* 0x00000004aaa88981 */ /* 0x000f62000c1e1d00 */
[----:B------:R-:W-:Y:S07]  /*8830*/  @!P0 IADD3.X R45, PT, PT, R166, R87, RZ, P2, !PT ;  /* 0x00000057a62d8210 */ /* 0x000fee00017fe4ff */
[----:B------:R1:W2:Y:S01]  /*8840*/  @!P0 LDG.E.128 R52, desc[UR4][R44.64] ;  /* 0x000000042c348981 */ /* 0x0002a2000c1e1d00 */
[----:B---3--:R-:W-:Y:S02]  /*8850*/  @!P0 MOV R38, R60 ;  /* 0x0000003c00268202 */ /* 0x008fe40000000f00 */
        /* <DEDUP_REMOVED lines=22> */
[--C-:B--2---:R-:W-:Y:S02]  /*89c0*/  @!P0 HADD2.F32 R38, -RZ, R52.reuse.H0_H0 ;  /* 0x20000034ff268230 */ /* 0x104fe40000004100 */
        /* <DEDUP_REMOVED lines=45> */
.L_x_2337:
[----:B------:R-:W-:Y:S05]  /*8ca0*/  BSYNC.RECONVERGENT B0 ;  /* 0x0000000000007941 */ /* 0x000fea0003800200 */
.L_x_2336:
[----:B------:R-:W-:Y:S01]  /*8cb0*/  ISETP.NE.AND P0, PT, R165, RZ, PT ;  /* 0x000000ffa500720c */ /* 0x000fe20003f05270 */
[----:B------:R-:W-:Y:S11]  /*8cc0*/  BSSY.RECONVERGENT B0, `(.L_x_2338) ;  /* 0x0000062000007945 */ /* 0x000ff60003800200 */
[----:B------:R-:W-:Y:S01]  /*8cd0*/  @!UPT UIADD3 URZ, UPT, UPT, URZ, URZ, URZ ;  /* 0x000000fffffff290 */ /* 0x000fe2000fffe0ff */
[----:B------:R-:W-:Y:S05]  /*8ce0*/  @!P0 BRA `(.L_x_2339) ;  /* 0x00000004007c8947 */ /* 0x000fea0003800000 */
[----:B------:R-:W5:Y:S01]  /*8cf0*/  LDC.64 R166, c[0x0][0x4a8] ;  /* 0x00012a00ffa67b82 */ /* 0x000f620000000a00 */
[----:B------:R-:W-:Y:S02]  /*8d00*/  ISETP.GE.U32.AND P2, PT, R12, R21, PT ;  /* 0x000000150c00720c */ /* 0x000fe40003f46070 */
[----:B------:R-:W-:Y:S02]  /*8d10*/  PLOP3.LUT P1, PT, PT, PT, PT, 0x80, 0x8 ;  /* 0x000000000008781c */ /* 0x000fe40003f2f070 */
[C---:B-----5:R-:W-:Y:S04]  /*8d20*/  LEA R40, P0, R166.reuse, R22, 0x6 ;  /* 0x00000016a6287211 */ /* 0x060fe800078030ff */
[----:B------:R-:W-:Y:S02]  /*8d30*/  LEA.HI.X R41, R166, R23, R167, 0x6, P0 ;  /* 0x00000017a6297211 */ /* 0x000fe400000f34a7 */
[----:B------:R-:W5:Y:S03]  /*8d40*/  LDC.64 R166, c[0x0][0x3b8] ;  /* 0x0000ee00ffa67b82 */ /* 0x000f660000000a00 */
[----:B-1-34-:R-:W3:Y:S01]  /*8d50*/  LDG.E.128 R60, desc[UR4][R40.64] ;  /* 0x00000004283c7981 */ /* 0x01aee2000c1e1d00 */
        /* <DEDUP_REMOVED lines=88> */
.L_x_2339:
[----:B------:R-:W-:Y:S05]  /*92e0*/  BSYNC.RECONVERGENT B0 ;  /* 0x0000000000007941 */ /* 0x000fea0003800200 */
.L_x_2338:
[----:B------:R-:W-:Y:S04]  /*92f0*/  BSSY.RECONVERGENT B0, `(.L_x_2340) ;  /* 0x0000062000007945 */ /* 0x000fe80003800200 */
[----:B------:R-:W-:Y:S05]  /*9300*/  @!P5 BRA `(.L_x_2341) ;  /* 0x000000040080d947 */ /* 0x000fea0003800000 */
        /* <DEDUP_REMOVED lines=16> */
[----:B------:R-:W5:Y:S01]  /*9410*/  @!P0 LDG.E.128 R52, desc[UR4][R44.64] ;  /* 0x000000042c348981 */ /* 0x000f62000c1e1d00 */
[----:B--2---:R-:W-:Y:S04]  /*9420*/  IMAD.WIDE.U32 R40, R166, 0x60, R22 ;  /* 0x00000060a6287825 */ /* 0x004fe800078e0016 */
[----:B------:R-:W-:Y:S05]  /*9430*/  IMAD R167, R167, 0x60, RZ ;  /* 0x00000060a7a77824 */ /* 0x000fea00078e02ff */
[----:B------:R-:W-:Y:S03]  /*9440*/  IADD3 R41, PT, PT, R167, R41, RZ ;  /* 0x00000029a7297210 */ /* 0x000fe60007ffe0ff */
[----:B------:R-:W-:Y:S02]  /*9450*/  @!P0 IMAD.WIDE R42, R19, 0x2, R40 ;  /* 0x00000002132a8825 */ /* 0x000fe400078e0228 */
[----:B-1-34-:R-:W2:Y:S08]  /*9460*/  LDG.E.128 R60, desc[UR4][R40.64] ;  /* 0x00000004283c7981 */ /* 0x01aeb0000c1e1d00 */
[----:B------:R-:W3:Y:S01]  /*9470*/  @!P0 LDG.E.128 R24, desc[UR4][R42.64] ;  /* 0x000000042a188981 */ /* 0x000ee2000c1e1d00 */
        /* <DEDUP_REMOVED lines=27> */
[--C-:B---3--:R-:W-:Y:S02]  /*9630*/  @!P0 HADD2.F32 R39, -RZ, R24.reuse.H0_H0 ;  /* 0x20000018ff278230 */ /* 0x108fe40000004100 */
        /* <DEDUP_REMOVED lines=45> */
.L_x_2341:
[----:B------:R-:W-:Y:S05]  /*9910*/  BSYNC.RECONVERGENT B0 ;  /* 0x0000000000007941 */ /* 0x000fea0003800200 */
.L_x_2340:
        /* <DEDUP_REMOVED lines=99> */
.L_x_2343:
[----:B------:R-:W-:Y:S05]  /*9f50*/  BSYNC.RECONVERGENT B0 ;  /* 0x0000000000007941 */ /* 0x000fea0003800200 */
.L_x_2342:
        /* <DEDUP_REMOVED lines=45> */
[----:B---34-:R-:W2:Y:S08]  /*a230*/  LDG.E.128 R60, desc[UR4][R40.64] ;  /* 0x00000004283c7981 */ /* 0x018eb0000c1e1d00 */
[----:B------:R-:W3:Y:S01]  /*a240*/  @!P0 LDG.E.128 R24, desc[UR4][R42.64] ;  /* 0x000000042a188981 */ /* 0x000ee2000c1e1d00 */
        /* <DEDUP_REMOVED lines=51> */
.L_x_2345:
[----:B------:R-:W-:Y:S05]  /*a580*/  BSYNC.RECONVERGENT B0 ;  /* 0x0000000000007941 */ /* 0x000fea0003800200 */
.L_x_2344:
        /* <DEDUP_REMOVED lines=8> */
[----:B-1----:R-:W-:Y:S04]  /*a610*/  @!P0 IADD3 R167, P2, PT, R127, R164, RZ ;  /* 0x000000a47fa78210 */ /* 0x002fe80007f5e0ff */
        /* <DEDUP_REMOVED lines=89> */
.L_x_2347:
[----:B------:R-:W-:Y:S05]  /*abb0*/  BSYNC.RECONVERGENT B0 ;  /* 0x0000000000007941 */ /* 0x000fea0003800200 */
.L_x_2346:
[----:B------:R-:W-:Y:S04]  /*abc0*/  BSSY.RECONVERGENT B0, `(.L_x_2348) ;  /* 0x0000062000007945 */ /* 0x000fe80003800200 */
[----:B------:R-:W-:Y:S05]  /*abd0*/  @P6 BRA `(.L_x_2349) ;  /* 0x0000000400806947 */ /* 0x000fea0003800000 */
[----:B------:R-:W5:Y:S01]  /*abe0*/  LDC.64 R4, c[0x0][0x4a8] ;  /* 0x00012a00ff047b82 */ /* 0x000f620000000a00 */
[C---:B------:R-:W-:Y:S02]  /*abf0*/  ISETP.GE.AND P0, PT, R12.reuse, R17, PT ;  /* 0x000000110c00720c */ /* 0x040fe40003f06270 */
[----:B------:R-:W-:Y:S02]  /*ac00*/  ISETP.GE.U32.AND P2, PT, R12, R21, PT ;  /* 0x000000150c00720c */ /* 0x000fe40003f46070 */
[----:B------:R-:W-:Y:S09]  /*ac10*/  PLOP3.LUT P1, PT, PT, PT, PT, 0x80, 0x8 ;  /* 0x000000000008781c */ /* 0x000ff20003f2f070 */
[----:B------:R-:W-:Y:S02]  /*ac20*/  @!P0 SEL R2, R16, RZ, P2 ;  /* 0x000000ff10028207 */ /* 0x000fe40001000000 */
[----:B------:R-:W-:Y:S02]  /*ac30*/  @!P0 PLOP3.LUT P1, PT, P2, PT, PT, 0x80, 0x8 ;  /* 0x000000000008881c */ /* 0x000fe4000172f070 */
[----:B------:R-:W-:Y:S02]  /*ac40*/  @!P0 SEL R0, R150, RZ, P2 ;  /* 0x000000ff96008207 */ /* 0x000fe40001000000 */
[----:B------:R-:W-:Y:S01]  /*ac50*/  @!P0 IADD3 R3, P2, PT, R113, R2, RZ ;  /* 0x0000000271038210 */ /* 0x000fe20007f5e0ff */
[----:B-----5:R-:W-:Y:S03]  /*ac60*/  IMAD.WIDE.U32 R36, R4, 0xe0, R22 ;  /* 0x000000e004247825 */ /* 0x020fe600078e0016 */
        /* <DEDUP_REMOVED lines=76> */
[----:B------:R-:W2:Y:S01]  /*b130*/  LDC.64 R2, c[0x0][0x3b8] ;  /* 0x0000ee00ff027b82 */ /* 0x000ea20000000a00 */
[----:B------:R-:W-:Y:S02]  /*b140*/  @!P0 HADD2.F32 R33, -RZ, R35.H1_H1 ;  /* 0x30000023ff218230 */ /* 0x000fe40000004100 */
[----:B------:R-:W-:Y:S01]  /*b150*/  @!P0 FFMA.FTZ R7, R20, R31, R7 ;  /* 0x0000001f14078223 */ /* 0x000fe20000010007 */
[----:B------:R-:W-:Y:S02]  /*b160*/  @!P0 MOV R38, R5 ;  /* 0x0000000500268202 */ /* 0x000fe40000000f00 */
[----:B------:R-:W-:Y:S05]  /*b170*/  @!P0 FFMA.FTZ R8, R33, R32, R8 ;  /* 0x0000002021088223 */ /* 0x000fea0000010008 */
[----:B------:R-:W-:Y:S04]  /*b180*/  @!P0 F2FP.F16.F32.PACK_AB R8, R8, R7 ;  /* 0x000000070808823e */ /* 0x000fe800000000ff */
[----:B------:R-:W-:Y:S01]  /*b190*/  @!P0 MOV R39, R8 ;  /* 0x0000000800278202 */ /* 0x000fe20000000f00 */
[----:B--2---:R-:W-:Y:S04]  /*b1a0*/  IMAD.WIDE.U32 R4, R2, 0xe0, R162 ;  /* 0x000000e002047825 */ /* 0x004fe800078e00a2 */
[----:B------:R-:W-:Y:S05]  /*b1b0*/  IMAD R3, R3, 0xe0, RZ ;  /* 0x000000e003037824 */ /* 0x000fea00078e02ff */
[----:B------:R-:W-:Y:S05]  /*b1c0*/  IADD3 R5, PT, PT, R3, R5, RZ ;  /* 0x0000000503057210 */ /* 0x000fea0007ffe0ff */
[----:B------:R2:W-:Y:S02]  /*b1d0*/  STG.E.128 desc[UR4][R4.64], R36 ;  /* 0x0000002404007986 */ /* 0x0005e4000c101d04 */
.L_x_2349:
[----:B------:R-:W-:Y:S05]  /*b1e0*/  BSYNC.RECONVERGENT B0 ;  /* 0x0000000000007941 */ /* 0x000fea0003800200 */
.L_x_2348:
[----:B------:R-:W-:Y:S01]  /*b1f0*/  ISETP.NE.AND P0, PT, R154, RZ, PT ;  /* 0x000000ff9a00720c */ /* 0x000fe20003f05270 */
[----:B------:R-:W-:Y:S11]  /*b200*/  BSSY.RECONVERGENT B0, `(.L_x_2350) ;  /* 0x0000062000007945 */ /* 0x000ff60003800200 */
[----:B------:R-:W-:Y:S01]  /*b210*/  @!UPT UIADD3 URZ, UPT, UPT, URZ, URZ, URZ ;  /* 0x000000fffffff290 */ /* 0x000fe2000fffe0ff */
[----:B------:R-:W-:Y:S05]  /*b220*/  @P0 BRA `(.L_x_2351) ;  /* 0x00000004007c0947 */ /* 0x000fea0003800000 */
[----:B--2---:R-:W2:Y:S01]  /*b230*/  LDC.64 R4, c[0x0][0x4a8] ;  /* 0x00012a00ff047b82 */ /* 0x004ea20000000a00 */
[----:B------:R-:W-:Y:S02]  /*b240*/  ISETP.GE.U32.AND P2, PT, R12, R21, PT ;  /* 0x000000150c00720c */ /* 0x000fe40003f46070 */
[----:B------:R-:W-:Y:S05]  /*b250*/  PLOP3.LUT P1, PT, PT, PT, PT, 0x80, 0x8 ;  /* 0x000000000008781c */ /* 0x000fea0003f2f070 */
[----:B------:R-:W5:Y:S01]  /*b260*/  LDC.64 R2, c[0x0][0x3b8] ;  /* 0x0000ee00ff027b82 */ /* 0x000f620000000a00 */
[C---:B--2---:R-:W-:Y:S04]  /*b270*/  LEA R36, P0, R4.reuse, R22, 0x8 ;  /* 0x0000001604247211 */ /* 0x044fe800078040ff */
[----:B------:R-:W-:Y:S02]  /*b280*/  LEA.HI.X R37, R4, R23, R5, 0x8, P0 ;  /* 0x0000001704257211 */ /* 0x000fe400000f4405 */
[C---:B-----5:R-:W-:Y:S04]  /*b290*/  LEA R44, P0, R2.reuse, R162, 0x8 ;  /* 0x000000a2022c7211 */ /* 0x060fe800078040ff */
[----:B------:R-:W-:Y:S02]  /*b2a0*/  LEA.HI.X R45, R2, R163, R3, 0x8, P0 ;  /* 0x000000a3022d7211 */ /* 0x000fe400000f4403 */
[----:B------:R-:W-:Y:S11]  /*b2b0*/  ISETP.GE.AND P0, PT, R12, R17, PT ;  /* 0x000000110c00720c */ /* 0x000ff60003f06270 */
[----:B------:R-:W-:Y:S02]  /*b2c0*/  @!UPT UIADD3 URZ, UPT, UPT, URZ, URZ, URZ ;  /* 0x000000fffffff290 */ /* 0x000fe4000fffe0ff */
[----:B------:R-:W-:Y:S01]  /*b2d0*/  @!P0 IMAD.WIDE R6, R19, 0x2, R36 ;  /* 0x0000000213068825 */ /* 0x000fe200078e0224 */
[----:B------:R-:W-:Y:S01]  /*b2e0*/  @!P0 SEL R3, R16, RZ, P2 ;  /* 0x000000ff10038207 */ /* 0x000fe20001000000 */
[----:B------:R-:W2:Y:S01]  /*b2f0*/  LDG.E.128 R36, desc[UR4][R36.64] ;  /* 0x0000000424247981 */ /* 0x000ea2000c1e1d00 */
[----:B------:R-:W-:Y:S02]  /*b300*/  @!P0 SEL R5, R150, RZ, P2 ;  /* 0x000000ff96058207 */ /* 0x000fe40001000000 */
[----:B------:R-:W-:Y:S02]  /*b310*/  @!P0 PLOP3.LUT P1, PT, P2, PT, PT, 0x80, 0x8 ;  /* 0x000000000008881c */ /* 0x000fe4000172f070 */
[----:B------:R-:W-:Y:S04]  /*b320*/  @!P0 IADD3 R3, P2, PT, R126, R3, RZ ;  /* 0x000000037e038210 */ /* 0x000fe80007f5e0ff */
[----:B------:R-:W-:Y:S02]  /*b330*/  @!P0 IADD3.X R0, PT, PT, R102, R5, RZ, P2, !PT ;  /* 0x0000000566008210 */ /* 0x000fe400017fe4ff */
[C---:B------:R-:W-:Y:S01]  /*b340*/  @!P0 SHF.L.U32 R41, R3.reuse, 0x1, RZ ;  /* 0x0000000103298819 */ /* 0x040fe200000006ff */
[----:B------:R-:W5:Y:S01]  /*b350*/  @!P0 LDG.E.128 R4, desc[UR4][R6.64] ;  /* 0x0000000406048981 */ /* 0x000f62000c1e1d00 */
[----:B------:R-:W-:Y:S02]  /*b360*/  @!P0 SHF.L.U64.HI R0, R3, 0x1, R0 ;  /* 0x0000000103008819 */ /* 0x000fe40000010200 */
[C---:B------:R-:W-:Y:S04]  /*b370*/  @!P0 IADD3 R26, P2, PT, R41.reuse, R84, RZ ;  /* 0x00000054291a8210 */ /* 0x040fe80007f5e0ff */
[C---:B------:R-:W-:Y:S02]  /*b380*/  @!P0 IADD3.X R27, PT, PT, R0.reuse, R85, RZ, P2, !PT ;  /* 0x00000055001b8210 */ /* 0x040fe400017fe4ff */
[----:B------:R-:W-:Y:S04]  /*b390*/  @!P0 IADD3 R40, P2, PT, R41, R86, RZ ;  /* 0x0000005629288210 */ /* 0x000fe80007f5e0ff */
[----:B------:R-:W3:Y:S01]  /*b3a0*/  @!P0 LDG.E.128 R24, desc[UR4][R26.64] ;  /* 0x000000041a188981 */ /* 0x000ee2000c1e1d00 */
[----:B------:R-:W-:Y:S07]  /*b3b0*/  @!P0 IADD3.X R41, PT, PT, R0, R87, RZ, P2, !PT ;  /* 0x0000005700298210 */ /* 0x000fee00017fe4ff */
[----:B------:R-:W4:Y:S01]  /*b3c0*/  @!P0 LDG.E.128 R40, desc[UR4][R40.64] ;  /* 0x0000000428288981 */ /* 0x000f22000c1e1d00 */
[----:B--2---:R-:W-:Y:S01]  /*b3d0*/  @!P0 MOV R34, R38 ;  /* 0x0000002600228202 */ /* 0x004fe20000000f00 */
[--C-:B-----5:R-:W-:Y:S02]  /*b3e0*/  @!P0 HADD2.F32 R35, -RZ, R4.reuse.H0_H0 ;  /* 0x20000004ff238230 */ /* 0x120fe40000004100 */
        /* <DEDUP_REMOVED lines=67> */
.L_x_2351:
[----:B------:R-:W-:Y:S05]  /*b820*/  BSYNC.RECONVERGENT B0 ;  /* 0x0000000000007941 */ /* 0x000fea0003800200 */
.L_x_2350:
        /* <DEDUP_REMOVED lines=15> */
[C---:B--2---:R-:W-:Y:S04]  /*b920*/  @!P0 IADD3 R44, P2, PT, R29.reuse, R84, RZ ;  /* 0x000000541d2c8210 */ /* 0x044fe80007f5e0ff */
        /* <DEDUP_REMOVED lines=84> */
.L_x_2353:
[----:B------:R-:W-:Y:S05]  /*be70*/  BSYNC.RECONVERGENT B0 ;  /* 0x0000000000007941 */ /* 0x000fea0003800200 */
.L_x_2352:
        /* <DEDUP_REMOVED lines=8> */
[----:B------:R-:W-:Y:S01]  /*bf00*/  @!P0 IADD3 R7, P1, PT, R124, R7, RZ ;  /* 0x000000077c078210 */ /* 0x000fe20007f3e0ff */
[----:B-----5:R-:W-:Y:S04]  /*bf10*/  IMAD.WIDE.U32 R24, R2, 0x140, R22 ;  /* 0x0000014002187825 */ /* 0x020fe800078e0016 */
[----:B------:R-:W-:Y:S05]  /*bf20*/  IMAD R3, R3, 0x140, RZ ;  /* 0x0000014003037824 */ /* 0x000fea00078e02ff */
[----:B------:R-:W-:Y:S02]  /*bf30*/  IADD3 R25, PT, PT, R3, R25, RZ ;  /* 0x0000001903197210 */ /* 0x000fe40007ffe0ff */
[----:B------:R-:W-:Y:S01]  /*bf40*/  @!P0 SEL R3, R150, RZ, P2 ;  /* 0x000000ff96038207 */ /* 0x000fe20001000000 */
[----:B--2---:R-:W-:Y:S03]  /*bf50*/  @!P0 IMAD.WIDE R4, R19, 0x2, R24 ;  /* 0x0000000213048825 */ /* 0x004fe600078e0218 */
[----:B------:R-:W-:Y:S01]  /*bf60*/  @!P0 IADD3.X R0, PT, PT, R100, R3, RZ, P1, !PT ;  /* 0x0000000364008210 */ /* 0x000fe20000ffe4ff */
[----:B-1----:R-:W2:Y:S01]  /*bf70*/  LDG.E.128 R40, desc[UR4][R24.64] ;  /* 0x0000000418287981 */ /* 0x002ea2000c1e1d00 */
[C---:B------:R-:W-:Y:S02]  /*bf80*/  @!P0 SHF.L.U32 R3, R7.reuse, 0x1, RZ ;  /* 0x0000000107038819 */ /* 0x040fe400000006ff */
[----:B------:R-:W-:Y:S02]  /*bf90*/  @!P0 SHF.L.U64.HI R0, R7, 0x1, R0 ;  /* 0x0000000107008819 */ /* 0x000fe40000010200 */
[C---:B------:R-:W-:Y:S03]  /*bfa0*/  @!P0 IADD3 R44, P1, PT, R3.reuse, R84, RZ ;  /* 0x00000054032c8210 */ /* 0x040fe60007f3e0ff */
[----:B------:R-:W5:Y:S01]  /*bfb0*/  @!P0 LDG.E.128 R4, desc[UR4][R4.64] ;  /* 0x0000000404048981 */ /* 0x000f62000c1e1d00 */
[C---:B------:R-:W-:Y:S02]  /*bfc0*/  @!P0 IADD3.X R45, PT, PT, R0.reuse, R85, RZ, P1, !PT ;  /* 0x00000055002d8210 */ /* 0x040fe40000ffe4ff */
[----:B------:R-:W-:Y:S04]  /*bfd0*/  @!P0 IADD3 R26, P1, PT, R3, R86, RZ ;  /* 0x00000056031a8210 */ /* 0x000fe80007f3e0ff */
[----:B------:R-:W-:Y:S01]  /*bfe0*/  @!P0 IADD3.X R27, PT, PT, R0, R87, RZ, P1, !PT ;  /* 0x00000057001b8210 */ /* 0x000fe20000ffe4ff */
[----:B------:R-:W3:Y:S01]  /*bff0*/  @!P0 LDG.E.128 R44, desc[UR4][R44.64] ;  /* 0x000000042c2c8981 */ /* 0x000ee2000c1e1d00 */
[----:B------:R-:W-:Y:S02]  /*c000*/  PLOP3.LUT P1, PT, PT, PT, PT, 0x80, 0x8 ;  /* 0x000000000008781c */ /* 0x000fe40003f2f070 */
[----:B------:R-:W-:Y:S05]  /*c010*/  @!P0 PLOP3.LUT P1, PT, P2, PT, PT, 0x80, 0x8 ;  /* 0x000000000008881c */ /* 0x000fea000172f070 */
[----:B------:R1:W4:Y:S01]  /*c020*/  @!P0 LDG.E.128 R36, desc[UR4][R26.64] ;  /* 0x000000041a248981 */ /* 0x000322000c1e1d00 */
[----:B--2---:R-:W-:Y:S02]  /*c030*/  @!P0 MOV R32, R41 ;  /* 0x0000002900208202 */ /* 0x004fe40000000f00 */
[----:B------:R-:W-:Y:S01]  /*c040*/  @!P0 MOV R34, R42 ;  /* 0x0000002a00228202 */ /* 0x000fe20000000f00 */
[--C-:B-----5:R-:W-:Y:S02]  /*c050*/  @!P0 HADD2.F32 R0, -RZ, R4.reuse.H0_H0 ;  /* 0x20000004ff008230 */ /* 0x120fe40000004100 */
        /* <DEDUP_REMOVED lines=70> */
.L_x_2355:
[----:B------:R-:W-:Y:S05]  /*c4c0*/  BSYNC.RECONVERGENT B0 ;  /* 0x0000000000007941 */ /* 0x000fea0003800200 */
.L_x_2354:
        /* <DEDUP_REMOVED lines=11> */
[----:B------:R-:W-:Y:S04]  /*c580*/  @!P0 IADD3 R7, P1, PT, R123, R2, RZ ;  /* 0x000000027b078210 */ /* 0x000fe80007f3e0ff */
[----:B------:R-:W-:Y:S02]  /*c590*/  IADD3 R25, PT, PT, R3, R25, RZ ;  /* 0x0000001903197210 */ /* 0x000fe40007ffe0ff */
[----:B------:R-:W-:Y:S02]  /*c5a0*/  @!P0 SHF.L.U32 R3, R7, 0x1, RZ ;  /* 0x0000000107038819 */ /* 0x000fe400000006ff */
[----:B------:R-:W-:Y:S01]  /*c5b0*/  @!P0 IADD3.X R0, PT, PT, R99, R0, RZ, P1, !PT ;  /* 0x0000000063008210 */ /* 0x000fe20000ffe4ff */
[----:B--2---:R-:W-:Y:S01]  /*c5c0*/  @!P0 IMAD.WIDE R4, R19, 0x2, R24 ;  /* 0x0000000213048825 */ /* 0x004fe200078e0218 */
[----:B------:R-:W-:Y:S01]  /*c5d0*/  @!P0 IADD3 R44, P1, PT, R3, R84, RZ ;  /* 0x00000054032c8210 */ /* 0x000fe20007f3e0ff */
[----:B-1----:R-:W2:Y:S01]  /*c5e0*/  LDG.E.128 R40, desc[UR4][R24.64] ;  /* 0x0000000418287981 */ /* 0x002ea2000c1e1d00 */
[----:B------:R-:W-:Y:S04]  /*c5f0*/  @!P0 SHF.L.U64.HI R0, R7, 0x1, R0 ;  /* 0x0000000107008819 */ /* 0x000fe80000010200 */
[C---:B------:R-:W-:Y:S02]  /*c600*/  @!P0 IADD3.X R45, PT, PT, R0.reuse, R85, RZ, P1, !PT ;  /* 0x00000055002d8210 */ /* 0x040fe40000ffe4ff */
[----:B------:R-:W-:Y:S01]  /*c610*/  @!P0 IADD3 R26, P1, PT, R3, R86, RZ ;  /* 0x00000056031a8210 */ /* 0x000fe20007f3e0ff */
[----:B------:R-:W5:Y:S03]  /*c620*/  @!P0 LDG.E.128 R4, desc[UR4][R4.64] ;  /* 0x0000000404048981 */ /* 0x000f66000c1e1d00 */
[----:B------:R-:W-:Y:S02]  /*c630*/  @!P0 IADD3.X R27, PT, PT, R0, R87, RZ, P1, !PT ;  /* 0x00000057001b8210 */ /* 0x000fe40000ffe4ff */
[----:B------:R-:W-:Y:S02]  /*c640*/  PLOP3.LUT P1, PT, PT, PT, PT, 0x80, 0x8 ;  /* 0x000000000008781c */ /* 0x000fe40003f2f070 */
[----:B------:R-:W-:Y:S01]  /*c650*/  @!P0 PLOP3.LUT P1, PT, P2, PT, PT, 0x80, 0x8 ;  /* 0x000000000008881c */ /* 0x000fe2000172f070 */
[----:B------:R-:W3:Y:S08]  /*c660*/  @!P0 LDG.E.128 R44, desc[UR4][R44.64] ;  /* 0x000000042c2c8981 */ /* 0x000ef0000c1e1d00 */
        /* <DEDUP_REMOVED lines=74> */
.L_x_2357:
[----:B------:R-:W-:Y:S05]  /*cb10*/  BSYNC.RECONVERGENT B0 ;  /* 0x0000000000007941 */ /* 0x000fea0003800200 */
.L_x_2356:
        /* <DEDUP_REMOVED lines=100> */
.L_x_2359:
[----:B------:R-:W-:Y:S05]  /*d160*/  BSYNC.RECONVERGENT B0 ;  /* 0x0000000000007941 */ /* 0x000fea0003800200 */
.L_x_2358:
        /* <DEDUP_REMOVED lines=100> */
.L_x_2361:
[----:B------:R-:W-:Y:S05]  /*d7b0*/  BSYNC.RECONVERGENT B0 ;  /* 0x0000000000007941 */ /* 0x000fea0003800200 */
.L_x_2360:
        /* <DEDUP_REMOVED lines=15> */
[----:B------:R-:W1:Y:S01]  /*d8b0*/  LDG.E.128 R32, desc[UR4][R22.64] ;  /* 0x0000000416207981 */ /* 0x000e62000c1e1d00 */
[C---:B------:R-:W-:Y:S02]  /*d8c0*/  @!P0 SHF.L.U32 R3, R7.reuse, 0x1, RZ ;  /* 0x0000000107038819 */ /* 0x040fe400000006ff */
[----:B------:R-:W-:Y:S02]  /*d8d0*/  @!P0 SHF.L.U64.HI R0, R7, 0x1, R0 ;  /* 0x0000000107008819 */ /* 0x000fe40000010200 */
[C---:B------:R-:W-:Y:S03]  /*d8e0*/  @!P0 IADD3 R36, P1, PT, R3.reuse, R84, RZ ;  /* 0x0000005403248210 */ /* 0x040fe60007f3e0ff */
[----:B------:R-:W2:Y:S01]  /*d8f0*/  @!P0 LDG.E.128 R4, desc[UR4][R4.64] ;  /* 0x0000000404048981 */ /* 0x000ea2000c1e1d00 */
[C---:B------:R-:W-:Y:S02]  /*d900*/  @!P0 IADD3.X R37, PT, PT, R0.reuse, R85, RZ, P1, !PT ;  /* 0x0000005500258210 */ /* 0x040fe40000ffe4ff */
[----:B------:R-:W-:Y:S04]  /*d910*/  @!P0 IADD3 R18, P1, PT, R3, R86, RZ ;  /* 0x0000005603128210 */ /* 0x000fe80007f3e0ff */
[----:B------:R-:W-:Y:S01]  /*d920*/  @!P0 IADD3.X R19, PT, PT, R0, R87, RZ, P1, !PT ;  /* 0x0000005700138210 */ /* 0x000fe20000ffe4ff */
[----:B------:R-:W5:Y:S01]  /*d930*/  @!P0 LDG.E.128 R36, desc[UR4][R36.64] ;  /* 0x0000000424248981 */ /* 0x000f62000c1e1d00 */
[----:B------:R-:W-:Y:S02]  /*d940*/  PLOP3.LUT P1, PT, PT, PT, PT, 0x80, 0x8 ;  /* 0x000000000008781c */ /* 0x000fe40003f2f070 */
[----:B------:R-:W-:Y:S05]  /*d950*/  @!P0 PLOP3.LUT P1, PT, P2, PT, PT, 0x80, 0x8 ;  /* 0x000000000008881c */ /* 0x000fea000172f070 */
[----:B------:R3:W4:Y:S01]  /*d960*/  @!P0 LDG.E.128 R28, desc[UR4][R18.64] ;  /* 0x00000004121c8981 */ /* 0x000722000c1e1d00 */
[----:B-1----:R-:W-:Y:S02]  /*d970*/  @!P0 MOV R26, R33 ;  /* 0x00000021001a8202 */ /* 0x002fe40000000f00 */
[----:B------:R-:W-:Y:S01]  /*d980*/  @!P0 MOV R27, R35 ;  /* 0x00000023001b8202 */ /* 0x000fe20000000f00 */
[--C-:B--2---:R-:W-:Y:S02]  /*d990*/  @!P0 HADD2.F32 R0, -RZ, R4.reuse.H0_H0 ;  /* 0x20000004ff008230 */ /* 0x104fe40000004100 */
        /* <DEDUP_REMOVED lines=9> */
[----:B---3--:R-:W-:Y:S01]  /*da30*/  @!P0 HADD2.F32 R18, -RZ, R38.H0_H0 ;  /* 0x20000026ff128230 */ /* 0x008fe20000004100 */
        /* <DEDUP_REMOVED lines=60> */
.L_x_2363:
[----:B------:R-:W-:Y:S05]  /*de00*/  BSYNC.RECONVERGENT B0 ;  /* 0x0000000000007941 */ /* 0x000fea0003800200 */
.L_x_2362:
[----:B------:R-:W1:Y:S01]  /*de10*/  LDC R17, c[0x0][0x450] ;  /* 0x00011400ff117b82 */ /* 0x000e620000000800 */
[----:B--2---:R-:W-:Y:S05]  /*de20*/  IMAD.U32 R3, R152, -0x80, RZ ;  /* 0xffffff8098037824 */ /* 0x004fea00078e00ff */
[C---:B------:R-:W-:Y:S02]  /*de30*/  LEA R86, P1, R3.reuse, R86, 0x1 ;  /* 0x0000005603567211 */ /* 0x040fe400078208ff */
[C---:B------:R-:W-:Y:S02]  /*de40*/  LEA R84, P0, R3.reuse, R84, 0x1 ;  /* 0x0000005403547211 */ /* 0x040fe400078008ff */
[C---:B------:R-:W-:Y:S02]  /*de50*/  LEA.HI.X.SX32 R87, R3.reuse, R87, 0x1, P1 ;  /* 0x0000005703577211 */ /* 0x040fe400008f0eff */
[----:B------:R-:W-:Y:S09]  /*de60*/  LEA.HI.X.SX32 R85, R3, R85, 0x1, P0 ;  /* 0x0000005503557211 */ /* 0x000ff200000f0eff */
.L_x_2298:
[----:B--2---:R-:W-:Y:S05]  /*de70*/  BSYNC.RECONVERGENT B1 ;  /* 0x0000000000017941 */ /* 0x004fea0003800200 */
.L_x_2296:
[----:B------:R-:W-:Y:S04]  /*de80*/  ISETP.NE.U32.AND P0, PT, RZ, UR12, PT ;  /* 0x0000000cff007c0c */ /* 0x000fe8000bf05070 */
[----:B------:R-:W-:Y:S11]  /*de90*/  ISETP.NE.AND.EX P0, PT, RZ, UR13, PT, P0 ;  /* 0x0000000dff007c0c */ /* 0x000ff6000bf05300 */
[----:B------:R-:W-:Y:S02]  /*dea0*/  @!UPT UIADD3 URZ, UPT, UPT, URZ, URZ, URZ ;  /* 0x000000fffffff290 */ /* 0x000fe4000fffe0ff */
[----:B------:R-:W2:Y:S01]  /*deb0*/  @!P0 LDC R2, c[0x0][0x3c0] ;  /* 0x0000f000ff028b82 */ /* 0x000ea20000000800 */
[----:B------:R-:W-:Y:S07]  /*dec0*/  @!P0 IMAD.MOV.U32 R3, RZ, RZ, RZ ;  /* 0x000000ffff038224 */ /* 0x000fee00078e00ff */
[----:B------:R-:W5:Y:S01]  /*ded0*/  @!P0 LDC R0, c[0x0][0x3b8] ;  /* 0x0000ee00ff008b82 */ /* 0x000f620000000800 */
[----:B------:R-:W-:Y:S01]  /*dee0*/  @!P0 IADD3 R3, P1, PT, RZ, -R3, RZ ;  /* 0x80000003ff038210 */ /* 0x000fe20007f3e0ff */
[----:B-----5:R-:W-:Y:S02]  /*def0*/  @!P0 IMAD.SHL.U32 R0, R0, 0x100, RZ ;  /* 0x0000010000008824 */ /* 0x020fe400078e00ff */
[----:B--2---:R-:W-:Y:S02]  /*df00*/  @!P0 IMAD.SHL.U32 R2, R2, 0x100, RZ ;  /* 0x0000010002028824 */ /* 0x004fe400078e00ff */
        /* <DEDUP_REMOVED lines=26> */
[----:B----4-:R-:W-:Y:S02]  /*e0b0*/  IMAD.MOV R21, RZ, RZ, -R5 ;  /* 0x000000ffff157224 */ /* 0x010fe400078e0a05 */
        /* <DEDUP_REMOVED lines=54> */
.L_x_2364:
[----:B------:R-:W-:Y:S02]  /*e420*/  ISETP.GT.AND P0, PT, R114, R75, PT ;  /* 0x0000004b7200720c */ /* 0x000fe40003f04270 */
[----:B------:R-:W-:Y:S02]  /*e430*/  IADD3 R82, P2, PT, R82, R89, RZ ;  /* 0x0000005952527210 */ /* 0x000fe40007f5e0ff */
[----:B------:R-:W-:Y:S03]  /*e440*/  IADD3 R10, P1, PT, R10, R91, RZ ;  /* 0x0000005b0a0a7210 */ /* 0x000fe60007f3e0ff */
[----:B------:R-:W-:Y:S02]  /*e450*/  IMAD.X R83, R83, 0x1, R88, P2 ;  /* 0x0000000153537824 */ /* 0x000fe400010e0658 */
[----:B------:R-:W-:Y:S04]  /*e460*/  IMAD.X R9, R9, 0x1, R90, P1 ;  /* 0x0000000109097824 */ /* 0x000fe800008e065a */
[----:B------:R-:W-:Y:S05]  /*e470*/  @P0 BRA `(.L_x_2365) ;  /* 0xffffff3c00fc0947 */ /* 0x000fea000383ffff */
.L_x_2295:
        /* <DEDUP_REMOVED lines=17> */
[----:B------:R-:W-:Y:S01]  /*e590*/  BSSY.RECONVERGENT B0, `(.L_x_2368) ;  /* 0x0000018000007945 */ /* 0x000fe20003800200 */
[C---:B------:R-:W-:Y:S02]  /*e5a0*/  VIADD R0, R158.reuse, 0x10 ;  /* 0x000000109e007836 */ /* 0x040fe40000000000 */
[C---:B----4-:R-:W-:Y:S01]  /*e5b0*/  VIADD R20, R158.reuse, 0x30 ;  /* 0x000000309e147836 */ /* 0x050fe20000000000 */
[-C--:B------:R-:W-:Y:S02]  /*e5c0*/  ISETP.GE.AND P2, PT, R158, R5.reuse, PT ;  /* 0x000000059e00720c */ /* 0x080fe40003f46270 */
[----:B------:R-:W-:Y:S02]  /*e5d0*/  ISETP.GE.AND P1, PT, R0, R5, PT ;  /* 0x000000050000720c */ /* 0x000fe40003f26270 */
[----:B-1----:R-:W-:-:S04]  /*e5e0*/  LEA R8, P0, R156, UR8, 0x1 ;  /* 0x000000089c087c11 */ /* 0x002fc8000f8008ff */
[----:B------:R-:W-:Y:S02]  /*e5f0*/  LEA.HI.X R9, R156, UR9, R76, 0x1, P0 ;  /* 0x000000099c097c11 */ /* 0x000fe400080f0c4c */
[----:B-----5:R-:W-:-:S03]  /*e600*/  LEA R6, P0, R31, R8, 0x1 ;  /* 0x000000081f067211 */ /* 0x020fc600078008ff */
[----:B------:R-:W-:Y:S01]  /*e610*/  @!PT LDS RZ, [RZ] ;  /* 0x00000000fffff984 */ /* 0x000fe20000000800 */
[----:B------:R-:W-:Y:S01]  /*e620*/  @!PT LDS RZ, [RZ] ;  /* 0x00000000fffff984 */ /* 0x000fe20000000800 */
[----:B------:R-:W-:Y:S01]  /*e630*/  @!PT LDS RZ, [RZ] ;  /* 0x00000000fffff984 */ /* 0x000fe20000000800 */
[----:B------:R1:W-:Y:S01]  /*e640*/  @!P2 LDGSTS.E.BYPASS.LTC128B.128 [R239], desc[UR4][R8.64] ;  /* 0x0000000008efafae */ /* 0x0003e2000b981a04 */
[----:B------:R-:W-:Y:S01]  /*e650*/  LEA.HI.X R7, R31, R9, R30, 0x1, P0 ;  /* 0x000000091f077211 */ /* 0x000fe200000f0c1e */
[----:B------:R-:W-:-:S04]  /*e660*/  VIADD R30, R158, 0x20 ;  /* 0x000000209e1e7836 */ /* 0x000fc80000000000 */
[----:B------:R1:W-:Y:S01]  /*e670*/  @!P1 LDGSTS.E.BYPASS.LTC128B.128 [R239+0x800], desc[UR4][R6.64] ;  /* 0x0080000006ef9fae */ /* 0x0003e2000b981a04 */
[-C--:B------:R-:W-:Y:S02]  /*e680*/  ISETP.GE.AND P0, PT, R30, R5.reuse, PT ;  /* 0x000000051e00720c */ /* 0x080fe40003f06270 */
[----:B------:R-:W-:-:S11]  /*e690*/  ISETP.GE.AND P1, PT, R20, R5, PT ;  /* 0x000000051400720c */ /* 0x000fd60003f26270 */
[----:B------:R-:W-:Y:S05]  /*e6a0*/  @P0 BRA `(.L_x_2369) ;  /* 0x0000000000180947 */ /* 0x000fea0003800000 */
[----:B------:R-:W-:-:S04]  /*e6b0*/  LEA R4, P0, R2, R6, 0x5 ;  /* 0x0000000602047211 */ /* 0x000fc800078028ff */
[----:B------:R-:W-:-:S05]  /*e6c0*/  LEA.HI.X R5, R2, R7, R3, 0x5, P0 ;  /* 0x0000000702057211 */ /* 0x000fca00000f2c03 */
[----:B------:R-:W-:Y:S01]  /*e6d0*/  @!PT LDS RZ, [RZ] ;  /* 0x00000000fffff984 */ /* 0x000fe20000000800 */
[----:B------:R-:W-:Y:S01]  /*e6e0*/  @!PT LDS RZ, [RZ] ;  /* 0x00000000fffff984 */ /* 0x000fe20000000800 */
[----:B------:R-:W-:Y:S01]  /*e6f0*/  @!PT LDS RZ, [RZ] ;  /* 0x00000000fffff984 */ /* 0x000fe20000000800 */
[----:B------:R2:W-:Y:S04]  /*e700*/  LDGSTS.E.BYPASS.LTC128B.128 [R239+0x1000], desc[UR4][R4.64] ;  /* 0x0100000004ef7fae */ /* 0x0005e8000b981a04 */
.L_x_2369:
[----:B------:R-:W-:Y:S05]  /*e710*/  BSYNC.RECONVERGENT B0 ;  /* 0x0000000000007941 */ /* 0x000fea0003800200 */
.L_x_2368:
[----:B------:R-:W-:Y:S05]  /*e720*/  @P1 BRA `(.L_x_2370) ;  /* 0x00000028000c1947 */ /* 0x000fea0003800000 */
[----:B--2---:R-:W-:-:S04]  /*e730*/  LEA R4, P0, R2, R6, 0x6 ;  /* 0x0000000602047211 */ /* 0x004fc800078030ff */
[----:B------:R-:W-:-:S05]  /*e740*/  LEA.HI.X R5, R2, R7, R3, 0x6, P0 ;  /* 0x0000000702057211 */ /* 0x000fca00000f3403 */
[----:B------:R-:W-:Y:S01]  /*e750*/  @!PT LDS RZ, [RZ] ;  /* 0x00000000fffff984 */ /* 0x000fe20000000800 */
[----:B------:R-:W-:Y:S01]  /*e760*/  @!PT LDS RZ, [RZ] ;  /* 0x00000000fffff984 */ /* 0x000fe20000000800 */
[----:B------:R-:W-:Y:S01]  /*e770*/  @!PT LDS RZ, [RZ] ;  /* 0x00000000fffff984 */ /* 0x000fe20000000800 */
[----:B------:R3:W-:Y:S01]  /*e780*/  LDGSTS.E.BYPASS.LTC128B.128 [R239+0x1800], desc[UR4][R4.64] ;  /* 0x0180000004ef7fae */ /* 0x0007e2000b981a04 */
[----:B------:R-:W-:Y:S05]  /*e790*/  BRA `(.L_x_2370) ;  /* 0x0000002400f07947 */ /* 0x000fea0003800000 */
.L_x_2367:
        /* <DEDUP_REMOVED lines=74> */
.L_x_2375:
[----:B------:R-:W-:Y:S05]  /*ec40*/  BSYNC.RECONVERGENT B0 ;  /* 0x0000000000007941 */ /* 0x000fea0003800200 */
.L_x_2374:
[----:B-----5:R2:W-:Y:S02]  /*ec50*/  STS.128 [R239], R16 ;  /* 0x00000010ef007388 */ /* 0x0205e40000000c00 */
.L_x_2373:
[----:B------:R-:W-:Y:S05]  /*ec60*/  BSYNC.RECONVERGENT B1 ;  /* 0x0000000000017941 */ /* 0x000fea0003800200 */
.L_x_2372:
[----:B------:R-:W-:Y:S01]  /*ec70*/  VIADD R0, R158, 0x10 ;  /* 0x000000109e007836 */ /* 0x000fe20000000000 */
[C---:B------:R-:W-:Y:S01]  /*ec80*/  LEA R22, P0, R31.reuse, R34, 0x1 ;  /* 0x000000221f167211 */ /* 0x040fe200078008ff */
[----:B------:R-:W-:Y:S03]  /*ec90*/  BSSY.RECONVERGENT B1, `(.L_x_2376) ;  /* 0x000003c000017945 */ /* 0x000fe60003800200 */
[----:B------:R-:W-:Y:S02]  /*eca0*/  ISETP.GE.AND P1, PT, R0, R21, PT ;  /* 0x000000150000720c */ /* 0x000fe40003f26270 */
[----:B------:R-:W-:-:S11]  /*ecb0*/  LEA.HI.X R23, R31, R35, R30, 0x1, P0 ;  /* 0x000000231f177211 */ /* 0x000fd600000f0c1e */
[----:B------:R-:W-:Y:S05]  /*ecc0*/  @P1 BRA `(.L_x_2377) ;  /* 0x0000000000e01947 */ /* 0x000fea0003800000 */
[----:B--2---:R2:W5:Y:S01]  /*ecd0*/  LDG.E.128 R16, desc[UR4][R22.64] ;  /* 0x0000000416107981 */ /* 0x004562000c1e1d00 */
[----:B------:R-:W-:Y:S01]  /*ece0*/  ISETP.GE.AND P0, PT, R12, R15, PT ;  /* 0x0000000f0c00720c */ /* 0x000fe20003f06270 */
[----:B------:R-:W-:-:S12]  /*ecf0*/  BSSY.RECONVERGENT B0, `(.L_x_2378) ;  /* 0x0000034000007945 */ /* 0x000fd80003800200 */
[----:B------:R-:W-:Y:S05]  /*ed00*/  @P0 BRA `(.L_x_2379) ;  /* 0x0000000000c80947 */ /* 0x000fea0003800000 */
[----:B------:R-:W3:Y:S01]  /*ed10*/  LDCU.64 UR10, c[0x0][0x4c8] ;  /* 0x00009900ff0a77ac */ /* 0x000ee20008000a00 */
[C---:B------:R-:W-:Y:S01]  /*ed20*/  IADD3 R4, P0, PT, R33.reuse, R8, RZ ;  /* 0x0000000821047210 */ /* 0x040fe20007f1e0ff */
[----:B------:R-:W4:Y:S03]  /*ed30*/  LDCU.64 UR8, c[0x0][0x4d0] ;  /* 0x00009a00ff0877ac */ /* 0x000f260008000a00 */
[----:B------:R-:W-:Y:S02]  /*ed40*/  LEA.HI.X.SX32 R33, R33, R9, 0x1, P0 ;  /* 0x0000000921217211 */ /* 0x000fe400000f0eff */
[C---:B------:R-:W-:Y:S02]  /*ed50*/  SHF.L.U32 R5, R4.reuse, 0x1, RZ ;  /* 0x0000000104057819 */ /* 0x040fe400000006ff */
[----:B------:R-:W-:Y:S02]  /*ed60*/  SHF.L.U64.HI R33, R4, 0x1, R33 ;  /* 0x0000000104217819 */ /* 0x000fe40000010221 */
[----:B---3-5:R-:W-:-:S02]  /*ed70*/  IADD3 R6, P1, PT, R5, UR10, RZ ;  /* 0x0000000a05067c10 */ /* 0x028fc4000ff3e0ff */
[----:B----4-:R-:W-:Y:S02]  /*ed80*/  IADD3 R4, P0, PT, R5, UR8, RZ ;  /* 0x0000000805047c10 */ /* 0x010fe4000ff1e0ff */
[C---:B------:R-:W-:Y:S02]  /*ed90*/  IADD3.X R7, PT, PT, R33.reuse, UR11, RZ, P1, !PT ;  /* 0x0000000b21077c10 */ /* 0x040fe40008ffe4ff */
[----:B------:R-:W-:-:S04]  /*eda0*/  IADD3.X R5, PT, PT, R33, UR9, RZ, P0, !PT ;  /* 0x0000000921057c10 */ /* 0x000fc800087fe4ff */
[----:B------:R-:W3:Y:S04]  /*edb0*/  LDG.E.64 R6, desc[UR4][R6.64] ;  /* 0x0000000406067981 */ /* 0x000ee8000c1e1b00 */
[----:B------:R-:W4:Y:S01]  /*edc0*/  LDG.E.64 R4, desc[UR4][R4.64] ;  /* 0x0000000404047981 */ /* 0x000f22000c1e1b00 */
[----:B------:R-:W-:Y:S01]  /*edd0*/  MOV R24, R18 ;  /* 0x0000001200187202 */ /* 0x000fe20000000f00 */
        /* <DEDUP_REMOVED lines=37> */
.L_x_2379:
[----:B------:R-:W-:Y:S05]  /*f030*/  BSYNC.RECONVERGENT B0 ;  /* 0x0000000000007941 */ /* 0x000fea0003800200 */
.L_x_2378:
[----:B-----5:R3:W-:Y:S02]  /*f040*/  STS.128 [R239+0x800], R16 ;  /* 0x00080010ef007388 */ /* 0x0207e40000000c00 */
.L_x_2377:
[----:B------:R-:W-:Y:S05]  /*f050*/  BSYNC.RECONVERGENT B1 ;  /* 0x0000000000017941 */ /* 0x000fea0003800200 */
.L_x_2376:
[----:B------:R-:W-:Y:S01]  /*f060*/  IADD3 R30, PT, PT, R158, 0x20, RZ ;  /* 0x000000209e1e7810 */ /* 0x000fe20007ffe0ff */
[----:B------:R-:W-:Y:S03]  /*f070*/  BSSY.RECONVERGENT B1, `(.L_x_2380) ;  /* 0x000003e000017945 */ /* 0x000fe60003800200 */
[----:B------:R-:W-:-:S13]  /*f080*/  ISETP.GE.AND P0, PT, R30, R21, PT ;  /* 0x000000151e00720c */ /* 0x000fda0003f06270 */
[----:B------:R-:W-:Y:S05]  /*f090*/  @P0 BRA `(.L_x_2381) ;  /* 0x0000000000ec0947 */ /* 0x000fea0003800000 */
[----:B--23--:R-:W-:-:S04]  /*f0a0*/  LEA R16, P0, R2, R22, 0x5 ;  /* 0x0000001602107211 */ /* 0x00cfc800078028ff */
[----:B------:R-:W-:-:S06]  /*f0b0*/  LEA.HI.X R17, R2, R23, R3, 0x5, P0 ;  /* 0x0000001702117211 */ /* 0x000fcc00000f2c03 */
[----:B------:R-:W5:Y:S01]  /*f0c0*/  LDG.E.128 R16, desc[UR4][R16.64] ;  /* 0x0000000410107981 */ /* 0x000f62000c1e1d00 */
[----:B------:R-:W-:Y:S01]  /*f0d0*/  ISETP.GE.AND P0, PT, R12, R15, PT ;  /* 0x0000000f0c00720c */ /* 0x000fe20003f06270 */
[----:B------:R-:W-:-:S12]  /*f0e0*/  BSSY.RECONVERGENT B0, `(.L_x_2382) ;  /* 0x0000035000007945 */ /* 0x000fd80003800200 */
[----:B------:R-:W-:Y:S05]  /*f0f0*/  @P0 BRA `(.L_x_2383) ;  /* 0x0000000000cc0947 */ /* 0x000fea0003800000 */
[----:B------:R-:W2:Y:S01]  /*f100*/  LDCU.64 UR10, c[0x0][0x4c8] ;  /* 0x00009900ff0a77ac */ /* 0x000ea20008000a00 */
[----:B------:R-:W-:Y:S01]  /*f110*/  SHF.L.U32 R4, R11, 0x5, RZ ;  /* 0x000000050b047819 */ /* 0x000fe200000006ff */
[----:B------:R-:W3:Y:S03]  /*f120*/  LDCU.64 UR8, c[0x0][0x4d0] ;  /* 0x00009a00ff0877ac */ /* 0x000ee60008000a00 */
[----:B------:R-:W-:-:S04]  /*f130*/  IADD3 R5, P0, PT, R4, R8, RZ ;  /* 0x0000000804057210 */ /* 0x000fc80007f1e0ff */
[----:B------:R-:W-:Y:S02]  /*f140*/  LEA.HI.X.SX32 R4, R4, R9, 0x1, P0 ;  /* 0x0000000904047211 */ /* 0x000fe400000f0eff */
[C---:B-----5:R-:W-:Y:S02]  /*f150*/  SHF.L.U32 R6, R5.reuse, 0x1, RZ ;  /* 0x0000000105067819 */ /* 0x060fe400000006ff */
[----:B------:R-:W-:Y:S02]  /*f160*/  SHF.L.U64.HI R4, R5, 0x1, R4 ;  /* 0x0000000105047819 */ /* 0x000fe40000010204 */
[C---:B--2---:R-:W-:Y:S02]  /*f170*/  IADD3 R26, P1, PT, R6.reuse, UR10, RZ ;  /* 0x0000000a061a7c10 */ /* 0x044fe4000ff3e0ff */
[----:B---3--:R-:W-:Y:S02]  /*f180*/  IADD3 R32, P0, PT, R6, UR8, RZ ;  /* 0x0000000806207c10 */ /* 0x008fe4000ff1e0ff */
[----:B------:R-:W-:-:S02]  /*f190*/  IADD3.X R27, PT, PT, R4, UR11, RZ, P1, !PT ;  /* 0x0000000b041b7c10 */ /* 0x000fc40008ffe4ff */
[----:B------:R-:W-:-:S03]  /*f1a0*/  IADD3.X R33, PT, PT, R4, UR9, RZ, P0, !PT ;  /* 0x0000000904217c10 */ /* 0x000fc600087fe4ff */
[----:B------:R2:W3:Y:S04]  /*f1b0*/  LDG.E.64 R6, desc[UR4][R26.64] ;  /* 0x000000041a067981 */ /* 0x0004e8000c1e1b00 */
[----:B------:R-:W4:Y:S01]  /*f1c0*/  LDG.E.64 R4, desc[UR4][R32.64] ;  /* 0x0000000420047981 */ /* 0x000f22000c1e1b00 */
[----:B------:R-:W-:Y:S01]  /*f1d0*/  MOV R24, R18 ;  /* 0x0000001200187202 */ /* 0x000fe20000000f00 */
[--C-:B------:R-:W-:Y:S02]  /*f1e0*/  HADD2.F32 R25, -RZ, R17.reuse.H0_H0 ;  /* 0x20000011ff197230 */ /* 0x100fe40000004100 */
[----:B------:R-:W-:Y:S02]  /*f1f0*/  HADD2.F32 R29, -RZ, R17.H1_H1 ;  /* 0x30000011ff1d7230 */ /* 0x000fe40000004100 */
[----:B------:R-:W-:-:S02]  /*f200*/  HADD2.F32 R20, -RZ, R19.H1_H1 ;  /* 0x30000013ff147230 */ /* 0x000fc40000004100 */
[----:B--2---:R-:W-:Y:S02]  /*f210*/  HADD2.F32 R27, -RZ, R19.H0_H0 ;  /* 0x20000013ff1b7230 */ /* 0x004fe40000004100 */
        /* <DEDUP_REMOVED lines=33> */
.L_x_2383:
[----:B------:R-:W-:Y:S05]  /*f430*/  BSYNC.RECONVERGENT B0 ;  /* 0x0000000000007941 */ /* 0x000fea0003800200 */
.L_x_2382:
[----:B-----5:R4:W-:Y:S02]  /*f440*/  STS.128 [R239+0x1000], R16 ;  /* 0x00100010ef007388 */ /* 0x0209e40000000c00 */
.L_x_2381:
[----:B------:R-:W-:Y:S05]  /*f450*/  BSYNC.RECONVERGENT B1 ;  /* 0x0000000000017941 */ /* 0x000fea0003800200 */
.L_x_2380:
[----:B------:R-:W-:-:S04]  /*f460*/  IADD3 R20, PT, PT, R158, 0x30, RZ ;  /* 0x000000309e147810 */ /* 0x000fc80007ffe0ff */
[----:B------:R-:W-:-:S13]  /*f470*/  ISETP.GE.AND P0, PT, R20, R21, PT ;  /* 0x000000151400720c */ /* 0x000fda0003f06270 */
[----:B------:R-:W-:Y:S05]  /*f480*/  @P0 BRA `(.L_x_2370) ;  /* 0x0000001800b40947 */ /* 0x000fea0003800000 */
[----:B------:R-:W-:-:S04]  /*f490*/  LEA R4, P0, R2, R22, 0x6 ;  /* 0x0000001602047211 */ /* 0x000fc800078030ff */
[----:B------:R-:W-:-:S06]  /*f4a0*/  LEA.HI.X R5, R2, R23, R3, 0x6, P0 ;  /* 0x0000001702057211 */ /* 0x000fcc00000f3403 */
[----:B-----5:R-:W5:Y:S01]  /*f4b0*/  LDG.E.128 R4, desc[UR4][R4.64] ;  /* 0x0000000404047981 */ /* 0x020f62000c1e1d00 */
[----:B------:R-:W-:Y:S01]  /*f4c0*/  ISETP.GE.AND P0, PT, R12, R15, PT ;  /* 0x0000000f0c00720c */ /* 0x000fe20003f06270 */
[----:B------:R-:W-:-:S12]  /*f4d0*/  BSSY.RECONVERGENT B0, `(.L_x_2384) ;  /* 0x0000036000007945 */ /* 0x000fd80003800200 */
[----:B------:R-:W-:Y:S05]  /*f4e0*/  @P0 BRA `(.L_x_2385) ;  /* 0x0000000000d00947 */ /* 0x000fea0003800000 */
[----:B------:R-:W2:Y:S01]  /*f4f0*/  LDCU.64 UR10, c[0x0][0x4c8] ;  /* 0x00009900ff0a77ac */ /* 0x000ea20008000a00 */
[----:B------:R-:W-:Y:S01]  /*f500*/  IMAD R11, R11, 0x30, RZ ;  /* 0x000000300b0b7824 */ /* 0x000fe200078e02ff */
[----:B------:R-:W1:Y:S04]  /*f510*/  LDCU.64 UR8, c[0x0][0x4d0] ;  /* 0x00009a00ff0877ac */ /* 0x000e680008000a00 */
[----:B------:R-:W-:-:S04]  /*f520*/  IADD3 R8, P0, PT, R11, R8, RZ ;  /* 0x000000080b087210 */ /* 0x000fc80007f1e0ff */
[----:B------:R-:W-:Y:S02]  /*f530*/  SHF.L.U32 R2, R8, 0x1, RZ ;  /* 0x0000000108027819 */ /* 0x000fe400000006ff */
[----:B------:R-:W-:-:S04]  /*f540*/  LEA.HI.X.SX32 R9, R11, R9, 0x1, P0 ;  /* 0x000000090b097211 */ /* 0x000fc800000f0eff */
[----:B------:R-:W-:Y:S02]  /*f550*/  SHF.L.U64.HI R9, R8, 0x1, R9 ;  /* 0x0000000108097819 */ /* 0x000fe40000010209 */
[C---:B--234-:R-:W-:Y:S02]  /*f560*/  IADD3 R16, P1, PT, R2.reuse, UR10, RZ ;  /* 0x0000000a02107c10 */ /* 0x05cfe4000ff3e0ff */
[----:B-1----:R-:W-:Y:S02]  /*f570*/  IADD3 R2, P0, PT, R2, UR8, RZ ;  /* 0x0000000802027c10 */ /* 0x002fe4000ff1e0ff */
[C---:B------:R-:W-:Y:S02]  /*f580*/  IADD3.X R17, PT, PT, R9.reuse, UR11, RZ, P1, !PT ;  /* 0x0000000b09117c10 */ /* 0x040fe40008ffe4ff */
[----:B------:R-:W-:-:S03]  /*f590*/  IADD3.X R3, PT, PT, R9, UR9, RZ, P0, !PT ;  /* 0x0000000909037c10 */ /* 0x000fc600087fe4ff */
[----:B------:R1:W2:Y:S04]  /*f5a0*/  LDG.E.64 R8, desc[UR4][R16.64] ;  /* 0x0000000410087981 */ /* 0x0002a8000c1e1b00 */
[----:B------:R-:W3:Y:S01]  /*f5b0*/  LDG.E.64 R2, desc[UR4][R2.64] ;  /* 0x0000000402027981 */ /* 0x000ee2000c1e1b00 */
[--C-:B-----5:R-:W-:Y:S02]  /*f5c0*/  HADD2.F32 R14, -RZ, R5.reuse.H0_H0 ;  /* 0x20000005ff0e7230 */ /* 0x120fe40000004100 */
[----:B------:R-:W-:Y:S02]  /*f5d0*/  HADD2.F32 R15, -RZ, R5.H1_H1 ;  /* 0x30000005ff0f7230 */ /* 0x000fe40000004100 */
[--C-:B------:R-:W-:Y:S01]  /*f5e0*/  HADD2.F32 R12, -RZ, R7.reuse.H1_H1 ;  /* 0x30000007ff0c7230 */ /* 0x100fe20000004100 */
[----:B------:R-:W-:Y:S01]  /*f5f0*/  MOV R13, R6 ;  /* 0x00000006000d7202 */ /* 0x000fe20000000f00 */
[----:B-1----:R-:W-:-:S02]  /*f600*/  HADD2.F32 R16, -RZ, R7.H0_H0 ;  /* 0x20000007ff107230 */ /* 0x002fc40000004100 */
[----:B--2---:R-:W-:Y:S02]  /*f610*/  HADD2.F32 R10, -RZ, R9.H1_H1 ;  /* 0x30000009ff0a7230 */ /* 0x004fe40000004100 */
[----:B---3--:R-:W-:Y:S02]  /*f620*/  HADD2.F32 R5, -RZ, R3.H1_H1 ;  /* 0x30000003ff057230 */ /* 0x008fe40000004100 */
[----:B------:R-:W-:Y:S02]  /*f630*/  HADD2.F32 R6, -RZ, R2.H1_H1 ;  /* 0x30000002ff067230 */ /* 0x000fe40000004100 */
[--C-:B------:R-:W-:Y:S02]  /*f640*/  HADD2.F32 R11, -RZ, R8.reuse.H1_H1 ;  /* 0x30000008ff0b7230 */ /* 0x100fe40000004100 */
[C---:B------:R-:W-:Y:S01]  /*f650*/  FMUL.FTZ R7, R12.reuse, R5 ;  /* 0x000000050c077220 */ /* 0x040fe20000410000 */
[----:B------:R-:W-:Y:S01]  /*f660*/  FMUL.FTZ R12, R12, R10 ;  /* 0x0000000a0c0c7220 */ /* 0x000fe20000410000 */
[----:B------:R-:W-:Y:S01]  /*f670*/  FMUL.FTZ R17, R15, R6 ;  /* 0x000000060f117220 */ /* 0x000fe20000410000 */
[----:B------:R-:W-:-:S02]  /*f680*/  HADD2.F32 R8, -RZ, R8.H0_H0 ;  /* 0x20000008ff087230 */ /* 0x000fc40000004100 */
[----:B------:R-:W-:Y:S01]  /*f690*/  FMUL.FTZ R15, R15, R11 ;  /* 0x0000000b0f0f7220 */ /* 0x000fe20000410000 */
[C---:B------:R-:W-:Y:S01]  /*f6a0*/  FFMA.FTZ R12, R16.reuse, R5, R12 ;  /* 0x00000005100c7223 */ /* 0x040fe2000001000c */
[----:B------:R-:W-:Y:S01]  /*f6b0*/  FFMA.FTZ R7, R16, R10, -R7 ;  /* 0x0000000a10077223 */ /* 0x000fe20000010807 */
[----:B------:R-:W-:Y:S02]  /*f6c0*/  HADD2.F32 R5, -RZ, R4.H1_H1 ;  /* 0x30000004ff057230 */ /* 0x000fe40000004100 */
[----:B------:R-:W-:Y:S02]  /*f6d0*/  HADD2.F32 R2, -RZ, R2.H0_H0 ;  /* 0x20000002ff027230 */ /* 0x000fe40000004100 */
[----:B------:R-:W-:Y:S02]  /*f6e0*/  HADD2.F32 R3, -RZ, R3.H0_H0 ;  /* 0x20000003ff037230 */ /* 0x000fe40000004100 */
[----:B------:R-:W-:Y:S02]  /*f6f0*/  HADD2.F32 R10, -RZ, R13.H1_H1 ;  /* 0x3000000dff0a7230 */ /* 0x000fe40000004100 */
[----:B------:R-:W-:Y:S01]  /*f700*/  FFMA.FTZ R17, R14, R11, -R17 ;  /* 0x0000000b0e117223 */ /* 0x000fe20000010811 */
[----:B------:R-:W-:-:S02]  /*f710*/  HADD2.F32 R9, -RZ, R9.H0_H0 ;  /* 0x20000009ff097230 */ /* 0x000fc40000004100 */
[----:B------:R-:W-:Y:S01]  /*f720*/  FFMA.FTZ R6, R14, R6, R15 ;  /* 0x000000060e067223 */ /* 0x000fe2000001000f */
[----:B------:R-:W-:Y:S02]  /*f730*/  HADD2.F32 R11, -RZ, R4.H0_H0 ;  /* 0x20000004ff0b7230 */ /* 0x000fe40000004100 */
[C---:B------:R-:W-:Y:S01]  /*f740*/  FMUL.FTZ R4, R5.reuse, R2 ;  /* 0x0000000205047220 */ /* 0x040fe20000410000 */
[----:B------:R-:W-:Y:S02]  /*f750*/  HADD2.F32 R14, -RZ, R13.H0_H0 ;  /* 0x2000000dff0e7230 */ /* 0x000fe40000004100 */
[----:B------:R-:W-:Y:S01]  /*f760*/  FMUL.FTZ R13, R5, R8 ;  /* 0x00000008050d7220 */ /* 0x000fe20000410000 */
[C---:B------:R-:W-:Y:S01]  /*f770*/  FMUL.FTZ R5, R10.reuse, R3 ;  /* 0x000000030a057220 */ /* 0x040fe20000410000 */
[----:B------:R-:W-:-:S03]  /*f780*/  FMUL.FTZ R10, R10, R9 ;  /* 0x000000090a0a7220 */ /* 0x000fc60000410000 */
[C---:B------:R-:W-:Y:S01]  /*f790*/  FFMA.FTZ R5, R14.reuse, R9, -R5 ;  /* 0x000000090e057223 */ /* 0x040fe20000010805 */
[----:B------:R-:W-:Y:S01]  /*f7a0*/  FFMA.FTZ R10, R14, R3, R10 ;  /* 0x000000030e0a7223 */ /* 0x000fe2000001000a */
[C---:B------:R-:W-:Y:S01]  /*f7b0*/  FFMA.FTZ R4, R11.reuse, R8, -R4 ;  /* 0x000000080b047223 */ /* 0x040fe20000010804 */
[----:B------:R-:W-:Y:S01]  /*f7c0*/  FFMA.FTZ R13, R11, R2, R13 ;  /* 0x000000020b0d7223 */ /* 0x000fe2000001000d */
[----:B------:R-:W-:Y:S02]  /*f7d0*/  F2FP.F16.F32.PACK_AB R6, R6, R17 ;  /* 0x000000110606723e */ /* 0x000fe400000000ff */
[----:B------:R-:W-:Y:S02]  /*f7e0*/  F2FP.F16.F32.PACK_AB R10, R10, R5 ;  /* 0x000000050a0a723e */ /* 0x000fe400000000ff */
[----:B------:R-:W-:Y:S02]  /*f7f0*/  MOV R5, R6 ;  /* 0x0000000600057202 */ /* 0x000fe40000000f00 */
[----:B------:R-:W-:-:S02]  /*f800*/  F2FP.F16.F32.PACK_AB R7, R12, R7 ;  /* 0x000000070c07723e */ /* 0x000fc400000000ff */
[----:B------:R-:W-:Y:S02]  /*f810*/  F2FP.F16.F32.PACK_AB R4, R13, R4 ;  /* 0x000000040d04723e */ /* 0x000fe400000000ff */
[----:B------:R-:W-:Y:S02]  /*f820*/  MOV R6, R10 ;  /* 0x0000000a00067202 */ /* 0x000fe40000000f00 */
.L_x_2385:
[----:B------:R-:W-:Y:S05]  /*f830*/  BSYNC.RECONVERGENT B0 ;  /* 0x0000000000007941 */ /* 0x000fea0003800200 */
.L_x_2384:
[----:B-----5:R1:W-:Y:S01]  /*f840*/  STS.128 [R239+0x1800], R4 ;  /* 0x00180004ef007388 */ /* 0x0203e20000000c00 */
[----:B------:R-:W-:Y:S05]  /*f850*/  BRA `(.L_x_2370) ;  /* 0x0000001400c07947 */ /* 0x000fea0003800000 */
.L_x_2371:
        /* <DEDUP_REMOVED lines=54> */
[----:B------:R-:W-:-:S02]  /*fbc0*/  HADD2.F32 R5, -RZ, R20.H0_H0 ;  /* 0x20000014ff057230 */ /* 0x000fc40000004100 */
        /* <DEDUP_REMOVED lines=38> */
.L_x_2389:
[----:B------:R-:W-:Y:S05]  /*fe30*/  BSYNC.RECONVERGENT B0 ;  /* 0x0000000000007941 */ /* 0x000fea0003800200 */
.L_x_2388:
[----:B-----5:R2:W-:Y:S02]  /*fe40*/  STS.128 [R239], R20 ;  /* 0x00000014ef007388 */ /* 0x0205e40000000c00 */
.L_x_2387:
[----:B------:R-:W-:Y:S05]  /*fe50*/  BSYNC.RECONVERGENT B1 ;  /* 0x0000000000017941 */ /* 0x000fea0003800200 */
.L_x_2386:
[----:B------:R-:W-:Y:S01]  /*fe60*/  VIADD R0, R158, 0x10 ;  /* 0x000000109e007836 */ /* 0x000fe20000000000 */
[C---:B------:R-:W-:Y:S01]  /*fe70*/  LEA R34, P0, R31.reuse, R34, 0x1 ;  /* 0x000000221f227211 */ /* 0x040fe200078008ff */
[----:B------:R-:W-:Y:S03]  /*fe80*/  BSSY.RECONVERGENT B1, `(.L_x_2390) ;  /* 0x0000058000017945 */ /* 0x000fe60003800200 */
[----:B------:R-:W-:Y:S02]  /*fe90*/  ISETP.GE.AND P2, PT, R0, R27, PT ;  /* 0x0000001b0000720c */ /* 0x000fe40003f46270 */
[----:B------:R-:W-:-:S11]  /*fea0*/  LEA.HI.X R35, R31, R35, R30, 0x1, P0 ;  /* 0x000000231f237211 */ /* 0x000fd600000f0c1e */
[----:B------:R-:W-:Y:S05]  /*feb0*/  @P2 BRA `(.L_x_2391) ;  /* 0x0000000400502947 */ /* 0x000fea0003800000 */
[----:B--2-4-:R2:W5:Y:S01]  /*fec0*/  LDG.E.128 R20, desc[UR4][R34.64] ;  /* 0x0000000422147981 */ /* 0x014562000c1e1d00 */
[----:B------:R-:W-:Y:S01]  /*fed0*/  ISETP.GE.AND P0, PT, R12, R15, PT ;  /* 0x0000000f0c00720c */ /* 0x000fe20003f06270 */
[----:B------:R-:W-:-:S12]  /*fee0*/  BSSY.RECONVERGENT B0, `(.L_x_2392) ;  /* 0x0000050000007945 */ /* 0x000fd80003800200 */
[----:B------:R-:W-:Y:S05]  /*fef0*/  @P0 BRA `(.L_x_2393) ;  /* 0x0000000400380947 */ /* 0x000fea0003800000 */
[----:B------:R-:W3:Y:S01]  /*ff00*/  LDCU.64 UR8, c[0x0][0x4d0] ;  /* 0x00009a00ff0877ac */ /* 0x000ee20008000a00 */
[----:B------:R-:W-:Y:S01]  /*ff10*/  SEL R8, R26, RZ, P1 ;  /* 0x000000ff1a087207 */ /* 0x000fe20000800000 */
[----:B-1----:R-:W-:Y:S01]  /*ff20*/  IMAD.WIDE R16, R29, 0x2, R34 ;  /* 0x000000021d107825 */ /* 0x002fe200078e0222 */
[--C-:B------:R-:W-:Y:S02]  /*ff30*/  SHF.R.S32.HI R5, RZ, 0x1f, R33.reuse ;  /* 0x0000001fff057819 */ /* 0x100fe40000011421 */
[----:B------:R-:W-:Y:S02]  /*ff40*/  IADD3 R8, P2, P0, R8, R14, R33 ;  /* 0x0000000e08087210 */ /* 0x000fe4000785e021 */
[----:B------:R-:W-:Y:S01]  /*ff50*/  SEL R4, R28, RZ, P1 ;  /* 0x000000ff1c047207 */ /* 0x000fe20000800000 */
[----:B------:R-:W4:Y:S01]  /*ff60*/  LDG.E.128 R16, desc[UR4][R16.64] ;  /* 0x0000000410107981 */ /* 0x000f22000c1e1d00 */
[----:B------:R-:W-:Y:S02]  /*ff70*/  SHF.L.U32 R9, R8, 0x1, RZ ;  /* 0x0000000108097819 */ /* 0x000fe400000006ff */
[----:B------:R-:W-:-:S04]  /*ff80*/  IADD3.X R5, PT, PT, R4, R24, R5, P2, P0 ;  /* 0x0000001804057210 */ /* 0x000fc800017e0405 */
[----:B------:R-:W-:Y:S02]  /*ff90*/  SHF.L.U64.HI R8, R8, 0x1, R5 ;  /* 0x0000000108087819 */ /* 0x000fe40000010205 */
[----:B---3--:R-:W-:-:S04]  /*ffa0*/  IADD3 R4, P0, PT, R9, UR8, RZ ;  /* 0x0000000809047c10 */ /* 0x008fc8000ff1e0ff */
[----:B------:R-:W-:Y:S01]  /*ffb0*/  IADD3.X R5, PT, PT, R8, UR9, RZ, P0, !PT ;  /* 0x0000000908057c10 */ /* 0x000fe200087fe4ff */
[----:B------:R-:W1:Y:S05]  /*ffc0*/  LDCU.64 UR8, c[0x0][0x4c8] ;  /* 0x00009900ff0877ac */ /* 0x000e6a0008000a00 */
[----:B-----5:R-:W3:Y:S01]  /*ffd0*/  LDG.E.128 R4, desc[UR4][R4.64] ;  /* 0x0000000404047981 */ /* 0x020ee2000c1e1d00 */
[----:B-1----:R-:W-:-:S04]  /*ffe0*/  IADD3 R10, P0, PT, R9, UR8, RZ ;  /* 0x00000008090a7c10 */ /* 0x002fc8000ff1e0ff */
[----:B------:R-:W-:-:S06]  /*fff0*/  IADD3.X R11, PT, PT, R8, UR9, RZ, P0, !PT ;  /* 0x00000009080b7c10 */ /* 0x000fcc00087fe4ff */
[----:B------:R-:W2:Y:S01]  /*10000*/  LDG.E.128 R8, desc[UR4][R10.64] ;  /* 0x000000040a087981 */ /* 0x000ea2000c1e1d00 */
[----:B------:R-:W-:Y:S01]  /*10010*/  MOV R30, R22 ;  /* 0x00000016001e7202 */ /* 0x000fe20000000f00 */
[--C-:B----4-:R-:W-:Y:S02]  /*10020*/  HADD2.F32 R22, -RZ, R16.reuse.H0_H0 ;  /* 0x20000010ff167230 */ /* 0x110fe40000004100 */
[----:B------:R-:W-:Y:S02]  /*10030*/  HADD2.F32 R31, -RZ, R16.H1_H1 ;  /* 0x30000010ff1f7230 */ /* 0x000fe40000004100 */
[--C-:B------:R-:W-:Y:S02]  /*10040*/  HADD2.F32 R16, -RZ, R17.reuse.H0_H0 ;  /* 0x20000011ff107230 */ /* 0x100fe40000004100 */
[----:B------:R-:W-:Y:S02]  /*10050*/  HADD2.F32 R32, -RZ, R17.H1_H1 ;  /* 0x30000011ff207230 */ /* 0x000fe40000004100 */
[----:B------:R-:W-:-:S02]  /*10060*/  HADD2.F32 R17, -RZ, R18.H0_H0 ;  /* 0x20000012ff117230 */ /* 0x000fc40000004100 */
[----:B------:R-:W-:Y:S02]  /*10070*/  HADD2.F32 R33, -RZ, R18.H1_H1 ;  /* 0x30000012ff217230 */ /* 0x000fe40000004100 */
[--C-:B------:R-:W-:Y:S02]  /*10080*/  HADD2.F32 R18, -RZ, R19.reuse.H0_H0 ;  /* 0x20000013ff127230 */ /* 0x100fe40000004100 */
[----:B------:R-:W-:Y:S02]  /*10090*/  HADD2.F32 R36, -RZ, R19.H1_H1 ;  /* 0x30000013ff247230 */ /* 0x000fe40000004100 */
[--C-:B---3--:R-:W-:Y:S02]  /*100a0*/  HADD2.F32 R19, -RZ, R4.reuse.H0_H0 ;  /* 0x20000004ff137230 */ /* 0x108fe40000004100 */
        /* <DEDUP_REMOVED lines=51> */
.L_x_2393:
[----:B------:R-:W-:Y:S05]  /*103e0*/  BSYNC.RECONVERGENT B0 ;  /* 0x0000000000007941 */ /* 0x000fea0003800200 */
.L_x_2392:
[----:B-----5:R3:W-:Y:S02]  /*103f0*/  STS.128 [R239+0x800], R20 ;  /* 0x00080014ef007388 */ /* 0x0207e40000000c00 */
.L_x_2391:
[----:B------:R-:W-:Y:S05]  /*10400*/  BSYNC.RECONVERGENT B1 ;  /* 0x0000000000017941 */ /* 0x000fea0003800200 */
.L_x_2390:
[----:B------:R-:W-:Y:S01]  /*10410*/  IADD3 R30, PT, PT, R158, 0x20, RZ ;  /* 0x000000209e1e7810 */ /* 0x000fe20007ffe0ff */
[----:B------:R-:W-:Y:S03]  /*10420*/  BSSY.RECONVERGENT B1, `(.L_x_2394) ;  /* 0x000005a000017945 */ /* 0x000fe60003800200 */
[----:B------:R-:W-:-:S13]  /*10430*/  ISETP.GE.AND P0, PT, R30, R27, PT ;  /* 0x0000001b1e00720c */ /* 0x000fda0003f06270 */
[----:B------:R-:W-:Y:S05]  /*10440*/  @P0 BRA `(.L_x_2395) ;  /* 0x00000004005c0947 */ /* 0x000fea0003800000 */
[----:B------:R-:W-:-:S04]  /*10450*/  LEA R10, P0, R2, R34, 0x5 ;  /* 0x00000022020a7211 */ /* 0x000fc800078028ff */
[----:B------:R-:W-:-:S05]  /*10460*/  LEA.HI.X R11, R2, R35, R3, 0x5, P0 ;  /* 0x00000023020b7211 */ /* 0x000fca00000f2c03 */
[----:B--234-:R2:W5:Y:S01]  /*10470*/  LDG.E.128 R20, desc[UR4][R10.64] ;  /* 0x000000040a147981 */ /* 0x01c562000c1e1d00 */
[----:B------:R-:W-:Y:S01]  /*10480*/  ISETP.GE.AND P0, PT, R12, R15, PT ;  /* 0x0000000f0c00720c */ /* 0x000fe20003f06270 */
[----:B------:R-:W-:-:S12]  /*10490*/  BSSY.RECONVERGENT B0, `(.L_x_2396) ;  /* 0x0000051000007945 */ /* 0x000fd80003800200 */
[----:B------:R-:W-:Y:S05]  /*104a0*/  @P0 BRA `(.L_x_2397) ;  /* 0x00000004003c0947 */ /* 0x000fea0003800000 */
[----:B------:R-:W3:Y:S01]  /*104b0*/  LDCU.64 UR8, c[0x0][0x4d0] ;  /* 0x00009a00ff0877ac */ /* 0x000ee20008000a00 */
[----:B------:R-:W-:Y:S01]  /*104c0*/  SHF.L.U32 R7, R25, 0x5, RZ ;  /* 0x0000000519077819 */ /* 0x000fe200000006ff */
[----:B-1----:R-:W-:Y:S01]  /*104d0*/  IMAD.WIDE R16, R29, 0x2, R10 ;  /* 0x000000021d107825 */ /* 0x002fe200078e020a */
[----:B------:R-:W-:Y:S02]  /*104e0*/  SEL R8, R26, RZ, P1 ;  /* 0x000000ff1a087207 */ /* 0x000fe40000800000 */
[----:B------:R-:W-:Y:S02]  /*104f0*/  SEL R5, R28, RZ, P1 ;  /* 0x000000ff1c057207 */ /* 0x000fe40000800000 */
[--C-:B------:R-:W-:Y:S01]  /*10500*/  IADD3 R8, P2, P0, R8, R14, R7.reuse ;  /* 0x0000000e08087210 */ /* 0x100fe2000785e007 */
[----:B------:R-:W4:Y:S01]  /*10510*/  LDG.E.128 R16, desc[UR4][R16.64] ;  /* 0x0000000410107981 */ /* 0x000f22000c1e1d00 */
[----:B------:R-:W-:Y:S02]  /*10520*/  SHF.R.S32.HI R7, RZ, 0x1f, R7 ;  /* 0x0000001fff077819 */ /* 0x000fe40000011407 */
[----:B------:R-:W-:-:S02]  /*10530*/  SHF.L.U32 R9, R8, 0x1, RZ ;  /* 0x0000000108097819 */ /* 0x000fc400000006ff */
[----:B------:R-:W-:-:S04]  /*10540*/  IADD3.X R5, PT, PT, R5, R24, R7, P2, P0 ;  /* 0x0000001805057210 */ /* 0x000fc800017e0407 */
[----:B------:R-:W-:Y:S02]  /*10550*/  SHF.L.U64.HI R8, R8, 0x1, R5 ;  /* 0x0000000108087819 */ /* 0x000fe40000010205 */
[----:B---3--:R-:W-:-:S04]  /*10560*/  IADD3 R4, P0, PT, R9, UR8, RZ ;  /* 0x0000000809047c10 */ /* 0x008fc8000ff1e0ff */
[----:B------:R-:W-:Y:S01]  /*10570*/  IADD3.X R5, PT, PT, R8, UR9, RZ, P0, !PT ;  /* 0x0000000908057c10 */ /* 0x000fe200087fe4ff */
[----:B------:R-:W2:Y:S05]  /*10580*/  LDCU.64 UR8, c[0x0][0x4c8] ;  /* 0x00009900ff0877ac */ /* 0x000eaa0008000a00 */
[----:B-----5:R-:W3:Y:S01]  /*10590*/  LDG.E.128 R4, desc[UR4][R4.64] ;  /* 0x0000000404047981 */ /* 0x020ee2000c1e1d00 */
[----:B--2---:R-:W-:-:S04]  /*105a0*/  IADD3 R10, P0, PT, R9, UR8, RZ ;  /* 0x00000008090a7c10 */ /* 0x004fc8000ff1e0ff */
        /* <DEDUP_REMOVED lines=63> */
.L_x_2397:
[----:B------:R-:W-:Y:S05]  /*109a0*/  BSYNC.RECONVERGENT B0 ;  /* 0x0000000000007941 */ /* 0x000fea0003800200 */
.L_x_2396:
[----:B-----5:R3:W-:Y:S02]  /*109b0*/  STS.128 [R239+0x1000], R20 ;  /* 0x00100014ef007388 */ /* 0x0207e40000000c00 */
.L_x_2395:
[----:B------:R-:W-:Y:S05]  /*109c0*/  BSYNC.RECONVERGENT B1 ;  /* 0x0000000000017941 */ /* 0x000fea0003800200 */
.L_x_2394:
[----:B--234-:R-:W-:-:S04]  /*109d0*/  IADD3 R20, PT, PT, R158, 0x30, RZ ;  /* 0x000000309e147810 */ /* 0x01cfc80007ffe0ff */
[----:B------:R-:W-:-:S13]  /*109e0*/  ISETP.GE.AND P0, PT, R20, R27, PT ;  /* 0x0000001b1400720c */ /* 0x000fda0003f06270 */
[----:B------:R-:W-:Y:S05]  /*109f0*/  @P0 BRA `(.L_x_2370) ;  /* 0x0000000400580947 */ /* 0x000fea0003800000 */
[----:B------:R-:W-:-:S04]  /*10a00*/  LEA R4, P0, R2, R34, 0x6 ;  /* 0x0000002202047211 */ /* 0x000fc800078030ff */
[----:B------:R-:W-:-:S05]  /*10a10*/  LEA.HI.X R5, R2, R35, R3, 0x6, P0 ;  /* 0x0000002302057211 */ /* 0x000fca00000f3403 */
[----:B-1----:R1:W5:Y:S01]  /*10a20*/  LDG.E.128 R16, desc[UR4][R4.64] ;  /* 0x0000000404107981 */ /* 0x002362000c1e1d00 */
[----:B------:R-:W-:Y:S01]  /*10a30*/  ISETP.GE.AND P0, PT, R12, R15, PT ;  /* 0x0000000f0c00720c */ /* 0x000fe20003f06270 */
[----:B------:R-:W-:-:S12]  /*10a40*/  BSSY.RECONVERGENT B0, `(.L_x_2398) ;  /* 0x0000050000007945 */ /* 0x000fd80003800200 */
[----:B------:R-:W-:Y:S05]  /*10a50*/  @P0 BRA `(.L_x_2399) ;  /* 0x0000000400380947 */ /* 0x000fea0003800000 */
[----:B------:R-:W1:Y:S01]  /*10a60*/  LDCU.64 UR8, c[0x0][0x4d0] ;  /* 0x00009a00ff0877ac */ /* 0x000e620008000a00 */
[----:B------:R-:W-:Y:S01]  /*10a70*/  IMAD R25, R25, 0x30, RZ ;  /* 0x0000003019197824 */ /* 0x000fe200078e02ff */
[----:B------:R-:W-:Y:S01]  /*10a80*/  SEL R26, R26, RZ, P1 ;  /* 0x000000ff1a1a7207 */ /* 0x000fe20000800000 */
[----:B------:R-:W-:Y:S01]  /*10a90*/  IMAD.WIDE R12, R29, 0x2, R4 ;  /* 0x000000021d0c7825 */ /* 0x000fe200078e0204 */
[----:B------:R-:W-:Y:S02]  /*10aa0*/  SEL R3, R28, RZ, P1 ;  /* 0x000000ff1c037207 */ /* 0x000fe40000800000 */
[--C-:B------:R-:W-:Y:S02]  /*10ab0*/  IADD3 R26, P2, P0, R26, R14, R25.reuse ;  /* 0x0000000e1a1a7210 */ /* 0x100fe4000785e019 */
[----:B------:R-:W-:Y:S01]  /*10ac0*/  SHF.R.S32.HI R25, RZ, 0x1f, R25 ;  /* 0x0000001fff197819 */ /* 0x000fe20000011419 */
[----:B------:R-:W2:Y:S01]  /*10ad0*/  LDG.E.128 R12, desc[UR4][R12.64] ;  /* 0x000000040c0c7981 */ /* 0x000ea2000c1e1d00 */
[----:B------:R-:W-:-:S02]  /*10ae0*/  SHF.L.U32 R2, R26, 0x1, RZ ;  /* 0x000000011a027819 */ /* 0x000fc400000006ff */
[----:B------:R-:W-:-:S04]  /*10af0*/  IADD3.X R3, PT, PT, R3, R24, R25, P2, P0 ;  /* 0x0000001803037210 */ /* 0x000fc800017e0419 */
[----:B------:R-:W-:Y:S02]  /*10b00*/  SHF.L.U64.HI R3, R26, 0x1, R3 ;  /* 0x000000011a037819 */ /* 0x000fe40000010203 */
[----:B-1----:R-:W-:-:S04]  /*10b10*/  IADD3 R4, P0, PT, R2, UR8, RZ ;  /* 0x0000000802047c10 */ /* 0x002fc8000ff1e0ff */
[----:B------:R-:W-:Y:S01]  /*10b20*/  IADD3.X R5, PT, PT, R3, UR9, RZ, P0, !PT ;  /* 0x0000000903057c10 */ /* 0x000fe200087fe4ff */
[----:B------:R-:W1:Y:S05]  /*10b30*/  LDCU.64 UR8, c[0x0][0x4c8] ;  /* 0x00009900ff0877ac */ /* 0x000e6a0008000a00 */
[----:B-----5:R-:W3:Y:S01]  /*10b40*/  LDG.E.128 R4, desc[UR4][R4.64] ;  /* 0x0000000404047981 */ /* 0x020ee2000c1e1d00 */
[----:B-1----:R-:W-:-:S04]  /*10b50*/  IADD3 R8, P0, PT, R2, UR8, RZ ;  /* 0x0000000802087c10 */ /* 0x002fc8000ff1e0ff */
[----:B------:R-:W-:-:S06]  /*10b60*/  IADD3.X R9, PT, PT, R3, UR9, RZ, P0, !PT ;  /* 0x0000000903097c10 */ /* 0x000fcc00087fe4ff */
[----:B------:R-:W4:Y:S01]  /*10b70*/  LDG.E.128 R8, desc[UR4][R8.64] ;  /* 0x0000000408087981 */ /* 0x000f22000c1e1d00 */
[--C-:B--2---:R-:W-:Y:S02]  /*10b80*/  HADD2.F32 R3, -RZ, R13.reuse.H0_H0 ;  /* 0x2000000dff037230 */ /* 0x104fe40000004100 */
[----:B------:R-:W-:Y:S02]  /*10b90*/  HADD2.F32 R21, -RZ, R13.H1_H1 ;  /* 0x3000000dff157230 */ /* 0x000fe40000004100 */
[--C-:B------:R-:W-:Y:S02]  /*10ba0*/  HADD2.F32 R13, -RZ, R14.reuse.H0_H0 ;  /* 0x2000000eff0d7230 */ /* 0x100fe40000004100 */
[----:B------:R-:W-:Y:S02]  /*10bb0*/  HADD2.F32 R22, -RZ, R14.H1_H1 ;  /* 0x3000000eff167230 */ /* 0x000fe40000004100 */
[--C-:B------:R-:W-:Y:S02]  /*10bc0*/  HADD2.F32 R14, -RZ, R15.reuse.H0_H0 ;  /* 0x2000000fff0e7230 */ /* 0x100fe40000004100 */
[----:B------:R-:W-:-:S02]  /*10bd0*/  HADD2.F32 R23, -RZ, R15.H1_H1 ;  /* 0x3000000fff177230 */ /* 0x000fc40000004100 */
[----:B------:R-:W-:Y:S02]  /*10be0*/  HADD2.F32 R2, -RZ, R12.H0_H0 ;  /* 0x2000000cff027230 */ /* 0x000fe40000004100 */
        /* <DEDUP_REMOVED lines=8> */
[----:B------:R-:W-:Y:S01]  /*10c70*/  @!P1 FADD.FTZ R15, -R15, -RZ ;  /* 0x800000ff0f0f9221 */ /* 0x000fe20000010100 */
[----:B------:R-:W-:Y:S01]  /*10c80*/  @!P1 FADD.FTZ R4, -R4, -RZ ;  /* 0x800000ff04049221 */ /* 0x000fe20000010100 */
[----:B------:R-:W-:Y:S01]  /*10c90*/  @!P1 FADD.FTZ R5, -R5, -RZ ;  /* 0x800000ff05059221 */ /* 0x000fe20000010100 */
[----:B------:R-:W-:Y:S01]  /*10ca0*/  @!P1 FADD.FTZ R6, -R6, -RZ ;  /* 0x800000ff06069221 */ /* 0x000fe20000010100 */
[----:B------:R-:W-:-:S02]  /*10cb0*/  HADD2.F32 R12, -RZ, R12.H1_H1 ;  /* 0x3000000cff0c7230 */ /* 0x000fc40000004100 */
[----:B------:R-:W-:Y:S01]  /*10cc0*/  FMUL.FTZ R2, R2, R15 ;  /* 0x0000000f02027220 */ /* 0x000fe20000410000 */
[----:B------:R-:W-:Y:S01]  /*10cd0*/  FMUL.FTZ R3, R3, R4 ;  /* 0x0000000403037220 */ /* 0x000fe20000410000 */
[----:B------:R-:W-:Y:S01]  /*10ce0*/  @!P1 FADD.FTZ R25, -R25, -RZ ;  /* 0x800000ff19199221 */ /* 0x000fe20000010100 */
[----:B------:R-:W-:Y:S01]  /*10cf0*/  @!P1 FADD.FTZ R24, -R24, -RZ ;  /* 0x800000ff18189221 */ /* 0x000fe20000010100 */
[----:B------:R-:W-:Y:S01]  /*10d00*/  FMUL.FTZ R14, R14, R5 ;  /* 0x000000050e0e7220 */ /* 0x000fe20000410000 */
[----:B------:R-:W-:Y:S01]  /*10d10*/  FMUL.FTZ R23, R23, R6 ;  /* 0x0000000617177220 */ /* 0x000fe20000410000 */
[--C-:B----4-:R-:W-:Y:S02]  /*10d20*/  HADD2.F32 R4, -RZ, R8.reuse.H0_H0 ;  /* 0x20000008ff047230 */ /* 0x110fe40000004100 */
[----:B------:R-:W-:Y:S02]  /*10d30*/  HADD2.F32 R15, -RZ, R8.H1_H1 ;  /* 0x30000008ff0f7230 */ /* 0x000fe40000004100 */
[----:B------:R-:W-:-:S02]  /*10d40*/  HADD2.F32 R5, -RZ, R16.H0_H0 ;  /* 0x20000010ff057230 */ /* 0x000fc40000004100 */
[----:B------:R-:W-:Y:S02]  /*10d50*/  HADD2.F32 R6, -RZ, R17.H0_H0 ;  /* 0x20000011ff067230 */ /* 0x000fe40000004100 */
[--C-:B------:R-:W-:Y:S02]  /*10d60*/  HADD2.F32 R8, -RZ, R9.reuse.H0_H0 ;  /* 0x20000009ff087230 */ /* 0x100fe40000004100 */
[----:B------:R-:W-:Y:S01]  /*10d70*/  @!P1 FADD.FTZ R26, -R26, -RZ ;  /* 0x800000ff1a1a9221 */ /* 0x000fe20000010100 */
[----:B------:R-:W-:Y:S01]  /*10d80*/  FMUL.FTZ R12, R12, R25 ;  /* 0x000000190c0c7220 */ /* 0x000fe20000410000 */
[----:B------:R-:W-:Y:S01]  /*10d90*/  @!P1 FADD.FTZ R27, -R27, -RZ ;  /* 0x800000ff1b1b9221 */ /* 0x000fe20000010100 */
[----:B------:R-:W-:Y:S01]  /*10da0*/  FMUL.FTZ R13, R13, R24 ;  /* 0x000000180d0d7220 */ /* 0x000fe20000410000 */
[----:B------:R-:W-:Y:S02]  /*10db0*/  HADD2.F32 R7, -RZ, R16.H1_H1 ;  /* 0x30000010ff077230 */ /* 0x000fe40000004100 */
[----:B------:R-:W-:Y:S01]  /*10dc0*/  FFMA.FTZ R2, R5, R4, R2 ;  /* 0x0000000405027223 */ /* 0x000fe20000010002 */
[----:B------:R-:W-:-:S02]  /*10dd0*/  HADD2.F32 R24, -RZ, R9.H1_H1 ;  /* 0x30000009ff187230 */ /* 0x000fc40000004100 */
[----:B------:R-:W-:Y:S01]  /*10de0*/  FFMA.FTZ R3, R6, R8, R3 ;  /* 0x0000000806037223 */ /* 0x000fe20000010003 */
[--C-:B------:R-:W-:Y:S02]  /*10df0*/  HADD2.F32 R16, -RZ, R10.reuse.H0_H0 ;  /* 0x2000000aff107230 */ /* 0x100fe40000004100 */
[----:B------:R-:W-:Y:S02]  /*10e00*/  HADD2.F32 R25, -RZ, R10.H1_H1 ;  /* 0x3000000aff197230 */ /* 0x000fe40000004100 */
[--C-:B------:R-:W-:Y:S02]  /*10e10*/  HADD2.F32 R9, -RZ, R11.reuse.H0_H0 ;  /* 0x2000000bff097230 */ /* 0x100fe40000004100 */
[----:B------:R-:W-:Y:S02]  /*10e20*/  HADD2.F32 R10, -RZ, R11.H1_H1 ;  /* 0x3000000bff0a7230 */ /* 0x000fe40000004100 */
[----:B------:R-:W-:Y:S01]  /*10e30*/  FMUL.FTZ R21, R21, R26 ;  /* 0x0000001a15157220 */ /* 0x000fe20000410000 */
[----:B------:R-:W-:-:S02]  /*10e40*/  HADD2.F32 R6, -RZ, R17.H1_H1 ;  /* 0x30000011ff067230 */ /* 0x000fc40000004100 */
[----:B------:R-:W-:Y:S01]  /*10e50*/  FMUL.FTZ R22, R22, R27 ;  /* 0x0000001b16167220 */ /* 0x000fe20000410000 */
        /* <DEDUP_REMOVED lines=14> */
.L_x_2399:
[----:B------:R-:W-:Y:S05]  /*10f40*/  BSYNC.RECONVERGENT B0 ;  /* 0x0000000000007941 */ /* 0x000fea0003800200 */
.L_x_2398:
[----:B-----5:R2:W-:Y:S02]  /*10f50*/  STS.128 [R239+0x1800], R16 ;  /* 0x00180010ef007388 */ /* 0x0205e40000000c00 */
.L_x_2370:
[----:B------:R-:W-:Y:S05]  /*10f60*/  BSYNC.RECONVERGENT B2 ;  /* 0x0000000000027941 */ /* 0x000fea0003800200 */
.L_x_2366:
[----:B------:R-:W2:Y:S01]  /*10f70*/  LDC.64 R2, c[0x0][0x3b8] ;  /* 0x0000ee00ff027b82 */ /* 0x000ea20000000a00 */
[----:B------:R-:W-:Y:S01]  /*10f80*/  IMAD.IADD R77, R66, 0x1, -R77 ;  /* 0x00000001424d7824 */ /* 0x000fe200078e0a4d */
[C---:B------:R-:W-:Y:S01]  /*10f90*/  LEA R28, P1, R67.reuse, R232, 0x1 ;  /* 0x000000e8431c7211 */ /* 0x040fe200078208ff */
[C---:B-1---5:R-:W-:Y:S01]  /*10fa0*/  VIADD R6, R158.reuse, 0x40 ;  /* 0x000000409e067836 */ /* 0x062fe20000000000 */
[C---:B--234-:R-:W-:Y:S01]  /*10fb0*/  LOP3.LUT R18, R158.reuse, 0x80, RZ, 0xfc, !PT ;  /* 0x000000809e127812 */ /* 0x05cfe200078efcff */
[C---:B------:R-:W-:Y:S01]  /*10fc0*/  VIADD R22, R158.reuse, 0x70 ;  /* 0x000000709e167836 */ /* 0x040fe20000000000 */
[CC--:B------:R-:W-:Y:S01]  /*10fd0*/  ISETP.GE.AND P4, PT, R158.reuse, R77.reuse, PT ;  /* 0x0000004d9e00720c */ /* 0x0c0fe20003f86270 */
[----:B------:R-:W-:Y:S01]  /*10fe0*/  VIADD R26, R158, 0x50 ;  /* 0x000000509e1a7836 */ /* 0x000fe20000000000 */
[-C--:B------:R-:W-:Y:S01]  /*10ff0*/  ISETP.GE.AND P0, PT, R30, R77.reuse, PT ;  /* 0x0000004d1e00720c */ /* 0x080fe20003f06270 */
[C---:B------:R-:W-:Y:S01]  /*11000*/  VIADD R4, R158.reuse, 0x90 ;  /* 0x000000909e047836 */ /* 0x040fe20000000000 */
[----:B------:R-:W-:Y:S01]  /*11010*/  P2R R5, PR, RZ, 0x10 ;  /* 0x00000010ff057803 */ /* 0x000fe20000000000 */
[----:B------:R-:W-:Y:S01]  /*11020*/  VIADD R16, R158, 0xa0 ;  /* 0x000000a09e107836 */ /* 0x000fe20000000000 */
[----:B------:R-:W-:Y:S01]  /*11030*/  ISETP.GE.AND P2, PT, R0, R77, PT ;  /* 0x0000004d0000720c */ /* 0x000fe20003f46270 */
[----:B------:R-:W1:Y:S01]  /*11040*/  LDC.64 R188, c[0x0][0x3c0] ;  /* 0x0000f000ffbc7b82 */ /* 0x000e620000000a00 */
[----:B------:R-:W-:Y:S01]  /*11050*/  LEA.HI.X R29, R67, R233, R70, 0x1, P1 ;  /* 0x000000e9431d7211 */ /* 0x000fe200008f0c46 */
[----:B------:R-:W2:Y:S01]  /*11060*/  S2R R56, SR_TID.X ;  /* 0x0000000000387919 */ /* 0x000ea20000002100 */
[-C--:B------:R-:W-:Y:S01]  /*11070*/  ISETP.GE.AND P3, PT, R6, R77.reuse, PT ;  /* 0x0000004d0600720c */ /* 0x080fe20003f66270 */
[----:B------:R-:W-:Y:S01]  /*11080*/  IMAD.MOV.U32 R190, RZ, RZ, 0x20 ;  /* 0x00000020ffbe7424 */ /* 0x000fe200078e00ff */
[----:B------:R-:W-:Y:S01]  /*11090*/  IADD3 R24, PT, PT, R158, 0x60, RZ ;  /* 0x000000609e187810 */ /* 0x000fe20007ffe0ff */
[----:B------:R-:W-:Y:S01]  /*110a0*/  @!PT LDS RZ, [RZ] ;  /* 0x00000000fffff984 */ /* 0x000fe20000000800 */
[----:B------:R-:W-:Y:S01]  /*110b0*/  @!PT LDS RZ, [RZ] ;  /* 0x00000000fffff984 */ /* 0x000fe20000000800 */
[----:B------:R-:W-:Y:S01]  /*110c0*/  @!PT LDS RZ, [RZ] ;  /* 0x00000000fffff984 */ /* 0x000fe20000000800 */
[----:B------:R-:W-:Y:S01]  /*110d0*/  @!P4 LDGSTS.E.BYPASS.LTC128B.128 [R239+0x2000], desc[UR4][R232.64] ;  /* 0x02000000e8efcfae */ /* 0x000fe2000b981a04 */
[-C--:B------:R-:W-:Y:S01]  /*110e0*/  ISETP.GE.AND P4, PT, R20, R77.reuse, PT ;  /* 0x0000004d1400720c */ /* 0x080fe20003f86270 */
[----:B------:R-:W-:Y:S01]  /*110f0*/  IMAD.MOV.U32 R57, RZ, RZ, 0x40 ;  /* 0x00000040ff397424 */ /* 0x000fe200078e00ff */
[-C--:B------:R-:W-:Y:S01]  /*11100*/  ISETP.GE.AND P6, PT, R4, R77.reuse, PT ;  /* 0x0000004d0400720c */ /* 0x080fe20003fc6270 */
[----:B------:R-:W3:Y:S01]  /*11110*/  LDCU UR7, c[0x0][0x508] ;  /* 0x0000a100ff0777ac */ /* 0x000ee20008000800 */
[----:B------:R-:W-:Y:S01]  /*11120*/  IMAD.WIDE.U32 R8, R2, 0x20, RZ ;  /* 0x0000002002087825 */ /* 0x000fe200078e00ff */
[----:B------:R-:W-:Y:S01]  /*11130*/  @!P2 LDGSTS.E.BYPASS.LTC128B.128 [R239+0x2800], desc[UR4][R28.64] ;  /* 0x028000001cefafae */ /* 0x000fe2000b981a04 */
[----:B------:R-:W-:-:S02]  /*11140*/  ISETP.GE.AND P2, PT, R24, R77, PT ;  /* 0x0000004d1800720c */ /* 0x000fc40003f46270 */
[C---:B------:R-:W-:Y:S01]  /*11150*/  IMAD.SHL.U32 R7, R3.reuse, 0x20, RZ ;  /* 0x0000002003077824 */ /* 0x040fe200078e00ff */
[----:B------:R-:W-:Y:S01]  /*11160*/  @!P0 IADD3 R12, P1, PT, R28, R8, RZ ;  /* 0x000000081c0c8210 */ /* 0x000fe20007f3e0ff */
[----:B------:R-:W-:Y:S01]  /*11170*/  @!P3 IMAD.MOV.U32 R8, RZ, RZ, R28 ;  /* 0x000000ffff08b224 */ /* 0x000fe200078e001c */
[----:B------:R-:W-:Y:S01]  /*11180*/  LOP3.LUT R48, R48, 0xfffffffd, RZ, 0xc0, !PT ;  /* 0xfffffffd30307812 */ /* 0x000fe200078ec0ff */
[----:B------:R-:W-:Y:S01]  /*11190*/  @!P3 IMAD R14, R3, 0x60, RZ ;  /* 0x00000060030eb824 */ /* 0x000fe200078e02ff */
[----:B------:R-:W-:Y:S01]  /*111a0*/  @!P0 IADD3.X R13, PT, PT, R29, R9, R7, P1, !PT ;  /* 0x000000091d0d8210 */ /* 0x000fe20000ffe407 */
[----:B------:R-:W-:Y:S01]  /*111b0*/  @!P3 IMAD.MOV.U32 R9, RZ, RZ, R29 ;  /* 0x000000ffff09b224 */ /* 0x000fe200078e001d */
[----:B------:R-:W-:Y:S02]  /*111c0*/  @!P4 LEA R10, P5, R2, R28, 0x6 ;  /* 0x0000001c020ac211 */ /* 0x000fe400078a30ff */
[----:B------:R-:W-:Y:S01]  /*111d0*/  ISETP.GE.AND P1, PT, R22, R77, PT ;  /* 0x0000004d1600720c */ /* 0x000fe20003f26270 */
[----:B------:R4:W-:Y:S01]  /*111e0*/  @!P0 LDGSTS.E.BYPASS.LTC128B.128 [R239+0x3000], desc[UR4][R12.64] ;  /* 0x030000000cef8fae */ /* 0x0009e2000b981a04 */
[C---:B------:R-:W-:Y:S01]  /*111f0*/  @!P4 LEA.HI.X R11, R2.reuse, R29, R3, 0x6, P5 ;  /* 0x0000001d020bc211 */ /* 0x040fe200028f3403 */
[----:B------:R-:W-:Y:S01]  /*11200*/  @!P3 IMAD.WIDE.U32 R8, R2, 0x60, R8 ;  /* 0x000000600208b825 */ /* 0x000fe200078e0008 */
[----:B------:R-:W-:-:S02]  /*11210*/  ISETP.GE.AND P0, PT, R18, R77, PT ;  /* 0x0000004d1200720c */ /* 0x000fc40003f06270 */
[----:B------:R-:W-:Y:S01]  /*11220*/  @!P2 MOV R32, R28 ;  /* 0x0000001c0020a202 */ /* 0x000fe20000000f00 */
[----:B------:R3:W-:Y:S01]  /*11230*/  @!P4 LDGSTS.E.BYPASS.LTC128B.128 [R239+0x3800], desc[UR4][R10.64] ;  /* 0x038000000aefcfae */ /* 0x0007e2000b981a04 */
[----:B------:R-:W-:Y:S01]  /*11240*/  ISETP.GE.AND P4, PT, R26, R77, PT ;  /* 0x0000004d1a00720c */ /* 0x000fe20003f86270 */
[----:B------:R-:W-:Y:S01]  /*11250*/  @!P2 IMAD.MOV.U32 R33, RZ, RZ, R29 ;  /* 0x000000ffff21a224 */ /* 0x000fe200078e001d */
[----:B------:R-:W-:Y:S01]  /*11260*/  @!P3 IADD3 R15, PT, PT, R14, R9, RZ ;  /* 0x000000090e0fb210 */ /* 0x000fe20007ffe0ff */
[----:B------:R-:W-:Y:S01]  /*11270*/  @!P3 IMAD.MOV.U32 R14, RZ, RZ, R8 ;  /* 0x000000ffff0eb224 */ /* 0x000fe200078e0008 */
[----:B------:R-:W-:Y:S01]  /*11280*/  ISETP.GE.AND P5, PT, R16, R77, PT ;  /* 0x0000004d1000720c */ /* 0x000fe20003fa6270 */
[----:B------:R-:W-:Y:S01]  /*11290*/  @!P2 IMAD R9, R3, 0xa0, RZ ;  /* 0x000000a00309a824 */ /* 0x000fe200078e02ff */
[----:B--2---:R-:W-:Y:S01]  /*112a0*/  SHF.L.U32 R67, R56, 0x6, RZ ;  /* 0x0000000638437819 */ /* 0x004fe200000006ff */
[----:B------:R-:W-:Y:S01]  /*112b0*/  @!P2 IMAD.WIDE.U32 R32, R2, 0xa0, R32 ;  /* 0x000000a00220a825 */ /* 0x000fe200078e0020 */
[----:B------:R2:W-:Y:S01]  /*112c0*/  @!P3 LDGSTS.E.BYPASS.LTC128B.128 [R239+0x4000], desc[UR4][R14.64] ;  /* 0x040000000eefbfae */ /* 0x0005e2000b981a04 */
[----:B------:R-:W-:-:S02]  /*112d0*/  SHF.R.U32.HI R227, RZ, 0x1, R56 ;  /* 0x00000001ffe37819 */ /* 0x000fc40000011638 */
[----:B------:R-:W-:Y:S01]  /*112e0*/  @!P1 IMAD R8, R3, 0xc0, RZ ;  /* 0x000000c003089824 */ /* 0x000fe200078e02ff */
[----:B------:R-:W-:Y:S01]  /*112f0*/  LOP3.LUT R58, R67, 0x400, RZ, 0xc0, !PT ;  /* 0x00000400433a7812 */ /* 0x000fe200078ec0ff */
[----:B------:R-:W-:Y:S01]  /*11300*/  @!P2 IMAD.IADD R33, R9, 0x1, R33 ;  /* 0x000000010921a824 */ /* 0x000fe200078e0221 */
[-C--:B------:R-:W-:Y:S01]  /*11310*/  @!P4 LEA R34, P3, R2, R28.reuse, 0x7 ;  /* 0x0000001c0222c211 */ /* 0x080fe200078638ff */
[----:B------:R-:W-:Y:S02]  /*11320*/  @!P0 IMAD R7, R3, 0xe0, RZ ;  /* 0x000000e003078824 */ /* 0x000fe400078e02ff */
[----:B------:R-:W-:Y:S01]  /*11330*/  IMAD.SHL.U32 R65, R56, 0x8, RZ ;  /* 0x0000000838417824 */ /* 0x000fe200078e00ff */
[-C--:B------:R-:W-:Y:S01]  /*11340*/  @!P4 LEA.HI.X R35, R2, R29.reuse, R3, 0x7, P3 ;  /* 0x0000001d0223c211 */ /* 0x080fe200018f3c03 */
[----:B------:R-:W-:Y:S01]  /*11350*/  IMAD.SHL.U32 R228, R56, 0x20, RZ ;  /* 0x0000002038e47824 */ /* 0x000fe200078e00ff */
[CC--:B------:R-:W-:Y:S01]  /*11360*/  @!P6 LEA R38, P3, R2.reuse, R28.reuse, 0x8 ;  /* 0x0000001c0226e211 */ /* 0x0c0fe200078640ff */
[----:B----4-:R-:W-:Y:S01]  /*11370*/  @!P1 IMAD.MOV.U32 R12, RZ, RZ, R28 ;  /* 0x000000ffff0c9224 */ /* 0x010fe200078e001c */
[----:B------:R-:W-:Y:S01]  /*11380*/  LOP3.LUT R226, R65, 0x38, RZ, 0xc0, !PT ;  /* 0x0000003841e27812 */ /* 0x000fe200078ec0ff */
[----:B------:R-:W-:Y:S01]  /*11390*/  @!P1 IMAD.MOV.U32 R13, RZ, RZ, R29 ;  /* 0x000000ffff0d9224 */ /* 0x000fe200078e001d */
[----:B------:R-:W-:Y:S01]  /*113a0*/  @!P4 LDGSTS.E.BYPASS.LTC128B.128 [R239+0x4800], desc[UR4][R34.64] ;  /* 0x0480000022efcfae */ /* 0x000fe2000b981a04 */
[C---:B------:R-:W-:Y:S01]  /*113b0*/  @!P6 LEA.HI.X R39, R2.reuse, R29, R3, 0x8, P3 ;  /* 0x0000001d0227e211 */ /* 0x040fe200018f4403 */
[----:B---3--:R-:W-:Y:S01]  /*113c0*/  @!P0 IMAD.MOV.U32 R11, RZ, RZ, R29 ;  /* 0x000000ffff0b8224 */ /* 0x008fe200078e001d */
[----:B------:R-:W-:Y:S01]  /*113d0*/  @!P0 MOV R10, R28 ;  /* 0x0000001c000a8202 */ /* 0x000fe20000000f00 */
[----:B------:R-:W-:Y:S01]  /*113e0*/  @!P1 IMAD.WIDE.U32 R12, R2, 0xc0, R12 ;  /* 0x000000c0020c9825 */ /* 0x000fe200078e000c */
[----:B------:R3:W-:Y:S01]  /*113f0*/  @!P2 LDGSTS.E.BYPASS.LTC128B.128 [R239+0x5000], desc[UR4][R32.64] ;  /* 0x0500000020efafae */ /* 0x0007e2000b981a04 */
[----:B------:R-:W-:-:S02]  /*11400*/  LOP3.LUT R228, R228, 0x7c00, RZ, 0xc0, !PT ;  /* 0x00007c00e4e47812 */ /* 0x000fc400078ec0ff */
[----:B------:R-:W-:Y:S01]  /*11410*/  @!P0 IMAD.WIDE.U32 R10, R2, 0xe0, R10 ;  /* 0x000000e0020a8825 */ /* 0x000fe200078e000a */
[----:B------:R-:W-:-:S03]  /*11420*/  @!P1 IADD3 R37, PT, PT, R8, R13, RZ ;  /* 0x0000000d08259210 */ /* 0x000fc60007ffe0ff */
[C---:B--2---:R-:W-:Y:S01]  /*11430*/  VIADD R14, R158.reuse, 0xb0 ;  /* 0x000000b09e0e7836 */ /* 0x044fe20000000000 */
[----:B------:R-:W-:Y:S01]  /*11440*/  @!P0 MOV R40, R10 ;  /* 0x0000000a00288202 */ /* 0x000fe20000000f00 */
[C---:B------:R-:W-:Y:S02]  /*11450*/  VIADD R10, R158.reuse, 0xd0 ;  /* 0x000000d09e0a7836 */ /* 0x040fe40000000000 */
[----:B------:R-:W-:Y:S01]  /*11460*/  @!P1 IMAD.MOV.U32 R36, RZ, RZ, R12 ;  /* 0x000000ffff249224 */ /* 0x000fe200078e000c */
[C---:B------:R-:W-:Y:S01]  /*11470*/  IADD3 R12, PT, PT, R158.reuse, 0xc0, RZ ;  /* 0x000000c09e0c7810 */ /* 0x040fe20007ffe0ff */
[----:B------:R-:W-:Y:S01]  /*11480*/  VIADD R8, R158, 0xe0 ;  /* 0x000000e09e087836 */ /* 0x000fe20000000000 */
[-C--:B------:R-:W-:Y:S01]  /*11490*/  ISETP.GE.AND P4, PT, R14, R77.reuse, PT ;  /* 0x0000004d0e00720c */ /* 0x080fe20003f86270 */
[----:B------:R-:W-:Y:S01]  /*114a0*/  @!P0 IMAD.IADD R41, R7, 0x1, R11 ;  /* 0x0000000107298824 */ /* 0x000fe200078e020b */
[-C--:B------:R-:W-:Y:S01]  /*114b0*/  ISETP.GE.AND P2, PT, R10, R77.reuse, PT ;  /* 0x0000004d0a00720c */ /* 0x080fe20003f46270 */
[----:B------:R2:W-:Y:S01]  /*114c0*/  @!P1 LDGSTS.E.BYPASS.LTC128B.128 [R239+0x5800], desc[UR4][R36.64] ;  /* 0x0580000024ef9fae */ /* 0x0005e2000b981a04 */
[----:B------:R-:W-:-:S02]  /*114d0*/  ISETP.GE.AND P3, PT, R12, R77, PT ;  /* 0x0000004d0c00720c */ /* 0x000fc40003f66270 */
[----:B------:R-:W-:Y:S01]  /*114e0*/  ISETP.GE.AND P1, PT, R8, R77, PT ;  /* 0x0000004d0800720c */ /* 0x000fe20003f26270 */
[----:B------:R4:W-:Y:S01]  /*114f0*/  @!P0 LDGSTS.E.BYPASS.LTC128B.128 [R239+0x6000], desc[UR4][R40.64] ;  /* 0x0600000028ef8fae */ /* 0x0009e2000b981a04 */
[----:B------:R-:W-:-:S03]  /*11500*/  IADD3 R158, PT, PT, R158, 0xf0, RZ ;  /* 0x000000f09e9e7810 */ /* 0x000fc60007ffe0ff */
[----:B------:R1:W-:Y:S01]  /*11510*/  @!P6 LDGSTS.E.BYPASS.LTC128B.128 [R239+0x6800], desc[UR4][R38.64] ;  /* 0x0680000026efefae */ /* 0x0003e2000b981a04 */
[----:B------:R-:W-:Y:S01]  /*11520*/  ISETP.GE.AND P0, PT, R158, R77, PT ;  /* 0x0000004d9e00720c */ /* 0x000fe20003f06270 */
[----:B---3--:R-:W-:Y:S01]  /*11530*/  @!P5 IMAD.MOV.U32 R32, RZ, RZ, R28 ;  /* 0x000000ffff20d224 */ /* 0x008fe200078e001c */
[----:B------:R-:W-:Y:S01]  /*11540*/  ISETP.NE.AND P6, PT, R5, RZ, PT ;  /* 0x000000ff0500720c */ /* 0x000fe20003fc5270 */
[--C-:B------:R-:W-:Y:S01]  /*11550*/  @!P5 IMAD.MOV.U32 R33, RZ, RZ, R29.reuse ;  /* 0x000000ffff21d224 */ /* 0x100fe200078e001d */
[----:B------:R-:W-:Y:S01]  /*11560*/  @!P2 MOV R34, R28 ;  /* 0x0000001c0022a202 */ /* 0x000fe20000000f00 */
[----:B------:R-:W-:Y:S02]  /*11570*/  @!P2 IMAD.MOV.U32 R35, RZ, RZ, R29 ;  /* 0x000000ffff23a224 */ /* 0x000fe400078e001d */
[----:B------:R-:W-:-:S04]  /*11580*/  @!P5 IMAD.WIDE.U32 R32, R2, 0x120, R32 ;  /* 0x000001200220d825 */ /* 0x000fc800078e0020 */
[C---:B------:R-:W-:Y:S02]  /*11590*/  @!P4 IMAD R13, R3.reuse, 0x140, RZ ;  /* 0x00000140030dc824 */ /* 0x040fe400078e02ff */
[C---:B------:R-:W-:Y:S02]  /*115a0*/  @!P3 IMAD R11, R3.reuse, 0x160, RZ ;  /* 0x00000160030bb824 */ /* 0x040fe400078e02ff */
[----:B------:R-:W-:Y:S02]  /*115b0*/  @!P2 IMAD R9, R3, 0x180, RZ ;  /* 0x000001800309a824 */ /* 0x000fe400078e02ff */
[----:B------:R-:W-:-:S04]  /*115c0*/  @!P2 IMAD.WIDE.U32 R34, R2, 0x180, R34 ;  /* 0x000001800222a825 */ /* 0x000fc800078e0022 */
[--C-:B--2---:R-:W-:Y:S01]  /*115d0*/  @!P3 IMAD.MOV.U32 R36, RZ, RZ, R28.reuse ;  /* 0x000000ffff24b224 */ /* 0x104fe200078e001c */
[----:B------:R-:W-:Y:S01]  /*115e0*/  @!P2 IADD3 R35, PT, PT, R9, R35, RZ ;  /* 0x000000230923a210 */ /* 0x000fe20007ffe0ff */
[----:B----4-:R-:W-:Y:S02]  /*115f0*/  @!P5 IMAD R40, R3, 0x120, RZ ;  /* 0x000001200328d824 */ /* 0x010fe400078e02ff */
[----:B------:R-:W-:Y:S01]  /*11600*/  @!P3 IMAD.MOV.U32 R37, RZ, RZ, R29 ;  /* 0x000000ffff25b224 */ /* 0x000fe200078e001d */
[----:B-1----:R-:W-:Y:S01]  /*11610*/  @!P4 MOV R39, R29 ;  /* 0x0000001d0027c202 */ /* 0x002fe20000000f00 */
[----:B------:R-:W-:Y:S01]  /*11620*/  @!P4 IMAD.MOV.U32 R38, RZ, RZ, R28 ;  /* 0x000000ffff26c224 */ /* 0x000fe200078e001c */
[----:B------:R-:W-:Y:S01]  /*11630*/  @!P5 IADD3 R41, PT, PT, R40, R33, RZ ;  /* 0x000000212829d210 */ /* 0x000fe20007ffe0ff */
[----:B------:R-:W-:Y:S01]  /*11640*/  @!P5 IMAD.MOV.U32 R40, RZ, RZ, R32 ;  /* 0x000000ffff28d224 */ /* 0x000fe200078e0020 */
[----:B------:R-:W-:Y:S01]  /*11650*/  @!P1 MOV R33, R29 ;  /* 0x0000001d00219202 */ /* 0x000fe20000000f00 */
[----:B------:R-:W-:-:S02]  /*11660*/  @!P1 IMAD.MOV.U32 R32, RZ, RZ, R28 ;  /* 0x000000ffff209224 */ /* 0x000fc400078e001c */
[----:B------:R-:W-:Y:S01]  /*11670*/  @!P4 IMAD.WIDE.U32 R38, R2, 0x140, R38 ;  /* 0x000001400226c825 */ /* 0x000fe200078e0026 */
[----:B------:R-:W-:Y:S01]  /*11680*/  @!P5 LDGSTS.E.BYPASS.LTC128B.128 [R239+0x7000], desc[UR4][R40.64] ;  /* 0x0700000028efdfae */ /* 0x000fe2000b981a04 */
[----:B------:R-:W-:Y:S02]  /*11690*/  ISETP.GE.AND P5, PT, R16, R77, PT ;  /* 0x0000004d1000720c */ /* 0x000fe40003fa6270 */
[----:B------:R-:W-:-:S04]  /*116a0*/  @!P3 IMAD.WIDE.U32 R36, R2, 0x160, R36 ;  /* 0x000001600224b825 */ /* 0x000fc800078e0024 */
[----:B------:R-:W-:Y:S02]  /*116b0*/  @!P1 IMAD R7, R3, 0x1a0, RZ ;  /* 0x000001a003079824 */ /* 0x000fe400078e02ff */
[----:B------:R-:W-:-:S04]  /*116c0*/  @!P1 IMAD.WIDE.U32 R32, R2, 0x1a0, R32 ;  /* 0x000001a002209825 */ /* 0x000fc800078e0020 */
[----:B------:R-:W-:-:S04]  /*116d0*/  @!P0 IMAD.WIDE.U32 R28, R2, 0x1c0, R28 ;  /* 0x000001c0021c8825 */ /* 0x000fc800078e001c */
[----:B------:R-:W-:Y:S01]  /*116e0*/  @!P0 IMAD R5, R3, 0x1c0, RZ ;  /* 0x000001c003058824 */ /* 0x000fe200078e02ff */
[----:B------:R-:W-:Y:S01]  /*116f0*/  @!P0 MOV R42, R28 ;  /* 0x0000001c002a8202 */ /* 0x000fe20000000f00 */
[----:B------:R-:W-:Y:S02]  /*11700*/  @!P4 IMAD.IADD R39, R13, 0x1, R39 ;  /* 0x000000010d27c824 */ /* 0x000fe400078e0227 */
[----:B------:R-:W-:Y:S02]  /*11710*/  @!P3 IMAD.IADD R37, R11, 0x1, R37 ;  /* 0x000000010b25b824 */ /* 0x000fe400078e0225 */
[----:B------:R-:W-:Y:S01]  /*11720*/  @!P1 IMAD.IADD R33, R7, 0x1, R33 ;  /* 0x0000000107219824 */ /* 0x000fe200078e0221 */
[----:B------:R-:W-:Y:S01]  /*11730*/  @!P4 LDGSTS.E.BYPASS.LTC128B.128 [R239+0x7800], desc[UR4][R38.64] ;  /* 0x0780000026efcfae */ /* 0x000fe2000b981a04 */
[----:B------:R-:W-:Y:S02]  /*11740*/  @!P0 IMAD.IADD R43, R5, 0x1, R29 ;  /* 0x00000001052b8824 */ /* 0x000fe400078e021d */
[----:B------:R-:W-:Y:S01]  /*11750*/  IMAD.SHL.U32 R5, R189, 0x20, RZ ;  /* 0x00000020bd057824 */ /* 0x000fe200078e00ff */
[----:B------:R-:W-:Y:S01]  /*11760*/  @!P3 LDGSTS.E.BYPASS.LTC128B.128 [R239+0x8000], desc[UR4][R36.64] ;  /* 0x0800000024efbfae */ /* 0x000fe2000b981a04 */
[----:B------:R-:W-:-:S03]  /*11770*/  ISETP.GE.AND P3, PT, R0, R77, PT ;  /* 0x0000004d0000720c */ /* 0x000fc60003f66270 */
[----:B------:R-:W-:Y:S01]  /*11780*/  @!P2 LDGSTS.E.BYPASS.LTC128B.128 [R239+0x8800], desc[UR4][R34.64] ;  /* 0x0880000022efafae */ /* 0x000fe2000b981a04 */
[----:B------:R-:W-:-:S03]  /*11790*/  ISETP.GE.AND P2, PT, R30, R77, PT ;  /* 0x0000004d1e00720c */ /* 0x000fc60003f46270 */
[----:B------:R-:W-:Y:S01]  /*117a0*/  @!P1 LDGSTS.E.BYPASS.LTC128B.128 [R239+0x9000], desc[UR4][R32.64] ;  /* 0x0900000020ef9fae */ /* 0x000fe2000b981a04 */
[----:B------:R-:W-:-:S03]  /*117b0*/  ISETP.GE.AND P1, PT, R20, R77, PT ;  /* 0x0000004d1400720c */ /* 0x000fc60003f26270 */
[----:B------:R-:W-:Y:S01]  /*117c0*/  @!P0 LDGSTS.E.BYPASS.LTC128B.128 [R239+0x9800], desc[UR4][R42.64] ;  /* 0x098000002aef8fae */ /* 0x000fe2000b981a04 */
[----:B------:R-:W-:-:S03]  /*117d0*/  LEA R28, P0, R93, R234, 0x1 ;  /* 0x000000ea5d1c7211 */ /* 0x000fc600078008ff */
[----:B------:R-:W0:Y:S01]  /*117e0*/  LDGDEPBAR ;  /* 0x00000000000079af */ /* 0x000e220000000000 */
[----:B------:R-:W-:Y:S02]  /*117f0*/  LEA.HI.X R29, R93, R235, R92, 0x1, P0 ;  /* 0x000000eb5d1d7211 */ /* 0x000fe400000f0c5c */
[----:B------:R-:W-:Y:S01]  /*11800*/  ISETP.GE.AND P0, PT, R6, R77, PT ;  /* 0x0000004d0600720c */ /* 0x000fe20003f06270 */
[----:B------:R-:W-:Y:S01]  /*11810*/  IMAD.WIDE.U32 R6, R188, 0x20, RZ ;  /* 0x00000020bc067825 */ /* 0x000fe200078e00ff */
[----:B------:R-:W-:Y:S02]  /*11820*/  @!P5 MOV R9, R29 ;  /* 0x0000001d0009d202 */ /* 0x000fe40000000f00 */
[----:B------:R-:W-:-:S04]  /*11830*/  @!P2 IADD3 R6, P4, PT, R28, R6, RZ ;  /* 0x000000061c06a210 */ /* 0x000fc80007f9e0ff */
[----:B------:R-:W-:Y:S02]  /*11840*/  @!P2 IADD3.X R7, PT, PT, R29, R7, R5, P4, !PT ;  /* 0x000000071d07a210 */ /* 0x000fe400027fe405 */
[----:B------:R-:W-:-:S03]  /*11850*/  ISETP.GE.AND P4, PT, R14, R77, PT ;  /* 0x0000004d0e00720c */ /* 0x000fc60003f86270 */
[----:B------:R-:W-:Y:S01]  /*11860*/  @!P0 IMAD.MOV.U32 R20, RZ, RZ, R28 ;  /* 0x000000ffff148224 */ /* 0x000fe200078e001c */
[----:B------:R-:W-:Y:S01]  /*11870*/  @!P0 MOV R21, R29 ;  /* 0x0000001d00158202 */ /* 0x000fe20000000f00 */
[----:B------:R-:W-:Y:S02]  /*11880*/  @!P0 IMAD R0, R189, 0x60, RZ ;  /* 0x00000060bd008824 */ /* 0x000fe400078e02ff */
[----:B------:R-:W-:Y:S01]  /*11890*/  @!P0 IMAD.WIDE.U32 R20, R188, 0x60, R20 ;  /* 0x00000060bc148825 */ /* 0x000fe200078e0014 */
[----:B------:R-:W-:-:S04]  /*118a0*/  DEPBAR.LE SB0, 0x0 ;  /* 0x000080000000791a */ /* 0x000fc80000000000 */
[----:B------:R-:W-:Y:S01]  /*118b0*/  BAR.SYNC.DEFER_BLOCKING 0x0 ;  /* 0x0000000000007b1d */ /* 0x000fe20000010000 */
[----:B------:R-:W-:-:S05]  /*118c0*/  @!P0 IMAD.IADD R21, R0, 0x1, R21 ;  /* 0x0000000100158824 */ /* 0x000fca00078e0215 */
[----:B------:R-:W-:Y:S01]  /*118d0*/  @!PT LDS RZ, [RZ] ;  /* 0x00000000fffff984 */ /* 0x000fe20000000800 */
[----:B------:R-:W-:Y:S01]  /*118e0*/  @!PT LDS RZ, [RZ] ;  /* 0x00000000fffff984 */ /* 0x000fe20000000800 */
[----:B------:R-:W-:Y:S01]  /*118f0*/  @!PT LDS RZ, [RZ] ;  /* 0x00000000fffff984 */ /* 0x000fe20000000800 */
[----:B------:R-:W-:Y:S04]  /*11900*/  @!P6 LDGSTS.E.BYPASS.LTC128B.128 [R239+0xa000], desc[UR4][R234.64] ;  /* 0x0a000000eaefefae */ /* 0x000fe8000b981a04 */
[----:B------:R-:W-:Y:S01]  /*11910*/  @P6 STS.128 [R239+0xa000], RZ ;  /* 0x00a000ffef006388 */ /* 0x000fe20000000c00 */
[----:B------:R-:W-:-:S03]  /*11920*/  ISETP.GE.AND P6, PT, R24, R77, PT ;  /* 0x0000004d1800720c */ /* 0x000fc60003fc6270 */
[----:B------:R-:W-:Y:S04]  /*11930*/  @P3 STS.128 [R239+0xa800], RZ ;  /* 0x00a800ffef003388 */ /* 0x000fe80000000c00 */
[----:B------:R-:W-:Y:S01]  /*11940*/  @!PT LDS RZ, [RZ] ;  /* 0x00000000fffff984 */ /* 0x000fe20000000800 */
[----:B------:R-:W-:Y:S01]  /*11950*/  @!PT LDS RZ, [RZ] ;  /* 0x00000000fffff984 */ /* 0x000fe20000000800 */
[----:B------:R-:W-:Y:S01]  /*11960*/  @!PT LDS RZ, [RZ] ;  /* 0x00000000fffff984 */ /* 0x000fe20000000800 */
[----:B------:R-:W-:Y:S01]  /*11970*/  @!P3 LDGSTS.E.BYPASS.LTC128B.128 [R239+0xa800], desc[UR4][R28.64] ;  /* 0x0a8000001cefbfae */ /* 0x000fe2000b981a04 */
        /* <DEDUP_REMOVED lines=8> */
[----:B------:R1:W-:Y:S01]  /*11a00*/  @!P2 LDGSTS.E.BYPASS.LTC128B.128 [R239+0xb000], desc[UR4][R6.64] ;  /* 0x0b00000006efafae */ /* 0x0003e2000b981a04 */
[----:B------:R-:W-:-:S03]  /*11a10*/  ISETP.GE.AND P2, PT, R10, R77, PT ;  /* 0x0000004d0a00720c */ /* 0x000fc60003f46270 */
[----:B------:R-:W-:Y:S04]  /*11a20*/  @P1 STS.128 [R239+0xb800], RZ ;  /* 0x00b800ffef001388 */ /* 0x000fe80000000c00 */
[----:B------:R-:W-:Y:S01]  /*11a30*/  @!PT LDS RZ, [RZ] ;  /* 0x00000000fffff984 */ /* 0x000fe20000000800 */
[----:B------:R-:W-:Y:S01]  /*11a40*/  @!PT LDS RZ, [RZ] ;  /* 0x00000000fffff984 */ /* 0x000fe20000000800 */
[----:B------:R-:W-:Y:S01]  /*11a50*/  @!PT LDS RZ, [RZ] ;  /* 0x00000000fffff984 */ /* 0x000fe20000000800 */
[----:B------:R-:W-:Y:S04]  /*11a60*/  @!P1 LDGSTS.E.BYPASS.LTC128B.128 [R239+0xb800], desc[UR4][R30.64] ;  /* 0x0b8000001eef9fae */ /* 0x000fe8000b981a04 */
[----:B------:R-:W-:Y:S01]  /*11a70*/  @!P3 LEA R24, P1, R188, R28, 0x7 ;  /* 0x0000001cbc18b211 */ /* 0x000fe200078238ff */
[----:B------:R-:W-:Y:S01]  /*11a80*/  @P0 STS.128 [R239+0xc000], RZ ;  /* 0x00c000ffef000388 */ /* 0x000fe20000000c00 */
[----:B------:R-:W-:-:S02]  /*11a90*/  @!P2 IMAD.MOV.U32 R23, RZ, RZ, R29 ;  /* 0x000000ffff17a224 */ /* 0x000fc400078e001d */
[----:B------:R-:W-:Y:S01]  /*11aa0*/  @!P3 LEA.HI.X R25, R188, R29, R189, 0x7, P1 ;  /* 0x0000001dbc19b211 */ /* 0x000fe200008f3cbd */
[----:B------:R-:W-:Y:S01]  /*11ab0*/  @!PT LDS RZ, [RZ] ;  /* 0x00000000fffff984 */ /* 0x000fe20000000800 */
[----:B------:R-:W-:Y:S01]  /*11ac0*/  @!PT LDS RZ, [RZ] ;  /* 0x00000000fffff984 */ /* 0x000fe20000000800 */
[----:B------:R-:W-:Y:S01]  /*11ad0*/  @!PT LDS RZ, [RZ] ;  /* 0x00000000fffff984 */ /* 0x000fe20000000800 */
[----:B------:R-:W-:Y:S01]  /*11ae0*/  @!P0 LDGSTS.E.BYPASS.LTC128B.128 [R239+0xc000], desc[UR4][R20.64] ;  /* 0x0c00000014ef8fae */ /* 0x000fe2000b981a04 */
[-C--:B------:R-:W-:Y:S01]  /*11af0*/  ISETP.GE.AND P1, PT, R22, R77.reuse, PT ;  /* 0x0000004d1600720c */ /* 0x080fe20003f26270 */
[----:B------:R-:W-:Y:S01]  /*11b00*/  @!P2 IMAD.MOV.U32 R22, RZ, RZ, R28 ;  /* 0x000000ffff16a224 */ /* 0x000fe200078e001c */
[-C--:B------:R-:W-:Y:S01]  /*11b10*/  ISETP.GE.AND P0, PT, R18, R77.reuse, PT ;  /* 0x0000004d1200720c */ /* 0x080fe20003f06270 */
[----:B------:R-:W-:Y:S01]  /*11b20*/  @P3 STS.128 [R239+0xc800], RZ ;  /* 0x00c800ffef003388 */ /* 0x000fe20000000c00 */
[----:B------:R-:W-:Y:S02]  /*11b30*/  @!P2 IMAD R18, R189, 0x180, RZ ;  /* 0x00000180bd12a824 */ /* 0x000fe400078e02ff */
[----:B------:R-:W-:Y:S01]  /*11b40*/  @!P2 IMAD.WIDE.U32 R22, R188, 0x180, R22 ;  /* 0x00000180bc16a825 */ /* 0x000fe200078e0016 */
[----:B------:R-:W-:Y:S01]  /*11b50*/  @!PT LDS RZ, [RZ] ;  /* 0x00000000fffff984 */ /* 0x000fe20000000800 */
[----:B------:R-:W-:Y:S01]  /*11b60*/  @!PT LDS RZ, [RZ] ;  /* 0x00000000fffff984 */ /* 0x000fe20000000800 */
[----:B------:R-:W-:Y:S01]  /*11b70*/  @!PT LDS RZ, [RZ] ;  /* 0x00000000fffff984 */ /* 0x000fe20000000800 */
[----:B------:R2:W-:Y:S01]  /*11b80*/  @!P3 LDGSTS.E.BYPASS.LTC128B.128 [R239+0xc800], desc[UR4][R24.64] ;  /* 0x0c80000018efbfae */ /* 0x0005e2000b981a04 */
[----:B------:R-:W-:-:S02]  /*11b90*/  ISETP.GE.AND P3, PT, R12, R77, PT ;  /* 0x0000004d0c00720c */ /* 0x000fc40003f66270 */
[-C--:B-1----:R-:W-:Y:S01]  /*11ba0*/  @!P6 MOV R7, R29.reuse ;  /* 0x0000001d0007e202 */ /* 0x082fe20000000f00 */
[--C-:B------:R-:W-:Y:S01]  /*11bb0*/  @!P6 IMAD.MOV.U32 R6, RZ, RZ, R28.reuse ;  /* 0x000000ffff06e224 */ /* 0x100fe200078e001c */
[----:B------:R-:W-:Y:S01]  /*11bc0*/  @P6 STS.128 [R239+0xd000], RZ ;  /* 0x00d000ffef006388 */ /* 0x000fe20000000c00 */
[----:B------:R-:W-:Y:S01]  /*11bd0*/  @!P1 MOV R13, R29 ;  /* 0x0000001d000d9202 */ /* 0x000fe20000000f00 */
[----:B------:R-:W-:Y:S02]  /*11be0*/  @!P1 IMAD.MOV.U32 R12, RZ, RZ, R28 ;  /* 0x000000ffff0c9224 */ /* 0x000fe400078e001c */
[----:B------:R-:W-:-:S04]  /*11bf0*/  @!P6 IMAD.WIDE.U32 R6, R188, 0xa0, R6 ;  /* 0x000000a0bc06e825 */ /* 0x000fc800078e0006 */
[----:B------:R-:W-:Y:S02]  /*11c00*/  @!P6 IMAD.IADD R7, R0, 0x1, R7 ;  /* 0x000000010007e824 */ /* 0x000fe400078e0207 */
[----:B------:R-:W-:Y:S02]  /*11c10*/  @!P0 IMAD.MOV.U32 R14, RZ, RZ, R28 ;  /* 0x000000ffff0e8224 */ /* 0x000fe400078e001c */
[----:B------:R-:W-:Y:S01]  /*11c20*/  @!P0 IMAD.MOV.U32 R15, RZ, RZ, R29 ;  /* 0x000000ffff0f8224 */ /* 0x000fe200078e001d */
[----:B------:R-:W-:Y:S01]  /*11c30*/  @!PT LDS RZ, [RZ] ;  /* 0x00000000fffff984 */ /* 0x000fe20000000800 */
[----:B------:R-:W-:Y:S01]  /*11c40*/  @!PT LDS RZ, [RZ] ;  /* 0x00000000fffff984 */ /* 0x000fe20000000800 */
[----:B------:R-:W-:Y:S01]  /*11c50*/  @!PT LDS RZ, [RZ] ;  /* 0x00000000fffff984 */ /* 0x000fe20000000800 */
[----:B------:R1:W-:Y:S01]  /*11c60*/  @!P6 LDGSTS.E.BYPASS.LTC128B.128 [R239+0xd000], desc[UR4][R6.64] ;  /* 0x0d00000006efefae */ /* 0x0003e2000b981a04 */
[C---:B------:R-:W-:Y:S01]  /*11c70*/  @!P1 IMAD R0, R189.reuse, 0xc0, RZ ;  /* 0x000000c0bd009824 */ /* 0x040fe200078e02ff */
[----:B------:R-:W-:Y:S01]  /*11c80*/  ISETP.GE.AND P6, PT, R4, R77, PT ;  /* 0x0000004d0400720c */ /* 0x000fe20003fc6270 */
[----:B------:R-:W-:Y:S01]  /*11c90*/  @!P1 IMAD.WIDE.U32 R12, R188, 0xc0, R12 ;  /* 0x000000c0bc0c9825 */ /* 0x000fe200078e000c */
[----:B------:R-:W-:Y:S03]  /*11ca0*/  @P1 STS.128 [R239+0xd800], RZ ;  /* 0x00d800ffef001388 */ /* 0x000fe60000000c00 */
[----:B------:R-:W-:Y:S01]  /*11cb0*/  @!P0 IMAD R5, R189, 0xe0, RZ ;  /* 0x000000e0bd058824 */ /* 0x000fe200078e02ff */
[----:B------:R-:W-:Y:S01]  /*11cc0*/  @!P1 IADD3 R13, PT, PT, R0, R13, RZ ;  /* 0x0000000d000d9210 */ /* 0x000fe20007ffe0ff */
[----:B------:R-:W-:Y:S01]  /*11cd0*/  @!P0 IMAD.WIDE.U32 R14, R188, 0xe0, R14 ;  /* 0x000000e0bc0e8825 */ /* 0x000fe200078e000e */
[----:B--2---:R-:W-:-:S02]  /*11ce0*/  @!P3 MOV R25, R29 ;  /* 0x0000001d0019b202 */ /* 0x004fc40000000f00 */
[----:B------:R-:W-:Y:S01]  /*11cf0*/  LOP3.LUT R0, R227, 0x8, RZ, 0xc0, !PT ;  /* 0x00000008e3007812 */ /* 0x000fe200078ec0ff */
[----:B------:R-:W-:Y:S01]  /*11d00*/  @!P0 IMAD.IADD R11, R5, 0x1, R15 ;  /* 0x00000001050b8824 */ /* 0x000fe200078e020f */
[----:B------:R-:W-:Y:S01]  /*11d10*/  @!PT LDS RZ, [RZ] ;  /* 0x00000000fffff984 */ /* 0x000fe20000000800 */
[----:B------:R-:W-:Y:S01]  /*11d20*/  @!PT LDS RZ, [RZ] ;  /* 0x00000000fffff984 */ /* 0x000fe20000000800 */
[----:B------:R-:W-:Y:S01]  /*11d30*/  @!PT LDS RZ, [RZ] ;  /* 0x00000000fffff984 */ /* 0x000fe20000000800 */
[----:B------:R2:W-:Y:S01]  /*11d40*/  @!P1 LDGSTS.E.BYPASS.LTC128B.128 [R239+0xd800], desc[UR4][R12.64] ;  /* 0x0d8000000cef9fae */ /* 0x0005e2000b981a04 */
[----:B------:R-:W-:Y:S01]  /*11d50*/  @!P0 IMAD.MOV.U32 R10, RZ, RZ, R14 ;  /* 0x000000ffff0a8224 */ /* 0x000fe200078e000e */
[----:B------:R-:W-:Y:S01]  /*11d60*/  ISETP.GE.AND P1, PT, R8, R77, PT ;  /* 0x0000004d0800720c */ /* 0x000fe20003f26270 */
[----:B------:R-:W-:Y:S01]  /*11d70*/  @!P5 IMAD.MOV.U32 R8, RZ, RZ, R28 ;  /* 0x000000ffff08d224 */ /* 0x000fe200078e001c */
[----:B------:R-:W-:Y:S01]  /*11d80*/  @P0 STS.128 [R239+0xe000], RZ ;  /* 0x00e000ffef000388 */ /* 0x000fe20000000c00 */
[----:B------:R-:W-:Y:S01]  /*11d90*/  LOP3.LUT R5, R67, 0x1c0, RZ, 0xc0, !PT ;  /* 0x000001c043057812 */ /* 0x000fe200078ec0ff */
[----:B------:R-:W-:Y:S02]  /*11da0*/  @!P5 IMAD R14, R189, 0x120, RZ ;  /* 0x00000120bd0ed824 */ /* 0x000fe400078e02ff */
[----:B------:R-:W-:Y:S01]  /*11db0*/  @!PT LDS RZ, [RZ] ;  /* 0x00000000fffff984 */ /* 0x000fe20000000800 */
[----:B------:R-:W-:Y:S01]  /*11dc0*/  @!PT LDS RZ, [RZ] ;  /* 0x00000000fffff984 */ /* 0x000fe20000000800 */
[----:B------:R-:W-:Y:S01]  /*11dd0*/  @!PT LDS RZ, [RZ] ;  /* 0x00000000fffff984 */ /* 0x000fe20000000800 */
[----:B------:R3:W-:Y:S01]  /*11de0*/  @!P0 LDGSTS.E.BYPASS.LTC128B.128 [R239+0xe000], desc[UR4][R10.64] ;  /* 0x0e0000000aef8fae */ /* 0x0007e2000b981a04 */
[C---:B------:R-:W-:Y:S01]  /*11df0*/  @!P6 LEA R16, P0, R188.reuse, R28, 0x8 ;  /* 0x0000001cbc10e211 */ /* 0x040fe200078040ff */
[C---:B------:R-:W-:Y:S01]  /*11e00*/  @!P5 IMAD.WIDE.U32 R8, R188.reuse, 0x120, R8 ;  /* 0x00000120bc08d825 */ /* 0x040fe200078e0008 */
[----:B------:R-:W-:Y:S01]  /*11e10*/  LOP3.LUT R5, R5, 0x8, R56, 0xf8, !PT ;  /* 0x0000000805057812 */ /* 0x000fe200078ef838 */
[----:B------:R-:W-:Y:S01]  /*11e20*/  @P6 STS.128 [R239+0xe800], RZ ;  /* 0x00e800ffef006388 */ /* 0x000fe20000000c00 */
[----:B------:R-:W-:Y:S01]  /*11e30*/  @!P6 LEA.HI.X R17, R188, R29, R189, 0x8, P0 ;  /* 0x0000001dbc11e211 */ /* 0x000fe200000f44bd */
[--C-:B-1----:R-:W-:Y:S01]  /*11e40*/  @!P4 IMAD.MOV.U32 R6, RZ, RZ, R28.reuse ;  /* 0x000000ffff06c224 */ /* 0x102fe200078e001c */
[----:B------:R-:W-:Y:S01]  /*11e50*/  ISETP.GE.AND P0, PT, R158, R77, PT ;  /* 0x0000004d9e00720c */ /* 0x000fe20003f06270 */
[----:B------:R-:W-:Y:S01]  /*11e60*/  @!P4 IMAD.MOV.U32 R7, RZ, RZ, R29 ;  /* 0x000000ffff07c224 */ /* 0x000fe200078e001d */
[----:B------:R-:W-:Y:S01]  /*11e70*/  LOP3.LUT R5, R5, R226, RZ, 0x3c, !PT ;  /* 0x000000e205057212 */ /* 0x000fe200078e3cff */
[----:B------:R-:W-:Y:S01]  /*11e80*/  @!P3 IMAD.MOV.U32 R24, RZ, RZ, R28 ;  /* 0x000000ffff18b224 */ /* 0x000fe200078e001c */
[----:B------:R-:W-:Y:S01]  /*11e90*/  @!P5 IADD3 R15, PT, PT, R14, R9, RZ ;  /* 0x000000090e0fd210 */ /* 0x000fe20007ffe0ff */
[----:B------:R-:W-:Y:S01]  /*11ea0*/  @!P4 IMAD.WIDE.U32 R6, R188, 0x140, R6 ;  /* 0x00000140bc06c825 */ /* 0x000fe200078e0006 */
[----:B------:R-:W-:Y:S01]  /*11eb0*/  @!P5 MOV R14, R8 ;  /* 0x00000008000ed202 */ /* 0x000fe20000000f00 */
[----:B------:R-:W-:Y:S01]  /*11ec0*/  @!PT LDS RZ, [RZ] ;  /* 0x00000000fffff984 */ /* 0x000fe20000000800 */
[----:B------:R-:W-:Y:S01]  /*11ed0*/  @!PT LDS RZ, [RZ] ;  /* 0x00000000fffff984 */ /* 0x000fe20000000800 */
[----:B------:R-:W-:Y:S01]  /*11ee0*/  @!PT LDS RZ, [RZ] ;  /* 0x00000000fffff984 */ /* 0x000fe20000000800 */
[----:B------:R-:W-:Y:S01]  /*11ef0*/  @!P6 LDGSTS.E.BYPASS.LTC128B.128 [R239+0xe800], desc[UR4][R16.64] ;  /* 0x0e80000010efefae */ /* 0x000fe2000b981a04 */
[----:B------:R-:W-:Y:S01]  /*11f00*/  LOP3.LUT P6, RZ, R56, 0x2, RZ, 0xc0, !PT ;  /* 0x0000000238ff7812 */ /* 0x000fe200078cc0ff */
[----:B------:R-:W-:-:S02]  /*11f10*/  IMAD R58, R5, 0x2, R58 ;  /* 0x00000002053a7824 */ /* 0x000fc400078e023a */
[C---:B------:R-:W-:Y:S01]  /*11f20*/  @!P3 IMAD R20, R189.reuse, 0x160, RZ ;  /* 0x00000160bd14b824 */ /* 0x040fe200078e02ff */
[----:B------:R-:W-:Y:S01]  /*11f30*/  @P5 STS.128 [R239+0xf000], RZ ;  /* 0x00f000ffef005388 */ /* 0x000fe20000000c00 */
[C---:B--2---:R-:W-:Y:S01]  /*11f40*/  @!P4 IMAD R12, R189.reuse, 0x140, RZ ;  /* 0x00000140bd0cc824 */ /* 0x044fe200078e02ff */
[----:B------:R-:W-:Y:S01]  /*11f50*/  @!P0 MOV R5, R29 ;  /* 0x0000001d00058202 */ /* 0x000fe20000000f00 */
[----:B------:R-:W-:Y:S01]  /*11f60*/  @!P0 IMAD.MOV.U32 R4, RZ, RZ, R28 ;  /* 0x000000ffff048224 */ /* 0x000fe200078e001c */
[----:B------:R-:W-:Y:S01]  /*11f70*/  @!PT LDS RZ, [RZ] ;  /* 0x00000000fffff984 */ /* 0x000fe20000000800 */
[----:B------:R-:W-:Y:S01]  /*11f80*/  @!PT LDS RZ, [RZ] ;  /* 0x00000000fffff984 */ /* 0x000fe20000000800 */
[----:B------:R-:W-:Y:S01]  /*11f90*/  @!PT LDS RZ, [RZ] ;  /* 0x00000000fffff984 */ /* 0x000fe20000000800 */
[----:B------:R-:W-:Y:S01]  /*11fa0*/  @!P5 LDGSTS.E.BYPASS.LTC128B.128 [R239+0xf000], desc[UR4][R14.64] ;  /* 0x0f0000000eefdfae */ /* 0x000fe2000b981a04 */
[----:B------:R-:W-:Y:S01]  /*11fb0*/  @!P4 IMAD.IADD R13, R12, 0x1, R7 ;  /* 0x000000010c0dc824 */ /* 0x000fe200078e0207 */
[----:B------:R-:W-:Y:S01]  /*11fc0*/  SEL R190, R190, 0xffffffe0, !P6 ;  /* 0xffffffe0bebe7807 */ /* 0x000fe20007000000 */
[----:B------:R-:W-:Y:S01]  /*11fd0*/  @!P4 IMAD.MOV.U32 R12, RZ, RZ, R6 ;  /* 0x000000ffff0cc224 */ /* 0x000fe200078e0006 */
[----:B------:R-:W-:Y:S01]  /*11fe0*/  @!P1 MOV R6, R28 ;  /* 0x0000001c00069202 */ /* 0x000fe20000000f00 */
[----:B------:R-:W-:Y:S01]  /*11ff0*/  @!P1 IMAD.MOV.U32 R7, RZ, RZ, R29 ;  /* 0x000000ffff079224 */ /* 0x000fe200078e001d */
[----:B------:R-:W-:Y:S01]  /*12000*/  @P4 STS.128 [R239+0xf800], RZ ;  /* 0x00f800ffef004388 */ /* 0x000fe20000000c00 */
[----:B---3--:R-:W-:Y:S01]  /*12010*/  @!P1 IMAD R10, R189, 0x1a0, RZ ;  /* 0x000001a0bd0a9824 */ /* 0x008fe200078e02ff */
[----:B------:R-:W-:Y:S01]  /*12020*/  @P6 LOP3.LUT R48, R48, 0x2, RZ, 0xfc, !PT ;  /* 0x0000000230306812 */ /* 0x000fe200078efcff */
[----:B------:R-:W-:Y:S01]  /*12030*/  @!P1 IMAD.WIDE.U32 R6, R188, 0x1a0, R6 ;  /* 0x000001a0bc069825 */ /* 0x000fe200078e0006 */
[----:B------:R-:W-:Y:S01]  /*12040*/  @!PT LDS RZ, [RZ] ;  /* 0x00000000fffff984 */ /* 0x000fe20000000800 */
[----:B------:R-:W-:Y:S01]  /*12050*/  @!PT LDS RZ, [RZ] ;  /* 0x00000000fffff984 */ /* 0x000fe20000000800 */
[----:B------:R-:W-:Y:S01]  /*12060*/  @!PT LDS RZ, [RZ] ;  /* 0x00000000fffff984 */ /* 0x000fe20000000800 */
[----:B------:R1:W-:Y:S01]  /*12070*/  @!P4 LDGSTS.E.BYPASS.LTC128B.128 [R239+0xf800], desc[UR4][R12.64] ;  /* 0x0f8000000cefcfae */ /* 0x0003e2000b981a04 */
[----:B------:R-:W-:-:S02]  /*12080*/  ISETP.NE.AND P6, PT, R59, 0x1, PT ;  /* 0x000000013b00780c */ /* 0x000fc40003fc5270 */
[----:B------:R-:W-:Y:S01]  /*12090*/  @!P0 IMAD R8, R189, 0x1c0, RZ ;  /* 0x000001c0bd088824 */ /* 0x000fe200078e02ff */
[----:B------:R-:W-:Y:S01]  /*120a0*/  @P3 STS.128 [R239+0x10000], RZ ;  /* 0x010000ffef003388 */ /* 0x000fe20000000c00 */
[----:B------:R-:W-:-:S04]  /*120b0*/  @!P0 IMAD.WIDE.U32 R4, R188, 0x1c0, R4 ;  /* 0x000001c0bc048825 */ /* 0x000fc800078e0004 */
[----:B------:R-:W-:Y:S01]  /*120c0*/  @!P1 IMAD.IADD R11, R10, 0x1, R7 ;  /* 0x000000010a0b9824 */ /* 0x000fe200078e0207 */
[----:B------:R-:W-:Y:S01]  /*120d0*/  LOP3.LUT R7, R0, 0x1c0, R67, 0xf8, !PT ;  /* 0x000001c000077812 */ /* 0x000fe200078ef843 */
[----:B------:R-:W-:-:S03]  /*120e0*/  @!P3 IMAD.WIDE.U32 R24, R188, 0x160, R24 ;  /* 0x00000160bc18b825 */ /* 0x000fc600078e0018 */
[----:B------:R-:W-:Y:S01]  /*120f0*/  LOP3.LUT R0, R7, R226, RZ, 0x3c, !PT ;  /* 0x000000e207007212 */ /* 0x000fe200078e3cff */
[----:B------:R-:W-:Y:S01]  /*12100*/  @!P0 IMAD.IADD R9, R8, 0x1, R5 ;  /* 0x0000000108098824 */ /* 0x000fe200078e0205 */
[----:B------:R-:W-:Y:S01]  /*12110*/  LOP3.LUT R5, R228, 0x200, R67, 0xf8, !PT ;  /* 0x00000200e4057812 */ /* 0x000fe200078ef843 */
[----:B------:R-:W-:Y:S01]  /*12120*/  @!P3 IMAD.IADD R21, R20, 0x1, R25 ;  /* 0x000000011415b824 */ /* 0x000fe200078e0219 */
[----:B------:R-:W-:Y:S01]  /*12130*/  @!P3 MOV R20, R24 ;  /* 0x000000180014b202 */ /* 0x000fe20000000f00 */
[----:B------:R-:W-:Y:S01]  /*12140*/  @!P2 IMAD.IADD R19, R18, 0x1, R23 ;  /* 0x000000011213a824 */ /* 0x000fe200078e0217 */
[----:B------:R-:W-:Y:S01]  /*12150*/  @!P2 MOV R18, R22 ;  /* 0x000000160012a202 */ /* 0x000fe20000000f00 */
[----:B------:R-:W-:Y:S01]  /*12160*/  @!P1 IMAD.MOV.U32 R10, RZ, RZ, R6 ;  /* 0x000000ffff0a9224 */ /* 0x000fe200078e0006 */
[----:B------:R-:W-:Y:S01]  /*12170*/  LOP3.LUT R5, R5, R0, RZ, 0xfc, !PT ;  /* 0x0000000005057212 */ /* 0x000fe200078efcff */
[----:B------:R-:W-:Y:S01]  /*12180*/  @!PT LDS RZ, [RZ] ;  /* 0x00000000fffff984 */ /* 0x000fe20000000800 */
[----:B------:R-:W-:Y:S01]  /*12190*/  @!PT LDS RZ, [RZ] ;  /* 0x00000000fffff984 */ /* 0x000fe20000000800 */
[----:B------:R-:W-:Y:S01]  /*121a0*/  @!PT LDS RZ, [RZ] ;  /* 0x00000000fffff984 */ /* 0x000fe20000000800 */
[----:B------:R2:W-:Y:S01]  /*121b0*/  @!P3 LDGSTS.E.BYPASS.LTC128B.128 [R239+0x10000], desc[UR4][R20.64] ;  /* 0x1000000014efbfae */ /* 0x0005e2000b981a04 */
[----:B------:R-:W-:Y:S01]  /*121c0*/  @!P0 MOV R8, R4 ;  /* 0x0000000400088202 */ /* 0x000fe20000000f00 */
[----:B------:R-:W-:Y:S01]  /*121d0*/  VIADD R191, R58, UR6 ;  /* 0x000000063abf7c36 */ /* 0x000fe20008000000 */
[----:B------:R-:W-:Y:S01]  /*121e0*/  LEA R180, R5, UR6, 0x1 ;  /* 0x0000000605b47c11 */ /* 0x000fe2000f8e08ff */
[----:B------:R-:W-:Y:S02]  /*121f0*/  @P2 STS.128 [R239+0x10800], RZ ;  /* 0x010800ffef002388 */ /* 0x000fe40000000c00 */
[----:B------:R-:W-:Y:S01]  /*12200*/  IMAD.IADD R184, R191, 0x1, R190 ;  /* 0x00000001bfb87824 */ /* 0x000fe200078e02be */
[----:B------:R-:W-:Y:S01]  /*12210*/  IADD3 R176, PT, PT, R180, R190, RZ ;  /* 0x000000beb4b07210 */ /* 0x000fe20007ffe0ff */
        /* <DEDUP_REMOVED lines=9> */
[----:B------:R-:W-:-:S03]  /*122b0*/  LOP3.LUT P1, RZ, R56, 0x4, RZ, 0xc0, !PT ;  /* 0x0000000438ff7812 */ /* 0x000fc6000782c0ff */
[----:B------:R-:W-:Y:S01]  /*122c0*/  @P0 STS.128 [R239+0x11800], RZ ;  /* 0x011800ffef000388 */ /* 0x000fe20000000c00 */
[----:B------:R-:W-:-:S03]  /*122d0*/  SEL R57, R57, 0xffffffc0, !P1 ;  /* 0xffffffc039397807 */ /* 0x000fc60004800000 */
[----:B------:R-:W-:Y:S01]  /*122e0*/  @!PT LDS RZ, [RZ] ;  /* 0x00000000fffff984 */ /* 0x000fe20000000800 */
[----:B------:R-:W-:Y:S01]  /*122f0*/  @!PT LDS RZ, [RZ] ;  /* 0x00000000fffff984 */ /* 0x000fe20000000800 */
[----:B------:R-:W-:Y:S01]  /*12300*/  @!PT LDS RZ, [RZ] ;  /* 0x00000000fffff984 */ /* 0x000fe20000000800 */
[----:B------:R4:W-:Y:S01]  /*12310*/  @!P0 LDGSTS.E.BYPASS.LTC128B.128 [R239+0x11800], desc[UR4][R8.64] ;  /* 0x1180000008ef8fae */ /* 0x0009e2000b981a04 */
[----:B------:R-:W-:Y:S01]  /*12320*/  IADD3 R185, PT, PT, R180, R57, RZ ;  /* 0x00000039b4b97210 */ /* 0x000fe20007ffe0ff */
[----:B------:R-:W-:Y:S02]  /*12330*/  IMAD.IADD R191, R191, 0x1, R57 ;  /* 0x00000001bfbf7824 */ /* 0x000fe400078e0239 */
[----:B------:R-:W-:Y:S03]  /*12340*/  LDSM.16.M88.4 R44, [R180] ;  /* 0x00000000b42c783b */ /* 0x000fe60000000200 */
[C---:B------:R-:W-:Y:S01]  /*12350*/  IADD3 R192, PT, PT, R190.reuse, R191, RZ ;  /* 0x000000bfbec07210 */ /* 0x040fe20007ffe0ff */
[----:B-1----:R-:W3:Y:S04]  /*12360*/  LDSM.16.M88.4 R12, [R58+UR6+0x3800] ;  /* 0x003800063a0c783b */ /* 0x002ee80008000200 */
[----:B------:R-:W1:Y:S04]  /*12370*/  LDSM.16.M88.4 R116, [R58+UR6+0x5800] ;  /* 0x005800063a74783b */ /* 0x000e680008000200 */
[----:B--2---:R-:W2:Y:S04]  /*12380*/  LDSM.16.M88.4 R20, [R58+UR6+0x3000] ;  /* 0x003000063a14783b */ /* 0x004ea80008000200 */
[----:B------:R-:W4:Y:S04]  /*12390*/  LDSM.16.M88.4 R28, [R58+UR6+0x2800] ;  /* 0x002800063a1c783b */ /* 0x000f280008000200 */
[----:B------:R-:W4:Y:S04]  /*123a0*/  LDSM.16.M88.4 R124, [R58+UR6+0x5000] ;  /* 0x005000063a7c783b */ /* 0x000f280008000200 */
[----:B------:R-:W4:Y:S04]  /*123b0*/  LDSM.16.M88.4 R36, [R58+UR6+0x2000] ;  /* 0x002000063a24783b */ /* 0x000f280008000200 */
[----:B------:R-:W-:Y:S04]  /*123c0*/  LDSM.16.M88.4 R176, [R176] ;  /* 0x00000000b0b0783b */ /* 0x000fe80000000200 */
[----:B------:R-:W4:Y:S04]  /*123d0*/  LDSM.16.M88.4 R160, [R184+0x3800] ;  /* 0x00380000b8a0783b */ /* 0x000f280000000200 */
[----:B------:R-:W4:Y:S04]  /*123e0*/  LDSM.16.M88.4 R140, [R184+0x5800] ;  /* 0x00580000b88c783b */ /* 0x000f280000000200 */
[----:B------:R-:W4:Y:S04]  /*123f0*/  LDSM.16.M88.4 R164, [R184+0x3000] ;  /* 0x00300000b8a4783b */ /* 0x000f280000000200 */
[----:B------:R-:W4:Y:S01]  /*12400*/  LDSM.16.M88.4 R148, [R184+0x2800] ;  /* 0x00280000b894783b */ /* 0x000f220000000200 */
[C---:B---3--:R-:W-:Y:S03]  /*12410*/  HMMA.16816.F32 R16, R44.reuse, R12, RZ ;  /* 0x0000000c2c10723c */ /* 0x048fe600000018ff */
[----:B------:R-:W3:Y:S04]  /*12420*/  LDSM.16.M88.4 R144, [R184+0x5000] ;  /* 0x00500000b890783b */ /* 0x000ee80000000200 */
[----:B------:R-:W3:Y:S01]  /*12430*/  LDSM.16.M88.4 R168, [R184+0x2000] ;  /* 0x00200000b8a8783b */ /* 0x000ee20000000200 */
[C---:B-1----:R-:W-:Y:S03]  /*12440*/  HMMA.16816.F32 R120, R44.reuse, R116, RZ ;  /* 0x000000742c78723c */ /* 0x042fe600000018ff */
[----:B------:R-:W1:Y:S04]  /*12450*/  LDSM.16.M88.4 R84, [R58+UR6+0x7800] ;  /* 0x007800063a54783b */ /* 0x000e680008000200 */
[----:B------:R-:W1:Y:S01]  /*12460*/  LDSM.16.M88.4 R4, [R58+UR6+0x4000] ;  /* 0x004000063a04783b */ /* 0x000e620008000200 */
[C---:B------:R-:W-:Y:S03]  /*12470*/  HMMA.16816.F32 R12, R44.reuse, R14, RZ ;  /* 0x0000000e2c0c723c */ /* 0x040fe600000018ff */
[----:B------:R-:W1:Y:S04]  /*12480*/  LDSM.16.M88.4 R132, [R58+UR6+0x4800] ;  /* 0x004800063a84783b */ /* 0x000e680008000200 */
[----:B------:R-:W1:Y:S01]  /*12490*/  LDSM.16.M88.4 R108, [R58+UR6+0x6000] ;  /* 0x006000063a6c783b */ /* 0x000e620008000200 */
[C---:B------:R-:W-:Y:S03]  /*124a0*/  HMMA.16816.F32 R116, R44.reuse, R118, RZ ;  /* 0x000000762c74723c */ /* 0x040fe600000018ff */
[----:B------:R-:W1:Y:S04]  /*124b0*/  LDSM.16.M88.4 R52, [R58+UR6+0x9000] ;  /* 0x009000063a34783b */ /* 0x000e680008000200 */
[----:B------:R-:W-:Y:S01]  /*124c0*/  LDSM.16.M88.4 R100, [R58+UR6+0x6800] ;  /* 0x006800063a64783b */ /* 0x000fe20008000200 */
[C---:B--2---:R-:W-:Y:S03]  /*124d0*/  HMMA.16816.F32 R24, R44.reuse, R20, RZ ;  /* 0x000000142c18723c */ /* 0x044fe600000018ff */
[----:B------:R-:W-:Y:S04]  /*124e0*/  LDSM.16.M88.4 R92, [R58+UR6+0x7000] ;  /* 0x007000063a5c783b */ /* 0x000fe80008000200 */
[----:B------:R-:W-:Y:S01]  /*124f0*/  LDSM.16.M88.4 R76, [R58+UR6+0x8000] ;  /* 0x008000063a4c783b */ /* 0x000fe20008000200 */
[C---:B------:R-:W-:Y:S03]  /*12500*/  HMMA.16816.F32 R20, R44.reuse, R22, RZ ;  /* 0x000000162c14723c */ /* 0x040fe600000018ff */
[----:B------:R-:W-:Y:S04]  /*12510*/  LDSM.16.M88.4 R68, [R58+UR6+0x8800] ;  /* 0x008800063a44783b */ /* 0x000fe80008000200 */
[----:B------:R-:W-:Y:S01]  /*12520*/  LDSM.16.M88.4 R172, [R58+UR6+0x9800] ;  /* 0x009800063aac783b */ /* 0x000fe20008000200 */
[C---:B----4-:R-:W-:Y:S03]  /*12530*/  HMMA.16816.F32 R32, R44.reuse, R28, RZ ;  /* 0x0000001c2c20723c */ /* 0x050fe600000018ff */
[----:B------:R-:W-:Y:S04]  /*12540*/  LDSM.16.M88.4 R156, [R184+0x4000] ;  /* 0x00400000b89c783b */ /* 0x000fe80000000200 */
[----:B------:R-:W-:Y:S01]  /*12550*/  LDSM.16.M88.4 R152, [R184+0x4800] ;  /* 0x00480000b898783b */ /* 0x000fe20000000200 */
[C---:B------:R-:W-:Y:S03]  /*12560*/  HMMA.16816.F32 R128, R44.reuse, R124, RZ ;  /* 0x0000007c2c80723c */ /* 0x040fe600000018ff */
[----:B------:R-:W-:Y:S04]  /*12570*/  LDSM.16.M88.4 R180, [R184+0x9800] ;  /* 0x00980000b8b4783b */ /* 0x000fe80000000200 */
[----:B------:R-:W0:Y:S01]  /*12580*/  LDGDEPBAR ;  /* 0x00000000000079af */ /* 0x000e220000000000 */
[C---:B------:R-:W-:Y:S08]  /*12590*/  HMMA.16816.F32 R28, R44.reuse, R30, RZ ;  /* 0x0000001e2c1c723c */ /* 0x040ff000000018ff */
[C---:B------:R-:W-:Y:S08]  /*125a0*/  HMMA.16816.F32 R124, R44.reuse, R126, RZ ;  /* 0x0000007e2c7c723c */ /* 0x040ff000000018ff */
[----:B------:R-:W-:Y:S08]  /*125b0*/  HMMA.16816.F32 R40, R44, R36, RZ ;  /* 0x000000242c28723c */ /* 0x000ff000000018ff */
[C---:B------:R-:W-:Y:S08]  /*125c0*/  HMMA.16816.F32 R16, R176.reuse, R160, R16 ;  /* 0x000000a0b010723c */ /* 0x040ff00000001810 */
[C---:B------:R-:W-:Y:S01]  /*125d0*/  HMMA.16816.F32 R12, R176.reuse, R162, R12 ;  /* 0x000000a2b00c723c */ /* 0x040fe2000000180c */
[----:B------:R2:W-:Y:S07]  /*125e0*/  LDSM.16.M88.4 R160, [R185] ;  /* 0x00000000b9a0783b */ /* 0x0005ee0000000200 */
[C---:B------:R-:W-:Y:S08]  /*125f0*/  HMMA.16816.F32 R120, R176.reuse, R140, R120 ;  /* 0x0000008cb078723c */ /* 0x040ff00000001878 */
[----:B------:R-:W-:Y:S01]  /*12600*/  HMMA.16816.F32 R116, R176, R142, R116 ;  /* 0x0000008eb074723c */ /* 0x000fe20000001874 */
[----:B------:R-:W4:Y:S07]  /*12610*/  LDSM.16.M88.4 R140, [R191+0x2000] ;  /* 0x00200000bf8c783b */ /* 0x000f2e0000000200 */
[----:B------:R-:W-:Y:S01]  /*12620*/  HMMA.16816.F32 R36, R44, R38, RZ ;  /* 0x000000262c24723c */ /* 0x000fe200000018ff */
[----:B--2---:R-:W-:-:S07]  /*12630*/  IMAD.IADD R185, R190, 0x1, R185 ;  /* 0x00000001beb97824 */ /* 0x004fce00078e02b9 */
[C---:B------:R-:W-:Y:S08]  /*12640*/  HMMA.16816.F32 R24, R176.reuse, R164, R24 ;  /* 0x000000a4b018723c */ /* 0x040ff00000001818 */
        /* <DEDUP_REMOVED lines=8> */
[C---:B------:R-:W-:Y:S08]  /*126d0*/  HMMA.16816.F32 R40, R176.reuse, R168, R40 ;  /* 0x000000a8b028723c */ /* 0x040ff00000001828 */
[----:B------:R-:W-:Y:S01]  /*126e0*/  HMMA.16816.F32 R36, R176, R170, R36 ;  /* 0x000000aab024723c */ /* 0x000fe20000001824 */
        /* <DEDUP_REMOVED lines=12> */
[----:B------:R-:W-:Y:S01]  /*127b0*/  HMMA.16816.F32 R36, R160, R142, R36 ;  /* 0x0000008ea024723c */ /* 0x000fe20000001824 */
[----:B------:R-:W1:Y:S07]  /*127c0*/  LDSM.16.M88.4 R140, [R191+0x6000] ;  /* 0x00600000bf8c783b */ /* 0x000e6e0000000200 */
[C---:B--2---:R-:W-:Y:S08]  /*127d0*/  HMMA.16816.F32 R88, R176.reuse, R164, R88 ;  /* 0x000000a4b058723c */ /* 0x044ff00000001858 */
[----:B------:R-:W-:Y:S01]  /*127e0*/  HMMA.16816.F32 R84, R176, R166, R84 ;  /* 0x000000a6b054723c */ /* 0x000fe20000001854 */
[----:B------:R-:W2:Y:S07]  /*127f0*/  LDSM.16.M88.4 R164, [R191+0x4000] ;  /* 0x00400000bfa4783b */ /* 0x000eae0000000200 */
        /* <DEDUP_REMOVED lines=11> */
[C---:B------:R-:W-:Y:S08]  /*128b0*/  HMMA.16816.F32 R8, R176.reuse, R156, R8 ;  /* 0x0000009cb008723c */ /* 0x040ff00000001808 */
[C---:B------:R-:W-:Y:S01]  /*128c0*/  HMMA.16816.F32 R4, R176.reuse, R158, R4 ;  /* 0x0000009eb004723c */ /* 0x040fe20000001804 */
[----:B------:R-:W4:Y:S07]  /*128d0*/  LDSM.16.M88.4 R156, [R184+0x8000] ;  /* 0x00800000b89c783b */ /* 0x000f2e0000000200 */
[C---:B------:R-:W-:Y:S08]  /*128e0*/  HMMA.16816.F32 R136, R176.reuse, R152, R136 ;  /* 0x00000098b088723c */ /* 0x040ff00000001888 */
[C---:B------:R-:W-:Y:S01]  /*128f0*/  HMMA.16816.F32 R132, R176.reuse, R154, R132 ;  /* 0x0000009ab084723c */ /* 0x040fe20000001884 */
[----:B------:R-:W4:Y:S04]  /*12900*/  LDSM.16.M88.4 R152, [R184+0x8800] ;  /* 0x00880000b898783b */ /* 0x000f280000000200 */
[----:B------:R-:W-:Y:S03]  /*12910*/  LDSM.16.M88.4 R184, [R185] ;  /* 0x00000000b9b8783b */ /* 0x000fe60000000200 */
[C---:B------:R-:W-:Y:S08]  /*12920*/  HMMA.16816.F32 R112, R176.reuse, R148, R112 ;  /* 0x00000094b070723c */ /* 0x040ff00000001870 */
[C---:B------:R-:W-:Y:S01]  /*12930*/  HMMA.16816.F32 R108, R176.reuse, R150, R108 ;  /* 0x00000096b06c723c */ /* 0x040fe2000000186c */
[----:B------:R-:W4:Y:S07]  /*12940*/  LDSM.16.M88.4 R148, [R191+0x2800] ;  /* 0x00280000bf94783b */ /* 0x000f2e0000000200 */
[C---:B---3--:R-:W-:Y:S08]  /*12950*/  HMMA.16816.F32 R60, R176.reuse, R144, R60 ;  /* 0x00000090b03c723c */ /* 0x048ff0000000183c */
[----:B------:R-:W-:Y:S01]  /*12960*/  HMMA.16816.F32 R52, R176, R146, R52 ;  /* 0x00000092b034723c */ /* 0x000fe20000001834 */
[----:B------:R-:W3:Y:S07]  /*12970*/  LDSM.16.M88.4 R144, [R191+0x5800] ;  /* 0x00580000bf90783b */ /* 0x000eee0000000200 */
[C---:B-1----:R-:W-:Y:S08]  /*12980*/  HMMA.16816.F32 R112, R160.reuse, R140, R112 ;  /* 0x0000008ca070723c */ /* 0x042ff00000001870 */
[C---:B------:R-:W-:Y:S01]  /*12990*/  HMMA.16816.F32 R108, R160.reuse, R142, R108 ;  /* 0x0000008ea06c723c */ /* 0x040fe2000000186c */
[----:B------:R-:W1:Y:S07]  /*129a0*/  LDSM.16.M88.4 R140, [R191+0x8800] ;  /* 0x00880000bf8c783b */ /* 0x000e6e0000000200 */
[C---:B--2---:R-:W-:Y:S08]  /*129b0*/  HMMA.16816.F32 R8, R160.reuse, R164, R8 ;  /* 0x000000a4a008723c */ /* 0x044ff00000001808 */
[----:B------:R-:W-:Y:S01]  /*129c0*/  HMMA.16816.F32 R4, R160, R166, R4 ;  /* 0x000000a6a004723c */ /* 0x000fe20000001804 */
[----:B------:R-:W2:Y:S07]  /*129d0*/  LDSM.16.M88.4 R164, [R191+0x9800] ;  /* 0x00980000bfa4783b */ /* 0x000eae0000000200 */
        /* <DEDUP_REMOVED lines=15> */
[C---:B---3--:R-:W-:Y:S08]  /*12ad0*/  HMMA.16816.F32 R120, R160.reuse, R144, R120 ;  /* 0x00000090a078723c */ /* 0x048ff00000001878 */
[----:B------:R-:W-:Y:S01]  /*12ae0*/  HMMA.16816.F32 R116, R160, R146, R116 ;  /* 0x00000092a074723c */ /* 0x000fe20000001874 */
[----:B------:R-:W3:Y:S07]  /*12af0*/  LDSM.16.M88.4 R144, [R191+0x8000] ;  /* 0x00800000bf90783b */ /* 0x000eee0000000200 */
[C---:B------:R-:W-:Y:S08]  /*12b00*/  HMMA.16816.F32 R48, R176.reuse, R180, R48 ;  /* 0x000000b4b030723c */ /* 0x040ff00000001830 */
[----:B------:R-:W-:Y:S01]  /*12b10*/  HMMA.16816.F32 R44, R176, R182, R44 ;  /* 0x000000b6b02c723c */ /* 0x000fe2000000182c */
[----:B------:R-:W-:Y:S04]  /*12b20*/  LDSM.16.M88.4 R176, [R191+0x7000] ;  /* 0x00700000bfb0783b */ /* 0x000fe80000000200 */
[----:B------:R-:W-:Y:S03]  /*12b30*/  LDSM.16.M88.4 R180, [R192+0x4800] ;  /* 0x00480000c0b4783b */ /* 0x000fe60000000200 */
        /* <DEDUP_REMOVED lines=27> */
[----:B--2---:R-:W-:Y:S01]  /*12cf0*/  HMMA.16816.F32 R104, R184, R164, R104 ;  /* 0x000000a4b868723c */ /* 0x004fe20000001868 */
[----:B------:R-:W2:Y:S07]  /*12d00*/  S2R R164, SR_CTAID.X ;  /* 0x0000000000a47919 */ /* 0x000eae0000002500 */
[C---:B------:R-:W-:Y:S08]  /*12d10*/  HMMA.16816.F32 R96, R160.reuse, R176, R96 ;  /* 0x000000b0a060723c */ /* 0x040ff00000001860 */
[C---:B------:R-:W-:Y:S01]  /*12d20*/  HMMA.16816.F32 R92, R160.reuse, R178, R92 ;  /* 0x000000b2a05c723c */ /* 0x040fe2000000185c */
[----:B------:R-:W2:Y:S07]  /*12d30*/  LDSM.16.M88.4 R176, [R192+0x5000] ;  /* 0x00500000c0b0783b */ /* 0x000eae0000000200 */
[C---:B----4-:R-:W-:Y:S08]  /*12d40*/  HMMA.16816.F32 R88, R160.reuse, R172, R88 ;  /* 0x000000aca058723c */ /* 0x050ff00000001858 */
[C---:B------:R-:W-:Y:S01]  /*12d50*/  HMMA.16816.F32 R84, R160.reuse, R174, R84 ;  /* 0x000000aea054723c */ /* 0x040fe20000001854 */
[----:B------:R-:W4:Y:S07]  /*12d60*/  LDSM.16.M88.4 R172, [R192+0x5800] ;  /* 0x00580000c0ac783b */ /* 0x000f2e0000000200 */
[C---:B------:R-:W-:Y:S08]  /*12d70*/  HMMA.16816.F32 R60, R160.reuse, R168, R60 ;  /* 0x000000a8a03c723c */ /* 0x040ff0000000183c */
[----:B------:R-:W-:Y:S01]  /*12d80*/  HMMA.16816.F32 R52, R160, R170, R52 ;  /* 0x000000aaa034723c */ /* 0x000fe20000001834 */
[----:B------:R-:W4:Y:S04]  /*12d90*/  LDSM.16.M88.4 R168, [R192+0x6000] ;  /* 0x00600000c0a8783b */ /* 0x000f280000000200 */
[----:B------:R-:W4:Y:S03]  /*12da0*/  LDSM.16.M88.4 R160, [R192+0x7000] ;  /* 0x00700000c0a0783b */ /* 0x000f260000000200 */
        /* <DEDUP_REMOVED lines=11> */
[----:B------:R-:W3:Y:S01]  /*12e60*/  LDSM.16.M88.4 R144, [R192+0x9000] ;  /* 0x00900000c090783b */ /* 0x000ee20000000200 */
[----:B------:R-:W-:-:S06]  /*12e70*/  DEPBAR.LE SB0, 0x0 ;  /* 0x000080000000791a */ /* 0x000fcc0000000000 */
[----:B-1----:R-:W-:Y:S01]  /*12e80*/  HMMA.16816.F32 R48, R184, R140, R48 ;  /* 0x0000008cb830723c */ /* 0x002fe20000001830 */
[----:B------:R-:W-:Y:S02]  /*12e90*/  LOP3.LUT R141, R227, 0x1f0, RZ, 0xc0, !PT ;  /* 0x000001f0e38d7812 */ /* 0x000fe400078ec0ff */
[----:B------:R-:W-:-:S03]  /*12ea0*/  SHF.R.U32.HI R140, RZ, 0x2, R56 ;  /* 0x00000002ff8c7819 */ /* 0x000fc60000011638 */
[----:B--2---:R-:W-:Y:S01]  /*12eb0*/  IMAD R164, R164, 0x40, R141 ;  /* 0x00000040a4a47824 */ /* 0x004fe200078e028d */
[----:B------:R-:W-:Y:S01]  /*12ec0*/  LOP3.LUT R140, R140, 0x7, RZ, 0xc0, !PT ;  /* 0x000000078c8c7812 */ /* 0x000fe200078ec0ff */
[----:B------:R-:W-:Y:S03]  /*12ed0*/  HMMA.16816.F32 R136, R184, R180, R136 ;  /* 0x000000b4b888723c */ /* 0x000fe60000001888 */
[----:B------:R-:W-:-:S04]  /*12ee0*/  IADD3 R217, PT, PT, -R231, R140, R164 ;  /* 0x0000008ce7d97210 */ /* 0x000fc80007ffe1a4 */
[--C-:B------:R-:W-:Y:S01]  /*12ef0*/  IADD3 R217, PT, PT, R217, UR7, R66.reuse ;  /* 0x00000007d9d97c10 */ /* 0x100fe2000fffe042 */
[----:B------:R-:W-:Y:S03]  /*12f00*/  HMMA.16816.F32 R132, R184, R182, R132 ;  /* 0x000000b6b884723c */ /* 0x000fe60000001884 */
[C-C-:B------:R-:W-:Y:S02]  /*12f10*/  VIADDMNMX R216, R217.reuse, 0x1, R66.reuse, PT ;  /* 0x00000001d9d87846 */ /* 0x140fe40003800142 */
[----:B------:R-:W-:-:S03]  /*12f20*/  VIADDMNMX R217, R217, 0x9, R66, PT ;  /* 0x00000009d9d97846 */ /* 0x000fc60003800142 */
[C---:B------:R-:W-:Y:S08]  /*12f30*/  HMMA.16816.F32 R128, R184.reuse, R176, R128 ;  /* 0x000000b0b880723c */ /* 0x040ff00000001880 */
        /* <DEDUP_REMOVED lines=30> */
.L_x_2401:
        /* <DEDUP_REMOVED lines=60> */
.L_x_2402:
[C---:B------:R-:W-:Y:S01]  /*134e0*/  IMAD.SHL.U32 R141, R2.reuse, 0x20, RZ ;  /* 0x00000020028d7824 */ /* 0x040fe200078e00ff */
[----:B------:R-:W-:Y:S01]  /*134f0*/  SHF.L.U64.HI R2, R2, 0x5, R3 ;  /* 0x0000000502027819 */ /* 0x000fe20000010203 */
[----:B------:R-:W-:Y:S01]  /*13500*/  @!PT LDS RZ, [RZ] ;  /* 0x00000000fffff984 */ /* 0x000fe20000000800 */
[----:B------:R-:W-:Y:S01]  /*13510*/  @!PT LDS RZ, [RZ] ;  /* 0x00000000fffff984 */ /* 0x000fe20000000800 */
[----:B------:R-:W-:Y:S01]  /*13520*/  @!PT LDS RZ, [RZ] ;  /* 0x00000000fffff984 */ /* 0x000fe20000000800 */
[----:B------:R-:W-:Y:S03]  /*13530*/  LDGSTS.E.BYPASS.LTC128B.128 [R239+0x2000], desc[UR4][R232.64] ;  /* 0x02000000e8ef7fae */ /* 0x000fe6000b981a04 */
[----:B------:R-:W-:-:S04]  /*13540*/  IADD3 R142, P0, PT, R141, R232, RZ ;  /* 0x000000e88d8e7210 */ /* 0x000fc80007f1e0ff */
        /* <DEDUP_REMOVED lines=23> */
[-C--:B-1----:R-:W-:Y:S01]  /*136c0*/  IADD3 R142, P2, PT, R158, R141.reuse, RZ ;  /* 0x0000008d9e8e7210 */ /* 0x082fe20007f5e0ff */
[--C-:B------:R-:W-:Y:S01]  /*136d0*/  IMAD.X R159, R157, 0x1, R2.reuse, P0 ;  /* 0x000000019d9f7824 */ /* 0x100fe200000e0602 */
[----:B------:R1:W-:Y:S02]  /*136e0*/  LDGSTS.E.BYPASS.LTC128B.128 [R239+0x6000], desc[UR4][R156.64] ;  /* 0x060000009cef7fae */ /* 0x0003e4000b981a04 */
[-C--:B--2---:R-:W-:Y:S01]  /*136f0*/  IADD3 R148, P0, PT, R142, R141.reuse, RZ ;  /* 0x0000008d8e947210 */ /* 0x084fe20007f1e0ff */
[--C-:B------:R-:W-:Y:S01]  /*13700*/  IMAD.X R143, R159, 0x1, R2.reuse, P2 ;  /* 0x000000019f8f7824 */ /* 0x100fe200010e0602 */
[----:B------:R1:W-:Y:S02]  /*13710*/  LDGSTS.E.BYPASS.LTC128B.128 [R239+0x6800], desc[UR4][R158.64] ;  /* 0x068000009eef7fae */ /* 0x0003e4000b981a04 */
[-C--:B---3--:R-:W-:Y:S01]  /*13720*/  IADD3 R146, P2, PT, R148, R141.reuse, RZ ;  /* 0x0000008d94927210 */ /* 0x088fe20007f5e0ff */
[--C-:B------:R-:W-:Y:S01]  /*13730*/  IMAD.X R149, R143, 0x1, R2.reuse, P0 ;  /* 0x000000018f957824 */ /* 0x100fe200000e0602 */
[----:B------:R1:W-:Y:S02]  /*13740*/  LDGSTS.E.BYPASS.LTC128B.128 [R239+0x7000], desc[UR4][R142.64] ;  /* 0x070000008eef7fae */ /* 0x0003e4000b981a04 */
[-C--:B----4-:R-:W-:Y:S01]  /*13750*/  IADD3 R144, P0, PT, R146, R141.reuse, RZ ;  /* 0x0000008d92907210 */ /* 0x090fe20007f1e0ff */
[--C-:B------:R-:W-:Y:S01]  /*13760*/  IMAD.X R147, R149, 0x1, R2.reuse, P2 ;  /* 0x0000000195937824 */ /* 0x100fe200010e0602 */
[----:B------:R1:W-:Y:S02]  /*13770*/  LDGSTS.E.BYPASS.LTC128B.128 [R239+0x7800], desc[UR4][R148.64] ;  /* 0x0780000094ef7fae */ /* 0x0003e4000b981a04 */
[-C--:B------:R-:W-:Y:S01]  /*13780*/  IADD3 R140, P2, PT, R144, R141.reuse, RZ ;  /* 0x0000008d908c7210 */ /* 0x080fe20007f5e0ff */
[--C-:B------:R-:W-:Y:S01]  /*13790*/  IMAD.X R145, R147, 0x1, R2.reuse, P0 ;  /* 0x0000000193917824 */ /* 0x100fe200000e0602 */
[----:B------:R1:W-:Y:S02]  /*137a0*/  LDGSTS.E.BYPASS.LTC128B.128 [R239+0x8000], desc[UR4][R146.64] ;  /* 0x0800000092ef7fae */ /* 0x0003e4000b981a04 */
[----:B-----5:R-:W-:Y:S01]  /*137b0*/  IADD3 R150, P0, PT, R140, R141, RZ ;  /* 0x0000008d8c967210 */ /* 0x020fe20007f1e0ff */
[--C-:B------:R-:W-:Y:S01]  /*137c0*/  IMAD.X R141, R145, 0x1, R2.reuse, P2 ;  /* 0x00000001918d7824 */ /* 0x100fe200010e0602 */
[----:B------:R1:W-:Y:S03]  /*137d0*/  LDGSTS.E.BYPASS.LTC128B.128 [R239+0x8800], desc[UR4][R144.64] ;  /* 0x0880000090ef7fae */ /* 0x0003e6000b981a04 */
[----:B------:R-:W-:Y:S01]  /*137e0*/  IMAD.X R151, R141, 0x1, R2, P0 ;  /* 0x000000018d977824 */ /* 0x000fe200000e0602 */
[----:B------:R1:W-:Y:S04]  /*137f0*/  LDGSTS.E.BYPASS.LTC128B.128 [R239+0x9000], desc[UR4][R140.64] ;  /* 0x090000008cef7fae */ /* 0x0003e8000b981a04 */
[----:B------:R1:W-:Y:S04]  /*13800*/  LDGSTS.E.BYPASS.LTC128B.128 [R239+0x9800], desc[UR4][R150.64] ;  /* 0x0980000096ef7fae */ /* 0x0003e8000b981a04 */
[----:B------:R-:W0:Y:S02]  /*13810*/  LDGDEPBAR ;  /* 0x00000000000079af */ /* 0x000e240000000000 */
.L_x_2400:
[----:B------:R-:W-:Y:S01]  /*13820*/  IMAD.SHL.U32 R2, R56, 0x2, RZ ;  /* 0x0000000238027824 */ /* 0x000fe200078e00ff */
[----:B------:R-:W2:Y:S01]  /*13830*/  LDCU UR7, c[0x0][0x45c] ;  /* 0x00008b80ff0777ac */ /* 0x000ea20008000800 */
[----:B------:R-:W-:Y:S01]  /*13840*/  LOP3.LUT R225, R0, 0x200, R67, 0xf8, !PT ;  /* 0x0000020000e17812 */ /* 0x000fe200078ef843 */
[----:B------:R-:W-:Y:S02]  /*13850*/  IMAD.MOV.U32 R241, RZ, RZ, -0x1 ;  /* 0xfffffffffff17424 */ /* 0x000fe400078e00ff */
[----:B------:R-:W-:Y:S02]  /*13860*/  LOP3.LUT R2, R2, 0x6, RZ, 0xc0, !PT ;  /* 0x0000000602027812 */ /* 0x000fe400078ec0ff */
[----:B------:R-:W-:-:S03]  /*13870*/  LEA R225, R225, UR6, 0x1 ;  /* 0x00000006e1e17c11 */ /* 0x000fc6000f8e08ff */
[----:B------:R-:W-:-:S04]  /*13880*/  IMAD R2, R59, 0x100, R2 ;  /* 0x000001003b027824 */ /* 0x000fc800078e0202 */
[C---:B------:R-:W-:Y:S02]  /*13890*/  VIADD R3, R2.reuse, 0xffffff00 ;  /* 0xffffff0002037836 */ /* 0x040fe40000000000 */
[----:B------:R-:W-:-:S03]  /*138a0*/  VIADD R66, R2, 0xffffff01 ;  /* 0xffffff0102427836 */ /* 0x000fc60000000000 */
[CC--:B------:R-:W-:Y:S02]  /*138b0*/  ISETP.GE.AND P2, PT, R3.reuse, R216.reuse, PT ;  /* 0x000000d80300720c */ /* 0x0c0fe40003f46270 */
[-C--:B------:R-:W-:Y:S01]  /*138c0*/  ISETP.GE.AND P0, PT, R3, R217.reuse, PT ;  /* 0x000000d90300720c */ /* 0x080fe20003f06270 */
[----:B------:R-:W-:Y:S01]  /*138d0*/  VIADD R3, R2, 0xffffff08 ;  /* 0xffffff0802037836 */ /* 0x000fe20000000000 */
[----:B------:R-:W-:Y:S01]  /*138e0*/  FSEL R204, R40, -INF , !P2 ;  /* 0xff80000028cc7808 */ /* 0x000fe20005000000 */
[----:B------:R-:W-:Y:S01]  /*138f0*/  VIADD R40, R2, 0xffffff09 ;  /* 0xffffff0902287836 */ /* 0x000fe20000000000 */
[-C--:B------:R-:W-:Y:S02]  /*13900*/  ISETP.GE.AND P4, PT, R66, R216.reuse, PT ;  /* 0x000000d84200720c */ /* 0x080fe40003f86270 */
[C---:B------:R-:W-:Y:S02]  /*13910*/  ISETP.GE.AND P5, PT, R3.reuse, R216, PT ;  /* 0x000000d80300720c */ /* 0x040fe40003fa6270 */
[-C--:B------:R-:W-:Y:S01]  /*13920*/  ISETP.GE.AND P2, PT, R3, R217.reuse, PT ;  /* 0x000000d90300720c */ /* 0x080fe20003f46270 */
[----:B------:R-:W-:Y:S01]  /*13930*/  VIADD R3, R2, 0xffffff10 ;  /* 0xffffff1002037836 */ /* 0x000fe20000000000 */
[----:B------:R-:W-:-:S02]  /*13940*/  ISETP.GE.AND P3, PT, R66, R217, PT ;  /* 0x000000d94200720c */ /* 0x000fc40003f66270 */
[----:B-1----:R-:W-:Y:S02]  /*13950*/  FSEL R141, R42, -INF , !P0 ;  /* 0xff8000002a8d7808 */ /* 0x002fe40004000000 */
[----:B------:R-:W-:Y:S02]  /*13960*/  FSEL R42, R41, -INF , !P4 ;  /* 0xff800000292a7808 */ /* 0x000fe40006000000 */
[----:B------:R-:W-:Y:S01]  /*13970*/  FSEL R206, R36, -INF , !P5 ;  /* 0xff80000024ce7808 */ /* 0x000fe20006800000 */
[C---:B------:R-:W-:Y:S01]  /*13980*/  VIADD R36, R2.reuse, 0xffffff11 ;  /* 0xffffff1102247836 */ /* 0x040fe20000000000 */
[----:B------:R-:W-:Y:S02]  /*13990*/  FSEL R43, R43, -INF , !P3 ;  /* 0xff8000002b2b7808 */ /* 0x000fe40005800000 */
[CC--:B------:R-:W-:Y:S02]  /*139a0*/  ISETP.GE.AND P5, PT, R3.reuse, R216.reuse, PT ;  /* 0x000000d80300720c */ /* 0x0c0fe40003fa6270 */
[----:B------:R-:W-:Y:S01]  /*139b0*/  ISETP.GE.AND P4, PT, R3, R217, PT ;  /* 0x000000d90300720c */ /* 0x000fe20003f86270 */
[----:B------:R-:W-:Y:S01]  /*139c0*/  VIADD R3, R2, 0xffffff18 ;  /* 0xffffff1802037836 */ /* 0x000fe20000000000 */
[----:B------:R-:W-:-:S02]  /*139d0*/  ISETP.GE.AND P3, PT, R40, R216, PT ;  /* 0x000000d82800720c */ /* 0x000fc40003f66270 */
[-C--:B------:R-:W-:Y:S02]  /*139e0*/  ISETP.GE.AND P0, PT, R40, R217.reuse, PT ;  /* 0x000000d92800720c */ /* 0x080fe40003f06270 */
[----:B------:R-:W-:Y:S02]  /*139f0*/  FSEL R40, R37, -INF , !P3 ;  /* 0xff80000025287808 */ /* 0x000fe40005800000 */
[----:B------:R-:W-:Y:S01]  /*13a00*/  FSEL R140, R32, -INF , !P5 ;  /* 0xff800000208c7808 */ /* 0x000fe20006800000 */
[C---:B------:R-:W-:Y:S01]  /*13a10*/  VIADD R32, R2.reuse, 0xffffff19 ;  /* 0xffffff1902207836 */ /* 0x040fe20000000000 */
        /* <DEDUP_REMOVED lines=34> */
[----:B------:R-:W-:Y:S01]  /*13c40*/  FSEL R144, R25, -INF , !P2 ;  /* 0xff80000019907808 */ /* 0x000fe20005000000 */
[----:B------:R-:W-:Y:S01]  /*13c50*/  LDSM.16.MT88.4 R28, [R225+0xa800] ;  /* 0x00a80000e11c783b */ /* 0x000fe20000004200 */
[----:B------:R-:W-:Y:S02]  /*13c60*/  FSEL R153, R27, -INF , !P0 ;  /* 0xff8000001b997808 */ /* 0x000fe40004000000 */
[----:B------:R-:W-:Y:S01]  /*13c70*/  FSEL R158, R16, -INF , !P4 ;  /* 0xff800000109e7808 */ /* 0x000fe20006000000 */
[----:B------:R-:W-:Y:S01]  /*13c80*/  VIADD R16, R2, 0xffffff39 ;  /* 0xffffff3902107836 */ /* 0x000fe20000000000 */
[----:B------:R-:W-:Y:S02]  /*13c90*/  FSEL R163, R18, -INF , !P3 ;  /* 0xff80000012a37808 */ /* 0x000fe40005800000 */
[C---:B------:R-:W-:Y:S02]  /*13ca0*/  ISETP.GE.AND P2, PT, R24.reuse, R216, PT ;  /* 0x000000d81800720c */ /* 0x040fe40003f46270 */
[----:B------:R-:W-:-:S02]  /*13cb0*/  ISETP.GE.AND P0, PT, R24, R217, PT ;  /* 0x000000d91800720c */ /* 0x000fc40003f06270 */
        /* <DEDUP_REMOVED lines=9> */
[----:B------:R-:W-:Y:S01]  /*13d50*/  FSEL R157, R14, -INF , !P3 ;  /* 0xff8000000e9d7808 */ /* 0x000fe20005800000 */
[----:B------:R-:W-:Y:S01]  /*13d60*/  LDSM.16.MT88.4 R20, [R225+0xa000] ;  /* 0x00a00000e114783b */ /* 0x000fe20000004200 */
        /* <DEDUP_REMOVED lines=59> */
[----:B------:R-:W-:Y:S01]  /*14120*/  IMAD.IADD R124, R190, 0x1, R225 ;  /* 0x00000001be7c7824 */ /* 0x000fe200078e02e1 */
[----:B------:R-:W-:-:S02]  /*14130*/  FSEL R201, R126, -INF , !P3 ;  /* 0xff8000007ec97808 */ /* 0x000fc40005800000 */
[----:B------:R-:W-:Y:S02]  /*14140*/  FSEL R184, R129, -INF , !P2 ;  /* 0xff80000081b87808 */ /* 0x000fe40005000000 */
[----:B------:R-:W-:Y:S01]  /*14150*/  FSEL R203, R131, -INF , !P0 ;  /* 0xff80000083cb7808 */ /* 0x000fe20004000000 */
[----:B------:R-:W-:Y:S01]  /*14160*/  LDSM.16.MT88.4 R12, [R124+0xa000] ;  /* 0x00a000007c0c783b */ /* 0x000fe20000004200 */
        /* <DEDUP_REMOVED lines=8> */
[----:B------:R-:W-:Y:S01]  /*141f0*/  FSEL R186, R125, -INF , !P2 ;  /* 0xff8000007dba7808 */ /* 0x000fe20005000000 */
[----:B------:R-:W-:Y:S01]  /*14200*/  VIADD R125, R225, 0xa040 ;  /* 0x0000a040e17d7836 */ /* 0x000fe20000000000 */
        /* <DEDUP_REMOVED lines=204> */
[----:B------:R-:W-:Y:S02]  /*14ed0*/  FMNMX3.FTZ R7, R7, R79, R74, !PT ;  /* 0x0000004f07077276 */ /* 0x000fe4000781004a */
[CC--:B------:R-:W-:Y:S02]  /*14ee0*/  ISETP.GE.AND P4, PT, R4.reuse, R216.reuse, PT ;  /* 0x000000d80400720c */ /* 0x0c0fe40003f86270 */
[----:B------:R-:W-:Y:S01]  /*14ef0*/  ISETP.GE.AND P5, PT, R4, R217, PT ;  /* 0x000000d90400720c */ /* 0x000fe20003fa6270 */
[C---:B------:R-:W-:Y:S01]  /*14f00*/  VIADD R4, R2.reuse, 0xfffffff8 ;  /* 0xfffffff802047836 */ /* 0x040fe20000000000 */
[----:B------:R-:W-:Y:S01]  /*14f10*/  FSEL R112, R53, -INF , !P2 ;  /* 0xff80000035707808 */ /* 0x000fe20005000000 */
[----:B------:R-:W-:Y:S01]  /*14f20*/  VIADD R2, R2, 0xfffffff9 ;  /* 0xfffffff902027836 */ /* 0x000fe20000000000 */
[----:B------:R-:W-:-:S02]  /*14f30*/  ISETP.GE.AND P2, PT, R5, R216, PT ;  /* 0x000000d80500720c */ /* 0x000fc40003f46270 */
[----:B------:R-:W-:Y:S02]  /*14f40*/  FMNMX3.FTZ R6, R6, R69, R104, !PT ;  /* 0x0000004506067276 */ /* 0x000fe40007810068 */
[----:B------:R-:W-:Y:S02]  /*14f50*/  FMNMX3.FTZ R7, R7, R75, R70, !PT ;  /* 0x0000004b07077276 */ /* 0x000fe40007810046 */
[----:B------:R-:W-:Y:S02]  /*14f60*/  FSEL R113, R55, -INF , !P0 ;  /* 0xff80000037717808 */ /* 0x000fe40004000000 */
[----:B------:R-:W-:Y:S02]  /*14f70*/  FSEL R114, R49, -INF , !P2 ;  /* 0xff80000031727808 */ /* 0x000fe40005000000 */
[----:B------:R-:W-:Y:S02]  /*14f80*/  ISETP.GE.AND P0, PT, R4, R216, PT ;  /* 0x000000d80400720c */ /* 0x000fe40003f06270 */
[----:B------:R-:W-:-:S02]  /*14f90*/  FSEL R115, R48, -INF , !P4 ;  /* 0xff80000030737808 */ /* 0x000fc40006000000 */
[----:B------:R-:W-:Y:S02]  /*14fa0*/  FMNMX3.FTZ R6, R6, R108, R111, !PT ;  /* 0x0000006c06067276 */ /* 0x000fe4000781006f */
[----:B------:R-:W-:Y:S02]  /*14fb0*/  ISETP.GE.AND P2, PT, R4, R217, PT ;  /* 0x000000d90400720c */ /* 0x000fe40003f46270 */
[----:B------:R-:W-:Y:S02]  /*14fc0*/  FSEL R110, R54, -INF , !P3 ;  /* 0xff800000366e7808 */ /* 0x000fe40005800000 */
[----:B------:R-:W-:Y:S01]  /*14fd0*/  FMNMX3.FTZ R4, R7, R71, R106, !PT ;  /* 0x0000004707047276 */ /* 0x000fe2000781006a */
[----:B------:R-:W-:Y:S01]  /*14fe0*/  LDSM.16.MT88.4 R52, [R124+0xa800] ;  /* 0x00a800007c34783b */ /* 0x000fe20000004200 */
[----:B------:R-:W-:Y:S02]  /*14ff0*/  ISETP.GE.AND P4, PT, R2, R216, PT ;  /* 0x000000d80200720c */ /* 0x000fe40003f86270 */
[----:B------:R-:W-:-:S02]  /*15000*/  FSEL R117, R44, -INF , !P0 ;  /* 0xff8000002c757808 */ /* 0x000fc40004000000 */
[----:B------:R-:W-:Y:S02]  /*15010*/  FMNMX3.FTZ R6, R6, R112, R115, !PT ;  /* 0x0000007006067276 */ /* 0x000fe40007810073 */
[----:B------:R-:W-:Y:S02]  /*15020*/  ISETP.GE.AND P3, PT, R5, R217, PT ;  /* 0x000000d90500720c */ /* 0x000fe40003f66270 */
[----:B------:R-:W-:Y:S02]  /*15030*/  FSEL R120, R50, -INF , !P5 ;  /* 0xff80000032787808 */ /* 0x000fe40006800000 */
[----:B------:R-:W-:Y:S02]  /*15040*/  FMNMX3.FTZ R4, R4, R109, R110, !PT ;  /* 0x0000006d04047276 */ /* 0x000fe4000781006e */
[----:B------:R-:W-:Y:S02]  /*15050*/  FSEL R118, R45, -INF , !P4 ;  /* 0xff8000002d767808 */ /* 0x000fe40006000000 */
[----:B------:R-:W-:-:S02]  /*15060*/  FMNMX3.FTZ R5, R6, R114, R117, !PT ;  /* 0x0000007206057276 */ /* 0x000fc40007810075 */
[----:B------:R-:W-:Y:S02]  /*15070*/  ISETP.GE.AND P0, PT, R2, R217, PT ;  /* 0x000000d90200720c */ /* 0x000fe40003f06270 */
[----:B------:R-:W-:Y:S02]  /*15080*/  FSEL R119, R51, -INF , !P3 ;  /* 0xff80000033777808 */ /* 0x000fe40005800000 */
[----:B------:R-:W-:Y:S01]  /*15090*/  FSEL R122, R46, -INF , !P2 ;  /* 0xff8000002e7a7808 */ /* 0x000fe20005000000 */
[----:B------:R-:W-:Y:S01]  /*150a0*/  LDSM.16.MT88.4 R48, [R225+0xb000] ;  /* 0x00b00000e130783b */ /* 0x000fe20000004200 */
[----:B------:R-:W-:Y:S02]  /*150b0*/  FMNMX3.FTZ R4, R4, R113, R120, !PT ;  /* 0x0000007104047276 */ /* 0x000fe40007810078 */
[----:B------:R-:W-:Y:S02]  /*150c0*/  FMNMX.FTZ R2, R118, R5, !PT ;  /* 0x0000000576027209 */ /* 0x000fe40007810000 */
[----:B------:R-:W-:-:S02]  /*150d0*/  FSEL R121, R47, -INF , !P0 ;  /* 0xff8000002f797808 */ /* 0x000fc40004000000 */
[----:B------:R-:W-:Y:S01]  /*150e0*/  FMNMX3.FTZ R4, R4, R119, R122, !PT ;  /* 0x0000007704047276 */ /* 0x000fe2000781007a */
[----:B------:R-:W1:Y:S03]  /*150f0*/  SHFL.BFLY PT, R7, R2, 0x2, 0x1f ;  /* 0x0c401f0002077f89 */ /* 0x000e6600000e0000 */
[----:B------:R-:W-:-:S05]  /*15100*/  FMNMX.FTZ R8, R121, R4, !PT ;  /* 0x0000000479087209 */ /* 0x000fca0007810000 */
[----:B------:R-:W3:Y:S01]  /*15110*/  SHFL.BFLY PT, R5, R8, 0x2, 0x1f ;  /* 0x0c401f0008057f89 */ /* 0x000ee200000e0000 */
[----:B-1----:R-:W-:-:S05]  /*15120*/  FMNMX.FTZ R7, R2, R7, !PT ;  /* 0x0000000702077209 */ /* 0x002fca0007810000 */
[----:B------:R-:W1:Y:S01]  /*15130*/  SHFL.BFLY PT, R6, R7, 0x1, 0x1f ;  /* 0x0c201f0007067f89 */ /* 0x000e6200000e0000 */
[----:B---3--:R-:W-:-:S05]  /*15140*/  FMNMX.FTZ R5, R8, R5, !PT ;  /* 0x0000000508057209 */ /* 0x008fca0007810000 */
[----:B------:R-:W3:Y:S01]  /*15150*/  SHFL.BFLY PT, R4, R5, 0x1, 0x1f ;  /* 0x0c201f0005047f89 */ /* 0x000ee200000e0000 */
[----:B-1----:R-:W-:-:S04]  /*15160*/  FMNMX.FTZ R2, R7, R6, !PT ;  /* 0x0000000607027209 */ /* 0x002fc80007810000 */
[C---:B------:R-:W-:Y:S01]  /*15170*/  FSETP.NEU.FTZ.AND P0, PT, R2.reuse, -INF , PT ;  /* 0xff8000000200780b */ /* 0x040fe20003f1d000 */
[----:B--2---:R-:W-:Y:S01]  /*15180*/  FMUL.FTZ R123, R2, UR7 ;  /* 0x00000007027b7c20 */ /* 0x004fe20008410000 */
[----:B---3--:R-:W-:Y:S01]  /*15190*/  FMNMX.FTZ R0, R5, R4, !PT ;  /* 0x0000000405007209 */ /* 0x008fe20007810000 */
[----:B------:R-:W-:-:S03]  /*151a0*/  VIADD R4, R225, 0xa000 ;  /* 0x0000a000e1047836 */ /* 0x000fc60000000000 */
[----:B------:R-:W-:Y:S02]  /*151b0*/  FSEL R123, R123, RZ, P0 ;  /* 0x000000ff7b7b7208 */ /* 0x000fe40000000000 */
[C---:B------:R-:W-:Y:S01]  /*151c0*/  FSETP.NEU.FTZ.AND P0, PT, R0.reuse, -INF , PT ;  /* 0xff8000000000780b */ /* 0x040fe20003f1d000 */
[----:B------:R-:W-:Y:S01]  /*151d0*/  FMUL.FTZ R130, R0, UR7 ;  /* 0x0000000700827c20 */ /* 0x000fe20008410000 */
[----:B------:R-:W-:Y:S02]  /*151e0*/  @P1 VIADD R125, R4, 0xffffffc0 ;  /* 0xffffffc0047d1836 */ /* 0x000fe40000000000 */
[--C-:B------:R-:W-:Y:S01]  /*151f0*/  FFMA.FTZ R134, R204, UR7, -R123.reuse ;  /* 0x00000007cc867c23 */ /* 0x100fe2000801087b */
[--C-:B------:R-:W-:Y:S01]  /*15200*/  FFMA.FTZ R133, R42, UR7, -R123.reuse ;  /* 0x000000072a857c23 */ /* 0x100fe2000801087b */
[----:B------:R-:W-:Y:S01]  /*15210*/  FFMA.FTZ R132, R206, UR7, -R123 ;  /* 0x00000007ce847c23 */ /* 0x000fe2000801087b */
[----:B------:R-:W-:Y:S01]  /*15220*/  IMAD.IADD R116, R190, 0x1, R125 ;  /* 0x00000001be747824 */ /* 0x000fe200078e027d */
[----:B------:R-:W-:Y:S01]  /*15230*/  FSEL R130, R130, RZ, P0 ;  /* 0x000000ff82827208 */ /* 0x000fe20000000000 */
[----:B------:R-:W1:Y:S01]  /*15240*/  LDSM.16.MT88.4 R4, [R125] ;  /* 0x000000007d04783b */ /* 0x000e620000004200 */
[--C-:B------:R-:W-:Y:S01]  /*15250*/  FFMA.FTZ R131, R40, UR7, -R123.reuse ;  /* 0x0000000728837c23 */ /* 0x100fe2000801087b */
[----:B------:R-:W-:Y:S01]  /*15260*/  MUFU.EX2 R134, R134 ;  /* 0x0000008600867308 */ /* 0x000fe20000000800 */
[--C-:B------:R-:W-:Y:S01]  /*15270*/  FFMA.FTZ R8, R140, UR7, -R123.reuse ;  /* 0x000000078c087c23 */ /* 0x100fe2000801087b */
[----:B------:R-:W2:Y:S01]  /*15280*/  LDSM.16.MT88.4 R32, [R116] ;  /* 0x000000007420783b */ /* 0x000ea20000004200 */
[--C-:B------:R-:W-:Y:S01]  /*15290*/  FFMA.FTZ R129, R141, UR7, -R130.reuse ;  /* 0x000000078d817c23 */ /* 0x100fe20008010882 */
        /* <DEDUP_REMOVED lines=13> */
[----:B------:R-:W-:Y:S01]  /*15370*/  LDSM.16.MT88.4 R60, [R125+0x800] ;  /* 0x000800007d3c783b */ /* 0x000fe20000004200 */
[--C-:B------:R-:W-:Y:S01]  /*15380*/  FFMA.FTZ R190, R150, UR7, -R123.reuse ;  /* 0x0000000796be7c23 */ /* 0x100fe2000801087b */
[----:B------:R-:W-:Y:S01]  /*15390*/  MUFU.EX2 R129, R129 ;  /* 0x0000008100817308 */ /* 0x000fe20000000800 */
[--C-:B------:R-:W-:Y:S01]  /*153a0*/  FFMA.FTZ R147, R148, UR7, -R123.reuse ;  /* 0x0000000794937c23 */ /* 0x100fe2000801087b */
[----:B---3--:R-:W-:Y:S01]  /*153b0*/  F2FP.F16.F32.PACK_AB R40, R133, R134 ;  /* 0x000000868528723e */ /* 0x008fe200000000ff */
[----:B------:R-:W3:Y:S01]  /*153c0*/  LDSM.16.MT88.4 R36, [R116+0x800] ;  /* 0x000800007424783b */ /* 0x000ee20000004200 */
[----:B------:R-:W5:Y:S01]  /*153d0*/  MUFU.EX2 R128, R128 ;  /* 0x0000008000807308 */ /* 0x000f620000000800 */
[--C-:B------:R-:W-:Y:S01]  /*153e0*/  FFMA.FTZ R143, R144, UR7, -R123.reuse ;  /* 0x00000007908f7c23 */ /* 0x100fe2000801087b */
[--C-:B------:R-:W-:Y:S01]  /*153f0*/  FFMA.FTZ R146, R146, UR7, -R123.reuse ;  /* 0x0000000792927c23 */ /* 0x100fe2000801087b */
[--C-:B------:R-:W-:Y:S01]  /*15400*/  FFMA.FTZ R145, R145, UR7, -R130.reuse ;  /* 0x0000000791917c23 */ /* 0x100fe20008010882 */
        /* <DEDUP_REMOVED lines=8> */
[----:B------:R1:W-:Y:S01]  /*15490*/  MUFU.EX2 R142, R8 ;  /* 0x00000008008e7308 */ /* 0x0003e20000000800 */
        /* <DEDUP_REMOVED lines=65> */
[----:B-----5:R-:W-:Y:S01]  /*158b0*/  F2FP.F16.F32.PACK_AB R32, R141, R142 ;  /* 0x0000008e8d20723e */ /* 0x020fe200000000ff */
[--C-:B------:R-:W-:Y:S01]  /*158c0*/  FFMA.FTZ R91, R91, UR7, -R130.reuse ;  /* 0x000000075b5b7c23 */ /* 0x100fe20008010882 */
[----:B----4-:R-:W-:Y:S01]  /*158d0*/  F2FP.F16.F32.PACK_AB R33, R137, R138 ;  /* 0x0000008a8921723e */ /* 0x010fe200000000ff */
[----:B------:R-:W-:Y:S01]  /*158e0*/  MUFU.EX2 R151, R151 ;  /* 0x0000009700977308 */ /* 0x000fe20000000800 */
[--C-:B------:R-:W-:Y:S01]  /*158f0*/  FFMA.FTZ R86, R86, UR7, -R130.reuse ;  /* 0x0000000756567c23 */ /* 0x100fe20008010882 */
[--C-:B------:R-:W-:Y:S01]  /*15900*/  FFMA.FTZ R87, R87, UR7, -R130.reuse ;  /* 0x0000000757577c23 */ /* 0x100fe20008010882 */
        /* <DEDUP_REMOVED lines=15> */
[----:B------:R-:W-:Y:S01]  /*15a00*/  FADD.FTZ R133, R134, R133 ;  /* 0x0000008586857221 */ /* 0x000fe20000010000 */
[----:B------:R-:W-:Y:S01]  /*15a10*/  MUFU.EX2 R157, R157 ;  /* 0x0000009d009d7308 */ /* 0x000fe20000000800 */
[----:B------:R-:W-:Y:S01]  /*15a20*/  FADD.FTZ R128, R129, R128 ;  /* 0x0000008081807221 */ /* 0x000fe20000010000 */
[----:B------:R-:W-:Y:S01]  /*15a30*/  FFMA.FTZ R69, R69, UR7, -R123 ;  /* 0x0000000745457c23 */ /* 0x000fe2000801087b */
[C---:B------:R-:W-:Y:S01]  /*15a40*/  HMMA.16816.F32 R20, R32.reuse, R30, R20 ;  /* 0x0000001e2014723c */ /* 0x040fe20000001814 */
[----:B------:R-:W3:Y:S01]  /*15a50*/  LDSM.16.MT88.4 R28, [R124+0xb000] ;  /* 0x00b000007c1c783b */ /* 0x000ee20000004200 */
        /* <DEDUP_REMOVED lines=14> */
[C---:B------:R-:W-:Y:S01]  /*15b40*/  HMMA.16816.F32 R12, R32.reuse, R54, R12 ;  /* 0x00000036200c723c */ /* 0x040fe2000000180c */
[----:B------:R-:W-:Y:S01]  /*15b50*/  LDSM.16.MT88.4 R52, [R125+0x1000] ;  /* 0x001000007d34783b */ /* 0x000fe20000004200 */
[----:B------:R-:W-:Y:S01]  /*15b60*/  MUFU.EX2 R166, R166 ;  /* 0x000000a600a67308 */ /* 0x000fe20000000800 */
[----:B----4-:R-:W-:Y:S01]  /*15b70*/  FFMA.FTZ R190, R201, UR7, -R130 ;  /* 0x00000007c9be7c23 */ /* 0x010fe20008010882 */
[----:B------:R-:W-:Y:S01]  /*15b80*/  FFMA.FTZ R201, R198, UR7, -R123 ;  /* 0x00000007c6c97c23 */ /* 0x000fe2000801087b */
[----:B------:R-:W-:Y:S01]  /*15b90*/  FADD.FTZ R137, R137, R138 ;  /* 0x0000008a89897221 */ /* 0x000fe20000010000 */
[----:B------:R-:W-:Y:S01]  /*15ba0*/  MUFU.EX2 R165, R165 ;  /* 0x000000a500a57308 */ /* 0x000fe20000000800 */
[----:B------:R-:W-:Y:S01]  /*15bb0*/  FADD.FTZ R140, R140, R141 ;  /* 0x0000008d8c8c7221 */ /* 0x000fe20000010000 */
[C---:B------:R-:W-:Y:S01]  /*15bc0*/  HMMA.16816.F32 R44, R32.reuse, R36, R44 ;  /* 0x00000024202c723c */ /* 0x040fe2000000182c */
[----:B------:R-:W-:Y:S01]  /*15bd0*/  FADD.FTZ R136, R136, R137 ;  /* 0x0000008988887221 */ /* 0x000fe20000010000 */
[----:B------:R-:W-:Y:S01]  /*15be0*/  MUFU.EX2 R172, R172 ;  /* 0x000000ac00ac7308 */ /* 0x000fe20000000800 */
[----:B------:R-:W-:Y:S01]  /*15bf0*/  FADD.FTZ R139, R139, R140 ;  /* 0x0000008c8b8b7221 */ /* 0x000fe20000010000 */
[--C-:B------:R-:W-:Y:S01]  /*15c00*/  FFMA.FTZ R114, R114, UR7, -R123.reuse ;  /* 0x0000000772727c23 */ /* 0x100fe2000801087b */
[----:B------:R-:W-:Y:S01]  /*15c10*/  FADD.FTZ R136, R135, R136 ;  /* 0x0000008887887221 */ /* 0x000fe20000010000 */
[----:B------:R-:W-:Y:S01]  /*15c20*/  MUFU.EX2 R170, R170 ;  /* 0x000000aa00aa7308 */ /* 0x000fe20000000800 */
[--C-:B------:R-:W-:Y:S01]  /*15c30*/  FFMA.FTZ R118, R118, UR7, -R123.reuse ;  /* 0x0000000776767c23 */ /* 0x100fe2000801087b */
[C---:B------:R-:W-:Y:S01]  /*15c40*/  HMMA.16816.F32 R40, R32.reuse, R38, R40 ;  /* 0x000000262028723c */ /* 0x040fe20000001828 */
[----:B------:R-:W4:Y:S01]  /*15c50*/  LDSM.16.MT88.4 R36, [R116+0x1000] ;  /* 0x001000007424783b */ /* 0x000f220000004200 */
[----:B------:R-:W-:Y:S03]  /*15c60*/  MUFU.EX2 R187, R187 ;  /* 0x000000bb00bb7308 */ /* 0x000fe60000000800 */
[----:B------:R-:W-:Y:S01]  /*15c70*/  LDSM.16.MT88.4 R132, [R225+0x11800] ;  /* 0x01180000e184783b */ /* 0x000fe20000004200 */
[----:B------:R-:W-:Y:S02]  /*15c80*/  MUFU.EX2 R186, R186 ;  /* 0x000000ba00ba7308 */ /* 0x000fe40000000800 */
[C---:B------:R-:W-:Y:S01]  /*15c90*/  HMMA.16816.F32 R8, R32.reuse, R60, R8 ;  /* 0x0000003c2008723c */ /* 0x040fe20000001808 */
[--C-:B------:R-:W-:Y:S01]  /*15ca0*/  FFMA.FTZ R60, R156, UR7, -R123.reuse ;  /* 0x000000079c3c7c23 */ /* 0x100fe2000801087b */
[--C-:B------:R-:W-:Y:S01]  /*15cb0*/  FFMA.FTZ R156, R163, UR7, -R130.reuse ;  /* 0x00000007a39c7c23 */ /* 0x100fe20008010882 */
[--C-:B------:R-:W-:Y:S01]  /*15cc0*/  FFMA.FTZ R163, R164, UR7, -R123.reuse ;  /* 0x00000007a4a37c23 */ /* 0x100fe2000801087b */
[--C-:B------:R-:W-:Y:S01]  /*15cd0*/  FFMA.FTZ R164, R175, UR7, -R130.reuse ;  /* 0x00000007afa47c23 */ /* 0x100fe20008010882 */
[----:B------:R5:W4:Y:S01]  /*15ce0*/  MUFU.EX2 R152, R60 ;  /* 0x0000003c00987308 */ /* 0x000b220000000800 */
[----:B------:R-:W-:Y:S01]  /*15cf0*/  FFMA.FTZ R175, R176, UR7, -R123 ;  /* 0x00000007b0af7c23 */ /* 0x000fe2000801087b */
[----:B------:R-:W-:Y:S01]  /*15d00*/  FFMA.FTZ R176, R177, UR7, -R130 ;  /* 0x00000007b1b07c23 */ /* 0x000fe20008010882 */
[----:B------:R-:W-:Y:S01]  /*15d10*/  HMMA.16816.F32 R4, R32, R62, R4 ;  /* 0x0000003e2004723c */ /* 0x000fe20000001804 */
[----:B------:R-:W-:Y:S01]  /*15d20*/  F2FP.F16.F32.PACK_AB R32, R143, R144 ;  /* 0x000000908f20723e */ /* 0x000fe200000000ff */
[----:B------:R-:W4:Y:S01]  /*15d30*/  MUFU.EX2 R156, R156 ;  /* 0x0000009c009c7308 */ /* 0x000f220000000800 */
[----:B-1----:R-:W-:Y:S01]  /*15d40*/  F2FP.F16.F32.PACK_AB R34, R146, R147 ;  /* 0x000000939222723e */ /* 0x002fe200000000ff */
[----:B------:R-:W-:Y:S01]  /*15d50*/  FADD.FTZ R144, R144, R139 ;  /* 0x0000008b90907221 */ /* 0x000fe20000010000 */
[C---:B--2---:R-:W-:Y:S01]  /*15d60*/  F2FP.F16.F32.PACK_AB R33, R150.reuse, R145 ;  /* 0x000000919621723e */ /* 0x044fe200000000ff */
[----:B------:R-:W1:Y:S01]  /*15d70*/  MUFU.EX2 R163, R163 ;  /* 0x000000a300a37308 */ /* 0x000e620000000800 */
[----:B------:R-:W-:Y:S01]  /*15d80*/  F2FP.F16.F32.PACK_AB R35, R149, R148 ;  /* 0x000000949523723e */ /* 0x000fe200000000ff */
[----:B------:R-:W-:Y:S01]  /*15d90*/  FADD.FTZ R145, R145, R136 ;  /* 0x0000008891917221 */ /* 0x000fe20000010000 */
[----:B------:R-:W-:Y:S01]  /*15da0*/  FADD.FTZ R144, R143, R144 ;  /* 0x000000908f907221 */ /* 0x000fe20000010000 */
[----:B------:R-:W2:Y:S01]  /*15db0*/  MUFU.EX2 R164, R164 ;  /* 0x000000a400a47308 */ /* 0x000ea20000000800 */
[----:B-----5:R-:W-:Y:S01]  /*15dc0*/  LDSM.16.MT88.4 R60, [R125+0x1800] ;  /* 0x001800007d3c783b */ /* 0x020fe20000004200 */
[----:B------:R-:W-:Y:S01]  /*15dd0*/  FADD.FTZ R145, R150, R145 ;  /* 0x0000009196917221 */ /* 0x000fe20000010000 */
[----:B------:R-:W-:Y:S01]  /*15de0*/  FADD.FTZ R147, R147, R144 ;  /* 0x0000009093937221 */ /* 0x000fe20000010000 */
[----:B---3--:R-:W-:Y:S01]  /*15df0*/  HMMA.16816.F32 R16, R32, R28, R16 ;  /* 0x0000001c2010723c */ /* 0x008fe20000001810 */
[----:B------:R-:W3:Y:S01]  /*15e00*/  MUFU.EX2 R175, R175 ;  /* 0x000000af00af7308 */ /* 0x000ee20000000800 */
[----:B------:R-:W-:Y:S01]  /*15e10*/  FADD.FTZ R148, R148, R145 ;  /* 0x0000009194947221 */ /* 0x000fe20000010000 */
[----:B------:R-:W-:Y:S01]  /*15e20*/  FADD.FTZ R146, R146, R147 ;  /* 0x0000009392927221 */ /* 0x000fe20000010000 */
[----:B------:R-:W-:Y:S01]  /*15e30*/  LDSM.16.MT88.4 R140, [R124+0x11800] ;  /* 0x011800007c8c783b */ /* 0x000fe20000004200 */
[----:B------:R-:W-:Y:S01]  /*15e40*/  MUFU.EX2 R176, R176 ;  /* 0x000000b000b07308 */ /* 0x000fe20000000800 */
[----:B------:R-:W-:-:S02]  /*15e50*/  FADD.FTZ R149, R149, R148 ;  /* 0x0000009495957221 */ /* 0x000fc40000010000 */
[C---:B------:R-:W-:Y:S01]  /*15e60*/  HMMA.16816.F32 R12, R32.reuse, R30, R12 ;  /* 0x0000001e200c723c */ /* 0x040fe2000000180c */
[----:B------:R-:W5:Y:S01]  /*15e70*/  LDSM.16.MT88.4 R28, [R225+0xb800] ;  /* 0x00b80000e11c783b */ /* 0x000f620000004200 */
[----:B------:R-:W-:Y:S04]  /*15e80*/  MUFU.EX2 R185, R185 ;  /* 0x000000b900b97308 */ /* 0x000fe80000000800 */
[----:B------:R-:W-:Y:S02]  /*15e90*/  MUFU.EX2 R192, R192 ;  /* 0x000000c000c07308 */ /* 0x000fe40000000800 */
[C---:B------:R-:W-:Y:S02]  /*15ea0*/  HMMA.16816.F32 R24, R32.reuse, R48, R24 ;  /* 0x000000302018723c */ /* 0x040fe40000001818 */
[----:B------:R-:W-:Y:S04]  /*15eb0*/  MUFU.EX2 R190, R190 ;  /* 0x000000be00be7308 */ /* 0x000fe80000000800 */
[----:B------:R-:W-:Y:S02]  /*15ec0*/  MUFU.EX2 R191, R191 ;  /* 0x000000bf00bf7308 */ /* 0x000fe40000000800 */
[C---:B------:R-:W-:Y:S01]  /*15ed0*/  HMMA.16816.F32 R20, R32.reuse, R50, R20 ;  /* 0x000000322014723c */ /* 0x040fe20000001814 */
[----:B------:R-:W1:Y:S01]  /*15ee0*/  LDSM.16.MT88.4 R48, [R124+0xb800] ;  /* 0x00b800007c30783b */ /* 0x000e620000004200 */
[----:B------:R2:W-:Y:S04]  /*15ef0*/  MUFU.EX2 R198, R200 ;  /* 0x000000c800c67308 */ /* 0x0005e80000000800 */
[----:B------:R-:W-:Y:S02]  /*15f00*/  MUFU.EX2 R201, R201 ;  /* 0x000000c900c97308 */ /* 0x000fe40000000800 */
[C---:B----4-:R-:W-:Y:S02]  /*15f10*/  HMMA.16816.F32 R44, R32.reuse, R36, R44 ;  /* 0x00000024202c723c */ /* 0x050fe4000000182c */
[----:B------:R-:W-:Y:S04]  /*15f20*/  MUFU.EX2 R194, R194 ;  /* 0x000000c200c27308 */ /* 0x000fe80000000800 */
[----:B------:R-:W-:Y:S02]  /*15f30*/  MUFU.EX2 R195, R195 ;  /* 0x000000c300c37308 */ /* 0x000fe40000000800 */
[C---:B------:R-:W-:Y:S01]  /*15f40*/  HMMA.16816.F32 R40, R32.reuse, R38, R40 ;  /* 0x000000262028723c */ /* 0x040fe20000001828 */
[----:B------:R-:W4:Y:S01]  /*15f50*/  LDSM.16.MT88.4 R36, [R116+0x1800] ;  /* 0x001800007424783b */ /* 0x000f220000004200 */
[----:B--2---:R-:W-:Y:S01]  /*15f60*/  FFMA.FTZ R200, R199, UR7, -R130 ;  /* 0x00000007c7c87c23 */ /* 0x004fe20008010882 */
[----:B------:R-:W-:Y:S01]  /*15f70*/  FFMA.FTZ R199, R180, UR7, -R123 ;  /* 0x00000007b4c77c23 */ /* 0x000fe2000801087b */
[----:B------:R-:W-:Y:S04]  /*15f80*/  MUFU.EX2 R171, R204 ;  /* 0x000000cc00ab7308 */ /* 0x000fe80000000800 */
[C---:B------:R-:W-:Y:S01]  /*15f90*/  HMMA.16816.F32 R8, R32.reuse, R52, R8 ;  /* 0x000000342008723c */ /* 0x040fe20000001808 */
[----:B------:R-:W-:Y:S04]  /*15fa0*/  MUFU.EX2 R200, R200 ;  /* 0x000000c800c87308 */ /* 0x000fe80000000800 */
[----:B------:R2:W-:Y:S03]  /*15fb0*/  MUFU.EX2 R180, R182 ;  /* 0x000000b600b47308 */ /* 0x0005e60000000800 */
[----:B------:R-:W-:Y:S01]  /*15fc0*/  HMMA.16816.F32 R4, R32, R54, R4 ;  /* 0x000000362004723c */ /* 0x000fe20000001804 */
[----:B------:R-:W-:Y:S01]  /*15fd0*/  F2FP.F16.F32.PACK_AB R32, R152, R153 ;  /* 0x000000999820723e */ /* 0x000fe200000000ff */
[----:B------:R-:W3:Y:S01]  /*15fe0*/  LDSM.16.MT88.4 R52, [R225+0xc000] ;  /* 0x00c00000e134783b */ /* 0x000ee20000004200 */
        /* <DEDUP_REMOVED lines=8> */
[----:B--2---:R-:W-:Y:S01]  /*16070*/  FFMA.FTZ R182, R167, UR7, -R130 ;  /* 0x00000007a7b67c23 */ /* 0x004fe20008010882 */
        /* <DEDUP_REMOVED lines=20> */
[C---:B----4-:R-:W-:Y:S02]  /*161c0*/  HMMA.16816.F32 R44, R32.reuse, R36, R44 ;  /* 0x00000024202c723c */ /* 0x050fe4000000182c */
[----:B------:R-:W-:Y:S04]  /*161d0*/  MUFU.EX2 R95, R95 ;  /* 0x0000005f005f7308 */ /* 0x000fe80000000800 */
[----:B------:R-:W-:Y:S02]  /*161e0*/  MUFU.EX2 R88, R88 ;  /* 0x0000005800587308 */ /* 0x000fe40000000800 */
[C---:B------:R-:W-:Y:S01]  /*161f0*/  HMMA.16816.F32 R40, R32.reuse, R38, R40 ;  /* 0x000000262028723c */ /* 0x040fe20000001828 */
[----:B------:R-:W4:Y:S01]  /*16200*/  LDSM.16.MT88.4 R36, [R116+0x2000] ;  /* 0x002000007424783b */ /* 0x000f220000004200 */
[----:B------:R-:W-:Y:S04]  /*16210*/  MUFU.EX2 R89, R89 ;  /* 0x0000005900597308 */ /* 0x000fe80000000800 */
[----:B------:R-:W-:Y:S02]  /*16220*/  MUFU.EX2 R84, R84 ;  /* 0x0000005400547308 */ /* 0x000fe40000000800 */
[C---:B------:R-:W-:Y:S01]  /*16230*/  HMMA.16816.F32 R8, R32.reuse, R60, R8 ;  /* 0x0000003c2008723c */ /* 0x040fe20000001808 */
[--C-:B------:R-:W-:Y:S01]  /*16240*/  FFMA.FTZ R60, R174, UR7, -R123.reuse ;  /* 0x00000007ae3c7c23 */ /* 0x100fe2000801087b */
[--C-:B------:R-:W-:Y:S01]  /*16250*/  FFMA.FTZ R174, R181, UR7, -R130.reuse ;  /* 0x00000007b5ae7c23 */ /* 0x100fe20008010882 */
[----:B------:R-:W-:Y:S01]  /*16260*/  FFMA.FTZ R181, R183, UR7, -R130 ;  /* 0x00000007b7b57c23 */ /* 0x000fe20008010882 */
[----:B------:R-:W-:Y:S01]  /*16270*/  FFMA.FTZ R183, R184, UR7, -R123 ;  /* 0x00000007b8b77c23 */ /* 0x000fe2000801087b */
[----:B------:R-:W-:Y:S03]  /*16280*/  MUFU.EX2 R85, R85 ;  /* 0x0000005500557308 */ /* 0x000fe60000000800 */
[----:B------:R-:W-:Y:S01]  /*16290*/  HMMA.16816.F32 R4, R32, R62, R4 ;  /* 0x0000003e2004723c */ /* 0x000fe20000001804 */
[----:B------:R-:W-:Y:S01]  /*162a0*/  F2FP.F16.F32.PACK_AB R32, R159, R160 ;  /* 0x000000a09f20723e */ /* 0x000fe200000000ff */
[----:B------:R-:W-:Y:S01]  /*162b0*/  MUFU.EX2 R174, R174 ;  /* 0x000000ae00ae7308 */ /* 0x000fe20000000800 */
[----:B------:R-:W-:-:S02]  /*162c0*/  F2FP.F16.F32.PACK_AB R34, R162, R163 ;  /* 0x000000a3a222723e */ /* 0x000fc400000000ff */
[----:B------:R-:W-:Y:S01]  /*162d0*/  F2FP.F16.F32.PACK_AB R33, R166, R161 ;  /* 0x000000a1a621723e */ /* 0x000fe200000000ff */
[----:B------:R-:W-:Y:S01]  /*162e0*/  MUFU.EX2 R181, R181 ;  /* 0x000000b500b57308 */ /* 0x000fe20000000800 */
[----:B------:R-:W-:-:S03]  /*162f0*/  F2FP.F16.F32.PACK_AB R35, R165, R164 ;  /* 0x000000a4a523723e */ /* 0x000fc600000000ff */
[----:B------:R5:W-:Y:S04]  /*16300*/  MUFU.EX2 R184, R202 ;  /* 0x000000ca00b87308 */ /* 0x000be80000000800 */
[C---:B---3--:R-:W-:Y:S01]  /*16310*/  HMMA.16816.F32 R24, R32.reuse, R52, R24 ;  /* 0x000000342018723c */ /* 0x048fe20000001818 */
[----:B------:R-:W-:Y:S04]  /*16320*/  MUFU.EX2 R183, R183 ;  /* 0x000000b700b77308 */ /* 0x000fe80000000800 */
[----:B------:R-:W-:Y:S03]  /*16330*/  MUFU.EX2 R90, R90 ;  /* 0x0000005a005a7308 */ /* 0x000fe60000000800 */
[C---:B------:R-:W-:Y:S01]  /*16340*/  HMMA.16816.F32 R20, R32.reuse, R54, R20 ;  /* 0x000000362014723c */ /* 0x040fe20000001814 */
[----:B------:R-:W3:Y:S01]  /*16350*/  LDSM.16.MT88.4 R52, [R124+0xc800] ;  /* 0x00c800007c34783b */ /* 0x000ee20000004200 */
[----:B-----5:R-:W-:Y:S01]  /*16360*/  FFMA.FTZ R202, R178, UR7, -R123 ;  /* 0x00000007b2ca7c23 */ /* 0x020fe2000801087b */
[--C-:B------:R-:W-:Y:S01]  /*16370*/  FFMA.FTZ R178, R173, UR7, -R130.reuse ;  /* 0x00000007adb27c23 */ /* 0x100fe20008010882 */
[----:B------:R-:W-:Y:S04]  /*16380*/  MUFU.EX2 R91, R91 ;  /* 0x0000005b005b7308 */ /* 0x000fe80000000800 */
[C---:B--2---:R-:W-:Y:S01]  /*16390*/  HMMA.16816.F32 R16, R32.reuse, R28, R16 ;  /* 0x0000001c2010723c */ /* 0x044fe20000001810 */
[----:B------:R2:W-:Y:S04]  /*163a0*/  MUFU.EX2 R168, R202 ;  /* 0x000000ca00a87308 */ /* 0x0005e80000000800 */
[----:B------:R-:W-:Y:S03]  /*163b0*/  MUFU.EX2 R173, R203 ;  /* 0x000000cb00ad7308 */ /* 0x000fe60000000800 */
[C---:B------:R-:W-:Y:S01]  /*163c0*/  HMMA.16816.F32 R12, R32.reuse, R30, R12 ;  /* 0x0000001e200c723c */ /* 0x040fe2000000180c */
[----:B------:R-:W5:Y:S01]  /*163d0*/  LDSM.16.MT88.4 R28, [R225+0xc800] ;  /* 0x00c80000e11c783b */ /* 0x000f620000004200 */
[----:B------:R-:W-:Y:S04]  /*163e0*/  MUFU.EX2 R178, R178 ;  /* 0x000000b200b27308 */ /* 0x000fe80000000800 */
[----:B------:R-:W-:Y:S01]  /*163f0*/  MUFU.EX2 R86, R86 ;  /* 0x0000005600567308 */ /* 0x000fe20000000800 */
[--C-:B--2---:R-:W-:Y:S01]  /*16400*/  FFMA.FTZ R202, R103, UR7, -R130.reuse ;  /* 0x0000000767ca7c23 */ /* 0x104fe20008010882 */
[C---:B-1----:R-:W-:Y:S01]  /*16410*/  HMMA.16816.F32 R8, R32.reuse, R48, R8 ;  /* 0x000000302008723c */ /* 0x042fe20000001808 */
[----:B------:R-:W-:Y:S01]  /*16420*/  FFMA.FTZ R48, R179, UR7, -R130 ;  /* 0x00000007b3307c23 */ /* 0x000fe20008010882 */
[----:B------:R-:W-:Y:S04]  /*16430*/  MUFU.EX2 R87, R87 ;  /* 0x0000005700577308 */ /* 0x000fe80000000800 */
[----:B------:R1:W2:Y:S02]  /*16440*/  MUFU.EX2 R179, R60 ;  /* 0x0000003c00b37308 */ /* 0x0002a40000000800 */
[C---:B------:R-:W-:Y:S02]  /*16450*/  HMMA.16816.F32 R4, R32.reuse, R50, R4 ;  /* 0x000000322004723c */ /* 0x040fe40000001804 */
[----:B------:R3:W2:Y:S04]  /*16460*/  MUFU.EX2 R177, R48 ;  /* 0x0000003000b17308 */ /* 0x0006a80000000800 */
[----:B------:R-:W-:Y:S02]  /*16470*/  MUFU.EX2 R202, R202 ;  /* 0x000000ca00ca7308 */ /* 0x000fe40000000800 */
[C---:B----4-:R-:W-:Y:S01]  /*16480*/  HMMA.16816.F32 R44, R32.reuse, R36, R44 ;  /* 0x00000024202c723c */ /* 0x050fe2000000182c */
[----:B------:R-:W-:Y:S01]  /*16490*/  F2FP.F16.F32.PACK_AB R36, R172, R175 ;  /* 0x000000afac24723e */ /* 0x000fe200000000ff */
[----:B------:R-:W-:Y:S01]  /*164a0*/  MUFU.EX2 R80, R80 ;  /* 0x0000005000507308 */ /* 0x000fe20000000800 */
[----:B-1----:R-:W1:Y:S03]  /*164b0*/  LDSM.16.MT88.4 R60, [R125+0x2800] ;  /* 0x002800007d3c783b */ /* 0x002e660000004200 */
[----:B------:R-:W-:Y:S01]  /*164c0*/  MUFU.EX2 R81, R81 ;  /* 0x0000005100517308 */ /* 0x000fe20000000800 */
[----:B---3--:R-:W3:Y:S01]  /*164d0*/  LDSM.16.MT88.4 R48, [R116+0x2800] ;  /* 0x002800007430783b */ /* 0x008ee20000004200 */
[----:B------:R-:W-:Y:S01]  /*164e0*/  HMMA.16816.F32 R40, R32, R38, R40 ;  /* 0x000000262028723c */ /* 0x000fe20000001828 */
[----:B--2---:R-:W-:Y:S01]  /*164f0*/  F2FP.F16.F32.PACK_AB R38, R179, R170 ;  /* 0x000000aab326723e */ /* 0x004fe200000000ff */
[----:B------:R-:W-:Y:S01]  /*16500*/  MUFU.EX2 R76, R76 ;  /* 0x0000004c004c7308 */ /* 0x000fe20000000800 */
[----:B------:R-:W2:Y:S01]  /*16510*/  LDSM.16.MT88.4 R32, [R225+0xd000] ;  /* 0x00d00000e120783b */ /* 0x000ea20000004200 */
[----:B------:R-:W-:-:S02]  /*16520*/  F2FP.F16.F32.PACK_AB R37, R176, R177 ;  /* 0x000000b1b025723e */ /* 0x000fc400000000ff */
[----:B------:R-:W-:Y:S01]  /*16530*/  F2FP.F16.F32.PACK_AB R39, R181, R174 ;  /* 0x000000aeb527723e */ /* 0x000fe200000000ff */
        /* <DEDUP_REMOVED lines=9> */
[C---:B-----5:R-:W-:Y:S08]  /*165d0*/  HMMA.16816.F32 R24, R36.reuse, R28, R24 ;  /* 0x0000001c2418723c */ /* 0x060ff00000001818 */
[C---:B------:R-:W-:Y:S01]  /*165e0*/  HMMA.16816.F32 R20, R36.reuse, R30, R20 ;  /* 0x0000001e2414723c */ /* 0x040fe20000001814 */
[----:B------:R-:W5:Y:S07]  /*165f0*/  LDSM.16.MT88.4 R28, [R124+0xd000] ;  /* 0x00d000007c1c783b */ /* 0x000f6e0000004200 */
[----:B-1----:R-:W-:Y:S01]  /*16600*/  HMMA.16816.F32 R8, R36, R60, R8 ;  /* 0x0000003c2408723c */ /* 0x002fe20000001808 */
[----:B------:R-:W-:Y:S01]  /*16610*/  FFMA.FTZ R60, R196, UR7, -R123 ;  /* 0x00000007c43c7c23 */ /* 0x000fe2000801087b */
[----:B------:R-:W-:-:S06]  /*16620*/  FFMA.FTZ R196, R193, UR7, -R130 ;  /* 0x00000007c1c47c23 */ /* 0x000fcc0008010882 */
[C---:B------:R-:W-:Y:S01]  /*16630*/  HMMA.16816.F32 R4, R36.reuse, R62, R4 ;  /* 0x0000003e2404723c */ /* 0x040fe20000001804 */
[----:B------:R-:W-:Y:S07]  /*16640*/  MUFU.EX2 R196, R196 ;  /* 0x000000c400c47308 */ /* 0x000fee0000000800 */
[C---:B---3--:R-:W-:Y:S08]  /*16650*/  HMMA.16816.F32 R44, R36.reuse, R48, R44 ;  /* 0x00000030242c723c */ /* 0x048ff0000000182c */
        /* <DEDUP_REMOVED lines=9> */
[C---:B----4-:R-:W-:Y:S01]  /*166f0*/  HMMA.16816.F32 R8, R36.reuse, R52, R8 ;  /* 0x000000342408723c */ /* 0x050fe20000001808 */
[----:B------:R-:W-:Y:S01]  /*16700*/  FFMA.FTZ R53, R197, UR7, -R130 ;  /* 0x00000007c5357c23 */ /* 0x000fe20008010882 */
[----:B------:R-:W-:Y:S01]  /*16710*/  F2FP.F16.F32.PACK_AB R52, R201, R198 ;  /* 0x000000c6c934723e */ /* 0x000fe200000000ff */
[----:B------:R3:W-:Y:S04]  /*16720*/  MUFU.EX2 R197, R60 ;  /* 0x0000003c00c57308 */ /* 0x0007e80000000800 */
[----:B------:R-:W4:Y:S01]  /*16730*/  MUFU.EX2 R193, R53 ;  /* 0x0000003500c17308 */ /* 0x000f220000000800 */
[C---:B-----5:R-:W-:Y:S08]  /*16740*/  HMMA.16816.F32 R16, R36.reuse, R28, R16 ;  /* 0x0000001c2410723c */ /* 0x060ff00000001810 */
[----:B------:R-:W-:Y:S01]  /*16750*/  HMMA.16816.F32 R12, R36, R30, R12 ;  /* 0x0000001e240c723c */ /* 0x000fe2000000180c */
[----:B------:R-:W5:Y:S04]  /*16760*/  LDSM.16.MT88.4 R28, [R124+0xd800] ;  /* 0x00d800007c1c783b */ /* 0x000f680000004200 */
[----:B---3--:R-:W3:Y:S01]  /*16770*/  LDSM.16.MT88.4 R60, [R125+0x3800] ;  /* 0x003800007d3c783b */ /* 0x008ee20000004200 */
[----:B----4-:R-:W-:-:S02]  /*16780*/  F2FP.F16.F32.PACK_AB R53, R196, R193 ;  /* 0x000000c1c435723e */ /* 0x010fc400000000ff */
[----:B------:R-:W-:Y:S01]  /*16790*/  HMMA.16816.F32 R4, R36, R54, R4 ;  /* 0x000000362404723c */ /* 0x000fe20000001804 */
[----:B------:R-:W-:Y:S02]  /*167a0*/  F2FP.F16.F32.PACK_AB R54, R197, R194 ;  /* 0x000000c2c536723e */ /* 0x000fe400000000ff */
[----:B------:R-:W-:-:S05]  /*167b0*/  F2FP.F16.F32.PACK_AB R55, R200, R195 ;  /* 0x000000c3c837723e */ /* 0x000fca00000000ff */
[C---:B-1----:R-:W-:Y:S08]  /*167c0*/  HMMA.16816.F32 R44, R36.reuse, R48, R44 ;  /* 0x00000030242c723c */ /* 0x042ff0000000182c */
[----:B------:R-:W-:Y:S01]  /*167d0*/  HMMA.16816.F32 R40, R36, R50, R40 ;  /* 0x000000322428723c */ /* 0x000fe20000001828 */
[----:B------:R-:W1:Y:S04]  /*167e0*/  LDSM.16.MT88.4 R48, [R116+0x3800] ;  /* 0x003800007430783b */ /* 0x000e680000004200 */
[----:B------:R-:W-:Y:S03]  /*167f0*/  LDSM.16.MT88.4 R36, [R225+0xe000] ;  /* 0x00e00000e124783b */ /* 0x000fe60000004200 */
[C---:B--2---:R-:W-:Y:S08]  /*16800*/  HMMA.16816.F32 R24, R52.reuse, R32, R24 ;  /* 0x000000203418723c */ /* 0x044ff00000001818 */
[C---:B------:R-:W-:Y:S01]  /*16810*/  HMMA.16816.F32 R20, R52.reuse, R34, R20 ;  /* 0x000000223414723c */ /* 0x040fe20000001814 */
[----:B------:R-:W2:Y:S07]  /*16820*/  LDSM.16.MT88.4 R32, [R124+0xe000] ;  /* 0x00e000007c20783b */ /* 0x000eae0000004200 */
[C---:B-----5:R-:W-:Y:S08]  /*16830*/  HMMA.16816.F32 R16, R52.reuse, R28, R16 ;  /* 0x0000001c3410723c */ /* 0x060ff00000001810 */
[C---:B------:R-:W-:Y:S01]  /*16840*/  HMMA.16816.F32 R12, R52.reuse, R30, R12 ;  /* 0x0000001e340c723c */ /* 0x040fe2000000180c */
[----:B------:R-:W4:Y:S07]  /*16850*/  LDSM.16.MT88.4 R28, [R125+0x4000] ;  /* 0x004000007d1c783b */ /* 0x000f2e0000004200 */
[----:B---3--:R-:W-:Y:S01]  /*16860*/  HMMA.16816.F32 R8, R52, R60, R8 ;  /* 0x0000003c3408723c */ /* 0x008fe20000001808 */
[----:B------:R-:W-:Y:S01]  /*16870*/  FFMA.FTZ R60, R101, UR7, -R123 ;  /* 0x00000007653c7c23 */ /* 0x000fe2000801087b */
[----:B------:R-:W-:-:S02]  /*16880*/  FFMA.FTZ R61, R102, UR7, -R130 ;  /* 0x00000007663d7c23 */ /* 0x000fc40008010882 */
[----:B------:R-:W-:Y:S04]  /*16890*/  MUFU.EX2 R102, R107 ;  /* 0x0000006b00667308 */ /* 0x000fe80000000800 */
[C---:B------:R-:W-:Y:S01]  /*168a0*/  HMMA.16816.F32 R4, R52.reuse, R62, R4 ;  /* 0x0000003e3404723c */ /* 0x040fe20000001804 */
[--C-:B------:R-:W-:Y:S01]  /*168b0*/  FFMA.FTZ R63, R105, UR7, -R123.reuse ;  /* 0x00000007693f7c23 */ /* 0x100fe2000801087b */
[----:B------:R-:W-:Y:S01]  /*168c0*/  FFMA.FTZ R105, R66, UR7, -R130 ;  /* 0x0000000742697c23 */ /* 0x000fe20008010882 */
[----:B------:R-:W-:Y:S01]  /*168d0*/  FFMA.FTZ R62, R100, UR7, -R123 ;  /* 0x00000007643e7c23 */ /* 0x000fe2000801087b */
[----:B------:R-:W-:Y:S04]  /*168e0*/  MUFU.EX2 R66, R60 ;  /* 0x0000003c00427308 */ /* 0x000fe80000000800 */
[C---:B-1----:R-:W-:Y:S01]  /*168f0*/  HMMA.16816.F32 R44, R52.reuse, R48, R44 ;  /* 0x00000030342c723c */ /* 0x042fe2000000182c */
[----:B------:R-:W1:Y:S04]  /*16900*/  MUFU.EX2 R100, R63 ;  /* 0x0000003f00647308 */ /* 0x000e680000000800 */
[----:B------:R-:W-:Y:S03]  /*16910*/  MUFU.EX2 R101, R62 ;  /* 0x0000003e00657308 */ /* 0x000fe60000000800 */
[----:B------:R-:W-:Y:S01]  /*16920*/  HMMA.16816.F32 R40, R52, R50, R40 ;  /* 0x000000323428723c */ /* 0x000fe20000001828 */
[----:B------:R-:W3:Y:S01]  /*16930*/  LDSM.16.MT88.4 R48, [R116+0x4000] ;  /* 0x004000007430783b */ /* 0x000ee20000004200 */
[----:B------:R-:W-:Y:S01]  /*16940*/  F2FP.F16.F32.PACK_AB R52, R199, R180 ;  /* 0x000000b4c734723e */ /* 0x000fe200000000ff */
[----:B------:R-:W5:Y:S01]  /*16950*/  MUFU.EX2 R105, R105 ;  /* 0x0000006900697308 */ /* 0x000f620000000800 */
[----:B------:R-:W-:-:S02]  /*16960*/  F2FP.F16.F32.PACK_AB R54, R171, R168 ;  /* 0x000000a8ab36723e */ /* 0x000fc400000000ff */
[----:B------:R-:W-:Y:S01]  /*16970*/  F2FP.F16.F32.PACK_AB R53, R178, R173 ;  /* 0x000000adb235723e */ /* 0x000fe200000000ff */
[----:B------:R1:W5:Y:S01]  /*16980*/  MUFU.EX2 R103, R61 ;  /* 0x0000003d00677308 */ /* 0x0003620000000800 */
[----:B------:R-:W-:-:S07]  /*16990*/  F2FP.F16.F32.PACK_AB R55, R182, R167 ;  /* 0x000000a7b637723e */ /* 0x000fce00000000ff */
[C---:B--2---:R-:W-:Y:S01]  /*169a0*/  HMMA.16816.F32 R16, R52.reuse, R32, R16 ;  /* 0x000000203410723c */ /* 0x044fe20000001810 */
[----:B-1----:R-:W-:Y:S07]  /*169b0*/  LDSM.16.MT88.4 R60, [R124+0xf000] ;  /* 0x00f000007c3c783b */ /* 0x002fee0000004200 */
[C---:B------:R-:W-:Y:S01]  /*169c0*/  HMMA.16816.F32 R12, R52.reuse, R34, R12 ;  /* 0x00000022340c723c */ /* 0x040fe2000000180c */
[----:B------:R-:W1:Y:S07]  /*169d0*/  LDSM.16.MT88.4 R32, [R225+0xe800] ;  /* 0x00e80000e120783b */ /* 0x000e6e0000004200 */
[C---:B------:R-:W-:Y:S08]  /*169e0*/  HMMA.16816.F32 R24, R52.reuse, R36, R24 ;  /* 0x000000243418723c */ /* 0x040ff00000001818 */
[C---:B------:R-:W-:Y:S01]  /*169f0*/  HMMA.16816.F32 R20, R52.reuse, R38, R20 ;  /* 0x000000263414723c */ /* 0x040fe20000001814 */
[----:B------:R-:W2:Y:S07]  /*16a00*/  LDSM.16.MT88.4 R36, [R124+0xe800] ;  /* 0x00e800007c24783b */ /* 0x000eae0000004200 */
[C---:B----4-:R-:W-:Y:S08]  /*16a10*/  HMMA.16816.F32 R8, R52.reuse, R28, R8 ;  /* 0x0000001c3408723c */ /* 0x050ff00000001808 */
[C---:B------:R-:W-:Y:S01]  /*16a20*/  HMMA.16816.F32 R4, R52.reuse, R30, R4 ;  /* 0x0000001e3404723c */ /* 0x040fe20000001804 */
[----:B------:R-:W4:Y:S07]  /*16a30*/  LDSM.16.MT88.4 R28, [R125+0x4800] ;  /* 0x004800007d1c783b */ /* 0x000f2e0000004200 */
[----:B---3--:R-:W-:Y:S01]  /*16a40*/  HMMA.16816.F32 R44, R52, R48, R44 ;  /* 0x00000030342c723c */ /* 0x008fe2000000182c */
[----:B------:R-:W-:-:S02]  /*16a50*/  F2FP.F16.F32.PACK_AB R48, R100, R3 ;  /* 0x000000036430723e */ /* 0x000fc400000000ff */
[----:B-----5:R-:W-:-:S05]  /*16a60*/  F2FP.F16.F32.PACK_AB R49, R102, R105 ;  /* 0x000000696631723e */ /* 0x020fca00000000ff */
[----:B------:R-:W-:Y:S01]  /*16a70*/  HMMA.16816.F32 R40, R52, R50, R40 ;  /* 0x000000323428723c */ /* 0x000fe20000001828 */
[----:B------:R-:W-:Y:S01]  /*16a80*/  F2FP.F16.F32.PACK_AB R50, R66, R101 ;  /* 0x000000654232723e */ /* 0x000fe200000000ff */
[----:B------:R-:W3:Y:S01]  /*16a90*/  LDSM.16.MT88.4 R52, [R116+0x4800] ;  /* 0x004800007434783b */ /* 0x000ee20000004200 */
[----:B------:R-:W-:-:S07]  /*16aa0*/  F2FP.F16.F32.PACK_AB R51, R202, R103 ;  /* 0x00000067ca33723e */ /* 0x000fce00000000ff */
[C---:B-1----:R-:W-:Y:S08]  /*16ab0*/  HMMA.16816.F32 R24, R48.reuse, R32, R24 ;  /* 0x000000203018723c */ /* 0x042ff00000001818 */
[C---:B------:R-:W-:Y:S01]  /*16ac0*/  HMMA.16816.F32 R20, R48.reuse, R34, R20 ;  /* 0x000000223014723c */ /* 0x040fe20000001814 */
[----:B------:R-:W1:Y:S07]  /*16ad0*/  LDSM.16.MT88.4 R32, [R225+0xf000] ;  /* 0x00f00000e120783b */ /* 0x000e6e0000004200 */
[C---:B--2---:R-:W-:Y:S08]  /*16ae0*/  HMMA.16816.F32 R16, R48.reuse, R36, R16 ;  /* 0x000000243010723c */ /* 0x044ff00000001810 */
[C---:B------:R-:W-:Y:S01]  /*16af0*/  HMMA.16816.F32 R12, R48.reuse, R38, R12 ;  /* 0x00000026300c723c */ /* 0x040fe2000000180c */
[----:B------:R-:W2:Y:S07]  /*16b00*/  LDSM.16.MT88.4 R36, [R125+0x5000] ;  /* 0x005000007d24783b */ /* 0x000eae0000004200 */
[C---:B----4-:R-:W-:Y:S08]  /*16b10*/  HMMA.16816.F32 R8, R48.reuse, R28, R8 ;  /* 0x0000001c3008723c */ /* 0x050ff00000001808 */
[C---:B------:R-:W-:Y:S01]  /*16b20*/  HMMA.16816.F32 R4, R48.reuse, R30, R4 ;  /* 0x0000001e3004723c */ /* 0x040fe20000001804 */
[----:B------:R-:W4:Y:S07]  /*16b30*/  LDSM.16.MT88.4 R28, [R116+0x5000] ;  /* 0x00500000741c783b */ /* 0x000f2e0000004200 */
[C---:B---3--:R-:W-:Y:S08]  /*16b40*/  HMMA.16816.F32 R44, R48.reuse, R52, R44 ;  /* 0x00000034302c723c */ /* 0x048ff0000000182c */
        /* <DEDUP_REMOVED lines=15> */
[----:B----4-:R-:W-:Y:S01]  /*16c40*/  HMMA.16816.F32 R44, R48, R28, R44 ;  /* 0x0000001c302c723c */ /* 0x010fe2000000182c */
[----:B------:R-:W-:-:S02]  /*16c50*/  F2FP.F16.F32.PACK_AB R28, R89, R88 ;  /* 0x00000058591c723e */ /* 0x000fc400000000ff */
[----:B------:R-:W-:-:S05]  /*16c60*/  F2FP.F16.F32.PACK_AB R29, R91, R90 ;  /* 0x0000005a5b1d723e */ /* 0x000fca00000000ff */
[----:B------:R-:W-:Y:S01]  /*16c70*/  HMMA.16816.F32 R40, R48, R30, R40 ;  /* 0x0000001e3028723c */ /* 0x000fe20000001828 */
[----:B------:R-:W3:Y:S01]  /*16c80*/  LDSM.16.MT88.4 R48, [R116+0x5800] ;  /* 0x005800007430783b */ /* 0x000ee20000004200 */
[----:B------:R-:W-:Y:S02]  /*16c90*/  F2FP.F16.F32.PACK_AB R30, R85, R84 ;  /* 0x00000054551e723e */ /* 0x000fe400000000ff */
[----:B------:R-:W-:-:S07]  /*16ca0*/  F2FP.F16.F32.PACK_AB R31, R87, R86 ;  /* 0x00000056571f723e */ /* 0x000fce00000000ff */
[C---:B-1----:R-:W-:Y:S08]  /*16cb0*/  HMMA.16816.F32 R24, R28.reuse, R32, R24 ;  /* 0x000000201c18723c */ /* 0x042ff00000001818 */
[C---:B------:R-:W-:Y:S01]  /*16cc0*/  HMMA.16816.F32 R20, R28.reuse, R34, R20 ;  /* 0x000000221c14723c */ /* 0x040fe20000001814 */
[----:B------:R-:W1:Y:S07]  /*16cd0*/  LDSM.16.MT88.4 R32, [R225+0x10000] ;  /* 0x01000000e120783b */ /* 0x000e6e0000004200 */
[C---:B------:R-:W-:Y:S08]  /*16ce0*/  HMMA.16816.F32 R16, R28.reuse, R52, R16 ;  /* 0x000000341c10723c */ /* 0x040ff00000001810 */
[C---:B------:R-:W-:Y:S01]  /*16cf0*/  HMMA.16816.F32 R12, R28.reuse, R54, R12 ;  /* 0x000000361c0c723c */ /* 0x040fe2000000180c */
[----:B------:R-:W4:Y:S07]  /*16d00*/  LDSM.16.MT88.4 R52, [R125+0x6000] ;  /* 0x006000007d34783b */ /* 0x000f2e0000004200 */
[----:B--2---:R-:W-:Y:S01]  /*16d10*/  HMMA.16816.F32 R8, R28, R36, R8 ;  /* 0x000000241c08723c */ /* 0x004fe20000001808 */
[----:B------:R-:W-:-:S02]  /*16d20*/  F2FP.F16.F32.PACK_AB R36, R81, R80 ;  /* 0x000000505124723e */ /* 0x000fc400000000ff */
[----:B------:R-:W-:-:S05]  /*16d30*/  F2FP.F16.F32.PACK_AB R37, R83, R82 ;  /* 0x000000525325723e */ /* 0x000fca00000000ff */
[----:B------:R-:W-:Y:S01]  /*16d40*/  HMMA.16816.F32 R4, R28, R38, R4 ;  /* 0x000000261c04723c */ /* 0x000fe20000001804 */
[----:B------:R-:W-:Y:S02]  /*16d50*/  F2FP.F16.F32.PACK_AB R38, R77, R76 ;  /* 0x0000004c4d26723e */ /* 0x000fe400000000ff */
[----:B------:R-:W-:-:S05]  /*16d60*/  F2FP.F16.F32.PACK_AB R39, R79, R78 ;  /* 0x0000004e4f27723e */ /* 0x000fca00000000ff */
[C---:B---3--:R-:W-:Y:S08]  /*16d70*/  HMMA.16816.F32 R44, R28.reuse, R48, R44 ;  /* 0x000000301c2c723c */ /* 0x048ff0000000182c */
        /* <DEDUP_REMOVED lines=34> */
[----:B------:R-:W4:Y:S01]  /*16fa0*/  LDSM.16.MT88.4 R28, [R125+0x6800] ;  /* 0x006800007d1c783b */ /* 0x000f220000004200 */
[----:B---3--:R-:W-:Y:S01]  /*16fb0*/  F2FP.F16.F32.PACK_AB R36, R62, R61 ;  /* 0x0000003d3e24723e */ /* 0x008fe200000000ff */
[----:B------:R-:W3:Y:S01]  /*16fc0*/  MUFU.EX2 R71, R71 ;  /* 0x0000004700477308 */ /* 0x000ee20000000800 */
[----:B-----5:R-:W-:Y:S01]  /*16fd0*/  F2FP.F16.F32.PACK_AB R38, R53, R60 ;  /* 0x0000003c3526723e */ /* 0x020fe200000000ff */
[----:B-1----:R-:W-:Y:S01]  /*16fe0*/  FFMA.FTZ R70, R112, UR7, -R123 ;  /* 0x0000000770467c23 */ /* 0x002fe2000801087b */
[----:B------:R-:W-:Y:S01]  /*16ff0*/  F2FP.F16.F32.PACK_AB R37, R63, R52 ;  /* 0x000000343f25723e */ /* 0x000fe200000000ff */
[----:B------:R-:W-:Y:S01]  /*17000*/  MUFU.EX2 R69, R69 ;  /* 0x0000004500457308 */ /* 0x000fe20000000800 */
[----:B--2---:R-:W-:-:S03]  /*17010*/  F2FP.F16.F32.PACK_AB R39, R55, R54 ;  /* 0x000000363727723e */ /* 0x004fc600000000ff */
[----:B------:R-:W1:Y:S04]  /*17020*/  MUFU.EX2 R70, R70 ;  /* 0x0000004600467308 */ /* 0x000e680000000800 */
[----:B------:R-:W-:Y:S01]  /*17030*/  MUFU.EX2 R72, R72 ;  /* 0x0000004800487308 */ /* 0x000fe20000000800 */
[C---:B------:R-:W-:Y:S03]  /*17040*/  HMMA.16816.F32 R24, R36.reuse, R32, R24 ;  /* 0x000000202418723c */ /* 0x040fe60000001818 */
[----:B------:R-:W2:Y:S04]  /*17050*/  MUFU.EX2 R75, R75 ;  /* 0x0000004b004b7308 */ /* 0x000ea80000000800 */
[----:B------:R-:W-:Y:S01]  /*17060*/  MUFU.EX2 R73, R73 ;  /* 0x0000004900497308 */ /* 0x000fe20000000800 */
[C---:B------:R-:W-:Y:S01]  /*17070*/  HMMA.16816.F32 R20, R36.reuse, R34, R20 ;  /* 0x000000222414723c */ /* 0x040fe20000001814 */
[----:B------:R-:W5:Y:S02]  /*17080*/  LDSM.16.MT88.4 R32, [R116+0x6800] ;  /* 0x006800007420783b */ /* 0x000f640000004200 */
[----:B------:R-:W2:Y:S05]  /*17090*/  MUFU.EX2 R74, R74 ;  /* 0x0000004a004a7308 */ /* 0x000eaa0000000800 */
[----:B------:R-:W-:Y:S01]  /*170a0*/  HMMA.16816.F32 R16, R36, R48, R16 ;  /* 0x000000302410723c */ /* 0x000fe20000001810 */
[----:B------:R-:W-:Y:S01]  /*170b0*/  FADD.FTZ R48, R160, R151 ;  /* 0x00000097a0307221 */ /* 0x000fe20000010000 */
[----:B------:R-:W-:Y:S01]  /*170c0*/  FADD.FTZ R49, R161, R154 ;  /* 0x0000009aa1317221 */ /* 0x000fe20000010000 */
[----:B------:R-:W-:Y:S02]  /*170d0*/  LDSM.16.MT88.4 R148, [R125+0x7800] ;  /* 0x007800007d94783b */ /* 0x000fe40000004200 */
[----:B------:R-:W-:Y:S01]  /*170e0*/  FADD.FTZ R48, R159, R48 ;  /* 0x000000309f307221 */ /* 0x000fe20000010000 */
[----:B------:R-:W-:-:S02]  /*170f0*/  FADD.FTZ R49, R166, R49 ;  /* 0x00000031a6317221 */ /* 0x000fc40000010000 */
[C---:B------:R-:W-:Y:S01]  /*17100*/  HMMA.16816.F32 R12, R36.reuse, R50, R12 ;  /* 0x00000032240c723c */ /* 0x040fe2000000180c */
[----:B------:R-:W-:Y:S01]  /*17110*/  FADD.FTZ R163, R163, R48 ;  /* 0x00000030a3a37221 */ /* 0x000fe20000010000 */
[----:B------:R-:W-:Y:S02]  /*17120*/  FADD.FTZ R164, R164, R49 ;  /* 0x00000031a4a47221 */ /* 0x000fe40000010000 */
[----:B------:R-:W2:Y:S01]  /*17130*/  LDSM.16.MT88.4 R48, [R124+0x11000] ;  /* 0x011000007c30783b */ /* 0x000ea20000004200 */
[----:B------:R-:W-:Y:S01]  /*17140*/  FADD.FTZ R162, R162, R163 ;  /* 0x000000a3a2a27221 */ /* 0x000fe20000010000 */
[----:B------:R-:W-:Y:S02]  /*17150*/  FADD.FTZ R164, R165, R164 ;  /* 0x000000a4a5a47221 */ /* 0x000fe40000010000 */
[----:B----4-:R-:W-:Y:S01]  /*17160*/  HMMA.16816.F32 R8, R36, R28, R8 ;  /* 0x0000001c2408723c */ /* 0x010fe20000001808 */
[----:B------:R-:W-:Y:S01]  /*17170*/  FADD.FTZ R107, R175, R162 ;  /* 0x000000a2af6b7221 */ /* 0x000fe20000010000 */
[----:B------:R-:W-:-:S03]  /*17180*/  FADD.FTZ R109, R177, R164 ;  /* 0x000000a4b16d7221 */ /* 0x000fc60000010000 */
[----:B------:R-:W-:Y:S01]  /*17190*/  FADD.FTZ R107, R172, R107 ;  /* 0x0000006bac6b7221 */ /* 0x000fe20000010000 */
[----:B------:R-:W-:Y:S02]  /*171a0*/  FADD.FTZ R109, R176, R109 ;  /* 0x0000006db06d7221 */ /* 0x000fe40000010000 */
[----:B------:R-:W-:Y:S01]  /*171b0*/  HMMA.16816.F32 R4, R36, R30, R4 ;  /* 0x0000001e2404723c */ /* 0x000fe20000001804 */
[----:B------:R-:W4:Y:S01]  /*171c0*/  LDSM.16.MT88.4 R28, [R225+0x11000] ;  /* 0x01100000e11c783b */ /* 0x000f220000004200 */
        /* <DEDUP_REMOVED lines=9> */
[----:B---3--:R-:W-:Y:S01]  /*17260*/  F2FP.F16.F32.PACK_AB R36, R71, R68 ;  /* 0x000000444724723e */ /* 0x008fe200000000ff */
[----:B------:R-:W-:Y:S01]  /*17270*/  FADD.FTZ R187, R187, R184 ;  /* 0x000000b8bbbb7221 */ /* 0x000fe20000010000 */
[----:B-1----:R-:W-:Y:S01]  /*17280*/  F2FP.F16.F32.PACK_AB R38, R70, R69 ;  /* 0x000000454626723e */ /* 0x002fe200000000ff */
[----:B------:R-:W-:Y:S01]  /*17290*/  FADD.FTZ R107, R192, R107 ;  /* 0x0000006bc06b7221 */ /* 0x000fe20000010000 */
[----:B--2---:R-:W-:Y:S01]  /*172a0*/  F2FP.F16.F32.PACK_AB R37, R75, R72 ;  /* 0x000000484b25723e */ /* 0x004fe200000000ff */
[----:B------:R-:W-:Y:S01]  /*172b0*/  FADD.FTZ R187, R186, R187 ;  /* 0x000000bbbabb7221 */ /* 0x000fe20000010000 */
[----:B------:R-:W-:Y:S01]  /*172c0*/  F2FP.F16.F32.PACK_AB R39, R74, R73 ;  /* 0x000000494a27723e */ /* 0x000fe200000000ff */
[----:B------:R-:W1:Y:S02]  /*172d0*/  LDSM.16.MT88.4 R32, [R125+0x7000] ;  /* 0x007000007d20783b */ /* 0x000e640000004200 */
[----:B------:R-:W-:-:S04]  /*172e0*/  FADD.FTZ R198, R198, R187 ;  /* 0x000000bbc6c67221 */ /* 0x000fc80000010000 */
[----:B------:R-:W-:Y:S01]  /*172f0*/  FADD.FTZ R201, R201, R198 ;  /* 0x000000c6c9c97221 */ /* 0x000fe20000010000 */
[----:B------:R-:W-:Y:S01]  /*17300*/  HMMA.16816.F32 R16, R36, R48, R16 ;  /* 0x000000302410723c */ /* 0x000fe20000001810 */
[----:B------:R-:W-:Y:S02]  /*17310*/  FFMA.FTZ R48, R119, UR7, -R130 ;  /* 0x0000000777307c23 */ /* 0x000fe40008010882 */
[----:B------:R-:W-:-:S04]  /*17320*/  FADD.FTZ R194, R194, R201 ;  /* 0x000000c9c2c27221 */ /* 0x000fc80000010000 */
[----:B------:R-:W-:Y:S01]  /*17330*/  FADD.FTZ R197, R197, R194 ;  /* 0x000000c2c5c57221 */ /* 0x000fe20000010000 */
[C---:B----4-:R-:W-:Y:S01]  /*17340*/  HMMA.16816.F32 R24, R36.reuse, R28, R24 ;  /* 0x0000001c2418723c */ /* 0x050fe20000001818 */
[----:B------:R-:W-:Y:S01]  /*17350*/  FADD.FTZ R28, R190, R107 ;  /* 0x0000006bbe1c7221 */ /* 0x000fe20000010000 */
[----:B------:R-:W-:Y:S01]  /*17360*/  MUFU.EX2 R48, R48 ;  /* 0x0000003000307308 */ /* 0x000fe20000000800 */
[----:B------:R-:W-:Y:S02]  /*17370*/  FADD.FTZ R180, R180, R197 ;  /* 0x000000c5b4b47221 */ /* 0x000fe40000010000 */
[----:B------:R-:W-:Y:S02]  /*17380*/  FADD.FTZ R28, R191, R28 ;  /* 0x0000001cbf1c7221 */ /* 0x000fe40000010000 */
[----:B------:R-:W-:Y:S01]  /*17390*/  FADD.FTZ R199, R199, R180 ;  /* 0x000000b4c7c77221 */ /* 0x000fe20000010000 */
[----:B------:R-:W-:Y:S01]  /*173a0*/  HMMA.16816.F32 R20, R36, R30, R20 ;  /* 0x0000001e2414723c */ /* 0x000fe20000001814 */
[----:B------:R-:W-:-:S02]  /*173b0*/  FADD.FTZ R193, R193, R28 ;  /* 0x0000001cc1c17221 */ /* 0x000fc40000010000 */
[----:B------:R-:W-:Y:S01]  /*173c0*/  FADD.FTZ R168, R168, R199 ;  /* 0x000000c7a8a87221 */ /* 0x000fe20000010000 */
[----:B------:R-:W2:Y:S01]  /*173d0*/  LDSM.16.MT88.4 R28, [R116+0x7000] ;  /* 0x00700000741c783b */ /* 0x000ea20000004200 */
[----:B------:R-:W-:Y:S02]  /*173e0*/  FADD.FTZ R196, R196, R193 ;  /* 0x000000c1c4c47221 */ /* 0x000fe40000010000 */
[----:B------:R-:W-:Y:S01]  /*173f0*/  FADD.FTZ R168, R171, R168 ;  /* 0x000000a8aba87221 */ /* 0x000fe20000010000 */
[C---:B------:R-:W-:Y:S01]  /*17400*/  HMMA.16816.F32 R12, R36.reuse, R50, R12 ;  /* 0x00000032240c723c */ /* 0x040fe2000000180c */
[----:B------:R-:W-:Y:S02]  /*17410*/  FADD.FTZ R195, R195, R196 ;  /* 0x000000c4c3c37221 */ /* 0x000fe40000010000 */
[----:B------:R-:W-:Y:S02]  /*17420*/  FADD.FTZ R49, R3, R168 ;  /* 0x000000a803317221 */ /* 0x000fe40000010000 */
[----:B------:R-:W-:Y:S01]  /*17430*/  FADD.FTZ R200, R200, R195 ;  /* 0x000000c3c8c87221 */ /* 0x000fe20000010000 */
[----:B------:R-:W-:Y:S01]  /*17440*/  MUFU.EX2 R3, R114 ;  /* 0x0000007200037308 */ /* 0x000fe20000000800 */
[----:B------:R-:W-:Y:S01]  /*17450*/  FADD.FTZ R100, R100, R49 ;  /* 0x0000003164647221 */ /* 0x000fe20000010000 */
[----:B------:R-:W-:Y:S01]  /*17460*/  FFMA.FTZ R49, R122, UR7, -R130 ;  /* 0x000000077a317c23 */ /* 0x000fe20008010882 */
        /* <DEDUP_REMOVED lines=13> */
[----:B------:R-:W3:Y:S01]  /*17540*/  MUFU.EX2 R32, R32 ;  /* 0x0000002000207308 */ /* 0x000ee20000000800 */
[----:B------:R-:W-:-:S02]  /*17550*/  FADD.FTZ R97, R97, R96 ;  /* 0x0000006061617221 */ /* 0x000fc40000010000 */
[----:B------:R-:W-:Y:S01]  /*17560*/  FADD.FTZ R105, R105, R182 ;  /* 0x000000b669697221 */ /* 0x000fe20000010000 */
[----:B------:R-:W-:Y:S01]  /*17570*/  MUFU.EX2 R33, R33 ;  /* 0x0000002100217308 */ /* 0x000fe20000000800 */
[----:B------:R-:W-:Y:S02]  /*17580*/  FADD.FTZ R92, R92, R97 ;  /* 0x000000615c5c7221 */ /* 0x000fe40000010000 */
[----:B------:R-:W-:Y:S01]  /*17590*/  FADD.FTZ R102, R102, R105 ;  /* 0x0000006966667221 */ /* 0x000fe20000010000 */
[----:B------:R-:W4:Y:S01]  /*175a0*/  MUFU.EX2 R34, R118 ;  /* 0x0000007600227308 */ /* 0x000f220000000800 */
[----:B------:R-:W-:Y:S01]  /*175b0*/  FADD.FTZ R93, R93, R92 ;  /* 0x0000005c5d5d7221 */ /* 0x000fe20000010000 */
[----:B-1----:R-:W-:Y:S01]  /*175c0*/  F2FP.F16.F32.PACK_AB R155, R244, R49 ;  /* 0x00000031f49b723e */ /* 0x002fe200000000ff */
[----:B------:R-:W-:Y:S01]  /*175d0*/  FADD.FTZ R103, R103, R102 ;  /* 0x0000006667677221 */ /* 0x000fe20000010000 */
[----:B------:R-:W1:Y:S01]  /*175e0*/  MUFU.EX2 R35, R35 ;  /* 0x0000002300237308 */ /* 0x000e620000000800 */
[----:B------:R-:W-:Y:S01]  /*175f0*/  FADD.FTZ R88, R88, R93 ;  /* 0x0000005d58587221 */ /* 0x000fe20000010000 */
[----:B---3--:R-:W-:Y:S01]  /*17600*/  F2FP.F16.F32.PACK_AB R152, R3, R32 ;  /* 0x000000200398723e */ /* 0x008fe200000000ff */
[----:B------:R-:W-:Y:S01]  /*17610*/  FADD.FTZ R103, R202, R103 ;  /* 0x00000067ca677221 */ /* 0x000fe20000010000 */
[----:B--2---:R-:W-:Y:S01]  /*17620*/  HMMA.16816.F32 R44, R36, R28, R44 ;  /* 0x0000001c242c723c */ /* 0x004fe2000000182c */
[----:B------:R-:W-:-:S02]  /*17630*/  FADD.FTZ R89, R89, R88 ;  /* 0x0000005859597221 */ /* 0x000fc40000010000 */
[----:B------:R-:W-:Y:S02]  /*17640*/  FADD.FTZ R98, R98, R103 ;  /* 0x0000006762627221 */ /* 0x000fe40000010000 */
[----:B------:R-:W-:Y:S01]  /*17650*/  FADD.FTZ R84, R84, R89 ;  /* 0x0000005954547221 */ /* 0x000fe20000010000 */
[----:B----4-:R-:W-:Y:S01]  /*17660*/  F2FP.F16.F32.PACK_AB R154, R34, R33 ;  /* 0x00000021229a723e */ /* 0x010fe200000000ff */
[----:B------:R-:W-:Y:S01]  /*17670*/  FADD.FTZ R99, R99, R98 ;  /* 0x0000006263637221 */ /* 0x000fe20000010000 */
[----:B------:R-:W2:Y:S01]  /*17680*/  LDSM.16.MT88.4 R116, [R116+0x7800] ;  /* 0x007800007474783b */ /* 0x000ea20000004200 */
[----:B------:R-:W-:Y:S01]  /*17690*/  FADD.FTZ R85, R85, R84 ;  /* 0x0000005455557221 */ /* 0x000fe20000010000 */
[----:B-1----:R-:W-:Y:S01]  /*176a0*/  F2FP.F16.F32.PACK_AB R153, R48, R35 ;  /* 0x000000233099723e */ /* 0x002fe200000000ff */
        /* <DEDUP_REMOVED lines=41> */
[----:B------:R-:W-:Y:S03]  /*17940*/  HMMA.16816.F32 R152, R152, R118, R40 ;  /* 0x000000769898723c */ /* 0x000fe60000001828 */
[----:B------:R-:W-:-:S04]  /*17950*/  FADD.FTZ R74, R74, R73 ;  /* 0x000000494a4a7221 */ /* 0x000fc80000010000 */
[----:B------:R-:W-:-:S04]  /*17960*/  FADD.FTZ R35, R35, R74 ;  /* 0x0000004a23237221 */ /* 0x000fc80000010000 */
[----:B------:R-:W-:-:S04]  /*17970*/  FADD.FTZ R48, R48, R35 ;  /* 0x0000002330307221 */ /* 0x000fc80000010000 */
[----:B------:R-:W-:-:S04]  /*17980*/  FADD.FTZ R49, R49, R48 ;  /* 0x0000003031317221 */ /* 0x000fc80000010000 */
[----:B------:R-:W-:Y:S01]  /*17990*/  FADD.FTZ R244, R244, R49 ;  /* 0x00000031f4f47221 */ /* 0x000fe20000010000 */
[----:B------:R-:W-:Y:S06]  /*179a0*/  @!P6 BRA `(.L_x_2403) ;  /* 0x000000600090e947 */ /* 0x000fec0003800000 */
        /* <DEDUP_REMOVED lines=48> */
[----:B------:R-:W3:Y:S01]  /*17cb0*/  LDG.E R6, desc[UR4][R10.64] ;  /* 0x000000040a067981 */ /* 0x000ee2000c1e1900 */
[----:B------:R-:W-:-:S05]  /*17cc0*/  IMAD.WIDE R8, R3, 0x4, R236 ;  /* 0x0000000403087825 */ /* 0x000fca00078e02ec */
        /* <DEDUP_REMOVED lines=11> */
[----:B------:R-:W-:-:S04]  /*17d80*/  IMAD R4, R3, UR8, RZ ;  /* 0x0000000803047c24 */ /* 0x000fc8000f8e02ff */
[----:B------:R-:W-:Y:S01]  /*17d90*/  IMAD R4, R5, UR9, R4 ;  /* 0x0000000905047c24 */ /* 0x000fe2000f8e0204 */
[----:B------:R-:W-:-:S04]  /*17da0*/  LEA R234, P0, R188, R234, 0x1 ;  /* 0x000000eabcea7211 */ /* 0x000fc800078008ff */
[----:B------:R-:W-:-:S04]  /*17db0*/  IADD3 R4, PT, PT, R189, R4, RZ ;  /* 0x00000004bd047210 */ /* 0x000fc80007ffe0ff */
[----:B------:R-:W-:Y:S01]  /*17dc0*/  LEA.HI.X R235, R188, R235, R4, 0x1, P0 ;  /* 0x000000ebbceb7211 */ /* 0x000fe200000f0c04 */
[----:B------:R-:W-:Y:S06]  /*17dd0*/  BRA `(.L_x_2405) ;  /* 0x00000000001c7947 */ /* 0x000fec0003800000 */
.L_x_2404:
[----:B------:R-:W-:Y:S01]  /*17de0*/  UMOV UR7, URZ ;  /* 0x000000ff00077c82 */ /* 0x000fe20008000000 */
[----:B------:R-:W-:Y:S01]  /*17df0*/  IMAD.SHL.U32 R188, R188, 0x100, RZ ;  /* 0x00000100bcbc7824 */ /* 0x000fe200078e00ff */
[----:B------:R-:W-:-:S05]  /*17e00*/  IADD3 R3, P0, PT, RZ, -UR7, RZ ;  /* 0x80000007ff037c10 */ /* 0x000fca000ff1e0ff */
[----:B------:R-:W-:-:S05]  /*17e10*/  IMAD.X R188, RZ, RZ, ~R188, P0 ;  /* 0x000000ffffbc7224 */ /* 0x000fca00000e0ebc */
[----:B------:R-:W-:-:S04]  /*17e20*/  SHF.R.S64 R3, R3, 0x1f, R188 ;  /* 0x0000001f03037819 */ /* 0x000fc800000010bc */
[----:B------:R-:W-:-:S04]  /*17e30*/  IADD3 R234, P0, PT, R3, R234, RZ ;  /* 0x000000ea03ea7210 */ /* 0x000fc80007f1e0ff */
[----:B------:R-:W-:-:S09]  /*17e40*/  LEA.HI.X.SX32 R235, R188, R235, 0x1, P0 ;  /* 0x000000ebbceb7211 */ /* 0x000fd200000f0eff */
.L_x_2405:
[----:B------:R-:W1:Y:S01]  /*17e50*/  LDCU.64 UR8, c[0x0][0x3c0] ;  /* 0x00007800ff0877ac */ /* 0x000e620008000a00 */
[--C-:B------:R-:W-:Y:S01]  /*17e60*/  SHF.R.U32.HI R227, RZ, 0x1, R56.reuse ;  /* 0x00000001ffe37819 */ /* 0x100fe20000011638 */
[----:B------:R-:W-:Y:S01]  /*17e70*/  IMAD.SHL.U32 R228, R56, 0x20, RZ ;  /* 0x0000002038e47824 */ /* 0x000fe200078e00ff */
[----:B------:R-:W-:Y:S01]  /*17e80*/  LOP3.LUT R5, R65, 0x1f8, RZ, 0xc0, !PT ;  /* 0x000001f841057812 */ /* 0x000fe200078ec0ff */
[----:B------:R-:W-:Y:S01]  /*17e90*/  IMAD.MOV.U32 R220, RZ, RZ, 0x20 ;  /* 0x00000020ffdc7424 */ /* 0x000fe200078e00ff */
[----:B------:R-:W-:Y:S01]  /*17ea0*/  LOP3.LUT R6, R227, 0x8, RZ, 0xc0, !PT ;  /* 0x00000008e3067812 */ /* 0x000fe200078ec0ff */
[----:B------:R-:W-:Y:S01]  /*17eb0*/  VIADD R209, R58, UR6 ;  /* 0x000000063ad17c36 */ /* 0x000fe20008000000 */
[----:B------:R-:W-:Y:S02]  /*17ec0*/  LOP3.LUT R4, R5, 0x38, R56, 0x78, !PT ;  /* 0x0000003805047812 */ /* 0x000fe400078e7838 */
[----:B------:R-:W-:Y:S02]  /*17ed0*/  LOP3.LUT R5, R6, 0x1c0, R67, 0xf8, !PT ;  /* 0x000001c006057812 */ /* 0x000fe400078ef843 */
[----:B------:R-:W-:-:S02]  /*17ee0*/  LOP3.LUT R4, R4, 0x1e00, R65, 0xf8, !PT ;  /* 0x00001e0004047812 */ /* 0x000fc400078ef841 */
[----:B------:R-:W-:Y:S02]  /*17ef0*/  LOP3.LUT R228, R228, 0x7c00, RZ, 0xc0, !PT ;  /* 0x00007c00e4e47812 */ /* 0x000fe400078ec0ff */
[----:B------:R-:W-:Y:S02]  /*17f00*/  LEA R239, R4, UR6, 0x1 ;  /* 0x0000000604ef7c11 */ /* 0x000fe4000f8e08ff */
[----:B------:R-:W-:Y:S01]  /*17f10*/  LOP3.LUT R67, R228, 0x200, R67, 0xf8, !PT ;  /* 0x00000200e4437812 */ /* 0x000fe200078ef843 */
[----:B-1----:R-:W-:Y:S01]  /*17f20*/  USHF.L.U32 UR7, UR8, 0x5, URZ ;  /* 0x0000000508077899 */ /* 0x002fe200080006ff */
[----:B------:R-:W-:Y:S01]  /*17f30*/  LOP3.LUT P2, RZ, R56, 0x2, RZ, 0xc0, !PT ;  /* 0x0000000238ff7812 */ /* 0x000fe2000784c0ff */
[----:B------:R-:W-:Y:S01]  /*17f40*/  USHF.L.U64.HI UR9, UR8, 0x5, UR9 ;  /* 0x0000000508097899 */ /* 0x000fe20008010209 */
[----:B------:R-:W-:Y:S01]  /*17f50*/  @!PT LDS RZ, [RZ] ;  /* 0x00000000fffff984 */ /* 0x000fe20000000800 */
[----:B------:R-:W-:Y:S01]  /*17f60*/  @!PT LDS RZ, [RZ] ;  /* 0x00000000fffff984 */ /* 0x000fe20000000800 */
[----:B------:R-:W-:Y:S01]  /*17f70*/  @!PT LDS RZ, [RZ] ;  /* 0x00000000fffff984 */ /* 0x000fe20000000800 */
[----:B------:R-:W-:Y:S01]  /*17f80*/  LDGSTS.E.BYPASS.LTC128B.128 [R239+0xa000], desc[UR4][R234.64] ;  /* 0x0a000000eaef7fae */ /* 0x000fe2000b981a04 */
[----:B------:R-:W-:Y:S02]  /*17f90*/  LOP3.LUT R5, R67, R5, R226, 0xf6, !PT ;  /* 0x0000000543057212 */ /* 0x000fe400078ef6e2 */
[----:B------:R-:W-:-:S02]  /*17fa0*/  IADD3 R16, P0, PT, R234, UR7, RZ ;  /* 0x00000007ea107c10 */ /* 0x000fc4000ff1e0ff */
[----:B------:R-:W-:Y:S02]  /*17fb0*/  LEA R208, R5, UR6, 0x1 ;  /* 0x0000000605d07c11 */ /* 0x000fe4000f8e08ff */
[----:B------:R-:W-:Y:S02]  /*17fc0*/  IADD3.X R17, PT, PT, R235, UR9, RZ, P0, !PT ;  /* 0x00000009eb117c10 */ /* 0x000fe400087fe4ff */
[----:B------:R-:W-:Y:S01]  /*17fd0*/  IADD3 R14, P0, PT, R16, UR7, RZ ;  /* 0x00000007100e7c10 */ /* 0x000fe2000ff1e0ff */
[--C-:B------:R-:W-:Y:S01]  /*17fe0*/  IMAD.IADD R219, R208, 0x1, R57.reuse ;  /* 0x00000001d0db7824 */ /* 0x100fe200078e0239 */
[----:B------:R-:W-:Y:S01]  /*17ff0*/  SEL R220, R220, 0xffffffe0, !P2 ;  /* 0xffffffe0dcdc7807 */ /* 0x000fe20005000000 */
[----:B------:R-:W-:Y:S01]  /*18000*/  LDGSTS.E.BYPASS.LTC128B.128 [R239+0xa800], desc[UR4][R16.64] ;  /* 0x0a80000010ef7fae */ /* 0x000fe2000b981a04 */
[----:B------:R-:W-:Y:S01]  /*18010*/  IADD3.X R15, PT, PT, R17, UR9, RZ, P0, !PT ;  /* 0x00000009110f7c10 */ /* 0x000fe200087fe4ff */
[----:B------:R-:W-:Y:S01]  /*18020*/  IMAD.IADD R57, R209, 0x1, R57 ;  /* 0x00000001d1397824 */ /* 0x000fe200078e0239 */
[----:B------:R-:W-:Y:S01]  /*18030*/  IADD3 R12, P0, PT, R14, UR7, RZ ;  /* 0x000000070e0c7c10 */ /* 0x000fe2000ff1e0ff */
[--C-:B------:R-:W-:Y:S01]  /*18040*/  IMAD.IADD R196, R208, 0x1, R220.reuse ;  /* 0x00000001d0c47824 */ /* 0x100fe200078e02dc */
[----:B------:R-:W-:Y:S01]  /*18050*/  P2R R3, PR, RZ, 0x2 ;  /* 0x00000002ff037803 */ /* 0x000fe20000000000 */
[----:B------:R1:W-:Y:S01]  /*18060*/  LDGSTS.E.BYPASS.LTC128B.128 [R239+0xb000], desc[UR4][R14.64] ;  /* 0x0b0000000eef7fae */ /* 0x0003e2000b981a04 */
[----:B------:R-:W-:Y:S01]  /*18070*/  IADD3.X R13, PT, PT, R15, UR9, RZ, P0, !PT ;  /* 0x000000090f0d7c10 */ /* 0x000fe200087fe4ff */
[----:B------:R-:W-:Y:S01]  /*18080*/  IMAD.IADD R212, R209, 0x1, R220 ;  /* 0x00000001d1d47824 */ /* 0x000fe200078e02dc */
        /* <DEDUP_REMOVED lines=24> */
[----:B-1----:R-:W-:-:S03]  /*18210*/  IADD3 R14, P0, PT, R26, UR7, RZ ;  /* 0x000000071a0e7c10 */ /* 0x002fc6000ff1e0ff */
[----:B------:R-:W-:Y:S01]  /*18220*/  LDGSTS.E.BYPASS.LTC128B.128 [R239+0xf800], desc[UR4][R26.64] ;  /* 0x0f8000001aef7fae */ /* 0x000fe2000b981a04 */
[----:B------:R-:W-:Y:S02]  /*18230*/  IADD3.X R15, PT, PT, R27, UR9, RZ, P0, !PT ;  /* 0x000000091b0f7c10 */ /* 0x000fe400087fe4ff */
[----:B------:R-:W-:-:S03]  /*18240*/  IADD3 R16, P0, PT, R14, UR7, RZ ;  /* 0x000000070e107c10 */ /* 0x000fc6000ff1e0ff */
[----:B------:R1:W-:Y:S01]  /*18250*/  LDGSTS.E.BYPASS.LTC128B.128 [R239+0x10000], desc[UR4][R14.64] ;  /* 0x100000000eef7fae */ /* 0x0003e2000b981a04 */
[----:B------:R-:W-:Y:S02]  /*18260*/  IADD3.X R17, PT, PT, R15, UR9, RZ, P0, !PT ;  /* 0x000000090f117c10 */ /* 0x000fe400087fe4ff */
[----:B--2---:R-:W-:-:S03]  /*18270*/  IADD3 R8, P0, PT, R16, UR7, RZ ;  /* 0x0000000710087c10 */ /* 0x004fc6000ff1e0ff */
[----:B------:R-:W-:Y:S01]  /*18280*/  LDGSTS.E.BYPASS.LTC128B.128 [R239+0x10800], desc[UR4][R16.64] ;  /* 0x1080000010ef7fae */ /* 0x000fe2000b981a04 */
[----:B------:R-:W-:Y:S02]  /*18290*/  IADD3.X R9, PT, PT, R17, UR9, RZ, P0, !PT ;  /* 0x0000000911097c10 */ /* 0x000fe400087fe4ff */
[----:B------:R-:W-:-:S03]  /*182a0*/  IADD3 R10, P0, PT, R8, UR7, RZ ;  /* 0x00000007080a7c10 */ /* 0x000fc6000ff1e0ff */
[----:B------:R-:W-:Y:S01]  /*182b0*/  LDGSTS.E.BYPASS.LTC128B.128 [R239+0x11000], desc[UR4][R8.64] ;  /* 0x1100000008ef7fae */ /* 0x000fe2000b981a04 */
[----:B------:R-:W-:-:S05]  /*182c0*/  IADD3.X R11, PT, PT, R9, UR9, RZ, P0, !PT ;  /* 0x00000009090b7c10 */ /* 0x000fca00087fe4ff */
[----:B------:R2:W-:Y:S04]  /*182d0*/  LDGSTS.E.BYPASS.LTC128B.128 [R239+0x11800], desc[UR4][R10.64] ;  /* 0x118000000aef7fae */ /* 0x0005e8000b981a04 */
[----:B------:R-:W-:Y:S04]  /*182e0*/  LDSM.16.M88.4 R80, [R208] ;  /* 0x00000000d050783b */ /* 0x000fe80000000200 */
[----:B------:R-:W5:Y:S04]  /*182f0*/  LDSM.16.M88.4 R64, [R58+UR6+0x2000] ;  /* 0x002000063a40783b */ /* 0x000f680008000200 */
[----:B------:R-:W4:Y:S04]  /*18300*/  LDSM.16.M88.4 R52, [R58+UR6+0x2800] ;  /* 0x002800063a34783b */ /* 0x000f280008000200 */
[----:B------:R-:W-:Y:S04]  /*18310*/  LDSM.16.M88.4 R196, [R196] ;  /* 0x00000000c4c4783b */ /* 0x000fe80000000200 */
[----:B------:R-:W2:Y:S04]  /*18320*/  LDSM.16.M88.4 R76, [R212+0x2000] ;  /* 0x00200000d44c783b */ /* 0x000ea80000000200 */
[----:B------:R-:W2:Y:S04]  /*18330*/  LDSM.16.M88.4 R72, [R212+0x2800] ;  /* 0x00280000d448783b */ /* 0x000ea80000000200 */
[----:B---3--:R-:W3:Y:S04]  /*18340*/  LDSM.16.M88.4 R4, [R58+UR6+0x5800] ;  /* 0x005800063a04783b */ /* 0x008ee80008000200 */
[----:B------:R-:W3:Y:S04]  /*18350*/  LDSM.16.M88.4 R168, [R58+UR6+0x6000] ;  /* 0x006000063aa8783b */ /* 0x000ee80008000200 */
[----:B------:R-:W3:Y:S04]  /*18360*/  LDSM.16.M88.4 R44, [R58+UR6+0x3000] ;  /* 0x003000063a2c783b */ /* 0x000ee80008000200 */
[----:B------:R-:W-:Y:S04]  /*18370*/  LDSM.16.M88.4 R28, [R58+UR6+0x4000] ;  /* 0x004000063a1c783b */ /* 0x000fe80008000200 */
[----:B------:R-:W-:Y:S01]  /*18380*/  LDSM.16.M88.4 R36, [R58+UR6+0x3800] ;  /* 0x003800063a24783b */ /* 0x000fe20008000200 */
[C---:B-----5:R-:W-:Y:S03]  /*18390*/  HMMA.16816.F32 R68, R80.reuse, R64, RZ ;  /* 0x000000405044723c */ /* 0x060fe600000018ff */
[----:B------:R-:W-:Y:S04]  /*183a0*/  LDSM.16.M88.4 R180, [R212+0x3000] ;  /* 0x00300000d4b4783b */ /* 0x000fe80000000200 */
[----:B------:R-:W-:Y:S01]  /*183b0*/  LDSM.16.M88.4 R104, [R58+UR6+0x8000] ;  /* 0x008000063a68783b */ /* 0x000fe20008000200 */
[C---:B------:R-:W-:Y:S03]  /*183c0*/  HMMA.16816.F32 R64, R80.reuse, R66, RZ ;  /* 0x000000425040723c */ /* 0x040fe600000018ff */
[----:B------:R-:W-:Y:S04]  /*183d0*/  LDSM.16.M88.4 R96, [R58+UR6+0x8800] ;  /* 0x008800063a60783b */ /* 0x000fe80008000200 */
[----:B------:R-:W-:Y:S01]  /*183e0*/  LDSM.16.M88.4 R200, [R212+0x4000] ;  /* 0x00400000d4c8783b */ /* 0x000fe20000000200 */
[C---:B----4-:R-:W-:Y:S03]  /*183f0*/  HMMA.16816.F32 R60, R80.reuse, R52, RZ ;  /* 0x00000034503c723c */ /* 0x050fe600000018ff */
[----:B------:R-:W-:Y:S04]  /*18400*/  LDSM.16.M88.4 R20, [R58+UR6+0x4800] ;  /* 0x004800063a14783b */ /* 0x000fe80008000200 */
[----:B-1----:R-:W-:Y:S01]  /*18410*/  LDSM.16.M88.4 R12, [R58+UR6+0x5000] ;  /* 0x005000063a0c783b */ /* 0x002fe20008000200 */
[----:B------:R-:W-:Y:S03]  /*18420*/  HMMA.16816.F32 R52, R80, R54, RZ ;  /* 0x000000365034723c */ /* 0x000fe600000018ff */
[----:B------:R-:W-:Y:S04]  /*18430*/  LDSM.16.M88.4 R128, [R58+UR6+0x6800] ;  /* 0x006800063a80783b */ /* 0x000fe80008000200 */
[----:B------:R-:W-:Y:S01]  /*18440*/  LDSM.16.M88.4 R120, [R58+UR6+0x7000] ;  /* 0x007000063a78783b */ /* 0x000fe20008000200 */
[C---:B--2---:R-:W-:Y:S03]  /*18450*/  HMMA.16816.F32 R68, R196.reuse, R76, R68 ;  /* 0x0000004cc444723c */ /* 0x044fe60000001844 */
[----:B------:R-:W-:Y:S04]  /*18460*/  LDSM.16.M88.4 R112, [R58+UR6+0x7800] ;  /* 0x007800063a70783b */ /* 0x000fe80008000200 */
[----:B------:R-:W-:Y:S01]  /*18470*/  LDSM.16.M88.4 R88, [R58+UR6+0x9000] ;  /* 0x009000063a58783b */ /* 0x000fe20008000200 */
[C---:B------:R-:W-:Y:S03]  /*18480*/  HMMA.16816.F32 R64, R196.reuse, R78, R64 ;  /* 0x0000004ec440723c */ /* 0x040fe60000001840 */
[----:B------:R-:W1:Y:S04]  /*18490*/  LDSM.16.M88.4 R76, [R212+0x5800] ;  /* 0x00580000d44c783b */ /* 0x000e680000000200 */
[----:B------:R2:W-:Y:S01]  /*184a0*/  LDSM.16.M88.4 R184, [R58+UR6+0x9800] ;  /* 0x009800063ab8783b */ /* 0x0005e20008000200 */
[C---:B------:R-:W-:Y:S03]  /*184b0*/  HMMA.16816.F32 R60, R196.reuse, R72, R60 ;  /* 0x00000048c43c723c */ /* 0x040fe6000000183c */
[----:B------:R-:W-:Y:S04]  /*184c0*/  LDSM.16.M88.4 R176, [R212+0x3800] ;  /* 0x00380000d4b0783b */ /* 0x000fe80000000200 */
[----:B------:R-:W-:Y:S01]  /*184d0*/  LDSM.16.M88.4 R192, [R212+0x4800] ;  /* 0x00480000d4c0783b */ /* 0x000fe20000000200 */
[----:B------:R-:W-:Y:S03]  /*184e0*/  HMMA.16816.F32 R52, R196, R74, R52 ;  /* 0x0000004ac434723c */ /* 0x000fe60000001834 */
[----:B------:R-:W4:Y:S04]  /*184f0*/  LDSM.16.M88.4 R72, [R212+0x6000] ;  /* 0x00600000d448783b */ /* 0x000f280000000200 */
[----:B------:R-:W-:Y:S01]  /*18500*/  LDSM.16.M88.4 R188, [R212+0x5000] ;  /* 0x00500000d4bc783b */ /* 0x000fe20000000200 */
[C---:B---3--:R-:W-:Y:S03]  /*18510*/  HMMA.16816.F32 R8, R80.reuse, R4, RZ ;  /* 0x000000045008723c */ /* 0x048fe600000018ff */
[----:B------:R-:W-:Y:S04]  /*18520*/  LDSM.16.M88.4 R204, [R212+0x9000] ;  /* 0x00900000d4cc783b */ /* 0x000fe80000000200 */
[----:B------:R-:W-:Y:S01]  /*18530*/  LDSM.16.M88.4 R208, [R219] ;  /* 0x00000000dbd0783b */ /* 0x000fe20000000200 */
[C---:B------:R-:W-:Y:S01]  /*18540*/  HMMA.16816.F32 R4, R80.reuse, R6, RZ ;  /* 0x000000065004723c */ /* 0x040fe200000018ff */
[----:B--2---:R-:W2:Y:S02]  /*18550*/  S2R R58, SR_TID.X ;  /* 0x00000000003a7919 */ /* 0x004ea40000002100 */
[----:B------:R-:W0:Y:S05]  /*18560*/  LDGDEPBAR ;  /* 0x00000000000079af */ /* 0x000e2a0000000000 */
[C---:B------:R-:W-:Y:S08]  /*18570*/  HMMA.16816.F32 R172, R80.reuse, R168, RZ ;  /* 0x000000a850ac723c */ /* 0x040ff000000018ff */
[C---:B------:R-:W-:Y:S08]  /*18580*/  HMMA.16816.F32 R168, R80.reuse, R170, RZ ;  /* 0x000000aa50a8723c */ /* 0x040ff000000018ff */
[C---:B------:R-:W-:Y:S08]  /*18590*/  HMMA.16816.F32 R48, R80.reuse, R44, RZ ;  /* 0x0000002c5030723c */ /* 0x040ff000000018ff */
[----:B------:R-:W-:Y:S01]  /*185a0*/  HMMA.16816.F32 R44, R80, R46, RZ ;  /* 0x0000002e502c723c */ /* 0x000fe200000018ff */
[----:B--2---:R-:W-:-:S07]  /*185b0*/  IMAD.SHL.U32 R58, R58, 0x2, RZ ;  /* 0x000000023a3a7824 */ /* 0x004fce00078e00ff */
[C---:B-1----:R-:W-:Y:S08]  /*185c0*/  HMMA.16816.F32 R8, R196.reuse, R76, R8 ;  /* 0x0000004cc408723c */ /* 0x042ff00000001808 */
[C---:B------:R-:W-:Y:S01]  /*185d0*/  HMMA.16816.F32 R4, R196.reuse, R78, R4 ;  /* 0x0000004ec404723c */ /* 0x040fe20000001804 */
[----:B------:R-:W1:Y:S07]  /*185e0*/  LDSM.16.M88.4 R76, [R212+0x8000] ;  /* 0x00800000d44c783b */ /* 0x000e6e0000000200 */
[C---:B----4-:R-:W-:Y:S08]  /*185f0*/  HMMA.16816.F32 R172, R196.reuse, R72, R172 ;  /* 0x00000048c4ac723c */ /* 0x050ff000000018ac */
[----:B------:R-:W-:Y:S01]  /*18600*/  HMMA.16816.F32 R168, R196, R74, R168 ;  /* 0x0000004ac4a8723c */ /* 0x000fe200000018a8 */
[----:B------:R-:W2:Y:S07]  /*18610*/  LDSM.16.M88.4 R72, [R212+0x8800] ;  /* 0x00880000d448783b */ /* 0x000eae0000000200 */
[C---:B------:R-:W-:Y:S08]  /*18620*/  HMMA.16816.F32 R32, R80.reuse, R28, RZ ;  /* 0x0000001c5020723c */ /* 0x040ff000000018ff */
[C---:B------:R-:W-:Y:S08]  /*18630*/  HMMA.16816.F32 R28, R80.reuse, R30, RZ ;  /* 0x0000001e501c723c */ /* 0x040ff000000018ff */
[C---:B------:R-:W-:Y:S08]  /*18640*/  HMMA.16816.F32 R40, R80.reuse, R36, RZ ;  /* 0x000000245028723c */ /* 0x040ff000000018ff */
[----:B------:R-:W-:Y:S08]  /*18650*/  HMMA.16816.F32 R36, R80, R38, RZ ;  /* 0x000000265024723c */ /* 0x000ff000000018ff */
[C---:B------:R-:W-:Y:S08]  /*18660*/  HMMA.16816.F32 R48, R196.reuse, R180, R48 ;  /* 0x000000b4c430723c */ /* 0x040ff00000001830 */
[----:B------:R-:W-:Y:S01]  /*18670*/  HMMA.16816.F32 R44, R196, R182, R44 ;  /* 0x000000b6c42c723c */ /* 0x000fe2000000182c */
[----:B------:R-:W3:Y:S07]  /*18680*/  LDSM.16.M88.4 R180, [R212+0x7000] ;  /* 0x00700000d4b4783b */ /* 0x000eee0000000200 */
[C---:B------:R-:W-:Y:S08]  /*18690*/  HMMA.16816.F32 R108, R80.reuse, R104, RZ ;  /* 0x00000068506c723c */ /* 0x040ff000000018ff */
[C---:B------:R-:W-:Y:S08]  /*186a0*/  HMMA.16816.F32 R104, R80.reuse, R106, RZ ;  /* 0x0000006a5068723c */ /* 0x040ff000000018ff */
[C---:B------:R-:W-:Y:S08]  /*186b0*/  HMMA.16816.F32 R100, R80.reuse, R96, RZ ;  /* 0x000000605064723c */ /* 0x040ff000000018ff */
[----:B------:R-:W-:Y:S08]  /*186c0*/  HMMA.16816.F32 R96, R80, R98, RZ ;  /* 0x000000625060723c */ /* 0x000ff000000018ff */
[C---:B------:R-:W-:Y:S08]  /*186d0*/  HMMA.16816.F32 R32, R196.reuse, R200, R32 ;  /* 0x000000c8c420723c */ /* 0x040ff00000001820 */
[----:B------:R-:W-:Y:S01]  /*186e0*/  HMMA.16816.F32 R28, R196, R202, R28 ;  /* 0x000000cac41c723c */ /* 0x000fe2000000181c */
[----:B------:R-:W4:Y:S07]  /*186f0*/  LDSM.16.M88.4 R200, [R212+0x9800] ;  /* 0x00980000d4c8783b */ /* 0x000f2e0000000200 */
        /* <DEDUP_REMOVED lines=14> */
[----:B------:R-:W5:Y:S07]  /*187e0*/  LDSM.16.M88.4 R184, [R212+0x6800] ;  /* 0x00680000d4b8783b */ /* 0x000f6e0000000200 */
[C---:B------:R-:W-:Y:S08]  /*187f0*/  HMMA.16816.F32 R40, R196.reuse, R176, R40 ;  /* 0x000000b0c428723c */ /* 0x040ff00000001828 */
[C---:B------:R-:W-:Y:S01]  /*18800*/  HMMA.16816.F32 R36, R196.reuse, R178, R36 ;  /* 0x000000b2c424723c */ /* 0x040fe20000001824 */
[----:B------:R-:W5:Y:S04]  /*18810*/  LDSM.16.M88.4 R176, [R212+0x7800] ;  /* 0x00780000d4b0783b */ /* 0x000f680000000200 */
[----:B------:R-:W-:Y:S03]  /*18820*/  LDSM.16.M88.4 R212, [R57+0x5800] ;  /* 0x0058000039d4783b */ /* 0x000fe60000000200 */
        /* <DEDUP_REMOVED lines=9> */
[C---:B------:R-:W-:Y:S08]  /*188c0*/  HMMA.16816.F32 R24, R196.reuse, R192, R24 ;  /* 0x000000c0c418723c */ /* 0x040ff00000001818 */
[C---:B------:R-:W-:Y:S01]  /*188d0*/  HMMA.16816.F32 R20, R196.reuse, R194, R20 ;  /* 0x000000c2c414723c */ /* 0x040fe20000001814 */
[----:B------:R-:W3:Y:S07]  /*188e0*/  LDSM.16.M88.4 R192, [R57+0x2000] ;  /* 0x0020000039c0783b */ /* 0x000eee0000000200 */
[C---:B------:R-:W-:Y:S08]  /*188f0*/  HMMA.16816.F32 R16, R196.reuse, R188, R16 ;  /* 0x000000bcc410723c */ /* 0x040ff00000001810 */
[C---:B------:R-:W-:Y:S01]  /*18900*/  HMMA.16816.F32 R12, R196.reuse, R190, R12 ;  /* 0x000000bec40c723c */ /* 0x040fe2000000180c */
[----:B------:R-:W-:Y:S07]  /*18910*/  LDSM.16.M88.4 R188, [R57+0x2800] ;  /* 0x0028000039bc783b */ /* 0x000fee0000000200 */
[C---:B----4-:R-:W-:Y:S08]  /*18920*/  HMMA.16816.F32 R84, R196.reuse, R200, R84 ;  /* 0x000000c8c454723c */ /* 0x050ff00000001854 */
        /* <DEDUP_REMOVED lines=10> */
[----:B------:R-:W5:Y:S04]  /*189d0*/  LDSM.16.M88.4 R196, [R57+0x7000] ;  /* 0x0070000039c4783b */ /* 0x000f680000000200 */
[----:B------:R-:W-:Y:S03]  /*189e0*/  LDSM.16.M88.4 R204, [R57+0x6000] ;  /* 0x0060000039cc783b */ /* 0x000fe60000000200 */
[----:B-1----:R-:W-:Y:S01]  /*189f0*/  HMMA.16816.F32 R24, R208, R76, R24 ;  /* 0x0000004cd018723c */ /* 0x002fe20000001818 */
[----:B------:R-:W-:-:S02]  /*18a00*/  IMAD.IADD R76, R220, 0x1, R219 ;  /* 0x00000001dc4c7824 */ /* 0x000fc400078e02db */
[----:B------:R-:W-:-:S05]  /*18a10*/  IMAD.IADD R220, R220, 0x1, R57 ;  /* 0x00000001dcdc7824 */ /* 0x000fca00078e0239 */
[C---:B------:R-:W-:Y:S01]  /*18a20*/  HMMA.16816.F32 R20, R208.reuse, R78, R20 ;  /* 0x0000004ed014723c */ /* 0x040fe20000001814 */
[----:B------:R-:W-:Y:S07]  /*18a30*/  LDSM.16.M88.4 R76, [R76] ;  /* 0x000000004c4c783b */ /* 0x000fee0000000200 */
[C---:B--2---:R-:W-:Y:S08]  /*18a40*/  HMMA.16816.F32 R16, R208.reuse, R72, R16 ;  /* 0x00000048d010723c */ /* 0x044ff00000001810 */
[C---:B------:R-:W-:Y:S01]  /*18a50*/  HMMA.16816.F32 R12, R208.reuse, R74, R12 ;  /* 0x0000004ad00c723c */ /* 0x040fe2000000180c */
[----:B------:R-:W1:Y:S07]  /*18a60*/  LDSM.16.M88.4 R72, [R220+0x2000] ;  /* 0x00200000dc48783b */ /* 0x000e6e0000000200 */
[C---:B---3--:R-:W-:Y:S08]  /*18a70*/  HMMA.16816.F32 R40, R208.reuse, R180, R40 ;  /* 0x000000b4d028723c */ /* 0x048ff00000001828 */
[C---:B------:R-:W-:Y:S01]  /*18a80*/  HMMA.16816.F32 R36, R208.reuse, R182, R36 ;  /* 0x000000b6d024723c */ /* 0x040fe20000001824 */
[----:B------:R-:W2:Y:S07]  /*18a90*/  LDSM.16.M88.4 R180, [R57+0x9000] ;  /* 0x0090000039b4783b */ /* 0x000eae0000000200 */
[C---:B------:R-:W-:Y:S08]  /*18aa0*/  HMMA.16816.F32 R68, R208.reuse, R192, R68 ;  /* 0x000000c0d044723c */ /* 0x040ff00000001844 */
[C---:B----4-:R-:W-:Y:S08]  /*18ab0*/  HMMA.16816.F32 R164, R208.reuse, R200, R164 ;  /* 0x000000c8d0a4723c */ /* 0x050ff000000018a4 */
[C---:B------:R-:W-:Y:S01]  /*18ac0*/  HMMA.16816.F32 R128, R208.reuse, R202, R128 ;  /* 0x000000cad080723c */ /* 0x040fe20000001880 */
[----:B------:R-:W3:Y:S07]  /*18ad0*/  LDSM.16.M88.4 R200, [R220+0x2800] ;  /* 0x00280000dcc8783b */ /* 0x000eee0000000200 */
[C---:B------:R-:W-:Y:S01]  /*18ae0*/  HMMA.16816.F32 R64, R208.reuse, R194, R64 ;  /* 0x000000c2d040723c */ /* 0x040fe20000001840 */
[----:B------:R-:W-:Y:S07]  /*18af0*/  LDSM.16.M88.4 R192, [R57+0x7800] ;  /* 0x0078000039c0783b */ /* 0x000fee0000000200 */
[----:B-----5:R-:W-:Y:S01]  /*18b00*/  HMMA.16816.F32 R124, R208, R196, R124 ;  /* 0x000000c4d07c723c */ /* 0x020fe2000000187c */
[----:B------:R-:W-:-:S04]  /*18b10*/  LOP3.LUT R196, R58, 0x6, RZ, 0xc0, !PT ;  /* 0x000000063ac47812 */ /* 0x000fc800078ec0ff */
[----:B------:R-:W-:-:S03]  /*18b20*/  PRMT R196, R196, 0x6540, R59 ;  /* 0x00006540c4c47816 */ /* 0x000fc6000000003b */
[----:B-1----:R-:W-:Y:S02]  /*18b30*/  HMMA.16816.F32 R68, R76, R72, R68 ;  /* 0x000000484c44723c */ /* 0x002fe40000001844 */
[C---:B------:R-:W-:Y:S02]  /*18b40*/  VIADD R72, R196.reuse, 0xfffffe01 ;  /* 0xfffffe01c4487836 */ /* 0x040fe40000000000 */
[----:B------:R-:W-:-:S03]  /*18b50*/  VIADD R58, R196, 0xfffffe08 ;  /* 0xfffffe08c43a7836 */ /* 0x000fc60000000000 */
[CC--:B------:R-:W-:Y:S01]  /*18b60*/  ISETP.GE.AND P2, PT, R72.reuse, R216.reuse, PT ;  /* 0x000000d84800720c */ /* 0x0c0fe20003f46270 */
[C---:B------:R-:W-:Y:S01]  /*18b70*/  HMMA.16816.F32 R60, R208.reuse, R188, R60 ;  /* 0x000000bcd03c723c */ /* 0x040fe2000000183c */
[-C--:B------:R-:W-:Y:S02]  /*18b80*/  ISETP.GE.AND P4, PT, R72, R217.reuse, PT ;  /* 0x000000d94800720c */ /* 0x080fe40003f86270 */
[C---:B------:R-:W-:Y:S02]  /*18b90*/  ISETP.GE.AND P1, PT, R58.reuse, R216, PT ;  /* 0x000000d83a00720c */ /* 0x040fe40003f26270 */
[----:B------:R-:W-:Y:S01]  /*18ba0*/  ISETP.GE.AND P6, PT, R58, R217, PT ;  /* 0x000000d93a00720c */ /* 0x000fe20003fc6270 */
[----:B------:R-:W-:Y:S02]  /*18bb0*/  VIADD R58, R196, 0xfffffe11 ;  /* 0xfffffe11c43a7836 */ /* 0x000fe40000000000 */
[----:B------:R-:W-:Y:S01]  /*18bc0*/  HMMA.16816.F32 R52, R208, R190, R52 ;  /* 0x000000bed034723c */ /* 0x000fe20000001834 */
[----:B------:R-:W-:Y:S07]  /*18bd0*/  LDSM.16.M88.4 R188, [R57+0x8000] ;  /* 0x0080000039bc783b */ /* 0x000fee0000000200 */
[----:B------:R-:W-:Y:S01]  /*18be0*/  HMMA.16816.F32 R64, R76, R74, R64 ;  /* 0x0000004a4c40723c */ /* 0x000fe20000001840 */
[----:B------:R-:W1:Y:S07]  /*18bf0*/  LDSM.16.M88.4 R72, [R220+0x3800] ;  /* 0x00380000dc48783b */ /* 0x000e6e0000000200 */
[C---:B--2---:R-:W-:Y:S08]  /*18c00*/  HMMA.16816.F32 R92, R208.reuse, R180, R92 ;  /* 0x000000b4d05c723c */ /* 0x044ff0000000185c */
[----:B------:R-:W-:Y:S01]  /*18c10*/  HMMA.16816.F32 R88, R208, R182, R88 ;  /* 0x000000b6d058723c */ /* 0x000fe20000001858 */
[----:B------:R-:W2:Y:S02]  /*18c20*/  LDSM.16.M88.4 R180, [R220+0x3000] ;  /* 0x00300000dcb4783b */ /* 0x000ea40000000200 */
[----:B------:R-:W-:-:S02]  /*18c30*/  FSEL R241, R66, -INF , !P6 ;  /* 0xff80000042f17808 */ /* 0x000fc40007000000 */
[----:B------:R-:W-:-:S03]  /*18c40*/  ISETP.GE.AND P6, PT, R58, R216, PT ;  /* 0x000000d83a00720c */ /* 0x000fc60003fc6270 */
[C---:B------:R-:W-:Y:S08]  /*18c50*/  HMMA.16816.F32 R48, R208.reuse, R184, R48 ;  /* 0x000000b8d030723c */ /* 0x040ff00000001830 */
[C---:B------:R-:W-:Y:S01]  /*18c60*/  HMMA.16816.F32 R44, R208.reuse, R186, R44 ;  /* 0x000000bad02c723c */ /* 0x040fe2000000182c */
[----:B------:R-:W-:Y:S07]  /*18c70*/  LDSM.16.M88.4 R184, [R57+0x8800] ;  /* 0x0088000039b8783b */ /* 0x000fee0000000200 */
[C---:B------:R-:W-:Y:S08]  /*18c80*/  HMMA.16816.F32 R32, R208.reuse, R176, R32 ;  /* 0x000000b0d020723c */ /* 0x040ff00000001820 */
[----:B------:R-:W-:Y:S01]  /*18c90*/  HMMA.16816.F32 R28, R208, R178, R28 ;  /* 0x000000b2d01c723c */ /* 0x000fe2000000181c */
[----:B------:R4:W-:Y:S07]  /*18ca0*/  LDSM.16.M88.4 R176, [R57+0x9800] ;  /* 0x0098000039b0783b */ /* 0x0009ee0000000200 */
[----:B---3--:R-:W-:Y:S01]  /*18cb0*/  HMMA.16816.F32 R60, R76, R200, R60 ;  /* 0x000000c84c3c723c */ /* 0x008fe2000000183c */
[----:B------:R-:W-:-:S07]  /*18cc0*/  FSEL R200, R69, -INF , !P2 ;  /* 0xff80000045c87808 */ /* 0x000fce0005000000 */
[----:B------:R-:W-:Y:S01]  /*18cd0*/  HMMA.16816.F32 R52, R76, R202, R52 ;  /* 0x000000ca4c34723c */ /* 0x000fe20000001834 */
[----:B------:R-:W-:Y:S01]  /*18ce0*/  FSEL R203, R71, -INF , !P4 ;  /* 0xff80000047cb7808 */ /* 0x000fe20006000000 */
[----:B----4-:R-:W-:-:S06]  /*18cf0*/  VIADD R57, R196, 0xfffffe00 ;  /* 0xfffffe00c4397836 */ /* 0x010fcc0000000000 */
[C---:B------:R-:W-:Y:S01]  /*18d00*/  HMMA.16816.F32 R172, R208.reuse, R204, R172 ;  /* 0x000000ccd0ac723c */ /* 0x040fe200000018ac */
[----:B------:R-:W-:Y:S02]  /*18d10*/  FSEL R204, R64, -INF , !P1 ;  /* 0xff80000040cc7808 */ /* 0x000fe40004800000 */
[C---:B------:R-:W-:Y:S02]  /*18d20*/  ISETP.GE.AND P3, PT, R57.reuse, R216, PT ;  /* 0x000000d83900720c */ /* 0x040fe40003f66270 */
[----:B------:R-:W-:Y:S01]  /*18d30*/  ISETP.GE.AND P0, PT, R57, R217, PT ;  /* 0x000000d93900720c */ /* 0x000fe20003f06270 */
[----:B------:R-:W-:Y:S02]  /*18d40*/  VIADD R57, R196, 0xfffffe09 ;  /* 0xfffffe09c4397836 */ /* 0x000fe40000000000 */
[----:B------:R-:W-:Y:S01]  /*18d50*/  HMMA.16816.F32 R120, R208, R198, R120 ;  /* 0x000000c6d078723c */ /* 0x000fe20000001878 */
[----:B------:R-:W-:Y:S02]  /*18d60*/  FSEL R198, R68, -INF , !P3 ;  /* 0xff80000044c67808 */ /* 0x000fe40005800000 */
[----:B------:R-:W-:-:S02]  /*18d70*/  FSEL R205, R70, -INF , !P0 ;  /* 0xff80000046cd7808 */ /* 0x000fc40004000000 */
[CC--:B------:R-:W-:Y:S02]  /*18d80*/  ISETP.GE.AND P5, PT, R57.reuse, R216.reuse, PT ;  /* 0x000000d83900720c */ /* 0x0c0fe40003fa6270 */
[-C--:B------:R-:W-:Y:S01]  /*18d90*/  ISETP.GE.AND P0, PT, R57, R217.reuse, PT ;  /* 0x000000d93900720c */ /* 0x080fe20003f06270 */
[C---:B------:R-:W-:Y:S01]  /*18da0*/  VIADD R57, R196.reuse, 0xfffffe10 ;  /* 0xfffffe10c4397836 */ /* 0x040fe20000000000 */
[----:B------:R-:W-:Y:S01]  /*18db0*/  FSEL R238, R65, -INF , !P5 ;  /* 0xff80000041ee7808 */ /* 0x000fe20006800000 */
[C---:B-1----:R-:W-:Y:S01]  /*18dc0*/  HMMA.16816.F32 R40, R76.reuse, R72, R40 ;  /* 0x000000484c28723c */ /* 0x042fe20000001828 */
[----:B------:R-:W-:Y:S02]  /*18dd0*/  FSEL R245, R67, -INF , !P0 ;  /* 0xff80000043f57808 */ /* 0x000fe40004000000 */
[CC--:B------:R-:W-:Y:S01]  /*18de0*/  ISETP.GE.AND P2, PT, R57.reuse, R216.reuse, PT ;  /* 0x000000d83900720c */ /* 0x0c0fe20003f46270 */
[----:B------:R-:W1:Y:S01]  /*18df0*/  LDSM.16.M88.4 R64, [R220+0x4000] ;  /* 0x00400000dc40783b */ /* 0x000e620000000200 */
[-C--:B------:R-:W-:Y:S01]  /*18e00*/  ISETP.GE.AND P3, PT, R57, R217.reuse, PT ;  /* 0x000000d93900720c */ /* 0x080fe20003f66270 */
[----:B------:R-:W-:Y:S01]  /*18e10*/  VIADD R57, R196, 0xfffffe18 ;  /* 0xfffffe18c4397836 */ /* 0x000fe20000000000 */
[----:B------:R-:W-:Y:S01]  /*18e20*/  ISETP.GE.AND P5, PT, R58, R217, PT ;  /* 0x000000d93a00720c */ /* 0x000fe20003fa6270 */
[----:B------:R-:W-:Y:S01]  /*18e30*/  VIADD R58, R196, 0xfffffe19 ;  /* 0xfffffe19c43a7836 */ /* 0x000fe20000000000 */
[----:B------:R-:W-:Y:S01]  /*18e40*/  FSEL R222, R60, -INF , !P2 ;  /* 0xff8000003cde7808 */ /* 0x000fe20005000000 */
[----:B--2---:R-:W-:Y:S01]  /*18e50*/  HMMA.16816.F32 R48, R76, R180, R48 ;  /* 0x000000b44c30723c */ /* 0x004fe20000001830 */
[----:B------:R-:W-:-:S02]  /*18e60*/  ISETP.GE.AND P4, PT, R57, R216, PT ;  /* 0x000000d83900720c */ /* 0x000fc40003f86270 */
[----:B------:R-:W-:Y:S02]  /*18e70*/  FSEL R223, R62, -INF , !P3 ;  /* 0xff8000003edf7808 */ /* 0x000fe40005800000 */
[----:B------:R-:W-:Y:S01]  /*18e80*/  FSEL R224, R52, -INF , !P4 ;  /* 0xff80000034e07808 */ /* 0x000fe20006000000 */
[----:B------:R-:W-:Y:S01]  /*18e90*/  VIADD R52, R196, 0xfffffe28 ;  /* 0xfffffe28c4347836 */ /* 0x000fe20000000000 */
[C---:B------:R-:W-:Y:S01]  /*18ea0*/  ISETP.GE.AND P2, PT, R58.reuse, R216, PT ;  /* 0x000000d83a00720c */ /* 0x040fe20003f46270 */
[----:B------:R-:W-:Y:S01]  /*18eb0*/  HMMA.16816.F32 R44, R76, R182, R44 ;  /* 0x000000b64c2c723c */ /* 0x000fe2000000182c */
[-C--:B------:R-:W-:Y:S01]  /*18ec0*/  ISETP.GE.AND P3, PT, R58, R217.reuse, PT ;  /* 0x000000d93a00720c */ /* 0x080fe20003f66270 */
[C---:B------:R-:W-:Y:S01]  /*18ed0*/  VIADD R58, R196.reuse, 0xfffffe21 ;  /* 0xfffffe21c43a7836 */ /* 0x040fe20000000000 */
[----:B------:R-:W-:Y:S01]  /*18ee0*/  ISETP.GE.AND P0, PT, R57, R217, PT ;  /* 0x000000d93900720c */ /* 0x000fe20003f06270 */
[----:B------:R-:W-:Y:S01]  /*18ef0*/  VIADD R57, R196, 0xfffffe20 ;  /* 0xfffffe20c4397836 */ /* 0x000fe20000000000 */
[----:B------:R-:W-:-:S02]  /*18f00*/  FSEL R62, R53, -INF , !P2 ;  /* 0xff800000353e7808 */ /* 0x000fc40005000000 */
[----:B------:R-:W-:Y:S01]  /*18f10*/  FSEL R73, R55, -INF , !P3 ;  /* 0xff80000037497808 */ /* 0x000fe20005800000 */
[----:B------:R-:W-:Y:S01]  /*18f20*/  HMMA.16816.F32 R36, R76, R74, R36 ;  /* 0x0000004a4c24723c */ /* 0x000fe20000001824 */
[----:B------:R-:W-:Y:S02]  /*18f30*/  FSEL R221, R54, -INF , !P0 ;  /* 0xff80000036dd7808 */ /* 0x000fe40004000000 */
[CC--:B------:R-:W-:Y:S02]  /*18f40*/  ISETP.GE.AND P2, PT, R52.reuse, R216.reuse, PT ;  /* 0x000000d83400720c */ /* 0x0c0fe40003f46270 */
[----:B------:R-:W-:Y:S02]  /*18f50*/  ISETP.GE.AND P3, PT, R52, R217, PT ;  /* 0x000000d93400720c */ /* 0x000fe40003f66270 */
[----:B------:R-:W2:Y:S01]  /*18f60*/  LDSM.16.M88.4 R52, [R220+0x4800] ;  /* 0x00480000dc34783b */ /* 0x000ea20000000200 */
[----:B------:R-:W-:Y:S01]  /*18f70*/  FSEL R60, R61, -INF , !P6 ;  /* 0xff8000003d3c7808 */ /* 0x000fe20007000000 */
[----:B------:R-:W-:Y:S01]  /*18f80*/  HMMA.16816.F32 R8, R208, R212, R8 ;  /* 0x000000d4d008723c */ /* 0x000fe20000001808 */
[----:B------:R-:W-:-:S02]  /*18f90*/  ISETP.GE.AND P6, PT, R57, R216, PT ;  /* 0x000000d83900720c */ /* 0x000fc40003fc6270 */
[----:B------:R-:W-:Y:S02]  /*18fa0*/  FSEL R229, R63, -INF , !P5 ;  /* 0xff8000003fe57808 */ /* 0x000fe40006800000 */
[-C--:B------:R-:W-:Y:S01]  /*18fb0*/  ISETP.GE.AND P5, PT, R57, R217.reuse, PT ;  /* 0x000000d93900720c */ /* 0x080fe20003fa6270 */
[----:B------:R-:W-:Y:S01]  /*18fc0*/  VIADD R57, R196, 0xfffffe29 ;  /* 0xfffffe29c4397836 */ /* 0x000fe20000000000 */
[-C--:B------:R-:W-:Y:S01]  /*18fd0*/  ISETP.GE.AND P4, PT, R58, R216.reuse, PT ;  /* 0x000000d83a00720c */ /* 0x080fe20003f86270 */
[C---:B------:R-:W-:Y:S01]  /*18fe0*/  HMMA.16816.F32 R4, R208.reuse, R214, R4 ;  /* 0x000000d6d004723c */ /* 0x040fe20000001804 */
[----:B------:R-:W-:Y:S01]  /*18ff0*/  FSEL R212, R48, -INF , !P6 ;  /* 0xff80000030d47808 */ /* 0x000fe20007000000 */
[----:B------:R-:W-:Y:S01]  /*19000*/  VIADD R48, R196, 0xfffffe30 ;  /* 0xfffffe30c4307836 */ /* 0x000fe20000000000 */
[-C--:B------:R-:W-:Y:S02]  /*19010*/  ISETP.GE.AND P0, PT, R58, R217.reuse, PT ;  /* 0x000000d93a00720c */ /* 0x080fe40003f06270 */
[----:B------:R-:W-:Y:S01]  /*19020*/  FSEL R214, R44, -INF , !P2 ;  /* 0xff8000002cd67808 */ /* 0x000fe20005000000 */
[----:B------:R-:W-:Y:S01]  /*19030*/  VIADD R44, R196, 0xfffffe38 ;  /* 0xfffffe38c42c7836 */ /* 0x000fe20000000000 */
[----:B------:R-:W-:Y:S01]  /*19040*/  ISETP.GE.AND P6, PT, R57, R216, PT ;  /* 0x000000d83900720c */ /* 0x000fe20003fc6270 */
[----:B------:R-:W-:Y:S01]  /*19050*/  HMMA.16816.F32 R168, R208, R206, R168 ;  /* 0x000000ced0a8723c */ /* 0x000fe200000018a8 */
[----:B------:R-:W-:Y:S01]  /*19060*/  FSEL R207, R50, -INF , !P5 ;  /* 0xff80000032cf7808 */ /* 0x000fe20006800000 */
[C---:B------:R-:W-:Y:S01]  /*19070*/  VIADD R50, R196.reuse, 0xfffffe41 ;  /* 0xfffffe41c4327836 */ /* 0x040fe20000000000 */
[----:B------:R-:W-:Y:S01]  /*19080*/  FSEL R206, R49, -INF , !P4 ;  /* 0xff80000031ce7808 */ /* 0x000fe20006000000 */
[----:B------:R-:W-:Y:S01]  /*19090*/  VIADD R49, R196, 0xfffffe31 ;  /* 0xfffffe31c4317836 */ /* 0x000fe20000000000 */
[----:B------:R-:W-:-:S02]  /*190a0*/  ISETP.GE.AND P5, PT, R57, R217, PT ;  /* 0x000000d93900720c */ /* 0x000fc40003fa6270 */
[----:B------:R-:W-:Y:S01]  /*190b0*/  FSEL R213, R51, -INF , !P0 ;  /* 0xff80000033d57808 */ /* 0x000fe20004000000 */
[C---:B-1----:R-:W-:Y:S01]  /*190c0*/  HMMA.16816.F32 R32, R76.reuse, R64, R32 ;  /* 0x000000404c20723c */ /* 0x042fe20000001820 */
[C---:B------:R-:W-:Y:S02]  /*190d0*/  ISETP.GE.AND P4, PT, R48.reuse, R216, PT ;  /* 0x000000d83000720c */ /* 0x040fe40003f86270 */
[----:B------:R-:W-:Y:S01]  /*190e0*/  ISETP.GE.AND P0, PT, R48, R217, PT ;  /* 0x000000d93000720c */ /* 0x000fe20003f06270 */
[----:B------:R-:W-:Y:S01]  /*190f0*/  VIADD R48, R196, 0xfffffe39 ;  /* 0xfffffe39c4307836 */ /* 0x000fe20000000000 */
[----:B------:R-:W-:Y:S02]  /*19100*/  FSEL R215, R46, -INF , !P3 ;  /* 0xff8000002ed77808 */ /* 0x000fe40005800000 */
[----:B------:R-:W-:Y:S01]  /*19110*/  FSEL R218, R45, -INF , !P6 ;  /* 0xff8000002dda7808 */ /* 0x000fe20007000000 */
[----:B------:R-:W-:Y:S01]  /*19120*/  HMMA.16816.F32 R28, R76, R66, R28 ;  /* 0x000000424c1c723c */ /* 0x000fe2000000181c */
[----:B------:R-:W-:-:S02]  /*19130*/  FSEL R219, R47, -INF , !P5 ;  /* 0xff8000002fdb7808 */ /* 0x000fc40006800000 */
[CC--:B------:R-:W-:Y:S02]  /*19140*/  ISETP.GE.AND P2, PT, R49.reuse, R216.reuse, PT ;  /* 0x000000d83100720c */ /* 0x0c0fe40003f46270 */
[-C--:B------:R-:W-:Y:S01]  /*19150*/  ISETP.GE.AND P3, PT, R49, R217.reuse, PT ;  /* 0x000000d93100720c */ /* 0x080fe20003f66270 */
[----:B------:R-:W-:Y:S01]  /*19160*/  VIADD R49, R196, 0xfffffe40 ;  /* 0xfffffe40c4317836 */ /* 0x000fe20000000000 */
[C---:B------:R-:W-:Y:S01]  /*19170*/  ISETP.GE.AND P6, PT, R44.reuse, R216, PT ;  /* 0x000000d82c00720c */ /* 0x040fe20003fc6270 */
[----:B--2---:R-:W-:Y:S01]  /*19180*/  HMMA.16816.F32 R24, R76, R52, R24 ;  /* 0x000000344c18723c */ /* 0x004fe20000001818 */
[----:B------:R-:W-:Y:S01]  /*19190*/  ISETP.GE.AND P5, PT, R44, R217, PT ;  /* 0x000000d92c00720c */ /* 0x000fe20003fa6270 */
[----:B------:R-:W-:Y:S01]  /*191a0*/  VIADD R52, R196, 0xfffffe49 ;  /* 0xfffffe49c4347836 */ /* 0x000fe20000000000 */
[----:B------:R-:W1:Y:S01]  /*191b0*/  LDSM.16.M88.4 R44, [R220+0x5000] ;  /* 0x00500000dc2c783b */ /* 0x000e620000000200 */
[----:B------:R-:W-:Y:S01]  /*191c0*/  FSEL R40, R40, -INF , !P4 ;  /* 0xff80000028287808 */ /* 0x000fe20006000000 */
[----:B------:R-:W-:Y:S01]  /*191d0*/  VIADD R53, R196, 0xfffffe50 ;  /* 0xfffffe50c4357836 */ /* 0x000fe20000000000 */
[----:B------:R-:W-:-:S02]  /*191e0*/  FSEL R42, R42, -INF , !P0 ;  /* 0xff8000002a2a7808 */ /* 0x000fc40004000000 */
[CC--:B------:R-:W-:Y:S01]  /*191f0*/  ISETP.GE.AND P4, PT, R48.reuse, R216.reuse, PT ;  /* 0x000000d83000720c */ /* 0x0c0fe20003f86270 */
[----:B------:R-:W-:Y:S01]  /*19200*/  HMMA.16816.F32 R20, R76, R54, R20 ;  /* 0x000000364c14723c */ /* 0x000fe20000001814 */
[----:B------:R-:W-:Y:S01]  /*19210*/  ISETP.GE.AND P0, PT, R48, R217, PT ;  /* 0x000000d93000720c */ /* 0x000fe20003f06270 */
[----:B------:R-:W-:Y:S01]  /*19220*/  VIADD R54, R196, 0xfffffe51 ;  /* 0xfffffe51c4367836 */ /* 0x000fe20000000000 */
[----:B------:R-:W-:Y:S01]  /*19230*/  FSEL R48, R36, -INF , !P6 ;  /* 0xff80000024307808 */ /* 0x000fe20007000000 */
[----:B------:R-:W-:Y:S01]  /*19240*/  VIADD R36, R196, 0xfffffe48 ;  /* 0xfffffe48c4247836 */ /* 0x000fe20000000000 */
[----:B------:R-:W-:Y:S02]  /*19250*/  FSEL R41, R41, -INF , !P2 ;  /* 0xff80000029297808 */ /* 0x000fe40005000000 */
[----:B------:R-:W-:Y:S01]  /*19260*/  FSEL R43, R43, -INF , !P3 ;  /* 0xff8000002b2b7808 */ /* 0x000fe20005800000 */
[----:B------:R-:W-:Y:S01]  /*19270*/  HMMA.16816.F32 R84, R208, R176, R84 ;  /* 0x000000b0d054723c */ /* 0x000fe20000001854 */
[----:B------:R-:W-:-:S02]  /*19280*/  ISETP.GE.AND P2, PT, R49, R216, PT ;  /* 0x000000d83100720c */ /* 0x000fc40003f46270 */
[-C--:B------:R-:W-:Y:S02]  /*19290*/  ISETP.GE.AND P3, PT, R49, R217.reuse, PT ;  /* 0x000000d93100720c */ /* 0x080fe40003f66270 */
        /* <DEDUP_REMOVED lines=8> */
[-C--:B------:R-:W-:Y:S02]  /*19320*/  ISETP.GE.AND P0, PT, R36, R217.reuse, PT ;  /* 0x000000d92400720c */ /* 0x080fe40003f06270 */
[----:B------:R-:W2:Y:S01]  /*19330*/  LDSM.16.M88.4 R36, [R220+0x5800] ;  /* 0x00580000dc24783b */ /* 0x000ea20000000200 */
[----:B------:R-:W-:Y:S02]  /*19340*/  FSEL R32, R32, -INF , !P2 ;  /* 0xff80000020207808 */ /* 0x000fe40005000000 */
[----:B------:R-:W-:Y:S02]  /*19350*/  FSEL R34, R34, -INF , !P3 ;  /* 0xff80000022227808 */ /* 0x000fe40005800000 */
[C---:B------:R-:W-:Y:S01]  /*19360*/  ISETP.GE.AND P2, PT, R52.reuse, R216, PT ;  /* 0x000000d83400720c */ /* 0x040fe20003f46270 */
[----:B------:R-:W-:Y:S01]  /*19370*/  HMMA.16816.F32 R108, R208, R188, R108 ;  /* 0x000000bcd06c723c */ /* 0x000fe2000000186c */
[----:B------:R-:W-:-:S02]  /*19380*/  ISETP.GE.AND P3, PT, R52, R217, PT ;  /* 0x000000d93400720c */ /* 0x000fc40003f66270 */
[----:B------:R-:W-:Y:S01]  /*19390*/  FSEL R52, R28, -INF , !P4 ;  /* 0xff8000001c347808 */ /* 0x000fe20006000000 */
[C---:B------:R-:W-:Y:S01]  /*193a0*/  VIADD R28, R196.reuse, 0xfffffe58 ;  /* 0xfffffe58c41c7836 */ /* 0x040fe20000000000 */
[----:B------:R-:W-:Y:S02]  /*193b0*/  FSEL R33, R33, -INF , !P6 ;  /* 0xff80000021217808 */ /* 0x000fe40007000000 */
[----:B------:R-:W-:Y:S01]  /*193c0*/  FSEL R35, R35, -INF , !P5 ;  /* 0xff80000023237808 */ /* 0x000fe20006800000 */
[----:B-1----:R-:W-:Y:S01]  /*193d0*/  HMMA.16816.F32 R16, R76, R44, R16 ;  /* 0x0000002c4c10723c */ /* 0x002fe20000001810 */
[C---:B------:R-:W-:Y:S01]  /*193e0*/  ISETP.GE.AND P6, PT, R53.reuse, R216, PT ;  /* 0x000000d83500720c */ /* 0x040fe20003fc6270 */
[----:B------:R-:W-:Y:S01]  /*193f0*/  VIADD R44, R196, 0xfffffe59 ;  /* 0xfffffe59c42c7836 */ /* 0x000fe20000000000 */
[----:B------:R-:W-:Y:S02]  /*19400*/  ISETP.GE.AND P5, PT, R53, R217, PT ;  /* 0x000000d93500720c */ /* 0x000fe40003fa6270 */
[----:B------:R-:W-:-:S02]  /*19410*/  FSEL R53, R30, -INF , !P0 ;  /* 0xff8000001e357808 */ /* 0x000fc40004000000 */
[CC--:B------:R-:W-:Y:S01]  /*19420*/  ISETP.GE.AND P4, PT, R54.reuse, R216.reuse, PT ;  /* 0x000000d83600720c */ /* 0x0c0fe20003f86270 */
[----:B------:R-:W-:Y:S01]  /*19430*/  HMMA.16816.F32 R12, R76, R46, R12 ;  /* 0x0000002e4c0c723c */ /* 0x000fe2000000180c */
[-C--:B------:R-:W-:Y:S02]  /*19440*/  ISETP.GE.AND P0, PT, R54, R217.reuse, PT ;  /* 0x000000d93600720c */ /* 0x080fe40003f06270 */
[----:B------:R-:W-:Y:S02]  /*19450*/  FSEL R55, R29, -INF , !P2 ;  /* 0xff8000001d377808 */ /* 0x000fe40005000000 */
[----:B------:R-:W-:Y:S02]  /*19460*/  FSEL R54, R31, -INF , !P3 ;  /* 0xff8000001f367808 */ /* 0x000fe40005800000 */
[C---:B------:R-:W-:Y:S01]  /*19470*/  ISETP.GE.AND P2, PT, R28.reuse, R216, PT ;  /* 0x000000d81c00720c */ /* 0x040fe20003f46270 */
[----:B------:R-:W-:Y:S01]  /*19480*/  HMMA.16816.F32 R116, R208, R192, R116 ;  /* 0x000000c0d074723c */ /* 0x000fe20000001874 */
[----:B------:R-:W-:-:S02]  /*19490*/  ISETP.GE.AND P3, PT, R28, R217, PT ;  /* 0x000000d91c00720c */ /* 0x000fc40003f66270 */
[----:B------:R-:W1:Y:S01]  /*194a0*/  LDSM.16.M88.4 R28, [R220+0x6000] ;  /* 0x00600000dc1c783b */ /* 0x000e620000000200 */
[----:B------:R-:W-:Y:S01]  /*194b0*/  FSEL R57, R24, -INF , !P6 ;  /* 0xff80000018397808 */ /* 0x000fe20007000000 */
[----:B------:R-:W-:Y:S01]  /*194c0*/  VIADD R24, R196, 0xfffffe60 ;  /* 0xfffffe60c4187836 */ /* 0x000fe20000000000 */
[----:B------:R-:W-:Y:S02]  /*194d0*/  FSEL R58, R26, -INF , !P5 ;  /* 0xff8000001a3a7808 */ /* 0x000fe40006800000 */
[----:B------:R-:W-:Y:S01]  /*194e0*/  FSEL R70, R20, -INF , !P2 ;  /* 0xff80000014467808 */ /* 0x000fe20005000000 */
[----:B------:R-:W-:Y:S01]  /*194f0*/  VIADD R20, R196, 0xfffffe68 ;  /* 0xfffffe68c4147836 */ /* 0x000fe20000000000 */
[----:B--2---:R-:W-:Y:S01]  /*19500*/  HMMA.16816.F32 R8, R76, R36, R8 ;  /* 0x000000244c08723c */ /* 0x004fe20000001808 */
[C---:B------:R-:W-:Y:S02]  /*19510*/  ISETP.GE.AND P6, PT, R44.reuse, R216, PT ;  /* 0x000000d82c00720c */ /* 0x040fe40003fc6270 */
[----:B------:R-:W-:-:S02]  /*19520*/  ISETP.GE.AND P5, PT, R44, R217, PT ;  /* 0x000000d92c00720c */ /* 0x000fc40003fa6270 */
[----:B------:R-:W-:Y:S01]  /*19530*/  FSEL R68, R25, -INF , !P4 ;  /* 0xff80000019447808 */ /* 0x000fe20006000000 */
[----:B------:R-:W-:Y:S01]  /*19540*/  VIADD R25, R196, 0xfffffe61 ;  /* 0xfffffe61c4197836 */ /* 0x000fe20000000000 */
[CC--:B------:R-:W-:Y:S01]  /*19550*/  ISETP.GE.AND P4, PT, R24.reuse, R216.reuse, PT ;  /* 0x000000d81800720c */ /* 0x0c0fe20003f86270 */
[----:B------:R-:W-:Y:S01]  /*19560*/  HMMA.16816.F32 R4, R76, R38, R4 ;  /* 0x000000264c04723c */ /* 0x000fe20000001804 */
[----:B------:R-:W-:Y:S02]  /*19570*/  FSEL R69, R27, -INF , !P0 ;  /* 0xff8000001b457808 */ /* 0x000fe40004000000 */
[----:B------:R-:W-:Y:S02]  /*19580*/  FSEL R177, R21, -INF , !P6 ;  /* 0xff80000015b17808 */ /* 0x000fe40007000000 */
[----:B------:R-:W-:Y:S02]  /*19590*/  FSEL R176, R23, -INF , !P5 ;  /* 0xff80000017b07808 */ /* 0x000fe40006800000 */
[----:B------:R-:W-:Y:S01]  /*195a0*/  ISETP.GE.AND P0, PT, R24, R217, PT ;  /* 0x000000d91800720c */ /* 0x000fe20003f06270 */
[----:B------:R-:W-:Y:S01]  /*195b0*/  VIADD R24, R196, 0xfffffe69 ;  /* 0xfffffe69c4187836 */ /* 0x000fe20000000000 */
[----:B------:R-:W-:Y:S01]  /*195c0*/  FSEL R71, R22, -INF , !P3 ;  /* 0xff80000016477808 */ /* 0x000fe20005800000 */
[----:B------:R-:W-:Y:S01]  /*195d0*/  HMMA.16816.F32 R104, R208, R190, R104 ;  /* 0x000000bed068723c */ /* 0x000fe20000001868 */
[----:B------:R-:W-:-:S02]  /*195e0*/  ISETP.GE.AND P6, PT, R20, R216, PT ;  /* 0x000000d81400720c */ /* 0x000fc40003fc6270 */
[-C--:B------:R-:W-:Y:S02]  /*195f0*/  ISETP.GE.AND P5, PT, R20, R217.reuse, PT ;  /* 0x000000d91400720c */ /* 0x080fe40003fa6270 */
[----:B------:R-:W2:Y:S01]  /*19600*/  LDSM.16.M88.4 R20, [R220+0x6800] ;  /* 0x00680000dc14783b */ /* 0x000ea20000000200 */
[----:B------:R-:W-:Y:S01]  /*19610*/  FSEL R180, R16, -INF , !P4 ;  /* 0xff80000010b47808 */ /* 0x000fe20006000000 */
[----:B------:R-:W-:Y:S01]  /*19620*/  VIADD R16, R196, 0xfffffe70 ;  /* 0xfffffe70c4107836 */ /* 0x000fe20000000000 */
[C---:B------:R-:W-:Y:S01]  /*19630*/  ISETP.GE.AND P2, PT, R25.reuse, R216, PT ;  /* 0x000000d81900720c */ /* 0x040fe20003f46270 */
[----:B------:R-:W-:Y:S01]  /*19640*/  HMMA.16816.F32 R112, R208, R194, R112 ;  /* 0x000000c2d070723c */ /* 0x000fe20000001870 */
[----:B------:R-:W-:Y:S02]  /*19650*/  FSEL R181, R18, -INF , !P0 ;  /* 0xff80000012b57808 */ /* 0x000fe40004000000 */
[----:B------:R-:W-:Y:S01]  /*19660*/  FSEL R184, R12, -INF , !P6 ;  /* 0xff8000000cb87808 */ /* 0x000fe20007000000 */
[----:B------:R-:W-:Y:S01]  /*19670*/  VIADD R12, R196, 0xfffffe78 ;  /* 0xfffffe78c40c7836 */ /* 0x000fe20000000000 */
[----:B------:R-:W-:-:S02]  /*19680*/  ISETP.GE.AND P3, PT, R25, R217, PT ;  /* 0x000000d91900720c */ /* 0x000fc40003f66270 */
[CC--:B------:R-:W-:Y:S01]  /*19690*/  ISETP.GE.AND P4, PT, R24.reuse, R216.reuse, PT ;  /* 0x000000d81800720c */ /* 0x0c0fe20003f86270 */
[C---:B-1----:R-:W-:Y:S01]  /*196a0*/  HMMA.16816.F32 R172, R76.reuse, R28, R172 ;  /* 0x0000001c4cac723c */ /* 0x042fe200000018ac */
[----:B------:R-:W-:Y:S02]  /*196b0*/  ISETP.GE.AND P0, PT, R24, R217, PT ;  /* 0x000000d91800720c */ /* 0x000fe40003f06270 */
[----:B------:R-:W-:Y:S01]  /*196c0*/  FSEL R183, R17, -INF , !P2 ;  /* 0xff80000011b77808 */ /* 0x000fe20005000000 */
[----:B------:R-:W-:Y:S01]  /*196d0*/  VIADD R17, R196, 0xfffffe71 ;  /* 0xfffffe71c4117836 */ /* 0x000fe20000000000 */
[----:B------:R-:W-:Y:S02]  /*196e0*/  ISETP.GE.AND P2, PT, R16, R216, PT ;  /* 0x000000d81000720c */ /* 0x000fe40003f46270 */
[----:B------:R-:W-:Y:S01]  /*196f0*/  FSEL R182, R19, -INF , !P3 ;  /* 0xff80000013b67808 */ /* 0x000fe20005800000 */
[----:B------:R-:W-:Y:S01]  /*19700*/  HMMA.16816.F32 R168, R76, R30, R168 ;  /* 0x0000001e4ca8723c */ /* 0x000fe200000018a8 */
[----:B------:R-:W-:-:S02]  /*19710*/  FSEL R187, R13, -INF , !P4 ;  /* 0xff8000000dbb7808 */ /* 0x000fc40006000000 */
[----:B------:R-:W-:Y:S02]  /*19720*/  FSEL R186, R15, -INF , !P0 ;  /* 0xff8000000fba7808 */ /* 0x000fe40004000000 */
[-C--:B------:R-:W-:Y:S01]  /*19730*/  ISETP.GE.AND P3, PT, R16, R217.reuse, PT ;  /* 0x000000d91000720c */ /* 0x080fe20003f66270 */
[----:B------:R-:W-:Y:S01]  /*19740*/  VIADD R16, R196, 0xfffffe79 ;  /* 0xfffffe79c4107836 */ /* 0x000fe20000000000 */
[----:B------:R-:W-:Y:S01]  /*19750*/  FSEL R185, R14, -INF , !P5 ;  /* 0xff8000000eb97808 */ /* 0x000fe20006800000 */
[----:B------:R-:W-:Y:S01]  /*19760*/  HMMA.16816.F32 R80, R208, R178, R80 ;  /* 0x000000b2d050723c */ /* 0x000fe20000001850 */
[CC--:B------:R-:W-:Y:S02]  /*19770*/  ISETP.GE.AND P4, PT, R12.reuse, R216.reuse, PT ;  /* 0x000000d80c00720c */ /* 0x0c0fe40003f86270 */
[-C--:B------:R-:W-:Y:S02]  /*19780*/  ISETP.GE.AND P0, PT, R12, R217.reuse, PT ;  /* 0x000000d90c00720c */ /* 0x080fe40003f06270 */
[----:B------:R-:W-:Y:S01]  /*19790*/  FSEL R188, R8, -INF , !P2 ;  /* 0xff80000008bc7808 */ /* 0x000fe20005000000 */
[----:B------:R-:W1:Y:S01]  /*197a0*/  LDSM.16.M88.4 R12, [R220+0x7000] ;  /* 0x00700000dc0c783b */ /* 0x000e620000000200 */
[C---:B------:R-:W-:Y:S01]  /*197b0*/  ISETP.GE.AND P6, PT, R17.reuse, R216, PT ;  /* 0x000000d81100720c */ /* 0x040fe20003fc6270 */
[----:B------:R-:W-:Y:S01]  /*197c0*/  VIADD R8, R196, 0xfffffe80 ;  /* 0xfffffe80c4087836 */ /* 0x000fe20000000000 */
[----:B------:R-:W-:-:S02]  /*197d0*/  ISETP.GE.AND P5, PT, R17, R217, PT ;  /* 0x000000d91100720c */ /* 0x000fc40003fa6270 */
[----:B------:R-:W-:Y:S01]  /*197e0*/  FSEL R189, R10, -INF , !P3 ;  /* 0xff8000000abd7808 */ /* 0x000fe20005800000 */
[C---:B--2---:R-:W-:Y:S01]  /*197f0*/  HMMA.16816.F32 R164, R76.reuse, R20, R164 ;  /* 0x000000144ca4723c */ /* 0x044fe200000018a4 */
[----:B------:R-:W-:Y:S01]  /*19800*/  FSEL R192, R4, -INF , !P4 ;  /* 0xff80000004c07808 */ /* 0x000fe20006000000 */
[----:B------:R-:W-:Y:S01]  /*19810*/  VIADD R4, R196, 0xfffffe88 ;  /* 0xfffffe88c4047836 */ /* 0x000fe20000000000 */
[----:B------:R-:W-:Y:S02]  /*19820*/  ISETP.GE.AND P2, PT, R16, R216, PT ;  /* 0x000000d81000720c */ /* 0x000fe40003f46270 */
[----:B------:R-:W-:Y:S01]  /*19830*/  FSEL R191, R9, -INF , !P6 ;  /* 0xff80000009bf7808 */ /* 0x000fe20007000000 */
[----:B------:R-:W-:Y:S01]  /*19840*/  VIADD R9, R196, 0xfffffe81 ;  /* 0xfffffe81c4097836 */ /* 0x000fe20000000000 */
[----:B------:R-:W-:Y:S01]  /*19850*/  ISETP.GE.AND P3, PT, R16, R217, PT ;  /* 0x000000d91000720c */ /* 0x000fe20003f66270 */
[----:B------:R-:W-:Y:S01]  /*19860*/  HMMA.16816.F32 R128, R76, R22, R128 ;  /* 0x000000164c80723c */ /* 0x000fe20000001880 */
[----:B------:R-:W-:-:S02]  /*19870*/  FSEL R190, R11, -INF , !P5 ;  /* 0xff8000000bbe7808 */ /* 0x000fc40006800000 */
[CC--:B------:R-:W-:Y:S02]  /*19880*/  ISETP.GE.AND P6, PT, R8.reuse, R216.reuse, PT ;  /* 0x000000d80800720c */ /* 0x0c0fe40003fc6270 */
[----:B------:R-:W-:Y:S01]  /*19890*/  ISETP.GE.AND P5, PT, R8, R217, PT ;  /* 0x000000d90800720c */ /* 0x000fe20003fa6270 */
[----:B------:R-:W-:Y:S01]  /*198a0*/  VIADD R8, R196, 0xfffffe89 ;  /* 0xfffffe89c4087836 */ /* 0x000fe20000000000 */
[----:B------:R-:W-:Y:S02]  /*198b0*/  FSEL R195, R5, -INF , !P2 ;  /* 0xff80000005c37808 */ /* 0x000fe40005000000 */
[----:B------:R-:W-:Y:S02]  /*198c0*/  FSEL R194, R7, -INF , !P3 ;  /* 0xff80000007c27808 */ /* 0x000fe40005800000 */
[----:B------:R-:W-:Y:S02]  /*198d0*/  FSEL R193, R6, -INF , !P0 ;  /* 0xff80000006c17808 */ /* 0x000fe40004000000 */
[----:B------:R-:W-:-:S02]  /*198e0*/  ISETP.GE.AND P2, PT, R4, R216, PT ;  /* 0x000000d80400720c */ /* 0x000fc40003f46270 */
[-C--:B------:R-:W-:Y:S02]  /*198f0*/  ISETP.GE.AND P3, PT, R4, R217.reuse, PT ;  /* 0x000000d90400720c */ /* 0x080fe40003f66270 */
[----:B------:R-:W-:Y:S01]  /*19900*/  FSEL R172, R172, -INF , !P6 ;  /* 0xff800000acac7808 */ /* 0x000fe20007000000 */
[----:B------:R-:W2:Y:S01]  /*19910*/  LDSM.16.M88.4 R4, [R220+0x7800] ;  /* 0x00780000dc04783b */ /* 0x000ea20000000200 */
[----:B------:R-:W-:Y:S02]  /*19920*/  FSEL R174, R174, -INF , !P5 ;  /* 0xff800000aeae7808 */ /* 0x000fe40006800000 */
[CC--:B------:R-:W-:Y:S02]  /*19930*/  ISETP.GE.AND P6, PT, R8.reuse, R216.reuse, PT ;  /* 0x000000d80800720c */ /* 0x0c0fe40003fc6270 */
[-C--:B------:R-:W-:Y:S01]  /*19940*/  ISETP.GE.AND P5, PT, R8, R217.reuse, PT ;  /* 0x000000d90800720c */ /* 0x080fe20003fa6270 */
[C---:B------:R-:W-:Y:S01]  /*19950*/  VIADD R8, R196.reuse, 0xfffffe90 ;  /* 0xfffffe90c4087836 */ /* 0x040fe20000000000 */
[CC--:B------:R-:W-:Y:S01]  /*19960*/  ISETP.GE.AND P4, PT, R9.reuse, R216.reuse, PT ;  /* 0x000000d80900720c */ /* 0x0c0fe20003f86270 */
[C---:B-1----:R-:W-:Y:S01]  /*19970*/  HMMA.16816.F32 R124, R76.reuse, R12, R124 ;  /* 0x0000000c4c7c723c */ /* 0x042fe2000000187c */
[-C--:B------:R-:W-:Y:S01]  /*19980*/  ISETP.GE.AND P0, PT, R9, R217.reuse, PT ;  /* 0x000000d90900720c */ /* 0x080fe20003f06270 */
[C---:B------:R-:W-:Y:S01]  /*19990*/  VIADD R9, R196.reuse, 0xfffffe91 ;  /* 0xfffffe91c4097836 */ /* 0x040fe20000000000 */
[----:B------:R-:W-:Y:S01]  /*199a0*/  FSEL R173, R173, -INF , !P4 ;  /* 0xff800000adad7808 */ /* 0x000fe20006000000 */
[C---:B------:R-:W-:Y:S01]  /*199b0*/  VIADD R12, R196.reuse, 0xfffffe99 ;  /* 0xfffffe99c40c7836 */ /* 0x040fe20000000000 */
[----:B------:R-:W-:Y:S01]  /*199c0*/  FSEL R175, R175, -INF , !P0 ;  /* 0xff800000afaf7808 */ /* 0x000fe20004000000 */
[----:B------:R-:W-:Y:S01]  /*199d0*/  VIADD R13, R196, 0xfffffea1 ;  /* 0xfffffea1c40d7836 */ /* 0x000fe20000000000 */
        /* <DEDUP_REMOVED lines=11> */
[-C--:B------:R-:W-:Y:S02]  /*19a90*/  ISETP.GE.AND P5, PT, R8, R217.reuse, PT ;  /* 0x000000d90800720c */ /* 0x080fe40003fa6270 */
[----:B------:R-:W1:Y:S01]  /*19aa0*/  LDSM.16.M88.4 R8, [R220+0x8000] ;  /* 0x00800000dc08783b */ /* 0x000e620000000200 */
[----:B------:R-:W-:Y:S02]  /*19ab0*/  FSEL R164, R164, -INF , !P4 ;  /* 0xff800000a4a47808 */ /* 0x000fe40006000000 */
[----:B------:R-:W-:Y:S02]  /*19ac0*/  FSEL R166, R166, -INF , !P0 ;  /* 0xff800000a6a67808 */ /* 0x000fe40004000000 */
[CC--:B------:R-:W-:Y:S01]  /*19ad0*/  ISETP.GE.AND P4, PT, R12.reuse, R216.reuse, PT ;  /* 0x000000d80c00720c */ /* 0x0c0fe20003f86270 */
[C---:B--2---:R-:W-:Y:S01]  /*19ae0*/  HMMA.16816.F32 R116, R76.reuse, R4, R116 ;  /* 0x000000044c74723c */ /* 0x044fe20000001874 */
        /* <DEDUP_REMOVED lines=18> */
[-C--:B------:R-:W-:Y:S02]  /*19c10*/  ISETP.GE.AND P5, PT, R13, R217.reuse, PT ;  /* 0x000000d90d00720c */ /* 0x080fe40003fa6270 */
[----:B------:R-:W-:Y:S02]  /*19c20*/  FSEL R129, R129, -INF , !P4 ;  /* 0xff80000081817808 */ /* 0x000fe40006000000 */
[----:B------:R-:W-:Y:S02]  /*19c30*/  FSEL R131, R131, -INF , !P0 ;  /* 0xff80000083837808 */ /* 0x000fe40004000000 */
[----:B------:R-:W-:Y:S02]  /*19c40*/  FSEL R125, R125, -INF , !P6 ;  /* 0xff8000007d7d7808 */ /* 0x000fe40007000000 */
[----:B------:R-:W-:Y:S01]  /*19c50*/  FSEL R127, R127, -INF , !P5 ;  /* 0xff8000007f7f7808 */ /* 0x000fe20006800000 */
[C---:B-1----:R-:W-:Y:S01]  /*19c60*/  HMMA.16816.F32 R108, R76.reuse, R8, R108 ;  /* 0x000000084c6c723c */ /* 0x042fe2000000186c */
[-C--:B------:R-:W-:Y:S01]  /*19c70*/  ISETP.GE.AND P4, PT, R12, R216.reuse, PT ;  /* 0x000000d80c00720c */ /* 0x080fe20003f86270 */
[----:B------:R-:W-:Y:S01]  /*19c80*/  VIADD R8, R196, 0xfffffeb9 ;  /* 0xfffffeb9c4087836 */ /* 0x000fe20000000000 */
[-C--:B------:R-:W-:Y:S01]  /*19c90*/  ISETP.GE.AND P0, PT, R12, R217.reuse, PT ;  /* 0x000000d90c00720c */ /* 0x080fe20003f06270 */
[----:B------:R-:W-:Y:S01]  /*19ca0*/  VIADD R9, R196, 0xfffffec1 ;  /* 0xfffffec1c4097836 */ /* 0x000fe20000000000 */
[C---:B------:R-:W-:Y:S01]  /*19cb0*/  ISETP.GE.AND P6, PT, R4.reuse, R216, PT ;  /* 0x000000d80400720c */ /* 0x040fe20003fc6270 */
[----:B------:R-:W1:Y:S01]  /*19cc0*/  LDSM.16.M88.4 R12, [R220+0x8800] ;  /* 0x00880000dc0c783b */ /* 0x000e620000000200 */
        /* <DEDUP_REMOVED lines=14> */
[----:B------:R-:W-:Y:S02]  /*19db0*/  FSEL R121, R121, -INF , !P2 ;  /* 0xff80000079797808 */ /* 0x000fe40005000000 */
[----:B------:R-:W-:Y:S02]  /*19dc0*/  FSEL R123, R123, -INF , !P3 ;  /* 0xff8000007b7b7808 */ /* 0x000fe40005800000 */
[CC--:B------:R-:W-:Y:S02]  /*19dd0*/  ISETP.GE.AND P4, PT, R8.reuse, R216.reuse, PT ;  /* 0x000000d80800720c */ /* 0x0c0fe40003f86270 */
[----:B------:R-:W-:Y:S01]  /*19de0*/  ISETP.GE.AND P0, PT, R8, R217, PT ;  /* 0x000000d90800720c */ /* 0x000fe20003f06270 */
[----:B------:R-:W-:Y:S01]  /*19df0*/  VIADD R8, R196, 0xfffffec8 ;  /* 0xfffffec8c4087836 */ /* 0x000fe20000000000 */
[----:B------:R-:W-:-:S02]  /*19e00*/  ISETP.GE.AND P2, PT, R4, R216, PT ;  /* 0x000000d80400720c */ /* 0x000fc40003f46270 */
[----:B------:R-:W-:Y:S02]  /*19e10*/  ISETP.GE.AND P3, PT, R4, R217, PT ;  /* 0x000000d90400720c */ /* 0x000fe40003f66270 */
[----:B------:R-:W2:Y:S01]  /*19e20*/  LDSM.16.M88.4 R4, [R220+0x9000] ;  /* 0x00900000dc04783b */ /* 0x000ea20000000200 */
[----:B------:R-:W-:Y:S02]  /*19e30*/  FSEL R112, R112, -INF , !P2 ;  /* 0xff80000070707808 */ /* 0x000fe40005000000 */
[----:B------:R-:W-:Y:S02]  /*19e40*/  FSEL R114, R114, -INF , !P3 ;  /* 0xff80000072727808 */ /* 0x000fe40005800000 */
[----:B------:R-:W-:Y:S01]  /*19e50*/  FSEL R113, R113, -INF , !P6 ;  /* 0xff80000071717808 */ /* 0x000fe20007000000 */
[----:B-1----:R-:W-:Y:S01]  /*19e60*/  HMMA.16816.F32 R100, R76, R12, R100 ;  /* 0x0000000c4c64723c */ /* 0x002fe20000001864 */
[----:B------:R-:W-:Y:S01]  /*19e70*/  FSEL R115, R115, -INF , !P5 ;  /* 0xff80000073737808 */ /* 0x000fe20006800000 */
[----:B------:R-:W-:Y:S01]  /*19e80*/  VIADD R12, R196, 0xfffffed1 ;  /* 0xfffffed1c40c7836 */ /* 0x000fe20000000000 */
[----:B------:R-:W-:-:S02]  /*19e90*/  ISETP.GE.AND P2, PT, R9, R216, PT ;  /* 0x000000d80900720c */ /* 0x000fc40003f46270 */
[-C--:B------:R-:W-:Y:S01]  /*19ea0*/  ISETP.GE.AND P3, PT, R9, R217.reuse, PT ;  /* 0x000000d90900720c */ /* 0x080fe20003f66270 */
[----:B------:R-:W-:Y:S01]  /*19eb0*/  VIADD R9, R196, 0xfffffec9 ;  /* 0xfffffec9c4097836 */ /* 0x000fe20000000000 */
[C---:B------:R-:W-:Y:S01]  /*19ec0*/  ISETP.GE.AND P6, PT, R8.reuse, R216, PT ;  /* 0x000000d80800720c */ /* 0x040fe20003fc6270 */
[----:B------:R-:W-:Y:S01]  /*19ed0*/  HMMA.16816.F32 R96, R76, R14, R96 ;  /* 0x0000000e4c60723c */ /* 0x000fe20000001860 */
        /* <DEDUP_REMOVED lines=10> */
[----:B------:R-:W1:Y:S01]  /*19f80*/  LDSM.16.M88.4 R8, [R220+0x9800] ;  /* 0x00980000dc08783b */ /* 0x000e620000000200 */
[----:B------:R-:W-:Y:S01]  /*19f90*/  FSEL R100, R100, -INF , !P2 ;  /* 0xff80000064647808 */ /* 0x000fe20005000000 */
[----:B------:R-:W-:-:S04]  /*19fa0*/  DEPBAR.LE SB0, 0x0 ;  /* 0x000080000000791a */ /* 0x000fc80000000000 */
[----:B------:R-:W-:Y:S01]  /*19fb0*/  FSEL R102, R102, -INF , !P3 ;  /* 0xff80000066667808 */ /* 0x000fe20005800000 */
[C---:B--2---:R-:W-:Y:S01]  /*19fc0*/  HMMA.16816.F32 R92, R76.reuse, R4, R92 ;  /* 0x000000044c5c723c */ /* 0x044fe2000000185c */
[----:B------:R-:W-:Y:S01]  /*19fd0*/  VIADD R4, R196, 0xfffffed9 ;  /* 0xfffffed9c4047836 */ /* 0x000fe20000000000 */
[----:B------:R-:W-:Y:S01]  /*19fe0*/  FSEL R104, R104, -INF , !P6 ;  /* 0xff80000068687808 */ /* 0x000fe20007000000 */
[----:B------:R-:W-:Y:S01]  /*19ff0*/  VIADD R5, R196, 0xfffffee1 ;  /* 0xfffffee1c4057836 */ /* 0x000fe20000000000 */
[----:B------:R-:W-:Y:S02]  /*1a000*/  FSEL R106, R106, -INF , !P5 ;  /* 0xff8000006a6a7808 */ /* 0x000fe40006800000 */
[CC--:B------:R-:W-:Y:S02]  /*1a010*/  ISETP.GE.AND P2, PT, R4.reuse, R216.reuse, PT ;  /* 0x000000d80400720c */ /* 0x0c0fe40003f46270 */
[-C--:B------:R-:W-:Y:S01]  /*1a020*/  ISETP.GE.AND P3, PT, R4, R217.reuse, PT ;  /* 0x000000d90400720c */ /* 0x080fe20003f66270 */
[----:B------:R-:W-:Y:S01]  /*1a030*/  VIADD R4, R196, 0xfffffee0 ;  /* 0xfffffee0c4047836 */ /* 0x000fe20000000000 */
[C---:B------:R-:W-:Y:S01]  /*1a040*/  ISETP.GE.AND P6, PT, R12.reuse, R216, PT ;  /* 0x000000d80c00720c */ /* 0x040fe20003fc6270 */
[----:B------:R-:W-:Y:S01]  /*1a050*/  HMMA.16816.F32 R88, R76, R6, R88 ;  /* 0x000000064c58723c */ /* 0x000fe20000001858 */
        /* <DEDUP_REMOVED lines=11> */
[-C--:B------:R-:W-:Y:S02]  /*1a110*/  ISETP.GE.AND P4, PT, R12, R216.reuse, PT ;  /* 0x000000d80c00720c */ /* 0x080fe40003f86270 */
[----:B------:R-:W-:Y:S01]  /*1a120*/  FSEL R98, R98, -INF , !P0 ;  /* 0xff80000062627808 */ /* 0x000fe20004000000 */
[----:B-1----:R-:W-:Y:S01]  /*1a130*/  HMMA.16816.F32 R84, R76, R8, R84 ;  /* 0x000000084c54723c */ /* 0x002fe20000001854 */
[C---:B------:R-:W-:Y:S02]  /*1a140*/  ISETP.GE.AND P1, PT, R4.reuse, R216, PT ;  /* 0x000000d80400720c */ /* 0x040fe40003f26270 */
[-C--:B------:R-:W-:Y:S01]  /*1a150*/  ISETP.GE.AND P6, PT, R4, R217.reuse, PT ;  /* 0x000000d90400720c */ /* 0x080fe20003fc6270 */
[----:B------:R-:W-:Y:S01]  /*1a160*/  VIADD R4, R196, 0xfffffef0 ;  /* 0xfffffef0c4047836 */ /* 0x000fe20000000000 */
[----:B------:R-:W-:Y:S01]  /*1a170*/  BAR.SYNC.DEFER_BLOCKING 0x0 ;  /* 0x0000000000007b1d */ /* 0x000fe20000010000 */
[----:B------:R-:W-:-:S02]  /*1a180*/  ISETP.GE.AND P0, PT, R5, R217, PT ;  /* 0x000000d90500720c */ /* 0x000fc40003f06270 */
[----:B------:R-:W-:Y:S01]  /*1a190*/  FSEL R96, R96, -INF , !P4 ;  /* 0xff80000060607808 */ /* 0x000fe20006000000 */
[----:B------:R-:W-:Y:S01]  /*1a1a0*/  HMMA.16816.F32 R80, R76, R10, R80 ;  /* 0x0000000a4c50723c */ /* 0x000fe20000001850 */
[----:B------:R-:W-:Y:S01]  /*1a1b0*/  ISETP.GE.AND P4, PT, R5, R216, PT ;  /* 0x000000d80500720c */ /* 0x000fe20003f86270 */
[----:B------:R-:W-:Y:S01]  /*1a1c0*/  VIADD R5, R196, 0xfffffee8 ;  /* 0xfffffee8c4057836 */ /* 0x000fe20000000000 */
[----:B------:R-:W-:Y:S02]  /*1a1d0*/  FSEL R95, R95, -INF , !P0 ;  /* 0xff8000005f5f7808 */ /* 0x000fe40004000000 */
[----:B------:R-:W-:Y:S02]  /*1a1e0*/  ISETP.GE.AND P0, PT, R4, R217, PT ;  /* 0x000000d90400720c */ /* 0x000fe40003f06270 */
[----:B------:R-:W-:Y:S02]  /*1a1f0*/  FSEL R97, R97, -INF , !P2 ;  /* 0xff80000061617808 */ /* 0x000fe40005000000 */
[----:B------:R-:W-:-:S02]  /*1a200*/  FSEL R99, R99, -INF , !P3 ;  /* 0xff80000063637808 */ /* 0x000fc40005800000 */
[----:B------:R-:W-:Y:S02]  /*1a210*/  FSEL R86, R86, -INF , !P0 ;  /* 0xff80000056567808 */ /* 0x000fe40004000000 */
[CC--:B------:R-:W-:Y:S02]  /*1a220*/  ISETP.GE.AND P2, PT, R5.reuse, R216.reuse, PT ;  /* 0x000000d80500720c */ /* 0x0c0fe40003f46270 */
[----:B------:R-:W-:Y:S01]  /*1a230*/  ISETP.GE.AND P3, PT, R5, R217, PT ;  /* 0x000000d90500720c */ /* 0x000fe20003f66270 */
[----:B------:R-:W-:Y:S01]  /*1a240*/  VIADD R5, R196, 0xfffffef1 ;  /* 0xfffffef1c4057836 */ /* 0x000fe20000000000 */
[----:B------:R-:W-:Y:S02]  /*1a250*/  ISETP.GE.AND P0, PT, R59, 0x3, PT ;  /* 0x000000033b00780c */ /* 0x000fe40003f06270 */
[----:B------:R-:W-:Y:S02]  /*1a260*/  FSEL R94, R94, -INF , !P5 ;  /* 0xff8000005e5e7808 */ /* 0x000fe40006800000 */
[-C--:B------:R-:W-:Y:S01]  /*1a270*/  ISETP.GE.AND P5, PT, R4, R216.reuse, PT ;  /* 0x000000d80400720c */ /* 0x080fe20003fa6270 */
[----:B------:R-:W-:Y:S01]  /*1a280*/  VIADD R4, R196, 0xfffffef9 ;  /* 0xfffffef9c4047836 */ /* 0x000fe20000000000 */
[----:B------:R-:W-:Y:S01]  /*1a290*/  FSEL R88, R88, -INF , !P2 ;  /* 0xff80000058587808 */ /* 0x000fe20005000000 */
[----:B------:R-:W-:Y:S01]  /*1a2a0*/  VIADD R196, R196, 0xfffffef8 ;  /* 0xfffffef8c4c47836 */ /* 0x000fe20000000000 */
[----:B------:R-:W-:-:S02]  /*1a2b0*/  ISETP.GE.AND P2, PT, R5, R216, PT ;  /* 0x000000d80500720c */ /* 0x000fc40003f46270 */
[----:B------:R-:W-:Y:S02]  /*1a2c0*/  FSEL R89, R89, -INF , !P1 ;  /* 0xff80000059597808 */ /* 0x000fe40004800000 */
[----:B------:R-:W-:Y:S02]  /*1a2d0*/  ISETP.NE.AND P1, PT, R3, RZ, PT ;  /* 0x000000ff0300720c */ /* 0x000fe40003f25270 */
[----:B------:R-:W-:Y:S02]  /*1a2e0*/  FSEL R93, R93, -INF , !P4 ;  /* 0xff8000005d5d7808 */ /* 0x000fe40006000000 */
[----:B------:R-:W-:Y:S02]  /*1a2f0*/  FSEL R90, R90, -INF , !P3 ;  /* 0xff8000005a5a7808 */ /* 0x000fe40005800000 */
[----:B------:R-:W-:Y:S02]  /*1a300*/  FSEL R3, R91, -INF , !P6 ;  /* 0xff8000005b037808 */ /* 0x000fe40007000000 */
[----:B------:R-:W-:-:S02]  /*1a310*/  FSEL R84, R84, -INF , !P5 ;  /* 0xff80000054547808 */ /* 0x000fc40006800000 */
[----:B------:R-:W-:Y:S02]  /*1a320*/  FSEL R85, R85, -INF , !P2 ;  /* 0xff80000055557808 */ /* 0x000fe40005000000 */
[-C--:B------:R-:W-:Y:S02]  /*1a330*/  ISETP.GE.AND P4, PT, R5, R217.reuse, PT ;  /* 0x000000d90500720c */ /* 0x080fe40003f86270 */
[-C--:B------:R-:W-:Y:S02]  /*1a340*/  ISETP.GE.AND P6, PT, R4, R216.reuse, PT ;  /* 0x000000d80400720c */ /* 0x080fe40003fc6270 */
        /* <DEDUP_REMOVED lines=8> */
[----:B------:R-:W-:Y:S06]  /*1a3d0*/  @!P0 BRA `(.L_x_2406) ;  /* 0x0000000400f48947 */ /* 0x000fec0003800000 */
[----:B------:R-:W1:Y:S01]  /*1a3e0*/  LDCU.64 UR10, c[0x0][0x358] ;  /* 0x00006b00ff0a77ac */ /* 0x000e620008000a00 */
[----:B------:R-:W2:Y:S01]  /*1a3f0*/  LDCU.64 UR4, c[0x0][0x3b8] ;  /* 0x00007700ff0477ac */ /* 0x000ea20008000a00 */
[----:B------:R-:W-:Y:S05]  /*1a400*/  BRA.U !UP0, `(.L_x_2407) ;  /* 0x0000000108fc7547 */ /* 0x000fea000b800000 */
[----:B------:R-:W3:Y:S01]  /*1a410*/  LDC R8, c[0x0][0x4f0] ;  /* 0x00013c00ff087b82 */ /* 0x000ee20000000800 */
[----:B------:R-:W-:Y:S01]  /*1a420*/  SHF.L.U32 R9, R59, 0x8, RZ ;  /* 0x000000083b097819 */ /* 0x000fe200000006ff */
[----:B------:R-:W4:Y:S04]  /*1a430*/  LDCU.64 UR8, c[0x0][0x3a0] ;  /* 0x00007400ff0877ac */ /* 0x000f280008000a00 */
[C---:B------:R-:W-:Y:S01]  /*1a440*/  VIADD R13, R9.reuse, 0xfffffd00 ;  /* 0xfffffd00090d7836 */ /* 0x040fe20000000000 */
[----:B------:R-:W-:-:S04]  /*1a450*/  IADD3 R9, PT, PT, R9, -0x200, RZ ;  /* 0xfffffe0009097810 */ /* 0x000fc80007ffe0ff */
[----:B------:R-:W-:Y:S02]  /*1a460*/  IABS R10, R13 ;  /* 0x0000000d000a7213 */ /* 0x000fe40000000000 */
[----:B------:R-:W-:Y:S02]  /*1a470*/  IABS R7, R9 ;  /* 0x0000000900077213 */ /* 0x000fe40000000000 */
[-C--:B---3--:R-:W-:Y:S02]  /*1a480*/  IABS R6, R8.reuse ;  /* 0x0000000800067213 */ /* 0x088fe40000000000 */
[-C--:B------:R-:W-:Y:S02]  /*1a490*/  LOP3.LUT R13, R13, R8.reuse, RZ, 0x3c, !PT ;  /* 0x000000080d0d7212 */ /* 0x080fe400078e3cff */
[----:B------:R-:W3:Y:S01]  /*1a4a0*/  I2F.RP R4, R6 ;  /* 0x0000000600047306 */ /* 0x000ee20000209400 */
[----:B------:R-:W-:Y:S02]  /*1a4b0*/  LOP3.LUT R9, R9, R8, RZ, 0x3c, !PT ;  /* 0x0000000809097212 */ /* 0x000fe400078e3cff */
[----:B------:R-:W-:-:S02]  /*1a4c0*/  ISETP.GE.AND P4, PT, R13, RZ, PT ;  /* 0x000000ff0d00720c */ /* 0x000fc40003f86270 */
[----:B------:R-:W-:-:S03]  /*1a4d0*/  ISETP.GE.AND P6, PT, R9, RZ, PT ;  /* 0x000000ff0900720c */ /* 0x000fc60003fc6270 */
[----:B---3--:R-:W3:Y:S02]  /*1a4e0*/  MUFU.RCP R14, R4 ;  /* 0x00000004000e7308 */ /* 0x008ee40000001000 */
[----:B---3--:R-:W-:-:S06]  /*1a4f0*/  VIADD R14, R14, 0xffffffe ;  /* 0x0ffffffe0e0e7836 */ /* 0x008fcc0000000000 */
[----:B------:R-:W3:Y:S02]  /*1a500*/  F2I.FTZ.U32.TRUNC.NTZ R15, R14 ;  /* 0x0000000e000f7305 */ /* 0x000ee4000021f000 */
[----:B---3--:R-:W-:Y:S02]  /*1a510*/  IMAD.MOV R5, RZ, RZ, -R15 ;  /* 0x000000ffff057224 */ /* 0x008fe400078e0a0f */
        /* <DEDUP_REMOVED lines=17> */
[----:B------:R-:W-:-:S09]  /*1a630*/  ISETP.GE.U32.AND P3, PT, R7, R6, PT ;  /* 0x000000060700720c */ /* 0x000fd20003f66070 */
[----:B------:R-:W-:-:S04]  /*1a640*/  @P5 IADD3 R12, PT, PT, R12, 0x1, RZ ;  /* 0x000000010c0c5810 */ /* 0x000fc80007ffe0ff */
[----:B------:R-:W-:Y:S02]  /*1a650*/  @P3 VIADD R5, R5, 0x1 ;  /* 0x0000000105053836 */ /* 0x000fe40000000000 */
[----:B------:R-:W-:-:S03]  /*1a660*/  @!P4 IMAD.MOV R12, RZ, RZ, -R12 ;  /* 0x000000ffff0cc224 */ /* 0x000fc600078e0a0c */
[----:B------:R-:W-:Y:S02]  /*1a670*/  MOV R4, R5 ;  /* 0x0000000500047202 */ /* 0x000fe40000000f00 */
[----:B------:R-:W-:Y:S02]  /*1a680*/  LOP3.LUT R5, RZ, R8, RZ, 0x33, !PT ;  /* 0x00000008ff057212 */ /* 0x000fe400078e33ff */
[----:B------:R-:W-:Y:S02]  /*1a690*/  @!P6 IADD3 R4, PT, PT, -R4, RZ, RZ ;  /* 0x000000ff0404e210 */ /* 0x000fe40007ffe1ff */
[C---:B------:R-:W-:Y:S02]  /*1a6a0*/  SEL R6, R5.reuse, R12, !P0 ;  /* 0x0000000c05067207 */ /* 0x040fe40004000000 */
[----:B------:R-:W-:-:S03]  /*1a6b0*/  SEL R5, R5, R4, !P0 ;  /* 0x0000000405057207 */ /* 0x000fc60004000000 */
[----:B------:R-:W-:-:S04]  /*1a6c0*/  IMAD.WIDE R12, R6, 0x4, R236 ;  /* 0x00000004060c7825 */ /* 0x000fc800078e02ec */
[C---:B------:R-:W-:Y:S01]  /*1a6d0*/  IMAD.WIDE R10, R5.reuse, 0x4, R236 ;  /* 0x00000004050a7825 */ /* 0x040fe200078e02ec */
[----:B-1----:R-:W3:Y:S04]  /*1a6e0*/  LDG.E R7, desc[UR10][R12.64] ;  /* 0x0000000a0c077981 */ /* 0x002ee8000c1e1900 */
[----:B------:R-:W3:Y:S01]  /*1a6f0*/  LDG.E R4, desc[UR10][R10.64] ;  /* 0x0000000a0a047981 */ /* 0x000ee2000c1e1900 */
[----:B------:R-:W-:-:S04]  /*1a700*/  IMAD.IADD R5, R5, 0x1, -R6 ;  /* 0x0000000105057824 */ /* 0x000fc800078e0a06 */
[----:B------:R-:W-:-:S05]  /*1a710*/  IMAD R8, R5, R8, -0x100 ;  /* 0xffffff0005087424 */ /* 0x000fca00078e0208 */
[----:B------:R-:W-:-:S05]  /*1a720*/  SHF.R.S32.HI R5, RZ, 0x1f, R8 ;  /* 0x0000001fff057819 */ /* 0x000fca0000011408 */
[----:B--2---:R-:W-:-:S04]  /*1a730*/  IMAD R5, R5, UR4, RZ ;  /* 0x0000000405057c24 */ /* 0x004fc8000f8e02ff */
[C---:B------:R-:W-:Y:S02]  /*1a740*/  IMAD R5, R8.reuse, UR5, R5 ;  /* 0x0000000508057c24 */ /* 0x040fe4000f8e0205 */
[----:B------:R-:W-:-:S04]  /*1a750*/  IMAD.WIDE.U32 R8, R8, UR4, RZ ;  /* 0x0000000408087c25 */ /* 0x000fc8000f8e00ff */
[----:B------:R-:W-:Y:S01]  /*1a760*/  IMAD.IADD R9, R9, 0x1, R5 ;  /* 0x0000000109097824 */ /* 0x000fe200078e0205 */
[----:B---3--:R-:W-:-:S04]  /*1a770*/  IADD3 R4, PT, PT, R7, -R4, RZ ;  /* 0x8000000407047210 */ /* 0x008fc80007ffe0ff */
        /* <DEDUP_REMOVED lines=8> */
.L_x_2407:
[----:B------:R-:W-:Y:S01]  /*1a800*/  UMOV UR8, URZ ;  /* 0x000000ff00087c82 */ /* 0x000fe20008000000 */
[----:B--2---:R-:W-:Y:S01]  /*1a810*/  USHF.L.U32 UR7, UR4, 0x8, URZ ;  /* 0x0000000804077899 */ /* 0x004fe200080006ff */
[----:B------:R-:W-:-:S05]  /*1a820*/  IADD3 R5, P0, PT, RZ, -UR8, RZ ;  /* 0x80000008ff057c10 */ /* 0x000fca000ff1e0ff */
[----:B------:R-:W-:-:S05]  /*1a830*/  IMAD.X R4, RZ, RZ, ~UR7, P0 ;  /* 0x80000007ff047e24 */ /* 0x000fca00080e06ff */
[----:B------:R-:W-:-:S04]  /*1a840*/  SHF.R.S64 R5, R5, 0x1f, R4 ;  /* 0x0000001f05057819 */ /* 0x000fc80000001004 */
[----:B------:R-:W-:-:S04]  /*1a850*/  IADD3 R232, P0, PT, R5, R232, RZ ;  /* 0x000000e805e87210 */ /* 0x000fc80007f1e0ff */
[----:B------:R-:W-:-:S09]  /*1a860*/  LEA.HI.X.SX32 R233, R4, R233, 0x1, P0 ;  /* 0x000000e904e97211 */ /* 0x000fd200000f0eff */
.L_x_2408:
[----:B------:R-:W-:Y:S01]  /*1a870*/  USHF.L.U32 UR7, UR4, 0x5, URZ ;  /* 0x0000000504077899 */ /* 0x000fe200080006ff */
[----:B------:R-:W-:Y:S01]  /*1a880*/  @!PT LDS RZ, [RZ] ;  /* 0x00000000fffff984 */ /* 0x000fe20000000800 */
[----:B------:R-:W-:Y:S01]  /*1a890*/  @!PT LDS RZ, [RZ] ;  /* 0x00000000fffff984 */ /* 0x000fe20000000800 */
[----:B------:R-:W-:Y:S01]  /*1a8a0*/  @!PT LDS RZ, [RZ] ;  /* 0x00000000fffff984 */ /* 0x000fe20000000800 */
[----:B-1----:R-:W-:Y:S01]  /*1a8b0*/  LDGSTS.E.BYPASS.LTC128B.128 [R239+0x2000], desc[UR10][R232.64] ;  /* 0x02000000e8ef7fae */ /* 0x002fe2000b981a0a */
[----:B------:R-:W-:-:S04]  /*1a8c0*/  USHF.L.U64.HI UR4, UR4, 0x5, UR5 ;  /* 0x0000000504047899 */ /* 0x000fc80008010205 */
[----:B------:R-:W-:-:S04]  /*1a8d0*/  IADD3 R20, P0, PT, R232, UR7, RZ ;  /* 0x00000007e8147c10 */ /* 0x000fc8000ff1e0ff */
        /* <DEDUP_REMOVED lines=45> */
.L_x_2406:
[----:B------:R-:W-:Y:S01]  /*1abb0*/  FMNMX3.FTZ R5, R2, R198, R200, !PT ;  /* 0x000000c602057276 */ /* 0x000fe200078100c8 */
[----:B------:R-:W2:Y:S01]  /*1abc0*/  LDCU UR4, c[0x0][0x45c] ;  /* 0x00008b80ff0477ac */ /* 0x000ea20008000800 */
[----:B------:R-:W-:Y:S01]  /*1abd0*/  FMNMX3.FTZ R6, R0, R205, R203, !PT ;  /* 0x000000cd00067276 */ /* 0x000fe200078100cb */
[----:B-1----:R-:W-:Y:S01]  /*1abe0*/  LDSM.16.MT88.4 R16, [R225+0xa000] ;  /* 0x00a00000e110783b */ /* 0x002fe20000004200 */
        /* <DEDUP_REMOVED lines=62> */
[----:B------:R-:W-:Y:S01]  /*1afd0*/  MOV R28, 0x20 ;  /* 0x00000020001c7802 */ /* 0x000fe20000000f00 */
[----:B------:R-:W1:Y:S01]  /*1afe0*/  SHFL.BFLY PT, R5, R4, 0x2, 0x1f ;  /* 0x0c401f0004057f89 */ /* 0x000e6200000e0000 */
[----:B------:R-:W-:-:S02]  /*1aff0*/  LOP3.LUT P3, RZ, R56, 0x2, RZ, 0xc0, !PT ;  /* 0x0000000238ff7812 */ /* 0x000fc4000786c0ff */
[----:B------:R-:W-:Y:S01]  /*1b000*/  IADD3 R20, PT, PT, R225, 0xa000, RZ ;  /* 0x0000a000e1147810 */ /* 0x000fe20007ffe0ff */
[----:B------:R-:W3:Y:S01]  /*1b010*/  SHFL.BFLY PT, R6, R7, 0x2, 0x1f ;  /* 0x0c401f0007067f89 */ /* 0x000ee200000e0000 */
[----:B------:R-:W-:Y:S02]  /*1b020*/  SEL R28, R28, 0xffffffe0, !P3 ;  /* 0xffffffe01c1c7807 */ /* 0x000fe40005800000 */
[----:B------:R-:W-:Y:S02]  /*1b030*/  VIMNMX R59, PT, PT, R59, 0x2, !PT ;  /* 0x000000023b3b7848 */ /* 0x000fe40007fe0100 */
[----:B-1----:R-:W-:Y:S02]  /*1b040*/  FMNMX.FTZ R5, R4, R5, !PT ;  /* 0x0000000504057209 */ /* 0x002fe40007810000 */
[----:B---3--:R-:W-:-:S03]  /*1b050*/  FMNMX.FTZ R6, R7, R6, !PT ;  /* 0x0000000607067209 */ /* 0x008fc60007810000 */
[----:B------:R-:W1:Y:S04]  /*1b060*/  SHFL.BFLY PT, R202, R5, 0x1, 0x1f ;  /* 0x0c201f0005ca7f89 */ /* 0x000e6800000e0000 */
[----:B------:R-:W3:Y:S01]  /*1b070*/  SHFL.BFLY PT, R201, R6, 0x1, 0x1f ;  /* 0x0c201f0006c97f89 */ /* 0x000ee200000e0000 */
[----:B-1----:R-:W-:-:S04]  /*1b080*/  FMNMX.FTZ R202, R5, R202, !PT ;  /* 0x000000ca05ca7209 */ /* 0x002fc80007810000 */
[C---:B------:R-:W-:Y:S01]  /*1b090*/  FSETP.NEU.FTZ.AND P2, PT, R202.reuse, -INF , PT ;  /* 0xff800000ca00780b */ /* 0x040fe20003f5d000 */
[----:B--2---:R-:W-:Y:S01]  /*1b0a0*/  FMUL.FTZ R199, R202, UR4 ;  /* 0x00000004cac77c20 */ /* 0x004fe20008410000 */
[----:B---3--:R-:W-:Y:S02]  /*1b0b0*/  FMNMX.FTZ R201, R6, R201, !PT ;  /* 0x000000c906c97209 */ /* 0x008fe40007810000 */
[----:B------:R-:W-:Y:S02]  /*1b0c0*/  FSEL R7, R202, RZ, P2 ;  /* 0x000000ffca077208 */ /* 0x000fe40001000000 */
[----:B------:R-:W-:Y:S01]  /*1b0d0*/  FSEL R199, R199, RZ, P2 ;  /* 0x000000ffc7c77208 */ /* 0x000fe20001000000 */
[C---:B------:R-:W-:Y:S01]  /*1b0e0*/  FMUL.FTZ R178, R201.reuse, UR4 ;  /* 0x00000004c9b27c20 */ /* 0x040fe20008410000 */
[----:B------:R-:W-:-:S03]  /*1b0f0*/  FSETP.NEU.FTZ.AND P0, PT, R201, -INF , PT ;  /* 0xff800000c900780b */ /* 0x000fc60003f1d000 */
[--C-:B------:R-:W-:Y:S01]  /*1b100*/  FFMA.FTZ R4, R198, UR4, -R199.reuse ;  /* 0x00000004c6047c23 */ /* 0x100fe200080108c7 */
[----:B------:R-:W-:Y:S01]  /*1b110*/  FSEL R5, R201, RZ, P0 ;  /* 0x000000ffc9057208 */ /* 0x000fe20000000000 */
[--C-:B------:R-:W-:Y:S01]  /*1b120*/  FFMA.FTZ R198, R200, UR4, -R199.reuse ;  /* 0x00000004c8c67c23 */ /* 0x100fe200080108c7 */
[----:B------:R-:W-:Y:S01]  /*1b130*/  FSEL R178, R178, RZ, P0 ;  /* 0x000000ffb2b27208 */ /* 0x000fe20000000000 */
[----:B------:R1:W-:Y:S01]  /*1b140*/  MUFU.EX2 R200, R4 ;  /* 0x0000000400c87308 */ /* 0x0003e20000000800 */
[----:B------:R-:W-:Y:S01]  /*1b150*/  FFMA.FTZ R197, R204, UR4, -R199 ;  /* 0x00000004ccc57c23 */ /* 0x000fe200080108c7 */
[----:B------:R-:W-:Y:S01]  /*1b160*/  FADD.FTZ R5, R0, -R5 ;  /* 0x8000000500057221 */ /* 0x000fe20000010000 */
[--C-:B------:R-:W-:Y:S01]  /*1b170*/  FFMA.FTZ R196, R238, UR4, -R199.reuse ;  /* 0x00000004eec47c23 */ /* 0x100fe200080108c7 */
[--C-:B------:R-:W-:Y:S01]  /*1b180*/  FFMA.FTZ R179, R205, UR4, -R178.reuse ;  /* 0x00000004cdb37c23 */ /* 0x100fe200080108b2 */
[--C-:B------:R-:W-:Y:S01]  /*1b190*/  FFMA.FTZ R91, R203, UR4, -R178.reuse ;  /* 0x00000004cb5b7c23 */ /* 0x100fe200080108b2 */
[--C-:B------:R-:W-:Y:S01]  /*1b1a0*/  FFMA.FTZ R203, R245, UR4, -R178.reuse ;  /* 0x00000004f5cb7c23 */ /* 0x100fe200080108b2 */
[----:B------:R-:W-:Y:S01]  /*1b1b0*/  FMUL.FTZ R204, R5, UR4 ;  /* 0x0000000405cc7c20 */ /* 0x000fe20008410000 */
[--C-:B------:R-:W-:Y:S01]  /*1b1c0*/  FFMA.FTZ R241, R241, UR4, -R178.reuse ;  /* 0x00000004f1f17c23 */ /* 0x100fe200080108b2 */
[----:B------:R-:W2:Y:S01]  /*1b1d0*/  MUFU.EX2 R198, R198 ;  /* 0x000000c600c67308 */ /* 0x000ea20000000800 */
[----:B------:R-:W-:Y:S01]  /*1b1e0*/  IADD3 R0, PT, PT, R28, R225, RZ ;  /* 0x000000e11c007210 */ /* 0x000fe20007ffe0ff */
[--C-:B------:R-:W-:Y:S01]  /*1b1f0*/  FFMA.FTZ R57, R57, UR4, -R199.reuse ;  /* 0x0000000439397c23 */ /* 0x100fe200080108c7 */
[----:B------:R-:W-:Y:S01]  /*1b200*/  FFMA.FTZ R177, R177, UR4, -R199 ;  /* 0x00000004b1b17c23 */ /* 0x000fe200080108c7 */
[----:B------:R-:W-:Y:S01]  /*1b210*/  MUFU.EX2 R197, R197 ;  /* 0x000000c500c57308 */ /* 0x000fe20000000800 */
[----:B-1----:R-:W-:Y:S01]  /*1b220*/  FADD.FTZ R4, R2, -R7 ;  /* 0x8000000702047221 */ /* 0x002fe20000010000 */
[----:B------:R-:W-:Y:S01]  /*1b230*/  LDSM.16.MT88.4 R44, [R0+0xa800] ;  /* 0x00a80000002c783b */ /* 0x000fe20000004200 */
[--C-:B------:R-:W-:Y:S01]  /*1b240*/  FFMA.FTZ R172, R172, UR4, -R199.reuse ;  /* 0x00000004acac7c23 */ /* 0x100fe200080108c7 */
[----:B------:R-:W1:Y:S01]  /*1b250*/  MUFU.EX2 R196, R196 ;  /* 0x000000c400c47308 */ /* 0x000e620000000800 */
[----:B------:R-:W-:Y:S01]  /*1b260*/  FMUL.FTZ R205, R4, UR4 ;  /* 0x0000000404cd7c20 */ /* 0x000fe20008410000 */
[----:B------:R-:W-:Y:S01]  /*1b270*/  LDSM.16.MT88.4 R76, [R0+0xb800] ;  /* 0x00b80000004c783b */ /* 0x000fe20000004200 */
[--C-:B------:R-:W-:Y:S01]  /*1b280*/  FFMA.FTZ R173, R173, UR4, -R199.reuse ;  /* 0x00000004adad7c23 */ /* 0x100fe200080108c7 */
[----:B------:R-:W-:Y:S01]  /*1b290*/  MUFU.EX2 R179, R179 ;  /* 0x000000b300b37308 */ /* 0x000fe20000000800 */
[--C-:B------:R-:W-:Y:S01]  /*1b2a0*/  FFMA.FTZ R168, R168, UR4, -R199.reuse ;  /* 0x00000004a8a87c23 */ /* 0x100fe200080108c7 */
[----:B------:R-:W3:Y:S01]  /*1b2b0*/  LDSM.16.MT88.4 R4, [R0+0xa000] ;  /* 0x00a000000004783b */ /* 0x000ee20000004200 */
[----:B--2---:R-:W-:Y:S01]  /*1b2c0*/  F2FP.F16.F32.PACK_AB R8, R198, R200 ;  /* 0x000000c8c608723e */ /* 0x004fe200000000ff */
[----:B------:R-:W2:Y:S01]  /*1b2d0*/  MUFU.EX2 R91, R91 ;  /* 0x0000005b005b7308 */ /* 0x000ea20000000800 */
        /* <DEDUP_REMOVED lines=11> */
[----:B------:R-:W4:Y:S01]  /*1b390*/  MUFU.EX2 R205, R205 ;  /* 0x000000cd00cd7308 */ /* 0x000f220000000800 */
        /* <DEDUP_REMOVED lines=11> */
[----:B------:R-:W-:Y:S01]  /*1b450*/  MUFU.EX2 R172, R172 ;  /* 0x000000ac00ac7308 */ /* 0x000fe20000000800 */
[--C-:B------:R-:W-:Y:S01]  /*1b460*/  FFMA.FTZ R120, R120, UR4, -R199.reuse ;  /* 0x0000000478787c23 */ /* 0x100fe200080108c7 */
[-C--:B----4-:R-:W-:Y:S01]  /*1b470*/  FMUL.FTZ R12, R160, R205.reuse ;  /* 0x000000cda00c7220 */ /* 0x090fe20000410000 */
[-C--:B------:R-:W-:Y:S01]  /*1b480*/  FMUL.FTZ R13, R161, R205.reuse ;  /* 0x000000cda10d7220 */ /* 0x080fe20000410000 */
[-C--:B------:R-:W-:Y:S01]  /*1b490*/  FMUL.FTZ R132, R132, R205.reuse ;  /* 0x000000cd84847220 */ /* 0x080fe20000410000 */
[-C--:B------:R-:W-:Y:S01]  /*1b4a0*/  FMUL.FTZ R133, R133, R205.reuse ;  /* 0x000000cd85857220 */ /* 0x080fe20000410000 */
[-C--:B--2---:R-:W-:Y:S01]  /*1b4b0*/  FMUL.FTZ R14, R162, R204.reuse ;  /* 0x000000cca20e7220 */ /* 0x084fe20000410000 */
[-C--:B------:R-:W-:Y:S01]  /*1b4c0*/  FMUL.FTZ R15, R163, R204.reuse ;  /* 0x000000cca30f7220 */ /* 0x080fe20000410000 */
[-C--:B------:R-:W-:Y:S01]  /*1b4d0*/  FMUL.FTZ R134, R134, R204.reuse ;  /* 0x000000cc86867220 */ /* 0x080fe20000410000 */
[-C--:B------:R-:W-:Y:S01]  /*1b4e0*/  FMUL.FTZ R135, R135, R204.reuse ;  /* 0x000000cc87877220 */ /* 0x080fe20000410000 */
[----:B------:R-:W-:Y:S01]  /*1b4f0*/  IADD3 R160, PT, PT, R225, 0xa040, RZ ;  /* 0x0000a040e1a07810 */ /* 0x000fe20007ffe0ff */
[-C--:B------:R-:W-:Y:S01]  /*1b500*/  FMUL.FTZ R24, R136, R205.reuse ;  /* 0x000000cd88187220 */ /* 0x080fe20000410000 */
[----:B------:R-:W-:Y:S01]  /*1b510*/  @P1 IADD3 R160, PT, PT, R20, -0x40, RZ ;  /* 0xffffffc014a01810 */ /* 0x000fe20007ffe0ff */
[-C--:B------:R-:W-:Y:S01]  /*1b520*/  FMUL.FTZ R25, R137, R205.reuse ;  /* 0x000000cd89197220 */ /* 0x080fe20000410000 */
[C---:B------:R-:W-:Y:S01]  /*1b530*/  HMMA.16816.F32 R12, R8.reuse, R16, R12 ;  /* 0x00000010080c723c */ /* 0x040fe2000000180c */
[-C--:B------:R-:W-:Y:S01]  /*1b540*/  FMUL.FTZ R26, R138, R204.reuse ;  /* 0x000000cc8a1a7220 */ /* 0x080fe20000410000 */
[-C--:B------:R-:W-:Y:S01]  /*1b550*/  FMUL.FTZ R27, R139, R204.reuse ;  /* 0x000000cc8b1b7220 */ /* 0x080fe20000410000 */
[----:B------:R-:W1:Y:S01]  /*1b560*/  LDSM.16.MT88.4 R20, [R160] ;  /* 0x00000000a014783b */ /* 0x000e620000004200 */
[-C--:B------:R-:W-:Y:S01]  /*1b570*/  FMUL.FTZ R140, R140, R205.reuse ;  /* 0x000000cd8c8c7220 */ /* 0x080fe20000410000 */
[-C--:B------:R-:W-:Y:S01]  /*1b580*/  FMUL.FTZ R141, R141, R205.reuse ;  /* 0x000000cd8d8d7220 */ /* 0x080fe20000410000 */
[-C--:B------:R-:W-:Y:S01]  /*1b590*/  FMUL.FTZ R142, R142, R204.reuse ;  /* 0x000000cc8e8e7220 */ /* 0x080fe20000410000 */
[----:B------:R-:W-:Y:S01]  /*1b5a0*/  FMUL.FTZ R143, R143, R204 ;  /* 0x000000cc8f8f7220 */ /* 0x000fe20000410000 */
[C---:B------:R-:W-:Y:S01]  /*1b5b0*/  HMMA.16816.F32 R16, R8.reuse, R18, R132 ;  /* 0x000000120810723c */ /* 0x040fe20000001884 */
[----:B------:R-:W-:Y:S01]  /*1b5c0*/  IADD3 R132, PT, PT, R28, R160, RZ ;  /* 0x000000a01c847210 */ /* 0x000fe20007ffe0ff */
[--C-:B------:R-:W-:Y:S01]  /*1b5d0*/  FFMA.FTZ R134, R222, UR4, -R199.reuse ;  /* 0x00000004de867c23 */ /* 0x100fe200080108c7 */
[--C-:B------:R-:W-:Y:S01]  /*1b5e0*/  FFMA.FTZ R133, R60, UR4, -R199.reuse ;  /* 0x000000043c857c23 */ /* 0x100fe200080108c7 */
[--C-:B------:R-:W-:Y:S01]  /*1b5f0*/  FFMA.FTZ R135, R224, UR4, -R199.reuse ;  /* 0x00000004e0877c23 */ /* 0x100fe200080108c7 */
[--C-:B------:R-:W-:Y:S01]  /*1b600*/  FFMA.FTZ R138, R62, UR4, -R199.reuse ;  /* 0x000000043e8a7c23 */ /* 0x100fe200080108c7 */
[----:B------:R-:W2:Y:S01]  /*1b610*/  LDSM.16.MT88.4 R28, [R132] ;  /* 0x00000000841c783b */ /* 0x000ea20000004200 */
[--C-:B------:R-:W-:Y:S01]  /*1b620*/  FFMA.FTZ R136, R223, UR4, -R178.reuse ;  /* 0x00000004df887c23 */ /* 0x100fe200080108b2 */
[C---:B---3--:R-:W-:Y:S01]  /*1b630*/  HMMA.16816.F32 R24, R8.reuse, R4, R24 ;  /* 0x000000040818723c */ /* 0x048fe20000001818 */
[--C-:B------:R-:W-:Y:S01]  /*1b640*/  FFMA.FTZ R137, R229, UR4, -R178.reuse ;  /* 0x00000004e5897c23 */ /* 0x100fe200080108b2 */
[--C-:B------:R-:W-:Y:S01]  /*1b650*/  FFMA.FTZ R139, R221, UR4, -R178.reuse ;  /* 0x00000004dd8b7c23 */ /* 0x100fe200080108b2 */
[----:B------:R-:W3:Y:S01]  /*1b660*/  LDSM.16.MT88.4 R64, [R160+0x800] ;  /* 0x00080000a040783b */ /* 0x000ee20000004200 */
[----:B------:R-:W-:Y:S01]  /*1b670*/  MUFU.EX2 R134, R134 ;  /* 0x0000008600867308 */ /* 0x000fe20000000800 */
[-C--:B------:R-:W-:Y:S01]  /*1b680*/  FMUL.FTZ R36, R144, R205.reuse ;  /* 0x000000cd90247220 */ /* 0x080fe20000410000 */
[-C--:B------:R-:W-:Y:S01]  /*1b690*/  FMUL.FTZ R37, R145, R205.reuse ;  /* 0x000000cd91257220 */ /* 0x080fe20000410000 */
[----:B------:R-:W4:Y:S01]  /*1b6a0*/  LDSM.16.MT88.4 R60, [R225+0xa800] ;  /* 0x00a80000e13c783b */ /* 0x000f220000004200 */
[C---:B------:R-:W-:Y:S01]  /*1b6b0*/  HMMA.16816.F32 R4, R8.reuse, R6, R140 ;  /* 0x000000060804723c */ /* 0x040fe2000000188c */
[--C-:B------:R-:W-:Y:S01]  /*1b6c0*/  FFMA.FTZ R140, R73, UR4, -R178.reuse ;  /* 0x00000004498c7c23 */ /* 0x100fe200080108b2 */
[----:B------:R-:W5:Y:S01]  /*1b6d0*/  MUFU.EX2 R133, R133 ;  /* 0x0000008500857308 */ /* 0x000f620000000800 */
        /* <DEDUP_REMOVED lines=9> */
[-C--:B------:R-:W-:Y:S01]  /*1b770*/  FMUL.FTZ R157, R157, R205.reuse ;  /* 0x000000cd9d9d7220 */ /* 0x080fe20000410000 */
[-C--:B------:R-:W-:Y:S01]  /*1b780*/  FMUL.FTZ R158, R158, R204.reuse ;  /* 0x000000cc9e9e7220 */ /* 0x080fe20000410000 */
[----:B------:R-:W-:Y:S01]  /*1b790*/  MUFU.EX2 R136, R136 ;  /* 0x0000008800887308 */ /* 0x000fe20000000800 */
[-C--:B------:R-:W-:Y:S01]  /*1b7a0*/  FMUL.FTZ R159, R159, R204.reuse ;  /* 0x000000cc9f9f7220 */ /* 0x080fe20000410000 */
[-C--:B------:R-:W-:Y:S01]  /*1b7b0*/  FMUL.FTZ R152, R152, R205.reuse ;  /* 0x000000cd98987220 */ /* 0x080fe20000410000 */
[----:B------:R-:W-:Y:S01]  /*1b7c0*/  FMUL.FTZ R153, R153, R205 ;  /* 0x000000cd99997220 */ /* 0x000fe20000410000 */
[----:B------:R-:W2:Y:S01]  /*1b7d0*/  MUFU.EX2 R137, R137 ;  /* 0x0000008900897308 */ /* 0x000ea20000000800 */
[-C--:B------:R-:W-:Y:S01]  /*1b7e0*/  FMUL.FTZ R154, R154, R204.reuse ;  /* 0x000000cc9a9a7220 */ /* 0x080fe20000410000 */
[----:B------:R-:W-:Y:S01]  /*1b7f0*/  FMUL.FTZ R155, R155, R204 ;  /* 0x000000cc9b9b7220 */ /* 0x000fe20000410000 */
[C---:B-1----:R-:W-:Y:S01]  /*1b800*/  HMMA.16816.F32 R36, R8.reuse, R20, R36 ;  /* 0x000000140824723c */ /* 0x042fe20000001824 */
[----:B------:R-:W-:Y:S01]  /*1b810*/  MUFU.EX2 R139, R139 ;  /* 0x0000008b008b7308 */ /* 0x000fe20000000800 */
[----:B-----5:R-:W-:Y:S01]  /*1b820*/  F2FP.F16.F32.PACK_AB R72, R133, R134 ;  /* 0x000000868548723e */ /* 0x020fe200000000ff */
[--C-:B------:R-:W-:Y:S01]  /*1b830*/  FFMA.FTZ R143, R212, UR4, -R199.reuse ;  /* 0x00000004d48f7c23 */ /* 0x100fe200080108c7 */
[----:B------:R-:W-:Y:S01]  /*1b840*/  F2FP.F16.F32.PACK_AB R74, R138, R135 ;  /* 0x000000878a4a723e */ /* 0x000fe200000000ff */
[----:B------:R-:W1:Y:S01]  /*1b850*/  MUFU.EX2 R140, R140 ;  /* 0x0000008c008c7308 */ /* 0x000e620000000800 */
[--C-:B------:R-:W-:Y:S01]  /*1b860*/  FFMA.FTZ R142, R206, UR4, -R199.reuse ;  /* 0x00000004ce8e7c23 */ /* 0x100fe200080108c7 */
[--C-:B------:R-:W-:Y:S01]  /*1b870*/  FFMA.FTZ R141, R214, UR4, -R199.reuse ;  /* 0x00000004d68d7c23 */ /* 0x100fe200080108c7 */
[C---:B------:R-:W-:Y:S01]  /*1b880*/  HMMA.16816.F32 R20, R8.reuse, R22, R148 ;  /* 0x000000160814723c */ /* 0x040fe20000001894 */
[--C-:B------:R-:W-:Y:S01]  /*1b890*/  FFMA.FTZ R148, R218, UR4, -R199.reuse ;  /* 0x00000004da947c23 */ /* 0x100fe200080108c7 */
[--C-:B------:R-:W-:Y:S01]  /*1b8a0*/  FFMA.FTZ R146, R207, UR4, -R178.reuse ;  /* 0x00000004cf927c23 */ /* 0x100fe200080108b2 */
[----:B--2---:R-:W-:Y:S01]  /*1b8b0*/  F2FP.F16.F32.PACK_AB R73, R137, R136 ;  /* 0x000000888949723e */ /* 0x004fe200000000ff */
[--C-:B------:R-:W-:Y:S01]  /*1b8c0*/  FFMA.FTZ R145, R213, UR4, -R178.reuse ;  /* 0x00000004d5917c23 */ /* 0x100fe200080108b2 */
[--C-:B------:R-:W-:Y:S01]  /*1b8d0*/  FFMA.FTZ R144, R215, UR4, -R178.reuse ;  /* 0x00000004d7907c23 */ /* 0x100fe200080108b2 */
[--C-:B------:R-:W-:Y:S01]  /*1b8e0*/  FFMA.FTZ R147, R219, UR4, -R178.reuse ;  /* 0x00000004db937c23 */ /* 0x100fe200080108b2 */
[----:B------:R-:W-:Y:S01]  /*1b8f0*/  MUFU.EX2 R143, R143 ;  /* 0x0000008f008f7308 */ /* 0x000fe20000000800 */
[C---:B------:R-:W-:Y:S01]  /*1b900*/  HMMA.16816.F32 R156, R8.reuse, R28, R156 ;  /* 0x0000001c089c723c */ /* 0x040fe2000000189c */
[--C-:B------:R-:W-:Y:S01]  /*1b910*/  FFMA.FTZ R149, R40, UR4, -R199.reuse ;  /* 0x0000000428957c23 */ /* 0x100fe200080108c7 */
[--C-:B------:R-:W-:Y:S01]  /*1b920*/  FFMA.FTZ R150, R41, UR4, -R199.reuse ;  /* 0x0000000429967c23 */ /* 0x100fe200080108c7 */
[----:B-1----:R-:W-:Y:S01]  /*1b930*/  F2FP.F16.F32.PACK_AB R75, R140, R139 ;  /* 0x0000008b8c4b723e */ /* 0x002fe200000000ff */
[----:B------:R-:W-:Y:S01]  /*1b940*/  MUFU.EX2 R142, R142 ;  /* 0x0000008e008e7308 */ /* 0x000fe20000000800 */
[--C-:B------:R-:W-:Y:S01]  /*1b950*/  FFMA.FTZ R151, R48, UR4, -R199.reuse ;  /* 0x0000000430977c23 */ /* 0x100fe200080108c7 */
[--C-:B------:R-:W-:Y:S01]  /*1b960*/  FFMA.FTZ R162, R182, UR4, -R178.reuse ;  /* 0x00000004b6a27c23 */ /* 0x100fe200080108b2 */
[--C-:B------:R-:W-:Y:S01]  /*1b970*/  FFMA.FTZ R161, R185, UR4, -R178.reuse ;  /* 0x00000004b9a17c23 */ /* 0x100fe200080108b2 */
[----:B------:R-:W-:Y:S01]  /*1b980*/  HMMA.16816.F32 R8, R8, R30, R152 ;  /* 0x0000001e0808723c */ /* 0x000fe20000001898 */
[----:B------:R-:W1:Y:S01]  /*1b990*/  LDSM.16.MT88.4 R28, [R132+0x800] ;  /* 0x00080000841c783b */ /* 0x000e620000004200 */
[----:B------:R-:W-:Y:S01]  /*1b9a0*/  MUFU.EX2 R141, R141 ;  /* 0x0000008d008d7308 */ /* 0x000fe20000000800 */
[--C-:B------:R-:W-:Y:S01]  /*1b9b0*/  FFMA.FTZ R152, R51, UR4, -R199.reuse ;  /* 0x0000000433987c23 */ /* 0x100fe200080108c7 */
[--C-:B------:R-:W-:Y:S01]  /*1b9c0*/  FFMA.FTZ R153, R42, UR4, -R178.reuse ;  /* 0x000000042a997c23 */ /* 0x100fe200080108b2 */
[--C-:B------:R-:W-:Y:S01]  /*1b9d0*/  FFMA.FTZ R51, R43, UR4, -R178.reuse ;  /* 0x000000042b337c23 */ /* 0x100fe200080108b2 */
[----:B------:R-:W-:Y:S01]  /*1b9e0*/  MUFU.EX2 R148, R148 ;  /* 0x0000009400947308 */ /* 0x000fe20000000800 */
[----:B------:R-:W-:Y:S01]  /*1b9f0*/  LDSM.16.MT88.4 R40, [R160+0x1800] ;  /* 0x00180000a028783b */ /* 0x000fe20000004200 */
        /* <DEDUP_REMOVED lines=12> */
[--C-:B------:R-:W-:Y:S01]  /*1bac0*/  FFMA.FTZ R126, R126, UR4, -R178.reuse ;  /* 0x000000047e7e7c23 */ /* 0x100fe200080108b2 */
[--C-:B------:R-:W-:Y:S01]  /*1bad0*/  FFMA.FTZ R127, R127, UR4, -R178.reuse ;  /* 0x000000047f7f7c23 */ /* 0x100fe200080108b2 */
[----:B------:R-:W-:Y:S01]  /*1bae0*/  MUFU.EX2 R147, R147 ;  /* 0x0000009300937308 */ /* 0x000fe20000000800 */
[--C-:B------:R-:W-:Y:S01]  /*1baf0*/  FFMA.FTZ R122, R122, UR4, -R178.reuse ;  /* 0x000000047a7a7c23 */ /* 0x100fe200080108b2 */
[C---:B---3--:R-:W-:Y:S01]  /*1bb00*/  HMMA.16816.F32 R36, R72.reuse, R64, R36 ;  /* 0x000000404824723c */ /* 0x048fe20000001824 */
[--C-:B------:R-:W-:Y:S01]  /*1bb10*/  FFMA.FTZ R123, R123, UR4, -R178.reuse ;  /* 0x000000047b7b7c23 */ /* 0x100fe200080108b2 */
[----:B------:R-:W-:Y:S01]  /*1bb20*/  MUFU.EX2 R149, R149 ;  /* 0x0000009500957308 */ /* 0x000fe20000000800 */
[--C-:B------:R-:W-:Y:S01]  /*1bb30*/  FFMA.FTZ R185, R112, UR4, -R199.reuse ;  /* 0x0000000470b97c23 */ /* 0x100fe200080108c7 */
[--C-:B------:R-:W-:Y:S01]  /*1bb40*/  FFMA.FTZ R116, R116, UR4, -R199.reuse ;  /* 0x0000000474747c23 */ /* 0x100fe200080108c7 */
[--C-:B------:R-:W-:Y:S01]  /*1bb50*/  FFMA.FTZ R117, R117, UR4, -R199.reuse ;  /* 0x0000000475757c23 */ /* 0x100fe200080108c7 */
[----:B------:R-:W3:Y:S01]  /*1bb60*/  MUFU.EX2 R150, R150 ;  /* 0x0000009600967308 */ /* 0x000ee20000000800 */
[--C-:B------:R-:W-:Y:S01]  /*1bb70*/  FFMA.FTZ R112, R113, UR4, -R199.reuse ;  /* 0x0000000471707c23 */ /* 0x100fe200080108c7 */
[C---:B------:R-:W-:Y:S01]  /*1bb80*/  HMMA.16816.F32 R20, R72.reuse, R66, R20 ;  /* 0x000000424814723c */ /* 0x040fe20000001814 */
[----:B------:R-:W5:Y:S01]  /*1bb90*/  LDSM.16.MT88.4 R64, [R160+0x1000] ;  /* 0x00100000a040783b */ /* 0x000f620000004200 */
[----:B------:R-:W-:Y:S01]  /*1bba0*/  MUFU.EX2 R151, R151 ;  /* 0x0000009700977308 */ /* 0x000fe20000000800 */
[--C-:B------:R-:W-:Y:S01]  /*1bbb0*/  FFMA.FTZ R118, R118, UR4, -R178.reuse ;  /* 0x0000000476767c23 */ /* 0x100fe200080108b2 */
[--C-:B------:R-:W-:Y:S01]  /*1bbc0*/  FFMA.FTZ R119, R119, UR4, -R178.reuse ;  /* 0x0000000477777c23 */ /* 0x100fe200080108b2 */
[--C-:B------:R-:W-:Y:S01]  /*1bbd0*/  FFMA.FTZ R114, R114, UR4, -R178.reuse ;  /* 0x0000000472727c23 */ /* 0x100fe200080108b2 */
[----:B------:R-:W5:Y:S01]  /*1bbe0*/  MUFU.EX2 R152, R152 ;  /* 0x0000009800987308 */ /* 0x000f620000000800 */
[--C-:B------:R-:W-:Y:S01]  /*1bbf0*/  FFMA.FTZ R115, R115, UR4, -R178.reuse ;  /* 0x0000000473737c23 */ /* 0x100fe200080108b2 */
[C---:B----4-:R-:W-:Y:S01]  /*1bc00*/  HMMA.16816.F32 R12, R72.reuse, R60, R12 ;  /* 0x0000003c480c723c */ /* 0x050fe2000000180c */
[----:B------:R-:W-:Y:S01]  /*1bc10*/  FFMA.FTZ R108, R108, UR4, -R199 ;  /* 0x000000046c6c7c23 */ /* 0x000fe200080108c7 */
[----:B------:R-:W-:Y:S01]  /*1bc20*/  MUFU.EX2 R153, R153 ;  /* 0x0000009900997308 */ /* 0x000fe20000000800 */
[----:B------:R-:W-:Y:S01]  /*1bc30*/  FFMA.FTZ R98, R98, UR4, -R178 ;  /* 0x0000000462627c23 */ /* 0x000fe200080108b2 */
[----:B---3--:R-:W-:Y:S01]  /*1bc40*/  F2FP.F16.F32.PACK_AB R48, R150, R149 ;  /* 0x000000959630723e */ /* 0x008fe200000000ff */
[----:B------:R-:W-:Y:S01]  /*1bc50*/  FFMA.FTZ R204, R244, R204, R179 ;  /* 0x000000ccf4cc7223 */ /* 0x000fe200000100b3 */
[----:B------:R-:W-:Y:S01]  /*1bc60*/  MUFU.EX2 R154, R154 ;  /* 0x0000009a009a7308 */ /* 0x000fe20000000800 */
[----:B------:R-:W-:Y:S01]  /*1bc70*/  FFMA.FTZ R101, R101, UR4, -R199 ;  /* 0x0000000465657c23 */ /* 0x000fe200080108c7 */
[C---:B------:R-:W-:Y:S01]  /*1bc80*/  HMMA.16816.F32 R16, R72.reuse, R62, R16 ;  /* 0x0000003e4810723c */ /* 0x040fe20000001810 */
[----:B------:R-:W3:Y:S01]  /*1bc90*/  LDSM.16.MT88.4 R60, [R0+0xb000] ;  /* 0x00b00000003c783b */ /* 0x000ee20000004200 */
[----:B------:R-:W-:Y:S01]  /*1bca0*/  MUFU.EX2 R155, R155 ;  /* 0x0000009b009b7308 */ /* 0x000fe20000000800 */
[----:B------:R-:W-:Y:S01]  /*1bcb0*/  FFMA.FTZ R205, R243, R205, R200 ;  /* 0x000000cdf3cd7223 */ /* 0x000fe200000100c8 */
[--C-:B------:R-:W-:Y:S01]  /*1bcc0*/  FFMA.FTZ R95, R95, UR4, -R178.reuse ;  /* 0x000000045f5f7c23 */ /* 0x100fe200080108b2 */
[----:B------:R-:W-:Y:S01]  /*1bcd0*/  FFMA.FTZ R90, R90, UR4, -R178 ;  /* 0x000000045a5a7c23 */ /* 0x000fe200080108b2 */
[----:B------:R-:W-:Y:S01]  /*1bce0*/  MUFU.EX2 R162, R162 ;  /* 0x000000a200a27308 */ /* 0x000fe20000000800 */
[----:B------:R-:W-:Y:S01]  /*1bcf0*/  FADD.FTZ R198, R198, R205 ;  /* 0x000000cdc6c67221 */ /* 0x000fe20000010000 */
[C---:B-1----:R-:W-:Y:S01]  /*1bd00*/  HMMA.16816.F32 R156, R72.reuse, R28, R156 ;  /* 0x0000001c489c723c */ /* 0x042fe2000000189c */
[----:B------:R-:W-:Y:S01]  /*1bd10*/  F2FP.F16.F32.PACK_AB R28, R142, R143 ;  /* 0x0000008f8e1c723e */ /* 0x000fe200000000ff */
[----:B------:R-:W-:Y:S01]  /*1bd20*/  MUFU.EX2 R161, R161 ;  /* 0x000000a100a17308 */ /* 0x000fe20000000800 */
[----:B------:R-:W-:Y:S01]  /*1bd30*/  F2FP.F16.F32.PACK_AB R29, R145, R146 ;  /* 0x00000092911d723e */ /* 0x000fe200000000ff */
[----:B------:R-:W-:Y:S01]  /*1bd40*/  FADD.FTZ R197, R197, R198 ;  /* 0x000000c6c5c57221 */ /* 0x000fe20000010000 */
[--C-:B------:R-:W-:Y:S01]  /*1bd50*/  FFMA.FTZ R243, R81, UR4, -R199.reuse ;  /* 0x0000000451f37c23 */ /* 0x100fe200080108c7 */
[----:B------:R-:W-:Y:S01]  /*1bd60*/  MUFU.EX2 R163, R163 ;  /* 0x000000a300a37308 */ /* 0x000fe20000000800 */
[----:B------:R-:W-:Y:S01]  /*1bd70*/  FFMA.FTZ R80, R80, UR4, -R199 ;  /* 0x0000000450507c23 */ /* 0x000fe200080108c7 */
[----:B------:R-:W-:Y:S01]  /*1bd80*/  HMMA.16816.F32 R8, R72, R30, R8 ;  /* 0x0000001e4808723c */ /* 0x000fe20000001808 */
[----:B------:R-:W-:Y:S01]  /*1bd90*/  F2FP.F16.F32.PACK_AB R30, R148, R141 ;  /* 0x0000008d941e723e */ /* 0x000fe200000000ff */
[----:B------:R-:W1:Y:S01]  /*1bda0*/  LDSM.16.MT88.4 R72, [R132+0x1000] ;  /* 0x001000008448783b */ /* 0x000e620000004200 */
[----:B------:R-:W-:Y:S01]  /*1bdb0*/  F2FP.F16.F32.PACK_AB R31, R147, R144 ;  /* 0x00000090931f723e */ /* 0x000fe200000000ff */
[----:B------:R-:W-:Y:S01]  /*1bdc0*/  MUFU.EX2 R182, R182 ;  /* 0x000000b600b67308 */ /* 0x000fe20000000800 */
[----:B------:R-:W-:Y:S01]  /*1bdd0*/  FADD.FTZ R197, R196, R197 ;  /* 0x000000c5c4c57221 */ /* 0x000fe20000010000 */
[----:B------:R-:W-:Y:S01]  /*1bde0*/  FFMA.FTZ R87, R87, UR4, -R178 ;  /* 0x0000000457577c23 */ /* 0x000fe200080108b2 */
[----:B------:R-:W-:Y:S01]  /*1bdf0*/  IADD3 R241, PT, PT, R59, -0x3, RZ ;  /* 0xfffffffd3bf17810 */ /* 0x000fe20007ffe0ff */
[----:B------:R-:W-:Y:S01]  /*1be00*/  MUFU.EX2 R181, R181 ;  /* 0x000000b500b57308 */ /* 0x000fe20000000800 */
[----:B------:R-:W-:Y:S01]  /*1be10*/  FADD.FTZ R134, R134, R197 ;  /* 0x000000c586867221 */ /* 0x000fe20000010000 */
[----:B--2---:R-:W-:Y:S02]  /*1be20*/  HMMA.16816.F32 R12, R28, R44, R12 ;  /* 0x0000002c1c0c723c */ /* 0x004fe4000000180c */
[----:B------:R-:W-:Y:S01]  /*1be30*/  MUFU.EX2 R173, R173 ;  /* 0x000000ad00ad7308 */ /* 0x000fe20000000800 */
[----:B------:R-:W-:-:S03]  /*1be40*/  FADD.FTZ R134, R133, R134 ;  /* 0x0000008685867221 */ /* 0x000fc60000010000 */
[----:B------:R-:W-:Y:S01]  /*1be50*/  MUFU.EX2 R168, R168 ;  /* 0x000000a800a87308 */ /* 0x000fe20000000800 */
[----:B------:R-:W-:Y:S01]  /*1be60*/  FADD.FTZ R135, R135, R134 ;  /* 0x0000008687877221 */ /* 0x000fe20000010000 */
[----:B------:R-:W-:Y:S01]  /*1be70*/  HMMA.16816.F32 R16, R28, R46, R16 ;  /* 0x0000002e1c10723c */ /* 0x000fe20000001810 */
[----:B------:R-:W2:Y:S01]  /*1be80*/  LDSM.16.MT88.4 R44, [R225+0xb800] ;  /* 0x00b80000e12c783b */ /* 0x000ea20000004200 */
[----:B------:R-:W-:Y:S01]  /*1be90*/  MUFU.EX2 R169, R169 ;  /* 0x000000a900a97308 */ /* 0x000fe20000000800 */
[----:B------:R-:W-:-:S03]  /*1bea0*/  FADD.FTZ R138, R138, R135 ;  /* 0x000000878a8a7221 */ /* 0x000fc60000010000 */
[----:B------:R-:W-:Y:S01]  /*1beb0*/  MUFU.EX2 R174, R174 ;  /* 0x000000ae00ae7308 */ /* 0x000fe20000000800 */
[----:B------:R-:W-:Y:S01]  /*1bec0*/  FADD.FTZ R143, R143, R138 ;  /* 0x0000008a8f8f7221 */ /* 0x000fe20000010000 */
[----:B-----5:R-:W-:Y:S01]  /*1bed0*/  HMMA.16816.F32 R36, R28, R64, R36 ;  /* 0x000000401c24723c */ /* 0x020fe20000001824 */
[----:B------:R-:W-:Y:S01]  /*1bee0*/  FFMA.FTZ R65, R49, UR4, -R178 ;  /* 0x0000000431417c23 */ /* 0x000fe200080108b2 */
[----:B------:R-:W4:Y:S01]  /*1bef0*/  MUFU.EX2 R64, R51 ;  /* 0x0000003300407308 */ /* 0x000f220000000800 */
[----:B------:R-:W-:-:S03]  /*1bf00*/  FADD.FTZ R142, R142, R143 ;  /* 0x0000008f8e8e7221 */ /* 0x000fc60000010000 */
[----:B------:R-:W-:Y:S01]  /*1bf10*/  MUFU.EX2 R175, R175 ;  /* 0x000000af00af7308 */ /* 0x000fe20000000800 */
[----:B------:R-:W-:Y:S01]  /*1bf20*/  FADD.FTZ R141, R141, R142 ;  /* 0x0000008e8d8d7221 */ /* 0x000fe20000010000 */
[C---:B---3--:R-:W-:Y:S01]  /*1bf30*/  HMMA.16816.F32 R24, R28.reuse, R60, R24 ;  /* 0x0000003c1c18723c */ /* 0x048fe20000001818 */
[----:B------:R-:W-:Y:S01]  /*1bf40*/  FFMA.FTZ R60, R50, UR4, -R178 ;  /* 0x00000004323c7c23 */ /* 0x000fe200080108b2 */
[----:B------:R-:W-:Y:S01]  /*1bf50*/  MUFU.EX2 R65, R65 ;  /* 0x0000004100417308 */ /* 0x000fe20000000800 */
[----:B------:R-:W-:Y:S01]  /*1bf60*/  F2FP.F16.F32.PACK_AB R50, R152, R151 ;  /* 0x000000979832723e */ /* 0x000fe200000000ff */
[----:B------:R-:W-:Y:S02]  /*1bf70*/  FADD.FTZ R148, R148, R141 ;  /* 0x0000008d94947221 */ /* 0x000fe40000010000 */
[----:B------:R-:W-:Y:S02]  /*1bf80*/  MUFU.EX2 R170, R170 ;  /* 0x000000aa00aa7308 */ /* 0x000fe40000000800 */
[----:B------:R-:W-:Y:S01]  /*1bf90*/  HMMA.16816.F32 R20, R28, R66, R20 ;  /* 0x000000421c14723c */ /* 0x000fe20000001814 */
[----:B----4-:R-:W-:Y:S01]  /*1bfa0*/  F2FP.F16.F32.PACK_AB R49, R64, R153 ;  /* 0x000000994031723e */ /* 0x010fe200000000ff */
[----:B------:R-:W3:Y:S01]  /*1bfb0*/  MUFU.EX2 R66, R60 ;  /* 0x0000003c00427308 */ /* 0x000ee20000000800 */
[----:B------:R-:W-:Y:S01]  /*1bfc0*/  FFMA.FTZ R67, R32, UR4, -R199 ;  /* 0x0000000420437c23 */ /* 0x000fe200080108c7 */
[----:B------:R-:W-:-:S02]  /*1bfd0*/  FADD.FTZ R149, R149, R148 ;  /* 0x0000009495957221 */ /* 0x000fc40000010000 */
[----:B------:R-:W-:Y:S02]  /*1bfe0*/  MUFU.EX2 R171, R171 ;  /* 0x000000ab00ab7308 */ /* 0x000fe40000000800 */
[C---:B------:R-:W-:Y:S01]  /*1bff0*/  HMMA.16816.F32 R4, R28.reuse, R62, R4 ;  /* 0x0000003e1c04723c */ /* 0x040fe20000001804 */
[----:B------:R-:W-:Y:S01]  /*1c000*/  FADD.FTZ R150, R150, R149 ;  /* 0x0000009596967221 */ /* 0x000fe20000010000 */
[----:B------:R-:W-:Y:S03]  /*1c010*/  MUFU.EX2 R67, R67 ;  /* 0x0000004300437308 */ /* 0x000fe60000000800 */
[----:B------:R-:W-:Y:S01]  /*1c020*/  FADD.FTZ R151, R151, R150 ;  /* 0x0000009697977221 */ /* 0x000fe20000010000 */
[----:B------:R-:W-:Y:S02]  /*1c030*/  MUFU.EX2 R164, R164 ;  /* 0x000000a400a47308 */ /* 0x000fe40000000800 */
[----:B-1----:R-:W-:Y:S01]  /*1c040*/  HMMA.16816.F32 R156, R28, R72, R156 ;  /* 0x000000481c9c723c */ /* 0x002fe2000000189c */
[----:B---3--:R-:W-:Y:S01]  /*1c050*/  F2FP.F16.F32.PACK_AB R51, R66, R65 ;  /* 0x000000414233723e */ /* 0x008fe200000000ff */
[--C-:B------:R-:W-:Y:S01]  /*1c060*/  FFMA.FTZ R72, R33, UR4, -R199.reuse ;  /* 0x0000000421487c23 */ /* 0x100fe200080108c7 */
[----:B------:R-:W-:Y:S01]  /*1c070*/  LDSM.16.MT88.4 R60, [R0+0xc000] ;  /* 0x00c00000003c783b */ /* 0x000fe20000004200 */
[----:B------:R-:W-:Y:S01]  /*1c080*/  FFMA.FTZ R73, R52, UR4, -R199 ;  /* 0x0000000434497c23 */ /* 0x000fe200080108c7 */
[----:B------:R-:W-:Y:S01]  /*1c090*/  MUFU.EX2 R165, R165 ;  /* 0x000000a500a57308 */ /* 0x000fe20000000800 */
[----:B------:R-:W-:-:S02]  /*1c0a0*/  FADD.FTZ R152, R152, R151 ;  /* 0x0000009798987221 */ /* 0x000fc40000010000 */
[----:B------:R-:W-:Y:S01]  /*1c0b0*/  HMMA.16816.F32 R8, R28, R74, R8 ;  /* 0x0000004a1c08723c */ /* 0x000fe20000001808 */
[----:B------:R-:W1:Y:S01]  /*1c0c0*/  LDSM.16.MT88.4 R28, [R132+0x1800] ;  /* 0x00180000841c783b */ /* 0x000e620000004200 */
[--C-:B------:R-:W-:Y:S01]  /*1c0d0*/  FFMA.FTZ R75, R34, UR4, -R178.reuse ;  /* 0x00000004224b7c23 */ /* 0x100fe200080108b2 */
[--C-:B------:R-:W-:Y:S01]  /*1c0e0*/  FFMA.FTZ R74, R55, UR4, -R199.reuse ;  /* 0x00000004374a7c23 */ /* 0x100fe200080108c7 */
[----:B------:R-:W3:Y:S01]  /*1c0f0*/  MUFU.EX2 R72, R72 ;  /* 0x0000004800487308 */ /* 0x000ee20000000800 */
[----:B------:R-:W-:Y:S03]  /*1c100*/  LDSM.16.MT88.4 R148, [R160+0x7800] ;  /* 0x00780000a094783b */ /* 0x000fe60000004200 */
[C---:B--2---:R-:W-:Y:S01]  /*1c110*/  HMMA.16816.F32 R12, R48.reuse, R44, R12 ;  /* 0x0000002c300c723c */ /* 0x044fe2000000180c */
[----:B------:R-:W-:Y:S04]  /*1c120*/  MUFU.EX2 R73, R73 ;  /* 0x0000004900497308 */ /* 0x000fe80000000800 */
[----:B------:R-:W-:Y:S03]  /*1c130*/  MUFU.EX2 R74, R74 ;  /* 0x0000004a004a7308 */ /* 0x000fe60000000800 */
[C---:B------:R-:W-:Y:S01]  /*1c140*/  HMMA.16816.F32 R16, R48.reuse, R46, R16 ;  /* 0x0000002e3010723c */ /* 0x040fe20000001810 */
[----:B------:R-:W2:Y:S01]  /*1c150*/  LDSM.16.MT88.4 R44, [R225+0xc000] ;  /* 0x00c00000e12c783b */ /* 0x000ea20000004200 */
[----:B------:R-:W-:Y:S04]  /*1c160*/  MUFU.EX2 R75, R75 ;  /* 0x0000004b004b7308 */ /* 0x000fe80000000800 */
[----:B------:R-:W-:Y:S02]  /*1c170*/  MUFU.EX2 R128, R128 ;  /* 0x0000008000807308 */ /* 0x000fe40000000800 */
[C---:B------:R-:W-:Y:S01]  /*1c180*/  HMMA.16816.F32 R24, R48.reuse, R76, R24 ;  /* 0x0000004c3018723c */ /* 0x040fe20000001818 */
[--C-:B------:R-:W-:Y:S01]  /*1c190*/  FFMA.FTZ R76, R35, UR4, -R178.reuse ;  /* 0x00000004234c7c23 */ /* 0x100fe200080108b2 */
[--C-:B------:R-:W-:Y:S01]  /*1c1a0*/  FFMA.FTZ R77, R53, UR4, -R178.reuse ;  /* 0x00000004354d7c23 */ /* 0x100fe200080108b2 */
[----:B------:R-:W4:Y:S01]  /*1c1b0*/  LDSM.16.MT88.4 R32, [R160+0x2000] ;  /* 0x00200000a020783b */ /* 0x000f220000004200 */
[----:B------:R-:W-:Y:S04]  /*1c1c0*/  MUFU.EX2 R129, R129 ;  /* 0x0000008100817308 */ /* 0x000fe80000000800 */
[C---:B------:R-:W-:Y:S01]  /*1c1d0*/  HMMA.16816.F32 R36, R48.reuse, R40, R36 ;  /* 0x000000283024723c */ /* 0x040fe20000001824 */
[----:B------:R-:W5:Y:S04]  /*1c1e0*/  MUFU.EX2 R76, R76 ;  /* 0x0000004c004c7308 */ /* 0x000f680000000800 */
[----:B------:R-:W-:Y:S03]  /*1c1f0*/  MUFU.EX2 R77, R77 ;  /* 0x0000004d004d7308 */ /* 0x000fe60000000800 */
[C---:B------:R-:W-:Y:S01]  /*1c200*/  HMMA.16816.F32 R20, R48.reuse, R42, R20 ;  /* 0x0000002a3014723c */ /* 0x040fe20000001814 */
[----:B------:R-:W4:Y:S01]  /*1c210*/  LDSM.16.MT88.4 R40, [R132+0x2000] ;  /* 0x002000008428783b */ /* 0x000f220000004200 */
[----:B------:R-:W-:Y:S04]  /*1c220*/  MUFU.EX2 R166, R166 ;  /* 0x000000a600a67308 */ /* 0x000fe80000000800 */
[----:B------:R-:W-:Y:S02]  /*1c230*/  MUFU.EX2 R167, R167 ;  /* 0x000000a700a77308 */ /* 0x000fe40000000800 */
[C---:B------:R-:W-:Y:S01]  /*1c240*/  HMMA.16816.F32 R4, R48.reuse, R78, R4 ;  /* 0x0000004e3004723c */ /* 0x040fe20000001804 */
[--C-:B------:R-:W-:Y:S01]  /*1c250*/  FFMA.FTZ R78, R54, UR4, -R178.reuse ;  /* 0x00000004364e7c23 */ /* 0x100fe200080108b2 */
[----:B------:R-:W-:Y:S01]  /*1c260*/  FFMA.FTZ R79, R184, UR4, -R199 ;  /* 0x00000004b84f7c23 */ /* 0x000fe200080108c7 */
[----:B------:R-:W-:Y:S01]  /*1c270*/  LDSM.16.MT88.4 R52, [R160+0x2800] ;  /* 0x00280000a034783b */ /* 0x000fe20000004200 */
[----:B------:R-:W-:Y:S01]  /*1c280*/  FFMA.FTZ R184, R190, UR4, -R178 ;  /* 0x00000004beb87c23 */ /* 0x000fe200080108b2 */
[----:B------:R-:W-:Y:S03]  /*1c290*/  MUFU.EX2 R130, R130 ;  /* 0x0000008200827308 */ /* 0x000fe60000000800 */
[C---:B-1----:R-:W-:Y:S01]  /*1c2a0*/  HMMA.16816.F32 R156, R48.reuse, R28, R156 ;  /* 0x0000001c309c723c */ /* 0x042fe2000000189c */
[----:B------:R-:W1:Y:S01]  /*1c2b0*/  MUFU.EX2 R78, R78 ;  /* 0x0000004e004e7308 */ /* 0x000e620000000800 */
[----:B---3--:R-:W-:Y:S01]  /*1c2c0*/  F2FP.F16.F32.PACK_AB R28, R72, R67 ;  /* 0x00000043481c723e */ /* 0x008fe200000000ff */
[----:B------:R-:W-:Y:S01]  /*1c2d0*/  FADD.FTZ R67, R67, R152 ;  /* 0x0000009843437221 */ /* 0x000fe20000010000 */
[----:B-----5:R-:W-:Y:S01]  /*1c2e0*/  F2FP.F16.F32.PACK_AB R29, R76, R75 ;  /* 0x0000004b4c1d723e */ /* 0x020fe200000000ff */
[----:B------:R-:W-:Y:S02]  /*1c2f0*/  MUFU.EX2 R79, R79 ;  /* 0x0000004f004f7308 */ /* 0x000fe40000000800 */
[----:B------:R-:W-:Y:S01]  /*1c300*/  FADD.FTZ R72, R72, R67 ;  /* 0x0000004348487221 */ /* 0x000fe20000010000 */
[----:B------:R-:W-:Y:S01]  /*1c310*/  HMMA.16816.F32 R8, R48, R30, R8 ;  /* 0x0000001e3008723c */ /* 0x000fe20000001808 */
[----:B------:R-:W-:Y:S01]  /*1c320*/  F2FP.F16.F32.PACK_AB R30, R74, R73 ;  /* 0x000000494a1e723e */ /* 0x000fe200000000ff */
[----:B------:R-:W-:Y:S01]  /*1c330*/  LDSM.16.MT88.4 R48, [R0+0xc800] ;  /* 0x00c800000030783b */ /* 0x000fe20000004200 */
[----:B------:R-:W-:Y:S01]  /*1c340*/  MUFU.EX2 R184, R184 ;  /* 0x000000b800b87308 */ /* 0x000fe20000000800 */
[----:B------:R-:W-:Y:S01]  /*1c350*/  FADD.FTZ R73, R73, R72 ;  /* 0x0000004849497221 */ /* 0x000fe20000010000 */
[----:B------:R-:W-:Y:S01]  /*1c360*/  FFMA.FTZ R67, R88, UR4, -R199 ;  /* 0x0000000458437c23 */ /* 0x000fe200080108c7 */
[----:B-1----:R-:W-:Y:S01]  /*1c370*/  F2FP.F16.F32.PACK_AB R31, R78, R77 ;  /* 0x0000004d4e1f723e */ /* 0x002fe200000000ff */
[----:B------:R-:W-:Y:S01]  /*1c380*/  MUFU.EX2 R131, R131 ;  /* 0x0000008300837308 */ /* 0x000fe20000000800 */
[----:B------:R-:W-:-:S03]  /*1c390*/  FADD.FTZ R74, R74, R73 ;  /* 0x000000494a4a7221 */ /* 0x000fc60000010000 */
[----:B------:R-:W-:Y:S02]  /*1c3a0*/  MUFU.EX2 R124, R124 ;  /* 0x0000007c007c7308 */ /* 0x000fe40000000800 */
[C---:B--2---:R-:W-:Y:S02]  /*1c3b0*/  HMMA.16816.F32 R12, R28.reuse, R44, R12 ;  /* 0x0000002c1c0c723c */ /* 0x044fe4000000180c */
        /* <DEDUP_REMOVED lines=8> */
[--C-:B------:R-:W-:Y:S01]  /*1c440*/  FFMA.FTZ R61, R70, UR4, -R199.reuse ;  /* 0x00000004463d7c23 */ /* 0x100fe200080108c7 */
[--C-:B------:R-:W-:Y:S01]  /*1c450*/  FFMA.FTZ R68, R71, UR4, -R178.reuse ;  /* 0x0000000447447c23 */ /* 0x100fe200080108b2 */
[--C-:B------:R-:W-:Y:S01]  /*1c460*/  FFMA.FTZ R70, R180, UR4, -R199.reuse ;  /* 0x00000004b4467c23 */ /* 0x100fe200080108c7 */
[--C-:B------:R-:W-:Y:S01]  /*1c470*/  FFMA.FTZ R71, R183, UR4, -R199.reuse ;  /* 0x00000004b7477c23 */ /* 0x100fe200080108c7 */
[----:B------:R-:W-:Y:S01]  /*1c480*/  FFMA.FTZ R180, R191, UR4, -R199 ;  /* 0x00000004bfb47c23 */ /* 0x000fe200080108c7 */
[----:B------:R-:W2:Y:S01]  /*1c490*/  MUFU.EX2 R60, R60 ;  /* 0x0000003c003c7308 */ /* 0x000ea20000000800 */
[C---:B------:R-:W-:Y:S01]  /*1c4a0*/  HMMA.16816.F32 R4, R28.reuse, R62, R4 ;  /* 0x0000003e1c04723c */ /* 0x040fe20000001804 */
[--C-:B------:R-:W-:Y:S01]  /*1c4b0*/  FFMA.FTZ R63, R69, UR4, -R178.reuse ;  /* 0x00000004453f7c23 */ /* 0x100fe200080108b2 */
[--C-:B------:R-:W-:Y:S01]  /*1c4c0*/  FFMA.FTZ R62, R58, UR4, -R178.reuse ;  /* 0x000000043a3e7c23 */ /* 0x100fe200080108b2 */
[--C-:B------:R-:W-:Y:S01]  /*1c4d0*/  FFMA.FTZ R69, R176, UR4, -R178.reuse ;  /* 0x00000004b0457c23 */ /* 0x100fe200080108b2 */
[----:B------:R-:W-:Y:S01]  /*1c4e0*/  MUFU.EX2 R61, R61 ;  /* 0x0000003d003d7308 */ /* 0x000fe20000000800 */
[--C-:B------:R-:W-:Y:S01]  /*1c4f0*/  FFMA.FTZ R176, R186, UR4, -R178.reuse ;  /* 0x00000004bab07c23 */ /* 0x100fe200080108b2 */
[--C-:B------:R-:W-:Y:S01]  /*1c500*/  FFMA.FTZ R183, R193, UR4, -R178.reuse ;  /* 0x00000004c1b77c23 */ /* 0x100fe200080108b2 */
[----:B------:R-:W-:Y:S01]  /*1c510*/  FFMA.FTZ R186, R194, UR4, -R178 ;  /* 0x00000004c2ba7c23 */ /* 0x000fe200080108b2 */
[C---:B----4-:R-:W-:Y:S01]  /*1c520*/  HMMA.16816.F32 R36, R28.reuse, R32, R36 ;  /* 0x000000201c24723c */ /* 0x050fe20000001824 */
[----:B------:R-:W3:Y:S04]  /*1c530*/  MUFU.EX2 R58, R177 ;  /* 0x000000b1003a7308 */ /* 0x000ee80000000800 */
[----:B------:R-:W-:Y:S01]  /*1c540*/  MUFU.EX2 R62, R62 ;  /* 0x0000003e003e7308 */ /* 0x000fe20000000800 */
[C---:B--2---:R-:W-:Y:S01]  /*1c550*/  F2FP.F16.F32.PACK_AB R32, R60.reuse, R57 ;  /* 0x000000393c20723e */ /* 0x044fe200000000ff */
[----:B------:R-:W-:Y:S01]  /*1c560*/  FADD.FTZ R57, R57, R74 ;  /* 0x0000004a39397221 */ /* 0x000fe20000010000 */
[----:B------:R-:W-:Y:S01]  /*1c570*/  HMMA.16816.F32 R20, R28, R34, R20 ;  /* 0x000000221c14723c */ /* 0x000fe20000001814 */
[----:B------:R-:W2:Y:S02]  /*1c580*/  MUFU.EX2 R63, R63 ;  /* 0x0000003f003f7308 */ /* 0x000ea40000000800 */
[----:B------:R-:W-:-:S02]  /*1c590*/  FADD.FTZ R60, R60, R57 ;  /* 0x000000393c3c7221 */ /* 0x000fc40000010000 */
[----:B------:R-:W-:Y:S01]  /*1c5a0*/  MUFU.EX2 R68, R68 ;  /* 0x0000004400447308 */ /* 0x000fe20000000800 */
[----:B---3--:R-:W-:Y:S02]  /*1c5b0*/  F2FP.F16.F32.PACK_AB R34, R58, R61 ;  /* 0x0000003d3a22723e */ /* 0x008fe400000000ff */
[C---:B------:R-:W-:Y:S01]  /*1c5c0*/  HMMA.16816.F32 R156, R28.reuse, R40, R156 ;  /* 0x000000281c9c723c */ /* 0x040fe2000000189c */
[----:B------:R-:W3:Y:S01]  /*1c5d0*/  MUFU.EX2 R69, R69 ;  /* 0x0000004500457308 */ /* 0x000ee20000000800 */
[----:B------:R-:W-:Y:S01]  /*1c5e0*/  FFMA.FTZ R177, R192, UR4, -R199 ;  /* 0x00000004c0b17c23 */ /* 0x000fe200080108c7 */
[----:B------:R-:W-:Y:S01]  /*1c5f0*/  FADD.FTZ R61, R61, R60 ;  /* 0x0000003c3d3d7221 */ /* 0x000fe20000010000 */
[----:B------:R-:W-:Y:S01]  /*1c600*/  FFMA.FTZ R60, R3, UR4, -R178 ;  /* 0x00000004033c7c23 */ /* 0x000fe200080108b2 */
[----:B------:R-:W-:Y:S01]  /*1c610*/  MUFU.EX2 R70, R70 ;  /* 0x0000004600467308 */ /* 0x000fe20000000800 */
[----:B--2---:R-:W-:Y:S02]  /*1c620*/  F2FP.F16.F32.PACK_AB R33, R63, R62 ;  /* 0x0000003e3f21723e */ /* 0x004fe400000000ff */
[----:B------:R-:W-:Y:S01]  /*1c630*/  HMMA.16816.F32 R8, R28, R42, R8 ;  /* 0x0000002a1c08723c */ /* 0x000fe20000001808 */
[----:B------:R-:W2:Y:S01]  /*1c640*/  LDSM.16.MT88.4 R28, [R132+0x2800] ;  /* 0x00280000841c783b */ /* 0x000ea20000004200 */
[----:B------:R-:W4:Y:S01]  /*1c650*/  MUFU.EX2 R71, R71 ;  /* 0x0000004700477308 */ /* 0x000f220000000800 */
[----:B------:R-:W-:-:S02]  /*1c660*/  FADD.FTZ R61, R58, R61 ;  /* 0x0000003d3a3d7221 */ /* 0x000fc40000010000 */
[----:B------:R-:W5:Y:S01]  /*1c670*/  LDSM.16.MT88.4 R40, [R225+0xd000] ;  /* 0x00d00000e128783b */ /* 0x000f620000004200 */
[----:B------:R-:W4:Y:S01]  /*1c680*/  MUFU.EX2 R176, R176 ;  /* 0x000000b000b07308 */ /* 0x000f220000000800 */
[----:B---3--:R-:W-:-:S03]  /*1c690*/  F2FP.F16.F32.PACK_AB R35, R69, R68 ;  /* 0x000000444523723e */ /* 0x008fc600000000ff */
[----:B------:R-:W3:Y:S04]  /*1c6a0*/  MUFU.EX2 R180, R180 ;  /* 0x000000b400b47308 */ /* 0x000ee80000000800 */
[C---:B-1----:R-:W-:Y:S01]  /*1c6b0*/  HMMA.16816.F32 R12, R32.reuse, R44, R12 ;  /* 0x0000002c200c723c */ /* 0x042fe2000000180c */
[----:B------:R-:W1:Y:S04]  /*1c6c0*/  MUFU.EX2 R177, R177 ;  /* 0x000000b100b17308 */ /* 0x000e680000000800 */
[----:B------:R-:W-:Y:S03]  /*1c6d0*/  MUFU.EX2 R183, R183 ;  /* 0x000000b700b77308 */ /* 0x000fe60000000800 */
[C---:B------:R-:W-:Y:S01]  /*1c6e0*/  HMMA.16816.F32 R16, R32.reuse, R46, R16 ;  /* 0x0000002e2010723c */ /* 0x040fe20000001810 */
[----:B------:R-:W3:Y:S01]  /*1c6f0*/  LDSM.16.MT88.4 R44, [R0+0xd000] ;  /* 0x00d00000002c783b */ /* 0x000ee20000004200 */
[----:B------:R-:W1:Y:S04]  /*1c700*/  MUFU.EX2 R186, R186 ;  /* 0x000000ba00ba7308 */ /* 0x000e680000000800 */
[----:B------:R-:W1:Y:S02]  /*1c710*/  MUFU.EX2 R127, R127 ;  /* 0x0000007f007f7308 */ /* 0x000e640000000800 */
[C---:B------:R-:W-:Y:S02]  /*1c720*/  HMMA.16816.F32 R24, R32.reuse, R48, R24 ;  /* 0x000000302018723c */ /* 0x040fe40000001818 */
[----:B------:R-:W-:Y:S04]  /*1c730*/  MUFU.EX2 R122, R122 ;  /* 0x0000007a007a7308 */ /* 0x000fe80000000800 */
[----:B------:R-:W1:Y:S02]  /*1c740*/  MUFU.EX2 R123, R123 ;  /* 0x0000007b007b7308 */ /* 0x000e640000000800 */
[C---:B------:R-:W-:Y:S01]  /*1c750*/  HMMA.16816.F32 R4, R32.reuse, R50, R4 ;  /* 0x000000322004723c */ /* 0x040fe20000001804 */
[----:B------:R-:W1:Y:S01]  /*1c760*/  LDSM.16.MT88.4 R48, [R160+0x3000] ;  /* 0x00300000a030783b */ /* 0x000e620000004200 */
[----:B------:R-:W-:Y:S04]  /*1c770*/  MUFU.EX2 R116, R116 ;  /* 0x0000007400747308 */ /* 0x000fe80000000800 */
[----:B------:R-:W1:Y:S02]  /*1c780*/  MUFU.EX2 R117, R117 ;  /* 0x0000007500757308 */ /* 0x000e640000000800 */
[C---:B------:R-:W-:Y:S02]  /*1c790*/  HMMA.16816.F32 R36, R32.reuse, R52, R36 ;  /* 0x000000342024723c */ /* 0x040fe40000001824 */
[----:B------:R-:W-:Y:S04]  /*1c7a0*/  MUFU.EX2 R113, R185 ;  /* 0x000000b900717308 */ /* 0x000fe80000000800 */
[----:B------:R-:W-:Y:S02]  /*1c7b0*/  MUFU.EX2 R112, R112 ;  /* 0x0000007000707308 */ /* 0x000fe40000000800 */
[C---:B------:R-:W-:Y:S01]  /*1c7c0*/  HMMA.16816.F32 R20, R32.reuse, R54, R20 ;  /* 0x000000362014723c */ /* 0x040fe20000001814 */
[----:B------:R-:W-:Y:S01]  /*1c7d0*/  LDSM.16.MT88.4 R52, [R0+0xd800] ;  /* 0x00d800000034783b */ /* 0x000fe20000004200 */
[----:B------:R-:W-:Y:S04]  /*1c7e0*/  MUFU.EX2 R118, R118 ;  /* 0x0000007600767308 */ /* 0x000fe80000000800 */
[----:B------:R-:W1:Y:S02]  /*1c7f0*/  MUFU.EX2 R119, R119 ;  /* 0x0000007700777308 */ /* 0x000e640000000800 */
[----:B--2---:R-:W-:Y:S01]  /*1c800*/  HMMA.16816.F32 R156, R32, R28, R156 ;  /* 0x0000001c209c723c */ /* 0x004fe2000000189c */
[----:B----4-:R-:W-:Y:S01]  /*1c810*/  F2FP.F16.F32.PACK_AB R28, R71, R70 ;  /* 0x00000046471c723e */ /* 0x010fe200000000ff */
[----:B------:R-:W-:Y:S01]  /*1c820*/  MUFU.EX2 R114, R114 ;  /* 0x0000007200727308 */ /* 0x000fe20000000800 */
[----:B------:R-:W-:Y:S01]  /*1c830*/  F2FP.F16.F32.PACK_AB R29, R162, R155 ;  /* 0x0000009ba21d723e */ /* 0x000fe200000000ff */
[----:B------:R-:W-:-:S02]  /*1c840*/  FADD.FTZ R70, R70, R61 ;  /* 0x0000003d46467221 */ /* 0x000fc40000010000 */
[----:B------:R-:W2:Y:S02]  /*1c850*/  MUFU.EX2 R115, R115 ;  /* 0x0000007300737308 */ /* 0x000ea40000000800 */
[----:B------:R-:W-:Y:S01]  /*1c860*/  HMMA.16816.F32 R8, R32, R30, R8 ;  /* 0x0000001e2008723c */ /* 0x000fe20000001808 */
[----:B------:R-:W-:Y:S01]  /*1c870*/  F2FP.F16.F32.PACK_AB R30, R154, R79 ;  /* 0x0000004f9a1e723e */ /* 0x000fe200000000ff */
[----:B------:R-:W4:Y:S01]  /*1c880*/  LDSM.16.MT88.4 R32, [R132+0x3000] ;  /* 0x003000008420783b */ /* 0x000f220000004200 */
[----:B------:R-:W-:Y:S01]  /*1c890*/  F2FP.F16.F32.PACK_AB R31, R176, R161 ;  /* 0x000000a1b01f723e */ /* 0x000fe200000000ff */
[----:B------:R-:W-:Y:S01]  /*1c8a0*/  MUFU.EX2 R98, R98 ;  /* 0x0000006200627308 */ /* 0x000fe20000000800 */
[----:B------:R-:W-:-:S03]  /*1c8b0*/  FADD.FTZ R70, R71, R70 ;  /* 0x0000004647467221 */ /* 0x000fc60000010000 */
[----:B------:R-:W-:Y:S01]  /*1c8c0*/  MUFU.EX2 R67, R67 ;  /* 0x0000004300437308 */ /* 0x000fe20000000800 */
[----:B------:R-:W-:Y:S01]  /*1c8d0*/  FADD.FTZ R79, R79, R70 ;  /* 0x000000464f4f7221 */ /* 0x000fe20000010000 */
[----:B-----5:R-:W-:Y:S02]  /*1c8e0*/  HMMA.16816.F32 R12, R28, R40, R12 ;  /* 0x000000281c0c723c */ /* 0x020fe4000000180c */
[----:B------:R-:W-:Y:S01]  /*1c8f0*/  MUFU.EX2 R57, R95 ;  /* 0x0000005f00397308 */ /* 0x000fe20000000800 */
[----:B------:R-:W-:-:S03]  /*1c900*/  FADD.FTZ R154, R154, R79 ;  /* 0x0000004f9a9a7221 */ /* 0x000fc60000010000 */
[----:B------:R-:W-:Y:S02]  /*1c910*/  MUFU.EX2 R3, R90 ;  /* 0x0000005a00037308 */ /* 0x000fe40000000800 */
[C---:B------:R-:W-:Y:S01]  /*1c920*/  HMMA.16816.F32 R16, R28.reuse, R42, R16 ;  /* 0x0000002a1c10723c */ /* 0x040fe20000001810 */
[----:B------:R-:W5:Y:S01]  /*1c930*/  LDSM.16.MT88.4 R40, [R225+0xd800] ;  /* 0x00d80000e128783b */ /* 0x000f620000004200 */
[----:B------:R-:W-:Y:S04]  /*1c940*/  MUFU.EX2 R60, R60 ;  /* 0x0000003c003c7308 */ /* 0x000fe80000000800 */
[----:B------:R-:W-:Y:S02]  /*1c950*/  MUFU.EX2 R243, R243 ;  /* 0x000000f300f37308 */ /* 0x000fe40000000800 */
[C---:B---3--:R-:W-:Y:S08]  /*1c960*/  HMMA.16816.F32 R24, R28.reuse, R44, R24 ;  /* 0x0000002c1c18723c */ /* 0x048ff00000001818 */
[C---:B------:R-:W-:Y:S01]  /*1c970*/  HMMA.16816.F32 R4, R28.reuse, R46, R4 ;  /* 0x0000002e1c04723c */ /* 0x040fe20000001804 */
[----:B------:R-:W3:Y:S07]  /*1c980*/  LDSM.16.MT88.4 R44, [R160+0x3800] ;  /* 0x00380000a02c783b */ /* 0x000eee0000004200 */
[C---:B-1----:R-:W-:Y:S08]  /*1c990*/  HMMA.16816.F32 R36, R28.reuse, R48, R36 ;  /* 0x000000301c24723c */ /* 0x042ff00000001824 */
[C---:B------:R-:W-:Y:S01]  /*1c9a0*/  HMMA.16816.F32 R20, R28.reuse, R50, R20 ;  /* 0x000000321c14723c */ /* 0x040fe20000001814 */
[----:B------:R-:W-:Y:S07]  /*1c9b0*/  LDSM.16.MT88.4 R48, [R0+0xe000] ;  /* 0x00e000000030783b */ /* 0x000fee0000004200 */
[----:B----4-:R-:W-:Y:S01]  /*1c9c0*/  HMMA.16816.F32 R156, R28, R32, R156 ;  /* 0x000000201c9c723c */ /* 0x010fe2000000189c */
[----:B------:R-:W-:Y:S01]  /*1c9d0*/  F2FP.F16.F32.PACK_AB R32, R180, R163 ;  /* 0x000000a3b420723e */ /* 0x000fe200000000ff */
[----:B------:R-:W-:Y:S01]  /*1c9e0*/  FADD.FTZ R163, R163, R154 ;  /* 0x0000009aa3a37221 */ /* 0x000fe20000010000 */
[----:B------:R-:W-:-:S03]  /*1c9f0*/  F2FP.F16.F32.PACK_AB R33, R184, R181 ;  /* 0x000000b5b821723e */ /* 0x000fc600000000ff */
[----:B------:R-:W-:Y:S02]  /*1ca00*/  FADD.FTZ R180, R180, R163 ;  /* 0x000000a3b4b47221 */ /* 0x000fe40000010000 */
[----:B------:R-:W-:Y:S01]  /*1ca10*/  HMMA.16816.F32 R8, R28, R34, R8 ;  /* 0x000000221c08723c */ /* 0x000fe20000001808 */
[----:B------:R-:W1:Y:S01]  /*1ca20*/  LDSM.16.MT88.4 R28, [R132+0x3800] ;  /* 0x00380000841c783b */ /* 0x000e620000004200 */
[----:B------:R-:W-:Y:S02]  /*1ca30*/  F2FP.F16.F32.PACK_AB R34, R182, R177 ;  /* 0x000000b1b622723e */ /* 0x000fe400000000ff */
[----:B------:R-:W-:-:S07]  /*1ca40*/  F2FP.F16.F32.PACK_AB R35, R186, R183 ;  /* 0x000000b7ba23723e */ /* 0x000fce00000000ff */
[C---:B-----5:R-:W-:Y:S08]  /*1ca50*/  HMMA.16816.F32 R12, R32.reuse, R40, R12 ;  /* 0x00000028200c723c */ /* 0x060ff0000000180c */
[C---:B------:R-:W-:Y:S01]  /*1ca60*/  HMMA.16816.F32 R16, R32.reuse, R42, R16 ;  /* 0x0000002a2010723c */ /* 0x040fe20000001810 */
[----:B------:R-:W4:Y:S07]  /*1ca70*/  LDSM.16.MT88.4 R40, [R225+0xe000] ;  /* 0x00e00000e128783b */ /* 0x000f2e0000004200 */
        /* <DEDUP_REMOVED lines=13> */
[C---:B----4-:R-:W-:Y:S08]  /*1cb50*/  HMMA.16816.F32 R12, R28.reuse, R40, R12 ;  /* 0x000000281c0c723c */ /* 0x050ff0000000180c */
[C---:B------:R-:W-:Y:S01]  /*1cb60*/  HMMA.16816.F32 R16, R28.reuse, R42, R16 ;  /* 0x0000002a1c10723c */ /* 0x040fe20000001810 */
[----:B------:R-:W4:Y:S07]  /*1cb70*/  LDSM.16.MT88.4 R40, [R225+0xe800] ;  /* 0x00e80000e128783b */ /* 0x000f2e0000004200 */
[C---:B------:R-:W-:Y:S08]  /*1cb80*/  HMMA.16816.F32 R24, R28.reuse, R48, R24 ;  /* 0x000000301c18723c */ /* 0x040ff00000001818 */
[C---:B------:R-:W-:Y:S01]  /*1cb90*/  HMMA.16816.F32 R4, R28.reuse, R50, R4 ;  /* 0x000000321c04723c */ /* 0x040fe20000001804 */
[----:B------:R-:W5:Y:S07]  /*1cba0*/  LDSM.16.MT88.4 R48, [R160+0x4800] ;  /* 0x00480000a030783b */ /* 0x000f6e0000004200 */
        /* <DEDUP_REMOVED lines=16> */
[C---:B-----5:R-:W-:Y:S08]  /*1ccb0*/  HMMA.16816.F32 R36, R32.reuse, R48, R36 ;  /* 0x000000302024723c */ /* 0x060ff00000001824 */
[C---:B------:R-:W-:Y:S01]  /*1ccc0*/  HMMA.16816.F32 R20, R32.reuse, R50, R20 ;  /* 0x000000322014723c */ /* 0x040fe20000001814 */
[----:B------:R-:W4:Y:S07]  /*1ccd0*/  LDSM.16.MT88.4 R48, [R160+0x5000] ;  /* 0x00500000a030783b */ /* 0x000f2e0000004200 */
        /* <DEDUP_REMOVED lines=22> */
[----:B--2---:R-:W-:-:S07]  /*1ce40*/  F2FP.F16.F32.PACK_AB R35, R115, R114 ;  /* 0x000000727323723e */ /* 0x004fce00000000ff */
        /* <DEDUP_REMOVED lines=14> */
[C---:B-----5:R-:W-:Y:S01]  /*1cf30*/  HMMA.16816.F32 R36, R32.reuse, R44, R36 ;  /* 0x0000002c2024723c */ /* 0x060fe20000001824 */
[----:B------:R-:W3:Y:S04]  /*1cf40*/  MUFU.EX2 R52, R52 ;  /* 0x0000003400347308 */ /* 0x000ee80000000800 */
[----:B------:R-:W4:Y:S03]  /*1cf50*/  MUFU.EX2 R53, R53 ;  /* 0x0000003500357308 */ /* 0x000f260000000800 */
[C---:B------:R-:W-:Y:S01]  /*1cf60*/  HMMA.16816.F32 R20, R32.reuse, R46, R20 ;  /* 0x0000002e2014723c */ /* 0x040fe20000001814 */
[----:B------:R-:W-:Y:S01]  /*1cf70*/  MUFU.EX2 R109, R109 ;  /* 0x0000006d006d7308 */ /* 0x000fe20000000800 */
[----:B------:R-:W-:Y:S03]  /*1cf80*/  LDSM.16.MT88.4 R44, [R160+0x6000] ;  /* 0x00600000a02c783b */ /* 0x000fe60000004200 */
[----:B------:R-:W5:Y:S03]  /*1cf90*/  MUFU.EX2 R104, R104 ;  /* 0x0000006800687308 */ /* 0x000f660000000800 */
[----:B-1----:R-:W-:Y:S01]  /*1cfa0*/  HMMA.16816.F32 R156, R32, R28, R156 ;  /* 0x0000001c209c723c */ /* 0x002fe2000000189c */
[----:B------:R-:W-:Y:S01]  /*1cfb0*/  MUFU.EX2 R105, R105 ;  /* 0x0000006900697308 */ /* 0x000fe20000000800 */
[----:B---3--:R-:W-:-:S03]  /*1cfc0*/  F2FP.F16.F32.PACK_AB R28, R52, R55 ;  /* 0x00000037341c723e */ /* 0x008fc600000000ff */
[----:B------:R-:W1:Y:S03]  /*1cfd0*/  MUFU.EX2 R106, R106 ;  /* 0x0000006a006a7308 */ /* 0x000e660000000800 */
[----:B------:R-:W-:Y:S01]  /*1cfe0*/  HMMA.16816.F32 R8, R32, R30, R8 ;  /* 0x0000001e2008723c */ /* 0x000fe20000001808 */
[----:B----4-:R-:W-:Y:S01]  /*1cff0*/  F2FP.F16.F32.PACK_AB R30, R54, R53 ;  /* 0x00000035361e723e */ /* 0x010fe200000000ff */
[----:B------:R-:W3:Y:S01]  /*1d000*/  LDSM.16.MT88.4 R32, [R132+0x6000] ;  /* 0x006000008420783b */ /* 0x000ee20000004200 */
[----:B-----5:R-:W-:Y:S02]  /*1d010*/  F2FP.F16.F32.PACK_AB R29, R104, R109 ;  /* 0x0000006d681d723e */ /* 0x020fe400000000ff */
[----:B-1----:R-:W-:-:S07]  /*1d020*/  F2FP.F16.F32.PACK_AB R31, R106, R105 ;  /* 0x000000696a1f723e */ /* 0x002fce00000000ff */
[C---:B--2---:R-:W-:Y:S08]  /*1d030*/  HMMA.16816.F32 R12, R28.reuse, R40, R12 ;  /* 0x000000281c0c723c */ /* 0x044ff0000000180c */
[C---:B------:R-:W-:Y:S01]  /*1d040*/  HMMA.16816.F32 R16, R28.reuse, R42, R16 ;  /* 0x0000002a1c10723c */ /* 0x040fe20000001810 */
[----:B------:R-:W1:Y:S07]  /*1d050*/  LDSM.16.MT88.4 R40, [R225+0x10800] ;  /* 0x01080000e128783b */ /* 0x000e6e0000004200 */
[----:B------:R-:W-:Y:S01]  /*1d060*/  HMMA.16816.F32 R24, R28, R48, R24 ;  /* 0x000000301c18723c */ /* 0x000fe20000001818 */
[--C-:B------:R-:W-:Y:S01]  /*1d070*/  FFMA.FTZ R49, R97, UR4, -R199.reuse ;  /* 0x0000000461317c23 */ /* 0x100fe200080108c7 */
[----:B------:R-:W-:Y:S01]  /*1d080*/  FFMA.FTZ R48, R100, UR4, -R199 ;  /* 0x0000000464307c23 */ /* 0x000fe200080108c7 */
[--C-:B------:R-:W-:Y:S01]  /*1d090*/  FFMA.FTZ R97, R103, UR4, -R178.reuse ;  /* 0x0000000467617c23 */ /* 0x100fe200080108b2 */
[----:B------:R-:W-:Y:S01]  /*1d0a0*/  FFMA.FTZ R100, R99, UR4, -R178 ;  /* 0x0000000463647c23 */ /* 0x000fe200080108b2 */
[----:B------:R-:W-:-:S02]  /*1d0b0*/  FADD.FTZ R99, R91, R204 ;  /* 0x000000cc5b637221 */ /* 0x000fc40000010000 */
[----:B------:R-:W-:Y:S01]  /*1d0c0*/  MUFU.EX2 R49, R49 ;  /* 0x0000003100317308 */ /* 0x000fe20000000800 */
[----:B------:R-:W-:Y:S01]  /*1d0d0*/  HMMA.16816.F32 R4, R28, R50, R4 ;  /* 0x000000321c04723c */ /* 0x000fe20000001804 */
[----:B------:R-:W-:Y:S01]  /*1d0e0*/  FFMA.FTZ R50, R96, UR4, -R199 ;  /* 0x0000000460327c23 */ /* 0x000fe200080108c7 */
[----:B------:R-:W-:Y:S01]  /*1d0f0*/  FFMA.FTZ R96, R102, UR4, -R178 ;  /* 0x0000000466607c23 */ /* 0x000fe200080108b2 */
[----:B------:R-:W-:Y:S01]  /*1d100*/  MUFU.EX2 R48, R48 ;  /* 0x0000003000307308 */ /* 0x000fe20000000800 */
[----:B------:R-:W-:-:S03]  /*1d110*/  FADD.FTZ R2, R2, R99 ;  /* 0x0000006302027221 */ /* 0x000fc60000010000 */
[----:B------:R-:W2:Y:S01]  /*1d120*/  MUFU.EX2 R51, R101 ;  /* 0x0000006500337308 */ /* 0x000ea20000000800 */
[----:B------:R-:W-:Y:S01]  /*1d130*/  FADD.FTZ R203, R203, R2 ;  /* 0x00000002cbcb7221 */ /* 0x000fe20000010000 */
[----:B---3--:R-:W-:Y:S02]  /*1d140*/  HMMA.16816.F32 R156, R28, R32, R156 ;  /* 0x000000201c9c723c */ /* 0x008fe4000000189c */
[----:B------:R-:W3:Y:S01]  /*1d150*/  MUFU.EX2 R50, R50 ;  /* 0x0000003200327308 */ /* 0x000ee20000000800 */
[----:B------:R-:W-:-:S03]  /*1d160*/  FADD.FTZ R2, R136, R203 ;  /* 0x000000cb88027221 */ /* 0x000fc60000010000 */
[----:B------:R-:W-:Y:S01]  /*1d170*/  MUFU.EX2 R96, R96 ;  /* 0x0000006000607308 */ /* 0x000fe20000000800 */
[----:B------:R-:W-:Y:S01]  /*1d180*/  FADD.FTZ R2, R137, R2 ;  /* 0x0000000289027221 */ /* 0x000fe20000010000 */
[----:B------:R-:W-:Y:S02]  /*1d190*/  HMMA.16816.F32 R8, R28, R34, R8 ;  /* 0x000000221c08723c */ /* 0x000fe40000001808 */
[----:B------:R-:W4:Y:S01]  /*1d1a0*/  MUFU.EX2 R97, R97 ;  /* 0x0000006100617308 */ /* 0x000f220000000800 */
[----:B--2---:R-:W-:-:S03]  /*1d1b0*/  F2FP.F16.F32.PACK_AB R32, R51, R48 ;  /* 0x000000303320723e */ /* 0x004fc600000000ff */
[----:B------:R-:W2:Y:S01]  /*1d1c0*/  MUFU.EX2 R91, R100 ;  /* 0x00000064005b7308 */ /* 0x000ea20000000800 */
[----:B---3--:R-:W-:Y:S01]  /*1d1d0*/  F2FP.F16.F32.PACK_AB R34, R49, R50 ;  /* 0x000000323122723e */ /* 0x008fe200000000ff */
[----:B------:R-:W-:Y:S01]  /*1d1e0*/  HMMA.16816.F32 R36, R28, R44, R36 ;  /* 0x0000002c1c24723c */ /* 0x000fe20000001824 */
[----:B----4-:R-:W-:-:S07]  /*1d1f0*/  F2FP.F16.F32.PACK_AB R33, R97, R96 ;  /* 0x000000606121723e */ /* 0x010fce00000000ff */
[----:B------:R-:W-:Y:S01]  /*1d200*/  HMMA.16816.F32 R20, R28, R46, R20 ;  /* 0x0000002e1c14723c */ /* 0x000fe20000001814 */
[----:B------:R-:W3:Y:S01]  /*1d210*/  LDSM.16.MT88.4 R28, [R160+0x6800] ;  /* 0x00680000a01c783b */ /* 0x000ee20000004200 */
[----:B--2---:R-:W-:-:S03]  /*1d220*/  F2FP.F16.F32.PACK_AB R35, R91, R98 ;  /* 0x000000625b23723e */ /* 0x004fc600000000ff */
[----:B------:R-:W2:Y:S04]  /*1d230*/  LDSM.16.MT88.4 R44, [R0+0x10800] ;  /* 0x01080000002c783b */ /* 0x000ea80000004200 */
[----:B-1----:R-:W-:Y:S01]  /*1d240*/  HMMA.16816.F32 R12, R32, R40, R12 ;  /* 0x00000028200c723c */ /* 0x002fe2000000180c */
[----:B------:R-:W-:-:S04]  /*1d250*/  FADD.FTZ R41, R139, R2 ;  /* 0x000000028b297221 */ /* 0x000fc80000010000 */
[----:B------:R-:W-:Y:S02]  /*1d260*/  FADD.FTZ R41, R140, R41 ;  /* 0x000000298c297221 */ /* 0x000fe40000010000 */
[----:B------:R-:W-:Y:S01]  /*1d270*/  LDSM.16.MT88.4 R140, [R0+0x11800] ;  /* 0x01180000008c783b */ /* 0x000fe20000004200 */
[----:B------:R-:W-:Y:S01]  /*1d280*/  HMMA.16816.F32 R16, R32, R42, R16 ;  /* 0x0000002a2010723c */ /* 0x000fe20000001810 */
[----:B------:R-:W-:Y:S02]  /*1d290*/  FADD.FTZ R146, R146, R41 ;  /* 0x0000002992927221 */ /* 0x000fe40000010000 */
[----:B------:R-:W1:Y:S02]  /*1d2a0*/  LDSM.16.MT88.4 R40, [R132+0x6800] ;  /* 0x006800008428783b */ /* 0x000e640000004200 */
[----:B------:R-:W-:-:S04]  /*1d2b0*/  FADD.FTZ R145, R145, R146 ;  /* 0x0000009291917221 */ /* 0x000fc80000010000 */
[----:B------:R-:W-:-:S04]  /*1d2c0*/  FADD.FTZ R2, R144, R145 ;  /* 0x0000009190027221 */ /* 0x000fc80000010000 */
[----:B------:R-:W-:-:S04]  /*1d2d0*/  FADD.FTZ R2, R147, R2 ;  /* 0x0000000293027221 */ /* 0x000fc80000010000 */
[----:B------:R-:W-:Y:S01]  /*1d2e0*/  FADD.FTZ R153, R153, R2 ;  /* 0x0000000299997221 */ /* 0x000fe20000010000 */
[----:B------:R-:W-:-:S03]  /*1d2f0*/  FFMA.FTZ R2, R93, UR4, -R199 ;  /* 0x000000045d027c23 */ /* 0x000fc600080108c7 */
[----:B------:R-:W-:Y:S01]  /*1d300*/  FADD.FTZ R64, R64, R153 ;  /* 0x0000009940407221 */ /* 0x000fe20000010000 */
[----:B---3--:R-:W-:Y:S02]  /*1d310*/  HMMA.16816.F32 R36, R32, R28, R36 ;  /* 0x0000001c2024723c */ /* 0x008fe40000001824 */
[----:B------:R-:W-:Y:S01]  /*1d320*/  MUFU.EX2 R2, R2 ;  /* 0x0000000200027308 */ /* 0x000fe20000000800 */
[----:B------:R-:W-:Y:S01]  /*1d330*/  FADD.FTZ R65, R65, R64 ;  /* 0x0000004041417221 */ /* 0x000fe20000010000 */
[----:B------:R-:W-:-:S03]  /*1d340*/  FFMA.FTZ R64, R89, UR4, -R199 ;  /* 0x0000000459407c23 */ /* 0x000fc600080108c7 */
[----:B------:R-:W-:Y:S01]  /*1d350*/  FADD.FTZ R66, R66, R65 ;  /* 0x0000004142427221 */ /* 0x000fe20000010000 */
[----:B------:R-:W-:Y:S01]  /*1d360*/  FFMA.FTZ R65, R92, UR4, -R199 ;  /* 0x000000045c417c23 */ /* 0x000fe200080108c7 */
[C---:B------:R-:W-:Y:S01]  /*1d370*/  HMMA.16816.F32 R20, R32.reuse, R30, R20 ;  /* 0x0000001e2014723c */ /* 0x040fe20000001814 */
[----:B------:R-:W3:Y:S01]  /*1d380*/  LDSM.16.MT88.4 R28, [R225+0x11000] ;  /* 0x01100000e11c783b */ /* 0x000ee20000004200 */
[----:B------:R-:W-:Y:S01]  /*1d390*/  FADD.FTZ R75, R75, R66 ;  /* 0x000000424b4b7221 */ /* 0x000fe20000010000 */
[----:B------:R-:W-:Y:S01]  /*1d3a0*/  FFMA.FTZ R66, R94, UR4, -R178 ;  /* 0x000000045e427c23 */ /* 0x000fe200080108b2 */
[----:B------:R-:W-:Y:S02]  /*1d3b0*/  MUFU.EX2 R64, R64 ;  /* 0x0000004000407308 */ /* 0x000fe40000000800 */
[----:B------:R-:W-:Y:S02]  /*1d3c0*/  FADD.FTZ R76, R76, R75 ;  /* 0x0000004b4c4c7221 */ /* 0x000fe40000010000 */
[----:B------:R-:W4:Y:S01]  /*1d3d0*/  MUFU.EX2 R65, R65 ;  /* 0x0000004100417308 */ /* 0x000f220000000800 */
[----:B--2---:R-:W-:Y:S01]  /*1d3e0*/  HMMA.16816.F32 R24, R32, R44, R24 ;  /* 0x0000002c2018723c */ /* 0x004fe20000001818 */
[----:B------:R-:W-:-:S02]  /*1d3f0*/  FADD.FTZ R77, R77, R76 ;  /* 0x0000004c4d4d7221 */ /* 0x000fc40000010000 */
[----:B------:R-:W2:Y:S02]  /*1d400*/  MUFU.EX2 R66, R66 ;  /* 0x0000004200427308 */ /* 0x000ea40000000800 */
[----:B------:R-:W-:-:S03]  /*1d410*/  FADD.FTZ R77, R78, R77 ;  /* 0x0000004d4e4d7221 */ /* 0x000fc60000010000 */
[----:B-1----:R-:W-:Y:S01]  /*1d420*/  HMMA.16816.F32 R156, R32, R40, R156 ;  /* 0x00000028209c723c */ /* 0x002fe2000000189c */
[----:B------:R-:W-:-:S04]  /*1d430*/  FADD.FTZ R62, R62, R77 ;  /* 0x0000004d3e3e7221 */ /* 0x000fc80000010000 */
[----:B------:R-:W-:Y:S01]  /*1d440*/  FADD.FTZ R63, R63, R62 ;  /* 0x0000003e3f3f7221 */ /* 0x000fe20000010000 */
[----:B----4-:R-:W-:Y:S02]  /*1d450*/  F2FP.F16.F32.PACK_AB R40, R2, R65 ;  /* 0x000000410228723e */ /* 0x010fe400000000ff */
[C---:B------:R-:W-:Y:S01]  /*1d460*/  HMMA.16816.F32 R8, R32.reuse, R42, R8 ;  /* 0x0000002a2008723c */ /* 0x040fe20000001808 */
[----:B------:R-:W-:Y:S01]  /*1d470*/  FADD.FTZ R68, R68, R63 ;  /* 0x0000003f44447221 */ /* 0x000fe20000010000 */
[----:B--2---:R-:W-:Y:S02]  /*1d480*/  F2FP.F16.F32.PACK_AB R41, R57, R66 ;  /* 0x000000423929723e */ /* 0x004fe400000000ff */
[----:B------:R-:W-:Y:S01]  /*1d490*/  F2FP.F16.F32.PACK_AB R42, R64, R67 ;  /* 0x00000043402a723e */ /* 0x000fe200000000ff */
[----:B------:R-:W-:Y:S01]  /*1d4a0*/  FADD.FTZ R68, R69, R68 ;  /* 0x0000004445447221 */ /* 0x000fe20000010000 */
[----:B------:R-:W-:Y:S02]  /*1d4b0*/  F2FP.F16.F32.PACK_AB R43, R60, R3 ;  /* 0x000000033c2b723e */ /* 0x000fe400000000ff */
[----:B------:R-:W-:Y:S01]  /*1d4c0*/  HMMA.16816.F32 R4, R32, R46, R4 ;  /* 0x0000002e2004723c */ /* 0x000fe20000001804 */
[----:B------:R-:W-:Y:S01]  /*1d4d0*/  FADD.FTZ R155, R155, R68 ;  /* 0x000000449b9b7221 */ /* 0x000fe20000010000 */
[----:B------:R1:W2:Y:S03]  /*1d4e0*/  LDSM.16.MT88.4 R44, [R0+0x11000] ;  /* 0x01100000002c783b */ /* 0x0002a60000004200 */
[----:B------:R-:W-:Y:S01]  /*1d4f0*/  FADD.FTZ R162, R162, R155 ;  /* 0x0000009ba2a27221 */ /* 0x000fe20000010000 */
[----:B------:R-:W4:Y:S02]  /*1d500*/  LDSM.16.MT88.4 R32, [R160+0x7000] ;  /* 0x00700000a020783b */ /* 0x000f240000004200 */
[----:B---3--:R-:W-:Y:S01]  /*1d510*/  HMMA.16816.F32 R12, R40, R28, R12 ;  /* 0x0000001c280c723c */ /* 0x008fe2000000180c */
[----:B------:R-:W-:Y:S01]  /*1d520*/  FADD.FTZ R161, R161, R162 ;  /* 0x000000a2a1a17221 */ /* 0x000fe20000010000 */
[----:B------:R-:W-:-:S03]  /*1d530*/  FADD.FTZ R29, R177, R180 ;  /* 0x000000b4b11d7221 */ /* 0x000fc60000010000 */
[----:B------:R-:W-:Y:S01]  /*1d540*/  FADD.FTZ R176, R176, R161 ;  /* 0x000000a1b0b07221 */ /* 0x000fe20000010000 */
[----:B------:R-:W-:Y:S02]  /*1d550*/  FADD.FTZ R29, R182, R29 ;  /* 0x0000001db61d7221 */ /* 0x000fe40000010000 */
[----:B------:R-:W-:Y:S01]  /*1d560*/  HMMA.16816.F32 R16, R40, R30, R16 ;  /* 0x0000001e2810723c */ /* 0x000fe20000001810 */
[----:B------:R-:W-:Y:S01]  /*1d570*/  FADD.FTZ R181, R181, R176 ;  /* 0x000000b0b5b57221 */ /* 0x000fe20000010000 */
[----:B------:R-:W-:Y:S02]  /*1d580*/  FADD.FTZ R172, R172, R29 ;  /* 0x0000001dacac7221 */ /* 0x000fe40000010000 */
[----:B------:R-:W3:Y:S01]  /*1d590*/  LDSM.16.MT88.4 R28, [R132+0x7000] ;  /* 0x00700000841c783b */ /* 0x000ee20000004200 */
[----:B------:R-:W-:Y:S01]  /*1d5a0*/  FADD.FTZ R184, R184, R181 ;  /* 0x000000b5b8b87221 */ /* 0x000fe20000010000 */
[----:B------:R-:W-:-:S03]  /*1d5b0*/  FADD.FTZ R173, R173, R172 ;  /* 0x000000acadad7221 */ /* 0x000fc60000010000 */
[----:B------:R-:W-:Y:S01]  /*1d5c0*/  FADD.FTZ R183, R183, R184 ;  /* 0x000000b8b7b77221 */ /* 0x000fe20000010000 */
[----:B------:R-:W-:Y:S01]  /*1d5d0*/  FADD.FTZ R168, R168, R173 ;  /* 0x000000ada8a87221 */ /* 0x000fe20000010000 */
[----:B-1----:R-:W-:Y:S02]  /*1d5e0*/  MUFU.EX2 R0, R87 ;  /* 0x0000005700007308 */ /* 0x002fe40000000800 */
        /* <DEDUP_REMOVED lines=8> */
[C---:B--2---:R-:W-:Y:S01]  /*1d670*/  HMMA.16816.F32 R24, R40.reuse, R44, R24 ;  /* 0x0000002c2818723c */ /* 0x044fe20000001818 */
[----:B------:R-:W-:Y:S01]  /*1d680*/  FFMA.FTZ R44, R82, UR4, -R178 ;  /* 0x00000004522c7c23 */ /* 0x000fe200080108b2 */
[----:B------:R-:W-:Y:S01]  /*1d690*/  FADD.FTZ R171, R171, R170 ;  /* 0x000000aaabab7221 */ /* 0x000fe20000010000 */
[----:B------:R-:W-:Y:S01]  /*1d6a0*/  FADD.FTZ R129, R129, R128 ;  /* 0x0000008081817221 */ /* 0x000fe20000010000 */
[----:B------:R-:W-:Y:S02]  /*1d6b0*/  FFMA.FTZ R45, R83, UR4, -R178 ;  /* 0x00000004532d7c23 */ /* 0x000fe400080108b2 */
[----:B------:R-:W-:Y:S01]  /*1d6c0*/  FADD.FTZ R166, R166, R171 ;  /* 0x000000aba6a67221 */ /* 0x000fe20000010000 */
[----:B------:R-:W-:Y:S01]  /*1d6d0*/  FADD.FTZ R124, R124, R129 ;  /* 0x000000817c7c7221 */ /* 0x000fe20000010000 */
[----:B----4-:R-:W-:Y:S01]  /*1d6e0*/  HMMA.16816.F32 R36, R40, R32, R36 ;  /* 0x000000202824723c */ /* 0x010fe20000001824 */
[--C-:B------:R-:W-:Y:S01]  /*1d6f0*/  FFMA.FTZ R33, R84, UR4, -R199.reuse ;  /* 0x0000000454217c23 */ /* 0x100fe200080108c7 */
[----:B------:R-:W-:Y:S01]  /*1d700*/  FADD.FTZ R167, R167, R166 ;  /* 0x000000a6a7a77221 */ /* 0x000fe20000010000 */
[----:B------:R-:W-:Y:S01]  /*1d710*/  FFMA.FTZ R32, R85, UR4, -R199 ;  /* 0x0000000455207c23 */ /* 0x000fe200080108c7 */
[----:B------:R-:W-:Y:S01]  /*1d720*/  FADD.FTZ R125, R125, R124 ;  /* 0x0000007c7d7d7221 */ /* 0x000fe20000010000 */
[----:B------:R-:W-:Y:S01]  /*1d730*/  MUFU.EX2 R44, R44 ;  /* 0x0000002c002c7308 */ /* 0x000fe20000000800 */
[----:B------:R-:W-:-:S02]  /*1d740*/  FADD.FTZ R130, R130, R167 ;  /* 0x000000a782827221 */ /* 0x000fc40000010000 */
[C---:B------:R-:W-:Y:S01]  /*1d750*/  HMMA.16816.F32 R20, R40.reuse, R34, R20 ;  /* 0x000000222814723c */ /* 0x040fe20000001814 */
[----:B------:R-:W-:Y:S01]  /*1d760*/  FFMA.FTZ R35, R86, UR4, -R178 ;  /* 0x0000000456237c23 */ /* 0x000fe200080108b2 */
[----:B------:R-:W-:Y:S01]  /*1d770*/  FADD.FTZ R131, R131, R130 ;  /* 0x0000008283837221 */ /* 0x000fe20000010000 */
[----:B------:R-:W-:Y:S01]  /*1d780*/  FADD.FTZ R120, R120, R125 ;  /* 0x0000007d78787221 */ /* 0x000fe20000010000 */
[----:B------:R-:W-:Y:S02]  /*1d790*/  MUFU.EX2 R33, R33 ;  /* 0x0000002100217308 */ /* 0x000fe40000000800 */
[----:B------:R-:W-:Y:S01]  /*1d7a0*/  FADD.FTZ R126, R126, R131 ;  /* 0x000000837e7e7221 */ /* 0x000fe20000010000 */
[----:B------:R-:W-:Y:S01]  /*1d7b0*/  FADD.FTZ R121, R121, R120 ;  /* 0x0000007879797221 */ /* 0x000fe20000010000 */
[----:B------:R-:W1:Y:S01]  /*1d7c0*/  MUFU.EX2 R32, R32 ;  /* 0x0000002000207308 */ /* 0x000e620000000800 */
[C---:B------:R-:W-:Y:S01]  /*1d7d0*/  HMMA.16816.F32 R4, R40.reuse, R46, R4 ;  /* 0x0000002e2804723c */ /* 0x040fe20000001804 */
[----:B------:R-:W-:Y:S01]  /*1d7e0*/  FADD.FTZ R127, R127, R126 ;  /* 0x0000007e7f7f7221 */ /* 0x000fe20000010000 */
[----:B------:R-:W-:Y:S01]  /*1d7f0*/  FADD.FTZ R116, R116, R121 ;  /* 0x0000007974747221 */ /* 0x000fe20000010000 */
[----:B------:R-:W2:Y:S02]  /*1d800*/  MUFU.EX2 R34, R80 ;  /* 0x0000005000227308 */ /* 0x000ea40000000800 */
[----:B------:R-:W-:Y:S01]  /*1d810*/  FADD.FTZ R122, R122, R127 ;  /* 0x0000007f7a7a7221 */ /* 0x000fe20000010000 */
[----:B------:R-:W-:Y:S01]  /*1d820*/  FADD.FTZ R116, R117, R116 ;  /* 0x0000007475747221 */ /* 0x000fe20000010000 */
[----:B------:R-:W4:Y:S01]  /*1d830*/  MUFU.EX2 R35, R35 ;  /* 0x0000002300237308 */ /* 0x000f220000000800 */
[C---:B---3--:R-:W-:Y:S01]  /*1d840*/  HMMA.16816.F32 R156, R40.reuse, R28, R156 ;  /* 0x0000001c289c723c */ /* 0x048fe2000000189c */
[----:B------:R-:W-:Y:S01]  /*1d850*/  FADD.FTZ R123, R123, R122 ;  /* 0x0000007a7b7b7221 */ /* 0x000fe20000010000 */
[----:B------:R-:W-:Y:S01]  /*1d860*/  FADD.FTZ R113, R113, R116 ;  /* 0x0000007471717221 */ /* 0x000fe20000010000 */
[----:B------:R-:W3:Y:S02]  /*1d870*/  MUFU.EX2 R45, R45 ;  /* 0x0000002d002d7308 */ /* 0x000ee40000000800 */
[----:B------:R-:W-:Y:S01]  /*1d880*/  FADD.FTZ R118, R118, R123 ;  /* 0x0000007b76767221 */ /* 0x000fe20000010000 */
[----:B-1----:R-:W-:Y:S01]  /*1d890*/  F2FP.F16.F32.PACK_AB R152, R32, R33 ;  /* 0x000000212098723e */ /* 0x002fe200000000ff */
[----:B------:R-:W-:Y:S01]  /*1d8a0*/  FADD.FTZ R112, R112, R113 ;  /* 0x0000007170707221 */ /* 0x000fe20000010000 */
[----:B------:R-:W-:Y:S01]  /*1d8b0*/  HMMA.16816.F32 R8, R40, R30, R8 ;  /* 0x0000001e2808723c */ /* 0x000fe20000001808 */
[----:B------:R-:W-:Y:S01]  /*1d8c0*/  FADD.FTZ R119, R119, R118 ;  /* 0x0000007677777221 */ /* 0x000fe20000010000 */
[----:B--2---:R-:W-:Y:S01]  /*1d8d0*/  F2FP.F16.F32.PACK_AB R154, R243, R34 ;  /* 0x00000022f39a723e */ /* 0x004fe200000000ff */
[----:B------:R-:W-:Y:S01]  /*1d8e0*/  FADD.FTZ R55, R55, R112 ;  /* 0x0000007037377221 */ /* 0x000fe20000010000 */
[----:B------:R-:W1:Y:S01]  /*1d8f0*/  LDSM.16.MT88.4 R28, [R225+0x11800] ;  /* 0x01180000e11c783b */ /* 0x000e620000004200 */
[----:B----4-:R-:W-:Y:S01]  /*1d900*/  F2FP.F16.F32.PACK_AB R153, R0, R35 ;  /* 0x000000230099723e */ /* 0x010fe200000000ff */
[----:B------:R-:W-:Y:S01]  /*1d910*/  FADD.FTZ R114, R114, R119 ;  /* 0x0000007772727221 */ /* 0x000fe20000010000 */
[----:B------:R-:W-:Y:S01]  /*1d920*/  FADD.FTZ R52, R52, R55 ;  /* 0x0000003734347221 */ /* 0x000fe20000010000 */
[----:B---3--:R-:W-:-:S02]  /*1d930*/  F2FP.F16.F32.PACK_AB R155, R45, R44 ;  /* 0x0000002c2d9b723e */ /* 0x008fc400000000ff */
        /* <DEDUP_REMOVED lines=10> */
[----:B------:R2:W3:Y:S01]  /*1d9e0*/  LDSM.16.MT88.4 R4, [R132+0x7800] ;  /* 0x007800008404783b */ /* 0x0004e20000004200 */
        /* <DEDUP_REMOVED lines=25> */
[----:B---3--:R-:W-:Y:S02]  /*1db80*/  HMMA.16816.F32 R156, R152, R4, R156 ;  /* 0x00000004989c723c */ /* 0x008fe4000000189c */
[----:B------:R-:W-:Y:S01]  /*1db90*/  FADD.FTZ R35, R0, R35 ;  /* 0x0000002300237221 */ /* 0x000fe20000010000 */
[----:B------:R-:W-:-:S03]  /*1dba0*/  MOV R0, R201 ;  /* 0x000000c900007202 */ /* 0x000fc60000000f00 */
[----:B------:R-:W-:Y:S02]  /*1dbb0*/  FADD.FTZ R44, R44, R35 ;  /* 0x000000232c2c7221 */ /* 0x000fe40000010000 */
[----:B------:R-:W-:Y:S02]  /*1dbc0*/  HMMA.16816.F32 R152, R152, R6, R8 ;  /* 0x000000069898723c */ /* 0x000fe40000001808 */
[----:B------:R-:W-:-:S15]  /*1dbd0*/  FADD.FTZ R244, R45, R44 ;  /* 0x0000002c2df47221 */ /* 0x000fde0000010000 */
[----:B------:R-:W-:-:S03]  /*1dbe0*/  NOP ;  /* 0x0000000000007918 */ /* 0x000fc60000000000 */
.L_x_2403:
[----:B------:R-:W-:-:S13]  /*1dbf0*/  ISETP.GE.AND P0, PT, R241, RZ, PT ;  /* 0x000000fff100720c */ /* 0x000fda0003f06270 */
[----:B------:R-:W-:Y:S05]  /*1dc00*/  @!P0 BRA `(.L_x_2409) ;  /* 0x0000004c00f88947 */ /* 0x000fea0003800000 */
[----:B------:R-:W1:Y:S01]  /*1dc10*/  S2UR UR6, SR_CgaCtaId ;  /* 0x00000000000679c3 */ /* 0x000e620000008800 */
[----:B------:R-:W-:Y:S01]  /*1dc20*/  UISETP.NE.U32.AND UP0, UPT, UR12, URZ, UPT ;  /* 0x000000ff0c00728c */ /* 0x000fe2000bf05070 */
[----:B------:R-:W-:Y:S01]  /*1dc30*/  IMAD.MOV.U32 R224, RZ, RZ, 0x20 ;  /* 0x00000020ffe07424 */ /* 0x000fe200078e00ff */
[----:B------:R-:W-:Y:S01]  /*1dc40*/  LOP3.LUT P2, RZ, R56, 0x2, RZ, 0xc0, !PT ;  /* 0x0000000238ff7812 */ /* 0x000fe2000784c0ff */
[----:B------:R-:W-:Y:S01]  /*1dc50*/  IMAD.MOV.U32 R165, RZ, RZ, R0 ;  /* 0x000000ffffa57224 */ /* 0x000fe200078e0000 */
[----:B------:R-:W-:Y:S01]  /*1dc60*/  UISETP.NE.AND.EX UP0, UPT, UR13, URZ, UPT, UP0 ;  /* 0x000000ff0d00728c */ /* 0x000fe2000bf05300 */
[C---:B------:R-:W-:Y:S01]  /*1dc70*/  LEA R242, R241.reuse, 0x100, 0x8 ;  /* 0x00000100f1f27811 */ /* 0x040fe200078e40ff */
[----:B------:R-:W-:Y:S01]  /*1dc80*/  IMAD.MOV.U32 R3, RZ, RZ, R2 ;  /* 0x000000ffff037224 */ /* 0x000fe200078e0002 */
[----:B------:R-:W-:Y:S01]  /*1dc90*/  SEL R224, R224, 0xffffffe0, !P2 ;  /* 0xffffffe0e0e07807 */ /* 0x000fe20005000000 */
[----:B------:R-:W-:Y:S01]  /*1dca0*/  IMAD.MOV.U32 R240, RZ, RZ, RZ ;  /* 0x000000fffff07224 */ /* 0x000fe200078e00ff */
[----:B------:R-:W-:Y:S01]  /*1dcb0*/  IADD3 R241, PT, PT, R241, 0x1, RZ ;  /* 0x00000001f1f17810 */ /* 0x000fe20007ffe0ff */
[----:B------:R-:W-:Y:S01]  /*1dcc0*/  VIADD R238, R225, 0xa000 ;  /* 0x0000a000e1ee7836 */ /* 0x000fe20000000000 */
[----:B------:R-:W-:Y:S01]  /*1dcd0*/  PLOP3.LUT P6, PT, PT, PT, UP0, 0x80, 0x8 ;  /* 0x000000000008781c */ /* 0x000fe20003fcf008 */
[----:B------:R-:W-:Y:S01]  /*1dce0*/  UMOV UR5, 0x400 ;  /* 0x0000040000057882 */ /* 0x000fe20000000000 */
[----:B------:R-:W-:Y:S01]  /*1dcf0*/  MOV R166, 0x20 ;  /* 0x0000002000a67802 */ /* 0x000fe20000000f00 */
[----:B------:R-:W2:Y:S01]  /*1dd00*/  LDCU UR4, c[0x0][0x45c] ;  /* 0x00008b80ff0477ac */ /* 0x000ea20008000800 */
[----:B------:R-:W-:Y:S01]  /*1dd10*/  IADD3 R224, PT, PT, R224, R225, RZ ;  /* 0x000000e1e0e07210 */ /* 0x000fe20007ffe0ff */
[----:B------:R-:W3:Y:S01]  /*1dd20*/  LDCU.64 UR12, c[0x0][0x358] ;  /* 0x00006b00ff0c77ac */ /* 0x000ee20008000a00 */
[----:B------:R-:W4:Y:S01]  /*1dd30*/  LDCU.64 UR8, c[0x0][0x3a0] ;  /* 0x00007400ff0877ac */ /* 0x000f220008000a00 */
[----:B------:R-:W2:Y:S01]  /*1dd40*/  LDCU.64 UR10, c[0x0][0x3a8] ;  /* 0x00007500ff0a77ac */ /* 0x000ea20008000a00 */
[----:B-1----:R-:W-:-:S12]  /*1dd50*/  ULEA UR6, UR6, UR5, 0x18 ;  /* 0x0000000506067291 */ /* 0x002fd8000f8ec0ff */
.L_x_2413:
[----:B------:R-:W-:Y:S01]  /*1dd60*/  @!P6 IADD3 R5, P0, PT, RZ, -R240, RZ ;  /* 0x800000f0ff05e210 */ /* 0x000fe20007f1e0ff */
[----:B------:R-:W1:Y:S01]  /*1dd70*/  S2R R229, SR_TID.X ;  /* 0x0000000000e57919 */ /* 0x000e620000002100 */
[----:B------:R-:W5:Y:S01]  /*1dd80*/  @!P6 LDC R4, c[0x0][0x3c0] ;  /* 0x0000f000ff04eb82 */ /* 0x000f620000000800 */
[----:B------:R-:W-:Y:S07]  /*1dd90*/  DEPBAR.LE SB0, 0x0 ;  /* 0x000080000000791a */ /* 0x000fee0000000000 */
[----:B------:R-:W2:Y:S08]  /*1dda0*/  LDC R9, c[0x0][0x3c4] ;  /* 0x0000f100ff097b82 */ /* 0x000eb00000000800 */
[----:B------:R-:W-:Y:S01]  /*1ddb0*/  BAR.SYNC.DEFER_BLOCKING 0x0 ;  /* 0x0000000000007b1d */ /* 0x000fe20000010000 */
[----:B------:R-:W-:Y:S02]  /*1ddc0*/  IMAD.MOV.U32 R7, RZ, RZ, R234 ;  /* 0x000000ffff077224 */ /* 0x000fe400078e00ea */
[----:B------:R-:W-:Y:S01]  /*1ddd0*/  IMAD.MOV.U32 R6, RZ, RZ, R235 ;  /* 0x000000ffff067224 */ /* 0x000fe200078e00eb */
[--C-:B-1----:R-:W-:Y:S01]  /*1dde0*/  SHF.R.U32.HI R227, RZ, 0x1, R229.reuse ;  /* 0x00000001ffe37819 */ /* 0x102fe200000116e5 */
[----:B-----5:R-:W-:Y:S02]  /*1ddf0*/  @!P6 IMAD.SHL.U32 R2, R4, 0x100, RZ ;  /* 0x000001000402e824 */ /* 0x020fe400078e00ff */
[C---:B------:R-:W-:Y:S02]  /*1de00*/  IMAD.SHL.U32 R226, R229.reuse, 0x8, RZ ;  /* 0x00000008e5e27824 */ /* 0x040fe400078e00ff */
[----:B------:R-:W-:Y:S02]  /*1de10*/  @!P6 IMAD.X R2, RZ, RZ, ~R2, P0 ;  /* 0x000000ffff02e224 */ /* 0x000fe400000e0e02 */
[C---:B------:R-:W-:Y:S01]  /*1de20*/  IMAD.SHL.U32 R228, R229.reuse, 0x20, RZ ;  /* 0x00000020e5e47824 */ /* 0x040fe200078e00ff */
[----:B------:R-:W-:Y:S01]  /*1de30*/  LOP3.LUT R0, R226, 0x1f8, RZ, 0xc0, !PT ;  /* 0x000001f8e2007812 */ /* 0x000fe200078ec0ff */
[----:B------:R-:W-:Y:S01]  /*1de40*/  IMAD.SHL.U32 R169, R229, 0x40, RZ ;  /* 0x00000040e5a97824 */ /* 0x000fe200078e00ff */
[----:B------:R-:W-:Y:S02]  /*1de50*/  @!P6 SHF.R.S64 R5, R5, 0x1f, R2 ;  /* 0x0000001f0505e819 */ /* 0x000fe40000001002 */
[----:B------:R-:W-:Y:S02]  /*1de60*/  LOP3.LUT R239, R0, 0x38, R229, 0x78, !PT ;  /* 0x0000003800ef7812 */ /* 0x000fe400078e78e5 */
[----:B------:R-:W-:Y:S02]  /*1de70*/  LOP3.LUT R0, R227, 0x8, RZ, 0xc0, !PT ;  /* 0x00000008e3007812 */ /* 0x000fe400078ec0ff */
[----:B------:R-:W-:Y:S02]  /*1de80*/  @!P6 IADD3 R234, P0, PT, R234, R5, RZ ;  /* 0x00000005eaeae210 */ /* 0x000fe40007f1e0ff */
[----:B------:R-:W-:Y:S02]  /*1de90*/  LOP3.LUT R239, R239, 0x1e00, R226, 0xf8, !PT ;  /* 0x00001e00efef7812 */ /* 0x000fe400078ef8e2 */
[----:B------:R-:W-:Y:S02]  /*1dea0*/  LOP3.LUT R228, R228, 0x7c00, RZ, 0xc0, !PT ;  /* 0x00007c00e4e47812 */ /* 0x000fe400078ec0ff */
[----:B------:R-:W-:Y:S02]  /*1deb0*/  LOP3.LUT R226, R226, 0x38, RZ, 0xc0, !PT ;  /* 0x00000038e2e27812 */ /* 0x000fe400078ec0ff */
[--C-:B------:R-:W-:Y:S02]  /*1dec0*/  LOP3.LUT R167, R0, 0x1c0, R169.reuse, 0xf8, !PT ;  /* 0x000001c000a77812 */ /* 0x100fe400078ef8a9 */
[----:B------:R-:W-:Y:S02]  /*1ded0*/  @!P6 LEA.HI.X.SX32 R235, R2, R235, 0x1, P0 ;  /* 0x000000eb02ebe211 */ /* 0x000fe400000f0eff */
[----:B------:R-:W-:Y:S02]  /*1dee0*/  LOP3.LUT R2, R228, 0x200, R169, 0xf8, !PT ;  /* 0x00000200e4027812 */ /* 0x000fe400078ef8a9 */
[----:B------:R-:W-:Y:S01]  /*1def0*/  LOP3.LUT R167, R167, R226, RZ, 0x3c, !PT ;  /* 0x000000e2a7a77212 */ /* 0x000fe200078e3cff */
[----:B--2---:R-:W-:Y:S06]  /*1df00*/  @!P6 BRA `(.L_x_2410) ;  /* 0x0000000000f4e947 */ /* 0x004fec0003800000 */
[----:B------:R-:W1:Y:S01]  /*1df10*/  LDC R11, c[0x0][0x4f0] ;  /* 0x00013c00ff0b7b82 */ /* 0x000e620000000800 */
[----:B------:R-:W-:Y:S02]  /*1df20*/  IABS R10, R242 ;  /* 0x000000f2000a7213 */ /* 0x000fe40000000000 */
[-C--:B-1----:R-:W-:Y:S02]  /*1df30*/  IABS R0, R11.reuse ;  /* 0x0000000b00007213 */ /* 0x082fe40000000000 */
[-C--:B------:R-:W-:Y:S02]  /*1df40*/  LOP3.LUT R15, RZ, R11.reuse, RZ, 0x33, !PT ;  /* 0x0000000bff0f7212 */ /* 0x080fe400078e33ff */
        /* <DEDUP_REMOVED lines=18> */
[----:B------:R-:W1:Y:S02]  /*1e070*/  LDC.64 R4, c[0x0][0x3c0] ;  /* 0x0000f000ff047b82 */ /* 0x000e640000000a00 */
        /* <DEDUP_REMOVED lines=8> */
[----:B------:R-:W-:Y:S02]  /*1e100*/  LOP3.LUT R0, R242, R11, RZ, 0x3c, !PT ;  /* 0x0000000bf2007212 */ /* 0x000fe400078e3cff */
[----:B------:R-:W-:Y:S02]  /*1e110*/  ISETP.NE.AND P0, PT, R11, RZ, PT ;  /* 0x000000ff0b00720c */ /* 0x000fe40003f05270 */
        /* <DEDUP_REMOVED lines=13> */
[----:B---3--:R-:W2:Y:S03]  /*1e1f0*/  LDG.E R13, desc[UR12][R20.64] ;  /* 0x0000000c140d7981 */ /* 0x008ea6000c1e1900 */
[----:B------:R-:W-:Y:S01]  /*1e200*/  SHF.R.S32.HI R15, RZ, 0x1f, R11 ;  /* 0x0000001fff0f7819 */ /* 0x000fe2000001140b */
[----:B------:R-:W2:Y:S04]  /*1e210*/  LDG.E R0, desc[UR12][R18.64] ;  /* 0x0000000c12007981 */ /* 0x000ea8000c1e1900 */
        /* <DEDUP_REMOVED lines=12> */
.L_x_2410:
[C---:B------:R-:W-:Y:S01]  /*1e2e0*/  IMAD.SHL.U32 R7, R4.reuse, 0x20, RZ ;  /* 0x0000002004077824 */ /* 0x040fe200078e00ff */
[----:B------:R-:W-:Y:S01]  /*1e2f0*/  SHF.L.U64.HI R4, R4, 0x5, R9 ;  /* 0x0000000504047819 */ /* 0x000fe20000010209 */
[----:B------:R-:W-:Y:S01]  /*1e300*/  IMAD.MOV.U32 R164, RZ, RZ, 0x40 ;  /* 0x00000040ffa47424 */ /* 0x000fe200078e00ff */
[----:B------:R-:W-:Y:S02]  /*1e310*/  LEA R239, R239, UR6, 0x1 ;  /* 0x00000006efef7c11 */ /* 0x000fe4000f8e08ff */
[----:B------:R-:W-:Y:S02]  /*1e320*/  IADD3 R8, P0, PT, R7, R234, RZ ;  /* 0x000000ea07087210 */ /* 0x000fe40007f1e0ff */
[----:B------:R-:W-:Y:S01]  /*1e330*/  LOP3.LUT R0, R169, 0x1c0, RZ, 0xc0, !PT ;  /* 0x000001c0a9007812 */ /* 0x000fe200078ec0ff */
[----:B------:R-:W-:Y:S01]  /*1e340*/  @!PT LDS RZ, [RZ] ;  /* 0x00000000fffff984 */ /* 0x000fe20000000800 */
[----:B------:R-:W-:Y:S01]  /*1e350*/  @!PT LDS RZ, [RZ] ;  /* 0x00000000fffff984 */ /* 0x000fe20000000800 */
[----:B------:R-:W-:Y:S01]  /*1e360*/  @!PT LDS RZ, [RZ] ;  /* 0x00000000fffff984 */ /* 0x000fe20000000800 */
[----:B---3--:R-:W-:Y:S01]  /*1e370*/  LDGSTS.E.BYPASS.LTC128B.128 [R239+0xa000], desc[UR12][R234.64] ;  /* 0x0a000000eaef7fae */ /* 0x008fe2000b981a0c */
[-C--:B------:R-:W-:Y:S01]  /*1e380*/  IADD3 R10, P1, PT, R8, R7.reuse, RZ ;  /* 0x00000007080a7210 */ /* 0x080fe20007f3e0ff */
[----:B------:R-:W-:Y:S01]  /*1e390*/  IMAD.X R9, R4, 0x1, R235, P0 ;  /* 0x0000000104097824 */ /* 0x000fe200000e06eb */
[----:B------:R-:W-:Y:S01]  /*1e3a0*/  LOP3.LUT R5, R0, 0x8, R229, 0xf8, !PT ;  /* 0x0000000800057812 */ /* 0x000fe200078ef8e5 */
[----:B------:R-:W-:Y:S01]  /*1e3b0*/  IMAD.MOV.U32 R0, RZ, RZ, 0x20 ;  /* 0x00000020ff007424 */ /* 0x000fe200078e00ff */
[-C--:B------:R-:W-:Y:S01]  /*1e3c0*/  IADD3 R14, P0, PT, R10, R7.reuse, RZ ;  /* 0x000000070a0e7210 */ /* 0x080fe20007f1e0ff */
[--C-:B------:R-:W-:Y:S01]  /*1e3d0*/  IMAD.X R11, R9, 0x1, R4.reuse, P1 ;  /* 0x00000001090b7824 */ /* 0x100fe200008e0604 */
[----:B------:R1:W-:Y:S01]  /*1e3e0*/  LDGSTS.E.BYPASS.LTC128B.128 [R239+0xa800], desc[UR12][R8.64] ;  /* 0x0a80000008ef7fae */ /* 0x0003e2000b981a0c */
[----:B------:R-:W-:Y:S02]  /*1e3f0*/  LOP3.LUT R100, R169, 0x400, RZ, 0xc0, !PT ;  /* 0x00000400a9647812 */ /* 0x000fe400078ec0ff */
[-C--:B------:R-:W-:Y:S02]  /*1e400*/  IADD3 R12, P1, PT, R14, R7.reuse, RZ ;  /* 0x000000070e0c7210 */ /* 0x080fe40007f3e0ff */
[----:B------:R2:W-:Y:S01]  /*1e410*/  LDGSTS.E.BYPASS.LTC128B.128 [R239+0xb000], desc[UR12][R10.64] ;  /* 0x0b0000000aef7fae */ /* 0x0005e2000b981a0c */
[--C-:B------:R-:W-:Y:S01]  /*1e420*/  IMAD.X R15, R11, 0x1, R4.reuse, P0 ;  /* 0x000000010b0f7824 */ /* 0x100fe200000e0604 */
[----:B------:R-:W-:Y:S02]  /*1e430*/  LOP3.LUT R5, R5, R226, RZ, 0x3c, !PT ;  /* 0x000000e205057212 */ /* 0x000fe400078e3cff */
[----:B------:R-:W-:Y:S01]  /*1e440*/  IADD3 R16, P0, PT, R12, R7, RZ ;  /* 0x000000070c107210 */ /* 0x000fe20007f1e0ff */
[----:B------:R-:W-:Y:S01]  /*1e450*/  IMAD.X R13, R15, 0x1, R4, P1 ;  /* 0x000000010f0d7824 */ /* 0x000fe200008e0604 */
[----:B------:R3:W-:Y:S01]  /*1e460*/  LDGSTS.E.BYPASS.LTC128B.128 [R239+0xb800], desc[UR12][R14.64] ;  /* 0x0b8000000eef7fae */ /* 0x0007e2000b981a0c */
[----:B------:R-:W-:Y:S01]  /*1e470*/  LOP3.LUT R167, R2, R167, RZ, 0xfc, !PT ;  /* 0x000000a702a77212 */ /* 0x000fe200078efcff */
[----:B------:R-:W-:Y:S01]  /*1e480*/  IMAD R100, R5, 0x2, R100 ;  /* 0x0000000205647824 */ /* 0x000fe200078e0264 */
[-C--:B------:R-:W-:Y:S01]  /*1e490*/  IADD3 R18, P1, PT, R16, R7.reuse, RZ ;  /* 0x0000000710127210 */ /* 0x080fe20007f3e0ff */
[--C-:B------:R-:W-:Y:S01]  /*1e4a0*/  IMAD.X R17, R13, 0x1, R4.reuse, P0 ;  /* 0x000000010d117824 */ /* 0x100fe200000e0604 */
[----:B------:R5:W-:Y:S01]  /*1e4b0*/  LDGSTS.E.BYPASS.LTC128B.128 [R239+0xc000], desc[UR12][R12.64] ;  /* 0x0c0000000cef7fae */ /* 0x000be2000b981a0c */
[----:B------:R-:W-:Y:S01]  /*1e4c0*/  LEA R167, R167, UR6, 0x1 ;  /* 0x00000006a7a77c11 */ /* 0x000fe2000f8e08ff */
[----:B------:R-:W-:Y:S01]  /*1e4d0*/  VIADD R211, R100, UR6 ;  /* 0x0000000664d37c36 */ /* 0x000fe20008000000 */
[-C--:B------:R-:W-:Y:S01]  /*1e4e0*/  IADD3 R20, P0, PT, R18, R7.reuse, RZ ;  /* 0x0000000712147210 */ /* 0x080fe20007f1e0ff */
[--C-:B------:R-:W-:Y:S01]  /*1e4f0*/  IMAD.X R19, R17, 0x1, R4.reuse, P1 ;  /* 0x0000000111137824 */ /* 0x100fe200008e0604 */
[----:B------:R-:W-:Y:S02]  /*1e500*/  LDGSTS.E.BYPASS.LTC128B.128 [R239+0xc800], desc[UR12][R16.64] ;  /* 0x0c80000010ef7fae */ /* 0x000fe4000b981a0c */
[-C--:B------:R-:W-:Y:S01]  /*1e510*/  IADD3 R22, P1, PT, R20, R7.reuse, RZ ;  /* 0x0000000714167210 */ /* 0x080fe20007f3e0ff */
[--C-:B------:R-:W-:Y:S02]  /*1e520*/  IMAD.X R21, R19, 0x1, R4.reuse, P0 ;  /* 0x0000000113157824 */ /* 0x100fe400000e0604 */
[----:B------:R-:W-:Y:S01]  /*1e530*/  LDGSTS.E.BYPASS.LTC128B.128 [R239+0xd000], desc[UR12][R18.64] ;  /* 0x0d00000012ef7fae */ /* 0x000fe2000b981a0c */
[-C--:B-1----:R-:W-:Y:S04]  /*1e540*/  IADD3 R8, P0, PT, R22, R7.reuse, RZ ;  /* 0x0000000716087210 */ /* 0x082fe80007f1e0ff */
[----:B------:R1:W-:Y:S01]  /*1e550*/  LDGSTS.E.BYPASS.LTC128B.128 [R239+0xd800], desc[UR12][R20.64] ;  /* 0x0d80000014ef7fae */ /* 0x0003e2000b981a0c */
[--C-:B------:R-:W-:Y:S01]  /*1e560*/  IMAD.X R23, R21, 0x1, R4.reuse, P1 ;  /* 0x0000000115177824 */ /* 0x100fe200008e0604 */
[-C--:B--2---:R-:W-:Y:S03]  /*1e570*/  IADD3 R10, P1, PT, R8, R7.reuse, RZ ;  /* 0x00000007080a7210 */ /* 0x084fe60007f3e0ff */
[--C-:B------:R-:W-:Y:S01]  /*1e580*/  IMAD.X R9, R23, 0x1, R4.reuse, P0 ;  /* 0x0000000117097824 */ /* 0x100fe200000e0604 */
[----:B------:R-:W-:Y:S03]  /*1e590*/  LDGSTS.E.BYPASS.LTC128B.128 [R239+0xe000], desc[UR12][R22.64] ;  /* 0x0e00000016ef7fae */ /* 0x000fe6000b981a0c */
[--C-:B------:R-:W-:Y:S02]  /*1e5a0*/  IMAD.X R11, R9, 0x1, R4.reuse, P1 ;  /* 0x00000001090b7824 */ /* 0x100fe400008e0604 */
[----:B------:R-:W-:Y:S01]  /*1e5b0*/  LDGSTS.E.BYPASS.LTC128B.128 [R239+0xe800], desc[UR12][R8.64] ;  /* 0x0e80000008ef7fae */ /* 0x000fe2000b981a0c */
[-C--:B---3--:R-:W-:Y:S04]  /*1e5c0*/  IADD3 R14, P0, PT, R10, R7.reuse, RZ ;  /* 0x000000070a0e7210 */ /* 0x088fe80007f1e0ff */
[----:B------:R2:W-:Y:S01]  /*1e5d0*/  LDGSTS.E.BYPASS.LTC128B.128 [R239+0xf000], desc[UR12][R10.64] ;  /* 0x0f0000000aef7fae */ /* 0x0005e2000b981a0c */
[-C--:B-----5:R-:W-:Y:S01]  /*1e5e0*/  IADD3 R12, P1, PT, R14, R7.reuse, RZ ;  /* 0x000000070e0c7210 */ /* 0x0a0fe20007f3e0ff */
[--C-:B------:R-:W-:Y:S03]  /*1e5f0*/  IMAD.X R15, R11, 0x1, R4.reuse, P0 ;  /* 0x000000010b0f7824 */ /* 0x100fe600000e0604 */
[-C--:B------:R-:W-:Y:S01]  /*1e600*/  IADD3 R28, P0, PT, R12, R7.reuse, RZ ;  /* 0x000000070c1c7210 */ /* 0x080fe20007f1e0ff */
[--C-:B------:R-:W-:Y:S01]  /*1e610*/  IMAD.X R13, R15, 0x1, R4.reuse, P1 ;  /* 0x000000010f0d7824 */ /* 0x100fe200008e0604 */
[----:B------:R-:W-:Y:S02]  /*1e620*/  LDGSTS.E.BYPASS.LTC128B.128 [R239+0xf800], desc[UR12][R14.64] ;  /* 0x0f8000000eef7fae */ /* 0x000fe4000b981a0c */
[-C--:B------:R-:W-:Y:S01]  /*1e630*/  IADD3 R6, P1, PT, R28, R7.reuse, RZ ;  /* 0x000000071c067210 */ /* 0x080fe20007f3e0ff */
[--C-:B------:R-:W-:Y:S02]  /*1e640*/  IMAD.X R29, R13, 0x1, R4.reuse, P0 ;  /* 0x000000010d1d7824 */ /* 0x100fe400000e0604 */
[----:B------:R-:W-:Y:S01]  /*1e650*/  LDGSTS.E.BYPASS.LTC128B.128 [R239+0x10000], desc[UR12][R12.64] ;  /* 0x100000000cef7fae */ /* 0x000fe2000b981a0c */
[----:B-1----:R-:W-:Y:S01]  /*1e660*/  IADD3 R20, P0, PT, R6, R7, RZ ;  /* 0x0000000706147210 */ /* 0x002fe20007f1e0ff */
[--C-:B------:R-:W-:Y:S03]  /*1e670*/  IMAD.X R7, R29, 0x1, R4.reuse, P1 ;  /* 0x000000011d077824 */ /* 0x100fe600008e0604 */
[----:B------:R-:W-:Y:S01]  /*1e680*/  LDGSTS.E.BYPASS.LTC128B.128 [R239+0x10800], desc[UR12][R28.64] ;  /* 0x108000001cef7fae */ /* 0x000fe2000b981a0c */
[----:B------:R-:W-:Y:S01]  /*1e690*/  LOP3.LUT P1, RZ, R229, 0x4, RZ, 0xc0, !PT ;  /* 0x00000004e5ff7812 */ /* 0x000fe2000782c0ff */
[----:B------:R-:W-:Y:S03]  /*1e6a0*/  IMAD.X R21, R7, 0x1, R4, P0 ;  /* 0x0000000107157824 */ /* 0x000fe600000e0604 */
[----:B------:R1:W-:Y:S01]  /*1e6b0*/  LDGSTS.E.BYPASS.LTC128B.128 [R239+0x11000], desc[UR12][R6.64] ;  /* 0x1100000006ef7fae */ /* 0x0003e2000b981a0c */
[----:B------:R-:W-:Y:S02]  /*1e6c0*/  SEL R164, R164, 0xffffffc0, !P1 ;  /* 0xffffffc0a4a47807 */ /* 0x000fe40004800000 */
[----:B------:R-:W-:Y:S02]  /*1e6d0*/  LOP3.LUT P0, RZ, R229, 0x2, RZ, 0xc0, !PT ;  /* 0x00000002e5ff7812 */ /* 0x000fe4000780c0ff */
[----:B------:R3:W-:Y:S01]  /*1e6e0*/  LDGSTS.E.BYPASS.LTC128B.128 [R239+0x11800], desc[UR12][R20.64] ;  /* 0x1180000014ef7fae */ /* 0x0007e2000b981a0c */
[----:B------:R-:W-:Y:S01]  /*1e6f0*/  IMAD.IADD R209, R167, 0x1, R164 ;  /* 0x00000001a7d17824 */ /* 0x000fe200078e02a4 */
[----:B------:R-:W-:Y:S03]  /*1e700*/  SEL R0, R0, 0xffffffe0, !P0 ;  /* 0xffffffe000007807 */ /* 0x000fe60004000000 */
[----:B------:R5:W-:Y:S01]  /*1e710*/  LDSM.16.M88.4 R128, [R167] ;  /* 0x00000000a780783b */ /* 0x000be20000000200 */
[----:B------:R-:W-:Y:S01]  /*1e720*/  ISETP.NE.AND P0, PT, R241, 0x1, PT ;  /* 0x00000001f100780c */ /* 0x000fe20003f05270 */
[--C-:B------:R-:W-:Y:S03]  /*1e730*/  IMAD.IADD R172, R167, 0x1, R0.reuse ;  /* 0x00000001a7ac7824 */ /* 0x100fe600078e0200 */
[----:B--2---:R-:W1:Y:S01]  /*1e740*/  LDSM.16.M88.4 R8, [R100+UR6+0x2000] ;  /* 0x002000066408783b */ /* 0x004e620008000200 */
[C---:B------:R-:W-:Y:S02]  /*1e750*/  IMAD.IADD R2, R211.reuse, 0x1, R0 ;  /* 0x00000001d3027824 */ /* 0x040fe400078e0200 */
[C---:B------:R-:W-:Y:S02]  /*1e760*/  IMAD.IADD R212, R0.reuse, 0x1, R209 ;  /* 0x0000000100d47824 */ /* 0x040fe400078e02d1 */
[----:B------:R-:W2:Y:S05]  /*1e770*/  LDSM.16.M88.4 R16, [R100+UR6+0x2800] ;  /* 0x002800066410783b */ /* 0x000eaa0008000200 */
[----:B------:R-:W3:Y:S05]  /*1e780*/  LDSM.16.M88.4 R24, [R100+UR6+0x3000] ;  /* 0x003000066418783b */ /* 0x000eea0008000200 */
[----:B------:R-:W0:Y:S01]  /*1e790*/  LDGDEPBAR ;  /* 0x00000000000079af */ /* 0x000e220000000000 */
[----:B-----5:R-:W-:Y:S04]  /*1e7a0*/  IMAD.IADD R167, R211, 0x1, R164 ;  /* 0x00000001d3a77824 */ /* 0x020fe800078e02a4 */
[----:B------:R-:W5:Y:S01]  /*1e7b0*/  LDSM.16.M88.4 R32, [R100+UR6+0x3800] ;  /* 0x003800066420783b */ /* 0x000f620008000200 */
[----:B------:R-:W-:Y:S04]  /*1e7c0*/  IMAD.IADD R0, R0, 0x1, R167 ;  /* 0x0000000100007824 */ /* 0x000fe800078e02a7 */
[----:B------:R-:W4:Y:S05]  /*1e7d0*/  LDSM.16.M88.4 R40, [R100+UR6+0x4000] ;  /* 0x004000066428783b */ /* 0x000f2a0008000200 */
[----:B------:R-:W4:Y:S05]  /*1e7e0*/  LDSM.16.M88.4 R48, [R100+UR6+0x4800] ;  /* 0x004800066430783b */ /* 0x000f2a0008000200 */
[----:B------:R-:W4:Y:S05]  /*1e7f0*/  LDSM.16.M88.4 R56, [R100+UR6+0x5000] ;  /* 0x005000066438783b */ /* 0x000f2a0008000200 */
[----:B------:R-:W4:Y:S01]  /*1e800*/  LDSM.16.M88.4 R64, [R100+UR6+0x5800] ;  /* 0x005800066440783b */ /* 0x000f220008000200 */
[C---:B-1----:R-:W-:Y:S04]  /*1e810*/  HMMA.16816.F32 R4, R128.reuse, R8, RZ ;  /* 0x000000088004723c */ /* 0x042fe800000018ff */
[----:B------:R-:W1:Y:S04]  /*1e820*/  LDSM.16.M88.4 R72, [R100+UR6+0x6000] ;  /* 0x006000066448783b */ /* 0x000e680008000200 */
[C---:B------:R-:W-:Y:S01]  /*1e830*/  HMMA.16816.F32 R8, R128.reuse, R10, RZ ;  /* 0x0000000a8008723c */ /* 0x040fe200000018ff */
[----:B------:R-:W1:Y:S05]  /*1e840*/  LDSM.16.M88.4 R80, [R100+UR6+0x6800] ;  /* 0x006800066450783b */ /* 0x000e6a0008000200 */
[----:B------:R-:W1:Y:S02]  /*1e850*/  LDSM.16.M88.4 R88, [R100+UR6+0x7000] ;  /* 0x007000066458783b */ /* 0x000e640008000200 */
[C---:B--2---:R-:W-:Y:S03]  /*1e860*/  HMMA.16816.F32 R12, R128.reuse, R16, RZ ;  /* 0x00000010800c723c */ /* 0x044fe600000018ff */
[----:B------:R-:W2:Y:S05]  /*1e870*/  LDSM.16.M88.4 R96, [R100+UR6+0x7800] ;  /* 0x007800066460783b */ /* 0x000eaa0008000200 */
[C---:B------:R-:W-:Y:S01]  /*1e880*/  HMMA.16816.F32 R16, R128.reuse, R18, RZ ;  /* 0x000000128010723c */ /* 0x040fe200000018ff */
[----:B------:R-:W2:Y:S05]  /*1e890*/  LDSM.16.M88.4 R104, [R100+UR6+0x8000] ;  /* 0x008000066468783b */ /* 0x000eaa0008000200 */
[----:B------:R-:W2:Y:S02]  /*1e8a0*/  LDSM.16.M88.4 R112, [R100+UR6+0x8800] ;  /* 0x008800066470783b */ /* 0x000ea40008000200 */
[C---:B---3--:R-:W-:Y:S03]  /*1e8b0*/  HMMA.16816.F32 R20, R128.reuse, R24, RZ ;  /* 0x000000188014723c */ /* 0x048fe600000018ff */
[----:B------:R-:W3:Y:S05]  /*1e8c0*/  LDSM.16.M88.4 R120, [R100+UR6+0x9000] ;  /* 0x009000066478783b */ /* 0x000eea0008000200 */
[C---:B------:R-:W-:Y:S01]  /*1e8d0*/  HMMA.16816.F32 R24, R128.reuse, R26, RZ ;  /* 0x0000001a8018723c */ /* 0x040fe200000018ff */
[----:B------:R3:W3:Y:S05]  /*1e8e0*/  LDSM.16.M88.4 R168, [R100+UR6+0x9800] ;  /* 0x0098000664a8783b */ /* 0x0006ea0008000200 */
[----:B------:R-:W-:Y:S02]  /*1e8f0*/  LDSM.16.M88.4 R172, [R172] ;  /* 0x00000000acac783b */ /* 0x000fe40000000200 */
[C---:B-----5:R-:W-:Y:S03]  /*1e900*/  HMMA.16816.F32 R28, R128.reuse, R32, RZ ;  /* 0x00000020801c723c */ /* 0x060fe600000018ff */
[----:B------:R-:W5:Y:S05]  /*1e910*/  LDSM.16.M88.4 R176, [R2+0x2000] ;  /* 0x0020000002b0783b */ /* 0x000f6a0000000200 */
[C---:B------:R-:W-:Y:S01]  /*1e920*/  HMMA.16816.F32 R32, R128.reuse, R34, RZ ;  /* 0x000000228020723c */ /* 0x040fe200000018ff */
[----:B------:R-:W5:Y:S05]  /*1e930*/  LDSM.16.M88.4 R180, [R2+0x2800] ;  /* 0x0028000002b4783b */ /* 0x000f6a0000000200 */
[----:B------:R-:W5:Y:S02]  /*1e940*/  LDSM.16.M88.4 R184, [R2+0x3000] ;  /* 0x0030000002b8783b */ /* 0x000f640000000200 */
[C---:B----4-:R-:W-:Y:S03]  /*1e950*/  HMMA.16816.F32 R36, R128.reuse, R40, RZ ;  /* 0x000000288024723c */ /* 0x050fe600000018ff */
[----:B------:R-:W4:Y:S05]  /*1e960*/  LDSM.16.M88.4 R188, [R2+0x3800] ;  /* 0x0038000002bc783b */ /* 0x000f2a0000000200 */
[C---:B------:R-:W-:Y:S01]  /*1e970*/  HMMA.16816.F32 R40, R128.reuse, R42, RZ ;  /* 0x0000002a8028723c */ /* 0x040fe200000018ff */
[----:B------:R-:W4:Y:S05]  /*1e980*/  LDSM.16.M88.4 R192, [R2+0x4000] ;  /* 0x0040000002c0783b */ /* 0x000f2a0000000200 */
[----:B------:R-:W4:Y:S02]  /*1e990*/  LDSM.16.M88.4 R196, [R2+0x4800] ;  /* 0x0048000002c4783b */ /* 0x000f240000000200 */
[C---:B------:R-:W-:Y:S03]  /*1e9a0*/  HMMA.16816.F32 R44, R128.reuse, R48, RZ ;  /* 0x00000030802c723c */ /* 0x040fe600000018ff */
[----:B------:R-:W4:Y:S05]  /*1e9b0*/  LDSM.16.M88.4 R200, [R2+0x5000] ;  /* 0x0050000002c8783b */ /* 0x000f2a0000000200 */
[C---:B------:R-:W-:Y:S01]  /*1e9c0*/  HMMA.16816.F32 R48, R128.reuse, R50, RZ ;  /* 0x000000328030723c */ /* 0x040fe200000018ff */
[----:B------:R-:W4:Y:S05]  /*1e9d0*/  LDSM.16.M88.4 R204, [R2+0x5800] ;  /* 0x0058000002cc783b */ /* 0x000f2a0000000200 */
[----:B------:R-:W-:Y:S02]  /*1e9e0*/  LDSM.16.M88.4 R212, [R212] ;  /* 0x00000000d4d4783b */ /* 0x000fe40000000200 */
[C---:B------:R-:W-:Y:S03]  /*1e9f0*/  HMMA.16816.F32 R52, R128.reuse, R56, RZ ;  /* 0x000000388034723c */ /* 0x040fe600000018ff */
[----:B------:R-:W-:Y:S05]  /*1ea00*/  LDSM.16.M88.4 R216, [R0+0x2000] ;  /* 0x0020000000d8783b */ /* 0x000fea0000000200 */
[C---:B------:R-:W-:Y:S01]  /*1ea10*/  HMMA.16816.F32 R56, R128.reuse, R58, RZ ;  /* 0x0000003a8038723c */ /* 0x040fe200000018ff */
[----:B------:R-:W-:Y:S07]  /*1ea20*/  LDSM.16.M88.4 R220, [R0+0x9000] ;  /* 0x0090000000dc783b */ /* 0x000fee0000000200 */
[C---:B------:R-:W-:Y:S08]  /*1ea30*/  HMMA.16816.F32 R60, R128.reuse, R64, RZ ;  /* 0x00000040803c723c */ /* 0x040ff000000018ff */
[C---:B------:R-:W-:Y:S08]  /*1ea40*/  HMMA.16816.F32 R64, R128.reuse, R66, RZ ;  /* 0x000000428040723c */ /* 0x040ff000000018ff */
        /* <DEDUP_REMOVED lines=17> */
[C---:B-----5:R-:W-:Y:S08]  /*1eb60*/  HMMA.16816.F32 R4, R172.reuse, R176, R4 ;  /* 0x000000b0ac04723c */ /* 0x060ff00000001804 */
[C---:B------:R-:W-:Y:S01]  /*1eb70*/  HMMA.16816.F32 R8, R172.reuse, R178, R8 ;  /* 0x000000b2ac08723c */ /* 0x040fe20000001808 */
[----:B------:R-:W2:Y:S07]  /*1eb80*/  LDSM.16.M88.4 R176, [R2+0x6800] ;  /* 0x0068000002b0783b */ /* 0x000eae0000000200 */
[C---:B------:R-:W-:Y:S08]  /*1eb90*/  HMMA.16816.F32 R12, R172.reuse, R180, R12 ;  /* 0x000000b4ac0c723c */ /* 0x040ff0000000180c */
[C---:B------:R-:W-:Y:S01]  /*1eba0*/  HMMA.16816.F32 R16, R172.reuse, R182, R16 ;  /* 0x000000b6ac10723c */ /* 0x040fe20000001810 */
[----:B------:R-:W3:Y:S07]  /*1ebb0*/  LDSM.16.M88.4 R180, [R2+0x7000] ;  /* 0x0070000002b4783b */ /* 0x000eee0000000200 */
[C---:B------:R-:W-:Y:S08]  /*1ebc0*/  HMMA.16816.F32 R20, R172.reuse, R184, R20 ;  /* 0x000000b8ac14723c */ /* 0x040ff00000001814 */
[C---:B------:R-:W-:Y:S01]  /*1ebd0*/  HMMA.16816.F32 R24, R172.reuse, R186, R24 ;  /* 0x000000baac18723c */ /* 0x040fe20000001818 */
[----:B------:R-:W5:Y:S07]  /*1ebe0*/  LDSM.16.M88.4 R184, [R2+0x7800] ;  /* 0x0078000002b8783b */ /* 0x000f6e0000000200 */
        /* <DEDUP_REMOVED lines=149> */
[----:B------:R-:W1:Y:S02]  /*1f540*/  I2F.RP R172, R2 ;  /* 0x0000000200ac7306 */ /* 0x000e640000209400 */
[----:B------:R-:W-:Y:S08]  /*1f550*/  ISETP.GE.AND P3, PT, R169, RZ, PT ;  /* 0x000000ffa900720c */ /* 0x000ff00003f66270 */
        /* <DEDUP_REMOVED lines=21> */
[----:B------:R-:W-:Y:S01]  /*1f6b0*/  ISETP.NE.AND P0, PT, R0, RZ, PT ;  /* 0x000000ff0000720c */ /* 0x000fe20003f05270 */
[----:B------:R-:W-:Y:S01]  /*1f6c0*/  @!P2 VIADD R172, R172, 0x1 ;  /* 0x00000001acaca836 */ /* 0x000fe20000000000 */
[-C--:B------:R-:W-:Y:S02]  /*1f6d0*/  ISETP.GE.U32.AND P5, PT, R168, R2.reuse, PT ;  /* 0x00000002a800720c */ /* 0x080fe40003fa6070 */
[----:B------:R-:W-:Y:S01]  /*1f6e0*/  ISETP.GE.U32.AND P4, PT, R164, R2, PT ;  /* 0x00000002a400720c */ /* 0x000fe20003f86070 */
[----:B------:R-:W1:Y:S01]  /*1f6f0*/  LDC.64 R168, c[0x0][0x3b8] ;  /* 0x0000ee00ffa87b82 */ /* 0x000e620000000a00 */
[----:B------:R-:W-:Y:S09]  /*1f700*/  ISETP.GE.AND P2, PT, R175, RZ, PT ;  /* 0x000000ffaf00720c */ /* 0x000ff20003f46270 */
        /* <DEDUP_REMOVED lines=27> */
.L_x_2412:
[----:B------:R-:W-:Y:S01]  /*1f8c0*/  @!PT LDS RZ, [RZ] ;  /* 0x00000000fffff984 */ /* 0x000fe20000000800 */
[----:B------:R-:W-:Y:S01]  /*1f8d0*/  @!PT LDS RZ, [RZ] ;  /* 0x00000000fffff984 */ /* 0x000fe20000000800 */
[----:B------:R-:W-:Y:S01]  /*1f8e0*/  @!PT LDS RZ, [RZ] ;  /* 0x00000000fffff984 */ /* 0x000fe20000000800 */
[----:B------:R-:W-:Y:S01]  /*1f8f0*/  LDGSTS.E.BYPASS.LTC128B.128 [R239+0x2000], desc[UR12][R232.64] ;  /* 0x02000000e8ef7fae */ /* 0x000fe2000b981a0c */
[C---:B------:R-:W-:Y:S01]  /*1f900*/  IMAD.SHL.U32 R169, R168.reuse, 0x20, RZ ;  /* 0x00000020a8a97824 */ /* 0x040fe200078e00ff */
[----:B------:R-:W-:Y:S04]  /*1f910*/  SHF.L.U64.HI R167, R168, 0x5, R167 ;  /* 0x00000005a8a77819 */ /* 0x000fe800000102a7 */
[----:B------:R-:W-:Y:S04]  /*1f920*/  IADD3 R170, P0, PT, R169, R232, RZ ;  /* 0x000000e8a9aa7210 */ /* 0x000fe80007f1e0ff */
        /* <DEDUP_REMOVED lines=45> */
.L_x_2411:
        /* <DEDUP_REMOVED lines=79> */
[----:B------:R-:W-:Y:S01]  /*200f0*/  FMUL.FTZ R168, R0, UR4 ;  /* 0x0000000400a87c20 */ /* 0x000fe20008410000 */
[----:B------:R-:W-:Y:S01]  /*20100*/  FSEL R180, R180, RZ, P2 ;  /* 0x000000ffb4b47208 */ /* 0x000fe20001000000 */
[----:B------:R-:W-:Y:S01]  /*20110*/  FADD.FTZ R165, -R0, R165 ;  /* 0x000000a500a57221 */ /* 0x000fe20000010100 */
[----:B------:R-:W-:Y:S02]  /*20120*/  FMUL.FTZ R164, R3, UR4 ;  /* 0x0000000403a47c20 */ /* 0x000fe40008410000 */
[----:B------:R-:W-:Y:S01]  /*20130*/  FSEL R167, R168, RZ, P0 ;  /* 0x000000ffa8a77208 */ /* 0x000fe20000000000 */
[----:B------:R-:W-:Y:S01]  /*20140*/  FMUL.FTZ R3, R165, UR4 ;  /* 0x00000004a5037c20 */ /* 0x000fe20008410000 */
[----:B------:R-:W1:Y:S01]  /*20150*/  LDSM.16.MT88.4 R168, [R225+0xa000] ;  /* 0x00a00000e1a8783b */ /* 0x000e620000004200 */
        /* <DEDUP_REMOVED lines=8> */
[----:B------:R-:W2:Y:S01]  /*201e0*/  MUFU.EX2 R164, R164 ;  /* 0x000000a400a47308 */ /* 0x000ea20000000800 */
[----:B------:R-:W-:Y:S01]  /*201f0*/  IADD3 R6, PT, PT, R225, 0xa040, RZ ;  /* 0x0000a040e1067810 */ /* 0x000fe20007ffe0ff */
[--C-:B------:R-:W-:Y:S01]  /*20200*/  FFMA.FTZ R193, R26, UR4, -R167.reuse ;  /* 0x000000041ac17c23 */ /* 0x100fe200080108a7 */
[----:B------:R-:W-:Y:S07]  /*20210*/  @P1 IADD3 R6, PT, PT, R238, -0x40, RZ ;  /* 0xffffffc0ee061810 */ /* 0x000fee0007ffe0ff */
[----:B------:R-:W3:Y:S01]  /*20220*/  MUFU.EX2 R3, R3 ;  /* 0x0000000300037308 */ /* 0x000ee20000000800 */
[----:B------:R-:W-:Y:S01]  /*20230*/  LOP3.LUT P0, RZ, R229, 0x2, RZ, 0xc0, !PT ;  /* 0x00000002e5ff7812 */ /* 0x000fe2000780c0ff */
[--C-:B------:R-:W-:Y:S01]  /*20240*/  FFMA.FTZ R202, R27, UR4, -R167.reuse ;  /* 0x000000041bca7c23 */ /* 0x100fe200080108a7 */
[--C-:B------:R-:W-:Y:S07]  /*20250*/  FFMA.FTZ R192, R12, UR4, -R180.reuse ;  /* 0x000000040cc07c23 */ /* 0x100fee00080108b4 */
[----:B------:R-:W-:Y:S01]  /*20260*/  MUFU.EX2 R185, R185 ;  /* 0x000000b900b97308 */ /* 0x000fe20000000800 */
[----:B------:R-:W4:Y:S01]  /*20270*/  LDSM.16.MT88.4 R176, [R6] ;  /* 0x0000000006b0783b */ /* 0x000f220000004200 */
[----:B------:R-:W-:Y:S01]  /*20280*/  SEL R165, R166, 0xffffffe0, !P0 ;  /* 0xffffffe0a6a57807 */ /* 0x000fe20004000000 */
[--C-:B------:R-:W-:Y:S07]  /*20290*/  FFMA.FTZ R196, R14, UR4, -R167.reuse ;  /* 0x000000040ec47c23 */ /* 0x100fee00080108a7 */
[----:B------:R-:W5:Y:S01]  /*202a0*/  MUFU.EX2 R188, R188 ;  /* 0x000000bc00bc7308 */ /* 0x000f620000000800 */
[--C-:B------:R-:W-:Y:S01]  /*202b0*/  FFMA.FTZ R187, R15, UR4, -R167.reuse ;  /* 0x000000040fbb7c23 */ /* 0x100fe200080108a7 */
        /* <DEDUP_REMOVED lines=11> */
[----:B------:R-:W-:Y:S01]  /*20370*/  IADD3 R7, PT, PT, R165, R6, RZ ;  /* 0x00000006a5077210 */ /* 0x000fe20007ffe0ff */
[----:B------:R-:W-:Y:S01]  /*20380*/  FMUL.FTZ R136, R164, R136 ;  /* 0x00000088a4887220 */ /* 0x000fe20000410000 */
[----:B-----5:R-:W-:Y:S07]  /*20390*/  F2FP.F16.F32.PACK_AB R160, R188, R185 ;  /* 0x000000b9bca0723e */ /* 0x020fee00000000ff */
[----:B------:R-:W3:Y:S01]  /*203a0*/  MUFU.EX2 R181, R181 ;  /* 0x000000b500b57308 */ /* 0x000ee20000000800 */
[C---:B------:R-:W-:Y:S01]  /*203b0*/  FMUL.FTZ R137, R164.reuse, R137 ;  /* 0x00000089a4897220 */ /* 0x040fe20000410000 */
[C---:B------:R-:W-:Y:S01]  /*203c0*/  FMUL.FTZ R138, R3.reuse, R138 ;  /* 0x0000008a038a7220 */ /* 0x040fe20000410000 */
[C---:B------:R-:W-:Y:S07]  /*203d0*/  FMUL.FTZ R139, R3.reuse, R139 ;  /* 0x0000008b038b7220 */ /* 0x040fee0000410000 */
[----:B------:R-:W-:Y:S01]  /*203e0*/  MUFU.EX2 R183, R183 ;  /* 0x000000b700b77308 */ /* 0x000fe20000000800 */
[----:B------:R-:W-:Y:S01]  /*203f0*/  FMUL.FTZ R140, R164, R140 ;  /* 0x0000008ca48c7220 */ /* 0x000fe20000410000 */
[----:B--2---:R-:W-:Y:S01]  /*20400*/  F2FP.F16.F32.PACK_AB R161, R184, R190 ;  /* 0x000000beb8a1723e */ /* 0x004fe200000000ff */
[C---:B------:R-:W-:Y:S07]  /*20410*/  FMUL.FTZ R141, R164.reuse, R141 ;  /* 0x0000008da48d7220 */ /* 0x040fee0000410000 */
[----:B------:R-:W2:Y:S01]  /*20420*/  MUFU.EX2 R182, R182 ;  /* 0x000000b600b67308 */ /* 0x000ea20000000800 */
[C---:B------:R-:W-:Y:S01]  /*20430*/  FMUL.FTZ R142, R3.reuse, R142 ;  /* 0x0000008e038e7220 */ /* 0x040fe20000410000 */
[C---:B------:R-:W-:Y:S01]  /*20440*/  FMUL.FTZ R143, R3.reuse, R143 ;  /* 0x0000008f038f7220 */ /* 0x040fe20000410000 */
[C---:B------:R-:W-:Y:S01]  /*20450*/  FMUL.FTZ R12, R164.reuse, R156 ;  /* 0x0000009ca40c7220 */ /* 0x040fe20000410000 */
[C---:B------:R-:W-:Y:S01]  /*20460*/  FMUL.FTZ R14, R3.reuse, R158 ;  /* 0x0000009e030e7220 */ /* 0x040fe20000410000 */
[----:B------:R-:W-:Y:S01]  /*20470*/  FMUL.FTZ R15, R3, R159 ;  /* 0x0000009f030f7220 */ /* 0x000fe20000410000 */
[----:B---3--:R-:W-:Y:S01]  /*20480*/  F2FP.F16.F32.PACK_AB R162, R181, R186 ;  /* 0x000000bab5a2723e */ /* 0x008fe200000000ff */
[C---:B------:R-:W-:Y:S01]  /*20490*/  FMUL.FTZ R144, R164.reuse, R144 ;  /* 0x00000090a4907220 */ /* 0x040fe20000410000 */
[C---:B------:R-:W-:Y:S01]  /*204a0*/  FMUL.FTZ R145, R164.reuse, R145 ;  /* 0x00000091a4917220 */ /* 0x040fe20000410000 */
[C---:B------:R-:W-:Y:S01]  /*204b0*/  FMUL.FTZ R146, R3.reuse, R146 ;  /* 0x0000009203927220 */ /* 0x040fe20000410000 */
[C---:B------:R-:W-:Y:S01]  /*204c0*/  FMUL.FTZ R147, R3.reuse, R147 ;  /* 0x0000009303937220 */ /* 0x040fe20000410000 */
[C---:B------:R-:W-:Y:S01]  /*204d0*/  FMUL.FTZ R148, R164.reuse, R148 ;  /* 0x00000094a4947220 */ /* 0x040fe20000410000 */
[----:B------:R-:W-:Y:S01]  /*204e0*/  FMUL.FTZ R149, R164, R149 ;  /* 0x00000095a4957220 */ /* 0x000fe20000410000 */
[C---:B------:R-:W-:Y:S01]  /*204f0*/  FMUL.FTZ R150, R3.reuse, R150 ;  /* 0x0000009603967220 */ /* 0x040fe20000410000 */
[----:B--2---:R-:W-:Y:S01]  /*20500*/  F2FP.F16.F32.PACK_AB R163, R182, R183 ;  /* 0x000000b7b6a3723e */ /* 0x004fe200000000ff */
[----:B------:R-:W-:Y:S01]  /*20510*/  FMUL.FTZ R151, R3, R151 ;  /* 0x0000009703977220 */ /* 0x000fe20000410000 */
[--C-:B------:R-:W-:Y:S01]  /*20520*/  FFMA.FTZ R165, R13, UR4, -R180.reuse ;  /* 0x000000040da57c23 */ /* 0x100fe200080108b4 */
[----:B------:R-:W-:Y:S01]  /*20530*/  FMUL.FTZ R13, R164, R157 ;  /* 0x0000009da40d7220 */ /* 0x000fe20000410000 */
[----:B------:R-:W-:Y:S01]  /*20540*/  MUFU.EX2 R192, R192 ;  /* 0x000000c000c07308 */ /* 0x000fe20000000800 */
[----:B------:R-:W-:Y:S01]  /*20550*/  LDSM.16.MT88.4 R156, [R6+0x800] ;  /* 0x00080000069c783b */ /* 0x000fe20000004200 */
[--C-:B------:R-:W-:Y:S01]  /*20560*/  FFMA.FTZ R194, R16, UR4, -R180.reuse ;  /* 0x0000000410c27c23 */ /* 0x100fe200080108b4 */
[C---:B-1----:R-:W-:Y:S07]  /*20570*/  HMMA.16816.F32 R8, R160.reuse, R168, R8 ;  /* 0x000000a8a008723c */ /* 0x042fee0000001808 */
[----:B------:R-:W1:Y:S10]  /*20580*/  MUFU.EX2 R165, R165 ;  /* 0x000000a500a57308 */ /* 0x000e740000000800 */
[----:B------:R-:W-:Y:S01]  /*20590*/  MUFU.EX2 R196, R196 ;  /* 0x000000c400c47308 */ /* 0x000fe20000000800 */
[C---:B------:R-:W-:Y:S01]  /*205a0*/  FMUL.FTZ R16, R164.reuse, R152 ;  /* 0x00000098a4107220 */ /* 0x040fe20000410000 */
[--C-:B------:R-:W-:Y:S01]  /*205b0*/  FFMA.FTZ R189, R17, UR4, -R180.reuse ;  /* 0x0000000411bd7c23 */ /* 0x100fe200080108b4 */
[C---:B------:R-:W-:Y:S01]  /*205c0*/  HMMA.16816.F32 R132, R160.reuse, R170, R132 ;  /* 0x000000aaa084723c */ /* 0x040fe20000001884 */
[----:B------:R-:W2:Y:S06]  /*205d0*/  LDSM.16.MT88.4 R168, [R7] ;  /* 0x0000000007a8783b */ /* 0x000eac0000004200 */
[----:B------:R-:W3:Y:S01]  /*205e0*/  MUFU.EX2 R187, R187 ;  /* 0x000000bb00bb7308 */ /* 0x000ee20000000800 */
[----:B------:R-:W-:Y:S01]  /*205f0*/  FMUL.FTZ R17, R164, R153 ;  /* 0x00000099a4117220 */ /* 0x000fe20000410000 */
[--C-:B------:R-:W-:Y:S01]  /*20600*/  FFMA.FTZ R191, R18, UR4, -R167.reuse ;  /* 0x0000000412bf7c23 */ /* 0x100fe200080108a7 */
[----:B------:R-:W-:Y:S07]  /*20610*/  FMUL.FTZ R18, R3, R154 ;  /* 0x0000009a03127220 */ /* 0x000fee0000410000 */
[----:B------:R-:W-:Y:S01]  /*20620*/  MUFU.EX2 R194, R194 ;  /* 0x000000c200c27308 */ /* 0x000fe20000000800 */
[----:B-1----:R-:W-:Y:S01]  /*20630*/  F2FP.F16.F32.PACK_AB R152, R165, R192 ;  /* 0x000000c0a598723e */ /* 0x002fe200000000ff */
[C---:B------:R-:W-:Y:S08]  /*20640*/  HMMA.16816.F32 R136, R160.reuse, R172, R136 ;  /* 0x000000aca088723c */ /* 0x040ff00000001888 */
[----:B------:R-:W1:Y:S01]  /*20650*/  MUFU.EX2 R189, R189 ;  /* 0x000000bd00bd7308 */ /* 0x000e620000000800 */
[--C-:B------:R-:W-:Y:S01]  /*20660*/  FFMA.FTZ R198, R19, UR4, -R167.reuse ;  /* 0x0000000413c67c23 */ /* 0x100fe200080108a7 */
[----:B------:R-:W-:Y:S01]  /*20670*/  FMUL.FTZ R19, R3, R155 ;  /* 0x0000009b03137220 */ /* 0x000fe20000410000 */
[--C-:B------:R-:W-:Y:S07]  /*20680*/  FFMA.FTZ R195, R20, UR4, -R180.reuse ;  /* 0x0000000414c37c23 */ /* 0x100fee00080108b4 */
[----:B------:R-:W-:Y:S01]  /*20690*/  MUFU.EX2 R191, R191 ;  /* 0x000000bf00bf7308 */ /* 0x000fe20000000800 */
[--C-:B------:R-:W-:Y:S01]  /*206a0*/  FFMA.FTZ R200, R23, UR4, -R167.reuse ;  /* 0x0000000417c87c23 */ /* 0x100fe200080108a7 */
[C---:B------:R-:W-:Y:S01]  /*206b0*/  HMMA.16816.F32 R140, R160.reuse, R174, R140 ;  /* 0x000000aea08c723c */ /* 0x040fe2000000188c */
[----:B------:R-:W5:Y:S07]  /*206c0*/  LDSM.16.MT88.4 R172, [R225+0xa800] ;  /* 0x00a80000e1ac783b */ /* 0x000f6e0000004200 */
[----:B------:R-:W2:Y:S01]  /*206d0*/  MUFU.EX2 R198, R198 ;  /* 0x000000c600c67308 */ /* 0x000ea20000000800 */
[----:B---3--:R-:W-:Y:S01]  /*206e0*/  F2FP.F16.F32.PACK_AB R153, R187, R196 ;  /* 0x000000c4bb99723e */ /* 0x008fe200000000ff */
[--C-:B------:R-:W-:Y:S01]  /*206f0*/  FFMA.FTZ R69, R69, UR4, -R180.reuse ;  /* 0x0000000445457c23 */ /* 0x100fe200080108b4 */
[----:B------:R-:W-:Y:S07]  /*20700*/  FFMA.FTZ R76, R76, UR4, -R180 ;  /* 0x000000044c4c7c23 */ /* 0x000fee00080108b4 */
[----:B------:R-:W-:Y:S01]  /*20710*/  MUFU.EX2 R195, R195 ;  /* 0x000000c300c37308 */ /* 0x000fe20000000800 */
[--C-:B------:R-:W-:Y:S01]  /*20720*/  FFMA.FTZ R87, R87, UR4, -R167.reuse ;  /* 0x0000000457577c23 */ /* 0x100fe200080108a7 */
[C---:B----4-:R-:W-:Y:S08]  /*20730*/  HMMA.16816.F32 R144, R160.reuse, R176, R144 ;  /* 0x000000b0a090723c */ /* 0x050ff00000001890 */
[----:B------:R-:W-:Y:S01]  /*20740*/  MUFU.EX2 R200, R200 ;  /* 0x000000c800c87308 */ /* 0x000fe20000000800 */
[----:B-1----:R-:W-:Y:S01]  /*20750*/  F2FP.F16.F32.PACK_AB R154, R189, R194 ;  /* 0x000000c2bd9a723e */ /* 0x002fe200000000ff */
[----:B------:R-:W-:Y:S01]  /*20760*/  FFMA.FTZ R190, R3, R244, R190 ;  /* 0x000000f403be7223 */ /* 0x000fe200000100be */
[----:B------:R-:W-:Y:S07]  /*20770*/  FFMA.FTZ R104, R104, UR4, -R180 ;  /* 0x0000000468687c23 */ /* 0x000fee00080108b4 */
[----:B------:R-:W-:Y:S01]  /*20780*/  MUFU.EX2 R193, R193 ;  /* 0x000000c100c17308 */ /* 0x000fe20000000800 */
[--C-:B------:R-:W-:Y:S01]  /*20790*/  FFMA.FTZ R106, R106, UR4, -R167.reuse ;  /* 0x000000046a6a7c23 */ /* 0x100fe200080108a7 */
[C---:B------:R-:W-:Y:S01]  /*207a0*/  HMMA.16816.F32 R148, R160.reuse, R178, R148 ;  /* 0x000000b2a094723c */ /* 0x040fe20000001894 */
[----:B------:R-:W1:Y:S07]  /*207b0*/  LDSM.16.MT88.4 R176, [R224+0xa800] ;  /* 0x00a80000e0b0783b */ /* 0x000e6e0000004200 */
[----:B------:R-:W3:Y:S01]  /*207c0*/  MUFU.EX2 R202, R202 ;  /* 0x000000ca00ca7308 */ /* 0x000ee20000000800 */
[----:B--2---:R-:W-:Y:S01]  /*207d0*/  F2FP.F16.F32.PACK_AB R155, R198, R191 ;  /* 0x000000bfc69b723e */ /* 0x004fe200000000ff */
[----:B------:R-:W-:Y:S01]  /*207e0*/  FADD.FTZ R190, R184, R190 ;  /* 0x000000beb8be7221 */ /* 0x000fe20000010000 */
[----:B------:R-:W-:Y:S07]  /*207f0*/  FFMA.FTZ R107, R107, UR4, -R167 ;  /* 0x000000046b6b7c23 */ /* 0x000fee00080108a7 */
[----:B------:R-:W-:Y:S01]  /*20800*/  MUFU.EX2 R76, R76 ;  /* 0x0000004c004c7308 */ /* 0x000fe20000000800 */
[----:B------:R-:W-:Y:S01]  /*20810*/  FFMA.FTZ R185, R164, R243, R185 ;  /* 0x000000f3a4b97223 */ /* 0x000fe200000100b9 */
[----:B------:R-:W-:Y:S01]  /*20820*/  FFMA.FTZ R130, R130, UR4, -R167 ;  /* 0x0000000482827c23 */ /* 0x000fe200080108a7 */
[C---:B------:R-:W-:Y:S03]  /*20830*/  HMMA.16816.F32 R12, R160.reuse, R168, R12 ;  /* 0x000000a8a00c723c */ /* 0x040fe6000000180c */
[----:B------:R-:W-:Y:S01]  /*20840*/  FADD.FTZ R185, R188, R185 ;  /* 0x000000b9bcb97221 */ /* 0x000fe20000010000 */
[----:B------:R-:W-:Y:S02]  /*20850*/  ISETP.NE.AND P0, PT, R241, RZ, PT ;  /* 0x000000fff100720c */ /* 0x000fe40003f05270 */
[----:B------:R-:W-:Y:S01]  /*20860*/  MOV R3, R2 ;  /* 0x0000000200037202 */ /* 0x000fe20000000f00 */
[----:B------:R-:W-:Y:S01]  /*20870*/  FADD.FTZ R186, R186, R185 ;  /* 0x000000b9baba7221 */ /* 0x000fe20000010000 */
[----:B------:R-:W-:Y:S01]  /*20880*/  HMMA.16816.F32 R16, R160, R170, R16 ;  /* 0x000000aaa010723c */ /* 0x000fe20000001810 */
[----:B------:R-:W2:Y:S02]  /*20890*/  LDSM.16.MT88.4 R160, [R7+0x800] ;  /* 0x0008000007a0783b */ /* 0x000ea40000004200 */
[----:B---3--:R-:W-:Y:S01]  /*208a0*/  F2FP.F16.F32.PACK_AB R23, R202, R193 ;  /* 0x000000c1ca17723e */ /* 0x008fe200000000ff */
[----:B------:R-:W-:Y:S04]  /*208b0*/  FADD.FTZ R181, R181, R186 ;  /* 0x000000bab5b57221 */ /* 0x000fe80000010000 */
[C---:B-----5:R-:W-:Y:S01]  /*208c0*/  HMMA.16816.F32 R8, R152.reuse, R172, R8 ;  /* 0x000000ac9808723c */ /* 0x060fe20000001808 */
[----:B------:R-:W3:Y:S04]  /*208d0*/  LDSM.16.MT88.4 R168, [R225+0xb000] ;  /* 0x00b00000e1a8783b */ /* 0x000ee80000004200 */
[----:B------:R-:W-:Y:S03]  /*208e0*/  FADD.FTZ R192, R192, R181 ;  /* 0x000000b5c0c07221 */ /* 0x000fe60000010000 */
[C---:B------:R-:W-:Y:S01]  /*208f0*/  HMMA.16816.F32 R132, R152.reuse, R174, R132 ;  /* 0x000000ae9884723c */ /* 0x040fe20000001884 */
[----:B------:R-:W4:Y:S02]  /*20900*/  LDSM.16.MT88.4 R172, [R224+0xb000] ;  /* 0x00b00000e0ac783b */ /* 0x000f240000004200 */
[----:B------:R-:W-:Y:S04]  /*20910*/  FADD.FTZ R165, R165, R192 ;  /* 0x000000c0a5a57221 */ /* 0x000fe80000010000 */
[----:B------:R-:W-:Y:S01]  /*20920*/  FADD.FTZ R194, R194, R165 ;  /* 0x000000a5c2c27221 */ /* 0x000fe20000010000 */
[C---:B-1----:R-:W-:Y:S03]  /*20930*/  HMMA.16816.F32 R136, R152.reuse, R176, R136 ;  /* 0x000000b09888723c */ /* 0x042fe60000001888 */
[----:B------:R-:W-:Y:S01]  /*20940*/  FFMA.FTZ R176, R21, UR4, -R180 ;  /* 0x0000000415b07c23 */ /* 0x000fe200080108b4 */
[----:B------:R-:W-:Y:S01]  /*20950*/  FFMA.FTZ R177, R22, UR4, -R167 ;  /* 0x0000000416b17c23 */ /* 0x000fe200080108a7 */
[----:B------:R-:W-:Y:S01]  /*20960*/  FADD.FTZ R194, R189, R194 ;  /* 0x000000c2bdc27221 */ /* 0x000fe20000010000 */
[----:B------:R-:W-:Y:S02]  /*20970*/  MOV R165, R0 ;  /* 0x0000000000a57202 */ /* 0x000fe40000000f00 */
[C---:B------:R-:W-:Y:S01]  /*20980*/  HMMA.16816.F32 R140, R152.reuse, R178, R140 ;  /* 0x000000b2988c723c */ /* 0x040fe2000000188c */
[----:B------:R-:W1:Y:S02]  /*20990*/  MUFU.EX2 R176, R176 ;  /* 0x000000b000b07308 */ /* 0x000e640000000800 */
[--C-:B------:R-:W-:Y:S01]  /*209a0*/  FFMA.FTZ R178, R24, UR4, -R180.reuse ;  /* 0x0000000418b27c23 */ /* 0x100fe200080108b4 */
[----:B------:R-:W-:Y:S07]  /*209b0*/  FFMA.FTZ R179, R25, UR4, -R180 ;  /* 0x0000000419b37c23 */ /* 0x000fee00080108b4 */
[----:B------:R-:W5:Y:S01]  /*209c0*/  MUFU.EX2 R177, R177 ;  /* 0x000000b100b17308 */ /* 0x000f620000000800 */
[----:B------:R-:W4:Y:S01]  /*209d0*/  LDSM.16.MT88.4 R24, [R6+0x1000] ;  /* 0x001000000618783b */ /* 0x000f220000004200 */
[C---:B------:R-:W-:Y:S08]  /*209e0*/  HMMA.16816.F32 R144, R152.reuse, R156, R144 ;  /* 0x0000009c9890723c */ /* 0x040ff00000001890 */
[----:B------:R-:W-:Y:S10]  /*209f0*/  MUFU.EX2 R178, R178 ;  /* 0x000000b200b27308 */ /* 0x000ff40000000800 */
[----:B------:R-:W3:Y:S01]  /*20a00*/  MUFU.EX2 R179, R179 ;  /* 0x000000b300b37308 */ /* 0x000ee20000000800 */
[----:B-1----:R-:W-:Y:S01]  /*20a10*/  F2FP.F16.F32.PACK_AB R20, R176, R195 ;  /* 0x000000c3b014723e */ /* 0x002fe200000000ff */
[C---:B------:R-:W-:Y:S01]  /*20a20*/  HMMA.16816.F32 R148, R152.reuse, R158, R148 ;  /* 0x0000009e9894723c */ /* 0x040fe20000001894 */
[----:B------:R-:W-:Y:S02]  /*20a30*/  LDSM.16.MT88.4 R156, [R225+0xb800] ;  /* 0x00b80000e19c783b */ /* 0x000fe40000004200 */
[----:B-----5:R-:W-:Y:S01]  /*20a40*/  F2FP.F16.F32.PACK_AB R21, R200, R177 ;  /* 0x000000b1c815723e */ /* 0x020fe200000000ff */
[----:B------:R-:W-:Y:S04]  /*20a50*/  FADD.FTZ R195, R195, R194 ;  /* 0x000000c2c3c37221 */ /* 0x000fe80000010000 */
[C---:B--2---:R-:W-:Y:S03]  /*20a60*/  HMMA.16816.F32 R12, R152.reuse, R160, R12 ;  /* 0x000000a0980c723c */ /* 0x044fe6000000180c */
[C---:B---3--:R-:W-:Y:S01]  /*20a70*/  F2FP.F16.F32.PACK_AB R22, R179.reuse, R178 ;  /* 0x000000b2b316723e */ /* 0x048fe200000000ff */
        /* <DEDUP_REMOVED lines=306> */
[--C-:B------:R-:W-:Y:S01]  /*21da0*/  FFMA.FTZ R98, R109, UR4, -R180.reuse ;  /* 0x000000046d627c23 */ /* 0x100fe200080108b4 */
[----:B------:R-:W-:Y:S01]  /*21db0*/  FFMA.FTZ R99, R111, UR4, -R167 ;  /* 0x000000046f637c23 */ /* 0x000fe200080108a7 */
[----:B------:R-:W-:Y:S01]  /*21dc0*/  HMMA.16816.F32 R16, R20, R26, R16 ;  /* 0x0000001a1410723c */ /* 0x000fe20000001810 */
[----:B------:R-:W4:Y:S06]  /*21dd0*/  LDSM.16.MT88.4 R24, [R7+0x5000] ;  /* 0x005000000718783b */ /* 0x000f2c0000004200 */
[----:B------:R-:W4:Y:S01]  /*21de0*/  MUFU.EX2 R91, R91 ;  /* 0x0000005b005b7308 */ /* 0x000f220000000800 */
[----:B------:R-:W-:Y:S01]  /*21df0*/  F2FP.F16.F32.PACK_AB R20, R81, R82 ;  /* 0x000000525114723e */ /* 0x000fe200000000ff */
[----:B------:R-:W-:Y:S01]  /*21e00*/  FFMA.FTZ R101, R112, UR4, -R180 ;  /* 0x0000000470657c23 */ /* 0x000fe200080108b4 */
[----:B-----5:R-:W-:Y:S07]  /*21e10*/  F2FP.F16.F32.PACK_AB R21, R40, R83 ;  /* 0x000000532815723e */ /* 0x020fee00000000ff */
[----:B------:R-:W-:Y:S01]  /*21e20*/  MUFU.EX2 R87, R87 ;  /* 0x0000005700577308 */ /* 0x000fe20000000800 */
[----:B-1----:R-:W-:Y:S09]  /*21e30*/  F2FP.F16.F32.PACK_AB R22, R41, R84 ;  /* 0x000000542916723e */ /* 0x002ff200000000ff */
[----:B------:R-:W1:Y:S01]  /*21e40*/  MUFU.EX2 R90, R90 ;  /* 0x0000005a005a7308 */ /* 0x000e620000000800 */
[----:B---3--:R-:W-:Y:S09]  /*21e50*/  F2FP.F16.F32.PACK_AB R23, R42, R43 ;  /* 0x0000002b2a17723e */ /* 0x008ff200000000ff */
[----:B------:R-:W-:Y:S01]  /*21e60*/  MUFU.EX2 R93, R93 ;  /* 0x0000005d005d7308 */ /* 0x000fe20000000800 */
[C---:B------:R-:W-:Y:S09]  /*21e70*/  HMMA.16816.F32 R8, R20.reuse, R28, R8 ;  /* 0x0000001c1408723c */ /* 0x040ff20000001808 */
[----:B------:R-:W3:Y:S10]  /*21e80*/  MUFU.EX2 R94, R94 ;  /* 0x0000005e005e7308 */ /* 0x000ef40000000800 */
[----:B------:R-:W-:Y:S01]  /*21e90*/  MUFU.EX2 R98, R98 ;  /* 0x0000006200627308 */ /* 0x000fe20000000800 */
[C---:B------:R-:W-:Y:S01]  /*21ea0*/  HMMA.16816.F32 R132, R20.reuse, R30, R132 ;  /* 0x0000001e1484723c */ /* 0x040fe20000001884 */
[----:B------:R-:W5:Y:S08]  /*21eb0*/  LDSM.16.MT88.4 R28, [R225+0xf800] ;  /* 0x00f80000e11c783b */ /* 0x000f700000004200 */
[----:B------:R-:W-:Y:S10]  /*21ec0*/  MUFU.EX2 R100, R100 ;  /* 0x0000006400647308 */ /* 0x000ff40000000800 */
[----:B------:R-:W-:Y:S01]  /*21ed0*/  MUFU.EX2 R99, R99 ;  /* 0x0000006300637308 */ /* 0x000fe20000000800 */
[C---:B------:R-:W-:Y:S09]  /*21ee0*/  HMMA.16816.F32 R136, R20.reuse, R32, R136 ;  /* 0x000000201488723c */ /* 0x040ff20000001888 */
[----:B------:R-:W-:Y:S01]  /*21ef0*/  MUFU.EX2 R101, R101 ;  /* 0x0000006500657308 */ /* 0x000fe20000000800 */
[C---:B------:R-:W-:Y:S01]  /*21f00*/  HMMA.16816.F32 R140, R20.reuse, R34, R140 ;  /* 0x00000022148c723c */ /* 0x040fe2000000188c */
[----:B------:R-:W3:Y:S07]  /*21f10*/  LDSM.16.MT88.4 R32, [R224+0xf800] ;  /* 0x00f80000e020783b */ /* 0x000eee0000004200 */
[C---:B--2---:R-:W-:Y:S08]  /*21f20*/  HMMA.16816.F32 R144, R20.reuse, R36, R144 ;  /* 0x000000241490723c */ /* 0x044ff00000001890 */
[C---:B------:R-:W-:Y:S01]  /*21f30*/  HMMA.16816.F32 R148, R20.reuse, R38, R148 ;  /* 0x000000261494723c */ /* 0x040fe20000001894 */
[----:B------:R-:W2:Y:S07]  /*21f40*/  LDSM.16.MT88.4 R36, [R6+0x5800] ;  /* 0x005800000624783b */ /* 0x000eae0000004200 */
[C---:B----4-:R-:W-:Y:S08]  /*21f50*/  HMMA.16816.F32 R12, R20.reuse, R24, R12 ;  /* 0x00000018140c723c */ /* 0x050ff0000000180c */
[----:B------:R-:W-:Y:S01]  /*21f60*/  HMMA.16816.F32 R16, R20, R26, R16 ;  /* 0x0000001a1410723c */ /* 0x000fe20000001810 */
[----:B------:R-:W4:Y:S02]  /*21f70*/  LDSM.16.MT88.4 R24, [R7+0x5800] ;  /* 0x005800000718783b */ /* 0x000f240000004200 */
[----:B------:R-:W-:Y:S02]  /*21f80*/  F2FP.F16.F32.PACK_AB R20, R89, R88 ;  /* 0x000000585914723e */ /* 0x000fe400000000ff */
[----:B------:R-:W-:Y:S02]  /*21f90*/  F2FP.F16.F32.PACK_AB R21, R92, R91 ;  /* 0x0000005b5c15723e */ /* 0x000fe400000000ff */
[----:B------:R-:W-:Y:S02]  /*21fa0*/  F2FP.F16.F32.PACK_AB R22, R86, R85 ;  /* 0x000000555616723e */ /* 0x000fe400000000ff */
[----:B-1----:R-:W-:Y:S07]  /*21fb0*/  F2FP.F16.F32.PACK_AB R23, R90, R87 ;  /* 0x000000575a17723e */ /* 0x002fee00000000ff */
[C---:B-----5:R-:W-:Y:S08]  /*21fc0*/  HMMA.16816.F32 R8, R20.reuse, R28, R8 ;  /* 0x0000001c1408723c */ /* 0x060ff00000001808 */
[C---:B------:R-:W-:Y:S01]  /*21fd0*/  HMMA.16816.F32 R132, R20.reuse, R30, R132 ;  /* 0x0000001e1484723c */ /* 0x040fe20000001884 */
[----:B------:R-:W1:Y:S07]  /*21fe0*/  LDSM.16.MT88.4 R28, [R225+0x10000] ;  /* 0x01000000e11c783b */ /* 0x000e6e0000004200 */
[C---:B---3--:R-:W-:Y:S03]  /*21ff0*/  HMMA.16816.F32 R136, R20.reuse, R32, R136 ;  /* 0x000000201488723c */ /* 0x048fe60000001888 */
[----:B------:R-:W-:Y:S04]  /*22000*/  FADD.FTZ R33, R183, R190 ;  /* 0x000000beb7217221 */ /* 0x000fe80000010000 */
[----:B------:R-:W-:Y:S01]  /*22010*/  FADD.FTZ R33, R182, R33 ;  /* 0x00000021b6217221 */ /* 0x000fe20000010000 */
[C---:B------:R-:W-:Y:S03]  /*22020*/  HMMA.16816.F32 R140, R20.reuse, R34, R140 ;  /* 0x00000022148c723c */ /* 0x040fe6000000188c */
[----:B------:R-:W-:Y:S02]  /*22030*/  FADD.FTZ R196, R196, R33 ;  /* 0x00000021c4c47221 */ /* 0x000fe40000010000 */
[----:B------:R-:W3:Y:S02]  /*22040*/  LDSM.16.MT88.4 R32, [R224+0x10000] ;  /* 0x01000000e020783b */ /* 0x000ee40000004200 */
[----:B------:R-:W-:Y:S01]  /*22050*/  FADD.FTZ R196, R187, R196 ;  /* 0x000000c4bbc47221 */ /* 0x000fe20000010000 */
[C---:B--2---:R-:W-:Y:S01]  /*22060*/  HMMA.16816.F32 R144, R20.reuse, R36, R144 ;  /* 0x000000241490723c */ /* 0x044fe20000001890 */
[----:B------:R2:W-:Y:S02]  /*22070*/  MUFU.EX2 R36, R104 ;  /* 0x0000006800247308 */ /* 0x0005e40000000800 */
[----:B------:R-:W-:Y:S01]  /*22080*/  FFMA.FTZ R37, R105, UR4, -R180 ;  /* 0x0000000469257c23 */ /* 0x000fe200080108b4 */
[----:B------:R-:W-:Y:S04]  /*22090*/  FADD.FTZ R191, R191, R196 ;  /* 0x000000c4bfbf7221 */ /* 0x000fe80000010000 */
[C---:B------:R-:W-:Y:S03]  /*220a0*/  HMMA.16816.F32 R148, R20.reuse, R38, R148 ;  /* 0x000000261494723c */ /* 0x040fe60000001894 */
[----:B------:R-:W5:Y:S01]  /*220b0*/  MUFU.EX2 R37, R37 ;  /* 0x0000002500257308 */ /* 0x000f620000000800 */
[----:B------:R-:W-:Y:S09]  /*220c0*/  FADD.FTZ R198, R198, R191 ;  /* 0x000000bfc6c67221 */ /* 0x000ff20000010000 */
[----:B------:R-:W-:Y:S01]  /*220d0*/  MUFU.EX2 R39, R106 ;  /* 0x0000006a00277308 */ /* 0x000fe20000000800 */
[----:B--2---:R-:W-:Y:S01]  /*220e0*/  FFMA.FTZ R104, R114, UR4, -R167 ;  /* 0x0000000472687c23 */ /* 0x004fe200080108a7 */
[C---:B----4-:R-:W-:Y:S08]  /*220f0*/  HMMA.16816.F32 R12, R20.reuse, R24, R12 ;  /* 0x00000018140c723c */ /* 0x050ff0000000180c */
[----:B------:R-:W2:Y:S01]  /*22100*/  MUFU.EX2 R38, R107 ;  /* 0x0000006b00267308 */ /* 0x000ea20000000800 */
[----:B------:R-:W-:Y:S09]  /*22110*/  FADD.FTZ R177, R177, R198 ;  /* 0x000000c6b1b17221 */ /* 0x000ff20000010000 */
[----:B------:R-:W4:Y:S01]  /*22120*/  MUFU.EX2 R104, R104 ;  /* 0x0000006800687308 */ /* 0x000f220000000800 */
[----:B------:R-:W-:Y:S01]  /*22130*/  FADD.FTZ R200, R200, R177 ;  /* 0x000000b1c8c87221 */ /* 0x000fe20000010000 */
[----:B------:R-:W-:Y:S01]  /*22140*/  HMMA.16816.F32 R16, R20, R26, R16 ;  /* 0x0000001a1410723c */ /* 0x000fe20000001810 */
[----:B------:R-:W4:Y:S02]  /*22150*/  LDSM.16.MT88.4 R24, [R6+0x6000] ;  /* 0x006000000618783b */ /* 0x000f240000004200 */
[----:B------:R-:W-:Y:S01]  /*22160*/  F2FP.F16.F32.PACK_AB R20, R94, R93 ;  /* 0x0000005d5e14723e */ /* 0x000fe200000000ff */
[----:B------:R-:W-:Y:S01]  /*22170*/  FADD.FTZ R193, R193, R200 ;  /* 0x000000c8c1c17221 */ /* 0x000fe20000010000 */
[----:B------:R-:W-:Y:S02]  /*22180*/  F2FP.F16.F32.PACK_AB R21, R95, R96 ;  /* 0x000000605f15723e */ /* 0x000fe400000000ff */
[----:B-----5:R-:W-:Y:S01]  /*22190*/  F2FP.F16.F32.PACK_AB R22, R37, R36 ;  /* 0x000000242516723e */ /* 0x020fe200000000ff */
[----:B------:R-:W-:Y:S01]  /*221a0*/  FADD.FTZ R202, R202, R193 ;  /* 0x000000c1caca7221 */ /* 0x000fe20000010000 */
[----:B--2---:R-:W-:Y:S03]  /*221b0*/  F2FP.F16.F32.PACK_AB R23, R38, R39 ;  /* 0x000000272617723e */ /* 0x004fe600000000ff */
[----:B------:R-:W-:Y:S04]  /*221c0*/  FADD.FTZ R171, R171, R202 ;  /* 0x000000caabab7221 */ /* 0x000fe80000010000 */
[C---:B-1----:R-:W-:Y:S03]  /*221d0*/  HMMA.16816.F32 R8, R20.reuse, R28, R8 ;  /* 0x0000001c1408723c */ /* 0x042fe60000001808 */
[----:B------:R-:W-:Y:S04]  /*221e0*/  FADD.FTZ R172, R172, R171 ;  /* 0x000000abacac7221 */ /* 0x000fe80000010000 */
[----:B------:R-:W-:Y:S01]  /*221f0*/  FADD.FTZ R175, R175, R172 ;  /* 0x000000acafaf7221 */ /* 0x000fe20000010000 */
[C---:B------:R-:W-:Y:S01]  /*22200*/  HMMA.16816.F32 R132, R20.reuse, R30, R132 ;  /* 0x0000001e1484723c */ /* 0x040fe20000001884 */
[----:B------:R-:W1:Y:S02]  /*22210*/  LDSM.16.MT88.4 R28, [R7+0x6000] ;  /* 0x00600000071c783b */ /* 0x000e640000004200 */
[----:B------:R-:W-:Y:S04]  /*22220*/  FADD.FTZ R175, R174, R175 ;  /* 0x000000afaeaf7221 */ /* 0x000fe80000010000 */
[----:B------:R-:W-:Y:S01]  /*22230*/  FADD.FTZ R154, R154, R175 ;  /* 0x000000af9a9a7221 */ /* 0x000fe20000010000 */
[C---:B---3--:R-:W-:Y:S03]  /*22240*/  HMMA.16816.F32 R136, R20.reuse, R32, R136 ;  /* 0x000000201488723c */ /* 0x048fe60000001888 */
[----:B------:R-:W-:Y:S04]  /*22250*/  FADD.FTZ R157, R157, R154 ;  /* 0x0000009a9d9d7221 */ /* 0x000fe80000010000 */
[----:B------:R-:W-:Y:S01]  /*22260*/  FADD.FTZ R156, R156, R157 ;  /* 0x0000009d9c9c7221 */ /* 0x000fe20000010000 */
[C---:B------:R-:W-:Y:S01]  /*22270*/  HMMA.16816.F32 R140, R20.reuse, R34, R140 ;  /* 0x00000022148c723c */ /* 0x040fe2000000188c */
[----:B------:R-:W2:Y:S02]  /*22280*/  LDSM.16.MT88.4 R32, [R225+0x10800] ;  /* 0x01080000e120783b */ /* 0x000ea40000004200 */
[----:B------:R-:W-:Y:S04]  /*22290*/  FADD.FTZ R159, R159, R156 ;  /* 0x0000009c9f9f7221 */ /* 0x000fe80000010000 */
[----:B------:R-:W-:Y:S01]  /*222a0*/  FADD.FTZ R160, R160, R159 ;  /* 0x0000009fa0a07221 */ /* 0x000fe20000010000 */
[C---:B----4-:R-:W-:Y:S03]  /*222b0*/  HMMA.16816.F32 R144, R20.reuse, R24, R144 ;  /* 0x000000181490723c */ /* 0x050fe60000001890 */
[----:B------:R-:W-:Y:S04]  /*222c0*/  FADD.FTZ R45, R45, R160 ;  /* 0x000000a02d2d7221 */ /* 0x000fe80000010000 */
[----:B------:R-:W-:Y:S01]  /*222d0*/  FADD.FTZ R44, R48, R45 ;  /* 0x0000002d302c7221 */ /* 0x000fe20000010000 */
[C---:B------:R-:W-:Y:S01]  /*222e0*/  HMMA.16816.F32 R148, R20.reuse, R26, R148 ;  /* 0x0000001a1494723c */ /* 0x040fe20000001894 */
[----:B------:R-:W3:Y:S02]  /*222f0*/  LDSM.16.MT88.4 R24, [R224+0x10800] ;  /* 0x01080000e018783b */ /* 0x000ee40000004200 */
[--C-:B------:R-:W-:Y:S01]  /*22300*/  FFMA.FTZ R45, R117, UR4, -R180.reuse ;  /* 0x00000004752d7c23 */ /* 0x100fe200080108b4 */
[----:B------:R-:W-:Y:S01]  /*22310*/  FFMA.FTZ R48, R120, UR4, -R180 ;  /* 0x0000000478307c23 */ /* 0x000fe200080108b4 */
[----:B------:R-:W-:Y:S01]  /*22320*/  FADD.FTZ R44, R49, R44 ;  /* 0x0000002c312c7221 */ /* 0x000fe20000010000 */
[----:B------:R-:W-:Y:S02]  /*22330*/  FFMA.FTZ R49, R121, UR4, -R180 ;  /* 0x0000000479317c23 */ /* 0x000fe400080108b4 */
[C---:B-1----:R-:W-:Y:S01]  /*22340*/  HMMA.16816.F32 R12, R20.reuse, R28, R12 ;  /* 0x0000001c140c723c */ /* 0x042fe2000000180c */
[----:B------:R-:W-:Y:S02]  /*22350*/  MUFU.EX2 R45, R45 ;  /* 0x0000002d002d7308 */ /* 0x000fe40000000800 */
[----:B------:R-:W-:Y:S01]  /*22360*/  FADD.FTZ R51, R51, R44 ;  /* 0x0000002c33337221 */ /* 0x000fe20000010000 */
[----:B------:R-:W-:Y:S07]  /*22370*/  FFMA.FTZ R44, R116, UR4, -R180 ;  /* 0x00000004742c7c23 */ /* 0x000fee00080108b4 */
[----:B------:R-:W-:Y:S01]  /*22380*/  MUFU.EX2 R48, R48 ;  /* 0x0000003000307308 */ /* 0x000fe20000000800 */
[----:B------:R-:W-:Y:S01]  /*22390*/  FADD.FTZ R54, R54, R51 ;  /* 0x0000003336367221 */ /* 0x000fe20000010000 */
[----:B------:R-:W-:Y:S01]  /*223a0*/  HMMA.16816.F32 R16, R20, R30, R16 ;  /* 0x0000001e1410723c */ /* 0x000fe20000001810 */
[----:B------:R-:W1:Y:S07]  /*223b0*/  LDSM.16.MT88.4 R28, [R6+0x6800] ;  /* 0x00680000061c783b */ /* 0x000e6e0000004200 */
[----:B------:R-:W-:Y:S01]  /*223c0*/  MUFU.EX2 R44, R44 ;  /* 0x0000002c002c7308 */ /* 0x000fe20000000800 */
[----:B------:R-:W-:Y:S01]  /*223d0*/  F2FP.F16.F32.PACK_AB R20, R98, R97 ;  /* 0x000000616214723e */ /* 0x000fe200000000ff */
[--C-:B------:R-:W-:Y:S01]  /*223e0*/  FFMA.FTZ R51, R122, UR4, -R167.reuse ;  /* 0x000000047a337c23 */ /* 0x100fe200080108a7 */
[----:B------:R-:W-:Y:S07]  /*223f0*/  F2FP.F16.F32.PACK_AB R21, R99, R100 ;  /* 0x000000646315723e */ /* 0x000fee00000000ff */
[----:B------:R-:W-:Y:S01]  /*22400*/  MUFU.EX2 R49, R49 ;  /* 0x0000003100317308 */ /* 0x000fe20000000800 */
[----:B------:R-:W-:Y:S01]  /*22410*/  F2FP.F16.F32.PACK_AB R22, R102, R101 ;  /* 0x000000656616723e */ /* 0x000fe200000000ff */
[----:B------:R-:W-:Y:S01]  /*22420*/  FADD.FTZ R53, R53, R54 ;  /* 0x0000003635357221 */ /* 0x000fe20000010000 */
[----:B------:R-:W-:Y:S07]  /*22430*/  F2FP.F16.F32.PACK_AB R23, R103, R104 ;  /* 0x000000686717723e */ /* 0x000fee00000000ff */
[----:B------:R-:W-:Y:S01]  /*22440*/  MUFU.EX2 R51, R51 ;  /* 0x0000003300337308 */ /* 0x000fe20000000800 */
[--C-:B------:R-:W-:Y:S01]  /*22450*/  FFMA.FTZ R54, R127, UR4, -R167.reuse ;  /* 0x000000047f367c23 */ /* 0x100fe200080108a7 */
[----:B------:R-:W-:Y:S01]  /*22460*/  FFMA.FTZ R167, R131, UR4, -R167 ;  /* 0x0000000483a77c23 */ /* 0x000fe200080108a7 */
[----:B------:R-:W-:Y:S01]  /*22470*/  FADD.FTZ R56, R56, R53 ;  /* 0x0000003538387221 */ /* 0x000fe20000010000 */
[----:B------:R-:W-:Y:S01]  /*22480*/  FADD.FTZ R53, R67, R62 ;  /* 0x0000003e43357221 */ /* 0x000fe20000010000 */
[C---:B--2---:R-:W-:Y:S05]  /*22490*/  HMMA.16816.F32 R8, R20.reuse, R32, R8 ;  /* 0x000000201408723c */ /* 0x044fea0000001808 */
[----:B------:R-:W2:Y:S01]  /*224a0*/  MUFU.EX2 R54, R54 ;  /* 0x0000003600367308 */ /* 0x000ea20000000800 */
[----:B------:R-:W-:Y:S01]  /*224b0*/  FADD.FTZ R63, R63, R56 ;  /* 0x000000383f3f7221 */ /* 0x000fe20000010000 */
[--C-:B------:R-:W-:Y:S08]  /*224c0*/  FFMA.FTZ R56, R128, UR4, -R180.reuse ;  /* 0x0000000480387c23 */ /* 0x100ff000080108b4 */
[----:B------:R-:W-:Y:S01]  /*224d0*/  MUFU.EX2 R167, R167 ;  /* 0x000000a700a77308 */ /* 0x000fe20000000800 */
[----:B------:R-:W-:Y:S01]  /*224e0*/  FADD.FTZ R53, R70, R53 ;  /* 0x0000003546357221 */ /* 0x000fe20000010000 */
[----:B------:R-:W-:Y:S01]  /*224f0*/  FADD.FTZ R60, R60, R63 ;  /* 0x0000003f3c3c7221 */ /* 0x000fe20000010000 */
[C---:B------:R-:W-:Y:S01]  /*22500*/  HMMA.16816.F32 R132, R20.reuse, R34, R132 ;  /* 0x000000221484723c */ /* 0x040fe20000001884 */
[----:B------:R-:W4:Y:S06]  /*22510*/  LDSM.16.MT88.4 R32, [R7+0x6800] ;  /* 0x006800000720783b */ /* 0x000f2c0000004200 */
[----:B------:R-:W-:Y:S01]  /*22520*/  MUFU.EX2 R56, R56 ;  /* 0x0000003800387308 */ /* 0x000fe20000000800 */
[----:B------:R-:W-:Y:S01]  /*22530*/  FADD.FTZ R68, R68, R53 ;  /* 0x0000003544447221 */ /* 0x000fe20000010000 */
[--C-:B------:R-:W-:Y:S01]  /*22540*/  FFMA.FTZ R53, R125, UR4, -R180.reuse ;  /* 0x000000047d357c23 */ /* 0x100fe200080108b4 */
[----:B------:R-:W-:Y:S01]  /*22550*/  FFMA.FTZ R180, R129, UR4, -R180 ;  /* 0x0000000481b47c23 */ /* 0x000fe200080108b4 */
[----:B------:R-:W-:Y:S01]  /*22560*/  FADD.FTZ R61, R61, R60 ;  /* 0x0000003c3d3d7221 */ /* 0x000fe20000010000 */
[----:B--2---:R-:W-:Y:S01]  /*22570*/  F2FP.F16.F32.PACK_AB R153, R54, R55 ;  /* 0x000000373699723e */ /* 0x004fe200000000ff */
[C---:B---3--:R-:W-:Y:S04]  /*22580*/  HMMA.16816.F32 R136, R20.reuse, R24, R136 ;  /* 0x000000181488723c */ /* 0x048fe80000001888 */
[----:B------:R-:W2:Y:S01]  /*22590*/  MUFU.EX2 R243, R180 ;  /* 0x000000b400f37308 */ /* 0x000ea20000000800 */
[----:B------:R-:W-:Y:S01]  /*225a0*/  FADD.FTZ R64, R64, R61 ;  /* 0x0000003d40407221 */ /* 0x000fe20000010000 */
[----:B------:R-:W-:Y:S08]  /*225b0*/  FADD.FTZ R65, R65, R68 ;  /* 0x0000004441417221 */ /* 0x000ff00000010000 */
[----:B------:R-:W3:Y:S01]  /*225c0*/  MUFU.EX2 R53, R53 ;  /* 0x0000003500357308 */ /* 0x000ee20000000800 */
[----:B------:R-:W-:Y:S01]  /*225d0*/  FADD.FTZ R71, R71, R64 ;  /* 0x0000004047477221 */ /* 0x000fe20000010000 */
[C---:B------:R-:W-:Y:S01]  /*225e0*/  HMMA.16816.F32 R140, R20.reuse, R26, R140 ;  /* 0x0000001a148c723c */ /* 0x040fe2000000188c */
[----:B------:R-:W5:Y:S02]  /*225f0*/  LDSM.16.MT88.4 R24, [R225+0x11000] ;  /* 0x01100000e118783b */ /* 0x000f640000004200 */
[----:B------:R-:W-:Y:S01]  /*22600*/  FADD.FTZ R71, R66, R71 ;  /* 0x0000004742477221 */ /* 0x000fe20000010000 */
[----:B------:R-:W-:Y:S01]  /*22610*/  FADD.FTZ R76, R76, R65 ;  /* 0x000000414c4c7221 */ /* 0x000fe20000010000 */
[----:B--2---:R-:W-:Y:S03]  /*22620*/  F2FP.F16.F32.PACK_AB R154, R243, R56 ;  /* 0x00000038f39a723e */ /* 0x004fe600000000ff */
[C---:B-1----:R-:W-:Y:S03]  /*22630*/  HMMA.16816.F32 R144, R20.reuse, R28, R144 ;  /* 0x0000001c1490723c */ /* 0x042fe60000001890 */
[----:B---3--:R-:W-:Y:S01]  /*22640*/  F2FP.F16.F32.PACK_AB R152, R53, R52 ;  /* 0x000000343598723e */ /* 0x008fe200000000ff */
[----:B------:R-:W-:Y:S01]  /*22650*/  FADD.FTZ R72, R72, R71 ;  /* 0x0000004748487221 */ /* 0x000fe20000010000 */
[----:B------:R-:W-:Y:S03]  /*22660*/  FADD.FTZ R73, R73, R76 ;  /* 0x0000004c49497221 */ /* 0x000fe60000010000 */
[C---:B------:R-:W-:Y:S01]  /*22670*/  HMMA.16816.F32 R148, R20.reuse, R30, R148 ;  /* 0x0000001e1494723c */ /* 0x040fe20000001894 */
[----:B------:R-:W1:Y:S02]  /*22680*/  LDSM.16.MT88.4 R28, [R224+0x11000] ;  /* 0x01100000e01c783b */ /* 0x000e640000004200 */
[----:B------:R-:W-:Y:S01]  /*22690*/  FADD.FTZ R72, R69, R72 ;  /* 0x0000004845487221 */ /* 0x000fe20000010000 */
[----:B------:R-:W-:Y:S03]  /*226a0*/  FADD.FTZ R78, R78, R73 ;  /* 0x000000494e4e7221 */ /* 0x000fe60000010000 */
[----:B------:R-:W-:Y:S01]  /*226b0*/  FADD.FTZ R77, R77, R72 ;  /* 0x000000484d4d7221 */ /* 0x000fe20000010000 */
[----:B------:R-:W-:Y:S01]  /*226c0*/  FADD.FTZ R75, R75, R78 ;  /* 0x0000004e4b4b7221 */ /* 0x000fe20000010000 */
[C---:B----4-:R-:W-:Y:S03]  /*226d0*/  HMMA.16816.F32 R12, R20.reuse, R32, R12 ;  /* 0x00000020140c723c */ /* 0x050fe6000000180c */
[----:B------:R-:W-:Y:S01]  /*226e0*/  FADD.FTZ R74, R74, R77 ;  /* 0x0000004d4a4a7221 */ /* 0x000fe20000010000 */
[----:B------:R-:W-:Y:S03]  /*226f0*/  FADD.FTZ R82, R82, R75 ;  /* 0x0000004b52527221 */ /* 0x000fe60000010000 */
[----:B------:R-:W-:Y:S01]  /*22700*/  FADD.FTZ R79, R79, R74 ;  /* 0x0000004a4f4f7221 */ /* 0x000fe20000010000 */
[----:B------:R-:W-:Y:S01]  /*22710*/  HMMA.16816.F32 R16, R20, R34, R16 ;  /* 0x000000221410723c */ /* 0x000fe20000001810 */
[----:B------:R-:W2:Y:S02]  /*22720*/  LDSM.16.MT88.4 R32, [R6+0x7000] ;  /* 0x007000000620783b */ /* 0x000ea40000004200 */
[----:B------:R-:W-:Y:S01]  /*22730*/  F2FP.F16.F32.PACK_AB R20, R45, R44 ;  /* 0x0000002c2d14723e */ /* 0x000fe200000000ff */
[----:B------:R-:W-:Y:S01]  /*22740*/  FADD.FTZ R80, R80, R79 ;  /* 0x0000004f50507221 */ /* 0x000fe20000010000 */
[----:B------:R-:W-:Y:S01]  /*22750*/  F2FP.F16.F32.PACK_AB R21, R46, R47 ;  /* 0x0000002f2e15723e */ /* 0x000fe200000000ff */
[----:B------:R-:W-:Y:S01]  /*22760*/  FADD.FTZ R81, R81, R82 ;  /* 0x0000005251517221 */ /* 0x000fe20000010000 */
[----:B------:R-:W-:Y:S01]  /*22770*/  F2FP.F16.F32.PACK_AB R22, R49, R48 ;  /* 0x000000303116723e */ /* 0x000fe200000000ff */
[----:B------:R-:W-:Y:S01]  /*22780*/  FADD.FTZ R83, R83, R80 ;  /* 0x0000005053537221 */ /* 0x000fe20000010000 */
[----:B------:R-:W-:Y:S01]  /*22790*/  F2FP.F16.F32.PACK_AB R23, R50, R51 ;  /* 0x000000333217723e */ /* 0x000fe200000000ff */
[----:B------:R-:W-:Y:S02]  /*227a0*/  FADD.FTZ R84, R84, R81 ;  /* 0x0000005154547221 */ /* 0x000fe40000010000 */
[----:B------:R-:W-:Y:S02]  /*227b0*/  FADD.FTZ R40, R40, R83 ;  /* 0x0000005328287221 */ /* 0x000fe40000010000 */
[----:B------:R-:W-:Y:S02]  /*227c0*/  FADD.FTZ R41, R41, R84 ;  /* 0x0000005429297221 */ /* 0x000fe40000010000 */
[C---:B-----5:R-:W-:Y:S03]  /*227d0*/  HMMA.16816.F32 R8, R20.reuse, R24, R8 ;  /* 0x000000181408723c */ /* 0x060fe60000001808 */
[----:B------:R-:W-:Y:S02]  /*227e0*/  FADD.FTZ R43, R43, R40 ;  /* 0x000000282b2b7221 */ /* 0x000fe40000010000 */
[----:B------:R-:W3:Y:S02]  /*227f0*/  MUFU.EX2 R40, R130 ;  /* 0x0000008200287308 */ /* 0x000ee40000000800 */
[----:B------:R-:W-:Y:S01]  /*22800*/  FADD.FTZ R42, R42, R43 ;  /* 0x0000002b2a2a7221 */ /* 0x000fe20000010000 */
[C---:B------:R-:W-:Y:S01]  /*22810*/  HMMA.16816.F32 R132, R20.reuse, R26, R132 ;  /* 0x0000001a1484723c */ /* 0x040fe20000001884 */
[----:B------:R-:W4:Y:S02]  /*22820*/  LDSM.16.MT88.4 R24, [R7+0x7000] ;  /* 0x007000000718783b */ /* 0x000f240000004200 */
[----:B------:R-:W-:Y:S04]  /*22830*/  FADD.FTZ R91, R91, R42 ;  /* 0x0000002a5b5b7221 */ /* 0x000fe80000010000 */
[----:B------:R-:W-:Y:S01]  /*22840*/  FADD.FTZ R92, R92, R91 ;  /* 0x0000005b5c5c7221 */ /* 0x000fe20000010000 */
[C---:B-1----:R-:W-:Y:S03]  /*22850*/  HMMA.16816.F32 R136, R20.reuse, R28, R136 ;  /* 0x0000001c1488723c */ /* 0x042fe60000001888 */
[----:B---3--:R-:W-:Y:S01]  /*22860*/  F2FP.F16.F32.PACK_AB R155, R167, R40 ;  /* 0x00000028a79b723e */ /* 0x008fe200000000ff */
[----:B------:R-:W-:Y:S04]  /*22870*/  FADD.FTZ R87, R87, R92 ;  /* 0x0000005c57577221 */ /* 0x000fe80000010000 */
[C---:B------:R-:W-:Y:S01]  /*22880*/  HMMA.16816.F32 R140, R20.reuse, R30, R140 ;  /* 0x0000001e148c723c */ /* 0x040fe2000000188c */
[----:B------:R-:W1:Y:S02]  /*22890*/  LDSM.16.MT88.4 R28, [R225+0x11800] ;  /* 0x01180000e11c783b */ /* 0x000e640000004200 */
        /* <DEDUP_REMOVED lines=18> */
[C---:B-1----:R-:W-:Y:S01]  /*229c0*/  HMMA.16816.F32 R160, R152.reuse, R28, R8 ;  /* 0x0000001c98a0723c */ /* 0x042fe20000001808 */
[----:B------:R1:W5:Y:S04]  /*229d0*/  LDSM.16.MT88.4 R8, [R7+0x7800] ;  /* 0x007800000708783b */ /* 0x0003680000004200 */
[----:B------:R-:W-:Y:S01]  /*229e0*/  FADD.FTZ R25, R93, R86 ;  /* 0x000000565d197221 */ /* 0x000fe20000010000 */
[----:B------:R-:W-:Y:S02]  /*229f0*/  FADD.FTZ R104, R103, R104 ;  /* 0x0000006867687221 */ /* 0x000fe40000010000 */
[C---:B------:R-:W-:Y:S03]  /*22a00*/  HMMA.16816.F32 R132, R152.reuse, R30, R132 ;  /* 0x0000001e9884723c */ /* 0x040fe60000001884 */
[----:B------:R-:W-:Y:S01]  /*22a10*/  FADD.FTZ R25, R94, R25 ;  /* 0x000000195e197221 */ /* 0x000fe20000010000 */
[----:B------:R-:W-:Y:S04]  /*22a20*/  FADD.FTZ R47, R47, R104 ;  /* 0x000000682f2f7221 */ /* 0x000fe80000010000 */
[C---:B--2---:R-:W-:Y:S03]  /*22a30*/  HMMA.16816.F32 R136, R152.reuse, R32, R136 ;  /* 0x000000209888723c */ /* 0x044fe60000001888 */
[----:B---3--:R-:W-:Y:S01]  /*22a40*/  FADD.FTZ R6, R36, R25 ;  /* 0x0000001924067221 */ /* 0x008fe20000010000 */
        /* <DEDUP_REMOVED lines=8> */
[----:B-1----:R-:W-:Y:S01]  /*22ad0*/  FADD.FTZ R7, R101, R98 ;  /* 0x0000006265077221 */ /* 0x002fe20000010000 */
        /* <DEDUP_REMOVED lines=13> */
[----:B------:R-:W-:Y:S04]  /*22bb0*/  FADD.FTZ R53, R53, R52 ;  /* 0x0000003435357221 */ /* 0x000fe80000010000 */
[----:B------:R-:W-:Y:S04]  /*22bc0*/  FADD.FTZ R56, R56, R53 ;  /* 0x0000003538387221 */ /* 0x000fe80000010000 */
[----:B------:R-:W-:Y:S01]  /*22bd0*/  FADD.FTZ R243, R243, R56 ;  /* 0x00000038f3f37221 */ /* 0x000fe20000010000 */
[----:B------:R-:W-:Y:S06]  /*22be0*/  @P0 BRA `(.L_x_2413) ;  /* 0xffffffb0005c0947 */ /* 0x000fec000383ffff */
.L_x_2409:
[----:B------:R-:W1:Y:S01]  /*22bf0*/  SHFL.BFLY PT, R4, R243, 0x2, 0x1f ;  /* 0x0c401f00f3047f89 */ /* 0x000e6200000e0000 */
[----:B------:R-:W2:Y:S01]  /*22c00*/  LDC.U8 R12, c[0x0][0x548] ;  /* 0x00015200ff0c7b82 */ /* 0x000ea20000000000 */
[----:B------:R-:W-:Y:S01]  /*22c10*/  ISETP.NE.AND P2, PT, R230, -0x1, PT ;  /* 0xffffffffe600780c */ /* 0x000fe20003f45270 */
[----:B------:R-:W-:Y:S01]  /*22c20*/  BSSY.RECONVERGENT B0, `(.L_x_2414) ;  /* 0x0000097000007945 */ /* 0x000fe20003800200 */
[----:B------:R-:W3:Y:S01]  /*22c30*/  SHFL.BFLY PT, R3, R244, 0x2, 0x1f ;  /* 0x0c401f00f4037f89 */ /* 0x000ee200000e0000 */
[----:B------:R-:W-:Y:S02]  /*22c40*/  MOV R14, 0x10 ;  /* 0x00000010000e7802 */ /* 0x000fe40000000f00 */
[----:B------:R-:W-:Y:S01]  /*22c50*/  MOV R16, 0x20 ;  /* 0x0000002000107802 */ /* 0x000fe20000000f00 */
[----:B------:R-:W4:Y:S01]  /*22c60*/  S2R R18, SR_CTAID.Z ;  /* 0x0000000000127919 */ /* 0x000f220000002700 */
[----:B------:R-:W-:Y:S01]  /*22c70*/  SEL R14, R14, 0xfffffff0, !P1 ;  /* 0xfffffff00e0e7807 */ /* 0x000fe20004800000 */
[----:B------:R-:W5:Y:S01]  /*22c80*/  S2UR UR8, SR_CTAID.X ;  /* 0x00000000000879c3 */ /* 0x000f620000002500 */
[----:B------:R-:W-:-:S07]  /*22c90*/  LOP3.LUT R227, R227, 0x30, RZ, 0xc0, !PT ;  /* 0x00000030e3e37812 */ /* 0x000fce00078ec0ff */
[----:B------:R-:W4:Y:S01]  /*22ca0*/  LDC R20, c[0x0][0x434] ;  /* 0x00010d00ff147b82 */ /* 0x000f220000000800 */
[----:B-1----:R-:W-:Y:S02]  /*22cb0*/  FADD.FTZ R11, R4, R243 ;  /* 0x000000f3040b7221 */ /* 0x002fe40000010000 */
[----:B------:R-:W1:Y:S01]  /*22cc0*/  S2R R4, SR_TID.X ;  /* 0x0000000000047919 */ /* 0x000e620000002100 */
[----:B---3--:R-:W-:Y:S02]  /*22cd0*/  FADD.FTZ R10, R3, R244 ;  /* 0x000000f4030a7221 */ /* 0x008fe40000010000 */
[----:B------:R-:W3:Y:S04]  /*22ce0*/  SHFL.BFLY PT, R6, R11, 0x1, 0x1f ;  /* 0x0c201f000b067f89 */ /* 0x000ee800000e0000 */
[----:B------:R-:W2:Y:S01]  /*22cf0*/  SHFL.BFLY PT, R5, R10, 0x1, 0x1f ;  /* 0x0c201f000a057f89 */ /* 0x000ea200000e0000 */
[----:B-----5:R-:W-:Y:S01]  /*22d00*/  USHF.L.U32 UR8, UR8, 0x6, URZ ;  /* 0x0000000608087899 */ /* 0x020fe200080006ff */
[----:B---3--:R-:W-:Y:S01]  /*22d10*/  FADD.FTZ R6, R11, R6 ;  /* 0x000000060b067221 */ /* 0x008fe20000010000 */
[----:B-1----:R-:W-:Y:S01]  /*22d20*/  SHF.L.U32 R8, R4, 0x4, RZ ;  /* 0x0000000404087819 */ /* 0x002fe200000006ff */
[----:B--2---:R-:W-:Y:S01]  /*22d30*/  FADD.FTZ R5, R10, R5 ;  /* 0x000000050a057221 */ /* 0x004fe20000010000 */
[----:B------:R-:W-:Y:S01]  /*22d40*/  SHF.L.U32 R3, R4, 0x1, RZ ;  /* 0x0000000104037819 */ /* 0x000fe200000006ff */
[----:B------:R-:W1:Y:S01]  /*22d50*/  MUFU.RCP R9, R6 ;  /* 0x0000000600097308 */ /* 0x000e620000001000 */
[----:B------:R-:W-:Y:S01]  /*22d60*/  LOP3.LUT R8, R8, 0x1c0, RZ, 0xc0, !PT ;  /* 0x000001c008087812 */ /* 0x000fe200078ec0ff */
[----:B------:R-:W2:Y:S01]  /*22d70*/  @!P2 LDC.64 R10, c[0x0][0x400] ;  /* 0x00010000ff0aab82 */ /* 0x000ea20000000a00 */
[----:B------:R-:W-:-:S02]  /*22d80*/  LOP3.LUT R228, R228, 0x6, R3, 0xf8, !PT ;  /* 0x00000006e4e47812 */ /* 0x000fc400078ef803 */
[----:B------:R-:W-:Y:S02]  /*22d90*/  LOP3.LUT R3, R8, 0x38, R3, 0xf8, !PT ;  /* 0x0000003808037812 */ /* 0x000fe400078ef803 */
[----:B------:R-:W-:Y:S01]  /*22da0*/  FSETP.NE.FTZ.AND P6, PT, R6, RZ, PT ;  /* 0x000000ff0600720b */ /* 0x000fe20003fd5000 */
[----:B------:R-:W3:Y:S01]  /*22db0*/  MUFU.RCP R7, R5 ;  /* 0x0000000500077308 */ /* 0x000ee20000001000 */
[----:B------:R-:W-:Y:S02]  /*22dc0*/  LOP3.LUT R3, R228, R3, RZ, 0xfc, !PT ;  /* 0x00000003e4037212 */ /* 0x000fe400078efcff */
[----:B------:R-:W-:Y:S02]  /*22dd0*/  FSETP.NE.FTZ.AND P5, PT, R5, RZ, PT ;  /* 0x000000ff0500720b */ /* 0x000fe40003fb5000 */
[----:B------:R-:W-:Y:S01]  /*22de0*/  LEA R15, R3, UR6, 0x1 ;  /* 0x00000006030f7c11 */ /* 0x000fe2000f8e08ff */
[----:B------:R-:W2:Y:S01]  /*22df0*/  LDCU.64 UR6, c[0x0][0x358] ;  /* 0x00006b00ff0677ac */ /* 0x000ea20008000a00 */
[----:B------:R-:W2:Y:S01]  /*22e00*/  S2R R3, SR_CTAID.Y ;  /* 0x0000000000037919 */ /* 0x000ea20000002600 */
[----:B------:R-:W-:-:S02]  /*22e10*/  R2P PR, R4, 0x18 ;  /* 0x0000001804007804 */ /* 0x000fc40000000000 */
[----:B-1----:R-:W-:Y:S02]  /*22e20*/  FSEL R9, R9, 1, P6 ;  /* 0x3f80000009097808 */ /* 0x002fe40003000000 */
[----:B------:R-:W-:Y:S01]  /*22e30*/  ISETP.NE.AND P1, PT, R12, RZ, PT ;  /* 0x000000ff0c00720c */ /* 0x000fe20003f25270 */
[----:B------:R-:W-:Y:S01]  /*22e40*/  @P6 MUFU.LG2 R6, R6 ;  /* 0x0000000600066308 */ /* 0x000fe20000000c00 */
[----:B------:R-:W-:Y:S01]  /*22e50*/  SEL R16, R16, 0xffffffe0, !P3 ;  /* 0xffffffe010107807 */ /* 0x000fe20005800000 */
[C---:B------:R-:W-:Y:S01]  /*22e60*/  FMUL.FTZ R160, R9.reuse, R160 ;  /* 0x000000a009a07220 */ /* 0x040fe20000410000 */
[C---:B------:R-:W-:Y:S01]  /*22e70*/  FMUL.FTZ R161, R9.reuse, R161 ;  /* 0x000000a109a17220 */ /* 0x040fe20000410000 */
[----:B------:R-:W-:Y:S01]  /*22e80*/  FMUL.FTZ R132, R9, R132 ;  /* 0x0000008409847220 */ /* 0x000fe20000410000 */
[----:B---3--:R-:W-:Y:S01]  /*22e90*/  FSEL R7, R7, 1, P5 ;  /* 0x3f80000007077808 */ /* 0x008fe20002800000 */
[C---:B------:R-:W-:Y:S01]  /*22ea0*/  FMUL.FTZ R133, R9.reuse, R133 ;  /* 0x0000008509857220 */ /* 0x040fe20000410000 */
[C---:B------:R-:W-:Y:S01]  /*22eb0*/  FMUL.FTZ R136, R9.reuse, R136 ;  /* 0x0000008809887220 */ /* 0x040fe20000410000 */
[----:B------:R-:W-:Y:S01]  /*22ec0*/  FMUL.FTZ R137, R9, R137 ;  /* 0x0000008909897220 */ /* 0x000fe20000410000 */
        /* <DEDUP_REMOVED lines=8> */
[C---:B------:R-:W-:Y:S01]  /*22f50*/  FMUL.FTZ R140, R9.reuse, R140 ;  /* 0x0000008c098c7220 */ /* 0x040fe20000410000 */
[----:B------:R-:W-:Y:S01]  /*22f60*/  FMUL.FTZ R141, R9, R141 ;  /* 0x0000008d098d7220 */ /* 0x000fe20000410000 */
[C---:B------:R-:W-:Y:S01]  /*22f70*/  FMUL.FTZ R142, R7.reuse, R142 ;  /* 0x0000008e078e7220 */ /* 0x040fe20000410000 */
[----:B------:R-:W-:Y:S01]  /*22f80*/  FMUL.FTZ R143, R7, R143 ;  /* 0x0000008f078f7220 */ /* 0x000fe20000410000 */
[----:B------:R-:W-:Y:S01]  /*22f90*/  F2FP.F16.F32.PACK_AB R132, R133, R132 ;  /* 0x000000848584723e */ /* 0x000fe200000000ff */
[----:B------:R-:W-:Y:S01]  /*22fa0*/  IMAD.IADD R19, R16, 0x1, R15 ;  /* 0x0000000110137824 */ /* 0x000fe200078e020f */
[----:B------:R-:W-:Y:S01]  /*22fb0*/  F2FP.F16.F32.PACK_AB R134, R135, R134 ;  /* 0x000000868786723e */ /* 0x000fe200000000ff */
[----:B------:R-:W-:Y:S01]  /*22fc0*/  FMUL.FTZ R144, R9, R144 ;  /* 0x0000009009907220 */ /* 0x000fe20000410000 */
[----:B------:R-:W-:Y:S01]  /*22fd0*/  IADD3 R17, PT, PT, R15, 0x40, RZ ;  /* 0x000000400f117810 */ /* 0x000fe20007ffe0ff */
[----:B------:R-:W-:Y:S01]  /*22fe0*/  FMUL.FTZ R145, R9, R145 ;  /* 0x0000009109917220 */ /* 0x000fe20000410000 */
[C---:B------:R-:W-:Y:S01]  /*22ff0*/  IADD3 R21, PT, PT, R14.reuse, R15, RZ ;  /* 0x0000000f0e157210 */ /* 0x040fe20007ffe0ff */
[C---:B------:R-:W-:Y:S01]  /*23000*/  FMUL.FTZ R146, R7.reuse, R146 ;  /* 0x0000009207927220 */ /* 0x040fe20000410000 */
[----:B------:R-:W-:Y:S01]  /*23010*/  FMUL.FTZ R147, R7, R147 ;  /* 0x0000009307937220 */ /* 0x000fe20000410000 */
[----:B------:R-:W-:Y:S01]  /*23020*/  @P4 IADD3 R17, PT, PT, R15, -0x40, RZ ;  /* 0xffffffc00f114810 */ /* 0x000fe20007ffe0ff */
[----:B------:R-:W1:Y:S01]  /*23030*/  @P2 LDC.64 R12, c[0x0][0x408] ;  /* 0x00010200ff0c2b82 */ /* 0x000e620000000a00 */
[C---:B------:R-:W-:Y:S01]  /*23040*/  FMUL.FTZ R148, R9.reuse, R148 ;  /* 0x0000009409947220 */ /* 0x040fe20000410000 */
[----:B------:R-:W-:Y:S01]  /*23050*/  FMUL.FTZ R149, R9, R149 ;  /* 0x0000009509957220 */ /* 0x000fe20000410000 */
[C---:B------:R-:W-:Y:S01]  /*23060*/  FMUL.FTZ R150, R7.reuse, R150 ;  /* 0x0000009607967220 */ /* 0x040fe20000410000 */
[----:B------:R-:W-:Y:S01]  /*23070*/  FMUL.FTZ R151, R7, R151 ;  /* 0x0000009707977220 */ /* 0x000fe20000410000 */
[----:B------:R-:W-:Y:S01]  /*23080*/  F2FP.F16.F32.PACK_AB R136, R137, R136 ;  /* 0x000000888988723e */ /* 0x000fe200000000ff */
[----:B------:R-:W-:Y:S01]  /*23090*/  STS [R15], R160 ;  /* 0x000000a00f007388 */ /* 0x000fe20000000800 */
[----:B------:R-:W-:Y:S01]  /*230a0*/  F2FP.F16.F32.PACK_AB R138, R139, R138 ;  /* 0x0000008a8b8a723e */ /* 0x000fe200000000ff */
[----:B--2---:R-:W-:Y:S01]  /*230b0*/  @!P2 IMAD.WIDE.U32 R24, R3, R10, RZ ;  /* 0x0000000a0318a225 */ /* 0x004fe200078e00ff */
[----:B------:R-:W-:Y:S01]  /*230c0*/  F2FP.F16.F32.PACK_AB R140, R141, R140 ;  /* 0x0000008c8d8c723e */ /* 0x000fe200000000ff */
[----:B------:R2:W-:Y:S01]  /*230d0*/  STS [R15+0x400], R162 ;  /* 0x000400a20f007388 */ /* 0x0005e20000000800 */
[----:B------:R-:W-:Y:S01]  /*230e0*/  F2FP.F16.F32.PACK_AB R142, R143, R142 ;  /* 0x0000008e8f8e723e */ /* 0x000fe200000000ff */
[----:B------:R-:W3:Y:S01]  /*230f0*/  @P5 MUFU.LG2 R5, R5 ;  /* 0x0000000500055308 */ /* 0x000ee20000000c00 */
[----:B------:R-:W-:Y:S01]  /*23100*/  IADD3 R23, PT, PT, R14, R19, RZ ;  /* 0x000000130e177210 */ /* 0x000fe20007ffe0ff */
[----:B------:R-:W-:Y:S01]  /*23110*/  STS [R21], R132 ;  /* 0x0000008415007388 */ /* 0x000fe20000000800 */
[----:B------:R-:W-:Y:S01]  /*23120*/  F2FP.F16.F32.PACK_AB R144, R145, R144 ;  /* 0x000000909190723e */ /* 0x000fe200000000ff */
[----:B------:R-:W-:Y:S01]  /*23130*/  FMUL.FTZ R156, R9, R156 ;  /* 0x0000009c099c7220 */ /* 0x000fe20000410000 */
[----:B------:R-:W-:Y:S01]  /*23140*/  F2FP.F16.F32.PACK_AB R146, R147, R146 ;  /* 0x000000929392723e */ /* 0x000fe200000000ff */
[----:B------:R5:W-:Y:S01]  /*23150*/  STS [R21+0x400], R134 ;  /* 0x0004008615007388 */ /* 0x000be20000000800 */
[----:B------:R-:W-:Y:S01]  /*23160*/  F2FP.F16.F32.PACK_AB R148, R149, R148 ;  /* 0x000000949594723e */ /* 0x000fe200000000ff */
[----:B------:R-:W-:Y:S01]  /*23170*/  FMUL.FTZ R157, R9, R157 ;  /* 0x0000009d099d7220 */ /* 0x000fe20000410000 */
[----:B------:R-:W-:Y:S01]  /*23180*/  F2FP.F16.F32.PACK_AB R150, R151, R150 ;  /* 0x000000969796723e */ /* 0x000fe200000000ff */
[----:B------:R-:W-:Y:S01]  /*23190*/  STS [R19], R136 ;  /* 0x0000008813007388 */ /* 0x000fe20000000800 */
[----:B------:R-:W-:Y:S01]  /*231a0*/  ISETP.NE.OR P3, PT, R230, -0x1, !P1 ;  /* 0xffffffffe600780c */ /* 0x000fe20004f65670 */
[C---:B------:R-:W-:Y:S01]  /*231b0*/  FMUL.FTZ R158, R7.reuse, R158 ;  /* 0x0000009e079e7220 */ /* 0x040fe20000410000 */
[----:B------:R-:W-:Y:S01]  /*231c0*/  FMUL.FTZ R159, R7, R159 ;  /* 0x0000009f079f7220 */ /* 0x000fe20000410000 */
[----:B------:R4:W-:Y:S01]  /*231d0*/  STS [R19+0x400], R138 ;  /* 0x0004008a13007388 */ /* 0x0009e20000000800 */
[----:B------:R-:W-:Y:S01]  /*231e0*/  FMUL.FTZ R152, R9, R152 ;  /* 0x0000009809987220 */ /* 0x000fe20000410000 */
[----:B------:R-:W-:Y:S01]  /*231f0*/  FMUL.FTZ R154, R7, R154 ;  /* 0x0000009a079a7220 */ /* 0x000fe20000410000 */
[----:B------:R-:W-:Y:S01]  /*23200*/  LOP3.LUT P4, RZ, R4, 0x3, RZ, 0xc0, !PT ;  /* 0x0000000304ff7812 */ /* 0x000fe2000788c0ff */
[----:B------:R-:W-:Y:S01]  /*23210*/  STS [R23], R140 ;  /* 0x0000008c17007388 */ /* 0x000fe20000000800 */
[----:B------:R-:W-:Y:S01]  /*23220*/  FMUL.FTZ R9, R9, R153 ;  /* 0x0000009909097220 */ /* 0x000fe20000410000 */
[----:B------:R-:W-:Y:S01]  /*23230*/  FMUL.FTZ R7, R7, R155 ;  /* 0x0000009b07077220 */ /* 0x000fe20000410000 */
[----:B------:R-:W-:Y:S01]  /*23240*/  F2FP.F16.F32.PACK_AB R156, R157, R156 ;  /* 0x0000009c9d9c723e */ /* 0x000fe200000000ff */
[----:B------:R4:W-:Y:S01]  /*23250*/  STS [R23+0x400], R142 ;  /* 0x0004008e17007388 */ /* 0x0009e20000000800 */
[----:B--2---:R-:W-:Y:S01]  /*23260*/  IADD3 R15, PT, PT, R14, R17, RZ ;  /* 0x000000110e0f7210 */ /* 0x004fe20007ffe0ff */
[----:B-1----:R-:W-:Y:S01]  /*23270*/  @P2 IMAD.WIDE.U32 R26, R230, R12, RZ ;  /* 0x0000000ce61a2225 */ /* 0x002fe200078e00ff */
[----:B------:R-:W-:Y:S01]  /*23280*/  F2FP.F16.F32.PACK_AB R158, R159, R158 ;  /* 0x0000009e9f9e723e */ /* 0x000fe200000000ff */
[----:B------:R-:W-:Y:S01]  /*23290*/  STS [R17], R144 ;  /* 0x0000009011007388 */ /* 0x000fe20000000800 */
[----:B------:R-:W-:Y:S01]  /*232a0*/  F2FP.F16.F32.PACK_AB R9, R9, R152 ;  /* 0x000000980909723e */ /* 0x000fe200000000ff */
[----:B---3--:R-:W-:Y:S01]  /*232b0*/  @P5 FMUL.FTZ R5, R5, 0.69314718246459960938 ;  /* 0x3f31721805055820 */ /* 0x008fe20000410000 */
[----:B------:R-:W-:Y:S01]  /*232c0*/  F2FP.F16.F32.PACK_AB R7, R7, R154 ;  /* 0x0000009a0707723e */ /* 0x000fe200000000ff */
[----:B------:R1:W-:Y:S01]  /*232d0*/  STS [R17+0x400], R146 ;  /* 0x0004009211007388 */ /* 0x0003e20000000800 */
[----:B-----5:R-:W-:Y:S01]  /*232e0*/  IMAD.IADD R21, R16, 0x1, R17 ;  /* 0x0000000110157824 */ /* 0x020fe200078e0211 */
[----:B------:R-:W-:Y:S01]  /*232f0*/  SHF.R.U32.HI R8, RZ, 0x2, R4 ;  /* 0x00000002ff087819 */ /* 0x000fe20000011604 */
[----:B------:R-:W2:Y:S01]  /*23300*/  @!P1 LDC R16, c[0x0][0x3e0] ;  /* 0x0000f800ff109b82 */ /* 0x000ea20000000800 */
[----:B------:R-:W-:Y:S02]  /*23310*/  STS [R15], R148 ;  /* 0x000000940f007388 */ /* 0x000fe40000000800 */
[----:B------:R-:W-:-:S02]  /*23320*/  IADD3 R14, PT, PT, R14, R21, RZ ;  /* 0x000000150e0e7210 */ /* 0x000fc40007ffe0ff */
[----:B------:R3:W-:Y:S01]  /*23330*/  STS [R15+0x400], R150 ;  /* 0x000400960f007388 */ /* 0x0007e20000000800 */
[----:B------:R-:W-:Y:S02]  /*23340*/  LOP3.LUT R8, R227, 0x7, R8, 0xf8, !PT ;  /* 0x00000007e3087812 */ /* 0x000fe400078ef808 */
[----:B----4-:R-:W4:Y:S01]  /*23350*/  @P6 LDC R19, c[0x0][0x458] ;  /* 0x00011600ff136b82 */ /* 0x010f220000000800 */
[----:B------:R-:W-:Y:S04]  /*23360*/  STS [R21], R156 ;  /* 0x0000009c15007388 */ /* 0x000fe80000000800 */
[----:B------:R2:W-:Y:S03]  /*23370*/  STS [R21+0x400], R158 ;  /* 0x0004009e15007388 */ /* 0x0005e60000000800 */
[----:B------:R-:W5:Y:S01]  /*23380*/  @P5 LDC R23, c[0x0][0x458] ;  /* 0x00011600ff175b82 */ /* 0x000f620000000800 */
[----:B------:R2:W-:Y:S04]  /*23390*/  STS [R14], R9 ;  /* 0x000000090e007388 */ /* 0x0005e80000000800 */
[----:B------:R4:W-:Y:S03]  /*233a0*/  STS [R14+0x400], R7 ;  /* 0x000400070e007388 */ /* 0x0009e60000000800 */
[----:B-1----:R-:W1:Y:S01]  /*233b0*/  @P1 LDC R17, c[0x0][0x454] ;  /* 0x00011500ff111b82 */ /* 0x002e620000000800 */
[----:B---3--:R-:W-:-:S02]  /*233c0*/  @!P2 IMAD R15, R3, R11, R25 ;  /* 0x0000000b030fa224 */ /* 0x008fc400078e0219 */
[----:B------:R-:W-:-:S05]  /*233d0*/  @P6 FMUL.FTZ R25, R6, 0.69314718246459960938 ;  /* 0x3f31721806196820 */ /* 0x000fca0000410000 */
[----:B------:R-:W3:Y:S01]  /*233e0*/  LDC.64 R10, c[0x0][0x408] ;  /* 0x00010200ff0a7b82 */ /* 0x000ee20000000a00 */
[----:B------:R-:W-:Y:S01]  /*233f0*/  @P2 IMAD R15, R230, R13, R27 ;  /* 0x0000000de60f2224 */ /* 0x000fe200078e021b */
[----:B------:R-:W-:Y:S01]  /*23400*/  SHF.R.U32.HI R13, RZ, 0x3, R4 ;  /* 0x00000003ff0d7819 */ /* 0x000fe20000011604 */
[----:B------:R-:W-:Y:S01]  /*23410*/  @!P3 IMAD R230, R3, R20, RZ ;  /* 0x0000001403e6b224 */ /* 0x000fe200078e02ff */
[----:B------:R-:W-:Y:S01]  /*23420*/  IADD3 R4, PT, PT, R231, -UR8, RZ ;  /* 0x80000008e7047c10 */ /* 0x000fe2000fffe0ff */
[----:B--2---:R-:W-:-:S03]  /*23430*/  @!P1 IMAD R21, R3, R16, R18 ;  /* 0x0000001003159224 */ /* 0x004fc600078e0212 */
[----:B------:R-:W-:Y:S01]  /*23440*/  BAR.SYNC.DEFER_BLOCKING 0x0 ;  /* 0x0000000000007b1d */ /* 0x000fe20000010000 */
[----:B------:R-:W-:Y:S02]  /*23450*/  ISETP.GE.AND P0, PT, R13, R4, PT ;  /* 0x000000040d00720c */ /* 0x000fe40003f06270 */
[----:B------:R-:W-:Y:S01]  /*23460*/  MOV R9, 0x7f800000 ;  /* 0x7f80000000097802 */ /* 0x000fe20000000f00 */
[----:B------:R-:W-:Y:S02]  /*23470*/  @!P1 IMAD R21, R21, R20, RZ ;  /* 0x0000001415159224 */ /* 0x000fe400078e02ff */
[----:B----4-:R-:W-:Y:S01]  /*23480*/  @P6 FFMA.FTZ R9, R2, R19, R25 ;  /* 0x0000001302096223 */ /* 0x010fe20000010019 */
[----:B------:R-:W-:Y:S01]  /*23490*/  MOV R7, 0x7f800000 ;  /* 0x7f80000000077802 */ /* 0x000fe20000000f00 */
[----:B-----5:R-:W-:Y:S01]  /*234a0*/  @P5 FFMA.FTZ R7, R0, R23, R5 ;  /* 0x0000001700075223 */ /* 0x020fe20000010005 */
[----:B-1----:R-:W-:Y:S01]  /*234b0*/  @P1 IMAD R21, R18, R17, R230 ;  /* 0x0000001112151224 */ /* 0x002fe200078e02e6 */
[----:B------:R-:W-:Y:S06]  /*234c0*/  @P4 BRA `(.L_x_2415) ;  /* 0x0000000000304947 */ /* 0x000fec0003800000 */
[----:B------:R-:W1:Y:S01]  /*234d0*/  LDCU.64 UR4, c[0x0][0x420] ;  /* 0x00008400ff0477ac */ /* 0x000e620008000a00 */
[----:B------:R-:W-:Y:S02]  /*234e0*/  VIADD R21, R21, UR8 ;  /* 0x0000000815157c36 */ /* 0x000fe40008000000 */
[----:B------:R-:W-:Y:S02]  /*234f0*/  VIADD R231, R231, -UR8 ;  /* 0x80000008e7e77c36 */ /* 0x000fe40008000000 */
        /* <DEDUP_REMOVED lines=9> */
.L_x_2415:
[----:B------:R-:W-:Y:S05]  /*23590*/  BSYNC.RECONVERGENT B0 ;  /* 0x0000000000007941 */ /* 0x000fea0003800200 */
.L_x_2414:
[----:B------:R-:W-:Y:S01]  /*235a0*/  MOV R227, RZ ;  /* 0x000000ff00e37202 */ /* 0x000fe20000000f00 */
[----:B------:R-:W2:Y:S01]  /*235b0*/  LDCU.64 UR4, c[0x0][0x410] ;  /* 0x00008200ff0477ac */ /* 0x000ea20008000a00 */
[----:B------:R-:W4:Y:S01]  /*235c0*/  LDS.128 R20, [R239] ;  /* 0x00000000ef147984 */ /* 0x000f220000000c00 */
[----:B------:R-:W-:Y:S01]  /*235d0*/  @P2 MOV R24, R26 ;  /* 0x0000001a00182202 */ /* 0x000fe20000000f00 */
[C---:B-1----:R-:W-:Y:S01]  /*235e0*/  VIADD R9, R13.reuse, 0x10 ;  /* 0x000000100d097836 */ /* 0x042fe20000000000 */
[----:B------:R-:W-:Y:S01]  /*235f0*/  IADD3 R7, PT, PT, R13, 0x20, RZ ;  /* 0x000000200d077810 */ /* 0x000fe20007ffe0ff */
[----:B---3--:R-:W-:Y:S01]  /*23600*/  IMAD.WIDE.U32 R2, R10, UR8, R226 ;  /* 0x000000080a027c25 */ /* 0x008fe2000f8e00e2 */
[----:B------:R-:W-:Y:S02]  /*23610*/  BSSY.RECONVERGENT B0, `(.L_x_2416) ;  /* 0x0000020000007945 */ /* 0x000fe40003800200 */
[----:B------:R-:W-:Y:S01]  /*23620*/  ISETP.GE.AND P2, PT, R9, R4, PT ;  /* 0x000000040900720c */ /* 0x000fe20003f46270 */
[----:B------:R-:W-:Y:S01]  /*23630*/  IMAD R0, R11, UR8, R3 ;  /* 0x000000080b007c24 */ /* 0x000fe2000f8e0203 */
[----:B------:R-:W-:Y:S01]  /*23640*/  IADD3 R14, P1, PT, R24, R2, RZ ;  /* 0x00000002180e7210 */ /* 0x000fe20007f3e0ff */
[----:B------:R-:W-:Y:S01]  /*23650*/  VIADD R5, R13, 0x30 ;  /* 0x000000300d057836 */ /* 0x000fe20000000000 */
[----:B------:R-:W1:Y:S01]  /*23660*/  @!P0 LDC.64 R2, c[0x0][0x3f0] ;  /* 0x0000fc00ff028b82 */ /* 0x000e620000000a00 */
[-C--:B------:R-:W-:Y:S01]  /*23670*/  ISETP.GE.AND P3, PT, R7, R4.reuse, PT ;  /* 0x000000040700720c */ /* 0x080fe20003f66270 */
[----:B------:R3:W1:Y:S01]  /*23680*/  LDS.128 R24, [R239+0x1800] ;  /* 0x00180000ef187984 */ /* 0x0006620000000c00 */
[----:B------:R-:W-:Y:S01]  /*23690*/  IMAD.X R15, R15, 0x1, R0, P1 ;  /* 0x000000010f0f7824 */ /* 0x000fe200008e0600 */
[----:B------:R-:W-:-:S02]  /*236a0*/  ISETP.GE.AND P4, PT, R5, R4, PT ;  /* 0x000000040500720c */ /* 0x000fc40003f86270 */
[----:B------:R3:W1:Y:S01]  /*236b0*/  LDS.128 R4, [R239+0x800] ;  /* 0x00080000ef047984 */ /* 0x0006620000000c00 */
[----:B--2---:R-:W-:-:S04]  /*236c0*/  IMAD.WIDE.U32 R14, R18, UR4, R14 ;  /* 0x00000004120e7c25 */ /* 0x004fc8000f8e000e */
[----:B------:R-:W-:Y:S01]  /*236d0*/  IMAD R19, R18, UR5, R15 ;  /* 0x0000000512137c24 */ /* 0x000fe2000f8e020f */
[----:B------:R-:W-:-:S05]  /*236e0*/  @!P0 MOV R18, R14 ;  /* 0x0000000e00128202 */ /* 0x000fca0000000f00 */
[----:B------:R-:W-:-:S04]  /*236f0*/  @!P0 IMAD.WIDE.U32 R16, R13, R10, R18 ;  /* 0x0000000a0d108225 */ /* 0x000fc800078e0012 */
[----:B------:R-:W-:Y:S01]  /*23700*/  @!P0 IMAD R0, R13, R11, R17 ;  /* 0x0000000b0d008224 */ /* 0x000fe200078e0211 */
[----:B-1----:R-:W-:-:S04]  /*23710*/  @!P0 LEA R2, P1, R16, R2, 0x1 ;  /* 0x0000000210028211 */ /* 0x002fc800078208ff */
[----:B------:R-:W-:-:S05]  /*23720*/  @!P0 LEA.HI.X R3, R16, R3, R0, 0x1, P1 ;  /* 0x0000000310038211 */ /* 0x000fca00008f0c00 */
[----:B----4-:R3:W-:Y:S01]  /*23730*/  @!P0 STG.E.128 desc[UR6][R2.64], R20 ;  /* 0x0000001402008986 */ /* 0x0107e2000c101d06 */
[----:B------:R-:W-:Y:S05]  /*23740*/  @P2 BRA `(.L_x_2417) ;  /* 0x0000000000302947 */ /* 0x000fea0003800000 */
        /* <DEDUP_REMOVED lines=12> */
.L_x_2417:
[----:B------:R-:W-:Y:S05]  /*23810*/  BSYNC.RECONVERGENT B0 ;  /* 0x0000000000007941 */ /* 0x000fea0003800200 */
.L_x_2416:
        /* <DEDUP_REMOVED lines=15> */
.L_x_2419:
[----:B------:R-:W-:Y:S05]  /*23910*/  BSYNC.RECONVERGENT B0 ;  /* 0x0000000000007941 */ /* 0x000fea0003800200 */
.L_x_2418:
        /* <DEDUP_REMOVED lines=13> */
.L_x_2420:
        /* <DEDUP_REMOVED lines=9> */
.L_x_7146:


//--------------------- .text._ZN5flash24flash_fwd_splitkv_kernelI23Flash_fwd_kernel_traitsILi64ELi64ELi256ELi4ELb0ELb0EN7cutlass6half_tE19Flash_kernel_traitsILi64ELi64ELi256ELi4ES3_EELb1ELb0ELb0ELb0ELb1ELb1ELb0ELb1EEEvNS_16Flash_fwd_paramsE --------------------------
	.section	.text._ZN5flash24flash_fwd_splitkv_kernelI23Flash_fwd_kernel_traitsILi64ELi64ELi256ELi4ELb0ELb0EN7cutlass6half_tE19Flash_kernel_traitsILi64ELi64ELi256ELi4ES3_EELb1ELb0ELb0ELb0ELb1ELb1ELb0ELb1EEEvNS_16Flash_fwd_paramsE,"ax",@progbits
	.align	128
        .global         _ZN5flash24flash_fwd_splitkv_kernelI23Flash_fwd_kernel_traitsILi64ELi64ELi256ELi4ELb0ELb0EN7cutlass6half_tE19Flash_kernel_traitsILi64ELi64ELi256ELi4ES3_EELb1ELb0ELb0ELb0ELb1ELb1ELb0ELb1EEEvNS_16Flash_fwd_paramsE
        .type           _ZN5flash24flash_fwd_splitkv_kernelI23Flash_fwd_kernel_traitsILi64ELi64ELi256ELi4ELb0ELb0EN7cutlass6half_tE19Flash_kernel_traitsILi64ELi64ELi256ELi4ES3_EELb1ELb0ELb0ELb0ELb1ELb1ELb0ELb1EEEvNS_16Flash_fwd_paramsE,@function
        .size           _ZN5flash24flash_fwd_splitkv_kernelI23Flash_fwd_kernel_traitsILi64ELi64ELi256ELi4ELb0ELb0EN7cutlass6half_tE19Flash_kernel_traitsILi64ELi64ELi256ELi4ES3_EELb1ELb0ELb0ELb0ELb1ELb1ELb0ELb1EEEvNS_16Flash_fwd_paramsE,(.L_x_7147 - _ZN5flash24flash_fwd_splitkv_kernelI23Flash_fwd_kernel_traitsILi64ELi64ELi256ELi4ELb0ELb0EN7cutlass6half_tE19Flash_kernel_traitsILi64ELi64ELi256ELi4ES3_EELb1ELb0ELb0ELb0ELb1ELb1ELb0ELb1EEEvNS_16Flash_fwd_paramsE)
        .other          _ZN5flash24flash_fwd_splitkv_kernelI23Flash_fwd_kernel_traitsILi64ELi64ELi256ELi4ELb0ELb0EN7cutlass6half_tE19Flash_kernel_traitsILi64ELi64ELi256ELi4ES3_EELb1ELb0ELb0ELb0ELb1ELb1ELb0ELb1EEEvNS_16Flash_fwd_paramsE,@"STO_CUDA_ENTRY STV_DEFAULT"
_ZN5flash24flash_fwd_splitkv_kernelI23Flash_fwd_kernel_traitsILi64ELi64ELi256ELi4ELb0ELb0EN7cutlass6half_tE19Flash_kernel_traitsILi64ELi64ELi256ELi4ES3_EELb1ELb0ELb0ELb0ELb1ELb1ELb0ELb1EEEvNS_16Flash_fwd_paramsE:
.text._ZN5flash24flash_fwd_splitkv_kernelI23Flash_fwd_kernel_traitsILi64ELi64ELi256ELi4ELb0ELb0EN7cutlass6half_tE19Flash_kernel_traitsILi64ELi64ELi256ELi4ES3_EELb1ELb0ELb0ELb0ELb1ELb1ELb0ELb1EEEvNS_16Flash_fwd_paramsE:
        /* <DEDUP_REMOVED lines=54> */
.L_x_2421:
        /* <DEDUP_REMOVED lines=30> */
[----:B------:R-:W2:Y:S01]  /*0540*/  LDC.64 R12, c[0x0][0x408] ;  /* 0x00010200ff0c7b82 */ /* 0x000ea20000000a00 */
[----:B------:R-:W-:Y:S01]  /*0550*/  IADD3 R11, PT, PT, -R145, R14, RZ ;  /* 0x0000000e910b7210 */ /* 0x000fe20007ffe1ff */
[----:B------:R-:W3:Y:S01]  /*0560*/  LDCU.64 UR6, c[0x0][0x410] ;  /* 0x00008200ff0677ac */ /* 0x000ee20008000a00 */
[----:B------:R-:W-:Y:S01]  /*0570*/  SHF.R.U32.HI R14, RZ, 0x3, R146 ;  /* 0x00000003ff0e7819 */ /* 0x000fe20000011692 */
[----:B------:R-:W-:Y:S01]  /*0580*/  BSSY.RECONVERGENT B0, `(.L_x_2423) ;  /* 0x000002f000007945 */ /* 0x000fe20003800200 */
[----:B------:R-:W-:Y:S01]  /*0590*/  SHF.L.U32 R0, R146, 0x3, RZ ;  /* 0x0000000392007819 */ /* 0x000fe200000006ff */
[----:B------:R-:W4:Y:S01]  /*05a0*/  LDCU UR8, c[0x0][0x3e0] ;  /* 0x00007c00ff0877ac */ /* 0x000f220008000800 */
[C---:B------:R-:W-:Y:S01]  /*05b0*/  ISETP.GE.AND P0, PT, R14.reuse, R11, PT ;  /* 0x0000000b0e00720c */ /* 0x040fe20003f06270 */
[C---:B------:R-:W-:Y:S01]  /*05c0*/  VIADD R17, R14.reuse, 0x10 ;  /* 0x000000100e117836 */ /* 0x040fe20000000000 */
[----:B------:R-:W-:-:S02]  /*05d0*/  IADD3 R16, PT, PT, R14, 0x20, RZ ;  /* 0x000000200e107810 */ /* 0x000fc40007ffe0ff */
[----:B------:R-:W-:Y:S01]  /*05e0*/  IADD3 R15, PT, PT, R14, 0x30, RZ ;  /* 0x000000300e0f7810 */ /* 0x000fe20007ffe0ff */
[----:B------:R-:W5:Y:S01]  /*05f0*/  @!P1 LDC.64 R2, c[0x0][0x400] ;  /* 0x00010000ff029b82 */ /* 0x000f620000000a00 */
[-C--:B------:R-:W-:Y:S02]  /*0600*/  ISETP.GE.AND P3, PT, R17, R11.reuse, PT ;  /* 0x0000000b1100720c */ /* 0x080fe40003f66270 */
[-C--:B------:R-:W-:Y:S02]  /*0610*/  ISETP.GE.AND P4, PT, R16, R11.reuse, PT ;  /* 0x0000000b1000720c */ /* 0x080fe40003f86270 */
[----:B------:R-:W-:Y:S01]  /*0620*/  ISETP.GE.AND P5, PT, R15, R11, PT ;  /* 0x0000000b0f00720c */ /* 0x000fe20003fa6270 */
[----:B--2---:R-:W-:-:S04]  /*0630*/  @P1 IMAD.WIDE.U32 R4, R25, R12, RZ ;  /* 0x0000000c19041225 */ /* 0x004fc800078e00ff */
[----:B----4-:R-:W-:Y:S02]  /*0640*/  IMAD R10, R10, UR8, R21 ;  /* 0x000000080a0a7c24 */ /* 0x010fe4000f8e0215 */
[----:B-----5:R-:W-:Y:S01]  /*0650*/  @!P1 IMAD.WIDE.U32 R6, R28, R2, RZ ;  /* 0x000000021c069225 */ /* 0x020fe200078e00ff */
[----:B------:R-:W-:Y:S02]  /*0660*/  LOP3.LUT R2, R0, 0x38, RZ, 0xc0, !PT ;  /* 0x0000003800027812 */ /* 0x000fe400078ec0ff */
[----:B------:R-:W-:Y:S01]  /*0670*/  @P1 MOV R6, R4 ;  /* 0x0000000400061202 */ /* 0x000fe20000000f00 */
[----:B------:R-:W-:Y:S02]  /*0680*/  @!P1 IMAD R7, R28, R3, R7 ;  /* 0x000000031c079224 */ /* 0x000fe400078e0207 */
[----:B------:R-:W-:Y:S02]  /*0690*/  IMAD.MOV.U32 R3, RZ, RZ, RZ ;  /* 0x000000ffff037224 */ /* 0x000fe400078e00ff */
[----:B------:R-:W-:-:S02]  /*06a0*/  @P1 IMAD R7, R25, R13, R5 ;  /* 0x0000000d19071224 */ /* 0x000fc400078e0205 */
[C---:B------:R-:W-:Y:S01]  /*06b0*/  IMAD.WIDE.U32 R2, R145.reuse, R12, R2 ;  /* 0x0000000c91027225 */ /* 0x040fe200078e0002 */
[----:B------:R-:W2:Y:S03]  /*06c0*/  @!P0 LDC.64 R4, c[0x0][0x3f0] ;  /* 0x0000fc00ff048b82 */ /* 0x000ea60000000a00 */
[----:B------:R-:W-:Y:S01]  /*06d0*/  IMAD R0, R145, R13, R3 ;  /* 0x0000000d91007224 */ /* 0x000fe200078e0203 */
[----:B------:R-:W-:-:S05]  /*06e0*/  IADD3 R2, P1, PT, R6, R2, RZ ;  /* 0x0000000206027210 */ /* 0x000fca0007f3e0ff */
[----:B------:R-:W-:Y:S02]  /*06f0*/  IMAD.X R3, R7, 0x1, R0, P1 ;  /* 0x0000000107037824 */ /* 0x000fe400008e0600 */
[C---:B---3--:R-:W-:Y:S01]  /*0700*/  IMAD.WIDE.U32 R8, R21.reuse, UR6, R2 ;  /* 0x0000000615087c25 */ /* 0x048fe2000f8e0002 */
[----:B------:R-:W3:Y:S03]  /*0710*/  LDCU UR6, c[0x0][0x434] ;  /* 0x00008680ff0677ac */ /* 0x000ee60008000800 */
[----:B------:R-:W-:Y:S01]  /*0720*/  IMAD R7, R21, UR7, R9 ;  /* 0x0000000715077c24 */ /* 0x000fe2000f8e0209 */
[----:B------:R-:W-:-:S05]  /*0730*/  @!P0 MOV R6, R8 ;  /* 0x0000000800068202 */ /* 0x000fca0000000f00 */
[----:B------:R-:W-:-:S04]  /*0740*/  @!P0 IMAD.WIDE.U32 R2, R14, R12, R6 ;  /* 0x0000000c0e028225 */ /* 0x000fc800078e0006 */
[----:B------:R-:W-:Y:S01]  /*0750*/  @!P0 IMAD R0, R14, R13, R3 ;  /* 0x0000000d0e008224 */ /* 0x000fe200078e0203 */
[----:B--2---:R-:W-:-:S04]  /*0760*/  @!P0 LEA R4, P1, R2, R4, 0x1 ;  /* 0x0000000402048211 */ /* 0x004fc800078208ff */
[----:B------:R-:W-:Y:S01]  /*0770*/  @!P0 LEA.HI.X R5, R2, R5, R0, 0x1, P1 ;  /* 0x0000000502058211 */ /* 0x000fe200008f0c00 */
[----:B---3--:R-:W-:-:S04]  /*0780*/  IMAD R10, R10, UR6, R145 ;  /* 0x000000060a0a7c24 */ /* 0x008fc8000f8e0291 */
        /* <DEDUP_REMOVED lines=14> */
.L_x_2424:
[----:B------:R-:W-:Y:S05]  /*0870*/  BSYNC.RECONVERGENT B0 ;  /* 0x0000000000007941 */ /* 0x000fea0003800200 */
.L_x_2423:
        /* <DEDUP_REMOVED lines=14> */
.L_x_2426:
[----:B------:R-:W-:Y:S05]  /*0960*/  BSYNC.RECONVERGENT B0 ;  /* 0x0000000000007941 */ /* 0x000fea0003800200 */
.L_x_2425:
        /* <DEDUP_REMOVED lines=14> */
.L_x_2428:
[----:B------:R-:W-:Y:S05]  /*0a50*/  BSYNC.RECONVERGENT B0 ;  /* 0x0000000000007941 */ /* 0x000fea0003800200 */
.L_x_2427:
[----:B------:R-:W5:Y:S01]  /*0a60*/  LDCU.64 UR6, c[0x0][0x420] ;  /* 0x00008400ff0677ac */ /* 0x000f620008000a00 */
[----:B------:R-:W-:-:S04]  /*0a70*/  LOP3.LUT P0, R0, R146, 0x7, RZ, 0xc0, !PT ;  /* 0x0000000792007812 */ /* 0x000fc8000780c0ff */
[----:B------:R-:W-:Y:S02]  /*0a80*/  ISETP.GE.OR P2, PT, R14, R11, P0 ;  /* 0x0000000b0e00720c */ /* 0x000fe40000746670 */
[C---:B------:R-:W-:Y:S02]  /*0a90*/  ISETP.NE.OR P1, PT, R0.reuse, RZ, P3 ;  /* 0x000000ff0000720c */ /* 0x040fe40001f25670 */
[----:B------:R-:W-:Y:S02]  /*0aa0*/  ISETP.NE.OR P0, PT, R0, RZ, P4 ;  /* 0x000000ff0000720c */ /* 0x000fe40002705670 */
[----:B--2---:R-:W-:Y:S02]  /*0ab0*/  IADD3 R3, P3, PT, R10, R14, RZ ;  /* 0x0000000e0a037210 */ /* 0x004fe40007f7e0ff */
[----:B------:R-:W-:Y:S02]  /*0ac0*/  ISETP.NE.OR P4, PT, R0, RZ, P5 ;  /* 0x000000ff0000720c */ /* 0x000fe40002f85670 */
[----:B---34-:R-:W-:-:S02]  /*0ad0*/  LEA.HI.X.SX32 R4, R10, RZ, 0x1, P3 ;  /* 0x000000ff0a047211 */ /* 0x018fc400018f0eff */
[----:B-----5:R-:W-:Y:S01]  /*0ae0*/  LEA R2, P3, R3, UR6, 0x2 ;  /* 0x0000000603027c11 */ /* 0x020fe2000f8610ff */
[----:B------:R-:W-:-:S03]  /*0af0*/  @!P2 IMAD.MOV.U32 R5, RZ, RZ, 0x7f800000 ;  /* 0x7f800000ff05a424 */ /* 0x000fc600078e00ff */
[----:B------:R-:W-:Y:S01]  /*0b00*/  LEA.HI.X R3, R3, UR7, R4, 0x2, P3 ;  /* 0x0000000703037c11 */ /* 0x000fe200098f1404 */
[----:B------:R-:W-:Y:S02]  /*0b10*/  @!P1 IMAD.MOV.U32 R4, RZ, RZ, 0x7f800000 ;  /* 0x7f800000ff049424 */ /* 0x000fe400078e00ff */
[----:B------:R-:W-:Y:S02]  /*0b20*/  @!P0 IMAD.MOV.U32 R0, RZ, RZ, 0x7f800000 ;  /* 0x7f800000ff008424 */ /* 0x000fe400078e00ff */
[----:B------:R2:W-:Y:S04]  /*0b30*/  @!P2 STG.E desc[UR4][R2.64], R5 ;  /* 0x000000050200a986 */ /* 0x0005e8000c101904 */
[----:B------:R2:W-:Y:S04]  /*0b40*/  @!P1 STG.E desc[UR4][R2.64+0x40], R4 ;  /* 0x0000400402009986 */ /* 0x0005e8000c101904 */
[----:B------:R2:W-:Y:S01]  /*0b50*/  @!P0 STG.E desc[UR4][R2.64+0x80], R0 ;  /* 0x0000800002008986 */ /* 0x0005e2000c101904 */
[----:B------:R-:W-:Y:S05]  /*0b60*/  @P4 EXIT ;  /* 0x000000000000494d */ /* 0x000fea0003800000 */
[----:B--2---:R-:W-:-:S05]  /*0b70*/  MOV R0, 0x7f800000 ;  /* 0x7f80000000007802 */ /* 0x004fca0000000f00 */
[----:B------:R-:W-:Y:S01]  /*0b80*/  STG.E desc[UR4][R2.64+0xc0], R0 ;  /* 0x0000c00002007986 */ /* 0x000fe2000c101904 */
[----:B------:R-:W-:Y:S05]  /*0b90*/  EXIT ;  /* 0x000000000000794d */ /* 0x000fea0003800000 */
.L_x_2422:
        /* <DEDUP_REMOVED lines=10> */
.L_x_2429:
        /* <DEDUP_REMOVED lines=111> */
.L_x_2430:
        /* <DEDUP_REMOVED lines=16> */
.L_x_2432:
[----:B------:R-:W3:Y:S01]  /*1430*/  LDC.64 R18, c[0x0][0x3b8] ;  /* 0x0000ee00ff127b82 */ /* 0x000ee20000000a00 */
[----:B--2---:R-:W-:-:S05]  /*1440*/  IADD3 R2, PT, PT, R6, R11, RZ ;  /* 0x0000000b06027210 */ /* 0x004fca0007ffe0ff */
[C---:B---3--:R-:W-:Y:S02]  /*1450*/  IMAD R0, R2.reuse, R19, RZ ;  /* 0x0000001302007224 */ /* 0x048fe400078e02ff */
[----:B------:R-:W-:-:S05]  /*1460*/  IMAD.WIDE.U32 R2, R2, R18, RZ ;  /* 0x0000001202027225 */ /* 0x000fca00078e00ff */
[----:B------:R-:W-:Y:S02]  /*1470*/  IADD3 R8, PT, PT, R3, R0, RZ ;  /* 0x0000000003087210 */ /* 0x000fe40007ffe0ff */
[----:B------:R-:W-:Y:S02]  /*1480*/  MOV R7, R2 ;  /* 0x0000000200077202 */ /* 0x000fe40000000f00 */
.L_x_2433:
        /* <DEDUP_REMOVED lines=15> */
.L_x_2434:
[----:B------:R-:W2:Y:S01]  /*1580*/  LDC.64 R14, c[0x0][0x3c0] ;  /* 0x0000f000ff0e7b82 */ /* 0x000ea20000000a00 */
[----:B------:R-:W-:-:S05]  /*1590*/  IADD3 R0, PT, PT, R6, R11, RZ ;  /* 0x0000000b06007210 */ /* 0x000fca0007ffe0ff */
[C---:B--2---:R-:W-:Y:S02]  /*15a0*/  IMAD R4, R0.reuse, R15, RZ ;  /* 0x0000000f00047224 */ /* 0x044fe400078e02ff */
[----:B------:R-:W-:-:S05]  /*15b0*/  IMAD.WIDE.U32 R2, R0, R14, RZ ;  /* 0x0000000e00027225 */ /* 0x000fca00078e00ff */
[----:B------:R-:W-:Y:S02]  /*15c0*/  IADD3 R5, PT, PT, R3, R4, RZ ;  /* 0x0000000403057210 */ /* 0x000fe40007ffe0ff */
[----:B------:R-:W-:-:S07]  /*15d0*/  MOV R4, R2 ;  /* 0x0000000200047202 */ /* 0x000fce0000000f00 */
.L_x_2435:
        /* <DEDUP_REMOVED lines=54> */
.L_x_2431:
        /* <DEDUP_REMOVED lines=9> */
[----:B------:R-:W3:Y:S01]  /*19d0*/  LDC R26, c[0x0][0x450] ;  /* 0x00011400ff1a7b82 */ /* 0x000ee20000000800 */
[----:B------:R-:W-:Y:S01]  /*19e0*/  MOV R73, RZ ;  /* 0x000000ff00497202 */ /* 0x000fe20000000f00 */
[----:B------:R-:W-:Y:S01]  /*19f0*/  IMAD.SHL.U32 R71, R18, 0x10, RZ ;  /* 0x0000001012477824 */ /* 0x000fe200078e00ff */
[----:B------:R-:W-:Y:S01]  /*1a00*/  SHF.L.U32 R30, R29, 0x8, RZ ;  /* 0x000000081d1e7819 */ /* 0x000fe200000006ff */
[----:B------:R-:W-:Y:S01]  /*1a10*/  IMAD.SHL.U32 R97, R14, 0x10, RZ ;  /* 0x000000100e617824 */ /* 0x000fe200078e00ff */
[----:B------:R-:W-:-:S02]  /*1a20*/  SHF.L.U64.HI R81, R18, 0x4, R19 ;  /* 0x0000000412517819 */ /* 0x000fc40000010213 */
[----:B------:R-:W-:Y:S01]  /*1a30*/  SHF.L.U64.HI R106, R14, 0x4, R15 ;  /* 0x000000040e6a7819 */ /* 0x000fe2000001020f */
[----:B------:R-:W1:Y:S01]  /*1a40*/  @!P0 LDC.64 R4, c[0x0][0x398] ;  /* 0x0000e600ff048b82 */ /* 0x000e620000000a00 */
[----:B------:R4:W-:Y:S01]  /*1a50*/  STL [R1+0x18], R30 ;  /* 0x0000181e01007387 */ /* 0x0009e20000100800 */
[----:B------:R-:W-:Y:S01]  /*1a60*/  VIADD R105, R30, 0xffffff00 ;  /* 0xffffff001e697836 */ /* 0x000fe20000000000 */
[----:B---3--:R-:W-:-:S04]  /*1a70*/  LEA.HI R26, R26, R26, RZ, 0x1 ;  /* 0x0000001a1a1a7211 */ /* 0x008fc800078f08ff */
[----:B------:R-:W-:Y:S01]  /*1a80*/  SHF.R.S32.HI R26, RZ, 0x1, R26 ;  /* 0x00000001ff1a7819 */ /* 0x000fe2000001141a */
[----:B-1----:R-:W-:Y:S01]  /*1a90*/  @!P0 IMAD.WIDE.U32 R2, R28, R4, RZ ;  /* 0x000000041c028225 */ /* 0x002fe200078e00ff */
[----:B------:R-:W-:-:S03]  /*1aa0*/  IADD3 R4, P1, PT, R16, R7, RZ ;  /* 0x0000000710047210 */ /* 0x000fc60007f3e0ff */
[----:B------:R-:W-:Y:S01]  /*1ab0*/  @!P0 IMAD R0, R28, R5, R3 ;  /* 0x000000051c008224 */ /* 0x000fe200078e0203 */
[----:B------:R-:W-:Y:S01]  /*1ac0*/  @!P0 MOV R6, R2 ;  /* 0x0000000200068202 */ /* 0x000fe20000000f00 */
[----:B--2---:R-:W-:-:S04]  /*1ad0*/  @P0 IMAD.WIDE.U32 R2, R25, R12, RZ ;  /* 0x0000000c19020225 */ /* 0x004fc800078e00ff */
[----:B------:R-:W-:Y:S02]  /*1ae0*/  @P0 IMAD R0, R25, R13, R3 ;  /* 0x0000000d19000224 */ /* 0x000fe400078e0203 */
[----:B------:R-:W-:Y:S01]  /*1af0*/  @P0 IMAD.MOV.U32 R6, RZ, RZ, R2 ;  /* 0x000000ffff060224 */ /* 0x000fe200078e0002 */
[----:B------:R-:W-:Y:S01]  /*1b00*/  IADD3 R2, P0, PT, R16, R8, RZ ;  /* 0x0000000810027210 */ /* 0x000fe20007f1e0ff */
[----:B------:R-:W-:Y:S02]  /*1b10*/  IMAD.X R5, RZ, RZ, R9, P1 ;  /* 0x000000ffff057224 */ /* 0x000fe400008e0609 */
        /* <DEDUP_REMOVED lines=8> */
[----:B------:R-:W-:Y:S02]  /*1ba0*/  IADD3 R25, P1, PT, R11, UR8, RZ ;  /* 0x000000080b197c10 */ /* 0x000fe4000ff3e0ff */
[----:B------:R-:W-:Y:S01]  /*1bb0*/  SHF.L.U64.HI R10, R4, 0x1, R0 ;  /* 0x00000001040a7819 */ /* 0x000fe20000010200 */
[----:B------:R-:W-:Y:S02]  /*1bc0*/  IMAD.WIDE.U32 R6, R21, UR6, R6 ;  /* 0x0000000615067c25 */ /* 0x000fe4000f8e0006 */
[----:B------:R4:W-:Y:S01]  /*1bd0*/  STL [R1+0x20], R25 ;  /* 0x0000201901007387 */ /* 0x0009e20000100800 */
[----:B------:R-:W-:Y:S01]  /*1be0*/  IADD3.X R19, PT, PT, R10, UR9, RZ, P1, !PT ;  /* 0x000000090a137c10 */ /* 0x000fe20008ffe4ff */
[----:B------:R-:W-:-:S02]  /*1bf0*/  IMAD R0, R72, R15, R3 ;  /* 0x0000000f48007224 */ /* 0x000fc400078e0203 */
[----:B------:R-:W-:Y:S01]  /*1c00*/  IMAD R3, R21, UR7, R7 ;  /* 0x0000000715037c24 */ /* 0x000fe2000f8e0207 */
[----:B------:R-:W1:Y:S01]  /*1c10*/  LDCU.64 UR6, c[0x0][0x390] ;  /* 0x00007200ff0677ac */ /* 0x000e620008000a00 */
[C---:B------:R-:W-:Y:S01]  /*1c20*/  IMAD.SHL.U32 R7, R2.reuse, 0x2, RZ ;  /* 0x0000000202077824 */ /* 0x040fe200078e00ff */
[----:B------:R-:W-:Y:S01]  /*1c30*/  SHF.L.U64.HI R4, R2, 0x1, R0 ;  /* 0x0000000102047819 */ /* 0x000fe20000010200 */
[----:B------:R-:W-:Y:S01]  /*1c40*/  IMAD.MOV.U32 R2, RZ, RZ, R6 ;  /* 0x000000ffff027224 */ /* 0x000fe200078e0006 */
[----:B------:R-:W-:Y:S01]  /*1c50*/  SHF.R.S32.HI R0, RZ, 0x1f, R104 ;  /* 0x0000001fff007819 */ /* 0x000fe20000011468 */
[-C--:B------:R-:W-:Y:S02]  /*1c60*/  IMAD R5, R9, R12.reuse, RZ ;  /* 0x0000000c09057224 */ /* 0x080fe400078e02ff */
[----:B------:R-:W-:Y:S01]  /*1c70*/  IMAD.WIDE.U32 R108, R8, R12, R2 ;  /* 0x0000000c086c7225 */ /* 0x000fe200078e0002 */
[----:B------:R-:W-:Y:S02]  /*1c80*/  SHF.L.U32 R2, R146, 0x2, RZ ;  /* 0x0000000292027819 */ /* 0x000fe400000006ff */
[----:B------:R-:W-:Y:S01]  /*1c90*/  MOV R3, R24 ;  /* 0x0000001800037202 */ /* 0x000fe20000000f00 */
[----:B------:R-:W-:Y:S01]  /*1ca0*/  IMAD R5, R8, R13, R5 ;  /* 0x0000000d08057224 */ /* 0x000fe200078e0205 */
[----:B------:R-:W-:-:S02]  /*1cb0*/  LOP3.LUT R2, R2, 0x1c, RZ, 0xc0, !PT ;  /* 0x0000001c02027812 */ /* 0x000fc400078ec0ff */
        /* <DEDUP_REMOVED lines=16> */
[----:B------:R-:W4:Y:S01]  /*1dc0*/  LDC.64 R4, c[0x0][0x4a0] ;  /* 0x00012800ff047b82 */ /* 0x000f220000000a00 */
[----:B------:R-:W1:Y:S01]  /*1dd0*/  LDCU.128 UR8, c[0x0][0x490] ;  /* 0x00009200ff0877ac */ /* 0x000e620008000c00 */
[----:B------:R-:W-:Y:S01]  /*1de0*/  IMAD.MOV.U32 R0, RZ, RZ, R17 ;  /* 0x000000ffff007224 */ /* 0x000fe200078e0011 */
[----:B------:R-:W-:Y:S01]  /*1df0*/  SHF.L.U32 R113, R26, 0x6, RZ ;  /* 0x000000061a717819 */ /* 0x000fe200000006ff */
[----:B------:R-:W-:Y:S01]  /*1e00*/  IMAD.MOV.U32 R17, RZ, RZ, RZ ;  /* 0x000000ffff117224 */ /* 0x000fe200078e00ff */
[----:B------:R-:W2:Y:S01]  /*1e10*/  LDCU.128 UR16, c[0x0][0x4b0] ;  /* 0x00009600ff1077ac */ /* 0x000ea20008000c00 */
[----:B-----5:R-:W-:Y:S01]  /*1e20*/  IMAD.IADD R9, R105, 0x1, R23 ;  /* 0x0000000169097824 */ /* 0x020fe200078e0217 */
[----:B------:R-:W-:Y:S01]  /*1e30*/  @!P3 IADD3 R0, PT, PT, -R0, RZ, RZ ;  /* 0x000000ff0000b210 */ /* 0x000fe20007ffe1ff */
[----:B------:R-:W3:Y:S01]  /*1e40*/  LDC.64 R12, c[0x0][0x4a8] ;  /* 0x00012a00ff0c7b82 */ /* 0x000ee20000000a00 */
[----:B------:R-:W3:Y:S01]  /*1e50*/  LDCU.128 UR12, c[0x0][0x4c0] ;  /* 0x00009800ff0c77ac */ /* 0x000ee20008000c00 */
[----:B------:R-:W-:Y:S01]  /*1e60*/  IMAD R9, R9, R26, RZ ;  /* 0x0000001a09097224 */ /* 0x000fe200078e02ff */
[----:B------:R-:W-:Y:S01]  /*1e70*/  SEL R8, R20, R0, !P2 ;  /* 0x0000000014087207 */ /* 0x000fe20005000000 */
[C---:B------:R-:W-:Y:S01]  /*1e80*/  IMAD.SHL.U32 R98, R26.reuse, 0x10, RZ ;  /* 0x000000101a627824 */ /* 0x040fe200078e00ff */
[----:B------:R-:W3:Y:S01]  /*1e90*/  LDCU.64 UR6, c[0x0][0x488] ;  /* 0x00009100ff0677ac */ /* 0x000ee20008000a00 */
[C---:B------:R-:W-:Y:S01]  /*1ea0*/  IMAD R125, R26.reuse, 0x30, RZ ;  /* 0x000000301a7d7824 */ /* 0x040fe200078e02ff */
[----:B------:R-:W-:Y:S01]  /*1eb0*/  SHF.R.S32.HI R10, RZ, 0x1f, R8 ;  /* 0x0000001fff0a7819 */ /* 0x000fe20000011408 */
[C---:B------:R-:W-:Y:S01]  /*1ec0*/  IMAD R124, R26.reuse, 0x50, RZ ;  /* 0x000000501a7c7824 */ /* 0x040fe200078e02ff */
[----:B------:R-:W-:Y:S01]  /*1ed0*/  SHF.R.S32.HI R11, RZ, 0x1f, R9 ;  /* 0x0000001fff0b7819 */ /* 0x000fe20000011409 */
[----:B------:R-:W-:Y:S01]  /*1ee0*/  UMOV UR21, URZ ;  /* 0x000000ff00157c82 */ /* 0x000fe20008000000 */
[C---:B------:R-:W-:Y:S01]  /*1ef0*/  IMAD R123, R26.reuse, 0x60, RZ ;  /* 0x000000601a7b7824 */ /* 0x040fe200078e02ff */
[----:B------:R-:W-:Y:S01]  /*1f00*/  MOV R59, R19 ;  /* 0x00000013003b7202 */ /* 0x000fe20000000f00 */
[----:B------:R-:W-:Y:S01]  /*1f10*/  IMAD R122, R26, 0x70, RZ ;  /* 0x000000701a7a7824 */ /* 0x000fe200078e02ff */
[----:B------:R-:W-:Y:S01]  /*1f20*/  MOV R66, R21 ;  /* 0x0000001500427202 */ /* 0x000fe20000000f00 */
[----:B--2---:R-:W-:Y:S01]  /*1f30*/  USHF.L.U64.HI UR20, UR16, 0x5, UR17 ;  /* 0x0000000510147899 */ /* 0x004fe20008010211 */
[----:B----4-:R-:W-:Y:S01]  /*1f40*/  IMAD.WIDE.U32 R2, R28, R4, R16 ;  /* 0x000000041c027225 */ /* 0x010fe200078e0010 */
[----:B------:R-:W-:-:S02]  /*1f50*/  VIMNMX R85, PT, PT, RZ, R22, !PT ;  /* 0x00000016ff557248 */ /* 0x000fc40007fe0100 */
[----:B------:R-:W-:Y:S01]  /*1f60*/  IADD3 R83, PT, PT, R72, 0x20, RZ ;  /* 0x0000002048537810 */ /* 0x000fe20007ffe0ff */
[----:B------:R-:W-:Y:S01]  /*1f70*/  IMAD R3, R28, R5, R3 ;  /* 0x000000051c037224 */ /* 0x000fe200078e0203 */
[----:B------:R-:W-:Y:S01]  /*1f80*/  IADD3 R74, PT, PT, R72, 0x40, RZ ;  /* 0x00000040484a7810 */ /* 0x000fe20007ffe0ff */
[----:B-1----:R-:W-:Y:S01]  /*1f90*/  IMAD.WIDE.U32 R4, R28, UR10, R16 ;  /* 0x0000000a1c047c25 */ /* 0x002fe2000f8e0010 */
[----:B------:R-:W-:Y:S02]  /*1fa0*/  IADD3 R95, PT, PT, R72, 0x60, RZ ;  /* 0x00000060485f7810 */ /* 0x000fe40007ffe0ff */
[----:B---3--:R-:W-:Y:S01]  /*1fb0*/  SHF.L.U64.HI R80, R12, 0x4, R13 ;  /* 0x000000040c507819 */ /* 0x008fe2000001020d */
[C---:B------:R-:W-:Y:S01]  /*1fc0*/  IMAD.WIDE.U32 R6, R105.reuse, UR16, R2 ;  /* 0x0000001069067c25 */ /* 0x040fe2000f8e0002 */
[C---:B------:R-:W-:Y:S02]  /*1fd0*/  LOP3.LUT R93, R72.reuse, 0x80, RZ, 0xfc, !PT ;  /* 0x00000080485d7812 */ /* 0x040fe400078efcff */
[----:B------:R-:W-:Y:S01]  /*1fe0*/  IADD3 R92, PT, PT, R72, 0x90, RZ ;  /* 0x00000090485c7810 */ /* 0x000fe20007ffe0ff */
[----:B------:R-:W-:Y:S01]  /*1ff0*/  IMAD R3, R28, UR11, R5 ;  /* 0x0000000b1c037c24 */ /* 0x000fe2000f8e0205 */
[----:B------:R-:W1:Y:S01]  /*2000*/  LDCU.64 UR10, c[0x0][0x4d0] ;  /* 0x00009a00ff0a77ac */ /* 0x000e620008000a00 */
[----:B------:R-:W-:Y:S01]  /*2010*/  IMAD.MOV.U32 R2, RZ, RZ, R4 ;  /* 0x000000ffff027224 */ /* 0x000fe200078e0004 */
[----:B------:R-:W-:Y:S01]  /*2020*/  IADD3 R90, PT, PT, R72, 0xb0, RZ ;  /* 0x000000b0485a7810 */ /* 0x000fe20007ffe0ff */
[----:B------:R-:W-:Y:S01]  /*2030*/  IMAD R0, R10, UR12, RZ ;  /* 0x0000000c0a007c24 */ /* 0x000fe2000f8e02ff */
[C---:B------:R-:W-:Y:S01]  /*2040*/  IADD3 R88, PT, PT, R72.reuse, 0xd0, RZ ;  /* 0x000000d048587810 */ /* 0x040fe20007ffe0ff */
[----:B------:R-:W-:Y:S01]  /*2050*/  IMAD R5, R105, UR17, R7 ;  /* 0x0000001169057c24 */ /* 0x000fe2000f8e0207 */
[----:B------:R-:W-:Y:S01]  /*2060*/  IADD3 R86, PT, PT, R72, 0xf0, RZ ;  /* 0x000000f048567810 */ /* 0x000fe20007ffe0ff */
[----:B------:R-:W-:Y:S01]  /*2070*/  IMAD.MOV.U32 R4, RZ, RZ, R6 ;  /* 0x000000ffff047224 */ /* 0x000fe200078e0006 */
[----:B------:R-:W-:Y:S01]  /*2080*/  SHF.R.S32.HI R6, RZ, 0x1f, R104 ;  /* 0x0000001fff067819 */ /* 0x000fe20000011468 */
[C---:B------:R-:W-:Y:S01]  /*2090*/  IMAD R0, R8.reuse, UR13, R0 ;  /* 0x0000000d08007c24 */ /* 0x040fe2000f8e0200 */
[----:B------:R-:W-:Y:S01]  /*20a0*/  MOV R69, R105 ;  /* 0x0000006900457202 */ /* 0x000fe20000000f00 */
[----:B------:R-:W-:Y:S01]  /*20b0*/  IMAD.WIDE.U32 R4, R8, UR12, R4 ;  /* 0x0000000c08047c25 */ /* 0x000fe2000f8e0004 */
[----:B------:R-:W-:Y:S01]  /*20c0*/  SHF.R.S32.HI R103, RZ, 0x1f, R98 ;  /* 0x0000001fff677819 */ /* 0x000fe20000011462 */
[----:B------:R-:W2:Y:S01]  /*20d0*/  LDCU.64 UR12, c[0x0][0x4e0] ;  /* 0x00009c00ff0c77ac */ /* 0x000ea20008000a00 */
[----:B------:R-:W-:Y:S01]  /*20e0*/  SHF.R.S32.HI R142, RZ, 0x1f, R125 ;  /* 0x0000001fff8e7819 */ /* 0x000fe2000001147d */
[----:B------:R-:W-:Y:S01]  /*20f0*/  IMAD R7, R10, UR18, RZ ;  /* 0x000000120a077c24 */ /* 0x000fe2000f8e02ff */
[----:B------:R-:W-:Y:S01]  /*2100*/  IADD3 R5, PT, PT, R5, R0, RZ ;  /* 0x0000000005057210 */ /* 0x000fe20007ffe0ff */
[----:B------:R-:W-:Y:S01]  /*2110*/  IMAD.WIDE.U32 R2, R105, R12, R2 ;  /* 0x0000000c69027225 */ /* 0x000fe200078e0002 */
[----:B------:R-:W-:-:S02]  /*2120*/  IADD3 R0, P0, PT, -R104, R72, RZ ;  /* 0x0000004868007210 */ /* 0x000fc40007f1e1ff */
[----:B------:R-:W-:Y:S01]  /*2130*/  SHF.R.S32.HI R141, RZ, 0x1f, R113 ;  /* 0x0000001fff8d7819 */ /* 0x000fe20000011471 */
[C---:B------:R-:W-:Y:S01]  /*2140*/  IMAD R14, R8.reuse, UR19, R7 ;  /* 0x00000013080e7c24 */ /* 0x040fe2000f8e0207 */
[----:B------:R-:W-:Y:S01]  /*2150*/  IADD3 R7, P1, PT, R9, R107, RZ ;  /* 0x0000006b09077210 */ /* 0x000fe20007f3e0ff */
[----:B------:R-:W-:Y:S01]  /*2160*/  IMAD R3, R105, R13, R3 ;  /* 0x0000000d69037224 */ /* 0x000fe200078e0203 */
[----:B------:R-:W-:Y:S01]  /*2170*/  USHF.L.U32 UR19, UR16, 0x8, URZ ;  /* 0x0000000810137899 */ /* 0x000fe200080006ff */
[----:B------:R-:W-:Y:S01]  /*2180*/  IMAD.X R10, RZ, RZ, ~R6, P0 ;  /* 0x000000ffff0a7224 */ /* 0x000fe200000e0e06 */
[----:B------:R-:W-:Y:S01]  /*2190*/  IADD3 R6, P0, PT, R9, R126, RZ ;  /* 0x0000007e09067210 */ /* 0x000fe20007f1e0ff */
[----:B------:R-:W-:Y:S01]  /*21a0*/  IMAD.WIDE.U32 R2, R8, UR18, R2 ;  /* 0x0000001208027c25 */ /* 0x000fe2000f8e0002 */
[----:B------:R-:W-:Y:S01]  /*21b0*/  USHF.L.U32 UR18, UR16, 0x5, URZ ;  /* 0x0000000510127899 */ /* 0x000fe200080006ff */
[----:B------:R-:W-:Y:S02]  /*21c0*/  SHF.R.S32.HI R140, RZ, 0x1f, R124 ;  /* 0x0000001fff8c7819 */ /* 0x000fe4000001147c */
[----:B------:R-:W-:Y:S01]  /*21d0*/  IMAD.X R9, R11, 0x1, R127, P1 ;  /* 0x000000010b097824 */ /* 0x000fe200008e067f */
[----:B------:R-:W-:Y:S01]  /*21e0*/  SHF.L.U32 R55, R6, 0x1, RZ ;  /* 0x0000000106377819 */ /* 0x000fe200000006ff */
[----:B------:R-:W-:Y:S01]  /*21f0*/  IMAD R8, R10, UR16, RZ ;  /* 0x000000100a087c24 */ /* 0x000fe2000f8e02ff */
[----:B------:R-:W-:Y:S01]  /*2200*/  SHF.R.S32.HI R139, RZ, 0x1f, R123 ;  /* 0x0000001fff8b7819 */ /* 0x000fe2000001147b */
[----:B------:R-:W-:Y:S01]  /*2210*/  IMAD.IADD R3, R3, 0x1, R14 ;  /* 0x0000000103037824 */ /* 0x000fe200078e020e */
[----:B------:R-:W-:Y:S01]  /*2220*/  SHF.L.U64.HI R9, R7, 0x1, R9 ;  /* 0x0000000107097819 */ /* 0x000fe20000010209 */
[C---:B------:R-:W-:Y:S01]  /*2230*/  IMAD R15, R0.reuse, UR17, R8 ;  /* 0x00000011000f7c24 */ /* 0x040fe2000f8e0208 */
[----:B------:R-:W-:Y:S01]  /*2240*/  IADD3.X R8, PT, PT, R11, R128, RZ, P0, !PT ;  /* 0x000000800b087210 */ /* 0x000fe200007fe4ff */
[----:B------:R-:W-:Y:S01]  /*2250*/  IMAD.SHL.U32 R7, R7, 0x2, RZ ;  /* 0x0000000207077824 */ /* 0x000fe200078e00ff */
[----:B------:R-:W3:Y:S01]  /*2260*/  LDCU.U8 UR17, c[0x0][0x533] ;  /* 0x0000a660ff1177ac */ /* 0x000ee20008000000 */
[----:B------:R-:W-:Y:S01]  /*2270*/  IMAD.WIDE.U32 R4, R0, UR16, R4 ;  /* 0x0000001000047c25 */ /* 0x000fe2000f8e0004 */
[----:B------:R-:W-:-:S02]  /*2280*/  SHF.L.U64.HI R8, R6, 0x1, R8 ;  /* 0x0000000106087819 */ /* 0x000fc40000010208 */
[----:B------:R-:W-:Y:S01]  /*2290*/  IADD3 R30, P0, PT, R7, UR14, RZ ;  /* 0x0000000e071e7c10 */ /* 0x000fe2000ff1e0ff */
[-C--:B------:R-:W-:Y:S01]  /*22a0*/  IMAD R6, R10, R12.reuse, RZ ;  /* 0x0000000c0a067224 */ /* 0x080fe200078e02ff */
[----:B------:R-:W4:Y:S01]  /*22b0*/  LDCU UR16, c[0x0][0x450] ;  /* 0x00008a00ff1077ac */ /* 0x000f220008000800 */
[C---:B------:R-:W-:Y:S01]  /*22c0*/  IMAD.WIDE.U32 R2, R0.reuse, R12, R2 ;  /* 0x0000000c00027225 */ /* 0x040fe200078e0002 */
[----:B------:R-:W-:Y:S02]  /*22d0*/  IADD3.X R31, PT, PT, R9, UR15, RZ, P0, !PT ;  /* 0x0000000f091f7c10 */ /* 0x000fe400087fe4ff */
[----:B-1----:R-:W-:Y:S01]  /*22e0*/  IADD3 R44, P0, PT, R7, UR10, RZ ;  /* 0x0000000a072c7c10 */ /* 0x002fe2000ff1e0ff */
[----:B------:R-:W-:Y:S01]  /*22f0*/  IMAD R6, R0, R13, R6 ;  /* 0x0000000d00067224 */ /* 0x000fe200078e0206 */
[----:B------:R-:W-:Y:S01]  /*2300*/  LEA R76, P3, R4, UR8, 0x1 ;  /* 0x00000008044c7c11 */ /* 0x000fe2000f8608ff */
[----:B------:R-:W-:Y:S01]  /*2310*/  IMAD.IADD R0, R5, 0x1, R15 ;  /* 0x0000000105007824 */ /* 0x000fe200078e020f */
[----:B------:R-:W-:Y:S01]  /*2320*/  IADD3.X R45, PT, PT, R9, UR11, RZ, P0, !PT ;  /* 0x0000000b092d7c10 */ /* 0x000fe200087fe4ff */
[C---:B------:R-:W-:Y:S01]  /*2330*/  IMAD R121, R26.reuse, 0x90, RZ ;  /* 0x000000901a797824 */ /* 0x040fe200078e02ff */
[----:B------:R-:W-:Y:S01]  /*2340*/  IADD3 R6, PT, PT, R3, R6, RZ ;  /* 0x0000000603067210 */ /* 0x000fe20007ffe0ff */
[----:B------:R-:W-:Y:S01]  /*2350*/  IMAD R120, R26, 0xa0, RZ ;  /* 0x000000a01a787824 */ /* 0x000fe200078e02ff */
[----:B------:R-:W-:Y:S01]  /*2360*/  LEA.HI.X R75, R4, UR9, R0, 0x1, P3 ;  /* 0x00000009044b7c11 */ /* 0x000fe200098f0c00 */
[----:B------:R-:W-:Y:S01]  /*2370*/  IMAD.SHL.U32 R0, R12, 0x100, RZ ;  /* 0x000001000c007824 */ /* 0x000fe200078e00ff */
[----:B------:R-:W-:Y:S01]  /*2380*/  IADD3 R3, P0, PT, RZ, -UR21, RZ ;  /* 0x80000015ff037c10 */ /* 0x000fe2000ff1e0ff */
[----:B------:R-:W-:Y:S01]  /*2390*/  IMAD R119, R26, 0xb0, RZ ;  /* 0x000000b01a777824 */ /* 0x000fe200078e02ff */
[----:B------:R-:W-:Y:S01]  /*23a0*/  LEA R28, P2, R2, UR6, 0x1 ;  /* 0x00000006021c7c11 */ /* 0x000fe2000f8408ff */
[C---:B------:R-:W-:Y:S01]  /*23b0*/  IMAD R118, R26.reuse, 0xc0, RZ ;  /* 0x000000c01a767824 */ /* 0x040fe200078e02ff */
[C---:B------:R-:W-:Y:S01]  /*23c0*/  IADD3 R57, P1, PT, R55.reuse, UR14, RZ ;  /* 0x0000000e37397c10 */ /* 0x040fe2000ff3e0ff */
[----:B------:R-:W-:Y:S01]  /*23d0*/  IMAD R117, R26, 0xd0, RZ ;  /* 0x000000d01a757824 */ /* 0x000fe200078e02ff */
[----:B------:R-:W-:Y:S01]  /*23e0*/  LEA.HI.X R27, R2, UR7, R6, 0x1, P2 ;  /* 0x00000007021b7c11 */ /* 0x000fe200090f0c06 */
[C---:B------:R-:W-:Y:S01]  /*23f0*/  IMAD R116, R26.reuse, 0xe0, RZ ;  /* 0x000000e01a747824 */ /* 0x040fe200078e02ff */
[----:B------:R-:W-:Y:S01]  /*2400*/  IADD3.X R2, PT, PT, RZ, ~UR19, RZ, P0, !PT ;  /* 0x80000013ff027c10 */ /* 0x000fe200087fe4ff */
[----:B------:R-:W-:Y:S01]  /*2410*/  IMAD R115, R26, 0xf0, RZ ;  /* 0x000000f01a737824 */ /* 0x000fe200078e02ff */
[----:B------:R-:W-:Y:S01]  /*2420*/  IADD3.X R54, PT, PT, R8, UR15, RZ, P1, !PT ;  /* 0x0000000f08367c10 */ /* 0x000fe20008ffe4ff */
[C---:B------:R-:W-:Y:S01]  /*2430*/  IMAD.SHL.U32 R114, R26.reuse, 0x20, RZ ;  /* 0x000000201a727824 */ /* 0x040fe200078e00ff */
[----:B------:R-:W-:Y:S01]  /*2440*/  IADD3 R55, P1, PT, R55, UR10, RZ ;  /* 0x0000000a37377c10 */ /* 0x000fe2000ff3e0ff */
[----:B------:R-:W-:Y:S01]  /*2450*/  IMAD.SHL.U32 R112, R26, 0x80, RZ ;  /* 0x000000801a707824 */ /* 0x000fe200078e00ff */
[----:B------:R-:W-:Y:S01]  /*2460*/  SHF.R.S32.HI R138, RZ, 0x1f, R122 ;  /* 0x0000001fff8a7819 */ /* 0x000fe2000001147a */
[----:B------:R-:W-:Y:S01]  /*2470*/  IMAD.X R0, RZ, RZ, ~R0, P0 ;  /* 0x000000ffff007224 */ /* 0x000fe200000e0e00 */
[----:B------:R-:W-:Y:S01]  /*2480*/  SHF.R.S32.HI R143, RZ, 0x1f, R114 ;  /* 0x0000001fff8f7819 */ /* 0x000fe20000011472 */
[----:B------:R-:W-:Y:S01]  /*2490*/  IMAD.SHL.U32 R67, R12, 0x10, RZ ;  /* 0x000000100c437824 */ /* 0x000fe200078e00ff */
[----:B------:R-:W-:Y:S01]  /*24a0*/  SHF.R.S32.HI R137, RZ, 0x1f, R112 ;  /* 0x0000001fff897819 */ /* 0x000fe20000011470 */
[----:B------:R-:W-:Y:S01]  /*24b0*/  IMAD.MOV.U32 R65, RZ, RZ, R18 ;  /* 0x000000ffff417224 */ /* 0x000fe200078e0012 */
[----:B------:R-:W-:Y:S01]  /*24c0*/  SHF.R.S32.HI R136, RZ, 0x1f, R121 ;  /* 0x0000001fff887819 */ /* 0x000fe20000011479 */
[----:B------:R-:W-:Y:S01]  /*24d0*/  IMAD.MOV.U32 R60, RZ, RZ, R25 ;  /* 0x000000ffff3c7224 */ /* 0x000fe200078e0019 */
        /* <DEDUP_REMOVED lines=12> */
[----:B----4-:R-:W-:Y:S01]  /*25a0*/  MOV R19, UR16 ;  /* 0x0000001000137c02 */ /* 0x010fe20008000f00 */
[----:B------:R-:W-:Y:S01]  /*25b0*/  VIADD R87, R72, 0xe0 ;  /* 0x000000e048577836 */ /* 0x000fe20000000000 */
[----:B------:R-:W-:Y:S01]  /*25c0*/  SHF.R.S64 R102, R3, 0x1f, R2 ;  /* 0x0000001f03667819 */ /* 0x000fe20000001002 */
[C---:B------:R-:W-:Y:S01]  /*25d0*/  IMAD R52, R29.reuse, -0x100, R104 ;  /* 0xffffff001d347824 */ /* 0x040fe200078e0268 */
[----:B------:R-:W-:Y:S01]  /*25e0*/  SHF.R.S32.HI R101, RZ, 0x1f, R2 ;  /* 0x0000001fff657819 */ /* 0x000fe20000011402 */
[----:B------:R-:W-:Y:S01]  /*25f0*/  IMAD R51, R29, -0x100, R186 ;  /* 0xffffff001d337824 */ /* 0x000fe200078e02ba */
[--C-:B------:R-:W-:Y:S01]  /*2600*/  SHF.R.S64 R100, R3, 0x1f, R0.reuse ;  /* 0x0000001f03647819 */ /* 0x100fe20000001000 */
[----:B------:R-:W-:Y:S01]  /*2610*/  IMAD.MOV.U32 R79, RZ, RZ, R29 ;  /* 0x000000ffff4f7224 */ /* 0x000fe200078e001d */
[----:B------:R-:W-:Y:S01]  /*2620*/  SHF.R.S32.HI R99, RZ, 0x1f, R0 ;  /* 0x0000001fff637819 */ /* 0x000fe20000011400 */
[----:B------:R-:W1:Y:S01]  /*2630*/  LDCU.64 UR6, c[0x0][0x3b8] ;  /* 0x00007700ff0677ac */ /* 0x000e620008000a00 */
[----:B------:R-:W-:Y:S01]  /*2640*/  IADD3.X R53, PT, PT, R8, UR11, RZ, P1, !PT ;  /* 0x0000000b08357c10 */ /* 0x000fe20008ffe4ff */
[----:B------:R-:W4:Y:S01]  /*2650*/  LDCU.64 UR14, c[0x0][0x3c0] ;  /* 0x00007800ff0e77ac */ /* 0x000f220008000a00 */
[----:B------:R-:W1:Y:S01]  /*2660*/  LDCU.128 UR8, c[0x0][0x3a0] ;  /* 0x00007400ff0877ac */ /* 0x000e620008000c00 */
[----:B--23--:R-:W-:-:S11]  /*2670*/  UISETP.NE.AND UP0, UPT, UR17, URZ, UPT ;  /* 0x000000ff1100728c */ /* 0x00cfd6000bf05270 */
.L_x_2506:
[----:B------:R-:W-:Y:S01]  /*2680*/  VIADD R51, R51, 0x100 ;  /* 0x0000010033337836 */ /* 0x000fe20000000000 */
[----:B------:R-:W-:Y:S01]  /*2690*/  BSSY.RECONVERGENT B1, `(.L_x_2437) ;  /* 0x0000c06000017945 */ /* 0x000fe20003800200 */
[----:B------:R-:W-:Y:S02]  /*26a0*/  VIADD R52, R52, 0x100 ;  /* 0x0000010034347836 */ /* 0x000fe40000000000 */
[----:B------:R-:W-:Y:S01]  /*26b0*/  IMAD.MOV.U32 R78, RZ, RZ, R69 ;  /* 0x000000ffff4e7224 */ /* 0x000fe200078e0045 */
[CC--:B------:R-:W-:Y:S01]  /*26c0*/  ISETP.GE.AND P0, PT, R72.reuse, R51.reuse, PT ;  /* 0x000000334800720c */ /* 0x0c0fe20003f06270 */
[----:B------:R-:W-:Y:S01]  /*26d0*/  VIADD R79, R79, 0xffffffff ;  /* 0xffffffff4f4f7836 */ /* 0x000fe20000000000 */
[-C--:B------:R-:W-:Y:S01]  /*26e0*/  ISETP.GE.AND P6, PT, R93, R51.reuse, PT ;  /* 0x000000335d00720c */ /* 0x080fe20003fc6270 */
[----:B------:R-:W-:Y:S01]  /*26f0*/  VIADD R69, R69, 0xffffff00 ;  /* 0xffffff0045457836 */ /* 0x000fe20000000000 */
[-C--:B------:R-:W-:Y:S02]  /*2700*/  ISETP.GE.AND P2, PT, R72, R52.reuse, !P0 ;  /* 0x000000344800720c */ /* 0x080fe40004746270 */
[CC--:B------:R-:W-:Y:S02]  /*2710*/  ISETP.GE.AND P0, PT, R84.reuse, R51.reuse, PT ;  /* 0x000000335400720c */ /* 0x0c0fe40003f06270 */
[-C--:B------:R-:W-:Y:S02]  /*2720*/  ISETP.LT.OR P6, PT, R93, R52.reuse, P6 ;  /* 0x000000345d00720c */ /* 0x080fe400037c1670 */
[-C--:B------:R-:W-:Y:S02]  /*2730*/  ISETP.GE.AND P3, PT, R84, R52.reuse, !P0 ;  /* 0x000000345400720c */ /* 0x080fe40004766270 */
[----:B------:R-:W-:Y:S02]  /*2740*/  IADD3 R4, P0, PT, R76, UR18, RZ ;  /* 0x000000124c047c10 */ /* 0x000fe4000ff1e0ff */
[----:B------:R-:W-:Y:S02]  /*2750*/  P2R R46, PR, RZ, 0x8 ;  /* 0x00000008ff2e7803 */ /* 0x000fe40000000000 */
[----:B------:R-:W-:Y:S01]  /*2760*/  IADD3.X R5, PT, PT, R75, UR20, RZ, P0, !PT ;  /* 0x000000144b057c10 */ /* 0x000fe200087fe4ff */
[----:B------:R-:W-:Y:S01]  /*2770*/  @P2 IMAD.MOV.U32 R2, RZ, RZ, R76 ;  /* 0x000000ffff022224 */ /* 0x000fe200078e004c */
[CC--:B------:R-:W-:Y:S01]  /*2780*/  ISETP.GE.AND P0, PT, R83.reuse, R51.reuse, PT ;  /* 0x000000335300720c */ /* 0x0c0fe20003f06270 */
[----:B------:R-:W-:Y:S03]  /*2790*/  @P2 IMAD.MOV.U32 R3, RZ, RZ, R75 ;  /* 0x000000ffff032224 */ /* 0x000fe600078e004b */
[----:B------:R-:W-:Y:S02]  /*27a0*/  ISETP.GE.AND P4, PT, R83, R52, !P0 ;  /* 0x000000345300720c */ /* 0x000fe40004786270 */
[----:B---3--:R2:W3:Y:S02]  /*27b0*/  @P2 LDG.E.128 R8, desc[UR4][R2.64] ;  /* 0x0000000402082981 */ /* 0x0084e4000c1e1d00 */
[----:B------:R-:W-:Y:S09]  /*27c0*/  P2R R47, PR, RZ, 0x10 ;  /* 0x00000010ff2f7803 */ /* 0x000ff20000000000 */
[----:B------:R-:W5:Y:S01]  /*27d0*/  @P4 LDC.64 R20, c[0x0][0x3c0] ;  /* 0x0000f000ff144b82 */ /* 0x000f620000000a00 */
[----:B------:R-:W-:Y:S04]  /*27e0*/  @P4 IADD3 R6, P0, PT, R4, UR18, RZ ;  /* 0x0000001204064c10 */ /* 0x000fe8000ff1e0ff */
[----:B------:R-:W-:Y:S02]  /*27f0*/  @P4 IADD3.X R7, PT, PT, R5, UR20, RZ, P0, !PT ;  /* 0x0000001405074c10 */ /* 0x000fe400087fe4ff */
[C---:B------:R-:W-:Y:S01]  /*2800*/  ISETP.GE.AND P0, PT, R82.reuse, R51, PT ;  /* 0x000000335200720c */ /* 0x040fe20003f06270 */
[----:B--2---:R-:W-:Y:S02]  /*2810*/  @P2 IMAD.MOV.U32 R2, RZ, RZ, R66 ;  /* 0x000000ffff022224 */ /* 0x004fe400078e0042 */
[----:B------:R-:W-:Y:S05]  /*2820*/  @P2 IMAD.MOV.U32 R3, RZ, RZ, R65 ;  /* 0x000000ffff032224 */ /* 0x000fea00078e0041 */
[----:B---3--:R2:W-:Y:S06]  /*2830*/  @P2 STG.E.128 desc[UR4][R2.64], R8 ;  /* 0x0000000802002986 */ /* 0x0085ec000c101d04 */
[----:B--2---:R-:W2:Y:S01]  /*2840*/  @P3 LDG.E.128 R8, desc[UR4][R4.64] ;  /* 0x0000000404083981 */ /* 0x004ea2000c1e1d00 */
[C---:B------:R-:W-:Y:S04]  /*2850*/  LEA R2, P1, R97.reuse, R66, 0x1 ;  /* 0x0000004261027211 */ /* 0x040fe800078208ff */
[----:B------:R-:W-:Y:S05]  /*2860*/  LEA.HI.X R3, R97, R65, R106, 0x1, P1 ;  /* 0x0000004161037211 */ /* 0x000fea00008f0c6a */
[----:B--2---:R2:W-:Y:S01]  /*2870*/  @P3 STG.E.128 desc[UR4][R2.64], R8 ;  /* 0x0000000802003986 */ /* 0x0045e2000c101d04 */
[----:B------:R-:W-:Y:S05]  /*2880*/  ISETP.GE.AND P3, PT, R82, R52, !P0 ;  /* 0x000000345200720c */ /* 0x000fea0004766270 */
[----:B------:R3:W4:Y:S01]  /*2890*/  @P4 LDG.E.128 R12, desc[UR4][R6.64] ;  /* 0x00000004060c4981 */ /* 0x000722000c1e1d00 */
[----:B------:R-:W-:Y:S07]  /*28a0*/  P2R R56, PR, RZ, 0x8 ;  /* 0x00000008ff387803 */ /* 0x000fee0000000000 */
[----:B--2---:R-:W3:Y:S01]  /*28b0*/  @P3 LDC.64 R10, c[0x0][0x4b0] ;  /* 0x00012c00ff0a3b82 */ /* 0x004ee20000000a00 */
[C---:B-----5:R-:W-:Y:S04]  /*28c0*/  @P4 LEA R8, P1, R20.reuse, R2, 0x5 ;  /* 0x0000000214084211 */ /* 0x060fe800078228ff */
[----:B------:R-:W-:Y:S02]  /*28d0*/  @P4 LEA.HI.X R9, R20, R3, R21, 0x5, P1 ;  /* 0x0000000314094211 */ /* 0x000fe400008f2c15 */
[C---:B---3--:R-:W-:Y:S04]  /*28e0*/  @P3 LEA R6, P0, R10.reuse, R4, 0x6 ;  /* 0x000000040a063211 */ /* 0x048fe800078030ff */
[----:B------:R-:W-:Y:S02]  /*28f0*/  @P3 LEA.HI.X R7, R10, R5, R11, 0x6, P0 ;  /* 0x000000050a073211 */ /* 0x000fe400000f340b */
[----:B------:R-:W2:Y:S01]  /*2900*/  @P3 LDC.64 R10, c[0x0][0x3c0] ;  /* 0x0000f000ff0a3b82 */ /* 0x000ea20000000a00 */
[C---:B------:R-:W-:Y:S04]  /*2910*/  ISETP.GE.AND P0, PT, R74.reuse, R51, PT ;  /* 0x000000334a00720c */ /* 0x040fe80003f06270 */
[----:B------:R-:W-:Y:S01]  /*2920*/  ISETP.LT.OR P0, PT, R74, R52, P0 ;  /* 0x000000344a00720c */ /* 0x000fe20000701670 */
[----:B----4-:R3:W-:Y:S11]  /*2930*/  @P4 STG.E.128 desc[UR4][R8.64], R12 ;  /* 0x0000000c08004986 */ /* 0x0107f6000c101d04 */
[----:B------:R-:W-:Y:S01]  /*2940*/  @!UPT UIADD3 URZ, UPT, UPT, URZ, URZ, URZ ;  /* 0x000000fffffff290 */ /* 0x000fe2000fffe0ff */
[----:B---3--:R-:W3:Y:S01]  /*2950*/  @!P0 LDC.64 R8, c[0x0][0x4b0] ;  /* 0x00012c00ff088b82 */ /* 0x008ee20000000a00 */
[----:B------:R4:W5:Y:S01]  /*2960*/  @P3 LDG.E.128 R12, desc[UR4][R6.64] ;  /* 0x00000004060c3981 */ /* 0x000962000c1e1d00 */
[----:B---3--:R-:W-:Y:S02]  /*2970*/  @!P0 IMAD R9, R9, 0x60, RZ ;  /* 0x0000006009098824 */ /* 0x008fe400078e02ff */
[----:B----4-:R-:W-:Y:S01]  /*2980*/  @!P0 IMAD.WIDE.U32 R6, R8, 0x60, R4 ;  /* 0x0000006008068825 */ /* 0x010fe200078e0004 */
[C---:B--2---:R-:W-:Y:S03]  /*2990*/  @P3 LEA R8, P1, R10.reuse, R2, 0x6 ;  /* 0x000000020a083211 */ /* 0x044fe600078230ff */
[----:B------:R-:W-:Y:S01]  /*29a0*/  @!P0 IMAD.IADD R7, R7, 0x1, R9 ;  /* 0x0000000107078824 */ /* 0x000fe200078e0209 */
[----:B------:R-:W-:Y:S02]  /*29b0*/  @P3 LEA.HI.X R9, R10, R3, R11, 0x6, P1 ;  /* 0x000000030a093211 */ /* 0x000fe400008f340b */
[C---:B------:R-:W-:Y:S04]  /*29c0*/  ISETP.GE.AND P1, PT, R96.reuse, R51, PT ;  /* 0x000000336000720c */ /* 0x040fe80003f26270 */
[----:B------:R-:W-:Y:S04]  /*29d0*/  ISETP.LT.OR P4, PT, R96, R52, P1 ;  /* 0x000000346000720c */ /* 0x000fe80000f81670 */
[----:B------:R-:W-:Y:S09]  /*29e0*/  P2R R58, PR, RZ, 0x10 ;  /* 0x00000010ff3a7803 */ /* 0x000ff20000000000 */
[----:B------:R-:W2:Y:S01]  /*29f0*/  @!P4 LDC.64 R10, c[0x0][0x4b0] ;  /* 0x00012c00ff0acb82 */ /* 0x000ea20000000a00 */
[----:B-----5:R3:W-:Y:S06]  /*2a00*/  @P3 STG.E.128 desc[UR4][R8.64], R12 ;  /* 0x0000000c08003986 */ /* 0x0207ec000c101d04 */
[----:B---3--:R3:W4:Y:S01]  /*2a10*/  @!P0 LDG.E.128 R12, desc[UR4][R6.64] ;  /* 0x00000004060c8981 */ /* 0x008722000c1e1d00 */
[C---:B--2---:R-:W-:Y:S04]  /*2a20*/  @!P4 LEA R8, P1, R10.reuse, R4, 0x7 ;  /* 0x000000040a08c211 */ /* 0x044fe800078238ff */
[----:B------:R-:W-:Y:S01]  /*2a30*/  @!P4 LEA.HI.X R9, R10, R5, R11, 0x7, P1 ;  /* 0x000000050a09c211 */ /* 0x000fe200008f3c0b */
[----:B---3--:R-:W2:Y:S02]  /*2a40*/  @!P0 LDC.64 R6, c[0x0][0x3c0] ;  /* 0x0000f000ff068b82 */ /* 0x008ea40000000a00 */
[----:B--2---:R-:W-:Y:S02]  /*2a50*/  @!P0 IMAD R0, R7, 0x60, RZ ;  /* 0x0000006007008824 */ /* 0x004fe400078e02ff */
[----:B------:R-:W-:Y:S04]  /*2a60*/  @!P0 IMAD.WIDE.U32 R6, R6, 0x60, R2 ;  /* 0x0000006006068825 */ /* 0x000fe800078e0002 */
[----:B------:R-:W-:Y:S05]  /*2a70*/  @!P0 IMAD.IADD R7, R7, 0x1, R0 ;  /* 0x0000000107078824 */ /* 0x000fea00078e0200 */
[----:B----4-:R2:W-:Y:S01]  /*2a80*/  @!P0 STG.E.128 desc[UR4][R6.64], R12 ;  /* 0x0000000c06008986 */ /* 0x0105e2000c101d04 */
[C---:B------:R-:W-:Y:S05]  /*2a90*/  ISETP.GE.AND P0, PT, R92.reuse, R51, PT ;  /* 0x000000335c00720c */ /* 0x040fea0003f06270 */
[----:B------:R3:W4:Y:S01]  /*2aa0*/  @!P4 LDG.E.128 R20, desc[UR4][R8.64] ;  /* 0x000000040814c981 */ /* 0x000722000c1e1d00 */
[----:B------:R-:W-:Y:S04]  /*2ab0*/  ISETP.LT.OR P1, PT, R92, R52, P0 ;  /* 0x000000345c00720c */ /* 0x000fe80000721670 */
[----:B------:R-:W-:Y:S09]  /*2ac0*/  P2R R61, PR, RZ, 0x2 ;  /* 0x00000002ff3d7803 */ /* 0x000ff20000000000 */
[----:B------:R-:W5:Y:S08]  /*2ad0*/  @!P1 LDC.64 R10, c[0x0][0x4b0] ;  /* 0x00012c00ff0a9b82 */ /* 0x000f700000000a00 */
[----:B--2---:R-:W3:Y:S08]  /*2ae0*/  @!P4 LDC.64 R12, c[0x0][0x3c0] ;  /* 0x0000f000ff0ccb82 */ /* 0x004ef00000000a00 */
[----:B------:R-:W2:Y:S01]  /*2af0*/  @!P1 LDC.64 R6, c[0x0][0x3c0] ;  /* 0x0000f000ff069b82 */ /* 0x000ea20000000a00 */
[C---:B---3--:R-:W-:Y:S04]  /*2b00*/  @!P4 LEA R8, P0, R12.reuse, R2, 0x7 ;  /* 0x000000020c08c211 */ /* 0x048fe800078038ff */
[----:B------:R-:W-:Y:S02]  /*2b10*/  @!P4 LEA.HI.X R9, R12, R3, R13, 0x7, P0 ;  /* 0x000000030c09c211 */ /* 0x000fe400000f3c0d */
[C---:B-----5:R-:W-:Y:S04]  /*2b20*/  @!P1 LEA R24, P0, R10.reuse, R4, 0x8 ;  /* 0x000000040a189211 */ /* 0x060fe800078040ff */
[----:B------:R-:W-:Y:S02]  /*2b30*/  @!P1 LEA.HI.X R25, R10, R5, R11, 0x8, P0 ;  /* 0x000000050a199211 */ /* 0x000fe400000f440b */
[C---:B--2---:R-:W-:Y:S04]  /*2b40*/  @!P1 LEA R32, P0, R6.reuse, R2, 0x8 ;  /* 0x0000000206209211 */ /* 0x044fe800078040ff */
[----:B------:R-:W-:Y:S02]  /*2b50*/  @!P1 LEA.HI.X R33, R6, R3, R7, 0x8, P0 ;  /* 0x0000000306219211 */ /* 0x000fe400000f4407 */
[CC--:B------:R-:W-:Y:S04]  /*2b60*/  ISETP.GE.AND P0, PT, R95.reuse, R51.reuse, PT ;  /* 0x000000335f00720c */ /* 0x0c0fe80003f06270 */
[-C--:B------:R-:W-:Y:S02]  /*2b70*/  ISETP.LT.OR P3, PT, R95, R52.reuse, P0 ;  /* 0x000000345f00720c */ /* 0x080fe40000761670 */
[CC--:B------:R-:W-:Y:S04]  /*2b80*/  ISETP.GE.AND P0, PT, R91.reuse, R51.reuse, PT ;  /* 0x000000335b00720c */ /* 0x0c0fe80003f06270 */
[-C--:B------:R-:W-:Y:S02]  /*2b90*/  ISETP.LT.OR P5, PT, R91, R52.reuse, P0 ;  /* 0x000000345b00720c */ /* 0x080fe400007a1670 */
[-C--:B------:R-:W-:Y:S02]  /*2ba0*/  ISETP.GE.AND P0, PT, R90, R51.reuse, PT ;  /* 0x000000335a00720c */ /* 0x080fe40003f06270 */
[----:B------:R-:W-:Y:S03]  /*2bb0*/  P2R R62, PR, RZ, 0x20 ;  /* 0x00000020ff3e7803 */ /* 0x000fe60000000000 */
[----:B------:R-:W2:Y:S02]  /*2bc0*/  @!P3 LDC.64 R6, c[0x0][0x4b0] ;  /* 0x00012c00ff06bb82 */ /* 0x000ea40000000a00 */
[----:B--2---:R-:W-:Y:S02]  /*2bd0*/  @!P3 IMAD R0, R7, 0xa0, RZ ;  /* 0x000000a00700b824 */ /* 0x004fe400078e02ff */
[----:B------:R-:W-:Y:S04]  /*2be0*/  @!P3 IMAD.WIDE.U32 R6, R6, 0xa0, R4 ;  /* 0x000000a00606b825 */ /* 0x000fe800078e0004 */
[----:B------:R-:W-:Y:S01]  /*2bf0*/  @!P3 IMAD.IADD R7, R7, 0x1, R0 ;  /* 0x000000010707b824 */ /* 0x000fe200078e0200 */
[----:B----4-:R2:W-:Y:S01]  /*2c00*/  @!P4 STG.E.128 desc[UR4][R8.64], R20 ;  /* 0x000000140800c986 */ /* 0x0105e2000c101d04 */
[CC--:B------:R-:W-:Y:S05]  /*2c10*/  ISETP.GE.AND P4, PT, R94.reuse, R51.reuse, PT ;  /* 0x000000335e00720c */ /* 0x0c0fea0003f86270 */
[----:B------:R3:W4:Y:S01]  /*2c20*/  @!P3 LDG.E.128 R12, desc[UR4][R6.64] ;  /* 0x00000004060cb981 */ /* 0x000722000c1e1d00 */
[----:B------:R-:W-:Y:S11]  /*2c30*/  ISETP.LT.OR P4, PT, R94, R52, P4 ;  /* 0x000000345e00720c */ /* 0x000ff60002781670 */
[----:B------:R-:W-:Y:S02]  /*2c40*/  @!UPT UIADD3 URZ, UPT, UPT, URZ, URZ, URZ ;  /* 0x000000fffffff290 */ /* 0x000fe4000fffe0ff */
[----:B---3--:R-:W3:Y:S08]  /*2c50*/  @!P4 LDC.64 R6, c[0x0][0x4b0] ;  /* 0x00012c00ff06cb82 */ /* 0x008ef00000000a00 */
[----:B--2---:R-:W2:Y:S01]  /*2c60*/  @!P3 LDC.64 R8, c[0x0][0x3c0] ;  /* 0x0000f000ff08bb82 */ /* 0x004ea20000000a00 */
[----:B---3--:R-:W-:Y:S02]  /*2c70*/  @!P4 IMAD R0, R7, 0xc0, RZ ;  /* 0x000000c00700c824 */ /* 0x008fe400078e02ff */
[----:B--2---:R-:W-:Y:S02]  /*2c80*/  @!P3 IMAD R10, R9, 0xa0, RZ ;  /* 0x000000a0090ab824 */ /* 0x004fe400078e02ff */
[----:B------:R-:W-:Y:S04]  /*2c90*/  @!P3 IMAD.WIDE.U32 R8, R8, 0xa0, R2 ;  /* 0x000000a00808b825 */ /* 0x000fe800078e0002 */
[----:B------:R-:W-:Y:S01]  /*2ca0*/  @!P4 IMAD.WIDE.U32 R6, R6, 0xc0, R4 ;  /* 0x000000c00606c825 */ /* 0x000fe200078e0004 */
[----:B------:R-:W-:Y:S03]  /*2cb0*/  @!P3 IADD3 R9, PT, PT, R9, R10, RZ ;  /* 0x0000000a0909b210 */ /* 0x000fe60007ffe0ff */
[----:B------:R-:W-:Y:S02]  /*2cc0*/  @!P4 IMAD.IADD R7, R7, 0x1, R0 ;  /* 0x000000010707c824 */ /* 0x000fe400078e0200 */
[----:B----4-:R2:W-:Y:S02]  /*2cd0*/  @!P3 STG.E.128 desc[UR4][R8.64], R12 ;  /* 0x0000000c0800b986 */ /* 0x0105e4000c101d04 */
[----:B--2---:R-:W2:Y:S04]  /*2ce0*/  @!P4 LDC.64 R8, c[0x0][0x3c0] ;  /* 0x0000f000ff08cb82 */ /* 0x004ea80000000a00 */
[----:B------:R3:W4:Y:S01]  /*2cf0*/  @!P4 LDG.E.128 R12, desc[UR4][R6.64] ;  /* 0x00000004060cc981 */ /* 0x000722000c1e1d00 */
[----:B--2---:R-:W-:Y:S02]  /*2d00*/  @!P4 IMAD R10, R9, 0xc0, RZ ;  /* 0x000000c0090ac824 */ /* 0x004fe400078e02ff */
[----:B------:R-:W-:Y:S01]  /*2d10*/  @!P4 IMAD.WIDE.U32 R8, R8, 0xc0, R2 ;  /* 0x000000c00808c825 */ /* 0x000fe200078e0002 */
[----:B---3--:R-:W2:Y:S03]  /*2d20*/  @!P6 LDC.64 R6, c[0x0][0x4b0] ;  /* 0x00012c00ff06eb82 */ /* 0x008ea60000000a00 */
[----:B------:R-:W-:Y:S02]  /*2d30*/  @!P4 IMAD.IADD R9, R9, 0x1, R10 ;  /* 0x000000010909c824 */ /* 0x000fe400078e020a */
[----:B--2---:R-:W-:Y:S02]  /*2d40*/  @!P6 IMAD R0, R7, 0xe0, RZ ;  /* 0x000000e00700e824 */ /* 0x004fe400078e02ff */
[----:B------:R-:W-:Y:S04]  /*2d50*/  @!P6 IMAD.WIDE.U32 R6, R6, 0xe0, R4 ;  /* 0x000000e00606e825 */ /* 0x000fe800078e0004 */
[----:B------:R-:W-:Y:S01]  /*2d60*/  @!P6 IMAD.IADD R7, R7, 0x1, R0 ;  /* 0x000000010707e824 */ /* 0x000fe200078e0200 */
[----:B----4-:R2:W-:Y:S06]  /*2d70*/  @!P4 STG.E.128 desc[UR4][R8.64], R12 ;  /* 0x0000000c0800c986 */ /* 0x0105ec000c101d04 */
[----:B--2---:R2:W3:Y:S02]  /*2d80*/  @!P6 LDG.E.128 R8, desc[UR4][R6.64] ;  /* 0x000000040608e981 */ /* 0x0044e4000c1e1d00 */
[----:B--2---:R-:W2:Y:S02]  /*2d90*/  @!P6 LDC.64 R6, c[0x0][0x3c0] ;  /* 0x0000f000ff06eb82 */ /* 0x004ea40000000a00 */
[----:B--2---:R-:W-:Y:S02]  /*2da0*/  @!P6 IMAD R0, R7, 0xe0, RZ ;  /* 0x000000e00700e824 */ /* 0x004fe400078e02ff */
[----:B------:R-:W-:Y:S04]  /*2db0*/  @!P6 IMAD.WIDE.U32 R6, R6, 0xe0, R2 ;  /* 0x000000e00606e825 */ /* 0x000fe800078e0002 */
[----:B------:R-:W-:Y:S05]  /*2dc0*/  @!P6 IMAD.IADD R7, R7, 0x1, R0 ;  /* 0x000000010707e824 */ /* 0x000fea00078e0200 */
[----:B---3--:R2:W-:Y:S02]  /*2dd0*/  @!P6 STG.E.128 desc[UR4][R6.64], R8 ;  /* 0x000000080600e986 */ /* 0x0085e4000c101d04 */
[----:B--2---:R-:W2:Y:S04]  /*2de0*/  @!P5 LDC.64 R6, c[0x0][0x4b0] ;  /* 0x00012c00ff06db82 */ /* 0x004ea80000000a00 */
[----:B------:R-:W3:Y:S01]  /*2df0*/  @!P1 LDG.E.128 R8, desc[UR4][R24.64] ;  /* 0x0000000418089981 */ /* 0x000ee2000c1e1d00 */
[----:B--2---:R-:W-:Y:S02]  /*2e00*/  @!P5 IMAD R0, R7, 0x120, RZ ;  /* 0x000001200700d824 */ /* 0x004fe400078e02ff */
[----:B------:R-:W-:Y:S04]  /*2e10*/  @!P5 IMAD.WIDE.U32 R6, R6, 0x120, R4 ;  /* 0x000001200606d825 */ /* 0x000fe800078e0004 */
[----:B------:R-:W-:Y:S01]  /*2e20*/  @!P5 IMAD.IADD R7, R7, 0x1, R0 ;  /* 0x000000010707d824 */ /* 0x000fe200078e0200 */
[----:B---3--:R2:W-:Y:S01]  /*2e30*/  @!P1 STG.E.128 desc[UR4][R32.64], R8 ;  /* 0x0000000820009986 */ /* 0x0085e2000c101d04 */
[----:B------:R-:W-:Y:S02]  /*2e40*/  ISETP.LT.OR P1, PT, R90, R52, P0 ;  /* 0x000000345a00720c */ /* 0x000fe40000721670 */
[-C--:B------:R-:W-:Y:S03]  /*2e50*/  ISETP.GE.AND P0, PT, R89, R51.reuse, PT ;  /* 0x000000335900720c */ /* 0x080fe60003f06270 */
[----:B------:R3:W4:Y:S01]  /*2e60*/  @!P5 LDG.E.128 R12, desc[UR4][R6.64] ;  /* 0x00000004060cd981 */ /* 0x000722000c1e1d00 */
[----:B------:R-:W-:Y:S07]  /*2e70*/  P2R R63, PR, RZ, 0x2 ;  /* 0x00000002ff3f7803 */ /* 0x000fee0000000000 */
[----:B---3--:R-:W3:Y:S08]  /*2e80*/  @!P1 LDC.64 R6, c[0x0][0x4b0] ;  /* 0x00012c00ff069b82 */ /* 0x008ef00000000a00 */
[----:B--2---:R-:W2:Y:S01]  /*2e90*/  @!P5 LDC.64 R8, c[0x0][0x3c0] ;  /* 0x0000f000ff08db82 */ /* 0x004ea20000000a00 */
[----:B---3--:R-:W-:Y:S02]  /*2ea0*/  @!P1 IMAD R0, R7, 0x140, RZ ;  /* 0x0000014007009824 */ /* 0x008fe400078e02ff */
[----:B--2---:R-:W-:Y:S02]  /*2eb0*/  @!P5 IMAD R10, R9, 0x120, RZ ;  /* 0x00000120090ad824 */ /* 0x004fe400078e02ff */
[----:B------:R-:W-:Y:S04]  /*2ec0*/  @!P5 IMAD.WIDE.U32 R8, R8, 0x120, R2 ;  /* 0x000001200808d825 */ /* 0x000fe800078e0002 */
[----:B------:R-:W-:Y:S02]  /*2ed0*/  @!P5 IMAD.IADD R9, R9, 0x1, R10 ;  /* 0x000000010909d824 */ /* 0x000fe400078e020a */
[----:B------:R-:W-:Y:S05]  /*2ee0*/  @!P1 IMAD.WIDE.U32 R6, R6, 0x140, R4 ;  /* 0x0000014006069825 */ /* 0x000fea00078e0004 */
[----:B------:R-:W-:Y:S01]  /*2ef0*/  @!P1 IADD3 R7, PT, PT, R7, R0, RZ ;  /* 0x0000000007079210 */ /* 0x000fe20007ffe0ff */
[----:B----4-:R2:W-:Y:S01]  /*2f00*/  @!P5 STG.E.128 desc[UR4][R8.64], R12 ;  /* 0x0000000c0800d986 */ /* 0x0105e2000c101d04 */
[-C--:B------:R-:W-:Y:S02]  /*2f10*/  ISETP.LT.OR P5, PT, R89, R52.reuse, P0 ;  /* 0x000000345900720c */ /* 0x080fe400007a1670 */
[-C--:B------:R-:W-:Y:S02]  /*2f20*/  ISETP.GE.AND P0, PT, R88, R51.reuse, PT ;  /* 0x000000335800720c */ /* 0x080fe40003f06270 */
[----:B------:R-:W-:Y:S01]  /*2f30*/  P2R R64, PR, RZ, 0x20 ;  /* 0x00000020ff407803 */ /* 0x000fe20000000000 */
[----:B--2---:R-:W2:Y:S01]  /*2f40*/  @!P1 LDC.64 R8, c[0x0][0x3c0] ;  /* 0x0000f000ff089b82 */ /* 0x004ea20000000a00 */
[----:B------:R3:W4:Y:S01]  /*2f50*/  @!P1 LDG.E.128 R12, desc[UR4][R6.64] ;  /* 0x00000004060c9981 */ /* 0x000722000c1e1d00 */
[----:B--2---:R-:W-:Y:S02]  /*2f60*/  @!P1 IMAD R10, R9, 0x140, RZ ;  /* 0x00000140090a9824 */ /* 0x004fe400078e02ff */
[----:B------:R-:W-:Y:S04]  /*2f70*/  @!P1 IMAD.WIDE.U32 R8, R8, 0x140, R2 ;  /* 0x0000014008089825 */ /* 0x000fe800078e0002 */
[----:B---3--:R-:W2:Y:S01]  /*2f80*/  @!P5 LDC.64 R6, c[0x0][0x4b0] ;  /* 0x00012c00ff06db82 */ /* 0x008ea20000000a00 */
[----:B------:R-:W-:Y:S02]  /*2f90*/  @!P1 IMAD.IADD R9, R9, 0x1, R10 ;  /* 0x0000000109099824 */ /* 0x000fe400078e020a */
[----:B--2---:R-:W-:Y:S02]  /*2fa0*/  @!P5 IMAD R0, R7, 0x160, RZ ;  /* 0x000001600700d824 */ /* 0x004fe400078e02ff */
[----:B------:R-:W-:Y:S04]  /*2fb0*/  @!P5 IMAD.WIDE.U32 R6, R6, 0x160, R4 ;  /* 0x000001600606d825 */ /* 0x000fe800078e0004 */
[----:B------:R-:W-:Y:S01]  /*2fc0*/  @!P5 IMAD.IADD R7, R7, 0x1, R0 ;  /* 0x000000010707d824 */ /* 0x000fe200078e0200 */
        /* <DEDUP_REMOVED lines=27> */
[----:B------:R-:W-:Y:S02]  /*3180*/  ISETP.LT.OR P1, PT, R86, R52, P0 ;  /* 0x000000345600720c */ /* 0x000fe40000721670 */
[----:B------:R-:W-:Y:S02]  /*3190*/  ISETP.NE.AND P0, PT, R19, RZ, PT ;  /* 0x000000ff1300720c */ /* 0x000fe40003f05270 */
[----:B------:R-:W-:Y:S09]  /*31a0*/  P2R R77, PR, RZ, 0x2 ;  /* 0x00000002ff4d7803 */ /* 0x000ff20000000000 */
[----:B--2---:R-:W2:Y:S01]  /*31b0*/  @!P1 LDC.64 R12, c[0x0][0x4b0] ;  /* 0x00012c00ff0c9b82 */ /* 0x004ea20000000a00 */
[----:B------:R3:W4:Y:S01]  /*31c0*/  @!P5 LDG.E.128 R8, desc[UR4][R6.64] ;  /* 0x000000040608d981 */ /* 0x000722000c1e1d00 */
[----:B--2---:R-:W-:Y:S06]  /*31d0*/  @!P1 IMAD R13, R13, 0x1c0, RZ ;  /* 0x000001c00d0d9824 */ /* 0x004fec00078e02ff */
[----:B---3--:R-:W2:Y:S02]  /*31e0*/  @!P5 LDC.64 R6, c[0x0][0x3c0] ;  /* 0x0000f000ff06db82 */ /* 0x008ea40000000a00 */
[----:B--2---:R-:W-:Y:S02]  /*31f0*/  @!P5 IMAD R0, R7, 0x1a0, RZ ;  /* 0x000001a00700d824 */ /* 0x004fe400078e02ff */
[----:B------:R-:W-:Y:S04]  /*3200*/  @!P5 IMAD.WIDE.U32 R6, R6, 0x1a0, R2 ;  /* 0x000001a00606d825 */ /* 0x000fe800078e0002 */
[----:B------:R-:W-:Y:S01]  /*3210*/  @!P1 IMAD.WIDE.U32 R4, R12, 0x1c0, R4 ;  /* 0x000001c00c049825 */ /* 0x000fe200078e0004 */
[----:B------:R-:W-:Y:S03]  /*3220*/  @!P5 IADD3 R7, PT, PT, R7, R0, RZ ;  /* 0x000000000707d210 */ /* 0x000fe60007ffe0ff */
[----:B------:R-:W-:Y:S02]  /*3230*/  @!P1 IMAD.IADD R5, R5, 0x1, R13 ;  /* 0x0000000105059824 */ /* 0x000fe400078e020d */
[----:B----4-:R2:W-:Y:S01]  /*3240*/  @!P5 STG.E.128 desc[UR4][R6.64], R8 ;  /* 0x000000080600d986 */ /* 0x0105e2000c101d04 */
[C---:B------:R-:W-:Y:S04]  /*3250*/  ISETP.GE.AND P5, PT, R74.reuse, R51, PT ;  /* 0x000000334a00720c */ /* 0x040fe80003fa6270 */
[----:B------:R-:W-:Y:S01]  /*3260*/  ISETP.GE.AND P5, PT, R74, R52, !P5 ;  /* 0x000000344a00720c */ /* 0x000fe20006fa6270 */
[----:B--2---:R-:W2:Y:S01]  /*3270*/  @!P1 LDC.64 R8, c[0x0][0x3c0] ;  /* 0x0000f000ff089b82 */ /* 0x004ea20000000a00 */
[----:B------:R-:W3:Y:S01]  /*3280*/  @!P1 LDG.E.128 R4, desc[UR4][R4.64] ;  /* 0x0000000404049981 */ /* 0x000ee2000c1e1d00 */
[----:B--2---:R-:W-:Y:S02]  /*3290*/  @!P1 IMAD R9, R9, 0x1c0, RZ ;  /* 0x000001c009099824 */ /* 0x004fe400078e02ff */
[----:B------:R-:W-:Y:S04]  /*32a0*/  @!P1 IMAD.WIDE.U32 R2, R8, 0x1c0, R2 ;  /* 0x000001c008029825 */ /* 0x000fe800078e0002 */
[----:B------:R-:W-:Y:S05]  /*32b0*/  @!P1 IMAD.IADD R3, R3, 0x1, R9 ;  /* 0x0000000103039824 */ /* 0x000fea00078e0209 */
[----:B---3--:R2:W-:Y:S01]  /*32c0*/  @!P1 STG.E.128 desc[UR4][R2.64], R4 ;  /* 0x0000000402009986 */ /* 0x0085e2000c101d04 */
[----:B------:R-:W-:Y:S05]  /*32d0*/  @P0 BRA `(.L_x_2438) ;  /* 0x0000000800880947 */ /* 0x000fea0003800000 */
[----:B------:R-:W-:Y:S01]  /*32e0*/  @P2 MOV R29, R27 ;  /* 0x0000001b001d2202 */ /* 0x000fe20000000f00 */
[----:B--2---:R-:W-:Y:S01]  /*32f0*/  @P2 IMAD.MOV.U32 R6, RZ, RZ, R60 ;  /* 0x000000ffff062224 */ /* 0x004fe200078e003c */
[----:B------:R-:W-:Y:S02]  /*3300*/  @P2 MOV R7, R59 ;  /* 0x0000003b00072202 */ /* 0x000fe40000000f00 */
[----:B------:R-:W-:Y:S01]  /*3310*/  P2R R0, PR, RZ, 0x40 ;  /* 0x00000040ff007803 */ /* 0x000fe20000000000 */
[----:B------:R-:W2:Y:S01]  /*3320*/  @P2 LDG.E.128 R8, desc[UR4][R28.64] ;  /* 0x000000041c082981 */ /* 0x000ea2000c1e1d00 */
[----:B------:R-:W-:Y:S02]  /*3330*/  ISETP.NE.AND P6, PT, R47, RZ, PT ;  /* 0x000000ff2f00720c */ /* 0x000fe40003fc5270 */
[C---:B------:R-:W-:Y:S02]  /*3340*/  LEA R4, P0, R67.reuse, R28, 0x1 ;  /* 0x0000001c43047211 */ /* 0x040fe400078008ff */
[----:B------:R-:W-:Y:S02]  /*3350*/  P2R R18, PR, RZ, 0x2 ;  /* 0x00000002ff127803 */ /* 0x000fe40000000000 */
[----:B------:R-:W-:Y:S02]  /*3360*/  LEA.HI.X R5, R67, R27, R80, 0x1, P0 ;  /* 0x0000001b43057211 */ /* 0x000fe400000f0c50 */
[C---:B------:R-:W-:Y:S02]  /*3370*/  LEA R2, P0, R71.reuse, R60, 0x1 ;  /* 0x0000003c47027211 */ /* 0x040fe400078008ff */
[----:B------:R-:W-:Y:S02]  /*3380*/  ISETP.NE.AND P1, PT, R56, RZ, PT ;  /* 0x000000ff3800720c */ /* 0x000fe40003f25270 */
[----:B------:R-:W-:Y:S11]  /*3390*/  LEA.HI.X R3, R71, R59, R81, 0x1, P0 ;  /* 0x0000003b47037211 */ /* 0x000ff600000f0c51 */
[----:B------:R-:W3:Y:S01]  /*33a0*/  @P1 LDC.64 R14, c[0x0][0x3b8] ;  /* 0x0000ee00ff0e1b82 */ /* 0x000ee20000000a00 */
[----:B--2---:R2:W-:Y:S01]  /*33b0*/  @P2 STG.E.128 desc[UR4][R6.64], R8 ;  /* 0x0000000806002986 */ /* 0x0045e2000c101d04 */
[----:B------:R-:W-:Y:S06]  /*33c0*/  ISETP.NE.AND P2, PT, R58, RZ, PT ;  /* 0x000000ff3a00720c */ /* 0x000fec0003f45270 */
[----:B--2---:R-:W2:Y:S02]  /*33d0*/  @P6 LDC.64 R6, c[0x0][0x4a8] ;  /* 0x00012a00ff066b82 */ /* 0x004ea40000000a00 */
[C---:B--2---:R-:W-:Y:S04]  /*33e0*/  @P6 LEA R12, P0, R6.reuse, R4, 0x5 ;  /* 0x00000004060c6211 */ /* 0x044fe800078028ff */
[----:B------:R-:W-:Y:S02]  /*33f0*/  @P6 LEA.HI.X R13, R6, R5, R7, 0x5, P0 ;  /* 0x00000005060d6211 */ /* 0x000fe400000f2c07 */
[----:B------:R-:W2:Y:S02]  /*3400*/  @P6 LDC.64 R6, c[0x0][0x3b8] ;  /* 0x0000ee00ff066b82 */ /* 0x000ea40000000a00 */
[C---:B--2---:R-:W-:Y:S04]  /*3410*/  @P6 LEA R10, P0, R6.reuse, R2, 0x5 ;  /* 0x00000002060a6211 */ /* 0x044fe800078028ff */
[----:B------:R-:W-:Y:S02]  /*3420*/  @P6 LEA.HI.X R11, R6, R3, R7, 0x5, P0 ;  /* 0x00000003060b6211 */ /* 0x000fe400000f2c07 */
[----:B------:R-:W2:Y:S01]  /*3430*/  @P1 LDC.64 R6, c[0x0][0x4a8] ;  /* 0x00012a00ff061b82 */ /* 0x000ea20000000a00 */
[----:B------:R-:W-:Y:S11]  /*3440*/  ISETP.NE.AND P0, PT, R46, RZ, PT ;  /* 0x000000ff2e00720c */ /* 0x000ff60003f05270 */
[----:B------:R-:W-:Y:S02]  /*3450*/  @!UPT UIADD3 URZ, UPT, UPT, URZ, URZ, URZ ;  /* 0x000000fffffff290 */ /* 0x000fe4000fffe0ff */
[----:B------:R-:W4:Y:S06]  /*3460*/  @P0 LDG.E.128 R20, desc[UR4][R4.64] ;  /* 0x0000000404140981 */ /* 0x000f2c000c1e1d00 */
[----:B----4-:R-:W-:Y:S01]  /*3470*/  @P0 STG.E.128 desc[UR4][R2.64], R20 ;  /* 0x0000001402000986 */ /* 0x010fe2000c101d04 */
[C---:B--2---:R-:W-:Y:S04]  /*3480*/  @P1 LEA R8, P0, R6.reuse, R4, 0x6 ;  /* 0x0000000406081211 */ /* 0x044fe800078030ff */
[----:B------:R-:W-:Y:S02]  /*3490*/  @P1 LEA.HI.X R9, R6, R5, R7, 0x6, P0 ;  /* 0x0000000506091211 */ /* 0x000fe400000f3407 */
[C---:B---3--:R-:W-:Y:S04]  /*34a0*/  @P1 LEA R6, P0, R14.reuse, R2, 0x6 ;  /* 0x000000020e061211 */ /* 0x048fe800078030ff */
[----:B------:R-:W-:Y:S02]  /*34b0*/  @P1 LEA.HI.X R7, R14, R3, R15, 0x6, P0 ;  /* 0x000000030e071211 */ /* 0x000fe400000f340f */
[----:B------:R-:W2:Y:S06]  /*34c0*/  @P6 LDG.E.128 R12, desc[UR4][R12.64] ;  /* 0x000000040c0c6981 */ /* 0x000eac000c1e1d00 */
[----:B--2---:R2:W-:Y:S01]  /*34d0*/  @P6 STG.E.128 desc[UR4][R10.64], R12 ;  /* 0x0000000c0a006986 */ /* 0x0045e2000c101d04 */
[----:B------:R-:W-:Y:S01]  /*34e0*/  ISETP.NE.AND P6, PT, R0, RZ, PT ;  /* 0x000000ff0000720c */ /* 0x000fe20003fc5270 */
[----:B--2---:R-:W2:Y:S02]  /*34f0*/  @!P2 LDC.64 R10, c[0x0][0x4a8] ;  /* 0x00012a00ff0aab82 */ /* 0x004ea40000000a00 */
[C---:B--2---:R-:W-:Y:S04]  /*3500*/  @!P2 LEA R14, P0, R10.reuse, R4, 0x7 ;  /* 0x000000040a0ea211 */ /* 0x044fe800078038ff */
[----:B------:R-:W-:Y:S02]  /*3510*/  @!P2 LEA.HI.X R15, R10, R5, R11, 0x7, P0 ;  /* 0x000000050a0fa211 */ /* 0x000fe400000f3c0b */
[----:B------:R-:W2:Y:S02]  /*3520*/  @!P2 LDC.64 R10, c[0x0][0x3b8] ;  /* 0x0000ee00ff0aab82 */ /* 0x000ea40000000a00 */
[C---:B--2---:R-:W-:Y:S04]  /*3530*/  @!P2 LEA R12, P0, R10.reuse, R2, 0x7 ;  /* 0x000000020a0ca211 */ /* 0x044fe800078038ff */
[----:B------:R-:W-:Y:S02]  /*3540*/  @!P2 LEA.HI.X R13, R10, R3, R11, 0x7, P0 ;  /* 0x000000030a0da211 */ /* 0x000fe400000f3c0b */
[----:B------:R-:W2:Y:S06]  /*3550*/  @P1 LDG.E.128 R8, desc[UR4][R8.64] ;  /* 0x0000000408081981 */ /* 0x000eac000c1e1d00 */
[----:B--2---:R2:W-:Y:S01]  /*3560*/  @P1 STG.E.128 desc[UR4][R6.64], R8 ;  /* 0x0000000806001986 */ /* 0x0045e2000c101d04 */
[----:B------:R-:W-:Y:S01]  /*3570*/  ISETP.NE.AND P1, PT, R18, RZ, PT ;  /* 0x000000ff1200720c */ /* 0x000fe20003f25270 */
[----:B--2---:R-:W2:Y:S02]  /*3580*/  @P5 LDC.64 R6, c[0x0][0x4a8] ;  /* 0x00012a00ff065b82 */ /* 0x004ea40000000a00 */
[----:B--2---:R-:W-:Y:S02]  /*3590*/  @P5 IMAD R0, R7, 0x60, RZ ;  /* 0x0000006007005824 */ /* 0x004fe400078e02ff */
[----:B------:R-:W-:Y:S04]  /*35a0*/  @P5 IMAD.WIDE.U32 R6, R6, 0x60, R4 ;  /* 0x0000006006065825 */ /* 0x000fe800078e0004 */
[----:B------:R-:W-:Y:S05]  /*35b0*/  @P5 IMAD.IADD R7, R7, 0x1, R0 ;  /* 0x0000000107075824 */ /* 0x000fea00078e0200 */
[----:B------:R2:W3:Y:S02]  /*35c0*/  @P5 LDG.E.128 R8, desc[UR4][R6.64] ;  /* 0x0000000406085981 */ /* 0x0004e4000c1e1d00 */
[----:B--2---:R-:W2:Y:S02]  /*35d0*/  @P5 LDC.64 R6, c[0x0][0x3b8] ;  /* 0x0000ee00ff065b82 */ /* 0x004ea40000000a00 */
[----:B--2---:R-:W-:Y:S02]  /*35e0*/  @P5 IMAD R0, R7, 0x60, RZ ;  /* 0x0000006007005824 */ /* 0x004fe400078e02ff */
[----:B------:R-:W-:Y:S05]  /*35f0*/  @P5 IMAD.WIDE.U32 R6, R6, 0x60, R2 ;  /* 0x0000006006065825 */ /* 0x000fea00078e0002 */
[----:B------:R-:W-:Y:S05]  /*3600*/  @P5 IADD3 R7, PT, PT, R7, R0, RZ ;  /* 0x0000000007075210 */ /* 0x000fea0007ffe0ff */
[----:B---3--:R2:W-:Y:S01]  /*3610*/  @P5 STG.E.128 desc[UR4][R6.64], R8 ;  /* 0x0000000806005986 */ /* 0x0085e2000c101d04 */
[----:B------:R-:W-:Y:S11]  /*3620*/  ISETP.NE.AND P5, PT, R61, RZ, PT ;  /* 0x000000ff3d00720c */ /* 0x000ff60003fa5270 */
[----:B------:R-:W-:Y:S02]  /*3630*/  @!UPT UIADD3 URZ, UPT, UPT, URZ, URZ, URZ ;  /* 0x000000fffffff290 */ /* 0x000fe4000fffe0ff */
[----:B--2---:R-:W2:Y:S01]  /*3640*/  @!P5 LDC.64 R6, c[0x0][0x4a8] ;  /* 0x00012a00ff06db82 */ /* 0x004ea20000000a00 */
[----:B------:R-:W3:Y:S01]  /*3650*/  @!P2 LDG.E.128 R8, desc[UR4][R14.64] ;  /* 0x000000040e08a981 */ /* 0x000ee2000c1e1d00 */
[C---:B--2---:R-:W-:Y:S04]  /*3660*/  @!P5 LEA R18, P0, R6.reuse, R4, 0x8 ;  /* 0x000000040612d211 */ /* 0x044fe800078040ff */
[----:B------:R-:W-:Y:S02]  /*3670*/  @!P5 LEA.HI.X R19, R6, R5, R7, 0x8, P0 ;  /* 0x000000050613d211 */ /* 0x000fe400000f4407 */
[----:B------:R-:W2:Y:S02]  /*3680*/  @!P5 LDC.64 R6, c[0x0][0x3b8] ;  /* 0x0000ee00ff06db82 */ /* 0x000ea40000000a00 */
[C---:B--2---:R-:W-:Y:S04]  /*3690*/  @!P5 LEA R20, P0, R6.reuse, R2, 0x8 ;  /* 0x000000020614d211 */ /* 0x044fe800078040ff */
[----:B------:R-:W-:Y:S02]  /*36a0*/  @!P5 LEA.HI.X R21, R6, R3, R7, 0x8, P0 ;  /* 0x000000030615d211 */ /* 0x000fe400000f4407 */
[----:B------:R-:W2:Y:S01]  /*36b0*/  @!P3 LDC.64 R6, c[0x0][0x4a8] ;  /* 0x00012a00ff06bb82 */ /* 0x000ea20000000a00 */
[----:B------:R-:W-:Y:S01]  /*36c0*/  ISETP.NE.AND P0, PT, R64, RZ, PT ;  /* 0x000000ff4000720c */ /* 0x000fe20003f05270 */
[----:B--2---:R-:W-:Y:S02]  /*36d0*/  @!P3 IMAD R0, R7, 0xa0, RZ ;  /* 0x000000a00700b824 */ /* 0x004fe400078e02ff */
[----:B------:R-:W-:Y:S04]  /*36e0*/  @!P3 IMAD.WIDE.U32 R6, R6, 0xa0, R4 ;  /* 0x000000a00606b825 */ /* 0x000fe800078e0004 */
[----:B------:R-:W-:Y:S01]  /*36f0*/  @!P3 IMAD.IADD R7, R7, 0x1, R0 ;  /* 0x000000010707b824 */ /* 0x000fe200078e0200 */
[----:B---3--:R2:W-:Y:S01]  /*3700*/  @!P2 STG.E.128 desc[UR4][R12.64], R8 ;  /* 0x000000080c00a986 */ /* 0x0085e2000c101d04 */
[----:B------:R-:W-:Y:S05]  /*3710*/  ISETP.NE.AND P2, PT, R62, RZ, PT ;  /* 0x000000ff3e00720c */ /* 0x000fea0003f45270 */
[----:B--2---:R2:W3:Y:S02]  /*3720*/  @!P3 LDG.E.128 R8, desc[UR4][R6.64] ;  /* 0x000000040608b981 */ /* 0x0044e4000c1e1d00 */
[----:B--2---:R-:W2:Y:S02]  /*3730*/  @!P3 LDC.64 R6, c[0x0][0x3b8] ;  /* 0x0000ee00ff06bb82 */ /* 0x004ea40000000a00 */
[----:B--2---:R-:W-:Y:S02]  /*3740*/  @!P3 IMAD R0, R7, 0xa0, RZ ;  /* 0x000000a00700b824 */ /* 0x004fe400078e02ff */
[----:B------:R-:W-:Y:S05]  /*3750*/  @!P3 IMAD.WIDE.U32 R6, R6, 0xa0, R2 ;  /* 0x000000a00606b825 */ /* 0x000fea00078e0002 */
[----:B------:R-:W-:Y:S05]  /*3760*/  @!P3 IADD3 R7, PT, PT, R7, R0, RZ ;  /* 0x000000000707b210 */ /* 0x000fea0007ffe0ff */
[----:B---3--:R2:W-:Y:S01]  /*3770*/  @!P3 STG.E.128 desc[UR4][R6.64], R8 ;  /* 0x000000080600b986 */ /* 0x0085e2000c101d04 */
[----:B------:R-:W-:Y:S01]  /*3780*/  ISETP.NE.AND P3, PT, R63, RZ, PT ;  /* 0x000000ff3f00720c */ /* 0x000fe20003f65270 */
[----:B--2---:R-:W2:Y:S02]  /*3790*/  @!P4 LDC.64 R6, c[0x0][0x4a8] ;  /* 0x00012a00ff06cb82 */ /* 0x004ea40000000a00 */
[----:B--2---:R-:W-:Y:S02]  /*37a0*/  @!P4 IMAD R0, R7, 0xc0, RZ ;  /* 0x000000c00700c824 */ /* 0x004fe400078e02ff */
[----:B------:R-:W-:Y:S04]  /*37b0*/  @!P4 IMAD.WIDE.U32 R6, R6, 0xc0, R4 ;  /* 0x000000c00606c825 */ /* 0x000fe800078e0004 */
[----:B------:R-:W-:Y:S05]  /*37c0*/  @!P4 IMAD.IADD R7, R7, 0x1, R0 ;  /* 0x000000010707c824 */ /* 0x000fea00078e0200 */
[----:B------:R2:W3:Y:S02]  /*37d0*/  @!P4 LDG.E.128 R8, desc[UR4][R6.64] ;  /* 0x000000040608c981 */ /* 0x0004e4000c1e1d00 */
[----:B--2---:R-:W2:Y:S02]  /*37e0*/  @!P4 LDC.64 R6, c[0x0][0x3b8] ;  /* 0x0000ee00ff06cb82 */ /* 0x004ea40000000a00 */
[----:B--2---:R-:W-:Y:S02]  /*37f0*/  @!P4 IMAD R0, R7, 0xc0, RZ ;  /* 0x000000c00700c824 */ /* 0x004fe400078e02ff */
[----:B------:R-:W-:Y:S05]  /*3800*/  @!P4 IMAD.WIDE.U32 R6, R6, 0xc0, R2 ;  /* 0x000000c00606c825 */ /* 0x000fea00078e0002 */
[----:B------:R-:W-:Y:S05]  /*3810*/  @!P4 IADD3 R7, PT, PT, R7, R0, RZ ;  /* 0x000000000707c210 */ /* 0x000fea0007ffe0ff */
[----:B---3--:R2:W-:Y:S02]  /*3820*/  @!P4 STG.E.128 desc[UR4][R6.64], R8 ;  /* 0x000000080600c986 */ /* 0x0085e4000c101d04 */
        /* <DEDUP_REMOVED lines=10> */
[----:B--2---:R-:W2:Y:S04]  /*38d0*/  @!P2 LDC.64 R6, c[0x0][0x4a8] ;  /* 0x00012a00ff06ab82 */ /* 0x004ea80000000a00 */
[----:B------:R3:W4:Y:S01]  /*38e0*/  @!P5 LDG.E.128 R8, desc[UR4][R18.64] ;  /* 0x000000041208d981 */ /* 0x000722000c1e1d00 */
[----:B--2---:R-:W-:Y:S02]  /*38f0*/  @!P2 IMAD R0, R7, 0x120, RZ ;  /* 0x000001200700a824 */ /* 0x004fe400078e02ff */
[----:B------:R-:W-:Y:S01]  /*3900*/  @!P2 IMAD.WIDE.U32 R6, R6, 0x120, R4 ;  /* 0x000001200606a825 */ /* 0x000fe200078e0004 */
[----:B---3--:R-:W-:Y:S03]  /*3910*/  MOV R19, RZ ;  /* 0x000000ff00137202 */ /* 0x008fe60000000f00 */
[----:B------:R-:W-:Y:S01]  /*3920*/  @!P2 IMAD.IADD R7, R7, 0x1, R0 ;  /* 0x000000010707a824 */ /* 0x000fe200078e0200 */
[----:B----4-:R2:W-:Y:S01]  /*3930*/  @!P5 STG.E.128 desc[UR4][R20.64], R8 ;  /* 0x000000081400d986 */ /* 0x0105e2000c101d04 */
[----:B------:R-:W-:Y:S05]  /*3940*/  ISETP.NE.AND P5, PT, R68, RZ, PT ;  /* 0x000000ff4400720c */ /* 0x000fea0003fa5270 */
[----:B------:R3:W4:Y:S02]  /*3950*/  @!P2 LDG.E.128 R12, desc[UR4][R6.64] ;  /* 0x00000004060ca981 */ /* 0x000724000c1e1d00 */
        /* <DEDUP_REMOVED lines=8> */
[----:B----4-:R2:W-:Y:S01]  /*39e0*/  @!P2 STG.E.128 desc[UR4][R8.64], R12 ;  /* 0x0000000c0800a986 */ /* 0x0105e2000c101d04 */
[----:B------:R-:W-:Y:S01]  /*39f0*/  ISETP.NE.AND P2, PT, R70, RZ, PT ;  /* 0x000000ff4600720c */ /* 0x000fe20003f45270 */
[----:B--2---:R-:W2:Y:S04]  /*3a00*/  @!P3 LDC.64 R8, c[0x0][0x3b8] ;  /* 0x0000ee00ff08bb82 */ /* 0x004ea80000000a00 */
[----:B------:R3:W4:Y:S01]  /*3a10*/  @!P3 LDG.E.128 R12, desc[UR4][R6.64] ;  /* 0x00000004060cb981 */ /* 0x000722000c1e1d00 */
[----:B--2---:R-:W-:Y:S03]  /*3a20*/  @!P3 IMAD R10, R9, 0x140, RZ ;  /* 0x00000140090ab824 */ /* 0x004fe600078e02ff */
[----:B---3--:R-:W2:Y:S01]  /*3a30*/  @!P0 LDC.64 R6, c[0x0][0x4a8] ;  /* 0x00012a00ff068b82 */ /* 0x008ea20000000a00 */
[----:B------:R-:W-:Y:S05]  /*3a40*/  @!P3 IMAD.WIDE.U32 R8, R8, 0x140, R2 ;  /* 0x000001400808b825 */ /* 0x000fea00078e0002 */
[----:B------:R-:W-:Y:S01]  /*3a50*/  @!P3 IADD3 R9, PT, PT, R9, R10, RZ ;  /* 0x0000000a0909b210 */ /* 0x000fe20007ffe0ff */
[----:B--2---:R-:W-:Y:S02]  /*3a60*/  @!P0 IMAD R0, R7, 0x160, RZ ;  /* 0x0000016007008824 */ /* 0x004fe400078e02ff */
[----:B------:R-:W-:Y:S04]  /*3a70*/  @!P0 IMAD.WIDE.U32 R6, R6, 0x160, R4 ;  /* 0x0000016006068825 */ /* 0x000fe800078e0004 */
[----:B------:R-:W-:Y:S01]  /*3a80*/  @!P0 IMAD.IADD R7, R7, 0x1, R0 ;  /* 0x0000000107078824 */ /* 0x000fe200078e0200 */
[----:B----4-:R2:W-:Y:S02]  /*3a90*/  @!P3 STG.E.128 desc[UR4][R8.64], R12 ;  /* 0x0000000c0800b986 */ /* 0x0105e4000c101d04 */
        /* <DEDUP_REMOVED lines=12> */
[----:B--2---:R-:W-:Y:S02]  /*3b60*/  @!P5 IMAD R10, R9, 0x180, RZ ;  /* 0x00000180090ad824 */ /* 0x004fe400078e02ff */
[----:B------:R-:W-:Y:S01]  /*3b70*/  @!P5 IMAD.WIDE.U32 R8, R8, 0x180, R2 ;  /* 0x000001800808d825 */ /* 0x000fe200078e0002 */
[----:B---3--:R-:W2:Y:S04]  /*3b80*/  @!P2 LDC.64 R6, c[0x0][0x4a8] ;  /* 0x00012a00ff06ab82 */ /* 0x008ea80000000a00 */
[----:B------:R-:W-:Y:S01]  /*3b90*/  @!P5 IADD3 R9, PT, PT, R9, R10, RZ ;  /* 0x0000000a0909d210 */ /* 0x000fe20007ffe0ff */
[----:B--2---:R-:W-:Y:S02]  /*3ba0*/  @!P2 IMAD R0, R7, 0x1a0, RZ ;  /* 0x000001a00700a824 */ /* 0x004fe400078e02ff */
[----:B------:R-:W-:Y:S04]  /*3bb0*/  @!P2 IMAD.WIDE.U32 R6, R6, 0x1a0, R4 ;  /* 0x000001a00606a825 */ /* 0x000fe800078e0004 */
[----:B------:R-:W-:Y:S01]  /*3bc0*/  @!P2 IMAD.IADD R7, R7, 0x1, R0 ;  /* 0x000000010707a824 */ /* 0x000fe200078e0200 */
[----:B----4-:R2:W-:Y:S06]  /*3bd0*/  @!P5 STG.E.128 desc[UR4][R8.64], R12 ;  /* 0x0000000c0800d986 */ /* 0x0105ec000c101d04 */
[----:B--2---:R2:W3:Y:S02]  /*3be0*/  @!P2 LDG.E.128 R8, desc[UR4][R6.64] ;  /* 0x000000040608a981 */ /* 0x0044e4000c1e1d00 */
[----:B--2---:R-:W2:Y:S02]  /*3bf0*/  @!P2 LDC.64 R6, c[0x0][0x3b8] ;  /* 0x0000ee00ff06ab82 */ /* 0x004ea40000000a00 */
[----:B--2---:R-:W-:Y:S02]  /*3c00*/  @!P2 IMAD R0, R7, 0x1a0, RZ ;  /* 0x000001a00700a824 */ /* 0x004fe400078e02ff */
[----:B------:R-:W-:Y:S05]  /*3c10*/  @!P2 IMAD.WIDE.U32 R6, R6, 0x1a0, R2 ;  /* 0x000001a00606a825 */ /* 0x000fea00078e0002 */
[----:B------:R-:W-:Y:S05]  /*3c20*/  @!P2 IADD3 R7, PT, PT, R7, R0, RZ ;  /* 0x000000000707a210 */ /* 0x000fea0007ffe0ff */
[----:B---3--:R3:W-:Y:S01]  /*3c30*/  @!P2 STG.E.128 desc[UR4][R6.64], R8 ;  /* 0x000000080600a986 */ /* 0x0087e2000c101d04 */
[----:B------:R-:W-:Y:S05]  /*3c40*/  @P1 BRA `(.L_x_2439) ;  /* 0x000000a800a81947 */ /* 0x000fea0003800000 */
[----:B---3--:R-:W2:Y:S08]  /*3c50*/  LDC.64 R6, c[0x0][0x4a8] ;  /* 0x00012a00ff067b82 */ /* 0x008eb00000000a00 */
[----:B------:R-:W3:Y:S01]  /*3c60*/  LDC.64 R8, c[0x0][0x3b8] ;  /* 0x0000ee00ff087b82 */ /* 0x000ee20000000a00 */
[----:B--2---:R-:W-:Y:S04]  /*3c70*/  IMAD.WIDE.U32 R4, R6, 0x1c0, R4 ;  /* 0x000001c006047825 */ /* 0x004fe800078e0004 */
[----:B------:R-:W-:Y:S02]  /*3c80*/  IMAD R0, R7, 0x1c0, RZ ;  /* 0x000001c007007824 */ /* 0x000fe400078e02ff */
[----:B---3--:R-:W-:Y:S03]  /*3c90*/  IMAD.WIDE.U32 R2, R8, 0x1c0, R2 ;  /* 0x000001c008027825 */ /* 0x008fe600078e0002 */
[----:B------:R-:W-:Y:S01]  /*3ca0*/  IADD3 R5, PT, PT, R5, R0, RZ ;  /* 0x0000000005057210 */ /* 0x000fe20007ffe0ff */
[----:B------:R-:W-:Y:S05]  /*3cb0*/  IMAD R0, R9, 0x1c0, RZ ;  /* 0x000001c009007824 */ /* 0x000fea00078e02ff */
[----:B------:R-:W2:Y:S01]  /*3cc0*/  LDG.E.128 R4, desc[UR4][R4.64] ;  /* 0x0000000404047981 */ /* 0x000ea2000c1e1d00 */
[----:B------:R-:W-:Y:S05]  /*3cd0*/  IADD3 R3, PT, PT, R3, R0, RZ ;  /* 0x0000000003037210 */ /* 0x000fea0007ffe0ff */
[----:B--2---:R2:W-:Y:S01]  /*3ce0*/  STG.E.128 desc[UR4][R2.64], R4 ;  /* 0x0000000402007986 */ /* 0x0045e2000c101d04 */
[----:B------:R-:W-:Y:S05]  /*3cf0*/  BRA `(.L_x_2439) ;  /* 0x000000a8007c7947 */ /* 0x000fea0003800000 */
.L_x_2438:
[----:B------:R-:W-:Y:S05]  /*3d00*/  BRA.U !UP0, `(.L_x_2440) ;  /* 0x00000041089c7547 */ /* 0x000fea000b800000 */
[C---:B------:R-:W-:Y:S01]  /*3d10*/  LEA R36, P0, R67.reuse, R28, 0x1 ;  /* 0x0000001c43247211 */ /* 0x040fe200078008ff */
[----:B------:R-:W3:Y:S01]  /*3d20*/  LDC R40, c[0x0][0x450] ;  /* 0x00011400ff287b82 */ /* 0x000ee20000000800 */
[C---:B------:R-:W-:Y:S01]  /*3d30*/  SHF.L.U64.HI R0, R98.reuse, 0x1, R103 ;  /* 0x0000000162007819 */ /* 0x040fe20000010267 */
[----:B------:R-:W-:Y:S01]  /*3d40*/  IMAD.SHL.U32 R24, R98, 0x2, RZ ;  /* 0x0000000262187824 */ /* 0x000fe200078e00ff */
        /* <DEDUP_REMOVED lines=13> */
[----:B--2---:R-:W2:Y:S01]  /*3e20*/  @!P0 LDG.E.64 R2, desc[UR4][R30.64] ;  /* 0x000000041e028981 */ /* 0x004ea2000c1e1b00 */
[--C-:B-----5:R-:W-:Y:S01]  /*3e30*/  @!P0 HADD2.F32 R15, -RZ, R22.reuse.H0_H0 ;  /* 0x20000016ff0f8230 */ /* 0x120fe20000004100 */
[----:B----4-:R-:W-:Y:S01]  /*3e40*/  @!P0 MOV R4, R8 ;  /* 0x0000000800048202 */ /* 0x010fe20000000f00 */
[----:B------:R-:W-:Y:S01]  /*3e50*/  @!P0 HADD2.F32 R18, -RZ, R22.H1_H1 ;  /* 0x30000016ff128230 */ /* 0x000fe20000004100 */
[----:B------:R-:W-:Y:S01]  /*3e60*/  @!P0 MOV R7, R10 ;  /* 0x0000000a00078202 */ /* 0x000fe20000000f00 */
[----:B------:R-:W-:Y:S01]  /*3e70*/  @!P0 HADD2.F32 R22, -RZ, R23.H0_H0 ;  /* 0x20000017ff168230 */ /* 0x000fe20000004100 */
[----:B------:R-:W-:Y:S01]  /*3e80*/  @!P0 MOV R6, R11 ;  /* 0x0000000b00068202 */ /* 0x000fe20000000f00 */
[----:B------:R-:W-:Y:S02]  /*3e90*/  @!P0 HADD2.F32 R0, -RZ, R4.H1_H1 ;  /* 0x30000004ff008230 */ /* 0x000fe40000004100 */
[--C-:B--2---:R-:W-:Y:S02]  /*3ea0*/  @!P0 HADD2.F32 R14, -RZ, R3.reuse.H0_H0 ;  /* 0x20000003ff0e8230 */ /* 0x104fe40000004100 */
        /* <DEDUP_REMOVED lines=39> */
.L_x_2442:
[----:B-1----:R-:W-:Y:S05]  /*4120*/  BSYNC.RECONVERGENT B0 ;  /* 0x0000000000007941 */ /* 0x002fea0003800200 */
.L_x_2441:
[----:B------:R-:W-:Y:S01]  /*4130*/  ISETP.NE.AND P0, PT, R46, RZ, PT ;  /* 0x000000ff2e00720c */ /* 0x000fe20003f05270 */
[----:B------:R-:W-:Y:S11]  /*4140*/  BSSY.RECONVERGENT B0, `(.L_x_2443) ;  /* 0x0000035000007945 */ /* 0x000ff60003800200 */
[----:B------:R-:W-:Y:S01]  /*4150*/  @!UPT UIADD3 URZ, UPT, UPT, URZ, URZ, URZ ;  /* 0x000000fffffff290 */ /* 0x000fe2000fffe0ff */
[----:B------:R-:W-:Y:S05]  /*4160*/  @!P0 BRA `(.L_x_2444) ;  /* 0x0000000000c88947 */ /* 0x000fea0003800000 */
[----:B------:R-:W-:Y:S01]  /*4170*/  ISETP.GE.AND P0, PT, R16, R19, PT ;  /* 0x000000131000720c */ /* 0x000fe20003f06270 */
[----:B----4-:R-:W4:Y:S11]  /*4180*/  LDG.E.128 R8, desc[UR4][R36.64] ;  /* 0x0000000424087981 */ /* 0x010f36000c1e1d00 */
[----:B------:R-:W-:Y:S01]  /*4190*/  @!UPT UIADD3 URZ, UPT, UPT, URZ, URZ, URZ ;  /* 0x000000fffffff290 */ /* 0x000fe2000fffe0ff */
        /* <DEDUP_REMOVED lines=47> */
.L_x_2444:
[----:B------:R-:W-:Y:S05]  /*4490*/  BSYNC.RECONVERGENT B0 ;  /* 0x0000000000007941 */ /* 0x000fea0003800200 */
.L_x_2443:
[----:B------:R-:W-:Y:S01]  /*44a0*/  ISETP.NE.AND P0, PT, R47, RZ, PT ;  /* 0x000000ff2f00720c */ /* 0x000fe20003f05270 */
[----:B------:R-:W-:Y:S11]  /*44b0*/  BSSY.RECONVERGENT B0, `(.L_x_2445) ;  /* 0x000003d000007945 */ /* 0x000ff60003800200 */
[----:B------:R-:W-:Y:S01]  /*44c0*/  @!UPT UIADD3 URZ, UPT, UPT, URZ, URZ, URZ ;  /* 0x000000fffffff290 */ /* 0x000fe2000fffe0ff */
[----:B------:R-:W-:Y:S05]  /*44d0*/  @!P0 BRA `(.L_x_2446) ;  /* 0x0000000000e88947 */ /* 0x000fea0003800000 */
[----:B--2-4-:R-:W1:Y:S02]  /*44e0*/  LDC.64 R2, c[0x0][0x4a8] ;  /* 0x00012a00ff027b82 */ /* 0x014e640000000a00 */
[C---:B-1----:R-:W-:Y:S04]  /*44f0*/  LEA R8, P0, R2.reuse, R36, 0x5 ;  /* 0x0000002402087211 */ /* 0x042fe800078028ff */
        /* <DEDUP_REMOVED lines=9> */
[----:B------:R2:W4:Y:S06]  /*4590*/  @!P0 LDG.E.64 R22, desc[UR4][R4.64] ;  /* 0x0000000404168981 */ /* 0x00052c000c1e1b00 */
[----:B------:R-:W5:Y:S01]  /*45a0*/  @!P0 LDG.E.64 R2, desc[UR4][R2.64] ;  /* 0x0000000402028981 */ /* 0x000f62000c1e1b00 */
[----:B--2---:R-:W-:Y:S02]  /*45b0*/  @!P0 MOV R4, R8 ;  /* 0x0000000800048202 */ /* 0x004fe40000000f00 */
[----:B------:R-:W-:Y:S02]  /*45c0*/  @!P0 MOV R7, R10 ;  /* 0x0000000a00078202 */ /* 0x000fe40000000f00 */
[----:B------:R-:W-:Y:S01]  /*45d0*/  @!P0 MOV R6, R11 ;  /* 0x0000000b00068202 */ /* 0x000fe20000000f00 */
[----:B------:R-:W-:Y:S02]  /*45e0*/  @!P0 HADD2.F32 R0, -RZ, R4.H1_H1 ;  /* 0x30000004ff008230 */ /* 0x000fe40000004100 */
[--C-:B----4-:R-:W-:Y:S02]  /*45f0*/  @!P0 HADD2.F32 R15, -RZ, R22.reuse.H0_H0 ;  /* 0x20000016ff0f8230 */ /* 0x110fe40000004100 */
[----:B------:R-:W-:Y:S02]  /*4600*/  @!P0 HADD2.F32 R18, -RZ, R22.H1_H1 ;  /* 0x30000016ff128230 */ /* 0x000fe40000004100 */
[----:B------:R-:W-:Y:S02]  /*4610*/  @!P0 HADD2.F32 R22, -RZ, R23.H0_H0 ;  /* 0x20000017ff168230 */ /* 0x000fe40000004100 */
[--C-:B-----5:R-:W-:Y:S02]  /*4620*/  @!P0 HADD2.F32 R14, -RZ, R3.reuse.H0_H0 ;  /* 0x20000003ff0e8230 */ /* 0x120fe40000004100 */
        /* <DEDUP_REMOVED lines=37> */
.L_x_2446:
[----:B------:R-:W-:Y:S05]  /*4880*/  BSYNC.RECONVERGENT B0 ;  /* 0x0000000000007941 */ /* 0x000fea0003800200 */
.L_x_2445:
        /* <DEDUP_REMOVED lines=62> */
.L_x_2448:
[----:B------:R-:W-:Y:S05]  /*4c70*/  BSYNC.RECONVERGENT B0 ;  /* 0x0000000000007941 */ /* 0x000fea0003800200 */
.L_x_2447:
[----:B------:R-:W-:Y:S04]  /*4c80*/  BSSY.RECONVERGENT B0, `(.L_x_2449) ;  /* 0x0000042000007945 */ /* 0x000fe80003800200 */
[----:B------:R-:W-:Y:S05]  /*4c90*/  @!P5 BRA `(.L_x_2450) ;  /* 0x000000040000d947 */ /* 0x000fea0003800000 */
[----:B--2-4-:R-:W2:Y:S01]  /*4ca0*/  LDC.64 R2, c[0x0][0x4a8] ;  /* 0x00012a00ff027b82 */ /* 0x014ea20000000a00 */
[----:B-1----:R-:W-:Y:S02]  /*4cb0*/  MOV R8, R36 ;  /* 0x0000002400087202 */ /* 0x002fe40000000f00 */
[----:B------:R-:W-:Y:S02]  /*4cc0*/  MOV R9, R37 ;  /* 0x0000002500097202 */ /* 0x000fe40000000f00 */
[----:B------:R-:W-:Y:S11]  /*4cd0*/  ISETP.GE.AND P0, PT, R16, R19, PT ;  /* 0x000000131000720c */ /* 0x000ff60003f06270 */
[----:B------:R-:W-:Y:S02]  /*4ce0*/  @!UPT UIADD3 URZ, UPT, UPT, URZ, URZ, URZ ;  /* 0x000000fffffff290 */ /* 0x000fe4000fffe0ff */
[----:B------:R-:W-:Y:S05]  /*4cf0*/  @!P0 IMAD.WIDE R4, R26, 0x60, R24 ;  /* 0x000000601a048825 */ /* 0x000fea00078e0218 */
[----:B------:R-:W4:Y:S01]  /*4d00*/  @!P0 LDG.E.64 R22, desc[UR4][R4.64] ;  /* 0x0000000404168981 */ /* 0x000f22000c1e1b00 */
[----:B--2---:R-:W-:Y:S04]  /*4d10*/  IMAD.WIDE.U32 R8, R2, 0x60, R8 ;  /* 0x0000006002087825 */ /* 0x004fe800078e0008 */
[----:B------:R-:W-:Y:S02]  /*4d20*/  IMAD R0, R3, 0x60, RZ ;  /* 0x0000006003007824 */ /* 0x000fe400078e02ff */
[----:B------:R-:W-:Y:S03]  /*4d30*/  @!P0 IMAD.WIDE R2, R26, 0x60, R20 ;  /* 0x000000601a028825 */ /* 0x000fe600078e0214 */
[----:B------:R-:W-:Y:S03]  /*4d40*/  IADD3 R9, PT, PT, R0, R9, RZ ;  /* 0x0000000900097210 */ /* 0x000fe60007ffe0ff */
[----:B------:R-:W2:Y:S06]  /*4d50*/  @!P0 LDG.E.64 R2, desc[UR4][R2.64] ;  /* 0x0000000402028981 */ /* 0x000eac000c1e1b00 */
[----:B------:R-:W5:Y:S01]  /*4d60*/  LDG.E.128 R8, desc[UR4][R8.64] ;  /* 0x0000000408087981 */ /* 0x000f62000c1e1d00 */
[--C-:B----4-:R-:W-:Y:S02]  /*4d70*/  @!P0 HADD2.F32 R15, -RZ, R22.reuse.H0_H0 ;  /* 0x20000016ff0f8230 */ /* 0x110fe40000004100 */
[----:B------:R-:W-:Y:S02]  /*4d80*/  @!P0 HADD2.F32 R18, -RZ, R22.H1_H1 ;  /* 0x30000016ff128230 */ /* 0x000fe40000004100 */
[--C-:B------:R-:W-:Y:S02]  /*4d90*/  @!P0 HADD2.F32 R22, -RZ, R23.reuse.H0_H0 ;  /* 0x20000017ff168230 */ /* 0x100fe40000004100 */
[----:B------:R-:W-:Y:S02]  /*4da0*/  @!P0 HADD2.F32 R23, -RZ, R23.H1_H1 ;  /* 0x30000017ff178230 */ /* 0x000fe40000004100 */
[--C-:B--2---:R-:W-:Y:S02]  /*4db0*/  @!P0 HADD2.F32 R14, -RZ, R3.reuse.H0_H0 ;  /* 0x20000003ff0e8230 */ /* 0x104fe40000004100 */
[----:B------:R-:W-:Y:S02]  /*4dc0*/  @!P0 HADD2.F32 R13, -RZ, R3.H1_H1 ;  /* 0x30000003ff0d8230 */ /* 0x000fe40000004100 */
[--C-:B------:R-:W-:Y:S01]  /*4dd0*/  @!P0 HADD2.F32 R5, -RZ, R2.reuse.H0_H0 ;  /* 0x20000002ff058230 */ /* 0x100fe20000004100 */
[----:B-----5:R-:W-:Y:S01]  /*4de0*/  @!P0 MOV R4, R8 ;  /* 0x0000000800048202 */ /* 0x020fe20000000f00 */
        /* <DEDUP_REMOVED lines=43> */
.L_x_2450:
[----:B------:R-:W-:Y:S05]  /*50a0*/  BSYNC.RECONVERGENT B0 ;  /* 0x0000000000007941 */ /* 0x000fea0003800200 */
.L_x_2449:
[----:B------:R-:W-:Y:S01]  /*50b0*/  ISETP.NE.AND P0, PT, R58, RZ, PT ;  /* 0x000000ff3a00720c */ /* 0x000fe20003f05270 */
[----:B------:R-:W-:Y:S11]  /*50c0*/  BSSY.RECONVERGENT B0, `(.L_x_2451) ;  /* 0x000003d000007945 */ /* 0x000ff60003800200 */
[----:B------:R-:W-:Y:S01]  /*50d0*/  @!UPT UIADD3 URZ, UPT, UPT, URZ, URZ, URZ ;  /* 0x000000fffffff290 */ /* 0x000fe2000fffe0ff */
[----:B------:R-:W-:Y:S05]  /*50e0*/  @P0 BRA `(.L_x_2452) ;  /* 0x0000000000e80947 */ /* 0x000fea0003800000 */
[----:B-12-4-:R-:W1:Y:S02]  /*50f0*/  LDC.64 R2, c[0x0][0x4a8] ;  /* 0x00012a00ff027b82 */ /* 0x016e640000000a00 */
        /* <DEDUP_REMOVED lines=57> */
.L_x_2452:
[----:B------:R-:W-:Y:S05]  /*5490*/  BSYNC.RECONVERGENT B0 ;  /* 0x0000000000007941 */ /* 0x000fea0003800200 */
.L_x_2451:
[----:B------:R-:W-:Y:S04]  /*54a0*/  BSSY.RECONVERGENT B0, `(.L_x_2453) ;  /* 0x0000042000007945 */ /* 0x000fe80003800200 */
[----:B------:R-:W-:Y:S05]  /*54b0*/  @P3 BRA `(.L_x_2454) ;  /* 0x0000000400003947 */ /* 0x000fea0003800000 */
[----:B-12-4-:R-:W1:Y:S01]  /*54c0*/  LDC.64 R2, c[0x0][0x4a8] ;  /* 0x00012a00ff027b82 */ /* 0x016e620000000a00 */
[----:B------:R-:W-:Y:S02]  /*54d0*/  MOV R8, R36 ;  /* 0x0000002400087202 */ /* 0x000fe40000000f00 */
        /* <DEDUP_REMOVED lines=9> */
[----:B------:R-:W4:Y:S06]  /*5570*/  @!P0 LDG.E.64 R2, desc[UR4][R2.64] ;  /* 0x0000000402028981 */ /* 0x000f2c000c1e1b00 */
[----:B------:R-:W5:Y:S01]  /*5580*/  LDG.E.128 R8, desc[UR4][R8.64] ;  /* 0x0000000408087981 */ /* 0x000f62000c1e1d00 */
[--C-:B--2---:R-:W-:Y:S02]  /*5590*/  @!P0 HADD2.F32 R15, -RZ, R22.reuse.H0_H0 ;  /* 0x20000016ff0f8230 */ /* 0x104fe40000004100 */
[----:B------:R-:W-:Y:S02]  /*55a0*/  @!P0 HADD2.F32 R18, -RZ, R22.H1_H1 ;  /* 0x30000016ff128230 */ /* 0x000fe40000004100 */
[--C-:B------:R-:W-:Y:S02]  /*55b0*/  @!P0 HADD2.F32 R22, -RZ, R23.reuse.H0_H0 ;  /* 0x20000017ff168230 */ /* 0x100fe40000004100 */
[----:B------:R-:W-:Y:S02]  /*55c0*/  @!P0 HADD2.F32 R23, -RZ, R23.H1_H1 ;  /* 0x30000017ff178230 */ /* 0x000fe40000004100 */
[--C-:B----4-:R-:W-:Y:S02]  /*55d0*/  @!P0 HADD2.F32 R14, -RZ, R3.reuse.H0_H0 ;  /* 0x20000003ff0e8230 */ /* 0x110fe40000004100 */
        /* <DEDUP_REMOVED lines=46> */
.L_x_2454:
[----:B------:R-:W-:Y:S05]  /*58c0*/  BSYNC.RECONVERGENT B0 ;  /* 0x0000000000007941 */ /* 0x000fea0003800200 */
.L_x_2453:
        /* <DEDUP_REMOVED lines=66> */
.L_x_2456:
[----:B------:R-:W-:Y:S05]  /*5cf0*/  BSYNC.RECONVERGENT B0 ;  /* 0x0000000000007941 */ /* 0x000fea0003800200 */
.L_x_2455:
        /* <DEDUP_REMOVED lines=66> */
.L_x_2458:
[----:B------:R-:W-:Y:S05]  /*6120*/  BSYNC.RECONVERGENT B0 ;  /* 0x0000000000007941 */ /* 0x000fea0003800200 */
.L_x_2457:
[----:B------:R-:W-:Y:S01]  /*6130*/  ISETP.NE.AND P0, PT, R61, RZ, PT ;  /* 0x000000ff3d00720c */ /* 0x000fe20003f05270 */
[----:B------:R-:W-:Y:S11]  /*6140*/  BSSY.RECONVERGENT B0, `(.L_x_2459) ;  /* 0x000003d000007945 */ /* 0x000ff60003800200 */
[----:B------:R-:W-:Y:S01]  /*6150*/  @!UPT UIADD3 URZ, UPT, UPT, URZ, URZ, URZ ;  /* 0x000000fffffff290 */ /* 0x000fe2000fffe0ff */
[----:B------:R-:W-:Y:S05]  /*6160*/  @P0 BRA `(.L_x_2460) ;  /* 0x0000000000e80947 */ /* 0x000fea0003800000 */
[----:B--2---:R-:W2:Y:S08]  /*6170*/  LDC.64 R4, c[0x0][0x4a8] ;  /* 0x00012a00ff047b82 */ /* 0x004eb00000000a00 */
[----:B-1--4-:R-:W1:Y:S01]  /*6180*/  LDC.64 R2, c[0x0][0x3b8] ;  /* 0x0000ee00ff027b82 */ /* 0x012e620000000a00 */
[C---:B--2---:R-:W-:Y:S04]  /*6190*/  LEA R8, P0, R4.reuse, R36, 0x8 ;  /* 0x0000002404087211 */ /* 0x044fe800078040ff */
[----:B------:R-:W-:Y:S02]  /*61a0*/  LEA.HI.X R9, R4, R37, R5, 0x8, P0 ;  /* 0x0000002504097211 */ /* 0x000fe400000f4405 */
[C---:B-1----:R-:W-:Y:S04]  /*61b0*/  LEA R32, P0, R2.reuse, R38, 0x8 ;  /* 0x0000002602207211 */ /* 0x042fe800078040ff */
[----:B------:R-:W-:Y:S01]  /*61c0*/  LEA.HI.X R33, R2, R39, R3, 0x8, P0 ;  /* 0x0000002702217211 */ /* 0x000fe200000f4403 */
[----:B------:R-:W2:Y:S01]  /*61d0*/  LDG.E.128 R8, desc[UR4][R8.64] ;  /* 0x0000000408087981 */ /* 0x000ea2000c1e1d00 */
        /* <DEDUP_REMOVED lines=51> */
.L_x_2460:
[----:B------:R-:W-:Y:S05]  /*6510*/  BSYNC.RECONVERGENT B0 ;  /* 0x0000000000007941 */ /* 0x000fea0003800200 */
.L_x_2459:
[----:B------:R-:W-:Y:S01]  /*6520*/  ISETP.NE.AND P0, PT, R62, RZ, PT ;  /* 0x000000ff3e00720c */ /* 0x000fe20003f05270 */
[----:B------:R-:W-:Y:S11]  /*6530*/  BSSY.RECONVERGENT B0, `(.L_x_2461) ;  /* 0x0000043000007945 */ /* 0x000ff60003800200 */
[----:B------:R-:W-:Y:S01]  /*6540*/  @!UPT UIADD3 URZ, UPT, UPT, URZ, URZ, URZ ;  /* 0x000000fffffff290 */ /* 0x000fe2000fffe0ff */
[----:B------:R-:W-:Y:S05]  /*6550*/  @P0 BRA `(.L_x_2462) ;  /* 0x0000000400000947 */ /* 0x000fea0003800000 */
[----:B-12-4-:R-:W1:Y:S01]  /*6560*/  LDC.64 R2, c[0x0][0x4a8] ;  /* 0x00012a00ff027b82 */ /* 0x016e620000000a00 */
[----:B------:R-:W-:Y:S02]  /*6570*/  MOV R8, R36 ;  /* 0x0000002400087202 */ /* 0x000fe40000000f00 */
[----:B------:R-:W-:Y:S02]  /*6580*/  MOV R9, R37 ;  /* 0x0000002500097202 */ /* 0x000fe40000000f00 */
[----:B------:R-:W-:Y:S03]  /*6590*/  ISETP.GE.AND P0, PT, R16, R19, PT ;  /* 0x000000131000720c */ /* 0x000fe60003f06270 */
[----:B------:R-:W2:Y:S10]  /*65a0*/  LDC.64 R34, c[0x0][0x3b8] ;  /* 0x0000ee00ff227b82 */ /* 0x000eb40000000a00 */
[----:B------:R-:W-:Y:S05]  /*65b0*/  @!P0 IMAD.WIDE R4, R26, 0x120, R24 ;  /* 0x000001201a048825 */ /* 0x000fea00078e0218 */
[----:B------:R-:W4:Y:S01]  /*65c0*/  @!P0 LDG.E.64 R22, desc[UR4][R4.64] ;  /* 0x0000000404168981 */ /* 0x000f22000c1e1b00 */
[----:B-1----:R-:W-:Y:S04]  /*65d0*/  IMAD.WIDE.U32 R8, R2, 0x120, R8 ;  /* 0x0000012002087825 */ /* 0x002fe800078e0008 */
[----:B------:R-:W-:Y:S02]  /*65e0*/  IMAD R0, R3, 0x120, RZ ;  /* 0x0000012003007824 */ /* 0x000fe400078e02ff */
[----:B------:R-:W-:Y:S03]  /*65f0*/  @!P0 IMAD.WIDE R2, R26, 0x120, R20 ;  /* 0x000001201a028825 */ /* 0x000fe600078e0214 */
[----:B------:R-:W-:Y:S03]  /*6600*/  IADD3 R9, PT, PT, R0, R9, RZ ;  /* 0x0000000900097210 */ /* 0x000fe60007ffe0ff */
[----:B------:R-:W5:Y:S06]  /*6610*/  @!P0 LDG.E.64 R2, desc[UR4][R2.64] ;  /* 0x0000000402028981 */ /* 0x000f6c000c1e1b00 */
[----:B------:R-:W3:Y:S01]  /*6620*/  LDG.E.128 R8, desc[UR4][R8.64] ;  /* 0x0000000408087981 */ /* 0x000ee2000c1e1d00 */
[----:B----4-:R-:W-:Y:S02]  /*6630*/  @!P0 HADD2.F32 R15, -RZ, R22.H1_H1 ;  /* 0x30000016ff0f8230 */ /* 0x010fe40000004100 */
[--C-:B-----5:R-:W-:Y:S02]  /*6640*/  @!P0 HADD2.F32 R14, -RZ, R3.reuse.H0_H0 ;  /* 0x20000003ff0e8230 */ /* 0x120fe40000004100 */
[----:B------:R-:W-:Y:S02]  /*6650*/  @!P0 HADD2.F32 R13, -RZ, R3.H1_H1 ;  /* 0x30000003ff0d8230 */ /* 0x000fe40000004100 */
[----:B------:R-:W-:Y:S01]  /*6660*/  @!P0 HADD2.F32 R5, -RZ, R2.H0_H0 ;  /* 0x20000002ff058230 */ /* 0x000fe20000004100 */
[----:B---3--:R-:W-:Y:S01]  /*6670*/  @!P0 MOV R4, R8 ;  /* 0x0000000800048202 */ /* 0x008fe20000000f00 */
        /* <DEDUP_REMOVED lines=46> */
.L_x_2462:
[----:B------:R-:W-:Y:S05]  /*6960*/  BSYNC.RECONVERGENT B0 ;  /* 0x0000000000007941 */ /* 0x000fea0003800200 */
.L_x_2461:
        /* <DEDUP_REMOVED lines=68> */
.L_x_2464:
[----:B------:R-:W-:Y:S05]  /*6db0*/  BSYNC.RECONVERGENT B0 ;  /* 0x0000000000007941 */ /* 0x000fea0003800200 */
.L_x_2463:
        /* <DEDUP_REMOVED lines=68> */
.L_x_2466:
[----:B------:R-:W-:Y:S05]  /*7200*/  BSYNC.RECONVERGENT B0 ;  /* 0x0000000000007941 */ /* 0x000fea0003800200 */
.L_x_2465:
        /* <DEDUP_REMOVED lines=68> */
.L_x_2468:
[----:B------:R-:W-:Y:S05]  /*7650*/  BSYNC.RECONVERGENT B0 ;  /* 0x0000000000007941 */ /* 0x000fea0003800200 */
.L_x_2467:
        /* <DEDUP_REMOVED lines=68> */
.L_x_2470:
[----:B------:R-:W-:Y:S05]  /*7aa0*/  BSYNC.RECONVERGENT B0 ;  /* 0x0000000000007941 */ /* 0x000fea0003800200 */
.L_x_2469:
[----:B------:R-:W-:Y:S01]  /*7ab0*/  ISETP.NE.AND P0, PT, R77, RZ, PT ;  /* 0x000000ff4d00720c */ /* 0x000fe20003f05270 */
[----:B------:R-:W-:Y:S11]  /*7ac0*/  BSSY.RECONVERGENT B0, `(.L_x_2471) ;  /* 0x0000044000007945 */ /* 0x000ff60003800200 */
[----:B------:R-:W-:Y:S01]  /*7ad0*/  @!UPT UIADD3 URZ, UPT, UPT, URZ, URZ, URZ ;  /* 0x000000fffffff290 */ /* 0x000fe2000fffe0ff */
[----:B------:R-:W-:Y:S05]  /*7ae0*/  @P0 BRA `(.L_x_2472) ;  /* 0x0000000400040947 */ /* 0x000fea0003800000 */
[----:B-12-4-:R-:W1:Y:S01]  /*7af0*/  LDC.64 R2, c[0x0][0x4a8] ;  /* 0x00012a00ff027b82 */ /* 0x016e620000000a00 */
[----:B------:R-:W-:Y:S02]  /*7b00*/  MOV R8, R36 ;  /* 0x0000002400087202 */ /* 0x000fe40000000f00 */
[----:B------:R-:W-:Y:S02]  /*7b10*/  MOV R9, R37 ;  /* 0x0000002500097202 */ /* 0x000fe40000000f00 */
[----:B------:R-:W-:Y:S11]  /*7b20*/  ISETP.GE.AND P0, PT, R16, R19, PT ;  /* 0x000000131000720c */ /* 0x000ff60003f06270 */
[----:B------:R-:W-:Y:S02]  /*7b30*/  @!UPT UIADD3 URZ, UPT, UPT, URZ, URZ, URZ ;  /* 0x000000fffffff290 */ /* 0x000fe4000fffe0ff */
[----:B------:R-:W-:Y:S02]  /*7b40*/  @!P0 IMAD.WIDE R4, R26, 0x1c0, R24 ;  /* 0x000001c01a048825 */ /* 0x000fe400078e0218 */
[----:B------:R-:W2:Y:S03]  /*7b50*/  LDC.64 R24, c[0x0][0x3b8] ;  /* 0x0000ee00ff187b82 */ /* 0x000ea60000000a00 */
        /* <DEDUP_REMOVED lines=8> */
[--C-:B------:R-:W-:Y:S02]  /*7be0*/  @!P0 HADD2.F32 R19, -RZ, R7.reuse.H0_H0 ;  /* 0x20000007ff138230 */ /* 0x100fe40000004100 */
[----:B------:R-:W-:Y:S02]  /*7bf0*/  @!P0 HADD2.F32 R20, -RZ, R7.H1_H1 ;  /* 0x30000007ff148230 */ /* 0x000fe40000004100 */
[--C-:B-----5:R-:W-:Y:S02]  /*7c00*/  @!P0 HADD2.F32 R5, -RZ, R2.reuse.H0_H0 ;  /* 0x20000002ff058230 */ /* 0x120fe40000004100 */
[----:B------:R-:W-:Y:S02]  /*7c10*/  @!P0 HADD2.F32 R12, -RZ, R2.H1_H1 ;  /* 0x30000002ff0c8230 */ /* 0x000fe40000004100 */
[--C-:B------:R-:W-:Y:S01]  /*7c20*/  @!P0 HADD2.F32 R14, -RZ, R3.reuse.H0_H0 ;  /* 0x20000003ff0e8230 */ /* 0x100fe20000004100 */
[----:B---3--:R-:W-:Y:S01]  /*7c30*/  @!P0 MOV R4, R8 ;  /* 0x0000000800048202 */ /* 0x008fe20000000f00 */
        /* <DEDUP_REMOVED lines=44> */
.L_x_2472:
[----:B------:R-:W-:Y:S05]  /*7f00*/  BSYNC.RECONVERGENT B0 ;  /* 0x0000000000007941 */ /* 0x000fea0003800200 */
.L_x_2471:
[----:B------:R-:W1:Y:S01]  /*7f10*/  LDC R19, c[0x0][0x450] ;  /* 0x00011400ff137b82 */ /* 0x000e620000000800 */
[----:B---3--:R-:W-:Y:S05]  /*7f20*/  IMAD.U32 R0, R40, -0x80, RZ ;  /* 0xffffff8028007824 */ /* 0x008fea00078e00ff */
[C---:B------:R-:W-:Y:S02]  /*7f30*/  LEA R30, P1, R0.reuse, R30, 0x1 ;  /* 0x0000001e001e7211 */ /* 0x040fe400078208ff */
[C---:B------:R-:W-:Y:S02]  /*7f40*/  LEA R44, P0, R0.reuse, R44, 0x1 ;  /* 0x0000002c002c7211 */ /* 0x040fe400078008ff */
[C---:B------:R-:W-:Y:S02]  /*7f50*/  LEA.HI.X.SX32 R31, R0.reuse, R31, 0x1, P1 ;  /* 0x0000001f001f7211 */ /* 0x040fe400008f0eff */
[----:B------:R-:W-:Y:S01]  /*7f60*/  LEA.HI.X.SX32 R45, R0, R45, 0x1, P0 ;  /* 0x0000002d002d7211 */ /* 0x000fe200000f0eff */
[----:B------:R-:W-:Y:S05]  /*7f70*/  BRA `(.L_x_2439) ;  /* 0x0000006400dc7947 */ /* 0x000fea0003800000 */
.L_x_2440:
        /* <DEDUP_REMOVED lines=10> */
[----:B------:R-:W-:Y:S02]  /*8020*/  SEL R25, R23, R24, !P1 ;  /* 0x0000001817197207 */ /* 0x000fe40004800000 */
[----:B------:R-:W-:Y:S01]  /*8030*/  SHF.R.S32.HI R50, RZ, 0x1f, R24 ;  /* 0x0000001fff327819 */ /* 0x000fe20000011418 */
[----:B------:R-:W-:Y:S06]  /*8040*/  @!P2 BRA `(.L_x_2474) ;  /* 0x000000040064a947 */ /* 0x000fec0003800000 */
[----:B------:R-:W-:Y:S02]  /*8050*/  ISETP.GE.AND P0, PT, R16, R19, PT ;  /* 0x000000131000720c */ /* 0x000fe40003f06270 */
[----:B------:R-:W-:Y:S02]  /*8060*/  PLOP3.LUT P2, PT, PT, PT, PT, 0x80, 0x8 ;  /* 0x000000000008781c */ /* 0x000fe40003f4f070 */
[----:B------:R-:W-:Y:S02]  /*8070*/  MOV R8, R28 ;  /* 0x0000001c00087202 */ /* 0x000fe40000000f00 */
[----:B------:R-:W-:Y:S05]  /*8080*/  MOV R9, R27 ;  /* 0x0000001b00097202 */ /* 0x000fea0000000f00 */
[----:B------:R-:W3:Y:S02]  /*8090*/  LDG.E.128 R36, desc[UR4][R8.64] ;  /* 0x0000000408247981 */ /* 0x000ee4000c1e1d00 */
[----:B------:R-:W-:Y:S02]  /*80a0*/  @!P0 SEL R0, R24, RZ, P1 ;  /* 0x000000ff18008207 */ /* 0x000fe40000800000 */
[----:B--2---:R-:W-:Y:S02]  /*80b0*/  @!P0 SEL R2, R50, RZ, P1 ;  /* 0x000000ff32028207 */ /* 0x004fe40000800000 */
[C---:B------:R-:W-:Y:S02]  /*80c0*/  @!P0 SHF.L.U32 R32, R0.reuse, 0x1, RZ ;  /* 0x0000000100208819 */ /* 0x040fe400000006ff */
[----:B------:R-:W-:Y:S02]  /*80d0*/  @!P0 PLOP3.LUT P2, PT, P1, PT, PT, 0x80, 0x8 ;  /* 0x000000000008881c */ /* 0x000fe40000f4f070 */
[----:B------:R-:W-:Y:S02]  /*80e0*/  @!P0 SHF.L.U64.HI R0, R0, 0x1, R2 ;  /* 0x0000000100008819 */ /* 0x000fe40000010202 */
[----:B------:R-:W-:Y:S04]  /*80f0*/  @!P0 IADD3 R2, P1, PT, R32, R55, RZ ;  /* 0x0000003720028210 */ /* 0x000fe80007f3e0ff */
[----:B------:R-:W-:Y:S02]  /*8100*/  @!P0 IADD3.X R3, PT, PT, R0, R53, RZ, P1, !PT ;  /* 0x0000003500038210 */ /* 0x000fe40000ffe4ff */
[----:B------:R-:W-:Y:S03]  /*8110*/  @!P0 IADD3 R32, P1, PT, R32, R57, RZ ;  /* 0x0000003920208210 */ /* 0x000fe60007f3e0ff */
[----:B------:R2:W4:Y:S01]  /*8120*/  @!P0 LDG.E.128 R4, desc[UR4][R2.64] ;  /* 0x0000000402048981 */ /* 0x000522000c1e1d00 */
[----:B------:R-:W-:Y:S07]  /*8130*/  @!P0 IADD3.X R33, PT, PT, R0, R54, RZ, P1, !PT ;  /* 0x0000003600218210 */ /* 0x000fee0000ffe4ff */
[----:B------:R5:W5:Y:S01]  /*8140*/  @!P0 LDG.E.128 R40, desc[UR4][R32.64] ;  /* 0x0000000420288981 */ /* 0x000b62000c1e1d00 */
[----:B--2---:R-:W-:Y:S04]  /*8150*/  @!P0 IMAD.WIDE R2, R25, 0x2, R8 ;  /* 0x0000000219028825 */ /* 0x004fe800078e0208 */
[--C-:B----4-:R-:W-:Y:S01]  /*8160*/  @!P0 HADD2.F32 R0, -RZ, R4.reuse.H0_H0 ;  /* 0x20000004ff008230 */ /* 0x110fe20000004100 */
[----:B---3--:R-:W-:Y:S01]  /*8170*/  @!P0 MOV R35, R37 ;  /* 0x0000002500238202 */ /* 0x008fe20000000f00 */
        /* <DEDUP_REMOVED lines=14> */
[--C-:B------:R-:W-:Y:S01]  /*8260*/  @!P0 HADD2.F32 R29, -RZ, R43.reuse.H0_H0 ;  /* 0x2000002bff1d8230 */ /* 0x100fe20000004100 */
        /* <DEDUP_REMOVED lines=55> */
.L_x_2474:
[----:B-1----:R-:W-:Y:S05]  /*85e0*/  BSYNC.RECONVERGENT B0 ;  /* 0x0000000000007941 */ /* 0x002fea0003800200 */
.L_x_2473:
[----:B------:R-:W1:Y:S01]  /*85f0*/  LDC R144, c[0x0][0x450] ;  /* 0x00011400ff907b82 */ /* 0x000e620000000800 */
[----:B------:R-:W-:Y:S01]  /*8600*/  ISETP.NE.AND P0, PT, R46, RZ, PT ;  /* 0x000000ff2e00720c */ /* 0x000fe20003f05270 */
[----:B------:R-:W-:Y:S11]  /*8610*/  BSSY.RECONVERGENT B0, `(.L_x_2475) ;  /* 0x000005b000007945 */ /* 0x000ff60003800200 */
[----:B------:R-:W-:Y:S01]  /*8620*/  @!UPT UIADD3 URZ, UPT, UPT, URZ, URZ, URZ ;  /* 0x000000fffffff290 */ /* 0x000fe2000fffe0ff */
[----:B------:R-:W-:Y:S05]  /*8630*/  @!P0 BRA `(.L_x_2476) ;  /* 0x0000000400608947 */ /* 0x000fea0003800000 */
[C---:B------:R-:W-:Y:S01]  /*8640*/  ISETP.GE.AND P0, PT, R16.reuse, R19, PT ;  /* 0x000000131000720c */ /* 0x040fe20003f06270 */
[----:B---3--:R-:W3:Y:S01]  /*8650*/  LDG.E.128 R36, desc[UR4][R20.64] ;  /* 0x0000000414247981 */ /* 0x008ee2000c1e1d00 */
        /* <DEDUP_REMOVED lines=86> */
.L_x_2476:
[----:B------:R-:W-:Y:S05]  /*8bc0*/  BSYNC.RECONVERGENT B0 ;  /* 0x0000000000007941 */ /* 0x000fea0003800200 */
.L_x_2475:
[----:B------:R-:W-:Y:S01]  /*8bd0*/  ISETP.NE.AND P0, PT, R47, RZ, PT ;  /* 0x000000ff2f00720c */ /* 0x000fe20003f05270 */
[----:B------:R-:W-:Y:S11]  /*8be0*/  BSSY.RECONVERGENT B0, `(.L_x_2477) ;  /* 0x0000062000007945 */ /* 0x000ff60003800200 */
[----:B------:R-:W-:Y:S01]  /*8bf0*/  @!UPT UIADD3 URZ, UPT, UPT, URZ, URZ, URZ ;  /* 0x000000fffffff290 */ /* 0x000fe2000fffe0ff */
[----:B------:R-:W-:Y:S05]  /*8c00*/  @!P0 BRA `(.L_x_2478) ;  /* 0x00000004007c8947 */ /* 0x000fea0003800000 */
[----:B--2---:R-:W3:Y:S01]  /*8c10*/  LDC.64 R4, c[0x0][0x4a8] ;  /* 0x00012a00ff047b82 */ /* 0x004ee20000000a00 */
[----:B------:R-:W-:Y:S02]  /*8c20*/  ISETP.GE.U32.AND P2, PT, R16, R23, PT ;  /* 0x000000171000720c */ /* 0x000fe40003f46070 */
[----:B------:R-:W-:Y:S02]  /*8c30*/  PLOP3.LUT P1, PT, PT, PT, PT, 0x80, 0x8 ;  /* 0x000000000008781c */ /* 0x000fe40003f2f070 */
[C---:B---3--:R-:W-:Y:S04]  /*8c40*/  LEA R2, P0, R4.reuse, R20, 0x5 ;  /* 0x0000001404027211 */ /* 0x048fe800078028ff */
[----:B------:R-:W-:Y:S02]  /*8c50*/  LEA.HI.X R3, R4, R21, R5, 0x5, P0 ;  /* 0x0000001504037211 */ /* 0x000fe400000f2c05 */
[----:B------:R-:W2:Y:S03]  /*8c60*/  LDC.64 R4, c[0x0][0x3b8] ;  /* 0x0000ee00ff047b82 */ /* 0x000ea60000000a00 */
[----:B----4-:R-:W3:Y:S01]  /*8c70*/  LDG.E.128 R36, desc[UR4][R2.64] ;  /* 0x0000000402247981 */ /* 0x010ee2000c1e1d00 */
[C---:B--2---:R-:W-:Y:S04]  /*8c80*/  LEA R46, P0, R4.reuse, R48, 0x5 ;  /* 0x00000030042e7211 */ /* 0x044fe800078028ff */
        /* <DEDUP_REMOVED lines=13> */
[----:B------:R-:W2:Y:S01]  /*8d60*/  @!P0 LDG.E.128 R4, desc[UR4][R4.64] ;  /* 0x0000000404048981 */ /* 0x000ea2000c1e1d00 */
[----:B------:R-:W-:Y:S07]  /*8d70*/  @!P0 IADD3.X R33, PT, PT, R0, R54, RZ, P2, !PT ;  /* 0x0000003600218210 */ /* 0x000fee00017fe4ff */
[----:B------:R4:W5:Y:S01]  /*8d80*/  @!P0 LDG.E.128 R40, desc[UR4][R32.64] ;  /* 0x0000000420288981 */ /* 0x000962000c1e1d00 */
[----:B---3--:R-:W-:Y:S02]  /*8d90*/  @!P0 MOV R35, R37 ;  /* 0x0000002500238202 */ /* 0x008fe40000000f00 */
[----:B------:R-:W-:Y:S02]  /*8da0*/  @!P0 MOV R34, R38 ;  /* 0x0000002600228202 */ /* 0x000fe40000000f00 */
[----:B----4-:R-:W-:Y:S01]  /*8db0*/  @!P0 MOV R33, R39 ;  /* 0x0000002700218202 */ /* 0x010fe20000000f00 */
[--C-:B--2---:R-:W-:Y:S02]  /*8dc0*/  @!P0 HADD2.F32 R0, -RZ, R4.reuse.H0_H0 ;  /* 0x20000004ff008230 */ /* 0x104fe40000004100 */
        /* <DEDUP_REMOVED lines=67> */
.L_x_2478:
[----:B------:R-:W-:Y:S05]  /*9200*/  BSYNC.RECONVERGENT B0 ;  /* 0x0000000000007941 */ /* 0x000fea0003800200 */
.L_x_2477:
        /* <DEDUP_REMOVED lines=99> */
.L_x_2480:
[----:B------:R-:W-:Y:S05]  /*9840*/  BSYNC.RECONVERGENT B0 ;  /* 0x0000000000007941 */ /* 0x000fea0003800200 */
.L_x_2479:
[----:B------:R-:W-:Y:S04]  /*9850*/  BSSY.RECONVERGENT B0, `(.L_x_2481) ;  /* 0x0000066000007945 */ /* 0x000fe80003800200 */
[----:B------:R-:W-:Y:S05]  /*9860*/  @!P5 BRA `(.L_x_2482) ;  /* 0x000000040090d947 */ /* 0x000fea0003800000 */
[C---:B------:R-:W-:Y:S02]  /*9870*/  ISETP.GE.AND P0, PT, R16.reuse, R19, PT ;  /* 0x000000131000720c */ /* 0x040fe40003f06270 */
[----:B------:R-:W-:Y:S02]  /*9880*/  ISETP.GE.U32.AND P2, PT, R16, R23, PT ;  /* 0x000000171000720c */ /* 0x000fe40003f46070 */
[----:B------:R-:W-:Y:S09]  /*9890*/  PLOP3.LUT P1, PT, PT, PT, PT, 0x80, 0x8 ;  /* 0x000000000008781c */ /* 0x000ff20003f2f070 */
[----:B------:R-:W-:Y:S02]  /*98a0*/  @!P0 SEL R0, R24, RZ, P2 ;  /* 0x000000ff18008207 */ /* 0x000fe40001000000 */
[----:B------:R-:W-:Y:S02]  /*98b0*/  @!P0 PLOP3.LUT P1, PT, P2, PT, PT, 0x80, 0x8 ;  /* 0x000000000008881c */ /* 0x000fe4000172f070 */
[----:B--23--:R-:W-:Y:S02]  /*98c0*/  @!P0 SEL R2, R50, RZ, P2 ;  /* 0x000000ff32028207 */ /* 0x00cfe40001000000 */
[----:B------:R-:W-:Y:S04]  /*98d0*/  @!P0 IADD3 R0, P2, PT, R113, R0, RZ ;  /* 0x0000000071008210 */ /* 0x000fe80007f5e0ff */
[----:B------:R-:W-:Y:S02]  /*98e0*/  @!P0 IADD3.X R2, PT, PT, R141, R2, RZ, P2, !PT ;  /* 0x000000028d028210 */ /* 0x000fe400017fe4ff */
[C---:B------:R-:W-:Y:S02]  /*98f0*/  @!P0 SHF.L.U32 R32, R0.reuse, 0x1, RZ ;  /* 0x0000000100208819 */ /* 0x040fe400000006ff */
[----:B------:R-:W-:Y:S02]  /*9900*/  @!P0 SHF.L.U64.HI R0, R0, 0x1, R2 ;  /* 0x0000000100008819 */ /* 0x000fe40000010202 */
[----:B------:R-:W-:Y:S04]  /*9910*/  @!P0 IADD3 R2, P2, PT, R32, R55, RZ ;  /* 0x0000003720028210 */ /* 0x000fe80007f5e0ff */
[----:B------:R-:W-:Y:S02]  /*9920*/  @!P0 IADD3.X R3, PT, PT, R0, R53, RZ, P2, !PT ;  /* 0x0000003500038210 */ /* 0x000fe400017fe4ff */
[----:B------:R-:W-:Y:S03]  /*9930*/  @!P0 IADD3 R32, P2, PT, R32, R57, RZ ;  /* 0x0000003920208210 */ /* 0x000fe60007f5e0ff */
[----:B------:R2:W3:Y:S01]  /*9940*/  @!P0 LDG.E.128 R4, desc[UR4][R2.64] ;  /* 0x0000000402048981 */ /* 0x0004e2000c1e1d00 */
[----:B------:R-:W-:Y:S07]  /*9950*/  @!P0 IADD3.X R33, PT, PT, R0, R54, RZ, P2, !PT ;  /* 0x0000003600218210 */ /* 0x000fee00017fe4ff */
[----:B------:R-:W5:Y:S01]  /*9960*/  @!P0 LDG.E.128 R40, desc[UR4][R32.64] ;  /* 0x0000000420288981 */ /* 0x000f62000c1e1d00 */
[----:B--2---:R-:W-:Y:S02]  /*9970*/  MOV R2, R20 ;  /* 0x0000001400027202 */ /* 0x004fe40000000f00 */
[----:B------:R-:W-:Y:S01]  /*9980*/  MOV R3, R21 ;  /* 0x0000001500037202 */ /* 0x000fe20000000f00 */
[--C-:B---3--:R-:W-:Y:S02]  /*9990*/  @!P0 HADD2.F32 R0, -RZ, R4.reuse.H0_H0 ;  /* 0x20000004ff008230 */ /* 0x108fe40000004100 */
        /* <DEDUP_REMOVED lines=74> */
[----:B------:R-:W2:Y:S01]  /*9e40*/  LDC.64 R4, c[0x0][0x3b8] ;  /* 0x0000ee00ff047b82 */ /* 0x000ea20000000a00 */
[----:B------:R-:W-:Y:S04]  /*9e50*/  @!P0 F2FP.F16.F32.PACK_AB R7, R8, R7 ;  /* 0x000000070807823e */ /* 0x000fe800000000ff */
[----:B------:R-:W-:Y:S01]  /*9e60*/  @!P0 MOV R39, R7 ;  /* 0x0000000700278202 */ /* 0x000fe20000000f00 */
[----:B--2---:R-:W-:Y:S04]  /*9e70*/  IMAD.WIDE.U32 R2, R4, 0x60, R2 ;  /* 0x0000006004027825 */ /* 0x004fe800078e0002 */
[----:B------:R-:W-:Y:S05]  /*9e80*/  IMAD R5, R5, 0x60, RZ ;  /* 0x0000006005057824 */ /* 0x000fea00078e02ff */
[----:B------:R-:W-:Y:S05]  /*9e90*/  IADD3 R3, PT, PT, R5, R3, RZ ;  /* 0x0000000305037210 */ /* 0x000fea0007ffe0ff */
[----:B------:R2:W-:Y:S02]  /*9ea0*/  STG.E.128 desc[UR4][R2.64], R36 ;  /* 0x0000002402007986 */ /* 0x0005e4000c101d04 */
.L_x_2482:
[----:B------:R-:W-:Y:S05]  /*9eb0*/  BSYNC.RECONVERGENT B0 ;  /* 0x0000000000007941 */ /* 0x000fea0003800200 */
.L_x_2481:
[----:B------:R-:W-:Y:S01]  /*9ec0*/  ISETP.NE.AND P0, PT, R58, RZ, PT ;  /* 0x000000ff3a00720c */ /* 0x000fe20003f05270 */
[----:B------:R-:W-:Y:S11]  /*9ed0*/  BSSY.RECONVERGENT B0, `(.L_x_2483) ;  /* 0x0000062000007945 */ /* 0x000ff60003800200 */
[----:B------:R-:W-:Y:S01]  /*9ee0*/  @!UPT UIADD3 URZ, UPT, UPT, URZ, URZ, URZ ;  /* 0x000000fffffff290 */ /* 0x000fe2000fffe0ff */
[----:B------:R-:W-:Y:S05]  /*9ef0*/  @P0 BRA `(.L_x_2484) ;  /* 0x00000004007c0947 */ /* 0x000fea0003800000 */
        /* <DEDUP_REMOVED lines=95> */
.L_x_2484:
[----:B------:R-:W-:Y:S05]  /*a4f0*/  BSYNC.RECONVERGENT B0 ;  /* 0x0000000000007941 */ /* 0x000fea0003800200 */
.L_x_2483:
[----:B------:R-:W-:Y:S04]  /*a500*/  BSSY.RECONVERGENT B0, `(.L_x_2485) ;  /* 0x0000066000007945 */ /* 0x000fe80003800200 */
[----:B------:R-:W-:Y:S05]  /*a510*/  @P3 BRA `(.L_x_2486) ;  /* 0x0000000400903947 */ /* 0x000fea0003800000 */
        /* <DEDUP_REMOVED lines=100> */
.L_x_2486:
[----:B------:R-:W-:Y:S05]  /*ab60*/  BSYNC.RECONVERGENT B0 ;  /* 0x0000000000007941 */ /* 0x000fea0003800200 */
.L_x_2485:
        /* <DEDUP_REMOVED lines=102> */
.L_x_2488:
[----:B------:R-:W-:Y:S05]  /*b1d0*/  BSYNC.RECONVERGENT B0 ;  /* 0x0000000000007941 */ /* 0x000fea0003800200 */
.L_x_2487:
        /* <DEDUP_REMOVED lines=102> */
.L_x_2490:
[----:B------:R-:W-:Y:S05]  /*b840*/  BSYNC.RECONVERGENT B0 ;  /* 0x0000000000007941 */ /* 0x000fea0003800200 */
.L_x_2489:
[----:B------:R-:W-:Y:S01]  /*b850*/  ISETP.NE.AND P0, PT, R61, RZ, PT ;  /* 0x000000ff3d00720c */ /* 0x000fe20003f05270 */
[----:B------:R-:W-:Y:S11]  /*b860*/  BSSY.RECONVERGENT B0, `(.L_x_2491) ;  /* 0x0000062000007945 */ /* 0x000ff60003800200 */
[----:B------:R-:W-:Y:S01]  /*b870*/  @!UPT UIADD3 URZ, UPT, UPT, URZ, URZ, URZ ;  /* 0x000000fffffff290 */ /* 0x000fe2000fffe0ff */
[----:B------:R-:W-:Y:S05]  /*b880*/  @P0 BRA `(.L_x_2492) ;  /* 0x00000004007c0947 */ /* 0x000fea0003800000 */
[----:B--2---:R-:W3:Y:S01]  /*b890*/  LDC.64 R6, c[0x0][0x4a8] ;  /* 0x00012a00ff067b82 */ /* 0x004ee20000000a00 */
[----:B------:R-:W-:Y:S02]  /*b8a0*/  ISETP.GE.U32.AND P2, PT, R16, R23, PT ;  /* 0x000000171000720c */ /* 0x000fe40003f46070 */
[----:B------:R-:W-:Y:S05]  /*b8b0*/  PLOP3.LUT P1, PT, PT, PT, PT, 0x80, 0x8 ;  /* 0x000000000008781c */ /* 0x000fea0003f2f070 */
[----:B------:R-:W2:Y:S01]  /*b8c0*/  LDC.64 R4, c[0x0][0x3b8] ;  /* 0x0000ee00ff047b82 */ /* 0x000ea20000000a00 */
[C---:B---3--:R-:W-:Y:S04]  /*b8d0*/  LEA R2, P0, R6.reuse, R20, 0x8 ;  /* 0x0000001406027211 */ /* 0x048fe800078040ff */
[----:B------:R-:W-:Y:S02]  /*b8e0*/  LEA.HI.X R3, R6, R21, R7, 0x8, P0 ;  /* 0x0000001506037211 */ /* 0x000fe400000f4407 */
[C---:B--2---:R-:W-:Y:S03]  /*b8f0*/  LEA R46, P0, R4.reuse, R48, 0x8 ;  /* 0x00000030042e7211 */ /* 0x044fe600078040ff */
[----:B----4-:R-:W2:Y:S01]  /*b900*/  LDG.E.128 R36, desc[UR4][R2.64] ;  /* 0x0000000402247981 */ /* 0x010ea2000c1e1d00 */
        /* <DEDUP_REMOVED lines=13> */
[----:B------:R-:W3:Y:S01]  /*b9e0*/  @!P0 LDG.E.128 R4, desc[UR4][R4.64] ;  /* 0x0000000404048981 */ /* 0x000ee2000c1e1d00 */
[----:B------:R-:W-:Y:S07]  /*b9f0*/  @!P0 IADD3.X R33, PT, PT, R0, R54, RZ, P2, !PT ;  /* 0x0000003600218210 */ /* 0x000fee00017fe4ff */
[----:B------:R4:W5:Y:S01]  /*ba00*/  @!P0 LDG.E.128 R40, desc[UR4][R32.64] ;  /* 0x0000000420288981 */ /* 0x000962000c1e1d00 */
[----:B--2---:R-:W-:Y:S02]  /*ba10*/  @!P0 MOV R35, R37 ;  /* 0x0000002500238202 */ /* 0x004fe40000000f00 */
[----:B------:R-:W-:Y:S02]  /*ba20*/  @!P0 MOV R34, R38 ;  /* 0x0000002600228202 */ /* 0x000fe40000000f00 */
[----:B----4-:R-:W-:Y:S01]  /*ba30*/  @!P0 MOV R33, R39 ;  /* 0x0000002700218202 */ /* 0x010fe20000000f00 */
[--C-:B---3--:R-:W-:Y:S02]  /*ba40*/  @!P0 HADD2.F32 R0, -RZ, R4.reuse.H0_H0 ;  /* 0x20000004ff008230 */ /* 0x108fe40000004100 */
        /* <DEDUP_REMOVED lines=67> */
.L_x_2492:
[----:B------:R-:W-:Y:S05]  /*be80*/  BSYNC.RECONVERGENT B0 ;  /* 0x0000000000007941 */ /* 0x000fea0003800200 */
.L_x_2491:
[----:B------:R-:W-:Y:S01]  /*be90*/  ISETP.NE.AND P0, PT, R62, RZ, PT ;  /* 0x000000ff3e00720c */ /* 0x000fe20003f05270 */
[----:B------:R-:W-:Y:S11]  /*bea0*/  BSSY.RECONVERGENT B0, `(.L_x_2493) ;  /* 0x0000068000007945 */ /* 0x000ff60003800200 */
[----:B------:R-:W-:Y:S01]  /*beb0*/  @!UPT UIADD3 URZ, UPT, UPT, URZ, URZ, URZ ;  /* 0x000000fffffff290 */ /* 0x000fe2000fffe0ff */
[----:B------:R-:W-:Y:S05]  /*bec0*/  @P0 BRA `(.L_x_2494) ;  /* 0x0000000400940947 */ /* 0x000fea0003800000 */
[C---:B------:R-:W-:Y:S01]  /*bed0*/  ISETP.GE.AND P0, PT, R16.reuse, R19, PT ;  /* 0x000000131000720c */ /* 0x040fe20003f06270 */
[----:B--2---:R-:W2:Y:S01]  /*bee0*/  LDC.64 R4, c[0x0][0x4a8] ;  /* 0x00012a00ff047b82 */ /* 0x004ea20000000a00 */
[----:B------:R-:W-:Y:S02]  /*bef0*/  ISETP.GE.U32.AND P2, PT, R16, R23, PT ;  /* 0x000000171000720c */ /* 0x000fe40003f46070 */
[----:B------:R-:W-:Y:S02]  /*bf00*/  PLOP3.LUT P1, PT, PT, PT, PT, 0x80, 0x8 ;  /* 0x000000000008781c */ /* 0x000fe40003f2f070 */
[----:B---3--:R-:W-:Y:S03]  /*bf10*/  MOV R3, R21 ;  /* 0x0000001500037202 */ /* 0x008fe60000000f00 */
[----:B------:R-:W3:Y:S04]  /*bf20*/  LDC.64 R46, c[0x0][0x3b8] ;  /* 0x0000ee00ff2e7b82 */ /* 0x000ee80000000a00 */
        /* <DEDUP_REMOVED lines=11> */
[----:B--2---:R-:W-:Y:S02]  /*bfe0*/  IMAD.WIDE.U32 R2, R4, 0x120, R2 ;  /* 0x0000012004027825 */ /* 0x004fe400078e0002 */
[----:B------:R-:W2:Y:S01]  /*bff0*/  @!P0 LDG.E.128 R32, desc[UR4][R10.64] ;  /* 0x000000040a208981 */ /* 0x000ea2000c1e1d00 */
[----:B------:R-:W-:Y:S01]  /*c000*/  @!P0 IADD3.X R9, PT, PT, R0, R54, RZ, P2, !PT ;  /* 0x0000003600098210 */ /* 0x000fe200017fe4ff */
[----:B------:R-:W-:Y:S05]  /*c010*/  IMAD R0, R5, 0x120, RZ ;  /* 0x0000012005007824 */ /* 0x000fea00078e02ff */
[----:B------:R-:W-:Y:S01]  /*c020*/  IADD3 R3, PT, PT, R0, R3, RZ ;  /* 0x0000000300037210 */ /* 0x000fe20007ffe0ff */
[----:B------:R-:W5:Y:S02]  /*c030*/  @!P0 LDG.E.128 R40, desc[UR4][R8.64] ;  /* 0x0000000408288981 */ /* 0x000f64000c1e1d00 */
[----:B------:R-:W-:Y:S06]  /*c040*/  @!P0 IMAD.WIDE R4, R25, 0x2, R2 ;  /* 0x0000000219048825 */ /* 0x000fec00078e0202 */
[----:B----4-:R4:W3:Y:S08]  /*c050*/  LDG.E.128 R36, desc[UR4][R2.64] ;  /* 0x0000000402247981 */ /* 0x0108f0000c1e1d00 */
[----:B------:R-:W3:Y:S01]  /*c060*/  @!P0 LDG.E.128 R4, desc[UR4][R4.64] ;  /* 0x0000000404048981 */ /* 0x000ee2000c1e1d00 */
[--C-:B--2---:R-:W-:Y:S02]  /*c070*/  @!P0 HADD2.F32 R0, -RZ, R32.reuse.H0_H0 ;  /* 0x20000020ff008230 */ /* 0x104fe40000004100 */
[----:B----4-:R-:W-:Y:S02]  /*c080*/  @!P0 HADD2.F32 R2, -RZ, R32.H1_H1 ;  /* 0x30000020ff028230 */ /* 0x010fe40000004100 */
[----:B------:R-:W-:Y:S02]  /*c090*/  @!P0 HADD2.F32 R3, -RZ, R33.H0_H0 ;  /* 0x20000021ff038230 */ /* 0x000fe40000004100 */
[----:B------:R-:W-:Y:S01]  /*c0a0*/  @!P1 FADD.FTZ R0, -R0, -RZ ;  /* 0x800000ff00009221 */ /* 0x000fe20000010100 */
[----:B------:R-:W-:Y:S02]  /*c0b0*/  @!P0 HADD2.F32 R8, -RZ, R35.H1_H1 ;  /* 0x30000023ff088230 */ /* 0x000fe40000004100 */
[----:B------:R-:W-:Y:S01]  /*c0c0*/  @!P1 FADD.FTZ R2, -R2, -RZ ;  /* 0x800000ff02029221 */ /* 0x000fe20000010100 */
[--C-:B-----5:R-:W-:Y:S02]  /*c0d0*/  @!P0 HADD2.F32 R22, -RZ, R43.reuse.H0_H0 ;  /* 0x2000002bff168230 */ /* 0x120fe40000004100 */
[----:B------:R-:W-:Y:S01]  /*c0e0*/  @!P1 FADD.FTZ R3, -R3, -RZ ;  /* 0x800000ff03039221 */ /* 0x000fe20000010100 */
[----:B------:R-:W-:Y:S02]  /*c0f0*/  @!P0 HADD2.F32 R29, -RZ, R43.H1_H1 ;  /* 0x3000002bff1d8230 */ /* 0x000fe40000004100 */
[----:B------:R-:W-:Y:S01]  /*c100*/  @!P1 FADD.FTZ R8, -R8, -RZ ;  /* 0x800000ff08089221 */ /* 0x000fe20000010100 */
[----:B---3--:R-:W-:Y:S01]  /*c110*/  @!P0 MOV R32, R38 ;  /* 0x0000002600208202 */ /* 0x008fe20000000f00 */
[--C-:B------:R-:W-:Y:S02]  /*c120*/  @!P0 HADD2.F32 R10, -RZ, R4.reuse.H0_H0 ;  /* 0x20000004ff0a8230 */ /* 0x100fe40000004100 */
        /* <DEDUP_REMOVED lines=63> */
.L_x_2494:
[----:B------:R-:W-:Y:S05]  /*c520*/  BSYNC.RECONVERGENT B0 ;  /* 0x0000000000007941 */ /* 0x000fea0003800200 */
.L_x_2493:
[----:B------:R-:W-:Y:S01]  /*c530*/  ISETP.NE.AND P0, PT, R63, RZ, PT ;  /* 0x000000ff3f00720c */ /* 0x000fe20003f05270 */
[----:B------:R-:W-:Y:S11]  /*c540*/  BSSY.RECONVERGENT B0, `(.L_x_2495) ;  /* 0x0000068000007945 */ /* 0x000ff60003800200 */
[----:B------:R-:W-:Y:S01]  /*c550*/  @!UPT UIADD3 URZ, UPT, UPT, URZ, URZ, URZ ;  /* 0x000000fffffff290 */ /* 0x000fe2000fffe0ff */
[----:B------:R-:W-:Y:S05]  /*c560*/  @P0 BRA `(.L_x_2496) ;  /* 0x0000000400940947 */ /* 0x000fea0003800000 */
[----:B--2---:R-:W2:Y:S01]  /*c570*/  LDC.64 R4, c[0x0][0x4a8] ;  /* 0x00012a00ff047b82 */ /* 0x004ea20000000a00 */
[C---:B------:R-:W-:Y:S02]  /*c580*/  ISETP.GE.AND P0, PT, R16.reuse, R19, PT ;  /* 0x000000131000720c */ /* 0x040fe40003f06270 */
[----:B---3--:R-:W-:Y:S02]  /*c590*/  MOV R2, R20 ;  /* 0x0000001400027202 */ /* 0x008fe40000000f00 */
[----:B------:R-:W-:Y:S03]  /*c5a0*/  MOV R3, R21 ;  /* 0x0000001500037202 */ /* 0x000fe60000000f00 */
[----:B------:R-:W3:Y:S01]  /*c5b0*/  LDC.64 R46, c[0x0][0x3b8] ;  /* 0x0000ee00ff2e7b82 */ /* 0x000ee20000000a00 */
[----:B------:R-:W-:Y:S01]  /*c5c0*/  ISETP.GE.U32.AND P2, PT, R16, R23, PT ;  /* 0x000000171000720c */ /* 0x000fe20003f46070 */
[----:B--2---:R-:W-:Y:S04]  /*c5d0*/  IMAD.WIDE.U32 R2, R4, 0x140, R2 ;  /* 0x0000014004027825 */ /* 0x004fe800078e0002 */
[----:B------:R-:W-:Y:S01]  /*c5e0*/  @!P0 SEL R4, R50, RZ, P2 ;  /* 0x000000ff32048207 */ /* 0x000fe20001000000 */
[----:B------:R-:W-:Y:S01]  /*c5f0*/  IMAD R0, R5, 0x140, RZ ;  /* 0x0000014005007824 */ /* 0x000fe200078e02ff */
[----:B------:R-:W-:Y:S04]  /*c600*/  @!P0 SEL R5, R24, RZ, P2 ;  /* 0x000000ff18058207 */ /* 0x000fe80001000000 */
[----:B------:R-:W-:Y:S02]  /*c610*/  IADD3 R3, PT, PT, R0, R3, RZ ;  /* 0x0000000300037210 */ /* 0x000fe40007ffe0ff */
[----:B------:R-:W-:Y:S03]  /*c620*/  @!P0 IADD3 R0, P1, PT, R119, R5, RZ ;  /* 0x0000000577008210 */ /* 0x000fe60007f3e0ff */
[----:B----4-:R-:W2:Y:S01]  /*c630*/  LDG.E.128 R36, desc[UR4][R2.64] ;  /* 0x0000000402247981 */ /* 0x010ea2000c1e1d00 */
[----:B------:R-:W-:Y:S01]  /*c640*/  @!P0 IADD3.X R6, PT, PT, R134, R4, RZ, P1, !PT ;  /* 0x0000000486068210 */ /* 0x000fe20000ffe4ff */
[----:B------:R-:W-:Y:S01]  /*c650*/  @!P0 IMAD.WIDE R4, R25, 0x2, R2 ;  /* 0x0000000219048825 */ /* 0x000fe200078e0202 */
[C---:B------:R-:W-:Y:S02]  /*c660*/  @!P0 SHF.L.U32 R10, R0.reuse, 0x1, RZ ;  /* 0x00000001000a8819 */ /* 0x040fe400000006ff */
[----:B------:R-:W-:Y:S02]  /*c670*/  @!P0 SHF.L.U64.HI R0, R0, 0x1, R6 ;  /* 0x0000000100008819 */ /* 0x000fe40000010206 */
[----:B------:R-:W-:Y:S01]  /*c680*/  @!P0 IADD3 R8, P1, PT, R10, R55, RZ ;  /* 0x000000370a088210 */ /* 0x000fe20007f3e0ff */
[----:B------:R-:W4:Y:S03]  /*c690*/  @!P0 LDG.E.128 R4, desc[UR4][R4.64] ;  /* 0x0000000404048981 */ /* 0x000f26000c1e1d00 */
[----:B------:R-:W-:Y:S05]  /*c6a0*/  @!P0 IADD3.X R9, PT, PT, R0, R53, RZ, P1, !PT ;  /* 0x0000003500098210 */ /* 0x000fea0000ffe4ff */
[----:B------:R5:W3:Y:S02]  /*c6b0*/  @!P0 LDG.E.128 R32, desc[UR4][R8.64] ;  /* 0x0000000408208981 */ /* 0x000ae4000c1e1d00 */
[----:B-----5:R-:W-:Y:S04]  /*c6c0*/  @!P0 IADD3 R8, P1, PT, R10, R57, RZ ;  /* 0x000000390a088210 */ /* 0x020fe80007f3e0ff */
[----:B------:R-:W-:Y:S02]  /*c6d0*/  @!P0 IADD3.X R9, PT, PT, R0, R54, RZ, P1, !PT ;  /* 0x0000003600098210 */ /* 0x000fe40000ffe4ff */
[----:B------:R-:W-:Y:S02]  /*c6e0*/  PLOP3.LUT P1, PT, PT, PT, PT, 0x80, 0x8 ;  /* 0x000000000008781c */ /* 0x000fe40003f2f070 */
[----:B------:R-:W-:Y:S01]  /*c6f0*/  @!P0 PLOP3.LUT P1, PT, P2, PT, PT, 0x80, 0x8 ;  /* 0x000000000008881c */ /* 0x000fe2000172f070 */
[----:B------:R5:W2:Y:S01]  /*c700*/  @!P0 LDG.E.128 R40, desc[UR4][R8.64] ;  /* 0x0000000408288981 */ /* 0x000aa2000c1e1d00 */
[--C-:B----4-:R-:W-:Y:S02]  /*c710*/  @!P0 HADD2.F32 R10, -RZ, R4.reuse.H0_H0 ;  /* 0x20000004ff0a8230 */ /* 0x110fe40000004100 */
[----:B-----5:R-:W-:Y:S02]  /*c720*/  @!P0 HADD2.F32 R9, -RZ, R4.H1_H1 ;  /* 0x30000004ff098230 */ /* 0x020fe40000004100 */
[----:B------:R-:W-:Y:S02]  /*c730*/  @!P0 HADD2.F32 R11, -RZ, R5.H1_H1 ;  /* 0x30000005ff0b8230 */ /* 0x000fe40000004100 */
[----:B------:R-:W-:Y:S02]  /*c740*/  @!P0 HADD2.F32 R14, -RZ, R6.H0_H0 ;  /* 0x20000006ff0e8230 */ /* 0x000fe40000004100 */
[--C-:B---3--:R-:W-:Y:S02]  /*c750*/  @!P0 HADD2.F32 R0, -RZ, R32.reuse.H0_H0 ;  /* 0x20000020ff008230 */ /* 0x108fe40000004100 */
[----:B------:R-:W-:Y:S01]  /*c760*/  @!P0 HADD2.F32 R2, -RZ, R32.H1_H1 ;  /* 0x30000020ff028230 */ /* 0x000fe20000004100 */
[----:B--2---:R-:W-:Y:S01]  /*c770*/  @!P0 MOV R32, R38 ;  /* 0x0000002600208202 */ /* 0x004fe20000000f00 */
        /* <DEDUP_REMOVED lines=29> */
[--C-:B------:R-:W-:Y:S02]  /*c950*/  @!P0 HADD2.F32 R10, -RZ, R40.reuse.H0_H0 ;  /* 0x20000028ff0a8230 */ /* 0x100fe40000004100 */
        /* <DEDUP_REMOVED lines=38> */
.L_x_2496:
[----:B------:R-:W-:Y:S05]  /*cbc0*/  BSYNC.RECONVERGENT B0 ;  /* 0x0000000000007941 */ /* 0x000fea0003800200 */
.L_x_2495:
        /* <DEDUP_REMOVED lines=105> */
.L_x_2498:
[----:B------:R-:W-:Y:S05]  /*d260*/  BSYNC.RECONVERGENT B0 ;  /* 0x0000000000007941 */ /* 0x000fea0003800200 */
.L_x_2497:
        /* <DEDUP_REMOVED lines=105> */
.L_x_2500:
[----:B------:R-:W-:Y:S05]  /*d900*/  BSYNC.RECONVERGENT B0 ;  /* 0x0000000000007941 */ /* 0x000fea0003800200 */
.L_x_2499:
        /* <DEDUP_REMOVED lines=105> */
.L_x_2502:
[----:B------:R-:W-:Y:S05]  /*dfa0*/  BSYNC.RECONVERGENT B0 ;  /* 0x0000000000007941 */ /* 0x000fea0003800200 */
.L_x_2501:
[----:B------:R-:W-:Y:S01]  /*dfb0*/  ISETP.NE.AND P0, PT, R77, RZ, PT ;  /* 0x000000ff4d00720c */ /* 0x000fe20003f05270 */
[----:B------:R-:W-:Y:S11]  /*dfc0*/  BSSY.RECONVERGENT B0, `(.L_x_2503) ;  /* 0x0000068000007945 */ /* 0x000ff60003800200 */
[----:B------:R-:W-:Y:S01]  /*dfd0*/  @!UPT UIADD3 URZ, UPT, UPT, URZ, URZ, URZ ;  /* 0x000000fffffff290 */ /* 0x000fe2000fffe0ff */
[----:B------:R-:W-:Y:S05]  /*dfe0*/  @P0 BRA `(.L_x_2504) ;  /* 0x0000000400940947 */ /* 0x000fea0003800000 */
[----:B--2---:R-:W2:Y:S01]  /*dff0*/  LDC.64 R4, c[0x0][0x4a8] ;  /* 0x00012a00ff047b82 */ /* 0x004ea20000000a00 */
[C---:B------:R-:W-:Y:S02]  /*e000*/  ISETP.GE.AND P0, PT, R16.reuse, R19, PT ;  /* 0x000000131000720c */ /* 0x040fe40003f06270 */
[----:B---3--:R-:W-:Y:S02]  /*e010*/  MOV R2, R20 ;  /* 0x0000001400027202 */ /* 0x008fe40000000f00 */
[----:B------:R-:W-:Y:S02]  /*e020*/  MOV R3, R21 ;  /* 0x0000001500037202 */ /* 0x000fe40000000f00 */
[----:B------:R-:W-:Y:S07]  /*e030*/  ISETP.GE.U32.AND P2, PT, R16, R23, PT ;  /* 0x000000171000720c */ /* 0x000fee0003f46070 */
[----:B------:R-:W-:Y:S01]  /*e040*/  @!P0 SEL R24, R24, RZ, P2 ;  /* 0x000000ff18188207 */ /* 0x000fe20001000000 */
[----:B--2---:R-:W-:Y:S01]  /*e050*/  IMAD.WIDE.U32 R2, R4, 0x1c0, R2 ;  /* 0x000001c004027825 */ /* 0x004fe200078e0002 */
        /* <DEDUP_REMOVED lines=8> */
[----:B------:R-:W3:Y:S01]  /*e0e0*/  LDC.64 R24, c[0x0][0x3b8] ;  /* 0x0000ee00ff187b82 */ /* 0x000ee20000000a00 */
        /* <DEDUP_REMOVED lines=9> */
[----:B----4-:R1:W4:Y:S01]  /*e180*/  @!P0 LDG.E.128 R36, desc[UR4][R8.64] ;  /* 0x0000000408248981 */ /* 0x010322000c1e1d00 */
[--C-:B-----5:R-:W-:Y:S02]  /*e190*/  @!P0 HADD2.F32 R10, -RZ, R4.reuse.H0_H0 ;  /* 0x20000004ff0a8230 */ /* 0x120fe40000004100 */
[----:B-1----:R-:W-:Y:S02]  /*e1a0*/  @!P0 HADD2.F32 R9, -RZ, R4.H1_H1 ;  /* 0x30000004ff098230 */ /* 0x002fe40000004100 */
[----:B------:R-:W-:Y:S02]  /*e1b0*/  @!P0 HADD2.F32 R11, -RZ, R5.H1_H1 ;  /* 0x30000005ff0b8230 */ /* 0x000fe40000004100 */
[----:B------:R-:W-:Y:S02]  /*e1c0*/  @!P0 HADD2.F32 R14, -RZ, R6.H0_H0 ;  /* 0x20000006ff0e8230 */ /* 0x000fe40000004100 */
[--C-:B---3--:R-:W-:Y:S02]  /*e1d0*/  @!P0 HADD2.F32 R0, -RZ, R20.reuse.H0_H0 ;  /* 0x20000014ff008230 */ /* 0x108fe40000004100 */
        /* <DEDUP_REMOVED lines=8> */
[----:B--2---:R-:W-:Y:S01]  /*e260*/  @!P0 MOV R10, R32 ;  /* 0x00000020000a8202 */ /* 0x004fe20000000f00 */
        /* <DEDUP_REMOVED lines=61> */
.L_x_2504:
[----:B------:R-:W-:Y:S05]  /*e640*/  BSYNC.RECONVERGENT B0 ;  /* 0x0000000000007941 */ /* 0x000fea0003800200 */
.L_x_2503:
[----:B--2---:R-:W-:Y:S01]  /*e650*/  MOV R5, R54 ;  /* 0x0000003600057202 */ /* 0x004fe20000000f00 */
[----:B------:R-:W2:Y:S01]  /*e660*/  LDC R19, c[0x0][0x450] ;  /* 0x00011400ff137b82 */ /* 0x000ea20000000800 */
[----:B-1-3--:R-:W-:Y:S01]  /*e670*/  MOV R3, R53 ;  /* 0x0000003500037202 */ /* 0x00afe20000000f00 */
[----:B------:R-:W-:Y:S02]  /*e680*/  IMAD.U32 R0, R144, -0x80, RZ ;  /* 0xffffff8090007824 */ /* 0x000fe400078e00ff */
[----:B------:R-:W-:Y:S02]  /*e690*/  IMAD.MOV.U32 R4, RZ, RZ, R57 ;  /* 0x000000ffff047224 */ /* 0x000fe400078e0039 */
[----:B------:R-:W-:Y:S03]  /*e6a0*/  IMAD.MOV.U32 R2, RZ, RZ, R55 ;  /* 0x000000ffff027224 */ /* 0x000fe600078e0037 */
[C---:B------:R-:W-:Y:S02]  /*e6b0*/  LEA R57, P1, R0.reuse, R4, 0x1 ;  /* 0x0000000400397211 */ /* 0x040fe400078208ff */
[C---:B------:R-:W-:Y:S02]  /*e6c0*/  LEA R55, P0, R0.reuse, R2, 0x1 ;  /* 0x0000000200377211 */ /* 0x040fe400078008ff */
[C---:B------:R-:W-:Y:S02]  /*e6d0*/  LEA.HI.X.SX32 R54, R0.reuse, R5, 0x1, P1 ;  /* 0x0000000500367211 */ /* 0x040fe400008f0eff */
[----:B------:R-:W-:Y:S09]  /*e6e0*/  LEA.HI.X.SX32 R53, R0, R3, 0x1, P0 ;  /* 0x0000000300357211 */ /* 0x000ff200000f0eff */
.L_x_2439:
[----:B-1----:R-:W-:Y:S05]  /*e6f0*/  BSYNC.RECONVERGENT B1 ;  /* 0x0000000000017941 */ /* 0x002fea0003800200 */
.L_x_2437:
[----:B------:R-:W-:Y:S04]  /*e700*/  ISETP.NE.U32.AND P0, PT, RZ, UR12, PT ;  /* 0x0000000cff007c0c */ /* 0x000fe8000bf05070 */
[----:B------:R-:W-:Y:S11]  /*e710*/  ISETP.NE.AND.EX P0, PT, RZ, UR13, PT, P0 ;  /* 0x0000000dff007c0c */ /* 0x000ff6000bf05300 */
[----:B------:R-:W-:Y:S02]  /*e720*/  @!UPT UIADD3 URZ, UPT, UPT, URZ, URZ, URZ ;  /* 0x000000fffffff290 */ /* 0x000fe4000fffe0ff */
[----:B--2-4-:R-:W1:Y:S01]  /*e730*/  @!P0 LDC R2, c[0x0][0x3c0] ;  /* 0x0000f000ff028b82 */ /* 0x014e620000000800 */
        /* <DEDUP_REMOVED lines=17> */
[----:B---3--:R-:W2:Y:S01]  /*e850*/  LDL.64 R10, [R1+0x10] ;  /* 0x00001000010a7983 */ /* 0x008ea20000100a00 */
        /* <DEDUP_REMOVED lines=70> */
.L_x_2505:
[----:B------:R-:W-:Y:S02]  /*ecc0*/  ISETP.GT.AND P0, PT, R79, R85, PT ;  /* 0x000000554f00720c */ /* 0x000fe40003f04270 */
[----:B------:R-:W-:Y:S02]  /*ecd0*/  IADD3 R76, P2, PT, R76, R102, RZ ;  /* 0x000000664c4c7210 */ /* 0x000fe40007f5e0ff */
[----:B------:R-:W-:Y:S03]  /*ece0*/  IADD3 R28, P1, PT, R28, R100, RZ ;  /* 0x000000641c1c7210 */ /* 0x000fe60007f3e0ff */
[----:B------:R-:W-:Y:S02]  /*ecf0*/  IMAD.X R75, R75, 0x1, R101, P2 ;  /* 0x000000014b4b7824 */ /* 0x000fe400010e0665 */
[----:B------:R-:W-:Y:S04]  /*ed00*/  IMAD.X R27, R27, 0x1, R99, P1 ;  /* 0x000000011b1b7824 */ /* 0x000fe800008e0663 */
[----:B------:R-:W-:Y:S05]  /*ed10*/  @P0 BRA `(.L_x_2506) ;  /* 0xffffff3800580947 */ /* 0x000fea000383ffff */
.L_x_2436:
        /* <DEDUP_REMOVED lines=18> */
[----:B------:R-:W-:Y:S01]  /*ee40*/  BSSY.RECONVERGENT B0, `(.L_x_2509) ;  /* 0x0000018000007945 */ /* 0x000fe20003800200 */
[C---:B------:R-:W-:Y:S02]  /*ee50*/  VIADD R36, R72.reuse, 0x20 ;  /* 0x0000002048247836 */ /* 0x040fe40000000000 */
[C---:B------:R-:W-:Y:S01]  /*ee60*/  VIADD R42, R72.reuse, 0x10 ;  /* 0x00000010482a7836 */ /* 0x040fe20000000000 */
[C---:B------:R-:W-:Y:S01]  /*ee70*/  ISETP.GE.AND P2, PT, R72.reuse, R0, PT ;  /* 0x000000004800720c */ /* 0x040fe20003f46270 */
[----:B------:R-:W-:-:S03]  /*ee80*/  VIADD R28, R72, 0x30 ;  /* 0x00000030481c7836 */ /* 0x000fc60000000000 */
[----:B------:R-:W-:Y:S02]  /*ee90*/  ISETP.GE.AND P1, PT, R42, R0, PT ;  /* 0x000000002a00720c */ /* 0x000fe40003f26270 */
[----:B-1----:R-:W-:-:S04]  /*eea0*/  LEA R4, P0, R108, UR8, 0x1 ;  /* 0x000000086c047c11 */ /* 0x002fc8000f8008ff */
[----:B------:R-:W-:Y:S02]  /*eeb0*/  LEA.HI.X R5, R108, UR9, R129, 0x1, P0 ;  /* 0x000000096c057c11 */ /* 0x000fe400080f0c81 */
[----:B------:R-:W-:-:S03]  /*eec0*/  LEA R2, P0, R44, R4, 0x1 ;  /* 0x000000042c027211 */ /* 0x000fc600078008ff */
[----:B------:R-:W-:Y:S01]  /*eed0*/  @!PT LDS RZ, [RZ] ;  /* 0x00000000fffff984 */ /* 0x000fe20000000800 */
[----:B------:R-:W-:Y:S01]  /*eee0*/  @!PT LDS RZ, [RZ] ;  /* 0x00000000fffff984 */ /* 0x000fe20000000800 */
[----:B------:R-:W-:Y:S01]  /*eef0*/  @!PT LDS RZ, [RZ] ;  /* 0x00000000fffff984 */ /* 0x000fe20000000800 */
[----:B------:R1:W-:Y:S01]  /*ef00*/  @!P2 LDGSTS.E.BYPASS.LTC128B.128 [R237], desc[UR4][R4.64] ;  /* 0x0000000004edafae */ /* 0x0003e2000b981a04 */
[----:B------:R-:W-:Y:S02]  /*ef10*/  LEA.HI.X R3, R44, R5, R45, 0x1, P0 ;  /* 0x000000052c037211 */ /* 0x000fe400000f0c2d */
[----:B------:R-:W-:-:S03]  /*ef20*/  ISETP.GE.AND P0, PT, R36, R0, PT ;  /* 0x000000002400720c */ /* 0x000fc60003f06270 */
[----:B------:R1:W-:Y:S01]  /*ef30*/  @!P1 LDGSTS.E.BYPASS.LTC128B.128 [R237+0x800], desc[UR4][R2.64] ;  /* 0x0080000002ed9fae */ /* 0x0003e2000b981a04 */
[----:B------:R-:W-:-:S09]  /*ef40*/  ISETP.GE.AND P1, PT, R28, R0, PT ;  /* 0x000000001c00720c */ /* 0x000fd20003f26270 */
[----:B------:R-:W-:Y:S05]  /*ef50*/  @P0 BRA `(.L_x_2510) ;  /* 0x0000000000180947 */ /* 0x000fea0003800000 */
[----:B-1----:R-:W-:-:S04]  /*ef60*/  LEA R4, P0, R34, R2, 0x5 ;  /* 0x0000000222047211 */ /* 0x002fc800078028ff */
[----:B------:R-:W-:-:S05]  /*ef70*/  LEA.HI.X R5, R34, R3, R35, 0x5, P0 ;  /* 0x0000000322057211 */ /* 0x000fca00000f2c23 */
[----:B------:R-:W-:Y:S01]  /*ef80*/  @!PT LDS RZ, [RZ] ;  /* 0x00000000fffff984 */ /* 0x000fe20000000800 */
[----:B------:R-:W-:Y:S01]  /*ef90*/  @!PT LDS RZ, [RZ] ;  /* 0x00000000fffff984 */ /* 0x000fe20000000800 */
[----:B------:R-:W-:Y:S01]  /*efa0*/  @!PT LDS RZ, [RZ] ;  /* 0x00000000fffff984 */ /* 0x000fe20000000800 */
[----:B------:R2:W-:Y:S04]  /*efb0*/  LDGSTS.E.BYPASS.LTC128B.128 [R237+0x1000], desc[UR4][R4.64] ;  /* 0x0100000004ed7fae */ /* 0x0005e8000b981a04 */
.L_x_2510:
[----:B------:R-:W-:Y:S05]  /*efc0*/  BSYNC.RECONVERGENT B0 ;  /* 0x0000000000007941 */ /* 0x000fea0003800200 */
.L_x_2509:
        /* <DEDUP_REMOVED lines=8> */
.L_x_2508:
        /* <DEDUP_REMOVED lines=16> */
[--C-:B-----5:R-:W-:Y:S02]  /*f150*/  IMAD.X R23, R127, 0x1, R0.reuse, P2 ;  /* 0x000000017f177824 */ /* 0x120fe400010e0600 */
[----:B------:R-:W-:Y:S01]  /*f160*/  IMAD.X R40, R128, 0x1, R0, P1 ;  /* 0x0000000180287824 */ /* 0x000fe200008e0600 */
[----:B------:R-:W-:Y:S06]  /*f170*/  BRA.U !UP0, `(.L_x_2512) ;  /* 0x0000001108507547 */ /* 0x000fec000b800000 */
[----:B------:R-:W-:Y:S01]  /*f180*/  IADD3 R22, PT, PT, -R145, R191, RZ ;  /* 0x000000bf91167210 */ /* 0x000fe20007ffe1ff */
        /* <DEDUP_REMOVED lines=62> */
.L_x_2516:
[----:B------:R-:W-:Y:S05]  /*f570*/  BSYNC.RECONVERGENT B0 ;  /* 0x0000000000007941 */ /* 0x000fea0003800200 */
.L_x_2515:
[----:B-----5:R2:W-:Y:S02]  /*f580*/  STS.128 [R237], R4 ;  /* 0x00000004ed007388 */ /* 0x0205e40000000c00 */
.L_x_2514:
[----:B------:R-:W-:Y:S05]  /*f590*/  BSYNC.RECONVERGENT B1 ;  /* 0x0000000000017941 */ /* 0x000fea0003800200 */
.L_x_2513:
[----:B------:R-:W-:Y:S01]  /*f5a0*/  VIADD R42, R72, 0x10 ;  /* 0x00000010482a7836 */ /* 0x000fe20000000000 */
[----:B------:R-:W-:Y:S01]  /*f5b0*/  LEA R14, P0, R44, R24, 0x1 ;  /* 0x000000182c0e7211 */ /* 0x000fe200078008ff */
        /* <DEDUP_REMOVED lines=14> */
[----:B---3--:R-:W-:-:S02]  /*f6a0*/  IADD3 R8, P1, PT, R3, UR10, RZ ;  /* 0x0000000a03087c10 */ /* 0x008fc4000ff3e0ff */
[----:B----4-:R-:W-:Y:S02]  /*f6b0*/  IADD3 R2, P0, PT, R3, UR8, RZ ;  /* 0x0000000803027c10 */ /* 0x010fe4000ff1e0ff */
[C---:B------:R-:W-:Y:S02]  /*f6c0*/  IADD3.X R9, PT, PT, R0.reuse, UR11, RZ, P1, !PT ;  /* 0x0000000b00097c10 */ /* 0x040fe40008ffe4ff */
[----:B------:R-:W-:-:S04]  /*f6d0*/  IADD3.X R3, PT, PT, R0, UR9, RZ, P0, !PT ;  /* 0x0000000900037c10 */ /* 0x000fc800087fe4ff */
[----:B------:R-:W3:Y:S04]  /*f6e0*/  LDG.E.64 R8, desc[UR4][R8.64] ;  /* 0x0000000408087981 */ /* 0x000ee8000c1e1b00 */
[----:B------:R4:W2:Y:S02]  /*f6f0*/  LDG.E.64 R12, desc[UR4][R2.64] ;  /* 0x00000004020c7981 */ /* 0x0008a4000c1e1b00 */
[----:B----45:R-:W-:Y:S02]  /*f700*/  MOV R3, R5 ;  /* 0x0000000500037202 */ /* 0x030fe40000000f00 */
        /* <DEDUP_REMOVED lines=8> */
[----:B--2---:R-:W-:-:S02]  /*f790*/  HADD2.F32 R18, -RZ, R12.H1_H1 ;  /* 0x3000000cff127230 */ /* 0x004fc40000004100 */
        /* <DEDUP_REMOVED lines=35> */
.L_x_2520:
[----:B------:R-:W-:Y:S05]  /*f9d0*/  BSYNC.RECONVERGENT B0 ;  /* 0x0000000000007941 */ /* 0x000fea0003800200 */
.L_x_2519:
[----:B-----5:R3:W-:Y:S02]  /*f9e0*/  STS.128 [R237+0x800], R4 ;  /* 0x00080004ed007388 */ /* 0x0207e40000000c00 */
.L_x_2518:
[----:B------:R-:W-:Y:S05]  /*f9f0*/  BSYNC.RECONVERGENT B1 ;  /* 0x0000000000017941 */ /* 0x000fea0003800200 */
.L_x_2517:
        /* <DEDUP_REMOVED lines=15> */
[C---:B------:R-:W-:Y:S02]  /*faf0*/  SHF.L.U32 R3, R0.reuse, 0x1, RZ ;  /* 0x0000000100037819 */ /* 0x040fe400000006ff */
[----:B------:R-:W-:Y:S02]  /*fb00*/  SHF.L.U64.HI R0, R0, 0x1, R2 ;  /* 0x0000000100007819 */ /* 0x000fe40000010202 */
[C---:B--2---:R-:W-:Y:S02]  /*fb10*/  IADD3 R8, P1, PT, R3.reuse, UR10, RZ ;  /* 0x0000000a03087c10 */ /* 0x044fe4000ff3e0ff */
[----:B---3--:R-:W-:Y:S02]  /*fb20*/  IADD3 R2, P0, PT, R3, UR8, RZ ;  /* 0x0000000803027c10 */ /* 0x008fe4000ff1e0ff */
[----:B------:R-:W-:-:S02]  /*fb30*/  IADD3.X R9, PT, PT, R0, UR11, RZ, P1, !PT ;  /* 0x0000000b00097c10 */ /* 0x000fc40008ffe4ff */
        /* <DEDUP_REMOVED lines=48> */
.L_x_2524:
[----:B------:R-:W-:Y:S05]  /*fe40*/  BSYNC.RECONVERGENT B0 ;  /* 0x0000000000007941 */ /* 0x000fea0003800200 */
.L_x_2523:
[----:B-----5:R4:W-:Y:S02]  /*fe50*/  STS.128 [R237+0x1000], R4 ;  /* 0x00100004ed007388 */ /* 0x0209e40000000c00 */
.L_x_2522:
[----:B------:R-:W-:Y:S05]  /*fe60*/  BSYNC.RECONVERGENT B1 ;  /* 0x0000000000017941 */ /* 0x000fea0003800200 */
.L_x_2521:
[----:B------:R-:W-:-:S04]  /*fe70*/  IADD3 R28, PT, PT, R72, 0x30, RZ ;  /* 0x00000030481c7810 */ /* 0x000fc80007ffe0ff */
[----:B------:R-:W-:-:S13]  /*fe80*/  ISETP.GE.AND P0, PT, R28, R22, PT ;  /* 0x000000161c00720c */ /* 0x000fda0003f06270 */
[----:B------:R-:W-:Y:S05]  /*fe90*/  @P0 BRA `(.L_x_2511) ;  /* 0x0000001c00540947 */ /* 0x000fea0003800000 */
[----:B------:R-:W-:-:S04]  /*fea0*/  LEA R2, P0, R34, R14, 0x6 ;  /* 0x0000000e22027211 */ /* 0x000fc800078030ff */
[----:B------:R-:W-:-:S05]  /*feb0*/  LEA.HI.X R3, R34, R15, R35, 0x6, P0 ;  /* 0x0000000f22037211 */ /* 0x000fca00000f3423 */
[----:B------:R1:W5:Y:S01]  /*fec0*/  LDG.E.128 R8, desc[UR4][R2.64] ;  /* 0x0000000402087981 */ /* 0x000362000c1e1d00 */
[----:B------:R-:W-:Y:S01]  /*fed0*/  ISETP.GE.AND P0, PT, R16, R47, PT ;  /* 0x0000002f1000720c */ /* 0x000fe20003f06270 */
[----:B------:R-:W-:-:S12]  /*fee0*/  BSSY.RECONVERGENT B0, `(.L_x_2525) ;  /* 0x000003b000007945 */ /* 0x000fd80003800200 */
[----:B------:R-:W-:Y:S05]  /*fef0*/  @P0 BRA `(.L_x_2526) ;  /* 0x0000000000e40947 */ /* 0x000fea0003800000 */
[----:B------:R-:W2:Y:S01]  /*ff00*/  LDCU.64 UR10, c[0x0][0x4c8] ;  /* 0x00009900ff0a77ac */ /* 0x000ea20008000a00 */
[----:B-1----:R-:W-:Y:S01]  /*ff10*/  IMAD R2, R26, 0x30, RZ ;  /* 0x000000301a027824 */ /* 0x002fe200078e02ff */
[----:B------:R-:W1:Y:S04]  /*ff20*/  LDCU.64 UR8, c[0x0][0x4d0] ;  /* 0x00009a00ff0877ac */ /* 0x000e680008000a00 */
[----:B------:R-:W-:-:S04]  /*ff30*/  IADD3 R0, P0, PT, R2, R21, RZ ;  /* 0x0000001502007210 */ /* 0x000fc80007f1e0ff */
[----:B------:R-:W-:Y:S02]  /*ff40*/  LEA.HI.X.SX32 R2, R2, R23, 0x1, P0 ;  /* 0x0000001702027211 */ /* 0x000fe400000f0eff */
[C---:B------:R-:W-:Y:S02]  /*ff50*/  SHF.L.U32 R3, R0.reuse, 0x1, RZ ;  /* 0x0000000100037819 */ /* 0x040fe400000006ff */
[----:B------:R-:W-:Y:S02]  /*ff60*/  SHF.L.U64.HI R0, R0, 0x1, R2 ;  /* 0x0000000100007819 */ /* 0x000fe40000010202 */
[C---:B--234-:R-:W-:Y:S02]  /*ff70*/  IADD3 R4, P1, PT, R3.reuse, UR10, RZ ;  /* 0x0000000a03047c10 */ /* 0x05cfe4000ff3e0ff */
[----:B-1----:R-:W-:Y:S02]  /*ff80*/  IADD3 R2, P0, PT, R3, UR8, RZ ;  /* 0x0000000803027c10 */ /* 0x002fe4000ff1e0ff */
[----:B------:R-:W-:-:S02]  /*ff90*/  IADD3.X R5, PT, PT, R0, UR11, RZ, P1, !PT ;  /* 0x0000000b00057c10 */ /* 0x000fc40008ffe4ff */
[----:B------:R-:W-:-:S03]  /*ffa0*/  IADD3.X R3, PT, PT, R0, UR9, RZ, P0, !PT ;  /* 0x0000000900037c10 */ /* 0x000fc600087fe4ff */
[----:B------:R1:W2:Y:S04]  /*ffb0*/  LDG.E.64 R12, desc[UR4][R4.64] ;  /* 0x00000004040c7981 */ /* 0x0002a8000c1e1b00 */
[----:B------:R3:W4:Y:S01]  /*ffc0*/  LDG.E.64 R14, desc[UR4][R2.64] ;  /* 0x00000004020e7981 */ /* 0x000722000c1e1b00 */
[----:B-----5:R-:W-:Y:S02]  /*ffd0*/  MOV R0, R9 ;  /* 0x0000000900007202 */ /* 0x020fe40000000f00 */
[----:B------:R-:W-:Y:S02]  /*ffe0*/  MOV R6, R10 ;  /* 0x0000000a00067202 */ /* 0x000fe40000000f00 */
[----:B------:R-:W-:Y:S01]  /*fff0*/  MOV R7, R8 ;  /* 0x0000000800077202 */ /* 0x000fe20000000f00 */
[--C-:B-1----:R-:W-:Y:S01]  /*10000*/  HADD2.F32 R5, -RZ, R0.reuse.H0_H0 ;  /* 0x20000000ff057230 */ /* 0x102fe20000004100 */
[----:B---3--:R-:W-:Y:S01]  /*10010*/  MOV R3, R11 ;  /* 0x0000000b00037202 */ /* 0x008fe20000000f00 */
[----:B------:R-:W-:-:S04]  /*10020*/  HADD2.F32 R2, -RZ, R0.H1_H1 ;  /* 0x30000000ff027230 */ /* 0x000fc80000004100 */
[--C-:B------:R-:W-:Y:S02]  /*10030*/  HADD2.F32 R0, -RZ, R3.reuse.H1_H1 ;  /* 0x30000003ff007230 */ /* 0x100fe40000004100 */
[----:B------:R-:W-:Y:S02]  /*10040*/  HADD2.F32 R3, -RZ, R3.H0_H0 ;  /* 0x20000003ff037230 */ /* 0x000fe40000004100 */
[----:B--2---:R-:W-:Y:S02]  /*10050*/  HADD2.F32 R9, -RZ, R12.H1_H1 ;  /* 0x3000000cff097230 */ /* 0x004fe40000004100 */
[----:B------:R-:W-:Y:S02]  /*10060*/  HADD2.F32 R16, -RZ, R13.H1_H1 ;  /* 0x3000000dff107230 */ /* 0x000fe40000004100 */
[----:B----4-:R-:W-:Y:S02]  /*10070*/  HADD2.F32 R10, -RZ, R14.H1_H1 ;  /* 0x3000000eff0a7230 */ /* 0x010fe40000004100 */
[----:B------:R-:W-:-:S02]  /*10080*/  HADD2.F32 R17, -RZ, R15.H1_H1 ;  /* 0x3000000fff117230 */ /* 0x000fc40000004100 */
[C---:B------:R-:W-:Y:S01]  /*10090*/  FMUL.FTZ R4, R2.reuse, R9 ;  /* 0x0000000902047220 */ /* 0x040fe20000410000 */
[----:B------:R-:W-:Y:S02]  /*100a0*/  FMUL.FTZ R8, R2, R10 ;  /* 0x0000000a02087220 */ /* 0x000fe40000410000 */
[C---:B------:R-:W-:Y:S01]  /*100b0*/  FMUL.FTZ R2, R0.reuse, R17 ;  /* 0x0000001100027220 */ /* 0x040fe20000410000 */
[----:B------:R-:W-:Y:S01]  /*100c0*/  FMUL.FTZ R0, R0, R16 ;  /* 0x0000001000007220 */ /* 0x000fe20000410000 */
[C---:B------:R-:W-:Y:S01]  /*100d0*/  FFMA.FTZ R11, R5.reuse, R9, -R8 ;  /* 0x00000009050b7223 */ /* 0x040fe20000010808 */
[----:B------:R-:W-:Y:S01]  /*100e0*/  FFMA.FTZ R9, R5, R10, R4 ;  /* 0x0000000a05097223 */ /* 0x000fe20000010004 */
[C---:B------:R-:W-:Y:S01]  /*100f0*/  FFMA.FTZ R8, R3.reuse, R16, -R2 ;  /* 0x0000001003087223 */ /* 0x040fe20000010802 */
[----:B------:R-:W-:Y:S01]  /*10100*/  FFMA.FTZ R10, R3, R17, R0 ;  /* 0x00000011030a7223 */ /* 0x000fe20000010000 */
[----:B------:R-:W-:Y:S02]  /*10110*/  HADD2.F32 R12, -RZ, R12.H0_H0 ;  /* 0x2000000cff0c7230 */ /* 0x000fe40000004100 */
[----:B------:R-:W-:-:S02]  /*10120*/  HADD2.F32 R2, -RZ, R7.H1_H1 ;  /* 0x30000007ff027230 */ /* 0x000fc40000004100 */
[----:B------:R-:W-:Y:S02]  /*10130*/  HADD2.F32 R14, -RZ, R14.H0_H0 ;  /* 0x2000000eff0e7230 */ /* 0x000fe40000004100 */
[----:B------:R-:W-:Y:S02]  /*10140*/  HADD2.F32 R15, -RZ, R15.H0_H0 ;  /* 0x2000000fff0f7230 */ /* 0x000fe40000004100 */
[--C-:B------:R-:W-:Y:S02]  /*10150*/  HADD2.F32 R0, -RZ, R6.reuse.H1_H1 ;  /* 0x30000006ff007230 */ /* 0x100fe40000004100 */
[----:B------:R-:W-:Y:S02]  /*10160*/  HADD2.F32 R13, -RZ, R13.H0_H0 ;  /* 0x2000000dff0d7230 */ /* 0x000fe40000004100 */
[C---:B------:R-:W-:Y:S01]  /*10170*/  FMUL.FTZ R5, R2.reuse, R12 ;  /* 0x0000000c02057220 */ /* 0x040fe20000410000 */
[----:B------:R-:W-:Y:S02]  /*10180*/  HADD2.F32 R3, -RZ, R6.H0_H0 ;  /* 0x20000006ff037230 */ /* 0x000fe40000004100 */
[----:B------:R-:W-:Y:S01]  /*10190*/  FMUL.FTZ R6, R2, R14 ;  /* 0x0000000e02067220 */ /* 0x000fe20000410000 */
[----:B------:R-:W-:-:S02]  /*101a0*/  HADD2.F32 R4, -RZ, R7.H0_H0 ;  /* 0x20000007ff047230 */ /* 0x000fc40000004100 */
[C---:B------:R-:W-:Y:S01]  /*101b0*/  FMUL.FTZ R2, R0.reuse, R15 ;  /* 0x0000000f00027220 */ /* 0x040fe20000410000 */
[-C--:B------:R-:W-:Y:S02]  /*101c0*/  FMUL.FTZ R0, R0, R13.reuse ;  /* 0x0000000d00007220 */ /* 0x080fe40000410000 */
        /* <DEDUP_REMOVED lines=8> */
[----:B------:R-:W-:Y:S02]  /*10250*/  MOV R11, R10 ;  /* 0x0000000a000b7202 */ /* 0x000fe40000000f00 */
[----:B------:R-:W-:Y:S02]  /*10260*/  MOV R8, R3 ;  /* 0x0000000300087202 */ /* 0x000fe40000000f00 */
[----:B------:R-:W-:Y:S02]  /*10270*/  MOV R9, R2 ;  /* 0x0000000200097202 */ /* 0x000fe40000000f00 */
[----:B------:R-:W-:Y:S02]  /*10280*/  MOV R10, R0 ;  /* 0x00000000000a7202 */ /* 0x000fe40000000f00 */
.L_x_2526:
[----:B------:R-:W-:Y:S05]  /*10290*/  BSYNC.RECONVERGENT B0 ;  /* 0x0000000000007941 */ /* 0x000fea0003800200 */
.L_x_2525:
[----:B-----5:R1:W-:Y:S01]  /*102a0*/  STS.128 [R237+0x1800], R8 ;  /* 0x00180008ed007388 */ /* 0x0203e20000000c00 */
[----:B------:R-:W-:Y:S05]  /*102b0*/  BRA `(.L_x_2511) ;  /* 0x00000018004c7947 */ /* 0x000fea0003800000 */
.L_x_2512:
        /* <DEDUP_REMOVED lines=103> */
.L_x_2530:
[----:B------:R-:W-:Y:S05]  /*10930*/  BSYNC.RECONVERGENT B0 ;  /* 0x0000000000007941 */ /* 0x000fea0003800200 */
.L_x_2529:
[----:B-----5:R2:W-:Y:S02]  /*10940*/  STS.128 [R237], R4 ;  /* 0x00000004ed007388 */ /* 0x0205e40000000c00 */
.L_x_2528:
[----:B------:R-:W-:Y:S05]  /*10950*/  BSYNC.RECONVERGENT B1 ;  /* 0x0000000000017941 */ /* 0x000fea0003800200 */
.L_x_2527:
        /* <DEDUP_REMOVED lines=11> */
[----:B------:R-:W-:Y:S01]  /*10a10*/  SEL R0, R43, RZ, P1 ;  /* 0x000000ff2b007207 */ /* 0x000fe20000800000 */
[----:B------:R-:W-:Y:S01]  /*10a20*/  IMAD.WIDE R8, R39, 0x2, R26 ;  /* 0x0000000227087825 */ /* 0x000fe200078e021a */
[--C-:B-1----:R-:W-:Y:S02]  /*10a30*/  SHF.R.S32.HI R3, RZ, 0x1f, R36.reuse ;  /* 0x0000001fff037819 */ /* 0x102fe40000011424 */
        /* <DEDUP_REMOVED lines=8> */
[----:B------:R-:W1:Y:S04]  /*10ac0*/  LDCU.64 UR8, c[0x0][0x4c8] ;  /* 0x00009900ff0877ac */ /* 0x000e680008000a00 */
[----:B------:R1:W3:Y:S02]  /*10ad0*/  LDG.E.128 R12, desc[UR4][R2.64] ;  /* 0x00000004020c7981 */ /* 0x0002e4000c1e1d00 */
[----:B-1----:R-:W-:-:S04]  /*10ae0*/  IADD3 R2, P0, PT, R18, UR8, RZ ;  /* 0x0000000812027c10 */ /* 0x002fc8000ff1e0ff */
[----:B------:R-:W-:-:S05]  /*10af0*/  IADD3.X R3, PT, PT, R0, UR9, RZ, P0, !PT ;  /* 0x0000000900037c10 */ /* 0x000fca00087fe4ff */
[----:B------:R3:W2:Y:S01]  /*10b00*/  LDG.E.128 R20, desc[UR4][R2.64] ;  /* 0x0000000402147981 */ /* 0x0006a2000c1e1d00 */
[----:B-----5:R-:W-:Y:S02]  /*10b10*/  MOV R24, R5 ;  /* 0x0000000500187202 */ /* 0x020fe40000000f00 */
[----:B------:R-:W-:Y:S02]  /*10b20*/  MOV R18, R4 ;  /* 0x0000000400127202 */ /* 0x000fe40000000f00 */
[----:B------:R-:W-:Y:S02]  /*10b30*/  MOV R25, R7 ;  /* 0x0000000700197202 */ /* 0x000fe40000000f00 */
[----:B------:R-:W-:Y:S01]  /*10b40*/  MOV R19, R6 ;  /* 0x0000000600137202 */ /* 0x000fe20000000f00 */
[--C-:B----4-:R-:W-:Y:S02]  /*10b50*/  HADD2.F32 R29, -RZ, R8.reuse.H0_H0 ;  /* 0x20000008ff1d7230 */ /* 0x110fe40000004100 */
[----:B------:R-:W-:-:S02]  /*10b60*/  HADD2.F32 R28, -RZ, R8.H1_H1 ;  /* 0x30000008ff1c7230 */ /* 0x000fc40000004100 */
[--C-:B------:R-:W-:Y:S02]  /*10b70*/  HADD2.F32 R31, -RZ, R10.reuse.H0_H0 ;  /* 0x2000000aff1f7230 */ /* 0x100fe40000004100 */
[--C-:B------:R-:W-:Y:S02]  /*10b80*/  HADD2.F32 R30, -RZ, R9.reuse.H0_H0 ;  /* 0x20000009ff1e7230 */ /* 0x100fe40000004100 */
[----:B------:R-:W-:Y:S02]  /*10b90*/  HADD2.F32 R10, -RZ, R10.H1_H1 ;  /* 0x3000000aff0a7230 */ /* 0x000fe40000004100 */
[----:B------:R-:W-:Y:S02]  /*10ba0*/  HADD2.F32 R9, -RZ, R9.H1_H1 ;  /* 0x30000009ff097230 */ /* 0x000fe40000004100 */
[----:B------:R-:W-:Y:S02]  /*10bb0*/  HADD2.F32 R33, -RZ, R11.H0_H0 ;  /* 0x2000000bff217230 */ /* 0x000fe40000004100 */
[----:B---3--:R-:W-:-:S02]  /*10bc0*/  HADD2.F32 R3, -RZ, R14.H1_H1 ;  /* 0x3000000eff037230 */ /* 0x008fc40000004100 */
        /* <DEDUP_REMOVED lines=58> */
.L_x_2534:
[----:B------:R-:W-:Y:S05]  /*10f70*/  BSYNC.RECONVERGENT B0 ;  /* 0x0000000000007941 */ /* 0x000fea0003800200 */
.L_x_2533:
[----:B-----5:R3:W-:Y:S02]  /*10f80*/  STS.128 [R237+0x800], R4 ;  /* 0x00080004ed007388 */ /* 0x0207e40000000c00 */
.L_x_2532:
[----:B------:R-:W-:Y:S05]  /*10f90*/  BSYNC.RECONVERGENT B1 ;  /* 0x0000000000017941 */ /* 0x000fea0003800200 */
.L_x_2531:
[----:B------:R-:W-:Y:S01]  /*10fa0*/  IADD3 R36, PT, PT, R72, 0x20, RZ ;  /* 0x0000002048247810 */ /* 0x000fe20007ffe0ff */
[----:B------:R-:W-:Y:S03]  /*10fb0*/  BSSY.RECONVERGENT B1, `(.L_x_2535) ;  /* 0x0000063000017945 */ /* 0x000fe60003800200 */
[----:B------:R-:W-:-:S13]  /*10fc0*/  ISETP.GE.AND P0, PT, R36, R38, PT ;  /* 0x000000262400720c */ /* 0x000fda0003f06270 */
[----:B------:R-:W-:Y:S05]  /*10fd0*/  @P0 BRA `(.L_x_2536) ;  /* 0x0000000400800947 */ /* 0x000fea0003800000 */
[----:B-1----:R-:W-:-:S04]  /*10fe0*/  LEA R2, P0, R34, R26, 0x5 ;  /* 0x0000001a22027211 */ /* 0x002fc800078028ff */
[----:B------:R-:W-:-:S05]  /*10ff0*/  LEA.HI.X R3, R34, R27, R35, 0x5, P0 ;  /* 0x0000001b22037211 */ /* 0x000fca00000f2c23 */
[----:B--23--:R1:W5:Y:S01]  /*11000*/  LDG.E.128 R4, desc[UR4][R2.64] ;  /* 0x0000000402047981 */ /* 0x00c362000c1e1d00 */
        /* <DEDUP_REMOVED lines=60> */
[--C-:B----4-:R-:W-:Y:S02]  /*113d0*/  HADD2.F32 R4, -RZ, R20.reuse.H0_H0 ;  /* 0x20000014ff047230 */ /* 0x110fe40000004100 */
        /* <DEDUP_REMOVED lines=30> */
.L_x_2538:
[----:B------:R-:W-:Y:S05]  /*115c0*/  BSYNC.RECONVERGENT B0 ;  /* 0x0000000000007941 */ /* 0x000fea0003800200 */
.L_x_2537:
[----:B-----5:R4:W-:Y:S02]  /*115d0*/  STS.128 [R237+0x1000], R4 ;  /* 0x00100004ed007388 */ /* 0x0209e40000000c00 */
.L_x_2536:
[----:B------:R-:W-:Y:S05]  /*115e0*/  BSYNC.RECONVERGENT B1 ;  /* 0x0000000000017941 */ /* 0x000fea0003800200 */
.L_x_2535:
[----:B------:R-:W-:-:S04]  /*115f0*/  IADD3 R28, PT, PT, R72, 0x30, RZ ;  /* 0x00000030481c7810 */ /* 0x000fc80007ffe0ff */
[----:B------:R-:W-:-:S13]  /*11600*/  ISETP.GE.AND P0, PT, R28, R38, PT ;  /* 0x000000261c00720c */ /* 0x000fda0003f06270 */
[----:B------:R-:W-:Y:S05]  /*11610*/  @P0 BRA `(.L_x_2511) ;  /* 0x0000000400740947 */ /* 0x000fea0003800000 */
[----:B-1----:R-:W-:-:S04]  /*11620*/  LEA R2, P0, R34, R26, 0x6 ;  /* 0x0000001a22027211 */ /* 0x002fc800078030ff */
[----:B------:R-:W-:-:S05]  /*11630*/  LEA.HI.X R3, R34, R27, R35, 0x6, P0 ;  /* 0x0000001b22037211 */ /* 0x000fca00000f3423 */
[----:B--234-:R1:W5:Y:S01]  /*11640*/  LDG.E.128 R4, desc[UR4][R2.64] ;  /* 0x0000000402047981 */ /* 0x01c362000c1e1d00 */
        /* <DEDUP_REMOVED lines=29> */
[----:B---3--:R-:W-:Y:S02]  /*11820*/  HADD2.F32 R7, -RZ, R12.H1_H1 ;  /* 0x3000000cff077230 */ /* 0x008fe40000004100 */
[----:B-1----:R-:W-:Y:S02]  /*11830*/  HADD2.F32 R3, -RZ, R14.H1_H1 ;  /* 0x3000000eff037230 */ /* 0x002fe40000004100 */
[----:B------:R-:W-:Y:S02]  /*11840*/  HADD2.F32 R0, -RZ, R15.H1_H1 ;  /* 0x3000000fff007230 */ /* 0x000fe40000004100 */
[----:B------:R-:W-:Y:S01]  /*11850*/  @!P1 FADD.FTZ R7, -R7, -RZ ;  /* 0x800000ff07079221 */ /* 0x000fe20000010100 */
[----:B------:R-:W-:-:S02]  /*11860*/  HADD2.F32 R5, -RZ, R13.H1_H1 ;  /* 0x3000000dff057230 */ /* 0x000fc40000004100 */
[----:B------:R-:W-:Y:S01]  /*11870*/  @!P1 FADD.FTZ R3, -R3, -RZ ;  /* 0x800000ff03039221 */ /* 0x000fe20000010100 */
[----:B------:R-:W-:Y:S02]  /*11880*/  HADD2.F32 R8, -RZ, R12.H0_H0 ;  /* 0x2000000cff087230 */ /* 0x000fe40000004100 */
[----:B------:R-:W-:Y:S01]  /*11890*/  @!P1 FADD.FTZ R0, -R0, -RZ ;  /* 0x800000ff00009221 */ /* 0x000fe20000010100 */
[----:B------:R-:W-:Y:S02]  /*118a0*/  HADD2.F32 R6, -RZ, R13.H0_H0 ;  /* 0x2000000dff067230 */ /* 0x000fe40000004100 */
[----:B------:R-:W-:Y:S01]  /*118b0*/  @!P1 FADD.FTZ R5, -R5, -RZ ;  /* 0x800000ff05059221 */ /* 0x000fe20000010100 */
[----:B------:R-:W-:Y:S02]  /*118c0*/  HADD2.F32 R26, -RZ, R9.H0_H0 ;  /* 0x20000009ff1a7230 */ /* 0x000fe40000004100 */
[----:B------:R-:W-:Y:S01]  /*118d0*/  @!P1 FADD.FTZ R8, -R8, -RZ ;  /* 0x800000ff08089221 */ /* 0x000fe20000010100 */
[----:B------:R-:W-:-:S02]  /*118e0*/  HADD2.F32 R10, -RZ, R10.H1_H1 ;  /* 0x3000000aff0a7230 */ /* 0x000fc40000004100 */
[----:B------:R-:W-:Y:S01]  /*118f0*/  @!P1 FADD.FTZ R6, -R6, -RZ ;  /* 0x800000ff06069221 */ /* 0x000fe20000010100 */
[----:B------:R-:W-:Y:S02]  /*11900*/  HADD2.F32 R11, -RZ, R11.H1_H1 ;  /* 0x3000000bff0b7230 */ /* 0x000fe40000004100 */
[----:B------:R-:W-:Y:S01]  /*11910*/  FMUL.FTZ R7, R24, R7 ;  /* 0x0000000718077220 */ /* 0x000fe20000410000 */
[----:B------:R-:W-:Y:S02]  /*11920*/  HADD2.F32 R2, -RZ, R15.H0_H0 ;  /* 0x2000000fff027230 */ /* 0x000fe40000004100 */
[----:B------:R-:W-:Y:S01]  /*11930*/  FMUL.FTZ R8, R25, R8 ;  /* 0x0000000819087220 */ /* 0x000fe20000410000 */
[----:B------:R-:W-:Y:S02]  /*11940*/  HADD2.F32 R9, -RZ, R9.H1_H1 ;  /* 0x30000009ff097230 */ /* 0x000fe40000004100 */
[----:B------:R-:W-:Y:S01]  /*11950*/  FMUL.FTZ R12, R11, R0 ;  /* 0x000000000b0c7220 */ /* 0x000fe20000410000 */
[----:B------:R-:W-:-:S02]  /*11960*/  HADD2.F32 R4, -RZ, R14.H0_H0 ;  /* 0x2000000eff047230 */ /* 0x000fc40000004100 */
[----:B------:R-:W-:Y:S01]  /*11970*/  @!P1 FADD.FTZ R2, -R2, -RZ ;  /* 0x800000ff02029221 */ /* 0x000fe20000010100 */
[----:B------:R-:W-:Y:S01]  /*11980*/  FMUL.FTZ R14, R10, R3 ;  /* 0x000000030a0e7220 */ /* 0x000fe20000410000 */
[----:B------:R-:W-:Y:S01]  /*11990*/  FMUL.FTZ R24, R9, R5 ;  /* 0x0000000509187220 */ /* 0x000fe20000410000 */
[----:B------:R-:W-:Y:S02]  /*119a0*/  HADD2.F32 R3, -RZ, R16.H0_H0 ;  /* 0x20000010ff037230 */ /* 0x000fe40000004100 */
[----:B------:R-:W-:Y:S01]  /*119b0*/  @!P1 FADD.FTZ R4, -R4, -RZ ;  /* 0x800000ff04049221 */ /* 0x000fe20000010100 */
[----:B------:R-:W-:Y:S02]  /*119c0*/  HADD2.F32 R0, -RZ, R18.H0_H0 ;  /* 0x20000012ff007230 */ /* 0x000fe40000004100 */
[----:B------:R-:W-:Y:S01]  /*119d0*/  FMUL.FTZ R6, R26, R6 ;  /* 0x000000061a067220 */ /* 0x000fe20000410000 */
[----:B------:R-:W-:Y:S01]  /*119e0*/  FMUL.FTZ R13, R29, R2 ;  /* 0x000000021d0d7220 */ /* 0x000fe20000410000 */
[----:B------:R-:W-:-:S02]  /*119f0*/  HADD2.F32 R2, -RZ, R16.H1_H1 ;  /* 0x30000010ff027230 */ /* 0x000fc40000004100 */
[----:B------:R-:W-:Y:S01]  /*11a00*/  FMUL.FTZ R15, R27, R4 ;  /* 0x000000041b0f7220 */ /* 0x000fe20000410000 */
[----:B------:R-:W-:Y:S02]  /*11a10*/  HADD2.F32 R4, -RZ, R18.H1_H1 ;  /* 0x30000012ff047230 */ /* 0x000fe40000004100 */
[--C-:B----4-:R-:W-:Y:S02]  /*11a20*/  HADD2.F32 R11, -RZ, R20.reuse.H0_H0 ;  /* 0x20000014ff0b7230 */ /* 0x110fe40000004100 */
[--C-:B------:R-:W-:Y:S02]  /*11a30*/  HADD2.F32 R9, -RZ, R21.reuse.H0_H0 ;  /* 0x20000015ff097230 */ /* 0x100fe40000004100 */
[----:B------:R-:W-:Y:S02]  /*11a40*/  HADD2.F32 R10, -RZ, R20.H1_H1 ;  /* 0x30000014ff0a7230 */ /* 0x000fe40000004100 */
[----:B------:R-:W-:Y:S01]  /*11a50*/  FFMA.FTZ R11, R3, R11, R8 ;  /* 0x0000000b030b7223 */ /* 0x000fe20000010008 */
[----:B------:R-:W-:-:S02]  /*11a60*/  HADD2.F32 R21, -RZ, R21.H1_H1 ;  /* 0x30000015ff157230 */ /* 0x000fc40000004100 */
[----:B------:R-:W-:Y:S01]  /*11a70*/  FFMA.FTZ R9, R0, R9, R6 ;  /* 0x0000000900097223 */ /* 0x000fe20000010006 */
[----:B------:R-:W-:Y:S02]  /*11a80*/  HADD2.F32 R16, -RZ, R22.H0_H0 ;  /* 0x20000016ff107230 */ /* 0x000fe40000004100 */
[----:B------:R-:W-:Y:S01]  /*11a90*/  FFMA.FTZ R10, R2, R10, R7 ;  /* 0x0000000a020a7223 */ /* 0x000fe20000010007 */
[----:B------:R-:W-:Y:S02]  /*11aa0*/  HADD2.F32 R20, -RZ, R23.H0_H0 ;  /* 0x20000017ff147230 */ /* 0x000fe40000004100 */
[----:B------:R-:W-:Y:S01]  /*11ab0*/  FFMA.FTZ R8, R4, R21, R24 ;  /* 0x0000001504087223 */ /* 0x000fe20000010018 */
[----:B------:R-:W-:Y:S02]  /*11ac0*/  HADD2.F32 R3, -RZ, R17.H0_H0 ;  /* 0x20000011ff037230 */ /* 0x000fe40000004100 */
[----:B------:R-:W-:Y:S02]  /*11ad0*/  HADD2.F32 R23, -RZ, R23.H1_H1 ;  /* 0x30000017ff177230 */ /* 0x000fe40000004100 */
[----:B------:R-:W-:-:S02]  /*11ae0*/  HADD2.F32 R0, -RZ, R19.H0_H0 ;  /* 0x20000013ff007230 */ /* 0x000fc40000004100 */
[----:B------:R-:W-:Y:S01]  /*11af0*/  FFMA.FTZ R7, R3, R16, R15 ;  /* 0x0000001003077223 */ /* 0x000fe2000001000f */
[----:B------:R-:W-:Y:S02]  /*11b00*/  HADD2.F32 R5, -RZ, R19.H1_H1 ;  /* 0x30000013ff057230 */ /* 0x000fe40000004100 */
[----:B------:R-:W-:Y:S02]  /*11b10*/  HADD2.F32 R22, -RZ, R22.H1_H1 ;  /* 0x30000016ff167230 */ /* 0x000fe40000004100 */
[----:B------:R-:W-:Y:S01]  /*11b20*/  FFMA.FTZ R4, R0, R20, R13 ;  /* 0x0000001400047223 */ /* 0x000fe2000001000d */
[----:B------:R-:W-:Y:S02]  /*11b30*/  HADD2.F32 R2, -RZ, R17.H1_H1 ;  /* 0x30000011ff027230 */ /* 0x000fe40000004100 */
[----:B------:R-:W-:Y:S01]  /*11b40*/  FFMA.FTZ R3, R5, R23, R12 ;  /* 0x0000001705037223 */ /* 0x000fe2000001000c */
[----:B------:R-:W-:Y:S02]  /*11b50*/  F2FP.F16.F32.PACK_AB R0, R8, R9 ;  /* 0x000000090800723e */ /* 0x000fe400000000ff */
[----:B------:R-:W-:Y:S01]  /*11b60*/  FFMA.FTZ R6, R2, R22, R14 ;  /* 0x0000001602067223 */ /* 0x000fe2000001000e */
[----:B------:R-:W-:-:S02]  /*11b70*/  F2FP.F16.F32.PACK_AB R2, R10, R11 ;  /* 0x0000000b0a02723e */ /* 0x000fc400000000ff */
[----:B------:R-:W-:Y:S02]  /*11b80*/  F2FP.F16.F32.PACK_AB R3, R3, R4 ;  /* 0x000000040303723e */ /* 0x000fe400000000ff */
[----:B------:R-:W-:Y:S02]  /*11b90*/  F2FP.F16.F32.PACK_AB R6, R6, R7 ;  /* 0x000000070606723e */ /* 0x000fe400000000ff */
[----:B------:R-:W-:Y:S02]  /*11ba0*/  MOV R4, R2 ;  /* 0x0000000200047202 */ /* 0x000fe40000000f00 */
[----:B------:R-:W-:Y:S02]  /*11bb0*/  MOV R5, R0 ;  /* 0x0000000000057202 */ /* 0x000fe40000000f00 */
[----:B------:R-:W-:Y:S02]  /*11bc0*/  MOV R7, R3 ;  /* 0x0000000300077202 */ /* 0x000fe40000000f00 */
.L_x_2540:
[----:B------:R-:W-:Y:S05]  /*11bd0*/  BSYNC.RECONVERGENT B0 ;  /* 0x0000000000007941 */ /* 0x000fea0003800200 */
.L_x_2539:
[----:B-----5:R2:W-:Y:S02]  /*11be0*/  STS.128 [R237+0x1800], R4 ;  /* 0x00180004ed007388 */ /* 0x0205e40000000c00 */
.L_x_2511:
[----:B------:R-:W-:Y:S05]  /*11bf0*/  BSYNC.RECONVERGENT B2 ;  /* 0x0000000000027941 */ /* 0x000fea0003800200 */
.L_x_2507:
[----:B------:R-:W5:Y:S04]  /*11c00*/  LDL R190, [R1+0x1c] ;  /* 0x00001c0001be7983 */ /* 0x000f680000100800 */
[----:B------:R-:W5:Y:S04]  /*11c10*/  LDL R189, [R1+0x20] ;  /* 0x0000200001bd7983 */ /* 0x000f680000100800 */
[----:B------:R-:W5:Y:S04]  /*11c20*/  LDL R35, [R1+0x28] ;  /* 0x0000280001237983 */ /* 0x000f680000100800 */
[----:B------:R-:W5:Y:S01]  /*11c30*/  LDL R37, [R1+0x24] ;  /* 0x0000240001257983 */ /* 0x000f620000100800 */
[----:B------:R-:W-:Y:S01]  /*11c40*/  IADD3 R21, PT, PT, -R105, R186, RZ ;  /* 0x000000ba69157210 */ /* 0x000fe20007ffe1ff */
[----:B------:R-:W3:Y:S01]  /*11c50*/  LDC.64 R50, c[0x0][0x3b8] ;  /* 0x0000ee00ff327b82 */ /* 0x000ee20000000a00 */
[----:B--2---:R-:W-:-:S02]  /*11c60*/  IADD3 R27, PT, PT, R72, 0x40, RZ ;  /* 0x00000040481b7810 */ /* 0x004fc40007ffe0ff */
[C---:B------:R-:W-:Y:S02]  /*11c70*/  IADD3 R32, PT, PT, R72.reuse, 0x70, RZ ;  /* 0x0000007048207810 */ /* 0x040fe40007ffe0ff */
[C---:B------:R-:W-:Y:S02]  /*11c80*/  LOP3.LUT R33, R72.reuse, 0x80, RZ, 0xfc, !PT ;  /* 0x0000008048217812 */ /* 0x040fe400078efcff */
[C---:B------:R-:W-:Y:S01]  /*11c90*/  IADD3 R30, PT, PT, R72.reuse, 0x60, RZ ;  /* 0x00000060481e7810 */ /* 0x040fe20007ffe0ff */
[----:B------:R-:W2:Y:S01]  /*11ca0*/  LDC.64 R104, c[0x0][0x3c0] ;  /* 0x0000f000ff687b82 */ /* 0x000ea20000000a00 */
[C---:B------:R-:W-:Y:S02]  /*11cb0*/  ISETP.GE.AND P4, PT, R72.reuse, R21, PT ;  /* 0x000000154800720c */ /* 0x040fe40003f86270 */
[C---:B------:R-:W-:Y:S02]  /*11cc0*/  IADD3 R29, PT, PT, R72.reuse, 0x50, RZ ;  /* 0x00000050481d7810 */ /* 0x040fe40007ffe0ff */
[----:B------:R-:W-:-:S02]  /*11cd0*/  IADD3 R34, PT, PT, R72, 0x90, RZ ;  /* 0x0000009048227810 */ /* 0x000fc40007ffe0ff */
[C---:B-1----:R-:W-:Y:S02]  /*11ce0*/  IADD3 R24, PT, PT, R72.reuse, 0xa0, RZ ;  /* 0x000000a048187810 */ /* 0x042fe40007ffe0ff */
[C---:B------:R-:W-:Y:S02]  /*11cf0*/  IADD3 R22, PT, PT, R72.reuse, 0xc0, RZ ;  /* 0x000000c048167810 */ /* 0x040fe40007ffe0ff */
[C---:B------:R-:W-:Y:S02]  /*11d00*/  IADD3 R25, PT, PT, R72.reuse, 0xd0, RZ ;  /* 0x000000d048197810 */ /* 0x040fe40007ffe0ff */
[C---:B------:R-:W-:Y:S02]  /*11d10*/  IADD3 R26, PT, PT, R72.reuse, 0xe0, RZ ;  /* 0x000000e0481a7810 */ /* 0x040fe40007ffe0ff */
[C---:B------:R-:W-:Y:S02]  /*11d20*/  IADD3 R23, PT, PT, R72.reuse, 0xb0, RZ ;  /* 0x000000b048177810 */ /* 0x040fe40007ffe0ff */
[----:B------:R-:W-:Y:S01]  /*11d30*/  IADD3 R31, PT, PT, R72, 0xf0, RZ ;  /* 0x000000f0481f7810 */ /* 0x000fe20007ffe0ff */
[----:B------:R-:W1:Y:S01]  /*11d40*/  S2R R188, SR_TID.X ;  /* 0x0000000000bc7919 */ /* 0x000e620000002100 */
[-C--:B------:R-:W-:Y:S01]  /*11d50*/  ISETP.GE.AND P0, PT, R36, R21.reuse, PT ;  /* 0x000000152400720c */ /* 0x080fe20003f06270 */
[----:B------:R-:W2:Y:S01]  /*11d60*/  LDCU.64 UR8, c[0x0][0x508] ;  /* 0x0000a100ff0877ac */ /* 0x000ea20008000a00 */
[----:B------:R-:W-:Y:S01]  /*11d70*/  P2R R16, PR, RZ, 0x10 ;  /* 0x00000010ff107803 */ /* 0x000fe20000000000 */
[----:B---34-:R-:W-:Y:S01]  /*11d80*/  IMAD.WIDE.U32 R4, R50, 0x20, RZ ;  /* 0x0000002032047825 */ /* 0x018fe200078e00ff */
[----:B------:R-:W-:-:S02]  /*11d90*/  ISETP.GE.AND P2, PT, R42, R21, PT ;  /* 0x000000152a00720c */ /* 0x000fc40003f46270 */
[----:B------:R-:W-:Y:S02]  /*11da0*/  SHF.L.U32 R0, R51, 0x5, RZ ;  /* 0x0000000533007819 */ /* 0x000fe400000006ff */
[-C--:B------:R-:W-:Y:S02]  /*11db0*/  ISETP.GE.AND P3, PT, R27, R21.reuse, PT ;  /* 0x000000151b00720c */ /* 0x080fe40003f66270 */
[----:B------:R-:W-:Y:S02]  /*11dc0*/  ISETP.GE.AND P6, PT, R34, R21, PT ;  /* 0x000000152200720c */ /* 0x000fe40003fc6270 */
[----:B-1----:R-:W-:-:S04]  /*11dd0*/  SHF.L.U32 R195, R188, 0x6, RZ ;  /* 0x00000006bcc37819 */ /* 0x002fc800000006ff */
[----:B------:R-:W-:Y:S02]  /*11de0*/  LOP3.LUT R88, R195, 0x400, RZ, 0xc0, !PT ;  /* 0x00000400c3587812 */ /* 0x000fe400078ec0ff */
[----:B------:R-:W-:Y:S02]  /*11df0*/  SHF.R.U32.HI R233, RZ, 0x1, R188 ;  /* 0x00000001ffe97819 */ /* 0x000fe400000116bc */
[----:B------:R-:W-:-:S04]  /*11e00*/  SHF.L.U32 R234, R188, 0x5, RZ ;  /* 0x00000005bcea7819 */ /* 0x000fc800000006ff */
[----:B------:R-:W-:Y:S02]  /*11e10*/  LOP3.LUT R234, R234, 0x7c00, RZ, 0xc0, !PT ;  /* 0x00007c00eaea7812 */ /* 0x000fe400078ec0ff */
[----:B-----5:R-:W-:Y:S02]  /*11e20*/  @!P4 MOV R7, R190 ;  /* 0x000000be0007c202 */ /* 0x020fe40000000f00 */
[----:B------:R-:W-:-:S05]  /*11e30*/  @!P4 MOV R6, R189 ;  /* 0x000000bd0006c202 */ /* 0x000fca0000000f00 */
[----:B------:R-:W-:Y:S01]  /*11e40*/  @!PT LDS RZ, [RZ] ;  /* 0x00000000fffff984 */ /* 0x000fe20000000800 */
[----:B------:R-:W-:Y:S01]  /*11e50*/  @!PT LDS RZ, [RZ] ;  /* 0x00000000fffff984 */ /* 0x000fe20000000800 */
[----:B------:R-:W-:Y:S01]  /*11e60*/  @!PT LDS RZ, [RZ] ;  /* 0x00000000fffff984 */ /* 0x000fe20000000800 */
[----:B------:R1:W-:Y:S01]  /*11e70*/  @!P4 LDGSTS.E.BYPASS.LTC128B.128 [R237+0x2000], desc[UR4][R6.64] ;  /* 0x0200000006edcfae */ /* 0x0003e2000b981a04 */
[----:B------:R-:W-:Y:S02]  /*11e80*/  ISETP.GE.AND P4, PT, R28, R21, PT ;  /* 0x000000151c00720c */ /* 0x000fe40003f86270 */
[----:B------:R-:W-:-:S04]  /*11e90*/  LEA R2, P1, R71, R189, 0x1 ;  /* 0x000000bd47027211 */ /* 0x000fc800078208ff */
[----:B------:R-:W-:Y:S02]  /*11ea0*/  LEA.HI.X R3, R71, R190, R81, 0x1, P1 ;  /* 0x000000be47037211 */ /* 0x000fe400008f0c51 */
[----:B------:R-:W-:-:S03]  /*11eb0*/  @!P0 IADD3 R4, P1, PT, R2, R4, RZ ;  /* 0x0000000402048210 */ /* 0x000fc60007f3e0ff */
[----:B------:R-:W-:Y:S01]  /*11ec0*/  @!P2 LDGSTS.E.BYPASS.LTC128B.128 [R237+0x2800], desc[UR4][R2.64] ;  /* 0x0280000002edafae */ /* 0x000fe2000b981a04 */
[----:B------:R-:W-:Y:S02]  /*11ed0*/  @!P0 IADD3.X R5, PT, PT, R3, R5, R0, P1, !PT ;  /* 0x0000000503058210 */ /* 0x000fe40000ffe400 */
[----:B------:R-:W-:Y:S02]  /*11ee0*/  @!P4 LEA R8, P5, R50, R2, 0x6 ;  /* 0x000000023208c211 */ /* 0x000fe400078a30ff */
[----:B------:R-:W-:Y:S01]  /*11ef0*/  ISETP.GE.AND P1, PT, R32, R21, PT ;  /* 0x000000152000720c */ /* 0x000fe20003f26270 */
[----:B------:R3:W-:Y:S01]  /*11f00*/  @!P0 LDGSTS.E.BYPASS.LTC128B.128 [R237+0x3000], desc[UR4][R4.64] ;  /* 0x0300000004ed8fae */ /* 0x0007e2000b981a04 */
[----:B------:R-:W-:Y:S02]  /*11f10*/  @!P4 LEA.HI.X R9, R50, R3, R51, 0x6, P5 ;  /* 0x000000033209c211 */ /* 0x000fe400028f3433 */
[-C--:B------:R-:W-:Y:S02]  /*11f20*/  ISETP.GE.AND P0, PT, R33, R21.reuse, PT ;  /* 0x000000152100720c */ /* 0x080fe40003f06270 */
[-C--:B------:R-:W-:Y:S01]  /*11f30*/  ISETP.GE.AND P2, PT, R30, R21.reuse, PT ;  /* 0x000000151e00720c */ /* 0x080fe20003f46270 */
[----:B------:R4:W-:Y:S01]  /*11f40*/  @!P4 LDGSTS.E.BYPASS.LTC128B.128 [R237+0x3800], desc[UR4][R8.64] ;  /* 0x0380000008edcfae */ /* 0x0009e2000b981a04 */
[----:B------:R-:W-:Y:S01]  /*11f50*/  ISETP.GE.AND P4, PT, R29, R21, PT ;  /* 0x000000151d00720c */ /* 0x000fe20003f86270 */
[----:B-1----:R-:W-:-:S04]  /*11f60*/  @!P3 IMAD R6, R51, 0x60, RZ ;  /* 0x000000603306b824 */ /* 0x002fc800078e02ff */
[-C--:B------:R-:W-:Y:S02]  /*11f70*/  @!P1 MOV R10, R2.reuse ;  /* 0x00000002000a9202 */ /* 0x080fe40000000f00 */
[-C--:B------:R-:W-:Y:S01]  /*11f80*/  @!P1 MOV R11, R3.reuse ;  /* 0x00000003000b9202 */ /* 0x080fe20000000f00 */
[----:B------:R-:W-:Y:S01]  /*11f90*/  @!P1 IMAD R15, R51, 0xc0, RZ ;  /* 0x000000c0330f9824 */ /* 0x000fe200078e02ff */
[----:B------:R-:W-:Y:S02]  /*11fa0*/  @!P0 MOV R12, R2 ;  /* 0x00000002000c8202 */ /* 0x000fe40000000f00 */
[----:B------:R-:W-:Y:S01]  /*11fb0*/  @!P0 MOV R13, R3 ;  /* 0x00000003000d8202 */ /* 0x000fe20000000f00 */
[----:B---3--:R-:W-:-:S05]  /*11fc0*/  @!P3 IMAD.WIDE.U32 R4, R50, 0x60, R2 ;  /* 0x000000603204b825 */ /* 0x008fca00078e0002 */
[----:B------:R-:W-:Y:S02]  /*11fd0*/  @!P3 IADD3 R7, PT, PT, R6, R5, RZ ;  /* 0x000000050607b210 */ /* 0x000fe40007ffe0ff */
[----:B------:R-:W-:Y:S01]  /*11fe0*/  @!P3 MOV R6, R4 ;  /* 0x000000040006b202 */ /* 0x000fe20000000f00 */
[----:B------:R-:W-:-:S04]  /*11ff0*/  @!P1 IMAD.WIDE.U32 R10, R50, 0xc0, R10 ;  /* 0x000000c0320a9825 */ /* 0x000fc800078e000a */
[----:B----4-:R-:W-:Y:S01]  /*12000*/  @!P2 IMAD R8, R51, 0xa0, RZ ;  /* 0x000000a03308a824 */ /* 0x010fe200078e02ff */
[----:B------:R1:W-:Y:S01]  /*12010*/  @!P3 LDGSTS.E.BYPASS.LTC128B.128 [R237+0x4000], desc[UR4][R6.64] ;  /* 0x0400000006edbfae */ /* 0x0003e2000b981a04 */
[C---:B------:R-:W-:Y:S01]  /*12020*/  @!P2 IMAD.WIDE.U32 R4, R50.reuse, 0xa0, R2 ;  /* 0x000000a03204a825 */ /* 0x040fe200078e0002 */
[----:B------:R-:W-:-:S03]  /*12030*/  @!P4 LEA R14, P3, R50, R2, 0x7 ;  /* 0x00000002320ec211 */ /* 0x000fc600078638ff */
[----:B------:R-:W-:Y:S02]  /*12040*/  @!P0 IMAD R0, R51, 0xe0, RZ ;  /* 0x000000e033008824 */ /* 0x000fe400078e02ff */
[----:B------:R-:W-:Y:S01]  /*12050*/  @!P0 IMAD.WIDE.U32 R12, R50, 0xe0, R12 ;  /* 0x000000e0320c8825 */ /* 0x000fe200078e000c */
[----:B------:R-:W-:Y:S02]  /*12060*/  @!P2 IADD3 R9, PT, PT, R8, R5, RZ ;  /* 0x000000050809a210 */ /* 0x000fe40007ffe0ff */
[----:B------:R-:W-:Y:S02]  /*12070*/  @!P2 MOV R8, R4 ;  /* 0x000000040008a202 */ /* 0x000fe40000000f00 */
[----:B------:R-:W-:Y:S02]  /*12080*/  @!P0 IADD3 R5, PT, PT, R0, R13, RZ ;  /* 0x0000000d00058210 */ /* 0x000fe40007ffe0ff */
[----:B------:R-:W-:Y:S02]  /*12090*/  @!P0 MOV R4, R12 ;  /* 0x0000000c00048202 */ /* 0x000fe40000000f00 */
[----:B------:R-:W-:-:S02]  /*120a0*/  ISETP.GE.AND P5, PT, R24, R21, PT ;  /* 0x000000151800720c */ /* 0x000fc40003fa6270 */
[----:B-1----:R-:W-:Y:S02]  /*120b0*/  @!P1 IADD3 R7, PT, PT, R15, R11, RZ ;  /* 0x0000000b0f079210 */ /* 0x002fe40007ffe0ff */
[CCC-:B------:R-:W-:Y:S02]  /*120c0*/  @!P4 LEA.HI.X R15, R50.reuse, R3.reuse, R51.reuse, 0x7, P3 ;  /* 0x00000003320fc211 */ /* 0x1c0fe400018f3c33 */
[----:B------:R-:W-:Y:S02]  /*120d0*/  @!P1 MOV R6, R10 ;  /* 0x0000000a00069202 */ /* 0x000fe40000000f00 */
[C---:B------:R-:W-:Y:S01]  /*120e0*/  @!P6 LEA R10, P3, R50.reuse, R2, 0x8 ;  /* 0x00000002320ae211 */ /* 0x040fe200078640ff */
[----:B------:R1:W-:Y:S03]  /*120f0*/  @!P4 LDGSTS.E.BYPASS.LTC128B.128 [R237+0x4800], desc[UR4][R14.64] ;  /* 0x048000000eedcfae */ /* 0x0003e6000b981a04 */
[----:B------:R-:W-:Y:S01]  /*12100*/  @!P6 LEA.HI.X R11, R50, R3, R51, 0x8, P3 ;  /* 0x00000003320be211 */ /* 0x000fe200018f4433 */
[----:B------:R3:W-:Y:S01]  /*12110*/  @!P2 LDGSTS.E.BYPASS.LTC128B.128 [R237+0x5000], desc[UR4][R8.64] ;  /* 0x0500000008edafae */ /* 0x0007e2000b981a04 */
[----:B------:R-:W-:-:S02]  /*12120*/  ISETP.GE.AND P3, PT, R22, R21, PT ;  /* 0x000000151600720c */ /* 0x000fc40003f66270 */
[-C--:B------:R-:W-:Y:S01]  /*12130*/  ISETP.GE.AND P2, PT, R25, R21.reuse, PT ;  /* 0x000000151900720c */ /* 0x080fe20003f46270 */
[----:B------:R4:W-:Y:S01]  /*12140*/  @!P1 LDGSTS.E.BYPASS.LTC128B.128 [R237+0x5800], desc[UR4][R6.64] ;  /* 0x0580000006ed9fae */ /* 0x0009e2000b981a04 */
[-C--:B------:R-:W-:Y:S02]  /*12150*/  ISETP.GE.AND P1, PT, R26, R21.reuse, PT ;  /* 0x000000151a00720c */ /* 0x080fe40003f26270 */
[-C--:B------:R-:W-:Y:S01]  /*12160*/  ISETP.GE.AND P4, PT, R23, R21.reuse, PT ;  /* 0x000000151700720c */ /* 0x080fe20003f86270 */
[----:B------:R5:W-:Y:S01]  /*12170*/  @!P0 LDGSTS.E.BYPASS.LTC128B.128 [R237+0x6000], desc[UR4][R4.64] ;  /* 0x0600000004ed8fae */ /* 0x000be2000b981a04 */
[----:B------:R-:W-:Y:S01]  /*12180*/  ISETP.GE.AND P0, PT, R31, R21, PT ;  /* 0x000000151f00720c */ /* 0x000fe20003f06270 */
[----:B------:R-:W-:Y:S02]  /*12190*/  @!P5 IMAD R0, R51, 0x120, RZ ;  /* 0x000001203300d824 */ /* 0x000fe400078e02ff */
[----:B------:R2:W-:Y:S01]  /*121a0*/  @!P6 LDGSTS.E.BYPASS.LTC128B.128 [R237+0x6800], desc[UR4][R10.64] ;  /* 0x068000000aedefae */ /* 0x0005e2000b981a04 */
[----:B------:R-:W-:-:S05]  /*121b0*/  ISETP.NE.AND P6, PT, R16, RZ, PT ;  /* 0x000000ff1000720c */ /* 0x000fca0003fc5270 */
[-C--:B------:R-:W-:Y:S02]  /*121c0*/  @!P1 MOV R12, R2.reuse ;  /* 0x00000002000c9202 */ /* 0x080fe40000000f00 */
[-C--:B------:R-:W-:Y:S02]  /*121d0*/  @!P1 MOV R13, R3.reuse ;  /* 0x00000003000d9202 */ /* 0x080fe40000000f00 */
[-C--:B-1----:R-:W-:Y:S02]  /*121e0*/  @!P0 MOV R14, R2.reuse ;  /* 0x00000002000e8202 */ /* 0x082fe40000000f00 */
[-C--:B------:R-:W-:Y:S02]  /*121f0*/  @!P0 MOV R15, R3.reuse ;  /* 0x00000003000f8202 */ /* 0x080fe40000000f00 */
[----:B---3--:R-:W-:Y:S02]  /*12200*/  @!P2 MOV R8, R2 ;  /* 0x000000020008a202 */ /* 0x008fe40000000f00 */
[----:B------:R-:W-:-:S02]  /*12210*/  @!P2 MOV R9, R3 ;  /* 0x000000030009a202 */ /* 0x000fc40000000f00 */
[----:B----4-:R-:W-:Y:S01]  /*12220*/  @!P3 MOV R6, R2 ;  /* 0x000000020006b202 */ /* 0x010fe20000000f00 */
[----:B-----5:R-:W-:Y:S01]  /*12230*/  @!P5 IMAD.WIDE.U32 R4, R50, 0x120, R2 ;  /* 0x000001203204d825 */ /* 0x020fe200078e0002 */
[----:B------:R-:W-:-:S03]  /*12240*/  @!P3 MOV R7, R3 ;  /* 0x000000030007b202 */ /* 0x000fc60000000f00 */
[----:B--2---:R-:W-:Y:S01]  /*12250*/  @!P4 IMAD R10, R51, 0x140, RZ ;  /* 0x00000140330ac824 */ /* 0x004fe200078e02ff */
[----:B------:R-:W-:Y:S02]  /*12260*/  @!P5 IADD3 R17, PT, PT, R0, R5, RZ ;  /* 0x000000050011d210 */ /* 0x000fe40007ffe0ff */
[----:B------:R-:W-:Y:S01]  /*12270*/  @!P5 MOV R16, R4 ;  /* 0x000000040010d202 */ /* 0x000fe20000000f00 */
[----:B------:R-:W-:-:S04]  /*12280*/  @!P4 IMAD.WIDE.U32 R4, R50, 0x140, R2 ;  /* 0x000001403204c825 */ /* 0x000fc800078e0002 */
[----:B------:R-:W-:Y:S01]  /*12290*/  @!P3 IMAD R0, R51, 0x160, RZ ;  /* 0x000001603300b824 */ /* 0x000fe200078e02ff */
[----:B------:R-:W-:Y:S01]  /*122a0*/  @!P5 LDGSTS.E.BYPASS.LTC128B.128 [R237+0x7000], desc[UR4][R16.64] ;  /* 0x0700000010eddfae */ /* 0x000fe2000b981a04 */
[----:B------:R-:W-:Y:S01]  /*122b0*/  @!P3 IMAD.WIDE.U32 R2, R50, 0x160, R6 ;  /* 0x000001603202b825 */ /* 0x000fe200078e0006 */
[----:B------:R-:W-:-:S03]  /*122c0*/  @!P4 IADD3 R11, PT, PT, R10, R5, RZ ;  /* 0x000000050a0bc210 */ /* 0x000fc60007ffe0ff */
[----:B------:R-:W-:Y:S02]  /*122d0*/  @!P2 IMAD R18, R51, 0x180, RZ ;  /* 0x000001803312a824 */ /* 0x000fe400078e02ff */
[----:B------:R-:W-:Y:S01]  /*122e0*/  @!P2 IMAD.WIDE.U32 R6, R50, 0x180, R8 ;  /* 0x000001803206a825 */ /* 0x000fe200078e0008 */
[----:B------:R-:W-:-:S03]  /*122f0*/  @!P4 MOV R10, R4 ;  /* 0x00000004000ac202 */ /* 0x000fc60000000f00 */
[C---:B------:R-:W-:Y:S02]  /*12300*/  @!P1 IMAD R19, R51.reuse, 0x1a0, RZ ;  /* 0x000001a033139824 */ /* 0x040fe400078e02ff */
[----:B------:R-:W-:Y:S01]  /*12310*/  @!P1 IMAD.WIDE.U32 R12, R50, 0x1a0, R12 ;  /* 0x000001a0320c9825 */ /* 0x000fe200078e000c */
[----:B------:R-:W-:Y:S01]  /*12320*/  @!P3 IADD3 R9, PT, PT, R0, R3, RZ ;  /* 0x000000030009b210 */ /* 0x000fe20007ffe0ff */
[----:B------:R-:W-:Y:S02]  /*12330*/  @!P4 LDGSTS.E.BYPASS.LTC128B.128 [R237+0x7800], desc[UR4][R10.64] ;  /* 0x078000000aedcfae */ /* 0x000fe4000b981a04 */
[----:B------:R-:W-:Y:S02]  /*12340*/  @!P0 IMAD R20, R51, 0x1c0, RZ ;  /* 0x000001c033148824 */ /* 0x000fe400078e02ff */
[----:B------:R-:W-:Y:S01]  /*12350*/  @!P0 IMAD.WIDE.U32 R14, R50, 0x1c0, R14 ;  /* 0x000001c0320e8825 */ /* 0x000fe200078e000e */
[----:B------:R-:W-:Y:S02]  /*12360*/  @!P3 MOV R8, R2 ;  /* 0x000000020008b202 */ /* 0x000fe40000000f00 */
[----:B------:R-:W-:-:S02]  /*12370*/  @!P2 IADD3 R7, PT, PT, R18, R7, RZ ;  /* 0x000000071207a210 */ /* 0x000fc40007ffe0ff */
[----:B------:R-:W-:Y:S01]  /*12380*/  @!P1 IADD3 R5, PT, PT, R19, R13, RZ ;  /* 0x0000000d13059210 */ /* 0x000fe20007ffe0ff */
[----:B------:R-:W-:Y:S01]  /*12390*/  @!P3 LDGSTS.E.BYPASS.LTC128B.128 [R237+0x8000], desc[UR4][R8.64] ;  /* 0x0800000008edbfae */ /* 0x000fe2000b981a04 */
[----:B------:R-:W-:Y:S02]  /*123a0*/  @!P1 MOV R4, R12 ;  /* 0x0000000c00049202 */ /* 0x000fe40000000f00 */
[----:B------:R-:W-:Y:S01]  /*123b0*/  @!P0 IADD3 R3, PT, PT, R20, R15, RZ ;  /* 0x0000000f14038210 */ /* 0x000fe20007ffe0ff */
[----:B------:R-:W-:Y:S01]  /*123c0*/  @!P2 LDGSTS.E.BYPASS.LTC128B.128 [R237+0x8800], desc[UR4][R6.64] ;  /* 0x0880000006edafae */ /* 0x000fe2000b981a04 */
[----:B------:R-:W-:-:S03]  /*123d0*/  @!P0 MOV R2, R14 ;  /* 0x0000000e00028202 */ /* 0x000fc60000000f00 */
[----:B------:R-:W-:Y:S04]  /*123e0*/  @!P1 LDGSTS.E.BYPASS.LTC128B.128 [R237+0x9000], desc[UR4][R4.64] ;  /* 0x0900000004ed9fae */ /* 0x000fe8000b981a04 */
[----:B------:R1:W-:Y:S04]  /*123f0*/  @!P0 LDGSTS.E.BYPASS.LTC128B.128 [R237+0x9800], desc[UR4][R2.64] ;  /* 0x0980000002ed8fae */ /* 0x0003e8000b981a04 */
[----:B------:R-:W0:Y:S01]  /*12400*/  LDGDEPBAR ;  /* 0x00000000000079af */ /* 0x000e220000000000 */
[-C--:B------:R-:W-:Y:S02]  /*12410*/  ISETP.GE.AND P3, PT, R42, R21.reuse, PT ;  /* 0x000000152a00720c */ /* 0x080fe40003f66270 */
[----:B------:R-:W-:-:S02]  /*12420*/  ISETP.GE.AND P2, PT, R36, R21, PT ;  /* 0x000000152400720c */ /* 0x000fc40003f46270 */
[----:B------:R-:W-:Y:S01]  /*12430*/  ISETP.GE.AND P1, PT, R28, R21, PT ;  /* 0x000000151c00720c */ /* 0x000fe20003f26270 */
[----:B------:R-:W-:-:S04]  /*12440*/  DEPBAR.LE SB0, 0x0 ;  /* 0x000080000000791a */ /* 0x000fc80000000000 */
[CC--:B-1----:R-:W-:Y:S02]  /*12450*/  LEA R2, P0, R97.reuse, R35.reuse, 0x1 ;  /* 0x0000002361027211 */ /* 0x0c2fe400078008ff */
[----:B------:R-:W-:Y:S02]  /*12460*/  @!P6 MOV R4, R35 ;  /* 0x000000230004e202 */ /* 0x000fe40000000f00 */
[-C--:B------:R-:W-:Y:S01]  /*12470*/  @!P6 MOV R5, R37.reuse ;  /* 0x000000250005e202 */ /* 0x080fe20000000f00 */
[----:B------:R-:W-:Y:S01]  /*12480*/  BAR.SYNC.DEFER_BLOCKING 0x0 ;  /* 0x0000000000007b1d */ /* 0x000fe20000010000 */
[----:B------:R-:W-:Y:S01]  /*12490*/  LEA.HI.X R3, R97, R37, R106, 0x1, P0 ;  /* 0x0000002561037211 */ /* 0x000fe200000f0c6a */
[----:B------:R-:W-:Y:S01]  /*124a0*/  IMAD.WIDE.U32 R6, R104, 0x20, RZ ;  /* 0x0000002068067825 */ /* 0x000fe200078e00ff */
[----:B------:R-:W-:Y:S02]  /*124b0*/  SHF.L.U32 R0, R105, 0x5, RZ ;  /* 0x0000000569007819 */ /* 0x000fe400000006ff */
[----:B------:R-:W-:-:S02]  /*124c0*/  ISETP.GE.AND P0, PT, R27, R21, PT ;  /* 0x000000151b00720c */ /* 0x000fc40003f06270 */
[----:B------:R-:W-:-:S04]  /*124d0*/  @!P2 IADD3 R8, P4, PT, R2, R6, RZ ;  /* 0x000000060208a210 */ /* 0x000fc80007f9e0ff */
[----:B------:R-:W-:Y:S01]  /*124e0*/  @!P2 IADD3.X R9, PT, PT, R3, R7, R0, P4, !PT ;  /* 0x000000070309a210 */ /* 0x000fe200027fe400 */
[----:B------:R-:W-:Y:S01]  /*124f0*/  @!PT LDS RZ, [RZ] ;  /* 0x00000000fffff984 */ /* 0x000fe20000000800 */
[----:B------:R-:W-:Y:S01]  /*12500*/  @!PT LDS RZ, [RZ] ;  /* 0x00000000fffff984 */ /* 0x000fe20000000800 */
[----:B------:R-:W-:Y:S01]  /*12510*/  @!PT LDS RZ, [RZ] ;  /* 0x00000000fffff984 */ /* 0x000fe20000000800 */
[----:B------:R1:W-:Y:S04]  /*12520*/  @!P6 LDGSTS.E.BYPASS.LTC128B.128 [R237+0xa000], desc[UR4][R4.64] ;  /* 0x0a00000004edefae */ /* 0x0003e8000b981a04 */
[----:B------:R-:W-:Y:S04]  /*12530*/  @P6 STS.128 [R237+0xa000], RZ ;  /* 0x00a000ffed006388 */ /* 0x000fe80000000c00 */
[----:B------:R-:W-:Y:S04]  /*12540*/  @P3 STS.128 [R237+0xa800], RZ ;  /* 0x00a800ffed003388 */ /* 0x000fe80000000c00 */
[----:B------:R-:W-:Y:S01]  /*12550*/  @!PT LDS RZ, [RZ] ;  /* 0x00000000fffff984 */ /* 0x000fe20000000800 */
[----:B------:R-:W-:Y:S01]  /*12560*/  @!PT LDS RZ, [RZ] ;  /* 0x00000000fffff984 */ /* 0x000fe20000000800 */
[----:B------:R-:W-:Y:S01]  /*12570*/  @!PT LDS RZ, [RZ] ;  /* 0x00000000fffff984 */ /* 0x000fe20000000800 */
[----:B------:R-:W-:Y:S01]  /*12580*/  @!P3 LDGSTS.E.BYPASS.LTC128B.128 [R237+0xa800], desc[UR4][R2.64] ;  /* 0x0a80000002edbfae */ /* 0x000fe2000b981a04 */
[----:B------:R-:W-:-:S04]  /*12590*/  @!P1 LEA R6, P3, R104, R2, 0x6 ;  /* 0x0000000268069211 */ /* 0x000fc800078630ff */
[----:B------:R-:W-:Y:S02]  /*125a0*/  @!P1 LEA.HI.X R7, R104, R3, R105, 0x6, P3 ;  /* 0x0000000368079211 */ /* 0x000fe400018f3469 */
[-C--:B------:R-:W-:Y:S02]  /*125b0*/  ISETP.GE.AND P3, PT, R29, R21.reuse, PT ;  /* 0x000000151d00720c */ /* 0x080fe40003f66270 */
[----:B------:R-:W-:Y:S01]  /*125c0*/  ISETP.GE.AND P6, PT, R30, R21, PT ;  /* 0x000000151e00720c */ /* 0x000fe20003fc6270 */
[----:B------:R-:W-:Y:S01]  /*125d0*/  @!P0 IMAD R0, R105, 0x60, RZ ;  /* 0x0000006069008824 */ /* 0x000fe200078e02ff */
[----:B------:R-:W-:Y:S01]  /*125e0*/  @P2 STS.128 [R237+0xb000], RZ ;  /* 0x00b000ffed002388 */ /* 0x000fe20000000c00 */
[----:B-1----:R-:W-:-:S03]  /*125f0*/  @!P0 IMAD.WIDE.U32 R4, R104, 0x60, R2 ;  /* 0x0000006068048825 */ /* 0x002fc600078e0002 */
[----:B------:R-:W-:Y:S01]  /*12600*/  @!PT LDS RZ, [RZ] ;  /* 0x00000000fffff984 */ /* 0x000fe20000000800 */
[----:B------:R-:W-:Y:S01]  /*12610*/  @!PT LDS RZ, [RZ] ;  /* 0x00000000fffff984 */ /* 0x000fe20000000800 */
[----:B------:R-:W-:Y:S01]  /*12620*/  @!PT LDS RZ, [RZ] ;  /* 0x00000000fffff984 */ /* 0x000fe20000000800 */
[----:B------:R1:W-:Y:S04]  /*12630*/  @!P2 LDGSTS.E.BYPASS.LTC128B.128 [R237+0xb000], desc[UR4][R8.64] ;  /* 0x0b00000008edafae */ /* 0x0003e8000b981a04 */
[----:B------:R-:W-:Y:S01]  /*12640*/  @P1 STS.128 [R237+0xb800], RZ ;  /* 0x00b800ffed001388 */ /* 0x000fe20000000c00 */
[----:B------:R-:W-:-:S03]  /*12650*/  @!P0 IADD3 R5, PT, PT, R0, R5, RZ ;  /* 0x0000000500058210 */ /* 0x000fc60007ffe0ff */
        /* <DEDUP_REMOVED lines=9> */
[----:B------:R-:W-:Y:S01]  /*126f0*/  ISETP.GE.AND P0, PT, R33, R21, PT ;  /* 0x000000152100720c */ /* 0x000fe20003f06270 */
[----:B-1----:R-:W-:Y:S01]  /*12700*/  @!P6 IMAD R8, R105, 0xa0, RZ ;  /* 0x000000a06908e824 */ /* 0x002fe200078e02ff */
[----:B--2---:R-:W-:-:S04]  /*12710*/  @!P3 LEA R6, P1, R104, R2, 0x7 ;  /* 0x000000026806b211 */ /* 0x004fc800078238ff */
[----:B------:R-:W-:Y:S02]  /*12720*/  @!P3 LEA.HI.X R7, R104, R3, R105, 0x7, P1 ;  /* 0x000000036807b211 */ /* 0x000fe400008f3c69 */
[----:B------:R-:W-:Y:S01]  /*12730*/  ISETP.GE.AND P1, PT, R32, R21, PT ;  /* 0x000000152000720c */ /* 0x000fe20003f26270 */
[----:B---3--:R-:W-:Y:S01]  /*12740*/  @!P6 IMAD.WIDE.U32 R4, R104, 0xa0, R2 ;  /* 0x000000a06804e825 */ /* 0x008fe200078e0002 */
[----:B------:R-:W-:Y:S04]  /*12750*/  @P3 STS.128 [R237+0xc800], RZ ;  /* 0x00c800ffed003388 */ /* 0x000fe80000000c00 */
[----:B------:R-:W-:Y:S01]  /*12760*/  @!P6 IADD3 R9, PT, PT, R8, R5, RZ ;  /* 0x000000050809e210 */ /* 0x000fe20007ffe0ff */
[----:B------:R-:W-:Y:S01]  /*12770*/  @!PT LDS RZ, [RZ] ;  /* 0x00000000fffff984 */ /* 0x000fe20000000800 */
[----:B------:R-:W-:Y:S01]  /*12780*/  @!PT LDS RZ, [RZ] ;  /* 0x00000000fffff984 */ /* 0x000fe20000000800 */
[----:B------:R-:W-:Y:S01]  /*12790*/  @!PT LDS RZ, [RZ] ;  /* 0x00000000fffff984 */ /* 0x000fe20000000800 */
[----:B------:R1:W-:Y:S01]  /*127a0*/  @!P3 LDGSTS.E.BYPASS.LTC128B.128 [R237+0xc800], desc[UR4][R6.64] ;  /* 0x0c80000006edbfae */ /* 0x0003e2000b981a04 */
[----:B------:R-:W-:-:S03]  /*127b0*/  @!P6 MOV R8, R4 ;  /* 0x000000040008e202 */ /* 0x000fc60000000f00 */
[----:B------:R-:W-:Y:S02]  /*127c0*/  @P6 STS.128 [R237+0xd000], RZ ;  /* 0x00d000ffed006388 */ /* 0x000fe40000000c00 */
[C---:B------:R-:W-:Y:S02]  /*127d0*/  @!P1 IMAD R10, R105.reuse, 0xc0, RZ ;  /* 0x000000c0690a9824 */ /* 0x040fe400078e02ff */
[----:B------:R-:W-:Y:S01]  /*127e0*/  @!PT LDS RZ, [RZ] ;  /* 0x00000000fffff984 */ /* 0x000fe20000000800 */
[----:B------:R-:W-:Y:S01]  /*127f0*/  @!PT LDS RZ, [RZ] ;  /* 0x00000000fffff984 */ /* 0x000fe20000000800 */
[----:B------:R-:W-:Y:S01]  /*12800*/  @!PT LDS RZ, [RZ] ;  /* 0x00000000fffff984 */ /* 0x000fe20000000800 */
[----:B------:R-:W-:Y:S01]  /*12810*/  @!P6 LDGSTS.E.BYPASS.LTC128B.128 [R237+0xd000], desc[UR4][R8.64] ;  /* 0x0d00000008edefae */ /* 0x000fe2000b981a04 */
[-C--:B------:R-:W-:Y:S01]  /*12820*/  ISETP.GE.AND P6, PT, R34, R21.reuse, PT ;  /* 0x000000152200720c */ /* 0x080fe20003fc6270 */
[----:B------:R-:W-:Y:S02]  /*12830*/  @!P0 IMAD R0, R105, 0xe0, RZ ;  /* 0x000000e069008824 */ /* 0x000fe400078e02ff */
[----:B------:R-:W-:Y:S01]  /*12840*/  @!P0 IMAD.WIDE.U32 R4, R104, 0xe0, R2 ;  /* 0x000000e068048825 */ /* 0x000fe200078e0002 */
[-C--:B------:R-:W-:Y:S02]  /*12850*/  ISETP.GE.AND P4, PT, R23, R21.reuse, PT ;  /* 0x000000151700720c */ /* 0x080fe40003f86270 */
[----:B------:R-:W-:-:S02]  /*12860*/  ISETP.GE.AND P5, PT, R24, R21, PT ;  /* 0x000000151800720c */ /* 0x000fc40003fa6270 */
[----:B------:R-:W-:Y:S01]  /*12870*/  @!P0 IADD3 R5, PT, PT, R0, R5, RZ ;  /* 0x0000000500058210 */ /* 0x000fe20007ffe0ff */
[----:B------:R-:W-:Y:S01]  /*12880*/  @P1 STS.128 [R237+0xd800], RZ ;  /* 0x00d800ffed001388 */ /* 0x000fe20000000c00 */
[----:B-1----:R-:W-:-:S05]  /*12890*/  @!P1 IMAD.WIDE.U32 R6, R104, 0xc0, R2 ;  /* 0x000000c068069825 */ /* 0x002fca00078e0002 */
[----:B------:R-:W-:-:S05]  /*128a0*/  @!P1 IADD3 R7, PT, PT, R10, R7, RZ ;  /* 0x000000070a079210 */ /* 0x000fca0007ffe0ff */
        /* <DEDUP_REMOVED lines=9> */
[----:B------:R2:W-:Y:S01]  /*12940*/  @!P0 LDGSTS.E.BYPASS.LTC128B.128 [R237+0xe000], desc[UR4][R4.64] ;  /* 0x0e00000004ed8fae */ /* 0x0005e2000b981a04 */
[----:B------:R-:W-:Y:S02]  /*12950*/  @!P6 LEA R18, P0, R104, R2, 0x8 ;  /* 0x000000026812e211 */ /* 0x000fe400078040ff */
[----:B------:R-:W-:Y:S02]  /*12960*/  ISETP.GE.AND P3, PT, R22, R21, PT ;  /* 0x000000151600720c */ /* 0x000fe40003f66270 */
[----:B------:R-:W-:Y:S02]  /*12970*/  @!P6 LEA.HI.X R19, R104, R3, R105, 0x8, P0 ;  /* 0x000000036813e211 */ /* 0x000fe400000f4469 */
[----:B------:R-:W-:-:S02]  /*12980*/  ISETP.GE.AND P1, PT, R26, R21, PT ;  /* 0x000000151a00720c */ /* 0x000fc40003f26270 */
[----:B------:R-:W-:Y:S01]  /*12990*/  ISETP.GE.AND P0, PT, R31, R21, PT ;  /* 0x000000151f00720c */ /* 0x000fe20003f06270 */
[----:B------:R-:W-:Y:S01]  /*129a0*/  @!P5 IMAD R16, R105, 0x120, RZ ;  /* 0x000001206910d824 */ /* 0x000fe200078e02ff */
[----:B------:R-:W-:Y:S02]  /*129b0*/  SHF.L.U32 R11, R188, 0x3, RZ ;  /* 0x00000003bc0b7819 */ /* 0x000fe400000006ff */
[----:B------:R-:W-:Y:S01]  /*129c0*/  LOP3.LUT R0, R195, 0x1c0, RZ, 0xc0, !PT ;  /* 0x000001c0c3007812 */ /* 0x000fe200078ec0ff */
[----:B------:R-:W-:Y:S01]  /*129d0*/  @!P4 IMAD R14, R105, 0x140, RZ ;  /* 0x00000140690ec824 */ /* 0x000fe200078e02ff */
[----:B------:R-:W-:Y:S01]  /*129e0*/  LOP3.LUT R232, R11, 0x38, RZ, 0xc0, !PT ;  /* 0x000000380be87812 */ /* 0x000fe200078ec0ff */
[----:B-1----:R-:W-:Y:S01]  /*129f0*/  @!P5 IMAD.WIDE.U32 R6, R104, 0x120, R2 ;  /* 0x000001206806d825 */ /* 0x002fe200078e0002 */
[----:B------:R-:W-:Y:S02]  /*12a00*/  LOP3.LUT R0, R0, 0x8, R188, 0xf8, !PT ;  /* 0x0000000800007812 */ /* 0x000fe400078ef8bc */
[----:B--2---:R-:W-:-:S02]  /*12a10*/  @!P4 MOV R4, R2 ;  /* 0x000000020004c202 */ /* 0x004fc40000000f00 */
[----:B------:R-:W-:Y:S02]  /*12a20*/  @!P4 MOV R5, R3 ;  /* 0x000000030005c202 */ /* 0x000fe40000000f00 */
[----:B------:R-:W-:Y:S01]  /*12a30*/  @!P5 IADD3 R17, PT, PT, R16, R7, RZ ;  /* 0x000000071011d210 */ /* 0x000fe20007ffe0ff */
[----:B------:R-:W-:Y:S01]  /*12a40*/  @!P4 IMAD.WIDE.U32 R4, R104, 0x140, R4 ;  /* 0x000001406804c825 */ /* 0x000fe200078e0004 */
[----:B------:R-:W-:Y:S02]  /*12a50*/  @!P5 MOV R16, R6 ;  /* 0x000000060010d202 */ /* 0x000fe40000000f00 */
[----:B------:R-:W-:Y:S02]  /*12a60*/  LOP3.LUT R0, R0, R232, RZ, 0x3c, !PT ;  /* 0x000000e800007212 */ /* 0x000fe400078e3cff */
[----:B------:R-:W-:Y:S02]  /*12a70*/  @!P2 MOV R6, R2 ;  /* 0x000000020006a202 */ /* 0x000fe40000000f00 */
[----:B------:R-:W-:-:S02]  /*12a80*/  @!P2 MOV R7, R3 ;  /* 0x000000030007a202 */ /* 0x000fc40000000f00 */
[----:B------:R-:W-:Y:S02]  /*12a90*/  @!P4 IADD3 R15, PT, PT, R14, R5, RZ ;  /* 0x000000050e0fc210 */ /* 0x000fe40007ffe0ff */
[----:B------:R-:W-:Y:S01]  /*12aa0*/  @!P4 MOV R14, R4 ;  /* 0x00000004000ec202 */ /* 0x000fe20000000f00 */
[----:B------:R-:W-:Y:S01]  /*12ab0*/  @!P3 IMAD.WIDE.U32 R4, R104, 0x160, R2 ;  /* 0x000001606804b825 */ /* 0x000fe200078e0002 */
[----:B------:R-:W-:Y:S02]  /*12ac0*/  LEA R88, R0, R88, 0x1 ;  /* 0x0000005800587211 */ /* 0x000fe400078e08ff */
[-C--:B------:R-:W-:Y:S01]  /*12ad0*/  @!P1 MOV R10, R2.reuse ;  /* 0x00000002000a9202 */ /* 0x080fe20000000f00 */
[----:B------:R-:W-:Y:S01]  /*12ae0*/  @!P2 IMAD R0, R105, 0x180, RZ ;  /* 0x000001806900a824 */ /* 0x000fe200078e02ff */
[----:B------:R-:W-:Y:S02]  /*12af0*/  @!P1 MOV R11, R3 ;  /* 0x00000003000b9202 */ /* 0x000fe40000000f00 */
[----:B------:R-:W-:-:S02]  /*12b00*/  @!P0 MOV R12, R2 ;  /* 0x00000002000c8202 */ /* 0x000fc40000000f00 */
[----:B------:R-:W-:Y:S01]  /*12b10*/  @!P0 MOV R13, R3 ;  /* 0x00000003000d8202 */ /* 0x000fe20000000f00 */
[----:B------:R-:W-:-:S04]  /*12b20*/  @!P2 IMAD.WIDE.U32 R2, R104, 0x180, R6 ;  /* 0x000001806802a825 */ /* 0x000fc800078e0006 */
[----:B------:R-:W-:Y:S01]  /*12b30*/  @!P3 IMAD R8, R105, 0x160, RZ ;  /* 0x000001606908b824 */ /* 0x000fe200078e02ff */
[----:B------:R-:W-:Y:S01]  /*12b40*/  @!P2 IADD3 R7, PT, PT, R0, R3, RZ ;  /* 0x000000030007a210 */ /* 0x000fe20007ffe0ff */
[----:B------:R-:W-:Y:S01]  /*12b50*/  @!P1 IMAD.WIDE.U32 R10, R104, 0x1a0, R10 ;  /* 0x000001a0680a9825 */ /* 0x000fe200078e000a */
[----:B------:R-:W-:Y:S02]  /*12b60*/  LOP3.LUT R0, R233, 0x8, RZ, 0xc0, !PT ;  /* 0x00000008e9007812 */ /* 0x000fe400078ec0ff */
[----:B------:R-:W-:Y:S02]  /*12b70*/  @!P3 IADD3 R9, PT, PT, R8, R5, RZ ;  /* 0x000000050809b210 */ /* 0x000fe40007ffe0ff */
[----:B------:R-:W-:Y:S02]  /*12b80*/  @!P3 MOV R8, R4 ;  /* 0x000000040008b202 */ /* 0x000fe40000000f00 */
[----:B------:R-:W-:Y:S01]  /*12b90*/  @!P1 MOV R4, R10 ;  /* 0x0000000a00049202 */ /* 0x000fe20000000f00 */
[----:B------:R-:W-:Y:S01]  /*12ba0*/  @!P0 IMAD R6, R105, 0x1c0, RZ ;  /* 0x000001c069068824 */ /* 0x000fe200078e02ff */
[----:B------:R-:W-:Y:S01]  /*12bb0*/  LOP3.LUT R10, R0, 0x1c0, R195, 0xf8, !PT ;  /* 0x000001c0000a7812 */ /* 0x000fe200078ef8c3 */
[----:B------:R-:W-:Y:S01]  /*12bc0*/  @!P0 IMAD.WIDE.U32 R12, R104, 0x1c0, R12 ;  /* 0x000001c0680c8825 */ /* 0x000fe200078e000c */
[----:B------:R-:W-:Y:S01]  /*12bd0*/  @P6 STS.128 [R237+0xe800], RZ ;  /* 0x00e800ffed006388 */ /* 0x000fe20000000c00 */
[----:B------:R-:W-:-:S02]  /*12be0*/  LOP3.LUT R0, R234, 0x200, R195, 0xf8, !PT ;  /* 0x00000200ea007812 */ /* 0x000fc400078ef8c3 */
[----:B------:R-:W-:Y:S01]  /*12bf0*/  @!P1 IMAD R20, R105, 0x1a0, RZ ;  /* 0x000001a069149824 */ /* 0x000fe200078e02ff */
[----:B------:R-:W-:Y:S01]  /*12c00*/  @!PT LDS RZ, [RZ] ;  /* 0x00000000fffff984 */ /* 0x000fe20000000800 */
[----:B------:R-:W-:Y:S01]  /*12c10*/  @!PT LDS RZ, [RZ] ;  /* 0x00000000fffff984 */ /* 0x000fe20000000800 */
[----:B------:R-:W-:Y:S01]  /*12c20*/  @!PT LDS RZ, [RZ] ;  /* 0x00000000fffff984 */ /* 0x000fe20000000800 */
[----:B------:R-:W-:Y:S01]  /*12c30*/  @!P6 LDGSTS.E.BYPASS.LTC128B.128 [R237+0xe800], desc[UR4][R18.64] ;  /* 0x0e80000012edefae */ /* 0x000fe2000b981a04 */
[----:B------:R-:W-:Y:S02]  /*12c40*/  LOP3.LUT R158, R10, R232, RZ, 0x3c, !PT ;  /* 0x000000e80a9e7212 */ /* 0x000fe400078e3cff */
[----:B------:R-:W-:Y:S01]  /*12c50*/  @!P0 IADD3 R3, PT, PT, R6, R13, RZ ;  /* 0x0000000d06038210 */ /* 0x000fe20007ffe0ff */
[----:B------:R-:W-:Y:S01]  /*12c60*/  @P5 STS.128 [R237+0xf000], RZ ;  /* 0x00f000ffed005388 */ /* 0x000fe20000000c00 */
[----:B------:R-:W-:-:S03]  /*12c70*/  @!P2 MOV R6, R2 ;  /* 0x000000020006a202 */ /* 0x000fc60000000f00 */
[----:B------:R-:W-:Y:S01]  /*12c80*/  @!PT LDS RZ, [RZ] ;  /* 0x00000000fffff984 */ /* 0x000fe20000000800 */
[----:B------:R-:W-:Y:S01]  /*12c90*/  @!PT LDS RZ, [RZ] ;  /* 0x00000000fffff984 */ /* 0x000fe20000000800 */
[----:B------:R-:W-:Y:S01]  /*12ca0*/  @!PT LDS RZ, [RZ] ;  /* 0x00000000fffff984 */ /* 0x000fe20000000800 */
[----:B------:R1:W-:Y:S01]  /*12cb0*/  @!P5 LDGSTS.E.BYPASS.LTC128B.128 [R237+0xf000], desc[UR4][R16.64] ;  /* 0x0f00000010eddfae */ /* 0x0003e2000b981a04 */
[----:B------:R-:W-:-:S03]  /*12cc0*/  LOP3.LUT R0, R0, R158, RZ, 0xfc, !PT ;  /* 0x0000009e00007212 */ /* 0x000fc600078efcff */
[----:B------:R-:W-:Y:S01]  /*12cd0*/  @P4 STS.128 [R237+0xf800], RZ ;  /* 0x00f800ffed004388 */ /* 0x000fe20000000c00 */
[----:B------:R-:W-:-:S03]  /*12ce0*/  @!P1 IADD3 R5, PT, PT, R20, R11, RZ ;  /* 0x0000000b14059210 */ /* 0x000fc60007ffe0ff */
[----:B------:R-:W-:Y:S01]  /*12cf0*/  @!PT LDS RZ, [RZ] ;  /* 0x00000000fffff984 */ /* 0x000fe20000000800 */
[----:B------:R-:W-:Y:S01]  /*12d00*/  @!PT LDS RZ, [RZ] ;  /* 0x00000000fffff984 */ /* 0x000fe20000000800 */
[----:B------:R-:W-:Y:S01]  /*12d10*/  @!PT LDS RZ, [RZ] ;  /* 0x00000000fffff984 */ /* 0x000fe20000000800 */
[----:B------:R-:W-:Y:S01]  /*12d20*/  @!P4 LDGSTS.E.BYPASS.LTC128B.128 [R237+0xf800], desc[UR4][R14.64] ;  /* 0x0f8000000eedcfae */ /* 0x000fe2000b981a04 */
[----:B------:R-:W-:-:S03]  /*12d30*/  @!P0 MOV R2, R12 ;  /* 0x0000000c00028202 */ /* 0x000fc60000000f00 */
[----:B------:R-:W-:Y:S01]  /*12d40*/  @P3 STS.128 [R237+0x10000], RZ ;  /* 0x010000ffed003388 */ /* 0x000fe20000000c00 */
[----:B------:R-:W-:-:S03]  /*12d50*/  LEA R0, R0, UR6, 0x1 ;  /* 0x0000000600007c11 */ /* 0x000fc6000f8e08ff */
        /* <DEDUP_REMOVED lines=20> */
[----:B------:R-:W-:Y:S04]  /*12ea0*/  LDSM.16.M88.4 R24, [R88+UR6+0x2000] ;  /* 0x002000065818783b */ /* 0x000fe80008000200 */
[----:B------:R-:W1:Y:S01]  /*12eb0*/  LDSM.16.M88.4 R36, [R88+UR6+0x2800] ;  /* 0x002800065824783b */ /* 0x000e620008000200 */
[----:B------:R-:W-:-:S02]  /*12ec0*/  MOV R49, 0x20 ;  /* 0x0000002000317802 */ /* 0x000fc40000000f00 */
[----:B------:R-:W-:Y:S01]  /*12ed0*/  LOP3.LUT P6, RZ, R188, 0x2, RZ, 0xc0, !PT ;  /* 0x00000002bcff7812 */ /* 0x000fe200078cc0ff */
[----:B------:R-:W-:Y:S03]  /*12ee0*/  LDSM.16.M88.4 R68, [R88+UR6+0x3000] ;  /* 0x003000065844783b */ /* 0x000fe60008000200 */
[----:B------:R-:W-:Y:S01]  /*12ef0*/  SEL R49, R49, 0xffffffe0, !P6 ;  /* 0xffffffe031317807 */ /* 0x000fe20007000000 */
[----:B------:R-:W0:Y:S03]  /*12f00*/  LDGDEPBAR ;  /* 0x00000000000079af */ /* 0x000e260000000000 */
[----:B--2---:R-:W-:Y:S02]  /*12f10*/  IADD3 R4, PT, PT, R0, R49, RZ ;  /* 0x0000003100047210 */ /* 0x004fe40007ffe0ff */
[----:B---3--:R-:W-:-:S03]  /*12f20*/  IADD3 R3, PT, PT, R88, UR6, RZ ;  /* 0x0000000658037c10 */ /* 0x008fc6000fffe0ff */
[----:B------:R2:W-:Y:S01]  /*12f30*/  LDSM.16.M88.4 R12, [R4] ;  /* 0x00000000040c783b */ /* 0x0005e20000000200 */
[----:B------:R-:W-:-:S05]  /*12f40*/  IADD3 R2, PT, PT, R3, R49, RZ ;  /* 0x0000003103027210 */ /* 0x000fca0007ffe0ff */
[----:B------:R-:W3:Y:S01]  /*12f50*/  LDSM.16.M88.4 R32, [R2+0x2000] ;  /* 0x002000000220783b */ /* 0x000ee20000000200 */
[----:B------:R-:W-:-:S03]  /*12f60*/  LOP3.LUT P0, RZ, R188, 0x4, RZ, 0xc0, !PT ;  /* 0x00000004bcff7812 */ /* 0x000fc6000780c0ff */
[----:B------:R-:W4:Y:S04]  /*12f70*/  LDSM.16.M88.4 R44, [R2+0x2800] ;  /* 0x00280000022c783b */ /* 0x000f280000000200 */
[----:B------:R-:W-:Y:S01]  /*12f80*/  LDSM.16.M88.4 R56, [R2+0x3000] ;  /* 0x003000000238783b */ /* 0x000fe20000000200 */
[----:B--2---:R-:W-:-:S04]  /*12f90*/  MOV R4, 0x40 ;  /* 0x0000004000047802 */ /* 0x004fc80000000f00 */
[----:B------:R-:W-:-:S04]  /*12fa0*/  SEL R22, R4, 0xffffffc0, !P0 ;  /* 0xffffffc004167807 */ /* 0x000fc80004000000 */
[-C--:B------:R-:W-:Y:S02]  /*12fb0*/  IADD3 R4, PT, PT, R0, R22.reuse, RZ ;  /* 0x0000001600047210 */ /* 0x080fe40007ffe0ff */
[----:B------:R-:W-:Y:S01]  /*12fc0*/  IADD3 R0, PT, PT, R3, R22, RZ ;  /* 0x0000001603007210 */ /* 0x000fe20007ffe0ff */
[----:B------:R2:W-:Y:S01]  /*12fd0*/  STL [R1+0x4], R22 ;  /* 0x0000041601007387 */ /* 0x0005e20000100800 */
[----:B-1----:R-:W-:Y:S03]  /*12fe0*/  HMMA.16816.F32 R28, R16, R36, RZ ;  /* 0x00000024101c723c */ /* 0x002fe600000018ff */
[----:B------:R-:W-:Y:S04]  /*12ff0*/  LDSM.16.M88.4 R8, [R4] ;  /* 0x000000000408783b */ /* 0x000fe80000000200 */
[----:B------:R-:W1:Y:S01]  /*13000*/  LDSM.16.M88.4 R40, [R0+0x2000] ;  /* 0x002000000028783b */ /* 0x000e620000000200 */
[----:B------:R-:W-:-:S02]  /*13010*/  IADD3 R3, PT, PT, R49, R4, RZ ;  /* 0x0000000431037210 */ /* 0x000fc40007ffe0ff */
[----:B------:R-:W-:Y:S01]  /*13020*/  IADD3 R48, PT, PT, R49, R0, RZ ;  /* 0x0000000031307210 */ /* 0x000fe20007ffe0ff */
[----:B------:R-:W-:Y:S04]  /*13030*/  LDSM.16.M88.4 R64, [R0+0x2800] ;  /* 0x002800000040783b */ /* 0x000fe80000000200 */
[----:B------:R-:W-:Y:S04]  /*13040*/  LDSM.16.M88.4 R4, [R3] ;  /* 0x000000000304783b */ /* 0x000fe80000000200 */
[----:B------:R-:W5:Y:S04]  /*13050*/  LDSM.16.M88.4 R60, [R48+0x2000] ;  /* 0x00200000303c783b */ /* 0x000f680000000200 */
[----:B------:R-:W5:Y:S01]  /*13060*/  LDSM.16.M88.4 R52, [R48+0x2800] ;  /* 0x002800003034783b */ /* 0x000f620000000200 */
[C---:B--2---:R-:W-:Y:S03]  /*13070*/  HMMA.16816.F32 R20, R16.reuse, R24, RZ ;  /* 0x000000181014723c */ /* 0x044fe600000018ff */
[----:B------:R-:W-:Y:S04]  /*13080*/  LDSM.16.M88.4 R76, [R0+0x3000] ;  /* 0x00300000004c783b */ /* 0x000fe80000000200 */
[----:B------:R-:W-:Y:S01]  /*13090*/  LDSM.16.M88.4 R72, [R0+0x3800] ;  /* 0x003800000048783b */ /* 0x000fe20000000200 */
[----:B------:R-:W-:Y:S03]  /*130a0*/  HMMA.16816.F32 R24, R16, R26, RZ ;  /* 0x0000001a1018723c */ /* 0x000fe600000018ff */
[----:B------:R-:W2:Y:S09]  /*130b0*/  LDL R187, [R1+0x8] ;  /* 0x0000080001bb7983 */ /* 0x000eb20000100800 */
[C---:B---3--:R-:W-:Y:S08]  /*130c0*/  HMMA.16816.F32 R20, R12.reuse, R32, R20 ;  /* 0x000000200c14723c */ /* 0x048ff00000001814 */
[C---:B------:R-:W-:Y:S08]  /*130d0*/  HMMA.16816.F32 R24, R12.reuse, R34, R24 ;  /* 0x000000220c18723c */ /* 0x040ff00000001818 */
[----:B----4-:R-:W-:Y:S08]  /*130e0*/  HMMA.16816.F32 R32, R12, R44, R28 ;  /* 0x0000002c0c20723c */ /* 0x010ff0000000181c */
[----:B------:R-:W-:Y:S08]  /*130f0*/  HMMA.16816.F32 R28, R16, R38, RZ ;  /* 0x00000026101c723c */ /* 0x000ff000000018ff */
[C---:B-1----:R-:W-:Y:S08]  /*13100*/  HMMA.16816.F32 R20, R8.reuse, R40, R20 ;  /* 0x000000280814723c */ /* 0x042ff00000001814 */
[----:B------:R-:W-:Y:S08]  /*13110*/  HMMA.16816.F32 R24, R8, R42, R24 ;  /* 0x0000002a0818723c */ /* 0x000ff00000001818 */
[----:B------:R-:W-:Y:S08]  /*13120*/  HMMA.16816.F32 R40, R12, R46, R28 ;  /* 0x0000002e0c28723c */ /* 0x000ff0000000181c */
[----:B------:R-:W-:Y:S08]  /*13130*/  HMMA.16816.F32 R28, R16, R68, RZ ;  /* 0x00000044101c723c */ /* 0x000ff000000018ff */
[C---:B-----5:R-:W-:Y:S08]  /*13140*/  HMMA.16816.F32 R20, R4.reuse, R60, R20 ;  /* 0x0000003c0414723c */ /* 0x060ff00000001814 */
[----:B------:R-:W-:Y:S01]  /*13150*/  HMMA.16816.F32 R36, R4, R62, R24 ;  /* 0x0000003e0424723c */ /* 0x000fe20000001818 */
[----:B------:R-:W1:Y:S07]  /*13160*/  LDSM.16.M88.4 R60, [R88+UR6+0x3800] ;  /* 0x00380006583c783b */ /* 0x000e6e0008000200 */
[----:B------:R-:W-:Y:S08]  /*13170*/  HMMA.16816.F32 R44, R12, R56, R28 ;  /* 0x000000380c2c723c */ /* 0x000ff0000000181c */
[----:B------:R-:W-:Y:S01]  /*13180*/  HMMA.16816.F32 R28, R16, R70, RZ ;  /* 0x00000046101c723c */ /* 0x000fe200000018ff */
[----:B------:R-:W-:Y:S01]  /*13190*/  FMUL.FTZ R3, R22, UR9 ;  /* 0x0000000916037c20 */ /* 0x000fe20008410000 */
[----:B------:R-:W-:Y:S01]  /*131a0*/  FMUL.FTZ R20, R20, UR9 ;  /* 0x0000000914147c20 */ /* 0x000fe20008410000 */
[----:B------:R-:W-:Y:S01]  /*131b0*/  FMUL.FTZ R21, R21, UR9 ;  /* 0x0000000915157c20 */ /* 0x000fe20008410000 */
[----:B------:R-:W3:Y:S04]  /*131c0*/  LDSM.16.M88.4 R68, [R2+0x3800] ;  /* 0x003800000244783b */ /* 0x000ee80000000200 */
[----:B------:R-:W-:Y:S01]  /*131d0*/  HMMA.16816.F32 R24, R8, R64, R32 ;  /* 0x000000400818723c */ /* 0x000fe20000001820 */
[----:B------:R4:W1:Y:S08]  /*131e0*/  MUFU.TANH R183, R3 ;  /* 0x0000000300b77308 */ /* 0x0008700000002400 */
[----:B------:R-:W1:Y:S08]  /*131f0*/  MUFU.TANH R185, R20 ;  /* 0x0000001400b97308 */ /* 0x000e700000002400 */
[----:B------:R5:W1:Y:S01]  /*13200*/  MUFU.TANH R184, R21 ;  /* 0x0000001500b87308 */ /* 0x000a620000002400 */
[----:B----4-:R-:W-:-:S02]  /*13210*/  FMUL.FTZ R3, R23, UR9 ;  /* 0x0000000917037c20 */ /* 0x010fc40008410000 */
[----:B------:R-:W-:Y:S05]  /*13220*/  HMMA.16816.F32 R32, R4, R52, R24 ;  /* 0x000000340420723c */ /* 0x000fea0000001818 */
[----:B------:R4:W1:Y:S03]  /*13230*/  MUFU.TANH R182, R3 ;  /* 0x0000000300b67308 */ /* 0x0008660000002400 */
[----:B-----5:R-:W-:Y:S01]  /*13240*/  HMMA.16816.F32 R20, R8, R66, R40 ;  /* 0x000000420814723c */ /* 0x020fe20000001828 */
[----:B------:R-:W-:Y:S07]  /*13250*/  LDSM.16.M88.4 R64, [R88+UR6+0x4000] ;  /* 0x004000065840783b */ /* 0x000fee0008000200 */
[----:B------:R-:W-:Y:S01]  /*13260*/  HMMA.16816.F32 R40, R12, R58, R28 ;  /* 0x0000003a0c28723c */ /* 0x000fe2000000181c */
[----:B------:R-:W5:Y:S01]  /*13270*/  LDSM.16.M88.4 R56, [R48+0x3000] ;  /* 0x003000003038783b */ /* 0x000f620000000200 */
        /* <DEDUP_REMOVED lines=9> */
[----:B------:R-:W-:Y:S03]  /*13310*/  LDSM.16.M88.4 R52, [R48+0x3800] ;  /* 0x003800003034783b */ /* 0x000fe60000000200 */
[----:B------:R1:W1:Y:S04]  /*13320*/  MUFU.TANH R178, R3 ;  /* 0x0000000300b27308 */ /* 0x0002680000002400 */
[----:B------:R-:W-:Y:S01]  /*13330*/  HMMA.16816.F32 R20, R8, R76, R44 ;  /* 0x0000004c0814723c */ /* 0x000fe2000000182c */
[----:B-1----:R-:W-:-:S04]  /*13340*/  FMUL.FTZ R3, R32, UR9 ;  /* 0x0000000920037c20 */ /* 0x002fc80008410000 */
[----:B------:R1:W1:Y:S03]  /*13350*/  MUFU.TANH R177, R3 ;  /* 0x0000000300b17308 */ /* 0x0002660000002400 */
[----:B---3--:R-:W-:Y:S08]  /*13360*/  HMMA.16816.F32 R44, R12, R68, R24 ;  /* 0x000000440c2c723c */ /* 0x008ff00000001818 */
[----:B------:R-:W-:Y:S01]  /*13370*/  HMMA.16816.F32 R24, R16, R62, RZ ;  /* 0x0000003e1018723c */ /* 0x000fe200000018ff */
[----:B------:R-:W3:Y:S01]  /*13380*/  LDSM.16.M88.4 R60, [R2+0x4000] ;  /* 0x00400000023c783b */ /* 0x000ee20000000200 */
[----:B-1----:R-:W-:-:S04]  /*13390*/  FMUL.FTZ R3, R33, UR9 ;  /* 0x0000000921037c20 */ /* 0x002fc80008410000 */
[----:B------:R1:W1:Y:S02]  /*133a0*/  MUFU.TANH R176, R3 ;  /* 0x0000000300b07308 */ /* 0x0002640000002400 */
[----:B-----5:R-:W-:Y:S08]  /*133b0*/  HMMA.16816.F32 R28, R4, R56, R20 ;  /* 0x00000038041c723c */ /* 0x020ff00000001814 */
[----:B------:R-:W-:Y:S01]  /*133c0*/  HMMA.16816.F32 R20, R8, R78, R40 ;  /* 0x0000004e0814723c */ /* 0x000fe20000001828 */
[----:B------:R-:W-:Y:S01]  /*133d0*/  LDSM.16.M88.4 R76, [R0+0x4000] ;  /* 0x00400000004c783b */ /* 0x000fe20000000200 */
[----:B-1----:R-:W-:-:S04]  /*133e0*/  FMUL.FTZ R3, R34, UR9 ;  /* 0x0000000922037c20 */ /* 0x002fc80008410000 */
[----:B------:R1:W1:Y:S02]  /*133f0*/  MUFU.TANH R175, R3 ;  /* 0x0000000300af7308 */ /* 0x0002640000002400 */
[----:B------:R-:W-:Y:S01]  /*13400*/  HMMA.16816.F32 R40, R12, R70, R24 ;  /* 0x000000460c28723c */ /* 0x000fe20000001818 */
[----:B------:R-:W5:Y:S01]  /*13410*/  LDSM.16.M88.4 R68, [R88+UR6+0x4800] ;  /* 0x004800065844783b */ /* 0x000f620008000200 */
[----:B-1----:R-:W-:-:S04]  /*13420*/  FMUL.FTZ R3, R35, UR9 ;  /* 0x0000000923037c20 */ /* 0x002fc80008410000 */
[----:B------:R1:W1:Y:S02]  /*13430*/  MUFU.TANH R174, R3 ;  /* 0x0000000300ae7308 */ /* 0x0002640000002400 */
[----:B------:R-:W-:Y:S01]  /*13440*/  HMMA.16816.F32 R24, R16, R64, RZ ;  /* 0x000000401018723c */ /* 0x000fe200000018ff */
[----:B-1----:R-:W-:-:S05]  /*13450*/  FMUL.FTZ R3, R36, UR9 ;  /* 0x0000000924037c20 */ /* 0x002fca0008410000 */
[----:B------:R1:W1:Y:S02]  /*13460*/  MUFU.TANH R173, R3 ;  /* 0x0000000300ad7308 */ /* 0x0002640000002400 */
[----:B------:R-:W-:Y:S01]  /*13470*/  HMMA.16816.F32 R32, R4, R58, R20 ;  /* 0x0000003a0420723c */ /* 0x000fe20000001814 */
[----:B------:R-:W-:Y:S01]  /*13480*/  LDSM.16.M88.4 R56, [R48+0x4000] ;  /* 0x004000003038783b */ /* 0x000fe20000000200 */
[----:B-1----:R-:W-:-:S04]  /*13490*/  FMUL.FTZ R3, R37, UR9 ;  /* 0x0000000925037c20 */ /* 0x002fc80008410000 */
[----:B------:R1:W1:Y:S02]  /*134a0*/  MUFU.TANH R172, R3 ;  /* 0x0000000300ac7308 */ /* 0x0002640000002400 */
[----:B------:R-:W-:Y:S01]  /*134b0*/  HMMA.16816.F32 R20, R8, R72, R44 ;  /* 0x000000480814723c */ /* 0x000fe2000000182c */
[----:B-1----:R-:W-:-:S05]  /*134c0*/  FMUL.FTZ R3, R38, UR9 ;  /* 0x0000000926037c20 */ /* 0x002fca0008410000 */
[----:B------:R1:W1:Y:S02]  /*134d0*/  MUFU.TANH R170, R3 ;  /* 0x0000000300aa7308 */ /* 0x0002640000002400 */
[----:B---3--:R-:W-:Y:S01]  /*134e0*/  HMMA.16816.F32 R44, R12, R60, R24 ;  /* 0x0000003c0c2c723c */ /* 0x008fe20000001818 */
[----:B-1----:R-:W-:-:S05]  /*134f0*/  FMUL.FTZ R3, R39, UR9 ;  /* 0x0000000927037c20 */ /* 0x002fca0008410000 */
[----:B------:R1:W3:Y:S02]  /*13500*/  MUFU.TANH R167, R3 ;  /* 0x0000000300a77308 */ /* 0x0002e40000002400 */
[----:B------:R-:W-:Y:S01]  /*13510*/  HMMA.16816.F32 R24, R16, R66, RZ ;  /* 0x000000421018723c */ /* 0x000fe200000018ff */
[----:B------:R-:W4:Y:S01]  /*13520*/  LDSM.16.M88.4 R64, [R2+0x4800] ;  /* 0x004800000240783b */ /* 0x000f220000000200 */
        /* <DEDUP_REMOVED lines=10> */
[----:B------:R-:W-:Y:S01]  /*135d0*/  LDSM.16.M88.4 R72, [R88+UR6+0x6000] ;  /* 0x006000065848783b */ /* 0x000fe20008000200 */
[----:B-1----:R-:W-:-:S04]  /*135e0*/  FMUL.FTZ R3, R32, UR9 ;  /* 0x0000000920037c20 */ /* 0x002fc80008410000 */
[----:B------:R1:W1:Y:S02]  /*135f0*/  MUFU.TANH R163, R3 ;  /* 0x0000000300a37308 */ /* 0x0002640000002400 */
[----:B------:R-:W-:Y:S01]  /*13600*/  HMMA.16816.F32 R36, R12, R62, R24 ;  /* 0x0000003e0c24723c */ /* 0x000fe20000001818 */
[----:B------:R-:W2:Y:S07]  /*13610*/  LDSM.16.M88.4 R60, [R88+UR6+0x5000] ;  /* 0x00500006583c783b */ /* 0x000eae0008000200 */
[----:B-----5:R-:W-:Y:S01]  /*13620*/  HMMA.16816.F32 R24, R16, R68, RZ ;  /* 0x000000441018723c */ /* 0x020fe200000018ff */
[----:B-1----:R-:W-:-:S04]  /*13630*/  FMUL.FTZ R3, R33, UR9 ;  /* 0x0000000921037c20 */ /* 0x002fc80008410000 */
[----:B------:R1:W1:Y:S02]  /*13640*/  MUFU.TANH R89, R3 ;  /* 0x0000000300597308 */ /* 0x0002640000002400 */
[----:B-1----:R-:W-:-:S06]  /*13650*/  FMUL.FTZ R3, R34, UR9 ;  /* 0x0000000922037c20 */ /* 0x002fcc0008410000 */
[----:B------:R1:W1:Y:S02]  /*13660*/  MUFU.TANH R92, R3 ;  /* 0x00000003005c7308 */ /* 0x0002640000002400 */
[----:B-1----:R-:W-:Y:S02]  /*13670*/  FMUL.FTZ R3, R35, UR9 ;  /* 0x0000000923037c20 */ /* 0x002fe40008410000 */
[----:B------:R-:W-:Y:S01]  /*13680*/  HMMA.16816.F32 R32, R4, R54, R20 ;  /* 0x000000360420723c */ /* 0x000fe20000001814 */
[----:B------:R-:W-:Y:S03]  /*13690*/  LDSM.16.M88.4 R52, [R2+0x5000] ;  /* 0x005000000234783b */ /* 0x000fe60000000200 */
[----:B------:R1:W1:Y:S04]  /*136a0*/  MUFU.TANH R93, R3 ;  /* 0x00000003005d7308 */ /* 0x0002680000002400 */
[----:B------:R-:W-:Y:S01]  /*136b0*/  HMMA.16816.F32 R20, R8, R76, R44 ;  /* 0x0000004c0814723c */ /* 0x000fe2000000182c */
[----:B------:R-:W-:Y:S01]  /*136c0*/  LDSM.16.M88.4 R44, [R48+0x4800] ;  /* 0x00480000302c783b */ /* 0x000fe20000000200 */
[----:B-1----:R-:W-:-:S04]  /*136d0*/  FMUL.FTZ R3, R28, UR9 ;  /* 0x000000091c037c20 */ /* 0x002fc80008410000 */
[----:B------:R1:W1:Y:S02]  /*136e0*/  MUFU.TANH R94, R3 ;  /* 0x00000003005e7308 */ /* 0x0002640000002400 */
[----:B----4-:R-:W-:Y:S08]  /*136f0*/  HMMA.16816.F32 R40, R12, R64, R24 ;  /* 0x000000400c28723c */ /* 0x010ff00000001818 */
[----:B------:R-:W-:Y:S01]  /*13700*/  HMMA.16816.F32 R24, R16, R70, RZ ;  /* 0x000000461018723c */ /* 0x000fe200000018ff */
[----:B------:R-:W4:Y:S01]  /*13710*/  LDSM.16.M88.4 R68, [R0+0x4800] ;  /* 0x004800000044783b */ /* 0x000f220000000200 */
        /* <DEDUP_REMOVED lines=13> */
[----:B--2---:R-:W-:Y:S01]  /*137f0*/  HMMA.16816.F32 R24, R16, R60, RZ ;  /* 0x0000003c1018723c */ /* 0x004fe200000018ff */
[----:B-1----:R-:W-:-:S04]  /*13800*/  FMUL.FTZ R3, R33, UR9 ;  /* 0x0000000921037c20 */ /* 0x002fc80008410000 */
[----:B------:R1:W2:Y:S02]  /*13810*/  MUFU.TANH R96, R3 ;  /* 0x0000000300607308 */ /* 0x0002a40000002400 */
[----:B-1----:R-:W-:-:S06]  /*13820*/  FMUL.FTZ R3, R34, UR9 ;  /* 0x0000000922037c20 */ /* 0x002fcc0008410000 */
[----:B------:R1:W1:Y:S02]  /*13830*/  MUFU.TANH R100, R3 ;  /* 0x0000000300647308 */ /* 0x0002640000002400 */
[----:B-1----:R-:W-:Y:S02]  /*13840*/  FMUL.FTZ R3, R35, UR9 ;  /* 0x0000000923037c20 */ /* 0x002fe40008410000 */
[----:B------:R-:W-:Y:S01]  /*13850*/  HMMA.16816.F32 R32, R4, R58, R20 ;  /* 0x0000003a0420723c */ /* 0x000fe20000001814 */
[----:B------:R-:W1:Y:S03]  /*13860*/  LDSM.16.M88.4 R56, [R88+UR6+0x5800] ;  /* 0x005800065838783b */ /* 0x000e660008000200 */
[----:B------:R5:W1:Y:S04]  /*13870*/  MUFU.TANH R99, R3 ;  /* 0x0000000300637308 */ /* 0x000a680000002400 */
[----:B----4-:R-:W-:Y:S08]  /*13880*/  HMMA.16816.F32 R20, R8, R68, R40 ;  /* 0x000000440814723c */ /* 0x010ff00000001828 */
[----:B------:R-:W-:Y:S01]  /*13890*/  HMMA.16816.F32 R40, R12, R52, R24 ;  /* 0x000000340c28723c */ /* 0x000fe20000001818 */
[----:B-----5:R-:W-:-:S07]  /*138a0*/  FMUL.FTZ R3, R28, UR9 ;  /* 0x000000091c037c20 */ /* 0x020fce0008410000 */
        /* <DEDUP_REMOVED lines=13> */
[----:B------:R-:W3:Y:S01]  /*13980*/  LDSM.16.M88.4 R52, [R48+0x5000] ;  /* 0x005000003034783b */ /* 0x000ee20000000200 */
        /* <DEDUP_REMOVED lines=22> */
[----:B---3--:R-:W-:Y:S04]  /*13af0*/  HMMA.16816.F32 R28, R4, R52, R20 ;  /* 0x00000034041c723c */ /* 0x008fe80000001814 */
[----:B------:R3:W4:Y:S04]  /*13b00*/  MUFU.TANH R119, R3 ;  /* 0x0000000300777308 */ /* 0x0007280000002400 */
        /* <DEDUP_REMOVED lines=163> */
[----:B------:R3:W-:Y:S07]  /*14540*/  LDSM.16.M88.4 R72, [R2+0x9800] ;  /* 0x009800000248783b */ /* 0x0007ee0000000200 */
[----:B--2---:R-:W-:Y:S01]  /*14550*/  HMMA.16816.F32 R24, R16, R52, RZ ;  /* 0x000000341018723c */ /* 0x004fe200000018ff */
[----:B----4-:R-:W-:-:S04]  /*14560*/  FMUL.FTZ R3, R30, UR9 ;  /* 0x000000091e037c20 */ /* 0x010fc80008410000 */
[----:B------:R2:W4:Y:S02]  /*14570*/  MUFU.TANH R141, R3 ;  /* 0x00000003008d7308 */ /* 0x0005240000002400 */
[----:B--2---:R-:W-:Y:S02]  /*14580*/  FMUL.FTZ R3, R31, UR9 ;  /* 0x000000091f037c20 */ /* 0x004fe40008410000 */
[----:B-----5:R-:W-:Y:S04]  /*14590*/  HMMA.16816.F32 R28, R4, R56, R20 ;  /* 0x00000038041c723c */ /* 0x020fe80000001814 */
[----:B------:R2:W1:Y:S04]  /*145a0*/  MUFU.TANH R139, R3 ;  /* 0x00000003008b7308 */ /* 0x0004680000002400 */
        /* <DEDUP_REMOVED lines=10> */
[----:B------:R-:W-:Y:S07]  /*14650*/  LDSM.16.M88.4 R56, [R48+0x9000] ;  /* 0x009000003038783b */ /* 0x000fee0000000200 */
[----:B------:R-:W-:Y:S08]  /*14660*/  HMMA.16816.F32 R20, R8, R68, R44 ;  /* 0x000000440814723c */ /* 0x000ff0000000182c */
[----:B-1----:R-:W-:Y:S08]  /*14670*/  HMMA.16816.F32 R44, R12, R60, R24 ;  /* 0x0000003c0c2c723c */ /* 0x002ff00000001818 */
[----:B------:R-:W-:Y:S01]  /*14680*/  HMMA.16816.F32 R24, R16, R54, RZ ;  /* 0x000000361018723c */ /* 0x000fe200000018ff */
[----:B------:R-:W1:Y:S01]  /*14690*/  LDSM.16.M88.4 R52, [R0+0x9000] ;  /* 0x009000000034783b */ /* 0x000e620000000200 */
[----:B------:R2:W1:Y:S06]  /*146a0*/  MUFU.TANH R86, R3 ;  /* 0x0000000300567308 */ /* 0x00046c0000002400 */
[----:B------:R-:W-:Y:S08]  /*146b0*/  HMMA.16816.F32 R36, R4, R64, R20 ;  /* 0x000000400424723c */ /* 0x000ff00000001814 */
[----:B------:R-:W-:Y:S01]  /*146c0*/  HMMA.16816.F32 R20, R8, R70, R40 ;  /* 0x000000460814723c */ /* 0x000fe20000001828 */
[----:B--2---:R-:W-:-:S04]  /*146d0*/  FMUL.FTZ R3, R28, UR9 ;  /* 0x000000091c037c20 */ /* 0x004fc80008410000 */
[----:B------:R2:W1:Y:S03]  /*146e0*/  MUFU.TANH R85, R3 ;  /* 0x0000000300557308 */ /* 0x0004660000002400 */
[----:B------:R-:W-:Y:S01]  /*146f0*/  HMMA.16816.F32 R24, R12, R62, R24 ;  /* 0x0000003e0c18723c */ /* 0x000fe20000001818 */
[----:B------:R5:W4:Y:S01]  /*14700*/  LDSM.16.M88.4 R60, [R0+0x9800] ;  /* 0x00980000003c783b */ /* 0x000b220000000200 */
[----:B--2---:R-:W-:-:S04]  /*14710*/  FMUL.FTZ R3, R29, UR9 ;  /* 0x000000091d037c20 */ /* 0x004fc80008410000 */
[----:B------:R2:W2:Y:S06]  /*14720*/  MUFU.TANH R84, R3 ;  /* 0x0000000300547308 */ /* 0x0004ac0000002400 */
[----:B------:R-:W-:Y:S01]  /*14730*/  HMMA.16816.F32 R40, R4, R66, R20 ;  /* 0x000000420428723c */ /* 0x000fe20000001814 */
[----:B---3--:R-:W-:Y:S01]  /*14740*/  FMUL.FTZ R2, R33, UR9 ;  /* 0x0000000921027c20 */ /* 0x008fe20008410000 */
[----:B-----5:R-:W-:-:S06]  /*14750*/  FMUL.FTZ R0, R37, UR9 ;  /* 0x0000000925007c20 */ /* 0x020fcc0008410000 */
[----:B-1----:R-:W-:Y:S01]  /*14760*/  HMMA.16816.F32 R20, R8, R52, R44 ;  /* 0x000000340814723c */ /* 0x002fe2000000182c */
[----:B--2---:R-:W-:-:S04]  /*14770*/  FMUL.FTZ R3, R30, UR9 ;  /* 0x000000091e037c20 */ /* 0x004fc80008410000 */
[----:B------:R1:W2:Y:S02]  /*14780*/  MUFU.TANH R83, R3 ;  /* 0x0000000300537308 */ /* 0x0002a40000002400 */
[----:B-1----:R-:W-:Y:S02]  /*14790*/  FMUL.FTZ R3, R31, UR9 ;  /* 0x000000091f037c20 */ /* 0x002fe40008410000 */
[C---:B------:R-:W-:Y:S04]  /*147a0*/  HMMA.16816.F32 R28, R16.reuse, R76, RZ ;  /* 0x0000004c101c723c */ /* 0x040fe800000018ff */
[----:B------:R1:W3:Y:S08]  /*147b0*/  MUFU.TANH R80, R2 ;  /* 0x0000000200507308 */ /* 0x0002f00000002400 */
[----:B------:R5:W2:Y:S01]  /*147c0*/  MUFU.TANH R66, R0 ;  /* 0x0000000000427308 */ /* 0x000aa20000002400 */
[----:B------:R-:W-:Y:S01]  /*147d0*/  HMMA.16816.F32 R16, R16, R78, RZ ;  /* 0x0000004e1010723c */ /* 0x000fe200000018ff */
[----:B-1----:R-:W-:-:S06]  /*147e0*/  FMUL.FTZ R2, R34, UR9 ;  /* 0x0000000922027c20 */ /* 0x002fcc0008410000 */
[----:B------:R1:W1:Y:S01]  /*147f0*/  MUFU.TANH R82, R3 ;  /* 0x0000000300527308 */ /* 0x0002620000002400 */
[----:B-----5:R-:W-:-:S07]  /*14800*/  FMUL.FTZ R0, R38, UR9 ;  /* 0x0000000926007c20 */ /* 0x020fce0008410000 */
[----:B------:R5:W2:Y:S08]  /*14810*/  MUFU.TANH R71, R2 ;  /* 0x0000000200477308 */ /* 0x000ab00000002400 */
[----:B------:R4:W2:Y:S01]  /*14820*/  MUFU.TANH R65, R0 ;  /* 0x0000000000417308 */ /* 0x0008a20000002400 */
[----:B-1----:R-:W-:Y:S01]  /*14830*/  FMUL.FTZ R3, R32, UR9 ;  /* 0x0000000920037c20 */ /* 0x002fe20008410000 */
[----:B-----5:R-:W-:-:S02]  /*14840*/  FMUL.FTZ R2, R35, UR9 ;  /* 0x0000000923027c20 */ /* 0x020fc40008410000 */
[----:B------:R-:W-:Y:S04]  /*14850*/  HMMA.16816.F32 R32, R12, R72, R28 ;  /* 0x000000480c20723c */ /* 0x000fe8000000181c */
[----:B------:R1:W1:Y:S01]  /*14860*/  MUFU.TANH R70, R2 ;  /* 0x0000000200467308 */ /* 0x0002620000002400 */
[----:B----4-:R-:W-:-:S03]  /*14870*/  FMUL.FTZ R0, R39, UR9 ;  /* 0x0000000927007c20 */ /* 0x010fc60008410000 */
[----:B------:R-:W-:Y:S04]  /*14880*/  HMMA.16816.F32 R28, R8, R54, R24 ;  /* 0x00000036081c723c */ /* 0x000fe80000001818 */
[----:B------:R4:W2:Y:S04]  /*14890*/  MUFU.TANH R64, R0 ;  /* 0x0000000000407308 */ /* 0x0008a80000002400 */
[----:B------:R-:W-:Y:S01]  /*148a0*/  HMMA.16816.F32 R24, R4, R56, R20 ;  /* 0x000000380418723c */ /* 0x000fe20000001814 */
[----:B-1----:R-:W-:Y:S02]  /*148b0*/  FMUL.FTZ R2, R36, UR9 ;  /* 0x0000000924027c20 */ /* 0x002fe40008410000 */
[----:B------:R-:W1:Y:S01]  /*148c0*/  LDSM.16.M88.4 R36, [R48+0x9800] ;  /* 0x009800003024783b */ /* 0x000e620000000200 */
[----:B------:R-:W-:Y:S01]  /*148d0*/  ISETP.NE.AND P1, PT, R187, 0x1, PT ;  /* 0x00000001bb00780c */ /* 0x000fe20003f25270 */
[----:B----4-:R-:W-:-:S03]  /*148e0*/  FMUL.FTZ R0, R40, UR9 ;  /* 0x0000000928007c20 */ /* 0x010fc60008410000 */
[----:B------:R-:W-:Y:S08]  /*148f0*/  HMMA.16816.F32 R12, R12, R74, R16 ;  /* 0x0000004a0c0c723c */ /* 0x000ff00000001810 */
[----:B------:R-:W-:Y:S01]  /*14900*/  HMMA.16816.F32 R20, R8, R60, R32 ;  /* 0x0000003c0814723c */ /* 0x000fe20000001820 */
[----:B------:R4:W1:Y:S01]  /*14910*/  MUFU.TANH R47, R0 ;  /* 0x00000000002f7308 */ /* 0x0008620000002400 */
[----:B------:R-:W-:-:S04]  /*14920*/  DEPBAR.LE SB0, 0x0 ;  /* 0x000080000000791a */ /* 0x000fc80000000000 */
[----:B----4-:R-:W-:-:S04]  /*14930*/  FMUL.FTZ R0, R41, UR9 ;  /* 0x0000000929007c20 */ /* 0x010fc80008410000 */
[----:B------:R4:W1:Y:S01]  /*14940*/  MUFU.TANH R46, R0 ;  /* 0x00000000002e7308 */ /* 0x0008620000002400 */
[----:B------:R-:W-:Y:S01]  /*14950*/  HMMA.16816.F32 R28, R4, R58, R28 ;  /* 0x0000003a041c723c */ /* 0x000fe2000000181c */
[----:B----4-:R-:W-:-:S06]  /*14960*/  FMUL.FTZ R0, R42, UR9 ;  /* 0x000000092a007c20 */ /* 0x010fcc0008410000 */
[----:B------:R4:W1:Y:S02]  /*14970*/  MUFU.TANH R45, R0 ;  /* 0x00000000002d7308 */ /* 0x0008640000002400 */
[----:B----4-:R-:W-:-:S06]  /*14980*/  FMUL.FTZ R0, R43, UR9 ;  /* 0x000000092b007c20 */ /* 0x010fcc0008410000 */
[----:B------:R4:W1:Y:S01]  /*14990*/  MUFU.TANH R44, R0 ;  /* 0x00000000002c7308 */ /* 0x0008620000002400 */
[----:B------:R-:W-:Y:S01]  /*149a0*/  HMMA.16816.F32 R8, R8, R62, R12 ;  /* 0x0000003e0808723c */ /* 0x000fe2000000180c */
[----:B----4-:R-:W-:-:S06]  /*149b0*/  FMUL.FTZ R0, R24, UR9 ;  /* 0x0000000918007c20 */ /* 0x010fcc0008410000 */
[----:B------:R4:W2:Y:S01]  /*149c0*/  MUFU.TANH R43, R0 ;  /* 0x00000000002b7308 */ /* 0x0008a20000002400 */
[----:B-1----:R-:W-:Y:S01]  /*149d0*/  HMMA.16816.F32 R20, R4, R36, R20 ;  /* 0x000000240414723c */ /* 0x002fe20000001814 */
[----:B----4-:R-:W-:-:S06]  /*149e0*/  FMUL.FTZ R0, R25, UR9 ;  /* 0x0000000919007c20 */ /* 0x010fcc0008410000 */
[----:B------:R1:W4:Y:S02]  /*149f0*/  MUFU.TANH R42, R0 ;  /* 0x00000000002a7308 */ /* 0x0003240000002400 */
[----:B-1----:R-:W-:-:S06]  /*14a00*/  FMUL.FTZ R0, R26, UR9 ;  /* 0x000000091a007c20 */ /* 0x002fcc0008410000 */
[----:B------:R1:W1:Y:S02]  /*14a10*/  MUFU.TANH R40, R0 ;  /* 0x0000000000287308 */ /* 0x0002640000002400 */
[----:B-1----:R-:W-:-:S06]  /*14a20*/  FMUL.FTZ R0, R27, UR9 ;  /* 0x000000091b007c20 */ /* 0x002fcc0008410000 */
[----:B------:R1:W1:Y:S01]  /*14a30*/  MUFU.TANH R41, R0 ;  /* 0x0000000000297308 */ /* 0x0002620000002400 */
[----:B------:R-:W-:Y:S01]  /*14a40*/  HMMA.16816.F32 R4, R4, R38, R8 ;  /* 0x000000260404723c */ /* 0x000fe20000001808 */
[----:B-1----:R-:W-:-:S06]  /*14a50*/  FMUL.FTZ R0, R28, UR9 ;  /* 0x000000091c007c20 */ /* 0x002fcc0008410000 */
[----:B------:R1:W1:Y:S08]  /*14a60*/  MUFU.TANH R37, R0 ;  /* 0x0000000000257308 */ /* 0x0002700000002400 */
[----:B------:R5:W2:Y:S01]  /*14a70*/  MUFU.TANH R69, R2 ;  /* 0x0000000200457308 */ /* 0x000aa20000002400 */
[----:B-1----:R-:W-:-:S07]  /*14a80*/  FMUL.FTZ R0, R29, UR9 ;  /* 0x000000091d007c20 */ /* 0x002fce0008410000 */
[----:B------:R1:W1:Y:S01]  /*14a90*/  MUFU.TANH R35, R0 ;  /* 0x0000000000237308 */ /* 0x0002620000002400 */
[----:B-----5:R-:W5:Y:S01]  /*14aa0*/  S2R R2, SR_CTAID.X ;  /* 0x0000000000027919 */ /* 0x020f620000002500 */
        /* <DEDUP_REMOVED lines=15> */
[----:B---3--:R-:W-:-:S04]  /*14ba0*/  LOP3.LUT R4, R233, 0x1f0, RZ, 0xc0, !PT ;  /* 0x000001f0e9047812 */ /* 0x008fc800078ec0ff */
[----:B-----5:R-:W-:Y:S01]  /*14bb0*/  LEA R4, R2, R4, 0x6 ;  /* 0x0000000402047211 */ /* 0x020fe200078e30ff */
[----:B-1----:R-:W-:-:S04]  /*14bc0*/  FMUL.FTZ R0, R23, UR9 ;  /* 0x0000000917007c20 */ /* 0x002fc80008410000 */
[----:B------:R1:W3:Y:S08]  /*14bd0*/  MUFU.TANH R31, R0 ;  /* 0x00000000001f7308 */ /* 0x0002f00000002400 */
[----:B------:R2:W2:Y:S01]  /*14be0*/  MUFU.TANH R81, R3 ;  /* 0x0000000300517308 */ /* 0x0004a20000002400 */
[----:B-1----:R-:W-:-:S07]  /*14bf0*/  SHF.R.U32.HI R0, RZ, 0x2, R188 ;  /* 0x00000002ff007819 */ /* 0x002fce00000116bc */
[----:B------:R1:W1:Y:S01]  /*14c00*/  MUFU.TANH R19, R5 ;  /* 0x0000000500137308 */ /* 0x0002620000002400 */
[----:B------:R-:W-:-:S07]  /*14c10*/  LOP3.LUT R0, R0, 0x7, RZ, 0xc0, !PT ;  /* 0x0000000700007812 */ /* 0x000fce00078ec0ff */
[----:B------:R1:W1:Y:S01]  /*14c20*/  MUFU.TANH R28, R6 ;  /* 0x00000006001c7308 */ /* 0x0002620000002400 */
[----:B------:R-:W-:-:S07]  /*14c30*/  IADD3 R4, PT, PT, -R191, R0, R4 ;  /* 0x00000000bf047210 */ /* 0x000fce0007ffe104 */
[----:B------:R1:W1:Y:S01]  /*14c40*/  MUFU.TANH R27, R7 ;  /* 0x00000007001b7308 */ /* 0x0002620000002400 */
        /* <DEDUP_REMOVED lines=19> */
.L_x_2542:
[----:B-1----:R-:W2:Y:S01]  /*14d80*/  LDL.64 R6, [R1+0x10] ;  /* 0x0000100001067983 */ /* 0x002ea20000100a00 */
[----:B------:R-:W1:Y:S01]  /*14d90*/  LDC R12, c[0x0][0x4f0] ;  /* 0x00013c00ff0c7b82 */ /* 0x000e620000000800 */
[----:B------:R-:W3:Y:S02]  /*14da0*/  LDCU.64 UR8, c[0x0][0x3a0] ;  /* 0x00007400ff0877ac */ /* 0x000ee40008000a00 */
[----:B------:R-:W4:Y:S01]  /*14db0*/  LDL R3, [R1+0x18] ;  /* 0x0000180001037983 */ /* 0x000f220000100800 */
[----:B------:R-:W-:Y:S01]  /*14dc0*/  MOV R14, R189 ;  /* 0x000000bd000e7202 */ /* 0x000fe20000000f00 */
[----:B------:R-:W-:Y:S01]  /*14dd0*/  IMAD.MOV.U32 R13, RZ, RZ, R190 ;  /* 0x000000ffff0d7224 */ /* 0x000fe200078e00be */
[----:B-1----:R-:W-:Y:S01]  /*14de0*/  IABS R11, R12 ;  /* 0x0000000c000b7213 */ /* 0x002fe20000000000 */
[----:B--2---:R-:W-:-:S03]  /*14df0*/  IMAD.MOV.U32 R16, RZ, RZ, R6 ;  /* 0x000000ffff107224 */ /* 0x004fc600078e0006 */
[----:B------:R-:W1:Y:S01]  /*14e00*/  I2F.RP R6, R11 ;  /* 0x0000000b00067306 */ /* 0x000e620000209400 */
[----:B------:R-:W-:Y:S01]  /*14e10*/  IMAD.MOV.U32 R17, RZ, RZ, R7 ;  /* 0x000000ffff117224 */ /* 0x000fe200078e0007 */
[C---:B----4-:R-:W-:Y:S01]  /*14e20*/  IADD3 R10, PT, PT, R3.reuse, -0x100, RZ ;  /* 0xffffff00030a7810 */ /* 0x050fe20007ffe0ff */
[----:B------:R-:W-:-:S05]  /*14e30*/  VIADD R9, R3, 0xfffffe00 ;  /* 0xfffffe0003097836 */ /* 0x000fca0000000000 */
[----:B------:R-:W-:Y:S01]  /*14e40*/  IABS R5, R9 ;  /* 0x0000000900057213 */ /* 0x000fe20000000000 */
[----:B-1----:R-:W1:Y:S02]  /*14e50*/  MUFU.RCP R6, R6 ;  /* 0x0000000600067308 */ /* 0x002e640000001000 */
[----:B-1----:R-:W-:-:S06]  /*14e60*/  IADD3 R6, PT, PT, R6, 0xffffffe, RZ ;  /* 0x0ffffffe06067810 */ /* 0x002fcc0007ffe0ff */
[----:B------:R-:W1:Y:S02]  /*14e70*/  F2I.FTZ.U32.TRUNC.NTZ R7, R6 ;  /* 0x0000000600077305 */ /* 0x000e64000021f000 */
[----:B-1----:R-:W-:Y:S02]  /*14e80*/  IMAD.MOV R0, RZ, RZ, -R7 ;  /* 0x000000ffff007224 */ /* 0x002fe400078e0a07 */
[----:B------:R-:W-:Y:S02]  /*14e90*/  IMAD.MOV.U32 R6, RZ, RZ, RZ ;  /* 0x000000ffff067224 */ /* 0x000fe400078e00ff */
[----:B------:R-:W-:Y:S01]  /*14ea0*/  IMAD R3, R0, R11, RZ ;  /* 0x0000000b00037224 */ /* 0x000fe200078e02ff */
[----:B------:R-:W-:-:S03]  /*14eb0*/  IABS R0, R10 ;  /* 0x0000000a00007213 */ /* 0x000fc60000000000 */
        /* <DEDUP_REMOVED lines=48> */
[----:B------:R1:W-:Y:S02]  /*151c0*/  STL [R1+0x20], R14 ;  /* 0x0000200e01007387 */ /* 0x0003e40000100800 */
.L_x_2543:
[----:B-1----:R-:W3:Y:S04]  /*151d0*/  LDL R5, [R1+0x20] ;  /* 0x0000200001057983 */ /* 0x002ee80000100800 */
[----:B------:R-:W4:Y:S01]  /*151e0*/  LDL R10, [R1+0x1c] ;  /* 0x00001c00010a7983 */ /* 0x000f220000100800 */
[C---:B------:R-:W-:Y:S01]  /*151f0*/  IMAD.SHL.U32 R0, R50.reuse, 0x20, RZ ;  /* 0x0000002032007824 */ /* 0x040fe200078e00ff */
[----:B------:R-:W-:-:S04]  /*15200*/  SHF.L.U64.HI R3, R50, 0x5, R51 ;  /* 0x0000000532037819 */ /* 0x000fc80000010233 */
[----:B---3--:R-:W-:-:S04]  /*15210*/  IADD3 R8, P1, PT, R0, R5, RZ ;  /* 0x0000000500087210 */ /* 0x008fc80007f3e0ff */
[----:B------:R-:W-:Y:S01]  /*15220*/  IADD3 R6, P2, PT, R8, R0, RZ ;  /* 0x0000000008067210 */ /* 0x000fe20007f5e0ff */
[----:B----4-:R-:W-:-:S03]  /*15230*/  IMAD.X R9, R3, 0x1, R10, P1 ;  /* 0x0000000103097824 */ /* 0x010fc600008e060a */
[-C--:B------:R-:W-:Y:S01]  /*15240*/  IADD3 R12, P1, PT, R6, R0.reuse, RZ ;  /* 0x00000000060c7210 */ /* 0x080fe20007f3e0ff */
[--C-:B------:R-:W-:Y:S02]  /*15250*/  IMAD.X R7, R9, 0x1, R3.reuse, P2 ;  /* 0x0000000109077824 */ /* 0x100fe400010e0603 */
[----:B------:R-:W-:Y:S01]  /*15260*/  IMAD.MOV.U32 R11, RZ, RZ, R10 ;  /* 0x000000ffff0b7224 */ /* 0x000fe200078e000a */
[-C--:B------:R-:W-:Y:S01]  /*15270*/  IADD3 R14, P2, PT, R12, R0.reuse, RZ ;  /* 0x000000000c0e7210 */ /* 0x080fe20007f5e0ff */
[----:B------:R-:W-:Y:S02]  /*15280*/  IMAD.X R13, R7, 0x1, R3, P1 ;  /* 0x00000001070d7824 */ /* 0x000fe400008e0603 */
[----:B------:R-:W-:Y:S01]  /*15290*/  IMAD.MOV.U32 R10, RZ, RZ, R5 ;  /* 0x000000ffff0a7224 */ /* 0x000fe200078e0005 */
[----:B------:R-:W-:Y:S01]  /*152a0*/  IADD3 R16, P1, PT, R14, R0, RZ ;  /* 0x000000000e107210 */ /* 0x000fe20007f3e0ff */
[----:B------:R-:W-:-:S03]  /*152b0*/  IMAD.X R15, R13, 0x1, R3, P2 ;  /* 0x000000010d0f7824 */ /* 0x000fc600010e0603 */
[----:B------:R-:W-:Y:S01]  /*152c0*/  @!PT LDS RZ, [RZ] ;  /* 0x00000000fffff984 */ /* 0x000fe20000000800 */
[----:B------:R-:W-:Y:S01]  /*152d0*/  @!PT LDS RZ, [RZ] ;  /* 0x00000000fffff984 */ /* 0x000fe20000000800 */
[----:B------:R-:W-:Y:S01]  /*152e0*/  @!PT LDS RZ, [RZ] ;  /* 0x00000000fffff984 */ /* 0x000fe20000000800 */
[----:B------:R1:W-:Y:S01]  /*152f0*/  LDGSTS.E.BYPASS.LTC128B.128 [R237+0x2000], desc[UR4][R10.64] ;  /* 0x020000000aed7fae */ /* 0x0003e2000b981a04 */
[----:B------:R-:W-:-:S03]  /*15300*/  IMAD.X R17, R15, 0x1, R3, P1 ;  /* 0x000000010f117824 */ /* 0x000fc600008e0603 */
[----:B------:R3:W-:Y:S04]  /*15310*/  LDGSTS.E.BYPASS.LTC128B.128 [R237+0x2800], desc[UR4][R8.64] ;  /* 0x0280000008ed7fae */ /* 0x0007e8000b981a04 */
[----:B------:R4:W-:Y:S04]  /*15320*/  LDGSTS.E.BYPASS.LTC128B.128 [R237+0x3000], desc[UR4][R6.64] ;  /* 0x0300000006ed7fae */ /* 0x0009e8000b981a04 */
[----:B------:R-:W-:Y:S04]  /*15330*/  LDGSTS.E.BYPASS.LTC128B.128 [R237+0x3800], desc[UR4][R12.64] ;  /* 0x038000000ced7fae */ /* 0x000fe8000b981a04 */
[----:B------:R5:W-:Y:S04]  /*15340*/  LDGSTS.E.BYPASS.LTC128B.128 [R237+0x4000], desc[UR4][R14.64] ;  /* 0x040000000eed7fae */ /* 0x000be8000b981a04 */
[----:B------:R2:W-:Y:S01]  /*15350*/  LDGSTS.E.BYPASS.LTC128B.128 [R237+0x4800], desc[UR4][R16.64] ;  /* 0x0480000010ed7fae */ /* 0x0005e2000b981a04 */
[----:B-1----:R-:W-:-:S04]  /*15360*/  IADD3 R10, P2, PT, R16, R0, RZ ;  /* 0x00000000100a7210 */ /* 0x002fc80007f5e0ff */
[----:B---3--:R-:W-:Y:S01]  /*15370*/  IADD3 R8, P1, PT, R10, R0, RZ ;  /* 0x000000000a087210 */ /* 0x008fe20007f3e0ff */
[----:B------:R-:W-:-:S03]  /*15380*/  IMAD.X R11, R17, 0x1, R3, P2 ;  /* 0x00000001110b7824 */ /* 0x000fc600010e0603 */
[-C--:B----4-:R-:W-:Y:S02]  /*15390*/  IADD3 R6, P2, PT, R8, R0.reuse, RZ ;  /* 0x0000000008067210 */ /* 0x090fe40007f5e0ff */
[----:B------:R-:W-:Y:S01]  /*153a0*/  IADD3.X R9, PT, PT, R11, R3, RZ, P1, !PT ;  /* 0x000000030b097210 */ /* 0x000fe20000ffe4ff */
[----:B------:R1:W-:Y:S04]  /*153b0*/  LDGSTS.E.BYPASS.LTC128B.128 [R237+0x5000], desc[UR4][R10.64] ;  /* 0x050000000aed7fae */ /* 0x0003e8000b981a04 */
[--C-:B------:R-:W-:Y:S01]  /*153c0*/  IMAD.X R7, R9, 0x1, R3.reuse, P2 ;  /* 0x0000000109077824 */ /* 0x100fe200010e0603 */
[-C--:B-----5:R-:W-:Y:S01]  /*153d0*/  IADD3 R14, P1, PT, R6, R0.reuse, RZ ;  /* 0x00000000060e7210 */ /* 0x0a0fe20007f3e0ff */
[----:B------:R3:W-:Y:S03]  /*153e0*/  LDGSTS.E.BYPASS.LTC128B.128 [R237+0x5800], desc[UR4][R8.64] ;  /* 0x0580000008ed7fae */ /* 0x0007e6000b981a04 */
[-C--:B--2---:R-:W-:Y:S01]  /*153f0*/  IADD3 R16, P2, PT, R14, R0.reuse, RZ ;  /* 0x000000000e107210 */ /* 0x084fe20007f5e0ff */
[--C-:B------:R-:W-:Y:S01]  /*15400*/  IMAD.X R15, R7, 0x1, R3.reuse, P1 ;  /* 0x00000001070f7824 */ /* 0x100fe200008e0603 */
[----:B------:R2:W-:Y:S02]  /*15410*/  LDGSTS.E.BYPASS.LTC128B.128 [R237+0x6000], desc[UR4][R6.64] ;  /* 0x0600000006ed7fae */ /* 0x0005e4000b981a04 */
[-C--:B------:R-:W-:Y:S01]  /*15420*/  IADD3 R12, P1, PT, R16, R0.reuse, RZ ;  /* 0x00000000100c7210 */ /* 0x080fe20007f3e0ff */
[--C-:B------:R-:W-:Y:S01]  /*15430*/  IMAD.X R17, R15, 0x1, R3.reuse, P2 ;  /* 0x000000010f117824 */ /* 0x100fe200010e0603 */
[----:B------:R4:W-:Y:S03]  /*15440*/  LDGSTS.E.BYPASS.LTC128B.128 [R237+0x6800], desc[UR4][R14.64] ;  /* 0x068000000eed7fae */ /* 0x0009e6000b981a04 */
[----:B------:R-:W-:Y:S01]  /*15450*/  IMAD.X R13, R17, 0x1, R3, P1 ;  /* 0x00000001110d7824 */ /* 0x000fe200008e0603 */
[----:B------:R4:W-:Y:S04]  /*15460*/  LDGSTS.E.BYPASS.LTC128B.128 [R237+0x7000], desc[UR4][R16.64] ;  /* 0x0700000010ed7fae */ /* 0x0009e8000b981a04 */
[----:B------:R4:W-:Y:S01]  /*15470*/  LDGSTS.E.BYPASS.LTC128B.128 [R237+0x7800], desc[UR4][R12.64] ;  /* 0x078000000ced7fae */ /* 0x0009e2000b981a04 */
[----:B-1----:R-:W-:-:S04]  /*15480*/  IADD3 R10, P2, PT, R12, R0, RZ ;  /* 0x000000000c0a7210 */ /* 0x002fc80007f5e0ff */
[----:B------:R-:W-:Y:S02]  /*15490*/  IADD3.X R11, PT, PT, R13, R3, RZ, P2, !PT ;  /* 0x000000030d0b7210 */ /* 0x000fe400017fe4ff */
[----:B---3--:R-:W-:-:S03]  /*154a0*/  IADD3 R8, P1, PT, R10, R0, RZ ;  /* 0x000000000a087210 */ /* 0x008fc60007f3e0ff */
[----:B------:R3:W-:Y:S01]  /*154b0*/  LDGSTS.E.BYPASS.LTC128B.128 [R237+0x8000], desc[UR4][R10.64] ;  /* 0x080000000aed7fae */ /* 0x0007e2000b981a04 */
[----:B--2---:R-:W-:Y:S01]  /*154c0*/  IADD3 R6, P2, PT, R8, R0, RZ ;  /* 0x0000000008067210 */ /* 0x004fe20007f5e0ff */
[----:B------:R-:W-:-:S03]  /*154d0*/  IMAD.X R9, R11, 0x1, R3, P1 ;  /* 0x000000010b097824 */ /* 0x000fc600008e0603 */
[----:B----4-:R-:W-:Y:S01]  /*154e0*/  IADD3 R14, P1, PT, R6, R0, RZ ;  /* 0x00000000060e7210 */ /* 0x010fe20007f3e0ff */
[--C-:B------:R-:W-:Y:S01]  /*154f0*/  IMAD.X R7, R9, 0x1, R3.reuse, P2 ;  /* 0x0000000109077824 */ /* 0x100fe200010e0603 */
[----:B------:R3:W-:Y:S03]  /*15500*/  LDGSTS.E.BYPASS.LTC128B.128 [R237+0x8800], desc[UR4][R8.64] ;  /* 0x0880000008ed7fae */ /* 0x0007e6000b981a04 */
[----:B------:R-:W-:Y:S01]  /*15510*/  IMAD.X R15, R7, 0x1, R3, P1 ;  /* 0x00000001070f7824 */ /* 0x000fe200008e0603 */
[----:B------:R3:W-:Y:S04]  /*15520*/  LDGSTS.E.BYPASS.LTC128B.128 [R237+0x9000], desc[UR4][R6.64] ;  /* 0x0900000006ed7fae */ /* 0x0007e8000b981a04 */
[----:B------:R3:W-:Y:S04]  /*15530*/  LDGSTS.E.BYPASS.LTC128B.128 [R237+0x9800], desc[UR4][R14.64] ;  /* 0x098000000eed7fae */ /* 0x0007e8000b981a04 */
[----:B------:R-:W0:Y:S02]  /*15540*/  LDGDEPBAR ;  /* 0x00000000000079af */ /* 0x000e240000000000 */
.L_x_2541:
[----:B------:R-:W-:Y:S01]  /*15550*/  IMAD.SHL.U32 R0, R188, 0x2, RZ ;  /* 0x00000002bc007824 */ /* 0x000fe200078e00ff */
[----:B------:R-:W2:Y:S04]  /*15560*/  LDCU UR7, c[0x0][0x45c] ;  /* 0x00008b80ff0777ac */ /* 0x000ea80008000800 */
[----:B------:R-:W-:-:S05]  /*15570*/  LOP3.LUT R0, R0, 0x6, RZ, 0xc0, !PT ;  /* 0x0000000600007812 */ /* 0x000fca00078ec0ff */
[----:B------:R-:W-:-:S04]  /*15580*/  IMAD R0, R187, 0x100, R0 ;  /* 0x00000100bb007824 */ /* 0x000fc800078e0200 */
[C---:B------:R-:W-:Y:S02]  /*15590*/  VIADD R3, R0.reuse, 0xffffff00 ;  /* 0xffffff0000037836 */ /* 0x040fe40000000000 */
[C---:B-1----:R-:W-:Y:S02]  /*155a0*/  VIADD R5, R0.reuse, 0xffffff01 ;  /* 0xffffff0100057836 */ /* 0x042fe40000000000 */
[C---:B---3--:R-:W-:Y:S01]  /*155b0*/  VIADD R6, R0.reuse, 0xffffffd0 ;  /* 0xffffffd000067836 */ /* 0x048fe20000000000 */
[C---:B------:R-:W-:Y:S01]  /*155c0*/  ISETP.GE.AND P2, PT, R3.reuse, R2, PT ;  /* 0x000000020300720c */ /* 0x040fe20003f46270 */
[C---:B------:R-:W-:Y:S01]  /*155d0*/  VIADD R7, R0.reuse, 0xfffffff8 ;  /* 0xfffffff800077836 */ /* 0x040fe20000000000 */
[-C--:B------:R-:W-:Y:S01]  /*155e0*/  ISETP.GE.AND P1, PT, R3, R4.reuse, PT ;  /* 0x000000040300720c */ /* 0x080fe20003f26270 */
[----:B------:R-:W-:Y:S01]  /*155f0*/  VIADD R3, R0, 0xffffff08 ;  /* 0xffffff0800037836 */ /* 0x000fe20000000000 */
[----:B------:R-:W-:Y:S02]  /*15600*/  ISETP.GE.AND P4, PT, R5, R4, PT ;  /* 0x000000040500720c */ /* 0x000fe40003f86270 */
[----:B------:R-:W-:-:S02]  /*15610*/  FSEL R20, R183, -INF , !P1 ;  /* 0xff800000b7147808 */ /* 0x000fc40004800000 */
[C---:B------:R-:W-:Y:S02]  /*15620*/  ISETP.GE.AND P5, PT, R3.reuse, R2, PT ;  /* 0x000000020300720c */ /* 0x040fe40003fa6270 */
[----:B------:R-:W-:Y:S01]  /*15630*/  ISETP.GE.AND P1, PT, R3, R4, PT ;  /* 0x000000040300720c */ /* 0x000fe20003f26270 */
[----:B------:R-:W-:Y:S01]  /*15640*/  VIADD R3, R0, 0xffffff10 ;  /* 0xffffff1000037836 */ /* 0x000fe20000000000 */
[----:B------:R-:W-:Y:S02]  /*15650*/  FSEL R23, R182, -INF , !P4 ;  /* 0xff800000b6177808 */ /* 0x000fe40006000000 */
[----:B------:R-:W-:Y:S02]  /*15660*/  FSEL R22, R179, -INF , !P1 ;  /* 0xff800000b3167808 */ /* 0x000fe40004800000 */
[-C--:B------:R-:W-:Y:S01]  /*15670*/  ISETP.GE.AND P3, PT, R5, R2.reuse, PT ;  /* 0x000000020500720c */ /* 0x080fe20003f66270 */
        /* <DEDUP_REMOVED lines=188> */
[----:B------:R-:W-:-:S02]  /*16240*/  FSEL R190, R155, -INF , !P1 ;  /* 0xff8000009bbe7808 */ /* 0x000fc40004800000 */
[C---:B------:R-:W-:Y:S02]  /*16250*/  ISETP.GE.AND P3, PT, R5.reuse, R2, PT ;  /* 0x000000020500720c */ /* 0x040fe40003f66270 */
[----:B------:R-:W-:Y:S01]  /*16260*/  ISETP.GE.AND P2, PT, R5, R4, PT ;  /* 0x000000040500720c */ /* 0x000fe20003f46270 */
        /* <DEDUP_REMOVED lines=40> */
[----:B------:R-:W-:Y:S01]  /*164f0*/  VIADD R5, R0, 0xffffffc1 ;  /* 0xffffffc100057836 */ /* 0x000fe20000000000 */
[C---:B------:R-:W-:Y:S02]  /*16500*/  ISETP.GE.AND P4, PT, R3.reuse, R2, PT ;  /* 0x000000020300720c */ /* 0x040fe40003f86270 */
[----:B------:R-:W-:Y:S02]  /*16510*/  ISETP.GE.AND P1, PT, R3, R4, PT ;  /* 0x000000040300720c */ /* 0x000fe40003f26270 */
        /* <DEDUP_REMOVED lines=46> */
[----:B------:R-:W-:Y:S02]  /*16800*/  FMNMX3.FTZ R36, R36, R140, R143, !PT ;  /* 0x0000008c24247276 */ /* 0x000fe4000781008f */
        /* <DEDUP_REMOVED lines=57> */
[----:B------:R-:W-:Y:S02]  /*16ba0*/  FMNMX3.FTZ R36, R36, R236, R249, !PT ;  /* 0x000000ec24247276 */ /* 0x000fe400078100f9 */
[----:B------:R-:W-:Y:S02]  /*16bb0*/  FSEL R251, R41, -INF , !P3 ;  /* 0xff80000029fb7808 */ /* 0x000fe40005800000 */
[----:B------:R-:W-:Y:S02]  /*16bc0*/  FSEL R250, R30, -INF , !P2 ;  /* 0xff8000001efa7808 */ /* 0x000fe40005000000 */
[----:B------:R-:W-:-:S02]  /*16bd0*/  FMNMX3.FTZ R0, R0, R229, R231, !PT ;  /* 0x000000e500007276 */ /* 0x000fc400078100e7 */
[----:B------:R-:W-:Y:S02]  /*16be0*/  FSEL R245, R35, -INF , !P4 ;  /* 0xff80000023f57808 */ /* 0x000fe40006000000 */
[-C--:B------:R-:W-:Y:S02]  /*16bf0*/  ISETP.GE.AND P3, PT, R6, R2.reuse, PT ;  /* 0x000000020600720c */ /* 0x080fe40003f66270 */
[----:B------:R-:W-:Y:S02]  /*16c00*/  ISETP.GE.AND P2, PT, R7, R2, PT ;  /* 0x000000020700720c */ /* 0x000fe40003f46270 */
[----:B------:R-:W-:Y:S02]  /*16c10*/  FSEL R179, R33, -INF , !P5 ;  /* 0xff80000021b37808 */ /* 0x000fe40006800000 */
[----:B------:R-:W-:Y:S02]  /*16c20*/  FMNMX3.FTZ R36, R36, R247, R246, !PT ;  /* 0x000000f724247276 */ /* 0x000fe400078100f6 */
[----:B------:R-:W-:-:S02]  /*16c30*/  FSEL R248, R34, -INF , !P1 ;  /* 0xff80000022f87808 */ /* 0x000fc40004800000 */
[----:B------:R-:W-:Y:S02]  /*16c40*/  FMNMX3.FTZ R0, R0, R230, R244, !PT ;  /* 0x000000e600007276 */ /* 0x000fe400078100f4 */
[----:B------:R-:W-:Y:S02]  /*16c50*/  ISETP.GE.AND P1, PT, R5, R2, PT ;  /* 0x000000020500720c */ /* 0x000fe40003f26270 */
[----:B------:R-:W-:Y:S02]  /*16c60*/  FSEL R185, R29, -INF , !P3 ;  /* 0xff8000001db97808 */ /* 0x000fe40005800000 */
[----:B------:R-:W-:Y:S02]  /*16c70*/  FSEL R188, R26, -INF , !P2 ;  /* 0xff8000001abc7808 */ /* 0x000fe40005000000 */
[----:B------:R-:W-:Y:S02]  /*16c80*/  FMNMX3.FTZ R36, R36, R245, R179, !PT ;  /* 0x000000f524247276 */ /* 0x000fe400078100b3 */
[----:B------:R-:W-:-:S02]  /*16c90*/  FMNMX3.FTZ R0, R0, R243, R242, !PT ;  /* 0x000000f300007276 */ /* 0x000fc400078100f2 */
[----:B------:R-:W-:Y:S02]  /*16ca0*/  FSEL R194, R19, -INF , !P1 ;  /* 0xff80000013c27808 */ /* 0x000fe40004800000 */
[----:B------:R-:W-:Y:S02]  /*16cb0*/  FMNMX3.FTZ R36, R36, R185, R188, !PT ;  /* 0x000000b924247276 */ /* 0x000fe400078100bc */
[----:B------:R-:W-:Y:S02]  /*16cc0*/  FMNMX3.FTZ R0, R0, R241, R252, !PT ;  /* 0x000000f100007276 */ /* 0x000fe400078100fc */
[----:B------:R-:W-:Y:S02]  /*16cd0*/  FMNMX.FTZ R36, R194, R36, !PT ;  /* 0x00000024c2247209 */ /* 0x000fe40007810000 */
[-C--:B------:R-:W-:Y:S02]  /*16ce0*/  ISETP.GE.AND P3, PT, R6, R4.reuse, PT ;  /* 0x000000040600720c */ /* 0x080fe40003f66270 */
[----:B------:R-:W-:-:S02]  /*16cf0*/  ISETP.GE.AND P2, PT, R7, R4, PT ;  /* 0x000000040700720c */ /* 0x000fc40003f46270 */
[----:B------:R-:W-:Y:S02]  /*16d00*/  FSEL R193, R32, -INF , !P6 ;  /* 0xff80000020c17808 */ /* 0x000fe40007000000 */
[----:B------:R-:W-:Y:S02]  /*16d10*/  FMNMX3.FTZ R0, R0, R251, R250, !PT ;  /* 0x000000fb00007276 */ /* 0x000fe400078100fa */
[----:B------:R-:W-:Y:S02]  /*16d20*/  ISETP.GE.AND P1, PT, R5, R4, PT ;  /* 0x000000040500720c */ /* 0x000fe40003f26270 */
[----:B------:R-:W1:Y:S01]  /*16d30*/  SHFL.BFLY PT, R5, R36, 0x2, 0x1f ;  /* 0x0c401f0024057f89 */ /* 0x000e6200000e0000 */
[----:B------:R-:W-:Y:S02]  /*16d40*/  FSEL R180, R31, -INF , !P3 ;  /* 0xff8000001fb47808 */ /* 0x000fe40005800000 */
        /* <DEDUP_REMOVED lines=9> */
[----:B---3--:R-:W-:Y:S02]  /*16de0*/  FMNMX.FTZ R3, R0, R3, !PT ;  /* 0x0000000300037209 */ /* 0x008fe40007810000 */
[----:B------:R-:W-:-:S03]  /*16df0*/  LOP3.LUT R0, R158, 0x200, R195, 0xf8, !PT ;  /* 0x000002009e007812 */ /* 0x000fc600078ef8c3 */
[----:B------:R-:W3:Y:S01]  /*16e00*/  SHFL.BFLY PT, R6, R3, 0x1, 0x1f ;  /* 0x0c201f0003067f89 */ /* 0x000ee200000e0000 */
[----:B------:R-:W-:Y:S02]  /*16e10*/  LEA R134, R0, UR6, 0x1 ;  /* 0x0000000600867c11 */ /* 0x000fe4000f8e08ff */
[----:B-1----:R-:W-:-:S03]  /*16e20*/  FMNMX.FTZ R36, R36, R5, !PT ;  /* 0x0000000524247209 */ /* 0x002fc60007810000 */
[----:B------:R-:W-:Y:S01]  /*16e30*/  IMAD.IADD R170, R49, 0x1, R134 ;  /* 0x0000000131aa7824 */ /* 0x000fe200078e0286 */
[----:B------:R-:W-:Y:S01]  /*16e40*/  LDSM.16.MT88.4 R12, [R134+0xa000] ;  /* 0x00a00000860c783b */ /* 0x000fe20000004200 */
[----:B------:R-:W-:Y:S01]  /*16e50*/  VIADD R37, R134, 0xa040 ;  /* 0x0000a04086257836 */ /* 0x000fe20000000000 */
[C---:B------:R-:W-:Y:S01]  /*16e60*/  FSETP.NEU.FTZ.AND P1, PT, R36.reuse, -INF , PT ;  /* 0xff8000002400780b */ /* 0x040fe20003f3d000 */
[----:B--2---:R-:W-:Y:S01]  /*16e70*/  FMUL.FTZ R5, R36, UR7 ;  /* 0x0000000724057c20 */ /* 0x004fe20008410000 */
[----:B------:R-:W1:Y:S04]  /*16e80*/  LDSM.16.MT88.4 R16, [R170+0xa000] ;  /* 0x00a00000aa10783b */ /* 0x000e680000004200 */
[----:B------:R-:W-:-:S05]  /*16e90*/  FSEL R5, R5, RZ, P1 ;  /* 0x000000ff05057208 */ /* 0x000fca0000800000 */
[--C-:B------:R-:W-:Y:S01]  /*16ea0*/  FFMA.FTZ R0, R9, UR7, -R5.reuse ;  /* 0x0000000709007c23 */ /* 0x100fe20008010805 */
[--C-:B------:R-:W-:Y:S01]  /*16eb0*/  FFMA.FTZ R7, R11, UR7, -R5.reuse ;  /* 0x000000070b077c23 */ /* 0x100fe20008010805 */
[----:B---3--:R-:W-:Y:S02]  /*16ec0*/  FMNMX.FTZ R3, R3, R6, !PT ;  /* 0x0000000603037209 */ /* 0x008fe40007810000 */
[----:B------:R2:W-:Y:S01]  /*16ed0*/  MUFU.EX2 R218, R0 ;  /* 0x0000000000da7308 */ /* 0x0005e20000000800 */
[--C-:B------:R-:W-:Y:S01]  /*16ee0*/  FFMA.FTZ R6, R8, UR7, -R5.reuse ;  /* 0x0000000708067c23 */ /* 0x100fe20008010805 */
[----:B------:R-:W-:Y:S01]  /*16ef0*/  FFMA.FTZ R8, R10, UR7, -R5 ;  /* 0x000000070a087c23 */ /* 0x000fe20008010805 */
[C---:B------:R-:W-:Y:S01]  /*16f00*/  FSETP.NEU.FTZ.AND P1, PT, R3.reuse, -INF , PT ;  /* 0xff8000000300780b */ /* 0x040fe20003f3d000 */
[----:B------:R-:W-:Y:S04]  /*16f10*/  MUFU.EX2 R221, R7 ;  /* 0x0000000700dd7308 */ /* 0x000fe80000000800 */
[----:B------:R3:W-:Y:S04]  /*16f20*/  MUFU.EX2 R217, R6 ;  /* 0x0000000600d97308 */ /* 0x0007e80000000800 */
[----:B------:R4:W5:Y:S01]  /*16f30*/  MUFU.EX2 R222, R8 ;  /* 0x0000000800de7308 */ /* 0x0009620000000800 */
[----:B--2---:R-:W-:-:S05]  /*16f40*/  FMUL.FTZ R0, R3, UR7 ;  /* 0x0000000703007c20 */ /* 0x004fca0008410000 */
[----:B------:R-:W-:Y:S01]  /*16f50*/  FSEL R0, R0, RZ, P1 ;  /* 0x000000ff00007208 */ /* 0x000fe20000800000 */
[----:B---3--:R-:W-:-:S04]  /*16f60*/  VIADD R6, R134, 0xa000 ;  /* 0x0000a00086067836 */ /* 0x008fc80000000000 */
[--C-:B------:R-:W-:Y:S01]  /*16f70*/  FFMA.FTZ R9, R20, UR7, -R0.reuse ;  /* 0x0000000714097c23 */ /* 0x100fe20008010800 */
[--C-:B------:R-:W-:Y:S01]  /*16f80*/  FFMA.FTZ R7, R22, UR7, -R0.reuse ;  /* 0x0000000716077c23 */ /* 0x100fe20008010800 */
[----:B------:R-:W-:Y:S02]  /*16f90*/  @P0 VIADD R37, R6, 0xffffffc0 ;  /* 0xffffffc006250836 */ /* 0x000fe40000000000 */
[--C-:B----4-:R-:W-:Y:S01]  /*16fa0*/  FFMA.FTZ R8, R23, UR7, -R0.reuse ;  /* 0x0000000717087c23 */ /* 0x110fe20008010800 */
[----:B------:R-:W-:Y:S01]  /*16fb0*/  FFMA.FTZ R6, R21, UR7, -R0 ;  /* 0x0000000715067c23 */ /* 0x000fe20008010800 */
[----:B------:R-:W-:Y:S01]  /*16fc0*/  MUFU.EX2 R215, R9 ;  /* 0x0000000900d77308 */ /* 0x000fe20000000800 */
[----:B------:R-:W-:Y:S01]  /*16fd0*/  IMAD.IADD R176, R49, 0x1, R37 ;  /* 0x0000000131b07824 */ /* 0x000fe200078e0225 */
[----:B------:R-:W2:Y:S01]  /*16fe0*/  LDSM.16.MT88.4 R32, [R37] ;  /* 0x000000002520783b */ /* 0x000ea20000004200 */
[----:B-----5:R-:W-:Y:S01]  /*16ff0*/  F2FP.F16.F32.PACK_AB R10, R221, R222 ;  /* 0x000000dedd0a723e */ /* 0x020fe200000000ff */
[----:B------:R3:W4:Y:S02]  /*17000*/  MUFU.EX2 R214, R8 ;  /* 0x0000000800d67308 */ /* 0x0007240000000800 */
[----:B------:R-:W5:Y:S02]  /*17010*/  LDSM.16.MT88.4 R28, [R176] ;  /* 0x00000000b01c783b */ /* 0x000f640000004200 */
[----:B------:R1:W-:Y:S04]  /*17020*/  MUFU.EX2 R213, R7 ;  /* 0x0000000700d57308 */ /* 0x0003e80000000800 */
[----:B------:R-:W1:Y:S01]  /*17030*/  MUFU.EX2 R224, R6 ;  /* 0x0000000600e07308 */ /* 0x000e620000000800 */
[----:B---3--:R-:W-:-:S02]  /*17040*/  F2FP.F16.F32.PACK_AB R8, R217, R218 ;  /* 0x000000dad908723e */ /* 0x008fc400000000ff */
[----:B----4-:R-:W-:Y:S01]  /*17050*/  F2FP.F16.F32.PACK_AB R9, R214, R215 ;  /* 0x000000d7d609723e */ /* 0x010fe200000000ff */
[--C-:B-1----:R-:W-:Y:S01]  /*17060*/  FFMA.FTZ R7, R24, UR7, -R5.reuse ;  /* 0x0000000718077c23 */ /* 0x102fe20008010805 */
[----:B------:R-:W-:Y:S01]  /*17070*/  F2FP.F16.F32.PACK_AB R11, R224, R213 ;  /* 0x000000d5e00b723e */ /* 0x000fe200000000ff */
[--C-:B------:R-:W-:Y:S02]  /*17080*/  FFMA.FTZ R6, R25, UR7, -R5.reuse ;  /* 0x0000000719067c23 */ /* 0x100fe40008010805 */
[----:B------:R1:W-:Y:S01]  /*17090*/  MUFU.EX2 R220, R7 ;  /* 0x0000000700dc7308 */ /* 0x0003e20000000800 */
[----:B------:R-:W-:Y:S03]  /*170a0*/  LDSM.16.MT88.4 R24, [R134+0xa800] ;  /* 0x00a800008618783b */ /* 0x000fe60000004200 */
[----:B------:R3:W4:Y:S01]  /*170b0*/  MUFU.EX2 R216, R6 ;  /* 0x0000000600d87308 */ /* 0x0007220000000800 */
[C---:B------:R-:W-:Y:S08]  /*170c0*/  HMMA.16816.F32 R44, R8.reuse, R16, RZ ;  /* 0x00000010082c723c */ /* 0x040ff000000018ff */
[----:B------:R-:W-:Y:S01]  /*170d0*/  HMMA.16816.F32 R20, R8, R18, RZ ;  /* 0x000000120814723c */ /* 0x000fe200000018ff */
[----:B------:R-:W4:Y:S01]  /*170e0*/  LDSM.16.MT88.4 R16, [R170+0xa800] ;  /* 0x00a80000aa10783b */ /* 0x000f220000004200 */
[--C-:B-1----:R-:W-:Y:S01]  /*170f0*/  FFMA.FTZ R7, R38, UR7, -R5.reuse ;  /* 0x0000000726077c23 */ /* 0x102fe20008010805 */
[----:B---3--:R-:W-:-:S03]  /*17100*/  FFMA.FTZ R6, R39, UR7, -R5 ;  /* 0x0000000727067c23 */ /* 0x008fc60008010805 */
[----:B------:R1:W-:Y:S02]  /*17110*/  MUFU.EX2 R223, R7 ;  /* 0x0000000700df7308 */ /* 0x0003e40000000800 */
[C---:B------:R-:W-:Y:S01]  /*17120*/  HMMA.16816.F32 R40, R8.reuse, R12, RZ ;  /* 0x0000000c0828723c */ /* 0x040fe200000018ff */
[--C-:B------:R-:W-:Y:S01]  /*17130*/  FFMA.FTZ R12, R53, UR7, -R0.reuse ;  /* 0x00000007350c7c23 */ /* 0x100fe20008010800 */
[----:B------:R3:W4:Y:S04]  /*17140*/  MUFU.EX2 R219, R6 ;  /* 0x0000000600db7308 */ /* 0x0007280000000800 */
[----:B------:R5:W-:Y:S02]  /*17150*/  MUFU.EX2 R211, R12 ;  /* 0x0000000c00d37308 */ /* 0x000be40000000800 */
[----:B--2---:R-:W-:Y:S01]  /*17160*/  HMMA.16816.F32 R56, R8, R32, RZ ;  /* 0x000000200838723c */ /* 0x004fe200000018ff */
[--C-:B-1----:R-:W-:Y:S01]  /*17170*/  FFMA.FTZ R7, R55, UR7, -R0.reuse ;  /* 0x0000000737077c23 */ /* 0x102fe20008010800 */
[----:B---3--:R-:W-:-:S03]  /*17180*/  FFMA.FTZ R6, R52, UR7, -R0 ;  /* 0x0000000734067c23 */ /* 0x008fc60008010800 */
[----:B------:R1:W-:Y:S03]  /*17190*/  MUFU.EX2 R210, R7 ;  /* 0x0000000700d27308 */ /* 0x0003e60000000800 */
[----:B------:R-:W-:Y:S01]  /*171a0*/  HMMA.16816.F32 R64, R8, R34, RZ ;  /* 0x000000220840723c */ /* 0x000fe200000018ff */
[----:B------:R-:W2:Y:S01]  /*171b0*/  LDSM.16.MT88.4 R32, [R176+0x800] ;  /* 0x00080000b020783b */ /* 0x000ea20000004200 */
[----:B-----5:R-:W-:Y:S01]  /*171c0*/  FFMA.FTZ R12, R90, UR7, -R0 ;  /* 0x000000075a0c7c23 */ /* 0x020fe20008010800 */
[----:B------:R3:W5:Y:S01]  /*171d0*/  MUFU.EX2 R209, R6 ;  /* 0x0000000600d17308 */ /* 0x0007620000000800 */
[----:B------:R-:W-:-:S03]  /*171e0*/  IMAD.MOV.U32 R90, RZ, RZ, R188 ;  /* 0x000000ffff5a7224 */ /* 0x000fc600078e00bc */
[----:B------:R4:W-:Y:S01]  /*171f0*/  MUFU.EX2 R195, R12 ;  /* 0x0000000c00c37308 */ /* 0x0009e20000000800 */
[----:B------:R-:W-:Y:S01]  /*17200*/  HMMA.16816.F32 R48, R8, R14, RZ ;  /* 0x0000000e0830723c */ /* 0x000fe200000018ff */
[----:B-1----:R-:W-:-:S07]  /*17210*/  FFMA.FTZ R7, R76, UR7, -R5 ;  /* 0x000000074c077c23 */ /* 0x002fce0008010805 */
[C---:B------:R-:W-:Y:S01]  /*17220*/  HMMA.16816.F32 R72, R8.reuse, R28, RZ ;  /* 0x0000001c0848723c */ /* 0x040fe200000018ff */
[----:B---3--:R-:W-:Y:S01]  /*17230*/  FFMA.FTZ R6, R54, UR7, -R0 ;  /* 0x0000000736067c23 */ /* 0x008fe20008010800 */
[----:B------:R1:W-:Y:S01]  /*17240*/  MUFU.EX2 R204, R7 ;  /* 0x0000000700cc7308 */ /* 0x0003e20000000800 */
[----:B------:R-:W3:Y:S03]  /*17250*/  LDSM.16.MT88.4 R52, [R37+0x800] ;  /* 0x000800002534783b */ /* 0x000ee60000004200 */
[----:B------:R-:W2:Y:S01]  /*17260*/  MUFU.EX2 R212, R6 ;  /* 0x0000000600d47308 */ /* 0x000ea20000000800 */
[----:B----4-:R-:W-:Y:S01]  /*17270*/  LDSM.16.MT88.4 R12, [R37+0x1000] ;  /* 0x00100000250c783b */ /* 0x010fe20000004200 */
[----:B------:R-:W-:Y:S01]  /*17280*/  HMMA.16816.F32 R60, R8, R30, RZ ;  /* 0x0000001e083c723c */ /* 0x000fe200000018ff */
[----:B------:R-:W-:Y:S02]  /*17290*/  F2FP.F16.F32.PACK_AB R8, R220, R216 ;  /* 0x000000d8dc08723e */ /* 0x000fe400000000ff */
[----:B------:R-:W-:-:S02]  /*172a0*/  F2FP.F16.F32.PACK_AB R10, R223, R219 ;  /* 0x000000dbdf0a723e */ /* 0x000fc400000000ff */
[----:B-----5:R-:W-:Y:S01]  /*172b0*/  F2FP.F16.F32.PACK_AB R9, R211, R209 ;  /* 0x000000d1d309723e */ /* 0x020fe200000000ff */
[----:B-1----:R-:W-:Y:S01]  /*172c0*/  FFMA.FTZ R7, R89, UR7, -R5 ;  /* 0x0000000759077c23 */ /* 0x002fe20008010805 */
[----:B------:R-:W-:Y:S01]  /*172d0*/  IMAD.MOV.U32 R89, RZ, RZ, R179 ;  /* 0x000000ffff597224 */ /* 0x000fe200078e00b3 */
[----:B--2---:R-:W-:Y:S01]  /*172e0*/  F2FP.F16.F32.PACK_AB R11, R212, R210 ;  /* 0x000000d2d40b723e */ /* 0x004fe200000000ff */
[----:B------:R-:W-:Y:S01]  /*172f0*/  FFMA.FTZ R6, R68, UR7, -R5 ;  /* 0x0000000744067c23 */ /* 0x000fe20008010805 */
[----:B------:R1:W-:Y:S04]  /*17300*/  MUFU.EX2 R202, R7 ;  /* 0x0000000700ca7308 */ /* 0x0003e80000000800 */
[----:B------:R2:W4:Y:S01]  /*17310*/  MUFU.EX2 R200, R6 ;  /* 0x0000000600c87308 */ /* 0x0005220000000800 */
[C---:B------:R-:W-:Y:S01]  /*17320*/  HMMA.16816.F32 R68, R8.reuse, R16, R44 ;  /* 0x000000100844723c */ /* 0x040fe2000000182c */
[----:B------:R-:W5:Y:S07]  /*17330*/  LDSM.16.MT88.4 R44, [R134+0xb000] ;  /* 0x00b00000862c783b */ /* 0x000f6e0000004200 */
[----:B------:R-:W-:Y:S01]  /*17340*/  HMMA.16816.F32 R84, R8, R24, R40 ;  /* 0x000000180854723c */ /* 0x000fe20000001828 */
[----:B-1----:R-:W-:Y:S01]  /*17350*/  FFMA.FTZ R7, R92, UR7, -R0 ;  /* 0x000000075c077c23 */ /* 0x002fe20008010800 */
[----:B------:R-:W-:-:S02]  /*17360*/  IMAD.MOV.U32 R92, RZ, RZ, R194 ;  /* 0x000000ffff5c7224 */ /* 0x000fc400078e00c2 */
[--C-:B--2---:R-:W-:Y:S01]  /*17370*/  FFMA.FTZ R6, R77, UR7, -R5.reuse ;  /* 0x000000074d067c23 */ /* 0x104fe20008010805 */
[----:B------:R1:W-:Y:S01]  /*17380*/  MUFU.EX2 R194, R7 ;  /* 0x0000000700c27308 */ /* 0x0003e20000000800 */
[----:B------:R-:W2:Y:S02]  /*17390*/  LDSM.16.MT88.4 R76, [R170+0xb000] ;  /* 0x00b00000aa4c783b */ /* 0x000ea40000004200 */
[C---:B------:R-:W-:Y:S01]  /*173a0*/  HMMA.16816.F32 R80, R8.reuse, R26, R48 ;  /* 0x0000001a0850723c */ /* 0x040fe20000001830 */
[----:B------:R4:W5:Y:S07]  /*173b0*/  MUFU.EX2 R198, R6 ;  /* 0x0000000600c67308 */ /* 0x00096e0000000800 */
[----:B------:R-:W-:Y:S01]  /*173c0*/  HMMA.16816.F32 R24, R8, R18, R20 ;  /* 0x000000120818723c */ /* 0x000fe20000001814 */
[----:B------:R-:W2:Y:S01]  /*173d0*/  LDSM.16.MT88.4 R16, [R176+0x1000] ;  /* 0x00100000b010783b */ /* 0x000ea20000004200 */
[----:B-1----:R-:W-:Y:S01]  /*173e0*/  FFMA.FTZ R7, R95, UR7, -R5 ;  /* 0x000000075f077c23 */ /* 0x002fe20008010805 */
[----:B----4-:R-:W-:-:S05]  /*173f0*/  FFMA.FTZ R6, R91, UR7, -R0 ;  /* 0x000000075b067c23 */ /* 0x010fca0008010800 */
[----:B------:R-:W-:Y:S01]  /*17400*/  HMMA.16816.F32 R28, R8, R32, R72 ;  /* 0x00000020081c723c */ /* 0x000fe20000001848 */
[----:B------:R1:W-:Y:S01]  /*17410*/  MUFU.EX2 R188, R7 ;  /* 0x0000000700bc7308 */ /* 0x0003e20000000800 */
[----:B------:R-:W-:-:S03]  /*17420*/  IMAD.MOV.U32 R91, RZ, RZ, R185 ;  /* 0x000000ffff5b7224 */ /* 0x000fc600078e00b9 */
[----:B------:R4:W5:Y:S03]  /*17430*/  MUFU.EX2 R196, R6 ;  /* 0x0000000600c47308 */ /* 0x0009660000000800 */
[----:B---3--:R-:W-:Y:S01]  /*17440*/  HMMA.16816.F32 R20, R8, R52, R56 ;  /* 0x000000340814723c */ /* 0x008fe20000001838 */
[----:B-1----:R-:W-:-:S07]  /*17450*/  FFMA.FTZ R7, R96, UR7, -R5 ;  /* 0x0000000760077c23 */ /* 0x002fce0008010805 */
[C---:B------:R-:W-:Y:S01]  /*17460*/  HMMA.16816.F32 R40, R8.reuse, R54, R64 ;  /* 0x000000360828723c */ /* 0x040fe20000001840 */
[----:B------:R-:W-:Y:S01]  /*17470*/  LDSM.16.MT88.4 R52, [R170+0xb800] ;  /* 0x00b80000aa34783b */ /* 0x000fe20000004200 */
[----:B----4-:R-:W-:Y:S01]  /*17480*/  FFMA.FTZ R6, R93, UR7, -R0 ;  /* 0x000000075d067c23 */ /* 0x010fe20008010800 */
[----:B------:R-:W-:Y:S01]  /*17490*/  IMAD.MOV.U32 R93, RZ, RZ, R193 ;  /* 0x000000ffff5d7224 */ /* 0x000fe200078e00c1 */
[----:B------:R1:W-:Y:S04]  /*174a0*/  MUFU.EX2 R185, R7 ;  /* 0x0000000700b97308 */ /* 0x0003e80000000800 */
[----:B------:R-:W-:Y:S01]  /*174b0*/  HMMA.16816.F32 R32, R8, R34, R60 ;  /* 0x000000220820723c */ /* 0x000fe2000000183c */
[----:B------:R-:W3:Y:S01]  /*174c0*/  MUFU.EX2 R193, R6 ;  /* 0x0000000600c17308 */ /* 0x000ee20000000800 */
[----:B------:R-:W-:-:S02]  /*174d0*/  F2FP.F16.F32.PACK_AB R8, R204, R200 ;  /* 0x000000c8cc08723e */ /* 0x000fc400000000ff */
[----:B-----5:R-:W-:Y:S02]  /*174e0*/  F2FP.F16.F32.PACK_AB R10, R202, R198 ;  /* 0x000000c6ca0a723e */ /* 0x020fe400000000ff */
[----:B------:R-:W-:Y:S01]  /*174f0*/  F2FP.F16.F32.PACK_AB R9, R195, R196 ;  /* 0x000000c4c309723e */ /* 0x000fe200000000ff */
[----:B-1----:R-:W-:Y:S01]  /*17500*/  FFMA.FTZ R7, R100, UR7, -R0 ;  /* 0x0000000764077c23 */ /* 0x002fe20008010800 */
[----:B---3--:R-:W-:Y:S01]  /*17510*/  F2FP.F16.F32.PACK_AB R11, R193, R194 ;  /* 0x000000c2c10b723e */ /* 0x008fe200000000ff */
[----:B------:R-:W-:Y:S02]  /*17520*/  FFMA.FTZ R6, R94, UR7, -R5 ;  /* 0x000000075e067c23 */ /* 0x000fe40008010805 */
[----:B------:R1:W-:Y:S04]  /*17530*/  MUFU.EX2 R179, R7 ;  /* 0x0000000700b37308 */ /* 0x0003e80000000800 */
[----:B------:R-:W-:Y:S01]  /*17540*/  HMMA.16816.F32 R48, R8, R44, R84 ;  /* 0x0000002c0830723c */ /* 0x000fe20000001854 */
[----:B------:R-:W-:-:S02]  /*17550*/  IMAD.MOV.U32 R86, RZ, RZ, R183 ;  /* 0x000000ffff567224 */ /* 0x000fc400078e00b7 */
[----:B------:R3:W4:Y:S01]  /*17560*/  MUFU.EX2 R183, R6 ;  /* 0x0000000600b77308 */ /* 0x0007220000000800 */
[----:B------:R-:W-:Y:S02]  /*17570*/  IMAD.MOV.U32 R85, RZ, RZ, R187 ;  /* 0x000000ffff557224 */ /* 0x000fe400078e00bb */
[----:B------:R-:W-:Y:S02]  /*17580*/  IMAD.MOV.U32 R87, RZ, RZ, R180 ;  /* 0x000000ffff577224 */ /* 0x000fe400078e00b4 */
[----:B------:R-:W-:Y:S01]  /*17590*/  HMMA.16816.F32 R56, R8, R46, R80 ;  /* 0x0000002e0838723c */ /* 0x000fe20000001850 */
[----:B------:R-:W5:Y:S01]  /*175a0*/  LDSM.16.MT88.4 R44, [R134+0xb800] ;  /* 0x00b80000862c783b */ /* 0x000f620000004200 */
[----:B-1----:R-:W-:-:S04]  /*175b0*/  FFMA.FTZ R7, R103, UR7, -R5 ;  /* 0x0000000767077c23 */ /* 0x002fc80008010805 */
[----:B------:R1:W-:Y:S02]  /*175c0*/  MUFU.EX2 R174, R7 ;  /* 0x0000000700ae7308 */ /* 0x0003e40000000800 */
[C---:B------:R-:W-:Y:S01]  /*175d0*/  HMMA.16816.F32 R64, R8.reuse, R12, R20 ;  /* 0x0000000c0840723c */ /* 0x040fe20000001814 */
[--C-:B---3--:R-:W-:Y:S01]  /*175e0*/  FFMA.FTZ R6, R97, UR7, -R5.reuse ;  /* 0x0000000761067c23 */ /* 0x108fe20008010805 */
[----:B------:R-:W-:Y:S01]  /*175f0*/  FFMA.FTZ R12, R101, UR7, -R0 ;  /* 0x00000007650c7c23 */ /* 0x000fe20008010800 */
[----:B------:R-:W3:Y:S02]  /*17600*/  LDSM.16.MT88.4 R20, [R176+0x1800] ;  /* 0x00180000b014783b */ /* 0x000ee40000004200 */
[----:B------:R4:W5:Y:S03]  /*17610*/  MUFU.EX2 R187, R6 ;  /* 0x0000000600bb7308 */ /* 0x0009660000000800 */
[----:B--2---:R-:W-:Y:S01]  /*17620*/  HMMA.16816.F32 R60, R8, R78, R24 ;  /* 0x0000004e083c723c */ /* 0x004fe20000001818 */
[----:B------:R2:W-:Y:S01]  /*17630*/  MUFU.EX2 R180, R12 ;  /* 0x0000000c00b47308 */ /* 0x0005e20000000800 */
[----:B------:R-:W3:Y:S01]  /*17640*/  LDSM.16.MT88.4 R24, [R37+0x1800] ;  /* 0x001800002518783b */ /* 0x000ee20000004200 */
[----:B-1----:R-:W-:-:S05]  /*17650*/  FFMA.FTZ R7, R107, UR7, -R5 ;  /* 0x000000076b077c23 */ /* 0x002fca0008010805 */
[----:B------:R-:W-:Y:S01]  /*17660*/  HMMA.16816.F32 R28, R8, R16, R28 ;  /* 0x00000010081c723c */ /* 0x000fe2000000181c */
[----:B------:R1:W-:Y:S01]  /*17670*/  MUFU.EX2 R175, R7 ;  /* 0x0000000700af7308 */ /* 0x0003e20000000800 */
[----:B----4-:R-:W-:-:S04]  /*17680*/  FFMA.FTZ R6, R98, UR7, -R0 ;  /* 0x0000000762067c23 */ /* 0x010fc80008010800 */
[----:B------:R4:W5:Y:S02]  /*17690*/  MUFU.EX2 R177, R6 ;  /* 0x0000000600b17308 */ /* 0x0009640000000800 */
[----:B------:R-:W-:Y:S01]  /*176a0*/  HMMA.16816.F32 R68, R8, R76, R68 ;  /* 0x0000004c0844723c */ /* 0x000fe20000001844 */
[----:B--2---:R-:W-:-:S04]  /*176b0*/  FFMA.FTZ R12, R108, UR7, -R0 ;  /* 0x000000076c0c7c23 */ /* 0x004fc80008010800 */
[----:B------:R2:W-:Y:S01]  /*176c0*/  MUFU.EX2 R163, R12 ;  /* 0x0000000c00a37308 */ /* 0x0005e20000000800 */
[--C-:B-1----:R-:W-:Y:S02]  /*176d0*/  FFMA.FTZ R7, R110, UR7, -R0.reuse ;  /* 0x000000076e077c23 */ /* 0x102fe40008010800 */
[----:B------:R-:W-:Y:S01]  /*176e0*/  HMMA.16816.F32 R72, R8, R14, R40 ;  /* 0x0000000e0848723c */ /* 0x000fe20000001828 */
[----:B------:R-:W1:Y:S01]  /*176f0*/  LDSM.16.MT88.4 R40, [R134+0xc000] ;  /* 0x00c000008628783b */ /* 0x000e620000004200 */
[----:B------:R3:W-:Y:S01]  /*17700*/  MUFU.EX2 R167, R7 ;  /* 0x0000000700a77308 */ /* 0x0007e20000000800 */
[----:B----4-:R-:W-:-:S05]  /*17710*/  FFMA.FTZ R6, R99, UR7, -R0 ;  /* 0x0000000763067c23 */ /* 0x010fca0008010800 */
[----:B------:R-:W-:Y:S01]  /*17720*/  HMMA.16816.F32 R16, R8, R18, R32 ;  /* 0x000000120810723c */ /* 0x000fe20000001820 */
[----:B------:R-:W4:Y:S01]  /*17730*/  MUFU.EX2 R178, R6 ;  /* 0x0000000600b27308 */ /* 0x000f220000000800 */
[----:B------:R-:W-:Y:S01]  /*17740*/  F2FP.F16.F32.PACK_AB R8, R188, R183 ;  /* 0x000000b7bc08723e */ /* 0x000fe200000000ff */
[----:B--2---:R-:W-:Y:S01]  /*17750*/  LDSM.16.MT88.4 R12, [R37+0x2000] ;  /* 0x00200000250c783b */ /* 0x004fe20000004200 */
[----:B-----5:R-:W-:Y:S02]  /*17760*/  F2FP.F16.F32.PACK_AB R10, R185, R187 ;  /* 0x000000bbb90a723e */ /* 0x020fe400000000ff */
[----:B------:R-:W-:Y:S01]  /*17770*/  F2FP.F16.F32.PACK_AB R9, R180, R177 ;  /* 0x000000b1b409723e */ /* 0x000fe200000000ff */
[----:B---3--:R-:W-:-:S04]  /*17780*/  FFMA.FTZ R7, R113, UR7, -R5 ;  /* 0x0000000771077c23 */ /* 0x008fc80008010805 */
[----:B------:R2:W-:Y:S01]  /*17790*/  MUFU.EX2 R156, R7 ;  /* 0x00000007009c7308 */ /* 0x0005e20000000800 */
[----:B----4-:R-:W-:Y:S01]  /*177a0*/  F2FP.F16.F32.PACK_AB R11, R178, R179 ;  /* 0x000000b3b20b723e */ /* 0x010fe200000000ff */
[----:B------:R-:W-:-:S04]  /*177b0*/  FFMA.FTZ R6, R102, UR7, -R5 ;  /* 0x0000000766067c23 */ /* 0x000fc80008010805 */
[----:B------:R3:W4:Y:S02]  /*177c0*/  MUFU.EX2 R172, R6 ;  /* 0x0000000600ac7308 */ /* 0x0007240000000800 */
[----:B------:R-:W-:Y:S01]  /*177d0*/  HMMA.16816.F32 R32, R8, R44, R48 ;  /* 0x0000002c0820723c */ /* 0x000fe20000001830 */
[----:B--2---:R-:W-:-:S07]  /*177e0*/  FFMA.FTZ R7, R114, UR7, -R5 ;  /* 0x0000000772077c23 */ /* 0x004fce0008010805 */
[----:B------:R-:W-:Y:S01]  /*177f0*/  HMMA.16816.F32 R44, R8, R46, R56 ;  /* 0x0000002e082c723c */ /* 0x000fe20000001838 */
[----:B------:R-:W2:Y:S01]  /*17800*/  LDSM.16.MT88.4 R56, [R170+0xc000] ;  /* 0x00c00000aa38783b */ /* 0x000ea20000004200 */
[----:B------:R5:W-:Y:S01]  /*17810*/  MUFU.EX2 R157, R7 ;  /* 0x00000007009d7308 */ /* 0x000be20000000800 */
[----:B---3--:R-:W-:-:S04]  /*17820*/  FFMA.FTZ R6, R106, UR7, -R5 ;  /* 0x000000076a067c23 */ /* 0x008fc80008010805 */
[----:B------:R3:W1:Y:S01]  /*17830*/  MUFU.EX2 R173, R6 ;  /* 0x0000000600ad7308 */ /* 0x0006620000000800 */
[----:B------:R-:W-:Y:S01]  /*17840*/  HMMA.16816.F32 R48, R8, R52, R68 ;  /* 0x000000340830723c */ /* 0x000fe20000001844 */
[----:B-----5:R-:W-:-:S07]  /*17850*/  FFMA.FTZ R7, R118, UR7, -R0 ;  /* 0x0000000776077c23 */ /* 0x020fce0008010800 */
[----:B------:R-:W-:Y:S01]  /*17860*/  HMMA.16816.F32 R60, R8, R54, R60 ;  /* 0x00000036083c723c */ /* 0x000fe2000000183c */
[----:B------:R5:W-:Y:S01]  /*17870*/  MUFU.EX2 R155, R7 ;  /* 0x00000007009b7308 */ /* 0x000be20000000800 */
[----:B---3--:R-:W-:-:S06]  /*17880*/  FFMA.FTZ R6, R109, UR7, -R0 ;  /* 0x000000076d067c23 */ /* 0x008fcc0008010800 */
[C---:B------:R-:W-:Y:S01]  /*17890*/  HMMA.16816.F32 R52, R8.reuse, R20, R28 ;  /* 0x000000140834723c */ /* 0x040fe2000000181c */
[----:B------:R3:W2:Y:S01]  /*178a0*/  MUFU.EX2 R164, R6 ;  /* 0x0000000600a47308 */ /* 0x0006a20000000800 */
[----:B------:R-:W-:Y:S06]  /*178b0*/  LDSM.16.MT88.4 R28, [R134+0xc800] ;  /* 0x00c80000861c783b */ /* 0x000fec0000004200 */
[----:B------:R-:W-:Y:S01]  /*178c0*/  HMMA.16816.F32 R16, R8, R22, R16 ;  /* 0x000000160810723c */ /* 0x000fe20000001810 */
[----:B------:R-:W2:Y:S01]  /*178d0*/  LDSM.16.MT88.4 R20, [R176+0x2000] ;  /* 0x00200000b014783b */ /* 0x000ea20000004200 */
[----:B-----5:R-:W-:-:S04]  /*178e0*/  FFMA.FTZ R7, R121, UR7, -R5 ;  /* 0x0000000779077c23 */ /* 0x020fc80008010805 */
[----:B------:R5:W-:Y:S01]  /*178f0*/  MUFU.EX2 R148, R7 ;  /* 0x0000000700947308 */ /* 0x000be20000000800 */
[----:B---3--:R-:W-:Y:S01]  /*17900*/  FFMA.FTZ R6, R111, UR7, -R0 ;  /* 0x000000076f067c23 */ /* 0x008fe20008010800 */
[C---:B------:R-:W-:Y:S03]  /*17910*/  HMMA.16816.F32 R64, R8.reuse, R24, R64 ;  /* 0x000000180840723c */ /* 0x040fe60000001840 */
[----:B------:R3:W3:Y:S05]  /*17920*/  MUFU.EX2 R165, R6 ;  /* 0x0000000600a57308 */ /* 0x0006ea0000000800 */
[----:B------:R-:W-:Y:S01]  /*17930*/  HMMA.16816.F32 R68, R8, R26, R72 ;  /* 0x0000001a0844723c */ /* 0x000fe20000001848 */
[----:B----4-:R-:W-:-:S02]  /*17940*/  F2FP.F16.F32.PACK_AB R8, R174, R172 ;  /* 0x000000acae08723e */ /* 0x010fc400000000ff */
[----:B-1----:R-:W-:Y:S01]  /*17950*/  F2FP.F16.F32.PACK_AB R10, R175, R173 ;  /* 0x000000adaf0a723e */ /* 0x002fe200000000ff */
[----:B-----5:R-:W-:Y:S01]  /*17960*/  FFMA.FTZ R7, R123, UR7, -R5 ;  /* 0x000000077b077c23 */ /* 0x020fe20008010805 */
[----:B--2---:R-:W-:-:S03]  /*17970*/  F2FP.F16.F32.PACK_AB R9, R163, R164 ;  /* 0x000000a4a309723e */ /* 0x004fc600000000ff */
[----:B------:R1:W-:Y:S01]  /*17980*/  MUFU.EX2 R147, R7 ;  /* 0x0000000700937308 */ /* 0x0003e20000000800 */
[----:B---3--:R-:W-:Y:S01]  /*17990*/  FFMA.FTZ R6, R112, UR7, -R5 ;  /* 0x0000000770067c23 */ /* 0x008fe20008010805 */
[----:B------:R-:W-:-:S03]  /*179a0*/  F2FP.F16.F32.PACK_AB R11, R165, R167 ;  /* 0x000000a7a50b723e */ /* 0x000fc600000000ff */
[----:B------:R2:W3:Y:S04]  /*179b0*/  MUFU.EX2 R39, R6 ;  /* 0x0000000600277308 */ /* 0x0004e80000000800 */
[----:B------:R-:W-:Y:S01]  /*179c0*/  HMMA.16816.F32 R24, R8, R40, R32 ;  /* 0x000000280818723c */ /* 0x000fe20000001820 */
[----:B-1----:R-:W-:-:S07]  /*179d0*/  FFMA.FTZ R7, R126, UR7, -R0 ;  /* 0x000000077e077c23 */ /* 0x002fce0008010800 */
[----:B------:R-:W-:Y:S01]  /*179e0*/  HMMA.16816.F32 R32, R8, R42, R44 ;  /* 0x0000002a0820723c */ /* 0x000fe2000000182c */
[----:B------:R1:W-:Y:S01]  /*179f0*/  MUFU.EX2 R142, R7 ;  /* 0x00000007008e7308 */ /* 0x0003e20000000800 */
[----:B--2---:R-:W-:-:S04]  /*17a00*/  FFMA.FTZ R6, R115, UR7, -R5 ;  /* 0x0000000773067c23 */ /* 0x004fc80008010805 */
[----:B------:R2:W4:Y:S02]  /*17a10*/  MUFU.EX2 R158, R6 ;  /* 0x00000006009e7308 */ /* 0x0005240000000800 */
[----:B------:R-:W-:Y:S01]  /*17a20*/  HMMA.16816.F32 R40, R8, R56, R48 ;  /* 0x000000380828723c */ /* 0x000fe20000001830 */
[----:B------:R-:W5:Y:S01]  /*17a30*/  LDSM.16.MT88.4 R48, [R170+0xc800] ;  /* 0x00c80000aa30783b */ /* 0x000f620000004200 */
[----:B-1----:R-:W-:-:S06]  /*17a40*/  FFMA.FTZ R7, R129, UR7, -R5 ;  /* 0x0000000781077c23 */ /* 0x002fcc0008010805 */
[----:B------:R-:W-:Y:S01]  /*17a50*/  HMMA.16816.F32 R72, R8, R58, R60 ;  /* 0x0000003a0848723c */ /* 0x000fe2000000183c */
[----:B--2---:R-:W-:-:S07]  /*17a60*/  FFMA.FTZ R6, R116, UR7, -R0 ;  /* 0x0000000774067c23 */ /* 0x004fce0008010800 */
[----:B------:R-:W-:Y:S01]  /*17a70*/  HMMA.16816.F32 R56, R8, R12, R64 ;  /* 0x0000000c0838723c */ /* 0x000fe20000001840 */
[----:B------:R1:W-:Y:S01]  /*17a80*/  MUFU.EX2 R38, R6 ;  /* 0x0000000600267308 */ /* 0x0003e20000000800 */
[----:B------:R-:W-:-:S04]  /*17a90*/  FFMA.FTZ R12, R119, UR7, -R0 ;  /* 0x00000007770c7c23 */ /* 0x000fc80008010800 */
[----:B------:R2:W5:Y:S02]  /*17aa0*/  MUFU.EX2 R154, R12 ;  /* 0x0000000c009a7308 */ /* 0x0005640000000800 */
        /* <DEDUP_REMOVED lines=8> */
[----:B---3--:R-:W-:Y:S01]  /*17b30*/  F2FP.F16.F32.PACK_AB R8, R156, R39 ;  /* 0x000000279c08723e */ /* 0x008fe200000000ff */
[----:B------:R3:W-:Y:S01]  /*17b40*/  MUFU.EX2 R141, R12 ;  /* 0x0000000c008d7308 */ /* 0x0007e20000000800 */
[----:B----4-:R-:W-:Y:S01]  /*17b50*/  F2FP.F16.F32.PACK_AB R10, R157, R158 ;  /* 0x0000009e9d0a723e */ /* 0x010fe200000000ff */
[----:B------:R-:W-:Y:S01]  /*17b60*/  LDSM.16.MT88.4 R20, [R170+0xd000] ;  /* 0x00d00000aa14783b */ /* 0x000fe20000004200 */
[----:B-----5:R-:W-:Y:S02]  /*17b70*/  F2FP.F16.F32.PACK_AB R9, R154, R38 ;  /* 0x000000269a09723e */ /* 0x020fe400000000ff */
[----:B-1----:R-:W-:Y:S01]  /*17b80*/  F2FP.F16.F32.PACK_AB R11, R153, R155 ;  /* 0x0000009b990b723e */ /* 0x002fe200000000ff */
[----:B------:R-:W-:-:S04]  /*17b90*/  FFMA.FTZ R6, R120, UR7, -R5 ;  /* 0x0000000778067c23 */ /* 0x000fc80008010805 */
[----:B------:R1:W4:Y:S02]  /*17ba0*/  MUFU.EX2 R144, R6 ;  /* 0x0000000600907308 */ /* 0x0003240000000800 */
[C---:B------:R-:W-:Y:S01]  /*17bb0*/  HMMA.16816.F32 R64, R8.reuse, R28, R24 ;  /* 0x0000001c0840723c */ /* 0x040fe20000001818 */
[----:B------:R-:W5:Y:S04]  /*17bc0*/  LDSM.16.MT88.4 R24, [R134+0xd000] ;  /* 0x00d000008618783b */ /* 0x000f680000004200 */
[----:B---3--:R-:W3:Y:S03]  /*17bd0*/  LDSM.16.MT88.4 R12, [R37+0x3000] ;  /* 0x00300000250c783b */ /* 0x008ee60000004200 */
[----:B------:R-:W-:Y:S01]  /*17be0*/  HMMA.16816.F32 R32, R8, R30, R32 ;  /* 0x0000001e0820723c */ /* 0x000fe20000001820 */
[----:B-1----:R-:W-:-:S04]  /*17bf0*/  FFMA.FTZ R6, R122, UR7, -R5 ;  /* 0x000000077a067c23 */ /* 0x002fc80008010805 */
[----:B------:R1:W4:Y:S03]  /*17c00*/  MUFU.EX2 R145, R6 ;  /* 0x0000000600917308 */ /* 0x0003260000000800 */
[C---:B------:R-:W-:Y:S08]  /*17c10*/  HMMA.16816.F32 R28, R8.reuse, R48, R40 ;  /* 0x00000030081c723c */ /* 0x040ff00000001828 */
[----:B------:R-:W-:Y:S01]  /*17c20*/  HMMA.16816.F32 R60, R8, R16, R60 ;  /* 0x00000010083c723c */ /* 0x000fe2000000183c */
[----:B-1----:R-:W-:-:S07]  /*17c30*/  FFMA.FTZ R6, R125, UR7, -R0 ;  /* 0x000000077d067c23 */ /* 0x002fce0008010800 */
[C---:B------:R-:W-:Y:S01]  /*17c40*/  HMMA.16816.F32 R40, R8.reuse, R50, R72 ;  /* 0x000000320828723c */ /* 0x040fe20000001848 */
[----:B------:R1:W5:Y:S07]  /*17c50*/  MUFU.EX2 R138, R6 ;  /* 0x00000006008a7308 */ /* 0x00036e0000000800 */
[----:B--2---:R-:W-:Y:S01]  /*17c60*/  HMMA.16816.F32 R56, R8, R52, R56 ;  /* 0x000000340838723c */ /* 0x004fe20000001838 */
[----:B-1----:R-:W-:-:S07]  /*17c70*/  FFMA.FTZ R6, R127, UR7, -R0 ;  /* 0x000000077f067c23 */ /* 0x002fce0008010800 */
[C---:B------:R-:W-:Y:S01]  /*17c80*/  HMMA.16816.F32 R68, R8.reuse, R54, R68 ;  /* 0x000000360844723c */ /* 0x040fe20000001844 */
[----:B------:R-:W1:Y:S07]  /*17c90*/  MUFU.EX2 R139, R6 ;  /* 0x00000006008b7308 */ /* 0x000e6e0000000800 */
[----:B------:R-:W-:Y:S01]  /*17ca0*/  HMMA.16816.F32 R16, R8, R18, R44 ;  /* 0x000000120810723c */ /* 0x000fe2000000182c */
[----:B------:R-:W2:Y:S01]  /*17cb0*/  LDSM.16.MT88.4 R44, [R176+0x3000] ;  /* 0x00300000b02c783b */ /* 0x000ea20000004200 */
[----:B----4-:R-:W-:-:S02]  /*17cc0*/  F2FP.F16.F32.PACK_AB R8, R148, R144 ;  /* 0x000000909408723e */ /* 0x010fc400000000ff */
[----:B------:R-:W-:Y:S02]  /*17cd0*/  F2FP.F16.F32.PACK_AB R10, R147, R145 ;  /* 0x00000091930a723e */ /* 0x000fe400000000ff */
[----:B-----5:R-:W-:Y:S02]  /*17ce0*/  F2FP.F16.F32.PACK_AB R9, R141, R138 ;  /* 0x0000008a8d09723e */ /* 0x020fe400000000ff */
[----:B-1----:R-:W-:Y:S01]  /*17cf0*/  F2FP.F16.F32.PACK_AB R11, R139, R142 ;  /* 0x0000008e8b0b723e */ /* 0x002fe200000000ff */
[----:B------:R-:W-:-:S04]  /*17d00*/  FFMA.FTZ R6, R128, UR7, -R5 ;  /* 0x0000000780067c23 */ /* 0x000fc80008010805 */
[----:B------:R1:W-:Y:S02]  /*17d10*/  MUFU.EX2 R127, R6 ;  /* 0x00000006007f7308 */ /* 0x0003e40000000800 */
[C---:B------:R-:W-:Y:S08]  /*17d20*/  HMMA.16816.F32 R52, R8.reuse, R24, R64 ;  /* 0x000000180834723c */ /* 0x040ff00000001840 */
[----:B------:R-:W-:Y:S01]  /*17d30*/  HMMA.16816.F32 R48, R8, R26, R32 ;  /* 0x0000001a0830723c */ /* 0x000fe20000001820 */
[----:B------:R-:W4:Y:S01]  /*17d40*/  LDSM.16.MT88.4 R24, [R134+0xd800] ;  /* 0x00d800008618783b */ /* 0x000f220000004200 */
[----:B-1----:R-:W-:-:S02]  /*17d50*/  FFMA.FTZ R6, R131, UR7, -R5 ;  /* 0x0000000783067c23 */ /* 0x002fc40008010805 */
[----:B------:R1:W5:Y:S04]  /*17d60*/  MUFU.EX2 R131, R7 ;  /* 0x0000000700837308 */ /* 0x0003680000000800 */
[C---:B---3--:R-:W-:Y:S01]  /*17d70*/  HMMA.16816.F32 R72, R8.reuse, R12, R56 ;  /* 0x0000000c0848723c */ /* 0x048fe20000001838 */
[----:B------:R-:W-:Y:S01]  /*17d80*/  FFMA.FTZ R12, R133, UR7, -R0 ;  /* 0x00000007850c7c23 */ /* 0x000fe20008010800 */
[----:B------:R3:W-:Y:S01]  /*17d90*/  MUFU.EX2 R129, R6 ;  /* 0x0000000600817308 */ /* 0x0007e20000000800 */
[----:B------:R-:W-:Y:S01]  /*17da0*/  LDSM.16.MT88.4 R56, [R37+0x3800] ;  /* 0x003800002538783b */ /* 0x000fe20000004200 */
[----:B------:R-:W-:Y:S02]  /*17db0*/  IMAD.MOV.U32 R133, RZ, RZ, R87 ;  /* 0x000000ffff857224 */ /* 0x000fe400078e0057 */
[----:B------:R2:W-:Y:S02]  /*17dc0*/  MUFU.EX2 R125, R12 ;  /* 0x0000000c007d7308 */ /* 0x0005e40000000800 */
[----:B------:R-:W-:Y:S01]  /*17dd0*/  HMMA.16816.F32 R32, R8, R20, R28 ;  /* 0x000000140820723c */ /* 0x000fe2000000181c */
[----:B------:R-:W4:Y:S01]  /*17de0*/  LDSM.16.MT88.4 R28, [R170+0xd800] ;  /* 0x00d80000aa1c783b */ /* 0x000f220000004200 */
[----:B-1----:R-:W-:Y:S01]  /*17df0*/  FFMA.FTZ R7, R130, UR7, -R5 ;  /* 0x0000000782077c23 */ /* 0x002fe20008010805 */
[----:B------:R-:W-:-:S02]  /*17e00*/  IMAD.MOV.U32 R130, RZ, RZ, R85 ;  /* 0x000000ffff827224 */ /* 0x000fc400078e0055 */
[--C-:B---3--:R-:W-:Y:S01]  /*17e10*/  FFMA.FTZ R6, R132, UR7, -R0.reuse ;  /* 0x0000000784067c23 */ /* 0x108fe20008010800 */
[----:B------:R1:W3:Y:S02]  /*17e20*/  MUFU.EX2 R128, R7 ;  /* 0x0000000700807308 */ /* 0x0002e40000000800 */
[----:B------:R-:W-:Y:S01]  /*17e30*/  HMMA.16816.F32 R76, R8, R22, R40 ;  /* 0x00000016084c723c */ /* 0x000fe20000001828 */
[----:B------:R-:W4:Y:S01]  /*17e40*/  LDSM.16.MT88.4 R20, [R176+0x3800] ;  /* 0x00380000b014783b */ /* 0x000f220000004200 */
[----:B--2---:R-:W-:Y:S01]  /*17e50*/  FFMA.FTZ R12, R150, UR7, -R0 ;  /* 0x00000007960c7c23 */ /* 0x004fe20008010800 */
[----:B------:R2:W3:Y:S01]  /*17e60*/  MUFU.EX2 R123, R6 ;  /* 0x00000006007b7308 */ /* 0x0004e20000000800 */
[----:B------:R-:W-:-:S03]  /*17e70*/  IMAD.MOV.U32 R132, RZ, RZ, R86 ;  /* 0x000000ffff847224 */ /* 0x000fc600078e0056 */
[----:B------:R5:W-:Y:S01]  /*17e80*/  MUFU.EX2 R115, R12 ;  /* 0x0000000c00737308 */ /* 0x000be20000000800 */
[----:B------:R-:W-:Y:S01]  /*17e90*/  HMMA.16816.F32 R68, R8, R14, R68 ;  /* 0x0000000e0844723c */ /* 0x000fe20000001844 */
[----:B-1----:R-:W-:Y:S01]  /*17ea0*/  FFMA.FTZ R7, R135, UR7, -R0 ;  /* 0x0000000787077c23 */ /* 0x002fe20008010800 */
[----:B------:R-:W-:-:S06]  /*17eb0*/  IMAD.MOV.U32 R135, RZ, RZ, R93 ;  /* 0x000000ffff877224 */ /* 0x000fcc00078e005d */
[C---:B------:R-:W-:Y:S01]  /*17ec0*/  HMMA.16816.F32 R64, R8.reuse, R44, R60 ;  /* 0x0000002c0840723c */ /* 0x040fe2000000183c */
[----:B--2---:R-:W-:Y:S01]  /*17ed0*/  FFMA.FTZ R6, R136, UR7, -R0 ;  /* 0x0000000788067c23 */ /* 0x004fe20008010800 */
[----:B------:R1:W-:Y:S01]  /*17ee0*/  MUFU.EX2 R126, R7 ;  /* 0x00000007007e7308 */ /* 0x0003e20000000800 */
[----:B------:R-:W-:Y:S01]  /*17ef0*/  IMAD.MOV.U32 R136, RZ, RZ, R92 ;  /* 0x000000ffff887224 */ /* 0x000fe200078e005c */
[----:B-----5:R-:W-:Y:S02]  /*17f00*/  LDSM.16.MT88.4 R12, [R37+0x4000] ;  /* 0x00400000250c783b */ /* 0x020fe40000004200 */
[----:B------:R-:W2:Y:S02]  /*17f10*/  MUFU.EX2 R124, R6 ;  /* 0x00000006007c7308 */ /* 0x000ea40000000800 */
[----:B------:R-:W-:Y:S01]  /*17f20*/  HMMA.16816.F32 R16, R8, R46, R16 ;  /* 0x0000002e0810723c */ /* 0x000fe20000001810 */
[----:B------:R-:W-:Y:S02]  /*17f30*/  F2FP.F16.F32.PACK_AB R8, R131, R127 ;  /* 0x0000007f8308723e */ /* 0x000fe400000000ff */
[----:B---3--:R-:W-:-:S02]  /*17f40*/  F2FP.F16.F32.PACK_AB R10, R128, R129 ;  /* 0x00000081800a723e */ /* 0x008fc400000000ff */
[----:B------:R-:W-:Y:S01]  /*17f50*/  F2FP.F16.F32.PACK_AB R9, R125, R123 ;  /* 0x0000007b7d09723e */ /* 0x000fe200000000ff */
[----:B-1----:R-:W-:Y:S01]  /*17f60*/  FFMA.FTZ R7, R140, UR7, -R5 ;  /* 0x000000078c077c23 */ /* 0x002fe20008010805 */
[----:B------:R-:W-:Y:S01]  /*17f70*/  IMAD.MOV.U32 R140, RZ, RZ, R91 ;  /* 0x000000ffff8c7224 */ /* 0x000fe200078e005b */
[----:B--2---:R-:W-:Y:S01]  /*17f80*/  F2FP.F16.F32.PACK_AB R11, R124, R126 ;  /* 0x0000007e7c0b723e */ /* 0x004fe200000000ff */
[----:B------:R-:W-:Y:S01]  /*17f90*/  FFMA.FTZ R6, R137, UR7, -R5 ;  /* 0x0000000789067c23 */ /* 0x000fe20008010805 */
[----:B------:R1:W-:Y:S01]  /*17fa0*/  MUFU.EX2 R122, R7 ;  /* 0x00000007007a7308 */ /* 0x0003e20000000800 */
[----:B------:R-:W-:-:S03]  /*17fb0*/  IMAD.MOV.U32 R137, RZ, RZ, R90 ;  /* 0x000000ffff897224 */ /* 0x000fc600078e005a */
[----:B------:R2:W3:Y:S01]  /*17fc0*/  MUFU.EX2 R119, R6 ;  /* 0x0000000600777308 */ /* 0x0004e20000000800 */
[C---:B----4-:R-:W-:Y:S08]  /*17fd0*/  HMMA.16816.F32 R60, R8.reuse, R24, R52 ;  /* 0x00000018083c723c */ /* 0x050ff00000001834 */
[----:B------:R-:W-:Y:S01]  /*17fe0*/  HMMA.16816.F32 R44, R8, R26, R48 ;  /* 0x0000001a082c723c */ /* 0x000fe20000001830 */
[----:B------:R-:W4:Y:S01]  /*17ff0*/  LDSM.16.MT88.4 R24, [R170+0xe000] ;  /* 0x00e00000aa18783b */ /* 0x000f220000004200 */
[--C-:B-1----:R-:W-:Y:S01]  /*18000*/  FFMA.FTZ R7, R146, UR7, -R5.reuse ;  /* 0x0000000792077c23 */ /* 0x102fe20008010805 */
[----:B--2---:R-:W-:-:S03]  /*18010*/  FFMA.FTZ R6, R143, UR7, -R5 ;  /* 0x000000078f067c23 */ /* 0x004fc60008010805 */
[----:B------:R1:W-:Y:S01]  /*18020*/  MUFU.EX2 R121, R7 ;  /* 0x0000000700797308 */ /* 0x0003e20000000800 */
[----:B------:R-:W-:Y:S01]  /*18030*/  IMAD.MOV.U32 R143, RZ, RZ, R89 ;  /* 0x000000ffff8f7224 */ /* 0x000fe200078e0059 */
[C---:B------:R-:W-:Y:S01]  /*18040*/  HMMA.16816.F32 R40, R8.reuse, R28, R32 ;  /* 0x0000001c0828723c */ /* 0x040fe20000001820 */
[----:B------:R-:W2:Y:S01]  /*18050*/  LDSM.16.MT88.4 R32, [R134+0xe000] ;  /* 0x00e000008620783b */ /* 0x000ea20000004200 */
[----:B------:R5:W3:Y:S06]  /*18060*/  MUFU.EX2 R120, R6 ;  /* 0x0000000600787308 */ /* 0x000aec0000000800 */
[----:B------:R-:W-:Y:S01]  /*18070*/  HMMA.16816.F32 R52, R8, R56, R72 ;  /* 0x000000380834723c */ /* 0x000fe20000001848 */
[--C-:B-1----:R-:W-:Y:S01]  /*18080*/  FFMA.FTZ R7, R151, UR7, -R0.reuse ;  /* 0x0000000797077c23 */ /* 0x102fe20008010800 */
[----:B-----5:R-:W-:-:S03]  /*18090*/  FFMA.FTZ R6, R149, UR7, -R0 ;  /* 0x0000000795067c23 */ /* 0x020fc60008010800 */
[----:B------:R1:W-:Y:S03]  /*180a0*/  MUFU.EX2 R117, R7 ;  /* 0x0000000700757308 */ /* 0x0003e60000000800 */
[C---:B------:R-:W-:Y:S01]  /*180b0*/  HMMA.16816.F32 R68, R8.reuse, R58, R68 ;  /* 0x0000003a0844723c */ /* 0x040fe20000001844 */
[----:B------:R5:W4:Y:S07]  /*180c0*/  MUFU.EX2 R118, R6 ;  /* 0x0000000600767308 */ /* 0x000b2e0000000800 */
[----:B------:R-:W-:Y:S01]  /*180d0*/  HMMA.16816.F32 R28, R8, R30, R76 ;  /* 0x0000001e081c723c */ /* 0x000fe2000000184c */
[----:B-1----:R-:W-:-:S07]  /*180e0*/  FFMA.FTZ R7, R160, UR7, -R5 ;  /* 0x00000007a0077c23 */ /* 0x002fce0008010805 */
[C---:B------:R-:W-:Y:S01]  /*180f0*/  HMMA.16816.F32 R56, R8.reuse, R20, R64 ;  /* 0x000000140838723c */ /* 0x040fe20000001840 */
[----:B-----5:R-:W-:Y:S01]  /*18100*/  FFMA.FTZ R6, R152, UR7, -R0 ;  /* 0x0000000798067c23 */ /* 0x020fe20008010800 */
[----:B------:R1:W-:Y:S04]  /*18110*/  MUFU.EX2 R112, R7 ;  /* 0x0000000700707308 */ /* 0x0003e80000000800 */
[----:B------:R-:W5:Y:S02]  /*18120*/  MUFU.EX2 R116, R6 ;  /* 0x0000000600747308 */ /* 0x000f640000000800 */
[----:B------:R-:W-:Y:S01]  /*18130*/  HMMA.16816.F32 R16, R8, R22, R16 ;  /* 0x000000160810723c */ /* 0x000fe20000001810 */
[----:B------:R-:W2:Y:S01]  /*18140*/  LDSM.16.MT88.4 R20, [R176+0x4000] ;  /* 0x00400000b014783b */ /* 0x000ea20000004200 */
[----:B---3--:R-:W-:-:S02]  /*18150*/  F2FP.F16.F32.PACK_AB R8, R122, R119 ;  /* 0x000000777a08723e */ /* 0x008fc400000000ff */
[----:B------:R-:W-:Y:S02]  /*18160*/  F2FP.F16.F32.PACK_AB R10, R121, R120 ;  /* 0x00000078790a723e */ /* 0x000fe400000000ff */
[----:B----4-:R-:W-:Y:S01]  /*18170*/  F2FP.F16.F32.PACK_AB R9, R115, R118 ;  /* 0x000000767309723e */ /* 0x010fe200000000ff */
[--C-:B-1----:R-:W-:Y:S01]  /*18180*/  FFMA.FTZ R7, R162, UR7, -R5.reuse ;  /* 0x00000007a2077c23 */ /* 0x102fe20008010805 */
[----:B-----5:R-:W-:Y:S01]  /*18190*/  F2FP.F16.F32.PACK_AB R11, R116, R117 ;  /* 0x00000075740b723e */ /* 0x020fe200000000ff */
[--C-:B------:R-:W-:Y:S02]  /*181a0*/  FFMA.FTZ R6, R159, UR7, -R5.reuse ;  /* 0x000000079f067c23 */ /* 0x100fe40008010805 */
[----:B------:R1:W-:Y:S04]  /*181b0*/  MUFU.EX2 R113, R7 ;  /* 0x0000000700717308 */ /* 0x0003e80000000800 */
[----:B------:R3:W4:Y:S01]  /*181c0*/  MUFU.EX2 R109, R6 ;  /* 0x00000006006d7308 */ /* 0x0007220000000800 */
[C---:B------:R-:W-:Y:S08]  /*181d0*/  HMMA.16816.F32 R40, R8.reuse, R24, R40 ;  /* 0x000000180828723c */ /* 0x040ff00000001828 */
[----:B------:R-:W-:Y:S01]  /*181e0*/  HMMA.16816.F32 R80, R8, R26, R28 ;  /* 0x0000001a0850723c */ /* 0x000fe2000000181c */
[----:B------:R-:W5:Y:S01]  /*181f0*/  LDSM.16.MT88.4 R24, [R134+0xe800] ;  /* 0x00e800008618783b */ /* 0x000f620000004200 */
[----:B-1----:R-:W-:Y:S01]  /*18200*/  FFMA.FTZ R7, R169, UR7, -R0 ;  /* 0x00000007a9077c23 */ /* 0x002fe20008010800 */
[----:B---3--:R-:W-:-:S03]  /*18210*/  FFMA.FTZ R6, R161, UR7, -R5 ;  /* 0x00000007a1067c23 */ /* 0x008fc60008010805 */
[----:B------:R1:W-:Y:S01]  /*18220*/  MUFU.EX2 R111, R7 ;  /* 0x00000007006f7308 */ /* 0x0003e20000000800 */
[----:B------:R-:W-:Y:S01]  /*18230*/  LDSM.16.MT88.4 R28, [R134+0xf000] ;  /* 0x00f00000861c783b */ /* 0x000fe20000004200 */
[C---:B------:R-:W-:Y:S01]  /*18240*/  HMMA.16816.F32 R76, R8.reuse, R12, R52 ;  /* 0x0000000c084c723c */ /* 0x040fe20000001834 */
[--C-:B------:R-:W-:Y:S01]  /*18250*/  FFMA.FTZ R12, R168, UR7, -R0.reuse ;  /* 0x00000007a80c7c23 */ /* 0x100fe20008010800 */
[----:B------:R3:W4:Y:S04]  /*18260*/  MUFU.EX2 R114, R6 ;  /* 0x0000000600727308 */ /* 0x0007280000000800 */
[----:B------:R4:W-:Y:S02]  /*18270*/  MUFU.EX2 R108, R12 ;  /* 0x0000000c006c7308 */ /* 0x0009e40000000800 */
[----:B--2---:R-:W-:Y:S01]  /*18280*/  HMMA.16816.F32 R48, R8, R32, R60 ;  /* 0x000000200830723c */ /* 0x004fe2000000183c */
[----:B------:R-:W2:Y:S01]  /*18290*/  LDSM.16.MT88.4 R60, [R37+0x4800] ;  /* 0x00480000253c783b */ /* 0x000ea20000004200 */
[----:B-1----:R-:W-:Y:S01]  /*182a0*/  FFMA.FTZ R7, R182, UR7, -R5 ;  /* 0x00000007b6077c23 */ /* 0x002fe20008010805 */
[----:B---3--:R-:W-:-:S05]  /*182b0*/  FFMA.FTZ R6, R166, UR7, -R0 ;  /* 0x00000007a6067c23 */ /* 0x008fca0008010800 */
[----:B------:R-:W-:Y:S01]  /*182c0*/  HMMA.16816.F32 R72, R8, R14, R68 ;  /* 0x0000000e0848723c */ /* 0x000fe20000001844 */
[----:B------:R1:W-:Y:S01]  /*182d0*/  MUFU.EX2 R102, R7 ;  /* 0x0000000700667308 */ /* 0x0003e20000000800 */
[----:B----4-:R-:W-:-:S03]  /*182e0*/  FFMA.FTZ R12, R189, UR7, -R0 ;  /* 0x00000007bd0c7c23 */ /* 0x010fc60008010800 */
[----:B------:R3:W4:Y:S03]  /*182f0*/  MUFU.EX2 R107, R6 ;  /* 0x00000006006b7308 */ /* 0x0007260000000800 */
[----:B------:R-:W-:Y:S01]  /*18300*/  HMMA.16816.F32 R44, R8, R34, R44 ;  /* 0x00000022082c723c */ /* 0x000fe2000000182c */
[----:B------:R-:W2:Y:S01]  /*18310*/  LDSM.16.MT88.4 R32, [R170+0xe800] ;  /* 0x00e80000aa20783b */ /* 0x000ea20000004200 */
[----:B------:R5:W-:Y:S01]  /*18320*/  MUFU.EX2 R98, R12 ;  /* 0x0000000c00627308 */ /* 0x000be20000000800 */
[----:B-1----:R-:W-:-:S05]  /*18330*/  FFMA.FTZ R7, R186, UR7, -R5 ;  /* 0x00000007ba077c23 */ /* 0x002fca0008010805 */
[C---:B------:R-:W-:Y:S01]  /*18340*/  HMMA.16816.F32 R68, R8.reuse, R20, R56 ;  /* 0x000000140844723c */ /* 0x040fe20000001838 */
[----:B---3--:R-:W-:Y:S01]  /*18350*/  FFMA.FTZ R6, R171, UR7, -R0 ;  /* 0x00000007ab067c23 */ /* 0x008fe20008010800 */
[----:B------:R1:W-:Y:S04]  /*18360*/  MUFU.EX2 R106, R7 ;  /* 0x00000007006a7308 */ /* 0x0003e80000000800 */
[----:B------:R-:W3:Y:S02]  /*18370*/  MUFU.EX2 R110, R6 ;  /* 0x00000006006e7308 */ /* 0x000ee40000000800 */
[----:B------:R-:W-:Y:S01]  /*18380*/  HMMA.16816.F32 R16, R8, R22, R16 ;  /* 0x000000160810723c */ /* 0x000fe20000001810 */
[----:B------:R-:W2:Y:S01]  /*18390*/  LDSM.16.MT88.4 R20, [R176+0x4800] ;  /* 0x00480000b014783b */ /* 0x000ea20000004200 */
[----:B------:R-:W-:-:S02]  /*183a0*/  F2FP.F16.F32.PACK_AB R8, R112, R109 ;  /* 0x0000006d7008723e */ /* 0x000fc400000000ff */
[----:B------:R-:W-:Y:S01]  /*183b0*/  F2FP.F16.F32.PACK_AB R10, R113, R114 ;  /* 0x00000072710a723e */ /* 0x000fe200000000ff */
[----:B-----5:R-:W-:Y:S01]  /*183c0*/  LDSM.16.MT88.4 R12, [R37+0x5000] ;  /* 0x00500000250c783b */ /* 0x020fe20000004200 */
[----:B----4-:R-:W-:Y:S01]  /*183d0*/  F2FP.F16.F32.PACK_AB R9, R108, R107 ;  /* 0x0000006b6c09723e */ /* 0x010fe200000000ff */
[----:B-1----:R-:W-:Y:S01]  /*183e0*/  FFMA.FTZ R7, R191, UR7, -R0 ;  /* 0x00000007bf077c23 */ /* 0x002fe20008010800 */
[----:B---3--:R-:W-:Y:S01]  /*183f0*/  F2FP.F16.F32.PACK_AB R11, R110, R111 ;  /* 0x0000006f6e0b723e */ /* 0x008fe200000000ff */
[--C-:B------:R-:W-:Y:S02]  /*18400*/  FFMA.FTZ R6, R181, UR7, -R5.reuse ;  /* 0x00000007b5067c23 */ /* 0x100fe40008010805 */
[----:B------:R1:W-:Y:S04]  /*18410*/  MUFU.EX2 R100, R7 ;  /* 0x0000000700647308 */ /* 0x0003e80000000800 */
[----:B------:R3:W4:Y:S01]  /*18420*/  MUFU.EX2 R101, R6 ;  /* 0x0000000600657308 */ /* 0x0007220000000800 */
[C---:B------:R-:W-:Y:S01]  /*18430*/  HMMA.16816.F32 R52, R8.reuse, R26, R44 ;  /* 0x0000001a0834723c */ /* 0x040fe2000000182c */
[----:B------:R-:W5:Y:S07]  /*18440*/  LDSM.16.MT88.4 R44, [R170+0xf000] ;  /* 0x00f00000aa2c783b */ /* 0x000f6e0000004200 */
[----:B------:R-:W-:Y:S01]  /*18450*/  HMMA.16816.F32 R64, R8, R24, R48 ;  /* 0x000000180840723c */ /* 0x000fe20000001830 */
[--C-:B-1----:R-:W-:Y:S01]  /*18460*/  FFMA.FTZ R7, R199, UR7, -R5.reuse ;  /* 0x00000007c7077c23 */ /* 0x102fe20008010805 */
[----:B---3--:R-:W-:-:S03]  /*18470*/  FFMA.FTZ R6, R184, UR7, -R5 ;  /* 0x00000007b8067c23 */ /* 0x008fc60008010805 */
[----:B------:R1:W-:Y:S03]  /*18480*/  MUFU.EX2 R95, R7 ;  /* 0x00000007005f7308 */ /* 0x0003e60000000800 */
[C---:B--2---:R-:W-:Y:S01]  /*18490*/  HMMA.16816.F32 R56, R8.reuse, R60, R76 ;  /* 0x0000003c0838723c */ /* 0x044fe2000000184c */
[----:B------:R2:W3:Y:S07]  /*184a0*/  MUFU.EX2 R103, R6 ;  /* 0x0000000600677308 */ /* 0x0004ee0000000800 */
[----:B------:R-:W-:Y:S01]  /*184b0*/  HMMA.16816.F32 R72, R8, R62, R72 ;  /* 0x0000003e0848723c */ /* 0x000fe20000001848 */
[----:B-1----:R-:W-:Y:S01]  /*184c0*/  FFMA.FTZ R7, R201, UR7, -R5 ;  /* 0x00000007c9077c23 */ /* 0x002fe20008010805 */
[----:B--2---:R-:W-:-:S06]  /*184d0*/  FFMA.FTZ R6, R190, UR7, -R0 ;  /* 0x00000007be067c23 */ /* 0x004fcc0008010800 */
        /* <DEDUP_REMOVED lines=9> */
[----:B------:R-:W2:Y:S01]  /*18570*/  MUFU.EX2 R99, R6 ;  /* 0x0000000600637308 */ /* 0x000ea20000000800 */
[----:B------:R-:W-:Y:S01]  /*18580*/  HMMA.16816.F32 R48, R8, R34, R80 ;  /* 0x000000220830723c */ /* 0x000fe20000001850 */
[----:B----4-:R-:W-:Y:S02]  /*18590*/  F2FP.F16.F32.PACK_AB R8, R102, R101 ;  /* 0x000000656608723e */ /* 0x010fe400000000ff */
[----:B---3--:R-:W-:-:S02]  /*185a0*/  F2FP.F16.F32.PACK_AB R10, R106, R103 ;  /* 0x000000676a0a723e */ /* 0x008fc400000000ff */
[----:B-----5:R-:W-:Y:S01]  /*185b0*/  F2FP.F16.F32.PACK_AB R9, R98, R97 ;  /* 0x000000616209723e */ /* 0x020fe200000000ff */
[--C-:B--2---:R-:W-:Y:S01]  /*185c0*/  FFMA.FTZ R7, R226, UR7, -R5.reuse ;  /* 0x00000007e2077c23 */ /* 0x104fe20008010805 */
[----:B------:R-:W-:Y:S01]  /*185d0*/  F2FP.F16.F32.PACK_AB R11, R99, R100 ;  /* 0x00000064630b723e */ /* 0x000fe200000000ff */
[--C-:B------:R-:W-:Y:S02]  /*185e0*/  FFMA.FTZ R6, R197, UR7, -R5.reuse ;  /* 0x00000007c5067c23 */ /* 0x100fe40008010805 */
[----:B------:R2:W-:Y:S04]  /*185f0*/  MUFU.EX2 R87, R7 ;  /* 0x0000000700577308 */ /* 0x0005e80000000800 */
[----:B------:R3:W4:Y:S01]  /*18600*/  MUFU.EX2 R92, R6 ;  /* 0x00000006005c7308 */ /* 0x0007220000000800 */
[C---:B------:R-:W-:Y:S08]  /*18610*/  HMMA.16816.F32 R24, R8.reuse, R28, R64 ;  /* 0x0000001c0818723c */ /* 0x040ff00000001840 */
[----:B------:R-:W-:Y:S01]  /*18620*/  HMMA.16816.F32 R52, R8, R30, R52 ;  /* 0x0000001e0834723c */ /* 0x000fe20000001834 */
[----:B------:R-:W5:Y:S01]  /*18630*/  LDSM.16.MT88.4 R28, [R134+0xf800] ;  /* 0x00f80000861c783b */ /* 0x000f620000004200 */
[--C-:B--2---:R-:W-:Y:S01]  /*18640*/  FFMA.FTZ R7, R228, UR7, -R5.reuse ;  /* 0x00000007e4077c23 */ /* 0x104fe20008010805 */
[----:B---3--:R-:W-:-:S03]  /*18650*/  FFMA.FTZ R6, R203, UR7, -R5 ;  /* 0x00000007cb067c23 */ /* 0x008fc60008010805 */
[----:B------:R2:W-:Y:S02]  /*18660*/  MUFU.EX2 R86, R7 ;  /* 0x0000000700567308 */ /* 0x0005e40000000800 */
[C---:B------:R-:W-:Y:S01]  /*18670*/  HMMA.16816.F32 R32, R8.reuse, R44, R40 ;  /* 0x0000002c0820723c */ /* 0x040fe20000001828 */
[----:B------:R-:W3:Y:S01]  /*18680*/  LDSM.16.MT88.4 R40, [R170+0xf800] ;  /* 0x00f80000aa28783b */ /* 0x000ee20000004200 */
[----:B------:R1:W4:Y:S06]  /*18690*/  MUFU.EX2 R96, R6 ;  /* 0x0000000600607308 */ /* 0x00032c0000000800 */
[----:B------:R-:W-:Y:S01]  /*186a0*/  HMMA.16816.F32 R80, R8, R46, R48 ;  /* 0x0000002e0850723c */ /* 0x000fe20000001830 */
[----:B------:R-:W3:Y:S01]  /*186b0*/  LDSM.16.MT88.4 R44, [R37+0x5800] ;  /* 0x00580000252c783b */ /* 0x000ee20000004200 */
[--C-:B--2---:R-:W-:Y:S01]  /*186c0*/  FFMA.FTZ R7, R231, UR7, -R0.reuse ;  /* 0x00000007e7077c23 */ /* 0x104fe20008010800 */
[----:B-1----:R-:W-:-:S05]  /*186d0*/  FFMA.FTZ R6, R205, UR7, -R0 ;  /* 0x00000007cd067c23 */ /* 0x002fca0008010800 */
[C---:B------:R-:W-:Y:S01]  /*186e0*/  HMMA.16816.F32 R76, R8.reuse, R12, R56 ;  /* 0x0000000c084c723c */ /* 0x040fe20000001838 */
[--C-:B------:R-:W-:Y:S01]  /*186f0*/  FFMA.FTZ R12, R208, UR7, -R0.reuse ;  /* 0x00000007d00c7c23 */ /* 0x100fe20008010800 */
[----:B------:R1:W-:Y:S04]  /*18700*/  MUFU.EX2 R89, R6 ;  /* 0x0000000600597308 */ /* 0x0003e80000000800 */
[----:B------:R2:W5:Y:S02]  /*18710*/  MUFU.EX2 R91, R12 ;  /* 0x0000000c005b7308 */ /* 0x0005640000000800 */
[C---:B------:R-:W-:Y:S01]  /*18720*/  HMMA.16816.F32 R56, R8.reuse, R22, R16 ;  /* 0x000000160838723c */ /* 0x040fe20000001810 */
[----:B------:R-:W3:Y:S07]  /*18730*/  LDSM.16.MT88.4 R16, [R176+0x5800] ;  /* 0x00580000b010783b */ /* 0x000eee0000004200 */
[----:B------:R-:W-:Y:S01]  /*18740*/  HMMA.16816.F32 R68, R8, R14, R72 ;  /* 0x0000000e0844723c */ /* 0x000fe20000001848 */
[--C-:B-1----:R-:W-:Y:S01]  /*18750*/  FFMA.FTZ R6, R206, UR7, -R0.reuse ;  /* 0x00000007ce067c23 */ /* 0x102fe20008010800 */
[----:B------:R-:W1:Y:S03]  /*18760*/  LDSM.16.MT88.4 R72, [R37+0x6000] ;  /* 0x006000002548783b */ /* 0x000e660000004200 */
[----:B------:R5:W5:Y:S01]  /*18770*/  MUFU.EX2 R90, R6 ;  /* 0x00000006005a7308 */ /* 0x000b620000000800 */
[----:B--2---:R-:W-:-:S02]  /*18780*/  FFMA.FTZ R12, R229, UR7, -R0 ;  /* 0x00000007e50c7c23 */ /* 0x004fc40008010800 */
[----:B------:R-:W-:Y:S01]  /*18790*/  HMMA.16816.F32 R64, R8, R20, R60 ;  /* 0x000000140840723c */ /* 0x000fe2000000183c */
[----:B----4-:R-:W-:Y:S01]  /*187a0*/  F2FP.F16.F32.PACK_AB R8, R95, R92 ;  /* 0x0000005c5f08723e */ /* 0x010fe200000000ff */
[----:B------:R-:W-:Y:S01]  /*187b0*/  LDSM.16.MT88.4 R20, [R170+0x10000] ;  /* 0x01000000aa14783b */ /* 0x000fe20000004200 */
[----:B------:R-:W-:Y:S02]  /*187c0*/  F2FP.F16.F32.PACK_AB R10, R94, R96 ;  /* 0x000000605e0a723e */ /* 0x000fe400000000ff */
[----:B-----5:R-:W-:Y:S01]  /*187d0*/  F2FP.F16.F32.PACK_AB R9, R91, R89 ;  /* 0x000000595b09723e */ /* 0x020fe200000000ff */
[----:B------:R-:W-:Y:S01]  /*187e0*/  FFMA.FTZ R6, R225, UR7, -R5 ;  /* 0x00000007e1067c23 */ /* 0x000fe20008010805 */
[----:B------:R-:W-:-:S03]  /*187f0*/  F2FP.F16.F32.PACK_AB R11, R90, R93 ;  /* 0x0000005d5a0b723e */ /* 0x000fc600000000ff */
[----:B------:R2:W4:Y:S04]  /*18800*/  MUFU.EX2 R85, R6 ;  /* 0x0000000600557308 */ /* 0x0005280000000800 */
[C---:B------:R-:W-:Y:S08]  /*18810*/  HMMA.16816.F32 R60, R8.reuse, R28, R24 ;  /* 0x0000001c083c723c */ /* 0x040ff00000001818 */
[----:B---3--:R-:W-:Y:S01]  /*18820*/  HMMA.16816.F32 R24, R8, R42, R80 ;  /* 0x0000002a0818723c */ /* 0x008fe20000001850 */
[----:B------:R3:W-:Y:S01]  /*18830*/  MUFU.EX2 R81, R12 ;  /* 0x0000000c00517308 */ /* 0x0007e20000000800 */
[----:B--2---:R-:W-:-:S03]  /*18840*/  FFMA.FTZ R6, R227, UR7, -R5 ;  /* 0x00000007e3067c23 */ /* 0x004fc60008010805 */
[----:B------:R2:W-:Y:S03]  /*18850*/  MUFU.EX2 R82, R7 ;  /* 0x0000000700527308 */ /* 0x0005e60000000800 */
[C---:B------:R-:W-:Y:S01]  /*18860*/  HMMA.16816.F32 R32, R8.reuse, R40, R32 ;  /* 0x000000280820723c */ /* 0x040fe20000001820 */
[----:B------:R5:W1:Y:S01]  /*18870*/  MUFU.EX2 R84, R6 ;  /* 0x0000000600547308 */ /* 0x000a620000000800 */
[----:B---3--:R-:W3:Y:S06]  /*18880*/  LDSM.16.MT88.4 R12, [R176+0x6000] ;  /* 0x00600000b00c783b */ /* 0x008eec0000004200 */
[----:B------:R-:W-:Y:S01]  /*18890*/  HMMA.16816.F32 R40, R8, R44, R76 ;  /* 0x0000002c0828723c */ /* 0x000fe2000000184c */
[----:B--2---:R-:W-:Y:S01]  /*188a0*/  FFMA.FTZ R7, R239, UR7, -R5 ;  /* 0x00000007ef077c23 */ /* 0x004fe20008010805 */
[----:B-----5:R-:W-:-:S06]  /*188b0*/  FFMA.FTZ R6, R235, UR7, -R0 ;  /* 0x00000007eb067c23 */ /* 0x020fcc0008010800 */
[C---:B------:R-:W-:Y:S01]  /*188c0*/  HMMA.16816.F32 R48, R8.reuse, R30, R52 ;  /* 0x0000001e0830723c */ /* 0x040fe20000001834 */
[----:B------:R2:W-:Y:S01]  /*188d0*/  MUFU.EX2 R78, R7 ;  /* 0x00000007004e7308 */ /* 0x0005e20000000800 */
[----:B------:R-:W5:Y:S03]  /*188e0*/  LDSM.16.MT88.4 R28, [R134+0x10000] ;  /* 0x01000000861c783b */ /* 0x000f660000004200 */
[----:B------:R4:W1:Y:S03]  /*188f0*/  MUFU.EX2 R83, R6 ;  /* 0x0000000600537308 */ /* 0x0008660000000800 */
[----:B------:R-:W-:Y:S01]  /*18900*/  HMMA.16816.F32 R44, R8, R46, R68 ;  /* 0x0000002e082c723c */ /* 0x000fe20000001844 */
[----:B--2---:R-:W-:-:S07]  /*18910*/  FFMA.FTZ R7, R236, UR7, -R5 ;  /* 0x00000007ec077c23 */ /* 0x004fce0008010805 */
[C---:B------:R-:W-:Y:S01]  /*18920*/  HMMA.16816.F32 R64, R8.reuse, R16, R64 ;  /* 0x000000100840723c */ /* 0x040fe20000001840 */
[----:B----4-:R-:W-:Y:S01]  /*18930*/  FFMA.FTZ R6, R230, UR7, -R0 ;  /* 0x00000007e6067c23 */ /* 0x010fe20008010800 */
[----:B------:R2:W-:Y:S04]  /*18940*/  MUFU.EX2 R77, R7 ;  /* 0x00000007004d7308 */ /* 0x0005e80000000800 */
[----:B------:R4:W3:Y:S02]  /*18950*/  MUFU.EX2 R80, R6 ;  /* 0x0000000600507308 */ /* 0x0008e40000000800 */
[----:B------:R-:W-:Y:S01]  /*18960*/  HMMA.16816.F32 R52, R8, R18, R56 ;  /* 0x000000120834723c */ /* 0x000fe20000001838 */
[----:B------:R-:W-:Y:S01]  /*18970*/  F2FP.F16.F32.PACK_AB R8, R87, R85 ;  /* 0x000000555708723e */ /* 0x000fe200000000ff */
[----:B------:R-:W5:Y:S01]  /*18980*/  LDSM.16.MT88.4 R16, [R134+0x10800] ;  /* 0x010800008610783b */ /* 0x000f620000004200 */
[----:B-1----:R-:W-:-:S02]  /*18990*/  F2FP.F16.F32.PACK_AB R10, R86, R84 ;  /* 0x00000054560a723e */ /* 0x002fc400000000ff */
[----:B------:R-:W-:Y:S01]  /*189a0*/  F2FP.F16.F32.PACK_AB R9, R81, R83 ;  /* 0x000000535109723e */ /* 0x000fe200000000ff */
[----:B--2---:R-:W-:Y:S01]  /*189b0*/  FFMA.FTZ R7, R243, UR7, -R0 ;  /* 0x00000007f3077c23 */ /* 0x004fe20008010800 */
[----:B----4-:R-:W-:Y:S01]  /*189c0*/  FFMA.FTZ R6, R240, UR7, -R5 ;  /* 0x00000007f0067c23 */ /* 0x010fe20008010805 */
[----:B---3--:R-:W-:-:S03]  /*189d0*/  F2FP.F16.F32.PACK_AB R11, R80, R82 ;  /* 0x00000052500b723e */ /* 0x008fc600000000ff */
[----:B------:R1:W2:Y:S04]  /*189e0*/  MUFU.EX2 R76, R6 ;  /* 0x00000006004c7308 */ /* 0x0002a80000000800 */
[C---:B------:R-:W-:Y:S01]  /*189f0*/  HMMA.16816.F32 R40, R8.reuse, R72, R40 ;  /* 0x000000480828723c */ /* 0x040fe20000001828 */
[----:B------:R3:W-:Y:S07]  /*18a00*/  MUFU.EX2 R73, R7 ;  /* 0x0000000700497308 */ /* 0x0007ee0000000800 */
[----:B------:R-:W-:Y:S01]  /*18a10*/  HMMA.16816.F32 R64, R8, R12, R64 ;  /* 0x0000000c0840723c */ /* 0x000fe20000001840 */
[--C-:B------:R-:W-:Y:S01]  /*18a20*/  FFMA.FTZ R13, R246, UR7, -R5.reuse ;  /* 0x00000007f60d7c23 */ /* 0x100fe20008010805 */
[----:B-1----:R-:W-:-:S03]  /*18a30*/  FFMA.FTZ R6, R238, UR7, -R5 ;  /* 0x00000007ee067c23 */ /* 0x002fc60008010805 */
[----:B------:R1:W-:Y:S01]  /*18a40*/  MUFU.EX2 R69, R13 ;  /* 0x0000000d00457308 */ /* 0x0003e20000000800 */
[--C-:B---3--:R-:W-:Y:S02]  /*18a50*/  FFMA.FTZ R7, R241, UR7, -R0.reuse ;  /* 0x00000007f1077c23 */ /* 0x108fe40008010800 */
[C---:B-----5:R-:W-:Y:S01]  /*18a60*/  HMMA.16816.F32 R60, R8.reuse, R28, R60 ;  /* 0x0000001c083c723c */ /* 0x060fe2000000183c */
[----:B------:R3:W4:Y:S04]  /*18a70*/  MUFU.EX2 R79, R6 ;  /* 0x00000006004f7308 */ /* 0x0007280000000800 */
[----:B------:R5:W-:Y:S03]  /*18a80*/  MUFU.EX2 R72, R7 ;  /* 0x0000000700487308 */ /* 0x000be60000000800 */
[----:B------:R-:W-:Y:S01]  /*18a90*/  HMMA.16816.F32 R48, R8, R30, R48 ;  /* 0x0000001e0830723c */ /* 0x000fe20000001830 */
[--C-:B-1----:R-:W-:Y:S01]  /*18aa0*/  FFMA.FTZ R13, R252, UR7, -R0.reuse ;  /* 0x00000007fc0d7c23 */ /* 0x102fe20008010800 */
[----:B---3--:R-:W-:-:S06]  /*18ab0*/  FFMA.FTZ R6, R244, UR7, -R0 ;  /* 0x00000007f4067c23 */ /* 0x008fcc0008010800 */
[----:B------:R-:W-:Y:S01]  /*18ac0*/  HMMA.16816.F32 R28, R8, R22, R24 ;  /* 0x00000016081c723c */ /* 0x000fe20000001818 */
[----:B------:R-:W1:Y:S01]  /*18ad0*/  LDSM.16.MT88.4 R24, [R170+0x10800] ;  /* 0x01080000aa18783b */ /* 0x000e620000004200 */
[----:B------:R3:W-:Y:S01]  /*18ae0*/  MUFU.EX2 R56, R13 ;  /* 0x0000000d00387308 */ /* 0x0007e20000000800 */
[----:B-----5:R-:W-:-:S03]  /*18af0*/  FADD.FTZ R7, R215, R214 ;  /* 0x000000d6d7077221 */ /* 0x020fc60000010000 */
[----:B------:R5:W4:Y:S01]  /*18b00*/  MUFU.EX2 R71, R6 ;  /* 0x0000000600477308 */ /* 0x000b220000000800 */
[----:B------:R-:W-:Y:S01]  /*18b10*/  FADD.FTZ R7, R213, R7 ;  /* 0x00000007d5077221 */ /* 0x000fe20000010000 */
[C---:B------:R-:W-:Y:S01]  /*18b20*/  HMMA.16816.F32 R32, R8.reuse, R20, R32 ;  /* 0x000000140820723c */ /* 0x040fe20000001820 */
[----:B------:R-:W1:Y:S07]  /*18b30*/  LDSM.16.MT88.4 R20, [R37+0x6800] ;  /* 0x006800002514783b */ /* 0x000e6e0000004200 */
[----:B------:R-:W-:Y:S01]  /*18b40*/  HMMA.16816.F32 R44, R8, R74, R44 ;  /* 0x0000004a082c723c */ /* 0x000fe2000000182c */
[--C-:B---3--:R-:W-:Y:S01]  /*18b50*/  FFMA.FTZ R13, R250, UR7, -R0.reuse ;  /* 0x00000007fa0d7c23 */ /* 0x108fe20008010800 */
[----:B-----5:R-:W-:-:S03]  /*18b60*/  FFMA.FTZ R6, R242, UR7, -R0 ;  /* 0x00000007f2067c23 */ /* 0x020fc60008010800 */
[----:B------:R3:W-:Y:S03]  /*18b70*/  MUFU.EX2 R57, R13 ;  /* 0x0000000d00397308 */ /* 0x0007e60000000800 */
[----:B------:R-:W-:Y:S01]  /*18b80*/  HMMA.16816.F32 R52, R8, R14, R52 ;  /* 0x0000000e0834723c */ /* 0x000fe20000001834 */
[----:B------:R5:W5:Y:S01]  /*18b90*/  MUFU.EX2 R70, R6 ;  /* 0x0000000600467308 */ /* 0x000b620000000800 */
[----:B--2---:R-:W-:Y:S01]  /*18ba0*/  F2FP.F16.F32.PACK_AB R8, R78, R76 ;  /* 0x0000004c4e08723e */ /* 0x004fe200000000ff */
[--C-:B------:R-:W-:Y:S01]  /*18bb0*/  FFMA.FTZ R14, R247, UR7, -R5.reuse ;  /* 0x00000007f70e7c23 */ /* 0x100fe20008010805 */
[----:B----4-:R-:W-:Y:S02]  /*18bc0*/  F2FP.F16.F32.PACK_AB R10, R77, R79 ;  /* 0x0000004f4d0a723e */ /* 0x010fe400000000ff */
[----:B------:R-:W-:Y:S01]  /*18bd0*/  F2FP.F16.F32.PACK_AB R9, R73, R71 ;  /* 0x000000474909723e */ /* 0x000fe200000000ff */
[----:B------:R2:W-:Y:S01]  /*18be0*/  MUFU.EX2 R58, R14 ;  /* 0x0000000e003a7308 */ /* 0x0005e20000000800 */
[----:B---3--:R-:W-:Y:S01]  /*18bf0*/  FFMA.FTZ R13, R140, UR7, -R5 ;  /* 0x000000078c0d7c23 */ /* 0x008fe20008010805 */
[----:B-----5:R-:W-:Y:S01]  /*18c00*/  FADD.FTZ R6, R218, R217 ;  /* 0x000000d9da067221 */ /* 0x020fe20000010000 */
[----:B------:R-:W-:-:S03]  /*18c10*/  F2FP.F16.F32.PACK_AB R11, R72, R70 ;  /* 0x00000046480b723e */ /* 0x000fc600000000ff */
[----:B------:R-:W-:Y:S01]  /*18c20*/  FADD.FTZ R6, R222, R6 ;  /* 0x00000006de067221 */ /* 0x000fe20000010000 */
[----:B--2---:R-:W-:-:S03]  /*18c30*/  FFMA.FTZ R14, R137, UR7, -R5 ;  /* 0x00000007890e7c23 */ /* 0x004fc60008010805 */
[----:B------:R-:W-:Y:S01]  /*18c40*/  FADD.FTZ R12, R221, R6 ;  /* 0x00000006dd0c7221 */ /* 0x000fe20000010000 */
[----:B------:R-:W-:Y:S01]  /*18c50*/  FADD.FTZ R6, R224, R7 ;  /* 0x00000007e0067221 */ /* 0x000fe20000010000 */
[C---:B------:R-:W-:Y:S02]  /*18c60*/  HMMA.16816.F32 R60, R8.reuse, R16, R60 ;  /* 0x00000010083c723c */ /* 0x040fe4000000183c */
[----:B------:R-:W-:Y:S01]  /*18c70*/  FADD.FTZ R7, R216, R12 ;  /* 0x0000000cd8077221 */ /* 0x000fe20000010000 */
[----:B------:R-:W-:Y:S01]  /*18c80*/  FADD.FTZ R6, R209, R6 ;  /* 0x00000006d1067221 */ /* 0x000fe20000010000 */
[----:B------:R-:W-:Y:S02]  /*18c90*/  FFMA.FTZ R12, R249, UR7, -R5 ;  /* 0x00000007f90c7c23 */ /* 0x000fe40008010805 */
        /* <DEDUP_REMOVED lines=9> */
[----:B-1----:R-:W-:Y:S02]  /*18d30*/  HMMA.16816.F32 R32, R8, R24, R32 ;  /* 0x000000180820723c */ /* 0x002fe40000001820 */
[----:B------:R-:W-:Y:S01]  /*18d40*/  FADD.FTZ R7, R200, R7 ;  /* 0x00000007c8077221 */ /* 0x000fe20000010000 */
[----:B------:R-:W-:-:S03]  /*18d50*/  FADD.FTZ R6, R196, R6 ;  /* 0x00000006c4067221 */ /* 0x000fc60000010000 */
[----:B------:R-:W-:Y:S01]  /*18d60*/  FADD.FTZ R7, R204, R7 ;  /* 0x00000007cc077221 */ /* 0x000fe20000010000 */
[----:B------:R-:W-:Y:S01]  /*18d70*/  FADD.FTZ R6, R195, R6 ;  /* 0x00000006c3067221 */ /* 0x000fe20000010000 */
[C---:B------:R-:W-:Y:S01]  /*18d80*/  HMMA.16816.F32 R28, R8.reuse, R26, R28 ;  /* 0x0000001a081c723c */ /* 0x040fe2000000181c */
[----:B------:R-:W1:Y:S01]  /*18d90*/  LDSM.16.MT88.4 R24, [R134+0x11000] ;  /* 0x011000008618783b */ /* 0x000e620000004200 */
[----:B------:R-:W-:Y:S01]  /*18da0*/  FADD.FTZ R7, R198, R7 ;  /* 0x00000007c6077221 */ /* 0x000fe20000010000 */
[----:B------:R-:W-:Y:S01]  /*18db0*/  FADD.FTZ R6, R194, R6 ;  /* 0x00000006c2067221 */ /* 0x000fe20000010000 */
[----:B---3--:R-:W-:Y:S02]  /*18dc0*/  FFMA.FTZ R12, R245, UR7, -R5 ;  /* 0x00000007f50c7c23 */ /* 0x008fe40008010805 */
        /* <DEDUP_REMOVED lines=23> */
[----:B------:R-:W2:Y:S01]  /*18f40*/  LDSM.16.MT88.4 R16, [R37+0x7000] ;  /* 0x007000002510783b */ /* 0x000ea20000004200 */
[----:B----4-:R-:W-:Y:S01]  /*18f50*/  F2FP.F16.F32.PACK_AB R8, R58, R59 ;  /* 0x0000003b3a08723e */ /* 0x010fe200000000ff */
[----:B------:R-:W-:Y:S01]  /*18f60*/  FADD.FTZ R7, R175, R7 ;  /* 0x00000007af077221 */ /* 0x000fe20000010000 */
[----:B------:R-:W-:Y:S01]  /*18f70*/  FADD.FTZ R6, R165, R6 ;  /* 0x00000006a5067221 */ /* 0x000fe20000010000 */
[----:B-----5:R-:W-:-:S02]  /*18f80*/  F2FP.F16.F32.PACK_AB R10, R68, R69 ;  /* 0x00000045440a723e */ /* 0x020fc400000000ff */
[----:B------:R-:W-:Y:S01]  /*18f90*/  FADD.FTZ R7, R39, R7 ;  /* 0x0000000727077221 */ /* 0x000fe20000010000 */
[----:B------:R-:W-:Y:S01]  /*18fa0*/  FADD.FTZ R6, R38, R6 ;  /* 0x0000000626067221 */ /* 0x000fe20000010000 */
[----:B------:R3:W4:Y:S02]  /*18fb0*/  MUFU.EX2 R39, R12 ;  /* 0x0000000c00277308 */ /* 0x0007240000000800 */
[----:B------:R-:W-:Y:S01]  /*18fc0*/  FADD.FTZ R7, R156, R7 ;  /* 0x000000079c077221 */ /* 0x000fe20000010000 */
[----:B------:R-:W-:-:S03]  /*18fd0*/  FADD.FTZ R6, R154, R6 ;  /* 0x000000069a067221 */ /* 0x000fc60000010000 */
[----:B------:R-:W-:Y:S01]  /*18fe0*/  FADD.FTZ R7, R158, R7 ;  /* 0x000000079e077221 */ /* 0x000fe20000010000 */
[----:B------:R-:W-:-:S03]  /*18ff0*/  FADD.FTZ R6, R155, R6 ;  /* 0x000000069b067221 */ /* 0x000fc60000010000 */
[----:B------:R-:W-:Y:S01]  /*19000*/  FADD.FTZ R7, R157, R7 ;  /* 0x000000079d077221 */ /* 0x000fe20000010000 */
[----:B------:R-:W-:Y:S01]  /*19010*/  FADD.FTZ R6, R153, R6 ;  /* 0x0000000699067221 */ /* 0x000fe20000010000 */
[----:B------:R-:W-:Y:S02]  /*19020*/  LDSM.16.MT88.4 R156, [R37+0x7800] ;  /* 0x00780000259c783b */ /* 0x000fe40000004200 */
[----:B------:R-:W-:Y:S01]  /*19030*/  FADD.FTZ R7, R144, R7 ;  /* 0x0000000790077221 */ /* 0x000fe20000010000 */
[----:B------:R-:W-:Y:S01]  /*19040*/  FADD.FTZ R6, R138, R6 ;  /* 0x000000068a067221 */ /* 0x000fe20000010000 */
[----:B---3--:R-:W-:Y:S01]  /*19050*/  FFMA.FTZ R12, R248, UR7, -R0 ;  /* 0x00000007f80c7c23 */ /* 0x008fe20008010800 */
[----:B----4-:R-:W-:Y:S01]  /*19060*/  F2FP.F16.F32.PACK_AB R9, R39, R56 ;  /* 0x000000382709723e */ /* 0x010fe200000000ff */
[----:B------:R-:W-:Y:S01]  /*19070*/  FADD.FTZ R7, R148, R7 ;  /* 0x0000000794077221 */ /* 0x000fe20000010000 */
[----:B------:R-:W-:Y:S01]  /*19080*/  FADD.FTZ R6, R141, R6 ;  /* 0x000000068d067221 */ /* 0x000fe20000010000 */
[----:B------:R-:W3:Y:S01]  /*19090*/  MUFU.EX2 R38, R12 ;  /* 0x0000000c00267308 */ /* 0x000ee20000000800 */
[----:B------:R-:W-:Y:S01]  /*190a0*/  LDSM.16.MT88.4 R148, [R170+0x11800] ;  /* 0x01180000aa94783b */ /* 0x000fe20000004200 */
        /* <DEDUP_REMOVED lines=15> */
[----:B-1----:R-:W-:Y:S01]  /*191a0*/  HMMA.16816.F32 R60, R8, R24, R60 ;  /* 0x00000018083c723c */ /* 0x002fe2000000183c */
        /* <DEDUP_REMOVED lines=16> */
[----:B------:R1:W4:Y:S02]  /*192b0*/  MUFU.EX2 R15, R12 ;  /* 0x0000000c000f7308 */ /* 0x0003240000000800 */
        /* <DEDUP_REMOVED lines=78> */
[----:B------:R-:W-:Y:S02]  /*197a0*/  IMAD.MOV.U32 R5, RZ, RZ, -0x1 ;  /* 0xffffffffff057424 */ /* 0x000fe400078e00ff */
[----:B------:R-:W-:Y:S02]  /*197b0*/  FADD.FTZ R250, R7, R0 ;  /* 0x0000000007fa7221 */ /* 0x000fe40000010000 */
        /* <DEDUP_REMOVED lines=80> */
.L_x_2545:
        /* <DEDUP_REMOVED lines=11> */
.L_x_2546:
[----:B------:R-:W4:Y:S01]  /*19d70*/  LDL R17, [R1+0x28] ;  /* 0x0000280001117983 */ /* 0x000f220000100800 */
[----:B------:R-:W5:Y:S03]  /*19d80*/  LDCU.64 UR8, c[0x0][0x3c0] ;  /* 0x00007800ff0877ac */ /* 0x000f660008000a00 */
[----:B------:R-:W2:Y:S04]  /*19d90*/  LDL R24, [R1+0x24] ;  /* 0x0000240001187983 */ /* 0x000ea80000100800 */
[----:B------:R-:W2:Y:S04]  /*19da0*/  LDL.LU R20, [R1+0x4] ;  /* 0x0000040001147983 */ /* 0x000ea80000300800 */
[----:B------:R-:W2:Y:S01]  /*19db0*/  LDL R21, [R1+0x8] ;  /* 0x0000080001157983 */ /* 0x000ea20000100800 */
[----:B---3--:R-:W3:Y:S01]  /*19dc0*/  S2R R6, SR_TID.X ;  /* 0x0000000000067919 */ /* 0x008ee20000002100 */
[----:B------:R-:W1:Y:S01]  /*19dd0*/  S2R R252, SR_TID.X ;  /* 0x0000000000fc7919 */ /* 0x000e620000002100 */
[----:B-----5:R-:W-:-:S02]  /*19de0*/  USHF.L.U32 UR7, UR8, 0x5, URZ ;  /* 0x0000000508077899 */ /* 0x020fc400080006ff */
[----:B------:R-:W-:Y:S01]  /*19df0*/  USHF.L.U64.HI UR9, UR8, 0x5, UR9 ;  /* 0x0000000508097899 */ /* 0x000fe20008010209 */
[C---:B---3--:R-:W-:Y:S02]  /*19e00*/  IMAD.SHL.U32 R18, R6.reuse, 0x8, RZ ;  /* 0x0000000806127824 */ /* 0x048fe400078e00ff */
[----:B------:R-:W-:-:S03]  /*19e10*/  IMAD.SHL.U32 R16, R6, 0x40, RZ ;  /* 0x0000004006107824 */ /* 0x000fc600078e00ff */
[----:B------:R-:W-:Y:S01]  /*19e20*/  LOP3.LUT R0, R18, 0x1f8, RZ, 0xc0, !PT ;  /* 0x000001f812007812 */ /* 0x000fe200078ec0ff */
[----:B-1----:R-:W-:Y:S01]  /*19e30*/  IMAD.SHL.U32 R234, R252, 0x20, RZ ;  /* 0x00000020fcea7824 */ /* 0x002fe200078e00ff */
[--C-:B------:R-:W-:Y:S02]  /*19e40*/  SHF.R.U32.HI R233, RZ, 0x1, R252.reuse ;  /* 0x00000001ffe97819 */ /* 0x100fe400000116fc */
[----:B------:R-:W-:Y:S02]  /*19e50*/  LOP3.LUT R0, R0, 0x38, R252, 0x78, !PT ;  /* 0x0000003800007812 */ /* 0x000fe400078e78fc */
[----:B------:R-:W-:Y:S02]  /*19e60*/  LOP3.LUT R5, R233, 0x8, RZ, 0xc0, !PT ;  /* 0x00000008e9057812 */ /* 0x000fe400078ec0ff */
[----:B------:R-:W-:Y:S02]  /*19e70*/  LOP3.LUT R234, R234, 0x7c00, RZ, 0xc0, !PT ;  /* 0x00007c00eaea7812 */ /* 0x000fe400078ec0ff */
[----:B------:R-:W-:-:S02]  /*19e80*/  LOP3.LUT R0, R0, 0x1e00, R18, 0xf8, !PT ;  /* 0x00001e0000007812 */ /* 0x000fc400078ef812 */
[--C-:B------:R-:W-:Y:S02]  /*19e90*/  LOP3.LUT R5, R5, 0x1c0, R16.reuse, 0xf8, !PT ;  /* 0x000001c005057812 */ /* 0x100fe400078ef810 */
[----:B------:R-:W-:Y:S02]  /*19ea0*/  LOP3.LUT R16, R234, 0x200, R16, 0xf8, !PT ;  /* 0x00000200ea107812 */ /* 0x000fe400078ef810 */
[----:B------:R-:W-:Y:S02]  /*19eb0*/  LEA R237, R0, UR6, 0x1 ;  /* 0x0000000600ed7c11 */ /* 0x000fe4000f8e08ff */
[----:B------:R-:W-:-:S04]  /*19ec0*/  LOP3.LUT R0, R16, R5, R232, 0xf6, !PT ;  /* 0x0000000510007212 */ /* 0x000fc800078ef6e8 */
[----:B------:R-:W-:Y:S02]  /*19ed0*/  LEA R0, R0, UR6, 0x1 ;  /* 0x0000000600007c11 */ /* 0x000fe4000f8e08ff */
[----:B------:R-:W-:Y:S01]  /*19ee0*/  LOP3.LUT P2, RZ, R252, 0x2, RZ, 0xc0, !PT ;  /* 0x00000002fcff7812 */ /* 0x000fe2000784c0ff */
[----:B------:R-:W-:Y:S01]  /*19ef0*/  VIADD R5, R88, UR6 ;  /* 0x0000000658057c36 */ /* 0x000fe20008000000 */
[----:B----4-:R-:W-:-:S04]  /*19f00*/  IADD3 R14, P1, PT, R17, UR7, RZ ;  /* 0x00000007110e7c10 */ /* 0x010fc8000ff3e0ff */
        /* <DEDUP_REMOVED lines=14> */
[----:B------:R-:W-:Y:S01]  /*19ff0*/  IADD3.X R23, PT, PT, R19, UR9, RZ, P1, !PT ;  /* 0x0000000913177c10 */ /* 0x000fe20008ffe4ff */
[----:B------:R-:W-:Y:S01]  /*1a000*/  IMAD.MOV.U32 R38, RZ, RZ, R20 ;  /* 0x000000ffff267224 */ /* 0x000fe200078e0014 */
[----:B------:R-:W-:Y:S01]  /*1a010*/  IADD3 R20, P1, PT, R22, UR7, RZ ;  /* 0x0000000716147c10 */ /* 0x000fe2000ff3e0ff */
[----:B------:R-:W-:Y:S01]  /*1a020*/  IMAD.MOV.U32 R37, RZ, RZ, R21 ;  /* 0x000000ffff257224 */ /* 0x000fe200078e0015 */
        /* <DEDUP_REMOVED lines=9> */
[----:B------:R5:W-:Y:S04]  /*1a0c0*/  LDGSTS.E.BYPASS.LTC128B.128 [R237+0xc800], desc[UR4][R6.64] ;  /* 0x0c80000006ed7fae */ /* 0x000be8000b981a04 */
[----:B------:R-:W-:Y:S01]  /*1a0d0*/  LDGSTS.E.BYPASS.LTC128B.128 [R237+0xd000], desc[UR4][R18.64] ;  /* 0x0d00000012ed7fae */ /* 0x000fe2000b981a04 */
[----:B-1----:R-:W-:-:S03]  /*1a0e0*/  IADD3 R16, P1, PT, R20, UR7, RZ ;  /* 0x0000000714107c10 */ /* 0x002fc6000ff3e0ff */
[----:B------:R-:W-:Y:S01]  /*1a0f0*/  LDGSTS.E.BYPASS.LTC128B.128 [R237+0xd800], desc[UR4][R22.64] ;  /* 0x0d80000016ed7fae */ /* 0x000fe2000b981a04 */
[----:B------:R-:W-:-:S03]  /*1a100*/  IADD3.X R17, PT, PT, R21, UR9, RZ, P1, !PT ;  /* 0x0000000915117c10 */ /* 0x000fc60008ffe4ff */
[----:B------:R-:W-:Y:S01]  /*1a110*/  LDGSTS.E.BYPASS.LTC128B.128 [R237+0xe000], desc[UR4][R20.64] ;  /* 0x0e00000014ed7fae */ /* 0x000fe2000b981a04 */
[----:B--2---:R-:W-:-:S03]  /*1a120*/  IADD3 R14, P1, PT, R16, UR7, RZ ;  /* 0x00000007100e7c10 */ /* 0x004fc6000ff3e0ff */
[----:B------:R-:W-:Y:S01]  /*1a130*/  LDGSTS.E.BYPASS.LTC128B.128 [R237+0xe800], desc[UR4][R16.64] ;  /* 0x0e80000010ed7fae */ /* 0x000fe2000b981a04 */
[----:B------:R-:W-:Y:S02]  /*1a140*/  IADD3.X R15, PT, PT, R17, UR9, RZ, P1, !PT ;  /* 0x00000009110f7c10 */ /* 0x000fe40008ffe4ff */
[----:B---3--:R-:W-:-:S03]  /*1a150*/  IADD3 R12, P1, PT, R14, UR7, RZ ;  /* 0x000000070e0c7c10 */ /* 0x008fc6000ff3e0ff */
[----:B------:R-:W-:Y:S01]  /*1a160*/  LDGSTS.E.BYPASS.LTC128B.128 [R237+0xf000], desc[UR4][R14.64] ;  /* 0x0f0000000eed7fae */ /* 0x000fe2000b981a04 */
[----:B------:R-:W-:Y:S02]  /*1a170*/  IADD3.X R13, PT, PT, R15, UR9, RZ, P1, !PT ;  /* 0x000000090f0d7c10 */ /* 0x000fe40008ffe4ff */
[----:B----4-:R-:W-:-:S03]  /*1a180*/  IADD3 R10, P1, PT, R12, UR7, RZ ;  /* 0x000000070c0a7c10 */ /* 0x010fc6000ff3e0ff */
[----:B------:R1:W-:Y:S01]  /*1a190*/  LDGSTS.E.BYPASS.LTC128B.128 [R237+0xf800], desc[UR4][R12.64] ;  /* 0x0f8000000ced7fae */ /* 0x0003e2000b981a04 */
[----:B------:R-:W-:Y:S02]  /*1a1a0*/  IADD3.X R11, PT, PT, R13, UR9, RZ, P1, !PT ;  /* 0x000000090d0b7c10 */ /* 0x000fe40008ffe4ff */
[----:B-----5:R-:W-:-:S03]  /*1a1b0*/  IADD3 R8, P1, PT, R10, UR7, RZ ;  /* 0x000000070a087c10 */ /* 0x020fc6000ff3e0ff */
[----:B------:R-:W-:Y:S01]  /*1a1c0*/  LDGSTS.E.BYPASS.LTC128B.128 [R237+0x10000], desc[UR4][R10.64] ;  /* 0x100000000aed7fae */ /* 0x000fe2000b981a04 */
[----:B------:R-:W-:Y:S02]  /*1a1d0*/  IADD3.X R9, PT, PT, R11, UR9, RZ, P1, !PT ;  /* 0x000000090b097c10 */ /* 0x000fe40008ffe4ff */
[----:B------:R-:W-:-:S03]  /*1a1e0*/  IADD3 R6, P1, PT, R8, UR7, RZ ;  /* 0x0000000708067c10 */ /* 0x000fc6000ff3e0ff */
[----:B------:R-:W-:Y:S01]  /*1a1f0*/  LDGSTS.E.BYPASS.LTC128B.128 [R237+0x10800], desc[UR4][R8.64] ;  /* 0x1080000008ed7fae */ /* 0x000fe2000b981a04 */
[----:B------:R-:W-:-:S05]  /*1a200*/  IADD3.X R7, PT, PT, R9, UR9, RZ, P1, !PT ;  /* 0x0000000909077c10 */ /* 0x000fca0008ffe4ff */
[----:B------:R2:W-:Y:S01]  /*1a210*/  LDGSTS.E.BYPASS.LTC128B.128 [R237+0x11000], desc[UR4][R6.64] ;  /* 0x1100000006ed7fae */ /* 0x0005e2000b981a04 */
[----:B-1----:R-:W-:-:S04]  /*1a220*/  IADD3 R12, P1, PT, R6, UR7, RZ ;  /* 0x00000007060c7c10 */ /* 0x002fc8000ff3e0ff */
[----:B------:R-:W-:-:S05]  /*1a230*/  IADD3.X R13, PT, PT, R7, UR9, RZ, P1, !PT ;  /* 0x00000009070d7c10 */ /* 0x000fca0008ffe4ff */
[----:B------:R1:W-:Y:S01]  /*1a240*/  LDGSTS.E.BYPASS.LTC128B.128 [R237+0x11800], desc[UR4][R12.64] ;  /* 0x118000000ced7fae */ /* 0x0003e2000b981a04 */
[----:B------:R-:W3:Y:S03]  /*1a250*/  LDCU UR4, c[0x0][0x50c] ;  /* 0x0000a180ff0477ac */ /* 0x000ee60008000800 */
[----:B------:R4:W-:Y:S04]  /*1a260*/  LDSM.16.M88.4 R20, [R0] ;  /* 0x000000000014783b */ /* 0x0009e80000000200 */
[----:B------:R-:W5:Y:S01]  /*1a270*/  LDSM.16.M88.4 R24, [R88+UR6+0x2800] ;  /* 0x002800065818783b */ /* 0x000f620008000200 */
[----:B--2---:R-:W-:-:S03]  /*1a280*/  IMAD.MOV.U32 R7, RZ, RZ, 0x20 ;  /* 0x00000020ff077424 */ /* 0x004fc600078e00ff */
[----:B------:R-:W-:Y:S02]  /*1a290*/  LDSM.16.M88.4 R48, [R88+UR6+0x3000] ;  /* 0x003000065830783b */ /* 0x000fe40008000200 */
[----:B------:R-:W-:Y:S02]  /*1a2a0*/  SEL R7, R7, 0xffffffe0, !P2 ;  /* 0xffffffe007077807 */ /* 0x000fe40005000000 */
[----:B------:R-:W-:Y:S04]  /*1a2b0*/  LDSM.16.M88.4 R52, [R88+UR6+0x3800] ;  /* 0x003800065834783b */ /* 0x000fe80008000200 */
[----:B------:R-:W-:Y:S01]  /*1a2c0*/  LDSM.16.M88.4 R80, [R88+UR6+0x4800] ;  /* 0x004800065850783b */ /* 0x000fe20008000200 */
[----:B------:R-:W-:Y:S01]  /*1a2d0*/  IMAD.MOV.U32 R251, RZ, RZ, R37 ;  /* 0x000000fffffb7224 */ /* 0x000fe200078e0025 */
[----:B------:R-:W-:-:S02]  /*1a2e0*/  P2R R236, PR, RZ, 0x1 ;  /* 0x00000001ffec7803 */ /* 0x000fc40000000000 */
[----:B------:R-:W0:Y:S04]  /*1a2f0*/  LDGDEPBAR ;  /* 0x00000000000079af */ /* 0x000e280000000000 */
[----:B-1----:R-:W1:Y:S01]  /*1a300*/  LDSM.16.M88.4 R12, [R88+UR6+0x2000] ;  /* 0x00200006580c783b */ /* 0x002e620008000200 */
[--C-:B------:R-:W-:Y:S02]  /*1a310*/  IMAD.IADD R8, R0, 0x1, R7.reuse ;  /* 0x0000000100087824 */ /* 0x100fe400078e0207 */
[----:B------:R-:W-:-:S03]  /*1a320*/  IMAD.IADD R6, R5, 0x1, R7 ;  /* 0x0000000105067824 */ /* 0x000fc600078e0207 */
[----:B------:R5:W-:Y:S04]  /*1a330*/  LDSM.16.M88.4 R16, [R8] ;  /* 0x000000000810783b */ /* 0x000be80000000200 */
[----:B------:R-:W2:Y:S04]  /*1a340*/  LDSM.16.M88.4 R40, [R6+0x2800] ;  /* 0x002800000628783b */ /* 0x000ea80000000200 */
[----:B------:R-:W3:Y:S04]  /*1a350*/  LDSM.16.M88.4 R44, [R6+0x2000] ;  /* 0x00200000062c783b */ /* 0x000ee80000000200 */
[----:B------:R-:W3:Y:S01]  /*1a360*/  LDSM.16.M88.4 R56, [R6+0x3000] ;  /* 0x003000000638783b */ /* 0x000ee20000000200 */
[----:B------:R-:W-:-:S02]  /*1a370*/  IMAD.IADD R5, R5, 0x1, R38 ;  /* 0x0000000105057824 */ /* 0x000fc400078e0226 */
[----:B----4-:R-:W-:Y:S01]  /*1a380*/  IMAD.IADD R0, R0, 0x1, R38 ;  /* 0x0000000100007824 */ /* 0x010fe200078e0226 */
[----:B------:R-:W-:Y:S04]  /*1a390*/  LDSM.16.M88.4 R60, [R6+0x4000] ;  /* 0x00400000063c783b */ /* 0x000fe80000000200 */
[----:B------:R-:W-:Y:S01]  /*1a3a0*/  LDSM.16.M88.4 R68, [R6+0x4800] ;  /* 0x004800000644783b */ /* 0x000fe20000000200 */
[C---:B-----5:R-:W-:Y:S08]  /*1a3b0*/  HMMA.16816.F32 R8, R20.reuse, R26, RZ ;  /* 0x0000001a1408723c */ /* 0x060ff000000018ff */
[C---:B-1----:R-:W-:Y:S08]  /*1a3c0*/  HMMA.16816.F32 R32, R20.reuse, R12, RZ ;  /* 0x0000000c1420723c */ /* 0x042ff000000018ff */
[C---:B------:R-:W-:Y:S08]  /*1a3d0*/  HMMA.16816.F32 R28, R20.reuse, R14, RZ ;  /* 0x0000000e141c723c */ /* 0x040ff000000018ff */
[----:B------:R-:W-:Y:S08]  /*1a3e0*/  HMMA.16816.F32 R12, R20, R24, RZ ;  /* 0x00000018140c723c */ /* 0x000ff000000018ff */
[C---:B--2---:R-:W-:Y:S08]  /*1a3f0*/  HMMA.16816.F32 R92, R16.reuse, R42, R8 ;  /* 0x0000002a105c723c */ /* 0x044ff00000001808 */
[C---:B---3--:R-:W-:Y:S08]  /*1a400*/  HMMA.16816.F32 R72, R16.reuse, R44, R32 ;  /* 0x0000002c1048723c */ /* 0x048ff00000001820 */
[C---:B------:R-:W-:Y:S01]  /*1a410*/  HMMA.16816.F32 R84, R16.reuse, R40, R12 ;  /* 0x000000281054723c */ /* 0x040fe2000000180c */
[----:B------:R-:W1:Y:S04]  /*1a420*/  LDSM.16.M88.4 R40, [R6+0x3800] ;  /* 0x003800000628783b */ /* 0x000e680000000200 */
[----:B------:R2:W-:Y:S03]  /*1a430*/  LDSM.16.M88.4 R12, [R0] ;  /* 0x00000000000c783b */ /* 0x0005e60000000200 */
[----:B------:R-:W-:Y:S01]  /*1a440*/  HMMA.16816.F32 R76, R16, R46, R28 ;  /* 0x0000002e104c723c */ /* 0x000fe2000000181c */
[----:B------:R-:W3:Y:S07]  /*1a450*/  LDSM.16.M88.4 R44, [R5+0x2000] ;  /* 0x00200000052c783b */ /* 0x000eee0000000200 */
[C---:B------:R-:W-:Y:S08]  /*1a460*/  HMMA.16816.F32 R8, R20.reuse, R48, RZ ;  /* 0x000000301408723c */ /* 0x040ff000000018ff */
[----:B------:R-:W-:Y:S01]  /*1a470*/  HMMA.16816.F32 R32, R20, R50, RZ ;  /* 0x000000321420723c */ /* 0x000fe200000018ff */
[----:B------:R-:W4:Y:S01]  /*1a480*/  LDSM.16.M88.4 R48, [R88+UR6+0x4000] ;  /* 0x004000065830783b */ /* 0x000f220008000200 */
[----:B--2---:R-:W-:-:S02]  /*1a490*/  IMAD.IADD R0, R7, 0x1, R0 ;  /* 0x0000000107007824 */ /* 0x004fc400078e0200 */
[----:B------:R-:W-:-:S04]  /*1a4a0*/  IMAD.IADD R7, R7, 0x1, R5 ;  /* 0x0000000107077824 */ /* 0x000fc800078e0205 */
[----:B------:R-:W-:Y:S01]  /*1a4b0*/  HMMA.16816.F32 R24, R20, R54, RZ ;  /* 0x000000361418723c */ /* 0x000fe200000018ff */
[----:B------:R-:W-:Y:S07]  /*1a4c0*/  LDSM.16.M88.4 R64, [R7+0x2000] ;  /* 0x002000000740783b */ /* 0x000fee0000000200 */
[----:B------:R-:W-:Y:S01]  /*1a4d0*/  HMMA.16816.F32 R96, R16, R56, R8 ;  /* 0x000000381060723c */ /* 0x000fe20000001808 */
[----:B------:R-:W2:Y:S07]  /*1a4e0*/  LDSM.16.M88.4 R8, [R0] ;  /* 0x000000000008783b */ /* 0x000eae0000000200 */
        /* <DEDUP_REMOVED lines=9> */
[C---:B----4-:R-:W-:Y:S08]  /*1a580*/  HMMA.16816.F32 R32, R20.reuse, R50, RZ ;  /* 0x000000321420723c */ /* 0x050ff000000018ff */
[C---:B------:R-:W-:Y:S08]  /*1a590*/  HMMA.16816.F32 R28, R20.reuse, R80, RZ ;  /* 0x00000050141c723c */ /* 0x040ff000000018ff */
[----:B------:R-:W-:Y:S08]  /*1a5a0*/  HMMA.16816.F32 R40, R20, R48, RZ ;  /* 0x000000301428723c */ /* 0x000ff000000018ff */
[----:B--2---:R-:W-:Y:S08]  /*1a5b0*/  HMMA.16816.F32 R48, R8, R64, R24 ;  /* 0x000000400830723c */ /* 0x004ff00000001818 */
        /* <DEDUP_REMOVED lines=11> */
[----:B------:R2:W5:Y:S02]  /*1a670*/  MUFU.TANH R91, R0 ;  /* 0x00000000005b7308 */ /* 0x0005640000002400 */
[----:B--2---:R-:W-:-:S06]  /*1a680*/  FMUL.FTZ R0, R50, UR4 ;  /* 0x0000000432007c20 */ /* 0x004fcc0008410000 */
[----:B------:R2:W-:Y:S11]  /*1a690*/  MUFU.TANH R90, R0 ;  /* 0x00000000005a7308 */ /* 0x0005f60000002400 */
        /* <DEDUP_REMOVED lines=19> */
[----:B------:R4:W2:Y:S02]  /*1a7d0*/  MUFU.TANH R226, R0 ;  /* 0x0000000000e27308 */ /* 0x0008a40000002400 */
[----:B----4-:R-:W-:-:S06]  /*1a7e0*/  FMUL.FTZ R0, R48, UR4 ;  /* 0x0000000430007c20 */ /* 0x010fcc0008410000 */
[----:B------:R4:W2:Y:S01]  /*1a7f0*/  MUFU.TANH R225, R0 ;  /* 0x0000000000e17308 */ /* 0x0008a20000002400 */
        /* <DEDUP_REMOVED lines=11> */
[----:B------:R3:W-:Y:S02]  /*1a8b0*/  MUFU.TANH R223, R0 ;  /* 0x0000000000df7308 */ /* 0x0007e40000002400 */
[----:B---3--:R-:W-:-:S06]  /*1a8c0*/  FMUL.FTZ R0, R24, UR4 ;  /* 0x0000000418007c20 */ /* 0x008fcc0008410000 */
[----:B------:R3:W4:Y:S01]  /*1a8d0*/  MUFU.TANH R202, R0 ;  /* 0x0000000000ca7308 */ /* 0x0007220000002400 */
        /* <DEDUP_REMOVED lines=55> */
[----:B------:R1:W5:Y:S02]  /*1ac50*/  MUFU.TANH R135, R0 ;  /* 0x0000000000877308 */ /* 0x0003640000002400 */
[----:B-1----:R-:W-:-:S06]  /*1ac60*/  FMUL.FTZ R0, R44, UR4 ;  /* 0x000000042c007c20 */ /* 0x002fcc0008410000 */
[----:B------:R1:W5:Y:S01]  /*1ac70*/  MUFU.TANH R128, R0 ;  /* 0x0000000000807308 */ /* 0x0003620000002400 */
        /* <DEDUP_REMOVED lines=13> */
[----:B------:R1:W-:Y:S02]  /*1ad50*/  MUFU.TANH R133, R0 ;  /* 0x0000000000857308 */ /* 0x0003e40000002400 */
[----:B-1----:R-:W-:-:S06]  /*1ad60*/  FMUL.FTZ R0, R40, UR4 ;  /* 0x0000000428007c20 */ /* 0x002fcc0008410000 */
[----:B------:R1:W-:Y:S01]  /*1ad70*/  MUFU.TANH R175, R0 ;  /* 0x0000000000af7308 */ /* 0x0003e20000002400 */
[----:B------:R-:W-:Y:S01]  /*1ad80*/  HMMA.16816.F32 R44, R12, R50, R108 ;  /* 0x000000320c2c723c */ /* 0x000fe2000000186c */
[----:B------:R-:W-:Y:S01]  /*1ad90*/  LDSM.16.M88.4 R48, [R88+UR6+0x7800] ;  /* 0x007800065830783b */ /* 0x000fe20008000200 */
[----:B-1----:R-:W-:-:S05]  /*1ada0*/  FMUL.FTZ R0, R41, UR4 ;  /* 0x0000000429007c20 */ /* 0x002fca0008410000 */
[----:B------:R1:W2:Y:S02]  /*1adb0*/  MUFU.TANH R174, R0 ;  /* 0x0000000000ae7308 */ /* 0x0002a40000002400 */
[----:B-1----:R-:W-:-:S06]  /*1adc0*/  FMUL.FTZ R0, R42, UR4 ;  /* 0x000000042a007c20 */ /* 0x002fcc0008410000 */
[----:B------:R1:W-:Y:S02]  /*1add0*/  MUFU.TANH R178, R0 ;  /* 0x0000000000b27308 */ /* 0x0003e40000002400 */
[----:B-1----:R-:W-:Y:S02]  /*1ade0*/  FMUL.FTZ R0, R43, UR4 ;  /* 0x000000042b007c20 */ /* 0x002fe40008410000 */
[----:B---3--:R-:W-:Y:S04]  /*1adf0*/  HMMA.16816.F32 R40, R8, R64, R28 ;  /* 0x000000400828723c */ /* 0x008fe8000000181c */
[----:B------:R1:W3:Y:S02]  /*1ae00*/  MUFU.TANH R177, R0 ;  /* 0x0000000000b17308 */ /* 0x0002e40000002400 */
[----:B-1----:R-:W-:-:S06]  /*1ae10*/  FMUL.FTZ R0, R24, UR4 ;  /* 0x0000000418007c20 */ /* 0x002fcc0008410000 */
[----:B------:R1:W-:Y:S01]  /*1ae20*/  MUFU.TANH R172, R0 ;  /* 0x0000000000ac7308 */ /* 0x0003e20000002400 */
[----:B------:R-:W-:Y:S01]  /*1ae30*/  HMMA.16816.F32 R28, R20, R52, RZ ;  /* 0x00000034141c723c */ /* 0x000fe200000018ff */
[----:B-1----:R-:W-:-:S06]  /*1ae40*/  FMUL.FTZ R0, R25, UR4 ;  /* 0x0000000419007c20 */ /* 0x002fcc0008410000 */
[----:B------:R1:W3:Y:S01]  /*1ae50*/  MUFU.TANH R170, R0 ;  /* 0x0000000000aa7308 */ /* 0x0002e20000002400 */
        /* <DEDUP_REMOVED lines=23> */
[----:B------:R1:W-:Y:S01]  /*1afd0*/  MUFU.TANH R181, R0 ;  /* 0x0000000000b57308 */ /* 0x0003e20000002400 */
[----:B------:R-:W-:Y:S01]  /*1afe0*/  HMMA.16816.F32 R100, R16, R74, R32 ;  /* 0x0000004a1064723c */ /* 0x000fe20000001820 */
[----:B------:R-:W-:Y:S01]  /*1aff0*/  LDSM.16.M88.4 R72, [R6+0x8000] ;  /* 0x008000000648783b */ /* 0x000fe20000000200 */
[----:B-1----:R-:W-:-:S05]  /*1b000*/  FMUL.FTZ R0, R45, UR4 ;  /* 0x000000042d007c20 */ /* 0x002fca0008410000 */
[----:B------:R1:W-:Y:S01]  /*1b010*/  MUFU.TANH R184, R0 ;  /* 0x0000000000b87308 */ /* 0x0003e20000002400 */
[----:B-----5:R-:W-:Y:S01]  /*1b020*/  HMMA.16816.F32 R40, R12, R56, R80 ;  /* 0x000000380c28723c */ /* 0x020fe20000001850 */
[----:B------:R-:W-:Y:S01]  /*1b030*/  LDSM.16.M88.4 R80, [R6+0x8800] ;  /* 0x008800000650783b */ /* 0x000fe20000000200 */
[----:B-1----:R-:W-:-:S05]  /*1b040*/  FMUL.FTZ R0, R46, UR4 ;  /* 0x000000042e007c20 */ /* 0x002fca0008410000 */
[----:B------:R1:W-:Y:S01]  /*1b050*/  MUFU.TANH R186, R0 ;  /* 0x0000000000ba7308 */ /* 0x0003e20000002400 */
[----:B------:R-:W-:Y:S01]  /*1b060*/  HMMA.16816.F32 R32, R8, R62, R28 ;  /* 0x0000003e0820723c */ /* 0x000fe2000000181c */
[----:B------:R-:W-:Y:S01]  /*1b070*/  LDSM.16.M88.4 R60, [R88+UR6+0x8000] ;  /* 0x00800006583c783b */ /* 0x000fe20008000200 */
[----:B-1----:R-:W-:-:S05]  /*1b080*/  FMUL.FTZ R0, R47, UR4 ;  /* 0x000000042f007c20 */ /* 0x002fca0008410000 */
[----:B------:R1:W-:Y:S01]  /*1b090*/  MUFU.TANH R185, R0 ;  /* 0x0000000000b97308 */ /* 0x0003e20000002400 */
[----:B------:R-:W-:Y:S01]  /*1b0a0*/  HMMA.16816.F32 R52, R12, R58, R84 ;  /* 0x0000003a0c34723c */ /* 0x000fe20000001854 */
[----:B------:R-:W5:Y:S01]  /*1b0b0*/  LDSM.16.M88.4 R56, [R5+0x6000] ;  /* 0x006000000538783b */ /* 0x000f620000000200 */
[----:B-1----:R-:W-:-:S05]  /*1b0c0*/  FMUL.FTZ R0, R24, UR4 ;  /* 0x0000000418007c20 */ /* 0x002fca0008410000 */
[----:B------:R1:W4:Y:S01]  /*1b0d0*/  MUFU.TANH R192, R0 ;  /* 0x0000000000c07308 */ /* 0x0003220000002400 */
[----:B--2---:R-:W-:Y:S01]  /*1b0e0*/  HMMA.16816.F32 R44, R8, R68, R40 ;  /* 0x00000044082c723c */ /* 0x004fe20000001828 */
[----:B------:R-:W2:Y:S01]  /*1b0f0*/  LDSM.16.M88.4 R40, [R7+0x6000] ;  /* 0x006000000728783b */ /* 0x000ea20000000200 */
[----:B-1----:R-:W-:-:S05]  /*1b100*/  FMUL.FTZ R0, R25, UR4 ;  /* 0x0000000419007c20 */ /* 0x002fca0008410000 */
[----:B------:R1:W-:Y:S02]  /*1b110*/  MUFU.TANH R191, R0 ;  /* 0x0000000000bf7308 */ /* 0x0003e40000002400 */
[----:B-1----:R-:W-:-:S06]  /*1b120*/  FMUL.FTZ R0, R26, UR4 ;  /* 0x000000041a007c20 */ /* 0x002fcc0008410000 */
[----:B------:R1:W4:Y:S02]  /*1b130*/  MUFU.TANH R195, R0 ;  /* 0x0000000000c37308 */ /* 0x0003240000002400 */
[----:B-1----:R-:W-:-:S06]  /*1b140*/  FMUL.FTZ R0, R27, UR4 ;  /* 0x000000041b007c20 */ /* 0x002fcc0008410000 */
[----:B------:R1:W4:Y:S01]  /*1b150*/  MUFU.TANH R194, R0 ;  /* 0x0000000000c27308 */ /* 0x0003220000002400 */
[----:B------:R-:W-:Y:S01]  /*1b160*/  HMMA.16816.F32 R28, R20, R48, RZ ;  /* 0x00000030141c723c */ /* 0x000fe200000018ff */
[----:B-1----:R-:W-:-:S06]  /*1b170*/  FMUL.FTZ R0, R32, UR4 ;  /* 0x0000000420007c20 */ /* 0x002fcc0008410000 */
[----:B------:R1:W4:Y:S01]  /*1b180*/  MUFU.TANH R89, R0 ;  /* 0x0000000000597308 */ /* 0x0003220000002400 */
[----:B------:R-:W-:Y:S01]  /*1b190*/  HMMA.16816.F32 R24, R20, R50, RZ ;  /* 0x000000321418723c */ /* 0x000fe200000018ff */
[----:B-1----:R-:W-:-:S06]  /*1b1a0*/  FMUL.FTZ R0, R33, UR4 ;  /* 0x0000000421007c20 */ /* 0x002fcc0008410000 */
[----:B------:R1:W4:Y:S01]  /*1b1b0*/  MUFU.TANH R221, R0 ;  /* 0x0000000000dd7308 */ /* 0x0003220000002400 */
[----:B------:R-:W-:Y:S01]  /*1b1c0*/  HMMA.16816.F32 R48, R8, R70, R52 ;  /* 0x000000460830723c */ /* 0x000fe20000001834 */
[----:B------:R-:W3:Y:S01]  /*1b1d0*/  LDSM.16.M88.4 R52, [R5+0x6800] ;  /* 0x006800000534783b */ /* 0x000ee20000000200 */
[----:B-1----:R-:W-:-:S05]  /*1b1e0*/  FMUL.FTZ R0, R34, UR4 ;  /* 0x0000000422007c20 */ /* 0x002fca0008410000 */
[----:B------:R1:W-:Y:S02]  /*1b1f0*/  MUFU.TANH R220, R0 ;  /* 0x0000000000dc7308 */ /* 0x0003e40000002400 */
[----:B-1----:R-:W-:-:S06]  /*1b200*/  FMUL.FTZ R0, R35, UR4 ;  /* 0x0000000423007c20 */ /* 0x002fcc0008410000 */
[----:B------:R1:W4:Y:S01]  /*1b210*/  MUFU.TANH R198, R0 ;  /* 0x0000000000c67308 */ /* 0x0003220000002400 */
[----:B------:R-:W-:Y:S01]  /*1b220*/  HMMA.16816.F32 R84, R16, R64, R28 ;  /* 0x000000401054723c */ /* 0x000fe2000000181c */
[----:B-1----:R-:W-:-:S06]  /*1b230*/  FMUL.FTZ R0, R44, UR4 ;  /* 0x000000042c007c20 */ /* 0x002fcc0008410000 */
[----:B------:R1:W-:Y:S01]  /*1b240*/  MUFU.TANH R200, R0 ;  /* 0x0000000000c87308 */ /* 0x0003e20000002400 */
[----:B-----5:R-:W-:Y:S01]  /*1b250*/  HMMA.16816.F32 R28, R12, R56, R96 ;  /* 0x000000380c1c723c */ /* 0x020fe20000001860 */
[----:B-1----:R-:W-:-:S06]  /*1b260*/  FMUL.FTZ R0, R45, UR4 ;  /* 0x000000042d007c20 */ /* 0x002fcc0008410000 */
[----:B------:R1:W-:Y:S02]  /*1b270*/  MUFU.TANH R219, R0 ;  /* 0x0000000000db7308 */ /* 0x0003e40000002400 */
[----:B-1----:R-:W-:-:S06]  /*1b280*/  FMUL.FTZ R0, R46, UR4 ;  /* 0x000000042e007c20 */ /* 0x002fcc0008410000 */
[----:B------:R1:W-:Y:S02]  /*1b290*/  MUFU.TANH R203, R0 ;  /* 0x0000000000cb7308 */ /* 0x0003e40000002400 */
[----:B-1----:R-:W-:-:S06]  /*1b2a0*/  FMUL.FTZ R0, R47, UR4 ;  /* 0x000000042f007c20 */ /* 0x002fcc0008410000 */
[----:B------:R1:W-:Y:S01]  /*1b2b0*/  MUFU.TANH R201, R0 ;  /* 0x0000000000c97308 */ /* 0x0003e20000002400 */
[----:B------:R-:W-:Y:S01]  /*1b2c0*/  HMMA.16816.F32 R64, R16, R66, R24 ;  /* 0x000000421040723c */ /* 0x000fe20000001818 */
[----:B-1----:R-:W-:-:S06]  /*1b2d0*/  FMUL.FTZ R0, R48, UR4 ;  /* 0x0000000430007c20 */ /* 0x002fcc0008410000 */
[----:B------:R1:W5:Y:S01]  /*1b2e0*/  MUFU.TANH R196, R0 ;  /* 0x0000000000c47308 */ /* 0x0003620000002400 */
[----:B------:R-:W-:Y:S01]  /*1b2f0*/  HMMA.16816.F32 R32, R20, R60, RZ ;  /* 0x0000003c1420723c */ /* 0x000fe200000018ff */
[----:B-1----:R-:W-:-:S06]  /*1b300*/  FMUL.FTZ R0, R49, UR4 ;  /* 0x0000000431007c20 */ /* 0x002fcc0008410000 */
[----:B------:R1:W-:Y:S01]  /*1b310*/  MUFU.TANH R208, R0 ;  /* 0x0000000000d07308 */ /* 0x0003e20000002400 */
[----:B------:R-:W-:Y:S08]  /*1b320*/  HMMA.16816.F32 R24, R12, R58, R92 ;  /* 0x0000003a0c18723c */ /* 0x000ff0000000185c */
[----:B--2---:R-:W-:Y:S01]  /*1b330*/  HMMA.16816.F32 R44, R8, R40, R28 ;  /* 0x00000028082c723c */ /* 0x004fe2000000181c */
[----:B------:R-:W2:Y:S01]  /*1b340*/  S2R R60, SR_TID.X ;  /* 0x00000000003c7919 */ /* 0x000ea20000002100 */
[----:B------:R-:W-:Y:S01]  /*1b350*/  LDSM.16.M88.4 R56, [R5+0x7000] ;  /* 0x007000000538783b */ /* 0x000fe20000000200 */
[----:B-1----:R-:W-:-:S04]  /*1b360*/  FMUL.FTZ R0, R50, UR4 ;  /* 0x0000000432007c20 */ /* 0x002fc80008410000 */
[----:B------:R1:W5:Y:S02]  /*1b370*/  MUFU.TANH R199, R0 ;  /* 0x0000000000c77308 */ /* 0x0003640000002400 */
[----:B-1----:R-:W-:Y:S02]  /*1b380*/  FMUL.FTZ R0, R51, UR4 ;  /* 0x0000000433007c20 */ /* 0x002fe40008410000 */
[----:B------:R-:W1:Y:S01]  /*1b390*/  LDSM.16.M88.4 R48, [R7+0x6800] ;  /* 0x006800000730783b */ /* 0x000e620000000200 */
[----:B------:R-:W-:Y:S03]  /*1b3a0*/  HMMA.16816.F32 R92, R16, R72, R32 ;  /* 0x00000048105c723c */ /* 0x000fe60000001820 */
[----:B------:R3:W5:Y:S05]  /*1b3b0*/  MUFU.TANH R197, R0 ;  /* 0x0000000000c57308 */ /* 0x00076a0000002400 */
[----:B------:R-:W-:Y:S08]  /*1b3c0*/  HMMA.16816.F32 R40, R8, R42, R24 ;  /* 0x0000002a0828723c */ /* 0x000ff00000001818 */
[----:B------:R-:W-:Y:S01]  /*1b3d0*/  HMMA.16816.F32 R28, R20, R76, RZ ;  /* 0x0000004c141c723c */ /* 0x000fe200000018ff */
[----:B---3--:R-:W-:-:S07]  /*1b3e0*/  FMUL.FTZ R0, R44, UR4 ;  /* 0x000000042c007c20 */ /* 0x008fce0008410000 */
[----:B------:R-:W-:Y:S01]  /*1b3f0*/  HMMA.16816.F32 R32, R20, R62, RZ ;  /* 0x0000003e1420723c */ /* 0x000fe200000018ff */
[----:B------:R3:W-:Y:S07]  /*1b400*/  MUFU.TANH R209, R0 ;  /* 0x0000000000d17308 */ /* 0x0007ee0000002400 */
[----:B------:R-:W-:Y:S01]  /*1b410*/  HMMA.16816.F32 R24, R12, R52, R112 ;  /* 0x000000340c18723c */ /* 0x000fe20000001870 */
[----:B---3--:R-:W-:-:S04]  /*1b420*/  FMUL.FTZ R0, R45, UR4 ;  /* 0x000000042d007c20 */ /* 0x008fc80008410000 */
[----:B------:R3:W5:Y:S03]  /*1b430*/  MUFU.TANH R218, R0 ;  /* 0x0000000000da7308 */ /* 0x0007660000002400 */
[----:B------:R-:W-:Y:S01]  /*1b440*/  HMMA.16816.F32 R96, R16, R80, R28 ;  /* 0x000000501060723c */ /* 0x000fe2000000181c */
[----:B---3--:R-:W-:-:S04]  /*1b450*/  FMUL.FTZ R0, R46, UR4 ;  /* 0x000000042e007c20 */ /* 0x008fc80008410000 */
[----:B------:R3:W-:Y:S03]  /*1b460*/  MUFU.TANH R213, R0 ;  /* 0x0000000000d57308 */ /* 0x0007e60000002400 */
[----:B------:R-:W-:Y:S01]  /*1b470*/  HMMA.16816.F32 R68, R16, R74, R32 ;  /* 0x0000004a1044723c */ /* 0x000fe20000001820 */
[----:B--2---:R-:W-:-:S07]  /*1b480*/  IMAD.SHL.U32 R32, R60, 0x2, RZ ;  /* 0x000000023c207824 */ /* 0x004fce00078e00ff */
[----:B-1----:R-:W-:Y:S01]  /*1b490*/  HMMA.16816.F32 R28, R8, R48, R24 ;  /* 0x00000030081c723c */ /* 0x002fe20000001818 */
[----:B---3--:R-:W-:-:S07]  /*1b4a0*/  FMUL.FTZ R0, R47, UR4 ;  /* 0x000000042f007c20 */ /* 0x008fce0008410000 */
[----:B------:R-:W-:Y:S01]  /*1b4b0*/  HMMA.16816.F32 R24, R12, R54, R108 ;  /* 0x000000360c18723c */ /* 0x000fe2000000186c */
[----:B------:R-:W1:Y:S01]  /*1b4c0*/  LDSM.16.M88.4 R52, [R7+0x7000] ;  /* 0x007000000734783b */ /* 0x000e620000000200 */
[----:B------:R2:W3:Y:S01]  /*1b4d0*/  MUFU.TANH R212, R0 ;  /* 0x0000000000d47308 */ /* 0x0004e20000002400 */
[----:B------:R-:W-:Y:S01]  /*1b4e0*/  LOP3.LUT R32, R32, 0x6, RZ, 0xc0, !PT ;  /* 0x0000000620207812 */ /* 0x000fe200078ec0ff */
[----:B--2---:R-:W-:-:S06]  /*1b4f0*/  FMUL.FTZ R0, R40, UR4 ;  /* 0x0000000428007c20 */ /* 0x004fcc0008410000 */
[----:B------:R2:W3:Y:S02]  /*1b500*/  MUFU.TANH R205, R0 ;  /* 0x0000000000cd7308 */ /* 0x0004e40000002400 */
[----:B--2---:R-:W-:-:S06]  /*1b510*/  FMUL.FTZ R0, R41, UR4 ;  /* 0x0000000429007c20 */ /* 0x004fcc0008410000 */
[----:B------:R2:W-:Y:S02]  /*1b520*/  MUFU.TANH R204, R0 ;  /* 0x0000000000cc7308 */ /* 0x0005e40000002400 */
[----:B--2---:R-:W-:-:S05]  /*1b530*/  PRMT R0, R32, 0x6540, R251 ;  /* 0x0000654020007816 */ /* 0x004fca00000000fb */
[----:B------:R-:W-:Y:S02]  /*1b540*/  VIADD R33, R0, 0xfffffe00 ;  /* 0xfffffe0000217836 */ /* 0x000fe40000000000 */
[----:B------:R-:W-:-:S03]  /*1b550*/  FMUL.FTZ R32, R42, UR4 ;  /* 0x000000042a207c20 */ /* 0x000fc60008410000 */
[C---:B------:R-:W-:Y:S02]  /*1b560*/  ISETP.GE.AND P3, PT, R33.reuse, R2, PT ;  /* 0x000000022100720c */ /* 0x040fe40003f66270 */
[----:B------:R-:W-:Y:S01]  /*1b570*/  ISETP.GE.AND P1, PT, R33, R4, PT ;  /* 0x000000042100720c */ /* 0x000fe20003f26270 */
[----:B------:R-:W-:Y:S02]  /*1b580*/  FMUL.FTZ R33, R43, UR4 ;  /* 0x000000042b217c20 */ /* 0x000fe40008410000 */
[----:B------:R-:W-:Y:S01]  /*1b590*/  HMMA.16816.F32 R40, R12, R56, R104 ;  /* 0x000000380c28723c */ /* 0x000fe20000001868 */
[----:B------:R2:W3:Y:S01]  /*1b5a0*/  MUFU.TANH R211, R32 ;  /* 0x0000002000d37308 */ /* 0x0004e20000002400 */
[----:B------:R-:W-:Y:S01]  /*1b5b0*/  FMUL.FTZ R28, R28, UR4 ;  /* 0x000000041c1c7c20 */ /* 0x000fe20008410000 */
[----:B------:R-:W-:-:S05]  /*1b5c0*/  FSEL R104, R215, -INF , !P3 ;  /* 0xff800000d7687808 */ /* 0x000fca0005800000 */
[----:B------:R-:W-:Y:S01]  /*1b5d0*/  HMMA.16816.F32 R24, R8, R50, R24 ;  /* 0x000000320818723c */ /* 0x000fe20000001818 */
[----:B------:R-:W4:Y:S01]  /*1b5e0*/  LDSM.16.M88.4 R48, [R5+0x7800] ;  /* 0x007800000530783b */ /* 0x000f220000000200 */
[----:B------:R5:W3:Y:S01]  /*1b5f0*/  MUFU.TANH R207, R33 ;  /* 0x0000002100cf7308 */ /* 0x000ae20000002400 */
[----:B--2---:R-:W-:-:S07]  /*1b600*/  VIADD R32, R0, 0xfffffe01 ;  /* 0xfffffe0100207836 */ /* 0x004fce0000000000 */
[----:B------:R2:W3:Y:S01]  /*1b610*/  MUFU.TANH R215, R28 ;  /* 0x0000001c00d77308 */ /* 0x0004e20000002400 */
[C---:B------:R-:W-:Y:S02]  /*1b620*/  ISETP.GE.AND P2, PT, R32.reuse, R2, PT ;  /* 0x000000022000720c */ /* 0x040fe40003f46270 */
[----:B------:R-:W-:Y:S01]  /*1b630*/  ISETP.GE.AND P4, PT, R32, R4, PT ;  /* 0x000000042000720c */ /* 0x000fe20003f86270 */
[C---:B------:R-:W-:Y:S02]  /*1b640*/  VIADD R32, R0.reuse, 0xfffffe09 ;  /* 0xfffffe0900207836 */ /* 0x040fe40000000000 */
[----:B-----5:R-:W-:Y:S02]  /*1b650*/  VIADD R33, R0, 0xfffffe08 ;  /* 0xfffffe0800217836 */ /* 0x020fe40000000000 */
[----:B------:R-:W-:Y:S01]  /*1b660*/  FMUL.FTZ R30, R30, UR4 ;  /* 0x000000041e1e7c20 */ /* 0x000fe20008410000 */
[-C--:B------:R-:W-:Y:S01]  /*1b670*/  ISETP.GE.AND P5, PT, R32, R2.reuse, PT ;  /* 0x000000022000720c */ /* 0x080fe20003fa6270 */
[----:B--2---:R-:W-:Y:S01]  /*1b680*/  FMUL.FTZ R28, R29, UR4 ;  /* 0x000000041d1c7c20 */ /* 0x004fe20008410000 */
[C---:B------:R-:W-:Y:S01]  /*1b690*/  ISETP.GE.AND P0, PT, R33.reuse, R2, PT ;  /* 0x000000022100720c */ /* 0x040fe20003f06270 */
[----:B------:R-:W-:Y:S01]  /*1b6a0*/  VIADD R29, R0, 0xfffffe10 ;  /* 0xfffffe10001d7836 */ /* 0x000fe20000000000 */
[----:B------:R-:W-:Y:S01]  /*1b6b0*/  ISETP.GE.AND P6, PT, R33, R4, PT ;  /* 0x000000042100720c */ /* 0x000fe20003fc6270 */
[----:B------:R2:W-:Y:S01]  /*1b6c0*/  MUFU.TANH R217, R28 ;  /* 0x0000001c00d97308 */ /* 0x0005e20000002400 */
[----:B-1----:R-:W-:Y:S01]  /*1b6d0*/  HMMA.16816.F32 R40, R8, R52, R40 ;  /* 0x000000340828723c */ /* 0x002fe20000001828 */
[----:B------:R-:W-:Y:S01]  /*1b6e0*/  FSEL R91, R91, -INF , !P2 ;  /* 0xff8000005b5b7808 */ /* 0x000fe20005000000 */
[----:B------:R-:W-:Y:S01]  /*1b6f0*/  FMUL.FTZ R34, R31, UR4 ;  /* 0x000000041f227c20 */ /* 0x000fe20008410000 */
[----:B------:R-:W-:-:S02]  /*1b700*/  FSEL R107, R216, -INF , !P0 ;  /* 0xff800000d86b7808 */ /* 0x000fc40004000000 */
[----:B------:R-:W-:Y:S02]  /*1b710*/  FSEL R108, R210, -INF , !P6 ;  /* 0xff800000d26c7808 */ /* 0x000fe40007000000 */
[----:B------:R-:W-:Y:S01]  /*1b720*/  FSEL R106, R214, -INF , !P5 ;  /* 0xff800000d66a7808 */ /* 0x000fe20006800000 */
[----:B------:R1:W5:Y:S01]  /*1b730*/  MUFU.TANH R216, R30 ;  /* 0x0000001e00d87308 */ /* 0x0003620000002400 */
[C---:B------:R-:W-:Y:S02]  /*1b740*/  ISETP.GE.AND P2, PT, R29.reuse, R2, PT ;  /* 0x000000021d00720c */ /* 0x040fe40003f46270 */
[----:B------:R-:W-:Y:S01]  /*1b750*/  ISETP.GE.AND P3, PT, R29, R4, PT ;  /* 0x000000041d00720c */ /* 0x000fe20003f66270 */
[----:B--2---:R-:W-:Y:S01]  /*1b760*/  VIADD R28, R0, 0xfffffe11 ;  /* 0xfffffe11001c7836 */ /* 0x004fe20000000000 */
[----:B------:R-:W-:-:S04]  /*1b770*/  FSEL R105, R90, -INF , !P1 ;  /* 0xff8000005a697808 */ /* 0x000fc80004800000 */
[C---:B------:R-:W-:Y:S02]  /*1b780*/  ISETP.GE.AND P6, PT, R28.reuse, R2, PT ;  /* 0x000000021c00720c */ /* 0x040fe40003fc6270 */
[-C--:B------:R-:W-:Y:S02]  /*1b790*/  ISETP.GE.AND P5, PT, R28, R4.reuse, PT ;  /* 0x000000041c00720c */ /* 0x080fe40003fa6270 */
[----:B-1----:R-:W-:Y:S01]  /*1b7a0*/  HMMA.16816.F32 R28, R12, R58, R100 ;  /* 0x0000003a0c1c723c */ /* 0x002fe20000001864 */
[----:B------:R-:W-:Y:S01]  /*1b7b0*/  ISETP.GE.AND P1, PT, R32, R4, PT ;  /* 0x000000042000720c */ /* 0x000fe20003f26270 */
[----:B------:R-:W-:Y:S02]  /*1b7c0*/  VIADD R33, R0, 0xfffffe18 ;  /* 0xfffffe1800217836 */ /* 0x000fe40000000000 */
[----:B------:R-:W-:Y:S01]  /*1b7d0*/  FMUL.FTZ R24, R24, UR4 ;  /* 0x0000000418187c20 */ /* 0x000fe20008410000 */
[----:B------:R-:W-:Y:S01]  /*1b7e0*/  VIADD R32, R0, 0xfffffe19 ;  /* 0xfffffe1900207836 */ /* 0x000fe20000000000 */
[----:B------:R-:W1:Y:S01]  /*1b7f0*/  LDSM.16.M88.4 R56, [R7+0x7800] ;  /* 0x007800000738783b */ /* 0x000e620000000200 */
[----:B------:R-:W-:Y:S01]  /*1b800*/  FMUL.FTZ R25, R25, UR4 ;  /* 0x0000000419197c20 */ /* 0x000fe20008410000 */
[----:B------:R-:W-:Y:S01]  /*1b810*/  FSEL R90, R227, -INF , !P4 ;  /* 0xff800000e35a7808 */ /* 0x000fe20006000000 */
[----:B------:R2:W5:Y:S01]  /*1b820*/  MUFU.TANH R210, R24 ;  /* 0x0000001800d27308 */ /* 0x0005620000002400 */
[----:B------:R-:W-:-:S02]  /*1b830*/  FSEL R100, R226, -INF , !P1 ;  /* 0xff800000e2647808 */ /* 0x000fc40004800000 */
[----:B------:R-:W-:Y:S02]  /*1b840*/  FSEL R103, R225, -INF , !P2 ;  /* 0xff800000e1677808 */ /* 0x000fe40005000000 */
[----:B------:R-:W-:Y:S02]  /*1b850*/  FSEL R114, R206, -INF , !P3 ;  /* 0xff800000ce727808 */ /* 0x000fe40005800000 */
[C---:B------:R-:W-:Y:S01]  /*1b860*/  ISETP.GE.AND P4, PT, R33.reuse, R2, PT ;  /* 0x000000022100720c */ /* 0x040fe20003f86270 */
[----:B------:R3:W-:Y:S01]  /*1b870*/  MUFU.TANH R206, R25 ;  /* 0x0000001900ce7308 */ /* 0x0007e20000002400 */
[----:B------:R-:W-:Y:S02]  /*1b880*/  ISETP.GE.AND P1, PT, R33, R4, PT ;  /* 0x000000042100720c */ /* 0x000fe40003f26270 */
[C---:B------:R-:W-:Y:S02]  /*1b890*/  ISETP.GE.AND P2, PT, R32.reuse, R2, PT ;  /* 0x000000022000720c */ /* 0x040fe40003f46270 */
[----:B------:R-:W-:Y:S01]  /*1b8a0*/  ISETP.GE.AND P3, PT, R32, R4, PT ;  /* 0x000000042000720c */ /* 0x000fe20003f66270 */
[----:B------:R-:W-:-:S02]  /*1b8b0*/  VIADD R32, R0, 0xfffffe20 ;  /* 0xfffffe2000207836 */ /* 0x000fc40000000000 */
[----:B--2---:R-:W-:Y:S01]  /*1b8c0*/  VIADD R24, R0, 0xfffffe21 ;  /* 0xfffffe2100187836 */ /* 0x004fe20000000000 */
[----:B------:R-:W-:Y:S02]  /*1b8d0*/  FSEL R101, R202, -INF , !P4 ;  /* 0xff800000ca657808 */ /* 0x000fe40006000000 */
[----:B------:R-:W-:Y:S01]  /*1b8e0*/  FSEL R115, R180, -INF , !P1 ;  /* 0xff800000b4737808 */ /* 0x000fe20004800000 */
[----:B---3--:R-:W-:Y:S01]  /*1b8f0*/  VIADD R25, R0, 0xfffffe28 ;  /* 0xfffffe2800197836 */ /* 0x008fe20000000000 */
[----:B------:R-:W-:Y:S02]  /*1b900*/  FSEL R109, R224, -INF , !P6 ;  /* 0xff800000e06d7808 */ /* 0x000fe40007000000 */
[----:B------:R-:W-:Y:S02]  /*1b910*/  FSEL R112, R223, -INF , !P5 ;  /* 0xff800000df707808 */ /* 0x000fe40006800000 */
[----:B------:R-:W-:Y:S02]  /*1b920*/  ISETP.GE.AND P4, PT, R24, R2, PT ;  /* 0x000000021800720c */ /* 0x000fe40003f86270 */
[----:B------:R-:W-:-:S02]  /*1b930*/  FSEL R102, R193, -INF , !P2 ;  /* 0xff800000c1667808 */ /* 0x000fc40005000000 */
[----:B------:R-:W-:Y:S01]  /*1b940*/  ISETP.GE.AND P1, PT, R24, R4, PT ;  /* 0x000000041800720c */ /* 0x000fe20003f26270 */
[----:B------:R-:W-:Y:S01]  /*1b950*/  VIADD R24, R0, 0xfffffe29 ;  /* 0xfffffe2900187836 */ /* 0x000fe20000000000 */
[----:B------:R-:W-:Y:S01]  /*1b960*/  FSEL R113, R189, -INF , !P3 ;  /* 0xff800000bd717808 */ /* 0x000fe20005800000 */
[----:B------:R-:W-:Y:S01]  /*1b970*/  FMUL.FTZ R26, R26, UR4 ;  /* 0x000000041a1a7c20 */ /* 0x000fe20008410000 */
[C---:B------:R-:W-:Y:S01]  /*1b980*/  ISETP.GE.AND P6, PT, R32.reuse, R2, PT ;  /* 0x000000022000720c */ /* 0x040fe20003fc6270 */
[----:B------:R-:W-:Y:S01]  /*1b990*/  FMUL.FTZ R27, R27, UR4 ;  /* 0x000000041b1b7c20 */ /* 0x000fe20008410000 */
[----:B------:R-:W-:Y:S02]  /*1b9a0*/  ISETP.GE.AND P5, PT, R32, R4, PT ;  /* 0x000000042000720c */ /* 0x000fe40003fa6270 */
[C---:B------:R-:W-:Y:S02]  /*1b9b0*/  ISETP.GE.AND P2, PT, R25.reuse, R2, PT ;  /* 0x000000021900720c */ /* 0x040fe40003f46270 */
[----:B------:R-:W-:Y:S01]  /*1b9c0*/  ISETP.GE.AND P3, PT, R25, R4, PT ;  /* 0x000000041900720c */ /* 0x000fe20003f66270 */
[----:B------:R-:W-:Y:S01]  /*1b9d0*/  FMUL.FTZ R25, R40, UR4 ;  /* 0x0000000428197c20 */ /* 0x000fe20008410000 */
[----:B------:R-:W-:Y:S01]  /*1b9e0*/  FSEL R121, R222, -INF , !P6 ;  /* 0xff800000de797808 */ /* 0x000fe20007000000 */
[----:B------:R-:W2:Y:S01]  /*1b9f0*/  MUFU.TANH R202, R26 ;  /* 0x0000001a00ca7308 */ /* 0x000ea20000002400 */
[----:B------:R-:W-:-:S02]  /*1ba00*/  FSEL R126, R39, -INF , !P5 ;  /* 0xff800000277e7808 */ /* 0x000fc40006800000 */
[C---:B------:R-:W-:Y:S02]  /*1ba10*/  ISETP.GE.AND P6, PT, R24.reuse, R2, PT ;  /* 0x000000021800720c */ /* 0x040fe40003fc6270 */
[----:B------:R-:W-:-:S03]  /*1ba20*/  ISETP.GE.AND P5, PT, R24, R4, PT ;  /* 0x000000041800720c */ /* 0x000fc60003fa6270 */
[----:B------:R-:W-:Y:S01]  /*1ba30*/  MUFU.TANH R193, R27 ;  /* 0x0000001b00c17308 */ /* 0x000fe20000002400 */
[----:B----4-:R-:W-:Y:S07]  /*1ba40*/  HMMA.16816.F32 R44, R12, R48, R84 ;  /* 0x000000300c2c723c */ /* 0x010fee0000001854 */
[----:B------:R3:W-:Y:S02]  /*1ba50*/  MUFU.TANH R39, R25 ;  /* 0x0000001900277308 */ /* 0x0007e40000002400 */
[----:B---3--:R-:W-:Y:S01]  /*1ba60*/  HMMA.16816.F32 R24, R8, R54, R28 ;  /* 0x000000360818723c */ /* 0x008fe2000000181c */
[----:B------:R-:W3:Y:S01]  /*1ba70*/  LDSM.16.M88.4 R28, [R5+0x8000] ;  /* 0x00800000051c783b */ /* 0x000ee20000000200 */
[----:B------:R-:W-:-:S02]  /*1ba80*/  VIADD R33, R0, 0xfffffe30 ;  /* 0xfffffe3000217836 */ /* 0x000fc40000000000 */
[----:B------:R-:W-:Y:S01]  /*1ba90*/  VIADD R32, R0, 0xfffffe31 ;  /* 0xfffffe3100207836 */ /* 0x000fe20000000000 */
[----:B------:R-:W-:-:S06]  /*1baa0*/  FSEL R122, R190, -INF , !P4 ;  /* 0xff800000be7a7808 */ /* 0x000fcc0006000000 */
[----:B-1----:R-:W-:Y:S01]  /*1bab0*/  HMMA.16816.F32 R44, R8, R56, R44 ;  /* 0x00000038082c723c */ /* 0x002fe2000000182c */
[----:B------:R-:W-:Y:S02]  /*1bac0*/  FSEL R125, R179, -INF , !P1 ;  /* 0xff800000b37d7808 */ /* 0x000fe40004800000 */
[C---:B------:R-:W-:Y:S02]  /*1bad0*/  ISETP.GE.AND P4, PT, R33.reuse, R2, PT ;  /* 0x000000022100720c */ /* 0x040fe40003f86270 */
[----:B------:R-:W-:Y:S01]  /*1bae0*/  ISETP.GE.AND P1, PT, R33, R4, PT ;  /* 0x000000042100720c */ /* 0x000fe20003f26270 */
[----:B------:R-:W-:Y:S01]  /*1baf0*/  FMUL.FTZ R33, R42, UR4 ;  /* 0x000000042a217c20 */ /* 0x000fe20008410000 */
[----:B------:R-:W-:Y:S02]  /*1bb00*/  FSEL R119, R176, -INF , !P2 ;  /* 0xff800000b0777808 */ /* 0x000fe40005000000 */
[----:B------:R-:W-:Y:S02]  /*1bb10*/  FSEL R124, R37, -INF , !P3 ;  /* 0xff800000257c7808 */ /* 0x000fe40005800000 */
[----:B------:R-:W-:-:S02]  /*1bb20*/  ISETP.GE.AND P2, PT, R32, R2, PT ;  /* 0x000000022000720c */ /* 0x000fc40003f46270 */
[----:B------:R-:W-:Y:S01]  /*1bb30*/  ISETP.GE.AND P3, PT, R32, R4, PT ;  /* 0x000000042000720c */ /* 0x000fe20003f66270 */
[----:B------:R-:W-:Y:S01]  /*1bb40*/  VIADD R32, R0, 0xfffffe39 ;  /* 0xfffffe3900207836 */ /* 0x000fe20000000000 */
[----:B------:R1:W4:Y:S01]  /*1bb50*/  MUFU.TANH R214, R34 ;  /* 0x0000002200d67308 */ /* 0x0003220000002400 */
[----:B------:R-:W-:Y:S01]  /*1bb60*/  FMUL.FTZ R24, R24, UR4 ;  /* 0x0000000418187c20 */ /* 0x000fe20008410000 */
[----:B------:R-:W-:Y:S01]  /*1bb70*/  HMMA.16816.F32 R48, R12, R50, R64 ;  /* 0x000000320c30723c */ /* 0x000fe20000001840 */
[----:B------:R-:W-:Y:S01]  /*1bb80*/  FSEL R129, R129, -INF , !P4 ;  /* 0xff80000081817808 */ /* 0x000fe20006000000 */
[----:B------:R-:W5:Y:S01]  /*1bb90*/  LDSM.16.M88.4 R64, [R7+0x8000] ;  /* 0x008000000740783b */ /* 0x000f620000000200 */
[----:B------:R-:W-:-:S03]  /*1bba0*/  FSEL R169, R169, -INF , !P1 ;  /* 0xff800000a9a97808 */ /* 0x000fc60004800000 */
[----:B------:R2:W-:Y:S01]  /*1bbb0*/  MUFU.TANH R180, R33 ;  /* 0x0000002100b47308 */ /* 0x0005e20000002400 */
[C---:B------:R-:W-:Y:S02]  /*1bbc0*/  ISETP.GE.AND P4, PT, R32.reuse, R2, PT ;  /* 0x000000022000720c */ /* 0x040fe40003f86270 */
[----:B------:R-:W-:Y:S01]  /*1bbd0*/  ISETP.GE.AND P1, PT, R32, R4, PT ;  /* 0x000000042000720c */ /* 0x000fe20003f26270 */
[----:B------:R-:W-:Y:S01]  /*1bbe0*/  VIADD R32, R0, 0xfffffe40 ;  /* 0xfffffe4000207836 */ /* 0x000fe20000000000 */
[----:B------:R-:W-:Y:S01]  /*1bbf0*/  FSEL R118, R131, -INF , !P6 ;  /* 0xff80000083767808 */ /* 0x000fe20007000000 */
[----:B-1----:R-:W-:Y:S01]  /*1bc00*/  FMUL.FTZ R34, R41, UR4 ;  /* 0x0000000429227c20 */ /* 0x002fe20008410000 */
[----:B------:R-:W-:Y:S01]  /*1bc10*/  FSEL R120, R38, -INF , !P5 ;  /* 0xff80000026787808 */ /* 0x000fe20006800000 */
[----:B------:R1:W-:Y:S01]  /*1bc20*/  MUFU.TANH R179, R24 ;  /* 0x0000001800b37308 */ /* 0x0003e20000002400 */
[----:B--2---:R-:W-:-:S07]  /*1bc30*/  VIADD R33, R0, 0xfffffe38 ;  /* 0xfffffe3800217836 */ /* 0x004fce0000000000 */
[----:B------:R2:W4:Y:S01]  /*1bc40*/  MUFU.TANH R190, R34 ;  /* 0x0000002200be7308 */ /* 0x0005220000002400 */
[----:B------:R-:W-:Y:S02]  /*1bc50*/  FSEL R130, R130, -INF , !P2 ;  /* 0xff80000082827808 */ /* 0x000fe40005000000 */
[C---:B------:R-:W-:Y:S02]  /*1bc60*/  ISETP.GE.AND P6, PT, R33.reuse, R2, PT ;  /* 0x000000022100720c */ /* 0x040fe40003fc6270 */
[----:B------:R-:W-:Y:S02]  /*1bc70*/  ISETP.GE.AND P5, PT, R33, R4, PT ;  /* 0x000000042100720c */ /* 0x000fe40003fa6270 */
[----:B------:R-:W-:Y:S01]  /*1bc80*/  FSEL R135, R135, -INF , !P3 ;  /* 0xff80000087877808 */ /* 0x000fe20005800000 */
[----:B-1----:R-:W-:Y:S01]  /*1bc90*/  VIADD R24, R0, 0xfffffe41 ;  /* 0xfffffe4100187836 */ /* 0x002fe20000000000 */
[C---:B------:R-:W-:Y:S02]  /*1bca0*/  ISETP.GE.AND P2, PT, R32.reuse, R2, PT ;  /* 0x000000022000720c */ /* 0x040fe40003f46270 */
[----:B------:R-:W-:Y:S01]  /*1bcb0*/  ISETP.GE.AND P3, PT, R32, R4, PT ;  /* 0x000000042000720c */ /* 0x000fe20003f66270 */
[----:B--2---:R-:W-:Y:S01]  /*1bcc0*/  FMUL.FTZ R34, R43, UR4 ;  /* 0x000000042b227c20 */ /* 0x004fe20008410000 */
[----:B------:R-:W-:Y:S01]  /*1bcd0*/  FSEL R128, R128, -INF , !P6 ;  /* 0xff80000080807808 */ /* 0x000fe20007000000 */
[----:B---3--:R-:W-:Y:S01]  /*1bce0*/  HMMA.16816.F32 R68, R12, R30, R68 ;  /* 0x0000001e0c44723c */ /* 0x008fe20000001844 */
[----:B------:R-:W-:Y:S01]  /*1bcf0*/  FSEL R168, R168, -INF , !P5 ;  /* 0xff800000a8a87808 */ /* 0x000fe20006800000 */
[----:B------:R1:W2:Y:S01]  /*1bd00*/  MUFU.TANH R189, R34 ;  /* 0x0000002200bd7308 */ /* 0x0002a20000002400 */
[C---:B------:R-:W-:Y:S01]  /*1bd10*/  ISETP.GE.AND P6, PT, R24.reuse, R2, PT ;  /* 0x000000021800720c */ /* 0x040fe20003fc6270 */
[----:B------:R-:W3:Y:S01]  /*1bd20*/  LDSM.16.M88.4 R40, [R88+UR6+0x9000] ;  /* 0x009000065828783b */ /* 0x000ee20008000200 */
[----:B------:R-:W-:-:S02]  /*1bd30*/  ISETP.GE.AND P5, PT, R24, R4, PT ;  /* 0x000000041800720c */ /* 0x000fc40003fa6270 */
[----:B------:R-:W-:Y:S02]  /*1bd40*/  FSEL R174, R174, -INF , !P6 ;  /* 0xff800000aeae7808 */ /* 0x000fe40007000000 */
[----:B------:R-:W-:Y:S01]  /*1bd50*/  FSEL R177, R177, -INF , !P5 ;  /* 0xff800000b1b17808 */ /* 0x000fe20006800000 */
[----:B-1----:R-:W-:Y:S01]  /*1bd60*/  HMMA.16816.F32 R32, R12, R28, R92 ;  /* 0x0000001c0c20723c */ /* 0x002fe2000000185c */
[----:B------:R-:W-:Y:S01]  /*1bd70*/  FMUL.FTZ R29, R44, UR4 ;  /* 0x000000042c1d7c20 */ /* 0x000fe20008410000 */
[----:B------:R-:W-:-:S03]  /*1bd80*/  VIADD R28, R0, 0xfffffe50 ;  /* 0xfffffe50001c7836 */ /* 0x000fc60000000000 */
[----:B------:R1:W-:Y:S02]  /*1bd90*/  MUFU.TANH R123, R29 ;  /* 0x0000001d007b7308 */ /* 0x0003e40000002400 */
[C---:B------:R-:W-:Y:S02]  /*1bda0*/  ISETP.GE.AND P6, PT, R28.reuse, R2, PT ;  /* 0x000000021c00720c */ /* 0x040fe40003fc6270 */
[----:B------:R-:W-:Y:S01]  /*1bdb0*/  ISETP.GE.AND P5, PT, R28, R4, PT ;  /* 0x000000041c00720c */ /* 0x000fe20003fa6270 */
[----:B------:R-:W-:Y:S01]  /*1bdc0*/  VIADD R24, R0, 0xfffffe48 ;  /* 0xfffffe4800187836 */ /* 0x000fe20000000000 */
[----:B------:R-:W-:Y:S02]  /*1bdd0*/  FSEL R132, R132, -INF , !P4 ;  /* 0xff80000084847808 */ /* 0x000fe40006000000 */
[----:B------:R-:W-:Y:S01]  /*1bde0*/  FSEL R133, R133, -INF , !P1 ;  /* 0xff80000085857808 */ /* 0x000fe20004800000 */
[----:B-1----:R-:W1:Y:S01]  /*1bdf0*/  LDSM.16.M88.4 R28, [R88+UR6+0x9800] ;  /* 0x00980006581c783b */ /* 0x002e620008000200 */
[----:B------:R-:W-:-:S02]  /*1be00*/  ISETP.GE.AND P4, PT, R24, R2, PT ;  /* 0x000000021800720c */ /* 0x000fc40003f86270 */
[----:B------:R-:W-:Y:S01]  /*1be10*/  ISETP.GE.AND P1, PT, R24, R4, PT ;  /* 0x000000041800720c */ /* 0x000fe20003f26270 */
[----:B------:R-:W-:Y:S02]  /*1be20*/  VIADD R24, R0, 0xfffffe49 ;  /* 0xfffffe4900187836 */ /* 0x000fe40000000000 */
[----:B------:R-:W-:Y:S01]  /*1be30*/  FMUL.FTZ R25, R25, UR4 ;  /* 0x0000000419197c20 */ /* 0x000fe20008410000 */
[----:B------:R-:W-:Y:S01]  /*1be40*/  FMUL.FTZ R26, R26, UR4 ;  /* 0x000000041a1a7c20 */ /* 0x000fe20008410000 */
[----:B------:R-:W-:Y:S01]  /*1be50*/  FMUL.FTZ R27, R27, UR4 ;  /* 0x000000041b1b7c20 */ /* 0x000fe20008410000 */
[----:B------:R-:W-:Y:S01]  /*1be60*/  FSEL R175, R175, -INF , !P2 ;  /* 0xff800000afaf7808 */ /* 0x000fe20005000000 */
[----:B------:R-:W-:Y:S01]  /*1be70*/  MUFU.TANH R176, R25 ;  /* 0x0000001900b07308 */ /* 0x000fe20000002400 */
[----:B------:R-:W-:Y:S02]  /*1be80*/  FSEL R178, R178, -INF , !P3 ;  /* 0xff800000b2b27808 */ /* 0x000fe40005800000 */
[----:B------:R-:W-:-:S02]  /*1be90*/  ISETP.GE.AND P2, PT, R24, R2, PT ;  /* 0x000000021800720c */ /* 0x000fc40003f46270 */
[----:B------:R-:W-:-:S03]  /*1bea0*/  ISETP.GE.AND P3, PT, R24, R4, PT ;  /* 0x000000041800720c */ /* 0x000fc60003f66270 */
[----:B------:R-:W2:Y:S08]  /*1beb0*/  MUFU.TANH R131, R26 ;  /* 0x0000001a00837308 */ /* 0x000eb00000002400 */
[----:B------:R4:W2:Y:S01]  /*1bec0*/  MUFU.TANH R127, R27 ;  /* 0x0000001b007f7308 */ /* 0x0008a20000002400 */
[----:B-----5:R-:W-:Y:S01]  /*1bed0*/  HMMA.16816.F32 R52, R8, R64, R32 ;  /* 0x000000400834723c */ /* 0x020fe20000001820 */
[----:B------:R-:W-:-:S02]  /*1bee0*/  VIADD R32, R0, 0xfffffe58 ;  /* 0xfffffe5800207836 */ /* 0x000fc40000000000 */
[----:B------:R-:W-:Y:S01]  /*1bef0*/  FMUL.FTZ R33, R46, UR4 ;  /* 0x000000042e217c20 */ /* 0x000fe20008410000 */
[----:B------:R-:W-:-:S04]  /*1bf00*/  VIADD R37, R0, 0xfffffe51 ;  /* 0xfffffe5100257836 */ /* 0x000fc80000000000 */
[----:B----4-:R-:W-:Y:S01]  /*1bf10*/  HMMA.16816.F32 R24, R8, R58, R48 ;  /* 0x0000003a0818723c */ /* 0x010fe20000001830 */
[----:B------:R-:W4:Y:S01]  /*1bf20*/  LDSM.16.M88.4 R56, [R5+0x8800] ;  /* 0x008800000538783b */ /* 0x000f220000000200 */
[----:B------:R-:W-:Y:S01]  /*1bf30*/  FSEL R170, R170, -INF , !P2 ;  /* 0xff800000aaaa7808 */ /* 0x000fe20005000000 */
[----:B------:R5:W2:Y:S01]  /*1bf40*/  MUFU.TANH R111, R33 ;  /* 0x00000021006f7308 */ /* 0x000aa20000002400 */
[----:B------:R-:W-:Y:S01]  /*1bf50*/  FSEL R171, R171, -INF , !P3 ;  /* 0xff800000abab7808 */ /* 0x000fe20005800000 */
[----:B------:R-:W-:Y:S01]  /*1bf60*/  FMUL.FTZ R34, R47, UR4 ;  /* 0x000000042f227c20 */ /* 0x000fe20008410000 */
[----:B------:R-:W-:Y:S01]  /*1bf70*/  FSEL R172, R172, -INF , !P4 ;  /* 0xff800000acac7808 */ /* 0x000fe20006000000 */
[----:B------:R-:W-:Y:S01]  /*1bf80*/  FMUL.FTZ R38, R45, UR4 ;  /* 0x000000042d267c20 */ /* 0x000fe20008410000 */
[----:B------:R-:W-:Y:S02]  /*1bf90*/  FSEL R173, R173, -INF , !P1 ;  /* 0xff800000adad7808 */ /* 0x000fe40004800000 */
[----:B------:R-:W-:-:S02]  /*1bfa0*/  FSEL R183, R183, -INF , !P6 ;  /* 0xff800000b7b77808 */ /* 0x000fc40007000000 */
[----:B------:R-:W-:Y:S01]  /*1bfb0*/  FSEL R188, R188, -INF , !P5 ;  /* 0xff800000bcbc7808 */ /* 0x000fe20006800000 */
[C---:B---3--:R-:W-:Y:S01]  /*1bfc0*/  HMMA.16816.F32 R60, R20.reuse, R40, RZ ;  /* 0x00000028143c723c */ /* 0x048fe200000018ff */
[C---:B------:R-:W-:Y:S01]  /*1bfd0*/  ISETP.GE.AND P2, PT, R32.reuse, R2, PT ;  /* 0x000000022000720c */ /* 0x040fe20003f46270 */
[----:B------:R-:W-:Y:S01]  /*1bfe0*/  LDSM.16.M88.4 R48, [R7+0x8800] ;  /* 0x008800000730783b */ /* 0x000fe20000000200 */
[----:B------:R-:W-:Y:S01]  /*1bff0*/  ISETP.GE.AND P3, PT, R32, R4, PT ;  /* 0x000000042000720c */ /* 0x000fe20003f66270 */
[C---:B------:R-:W-:Y:S01]  /*1c000*/  VIADD R32, R0.reuse, 0xfffffe60 ;  /* 0xfffffe6000207836 */ /* 0x040fe20000000000 */
[C---:B------:R-:W-:Y:S02]  /*1c010*/  ISETP.GE.AND P4, PT, R37.reuse, R2, PT ;  /* 0x000000022500720c */ /* 0x040fe40003f86270 */
[----:B------:R-:W-:Y:S01]  /*1c020*/  ISETP.GE.AND P1, PT, R37, R4, PT ;  /* 0x000000042500720c */ /* 0x000fe20003f26270 */
[----:B-----5:R-:W-:Y:S02]  /*1c030*/  VIADD R33, R0, 0xfffffe59 ;  /* 0xfffffe5900217836 */ /* 0x020fe40000000000 */
[----:B------:R-:W-:Y:S01]  /*1c040*/  FMUL.FTZ R24, R24, UR4 ;  /* 0x0000000418187c20 */ /* 0x000fe20008410000 */
[----:B------:R-:W-:Y:S01]  /*1c050*/  FSEL R182, R182, -INF , !P4 ;  /* 0xff800000b6b67808 */ /* 0x000fe20006000000 */
[----:B------:R3:W-:Y:S01]  /*1c060*/  MUFU.TANH R116, R34 ;  /* 0x0000002200747308 */ /* 0x0007e20000002400 */
[----:B------:R-:W-:Y:S01]  /*1c070*/  FSEL R187, R187, -INF , !P1 ;  /* 0xff800000bbbb7808 */ /* 0x000fe20004800000 */
[----:B------:R-:W-:Y:S01]  /*1c080*/  HMMA.16816.F32 R44, R20, R78, RZ ;  /* 0x0000004e142c723c */ /* 0x000fe200000018ff */
[----:B------:R-:W-:-:S02]  /*1c090*/  ISETP.GE.AND P6, PT, R33, R2, PT ;  /* 0x000000022100720c */ /* 0x000fc40003fc6270 */
[----:B------:R-:W-:Y:S02]  /*1c0a0*/  ISETP.GE.AND P5, PT, R33, R4, PT ;  /* 0x000000042100720c */ /* 0x000fe40003fa6270 */
[C---:B------:R-:W-:Y:S02]  /*1c0b0*/  ISETP.GE.AND P4, PT, R32.reuse, R2, PT ;  /* 0x000000022000720c */ /* 0x040fe40003f86270 */
[----:B------:R-:W-:Y:S01]  /*1c0c0*/  ISETP.GE.AND P1, PT, R32, R4, PT ;  /* 0x000000042000720c */ /* 0x000fe20003f26270 */
[----:B------:R5:W-:Y:S01]  /*1c0d0*/  MUFU.TANH R110, R24 ;  /* 0x00000018006e7308 */ /* 0x000be20000002400 */
[C---:B------:R-:W-:Y:S01]  /*1c0e0*/  HMMA.16816.F32 R72, R20.reuse, R42, RZ ;  /* 0x0000002a1448723c */ /* 0x040fe200000018ff */
[----:B------:R-:W-:Y:S01]  /*1c0f0*/  FSEL R192, R192, -INF , !P4 ;  /* 0xff800000c0c07808 */ /* 0x000fe20006000000 */
[----:B---3--:R-:W3:Y:S06]  /*1c100*/  LDSM.16.M88.4 R32, [R6+0x9000] ;  /* 0x009000000620783b */ /* 0x008eec0000000200 */
[----:B-1----:R-:W-:Y:S01]  /*1c110*/  HMMA.16816.F32 R76, R20, R28, RZ ;  /* 0x0000001c144c723c */ /* 0x002fe200000018ff */
[----:B------:R-:W-:-:S07]  /*1c120*/  FSEL R195, R195, -INF , !P1 ;  /* 0xff800000c3c37808 */ /* 0x000fce0004800000 */
[----:B------:R-:W-:Y:S01]  /*1c130*/  HMMA.16816.F32 R84, R20, R30, RZ ;  /* 0x0000001e1454723c */ /* 0x000fe200000018ff */
[----:B-----5:R-:W-:Y:S01]  /*1c140*/  FMUL.FTZ R24, R25, UR4 ;  /* 0x0000000419187c20 */ /* 0x020fe20008410000 */
[C---:B------:R-:W-:Y:S02]  /*1c150*/  VIADD R20, R0.reuse, 0xfffffe69 ;  /* 0xfffffe6900147836 */ /* 0x040fe40000000000 */
[----:B------:R-:W-:Y:S01]  /*1c160*/  VIADD R25, R0, 0xfffffe61 ;  /* 0xfffffe6100197836 */ /* 0x000fe20000000000 */
[----:B------:R-:W-:Y:S02]  /*1c170*/  FSEL R181, R181, -INF , !P2 ;  /* 0xff800000b5b57808 */ /* 0x000fe40005000000 */
[----:B------:R-:W-:Y:S02]  /*1c180*/  FSEL R186, R186, -INF , !P3 ;  /* 0xff800000baba7808 */ /* 0x000fe40005800000 */
[C---:B------:R-:W-:Y:S02]  /*1c190*/  ISETP.GE.AND P4, PT, R20.reuse, R2, PT ;  /* 0x000000021400720c */ /* 0x040fe40003f86270 */
[----:B------:R-:W-:Y:S01]  /*1c1a0*/  ISETP.GE.AND P1, PT, R20, R4, PT ;  /* 0x000000041400720c */ /* 0x000fe20003f26270 */
[----:B------:R-:W-:Y:S01]  /*1c1b0*/  VIADD R20, R0, 0xfffffe70 ;  /* 0xfffffe7000147836 */ /* 0x000fe20000000000 */
[C---:B------:R-:W-:Y:S01]  /*1c1c0*/  ISETP.GE.AND P2, PT, R25.reuse, R2, PT ;  /* 0x000000021900720c */ /* 0x040fe20003f46270 */
[----:B------:R-:W-:Y:S01]  /*1c1d0*/  FMUL.FTZ R21, R52, UR4 ;  /* 0x0000000434157c20 */ /* 0x000fe20008410000 */
[----:B------:R-:W-:Y:S01]  /*1c1e0*/  ISETP.GE.AND P3, PT, R25, R4, PT ;  /* 0x000000041900720c */ /* 0x000fe20003f66270 */
[----:B------:R1:W-:Y:S01]  /*1c1f0*/  MUFU.TANH R95, R24 ;  /* 0x00000018005f7308 */ /* 0x0003e20000002400 */
[----:B------:R-:W-:-:S02]  /*1c200*/  FSEL R191, R191, -INF , !P2 ;  /* 0xff800000bfbf7808 */ /* 0x000fc40005000000 */
[----:B------:R-:W-:Y:S02]  /*1c210*/  FSEL R194, R194, -INF , !P3 ;  /* 0xff800000c2c27808 */ /* 0x000fe40005800000 */
[C---:B------:R-:W-:Y:S02]  /*1c220*/  ISETP.GE.AND P2, PT, R20.reuse, R2, PT ;  /* 0x000000021400720c */ /* 0x040fe40003f46270 */
[----:B------:R-:W-:Y:S01]  /*1c230*/  ISETP.GE.AND P3, PT, R20, R4, PT ;  /* 0x000000041400720c */ /* 0x000fe20003f66270 */
[----:B------:R5:W-:Y:S01]  /*1c240*/  MUFU.TANH R92, R21 ;  /* 0x00000015005c7308 */ /* 0x000be20000002400 */
[----:B------:R-:W-:Y:S01]  /*1c250*/  FMUL.FTZ R26, R26, UR4 ;  /* 0x000000041a1a7c20 */ /* 0x000fe20008410000 */
[----:B------:R-:W-:Y:S01]  /*1c260*/  FSEL R184, R184, -INF , !P6 ;  /* 0xff800000b8b87808 */ /* 0x000fe20007000000 */
[----:B----4-:R-:W-:Y:S01]  /*1c270*/  HMMA.16816.F32 R28, R12, R56, R96 ;  /* 0x000000380c1c723c */ /* 0x010fe20000001860 */
[----:B-1----:R-:W-:-:S04]  /*1c280*/  VIADD R24, R0, 0xfffffe68 ;  /* 0xfffffe6800187836 */ /* 0x002fc80000000000 */
[----:B------:R1:W-:Y:S03]  /*1c290*/  MUFU.TANH R94, R26 ;  /* 0x0000001a005e7308 */ /* 0x0003e60000002400 */
[----:B-----5:R-:W-:Y:S01]  /*1c2a0*/  HMMA.16816.F32 R20, R8, R66, R68 ;  /* 0x000000420814723c */ /* 0x020fe20000001844 */
[----:B------:R-:W-:Y:S01]  /*1c2b0*/  ISETP.GE.AND P6, PT, R24, R2, PT ;  /* 0x000000021800720c */ /* 0x000fe20003fc6270 */
[----:B------:R-:W4:Y:S01]  /*1c2c0*/  LDSM.16.M88.4 R64, [R5+0x9000] ;  /* 0x009000000540783b */ /* 0x000f220000000200 */
[----:B------:R-:W-:Y:S01]  /*1c2d0*/  FSEL R185, R185, -INF , !P5 ;  /* 0xff800000b9b97808 */ /* 0x000fe20006800000 */
[----:B------:R-:W-:Y:S01]  /*1c2e0*/  VIADD R25, R0, 0xfffffe71 ;  /* 0xfffffe7100197836 */ /* 0x000fe20000000000 */
[----:B------:R-:W-:Y:S01]  /*1c2f0*/  ISETP.GE.AND P5, PT, R24, R4, PT ;  /* 0x000000041800720c */ /* 0x000fe20003fa6270 */
[C---:B------:R-:W-:Y:S01]  /*1c300*/  VIADD R24, R0.reuse, 0xfffffe78 ;  /* 0xfffffe7800187836 */ /* 0x040fe20000000000 */
[----:B------:R-:W-:Y:S01]  /*1c310*/  FSEL R97, R89, -INF , !P6 ;  /* 0xff80000059617808 */ /* 0x000fe20007000000 */
[----:B------:R-:W-:Y:S01]  /*1c320*/  FMUL.FTZ R27, R27, UR4 ;  /* 0x000000041b1b7c20 */ /* 0x000fe20008410000 */
[----:B-1----:R-:W-:Y:S01]  /*1c330*/  FMUL.FTZ R26, R53, UR4 ;  /* 0x00000004351a7c20 */ /* 0x002fe20008410000 */
[----:B------:R-:W-:Y:S01]  /*1c340*/  FSEL R96, R221, -INF , !P4 ;  /* 0xff800000dd607808 */ /* 0x000fe20006000000 */
[----:B------:R-:W-:Y:S01]  /*1c350*/  VIADD R37, R0, 0xfffffe79 ;  /* 0xfffffe7900257836 */ /* 0x000fe20000000000 */
[----:B------:R-:W-:Y:S01]  /*1c360*/  FSEL R98, R198, -INF , !P1 ;  /* 0xff800000c6627808 */ /* 0x000fe20004800000 */
[----:B------:R1:W-:Y:S01]  /*1c370*/  MUFU.TANH R89, R26 ;  /* 0x0000001a00597308 */ /* 0x0003e20000002400 */
[----:B------:R-:W-:Y:S01]  /*1c380*/  FSEL R99, R220, -INF , !P5 ;  /* 0xff800000dc637808 */ /* 0x000fe20006800000 */
[----:B---3--:R-:W-:Y:S01]  /*1c390*/  HMMA.16816.F32 R40, R16, R32, R60 ;  /* 0x000000201028723c */ /* 0x008fe2000000183c */
[C---:B------:R-:W-:Y:S01]  /*1c3a0*/  ISETP.GE.AND P6, PT, R25.reuse, R2, PT ;  /* 0x000000021900720c */ /* 0x040fe20003fc6270 */
[----:B------:R3:W5:Y:S01]  /*1c3b0*/  LDSM.16.M88.4 R68, [R6+0x9800] ;  /* 0x009800000644783b */ /* 0x0007620000000200 */
[----:B------:R-:W-:-:S02]  /*1c3c0*/  ISETP.GE.AND P5, PT, R25, R4, PT ;  /* 0x000000041900720c */ /* 0x000fc40003fa6270 */
[C---:B------:R-:W-:Y:S01]  /*1c3d0*/  ISETP.GE.AND P4, PT, R24.reuse, R2, PT ;  /* 0x000000021800720c */ /* 0x040fe20003f86270 */
[----:B------:R-:W-:Y:S01]  /*1c3e0*/  MUFU.TANH R93, R27 ;  /* 0x0000001b005d7308 */ /* 0x000fe20000002400 */
[----:B------:R-:W-:Y:S01]  /*1c3f0*/  ISETP.GE.AND P1, PT, R24, R4, PT ;  /* 0x000000041800720c */ /* 0x000fe20003f26270 */
[----:B------:R-:W-:Y:S01]  /*1c400*/  FMUL.FTZ R20, R20, UR4 ;  /* 0x0000000414147c20 */ /* 0x000fe20008410000 */
[----:B-1----:R-:W-:-:S05]  /*1c410*/  FMUL.FTZ R26, R54, UR4 ;  /* 0x00000004361a7c20 */ /* 0x002fca0008410000 */
[----:B------:R1:W-:Y:S01]  /*1c420*/  MUFU.TANH R88, R26 ;  /* 0x0000001a00587308 */ /* 0x0003e20000002400 */
[----:B------:R-:W-:Y:S02]  /*1c430*/  FSEL R196, R196, -INF , !P4 ;  /* 0xff800000c4c47808 */ /* 0x000fe40006000000 */
[----:B------:R-:W-:-:S05]  /*1c440*/  FSEL R199, R199, -INF , !P1 ;  /* 0xff800000c7c77808 */ /* 0x000fca0004800000 */
[----:B------:R2:W-:Y:S01]  /*1c450*/  MUFU.TANH R81, R20 ;  /* 0x0000001400517308 */ /* 0x0005e20000002400 */
[----:B-1----:R-:W-:Y:S01]  /*1c460*/  HMMA.16816.F32 R24, R16, R82, R44 ;  /* 0x000000521018723c */ /* 0x002fe2000000182c */
[----:B------:R-:W-:Y:S02]  /*1c470*/  FSEL R200, R200, -INF , !P2 ;  /* 0xff800000c8c87808 */ /* 0x000fe40005000000 */
[----:B------:R-:W-:Y:S01]  /*1c480*/  FSEL R203, R203, -INF , !P3 ;  /* 0xff800000cbcb7808 */ /* 0x000fe20005800000 */
[----:B--2---:R-:W-:-:S04]  /*1c490*/  VIADD R20, R0, 0xfffffe81 ;  /* 0xfffffe8100147836 */ /* 0x004fc80000000000 */
[----:B------:R-:W-:Y:S01]  /*1c4a0*/  HMMA.16816.F32 R44, R8, R48, R28 ;  /* 0x00000030082c723c */ /* 0x000fe2000000181c */
[----:B------:R-:W-:Y:S01]  /*1c4b0*/  ISETP.GE.AND P2, PT, R37, R2, PT ;  /* 0x000000022500720c */ /* 0x000fe20003f46270 */
[----:B------:R-:W-:Y:S01]  /*1c4c0*/  FMUL.FTZ R21, R21, UR4 ;  /* 0x0000000415157c20 */ /* 0x000fe20008410000 */
[----:B------:R-:W-:Y:S02]  /*1c4d0*/  ISETP.GE.AND P3, PT, R37, R4, PT ;  /* 0x000000042500720c */ /* 0x000fe40003f66270 */
[C---:B------:R-:W-:Y:S02]  /*1c4e0*/  ISETP.GE.AND P4, PT, R20.reuse, R2, PT ;  /* 0x000000021400720c */ /* 0x040fe40003f86270 */
[----:B------:R-:W-:Y:S01]  /*1c4f0*/  ISETP.GE.AND P1, PT, R20, R4, PT ;  /* 0x000000041400720c */ /* 0x000fe20003f26270 */
        /* <DEDUP_REMOVED lines=8> */
[----:B------:R-:W-:Y:S01]  /*1c580*/  HMMA.16816.F32 R60, R16, R34, R72 ;  /* 0x00000022103c723c */ /* 0x000fe20000001848 */
[----:B------:R-:W-:-:S07]  /*1c590*/  VIADD R37, R0, 0xfffffe80 ;  /* 0xfffffe8000257836 */ /* 0x000fce0000000000 */
[----:B-1----:R-:W-:Y:S01]  /*1c5a0*/  HMMA.16816.F32 R20, R12, R58, R24 ;  /* 0x0000003a0c14723c */ /* 0x002fe20000001818 */
[----:B------:R-:W-:Y:S01]  /*1c5b0*/  FMUL.FTZ R25, R44, UR4 ;  /* 0x000000042c197c20 */ /* 0x000fe20008410000 */
[----:B------:R-:W-:Y:S01]  /*1c5c0*/  FSEL R198, R219, -INF , !P6 ;  /* 0xff800000dbc67808 */ /* 0x000fe20007000000 */
[----:B------:R1:W-:Y:S01]  /*1c5d0*/  MUFU.TANH R72, R6 ;  /* 0x0000000600487308 */ /* 0x0003e20000002400 */
[----:B------:R-:W-:-:S04]  /*1c5e0*/  FSEL R201, R201, -INF , !P5 ;  /* 0xff800000c9c97808 */ /* 0x000fc80006800000 */
[----:B----4-:R-:W-:Y:S01]  /*1c5f0*/  HMMA.16816.F32 R32, R12, R64, R40 ;  /* 0x000000400c20723c */ /* 0x010fe20000001828 */
[----:B------:R2:W3:Y:S01]  /*1c600*/  LDSM.16.M88.4 R40, [R5+0x9800] ;  /* 0x009800000528783b */ /* 0x0004e20000000200 */
[----:B------:R-:W-:Y:S01]  /*1c610*/  VIADD R24, R0, 0xfffffe90 ;  /* 0xfffffe9000187836 */ /* 0x000fe20000000000 */
[----:B------:R4:W-:Y:S01]  /*1c620*/  MUFU.TANH R49, R25 ;  /* 0x0000001900317308 */ /* 0x0009e20000002400 */
[C---:B------:R-:W-:Y:S02]  /*1c630*/  ISETP.GE.AND P6, PT, R37.reuse, R2, PT ;  /* 0x000000022500720c */ /* 0x040fe40003fc6270 */
[----:B------:R-:W-:Y:S02]  /*1c640*/  ISETP.GE.AND P5, PT, R37, R4, PT ;  /* 0x000000042500720c */ /* 0x000fe40003fa6270 */
[----:B------:R-:W-:Y:S02]  /*1c650*/  FSEL R208, R218, -INF , !P4 ;  /* 0xff800000dad07808 */ /* 0x000fe40006000000 */
[----:B------:R-:W-:Y:S01]  /*1c660*/  FSEL R212, R212, -INF , !P1 ;  /* 0xff800000d4d47808 */ /* 0x000fe20004800000 */
[----:B-1----:R-:W-:Y:S01]  /*1c670*/  VIADD R6, R0, 0xfffffe89 ;  /* 0xfffffe8900067836 */ /* 0x002fe20000000000 */
[----:B------:R-:W-:-:S02]  /*1c680*/  FSEL R209, R209, -INF , !P6 ;  /* 0xff800000d1d17808 */ /* 0x000fc40007000000 */
[----:B------:R-:W-:Y:S01]  /*1c690*/  FSEL R213, R213, -INF , !P5 ;  /* 0xff800000d5d57808 */ /* 0x000fe20006800000 */
[----:B----4-:R-:W-:Y:S01]  /*1c6a0*/  FMUL.FTZ R25, R45, UR4 ;  /* 0x000000042d197c20 */ /* 0x010fe20008410000 */
[C---:B------:R-:W-:Y:S02]  /*1c6b0*/  ISETP.GE.AND P4, PT, R24.reuse, R2, PT ;  /* 0x000000021800720c */ /* 0x040fe40003f86270 */
[----:B------:R-:W-:Y:S01]  /*1c6c0*/  ISETP.GE.AND P1, PT, R24, R4, PT ;  /* 0x000000041800720c */ /* 0x000fe20003f26270 */
[----:B------:R1:W-:Y:S01]  /*1c6d0*/  MUFU.TANH R56, R25 ;  /* 0x0000001900387308 */ /* 0x0003e20000002400 */
[C---:B------:R-:W-:Y:S02]  /*1c6e0*/  ISETP.GE.AND P6, PT, R6.reuse, R2, PT ;  /* 0x000000020600720c */ /* 0x040fe40003fc6270 */
[----:B------:R-:W-:Y:S01]  /*1c6f0*/  ISETP.GE.AND P5, PT, R6, R4, PT ;  /* 0x000000040600720c */ /* 0x000fe20003fa6270 */
[----:B------:R-:W-:Y:S01]  /*1c700*/  VIADD R6, R0, 0xfffffe91 ;  /* 0xfffffe9100067836 */ /* 0x000fe20000000000 */
[----:B------:R-:W-:-:S02]  /*1c710*/  FSEL R205, R205, -INF , !P2 ;  /* 0xff800000cdcd7808 */ /* 0x000fc40005000000 */
[----:B------:R-:W-:Y:S02]  /*1c720*/  FSEL R211, R211, -INF , !P3 ;  /* 0xff800000d3d37808 */ /* 0x000fe40005800000 */
[C---:B------:R-:W-:Y:S02]  /*1c730*/  ISETP.GE.AND P2, PT, R6.reuse, R2, PT ;  /* 0x000000020600720c */ /* 0x040fe40003f46270 */
[----:B------:R-:W-:Y:S01]  /*1c740*/  ISETP.GE.AND P3, PT, R6, R4, PT ;  /* 0x000000040600720c */ /* 0x000fe20003f66270 */
[----:B-1----:R-:W-:Y:S01]  /*1c750*/  HMMA.16816.F32 R24, R8, R50, R20 ;  /* 0x000000320818723c */ /* 0x002fe20000001814 */
[----:B------:R-:W-:Y:S01]  /*1c760*/  VIADD R6, R0, 0xfffffe98 ;  /* 0xfffffe9800067836 */ /* 0x000fe20000000000 */
[----:B------:R1:W4:Y:S01]  /*1c770*/  MUFU.TANH R117, R38 ;  /* 0x0000002600757308 */ /* 0x0003220000002400 */
[----:B------:R-:W-:Y:S02]  /*1c780*/  FSEL R204, R204, -INF , !P6 ;  /* 0xff800000cccc7808 */ /* 0x000fe40007000000 */
[----:B------:R-:W-:-:S02]  /*1c790*/  FSEL R207, R207, -INF , !P5 ;  /* 0xff800000cfcf7808 */ /* 0x000fc40006800000 */
[----:B------:R-:W-:-:S03]  /*1c7a0*/  ISETP.GE.AND P6, PT, R6, R2, PT ;  /* 0x000000020600720c */ /* 0x000fc60003fc6270 */
[----:B------:R5:W-:Y:S01]  /*1c7b0*/  MUFU.TANH R57, R28 ;  /* 0x0000001c00397308 */ /* 0x000be20000002400 */
[----:B------:R-:W-:Y:S01]  /*1c7c0*/  ISETP.GE.AND P5, PT, R6, R4, PT ;  /* 0x000000040600720c */ /* 0x000fe20003fa6270 */
[----:B------:R-:W-:Y:S01]  /*1c7d0*/  VIADD R6, R0, 0xfffffe99 ;  /* 0xfffffe9900067836 */ /* 0x000fe20000000000 */
[----:B------:R-:W-:Y:S01]  /*1c7e0*/  FSEL R215, R215, -INF , !P4 ;  /* 0xff800000d7d77808 */ /* 0x000fe20006000000 */
[----:B-1----:R-:W-:Y:S02]  /*1c7f0*/  FMUL.FTZ R38, R55, UR4 ;  /* 0x0000000437267c20 */ /* 0x002fe40008410000 */
[----:B------:R-:W1:Y:S01]  /*1c800*/  LDSM.16.M88.4 R52, [R7+0x9000] ;  /* 0x009000000734783b */ /* 0x000e620000000200 */
[----:B-----5:R-:W-:Y:S01]  /*1c810*/  HMMA.16816.F32 R28, R16, R68, R76 ;  /* 0x00000044101c723c */ /* 0x020fe2000000184c */
        /* <DEDUP_REMOVED lines=10> */
[----:B-----5:R-:W-:Y:S02]  /*1c8c0*/  VIADD R6, R0, 0xfffffea1 ;  /* 0xfffffea100067836 */ /* 0x020fe40000000000 */
[----:B--2---:R-:W-:-:S03]  /*1c8d0*/  FMUL.FTZ R20, R47, UR4 ;  /* 0x000000042f147c20 */ /* 0x004fc60008410000 */
[C---:B------:R-:W-:Y:S02]  /*1c8e0*/  ISETP.GE.AND P6, PT, R6.reuse, R2, PT ;  /* 0x000000020600720c */ /* 0x040fe40003fc6270 */
[----:B------:R-:W-:Y:S01]  /*1c8f0*/  ISETP.GE.AND P5, PT, R6, R4, PT ;  /* 0x000000040600720c */ /* 0x000fe20003fa6270 */
[----:B------:R2:W-:Y:S01]  /*1c900*/  MUFU.TANH R46, R20 ;  /* 0x00000014002e7308 */ /* 0x0005e20000002400 */
[----:B------:R-:W-:Y:S01]  /*1c910*/  FMUL.FTZ R6, R26, UR4 ;  /* 0x000000041a067c20 */ /* 0x000fe20008410000 */
[----:B------:R-:W-:Y:S02]  /*1c920*/  VIADD R5, R0, 0xfffffea0 ;  /* 0xfffffea000057836 */ /* 0x000fe40000000000 */
[----:B--2---:R-:W-:Y:S02]  /*1c930*/  FMUL.FTZ R20, R25, UR4 ;  /* 0x0000000419147c20 */ /* 0x004fe40008410000 */
[----:B---3--:R-:W-:Y:S01]  /*1c940*/  HMMA.16816.F32 R24, R12, R40, R28 ;  /* 0x000000280c18723c */ /* 0x008fe2000000181c */
[----:B------:R2:W3:Y:S01]  /*1c950*/  LDSM.16.M88.4 R28, [R7+0x9800] ;  /* 0x00980000071c783b */ /* 0x0004e20000000200 */
[----:B------:R-:W-:-:S02]  /*1c960*/  FSEL R76, R217, -INF , !P2 ;  /* 0xff800000d94c7808 */ /* 0x000fc40005000000 */
[----:B------:R-:W-:-:S04]  /*1c970*/  FSEL R214, R214, -INF , !P3 ;  /* 0xff800000d6d67808 */ /* 0x000fc80005800000 */
[----:B------:R-:W-:Y:S01]  /*1c980*/  HMMA.16816.F32 R16, R16, R70, R84 ;  /* 0x000000461010723c */ /* 0x000fe20000001854 */
[----:B------:R-:W-:Y:S02]  /*1c990*/  ISETP.GE.AND P2, PT, R5, R2, PT ;  /* 0x000000020500720c */ /* 0x000fe40003f46270 */
[----:B------:R-:W-:Y:S02]  /*1c9a0*/  FSEL R206, R206, -INF , !P4 ;  /* 0xff800000cece7808 */ /* 0x000fe40006000000 */
[----:B------:R-:W-:-:S03]  /*1c9b0*/  FSEL R193, R193, -INF , !P1 ;  /* 0xff800000c1c17808 */ /* 0x000fc60004800000 */
[----:B-1----:R-:W-:Y:S01]  /*1c9c0*/  HMMA.16816.F32 R32, R8, R52, R32 ;  /* 0x000000340820723c */ /* 0x002fe20000001820 */
[----:B------:R-:W-:Y:S01]  /*1c9d0*/  ISETP.GE.AND P3, PT, R5, R4, PT ;  /* 0x000000040500720c */ /* 0x000fe20003f66270 */
[----:B------:R-:W-:Y:S01]  /*1c9e0*/  VIADD R5, R0, 0xfffffea8 ;  /* 0xfffffea800057836 */ /* 0x000fe20000000000 */
[----:B------:R1:W-:Y:S01]  /*1c9f0*/  MUFU.TANH R45, R20 ;  /* 0x00000014002d7308 */ /* 0x0003e20000002400 */
[----:B------:R-:W-:Y:S01]  /*1ca00*/  FSEL R190, R190, -INF , !P6 ;  /* 0xff800000bebe7808 */ /* 0x000fe20007000000 */
[----:B------:R-:W-:-:S04]  /*1ca10*/  DEPBAR.LE SB0, 0x0 ;  /* 0x000080000000791a */ /* 0x000fc80000000000 */
[C---:B------:R-:W-:Y:S02]  /*1ca20*/  ISETP.GE.AND P4, PT, R5.reuse, R2, PT ;  /* 0x000000020500720c */ /* 0x040fe40003f86270 */
[----:B------:R-:W-:Y:S01]  /*1ca30*/  ISETP.GE.AND P1, PT, R5, R4, PT ;  /* 0x000000040500720c */ /* 0x000fe20003f26270 */
[----:B------:R-:W-:Y:S01]  /*1ca40*/  VIADD R5, R0, 0xfffffea9 ;  /* 0xfffffea900057836 */ /* 0x000fe20000000000 */
[----:B------:R-:W-:Y:S02]  /*1ca50*/  FSEL R77, R39, -INF , !P2 ;  /* 0xff800000274d7808 */ /* 0x000fe40005000000 */
[----:B------:R5:W-:Y:S01]  /*1ca60*/  MUFU.TANH R39, R6 ;  /* 0x0000000600277308 */ /* 0x000be20000002400 */
[----:B------:R-:W-:Y:S02]  /*1ca70*/  FSEL R180, R180, -INF , !P3 ;  /* 0xff800000b4b47808 */ /* 0x000fe40005800000 */
[C---:B------:R-:W-:Y:S01]  /*1ca80*/  ISETP.GE.AND P2, PT, R5.reuse, R2, PT ;  /* 0x000000020500720c */ /* 0x040fe20003f46270 */
[----:B-1----:R-:W-:Y:S01]  /*1ca90*/  HMMA.16816.F32 R20, R12, R66, R60 ;  /* 0x000000420c14723c */ /* 0x002fe2000000183c */
[----:B------:R-:W-:Y:S01]  /*1caa0*/  ISETP.GE.AND P3, PT, R5, R4, PT ;  /* 0x000000040500720c */ /* 0x000fe20003f66270 */
[----:B------:R-:W-:Y:S01]  /*1cab0*/  VIADD R5, R0, 0xfffffeb1 ;  /* 0xfffffeb100057836 */ /* 0x000fe20000000000 */
[----:B------:R-:W-:-:S02]  /*1cac0*/  FSEL R189, R189, -INF , !P5 ;  /* 0xff800000bdbd7808 */ /* 0x000fc40006800000 */
[----:B------:R-:W-:Y:S02]  /*1cad0*/  FSEL R179, R179, -INF , !P4 ;  /* 0xff800000b3b37808 */ /* 0x000fe40006000000 */
[----:B------:R-:W-:Y:S01]  /*1cae0*/  FSEL R131, R131, -INF , !P1 ;  /* 0xff80000083837808 */ /* 0x000fe20004800000 */
[----:B-----5:R-:W-:Y:S01]  /*1caf0*/  VIADD R6, R0, 0xfffffeb0 ;  /* 0xfffffeb000067836 */ /* 0x020fe20000000000 */
[C---:B------:R-:W-:Y:S02]  /*1cb00*/  ISETP.GE.AND P4, PT, R5.reuse, R2, PT ;  /* 0x000000020500720c */ /* 0x040fe40003f86270 */
[----:B------:R-:W-:Y:S02]  /*1cb10*/  ISETP.GE.AND P1, PT, R5, R4, PT ;  /* 0x000000040500720c */ /* 0x000fe40003f26270 */
[C---:B------:R-:W-:Y:S02]  /*1cb20*/  ISETP.GE.AND P6, PT, R6.reuse, R2, PT ;  /* 0x000000020600720c */ /* 0x040fe40003fc6270 */
[----:B------:R-:W-:Y:S01]  /*1cb30*/  ISETP.GE.AND P5, PT, R6, R4, PT ;  /* 0x000000040600720c */ /* 0x000fe20003fa6270 */
[----:B------:R-:W-:-:S02]  /*1cb40*/  VIADD R6, R0, 0xfffffeb8 ;  /* 0xfffffeb800067836 */ /* 0x000fc40000000000 */
[----:B------:R-:W-:Y:S01]  /*1cb50*/  VIADD R5, R0, 0xfffffeb9 ;  /* 0xfffffeb900057836 */ /* 0x000fe20000000000 */
[----:B------:R-:W-:Y:S01]  /*1cb60*/  HMMA.16816.F32 R12, R12, R42, R16 ;  /* 0x0000002a0c0c723c */ /* 0x000fe20000001810 */
[----:B------:R-:W-:Y:S01]  /*1cb70*/  FSEL R176, R176, -INF , !P2 ;  /* 0xff800000b0b07808 */ /* 0x000fe20005000000 */
[----:B------:R-:W1:Y:S01]  /*1cb80*/  MUFU.TANH R82, R38 ;  /* 0x0000002600527308 */ /* 0x000e620000002400 */
[----:B------:R-:W-:Y:S01]  /*1cb90*/  FSEL R127, R127, -INF , !P3 ;  /* 0xff8000007f7f7808 */ /* 0x000fe20005800000 */
[----:B--2---:R-:W-:Y:S01]  /*1cba0*/  FMUL.FTZ R7, R32, UR4 ;  /* 0x0000000420077c20 */ /* 0x004fe20008410000 */
[C---:B------:R-:W-:Y:S02]  /*1cbb0*/  ISETP.GE.AND P2, PT, R6.reuse, R2, PT ;  /* 0x000000020600720c */ /* 0x040fe40003f46270 */
[----:B------:R-:W-:Y:S02]  /*1cbc0*/  FSEL R123, R123, -INF , !P6 ;  /* 0xff8000007b7b7808 */ /* 0x000fe40007000000 */
[----:B------:R-:W-:Y:S01]  /*1cbd0*/  ISETP.GE.AND P3, PT, R6, R4, PT ;  /* 0x000000040600720c */ /* 0x000fe20003f66270 */
[----:B------:R-:W-:Y:S01]  /*1cbe0*/  VIADD R6, R0, 0xfffffec0 ;  /* 0xfffffec000067836 */ /* 0x000fe20000000000 */
[----:B------:R-:W-:Y:S01]  /*1cbf0*/  FSEL R111, R111, -INF , !P5 ;  /* 0xff8000006f6f7808 */ /* 0x000fe20006800000 */
[----:B---3--:R-:W-:Y:S01]  /*1cc00*/  HMMA.16816.F32 R24, R8, R28, R24 ;  /* 0x0000001c0818723c */ /* 0x008fe20000001818 */
[----:B------:R-:W-:-:S02]  /*1cc10*/  ISETP.GE.AND P6, PT, R5, R2, PT ;  /* 0x000000020500720c */ /* 0x000fc40003fc6270 */
[----:B------:R-:W-:Y:S01]  /*1cc20*/  ISETP.GE.AND P5, PT, R5, R4, PT ;  /* 0x000000040500720c */ /* 0x000fe20003fa6270 */
[----:B------:R-:W-:Y:S01]  /*1cc30*/  VIADD R5, R0, 0xfffffec1 ;  /* 0xfffffec100057836 */ /* 0x000fe20000000000 */
[----:B------:R-:W-:Y:S01]  /*1cc40*/  MUFU.TANH R38, R37 ;  /* 0x0000002500267308 */ /* 0x000fe20000002400 */
[----:B----4-:R-:W-:Y:S02]  /*1cc50*/  FSEL R117, R117, -INF , !P4 ;  /* 0xff80000075757808 */ /* 0x010fe40006000000 */
[----:B------:R-:W-:Y:S01]  /*1cc60*/  FSEL R116, R116, -INF , !P1 ;  /* 0xff80000074747808 */ /* 0x000fe20004800000 */
[----:B------:R-:W-:Y:S01]  /*1cc70*/  HMMA.16816.F32 R20, R8, R54, R20 ;  /* 0x000000360814723c */ /* 0x000fe20000001814 */
[----:B------:R-:W-:Y:S02]  /*1cc80*/  ISETP.GE.AND P4, PT, R6, R2, PT ;  /* 0x000000020600720c */ /* 0x000fe40003f86270 */
[----:B------:R-:W-:Y:S01]  /*1cc90*/  FSEL R110, R110, -INF , !P2 ;  /* 0xff8000006e6e7808 */ /* 0x000fe20005000000 */
[----:B------:R2:W-:Y:S01]  /*1cca0*/  MUFU.TANH R37, R7 ;  /* 0x0000000700257308 */ /* 0x0005e20000002400 */
[----:B------:R-:W-:Y:S01]  /*1ccb0*/  ISETP.GE.AND P1, PT, R6, R4, PT ;  /* 0x000000040600720c */ /* 0x000fe20003f26270 */
[----:B------:R-:W-:Y:S01]  /*1ccc0*/  VIADD R6, R0, 0xfffffec8 ;  /* 0xfffffec800067836 */ /* 0x000fe20000000000 */
[----:B------:R-:W-:-:S02]  /*1ccd0*/  FSEL R84, R94, -INF , !P3 ;  /* 0xff8000005e547808 */ /* 0x000fc40005800000 */
[C---:B------:R-:W-:Y:S02]  /*1cce0*/  ISETP.GE.AND P2, PT, R5.reuse, R2, PT ;  /* 0x000000020500720c */ /* 0x040fe40003f46270 */
[----:B------:R-:W-:Y:S01]  /*1ccf0*/  ISETP.GE.AND P3, PT, R5, R4, PT ;  /* 0x000000040500720c */ /* 0x000fe20003f66270 */
[----:B------:R-:W-:Y:S02]  /*1cd00*/  VIADD R5, R0, 0xfffffec9 ;  /* 0xfffffec900057836 */ /* 0x000fe40000000000 */
[----:B------:R-:W-:Y:S01]  /*1cd10*/  FMUL.FTZ R35, R35, UR4 ;  /* 0x0000000423237c20 */ /* 0x000fe20008410000 */
[----:B------:R-:W-:Y:S02]  /*1cd20*/  FSEL R95, R95, -INF , !P6 ;  /* 0xff8000005f5f7808 */ /* 0x000fe40007000000 */
[----:B------:R-:W-:Y:S01]  /*1cd30*/  FSEL R93, R93, -INF , !P5 ;  /* 0xff8000005d5d7808 */ /* 0x000fe20006800000 */
[----:B--2---:R-:W-:Y:S01]  /*1cd40*/  FMUL.FTZ R7, R33, UR4 ;  /* 0x0000000421077c20 */ /* 0x004fe20008410000 */
[----:B------:R-:W-:-:S03]  /*1cd50*/  ISETP.GE.AND P6, PT, R6, R2, PT ;  /* 0x000000020600720c */ /* 0x000fc60003fc6270 */
[----:B------:R2:W-:Y:S01]  /*1cd60*/  MUFU.TANH R32, R7 ;  /* 0x0000000700207308 */ /* 0x0005e20000002400 */
[----:B------:R-:W-:Y:S02]  /*1cd70*/  FSEL R87, R92, -INF , !P4 ;  /* 0xff8000005c577808 */ /* 0x000fe40006000000 */
[----:B------:R-:W-:Y:S01]  /*1cd80*/  ISETP.GE.AND P5, PT, R6, R4, PT ;  /* 0x000000040600720c */ /* 0x000fe20003fa6270 */
[----:B------:R-:W-:Y:S01]  /*1cd90*/  VIADD R6, R0, 0xfffffed1 ;  /* 0xfffffed100067836 */ /* 0x000fe20000000000 */
[----:B------:R-:W-:Y:S02]  /*1cda0*/  FSEL R220, R88, -INF , !P1 ;  /* 0xff80000058dc7808 */ /* 0x000fe40004800000 */
[C---:B------:R-:W-:Y:S02]  /*1cdb0*/  ISETP.GE.AND P4, PT, R5.reuse, R2, PT ;  /* 0x000000020500720c */ /* 0x040fe40003f86270 */
[----:B------:R-:W-:Y:S01]  /*1cdc0*/  ISETP.GE.AND P1, PT, R5, R4, PT ;  /* 0x000000040500720c */ /* 0x000fe20003f26270 */
[----:B------:R-:W-:Y:S01]  /*1cdd0*/  VIADD R5, R0, 0xfffffed0 ;  /* 0xfffffed000057836 */ /* 0x000fe20000000000 */
[----:B------:R-:W-:Y:S01]  /*1cde0*/  MUFU.TANH R35, R35 ;  /* 0x0000002300237308 */ /* 0x000fe20000002400 */
[----:B------:R-:W-:Y:S01]  /*1cdf0*/  FSEL R85, R81, -INF , !P6 ;  /* 0xff80000051557808 */ /* 0x000fe20007000000 */
[----:B--2---:R-:W-:Y:S01]  /*1ce00*/  FMUL.FTZ R7, R34, UR4 ;  /* 0x0000000422077c20 */ /* 0x004fe20008410000 */
[----:B------:R-:W-:Y:S01]  /*1ce10*/  FSEL R218, R72, -INF , !P5 ;  /* 0xff80000048da7808 */ /* 0x000fe20006800000 */
[----:B------:R-:W-:Y:S01]  /*1ce20*/  HMMA.16816.F32 R8, R8, R30, R12 ;  /* 0x0000001e0808723c */ /* 0x000fe2000000180c */
[----:B------:R-:W-:-:S02]  /*1ce30*/  FSEL R86, R89, -INF , !P2 ;  /* 0xff80000059567808 */ /* 0x000fc40005000000 */
[----:B-1----:R-:W-:Y:S01]  /*1ce40*/  FSEL R219, R82, -INF , !P3 ;  /* 0xff80000052db7808 */ /* 0x002fe20005800000 */
[----:B------:R-:W1:Y:S01]  /*1ce50*/  MUFU.TANH R7, R7 ;  /* 0x0000000700077308 */ /* 0x000e620000002400 */
[C---:B------:R-:W-:Y:S02]  /*1ce60*/  ISETP.GE.AND P6, PT, R6.reuse, R2, PT ;  /* 0x000000020600720c */ /* 0x040fe40003fc6270 */
[----:B------:R-:W-:Y:S01]  /*1ce70*/  ISETP.GE.AND P5, PT, R6, R4, PT ;  /* 0x000000040600720c */ /* 0x000fe20003fa6270 */
[C---:B------:R-:W-:Y:S01]  /*1ce80*/  VIADD R6, R0.reuse, 0xfffffed9 ;  /* 0xfffffed900067836 */ /* 0x040fe20000000000 */
[C---:B------:R-:W-:Y:S02]  /*1ce90*/  ISETP.GE.AND P2, PT, R5.reuse, R2, PT ;  /* 0x000000020500720c */ /* 0x040fe40003f46270 */
[----:B------:R-:W-:Y:S01]  /*1cea0*/  ISETP.GE.AND P3, PT, R5, R4, PT ;  /* 0x000000040500720c */ /* 0x000fe20003f66270 */
[----:B------:R-:W-:Y:S02]  /*1ceb0*/  VIADD R5, R0, 0xfffffed8 ;  /* 0xfffffed800057836 */ /* 0x000fe40000000000 */
[----:B------:R-:W-:Y:S01]  /*1cec0*/  FMUL.FTZ R26, R26, UR4 ;  /* 0x000000041a1a7c20 */ /* 0x000fe20008410000 */
[----:B------:R-:W-:-:S02]  /*1ced0*/  FSEL R224, R49, -INF , !P2 ;  /* 0xff80000031e07808 */ /* 0x000fc40005000000 */
[----:B------:R-:W-:Y:S01]  /*1cee0*/  FSEL R226, R48, -INF , !P3 ;  /* 0xff80000030e27808 */ /* 0x000fe20005800000 */
[----:B------:R-:W-:Y:S01]  /*1cef0*/  FMUL.FTZ R20, R20, UR4 ;  /* 0x0000000414147c20 */ /* 0x000fe20008410000 */
        /* <DEDUP_REMOVED lines=8> */
[----:B------:R-:W2:Y:S01]  /*1cf80*/  MUFU.TANH R26, R26 ;  /* 0x0000001a001a7308 */ /* 0x000ea20000002400 */
[----:B------:R-:W-:Y:S01]  /*1cf90*/  FSEL R222, R44, -INF , !P4 ;  /* 0xff8000002cde7808 */ /* 0x000fe20006000000 */
[----:B------:R-:W-:Y:S01]  /*1cfa0*/  FMUL.FTZ R21, R21, UR4 ;  /* 0x0000000415157c20 */ /* 0x000fe20008410000 */
[----:B------:R-:W-:Y:S02]  /*1cfb0*/  FSEL R225, R39, -INF , !P1 ;  /* 0xff80000027e17808 */ /* 0x000fe40004800000 */
[----:B------:R-:W-:Y:S02]  /*1cfc0*/  FSEL R227, R46, -INF , !P5 ;  /* 0xff8000002ee37808 */ /* 0x000fe40006800000 */
[C---:B------:R-:W-:Y:S01]  /*1cfd0*/  ISETP.GE.AND P4, PT, R6.reuse, R2, PT ;  /* 0x000000020600720c */ /* 0x040fe20003f86270 */
[----:B------:R-:W3:Y:S01]  /*1cfe0*/  MUFU.TANH R20, R20 ;  /* 0x0000001400147308 */ /* 0x000ee20000002400 */
[-C--:B------:R-:W-:Y:S01]  /*1cff0*/  ISETP.GE.AND P1, PT, R6, R4.reuse, PT ;  /* 0x000000040600720c */ /* 0x080fe20003f26270 */
[----:B------:R-:W-:Y:S01]  /*1d000*/  VIADD R6, R0, 0xfffffef0 ;  /* 0xfffffef000067836 */ /* 0x000fe20000000000 */
[----:B------:R-:W-:Y:S01]  /*1d010*/  FSEL R221, R56, -INF , !P6 ;  /* 0xff80000038dd7808 */ /* 0x000fe20007000000 */
[----:B------:R-:W-:Y:S01]  /*1d020*/  FMUL.FTZ R22, R22, UR4 ;  /* 0x0000000416167c20 */ /* 0x000fe20008410000 */
[----:B------:R-:W-:Y:S01]  /*1d030*/  ISETP.GE.AND P5, PT, R5, R4, PT ;  /* 0x000000040500720c */ /* 0x000fe20003fa6270 */
[----:B------:R-:W-:Y:S01]  /*1d040*/  FMUL.FTZ R23, R23, UR4 ;  /* 0x0000000417177c20 */ /* 0x000fe20008410000 */
[----:B------:R-:W-:Y:S01]  /*1d050*/  FMUL.FTZ R24, R24, UR4 ;  /* 0x0000000418187c20 */ /* 0x000fe20008410000 */
[----:B------:R-:W-:Y:S01]  /*1d060*/  FMUL.FTZ R25, R25, UR4 ;  /* 0x0000000419197c20 */ /* 0x000fe20008410000 */
[-C--:B------:R-:W-:Y:S01]  /*1d070*/  ISETP.GE.AND P6, PT, R5, R2.reuse, PT ;  /* 0x000000020500720c */ /* 0x080fe20003fc6270 */
[----:B------:R-:W-:Y:S01]  /*1d080*/  VIADD R5, R0, 0xfffffee8 ;  /* 0xfffffee800057836 */ /* 0x000fe20000000000 */
[----:B-1----:R-:W-:Y:S01]  /*1d090*/  FSEL R240, R7, -INF , !P5 ;  /* 0xff80000007f07808 */ /* 0x002fe20006800000 */
[----:B------:R-:W1:Y:S01]  /*1d0a0*/  MUFU.TANH R21, R21 ;  /* 0x0000001500157308 */ /* 0x000e620000002400 */
[----:B------:R-:W-:Y:S01]  /*1d0b0*/  FSEL R239, R35, -INF , !P1 ;  /* 0xff80000023ef7808 */ /* 0x000fe20004800000 */
[----:B------:R-:W-:Y:S01]  /*1d0c0*/  FMUL.FTZ R27, R27, UR4 ;  /* 0x000000041b1b7c20 */ /* 0x000fe20008410000 */
[----:B------:R-:W-:Y:S01]  /*1d0d0*/  ISETP.GE.AND P5, PT, R6, R2, PT ;  /* 0x000000020600720c */ /* 0x000fe20003fa6270 */
[----:B------:R-:W-:Y:S01]  /*1d0e0*/  FMUL.FTZ R8, R8, UR4 ;  /* 0x0000000408087c20 */ /* 0x000fe20008410000 */
[----:B------:R-:W-:Y:S01]  /*1d0f0*/  ISETP.GE.AND P1, PT, R6, R4, PT ;  /* 0x000000040600720c */ /* 0x000fe20003f26270 */
[----:B------:R-:W-:Y:S01]  /*1d100*/  FMUL.FTZ R9, R9, UR4 ;  /* 0x0000000409097c20 */ /* 0x000fe20008410000 */
[----:B------:R-:W-:Y:S01]  /*1d110*/  FSEL R223, R45, -INF , !P2 ;  /* 0xff8000002ddf7808 */ /* 0x000fe20005000000 */
[----:B------:R-:W-:Y:S01]  /*1d120*/  FMUL.FTZ R10, R10, UR4 ;  /* 0x000000040a0a7c20 */ /* 0x000fe20008410000 */
[----:B------:R-:W-:Y:S01]  /*1d130*/  FSEL R228, R38, -INF , !P3 ;  /* 0xff80000026e47808 */ /* 0x000fe20005800000 */
[----:B------:R-:W-:Y:S01]  /*1d140*/  FMUL.FTZ R6, R11, UR4 ;  /* 0x000000040b067c20 */ /* 0x000fe20008410000 */
[----:B------:R-:W4:Y:S01]  /*1d150*/  MUFU.TANH R22, R22 ;  /* 0x0000001600167308 */ /* 0x000f220000002400 */
[----:B------:R-:W-:-:S02]  /*1d160*/  ISETP.GE.AND P2, PT, R5, R2, PT ;  /* 0x000000020500720c */ /* 0x000fc40003f46270 */
[----:B------:R-:W-:Y:S01]  /*1d170*/  ISETP.GE.AND P3, PT, R5, R4, PT ;  /* 0x000000040500720c */ /* 0x000fe20003f66270 */
[----:B------:R-:W-:-:S04]  /*1d180*/  VIADD R5, R0, 0xfffffee9 ;  /* 0xfffffee900057836 */ /* 0x000fc80000000000 */
[----:B------:R-:W5:Y:S01]  /*1d190*/  MUFU.TANH R23, R23 ;  /* 0x0000001700177308 */ /* 0x000f620000002400 */
[----:B------:R-:W-:-:S07]  /*1d1a0*/  FSEL R235, R37, -INF , !P6 ;  /* 0xff80000025eb7808 */ /* 0x000fce0007000000 */
[----:B------:R-:W5:Y:S01]  /*1d1b0*/  MUFU.TANH R24, R24 ;  /* 0x0000001800187308 */ /* 0x000f620000002400 */
[----:B------:R-:W-:-:S07]  /*1d1c0*/  ISETP.GE.AND P0, PT, R5, R2, PT ;  /* 0x000000020500720c */ /* 0x000fce0003f06270 */
[----:B------:R-:W5:Y:S01]  /*1d1d0*/  MUFU.TANH R25, R25 ;  /* 0x0000001900197308 */ /* 0x000f620000002400 */
[----:B------:R-:W-:Y:S01]  /*1d1e0*/  ISETP.GE.AND P6, PT, R5, R4, PT ;  /* 0x000000040500720c */ /* 0x000fe20003fc6270 */
[----:B------:R-:W-:Y:S01]  /*1d1f0*/  VIADD R5, R0, 0xfffffef1 ;  /* 0xfffffef100057836 */ /* 0x000fe20000000000 */
[----:B--2---:R-:W-:Y:S02]  /*1d200*/  FSEL R247, R26, -INF , !P1 ;  /* 0xff8000001af77808 */ /* 0x004fe40004800000 */
[----:B------:R-:W-:-:S03]  /*1d210*/  ISETP.GE.AND P1, PT, R251, 0x3, PT ;  /* 0x00000003fb00780c */ /* 0x000fc60003f26270 */
[----:B------:R-:W2:Y:S01]  /*1d220*/  MUFU.TANH R27, R27 ;  /* 0x0000001b001b7308 */ /* 0x000ea20000002400 */
[----:B------:R-:W-:-:S07]  /*1d230*/  FSEL R231, R32, -INF , !P4 ;  /* 0xff80000020e77808 */ /* 0x000fce0006000000 */
[----:B------:R-:W-:Y:S01]  /*1d240*/  MUFU.TANH R8, R8 ;  /* 0x0000000800087308 */ /* 0x000fe20000002400 */
[----:B---3--:R-:W-:-:S07]  /*1d250*/  FSEL R230, R20, -INF , !P2 ;  /* 0xff80000014e67808 */ /* 0x008fce0005000000 */
[----:B------:R-:W3:Y:S01]  /*1d260*/  MUFU.TANH R9, R9 ;  /* 0x0000000900097308 */ /* 0x000ee20000002400 */
[----:B------:R-:W-:Y:S07]  /*1d270*/  BAR.SYNC.DEFER_BLOCKING 0x0 ;  /* 0x0000000000007b1d */ /* 0x000fee0000010000 */
[----:B------:R-:W3:Y:S01]  /*1d280*/  MUFU.TANH R10, R10 ;  /* 0x0000000a000a7308 */ /* 0x000ee20000002400 */
[----:B------:R-:W-:-:S07]  /*1d290*/  ISETP.GE.AND P2, PT, R5, R2, PT ;  /* 0x000000020500720c */ /* 0x000fce0003f46270 */
[----:B------:R-:W3:Y:S01]  /*1d2a0*/  MUFU.TANH R6, R6 ;  /* 0x0000000600067308 */ /* 0x000ee20000002400 */
[----:B------:R-:W-:Y:S01]  /*1d2b0*/  ISETP.GE.AND P4, PT, R5, R4, PT ;  /* 0x000000040500720c */ /* 0x000fe20003f86270 */
[C---:B------:R-:W-:Y:S02]  /*1d2c0*/  VIADD R5, R0.reuse, 0xfffffef9 ;  /* 0xfffffef900057836 */ /* 0x040fe40000000000 */
[----:B------:R-:W-:Y:S01]  /*1d2d0*/  VIADD R0, R0, 0xfffffef8 ;  /* 0xfffffef800007836 */ /* 0x000fe20000000000 */
[----:B-1----:R-:W-:Y:S02]  /*1d2e0*/  FSEL R229, R21, -INF , !P0 ;  /* 0xff80000015e57808 */ /* 0x002fe40004000000 */
[----:B------:R-:W-:Y:S02]  /*1d2f0*/  ISETP.NE.AND P0, PT, R236, RZ, PT ;  /* 0x000000ffec00720c */ /* 0x000fe40003f05270 */
[----:B----4-:R-:W-:Y:S02]  /*1d300*/  FSEL R238, R22, -INF , !P3 ;  /* 0xff80000016ee7808 */ /* 0x010fe40005800000 */
[----:B-----5:R-:W-:-:S02]  /*1d310*/  FSEL R236, R23, -INF , !P6 ;  /* 0xff80000017ec7808 */ /* 0x020fc40007000000 */
[----:B------:R-:W-:Y:S02]  /*1d320*/  FSEL R244, R24, -INF , !P5 ;  /* 0xff80000018f47808 */ /* 0x000fe40006800000 */
[----:B------:R-:W-:Y:S02]  /*1d330*/  FSEL R243, R25, -INF , !P2 ;  /* 0xff80000019f37808 */ /* 0x000fe40005000000 */
[CC--:B------:R-:W-:Y:S02]  /*1d340*/  ISETP.GE.AND P6, PT, R5.reuse, R2.reuse, PT ;  /* 0x000000020500720c */ /* 0x0c0fe40003fc6270 */
[C---:B------:R-:W-:Y:S02]  /*1d350*/  ISETP.GE.AND P5, PT, R0.reuse, R2, PT ;  /* 0x000000020000720c */ /* 0x040fe40003fa6270 */
[-C--:B------:R-:W-:Y:S02]  /*1d360*/  ISETP.GE.AND P3, PT, R0, R4.reuse, PT ;  /* 0x000000040000720c */ /* 0x080fe40003f66270 */
[----:B------:R-:W-:-:S02]  /*1d370*/  ISETP.GE.AND P2, PT, R5, R4, PT ;  /* 0x000000040500720c */ /* 0x000fc40003f46270 */
[----:B--2---:R-:W-:Y:S02]  /*1d380*/  FSEL R245, R27, -INF , !P4 ;  /* 0xff8000001bf57808 */ /* 0x004fe40006000000 */
[----:B---3--:R-:W-:Y:S02]  /*1d390*/  FSEL R242, R9, -INF , !P6 ;  /* 0xff80000009f27808 */ /* 0x008fe40007000000 */
[----:B------:R-:W-:Y:S02]  /*1d3a0*/  FSEL R241, R8, -INF , !P5 ;  /* 0xff80000008f17808 */ /* 0x000fe40006800000 */
[----:B------:R-:W-:Y:S02]  /*1d3b0*/  FSEL R246, R10, -INF , !P3 ;  /* 0xff8000000af67808 */ /* 0x000fe40005800000 */
[----:B------:R-:W-:Y:S01]  /*1d3c0*/  FSEL R248, R6, -INF , !P2 ;  /* 0xff80000006f87808 */ /* 0x000fe20005000000 */
[----:B------:R-:W-:Y:S06]  /*1d3d0*/  @!P1 BRA `(.L_x_2547) ;  /* 0x00000008002c9947 */ /* 0x000fec0003800000 */
[----:B------:R1:W5:Y:S04]  /*1d3e0*/  LDL R75, [R1+0x1c] ;  /* 0x00001c00014b7983 */ /* 0x0003680000100800 */
[----:B------:R1:W5:Y:S01]  /*1d3f0*/  LDL R74, [R1+0x20] ;  /* 0x00002000014a7983 */ /* 0x0003620000100800 */
[----:B------:R-:W2:Y:S01]  /*1d400*/  LDCU.64 UR10, c[0x0][0x358] ;  /* 0x00006b00ff0a77ac */ /* 0x000ea20008000a00 */
[----:B------:R-:W3:Y:S01]  /*1d410*/  LDCU.64 UR4, c[0x0][0x3b8] ;  /* 0x00007700ff0477ac */ /* 0x000ee20008000a00 */
[----:B------:R-:W-:Y:S05]  /*1d420*/  BRA.U !UP0, `(.L_x_2548) ;  /* 0x00000005080c7547 */ /* 0x000fea000b800000 */
[----:B------:R-:W4:Y:S01]  /*1d430*/  LDL.64 R58, [R1+0x10] ;  /* 0x00001000013a7983 */ /* 0x000f220000100a00 */
[----:B------:R-:W2:Y:S01]  /*1d440*/  LDC R11, c[0x0][0x4f0] ;  /* 0x00013c00ff0b7b82 */ /* 0x000ea20000000800 */
[----:B------:R-:W-:Y:S01]  /*1d450*/  SHF.L.U32 R0, R251, 0x8, RZ ;  /* 0x00000008fb007819 */ /* 0x000fe200000006ff */
[----:B------:R-:W1:Y:S04]  /*1d460*/  LDCU.64 UR8, c[0x0][0x3a0] ;  /* 0x00007400ff0877ac */ /* 0x000e680008000a00 */
[C---:B------:R-:W-:Y:S02]  /*1d470*/  VIADD R7, R0.reuse, 0xfffffd00 ;  /* 0xfffffd0000077836 */ /* 0x040fe40000000000 */
[----:B------:R-:W-:-:S05]  /*1d480*/  VIADD R6, R0, 0xfffffe00 ;  /* 0xfffffe0000067836 */ /* 0x000fca0000000000 */
[----:B------:R-:W-:Y:S02]  /*1d490*/  IABS R8, R6 ;  /* 0x0000000600087213 */ /* 0x000fe40000000000 */
[-C--:B--2---:R-:W-:Y:S02]  /*1d4a0*/  IABS R10, R11.reuse ;  /* 0x0000000b000a7213 */ /* 0x084fe40000000000 */
[----:B------:R-:W-:Y:S02]  /*1d4b0*/  LOP3.LUT R6, R6, R11, RZ, 0x3c, !PT ;  /* 0x0000000b06067212 */ /* 0x000fe400078e3cff */
[----:B------:R-:W2:Y:S02]  /*1d4c0*/  I2F.RP R4, R10 ;  /* 0x0000000a00047306 */ /* 0x000ea40000209400 */
[----:B------:R-:W-:-:S06]  /*1d4d0*/  ISETP.GE.AND P6, PT, R6, RZ, PT ;  /* 0x000000ff0600720c */ /* 0x000fcc0003fc6270 */
[----:B--2---:R-:W2:Y:S02]  /*1d4e0*/  MUFU.RCP R4, R4 ;  /* 0x0000000400047308 */ /* 0x004ea40000001000 */
[----:B--2---:R-:W-:-:S06]  /*1d4f0*/  VIADD R4, R4, 0xffffffe ;  /* 0x0ffffffe04047836 */ /* 0x004fcc0000000000 */
[----:B------:R-:W2:Y:S02]  /*1d500*/  F2I.FTZ.U32.TRUNC.NTZ R5, R4 ;  /* 0x0000000400057305 */ /* 0x000ea4000021f000 */
[----:B--2---:R-:W-:Y:S01]  /*1d510*/  IMAD.MOV R2, RZ, RZ, -R5 ;  /* 0x000000ffff027224 */ /* 0x004fe200078e0a05 */
        /* <DEDUP_REMOVED lines=30> */
[----:B----4-:R-:W-:-:S04]  /*1d700*/  IMAD.WIDE R6, R2, 0x4, R58 ;  /* 0x0000000402067825 */ /* 0x010fc800078e023a */
[C---:B------:R-:W-:Y:S02]  /*1d710*/  IMAD.WIDE R4, R0.reuse, 0x4, R58 ;  /* 0x0000000400047825 */ /* 0x040fe400078e023a */
[----:B------:R-:W2:Y:S04]  /*1d720*/  LDG.E R6, desc[UR10][R6.64] ;  /* 0x0000000a06067981 */ /* 0x000ea8000c1e1900 */
[----:B------:R-:W2:Y:S01]  /*1d730*/  LDG.E R4, desc[UR10][R4.64] ;  /* 0x0000000a04047981 */ /* 0x000ea2000c1e1900 */
[----:B------:R-:W-:-:S04]  /*1d740*/  IMAD.IADD R0, R0, 0x1, -R2 ;  /* 0x0000000100007824 */ /* 0x000fc800078e0a02 */
[----:B------:R-:W-:-:S05]  /*1d750*/  IMAD R0, R0, R11, -0x100 ;  /* 0xffffff0000007424 */ /* 0x000fca00078e020b */
[----:B------:R-:W-:-:S05]  /*1d760*/  SHF.R.S32.HI R2, RZ, 0x1f, R0 ;  /* 0x0000001fff027819 */ /* 0x000fca0000011400 */
[----:B---3--:R-:W-:-:S04]  /*1d770*/  IMAD R2, R2, UR4, RZ ;  /* 0x0000000402027c24 */ /* 0x008fc8000f8e02ff */
        /* <DEDUP_REMOVED lines=14> */
.L_x_2548:
[----:B------:R-:W-:Y:S01]  /*1d860*/  UMOV UR8, URZ ;  /* 0x000000ff00087c82 */ /* 0x000fe20008000000 */
[----:B---3--:R-:W-:Y:S01]  /*1d870*/  USHF.L.U32 UR7, UR4, 0x8, URZ ;  /* 0x0000000804077899 */ /* 0x008fe200080006ff */
[----:B------:R-:W-:Y:S01]  /*1d880*/  IADD3 R2, P1, PT, RZ, -UR8, RZ ;  /* 0x80000008ff027c10 */ /* 0x000fe2000ff3e0ff */
[----:B-----5:R-:W-:Y:S02]  /*1d890*/  IMAD.MOV.U32 R5, RZ, RZ, R74 ;  /* 0x000000ffff057224 */ /* 0x020fe400078e004a */
[----:B------:R-:W-:Y:S02]  /*1d8a0*/  IMAD.MOV.U32 R4, RZ, RZ, R75 ;  /* 0x000000ffff047224 */ /* 0x000fe400078e004b */
[----:B------:R-:W-:-:S05]  /*1d8b0*/  IMAD.X R0, RZ, RZ, ~UR7, P1 ;  /* 0x80000007ff007e24 */ /* 0x000fca00088e06ff */
[----:B------:R-:W-:-:S04]  /*1d8c0*/  SHF.R.S64 R2, R2, 0x1f, R0 ;  /* 0x0000001f02027819 */ /* 0x000fc80000001000 */
[----:B------:R-:W-:-:S04]  /*1d8d0*/  IADD3 R5, P1, PT, R2, R5, RZ ;  /* 0x0000000502057210 */ /* 0x000fc80007f3e0ff */
[----:B------:R-:W-:-:S05]  /*1d8e0*/  LEA.HI.X.SX32 R4, R0, R4, 0x1, P1 ;  /* 0x0000000400047211 */ /* 0x000fca00008f0eff */
[----:B------:R3:W-:Y:S04]  /*1d8f0*/  STL [R1+0x1c], R4 ;  /* 0x00001c0401007387 */ /* 0x0007e80000100800 */
[----:B------:R3:W-:Y:S02]  /*1d900*/  STL [R1+0x20], R5 ;  /* 0x0000200501007387 */ /* 0x0007e40000100800 */
.L_x_2549:
[----:B------:R-:W4:Y:S04]  /*1d910*/  LDL R0, [R1+0x20] ;  /* 0x0000200001007983 */ /* 0x000f280000100800 */
[----:B------:R-:W5:Y:S01]  /*1d920*/  LDL R2, [R1+0x1c] ;  /* 0x00001c0001027983 */ /* 0x000f620000100800 */
[----:B------:R-:W-:Y:S02]  /*1d930*/  USHF.L.U32 UR7, UR4, 0x5, URZ ;  /* 0x0000000504077899 */ /* 0x000fe400080006ff */
[----:B------:R-:W-:-:S04]  /*1d940*/  USHF.L.U64.HI UR4, UR4, 0x5, UR5 ;  /* 0x0000000504047899 */ /* 0x000fc80008010205 */
[----:B----4-:R-:W-:-:S04]  /*1d950*/  IADD3 R10, P1, PT, R0, UR7, RZ ;  /* 0x00000007000a7c10 */ /* 0x010fc8000ff3e0ff */
[----:B-----5:R-:W-:Y:S02]  /*1d960*/  IADD3.X R11, PT, PT, R2, UR4, RZ, P1, !PT ;  /* 0x00000004020b7c10 */ /* 0x020fe40008ffe4ff */
[----:B------:R-:W-:-:S04]  /*1d970*/  IADD3 R8, P1, PT, R10, UR7, RZ ;  /* 0x000000070a087c10 */ /* 0x000fc8000ff3e0ff */
[----:B------:R-:W-:Y:S02]  /*1d980*/  IADD3.X R9, PT, PT, R11, UR4, RZ, P1, !PT ;  /* 0x000000040b097c10 */ /* 0x000fe40008ffe4ff */
[----:B------:R-:W-:-:S04]  /*1d990*/  IADD3 R6, P1, PT, R8, UR7, RZ ;  /* 0x0000000708067c10 */ /* 0x000fc8000ff3e0ff */
[----:B------:R-:W-:Y:S02]  /*1d9a0*/  IADD3.X R7, PT, PT, R9, UR4, RZ, P1, !PT ;  /* 0x0000000409077c10 */ /* 0x000fe40008ffe4ff */
[----:B---3--:R-:W-:-:S04]  /*1d9b0*/  IADD3 R4, P1, PT, R6, UR7, RZ ;  /* 0x0000000706047c10 */ /* 0x008fc8000ff3e0ff */
        /* <DEDUP_REMOVED lines=15> */
[----:B--2---:R2:W-:Y:S02]  /*1dab0*/  LDGSTS.E.BYPASS.LTC128B.128 [R237+0x2000], desc[UR10][R12.64] ;  /* 0x020000000ced7fae */ /* 0x0045e4000b981a0a */
        /* <DEDUP_REMOVED lines=29> */
.L_x_2547:
[----:B------:R-:W-:Y:S01]  /*1dc90*/  FMNMX3.FTZ R0, R36, R104, R91, !PT ;  /* 0x0000006824007276 */ /* 0x000fe2000781005b */
[----:B------:R-:W1:Y:S01]  /*1dca0*/  LDCU UR4, c[0x0][0x45c] ;  /* 0x00008b80ff0477ac */ /* 0x000e620008000800 */
[----:B---3--:R-:W-:Y:S01]  /*1dcb0*/  LDSM.16.MT88.4 R12, [R134+0xa000] ;  /* 0x00a00000860c783b */ /* 0x008fe20000004200 */
[----:B------:R-:W-:Y:S02]  /*1dcc0*/  LOP3.LUT P3, RZ, R252, 0x2, RZ, 0xc0, !PT ;  /* 0x00000002fcff7812 */ /* 0x000fe4000786c0ff */
[----:B------:R-:W-:Y:S01]  /*1dcd0*/  FMNMX3.FTZ R2, R0, R107, R106, !PT ;  /* 0x0000006b00027276 */ /* 0x000fe2000781006a */
[----:B------:R-:W-:Y:S01]  /*1dce0*/  LDSM.16.MT88.4 R28, [R134+0xa800] ;  /* 0x00a80000861c783b */ /* 0x000fe20000004200 */
        /* <DEDUP_REMOVED lines=62> */
[----:B------:R-:W2:Y:S01]  /*1e0d0*/  SHFL.BFLY PT, R2, R0, 0x2, 0x1f ;  /* 0x0c401f0000027f89 */ /* 0x000ea200000e0000 */
[----:B------:R-:W-:-:S02]  /*1e0e0*/  FMNMX3.FTZ R4, R4, R246, R248, !PT ;  /* 0x000000f604047276 */ /* 0x000fc400078100f8 */
[----:B------:R-:W-:Y:S02]  /*1e0f0*/  IADD3 R52, PT, PT, R134, 0xa040, RZ ;  /* 0x0000a04086347810 */ /* 0x000fe40007ffe0ff */
[----:B------:R-:W-:Y:S01]  /*1e100*/  @P0 IADD3 R52, PT, PT, R8, -0x40, RZ ;  /* 0xffffffc008340810 */ /* 0x000fe20007ffe0ff */
[----:B------:R-:W3:Y:S01]  /*1e110*/  SHFL.BFLY PT, R5, R4, 0x2, 0x1f ;  /* 0x0c401f0004057f89 */ /* 0x000ee200000e0000 */
[----:B------:R-:W-:Y:S02]  /*1e120*/  MOV R88, R250 ;  /* 0x000000fa00587202 */ /* 0x000fe40000000f00 */
[----:B------:R-:W-:Y:S01]  /*1e130*/  MOV R78, R249 ;  /* 0x000000f9004e7202 */ /* 0x000fe20000000f00 */
[----:B------:R-:W-:Y:S04]  /*1e140*/  LDSM.16.MT88.4 R24, [R52] ;  /* 0x000000003418783b */ /* 0x000fe80000004200 */
[----:B------:R-:W-:Y:S01]  /*1e150*/  LDSM.16.MT88.4 R60, [R52+0x1800] ;  /* 0x00180000343c783b */ /* 0x000fe20000004200 */
        /* <DEDUP_REMOVED lines=8> */
[----:B------:R-:W-:Y:S01]  /*1e1e0*/  FSEL R2, R2, RZ, P2 ;  /* 0x000000ff02027208 */ /* 0x000fe20001000000 */
[C---:B------:R-:W-:Y:S01]  /*1e1f0*/  FMUL.FTZ R0, R80.reuse, UR4 ;  /* 0x0000000450007c20 */ /* 0x040fe20008410000 */
[----:B------:R-:W-:-:S03]  /*1e200*/  FSETP.NEU.FTZ.AND P1, PT, R80, -INF , PT ;  /* 0xff8000005000780b */ /* 0x000fc60003f3d000 */
[--C-:B------:R-:W-:Y:S01]  /*1e210*/  FFMA.FTZ R5, R91, UR4, -R2.reuse ;  /* 0x000000045b057c23 */ /* 0x100fe20008010802 */
[----:B------:R-:W-:Y:S01]  /*1e220*/  FSEL R0, R0, RZ, P1 ;  /* 0x000000ff00007208 */ /* 0x000fe20000800000 */
[--C-:B------:R-:W-:Y:S01]  /*1e230*/  FFMA.FTZ R4, R104, UR4, -R2.reuse ;  /* 0x0000000468047c23 */ /* 0x100fe20008010802 */
[--C-:B------:R-:W-:Y:S01]  /*1e240*/  FFMA.FTZ R8, R109, UR4, -R2.reuse ;  /* 0x000000046d087c23 */ /* 0x100fe20008010802 */
[----:B------:R1:W-:Y:S01]  /*1e250*/  MUFU.EX2 R89, R5 ;  /* 0x0000000500597308 */ /* 0x0003e20000000800 */
[----:B------:R-:W-:Y:S01]  /*1e260*/  FFMA.FTZ R9, R102, UR4, -R2 ;  /* 0x0000000466097c23 */ /* 0x000fe20008010802 */
[--C-:B------:R-:W-:Y:S01]  /*1e270*/  FFMA.FTZ R6, R90, UR4, -R0.reuse ;  /* 0x000000045a067c23 */ /* 0x100fe20008010800 */
[----:B------:R-:W-:Y:S01]  /*1e280*/  FFMA.FTZ R7, R108, UR4, -R0 ;  /* 0x000000046c077c23 */ /* 0x000fe20008010800 */
[----:B------:R2:W-:Y:S04]  /*1e290*/  MUFU.EX2 R10, R4 ;  /* 0x00000004000a7308 */ /* 0x0005e80000000800 */
[----:B------:R3:W4:Y:S04]  /*1e2a0*/  MUFU.EX2 R34, R6 ;  /* 0x0000000600227308 */ /* 0x0007280000000800 */
[----:B------:R5:W-:Y:S01]  /*1e2b0*/  MUFU.EX2 R37, R7 ;  /* 0x0000000700257308 */ /* 0x000be20000000800 */
[----:B-1----:R-:W-:-:S03]  /*1e2c0*/  FFMA.FTZ R5, R106, UR4, -R2 ;  /* 0x000000046a057c23 */ /* 0x002fc60008010802 */
[----:B------:R1:W-:Y:S01]  /*1e2d0*/  MUFU.EX2 R92, R8 ;  /* 0x00000008005c7308 */ /* 0x0003e20000000800 */
[----:B--2---:R-:W-:-:S03]  /*1e2e0*/  FFMA.FTZ R4, R107, UR4, -R2 ;  /* 0x000000046b047c23 */ /* 0x004fc60008010802 */
[----:B------:R2:W-:Y:S01]  /*1e2f0*/  MUFU.EX2 R35, R5 ;  /* 0x0000000500237308 */ /* 0x0005e20000000800 */
[----:B---3--:R-:W-:-:S03]  /*1e300*/  FSEL R6, R80, RZ, P1 ;  /* 0x000000ff50067208 */ /* 0x008fc60000800000 */
[----:B------:R3:W4:Y:S01]  /*1e310*/  MUFU.EX2 R20, R4 ;  /* 0x0000000400147308 */ /* 0x0007220000000800 */
[----:B-----5:R-:W-:Y:S01]  /*1e320*/  MOV R7, 0x20 ;  /* 0x0000002000077802 */ /* 0x020fe20000000f00 */
[----:B------:R-:W-:Y:S02]  /*1e330*/  FADD.FTZ R6, R3, -R6 ;  /* 0x8000000603067221 */ /* 0x000fe40000010000 */
[----:B------:R5:W-:Y:S01]  /*1e340*/  MUFU.EX2 R106, R9 ;  /* 0x00000009006a7308 */ /* 0x000be20000000800 */
[----:B------:R-:W-:Y:S01]  /*1e350*/  SEL R3, R7, 0xffffffe0, !P3 ;  /* 0xffffffe007037807 */ /* 0x000fe20005800000 */
[----:B------:R-:W-:Y:S01]  /*1e360*/  FMUL.FTZ R6, R6, UR4 ;  /* 0x0000000406067c20 */ /* 0x000fe20008410000 */
[--C-:B-1----:R-:W-:Y:S01]  /*1e370*/  FFMA.FTZ R8, R114, UR4, -R0.reuse ;  /* 0x0000000472087c23 */ /* 0x102fe20008010800 */
[----:B------:R-:W-:Y:S02]  /*1e380*/  MOV R114, R251 ;  /* 0x000000fb00727202 */ /* 0x000fe40000000f00 */
[----:B--2---:R-:W-:Y:S01]  /*1e390*/  FSEL R5, R81, RZ, P2 ;  /* 0x000000ff51057208 */ /* 0x004fe20001000000 */
[----:B------:R1:W2:Y:S01]  /*1e3a0*/  MUFU.EX2 R11, R6 ;  /* 0x00000006000b7308 */ /* 0x0002a20000000800 */
[----:B------:R-:W-:Y:S01]  /*1e3b0*/  IADD3 R53, PT, PT, R3, R134, RZ ;  /* 0x0000008603357210 */ /* 0x000fe20007ffe0ff */
[----:B---3--:R-:W-:Y:S01]  /*1e3c0*/  FFMA.FTZ R4, R105, UR4, -R0 ;  /* 0x0000000469047c23 */ /* 0x008fe20008010800 */
[----:B------:R-:W-:Y:S01]  /*1e3d0*/  IADD3 R54, PT, PT, R3, R52, RZ ;  /* 0x0000003403367210 */ /* 0x000fe20007ffe0ff */
[----:B------:R-:W-:Y:S01]  /*1e3e0*/  FADD.FTZ R5, R36, -R5 ;  /* 0x8000000524057221 */ /* 0x000fe20000010000 */
[----:B------:R-:W-:Y:S01]  /*1e3f0*/  FFMA.FTZ R3, R103, UR4, -R2 ;  /* 0x0000000467037c23 */ /* 0x000fe20008010802 */
[----:B------:R3:W3:Y:S01]  /*1e400*/  MUFU.EX2 R79, R4 ;  /* 0x00000004004f7308 */ /* 0x0006e20000000800 */
[----:B------:R-:W3:Y:S01]  /*1e410*/  LDSM.16.MT88.4 R16, [R53+0xa000] ;  /* 0x00a000003510783b */ /* 0x000ee20000004200 */
[----:B------:R-:W-:Y:S01]  /*1e420*/  FMUL.FTZ R5, R5, UR4 ;  /* 0x0000000405057c20 */ /* 0x000fe20008410000 */
[----:B-----5:R-:W-:Y:S01]  /*1e430*/  FFMA.FTZ R9, R125, UR4, -R0 ;  /* 0x000000047d097c23 */ /* 0x020fe20008010800 */
[----:B------:R5:W-:Y:S01]  /*1e440*/  MUFU.EX2 R32, R3 ;  /* 0x0000000300207308 */ /* 0x000be20000000800 */
[----:B----4-:R-:W-:-:S03]  /*1e450*/  MOV R103, R34 ;  /* 0x0000002200677202 */ /* 0x010fc60000000f00 */
[----:B------:R4:W4:Y:S01]  /*1e460*/  MUFU.EX2 R55, R5 ;  /* 0x0000000500377308 */ /* 0x0009220000000800 */
[----:B-1----:R-:W-:Y:S01]  /*1e470*/  F2FP.F16.F32.PACK_AB R6, R35, R20 ;  /* 0x000000142306723e */ /* 0x002fe200000000ff */
[-C--:B--2---:R-:W-:Y:S01]  /*1e480*/  FMUL.FTZ R138, R138, R11.reuse ;  /* 0x0000000b8a8a7220 */ /* 0x084fe20000410000 */
[-C--:B------:R-:W-:Y:S01]  /*1e490*/  FMUL.FTZ R139, R139, R11.reuse ;  /* 0x0000000b8b8b7220 */ /* 0x080fe20000410000 */
[-C--:B------:R-:W-:Y:S01]  /*1e4a0*/  FMUL.FTZ R142, R142, R11.reuse ;  /* 0x0000000b8e8e7220 */ /* 0x080fe20000410000 */
[-C--:B------:R-:W-:Y:S01]  /*1e4b0*/  FMUL.FTZ R143, R143, R11.reuse ;  /* 0x0000000b8f8f7220 */ /* 0x080fe20000410000 */
[----:B---3--:R-:W-:Y:S01]  /*1e4c0*/  FFMA.FTZ R4, R100, UR4, -R0 ;  /* 0x0000000464047c23 */ /* 0x008fe20008010800 */
[-C--:B------:R-:W-:Y:S01]  /*1e4d0*/  FMUL.FTZ R146, R146, R11.reuse ;  /* 0x0000000b92927220 */ /* 0x080fe20000410000 */
[-C--:B------:R-:W-:Y:S01]  /*1e4e0*/  FMUL.FTZ R147, R147, R11.reuse ;  /* 0x0000000b93937220 */ /* 0x080fe20000410000 */
[-C--:B------:R-:W-:Y:S01]  /*1e4f0*/  FMUL.FTZ R150, R150, R11.reuse ;  /* 0x0000000b96967220 */ /* 0x080fe20000410000 */
[----:B------:R1:W2:Y:S01]  /*1e500*/  MUFU.EX2 R33, R4 ;  /* 0x0000000400217308 */ /* 0x0002a20000000800 */
[----:B-----5:R-:W-:Y:S01]  /*1e510*/  FFMA.FTZ R3, R101, UR4, -R2 ;  /* 0x0000000465037c23 */ /* 0x020fe20008010802 */
[-C--:B------:R-:W-:Y:S01]  /*1e520*/  FMUL.FTZ R151, R151, R11.reuse ;  /* 0x0000000b97977220 */ /* 0x080fe20000410000 */
[----:B------:R-:W-:Y:S01]  /*1e530*/  FMUL.FTZ R162, R162, R11 ;  /* 0x0000000ba2a27220 */ /* 0x000fe20000410000 */
[----:B----4-:R-:W-:Y:S01]  /*1e540*/  F2FP.F16.F32.PACK_AB R5, R34, R79 ;  /* 0x0000004f2205723e */ /* 0x010fe200000000ff */
[-C--:B------:R-:W-:Y:S01]  /*1e550*/  FMUL.FTZ R136, R136, R55.reuse ;  /* 0x0000003788887220 */ /* 0x080fe20000410000 */
[-C--:B------:R-:W-:Y:S01]  /*1e560*/  FMUL.FTZ R137, R137, R55.reuse ;  /* 0x0000003789897220 */ /* 0x080fe20000410000 */
[-C--:B------:R-:W-:Y:S01]  /*1e570*/  FMUL.FTZ R140, R140, R55.reuse ;  /* 0x000000378c8c7220 */ /* 0x080fe20000410000 */
[-C--:B------:R-:W-:Y:S01]  /*1e580*/  FMUL.FTZ R141, R141, R55.reuse ;  /* 0x000000378d8d7220 */ /* 0x080fe20000410000 */
[----:B------:R3:W-:Y:S01]  /*1e590*/  MUFU.EX2 R104, R3 ;  /* 0x0000000300687308 */ /* 0x0007e20000000800 */
[-C--:B------:R-:W-:Y:S01]  /*1e5a0*/  FMUL.FTZ R144, R144, R55.reuse ;  /* 0x0000003790907220 */ /* 0x080fe20000410000 */
[-C--:B------:R-:W-:Y:S01]  /*1e5b0*/  FMUL.FTZ R145, R145, R55.reuse ;  /* 0x0000003791917220 */ /* 0x080fe20000410000 */
[-C--:B------:R-:W-:Y:S01]  /*1e5c0*/  FMUL.FTZ R148, R148, R55.reuse ;  /* 0x0000003794947220 */ /* 0x080fe20000410000 */
[----:B------:R-:W-:Y:S01]  /*1e5d0*/  FMUL.FTZ R149, R149, R55 ;  /* 0x0000003795957220 */ /* 0x000fe20000410000 */
[----:B-1----:R-:W-:Y:S01]  /*1e5e0*/  F2FP.F16.F32.PACK_AB R4, R89, R10 ;  /* 0x0000000a5904723e */ /* 0x002fe200000000ff */
[----:B------:R1:W-:Y:S01]  /*1e5f0*/  MUFU.EX2 R91, R8 ;  /* 0x00000008005b7308 */ /* 0x0003e20000000800 */
[----:B--2---:R-:W-:Y:S01]  /*1e600*/  F2FP.F16.F32.PACK_AB R7, R33, R37 ;  /* 0x000000252107723e */ /* 0x004fe200000000ff */
[-C--:B------:R-:W-:Y:S01]  /*1e610*/  FMUL.FTZ R160, R160, R55.reuse ;  /* 0x00000037a0a07220 */ /* 0x080fe20000410000 */
[----:B------:R-:W-:Y:S01]  /*1e620*/  FMUL.FTZ R161, R161, R55 ;  /* 0x00000037a1a17220 */ /* 0x000fe20000410000 */
[----:B------:R-:W-:Y:S01]  /*1e630*/  FMUL.FTZ R163, R163, R11 ;  /* 0x0000000ba3a37220 */ /* 0x000fe20000410000 */
[-C--:B------:R-:W-:Y:S01]  /*1e640*/  FMUL.FTZ R164, R164, R55.reuse ;  /* 0x00000037a4a47220 */ /* 0x080fe20000410000 */
[----:B------:R-:W-:Y:S01]  /*1e650*/  FMUL.FTZ R165, R165, R55 ;  /* 0x00000037a5a57220 */ /* 0x000fe20000410000 */
[-C--:B------:R-:W-:Y:S01]  /*1e660*/  FMUL.FTZ R166, R166, R11.reuse ;  /* 0x0000000ba6a67220 */ /* 0x080fe20000410000 */
[C---:B------:R-:W-:Y:S01]  /*1e670*/  HMMA.16816.F32 R136, R4.reuse, R12, R136 ;  /* 0x0000000c0488723c */ /* 0x040fe20000001888 */
[--C-:B---3--:R-:W-:Y:S01]  /*1e680*/  FFMA.FTZ R3, R112, UR4, -R0.reuse ;  /* 0x0000000470037c23 */ /* 0x108fe20008010800 */
[----:B------:R-:W-:Y:S01]  /*1e690*/  MOV R112, R20 ;  /* 0x0000001400707202 */ /* 0x000fe20000000f00 */
[----:B------:R-:W-:Y:S01]  /*1e6a0*/  FMUL.FTZ R167, R167, R11 ;  /* 0x0000000ba7a77220 */ /* 0x000fe20000410000 */
[----:B------:R-:W-:Y:S01]  /*1e6b0*/  LDSM.16.MT88.4 R20, [R53+0xa800] ;  /* 0x00a800003514783b */ /* 0x000fe20000004200 */
[----:B------:R2:W3:Y:S01]  /*1e6c0*/  MUFU.EX2 R94, R3 ;  /* 0x00000003005e7308 */ /* 0x0004e20000000800 */
[--C-:B-1----:R-:W-:Y:S01]  /*1e6d0*/  FFMA.FTZ R8, R115, UR4, -R0.reuse ;  /* 0x0000000473087c23 */ /* 0x102fe20008010800 */
[-C--:B------:R-:W-:Y:S01]  /*1e6e0*/  FMUL.FTZ R152, R152, R55.reuse ;  /* 0x0000003798987220 */ /* 0x080fe20000410000 */
[C---:B------:R-:W-:Y:S01]  /*1e6f0*/  HMMA.16816.F32 R140, R4.reuse, R14, R140 ;  /* 0x0000000e048c723c */ /* 0x040fe2000000188c */
[----:B------:R-:W1:Y:S01]  /*1e700*/  LDSM.16.MT88.4 R12, [R54] ;  /* 0x00000000360c783b */ /* 0x000e620000004200 */
[----:B------:R4:W-:Y:S01]  /*1e710*/  MUFU.EX2 R105, R8 ;  /* 0x0000000800697308 */ /* 0x0009e20000000800 */
[----:B------:R-:W-:Y:S01]  /*1e720*/  FMUL.FTZ R153, R153, R55 ;  /* 0x0000003799997220 */ /* 0x000fe20000410000 */
[-C--:B------:R-:W-:Y:S01]  /*1e730*/  FMUL.FTZ R154, R154, R11.reuse ;  /* 0x0000000b9a9a7220 */ /* 0x080fe20000410000 */
[----:B------:R-:W-:Y:S01]  /*1e740*/  FMUL.FTZ R155, R155, R11 ;  /* 0x0000000b9b9b7220 */ /* 0x000fe20000410000 */
[-C--:B------:R-:W-:Y:S01]  /*1e750*/  FMUL.FTZ R156, R156, R55.reuse ;  /* 0x000000379c9c7220 */ /* 0x080fe20000410000 */
[----:B------:R-:W-:Y:S01]  /*1e760*/  FMUL.FTZ R157, R157, R55 ;  /* 0x000000379d9d7220 */ /* 0x000fe20000410000 */
[C---:B------:R-:W-:Y:S01]  /*1e770*/  HMMA.16816.F32 R144, R4.reuse, R16, R144 ;  /* 0x000000100490723c */ /* 0x040fe20000001890 */
[-C--:B------:R-:W-:Y:S01]  /*1e780*/  FMUL.FTZ R158, R158, R11.reuse ;  /* 0x0000000b9e9e7220 */ /* 0x080fe20000410000 */
[----:B------:R-:W-:Y:S01]  /*1e790*/  FMUL.FTZ R159, R159, R11 ;  /* 0x0000000b9f9f7220 */ /* 0x000fe20000410000 */
[----:B--2---:R-:W-:Y:S01]  /*1e7a0*/  FFMA.FTZ R3, R113, UR4, -R0 ;  /* 0x0000000471037c23 */ /* 0x004fe20008010800 */
[----:B------:R-:W-:Y:S01]  /*1e7b0*/  MOV R115, R37 ;  /* 0x0000002500737202 */ /* 0x000fe20000000f00 */
[----:B------:R2:W-:Y:S01]  /*1e7c0*/  MUFU.EX2 R252, R9 ;  /* 0x0000000900fc7308 */ /* 0x0005e20000000800 */
[----:B------:R-:W5:Y:S01]  /*1e7d0*/  LDSM.16.MT88.4 R36, [R52+0x800] ;  /* 0x000800003424783b */ /* 0x000f620000004200 */
[----:B------:R-:W-:Y:S01]  /*1e7e0*/  MOV R113, R35 ;  /* 0x0000002300717202 */ /* 0x000fe20000000f00 */
[----:B------:R-:W-:Y:S01]  /*1e7f0*/  HMMA.16816.F32 R148, R4, R18, R148 ;  /* 0x000000120494723c */ /* 0x000fe20000001894 */
[----:B------:R3:W1:Y:S01]  /*1e800*/  MUFU.EX2 R107, R3 ;  /* 0x00000003006b7308 */ /* 0x0006620000000800 */
[----:B----4-:R-:W-:-:S04]  /*1e810*/  FFMA.FTZ R8, R122, UR4, -R2 ;  /* 0x000000047a087c23 */ /* 0x010fc80008010802 */
[----:B------:R4:W-:Y:S02]  /*1e820*/  MUFU.EX2 R90, R8 ;  /* 0x00000008005a7308 */ /* 0x0009e40000000800 */
[----:B------:R-:W-:Y:S01]  /*1e830*/  HMMA.16816.F32 R152, R4, R24, R152 ;  /* 0x000000180498723c */ /* 0x000fe20000001898 */
[----:B--2---:R-:W-:Y:S01]  /*1e840*/  FFMA.FTZ R9, R135, UR4, -R0 ;  /* 0x0000000487097c23 */ /* 0x004fe20008010800 */
[----:B---3--:R-:W-:-:S06]  /*1e850*/  FFMA.FTZ R3, R121, UR4, -R2 ;  /* 0x0000000479037c23 */ /* 0x008fcc0008010802 */
[----:B------:R-:W-:Y:S01]  /*1e860*/  HMMA.16816.F32 R156, R4, R26, R156 ;  /* 0x0000001a049c723c */ /* 0x000fe2000000189c */
[----:B------:R2:W3:Y:S01]  /*1e870*/  MUFU.EX2 R108, R3 ;  /* 0x00000003006c7308 */ /* 0x0004e20000000800 */
[----:B----4-:R-:W-:-:S04]  /*1e880*/  FFMA.FTZ R8, R118, UR4, -R2 ;  /* 0x0000000476087c23 */ /* 0x010fc80008010802 */
[----:B------:R4:W-:Y:S02]  /*1e890*/  MUFU.EX2 R102, R8 ;  /* 0x0000000800667308 */ /* 0x0009e40000000800 */
[C---:B-1----:R-:W-:Y:S08]  /*1e8a0*/  HMMA.16816.F32 R160, R4.reuse, R12, R160 ;  /* 0x0000000c04a0723c */ /* 0x042ff000000018a0 */
[----:B------:R-:W-:Y:S01]  /*1e8b0*/  HMMA.16816.F32 R164, R4, R14, R164 ;  /* 0x0000000e04a4723c */ /* 0x000fe200000018a4 */
[----:B------:R-:W1:Y:S01]  /*1e8c0*/  LDSM.16.MT88.4 R12, [R54+0x800] ;  /* 0x00080000360c783b */ /* 0x000e620000004200 */
[----:B------:R-:W-:Y:S01]  /*1e8d0*/  F2FP.F16.F32.PACK_AB R4, R92, R32 ;  /* 0x000000205c04723e */ /* 0x000fe200000000ff */
[----:B--2---:R-:W-:Y:S01]  /*1e8e0*/  FFMA.FTZ R3, R119, UR4, -R2 ;  /* 0x0000000477037c23 */ /* 0x004fe20008010802 */
[----:B------:R-:W-:Y:S01]  /*1e8f0*/  F2FP.F16.F32.PACK_AB R5, R94, R91 ;  /* 0x0000005b5e05723e */ /* 0x000fe200000000ff */
[----:B----4-:R-:W-:Y:S01]  /*1e900*/  FFMA.FTZ R8, R124, UR4, -R0 ;  /* 0x000000047c087c23 */ /* 0x010fe20008010800 */
[----:B------:R-:W-:Y:S01]  /*1e910*/  F2FP.F16.F32.PACK_AB R6, R106, R104 ;  /* 0x000000686a06723e */ /* 0x000fe200000000ff */
[----:B------:R2:W-:Y:S01]  /*1e920*/  MUFU.EX2 R109, R3 ;  /* 0x00000003006d7308 */ /* 0x0005e20000000800 */
[----:B------:R-:W-:-:S03]  /*1e930*/  F2FP.F16.F32.PACK_AB R7, R107, R105 ;  /* 0x000000696b07723e */ /* 0x000fc600000000ff */
[----:B------:R4:W-:Y:S04]  /*1e940*/  MUFU.EX2 R101, R8 ;  /* 0x0000000800657308 */ /* 0x0009e80000000800 */
[----:B------:R-:W-:Y:S01]  /*1e950*/  HMMA.16816.F32 R24, R4, R20, R144 ;  /* 0x000000140418723c */ /* 0x000fe20000001890 */
[----:B--2---:R-:W-:-:S07]  /*1e960*/  FFMA.FTZ R3, R126, UR4, -R0 ;  /* 0x000000047e037c23 */ /* 0x004fce0008010800 */
[----:B------:R-:W-:Y:S01]  /*1e970*/  HMMA.16816.F32 R148, R4, R22, R148 ;  /* 0x000000160494723c */ /* 0x000fe20000001894 */
[----:B------:R-:W2:Y:S01]  /*1e980*/  LDSM.16.MT88.4 R20, [R134+0xb000] ;  /* 0x00b000008614783b */ /* 0x000ea20000004200 */
[----:B------:R3:W1:Y:S01]  /*1e990*/  MUFU.EX2 R100, R3 ;  /* 0x0000000300647308 */ /* 0x0006620000000800 */
[----:B----4-:R-:W-:-:S05]  /*1e9a0*/  FFMA.FTZ R8, R130, UR4, -R2 ;  /* 0x0000000482087c23 */ /* 0x010fca0008010802 */
[C---:B------:R-:W-:Y:S01]  /*1e9b0*/  HMMA.16816.F32 R16, R4.reuse, R28, R136 ;  /* 0x0000001c0410723c */ /* 0x040fe20000001888 */
[----:B------:R-:W-:Y:S02]  /*1e9c0*/  MOV R139, R33 ;  /* 0x00000021008b7202 */ /* 0x000fe40000000f00 */
[----:B------:R-:W-:Y:S02]  /*1e9d0*/  MOV R138, R32 ;  /* 0x00000020008a7202 */ /* 0x000fe40000000f00 */
[----:B------:R-:W4:Y:S01]  /*1e9e0*/  LDSM.16.MT88.4 R32, [R53+0xb000] ;  /* 0x00b000003520783b */ /* 0x000f220000004200 */
[----:B---3--:R-:W-:Y:S02]  /*1e9f0*/  FFMA.FTZ R3, R120, UR4, -R0 ;  /* 0x0000000478037c23 */ /* 0x008fe40008010800 */
[C---:B------:R-:W-:Y:S02]  /*1ea00*/  HMMA.16816.F32 R28, R4.reuse, R30, R140 ;  /* 0x0000001e041c723c */ /* 0x040fe4000000188c */
[----:B------:R3:W2:Y:S06]  /*1ea10*/  MUFU.EX2 R251, R3 ;  /* 0x0000000300fb7308 */ /* 0x0006ac0000000800 */
[C---:B-----5:R-:W-:Y:S01]  /*1ea20*/  HMMA.16816.F32 R48, R4.reuse, R36, R152 ;  /* 0x000000240430723c */ /* 0x060fe20000001898 */
[----:B------:R5:W-:Y:S04]  /*1ea30*/  MUFU.EX2 R154, R8 ;  /* 0x00000008009a7308 */ /* 0x000be80000000800 */
[----:B------:R2:W-:Y:S03]  /*1ea40*/  MUFU.EX2 R152, R9 ;  /* 0x0000000900987308 */ /* 0x0005e60000000800 */
[----:B------:R-:W-:Y:S01]  /*1ea50*/  HMMA.16816.F32 R64, R4, R38, R156 ;  /* 0x000000260440723c */ /* 0x000fe2000000189c */
[----:B------:R-:W4:Y:S01]  /*1ea60*/  LDSM.16.MT88.4 R36, [R52+0x1000] ;  /* 0x001000003424783b */ /* 0x000f220000004200 */
[----:B---3--:R-:W-:-:S04]  /*1ea70*/  FFMA.FTZ R3, R129, UR4, -R2 ;  /* 0x0000000481037c23 */ /* 0x008fc80008010802 */
[----:B------:R3:W4:Y:S01]  /*1ea80*/  MUFU.EX2 R155, R3 ;  /* 0x00000003009b7308 */ /* 0x0007220000000800 */
[----:B-----5:R-:W-:Y:S01]  /*1ea90*/  FFMA.FTZ R8, R132, UR4, -R2 ;  /* 0x0000000484087c23 */ /* 0x020fe20008010802 */
[----:B-1----:R-:W-:Y:S03]  /*1eaa0*/  HMMA.16816.F32 R56, R4, R12, R160 ;  /* 0x0000000c0438723c */ /* 0x002fe600000018a0 */
[----:B------:R1:W-:Y:S01]  /*1eab0*/  MUFU.EX2 R249, R8 ;  /* 0x0000000800f97308 */ /* 0x0003e20000000800 */
[----:B--2---:R-:W-:Y:S01]  /*1eac0*/  FFMA.FTZ R9, R177, UR4, -R0 ;  /* 0x00000004b1097c23 */ /* 0x004fe20008010800 */
[----:B------:R-:W-:-:S03]  /*1ead0*/  MOV R177, R107 ;  /* 0x0000006b00b17202 */ /* 0x000fc60000000f00 */
[----:B------:R-:W-:Y:S01]  /*1eae0*/  HMMA.16816.F32 R164, R4, R14, R164 ;  /* 0x0000000e04a4723c */ /* 0x000fe200000018a4 */
[----:B------:R-:W2:Y:S01]  /*1eaf0*/  LDSM.16.MT88.4 R12, [R54+0x1000] ;  /* 0x00100000360c783b */ /* 0x000ea20000004200 */
[----:B------:R-:W-:Y:S01]  /*1eb00*/  F2FP.F16.F32.PACK_AB R4, R90, R108 ;  /* 0x0000006c5a04723e */ /* 0x000fe200000000ff */
[----:B------:R5:W-:Y:S01]  /*1eb10*/  MUFU.EX2 R159, R9 ;  /* 0x00000009009f7308 */ /* 0x000be20000000800 */
[----:B------:R-:W-:Y:S01]  /*1eb20*/  F2FP.F16.F32.PACK_AB R5, R252, R100 ;  /* 0x00000064fc05723e */ /* 0x000fe200000000ff */
[----:B---3--:R-:W-:Y:S01]  /*1eb30*/  FFMA.FTZ R3, R128, UR4, -R2 ;  /* 0x0000000480037c23 */ /* 0x008fe20008010802 */
[----:B------:R-:W-:Y:S02]  /*1eb40*/  F2FP.F16.F32.PACK_AB R6, R102, R109 ;  /* 0x0000006d6606723e */ /* 0x000fe400000000ff */
[----:B------:R-:W-:Y:S01]  /*1eb50*/  F2FP.F16.F32.PACK_AB R7, R251, R101 ;  /* 0x00000065fb07723e */ /* 0x000fe200000000ff */
[----:B------:R3:W-:Y:S01]  /*1eb60*/  MUFU.EX2 R250, R3 ;  /* 0x0000000300fa7308 */ /* 0x0007e20000000800 */
[----:B-1----:R-:W-:-:S05]  /*1eb70*/  FFMA.FTZ R8, R168, UR4, -R0 ;  /* 0x00000004a8087c23 */ /* 0x002fca0008010800 */
[----:B------:R-:W-:Y:S01]  /*1eb80*/  HMMA.16816.F32 R44, R4, R20, R16 ;  /* 0x00000014042c723c */ /* 0x000fe20000001810 */
[----:B------:R-:W-:Y:S01]  /*1eb90*/  LDSM.16.MT88.4 R16, [R53+0xb800] ;  /* 0x00b800003510783b */ /* 0x000fe20000004200 */
[----:B-----5:R-:W-:Y:S01]  /*1eba0*/  FFMA.FTZ R9, R187, UR4, -R0 ;  /* 0x00000004bb097c23 */ /* 0x020fe20008010800 */
[----:B------:R-:W-:-:S03]  /*1ebb0*/  MOV R187, R139 ;  /* 0x0000008b00bb7202 */ /* 0x000fc60000000f00 */
[----:B------:R1:W-:Y:S02]  /*1ebc0*/  MUFU.EX2 R146, R9 ;  /* 0x0000000900927308 */ /* 0x0003e40000000800 */
[C---:B------:R-:W-:Y:S01]  /*1ebd0*/  HMMA.16816.F32 R28, R4.reuse, R22, R28 ;  /* 0x00000016041c723c */ /* 0x040fe2000000181c */
[----:B------:R-:W5:Y:S01]  /*1ebe0*/  LDSM.16.MT88.4 R20, [R134+0xb800] ;  /* 0x00b800008614783b */ /* 0x000f620000004200 */
[--C-:B---3--:R-:W-:Y:S02]  /*1ebf0*/  FFMA.FTZ R3, R169, UR4, -R0.reuse ;  /* 0x00000004a9037c23 */ /* 0x108fe40008010800 */
[----:B------:R3:W-:Y:S04]  /*1ec00*/  MUFU.EX2 R169, R8 ;  /* 0x0000000800a97308 */ /* 0x0007e80000000800 */
[----:B------:R2:W5:Y:S01]  /*1ec10*/  MUFU.EX2 R153, R3 ;  /* 0x0000000300997308 */ /* 0x0005620000000800 */
[----:B----4-:R-:W-:Y:S01]  /*1ec20*/  HMMA.16816.F32 R24, R4, R32, R24 ;  /* 0x000000200418723c */ /* 0x010fe20000001818 */
[----:B-1----:R-:W-:Y:S01]  /*1ec30*/  FFMA.FTZ R9, R194, UR4, -R0 ;  /* 0x00000004c2097c23 */ /* 0x002fe20008010800 */
[----:B------:R-:W-:-:S03]  /*1ec40*/  MOV R194, R88 ;  /* 0x0000005800c27202 */ /* 0x000fc60000000f00 */
[----:B------:R1:W-:Y:S03]  /*1ec50*/  MUFU.EX2 R139, R9 ;  /* 0x00000009008b7308 */ /* 0x0003e60000000800 */
[C---:B------:R-:W-:Y:S01]  /*1ec60*/  HMMA.16816.F32 R48, R4.reuse, R36, R48 ;  /* 0x000000240430723c */ /* 0x040fe20000001830 */
[----:B---3--:R-:W-:Y:S01]  /*1ec70*/  FFMA.FTZ R8, R174, UR4, -R2 ;  /* 0x00000004ae087c23 */ /* 0x008fe20008010802 */
[----:B------:R-:W-:Y:S01]  /*1ec80*/  MOV R174, R109 ;  /* 0x0000006d00ae7202 */ /* 0x000fe20000000f00 */
[--C-:B--2---:R-:W-:Y:S02]  /*1ec90*/  FFMA.FTZ R3, R133, UR4, -R0.reuse ;  /* 0x0000000485037c23 */ /* 0x104fe40008010800 */
[----:B------:R2:W-:Y:S03]  /*1eca0*/  MUFU.EX2 R163, R8 ;  /* 0x0000000800a37308 */ /* 0x0005e60000000800 */
[----:B------:R-:W-:Y:S01]  /*1ecb0*/  HMMA.16816.F32 R64, R4, R38, R64 ;  /* 0x000000260440723c */ /* 0x000fe20000001840 */
[----:B------:R-:W3:Y:S01]  /*1ecc0*/  LDSM.16.MT88.4 R36, [R54+0x1800] ;  /* 0x001800003624783b */ /* 0x000ee20000004200 */
[----:B------:R4:W5:Y:S01]  /*1ecd0*/  MUFU.EX2 R168, R3 ;  /* 0x0000000300a87308 */ /* 0x0009620000000800 */
[----:B-1----:R-:W-:-:S05]  /*1ece0*/  FFMA.FTZ R9, R201, UR4, -R0 ;  /* 0x00000004c9097c23 */ /* 0x002fca0008010800 */
[----:B------:R-:W-:Y:S01]  /*1ecf0*/  HMMA.16816.F32 R56, R4, R12, R56 ;  /* 0x0000000c0438723c */ /* 0x000fe20000001838 */
[----:B------:R1:W-:Y:S01]  /*1ed00*/  MUFU.EX2 R130, R9 ;  /* 0x0000000900827308 */ /* 0x0003e20000000800 */
[----:B--2---:R-:W-:Y:S01]  /*1ed10*/  FFMA.FTZ R8, R170, UR4, -R2 ;  /* 0x00000004aa087c23 */ /* 0x004fe20008010802 */
[----:B------:R-:W-:-:S05]  /*1ed20*/  MOV R170, R100 ;  /* 0x0000006400aa7202 */ /* 0x000fca0000000f00 */
[----:B------:R-:W-:Y:S01]  /*1ed30*/  HMMA.16816.F32 R32, R4, R34, R148 ;  /* 0x000000220420723c */ /* 0x000fe20000001894 */
[----:B----4-:R-:W-:Y:S01]  /*1ed40*/  FFMA.FTZ R3, R175, UR4, -R2 ;  /* 0x00000004af037c23 */ /* 0x010fe20008010802 */
[----:B------:R-:W-:-:S03]  /*1ed50*/  MOV R175, R101 ;  /* 0x0000006500af7202 */ /* 0x000fc60000000f00 */
[----:B------:R2:W4:Y:S01]  /*1ed60*/  MUFU.EX2 R162, R3 ;  /* 0x0000000300a27308 */ /* 0x0005220000000800 */
[----:B-1----:R-:W-:Y:S02]  /*1ed70*/  FFMA.FTZ R9, R212, UR4, -R0 ;  /* 0x00000004d4097c23 */ /* 0x002fe40008010800 */
[----:B------:R-:W-:Y:S01]  /*1ed80*/  HMMA.16816.F32 R12, R4, R14, R164 ;  /* 0x0000000e040c723c */ /* 0x000fe200000018a4 */
[----:B------:R-:W-:Y:S01]  /*1ed90*/  F2FP.F16.F32.PACK_AB R4, R154, R155 ;  /* 0x0000009b9a04723e */ /* 0x000fe200000000ff */
[----:B------:R1:W-:Y:S01]  /*1eda0*/  MUFU.EX2 R164, R8 ;  /* 0x0000000800a47308 */ /* 0x0003e20000000800 */
[----:B-----5:R-:W-:Y:S02]  /*1edb0*/  F2FP.F16.F32.PACK_AB R5, R152, R153 ;  /* 0x000000999805723e */ /* 0x020fe400000000ff */
[----:B------:R-:W-:Y:S01]  /*1edc0*/  F2FP.F16.F32.PACK_AB R6, R249, R250 ;  /* 0x000000faf906723e */ /* 0x000fe200000000ff */
[----:B------:R5:W-:Y:S01]  /*1edd0*/  MUFU.EX2 R120, R9 ;  /* 0x0000000900787308 */ /* 0x000be20000000800 */
[----:B------:R-:W-:-:S02]  /*1ede0*/  F2FP.F16.F32.PACK_AB R7, R168, R169 ;  /* 0x000000a9a807723e */ /* 0x000fc400000000ff */
[----:B------:R-:W-:Y:S01]  /*1edf0*/  MOV R167, R114 ;  /* 0x0000007200a77202 */ /* 0x000fe20000000f00 */
[----:B--2---:R-:W-:Y:S01]  /*1ee00*/  FFMA.FTZ R3, R172, UR4, -R2 ;  /* 0x00000004ac037c23 */ /* 0x004fe20008010802 */
[----:B------:R-:W-:-:S03]  /*1ee10*/  MOV R166, R102 ;  /* 0x0000006600a67202 */ /* 0x000fc60000000f00 */
[C---:B------:R-:W-:Y:S01]  /*1ee20*/  HMMA.16816.F32 R44, R4.reuse, R20, R44 ;  /* 0x00000014042c723c */ /* 0x040fe2000000182c */
[----:B------:R2:W-:Y:S01]  /*1ee30*/  MUFU.EX2 R165, R3 ;  /* 0x0000000300a57308 */ /* 0x0005e20000000800 */
[--C-:B-1----:R-:W-:Y:S01]  /*1ee40*/  FFMA.FTZ R8, R173, UR4, -R0.reuse ;  /* 0x00000004ad087c23 */ /* 0x102fe20008010800 */
[----:B------:R-:W-:Y:S02]  /*1ee50*/  MOV R173, R106 ;  /* 0x0000006a00ad7202 */ /* 0x000fe40000000f00 */
[----:B------:R-:W-:Y:S01]  /*1ee60*/  MOV R172, R90 ;  /* 0x0000005a00ac7202 */ /* 0x000fe20000000f00 */
[----:B------:R1:W-:Y:S01]  /*1ee70*/  MUFU.EX2 R160, R8 ;  /* 0x0000000800a07308 */ /* 0x0003e20000000800 */
[--C-:B-----5:R-:W-:Y:S01]  /*1ee80*/  FFMA.FTZ R9, R214, UR4, -R0.reuse ;  /* 0x00000004d6097c23 */ /* 0x120fe20008010800 */
[----:B------:R-:W-:Y:S01]  /*1ee90*/  HMMA.16816.F32 R40, R4, R22, R28 ;  /* 0x000000160428723c */ /* 0x000fe2000000181c */
[----:B------:R-:W5:Y:S02]  /*1eea0*/  LDSM.16.MT88.4 R20, [R134+0xc000] ;  /* 0x00c000008614783b */ /* 0x000f640000004200 */
[----:B------:R4:W-:Y:S01]  /*1eeb0*/  MUFU.EX2 R106, R9 ;  /* 0x00000009006a7308 */ /* 0x0009e20000000800 */
[----:B--2---:R-:W-:-:S04]  /*1eec0*/  FFMA.FTZ R3, R178, UR4, -R0 ;  /* 0x00000004b2037c23 */ /* 0x004fc80008010800 */
[----:B------:R-:W-:Y:S01]  /*1eed0*/  HMMA.16816.F32 R28, R4, R16, R24 ;  /* 0x00000010041c723c */ /* 0x000fe20000001818 */
[----:B------:R-:W2:Y:S01]  /*1eee0*/  LDSM.16.MT88.4 R24, [R53+0xc000] ;  /* 0x00c000003518783b */ /* 0x000ea20000004200 */
[----:B------:R-:W-:Y:S01]  /*1eef0*/  MOV R178, R108 ;  /* 0x0000006c00b27202 */ /* 0x000fe20000000f00 */
[----:B------:R3:W5:Y:S01]  /*1ef00*/  MUFU.EX2 R158, R3 ;  /* 0x00000003009e7308 */ /* 0x0007620000000800 */
[----:B-1----:R-:W-:Y:S01]  /*1ef10*/  FFMA.FTZ R8, R182, UR4, -R2 ;  /* 0x00000004b6087c23 */ /* 0x002fe20008010802 */
[----:B------:R-:W-:-:S03]  /*1ef20*/  MOV R182, R94 ;  /* 0x0000005e00b67202 */ /* 0x000fc60000000f00 */
[----:B------:R-:W-:Y:S01]  /*1ef30*/  HMMA.16816.F32 R48, R4, R60, R48 ;  /* 0x0000003c0430723c */ /* 0x000fe20000001830 */
[----:B------:R1:W-:Y:S01]  /*1ef40*/  MUFU.EX2 R156, R8 ;  /* 0x00000008009c7308 */ /* 0x0003e20000000800 */
[----:B----4-:R-:W-:-:S06]  /*1ef50*/  FFMA.FTZ R9, R189, UR4, -R0 ;  /* 0x00000004bd097c23 */ /* 0x010fcc0008010800 */
[C---:B------:R-:W-:Y:S01]  /*1ef60*/  HMMA.16816.F32 R68, R4.reuse, R62, R64 ;  /* 0x0000003e0444723c */ /* 0x040fe20000001840 */
[----:B---3--:R-:W-:Y:S01]  /*1ef70*/  FFMA.FTZ R3, R171, UR4, -R0 ;  /* 0x00000004ab037c23 */ /* 0x008fe20008010800 */
[----:B------:R-:W-:Y:S01]  /*1ef80*/  LDSM.16.MT88.4 R64, [R52+0x2800] ;  /* 0x002800003440783b */ /* 0x000fe20000004200 */
[----:B------:R-:W-:Y:S02]  /*1ef90*/  MOV R171, R105 ;  /* 0x0000006900ab7202 */ /* 0x000fe40000000f00 */
[----:B------:R3:W4:Y:S01]  /*1efa0*/  MUFU.EX2 R161, R3 ;  /* 0x0000000300a17308 */ /* 0x0007220000000800 */
[--C-:B-1----:R-:W-:Y:S02]  /*1efb0*/  FFMA.FTZ R8, R184, UR4, -R2.reuse ;  /* 0x00000004b8087c23 */ /* 0x102fe40008010802 */
[C---:B------:R-:W-:Y:S01]  /*1efc0*/  HMMA.16816.F32 R60, R4.reuse, R36, R56 ;  /* 0x00000024043c723c */ /* 0x040fe20000001838 */
[----:B------:R-:W1:Y:S01]  /*1efd0*/  LDSM.16.MT88.4 R56, [R52+0x2000] ;  /* 0x002000003438783b */ /* 0x000e620000004200 */
[----:B------:R-:W-:Y:S01]  /*1efe0*/  MOV R184, R91 ;  /* 0x0000005b00b87202 */ /* 0x000fe20000000f00 */
[----:B------:R5:W-:Y:S05]  /*1eff0*/  MUFU.EX2 R157, R8 ;  /* 0x00000008009d7308 */ /* 0x000bea0000000800 */
[----:B------:R-:W-:Y:S01]  /*1f000*/  HMMA.16816.F32 R72, R4, R18, R32 ;  /* 0x000000120448723c */ /* 0x000fe20000001820 */
[----:B------:R-:W1:Y:S01]  /*1f010*/  LDSM.16.MT88.4 R16, [R54+0x2000] ;  /* 0x002000003610783b */ /* 0x000e620000004200 */
[----:B---3--:R-:W-:Y:S01]  /*1f020*/  FFMA.FTZ R3, R183, UR4, -R2 ;  /* 0x00000004b7037c23 */ /* 0x008fe20008010802 */
[----:B------:R-:W-:-:S02]  /*1f030*/  MOV R183, R104 ;  /* 0x0000006800b77202 */ /* 0x000fc40000000f00 */
[----:B------:R-:W-:Y:S01]  /*1f040*/  LDSM.16.MT88.4 R32, [R53+0xc800] ;  /* 0x00c800003520783b */ /* 0x000fe20000004200 */
[----:B------:R3:W1:Y:S02]  /*1f050*/  MUFU.EX2 R151, R3 ;  /* 0x0000000300977308 */ /* 0x0006640000000800 */
[----:B------:R-:W-:Y:S01]  /*1f060*/  HMMA.16816.F32 R12, R4, R38, R12 ;  /* 0x00000026040c723c */ /* 0x000fe2000000180c */
[----:B------:R-:W-:Y:S01]  /*1f070*/  F2FP.F16.F32.PACK_AB R4, R163, R162 ;  /* 0x000000a2a304723e */ /* 0x000fe200000000ff */
[----:B-----5:R-:W-:Y:S01]  /*1f080*/  FFMA.FTZ R8, R186, UR4, -R0 ;  /* 0x00000004ba087c23 */ /* 0x020fe20008010800 */
[----:B------:R-:W-:Y:S02]  /*1f090*/  F2FP.F16.F32.PACK_AB R5, R159, R158 ;  /* 0x0000009e9f05723e */ /* 0x000fe400000000ff */
[----:B------:R-:W-:Y:S01]  /*1f0a0*/  F2FP.F16.F32.PACK_AB R6, R164, R165 ;  /* 0x000000a5a406723e */ /* 0x000fe200000000ff */
[----:B------:R5:W-:Y:S01]  /*1f0b0*/  MUFU.EX2 R149, R8 ;  /* 0x0000000800957308 */ /* 0x000be20000000800 */
[----:B----4-:R-:W-:-:S02]  /*1f0c0*/  F2FP.F16.F32.PACK_AB R7, R161, R160 ;  /* 0x000000a0a107723e */ /* 0x010fc400000000ff */
[----:B------:R-:W-:Y:S01]  /*1f0d0*/  MOV R186, R113 ;  /* 0x0000007100ba7202 */ /* 0x000fe20000000f00 */
[----:B---3--:R-:W-:-:S04]  /*1f0e0*/  FFMA.FTZ R3, R181, UR4, -R2 ;  /* 0x00000004b5037c23 */ /* 0x008fc80008010802 */
[----:B------:R-:W-:Y:S01]  /*1f0f0*/  HMMA.16816.F32 R44, R4, R20, R44 ;  /* 0x00000014042c723c */ /* 0x000fe2000000182c */
[----:B------:R-:W-:Y:S01]  /*1f100*/  MOV R181, R92 ;  /* 0x0000005c00b57202 */ /* 0x000fe20000000f00 */
[----:B------:R3:W-:Y:S01]  /*1f110*/  MUFU.EX2 R150, R3 ;  /* 0x0000000300967308 */ /* 0x0007e20000000800 */
[----:B-----5:R-:W-:Y:S01]  /*1f120*/  FFMA.FTZ R8, R191, UR4, -R2 ;  /* 0x00000004bf087c23 */ /* 0x020fe20008010802 */
[----:B------:R-:W-:-:S04]  /*1f130*/  MOV R191, R103 ;  /* 0x0000006700bf7202 */ /* 0x000fc80000000f00 */
[C---:B------:R-:W-:Y:S01]  /*1f140*/  HMMA.16816.F32 R40, R4.reuse, R22, R40 ;  /* 0x000000160428723c */ /* 0x040fe20000001828 */
[----:B------:R-:W4:Y:S01]  /*1f150*/  LDSM.16.MT88.4 R20, [R134+0xc800] ;  /* 0x00c800008614783b */ /* 0x000f220000004200 */
[----:B------:R5:W-:Y:S06]  /*1f160*/  MUFU.EX2 R143, R8 ;  /* 0x00000008008f7308 */ /* 0x000bec0000000800 */
[----:B--2---:R-:W-:Y:S01]  /*1f170*/  HMMA.16816.F32 R28, R4, R24, R28 ;  /* 0x00000018041c723c */ /* 0x004fe2000000181c */
[----:B---3--:R-:W-:Y:S01]  /*1f180*/  FFMA.FTZ R3, R188, UR4, -R0 ;  /* 0x00000004bc037c23 */ /* 0x008fe20008010800 */
[----:B------:R-:W-:-:S03]  /*1f190*/  MOV R188, R138 ;  /* 0x0000008a00bc7202 */ /* 0x000fc60000000f00 */
[----:B------:R2:W3:Y:S03]  /*1f1a0*/  MUFU.EX2 R147, R3 ;  /* 0x0000000300937308 */ /* 0x0004e60000000800 */
[----:B------:R-:W-:Y:S01]  /*1f1b0*/  HMMA.16816.F32 R36, R4, R26, R72 ;  /* 0x0000001a0424723c */ /* 0x000fe20000001848 */
[----:B-----5:R-:W-:-:S04]  /*1f1c0*/  FFMA.FTZ R8, R96, UR4, -R2 ;  /* 0x0000000460087c23 */ /* 0x020fc80008010802 */
[----:B------:R5:W-:Y:S03]  /*1f1d0*/  MUFU.EX2 R144, R8 ;  /* 0x0000000800907308 */ /* 0x000be60000000800 */
[----:B-1----:R-:W-:Y:S01]  /*1f1e0*/  HMMA.16816.F32 R48, R4, R56, R48 ;  /* 0x000000380430723c */ /* 0x002fe20000001830 */
[----:B--2---:R-:W-:Y:S01]  /*1f1f0*/  FFMA.FTZ R3, R185, UR4, -R0 ;  /* 0x00000004b9037c23 */ /* 0x004fe20008010800 */
[----:B------:R-:W-:-:S03]  /*1f200*/  MOV R185, R115 ;  /* 0x0000007300b97202 */ /* 0x000fc60000000f00 */
[----:B------:R1:W2:Y:S03]  /*1f210*/  MUFU.EX2 R148, R3 ;  /* 0x0000000300947308 */ /* 0x0002a60000000800 */
[C---:B------:R-:W-:Y:S01]  /*1f220*/  HMMA.16816.F32 R68, R4.reuse, R58, R68 ;  /* 0x0000003a0444723c */ /* 0x040fe20000001844 */
[----:B-----5:R-:W-:Y:S02]  /*1f230*/  FFMA.FTZ R8, R99, UR4, -R0 ;  /* 0x0000000463087c23 */ /* 0x020fe40008010800 */
[----:B------:R5:W-:Y:S05]  /*1f240*/  MUFU.EX2 R99, R9 ;  /* 0x0000000900637308 */ /* 0x000bea0000000800 */
[----:B------:R-:W-:Y:S01]  /*1f250*/  HMMA.16816.F32 R56, R4, R16, R60 ;  /* 0x000000100438723c */ /* 0x000fe2000000183c */
[----:B------:R4:W-:Y:S01]  /*1f260*/  MUFU.EX2 R141, R8 ;  /* 0x00000008008d7308 */ /* 0x0009e20000000800 */
[----:B-1----:R-:W-:Y:S01]  /*1f270*/  FFMA.FTZ R3, R192, UR4, -R2 ;  /* 0x00000004c0037c23 */ /* 0x002fe20008010802 */
[----:B------:R-:W-:-:S05]  /*1f280*/  MOV R192, R112 ;  /* 0x0000007000c07202 */ /* 0x000fca0000000f00 */
[----:B------:R-:W-:Y:S01]  /*1f290*/  HMMA.16816.F32 R12, R4, R18, R12 ;  /* 0x00000012040c723c */ /* 0x000fe2000000180c */
[----:B------:R-:W1:Y:S01]  /*1f2a0*/  LDSM.16.MT88.4 R16, [R54+0x2800] ;  /* 0x002800003610783b */ /* 0x000e620000004200 */
[----:B------:R-:W-:Y:S01]  /*1f2b0*/  F2FP.F16.F32.PACK_AB R4, R156, R151 ;  /* 0x000000979c04723e */ /* 0x000fe200000000ff */
[----:B------:R2:W1:Y:S01]  /*1f2c0*/  MUFU.EX2 R142, R3 ;  /* 0x00000003008e7308 */ /* 0x0004620000000800 */
[----:B---3--:R-:W-:Y:S01]  /*1f2d0*/  F2FP.F16.F32.PACK_AB R5, R146, R147 ;  /* 0x000000939205723e */ /* 0x008fe200000000ff */
[----:B-----5:R-:W-:Y:S01]  /*1f2e0*/  FFMA.FTZ R9, R116, UR4, -R0 ;  /* 0x0000000474097c23 */ /* 0x020fe20008010800 */
[----:B------:R-:W-:Y:S01]  /*1f2f0*/  F2FP.F16.F32.PACK_AB R6, R157, R150 ;  /* 0x000000969d06723e */ /* 0x000fe200000000ff */
[----:B----4-:R-:W-:Y:S01]  /*1f300*/  FFMA.FTZ R8, R198, UR4, -R2 ;  /* 0x00000004c6087c23 */ /* 0x010fe20008010802 */
[----:B--2---:R-:W-:Y:S01]  /*1f310*/  F2FP.F16.F32.PACK_AB R7, R148, R149 ;  /* 0x000000959407723e */ /* 0x004fe200000000ff */
[----:B------:R2:W-:Y:S01]  /*1f320*/  MUFU.EX2 R91, R9 ;  /* 0x00000009005b7308 */ /* 0x0005e20000000800 */
[----:B------:R-:W-:-:S03]  /*1f330*/  MOV R198, R78 ;  /* 0x0000004e00c67202 */ /* 0x000fc60000000f00 */
[----:B------:R3:W-:Y:S02]  /*1f340*/  MUFU.EX2 R136, R8 ;  /* 0x0000000800887308 */ /* 0x0007e40000000800 */
[----:B------:R-:W-:Y:S01]  /*1f350*/  HMMA.16816.F32 R44, R4, R20, R44 ;  /* 0x00000014042c723c */ /* 0x000fe2000000182c */
[----:B------:R-:W-:-:S04]  /*1f360*/  FFMA.FTZ R3, R97, UR4, -R2 ;  /* 0x0000000461037c23 */ /* 0x000fc80008010802 */
[----:B------:R4:W-:Y:S03]  /*1f370*/  MUFU.EX2 R145, R3 ;  /* 0x0000000300917308 */ /* 0x0009e60000000800 */
[----:B------:R-:W-:Y:S01]  /*1f380*/  HMMA.16816.F32 R40, R4, R22, R40 ;  /* 0x000000160428723c */ /* 0x000fe20000001828 */
[----:B------:R-:W5:Y:S01]  /*1f390*/  LDSM.16.MT88.4 R20, [R134+0xd000] ;  /* 0x00d000008614783b */ /* 0x000f620000004200 */
[----:B--2---:R-:W-:Y:S01]  /*1f3a0*/  FFMA.FTZ R9, R219, UR4, -R0 ;  /* 0x00000004db097c23 */ /* 0x004fe20008010800 */
[----:B---3--:R-:W-:-:S03]  /*1f3b0*/  FFMA.FTZ R8, R83, UR4, -R2 ;  /* 0x0000000453087c23 */ /* 0x008fc60008010802 */
[----:B------:R2:W-:Y:S02]  /*1f3c0*/  MUFU.EX2 R83, R9 ;  /* 0x0000000900537308 */ /* 0x0005e40000000800 */
[----:B------:R-:W-:Y:S02]  /*1f3d0*/  HMMA.16816.F32 R24, R4, R32, R28 ;  /* 0x000000200418723c */ /* 0x000fe4000000181c */
[----:B------:R3:W-:Y:S01]  /*1f3e0*/  MUFU.EX2 R133, R8 ;  /* 0x0000000800857308 */ /* 0x0007e20000000800 */
[----:B----4-:R-:W-:Y:S01]  /*1f3f0*/  FFMA.FTZ R3, R195, UR4, -R0 ;  /* 0x00000004c3037c23 */ /* 0x010fe20008010800 */
[----:B------:R-:W-:-:S04]  /*1f400*/  MOV R195, R89 ;  /* 0x0000005900c37202 */ /* 0x000fc80000000f00 */
[----:B------:R-:W-:Y:S01]  /*1f410*/  HMMA.16816.F32 R60, R4, R34, R36 ;  /* 0x00000022043c723c */ /* 0x000fe20000001824 */
[----:B------:R-:W4:Y:S01]  /*1f420*/  LDSM.16.MT88.4 R32, [R53+0xd000] ;  /* 0x00d000003520783b */ /* 0x000f220000004200 */
[----:B------:R1:W5:Y:S01]  /*1f430*/  MUFU.EX2 R138, R3 ;  /* 0x00000003008a7308 */ /* 0x0003620000000800 */
[----:B--2---:R-:W-:-:S05]  /*1f440*/  FFMA.FTZ R9, R225, UR4, -R0 ;  /* 0x00000004e1097c23 */ /* 0x004fca0008010800 */
[----:B------:R-:W-:Y:S01]  /*1f450*/  HMMA.16816.F32 R36, R4, R64, R48 ;  /* 0x000000400424723c */ /* 0x000fe20000001830 */
[----:B------:R-:W2:Y:S01]  /*1f460*/  LDSM.16.MT88.4 R48, [R52+0x3000] ;  /* 0x003000003430783b */ /* 0x000ea20000004200 */
[----:B---3--:R-:W-:-:S04]  /*1f470*/  FFMA.FTZ R8, R199, UR4, -R0 ;  /* 0x00000004c7087c23 */ /* 0x008fc80008010800 */
[----:B------:R3:W-:Y:S01]  /*1f480*/  MUFU.EX2 R129, R8 ;  /* 0x0000000800817308 */ /* 0x0007e20000000800 */
[----:B-1----:R-:W-:Y:S01]  /*1f490*/  FFMA.FTZ R3, R98, UR4, -R0 ;  /* 0x0000000462037c23 */ /* 0x002fe20008010800 */
[C---:B------:R-:W-:Y:S03]  /*1f4a0*/  HMMA.16816.F32 R64, R4.reuse, R66, R68 ;  /* 0x000000420440723c */ /* 0x040fe60000001844 */
[----:B------:R1:W1:Y:S05]  /*1f4b0*/  MUFU.EX2 R140, R3 ;  /* 0x00000003008c7308 */ /* 0x00026a0000000800 */
[----:B------:R-:W-:Y:S01]  /*1f4c0*/  HMMA.16816.F32 R56, R4, R16, R56 ;  /* 0x000000100438723c */ /* 0x000fe20000001838 */
[----:B---3--:R-:W-:-:S04]  /*1f4d0*/  FFMA.FTZ R8, R208, UR4, -R2 ;  /* 0x00000004d0087c23 */ /* 0x008fc80008010802 */
[----:B------:R3:W-:Y:S03]  /*1f4e0*/  MUFU.EX2 R122, R8 ;  /* 0x00000008007a7308 */ /* 0x0007e60000000800 */
[----:B------:R-:W-:Y:S01]  /*1f4f0*/  HMMA.16816.F32 R12, R4, R18, R12 ;  /* 0x00000012040c723c */ /* 0x000fe2000000180c */
[----:B------:R-:W-:Y:S01]  /*1f500*/  F2FP.F16.F32.PACK_AB R4, R143, R142 ;  /* 0x0000008e8f04723e */ /* 0x000fe200000000ff */
[----:B------:R-:W2:Y:S01]  /*1f510*/  LDSM.16.MT88.4 R16, [R54+0x3000] ;  /* 0x003000003610783b */ /* 0x000ea20000004200 */
[----:B-----5:R-:W-:Y:S01]  /*1f520*/  F2FP.F16.F32.PACK_AB R5, R139, R138 ;  /* 0x0000008a8b05723e */ /* 0x020fe200000000ff */
[--C-:B-1----:R-:W-:Y:S01]  /*1f530*/  FFMA.FTZ R3, R200, UR4, -R2.reuse ;  /* 0x00000004c8037c23 */ /* 0x102fe20008010802 */
[----:B------:R-:W-:Y:S02]  /*1f540*/  F2FP.F16.F32.PACK_AB R6, R144, R145 ;  /* 0x000000919006723e */ /* 0x000fe400000000ff */
[----:B------:R-:W-:Y:S01]  /*1f550*/  F2FP.F16.F32.PACK_AB R7, R140, R141 ;  /* 0x0000008d8c07723e */ /* 0x000fe200000000ff */
[----:B------:R1:W5:Y:S01]  /*1f560*/  MUFU.EX2 R137, R3 ;  /* 0x0000000300897308 */ /* 0x0003620000000800 */
[----:B------:R-:W-:Y:S01]  /*1f570*/  MOV R200, R79 ;  /* 0x0000004f00c87202 */ /* 0x000fe20000000f00 */
[----:B---3--:R-:W-:-:S04]  /*1f580*/  FFMA.FTZ R8, R204, UR4, -R2 ;  /* 0x00000004cc087c23 */ /* 0x008fc80008010802 */
[C---:B------:R-:W-:Y:S01]  /*1f590*/  HMMA.16816.F32 R44, R4.reuse, R20, R44 ;  /* 0x00000014042c723c */ /* 0x040fe2000000182c */
[----:B------:R3:W-:Y:S07]  /*1f5a0*/  MUFU.EX2 R125, R8 ;  /* 0x00000008007d7308 */ /* 0x0007ee0000000800 */
[----:B------:R-:W-:Y:S01]  /*1f5b0*/  HMMA.16816.F32 R40, R4, R22, R40 ;  /* 0x000000160428723c */ /* 0x000fe20000001828 */
[----:B------:R-:W5:Y:S01]  /*1f5c0*/  LDSM.16.MT88.4 R20, [R53+0xd800] ;  /* 0x00d800003514783b */ /* 0x000f620000004200 */
[----:B-1----:R-:W-:Y:S01]  /*1f5d0*/  FFMA.FTZ R3, R196, UR4, -R2 ;  /* 0x00000004c4037c23 */ /* 0x002fe20008010802 */
[----:B------:R-:W-:Y:S01]  /*1f5e0*/  MOV R196, R10 ;  /* 0x0000000a00c47202 */ /* 0x000fe20000000f00 */
[----:B------:R-:W-:-:S02]  /*1f5f0*/  FFMA.FTZ R10, R227, UR4, -R0 ;  /* 0x00000004e30a7c23 */ /* 0x000fc40008010800 */
[----:B------:R1:W-:Y:S02]  /*1f600*/  MUFU.EX2 R135, R3 ;  /* 0x0000000300877308 */ /* 0x0003e40000000800 */
[----:B----4-:R-:W-:Y:S01]  /*1f610*/  HMMA.16816.F32 R28, R4, R32, R24 ;  /* 0x00000020041c723c */ /* 0x010fe20000001818 */
[----:B------:R-:W4:Y:S01]  /*1f620*/  LDSM.16.MT88.4 R24, [R134+0xd800] ;  /* 0x00d800008618783b */ /* 0x000f220000004200 */
[----:B---3--:R-:W-:-:S04]  /*1f630*/  FFMA.FTZ R8, R211, UR4, -R0 ;  /* 0x00000004d3087c23 */ /* 0x008fc80008010800 */
[----:B------:R3:W-:Y:S02]  /*1f640*/  MUFU.EX2 R121, R8 ;  /* 0x0000000800797308 */ /* 0x0007e40000000800 */
[----:B------:R-:W-:Y:S01]  /*1f650*/  HMMA.16816.F32 R32, R4, R34, R60 ;  /* 0x000000220420723c */ /* 0x000fe2000000183c */
[----:B------:R-:W4:Y:S01]  /*1f660*/  LDSM.16.MT88.4 R60, [R52+0x3800] ;  /* 0x00380000343c783b */ /* 0x000f220000004200 */
[----:B-1----:R-:W-:-:S04]  /*1f670*/  FFMA.FTZ R3, R203, UR4, -R0 ;  /* 0x00000004cb037c23 */ /* 0x002fc80008010800 */
[----:B------:R1:W5:Y:S02]  /*1f680*/  MUFU.EX2 R132, R3 ;  /* 0x0000000300847308 */ /* 0x0003640000000800 */
[----:B--2---:R-:W-:Y:S01]  /*1f690*/  HMMA.16816.F32 R36, R4, R48, R36 ;  /* 0x000000300424723c */ /* 0x004fe20000001824 */
[----:B---3--:R-:W-:-:S04]  /*1f6a0*/  FFMA.FTZ R8, R76, UR4, -R2 ;  /* 0x000000044c087c23 */ /* 0x008fc80008010802 */
[----:B------:R2:W-:Y:S03]  /*1f6b0*/  MUFU.EX2 R114, R8 ;  /* 0x0000000800727308 */ /* 0x0005e60000000800 */
[----:B------:R-:W-:Y:S01]  /*1f6c0*/  HMMA.16816.F32 R64, R4, R50, R64 ;  /* 0x000000320440723c */ /* 0x000fe20000001840 */
[----:B-1----:R-:W-:-:S07]  /*1f6d0*/  FFMA.FTZ R3, R197, UR4, -R0 ;  /* 0x00000004c5037c23 */ /* 0x002fce0008010800 */
[----:B------:R-:W-:Y:S01]  /*1f6e0*/  HMMA.16816.F32 R56, R4, R16, R56 ;  /* 0x000000100438723c */ /* 0x000fe20000001838 */
[----:B------:R1:W3:Y:S01]  /*1f6f0*/  MUFU.EX2 R128, R3 ;  /* 0x0000000300807308 */ /* 0x0002e20000000800 */
[----:B--2---:R-:W-:-:S06]  /*1f700*/  FFMA.FTZ R8, R206, UR4, -R2 ;  /* 0x00000004ce087c23 */ /* 0x004fcc0008010802 */
[----:B------:R-:W-:Y:S01]  /*1f710*/  HMMA.16816.F32 R12, R4, R18, R12 ;  /* 0x00000012040c723c */ /* 0x000fe2000000180c */
[----:B------:R-:W2:Y:S01]  /*1f720*/  LDSM.16.MT88.4 R16, [R54+0x3800] ;  /* 0x003800003610783b */ /* 0x000ea20000004200 */
[----:B-----5:R-:W-:Y:S01]  /*1f730*/  F2FP.F16.F32.PACK_AB R4, R136, R137 ;  /* 0x000000898804723e */ /* 0x020fe200000000ff */
[----:B------:R5:W-:Y:S01]  /*1f740*/  MUFU.EX2 R115, R8 ;  /* 0x0000000800737308 */ /* 0x000be20000000800 */
[----:B------:R-:W-:Y:S02]  /*1f750*/  F2FP.F16.F32.PACK_AB R5, R130, R132 ;  /* 0x000000848205723e */ /* 0x000fe400000000ff */
[----:B------:R-:W-:Y:S01]  /*1f760*/  F2FP.F16.F32.PACK_AB R6, R133, R135 ;  /* 0x000000878506723e */ /* 0x000fe200000000ff */
[----:B-1----:R-:W-:Y:S01]  /*1f770*/  FFMA.FTZ R3, R209, UR4, -R2 ;  /* 0x00000004d1037c23 */ /* 0x002fe20008010802 */
[----:B---3--:R-:W-:-:S03]  /*1f780*/  F2FP.F16.F32.PACK_AB R7, R128, R129 ;  /* 0x000000818007723e */ /* 0x008fc600000000ff */
[----:B------:R1:W3:Y:S04]  /*1f790*/  MUFU.EX2 R124, R3 ;  /* 0x00000003007c7308 */ /* 0x0002e80000000800 */
[----:B------:R-:W-:Y:S01]  /*1f7a0*/  HMMA.16816.F32 R28, R4, R20, R28 ;  /* 0x00000014041c723c */ /* 0x000fe2000000181c */
[----:B-----5:R-:W-:-:S04]  /*1f7b0*/  FFMA.FTZ R8, R202, UR4, -R0 ;  /* 0x00000004ca087c23 */ /* 0x020fc80008010800 */
[----:B------:R5:W-:Y:S03]  /*1f7c0*/  MUFU.EX2 R108, R8 ;  /* 0x00000008006c7308 */ /* 0x000be60000000800 */
[----:B------:R-:W-:Y:S01]  /*1f7d0*/  HMMA.16816.F32 R72, R4, R22, R32 ;  /* 0x000000160448723c */ /* 0x000fe20000001820 */
[----:B------:R-:W3:Y:S01]  /*1f7e0*/  LDSM.16.MT88.4 R20, [R134+0xe000] ;  /* 0x00e000008614783b */ /* 0x000ee20000004200 */
[----:B-1----:R-:W-:-:S03]  /*1f7f0*/  FFMA.FTZ R3, R205, UR4, -R2 ;  /* 0x00000004cd037c23 */ /* 0x002fc60008010802 */
[----:B------:R-:W-:Y:S01]  /*1f800*/  LDSM.16.MT88.4 R32, [R53+0xe800] ;  /* 0x00e800003520783b */ /* 0x000fe20000004200 */
[----:B------:R1:W-:Y:S02]  /*1f810*/  MUFU.EX2 R126, R3 ;  /* 0x00000003007e7308 */ /* 0x0003e40000000800 */
[----:B----4-:R-:W-:Y:S01]  /*1f820*/  HMMA.16816.F32 R48, R4, R24, R44 ;  /* 0x000000180430723c */ /* 0x010fe2000000182c */
[----:B-----5:R-:W-:-:S07]  /*1f830*/  FFMA.FTZ R8, R190, UR4, -R2 ;  /* 0x00000004be087c23 */ /* 0x020fce0008010802 */
[C---:B------:R-:W-:Y:S01]  /*1f840*/  HMMA.16816.F32 R44, R4.reuse, R26, R40 ;  /* 0x0000001a042c723c */ /* 0x040fe20000001828 */
[----:B------:R-:W4:Y:S01]  /*1f850*/  LDSM.16.MT88.4 R24, [R53+0xe000] ;  /* 0x00e000003518783b */ /* 0x000f220000004200 */
[----:B------:R5:W-:Y:S01]  /*1f860*/  MUFU.EX2 R103, R8 ;  /* 0x0000000800677308 */ /* 0x000be20000000800 */
[----:B-1----:R-:W-:Y:S02]  /*1f870*/  FFMA.FTZ R3, R213, UR4, -R0 ;  /* 0x00000004d5037c23 */ /* 0x002fe40008010800 */
[----:B------:R-:W1:Y:S02]  /*1f880*/  LDSM.16.MT88.4 R40, [R52+0x4000] ;  /* 0x004000003428783b */ /* 0x000e640000004200 */
[----:B------:R2:W3:Y:S01]  /*1f890*/  MUFU.EX2 R118, R3 ;  /* 0x0000000300767308 */ /* 0x0004e20000000800 */
[----:B------:R-:W-:Y:S01]  /*1f8a0*/  HMMA.16816.F32 R36, R4, R60, R36 ;  /* 0x0000003c0424723c */ /* 0x000fe20000001824 */
[----:B-----5:R-:W-:-:S07]  /*1f8b0*/  FFMA.FTZ R8, R176, UR4, -R2 ;  /* 0x00000004b0087c23 */ /* 0x020fce0008010802 */
[----:B------:R-:W-:Y:S01]  /*1f8c0*/  HMMA.16816.F32 R68, R4, R62, R64 ;  /* 0x0000003e0444723c */ /* 0x000fe20000001840 */
[----:B------:R-:W-:Y:S01]  /*1f8d0*/  LDSM.16.MT88.4 R64, [R52+0x4800] ;  /* 0x004800003440783b */ /* 0x000fe20000004200 */
[----:B------:R5:W-:Y:S01]  /*1f8e0*/  MUFU.EX2 R105, R8 ;  /* 0x0000000800697308 */ /* 0x000be20000000800 */
[----:B--2---:R-:W-:-:S05]  /*1f8f0*/  FFMA.FTZ R3, R207, UR4, -R0 ;  /* 0x00000004cf037c23 */ /* 0x004fca0008010800 */
[C---:B------:R-:W-:Y:S01]  /*1f900*/  HMMA.16816.F32 R60, R4.reuse, R16, R56 ;  /* 0x00000010043c723c */ /* 0x040fe20000001838 */
[----:B------:R-:W2:Y:S07]  /*1f910*/  MUFU.EX2 R119, R3 ;  /* 0x0000000300777308 */ /* 0x000eae0000000800 */
[----:B------:R-:W-:Y:S01]  /*1f920*/  HMMA.16816.F32 R12, R4, R18, R12 ;  /* 0x00000012040c723c */ /* 0x000fe2000000180c */
[----:B---3--:R-:W-:Y:S01]  /*1f930*/  F2FP.F16.F32.PACK_AB R4, R122, R124 ;  /* 0x0000007c7a04723e */ /* 0x008fe200000000ff */
[----:B------:R-:W3:Y:S01]  /*1f940*/  LDSM.16.MT88.4 R16, [R54+0x4000] ;  /* 0x004000003610783b */ /* 0x000ee20000004200 */
[----:B------:R-:W-:Y:S01]  /*1f950*/  F2FP.F16.F32.PACK_AB R5, R120, R118 ;  /* 0x000000767805723e */ /* 0x000fe200000000ff */
[----:B-----5:R-:W-:Y:S01]  /*1f960*/  FFMA.FTZ R8, R131, UR4, -R0 ;  /* 0x0000000483087c23 */ /* 0x020fe20008010800 */
[----:B------:R-:W-:-:S02]  /*1f970*/  F2FP.F16.F32.PACK_AB R6, R125, R126 ;  /* 0x0000007e7d06723e */ /* 0x000fc400000000ff */
[----:B--2---:R-:W-:Y:S01]  /*1f980*/  F2FP.F16.F32.PACK_AB R7, R119, R121 ;  /* 0x000000797707723e */ /* 0x004fe200000000ff */
[--C-:B------:R-:W-:Y:S01]  /*1f990*/  FFMA.FTZ R3, R215, UR4, -R2.reuse ;  /* 0x00000004d7037c23 */ /* 0x100fe20008010802 */
[----:B------:R2:W-:Y:S04]  /*1f9a0*/  MUFU.EX2 R102, R8 ;  /* 0x0000000800667308 */ /* 0x0005e80000000800 */
[----:B------:R5:W3:Y:S01]  /*1f9b0*/  MUFU.EX2 R112, R3 ;  /* 0x0000000300707308 */ /* 0x000ae20000000800 */
[C---:B------:R-:W-:Y:S08]  /*1f9c0*/  HMMA.16816.F32 R56, R4.reuse, R20, R48 ;  /* 0x000000140438723c */ /* 0x040ff00000001830 */
[----:B------:R-:W-:Y:S01]  /*1f9d0*/  HMMA.16816.F32 R48, R4, R22, R44 ;  /* 0x000000160430723c */ /* 0x000fe2000000182c */
[--C-:B--2---:R-:W-:Y:S01]  /*1f9e0*/  FFMA.FTZ R8, R117, UR4, -R2.reuse ;  /* 0x0000000475087c23 */ /* 0x104fe20008010802 */
[----:B-----5:R-:W-:-:S03]  /*1f9f0*/  FFMA.FTZ R3, R210, UR4, -R2 ;  /* 0x00000004d2037c23 */ /* 0x020fc60008010802 */
[----:B------:R2:W-:Y:S03]  /*1fa00*/  MUFU.EX2 R96, R8 ;  /* 0x0000000800607308 */ /* 0x0005e60000000800 */
[C---:B----4-:R-:W-:Y:S01]  /*1fa10*/  HMMA.16816.F32 R44, R4.reuse, R24, R28 ;  /* 0x00000018042c723c */ /* 0x050fe2000000181c */
[----:B------:R-:W4:Y:S01]  /*1fa20*/  LDSM.16.MT88.4 R28, [R134+0xe800] ;  /* 0x00e80000861c783b */ /* 0x000f220000004200 */
[----:B------:R5:W-:Y:S06]  /*1fa30*/  MUFU.EX2 R113, R3 ;  /* 0x0000000300717308 */ /* 0x000bec0000000800 */
[----:B------:R-:W-:Y:S01]  /*1fa40*/  HMMA.16816.F32 R24, R4, R26, R72 ;  /* 0x0000001a0418723c */ /* 0x000fe20000001848 */
[----:B--2---:R-:W-:Y:S01]  /*1fa50*/  FFMA.FTZ R8, R95, UR4, -R2 ;  /* 0x000000045f087c23 */ /* 0x004fe20008010802 */
[----:B-----5:R-:W-:-:S06]  /*1fa60*/  FFMA.FTZ R3, R216, UR4, -R0 ;  /* 0x00000004d8037c23 */ /* 0x020fcc0008010800 */
[C---:B-1----:R-:W-:Y:S01]  /*1fa70*/  HMMA.16816.F32 R36, R4.reuse, R40, R36 ;  /* 0x000000280424723c */ /* 0x042fe20000001824 */
[----:B------:R1:W-:Y:S04]  /*1fa80*/  MUFU.EX2 R97, R8 ;  /* 0x0000000800617308 */ /* 0x0003e80000000800 */
[----:B------:R2:W5:Y:S03]  /*1fa90*/  MUFU.EX2 R107, R3 ;  /* 0x00000003006b7308 */ /* 0x0005660000000800 */
[----:B------:R-:W-:Y:S01]  /*1faa0*/  HMMA.16816.F32 R68, R4, R42, R68 ;  /* 0x0000002a0444723c */ /* 0x000fe20000001844 */
[----:B-1----:R-:W-:-:S07]  /*1fab0*/  FFMA.FTZ R8, R84, UR4, -R0 ;  /* 0x0000000454087c23 */ /* 0x002fce0008010800 */
[C---:B---3--:R-:W-:Y:S01]  /*1fac0*/  HMMA.16816.F32 R40, R4.reuse, R16, R60 ;  /* 0x000000100428723c */ /* 0x048fe2000000183c */
[----:B--2---:R-:W-:Y:S01]  /*1fad0*/  FFMA.FTZ R3, R193, UR4, -R0 ;  /* 0x00000004c1037c23 */ /* 0x004fe20008010800 */
[----:B------:R1:W-:Y:S04]  /*1fae0*/  MUFU.EX2 R92, R8 ;  /* 0x00000008005c7308 */ /* 0x0003e80000000800 */
[----:B------:R-:W2:Y:S02]  /*1faf0*/  MUFU.EX2 R109, R3 ;  /* 0x00000003006d7308 */ /* 0x000ea40000000800 */
[----:B------:R-:W-:Y:S01]  /*1fb00*/  HMMA.16816.F32 R12, R4, R18, R12 ;  /* 0x00000012040c723c */ /* 0x000fe2000000180c */
[----:B------:R-:W3:Y:S01]  /*1fb10*/  LDSM.16.MT88.4 R16, [R54+0x4800] ;  /* 0x004800003610783b */ /* 0x000ee20000004200 */
[----:B------:R-:W-:-:S02]  /*1fb20*/  F2FP.F16.F32.PACK_AB R4, R114, R112 ;  /* 0x000000707204723e */ /* 0x000fc400000000ff */
[----:B-----5:R-:W-:Y:S02]  /*1fb30*/  F2FP.F16.F32.PACK_AB R5, R106, R107 ;  /* 0x0000006b6a05723e */ /* 0x020fe400000000ff */
[----:B------:R-:W-:Y:S01]  /*1fb40*/  F2FP.F16.F32.PACK_AB R6, R115, R113 ;  /* 0x000000717306723e */ /* 0x000fe200000000ff */
[--C-:B-1----:R-:W-:Y:S01]  /*1fb50*/  FFMA.FTZ R8, R86, UR4, -R2.reuse ;  /* 0x0000000456087c23 */ /* 0x102fe20008010802 */
[----:B--2---:R-:W-:Y:S01]  /*1fb60*/  F2FP.F16.F32.PACK_AB R7, R109, R108 ;  /* 0x0000006c6d07723e */ /* 0x004fe200000000ff */
[----:B------:R-:W-:-:S04]  /*1fb70*/  FFMA.FTZ R3, R77, UR4, -R2 ;  /* 0x000000044d037c23 */ /* 0x000fc80008010802 */
[----:B------:R1:W2:Y:S02]  /*1fb80*/  MUFU.EX2 R101, R3 ;  /* 0x0000000300657308 */ /* 0x0002a40000000800 */
[C---:B----4-:R-:W-:Y:S08]  /*1fb90*/  HMMA.16816.F32 R20, R4.reuse, R28, R56 ;  /* 0x0000001c0414723c */ /* 0x050ff00000001838 */
        /* <DEDUP_REMOVED lines=8> */
[----:B----4-:R-:W-:-:S06]  /*1fc20*/  FFMA.FTZ R3, R180, UR4, -R0 ;  /* 0x00000004b4037c23 */ /* 0x010fcc0008010800 */
[C---:B------:R-:W-:Y:S01]  /*1fc30*/  HMMA.16816.F32 R72, R4.reuse, R64, R36 ;  /* 0x000000400448723c */ /* 0x040fe20000001824 */
[----:B------:R4:W2:Y:S07]  /*1fc40*/  MUFU.EX2 R98, R3 ;  /* 0x0000000300627308 */ /* 0x0008ae0000000800 */
[C---:B---3--:R-:W-:Y:S08]  /*1fc50*/  HMMA.16816.F32 R60, R4.reuse, R16, R40 ;  /* 0x00000010043c723c */ /* 0x048ff00000001828 */
[----:B------:R-:W-:Y:S01]  /*1fc60*/  HMMA.16816.F32 R64, R4, R66, R68 ;  /* 0x000000420440723c */ /* 0x000fe20000001844 */
[----:B----4-:R-:W-:-:S04]  /*1fc70*/  FFMA.FTZ R3, R127, UR4, -R0 ;  /* 0x000000047f037c23 */ /* 0x010fc80008010800 */
[----:B------:R-:W3:Y:S03]  /*1fc80*/  MUFU.EX2 R100, R3 ;  /* 0x0000000300647308 */ /* 0x000ee60000000800 */
[----:B------:R-:W-:Y:S01]  /*1fc90*/  HMMA.16816.F32 R40, R4, R18, R12 ;  /* 0x000000120428723c */ /* 0x000fe2000000180c */
[----:B--2---:R-:W-:Y:S01]  /*1fca0*/  F2FP.F16.F32.PACK_AB R4, R103, R101 ;  /* 0x000000656704723e */ /* 0x004fe200000000ff */
[----:B------:R-:W2:Y:S01]  /*1fcb0*/  LDSM.16.MT88.4 R12, [R54+0x5000] ;  /* 0x00500000360c783b */ /* 0x000ea20000004200 */
[----:B------:R-:W-:Y:S02]  /*1fcc0*/  F2FP.F16.F32.PACK_AB R5, R99, R98 ;  /* 0x000000626305723e */ /* 0x000fe400000000ff */
[----:B------:R-:W-:Y:S01]  /*1fcd0*/  F2FP.F16.F32.PACK_AB R6, R105, R104 ;  /* 0x000000686906723e */ /* 0x000fe200000000ff */
[----:B------:R-:W-:Y:S01]  /*1fce0*/  LDSM.16.MT88.4 R16, [R53+0xf800] ;  /* 0x00f800003510783b */ /* 0x000fe20000004200 */
[----:B---3--:R-:W-:Y:S01]  /*1fcf0*/  F2FP.F16.F32.PACK_AB R7, R100, R102 ;  /* 0x000000666407723e */ /* 0x008fe200000000ff */
[----:B------:R-:W-:-:S04]  /*1fd00*/  FFMA.FTZ R3, R123, UR4, -R2 ;  /* 0x000000047b037c23 */ /* 0x000fc80008010802 */
[----:B------:R3:W4:Y:S02]  /*1fd10*/  MUFU.EX2 R94, R3 ;  /* 0x00000003005e7308 */ /* 0x0007240000000800 */
[C---:B-1----:R-:W-:Y:S08]  /*1fd20*/  HMMA.16816.F32 R36, R4.reuse, R24, R20 ;  /* 0x000000180424723c */ /* 0x042ff00000001814 */
[----:B------:R-:W-:Y:S01]  /*1fd30*/  HMMA.16816.F32 R32, R4, R26, R56 ;  /* 0x0000001a0420723c */ /* 0x000fe20000001838 */
[----:B------:R-:W1:Y:S01]  /*1fd40*/  LDSM.16.MT88.4 R24, [R134+0xf800] ;  /* 0x00f800008618783b */ /* 0x000e620000004200 */
[----:B---3--:R-:W-:-:S06]  /*1fd50*/  FFMA.FTZ R3, R110, UR4, -R2 ;  /* 0x000000046e037c23 */ /* 0x008fcc0008010802 */
[C---:B-----5:R-:W-:Y:S01]  /*1fd60*/  HMMA.16816.F32 R28, R4.reuse, R44, R28 ;  /* 0x0000002c041c723c */ /* 0x060fe2000000181c */
[----:B------:R3:W-:Y:S07]  /*1fd70*/  MUFU.EX2 R95, R3 ;  /* 0x00000003005f7308 */ /* 0x0007ee0000000800 */
[----:B------:R-:W-:Y:S01]  /*1fd80*/  HMMA.16816.F32 R20, R4, R46, R76 ;  /* 0x0000002e0414723c */ /* 0x000fe2000000184c */
[----:B---3--:R-:W-:-:S07]  /*1fd90*/  FFMA.FTZ R3, R111, UR4, -R0 ;  /* 0x000000046f037c23 */ /* 0x008fce0008010800 */
[C---:B------:R-:W-:Y:S01]  /*1fda0*/  HMMA.16816.F32 R44, R4.reuse, R48, R72 ;  /* 0x00000030042c723c */ /* 0x040fe20000001848 */
[----:B------:R-:W3:Y:S01]  /*1fdb0*/  LDSM.16.MT88.4 R72, [R52+0x5800] ;  /* 0x005800003448783b */ /* 0x000ee20000004200 */
[----:B------:R5:W1:Y:S06]  /*1fdc0*/  MUFU.EX2 R89, R3 ;  /* 0x0000000300597308 */ /* 0x000a6c0000000800 */
[C---:B------:R-:W-:Y:S08]  /*1fdd0*/  HMMA.16816.F32 R68, R4.reuse, R50, R64 ;  /* 0x000000320444723c */ /* 0x040ff00000001840 */
[----:B--2---:R-:W-:Y:S01]  /*1fde0*/  HMMA.16816.F32 R64, R4, R12, R60 ;  /* 0x0000000c0440723c */ /* 0x004fe2000000183c */
[----:B-----5:R-:W-:-:S04]  /*1fdf0*/  FFMA.FTZ R3, R93, UR4, -R0 ;  /* 0x000000045d037c23 */ /* 0x020fc80008010800 */
[----:B------:R2:W5:Y:S03]  /*1fe00*/  MUFU.EX2 R90, R3 ;  /* 0x00000003005a7308 */ /* 0x0005660000000800 */
[----:B------:R-:W-:Y:S01]  /*1fe10*/  HMMA.16816.F32 R56, R4, R14, R40 ;  /* 0x0000000e0438723c */ /* 0x000fe20000001828 */
[----:B----4-:R-:W-:Y:S01]  /*1fe20*/  F2FP.F16.F32.PACK_AB R4, R96, R94 ;  /* 0x0000005e6004723e */ /* 0x010fe200000000ff */
[----:B------:R-:W4:Y:S01]  /*1fe30*/  LDSM.16.MT88.4 R40, [R54+0x5800] ;  /* 0x005800003628783b */ /* 0x000f220000004200 */
[----:B-1----:R-:W-:Y:S02]  /*1fe40*/  F2FP.F16.F32.PACK_AB R5, R91, R89 ;  /* 0x000000595b05723e */ /* 0x002fe400000000ff */
[----:B------:R-:W-:Y:S01]  /*1fe50*/  F2FP.F16.F32.PACK_AB R6, R97, R95 ;  /* 0x0000005f6106723e */ /* 0x000fe200000000ff */
[----:B------:R-:W-:Y:S01]  /*1fe60*/  LDSM.16.MT88.4 R12, [R53+0x10000] ;  /* 0x01000000350c783b */ /* 0x000fe20000004200 */
[--C-:B--2---:R-:W-:Y:S01]  /*1fe70*/  FFMA.FTZ R3, R87, UR4, -R2.reuse ;  /* 0x0000000457037c23 */ /* 0x104fe20008010802 */
[----:B-----5:R-:W-:Y:S01]  /*1fe80*/  F2FP.F16.F32.PACK_AB R7, R90, R92 ;  /* 0x0000005c5a07723e */ /* 0x020fe200000000ff */
[----:B------:R1:W-:Y:S04]  /*1fe90*/  MUFU.EX2 R87, R8 ;  /* 0x0000000800577308 */ /* 0x0003e80000000800 */
[----:B------:R2:W5:Y:S02]  /*1fea0*/  MUFU.EX2 R84, R3 ;  /* 0x0000000300547308 */ /* 0x0005640000000800 */
[----:B------:R-:W-:Y:S01]  /*1feb0*/  HMMA.16816.F32 R48, R4, R26, R32 ;  /* 0x0000001a0430723c */ /* 0x000fe20000001820 */
[----:B-1----:R-:W-:-:S07]  /*1fec0*/  FFMA.FTZ R8, R82, UR4, -R2 ;  /* 0x0000000452087c23 */ /* 0x002fce0008010802 */
[----:B---3--:R-:W-:Y:S01]  /*1fed0*/  HMMA.16816.F32 R32, R4, R74, R68 ;  /* 0x0000004a0420723c */ /* 0x008fe20000001844 */
[----:B------:R-:W-:Y:S01]  /*1fee0*/  MUFU.EX2 R74, R10 ;  /* 0x0000000a004a7308 */ /* 0x000fe20000000800 */
[----:B--2---:R-:W-:-:S03]  /*1fef0*/  FFMA.FTZ R3, R85, UR4, -R2 ;  /* 0x0000000455037c23 */ /* 0x004fc60008010802 */
[----:B------:R1:W-:Y:S03]  /*1ff00*/  MUFU.EX2 R86, R8 ;  /* 0x0000000800567308 */ /* 0x0003e60000000800 */
[C---:B------:R-:W-:Y:S01]  /*1ff10*/  HMMA.16816.F32 R60, R4.reuse, R24, R36 ;  /* 0x00000018043c723c */ /* 0x040fe20000001824 */
[----:B------:R2:W-:Y:S04]  /*1ff20*/  MUFU.EX2 R88, R3 ;  /* 0x0000000300587308 */ /* 0x0005e80000000800 */
[----:B------:R-:W-:Y:S03]  /*1ff30*/  MUFU.EX2 R71, R9 ;  /* 0x0000000900477308 */ /* 0x000fe60000000800 */
[----:B------:R-:W-:Y:S01]  /*1ff40*/  HMMA.16816.F32 R24, R4, R72, R44 ;  /* 0x000000480418723c */ /* 0x000fe2000000182c */
[--C-:B-1----:R-:W-:Y:S01]  /*1ff50*/  FFMA.FTZ R8, R218, UR4, -R0.reuse ;  /* 0x00000004da087c23 */ /* 0x102fe20008010800 */
[----:B--2---:R-:W-:-:S03]  /*1ff60*/  FFMA.FTZ R3, R220, UR4, -R0 ;  /* 0x00000004dc037c23 */ /* 0x004fc60008010800 */
[----:B------:R1:W-:Y:S03]  /*1ff70*/  MUFU.EX2 R85, R8 ;  /* 0x0000000800557308 */ /* 0x0003e60000000800 */
[C---:B------:R-:W-:Y:S01]  /*1ff80*/  HMMA.16816.F32 R36, R4.reuse, R16, R28 ;  /* 0x000000100424723c */ /* 0x040fe2000000181c */
[----:B------:R2:W3:Y:S07]  /*1ff90*/  MUFU.EX2 R79, R3 ;  /* 0x00000003004f7308 */ /* 0x0004ee0000000800 */
[----:B------:R-:W-:Y:S01]  /*1ffa0*/  HMMA.16816.F32 R28, R4, R18, R20 ;  /* 0x00000012041c723c */ /* 0x000fe20000001814 */
[----:B------:R-:W3:Y:S01]  /*1ffb0*/  LDSM.16.MT88.4 R16, [R134+0x10000] ;  /* 0x010000008610783b */ /* 0x000ee20000004200 */
[----:B-1----:R-:W-:-:S03]  /*1ffc0*/  FFMA.FTZ R8, R221, UR4, -R2 ;  /* 0x00000004dd087c23 */ /* 0x002fc60008010802 */
[----:B------:R-:W1:Y:S03]  /*1ffd0*/  LDSM.16.MT88.4 R20, [R52+0x6000] ;  /* 0x006000003414783b */ /* 0x000e660000004200 */
[C---:B----4-:R-:W-:Y:S01]  /*1ffe0*/  HMMA.16816.F32 R64, R4.reuse, R40, R64 ;  /* 0x000000280440723c */ /* 0x050fe20000001840 */
[----:B--2---:R-:W-:Y:S01]  /*1fff0*/  FFMA.FTZ R3, R217, UR4, -R0 ;  /* 0x00000004d9037c23 */ /* 0x004fe20008010800 */
[----:B------:R2:W-:Y:S04]  /*20000*/  MUFU.EX2 R75, R8 ;  /* 0x00000008004b7308 */ /* 0x0005e80000000800 */
[----:B------:R4:W4:Y:S02]  /*20010*/  MUFU.EX2 R82, R3 ;  /* 0x0000000300527308 */ /* 0x0009240000000800 */
[----:B------:R-:W-:Y:S01]  /*20020*/  HMMA.16816.F32 R44, R4, R42, R56 ;  /* 0x0000002a042c723c */ /* 0x000fe20000001838 */
[----:B-----5:R-:W-:Y:S01]  /*20030*/  F2FP.F16.F32.PACK_AB R4, R87, R84 ;  /* 0x000000545704723e */ /* 0x020fe200000000ff */
[----:B------:R-:W5:Y:S01]  /*20040*/  LDSM.16.MT88.4 R40, [R54+0x6000] ;  /* 0x006000003628783b */ /* 0x000f620000004200 */
[----:B---3--:R-:W-:-:S02]  /*20050*/  F2FP.F16.F32.PACK_AB R5, R83, R79 ;  /* 0x0000004f5305723e */ /* 0x008fc400000000ff */
[----:B------:R-:W-:Y:S01]  /*20060*/  F2FP.F16.F32.PACK_AB R6, R86, R88 ;  /* 0x000000585606723e */ /* 0x000fe200000000ff */
[--C-:B--2---:R-:W-:Y:S01]  /*20070*/  FFMA.FTZ R8, R223, UR4, -R2.reuse ;  /* 0x00000004df087c23 */ /* 0x104fe20008010802 */
[----:B----4-:R-:W-:-:S03]  /*20080*/  FFMA.FTZ R3, R224, UR4, -R2 ;  /* 0x00000004e0037c23 */ /* 0x010fc60008010802 */
[----:B------:R2:W-:Y:S01]  /*20090*/  MUFU.EX2 R78, R8 ;  /* 0x00000008004e7308 */ /* 0x0005e20000000800 */
[----:B------:R-:W-:-:S03]  /*200a0*/  F2FP.F16.F32.PACK_AB R7, R82, R85 ;  /* 0x000000555207723e */ /* 0x000fc600000000ff */
[----:B------:R3:W4:Y:S04]  /*200b0*/  MUFU.EX2 R77, R3 ;  /* 0x00000003004d7308 */ /* 0x0007280000000800 */
[----:B------:R-:W-:Y:S01]  /*200c0*/  HMMA.16816.F32 R56, R4, R18, R48 ;  /* 0x000000120438723c */ /* 0x000fe20000001830 */
[----:B--2---:R-:W-:Y:S01]  /*200d0*/  FFMA.FTZ R8, R194, R11, R200 ;  /* 0x0000000bc2087223 */ /* 0x004fe200000100c8 */
[--C-:B------:R-:W-:Y:S01]  /*200e0*/  FFMA.FTZ R11, R231, UR4, -R2.reuse ;  /* 0x00000004e70b7c23 */ /* 0x100fe20008010802 */
[----:B---3--:R-:W-:Y:S02]  /*200f0*/  FFMA.FTZ R3, R222, UR4, -R2 ;  /* 0x00000004de037c23 */ /* 0x008fe40008010802 */
[----:B------:R-:W-:-:S03]  /*20100*/  FADD.FTZ R8, R191, R8 ;  /* 0x00000008bf087221 */ /* 0x000fc60000010000 */
[----:B------:R-:W-:Y:S01]  /*20110*/  HMMA.16816.F32 R48, R4, R12, R36 ;  /* 0x0000000c0430723c */ /* 0x000fe20000001824 */
[----:B------:R2:W-:Y:S01]  /*20120*/  MUFU.EX2 R69, R11 ;  /* 0x0000000b00457308 */ /* 0x0005e20000000800 */
[----:B------:R-:W-:-:S03]  /*20130*/  FADD.FTZ R8, R185, R8 ;  /* 0x00000008b9087221 */ /* 0x000fc60000010000 */
[----:B------:R3:W-:Y:S03]  /*20140*/  MUFU.EX2 R76, R3 ;  /* 0x00000003004c7308 */ /* 0x0007e60000000800 */
[C---:B------:R-:W-:Y:S01]  /*20150*/  HMMA.16816.F32 R36, R4.reuse, R14, R28 ;  /* 0x0000000e0424723c */ /* 0x040fe2000000181c */
[----:B------:R-:W-:Y:S04]  /*20160*/  LDSM.16.MT88.4 R12, [R52+0x6800] ;  /* 0x00680000340c783b */ /* 0x000fe80000004200 */
[----:B------:R-:W4:Y:S01]  /*20170*/  LDSM.16.MT88.4 R28, [R134+0x10800] ;  /* 0x01080000861c783b */ /* 0x000f220000004200 */
[----:B--2---:R-:W-:Y:S02]  /*20180*/  FFMA.FTZ R11, R241, UR4, -R2 ;  /* 0x00000004f10b7c23 */ /* 0x004fe40008010802 */
[----:B-1----:R-:W-:Y:S01]  /*20190*/  HMMA.16816.F32 R24, R4, R20, R24 ;  /* 0x000000140418723c */ /* 0x002fe20000001818 */
[----:B---3--:R-:W-:-:S04]  /*201a0*/  FFMA.FTZ R3, R226, UR4, -R0 ;  /* 0x00000004e2037c23 */ /* 0x008fc80008010800 */
[----:B------:R1:W2:Y:S03]  /*201b0*/  MUFU.EX2 R73, R3 ;  /* 0x0000000300497308 */ /* 0x0002a60000000800 */
[C---:B------:R-:W-:Y:S01]  /*201c0*/  HMMA.16816.F32 R60, R4.reuse, R16, R60 ;  /* 0x00000010043c723c */ /* 0x040fe2000000183c */
[----:B------:R-:W3:Y:S07]  /*201d0*/  LDSM.16.MT88.4 R16, [R53+0x10800] ;  /* 0x010800003510783b */ /* 0x000eee0000004200 */
[----:B------:R-:W-:Y:S01]  /*201e0*/  HMMA.16816.F32 R32, R4, R22, R32 ;  /* 0x000000160420723c */ /* 0x000fe20000001820 */
[----:B------:R-:W3:Y:S01]  /*201f0*/  LDSM.16.MT88.4 R20, [R54+0x6800] ;  /* 0x006800003614783b */ /* 0x000ee20000004200 */
[----:B-1----:R-:W-:-:S06]  /*20200*/  FFMA.FTZ R3, R198, R55, R196 ;  /* 0x00000037c6037223 */ /* 0x002fcc00000100c4 */
[----:B-----5:R-:W-:Y:S01]  /*20210*/  HMMA.16816.F32 R64, R4, R40, R64 ;  /* 0x000000280440723c */ /* 0x020fe20000001840 */
[----:B------:R-:W-:Y:S01]  /*20220*/  FADD.FTZ R10, R195, R3 ;  /* 0x00000003c30a7221 */ /* 0x000fe20000010000 */
[----:B------:R-:W-:-:S03]  /*20230*/  FFMA.FTZ R3, R228, UR4, -R0 ;  /* 0x00000004e4037c23 */ /* 0x000fc60008010800 */
[----:B------:R-:W-:Y:S01]  /*20240*/  FADD.FTZ R9, R192, R10 ;  /* 0x0000000ac0097221 */ /* 0x000fe20000010000 */
[----:B------:R1:W5:Y:S01]  /*20250*/  MUFU.EX2 R72, R3 ;  /* 0x0000000300487308 */ /* 0x0003620000000800 */
[----:B------:R-:W-:Y:S01]  /*20260*/  FFMA.FTZ R10, R230, UR4, -R2 ;  /* 0x00000004e60a7c23 */ /* 0x000fe20008010802 */
[----:B------:R-:W-:Y:S01]  /*20270*/  HMMA.16816.F32 R44, R4, R42, R44 ;  /* 0x0000002a042c723c */ /* 0x000fe2000000182c */
[----:B----4-:R-:W-:Y:S02]  /*20280*/  F2FP.F16.F32.PACK_AB R4, R75, R77 ;  /* 0x0000004d4b04723e */ /* 0x010fe400000000ff */
[----:B--2---:R-:W-:Y:S01]  /*20290*/  F2FP.F16.F32.PACK_AB R5, R74, R73 ;  /* 0x000000494a05723e */ /* 0x004fe200000000ff */
[----:B------:R2:W-:Y:S01]  /*202a0*/  MUFU.EX2 R68, R10 ;  /* 0x0000000a00447308 */ /* 0x0005e20000000800 */
[----:B------:R-:W-:Y:S01]  /*202b0*/  F2FP.F16.F32.PACK_AB R6, R78, R76 ;  /* 0x0000004c4e06723e */ /* 0x000fe200000000ff */
[----:B-1----:R-:W-:Y:S01]  /*202c0*/  FADD.FTZ R3, R186, R9 ;  /* 0x00000009ba037221 */ /* 0x002fe20000010000 */
        /* <DEDUP_REMOVED lines=8> */
[----:B------:R1:W2:Y:S01]  /*20350*/  MUFU.EX2 R55, R9 ;  /* 0x0000000900377308 */ /* 0x0002a20000000800 */
[----:B------:R-:W-:Y:S01]  /*20360*/  HMMA.16816.F32 R56, R4, R30, R56 ;  /* 0x0000001e0438723c */ /* 0x000fe20000001838 */
[----:B------:R-:W-:Y:S01]  /*20370*/  FADD.FTZ R8, R183, R8 ;  /* 0x00000008b7087221 */ /* 0x000fe20000010000 */
[----:B------:R-:W-:Y:S01]  /*20380*/  FADD.FTZ R3, R171, R3 ;  /* 0x00000003ab037221 */ /* 0x000fe20000010000 */
[----:B------:R4:W-:Y:S02]  /*20390*/  MUFU.EX2 R41, R10 ;  /* 0x0000000a00297308 */ /* 0x0009e40000000800 */
        /* <DEDUP_REMOVED lines=12> */
[----:B----4-:R-:W-:Y:S01]  /*20460*/  FFMA.FTZ R10, R238, UR4, -R0 ;  /* 0x00000004ee0a7c23 */ /* 0x010fe20008010800 */
[----:B------:R-:W-:Y:S01]  /*20470*/  FADD.FTZ R8, R166, R8 ;  /* 0x00000008a6087221 */ /* 0x000fe20000010000 */
[----:B------:R-:W-:Y:S01]  /*20480*/  FADD.FTZ R3, R251, R3 ;  /* 0x00000003fb037221 */ /* 0x000fe20000010000 */
[----:B------:R-:W-:Y:S01]  /*20490*/  LDSM.16.MT88.4 R16, [R53+0x11000] ;  /* 0x011000003510783b */ /* 0x000fe20000004200 */
[----:B------:R3:W-:Y:S01]  /*204a0*/  MUFU.EX2 R42, R10 ;  /* 0x0000000a002a7308 */ /* 0x0007e20000000800 */
        /* <DEDUP_REMOVED lines=16> */
[----:B------:R1:W3:Y:S01]  /*205b0*/  MUFU.EX2 R43, R9 ;  /* 0x00000009002b7308 */ /* 0x0002e20000000800 */
[----:B------:R-:W-:Y:S01]  /*205c0*/  HMMA.16816.F32 R32, R4, R14, R32 ;  /* 0x0000000e0420723c */ /* 0x000fe20000001820 */
[----:B------:R-:W-:Y:S01]  /*205d0*/  FADD.FTZ R8, R163, R8 ;  /* 0x00000008a3087221 */ /* 0x000fe20000010000 */
[----:B------:R-:W-:Y:S01]  /*205e0*/  FADD.FTZ R3, R159, R3 ;  /* 0x000000039f037221 */ /* 0x000fe20000010000 */
[----:B------:R-:W5:Y:S02]  /*205f0*/  LDSM.16.MT88.4 R12, [R52+0x7000] ;  /* 0x00700000340c783b */ /* 0x000f640000004200 */
[----:B------:R-:W-:Y:S01]  /*20600*/  FADD.FTZ R8, R165, R8 ;  /* 0x00000008a5087221 */ /* 0x000fe20000010000 */
[----:B------:R-:W-:-:S02]  /*20610*/  FADD.FTZ R3, R160, R3 ;  /* 0x00000003a0037221 */ /* 0x000fc40000010000 */
[----:B------:R-:W-:Y:S01]  /*20620*/  HMMA.16816.F32 R28, R4, R22, R44 ;  /* 0x00000016041c723c */ /* 0x000fe2000000182c */
        /* <DEDUP_REMOVED lines=8> */
[----:B------:R-:W1:Y:S01]  /*206b0*/  MUFU.EX2 R40, R9 ;  /* 0x0000000900287308 */ /* 0x000e620000000800 */
[----:B--2---:R-:W-:Y:S01]  /*206c0*/  F2FP.F16.F32.PACK_AB R4, R69, R55 ;  /* 0x000000374504723e */ /* 0x004fe200000000ff */
[----:B------:R-:W-:Y:S01]  /*206d0*/  FADD.FTZ R8, R150, R8 ;  /* 0x0000000896087221 */ /* 0x000fe20000010000 */
[----:B------:R-:W-:Y:S01]  /*206e0*/  FADD.FTZ R3, R149, R3 ;  /* 0x0000000395037221 */ /* 0x000fe20000010000 */
[----:B---3--:R-:W-:-:S02]  /*206f0*/  F2FP.F16.F32.PACK_AB R5, R43, R41 ;  /* 0x000000292b05723e */ /* 0x008fc400000000ff */
[----:B------:R-:W-:Y:S01]  /*20700*/  FADD.FTZ R8, R157, R8 ;  /* 0x000000089d087221 */ /* 0x000fe20000010000 */
[----:B------:R-:W-:Y:S01]  /*20710*/  FADD.FTZ R3, R148, R3 ;  /* 0x0000000394037221 */ /* 0x000fe20000010000 */
[----:B------:R-:W-:Y:S01]  /*20720*/  F2FP.F16.F32.PACK_AB R6, R70, R68 ;  /* 0x000000444606723e */ /* 0x000fe200000000ff */
[----:B------:R-:W-:Y:S01]  /*20730*/  LDSM.16.MT88.4 R148, [R53+0x11800] ;  /* 0x011800003594783b */ /* 0x000fe20000004200 */
[----:B------:R-:W-:Y:S01]  /*20740*/  FADD.FTZ R8, R142, R8 ;  /* 0x000000088e087221 */ /* 0x000fe20000010000 */
[----:B------:R-:W-:Y:S02]  /*20750*/  FADD.FTZ R3, R138, R3 ;  /* 0x000000038a037221 */ /* 0x000fe40000010000 */
[----:B------:R-:W-:Y:S01]  /*20760*/  LDSM.16.MT88.4 R156, [R52+0x7800] ;  /* 0x00780000349c783b */ /* 0x000fe20000004200 */
        /* <DEDUP_REMOVED lines=8> */
[C---:B----4-:R-:W-:Y:S01]  /*207f0*/  HMMA.16816.F32 R56, R4.reuse, R26, R56 ;  /* 0x0000001a0438723c */ /* 0x050fe20000001838 */
[----:B------:R1:W-:Y:S01]  /*20800*/  MUFU.EX2 R26, R9 ;  /* 0x00000009001a7308 */ /* 0x0003e20000000800 */
[----:B------:R-:W-:Y:S01]  /*20810*/  FADD.FTZ R8, R137, R8 ;  /* 0x0000000889087221 */ /* 0x000fe20000010000 */
[----:B------:R-:W-:Y:S01]  /*20820*/  FADD.FTZ R3, R132, R3 ;  /* 0x0000000384037221 */ /* 0x000fe20000010000 */
[----:B------:R-:W-:Y:S01]  /*20830*/  LDSM.16.MT88.4 R140, [R134+0x11800] ;  /* 0x01180000868c783b */ /* 0x000fe20000004200 */
[----:B------:R2:W3:Y:S01]  /*20840*/  MUFU.EX2 R27, R10 ;  /* 0x0000000a001b7308 */ /* 0x0004e20000000800 */
[----:B------:R-:W-:Y:S01]  /*20850*/  FADD.FTZ R8, R136, R8 ;  /* 0x0000000888087221 */ /* 0x000fe20000010000 */
[----:B------:R-:W-:Y:S01]  /*20860*/  FADD.FTZ R3, R130, R3 ;  /* 0x0000000382037221 */ /* 0x000fe20000010000 */
[----:B------:R-:W-:Y:S01]  /*20870*/  HMMA.16816.F32 R60, R4, R24, R60 ;  /* 0x00000018043c723c */ /* 0x000fe2000000183c */
[----:B------:R-:W-:Y:S01]  /*20880*/  MUFU.EX2 R25, R11 ;  /* 0x0000000b00197308 */ /* 0x000fe20000000800 */
        /* <DEDUP_REMOVED lines=8> */
[----:B------:R1:W4:Y:S01]  /*20910*/  MUFU.EX2 R24, R9 ;  /* 0x0000000900187308 */ /* 0x0003220000000800 */
[----:B--2---:R-:W-:Y:S01]  /*20920*/  FFMA.FTZ R10, R245, UR4, -R0 ;  /* 0x00000004f50a7c23 */ /* 0x004fe20008010800 */
[----:B------:R-:W-:Y:S01]  /*20930*/  FADD.FTZ R8, R122, R8 ;  /* 0x000000087a087221 */ /* 0x000fe20000010000 */
[----:B------:R-:W-:Y:S01]  /*20940*/  FADD.FTZ R3, R120, R3 ;  /* 0x0000000378037221 */ /* 0x000fe20000010000 */
[----:B---3--:R-:W-:Y:S01]  /*20950*/  F2FP.F16.F32.PACK_AB R164, R27, R26 ;  /* 0x0000001a1ba4723e */ /* 0x008fe200000000ff */
[C---:B------:R-:W-:Y:S01]  /*20960*/  HMMA.16816.F32 R20, R4.reuse, R18, R36 ;  /* 0x000000120414723c */ /* 0x040fe20000001824 */
[----:B------:R-:W-:Y:S01]  /*20970*/  FADD.FTZ R8, R126, R8 ;  /* 0x000000087e087221 */ /* 0x000fe20000010000 */
[----:B------:R-:W-:Y:S01]  /*20980*/  FADD.FTZ R3, R121, R3 ;  /* 0x0000000379037221 */ /* 0x000fe20000010000 */
[----:B------:R-:W2:Y:S01]  /*20990*/  LDSM.16.MT88.4 R16, [R54+0x7000] ;  /* 0x007000003610783b */ /* 0x000ea20000004200 */
[----:B------:R-:W-:Y:S01]  /*209a0*/  MUFU.EX2 R10, R10 ;  /* 0x0000000a000a7308 */ /* 0x000fe20000000800 */
[----:B------:R-:W-:Y:S01]  /*209b0*/  FADD.FTZ R8, R125, R8 ;  /* 0x000000087d087221 */ /* 0x000fe20000010000 */
[----:B------:R-:W-:Y:S01]  /*209c0*/  FADD.FTZ R3, R119, R3 ;  /* 0x0000000377037221 */ /* 0x000fe20000010000 */
[----:B------:R-:W-:Y:S01]  /*209d0*/  MOV R36, R81 ;  /* 0x0000005100247202 */ /* 0x000fe20000000f00 */
[----:B-----5:R-:W-:Y:S01]  /*209e0*/  HMMA.16816.F32 R152, R4, R12, R152 ;  /* 0x0000000c0498723c */ /* 0x020fe20000001898 */
[----:B------:R-:W-:Y:S01]  /*209f0*/  FADD.FTZ R8, R112, R8 ;  /* 0x0000000870087221 */ /* 0x000fe20000010000 */
[----:B------:R-:W-:Y:S01]  /*20a00*/  FADD.FTZ R3, R107, R3 ;  /* 0x000000036b037221 */ /* 0x000fe20000010000 */
[----:B-1----:R-:W-:Y:S01]  /*20a10*/  FFMA.FTZ R9, R246, UR4, -R0 ;  /* 0x00000004f6097c23 */ /* 0x002fe20008010800 */
[----:B----4-:R-:W-:Y:S01]  /*20a20*/  F2FP.F16.F32.PACK_AB R166, R24, R25 ;  /* 0x0000001918a6723e */ /* 0x010fe200000000ff */
        /* <DEDUP_REMOVED lines=9> */
[----:B------:R1:W3:Y:S01]  /*20ac0*/  MUFU.EX2 R11, R8 ;  /* 0x00000008000b7308 */ /* 0x0002e20000000800 */
[----:B------:R-:W-:Y:S01]  /*20ad0*/  FADD.FTZ R3, R101, R3 ;  /* 0x0000000365037221 */ /* 0x000fe20000010000 */
[----:B------:R-:W-:-:S03]  /*20ae0*/  FADD.FTZ R2, R98, R2 ;  /* 0x0000000262027221 */ /* 0x000fc60000010000 */
[----:B------:R-:W-:Y:S01]  /*20af0*/  FADD.FTZ R3, R103, R3 ;  /* 0x0000000367037221 */ /* 0x000fe20000010000 */
[----:B-1----:R-:W-:Y:S01]  /*20b00*/  FFMA.FTZ R8, R248, UR4, -R0 ;  /* 0x00000004f8087c23 */ /* 0x002fe20008010800 */
[----:B------:R-:W-:Y:S02]  /*20b10*/  FADD.FTZ R0, R99, R2 ;  /* 0x0000000263007221 */ /* 0x000fe40000010000 */
[----:B------:R-:W-:Y:S01]  /*20b20*/  FADD.FTZ R2, R104, R3 ;  /* 0x0000000368027221 */ /* 0x000fe20000010000 */
[----:B---3--:R-:W-:Y:S01]  /*20b30*/  F2FP.F16.F32.PACK_AB R165, R10, R11 ;  /* 0x0000000b0aa5723e */ /* 0x008fe200000000ff */
[----:B------:R-:W-:Y:S02]  /*20b40*/  FADD.FTZ R0, R102, R0 ;  /* 0x0000000066007221 */ /* 0x000fe40000010000 */
[----:B------:R-:W-:Y:S01]  /*20b50*/  FADD.FTZ R2, R105, R2 ;  /* 0x0000000269027221 */ /* 0x000fe20000010000 */
[----:B--2---:R-:W-:Y:S01]  /*20b60*/  HMMA.16816.F32 R160, R4, R16, R160 ;  /* 0x0000001004a0723c */ /* 0x004fe200000018a0 */
[----:B------:R-:W1:Y:S01]  /*20b70*/  MUFU.EX2 R8, R8 ;  /* 0x0000000800087308 */ /* 0x000e620000000800 */
[----:B------:R-:W-:Y:S01]  /*20b80*/  FADD.FTZ R0, R100, R0 ;  /* 0x0000000064007221 */ /* 0x000fe20000010000 */
[----:B------:R-:W-:Y:S01]  /*20b90*/  FADD.FTZ R2, R94, R2 ;  /* 0x000000025e027221 */ /* 0x000fe20000010000 */
[----:B------:R-:W-:-:S02]  /*20ba0*/  MOV R3, R80 ;  /* 0x0000005000037202 */ /* 0x000fc40000000f00 */
        /* <DEDUP_REMOVED lines=43> */
[C---:B--2---:R-:W-:Y:S01]  /*20e60*/  HMMA.16816.F32 R160, R164.reuse, R4, R160 ;  /* 0x00000004a4a0723c */ /* 0x044fe200000018a0 */
[----:B------:R-:W-:Y:S01]  /*20e70*/  VIMNMX R5, PT, PT, R175, 0x2, !PT ;  /* 0x00000002af057848 */ /* 0x000fe20007fe0100 */
[----:B------:R-:W-:Y:S01]  /*20e80*/  FADD.FTZ R0, R10, R0 ;  /* 0x000000000a007221 */ /* 0x000fe20000010000 */
[----:B------:R-:W-:Y:S02]  /*20e90*/  FADD.FTZ R2, R25, R2 ;  /* 0x0000000219027221 */ /* 0x000fe40000010000 */
[----:B------:R-:W-:Y:S01]  /*20ea0*/  IADD3 R5, PT, PT, R5, -0x3, RZ ;  /* 0xfffffffd05057810 */ /* 0x000fe20007ffe0ff */
[----:B------:R-:W-:Y:S01]  /*20eb0*/  FADD.FTZ R0, R9, R0 ;  /* 0x0000000009007221 */ /* 0x000fe20000010000 */
[----:B------:R-:W-:Y:S01]  /*20ec0*/  FADD.FTZ R2, R24, R2 ;  /* 0x0000000218027221 */ /* 0x000fe20000010000 */
[----:B------:R-:W-:Y:S02]  /*20ed0*/  HMMA.16816.F32 R164, R164, R6, R16 ;  /* 0x00000006a4a4723c */ /* 0x000fe40000001810 */
[----:B------:R-:W-:-:S02]  /*20ee0*/  FADD.FTZ R0, R8, R0 ;  /* 0x0000000008007221 */ /* 0x000fc40000010000 */
[----:B------:R1:W-:Y:S04]  /*20ef0*/  STL [R1+0x30], R2 ;  /* 0x0000300201007387 */ /* 0x0003e80000100800 */
[----:B------:R1:W-:-:S12]  /*20f00*/  STL [R1+0x2c], R0 ;  /* 0x00002c0001007387 */ /* 0x0003d80000100800 */
.L_x_2544:
[----:B------:R-:W-:-:S13]  /*20f10*/  ISETP.GE.AND P1, PT, R5, RZ, PT ;  /* 0x000000ff0500720c */ /* 0x000fda0003f26270 */
[----:B------:R-:W-:Y:S05]  /*20f20*/  @!P1 BRA `(.L_x_2550) ;  /* 0x0000006000c49947 */ /* 0x000fea0003800000 */
[----:B-1----:R-:W1:Y:S01]  /*20f30*/  S2R R0, SR_TID.X ;  /* 0x0000000000007919 */ /* 0x002e620000002100 */
[----:B------:R-:W3:Y:S01]  /*20f40*/  S2UR UR6, SR_CgaCtaId ;  /* 0x00000000000679c3 */ /* 0x000ee20000008800 */
[----:B------:R-:W-:Y:S01]  /*20f50*/  UISETP.NE.U32.AND UP0, UPT, UR12, URZ, UPT ;  /* 0x000000ff0c00728c */ /* 0x000fe2000bf05070 */
[----:B------:R-:W-:Y:S01]  /*20f60*/  IMAD.MOV.U32 R135, RZ, RZ, 0x20 ;  /* 0x00000020ff877424 */ /* 0x000fe200078e00ff */
[----:B------:R-:W4:Y:S01]  /*20f70*/  S2R R2, SR_TID.X ;  /* 0x0000000000027919 */ /* 0x000f220000002100 */
[----:B------:R-:W-:Y:S01]  /*20f80*/  IMAD.MOV.U32 R133, RZ, RZ, R3 ;  /* 0x000000ffff857224 */ /* 0x000fe200078e0003 */
[----:B------:R-:W-:Y:S01]  /*20f90*/  UISETP.NE.AND.EX UP0, UPT, UR13, URZ, UPT, UP0 ;  /* 0x000000ff0d00728c */ /* 0x000fe2000bf05300 */
[----:B------:R-:W-:Y:S01]  /*20fa0*/  IMAD.MOV.U32 R132, RZ, RZ, R36 ;  /* 0x000000ffff847224 */ /* 0x000fe200078e0024 */
[----:B------:R-:W-:Y:S01]  /*20fb0*/  LEA R241, R5, 0x100, 0x8 ;  /* 0x0000010005f17811 */ /* 0x000fe200078e40ff */
[----:B------:R-:W-:Y:S01]  /*20fc0*/  UMOV UR7, 0x400 ;  /* 0x0000040000077882 */ /* 0x000fe20000000000 */
[----:B------:R-:W1:Y:S02]  /*20fd0*/  LDCU UR4, c[0x0][0x45c] ;  /* 0x00008b80ff0477ac */ /* 0x000e640008000800 */
[----:B------:R-:W-:Y:S01]  /*20fe0*/  PLOP3.LUT P5, PT, PT, PT, UP0, 0x80, 0x8 ;  /* 0x000000000008781c */ /* 0x000fe20003faf008 */
[----:B------:R-:W1:Y:S01]  /*20ff0*/  LDCU UR5, c[0x0][0x50c] ;  /* 0x0000a180ff0577ac */ /* 0x000e620008000800 */
[----:B------:R-:W1:Y:S01]  /*21000*/  LDCU.64 UR12, c[0x0][0x358] ;  /* 0x00006b00ff0c77ac */ /* 0x000e620008000a00 */
[----:B------:R-:W2:Y:S01]  /*21010*/  LDCU.64 UR8, c[0x0][0x3a0] ;  /* 0x00007400ff0877ac */ /* 0x000ea20008000a00 */
[----:B------:R-:W2:Y:S01]  /*21020*/  LDCU.64 UR10, c[0x0][0x3a8] ;  /* 0x00007500ff0a77ac */ /* 0x000ea20008000a00 */
[----:B---3--:R-:W-:Y:S01]  /*21030*/  ULEA UR6, UR6, UR7, 0x18 ;  /* 0x0000000706067291 */ /* 0x008fe2000f8ec0ff */
[----:B-1----:R-:W-:-:S02]  /*21040*/  LOP3.LUT P1, RZ, R0, 0x2, RZ, 0xc0, !PT ;  /* 0x0000000200ff7812 */ /* 0x002fc4000782c0ff */
[----:B------:R-:W-:Y:S02]  /*21050*/  IADD3 R0, PT, PT, R5, 0x1, RZ ;  /* 0x0000000105007810 */ /* 0x000fe40007ffe0ff */
[----:B----4-:R-:W-:-:S03]  /*21060*/  LOP3.LUT P2, RZ, R2, 0x2, RZ, 0xc0, !PT ;  /* 0x0000000202ff7812 */ /* 0x010fc6000784c0ff */
[----:B------:R1:W-:Y:S01]  /*21070*/  STL [R1], R0 ;  /* 0x0000000001007387 */ /* 0x0003e20000100800 */
[----:B------:R-:W-:-:S04]  /*21080*/  SEL R135, R135, 0xffffffe0, !P2 ;  /* 0xffffffe087877807 */ /* 0x000fc80005000000 */
[----:B------:R-:W-:Y:S01]  /*21090*/  IADD3 R135, PT, PT, R135, R134, RZ ;  /* 0x0000008687877210 */ /* 0x000fe20007ffe0ff */
[----:B-1----:R-:W-:-:S05]  /*210a0*/  VIADD R0, R134, 0xa000 ;  /* 0x0000a00086007836 */ /* 0x002fca0000000000 */
[----:B--2---:R1:W-:Y:S02]  /*210b0*/  STL [R1+0x34], R0 ;  /* 0x0000340001007387 */ /* 0x0043e40000100800 */
.L_x_2554:
[----:B------:R-:W2:Y:S01]  /*210c0*/  LDL R5, [R1+0x28] ;  /* 0x0000280001057983 */ /* 0x000ea20000100800 */
[----:B---3--:R-:W3:Y:S01]  /*210d0*/  @!P5 LDC R4, c[0x0][0x3c0] ;  /* 0x0000f000ff04db82 */ /* 0x008ee20000000800 */
[----:B-1----:R-:W-:Y:S01]  /*210e0*/  IMAD.MOV.U32 R0, RZ, RZ, RZ ;  /* 0x000000ffff007224 */ /* 0x002fe200078e00ff */
[----:B------:R-:W-:Y:S06]  /*210f0*/  DEPBAR.LE SB0, 0x0 ;  /* 0x000080000000791a */ /* 0x000fec0000000000 */
[----:B------:R-:W-:Y:S01]  /*21100*/  BAR.SYNC.DEFER_BLOCKING 0x0 ;  /* 0x0000000000007b1d */ /* 0x000fe20000010000 */
[----:B------:R-:W-:Y:S01]  /*21110*/  @!P5 IADD3 R2, P0, PT, RZ, -R0, RZ ;  /* 0x80000000ff02d210 */ /* 0x000fe20007f1e0ff */
[----:B--2---:R-:W-:Y:S04]  /*21120*/  IMAD.MOV.U32 R13, RZ, RZ, R5 ;  /* 0x000000ffff0d7224 */ /* 0x004fe800078e0005 */
[----:B------:R-:W2:Y:S01]  /*21130*/  LDL R3, [R1+0x24] ;  /* 0x0000240001037983 */ /* 0x000ea20000100800 */
[----:B---3--:R-:W-:Y:S01]  /*21140*/  @!P5 IMAD.SHL.U32 R0, R4, 0x100, RZ ;  /* 0x000001000400d824 */ /* 0x008fe200078e00ff */
[----:B------:R-:W1:Y:S01]  /*21150*/  LDC R16, c[0x0][0x3c4] ;  /* 0x0000f100ff107b82 */ /* 0x000e620000000800 */
[----:B------:R-:W3:Y:S02]  /*21160*/  S2R R196, SR_TID.X ;  /* 0x0000000000c47919 */ /* 0x000ee40000002100 */
[----:B------:R-:W-:Y:S05]  /*21170*/  @!P5 IMAD.X R0, RZ, RZ, ~R0, P0 ;  /* 0x000000ffff00d224 */ /* 0x000fea00000e0e00 */
[----:B------:R-:W-:Y:S04]  /*21180*/  @!P5 SHF.R.S64 R2, R2, 0x1f, R0 ;  /* 0x0000001f0202d819 */ /* 0x000fe80000001000 */
[----:B------:R-:W-:Y:S05]  /*21190*/  @!P5 IADD3 R5, P0, PT, R5, R2, RZ ;  /* 0x000000020505d210 */ /* 0x000fea0007f1e0ff */
[----:B------:R-:W-:Y:S01]  /*211a0*/  @!P5 STL [R1+0x28], R5 ;  /* 0x000028050100d387 */ /* 0x000fe20000100800 */
[----:B------:R-:W-:Y:S01]  /*211b0*/  IMAD.MOV.U32 R17, RZ, RZ, R5 ;  /* 0x000000ffff117224 */ /* 0x000fe200078e0005 */
[--C-:B---3--:R-:W-:Y:S01]  /*211c0*/  SHF.R.U32.HI R233, RZ, 0x1, R196.reuse ;  /* 0x00000001ffe97819 */ /* 0x108fe200000116c4 */
[C---:B------:R-:W-:Y:S02]  /*211d0*/  IMAD.SHL.U32 R232, R196.reuse, 0x8, RZ ;  /* 0x00000008c4e87824 */ /* 0x040fe400078e00ff */
[----:B------:R-:W-:Y:S03]  /*211e0*/  IMAD.SHL.U32 R234, R196, 0x20, RZ ;  /* 0x00000020c4ea7824 */ /* 0x000fe600078e00ff */
[----:B------:R-:W-:Y:S02]  /*211f0*/  LOP3.LUT R2, R232, 0x1f8, RZ, 0xc0, !PT ;  /* 0x000001f8e8027812 */ /* 0x000fe400078ec0ff */
[----:B------:R-:W-:Y:S02]  /*21200*/  LOP3.LUT R234, R234, 0x7c00, RZ, 0xc0, !PT ;  /* 0x00007c00eaea7812 */ /* 0x000fe400078ec0ff */
[----:B------:R-:W-:Y:S04]  /*21210*/  LOP3.LUT R2, R2, 0x38, R196, 0x78, !PT ;  /* 0x0000003802027812 */ /* 0x000fe800078e78c4 */
[----:B------:R-:W-:Y:S02]  /*21220*/  LOP3.LUT R14, R2, 0x1e00, R232, 0xf8, !PT ;  /* 0x00001e00020e7812 */ /* 0x000fe400078ef8e8 */
[----:B------:R-:W-:Y:S01]  /*21230*/  LOP3.LUT R232, R232, 0x38, RZ, 0xc0, !PT ;  /* 0x00000038e8e87812 */ /* 0x000fe200078ec0ff */
[----:B--2---:R-:W-:Y:S01]  /*21240*/  IMAD.MOV.U32 R12, RZ, RZ, R3 ;  /* 0x000000ffff0c7224 */ /* 0x004fe200078e0003 */
[----:B------:R-:W-:Y:S02]  /*21250*/  @!P5 LEA.HI.X.SX32 R3, R0, R3, 0x1, P0 ;  /* 0x000000030003d211 */ /* 0x000fe400000f0eff */
[----:B------:R-:W-:Y:S03]  /*21260*/  LOP3.LUT R0, R233, 0x8, RZ, 0xc0, !PT ;  /* 0x00000008e9007812 */ /* 0x000fe600078ec0ff */
[----:B------:R2:W-:Y:S01]  /*21270*/  @!P5 STL [R1+0x24], R3 ;  /* 0x000024030100d387 */ /* 0x0005e20000100800 */
[----:B------:R-:W-:Y:S02]  /*21280*/  IMAD.MOV.U32 R18, RZ, RZ, R3 ;  /* 0x000000ffff127224 */ /* 0x000fe400078e0003 */
[----:B--2---:R-:W-:Y:S05]  /*21290*/  IMAD.SHL.U32 R3, R196, 0x40, RZ ;  /* 0x00000040c4037824 */ /* 0x004fea00078e00ff */
[--C-:B------:R-:W-:Y:S02]  /*212a0*/  LOP3.LUT R0, R0, 0x1c0, R3.reuse, 0xf8, !PT ;  /* 0x000001c000007812 */ /* 0x100fe400078ef803 */
[----:B------:R-:W-:Y:S02]  /*212b0*/  LOP3.LUT R2, R234, 0x200, R3, 0xf8, !PT ;  /* 0x00000200ea027812 */ /* 0x000fe400078ef803 */
[----:B------:R-:W-:Y:S01]  /*212c0*/  LOP3.LUT R0, R0, R232, RZ, 0x3c, !PT ;  /* 0x000000e800007212 */ /* 0x000fe200078e3cff */
[----:B-1----:R-:W-:Y:S06]  /*212d0*/  @!P5 BRA `(.L_x_2551) ;  /* 0x000000040000d947 */ /* 0x002fec0003800000 */
[----:B------:R-:W-:Y:S01]  /*212e0*/  VIADD R8, R241, 0xffffff00 ;  /* 0xffffff00f1087836 */ /* 0x000fe20000000000 */
[----:B------:R-:W2:Y:S01]  /*212f0*/  LDL.64 R20, [R1+0x10] ;  /* 0x0000100001147983 */ /* 0x000ea20000100a00 */
        /* <DEDUP_REMOVED lines=9> */
[--C-:B-1----:R-:W-:Y:S04]  /*21390*/  IMAD.MOV R4, RZ, RZ, -R5.reuse ;  /* 0x000000ffff047224 */ /* 0x102fe800078e0a05 */
[----:B------:R-:W-:Y:S01]  /*213a0*/  IMAD R9, R4, R11, RZ ;  /* 0x0000000b04097224 */ /* 0x000fe200078e02ff */
[----:B------:R-:W-:Y:S05]  /*213b0*/  MOV R4, RZ ;  /* 0x000000ff00047202 */ /* 0x000fea0000000f00 */
        /* <DEDUP_REMOVED lines=26> */
[CC--:B--2---:R-:W-:Y:S02]  /*21560*/  LEA R8, P2, R7.reuse, R20.reuse, 0x2 ;  /* 0x0000001407087211 */ /* 0x0c4fe400078410ff */
[C---:B------:R-:W-:Y:S02]  /*21570*/  LEA R4, P0, R6.reuse, R20, 0x2 ;  /* 0x0000001406047211 */ /* 0x040fe400078010ff */
[-C--:B------:R-:W-:Y:S02]  /*21580*/  LEA.HI.X.SX32 R9, R7, R21.reuse, 0x2, P2 ;  /* 0x0000001507097211 */ /* 0x080fe400010f16ff */
[C---:B------:R-:W-:Y:S03]  /*21590*/  LEA.HI.X.SX32 R5, R6.reuse, R21, 0x2, P0 ;  /* 0x0000001506057211 */ /* 0x040fe600000f16ff */
[----:B------:R1:W2:Y:S04]  /*215a0*/  LDG.E R11, desc[UR12][R8.64] ;  /* 0x0000000c080b7981 */ /* 0x0002a8000c1e1900 */
[----:B------:R3:W2:Y:S01]  /*215b0*/  LDG.E R10, desc[UR12][R4.64] ;  /* 0x0000000c040a7981 */ /* 0x0006a2000c1e1900 */
[----:B-1----:R-:W-:Y:S04]  /*215c0*/  IMAD.IADD R8, R6, 0x1, -R7 ;  /* 0x0000000106087824 */ /* 0x002fe800078e0a07 */
[----:B------:R-:W-:Y:S01]  /*215d0*/  IMAD R8, R8, R15, -0x100 ;  /* 0xffffff0008087424 */ /* 0x000fe200078e020f */
[----:B---3--:R-:W1:Y:S04]  /*215e0*/  LDC.64 R4, c[0x0][0x3c0] ;  /* 0x0000f000ff047b82 */ /* 0x008e680000000a00 */
        /* <DEDUP_REMOVED lines=15> */
.L_x_2551:
[----:B------:R-:W-:Y:S02]  /*216e0*/  LEA R237, R14, UR6, 0x1 ;  /* 0x000000060eed7c11 */ /* 0x000fe4000f8e08ff */
[-C--:B------:R-:W-:Y:S02]  /*216f0*/  MOV R6, R17.reuse ;  /* 0x0000001100067202 */ /* 0x080fe40000000f00 */
[-C--:B------:R-:W-:Y:S02]  /*21700*/  MOV R7, R18.reuse ;  /* 0x0000001200077202 */ /* 0x080fe40000000f00 */
[C---:B------:R-:W-:Y:S02]  /*21710*/  SHF.L.U32 R13, R4.reuse, 0x5, RZ ;  /* 0x00000005040d7819 */ /* 0x040fe400000006ff */
[----:B------:R-:W-:Y:S01]  /*21720*/  SHF.L.U64.HI R12, R4, 0x5, R16 ;  /* 0x00000005040c7819 */ /* 0x000fe20000010210 */
[----:B------:R-:W-:Y:S01]  /*21730*/  @!PT LDS RZ, [RZ] ;  /* 0x00000000fffff984 */ /* 0x000fe20000000800 */
[----:B------:R-:W-:Y:S01]  /*21740*/  @!PT LDS RZ, [RZ] ;  /* 0x00000000fffff984 */ /* 0x000fe20000000800 */
[----:B------:R-:W-:Y:S01]  /*21750*/  @!PT LDS RZ, [RZ] ;  /* 0x00000000fffff984 */ /* 0x000fe20000000800 */
[----:B------:R2:W-:Y:S01]  /*21760*/  LDGSTS.E.BYPASS.LTC128B.128 [R237+0xa000], desc[UR12][R6.64] ;  /* 0x0a00000006ed7fae */ /* 0x0005e2000b981a0c */
[----:B------:R-:W-:Y:S02]  /*21770*/  IADD3 R8, P0, PT, R13, R17, RZ ;  /* 0x000000110d087210 */ /* 0x000fe40007f1e0ff */
[----:B------:R-:W-:Y:S02]  /*21780*/  LOP3.LUT R168, R3, 0x1c0, RZ, 0xc0, !PT ;  /* 0x000001c003a87812 */ /* 0x000fe400078ec0ff */
[----:B------:R-:W-:Y:S02]  /*21790*/  IADD3.X R9, PT, PT, R12, R18, RZ, P0, !PT ;  /* 0x000000120c097210 */ /* 0x000fe400007fe4ff */
[-C--:B------:R-:W-:Y:S02]  /*217a0*/  IADD3 R4, P2, PT, R8, R13.reuse, RZ ;  /* 0x0000000d08047210 */ /* 0x080fe40007f5e0ff */
[----:B------:R-:W-:Y:S01]  /*217b0*/  LOP3.LUT R168, R168, 0x8, R196, 0xf8, !PT ;  /* 0x00000008a8a87812 */ /* 0x000fe200078ef8c4 */
[----:B------:R3:W-:Y:S01]  /*217c0*/  LDGSTS.E.BYPASS.LTC128B.128 [R237+0xa800], desc[UR12][R8.64] ;  /* 0x0a80000008ed7fae */ /* 0x0007e2000b981a0c */
[----:B------:R-:W-:Y:S02]  /*217d0*/  IADD3.X R5, PT, PT, R9, R12, RZ, P2, !PT ;  /* 0x0000000c09057210 */ /* 0x000fe400017fe4ff */
[----:B------:R-:W-:Y:S02]  /*217e0*/  LOP3.LUT R168, R168, R232, RZ, 0x3c, !PT ;  /* 0x000000e8a8a87212 */ /* 0x000fe400078e3cff */
[----:B------:R-:W-:Y:S02]  /*217f0*/  LOP3.LUT R0, R2, R0, RZ, 0xfc, !PT ;  /* 0x0000000002007212 */ /* 0x000fe400078efcff */
[----:B------:R-:W-:Y:S01]  /*21800*/  LOP3.LUT R3, R3, 0x400, RZ, 0xc0, !PT ;  /* 0x0000040003037812 */ /* 0x000fe200078ec0ff */
[----:B------:R4:W-:Y:S01]  /*21810*/  LDGSTS.E.BYPASS.LTC128B.128 [R237+0xb000], desc[UR12][R4.64] ;  /* 0x0b00000004ed7fae */ /* 0x0009e2000b981a0c */
[----:B------:R-:W-:Y:S02]  /*21820*/  IADD3 R2, P0, PT, R4, R13, RZ ;  /* 0x0000000d04027210 */ /* 0x000fe40007f1e0ff */
[----:B------:R-:W-:Y:S02]  /*21830*/  LEA R168, R168, R3, 0x1 ;  /* 0x00000003a8a87211 */ /* 0x000fe400078e08ff */
[-C--:B------:R-:W-:Y:S02]  /*21840*/  IADD3.X R3, PT, PT, R5, R12.reuse, RZ, P0, !PT ;  /* 0x0000000c05037210 */ /* 0x080fe400007fe4ff */
[----:B------:R-:W-:Y:S02]  /*21850*/  LEA R208, R0, UR6, 0x1 ;  /* 0x0000000600d07c11 */ /* 0x000fe4000f8e08ff */
[-C--:B--2---:R-:W-:Y:S01]  /*21860*/  IADD3 R6, P2, PT, R2, R13.reuse, RZ ;  /* 0x0000000d02067210 */ /* 0x084fe20007f5e0ff */
[----:B------:R2:W-:Y:S01]  /*21870*/  LDGSTS.E.BYPASS.LTC128B.128 [R237+0xb800], desc[UR12][R2.64] ;  /* 0x0b80000002ed7fae */ /* 0x0005e2000b981a0c */
[----:B------:R-:W-:Y:S02]  /*21880*/  MOV R235, 0x20 ;  /* 0x0000002000eb7802 */ /* 0x000fe40000000f00 */
[-C--:B------:R-:W-:Y:S02]  /*21890*/  IADD3.X R7, PT, PT, R3, R12.reuse, RZ, P2, !PT ;  /* 0x0000000c03077210 */ /* 0x080fe400017fe4ff */
[-C--:B------:R-:W-:Y:S02]  /*218a0*/  IADD3 R10, P0, PT, R6, R13.reuse, RZ ;  /* 0x0000000d060a7210 */ /* 0x080fe40007f1e0ff */
[----:B------:R-:W-:Y:S01]  /*218b0*/  MOV R0, 0x40 ;  /* 0x0000004000007802 */ /* 0x000fe20000000f00 */
[----:B------:R-:W-:Y:S01]  /*218c0*/  LDGSTS.E.BYPASS.LTC128B.128 [R237+0xc000], desc[UR12][R6.64] ;  /* 0x0c00000006ed7fae */ /* 0x000fe2000b981a0c */
[-C--:B------:R-:W-:Y:S02]  /*218d0*/  IADD3.X R11, PT, PT, R7, R12.reuse, RZ, P0, !PT ;  /* 0x0000000c070b7210 */ /* 0x080fe400007fe4ff */
[-C--:B---3--:R-:W-:Y:S04]  /*218e0*/  IADD3 R8, P2, PT, R10, R13.reuse, RZ ;  /* 0x0000000d0a087210 */ /* 0x088fe80007f5e0ff */
[-C--:B------:R-:W-:Y:S01]  /*218f0*/  IADD3.X R9, PT, PT, R11, R12.reuse, RZ, P2, !PT ;  /* 0x0000000c0b097210 */ /* 0x080fe200017fe4ff */
[----:B------:R3:W-:Y:S01]  /*21900*/  LDGSTS.E.BYPASS.LTC128B.128 [R237+0xc800], desc[UR12][R10.64] ;  /* 0x0c8000000aed7fae */ /* 0x0007e2000b981a0c */
[-C--:B----4-:R-:W-:Y:S04]  /*21910*/  IADD3 R4, P0, PT, R8, R13.reuse, RZ ;  /* 0x0000000d08047210 */ /* 0x090fe80007f1e0ff */
[-C--:B------:R-:W-:Y:S03]  /*21920*/  IADD3.X R5, PT, PT, R9, R12.reuse, RZ, P0, !PT ;  /* 0x0000000c09057210 */ /* 0x080fe600007fe4ff */
[----:B------:R4:W-:Y:S01]  /*21930*/  LDGSTS.E.BYPASS.LTC128B.128 [R237+0xd000], desc[UR12][R8.64] ;  /* 0x0d00000008ed7fae */ /* 0x0009e2000b981a0c */
[-C--:B--2---:R-:W-:Y:S04]  /*21940*/  IADD3 R2, P2, PT, R4, R13.reuse, RZ ;  /* 0x0000000d04027210 */ /* 0x084fe80007f5e0ff */
[-C--:B------:R-:W-:Y:S03]  /*21950*/  IADD3.X R3, PT, PT, R5, R12.reuse, RZ, P2, !PT ;  /* 0x0000000c05037210 */ /* 0x080fe600017fe4ff */
[----:B------:R2:W-:Y:S08]  /*21960*/  LDGSTS.E.BYPASS.LTC128B.128 [R237+0xd800], desc[UR12][R4.64] ;  /* 0x0d80000004ed7fae */ /* 0x0005f0000b981a0c */
[----:B------:R5:W-:Y:S01]  /*21970*/  LDGSTS.E.BYPASS.LTC128B.128 [R237+0xe000], desc[UR12][R2.64] ;  /* 0x0e00000002ed7fae */ /* 0x000be2000b981a0c */
[-C--:B---3--:R-:W-:Y:S04]  /*21980*/  IADD3 R10, P0, PT, R2, R13.reuse, RZ ;  /* 0x0000000d020a7210 */ /* 0x088fe80007f1e0ff */
[-C--:B------:R-:W-:Y:S02]  /*21990*/  IADD3.X R11, PT, PT, R3, R12.reuse, RZ, P0, !PT ;  /* 0x0000000c030b7210 */ /* 0x080fe400007fe4ff */
[-C--:B------:R-:W-:Y:S03]  /*219a0*/  IADD3 R6, P2, PT, R10, R13.reuse, RZ ;  /* 0x0000000d0a067210 */ /* 0x080fe60007f5e0ff */
[----:B------:R-:W-:Y:S01]  /*219b0*/  LDGSTS.E.BYPASS.LTC128B.128 [R237+0xe800], desc[UR12][R10.64] ;  /* 0x0e8000000aed7fae */ /* 0x000fe2000b981a0c */
[-C--:B------:R-:W-:Y:S02]  /*219c0*/  IADD3.X R7, PT, PT, R11, R12.reuse, RZ, P2, !PT ;  /* 0x0000000c0b077210 */ /* 0x080fe400017fe4ff */
[-C--:B----4-:R-:W-:Y:S04]  /*219d0*/  IADD3 R8, P0, PT, R6, R13.reuse, RZ ;  /* 0x0000000d06087210 */ /* 0x090fe80007f1e0ff */
[-C--:B------:R-:W-:Y:S01]  /*219e0*/  IADD3.X R9, PT, PT, R7, R12.reuse, RZ, P0, !PT ;  /* 0x0000000c07097210 */ /* 0x080fe200007fe4ff */
[----:B------:R3:W-:Y:S01]  /*219f0*/  LDGSTS.E.BYPASS.LTC128B.128 [R237+0xf000], desc[UR12][R6.64] ;  /* 0x0f00000006ed7fae */ /* 0x0007e2000b981a0c */
[-C--:B--2---:R-:W-:Y:S04]  /*21a00*/  IADD3 R4, P2, PT, R8, R13.reuse, RZ ;  /* 0x0000000d08047210 */ /* 0x084fe80007f5e0ff */
[-C--:B------:R-:W-:Y:S02]  /*21a10*/  IADD3.X R5, PT, PT, R9, R12.reuse, RZ, P2, !PT ;  /* 0x0000000c09057210 */ /* 0x080fe400017fe4ff */
[-C--:B-----5:R-:W-:Y:S01]  /*21a20*/  IADD3 R2, P0, PT, R4, R13.reuse, RZ ;  /* 0x0000000d04027210 */ /* 0x0a0fe20007f1e0ff */
[----:B------:R2:W-:Y:S03]  /*21a30*/  LDGSTS.E.BYPASS.LTC128B.128 [R237+0xf800], desc[UR12][R8.64] ;  /* 0x0f80000008ed7fae */ /* 0x0005e6000b981a0c */
[-C--:B------:R-:W-:Y:S05]  /*21a40*/  IADD3.X R3, PT, PT, R5, R12.reuse, RZ, P0, !PT ;  /* 0x0000000c05037210 */ /* 0x080fea00007fe4ff */
[----:B------:R-:W-:Y:S08]  /*21a50*/  LDGSTS.E.BYPASS.LTC128B.128 [R237+0x10000], desc[UR12][R4.64] ;  /* 0x1000000004ed7fae */ /* 0x000ff0000b981a0c */
[----:B------:R4:W-:Y:S01]  /*21a60*/  LDGSTS.E.BYPASS.LTC128B.128 [R237+0x10800], desc[UR12][R2.64] ;  /* 0x1080000002ed7fae */ /* 0x0009e2000b981a0c */
[-C--:B---3--:R-:W-:Y:S04]  /*21a70*/  IADD3 R6, P2, PT, R2, R13.reuse, RZ ;  /* 0x0000000d02067210 */ /* 0x088fe80007f5e0ff */
[-C--:B------:R-:W-:Y:S02]  /*21a80*/  IADD3.X R7, PT, PT, R3, R12.reuse, RZ, P2, !PT ;  /* 0x0000000c03077210 */ /* 0x080fe400017fe4ff */
[----:B--2---:R-:W-:Y:S03]  /*21a90*/  IADD3 R8, P0, PT, R6, R13, RZ ;  /* 0x0000000d06087210 */ /* 0x004fe60007f1e0ff */
[----:B------:R-:W-:Y:S01]  /*21aa0*/  LDGSTS.E.BYPASS.LTC128B.128 [R237+0x11000], desc[UR12][R6.64] ;  /* 0x1100000006ed7fae */ /* 0x000fe2000b981a0c */
[----:B------:R-:W-:Y:S02]  /*21ab0*/  IADD3.X R9, PT, PT, R7, R12, RZ, P0, !PT ;  /* 0x0000000c07097210 */ /* 0x000fe400007fe4ff */
[----:B------:R-:W-:Y:S05]  /*21ac0*/  LOP3.LUT P0, RZ, R196, 0x2, RZ, 0xc0, !PT ;  /* 0x00000002c4ff7812 */ /* 0x000fea000780c0ff */
[----:B------:R2:W-:Y:S01]  /*21ad0*/  LDGSTS.E.BYPASS.LTC128B.128 [R237+0x11800], desc[UR12][R8.64] ;  /* 0x1180000008ed7fae */ /* 0x0005e2000b981a0c */
[----:B----4-:R-:W-:Y:S07]  /*21ae0*/  IADD3 R3, PT, PT, R168, UR6, RZ ;  /* 0x00000006a8037c10 */ /* 0x010fee000fffe0ff */
[----:B------:R-:W-:Y:S01]  /*21af0*/  LDSM.16.M88.4 R128, [R208] ;  /* 0x00000000d080783b */ /* 0x000fe20000000200 */
[----:B------:R-:W-:Y:S02]  /*21b00*/  SEL R2, R235, 0xffffffe0, !P0 ;  /* 0xffffffe0eb027807 */ /* 0x000fe40004000000 */
[----:B------:R-:W-:Y:S02]  /*21b10*/  LOP3.LUT P0, RZ, R196, 0x4, RZ, 0xc0, !PT ;  /* 0x00000004c4ff7812 */ /* 0x000fe4000780c0ff */
[-C--:B------:R-:W-:Y:S02]  /*21b20*/  IADD3 R172, PT, PT, R208, R2.reuse, RZ ;  /* 0x00000002d0ac7210 */ /* 0x080fe40007ffe0ff */
[C---:B------:R-:W-:Y:S01]  /*21b30*/  IADD3 R216, PT, PT, R3.reuse, R2, RZ ;  /* 0x0000000203d87210 */ /* 0x040fe20007ffe0ff */
[----:B-1----:R-:W-:Y:S01]  /*21b40*/  LDSM.16.M88.4 R16, [R168+UR6+0x2800] ;  /* 0x00280006a810783b */ /* 0x002fe20008000200 */
[----:B------:R-:W-:Y:S04]  /*21b50*/  SEL R0, R0, 0xffffffc0, !P0 ;  /* 0xffffffc000007807 */ /* 0x000fe80004000000 */
[-C--:B------:R-:W-:Y:S02]  /*21b60*/  IADD3 R228, PT, PT, R208, R0.reuse, RZ ;  /* 0x00000000d0e47210 */ /* 0x080fe40007ffe0ff */
[----:B------:R-:W-:Y:S01]  /*21b70*/  IADD3 R0, PT, PT, R3, R0, RZ ;  /* 0x0000000003007210 */ /* 0x000fe20007ffe0ff */
[----:B------:R-:W-:Y:S08]  /*21b80*/  LDSM.16.M88.4 R24, [R168+UR6+0x3000] ;  /* 0x00300006a818783b */ /* 0x000ff00008000200 */
        /* <DEDUP_REMOVED lines=179> */
[----:B------:R5:W1:Y:S10]  /*226c0*/  MUFU.TANH R168, R11 ;  /* 0x0000000b00a87308 */ /* 0x000a740000002400 */
[----:B------:R-:W1:Y:S10]  /*226d0*/  MUFU.TANH R170, R12 ;  /* 0x0000000c00aa7308 */ /* 0x000e740000002400 */
[----:B------:R-:W1:Y:S01]  /*226e0*/  MUFU.TANH R178, R13 ;  /* 0x0000000d00b27308 */ /* 0x000e620000002400 */
[----:B-----5:R-:W5:Y:S01]  /*226f0*/  LDSM.16.M88.4 R8, [R2+0x3800] ;  /* 0x003800000208783b */ /* 0x020f620000000200 */
[C---:B----4-:R-:W-:Y:S08]  /*22700*/  HMMA.16816.F32 R20, R224.reuse, R4, R20 ;  /* 0x00000004e014723c */ /* 0x050ff00000001814 */
[----:B------:R-:W4:Y:S01]  /*22710*/  MUFU.TANH R171, R14 ;  /* 0x0000000e00ab7308 */ /* 0x000f220000002400 */
[C---:B------:R-:W-:Y:S01]  /*22720*/  HMMA.16816.F32 R24, R224.reuse, R6, R24 ;  /* 0x00000006e018723c */ /* 0x040fe20000001818 */
[----:B------:R-:W2:Y:S08]  /*22730*/  LDSM.16.M88.4 R4, [R2+0x4000] ;  /* 0x004000000204783b */ /* 0x000eb00000000200 */
[----:B------:R-:W1:Y:S01]  /*22740*/  MUFU.TANH R181, R16 ;  /* 0x0000001000b57308 */ /* 0x000e620000002400 */
[----:B------:R-:W-:Y:S01]  /*22750*/  FMUL.FTZ R20, R20, UR5 ;  /* 0x0000000514147c20 */ /* 0x000fe20008410000 */
[----:B------:R-:W-:Y:S08]  /*22760*/  FMUL.FTZ R21, R21, UR5 ;  /* 0x0000000515157c20 */ /* 0x000ff00008410000 */
[----:B------:R-:W1:Y:S01]  /*22770*/  MUFU.TANH R179, R17 ;  /* 0x0000001100b37308 */ /* 0x000e620000002400 */
[----:B------:R-:W-:Y:S01]  /*22780*/  FMUL.FTZ R22, R22, UR5 ;  /* 0x0000000516167c20 */ /* 0x000fe20008410000 */
[----:B------:R-:W-:Y:S01]  /*22790*/  FMUL.FTZ R23, R23, UR5 ;  /* 0x0000000517177c20 */ /* 0x000fe20008410000 */
[----:B------:R-:W-:Y:S01]  /*227a0*/  FMUL.FTZ R24, R24, UR5 ;  /* 0x0000000518187c20 */ /* 0x000fe20008410000 */
[----:B------:R-:W-:Y:S06]  /*227b0*/  FMUL.FTZ R25, R25, UR5 ;  /* 0x0000000519197c20 */ /* 0x000fec0008410000 */
[----:B------:R-:W1:Y:S01]  /*227c0*/  MUFU.TANH R182, R18 ;  /* 0x0000001200b67308 */ /* 0x000e620000002400 */
[----:B------:R-:W-:Y:S01]  /*227d0*/  FMUL.FTZ R26, R26, UR5 ;  /* 0x000000051a1a7c20 */ /* 0x000fe20008410000 */
[----:B------:R-:W-:Y:S08]  /*227e0*/  FMUL.FTZ R27, R27, UR5 ;  /* 0x000000051b1b7c20 */ /* 0x000ff00008410000 */
        /* <DEDUP_REMOVED lines=171> */
[C---:B-----5:R-:W-:Y:S09]  /*232a0*/  HMMA.16816.F32 R124, R224.reuse, R8, R124 ;  /* 0x00000008e07c723c */ /* 0x060ff2000000187c */
[----:B------:R-:W1:Y:S01]  /*232b0*/  MUFU.TANH R220, R54 ;  /* 0x0000003600dc7308 */ /* 0x000e620000002400 */
[----:B------:R-:W-:Y:S01]  /*232c0*/  HMMA.16816.F32 R128, R224, R10, R128 ;  /* 0x0000000ae080723c */ /* 0x000fe20000001880 */
[----:B--2---:R-:W2:Y:S08]  /*232d0*/  LDL R118, [R1] ;  /* 0x0000000001767983 */ /* 0x004eb00000100800 */
        /* <DEDUP_REMOVED lines=71> */
[----:B------:R-:W1:Y:S10]  /*23750*/  MUFU.TANH R119, R119 ;  /* 0x0000007700777308 */ /* 0x000e740000002400 */
[----:B------:R-:W1:Y:S10]  /*23760*/  MUFU.TANH R120, R120 ;  /* 0x0000007800787308 */ /* 0x000e740000002400 */
        /* <DEDUP_REMOVED lines=81> */
[----:B---3--:R-:W3:Y:S02]  /*23c80*/  LDC.64 R2, c[0x0][0x3b8] ;  /* 0x0000ee00ff027b82 */ /* 0x008ee40000000a00 */
[-C--:B---3--:R-:W-:Y:S02]  /*23c90*/  IMAD R6, R4, R2.reuse, RZ ;  /* 0x0000000204067224 */ /* 0x088fe400078e02ff */
[C---:B------:R-:W-:Y:S04]  /*23ca0*/  IMAD.WIDE.U32 R4, R0.reuse, R2, RZ ;  /* 0x0000000200047225 */ /* 0x040fe800078e00ff */
[----:B------:R-:W-:Y:S05]  /*23cb0*/  IMAD R3, R0, R3, R6 ;  /* 0x0000000300037224 */ /* 0x000fea00078e0206 */
[----:B------:R-:W-:Y:S01]  /*23cc0*/  IADD3 R5, PT, PT, R5, R3, RZ ;  /* 0x0000000305057210 */ /* 0x000fe20007ffe0ff */
[----:B--2---:R-:W-:Y:S04]  /*23cd0*/  IMAD.IADD R7, R8, 0x1, -R7 ;  /* 0x0000000108077824 */ /* 0x004fe800078e0a07 */
[C---:B------:R-:W-:Y:S01]  /*23ce0*/  IMAD.WIDE.U32 R4, R7.reuse, UR8, R4 ;  /* 0x0000000807047c25 */ /* 0x040fe2000f8e0004 */
[----:B------:R-:W-:Y:S02]  /*23cf0*/  SHF.R.S32.HI R0, RZ, 0x1f, R7 ;  /* 0x0000001fff007819 */ /* 0x000fe40000011407 */
[----:B-1----:R-:W-:Y:S03]  /*23d00*/  LEA R12, P2, R4, R12, 0x1 ;  /* 0x0000000c040c7211 */ /* 0x002fe600078408ff */
[----:B------:R-:W-:Y:S02]  /*23d10*/  IMAD R0, R0, UR8, RZ ;  /* 0x0000000800007c24 */ /* 0x000fe4000f8e02ff */
[----:B------:R2:W-:Y:S02]  /*23d20*/  STL [R1+0x20], R12 ;  /* 0x0000200c01007387 */ /* 0x0005e40000100800 */
[----:B------:R-:W-:Y:S04]  /*23d30*/  IMAD R0, R7, UR9, R0 ;  /* 0x0000000907007c24 */ /* 0x000fe8000f8e0200 */
[----:B------:R-:W-:Y:S05]  /*23d40*/  IMAD.IADD R0, R5, 0x1, R0 ;  /* 0x0000000105007824 */ /* 0x000fea00078e0200 */
[----:B------:R-:W-:Y:S05]  /*23d50*/  LEA.HI.X R13, R4, R13, R0, 0x1, P2 ;  /* 0x0000000d040d7211 */ /* 0x000fea00010f0c00 */
[----:B------:R2:W-:Y:S02]  /*23d60*/  STL [R1+0x1c], R13 ;  /* 0x00001c0d01007387 */ /* 0x0005e40000100800 */
.L_x_2553:
        /* <DEDUP_REMOVED lines=55> */
.L_x_2552:
        /* <DEDUP_REMOVED lines=72> */
[----:B------:R-:W-:Y:S02]  /*24560*/  SEL R24, R235, 0xffffffe0, !P1 ;  /* 0xffffffe0eb187807 */ /* 0x000fe40004800000 */
[----:B------:R-:W-:Y:S03]  /*24570*/  IADD3 R241, PT, PT, R241, -0x100, RZ ;  /* 0xffffff00f1f17810 */ /* 0x000fe60007ffe0ff */
        /* <DEDUP_REMOVED lines=76> */
[----:B------:R-:W-:Y:S01]  /*24a40*/  MUFU.EX2 R40, R40 ;  /* 0x0000002800287308 */ /* 0x000fe20000000800 */
[C---:B--2---:R-:W-:Y:S01]  /*24a50*/  FMUL.FTZ R5, R2.reuse, R137 ;  /* 0x0000008902057220 */ /* 0x044fe20000410000 */
[C---:B---3--:R-:W-:Y:S01]  /*24a60*/  FMUL.FTZ R4, R2.reuse, R136 ;  /* 0x0000008802047220 */ /* 0x048fe20000410000 */
[----:B----4-:R-:W-:Y:S01]  /*24a70*/  F2FP.F16.F32.PACK_AB R47, R125, R116 ;  /* 0x000000747d2f723e */ /* 0x010fe200000000ff */
[--C-:B-----5:R-:W-:Y:S01]  /*24a80*/  FFMA.FTZ R65, R193, UR4, -R43.reuse ;  /* 0x00000004c1417c23 */ /* 0x120fe2000801082b */
[----:B------:R-:W-:Y:S05]  /*24a90*/  MOV R193, R125 ;  /* 0x0000007d00c17202 */ /* 0x000fea0000000f00 */
[C---:B------:R-:W-:Y:S01]  /*24aa0*/  HMMA.16816.F32 R4, R44.reuse, R12, R4 ;  /* 0x0000000c2c04723c */ /* 0x040fe20000001804 */
[----:B------:R-:W-:Y:S04]  /*24ab0*/  MUFU.EX2 R173, R65 ;  /* 0x0000004100ad7308 */ /* 0x000fe80000000800 */
        /* <DEDUP_REMOVED lines=19> */
[----:B------:R4:W-:Y:S10]  /*24bf0*/  MUFU.EX2 R235, R30 ;  /* 0x0000001e00eb7308 */ /* 0x0009f40000000800 */
[----:B------:R5:W-:Y:S01]  /*24c00*/  MUFU.EX2 R181, R64 ;  /* 0x0000004000b57308 */ /* 0x000be20000000800 */
[--C-:B-1----:R-:W-:Y:S01]  /*24c10*/  FFMA.FTZ R28, R180, UR4, -R68.reuse ;  /* 0x00000004b41c7c23 */ /* 0x102fe20008010844 */
[----:B--2---:R-:W-:Y:S08]  /*24c20*/  MOV R199, R111 ;  /* 0x0000006f00c77202 */ /* 0x004ff00000000f00 */
[----:B------:R1:W2:Y:S01]  /*24c30*/  MUFU.EX2 R113, R28 ;  /* 0x0000001c00717308 */ /* 0x0002a20000000800 */
[----:B---3--:R-:W-:Y:S01]  /*24c40*/  FMUL.FTZ R29, R2, R161 ;  /* 0x000000a1021d7220 */ /* 0x008fe20000410000 */
[----:B----4-:R-:W-:Y:S01]  /*24c50*/  FMUL.FTZ R30, R0, R162 ;  /* 0x000000a2001e7220 */ /* 0x010fe20000410000 */
[--C-:B-----5:R-:W-:Y:S07]  /*24c60*/  FFMA.FTZ R64, R194, UR4, -R43.reuse ;  /* 0x00000004c2407c23 */ /* 0x120fee000801082b */
[----:B------:R3:W-:Y:S01]  /*24c70*/  MUFU.EX2 R176, R64 ;  /* 0x0000004000b07308 */ /* 0x0007e20000000800 */
[----:B-1----:R-:W-:Y:S01]  /*24c80*/  FMUL.FTZ R28, R2, R160 ;  /* 0x000000a0021c7220 */ /* 0x002fe20000410000 */
[----:B--2---:R-:W-:Y:S06]  /*24c90*/  MOV R194, R113 ;  /* 0x0000007100c27202 */ /* 0x004fec0000000f00 */
[C---:B------:R-:W-:Y:S03]  /*24ca0*/  HMMA.16816.F32 R28, R44.reuse, R48, R28 ;  /* 0x000000302c1c723c */ /* 0x040fe6000000181c */
[--C-:B---3--:R-:W-:Y:S01]  /*24cb0*/  FFMA.FTZ R64, R198, UR4, -R68.reuse ;  /* 0x00000004c6407c23 */ /* 0x108fe20008010844 */
[-C--:B------:R-:W-:Y:S04]  /*24cc0*/  MOV R198, R108.reuse ;  /* 0x0000006c00c67202 */ /* 0x080fe80000000f00 */
[----:B------:R-:W-:Y:S01]  /*24cd0*/  HMMA.16816.F32 R32, R44, R50, R32 ;  /* 0x000000322c20723c */ /* 0x000fe20000001820 */
[----:B------:R-:W1:Y:S01]  /*24ce0*/  LDSM.16.MT88.4 R48, [R42+0x800] ;  /* 0x000800002a30783b */ /* 0x000e620000004200 */
[----:B------:R-:W-:Y:S01]  /*24cf0*/  MUFU.EX2 R174, R64 ;  /* 0x0000004000ae7308 */ /* 0x000fe20000000800 */
        /* <DEDUP_REMOVED lines=25> */
[----:B------:R-:W-:Y:S02]  /*24e90*/  MOV R190, R119 ;  /* 0x0000007700be7202 */ /* 0x000fe40000000f00 */
[----:B------:R-:W-:Y:S07]  /*24ea0*/  ISETP.NE.AND P2, PT, R188, RZ, PT ;  /* 0x000000ffbc00720c */ /* 0x000fee0003f45270 */
        /* <DEDUP_REMOVED lines=16> */
[----:B------:R-:W-:Y:S01]  /*24fb0*/  LDSM.16.MT88.4 R64, [R41+0x1800] ;  /* 0x001800002940783b */ /* 0x000fe20000004200 */
        /* <DEDUP_REMOVED lines=28> */
[----:B--2---:R-:W-:Y:S01]  /*25180*/  F2FP.F16.F32.PACK_AB R47, R178, R171 ;  /* 0x000000abb22f723e */ /* 0x004fe200000000ff */
[--C-:B------:R-:W-:Y:S08]  /*25190*/  FFMA.FTZ R61, R206, UR4, -R68.reuse ;  /* 0x00000004ce3d7c23 */ /* 0x100ff00008010844 */
        /* <DEDUP_REMOVED lines=23> */
[C---:B------:R-:W-:Y:S02]  /*25310*/  HMMA.16816.F32 R24, R44.reuse, R66, R24 ;  /* 0x000000422c18723c */ /* 0x040fe40000001818 */
[----:B------:R-:W5:Y:S07]  /*25320*/  LDL.LU R200, [R1+0x30] ;  /* 0x0000300001c87983 */ /* 0x000f6e0000300800 */
[----:B------:R4:W1:Y:S01]  /*25330*/  MUFU.EX2 R165, R56 ;  /* 0x0000003800a57308 */ /* 0x0008620000000800 */
[----:B------:R-:W-:Y:S01]  /*25340*/  MOV R207, R109 ;  /* 0x0000006d00cf7202 */ /* 0x000fe20000000f00 */
[----:B------:R-:W-:Y:S08]  /*25350*/  STL [R1], R188 ;  /* 0x000000bc01007387 */ /* 0x000ff00000100800 */
[----:B------:R1:W-:Y:S01]  /*25360*/  MUFU.EX2 R155, R65 ;  /* 0x00000041009b7308 */ /* 0x0003e20000000800 */
[C---:B------:R-:W-:Y:S03]  /*25370*/  HMMA.16816.F32 R28, R44.reuse, R48, R28 ;  /* 0x000000302c1c723c */ /* 0x040fe6000000181c */
        /* <DEDUP_REMOVED lines=93> */
[--C-:B--2---:R-:W-:Y:S01]  /*25950*/  FFMA.FTZ R61, R236, UR4, -R68.reuse ;  /* 0x00000004ec3d7c23 */ /* 0x104fe20008010844 */
[----:B------:R-:W-:Y:S08]  /*25960*/  HMMA.16816.F32 R32, R44, R50, R32 ;  /* 0x000000322c20723c */ /* 0x000ff00000001820 */
[----:B------:R-:W1:Y:S01]  /*25970*/  MUFU.EX2 R144, R61 ;  /* 0x0000003d00907308 */ /* 0x000e620000000800 */
[----:B------:R-:W2:Y:S01]  /*25980*/  LDSM.16.MT88.4 R48, [R42+0x3800] ;  /* 0x003800002a30783b */ /* 0x000ea20000004200 */
[----:B------:R-:W-:Y:S01]  /*25990*/  F2FP.F16.F32.PACK_AB R44, R143, R141 ;  /* 0x0000008d8f2c723e */ /* 0x000fe200000000ff */
        /* <DEDUP_REMOVED lines=13> */
[C---:B----4-:R-:W-:Y:S03]  /*25a70*/  HMMA.16816.F32 R12, R44.reuse, R56, R12 ;  /* 0x000000382c0c723c */ /* 0x050fe6000000180c */
[----:B------:R-:W-:Y:S01]  /*25a80*/  FFMA.FTZ R56, R69, UR4, -R43 ;  /* 0x0000000445387c23 */ /* 0x000fe2000801082b */
[----:B------:R-:W-:Y:S01]  /*25a90*/  FFMA.FTZ R57, R70, UR4, -R68 ;  /* 0x0000000446397c23 */ /* 0x000fe20008010844 */
[----:B-1----:R-:W1:Y:S01]  /*25aa0*/  LDSM.16.MT88.4 R52, [R134+0xe000] ;  /* 0x00e000008634783b */ /* 0x002e620000004200 */
[----:B------:R-:W-:Y:S03]  /*25ab0*/  FFMA.FTZ R0, R0, R204, R207 ;  /* 0x000000cc00007223 */ /* 0x000fe600000100cf */
[----:B------:R4:W2:Y:S01]  /*25ac0*/  MUFU.EX2 R133, R56 ;  /* 0x0000003800857308 */ /* 0x0008a20000000800 */
[C---:B------:R-:W-:Y:S09]  /*25ad0*/  HMMA.16816.F32 R16, R44.reuse, R58, R16 ;  /* 0x0000003a2c10723c */ /* 0x040ff20000001810 */
[----:B------:R-:W-:Y:S01]  /*25ae0*/  MUFU.EX2 R127, R57 ;  /* 0x00000039007f7308 */ /* 0x000fe20000000800 */
[----:B-----5:R-:W-:Y:S01]  /*25af0*/  FFMA.FTZ R2, R2, R200, R203 ;  /* 0x000000c802027223 */ /* 0x020fe200000100cb */
[----:B---3--:R-:W-:Y:S01]  /*25b00*/  LDSM.16.MT88.4 R60, [R41+0x4000] ;  /* 0x00400000293c783b */ /* 0x008fe20000004200 */
[----:B------:R-:W-:Y:S01]  /*25b10*/  FADD.FTZ R0, R202, R0 ;  /* 0x00000000ca007221 */ /* 0x000fe20000010000 */
[C---:B------:R-:W-:Y:S03]  /*25b20*/  HMMA.16816.F32 R20, R44.reuse, R64, R20 ;  /* 0x000000402c14723c */ /* 0x040fe60000001814 */
[--C-:B------:R-:W-:Y:S01]  /*25b30*/  FFMA.FTZ R64, R77, UR4, -R43.reuse ;  /* 0x000000044d407c23 */ /* 0x100fe2000801082b */
[--C-:B------:R-:W-:Y:S01]  /*25b40*/  FFMA.FTZ R65, R78, UR4, -R68.reuse ;  /* 0x000000044e417c23 */ /* 0x100fe20008010844 */
[--C-:B----4-:R-:W-:Y:S02]  /*25b50*/  FFMA.FTZ R56, R71, UR4, -R68.reuse ;  /* 0x0000000447387c23 */ /* 0x110fe40008010844 */
[----:B------:R3:W-:Y:S01]  /*25b60*/  MUFU.EX2 R126, R64 ;  /* 0x00000040007e7308 */ /* 0x0007e20000000800 */
[C---:B------:R-:W-:Y:S09]  /*25b70*/  HMMA.16816.F32 R24, R44.reuse, R66, R24 ;  /* 0x000000422c18723c */ /* 0x040ff20000001818 */
[----:B------:R4:W5:Y:S10]  /*25b80*/  MUFU.EX2 R138, R56 ;  /* 0x00000038008a7308 */ /* 0x0009740000000800 */
[----:B------:R1:W-:Y:S01]  /*25b90*/  MUFU.EX2 R117, R65 ;  /* 0x0000004100757308 */ /* 0x0003e20000000800 */
[C---:B--2---:R-:W-:Y:S03]  /*25ba0*/  HMMA.16816.F32 R28, R44.reuse, R48, R28 ;  /* 0x000000302c1c723c */ /* 0x044fe6000000181c */
[--C-:B---3--:R-:W-:Y:S05]  /*25bb0*/  FFMA.FTZ R64, R79, UR4, -R68.reuse ;  /* 0x000000044f407c23 */ /* 0x108fea0008010844 */
[----:B------:R-:W-:Y:S01]  /*25bc0*/  HMMA.16816.F32 R32, R44, R50, R32 ;  /* 0x000000322c20723c */ /* 0x000fe20000001820 */
[----:B----4-:R-:W2:Y:S01]  /*25bd0*/  LDSM.16.MT88.4 R56, [R135+0xe000] ;  /* 0x00e000008738783b */ /* 0x010ea20000004200 */
[----:B------:R-:W-:Y:S01]  /*25be0*/  MUFU.EX2 R124, R64 ;  /* 0x00000040007c7308 */ /* 0x000fe20000000800 */
[----:B------:R-:W-:Y:S02]  /*25bf0*/  F2FP.F16.F32.PACK_AB R44, R133, R136 ;  /* 0x00000088852c723e */ /* 0x000fe400000000ff */
[----:B-----5:R-:W-:Y:S01]  /*25c00*/  F2FP.F16.F32.PACK_AB R45, R138, R127 ;  /* 0x0000007f8a2d723e */ /* 0x020fe200000000ff */
[--C-:B-1----:R-:W-:Y:S01]  /*25c10*/  FFMA.FTZ R65, R80, UR4, -R43.reuse ;  /* 0x0000000450417c23 */ /* 0x102fe2000801082b */
        /* <DEDUP_REMOVED lines=354> */
.L_x_2550:
[----:B------:R-:W1:Y:S01]  /*27240*/  LDL.LU R5, [R1+0x30] ;  /* 0x0000300001057983 */ /* 0x000e620000300800 */
[----:B------:R-:W4:Y:S03]  /*27250*/  LDC.U8 R22, c[0x0][0x548] ;  /* 0x00015200ff167b82 */ /* 0x000f260000000000 */
[----:B------:R-:W5:Y:S04]  /*27260*/  LDL.LU R4, [R1+0x2c] ;  /* 0x00002c0001047983 */ /* 0x000f680000300800 */
[----:B------:R-:W2:Y:S04]  /*27270*/  LDL.LU R31, [R1+0x38] ;  /* 0x00003800011f7983 */ /* 0x000ea80000300800 */
[----:B------:R-:W4:Y:S01]  /*27280*/  LDL R30, [R1+0x3c] ;  /* 0x00003c00011e7983 */ /* 0x000f220000100800 */
[----:B------:R-:W5:Y:S01]  /*27290*/  S2R R29, SR_TID.X ;  /* 0x00000000001d7919 */ /* 0x000f620000002100 */
[----:B------:R-:W-:-:S02]  /*272a0*/  LOP3.LUT R233, R233, 0x30, RZ, 0xc0, !PT ;  /* 0x00000030e9e97812 */ /* 0x000fc400078ec0ff */
[----:B------:R-:W-:Y:S02]  /*272b0*/  MOV R19, 0x10 ;  /* 0x0000001000137802 */ /* 0x000fe40000000f00 */
[----:B------:R-:W-:Y:S02]  /*272c0*/  MOV R8, 0x20 ;  /* 0x0000002000087802 */ /* 0x000fe40000000f00 */
[----:B------:R-:W-:Y:S01]  /*272d0*/  SEL R19, R19, 0xfffffff0, !P0 ;  /* 0xfffffff013137807 */ /* 0x000fe20004000000 */
[----:B------:R-:W4:Y:S01]  /*272e0*/  S2R R27, SR_CTAID.Y ;  /* 0x00000000001b7919 */ /* 0x000f220000002600 */
[----:B------:R-:W3:Y:S01]  /*272f0*/  S2UR UR8, SR_CTAID.X ;  /* 0x00000000000879c3 */ /* 0x000ee20000002500 */
[----:B------:R-:W4:Y:S01]  /*27300*/  S2R R28, SR_CTAID.Z ;  /* 0x00000000001c7919 */ /* 0x000f220000002700 */
[----:B------:R-:W-:Y:S01]  /*27310*/  BSSY.RECONVERGENT B0, `(.L_x_2555) ;  /* 0x0000091000007945 */ /* 0x000fe20003800200 */
[----:B---3--:R-:W-:Y:S01]  /*27320*/  USHF.L.U32 UR8, UR8, 0x6, URZ ;  /* 0x0000000608087899 */ /* 0x008fe200080006ff */
[----:B-1----:R-:W1:Y:S04]  /*27330*/  SHFL.BFLY PT, R2, R5, 0x2, 0x1f ;  /* 0x0c401f0005027f89 */ /* 0x002e6800000e0000 */
[----:B-----5:R-:W3:Y:S01]  /*27340*/  SHFL.BFLY PT, R0, R4, 0x2, 0x1f ;  /* 0x0c401f0004007f89 */ /* 0x020ee200000e0000 */
[----:B-1----:R-:W-:Y:S01]  /*27350*/  FADD.FTZ R2, R2, R5 ;  /* 0x0000000502027221 */ /* 0x002fe20000010000 */
[----:B---3--:R-:W-:-:S04]  /*27360*/  FADD.FTZ R0, R0, R4 ;  /* 0x0000000400007221 */ /* 0x008fc80000010000 */
[----:B------:R-:W1:Y:S04]  /*27370*/  SHFL.BFLY PT, R5, R2, 0x1, 0x1f ;  /* 0x0c201f0002057f89 */ /* 0x000e6800000e0000 */
[----:B------:R-:W3:Y:S01]  /*27380*/  SHFL.BFLY PT, R4, R0, 0x1, 0x1f ;  /* 0x0c201f0000047f89 */ /* 0x000ee200000e0000 */
[----:B-1----:R-:W-:Y:S01]  /*27390*/  FADD.FTZ R21, R2, R5 ;  /* 0x0000000502157221 */ /* 0x002fe20000010000 */
[----:B---3--:R-:W-:-:S03]  /*273a0*/  FADD.FTZ R26, R0, R4 ;  /* 0x00000004001a7221 */ /* 0x008fc60000010000 */
[----:B------:R-:W1:Y:S01]  /*273b0*/  MUFU.RCP R2, R21 ;  /* 0x0000001500027308 */ /* 0x000e620000001000 */
[----:B------:R-:W-:-:S07]  /*273c0*/  SHF.L.U32 R5, R29, 0x4, RZ ;  /* 0x000000041d057819 */ /* 0x000fce00000006ff */
[----:B------:R-:W3:Y:S01]  /*273d0*/  MUFU.RCP R4, R26 ;  /* 0x0000001a00047308 */ /* 0x000ee20000001000 */
[----:B------:R-:W-:Y:S02]  /*273e0*/  SHF.L.U32 R0, R29, 0x1, RZ ;  /* 0x000000011d007819 */ /* 0x000fe400000006ff */
[----:B------:R-:W-:Y:S02]  /*273f0*/  LOP3.LUT R5, R5, 0x1c0, RZ, 0xc0, !PT ;  /* 0x000001c005057812 */ /* 0x000fe400078ec0ff */
[--C-:B------:R-:W-:Y:S02]  /*27400*/  LOP3.LUT R234, R234, 0x6, R0.reuse, 0xf8, !PT ;  /* 0x00000006eaea7812 */ /* 0x100fe400078ef800 */
[----:B------:R-:W-:Y:S02]  /*27410*/  FSETP.NE.FTZ.AND P5, PT, R21, RZ, PT ;  /* 0x000000ff1500720b */ /* 0x000fe40003fb5000 */
[----:B------:R-:W-:Y:S02]  /*27420*/  LOP3.LUT R0, R5, 0x38, R0, 0xf8, !PT ;  /* 0x0000003805007812 */ /* 0x000fe400078ef800 */
[----:B------:R-:W-:-:S02]  /*27430*/  FSETP.NE.FTZ.AND P2, PT, R26, RZ, PT ;  /* 0x000000ff1a00720b */ /* 0x000fc40003f55000 */
[----:B-1----:R-:W-:Y:S02]  /*27440*/  FSEL R2, R2, 1, P5 ;  /* 0x3f80000002027808 */ /* 0x002fe40002800000 */
[----:B--2---:R-:W-:Y:S02]  /*27450*/  ISETP.NE.AND P1, PT, R31, -0x1, PT ;  /* 0xffffffff1f00780c */ /* 0x004fe40003f25270 */
[----:B------:R-:W-:Y:S02]  /*27460*/  LOP3.LUT R234, R234, R0, RZ, 0xfc, !PT ;  /* 0x00000000eaea7212 */ /* 0x000fe400078efcff */
[----:B---3--:R-:W-:Y:S02]  /*27470*/  FSEL R0, R4, 1, P2 ;  /* 0x3f80000004007808 */ /* 0x008fe40001000000 */
[----:B------:R-:W-:Y:S01]  /*27480*/  SHF.R.U32.HI R5, RZ, 0x2, R29 ;  /* 0x00000002ff057819 */ /* 0x000fe2000001161d */
[C---:B------:R-:W-:Y:S01]  /*27490*/  FMUL.FTZ R136, R2.reuse, R136 ;  /* 0x0000008802887220 */ /* 0x040fe20000410000 */
[----:B------:R-:W-:Y:S01]  /*274a0*/  R2P PR, R29, 0x18 ;  /* 0x000000181d007804 */ /* 0x000fe20000000000 */
[----:B------:R-:W-:Y:S01]  /*274b0*/  FMUL.FTZ R137, R2, R137 ;  /* 0x0000008902897220 */ /* 0x000fe20000410000 */
[----:B------:R-:W-:Y:S01]  /*274c0*/  LOP3.LUT R233, R233, 0x7, R5, 0xf8, !PT ;  /* 0x00000007e9e97812 */ /* 0x000fe200078ef805 */
        /* <DEDUP_REMOVED lines=30> */
[----:B------:R-:W-:Y:S01]  /*276b0*/  LEA R2, R234, UR6, 0x1 ;  /* 0x00000006ea027c11 */ /* 0x000fe2000f8e08ff */
[----:B------:R-:W1:Y:S01]  /*276c0*/  @!P1 LDC.64 R24, c[0x0][0x400] ;  /* 0x00010000ff189b82 */ /* 0x000e620000000a00 */
[----:B------:R-:W-:-:S02]  /*276d0*/  SEL R8, R8, 0xffffffe0, !P3 ;  /* 0xffffffe008087807 */ /* 0x000fc40005800000 */
[----:B------:R-:W-:Y:S02]  /*276e0*/  F2FP.F16.F32.PACK_AB R0, R137, R136 ;  /* 0x000000888900723e */ /* 0x000fe400000000ff */
[----:B------:R-:W-:Y:S01]  /*276f0*/  F2FP.F16.F32.PACK_AB R7, R7, R138 ;  /* 0x0000008a0707723e */ /* 0x000fe200000000ff */
[----:B------:R-:W-:Y:S01]  /*27700*/  IMAD.IADD R4, R8, 0x1, R2 ;  /* 0x0000000108047824 */ /* 0x000fe200078e0202 */
[----:B------:R-:W-:Y:S02]  /*27710*/  F2FP.F16.F32.PACK_AB R5, R5, R140 ;  /* 0x0000008c0505723e */ /* 0x000fe400000000ff */
[----:B------:R-:W-:Y:S01]  /*27720*/  IADD3 R6, PT, PT, R19, R2, RZ ;  /* 0x0000000213067210 */ /* 0x000fe20007ffe0ff */
[----:B------:R2:W-:Y:S01]  /*27730*/  STS [R2], R0 ;  /* 0x0000000002007388 */ /* 0x0005e20000000800 */
[----:B----4-:R-:W-:Y:S02]  /*27740*/  ISETP.NE.AND P3, PT, R22, RZ, PT ;  /* 0x000000ff1600720c */ /* 0x010fe40003f65270 */
[----:B------:R-:W-:Y:S01]  /*27750*/  F2FP.F16.F32.PACK_AB R12, R12, R142 ;  /* 0x0000008e0c0c723e */ /* 0x000fe200000000ff */
[----:B------:R3:W-:Y:S01]  /*27760*/  STS [R2+0x400], R7 ;  /* 0x0004000702007388 */ /* 0x0007e20000000800 */
[----:B------:R-:W-:Y:S01]  /*27770*/  F2FP.F16.F32.PACK_AB R11, R11, R144 ;  /* 0x000000900b0b723e */ /* 0x000fe200000000ff */
[----:B------:R-:W4:Y:S01]  /*27780*/  @P1 LDC.64 R22, c[0x0][0x408] ;  /* 0x00010200ff161b82 */ /* 0x000f220000000a00 */
[----:B------:R-:W-:Y:S01]  /*27790*/  F2FP.F16.F32.PACK_AB R10, R10, R146 ;  /* 0x000000920a0a723e */ /* 0x000fe200000000ff */
[----:B------:R5:W-:Y:S01]  /*277a0*/  STS [R6], R5 ;  /* 0x0000000506007388 */ /* 0x000be20000000800 */
[----:B------:R-:W-:-:S02]  /*277b0*/  F2FP.F16.F32.PACK_AB R9, R9, R148 ;  /* 0x000000940909723e */ /* 0x000fc400000000ff */
[----:B------:R-:W-:Y:S02]  /*277c0*/  F2FP.F16.F32.PACK_AB R14, R14, R150 ;  /* 0x000000960e0e723e */ /* 0x000fe400000000ff */
[----:B------:R-:W-:Y:S02]  /*277d0*/  F2FP.F16.F32.PACK_AB R13, R13, R152 ;  /* 0x000000980d0d723e */ /* 0x000fe400000000ff */
[----:B------:R-:W-:Y:S01]  /*277e0*/  F2FP.F16.F32.PACK_AB R17, R17, R154 ;  /* 0x0000009a1111723e */ /* 0x000fe200000000ff */
[----:B------:R1:W-:Y:S01]  /*277f0*/  STS [R6+0x400], R12 ;  /* 0x0004000c06007388 */ /* 0x0003e20000000800 */
[----:B------:R-:W-:Y:S02]  /*27800*/  F2FP.F16.F32.PACK_AB R16, R16, R156 ;  /* 0x0000009c1010723e */ /* 0x000fe400000000ff */
[----:B------:R-:W-:Y:S02]  /*27810*/  F2FP.F16.F32.PACK_AB R15, R15, R158 ;  /* 0x0000009e0f0f723e */ /* 0x000fe400000000ff */
[----:B--2---:R-:W-:-:S02]  /*27820*/  IADD3 R0, PT, PT, R2, 0x40, RZ ;  /* 0x0000004002007810 */ /* 0x004fc40007ffe0ff */
[----:B------:R-:W-:Y:S01]  /*27830*/  @P4 IADD3 R0, PT, PT, R2, -0x40, RZ ;  /* 0xffffffc002004810 */ /* 0x000fe20007ffe0ff */
[----:B------:R-:W-:Y:S03]  /*27840*/  STS [R4], R11 ;  /* 0x0000000b04007388 */ /* 0x000fe60000000800 */
[C---:B---3--:R-:W-:Y:S02]  /*27850*/  IADD3 R2, PT, PT, R19.reuse, R0, RZ ;  /* 0x0000000013027210 */ /* 0x048fe40007ffe0ff */
[C---:B-----5:R-:W-:Y:S01]  /*27860*/  IADD3 R5, PT, PT, R19.reuse, R4, RZ ;  /* 0x0000000413057210 */ /* 0x060fe20007ffe0ff */
[----:B------:R-:W-:Y:S04]  /*27870*/  STS [R4+0x400], R10 ;  /* 0x0004000a04007388 */ /* 0x000fe80000000800 */
[----:B------:R-:W-:Y:S01]  /*27880*/  STS [R5], R9 ;  /* 0x0000000905007388 */ /* 0x000fe20000000800 */
[----:B------:R-:W-:Y:S01]  /*27890*/  F2FP.F16.F32.PACK_AB R18, R18, R160 ;  /* 0x000000a01212723e */ /* 0x000fe200000000ff */
[----:B-1----:R-:W1:Y:S02]  /*278a0*/  @P2 LDC R12, c[0x0][0x458] ;  /* 0x00011600ff0c2b82 */ /* 0x002e640000000800 */
[----:B------:R2:W-:Y:S04]  /*278b0*/  STS [R5+0x400], R14 ;  /* 0x0004000e05007388 */ /* 0x0005e80000000800 */
[----:B------:R3:W-:Y:S04]  /*278c0*/  STS [R0], R13 ;  /* 0x0000000d00007388 */ /* 0x0007e80000000800 */
[----:B------:R-:W-:Y:S04]  /*278d0*/  STS [R0+0x400], R17 ;  /* 0x0004001100007388 */ /* 0x000fe80000000800 */
[----:B------:R-:W-:Y:S04]  /*278e0*/  STS [R2], R16 ;  /* 0x0000001002007388 */ /* 0x000fe80000000800 */
[----:B------:R5:W-:Y:S01]  /*278f0*/  STS [R2+0x400], R15 ;  /* 0x0004000f02007388 */ /* 0x000be20000000800 */
[----:B------:R-:W-:Y:S01]  /*27900*/  IMAD.IADD R6, R8, 0x1, R0 ;  /* 0x0000000108067824 */ /* 0x000fe200078e0200 */
[----:B------:R-:W1:Y:S04]  /*27910*/  @P5 MUFU.LG2 R7, R21 ;  /* 0x0000001500075308 */ /* 0x000e680000000c00 */
[----:B------:R4:W-:Y:S01]  /*27920*/  STS [R6], R18 ;  /* 0x0000001206007388 */ /* 0x0009e20000000800 */
[----:B--2---:R-:W2:Y:S03]  /*27930*/  @P3 LDC R14, c[0x0][0x454] ;  /* 0x00011500ff0e3b82 */ /* 0x004ea60000000800 */
[----:B------:R-:W2:Y:S05]  /*27940*/  @P2 MUFU.LG2 R9, R26 ;  /* 0x0000001a00092308 */ /* 0x000eaa0000000c00 */
[----:B---3--:R-:W3:Y:S08]  /*27950*/  @P5 LDC R13, c[0x0][0x458] ;  /* 0x00011600ff0d5b82 */ /* 0x008ef00000000800 */
[----:B-----5:R-:W5:Y:S01]  /*27960*/  @!P3 LDC R2, c[0x0][0x3e0] ;  /* 0x0000f800ff02bb82 */ /* 0x020f620000000800 */
[----:B------:R-:W-:-:S07]  /*27970*/  IADD3 R0, PT, PT, R19, R6, RZ ;  /* 0x0000000613007210 */ /* 0x000fce0007ffe0ff */
[----:B------:R-:W2:Y:S01]  /*27980*/  LDC R15, c[0x0][0x434] ;  /* 0x00010d00ff0f7b82 */ /* 0x000ea20000000800 */
[----:B------:R-:W-:Y:S02]  /*27990*/  ISETP.NE.OR P4, PT, R31, -0x1, !P3 ;  /* 0xffffffff1f00780c */ /* 0x000fe40005f85670 */
[----:B------:R-:W-:-:S05]  /*279a0*/  LOP3.LUT P6, RZ, R29, 0x3, RZ, 0xc0, !PT ;  /* 0x000000031dff7812 */ /* 0x000fca00078cc0ff */
[----:B----4-:R-:W4:Y:S01]  /*279b0*/  LDC.64 R18, c[0x0][0x408] ;  /* 0x00010200ff127b82 */ /* 0x010f220000000a00 */
[----:B------:R-:W-:Y:S01]  /*279c0*/  F2FP.F16.F32.PACK_AB R163, R163, R162 ;  /* 0x000000a2a3a3723e */ /* 0x000fe200000000ff */
[----:B------:R-:W-:Y:S01]  /*279d0*/  @!P1 IMAD.WIDE.U32 R4, R27, R24, RZ ;  /* 0x000000181b049225 */ /* 0x000fe200078e00ff */
[----:B------:R-:W-:Y:S02]  /*279e0*/  F2FP.F16.F32.PACK_AB R20, R20, R164 ;  /* 0x000000a41414723e */ /* 0x000fe400000000ff */
[----:B------:R-:W-:Y:S01]  /*279f0*/  F2FP.F16.F32.PACK_AB R167, R167, R166 ;  /* 0x000000a6a7a7723e */ /* 0x000fe200000000ff */
[----:B------:R-:W-:Y:S01]  /*27a00*/  @P1 IMAD.WIDE.U32 R10, R31, R22, RZ ;  /* 0x000000161f0a1225 */ /* 0x000fe200078e00ff */
[----:B------:R3:W-:Y:S01]  /*27a10*/  STS [R6+0x400], R163 ;  /* 0x000400a306007388 */ /* 0x0007e20000000800 */
[----:B------:R-:W-:Y:S02]  /*27a20*/  SHF.R.U32.HI R24, RZ, 0x3, R29 ;  /* 0x00000003ff187819 */ /* 0x000fe4000001161d */
[----:B------:R-:W-:Y:S01]  /*27a30*/  @!P1 IMAD R17, R27, R25, R5 ;  /* 0x000000191b119224 */ /* 0x000fe200078e0205 */
[----:B------:R-:W-:Y:S01]  /*27a40*/  STS [R0], R20 ;  /* 0x0000001400007388 */ /* 0x000fe20000000800 */
[----:B------:R-:W-:Y:S01]  /*27a50*/  @P1 IMAD R17, R31, R23, R11 ;  /* 0x000000171f111224 */ /* 0x000fe200078e020b */
[----:B------:R-:W-:Y:S01]  /*27a60*/  IADD3 R16, PT, PT, R30, -UR8, RZ ;  /* 0x800000081e107c10 */ /* 0x000fe2000fffe0ff */
[----:B-----5:R-:W-:Y:S01]  /*27a70*/  @!P3 IMAD R2, R27, R2, R28 ;  /* 0x000000021b02b224 */ /* 0x020fe200078e021c */
[----:B------:R5:W-:Y:S01]  /*27a80*/  STS [R0+0x400], R167 ;  /* 0x000400a700007388 */ /* 0x000be20000000800 */
[----:B-1----:R-:W-:Y:S01]  /*27a90*/  @P5 FMUL.FTZ R5, R7, 0.69314718246459960938 ;  /* 0x3f31721807055820 */ /* 0x002fe20000410000 */
[-C--:B--2---:R-:W-:Y:S01]  /*27aa0*/  @!P4 IMAD R31, R27, R15.reuse, RZ ;  /* 0x0000000f1b1fc224 */ /* 0x084fe200078e02ff */
[----:B------:R-:W1:Y:S01]  /*27ab0*/  LDCU.64 UR6, c[0x0][0x358] ;  /* 0x00006b00ff0677ac */ /* 0x000e620008000a00 */
[----:B------:R-:W-:Y:S01]  /*27ac0*/  MOV R8, 0x7f800000 ;  /* 0x7f80000000087802 */ /* 0x000fe20000000f00 */
[----:B------:R-:W-:Y:S01]  /*27ad0*/  @!P3 IMAD R2, R2, R15, RZ ;  /* 0x0000000f0202b224 */ /* 0x000fe200078e02ff */
[----:B------:R-:W-:Y:S01]  /*27ae0*/  BAR.SYNC.DEFER_BLOCKING 0x0 ;  /* 0x0000000000007b1d */ /* 0x000fe20000010000 */
[----:B------:R-:W-:Y:S01]  /*27af0*/  ISETP.GE.AND P0, PT, R24, R16, PT ;  /* 0x000000101800720c */ /* 0x000fe20003f06270 */
[----:B---3--:R-:W-:Y:S01]  /*27b00*/  @P5 FFMA.FTZ R8, R36, R13, R5 ;  /* 0x0000000d24085223 */ /* 0x008fe20000010005 */
[----:B------:R-:W-:Y:S01]  /*27b10*/  @P3 IMAD R2, R28, R14, R31 ;  /* 0x0000000e1c023224 */ /* 0x000fe200078e021f */
[----:B------:R-:W-:Y:S01]  /*27b20*/  MOV R6, 0x7f800000 ;  /* 0x7f80000000067802 */ /* 0x000fe20000000f00 */
[----:B-----5:R-:W-:-:S04]  /*27b30*/  @P2 FMUL.FTZ R0, R9, 0.69314718246459960938 ;  /* 0x3f31721809002820 */ /* 0x020fc80000410000 */
[----:B------:R-:W-:Y:S01]  /*27b40*/  @P2 FFMA.FTZ R6, R3, R12, R0 ;  /* 0x0000000c03062223 */ /* 0x000fe20000010000 */
[----:B-1--4-:R-:W-:Y:S06]  /*27b50*/  @P6 BRA `(.L_x_2556) ;  /* 0x0000000000306947 */ /* 0x012fec0003800000 */
        /* <DEDUP_REMOVED lines=12> */
.L_x_2556:
[----:B------:R-:W-:Y:S05]  /*27c20*/  BSYNC.RECONVERGENT B0 ;  /* 0x0000000000007941 */ /* 0x000fea0003800200 */
.L_x_2555:
        /* <DEDUP_REMOVED lines=39> */
.L_x_2558:
[----:B------:R-:W-:Y:S05]  /*27ea0*/  BSYNC.RECONVERGENT B0 ;  /* 0x0000000000007941 */ /* 0x000fea0003800200 */
.L_x_2557:
        /* <DEDUP_REMOVED lines=15> */
.L_x_2560:
[----:B------:R-:W-:Y:S05]  /*27fa0*/  BSYNC.RECONVERGENT B0 ;  /* 0x0000000000007941 */ /* 0x000fea0003800200 */
.L_x_2559:
        /* <DEDUP_REMOVED lines=14> */
.L_x_2561:
        /* <DEDUP_REMOVED lines=15> */
.L_x_7147:


//--------------------- .text._ZN5flash24flash_fwd_splitkv_kernelI23Flash_fwd_kernel_traitsILi64ELi64ELi256ELi4ELb0ELb0EN7cutlass6half_tE19Flash_kernel_traitsILi64ELi64ELi256ELi4ES3_EELb1ELb0ELb1ELb0ELb0ELb0ELb0ELb1EEEvNS_16Flash_fwd_paramsE --------------------------
	.section	.text._ZN5flash24flash_fwd_splitkv_kernelI23Flash_fwd_kernel_traitsILi64ELi64ELi256ELi4ELb0ELb0EN7cutlass6half_tE19Flash_kernel_traitsILi64ELi64ELi256ELi4ES3_EELb1ELb0ELb1ELb0ELb0ELb0ELb0ELb1EEEvNS_16Flash_fwd_paramsE,"ax",@progbits
	.align	128
        .global         _ZN5flash24flash_fwd_splitkv_kernelI23Flash_fwd_kernel_traitsILi64ELi64ELi256ELi4ELb0ELb0EN7cutlass6half_tE19Flash_kernel_traitsILi64ELi64ELi256ELi4ES3_EELb1ELb0ELb1ELb0ELb0ELb0ELb0ELb1EEEvNS_16Flash_fwd_paramsE
        .type           _ZN5flash24flash_fwd_splitkv_kernelI23Flash_fwd_kernel_traitsILi64ELi64ELi256ELi4ELb0ELb0EN7cutlass6half_tE19Flash_kernel_traitsILi64ELi64ELi256ELi4ES3_EELb1ELb0ELb1ELb0ELb0ELb0ELb0ELb1EEEvNS_16Flash_fwd_paramsE,@function
        .size           _ZN5flash24flash_fwd_splitkv_kernelI23Flash_fwd_kernel_traitsILi64ELi64ELi256ELi4ELb0ELb0EN7cutlass6half_tE19Flash_kernel_traitsILi64ELi64ELi256ELi4ES3_EELb1ELb0ELb1ELb0ELb0ELb0ELb0ELb1EEEvNS_16Flash_fwd_paramsE,(.L_x_7148 - _ZN5flash24flash_fwd_splitkv_kernelI23Flash_fwd_kernel_traitsILi64ELi64ELi256ELi4ELb0ELb0EN7cutlass6half_tE19Flash_kernel_traitsILi64ELi64ELi256ELi4ES3_EELb1ELb0ELb1ELb0ELb0ELb0ELb0ELb1EEEvNS_16Flash_fwd_paramsE)
        .other          _ZN5flash24flash_fwd_splitkv_kernelI23Flash_fwd_kernel_traitsILi64ELi64ELi256ELi4ELb0ELb0EN7cutlass6half_tE19Flash_kernel_traitsILi64ELi64ELi256ELi4ES3_EELb1ELb0ELb1ELb0ELb0ELb0ELb0ELb1EEEvNS_16Flash_fwd_paramsE,@"STO_CUDA_ENTRY STV_DEFAULT"
_ZN5flash24flash_fwd_splitkv_kernelI23Flash_fwd_kernel_traitsILi64ELi64ELi256ELi4ELb0ELb0EN7cutlass6half_tE19Flash_kernel_traitsILi64ELi64ELi256ELi4ES3_EELb1ELb0ELb1ELb0ELb0ELb0ELb0ELb1EEEvNS_16Flash_fwd_paramsE:
.text._ZN5flash24flash_fwd_splitkv_kernelI23Flash_fwd_kernel_traitsILi64ELi64ELi256ELi4ELb0ELb0EN7cutlass6half_tE19Flash_kernel_traitsILi64ELi64ELi256ELi4ES3_EELb1ELb0ELb1ELb0ELb0ELb0ELb0ELb1EEEvNS_16Flash_fwd_paramsE:
[----:B------:R-:W-:Y:S01]  /*0000*/  LDC R1, c[0x0][0x37c] ;  /* 0x0000df00ff017b82 */ /* 0x000fe20000000800 */
[----:B------:R-:W1:Y:S07]  /*0010*/  LDCU.64 UR12, c[0x0][0x460] ;  /* 0x00008c00ff0c77ac */ /* 0x000e6e0008000a00 */
[----:B------:R-:W2:Y:S01]  /*0020*/  S2UR UR23, SR_CTAID.Y ;  /* 0x00000000001779c3 */ /* 0x000ea20000002600 */
[----:B------:R-:W3:Y:S01]  /*0030*/  LDCU.64 UR8, c[0x0][0x478] ;  /* 0x00008f00ff0877ac */ /* 0x000ee20008000a00 */
[----:B------:R-:W4:Y:S01]  /*0040*/  LDCU.64 UR18, c[0x0][0x460] ;  /* 0x00008c00ff1277ac */ /* 0x000f220008000a00 */
[----:B------:R-:W5:Y:S01]  /*0050*/  LDCU.64 UR10, c[0x0][0x470] ;  /* 0x00008e00ff0a77ac */ /* 0x000f620008000a00 */
[----:B------:R-:W4:Y:S01]  /*0060*/  LDCU.U8 UR16, c[0x0][0x532] ;  /* 0x0000a640ff1077ac */ /* 0x000f220008000000 */
[----:B-1----:R-:W-:Y:S01]  /*0070*/  ISETP.NE.U32.AND P0, PT, RZ, UR12, PT ;  /* 0x0000000cff007c0c */ /* 0x002fe2000bf05070 */
[----:B------:R-:W-:Y:S01]  /*0080*/  UISETP.NE.U32.AND UP0, UPT, UR12, URZ, UPT ;  /* 0x000000ff0c00728c */ /* 0x000fe2000bf05070 */
[----:B------:R-:W1:Y:S02]  /*0090*/  LDCU.64 UR4, c[0x0][0x468] ;  /* 0x00008d00ff0477ac */ /* 0x000e640008000a00 */
[----:B------:R-:W-:Y:S01]  /*00a0*/  ISETP.NE.AND.EX P3, PT, RZ, UR13, PT, P0 ;  /* 0x0000000dff007c0c */ /* 0x000fe2000bf65300 */
[----:B---3--:R-:W-:-:S02]  /*00b0*/  UISETP.NE.U32.AND UP3, UPT, UR8, URZ, UPT ;  /* 0x000000ff0800728c */ /* 0x008fc4000bf65070 */
[----:B------:R-:W-:Y:S01]  /*00c0*/  UISETP.NE.AND.EX UP0, UPT, UR13, URZ, UPT, UP0 ;  /* 0x000000ff0d00728c */ /* 0x000fe2000bf05300 */
[----:B------:R-:W3:Y:S01]  /*00d0*/  LDCU.64 UR6, c[0x0][0x358] ;  /* 0x00006b00ff0677ac */ /* 0x000ee20008000a00 */
[----:B-----5:R-:W-:Y:S01]  /*00e0*/  ISETP.NE.U32.AND P0, PT, RZ, UR10, PT ;  /* 0x0000000aff007c0c */ /* 0x020fe2000bf05070 */
[----:B------:R-:W-:-:S03]  /*00f0*/  UISETP.NE.AND.EX UP3, UPT, UR9, URZ, UPT, UP3 ;  /* 0x000000ff0900728c */ /* 0x000fc6000bf65330 */
[----:B------:R-:W-:Y:S01]  /*0100*/  PLOP3.LUT P1, PT, PT, PT, UP0, 0x80, 0x8 ;  /* 0x000000000008781c */ /* 0x000fe20003f2f008 */
[----:B--2---:R-:W-:Y:S01]  /*0110*/  USHF.L.U32 UR15, UR23, 0x2, URZ ;  /* 0x00000002170f7899 */ /* 0x004fe200080006ff */
[----:B------:R-:W-:Y:S01]  /*0120*/  ISETP.NE.AND.EX P4, PT, RZ, UR11, PT, P0 ;  /* 0x0000000bff007c0c */ /* 0x000fe2000bf85300 */
[----:B----4-:R-:W-:Y:S02]  /*0130*/  UIMAD.WIDE.U32 UR18, UR23, 0x4, UR18 ;  /* 0x00000004171278a5 */ /* 0x010fe4000f8e0012 */
[----:B------:R-:W-:Y:S01]  /*0140*/  USHF.R.U32.HI UR14, URZ, 0x1e, UR23 ;  /* 0x0000001eff0e7899 */ /* 0x000fe20008011617 */
[----:B------:R-:W-:Y:S01]  /*0150*/  PLOP3.LUT P0, PT, PT, PT, UP3, 0x80, 0x8 ;  /* 0x000000000008781c */ /* 0x000fe20003f0f038 */
[----:B------:R-:W-:Y:S02]  /*0160*/  UIADD3 UR12, UP2, UPT, UR15, UR10, URZ ;  /* 0x0000000a0f0c7290 */ /* 0x000fe4000ff5e0ff */
[----:B------:R-:W-:Y:S01]  /*0170*/  IMAD.U32 R6, RZ, RZ, UR18 ;  /* 0x00000012ff067e24 */ /* 0x000fe2000f8e00ff */
[----:B------:R-:W-:Y:S01]  /*0180*/  @UP3 UIADD3 UR10, UP1, UPT, UR15, UR8, URZ ;  /* 0x000000080f0a3290 */ /* 0x000fe2000ff3e0ff */
[----:B------:R-:W-:Y:S01]  /*0190*/  IMAD.U32 R7, RZ, RZ, UR19 ;  /* 0x00000013ff077e24 */ /* 0x000fe2000f8e00ff */
[----:B------:R-:W-:-:S02]  /*01a0*/  UIADD3.X UR8, UPT, UPT, UR14, UR11, URZ, UP2, !UPT ;  /* 0x0000000b0e087290 */ /* 0x000fc400097fe4ff */
[----:B------:R-:W-:Y:S02]  /*01b0*/  UISETP.NE.AND UP4, UPT, UR16, URZ, UPT ;  /* 0x000000ff1000728c */ /* 0x000fe4000bf85270 */
[----:B-1----:R-:W-:Y:S01]  /*01c0*/  UISETP.EQ.U32.AND UP2, UPT, UR4, URZ, UPT ;  /* 0x000000ff0400728c */ /* 0x002fe2000bf42070 */
[----:B---3--:R-:W2:Y:S01]  /*01d0*/  @P3 LDG.E R5, desc[UR6][R6.64] ;  /* 0x0000000606053981 */ /* 0x008ea2000c1e1900 */
[----:B------:R-:W-:Y:S02]  /*01e0*/  @UP3 UIADD3.X UR11, UPT, UPT, UR14, UR9, URZ, UP1, !UPT ;  /* 0x000000090e0b3290 */ /* 0x000fe40008ffe4ff */
[----:B------:R-:W-:Y:S01]  /*01f0*/  UISETP.EQ.OR.EX UP2, UPT, UR5, URZ, !UP4, UP2 ;  /* 0x000000ff0500728c */ /* 0x000fe2000e742720 */
[----:B------:R1:W3:Y:S01]  /*0200*/  @P1 LDG.E R2, desc[UR6][R6.64+0x4] ;  /* 0x0000040606021981 */ /* 0x0002e2000c1e1900 */
[----:B------:R-:W-:Y:S01]  /*0210*/  UIADD3 UR9, UP1, UPT, UR15, UR4, URZ ;  /* 0x000000040f097290 */ /* 0x000fe2000ff3e0ff */
[----:B------:R-:W-:-:S03]  /*0220*/  IMAD.U32 R139, RZ, RZ, UR8 ;  /* 0x00000008ff8b7e24 */ /* 0x000fc6000f8e00ff */
[----:B------:R-:W-:Y:S01]  /*0230*/  PLOP3.LUT P2, PT, PT, PT, UP2, 0x80, 0x8 ;  /* 0x000000000008781c */ /* 0x000fe20003f4f028 */
[----:B------:R-:W-:Y:S01]  /*0240*/  UIADD3.X UR8, UPT, UPT, UR14, UR5, URZ, UP1, !UPT ;  /* 0x000000050e087290 */ /* 0x000fe20008ffe4ff */
[----:B------:R-:W-:Y:S02]  /*0250*/  IMAD.U32 R138, RZ, RZ, UR12 ;  /* 0x0000000cff8a7e24 */ /* 0x000fe4000f8e00ff */
[----:B------:R-:W-:Y:S01]  /*0260*/  IMAD.U32 R8, RZ, RZ, UR10 ;  /* 0x0000000aff087e24 */ /* 0x000fe2000f8e00ff */
[----:B------:R-:W4:Y:S01]  /*0270*/  S2UR UR25, SR_CTAID.X ;  /* 0x00000000001979c3 */ /* 0x000f220000002500 */
[----:B------:R-:W-:Y:S01]  /*0280*/  IMAD.U32 R9, RZ, RZ, UR11 ;  /* 0x0000000bff097e24 */ /* 0x000fe2000f8e00ff */
[----:B------:R-:W5:Y:S01]  /*0290*/  @P4 LDG.E R3, desc[UR6][R138.64] ;  /* 0x000000068a034981 */ /* 0x000f62000c1e1900 */
[----:B------:R-:W-:Y:S01]  /*02a0*/  UMOV UR20, 0xffffffff ;  /* 0xffffffff00147882 */ /* 0x000fe20000000000 */
[----:B------:R-:W3:Y:S02]  /*02b0*/  @!UP0 LDCU UR21, c[0x0][0x434] ;  /* 0x00008680ff1587ac */ /* 0x000ee40008000800 */
[----:B------:R-:W5:Y:S01]  /*02c0*/  @P0 LDG.E R0, desc[UR6][R8.64] ;  /* 0x0000000608000981 */ /* 0x000f62000c1e1900 */
[----:B------:R-:W4:Y:S01]  /*02d0*/  @!UP3 LDCU UR10, c[0x0][0x43c] ;  /* 0x00008780ff0ab7ac */ /* 0x000f220008000800 */
[----:B-1----:R-:W-:-:S02]  /*02e0*/  IMAD.U32 R6, RZ, RZ, UR9 ;  /* 0x00000009ff067e24 */ /* 0x002fc4000f8e00ff */
[----:B------:R-:W-:Y:S01]  /*02f0*/  IMAD.U32 R7, RZ, RZ, UR8 ;  /* 0x00000008ff077e24 */ /* 0x000fe2000f8e00ff */
[----:B------:R-:W1:Y:S04]  /*0300*/  @!UP3 LDCU.64 UR8, c[0x0][0x488] ;  /* 0x00009100ff08b7ac */ /* 0x000e680008000a00 */
[----:B------:R-:W5:Y:S01]  /*0310*/  @!P2 LDG.E R4, desc[UR6][R6.64] ;  /* 0x000000060604a981 */ /* 0x000f62000c1e1900 */
[----:B------:R-:W-:Y:S01]  /*0320*/  UMOV UR11, URZ ;  /* 0x000000ff000b7c82 */ /* 0x000fe20008000000 */
[----:B----4-:R-:W-:Y:S01]  /*0330*/  USHF.L.U32 UR25, UR25, 0x6, URZ ;  /* 0x0000000619197899 */ /* 0x010fe200080006ff */
[----:B------:R-:W-:Y:S01]  /*0340*/  UMOV UR18, 0xffffffff ;  /* 0xffffffff00127882 */ /* 0x000fe20000000000 */
[----:B-1----:R-:W-:-:S04]  /*0350*/  @!UP3 UISETP.NE.U32.AND UP2, UPT, UR8, URZ, UPT ;  /* 0x000000ff0800b28c */ /* 0x002fc8000bf45070 */
[----:B------:R-:W-:-:S04]  /*0360*/  @!UP3 UISETP.NE.AND.EX UP2, UPT, UR9, URZ, UPT, UP2 ;  /* 0x000000ff0900b28c */ /* 0x000fc8000bf45320 */
[----:B------:R-:W-:Y:S01]  /*0370*/  @!UP3 USEL UR10, UR10, URZ, UP2 ;  /* 0x000000ff0a0ab287 */ /* 0x000fe20009000000 */
[----:B--2---:R-:W-:Y:S02]  /*0380*/  @P3 R2UR UR20, R5 ;  /* 0x00000000051432ca */ /* 0x004fe400000e0000 */
[----:B---3--:R-:W-:-:S13]  /*0390*/  @P1 R2UR UR12, R2 ;  /* 0x00000000020c12ca */ /* 0x008fda00000e0000 */
[----:B------:R-:W-:Y:S02]  /*03a0*/  @UP0 UIADD3 UR21, UPT, UPT, UR12, -UR20, URZ ;  /* 0x800000140c150290 */ /* 0x000fe4000fffe0ff */
[----:B------:R-:W-:Y:S01]  /*03b0*/  UISETP.NE.U32.AND UP0, UPT, UR4, URZ, UPT ;  /* 0x000000ff0400728c */ /* 0x000fe2000bf05070 */
[----:B-----5:R-:W-:Y:S02]  /*03c0*/  @P4 R2UR UR11, R3 ;  /* 0x00000000030b42ca */ /* 0x020fe400000e0000 */
[----:B------:R-:W-:Y:S01]  /*03d0*/  @P0 R2UR UR22, R0 ;  /* 0x00000000001602ca */ /* 0x000fe200000e0000 */
[----:B------:R-:W-:Y:S02]  /*03e0*/  UISETP.NE.AND.EX UP0, UPT, UR5, URZ, UPT, UP0 ;  /* 0x000000ff0500728c */ /* 0x000fe4000bf05300 */
[----:B------:R-:W-:Y:S01]  /*03f0*/  UISETP.GT.AND UP1, UPT, UR21, UR25, UPT ;  /* 0x000000191500728c */ /* 0x000fe2000bf24270 */
[----:B------:R-:W-:-:S05]  /*0400*/  @!P2 R2UR UR18, R4 ;  /* 0x000000000412a2ca */ /* 0x000fca00000e0000 */
[----:B------:R-:W-:-:S04]  /*0410*/  PLOP3.LUT P1, PT, PT, PT, UP1, 0x80, 0x8 ;  /* 0x000000000008781c */ /* 0x000fc80003f2f018 */
[----:B------:R-:W-:Y:S01]  /*0420*/  @UP3 UIADD3 UR22, UPT, UPT, UR22, -UR11, URZ ;  /* 0x8000000b16163290 */ /* 0x000fe2000fffe0ff */
[----:B------:R-:W1:Y:S01]  /*0430*/  @!UP0 LDCU UR5, c[0x0][0x438] ;  /* 0x00008700ff0587ac */ /* 0x000e620008000800 */
[----:B------:R-:W-:Y:S10]  /*0440*/  BRA.U !UP0, `(.L_x_2562) ;  /* 0x0000000108187547 */ /* 0x000ff4000b800000 */
[----:B------:R-:W-:-:S13]  /*0450*/  PLOP3.LUT P0, PT, PT, PT, UP4, 0x80, 0x8 ;  /* 0x000000000008781c */ /* 0x000fda0003f0f048 */
[----:B------:R-:W2:Y:S04]  /*0460*/  @P0 LDG.E R0, desc[UR6][R6.64+0x4] ;  /* 0x0000040606000981 */ /* 0x000ea8000c1e1900 */
[----:B------:R-:W3:Y:S01]  /*0470*/  @!P0 LDG.E R2, desc[UR6][R6.64] ;  /* 0x0000000606028981 */ /* 0x000ee2000c1e1900 */
[----:B--2---:R-:W-:-:S13]  /*0480*/  @P0 R2UR UR4, R0 ;  /* 0x00000000000402ca */ /* 0x004fda00000e0000 */
[----:B-1----:R-:W-:-:S07]  /*0490*/  @UP4 UIADD3 UR5, UPT, UPT, UR4, -UR18, URZ ;  /* 0x8000001204054290 */ /* 0x002fce000fffe0ff */
[----:B---3--:R-:W-:-:S15]  /*04a0*/  @!P0 R2UR UR5, R2 ;  /* 0x00000000020582ca */ /* 0x008fde00000e0000 */
.L_x_2562:
[----:B-1----:R-:W-:Y:S01]  /*04b0*/  UIADD3 UR5, UPT, UPT, UR5, -UR11, URZ ;  /* 0x8000000b05057290 */ /* 0x002fe2000fffe0ff */
[----:B------:R-:W-:Y:S11]  /*04c0*/  @!P1 EXIT ;  /* 0x000000000000994d */ /* 0x000ff60003800000 */
[----:B------:R-:W1:Y:S01]  /*04d0*/  LDCU UR8, c[0x0][0x508] ;  /* 0x0000a100ff0877ac */ /* 0x000e620008000800 */
[----:B------:R-:W2:Y:S01]  /*04e0*/  S2UR UR24, SR_CTAID.Z ;  /* 0x00000000001879c3 */ /* 0x000ea20000002700 */
[----:B------:R-:W3:Y:S01]  /*04f0*/  S2R R64, SR_TID.X ;  /* 0x0000000000407919 */ /* 0x000ee20000002100 */
[----:B------:R-:W4:Y:S01]  /*0500*/  LDCU UR13, c[0x0][0x438] ;  /* 0x00008700ff0d77ac */ /* 0x000f220008000800 */
[----:B------:R-:W-:-:S04]  /*0510*/  @!UP3 UIADD3 UR22, UPT, UPT, UR5, UR10, URZ ;  /* 0x0000000a0516b290 */ /* 0x000fc8000fffe0ff */
[----:B------:R-:W-:-:S04]  /*0520*/  UIADD3 UR10, UPT, UPT, UR22, 0xff, URZ ;  /* 0x000000ff160a7890 */ /* 0x000fc8000fffe0ff */
[----:B------:R-:W-:Y:S02]  /*0530*/  UIADD3 UR4, UPT, UPT, UR10, UR25, -UR21 ;  /* 0x000000190a047290 */ /* 0x000fe4000fffe815 */
[----:B------:R-:W-:Y:S02]  /*0540*/  USHF.R.S32.HI UR9, URZ, 0x1f, UR10 ;  /* 0x0000001fff097899 */ /* 0x000fe4000801140a */
[----:B-1----:R-:W-:Y:S02]  /*0550*/  UIADD3 UR8, UPT, UPT, UR4, 0x40, UR8 ;  /* 0x0000004004087890 */ /* 0x002fe4000fffe008 */
[----:B----4-:R-:W-:Y:S02]  /*0560*/  UIADD3 UR13, UPT, UPT, UR13, 0xff, URZ ;  /* 0x000000ff0d0d7890 */ /* 0x010fe4000fffe0ff */
[----:B------:R-:W-:Y:S02]  /*0570*/  USHF.R.S32.HI UR4, URZ, 0x1f, UR8 ;  /* 0x0000001fff047899 */ /* 0x000fe40008011408 */
[----:B------:R-:W-:-:S02]  /*0580*/  ULEA.HI UR9, UR9, UR10, URZ, 0x8 ;  /* 0x0000000a09097291 */ /* 0x000fc4000f8f40ff */
[----:B------:R-:W-:Y:S02]  /*0590*/  ULEA.HI UR4, UR4, UR8, URZ, 0x8 ;  /* 0x0000000804047291 */ /* 0x000fe4000f8f40ff */
[----:B------:R-:W-:Y:S02]  /*05a0*/  USHF.R.S32.HI UR12, URZ, 0x1f, UR13 ;  /* 0x0000001fff0c7899 */ /* 0x000fe4000801140d */
[----:B------:R-:W-:Y:S02]  /*05b0*/  USHF.R.S32.HI UR9, URZ, 0x8, UR9 ;  /* 0x00000008ff097899 */ /* 0x000fe40008011409 */
[----:B------:R-:W-:Y:S02]  /*05c0*/  USHF.R.S32.HI UR4, URZ, 0x8, UR4 ;  /* 0x00000008ff047899 */ /* 0x000fe40008011404 */
[----:B------:R-:W-:Y:S02]  /*05d0*/  ULEA.HI UR12, UR12, UR13, URZ, 0x8 ;  /* 0x0000000d0c0c7291 */ /* 0x000fe4000f8f40ff */
        /* <DEDUP_REMOVED lines=19> */
[----:B-1----:R-:W-:-:S04]  /*0710*/  ISETP.GE.AND P1, PT, R4, UR11, PT ;  /* 0x0000000b04007c0c */ /* 0x002fc8000bf26270 */
[----:B------:R-:W-:Y:S01]  /*0720*/  ISETP.GE.OR P0, PT, R64, UR21, P1 ;  /* 0x0000001540007c0c */ /* 0x000fe20008f06670 */
[----:B--2---:R-:W-:Y:S01]  /*0730*/  @UP0 UIMAD.WIDE.U32 UR14, UR20, UR4, URZ ;  /* 0x00000004140e02a5 */ /* 0x004fe2000f8e00ff */
[----:B------:R-:W-:Y:S01]  /*0740*/  IMAD.U32 R3, RZ, RZ, UR4 ;  /* 0x00000004ff037e24 */ /* 0x000fe2000f8e00ff */
[----:B------:R-:W-:Y:S01]  /*0750*/  MOV R0, UR5 ;  /* 0x0000000500007c02 */ /* 0x000fe20008000f00 */
[----:B---3--:R-:W-:Y:S02]  /*0760*/  @!UP0 UIMAD.WIDE.U32 UR16, UR23, UR8, URZ ;  /* 0x00000008171082a5 */ /* 0x008fe4000f8e00ff */
[----:B------:R-:W-:Y:S01]  /*0770*/  IMAD.WIDE.U32 R6, R3, UR25, R4 ;  /* 0x0000001903067c25 */ /* 0x000fe2000f8e0004 */
[----:B------:R-:W1:Y:S01]  /*0780*/  LDCU UR8, c[0x0][0x434] ;  /* 0x00008680ff0877ac */ /* 0x000e620008000800 */
[----:B----4-:R-:W-:Y:S02]  /*0790*/  MOV R11, UR13 ;  /* 0x0000000d000b7c02 */ /* 0x010fe40008000f00 */
[----:B------:R-:W-:Y:S01]  /*07a0*/  IMAD R0, R0, UR25, R7 ;  /* 0x0000001900007c24 */ /* 0x000fe2000f8e0207 */
[----:B------:R-:W-:-:S02]  /*07b0*/  @!UP0 UIMAD UR9, UR23, UR9, UR17 ;  /* 0x00000009170982a4 */ /* 0x000fc4000f8e0211 */
[----:B------:R-:W2:Y:S01]  /*07c0*/  @!P0 LDC.64 R2, c[0x0][0x3f0] ;  /* 0x0000fc00ff028b82 */ /* 0x000ea20000000a00 */
[----:B------:R-:W-:Y:S01]  /*07d0*/  @UP0 UIMAD UR9, UR20, UR5, UR15 ;  /* 0x00000005140902a4 */ /* 0x000fe2000f8e020f */
[----:B------:R-:W-:Y:S01]  /*07e0*/  IMAD.U32 R8, RZ, RZ, UR12 ;  /* 0x0000000cff087e24 */ /* 0x000fe2000f8e00ff */
[----:B------:R-:W-:Y:S02]  /*07f0*/  @UP0 UMOV UR16, UR14 ;  /* 0x0000000e00100c82 */ /* 0x000fe40008000000 */
[----:B------:R-:W-:-:S04]  /*0800*/  IADD3 R6, P2, PT, R6, UR16, RZ ;  /* 0x0000001006067c10 */ /* 0x000fc8000ff5e0ff */
[----:B------:R-:W-:-:S03]  /*0810*/  IADD3.X R7, PT, PT, R0, UR9, RZ, P2, !PT ;  /* 0x0000000900077c10 */ /* 0x000fc600097fe4ff */
[----:B------:R-:W3:Y:S01]  /*0820*/  LDCU UR9, c[0x0][0x3e0] ;  /* 0x00007c00ff0977ac */ /* 0x000ee20008000800 */
[----:B------:R-:W-:Y:S01]  /*0830*/  IMAD.WIDE.U32 R8, R8, UR24, R6 ;  /* 0x0000001808087c25 */ /* 0x000fe2000f8e0006 */
[----:B------:R-:W-:-:S03]  /*0840*/  IADD3 R7, PT, PT, R64, 0x10, RZ ;  /* 0x0000001040077810 */ /* 0x000fc60007ffe0ff */
[----:B------:R-:W-:Y:S02]  /*0850*/  IMAD R11, R11, UR24, R9 ;  /* 0x000000180b0b7c24 */ /* 0x000fe4000f8e0209 */
[----:B------:R-:W-:Y:S02]  /*0860*/  @!P0 IMAD.MOV.U32 R10, RZ, RZ, R8 ;  /* 0x000000ffff0a8224 */ /* 0x000fe400078e0008 */
[C---:B------:R-:W-:Y:S02]  /*0870*/  VIADD R6, R64.reuse, 0x20 ;  /* 0x0000002040067836 */ /* 0x040fe40000000000 */
[----:B------:R-:W-:-:S03]  /*0880*/  @!P0 IMAD.WIDE.U32 R12, R64, UR4, R10 ;  /* 0x00000004400c8c25 */ /* 0x000fc6000f8e000a */
[----:B------:R-:W-:Y:S01]  /*0890*/  ISETP.GE.OR P3, PT, R6, UR21, P1 ;  /* 0x0000001506007c0c */ /* 0x000fe20008f66670 */
[----:B------:R-:W-:Y:S01]  /*08a0*/  @!P0 IMAD R0, R64, UR5, R13 ;  /* 0x0000000540008c24 */ /* 0x000fe2000f8e020d */
[----:B--2---:R-:W-:Y:S01]  /*08b0*/  @!P0 LEA R14, P2, R12, R2, 0x1 ;  /* 0x000000020c0e8211 */ /* 0x004fe200078408ff */
[----:B---3--:R-:W-:Y:S01]  /*08c0*/  UIMAD UR9, UR10, UR9, UR24 ;  /* 0x000000090a0972a4 */ /* 0x008fe2000f8e0218 */
[----:B------:R-:W-:Y:S02]  /*08d0*/  IADD3 R2, PT, PT, R64, 0x30, RZ ;  /* 0x0000003040027810 */ /* 0x000fe40007ffe0ff */
[----:B------:R-:W-:Y:S01]  /*08e0*/  @!P0 LEA.HI.X R15, R12, R3, R0, 0x1, P2 ;  /* 0x000000030c0f8211 */ /* 0x000fe200010f0c00 */
[----:B-1----:R-:W-:Y:S01]  /*08f0*/  UIMAD UR25, UR9, UR8, UR25 ;  /* 0x00000008091972a4 */ /* 0x002fe2000f8e0219 */
[----:B------:R-:W-:Y:S02]  /*0900*/  ISETP.GE.OR P2, PT, R7, UR21, P1 ;  /* 0x0000001507007c0c */ /* 0x000fe40008f46670 */
[----:B------:R-:W-:Y:S01]  /*0910*/  ISETP.GE.OR P1, PT, R2, UR21, P1 ;  /* 0x0000001502007c0c */ /* 0x000fe20008f26670 */
[----:B------:R1:W-:Y:S10]  /*0920*/  @!P0 STG.E.128 desc[UR6][R14.64], RZ ;  /* 0x000000ff0e008986 */ /* 0x0003f4000c101d06 */
        /* <DEDUP_REMOVED lines=13> */
.L_x_2565:
[----:B------:R-:W-:Y:S05]  /*0a00*/  BSYNC.RECONVERGENT B0 ;  /* 0x0000000000007941 */ /* 0x000fea0003800200 */
.L_x_2564:
        /* <DEDUP_REMOVED lines=14> */
.L_x_2567:
[----:B------:R-:W-:Y:S05]  /*0af0*/  BSYNC.RECONVERGENT B0 ;  /* 0x0000000000007941 */ /* 0x000fea0003800200 */
.L_x_2566:
        /* <DEDUP_REMOVED lines=13> */
.L_x_2569:
[----:B------:R-:W-:Y:S05]  /*0bd0*/  BSYNC.RECONVERGENT B0 ;  /* 0x0000000000007941 */ /* 0x000fea0003800200 */
.L_x_2568:
[----:B------:R-:W5:Y:S01]  /*0be0*/  LDCU.64 UR8, c[0x0][0x420] ;  /* 0x00008400ff0877ac */ /* 0x000f620008000a00 */
[----:B------:R-:W-:Y:S01]  /*0bf0*/  IMAD.U32 R0, RZ, RZ, UR25 ;  /* 0x00000019ff007e24 */ /* 0x000fe2000f8e00ff */
[----:B------:R-:W-:Y:S02]  /*0c00*/  ISETP.NE.AND P1, PT, R4, RZ, PT ;  /* 0x000000ff0400720c */ /* 0x000fe40003f25270 */
[C---:B------:R-:W-:Y:S02]  /*0c10*/  IADD3 R3, P0, PT, R64.reuse, UR25, RZ ;  /* 0x0000001940037c10 */ /* 0x040fe4000ff1e0ff */
[----:B------:R-:W-:Y:S02]  /*0c20*/  ISETP.GE.OR P3, PT, R7, UR21, P1 ;  /* 0x0000001507007c0c */ /* 0x000fe40008f66670 */
[----:B------:R-:W-:Y:S02]  /*0c30*/  ISETP.GE.OR P4, PT, R64, UR21, P1 ;  /* 0x0000001540007c0c */ /* 0x000fe40008f86670 */
[----:B------:R-:W-:-:S02]  /*0c40*/  ISETP.GE.OR P2, PT, R6, UR21, P1 ;  /* 0x0000001506007c0c */ /* 0x000fc40008f46670 */
[----:B------:R-:W-:Y:S02]  /*0c50*/  LEA.HI.X.SX32 R0, R0, RZ, 0x1, P0 ;  /* 0x000000ff00007211 */ /* 0x000fe400000f0eff */
[----:B-----5:R-:W-:-:S07]  /*0c60*/  LEA R6, P0, R3, UR8, 0x2 ;  /* 0x0000000803067c11 */ /* 0x020fce000f8010ff */
[----:B------:R-:W-:Y:S01]  /*0c70*/  @!P4 IMAD.MOV.U32 R4, RZ, RZ, 0x7f800000 ;  /* 0x7f800000ff04c424 */ /* 0x000fe200078e00ff */
[----:B------:R-:W-:Y:S01]  /*0c80*/  LEA.HI.X R7, R3, UR9, R0, 0x2, P0 ;  /* 0x0000000903077c11 */ /* 0x000fe200080f1400 */
[----:B------:R-:W-:Y:S01]  /*0c90*/  @!P3 IMAD.MOV.U32 R3, RZ, RZ, 0x7f800000 ;  /* 0x7f800000ff03b424 */ /* 0x000fe200078e00ff */
[----:B------:R-:W-:Y:S01]  /*0ca0*/  ISETP.GE.OR P0, PT, R2, UR21, P1 ;  /* 0x0000001502007c0c */ /* 0x000fe20008f06670 */
[----:B------:R-:W-:Y:S02]  /*0cb0*/  @!P2 IMAD.MOV.U32 R0, RZ, RZ, 0x7f800000 ;  /* 0x7f800000ff00a424 */ /* 0x000fe400078e00ff */
[----:B------:R1:W-:Y:S04]  /*0cc0*/  @!P4 STG.E desc[UR6][R6.64], R4 ;  /* 0x000000040600c986 */ /* 0x0003e8000c101906 */
[----:B------:R1:W-:Y:S04]  /*0cd0*/  @!P3 STG.E desc[UR6][R6.64+0x40], R3 ;  /* 0x000040030600b986 */ /* 0x0003e8000c101906 */
[----:B------:R1:W-:Y:S02]  /*0ce0*/  @!P2 STG.E desc[UR6][R6.64+0x80], R0 ;  /* 0x000080000600a986 */ /* 0x0003e4000c101906 */
[----:B------:R-:W-:Y:S05]  /*0cf0*/  @P0 EXIT ;  /* 0x000000000000094d */ /* 0x000fea0003800000 */
[----:B-1----:R-:W-:-:S05]  /*0d00*/  MOV R3, 0x7f800000 ;  /* 0x7f80000000037802 */ /* 0x002fca0000000f00 */
[----:B------:R-:W-:Y:S01]  /*0d10*/  STG.E desc[UR6][R6.64+0xc0], R3 ;  /* 0x0000c00306007986 */ /* 0x000fe2000c101906 */
[----:B------:R-:W-:Y:S05]  /*0d20*/  EXIT ;  /* 0x000000000000794d */ /* 0x000fea0003800000 */
.L_x_2563:
        /* <DEDUP_REMOVED lines=13> */
.L_x_2570:
[----:B------:R-:W-:Y:S05]  /*0e00*/  BRA.U !UP0, `(.L_x_2571) ;  /* 0x0000000508947547 */ /* 0x000fea000b800000 */
[----:B------:R-:W1:Y:S01]  /*0e10*/  LDC R7, c[0x0][0x4f0] ;  /* 0x00013c00ff077b82 */ /* 0x000e620000000800 */
[----:B------:R-:W-:Y:S01]  /*0e20*/  ULEA UR14, UR4, 0xffffff00, 0x8 ;  /* 0xffffff00040e7891 */ /* 0x000fe2000f8e40ff */
[----:B------:R-:W-:Y:S01]  /*0e30*/  IMAD.MOV.U32 R4, RZ, RZ, RZ ;  /* 0x000000ffff047224 */ /* 0x000fe200078e00ff */
[----:B------:R-:W2:Y:S04]  /*0e40*/  LDCU.64 UR8, c[0x0][0x4e8] ;  /* 0x00009d00ff0877ac */ /* 0x000ea80008000a00 */
[----:B------:R-:W-:Y:S01]  /*0e50*/  MOV R0, UR14 ;  /* 0x0000000e00007c02 */ /* 0x000fe20008000f00 */
[----:B------:R-:W3:Y:S01]  /*0e60*/  LDC R14, c[0x0][0x3e8] ;  /* 0x0000fa00ff0e7b82 */ /* 0x000ee20000000800 */
[----:B------:R-:W4:Y:S02]  /*0e70*/  LDCU.64 UR16, c[0x0][0x3b8] ;  /* 0x00007700ff1077ac */ /* 0x000f240008000a00 */
[----:B------:R-:W-:Y:S01]  /*0e80*/  IABS R0, R0 ;  /* 0x0000000000007213 */ /* 0x000fe20000000000 */
[----:B------:R-:W5:Y:S01]  /*0e90*/  LDCU.64 UR28, c[0x0][0x3c0] ;  /* 0x00007800ff1c77ac */ /* 0x000f620008000a00 */
        /* <DEDUP_REMOVED lines=13> */
[----:B-1----:R-:W-:-:S04]  /*0f70*/  IMAD.MOV R2, RZ, RZ, -R5 ;  /* 0x000000ffff027224 */ /* 0x002fc800078e0a05 */
[----:B------:R-:W-:-:S04]  /*0f80*/  IMAD R2, R2, R3, RZ ;  /* 0x0000000302027224 */ /* 0x000fc800078e02ff */
[----:B------:R-:W-:Y:S01]  /*0f90*/  IMAD.HI.U32 R5, R5, R2, R4 ;  /* 0x0000000205057227 */ /* 0x000fe200078e0004 */
[----:B------:R-:W-:-:S05]  /*0fa0*/  MOV R2, R0 ;  /* 0x0000000000027202 */ /* 0x000fca0000000f00 */
[----:B------:R-:W-:-:S04]  /*0fb0*/  IMAD.HI.U32 R4, R5, R2, RZ ;  /* 0x0000000205047227 */ /* 0x000fc800078e00ff */
[----:B------:R-:W-:-:S04]  /*0fc0*/  IMAD.MOV R0, RZ, RZ, -R4 ;  /* 0x000000ffff007224 */ /* 0x000fc800078e0a04 */
[----:B------:R-:W-:-:S05]  /*0fd0*/  IMAD R0, R3, R0, R2 ;  /* 0x0000000003007224 */ /* 0x000fca00078e0202 */
[----:B------:R-:W-:-:S13]  /*0fe0*/  ISETP.GT.U32.AND P0, PT, R3, R0, PT ;  /* 0x000000000300720c */ /* 0x000fda0003f04070 */
[-C--:B------:R-:W-:Y:S01]  /*0ff0*/  @!P0 IADD3 R0, PT, PT, R0, -R3.reuse, RZ ;  /* 0x8000000300008210 */ /* 0x080fe20007ffe0ff */
[----:B------:R-:W-:Y:S01]  /*1000*/  @!P0 VIADD R4, R4, 0x1 ;  /* 0x0000000104048836 */ /* 0x000fe20000000000 */
[C---:B------:R-:W-:Y:S02]  /*1010*/  ISETP.NE.AND P0, PT, R7.reuse, RZ, PT ;  /* 0x000000ff0700720c */ /* 0x040fe40003f05270 */
[----:B------:R-:W-:Y:S02]  /*1020*/  ISETP.GE.U32.AND P2, PT, R0, R3, PT ;  /* 0x000000030000720c */ /* 0x000fe40003f46070 */
[----:B------:R-:W-:-:S04]  /*1030*/  LOP3.LUT R0, R7, UR14, RZ, 0x3c, !PT ;  /* 0x0000000e07007c12 */ /* 0x000fc8000f8e3cff */
[----:B------:R-:W-:-:S07]  /*1040*/  ISETP.GE.AND P1, PT, R0, RZ, PT ;  /* 0x000000ff0000720c */ /* 0x000fce0003f26270 */
[----:B------:R-:W-:-:S04]  /*1050*/  @P2 IADD3 R4, PT, PT, R4, 0x1, RZ ;  /* 0x0000000104042810 */ /* 0x000fc80007ffe0ff */
[----:B------:R-:W-:-:S05]  /*1060*/  MOV R2, R4 ;  /* 0x0000000400027202 */ /* 0x000fca0000000f00 */
[----:B------:R-:W-:Y:S01]  /*1070*/  @!P1 IMAD.MOV R2, RZ, RZ, -R2 ;  /* 0x000000ffff029224 */ /* 0x000fe200078e0a02 */
[----:B------:R-:W-:-:S05]  /*1080*/  @!P0 LOP3.LUT R2, RZ, R7, RZ, 0x33, !PT ;  /* 0x00000007ff028212 */ /* 0x000fca00078e33ff */
[----:B------:R-:W-:-:S06]  /*1090*/  IMAD.WIDE R8, R2, 0x4, R236 ;  /* 0x0000000402087825 */ /* 0x000fcc00078e02ec */
[----:B------:R-:W5:Y:S01]  /*10a0*/  LDG.E R8, desc[UR6][R8.64] ;  /* 0x0000000608087981 */ /* 0x000f62000c1e1900 */
[----:B---3--:R-:W-:Y:S02]  /*10b0*/  IABS R0, R14 ;  /* 0x0000000e00007213 */ /* 0x008fe40000000000 */
[----:B------:R-:W-:Y:S01]  /*10c0*/  IADD3 R2, PT, PT, -R2, RZ, RZ ;  /* 0x000000ff02027210 */ /* 0x000fe20007ffe1ff */
[----:B------:R-:W1:Y:S01]  /*10d0*/  S2R R3, SR_CTAID.Z ;  /* 0x0000000000037919 */ /* 0x000e620000002700 */
[----:B------:R-:W3:Y:S03]  /*10e0*/  I2F.RP R6, R0 ;  /* 0x0000000000067306 */ /* 0x000ee60000209400 */
[----:B------:R-:W-:-:S05]  /*10f0*/  IMAD R2, R7, R2, UR14 ;  /* 0x0000000e07027e24 */ /* 0x000fca000f8e0202 */
        /* <DEDUP_REMOVED lines=13> */
[-C--:B------:R-:W-:Y:S01]  /*11d0*/  @!P0 IADD3 R3, PT, PT, R3, -R0.reuse, RZ ;  /* 0x8000000003038210 */ /* 0x080fe20007ffe0ff */
[----:B------:R-:W-:Y:S01]  /*11e0*/  @!P0 VIADD R5, R5, 0x1 ;  /* 0x0000000105058836 */ /* 0x000fe20000000000 */
[C---:B------:R-:W-:Y:S02]  /*11f0*/  ISETP.NE.AND P0, PT, R14.reuse, RZ, PT ;  /* 0x000000ff0e00720c */ /* 0x040fe40003f05270 */
[----:B------:R-:W-:Y:S02]  /*1200*/  ISETP.GE.U32.AND P1, PT, R3, R0, PT ;  /* 0x000000000300720c */ /* 0x000fe40003f26070 */
[----:B------:R-:W-:Y:S02]  /*1210*/  LOP3.LUT R0, R14, UR24, RZ, 0x3c, !PT ;  /* 0x000000180e007c12 */ /* 0x000fe4000f8e3cff */
[----:B------:R-:W-:Y:S02]  /*1220*/  LOP3.LUT R14, RZ, R14, RZ, 0x33, !PT ;  /* 0x0000000eff0e7212 */ /* 0x000fe400078e33ff */
[----:B------:R-:W-:-:S02]  /*1230*/  ISETP.GE.AND P3, PT, R0, RZ, PT ;  /* 0x000000ff0000720c */ /* 0x000fc40003f66270 */
[----:B------:R-:W-:-:S05]  /*1240*/  SHF.R.S32.HI R0, RZ, 0x1f, R2 ;  /* 0x0000001fff007819 */ /* 0x000fca0000011402 */
[----:B------:R-:W-:-:S04]  /*1250*/  @P1 IADD3 R5, PT, PT, R5, 0x1, RZ ;  /* 0x0000000105051810 */ /* 0x000fc80007ffe0ff */
[----:B------:R-:W-:-:S05]  /*1260*/  MOV R7, R5 ;  /* 0x0000000500077202 */ /* 0x000fca0000000f00 */
[----:B------:R-:W-:Y:S01]  /*1270*/  @!P3 IMAD.MOV R7, RZ, RZ, -R7 ;  /* 0x000000ffff07b224 */ /* 0x000fe200078e0a07 */
[----:B-----5:R-:W-:Y:S01]  /*1280*/  SHF.R.S32.HI R3, RZ, 0x1f, R8 ;  /* 0x0000001fff037819 */ /* 0x020fe20000011408 */
[----:B--2---:R-:W-:-:S04]  /*1290*/  IMAD.WIDE.U32 R12, R8, UR10, RZ ;  /* 0x0000000a080c7c25 */ /* 0x004fc8000f8e00ff */
[C---:B------:R-:W-:Y:S02]  /*12a0*/  IMAD R9, R3.reuse, UR10, RZ ;  /* 0x0000000a03097c24 */ /* 0x040fe4000f8e02ff */
[----:B----4-:R-:W-:Y:S02]  /*12b0*/  IMAD R3, R3, UR8, RZ ;  /* 0x0000000803037c24 */ /* 0x010fe4000f8e02ff */
[C---:B------:R-:W-:Y:S02]  /*12c0*/  IMAD R9, R8.reuse, UR11, R9 ;  /* 0x0000000b08097c24 */ /* 0x040fe4000f8e0209 */
[C---:B------:R-:W-:Y:S02]  /*12d0*/  IMAD R10, R8.reuse, UR9, R3 ;  /* 0x00000009080a7c24 */ /* 0x040fe4000f8e0203 */
[----:B------:R-:W-:Y:S02]  /*12e0*/  IMAD.IADD R13, R13, 0x1, R9 ;  /* 0x000000010d0d7824 */ /* 0x000fe400078e0209 */
[----:B------:R-:W-:Y:S01]  /*12f0*/  IMAD.WIDE.U32 R8, R8, UR8, RZ ;  /* 0x0000000808087c25 */ /* 0x000fe2000f8e00ff */
[----:B------:R-:W1:Y:S03]  /*1300*/  LDCU.128 UR8, c[0x0][0x3d0] ;  /* 0x00007a00ff0877ac */ /* 0x000e660008000c00 */
[C---:B------:R-:W-:Y:S01]  /*1310*/  IMAD R3, R0.reuse, UR16, RZ ;  /* 0x0000001000037c24 */ /* 0x040fe2000f8e02ff */
[----:B------:R-:W-:Y:S01]  /*1320*/  IADD3 R11, PT, PT, R9, R10, RZ ;  /* 0x0000000a090b7210 */ /* 0x000fe20007ffe0ff */
[----:B------:R-:W-:Y:S01]  /*1330*/  IMAD R9, R0, UR28, RZ ;  /* 0x0000001c00097c24 */ /* 0x000fe2000f8e02ff */
[----:B------:R-:W-:Y:S01]  /*1340*/  MOV R10, R8 ;  /* 0x00000008000a7202 */ /* 0x000fe20000000f00 */
[----:B------:R-:W-:Y:S01]  /*1350*/  IMAD R3, R2, UR17, R3 ;  /* 0x0000001102037c24 */ /* 0x000fe2000f8e0203 */
[----:B------:R-:W-:Y:S01]  /*1360*/  SEL R0, R14, R7, !P0 ;  /* 0x000000070e007207 */ /* 0x000fe20004000000 */
[----:B------:R-:W-:-:S04]  /*1370*/  IMAD.WIDE.U32 R12, R2, UR16, R12 ;  /* 0x00000010020c7c25 */ /* 0x000fc8000f8e000c */
[C---:B------:R-:W-:Y:S01]  /*1380*/  IMAD R9, R2.reuse, UR29, R9 ;  /* 0x0000001d02097c24 */ /* 0x040fe2000f8e0209 */
[----:B------:R-:W-:Y:S01]  /*1390*/  IADD3 R13, PT, PT, R13, R3, RZ ;  /* 0x000000030d0d7210 */ /* 0x000fe20007ffe0ff */
[----:B------:R-:W-:Y:S01]  /*13a0*/  IMAD.WIDE.U32 R10, R2, UR28, R10 ;  /* 0x0000001c020a7c25 */ /* 0x000fe2000f8e000a */
[----:B------:R-:W-:-:S03]  /*13b0*/  SHF.R.S32.HI R2, RZ, 0x1f, R0 ;  /* 0x0000001fff027819 */ /* 0x000fc60000011400 */
[----:B------:R-:W-:Y:S02]  /*13c0*/  IMAD.IADD R11, R11, 0x1, R9 ;  /* 0x000000010b0b7824 */ /* 0x000fe400078e0209 */
[C---:B-1----:R-:W-:Y:S02]  /*13d0*/  IMAD R3, R2.reuse, UR8, RZ ;  /* 0x0000000802037c24 */ /* 0x042fe4000f8e02ff */
[----:B------:R-:W-:Y:S02]  /*13e0*/  IMAD R7, R2, UR10, RZ ;  /* 0x0000000a02077c24 */ /* 0x000fe4000f8e02ff */
[C---:B------:R-:W-:Y:S02]  /*13f0*/  IMAD R3, R0.reuse, UR9, R3 ;  /* 0x0000000900037c24 */ /* 0x040fe4000f8e0203 */
[----:B------:R-:W-:-:S04]  /*1400*/  IMAD.WIDE.U32 R16, R0, UR8, R12 ;  /* 0x0000000800107c25 */ /* 0x000fc8000f8e000c */
[C---:B------:R-:W-:Y:S01]  /*1410*/  IMAD R7, R0.reuse, UR11, R7 ;  /* 0x0000000b00077c24 */ /* 0x040fe2000f8e0207 */
[----:B------:R-:W-:Y:S01]  /*1420*/  IADD3 R6, PT, PT, R17, R3, RZ ;  /* 0x0000000311067210 */ /* 0x000fe20007ffe0ff */
[----:B------:R-:W-:-:S05]  /*1430*/  IMAD.WIDE.U32 R8, R0, UR10, R10 ;  /* 0x0000000a00087c25 */ /* 0x000fca000f8e000a */
[----:B------:R-:W-:Y:S01]  /*1440*/  IADD3 R4, PT, PT, R9, R7, RZ ;  /* 0x0000000709047210 */ /* 0x000fe20007ffe0ff */
[----:B------:R-:W-:Y:S06]  /*1450*/  BRA `(.L_x_2572) ;  /* 0x0000000400847947 */ /* 0x000fec0003800000 */
.L_x_2571:
        /* <DEDUP_REMOVED lines=13> */
[----:B------:R-:W-:-:S03]  /*1530*/  UIADD3 UR15, UPT, UPT, UR9, UR15, URZ ;  /* 0x0000000f090f7290 */ /* 0x000fc6000fffe0ff */
[----:B------:R-:W-:Y:S01]  /*1540*/  UMOV UR14, UR8 ;  /* 0x00000008000e7c82 */ /* 0x000fe20008000000 */
[----:B------:R-:W-:Y:S05]  /*1550*/  BRA `(.L_x_2574) ;  /* 0x0000000000187947 */ /* 0x000fea0003800000 */
.L_x_2573:
[----:B------:R-:W1:Y:S01]  /*1560*/  LDCU.64 UR16, c[0x0][0x3b8] ;  /* 0x00007700ff1077ac */ /* 0x000e620008000a00 */
[----:B------:R-:W-:-:S04]  /*1570*/  UIADD3 UR15, UPT, UPT, UR11, UR18, URZ ;  /* 0x000000120b0f7290 */ /* 0x000fc8000fffe0ff */
[----:B-1----:R-:W-:Y:S02]  /*1580*/  UIMAD.WIDE.U32 UR8, UR15, UR16, URZ ;  /* 0x000000100f0872a5 */ /* 0x002fe4000f8e00ff */
[----:B------:R-:W-:-:S04]  /*1590*/  UIMAD UR15, UR15, UR17, URZ ;  /* 0x000000110f0f72a4 */ /* 0x000fc8000f8e02ff */
[----:B------:R-:W-:Y:S01]  /*15a0*/  UIADD3 UR15, UPT, UPT, UR9, UR15, URZ ;  /* 0x0000000f090f7290 */ /* 0x000fe2000fffe0ff */
[----:B------:R-:W-:-:S11]  /*15b0*/  UMOV UR14, UR8 ;  /* 0x00000008000e7c82 */ /* 0x000fd60008000000 */
.L_x_2574:
        /* <DEDUP_REMOVED lines=10> */
[----:B------:R-:W-:-:S03]  /*1660*/  UMOV UR18, UR26 ;  /* 0x0000001a00127c82 */ /* 0x000fc60008000000 */
[----:B------:R-:W-:Y:S02]  /*1670*/  UIMAD UR9, UR10, UR9, UR11 ;  /* 0x000000090a0972a4 */ /* 0x000fe4000f8e020b */
[----:B------:R-:W-:-:S04]  /*1680*/  UIMAD.WIDE.U32 UR10, UR10, UR8, UR18 ;  /* 0x000000080a0a72a5 */ /* 0x000fc8000f8e0012 */
[----:B------:R-:W-:Y:S01]  /*1690*/  UIADD3 UR9, UPT, UPT, UR11, UR9, URZ ;  /* 0x000000090b097290 */ /* 0x000fe2000fffe0ff */
[----:B------:R-:W-:Y:S11]  /*16a0*/  BRA `(.L_x_2576) ;  /* 0x0000000000187947 */ /* 0x000ff60003800000 */
.L_x_2575:
[----:B------:R-:W1:Y:S01]  /*16b0*/  LDCU.64 UR28, c[0x0][0x3c0] ;  /* 0x00007800ff1c77ac */ /* 0x000e620008000a00 */
[----:B------:R-:W-:-:S04]  /*16c0*/  UIADD3 UR11, UPT, UPT, UR11, UR18, URZ ;  /* 0x000000120b0b7290 */ /* 0x000fc8000fffe0ff */
[----:B-1----:R-:W-:Y:S02]  /*16d0*/  UIMAD.WIDE.U32 UR8, UR11, UR28, URZ ;  /* 0x0000001c0b0872a5 */ /* 0x002fe4000f8e00ff */
[----:B------:R-:W-:-:S04]  /*16e0*/  UIMAD UR11, UR11, UR29, URZ ;  /* 0x0000001d0b0b72a4 */ /* 0x000fc8000f8e02ff */
[----:B------:R-:W-:Y:S01]  /*16f0*/  UIADD3 UR9, UPT, UPT, UR9, UR11, URZ ;  /* 0x0000000b09097290 */ /* 0x000fe2000fffe0ff */
[----:B------:R-:W-:-:S11]  /*1700*/  UMOV UR10, UR8 ;  /* 0x00000008000a7c82 */ /* 0x000fd60008000000 */
.L_x_2576:
[----:B------:R-:W1:Y:S01]  /*1710*/  LDC R14, c[0x0][0x3e8] ;  /* 0x0000fa00ff0e7b82 */ /* 0x000e620000000800 */
[----:B------:R-:W2:Y:S01]  /*1720*/  S2R R2, SR_CTAID.Z ;  /* 0x0000000000027919 */ /* 0x000ea20000002700 */
[----:B------:R-:W-:Y:S01]  /*1730*/  ULEA UR8, UR4, 0xffffff00, 0x8 ;  /* 0xffffff0004087891 */ /* 0x000fe2000f8e40ff */
[----:B------:R-:W-:Y:S01]  /*1740*/  CS2R R236, SRZ ;  /* 0x0000000000ec7805 */ /* 0x000fe2000001ff00 */
[----:B------:R-:W-:Y:S01]  /*1750*/  UMOV UR11, UR9 ;  /* 0x00000009000b7c82 */ /* 0x000fe20008000000 */
[----:B------:R-:W-:Y:S01]  /*1760*/  UMOV UR18, UR14 ;  /* 0x0000000e00127c82 */ /* 0x000fe20008000000 */
[----:B------:R-:W-:Y:S01]  /*1770*/  UMOV UR19, UR15 ;  /* 0x0000000f00137c82 */ /* 0x000fe20008000000 */
[----:B------:R-:W-:Y:S02]  /*1780*/  UIMAD.WIDE.U32 UR14, UR8, UR28, UR10 ;  /* 0x0000001c080e72a5 */ /* 0x000fe4000f8e000a */
[----:B------:R-:W-:Y:S02]  /*1790*/  UIMAD.WIDE.U32 UR10, UR8, UR16, UR18 ;  /* 0x00000010080a72a5 */ /* 0x000fe4000f8e0012 */
[----:B------:R-:W-:-:S02]  /*17a0*/  UIMAD UR9, UR8, UR29, UR15 ;  /* 0x0000001d080972a4 */ /* 0x000fc4000f8e020f */
[----:B------:R-:W-:Y:S01]  /*17b0*/  UIMAD UR8, UR8, UR17, UR11 ;  /* 0x00000011080872a4 */ /* 0x000fe2000f8e020b */
[----:B------:R-:W-:Y:S01]  /*17c0*/  MOV R17, UR15 ;  /* 0x0000000f00117c02 */ /* 0x000fe20008000f00 */
[----:B------:R-:W-:Y:S01]  /*17d0*/  IMAD.U32 R16, RZ, RZ, UR14 ;  /* 0x0000000eff107e24 */ /* 0x000fe2000f8e00ff */
[----:B------:R-:W-:Y:S01]  /*17e0*/  MOV R11, UR11 ;  /* 0x0000000b000b7c02 */ /* 0x000fe20008000f00 */
[----:B------:R-:W-:Y:S02]  /*17f0*/  IMAD.U32 R17, RZ, RZ, UR9 ;  /* 0x00000009ff117e24 */ /* 0x000fe4000f8e00ff */
[----:B------:R-:W-:Y:S01]  /*1800*/  MOV R11, UR8 ;  /* 0x00000008000b7c02 */ /* 0x000fe20008000f00 */
[----:B------:R-:W-:Y:S01]  /*1810*/  IMAD.U32 R10, RZ, RZ, UR10 ;  /* 0x0000000aff0a7e24 */ /* 0x000fe2000f8e00ff */
[----:B-1----:R-:W-:-:S04]  /*1820*/  IABS R0, R14 ;  /* 0x0000000e00007213 */ /* 0x002fc80000000000 */
[----:B------:R-:W1:Y:S01]  /*1830*/  I2F.RP R6, R0 ;  /* 0x0000000000067306 */ /* 0x000e620000209400 */
[----:B--2---:R-:W-:-:S07]  /*1840*/  IABS R2, R2 ;  /* 0x0000000200027213 */ /* 0x004fce0000000000 */
[----:B-1----:R-:W1:Y:S02]  /*1850*/  MUFU.RCP R4, R6 ;  /* 0x0000000600047308 */ /* 0x002e640000001000 */
[----:B-1----:R-:W-:Y:S01]  /*1860*/  VIADD R4, R4, 0xffffffe ;  /* 0x0ffffffe04047836 */ /* 0x002fe20000000000 */
[----:B------:R-:W1:Y:S05]  /*1870*/  LDC.64 R6, c[0x0][0x3d8] ;  /* 0x0000f600ff067b82 */ /* 0x000e6a0000000a00 */
[----:B------:R-:W2:Y:S02]  /*1880*/  F2I.FTZ.U32.TRUNC.NTZ R5, R4 ;  /* 0x0000000400057305 */ /* 0x000ea4000021f000 */
[----:B--2---:R-:W-:Y:S01]  /*1890*/  IMAD.MOV R3, RZ, RZ, -R5 ;  /* 0x000000ffff037224 */ /* 0x004fe200078e0a05 */
[----:B------:R-:W-:-:S03]  /*18a0*/  MOV R4, RZ ;  /* 0x000000ff00047202 */ /* 0x000fc60000000f00 */
[----:B------:R-:W-:-:S04]  /*18b0*/  IMAD R3, R3, R0, RZ ;  /* 0x0000000003037224 */ /* 0x000fc800078e02ff */
[----:B------:R-:W-:-:S06]  /*18c0*/  IMAD.HI.U32 R3, R5, R3, R4 ;  /* 0x0000000305037227 */ /* 0x000fcc00078e0004 */
        /* <DEDUP_REMOVED lines=8> */
[----:B------:R-:W-:Y:S01]  /*1950*/  LOP3.LUT R0, R14, UR24, RZ, 0x3c, !PT ;  /* 0x000000180e007c12 */ /* 0x000fe2000f8e3cff */
[----:B------:R-:W2:Y:S01]  /*1960*/  LDC.64 R2, c[0x0][0x3d0] ;  /* 0x0000f400ff027b82 */ /* 0x000ea20000000a00 */
[----:B------:R-:W-:Y:S02]  /*1970*/  LOP3.LUT R14, RZ, R14, RZ, 0x33, !PT ;  /* 0x0000000eff0e7212 */ /* 0x000fe400078e33ff */
[----:B------:R-:W-:-:S07]  /*1980*/  ISETP.GE.AND P3, PT, R0, RZ, PT ;  /* 0x000000ff0000720c */ /* 0x000fce0003f66270 */
[----:B------:R-:W-:-:S05]  /*1990*/  @P1 IADD3 R5, PT, PT, R5, 0x1, RZ ;  /* 0x0000000105051810 */ /* 0x000fca0007ffe0ff */
[----:B------:R-:W-:-:S05]  /*19a0*/  IMAD.MOV.U32 R9, RZ, RZ, R5 ;  /* 0x000000ffff097224 */ /* 0x000fca00078e0005 */
[----:B------:R-:W-:-:S04]  /*19b0*/  @!P3 IADD3 R9, PT, PT, -R9, RZ, RZ ;  /* 0x000000ff0909b210 */ /* 0x000fc80007ffe1ff */
[----:B------:R-:W-:-:S04]  /*19c0*/  SEL R9, R14, R9, !P0 ;  /* 0x000000090e097207 */ /* 0x000fc80004000000 */
[----:B------:R-:W-:-:S05]  /*19d0*/  SHF.R.S32.HI R13, RZ, 0x1f, R9 ;  /* 0x0000001fff0d7819 */ /* 0x000fca0000011409 */
[C---:B-1----:R-:W-:Y:S02]  /*19e0*/  IMAD R4, R13.reuse, R6, RZ ;  /* 0x000000060d047224 */ /* 0x042fe400078e02ff */
[----:B--2---:R-:W-:Y:S02]  /*19f0*/  IMAD R0, R13, R2, RZ ;  /* 0x000000020d007224 */ /* 0x004fe400078e02ff */
[----:B------:R-:W-:-:S04]  /*1a00*/  IMAD.WIDE.U32 R12, R9, R6, R16 ;  /* 0x00000006090c7225 */ /* 0x000fc800078e0010 */
[C---:B------:R-:W-:Y:S02]  /*1a10*/  IMAD R4, R9.reuse, R7, R4 ;  /* 0x0000000709047224 */ /* 0x040fe400078e0204 */
[----:B------:R-:W-:-:S03]  /*1a20*/  IMAD.WIDE.U32 R16, R9, R2, R10 ;  /* 0x0000000209107225 */ /* 0x000fc600078e000a */
[----:B------:R-:W-:Y:S01]  /*1a30*/  IADD3 R4, PT, PT, R13, R4, RZ ;  /* 0x000000040d047210 */ /* 0x000fe20007ffe0ff */
[----:B------:R-:W-:Y:S02]  /*1a40*/  IMAD R0, R9, R3, R0 ;  /* 0x0000000309007224 */ /* 0x000fe400078e0200 */
[----:B------:R-:W-:-:S03]  /*1a50*/  IMAD.MOV.U32 R8, RZ, RZ, R12 ;  /* 0x000000ffff087224 */ /* 0x000fc600078e000c */
[----:B------:R-:W-:-:S07]  /*1a60*/  IADD3 R6, PT, PT, R17, R0, RZ ;  /* 0x0000000011067210 */ /* 0x000fce0007ffe0ff */
.L_x_2572:
[----:B------:R-:W-:Y:S01]  /*1a70*/  UISETP.NE.AND UP0, UPT, UR20, -0x1, UPT ;  /* 0xffffffff1400788c */ /* 0x000fe2000bf05270 */
[----:B------:R-:W-:Y:S01]  /*1a80*/  IMAD.MOV.U32 R0, RZ, RZ, RZ ;  /* 0x000000ffff007224 */ /* 0x000fe200078e00ff */
[----:B------:R-:W1:Y:S01]  /*1a90*/  LDCU.64 UR14, c[0x0][0x3b0] ;  /* 0x00007600ff0e77ac */ /* 0x000e620008000a00 */
[----:B------:R-:W2:Y:S01]  /*1aa0*/  S2R R3, SR_CTAID.X ;  /* 0x0000000000037919 */ /* 0x000ea20000002500 */
[----:B------:R-:W3:Y:S01]  /*1ab0*/  LDCU.64 UR8, c[0x0][0x3c8] ;  /* 0x00007900ff0877ac */ /* 0x000ee20008000a00 */
[----:B------:R-:W-:Y:S01]  /*1ac0*/  IMAD.SHL.U32 R59, R64, 0x8, RZ ;  /* 0x00000008403b7824 */ /* 0x000fe200078e00ff */
[----:B------:R-:W4:Y:S01]  /*1ad0*/  LDC R11, c[0x0][0x450] ;  /* 0x00011400ff0b7b82 */ /* 0x000f220000000800 */
[----:B------:R2:W5:Y:S01]  /*1ae0*/  @P4 LDG.E R0, desc[UR6][R138.64] ;  /* 0x000000068a004981 */ /* 0x000562000c1e1900 */
[----:B------:R-:W-:-:S03]  /*1af0*/  SHF.R.U32.HI R136, RZ, 0x3, R64 ;  /* 0x00000003ff887819 */ /* 0x000fc60000011640 */
[----:B------:R-:W3:Y:S01]  /*1b00*/  @!UP0 LDCU.64 UR10, c[0x0][0x398] ;  /* 0x00007300ff0a87ac */ /* 0x000ee20008000a00 */
[----:B------:R-:W-:Y:S02]  /*1b10*/  LOP3.LUT R12, R59, 0x38, RZ, 0xc0, !PT ;  /* 0x000000383b0c7812 */ /* 0x000fe400078ec0ff */
[----:B------:R-:W-:Y:S01]  /*1b20*/  MOV R137, RZ ;  /* 0x000000ff00897202 */ /* 0x000fe20000000f00 */
[----:B------:R-:W-:Y:S01]  /*1b30*/  USHF.R.S32.HI UR32, URZ, 0x1f, UR5 ;  /* 0x0000001fff207899 */ /* 0x000fe20008011405 */
[C---:B------:R-:W-:Y:S01]  /*1b40*/  IADD3 R16, P2, PT, R12.reuse, R16, RZ ;  /* 0x000000100c107210 */ /* 0x040fe20007f5e0ff */
[----:B------:R-:W-:Y:S01]  /*1b50*/  USHF.L.U64.HI UR30, UR16, 0x4, UR17 ;  /* 0x00000004101e7899 */ /* 0x000fe20008010211 */
[----:B------:R-:W-:Y:S01]  /*1b60*/  IADD3 R8, P1, PT, R12, R8, RZ ;  /* 0x000000080c087210 */ /* 0x000fe20007f3e0ff */
[----:B------:R-:W-:Y:S02]  /*1b70*/  ULEA.HI UR32, UR32, UR5, URZ, 0x8 ;  /* 0x0000000520207291 */ /* 0x000fe4000f8f40ff */
[----:B-1----:R-:W-:Y:S01]  /*1b80*/  @UP0 UIMAD.WIDE.U32 UR18, UR20, UR14, URZ ;  /* 0x0000000e141202a5 */ /* 0x002fe2000f8e00ff */
[----:B------:R-:W-:Y:S01]  /*1b90*/  IMAD.X R17, RZ, RZ, R6, P2 ;  /* 0x000000ffff117224 */ /* 0x000fe200010e0606 */
[----:B------:R-:W-:Y:S01]  /*1ba0*/  USHF.R.S32.HI UR32, URZ, 0x8, UR32 ;  /* 0x00000008ff207899 */ /* 0x000fe20008011420 */
[----:B---3--:R-:W-:Y:S01]  /*1bb0*/  MOV R6, UR8 ;  /* 0x0000000800067c02 */ /* 0x008fe20008000f00 */
[----:B------:R-:W-:Y:S01]  /*1bc0*/  IMAD.X R9, RZ, RZ, R4, P1 ;  /* 0x000000ffff097224 */ /* 0x000fe200008e0604 */
[----:B------:R-:W-:Y:S01]  /*1bd0*/  MOV R140, UR9 ;  /* 0x00000009008c7c02 */ /* 0x000fe20008000f00 */
[----:B------:R-:W1:Y:S01]  /*1be0*/  LDCU.64 UR8, c[0x0][0x390] ;  /* 0x00007200ff0877ac */ /* 0x000e620008000a00 */
[----:B------:R-:W-:Y:S01]  /*1bf0*/  IMAD.WIDE.U32 R16, R136, UR16, R16 ;  /* 0x0000001088107c25 */ /* 0x000fe2000f8e0010 */
[----:B------:R-:W-:-:S03]  /*1c00*/  @!UP0 UIMAD.WIDE.U32 UR26, UR23, UR10, URZ ;  /* 0x0000000a171a82a5 */ /* 0x000fc6000f8e00ff */
[C---:B------:R-:W-:Y:S01]  /*1c10*/  IMAD.WIDE.U32 R8, R136.reuse, UR28, R8 ;  /* 0x0000001c88087c25 */ /* 0x040fe2000f8e0008 */
[----:B----4-:R-:W-:Y:S01]  /*1c20*/  LEA.HI R11, R11, R11, RZ, 0x1 ;  /* 0x0000000b0b0b7211 */ /* 0x010fe200078f08ff */
[----:B------:R-:W-:Y:S02]  /*1c30*/  USHF.L.U32 UR31, UR16, 0x4, URZ ;  /* 0x00000004101f7899 */ /* 0x000fe400080006ff */
[----:B------:R-:W-:Y:S01]  /*1c40*/  @!UP0 UIMAD UR11, UR23, UR11, UR27 ;  /* 0x0000000b170b82a4 */ /* 0x000fe2000f8e021b */
[----:B------:R-:W-:Y:S01]  /*1c50*/  IMAD R69, R136, UR29, R9 ;  /* 0x0000001d88457c24 */ /* 0x000fe2000f8e0209 */
[----:B------:R-:W-:Y:S01]  /*1c60*/  @UP0 UIMAD UR11, UR20, UR15, UR19 ;  /* 0x0000000f140b02a4 */ /* 0x000fe2000f8e0213 */
[----:B------:R-:W-:Y:S01]  /*1c70*/  SHF.R.S32.HI R11, RZ, 0x1, R11 ;  /* 0x00000001ff0b7819 */ /* 0x000fe2000001140b */
[----:B------:R-:W-:Y:S01]  /*1c80*/  @!UP0 UMOV UR10, UR26 ;  /* 0x0000001a000a8c82 */ /* 0x000fe20008000000 */
[----:B------:R-:W-:Y:S01]  /*1c90*/  @UP0 UMOV UR10, UR18 ;  /* 0x00000012000a0c82 */ /* 0x000fe20008000000 */
[----:B--2---:R-:W-:Y:S01]  /*1ca0*/  IMAD.WIDE.U32 R2, R3, 0x40, R136 ;  /* 0x0000004003027825 */ /* 0x004fe200078e0088 */
[----:B------:R-:W-:Y:S01]  /*1cb0*/  IADD3 R18, P4, PT, R12, UR10, RZ ;  /* 0x0000000a0c127c10 */ /* 0x000fe2000ff9e0ff */
[----:B------:R-:W-:Y:S01]  /*1cc0*/  UISETP.GE.AND UP0, UPT, UR32, UR4, UPT ;  /* 0x000000042000728c */ /* 0x000fe2000bf06270 */
[----:B------:R-:W-:Y:S01]  /*1cd0*/  SHF.L.U32 R70, R8, 0x1, RZ ;  /* 0x0000000108467819 */ /* 0x000fe200000006ff */
[----:B------:R-:W-:Y:S01]  /*1ce0*/  IMAD R73, R136, UR17, R17 ;  /* 0x0000001188497c24 */ /* 0x000fe2000f8e0211 */
[----:B------:R-:W-:Y:S01]  /*1cf0*/  SHF.L.U64.HI R69, R8, 0x1, R69 ;  /* 0x0000000108457819 */ /* 0x000fe20000010245 */
[----:B------:R-:W-:Y:S01]  /*1d00*/  IMAD.X R19, RZ, RZ, UR11, P4 ;  /* 0x0000000bff137e24 */ /* 0x000fe2000a0e06ff */
[----:B------:R-:W2:Y:S01]  /*1d10*/  LDCU.64 UR10, c[0x0][0x388] ;  /* 0x00007100ff0a77ac */ /* 0x000ea20008000a00 */
[----:B------:R-:W-:Y:S01]  /*1d20*/  IMAD.SHL.U32 R72, R16, 0x2, RZ ;  /* 0x0000000210487824 */ /* 0x000fe200078e00ff */
[----:B-1----:R-:W-:Y:S01]  /*1d30*/  IADD3 R70, P1, PT, R70, UR8, RZ ;  /* 0x0000000846467c10 */ /* 0x002fe2000ff3e0ff */
[----:B------:R-:W-:Y:S01]  /*1d40*/  IMAD.WIDE.U32 R6, R6, UR24, R18 ;  /* 0x0000001806067c25 */ /* 0x000fe2000f8e0012 */
[----:B------:R-:W-:Y:S01]  /*1d50*/  SHF.L.U64.HI R73, R16, 0x1, R73 ;  /* 0x0000000110497819 */ /* 0x000fe20000010249 */
[----:B------:R-:W-:Y:S01]  /*1d60*/  USHF.L.U32 UR26, UR4, 0x8, URZ ;  /* 0x00000008041a7899 */ /* 0x000fe200080006ff */
[----:B------:R-:W-:Y:S01]  /*1d70*/  IADD3.X R69, PT, PT, R69, UR9, RZ, P1, !PT ;  /* 0x0000000945457c10 */ /* 0x000fe20008ffe4ff */
[----:B------:R-:W-:Y:S01]  /*1d80*/  IMAD R141, R140, UR24, R7 ;  /* 0x000000188c8d7c24 */ /* 0x000fe2000f8e0207 */
[----:B------:R-:W-:Y:S01]  /*1d90*/  SHF.L.U32 R7, R64, 0x2, RZ ;  /* 0x0000000240077819 */ /* 0x000fe200000006ff */
[----:B------:R-:W-:Y:S01]  /*1da0*/  IMAD.MOV.U32 R140, RZ, RZ, R6 ;  /* 0x000000ffff8c7224 */ /* 0x000fe200078e0006 */
[----:B------:R-:W-:Y:S01]  /*1db0*/  USHF.L.U64.HI UR27, UR28, 0x4, UR29 ;  /* 0x000000041c1b7899 */ /* 0x000fe2000801021d */
[----:B------:R-:W-:Y:S01]  /*1dc0*/  IMAD R3, R3, UR14, RZ ;  /* 0x0000000e03037c24 */ /* 0x000fe2000f8e02ff */
[----:B------:R-:W-:Y:S01]  /*1dd0*/  LOP3.LUT R7, R7, 0x1c, RZ, 0xc0, !PT ;  /* 0x0000001c07077812 */ /* 0x000fe200078ec0ff */
[----:B------:R-:W-:Y:S01]  /*1de0*/  IMAD.WIDE.U32 R140, R2, UR14, R140 ;  /* 0x0000000e028c7c25 */ /* 0x000fe2000f8e008c */
[----:B------:R-:W-:-:S02]  /*1df0*/  USHF.L.U32 UR28, UR28, 0x4, URZ ;  /* 0x000000041c1c7899 */ /* 0x000fc400080006ff */
[----:B------:R-:W-:Y:S01]  /*1e00*/  UIADD3 UR29, UPT, UPT, UR26, -0x100, URZ ;  /* 0xffffff001a1d7890 */ /* 0x000fe2000fffe0ff */
[----:B------:R-:W-:Y:S01]  /*1e10*/  IMAD R132, R136, R11, R7 ;  /* 0x0000000b88847224 */ /* 0x000fe200078e0207 */
[----:B--2---:R-:W-:Y:S01]  /*1e20*/  IADD3 R72, P2, PT, R72, UR10, RZ ;  /* 0x0000000a48487c10 */ /* 0x004fe2000ff5e0ff */
[----:B------:R-:W-:Y:S02]  /*1e30*/  IMAD R3, R2, UR15, R3 ;  /* 0x0000000f02037c24 */ /* 0x000fe4000f8e0203 */
[----:B------:R-:W-:Y:S01]  /*1e40*/  IMAD.IADD R130, R7, 0x1, R132 ;  /* 0x0000000107827824 */ /* 0x000fe200078e0284 */
[----:B------:R-:W-:Y:S01]  /*1e50*/  IADD3.X R73, PT, PT, R73, UR11, RZ, P2, !PT ;  /* 0x0000000b49497c10 */ /* 0x000fe200097fe4ff */
[----:B------:R-:W-:Y:S01]  /*1e60*/  IMAD.MOV.U32 R234, RZ, RZ, R70 ;  /* 0x000000ffffea7224 */ /* 0x000fe200078e0046 */
[----:B------:R-:W-:Y:S01]  /*1e70*/  SHF.R.S32.HI R102, RZ, 0x1f, R132 ;  /* 0x0000001fff667819 */ /* 0x000fe20000011484 */
[----:B------:R-:W-:Y:S01]  /*1e80*/  IMAD.MOV.U32 R235, RZ, RZ, R69 ;  /* 0x000000ffffeb7224 */ /* 0x000fe200078e0045 */
[----:B------:R-:W-:-:S02]  /*1e90*/  SHF.R.S32.HI R101, RZ, 0x1f, R130 ;  /* 0x0000001fff657819 */ /* 0x000fc40000011482 */
[----:B------:R-:W-:Y:S02]  /*1ea0*/  MOV R232, R72 ;  /* 0x0000004800e87202 */ /* 0x000fe40000000f00 */
[----:B------:R-:W-:Y:S02]  /*1eb0*/  MOV R231, R73 ;  /* 0x0000004900e77202 */ /* 0x000fe40000000f00 */
[----:B------:R-:W-:Y:S01]  /*1ec0*/  IADD3 R68, PT, PT, R141, R3, RZ ;  /* 0x000000038d447210 */ /* 0x000fe20007ffe0ff */
[----:B------:R-:W-:Y:S06]  /*1ed0*/  BRA.U UP0, `(.L_x_2577) ;  /* 0x000000c900ac7547 */ /* 0x000fec000b800000 */
        /* <DEDUP_REMOVED lines=11> */
[C---:B------:R-:W-:Y:S01]  /*1f90*/  IMAD R117, R11.reuse, 0x30, RZ ;  /* 0x000000300b757824 */ /* 0x040fe200078e02ff */
[C---:B------:R-:W-:Y:S01]  /*1fa0*/  SHF.L.U32 R103, R11.reuse, 0x7, RZ ;  /* 0x000000070b677819 */ /* 0x040fe200000006ff */
[----:B------:R-:W4:Y:S01]  /*1fb0*/  LDCU UR38, c[0x0][0x440] ;  /* 0x00008800ff2677ac */ /* 0x000f220008000800 */
[C---:B------:R-:W-:Y:S01]  /*1fc0*/  IMAD R116, R11.reuse, 0x50, RZ ;  /* 0x000000500b747824 */ /* 0x040fe200078e02ff */
[C---:B------:R-:W-:Y:S01]  /*1fd0*/  IADD3 R65, PT, PT, R136.reuse, 0x30, RZ ;  /* 0x0000003088417810 */ /* 0x040fe20007ffe0ff */
[C---:B------:R-:W-:Y:S01]  /*1fe0*/  IMAD R115, R11.reuse, 0x60, RZ ;  /* 0x000000600b737824 */ /* 0x040fe200078e02ff */
[----:B------:R-:W4:Y:S01]  /*1ff0*/  LDCU UR36, c[0x0][0x450] ;  /* 0x00008a00ff2477ac */ /* 0x000f220008000800 */
[C---:B------:R-:W-:Y:S01]  /*2000*/  IMAD R114, R11.reuse, 0x70, RZ ;  /* 0x000000700b727824 */ /* 0x040fe200078e02ff */
[----:B------:R-:W-:Y:S01]  /*2010*/  IADD3 R127, PT, PT, R136, 0x60, RZ ;  /* 0x00000060887f7810 */ /* 0x000fe20007ffe0ff */
[C---:B------:R-:W-:Y:S01]  /*2020*/  IMAD R113, R11.reuse, 0x90, RZ ;  /* 0x000000900b717824 */ /* 0x040fe200078e02ff */
[----:B------:R-:W4:Y:S01]  /*2030*/  LDCU.U8 UR39, c[0x0][0x533] ;  /* 0x0000a660ff2777ac */ /* 0x000f220008000000 */
[----:B------:R-:W-:Y:S01]  /*2040*/  IMAD R112, R11, 0xa0, RZ ;  /* 0x000000a00b707824 */ /* 0x000fe200078e02ff */
[----:B---3--:R-:W-:Y:S01]  /*2050*/  MOV R4, UR11 ;  /* 0x0000000b00047c02 */ /* 0x008fe20008000f00 */
[----:B-1----:R-:W-:Y:S01]  /*2060*/  IMAD.WIDE.U32 R8, R2, UR23, R12 ;  /* 0x0000001702087c25 */ /* 0x002fe2000f8e000c */
[----:B------:R-:W-:Y:S01]  /*2070*/  UMOV UR40, URZ ;  /* 0x000000ff00287c82 */ /* 0x000fe20008000000 */
[----:B--2---:R-:W-:Y:S01]  /*2080*/  USHF.L.U32 UR33, UR16, 0x8, URZ ;  /* 0x0000000810217899 */ /* 0x004fe200080006ff */
[----:B------:R-:W-:Y:S01]  /*2090*/  LOP3.LUT R125, R136, 0x80, RZ, 0xfc, !PT ;  /* 0x00000080887d7812 */ /* 0x000fe200078efcff */
[----:B------:R-:W-:Y:S01]  /*20a0*/  IMAD R9, R3, UR23, R9 ;  /* 0x0000001703097c24 */ /* 0x000fe2000f8e0209 */
[----:B------:R-:W-:Y:S01]  /*20b0*/  MOV R3, UR16 ;  /* 0x0000001000037c02 */ /* 0x000fe20008000f00 */
[----:B------:R-:W-:Y:S01]  /*20c0*/  IMAD.U32 R5, RZ, RZ, UR10 ;  /* 0x0000000aff057e24 */ /* 0x000fe2000f8e00ff */
[----:B------:R-:W-:Y:S01]  /*20d0*/  USHF.R.S32.HI UR10, URZ, 0x1f, UR5 ;  /* 0x0000001fff0a7899 */ /* 0x000fe20008011405 */
[----:B------:R-:W-:Y:S01]  /*20e0*/  IMAD.U32 R2, RZ, RZ, UR17 ;  /* 0x00000011ff027e24 */ /* 0x000fe2000f8e00ff */
[----:B----4-:R-:W-:Y:S01]  /*20f0*/  SHF.L.U64.HI R84, R82, 0x4, R83 ;  /* 0x0000000452547819 */ /* 0x010fe20000010253 */
[----:B------:R-:W-:Y:S01]  /*2100*/  IMAD.WIDE.U32 R8, R3, UR29, R8 ;  /* 0x0000001d03087c25 */ /* 0x000fe2000f8e0008 */
[----:B------:R-:W-:Y:S01]  /*2110*/  SHF.R.S32.HI R3, RZ, 0x1f, R14 ;  /* 0x0000001fff037819 */ /* 0x000fe2000001140e */
[----:B------:R-:W-:Y:S01]  /*2120*/  UISETP.LT.AND UP0, UPT, URZ, UR32, UPT ;  /* 0x00000020ff00728c */ /* 0x000fe2000bf01270 */
[C---:B------:R-:W-:Y:S01]  /*2130*/  IADD3 R123, PT, PT, R136.reuse, 0xa0, RZ ;  /* 0x000000a0887b7810 */ /* 0x040fe20007ffe0ff */
[----:B------:R-:W-:Y:S01]  /*2140*/  IMAD.WIDE.U32 R6, R5, UR23, R12 ;  /* 0x0000001705067c25 */ /* 0x000fe2000f8e000c */
[C---:B------:R-:W-:Y:S01]  /*2150*/  IADD3 R121, PT, PT, R136.reuse, 0xc0, RZ ;  /* 0x000000c088797810 */ /* 0x040fe20007ffe0ff */
[----:B------:R-:W-:Y:S01]  /*2160*/  UIMAD UR34, UR4, -0x100, UR5 ;  /* 0xffffff00042278a4 */ /* 0x000fe2000f8e0205 */
[----:B------:R-:W-:Y:S01]  /*2170*/  IADD3 R119, PT, PT, R136, 0xe0, RZ ;  /* 0x000000e088777810 */ /* 0x000fe20007ffe0ff */
[C---:B------:R-:W-:Y:S01]  /*2180*/  IMAD R5, R3.reuse, UR12, RZ ;  /* 0x0000000c03057c24 */ /* 0x040fe2000f8e02ff */
[----:B------:R-:W-:Y:S01]  /*2190*/  SHF.R.S32.HI R100, RZ, 0x1f, R131 ;  /* 0x0000001fff647819 */ /* 0x000fe20000011483 */
[----:B------:R-:W-:Y:S01]  /*21a0*/  IMAD R7, R4, UR23, R7 ;  /* 0x0000001704077c24 */ /* 0x000fe2000f8e0207 */
[----:B------:R-:W-:Y:S01]  /*21b0*/  SHF.R.S32.HI R99, RZ, 0x1f, R106 ;  /* 0x0000001fff637819 */ /* 0x000fe2000001146a */
[----:B------:R-:W-:Y:S01]  /*21c0*/  IMAD R3, R3, UR18, RZ ;  /* 0x0000001203037c24 */ /* 0x000fe2000f8e02ff */
[----:B------:R-:W-:Y:S01]  /*21d0*/  SHF.R.S32.HI R98, RZ, 0x1f, R117 ;  /* 0x0000001fff627819 */ /* 0x000fe20000011475 */
[----:B------:R-:W-:Y:S01]  /*21e0*/  IMAD.WIDE.U32 R16, R82, UR29, R6 ;  /* 0x0000001d52107c25 */ /* 0x000fe2000f8e0006 */
[----:B------:R-:W-:Y:S01]  /*21f0*/  SHF.R.S32.HI R96, RZ, 0x1f, R116 ;  /* 0x0000001fff607819 */ /* 0x000fe20000011474 */
[----:B------:R-:W-:Y:S01]  /*2200*/  UIMAD UR35, UR4, -0x100, UR22 ;  /* 0xffffff00042378a4 */ /* 0x000fe2000f8e0216 */
[----:B------:R-:W-:Y:S01]  /*2210*/  SHF.R.S32.HI R95, RZ, 0x1f, R115 ;  /* 0x0000001fff5f7819 */ /* 0x000fe20000011473 */
[----:B------:R-:W-:Y:S01]  /*2220*/  IMAD R9, R2, UR29, R9 ;  /* 0x0000001d02097c24 */ /* 0x000fe2000f8e0209 */
[----:B------:R-:W-:Y:S01]  /*2230*/  IADD3 R2, P0, PT, R136, -UR5, RZ ;  /* 0x8000000588027c10 */ /* 0x000fe2000ff1e0ff */
[----:B------:R-:W-:Y:S01]  /*2240*/  IMAD R6, R14, UR19, R3 ;  /* 0x000000130e067c24 */ /* 0x000fe2000f8e0203 */
[----:B------:R-:W-:Y:S01]  /*2250*/  SHF.R.S32.HI R94, RZ, 0x1f, R114 ;  /* 0x0000001fff5e7819 */ /* 0x000fe20000011472 */
[----:B------:R-:W-:Y:S01]  /*2260*/  IMAD R3, R0, R11, RZ ;  /* 0x0000000b00037224 */ /* 0x000fe200078e02ff */
[----:B------:R-:W-:Y:S01]  /*2270*/  SHF.R.S32.HI R93, RZ, 0x1f, R103 ;  /* 0x0000001fff5d7819 */ /* 0x000fe20000011467 */
[C---:B------:R-:W-:Y:S01]  /*2280*/  IMAD R5, R14.reuse, UR13, R5 ;  /* 0x0000000d0e057c24 */ /* 0x040fe2000f8e0205 */
[----:B------:R-:W-:Y:S01]  /*2290*/  SHF.R.S32.HI R92, RZ, 0x1f, R113 ;  /* 0x0000001fff5c7819 */ /* 0x000fe20000011471 */
[C---:B------:R-:W-:Y:S01]  /*22a0*/  IMAD.WIDE.U32 R8, R14.reuse, UR12, R8 ;  /* 0x0000000c0e087c25 */ /* 0x040fe2000f8e0008 */
[----:B------:R-:W-:Y:S01]  /*22b0*/  SHF.R.S32.HI R77, RZ, 0x1f, R3 ;  /* 0x0000001fff4d7819 */ /* 0x000fe20000011403 */
[----:B------:R-:W1:Y:S01]  /*22c0*/  LDCU.64 UR12, c[0x0][0x4d0] ;  /* 0x00009a00ff0c77ac */ /* 0x000e620008000a00 */
[----:B------:R-:W-:Y:S01]  /*22d0*/  IADD3 R56, P1, PT, R3, R132, RZ ;  /* 0x0000008403387210 */ /* 0x000fe20007f3e0ff */
[----:B------:R-:W-:Y:S01]  /*22e0*/  IMAD.IADD R5, R9, 0x1, R5 ;  /* 0x0000000109057824 */ /* 0x000fe200078e0205 */
[----:B------:R-:W-:Y:S01]  /*22f0*/  IADD3.X R9, PT, PT, RZ, ~UR10, RZ, P0, !PT ;  /* 0x8000000aff097c10 */ /* 0x000fe200087fe4ff */
[----:B------:R-:W-:Y:S01]  /*2300*/  IMAD R17, R83, UR29, R17 ;  /* 0x0000001d53117c24 */ /* 0x000fe2000f8e0211 */
[----:B------:R-:W-:Y:S01]  /*2310*/  IADD3 R76, P0, PT, R3, R130, RZ ;  /* 0x00000082034c7210 */ /* 0x000fe20007f1e0ff */
[----:B------:R-:W-:Y:S01]  /*2320*/  IMAD.X R3, R77, 0x1, R102, P1 ;  /* 0x000000014d037824 */ /* 0x000fe200008e0666 */
[----:B------:R-:W2:Y:S01]  /*2330*/  LDCU.64 UR10, c[0x0][0x488] ;  /* 0x00009100ff0a77ac */ /* 0x000ea20008000a00 */
[----:B------:R-:W-:Y:S01]  /*2340*/  IMAD.WIDE.U32 R14, R14, UR18, R16 ;  /* 0x000000120e0e7c25 */ /* 0x000fe2000f8e0010 */
[----:B------:R-:W-:-:S02]  /*2350*/  SHF.R.S32.HI R91, RZ, 0x1f, R112 ;  /* 0x0000001fff5b7819 */ /* 0x000fc40000011470 */
[C---:B------:R-:W-:Y:S01]  /*2360*/  SHF.L.U64.HI R0, R56.reuse, 0x1, R3 ;  /* 0x0000000138007819 */ /* 0x040fe20000010203 */
[----:B------:R-:W-:Y:S01]  /*2370*/  IMAD.X R77, R77, 0x1, R101, P0 ;  /* 0x000000014d4d7824 */ /* 0x000fe200000e0665 */
[----:B------:R-:W-:Y:S01]  /*2380*/  SHF.L.U32 R56, R56, 0x1, RZ ;  /* 0x0000000138387819 */ /* 0x000fe200000006ff */
[----:B------:R-:W-:Y:S01]  /*2390*/  IMAD.IADD R7, R15, 0x1, R6 ;  /* 0x000000010f077824 */ /* 0x000fe200078e0206 */
[----:B------:R-:W-:Y:S01]  /*23a0*/  MOV R6, R14 ;  /* 0x0000000e00067202 */ /* 0x000fe20000000f00 */
[C---:B------:R-:W-:Y:S01]  /*23b0*/  IMAD R75, R9.reuse, UR16, RZ ;  /* 0x00000010094b7c24 */ /* 0x040fe2000f8e02ff */
[----:B------:R-:W-:Y:S01]  /*23c0*/  IADD3 R14, P0, PT, R56, UR14, RZ ;  /* 0x0000000e380e7c10 */ /* 0x000fe2000ff1e0ff */
[----:B------:R-:W-:Y:S01]  /*23d0*/  IMAD.MOV.U32 R4, RZ, RZ, R8 ;  /* 0x000000ffff047224 */ /* 0x000fe200078e0008 */
[C---:B------:R-:W-:Y:S01]  /*23e0*/  SHF.L.U64.HI R77, R76.reuse, 0x1, R77 ;  /* 0x000000014c4d7819 */ /* 0x040fe2000001024d */
[----:B------:R-:W-:Y:S01]  /*23f0*/  IMAD.SHL.U32 R76, R76, 0x2, RZ ;  /* 0x000000024c4c7824 */ /* 0x000fe200078e00ff */
[----:B------:R-:W-:Y:S01]  /*2400*/  IADD3.X R15, PT, PT, R0, UR15, RZ, P0, !PT ;  /* 0x0000000f000f7c10 */ /* 0x000fe200087fe4ff */
[-C--:B------:R-:W-:Y:S01]  /*2410*/  IMAD R9, R9, R82.reuse, RZ ;  /* 0x0000005209097224 */ /* 0x080fe200078e02ff */
[----:B-1----:R-:W-:Y:S01]  /*2420*/  IADD3 R56, P0, PT, R56, UR12, RZ ;  /* 0x0000000c38387c10 */ /* 0x002fe2000ff1e0ff */
[----:B------:R-:W-:Y:S01]  /*2430*/  IMAD R75, R2, UR17, R75 ;  /* 0x00000011024b7c24 */ /* 0x000fe2000f8e024b */
[----:B------:R-:W-:Y:S01]  /*2440*/  IADD3 R78, P1, PT, R76, UR14, RZ ;  /* 0x0000000e4c4e7c10 */ /* 0x000fe2000ff3e0ff */
[----:B------:R-:W-:Y:S01]  /*2450*/  IMAD.WIDE.U32 R4, R2, UR16, R4 ;  /* 0x0000001002047c25 */ /* 0x000fe2000f8e0004 */
[----:B------:R-:W-:Y:S01]  /*2460*/  IADD3.X R57, PT, PT, R0, UR13, RZ, P0, !PT ;  /* 0x0000000d00397c10 */ /* 0x000fe200087fe4ff */
[----:B------:R-:W-:Y:S01]  /*2470*/  USHF.L.U64.HI UR18, UR16, 0x5, UR17 ;  /* 0x0000000510127899 */ /* 0x000fe20008010211 */
[C---:B------:R-:W-:Y:S01]  /*2480*/  IADD3.X R79, PT, PT, R77.reuse, UR15, RZ, P1, !PT ;  /* 0x0000000f4d4f7c10 */ /* 0x040fe20008ffe4ff */
[C---:B------:R-:W-:Y:S01]  /*2490*/  IMAD R9, R2.reuse, R83, R9 ;  /* 0x0000005302097224 */ /* 0x040fe200078e0209 */
[----:B------:R-:W-:Y:S01]  /*24a0*/  IADD3 R83, P0, PT, RZ, -UR40, RZ ;  /* 0x80000028ff537c10 */ /* 0x000fe2000ff1e0ff */
[----:B------:R-:W-:Y:S01]  /*24b0*/  IMAD.WIDE.U32 R2, R2, R82, R6 ;  /* 0x0000005202027225 */ /* 0x000fe200078e0006 */
[----:B------:R-:W-:Y:S01]  /*24c0*/  IADD3 R76, P1, PT, R76, UR12, RZ ;  /* 0x0000000c4c4c7c10 */ /* 0x000fe2000ff3e0ff */
[----:B------:R-:W-:Y:S01]  /*24d0*/  USHF.L.U32 UR19, UR16, 0x5, URZ ;  /* 0x0000000510137899 */ /* 0x000fe200080006ff */
[----:B------:R-:W-:Y:S01]  /*24e0*/  LEA R74, P2, R4, UR8, 0x1 ;  /* 0x00000008044a7c11 */ /* 0x000fe2000f8408ff */
[C---:B------:R-:W-:Y:S01]  /*24f0*/  IMAD.SHL.U32 R85, R82.reuse, 0x10, RZ ;  /* 0x0000001052557824 */ /* 0x040fe200078e00ff */
[----:B------:R-:W-:Y:S01]  /*2500*/  IADD3.X R80, PT, PT, RZ, ~UR33, RZ, P0, !PT ;  /* 0x80000021ff507c10 */ /* 0x000fe200087fe4ff */
[----:B------:R-:W-:Y:S01]  /*2510*/  IMAD.SHL.U32 R82, R82, 0x100, RZ ;  /* 0x0000010052527824 */ /* 0x000fe200078e00ff */
[----:B------:R-:W-:Y:S01]  /*2520*/  IADD3.X R77, PT, PT, R77, UR13, RZ, P1, !PT ;  /* 0x0000000d4d4d7c10 */ /* 0x000fe20008ffe4ff */
[----:B------:R-:W-:Y:S01]  /*2530*/  IMAD.IADD R75, R5, 0x1, R75 ;  /* 0x00000001054b7824 */ /* 0x000fe200078e024b */
[----:B------:R-:W-:Y:S01]  /*2540*/  ISETP.GE.AND P1, PT, R12, UR38, PT ;  /* 0x000000260c007c0c */ /* 0x000fe2000bf26270 */
[----:B------:R-:W-:Y:S01]  /*2550*/  IMAD.X R82, RZ, RZ, ~R82, P0 ;  /* 0x000000ffff527224 */ /* 0x000fe200000e0e52 */
[----:B------:R-:W-:Y:S01]  /*2560*/  IADD3 R9, PT, PT, R3, R9, RZ ;  /* 0x0000000903097210 */ /* 0x000fe20007ffe0ff */
[C---:B------:R-:W-:Y:S01]  /*2570*/  IMAD R111, R11.reuse, 0xb0, RZ ;  /* 0x000000b00b6f7824 */ /* 0x040fe200078e02ff */
[----:B------:R-:W-:Y:S01]  /*2580*/  LEA.HI.X R75, R4, UR9, R75, 0x1, P2 ;  /* 0x00000009044b7c11 */ /* 0x000fe200090f0c4b */
[C---:B------:R-:W-:Y:S01]  /*2590*/  IMAD R110, R11.reuse, 0xc0, RZ ;  /* 0x000000c00b6e7824 */ /* 0x040fe200078e02ff */
[----:B--2---:R-:W-:Y:S01]  /*25a0*/  LEA R10, P2, R2, UR10, 0x1 ;  /* 0x0000000a020a7c11 */ /* 0x004fe2000f8408ff */
[----:B------:R-:W-:Y:S01]  /*25b0*/  IMAD R109, R11, 0xd0, RZ ;  /* 0x000000d00b6d7824 */ /* 0x000fe200078e02ff */
[----:B------:R-:W-:Y:S01]  /*25c0*/  SHF.R.S64 R81, R83, 0x1f, R80 ;  /* 0x0000001f53517819 */ /* 0x000fe20000001050 */
[----:B------:R-:W-:Y:S01]  /*25d0*/  IMAD R108, R11, 0xe0, RZ ;  /* 0x000000e00b6c7824 */ /* 0x000fe200078e02ff */
[----:B------:R-:W-:Y:S01]  /*25e0*/  SHF.R.S64 R83, R83, 0x1f, R82 ;  /* 0x0000001f53537819 */ /* 0x000fe20000001052 */
[C---:B------:R-:W-:Y:S01]  /*25f0*/  IMAD R107, R11.reuse, 0xf0, RZ ;  /* 0x000000f00b6b7824 */ /* 0x040fe200078e02ff */
[----:B------:R-:W-:Y:S01]  /*2600*/  P2R R133, PR, RZ, 0x2 ;  /* 0x00000002ff857803 */ /* 0x000fe20000000000 */
[----:B------:R-:W-:Y:S01]  /*2610*/  IMAD.SHL.U32 R105, R11, 0x40, RZ ;  /* 0x000000400b697824 */ /* 0x000fe200078e00ff */
        /* <DEDUP_REMOVED lines=12> */
[----:B------:R-:W-:Y:S01]  /*26e0*/  MOV R17, UR36 ;  /* 0x0000002400117c02 */ /* 0x000fe20008000f00 */
[C---:B------:R-:W-:Y:S01]  /*26f0*/  VIADD R122, R136.reuse, 0xb0 ;  /* 0x000000b0887a7836 */ /* 0x040fe20000000000 */
[----:B------:R-:W-:Y:S01]  /*2700*/  SHF.R.S32.HI R80, RZ, 0x1f, R80 ;  /* 0x0000001fff507819 */ /* 0x000fe20000011450 */
[C---:B------:R-:W-:Y:S01]  /*2710*/  VIADD R120, R136.reuse, 0xd0 ;  /* 0x000000d088787836 */ /* 0x040fe20000000000 */
[----:B------:R-:W-:Y:S01]  /*2720*/  SHF.R.S32.HI R82, RZ, 0x1f, R82 ;  /* 0x0000001fff527819 */ /* 0x000fe20000011452 */
[----:B------:R-:W-:Y:S01]  /*2730*/  VIADD R118, R136, 0xf0 ;  /* 0x000000f088767836 */ /* 0x000fe20000000000 */
[----:B------:R-:W-:Y:S01]  /*2740*/  LEA.HI.X R9, R2, UR11, R9, 0x1, P2 ;  /* 0x0000000b02097c11 */ /* 0x000fe200090f0c09 */
[----:B------:R-:W-:Y:S01]  /*2750*/  IMAD.U32 R104, RZ, RZ, UR29 ;  /* 0x0000001dff687e24 */ /* 0x000fe2000f8e00ff */
[----:B------:R-:W1:Y:S01]  /*2760*/  LDCU UR37, c[0x0][0x440] ;  /* 0x00008800ff2577ac */ /* 0x000e620008000800 */
[----:B------:R-:W2:Y:S01]  /*2770*/  LDCU.64 UR14, c[0x0][0x3b8] ;  /* 0x00007700ff0e77ac */ /* 0x000ea20008000a00 */
[----:B------:R-:W3:Y:S01]  /*2780*/  LDCU.64 UR16, c[0x0][0x3c0] ;  /* 0x00007800ff1077ac */ /* 0x000ee20008000a00 */
[----:B------:R-:W4:Y:S01]  /*2790*/  LDCU.64 UR12, c[0x0][0x4e0] ;  /* 0x00009c00ff0c77ac */ /* 0x000f220008000a00 */
[----:B------:R-:W1:Y:S01]  /*27a0*/  LDCU.128 UR8, c[0x0][0x3a0] ;  /* 0x00007400ff0877ac */ /* 0x000e620008000c00 */
[----:B------:R-:W-:-:S02]  /*27b0*/  USEL UR32, URZ, UR32, !UP0 ;  /* 0x00000020ff207287 */ /* 0x000fc4000c000000 */
[----:B------:R-:W-:Y:S01]  /*27c0*/  UISETP.NE.AND UP1, UPT, UR39, URZ, UPT ;  /* 0x000000ff2700728c */ /* 0x000fe2000bf25270 */
[----:B------:R-:W-:-:S10]  /*27d0*/  UMOV UR33, UR4 ;  /* 0x0000000400217c82 */ /* 0x000fd40008000000 */
.L_x_2647:
[----:B------:R-:W-:Y:S01]  /*27e0*/  UIADD3 UR35, UPT, UPT, UR35, 0x100, URZ ;  /* 0x0000010023237890 */ /* 0x000fe2000fffe0ff */
[----:B------:R-:W-:Y:S01]  /*27f0*/  ISETP.NE.AND P0, PT, R133, RZ, PT ;  /* 0x000000ff8500720c */ /* 0x000fe20003f05270 */
[----:B------:R-:W-:Y:S01]  /*2800*/  UIADD3 UR34, UPT, UPT, UR34, 0x100, URZ ;  /* 0x0000010022227890 */ /* 0x000fe2000fffe0ff */
[----:B-1----:R-:W-:Y:S01]  /*2810*/  ISETP.GE.AND P6, PT, R12, UR37, PT ;  /* 0x000000250c007c0c */ /* 0x002fe2000bfc6270 */
[----:B------:R-:W-:Y:S01]  /*2820*/  IMAD.U32 R5, RZ, RZ, UR28 ;  /* 0x0000001cff057e24 */ /* 0x000fe2000f8e00ff */
[----:B------:R-:W-:Y:S01]  /*2830*/  UIADD3 UR33, UPT, UPT, UR33, -0x1, URZ ;  /* 0xffffffff21217890 */ /* 0x000fe2000fffe0ff */
[C---:B------:R-:W-:Y:S01]  /*2840*/  ISETP.GE.OR P0, PT, R136.reuse, UR35, P0 ;  /* 0x0000002388007c0c */ /* 0x040fe20008706670 */
[----:B------:R-:W-:Y:S01]  /*2850*/  IMAD.U32 R0, RZ, RZ, UR27 ;  /* 0x0000001bff007e24 */ /* 0x000fe2000f8e00ff */
[----:B------:R-:W-:Y:S01]  /*2860*/  P2R R133, PR, RZ, 0x40 ;  /* 0x00000040ff857803 */ /* 0x000fe20000000000 */
[----:B------:R-:W-:Y:S01]  /*2870*/  BSSY.RECONVERGENT B1, `(.L_x_2578) ;  /* 0x0000bb2000017945 */ /* 0x000fe20003800200 */
[----:B------:R-:W-:Y:S01]  /*2880*/  ISETP.LT.OR P2, PT, R136, UR34, P0 ;  /* 0x0000002288007c0c */ /* 0x000fe20008741670 */
[----:B------:R-:W-:Y:S01]  /*2890*/  IMAD.MOV.U32 R134, RZ, RZ, R104 ;  /* 0x000000ffff867224 */ /* 0x000fe200078e0068 */
[----:B------:R-:W-:Y:S01]  /*28a0*/  ISETP.GE.OR P0, PT, R66, UR35, P6 ;  /* 0x0000002342007c0c */ /* 0x000fe2000b706670 */
[----:B------:R-:W-:Y:S03]  /*28b0*/  VIADD R104, R104, 0xffffff00 ;  /* 0xffffff0068687836 */ /* 0x000fe60000000000 */
[----:B------:R-:W-:Y:S02]  /*28c0*/  ISETP.LT.OR P3, PT, R66, UR34, P0 ;  /* 0x0000002242007c0c */ /* 0x000fe40008761670 */
[C---:B------:R-:W-:Y:S02]  /*28d0*/  ISETP.GE.OR P0, PT, R65.reuse, UR35, P6 ;  /* 0x0000002341007c0c */ /* 0x040fe4000b706670 */
[----:B------:R-:W-:Y:S02]  /*28e0*/  P2R R55, PR, RZ, 0x8 ;  /* 0x00000008ff377803 */ /* 0x000fe40000000000 */
[----:B------:R-:W-:Y:S01]  /*28f0*/  ISETP.LT.OR P4, PT, R65, UR34, P0 ;  /* 0x0000002241007c0c */ /* 0x000fe20008781670 */
[----:B------:R-:W5:Y:S01]  /*2900*/  @!P2 LDG.E.128 R24, desc[UR6][R74.64] ;  /* 0x000000064a18a981 */ /* 0x000f62000c1e1d00 */
[----:B------:R-:W-:Y:S01]  /*2910*/  @!P2 IMAD.MOV.U32 R71, RZ, RZ, R69 ;  /* 0x000000ffff47a224 */ /* 0x000fe200078e0045 */
[C---:B------:R-:W-:Y:S02]  /*2920*/  ISETP.GE.OR P0, PT, R128.reuse, UR35, P6 ;  /* 0x0000002380007c0c */ /* 0x040fe4000b706670 */
[----:B------:R-:W-:Y:S02]  /*2930*/  P2R R151, PR, RZ, 0x10 ;  /* 0x00000010ff977803 */ /* 0x000fe40000000000 */
[----:B------:R-:W1:Y:S01]  /*2940*/  @!P3 LDC.64 R2, c[0x0][0x3c0] ;  /* 0x0000f000ff02bb82 */ /* 0x000e620000000a00 */
[----:B------:R-:W-:Y:S02]  /*2950*/  ISETP.LT.OR P5, PT, R128, UR34, P0 ;  /* 0x0000002280007c0c */ /* 0x000fe400087a1670 */
[C---:B------:R-:W-:Y:S02]  /*2960*/  ISETP.GE.OR P0, PT, R124.reuse, UR35, P6 ;  /* 0x000000237c007c0c */ /* 0x040fe4000b706670 */
[----:B------:R-:W-:Y:S02]  /*2970*/  P2R R150, PR, RZ, 0x20 ;  /* 0x00000020ff967803 */ /* 0x000fe40000000000 */
[----:B------:R-:W-:Y:S01]  /*2980*/  ISETP.LT.OR P1, PT, R124, UR34, P0 ;  /* 0x000000227c007c0c */ /* 0x000fe20008721670 */
[----:B---34-:R-:W2:Y:S01]  /*2990*/  @!P4 LDC.64 R22, c[0x0][0x4b0] ;  /* 0x00012c00ff16cb82 */ /* 0x018ea20000000a00 */
[C---:B------:R-:W-:Y:S02]  /*29a0*/  LEA R32, P0, R5.reuse, R70, 0x1 ;  /* 0x0000004605207211 */ /* 0x040fe400078008ff */
[----:B------:R-:W-:Y:S02]  /*29b0*/  P2R R147, PR, RZ, 0x2 ;  /* 0x00000002ff937803 */ /* 0x000fe40000000000 */
[----:B------:R-:W-:Y:S02]  /*29c0*/  LEA.HI.X R33, R5, R69, R0, 0x1, P0 ;  /* 0x0000004505217211 */ /* 0x000fe400000f0c00 */
[----:B------:R-:W-:Y:S01]  /*29d0*/  P2R R0, PR, RZ, 0x4 ;  /* 0x00000004ff007803 */ /* 0x000fe20000000000 */
[----:B------:R-:W3:Y:S08]  /*29e0*/  @!P4 LDC.64 R20, c[0x0][0x3c0] ;  /* 0x0000f000ff14cb82 */ /* 0x000ef00000000a00 */
[----:B------:R-:W4:Y:S08]  /*29f0*/  @!P5 LDC.64 R18, c[0x0][0x4b0] ;  /* 0x00012c00ff12db82 */ /* 0x000f300000000a00 */
[----:B------:R-:W4:Y:S08]  /*2a00*/  @!P5 LDC.64 R6, c[0x0][0x3c0] ;  /* 0x0000f000ff06db82 */ /* 0x000f300000000a00 */
[----:B------:R-:W4:Y:S01]  /*2a10*/  @!P1 LDC.64 R4, c[0x0][0x4b0] ;  /* 0x00012c00ff049b82 */ /* 0x000f220000000a00 */
[----:B-----5:R-:W-:Y:S01]  /*2a20*/  @!P2 STG.E.128 desc[UR6][R70.64], R24 ;  /* 0x000000184600a986 */ /* 0x020fe2000c101d06 */
[C---:B-1----:R-:W-:Y:S02]  /*2a30*/  @!P3 LEA R44, P0, R2.reuse, R32, 0x5 ;  /* 0x00000020022cb211 */ /* 0x042fe400078028ff */
[----:B------:R-:W-:Y:S02]  /*2a40*/  ISETP.NE.AND P2, PT, R133, RZ, PT ;  /* 0x000000ff8500720c */ /* 0x000fe40003f45270 */
[----:B------:R-:W-:Y:S02]  /*2a50*/  @!P3 LEA.HI.X R45, R2, R33, R3, 0x5, P0 ;  /* 0x00000021022db211 */ /* 0x000fe400000f2c03 */
[----:B------:R-:W1:Y:S01]  /*2a60*/  @!P1 LDC.64 R2, c[0x0][0x3c0] ;  /* 0x0000f000ff029b82 */ /* 0x000e620000000a00 */
[----:B------:R-:W-:Y:S04]  /*2a70*/  IADD3 R34, P0, PT, R74, UR19, RZ ;  /* 0x000000134a227c10 */ /* 0x000fe8000ff1e0ff */
[----:B------:R-:W-:Y:S02]  /*2a80*/  IADD3.X R35, PT, PT, R75, UR18, RZ, P0, !PT ;  /* 0x000000124b237c10 */ /* 0x000fe400087fe4ff */
[C---:B--2---:R-:W-:Y:S04]  /*2a90*/  @!P4 LEA R28, P0, R22.reuse, R34, 0x6 ;  /* 0x00000022161cc211 */ /* 0x044fe800078030ff */
[----:B------:R-:W-:Y:S02]  /*2aa0*/  @!P4 LEA.HI.X R29, R22, R35, R23, 0x6, P0 ;  /* 0x00000023161dc211 */ /* 0x000fe400000f3417 */
[C---:B---3--:R-:W-:Y:S04]  /*2ab0*/  @!P4 LEA R42, P0, R20.reuse, R32, 0x6 ;  /* 0x00000020142ac211 */ /* 0x048fe800078030ff */
[----:B------:R-:W-:Y:S02]  /*2ac0*/  @!P4 LEA.HI.X R43, R20, R33, R21, 0x6, P0 ;  /* 0x00000021142bc211 */ /* 0x000fe400000f3415 */
[C---:B----4-:R-:W-:Y:S04]  /*2ad0*/  @!P5 LEA R40, P0, R18.reuse, R34, 0x7 ;  /* 0x000000221228d211 */ /* 0x050fe800078038ff */
[----:B------:R-:W-:Y:S02]  /*2ae0*/  @!P5 LEA.HI.X R41, R18, R35, R19, 0x7, P0 ;  /* 0x000000231229d211 */ /* 0x000fe400000f3c13 */
[C---:B------:R-:W-:Y:S04]  /*2af0*/  @!P5 LEA R38, P0, R6.reuse, R32, 0x7 ;  /* 0x000000200626d211 */ /* 0x040fe800078038ff */
[----:B------:R-:W-:Y:S02]  /*2b00*/  @!P5 LEA.HI.X R39, R6, R33, R7, 0x7, P0 ;  /* 0x000000210627d211 */ /* 0x000fe400000f3c07 */
[C---:B------:R-:W-:Y:S04]  /*2b10*/  @!P1 LEA R36, P0, R4.reuse, R34, 0x8 ;  /* 0x0000002204249211 */ /* 0x040fe800078040ff */
[----:B------:R-:W-:Y:S02]  /*2b20*/  @!P1 LEA.HI.X R37, R4, R35, R5, 0x8, P0 ;  /* 0x0000002304259211 */ /* 0x000fe400000f4405 */
        /* <DEDUP_REMOVED lines=8> */
[----:B------:R-:W2:Y:S07]  /*2bb0*/  @!P6 LDG.E.128 R20, desc[UR6][R34.64] ;  /* 0x000000062214e981 */ /* 0x000eae000c1e1d00 */
[----:B--2---:R1:W-:Y:S01]  /*2bc0*/  @!P6 STG.E.128 desc[UR6][R32.64], R20 ;  /* 0x000000142000e986 */ /* 0x0043e2000c101d06 */
[C---:B------:R-:W-:Y:S06]  /*2bd0*/  ISETP.GE.OR P6, PT, R125.reuse, UR35, P2 ;  /* 0x000000237d007c0c */ /* 0x040fec00097c6670 */
[----:B------:R-:W2:Y:S01]  /*2be0*/  @!P3 LDG.E.128 R4, desc[UR6][R46.64] ;  /* 0x000000062e04b981 */ /* 0x000ea2000c1e1d00 */
[----:B------:R-:W-:Y:S06]  /*2bf0*/  ISETP.LT.OR P6, PT, R125, UR34, P6 ;  /* 0x000000227d007c0c */ /* 0x000fec000b7c1670 */
[----:B--2---:R2:W-:Y:S01]  /*2c00*/  @!P3 STG.E.128 desc[UR6][R44.64], R4 ;  /* 0x000000042c00b986 */ /* 0x0045e2000c101d06 */
[----:B------:R-:W-:Y:S02]  /*2c10*/  ISETP.LT.OR P3, PT, R129, UR34, P0 ;  /* 0x0000002281007c0c */ /* 0x000fe40008761670 */
[----:B------:R-:W-:Y:S04]  /*2c20*/  ISETP.GE.OR P0, PT, R127, UR35, P2 ;  /* 0x000000237f007c0c */ /* 0x000fe80009706670 */
[----:B------:R-:W3:Y:S01]  /*2c30*/  @!P4 LDG.E.128 R28, desc[UR6][R28.64] ;  /* 0x000000061c1cc981 */ /* 0x000ee2000c1e1d00 */
[----:B------:R-:W-:Y:S06]  /*2c40*/  P2R R8, PR, RZ, 0x8 ;  /* 0x00000008ff087803 */ /* 0x000fec0000000000 */
        /* <DEDUP_REMOVED lines=8> */
[----:B---3--:R-:W-:Y:S01]  /*2cd0*/  @!P4 STG.E.128 desc[UR6][R42.64], R28 ;  /* 0x0000001c2a00c986 */ /* 0x008fe2000c101d06 */
[----:B------:R-:W-:Y:S02]  /*2ce0*/  ISETP.LT.OR P4, PT, R127, UR34, P0 ;  /* 0x000000227f007c0c */ /* 0x000fe40008781670 */
[----:B------:R-:W-:Y:S04]  /*2cf0*/  ISETP.GE.OR P0, PT, R123, UR35, P2 ;  /* 0x000000237b007c0c */ /* 0x000fe80009706670 */
[----:B--2---:R-:W2:Y:S07]  /*2d00*/  @!P3 LDG.E.128 R4, desc[UR6][R48.64] ;  /* 0x000000063004b981 */ /* 0x004eae000c1e1d00 */
[----:B------:R-:W1:Y:S02]  /*2d10*/  @!P4 LDC.64 R2, c[0x0][0x4b0] ;  /* 0x00012c00ff02cb82 */ /* 0x000e640000000a00 */
[----:B-1----:R-:W-:Y:S02]  /*2d20*/  @!P4 IMAD R3, R3, 0xa0, RZ ;  /* 0x000000a00303c824 */ /* 0x002fe400078e02ff */
[----:B------:R-:W-:Y:S04]  /*2d30*/  @!P4 IMAD.WIDE.U32 R24, R2, 0xa0, R34 ;  /* 0x000000a00218c825 */ /* 0x000fe800078e0022 */
        /* <DEDUP_REMOVED lines=11> */
[C---:B------:R-:W-:Y:S06]  /*2df0*/  ISETP.GE.OR P5, PT, R126.reuse, UR35, P2 ;  /* 0x000000237e007c0c */ /* 0x040fec00097a6670 */
        /* <DEDUP_REMOVED lines=11> */
[----:B--2---:R1:W-:Y:S07]  /*2eb0*/  @!P4 STG.E.128 desc[UR6][R6.64], R24 ;  /* 0x000000180600c986 */ /* 0x0043ee000c101d06 */
        /* <DEDUP_REMOVED lines=12> */
[----:B-1----:R-:W-:Y:S05]  /*2f80*/  @!P3 IMAD.WIDE.U32 R20, R2, 0x120, R34 ;  /* 0x000001200214b825 */ /* 0x002fea00078e0022 */
[----:B------:R-:W2:Y:S01]  /*2f90*/  @!P6 LDG.E.128 R4, desc[UR6][R24.64] ;  /* 0x000000061804e981 */ /* 0x000ea2000c1e1d00 */
[----:B------:R-:W-:Y:S06]  /*2fa0*/  @!P3 IMAD.IADD R21, R21, 0x1, R3 ;  /* 0x000000011515b824 */ /* 0x000fec00078e0203 */
        /* <DEDUP_REMOVED lines=9> */
[----:B------:R-:W2:Y:S01]  /*3040*/  @!P3 LDG.E.128 R20, desc[UR6][R20.64] ;  /* 0x000000061414b981 */ /* 0x000ea2000c1e1d00 */
[----:B------:R-:W-:Y:S06]  /*3050*/  P2R R143, PR, RZ, 0x2 ;  /* 0x00000002ff8f7803 */ /* 0x000fec0000000000 */
        /* <DEDUP_REMOVED lines=8> */
[----:B------:R-:W-:Y:S04]  /*30e0*/  ISETP.GE.OR P0, PT, R120, UR35, P2 ;  /* 0x0000002378007c0c */ /* 0x000fe80009706670 */
[----:B------:R2:W3:Y:S01]  /*30f0*/  @!P1 LDG.E.128 R24, desc[UR6][R18.64] ;  /* 0x0000000612189981 */ /* 0x0004e2000c1e1d00 */
[----:B------:R-:W-:Y:S06]  /*3100*/  P2R R142, PR, RZ, 0x8 ;  /* 0x00000008ff8e7803 */ /* 0x000fec0000000000 */
        /* <DEDUP_REMOVED lines=10> */
[C---:B------:R-:W-:Y:S04]  /*31b0*/  ISETP.GE.OR P0, PT, R119.reuse, UR35, P2 ;  /* 0x0000002377007c0c */ /* 0x040fe80009706670 */
        /* <DEDUP_REMOVED lines=16> */
[----:B------:R-:W-:Y:S06]  /*32c0*/  ISETP.NE.AND P3, PT, R8, RZ, PT ;  /* 0x000000ff0800720c */ /* 0x000fec0003f65270 */
        /* <DEDUP_REMOVED lines=9> */
[----:B------:R-:W-:Y:S04]  /*3360*/  ISETP.NE.AND P0, PT, R17, RZ, PT ;  /* 0x000000ff1100720c */ /* 0x000fe80003f05270 */
        /* <DEDUP_REMOVED lines=18> */
[----:B-1----:R-:W2:Y:S07]  /*3490*/  @!P1 LDG.E.128 R4, desc[UR6][R34.64] ;  /* 0x0000000622049981 */ /* 0x002eae000c1e1d00 */
[----:B--2---:R1:W-:Y:S01]  /*34a0*/  @!P1 STG.E.128 desc[UR6][R32.64], R4 ;  /* 0x0000000420009986 */ /* 0x0043e2000c101d06 */
[----:B------:R-:W-:Y:S05]  /*34b0*/  @P0 BRA `(.L_x_2579) ;  /* 0x0000000800880947 */ /* 0x000fea0003800000 */
[-C--:B------:R-:W-:Y:S01]  /*34c0*/  @!P2 MOV R8, R10.reuse ;  /* 0x0000000a0008a202 */ /* 0x080fe20000000f00 */
[----:B------:R-:W-:Y:S01]  /*34d0*/  IMAD.U32 R2, RZ, RZ, UR30 ;  /* 0x0000001eff027e24 */ /* 0x000fe2000f8e00ff */
[----:B------:R-:W-:Y:S02]  /*34e0*/  P2R R16, PR, RZ, 0x40 ;  /* 0x00000040ff107803 */ /* 0x000fe40000000000 */
[----:B------:R-:W-:Y:S01]  /*34f0*/  ISETP.NE.AND P6, PT, R55, RZ, PT ;  /* 0x000000ff3700720c */ /* 0x000fe20003fc5270 */
[----:B-1----:R-:W2:Y:S01]  /*3500*/  @!P2 LDG.E.128 R4, desc[UR6][R8.64] ;  /* 0x000000060804a981 */ /* 0x002ea2000c1e1d00 */
[C---:B------:R-:W-:Y:S02]  /*3510*/  LEA R32, P0, R85.reuse, R10, 0x1 ;  /* 0x0000000a55207211 */ /* 0x040fe400078008ff */
[----:B------:R-:W-:Y:S02]  /*3520*/  MOV R3, UR31 ;  /* 0x0000001f00037c02 */ /* 0x000fe40008000f00 */
[----:B------:R-:W-:Y:S02]  /*3530*/  LEA.HI.X R33, R85, R9, R84, 0x1, P0 ;  /* 0x0000000955217211 */ /* 0x000fe400000f0c54 */
[C---:B------:R-:W-:Y:S02]  /*3540*/  LEA R18, P0, R3.reuse, R72, 0x1 ;  /* 0x0000004803127211 */ /* 0x040fe400078008ff */
[----:B------:R-:W-:Y:S02]  /*3550*/  P2R R0, PR, RZ, 0x2 ;  /* 0x00000002ff007803 */ /* 0x000fe40000000000 */
[----:B------:R-:W-:Y:S02]  /*3560*/  LEA.HI.X R19, R3, R73, R2, 0x1, P0 ;  /* 0x0000004903137211 */ /* 0x000fe400000f0c02 */
[----:B------:R-:W1:Y:S01]  /*3570*/  @!P6 LDC.64 R2, c[0x0][0x4a8] ;  /* 0x00012a00ff02eb82 */ /* 0x000e620000000a00 */
[----:B------:R-:W-:Y:S02]  /*3580*/  ISETP.NE.AND P1, PT, R151, RZ, PT ;  /* 0x000000ff9700720c */ /* 0x000fe40003f25270 */
[----:B------:R-:W-:Y:S01]  /*3590*/  MOV R17, RZ ;  /* 0x000000ff00117202 */ /* 0x000fe20000000f00 */
[----:B--2---:R2:W-:Y:S01]  /*35a0*/  @!P2 STG.E.128 desc[UR6][R72.64], R4 ;  /* 0x000000044800a986 */ /* 0x0045e2000c101d06 */
[----:B-1----:R-:W-:Y:S02]  /*35b0*/  @!P6 LEA R36, P0, R2, R32, 0x5 ;  /* 0x000000200224e211 */ /* 0x002fe400078028ff */
        /* <DEDUP_REMOVED lines=66> */
[----:B-1----:R-:W2:Y:S01]  /*39e0*/  @!P5 LDG.E.128 R20, desc[UR6][R24.64] ;  /* 0x000000061814d981 */ /* 0x002ea2000c1e1d00 */
        /* <DEDUP_REMOVED lines=9> */
[----:B------:R2:W3:Y:S01]  /*3a80*/  @!P6 LDG.E.128 R24, desc[UR6][R6.64] ;  /* 0x000000060618e981 */ /* 0x0004e2000c1e1d00 */
[----:B-1----:R-:W-:Y:S05]  /*3a90*/  @!P6 IMAD.WIDE.U32 R4, R2, 0xe0, R18 ;  /* 0x000000e00204e825 */ /* 0x002fea00078e0012 */
[----:B------:R-:W-:Y:S02]  /*3aa0*/  @!P6 IADD3 R5, PT, PT, R5, R3, RZ ;  /* 0x000000030505e210 */ /* 0x000fe40007ffe0ff */
[----:B------:R-:W1:Y:S02]  /*3ab0*/  @!P2 LDC.64 R2, c[0x0][0x4a8] ;  /* 0x00012a00ff02ab82 */ /* 0x000e640000000a00 */
[----:B-1----:R-:W-:Y:S02]  /*3ac0*/  @!P2 IMAD R3, R3, 0x120, RZ ;  /* 0x000001200303a824 */ /* 0x002fe400078e02ff */
[----:B--2---:R-:W-:Y:S04]  /*3ad0*/  @!P2 IMAD.WIDE.U32 R6, R2, 0x120, R32 ;  /* 0x000001200206a825 */ /* 0x004fe800078e0020 */
[----:B------:R-:W-:Y:S02]  /*3ae0*/  @!P2 IMAD.IADD R7, R7, 0x1, R3 ;  /* 0x000000010707a824 */ /* 0x000fe400078e0203 */
[----:B------:R-:W1:Y:S02]  /*3af0*/  @!P4 LDC.64 R2, c[0x0][0x4a8] ;  /* 0x00012a00ff02cb82 */ /* 0x000e640000000a00 */
[----:B-1----:R-:W-:Y:S01]  /*3b00*/  @!P4 IMAD R3, R3, 0x140, RZ ;  /* 0x000001400303c824 */ /* 0x002fe200078e02ff */
[----:B---3--:R1:W-:Y:S06]  /*3b10*/  @!P6 STG.E.128 desc[UR6][R4.64], R24 ;  /* 0x000000180400e986 */ /* 0x0083ec000c101d06 */
[----:B------:R-:W2:Y:S01]  /*3b20*/  @!P3 LDG.E.128 R28, desc[UR6][R28.64] ;  /* 0x000000061c1cb981 */ /* 0x000ea2000c1e1d00 */
[----:B-1----:R-:W1:Y:S02]  /*3b30*/  @!P2 LDC.64 R4, c[0x0][0x3b8] ;  /* 0x0000ee00ff04ab82 */ /* 0x002e640000000a00 */
[----:B-1----:R-:W-:Y:S03]  /*3b40*/  @!P2 IMAD R5, R5, 0x120, RZ ;  /* 0x000001200505a824 */ /* 0x002fe600078e02ff */
[----:B--2---:R1:W-:Y:S01]  /*3b50*/  @!P3 STG.E.128 desc[UR6][R34.64], R28 ;  /* 0x0000001c2200b986 */ /* 0x0043e2000c101d06 */
[----:B------:R-:W-:Y:S05]  /*3b60*/  ISETP.NE.AND P3, PT, R135, RZ, PT ;  /* 0x000000ff8700720c */ /* 0x000fea0003f65270 */
[----:B------:R2:W3:Y:S02]  /*3b70*/  @!P2 LDG.E.128 R20, desc[UR6][R6.64] ;  /* 0x000000060614a981 */ /* 0x0004e4000c1e1d00 */
[----:B--2---:R-:W-:Y:S04]  /*3b80*/  @!P2 IMAD.WIDE.U32 R6, R4, 0x120, R18 ;  /* 0x000001200406a825 */ /* 0x004fe800078e0012 */
[----:B------:R-:W-:Y:S01]  /*3b90*/  @!P4 IMAD.WIDE.U32 R24, R2, 0x140, R32 ;  /* 0x000001400218c825 */ /* 0x000fe200078e0020 */
[----:B------:R-:W-:Y:S02]  /*3ba0*/  @!P2 IADD3 R7, PT, PT, R7, R5, RZ ;  /* 0x000000050707a210 */ /* 0x000fe40007ffe0ff */
[----:B------:R-:W2:Y:S01]  /*3bb0*/  @!P4 LDC.64 R4, c[0x0][0x3b8] ;  /* 0x0000ee00ff04cb82 */ /* 0x000ea20000000a00 */
[----:B------:R-:W-:Y:S07]  /*3bc0*/  @!P4 IMAD.IADD R25, R25, 0x1, R3 ;  /* 0x000000011919c824 */ /* 0x000fee00078e0203 */
[----:B------:R-:W4:Y:S01]  /*3bd0*/  @!P0 LDC.64 R2, c[0x0][0x4a8] ;  /* 0x00012a00ff028b82 */ /* 0x000f220000000a00 */
[----:B--2---:R-:W-:Y:S02]  /*3be0*/  @!P4 IMAD R5, R5, 0x140, RZ ;  /* 0x000001400505c824 */ /* 0x004fe400078e02ff */
[----:B----4-:R-:W-:Y:S01]  /*3bf0*/  @!P0 IMAD R3, R3, 0x160, RZ ;  /* 0x0000016003038824 */ /* 0x010fe200078e02ff */
[----:B---3--:R2:W-:Y:S01]  /*3c00*/  @!P2 STG.E.128 desc[UR6][R6.64], R20 ;  /* 0x000000140600a986 */ /* 0x0085e2000c101d06 */
[----:B------:R-:W-:Y:S05]  /*3c10*/  ISETP.NE.AND P2, PT, R71, RZ, PT ;  /* 0x000000ff4700720c */ /* 0x000fea0003f45270 */
[----:B-1----:R1:W3:Y:S02]  /*3c20*/  @!P4 LDG.E.128 R28, desc[UR6][R24.64] ;  /* 0x00000006181cc981 */ /* 0x0022e4000c1e1d00 */
[----:B-1----:R-:W-:Y:S04]  /*3c30*/  @!P4 IMAD.WIDE.U32 R24, R4, 0x140, R18 ;  /* 0x000001400418c825 */ /* 0x002fe800078e0012 */
[----:B------:R-:W-:Y:S01]  /*3c40*/  @!P0 IMAD.WIDE.U32 R26, R2, 0x160, R32 ;  /* 0x00000160021a8825 */ /* 0x000fe200078e0020 */
[----:B------:R-:W-:Y:S02]  /*3c50*/  @!P4 IADD3 R25, PT, PT, R25, R5, RZ ;  /* 0x000000051919c210 */ /* 0x000fe40007ffe0ff */
[----:B------:R-:W1:Y:S01]  /*3c60*/  @!P0 LDC.64 R4, c[0x0][0x3b8] ;  /* 0x0000ee00ff048b82 */ /* 0x000e620000000a00 */
[----:B------:R-:W-:Y:S07]  /*3c70*/  @!P0 IMAD.IADD R27, R27, 0x1, R3 ;  /* 0x000000011b1b8824 */ /* 0x000fee00078e0203 */
[----:B------:R-:W4:Y:S01]  /*3c80*/  @!P3 LDC.64 R2, c[0x0][0x4a8] ;  /* 0x00012a00ff02bb82 */ /* 0x000f220000000a00 */
[----:B-1----:R-:W-:Y:S02]  /*3c90*/  @!P0 IMAD R5, R5, 0x160, RZ ;  /* 0x0000016005058824 */ /* 0x002fe400078e02ff */
[----:B--2---:R-:W-:Y:S05]  /*3ca0*/  @!P0 IMAD.WIDE.U32 R6, R4, 0x160, R18 ;  /* 0x0000016004068825 */ /* 0x004fea00078e0012 */
[----:B------:R-:W-:Y:S01]  /*3cb0*/  @!P0 IADD3 R7, PT, PT, R7, R5, RZ ;  /* 0x0000000507078210 */ /* 0x000fe20007ffe0ff */
[----:B----4-:R-:W-:Y:S01]  /*3cc0*/  @!P3 IMAD R3, R3, 0x180, RZ ;  /* 0x000001800303b824 */ /* 0x010fe200078e02ff */
[----:B------:R-:W1:Y:S01]  /*3cd0*/  @!P3 LDC.64 R4, c[0x0][0x3b8] ;  /* 0x0000ee00ff04bb82 */ /* 0x000e620000000a00 */
[----:B------:R-:W-:Y:S04]  /*3ce0*/  @!P3 IMAD.WIDE.U32 R20, R2, 0x180, R32 ;  /* 0x000001800214b825 */ /* 0x000fe800078e0020 */
[----:B------:R-:W-:Y:S03]  /*3cf0*/  @!P3 IMAD.IADD R21, R21, 0x1, R3 ;  /* 0x000000011515b824 */ /* 0x000fe600078e0203 */
[----:B------:R-:W2:Y:S01]  /*3d00*/  @!P2 LDC.64 R2, c[0x0][0x4a8] ;  /* 0x00012a00ff02ab82 */ /* 0x000ea20000000a00 */
[----:B-1----:R-:W-:Y:S02]  /*3d10*/  @!P3 IMAD R5, R5, 0x180, RZ ;  /* 0x000001800505b824 */ /* 0x002fe400078e02ff */
[----:B--2---:R-:W-:Y:S01]  /*3d20*/  @!P2 IMAD R3, R3, 0x1a0, RZ ;  /* 0x000001a00303a824 */ /* 0x004fe200078e02ff */
[----:B---3--:R1:W-:Y:S06]  /*3d30*/  @!P4 STG.E.128 desc[UR6][R24.64], R28 ;  /* 0x0000001c1800c986 */ /* 0x0083ec000c101d06 */
[----:B-1----:R-:W2:Y:S06]  /*3d40*/  @!P0 LDG.E.128 R24, desc[UR6][R26.64] ;  /* 0x000000061a188981 */ /* 0x002eac000c1e1d00 */
[----:B--2---:R1:W-:Y:S06]  /*3d50*/  @!P0 STG.E.128 desc[UR6][R6.64], R24 ;  /* 0x0000001806008986 */ /* 0x0043ec000c101d06 */
[----:B------:R-:W2:Y:S01]  /*3d60*/  @!P3 LDG.E.128 R20, desc[UR6][R20.64] ;  /* 0x000000061414b981 */ /* 0x000ea2000c1e1d00 */
        /* <DEDUP_REMOVED lines=8> */
[----:B--2---:R1:W-:Y:S06]  /*3df0*/  @!P3 STG.E.128 desc[UR6][R6.64], R20 ;  /* 0x000000140600b986 */ /* 0x0043ec000c101d06 */
        /* <DEDUP_REMOVED lines=14> */
.L_x_2579:
[----:B------:R-:W-:Y:S05]  /*3ee0*/  BRA.U !UP1, `(.L_x_2581) ;  /* 0x00000041090c7547 */ /* 0x000fea000b800000 */
[----:B------:R-:W-:Y:S01]  /*3ef0*/  ISETP.NE.AND P1, PT, R2, RZ, PT ;  /* 0x000000ff0200720c */ /* 0x000fe20003f25270 */
[----:B------:R-:W2:Y:S01]  /*3f00*/  LDC R38, c[0x0][0x450] ;  /* 0x00011400ff267b82 */ /* 0x000ea20000000800 */
[----:B------:R-:W-:Y:S01]  /*3f10*/  ISETP.NE.AND P0, PT, R8, RZ, PT ;  /* 0x000000ff0800720c */ /* 0x000fe20003f05270 */
[----:B------:R-:W-:Y:S01]  /*3f20*/  IMAD.U32 R3, RZ, RZ, UR31 ;  /* 0x0000001fff037e24 */ /* 0x000fe2000f8e00ff */
[----:B------:R-:W-:Y:S01]  /*3f30*/  ISETP.NE.AND P2, PT, R133, RZ, PT ;  /* 0x000000ff8500720c */ /* 0x000fe20003f45270 */
[----:B------:R-:W-:Y:S01]  /*3f40*/  IMAD.U32 R0, RZ, RZ, UR30 ;  /* 0x0000001eff007e24 */ /* 0x000fe2000f8e00ff */
[----:B------:R-:W-:Y:S01]  /*3f50*/  PLOP3.LUT P1, PT, P0, P1, PT, 0xf2, 0x2f ;  /* 0x00000000002f781c */ /* 0x000fe20000723e72 */
[----:B-1----:R-:W-:Y:S01]  /*3f60*/  IMAD.SHL.U32 R5, R131, 0x2, RZ ;  /* 0x0000000283057824 */ /* 0x002fe200078e00ff */
[C---:B------:R-:W-:Y:S01]  /*3f70*/  LEA R42, P0, R85.reuse, R10, 0x1 ;  /* 0x0000000a552a7211 */ /* 0x040fe200078008ff */
[----:B------:R-:W-:Y:S03]  /*3f80*/  BSSY.RECONVERGENT B0, `(.L_x_2582) ;  /* 0x000003f000007945 */ /* 0x000fe60003800200 */
[----:B------:R-:W-:Y:S02]  /*3f90*/  LEA.HI.X R43, R85, R9, R84, 0x1, P0 ;  /* 0x00000009552b7211 */ /* 0x000fe400000f0c54 */
[C---:B------:R-:W-:Y:S04]  /*3fa0*/  LEA R40, P0, R3.reuse, R72, 0x1 ;  /* 0x0000004803287211 */ /* 0x040fe800078008ff */
[----:B------:R-:W-:Y:S02]  /*3fb0*/  LEA.HI.X R41, R3, R73, R0, 0x1, P0 ;  /* 0x0000004903297211 */ /* 0x000fe400000f0c00 */
[----:B------:R-:W-:Y:S02]  /*3fc0*/  SHF.L.U64.HI R3, R131, 0x1, R100 ;  /* 0x0000000183037819 */ /* 0x000fe40000010264 */
        /* <DEDUP_REMOVED lines=58> */
.L_x_2583:
[----:B------:R-:W-:Y:S05]  /*4370*/  BSYNC.RECONVERGENT B0 ;  /* 0x0000000000007941 */ /* 0x000fea0003800200 */
.L_x_2582:
        /* <DEDUP_REMOVED lines=54> */
.L_x_2585:
[----:B------:R-:W-:Y:S05]  /*46e0*/  BSYNC.RECONVERGENT B0 ;  /* 0x0000000000007941 */ /* 0x000fea0003800200 */
.L_x_2584:
        /* <DEDUP_REMOVED lines=62> */
.L_x_2587:
[----:B------:R-:W-:Y:S05]  /*4ad0*/  BSYNC.RECONVERGENT B0 ;  /* 0x0000000000007941 */ /* 0x000fea0003800200 */
.L_x_2586:
        /* <DEDUP_REMOVED lines=62> */
.L_x_2589:
[----:B------:R-:W-:Y:S05]  /*4ec0*/  BSYNC.RECONVERGENT B0 ;  /* 0x0000000000007941 */ /* 0x000fea0003800200 */
.L_x_2588:
        /* <DEDUP_REMOVED lines=62> */
.L_x_2591:
[----:B------:R-:W-:Y:S05]  /*52b0*/  BSYNC.RECONVERGENT B0 ;  /* 0x0000000000007941 */ /* 0x000fea0003800200 */
.L_x_2590:
        /* <DEDUP_REMOVED lines=62> */
.L_x_2593:
[----:B------:R-:W-:Y:S05]  /*56a0*/  BSYNC.RECONVERGENT B0 ;  /* 0x0000000000007941 */ /* 0x000fea0003800200 */
.L_x_2592:
        /* <DEDUP_REMOVED lines=62> */
.L_x_2595:
[----:B------:R-:W-:Y:S05]  /*5a90*/  BSYNC.RECONVERGENT B0 ;  /* 0x0000000000007941 */ /* 0x000fea0003800200 */
.L_x_2594:
        /* <DEDUP_REMOVED lines=62> */
.L_x_2597:
[----:B------:R-:W-:Y:S05]  /*5e80*/  BSYNC.RECONVERGENT B0 ;  /* 0x0000000000007941 */ /* 0x000fea0003800200 */
.L_x_2596:
        /* <DEDUP_REMOVED lines=62> */
.L_x_2599:
[----:B------:R-:W-:Y:S05]  /*6270*/  BSYNC.RECONVERGENT B0 ;  /* 0x0000000000007941 */ /* 0x000fea0003800200 */
.L_x_2598:
        /* <DEDUP_REMOVED lines=62> */
.L_x_2601:
[----:B------:R-:W-:Y:S05]  /*6660*/  BSYNC.RECONVERGENT B0 ;  /* 0x0000000000007941 */ /* 0x000fea0003800200 */
.L_x_2600:
        /* <DEDUP_REMOVED lines=64> */
.L_x_2603:
[----:B------:R-:W-:Y:S05]  /*6a70*/  BSYNC.RECONVERGENT B0 ;  /* 0x0000000000007941 */ /* 0x000fea0003800200 */
.L_x_2602:
        /* <DEDUP_REMOVED lines=64> */
.L_x_2605:
[----:B------:R-:W-:Y:S05]  /*6e80*/  BSYNC.RECONVERGENT B0 ;  /* 0x0000000000007941 */ /* 0x000fea0003800200 */
.L_x_2604:
        /* <DEDUP_REMOVED lines=64> */
.L_x_2607:
[----:B------:R-:W-:Y:S05]  /*7290*/  BSYNC.RECONVERGENT B0 ;  /* 0x0000000000007941 */ /* 0x000fea0003800200 */
.L_x_2606:
        /* <DEDUP_REMOVED lines=64> */
.L_x_2609:
[----:B------:R-:W-:Y:S05]  /*76a0*/  BSYNC.RECONVERGENT B0 ;  /* 0x0000000000007941 */ /* 0x000fea0003800200 */
.L_x_2608:
        /* <DEDUP_REMOVED lines=64> */
.L_x_2611:
[----:B------:R-:W-:Y:S05]  /*7ab0*/  BSYNC.RECONVERGENT B0 ;  /* 0x0000000000007941 */ /* 0x000fea0003800200 */
.L_x_2610:
        /* <DEDUP_REMOVED lines=62> */
.L_x_2613:
[----:B------:R-:W-:Y:S05]  /*7ea0*/  BSYNC.RECONVERGENT B0 ;  /* 0x0000000000007941 */ /* 0x000fea0003800200 */
.L_x_2612:
[----:B-1----:R-:W1:Y:S01]  /*7eb0*/  LDC R17, c[0x0][0x450] ;  /* 0x00011400ff117b82 */ /* 0x002e620000000800 */
[----:B------:R-:W-:Y:S05]  /*7ec0*/  IMAD.U32 R3, R38, -0x80, RZ ;  /* 0xffffff8026037824 */ /* 0x000fea00078e00ff */
[C---:B------:R-:W-:Y:S02]  /*7ed0*/  LEA R14, P1, R3.reuse, R14, 0x1 ;  /* 0x0000000e030e7211 */ /* 0x040fe400078208ff */
[C---:B------:R-:W-:Y:S02]  /*7ee0*/  LEA R56, P0, R3.reuse, R56, 0x1 ;  /* 0x0000003803387211 */ /* 0x040fe400078008ff */
[C---:B------:R-:W-:Y:S02]  /*7ef0*/  LEA.HI.X.SX32 R15, R3.reuse, R15, 0x1, P1 ;  /* 0x0000000f030f7211 */ /* 0x040fe400008f0eff */
[----:B------:R-:W-:Y:S01]  /*7f00*/  LEA.HI.X.SX32 R57, R3, R57, 0x1, P0 ;  /* 0x0000003903397211 */ /* 0x000fe200000f0eff */
[----:B------:R-:W-:Y:S05]  /*7f10*/  BRA `(.L_x_2580) ;  /* 0x00000064001c7947 */ /* 0x000fea0003800000 */
.L_x_2581:
[----:B------:R-:W-:Y:S01]  /*7f20*/  LEA R22, P0, R85, R10, 0x1 ;  /* 0x0000000a55167211 */ /* 0x000fe200078008ff */
[----:B------:R-:W-:Y:S01]  /*7f30*/  IMAD.U32 R3, RZ, RZ, UR31 ;  /* 0x0000001fff037e24 */ /* 0x000fe2000f8e00ff */
[----:B------:R-:W-:Y:S01]  /*7f40*/  ISETP.NE.AND P1, PT, R133, RZ, PT ;  /* 0x000000ff8500720c */ /* 0x000fe20003f25270 */
[----:B------:R-:W-:Y:S01]  /*7f50*/  IMAD.U32 R0, RZ, RZ, UR30 ;  /* 0x0000001eff007e24 */ /* 0x000fe2000f8e00ff */
[----:B------:R-:W-:Y:S01]  /*7f60*/  LEA.HI.X R23, R85, R9, R84, 0x1, P0 ;  /* 0x0000000955177211 */ /* 0x000fe200000f0c54 */
[----:B------:R-:W-:Y:S01]  /*7f70*/  BSSY.RECONVERGENT B0, `(.L_x_2614) ;  /* 0x0000063000007945 */ /* 0x000fe20003800200 */
        /* <DEDUP_REMOVED lines=25> */
[----:B------:R-:W-:Y:S03]  /*8110*/  @!P0 IADD3 R42, P1, PT, R153, R78, RZ ;  /* 0x0000004e992a8210 */ /* 0x000fe60007f3e0ff */
        /* <DEDUP_REMOVED lines=12> */
[----:B------:R-:W-:Y:S02]  /*81e0*/  @!P0 HADD2.F32 R24, -RZ, R26.H0_H0 ;  /* 0x2000001aff188230 */ /* 0x000fe40000004100 */
[--C-:B----4-:R-:W-:Y:S02]  /*81f0*/  @!P0 HADD2.F32 R36, -RZ, R152.reuse.H0_H0 ;  /* 0x20000098ff248230 */ /* 0x110fe40000004100 */
[----:B-1----:R-:W-:Y:S02]  /*8200*/  @!P0 HADD2.F32 R32, -RZ, R152.H1_H1 ;  /* 0x30000098ff208230 */ /* 0x002fe40000004100 */
        /* <DEDUP_REMOVED lines=28> */
[----:B------:R-:W-:Y:S02]  /*83d0*/  @!P0 HADD2.F32 R33, -RZ, R26.H1_H1 ;  /* 0x3000001aff218230 */ /* 0x000fe40000004100 */
[----:B------:R-:W-:Y:S01]  /*83e0*/  @!P2 FADD.FTZ R28, -R28, -RZ ;  /* 0x800000ff1c1ca221 */ /* 0x000fe20000010100 */
[----:B------:R-:W-:Y:S02]  /*83f0*/  @!P0 HADD2.F32 R25, -RZ, R27.H0_H0 ;  /* 0x2000001bff198230 */ /* 0x000fe40000004100 */
[----:B------:R-:W-:Y:S01]  /*8400*/  @!P0 FMUL.FTZ R5, R24, R29 ;  /* 0x0000001d18058220 */ /* 0x000fe20000410000 */
[--C-:B------:R-:W-:Y:S02]  /*8410*/  @!P0 HADD2.F32 R44, -RZ, R53.reuse.H0_H0 ;  /* 0x20000035ff2c8230 */ /* 0x100fe40000004100 */
[----:B------:R-:W-:Y:S01]  /*8420*/  @!P2 FADD.FTZ R20, -R20, -RZ ;  /* 0x800000ff1414a221 */ /* 0x000fe20000010100 */
[----:B------:R-:W-:Y:S02]  /*8430*/  @!P0 HADD2.F32 R43, -RZ, R53.H1_H1 ;  /* 0x30000035ff2b8230 */ /* 0x000fe40000004100 */
[----:B------:R-:W-:Y:S01]  /*8440*/  @!P2 FADD.FTZ R18, -R18, -RZ ;  /* 0x800000ff1212a221 */ /* 0x000fe20000010100 */
[----:B------:R-:W-:Y:S02]  /*8450*/  @!P0 HADD2.F32 R27, -RZ, R27.H1_H1 ;  /* 0x3000001bff1b8230 */ /* 0x000fe40000004100 */
[----:B------:R-:W-:Y:S01]  /*8460*/  @!P0 FMUL.FTZ R6, R33, R28 ;  /* 0x0000001c21068220 */ /* 0x000fe20000410000 */
[--C-:B------:R-:W-:Y:S02]  /*8470*/  @!P0 HADD2.F32 R38, -RZ, R51.reuse.H0_H0 ;  /* 0x20000033ff268230 */ /* 0x100fe40000004100 */
[----:B------:R-:W-:Y:S01]  /*8480*/  @!P0 FFMA.FTZ R3, R44, R46, R3 ;  /* 0x0000002e2c038223 */ /* 0x000fe20000010003 */
[----:B------:R-:W-:Y:S02]  /*8490*/  @!P0 HADD2.F32 R45, -RZ, R51.H1_H1 ;  /* 0x30000033ff2d8230 */ /* 0x000fe40000004100 */
[----:B------:R-:W-:Y:S01]  /*84a0*/  @!P0 FMUL.FTZ R7, R25, R20 ;  /* 0x0000001419078220 */ /* 0x000fe20000410000 */
[--C-:B------:R-:W-:Y:S02]  /*84b0*/  @!P0 HADD2.F32 R42, -RZ, R54.reuse.H0_H0 ;  /* 0x20000036ff2a8230 */ /* 0x100fe40000004100 */
[----:B------:R-:W-:Y:S01]  /*84c0*/  @!P0 FFMA.FTZ R4, R43, R47, R4 ;  /* 0x0000002f2b048223 */ /* 0x000fe20000010004 */
[----:B------:R-:W-:Y:S02]  /*84d0*/  @!P0 HADD2.F32 R51, -RZ, R54.H1_H1 ;  /* 0x30000036ff338230 */ /* 0x000fe40000004100 */
[----:B------:R-:W-:Y:S01]  /*84e0*/  @!P0 FMUL.FTZ R8, R27, R18 ;  /* 0x000000121b088220 */ /* 0x000fe20000410000 */
[----:B------:R-:W-:Y:S01]  /*84f0*/  @!P0 FFMA.FTZ R5, R38, R48, R5 ;  /* 0x0000003026058223 */ /* 0x000fe20000010005 */
[----:B------:R-:W-:Y:S01]  /*8500*/  @!P0 FFMA.FTZ R6, R45, R49, R6 ;  /* 0x000000312d068223 */ /* 0x000fe20000010006 */
[----:B------:R-:W-:Y:S01]  /*8510*/  @!P0 F2FP.F16.F32.PACK_AB R153, R4, R3 ;  /* 0x000000030499823e */ /* 0x000fe200000000ff */
[----:B------:R-:W-:Y:S01]  /*8520*/  @!P0 FFMA.FTZ R7, R42, R50, R7 ;  /* 0x000000322a078223 */ /* 0x000fe20000010007 */
[----:B------:R-:W-:Y:S02]  /*8530*/  @!P0 FFMA.FTZ R8, R51, R52, R8 ;  /* 0x0000003433088223 */ /* 0x000fe40000010008 */
[----:B------:R-:W-:Y:S02]  /*8540*/  @!P0 F2FP.F16.F32.PACK_AB R152, R6, R5 ;  /* 0x000000050698823e */ /* 0x000fe400000000ff */
[----:B------:R-:W-:Y:S02]  /*8550*/  @!P0 MOV R61, R153 ;  /* 0x00000099003d8202 */ /* 0x000fe40000000f00 */
[----:B------:R-:W-:Y:S02]  /*8560*/  @!P0 F2FP.F16.F32.PACK_AB R155, R8, R7 ;  /* 0x00000007089b823e */ /* 0x000fe400000000ff */
[----:B------:R-:W-:Y:S02]  /*8570*/  @!P0 MOV R62, R152 ;  /* 0x00000098003e8202 */ /* 0x000fe40000000f00 */
[----:B------:R-:W-:Y:S05]  /*8580*/  @!P0 MOV R63, R155 ;  /* 0x0000009b003f8202 */ /* 0x000fea0000000f00 */
[----:B------:R2:W-:Y:S02]  /*8590*/  STG.E.128 desc[UR6][R72.64], R60 ;  /* 0x0000003c48007986 */ /* 0x0005e4000c101d06 */
.L_x_2615:
[----:B------:R-:W-:Y:S05]  /*85a0*/  BSYNC.RECONVERGENT B0 ;  /* 0x0000000000007941 */ /* 0x000fea0003800200 */
.L_x_2614:
        /* <DEDUP_REMOVED lines=93> */
.L_x_2617:
[----:B------:R-:W-:Y:S05]  /*8b80*/  BSYNC.RECONVERGENT B0 ;  /* 0x0000000000007941 */ /* 0x000fea0003800200 */
.L_x_2616:
        /* <DEDUP_REMOVED lines=99> */
.L_x_2619:
[----:B------:R-:W-:Y:S05]  /*91c0*/  BSYNC.RECONVERGENT B0 ;  /* 0x0000000000007941 */ /* 0x000fea0003800200 */
.L_x_2618:
        /* <DEDUP_REMOVED lines=99> */
.L_x_2621:
[----:B------:R-:W-:Y:S05]  /*9800*/  BSYNC.RECONVERGENT B0 ;  /* 0x0000000000007941 */ /* 0x000fea0003800200 */
.L_x_2620:
        /* <DEDUP_REMOVED lines=19> */
[----:B-1----:R-:W-:Y:S02]  /*9940*/  @!P0 HADD2.F32 R32, -RZ, R152.H1_H1 ;  /* 0x30000098ff208230 */ /* 0x002fe40000004100 */
        /* <DEDUP_REMOVED lines=78> */
.L_x_2623:
[----:B------:R-:W-:Y:S05]  /*9e30*/  BSYNC.RECONVERGENT B0 ;  /* 0x0000000000007941 */ /* 0x000fea0003800200 */
.L_x_2622:
        /* <DEDUP_REMOVED lines=99> */
.L_x_2625:
[----:B------:R-:W-:Y:S05]  /*a470*/  BSYNC.RECONVERGENT B0 ;  /* 0x0000000000007941 */ /* 0x000fea0003800200 */
.L_x_2624:
        /* <DEDUP_REMOVED lines=98> */
.L_x_2627:
[----:B------:R-:W-:Y:S05]  /*aaa0*/  BSYNC.RECONVERGENT B0 ;  /* 0x0000000000007941 */ /* 0x000fea0003800200 */
.L_x_2626:
        /* <DEDUP_REMOVED lines=9> */
[----:B------:R-:W-:Y:S02]  /*ab40*/  @!P0 IADD3.X R150, PT, PT, R94, R151, RZ, P2, !PT ;  /* 0x000000975e968210 */ /* 0x000fe400017fe4ff */
[C---:B------:R-:W-:Y:S02]  /*ab50*/  @!P0 SHF.L.U32 R151, R153.reuse, 0x1, RZ ;  /* 0x0000000199978819 */ /* 0x040fe400000006ff */
[----:B------:R-:W-:Y:S02]  /*ab60*/  @!P0 SHF.L.U64.HI R150, R153, 0x1, R150 ;  /* 0x0000000199968819 */ /* 0x000fe40000010296 */
[C---:B------:R-:W-:Y:S04]  /*ab70*/  @!P0 IADD3 R154, P2, PT, R151.reuse, R76, RZ ;  /* 0x0000004c979a8210 */ /* 0x040fe80007f5e0ff */
        /* <DEDUP_REMOVED lines=85> */
.L_x_2629:
[----:B------:R-:W-:Y:S05]  /*b0d0*/  BSYNC.RECONVERGENT B0 ;  /* 0x0000000000007941 */ /* 0x000fea0003800200 */
.L_x_2628:
        /* <DEDUP_REMOVED lines=98> */
.L_x_2631:
[----:B------:R-:W-:Y:S05]  /*b700*/  BSYNC.RECONVERGENT B0 ;  /* 0x0000000000007941 */ /* 0x000fea0003800200 */
.L_x_2630:
[----:B------:R-:W-:Y:S01]  /*b710*/  ISETP.NE.AND P0, PT, R147, RZ, PT ;  /* 0x000000ff9300720c */ /* 0x000fe20003f05270 */
[----:B------:R-:W-:Y:S11]  /*b720*/  BSSY.RECONVERGENT B0, `(.L_x_2632) ;  /* 0x0000062000007945 */ /* 0x000ff60003800200 */
[----:B------:R-:W-:Y:S01]  /*b730*/  @!UPT UIADD3 URZ, UPT, UPT, URZ, URZ, URZ ;  /* 0x000000fffffff290 */ /* 0x000fe2000fffe0ff */
[----:B------:R-:W-:Y:S05]  /*b740*/  @P0 BRA `(.L_x_2633) ;  /* 0x00000004007c0947 */ /* 0x000fea0003800000 */
[----:B-1----:R-:W1:Y:S01]  /*b750*/  LDC.64 R4, c[0x0][0x4a8] ;  /* 0x00012a00ff047b82 */ /* 0x002e620000000a00 */
[----:B------:R-:W-:Y:S02]  /*b760*/  ISETP.GE.U32.AND P2, PT, R12, R21, PT ;  /* 0x000000150c00720c */ /* 0x000fe40003f46070 */
[----:B------:R-:W-:Y:S05]  /*b770*/  PLOP3.LUT P1, PT, PT, PT, PT, 0x80, 0x8 ;  /* 0x000000000008781c */ /* 0x000fea0003f2f070 */
[----:B------:R-:W5:Y:S01]  /*b780*/  LDC.64 R2, c[0x0][0x3b8] ;  /* 0x0000ee00ff027b82 */ /* 0x000f620000000a00 */
[C---:B-1----:R-:W-:Y:S04]  /*b790*/  LEA R36, P0, R4.reuse, R22, 0x8 ;  /* 0x0000001604247211 */ /* 0x042fe800078040ff */
[----:B------:R-:W-:Y:S02]  /*b7a0*/  LEA.HI.X R37, R4, R23, R5, 0x8, P0 ;  /* 0x0000001704257211 */ /* 0x000fe400000f4405 */
[C---:B-----5:R-:W-:Y:S04]  /*b7b0*/  LEA R44, P0, R2.reuse, R148, 0x8 ;  /* 0x00000094022c7211 */ /* 0x060fe800078040ff */
        /* <DEDUP_REMOVED lines=88> */
.L_x_2633:
[----:B------:R-:W-:Y:S05]  /*bd40*/  BSYNC.RECONVERGENT B0 ;  /* 0x0000000000007941 */ /* 0x000fea0003800200 */
.L_x_2632:
        /* <DEDUP_REMOVED lines=100> */
.L_x_2635:
[----:B------:R-:W-:Y:S05]  /*c390*/  BSYNC.RECONVERGENT B0 ;  /* 0x0000000000007941 */ /* 0x000fea0003800200 */
.L_x_2634:
        /* <DEDUP_REMOVED lines=100> */
.L_x_2637:
[----:B------:R-:W-:Y:S05]  /*c9e0*/  BSYNC.RECONVERGENT B0 ;  /* 0x0000000000007941 */ /* 0x000fea0003800200 */
.L_x_2636:
        /* <DEDUP_REMOVED lines=100> */
.L_x_2639:
[----:B------:R-:W-:Y:S05]  /*d030*/  BSYNC.RECONVERGENT B0 ;  /* 0x0000000000007941 */ /* 0x000fea0003800200 */
.L_x_2638:
        /* <DEDUP_REMOVED lines=102> */
.L_x_2641:
[----:B------:R-:W-:Y:S05]  /*d6a0*/  BSYNC.RECONVERGENT B0 ;  /* 0x0000000000007941 */ /* 0x000fea0003800200 */
.L_x_2640:
        /* <DEDUP_REMOVED lines=100> */
.L_x_2643:
[----:B------:R-:W-:Y:S05]  /*dcf0*/  BSYNC.RECONVERGENT B0 ;  /* 0x0000000000007941 */ /* 0x000fea0003800200 */
.L_x_2642:
[----:B------:R-:W-:Y:S04]  /*dd00*/  BSSY.RECONVERGENT B0, `(.L_x_2644) ;  /* 0x0000062000007945 */ /* 0x000fe80003800200 */
[----:B------:R-:W-:Y:S05]  /*dd10*/  @P3 BRA `(.L_x_2645) ;  /* 0x0000000400803947 */ /* 0x000fea0003800000 */
[----:B------:R-:W5:Y:S01]  /*dd20*/  LDC.64 R2, c[0x0][0x4a8] ;  /* 0x00012a00ff027b82 */ /* 0x000f620000000a00 */
[C---:B------:R-:W-:Y:S02]  /*dd30*/  ISETP.GE.AND P0, PT, R12.reuse, R17, PT ;  /* 0x000000110c00720c */ /* 0x040fe40003f06270 */
[----:B------:R-:W-:Y:S11]  /*dd40*/  ISETP.GE.U32.AND P2, PT, R12, R21, PT ;  /* 0x000000150c00720c */ /* 0x000ff60003f46070 */
[----:B------:R-:W-:Y:S02]  /*dd50*/  @!P0 SEL R16, R16, RZ, P2 ;  /* 0x000000ff10108207 */ /* 0x000fe40001000000 */
[----:B------:R-:W-:Y:S02]  /*dd60*/  @!P0 SEL R145, R145, RZ, P2 ;  /* 0x000000ff91918207 */ /* 0x000fe40001000000 */
[----:B-1----:R-:W-:Y:S04]  /*dd70*/  @!P0 IADD3 R7, P1, PT, R107, R16, RZ ;  /* 0x000000106b078210 */ /* 0x002fe80007f3e0ff */
        /* <DEDUP_REMOVED lines=90> */
.L_x_2645:
[----:B------:R-:W-:Y:S05]  /*e320*/  BSYNC.RECONVERGENT B0 ;  /* 0x0000000000007941 */ /* 0x000fea0003800200 */
.L_x_2644:
[----:B------:R-:W1:Y:S01]  /*e330*/  LDC R17, c[0x0][0x450] ;  /* 0x00011400ff117b82 */ /* 0x000e620000000800 */
[----:B---3--:R-:W-:Y:S05]  /*e340*/  IMAD.U32 R3, R146, -0x80, RZ ;  /* 0xffffff8092037824 */ /* 0x008fea00078e00ff */
[C---:B------:R-:W-:Y:S02]  /*e350*/  LEA R78, P1, R3.reuse, R78, 0x1 ;  /* 0x0000004e034e7211 */ /* 0x040fe400078208ff */
[C---:B------:R-:W-:Y:S02]  /*e360*/  LEA R76, P0, R3.reuse, R76, 0x1 ;  /* 0x0000004c034c7211 */ /* 0x040fe400078008ff */
[C---:B------:R-:W-:Y:S02]  /*e370*/  LEA.HI.X.SX32 R79, R3.reuse, R79, 0x1, P1 ;  /* 0x0000004f034f7211 */ /* 0x040fe400008f0eff */
[----:B------:R-:W-:Y:S09]  /*e380*/  LEA.HI.X.SX32 R77, R3, R77, 0x1, P0 ;  /* 0x0000004d034d7211 */ /* 0x000ff200000f0eff */
.L_x_2580:
[----:B------:R-:W-:Y:S05]  /*e390*/  BSYNC.RECONVERGENT B1 ;  /* 0x0000000000017941 */ /* 0x000fea0003800200 */
.L_x_2578:
        /* <DEDUP_REMOVED lines=89> */
.L_x_2646:
[----:B------:R-:W-:Y:S01]  /*e930*/  UISETP.GT.AND UP0, UPT, UR33, UR32, UPT ;  /* 0x000000202100728c */ /* 0x000fe2000bf04270 */
[----:B------:R-:W-:Y:S02]  /*e940*/  IADD3 R74, P1, PT, R74, R81, RZ ;  /* 0x000000514a4a7210 */ /* 0x000fe40007f3e0ff */
[----:B------:R-:W-:Y:S03]  /*e950*/  IADD3 R10, P0, PT, R10, R83, RZ ;  /* 0x000000530a0a7210 */ /* 0x000fe60007f1e0ff */
[----:B------:R-:W-:Y:S02]  /*e960*/  IMAD.X R75, R75, 0x1, R80, P1 ;  /* 0x000000014b4b7824 */ /* 0x000fe400008e0650 */
[----:B------:R-:W-:Y:S01]  /*e970*/  IMAD.X R9, R9, 0x1, R82, P0 ;  /* 0x0000000109097824 */ /* 0x000fe200000e0652 */
[----:B------:R-:W-:Y:S07]  /*e980*/  BRA.U UP0, `(.L_x_2647) ;  /* 0xffffff3d00947547 */ /* 0x000fee000b83ffff */
.L_x_2577:
        /* <DEDUP_REMOVED lines=30> */
.L_x_2652:
[----:B------:R2:W-:Y:S02]  /*eb70*/  STS.128 [R239], RZ ;  /* 0x000000ffef007388 */ /* 0x0005e40000000c00 */
.L_x_2651:
[----:B------:R-:W-:Y:S05]  /*eb80*/  BSYNC.RECONVERGENT B0 ;  /* 0x0000000000007941 */ /* 0x000fea0003800200 */
.L_x_2650:
[C---:B------:R-:W-:Y:S01]  /*eb90*/  VIADD R14, R136.reuse, 0x10 ;  /* 0x00000010880e7836 */ /* 0x040fe20000000000 */
[----:B-1----:R-:W-:Y:S01]  /*eba0*/  LEA R4, P0, R31, R4, 0x1 ;  /* 0x000000041f047211 */ /* 0x002fe200078008ff */
        /* <DEDUP_REMOVED lines=16> */
.L_x_2654:
[----:B------:R-:W-:Y:S05]  /*ecb0*/  BSYNC.RECONVERGENT B0 ;  /* 0x0000000000007941 */ /* 0x000fea0003800200 */
.L_x_2653:
[----:B------:R-:W-:Y:S04]  /*ecc0*/  BSSY.RECONVERGENT B0, `(.L_x_2655) ;  /* 0x000000c000007945 */ /* 0x000fe80003800200 */
[----:B------:R-:W-:Y:S05]  /*ecd0*/  @P2 BRA `(.L_x_2656) ;  /* 0x0000000000282947 */ /* 0x000fea0003800000 */
[----:B------:R-:W2:Y:S02]  /*ece0*/  LDCU UR5, c[0x0][0x440] ;  /* 0x00008800ff0577ac */ /* 0x000ea40008000800 */
[----:B--2---:R-:W-:-:S13]  /*ecf0*/  ISETP.GE.AND P0, PT, R12, UR5, PT ;  /* 0x000000050c007c0c */ /* 0x004fda000bf06270 */
        /* <DEDUP_REMOVED lines=8> */
.L_x_2656:
[----:B------:R-:W-:Y:S05]  /*ed80*/  BSYNC.RECONVERGENT B0 ;  /* 0x0000000000007941 */ /* 0x000fea0003800200 */
.L_x_2655:
[----:B------:R-:W-:Y:S05]  /*ed90*/  @P3 BRA `(.L_x_2657) ;  /* 0x0000002800a03947 */ /* 0x000fea0003800000 */
[----:B------:R-:W4:Y:S02]  /*eda0*/  LDCU UR5, c[0x0][0x440] ;  /* 0x00008800ff0577ac */ /* 0x000f240008000800 */
[----:B----4-:R-:W-:-:S13]  /*edb0*/  ISETP.GE.AND P0, PT, R12, UR5, PT ;  /* 0x000000050c007c0c */ /* 0x010fda000bf06270 */
        /* <DEDUP_REMOVED lines=9> */
.L_x_2649:
        /* <DEDUP_REMOVED lines=15> */
[----:B-----5:R-:W-:Y:S02]  /*ef40*/  IADD3 R0, P1, PT, R130, R5, RZ ;  /* 0x0000000582007210 */ /* 0x020fe40007f3e0ff */
[----:B------:R-:W-:-:S05]  /*ef50*/  SHF.R.S32.HI R5, RZ, 0x1f, R5 ;  /* 0x0000001fff057819 */ /* 0x000fca0000011405 */
[--C-:B------:R-:W-:Y:S02]  /*ef60*/  IMAD.X R9, R102, 0x1, R5.reuse, P2 ;  /* 0x0000000166097824 */ /* 0x100fe400010e0605 */
[----:B----4-:R-:W-:Y:S01]  /*ef70*/  IMAD.X R20, R101, 0x1, R5, P1 ;  /* 0x0000000165147824 */ /* 0x010fe200008e0605 */
        /* <DEDUP_REMOVED lines=59> */
.L_x_2663:
[----:B------:R-:W-:Y:S05]  /*f330*/  BSYNC.RECONVERGENT B0 ;  /* 0x0000000000007941 */ /* 0x000fea0003800200 */
.L_x_2662:
[----:B-----5:R2:W-:Y:S01]  /*f340*/  STS.128 [R239], R16 ;  /* 0x00000010ef007388 */ /* 0x0205e20000000c00 */
[----:B------:R-:W-:Y:S05]  /*f350*/  BRA `(.L_x_2660) ;  /* 0x0000000000047947 */ /* 0x000fea0003800000 */
.L_x_2661:
[----:B------:R3:W-:Y:S02]  /*f360*/  STS.128 [R239], RZ ;  /* 0x000000ffef007388 */ /* 0x0007e40000000c00 */
.L_x_2660:
[----:B------:R-:W-:Y:S05]  /*f370*/  BSYNC.RECONVERGENT B1 ;  /* 0x0000000000017941 */ /* 0x000fea0003800200 */
.L_x_2659:
[----:B------:R-:W-:Y:S01]  /*f380*/  VIADD R14, R136, 0x10 ;  /* 0x00000010880e7836 */ /* 0x000fe20000000000 */
[C---:B------:R-:W-:Y:S01]  /*f390*/  LEA R20, P0, R31.reuse, R32, 0x1 ;  /* 0x000000201f147211 */ /* 0x040fe200078008ff */
        /* <DEDUP_REMOVED lines=42> */
[C---:B------:R-:W-:Y:S01]  /*f640*/  FFMA.FTZ R26, R25.reuse, R18, -R26 ;  /* 0x00000012191a7223 */ /* 0x040fe2000001081a */
[----:B------:R-:W-:Y:S02]  /*f650*/  HADD2.F32 R5, -RZ, R5.H0_H0 ;  /* 0x20000005ff057230 */ /* 0x000fe40000004100 */
[----:B------:R-:W-:Y:S01]  /*f660*/  FFMA.FTZ R19, R25, R10, R19 ;  /* 0x0000000a19137223 */ /* 0x000fe20000010013 */
[----:B------:R-:W-:-:S02]  /*f670*/  HADD2.F32 R0, -RZ, R23.H1_H1 ;  /* 0x30000017ff007230 */ /* 0x000fc40000004100 */
[----:B------:R-:W-:Y:S02]  /*f680*/  HADD2.F32 R7, -RZ, R7.H0_H0 ;  /* 0x20000007ff077230 */ /* 0x000fe40000004100 */
[----:B------:R-:W-:Y:S02]  /*f690*/  HADD2.F32 R25, -RZ, R16.H0_H0 ;  /* 0x20000010ff197230 */ /* 0x000fe40000004100 */
[C---:B------:R-:W-:Y:S01]  /*f6a0*/  FMUL.FTZ R10, R17.reuse, R4 ;  /* 0x00000004110a7220 */ /* 0x040fe20000410000 */
[----:B------:R-:W-:Y:S02]  /*f6b0*/  HADD2.F32 R16, -RZ, R23.H0_H0 ;  /* 0x20000017ff107230 */ /* 0x000fe40000004100 */
[-C--:B------:R-:W-:Y:S01]  /*f6c0*/  FMUL.FTZ R23, R17, R6.reuse ;  /* 0x0000000611177220 */ /* 0x080fe20000410000 */
        /* <DEDUP_REMOVED lines=11> */
.L_x_2667:
[----:B------:R-:W-:Y:S05]  /*f780*/  BSYNC.RECONVERGENT B0 ;  /* 0x0000000000007941 */ /* 0x000fea0003800200 */
.L_x_2666:
[----:B-----5:R1:W-:Y:S02]  /*f790*/  STS.128 [R239+0x800], R16 ;  /* 0x00080010ef007388 */ /* 0x0203e40000000c00 */
.L_x_2665:
[----:B------:R-:W-:Y:S05]  /*f7a0*/  BSYNC.RECONVERGENT B1 ;  /* 0x0000000000017941 */ /* 0x000fea0003800200 */
.L_x_2664:
        /* <DEDUP_REMOVED lines=65> */
.L_x_2671:
[----:B------:R-:W-:Y:S05]  /*fbc0*/  BSYNC.RECONVERGENT B0 ;  /* 0x0000000000007941 */ /* 0x000fea0003800200 */
.L_x_2670:
[----:B-----5:R1:W-:Y:S02]  /*fbd0*/  STS.128 [R239+0x1000], R16 ;  /* 0x00100010ef007388 */ /* 0x0203e40000000c00 */
.L_x_2669:
[----:B------:R-:W-:Y:S05]  /*fbe0*/  BSYNC.RECONVERGENT B1 ;  /* 0x0000000000017941 */ /* 0x000fea0003800200 */
.L_x_2668:
        /* <DEDUP_REMOVED lines=63> */
.L_x_2673:
[----:B------:R-:W-:Y:S05]  /*ffe0*/  BSYNC.RECONVERGENT B0 ;  /* 0x0000000000007941 */ /* 0x000fea0003800200 */
.L_x_2672:
[----:B-----5:R1:W-:Y:S01]  /*fff0*/  STS.128 [R239+0x1800], R16 ;  /* 0x00180010ef007388 */ /* 0x0203e20000000c00 */
[----:B------:R-:W-:Y:S05]  /*10000*/  BRA `(.L_x_2657) ;  /* 0x0000001800047947 */ /* 0x000fea0003800000 */
.L_x_2658:
        /* <DEDUP_REMOVED lines=62> */
[----:B----4-:R-:W-:-:S02]  /*103f0*/  HADD2.F32 R4, -RZ, R8.H0_H0 ;  /* 0x20000008ff047230 */ /* 0x010fc40000004100 */
[----:B------:R-:W-:Y:S01]  /*10400*/  @!P1 FADD.FTZ R38, -R38, -RZ ;  /* 0x800000ff26269221 */ /* 0x000fe20000010100 */
[--C-:B-----5:R-:W-:Y:S02]  /*10410*/  HADD2.F32 R5, -RZ, R24.reuse.H0_H0 ;  /* 0x20000018ff057230 */ /* 0x120fe40000004100 */
[----:B------:R-:W-:Y:S01]  /*10420*/  FMUL.FTZ R34, R34, R41 ;  /* 0x0000002922227220 */ /* 0x000fe20000410000 */
[----:B------:R-:W-:Y:S02]  /*10430*/  HADD2.F32 R19, -RZ, R24.H1_H1 ;  /* 0x30000018ff137230 */ /* 0x000fe40000004100 */
[----:B------:R-:W-:Y:S01]  /*10440*/  FMUL.FTZ R16, R16, R39 ;  /* 0x0000002710107220 */ /* 0x000fe20000410000 */
[----:B------:R-:W-:Y:S02]  /*10450*/  HADD2.F32 R7, -RZ, R25.H0_H0 ;  /* 0x20000019ff077230 */ /* 0x000fe40000004100 */
[----:B------:R-:W-:Y:S02]  /*10460*/  HADD2.F32 R8, -RZ, R8.H1_H1 ;  /* 0x30000008ff087230 */ /* 0x000fe40000004100 */
[----:B------:R-:W-:-:S02]  /*10470*/  HADD2.F32 R6, -RZ, R9.H0_H0 ;  /* 0x20000009ff067230 */ /* 0x000fc40000004100 */
[----:B------:R-:W-:Y:S01]  /*10480*/  @!P1 FADD.FTZ R43, -R43, -RZ ;  /* 0x800000ff2b2b9221 */ /* 0x000fe20000010100 */
[----:B------:R-:W-:Y:S01]  /*10490*/  FMUL.FTZ R35, R35, R38 ;  /* 0x0000002623237220 */ /* 0x000fe20000410000 */
[----:B------:R-:W-:Y:S02]  /*104a0*/  HADD2.F32 R38, -RZ, R9.H1_H1 ;  /* 0x30000009ff267230 */ /* 0x000fe40000004100 */
[----:B------:R-:W-:Y:S01]  /*104b0*/  FFMA.FTZ R4, R5, R4, R14 ;  /* 0x0000000405047223 */ /* 0x000fe2000001000e */
[--C-:B------:R-:W-:Y:S02]  /*104c0*/  HADD2.F32 R24, -RZ, R10.reuse.H0_H0 ;  /* 0x2000000aff187230 */ /* 0x100fe40000004100 */
[----:B------:R-:W-:Y:S01]  /*104d0*/  FFMA.FTZ R19, R19, R8, R34 ;  /* 0x0000000813137223 */ /* 0x000fe20000010022 */
[----:B------:R-:W-:Y:S02]  /*104e0*/  HADD2.F32 R39, -RZ, R10.H1_H1 ;  /* 0x3000000aff277230 */ /* 0x000fe40000004100 */
[----:B------:R-:W-:Y:S01]  /*104f0*/  FFMA.FTZ R6, R7, R6, R16 ;  /* 0x0000000607067223 */ /* 0x000fe20000010010 */
[----:B------:R-:W-:-:S02]  /*10500*/  HADD2.F32 R9, -RZ, R11.H0_H0 ;  /* 0x2000000bff097230 */ /* 0x000fc40000004100 */
[----:B------:R-:W-:Y:S01]  /*10510*/  FMUL.FTZ R36, R36, R43 ;  /* 0x0000002b24247220 */ /* 0x000fe20000410000 */
[----:B------:R-:W-:Y:S02]  /*10520*/  HADD2.F32 R10, -RZ, R11.H1_H1 ;  /* 0x3000000bff0a7230 */ /* 0x000fe40000004100 */
[----:B------:R-:W-:Y:S02]  /*10530*/  HADD2.F32 R14, -RZ, R25.H1_H1 ;  /* 0x30000019ff0e7230 */ /* 0x000fe40000004100 */
[--C-:B------:R-:W-:Y:S02]  /*10540*/  HADD2.F32 R8, -RZ, R26.reuse.H0_H0 ;  /* 0x2000001aff087230 */ /* 0x100fe40000004100 */
[----:B------:R-:W-:Y:S02]  /*10550*/  HADD2.F32 R7, -RZ, R26.H1_H1 ;  /* 0x3000001aff077230 */ /* 0x000fe40000004100 */
[--C-:B------:R-:W-:Y:S02]  /*10560*/  HADD2.F32 R5, -RZ, R27.reuse.H0_H0 ;  /* 0x2000001bff057230 */ /* 0x100fe40000004100 */
        /* <DEDUP_REMOVED lines=10> */
.L_x_2678:
[----:B------:R-:W-:Y:S05]  /*10610*/  BSYNC.RECONVERGENT B0 ;  /* 0x0000000000007941 */ /* 0x000fea0003800200 */
.L_x_2677:
[----:B-----5:R2:W-:Y:S01]  /*10620*/  STS.128 [R239], R24 ;  /* 0x00000018ef007388 */ /* 0x0205e20000000c00 */
[----:B------:R-:W-:Y:S05]  /*10630*/  BRA `(.L_x_2675) ;  /* 0x0000000000047947 */ /* 0x000fea0003800000 */
.L_x_2676:
[----:B------:R1:W-:Y:S02]  /*10640*/  STS.128 [R239], RZ ;  /* 0x000000ffef007388 */ /* 0x0003e40000000c00 */
.L_x_2675:
[----:B------:R-:W-:Y:S05]  /*10650*/  BSYNC.RECONVERGENT B1 ;  /* 0x0000000000017941 */ /* 0x000fea0003800200 */
.L_x_2674:
[----:B------:R-:W-:Y:S01]  /*10660*/  VIADD R14, R136, 0x10 ;  /* 0x00000010880e7836 */ /* 0x000fe20000000000 */
[C---:B------:R-:W-:Y:S01]  /*10670*/  LEA R32, P0, R31.reuse, R32, 0x1 ;  /* 0x000000201f207211 */ /* 0x040fe200078008ff */
        /* <DEDUP_REMOVED lines=90> */
.L_x_2682:
[----:B------:R-:W-:Y:S05]  /*10c20*/  BSYNC.RECONVERGENT B0 ;  /* 0x0000000000007941 */ /* 0x000fea0003800200 */
.L_x_2681:
[----:B-----5:R4:W-:Y:S02]  /*10c30*/  STS.128 [R239+0x800], R24 ;  /* 0x00080018ef007388 */ /* 0x0209e40000000c00 */
.L_x_2680:
[----:B------:R-:W-:Y:S05]  /*10c40*/  BSYNC.RECONVERGENT B1 ;  /* 0x0000000000017941 */ /* 0x000fea0003800200 */
.L_x_2679:
        /* <DEDUP_REMOVED lines=16> */
[----:B-1----:R-:W-:Y:S01]  /*10d50*/  IMAD.WIDE R16, R28, 0x2, R10 ;  /* 0x000000021c107825 */ /* 0x002fe200078e020a */
        /* <DEDUP_REMOVED lines=76> */
.L_x_2686:
[----:B------:R-:W-:Y:S05]  /*11220*/  BSYNC.RECONVERGENT B0 ;  /* 0x0000000000007941 */ /* 0x000fea0003800200 */
.L_x_2685:
[----:B-----5:R4:W-:Y:S02]  /*11230*/  STS.128 [R239+0x1000], R24 ;  /* 0x00100018ef007388 */ /* 0x0209e40000000c00 */
.L_x_2684:
[----:B------:R-:W-:Y:S05]  /*11240*/  BSYNC.RECONVERGENT B1 ;  /* 0x0000000000017941 */ /* 0x000fea0003800200 */
.L_x_2683:
[----:B------:R-:W-:-:S04]  /*11250*/  IADD3 R34, PT, PT, R136, 0x30, RZ ;  /* 0x0000003088227810 */ /* 0x000fc80007ffe0ff */
        /* <DEDUP_REMOVED lines=15> */
[----:B-1----:R-:W-:Y:S01]  /*11350*/  IMAD.WIDE R16, R28, 0x2, R4 ;  /* 0x000000021c107825 */ /* 0x002fe200078e0204 */
        /* <DEDUP_REMOVED lines=9> */
[----:B------:R-:W1:Y:S05]  /*113f0*/  LDCU.64 UR10, c[0x0][0x4c8] ;  /* 0x00009900ff0a77ac */ /* 0x000e6a0008000a00 */
[----:B------:R-:W2:Y:S01]  /*11400*/  LDG.E.128 R4, desc[UR6][R4.64] ;  /* 0x0000000604047981 */ /* 0x000ea2000c1e1d00 */
[----:B-1----:R-:W-:-:S04]  /*11410*/  IADD3 R8, P0, PT, R0, UR10, RZ ;  /* 0x0000000a00087c10 */ /* 0x002fc8000ff1e0ff */
[----:B------:R-:W-:-:S06]  /*11420*/  IADD3.X R9, PT, PT, R2, UR11, RZ, P0, !PT ;  /* 0x0000000b02097c10 */ /* 0x000fcc00087fe4ff */
[----:B------:R-:W3:Y:S01]  /*11430*/  LDG.E.128 R8, desc[UR6][R8.64] ;  /* 0x0000000608087981 */ /* 0x000ee2000c1e1d00 */
[--C-:B----4-:R-:W-:Y:S02]  /*11440*/  HADD2.F32 R15, -RZ, R19.reuse.H0_H0 ;  /* 0x20000013ff0f7230 */ /* 0x110fe40000004100 */
[----:B------:R-:W-:Y:S02]  /*11450*/  HADD2.F32 R20, -RZ, R19.H1_H1 ;  /* 0x30000013ff147230 */ /* 0x000fe40000004100 */
[----:B------:R-:W-:Y:S02]  /*11460*/  HADD2.F32 R3, -RZ, R18.H0_H0 ;  /* 0x20000012ff037230 */ /* 0x000fe40000004100 */
[----:B------:R-:W-:Y:S02]  /*11470*/  HADD2.F32 R0, -RZ, R16.H0_H0 ;  /* 0x20000010ff007230 */ /* 0x000fe40000004100 */
[----:B------:R-:W-:Y:S02]  /*11480*/  HADD2.F32 R18, -RZ, R18.H1_H1 ;  /* 0x30000012ff127230 */ /* 0x000fe40000004100 */
        /* <DEDUP_REMOVED lines=14> */
[--C-:B------:R-:W-:Y:S02]  /*11570*/  HADD2.F32 R2, -RZ, R17.reuse.H0_H0 ;  /* 0x20000011ff027230 */ /* 0x100fe40000004100 */
[----:B------:R-:W-:Y:S01]  /*11580*/  @!P1 FADD.FTZ R23, -R23, -RZ ;  /* 0x800000ff17179221 */ /* 0x000fe20000010100 */
[----:B------:R-:W-:Y:S01]  /*11590*/  @!P1 FADD.FTZ R21, -R21, -RZ ;  /* 0x800000ff15159221 */ /* 0x000fe20000010100 */
[----:B------:R-:W-:Y:S01]  /*115a0*/  FMUL.FTZ R3, R3, R4 ;  /* 0x0000000403037220 */ /* 0x000fe20000410000 */
[----:B------:R-:W-:-:S02]  /*115b0*/  HADD2.F32 R17, -RZ, R17.H1_H1 ;  /* 0x30000011ff117230 */ /* 0x000fc40000004100 */
[----:B------:R-:W-:Y:S01]  /*115c0*/  FMUL.FTZ R0, R0, R19 ;  /* 0x0000001300007220 */ /* 0x000fe20000410000 */
[----:B---3--:R-:W-:Y:S02]  /*115d0*/  HADD2.F32 R4, -RZ, R8.H0_H0 ;  /* 0x20000008ff047230 */ /* 0x008fe40000004100 */
[----:B------:R-:W-:Y:S01]  /*115e0*/  @!P1 FADD.FTZ R22, -R22, -RZ ;  /* 0x800000ff16169221 */ /* 0x000fe20000010100 */
[----:B------:R-:W-:Y:S01]  /*115f0*/  FMUL.FTZ R18, R18, R5 ;  /* 0x0000000512127220 */ /* 0x000fe20000410000 */
[----:B------:R-:W-:Y:S01]  /*11600*/  FMUL.FTZ R15, R15, R6 ;  /* 0x000000060f0f7220 */ /* 0x000fe20000410000 */
[----:B------:R-:W-:Y:S01]  /*11610*/  FMUL.FTZ R20, R20, R7 ;  /* 0x0000000714147220 */ /* 0x000fe20000410000 */
[----:B-----5:R-:W-:Y:S02]  /*11620*/  HADD2.F32 R19, -RZ, R24.H1_H1 ;  /* 0x30000018ff137230 */ /* 0x020fe40000004100 */
[----:B------:R-:W-:Y:S01]  /*11630*/  FMUL.FTZ R16, R16, R23 ;  /* 0x0000001710107220 */ /* 0x000fe20000410000 */
[----:B------:R-:W-:-:S02]  /*11640*/  HADD2.F32 R8, -RZ, R8.H1_H1 ;  /* 0x30000008ff087230 */ /* 0x000fc40000004100 */
[----:B------:R-:W-:Y:S01]  /*11650*/  FMUL.FTZ R2, R2, R21 ;  /* 0x0000001502027220 */ /* 0x000fe20000410000 */
[----:B------:R-:W-:Y:S02]  /*11660*/  HADD2.F32 R5, -RZ, R24.H0_H0 ;  /* 0x20000018ff057230 */ /* 0x000fe40000004100 */
[----:B------:R-:W-:Y:S02]  /*11670*/  HADD2.F32 R7, -RZ, R25.H0_H0 ;  /* 0x20000019ff077230 */ /* 0x000fe40000004100 */
[--C-:B------:R-:W-:Y:S02]  /*11680*/  HADD2.F32 R6, -RZ, R9.reuse.H0_H0 ;  /* 0x20000009ff067230 */ /* 0x100fe40000004100 */
[----:B------:R-:W-:Y:S01]  /*11690*/  FMUL.FTZ R17, R17, R22 ;  /* 0x0000001611117220 */ /* 0x000fe20000410000 */
[----:B------:R-:W-:Y:S02]  /*116a0*/  HADD2.F32 R24, -RZ, R9.H1_H1 ;  /* 0x30000009ff187230 */ /* 0x000fe40000004100 */
[----:B------:R-:W-:Y:S01]  /*116b0*/  FFMA.FTZ R19, R19, R8, R16 ;  /* 0x0000000813137223 */ /* 0x000fe20000010010 */
[----:B------:R-:W-:-:S02]  /*116c0*/  HADD2.F32 R22, -RZ, R10.H0_H0 ;  /* 0x2000000aff167230 */ /* 0x000fc40000004100 */
[----:B------:R-:W-:Y:S01]  /*116d0*/  FFMA.FTZ R0, R5, R4, R0 ;  /* 0x0000000405007223 */ /* 0x000fe20000010000 */
[----:B------:R-:W-:Y:S02]  /*116e0*/  HADD2.F32 R9, -RZ, R10.H1_H1 ;  /* 0x3000000aff097230 */ /* 0x000fe40000004100 */
[----:B------:R-:W-:Y:S01]  /*116f0*/  FFMA.FTZ R2, R7, R6, R2 ;  /* 0x0000000607027223 */ /* 0x000fe20000010002 */
[----:B------:R-:W-:Y:S02]  /*11700*/  HADD2.F32 R10, -RZ, R11.H0_H0 ;  /* 0x2000000bff0a7230 */ /* 0x000fe40000004100 */
[----:B------:R-:W-:Y:S02]  /*11710*/  HADD2.F32 R8, -RZ, R27.H0_H0 ;  /* 0x2000001bff087230 */ /* 0x000fe40000004100 */
[----:B------:R-:W-:Y:S02]  /*11720*/  HADD2.F32 R11, -RZ, R11.H1_H1 ;  /* 0x3000000bff0b7230 */ /* 0x000fe40000004100 */
[----:B------:R-:W-:-:S02]  /*11730*/  HADD2.F32 R6, -RZ, R25.H1_H1 ;  /* 0x30000019ff067230 */ /* 0x000fc40000004100 */
[--C-:B------:R-:W-:Y:S02]  /*11740*/  HADD2.F32 R4, -RZ, R26.reuse.H0_H0 ;  /* 0x2000001aff047230 */ /* 0x100fe40000004100 */
[----:B------:R-:W-:Y:S02]  /*11750*/  HADD2.F32 R5, -RZ, R26.H1_H1 ;  /* 0x3000001aff057230 */ /* 0x000fe40000004100 */
        /* <DEDUP_REMOVED lines=10> */
.L_x_2688:
[----:B------:R-:W-:Y:S05]  /*11800*/  BSYNC.RECONVERGENT B0 ;  /* 0x0000000000007941 */ /* 0x000fea0003800200 */
.L_x_2687:
[----:B-----5:R4:W-:Y:S02]  /*11810*/  STS.128 [R239+0x1800], R24 ;  /* 0x00180018ef007388 */ /* 0x0209e40000000c00 */
.L_x_2657:
[----:B------:R-:W-:Y:S05]  /*11820*/  BSYNC.RECONVERGENT B2 ;  /* 0x0000000000027941 */ /* 0x000fea0003800200 */
.L_x_2648:
[----:B------:R-:W-:Y:S01]  /*11830*/  UIADD3 UR29, UPT, UPT, -UR29, UR22, URZ ;  /* 0x000000161d1d7290 */ /* 0x000fe2000fffe1ff */
[----:B------:R-:W-:Y:S05]  /*11840*/  BSSY.RECONVERGENT B0, `(.L_x_2689) ;  /* 0x000000d000007945 */ /* 0x000fea0003800200 */
[----:B------:R-:W-:-:S13]  /*11850*/  ISETP.GE.AND P2, PT, R136, UR29, PT ;  /* 0x0000001d88007c0c */ /* 0x000fda000bf46270 */
[----:B------:R-:W-:Y:S05]  /*11860*/  @P2 BRA `(.L_x_2690) ;  /* 0x0000000000282947 */ /* 0x000fea0003800000 */
[----:B------:R-:W1:Y:S02]  /*11870*/  LDCU UR5, c[0x0][0x440] ;  /* 0x00008800ff0577ac */ /* 0x000e640008000800 */
[----:B-1----:R-:W-:-:S13]  /*11880*/  ISETP.GE.AND P0, PT, R12, UR5, PT ;  /* 0x000000050c007c0c */ /* 0x002fda000bf06270 */
[----:B------:R-:W-:Y:S05]  /*11890*/  @P0 BRA `(.L_x_2691) ;  /* 0x0000000000180947 */ /* 0x000fea0003800000 */
[----:B------:R-:W-:-:S05]  /*118a0*/  MOV R230, R232 ;  /* 0x000000e800e67202 */ /* 0x000fca0000000f00 */
[----:B------:R-:W-:Y:S01]  /*118b0*/  @!PT LDS RZ, [RZ] ;  /* 0x00000000fffff984 */ /* 0x000fe20000000800 */
[----:B------:R-:W-:Y:S01]  /*118c0*/  @!PT LDS RZ, [RZ] ;  /* 0x00000000fffff984 */ /* 0x000fe20000000800 */
[----:B------:R-:W-:Y:S01]  /*118d0*/  @!PT LDS RZ, [RZ] ;  /* 0x00000000fffff984 */ /* 0x000fe20000000800 */
[----:B------:R1:W-:Y:S01]  /*118e0*/  LDGSTS.E.BYPASS.LTC128B.128 [R239+0x2000], desc[UR6][R230.64] ;  /* 0x02000000e6ef7fae */ /* 0x0003e2000b981a06 */
[----:B------:R-:W-:Y:S05]  /*118f0*/  BRA `(.L_x_2690) ;  /* 0x0000000000047947 */ /* 0x000fea0003800000 */
.L_x_2691:
[----:B------:R1:W-:Y:S02]  /*11900*/  STS.128 [R239+0x2000], RZ ;  /* 0x002000ffef007388 */ /* 0x0003e40000000c00 */
.L_x_2690:
[----:B------:R-:W-:Y:S05]  /*11910*/  BSYNC.RECONVERGENT B0 ;  /* 0x0000000000007941 */ /* 0x000fea0003800200 */
.L_x_2689:
[----:B------:R-:W-:Y:S01]  /*11920*/  ISETP.GE.AND P1, PT, R14, UR29, PT ;  /* 0x0000001d0e007c0c */ /* 0x000fe2000bf26270 */
[----:B------:R-:W-:Y:S01]  /*11930*/  IMAD.U32 R3, RZ, RZ, UR31 ;  /* 0x0000001fff037e24 */ /* 0x000fe2000f8e00ff */
[----:B------:R-:W-:Y:S01]  /*11940*/  BSSY.RECONVERGENT B0, `(.L_x_2692) ;  /* 0x000000e000007945 */ /* 0x000fe20003800200 */
[----:B-----5:R-:W-:-:S03]  /*11950*/  IMAD.U32 R0, RZ, RZ, UR30 ;  /* 0x0000001eff007e24 */ /* 0x020fc6000f8e00ff */
[----:B------:R-:W-:-:S04]  /*11960*/  LEA R8, P0, R3, R232, 0x1 ;  /* 0x000000e803087211 */ /* 0x000fc800078008ff */
[----:B------:R-:W-:-:S03]  /*11970*/  LEA.HI.X R9, R3, R231, R0, 0x1, P0 ;  /* 0x000000e703097211 */ /* 0x000fc600000f0c00 */
[----:B------:R-:W-:Y:S06]  /*11980*/  @P1 BRA `(.L_x_2693) ;  /* 0x0000000000241947 */ /* 0x000fec0003800000 */
        /* <DEDUP_REMOVED lines=8> */
.L_x_2694:
[----:B------:R1:W-:Y:S02]  /*11a10*/  STS.128 [R239+0x2800], RZ ;  /* 0x002800ffef007388 */ /* 0x0003e40000000c00 */
.L_x_2693:
[----:B------:R-:W-:Y:S05]  /*11a20*/  BSYNC.RECONVERGENT B0 ;  /* 0x0000000000007941 */ /* 0x000fea0003800200 */
.L_x_2692:
[----:B------:R-:W-:Y:S01]  /*11a30*/  ISETP.GE.AND P0, PT, R29, UR29, PT ;  /* 0x0000001d1d007c0c */ /* 0x000fe2000bf06270 */
[----:B------:R-:W-:-:S12]  /*11a40*/  BSSY.RECONVERGENT B0, `(.L_x_2695) ;  /* 0x000000e000007945 */ /* 0x000fd80003800200 */
        /* <DEDUP_REMOVED lines=12> */
.L_x_2697:
[----:B------:R1:W-:Y:S02]  /*11b10*/  STS.128 [R239+0x3000], RZ ;  /* 0x003000ffef007388 */ /* 0x0003e40000000c00 */
.L_x_2696:
[----:B------:R-:W-:Y:S05]  /*11b20*/  BSYNC.RECONVERGENT B0 ;  /* 0x0000000000007941 */ /* 0x000fea0003800200 */
.L_x_2695:
        /* <DEDUP_REMOVED lines=14> */
.L_x_2700:
[----:B------:R1:W-:Y:S02]  /*11c10*/  STS.128 [R239+0x3800], RZ ;  /* 0x003800ffef007388 */ /* 0x0003e40000000c00 */
.L_x_2699:
[----:B------:R-:W-:Y:S05]  /*11c20*/  BSYNC.RECONVERGENT B0 ;  /* 0x0000000000007941 */ /* 0x000fea0003800200 */
.L_x_2698:
[----:B--23--:R-:W-:Y:S01]  /*11c30*/  IADD3 R5, PT, PT, R136, 0x40, RZ ;  /* 0x0000004088057810 */ /* 0x00cfe20007ffe0ff */
[----:B------:R-:W-:Y:S03]  /*11c40*/  BSSY.RECONVERGENT B0, `(.L_x_2701) ;  /* 0x0000012000007945 */ /* 0x000fe60003800200 */
[----:B------:R-:W-:-:S13]  /*11c50*/  ISETP.GE.AND P0, PT, R5, UR29, PT ;  /* 0x0000001d05007c0c */ /* 0x000fda000bf06270 */
[----:B------:R-:W-:Y:S05]  /*11c60*/  @P0 BRA `(.L_x_2702) ;  /* 0x00000000003c0947 */ /* 0x000fea0003800000 */
[----:B------:R-:W2:Y:S02]  /*11c70*/  LDCU UR5, c[0x0][0x440] ;  /* 0x00008800ff0577ac */ /* 0x000ea40008000800 */
[----:B--2---:R-:W-:-:S13]  /*11c80*/  ISETP.GE.AND P0, PT, R12, UR5, PT ;  /* 0x000000050c007c0c */ /* 0x004fda000bf06270 */
[----:B------:R-:W-:Y:S05]  /*11c90*/  @P0 BRA `(.L_x_2703) ;  /* 0x00000000002c0947 */ /* 0x000fea0003800000 */
[----:B------:R-:W2:Y:S01]  /*11ca0*/  LDC.64 R2, c[0x0][0x3b8] ;  /* 0x0000ee00ff027b82 */ /* 0x000ea20000000a00 */
[----:B-1----:R-:W-:Y:S02]  /*11cb0*/  MOV R6, R8 ;  /* 0x0000000800067202 */ /* 0x002fe40000000f00 */
        /* <DEDUP_REMOVED lines=9> */
.L_x_2703:
[----:B------:R3:W-:Y:S02]  /*11d50*/  STS.128 [R239+0x4000], RZ ;  /* 0x004000ffef007388 */ /* 0x0007e40000000c00 */
.L_x_2702:
[----:B------:R-:W-:Y:S05]  /*11d60*/  BSYNC.RECONVERGENT B0 ;  /* 0x0000000000007941 */ /* 0x000fea0003800200 */
.L_x_2701:
[----:B------:R-:W-:Y:S01]  /*11d70*/  IADD3 R4, PT, PT, R136, 0x50, RZ ;  /* 0x0000005088047810 */ /* 0x000fe20007ffe0ff */
[----:B------:R-:W-:Y:S03]  /*11d80*/  BSSY.RECONVERGENT B0, `(.L_x_2704) ;  /* 0x000000f000007945 */ /* 0x000fe60003800200 */
[----:B------:R-:W-:-:S13]  /*11d90*/  ISETP.GE.AND P0, PT, R4, UR29, PT ;  /* 0x0000001d04007c0c */ /* 0x000fda000bf06270 */
[----:B------:R-:W-:Y:S05]  /*11da0*/  @P0 BRA `(.L_x_2705) ;  /* 0x0000000000300947 */ /* 0x000fea0003800000 */
[----:B------:R-:W5:Y:S02]  /*11db0*/  LDCU UR5, c[0x0][0x440] ;  /* 0x00008800ff0577ac */ /* 0x000f640008000800 */
[----:B-----5:R-:W-:-:S13]  /*11dc0*/  ISETP.GE.AND P0, PT, R12, UR5, PT ;  /* 0x000000050c007c0c */ /* 0x020fda000bf06270 */
[----:B------:R-:W-:Y:S05]  /*11dd0*/  @P0 BRA `(.L_x_2706) ;  /* 0x0000000000200947 */ /* 0x000fea0003800000 */
[----:B------:R-:W1:Y:S02]  /*11de0*/  LDC.64 R2, c[0x0][0x3b8] ;  /* 0x0000ee00ff027b82 */ /* 0x000e640000000a00 */
[----:B-12---:R-:W-:-:S04]  /*11df0*/  LEA R6, P0, R2, R8, 0x7 ;  /* 0x0000000802067211 */ /* 0x006fc800078038ff */
[----:B------:R-:W-:-:S05]  /*11e00*/  LEA.HI.X R7, R2, R9, R3, 0x7, P0 ;  /* 0x0000000902077211 */ /* 0x000fca00000f3c03 */
[----:B------:R-:W-:Y:S01]  /*11e10*/  @!PT LDS RZ, [RZ] ;  /* 0x00000000fffff984 */ /* 0x000fe20000000800 */
[----:B------:R-:W-:Y:S01]  /*11e20*/  @!PT LDS RZ, [RZ] ;  /* 0x00000000fffff984 */ /* 0x000fe20000000800 */
[----:B------:R-:W-:Y:S01]  /*11e30*/  @!PT LDS RZ, [RZ] ;  /* 0x00000000fffff984 */ /* 0x000fe20000000800 */
[----:B------:R1:W-:Y:S01]  /*11e40*/  LDGSTS.E.BYPASS.LTC128B.128 [R239+0x4800], desc[UR6][R6.64] ;  /* 0x0480000006ef7fae */ /* 0x0003e2000b981a06 */
[----:B------:R-:W-:Y:S05]  /*11e50*/  BRA `(.L_x_2705) ;  /* 0x0000000000047947 */ /* 0x000fea0003800000 */
.L_x_2706:
[----:B------:R1:W-:Y:S02]  /*11e60*/  STS.128 [R239+0x4800], RZ ;  /* 0x004800ffef007388 */ /* 0x0003e40000000c00 */
.L_x_2705:
[----:B------:R-:W-:Y:S05]  /*11e70*/  BSYNC.RECONVERGENT B0 ;  /* 0x0000000000007941 */ /* 0x000fea0003800200 */
.L_x_2704:
        /* <DEDUP_REMOVED lines=8> */
[----:B-12---:R-:W-:Y:S02]  /*11f00*/  MOV R6, R8 ;  /* 0x0000000800067202 */ /* 0x006fe40000000f00 */
        /* <DEDUP_REMOVED lines=9> */
.L_x_2709:
[----:B------:R1:W-:Y:S02]  /*11fa0*/  STS.128 [R239+0x5000], RZ ;  /* 0x005000ffef007388 */ /* 0x0003e40000000c00 */
.L_x_2708:
[----:B------:R-:W-:Y:S05]  /*11fb0*/  BSYNC.RECONVERGENT B0 ;  /* 0x0000000000007941 */ /* 0x000fea0003800200 */
.L_x_2707:
[----:B-12---:R-:W-:Y:S01]  /*11fc0*/  IADD3 R6, PT, PT, R136, 0x70, RZ ;  /* 0x0000007088067810 */ /* 0x006fe20007ffe0ff */
[----:B------:R-:W-:Y:S03]  /*11fd0*/  BSSY.RECONVERGENT B0, `(.L_x_2710) ;  /* 0x0000012000007945 */ /* 0x000fe60003800200 */
[----:B------:R-:W-:-:S13]  /*11fe0*/  ISETP.GE.AND P0, PT, R6, UR29, PT ;  /* 0x0000001d06007c0c */ /* 0x000fda000bf06270 */
        /* <DEDUP_REMOVED lines=15> */
.L_x_2712:
[----:B------:R1:W-:Y:S02]  /*120e0*/  STS.128 [R239+0x5800], RZ ;  /* 0x005800ffef007388 */ /* 0x0003e40000000c00 */
.L_x_2711:
[----:B------:R-:W-:Y:S05]  /*120f0*/  BSYNC.RECONVERGENT B0 ;  /* 0x0000000000007941 */ /* 0x000fea0003800200 */
.L_x_2710:
        /* <DEDUP_REMOVED lines=8> */
[----:B--2---:R-:W-:Y:S02]  /*12180*/  MOV R10, R8 ;  /* 0x00000008000a7202 */ /* 0x004fe40000000f00 */
        /* <DEDUP_REMOVED lines=9> */
.L_x_2715:
[----:B------:R1:W-:Y:S02]  /*12220*/  STS.128 [R239+0x6000], RZ ;  /* 0x006000ffef007388 */ /* 0x0003e40000000c00 */
.L_x_2714:
[----:B------:R-:W-:Y:S05]  /*12230*/  BSYNC.RECONVERGENT B0 ;  /* 0x0000000000007941 */ /* 0x000fea0003800200 */
.L_x_2713:
[----:B--2---:R-:W-:Y:S01]  /*12240*/  IADD3 R10, PT, PT, R136, 0x90, RZ ;  /* 0x00000090880a7810 */ /* 0x004fe20007ffe0ff */
[----:B------:R-:W-:Y:S03]  /*12250*/  BSSY.RECONVERGENT B0, `(.L_x_2716) ;  /* 0x000000f000007945 */ /* 0x000fe60003800200 */
[----:B------:R-:W-:-:S13]  /*12260*/  ISETP.GE.AND P0, PT, R10, UR29, PT ;  /* 0x0000001d0a007c0c */ /* 0x000fda000bf06270 */
[----:B------:R-:W-:Y:S05]  /*12270*/  @P0 BRA `(.L_x_2717) ;  /* 0x0000000000300947 */ /* 0x000fea0003800000 */
[----:B------:R-:W2:Y:S02]  /*12280*/  LDCU UR5, c[0x0][0x440] ;  /* 0x00008800ff0577ac */ /* 0x000ea40008000800 */
[----:B--2---:R-:W-:-:S13]  /*12290*/  ISETP.GE.AND P0, PT, R12, UR5, PT ;  /* 0x000000050c007c0c */ /* 0x004fda000bf06270 */
[----:B------:R-:W-:Y:S05]  /*122a0*/  @P0 BRA `(.L_x_2718) ;  /* 0x0000000000200947 */ /* 0x000fea0003800000 */
[----:B------:R-:W2:Y:S02]  /*122b0*/  LDC.64 R2, c[0x0][0x3b8] ;  /* 0x0000ee00ff027b82 */ /* 0x000ea40000000a00 */
[----:B--2---:R-:W-:-:S04]  /*122c0*/  LEA R16, P0, R2, R8, 0x8 ;  /* 0x0000000802107211 */ /* 0x004fc800078040ff */
[----:B------:R-:W-:-:S05]  /*122d0*/  LEA.HI.X R17, R2, R9, R3, 0x8, P0 ;  /* 0x0000000902117211 */ /* 0x000fca00000f4403 */
[----:B------:R-:W-:Y:S01]  /*122e0*/  @!PT LDS RZ, [RZ] ;  /* 0x00000000fffff984 */ /* 0x000fe20000000800 */
[----:B------:R-:W-:Y:S01]  /*122f0*/  @!PT LDS RZ, [RZ] ;  /* 0x00000000fffff984 */ /* 0x000fe20000000800 */
[----:B------:R-:W-:Y:S01]  /*12300*/  @!PT LDS RZ, [RZ] ;  /* 0x00000000fffff984 */ /* 0x000fe20000000800 */
[----:B------:R2:W-:Y:S01]  /*12310*/  LDGSTS.E.BYPASS.LTC128B.128 [R239+0x6800], desc[UR6][R16.64] ;  /* 0x0680000010ef7fae */ /* 0x0005e2000b981a06 */
[----:B------:R-:W-:Y:S05]  /*12320*/  BRA `(.L_x_2717) ;  /* 0x0000000000047947 */ /* 0x000fea0003800000 */
.L_x_2718:
[----:B------:R2:W-:Y:S02]  /*12330*/  STS.128 [R239+0x6800], RZ ;  /* 0x006800ffef007388 */ /* 0x0005e40000000c00 */
.L_x_2717:
[----:B------:R-:W-:Y:S05]  /*12340*/  BSYNC.RECONVERGENT B0 ;  /* 0x0000000000007941 */ /* 0x000fea0003800200 */
.L_x_2716:
        /* <DEDUP_REMOVED lines=18> */
.L_x_2721:
[----:B------:R1:W-:Y:S02]  /*12470*/  STS.128 [R239+0x7000], RZ ;  /* 0x007000ffef007388 */ /* 0x0003e40000000c00 */
.L_x_2720:
[----:B------:R-:W-:Y:S05]  /*12480*/  BSYNC.RECONVERGENT B0 ;  /* 0x0000000000007941 */ /* 0x000fea0003800200 */
.L_x_2719:
        /* <DEDUP_REMOVED lines=18> */
.L_x_2724:
[----:B------:R1:W-:Y:S02]  /*125b0*/  STS.128 [R239+0x7800], RZ ;  /* 0x007800ffef007388 */ /* 0x0003e40000000c00 */
.L_x_2723:
[----:B------:R-:W-:Y:S05]  /*125c0*/  BSYNC.RECONVERGENT B0 ;  /* 0x0000000000007941 */ /* 0x000fea0003800200 */
.L_x_2722:
[----:B--2---:R-:W-:Y:S01]  /*125d0*/  IADD3 R16, PT, PT, R136, 0xc0, RZ ;  /* 0x000000c088107810 */ /* 0x004fe20007ffe0ff */
[----:B------:R-:W-:Y:S03]  /*125e0*/  BSSY.RECONVERGENT B0, `(.L_x_2725) ;  /* 0x0000012000007945 */ /* 0x000fe60003800200 */
[----:B------:R-:W-:-:S13]  /*125f0*/  ISETP.GE.AND P0, PT, R16, UR29, PT ;  /* 0x0000001d10007c0c */ /* 0x000fda000bf06270 */
[----:B------:R-:W-:Y:S05]  /*12600*/  @P0 BRA `(.L_x_2726) ;  /* 0x00000000003c0947 */ /* 0x000fea0003800000 */
[----:B------:R-:W2:Y:S02]  /*12610*/  LDCU UR5, c[0x0][0x440] ;  /* 0x00008800ff0577ac */ /* 0x000ea40008000800 */
[----:B--2---:R-:W-:-:S13]  /*12620*/  ISETP.GE.AND P0, PT, R12, UR5, PT ;  /* 0x000000050c007c0c */ /* 0x004fda000bf06270 */
[----:B------:R-:W-:Y:S05]  /*12630*/  @P0 BRA `(.L_x_2727) ;  /* 0x00000000002c0947 */ /* 0x000fea0003800000 */
[----:B------:R-:W2:Y:S01]  /*12640*/  LDC.64 R2, c[0x0][0x3b8] ;  /* 0x0000ee00ff027b82 */ /* 0x000ea20000000a00 */
        /* <DEDUP_REMOVED lines=10> */
.L_x_2727:
[----:B------:R2:W-:Y:S02]  /*126f0*/  STS.128 [R239+0x8000], RZ ;  /* 0x008000ffef007388 */ /* 0x0005e40000000c00 */
.L_x_2726:
[----:B------:R-:W-:Y:S05]  /*12700*/  BSYNC.RECONVERGENT B0 ;  /* 0x0000000000007941 */ /* 0x000fea0003800200 */
.L_x_2725:
        /* <DEDUP_REMOVED lines=18> */
.L_x_2730:
[----:B------:R1:W-:Y:S02]  /*12830*/  STS.128 [R239+0x8800], RZ ;  /* 0x008800ffef007388 */ /* 0x0003e40000000c00 */
.L_x_2729:
[----:B------:R-:W-:Y:S05]  /*12840*/  BSYNC.RECONVERGENT B0 ;  /* 0x0000000000007941 */ /* 0x000fea0003800200 */
.L_x_2728:
        /* <DEDUP_REMOVED lines=8> */
[----:B----4-:R-:W-:Y:S02]  /*128d0*/  MOV R20, R8 ;  /* 0x0000000800147202 */ /* 0x010fe40000000f00 */
        /* <DEDUP_REMOVED lines=9> */
.L_x_2733:
[----:B------:R2:W-:Y:S02]  /*12970*/  STS.128 [R239+0x9000], RZ ;  /* 0x009000ffef007388 */ /* 0x0005e40000000c00 */
.L_x_2732:
[----:B------:R-:W-:Y:S05]  /*12980*/  BSYNC.RECONVERGENT B0 ;  /* 0x0000000000007941 */ /* 0x000fea0003800200 */
.L_x_2731:
[----:B------:R-:W-:Y:S01]  /*12990*/  IADD3 R136, PT, PT, R136, 0xf0, RZ ;  /* 0x000000f088887810 */ /* 0x000fe20007ffe0ff */
[----:B------:R-:W-:Y:S03]  /*129a0*/  BSSY.RECONVERGENT B0, `(.L_x_2734) ;  /* 0x0000010000007945 */ /* 0x000fe60003800200 */
[----:B------:R-:W-:-:S13]  /*129b0*/  ISETP.GE.AND P0, PT, R136, UR29, PT ;  /* 0x0000001d88007c0c */ /* 0x000fda000bf06270 */
[----:B------:R-:W-:Y:S05]  /*129c0*/  @P0 BRA `(.L_x_2735) ;  /* 0x0000000000340947 */ /* 0x000fea0003800000 */
[----:B------:R-:W5:Y:S02]  /*129d0*/  LDCU UR5, c[0x0][0x440] ;  /* 0x00008800ff0577ac */ /* 0x000f640008000800 */
[----:B-----5:R-:W-:-:S13]  /*129e0*/  ISETP.GE.AND P0, PT, R12, UR5, PT ;  /* 0x000000050c007c0c */ /* 0x020fda000bf06270 */
[----:B------:R-:W-:Y:S05]  /*129f0*/  @P0 BRA `(.L_x_2736) ;  /* 0x0000000000240947 */ /* 0x000fea0003800000 */
[----:B------:R-:W5:Y:S02]  /*12a00*/  LDC.64 R2, c[0x0][0x3b8] ;  /* 0x0000ee00ff027b82 */ /* 0x000f640000000a00 */
        /* <DEDUP_REMOVED lines=8> */
.L_x_2736:
[----:B------:R1:W-:Y:S02]  /*12a90*/  STS.128 [R239+0x9800], RZ ;  /* 0x009800ffef007388 */ /* 0x0003e40000000c00 */
.L_x_2735:
[----:B------:R-:W-:Y:S05]  /*12aa0*/  BSYNC.RECONVERGENT B0 ;  /* 0x0000000000007941 */ /* 0x000fea0003800200 */
.L_x_2734:
[----:B------:R-:W5:Y:S01]  /*12ab0*/  LDCU.64 UR14, c[0x0][0x540] ;  /* 0x0000a800ff0e77ac */ /* 0x000f620008000a00 */
[----:B------:R-:W0:Y:S01]  /*12ac0*/  LDGDEPBAR ;  /* 0x00000000000079af */ /* 0x000e220000000000 */
[----:B------:R-:W2:Y:S01]  /*12ad0*/  LDCU.64 UR10, c[0x0][0x538] ;  /* 0x0000a700ff0a77ac */ /* 0x000ea20008000a00 */
[----:B------:R-:W-:Y:S01]  /*12ae0*/  UMOV UR25, URZ ;  /* 0x000000ff00197c82 */ /* 0x000fe20008000000 */
[----:B------:R-:W3:Y:S01]  /*12af0*/  LDCU UR5, c[0x0][0x458] ;  /* 0x00008b00ff0577ac */ /* 0x000ee20008000800 */
[----:B-----5:R-:W-:-:S04]  /*12b00*/  UIMAD.WIDE.U32 UR24, UR23, UR14, UR24 ;  /* 0x0000000e171872a5 */ /* 0x020fc8000f8e0018 */
[----:B------:R-:W-:Y:S02]  /*12b10*/  UIMAD UR15, UR23, UR15, UR25 ;  /* 0x0000000f170f72a4 */ /* 0x000fe4000f8e0219 */
[----:B--2---:R-:W-:Y:S01]  /*12b20*/  ULEA UR10, UP0, UR24, UR10, 0x2 ;  /* 0x0000000a180a7291 */ /* 0x004fe2000f8010ff */
[----:B------:R-:W-:-:S04]  /*12b30*/  DEPBAR.LE SB0, 0x0 ;  /* 0x000080000000791a */ /* 0x000fc80000000000 */
[----:B------:R-:W-:Y:S01]  /*12b40*/  ULEA.HI.X UR11, UR24, UR11, UR15, 0x2, UP0 ;  /* 0x0000000b180b7291 */ /* 0x000fe200080f140f */
[----:B-1----:R-:W-:-:S05]  /*12b50*/  MOV R8, UR10 ;  /* 0x0000000a00087c02 */ /* 0x002fca0008000f00 */
[----:B------:R-:W-:-:S05]  /*12b60*/  MOV R9, UR11 ;  /* 0x0000000b00097c02 */ /* 0x000fca0008000f00 */
[----:B------:R-:W2:Y:S01]  /*12b70*/  LDG.E R3, desc[UR6][R8.64] ;  /* 0x0000000608037981 */ /* 0x000ea2000c1e1900 */
[----:B---3--:R-:W2:Y:S01]  /*12b80*/  MUFU.RCP R2, UR5 ;  /* 0x0000000500027d08 */ /* 0x008ea20008001000 */
[----:B------:R-:W-:Y:S01]  /*12b90*/  BSSY.RECONVERGENT B0, `(.L_x_2737) ;  /* 0x0000010000007945 */ /* 0x000fe20003800200 */
        /* <DEDUP_REMOVED lines=12> */
.L_x_2739:
[----:B------:R2:W-:Y:S01]  /*12c60*/  STS.128 [R239+0xa000], RZ ;  /* 0x00a000ffef007388 */ /* 0x0005e20000000c00 */
[----:B------:R-:W-:Y:S05]  /*12c70*/  BRA `(.L_x_2740) ;  /* 0x0000000000047947 */ /* 0x000fea0003800000 */
.L_x_2738:
[----:B------:R3:W-:Y:S02]  /*12c80*/  STS.128 [R239+0xa000], RZ ;  /* 0x00a000ffef007388 */ /* 0x0007e40000000c00 */
.L_x_2740:
[----:B------:R-:W-:Y:S05]  /*12c90*/  BSYNC.RECONVERGENT B0 ;  /* 0x0000000000007941 */ /* 0x000fea0003800200 */
.L_x_2737:
[----:B------:R-:W-:Y:S01]  /*12ca0*/  ISETP.GE.AND P0, PT, R14, UR29, PT ;  /* 0x0000001d0e007c0c */ /* 0x000fe2000bf06270 */
[----:B------:R-:W-:Y:S01]  /*12cb0*/  IMAD.U32 R3, RZ, RZ, UR28 ;  /* 0x0000001cff037e24 */ /* 0x000fe2000f8e00ff */
[----:B------:R-:W-:Y:S01]  /*12cc0*/  BSSY.RECONVERGENT B0, `(.L_x_2741) ;  /* 0x000000f000007945 */ /* 0x000fe20003800200 */
[----:B------:R-:W-:-:S03]  /*12cd0*/  IMAD.U32 R2, RZ, RZ, UR27 ;  /* 0x0000001bff027e24 */ /* 0x000fc6000f8e00ff */
[----:B------:R-:W-:-:S04]  /*12ce0*/  LEA R8, P1, R3, R234, 0x1 ;  /* 0x000000ea03087211 */ /* 0x000fc800078208ff */
[----:B------:R-:W-:-:S03]  /*12cf0*/  LEA.HI.X R9, R3, R235, R2, 0x1, P1 ;  /* 0x000000eb03097211 */ /* 0x000fc600008f0c02 */
        /* <DEDUP_REMOVED lines=10> */
.L_x_2743:
[----:B------:R1:W-:Y:S02]  /*12da0*/  STS.128 [R239+0xa800], RZ ;  /* 0x00a800ffef007388 */ /* 0x0003e40000000c00 */
.L_x_2742:
[----:B------:R-:W-:Y:S05]  /*12db0*/  BSYNC.RECONVERGENT B0 ;  /* 0x0000000000007941 */ /* 0x000fea0003800200 */
.L_x_2741:
[----:B------:R-:W-:Y:S01]  /*12dc0*/  ISETP.GE.AND P0, PT, R29, UR29, PT ;  /* 0x0000001d1d007c0c */ /* 0x000fe2000bf06270 */
        /* <DEDUP_REMOVED lines=14> */
.L_x_2746:
[----:B------:R1:W-:Y:S02]  /*12eb0*/  STS.128 [R239+0xb000], RZ ;  /* 0x00b000ffef007388 */ /* 0x0003e40000000c00 */
.L_x_2745:
[----:B------:R-:W-:Y:S05]  /*12ec0*/  BSYNC.RECONVERGENT B0 ;  /* 0x0000000000007941 */ /* 0x000fea0003800200 */
.L_x_2744:
        /* <DEDUP_REMOVED lines=15> */
.L_x_2749:
[----:B------:R1:W-:Y:S02]  /*12fc0*/  STS.128 [R239+0xb800], RZ ;  /* 0x00b800ffef007388 */ /* 0x0003e40000000c00 */
.L_x_2748:
[----:B------:R-:W-:Y:S05]  /*12fd0*/  BSYNC.RECONVERGENT B0 ;  /* 0x0000000000007941 */ /* 0x000fea0003800200 */
.L_x_2747:
        /* <DEDUP_REMOVED lines=18> */
.L_x_2752:
[----:B------:R1:W-:Y:S02]  /*13100*/  STS.128 [R239+0xc000], RZ ;  /* 0x00c000ffef007388 */ /* 0x0003e40000000c00 */
.L_x_2751:
[----:B------:R-:W-:Y:S05]  /*13110*/  BSYNC.RECONVERGENT B0 ;  /* 0x0000000000007941 */ /* 0x000fea0003800200 */
.L_x_2750:
[----:B------:R-:W-:Y:S01]  /*13120*/  ISETP.GE.AND P0, PT, R4, UR29, PT ;  /* 0x0000001d04007c0c */ /* 0x000fe2000bf06270 */
        /* <DEDUP_REMOVED lines=14> */
.L_x_2755:
[----:B------:R1:W-:Y:S02]  /*13210*/  STS.128 [R239+0xc800], RZ ;  /* 0x00c800ffef007388 */ /* 0x0003e40000000c00 */
.L_x_2754:
[----:B------:R-:W-:Y:S05]  /*13220*/  BSYNC.RECONVERGENT B0 ;  /* 0x0000000000007941 */ /* 0x000fea0003800200 */
.L_x_2753:
        /* <DEDUP_REMOVED lines=18> */
.L_x_2758:
[----:B------:R1:W-:Y:S02]  /*13350*/  STS.128 [R239+0xd000], RZ ;  /* 0x00d000ffef007388 */ /* 0x0003e40000000c00 */
.L_x_2757:
[----:B------:R-:W-:Y:S05]  /*13360*/  BSYNC.RECONVERGENT B0 ;  /* 0x0000000000007941 */ /* 0x000fea0003800200 */
.L_x_2756:
        /* <DEDUP_REMOVED lines=18> */
.L_x_2761:
[----:B------:R1:W-:Y:S02]  /*13490*/  STS.128 [R239+0xd800], RZ ;  /* 0x00d800ffef007388 */ /* 0x0003e40000000c00 */
.L_x_2760:
[----:B------:R-:W-:Y:S05]  /*134a0*/  BSYNC.RECONVERGENT B0 ;  /* 0x0000000000007941 */ /* 0x000fea0003800200 */
.L_x_2759:
        /* <DEDUP_REMOVED lines=18> */
.L_x_2764:
[----:B------:R1:W-:Y:S02]  /*135d0*/  STS.128 [R239+0xe000], RZ ;  /* 0x00e000ffef007388 */ /* 0x0003e40000000c00 */
.L_x_2763:
[----:B------:R-:W-:Y:S05]  /*135e0*/  BSYNC.RECONVERGENT B0 ;  /* 0x0000000000007941 */ /* 0x000fea0003800200 */
.L_x_2762:
[----:B------:R-:W-:Y:S01]  /*135f0*/  ISETP.GE.AND P0, PT, R10, UR29, PT ;  /* 0x0000001d0a007c0c */ /* 0x000fe2000bf06270 */
        /* <DEDUP_REMOVED lines=14> */
.L_x_2767:
[----:B------:R1:W-:Y:S02]  /*136e0*/  STS.128 [R239+0xe800], RZ ;  /* 0x00e800ffef007388 */ /* 0x0003e40000000c00 */
.L_x_2766:
[----:B------:R-:W-:Y:S05]  /*136f0*/  BSYNC.RECONVERGENT B0 ;  /* 0x0000000000007941 */ /* 0x000fea0003800200 */
.L_x_2765:
        /* <DEDUP_REMOVED lines=18> */
.L_x_2770:
[----:B------:R1:W-:Y:S02]  /*13820*/  STS.128 [R239+0xf000], RZ ;  /* 0x00f000ffef007388 */ /* 0x0003e40000000c00 */
.L_x_2769:
[----:B------:R-:W-:Y:S05]  /*13830*/  BSYNC.RECONVERGENT B0 ;  /* 0x0000000000007941 */ /* 0x000fea0003800200 */
.L_x_2768:
        /* <DEDUP_REMOVED lines=18> */
.L_x_2773:
[----:B------:R1:W-:Y:S02]  /*13960*/  STS.128 [R239+0xf800], RZ ;  /* 0x00f800ffef007388 */ /* 0x0003e40000000c00 */
.L_x_2772:
[----:B------:R-:W-:Y:S05]  /*13970*/  BSYNC.RECONVERGENT B0 ;  /* 0x0000000000007941 */ /* 0x000fea0003800200 */
.L_x_2771:
        /* <DEDUP_REMOVED lines=18> */
.L_x_2776:
[----:B------:R1:W-:Y:S02]  /*13aa0*/  STS.128 [R239+0x10000], RZ ;  /* 0x010000ffef007388 */ /* 0x0003e40000000c00 */
.L_x_2775:
[----:B------:R-:W-:Y:S05]  /*13ab0*/  BSYNC.RECONVERGENT B0 ;  /* 0x0000000000007941 */ /* 0x000fea0003800200 */
.L_x_2774:
        /* <DEDUP_REMOVED lines=18> */
.L_x_2779:
[----:B------:R1:W-:Y:S02]  /*13be0*/  STS.128 [R239+0x10800], RZ ;  /* 0x010800ffef007388 */ /* 0x0003e40000000c00 */
.L_x_2778:
[----:B------:R-:W-:Y:S05]  /*13bf0*/  BSYNC.RECONVERGENT B0 ;  /* 0x0000000000007941 */ /* 0x000fea0003800200 */
.L_x_2777:
        /* <DEDUP_REMOVED lines=18> */
.L_x_2782:
[----:B------:R1:W-:Y:S02]  /*13d20*/  STS.128 [R239+0x11000], RZ ;  /* 0x011000ffef007388 */ /* 0x0003e40000000c00 */
.L_x_2781:
[----:B------:R-:W-:Y:S05]  /*13d30*/  BSYNC.RECONVERGENT B0 ;  /* 0x0000000000007941 */ /* 0x000fea0003800200 */
.L_x_2780:
        /* <DEDUP_REMOVED lines=16> */
.L_x_2785:
[----:B------:R1:W-:Y:S02]  /*13e40*/  STS.128 [R239+0x11800], RZ ;  /* 0x011800ffef007388 */ /* 0x0003e40000000c00 */
.L_x_2784:
[----:B------:R-:W-:Y:S05]  /*13e50*/  BSYNC.RECONVERGENT B0 ;  /* 0x0000000000007941 */ /* 0x000fea0003800200 */
.L_x_2783:
[----:B------:R-:W5:Y:S01]  /*13e60*/  S2R R227, SR_TID.X ;  /* 0x0000000000e37919 */ /* 0x000f620000002100 */
[----:B------:R-:W-:Y:S01]  /*13e70*/  IMAD.MOV.U32 R180, RZ, RZ, 0x20 ;  /* 0x00000020ffb47424 */ /* 0x000fe200078e00ff */
[----:B------:R-:W-:Y:S01]  /*13e80*/  LOP3.LUT R2, R2, 0xfffffffd, RZ, 0xc0, !PT ;  /* 0xfffffffd02027812 */ /* 0x000fe200078ec0ff */
[----:B------:R-:W-:Y:S01]  /*13e90*/  IMAD.MOV.U32 R204, RZ, RZ, 0x40 ;  /* 0x00000040ffcc7424 */ /* 0x000fe200078e00ff */
[----:B------:R-:W2:Y:S01]  /*13ea0*/  LDCU UR9, c[0x0][0x508] ;  /* 0x0000a100ff0977ac */ /* 0x000ea20008000800 */
[----:B------:R-:W-:Y:S01]  /*13eb0*/  IMAD.MOV.U32 R211, RZ, RZ, 0x1 ;  /* 0x00000001ffd37424 */ /* 0x000fe200078e00ff */
[----:B------:R-:W0:Y:S01]  /*13ec0*/  LDGDEPBAR ;  /* 0x00000000000079af */ /* 0x000e220000000000 */
[----:B------:R-:W-:Y:S02]  /*13ed0*/  UIADD3 UR14, UPT, UPT, UR26, -0x100, URZ ;  /* 0xffffff001a0e7890 */ /* 0x000fe4000fffe0ff */
[----:B------:R-:W-:Y:S01]  /*13ee0*/  UISETP.NE.AND UP1, UPT, UR4, 0x1, UPT ;  /* 0x000000010400788c */ /* 0x000fe2000bf25270 */
[----:B--2---:R-:W-:Y:S01]  /*13ef0*/  IMAD.U32 R210, RZ, RZ, UR9 ;  /* 0x00000009ffd27e24 */ /* 0x004fe2000f8e00ff */
[----:B-----5:R-:W-:Y:S01]  /*13f00*/  SHF.R.U32.HI R228, RZ, 0x1, R227 ;  /* 0x00000001ffe47819 */ /* 0x020fe200000116e3 */
[C---:B------:R-:W-:Y:S01]  /*13f10*/  IMAD.SHL.U32 R226, R227.reuse, 0x8, RZ ;  /* 0x00000008e3e27824 */ /* 0x040fe200078e00ff */
[C---:B------:R-:W-:Y:S01]  /*13f20*/  LOP3.LUT R0, R227.reuse, 0x8, RZ, 0xc0, !PT ;  /* 0x00000008e3007812 */ /* 0x040fe200078ec0ff */
[C---:B------:R-:W-:Y:S01]  /*13f30*/  IMAD.SHL.U32 R181, R227.reuse, 0x40, RZ ;  /* 0x00000040e3b57824 */ /* 0x040fe200078e00ff */
[----:B-1----:R-:W-:Y:S01]  /*13f40*/  LOP3.LUT R4, R228, 0x8, RZ, 0xc0, !PT ;  /* 0x00000008e4047812 */ /* 0x002fe200078ec0ff */
[----:B------:R-:W-:Y:S01]  /*13f50*/  IMAD.SHL.U32 R229, R227, 0x20, RZ ;  /* 0x00000020e3e57824 */ /* 0x000fe200078e00ff */
[----:B------:R-:W-:-:S02]  /*13f60*/  LOP3.LUT R226, R226, 0x38, RZ, 0xc0, !PT ;  /* 0x00000038e2e27812 */ /* 0x000fc400078ec0ff */
[----:B------:R-:W-:Y:S02]  /*13f70*/  LOP3.LUT R209, R181, 0x200, RZ, 0xc0, !PT ;  /* 0x00000200b5d17812 */ /* 0x000fe400078ec0ff */
[----:B------:R-:W-:Y:S02]  /*13f80*/  LOP3.LUT R229, R229, 0x7c00, RZ, 0xc0, !PT ;  /* 0x00007c00e5e57812 */ /* 0x000fe400078ec0ff */
[--C-:B------:R-:W-:Y:S02]  /*13f90*/  LOP3.LUT R5, R4, 0x1c0, R181.reuse, 0xf8, !PT ;  /* 0x000001c004057812 */ /* 0x100fe400078ef8b5 */
[----:B------:R-:W-:Y:S02]  /*13fa0*/  LOP3.LUT R3, R0, 0x1c0, R181, 0xf8, !PT ;  /* 0x000001c000037812 */ /* 0x000fe400078ef8b5 */
        /* <DEDUP_REMOVED lines=12> */
[----:B----4-:R-:W1:Y:S03]  /*14070*/  LDSM.16.M88.4 R148, [R177] ;  /* 0x00000000b194783b */ /* 0x010e660000000200 */
[----:B------:R-:W-:Y:S01]  /*14080*/  @P0 LOP3.LUT R2, R2, 0x2, RZ, 0xfc, !PT ;  /* 0x0000000202020812 */ /* 0x000fe200078efcff */
[----:B------:R-:W2:Y:S01]  /*14090*/  LDSM.16.M88.4 R84, [R0+UR8+0x3800] ;  /* 0x003800080054783b */ /* 0x000ea20008000200 */
[----:B------:R-:W-:Y:S01]  /*140a0*/  IMAD.IADD R2, R185, 0x1, R182 ;  /* 0x00000001b9027824 */ /* 0x000fe200078e02b6 */
[----:B------:R-:W-:-:S02]  /*140b0*/  LOP3.LUT P0, RZ, R227, 0x4, RZ, 0xc0, !PT ;  /* 0x00000004e3ff7812 */ /* 0x000fc4000780c0ff */
[----:B------:R-:W4:Y:S02]  /*140c0*/  LDSM.16.M88.4 R76, [R0+UR8+0x4000] ;  /* 0x00400008004c783b */ /* 0x000f240008000200 */
[----:B------:R-:W-:Y:S02]  /*140d0*/  SEL R204, R204, 0xffffffc0, !P0 ;  /* 0xffffffc0cccc7807 */ /* 0x000fe40004000000 */
[----:B------:R-:W5:Y:S03]  /*140e0*/  LDSM.16.M88.4 R68, [R0+UR8+0x4800] ;  /* 0x004800080044783b */ /* 0x000f660008000200 */
[--C-:B------:R-:W-:Y:S01]  /*140f0*/  IMAD.IADD R3, R185, 0x1, R204.reuse ;  /* 0x00000001b9037824 */ /* 0x100fe200078e02cc */
[----:B------:R-:W3:Y:S01]  /*14100*/  LDSM.16.M88.4 R60, [R0+UR8+0x5000] ;  /* 0x00500008003c783b */ /* 0x000ee20008000200 */
[----:B------:R-:W-:-:S03]  /*14110*/  IMAD.IADD R183, R177, 0x1, R204 ;  /* 0x00000001b1b77824 */ /* 0x000fc600078e02cc */
[----:B------:R-:W3:Y:S04]  /*14120*/  LDSM.16.M88.4 R52, [R0+UR8+0x5800] ;  /* 0x005800080034783b */ /* 0x000ee80008000200 */
[----:B------:R-:W3:Y:S04]  /*14130*/  LDSM.16.M88.4 R44, [R0+UR8+0x6000] ;  /* 0x00600008002c783b */ /* 0x000ee80008000200 */
[----:B------:R-:W-:Y:S04]  /*14140*/  LDSM.16.M88.4 R116, [R116] ;  /* 0x000000007474783b */ /* 0x000fe80000000200 */
[----:B------:R-:W3:Y:S04]  /*14150*/  LDSM.16.M88.4 R124, [R2+0x2800] ;  /* 0x00280000027c783b */ /* 0x000ee80000000200 */
[----:B------:R-:W3:Y:S04]  /*14160*/  LDSM.16.M88.4 R144, [R2+0x3800] ;  /* 0x003800000290783b */ /* 0x000ee80000000200 */
[----:B------:R-:W3:Y:S01]  /*14170*/  LDSM.16.M88.4 R140, [R2+0x4000] ;  /* 0x00400000028c783b */ /* 0x000ee20000000200 */
[C---:B-1----:R-:W-:Y:S03]  /*14180*/  HMMA.16816.F32 R104, R148.reuse, R100, RZ ;  /* 0x000000649468723c */ /* 0x042fe600000018ff */
[----:B------:R-:W1:Y:S04]  /*14190*/  LDSM.16.M88.4 R136, [R2+0x4800] ;  /* 0x004800000288783b */ /* 0x000e680000000200 */
[----:B------:R-:W1:Y:S01]  /*141a0*/  LDSM.16.M88.4 R132, [R2+0x5000] ;  /* 0x005000000284783b */ /* 0x000e620000000200 */
[C---:B--2---:R-:W-:Y:S03]  /*141b0*/  HMMA.16816.F32 R88, R148.reuse, R84, RZ ;  /* 0x000000549458723c */ /* 0x044fe600000018ff */
[----:B------:R-:W2:Y:S04]  /*141c0*/  LDSM.16.M88.4 R120, [R2+0x5800] ;  /* 0x005800000278783b */ /* 0x000ea80000000200 */
[----:B------:R-:W2:Y:S01]  /*141d0*/  LDSM.16.M88.4 R128, [R2+0x6000] ;  /* 0x006000000280783b */ /* 0x000ea20000000200 */
        /* <DEDUP_REMOVED lines=8> */
[----:B------:R-:W3:Y:S01]  /*14260*/  LDSM.16.M88.4 R12, [R0+UR8+0x8000] ;  /* 0x00800008000c783b */ /* 0x000ee20008000200 */
[C---:B------:R-:W-:Y:S03]  /*14270*/  HMMA.16816.F32 R56, R148.reuse, R52, RZ ;  /* 0x000000349438723c */ /* 0x040fe600000018ff */
[----:B------:R-:W3:Y:S04]  /*14280*/  LDSM.16.M88.4 R4, [R0+UR8+0x8800] ;  /* 0x008800080004783b */ /* 0x000ee80008000200 */
[----:B------:R-:W3:Y:S01]  /*14290*/  LDSM.16.M88.4 R156, [R0+UR8+0x9000] ;  /* 0x00900008009c783b */ /* 0x000ee20008000200 */
[C---:B------:R-:W-:Y:S03]  /*142a0*/  HMMA.16816.F32 R48, R148.reuse, R44, RZ ;  /* 0x0000002c9430723c */ /* 0x040fe600000018ff */
[----:B------:R1:W3:Y:S04]  /*142b0*/  LDSM.16.M88.4 R172, [R0+UR8+0x9800] ;  /* 0x0098000800ac783b */ /* 0x0002e80008000200 */
[----:B------:R-:W3:Y:S01]  /*142c0*/  LDSM.16.M88.4 R168, [R2+0x2000] ;  /* 0x0020000002a8783b */ /* 0x000ee20000000200 */
[C---:B------:R-:W-:Y:S03]  /*142d0*/  HMMA.16816.F32 R100, R148.reuse, R102, RZ ;  /* 0x000000669464723c */ /* 0x040fe600000018ff */
[----:B------:R-:W3:Y:S04]  /*142e0*/  LDSM.16.M88.4 R164, [R2+0x3000] ;  /* 0x0030000002a4783b */ /* 0x000ee80000000200 */
[----:B------:R-:W-:Y:S01]  /*142f0*/  LDSM.16.M88.4 R176, [R3+0x8800] ;  /* 0x0088000003b0783b */ /* 0x000fe20000000200 */
[C---:B------:R-:W-:Y:S08]  /*14300*/  HMMA.16816.F32 R84, R148.reuse, R86, RZ ;  /* 0x000000569454723c */ /* 0x040ff000000018ff */
[----:B------:R-:W-:Y:S01]  /*14310*/  HMMA.16816.F32 R76, R148, R78, RZ ;  /* 0x0000004e944c723c */ /* 0x000fe200000018ff */
[----:B-1----:R-:W-:-:S07]  /*14320*/  P2R R0, PR, RZ, 0x1 ;  /* 0x00000001ff007803 */ /* 0x002fce0000000000 */
[C---:B------:R-:W-:Y:S08]  /*14330*/  HMMA.16816.F32 R68, R148.reuse, R70, RZ ;  /* 0x000000469444723c */ /* 0x040ff000000018ff */
[C---:B------:R-:W-:Y:S08]  /*14340*/  HMMA.16816.F32 R60, R148.reuse, R62, RZ ;  /* 0x0000003e943c723c */ /* 0x040ff000000018ff */
[C---:B------:R-:W-:Y:S08]  /*14350*/  HMMA.16816.F32 R52, R148.reuse, R54, RZ ;  /* 0x000000369434723c */ /* 0x040ff000000018ff */
[----:B------:R-:W-:Y:S08]  /*14360*/  HMMA.16816.F32 R44, R148, R46, RZ ;  /* 0x0000002e942c723c */ /* 0x000ff000000018ff */
        /* <DEDUP_REMOVED lines=18> */
[C---:B------:R-:W-:Y:S08]  /*14490*/  HMMA.16816.F32 R48, R116.reuse, R128, R48 ;  /* 0x000000807430723c */ /* 0x040ff00000001830 */
[----:B------:R-:W-:Y:S01]  /*144a0*/  HMMA.16816.F32 R44, R116, R130, R44 ;  /* 0x00000082742c723c */ /* 0x000fe2000000182c */
[----:B------:R3:W2:Y:S07]  /*144b0*/  LDSM.16.M88.4 R128, [R2+0x9800] ;  /* 0x009800000280783b */ /* 0x0006ae0000000200 */
[C---:B----4-:R-:W-:Y:S08]  /*144c0*/  HMMA.16816.F32 R112, R148.reuse, R108, RZ ;  /* 0x0000006c9470723c */ /* 0x050ff000000018ff */
[C---:B------:R-:W-:Y:S08]  /*144d0*/  HMMA.16816.F32 R96, R148.reuse, R92, RZ ;  /* 0x0000005c9460723c */ /* 0x040ff000000018ff */
[----:B-----5:R-:W-:Y:S01]  /*144e0*/  HMMA.16816.F32 R40, R148, R36, RZ ;  /* 0x000000249428723c */ /* 0x020fe200000018ff */
[----:B---3--:R-:W-:-:S07]  /*144f0*/  IMAD.IADD R2, R182, 0x1, R3 ;  /* 0x00000001b6027824 */ /* 0x008fce00078e0203 */
        /* <DEDUP_REMOVED lines=15> */
[----:B------:R-:W-:Y:S07]  /*145f0*/  LDSM.16.M88.4 R172, [R183] ;  /* 0x00000000b7ac783b */ /* 0x000fee0000000200 */
[C---:B------:R-:W-:Y:S08]  /*14600*/  HMMA.16816.F32 R112, R116.reuse, R168, R112 ;  /* 0x000000a87470723c */ /* 0x040ff00000001870 */
[C---:B------:R-:W-:Y:S01]  /*14610*/  HMMA.16816.F32 R108, R116.reuse, R170, R108 ;  /* 0x000000aa746c723c */ /* 0x040fe2000000186c */
[----:B------:R-:W-:Y:S07]  /*14620*/  LDSM.16.M88.4 R168, [R3+0x2800] ;  /* 0x0028000003a8783b */ /* 0x000fee0000000200 */
[C---:B------:R-:W-:Y:S08]  /*14630*/  HMMA.16816.F32 R96, R116.reuse, R164, R96 ;  /* 0x000000a47460723c */ /* 0x040ff00000001860 */
[C---:B------:R-:W-:Y:S01]  /*14640*/  HMMA.16816.F32 R92, R116.reuse, R166, R92 ;  /* 0x000000a6745c723c */ /* 0x040fe2000000185c */
[----:B------:R-:W3:Y:S07]  /*14650*/  LDSM.16.M88.4 R164, [R3+0x3000] ;  /* 0x0030000003a4783b */ /* 0x000eee0000000200 */
[C---:B-1----:R-:W-:Y:S08]  /*14660*/  HMMA.16816.F32 R40, R116.reuse, R124, R40 ;  /* 0x0000007c7428723c */ /* 0x042ff00000001828 */
[C---:B------:R-:W-:Y:S01]  /*14670*/  HMMA.16816.F32 R36, R116.reuse, R126, R36 ;  /* 0x0000007e7424723c */ /* 0x040fe20000001824 */
[----:B------:R-:W-:Y:S07]  /*14680*/  LDSM.16.M88.4 R124, [R3+0x2000] ;  /* 0x00200000037c783b */ /* 0x000fee0000000200 */
[C---:B------:R-:W-:Y:S08]  /*14690*/  HMMA.16816.F32 R32, R116.reuse, R144, R32 ;  /* 0x000000907420723c */ /* 0x040ff00000001820 */
        /* <DEDUP_REMOVED lines=16> */
[----:B------:R-:W4:Y:S04]  /*147a0*/  LDSM.16.M88.4 R116, [R3+0x6800] ;  /* 0x006800000374783b */ /* 0x000f280000000200 */
[----:B------:R-:W-:Y:S03]  /*147b0*/  LDSM.16.M88.4 R128, [R3+0x6000] ;  /* 0x006000000380783b */ /* 0x000fe60000000200 */
[C---:B---3--:R-:W-:Y:S08]  /*147c0*/  HMMA.16816.F32 R96, R172.reuse, R164, R96 ;  /* 0x000000a4ac60723c */ /* 0x048ff00000001860 */
[C---:B------:R-:W-:Y:S01]  /*147d0*/  HMMA.16816.F32 R92, R172.reuse, R166, R92 ;  /* 0x000000a6ac5c723c */ /* 0x040fe2000000185c */
[----:B------:R-:W-:Y:S07]  /*147e0*/  LDSM.16.M88.4 R164, [R3+0x9800] ;  /* 0x0098000003a4783b */ /* 0x000fee0000000200 */
[----:B-1----:R-:W-:Y:S01]  /*147f0*/  HMMA.16816.F32 R88, R172, R144, R88 ;  /* 0x00000090ac58723c */ /* 0x002fe20000001858 */
[----:B------:R-:W-:-:S07]  /*14800*/  IMAD.IADD R144, R182, 0x1, R183 ;  /* 0x00000001b6907824 */ /* 0x000fce00078e02b7 */
[C---:B--2---:R-:W-:Y:S08]  /*14810*/  HMMA.16816.F32 R80, R172.reuse, R120, R80 ;  /* 0x00000078ac50723c */ /* 0x044ff00000001850 */
[C---:B------:R-:W-:Y:S01]  /*14820*/  HMMA.16816.F32 R76, R172.reuse, R122, R76 ;  /* 0x0000007aac4c723c */ /* 0x040fe2000000184c */
[----:B------:R-:W-:Y:S07]  /*14830*/  LDSM.16.M88.4 R120, [R3+0x7800] ;  /* 0x007800000378783b */ /* 0x000fee0000000200 */
[C---:B----4-:R-:W-:Y:S08]  /*14840*/  HMMA.16816.F32 R40, R172.reuse, R116, R40 ;  /* 0x00000074ac28723c */ /* 0x050ff00000001828 */
[C---:B------:R-:W-:Y:S01]  /*14850*/  HMMA.16816.F32 R36, R172.reuse, R118, R36 ;  /* 0x00000076ac24723c */ /* 0x040fe20000001824 */
[----:B------:R-:W1:Y:S07]  /*14860*/  LDSM.16.M88.4 R116, [R3+0x8000] ;  /* 0x008000000374783b */ /* 0x000e6e0000000200 */
[C---:B------:R-:W-:Y:S01]  /*14870*/  HMMA.16816.F32 R84, R172.reuse, R146, R84 ;  /* 0x00000092ac54723c */ /* 0x040fe20000001854 */
[----:B------:R-:W-:Y:S07]  /*14880*/  LDSM.16.M88.4 R144, [R144] ;  /* 0x000000009090783b */ /* 0x000fee0000000200 */
[C---:B------:R-:W-:Y:S08]  /*14890*/  HMMA.16816.F32 R72, R172.reuse, R140, R72 ;  /* 0x0000008cac48723c */ /* 0x040ff00000001848 */
        /* <DEDUP_REMOVED lines=10> */
[----:B------:R-:W3:Y:S07]  /*14940*/  LDSM.16.M88.4 R120, [R2+0x4800] ;  /* 0x004800000278783b */ /* 0x000eee0000000200 */
[C---:B------:R-:W-:Y:S01]  /*14950*/  HMMA.16816.F32 R152, R172.reuse, R164, R152 ;  /* 0x000000a4ac98723c */ /* 0x040fe20000001898 */
[----:B------:R-:W4:Y:S07]  /*14960*/  S2R R164, SR_CTAID.X ;  /* 0x0000000000a47919 */ /* 0x000f2e0000002500 */
[----:B------:R-:W-:Y:S08]  /*14970*/  HMMA.16816.F32 R64, R172, R136, R64 ;  /* 0x00000088ac40723c */ /* 0x000ff00000001840 */
[C---:B--2---:R-:W-:Y:S08]  /*14980*/  HMMA.16816.F32 R112, R144.reuse, R140, R112 ;  /* 0x0000008c9070723c */ /* 0x044ff00000001870 */
[----:B------:R-:W-:Y:S01]  /*14990*/  HMMA.16816.F32 R108, R144, R142, R108 ;  /* 0x0000008e906c723c */ /* 0x000fe2000000186c */
[----:B------:R-:W2:Y:S07]  /*149a0*/  LDSM.16.M88.4 R140, [R2+0x9800] ;  /* 0x00980000028c783b */ /* 0x000eae0000000200 */
[C---:B------:R-:W-:Y:S01]  /*149b0*/  HMMA.16816.F32 R60, R172.reuse, R138, R60 ;  /* 0x0000008aac3c723c */ /* 0x040fe2000000183c */
[----:B------:R-:W-:Y:S07]  /*149c0*/  LDSM.16.M88.4 R136, [R2+0x2800] ;  /* 0x002800000288783b */ /* 0x000fee0000000200 */
[C---:B------:R-:W-:Y:S08]  /*149d0*/  HMMA.16816.F32 R48, R172.reuse, R128, R48 ;  /* 0x00000080ac30723c */ /* 0x040ff00000001830 */
[----:B------:R-:W-:Y:S01]  /*149e0*/  HMMA.16816.F32 R44, R172, R130, R44 ;  /* 0x00000082ac2c723c */ /* 0x000fe2000000182c */
[----:B------:R-:W5:Y:S07]  /*149f0*/  LDSM.16.M88.4 R128, [R2+0x3800] ;  /* 0x003800000280783b */ /* 0x000f6e0000000200 */
[----:B-1----:R-:W-:Y:S01]  /*14a00*/  HMMA.16816.F32 R64, R144, R116, R64 ;  /* 0x000000749040723c */ /* 0x002fe20000001840 */
[----:B------:R-:W-:-:S02]  /*14a10*/  LOP3.LUT R117, R228, 0x1f0, RZ, 0xc0, !PT ;  /* 0x000001f0e4757812 */ /* 0x000fc400078ec0ff */
[----:B------:R-:W-:-:S03]  /*14a20*/  SHF.R.U32.HI R116, RZ, 0x2, R227 ;  /* 0x00000002ff747819 */ /* 0x000fc600000116e3 */
[----:B----4-:R-:W-:Y:S01]  /*14a30*/  IMAD R117, R164, 0x40, R117 ;  /* 0x00000040a4757824 */ /* 0x010fe200078e0275 */
[----:B------:R-:W-:Y:S01]  /*14a40*/  LOP3.LUT R116, R116, 0x7, RZ, 0xc0, !PT ;  /* 0x0000000774747812 */ /* 0x000fe200078ec0ff */
[----:B------:R-:W-:Y:S08]  /*14a50*/  HMMA.16816.F32 R148, R172, R166, R148 ;  /* 0x000000a6ac94723c */ /* 0x000ff00000001894 */
[----:B---3--:R-:W-:Y:S01]  /*14a60*/  HMMA.16816.F32 R72, R144, R120, R72 ;  /* 0x000000789048723c */ /* 0x008fe20000001848 */
[----:B------:R-:W-:-:S04]  /*14a70*/  IADD3 R121, PT, PT, R116, -UR21, R117 ;  /* 0x8000001574797c10 */ /* 0x000fc8000fffe075 */
[----:B------:R-:W-:Y:S01]  /*14a80*/  IADD3 R210, PT, PT, R121, UR22, R210 ;  /* 0x0000001679d27c10 */ /* 0x000fe2000fffe0d2 */
[----:B------:R-:W-:Y:S02]  /*14a90*/  IMAD.MOV.U32 R121, RZ, RZ, 0x9 ;  /* 0x00000009ff797424 */ /* 0x000fe400078e00ff */
[----:B------:R-:W-:Y:S01]  /*14aa0*/  HMMA.16816.F32 R60, R144, R118, R60 ;  /* 0x00000076903c723c */ /* 0x000fe2000000183c */
[----:B------:R-:W1:Y:S01]  /*14ab0*/  LDSM.16.M88.4 R116, [R2+0x6000] ;  /* 0x006000000274783b */ /* 0x000e620000000200 */
[C---:B------:R-:W-:Y:S02]  /*14ac0*/  VIADDMNMX R211, R210.reuse, R211, UR22, PT ;  /* 0x00000016d2d37e46 */ /* 0x040fe4000b8001d3 */
[----:B------:R-:W-:-:S04]  /*14ad0*/  VIADDMNMX R210, R210, R121, UR22, PT ;  /* 0x00000016d2d27e46 */ /* 0x000fc8000b800179 */
[C---:B------:R-:W-:Y:S08]  /*14ae0*/  HMMA.16816.F32 R32, R172.reuse, R124, R32 ;  /* 0x0000007cac20723c */ /* 0x040ff00000001820 */
[C---:B------:R-:W-:Y:S01]  /*14af0*/  HMMA.16816.F32 R28, R172.reuse, R126, R28 ;  /* 0x0000007eac1c723c */ /* 0x040fe2000000181c */
[----:B------:R-:W3:Y:S07]  /*14b00*/  LDSM.16.M88.4 R124, [R2+0x4000] ;  /* 0x00400000027c783b */ /* 0x000eee0000000200 */
[----:B------:R-:W-:Y:S01]  /*14b10*/  HMMA.16816.F32 R4, R172, R178, R4 ;  /* 0x000000b2ac04723c */ /* 0x000fe20000001804 */
[----:B------:R-:W-:-:S05]  /*14b20*/  IMAD.SHL.U32 R178, R227, 0x2, RZ ;  /* 0x00000002e3b27824 */ /* 0x000fca00078e00ff */
[----:B------:R-:W-:Y:S02]  /*14b30*/  LOP3.LUT R178, R178, 0x6, RZ, 0xc0, !PT ;  /* 0x00000006b2b27812 */ /* 0x000fe400078ec0ff */
[----:B--2---:R-:W-:Y:S02]  /*14b40*/  HMMA.16816.F32 R148, R144, R142, R148 ;  /* 0x0000008e9094723c */ /* 0x004fe40000001894 */
[----:B------:R-:W-:-:S04]  /*14b50*/  LOP3.LUT R120, R178, UR14, RZ, 0xfc, !PT ;  /* 0x0000000eb2787c12 */ /* 0x000fc8000f8efcff */
[C---:B------:R-:W-:Y:S02]  /*14b60*/  LOP3.LUT R121, R120.reuse, 0xf8, RZ, 0xfc, !PT ;  /* 0x000000f878797812 */ /* 0x040fe400078efcff */
[C---:B------:R-:W-:Y:S01]  /*14b70*/  HMMA.16816.F32 R104, R172.reuse, R168, R104 ;  /* 0x000000a8ac68723c */ /* 0x040fe20000001868 */
[----:B------:R-:W-:Y:S02]  /*14b80*/  I2FP.F32.U32 R214, R120 ;  /* 0x0000007800d67245 */ /* 0x000fe40000201000 */
[C---:B------:R-:W-:Y:S02]  /*14b90*/  ISETP.GE.AND P3, PT, R121.reuse, R211, PT ;  /* 0x000000d37900720c */ /* 0x040fe40003f66270 */
[-C--:B------:R-:W-:Y:S02]  /*14ba0*/  ISETP.GE.AND P1, PT, R121, R210.reuse, PT ;  /* 0x000000d27900720c */ /* 0x080fe40003f26270 */
[----:B------:R-:W-:Y:S01]  /*14bb0*/  I2FP.F32.U32 R121, R121 ;  /* 0x0000007900797245 */ /* 0x000fe20000201000 */
[----:B------:R-:W-:Y:S01]  /*14bc0*/  HMMA.16816.F32 R56, R172, R132, R56 ;  /* 0x00000084ac38723c */ /* 0x000fe20000001838 */
[----:B------:R-:W-:-:S03]  /*14bd0*/  ISETP.GE.AND P2, PT, R120, R210, PT ;  /* 0x000000d27800720c */ /* 0x000fc60003f46270 */
[----:B------:R-:W-:-:S04]  /*14be0*/  FFMA.FTZ R150, R121, UR5, R150 ;  /* 0x0000000579967c23 */ /* 0x000fc80008010096 */
[C---:B------:R-:W-:Y:S01]  /*14bf0*/  HMMA.16816.F32 R52, R172.reuse, R134, R52 ;  /* 0x00000086ac34723c */ /* 0x040fe20000001834 */
[----:B------:R-:W2:Y:S07]  /*14c00*/  LDSM.16.M88.4 R132, [R2+0x3000] ;  /* 0x003000000284783b */ /* 0x000eae0000000200 */
[----:B------:R-:W-:Y:S01]  /*14c10*/  HMMA.16816.F32 R100, R172, R170, R100 ;  /* 0x000000aaac64723c */ /* 0x000fe20000001864 */
[----:B------:R-:W-:Y:S07]  /*14c20*/  LDSM.16.M88.4 R168, [R3+0x9000] ;  /* 0x0090000003a8783b */ /* 0x000fee0000000200 */
[----:B-----5:R-:W-:Y:S01]  /*14c30*/  HMMA.16816.F32 R84, R144, R130, R84 ;  /* 0x000000829054723c */ /* 0x020fe20000001854 */
[----:B------:R-:W-:Y:S01]  /*14c40*/  FFMA.FTZ R130, R214, UR5, R114 ;  /* 0x00000005d6827c23 */ /* 0x000fe20008010072 */
[----:B------:R-:W-:-:S04]  /*14c50*/  FFMA.FTZ R114, R121, UR5, R148 ;  /* 0x0000000579727c23 */ /* 0x000fc80008010094 */
[----:B------:R-:W-:Y:S02]  /*14c60*/  FSEL R130, R130, -INF , !P2 ;  /* 0xff80000082827808 */ /* 0x000fe40005000000 */
[C---:B------:R-:W-:Y:S01]  /*14c70*/  HMMA.16816.F32 R68, R144.reuse, R122, R68 ;  /* 0x0000007a9044723c */ /* 0x040fe20000001844 */
[C---:B------:R-:W-:Y:S02]  /*14c80*/  LOP3.LUT R122, R120.reuse, 0x1, RZ, 0xfc, !PT ;  /* 0x00000001787a7812 */ /* 0x040fe400078efcff */
[----:B------:R-:W-:Y:S02]  /*14c90*/  LOP3.LUT R123, R120, 0x8, RZ, 0xfc, !PT ;  /* 0x00000008787b7812 */ /* 0x000fe400078efcff */
[C---:B------:R-:W-:Y:S02]  /*14ca0*/  ISETP.GE.AND P4, PT, R122.reuse, R211, PT ;  /* 0x000000d37a00720c */ /* 0x040fe40003f86270 */
[----:B------:R-:W-:Y:S01]  /*14cb0*/  ISETP.GE.AND P5, PT, R122, R210, PT ;  /* 0x000000d27a00720c */ /* 0x000fe20003fa6270 */
[----:B------:R-:W-:Y:S01]  /*14cc0*/  HMMA.16816.F32 R104, R144, R136, R104 ;  /* 0x000000889068723c */ /* 0x000fe20000001868 */
[----:B------:R-:W-:-:S02]  /*14cd0*/  FSEL R114, R114, -INF , !P3 ;  /* 0xff80000072727808 */ /* 0x000fc40005800000 */
[----:B------:R-:W-:Y:S02]  /*14ce0*/  I2FP.F32.U32 R122, R122 ;  /* 0x0000007a007a7245 */ /* 0x000fe40000201000 */
[C---:B------:R-:W-:Y:S02]  /*14cf0*/  ISETP.GE.AND P6, PT, R123.reuse, R211, PT ;  /* 0x000000d37b00720c */ /* 0x040fe40003fc6270 */
[----:B------:R-:W-:Y:S01]  /*14d00*/  ISETP.GE.AND P3, PT, R123, R210, PT ;  /* 0x000000d27b00720c */ /* 0x000fe20003f66270 */
[C---:B-1----:R-:W-:Y:S01]  /*14d10*/  HMMA.16816.F32 R48, R144.reuse, R116, R48 ;  /* 0x000000749030723c */ /* 0x042fe20000001830 */
[----:B------:R-:W-:Y:S01]  /*14d20*/  I2FP.F32.U32 R123, R123 ;  /* 0x0000007b007b7245 */ /* 0x000fe20000201000 */
[C---:B------:R-:W-:Y:S01]  /*14d30*/  FFMA.FTZ R121, R122.reuse, UR5, R113 ;  /* 0x000000057a797c23 */ /* 0x040fe20008010071 */
[----:B------:R-:W-:Y:S01]  /*14d40*/  FFMA.FTZ R117, R122, UR5, R115 ;  /* 0x000000057a757c23 */ /* 0x000fe20008010073 */
[----:B------:R-:W-:Y:S02]  /*14d50*/  FSEL R113, R150, -INF , !P1 ;  /* 0xff80000096717808 */ /* 0x000fe40004800000 */
[C---:B------:R-:W-:Y:S01]  /*14d60*/  FFMA.FTZ R108, R123.reuse, UR5, R108 ;  /* 0x000000057b6c7c23 */ /* 0x040fe2000801006c */
[----:B------:R-:W-:Y:S01]  /*14d70*/  FFMA.FTZ R110, R123, UR5, R110 ;  /* 0x000000057b6e7c23 */ /* 0x000fe2000801006e */
[----:B------:R-:W-:Y:S01]  /*14d80*/  LOP3.LUT R123, R120, 0x10, RZ, 0xfc, !PT ;  /* 0x00000010787b7812 */ /* 0x000fe200078efcff */
[----:B------:R-:W-:Y:S01]  /*14d90*/  HMMA.16816.F32 R100, R144, R138, R100 ;  /* 0x0000008a9064723c */ /* 0x000fe20000001864 */
[----:B------:R-:W-:Y:S01]  /*14da0*/  FSEL R121, R121, -INF , !P4 ;  /* 0xff80000079797808 */ /* 0x000fe20006000000 */
[----:B------:R-:W1:Y:S01]  /*14db0*/  LDSM.16.M88.4 R136, [R2+0x5800] ;  /* 0x005800000288783b */ /* 0x000e620000000200 */
[----:B------:R-:W-:-:S02]  /*14dc0*/  FSEL R117, R117, -INF , !P5 ;  /* 0xff80000075757808 */ /* 0x000fc40006800000 */
[C---:B------:R-:W-:Y:S02]  /*14dd0*/  ISETP.GE.AND P4, PT, R123.reuse, R211, PT ;  /* 0x000000d37b00720c */ /* 0x040fe40003f86270 */
[-C--:B------:R-:W-:Y:S01]  /*14de0*/  ISETP.GE.AND P5, PT, R123, R210.reuse, PT ;  /* 0x000000d27b00720c */ /* 0x080fe20003fa6270 */
[C---:B---3--:R-:W-:Y:S01]  /*14df0*/  HMMA.16816.F32 R80, R144.reuse, R124, R80 ;  /* 0x0000007c9050723c */ /* 0x048fe20000001850 */
[----:B------:R-:W-:Y:S02]  /*14e00*/  LOP3.LUT R124, R120, 0x9, RZ, 0xfc, !PT ;  /* 0x00000009787c7812 */ /* 0x000fe400078efcff */
[----:B------:R-:W-:Y:S02]  /*14e10*/  I2FP.F32.U32 R123, R123 ;  /* 0x0000007b007b7245 */ /* 0x000fe40000201000 */
[C---:B------:R-:W-:Y:S02]  /*14e20*/  ISETP.GE.AND P2, PT, R124.reuse, R211, PT ;  /* 0x000000d37c00720c */ /* 0x040fe40003f46270 */
[----:B------:R-:W-:Y:S01]  /*14e30*/  ISETP.GE.AND P1, PT, R124, R210, PT ;  /* 0x000000d27c00720c */ /* 0x000fe20003f26270 */
[----:B------:R-:W-:Y:S01]  /*14e40*/  FFMA.FTZ R106, R123, UR5, R106 ;  /* 0x000000057b6a7c23 */ /* 0x000fe2000801006a */
[----:B------:R-:W-:Y:S01]  /*14e50*/  I2FP.F32.U32 R124, R124 ;  /* 0x0000007c007c7245 */ /* 0x000fe20000201000 */
[----:B------:R-:W-:Y:S01]  /*14e60*/  HMMA.16816.F32 R44, R144, R118, R44 ;  /* 0x00000076902c723c */ /* 0x000fe2000000182c */
[----:B------:R-:W-:-:S02]  /*14e70*/  LOP3.LUT R122, R120, 0x11, RZ, 0xfc, !PT ;  /* 0x00000011787a7812 */ /* 0x000fc400078efcff */
[----:B------:R-:W-:Y:S01]  /*14e80*/  LOP3.LUT R118, R120, 0x19, RZ, 0xfc, !PT ;  /* 0x0000001978767812 */ /* 0x000fe200078efcff */
[C---:B------:R-:W-:Y:S01]  /*14e90*/  FFMA.FTZ R109, R124.reuse, UR5, R109 ;  /* 0x000000057c6d7c23 */ /* 0x040fe2000801006d */
[----:B------:R-:W-:Y:S01]  /*14ea0*/  FFMA.FTZ R115, R124, UR5, R111 ;  /* 0x000000057c737c23 */ /* 0x000fe2000801006f */
[----:B------:R-:W-:Y:S02]  /*14eb0*/  FSEL R124, R106, -INF , !P5 ;  /* 0xff8000006a7c7808 */ /* 0x000fe40006800000 */
[C---:B--2---:R-:W-:Y:S01]  /*14ec0*/  HMMA.16816.F32 R96, R144.reuse, R132, R96 ;  /* 0x000000849060723c */ /* 0x044fe20000001860 */
[----:B------:R-:W-:Y:S02]  /*14ed0*/  I2FP.F32.U32 R106, R118 ;  /* 0x00000076006a7245 */ /* 0x000fe40000201000 */
[----:B------:R-:W-:Y:S02]  /*14ee0*/  LOP3.LUT R125, R120, 0x18, RZ, 0xfc, !PT ;  /* 0x00000018787d7812 */ /* 0x000fe400078efcff */
[----:B------:R-:W-:Y:S01]  /*14ef0*/  FSEL R212, R108, -INF , !P6 ;  /* 0xff8000006cd47808 */ /* 0x000fe20007000000 */
[C---:B------:R-:W-:Y:S01]  /*14f00*/  FFMA.FTZ R202, R106.reuse, UR5, R101 ;  /* 0x000000056aca7c23 */ /* 0x040fe20008010065 */
[----:B------:R-:W-:Y:S01]  /*14f10*/  FFMA.FTZ R103, R106, UR5, R103 ;  /* 0x000000056a677c23 */ /* 0x000fe20008010067 */
[----:B------:R-:W-:Y:S01]  /*14f20*/  HMMA.16816.F32 R92, R144, R134, R92 ;  /* 0x00000086905c723c */ /* 0x000fe2000000185c */
[----:B------:R-:W-:-:S02]  /*14f30*/  ISETP.GE.AND P6, PT, R122, R211, PT ;  /* 0x000000d37a00720c */ /* 0x000fc40003fc6270 */
[----:B------:R-:W-:Y:S02]  /*14f40*/  ISETP.GE.AND P5, PT, R118, R210, PT ;  /* 0x000000d27600720c */ /* 0x000fe40003fa6270 */
[----:B------:R-:W-:Y:S02]  /*14f50*/  LOP3.LUT R101, R120, 0x28, RZ, 0xfc, !PT ;  /* 0x0000002878657812 */ /* 0x000fe400078efcff */
[----:B------:R-:W-:Y:S01]  /*14f60*/  FSEL R116, R109, -INF , !P2 ;  /* 0xff8000006d747808 */ /* 0x000fe20005000000 */
[C---:B------:R-:W-:Y:S01]  /*14f70*/  HMMA.16816.F32 R88, R144.reuse, R128, R88 ;  /* 0x000000809058723c */ /* 0x040fe20000001858 */
[----:B------:R-:W-:Y:S01]  /*14f80*/  FFMA.FTZ R129, R123, UR5, R104 ;  /* 0x000000057b817c23 */ /* 0x000fe20008010068 */
[----:B------:R-:W-:Y:S02]  /*14f90*/  I2FP.F32.U32 R104, R122 ;  /* 0x0000007a00687245 */ /* 0x000fe40000201000 */
[----:B------:R-:W-:Y:S02]  /*14fa0*/  FSEL R115, R115, -INF , !P1 ;  /* 0xff80000073737808 */ /* 0x000fe40004800000 */
[----:B------:R-:W-:Y:S01]  /*14fb0*/  FSEL R129, R129, -INF , !P4 ;  /* 0xff80000081817808 */ /* 0x000fe20006000000 */
[C---:B------:R-:W-:Y:S01]  /*14fc0*/  FFMA.FTZ R105, R104.reuse, UR5, R105 ;  /* 0x0000000568697c23 */ /* 0x040fe20008010069 */
[----:B------:R-:W-:Y:S01]  /*14fd0*/  FFMA.FTZ R107, R104, UR5, R107 ;  /* 0x00000005686b7c23 */ /* 0x000fe2000801006b */
[----:B------:R-:W-:Y:S01]  /*14fe0*/  ISETP.GE.AND P4, PT, R118, R211, PT ;  /* 0x000000d37600720c */ /* 0x000fe20003f86270 */
[----:B------:R-:W-:Y:S01]  /*14ff0*/  HMMA.16816.F32 R76, R144, R126, R76 ;  /* 0x0000007e904c723c */ /* 0x000fe2000000184c */
[----:B------:R-:W-:-:S02]  /*15000*/  LOP3.LUT R104, R120, 0x20, RZ, 0xfc, !PT ;  /* 0x0000002078687812 */ /* 0x000fc400078efcff */
[C---:B------:R-:W-:Y:S02]  /*15010*/  ISETP.GE.AND P2, PT, R125.reuse, R211, PT ;  /* 0x000000d37d00720c */ /* 0x040fe40003f46270 */
[----:B------:R-:W-:Y:S02]  /*15020*/  ISETP.GE.AND P1, PT, R125, R210, PT ;  /* 0x000000d27d00720c */ /* 0x000fe40003f26270 */
[----:B------:R-:W-:Y:S01]  /*15030*/  I2FP.F32.U32 R125, R125 ;  /* 0x0000007d007d7245 */ /* 0x000fe20000201000 */
[C---:B-1----:R-:W-:Y:S01]  /*15040*/  HMMA.16816.F32 R56, R144.reuse, R136, R56 ;  /* 0x000000889038723c */ /* 0x042fe20000001838 */
[----:B------:R-:W-:Y:S02]  /*15050*/  FSEL R131, R105, -INF , !P6 ;  /* 0xff80000069837808 */ /* 0x000fe40007000000 */
[----:B------:R-:W-:Y:S01]  /*15060*/  FSEL R202, R202, -INF , !P4 ;  /* 0xff800000caca7808 */ /* 0x000fe20006000000 */
[----:B------:R-:W-:Y:S01]  /*15070*/  FFMA.FTZ R128, R125, UR5, R100 ;  /* 0x000000057d807c23 */ /* 0x000fe20008010064 */
[----:B------:R-:W-:Y:S01]  /*15080*/  FSEL R123, R103, -INF , !P5 ;  /* 0xff800000677b7808 */ /* 0x000fe20006800000 */
[----:B------:R-:W-:Y:S01]  /*15090*/  FFMA.FTZ R102, R125, UR5, R102 ;  /* 0x000000057d667c23 */ /* 0x000fe20008010066 */
[----:B------:R-:W-:Y:S01]  /*150a0*/  FSEL R206, R110, -INF , !P3 ;  /* 0xff8000006ece7808 */ /* 0x000fe20005800000 */
[----:B------:R-:W-:Y:S01]  /*150b0*/  HMMA.16816.F32 R52, R144, R138, R52 ;  /* 0x0000008a9034723c */ /* 0x000fe20000001834 */
[----:B------:R-:W-:Y:S01]  /*150c0*/  I2FP.F32.U32 R105, R104 ;  /* 0x0000006800697245 */ /* 0x000fe20000201000 */
[----:B------:R-:W1:Y:S01]  /*150d0*/  LDSM.16.M88.4 R108, [R2+0x6800] ;  /* 0x00680000026c783b */ /* 0x000e620000000200 */
[----:B------:R-:W-:-:S02]  /*150e0*/  ISETP.GE.AND P4, PT, R101, R211, PT ;  /* 0x000000d36500720c */ /* 0x000fc40003f86270 */
[-C--:B------:R-:W-:Y:S01]  /*150f0*/  ISETP.GE.AND P5, PT, R101, R210.reuse, PT ;  /* 0x000000d26500720c */ /* 0x080fe20003fa6270 */
[C---:B------:R-:W-:Y:S01]  /*15100*/  FFMA.FTZ R127, R105.reuse, UR5, R96 ;  /* 0x00000005697f7c23 */ /* 0x040fe20008010060 */
[-C--:B------:R-:W-:Y:S01]  /*15110*/  ISETP.GE.AND P3, PT, R122, R210.reuse, PT ;  /* 0x000000d27a00720c */ /* 0x080fe20003f66270 */
[----:B------:R-:W-:Y:S01]  /*15120*/  FFMA.FTZ R98, R105, UR5, R98 ;  /* 0x0000000569627c23 */ /* 0x000fe20008010062 */
[----:B------:R-:W-:Y:S01]  /*15130*/  I2FP.F32.U32 R101, R101 ;  /* 0x0000006500657245 */ /* 0x000fe20000201000 */
[C---:B------:R-:W-:Y:S01]  /*15140*/  HMMA.16816.F32 R8, R172.reuse, R176, R8 ;  /* 0x000000b0ac08723c */ /* 0x040fe20000001808 */
[----:B------:R-:W-:Y:S02]  /*15150*/  FSEL R125, R107, -INF , !P3 ;  /* 0xff8000006b7d7808 */ /* 0x000fe40005800000 */
[C---:B------:R-:W-:Y:S01]  /*15160*/  ISETP.GE.AND P6, PT, R104.reuse, R211, PT ;  /* 0x000000d36800720c */ /* 0x040fe20003fc6270 */
[C---:B------:R-:W-:Y:S01]  /*15170*/  FFMA.FTZ R126, R101.reuse, UR5, R92 ;  /* 0x00000005657e7c23 */ /* 0x040fe2000801005c */
[----:B------:R-:W-:Y:S01]  /*15180*/  ISETP.GE.AND P3, PT, R104, R210, PT ;  /* 0x000000d26800720c */ /* 0x000fe20003f66270 */
[----:B------:R-:W-:Y:S01]  /*15190*/  FFMA.FTZ R135, R101, UR5, R94 ;  /* 0x0000000565877c23 */ /* 0x000fe2000801005e */
[C---:B------:R-:W-:Y:S01]  /*151a0*/  LOP3.LUT R92, R120.reuse, 0x29, RZ, 0xfc, !PT ;  /* 0x00000029785c7812 */ /* 0x040fe200078efcff */
[----:B------:R-:W-:Y:S01]  /*151b0*/  HMMA.16816.F32 R156, R172, R170, R156 ;  /* 0x000000aaac9c723c */ /* 0x000fe2000000189c */
[----:B------:R-:W-:-:S02]  /*151c0*/  LOP3.LUT R100, R120, 0x21, RZ, 0xfc, !PT ;  /* 0x0000002178647812 */ /* 0x000fc400078efcff */
[----:B------:R-:W-:Y:S02]  /*151d0*/  FSEL R127, R127, -INF , !P6 ;  /* 0xff8000007f7f7808 */ /* 0x000fe40007000000 */
[----:B------:R-:W-:Y:S02]  /*151e0*/  FSEL R133, R98, -INF , !P3 ;  /* 0xff80000062857808 */ /* 0x000fe40005800000 */
[C---:B------:R-:W-:Y:S01]  /*151f0*/  ISETP.GE.AND P6, PT, R92.reuse, R211, PT ;  /* 0x000000d35c00720c */ /* 0x040fe20003fc6270 */
[----:B------:R-:W-:Y:S01]  /*15200*/  HMMA.16816.F32 R160, R172, R168, R160 ;  /* 0x000000a8aca0723c */ /* 0x000fe200000018a0 */
[----:B------:R-:W-:Y:S02]  /*15210*/  ISETP.GE.AND P3, PT, R92, R210, PT ;  /* 0x000000d25c00720c */ /* 0x000fe40003f66270 */
[----:B------:R-:W-:Y:S02]  /*15220*/  FSEL R128, R128, -INF , !P2 ;  /* 0xff80000080807808 */ /* 0x000fe40005000000 */
[----:B------:R-:W-:-:S02]  /*15230*/  FSEL R122, R102, -INF , !P1 ;  /* 0xff800000667a7808 */ /* 0x000fc40004800000 */
[----:B------:R-:W-:Y:S01]  /*15240*/  I2FP.F32.U32 R92, R92 ;  /* 0x0000005c005c7245 */ /* 0x000fe20000201000 */
[C---:B------:R-:W-:Y:S01]  /*15250*/  HMMA.16816.F32 R152, R144.reuse, R140, R152 ;  /* 0x0000008c9098723c */ /* 0x040fe20000001898 */
[C---:B------:R-:W-:Y:S02]  /*15260*/  ISETP.GE.AND P2, PT, R100.reuse, R211, PT ;  /* 0x000000d36400720c */ /* 0x040fe40003f46270 */
[----:B------:R-:W-:Y:S01]  /*15270*/  ISETP.GE.AND P1, PT, R100, R210, PT ;  /* 0x000000d26400720c */ /* 0x000fe20003f26270 */
[C---:B------:R-:W-:Y:S01]  /*15280*/  FFMA.FTZ R132, R92.reuse, UR5, R93 ;  /* 0x000000055c847c23 */ /* 0x040fe2000801005d */
[----:B------:R-:W-:Y:S01]  /*15290*/  I2FP.F32.U32 R96, R100 ;  /* 0x0000006400607245 */ /* 0x000fe20000201000 */
[----:B------:R-:W-:Y:S01]  /*152a0*/  FFMA.FTZ R95, R92, UR5, R95 ;  /* 0x000000055c5f7c23 */ /* 0x000fe2000801005f */
[C---:B------:R-:W-:Y:S01]  /*152b0*/  LOP3.LUT R100, R120.reuse, 0x30, RZ, 0xfc, !PT ;  /* 0x0000003078647812 */ /* 0x040fe200078efcff */
[----:B-1----:R-:W-:Y:S01]  /*152c0*/  HMMA.16816.F32 R40, R144, R108, R40 ;  /* 0x0000006c9028723c */ /* 0x002fe20000001828 */
[----:B------:R-:W-:Y:S01]  /*152d0*/  LOP3.LUT R94, R120, 0x31, RZ, 0xfc, !PT ;  /* 0x00000031785e7812 */ /* 0x000fe200078efcff */
[C---:B------:R-:W-:Y:S01]  /*152e0*/  FFMA.FTZ R97, R96.reuse, UR5, R97 ;  /* 0x0000000560617c23 */ /* 0x040fe20008010061 */
[----:B------:R-:W-:Y:S01]  /*152f0*/  I2FP.F32.U32 R93, R100 ;  /* 0x00000064005d7245 */ /* 0x000fe20000201000 */
[----:B------:R-:W-:Y:S01]  /*15300*/  FFMA.FTZ R99, R96, UR5, R99 ;  /* 0x0000000560637c23 */ /* 0x000fe20008010063 */
[----:B------:R-:W-:-:S02]  /*15310*/  FSEL R126, R126, -INF , !P4 ;  /* 0xff8000007e7e7808 */ /* 0x000fc40006000000 */
[----:B------:R-:W-:Y:S01]  /*15320*/  FSEL R134, R97, -INF , !P2 ;  /* 0xff80000061867808 */ /* 0x000fe20005000000 */
[----:B------:R-:W-:Y:S01]  /*15330*/  FFMA.FTZ R88, R93, UR5, R88 ;  /* 0x000000055d587c23 */ /* 0x000fe20008010058 */
[----:B------:R-:W-:Y:S01]  /*15340*/  FSEL R135, R135, -INF , !P5 ;  /* 0xff80000087877808 */ /* 0x000fe20006800000 */
[----:B------:R-:W-:Y:S01]  /*15350*/  FFMA.FTZ R90, R93, UR5, R90 ;  /* 0x000000055d5a7c23 */ /* 0x000fe2000801005a */
[-C--:B------:R-:W-:Y:S01]  /*15360*/  ISETP.GE.AND P2, PT, R100, R211.reuse, PT ;  /* 0x000000d36400720c */ /* 0x080fe20003f46270 */
[----:B------:R-:W-:Y:S01]  /*15370*/  HMMA.16816.F32 R36, R144, R110, R36 ;  /* 0x0000006e9024723c */ /* 0x000fe20000001824 */
[C---:B------:R-:W-:Y:S02]  /*15380*/  ISETP.GE.AND P4, PT, R94.reuse, R211, PT ;  /* 0x000000d35e00720c */ /* 0x040fe40003f86270 */
[----:B------:R-:W-:Y:S02]  /*15390*/  ISETP.GE.AND P5, PT, R94, R210, PT ;  /* 0x000000d25e00720c */ /* 0x000fe40003fa6270 */
[----:B------:R-:W-:-:S02]  /*153a0*/  I2FP.F32.U32 R94, R94 ;  /* 0x0000005e005e7245 */ /* 0x000fc40000201000 */
[C---:B------:R-:W-:Y:S02]  /*153b0*/  LOP3.LUT R93, R120.reuse, 0x38, RZ, 0xfc, !PT ;  /* 0x00000038785d7812 */ /* 0x040fe400078efcff */
[----:B------:R-:W-:Y:S01]  /*153c0*/  LOP3.LUT R92, R120, 0x39, RZ, 0xfc, !PT ;  /* 0x00000039785c7812 */ /* 0x000fe200078efcff */
[----:B------:R-:W-:Y:S01]  /*153d0*/  FFMA.FTZ R198, R94, UR5, R89 ;  /* 0x000000055ec67c23 */ /* 0x000fe20008010059 */
[----:B------:R-:W-:Y:S01]  /*153e0*/  FSEL R132, R132, -INF , !P6 ;  /* 0xff80000084847808 */ /* 0x000fe20007000000 */
[----:B------:R-:W-:Y:S01]  /*153f0*/  FFMA.FTZ R91, R94, UR5, R91 ;  /* 0x000000055e5b7c23 */ /* 0x000fe2000801005b */
[----:B------:R-:W-:Y:S02]  /*15400*/  FSEL R136, R95, -INF , !P3 ;  /* 0xff8000005f887808 */ /* 0x000fe40005800000 */
[----:B------:R-:W-:Y:S02]  /*15410*/  FSEL R200, R88, -INF , !P2 ;  /* 0xff80000058c87808 */ /* 0x000fe40005000000 */
[----:B------:R-:W-:-:S02]  /*15420*/  ISETP.GE.AND P6, PT, R93, R211, PT ;  /* 0x000000d35d00720c */ /* 0x000fc40003fc6270 */
[----:B------:R-:W-:Y:S02]  /*15430*/  ISETP.GE.AND P3, PT, R93, R210, PT ;  /* 0x000000d25d00720c */ /* 0x000fe40003f66270 */
[----:B------:R-:W-:Y:S02]  /*15440*/  I2FP.F32.U32 R88, R92 ;  /* 0x0000005c00587245 */ /* 0x000fe40000201000 */
[----:B------:R-:W-:Y:S02]  /*15450*/  I2FP.F32.U32 R93, R93 ;  /* 0x0000005d005d7245 */ /* 0x000fe40000201000 */
[----:B------:R-:W-:Y:S01]  /*15460*/  LOP3.LUT R89, R120, 0x40, RZ, 0xfc, !PT ;  /* 0x0000004078597812 */ /* 0x000fe200078efcff */
[----:B------:R-:W-:Y:S01]  /*15470*/  FFMA.FTZ R138, R88, UR5, R85 ;  /* 0x00000005588a7c23 */ /* 0x000fe20008010055 */
[----:B------:R-:W-:Y:S01]  /*15480*/  FSEL R137, R99, -INF , !P1 ;  /* 0xff80000063897808 */ /* 0x000fe20004800000 */
[C---:B------:R-:W-:Y:S01]  /*15490*/  FFMA.FTZ R139, R93.reuse, UR5, R84 ;  /* 0x000000055d8b7c23 */ /* 0x040fe20008010054 */
[-C--:B------:R-:W-:Y:S01]  /*154a0*/  ISETP.GE.AND P1, PT, R100, R210.reuse, PT ;  /* 0x000000d26400720c */ /* 0x080fe20003f26270 */
[----:B------:R-:W-:Y:S01]  /*154b0*/  FFMA.FTZ R86, R93, UR5, R86 ;  /* 0x000000055d567c23 */ /* 0x000fe20008010056 */
[----:B------:R-:W-:Y:S01]  /*154c0*/  I2FP.F32.U32 R85, R89 ;  /* 0x0000005900557245 */ /* 0x000fe20000201000 */
[----:B------:R-:W-:Y:S01]  /*154d0*/  FFMA.FTZ R196, R88, UR5, R87 ;  /* 0x0000000558c47c23 */ /* 0x000fe20008010057 */
[----:B------:R-:W-:Y:S01]  /*154e0*/  LOP3.LUT R84, R120, 0x41, RZ, 0xfc, !PT ;  /* 0x0000004178547812 */ /* 0x000fe200078efcff */
[----:B------:R-:W1:Y:S01]  /*154f0*/  LDSM.16.M88.4 R96, [R2+0x7000] ;  /* 0x007000000260783b */ /* 0x000e620000000200 */
[----:B------:R-:W-:Y:S01]  /*15500*/  FSEL R194, R90, -INF , !P1 ;  /* 0xff8000005ac27808 */ /* 0x000fe20004800000 */
[C---:B------:R-:W-:Y:S01]  /*15510*/  FFMA.FTZ R80, R85.reuse, UR5, R80 ;  /* 0x0000000555507c23 */ /* 0x040fe20008010050 */
[C---:B------:R-:W-:Y:S01]  /*15520*/  ISETP.GE.AND P2, PT, R92.reuse, R211, PT ;  /* 0x000000d35c00720c */ /* 0x040fe20003f46270 */
[----:B------:R-:W-:Y:S01]  /*15530*/  FFMA.FTZ R82, R85, UR5, R82 ;  /* 0x0000000555527c23 */ /* 0x000fe20008010052 */
[----:B------:R-:W-:-:S02]  /*15540*/  ISETP.GE.AND P1, PT, R92, R210, PT ;  /* 0x000000d25c00720c */ /* 0x000fc40003f26270 */
[----:B------:R-:W-:Y:S02]  /*15550*/  FSEL R139, R139, -INF , !P6 ;  /* 0xff8000008b8b7808 */ /* 0x000fe40007000000 */
[----:B------:R-:W-:Y:S02]  /*15560*/  FSEL R142, R86, -INF , !P3 ;  /* 0xff800000568e7808 */ /* 0x000fe40005800000 */
[C---:B------:R-:W-:Y:S02]  /*15570*/  ISETP.GE.AND P6, PT, R84.reuse, R211, PT ;  /* 0x000000d35400720c */ /* 0x040fe40003fc6270 */
[----:B------:R-:W-:Y:S02]  /*15580*/  ISETP.GE.AND P3, PT, R84, R210, PT ;  /* 0x000000d25400720c */ /* 0x000fe40003f66270 */
[----:B------:R-:W-:Y:S02]  /*15590*/  LOP3.LUT R85, R120, 0x48, RZ, 0xfc, !PT ;  /* 0x0000004878557812 */ /* 0x000fe400078efcff */
[----:B------:R-:W-:-:S02]  /*155a0*/  I2FP.F32.U32 R84, R84 ;  /* 0x0000005400547245 */ /* 0x000fc40000201000 */
[----:B------:R-:W-:Y:S02]  /*155b0*/  FSEL R138, R138, -INF , !P2 ;  /* 0xff8000008a8a7808 */ /* 0x000fe40005000000 */
[----:B------:R-:W-:Y:S01]  /*155c0*/  FSEL R196, R196, -INF , !P1 ;  /* 0xff800000c4c47808 */ /* 0x000fe20004800000 */
[C---:B------:R-:W-:Y:S01]  /*155d0*/  FFMA.FTZ R81, R84.reuse, UR5, R81 ;  /* 0x0000000554517c23 */ /* 0x040fe20008010051 */
[C---:B------:R-:W-:Y:S01]  /*155e0*/  ISETP.GE.AND P2, PT, R85.reuse, R211, PT ;  /* 0x000000d35500720c */ /* 0x040fe20003f46270 */
[----:B------:R-:W-:Y:S01]  /*155f0*/  FFMA.FTZ R148, R84, UR5, R83 ;  /* 0x0000000554947c23 */ /* 0x000fe20008010053 */
[----:B------:R-:W-:Y:S02]  /*15600*/  ISETP.GE.AND P1, PT, R85, R210, PT ;  /* 0x000000d25500720c */ /* 0x000fe40003f26270 */
[----:B------:R-:W-:Y:S02]  /*15610*/  FSEL R198, R198, -INF , !P4 ;  /* 0xff800000c6c67808 */ /* 0x000fe40006000000 */
[----:B------:R-:W-:-:S02]  /*15620*/  FSEL R143, R91, -INF , !P5 ;  /* 0xff8000005b8f7808 */ /* 0x000fc40006800000 */
[----:B------:R-:W-:Y:S02]  /*15630*/  I2FP.F32.U32 R85, R85 ;  /* 0x0000005500557245 */ /* 0x000fe40000201000 */
[C---:B------:R-:W-:Y:S02]  /*15640*/  ISETP.GE.AND P4, PT, R89.reuse, R211, PT ;  /* 0x000000d35900720c */ /* 0x040fe40003f86270 */
[----:B------:R-:W-:Y:S01]  /*15650*/  ISETP.GE.AND P5, PT, R89, R210, PT ;  /* 0x000000d25900720c */ /* 0x000fe20003fa6270 */
[C---:B------:R-:W-:Y:S01]  /*15660*/  FFMA.FTZ R150, R85.reuse, UR5, R76 ;  /* 0x0000000555967c23 */ /* 0x040fe2000801004c */
[----:B------:R-:W-:Y:S01]  /*15670*/  LOP3.LUT R84, R120, 0x49, RZ, 0xfc, !PT ;  /* 0x0000004978547812 */ /* 0x000fe200078efcff */
[----:B------:R-:W-:Y:S01]  /*15680*/  FFMA.FTZ R78, R85, UR5, R78 ;  /* 0x00000005554e7c23 */ /* 0x000fe2000801004e */
[----:B------:R-:W-:Y:S01]  /*15690*/  FSEL R192, R80, -INF , !P4 ;  /* 0xff80000050c07808 */ /* 0x000fe20006000000 */
[----:B-1----:R-:W-:Y:S01]  /*156a0*/  HMMA.16816.F32 R32, R144, R96, R32 ;  /* 0x000000609020723c */ /* 0x002fe20000001820 */
[----:B------:R-:W-:-:S02]  /*156b0*/  FSEL R176, R82, -INF , !P5 ;  /* 0xff80000052b07808 */ /* 0x000fc40006800000 */
[C---:B------:R-:W-:Y:S02]  /*156c0*/  ISETP.GE.AND P4, PT, R84.reuse, R211, PT ;  /* 0x000000d35400720c */ /* 0x040fe40003f86270 */
[----:B------:R-:W-:Y:S02]  /*156d0*/  ISETP.GE.AND P5, PT, R84, R210, PT ;  /* 0x000000d25400720c */ /* 0x000fe40003fa6270 */
[----:B------:R-:W-:Y:S01]  /*156e0*/  I2FP.F32.U32 R76, R84 ;  /* 0x00000054004c7245 */ /* 0x000fe20000201000 */
[----:B------:R-:W-:Y:S01]  /*156f0*/  HMMA.16816.F32 R28, R144, R98, R28 ;  /* 0x00000062901c723c */ /* 0x000fe2000000181c */
[----:B------:R-:W-:Y:S02]  /*15700*/  LOP3.LUT R84, R120, 0x51, RZ, 0xfc, !PT ;  /* 0x0000005178547812 */ /* 0x000fe400078efcff */
[----:B------:R-:W-:Y:S01]  /*15710*/  FSEL R186, R78, -INF , !P1 ;  /* 0xff8000004eba7808 */ /* 0x000fe20004800000 */
[C---:B------:R-:W-:Y:S01]  /*15720*/  FFMA.FTZ R77, R76.reuse, UR5, R77 ;  /* 0x000000054c4d7c23 */ /* 0x040fe2000801004d */
[----:B------:R-:W-:Y:S01]  /*15730*/  I2FP.F32.U32 R78, R84 ;  /* 0x00000054004e7245 */ /* 0x000fe20000201000 */
[----:B------:R-:W-:Y:S01]  /*15740*/  FFMA.FTZ R79, R76, UR5, R79 ;  /* 0x000000054c4f7c23 */ /* 0x000fe2000801004f */
[----:B------:R-:W-:-:S02]  /*15750*/  FSEL R150, R150, -INF , !P2 ;  /* 0xff80000096967808 */ /* 0x000fc40005000000 */
[----:B------:R-:W-:Y:S01]  /*15760*/  ISETP.GE.AND P2, PT, R84, R211, PT ;  /* 0x000000d35400720c */ /* 0x000fe20003f46270 */
[C---:B------:R-:W-:Y:S01]  /*15770*/  FFMA.FTZ R170, R78.reuse, UR5, R73 ;  /* 0x000000054eaa7c23 */ /* 0x040fe20008010049 */
[----:B------:R-:W-:Y:S01]  /*15780*/  FFMA.FTZ R75, R78, UR5, R75 ;  /* 0x000000054e4b7c23 */ /* 0x000fe2000801004b */
[----:B------:R-:W-:Y:S02]  /*15790*/  ISETP.GE.AND P1, PT, R84, R210, PT ;  /* 0x000000d25400720c */ /* 0x000fe40003f26270 */
[C---:B------:R-:W-:Y:S02]  /*157a0*/  LOP3.LUT R76, R120.reuse, 0x58, RZ, 0xfc, !PT ;  /* 0x00000058784c7812 */ /* 0x040fe400078efcff */
[C---:B------:R-:W-:Y:S02]  /*157b0*/  LOP3.LUT R73, R120.reuse, 0x60, RZ, 0xfc, !PT ;  /* 0x0000006078497812 */ /* 0x040fe400078efcff */
[----:B------:R-:W-:Y:S02]  /*157c0*/  LOP3.LUT R87, R120, 0x50, RZ, 0xfc, !PT ;  /* 0x0000005078577812 */ /* 0x000fe400078efcff */
[----:B------:R-:W-:-:S02]  /*157d0*/  FSEL R188, R77, -INF , !P4 ;  /* 0xff8000004dbc7808 */ /* 0x000fc40006000000 */
[----:B------:R-:W-:Y:S02]  /*157e0*/  FSEL R170, R170, -INF , !P2 ;  /* 0xff800000aaaa7808 */ /* 0x000fe40005000000 */
[----:B------:R-:W-:Y:S02]  /*157f0*/  FSEL R249, R75, -INF , !P1 ;  /* 0xff8000004bf97808 */ /* 0x000fe40004800000 */
[----:B------:R-:W-:Y:S02]  /*15800*/  FSEL R190, R81, -INF , !P6 ;  /* 0xff80000051be7808 */ /* 0x000fe40007000000 */
[----:B------:R-:W-:Y:S01]  /*15810*/  FSEL R148, R148, -INF , !P3 ;  /* 0xff80000094947808 */ /* 0x000fe20005800000 */
[----:B------:R-:W1:Y:S01]  /*15820*/  LDSM.16.M88.4 R80, [R2+0x7800] ;  /* 0x007800000250783b */ /* 0x000e620000000200 */
[----:B------:R-:W-:Y:S02]  /*15830*/  I2FP.F32.U32 R77, R76 ;  /* 0x0000004c004d7245 */ /* 0x000fe40000201000 */
[----:B------:R-:W-:-:S02]  /*15840*/  ISETP.GE.AND P2, PT, R73, R211, PT ;  /* 0x000000d34900720c */ /* 0x000fc40003f46270 */
[-C--:B------:R-:W-:Y:S01]  /*15850*/  ISETP.GE.AND P1, PT, R73, R210.reuse, PT ;  /* 0x000000d24900720c */ /* 0x080fe20003f26270 */
[----:B------:R-:W-:Y:S01]  /*15860*/  FFMA.FTZ R168, R77, UR5, R68 ;  /* 0x000000054da87c23 */ /* 0x000fe20008010044 */
[----:B------:R-:W-:Y:S01]  /*15870*/  ISETP.GE.AND P6, PT, R87, R211, PT ;  /* 0x000000d35700720c */ /* 0x000fe20003fc6270 */
[----:B------:R-:W-:Y:S01]  /*15880*/  FFMA.FTZ R70, R77, UR5, R70 ;  /* 0x000000054d467c23 */ /* 0x000fe20008010046 */
[-C--:B------:R-:W-:Y:S02]  /*15890*/  ISETP.GE.AND P3, PT, R87, R210.reuse, PT ;  /* 0x000000d25700720c */ /* 0x080fe40003f66270 */
[----:B------:R-:W-:Y:S02]  /*158a0*/  I2FP.F32.U32 R73, R73 ;  /* 0x0000004900497245 */ /* 0x000fe40000201000 */
[----:B------:R-:W-:Y:S02]  /*158b0*/  I2FP.F32.U32 R87, R87 ;  /* 0x0000005700577245 */ /* 0x000fe40000201000 */
[----:B------:R-:W-:Y:S01]  /*158c0*/  FSEL R184, R79, -INF , !P5 ;  /* 0xff8000004fb87808 */ /* 0x000fe20006800000 */
[----:B------:R-:W-:Y:S01]  /*158d0*/  FFMA.FTZ R245, R73, UR5, R64 ;  /* 0x0000000549f57c23 */ /* 0x000fe20008010040 */
[C---:B------:R-:W-:Y:S01]  /*158e0*/  ISETP.GE.AND P4, PT, R76.reuse, R211, PT ;  /* 0x000000d34c00720c */ /* 0x040fe20003f86270 */
[C---:B------:R-:W-:Y:S01]  /*158f0*/  FFMA.FTZ R172, R87.reuse, UR5, R72 ;  /* 0x0000000557ac7c23 */ /* 0x040fe20008010048 */
[----:B------:R-:W-:Y:S01]  /*15900*/  ISETP.GE.AND P5, PT, R76, R210, PT ;  /* 0x000000d24c00720c */ /* 0x000fe20003fa6270 */
[----:B------:R-:W-:Y:S01]  /*15910*/  FFMA.FTZ R74, R87, UR5, R74 ;  /* 0x00000005574a7c23 */ /* 0x000fe2000801004a */
[C---:B------:R-:W-:Y:S01]  /*15920*/  LOP3.LUT R64, R120.reuse, 0x61, RZ, 0xfc, !PT ;  /* 0x0000006178407812 */ /* 0x040fe200078efcff */
[----:B------:R-:W-:Y:S01]  /*15930*/  FFMA.FTZ R203, R73, UR5, R66 ;  /* 0x0000000549cb7c23 */ /* 0x000fe20008010042 */
[----:B------:R-:W-:-:S02]  /*15940*/  LOP3.LUT R72, R120, 0x59, RZ, 0xfc, !PT ;  /* 0x0000005978487812 */ /* 0x000fc400078efcff */
[----:B------:R-:W-:Y:S02]  /*15950*/  FSEL R168, R168, -INF , !P4 ;  /* 0xff800000a8a87808 */ /* 0x000fe40006000000 */
[----:B------:R-:W-:Y:S02]  /*15960*/  FSEL R166, R70, -INF , !P5 ;  /* 0xff80000046a67808 */ /* 0x000fe40006800000 */
[C---:B------:R-:W-:Y:S02]  /*15970*/  ISETP.GE.AND P4, PT, R64.reuse, R211, PT ;  /* 0x000000d34000720c */ /* 0x040fe40003f86270 */
[----:B------:R-:W-:Y:S02]  /*15980*/  ISETP.GE.AND P5, PT, R64, R210, PT ;  /* 0x000000d24000720c */ /* 0x000fe40003fa6270 */
[----:B------:R-:W-:Y:S02]  /*15990*/  FSEL R172, R172, -INF , !P6 ;  /* 0xff800000acac7808 */ /* 0x000fe40007000000 */
[----:B------:R-:W-:-:S02]  /*159a0*/  FSEL R251, R74, -INF , !P3 ;  /* 0xff8000004afb7808 */ /* 0x000fc40005800000 */
[----:B------:R-:W-:Y:S02]  /*159b0*/  I2FP.F32.U32 R64, R64 ;  /* 0x0000004000407245 */ /* 0x000fe40000201000 */
[CC--:B------:R-:W-:Y:S01]  /*159c0*/  ISETP.GE.AND P6, PT, R72.reuse, R211.reuse, PT ;  /* 0x000000d34800720c */ /* 0x0c0fe20003fc6270 */
[C---:B-1----:R-:W-:Y:S01]  /*159d0*/  HMMA.16816.F32 R24, R144.reuse, R80, R24 ;  /* 0x000000509018723c */ /* 0x042fe20000001818 */
[----:B------:R-:W-:Y:S01]  /*159e0*/  ISETP.GE.AND P3, PT, R72, R210, PT ;  /* 0x000000d24800720c */ /* 0x000fe20003f66270 */
[C---:B------:R-:W-:Y:S01]  /*159f0*/  FFMA.FTZ R243, R64.reuse, UR5, R65 ;  /* 0x0000000540f37c23 */ /* 0x040fe20008010041 */
[----:B------:R-:W-:Y:S01]  /*15a00*/  I2FP.F32.U32 R68, R72 ;  /* 0x0000004800447245 */ /* 0x000fe20000201000 */
[----:B------:R-:W-:Y:S01]  /*15a10*/  FFMA.FTZ R67, R64, UR5, R67 ;  /* 0x0000000540437c23 */ /* 0x000fe20008010043 */
[C---:B------:R-:W-:Y:S02]  /*15a20*/  LOP3.LUT R72, R120.reuse, 0x68, RZ, 0xfc, !PT ;  /* 0x0000006878487812 */ /* 0x040fe400078efcff */
[----:B------:R-:W-:Y:S01]  /*15a30*/  LOP3.LUT R66, R120, 0x69, RZ, 0xfc, !PT ;  /* 0x0000006978427812 */ /* 0x000fe200078efcff */
[C---:B------:R-:W-:Y:S01]  /*15a40*/  FFMA.FTZ R69, R68.reuse, UR5, R69 ;  /* 0x0000000544457c23 */ /* 0x040fe20008010045 */
[----:B------:R-:W-:Y:S01]  /*15a50*/  I2FP.F32.U32 R65, R72 ;  /* 0x0000004800417245 */ /* 0x000fe20000201000 */
[----:B------:R-:W-:Y:S01]  /*15a60*/  FFMA.FTZ R71, R68, UR5, R71 ;  /* 0x0000000544477c23 */ /* 0x000fe20008010047 */
[----:B------:R-:W-:Y:S01]  /*15a70*/  FSEL R245, R245, -INF , !P2 ;  /* 0xff800000f5f57808 */ /* 0x000fe20005000000 */
[----:B------:R-:W-:Y:S01]  /*15a80*/  HMMA.16816.F32 R20, R144, R82, R20 ;  /* 0x000000529014723c */ /* 0x000fe20000001814 */
[----:B------:R-:W-:Y:S01]  /*15a90*/  FSEL R174, R69, -INF , !P6 ;  /* 0xff80000045ae7808 */ /* 0x000fe20007000000 */
[----:B------:R-:W-:Y:S01]  /*15aa0*/  FFMA.FTZ R60, R65, UR5, R60 ;  /* 0x00000005413c7c23 */ /* 0x000fe2000801003c */
[----:B------:R-:W-:Y:S01]  /*15ab0*/  FSEL R203, R203, -INF , !P1 ;  /* 0xff800000cbcb7808 */ /* 0x000fe20004800000 */
[----:B------:R-:W-:Y:S01]  /*15ac0*/  FFMA.FTZ R62, R65, UR5, R62 ;  /* 0x00000005413e7c23 */ /* 0x000fe2000801003e */
[----:B------:R-:W-:-:S02]  /*15ad0*/  ISETP.GE.AND P6, PT, R72, R211, PT ;  /* 0x000000d34800720c */ /* 0x000fc40003fc6270 */
[C---:B------:R-:W-:Y:S02]  /*15ae0*/  ISETP.GE.AND P2, PT, R66.reuse, R211, PT ;  /* 0x000000d34200720c */ /* 0x040fe40003f46270 */
        /* <DEDUP_REMOVED lines=8> */
[----:B------:R-:W-:Y:S02]  /*15b70*/  FSEL R247, R60, -INF , !P6 ;  /* 0xff8000003cf77808 */ /* 0x000fe40007000000 */
[C---:B------:R-:W-:Y:S02]  /*15b80*/  ISETP.GE.AND P4, PT, R65.reuse, R211, PT ;  /* 0x000000d34100720c */ /* 0x040fe40003f86270 */
        /* <DEDUP_REMOVED lines=89> */
[C---:B------:R-:W-:Y:S01]  /*16120*/  ISETP.GE.AND P4, PT, R44.reuse, R211, PT ;  /* 0x000000d32c00720c */ /* 0x040fe20003f86270 */
        /* <DEDUP_REMOVED lines=8> */
[----:B------:R-:W-:Y:S01]  /*161b0*/  FFMA.FTZ R43, R40, UR5, R43 ;  /* 0x00000005282b7c23 */ /* 0x000fe2000801002b */
[----:B------:R-:W-:Y:S01]  /*161c0*/  I2FP.F32.U32 R37, R44 ;  /* 0x0000002c00257245 */ /* 0x000fe20000201000 */
[----:B------:R-:W-:Y:S01]  /*161d0*/  HMMA.16816.F32 R4, R144, R54, R4 ;  /* 0x000000369004723c */ /* 0x000fe20000001804 */
[----:B------:R-:W-:-:S02]  /*161e0*/  FSEL R175, R175, -INF , !P6 ;  /* 0xff800000afaf7808 */ /* 0x000fc40007000000 */
[----:B------:R-:W-:Y:S01]  /*161f0*/  FSEL R177, R41, -INF , !P4 ;  /* 0xff80000029b17808 */ /* 0x000fe20006000000 */
[----:B------:R-:W-:Y:S01]  /*16200*/  FFMA.FTZ R66, R37, UR5, R32 ;  /* 0x0000000525427c23 */ /* 0x000fe20008010020 */
[----:B------:R-:W-:Y:S01]  /*16210*/  FSEL R167, R43, -INF , !P5 ;  /* 0xff8000002ba77808 */ /* 0x000fe20006800000 */
[----:B------:R-:W-:Y:S01]  /*16220*/  FFMA.FTZ R34, R37, UR5, R34 ;  /* 0x0000000525227c23 */ /* 0x000fe20008010022 */
[C---:B------:R-:W-:Y:S01]  /*16230*/  ISETP.GE.AND P4, PT, R44.reuse, R211, PT ;  /* 0x000000d32c00720c */ /* 0x040fe20003f86270 */
[----:B------:R1:W2:Y:S01]  /*16240*/  LDSM.16.M88.4 R40, [R2+0x9000] ;  /* 0x009000000228783b */ /* 0x0002a20000000200 */
[----:B------:R-:W-:Y:S01]  /*16250*/  ISETP.GE.AND P5, PT, R44, R210, PT ;  /* 0x000000d22c00720c */ /* 0x000fe20003fa6270 */
[----:B------:R-:W-:-:S04]  /*16260*/  DEPBAR.LE SB0, 0x0 ;  /* 0x000080000000791a */ /* 0x000fc80000000000 */
[----:B------:R-:W-:Y:S02]  /*16270*/  FSEL R66, R66, -INF , !P4 ;  /* 0xff80000042427808 */ /* 0x000fe40006000000 */
[----:B------:R-:W-:Y:S02]  /*16280*/  FSEL R62, R34, -INF , !P5 ;  /* 0xff800000223e7808 */ /* 0x000fe40006800000 */
[----:B------:R-:W-:Y:S02]  /*16290*/  FSEL R165, R165, -INF , !P3 ;  /* 0xff800000a5a57808 */ /* 0x000fe40005800000 */
[C---:B------:R-:W-:Y:S02]  /*162a0*/  ISETP.GE.AND P6, PT, R38.reuse, R211, PT ;  /* 0x000000d32600720c */ /* 0x040fe40003fc6270 */
[----:B------:R-:W-:Y:S02]  /*162b0*/  ISETP.GE.AND P3, PT, R38, R210, PT ;  /* 0x000000d22600720c */ /* 0x000fe40003f66270 */
[----:B------:R-:W-:-:S02]  /*162c0*/  I2FP.F32.U32 R38, R38 ;  /* 0x0000002600267245 */ /* 0x000fc40000201000 */
[C---:B------:R-:W-:Y:S02]  /*162d0*/  LOP3.LUT R37, R120.reuse, 0xa8, RZ, 0xfc, !PT ;  /* 0x000000a878257812 */ /* 0x040fe400078efcff */
[----:B------:R-:W-:Y:S01]  /*162e0*/  LOP3.LUT R32, R120, 0xb0, RZ, 0xfc, !PT ;  /* 0x000000b078207812 */ /* 0x000fe200078efcff */
[C---:B------:R-:W-:Y:S01]  /*162f0*/  FFMA.FTZ R33, R38.reuse, UR5, R33 ;  /* 0x0000000526217c23 */ /* 0x040fe20008010021 */
[----:B------:R-:W-:Y:S01]  /*16300*/  FSEL R173, R173, -INF , !P2 ;  /* 0xff800000adad7808 */ /* 0x000fe20005000000 */
[----:B------:R-:W-:Y:S01]  /*16310*/  FFMA.FTZ R35, R38, UR5, R35 ;  /* 0x0000000526237c23 */ /* 0x000fe20008010023 */
[----:B-1----:R-:W-:Y:S02]  /*16320*/  LOP3.LUT R2, R120, 0xa9, RZ, 0xfc, !PT ;  /* 0x000000a978027812 */ /* 0x002fe400078efcff */
[----:B------:R-:W-:Y:S02]  /*16330*/  FSEL R169, R39, -INF , !P1 ;  /* 0xff80000027a97808 */ /* 0x000fe40004800000 */
        /* <DEDUP_REMOVED lines=8> */
[----:B------:R-:W-:Y:S01]  /*163c0*/  I2FP.F32.U32 R37, R37 ;  /* 0x0000002500257245 */ /* 0x000fe20000201000 */
[C---:B--2---:R-:W-:Y:S01]  /*163d0*/  HMMA.16816.F32 R160, R144.reuse, R40, R160 ;  /* 0x0000002890a0723c */ /* 0x044fe200000018a0 */
[----:B------:R-:W-:Y:S01]  /*163e0*/  FSEL R65, R33, -INF , !P6 ;  /* 0xff80000021417808 */ /* 0x000fe20007000000 */
[----:B------:R-:W-:Y:S01]  /*163f0*/  FFMA.FTZ R74, R29, UR5, R24 ;  /* 0x000000051d4a7c23 */ /* 0x000fe20008010018 */
[----:B------:R-:W-:Y:S01]  /*16400*/  FSEL R61, R35, -INF , !P3 ;  /* 0xff800000233d7808 */ /* 0x000fe20005800000 */
[----:B------:R-:W-:Y:S01]  /*16410*/  FFMA.FTZ R26, R29, UR5, R26 ;  /* 0x000000051d1a7c23 */ /* 0x000fe2000801001a */
[C---:B------:R-:W-:Y:S01]  /*16420*/  FFMA.FTZ R64, R37.reuse, UR5, R28 ;  /* 0x0000000525407c23 */ /* 0x040fe2000801001c */
[----:B------:R-:W-:Y:S01]  /*16430*/  FFMA.FTZ R30, R37, UR5, R30 ;  /* 0x00000005251e7c23 */ /* 0x000fe2000801001e */
        /* <DEDUP_REMOVED lines=16> */
[----:B------:R-:W-:Y:S01]  /*16540*/  FFMA.FTZ R71, R2, UR5, R21 ;  /* 0x0000000502477c23 */ /* 0x000fe20008010015 */
[----:B------:R-:W-:Y:S01]  /*16550*/  LOP3.LUT R29, R120, 0xb8, RZ, 0xfc, !PT ;  /* 0x000000b8781d7812 */ /* 0x000fe200078efcff */
[C---:B------:R-:W-:Y:S01]  /*16560*/  FFMA.FTZ R25, R28.reuse, UR5, R25 ;  /* 0x000000051c197c23 */ /* 0x040fe20008010019 */
[----:B------:R-:W-:Y:S01]  /*16570*/  FFMA.FTZ R27, R28, UR5, R27 ;  /* 0x000000051c1b7c23 */ /* 0x000fe2000801001b */
[----:B------:R-:W-:Y:S01]  /*16580*/  I2FP.F32.U32 R21, R24 ;  /* 0x0000001800157245 */ /* 0x000fe20000201000 */
[----:B------:R-:W-:Y:S01]  /*16590*/  FFMA.FTZ R23, R2, UR5, R23 ;  /* 0x0000000502177c23 */ /* 0x000fe20008010017 */
[----:B------:R-:W-:Y:S02]  /*165a0*/  FSEL R63, R63, -INF , !P4 ;  /* 0xff8000003f3f7808 */ /* 0x000fe40006000000 */
[----:B------:R-:W-:Y:S01]  /*165b0*/  FSEL R70, R31, -INF , !P5 ;  /* 0xff8000001f467808 */ /* 0x000fe20006800000 */
[----:B------:R-:W-:Y:S01]  /*165c0*/  FFMA.FTZ R82, R21, UR5, R16 ;  /* 0x0000000515527c23 */ /* 0x000fe20008010010 */
[----:B------:R-:W-:Y:S01]  /*165d0*/  FSEL R73, R25, -INF , !P2 ;  /* 0xff80000019497808 */ /* 0x000fe20005000000 */
[----:B------:R-:W-:Y:S01]  /*165e0*/  FFMA.FTZ R18, R21, UR5, R18 ;  /* 0x0000000515127c23 */ /* 0x000fe20008010012 */
[----:B------:R-:W-:-:S02]  /*165f0*/  FSEL R68, R27, -INF , !P1 ;  /* 0xff8000001b447808 */ /* 0x000fc40004800000 */
[CC--:B------:R-:W-:Y:S02]  /*16600*/  ISETP.GE.AND P4, PT, R29.reuse, R211.reuse, PT ;  /* 0x000000d31d00720c */ /* 0x0c0fe40003f86270 */
[-C--:B------:R-:W-:Y:S02]  /*16610*/  ISETP.GE.AND P5, PT, R29, R210.reuse, PT ;  /* 0x000000d21d00720c */ /* 0x080fe40003fa6270 */
[C---:B------:R-:W-:Y:S02]  /*16620*/  ISETP.GE.AND P2, PT, R24.reuse, R211, PT ;  /* 0x000000d31800720c */ /* 0x040fe40003f46270 */
[----:B------:R-:W-:Y:S02]  /*16630*/  ISETP.GE.AND P1, PT, R24, R210, PT ;  /* 0x000000d21800720c */ /* 0x000fe40003f26270 */
[----:B------:R-:W-:Y:S02]  /*16640*/  I2FP.F32.U32 R29, R29 ;  /* 0x0000001d001d7245 */ /* 0x000fe40000201000 */
[----:B------:R-:W-:-:S02]  /*16650*/  LOP3.LUT R21, R120, 0xc8, RZ, 0xfc, !PT ;  /* 0x000000c878157812 */ /* 0x000fc400078efcff */
[----:B------:R-:W-:Y:S01]  /*16660*/  LOP3.LUT R2, R120, 0xc9, RZ, 0xfc, !PT ;  /* 0x000000c978027812 */ /* 0x000fe200078efcff */
[----:B------:R-:W-:Y:S01]  /*16670*/  FFMA.FTZ R72, R29, UR5, R20 ;  /* 0x000000051d487c23 */ /* 0x000fe20008010014 */
[----:B------:R-:W-:Y:S01]  /*16680*/  FSEL R71, R71, -INF , !P6 ;  /* 0xff80000047477808 */ /* 0x000fe20007000000 */
[----:B------:R-:W-:Y:S01]  /*16690*/  FFMA.FTZ R22, R29, UR5, R22 ;  /* 0x000000051d167c23 */ /* 0x000fe20008010016 */
        /* <DEDUP_REMOVED lines=9> */
[C---:B------:R-:W-:Y:S01]  /*16730*/  LOP3.LUT R20, R120.reuse, 0xc1, RZ, 0xfc, !PT ;  /* 0x000000c178147812 */ /* 0x040fe200078efcff */
[C---:B------:R-:W-:Y:S01]  /*16740*/  FFMA.FTZ R80, R21.reuse, UR5, R12 ;  /* 0x0000000515507c23 */ /* 0x040fe2000801000c */
[----:B------:R-:W-:Y:S01]  /*16750*/  LOP3.LUT R16, R120, 0xd0, RZ, 0xfc, !PT ;  /* 0x000000d078107812 */ /* 0x000fe200078efcff */
[----:B------:R-:W-:Y:S01]  /*16760*/  FFMA.FTZ R14, R21, UR5, R14 ;  /* 0x00000005150e7c23 */ /* 0x000fe2000801000e */
[----:B------:R-:W-:Y:S01]  /*16770*/  FSEL R72, R72, -INF , !P4 ;  /* 0xff80000048487808 */ /* 0x000fe20006000000 */
[----:B------:R-:W-:Y:S01]  /*16780*/  FFMA.FTZ R79, R2, UR5, R13 ;  /* 0x00000005024f7c23 */ /* 0x000fe2000801000d */
[----:B------:R-:W-:Y:S01]  /*16790*/  FSEL R67, R22, -INF , !P5 ;  /* 0xff80000016437808 */ /* 0x000fe20006800000 */
[----:B------:R-:W-:Y:S01]  /*167a0*/  FFMA.FTZ R15, R2, UR5, R15 ;  /* 0x00000005020f7c23 */ /* 0x000fe2000801000f */
[----:B------:R-:W-:-:S02]  /*167b0*/  ISETP.GE.AND P4, PT, R20, R211, PT ;  /* 0x000000d31400720c */ /* 0x000fc40003f86270 */
[----:B------:R-:W-:Y:S02]  /*167c0*/  ISETP.GE.AND P5, PT, R20, R210, PT ;  /* 0x000000d21400720c */ /* 0x000fe40003fa6270 */
[----:B------:R-:W-:Y:S02]  /*167d0*/  I2FP.F32.U32 R13, R16 ;  /* 0x00000010000d7245 */ /* 0x000fe40000201000 */
[----:B------:R-:W-:Y:S02]  /*167e0*/  I2FP.F32.U32 R20, R20 ;  /* 0x0000001400147245 */ /* 0x000fe40000201000 */
[----:B------:R-:W-:Y:S01]  /*167f0*/  LOP3.LUT R12, R120, 0xd1, RZ, 0xfc, !PT ;  /* 0x000000d1780c7812 */ /* 0x000fe200078efcff */
[C---:B------:R-:W-:Y:S01]  /*16800*/  FFMA.FTZ R8, R13.reuse, UR5, R8 ;  /* 0x000000050d087c23 */ /* 0x040fe20008010008 */
[----:B------:R-:W-:Y:S01]  /*16810*/  FSEL R80, R80, -INF , !P6 ;  /* 0xff80000050507808 */ /* 0x000fe20007000000 */
[----:B------:R-:W-:Y:S01]  /*16820*/  FFMA.FTZ R10, R13, UR5, R10 ;  /* 0x000000050d0a7c23 */ /* 0x000fe2000801000a */
[----:B------:R-:W-:Y:S01]  /*16830*/  FSEL R75, R14, -INF , !P3 ;  /* 0xff8000000e4b7808 */ /* 0x000fe20005800000 */
[----:B------:R-:W-:Y:S01]  /*16840*/  FFMA.FTZ R17, R20, UR5, R17 ;  /* 0x0000000514117c23 */ /* 0x000fe20008010011 */
[----:B------:R-:W-:Y:S01]  /*16850*/  ISETP.GE.AND P6, PT, R12, R211, PT ;  /* 0x000000d30c00720c */ /* 0x000fe20003fc6270 */
[----:B------:R-:W-:Y:S01]  /*16860*/  FFMA.FTZ R19, R20, UR5, R19 ;  /* 0x0000000514137c23 */ /* 0x000fe20008010013 */
[----:B------:R-:W-:-:S02]  /*16870*/  ISETP.GE.AND P3, PT, R12, R210, PT ;  /* 0x000000d20c00720c */ /* 0x000fc40003f66270 */
[----:B------:R-:W-:Y:S02]  /*16880*/  I2FP.F32.U32 R12, R12 ;  /* 0x0000000c000c7245 */ /* 0x000fe40000201000 */
[----:B------:R-:W-:Y:S02]  /*16890*/  LOP3.LUT R13, R120, 0xd8, RZ, 0xfc, !PT ;  /* 0x000000d8780d7812 */ /* 0x000fe400078efcff */
[----:B------:R-:W-:Y:S01]  /*168a0*/  FSEL R79, R79, -INF , !P2 ;  /* 0xff8000004f4f7808 */ /* 0x000fe20005000000 */
[C---:B------:R-:W-:Y:S01]  /*168b0*/  FFMA.FTZ R98, R12.reuse, UR5, R9 ;  /* 0x000000050c627c23 */ /* 0x040fe20008010009 */
[----:B------:R-:W-:Y:S01]  /*168c0*/  FSEL R91, R15, -INF , !P1 ;  /* 0xff8000000f5b7808 */ /* 0x000fe20004800000 */
[----:B------:R-:W-:Y:S01]  /*168d0*/  FFMA.FTZ R11, R12, UR5, R11 ;  /* 0x000000050c0b7c23 */ /* 0x000fe2000801000b */
[C---:B------:R-:W-:Y:S02]  /*168e0*/  ISETP.GE.AND P2, PT, R13.reuse, R211, PT ;  /* 0x000000d30d00720c */ /* 0x040fe40003f46270 */
[----:B------:R-:W-:-:S02]  /*168f0*/  ISETP.GE.AND P1, PT, R13, R210, PT ;  /* 0x000000d20d00720c */ /* 0x000fc40003f26270 */
[----:B------:R-:W-:Y:S02]  /*16900*/  FSEL R81, R17, -INF , !P4 ;  /* 0xff80000011517808 */ /* 0x000fe40006000000 */
[----:B------:R-:W-:Y:S02]  /*16910*/  I2FP.F32.U32 R13, R13 ;  /* 0x0000000d000d7245 */ /* 0x000fe40000201000 */
[----:B------:R-:W-:Y:S02]  /*16920*/  ISETP.GE.AND P4, PT, R16, R211, PT ;  /* 0x000000d31000720c */ /* 0x000fe40003f86270 */
        /* <DEDUP_REMOVED lines=8> */
[C---:B------:R-:W-:Y:S02]  /*169b0*/  LOP3.LUT R2, R120.reuse, 0xe1, RZ, 0xfc, !PT ;  /* 0x000000e178027812 */ /* 0x040fe400078efcff */
[----:B------:R-:W-:Y:S01]  /*169c0*/  LOP3.LUT R9, R120, 0xe0, RZ, 0xfc, !PT ;  /* 0x000000e078097812 */ /* 0x000fe200078efcff */
[----:B------:R-:W-:Y:S01]  /*169d0*/  FFMA.FTZ R96, R8, UR5, R5 ;  /* 0x0000000508607c23 */ /* 0x000fe20008010005 */
[----:B------:R-:W-:Y:S01]  /*169e0*/  FSEL R97, R4, -INF , !P2 ;  /* 0xff80000004617808 */ /* 0x000fe20005000000 */
[----:B------:R-:W-:Y:S01]  /*169f0*/  FFMA.FTZ R7, R8, UR5, R7 ;  /* 0x0000000508077c23 */ /* 0x000fe20008010007 */
[----:B------:R-:W-:-:S02]  /*16a00*/  FSEL R88, R6, -INF , !P1 ;  /* 0xff80000006587808 */ /* 0x000fc40004800000 */
[C---:B------:R-:W-:Y:S02]  /*16a10*/  ISETP.GE.AND P1, PT, R2.reuse, R211, PT ;  /* 0x000000d30200720c */ /* 0x040fe40003f26270 */
[----:B------:R-:W-:Y:S02]  /*16a20*/  ISETP.GE.AND P2, PT, R2, R210, PT ;  /* 0x000000d20200720c */ /* 0x000fe40003f46270 */
[----:B------:R-:W-:Y:S02]  /*16a30*/  I2FP.F32.U32 R5, R9 ;  /* 0x0000000900057245 */ /* 0x000fe40000201000 */
[----:B------:R-:W-:Y:S02]  /*16a40*/  I2FP.F32.U32 R2, R2 ;  /* 0x0000000200027245 */ /* 0x000fe40000201000 */
[----:B------:R-:W-:Y:S01]  /*16a50*/  ISETP.GE.AND P0, PT, R9, R211, PT ;  /* 0x000000d30900720c */ /* 0x000fe20003f06270 */
[C---:B------:R-:W-:Y:S01]  /*16a60*/  FFMA.FTZ R95, R5.reuse, UR5, R160 ;  /* 0x00000005055f7c23 */ /* 0x040fe200080100a0 */
[----:B------:R-:W-:Y:S01]  /*16a70*/  FFMA.FTZ R86, R5, UR5, R162 ;  /* 0x0000000505567c23 */ /* 0x000fe200080100a2 */
[----:B------:R-:W-:Y:S01]  /*16a80*/  FFMA.FTZ R94, R2, UR5, R161 ;  /* 0x00000005025e7c23 */ /* 0x000fe200080100a1 */
[----:B------:R-:W-:Y:S01]  /*16a90*/  LOP3.LUT R102, R120, 0xe9, RZ, 0xfc, !PT ;  /* 0x000000e978667812 */ /* 0x000fe200078efcff */
[----:B------:R-:W-:Y:S01]  /*16aa0*/  FFMA.FTZ R85, R2, UR5, R163 ;  /* 0x0000000502557c23 */ /* 0x000fe200080100a3 */
[----:B------:R-:W-:-:S02]  /*16ab0*/  LOP3.LUT R5, R120, 0xe8, RZ, 0xfc, !PT ;  /* 0x000000e878057812 */ /* 0x000fc400078efcff */
[----:B------:R-:W-:Y:S02]  /*16ac0*/  FSEL R95, R95, -INF , !P0 ;  /* 0xff8000005f5f7808 */ /* 0x000fe40004000000 */
[----:B------:R-:W-:Y:S02]  /*16ad0*/  FSEL R94, R94, -INF , !P1 ;  /* 0xff8000005e5e7808 */ /* 0x000fe40004800000 */
[----:B------:R-:W-:Y:S02]  /*16ae0*/  FSEL R89, R11, -INF , !P3 ;  /* 0xff8000000b597808 */ /* 0x000fe40005800000 */
[----:B------:R-:W-:Y:S02]  /*16af0*/  FSEL R96, R96, -INF , !P4 ;  /* 0xff80000060607808 */ /* 0x000fe40006000000 */
[C---:B------:R-:W-:Y:S02]  /*16b00*/  ISETP.GE.AND P0, PT, R102.reuse, R211, PT ;  /* 0x000000d36600720c */ /* 0x040fe40003f06270 */
[----:B------:R-:W-:-:S02]  /*16b10*/  ISETP.GE.AND P1, PT, R102, R210, PT ;  /* 0x000000d26600720c */ /* 0x000fc40003f26270 */
[C---:B------:R-:W-:Y:S02]  /*16b20*/  ISETP.GE.AND P3, PT, R5.reuse, R211, PT ;  /* 0x000000d30500720c */ /* 0x040fe40003f66270 */
[----:B------:R-:W-:Y:S02]  /*16b30*/  ISETP.GE.AND P4, PT, R5, R210, PT ;  /* 0x000000d20500720c */ /* 0x000fe40003f86270 */
[----:B------:R-:W-:Y:S02]  /*16b40*/  I2FP.F32.U32 R102, R102 ;  /* 0x0000006600667245 */ /* 0x000fe40000201000 */
[----:B------:R-:W-:Y:S02]  /*16b50*/  FSEL R76, R19, -INF , !P5 ;  /* 0xff800000134c7808 */ /* 0x000fe40006800000 */
[----:B------:R-:W-:Y:S01]  /*16b60*/  I2FP.F32.U32 R5, R5 ;  /* 0x0000000500057245 */ /* 0x000fe20000201000 */
[----:B------:R-:W-:Y:S01]  /*16b70*/  FFMA.FTZ R92, R102, UR5, R157 ;  /* 0x00000005665c7c23 */ /* 0x000fe2000801009d */
[----:B------:R-:W-:Y:S01]  /*16b80*/  ISETP.GE.AND P5, PT, R16, R210, PT ;  /* 0x000000d21000720c */ /* 0x000fe20003fa6270 */
[----:B------:R-:W-:Y:S01]  /*16b90*/  FFMA.FTZ R102, R102, UR5, R159 ;  /* 0x0000000566667c23 */ /* 0x000fe2000801009f */
[----:B------:R-:W-:Y:S01]  /*16ba0*/  LOP3.LUT R99, R120, 0xf0, RZ, 0xfc, !PT ;  /* 0x000000f078637812 */ /* 0x000fe200078efcff */
[----:B------:R-:W-:Y:S01]  /*16bb0*/  FFMA.FTZ R93, R5, UR5, R156 ;  /* 0x00000005055d7c23 */ /* 0x000fe2000801009c */
[----:B------:R-:W-:Y:S01]  /*16bc0*/  FSEL R87, R7, -INF , !P6 ;  /* 0xff80000007577808 */ /* 0x000fe20007000000 */
[----:B------:R-:W-:Y:S01]  /*16bd0*/  FFMA.FTZ R84, R5, UR5, R158 ;  /* 0x0000000505547c23 */ /* 0x000fe2000801009e */
[----:B------:R-:W-:Y:S01]  /*16be0*/  FSEL R85, R85, -INF , !P2 ;  /* 0xff80000055557808 */ /* 0x000fe20005000000 */
[----:B------:R-:W-:Y:S01]  /*16bf0*/  FFMA.FTZ R7, R214, UR5, R112 ;  /* 0x00000005d6077c23 */ /* 0x000fe20008010070 */
[----:B------:R-:W-:-:S02]  /*16c00*/  FSEL R90, R10, -INF , !P5 ;  /* 0xff8000000a5a7808 */ /* 0x000fc40006800000 */
[C---:B------:R-:W-:Y:S02]  /*16c10*/  ISETP.GE.AND P6, PT, R99.reuse, R211, PT ;  /* 0x000000d36300720c */ /* 0x040fe40003fc6270 */
[-C--:B------:R-:W-:Y:S02]  /*16c20*/  ISETP.GE.AND P2, PT, R99, R210.reuse, PT ;  /* 0x000000d26300720c */ /* 0x080fe40003f46270 */
        /* <DEDUP_REMOVED lines=9> */
[----:B------:R-:W-:Y:S01]  /*16cc0*/  FSEL R102, R102, -INF , !P1 ;  /* 0xff80000066667808 */ /* 0x000fe20004800000 */
[----:B------:R-:W-:Y:S01]  /*16cd0*/  BAR.SYNC.DEFER_BLOCKING 0x0 ;  /* 0x0000000000007b1d */ /* 0x000fe20000010000 */
[CC--:B------:R-:W-:Y:S02]  /*16ce0*/  ISETP.GE.AND P5, PT, R4.reuse, R211.reuse, PT ;  /* 0x000000d30400720c */ /* 0x0c0fe40003fa6270 */
[-C--:B------:R-:W-:Y:S02]  /*16cf0*/  ISETP.GE.AND P4, PT, R4, R210.reuse, PT ;  /* 0x000000d20400720c */ /* 0x080fe40003f86270 */
[C---:B------:R-:W-:Y:S02]  /*16d00*/  ISETP.GE.AND P3, PT, R2.reuse, R211, PT ;  /* 0x000000d30200720c */ /* 0x040fe40003f66270 */
[----:B------:R-:W-:-:S02]  /*16d10*/  ISETP.GE.AND P1, PT, R2, R210, PT ;  /* 0x000000d20200720c */ /* 0x000fc40003f26270 */
[----:B------:R-:W-:Y:S02]  /*16d20*/  I2FP.F32.U32 R4, R4 ;  /* 0x0000000400047245 */ /* 0x000fe40000201000 */
[----:B------:R-:W-:Y:S02]  /*16d30*/  I2FP.F32.U32 R2, R2 ;  /* 0x0000000200027245 */ /* 0x000fe40000201000 */
[----:B------:R-:W-:Y:S01]  /*16d40*/  FSEL R99, R99, -INF , !P2 ;  /* 0xff80000063637808 */ /* 0x000fe20005000000 */
[C---:B------:R-:W-:Y:S01]  /*16d50*/  FFMA.FTZ R107, R4.reuse, UR5, R153 ;  /* 0x00000005046b7c23 */ /* 0x040fe20008010099 */
[----:B------:R-:W-:Y:S01]  /*16d60*/  FFMA.FTZ R104, R4, UR5, R155 ;  /* 0x0000000504687c23 */ /* 0x000fe2000801009b */
[C---:B------:R-:W-:Y:S01]  /*16d70*/  FFMA.FTZ R105, R2.reuse, UR5, R149 ;  /* 0x0000000502697c23 */ /* 0x040fe20008010095 */
[----:B------:R-:W-:Y:S01]  /*16d80*/  FFMA.FTZ R103, R2, UR5, R151 ;  /* 0x0000000502677c23 */ /* 0x000fe20008010097 */
[----:B------:R-:W-:Y:S02]  /*16d90*/  ISETP.GE.AND P2, PT, R120, R211, PT ;  /* 0x000000d37800720c */ /* 0x000fe40003f46270 */
[----:B------:R-:W-:-:S02]  /*16da0*/  FSEL R92, R92, -INF , !P0 ;  /* 0xff8000005c5c7808 */ /* 0x000fc40004000000 */
[----:B------:R-:W-:Y:S02]  /*16db0*/  ISETP.NE.AND P0, PT, R0, RZ, PT ;  /* 0x000000ff0000720c */ /* 0x000fe40003f05270 */
[----:B------:R-:W-:Y:S02]  /*16dc0*/  FSEL R101, R101, -INF , !P6 ;  /* 0xff80000065657808 */ /* 0x000fe40007000000 */
[----:B------:R-:W-:Y:S02]  /*16dd0*/  FSEL R107, R107, -INF , !P5 ;  /* 0xff8000006b6b7808 */ /* 0x000fe40006800000 */
[----:B------:R-:W-:Y:S02]  /*16de0*/  FSEL R104, R104, -INF , !P4 ;  /* 0xff80000068687808 */ /* 0x000fe40006000000 */
[----:B------:R-:W-:Y:S02]  /*16df0*/  FSEL R105, R105, -INF , !P3 ;  /* 0xff80000069697808 */ /* 0x000fe40005800000 */
[----:B------:R-:W-:-:S02]  /*16e00*/  FSEL R103, R103, -INF , !P1 ;  /* 0xff80000067677808 */ /* 0x000fc40004800000 */
[----:B------:R-:W-:Y:S01]  /*16e10*/  FSEL R7, R7, -INF , !P2 ;  /* 0xff80000007077808 */ /* 0x000fe20005000000 */
[----:B------:R-:W-:Y:S06]  /*16e20*/  BRA.U !UP1, `(.L_x_2786) ;  /* 0x0000000909fc7547 */ /* 0x000fec000b800000 */
        /* <DEDUP_REMOVED lines=13> */
.L_x_2787:
[----:B------:R-:W1:Y:S01]  /*16f00*/  LDC R0, c[0x0][0x4f0] ;  /* 0x00013c00ff007b82 */ /* 0x000e620000000800 */
[----:B------:R-:W-:Y:S01]  /*16f10*/  UIADD3 UR9, UPT, UPT, UR26, -0x200, URZ ;  /* 0xfffffe001a097890 */ /* 0x000fe2000fffe0ff */
[----:B------:R-:W-:Y:S01]  /*16f20*/  IABS R6, UR14 ;  /* 0x0000000e00067c13 */ /* 0x000fe20008000000 */
[----:B------:R-:W2:Y:S04]  /*16f30*/  LDCU.64 UR10, c[0x0][0x3a0] ;  /* 0x00007400ff0a77ac */ /* 0x000ea80008000a00 */
        /* <DEDUP_REMOVED lines=29> */
[----:B------:R-:W1:Y:S01]  /*17110*/  LDC.64 R4, c[0x0][0x3b8] ;  /* 0x0000ee00ff047b82 */ /* 0x000e620000000a00 */
        /* <DEDUP_REMOVED lines=27> */
.L_x_2788:
[----:B------:R-:W1:Y:S01]  /*172d0*/  LDC R5, c[0x0][0x3bc] ;  /* 0x0000ef00ff057b82 */ /* 0x000e620000000800 */
[----:B------:R-:W2:Y:S01]  /*172e0*/  LDCU UR9, c[0x0][0x440] ;  /* 0x00008800ff0977ac */ /* 0x000ea20008000800 */
[C---:B------:R-:W-:Y:S01]  /*172f0*/  IMAD.SHL.U32 R2, R4.reuse, 0x20, RZ ;  /* 0x0000002004027824 */ /* 0x040fe200078e00ff */
[----:B------:R-:W-:-:S04]  /*17300*/  LEA R10, P2, R4, R232, 0x5 ;  /* 0x000000e8040a7211 */ /* 0x000fc800078428ff */
[----:B------:R-:W-:Y:S02]  /*17310*/  IADD3 R8, P3, PT, R2, R10, RZ ;  /* 0x0000000a02087210 */ /* 0x000fe40007f7e0ff */
[----:B--2---:R-:W-:Y:S02]  /*17320*/  ISETP.GE.AND P1, PT, R226, UR9, PT ;  /* 0x00000009e2007c0c */ /* 0x004fe4000bf26270 */
[C-C-:B-1----:R-:W-:Y:S02]  /*17330*/  SHF.L.U64.HI R0, R4.reuse, 0x5, R5.reuse ;  /* 0x0000000504007819 */ /* 0x142fe40000010205 */
[----:B------:R-:W-:Y:S02]  /*17340*/  LEA.HI.X R11, R4, R231, R5, 0x5, P2 ;  /* 0x000000e7040b7211 */ /* 0x000fe400010f2c05 */
[----:B------:R-:W-:-:S03]  /*17350*/  IADD3 R16, P2, PT, R8, R2, RZ ;  /* 0x0000000208107210 */ /* 0x000fc60007f5e0ff */
[----:B------:R-:W-:Y:S01]  /*17360*/  IMAD.X R9, R0, 0x1, R11, P3 ;  /* 0x0000000100097824 */ /* 0x000fe200018e060b */
[----:B------:R-:W-:-:S03]  /*17370*/  IADD3 R14, P3, PT, R16, R2, RZ ;  /* 0x00000002100e7210 */ /* 0x000fc60007f7e0ff */
[----:B------:R-:W-:Y:S02]  /*17380*/  @!P1 IMAD.MOV.U32 R230, RZ, RZ, R232 ;  /* 0x000000ffffe69224 */ /* 0x000fe400078e00e8 */
[--C-:B------:R-:W-:Y:S01]  /*17390*/  IMAD.X R17, R9, 0x1, R0.reuse, P2 ;  /* 0x0000000109117824 */ /* 0x100fe200010e0600 */
[-C--:B------:R-:W-:Y:S02]  /*173a0*/  IADD3 R12, P2, PT, R14, R2.reuse, RZ ;  /* 0x000000020e0c7210 */ /* 0x080fe40007f5e0ff */
[----:B------:R-:W-:Y:S01]  /*173b0*/  @!PT LDS RZ, [RZ] ;  /* 0x00000000fffff984 */ /* 0x000fe20000000800 */
[----:B------:R-:W-:Y:S01]  /*173c0*/  @!PT LDS RZ, [RZ] ;  /* 0x00000000fffff984 */ /* 0x000fe20000000800 */
[----:B------:R-:W-:Y:S01]  /*173d0*/  @!PT LDS RZ, [RZ] ;  /* 0x00000000fffff984 */ /* 0x000fe20000000800 */
[----:B------:R-:W-:Y:S01]  /*173e0*/  @!P1 LDGSTS.E.BYPASS.LTC128B.128 [R239+0x2000], desc[UR6][R230.64] ;  /* 0x02000000e6ef9fae */ /* 0x000fe2000b981a06 */
[--C-:B------:R-:W-:Y:S01]  /*173f0*/  IMAD.X R15, R17, 0x1, R0.reuse, P3 ;  /* 0x00000001110f7824 */ /* 0x100fe200018e0600 */
[-C--:B------:R-:W-:Y:S02]  /*17400*/  IADD3 R4, P3, PT, R12, R2.reuse, RZ ;  /* 0x000000020c047210 */ /* 0x080fe40007f7e0ff */
[----:B------:R1:W-:Y:S01]  /*17410*/  @P1 STS.128 [R239+0x2000], RZ ;  /* 0x002000ffef001388 */ /* 0x0003e20000000c00 */
[----:B------:R-:W-:Y:S01]  /*17420*/  IMAD.X R13, R15, 0x1, R0, P2 ;  /* 0x000000010f0d7824 */ /* 0x000fe200010e0600 */
[----:B------:R-:W-:-:S02]  /*17430*/  IADD3 R18, P2, PT, R4, R2, RZ ;  /* 0x0000000204127210 */ /* 0x000fc40007f5e0ff */
        /* <DEDUP_REMOVED lines=8> */
[----:B------:R-:W-:Y:S02]  /*174c0*/  IADD3 R22, P2, PT, R20, R2, RZ ;  /* 0x0000000214167210 */ /* 0x000fe40007f5e0ff */
[----:B------:R-:W-:Y:S01]  /*174d0*/  @!PT LDS RZ, [RZ] ;  /* 0x00000000fffff984 */ /* 0x000fe20000000800 */
[----:B------:R-:W-:Y:S01]  /*174e0*/  @!PT LDS RZ, [RZ] ;  /* 0x00000000fffff984 */ /* 0x000fe20000000800 */
[----:B------:R-:W-:Y:S01]  /*174f0*/  @!PT LDS RZ, [RZ] ;  /* 0x00000000fffff984 */ /* 0x000fe20000000800 */
[----:B------:R3:W-:Y:S01]  /*17500*/  @!P1 LDGSTS.E.BYPASS.LTC128B.128 [R239+0x3000], desc[UR6][R8.64] ;  /* 0x0300000008ef9fae */ /* 0x0007e2000b981a06 */
[----:B------:R-:W-:-:S03]  /*17510*/  IMAD.X R21, R19, 0x1, R0, P3 ;  /* 0x0000000113157824 */ /* 0x000fc600018e0600 */
        /* <DEDUP_REMOVED lines=80> */
.L_x_2786:
        /* <DEDUP_REMOVED lines=66> */
[----:B------:R-:W2:Y:S03]  /*17e40*/  SHFL.BFLY PT, R9, R6, 0x2, 0x1f ;  /* 0x0c401f0006097f89 */ /* 0x000ea600000e0000 */
[----:B------:R-:W-:Y:S01]  /*17e50*/  LEA R111, R111, UR8, 0x1 ;  /* 0x000000086f6f7c11 */ /* 0x000fe2000f8e08ff */
[----:B------:R-:W3:Y:S03]  /*17e60*/  SHFL.BFLY PT, R5, R4, 0x2, 0x1f ;  /* 0x0c401f0004057f89 */ /* 0x000ee600000e0000 */
[-C--:B------:R-:W-:Y:S01]  /*17e70*/  IADD3 R109, PT, PT, R204, R111.reuse, RZ ;  /* 0x0000006fcc6d7210 */ /* 0x080fe20007ffe0ff */
[----:B------:R-:W-:Y:S01]  /*17e80*/  LDSM.16.MT88.4 R20, [R111+0xa000] ;  /* 0x00a000006f14783b */ /* 0x000fe20000004200 */
[----:B------:R-:W-:-:S02]  /*17e90*/  IADD3 R106, PT, PT, R182, R111, RZ ;  /* 0x0000006fb66a7210 */ /* 0x000fc40007ffe0ff */
[----:B------:R-:W-:Y:S01]  /*17ea0*/  IADD3 R83, PT, PT, R182, R109, RZ ;  /* 0x0000006db6537210 */ /* 0x000fe20007ffe0ff */
[----:B------:R-:W-:Y:S04]  /*17eb0*/  LDSM.16.MT88.4 R28, [R111+0xa800] ;  /* 0x00a800006f1c783b */ /* 0x000fe80000004200 */
[----:B------:R-:W-:Y:S04]  /*17ec0*/  LDSM.16.MT88.4 R12, [R106+0xa000] ;  /* 0x00a000006a0c783b */ /* 0x000fe80000004200 */
[----:B------:R-:W-:Y:S01]  /*17ed0*/  LDSM.16.MT88.4 R32, [R83+0xa000] ;  /* 0x00a000005320783b */ /* 0x000fe20000004200 */
[----:B--2---:R-:W-:-:S03]  /*17ee0*/  FMNMX.FTZ R9, R6, R9, !PT ;  /* 0x0000000906097209 */ /* 0x004fc60007810000 */
[----:B------:R-:W-:Y:S01]  /*17ef0*/  LDSM.16.MT88.4 R52, [R106+0xa800] ;  /* 0x00a800006a34783b */ /* 0x000fe20000004200 */
[----:B---3--:R-:W-:-:S03]  /*17f00*/  FMNMX.FTZ R5, R4, R5, !PT ;  /* 0x0000000504057209 */ /* 0x008fc60007810000 */
[----:B------:R-:W2:Y:S04]  /*17f10*/  SHFL.BFLY PT, R2, R9, 0x1, 0x1f ;  /* 0x0c201f0009027f89 */ /* 0x000ea800000e0000 */
[----:B------:R-:W3:Y:S04]  /*17f20*/  SHFL.BFLY PT, R0, R5, 0x1, 0x1f ;  /* 0x0c201f0005007f89 */ /* 0x000ee800000e0000 */
[----:B------:R-:W-:Y:S04]  /*17f30*/  LDSM.16.MT88.4 R56, [R109+0xa800] ;  /* 0x00a800006d38783b */ /* 0x000fe80000004200 */
[----:B------:R-:W-:Y:S01]  /*17f40*/  LDSM.16.MT88.4 R48, [R111+0xb000] ;  /* 0x00b000006f30783b */ /* 0x000fe20000004200 */
        /* <DEDUP_REMOVED lines=14> */
[--C-:B------:R-:W-:Y:S01]  /*18030*/  FFMA.FTZ R108, R115, UR9, -R112.reuse ;  /* 0x00000009736c7c23 */ /* 0x100fe20008010870 */
[--C-:B------:R-:W-:Y:S01]  /*18040*/  FFMA.FTZ R130, R130, UR9, -R112.reuse ;  /* 0x0000000982827c23 */ /* 0x100fe20008010870 */
[----:B------:R-:W-:Y:S01]  /*18050*/  FFMA.FTZ R206, R206, UR9, -R112 ;  /* 0x00000009cece7c23 */ /* 0x000fe20008010870 */
[----:B------:R-:W2:Y:S01]  /*18060*/  MUFU.EX2 R118, R118 ;  /* 0x0000007600767308 */ /* 0x000ea20000000800 */
[--C-:B------:R-:W-:Y:S01]  /*18070*/  FFMA.FTZ R8, R129, UR9, -R120.reuse ;  /* 0x0000000981087c23 */ /* 0x100fe20008010878 */
[----:B------:R-:W-:Y:S01]  /*18080*/  FFMA.FTZ R129, R128, UR9, -R120 ;  /* 0x0000000980817c23 */ /* 0x000fe20008010878 */
[--C-:B------:R-:W-:Y:S01]  /*18090*/  FFMA.FTZ R37, R124, UR9, -R112.reuse ;  /* 0x000000097c257c23 */ /* 0x100fe20008010870 */
[----:B------:R-:W-:Y:S01]  /*180a0*/  MUFU.EX2 R119, R119 ;  /* 0x0000007700777308 */ /* 0x000fe20000000800 */
[----:B------:R-:W-:Y:S01]  /*180b0*/  FFMA.FTZ R36, R122, UR9, -R112 ;  /* 0x000000097a247c23 */ /* 0x000fe20008010870 */
[----:B------:R-:W-:Y:S01]  /*180c0*/  FFMA.FTZ R128, R202, UR9, -R120 ;  /* 0x00000009ca807c23 */ /* 0x000fe20008010878 */
[--C-:B------:R-:W-:Y:S01]  /*180d0*/  FFMA.FTZ R124, R125, UR9, -R112.reuse ;  /* 0x000000097d7c7c23 */ /* 0x100fe20008010870 */
[----:B-1----:R-:W1:Y:S01]  /*180e0*/  LDSM.16.MT88.4 R4, [R109+0xa000] ;  /* 0x00a000006d04783b */ /* 0x002e620000004200 */
[----:B------:R-:W3:Y:S01]  /*180f0*/  MUFU.EX2 R116, R116 ;  /* 0x0000007400747308 */ /* 0x000ee20000000800 */
[----:B------:R-:W-:Y:S01]  /*18100*/  FFMA.FTZ R122, R123, UR9, -R112 ;  /* 0x000000097b7a7c23 */ /* 0x000fe20008010870 */
[--C-:B------:R-:W-:Y:S01]  /*18110*/  FFMA.FTZ R140, R132, UR9, -R120.reuse ;  /* 0x00000009848c7c23 */ /* 0x100fe20008010878 */
[----:B------:R-:W-:Y:S01]  /*18120*/  FFMA.FTZ R127, R127, UR9, -R120 ;  /* 0x000000097f7f7c23 */ /* 0x000fe20008010878 */
[----:B------:R4:W-:Y:S01]  /*18130*/  MUFU.EX2 R117, R130 ;  /* 0x0000008200757308 */ /* 0x0009e20000000800 */
[----:B--2---:R-:W-:Y:S01]  /*18140*/  F2FP.F16.F32.PACK_AB R40, R118, R121 ;  /* 0x000000797628723e */ /* 0x004fe200000000ff */
[--C-:B------:R-:W-:Y:S01]  /*18150*/  FFMA.FTZ R132, R133, UR9, -R112.reuse ;  /* 0x0000000985847c23 */ /* 0x100fe20008010870 */
[--C-:B------:R-:W-:Y:S01]  /*18160*/  FFMA.FTZ R137, R137, UR9, -R112.reuse ;  /* 0x0000000989897c23 */ /* 0x100fe20008010870 */
[----:B------:R-:W2:Y:S01]  /*18170*/  MUFU.EX2 R110, R110 ;  /* 0x0000006e006e7308 */ /* 0x000ea20000000800 */
[--C-:B------:R-:W-:Y:S01]  /*18180*/  FFMA.FTZ R135, R135, UR9, -R112.reuse ;  /* 0x0000000987877c23 */ /* 0x100fe20008010870 */
[----:B------:R-:W-:Y:S01]  /*18190*/  FFMA.FTZ R136, R136, UR9, -R112 ;  /* 0x0000000988887c23 */ /* 0x000fe20008010870 */
[----:B------:R-:W-:Y:S01]  /*181a0*/  FFMA.FTZ R145, R138, UR9, -R120 ;  /* 0x000000098a917c23 */ /* 0x000fe20008010878 */
[----:B------:R-:W-:Y:S01]  /*181b0*/  MUFU.EX2 R115, R206 ;  /* 0x000000ce00737308 */ /* 0x000fe20000000800 */
[--C-:B------:R-:W-:Y:S01]  /*181c0*/  FFMA.FTZ R141, R142, UR9, -R112.reuse ;  /* 0x000000098e8d7c23 */ /* 0x100fe20008010870 */
[----:B---3--:R-:W-:Y:S01]  /*181d0*/  F2FP.F16.F32.PACK_AB R42, R116, R119 ;  /* 0x00000077742a723e */ /* 0x008fe200000000ff */
[----:B------:R-:W-:Y:S01]  /*181e0*/  FFMA.FTZ R144, R196, UR9, -R112 ;  /* 0x00000009c4907c23 */ /* 0x000fe20008010870 */
[----:B------:R-:W3:Y:S01]  /*181f0*/  MUFU.EX2 R108, R108 ;  /* 0x0000006c006c7308 */ /* 0x000ee20000000800 */
[--C-:B------:R-:W-:Y:S01]  /*18200*/  FFMA.FTZ R198, R198, UR9, -R120.reuse ;  /* 0x00000009c6c67c23 */ /* 0x100fe20008010878 */
[----:B----4-:R-:W-:Y:S01]  /*18210*/  FFMA.FTZ R130, R131, UR9, -R120 ;  /* 0x0000000983827c23 */ /* 0x010fe20008010878 */
[----:B------:R-:W-:Y:S01]  /*18220*/  FFMA.FTZ R194, R194, UR9, -R112 ;  /* 0x00000009c2c27c23 */ /* 0x000fe20008010870 */
[----:B------:R-:W-:Y:S01]  /*18230*/  MUFU.EX2 R131, R8 ;  /* 0x0000000800837308 */ /* 0x000fe20000000800 */
[--C-:B------:R-:W-:Y:S01]  /*18240*/  FFMA.FTZ R147, R192, UR9, -R120.reuse ;  /* 0x00000009c0937c23 */ /* 0x100fe20008010878 */
[----:B--2---:R-:W-:Y:S01]  /*18250*/  F2FP.F16.F32.PACK_AB R41, R110, R117 ;  /* 0x000000756e29723e */ /* 0x004fe200000000ff */
[--C-:B------:R-:W-:Y:S01]  /*18260*/  FFMA.FTZ R146, R190, UR9, -R120.reuse ;  /* 0x00000009be927c23 */ /* 0x100fe20008010878 */
[----:B------:R-:W2:Y:S01]  /*18270*/  MUFU.EX2 R130, R130 ;  /* 0x0000008200827308 */ /* 0x000ea20000000800 */
[--C-:B------:R-:W-:Y:S01]  /*18280*/  FFMA.FTZ R150, R150, UR9, -R120.reuse ;  /* 0x0000000996967c23 */ /* 0x100fe20008010878 */
[----:B------:R-:W-:Y:S01]  /*18290*/  FFMA.FTZ R149, R188, UR9, -R120 ;  /* 0x00000009bc957c23 */ /* 0x000fe20008010878 */
[--C-:B------:R-:W-:Y:S01]  /*182a0*/  FFMA.FTZ R153, R148, UR9, -R112.reuse ;  /* 0x0000000994997c23 */ /* 0x100fe20008010870 */
[----:B------:R-:W-:Y:S01]  /*182b0*/  MUFU.EX2 R129, R129 ;  /* 0x0000008100817308 */ /* 0x000fe20000000800 */
[--C-:B------:R-:W-:Y:S01]  /*182c0*/  FFMA.FTZ R151, R186, UR9, -R112.reuse ;  /* 0x00000009ba977c23 */ /* 0x100fe20008010870 */
[----:B---3--:R-:W-:Y:S01]  /*182d0*/  F2FP.F16.F32.PACK_AB R43, R108, R115 ;  /* 0x000000736c2b723e */ /* 0x008fe200000000ff */
        /* <DEDUP_REMOVED lines=9> */
[----:B------:R-:W3:Y:S01]  /*18370*/  MUFU.EX2 R124, R124 ;  /* 0x0000007c007c7308 */ /* 0x000ee20000000800 */
[--C-:B------:R-:W-:Y:S01]  /*18380*/  FFMA.FTZ R159, R251, UR9, -R112.reuse ;  /* 0x00000009fb9f7c23 */ /* 0x100fe20008010870 */
[--C-:B------:R-:W-:Y:S01]  /*18390*/  FFMA.FTZ R158, R249, UR9, -R112.reuse ;  /* 0x00000009f99e7c23 */ /* 0x100fe20008010870 */
[--C-:B------:R-:W-:Y:S01]  /*183a0*/  FFMA.FTZ R157, R166, UR9, -R112.reuse ;  /* 0x00000009a69d7c23 */ /* 0x100fe20008010870 */
[----:B------:R4:W-:Y:S01]  /*183b0*/  MUFU.EX2 R123, R36 ;  /* 0x00000024007b7308 */ /* 0x0009e20000000800 */
[C---:B------:R-:W-:Y:S01]  /*183c0*/  HMMA.16816.F32 R20, R40.reuse, R22, RZ ;  /* 0x000000162814723c */ /* 0x040fe200000018ff */
[--C-:B------:R-:W-:Y:S01]  /*183d0*/  FFMA.FTZ R160, R164, UR9, -R112.reuse ;  /* 0x00000009a4a07c23 */ /* 0x100fe20008010870 */
[----:B------:R-:W-:Y:S01]  /*183e0*/  FFMA.FTZ R164, R203, UR9, -R112 ;  /* 0x00000009cba47c23 */ /* 0x000fe20008010870 */
[----:B------:R-:W5:Y:S01]  /*183f0*/  MUFU.EX2 R122, R122 ;  /* 0x0000007a007a7308 */ /* 0x000f620000000800 */
[--C-:B------:R-:W-:Y:S01]  /*18400*/  FFMA.FTZ R163, R245, UR9, -R120.reuse ;  /* 0x00000009f5a37c23 */ /* 0x100fe20008010878 */
[--C-:B------:R-:W-:Y:S01]  /*18410*/  FFMA.FTZ R162, R243, UR9, -R120.reuse ;  /* 0x00000009f3a27c23 */ /* 0x100fe20008010878 */
[----:B------:R-:W-:Y:S01]  /*18420*/  FFMA.FTZ R166, R201, UR9, -R120 ;  /* 0x00000009c9a67c23 */ /* 0x000fe20008010878 */
[----:B------:R-:W-:Y:S01]  /*18430*/  MUFU.EX2 R127, R127 ;  /* 0x0000007f007f7308 */ /* 0x000fe20000000800 */
[C---:B------:R-:W-:Y:S01]  /*18440*/  HMMA.16816.F32 R16, R40.reuse, R12, RZ ;  /* 0x0000000c2810723c */ /* 0x040fe200000018ff */
[--C-:B------:R-:W-:Y:S01]  /*18450*/  FFMA.FTZ R203, R241, UR9, -R112.reuse ;  /* 0x00000009f1cb7c23 */ /* 0x100fe20008010870 */
[--C-:B------:R-:W-:Y:S01]  /*18460*/  FFMA.FTZ R168, R233, UR9, -R112.reuse ;  /* 0x00000009e9a87c23 */ /* 0x100fe20008010870 */
[----:B------:R2:W-:Y:S01]  /*18470*/  MUFU.EX2 R133, R140 ;  /* 0x0000008c00857308 */ /* 0x0005e20000000800 */
[----:B------:R-:W-:Y:S01]  /*18480*/  FFMA.FTZ R207, R207, UR9, -R112 ;  /* 0x00000009cfcf7c23 */ /* 0x000fe20008010870 */
[----:B----4-:R-:W4:Y:S01]  /*18490*/  LDSM.16.MT88.4 R36, [R83+0xa800] ;  /* 0x00a800005324783b */ /* 0x010f220000004200 */
[----:B------:R-:W-:Y:S01]  /*184a0*/  FFMA.FTZ R247, R247, UR9, -R120 ;  /* 0x00000009f7f77c23 */ /* 0x000fe20008010878 */
[----:B------:R-:W-:Y:S01]  /*184b0*/  MUFU.EX2 R132, R132 ;  /* 0x0000008400847308 */ /* 0x000fe20000000800 */
[C---:B-1----:R-:W-:Y:S01]  /*184c0*/  HMMA.16816.F32 R8, R40.reuse, R4, RZ ;  /* 0x000000042808723c */ /* 0x042fe200000018ff */
[----:B------:R-:W-:Y:S01]  /*184d0*/  FFMA.FTZ R182, R215, UR9, -R112 ;  /* 0x00000009d7b67c23 */ /* 0x000fe20008010870 */
[--C-:B------:R-:W-:Y:S01]  /*184e0*/  FFMA.FTZ R170, R221, UR9, -R120.reuse ;  /* 0x00000009ddaa7c23 */ /* 0x100fe20008010878 */
[----:B------:R-:W-:Y:S01]  /*184f0*/  MUFU.EX2 R137, R137 ;  /* 0x0000008900897308 */ /* 0x000fe20000000800 */
[--C-:B------:R-:W-:Y:S01]  /*18500*/  FFMA.FTZ R219, R219, UR9, -R120.reuse ;  /* 0x00000009dbdb7c23 */ /* 0x100fe20008010878 */
[----:B------:R-:W-:Y:S01]  /*18510*/  FFMA.FTZ R172, R225, UR9, -R120 ;  /* 0x00000009e1ac7c23 */ /* 0x000fe20008010878 */
[----:B------:R-:W-:Y:S01]  /*18520*/  FFMA.FTZ R174, R205, UR9, -R112 ;  /* 0x00000009cdae7c23 */ /* 0x000fe20008010870 */
[----:B------:R-:W-:Y:S01]  /*18530*/  MUFU.EX2 R135, R135 ;  /* 0x0000008700877308 */ /* 0x000fe20000000800 */
[C---:B------:R-:W-:Y:S01]  /*18540*/  HMMA.16816.F32 R12, R40.reuse, R14, RZ ;  /* 0x0000000e280c723c */ /* 0x040fe200000018ff */
[----:B--2---:R-:W-:Y:S01]  /*18550*/  FFMA.FTZ R140, R200, UR9, -R120 ;  /* 0x00000009c88c7c23 */ /* 0x004fe20008010878 */
[----:B------:R-:W-:Y:S01]  /*18560*/  FFMA.FTZ R215, R217, UR9, -R112 ;  /* 0x00000009d9d77c23 */ /* 0x000fe20008010870 */
[----:B------:R-:W-:Y:S01]  /*18570*/  MUFU.EX2 R136, R136 ;  /* 0x0000008800887308 */ /* 0x000fe20000000800 */
[--C-:B------:R-:W-:Y:S01]  /*18580*/  FFMA.FTZ R223, R223, UR9, -R120.reuse ;  /* 0x00000009dfdf7c23 */ /* 0x100fe20008010878 */
[----:B------:R-:W-:Y:S01]  /*18590*/  FFMA.FTZ R184, R197, UR9, -R120 ;  /* 0x00000009c5b87c23 */ /* 0x000fe20008010878 */
[--C-:B------:R-:W-:Y:S01]  /*185a0*/  FFMA.FTZ R186, R191, UR9, -R112.reuse ;  /* 0x00000009bfba7c23 */ /* 0x100fe20008010870 */
[----:B------:R-:W-:Y:S01]  /*185b0*/  MUFU.EX2 R140, R140 ;  /* 0x0000008c008c7308 */ /* 0x000fe20000000800 */
[C---:B------:R-:W-:Y:S01]  /*185c0*/  HMMA.16816.F32 R4, R40.reuse, R6, RZ ;  /* 0x000000062804723c */ /* 0x040fe200000018ff */
[----:B------:R-:W-:Y:S01]  /*185d0*/  FFMA.FTZ R188, R183, UR9, -R112 ;  /* 0x00000009b7bc7c23 */ /* 0x000fe20008010870 */
[----:B------:R-:W-:Y:S01]  /*185e0*/  FFMA.FTZ R193, R193, UR9, -R120 ;  /* 0x00000009c1c17c23 */ /* 0x000fe20008010878 */
[----:B------:R-:W-:Y:S01]  /*185f0*/  MUFU.EX2 R145, R145 ;  /* 0x0000009100917308 */ /* 0x000fe20000000800 */
[----:B------:R-:W-:Y:S01]  /*18600*/  FFMA.FTZ R189, R189, UR9, -R112 ;  /* 0x00000009bdbd7c23 */ /* 0x000fe20008010870 */
[--C-:B------:R-:W-:Y:S01]  /*18610*/  FFMA.FTZ R190, R177, UR9, -R120.reuse ;  /* 0x00000009b1be7c23 */ /* 0x100fe20008010878 */
[----:B------:R-:W-:Y:S01]  /*18620*/  FFMA.FTZ R192, R173, UR9, -R120 ;  /* 0x00000009adc07c23 */ /* 0x000fe20008010878 */
[----:B------:R-:W-:Y:S01]  /*18630*/  MUFU.EX2 R141, R141 ;  /* 0x0000008d008d7308 */ /* 0x000fe20000000800 */
[C---:B------:R-:W-:Y:S01]  /*18640*/  HMMA.16816.F32 R44, R40.reuse, R32, RZ ;  /* 0x00000020282c723c */ /* 0x040fe200000018ff */
[----:B------:R-:W-:Y:S01]  /*18650*/  F2FP.F16.F32.PACK_AB R32, R130, R131 ;  /* 0x000000838220723e */ /* 0x000fe200000000ff */
[--C-:B------:R-:W-:Y:S01]  /*18660*/  FFMA.FTZ R165, R165, UR9, -R112.reuse ;  /* 0x00000009a5a57c23 */ /* 0x100fe20008010870 */
[----:B---3--:R-:W-:Y:S01]  /*18670*/  F2FP.F16.F32.PACK_AB R33, R124, R125 ;  /* 0x0000007d7c21723e */ /* 0x008fe200000000ff */
[----:B------:R-:W-:Y:S01]  /*18680*/  MUFU.EX2 R144, R144 ;  /* 0x0000009000907308 */ /* 0x000fe20000000800 */
[----:B------:R-:W-:Y:S01]  /*18690*/  FFMA.FTZ R196, R169, UR9, -R112 ;  /* 0x00000009a9c47c23 */ /* 0x000fe20008010870 */
[--C-:B------:R-:W-:Y:S01]  /*186a0*/  FFMA.FTZ R179, R179, UR9, -R120.reuse ;  /* 0x00000009b3b37c23 */ /* 0x100fe20008010878 */
[----:B------:R-:W-:Y:S01]  /*186b0*/  FFMA.FTZ R175, R175, UR9, -R120 ;  /* 0x00000009afaf7c23 */ /* 0x000fe20008010878 */
[----:B------:R-:W-:Y:S01]  /*186c0*/  HMMA.16816.F32 R40, R40, R34, RZ ;  /* 0x000000222828723c */ /* 0x000fe200000018ff */
[----:B------:R-:W-:Y:S01]  /*186d0*/  F2FP.F16.F32.PACK_AB R34, R128, R129 ;  /* 0x000000818022723e */ /* 0x000fe200000000ff */
[----:B------:R-:W-:Y:S01]  /*186e0*/  MUFU.EX2 R147, R147 ;  /* 0x0000009300937308 */ /* 0x000fe20000000800 */
[----:B-----5:R-:W-:Y:S01]  /*186f0*/  F2FP.F16.F32.PACK_AB R35, R122, R123 ;  /* 0x0000007b7a23723e */ /* 0x020fe200000000ff */
[----:B------:R-:W-:Y:S01]  /*18700*/  FFMA.FTZ R171, R171, UR9, -R112 ;  /* 0x00000009abab7c23 */ /* 0x000fe20008010870 */
[----:B------:R-:W-:Y:S01]  /*18710*/  FFMA.FTZ R66, R66, UR9, -R120 ;  /* 0x0000000942427c23 */ /* 0x000fe20008010878 */
[----:B------:R-:W-:Y:S01]  /*18720*/  MUFU.EX2 R146, R146 ;  /* 0x0000009200927308 */ /* 0x000fe20000000800 */
[----:B------:R-:W-:Y:S01]  /*18730*/  FFMA.FTZ R169, R70, UR9, -R112 ;  /* 0x0000000946a97c23 */ /* 0x000fe20008010870 */
[--C-:B------:R-:W-:Y:S01]  /*18740*/  FFMA.FTZ R74, R74, UR9, -R120.reuse ;  /* 0x000000094a4a7c23 */ /* 0x100fe20008010878 */
[----:B------:R-:W-:Y:S01]  /*18750*/  FFMA.FTZ R70, R72, UR9, -R120 ;  /* 0x0000000948467c23 */ /* 0x000fe20008010878 */
[C---:B------:R-:W-:Y:S01]  /*18760*/  HMMA.16816.F32 R24, R32.reuse, R28, R24 ;  /* 0x0000001c2018723c */ /* 0x040fe20000001818 */
[----:B------:R-:W-:Y:S01]  /*18770*/  MUFU.EX2 R150, R150 ;  /* 0x0000009600967308 */ /* 0x000fe20000000800 */
[----:B------:R-:W-:Y:S01]  /*18780*/  FFMA.FTZ R67, R67, UR9, -R112 ;  /* 0x0000000943437c23 */ /* 0x000fe20008010870 */
[----:B------:R-:W-:Y:S01]  /*18790*/  FFMA.FTZ R81, R81, UR9, -R120 ;  /* 0x0000000951517c23 */ /* 0x000fe20008010878 */
[----:B------:R-:W-:Y:S01]  /*187a0*/  FFMA.FTZ R75, R75, UR9, -R112 ;  /* 0x000000094b4b7c23 */ /* 0x000fe20008010870 */
[----:B------:R-:W-:Y:S01]  /*187b0*/  MUFU.EX2 R149, R149 ;  /* 0x0000009500957308 */ /* 0x000fe20000000800 */
[----:B------:R-:W-:Y:S01]  /*187c0*/  FADD.FTZ R118, R121, R118 ;  /* 0x0000007679767221 */ /* 0x000fe20000010000 */
[----:B------:R-:W-:Y:S01]  /*187d0*/  FADD.FTZ R110, R117, R110 ;  /* 0x0000006e756e7221 */ /* 0x000fe20000010000 */
[C---:B------:R-:W-:Y:S01]  /*187e0*/  HMMA.16816.F32 R20, R32.reuse, R30, R20 ;  /* 0x0000001e2014723c */ /* 0x040fe20000001814 */
[----:B------:R-:W1:Y:S01]  /*187f0*/  LDSM.16.MT88.4 R28, [R106+0xb000] ;  /* 0x00b000006a1c783b */ /* 0x000e620000004200 */
[----:B------:R2:W-:Y:S01]  /*18800*/  MUFU.EX2 R148, R176 ;  /* 0x000000b000947308 */ /* 0x0005e20000000800 */
        /* <DEDUP_REMOVED lines=9> */
[----:B------:R-:W-:Y:S01]  /*188a0*/  FADD.FTZ R108, R108, R115 ;  /* 0x000000736c6c7221 */ /* 0x000fe20000010000 */
[----:B------:R-:W-:Y:S01]  /*188b0*/  FADD.FTZ R131, R131, R116 ;  /* 0x0000007483837221 */ /* 0x000fe20000010000 */
[--C-:B------:R-:W-:Y:S01]  /*188c0*/  FFMA.FTZ R88, R88, UR9, -R112.reuse ;  /* 0x0000000958587c23 */ /* 0x100fe20008010870 */
[----:B------:R3:W5:Y:S01]  /*188d0*/  MUFU.EX2 R126, R52 ;  /* 0x00000034007e7308 */ /* 0x0007620000000800 */
[C---:B------:R-:W-:Y:S01]  /*188e0*/  HMMA.16816.F32 R12, R32.reuse, R54, R12 ;  /* 0x00000036200c723c */ /* 0x040fe2000000180c */
[----:B--2---:R-:W-:Y:S01]  /*188f0*/  FFMA.FTZ R176, R213, UR9, -R112 ;  /* 0x00000009d5b07c23 */ /* 0x004fe20008010870 */
[----:B------:R-:W-:Y:S01]  /*18900*/  FADD.FTZ R125, R125, R108 ;  /* 0x0000006c7d7d7221 */ /* 0x000fe20000010000 */
[----:B------:R-:W2:Y:S01]  /*18910*/  MUFU.EX2 R134, R134 ;  /* 0x0000008600867308 */ /* 0x000ea20000000800 */
[----:B------:R-:W-:Y:S01]  /*18920*/  FADD.FTZ R130, R130, R131 ;  /* 0x0000008382827221 */ /* 0x000fe20000010000 */
[----:B------:R-:W-:Y:S01]  /*18930*/  FFMA.FTZ R84, R84, UR9, -R112 ;  /* 0x0000000954547c23 */ /* 0x000fe20008010870 */
[----:B------:R-:W-:Y:S01]  /*18940*/  FADD.FTZ R124, R124, R125 ;  /* 0x0000007d7c7c7221 */ /* 0x000fe20000010000 */
[----:B------:R-:W-:Y:S01]  /*18950*/  MUFU.EX2 R152, R152 ;  /* 0x0000009800987308 */ /* 0x000fe20000000800 */
[C---:B----4-:R-:W-:Y:S01]  /*18960*/  HMMA.16816.F32 R44, R32.reuse, R36, R44 ;  /* 0x00000024202c723c */ /* 0x050fe2000000182c */
[----:B------:R-:W-:Y:S01]  /*18970*/  FADD.FTZ R129, R129, R130 ;  /* 0x0000008281817221 */ /* 0x000fe20000010000 */
[----:B------:R-:W-:Y:S01]  /*18980*/  FADD.FTZ R123, R123, R124 ;  /* 0x0000007c7b7b7221 */ /* 0x000fe20000010000 */
[----:B------:R-:W-:Y:S01]  /*18990*/  MUFU.EX2 R156, R156 ;  /* 0x0000009c009c7308 */ /* 0x000fe20000000800 */
[----:B------:R-:W-:Y:S01]  /*189a0*/  FFMA.FTZ R243, R105, UR9, -R120 ;  /* 0x0000000969f37c23 */ /* 0x000fe20008010878 */
[----:B---3--:R-:W3:Y:S01]  /*189b0*/  LDSM.16.MT88.4 R52, [R109+0xb000] ;  /* 0x00b000006d34783b */ /* 0x008ee20000004200 */
[----:B------:R-:W-:Y:S01]  /*189c0*/  FADD.FTZ R128, R128, R129 ;  /* 0x0000008180807221 */ /* 0x000fe20000010000 */
[----:B------:R-:W-:Y:S01]  /*189d0*/  MUFU.EX2 R155, R155 ;  /* 0x0000009b009b7308 */ /* 0x000fe20000000800 */
[----:B------:R-:W-:Y:S01]  /*189e0*/  HMMA.16816.F32 R40, R32, R38, R40 ;  /* 0x000000262028723c */ /* 0x000fe20000001828 */
[----:B------:R-:W4:Y:S01]  /*189f0*/  LDSM.16.MT88.4 R36, [R83+0xb000] ;  /* 0x00b000005324783b */ /* 0x000f220000004200 */
[----:B------:R-:W-:Y:S01]  /*18a00*/  FADD.FTZ R123, R122, R123 ;  /* 0x0000007b7a7b7221 */ /* 0x000fe20000010000 */
[----:B------:R-:W-:Y:S01]  /*18a10*/  MUFU.EX2 R154, R154 ;  /* 0x0000009a009a7308 */ /* 0x000fe20000000800 */
[----:B------:R-:W-:Y:S01]  /*18a20*/  FFMA.FTZ R242, R103, UR9, -R112 ;  /* 0x0000000967f27c23 */ /* 0x000fe20008010870 */
[----:B------:R-:W-:-:S02]  /*18a30*/  FFMA.FTZ R114, R114, UR9, -R120 ;  /* 0x0000000972727c23 */ /* 0x000fc40008010878 */
[----:B------:R-:W-:Y:S01]  /*18a40*/  MUFU.EX2 R161, R161 ;  /* 0x000000a100a17308 */ /* 0x000fe20000000800 */
[C---:B------:R-:W-:Y:S01]  /*18a50*/  HMMA.16816.F32 R8, R32.reuse, R56, R8 ;  /* 0x000000382008723c */ /* 0x040fe20000001808 */
[----:B------:R-:W-:Y:S02]  /*18a60*/  FFMA.FTZ R56, R139, UR9, -R120 ;  /* 0x000000098b387c23 */ /* 0x000fe40008010878 */
[----:B------:R-:W4:Y:S04]  /*18a70*/  MUFU.EX2 R139, R198 ;  /* 0x000000c6008b7308 */ /* 0x000f280000000800 */
[----:B------:R1:W-:Y:S01]  /*18a80*/  MUFU.EX2 R138, R56 ;  /* 0x00000038008a7308 */ /* 0x0003e20000000800 */
[----:B------:R-:W-:Y:S01]  /*18a90*/  HMMA.16816.F32 R4, R32, R58, R4 ;  /* 0x0000003a2004723c */ /* 0x000fe20000001804 */
[----:B-----5:R-:W-:Y:S01]  /*18aa0*/  F2FP.F16.F32.PACK_AB R32, R126, R127 ;  /* 0x0000007f7e20723e */ /* 0x020fe200000000ff */
[----:B------:R-:W-:Y:S01]  /*18ab0*/  FADD.FTZ R127, R127, R128 ;  /* 0x000000807f7f7221 */ /* 0x000fe20000010000 */
[----:B------:R-:W-:Y:S01]  /*18ac0*/  F2FP.F16.F32.PACK_AB R33, R137, R132 ;  /* 0x000000848921723e */ /* 0x000fe200000000ff */
[----:B------:R-:W-:Y:S01]  /*18ad0*/  MUFU.EX2 R159, R159 ;  /* 0x0000009f009f7308 */ /* 0x000fe20000000800 */
[----:B--2---:R-:W-:Y:S01]  /*18ae0*/  F2FP.F16.F32.PACK_AB R34, R133, R134 ;  /* 0x000000868522723e */ /* 0x004fe200000000ff */
[----:B------:R-:W-:Y:S01]  /*18af0*/  FADD.FTZ R132, R132, R123 ;  /* 0x0000007b84847221 */ /* 0x000fe20000010000 */
[----:B------:R-:W-:Y:S01]  /*18b00*/  F2FP.F16.F32.PACK_AB R35, R136, R135 ;  /* 0x000000878823723e */ /* 0x000fe200000000ff */
[----:B------:R-:W-:Y:S01]  /*18b10*/  MUFU.EX2 R158, R158 ;  /* 0x0000009e009e7308 */ /* 0x000fe20000000800 */
[----:B------:R-:W-:Y:S01]  /*18b20*/  FADD.FTZ R127, R126, R127 ;  /* 0x0000007f7e7f7221 */ /* 0x000fe20000010000 */
[----:B------:R-:W-:-:S02]  /*18b30*/  FADD.FTZ R132, R137, R132 ;  /* 0x0000008489847221 */ /* 0x000fc40000010000 */
[----:B------:R-:W-:Y:S01]  /*18b40*/  MUFU.EX2 R157, R157 ;  /* 0x0000009d009d7308 */ /* 0x000fe20000000800 */
[----:B-1----:R-:W-:Y:S01]  /*18b50*/  LDSM.16.MT88.4 R56, [R109+0xb800] ;  /* 0x00b800006d38783b */ /* 0x002fe20000004200 */
[C---:B------:R-:W-:Y:S01]  /*18b60*/  HMMA.16816.F32 R16, R32.reuse, R28, R16 ;  /* 0x0000001c2010723c */ /* 0x040fe20000001810 */
[----:B------:R-:W-:Y:S01]  /*18b70*/  FADD.FTZ R134, R134, R127 ;  /* 0x0000007f86867221 */ /* 0x000fe20000010000 */
[----:B------:R-:W-:Y:S01]  /*18b80*/  MUFU.EX2 R160, R160 ;  /* 0x000000a000a07308 */ /* 0x000fe20000000800 */
[----:B------:R-:W-:Y:S02]  /*18b90*/  FADD.FTZ R135, R135, R132 ;  /* 0x0000008487877221 */ /* 0x000fe40000010000 */
        /* <DEDUP_REMOVED lines=11> */
[----:B------:R-:W2:Y:S01]  /*18c50*/  LDSM.16.MT88.4 R48, [R106+0xb800] ;  /* 0x00b800006a30783b */ /* 0x000ea20000004200 */
[----:B------:R-:W-:Y:S04]  /*18c60*/  MUFU.EX2 R203, R203 ;  /* 0x000000cb00cb7308 */ /* 0x000fe80000000800 */
[----:B------:R-:W-:Y:S02]  /*18c70*/  MUFU.EX2 R168, R168 ;  /* 0x000000a800a87308 */ /* 0x000fe40000000800 */
[C---:B---3--:R-:W-:Y:S01]  /*18c80*/  HMMA.16816.F32 R8, R32.reuse, R52, R8 ;  /* 0x000000342008723c */ /* 0x048fe20000001808 */
[--C-:B------:R-:W-:Y:S01]  /*18c90*/  FFMA.FTZ R52, R143, UR9, -R112.reuse ;  /* 0x000000098f347c23 */ /* 0x100fe20008010870 */
[----:B------:R-:W-:Y:S04]  /*18ca0*/  MUFU.EX2 R207, R207 ;  /* 0x000000cf00cf7308 */ /* 0x000fe80000000800 */
[----:B------:R3:W-:Y:S02]  /*18cb0*/  MUFU.EX2 R143, R194 ;  /* 0x000000c2008f7308 */ /* 0x0007e40000000800 */
[C---:B----4-:R-:W-:Y:S02]  /*18cc0*/  HMMA.16816.F32 R44, R32.reuse, R36, R44 ;  /* 0x00000024202c723c */ /* 0x050fe4000000182c */
[----:B------:R4:W5:Y:S04]  /*18cd0*/  MUFU.EX2 R142, R52 ;  /* 0x00000034008e7308 */ /* 0x0009680000000800 */
[----:B------:R-:W-:Y:S02]  /*18ce0*/  MUFU.EX2 R170, R170 ;  /* 0x000000aa00aa7308 */ /* 0x000fe40000000800 */
[----:B------:R-:W-:Y:S01]  /*18cf0*/  HMMA.16816.F32 R40, R32, R38, R40 ;  /* 0x000000262028723c */ /* 0x000fe20000001828 */
[----:B------:R-:W2:Y:S01]  /*18d00*/  LDSM.16.MT88.4 R36, [R83+0xb800] ;  /* 0x00b800005324783b */ /* 0x000ea20000004200 */
[----:B------:R-:W2:Y:S01]  /*18d10*/  MUFU.EX2 R219, R219 ;  /* 0x000000db00db7308 */ /* 0x000ea20000000800 */
[----:B---3--:R-:W-:-:S03]  /*18d20*/  FFMA.FTZ R194, R167, UR9, -R112 ;  /* 0x00000009a7c27c23 */ /* 0x008fc60008010870 */
[----:B------:R-:W-:Y:S02]  /*18d30*/  MUFU.EX2 R172, R172 ;  /* 0x000000ac00ac7308 */ /* 0x000fe40000000800 */
[----:B------:R-:W-:Y:S01]  /*18d40*/  HMMA.16816.F32 R4, R32, R54, R4 ;  /* 0x000000362004723c */ /* 0x000fe20000001804 */
[----:B------:R-:W-:Y:S01]  /*18d50*/  F2FP.F16.F32.PACK_AB R32, R139, R140 ;  /* 0x0000008c8b20723e */ /* 0x000fe200000000ff */
[----:B----4-:R-:W-:Y:S01]  /*18d60*/  LDSM.16.MT88.4 R52, [R111+0xc000] ;  /* 0x00c000006f34783b */ /* 0x010fe20000004200 */
[----:B-----5:R-:W-:Y:S01]  /*18d70*/  F2FP.F16.F32.PACK_AB R33, R142, R143 ;  /* 0x0000008f8e21723e */ /* 0x020fe200000000ff */
[----:B------:R-:W-:Y:S01]  /*18d80*/  MUFU.EX2 R205, R223 ;  /* 0x000000df00cd7308 */ /* 0x000fe20000000800 */
[----:B------:R-:W-:Y:S01]  /*18d90*/  F2FP.F16.F32.PACK_AB R34, R145, R138 ;  /* 0x0000008a9122723e */ /* 0x000fe200000000ff */
[----:B------:R-:W-:Y:S01]  /*18da0*/  FADD.FTZ R140, R140, R133 ;  /* 0x000000858c8c7221 */ /* 0x000fe20000010000 */
[----:B------:R-:W-:Y:S01]  /*18db0*/  F2FP.F16.F32.PACK_AB R35, R144, R141 ;  /* 0x0000008d9023723e */ /* 0x000fe200000000ff */
[----:B------:R-:W-:Y:S01]  /*18dc0*/  MUFU.EX2 R174, R174 ;  /* 0x000000ae00ae7308 */ /* 0x000fe20000000800 */
[----:B------:R-:W-:Y:S01]  /*18dd0*/  FADD.FTZ R143, R143, R136 ;  /* 0x000000888f8f7221 */ /* 0x000fe20000010000 */
[----:B------:R-:W-:-:S02]  /*18de0*/  FADD.FTZ R139, R139, R140 ;  /* 0x0000008c8b8b7221 */ /* 0x000fc40000010000 */
[----:B------:R3:W4:Y:S01]  /*18df0*/  MUFU.EX2 R213, R182 ;  /* 0x000000b600d57308 */ /* 0x0007220000000800 */
[----:B------:R-:W-:Y:S01]  /*18e00*/  FADD.FTZ R142, R142, R143 ;  /* 0x0000008f8e8e7221 */ /* 0x000fe20000010000 */
[C---:B-1----:R-:W-:Y:S01]  /*18e10*/  HMMA.16816.F32 R24, R32.reuse, R28, R24 ;  /* 0x0000001c2018723c */ /* 0x042fe20000001818 */
[----:B------:R-:W-:Y:S01]  /*18e20*/  FADD.FTZ R138, R138, R139 ;  /* 0x0000008b8a8a7221 */ /* 0x000fe20000010000 */
[----:B------:R-:W-:Y:S01]  /*18e30*/  MUFU.EX2 R176, R176 ;  /* 0x000000b000b07308 */ /* 0x000fe20000000800 */
[----:B------:R-:W-:Y:S02]  /*18e40*/  FADD.FTZ R141, R141, R142 ;  /* 0x0000008e8d8d7221 */ /* 0x000fe40000010000 */
[----:B------:R-:W-:Y:S01]  /*18e50*/  FADD.FTZ R138, R145, R138 ;  /* 0x0000008a918a7221 */ /* 0x000fe20000010000 */
[----:B------:R-:W1:Y:S01]  /*18e60*/  MUFU.EX2 R215, R215 ;  /* 0x000000d700d77308 */ /* 0x000e620000000800 */
[----:B------:R-:W-:Y:S01]  /*18e70*/  FADD.FTZ R141, R144, R141 ;  /* 0x0000008d908d7221 */ /* 0x000fe20000010000 */
[----:B------:R-:W-:Y:S01]  /*18e80*/  HMMA.16816.F32 R20, R32, R30, R20 ;  /* 0x0000001e2014723c */ /* 0x000fe20000001814 */
[----:B------:R-:W5:Y:S01]  /*18e90*/  LDSM.16.MT88.4 R28, [R106+0xc000] ;  /* 0x00c000006a1c783b */ /* 0x000f620000004200 */
[----:B------:R-:W-:Y:S01]  /*18ea0*/  MUFU.EX2 R184, R184 ;  /* 0x000000b800b87308 */ /* 0x000fe20000000800 */
[--C-:B---3--:R-:W-:Y:S01]  /*18eb0*/  FFMA.FTZ R182, R195, UR9, -R120.reuse ;  /* 0x00000009c3b67c23 */ /* 0x108fe20008010878 */
[----:B------:R-:W-:-:S02]  /*18ec0*/  FFMA.FTZ R195, R199, UR9, -R120 ;  /* 0x00000009c7c37c23 */ /* 0x000fc40008010878 */
[----:B------:R-:W-:Y:S02]  /*18ed0*/  MUFU.EX2 R191, R193 ;  /* 0x000000c100bf7308 */ /* 0x000fe40000000800 */
[C---:B--2---:R-:W-:Y:S02]  /*18ee0*/  HMMA.16816.F32 R16, R32.reuse, R48, R16 ;  /* 0x000000302010723c */ /* 0x044fe40000001810 */
[----:B------:R-:W-:Y:S04]  /*18ef0*/  MUFU.EX2 R182, R182 ;  /* 0x000000b600b67308 */ /* 0x000fe80000000800 */
[----:B------:R-:W2:Y:S02]  /*18f00*/  MUFU.EX2 R195, R195 ;  /* 0x000000c300c37308 */ /* 0x000ea40000000800 */
[C---:B------:R-:W-:Y:S01]  /*18f10*/  HMMA.16816.F32 R12, R32.reuse, R50, R12 ;  /* 0x00000032200c723c */ /* 0x040fe2000000180c */
[----:B------:R-:W3:Y:S01]  /*18f20*/  LDSM.16.MT88.4 R48, [R109+0xc000] ;  /* 0x00c000006d30783b */ /* 0x000ee20000004200 */
[----:B------:R-:W-:Y:S04]  /*18f30*/  MUFU.EX2 R186, R186 ;  /* 0x000000ba00ba7308 */ /* 0x000fe80000000800 */
[----:B------:R-:W-:Y:S02]  /*18f40*/  MUFU.EX2 R188, R188 ;  /* 0x000000bc00bc7308 */ /* 0x000fe40000000800 */
[C---:B------:R-:W-:Y:S02]  /*18f50*/  HMMA.16816.F32 R44, R32.reuse, R36, R44 ;  /* 0x00000024202c723c */ /* 0x040fe4000000182c */
[----:B------:R4:W-:Y:S04]  /*18f60*/  MUFU.EX2 R177, R179 ;  /* 0x000000b300b17308 */ /* 0x0009e80000000800 */
[----:B------:R-:W-:Y:S02]  /*18f70*/  MUFU.EX2 R190, R190 ;  /* 0x000000be00be7308 */ /* 0x000fe40000000800 */
[C---:B------:R-:W-:Y:S01]  /*18f80*/  HMMA.16816.F32 R40, R32.reuse, R38, R40 ;  /* 0x000000262028723c */ /* 0x040fe20000001828 */
[----:B------:R-:W1:Y:S01]  /*18f90*/  LDSM.16.MT88.4 R36, [R83+0xc000] ;  /* 0x00c000005324783b */ /* 0x000e620000004200 */
[----:B------:R2:W-:Y:S04]  /*18fa0*/  MUFU.EX2 R173, R175 ;  /* 0x000000af00ad7308 */ /* 0x0005e80000000800 */
[----:B------:R-:W-:Y:S02]  /*18fb0*/  MUFU.EX2 R192, R192 ;  /* 0x000000c000c07308 */ /* 0x000fe40000000800 */
[C---:B------:R-:W-:Y:S01]  /*18fc0*/  HMMA.16816.F32 R8, R32.reuse, R56, R8 ;  /* 0x000000382008723c */ /* 0x040fe20000001808 */
[--C-:B----4-:R-:W-:Y:S01]  /*18fd0*/  FFMA.FTZ R179, R62, UR9, -R112.reuse ;  /* 0x000000093eb37c23 */ /* 0x110fe20008010870 */
[----:B------:R4:W-:Y:S04]  /*18fe0*/  MUFU.EX2 R167, R171 ;  /* 0x000000ab00a77308 */ /* 0x0009e80000000800 */
[----:B------:R-:W-:Y:S02]  /*18ff0*/  MUFU.EX2 R194, R194 ;  /* 0x000000c200c27308 */ /* 0x000fe40000000800 */
[----:B------:R-:W-:Y:S01]  /*19000*/  HMMA.16816.F32 R4, R32, R58, R4 ;  /* 0x0000003a2004723c */ /* 0x000fe20000001804 */
[----:B------:R-:W-:Y:S01]  /*19010*/  F2FP.F16.F32.PACK_AB R32, R146, R147 ;  /* 0x000000939220723e */ /* 0x000fe200000000ff */
[----:B------:R-:W-:Y:S01]  /*19020*/  LDSM.16.MT88.4 R56, [R109+0xc800] ;  /* 0x00c800006d38783b */ /* 0x000fe20000004200 */
[----:B------:R-:W-:Y:S01]  /*19030*/  F2FP.F16.F32.PACK_AB R33, R153, R148 ;  /* 0x000000949921723e */ /* 0x000fe200000000ff */
[----:B------:R-:W-:Y:S01]  /*19040*/  MUFU.EX2 R165, R165 ;  /* 0x000000a500a57308 */ /* 0x000fe20000000800 */
[----:B------:R-:W-:Y:S01]  /*19050*/  F2FP.F16.F32.PACK_AB R34, R149, R150 ;  /* 0x000000969522723e */ /* 0x000fe200000000ff */
[----:B--2---:R-:W-:Y:S01]  /*19060*/  FFMA.FTZ R175, R61, UR9, -R112 ;  /* 0x000000093daf7c23 */ /* 0x004fe20008010870 */
[----:B------:R-:W-:Y:S01]  /*19070*/  F2FP.F16.F32.PACK_AB R35, R152, R151 ;  /* 0x000000979823723e */ /* 0x000fe200000000ff */
[----:B------:R-:W-:Y:S01]  /*19080*/  MUFU.EX2 R196, R196 ;  /* 0x000000c400c47308 */ /* 0x000fe20000000800 */
[----:B----4-:R-:W-:-:S03]  /*19090*/  FFMA.FTZ R171, R64, UR9, -R120 ;  /* 0x0000000940ab7c23 */ /* 0x010fc60008010878 */
[----:B------:R-:W-:Y:S02]  /*190a0*/  MUFU.EX2 R61, R179 ;  /* 0x000000b3003d7308 */ /* 0x000fe40000000800 */
[C---:B-----5:R-:W-:Y:S02]  /*190b0*/  HMMA.16816.F32 R16, R32.reuse, R28, R16 ;  /* 0x0000001c2010723c */ /* 0x060fe40000001810 */
        /* <DEDUP_REMOVED lines=13> */
[C---:B---3--:R-:W-:Y:S08]  /*19190*/  HMMA.16816.F32 R8, R32.reuse, R48, R8 ;  /* 0x000000302008723c */ /* 0x048ff00000001808 */
[C---:B------:R-:W-:Y:S01]  /*191a0*/  HMMA.16816.F32 R4, R32.reuse, R50, R4 ;  /* 0x000000322004723c */ /* 0x040fe20000001804 */
[----:B------:R-:W3:Y:S07]  /*191b0*/  LDSM.16.MT88.4 R48, [R83+0xc800] ;  /* 0x00c800005330783b */ /* 0x000eee0000004200 */
        /* <DEDUP_REMOVED lines=10> */
[C---:B----4-:R-:W-:Y:S08]  /*19260*/  HMMA.16816.F32 R16, R36.reuse, R52, R16 ;  /* 0x000000342410723c */ /* 0x050ff00000001810 */
        /* <DEDUP_REMOVED lines=12> */
[C---:B-1----:R-:W-:Y:S08]  /*19330*/  HMMA.16816.F32 R24, R36.reuse, R32, R24 ;  /* 0x000000202418723c */ /* 0x042ff00000001818 */
[C---:B------:R-:W-:Y:S01]  /*19340*/  HMMA.16816.F32 R20, R36.reuse, R34, R20 ;  /* 0x000000222414723c */ /* 0x040fe20000001814 */
[----:B------:R-:W1:Y:S07]  /*19350*/  LDSM.16.MT88.4 R32, [R111+0xd800] ;  /* 0x00d800006f20783b */ /* 0x000e6e0000004200 */
[C---:B--2---:R-:W-:Y:S08]  /*19360*/  HMMA.16816.F32 R16, R36.reuse, R28, R16 ;  /* 0x0000001c2410723c */ /* 0x044ff00000001810 */
[C---:B------:R-:W-:Y:S01]  /*19370*/  HMMA.16816.F32 R12, R36.reuse, R30, R12 ;  /* 0x0000001e240c723c */ /* 0x040fe2000000180c */
[----:B------:R-:W2:Y:S07]  /*19380*/  LDSM.16.MT88.4 R28, [R106+0xd800] ;  /* 0x00d800006a1c783b */ /* 0x000eae0000004200 */
        /* <DEDUP_REMOVED lines=10> */
[C---:B-1----:R-:W-:Y:S08]  /*19430*/  HMMA.16816.F32 R24, R52.reuse, R32, R24 ;  /* 0x000000203418723c */ /* 0x042ff00000001818 */
[C---:B------:R-:W-:Y:S01]  /*19440*/  HMMA.16816.F32 R20, R52.reuse, R34, R20 ;  /* 0x000000223414723c */ /* 0x040fe20000001814 */
[----:B------:R-:W1:Y:S07]  /*19450*/  LDSM.16.MT88.4 R32, [R106+0xe000] ;  /* 0x00e000006a20783b */ /* 0x000e6e0000004200 */
[----:B------:R-:W-:Y:S01]  /*19460*/  HMMA.16816.F32 R8, R52, R56, R8 ;  /* 0x000000383408723c */ /* 0x000fe20000001808 */
[----:B------:R-:W-:-:S02]  /*19470*/  FFMA.FTZ R56, R187, UR9, -R112 ;  /* 0x00000009bb387c23 */ /* 0x000fc40008010870 */
[----:B------:R4:W5:Y:S04]  /*19480*/  MUFU.EX2 R187, R189 ;  /* 0x000000bd00bb7308 */ /* 0x0009680000000800 */
[----:B------:R3:W5:Y:S01]  /*19490*/  MUFU.EX2 R183, R56 ;  /* 0x0000003800b77308 */ /* 0x0007620000000800 */
[C---:B--2---:R-:W-:Y:S08]  /*194a0*/  HMMA.16816.F32 R16, R52.reuse, R28, R16 ;  /* 0x0000001c3410723c */ /* 0x044ff00000001810 */
[----:B------:R-:W-:Y:S01]  /*194b0*/  HMMA.16816.F32 R12, R52, R30, R12 ;  /* 0x0000001e340c723c */ /* 0x000fe2000000180c */
[----:B------:R-:W2:Y:S01]  /*194c0*/  LDSM.16.MT88.4 R28, [R109+0xe000] ;  /* 0x00e000006d1c783b */ /* 0x000ea20000004200 */
[----:B----4-:R-:W-:-:S02]  /*194d0*/  FFMA.FTZ R189, R63, UR9, -R120 ;  /* 0x000000093fbd7c23 */ /* 0x010fc40008010878 */
[----:B------:R4:W-:Y:S04]  /*194e0*/  MUFU.EX2 R63, R171 ;  /* 0x000000ab003f7308 */ /* 0x0009e80000000800 */
[C---:B------:R-:W-:Y:S01]  /*194f0*/  HMMA.16816.F32 R4, R52.reuse, R58, R4 ;  /* 0x0000003a3404723c */ /* 0x040fe20000001804 */
[----:B---3--:R-:W-:Y:S01]  /*19500*/  LDSM.16.MT88.4 R56, [R106+0xf000] ;  /* 0x00f000006a38783b */ /* 0x008fe20000004200 */
[----:B------:R-:W-:Y:S06]  /*19510*/  MUFU.EX2 R62, R189 ;  /* 0x000000bd003e7308 */ /* 0x000fec0000000800 */
[----:B------:R-:W-:Y:S01]  /*19520*/  HMMA.16816.F32 R44, R52, R48, R44 ;  /* 0x00000030342c723c */ /* 0x000fe2000000182c */
[--C-:B----4-:R-:W-:Y:S01]  /*19530*/  FFMA.FTZ R171, R80, UR9, -R120.reuse ;  /* 0x0000000950ab7c23 */ /* 0x110fe20008010878 */
[----:B------:R-:W-:-:S03]  /*19540*/  FFMA.FTZ R80, R79, UR9, -R120 ;  /* 0x000000094f507c23 */ /* 0x000fc60008010878 */
[----:B------:R-:W-:Y:S03]  /*19550*/  MUFU.EX2 R79, R171 ;  /* 0x000000ab004f7308 */ /* 0x000fe60000000800 */
[----:B------:R-:W-:Y:S01]  /*19560*/  HMMA.16816.F32 R40, R52, R50, R40 ;  /* 0x000000323428723c */ /* 0x000fe20000001828 */
[----:B------:R-:W3:Y:S01]  /*19570*/  LDSM.16.MT88.4 R48, [R83+0xe000] ;  /* 0x00e000005330783b */ /* 0x000ee20000004200 */
[----:B------:R-:W-:Y:S01]  /*19580*/  F2FP.F16.F32.PACK_AB R52, R195, R182 ;  /* 0x000000b6c334723e */ /* 0x000fe200000000ff */
[----:B------:R-:W-:Y:S01]  /*19590*/  MUFU.EX2 R80, R80 ;  /* 0x0000005000507308 */ /* 0x000fe20000000800 */
[----:B-----5:R-:W-:Y:S02]  /*195a0*/  F2FP.F16.F32.PACK_AB R53, R187, R186 ;  /* 0x000000babb35723e */ /* 0x020fe400000000ff */
        /* <DEDUP_REMOVED lines=21> */
[----:B----4-:R-:W-:Y:S01]  /*19700*/  HMMA.16816.F32 R16, R48, R36, R16 ;  /* 0x000000243010723c */ /* 0x010fe20000001810 */
[----:B------:R-:W-:-:S02]  /*19710*/  FFMA.FTZ R36, R65, UR9, -R120 ;  /* 0x0000000941247c23 */ /* 0x000fc40008010878 */
[----:B------:R4:W-:Y:S04]  /*19720*/  MUFU.EX2 R65, R66 ;  /* 0x0000004200417308 */ /* 0x0009e80000000800 */
[----:B------:R5:W3:Y:S01]  /*19730*/  MUFU.EX2 R64, R36 ;  /* 0x0000002400407308 */ /* 0x000ae20000000800 */
[C---:B------:R-:W-:Y:S08]  /*19740*/  HMMA.16816.F32 R12, R48.reuse, R38, R12 ;  /* 0x00000026300c723c */ /* 0x040ff0000000180c */
[----:B--2---:R-:W-:Y:S01]  /*19750*/  HMMA.16816.F32 R8, R48, R28, R8 ;  /* 0x0000001c3008723c */ /* 0x004fe20000001808 */
[----:B----4-:R-:W-:-:S02]  /*19760*/  FFMA.FTZ R66, R60, UR9, -R112 ;  /* 0x000000093c427c23 */ /* 0x010fc40008010870 */
[----:B------:R2:W4:Y:S01]  /*19770*/  MUFU.EX2 R60, R175 ;  /* 0x000000af003c7308 */ /* 0x0005220000000800 */
[----:B-----5:R-:W5:Y:S03]  /*19780*/  LDSM.16.MT88.4 R36, [R109+0xf000] ;  /* 0x00f000006d24783b */ /* 0x020f660000004200 */
[----:B------:R-:W1:Y:S01]  /*19790*/  MUFU.EX2 R66, R66 ;  /* 0x0000004200427308 */ /* 0x000e620000000800 */
[C---:B------:R-:W-:Y:S01]  /*197a0*/  HMMA.16816.F32 R4, R48.reuse, R30, R4 ;  /* 0x0000001e3004723c */ /* 0x040fe20000001804 */
[----:B------:R-:W5:Y:S07]  /*197b0*/  LDSM.16.MT88.4 R28, [R83+0xf000] ;  /* 0x00f00000531c783b */ /* 0x000f6e0000004200 */
[----:B---3--:R-:W-:Y:S01]  /*197c0*/  HMMA.16816.F32 R44, R48, R52, R44 ;  /* 0x00000034302c723c */ /* 0x008fe2000000182c */
[--C-:B--2---:R-:W-:Y:S01]  /*197d0*/  FFMA.FTZ R175, R77, UR9, -R112.reuse ;  /* 0x000000094daf7c23 */ /* 0x104fe20008010870 */
[----:B------:R-:W-:-:S03]  /*197e0*/  FFMA.FTZ R77, R76, UR9, -R112 ;  /* 0x000000094c4d7c23 */ /* 0x000fc60008010870 */
[----:B------:R-:W-:Y:S03]  /*197f0*/  MUFU.EX2 R76, R175 ;  /* 0x000000af004c7308 */ /* 0x000fe60000000800 */
[----:B------:R-:W-:Y:S01]  /*19800*/  HMMA.16816.F32 R40, R48, R54, R40 ;  /* 0x000000363028723c */ /* 0x000fe20000001828 */
[----:B------:R-:W-:Y:S01]  /*19810*/  F2FP.F16.F32.PACK_AB R48, R64, R65 ;  /* 0x000000414030723e */ /* 0x000fe200000000ff */
[----:B------:R-:W-:Y:S01]  /*19820*/  LDSM.16.MT88.4 R52, [R106+0xf800] ;  /* 0x00f800006a34783b */ /* 0x000fe20000004200 */
[----:B----4-:R-:W-:Y:S01]  /*19830*/  F2FP.F16.F32.PACK_AB R49, R60, R61 ;  /* 0x0000003d3c31723e */ /* 0x010fe200000000ff */
[----:B------:R-:W-:Y:S01]  /*19840*/  MUFU.EX2 R77, R77 ;  /* 0x0000004d004d7308 */ /* 0x000fe20000000800 */
[----:B------:R-:W-:Y:S02]  /*19850*/  F2FP.F16.F32.PACK_AB R50, R62, R63 ;  /* 0x0000003f3e32723e */ /* 0x000fe400000000ff */
[----:B-1----:R-:W-:-:S07]  /*19860*/  F2FP.F16.F32.PACK_AB R51, R169, R66 ;  /* 0x00000042a933723e */ /* 0x002fce00000000ff */
[C---:B------:R-:W-:Y:S08]  /*19870*/  HMMA.16816.F32 R24, R48.reuse, R32, R24 ;  /* 0x000000203018723c */ /* 0x040ff00000001818 */
[C---:B------:R-:W-:Y:S01]  /*19880*/  HMMA.16816.F32 R20, R48.reuse, R34, R20 ;  /* 0x000000223014723c */ /* 0x040fe20000001814 */
[----:B------:R-:W1:Y:S07]  /*19890*/  LDSM.16.MT88.4 R32, [R111+0xf800] ;  /* 0x00f800006f20783b */ /* 0x000e6e0000004200 */
[----:B------:R-:W-:Y:S01]  /*198a0*/  HMMA.16816.F32 R12, R48, R58, R12 ;  /* 0x0000003a300c723c */ /* 0x000fe2000000180c */
[----:B------:R-:W-:-:S02]  /*198b0*/  FFMA.FTZ R58, R73, UR9, -R120 ;  /* 0x00000009493a7c23 */ /* 0x000fc40008010878 */
[----:B------:R2:W-:Y:S04]  /*198c0*/  MUFU.EX2 R73, R74 ;  /* 0x0000004a00497308 */ /* 0x0005e80000000800 */
[----:B------:R-:W3:Y:S01]  /*198d0*/  MUFU.EX2 R72, R58 ;  /* 0x0000003a00487308 */ /* 0x000ee20000000800 */
[C---:B------:R-:W-:Y:S01]  /*198e0*/  HMMA.16816.F32 R16, R48.reuse, R56, R16 ;  /* 0x000000383010723c */ /* 0x040fe20000001810 */
[----:B------:R-:W-:Y:S01]  /*198f0*/  FFMA.FTZ R56, R71, UR9, -R120 ;  /* 0x0000000947387c23 */ /* 0x000fe20008010878 */
[--C-:B------:R-:W-:Y:S01]  /*19900*/  FFMA.FTZ R71, R68, UR9, -R112.reuse ;  /* 0x0000000944477c23 */ /* 0x100fe20008010870 */
[--C-:B------:R-:W-:Y:S02]  /*19910*/  FFMA.FTZ R57, R69, UR9, -R112.reuse ;  /* 0x0000000945397c23 */ /* 0x100fe40008010870 */
[----:B------:R-:W-:Y:S03]  /*19920*/  MUFU.EX2 R69, R56 ;  /* 0x0000003800457308 */ /* 0x000fe60000000800 */
[C---:B-----5:R-:W-:Y:S01]  /*19930*/  HMMA.16816.F32 R8, R48.reuse, R36, R8 ;  /* 0x000000243008723c */ /* 0x060fe20000001808 */
[----:B--2---:R-:W-:Y:S01]  /*19940*/  FFMA.FTZ R74, R78, UR9, -R112 ;  /* 0x000000094e4a7c23 */ /* 0x004fe20008010870 */
[----:B------:R2:W-:Y:S01]  /*19950*/  MUFU.EX2 R68, R57 ;  /* 0x0000003900447308 */ /* 0x0005e20000000800 */
[----:B------:R-:W-:Y:S01]  /*19960*/  FFMA.FTZ R78, R82, UR9, -R120 ;  /* 0x00000009524e7c23 */ /* 0x000fe20008010878 */
[--C-:B------:R-:W-:Y:S01]  /*19970*/  FFMA.FTZ R82, R91, UR9, -R112.reuse ;  /* 0x000000095b527c23 */ /* 0x100fe20008010870 */
[----:B------:R-:W-:Y:S01]  /*19980*/  FFMA.FTZ R91, R102, UR9, -R112 ;  /* 0x00000009665b7c23 */ /* 0x000fe20008010870 */
[----:B------:R-:W4:Y:S02]  /*19990*/  MUFU.EX2 R71, R71 ;  /* 0x0000004700477308 */ /* 0x000f240000000800 */
[C---:B------:R-:W-:Y:S01]  /*199a0*/  HMMA.16816.F32 R4, R48.reuse, R38, R4 ;  /* 0x000000263004723c */ /* 0x040fe20000001804 */
[----:B------:R-:W5:Y:S01]  /*199b0*/  LDSM.16.MT88.4 R36, [R109+0xf800] ;  /* 0x00f800006d24783b */ /* 0x000f620000004200 */
[----:B------:R-:W1:Y:S04]  /*199c0*/  MUFU.EX2 R74, R74 ;  /* 0x0000004a004a7308 */ /* 0x000e680000000800 */
[----:B------:R-:W5:Y:S02]  /*199d0*/  MUFU.EX2 R78, R78 ;  /* 0x0000004e004e7308 */ /* 0x000f640000000800 */
[----:B------:R-:W-:Y:S01]  /*199e0*/  HMMA.16816.F32 R44, R48, R28, R44 ;  /* 0x0000001c302c723c */ /* 0x000fe2000000182c */
[----:B---3--:R-:W-:Y:S01]  /*199f0*/  F2FP.F16.F32.PACK_AB R28, R72, R73 ;  /* 0x00000049481c723e */ /* 0x008fe200000000ff */
[----:B--2---:R-:W-:Y:S01]  /*19a00*/  LDSM.16.MT88.4 R56, [R106+0x10000] ;  /* 0x010000006a38783b */ /* 0x004fe20000004200 */
[----:B------:R-:W2:Y:S01]  /*19a10*/  MUFU.EX2 R82, R82 ;  /* 0x0000005200527308 */ /* 0x000ea20000000800 */
[----:B----4-:R-:W-:-:S03]  /*19a20*/  F2FP.F16.F32.PACK_AB R29, R71, R68 ;  /* 0x00000044471d723e */ /* 0x010fc600000000ff */
[----:B------:R-:W-:Y:S01]  /*19a30*/  MUFU.EX2 R91, R91 ;  /* 0x0000005b005b7308 */ /* 0x000fe20000000800 */
[----:B------:R-:W-:Y:S01]  /*19a40*/  HMMA.16816.F32 R40, R48, R30, R40 ;  /* 0x0000001e3028723c */ /* 0x000fe20000001828 */
[----:B------:R-:W-:Y:S01]  /*19a50*/  F2FP.F16.F32.PACK_AB R30, R69, R70 ;  /* 0x00000046451e723e */ /* 0x000fe200000000ff */
[----:B------:R-:W3:Y:S01]  /*19a60*/  LDSM.16.MT88.4 R48, [R83+0xf800] ;  /* 0x00f800005330783b */ /* 0x000ee20000004200 */
[----:B-1----:R-:W-:-:S07]  /*19a70*/  F2FP.F16.F32.PACK_AB R31, R74, R67 ;  /* 0x000000434a1f723e */ /* 0x002fce00000000ff */
[C---:B------:R-:W-:Y:S08]  /*19a80*/  HMMA.16816.F32 R24, R28.reuse, R32, R24 ;  /* 0x000000201c18723c */ /* 0x040ff00000001818 */
[C---:B------:R-:W-:Y:S01]  /*19a90*/  HMMA.16816.F32 R20, R28.reuse, R34, R20 ;  /* 0x000000221c14723c */ /* 0x040fe20000001814 */
[----:B------:R-:W1:Y:S07]  /*19aa0*/  LDSM.16.MT88.4 R32, [R111+0x10000] ;  /* 0x010000006f20783b */ /* 0x000e6e0000004200 */
[C---:B------:R-:W-:Y:S08]  /*19ab0*/  HMMA.16816.F32 R16, R28.reuse, R52, R16 ;  /* 0x000000341c10723c */ /* 0x040ff00000001810 */
[C---:B------:R-:W-:Y:S01]  /*19ac0*/  HMMA.16816.F32 R12, R28.reuse, R54, R12 ;  /* 0x000000361c0c723c */ /* 0x040fe2000000180c */
[----:B------:R-:W4:Y:S07]  /*19ad0*/  LDSM.16.MT88.4 R52, [R109+0x10000] ;  /* 0x010000006d34783b */ /* 0x000f2e0000004200 */
[----:B-----5:R-:W-:Y:S01]  /*19ae0*/  HMMA.16816.F32 R8, R28, R36, R8 ;  /* 0x000000241c08723c */ /* 0x020fe20000001808 */
[----:B------:R-:W-:-:S02]  /*19af0*/  F2FP.F16.F32.PACK_AB R36, R81, R78 ;  /* 0x0000004e5124723e */ /* 0x000fc400000000ff */
[----:B------:R-:W-:-:S05]  /*19b00*/  F2FP.F16.F32.PACK_AB R37, R77, R76 ;  /* 0x0000004c4d25723e */ /* 0x000fca00000000ff */
[----:B------:R-:W-:Y:S01]  /*19b10*/  HMMA.16816.F32 R4, R28, R38, R4 ;  /* 0x000000261c04723c */ /* 0x000fe20000001804 */
[----:B------:R-:W-:Y:S02]  /*19b20*/  F2FP.F16.F32.PACK_AB R38, R80, R79 ;  /* 0x0000004f5026723e */ /* 0x000fe400000000ff */
[----:B--2---:R-:W-:-:S05]  /*19b30*/  F2FP.F16.F32.PACK_AB R39, R82, R75 ;  /* 0x0000004b5227723e */ /* 0x004fca00000000ff */
        /* <DEDUP_REMOVED lines=12> */
[----:B------:R-:W-:Y:S01]  /*19c00*/  FFMA.FTZ R58, R98, UR9, -R120 ;  /* 0x00000009623a7c23 */ /* 0x000fe20008010878 */
[----:B------:R-:W-:Y:S01]  /*19c10*/  FFMA.FTZ R59, R89, UR9, -R112 ;  /* 0x00000009593b7c23 */ /* 0x000fe20008010870 */
[----:B------:R-:W-:Y:S01]  /*19c20*/  MUFU.EX2 R56, R56 ;  /* 0x0000003800387308 */ /* 0x000fe20000000800 */
[----:B------:R-:W-:Y:S01]  /*19c30*/  FFMA.FTZ R89, R92, UR9, -R120 ;  /* 0x000000095c597c23 */ /* 0x000fe20008010878 */
[--C-:B------:R-:W-:Y:S01]  /*19c40*/  FFMA.FTZ R92, R86, UR9, -R112.reuse ;  /* 0x00000009565c7c23 */ /* 0x100fe20008010870 */
[--C-:B------:R-:W-:Y:S01]  /*19c50*/  FFMA.FTZ R86, R85, UR9, -R112.reuse ;  /* 0x0000000955567c23 */ /* 0x100fe20008010870 */
[----:B------:R-:W3:Y:S01]  /*19c60*/  MUFU.EX2 R58, R58 ;  /* 0x0000003a003a7308 */ /* 0x000ee20000000800 */
[C---:B----4-:R-:W-:Y:S01]  /*19c70*/  HMMA.16816.F32 R8, R36.reuse, R52, R8 ;  /* 0x000000342408723c */ /* 0x050fe20000001808 */
[----:B------:R-:W-:Y:S01]  /*19c80*/  FFMA.FTZ R52, R90, UR9, -R112 ;  /* 0x000000095a347c23 */ /* 0x000fe20008010870 */
[----:B------:R-:W-:Y:S01]  /*19c90*/  FFMA.FTZ R90, R94, UR9, -R120 ;  /* 0x000000095e5a7c23 */ /* 0x000fe20008010878 */
[----:B------:R-:W-:Y:S04]  /*19ca0*/  MUFU.EX2 R53, R96 ;  /* 0x0000006000357308 */ /* 0x000fe80000000800 */
[----:B------:R-:W-:Y:S01]  /*19cb0*/  MUFU.EX2 R52, R52 ;  /* 0x0000003400347308 */ /* 0x000fe20000000800 */
[C---:B------:R-:W-:Y:S01]  /*19cc0*/  HMMA.16816.F32 R4, R36.reuse, R54, R4 ;  /* 0x000000362404723c */ /* 0x040fe20000001804 */
[----:B------:R-:W-:Y:S01]  /*19cd0*/  FFMA.FTZ R55, R87, UR9, -R112 ;  /* 0x0000000957377c23 */ /* 0x000fe20008010870 */
[--C-:B------:R-:W-:Y:S01]  /*19ce0*/  FFMA.FTZ R87, R95, UR9, -R120.reuse ;  /* 0x000000095f577c23 */ /* 0x100fe20008010878 */
[----:B------:R-:W4:Y:S04]  /*19cf0*/  MUFU.EX2 R59, R59 ;  /* 0x0000003b003b7308 */ /* 0x000f280000000800 */
[----:B------:R5:W-:Y:S01]  /*19d00*/  MUFU.EX2 R54, R88 ;  /* 0x0000005800367308 */ /* 0x000be20000000800 */
[C---:B--2---:R-:W-:Y:S03]  /*19d10*/  HMMA.16816.F32 R44, R36.reuse, R28, R44 ;  /* 0x0000001c242c723c */ /* 0x044fe6000000182c */
[----:B------:R-:W2:Y:S04]  /*19d20*/  MUFU.EX2 R55, R55 ;  /* 0x0000003700377308 */ /* 0x000ea80000000800 */
[----:B------:R-:W-:Y:S01]  /*19d30*/  MUFU.EX2 R87, R87 ;  /* 0x0000005700577308 */ /* 0x000fe20000000800 */
[----:B------:R-:W-:Y:S01]  /*19d40*/  HMMA.16816.F32 R40, R36, R30, R40 ;  /* 0x0000001e2428723c */ /* 0x000fe20000001828 */
[----:B---3--:R-:W-:Y:S01]  /*19d50*/  F2FP.F16.F32.PACK_AB R36, R58, R57 ;  /* 0x000000393a24723e */ /* 0x008fe200000000ff */
[----:B------:R-:W3:Y:S01]  /*19d60*/  LDSM.16.MT88.4 R28, [R109+0x10800] ;  /* 0x010800006d1c783b */ /* 0x000ee20000004200 */
[----:B----4-:R-:W-:Y:S01]  /*19d70*/  F2FP.F16.F32.PACK_AB R37, R59, R52 ;  /* 0x000000343b25723e */ /* 0x010fe200000000ff */
[----:B------:R-:W4:Y:S01]  /*19d80*/  MUFU.EX2 R90, R90 ;  /* 0x0000005a005a7308 */ /* 0x000f220000000800 */
[----:B------:R-:W-:Y:S01]  /*19d90*/  F2FP.F16.F32.PACK_AB R38, R53, R56 ;  /* 0x000000383526723e */ /* 0x000fe200000000ff */
[----:B-----5:R-:W-:-:S02]  /*19da0*/  FFMA.FTZ R88, R93, UR9, -R120 ;  /* 0x000000095d587c23 */ /* 0x020fc40008010878 */
[----:B------:R-:W-:Y:S01]  /*19db0*/  MUFU.EX2 R89, R89 ;  /* 0x0000005900597308 */ /* 0x000fe20000000800 */
[----:B--2---:R-:W-:-:S03]  /*19dc0*/  F2FP.F16.F32.PACK_AB R39, R55, R54 ;  /* 0x000000363727723e */ /* 0x004fc600000000ff */
[----:B------:R-:W-:Y:S04]  /*19dd0*/  MUFU.EX2 R88, R88 ;  /* 0x0000005800587308 */ /* 0x000fe80000000800 */
[C---:B-1----:R-:W-:Y:S01]  /*19de0*/  HMMA.16816.F32 R24, R36.reuse, R32, R24 ;  /* 0x000000202418723c */ /* 0x042fe20000001818 */
[----:B------:R-:W-:Y:S04]  /*19df0*/  MUFU.EX2 R85, R92 ;  /* 0x0000005c00557308 */ /* 0x000fe80000000800 */
[----:B------:R-:W1:Y:S03]  /*19e00*/  MUFU.EX2 R86, R86 ;  /* 0x0000005600567308 */ /* 0x000e660000000800 */
[C---:B------:R-:W-:Y:S01]  /*19e10*/  HMMA.16816.F32 R20, R36.reuse, R34, R20 ;  /* 0x000000222414723c */ /* 0x040fe20000001814 */
[----:B------:R-:W2:Y:S07]  /*19e20*/  LDSM.16.MT88.4 R32, [R83+0x10800] ;  /* 0x010800005320783b */ /* 0x000eae0000004200 */
[C---:B------:R-:W-:Y:S01]  /*19e30*/  HMMA.16816.F32 R16, R36.reuse, R48, R16 ;  /* 0x000000302410723c */ /* 0x040fe20000001810 */
[----:B------:R-:W-:Y:S01]  /*19e40*/  FADD.FTZ R49, R147, R138 ;  /* 0x0000008a93317221 */ /* 0x000fe20000010000 */
[----:B------:R-:W-:Y:S01]  /*19e50*/  FADD.FTZ R48, R148, R141 ;  /* 0x0000008d94307221 */ /* 0x000fe20000010000 */
[----:B------:R-:W-:Y:S02]  /*19e60*/  LDSM.16.MT88.4 R136, [R106+0x11800] ;  /* 0x011800006a88783b */ /* 0x000fe40000004200 */
[----:B------:R-:W-:Y:S01]  /*19e70*/  FADD.FTZ R49, R146, R49 ;  /* 0x0000003192317221 */ /* 0x000fe20000010000 */
[----:B------:R-:W-:Y:S01]  /*19e80*/  FADD.FTZ R48, R153, R48 ;  /* 0x0000003099307221 */ /* 0x000fe20000010000 */
[----:B------:R-:W-:Y:S01]  /*19e90*/  LDSM.16.MT88.4 R144, [R109+0x11800] ;  /* 0x011800006d90783b */ /* 0x000fe20000004200 */
[----:B------:R-:W-:Y:S01]  /*19ea0*/  HMMA.16816.F32 R12, R36, R50, R12 ;  /* 0x00000032240c723c */ /* 0x000fe2000000180c */
[----:B------:R-:W-:Y:S01]  /*19eb0*/  FADD.FTZ R150, R150, R49 ;  /* 0x0000003196967221 */ /* 0x000fe20000010000 */
[----:B------:R-:W-:-:S02]  /*19ec0*/  FADD.FTZ R151, R151, R48 ;  /* 0x0000003097977221 */ /* 0x000fc40000010000 */
[----:B------:R-:W5:Y:S01]  /*19ed0*/  LDSM.16.MT88.4 R48, [R106+0x11000] ;  /* 0x011000006a30783b */ /* 0x000f620000004200 */
[----:B------:R-:W-:Y:S01]  /*19ee0*/  FADD.FTZ R149, R149, R150 ;  /* 0x0000009695957221 */ /* 0x000fe20000010000 */
[----:B------:R-:W-:Y:S02]  /*19ef0*/  FADD.FTZ R152, R152, R151 ;  /* 0x0000009798987221 */ /* 0x000fe40000010000 */
[----:B---3--:R-:W-:Y:S01]  /*19f00*/  HMMA.16816.F32 R8, R36, R28, R8 ;  /* 0x0000001c2408723c */ /* 0x008fe20000001808 */
[----:B------:R-:W-:Y:S01]  /*19f10*/  FADD.FTZ R156, R156, R149 ;  /* 0x000000959c9c7221 */ /* 0x000fe20000010000 */
[----:B------:R-:W-:-:S03]  /*19f20*/  FADD.FTZ R159, R159, R152 ;  /* 0x000000989f9f7221 */ /* 0x000fc60000010000 */
[----:B------:R-:W-:Y:S01]  /*19f30*/  FADD.FTZ R155, R155, R156 ;  /* 0x0000009c9b9b7221 */ /* 0x000fe20000010000 */
[----:B------:R-:W-:Y:S02]  /*19f40*/  FADD.FTZ R158, R158, R159 ;  /* 0x0000009f9e9e7221 */ /* 0x000fe40000010000 */
[C---:B------:R-:W-:Y:S01]  /*19f50*/  HMMA.16816.F32 R4, R36.reuse, R30, R4 ;  /* 0x0000001e2404723c */ /* 0x040fe20000001804 */
[----:B------:R-:W3:Y:S07]  /*19f60*/  LDSM.16.MT88.4 R28, [R111+0x11000] ;  /* 0x011000006f1c783b */ /* 0x000eee0000004200 */
[----:B--2---:R-:W-:Y:S01]  /*19f70*/  HMMA.16816.F32 R44, R36, R32, R44 ;  /* 0x00000020242c723c */ /* 0x004fe2000000182c */
[----:B------:R-:W-:Y:S01]  /*19f80*/  FADD.FTZ R32, R154, R155 ;  /* 0x0000009b9a207221 */ /* 0x000fe20000010000 */
[----:B------:R-:W-:-:S02]  /*19f90*/  FADD.FTZ R33, R157, R158 ;  /* 0x0000009e9d217221 */ /* 0x000fc40000010000 */
[----:B------:R-:W-:Y:S01]  /*19fa0*/  LDSM.16.MT88.4 R156, [R111+0x11800] ;  /* 0x011800006f9c783b */ /* 0x000fe20000004200 */
[----:B------:R-:W-:Y:S01]  /*19fb0*/  FADD.FTZ R32, R161, R32 ;  /* 0x00000020a1207221 */ /* 0x000fe20000010000 */
[----:B------:R-:W-:Y:S02]  /*19fc0*/  FADD.FTZ R33, R160, R33 ;  /* 0x00000021a0217221 */ /* 0x000fe40000010000 */
[----:B------:R-:W-:Y:S01]  /*19fd0*/  HMMA.16816.F32 R40, R36, R34, R40 ;  /* 0x000000222428723c */ /* 0x000fe20000001828 */
[----:B------:R-:W-:Y:S01]  /*19fe0*/  FADD.FTZ R163, R163, R32 ;  /* 0x00000020a3a37221 */ /* 0x000fe20000010000 */
[----:B------:R-:W-:Y:S01]  /*19ff0*/  FADD.FTZ R164, R164, R33 ;  /* 0x00000021a4a47221 */ /* 0x000fe20000010000 */
[----:B----4-:R-:W-:Y:S01]  /*1a000*/  F2FP.F16.F32.PACK_AB R36, R90, R87 ;  /* 0x000000575a24723e */ /* 0x010fe200000000ff */
[----:B------:R-:W2:Y:S01]  /*1a010*/  LDSM.16.MT88.4 R32, [R109+0x11000] ;  /* 0x011000006d20783b */ /* 0x000ea20000004200 */
[----:B------:R-:W-:Y:S01]  /*1a020*/  FADD.FTZ R162, R162, R163 ;  /* 0x000000a3a2a27221 */ /* 0x000fe20000010000 */
[----:B------:R-:W-:Y:S01]  /*1a030*/  FADD.FTZ R203, R203, R164 ;  /* 0x000000a4cbcb7221 */ /* 0x000fe20000010000 */
[----:B-1----:R-:W-:-:S02]  /*1a040*/  F2FP.F16.F32.PACK_AB R37, R86, R85 ;  /* 0x000000555625723e */ /* 0x002fc400000000ff */
[----:B------:R-:W-:Y:S01]  /*1a050*/  FADD.FTZ R201, R201, R162 ;  /* 0x000000a2c9c97221 */ /* 0x000fe20000010000 */
[----:B------:R-:W-:Y:S01]  /*1a060*/  FADD.FTZ R168, R168, R203 ;  /* 0x000000cba8a87221 */ /* 0x000fe20000010000 */
[----:B------:R-:W-:Y:S02]  /*1a070*/  F2FP.F16.F32.PACK_AB R38, R89, R88 ;  /* 0x000000585926723e */ /* 0x000fe400000000ff */
[----:B------:R-:W-:Y:S01]  /*1a080*/  FADD.FTZ R201, R166, R201 ;  /* 0x000000c9a6c97221 */ /* 0x000fe20000010000 */
[----:B------:R-:W-:Y:S01]  /*1a090*/  FADD.FTZ R207, R207, R168 ;  /* 0x000000a8cfcf7221 */ /* 0x000fe20000010000 */
[----:B------:R-:W-:Y:S02]  /*1a0a0*/  F2FP.F16.F32.PACK_AB R39, R91, R84 ;  /* 0x000000545b27723e */ /* 0x000fe400000000ff */
[----:B------:R-:W-:Y:S01]  /*1a0b0*/  FADD.FTZ R170, R170, R201 ;  /* 0x000000c9aaaa7221 */ /* 0x000fe20000010000 */
[----:B------:R-:W-:-:S03]  /*1a0c0*/  FADD.FTZ R174, R174, R207 ;  /* 0x000000cfaeae7221 */ /* 0x000fc60000010000 */
[----:B------:R-:W-:Y:S01]  /*1a0d0*/  FADD.FTZ R219, R219, R170 ;  /* 0x000000aadbdb7221 */ /* 0x000fe20000010000 */
[----:B------:R-:W-:Y:S01]  /*1a0e0*/  FADD.FTZ R213, R213, R174 ;  /* 0x000000aed5d57221 */ /* 0x000fe20000010000 */
[C---:B-----5:R-:W-:Y:S01]  /*1a0f0*/  HMMA.16816.F32 R16, R36.reuse, R48, R16 ;  /* 0x000000302410723c */ /* 0x060fe20000001810 */
[--C-:B------:R-:W-:Y:S01]  /*1a100*/  FFMA.FTZ R48, R104, UR9, -R112.reuse ;  /* 0x0000000968307c23 */ /* 0x100fe20008010870 */
[----:B------:R-:W-:Y:S01]  /*1a110*/  FADD.FTZ R172, R172, R219 ;  /* 0x000000dbacac7221 */ /* 0x000fe20000010000 */
[----:B------:R-:W-:Y:S01]  /*1a120*/  FADD.FTZ R176, R176, R213 ;  /* 0x000000d5b0b07221 */ /* 0x000fe20000010000 */
[----:B------:R-:W-:Y:S02]  /*1a130*/  FFMA.FTZ R49, R113, UR9, -R112 ;  /* 0x0000000971317c23 */ /* 0x000fe40008010870 */
[----:B------:R-:W-:Y:S01]  /*1a140*/  FADD.FTZ R205, R205, R172 ;  /* 0x000000accdcd7221 */ /* 0x000fe20000010000 */
[----:B------:R-:W-:Y:S01]  /*1a150*/  FADD.FTZ R215, R215, R176 ;  /* 0x000000b0d7d77221 */ /* 0x000fe20000010000 */
[----:B---3--:R-:W-:Y:S01]  /*1a160*/  HMMA.16816.F32 R24, R36, R28, R24 ;  /* 0x0000001c2418723c */ /* 0x008fe20000001818 */
[----:B------:R-:W-:Y:S01]  /*1a170*/  MUFU.EX2 R48, R48 ;  /* 0x0000003000307308 */ /* 0x000fe20000000800 */
[----:B------:R-:W-:Y:S01]  /*1a180*/  FADD.FTZ R182, R182, R205 ;  /* 0x000000cdb6b67221 */ /* 0x000fe20000010000 */
[----:B------:R-:W-:-:S02]  /*1a190*/  FADD.FTZ R186, R186, R215 ;  /* 0x000000d7baba7221 */ /* 0x000fc40000010000 */
[----:B------:R-:W1:Y:S01]  /*1a1a0*/  MUFU.EX2 R49, R49 ;  /* 0x0000003100317308 */ /* 0x000e620000000800 */
        /* <DEDUP_REMOVED lines=12> */
[----:B------:R-:W-:Y:S01]  /*1a270*/  FFMA.FTZ R33, R107, UR9, -R120 ;  /* 0x000000096b217c23 */ /* 0x000fe20008010878 */
[----:B-1----:R-:W-:Y:S01]  /*1a280*/  F2FP.F16.F32.PACK_AB R151, R242, R49 ;  /* 0x00000031f297723e */ /* 0x002fe200000000ff */
[----:B------:R-:W-:Y:S01]  /*1a290*/  FADD.FTZ R190, R190, R177 ;  /* 0x000000b1bebe7221 */ /* 0x000fe20000010000 */
[----:B------:R-:W-:Y:S01]  /*1a2a0*/  FADD.FTZ R194, R194, R167 ;  /* 0x000000a7c2c27221 */ /* 0x000fe20000010000 */
[C---:B------:R-:W-:Y:S01]  /*1a2b0*/  HMMA.16816.F32 R4, R36.reuse, R34, R4 ;  /* 0x000000222404723c */ /* 0x040fe20000001804 */
[----:B------:R-:W-:Y:S01]  /*1a2c0*/  FFMA.FTZ R35, R99, UR9, -R112 ;  /* 0x0000000963237c23 */ /* 0x000fe20008010870 */
[----:B------:R-:W-:Y:S01]  /*1a2d0*/  FADD.FTZ R173, R173, R190 ;  /* 0x000000beadad7221 */ /* 0x000fe20000010000 */
[----:B------:R-:W-:Y:S01]  /*1a2e0*/  FADD.FTZ R165, R165, R194 ;  /* 0x000000c2a5a57221 */ /* 0x000fe20000010000 */
[----:B------:R-:W-:Y:S01]  /*1a2f0*/  MUFU.EX2 R32, R32 ;  /* 0x0000002000207308 */ /* 0x000fe20000000800 */
[----:B------:R-:W-:Y:S01]  /*1a300*/  UMOV UR9, 0xffffffff ;  /* 0xffffffff00097882 */ /* 0x000fe20000000000 */
[----:B------:R-:W-:Y:S01]  /*1a310*/  FADD.FTZ R192, R192, R173 ;  /* 0x000000adc0c07221 */ /* 0x000fe20000010000 */
[----:B------:R-:W-:Y:S01]  /*1a320*/  FADD.FTZ R196, R196, R165 ;  /* 0x000000a5c4c47221 */ /* 0x000fe20000010000 */
[----:B------:R-:W1:Y:S01]  /*1a330*/  MUFU.EX2 R33, R33 ;  /* 0x0000002100217308 */ /* 0x000e620000000800 */
[----:B------:R-:W-:Y:S01]  /*1a340*/  HMMA.16816.F32 R12, R36, R50, R12 ;  /* 0x00000032240c723c */ /* 0x000fe2000000180c */
[----:B------:R-:W-:Y:S01]  /*1a350*/  FADD.FTZ R65, R65, R192 ;  /* 0x000000c041417221 */ /* 0x000fe20000010000 */
[----:B------:R-:W-:Y:S01]  /*1a360*/  FADD.FTZ R61, R61, R196 ;  /* 0x000000c43d3d7221 */ /* 0x000fe20000010000 */
[----:B------:R-:W2:Y:S02]  /*1a370*/  MUFU.EX2 R34, R114 ;  /* 0x0000007200227308 */ /* 0x000ea40000000800 */
[----:B------:R-:W-:Y:S01]  /*1a380*/  FADD.FTZ R64, R64, R65 ;  /* 0x0000004140407221 */ /* 0x000fe20000010000 */
[----:B------:R-:W-:Y:S01]  /*1a390*/  FADD.FTZ R61, R60, R61 ;  /* 0x0000003d3c3d7221 */ /* 0x000fe20000010000 */
[----:B------:R-:W4:Y:S02]  /*1a3a0*/  MUFU.EX2 R35, R35 ;  /* 0x0000002300237308 */ /* 0x000f240000000800 */
[----:B------:R-:W-:Y:S01]  /*1a3b0*/  FADD.FTZ R63, R63, R64 ;  /* 0x000000403f3f7221 */ /* 0x000fe20000010000 */
[----:B------:R-:W-:-:S03]  /*1a3c0*/  FADD.FTZ R66, R66, R61 ;  /* 0x0000003d42427221 */ /* 0x000fc60000010000 */
[----:B------:R-:W-:Y:S01]  /*1a3d0*/  FADD.FTZ R62, R62, R63 ;  /* 0x0000003f3e3e7221 */ /* 0x000fe20000010000 */
[----:B------:R-:W-:Y:S01]  /*1a3e0*/  FADD.FTZ R169, R169, R66 ;  /* 0x00000042a9a97221 */ /* 0x000fe20000010000 */
[----:B-1----:R-:W-:Y:S01]  /*1a3f0*/  F2FP.F16.F32.PACK_AB R148, R33, R32 ;  /* 0x000000202194723e */ /* 0x002fe200000000ff */
[C---:B---3--:R-:W-:Y:S01]  /*1a400*/  HMMA.16816.F32 R44, R36.reuse, R28, R44 ;  /* 0x0000001c242c723c */ /* 0x048fe2000000182c */
[----:B------:R-:W-:Y:S01]  /*1a410*/  FADD.FTZ R29, R73, R62 ;  /* 0x0000003e491d7221 */ /* 0x000fe20000010000 */
[----:B--2---:R-:W-:Y:S01]  /*1a420*/  F2FP.F16.F32.PACK_AB R150, R243, R34 ;  /* 0x00000022f396723e */ /* 0x004fe200000000ff */
[----:B------:R-:W-:Y:S01]  /*1a430*/  FADD.FTZ R28, R68, R169 ;  /* 0x000000a9441c7221 */ /* 0x000fe20000010000 */
[----:B----4-:R-:W-:Y:S01]  /*1a440*/  F2FP.F16.F32.PACK_AB R149, R48, R35 ;  /* 0x000000233095723e */ /* 0x010fe200000000ff */
[----:B------:R-:W-:Y:S02]  /*1a450*/  FADD.FTZ R29, R72, R29 ;  /* 0x0000001d481d7221 */ /* 0x000fe40000010000 */
[----:B------:R-:W-:Y:S01]  /*1a460*/  FADD.FTZ R28, R71, R28 ;  /* 0x0000001c471c7221 */ /* 0x000fe20000010000 */
        /* <DEDUP_REMOVED lines=34> */
[C---:B-1----:R-:W-:Y:S01]  /*1a690*/  HMMA.16816.F32 R152, R148.reuse, R12, R44 ;  /* 0x0000000c9498723c */ /* 0x042fe2000000182c */
        /* <DEDUP_REMOVED lines=9> */
[----:B------:R-:W-:Y:S02]  /*1a730*/  FADD.FTZ R243, R243, R34 ;  /* 0x00000022f3f37221 */ /* 0x000fe40000010000 */
[----:B------:R-:W-:Y:S01]  /*1a740*/  FADD.FTZ R242, R242, R49 ;  /* 0x00000031f2f27221 */ /* 0x000fe20000010000 */
[----:B------:R-:W-:Y:S08]  /*1a750*/  BRA.U !UP1, `(.L_x_2789) ;  /* 0x0000007509887547 */ /* 0x000ff0000b800000 */
[----:B------:R-:W-:-:S04]  /*1a760*/  DEPBAR.LE SB0, 0x0 ;  /* 0x000080000000791a */ /* 0x000fc80000000000 */
[----:B------:R-:W-:-:S04]  /*1a770*/  UISETP.NE.U32.AND UP0, UPT, UR12, URZ, UPT ;  /* 0x000000ff0c00728c */ /* 0x000fc8000bf05070 */
[----:B------:R-:W-:Y:S01]  /*1a780*/  UISETP.NE.AND.EX UP0, UPT, UR13, URZ, UPT, UP0 ;  /* 0x000000ff0d00728c */ /* 0x000fe2000bf05300 */
[----:B------:R-:W-:Y:S08]  /*1a790*/  BAR.SYNC.DEFER_BLOCKING 0x0 ;  /* 0x0000000000007b1d */ /* 0x000ff00000010000 */
[----:B------:R-:W-:Y:S05]  /*1a7a0*/  BRA.U !UP0, `(.L_x_2790) ;  /* 0x0000000108f87547 */ /* 0x000fea000b800000 */
        /* <DEDUP_REMOVED lines=32> */
[C---:B------:R-:W-:Y:S02]  /*1a9b0*/  LOP3.LUT R4, R5.reuse, UR26, RZ, 0x3c, !PT ;  /* 0x0000001a05047c12 */ /* 0x040fe4000f8e3cff */
        /* <DEDUP_REMOVED lines=16> */
[----:B-1----:R-:W-:-:S04]  /*1aac0*/  IMAD R5, R5, UR14, RZ ;  /* 0x0000000e05057c24 */ /* 0x002fc8000f8e02ff */
        /* <DEDUP_REMOVED lines=12> */
.L_x_2790:
        /* <DEDUP_REMOVED lines=8> */
.L_x_2791:
        /* <DEDUP_REMOVED lines=8> */
[----:B------:R-:W-:Y:S01]  /*1ac90*/  SEL R212, R180, 0xffffffe0, !P3 ;  /* 0xffffffe0b4d47807 */ /* 0x000fe20005800000 */
[----:B------:R-:W-:Y:S01]  /*1aca0*/  UISETP.GE.AND UP1, UPT, UR4, 0x3, UPT ;  /* 0x000000030400788c */ /* 0x000fe2000bf26270 */
[----:B------:R-:W-:-:S03]  /*1acb0*/  IADD3 R6, P2, PT, R234, UR11, RZ ;  /* 0x0000000bea067c10 */ /* 0x000fc6000ff5e0ff */
        /* <DEDUP_REMOVED lines=28> */
[----:B------:R-:W-:Y:S03]  /*1ae80*/  @!P1 LDGSTS.E.BYPASS.LTC128B.128 [R239+0xb000], desc[UR6][R16.64] ;  /* 0x0b00000010ef9fae */ /* 0x000fe6000b981a06 */
        /* <DEDUP_REMOVED lines=18> */
[----:B------:R-:W-:-:S03]  /*1afb0*/  IADD3 R18, P2, PT, R6, UR11, RZ ;  /* 0x0000000b06127c10 */ /* 0x000fc6000ff5e0ff */
        /* <DEDUP_REMOVED lines=26> */
[----:B------:R1:W-:Y:S01]  /*1b160*/  @!P1 LDGSTS.E.BYPASS.LTC128B.128 [R239+0xe800], desc[UR6][R18.64] ;  /* 0x0e80000012ef9fae */ /* 0x0003e2000b981a06 */
[----:B----4-:R-:W-:-:S03]  /*1b170*/  IADD3 R10, P2, PT, R12, UR11, RZ ;  /* 0x0000000b0c0a7c10 */ /* 0x010fc6000ff5e0ff */
[----:B------:R-:W-:Y:S01]  /*1b180*/  @P1 STS.128 [R239+0xe800], RZ ;  /* 0x00e800ffef001388 */ /* 0x000fe20000000c00 */
[----:B------:R-:W-:Y:S02]  /*1b190*/  LOP3.LUT R208, R5, R226, RZ, 0x3c, !PT ;  /* 0x000000e205d07212 */ /* 0x000fe400078e3cff */
[----:B------:R-:W-:Y:S01]  /*1b1a0*/  IADD3.X R11, PT, PT, R13, UR9, RZ, P2, !PT ;  /* 0x000000090d0b7c10 */ /* 0x000fe200097fe4ff */
        /* <DEDUP_REMOVED lines=11> */
[----:B------:R-:W-:Y:S02]  /*1b260*/  IADD3 R16, P2, PT, R8, UR11, RZ ;  /* 0x0000000b08107c10 */ /* 0x000fe4000ff5e0ff */
[----:B---3--:R-:W-:Y:S01]  /*1b270*/  LOP3.LUT R7, R209, R229, RZ, 0xfc, !PT ;  /* 0x000000e5d1077212 */ /* 0x008fe200078efcff */
[----:B------:R-:W-:Y:S01]  /*1b280*/  @P1 STS.128 [R239+0xf800], RZ ;  /* 0x00f800ffef001388 */ /* 0x000fe20000000c00 */
[----:B------:R-:W-:Y:S02]  /*1b290*/  IADD3.X R17, PT, PT, R9, UR9, RZ, P2, !PT ;  /* 0x0000000909117c10 */ /* 0x000fe400097fe4ff */
[----:B------:R-:W-:Y:S01]  /*1b2a0*/  LOP3.LUT R7, R7, R208, RZ, 0xfc, !PT ;  /* 0x000000d007077212 */ /* 0x000fe200078efcff */
[----:B------:R-:W-:Y:S01]  /*1b2b0*/  @!PT LDS RZ, [RZ] ;  /* 0x00000000fffff984 */ /* 0x000fe20000000800 */
[----:B------:R-:W-:Y:S01]  /*1b2c0*/  @!PT LDS RZ, [RZ] ;  /* 0x00000000fffff984 */ /* 0x000fe20000000800 */
[----:B------:R-:W-:Y:S01]  /*1b2d0*/  @!PT LDS RZ, [RZ] ;  /* 0x00000000fffff984 */ /* 0x000fe20000000800 */
[----:B------:R-:W-:Y:S01]  /*1b2e0*/  @!P1 LDGSTS.E.BYPASS.LTC128B.128 [R239+0x10000], desc[UR6][R10.64] ;  /* 0x100000000aef9fae */ /* 0x000fe2000b981a06 */
[----:B-1----:R-:W-:-:S03]  /*1b2f0*/  @!P1 IADD3 R18, P2, PT, R16, UR11, RZ ;  /* 0x0000000b10129c10 */ /* 0x002fc6000ff5e0ff */
[----:B------:R-:W-:Y:S01]  /*1b300*/  @P1 STS.128 [R239+0x10000], RZ ;  /* 0x010000ffef001388 */ /* 0x000fe20000000c00 */
[----:B------:R-:W-:Y:S02]  /*1b310*/  LEA R205, R7, UR8, 0x1 ;  /* 0x0000000807cd7c11 */ /* 0x000fe4000f8e08ff */
[----:B------:R-:W-:Y:S01]  /*1b320*/  @!P1 IADD3.X R19, PT, PT, R17, UR9, RZ, P2, !PT ;  /* 0x0000000911139c10 */ /* 0x000fe200097fe4ff */
[----:B------:R-:W-:Y:S01]  /*1b330*/  @!PT LDS RZ, [RZ] ;  /* 0x00000000fffff984 */ /* 0x000fe20000000800 */
[----:B------:R-:W-:Y:S01]  /*1b340*/  @!PT LDS RZ, [RZ] ;  /* 0x00000000fffff984 */ /* 0x000fe20000000800 */
[----:B------:R-:W-:Y:S01]  /*1b350*/  @!PT LDS RZ, [RZ] ;  /* 0x00000000fffff984 */ /* 0x000fe20000000800 */
[----:B------:R-:W-:Y:S02]  /*1b360*/  @!P1 LDGSTS.E.BYPASS.LTC128B.128 [R239+0x10800], desc[UR6][R8.64] ;  /* 0x1080000008ef9fae */ /* 0x000fe4000b981a06 */
[C---:B------:R-:W-:Y:S02]  /*1b370*/  IMAD.IADD R180, R205.reuse, 0x1, R212 ;  /* 0x00000001cdb47824 */ /* 0x040fe400078e02d4 */
        /* <DEDUP_REMOVED lines=11> */
[----:B------:R-:W-:-:S03]  /*1b430*/  USHF.L.U32 UR6, UR4, 0x8, URZ ;  /* 0x0000000804067899 */ /* 0x000fc600080006ff */
[----:B------:R-:W-:Y:S04]  /*1b440*/  @P1 STS.128 [R239+0x11800], RZ ;  /* 0x011800ffef001388 */ /* 0x000fe80000000c00 */
[----:B------:R-:W-:Y:S04]  /*1b450*/  LDSM.16.M88.4 R48, [R205] ;  /* 0x00000000cd30783b */ /* 0x000fe80000000200 */
[----:B------:R-:W3:Y:S04]  /*1b460*/  LDSM.16.M88.4 R28, [R185+0x2000] ;  /* 0x00200000b91c783b */ /* 0x000ee80000000200 */
[----:B------:R-:W4:Y:S04]  /*1b470*/  LDSM.16.M88.4 R20, [R185+0x2800] ;  /* 0x00280000b914783b */ /* 0x000f280000000200 */
[----:B--2---:R-:W1:Y:S04]  /*1b480*/  LDSM.16.M88.4 R12, [R185+0x3000] ;  /* 0x00300000b90c783b */ /* 0x004e680000000200 */
[----:B------:R-:W2:Y:S04]  /*1b490*/  LDSM.16.M88.4 R4, [R185+0x3800] ;  /* 0x00380000b904783b */ /* 0x000ea80000000200 */
        /* <DEDUP_REMOVED lines=10> */
[C---:B------:R-:W-:Y:S03]  /*1b540*/  HMMA.16816.F32 R28, R48.reuse, R30, RZ ;  /* 0x0000001e301c723c */ /* 0x040fe600000018ff */
[----:B------:R-:W3:Y:S04]  /*1b550*/  LDSM.16.M88.4 R64, [R185+0x8800] ;  /* 0x00880000b940783b */ /* 0x000ee80000000200 */
[----:B------:R-:W3:Y:S01]  /*1b560*/  LDSM.16.M88.4 R56, [R185+0x9000] ;  /* 0x00900000b938783b */ /* 0x000ee20000000200 */
[C---:B----4-:R-:W-:Y:S03]  /*1b570*/  HMMA.16816.F32 R24, R48.reuse, R20, RZ ;  /* 0x000000143018723c */ /* 0x050fe600000018ff */
[----:B------:R-:W4:Y:S04]  /*1b580*/  LDSM.16.M88.4 R176, [R185+0x9800] ;  /* 0x00980000b9b0783b */ /* 0x000f280000000200 */
[----:B------:R-:W-:Y:S01]  /*1b590*/  LDSM.16.M88.4 R180, [R180] ;  /* 0x00000000b4b4783b */ /* 0x000fe20000000200 */
[C---:B-1----:R-:W-:Y:S03]  /*1b5a0*/  HMMA.16816.F32 R16, R48.reuse, R12, RZ ;  /* 0x0000000c3010723c */ /* 0x042fe600000018ff */
[----:B------:R-:W1:Y:S04]  /*1b5b0*/  LDSM.16.M88.4 R44, [R214+0x2000] ;  /* 0x00200000d62c783b */ /* 0x000e680000000200 */
[----:B------:R-:W1:Y:S01]  /*1b5c0*/  LDSM.16.M88.4 R36, [R214+0x4800] ;  /* 0x00480000d624783b */ /* 0x000e620000000200 */
[C---:B--2---:R-:W-:Y:S03]  /*1b5d0*/  HMMA.16816.F32 R8, R48.reuse, R4, RZ ;  /* 0x000000043008723c */ /* 0x044fe600000018ff */
[----:B------:R-:W2:Y:S04]  /*1b5e0*/  LDSM.16.M88.4 R40, [R214+0x5000] ;  /* 0x00500000d628783b */ /* 0x000ea80000000200 */
[----:B------:R-:W-:Y:S01]  /*1b5f0*/  LDSM.16.M88.4 R184, [R214+0x4000] ;  /* 0x00400000d6b8783b */ /* 0x000fe20000000200 */
[C---:B-----5:R-:W-:Y:S03]  /*1b600*/  HMMA.16816.F32 R172, R48.reuse, R168, RZ ;  /* 0x000000a830ac723c */ /* 0x060fe600000018ff */
        /* <DEDUP_REMOVED lines=32> */
[----:B------:R-:W3:Y:S07]  /*1b810*/  LDSM.16.M88.4 R176, [R214+0x5800] ;  /* 0x00580000d6b0783b */ /* 0x000eee0000000200 */
[C---:B-1----:R-:W-:Y:S08]  /*1b820*/  HMMA.16816.F32 R32, R180.reuse, R44, R32 ;  /* 0x0000002cb420723c */ /* 0x042ff00000001820 */
[C---:B------:R-:W-:Y:S01]  /*1b830*/  HMMA.16816.F32 R28, R180.reuse, R46, R28 ;  /* 0x0000002eb41c723c */ /* 0x040fe2000000181c */
[----:B------:R-:W1:Y:S07]  /*1b840*/  LDSM.16.M88.4 R44, [R214+0x6000] ;  /* 0x00600000d62c783b */ /* 0x000e6e0000000200 */
[C---:B------:R-:W-:Y:S08]  /*1b850*/  HMMA.16816.F32 R164, R180.reuse, R36, R164 ;  /* 0x00000024b4a4723c */ /* 0x040ff000000018a4 */
[C---:B------:R-:W-:Y:S01]  /*1b860*/  HMMA.16816.F32 R128, R180.reuse, R38, R128 ;  /* 0x00000026b480723c */ /* 0x040fe20000001880 */
[----:B------:R-:W4:Y:S07]  /*1b870*/  LDSM.16.M88.4 R36, [R214+0x7800] ;  /* 0x00780000d624783b */ /* 0x000f2e0000000200 */
        /* <DEDUP_REMOVED lines=21> */
[C---:B------:R-:W-:Y:S08]  /*1b9d0*/  HMMA.16816.F32 R24, R180.reuse, R196, R24 ;  /* 0x000000c4b418723c */ /* 0x040ff00000001818 */
[----:B------:R-:W-:Y:S01]  /*1b9e0*/  HMMA.16816.F32 R20, R180, R198, R20 ;  /* 0x000000c6b414723c */ /* 0x000fe20000001814 */
[----:B------:R-:W-:Y:S07]  /*1b9f0*/  LDSM.16.M88.4 R196, [R214+0x7000] ;  /* 0x00700000d6c4783b */ /* 0x000fee0000000200 */
[C---:B---3--:R-:W-:Y:S08]  /*1ba00*/  HMMA.16816.F32 R32, R204.reuse, R176, R32 ;  /* 0x000000b0cc20723c */ /* 0x048ff00000001820 */
[----:B------:R-:W-:Y:S01]  /*1ba10*/  HMMA.16816.F32 R28, R204, R178, R28 ;  /* 0x000000b2cc1c723c */ /* 0x000fe2000000181c */
[----:B------:R-:W3:Y:S07]  /*1ba20*/  LDSM.16.M88.4 R176, [R3+0x9800] ;  /* 0x0098000003b0783b */ /* 0x000eee0000000200 */
[C---:B------:R-:W-:Y:S08]  /*1ba30*/  HMMA.16816.F32 R8, R180.reuse, R188, R8 ;  /* 0x000000bcb408723c */ /* 0x040ff00000001808 */
[C---:B------:R-:W-:Y:S01]  /*1ba40*/  HMMA.16816.F32 R4, R180.reuse, R190, R4 ;  /* 0x000000beb404723c */ /* 0x040fe20000001804 */
[----:B------:R-:W-:Y:S07]  /*1ba50*/  LDSM.16.M88.4 R188, [R214+0x9000] ;  /* 0x00900000d6bc783b */ /* 0x000fee0000000200 */
[C---:B-----5:R-:W-:Y:S08]  /*1ba60*/  HMMA.16816.F32 R52, R180.reuse, R184, R52 ;  /* 0x000000b8b434723c */ /* 0x060ff00000001834 */
[----:B------:R-:W-:Y:S01]  /*1ba70*/  HMMA.16816.F32 R48, R180, R186, R48 ;  /* 0x000000bab430723c */ /* 0x000fe20000001830 */
[----:B------:R-:W5:Y:S07]  /*1ba80*/  LDSM.16.M88.4 R184, [R3+0x6000] ;  /* 0x0060000003b8783b */ /* 0x000f6e0000000200 */
[----:B-1----:R-:W-:Y:S01]  /*1ba90*/  HMMA.16816.F32 R24, R204, R44, R24 ;  /* 0x0000002ccc18723c */ /* 0x002fe20000001818 */
[----:B------:R-:W-:-:S02]  /*1baa0*/  IMAD.IADD R44, R212, 0x1, R213 ;  /* 0x00000001d42c7824 */ /* 0x000fc400078e02d5 */
[----:B------:R-:W-:-:S05]  /*1bab0*/  IMAD.IADD R212, R212, 0x1, R3 ;  /* 0x00000001d4d47824 */ /* 0x000fca00078e0203 */
[C---:B------:R-:W-:Y:S01]  /*1bac0*/  HMMA.16816.F32 R20, R204.reuse, R46, R20 ;  /* 0x0000002ecc14723c */ /* 0x040fe20000001814 */
[----:B------:R-:W-:Y:S07]  /*1bad0*/  LDSM.16.M88.4 R44, [R44] ;  /* 0x000000002c2c783b */ /* 0x000fee0000000200 */
[C---:B----4-:R-:W-:Y:S08]  /*1bae0*/  HMMA.16816.F32 R16, R204.reuse, R36, R16 ;  /* 0x00000024cc10723c */ /* 0x050ff00000001810 */
[C---:B------:R-:W-:Y:S01]  /*1baf0*/  HMMA.16816.F32 R12, R204.reuse, R38, R12 ;  /* 0x00000026cc0c723c */ /* 0x040fe2000000180c */
[----:B------:R-:W1:Y:S07]  /*1bb00*/  LDSM.16.M88.4 R36, [R212+0x9800] ;  /* 0x00980000d424783b */ /* 0x000e6e0000000200 */
[C---:B--2---:R-:W-:Y:S08]  /*1bb10*/  HMMA.16816.F32 R8, R204.reuse, R40, R8 ;  /* 0x00000028cc08723c */ /* 0x044ff00000001808 */
[----:B------:R-:W-:Y:S01]  /*1bb20*/  HMMA.16816.F32 R4, R204, R42, R4 ;  /* 0x0000002acc04723c */ /* 0x000fe20000001804 */
[----:B------:R-:W2:Y:S07]  /*1bb30*/  LDSM.16.M88.4 R40, [R212+0x2000] ;  /* 0x00200000d428783b */ /* 0x000eae0000000200 */
[C---:B------:R-:W-:Y:S08]  /*1bb40*/  HMMA.16816.F32 R68, R180.reuse, R192, R68 ;  /* 0x000000c0b444723c */ /* 0x040ff00000001844 */
[----:B------:R-:W-:Y:S01]  /*1bb50*/  HMMA.16816.F32 R64, R180, R194, R64 ;  /* 0x000000c2b440723c */ /* 0x000fe20000001840 */
[----:B------:R-:W4:Y:S07]  /*1bb60*/  LDSM.16.M88.4 R192, [R3+0x5000] ;  /* 0x0050000003c0783b */ /* 0x000f2e0000000200 */
[----:B---3--:R-:W-:Y:S01]  /*1bb70*/  HMMA.16816.F32 R48, R204, R178, R48 ;  /* 0x000000b2cc30723c */ /* 0x008fe20000001830 */
[----:B------:R-:W-:-:S05]  /*1bb80*/  IMAD.SHL.U32 R178, R227, 0x2, RZ ;  /* 0x00000002e3b27824 */ /* 0x000fca00078e00ff */
[----:B------:R-:W-:Y:S02]  /*1bb90*/  LOP3.LUT R178, R178, 0x6, RZ, 0xc0, !PT ;  /* 0x00000006b2b27812 */ /* 0x000fe400078ec0ff */
[C---:B-----5:R-:W-:Y:S08]  /*1bba0*/  HMMA.16816.F32 R108, R204.reuse, R184, R108 ;  /* 0x000000b8cc6c723c */ /* 0x060ff0000000186c */
[----:B------:R-:W-:Y:S01]  /*1bbb0*/  HMMA.16816.F32 R104, R204, R186, R104 ;  /* 0x000000bacc68723c */ /* 0x000fe20000001868 */
[----:B------:R-:W3:Y:S07]  /*1bbc0*/  LDSM.16.M88.4 R184, [R212+0x2800] ;  /* 0x00280000d4b8783b */ /* 0x000eee0000000200 */
[C---:B------:R-:W-:Y:S08]  /*1bbd0*/  HMMA.16816.F32 R100, R180.reuse, R200, R100 ;  /* 0x000000c8b464723c */ /* 0x040ff00000001864 */
[----:B------:R-:W-:Y:S01]  /*1bbe0*/  HMMA.16816.F32 R96, R180, R202, R96 ;  /* 0x000000cab460723c */ /* 0x000fe20000001860 */
[----:B------:R-:W5:Y:S07]  /*1bbf0*/  LDSM.16.M88.4 R200, [R3+0x4000] ;  /* 0x0040000003c8783b */ /* 0x000f6e0000000200 */
[C---:B-1----:R-:W-:Y:S08]  /*1bc00*/  HMMA.16816.F32 R48, R44.reuse, R38, R48 ;  /* 0x000000262c30723c */ /* 0x042ff00000001830 */
[----:B--2---:R-:W-:Y:S08]  /*1bc10*/  HMMA.16816.F32 R32, R44, R40, R32 ;  /* 0x000000282c20723c */ /* 0x004ff00000001820 */
[----:B----4-:R-:W-:Y:S01]  /*1bc20*/  HMMA.16816.F32 R120, R204, R194, R120 ;  /* 0x000000c2cc78723c */ /* 0x010fe20000001878 */
[----:B------:R-:W-:-:S05]  /*1bc30*/  LOP3.LUT R195, R178, UR6, RZ, 0xfc, !PT ;  /* 0x00000006b2c37c12 */ /* 0x000fca000f8efcff */
[C---:B------:R-:W-:Y:S02]  /*1bc40*/  VIADD R38, R195.reuse, 0xfffffef9 ;  /* 0xfffffef9c3267836 */ /* 0x040fe40000000000 */
[C---:B------:R-:W-:Y:S01]  /*1bc50*/  VIADD R40, R195.reuse, 0xfffffe00 ;  /* 0xfffffe00c3287836 */ /* 0x040fe20000000000 */
[C---:B------:R-:W-:Y:S02]  /*1bc60*/  HMMA.16816.F32 R28, R44.reuse, R42, R28 ;  /* 0x0000002a2c1c723c */ /* 0x040fe4000000181c */
[----:B------:R-:W-:Y:S02]  /*1bc70*/  I2FP.F32.U32 R214, R38 ;  /* 0x0000002600d67245 */ /* 0x000fe40000201000 */
[-C--:B------:R-:W-:Y:S02]  /*1bc80*/  ISETP.GE.AND P3, PT, R40, R211.reuse, PT ;  /* 0x000000d32800720c */ /* 0x080fe40003f66270 */
[----:B------:R-:W-:Y:S01]  /*1bc90*/  I2FP.F32.U32 R39, R40 ;  /* 0x0000002800277245 */ /* 0x000fe20000201000 */
[----:B------:R-:W-:Y:S01]  /*1bca0*/  FFMA.FTZ R49, R214, UR5, R49 ;  /* 0x00000005d6317c23 */ /* 0x000fe20008010031 */
[-C--:B------:R-:W-:Y:S01]  /*1bcb0*/  ISETP.GE.AND P4, PT, R40, R210.reuse, PT ;  /* 0x000000d22800720c */ /* 0x080fe20003f86270 */
[----:B------:R-:W-:Y:S01]  /*1bcc0*/  VIADD R40, R195, 0xfffffe01 ;  /* 0xfffffe01c3287836 */ /* 0x000fe20000000000 */
[CC--:B------:R-:W-:Y:S01]  /*1bcd0*/  ISETP.GE.AND P2, PT, R38.reuse, R211.reuse, PT ;  /* 0x000000d32600720c */ /* 0x0c0fe20003f46270 */
[----:B------:R-:W-:Y:S01]  /*1bce0*/  FFMA.FTZ R218, R39, UR5, R34 ;  /* 0x0000000527da7c23 */ /* 0x000fe20008010022 */
[----:B------:R-:W-:Y:S01]  /*1bcf0*/  ISETP.GE.AND P6, PT, R38, R210, PT ;  /* 0x000000d22600720c */ /* 0x000fe20003fc6270 */
[----:B------:R-:W-:Y:S01]  /*1bd00*/  VIADD R34, R195, 0xfffffe08 ;  /* 0xfffffe08c3227836 */ /* 0x000fe20000000000 */
[----:B------:R-:W-:Y:S01]  /*1bd10*/  I2FP.F32.U32 R38, R40 ;  /* 0x0000002800267245 */ /* 0x000fe20000201000 */
[----:B------:R-:W-:Y:S01]  /*1bd20*/  FFMA.FTZ R216, R39, UR5, R32 ;  /* 0x0000000527d87c23 */ /* 0x000fe20008010020 */
[----:B---3--:R-:W-:Y:S01]  /*1bd30*/  HMMA.16816.F32 R24, R44, R184, R24 ;  /* 0x000000b82c18723c */ /* 0x008fe20000001818 */
[----:B------:R-:W-:Y:S01]  /*1bd40*/  FSEL R32, R49, -INF , !P2 ;  /* 0xff80000031207808 */ /* 0x000fe20005000000 */
[----:B------:R-:W-:Y:S01]  /*1bd50*/  FFMA.FTZ R214, R214, UR5, R51 ;  /* 0x00000005d6d67c23 */ /* 0x000fe20008010033 */
[-C--:B------:R-:W-:Y:S01]  /*1bd60*/  ISETP.GE.AND P5, PT, R40, R211.reuse, PT ;  /* 0x000000d32800720c */ /* 0x080fe20003fa6270 */
[----:B------:R-:W-:Y:S01]  /*1bd70*/  FFMA.FTZ R248, R38, UR5, R33 ;  /* 0x0000000526f87c23 */ /* 0x000fe20008010021 */
[----:B------:R-:W-:Y:S01]  /*1bd80*/  ISETP.GE.AND P2, PT, R40, R210, PT ;  /* 0x000000d22800720c */ /* 0x000fe20003f46270 */
[----:B------:R-:W-:Y:S01]  /*1bd90*/  FFMA.FTZ R35, R38, UR5, R35 ;  /* 0x0000000526237c23 */ /* 0x000fe20008010023 */
[----:B------:R-:W-:Y:S01]  /*1bda0*/  I2FP.F32.U32 R33, R34 ;  /* 0x0000002200217245 */ /* 0x000fe20000201000 */
[----:B------:R-:W1:Y:S01]  /*1bdb0*/  LDSM.16.M88.4 R40, [R212+0x3000] ;  /* 0x00300000d428783b */ /* 0x000e620000000200 */
[C---:B-----5:R-:W-:Y:S01]  /*1bdc0*/  HMMA.16816.F32 R172, R204.reuse, R200, R172 ;  /* 0x000000c8ccac723c */ /* 0x060fe200000018ac */
[----:B------:R-:W-:Y:S01]  /*1bdd0*/  VIADD R38, R195, 0xfffffe09 ;  /* 0xfffffe09c3267836 */ /* 0x000fe20000000000 */
[----:B------:R-:W-:Y:S01]  /*1bde0*/  FSEL R216, R216, -INF , !P3 ;  /* 0xff800000d8d87808 */ /* 0x000fe20005800000 */
[----:B------:R-:W-:Y:S01]  /*1bdf0*/  FFMA.FTZ R201, R33, UR5, R28 ;  /* 0x0000000521c97c23 */ /* 0x000fe2000801001c */
[----:B------:R-:W-:Y:S01]  /*1be00*/  VIADD R28, R195, 0xfffffe10 ;  /* 0xfffffe10c31c7836 */ /* 0x000fe20000000000 */
[----:B------:R-:W-:Y:S01]  /*1be10*/  FSEL R218, R218, -INF , !P4 ;  /* 0xff800000dada7808 */ /* 0x000fe20006000000 */
[----:B------:R-:W-:Y:S01]  /*1be20*/  FFMA.FTZ R30, R33, UR5, R30 ;  /* 0x00000005211e7c23 */ /* 0x000fe2000801001e */
[C---:B------:R-:W-:Y:S01]  /*1be30*/  ISETP.GE.AND P3, PT, R34.reuse, R211, PT ;  /* 0x000000d32200720c */ /* 0x040fe20003f66270 */
[----:B------:R-:W-:Y:S01]  /*1be40*/  HMMA.16816.F32 R168, R204, R202, R168 ;  /* 0x000000cacca8723c */ /* 0x000fe200000018a8 */
[----:B------:R-:W-:-:S02]  /*1be50*/  ISETP.GE.AND P4, PT, R34, R210, PT ;  /* 0x000000d22200720c */ /* 0x000fc40003f86270 */
[----:B------:R-:W-:Y:S02]  /*1be60*/  I2FP.F32.U32 R34, R38 ;  /* 0x0000002600227245 */ /* 0x000fe40000201000 */
[----:B------:R-:W-:Y:S02]  /*1be70*/  I2FP.F32.U32 R33, R28 ;  /* 0x0000001c00217245 */ /* 0x000fe40000201000 */
[----:B------:R-:W-:Y:S01]  /*1be80*/  FSEL R248, R248, -INF , !P5 ;  /* 0xff800000f8f87808 */ /* 0x000fe20006800000 */
[C---:B------:R-:W-:Y:S01]  /*1be90*/  FFMA.FTZ R203, R34.reuse, UR5, R29 ;  /* 0x0000000522cb7c23 */ /* 0x040fe2000801001d */
[----:B------:R-:W-:Y:S01]  /*1bea0*/  FSEL R220, R35, -INF , !P2 ;  /* 0xff80000023dc7808 */ /* 0x000fe20005000000 */
[----:B------:R-:W-:Y:S01]  /*1beb0*/  FFMA.FTZ R31, R34, UR5, R31 ;  /* 0x00000005221f7c23 */ /* 0x000fe2000801001f */
[----:B------:R-:W-:Y:S01]  /*1bec0*/  FSEL R201, R201, -INF , !P3 ;  /* 0xff800000c9c97808 */ /* 0x000fe20005800000 */
[----:B------:R-:W-:Y:S01]  /*1bed0*/  FFMA.FTZ R24, R33, UR5, R24 ;  /* 0x0000000521187c23 */ /* 0x000fe20008010018 */
[CC--:B------:R-:W-:Y:S01]  /*1bee0*/  ISETP.GE.AND P5, PT, R38.reuse, R211.reuse, PT ;  /* 0x000000d32600720c */ /* 0x0c0fe20003fa6270 */
[----:B------:R-:W-:Y:S01]  /*1bef0*/  VIADD R29, R195, 0xfffffe11 ;  /* 0xfffffe11c31d7836 */ /* 0x000fe20000000000 */
[-C--:B------:R-:W-:Y:S01]  /*1bf00*/  ISETP.GE.AND P2, PT, R38, R210.reuse, PT ;  /* 0x000000d22600720c */ /* 0x080fe20003f46270 */
[----:B------:R-:W-:Y:S01]  /*1bf10*/  HMMA.16816.F32 R20, R44, R186, R20 ;  /* 0x000000ba2c14723c */ /* 0x000fe20000001814 */
[----:B------:R-:W-:Y:S01]  /*1bf20*/  ISETP.GE.AND P3, PT, R28, R211, PT ;  /* 0x000000d31c00720c */ /* 0x000fe20003f66270 */
[----:B------:R-:W-:Y:S01]  /*1bf30*/  FFMA.FTZ R222, R33, UR5, R26 ;  /* 0x0000000521de7c23 */ /* 0x000fe2000801001a */
[----:B------:R-:W-:Y:S01]  /*1bf40*/  FSEL R252, R30, -INF , !P4 ;  /* 0xff8000001efc7808 */ /* 0x000fe20006000000 */
[----:B------:R-:W-:Y:S01]  /*1bf50*/  VIADD R33, R195, 0xfffffe18 ;  /* 0xfffffe18c3217836 */ /* 0x000fe20000000000 */
[----:B------:R-:W-:Y:S01]  /*1bf60*/  FSEL R203, R203, -INF , !P5 ;  /* 0xff800000cbcb7808 */ /* 0x000fe20006800000 */
[----:B------:R-:W-:Y:S01]  /*1bf70*/  VIADD R26, R195, 0xfffffe19 ;  /* 0xfffffe19c31a7836 */ /* 0x000fe20000000000 */
[----:B------:R-:W-:Y:S01]  /*1bf80*/  FSEL R250, R31, -INF , !P2 ;  /* 0xff8000001ffa7808 */ /* 0x000fe20005000000 */
[----:B------:R-:W-:Y:S01]  /*1bf90*/  HMMA.16816.F32 R92, R180, R196, R92 ;  /* 0x000000c4b45c723c */ /* 0x000fe2000000185c */
[----:B------:R-:W-:Y:S01]  /*1bfa0*/  FSEL R238, R24, -INF , !P3 ;  /* 0xff80000018ee7808 */ /* 0x000fe20005800000 */
[----:B------:R-:W-:Y:S01]  /*1bfb0*/  VIADD R35, R195, 0xfffffe30 ;  /* 0xfffffe30c3237836 */ /* 0x000fe20000000000 */
[----:B------:R-:W-:-:S02]  /*1bfc0*/  ISETP.GE.AND P4, PT, R28, R210, PT ;  /* 0x000000d21c00720c */ /* 0x000fc40003f86270 */
[C---:B------:R-:W-:Y:S02]  /*1bfd0*/  ISETP.GE.AND P5, PT, R29.reuse, R211, PT ;  /* 0x000000d31d00720c */ /* 0x040fe40003fa6270 */
[----:B------:R-:W-:Y:S01]  /*1bfe0*/  ISETP.GE.AND P2, PT, R29, R210, PT ;  /* 0x000000d21d00720c */ /* 0x000fe20003f46270 */
[C---:B-1----:R-:W-:Y:S01]  /*1bff0*/  HMMA.16816.F32 R16, R44.reuse, R40, R16 ;  /* 0x000000282c10723c */ /* 0x042fe20000001810 */
[----:B------:R-:W-:Y:S02]  /*1c000*/  I2FP.F32.U32 R24, R29 ;  /* 0x0000001d00187245 */ /* 0x000fe40000201000 */
[----:B------:R-:W1:Y:S01]  /*1c010*/  LDSM.16.M88.4 R28, [R212+0x3800] ;  /* 0x00380000d41c783b */ /* 0x000e620000000200 */
[----:B------:R-:W-:Y:S02]  /*1c020*/  I2FP.F32.U32 R34, R26 ;  /* 0x0000001a00227245 */ /* 0x000fe40000201000 */
[C---:B------:R-:W-:Y:S01]  /*1c030*/  FFMA.FTZ R244, R24.reuse, UR5, R25 ;  /* 0x0000000518f47c23 */ /* 0x040fe20008010019 */
[----:B------:R-:W-:Y:S01]  /*1c040*/  I2FP.F32.U32 R25, R33 ;  /* 0x0000002100197245 */ /* 0x000fe20000201000 */
[----:B------:R-:W-:Y:S01]  /*1c050*/  FFMA.FTZ R224, R24, UR5, R27 ;  /* 0x0000000518e07c23 */ /* 0x000fe2000801001b */
[----:B------:R-:W-:Y:S01]  /*1c060*/  FSEL R222, R222, -INF , !P4 ;  /* 0xff800000dede7808 */ /* 0x000fe20006000000 */
[----:B------:R-:W-:Y:S01]  /*1c070*/  FFMA.FTZ R21, R34, UR5, R21 ;  /* 0x0000000522157c23 */ /* 0x000fe20008010015 */
[----:B------:R-:W-:Y:S01]  /*1c080*/  FSEL R244, R244, -INF , !P5 ;  /* 0xff800000f4f47808 */ /* 0x000fe20006800000 */
[C---:B------:R-:W-:Y:S01]  /*1c090*/  FFMA.FTZ R20, R25.reuse, UR5, R20 ;  /* 0x0000000519147c23 */ /* 0x040fe20008010014 */
[----:B------:R-:W-:Y:S01]  /*1c0a0*/  FFMA.FTZ R22, R25, UR5, R22 ;  /* 0x0000000519167c23 */ /* 0x000fe20008010016 */
[CC--:B------:R-:W-:Y:S01]  /*1c0b0*/  ISETP.GE.AND P3, PT, R33.reuse, R211.reuse, PT ;  /* 0x000000d32100720c */ /* 0x0c0fe20003f66270 */
[----:B------:R-:W-:Y:S01]  /*1c0c0*/  FFMA.FTZ R230, R34, UR5, R23 ;  /* 0x0000000522e67c23 */ /* 0x000fe20008010017 */
[----:B------:R-:W-:Y:S01]  /*1c0d0*/  ISETP.GE.AND P4, PT, R33, R210, PT ;  /* 0x000000d22100720c */ /* 0x000fe20003f86270 */
[C---:B------:R-:W-:Y:S01]  /*1c0e0*/  VIADD R27, R195.reuse, 0xfffffe20 ;  /* 0xfffffe20c31b7836 */ /* 0x040fe20000000000 */
[----:B------:R-:W-:Y:S01]  /*1c0f0*/  ISETP.GE.AND P5, PT, R26, R211, PT ;  /* 0x000000d31a00720c */ /* 0x000fe20003fa6270 */
[----:B------:R-:W-:Y:S01]  /*1c100*/  HMMA.16816.F32 R12, R44, R42, R12 ;  /* 0x0000002a2c0c723c */ /* 0x000fe2000000180c */
[----:B------:R-:W-:Y:S01]  /*1c110*/  FSEL R246, R20, -INF , !P3 ;  /* 0xff80000014f67808 */ /* 0x000fe20005800000 */
[C---:B------:R-:W-:Y:S01]  /*1c120*/  VIADD R25, R195.reuse, 0xfffffe21 ;  /* 0xfffffe21c3197836 */ /* 0x040fe20000000000 */
[----:B------:R-:W-:Y:S01]  /*1c130*/  FSEL R24, R22, -INF , !P4 ;  /* 0xff80000016187808 */ /* 0x000fe20006000000 */
[----:B------:R-:W-:Y:S01]  /*1c140*/  VIADD R33, R195, 0xfffffe28 ;  /* 0xfffffe28c3217836 */ /* 0x000fe20000000000 */
[----:B------:R-:W-:-:S02]  /*1c150*/  FSEL R240, R21, -INF , !P5 ;  /* 0xff80000015f07808 */ /* 0x000fc40006800000 */
[----:B------:R-:W2:Y:S01]  /*1c160*/  LDSM.16.M88.4 R20, [R212+0x4000] ;  /* 0x00400000d414783b */ /* 0x000ea20000000200 */
[C---:B------:R-:W-:Y:S01]  /*1c170*/  ISETP.GE.AND P3, PT, R27.reuse, R211, PT ;  /* 0x000000d31b00720c */ /* 0x040fe20003f66270 */
[C---:B------:R-:W-:Y:S01]  /*1c180*/  HMMA.16816.F32 R88, R180.reuse, R198, R88 ;  /* 0x000000c6b458723c */ /* 0x040fe20000001858 */
[-C--:B------:R-:W-:Y:S01]  /*1c190*/  ISETP.GE.AND P4, PT, R27, R210.reuse, PT ;  /* 0x000000d21b00720c */ /* 0x080fe20003f86270 */
[----:B------:R-:W3:Y:S01]  /*1c1a0*/  LDSM.16.M88.4 R196, [R3+0x4800] ;  /* 0x0048000003c4783b */ /* 0x000ee20000000200 */
[----:B------:R-:W-:Y:S02]  /*1c1b0*/  I2FP.F32.U32 R27, R27 ;  /* 0x0000001b001b7245 */ /* 0x000fe40000201000 */
[----:B------:R-:W-:Y:S02]  /*1c1c0*/  FSEL R224, R224, -INF , !P2 ;  /* 0xff800000e0e07808 */ /* 0x000fe40005000000 */
[----:B------:R-:W-:Y:S01]  /*1c1d0*/  ISETP.GE.AND P2, PT, R26, R210, PT ;  /* 0x000000d21a00720c */ /* 0x000fe20003f46270 */
[C---:B------:R-:W-:Y:S01]  /*1c1e0*/  FFMA.FTZ R16, R27.reuse, UR5, R16 ;  /* 0x000000051b107c23 */ /* 0x040fe20008010010 */
[----:B------:R-:W-:Y:S01]  /*1c1f0*/  FFMA.FTZ R18, R27, UR5, R18 ;  /* 0x000000051b127c23 */ /* 0x000fe20008010012 */
[----:B------:R-:W-:Y:S01]  /*1c200*/  I2FP.F32.U32 R34, R25 ;  /* 0x0000001900227245 */ /* 0x000fe20000201000 */
[----:B------:R-:W-:Y:S01]  /*1c210*/  HMMA.16816.F32 R60, R180, R188, R60 ;  /* 0x000000bcb43c723c */ /* 0x000fe2000000183c */
[----:B------:R-:W-:-:S02]  /*1c220*/  FSEL R230, R230, -INF , !P2 ;  /* 0xff800000e6e67808 */ /* 0x000fc40005000000 */
[CC--:B------:R-:W-:Y:S01]  /*1c230*/  ISETP.GE.AND P5, PT, R25.reuse, R211.reuse, PT ;  /* 0x000000d31900720c */ /* 0x0c0fe20003fa6270 */
[----:B------:R-:W-:Y:S01]  /*1c240*/  FFMA.FTZ R17, R34, UR5, R17 ;  /* 0x0000000522117c23 */ /* 0x000fe20008010011 */
[-C--:B------:R-:W-:Y:S02]  /*1c250*/  ISETP.GE.AND P2, PT, R25, R210.reuse, PT ;  /* 0x000000d21900720c */ /* 0x080fe40003f46270 */
[----:B------:R-:W-:Y:S01]  /*1c260*/  FSEL R27, R16, -INF , !P3 ;  /* 0xff800000101b7808 */ /* 0x000fe20005800000 */
[----:B-1----:R-:W-:Y:S01]  /*1c270*/  HMMA.16816.F32 R8, R44, R28, R8 ;  /* 0x0000001c2c08723c */ /* 0x002fe20000001808 */
[----:B------:R-:W-:Y:S01]  /*1c280*/  FSEL R25, R18, -INF , !P4 ;  /* 0xff80000012197808 */ /* 0x000fe20006000000 */
[----:B------:R-:W-:Y:S01]  /*1c290*/  FFMA.FTZ R28, R34, UR5, R19 ;  /* 0x00000005221c7c23 */ /* 0x000fe20008010013 */
[----:B------:R-:W-:Y:S01]  /*1c2a0*/  ISETP.GE.AND P3, PT, R33, R211, PT ;  /* 0x000000d32100720c */ /* 0x000fe20003f66270 */
[----:B------:R-:W-:Y:S01]  /*1c2b0*/  VIADD R34, R195, 0xfffffe29 ;  /* 0xfffffe29c3227836 */ /* 0x000fe20000000000 */
[----:B------:R-:W-:-:S02]  /*1c2c0*/  ISETP.GE.AND P4, PT, R33, R210, PT ;  /* 0x000000d22100720c */ /* 0x000fc40003f86270 */
[----:B------:R-:W-:Y:S01]  /*1c2d0*/  I2FP.F32.U32 R33, R33 ;  /* 0x0000002100217245 */ /* 0x000fe20000201000 */
[C---:B------:R-:W-:Y:S01]  /*1c2e0*/  HMMA.16816.F32 R4, R44.reuse, R30, R4 ;  /* 0x0000001e2c04723c */ /* 0x040fe20000001804 */
[----:B------:R-:W-:Y:S02]  /*1c2f0*/  I2FP.F32.U32 R39, R35 ;  /* 0x0000002300277245 */ /* 0x000fe40000201000 */
[----:B------:R-:W-:Y:S01]  /*1c300*/  FSEL R26, R17, -INF , !P5 ;  /* 0xff800000111a7808 */ /* 0x000fe20006800000 */
[C---:B------:R-:W-:Y:S01]  /*1c310*/  FFMA.FTZ R29, R33.reuse, UR5, R12 ;  /* 0x00000005211d7c23 */ /* 0x040fe2000801000c */
[----:B------:R-:W-:Y:S01]  /*1c320*/  I2FP.F32.U32 R12, R34 ;  /* 0x00000022000c7245 */ /* 0x000fe20000201000 */
[----:B------:R-:W-:Y:S01]  /*1c330*/  FFMA.FTZ R14, R33, UR5, R14 ;  /* 0x00000005210e7c23 */ /* 0x000fe2000801000e */
[----:B------:R-:W-:Y:S01]  /*1c340*/  FSEL R28, R28, -INF , !P2 ;  /* 0xff8000001c1c7808 */ /* 0x000fe20005000000 */
[----:B------:R-:W-:Y:S01]  /*1c350*/  LDSM.16.M88.4 R16, [R3+0x7800] ;  /* 0x007800000310783b */ /* 0x000fe20000000200 */
[-C--:B------:R-:W-:Y:S01]  /*1c360*/  ISETP.GE.AND P5, PT, R34, R211.reuse, PT ;  /* 0x000000d32200720c */ /* 0x080fe20003fa6270 */
[C---:B------:R-:W-:Y:S01]  /*1c370*/  FFMA.FTZ R13, R12.reuse, UR5, R13 ;  /* 0x000000050c0d7c23 */ /* 0x040fe2000801000d */
[----:B------:R-:W-:Y:S01]  /*1c380*/  FFMA.FTZ R15, R12, UR5, R15 ;  /* 0x000000050c0f7c23 */ /* 0x000fe2000801000f */
[----:B------:R-:W-:Y:S01]  /*1c390*/  VIADD R12, R195, 0xfffffe31 ;  /* 0xfffffe31c30c7836 */ /* 0x000fe20000000000 */
[----:B------:R-:W-:Y:S01]  /*1c3a0*/  ISETP.GE.AND P2, PT, R34, R210, PT ;  /* 0x000000d22200720c */ /* 0x000fe20003f46270 */
[----:B------:R-:W-:Y:S01]  /*1c3b0*/  FFMA.FTZ R33, R39, UR5, R8 ;  /* 0x0000000527217c23 */ /* 0x000fe20008010008 */
[----:B------:R-:W-:Y:S01]  /*1c3c0*/  FSEL R34, R13, -INF , !P5 ;  /* 0xff8000000d227808 */ /* 0x000fe20006800000 */
[----:B--2---:R-:W-:Y:S01]  /*1c3d0*/  HMMA.16816.F32 R172, R44, R20, R172 ;  /* 0x000000142cac723c */ /* 0x004fe200000018ac */
[----:B------:R-:W-:Y:S01]  /*1c3e0*/  FSEL R31, R15, -INF , !P2 ;  /* 0xff8000000f1f7808 */ /* 0x000fe20005000000 */
[----:B------:R-:W-:Y:S01]  /*1c3f0*/  FFMA.FTZ R20, R39, UR5, R10 ;  /* 0x0000000527147c23 */ /* 0x000fe2000801000a */
[----:B------:R-:W-:Y:S01]  /*1c400*/  I2FP.F32.U32 R8, R12 ;  /* 0x0000000c00087245 */ /* 0x000fe20000201000 */
[----:B------:R-:W-:Y:S01]  /*1c410*/  VIADD R13, R195, 0xfffffe39 ;  /* 0xfffffe39c30d7836 */ /* 0x000fe20000000000 */
[----:B------:R-:W-:-:S02]  /*1c420*/  ISETP.GE.AND P5, PT, R12, R211, PT ;  /* 0x000000d30c00720c */ /* 0x000fc40003fa6270 */
[----:B------:R-:W-:Y:S01]  /*1c430*/  ISETP.GE.AND P2, PT, R12, R210, PT ;  /* 0x000000d20c00720c */ /* 0x000fe20003f46270 */
[----:B------:R-:W-:Y:S02]  /*1c440*/  VIADD R12, R195, 0xfffffe38 ;  /* 0xfffffe38c30c7836 */ /* 0x000fe40000000000 */
[C---:B------:R-:W-:Y:S01]  /*1c450*/  FFMA.FTZ R38, R8.reuse, UR5, R9 ;  /* 0x0000000508267c23 */ /* 0x040fe20008010009 */
[----:B------:R-:W-:Y:S01]  /*1c460*/  FFMA.FTZ R21, R8, UR5, R11 ;  /* 0x0000000508157c23 */ /* 0x000fe2000801000b */
[----:B------:R-:W-:Y:S01]  /*1c470*/  FSEL R29, R29, -INF , !P3 ;  /* 0xff8000001d1d7808 */ /* 0x000fe20005800000 */
[----:B------:R-:W1:Y:S01]  /*1c480*/  LDSM.16.M88.4 R8, [R212+0x4800] ;  /* 0x00480000d408783b */ /* 0x000e620000000200 */
[----:B------:R-:W-:Y:S01]  /*1c490*/  I2FP.F32.U32 R15, R12 ;  /* 0x0000000c000f7245 */ /* 0x000fe20000201000 */
[----:B------:R-:W-:Y:S01]  /*1c4a0*/  HMMA.16816.F32 R168, R44, R22, R168 ;  /* 0x000000162ca8723c */ /* 0x000fe200000018a8 */
[----:B------:R-:W-:Y:S01]  /*1c4b0*/  FSEL R30, R14, -INF , !P4 ;  /* 0xff8000000e1e7808 */ /* 0x000fe20006000000 */
[----:B------:R-:W-:Y:S01]  /*1c4c0*/  VIADD R14, R195, 0xfffffe48 ;  /* 0xfffffe48c30e7836 */ /* 0x000fe20000000000 */
[----:B------:R-:W-:Y:S01]  /*1c4d0*/  ISETP.GE.AND P3, PT, R35, R211, PT ;  /* 0x000000d32300720c */ /* 0x000fe20003f66270 */
[----:B------:R-:W-:Y:S01]  /*1c4e0*/  FFMA.FTZ R6, R15, UR5, R6 ;  /* 0x000000050f067c23 */ /* 0x000fe20008010006 */
[----:B------:R-:W-:Y:S01]  /*1c4f0*/  ISETP.GE.AND P4, PT, R35, R210, PT ;  /* 0x000000d22300720c */ /* 0x000fe20003f86270 */
[----:B------:R-:W-:Y:S01]  /*1c500*/  FFMA.FTZ R35, R15, UR5, R4 ;  /* 0x000000050f237c23 */ /* 0x000fe20008010004 */
[----:B------:R-:W-:Y:S01]  /*1c510*/  I2FP.F32.U32 R4, R13 ;  /* 0x0000000d00047245 */ /* 0x000fe20000201000 */
[----:B---3--:R-:W-:Y:S01]  /*1c520*/  HMMA.16816.F32 R164, R204, R196, R164 ;  /* 0x000000c4cca4723c */ /* 0x008fe200000018a4 */
[----:B------:R-:W-:-:S02]  /*1c530*/  FSEL R20, R20, -INF , !P4 ;  /* 0xff80000014147808 */ /* 0x000fc40006000000 */
[----:B------:R-:W-:Y:S01]  /*1c540*/  FSEL R38, R38, -INF , !P5 ;  /* 0xff80000026267808 */ /* 0x000fe20006800000 */
[C---:B------:R-:W-:Y:S01]  /*1c550*/  FFMA.FTZ R5, R4.reuse, UR5, R5 ;  /* 0x0000000504057c23 */ /* 0x040fe20008010005 */
[----:B------:R-:W-:Y:S01]  /*1c560*/  FSEL R21, R21, -INF , !P2 ;  /* 0xff80000015157808 */ /* 0x000fe20005000000 */
[----:B------:R-:W-:Y:S01]  /*1c570*/  FFMA.FTZ R7, R4, UR5, R7 ;  /* 0x0000000504077c23 */ /* 0x000fe20008010007 */
[-C--:B------:R-:W-:Y:S01]  /*1c580*/  ISETP.GE.AND P4, PT, R12, R210.reuse, PT ;  /* 0x000000d20c00720c */ /* 0x080fe20003f86270 */
[----:B------:R-:W-:Y:S01]  /*1c590*/  HMMA.16816.F32 R56, R180, R190, R56 ;  /* 0x000000beb438723c */ /* 0x000fe20000001838 */
[C---:B------:R-:W-:Y:S01]  /*1c5a0*/  ISETP.GE.AND P5, PT, R13.reuse, R211, PT ;  /* 0x000000d30d00720c */ /* 0x040fe20003fa6270 */
[----:B------:R-:W-:Y:S01]  /*1c5b0*/  LDSM.16.M88.4 R188, [R3+0x5800] ;  /* 0x0058000003bc783b */ /* 0x000fe20000000200 */
[----:B------:R-:W-:Y:S01]  /*1c5c0*/  ISETP.GE.AND P2, PT, R13, R210, PT ;  /* 0x000000d20d00720c */ /* 0x000fe20003f46270 */
[----:B------:R-:W-:Y:S01]  /*1c5d0*/  VIADD R13, R195, 0xfffffe41 ;  /* 0xfffffe41c30d7836 */ /* 0x000fe20000000000 */
[----:B------:R-:W-:Y:S01]  /*1c5e0*/  FSEL R39, R6, -INF , !P4 ;  /* 0xff80000006277808 */ /* 0x000fe20006000000 */
[----:B------:R-:W-:Y:S01]  /*1c5f0*/  LDSM.16.M88.4 R180, [R3+0x6800] ;  /* 0x0068000003b4783b */ /* 0x000fe20000000200 */
[----:B------:R-:W-:Y:S01]  /*1c600*/  FSEL R40, R5, -INF , !P5 ;  /* 0xff80000005287808 */ /* 0x000fe20006800000 */
[----:B------:R-:W-:Y:S01]  /*1c610*/  HMMA.16816.F32 R128, R204, R198, R128 ;  /* 0x000000c6cc80723c */ /* 0x000fe20000001880 */
[----:B------:R-:W-:-:S02]  /*1c620*/  FSEL R22, R7, -INF , !P2 ;  /* 0xff80000007167808 */ /* 0x000fc40005000000 */
[----:B------:R-:W2:Y:S01]  /*1c630*/  LDSM.16.M88.4 R4, [R212+0x5000] ;  /* 0x00500000d404783b */ /* 0x000ea20000000200 */
[----:B------:R-:W-:Y:S02]  /*1c640*/  FSEL R33, R33, -INF , !P3 ;  /* 0xff80000021217808 */ /* 0x000fe40005800000 */
[-C--:B------:R-:W-:Y:S01]  /*1c650*/  ISETP.GE.AND P3, PT, R12, R211.reuse, PT ;  /* 0x000000d30c00720c */ /* 0x080fe20003f66270 */
[----:B------:R-:W-:Y:S01]  /*1c660*/  VIADD R12, R195, 0xfffffe40 ;  /* 0xfffffe40c30c7836 */ /* 0x000fe20000000000 */
[-C--:B------:R-:W-:Y:S01]  /*1c670*/  ISETP.GE.AND P5, PT, R13, R211.reuse, PT ;  /* 0x000000d30d00720c */ /* 0x080fe20003fa6270 */
[----:B------:R-:W-:Y:S01]  /*1c680*/  HMMA.16816.F32 R124, R204, R192, R124 ;  /* 0x000000c0cc7c723c */ /* 0x000fe2000000187c */
[----:B------:R-:W-:Y:S02]  /*1c690*/  FSEL R35, R35, -INF , !P3 ;  /* 0xff80000023237808 */ /* 0x000fe40005800000 */
[----:B------:R-:W-:Y:S02]  /*1c6a0*/  I2FP.F32.U32 R15, R12 ;  /* 0x0000000c000f7245 */ /* 0x000fe40000201000 */
[----:B------:R-:W-:-:S02]  /*1c6b0*/  ISETP.GE.AND P3, PT, R12, R211, PT ;  /* 0x000000d30c00720c */ /* 0x000fc40003f66270 */
[-C--:B------:R-:W-:Y:S01]  /*1c6c0*/  ISETP.GE.AND P4, PT, R12, R210.reuse, PT ;  /* 0x000000d20c00720c */ /* 0x080fe20003f86270 */
[C---:B------:R-:W-:Y:S01]  /*1c6d0*/  FFMA.FTZ R23, R15.reuse, UR5, R172 ;  /* 0x000000050f177c23 */ /* 0x040fe200080100ac */
[----:B------:R-:W-:Y:S01]  /*1c6e0*/  I2FP.F32.U32 R12, R13 ;  /* 0x0000000d000c7245 */ /* 0x000fe20000201000 */
[----:B------:R-:W-:Y:S01]  /*1c6f0*/  FFMA.FTZ R41, R15, UR5, R174 ;  /* 0x000000050f297c23 */ /* 0x000fe200080100ae */
[----:B------:R-:W-:Y:S01]  /*1c700*/  ISETP.GE.AND P2, PT, R13, R210, PT ;  /* 0x000000d20d00720c */ /* 0x000fe20003f46270 */
[----:B------:R-:W-:Y:S01]  /*1c710*/  VIADD R13, R195, 0xfffffe49 ;  /* 0xfffffe49c30d7836 */ /* 0x000fe20000000000 */
[----:B------:R-:W-:Y:S01]  /*1c720*/  I2FP.F32.U32 R15, R14 ;  /* 0x0000000e000f7245 */ /* 0x000fe20000201000 */
[C---:B------:R-:W-:Y:S01]  /*1c730*/  FFMA.FTZ R42, R12.reuse, UR5, R173 ;  /* 0x000000050c2a7c23 */ /* 0x040fe200080100ad */
[----:B-1----:R-:W-:Y:S01]  /*1c740*/  HMMA.16816.F32 R164, R44, R8, R164 ;  /* 0x000000082ca4723c */ /* 0x002fe200000018a4 */
[----:B------:R-:W-:Y:S01]  /*1c750*/  FFMA.FTZ R175, R12, UR5, R175 ;  /* 0x000000050caf7c23 */ /* 0x000fe200080100af */
[----:B------:R-:W-:Y:S01]  /*1c760*/  FSEL R23, R23, -INF , !P3 ;  /* 0xff80000017177808 */ /* 0x000fe20005800000 */
[C---:B------:R-:W-:Y:S01]  /*1c770*/  FFMA.FTZ R9, R15.reuse, UR5, R168 ;  /* 0x000000050f097c23 */ /* 0x040fe200080100a8 */
[----:B------:R-:W-:Y:S01]  /*1c780*/  I2FP.F32.U32 R8, R13 ;  /* 0x0000000d00087245 */ /* 0x000fe20000201000 */
[----:B------:R-:W-:Y:S01]  /*1c790*/  FFMA.FTZ R43, R15, UR5, R170 ;  /* 0x000000050f2b7c23 */ /* 0x000fe200080100aa */
[----:B------:R-:W-:-:S02]  /*1c7a0*/  ISETP.GE.AND P3, PT, R14, R211, PT ;  /* 0x000000d30e00720c */ /* 0x000fc40003f66270 */
[----:B------:R-:W-:Y:S01]  /*1c7b0*/  FSEL R41, R41, -INF , !P4 ;  /* 0xff80000029297808 */ /* 0x000fe20006000000 */
[----:B------:R-:W-:Y:S01]  /*1c7c0*/  FFMA.FTZ R49, R8, UR5, R169 ;  /* 0x0000000508317c23 */ /* 0x000fe200080100a9 */
[----:B------:R-:W-:Y:S01]  /*1c7d0*/  FSEL R42, R42, -INF , !P5 ;  /* 0xff8000002a2a7808 */ /* 0x000fe20006800000 */
[----:B------:R-:W-:Y:S01]  /*1c7e0*/  HMMA.16816.F32 R128, R44, R10, R128 ;  /* 0x0000000a2c80723c */ /* 0x000fe20000001880 */
[----:B------:R-:W-:Y:S01]  /*1c7f0*/  FSEL R168, R175, -INF , !P2 ;  /* 0xff800000afa87808 */ /* 0x000fe20005000000 */
[----:B------:R-:W-:Y:S01]  /*1c800*/  FFMA.FTZ R171, R8, UR5, R171 ;  /* 0x0000000508ab7c23 */ /* 0x000fe200080100ab */
[-C--:B------:R-:W-:Y:S02]  /*1c810*/  ISETP.GE.AND P4, PT, R14, R210.reuse, PT ;  /* 0x000000d20e00720c */ /* 0x080fe40003f86270 */
[-C--:B------:R-:W-:Y:S02]  /*1c820*/  ISETP.GE.AND P5, PT, R13, R211.reuse, PT ;  /* 0x000000d30d00720c */ /* 0x080fe40003fa6270 */
[----:B------:R-:W-:Y:S01]  /*1c830*/  FSEL R170, R9, -INF , !P3 ;  /* 0xff80000009aa7808 */ /* 0x000fe20005800000 */
[C---:B------:R-:W-:Y:S01]  /*1c840*/  HMMA.16816.F32 R84, R204.reuse, R16, R84 ;  /* 0x00000010cc54723c */ /* 0x040fe20000001854 */
[-C--:B------:R-:W-:Y:S01]  /*1c850*/  ISETP.GE.AND P2, PT, R13, R210.reuse, PT ;  /* 0x000000d20d00720c */ /* 0x080fe20003f46270 */
[----:B------:R-:W-:Y:S01]  /*1c860*/  LDSM.16.M88.4 R8, [R212+0x5800] ;  /* 0x00580000d408783b */ /* 0x000fe20000000200 */
[----:B------:R-:W-:Y:S01]  /*1c870*/  VIADD R17, R195, 0xfffffe50 ;  /* 0xfffffe50c3117836 */ /* 0x000fe20000000000 */
[----:B------:R-:W-:Y:S01]  /*1c880*/  FSEL R43, R43, -INF , !P4 ;  /* 0xff8000002b2b7808 */ /* 0x000fe20006000000 */
[----:B------:R-:W-:Y:S01]  /*1c890*/  VIADD R16, R195, 0xfffffe58 ;  /* 0xfffffe58c3107836 */ /* 0x000fe20000000000 */
[----:B------:R-:W1:Y:S01]  /*1c8a0*/  LDSM.16.M88.4 R12, [R3+0x8000] ;  /* 0x00800000030c783b */ /* 0x000e620000000200 */
[----:B------:R-:W-:Y:S01]  /*1c8b0*/  FSEL R49, R49, -INF , !P5 ;  /* 0xff80000031317808 */ /* 0x000fe20006800000 */
[----:B------:R-:W-:Y:S01]  /*1c8c0*/  HMMA.16816.F32 R80, R204, R18, R80 ;  /* 0x00000012cc50723c */ /* 0x000fe20000001850 */
[----:B------:R-:W-:Y:S01]  /*1c8d0*/  ISETP.GE.AND P3, PT, R17, R211, PT ;  /* 0x000000d31100720c */ /* 0x000fe20003f66270 */
[----:B------:R-:W-:Y:S01]  /*1c8e0*/  VIADD R19, R195, 0xfffffe51 ;  /* 0xfffffe51c3137836 */ /* 0x000fe20000000000 */
[----:B------:R-:W-:-:S02]  /*1c8f0*/  ISETP.GE.AND P4, PT, R17, R210, PT ;  /* 0x000000d21100720c */ /* 0x000fc40003f86270 */
[----:B------:R-:W-:Y:S02]  /*1c900*/  I2FP.F32.U32 R17, R17 ;  /* 0x0000001100117245 */ /* 0x000fe40000201000 */
[----:B------:R-:W-:Y:S01]  /*1c910*/  I2FP.F32.U32 R18, R19 ;  /* 0x0000001300127245 */ /* 0x000fe20000201000 */
[----:B--2---:R-:W-:Y:S01]  /*1c920*/  HMMA.16816.F32 R124, R44, R4, R124 ;  /* 0x000000042c7c723c */ /* 0x004fe2000000187c */
[----:B------:R-:W-:Y:S01]  /*1c930*/  I2FP.F32.U32 R5, R16 ;  /* 0x0000001000057245 */ /* 0x000fe20000201000 */
[C---:B------:R-:W-:Y:S01]  /*1c940*/  FFMA.FTZ R166, R17.reuse, UR5, R166 ;  /* 0x0000000511a67c23 */ /* 0x040fe200080100a6 */
[----:B------:R-:W-:Y:S01]  /*1c950*/  FFMA.FTZ R169, R17, UR5, R164 ;  /* 0x0000000511a97c23 */ /* 0x000fe200080100a4 */
[----:B------:R-:W-:Y:S02]  /*1c960*/  VIADD R17, R195, 0xfffffe59 ;  /* 0xfffffe59c3117836 */ /* 0x000fe40000000000 */
[C---:B------:R-:W-:Y:S01]  /*1c970*/  FFMA.FTZ R172, R18.reuse, UR5, R165 ;  /* 0x0000000512ac7c23 */ /* 0x040fe200080100a5 */
[----:B------:R-:W-:Y:S01]  /*1c980*/  FSEL R164, R171, -INF , !P2 ;  /* 0xff800000aba47808 */ /* 0x000fe20005000000 */
[----:B------:R-:W-:Y:S01]  /*1c990*/  FFMA.FTZ R167, R18, UR5, R167 ;  /* 0x0000000512a77c23 */ /* 0x000fe200080100a7 */
[----:B------:R-:W-:Y:S01]  /*1c9a0*/  FSEL R165, R166, -INF , !P4 ;  /* 0xff800000a6a57808 */ /* 0x000fe20006000000 */
[----:B------:R-:W-:Y:S01]  /*1c9b0*/  FFMA.FTZ R166, R5, UR5, R128 ;  /* 0x0000000505a67c23 */ /* 0x000fe20008010080 */
[----:B------:R-:W-:Y:S01]  /*1c9c0*/  ISETP.GE.AND P5, PT, R19, R211, PT ;  /* 0x000000d31300720c */ /* 0x000fe20003fa6270 */
[----:B------:R-:W-:Y:S01]  /*1c9d0*/  FFMA.FTZ R130, R5, UR5, R130 ;  /* 0x0000000505827c23 */ /* 0x000fe20008010082 */
[----:B------:R-:W-:Y:S01]  /*1c9e0*/  ISETP.GE.AND P2, PT, R19, R210, PT ;  /* 0x000000d21300720c */ /* 0x000fe20003f46270 */
[----:B------:R-:W-:Y:S01]  /*1c9f0*/  HMMA.16816.F32 R116, R204, R188, R116 ;  /* 0x000000bccc74723c */ /* 0x000fe20000001874 */
[----:B------:R-:W-:Y:S01]  /*1ca00*/  I2FP.F32.U32 R4, R17 ;  /* 0x0000001100047245 */ /* 0x000fe20000201000 */
[----:B------:R-:W-:Y:S01]  /*1ca10*/  VIADD R5, R195, 0xfffffe60 ;  /* 0xfffffe60c3057836 */ /* 0x000fe20000000000 */
[----:B------:R-:W-:-:S02]  /*1ca20*/  FSEL R172, R172, -INF , !P5 ;  /* 0xff800000acac7808 */ /* 0x000fc40006800000 */
[----:B------:R-:W-:Y:S02]  /*1ca30*/  FSEL R128, R167, -INF , !P2 ;  /* 0xff800000a7807808 */ /* 0x000fe40005000000 */
[C---:B------:R-:W-:Y:S01]  /*1ca40*/  ISETP.GE.AND P5, PT, R17.reuse, R211, PT ;  /* 0x000000d31100720c */ /* 0x040fe20003fa6270 */
[----:B------:R-:W-:Y:S01]  /*1ca50*/  HMMA.16816.F32 R120, R44, R6, R120 ;  /* 0x000000062c78723c */ /* 0x000fe20000001878 */
[-C--:B------:R-:W-:Y:S01]  /*1ca60*/  ISETP.GE.AND P2, PT, R17, R210.reuse, PT ;  /* 0x000000d21100720c */ /* 0x080fe20003f46270 */
[C---:B------:R-:W-:Y:S01]  /*1ca70*/  FFMA.FTZ R6, R4.reuse, UR5, R129 ;  /* 0x0000000504067c23 */ /* 0x040fe20008010081 */
[----:B------:R-:W-:Y:S01]  /*1ca80*/  FSEL R169, R169, -INF , !P3 ;  /* 0xff800000a9a97808 */ /* 0x000fe20005800000 */
[----:B------:R-:W-:Y:S01]  /*1ca90*/  FFMA.FTZ R4, R4, UR5, R131 ;  /* 0x0000000504047c23 */ /* 0x000fe20008010083 */
[CC--:B------:R-:W-:Y:S02]  /*1caa0*/  ISETP.GE.AND P4, PT, R16.reuse, R210.reuse, PT ;  /* 0x000000d21000720c */ /* 0x0c0fe40003f86270 */
[----:B------:R-:W-:Y:S01]  /*1cab0*/  I2FP.F32.U32 R17, R5 ;  /* 0x0000000500117245 */ /* 0x000fe20000201000 */
[C---:B------:R-:W-:Y:S01]  /*1cac0*/  HMMA.16816.F32 R112, R204.reuse, R190, R112 ;  /* 0x000000becc70723c */ /* 0x040fe20000001870 */
[-C--:B------:R-:W-:Y:S01]  /*1cad0*/  ISETP.GE.AND P3, PT, R16, R211.reuse, PT ;  /* 0x000000d31000720c */ /* 0x080fe20003f66270 */
[----:B------:R-:W-:Y:S01]  /*1cae0*/  VIADD R16, R195, 0xfffffe61 ;  /* 0xfffffe61c3107836 */ /* 0x000fe20000000000 */
[----:B------:R-:W-:Y:S01]  /*1caf0*/  FSEL R129, R130, -INF , !P4 ;  /* 0xff80000082817808 */ /* 0x000fe20006000000 */
[C---:B------:R-:W-:Y:S01]  /*1cb00*/  FFMA.FTZ R130, R17.reuse, UR5, R124 ;  /* 0x0000000511827c23 */ /* 0x040fe2000801007c */
[----:B------:R-:W-:Y:S01]  /*1cb10*/  FSEL R166, R166, -INF , !P3 ;  /* 0xff800000a6a67808 */ /* 0x000fe20005800000 */
[----:B------:R-:W-:Y:S01]  /*1cb20*/  FFMA.FTZ R126, R17, UR5, R126 ;  /* 0x00000005117e7c23 */ /* 0x000fe2000801007e */
[C---:B------:R-:W-:Y:S01]  /*1cb30*/  ISETP.GE.AND P3, PT, R5.reuse, R211, PT ;  /* 0x000000d30500720c */ /* 0x040fe20003f66270 */
[----:B-1----:R-:W-:Y:S01]  /*1cb40*/  HMMA.16816.F32 R76, R204, R12, R76 ;  /* 0x0000000ccc4c723c */ /* 0x002fe2000000184c */
[----:B------:R-:W-:Y:S01]  /*1cb50*/  FSEL R131, R6, -INF , !P5 ;  /* 0xff80000006837808 */ /* 0x000fe20006800000 */
[----:B------:R-:W-:Y:S01]  /*1cb60*/  LDSM.16.M88.4 R188, [R3+0x7000] ;  /* 0x0070000003bc783b */ /* 0x000fe20000000200 */
[----:B------:R-:W-:-:S02]  /*1cb70*/  ISETP.GE.AND P4, PT, R5, R210, PT ;  /* 0x000000d20500720c */ /* 0x000fc40003f86270 */
[----:B------:R-:W-:Y:S02]  /*1cb80*/  FSEL R124, R4, -INF , !P2 ;  /* 0xff800000047c7808 */ /* 0x000fe40005000000 */
[----:B------:R-:W1:Y:S01]  /*1cb90*/  LDSM.16.M88.4 R4, [R3+0x8800] ;  /* 0x008800000304783b */ /* 0x000e620000000200 */
[----:B------:R-:W-:Y:S01]  /*1cba0*/  HMMA.16816.F32 R116, R44, R8, R116 ;  /* 0x000000082c74723c */ /* 0x000fe20000001874 */
[----:B------:R-:W-:Y:S01]  /*1cbb0*/  I2FP.F32.U32 R12, R16 ;  /* 0x00000010000c7245 */ /* 0x000fe20000201000 */
[C---:B------:R-:W-:Y:S01]  /*1cbc0*/  VIADD R8, R195.reuse, 0xfffffe68 ;  /* 0xfffffe68c3087836 */ /* 0x040fe20000000000 */
[CC--:B------:R-:W-:Y:S01]  /*1cbd0*/  ISETP.GE.AND P5, PT, R16.reuse, R211.reuse, PT ;  /* 0x000000d31000720c */ /* 0x0c0fe20003fa6270 */
[----:B------:R-:W-:Y:S01]  /*1cbe0*/  VIADD R9, R195, 0xfffffe69 ;  /* 0xfffffe69c3097836 */ /* 0x000fe20000000000 */
[----:B------:R-:W-:Y:S01]  /*1cbf0*/  ISETP.GE.AND P2, PT, R16, R210, PT ;  /* 0x000000d21000720c */ /* 0x000fe20003f46270 */
[C---:B------:R-:W-:Y:S01]  /*1cc00*/  FFMA.FTZ R167, R12.reuse, UR5, R125 ;  /* 0x000000050ca77c23 */ /* 0x040fe2000801007d */
[----:B------:R-:W-:Y:S01]  /*1cc10*/  I2FP.F32.U32 R13, R8 ;  /* 0x00000008000d7245 */ /* 0x000fe20000201000 */
[----:B------:R-:W2:Y:S01]  /*1cc20*/  LDSM.16.M88.4 R16, [R212+0x6000] ;  /* 0x00600000d410783b */ /* 0x000ea20000000200 */
[----:B------:R-:W-:Y:S01]  /*1cc30*/  FFMA.FTZ R12, R12, UR5, R127 ;  /* 0x000000050c0c7c23 */ /* 0x000fe2000801007f */
[----:B------:R-:W-:Y:S01]  /*1cc40*/  FSEL R125, R126, -INF , !P4 ;  /* 0xff8000007e7d7808 */ /* 0x000fe20006000000 */
[----:B------:R-:W-:Y:S01]  /*1cc50*/  HMMA.16816.F32 R72, R204, R14, R72 ;  /* 0x0000000ecc48723c */ /* 0x000fe20000001848 */
[----:B------:R-:W-:Y:S01]  /*1cc60*/  FSEL R130, R130, -INF , !P3 ;  /* 0xff80000082827808 */ /* 0x000fe20005800000 */
[C---:B------:R-:W-:Y:S01]  /*1cc70*/  FFMA.FTZ R126, R13.reuse, UR5, R120 ;  /* 0x000000050d7e7c23 */ /* 0x040fe20008010078 */
[C---:B------:R-:W-:Y:S01]  /*1cc80*/  ISETP.GE.AND P3, PT, R8.reuse, R211, PT ;  /* 0x000000d30800720c */ /* 0x040fe20003f66270 */
[----:B------:R-:W-:Y:S01]  /*1cc90*/  FFMA.FTZ R122, R13, UR5, R122 ;  /* 0x000000050d7a7c23 */ /* 0x000fe2000801007a */
[----:B------:R-:W-:Y:S01]  /*1cca0*/  FSEL R127, R167, -INF , !P5 ;  /* 0xff800000a77f7808 */ /* 0x000fe20006800000 */
[----:B------:R-:W-:Y:S01]  /*1ccb0*/  VIADD R13, R195, 0xfffffe71 ;  /* 0xfffffe71c30d7836 */ /* 0x000fe20000000000 */
[----:B------:R-:W-:Y:S01]  /*1ccc0*/  ISETP.GE.AND P4, PT, R8, R210, PT ;  /* 0x000000d20800720c */ /* 0x000fe20003f86270 */
[----:B------:R-:W-:Y:S01]  /*1ccd0*/  HMMA.16816.F32 R112, R44, R10, R112 ;  /* 0x0000000a2c70723c */ /* 0x000fe20000001870 */
[----:B------:R-:W-:-:S02]  /*1cce0*/  FSEL R120, R12, -INF , !P2 ;  /* 0xff8000000c787808 */ /* 0x000fc40005000000 */
[C---:B------:R-:W-:Y:S02]  /*1ccf0*/  ISETP.GE.AND P5, PT, R9.reuse, R211, PT ;  /* 0x000000d30900720c */ /* 0x040fe40003fa6270 */
[----:B------:R-:W-:Y:S02]  /*1cd00*/  I2FP.F32.U32 R8, R9 ;  /* 0x0000000900087245 */ /* 0x000fe40000201000 */
[----:B------:R-:W-:Y:S01]  /*1cd10*/  ISETP.GE.AND P2, PT, R9, R210, PT ;  /* 0x000000d20900720c */ /* 0x000fe20003f46270 */
[----:B------:R-:W-:Y:S01]  /*1cd20*/  VIADD R9, R195, 0xfffffe70 ;  /* 0xfffffe70c3097836 */ /* 0x000fe20000000000 */
[----:B------:R-:W-:Y:S01]  /*1cd30*/  FSEL R126, R126, -INF , !P3 ;  /* 0xff8000007e7e7808 */ /* 0x000fe20005800000 */
[C---:B------:R-:W-:Y:S01]  /*1cd40*/  FFMA.FTZ R12, R8.reuse, UR5, R121 ;  /* 0x00000005080c7c23 */ /* 0x040fe20008010079 */
[----:B------:R-:W-:Y:S01]  /*1cd50*/  FFMA.FTZ R8, R8, UR5, R123 ;  /* 0x0000000508087c23 */ /* 0x000fe2000801007b */
[----:B------:R-:W-:Y:S01]  /*1cd60*/  FSEL R121, R122, -INF , !P4 ;  /* 0xff8000007a797808 */ /* 0x000fe20006000000 */
[----:B------:R-:W-:Y:S01]  /*1cd70*/  HMMA.16816.F32 R100, R204, R180, R100 ;  /* 0x000000b4cc64723c */ /* 0x000fe20000001864 */
[----:B------:R-:W-:-:S02]  /*1cd80*/  I2FP.F32.U32 R15, R9 ;  /* 0x00000009000f7245 */ /* 0x000fc40000201000 */
[CC--:B------:R-:W-:Y:S02]  /*1cd90*/  ISETP.GE.AND P3, PT, R9.reuse, R211.reuse, PT ;  /* 0x000000d30900720c */ /* 0x0c0fe40003f66270 */
[----:B------:R-:W-:Y:S01]  /*1cda0*/  ISETP.GE.AND P4, PT, R9, R210, PT ;  /* 0x000000d20900720c */ /* 0x000fe20003f86270 */
[----:B------:R-:W-:Y:S01]  /*1cdb0*/  FFMA.FTZ R122, R15, UR5, R116 ;  /* 0x000000050f7a7c23 */ /* 0x000fe20008010074 */
[----:B------:R-:W-:Y:S01]  /*1cdc0*/  FSEL R116, R8, -INF , !P2 ;  /* 0xff80000008747808 */ /* 0x000fe20005000000 */
[----:B-1----:R-:W-:Y:S01]  /*1cdd0*/  HMMA.16816.F32 R68, R204, R4, R68 ;  /* 0x00000004cc44723c */ /* 0x002fe20000001844 */
[----:B------:R-:W1:Y:S01]  /*1cde0*/  LDSM.16.M88.4 R8, [R212+0x6800] ;  /* 0x00680000d408783b */ /* 0x000e620000000200 */
[----:B------:R-:W-:Y:S01]  /*1cdf0*/  FSEL R123, R12, -INF , !P5 ;  /* 0xff8000000c7b7808 */ /* 0x000fe20006800000 */
[----:B------:R-:W-:Y:S01]  /*1ce00*/  VIADD R4, R195, 0xfffffe79 ;  /* 0xfffffe79c3047836 */ /* 0x000fe20000000000 */
[----:B------:R-:W-:Y:S01]  /*1ce10*/  ISETP.GE.AND P5, PT, R13, R211, PT ;  /* 0x000000d30d00720c */ /* 0x000fe20003fa6270 */
[----:B------:R-:W-:Y:S01]  /*1ce20*/  FFMA.FTZ R118, R15, UR5, R118 ;  /* 0x000000050f767c23 */ /* 0x000fe20008010076 */
[----:B------:R-:W-:-:S02]  /*1ce30*/  I2FP.F32.U32 R12, R13 ;  /* 0x0000000d000c7245 */ /* 0x000fc40000201000 */
[----:B------:R-:W-:Y:S01]  /*1ce40*/  ISETP.GE.AND P2, PT, R13, R210, PT ;  /* 0x000000d20d00720c */ /* 0x000fe20003f46270 */
[----:B------:R-:W-:Y:S01]  /*1ce50*/  VIADD R13, R195, 0xfffffe78 ;  /* 0xfffffe78c30d7836 */ /* 0x000fe20000000000 */
[----:B------:R-:W-:Y:S01]  /*1ce60*/  FSEL R122, R122, -INF , !P3 ;  /* 0xff8000007a7a7808 */ /* 0x000fe20005800000 */
[C---:B------:R-:W-:Y:S01]  /*1ce70*/  FFMA.FTZ R167, R12.reuse, UR5, R117 ;  /* 0x000000050ca77c23 */ /* 0x040fe20008010075 */
[----:B------:R-:W-:Y:S01]  /*1ce80*/  FFMA.FTZ R119, R12, UR5, R119 ;  /* 0x000000050c777c23 */ /* 0x000fe20008010077 */
[----:B------:R-:W-:Y:S01]  /*1ce90*/  I2FP.F32.U32 R12, R4 ;  /* 0x00000004000c7245 */ /* 0x000fe20000201000 */
[----:B------:R-:W-:Y:S01]  /*1cea0*/  HMMA.16816.F32 R96, R204, R182, R96 ;  /* 0x000000b6cc60723c */ /* 0x000fe20000001860 */
[----:B------:R-:W-:Y:S02]  /*1ceb0*/  I2FP.F32.U32 R5, R13 ;  /* 0x0000000d00057245 */ /* 0x000fe40000201000 */
[----:B------:R-:W-:Y:S01]  /*1cec0*/  FSEL R117, R118, -INF , !P4 ;  /* 0xff80000076757808 */ /* 0x000fe20006000000 */
[----:B------:R-:W-:Y:S01]  /*1ced0*/  FFMA.FTZ R14, R12, UR5, R113 ;  /* 0x000000050c0e7c23 */ /* 0x000fe20008010071 */
[-C--:B------:R-:W-:Y:S01]  /*1cee0*/  ISETP.GE.AND P3, PT, R13, R211.reuse, PT ;  /* 0x000000d30d00720c */ /* 0x080fe20003f66270 */
[----:B------:R-:W-:Y:S01]  /*1cef0*/  FFMA.FTZ R114, R5, UR5, R114 ;  /* 0x0000000505727c23 */ /* 0x000fe20008010072 */
[----:B------:R-:W-:Y:S01]  /*1cf00*/  ISETP.GE.AND P4, PT, R13, R210, PT ;  /* 0x000000d20d00720c */ /* 0x000fe20003f86270 */
[----:B------:R-:W-:Y:S01]  /*1cf10*/  FFMA.FTZ R13, R5, UR5, R112 ;  /* 0x00000005050d7c23 */ /* 0x000fe20008010070 */
[----:B------:R-:W-:Y:S01]  /*1cf20*/  FSEL R167, R167, -INF , !P5 ;  /* 0xff800000a7a77808 */ /* 0x000fe20006800000 */
[C---:B--2---:R-:W-:Y:S01]  /*1cf30*/  HMMA.16816.F32 R108, R44.reuse, R16, R108 ;  /* 0x000000102c6c723c */ /* 0x044fe2000000186c */
[-C--:B------:R-:W-:Y:S01]  /*1cf40*/  ISETP.GE.AND P5, PT, R4, R211.reuse, PT ;  /* 0x000000d30400720c */ /* 0x080fe20003fa6270 */
[----:B------:R-:W-:Y:S01]  /*1cf50*/  FFMA.FTZ R16, R12, UR5, R115 ;  /* 0x000000050c107c23 */ /* 0x000fe20008010073 */
[----:B------:R-:W-:Y:S01]  /*1cf60*/  FSEL R112, R119, -INF , !P2 ;  /* 0xff80000077707808 */ /* 0x000fe20005000000 */
[C---:B------:R-:W-:Y:S01]  /*1cf70*/  VIADD R5, R195.reuse, 0xfffffe80 ;  /* 0xfffffe80c3057836 */ /* 0x040fe20000000000 */
[----:B------:R-:W-:Y:S01]  /*1cf80*/  FSEL R113, R114, -INF , !P4 ;  /* 0xff80000072717808 */ /* 0x000fe20006000000 */
[----:B------:R-:W-:Y:S01]  /*1cf90*/  VIADD R17, R195, 0xfffffe81 ;  /* 0xfffffe81c3117836 */ /* 0x000fe20000000000 */
[----:B------:R-:W-:Y:S01]  /*1cfa0*/  FSEL R119, R13, -INF , !P3 ;  /* 0xff8000000d777808 */ /* 0x000fe20005800000 */
[----:B------:R-:W-:Y:S01]  /*1cfb0*/  HMMA.16816.F32 R104, R44, R18, R104 ;  /* 0x000000122c68723c */ /* 0x000fe20000001868 */
[----:B------:R-:W-:Y:S01]  /*1cfc0*/  FSEL R114, R14, -INF , !P5 ;  /* 0xff8000000e727808 */ /* 0x000fe20006800000 */
[----:B------:R-:W-:Y:S01]  /*1cfd0*/  VIADD R19, R195, 0xfffffeb1 ;  /* 0xfffffeb1c3137836 */ /* 0x000fe20000000000 */
[----:B------:R-:W2:Y:S01]  /*1cfe0*/  LDSM.16.M88.4 R12, [R212+0x7000] ;  /* 0x00700000d40c783b */ /* 0x000ea20000000200 */
[----:B------:R-:W-:-:S02]  /*1cff0*/  ISETP.GE.AND P3, PT, R5, R211, PT ;  /* 0x000000d30500720c */ /* 0x000fc40003f66270 */
[-C--:B------:R-:W-:Y:S02]  /*1d000*/  ISETP.GE.AND P4, PT, R5, R210.reuse, PT ;  /* 0x000000d20500720c */ /* 0x080fe40003f86270 */
[----:B------:R-:W-:Y:S01]  /*1d010*/  I2FP.F32.U32 R5, R5 ;  /* 0x0000000500057245 */ /* 0x000fe20000201000 */
[C---:B-1----:R-:W-:Y:S01]  /*1d020*/  HMMA.16816.F32 R100, R44.reuse, R8, R100 ;  /* 0x000000082c64723c */ /* 0x042fe20000001864 */
[----:B------:R-:W-:Y:S01]  /*1d030*/  ISETP.GE.AND P2, PT, R4, R210, PT ;  /* 0x000000d20400720c */ /* 0x000fe20003f46270 */
[----:B------:R-:W-:Y:S01]  /*1d040*/  VIADD R4, R195, 0xfffffe88 ;  /* 0xfffffe88c3047836 */ /* 0x000fe20000000000 */
[----:B------:R-:W-:Y:S01]  /*1d050*/  ISETP.GE.AND P5, PT, R17, R211, PT ;  /* 0x000000d31100720c */ /* 0x000fe20003fa6270 */
[C---:B------:R-:W-:Y:S01]  /*1d060*/  FFMA.FTZ R115, R5.reuse, UR5, R108 ;  /* 0x0000000505737c23 */ /* 0x040fe2000801006c */
[----:B------:R-:W-:Y:S01]  /*1d070*/  FSEL R108, R16, -INF , !P2 ;  /* 0xff800000106c7808 */ /* 0x000fe20005000000 */
[----:B------:R-:W-:Y:S01]  /*1d080*/  FFMA.FTZ R110, R5, UR5, R110 ;  /* 0x00000005056e7c23 */ /* 0x000fe2000801006e */
[----:B------:R-:W-:Y:S01]  /*1d090*/  I2FP.F32.U32 R16, R17 ;  /* 0x0000001100107245 */ /* 0x000fe20000201000 */
[----:B------:R-:W-:Y:S01]  /*1d0a0*/  HMMA.16816.F32 R96, R44, R10, R96 ;  /* 0x0000000a2c60723c */ /* 0x000fe20000001860 */
[----:B------:R-:W1:Y:S01]  /*1d0b0*/  LDSM.16.M88.4 R8, [R212+0x7800] ;  /* 0x00780000d408783b */ /* 0x000e620000000200 */
[----:B------:R-:W-:-:S02]  /*1d0c0*/  I2FP.F32.U32 R5, R4 ;  /* 0x0000000400057245 */ /* 0x000fc40000201000 */
[C---:B------:R-:W-:Y:S01]  /*1d0d0*/  FFMA.FTZ R118, R16.reuse, UR5, R109 ;  /* 0x0000000510767c23 */ /* 0x040fe2000801006d */
[----:B------:R-:W-:Y:S01]  /*1d0e0*/  FFMA.FTZ R111, R16, UR5, R111 ;  /* 0x00000005106f7c23 */ /* 0x000fe2000801006f */
[-C--:B------:R-:W-:Y:S01]  /*1d0f0*/  ISETP.GE.AND P2, PT, R17, R210.reuse, PT ;  /* 0x000000d21100720c */ /* 0x080fe20003f46270 */
[----:B------:R-:W-:Y:S01]  /*1d100*/  VIADD R16, R195, 0xfffffe89 ;  /* 0xfffffe89c3107836 */ /* 0x000fe20000000000 */
[C---:B------:R-:W-:Y:S01]  /*1d110*/  HMMA.16816.F32 R92, R204.reuse, R188, R92 ;  /* 0x000000bccc5c723c */ /* 0x040fe2000000185c */
[----:B------:R-:W-:Y:S01]  /*1d120*/  FSEL R109, R110, -INF , !P4 ;  /* 0xff8000006e6d7808 */ /* 0x000fe20006000000 */
[C---:B------:R-:W-:Y:S01]  /*1d130*/  FFMA.FTZ R110, R5.reuse, UR5, R104 ;  /* 0x00000005056e7c23 */ /* 0x040fe20008010068 */
[----:B------:R-:W-:Y:S01]  /*1d140*/  FSEL R118, R118, -INF , !P5 ;  /* 0xff80000076767808 */ /* 0x000fe20006800000 */
[----:B------:R-:W-:Y:S01]  /*1d150*/  FFMA.FTZ R106, R5, UR5, R106 ;  /* 0x00000005056a7c23 */ /* 0x000fe2000801006a */
[----:B------:R-:W-:Y:S02]  /*1d160*/  FSEL R104, R111, -INF , !P2 ;  /* 0xff8000006f687808 */ /* 0x000fe40005000000 */
[C---:B------:R-:W-:Y:S01]  /*1d170*/  ISETP.GE.AND P5, PT, R16.reuse, R211, PT ;  /* 0x000000d31000720c */ /* 0x040fe20003fa6270 */
[----:B------:R-:W-:Y:S01]  /*1d180*/  HMMA.16816.F32 R88, R204, R190, R88 ;  /* 0x000000becc58723c */ /* 0x000fe20000001858 */
[----:B------:R-:W-:-:S02]  /*1d190*/  ISETP.GE.AND P2, PT, R16, R210, PT ;  /* 0x000000d21000720c */ /* 0x000fc40003f46270 */
[----:B------:R-:W-:Y:S02]  /*1d1a0*/  FSEL R115, R115, -INF , !P3 ;  /* 0xff80000073737808 */ /* 0x000fe40005800000 */
[----:B------:R-:W-:Y:S02]  /*1d1b0*/  I2FP.F32.U32 R16, R16 ;  /* 0x0000001000107245 */ /* 0x000fe40000201000 */
[C---:B------:R-:W-:Y:S01]  /*1d1c0*/  ISETP.GE.AND P3, PT, R4.reuse, R211, PT ;  /* 0x000000d30400720c */ /* 0x040fe20003f66270 */
[----:B------:R-:W-:Y:S01]  /*1d1d0*/  HMMA.16816.F32 R64, R204, R6, R64 ;  /* 0x00000006cc40723c */ /* 0x000fe20000001840 */
[----:B------:R-:W-:Y:S01]  /*1d1e0*/  ISETP.GE.AND P4, PT, R4, R210, PT ;  /* 0x000000d20400720c */ /* 0x000fe20003f86270 */
[C---:B------:R-:W-:Y:S02]  /*1d1f0*/  VIADD R4, R195.reuse, 0xfffffe90 ;  /* 0xfffffe90c3047836 */ /* 0x040fe40000000000 */
[C---:B------:R-:W-:Y:S01]  /*1d200*/  FFMA.FTZ R17, R16.reuse, UR5, R105 ;  /* 0x0000000510117c23 */ /* 0x040fe20008010069 */
[----:B------:R-:W-:Y:S01]  /*1d210*/  FFMA.FTZ R18, R16, UR5, R107 ;  /* 0x0000000510127c23 */ /* 0x000fe2000801006b */
[----:B------:R-:W-:Y:S01]  /*1d220*/  VIADD R16, R195, 0xfffffe91 ;  /* 0xfffffe91c3107836 */ /* 0x000fe20000000000 */
[----:B------:R-:W-:-:S02]  /*1d230*/  FSEL R110, R110, -INF , !P3 ;  /* 0xff8000006e6e7808 */ /* 0x000fc40005800000 */
[----:B------:R-:W-:Y:S01]  /*1d240*/  I2FP.F32.U32 R5, R4 ;  /* 0x0000000400057245 */ /* 0x000fe20000201000 */
[C---:B--2---:R-:W-:Y:S01]  /*1d250*/  HMMA.16816.F32 R92, R44.reuse, R12, R92 ;  /* 0x0000000c2c5c723c */ /* 0x044fe2000000185c */
[----:B------:R-:W-:Y:S01]  /*1d260*/  FSEL R105, R106, -INF , !P4 ;  /* 0xff8000006a697808 */ /* 0x000fe20006000000 */
[----:B------:R-:W-:Y:S01]  /*1d270*/  VIADD R12, R195, 0xfffffe98 ;  /* 0xfffffe98c30c7836 */ /* 0x000fe20000000000 */
[CC--:B------:R-:W-:Y:S01]  /*1d280*/  ISETP.GE.AND P3, PT, R4.reuse, R211.reuse, PT ;  /* 0x000000d30400720c */ /* 0x0c0fe20003f66270 */
[C---:B------:R-:W-:Y:S01]  /*1d290*/  FFMA.FTZ R106, R5.reuse, UR5, R100 ;  /* 0x00000005056a7c23 */ /* 0x040fe20008010064 */
[----:B------:R-:W-:Y:S01]  /*1d2a0*/  ISETP.GE.AND P4, PT, R4, R210, PT ;  /* 0x000000d20400720c */ /* 0x000fe20003f86270 */
[----:B------:R-:W-:Y:S01]  /*1d2b0*/  FFMA.FTZ R102, R5, UR5, R102 ;  /* 0x0000000505667c23 */ /* 0x000fe20008010066 */
[----:B------:R-:W-:Y:S01]  /*1d2c0*/  I2FP.F32.U32 R4, R16 ;  /* 0x0000001000047245 */ /* 0x000fe20000201000 */
[----:B------:R-:W-:Y:S01]  /*1d2d0*/  VIADD R5, R195, 0xfffffe99 ;  /* 0xfffffe99c3057836 */ /* 0x000fe20000000000 */
[----:B------:R-:W-:Y:S01]  /*1d2e0*/  FSEL R106, R106, -INF , !P3 ;  /* 0xff8000006a6a7808 */ /* 0x000fe20005800000 */
[----:B------:R-:W-:Y:S01]  /*1d2f0*/  HMMA.16816.F32 R88, R44, R14, R88 ;  /* 0x0000000e2c58723c */ /* 0x000fe20000001858 */
[----:B------:R-:W-:Y:S01]  /*1d300*/  ISETP.GE.AND P3, PT, R12, R211, PT ;  /* 0x000000d30c00720c */ /* 0x000fe20003f66270 */
[----:B------:R-:W-:Y:S01]  /*1d310*/  FFMA.FTZ R111, R4, UR5, R101 ;  /* 0x00000005046f7c23 */ /* 0x000fe20008010065 */
[----:B------:R-:W-:Y:S01]  /*1d320*/  FSEL R101, R102, -INF , !P4 ;  /* 0xff80000066657808 */ /* 0x000fe20006000000 */
[----:B------:R-:W-:Y:S01]  /*1d330*/  FFMA.FTZ R103, R4, UR5, R103 ;  /* 0x0000000504677c23 */ /* 0x000fe20008010067 */
[----:B------:R-:W-:-:S02]  /*1d340*/  I2FP.F32.U32 R13, R12 ;  /* 0x0000000c000d7245 */ /* 0x000fc40000201000 */
[-C--:B------:R-:W-:Y:S01]  /*1d350*/  ISETP.GE.AND P4, PT, R12, R210.reuse, PT ;  /* 0x000000d20c00720c */ /* 0x080fe20003f86270 */
[----:B------:R-:W-:Y:S01]  /*1d360*/  VIADD R12, R195, 0xfffffea0 ;  /* 0xfffffea0c30c7836 */ /* 0x000fe20000000000 */
[----:B------:R-:W-:Y:S01]  /*1d370*/  FSEL R107, R17, -INF , !P5 ;  /* 0xff800000116b7808 */ /* 0x000fe20006800000 */
[C---:B------:R-:W-:Y:S01]  /*1d380*/  FFMA.FTZ R14, R13.reuse, UR5, R96 ;  /* 0x000000050d0e7c23 */ /* 0x040fe20008010060 */
[----:B------:R-:W-:Y:S01]  /*1d390*/  I2FP.F32.U32 R4, R5 ;  /* 0x0000000500047245 */ /* 0x000fe20000201000 */
[----:B------:R-:W-:Y:S01]  /*1d3a0*/  FFMA.FTZ R98, R13, UR5, R98 ;  /* 0x000000050d627c23 */ /* 0x000fe20008010062 */
[----:B------:R-:W-:Y:S01]  /*1d3b0*/  FSEL R100, R18, -INF , !P2 ;  /* 0xff80000012647808 */ /* 0x000fe20005000000 */
[C---:B-1----:R-:W-:Y:S01]  /*1d3c0*/  HMMA.16816.F32 R84, R44.reuse, R8, R84 ;  /* 0x000000082c54723c */ /* 0x042fe20000001854 */
[-C--:B------:R-:W-:Y:S01]  /*1d3d0*/  ISETP.GE.AND P5, PT, R16, R211.reuse, PT ;  /* 0x000000d31000720c */ /* 0x080fe20003fa6270 */
[----:B------:R-:W-:Y:S01]  /*1d3e0*/  FFMA.FTZ R15, R4, UR5, R97 ;  /* 0x00000005040f7c23 */ /* 0x000fe20008010061 */
[----:B------:R-:W-:Y:S01]  /*1d3f0*/  ISETP.GE.AND P2, PT, R16, R210, PT ;  /* 0x000000d21000720c */ /* 0x000fe20003f46270 */
[----:B------:R-:W-:Y:S01]  /*1d400*/  FFMA.FTZ R99, R4, UR5, R99 ;  /* 0x0000000504637c23 */ /* 0x000fe20008010063 */
[----:B------:R-:W-:Y:S01]  /*1d410*/  FSEL R111, R111, -INF , !P5 ;  /* 0xff8000006f6f7808 */ /* 0x000fe20006800000 */
[----:B------:R-:W-:Y:S01]  /*1d420*/  VIADD R8, R195, 0xfffffea8 ;  /* 0xfffffea8c3087836 */ /* 0x000fe20000000000 */
[----:B------:R-:W-:Y:S01]  /*1d430*/  I2FP.F32.U32 R13, R12 ;  /* 0x0000000c000d7245 */ /* 0x000fe20000201000 */
[----:B------:R-:W-:Y:S01]  /*1d440*/  HMMA.16816.F32 R80, R44, R10, R80 ;  /* 0x0000000a2c50723c */ /* 0x000fe20000001850 */
[----:B------:R-:W-:Y:S01]  /*1d450*/  FSEL R96, R103, -INF , !P2 ;  /* 0xff80000067607808 */ /* 0x000fe20005000000 */
[----:B------:R-:W-:Y:S01]  /*1d460*/  VIADD R17, R195, 0xfffffeb0 ;  /* 0xfffffeb0c3117836 */ /* 0x000fe20000000000 */
[-C--:B------:R-:W-:Y:S01]  /*1d470*/  ISETP.GE.AND P5, PT, R5, R211.reuse, PT ;  /* 0x000000d30500720c */ /* 0x080fe20003fa6270 */
[----:B------:R-:W-:Y:S01]  /*1d480*/  FFMA.FTZ R9, R13, UR5, R92 ;  /* 0x000000050d097c23 */ /* 0x000fe2000801005c */
[----:B------:R-:W-:Y:S01]  /*1d490*/  ISETP.GE.AND P2, PT, R5, R210, PT ;  /* 0x000000d20500720c */ /* 0x000fe20003f46270 */
[----:B------:R-:W-:Y:S01]  /*1d4a0*/  VIADD R5, R195, 0xfffffea1 ;  /* 0xfffffea1c3057836 */ /* 0x000fe20000000000 */
[----:B------:R-:W-:Y:S01]  /*1d4b0*/  FSEL R103, R14, -INF , !P3 ;  /* 0xff8000000e677808 */ /* 0x000fe20005800000 */
[----:B------:R-:W-:Y:S01]  /*1d4c0*/  FFMA.FTZ R94, R13, UR5, R94 ;  /* 0x000000050d5e7c23 */ /* 0x000fe2000801005e */
[----:B------:R-:W-:Y:S01]  /*1d4d0*/  FSEL R97, R98, -INF , !P4 ;  /* 0xff80000062617808 */ /* 0x000fe20006000000 */
[----:B------:R-:W-:Y:S01]  /*1d4e0*/  HMMA.16816.F32 R52, R204, R176, R52 ;  /* 0x000000b0cc34723c */ /* 0x000fe20000001834 */
[----:B------:R-:W-:-:S02]  /*1d4f0*/  ISETP.GE.AND P3, PT, R12, R211, PT ;  /* 0x000000d30c00720c */ /* 0x000fc40003f66270 */
[----:B------:R-:W-:Y:S02]  /*1d500*/  FSEL R98, R15, -INF , !P5 ;  /* 0xff8000000f627808 */ /* 0x000fe40006800000 */
[----:B------:R-:W-:Y:S02]  /*1d510*/  ISETP.GE.AND P4, PT, R12, R210, PT ;  /* 0x000000d20c00720c */ /* 0x000fe40003f86270 */
[----:B------:R-:W1:Y:S01]  /*1d520*/  LDSM.16.M88.4 R12, [R212+0x8000] ;  /* 0x00800000d40c783b */ /* 0x000e620000000200 */
[----:B------:R-:W-:Y:S02]  /*1d530*/  I2FP.F32.U32 R4, R5 ;  /* 0x0000000500047245 */ /* 0x000fe40000201000 */
[----:B------:R-:W-:Y:S02]  /*1d540*/  FSEL R92, R99, -INF , !P2 ;  /* 0xff800000635c7808 */ /* 0x000fe40005000000 */
[----:B------:R-:W-:Y:S01]  /*1d550*/  FSEL R99, R9, -INF , !P3 ;  /* 0xff80000009637808 */ /* 0x000fe20005800000 */
[C---:B------:R-:W-:Y:S01]  /*1d560*/  FFMA.FTZ R16, R4.reuse, UR5, R93 ;  /* 0x0000000504107c23 */ /* 0x040fe2000801005d */
[----:B------:R-:W-:Y:S01]  /*1d570*/  ISETP.GE.AND P5, PT, R5, R211, PT ;  /* 0x000000d30500720c */ /* 0x000fe20003fa6270 */
[----:B------:R-:W-:Y:S01]  /*1d580*/  FFMA.FTZ R95, R4, UR5, R95 ;  /* 0x00000005045f7c23 */ /* 0x000fe2000801005f */
[----:B------:R-:W-:-:S02]  /*1d590*/  I2FP.F32.U32 R9, R8 ;  /* 0x0000000800097245 */ /* 0x000fc40000201000 */
[----:B------:R-:W-:Y:S02]  /*1d5a0*/  FSEL R93, R94, -INF , !P4 ;  /* 0xff8000005e5d7808 */ /* 0x000fe40006000000 */
[----:B------:R-:W-:Y:S01]  /*1d5b0*/  FSEL R94, R16, -INF , !P5 ;  /* 0xff800000105e7808 */ /* 0x000fe20006800000 */
[C---:B------:R-:W-:Y:S01]  /*1d5c0*/  FFMA.FTZ R16, R9.reuse, UR5, R88 ;  /* 0x0000000509107c23 */ /* 0x040fe20008010058 */
[C---:B------:R-:W-:Y:S01]  /*1d5d0*/  ISETP.GE.AND P3, PT, R8.reuse, R211, PT ;  /* 0x000000d30800720c */ /* 0x040fe20003f66270 */
[----:B------:R-:W-:Y:S01]  /*1d5e0*/  FFMA.FTZ R90, R9, UR5, R90 ;  /* 0x00000005095a7c23 */ /* 0x000fe2000801005a */
[-C--:B------:R-:W-:Y:S01]  /*1d5f0*/  ISETP.GE.AND P4, PT, R8, R210.reuse, PT ;  /* 0x000000d20800720c */ /* 0x080fe20003f86270 */
[----:B------:R-:W-:Y:S01]  /*1d600*/  HMMA.16816.F32 R52, R44, R36, R52 ;  /* 0x000000242c34723c */ /* 0x000fe20000001834 */
[----:B------:R-:W-:Y:S01]  /*1d610*/  ISETP.GE.AND P2, PT, R5, R210, PT ;  /* 0x000000d20500720c */ /* 0x000fe20003f46270 */
[----:B------:R2:W3:Y:S01]  /*1d620*/  LDSM.16.M88.4 R8, [R3+0x9000] ;  /* 0x009000000308783b */ /* 0x0004e20000000200 */
[----:B------:R-:W-:-:S02]  /*1d630*/  VIADD R5, R195, 0xfffffea9 ;  /* 0xfffffea9c3057836 */ /* 0x000fc40000000000 */
[----:B------:R-:W-:Y:S02]  /*1d640*/  FSEL R88, R95, -INF , !P2 ;  /* 0xff8000005f587808 */ /* 0x000fe40005000000 */
[----:B------:R-:W-:Y:S01]  /*1d650*/  FSEL R95, R16, -INF , !P3 ;  /* 0xff800000105f7808 */ /* 0x000fe20005800000 */
[----:B------:R-:W-:Y:S01]  /*1d660*/  VIADD R16, R195, 0xfffffeb8 ;  /* 0xfffffeb8c3107836 */ /* 0x000fe20000000000 */
[----:B------:R-:W-:Y:S02]  /*1d670*/  I2FP.F32.U32 R4, R5 ;  /* 0x0000000500047245 */ /* 0x000fe40000201000 */
[CC--:B------:R-:W-:Y:S02]  /*1d680*/  ISETP.GE.AND P5, PT, R5.reuse, R211.reuse, PT ;  /* 0x000000d30500720c */ /* 0x0c0fe40003fa6270 */
[----:B------:R-:W-:Y:S01]  /*1d690*/  ISETP.GE.AND P2, PT, R5, R210, PT ;  /* 0x000000d20500720c */ /* 0x000fe20003f46270 */
[C---:B------:R-:W-:Y:S01]  /*1d6a0*/  FFMA.FTZ R18, R4.reuse, UR5, R89 ;  /* 0x0000000504127c23 */ /* 0x040fe20008010059 */
[----:B------:R-:W-:Y:S01]  /*1d6b0*/  FFMA.FTZ R91, R4, UR5, R91 ;  /* 0x00000005045b7c23 */ /* 0x000fe2000801005b */
[----:B------:R-:W-:Y:S01]  /*1d6c0*/  FSEL R89, R90, -INF , !P4 ;  /* 0xff8000005a597808 */ /* 0x000fe20006000000 */
[----:B------:R-:W4:Y:S01]  /*1d6d0*/  LDSM.16.M88.4 R4, [R212+0x8800] ;  /* 0x00880000d404783b */ /* 0x000f220000000200 */
[----:B------:R-:W-:-:S02]  /*1d6e0*/  ISETP.GE.AND P3, PT, R17, R211, PT ;  /* 0x000000d31100720c */ /* 0x000fc40003f66270 */
[----:B------:R-:W-:Y:S02]  /*1d6f0*/  ISETP.GE.AND P4, PT, R17, R210, PT ;  /* 0x000000d21100720c */ /* 0x000fe40003f86270 */
[----:B------:R-:W-:Y:S01]  /*1d700*/  I2FP.F32.U32 R17, R17 ;  /* 0x0000001100117245 */ /* 0x000fe20000201000 */
[C---:B-1----:R-:W-:Y:S01]  /*1d710*/  HMMA.16816.F32 R76, R44.reuse, R12, R76 ;  /* 0x0000000c2c4c723c */ /* 0x042fe2000000184c */
[----:B------:R-:W-:Y:S02]  /*1d720*/  I2FP.F32.U32 R13, R16 ;  /* 0x00000010000d7245 */ /* 0x000fe40000201000 */
[----:B------:R-:W-:Y:S01]  /*1d730*/  FSEL R90, R18, -INF , !P5 ;  /* 0xff800000125a7808 */ /* 0x000fe20006800000 */
[C---:B--2---:R-:W-:Y:S01]  /*1d740*/  FFMA.FTZ R3, R17.reuse, UR5, R84 ;  /* 0x0000000511037c23 */ /* 0x044fe20008010054 */
[----:B------:R-:W-:Y:S01]  /*1d750*/  FFMA.FTZ R86, R17, UR5, R86 ;  /* 0x0000000511567c23 */ /* 0x000fe20008010056 */
[----:B------:R-:W-:Y:S01]  /*1d760*/  VIADD R17, R195, 0xfffffeb9 ;  /* 0xfffffeb9c3117836 */ /* 0x000fe20000000000 */
[----:B------:R-:W-:Y:S01]  /*1d770*/  I2FP.F32.U32 R18, R19 ;  /* 0x0000001300127245 */ /* 0x000fe20000201000 */
[C---:B------:R-:W-:Y:S01]  /*1d780*/  FFMA.FTZ R80, R13.reuse, UR5, R80 ;  /* 0x000000050d507c23 */ /* 0x040fe20008010050 */
[----:B------:R-:W-:Y:S01]  /*1d790*/  FFMA.FTZ R82, R13, UR5, R82 ;  /* 0x000000050d527c23 */ /* 0x000fe20008010052 */
[----:B------:R-:W-:Y:S01]  /*1d7a0*/  HMMA.16816.F32 R72, R44, R14, R72 ;  /* 0x0000000e2c48723c */ /* 0x000fe20000001848 */
[----:B------:R-:W-:Y:S01]  /*1d7b0*/  I2FP.F32.U32 R12, R17 ;  /* 0x00000011000c7245 */ /* 0x000fe20000201000 */
[C---:B------:R-:W-:Y:S01]  /*1d7c0*/  FFMA.FTZ R102, R18.reuse, UR5, R85 ;  /* 0x0000000512667c23 */ /* 0x040fe20008010055 */
[----:B------:R-:W-:Y:S01]  /*1d7d0*/  FSEL R84, R91, -INF , !P2 ;  /* 0xff8000005b547808 */ /* 0x000fe20005000000 */
[----:B------:R-:W-:Y:S01]  /*1d7e0*/  FFMA.FTZ R87, R18, UR5, R87 ;  /* 0x0000000512577c23 */ /* 0x000fe20008010057 */
[CC--:B------:R-:W-:Y:S01]  /*1d7f0*/  ISETP.GE.AND P5, PT, R19.reuse, R211.reuse, PT ;  /* 0x000000d31300720c */ /* 0x0c0fe20003fa6270 */
[C---:B------:R-:W-:Y:S01]  /*1d800*/  FFMA.FTZ R81, R12.reuse, UR5, R81 ;  /* 0x000000050c517c23 */ /* 0x040fe20008010051 */
[----:B------:R-:W-:Y:S01]  /*1d810*/  FFMA.FTZ R83, R12, UR5, R83 ;  /* 0x000000050c537c23 */ /* 0x000fe20008010053 */
[----:B------:R-:W-:Y:S01]  /*1d820*/  ISETP.GE.AND P2, PT, R19, R210, PT ;  /* 0x000000d21300720c */ /* 0x000fe20003f46270 */
[----:B------:R-:W1:Y:S01]  /*1d830*/  LDSM.16.M88.4 R12, [R212+0x9000] ;  /* 0x00900000d40c783b */ /* 0x000e620000000200 */
[----:B------:R-:W-:Y:S01]  /*1d840*/  FSEL R3, R3, -INF , !P3 ;  /* 0xff80000003037808 */ /* 0x000fe20005800000 */
[----:B---3--:R-:W-:Y:S01]  /*1d850*/  HMMA.16816.F32 R60, R204, R8, R60 ;  /* 0x00000008cc3c723c */ /* 0x008fe2000000183c */
[----:B------:R-:W-:Y:S01]  /*1d860*/  FSEL R85, R86, -INF , !P4 ;  /* 0xff80000056557808 */ /* 0x000fe20006000000 */
[C---:B------:R-:W-:Y:S01]  /*1d870*/  VIADD R8, R195.reuse, 0xfffffec0 ;  /* 0xfffffec0c3087836 */ /* 0x040fe20000000000 */
[----:B------:R-:W-:Y:S01]  /*1d880*/  ISETP.GE.AND P3, PT, R16, R211, PT ;  /* 0x000000d31000720c */ /* 0x000fe20003f66270 */
[----:B------:R-:W-:Y:S01]  /*1d890*/  VIADD R9, R195, 0xfffffec1 ;  /* 0xfffffec1c3097836 */ /* 0x000fe20000000000 */
[----:B------:R-:W-:Y:S01]  /*1d8a0*/  FSEL R102, R102, -INF , !P5 ;  /* 0xff80000066667808 */ /* 0x000fe20006800000 */
[----:B------:R-:W-:-:S04]  /*1d8b0*/  DEPBAR.LE SB0, 0x0 ;  /* 0x000080000000791a */ /* 0x000fc80000000000 */
[----:B------:R-:W-:Y:S01]  /*1d8c0*/  BAR.SYNC.DEFER_BLOCKING 0x0 ;  /* 0x0000000000007b1d */ /* 0x000fe20000010000 */
[-C--:B------:R-:W-:Y:S01]  /*1d8d0*/  ISETP.GE.AND P4, PT, R16, R210.reuse, PT ;  /* 0x000000d21000720c */ /* 0x080fe20003f86270 */
[----:B------:R-:W-:Y:S01]  /*1d8e0*/  HMMA.16816.F32 R56, R204, R10, R56 ;  /* 0x0000000acc38723c */ /* 0x000fe20000001838 */
[----:B------:R-:W-:Y:S02]  /*1d8f0*/  FSEL R86, R87, -INF , !P2 ;  /* 0xff80000057567808 */ /* 0x000fe40005000000 */
[CC--:B------:R-:W-:Y:S02]  /*1d900*/  ISETP.GE.AND P5, PT, R17.reuse, R211.reuse, PT ;  /* 0x000000d31100720c */ /* 0x0c0fe40003fa6270 */
[----:B------:R-:W-:Y:S02]  /*1d910*/  ISETP.GE.AND P2, PT, R17, R210, PT ;  /* 0x000000d21100720c */ /* 0x000fe40003f46270 */
[----:B------:R-:W-:Y:S01]  /*1d920*/  FSEL R87, R80, -INF , !P3 ;  /* 0xff80000050577808 */ /* 0x000fe20005800000 */
[----:B----4-:R-:W-:Y:S01]  /*1d930*/  HMMA.16816.F32 R68, R44, R4, R68 ;  /* 0x000000042c44723c */ /* 0x010fe20000001844 */
[----:B------:R-:W-:Y:S01]  /*1d940*/  FSEL R91, R82, -INF , !P4 ;  /* 0xff800000525b7808 */ /* 0x000fe20006000000 */
[----:B------:R-:W-:Y:S01]  /*1d950*/  VIADD R4, R195, 0xfffffec9 ;  /* 0xfffffec9c3047836 */ /* 0x000fe20000000000 */
[----:B------:R-:W-:-:S02]  /*1d960*/  ISETP.GE.AND P3, PT, R8, R211, PT ;  /* 0x000000d30800720c */ /* 0x000fc40003f66270 */
[----:B------:R-:W-:Y:S02]  /*1d970*/  I2FP.F32.U32 R17, R8 ;  /* 0x0000000800117245 */ /* 0x000fe40000201000 */
[----:B------:R-:W-:Y:S01]  /*1d980*/  FSEL R174, R81, -INF , !P5 ;  /* 0xff80000051ae7808 */ /* 0x000fe20006800000 */
[----:B------:R-:W-:Y:S01]  /*1d990*/  HMMA.16816.F32 R64, R44, R6, R64 ;  /* 0x000000062c40723c */ /* 0x000fe20000001840 */
[----:B------:R-:W-:Y:S01]  /*1d9a0*/  ISETP.GE.AND P4, PT, R8, R210, PT ;  /* 0x000000d20800720c */ /* 0x000fe20003f86270 */
[----:B------:R-:W-:Y:S01]  /*1d9b0*/  FFMA.FTZ R76, R17, UR5, R76 ;  /* 0x00000005114c7c23 */ /* 0x000fe2000801004c */
[----:B------:R-:W-:Y:S01]  /*1d9c0*/  FSEL R180, R83, -INF , !P2 ;  /* 0xff80000053b47808 */ /* 0x000fe20005000000 */
[----:B------:R-:W-:Y:S01]  /*1d9d0*/  FFMA.FTZ R78, R17, UR5, R78 ;  /* 0x00000005114e7c23 */ /* 0x000fe2000801004e */
[----:B------:R-:W-:Y:S01]  /*1d9e0*/  ISETP.GE.AND P5, PT, R9, R211, PT ;  /* 0x000000d30900720c */ /* 0x000fe20003fa6270 */
[----:B------:R-:W-:Y:S01]  /*1d9f0*/  VIADD R7, R195, 0xfffffed0 ;  /* 0xfffffed0c3077836 */ /* 0x000fe20000000000 */
[----:B------:R-:W-:-:S02]  /*1da00*/  I2FP.F32.U32 R8, R9 ;  /* 0x0000000900087245 */ /* 0x000fc40000201000 */
[-C--:B------:R-:W-:Y:S01]  /*1da10*/  ISETP.GE.AND P2, PT, R9, R210.reuse, PT ;  /* 0x000000d20900720c */ /* 0x080fe20003f46270 */
[----:B------:R-:W-:Y:S01]  /*1da20*/  VIADD R9, R195, 0xfffffec8 ;  /* 0xfffffec8c3097836 */ /* 0x000fe20000000000 */
[----:B------:R-:W-:Y:S01]  /*1da30*/  FSEL R171, R76, -INF , !P3 ;  /* 0xff8000004cab7808 */ /* 0x000fe20005800000 */
[----:B------:R-:W-:Y:S01]  /*1da40*/  FFMA.FTZ R77, R8, UR5, R77 ;  /* 0x00000005084d7c23 */ /* 0x000fe2000801004d */
[----:B------:R-:W-:Y:S01]  /*1da50*/  FSEL R173, R78, -INF , !P4 ;  /* 0xff8000004ead7808 */ /* 0x000fe20006000000 */
[----:B------:R-:W-:Y:S01]  /*1da60*/  FFMA.FTZ R79, R8, UR5, R79 ;  /* 0x00000005084f7c23 */ /* 0x000fe2000801004f */
[----:B------:R-:W-:Y:S01]  /*1da70*/  I2FP.F32.U32 R5, R9 ;  /* 0x0000000900057245 */ /* 0x000fe20000201000 */
[----:B-1----:R-:W-:Y:S01]  /*1da80*/  HMMA.16816.F32 R60, R44, R12, R60 ;  /* 0x0000000c2c3c723c */ /* 0x002fe2000000183c */
[C---:B------:R-:W-:Y:S02]  /*1da90*/  ISETP.GE.AND P3, PT, R9.reuse, R211, PT ;  /* 0x000000d30900720c */ /* 0x040fe40003f66270 */
[----:B------:R-:W-:Y:S01]  /*1daa0*/  ISETP.GE.AND P4, PT, R9, R210, PT ;  /* 0x000000d20900720c */ /* 0x000fe20003f86270 */
[C---:B------:R-:W-:Y:S01]  /*1dab0*/  FFMA.FTZ R72, R5.reuse, UR5, R72 ;  /* 0x0000000505487c23 */ /* 0x040fe20008010048 */
[----:B------:R-:W-:Y:S01]  /*1dac0*/  FFMA.FTZ R74, R5, UR5, R74 ;  /* 0x00000005054a7c23 */ /* 0x000fe2000801004a */
[----:B------:R-:W-:-:S02]  /*1dad0*/  I2FP.F32.U32 R6, R4 ;  /* 0x0000000400067245 */ /* 0x000fc40000201000 */
[----:B------:R-:W-:Y:S01]  /*1dae0*/  I2FP.F32.U32 R5, R7 ;  /* 0x0000000700057245 */ /* 0x000fe20000201000 */
[----:B------:R-:W-:Y:S01]  /*1daf0*/  HMMA.16816.F32 R56, R44, R14, R56 ;  /* 0x0000000e2c38723c */ /* 0x000fe20000001838 */
[----:B------:R-:W-:Y:S01]  /*1db00*/  FSEL R186, R72, -INF , !P3 ;  /* 0xff80000048ba7808 */ /* 0x000fe20005800000 */
[----:B------:R-:W-:Y:S01]  /*1db10*/  FFMA.FTZ R73, R6, UR5, R73 ;  /* 0x0000000506497c23 */ /* 0x000fe20008010049 */
[----:B------:R-:W-:Y:S01]  /*1db20*/  FSEL R175, R74, -INF , !P4 ;  /* 0xff8000004aaf7808 */ /* 0x000fe20006000000 */
[----:B------:R-:W-:Y:S01]  /*1db30*/  FFMA.FTZ R75, R6, UR5, R75 ;  /* 0x00000005064b7c23 */ /* 0x000fe2000801004b */
[----:B------:R-:W-:Y:S01]  /*1db40*/  ISETP.GE.AND P3, PT, R7, R211, PT ;  /* 0x000000d30700720c */ /* 0x000fe20003f66270 */
[----:B------:R-:W-:Y:S01]  /*1db50*/  FFMA.FTZ R68, R5, UR5, R68 ;  /* 0x0000000505447c23 */ /* 0x000fe20008010044 */
[----:B------:R-:W-:Y:S01]  /*1db60*/  ISETP.GE.AND P4, PT, R7, R210, PT ;  /* 0x000000d20700720c */ /* 0x000fe20003f86270 */
[----:B------:R-:W-:Y:S01]  /*1db70*/  VIADD R7, R195, 0xfffffed1 ;  /* 0xfffffed1c3077836 */ /* 0x000fe20000000000 */
[----:B------:R-:W-:Y:S01]  /*1db80*/  FSEL R182, R77, -INF , !P5 ;  /* 0xff8000004db67808 */ /* 0x000fe20006800000 */
[----:B------:R-:W-:Y:S01]  /*1db90*/  FFMA.FTZ R70, R5, UR5, R70 ;  /* 0x0000000505467c23 */ /* 0x000fe20008010046 */
[----:B------:R-:W-:-:S02]  /*1dba0*/  FSEL R184, R79, -INF , !P2 ;  /* 0xff8000004fb87808 */ /* 0x000fc40005000000 */
[----:B------:R-:W-:Y:S02]  /*1dbb0*/  I2FP.F32.U32 R6, R7 ;  /* 0x0000000700067245 */ /* 0x000fe40000201000 */
[CC--:B------:R-:W-:Y:S02]  /*1dbc0*/  ISETP.GE.AND P5, PT, R4.reuse, R211.reuse, PT ;  /* 0x000000d30400720c */ /* 0x0c0fe40003fa6270 */
[-C--:B------:R-:W-:Y:S01]  /*1dbd0*/  ISETP.GE.AND P2, PT, R4, R210.reuse, PT ;  /* 0x000000d20400720c */ /* 0x080fe20003f46270 */
[----:B------:R-:W-:Y:S01]  /*1dbe0*/  VIADD R4, R195, 0xfffffed8 ;  /* 0xfffffed8c3047836 */ /* 0x000fe20000000000 */
[----:B------:R-:W-:Y:S01]  /*1dbf0*/  FSEL R179, R73, -INF , !P5 ;  /* 0xff80000049b37808 */ /* 0x000fe20006800000 */
[C---:B------:R-:W-:Y:S01]  /*1dc00*/  FFMA.FTZ R69, R6.reuse, UR5, R69 ;  /* 0x0000000506457c23 */ /* 0x040fe20008010045 */
[----:B------:R-:W-:Y:S01]  /*1dc10*/  FSEL R188, R75, -INF , !P2 ;  /* 0xff8000004bbc7808 */ /* 0x000fe20005000000 */
[----:B------:R-:W-:Y:S01]  /*1dc20*/  FFMA.FTZ R71, R6, UR5, R71 ;  /* 0x0000000506477c23 */ /* 0x000fe20008010047 */
[----:B------:R-:W-:Y:S01]  /*1dc30*/  ISETP.GE.AND P5, PT, R7, R211, PT ;  /* 0x000000d30700720c */ /* 0x000fe20003fa6270 */
[----:B------:R-:W-:Y:S01]  /*1dc40*/  VIADD R6, R195, 0xfffffed9 ;  /* 0xfffffed9c3067836 */ /* 0x000fe20000000000 */
[----:B------:R-:W-:-:S02]  /*1dc50*/  ISETP.GE.AND P2, PT, R7, R210, PT ;  /* 0x000000d20700720c */ /* 0x000fc40003f46270 */
[----:B------:R-:W-:Y:S02]  /*1dc60*/  FSEL R181, R68, -INF , !P3 ;  /* 0xff80000044b57808 */ /* 0x000fe40005800000 */
[----:B------:R-:W-:Y:S02]  /*1dc70*/  FSEL R183, R70, -INF , !P4 ;  /* 0xff80000046b77808 */ /* 0x000fe40006000000 */
[----:B------:R-:W-:Y:S02]  /*1dc80*/  I2FP.F32.U32 R5, R4 ;  /* 0x0000000400057245 */ /* 0x000fe40000201000 */
[CC--:B------:R-:W-:Y:S02]  /*1dc90*/  ISETP.GE.AND P3, PT, R4.reuse, R211.reuse, PT ;  /* 0x000000d30400720c */ /* 0x0c0fe40003f66270 */
[----:B------:R-:W-:Y:S01]  /*1dca0*/  FSEL R192, R69, -INF , !P5 ;  /* 0xff80000045c07808 */ /* 0x000fe20006800000 */
[C---:B------:R-:W-:Y:S01]  /*1dcb0*/  FFMA.FTZ R64, R5.reuse, UR5, R64 ;  /* 0x0000000505407c23 */ /* 0x040fe20008010040 */
[----:B------:R-:W-:Y:S01]  /*1dcc0*/  ISETP.GE.AND P4, PT, R4, R210, PT ;  /* 0x000000d20400720c */ /* 0x000fe20003f86270 */
[----:B------:R-:W-:Y:S01]  /*1dcd0*/  FFMA.FTZ R66, R5, UR5, R66 ;  /* 0x0000000505427c23 */ /* 0x000fe20008010042 */
[----:B------:R-:W-:Y:S01]  /*1dce0*/  FSEL R190, R71, -INF , !P2 ;  /* 0xff80000047be7808 */ /* 0x000fe20005000000 */
[----:B------:R-:W-:Y:S01]  /*1dcf0*/  VIADD R5, R195, 0xfffffee1 ;  /* 0xfffffee1c3057836 */ /* 0x000fe20000000000 */
[----:B------:R-:W-:-:S02]  /*1dd00*/  ISETP.GE.AND P5, PT, R6, R211, PT ;  /* 0x000000d30600720c */ /* 0x000fc40003fa6270 */
[----:B------:R-:W-:Y:S02]  /*1dd10*/  I2FP.F32.U32 R4, R6 ;  /* 0x0000000600047245 */ /* 0x000fe40000201000 */
[----:B------:R-:W-:Y:S01]  /*1dd20*/  ISETP.GE.AND P2, PT, R6, R210, PT ;  /* 0x000000d20600720c */ /* 0x000fe20003f46270 */
[----:B------:R-:W-:Y:S01]  /*1dd30*/  VIADD R6, R195, 0xfffffee0 ;  /* 0xfffffee0c3067836 */ /* 0x000fe20000000000 */
[----:B------:R-:W-:Y:S01]  /*1dd40*/  FSEL R185, R64, -INF , !P3 ;  /* 0xff80000040b97808 */ /* 0x000fe20005800000 */
[C---:B------:R-:W-:Y:S01]  /*1dd50*/  FFMA.FTZ R65, R4.reuse, UR5, R65 ;  /* 0x0000000504417c23 */ /* 0x040fe20008010041 */
[----:B------:R-:W-:Y:S01]  /*1dd60*/  FFMA.FTZ R67, R4, UR5, R67 ;  /* 0x0000000504437c23 */ /* 0x000fe20008010043 */
[----:B------:R-:W-:Y:S02]  /*1dd70*/  FSEL R176, R66, -INF , !P4 ;  /* 0xff80000042b07808 */ /* 0x000fe40006000000 */
[----:B------:R-:W-:Y:S02]  /*1dd80*/  I2FP.F32.U32 R7, R6 ;  /* 0x0000000600077245 */ /* 0x000fe40000201000 */
[----:B------:R-:W-:-:S02]  /*1dd90*/  I2FP.F32.U32 R4, R5 ;  /* 0x0000000500047245 */ /* 0x000fc40000201000 */
[CC--:B------:R-:W-:Y:S01]  /*1dda0*/  ISETP.GE.AND P3, PT, R6.reuse, R211.reuse, PT ;  /* 0x000000d30600720c */ /* 0x0c0fe20003f66270 */
[C---:B------:R-:W-:Y:S01]  /*1ddb0*/  FFMA.FTZ R60, R7.reuse, UR5, R60 ;  /* 0x00000005073c7c23 */ /* 0x040fe2000801003c */
[----:B------:R-:W-:Y:S01]  /*1ddc0*/  FFMA.FTZ R62, R7, UR5, R62 ;  /* 0x00000005073e7c23 */ /* 0x000fe2000801003e */
[----:B------:R-:W-:Y:S01]  /*1ddd0*/  FSEL R194, R65, -INF , !P5 ;  /* 0xff80000041c27808 */ /* 0x000fe20006800000 */
[----:B------:R-:W-:Y:S01]  /*1dde0*/  VIADD R7, R195, 0xfffffee8 ;  /* 0xfffffee8c3077836 */ /* 0x000fe20000000000 */
[-C--:B------:R-:W-:Y:S01]  /*1ddf0*/  ISETP.GE.AND P4, PT, R6, R210.reuse, PT ;  /* 0x000000d20600720c */ /* 0x080fe20003f86270 */
[C---:B------:R-:W-:Y:S01]  /*1de00*/  FFMA.FTZ R61, R4.reuse, UR5, R61 ;  /* 0x00000005043d7c23 */ /* 0x040fe2000801003d */
[----:B------:R-:W-:Y:S01]  /*1de10*/  FSEL R177, R67, -INF , !P2 ;  /* 0xff80000043b17808 */ /* 0x000fe20005000000 */
[----:B------:R-:W-:Y:S01]  /*1de20*/  FFMA.FTZ R63, R4, UR5, R63 ;  /* 0x00000005043f7c23 */ /* 0x000fe2000801003f */
[----:B------:R-:W-:Y:S01]  /*1de30*/  ISETP.GE.AND P5, PT, R5, R211, PT ;  /* 0x000000d30500720c */ /* 0x000fe20003fa6270 */
[----:B------:R-:W-:Y:S01]  /*1de40*/  VIADD R6, R195, 0xfffffef0 ;  /* 0xfffffef0c3067836 */ /* 0x000fe20000000000 */
[----:B------:R-:W-:Y:S01]  /*1de50*/  ISETP.GE.AND P2, PT, R5, R210, PT ;  /* 0x000000d20500720c */ /* 0x000fe20003f46270 */
[----:B------:R-:W-:Y:S01]  /*1de60*/  VIADD R5, R195, 0xfffffee9 ;  /* 0xfffffee9c3057836 */ /* 0x000fe20000000000 */
[----:B------:R-:W-:-:S02]  /*1de70*/  FSEL R196, R60, -INF , !P3 ;  /* 0xff8000003cc47808 */ /* 0x000fc40005800000 */
[----:B------:R-:W-:Y:S02]  /*1de80*/  FSEL R187, R62, -INF , !P4 ;  /* 0xff8000003ebb7808 */ /* 0x000fe40006000000 */
[C---:B------:R-:W-:Y:S02]  /*1de90*/  ISETP.GE.AND P3, PT, R7.reuse, R211, PT ;  /* 0x000000d30700720c */ /* 0x040fe40003f66270 */
[-C--:B------:R-:W-:Y:S02]  /*1dea0*/  ISETP.GE.AND P4, PT, R7, R210.reuse, PT ;  /* 0x000000d20700720c */ /* 0x080fe40003f86270 */
[----:B------:R-:W-:Y:S02]  /*1deb0*/  I2FP.F32.U32 R7, R7 ;  /* 0x0000000700077245 */ /* 0x000fe40000201000 */
[----:B------:R-:W-:Y:S02]  /*1dec0*/  I2FP.F32.U32 R4, R5 ;  /* 0x0000000500047245 */ /* 0x000fe40000201000 */
[----:B------:R-:W-:Y:S01]  /*1ded0*/  FSEL R189, R61, -INF , !P5 ;  /* 0xff8000003dbd7808 */ /* 0x000fe20006800000 */
[----:B------:R-:W-:Y:S01]  /*1dee0*/  FFMA.FTZ R56, R7, UR5, R56 ;  /* 0x0000000507387c23 */ /* 0x000fe20008010038 */
[----:B------:R-:W-:Y:S01]  /*1def0*/  FSEL R198, R63, -INF , !P2 ;  /* 0xff8000003fc67808 */ /* 0x000fe20005000000 */
[----:B------:R-:W-:Y:S01]  /*1df00*/  FFMA.FTZ R58, R7, UR5, R58 ;  /* 0x00000005073a7c23 */ /* 0x000fe2000801003a */
[C---:B------:R-:W-:Y:S01]  /*1df10*/  ISETP.GE.AND P5, PT, R5.reuse, R211, PT ;  /* 0x000000d30500720c */ /* 0x040fe20003fa6270 */
[C---:B------:R-:W-:Y:S01]  /*1df20*/  FFMA.FTZ R57, R4.reuse, UR5, R57 ;  /* 0x0000000504397c23 */ /* 0x040fe20008010039 */
[----:B------:R-:W-:Y:S01]  /*1df30*/  ISETP.GE.AND P2, PT, R5, R210, PT ;  /* 0x000000d20500720c */ /* 0x000fe20003f46270 */
[----:B------:R-:W-:Y:S01]  /*1df40*/  FFMA.FTZ R59, R4, UR5, R59 ;  /* 0x00000005043b7c23 */ /* 0x000fe2000801003b */
[----:B------:R-:W-:Y:S01]  /*1df50*/  I2FP.F32.U32 R5, R6 ;  /* 0x0000000600057245 */ /* 0x000fe20000201000 */
[----:B------:R-:W-:Y:S01]  /*1df60*/  VIADD R4, R195, 0xfffffef1 ;  /* 0xfffffef1c3047836 */ /* 0x000fe20000000000 */
[----:B------:R-:W-:-:S02]  /*1df70*/  FSEL R200, R56, -INF , !P3 ;  /* 0xff80000038c87808 */ /* 0x000fc40005800000 */
[----:B------:R-:W-:Y:S01]  /*1df80*/  FSEL R191, R58, -INF , !P4 ;  /* 0xff8000003abf7808 */ /* 0x000fe20006000000 */
[C---:B------:R-:W-:Y:S01]  /*1df90*/  FFMA.FTZ R52, R5.reuse, UR5, R52 ;  /* 0x0000000505347c23 */ /* 0x040fe20008010034 */
[----:B------:R-:W-:Y:S01]  /*1dfa0*/  FFMA.FTZ R54, R5, UR5, R54 ;  /* 0x0000000505367c23 */ /* 0x000fe20008010036 */
[C---:B------:R-:W-:Y:S01]  /*1dfb0*/  ISETP.GE.AND P3, PT, R6.reuse, R211, PT ;  /* 0x000000d30600720c */ /* 0x040fe20003f66270 */
[----:B------:R-:W-:Y:S01]  /*1dfc0*/  VIADD R5, R195, 0xfffffef8 ;  /* 0xfffffef8c3057836 */ /* 0x000fe20000000000 */
[----:B------:R-:W-:Y:S02]  /*1dfd0*/  ISETP.GE.AND P4, PT, R6, R210, PT ;  /* 0x000000d20600720c */ /* 0x000fe40003f86270 */
[----:B------:R-:W-:Y:S02]  /*1dfe0*/  I2FP.F32.U32 R6, R4 ;  /* 0x0000000400067245 */ /* 0x000fe40000201000 */
[----:B------:R-:W-:Y:S02]  /*1dff0*/  I2FP.F32.U32 R7, R5 ;  /* 0x0000000500077245 */ /* 0x000fe40000201000 */
[----:B------:R-:W-:Y:S01]  /*1e000*/  FSEL R202, R59, -INF , !P2 ;  /* 0xff8000003bca7808 */ /* 0x000fe20005000000 */
[----:B------:R-:W-:Y:S01]  /*1e010*/  FFMA.FTZ R53, R6, UR5, R53 ;  /* 0x0000000506357c23 */ /* 0x000fe20008010035 */
[-C--:B------:R-:W-:Y:S01]  /*1e020*/  ISETP.GE.AND P2, PT, R4, R211.reuse, PT ;  /* 0x000000d30400720c */ /* 0x080fe20003f46270 */
[C---:B------:R-:W-:Y:S01]  /*1e030*/  FFMA.FTZ R48, R7.reuse, UR5, R48 ;  /* 0x0000000507307c23 */ /* 0x040fe20008010030 */
[----:B------:R-:W-:Y:S01]  /*1e040*/  FSEL R195, R54, -INF , !P4 ;  /* 0xff80000036c37808 */ /* 0x000fe20006000000 */
[----:B------:R-:W-:Y:S01]  /*1e050*/  FFMA.FTZ R55, R6, UR5, R55 ;  /* 0x0000000506377c23 */ /* 0x000fe20008010037 */
[----:B------:R-:W-:Y:S01]  /*1e060*/  FSEL R197, R52, -INF , !P3 ;  /* 0xff80000034c57808 */ /* 0x000fe20005800000 */
[----:B------:R-:W-:Y:S01]  /*1e070*/  FFMA.FTZ R7, R7, UR5, R50 ;  /* 0x0000000507077c23 */ /* 0x000fe20008010032 */
[----:B------:R-:W-:-:S02]  /*1e080*/  ISETP.GE.AND P4, PT, R5, R211, PT ;  /* 0x000000d30500720c */ /* 0x000fc40003f86270 */
[----:B------:R-:W-:Y:S02]  /*1e090*/  FSEL R204, R53, -INF , !P2 ;  /* 0xff80000035cc7808 */ /* 0x000fe40005000000 */
[-C--:B------:R-:W-:Y:S02]  /*1e0a0*/  ISETP.GE.AND P3, PT, R4, R210.reuse, PT ;  /* 0x000000d20400720c */ /* 0x080fe40003f66270 */
[----:B------:R-:W-:Y:S02]  /*1e0b0*/  ISETP.GE.AND P2, PT, R5, R210, PT ;  /* 0x000000d20500720c */ /* 0x000fe40003f46270 */
[----:B------:R-:W-:Y:S02]  /*1e0c0*/  FSEL R199, R48, -INF , !P4 ;  /* 0xff80000030c77808 */ /* 0x000fe40006000000 */
[----:B------:R-:W-:Y:S02]  /*1e0d0*/  FSEL R193, R57, -INF , !P5 ;  /* 0xff80000039c17808 */ /* 0x000fe40006800000 */
[----:B------:R-:W-:-:S02]  /*1e0e0*/  FSEL R50, R55, -INF , !P3 ;  /* 0xff80000037327808 */ /* 0x000fc40005800000 */
        /* <DEDUP_REMOVED lines=52> */
[----:B-1----:R-:W4:Y:S04]  /*1e430*/  LDG.E R5, desc[UR14][R12.64] ;  /* 0x0000000e0c057981 */ /* 0x002f28000c1e1900 */
[----:B------:R-:W4:Y:S01]  /*1e440*/  LDG.E R4, desc[UR14][R10.64] ;  /* 0x0000000e0a047981 */ /* 0x000f22000c1e1900 */
[----:B------:R-:W-:-:S05]  /*1e450*/  IADD3 R7, PT, PT, R7, -R6, RZ ;  /* 0x8000000607077210 */ /* 0x000fca0007ffe0ff */
[----:B------:R-:W-:Y:S02]  /*1e460*/  IMAD R8, R7, R8, -0x100 ;  /* 0xffffff0007087424 */ /* 0x000fe400078e0208 */
[----:B--2---:R-:W-:-:S03]  /*1e470*/  IMAD.U32 R7, RZ, RZ, UR6 ;  /* 0x00000006ff077e24 */ /* 0x004fc6000f8e00ff */
[----:B------:R-:W-:-:S05]  /*1e480*/  SHF.R.S32.HI R6, RZ, 0x1f, R8 ;  /* 0x0000001fff067819 */ /* 0x000fca0000011408 */
[----:B------:R-:W-:-:S04]  /*1e490*/  IMAD R6, R6, R7, RZ ;  /* 0x0000000706067224 */ /* 0x000fc800078e02ff */
[C---:B------:R-:W-:Y:S02]  /*1e4a0*/  IMAD R6, R8.reuse, UR7, R6 ;  /* 0x0000000708067c24 */ /* 0x040fe4000f8e0206 */
[----:B------:R-:W-:-:S04]  /*1e4b0*/  IMAD.WIDE.U32 R8, R8, R7, RZ ;  /* 0x0000000708087225 */ /* 0x000fc800078e00ff */
        /* <DEDUP_REMOVED lines=10> */
.L_x_2793:
        /* <DEDUP_REMOVED lines=8> */
.L_x_2794:
[----:B------:R-:W2:Y:S01]  /*1e5e0*/  LDC R6, c[0x0][0x3bc] ;  /* 0x0000ef00ff067b82 */ /* 0x000ea20000000800 */
[C---:B------:R-:W-:Y:S01]  /*1e5f0*/  IMAD.SHL.U32 R4, R7.reuse, 0x20, RZ ;  /* 0x0000002007047824 */ /* 0x040fe200078e00ff */
[----:B------:R-:W-:Y:S01]  /*1e600*/  LEA R10, P2, R7, R232, 0x5 ;  /* 0x000000e8070a7211 */ /* 0x000fe200078428ff */
[----:B------:R-:W-:-:S03]  /*1e610*/  @!P1 IMAD.MOV.U32 R233, RZ, RZ, R231 ;  /* 0x000000ffffe99224 */ /* 0x000fc600078e00e7 */
[-C--:B------:R-:W-:Y:S02]  /*1e620*/  IADD3 R8, P3, PT, R10, R4.reuse, RZ ;  /* 0x000000040a087210 */ /* 0x080fe40007f7e0ff */
[----:B------:R-:W-:Y:S01]  /*1e630*/  @!PT LDS RZ, [RZ] ;  /* 0x00000000fffff984 */ /* 0x000fe20000000800 */
[----:B------:R-:W-:Y:S01]  /*1e640*/  @!PT LDS RZ, [RZ] ;  /* 0x00000000fffff984 */ /* 0x000fe20000000800 */
[----:B------:R-:W-:Y:S01]  /*1e650*/  @!PT LDS RZ, [RZ] ;  /* 0x00000000fffff984 */ /* 0x000fe20000000800 */
[----:B-1----:R-:W-:Y:S04]  /*1e660*/  @!P1 LDGSTS.E.BYPASS.LTC128B.128 [R239+0x2000], desc[UR14][R232.64] ;  /* 0x02000000e8ef9fae */ /* 0x002fe8000b981a0e */
[----:B------:R1:W-:Y:S01]  /*1e670*/  @P1 STS.128 [R239+0x2000], RZ ;  /* 0x002000ffef001388 */ /* 0x0003e20000000c00 */
[C-C-:B--2---:R-:W-:Y:S02]  /*1e680*/  SHF.L.U64.HI R5, R7.reuse, 0x5, R6.reuse ;  /* 0x0000000507057819 */ /* 0x144fe40000010206 */
[----:B------:R-:W-:Y:S02]  /*1e690*/  LEA.HI.X R11, R7, R231, R6, 0x5, P2 ;  /* 0x000000e7070b7211 */ /* 0x000fe400010f2c06 */
[----:B------:R-:W-:-:S03]  /*1e6a0*/  IADD3 R14, P2, PT, R8, R4, RZ ;  /* 0x00000004080e7210 */ /* 0x000fc60007f5e0ff */
        /* <DEDUP_REMOVED lines=102> */
.L_x_2792:
[----:B-1----:R-:W-:Y:S01]  /*1ed10*/  FMNMX3.FTZ R4, R2, R216, R248, !PT ;  /* 0x000000d802047276 */ /* 0x002fe200078100f8 */
[----:B------:R-:W1:Y:S01]  /*1ed20*/  LDCU UR6, c[0x0][0x45c] ;  /* 0x00008b80ff0677ac */ /* 0x000e620008000800 */
[----:B------:R-:W-:Y:S02]  /*1ed30*/  FMNMX3.FTZ R7, R0, R218, R220, !PT ;  /* 0x000000da00077276 */ /* 0x000fe400078100dc */
[----:B------:R-:W-:Y:S01]  /*1ed40*/  FMNMX3.FTZ R5, R4, R201, R203, !PT ;  /* 0x000000c904057276 */ /* 0x000fe200078100cb */
[----:B------:R-:W-:Y:S01]  /*1ed50*/  UISETP.LT.AND UP0, UPT, UR4, 0x2, UPT ;  /* 0x000000020400788c */ /* 0x000fe2000bf01270 */
[----:B------:R-:W-:Y:S02]  /*1ed60*/  FMNMX3.FTZ R7, R7, R252, R250, !PT ;  /* 0x000000fc07077276 */ /* 0x000fe400078100fa */
[----:B------:R-:W-:Y:S01]  /*1ed70*/  FMNMX3.FTZ R5, R5, R238, R244, !PT ;  /* 0x000000ee05057276 */ /* 0x000fe200078100f4 */
[----:B------:R-:W-:Y:S01]  /*1ed80*/  USEL UR4, UR4, 0x2, !UP0 ;  /* 0x0000000204047887 */ /* 0x000fe2000c000000 */
[----:B------:R-:W-:-:S02]  /*1ed90*/  FMNMX3.FTZ R7, R7, R222, R224, !PT ;  /* 0x000000de07077276 */ /* 0x000fc400078100e0 */
[----:B------:R-:W-:Y:S01]  /*1eda0*/  FMNMX3.FTZ R6, R5, R246, R240, !PT ;  /* 0x000000f605067276 */ /* 0x000fe200078100f0 */
        /* <DEDUP_REMOVED lines=60> */
[----:B------:R-:W-:-:S02]  /*1f170*/  LOP3.LUT P3, RZ, R227, 0x2, RZ, 0xc0, !PT ;  /* 0x00000002e3ff7812 */ /* 0x000fc4000786c0ff */
[----:B------:R-:W-:Y:S01]  /*1f180*/  LEA R215, R215, UR8, 0x1 ;  /* 0x00000008d7d77c11 */ /* 0x000fe2000f8e08ff */
[----:B------:R-:W3:Y:S03]  /*1f190*/  SHFL.BFLY PT, R4, R7, 0x2, 0x1f ;  /* 0x0c401f0007047f89 */ /* 0x000ee600000e0000 */
[C---:B------:R-:W-:Y:S01]  /*1f1a0*/  IADD3 R36, PT, PT, R215.reuse, 0xa000, RZ ;  /* 0x0000a000d7247810 */ /* 0x040fe20007ffe0ff */
[----:B------:R-:W-:Y:S01]  /*1f1b0*/  LDSM.16.MT88.4 R16, [R215+0xa000] ;  /* 0x00a00000d710783b */ /* 0x000fe20000004200 */
[----:B------:R-:W-:Y:S02]  /*1f1c0*/  IADD3 R219, PT, PT, R215, 0xa040, RZ ;  /* 0x0000a040d7db7810 */ /* 0x000fe40007ffe0ff */
[----:B------:R-:W-:Y:S01]  /*1f1d0*/  @P0 IADD3 R219, PT, PT, R36, -0x40, RZ ;  /* 0xffffffc024db0810 */ /* 0x000fe20007ffe0ff */
[----:B------:R-:W-:Y:S04]  /*1f1e0*/  LDSM.16.MT88.4 R64, [R215+0xa800] ;  /* 0x00a80000d740783b */ /* 0x000fe80000004200 */
[----:B------:R-:W-:Y:S04]  /*1f1f0*/  LDSM.16.MT88.4 R44, [R219] ;  /* 0x00000000db2c783b */ /* 0x000fe80000004200 */
        /* <DEDUP_REMOVED lines=18> */
[----:B------:R-:W-:Y:S01]  /*1f320*/  FFMA.FTZ R201, R220, UR6, -R205 ;  /* 0x00000006dcc97c23 */ /* 0x000fe200080108cd */
[----:B------:R-:W-:Y:S01]  /*1f330*/  MOV R220, 0x20 ;  /* 0x0000002000dc7802 */ /* 0x000fe20000000f00 */
[----:B------:R-:W-:Y:S01]  /*1f340*/  FADD.FTZ R4, R2, -R7 ;  /* 0x8000000702047221 */ /* 0x000fe20000010000 */
[----:B------:R-:W-:Y:S01]  /*1f350*/  FFMA.FTZ R212, R216, UR6, -R211 ;  /* 0x00000006d8d47c23 */ /* 0x000fe200080108d3 */
[----:B------:R-:W-:Y:S01]  /*1f360*/  FFMA.FTZ R203, R218, UR6, -R205 ;  /* 0x00000006dacb7c23 */ /* 0x000fe200080108cd */
[----:B------:R-:W-:Y:S01]  /*1f370*/  SEL R220, R220, 0xffffffe0, !P3 ;  /* 0xffffffe0dcdc7807 */ /* 0x000fe20005800000 */
[----:B------:R-:W-:Y:S01]  /*1f380*/  FMUL.FTZ R218, R4, UR6 ;  /* 0x0000000604da7c20 */ /* 0x000fe20008410000 */
[----:B------:R-:W-:Y:S01]  /*1f390*/  FMUL.FTZ R216, R5, UR6 ;  /* 0x0000000605d87c20 */ /* 0x000fe20008410000 */
[----:B------:R-:W-:Y:S01]  /*1f3a0*/  FFMA.FTZ R210, R248, UR6, -R211 ;  /* 0x00000006f8d27c23 */ /* 0x000fe200080108d3 */
[----:B------:R-:W-:Y:S01]  /*1f3b0*/  IADD3 R0, PT, PT, R220, R215, RZ ;  /* 0x000000d7dc007210 */ /* 0x000fe20007ffe0ff */
[--C-:B------:R-:W-:Y:S01]  /*1f3c0*/  FFMA.FTZ R217, R250, UR6, -R205.reuse ;  /* 0x00000006fad97c23 */ /* 0x100fe200080108cd */
[----:B------:R-:W-:Y:S01]  /*1f3d0*/  IADD3 R220, PT, PT, R220, R219, RZ ;  /* 0x000000dbdcdc7210 */ /* 0x000fe20007ffe0ff */
[----:B------:R-:W-:Y:S01]  /*1f3e0*/  FFMA.FTZ R252, R252, UR6, -R205 ;  /* 0x00000006fcfc7c23 */ /* 0x000fe200080108cd */
[----:B------:R-:W-:Y:S01]  /*1f3f0*/  MUFU.EX2 R212, R212 ;  /* 0x000000d400d47308 */ /* 0x000fe20000000800 */
[----:B------:R-:W-:Y:S01]  /*1f400*/  LDSM.16.MT88.4 R4, [R0+0xa000] ;  /* 0x00a000000004783b */ /* 0x000fe20000004200 */
[--C-:B------:R-:W-:Y:S01]  /*1f410*/  FFMA.FTZ R27, R27, UR6, -R211.reuse ;  /* 0x000000061b1b7c23 */ /* 0x100fe200080108d3 */
[----:B------:R-:W-:Y:S01]  /*1f420*/  FFMA.FTZ R29, R29, UR6, -R211 ;  /* 0x000000061d1d7c23 */ /* 0x000fe200080108d3 */
[----:B------:R-:W1:Y:S01]  /*1f430*/  MUFU.EX2 R210, R210 ;  /* 0x000000d200d27308 */ /* 0x000e620000000800 */
[----:B------:R-:W2:Y:S01]  /*1f440*/  LDSM.16.MT88.4 R56, [R220] ;  /* 0x00000000dc38783b */ /* 0x000ea20000004200 */
[--C-:B------:R-:W-:Y:S01]  /*1f450*/  FFMA.FTZ R37, R28, UR6, -R205.reuse ;  /* 0x000000061c257c23 */ /* 0x100fe200080108cd */
[----:B------:R-:W-:Y:S01]  /*1f460*/  FFMA.FTZ R36, R31, UR6, -R205 ;  /* 0x000000061f247c23 */ /* 0x000fe200080108cd */
[----:B------:R-:W-:Y:S01]  /*1f470*/  MUFU.EX2 R207, R207 ;  /* 0x000000cf00cf7308 */ /* 0x000fe20000000800 */
[----:B------:R-:W3:Y:S01]  /*1f480*/  LDSM.16.MT88.4 R68, [R0+0xa800] ;  /* 0x00a800000044783b */ /* 0x000ee20000004200 */
[--C-:B------:R-:W-:Y:S01]  /*1f490*/  FFMA.FTZ R33, R33, UR6, -R211.reuse ;  /* 0x0000000621217c23 */ /* 0x100fe200080108d3 */
[--C-:B------:R-:W-:Y:S01]  /*1f4a0*/  FFMA.FTZ R35, R35, UR6, -R211.reuse ;  /* 0x0000000623237c23 */ /* 0x100fe200080108d3 */
[----:B------:R-:W4:Y:S01]  /*1f4b0*/  MUFU.EX2 R206, R206 ;  /* 0x000000ce00ce7308 */ /* 0x000f220000000800 */
[----:B------:R-:W-:Y:S01]  /*1f4c0*/  LDSM.16.MT88.4 R80, [R0+0xb000] ;  /* 0x00b000000050783b */ /* 0x000fe20000004200 */
[--C-:B------:R-:W-:Y:S01]  /*1f4d0*/  FFMA.FTZ R170, R170, UR6, -R211.reuse ;  /* 0x00000006aaaa7c23 */ /* 0x100fe200080108d3 */
[----:B------:R-:W-:Y:S01]  /*1f4e0*/  FFMA.FTZ R166, R166, UR6, -R211 ;  /* 0x00000006a6a67c23 */ /* 0x000fe200080108d3 */
[----:B------:R-:W-:Y:S01]  /*1f4f0*/  MUFU.EX2 R203, R203 ;  /* 0x000000cb00cb7308 */ /* 0x000fe20000000800 */
[----:B------:R-:W-:Y:S01]  /*1f500*/  FFMA.FTZ R165, R165, UR6, -R205 ;  /* 0x00000006a5a57c23 */ /* 0x000fe200080108cd */
        /* <DEDUP_REMOVED lines=12> */
[----:B------:R-:W-:Y:S01]  /*1f5d0*/  FFMA.FTZ R194, R194, UR6, -R211 ;  /* 0x00000006c2c27c23 */ /* 0x000fe200080108d3 */
[----:B------:R-:W-:Y:S01]  /*1f5e0*/  FFMA.FTZ R176, R176, UR6, -R205 ;  /* 0x00000006b0b07c23 */ /* 0x000fe200080108cd */
[----:B------:R-:W5:Y:S01]  /*1f5f0*/  MUFU.EX2 R218, R218 ;  /* 0x000000da00da7308 */ /* 0x000f620000000800 */
[----:B------:R-:W-:Y:S01]  /*1f600*/  FFMA.FTZ R189, R189, UR6, -R211 ;  /* 0x00000006bdbd7c23 */ /* 0x000fe200080108d3 */
[----:B-1----:R-:W-:Y:S01]  /*1f610*/  F2FP.F16.F32.PACK_AB R9, R201, R203 ;  /* 0x000000cbc909723e */ /* 0x002fe200000000ff */
[--C-:B------:R-:W-:Y:S01]  /*1f620*/  FFMA.FTZ R187, R187, UR6, -R205.reuse ;  /* 0x00000006bbbb7c23 */ /* 0x100fe200080108cd */
[----:B------:R-:W1:Y:S01]  /*1f630*/  MUFU.EX2 R216, R216 ;  /* 0x000000d800d87308 */ /* 0x000e620000000800 */
[----:B------:R-:W-:Y:S01]  /*1f640*/  FFMA.FTZ R198, R198, UR6, -R205 ;  /* 0x00000006c6c67c23 */ /* 0x000fe200080108cd */
[----:B------:R-:W-:-:S02]  /*1f650*/  FFMA.FTZ R199, R199, UR6, -R211 ;  /* 0x00000006c7c77c23 */ /* 0x000fc400080108d3 */
[----:B------:R-:W-:Y:S01]  /*1f660*/  MUFU.EX2 R33, R33 ;  /* 0x0000002100217308 */ /* 0x000fe20000000800 */
[----:B----4-:R-:W-:-:S03]  /*1f670*/  F2FP.F16.F32.PACK_AB R11, R217, R2 ;  /* 0x00000002d90b723e */ /* 0x010fc600000000ff */
[----:B------:R-:W-:Y:S01]  /*1f680*/  MUFU.EX2 R35, R35 ;  /* 0x0000002300237308 */ /* 0x000fe20000000800 */
        /* <DEDUP_REMOVED lines=12> */
[C---:B--2---:R-:W-:Y:S01]  /*1f750*/  HMMA.16816.F32 R72, R8.reuse, R56, R72 ;  /* 0x000000380848723c */ /* 0x044fe20000001848 */
[-C--:B------:R-:W-:Y:S01]  /*1f760*/  FMUL.FTZ R136, R136, R218.reuse ;  /* 0x000000da88887220 */ /* 0x080fe20000410000 */
[----:B------:R-:W-:Y:S01]  /*1f770*/  FMUL.FTZ R137, R137, R218 ;  /* 0x000000da89897220 */ /* 0x000fe20000410000 */
[-C--:B------:R-:W-:Y:S01]  /*1f780*/  FMUL.FTZ R138, R138, R216.reuse ;  /* 0x000000d88a8a7220 */ /* 0x080fe20000410000 */
[----:B------:R-:W-:Y:S01]  /*1f790*/  FMUL.FTZ R139, R139, R216 ;  /* 0x000000d88b8b7220 */ /* 0x000fe20000410000 */
[-C--:B------:R-:W-:Y:S01]  /*1f7a0*/  FMUL.FTZ R12, R160, R218.reuse ;  /* 0x000000daa00c7220 */ /* 0x080fe20000410000 */
[----:B------:R-:W-:Y:S01]  /*1f7b0*/  FMUL.FTZ R13, R161, R218 ;  /* 0x000000daa10d7220 */ /* 0x000fe20000410000 */
[-C--:B------:R-:W-:Y:S01]  /*1f7c0*/  FMUL.FTZ R14, R162, R216.reuse ;  /* 0x000000d8a20e7220 */ /* 0x080fe20000410000 */
[C---:B------:R-:W-:Y:S01]  /*1f7d0*/  HMMA.16816.F32 R148, R8.reuse, R58, R148 ;  /* 0x0000003a0894723c */ /* 0x040fe20000001894 */
[----:B------:R-:W1:Y:S01]  /*1f7e0*/  LDSM.16.MT88.4 R56, [R220+0x800] ;  /* 0x00080000dc38783b */ /* 0x000e620000004200 */
[----:B------:R-:W-:Y:S01]  /*1f7f0*/  FMUL.FTZ R15, R163, R216 ;  /* 0x000000d8a30f7220 */ /* 0x000fe20000410000 */
[-C--:B------:R-:W-:Y:S01]  /*1f800*/  FMUL.FTZ R156, R156, R218.reuse ;  /* 0x000000da9c9c7220 */ /* 0x080fe20000410000 */
[----:B------:R-:W-:Y:S01]  /*1f810*/  FMUL.FTZ R157, R157, R218 ;  /* 0x000000da9d9d7220 */ /* 0x000fe20000410000 */
[-C--:B------:R-:W-:Y:S01]  /*1f820*/  FMUL.FTZ R158, R158, R216.reuse ;  /* 0x000000d89e9e7220 */ /* 0x080fe20000410000 */
[----:B------:R-:W-:Y:S01]  /*1f830*/  FMUL.FTZ R159, R159, R216 ;  /* 0x000000d89f9f7220 */ /* 0x000fe20000410000 */
[-C--:B------:R-:W-:Y:S01]  /*1f840*/  FMUL.FTZ R60, R140, R218.reuse ;  /* 0x000000da8c3c7220 */ /* 0x080fe20000410000 */
[C---:B------:R-:W-:Y:S01]  /*1f850*/  HMMA.16816.F32 R52, R8.reuse, R4, R52 ;  /* 0x000000040834723c */ /* 0x040fe20000001834 */
[----:B------:R-:W-:Y:S01]  /*1f860*/  FMUL.FTZ R61, R141, R218 ;  /* 0x000000da8d3d7220 */ /* 0x000fe20000410000 */
[-C--:B------:R-:W-:Y:S01]  /*1f870*/  FMUL.FTZ R62, R142, R216.reuse ;  /* 0x000000d88e3e7220 */ /* 0x080fe20000410000 */
[----:B------:R-:W-:Y:S01]  /*1f880*/  FMUL.FTZ R63, R143, R216 ;  /* 0x000000d88f3f7220 */ /* 0x000fe20000410000 */
[--C-:B------:R-:W-:Y:S01]  /*1f890*/  FFMA.FTZ R132, R238, UR6, -R211.reuse ;  /* 0x00000006ee847c23 */ /* 0x100fe200080108d3 */
[--C-:B------:R-:W-:Y:S01]  /*1f8a0*/  FFMA.FTZ R133, R244, UR6, -R211.reuse ;  /* 0x00000006f4857c23 */ /* 0x100fe200080108d3 */
[--C-:B------:R-:W-:Y:S01]  /*1f8b0*/  FFMA.FTZ R134, R246, UR6, -R211.reuse ;  /* 0x00000006f6867c23 */ /* 0x100fe200080108d3 */
[----:B------:R-:W-:Y:S01]  /*1f8c0*/  FFMA.FTZ R135, R240, UR6, -R211 ;  /* 0x00000006f0877c23 */ /* 0x000fe200080108d3 */
[C---:B------:R-:W-:Y:S01]  /*1f8d0*/  HMMA.16816.F32 R4, R8.reuse, R6, R136 ;  /* 0x000000060804723c */ /* 0x040fe20000001888 */
[--C-:B------:R-:W-:Y:S01]  /*1f8e0*/  FFMA.FTZ R136, R222, UR6, -R205.reuse ;  /* 0x00000006de887c23 */ /* 0x100fe200080108cd */
[--C-:B------:R-:W-:Y:S01]  /*1f8f0*/  FFMA.FTZ R139, R224, UR6, -R205.reuse ;  /* 0x00000006e08b7c23 */ /* 0x100fe200080108cd */
[--C-:B------:R-:W-:Y:S01]  /*1f900*/  FFMA.FTZ R137, R24, UR6, -R205.reuse ;  /* 0x0000000618897c23 */ /* 0x100fe200080108cd */
[--C-:B------:R-:W-:Y:S01]  /*1f910*/  FFMA.FTZ R138, R230, UR6, -R205.reuse ;  /* 0x00000006e68a7c23 */ /* 0x100fe200080108cd */
[-C--:B------:R-:W-:Y:S01]  /*1f920*/  FMUL.FTZ R144, R144, R218.reuse ;  /* 0x000000da90907220 */ /* 0x080fe20000410000 */
[----:B------:R-:W-:Y:S01]  /*1f930*/  FMUL.FTZ R145, R145, R218 ;  /* 0x000000da91917220 */ /* 0x000fe20000410000 */
[-C--:B------:R-:W-:Y:S01]  /*1f940*/  FMUL.FTZ R146, R146, R216.reuse ;  /* 0x000000d892927220 */ /* 0x080fe20000410000 */
[----:B------:R-:W-:Y:S01]  /*1f950*/  FMUL.FTZ R147, R147, R216 ;  /* 0x000000d893937220 */ /* 0x000fe20000410000 */
[C---:B------:R-:W-:Y:S01]  /*1f960*/  HMMA.16816.F32 R12, R8.reuse, R16, R12 ;  /* 0x00000010080c723c */ /* 0x040fe2000000180c */
[----:B------:R-:W-:Y:S01]  /*1f970*/  MUFU.EX2 R132, R132 ;  /* 0x0000008400847308 */ /* 0x000fe20000000800 */
[----:B------:R-:W-:Y:S01]  /*1f980*/  FFMA.FTZ R140, R22, UR6, -R205 ;  /* 0x00000006168c7c23 */ /* 0x000fe200080108cd */
[----:B------:R-:W-:Y:S01]  /*1f990*/  FFMA.FTZ R142, R172, UR6, -R211 ;  /* 0x00000006ac8e7c23 */ /* 0x000fe200080108d3 */
[----:B------:R-:W-:Y:S01]  /*1f9a0*/  FFMA.FTZ R141, R124, UR6, -R205 ;  /* 0x000000067c8d7c23 */ /* 0x000fe200080108cd */
[----:B------:R-:W2:Y:S01]  /*1f9b0*/  MUFU.EX2 R133, R133 ;  /* 0x0000008500857308 */ /* 0x000ea20000000800 */
[--C-:B------:R-:W-:Y:S01]  /*1f9c0*/  FFMA.FTZ R143, R126, UR6, -R211.reuse ;  /* 0x000000067e8f7c23 */ /* 0x100fe200080108d3 */
[----:B------:R-:W-:Y:S01]  /*1f9d0*/  FFMA.FTZ R152, R90, UR6, -R211 ;  /* 0x000000065a987c23 */ /* 0x000fe200080108d3 */
[C---:B------:R-:W-:Y:S01]  /*1f9e0*/  HMMA.16816.F32 R16, R8.reuse, R18, R156 ;  /* 0x000000120810723c */ /* 0x040fe2000000189c */
[----:B------:R-:W-:Y:S01]  /*1f9f0*/  MUFU.EX2 R134, R134 ;  /* 0x0000008600867308 */ /* 0x000fe20000000800 */
[----:B------:R-:W-:Y:S01]  /*1fa00*/  FFMA.FTZ R243, R243, R218, R212 ;  /* 0x000000daf3f37223 */ /* 0x000fe200000100d4 */
[----:B------:R-:W-:Y:S01]  /*1fa10*/  FFMA.FTZ R216, R242, R216, R203 ;  /* 0x000000d8f2d87223 */ /* 0x000fe200000100cb */
[----:B------:R-:W-:Y:S01]  /*1fa20*/  FFMA.FTZ R154, R182, UR6, -R211 ;  /* 0x00000006b69a7c23 */ /* 0x000fe200080108d3 */
[----:B------:R-:W4:Y:S01]  /*1fa30*/  MUFU.EX2 R135, R135 ;  /* 0x0000008700877308 */ /* 0x000f220000000800 */
[----:B------:R-:W-:Y:S01]  /*1fa40*/  FADD.FTZ R210, R210, R243 ;  /* 0x000000f3d2d27221 */ /* 0x000fe20000010000 */
[----:B------:R-:W-:Y:S01]  /*1fa50*/  FADD.FTZ R201, R201, R216 ;  /* 0x000000d8c9c97221 */ /* 0x000fe20000010000 */
[C---:B------:R-:W-:Y:S01]  /*1fa60*/  HMMA.16816.F32 R60, R8.reuse, R44, R60 ;  /* 0x0000002c083c723c */ /* 0x040fe2000000183c */
[----:B------:R-:W-:Y:S01]  /*1fa70*/  MUFU.EX2 R136, R136 ;  /* 0x0000008800887308 */ /* 0x000fe20000000800 */
[--C-:B------:R-:W-:Y:S01]  /*1fa80*/  FFMA.FTZ R153, R173, UR6, -R205.reuse ;  /* 0x00000006ad997c23 */ /* 0x100fe200080108cd */
[----:B------:R-:W-:Y:S01]  /*1fa90*/  FFMA.FTZ R155, R175, UR6, -R205 ;  /* 0x00000006af9b7c23 */ /* 0x000fe200080108cd */
[----:B------:R-:W-:Y:S01]  /*1faa0*/  FADD.FTZ R157, R207, R210 ;  /* 0x000000d2cf9d7221 */ /* 0x000fe20000010000 */
[----:B------:R-:W5:Y:S01]  /*1fab0*/  MUFU.EX2 R139, R139 ;  /* 0x0000008b008b7308 */ /* 0x000f620000000800 */
[----:B------:R-:W-:Y:S01]  /*1fac0*/  FADD.FTZ R2, R2, R201 ;  /* 0x000000c902027221 */ /* 0x000fe20000010000 */
[--C-:B------:R-:W-:Y:S01]  /*1fad0*/  FFMA.FTZ R243, R32, UR6, -R211.reuse ;  /* 0x0000000620f37c23 */ /* 0x100fe200080108d3 */
[----:B------:R-:W-:Y:S01]  /*1fae0*/  HMMA.16816.F32 R44, R8, R46, R144 ;  /* 0x0000002e082c723c */ /* 0x000fe20000001890 */
[----:B------:R-:W-:Y:S01]  /*1faf0*/  MUFU.EX2 R137, R137 ;  /* 0x0000008900897308 */ /* 0x000fe20000000800 */
[----:B--2---:R-:W-:Y:S01]  /*1fb00*/  F2FP.F16.F32.PACK_AB R8, R133, R132 ;  /* 0x000000848508723e */ /* 0x004fe200000000ff */
[--C-:B------:R-:W-:Y:S01]  /*1fb10*/  FFMA.FTZ R144, R131, UR6, -R211.reuse ;  /* 0x0000000683907c23 */ /* 0x100fe200080108d3 */
[----:B----4-:R-:W-:Y:S01]  /*1fb20*/  F2FP.F16.F32.PACK_AB R10, R135, R134 ;  /* 0x00000086870a723e */ /* 0x010fe200000000ff */
[----:B------:R-:W2:Y:S01]  /*1fb30*/  MUFU.EX2 R138, R138 ;  /* 0x0000008a008a7308 */ /* 0x000ea20000000800 */
[----:B------:R-:W-:Y:S01]  /*1fb40*/  FFMA.FTZ R147, R130, UR6, -R211 ;  /* 0x0000000682937c23 */ /* 0x000fe200080108d3 */
[----:B------:R-:W-:Y:S01]  /*1fb50*/  FFMA.FTZ R146, R125, UR6, -R205 ;  /* 0x000000067d927c23 */ /* 0x000fe200080108cd */
[----:B------:R-:W-:Y:S01]  /*1fb60*/  FFMA.FTZ R130, R123, UR6, -R211 ;  /* 0x000000067b827c23 */ /* 0x000fe200080108d3 */
[----:B------:R-:W-:Y:S01]  /*1fb70*/  MUFU.EX2 R140, R140 ;  /* 0x0000008c008c7308 */ /* 0x000fe20000000800 */
[--C-:B------:R-:W-:Y:S01]  /*1fb80*/  FFMA.FTZ R125, R116, UR6, -R205.reuse ;  /* 0x00000006747d7c23 */ /* 0x100fe200080108cd */
[----:B-----5:R-:W-:Y:S01]  /*1fb90*/  F2FP.F16.F32.PACK_AB R9, R139, R136 ;  /* 0x000000888b09723e */ /* 0x020fe200000000ff */
[----:B------:R-:W-:Y:S01]  /*1fba0*/  FFMA.FTZ R145, R120, UR6, -R205 ;  /* 0x0000000678917c23 */ /* 0x000fe200080108cd */
[----:B------:R-:W-:Y:S01]  /*1fbb0*/  MUFU.EX2 R142, R142 ;  /* 0x0000008e008e7308 */ /* 0x000fe20000000800 */
[----:B------:R-:W-:Y:S01]  /*1fbc0*/  FADD.FTZ R157, R206, R157 ;  /* 0x0000009dce9d7221 */ /* 0x000fe20000010000 */
[----:B------:R-:W-:Y:S01]  /*1fbd0*/  FADD.FTZ R217, R217, R2 ;  /* 0x00000002d9d97221 */ /* 0x000fe20000010000 */
[----:B------:R-:W-:Y:S01]  /*1fbe0*/  FFMA.FTZ R2, R196, UR6, -R211 ;  /* 0x00000006c4027c23 */ /* 0x000fe200080108d3 */
[----:B------:R4:W-:Y:S01]  /*1fbf0*/  MUFU.EX2 R131, R166 ;  /* 0x000000a600837308 */ /* 0x0009e20000000800 */
[----:B------:R-:W-:Y:S01]  /*1fc00*/  FADD.FTZ R132, R132, R157 ;  /* 0x0000009d84847221 */ /* 0x000fe20000010000 */
[----:B--2---:R-:W-:Y:S01]  /*1fc10*/  F2FP.F16.F32.PACK_AB R11, R138, R137 ;  /* 0x000000898a0b723e */ /* 0x004fe200000000ff */
[----:B------:R-:W-:Y:S01]  /*1fc20*/  FADD.FTZ R136, R136, R217 ;  /* 0x000000d988887221 */ /* 0x000fe20000010000 */
[----:B------:R-:W-:Y:S01]  /*1fc30*/  MUFU.EX2 R144, R144 ;  /* 0x0000009000907308 */ /* 0x000fe20000000800 */
[----:B------:R-:W-:Y:S01]  /*1fc40*/  FADD.FTZ R133, R133, R132 ;  /* 0x0000008485857221 */ /* 0x000fe20000010000 */
[----:B------:R-:W-:Y:S01]  /*1fc50*/  LDSM.16.MT88.4 R156, [R215+0x11800] ;  /* 0x01180000d79c783b */ /* 0x000fe20000004200 */
[----:B------:R-:W-:Y:S01]  /*1fc60*/  FADD.FTZ R136, R139, R136 ;  /* 0x000000888b887221 */ /* 0x000fe20000010000 */
[----:B------:R-:W-:Y:S01]  /*1fc70*/  MUFU.EX2 R141, R141 ;  /* 0x0000008d008d7308 */ /* 0x000fe20000000800 */
[C---:B------:R-:W-:Y:S01]  /*1fc80*/  HMMA.16816.F32 R12, R8.reuse, R64, R12 ;  /* 0x00000040080c723c */ /* 0x040fe2000000180c */
[----:B------:R-:W-:Y:S01]  /*1fc90*/  FADD.FTZ R134, R134, R133 ;  /* 0x0000008586867221 */ /* 0x000fe20000010000 */
[----:B------:R-:W-:Y:S01]  /*1fca0*/  FADD.FTZ R137, R137, R136 ;  /* 0x0000008889897221 */ /* 0x000fe20000010000 */
[----:B------:R2:W-:Y:S01]  /*1fcb0*/  MUFU.EX2 R123, R143 ;  /* 0x0000008f007b7308 */ /* 0x0005e20000000800 */
[--C-:B------:R-:W-:Y:S01]  /*1fcc0*/  FFMA.FTZ R242, R48, UR6, -R205.reuse ;  /* 0x0000000630f27c23 */ /* 0x100fe200080108cd */
[----:B----4-:R-:W-:Y:S01]  /*1fcd0*/  FFMA.FTZ R166, R184, UR6, -R205 ;  /* 0x00000006b8a67c23 */ /* 0x010fe200080108cd */
[----:B------:R-:W-:Y:S01]  /*1fce0*/  FADD.FTZ R135, R135, R134 ;  /* 0x0000008687877221 */ /* 0x000fe20000010000 */
[----:B------:R-:W-:Y:S01]  /*1fcf0*/  MUFU.EX2 R130, R130 ;  /* 0x0000008200827308 */ /* 0x000fe20000000800 */
[C---:B------:R-:W-:Y:S01]  /*1fd00*/  HMMA.16816.F32 R16, R8.reuse, R66, R16 ;  /* 0x000000420810723c */ /* 0x040fe20000001810 */
[----:B------:R-:W4:Y:S01]  /*1fd10*/  LDSM.16.MT88.4 R64, [R215+0xb000] ;  /* 0x00b00000d740783b */ /* 0x000f220000004200 */
[----:B------:R-:W-:Y:S01]  /*1fd20*/  FADD.FTZ R137, R138, R137 ;  /* 0x000000898a897221 */ /* 0x000fe20000010000 */
[----:B------:R5:W-:Y:S04]  /*1fd30*/  MUFU.EX2 R120, R146 ;  /* 0x0000009200787308 */ /* 0x000be80000000800 */
[----:B------:R-:W-:Y:S01]  /*1fd40*/  MUFU.EX2 R125, R125 ;  /* 0x0000007d007d7308 */ /* 0x000fe20000000800 */
[C---:B---3--:R-:W-:Y:S01]  /*1fd50*/  HMMA.16816.F32 R52, R8.reuse, R68, R52 ;  /* 0x000000440834723c */ /* 0x048fe20000001834 */
[----:B------:R-:W-:Y:S01]  /*1fd60*/  FFMA.FTZ R69, R26, UR6, -R211 ;  /* 0x000000061a457c23 */ /* 0x000fe200080108d3 */
[--C-:B--2---:R-:W-:Y:S01]  /*1fd70*/  FFMA.FTZ R143, R108, UR6, -R205.reuse ;  /* 0x000000066c8f7c23 */ /* 0x104fe200080108cd */
[----:B------:R2:W-:Y:S04]  /*1fd80*/  MUFU.EX2 R68, R27 ;  /* 0x0000001b00447308 */ /* 0x0005e80000000800 */
[----:B------:R-:W3:Y:S01]  /*1fd90*/  MUFU.EX2 R69, R69 ;  /* 0x0000004500457308 */ /* 0x000ee20000000800 */
[----:B------:R-:W-:Y:S01]  /*1fda0*/  HMMA.16816.F32 R4, R8, R70, R4 ;  /* 0x000000460804723c */ /* 0x000fe20000001804 */
[----:B------:R-:W-:Y:S01]  /*1fdb0*/  FFMA.FTZ R70, R25, UR6, -R205 ;  /* 0x0000000619467c23 */ /* 0x000fe200080108cd */
[----:B------:R-:W-:Y:S01]  /*1fdc0*/  FFMA.FTZ R71, R34, UR6, -R211 ;  /* 0x0000000622477c23 */ /* 0x000fe200080108d3 */
[----:B------:R-:W-:Y:S01]  /*1fdd0*/  MUFU.EX2 R122, R122 ;  /* 0x0000007a007a7308 */ /* 0x000fe20000000800 */
[----:B-----5:R-:W-:-:S03]  /*1fde0*/  FFMA.FTZ R146, R104, UR6, -R205 ;  /* 0x0000000668927c23 */ /* 0x020fc600080108cd */
[----:B------:R-:W-:Y:S01]  /*1fdf0*/  MUFU.EX2 R34, R29 ;  /* 0x0000001d00227308 */ /* 0x000fe20000000800 */
[C---:B------:R-:W-:Y:S01]  /*1fe00*/  HMMA.16816.F32 R60, R8.reuse, R76, R60 ;  /* 0x0000004c083c723c */ /* 0x040fe2000000183c */
[----:B--2---:R-:W2:Y:S01]  /*1fe10*/  LDSM.16.MT88.4 R24, [R219+0x1000] ;  /* 0x00100000db18783b */ /* 0x004ea20000004200 */
[----:B------:R-:W-:Y:S01]  /*1fe20*/  FFMA.FTZ R76, R30, UR6, -R205 ;  /* 0x000000061e4c7c23 */ /* 0x000fe200080108cd */
[----:B------:R-:W5:Y:S01]  /*1fe30*/  MUFU.EX2 R71, R71 ;  /* 0x0000004700477308 */ /* 0x000f620000000800 */
[C---:B---3--:R-:W-:Y:S01]  /*1fe40*/  F2FP.F16.F32.PACK_AB R28, R69.reuse, R68 ;  /* 0x00000044451c723e */ /* 0x048fe200000000ff */
[----:B------:R-:W-:Y:S02]  /*1fe50*/  FADD.FTZ R68, R68, R135 ;  /* 0x0000008744447221 */ /* 0x000fe40000010000 */
[----:B------:R-:W-:Y:S01]  /*1fe60*/  MUFU.EX2 R70, R70 ;  /* 0x0000004600467308 */ /* 0x000fe20000000800 */
[C---:B------:R-:W-:Y:S01]  /*1fe70*/  HMMA.16816.F32 R44, R8.reuse, R78, R44 ;  /* 0x0000004e082c723c */ /* 0x040fe2000000182c */
[----:B------:R-:W-:Y:S01]  /*1fe80*/  FFMA.FTZ R78, R38, UR6, -R211 ;  /* 0x00000006264e7c23 */ /* 0x000fe200080108d3 */
[----:B------:R-:W-:Y:S01]  /*1fe90*/  FADD.FTZ R69, R69, R68 ;  /* 0x0000004445457221 */ /* 0x000fe20000010000 */
[----:B------:R-:W3:Y:S04]  /*1fea0*/  MUFU.EX2 R77, R37 ;  /* 0x00000025004d7308 */ /* 0x000ee80000000800 */
[----:B------:R-:W-:Y:S01]  /*1feb0*/  MUFU.EX2 R76, R76 ;  /* 0x0000004c004c7308 */ /* 0x000fe20000000800 */
[C---:B-1----:R-:W-:Y:S01]  /*1fec0*/  HMMA.16816.F32 R72, R8.reuse, R56, R72 ;  /* 0x000000380848723c */ /* 0x042fe20000001848 */
[C---:B-----5:R-:W-:Y:S01]  /*1fed0*/  F2FP.F16.F32.PACK_AB R30, R71.reuse, R34 ;  /* 0x00000022471e723e */ /* 0x060fe200000000ff */
[----:B------:R-:W-:Y:S01]  /*1fee0*/  FADD.FTZ R34, R34, R69 ;  /* 0x0000004522227221 */ /* 0x000fe20000010000 */
[----:B------:R-:W1:Y:S03]  /*1fef0*/  MUFU.EX2 R79, R36 ;  /* 0x00000024004f7308 */ /* 0x000e660000000800 */
[----:B------:R-:W-:Y:S01]  /*1ff00*/  FADD.FTZ R34, R71, R34 ;  /* 0x0000002247227221 */ /* 0x000fe20000010000 */
[----:B------:R-:W5:Y:S01]  /*1ff10*/  MUFU.EX2 R78, R78 ;  /* 0x0000004e004e7308 */ /* 0x000f620000000800 */
[----:B------:R-:W-:Y:S01]  /*1ff20*/  HMMA.16816.F32 R148, R8, R58, R148 ;  /* 0x0000003a0894723c */ /* 0x000fe20000001894 */
[----:B------:R-:W5:Y:S01]  /*1ff30*/  LDSM.16.MT88.4 R8, [R220+0x1000] ;  /* 0x00100000dc08783b */ /* 0x000f620000004200 */
[C---:B---3--:R-:W-:Y:S01]  /*1ff40*/  F2FP.F16.F32.PACK_AB R29, R77.reuse, R70 ;  /* 0x000000464d1d723e */ /* 0x048fe200000000ff */
[----:B------:R-:W-:Y:S01]  /*1ff50*/  MUFU.EX2 R143, R143 ;  /* 0x0000008f008f7308 */ /* 0x000fe20000000800 */
[----:B------:R-:W-:Y:S01]  /*1ff60*/  FADD.FTZ R70, R70, R137 ;  /* 0x0000008946467221 */ /* 0x000fe20000010000 */
[----:B------:R-:W3:Y:S02]  /*1ff70*/  LDSM.16.MT88.4 R56, [R215+0xb800] ;  /* 0x00b80000d738783b */ /* 0x000ee40000004200 */
[----:B------:R-:W-:Y:S01]  /*1ff80*/  MUFU.EX2 R115, R115 ;  /* 0x0000007300737308 */ /* 0x000fe20000000800 */
[----:B------:R-:W-:Y:S01]  /*1ff90*/  FADD.FTZ R77, R77, R70 ;  /* 0x000000464d4d7221 */ /* 0x000fe20000010000 */
[----:B-1----:R-:W-:Y:S01]  /*1ffa0*/  F2FP.F16.F32.PACK_AB R31, R79, R76 ;  /* 0x0000004c4f1f723e */ /* 0x002fe200000000ff */
[----:B------:R-:W-:Y:S01]  /*1ffb0*/  LDSM.16.MT88.4 R136, [R0+0x11800] ;  /* 0x011800000088783b */ /* 0x000fe20000004200 */
[----:B------:R-:W-:Y:S01]  /*1ffc0*/  MUFU.EX2 R106, R106 ;  /* 0x0000006a006a7308 */ /* 0x000fe20000000800 */
[----:B------:R-:W-:-:S03]  /*1ffd0*/  FADD.FTZ R76, R76, R77 ;  /* 0x0000004d4c4c7221 */ /* 0x000fc60000010000 */
[----:B------:R-:W-:Y:S01]  /*1ffe0*/  MUFU.EX2 R154, R154 ;  /* 0x0000009a009a7308 */ /* 0x000fe20000000800 */
[C---:B----4-:R-:W-:Y:S01]  /*1fff0*/  HMMA.16816.F32 R12, R28.reuse, R64, R12 ;  /* 0x000000401c0c723c */ /* 0x050fe2000000180c */
[----:B------:R-:W-:Y:S02]  /*20000*/  FADD.FTZ R76, R79, R76 ;  /* 0x0000004c4f4c7221 */ /* 0x000fe40000010000 */
[----:B------:R-:W-:Y:S04]  /*20010*/  MUFU.EX2 R153, R153 ;  /* 0x0000009900997308 */ /* 0x000fe80000000800 */
[----:B------:R-:W-:Y:S01]  /*20020*/  MUFU.EX2 R166, R166 ;  /* 0x000000a600a67308 */ /* 0x000fe20000000800 */
[C---:B------:R-:W-:Y:S01]  /*20030*/  HMMA.16816.F32 R16, R28.reuse, R66, R16 ;  /* 0x000000421c10723c */ /* 0x040fe20000001810 */
[----:B------:R-:W1:Y:S02]  /*20040*/  LDSM.16.MT88.4 R64, [R0+0xb800] ;  /* 0x00b800000040783b */ /* 0x000e640000004200 */
[----:B------:R-:W-:Y:S04]  /*20050*/  MUFU.EX2 R155, R155 ;  /* 0x0000009b009b7308 */ /* 0x000fe80000000800 */
[----:B------:R-:W-:Y:S01]  /*20060*/  MUFU.EX2 R2, R2 ;  /* 0x0000000200027308 */ /* 0x000fe20000000800 */
[C---:B------:R-:W-:Y:S01]  /*20070*/  HMMA.16816.F32 R52, R28.reuse, R80, R52 ;  /* 0x000000501c34723c */ /* 0x040fe20000001834 */
[----:B------:R-:W-:Y:S01]  /*20080*/  FFMA.FTZ R80, R40, UR6, -R211 ;  /* 0x0000000628507c23 */ /* 0x000fe200080108d3 */
[--C-:B------:R-:W-:Y:S01]  /*20090*/  FFMA.FTZ R81, R20, UR6, -R205.reuse ;  /* 0x0000000614517c23 */ /* 0x100fe200080108cd */
[----:B------:R-:W-:Y:S04]  /*200a0*/  MUFU.EX2 R243, R243 ;  /* 0x000000f300f37308 */ /* 0x000fe80000000800 */
[----:B------:R-:W-:Y:S01]  /*200b0*/  MUFU.EX2 R80, R80 ;  /* 0x0000005000507308 */ /* 0x000fe20000000800 */
[C---:B------:R-:W-:Y:S01]  /*200c0*/  HMMA.16816.F32 R4, R28.reuse, R82, R4 ;  /* 0x000000521c04723c */ /* 0x040fe20000001804 */
[--C-:B------:R-:W-:Y:S01]  /*200d0*/  FFMA.FTZ R82, R21, UR6, -R205.reuse ;  /* 0x0000000615527c23 */ /* 0x100fe200080108cd */
[----:B------:R-:W-:Y:S01]  /*200e0*/  FFMA.FTZ R83, R39, UR6, -R205 ;  /* 0x0000000627537c23 */ /* 0x000fe200080108cd */
[----:B------:R-:W-:Y:S01]  /*200f0*/  MUFU.EX2 R81, R81 ;  /* 0x0000005100517308 */ /* 0x000fe20000000800 */
[----:B------:R-:W-:Y:S03]  /*20100*/  LDSM.16.MT88.4 R36, [R0+0xc000] ;  /* 0x00c000000024783b */ /* 0x000fe60000004200 */
[----:B------:R-:W4:Y:S01]  /*20110*/  MUFU.EX2 R82, R82 ;  /* 0x0000005200527308 */ /* 0x000f220000000800 */
[C---:B--2---:R-:W-:Y:S03]  /*20120*/  HMMA.16816.F32 R60, R28.reuse, R24, R60 ;  /* 0x000000181c3c723c */ /* 0x044fe6000000183c */
[----:B------:R-:W2:Y:S04]  /*20130*/  MUFU.EX2 R83, R83 ;  /* 0x0000005300537308 */ /* 0x000ea80000000800 */
[----:B------:R-:W-:Y:S01]  /*20140*/  MUFU.EX2 R242, R242 ;  /* 0x000000f200f27308 */ /* 0x000fe20000000800 */
[C---:B------:R-:W-:Y:S01]  /*20150*/  HMMA.16816.F32 R44, R28.reuse, R26, R44 ;  /* 0x0000001a1c2c723c */ /* 0x040fe2000000182c */
[----:B------:R-:W1:Y:S07]  /*20160*/  LDSM.16.MT88.4 R24, [R219+0x1800] ;  /* 0x00180000db18783b */ /* 0x000e6e0000004200 */
[C---:B-----5:R-:W-:Y:S01]  /*20170*/  HMMA.16816.F32 R72, R28.reuse, R8, R72 ;  /* 0x000000081c48723c */ /* 0x060fe20000001848 */
[----:B------:R-:W-:Y:S01]  /*20180*/  F2FP.F16.F32.PACK_AB R8, R78, R33 ;  /* 0x000000214e08723e */ /* 0x000fe200000000ff */
[----:B------:R-:W-:Y:S01]  /*20190*/  FADD.FTZ R33, R33, R34 ;  /* 0x0000002221217221 */ /* 0x000fe20000010000 */
[----:B----4-:R-:W-:Y:S01]  /*201a0*/  F2FP.F16.F32.PACK_AB R9, R82, R81 ;  /* 0x000000515209723e */ /* 0x010fe200000000ff */
[----:B------:R-:W-:Y:S01]  /*201b0*/  FADD.FTZ R81, R81, R76 ;  /* 0x0000004c51517221 */ /* 0x000fe20000010000 */
[----:B------:R-:W-:Y:S01]  /*201c0*/  FFMA.FTZ R34, R193, UR6, -R211 ;  /* 0x00000006c1227c23 */ /* 0x000fe200080108d3 */
[----:B------:R-:W-:Y:S01]  /*201d0*/  FADD.FTZ R78, R78, R33 ;  /* 0x000000214e4e7221 */ /* 0x000fe20000010000 */
[----:B------:R-:W-:Y:S01]  /*201e0*/  FFMA.FTZ R33, R200, UR6, -R211 ;  /* 0x00000006c8217c23 */ /* 0x000fe200080108d3 */
[----:B------:R-:W-:Y:S01]  /*201f0*/  HMMA.16816.F32 R148, R28, R10, R148 ;  /* 0x0000000a1c94723c */ /* 0x000fe20000001894 */
[----:B------:R-:W4:Y:S01]  /*20200*/  LDSM.16.MT88.4 R28, [R220+0x1800] ;  /* 0x00180000dc1c783b */ /* 0x000f220000004200 */
[----:B------:R-:W-:Y:S01]  /*20210*/  F2FP.F16.F32.PACK_AB R10, R80, R35 ;  /* 0x00000023500a723e */ /* 0x000fe200000000ff */
[----:B------:R-:W-:Y:S01]  /*20220*/  FADD.FTZ R82, R82, R81 ;  /* 0x0000005152527221 */ /* 0x000fe20000010000 */
[----:B--2---:R-:W-:Y:S01]  /*20230*/  F2FP.F16.F32.PACK_AB R11, R140, R83 ;  /* 0x000000538c0b723e */ /* 0x004fe200000000ff */
[----:B------:R-:W-:Y:S01]  /*20240*/  FADD.FTZ R35, R35, R78 ;  /* 0x0000004e23237221 */ /* 0x000fe20000010000 */
[----:B------:R-:W-:Y:S01]  /*20250*/  MUFU.EX2 R33, R33 ;  /* 0x0000002100217308 */ /* 0x000fe20000000800 */
[----:B------:R-:W-:-:S02]  /*20260*/  FADD.FTZ R83, R83, R82 ;  /* 0x0000005253537221 */ /* 0x000fc40000010000 */
[----:B------:R-:W-:Y:S01]  /*20270*/  FADD.FTZ R35, R80, R35 ;  /* 0x0000002350237221 */ /* 0x000fe20000010000 */
[----:B------:R-:W-:Y:S01]  /*20280*/  MUFU.EX2 R34, R34 ;  /* 0x0000002200227308 */ /* 0x000fe20000000800 */
[----:B---3--:R-:W-:Y:S01]  /*20290*/  HMMA.16816.F32 R12, R8, R56, R12 ;  /* 0x00000038080c723c */ /* 0x008fe2000000180c */
[--C-:B------:R-:W-:Y:S01]  /*202a0*/  FFMA.FTZ R56, R23, UR6, -R211.reuse ;  /* 0x0000000617387c23 */ /* 0x100fe200080108d3 */
[----:B------:R-:W-:Y:S01]  /*202b0*/  FFMA.FTZ R57, R42, UR6, -R211 ;  /* 0x000000062a397c23 */ /* 0x000fe200080108d3 */
[----:B------:R-:W2:Y:S01]  /*202c0*/  LDSM.16.MT88.4 R20, [R215+0xc000] ;  /* 0x00c00000d714783b */ /* 0x000ea20000004200 */
[----:B------:R-:W-:-:S03]  /*202d0*/  FADD.FTZ R140, R140, R83 ;  /* 0x000000538c8c7221 */ /* 0x000fc60000010000 */
[----:B------:R-:W-:Y:S01]  /*202e0*/  MUFU.EX2 R56, R56 ;  /* 0x0000003800387308 */ /* 0x000fe20000000800 */
[C---:B------:R-:W-:Y:S01]  /*202f0*/  HMMA.16816.F32 R16, R8.reuse, R58, R16 ;  /* 0x0000003a0810723c */ /* 0x040fe20000001810 */
[----:B------:R-:W-:Y:S01]  /*20300*/  FFMA.FTZ R59, R41, UR6, -R205 ;  /* 0x00000006293b7c23 */ /* 0x000fe200080108cd */
[----:B------:R-:W-:Y:S01]  /*20310*/  FFMA.FTZ R58, R49, UR6, -R211 ;  /* 0x00000006313a7c23 */ /* 0x000fe200080108d3 */
[----:B------:R-:W3:Y:S04]  /*20320*/  MUFU.EX2 R57, R57 ;  /* 0x0000003900397308 */ /* 0x000ee80000000800 */
[----:B------:R-:W-:Y:S01]  /*20330*/  MUFU.EX2 R49, R170 ;  /* 0x000000aa00317308 */ /* 0x000fe20000000800 */
[----:B-1----:R-:W-:Y:S01]  /*20340*/  HMMA.16816.F32 R52, R8, R64, R52 ;  /* 0x000000400834723c */ /* 0x002fe20000001834 */
[--C-:B------:R-:W-:Y:S01]  /*20350*/  FFMA.FTZ R65, R43, UR6, -R205.reuse ;  /* 0x000000062b417c23 */ /* 0x100fe200080108cd */
[--C-:B------:R-:W-:Y:S01]  /*20360*/  FFMA.FTZ R64, R168, UR6, -R205.reuse ;  /* 0x00000006a8407c23 */ /* 0x100fe200080108cd */
[----:B------:R-:W1:Y:S01]  /*20370*/  LDSM.16.MT88.4 R40, [R219+0x2000] ;  /* 0x00200000db28783b */ /* 0x000e620000004200 */
[----:B------:R-:W5:Y:S01]  /*20380*/  MUFU.EX2 R58, R58 ;  /* 0x0000003a003a7308 */ /* 0x000f620000000800 */
[----:B------:R-:W-:-:S03]  /*20390*/  FFMA.FTZ R168, R188, UR6, -R205 ;  /* 0x00000006bca87c23 */ /* 0x000fc600080108cd */
[C---:B------:R-:W-:Y:S01]  /*203a0*/  HMMA.16816.F32 R4, R8.reuse, R66, R4 ;  /* 0x000000420804723c */ /* 0x040fe20000001804 */
[----:B------:R-:W-:Y:S01]  /*203b0*/  FFMA.FTZ R66, R164, UR6, -R205 ;  /* 0x00000006a4427c23 */ /* 0x000fe200080108cd */
[----:B------:R-:W-:Y:S01]  /*203c0*/  MUFU.EX2 R59, R59 ;  /* 0x0000003b003b7308 */ /* 0x000fe20000000800 */
[--C-:B------:R-:W-:Y:S01]  /*203d0*/  FFMA.FTZ R67, R169, UR6, -R211.reuse ;  /* 0x00000006a9437c23 */ /* 0x100fe200080108d3 */
[----:B------:R-:W-:Y:S02]  /*203e0*/  FFMA.FTZ R164, R179, UR6, -R211 ;  /* 0x00000006b3a47c23 */ /* 0x000fe400080108d3 */
[----:B------:R-:W4:Y:S02]  /*203f0*/  MUFU.EX2 R64, R64 ;  /* 0x0000004000407308 */ /* 0x000f240000000800 */
[C---:B------:R-:W-:Y:S01]  /*20400*/  HMMA.16816.F32 R60, R8.reuse, R24, R60 ;  /* 0x00000018083c723c */ /* 0x040fe2000000183c */
[----:B---3--:R-:W-:Y:S01]  /*20410*/  F2FP.F16.F32.PACK_AB R24, R57, R56 ;  /* 0x000000383918723e */ /* 0x008fe200000000ff */
[----:B------:R-:W-:Y:S04]  /*20420*/  MUFU.EX2 R65, R65 ;  /* 0x0000004100417308 */ /* 0x000fe80000000800 */
[----:B------:R-:W3:Y:S02]  /*20430*/  MUFU.EX2 R66, R66 ;  /* 0x0000004200427308 */ /* 0x000ee40000000800 */
[----:B------:R-:W-:Y:S01]  /*20440*/  HMMA.16816.F32 R44, R8, R26, R44 ;  /* 0x0000001a082c723c */ /* 0x000fe2000000182c */
[----:B-----5:R-:W-:Y:S01]  /*20450*/  F2FP.F16.F32.PACK_AB R26, R58, R49 ;  /* 0x000000313a1a723e */ /* 0x020fe200000000ff */
[----:B------:R-:W5:Y:S01]  /*20460*/  MUFU.EX2 R67, R67 ;  /* 0x0000004300437308 */ /* 0x000f620000000800 */
[----:B----4-:R-:W-:Y:S01]  /*20470*/  F2FP.F16.F32.PACK_AB R25, R64, R59 ;  /* 0x0000003b4019723e */ /* 0x010fe200000000ff */
[----:B------:R-:W-:-:S02]  /*20480*/  FADD.FTZ R59, R59, R140 ;  /* 0x0000008c3b3b7221 */ /* 0x000fc40000010000 */
[----:B------:R-:W-:Y:S02]  /*20490*/  MUFU.EX2 R164, R164 ;  /* 0x000000a400a47308 */ /* 0x000fe40000000800 */
[----:B------:R-:W-:Y:S01]  /*204a0*/  HMMA.16816.F32 R72, R8, R28, R72 ;  /* 0x0000001c0848723c */ /* 0x000fe20000001848 */
[----:B------:R-:W-:Y:S01]  /*204b0*/  FADD.FTZ R64, R64, R59 ;  /* 0x0000003b40407221 */ /* 0x000fe20000010000 */
[----:B------:R-:W-:Y:S01]  /*204c0*/  MUFU.EX2 R168, R168 ;  /* 0x000000a800a87308 */ /* 0x000fe20000000800 */
[----:B---3--:R-:W-:Y:S02]  /*204d0*/  F2FP.F16.F32.PACK_AB R27, R66, R65 ;  /* 0x00000041421b723e */ /* 0x008fe400000000ff */
[----:B------:R-:W-:-:S03]  /*204e0*/  FADD.FTZ R65, R65, R64 ;  /* 0x0000004041417221 */ /* 0x000fc60000010000 */
[----:B------:R-:W-:Y:S01]  /*204f0*/  HMMA.16816.F32 R148, R8, R30, R148 ;  /* 0x0000001e0894723c */ /* 0x000fe20000001894 */
[----:B------:R-:W3:Y:S01]  /*20500*/  LDSM.16.MT88.4 R8, [R220+0x2000] ;  /* 0x00200000dc08783b */ /* 0x000ee20000004200 */
[----:B------:R-:W-:-:S03]  /*20510*/  FADD.FTZ R65, R66, R65 ;  /* 0x0000004142417221 */ /* 0x000fc60000010000 */
[----:B------:R-:W-:Y:S03]  /*20520*/  LDSM.16.MT88.4 R28, [R0+0xc800] ;  /* 0x00c80000001c783b */ /* 0x000fe60000004200 */
[C---:B--2---:R-:W-:Y:S08]  /*20530*/  HMMA.16816.F32 R12, R24.reuse, R20, R12 ;  /* 0x00000014180c723c */ /* 0x044ff0000000180c */
[C---:B------:R-:W-:Y:S01]  /*20540*/  HMMA.16816.F32 R16, R24.reuse, R22, R16 ;  /* 0x000000161810723c */ /* 0x040fe20000001810 */
[----:B------:R-:W2:Y:S07]  /*20550*/  LDSM.16.MT88.4 R20, [R215+0xc800] ;  /* 0x00c80000d714783b */ /* 0x000eae0000004200 */
[C---:B------:R-:W-:Y:S08]  /*20560*/  HMMA.16816.F32 R52, R24.reuse, R36, R52 ;  /* 0x000000241834723c */ /* 0x040ff00000001834 */
[C---:B------:R-:W-:Y:S01]  /*20570*/  HMMA.16816.F32 R4, R24.reuse, R38, R4 ;  /* 0x000000261804723c */ /* 0x040fe20000001804 */
[----:B------:R-:W4:Y:S07]  /*20580*/  LDSM.16.MT88.4 R36, [R219+0x2800] ;  /* 0x00280000db24783b */ /* 0x000f2e0000004200 */
[C---:B-1----:R-:W-:Y:S01]  /*20590*/  HMMA.16816.F32 R60, R24.reuse, R40, R60 ;  /* 0x00000028183c723c */ /* 0x042fe2000000183c */
[--C-:B------:R-:W-:Y:S01]  /*205a0*/  FFMA.FTZ R41, R128, UR6, -R205.reuse ;  /* 0x0000000680297c23 */ /* 0x100fe200080108cd */
[----:B------:R-:W-:Y:S01]  /*205b0*/  FFMA.FTZ R40, R129, UR6, -R205 ;  /* 0x0000000681287c23 */ /* 0x000fe200080108cd */
[----:B------:R-:W-:Y:S04]  /*205c0*/  MUFU.EX2 R128, R165 ;  /* 0x000000a500807308 */ /* 0x000fe80000000800 */
[----:B------:R-:W1:Y:S01]  /*205d0*/  MUFU.EX2 R129, R41 ;  /* 0x0000002900817308 */ /* 0x000e620000000800 */
[C---:B------:R-:W-:Y:S03]  /*205e0*/  HMMA.16816.F32 R44, R24.reuse, R42, R44 ;  /* 0x0000002a182c723c */ /* 0x040fe6000000182c */
[----:B------:R-:W2:Y:S05]  /*205f0*/  MUFU.EX2 R124, R40 ;  /* 0x00000028007c7308 */ /* 0x000eaa0000000800 */
[----:B---3--:R-:W-:Y:S01]  /*20600*/  HMMA.16816.F32 R72, R24, R8, R72 ;  /* 0x000000081848723c */ /* 0x008fe20000001848 */
[----:B-----5:R-:W-:-:S02]  /*20610*/  F2FP.F16.F32.PACK_AB R8, R142, R67 ;  /* 0x000000438e08723e */ /* 0x020fc400000000ff */
[----:B-1----:R-:W-:Y:S01]  /*20620*/  F2FP.F16.F32.PACK_AB R9, R129, R128 ;  /* 0x000000808109723e */ /* 0x002fe200000000ff */
[----:B------:R-:W-:-:S04]  /*20630*/  FADD.FTZ R128, R128, R65 ;  /* 0x0000004180807221 */ /* 0x000fc80000010000 */
[----:B------:R-:W-:Y:S01]  /*20640*/  HMMA.16816.F32 R148, R24, R10, R148 ;  /* 0x0000000a1894723c */ /* 0x000fe20000001894 */
[----:B------:R-:W1:Y:S01]  /*20650*/  LDSM.16.MT88.4 R24, [R220+0x2800] ;  /* 0x00280000dc18783b */ /* 0x000e620000004200 */
[----:B------:R-:W-:Y:S01]  /*20660*/  F2FP.F16.F32.PACK_AB R10, R144, R131 ;  /* 0x00000083900a723e */ /* 0x000fe200000000ff */
[----:B------:R-:W-:Y:S01]  /*20670*/  FADD.FTZ R129, R129, R128 ;  /* 0x0000008081817221 */ /* 0x000fe20000010000 */
[----:B--2---:R-:W-:Y:S01]  /*20680*/  F2FP.F16.F32.PACK_AB R11, R141, R124 ;  /* 0x0000007c8d0b723e */ /* 0x004fe200000000ff */
[----:B------:R-:W-:Y:S02]  /*20690*/  LDSM.16.MT88.4 R40, [R0+0xd000] ;  /* 0x00d000000028783b */ /* 0x000fe40000004200 */
[----:B------:R-:W-:-:S04]  /*206a0*/  FADD.FTZ R124, R124, R129 ;  /* 0x000000817c7c7221 */ /* 0x000fc80000010000 */
[----:B------:R-:W-:Y:S01]  /*206b0*/  HMMA.16816.F32 R12, R8, R20, R12 ;  /* 0x00000014080c723c */ /* 0x000fe2000000180c */
[----:B------:R-:W-:-:S07]  /*206c0*/  FADD.FTZ R141, R141, R124 ;  /* 0x0000007c8d8d7221 */ /* 0x000fce0000010000 */
[C---:B------:R-:W-:Y:S01]  /*206d0*/  HMMA.16816.F32 R16, R8.reuse, R22, R16 ;  /* 0x000000160810723c */ /* 0x040fe20000001810 */
[----:B------:R-:W2:Y:S07]  /*206e0*/  LDSM.16.MT88.4 R20, [R215+0xd000] ;  /* 0x00d00000d714783b */ /* 0x000eae0000004200 */
[C---:B------:R-:W-:Y:S01]  /*206f0*/  HMMA.16816.F32 R52, R8.reuse, R28, R52 ;  /* 0x0000001c0834723c */ /* 0x040fe20000001834 */
[----:B------:R-:W-:Y:S02]  /*20700*/  FFMA.FTZ R28, R127, UR6, -R211 ;  /* 0x000000067f1c7c23 */ /* 0x000fe400080108d3 */
[----:B------:R3:W-:Y:S04]  /*20710*/  MUFU.EX2 R127, R147 ;  /* 0x00000093007f7308 */ /* 0x0007e80000000800 */
[----:B------:R5:W1:Y:S01]  /*20720*/  MUFU.EX2 R126, R28 ;  /* 0x0000001c007e7308 */ /* 0x000a620000000800 */
[C---:B------:R-:W-:Y:S08]  /*20730*/  HMMA.16816.F32 R4, R8.reuse, R30, R4 ;  /* 0x0000001e0804723c */ /* 0x040ff00000001804 */
[C---:B----4-:R-:W-:Y:S01]  /*20740*/  HMMA.16816.F32 R60, R8.reuse, R36, R60 ;  /* 0x00000024083c723c */ /* 0x050fe2000000183c */
[--C-:B------:R-:W-:Y:S01]  /*20750*/  FFMA.FTZ R36, R121, UR6, -R205.reuse ;  /* 0x0000000679247c23 */ /* 0x100fe200080108cd */
[--C-:B---3--:R-:W-:Y:S01]  /*20760*/  FFMA.FTZ R147, R109, UR6, -R205.reuse ;  /* 0x000000066d937c23 */ /* 0x108fe200080108cd */
[----:B------:R3:W4:Y:S01]  /*20770*/  MUFU.EX2 R121, R145 ;  /* 0x0000009100797308 */ /* 0x0007220000000800 */
[----:B------:R-:W-:Y:S01]  /*20780*/  FFMA.FTZ R109, R100, UR6, -R205 ;  /* 0x00000006646d7c23 */ /* 0x000fe200080108cd */
[----:B-----5:R-:W5:Y:S02]  /*20790*/  LDSM.16.MT88.4 R28, [R219+0x3000] ;  /* 0x00300000db1c783b */ /* 0x020f640000004200 */
[----:B------:R2:W2:Y:S01]  /*207a0*/  MUFU.EX2 R116, R36 ;  /* 0x0000002400747308 */ /* 0x0004a20000000800 */
[C---:B------:R-:W-:Y:S03]  /*207b0*/  HMMA.16816.F32 R44, R8.reuse, R38, R44 ;  /* 0x00000026082c723c */ /* 0x040fe6000000182c */
[----:B------:R2:W-:Y:S04]  /*207c0*/  MUFU.EX2 R104, R147 ;  /* 0x0000009300687308 */ /* 0x0005e80000000800 */
[----:B------:R-:W-:Y:S01]  /*207d0*/  MUFU.EX2 R109, R109 ;  /* 0x0000006d006d7308 */ /* 0x000fe20000000800 */
[----:B-1----:R-:W-:Y:S01]  /*207e0*/  HMMA.16816.F32 R72, R8, R24, R72 ;  /* 0x000000180848723c */ /* 0x002fe20000001848 */
[----:B------:R-:W-:Y:S01]  /*207f0*/  F2FP.F16.F32.PACK_AB R24, R126, R127 ;  /* 0x0000007f7e18723e */ /* 0x000fe200000000ff */
[----:B---3--:R-:W-:Y:S01]  /*20800*/  FFMA.FTZ R145, R119, UR6, -R211 ;  /* 0x0000000677917c23 */ /* 0x008fe200080108d3 */
[----:B----4-:R-:W-:Y:S01]  /*20810*/  F2FP.F16.F32.PACK_AB R25, R121, R120 ;  /* 0x000000787919723e */ /* 0x010fe200000000ff */
[----:B------:R-:W1:Y:S01]  /*20820*/  MUFU.EX2 R119, R167 ;  /* 0x000000a700777308 */ /* 0x000e620000000800 */
[----:B--2---:R-:W-:Y:S01]  /*20830*/  LDSM.16.MT88.4 R36, [R0+0xd800] ;  /* 0x00d800000024783b */ /* 0x004fe20000004200 */
[----:B------:R-:W-:-:S02]  /*20840*/  FADD.FTZ R120, R120, R141 ;  /* 0x0000008d78787221 */ /* 0x000fc40000010000 */
[----:B------:R-:W-:Y:S01]  /*20850*/  HMMA.16816.F32 R148, R8, R26, R148 ;  /* 0x0000001a0894723c */ /* 0x000fe20000001894 */
[----:B------:R-:W2:Y:S01]  /*20860*/  LDSM.16.MT88.4 R8, [R220+0x3000] ;  /* 0x00300000dc08783b */ /* 0x000ea20000004200 */
[----:B------:R-:W-:Y:S01]  /*20870*/  F2FP.F16.F32.PACK_AB R26, R130, R123 ;  /* 0x0000007b821a723e */ /* 0x000fe200000000ff */
[----:B------:R-:W-:Y:S01]  /*20880*/  FFMA.FTZ R147, R93, UR6, -R205 ;  /* 0x000000065d937c23 */ /* 0x000fe200080108cd */
[----:B------:R-:W-:Y:S01]  /*20890*/  F2FP.F16.F32.PACK_AB R27, R125, R116 ;  /* 0x000000747d1b723e */ /* 0x000fe200000000ff */
[----:B------:R3:W-:Y:S01]  /*208a0*/  MUFU.EX2 R93, R152 ;  /* 0x00000098005d7308 */ /* 0x0007e20000000800 */
[----:B------:R-:W-:-:S04]  /*208b0*/  FADD.FTZ R121, R121, R120 ;  /* 0x0000007879797221 */ /* 0x000fc80000010000 */
[----:B------:R-:W-:Y:S01]  /*208c0*/  FADD.FTZ R116, R116, R121 ;  /* 0x0000007974747221 */ /* 0x000fe20000010000 */
[----:B------:R-:W-:Y:S03]  /*208d0*/  HMMA.16816.F32 R12, R24, R20, R12 ;  /* 0x00000014180c723c */ /* 0x000fe6000000180c */
[----:B------:R-:W-:-:S05]  /*208e0*/  FADD.FTZ R125, R125, R116 ;  /* 0x000000747d7d7221 */ /* 0x000fca0000010000 */
[----:B------:R-:W-:Y:S01]  /*208f0*/  HMMA.16816.F32 R16, R24, R22, R16 ;  /* 0x000000161810723c */ /* 0x000fe20000001810 */
[----:B------:R-:W4:Y:S01]  /*20900*/  LDSM.16.MT88.4 R20, [R215+0xd800] ;  /* 0x00d80000d714783b */ /* 0x000f220000004200 */
[----:B---3--:R-:W-:-:S06]  /*20910*/  FFMA.FTZ R152, R180, UR6, -R205 ;  /* 0x00000006b4987c23 */ /* 0x008fcc00080108cd */
        /* <DEDUP_REMOVED lines=10> */
[----:B-----5:R-:W-:Y:S01]  /*209c0*/  HMMA.16816.F32 R60, R24, R28, R60 ;  /* 0x0000001c183c723c */ /* 0x020fe2000000183c */
[----:B---3--:R-:W-:-:S02]  /*209d0*/  FFMA.FTZ R145, R110, UR6, -R211 ;  /* 0x000000066e917c23 */ /* 0x008fc400080108d3 */
[----:B------:R3:W5:Y:S04]  /*209e0*/  MUFU.EX2 R113, R42 ;  /* 0x0000002a00717308 */ /* 0x0007680000000800 */
[----:B------:R-:W-:Y:S01]  /*209f0*/  MUFU.EX2 R152, R152 ;  /* 0x0000009800987308 */ /* 0x000fe20000000800 */
[C---:B------:R-:W-:Y:S01]  /*20a00*/  HMMA.16816.F32 R44, R24.reuse, R30, R44 ;  /* 0x0000001e182c723c */ /* 0x040fe2000000182c */
[----:B------:R-:W4:Y:S07]  /*20a10*/  LDSM.16.MT88.4 R28, [R219+0x3800] ;  /* 0x00380000db1c783b */ /* 0x000f2e0000004200 */
[----:B--2---:R-:W-:Y:S01]  /*20a20*/  HMMA.16816.F32 R72, R24, R8, R72 ;  /* 0x000000081848723c */ /* 0x004fe20000001848 */
[----:B-1----:R-:W-:Y:S01]  /*20a30*/  F2FP.F16.F32.PACK_AB R8, R119, R122 ;  /* 0x0000007a7708723e */ /* 0x002fe200000000ff */
[----:B---3--:R-:W-:Y:S01]  /*20a40*/  LDSM.16.MT88.4 R40, [R0+0xe000] ;  /* 0x00e000000028783b */ /* 0x008fe20000004200 */
[----:B-----5:R-:W-:Y:S01]  /*20a50*/  F2FP.F16.F32.PACK_AB R9, R113, R112 ;  /* 0x000000707109723e */ /* 0x020fe200000000ff */
        /* <DEDUP_REMOVED lines=10> */
[----:B------:R-:W2:Y:S07]  /*20b00*/  LDSM.16.MT88.4 R20, [R215+0xe000] ;  /* 0x00e00000d714783b */ /* 0x000eae0000004200 */
[----:B------:R-:W-:Y:S01]  /*20b10*/  HMMA.16816.F32 R52, R8, R36, R52 ;  /* 0x000000240834723c */ /* 0x000fe20000001834 */
[--C-:B------:R-:W-:Y:S01]  /*20b20*/  FFMA.FTZ R36, R118, UR6, -R211.reuse ;  /* 0x0000000676247c23 */ /* 0x100fe200080108d3 */
[----:B------:R-:W-:-:S02]  /*20b30*/  FFMA.FTZ R118, R107, UR6, -R211 ;  /* 0x000000066b767c23 */ /* 0x000fc400080108d3 */
[----:B------:R3:W-:Y:S04]  /*20b40*/  MUFU.EX2 R107, R145 ;  /* 0x00000091006b7308 */ /* 0x0007e80000000800 */
[----:B------:R4:W5:Y:S01]  /*20b50*/  MUFU.EX2 R110, R36 ;  /* 0x00000024006e7308 */ /* 0x0009620000000800 */
[C---:B------:R-:W-:Y:S03]  /*20b60*/  HMMA.16816.F32 R4, R8.reuse, R38, R4 ;  /* 0x000000260804723c */ /* 0x040fe60000001804 */
[----:B------:R-:W-:Y:S05]  /*20b70*/  MUFU.EX2 R118, R118 ;  /* 0x0000007600767308 */ /* 0x000fea0000000800 */
[C---:B------:R-:W-:Y:S01]  /*20b80*/  HMMA.16816.F32 R60, R8.reuse, R28, R60 ;  /* 0x0000001c083c723c */ /* 0x040fe2000000183c */
[----:B------:R-:W-:Y:S01]  /*20b90*/  FFMA.FTZ R28, R105, UR6, -R205 ;  /* 0x00000006691c7c23 */ /* 0x000fe200080108cd */
[----:B---3--:R-:W-:Y:S01]  /*20ba0*/  FFMA.FTZ R145, R103, UR6, -R211 ;  /* 0x0000000667917c23 */ /* 0x008fe200080108d3 */
[----:B------:R3:W2:Y:S01]  /*20bb0*/  MUFU.EX2 R105, R146 ;  /* 0x0000009200697308 */ /* 0x0006a20000000800 */
[----:B----4-:R-:W4:Y:S03]  /*20bc0*/  LDSM.16.MT88.4 R36, [R219+0x4000] ;  /* 0x00400000db24783b */ /* 0x010f260000004200 */
[----:B------:R2:W2:Y:S01]  /*20bd0*/  MUFU.EX2 R100, R28 ;  /* 0x0000001c00647308 */ /* 0x0004a20000000800 */
[C---:B------:R-:W-:Y:S03]  /*20be0*/  HMMA.16816.F32 R44, R8.reuse, R30, R44 ;  /* 0x0000001e082c723c */ /* 0x040fe6000000182c */
[----:B------:R2:W4:Y:S05]  /*20bf0*/  MUFU.EX2 R103, R111 ;  /* 0x0000006f00677308 */ /* 0x00052a0000000800 */
[----:B-1----:R-:W-:Y:S01]  /*20c00*/  HMMA.16816.F32 R72, R8, R24, R72 ;  /* 0x000000180848723c */ /* 0x002fe20000001848 */
[----:B-----5:R-:W-:Y:S01]  /*20c10*/  F2FP.F16.F32.PACK_AB R24, R110, R115 ;  /* 0x000000736e18723e */ /* 0x020fe200000000ff */
[----:B---3--:R-:W-:Y:S01]  /*20c20*/  FFMA.FTZ R146, R88, UR6, -R205 ;  /* 0x0000000658927c23 */ /* 0x008fe200080108cd */
[----:B--2---:R-:W-:Y:S01]  /*20c30*/  F2FP.F16.F32.PACK_AB R25, R105, R104 ;  /* 0x000000686919723e */ /* 0x004fe200000000ff */
[----:B------:R1:W-:Y:S01]  /*20c40*/  MUFU.EX2 R88, R147 ;  /* 0x0000009300587308 */ /* 0x0003e20000000800 */
[----:B------:R-:W-:Y:S01]  /*20c50*/  LDSM.16.MT88.4 R28, [R0+0xe800] ;  /* 0x00e80000001c783b */ /* 0x000fe20000004200 */
[----:B------:R-:W-:-:S02]  /*20c60*/  FADD.FTZ R104, R104, R143 ;  /* 0x0000008f68687221 */ /* 0x000fc40000010000 */
[----:B------:R-:W-:Y:S01]  /*20c70*/  HMMA.16816.F32 R148, R8, R26, R148 ;  /* 0x0000001a0894723c */ /* 0x000fe20000001894 */
[----:B------:R-:W2:Y:S01]  /*20c80*/  LDSM.16.MT88.4 R8, [R220+0x4000] ;  /* 0x00400000dc08783b */ /* 0x000ea20000004200 */
[----:B------:R-:W-:Y:S01]  /*20c90*/  F2FP.F16.F32.PACK_AB R26, R118, R107 ;  /* 0x0000006b761a723e */ /* 0x000fe200000000ff */
[----:B------:R-:W-:Y:S01]  /*20ca0*/  FFMA.FTZ R111, R92, UR6, -R205 ;  /* 0x000000065c6f7c23 */ /* 0x000fe200080108cd */
[----:B------:R-:W-:Y:S01]  /*20cb0*/  F2FP.F16.F32.PACK_AB R27, R109, R100 ;  /* 0x000000646d1b723e */ /* 0x000fe200000000ff */
[----:B------:R-:W-:-:S04]  /*20cc0*/  FADD.FTZ R105, R105, R104 ;  /* 0x0000006869697221 */ /* 0x000fc80000010000 */
[----:B------:R-:W-:Y:S01]  /*20cd0*/  MUFU.EX2 R111, R111 ;  /* 0x0000006f006f7308 */ /* 0x000fe20000000800 */
[----:B-1----:R-:W-:Y:S01]  /*20ce0*/  FFMA.FTZ R147, R186, UR6, -R211 ;  /* 0x00000006ba937c23 */ /* 0x002fe200080108d3 */
[----:B------:R-:W-:Y:S01]  /*20cf0*/  HMMA.16816.F32 R12, R24, R20, R12 ;  /* 0x00000014180c723c */ /* 0x000fe2000000180c */
[----:B------:R-:W-:-:S04]  /*20d00*/  FADD.FTZ R100, R100, R105 ;  /* 0x0000006964647221 */ /* 0x000fc80000010000 */
[----:B------:R-:W-:Y:S01]  /*20d10*/  MUFU.EX2 R147, R147 ;  /* 0x0000009300937308 */ /* 0x000fe20000000800 */
[----:B------:R-:W-:Y:S02]  /*20d20*/  FADD.FTZ R109, R109, R100 ;  /* 0x000000646d6d7221 */ /* 0x000fe40000010000 */
        /* <DEDUP_REMOVED lines=17> */
[----:B------:R-:W1:Y:S07]  /*20e40*/  LDSM.16.MT88.4 R36, [R219+0x4800] ;  /* 0x00480000db24783b */ /* 0x000e6e0000004200 */
[----:B--2---:R-:W-:Y:S01]  /*20e50*/  HMMA.16816.F32 R72, R24, R8, R72 ;  /* 0x000000081848723c */ /* 0x004fe20000001848 */
[----:B------:R-:W-:Y:S01]  /*20e60*/  F2FP.F16.F32.PACK_AB R8, R103, R106 ;  /* 0x0000006a6708723e */ /* 0x000fe200000000ff */
[----:B---3--:R-:W-:Y:S01]  /*20e70*/  LDSM.16.MT88.4 R40, [R0+0xf000] ;  /* 0x00f000000028783b */ /* 0x008fe20000004200 */
[----:B----4-:R-:W-:Y:S01]  /*20e80*/  F2FP.F16.F32.PACK_AB R9, R97, R96 ;  /* 0x000000606109723e */ /* 0x010fe200000000ff */
[----:B------:R-:W-:Y:S01]  /*20e90*/  FADD.FTZ R96, R96, R109 ;  /* 0x0000006d60607221 */ /* 0x000fe20000010000 */
[--C-:B-----5:R-:W-:Y:S01]  /*20ea0*/  FFMA.FTZ R145, R3, UR6, -R211.reuse ;  /* 0x0000000603917c23 */ /* 0x120fe200080108d3 */
[----:B------:R-:W-:-:S02]  /*20eb0*/  FFMA.FTZ R3, R87, UR6, -R211 ;  /* 0x0000000657037c23 */ /* 0x000fc400080108d3 */
[----:B------:R-:W-:Y:S01]  /*20ec0*/  HMMA.16816.F32 R148, R24, R10, R148 ;  /* 0x0000000a1894723c */ /* 0x000fe20000001894 */
[----:B------:R-:W2:Y:S01]  /*20ed0*/  LDSM.16.MT88.4 R24, [R220+0x4800] ;  /* 0x00480000dc18783b */ /* 0x000ea20000004200 */
[----:B------:R-:W-:Y:S01]  /*20ee0*/  F2FP.F16.F32.PACK_AB R10, R101, R98 ;  /* 0x00000062650a723e */ /* 0x000fe200000000ff */
[----:B------:R-:W-:Y:S01]  /*20ef0*/  FADD.FTZ R97, R97, R96 ;  /* 0x0000006061617221 */ /* 0x000fe20000010000 */
[----:B------:R-:W-:Y:S01]  /*20f00*/  F2FP.F16.F32.PACK_AB R11, R111, R92 ;  /* 0x0000005c6f0b723e */ /* 0x000fe200000000ff */
[----:B------:R-:W-:Y:S02]  /*20f10*/  MUFU.EX2 R3, R3 ;  /* 0x0000000300037308 */ /* 0x000fe40000000800 */
[----:B------:R-:W-:-:S04]  /*20f20*/  FADD.FTZ R92, R92, R97 ;  /* 0x000000615c5c7221 */ /* 0x000fc80000010000 */
[----:B-1----:R-:W-:Y:S01]  /*20f30*/  HMMA.16816.F32 R12, R8, R20, R12 ;  /* 0x00000014080c723c */ /* 0x002fe2000000180c */
[----:B------:R-:W-:-:S07]  /*20f40*/  FADD.FTZ R111, R111, R92 ;  /* 0x0000005c6f6f7221 */ /* 0x000fce0000010000 */
[C---:B------:R-:W-:Y:S01]  /*20f50*/  HMMA.16816.F32 R16, R8.reuse, R22, R16 ;  /* 0x000000160810723c */ /* 0x040fe20000001810 */
[----:B------:R-:W1:Y:S07]  /*20f60*/  LDSM.16.MT88.4 R20, [R215+0xf000] ;  /* 0x00f00000d714783b */ /* 0x000e6e0000004200 */
[C---:B------:R-:W-:Y:S01]  /*20f70*/  HMMA.16816.F32 R52, R8.reuse, R28, R52 ;  /* 0x0000001c0834723c */ /* 0x040fe20000001834 */
[----:B------:R-:W-:Y:S02]  /*20f80*/  FFMA.FTZ R28, R94, UR6, -R211 ;  /* 0x000000065e1c7c23 */ /* 0x000fe400080108d3 */
        /* <DEDUP_REMOVED lines=8> */
[C---:B------:R-:W-:Y:S01]  /*21010*/  HMMA.16816.F32 R44, R8.reuse, R38, R44 ;  /* 0x00000026082c723c */ /* 0x040fe2000000182c */
[----:B------:R1:W-:Y:S04]  /*21020*/  MUFU.EX2 R84, R36 ;  /* 0x0000002400547308 */ /* 0x0003e80000000800 */
[----:B------:R-:W1:Y:S03]  /*21030*/  MUFU.EX2 R99, R99 ;  /* 0x0000006300637308 */ /* 0x000e660000000800 */
[C---:B--2---:R-:W-:Y:S01]  /*21040*/  HMMA.16816.F32 R72, R8.reuse, R24, R72 ;  /* 0x000000180848723c */ /* 0x044fe20000001848 */
[----:B-----5:R-:W-:Y:S01]  /*21050*/  F2FP.F16.F32.PACK_AB R24, R95, R94 ;  /* 0x0000005e5f18723e */ /* 0x020fe200000000ff */
[----:B---3--:R-:W-:Y:S01]  /*21060*/  FFMA.FTZ R146, R174, UR6, -R211 ;  /* 0x00000006ae927c23 */ /* 0x008fe200080108d3 */
[----:B-1----:R-:W-:Y:S01]  /*21070*/  F2FP.F16.F32.PACK_AB R25, R89, R88 ;  /* 0x000000585919723e */ /* 0x002fe200000000ff */
[----:B------:R-:W-:Y:S01]  /*21080*/  FADD.FTZ R88, R88, R111 ;  /* 0x0000006f58587221 */ /* 0x000fe20000010000 */
[----:B------:R-:W-:Y:S03]  /*21090*/  LDSM.16.MT88.4 R36, [R0+0xf800] ;  /* 0x00f800000024783b */ /* 0x000fe60000004200 */
[----:B------:R-:W-:Y:S01]  /*210a0*/  HMMA.16816.F32 R148, R8, R26, R148 ;  /* 0x0000001a0894723c */ /* 0x000fe20000001894 */
[----:B------:R-:W-:Y:S01]  /*210b0*/  F2FP.F16.F32.PACK_AB R26, R93, R90 ;  /* 0x0000005a5d1a723e */ /* 0x000fe200000000ff */
[----:B------:R-:W-:Y:S01]  /*210c0*/  MUFU.EX2 R146, R146 ;  /* 0x0000009200927308 */ /* 0x000fe20000000800 */
[----:B------:R-:W1:Y:S01]  /*210d0*/  LDSM.16.MT88.4 R8, [R220+0x5000] ;  /* 0x00500000dc08783b */ /* 0x000e620000004200 */
[----:B------:R-:W-:Y:S01]  /*210e0*/  F2FP.F16.F32.PACK_AB R27, R99, R84 ;  /* 0x00000054631b723e */ /* 0x000fe200000000ff */
[----:B------:R-:W-:-:S04]  /*210f0*/  FADD.FTZ R89, R89, R88 ;  /* 0x0000005859597221 */ /* 0x000fc80000010000 */
[----:B------:R-:W-:Y:S02]  /*21100*/  FADD.FTZ R84, R84, R89 ;  /* 0x0000005954547221 */ /* 0x000fe40000010000 */
[----:B------:R-:W-:Y:S02]  /*21110*/  HMMA.16816.F32 R12, R24, R20, R12 ;  /* 0x00000014180c723c */ /* 0x000fe4000000180c */
[----:B------:R-:W-:-:S06]  /*21120*/  FADD.FTZ R99, R99, R84 ;  /* 0x0000005463637221 */ /* 0x000fcc0000010000 */
[C---:B------:R-:W-:Y:S01]  /*21130*/  HMMA.16816.F32 R16, R24.reuse, R22, R16 ;  /* 0x000000161810723c */ /* 0x040fe20000001810 */
[----:B------:R-:W2:Y:S07]  /*21140*/  LDSM.16.MT88.4 R20, [R215+0xf800] ;  /* 0x00f80000d714783b */ /* 0x000eae0000004200 */
[----:B------:R-:W-:Y:S01]  /*21150*/  HMMA.16816.F32 R52, R24, R40, R52 ;  /* 0x000000281834723c */ /* 0x000fe20000001834 */
[--C-:B------:R-:W-:Y:S01]  /*21160*/  FFMA.FTZ R41, R85, UR6, -R205.reuse ;  /* 0x0000000655297c23 */ /* 0x100fe200080108cd */
[--C-:B------:R-:W-:Y:S01]  /*21170*/  FFMA.FTZ R85, R91, UR6, -R205.reuse ;  /* 0x000000065b557c23 */ /* 0x100fe200080108cd */
[----:B------:R-:W-:-:S02]  /*21180*/  FFMA.FTZ R40, R86, UR6, -R205 ;  /* 0x0000000656287c23 */ /* 0x000fc400080108cd */
[----:B------:R-:W-:Y:S03]  /*21190*/  MUFU.EX2 R86, R41 ;  /* 0x0000002900567308 */ /* 0x000fe60000000800 */
[C---:B------:R-:W-:Y:S01]  /*211a0*/  HMMA.16816.F32 R4, R24.reuse, R42, R4 ;  /* 0x0000002a1804723c */ /* 0x040fe20000001804 */
[--C-:B------:R-:W-:Y:S01]  /*211b0*/  FFMA.FTZ R42, R102, UR6, -R211.reuse ;  /* 0x00000006662a7c23 */ /* 0x100fe200080108d3 */
[----:B------:R-:W-:Y:S04]  /*211c0*/  MUFU.EX2 R91, R40 ;  /* 0x00000028005b7308 */ /* 0x000fe80000000800 */
[----:B------:R3:W-:Y:S02]  /*211d0*/  MUFU.EX2 R102, R145 ;  /* 0x0000009100667308 */ /* 0x0007e40000000800 */
[C---:B----4-:R-:W-:Y:S02]  /*211e0*/  HMMA.16816.F32 R60, R24.reuse, R28, R60 ;  /* 0x0000001c183c723c */ /* 0x050fe4000000183c */
[----:B------:R-:W4:Y:S04]  /*211f0*/  MUFU.EX2 R87, R42 ;  /* 0x0000002a00577308 */ /* 0x000f280000000800 */
[----:B------:R-:W5:Y:S02]  /*21200*/  MUFU.EX2 R85, R85 ;  /* 0x0000005500557308 */ /* 0x000f640000000800 */
[----:B------:R-:W-:Y:S01]  /*21210*/  HMMA.16816.F32 R44, R24, R30, R44 ;  /* 0x0000001e182c723c */ /* 0x000fe2000000182c */
[----:B------:R-:W2:Y:S01]  /*21220*/  LDSM.16.MT88.4 R28, [R219+0x5800] ;  /* 0x00580000db1c783b */ /* 0x000ea20000004200 */
[----:B---3--:R-:W-:-:S06]  /*21230*/  FFMA.FTZ R145, R171, UR6, -R211 ;  /* 0x00000006ab917c23 */ /* 0x008fcc00080108d3 */
[C---:B-1----:R-:W-:Y:S01]  /*21240*/  HMMA.16816.F32 R72, R24.reuse, R8, R72 ;  /* 0x000000081848723c */ /* 0x042fe20000001848 */
[----:B----4-:R-:W-:Y:S01]  /*21250*/  F2FP.F16.F32.PACK_AB R8, R87, R102 ;  /* 0x000000665708723e */ /* 0x010fe200000000ff */
[----:B------:R-:W-:Y:S01]  /*21260*/  LDSM.16.MT88.4 R40, [R0+0x10000] ;  /* 0x010000000028783b */ /* 0x000fe20000004200 */
[----:B------:R-:W-:Y:S01]  /*21270*/  F2FP.F16.F32.PACK_AB R9, R91, R86 ;  /* 0x000000565b09723e */ /* 0x000fe200000000ff */
[----:B------:R-:W1:Y:S04]  /*21280*/  MUFU.EX2 R145, R145 ;  /* 0x0000009100917308 */ /* 0x000e680000000800 */
[----:B------:R-:W-:Y:S01]  /*21290*/  HMMA.16816.F32 R148, R24, R10, R148 ;  /* 0x0000000a1894723c */ /* 0x000fe20000001894 */
[----:B------:R-:W3:Y:S01]  /*212a0*/  LDSM.16.MT88.4 R24, [R220+0x5800] ;  /* 0x00580000dc18783b */ /* 0x000ee20000004200 */
[----:B------:R-:W-:-:S02]  /*212b0*/  F2FP.F16.F32.PACK_AB R10, R146, R3 ;  /* 0x00000003920a723e */ /* 0x000fc400000000ff */
[----:B-----5:R-:W-:-:S07]  /*212c0*/  F2FP.F16.F32.PACK_AB R11, R152, R85 ;  /* 0x00000055980b723e */ /* 0x020fce00000000ff */
[C---:B------:R-:W-:Y:S08]  /*212d0*/  HMMA.16816.F32 R52, R8.reuse, R36, R52 ;  /* 0x000000240834723c */ /* 0x040ff00000001834 */
[C---:B------:R-:W-:Y:S01]  /*212e0*/  HMMA.16816.F32 R4, R8.reuse, R38, R4 ;  /* 0x000000260804723c */ /* 0x040fe20000001804 */
[----:B------:R-:W4:Y:S07]  /*212f0*/  LDSM.16.MT88.4 R36, [R219+0x6000] ;  /* 0x00600000db24783b */ /* 0x000f2e0000004200 */
[C---:B--2---:R-:W-:Y:S08]  /*21300*/  HMMA.16816.F32 R12, R8.reuse, R20, R12 ;  /* 0x00000014080c723c */ /* 0x044ff0000000180c */
[C---:B------:R-:W-:Y:S01]  /*21310*/  HMMA.16816.F32 R16, R8.reuse, R22, R16 ;  /* 0x000000160810723c */ /* 0x040fe20000001810 */
[----:B------:R-:W2:Y:S07]  /*21320*/  LDSM.16.MT88.4 R20, [R215+0x10000] ;  /* 0x01000000d714783b */ /* 0x000eae0000004200 */
[C---:B------:R-:W-:Y:S08]  /*21330*/  HMMA.16816.F32 R60, R8.reuse, R28, R60 ;  /* 0x0000001c083c723c */ /* 0x040ff0000000183c */
[C---:B------:R-:W-:Y:S01]  /*21340*/  HMMA.16816.F32 R44, R8.reuse, R30, R44 ;  /* 0x0000001e082c723c */ /* 0x040fe2000000182c */
[----:B------:R-:W-:Y:S07]  /*21350*/  LDSM.16.MT88.4 R28, [R0+0x10800] ;  /* 0x01080000001c783b */ /* 0x000fee0000004200 */
[----:B---3--:R-:W-:Y:S01]  /*21360*/  HMMA.16816.F32 R72, R8, R24, R72 ;  /* 0x000000180848723c */ /* 0x008fe20000001848 */
[----:B-1----:R-:W-:-:S02]  /*21370*/  F2FP.F16.F32.PACK_AB R24, R154, R145 ;  /* 0x000000919a18723e */ /* 0x002fc400000000ff */
[----:B------:R-:W-:-:S05]  /*21380*/  F2FP.F16.F32.PACK_AB R25, R166, R153 ;  /* 0x00000099a619723e */ /* 0x000fca00000000ff */
[----:B------:R-:W-:Y:S01]  /*21390*/  HMMA.16816.F32 R148, R8, R26, R148 ;  /* 0x0000001a0894723c */ /* 0x000fe20000001894 */
[----:B------:R-:W1:Y:S01]  /*213a0*/  LDSM.16.MT88.4 R8, [R220+0x6000] ;  /* 0x00600000dc08783b */ /* 0x000e620000004200 */
[----:B------:R-:W-:Y:S02]  /*213b0*/  F2FP.F16.F32.PACK_AB R26, R164, R147 ;  /* 0x00000093a41a723e */ /* 0x000fe400000000ff */
[----:B------:R-:W-:-:S07]  /*213c0*/  F2FP.F16.F32.PACK_AB R27, R168, R155 ;  /* 0x0000009ba81b723e */ /* 0x000fce00000000ff */
[----:B------:R-:W-:Y:S01]  /*213d0*/  HMMA.16816.F32 R52, R24, R40, R52 ;  /* 0x000000281834723c */ /* 0x000fe20000001834 */
[--C-:B------:R-:W-:Y:S01]  /*213e0*/  FFMA.FTZ R40, R181, UR6, -R211.reuse ;  /* 0x00000006b5287c23 */ /* 0x100fe200080108d3 */
[----:B------:R-:W-:-:S05]  /*213f0*/  FFMA.FTZ R41, R185, UR6, -R211 ;  /* 0x00000006b9297c23 */ /* 0x000fca00080108d3 */
[----:B------:R-:W-:Y:S01]  /*21400*/  MUFU.EX2 R40, R40 ;  /* 0x0000002800287308 */ /* 0x000fe20000000800 */
[C---:B------:R-:W-:Y:S01]  /*21410*/  HMMA.16816.F32 R4, R24.reuse, R42, R4 ;  /* 0x0000002a1804723c */ /* 0x040fe20000001804 */
[--C-:B------:R-:W-:Y:S02]  /*21420*/  FFMA.FTZ R42, R190, UR6, -R205.reuse ;  /* 0x00000006be2a7c23 */ /* 0x100fe400080108cd */
[----:B------:R-:W3:Y:S04]  /*21430*/  MUFU.EX2 R43, R192 ;  /* 0x000000c0002b7308 */ /* 0x000ee80000000800 */
[----:B------:R-:W-:Y:S01]  /*21440*/  MUFU.EX2 R41, R41 ;  /* 0x0000002900297308 */ /* 0x000fe20000000800 */
[----:B----4-:R-:W-:Y:S01]  /*21450*/  HMMA.16816.F32 R60, R24, R36, R60 ;  /* 0x00000024183c723c */ /* 0x010fe2000000183c */
[----:B------:R-:W-:-:S02]  /*21460*/  FFMA.FTZ R37, R183, UR6, -R205 ;  /* 0x00000006b7257c23 */ /* 0x000fc400080108cd */
[----:B------:R-:W-:Y:S04]  /*21470*/  MUFU.EX2 R36, R194 ;  /* 0x000000c200247308 */ /* 0x000fe80000000800 */
[----:B------:R-:W-:Y:S01]  /*21480*/  MUFU.EX2 R37, R37 ;  /* 0x0000002500257308 */ /* 0x000fe20000000800 */
[C---:B------:R-:W-:Y:S01]  /*21490*/  HMMA.16816.F32 R44, R24.reuse, R38, R44 ;  /* 0x00000026182c723c */ /* 0x040fe2000000182c */
[----:B------:R-:W-:Y:S02]  /*214a0*/  FFMA.FTZ R39, R177, UR6, -R205 ;  /* 0x00000006b1277c23 */ /* 0x000fe400080108cd */
[----:B------:R-:W4:Y:S04]  /*214b0*/  MUFU.EX2 R42, R42 ;  /* 0x0000002a002a7308 */ /* 0x000f280000000800 */
[----:B------:R-:W-:Y:S01]  /*214c0*/  MUFU.EX2 R38, R176 ;  /* 0x000000b000267308 */ /* 0x000fe20000000800 */
[C---:B--2---:R-:W-:Y:S03]  /*214d0*/  HMMA.16816.F32 R12, R24.reuse, R20, R12 ;  /* 0x00000014180c723c */ /* 0x044fe6000000180c */
[----:B------:R-:W2:Y:S05]  /*214e0*/  MUFU.EX2 R39, R39 ;  /* 0x0000002700277308 */ /* 0x000eaa0000000800 */
[C---:B------:R-:W-:Y:S01]  /*214f0*/  HMMA.16816.F32 R16, R24.reuse, R22, R16 ;  /* 0x000000161810723c */ /* 0x040fe20000001810 */
[----:B------:R-:W5:Y:S07]  /*21500*/  LDSM.16.MT88.4 R20, [R215+0x10800] ;  /* 0x01080000d714783b */ /* 0x000f6e0000004200 */
[C---:B-1----:R-:W-:Y:S08]  /*21510*/  HMMA.16816.F32 R72, R24.reuse, R8, R72 ;  /* 0x000000081848723c */ /* 0x042ff00000001848 */
[----:B------:R-:W-:Y:S01]  /*21520*/  HMMA.16816.F32 R148, R24, R10, R148 ;  /* 0x0000000a1894723c */ /* 0x000fe20000001894 */
[----:B------:R-:W1:Y:S01]  /*21530*/  LDSM.16.MT88.4 R8, [R219+0x6800] ;  /* 0x00680000db08783b */ /* 0x000e620000004200 */
[----:B---3--:R-:W-:-:S02]  /*21540*/  F2FP.F16.F32.PACK_AB R24, R43, R40 ;  /* 0x000000282b18723e */ /* 0x008fc400000000ff */
[----:B----4-:R-:W-:Y:S02]  /*21550*/  F2FP.F16.F32.PACK_AB R25, R42, R37 ;  /* 0x000000252a19723e */ /* 0x010fe400000000ff */
[----:B------:R-:W-:Y:S02]  /*21560*/  F2FP.F16.F32.PACK_AB R26, R36, R41 ;  /* 0x00000029241a723e */ /* 0x000fe400000000ff */
[----:B--2---:R-:W-:-:S07]  /*21570*/  F2FP.F16.F32.PACK_AB R27, R39, R38 ;  /* 0x00000026271b723e */ /* 0x004fce00000000ff */
[C---:B------:R-:W-:Y:S01]  /*21580*/  HMMA.16816.F32 R52, R24.reuse, R28, R52 ;  /* 0x0000001c1834723c */ /* 0x040fe20000001834 */
[----:B------:R-:W-:Y:S01]  /*21590*/  FADD.FTZ R28, R56, R35 ;  /* 0x00000023381c7221 */ /* 0x000fe20000010000 */
[--C-:B------:R-:W-:Y:S01]  /*215a0*/  FFMA.FTZ R56, R191, UR6, -R205.reuse ;  /* 0x00000006bf387c23 */ /* 0x100fe200080108cd */
[----:B------:R-:W2:Y:S02]  /*215b0*/  MUFU.EX2 R35, R189 ;  /* 0x000000bd00237308 */ /* 0x000ea40000000800 */
[----:B------:R-:W-:Y:S01]  /*215c0*/  FADD.FTZ R28, R57, R28 ;  /* 0x0000001c391c7221 */ /* 0x000fe20000010000 */
[----:B------:R-:W-:Y:S02]  /*215d0*/  FFMA.FTZ R57, R202, UR6, -R205 ;  /* 0x00000006ca397c23 */ /* 0x000fe400080108cd */
[----:B------:R-:W-:Y:S01]  /*215e0*/  MUFU.EX2 R56, R56 ;  /* 0x0000003800387308 */ /* 0x000fe20000000800 */
[----:B------:R-:W-:Y:S01]  /*215f0*/  FADD.FTZ R49, R49, R28 ;  /* 0x0000001c31317221 */ /* 0x000fe20000010000 */
[----:B-----5:R-:W-:Y:S02]  /*21600*/  HMMA.16816.F32 R12, R24, R20, R12 ;  /* 0x00000014180c723c */ /* 0x020fe4000000180c */
[----:B------:R-:W-:Y:S01]  /*21610*/  MUFU.EX2 R57, R57 ;  /* 0x0000003900397308 */ /* 0x000fe20000000800 */
[----:B------:R-:W-:-:S03]  /*21620*/  FADD.FTZ R58, R58, R49 ;  /* 0x000000313a3a7221 */ /* 0x000fc60000010000 */
[----:B------:R-:W-:Y:S01]  /*21630*/  MUFU.EX2 R49, R187 ;  /* 0x000000bb00317308 */ /* 0x000fe20000000800 */
        /* <DEDUP_REMOVED lines=12> */
[----:B------:R-:W-:Y:S01]  /*21700*/  FADD.FTZ R123, R123, R126 ;  /* 0x0000007e7b7b7221 */ /* 0x000fe20000010000 */
[----:B------:R-:W-:Y:S01]  /*21710*/  HMMA.16816.F32 R4, R24, R30, R4 ;  /* 0x0000001e1804723c */ /* 0x000fe20000001804 */
[----:B------:R-:W5:Y:S02]  /*21720*/  LDSM.16.MT88.4 R28, [R0+0x11000] ;  /* 0x01100000001c783b */ /* 0x000f640000004200 */
[----:B------:R-:W-:-:S04]  /*21730*/  FADD.FTZ R123, R130, R123 ;  /* 0x0000007b827b7221 */ /* 0x000fc80000010000 */
[----:B------:R-:W-:-:S04]  /*21740*/  FADD.FTZ R122, R122, R123 ;  /* 0x0000007b7a7a7221 */ /* 0x000fc80000010000 */
[----:B------:R-:W-:-:S04]  /*21750*/  FADD.FTZ R119, R119, R122 ;  /* 0x0000007a77777221 */ /* 0x000fc80000010000 */
[----:B------:R-:W-:Y:S01]  /*21760*/  FADD.FTZ R114, R114, R119 ;  /* 0x0000007772727221 */ /* 0x000fe20000010000 */
[----:B---3--:R-:W-:Y:S03]  /*21770*/  HMMA.16816.F32 R72, R24, R20, R72 ;  /* 0x000000141848723c */ /* 0x008fe60000001848 */
[----:B------:R-:W-:-:S04]  /*21780*/  FADD.FTZ R114, R117, R114 ;  /* 0x0000007275727221 */ /* 0x000fc80000010000 */
[----:B------:R-:W-:Y:S01]  /*21790*/  FADD.FTZ R115, R115, R114 ;  /* 0x0000007273737221 */ /* 0x000fe20000010000 */
[----:B------:R-:W-:Y:S01]  /*217a0*/  HMMA.16816.F32 R148, R24, R22, R148 ;  /* 0x000000161894723c */ /* 0x000fe20000001894 */
[----:B--2---:R-:W-:Y:S02]  /*217b0*/  F2FP.F16.F32.PACK_AB R24, R35, R2 ;  /* 0x000000022318723e */ /* 0x004fe400000000ff */
[----:B------:R-:W-:Y:S01]  /*217c0*/  FADD.FTZ R110, R110, R115 ;  /* 0x000000736e6e7221 */ /* 0x000fe20000010000 */
[----:B----4-:R-:W-:Y:S01]  /*217d0*/  F2FP.F16.F32.PACK_AB R25, R58, R49 ;  /* 0x000000313a19723e */ /* 0x010fe200000000ff */
[----:B------:R-:W2:Y:S01]  /*217e0*/  LDSM.16.MT88.4 R20, [R219+0x7000] ;  /* 0x00700000db14783b */ /* 0x000ea20000004200 */
[----:B------:R-:W-:Y:S01]  /*217f0*/  F2FP.F16.F32.PACK_AB R26, R34, R33 ;  /* 0x00000021221a723e */ /* 0x000fe200000000ff */
[----:B------:R-:W-:Y:S01]  /*21800*/  FADD.FTZ R107, R107, R110 ;  /* 0x0000006e6b6b7221 */ /* 0x000fe20000010000 */
[----:B------:R-:W-:Y:S01]  /*21810*/  F2FP.F16.F32.PACK_AB R27, R57, R56 ;  /* 0x00000038391b723e */ /* 0x000fe200000000ff */
[----:B------:R-:W-:Y:S02]  /*21820*/  LDSM.16.MT88.4 R216, [R219+0x7800] ;  /* 0x00780000dbd8783b */ /* 0x000fe40000004200 */
[----:B------:R-:W-:-:S04]  /*21830*/  FADD.FTZ R107, R118, R107 ;  /* 0x0000006b766b7221 */ /* 0x000fc80000010000 */
[----:B-1----:R-:W-:Y:S01]  /*21840*/  HMMA.16816.F32 R12, R24, R8, R12 ;  /* 0x00000008180c723c */ /* 0x002fe2000000180c */
[----:B------:R-:W-:-:S04]  /*21850*/  FADD.FTZ R106, R106, R107 ;  /* 0x0000006b6a6a7221 */ /* 0x000fc80000010000 */
[----:B------:R-:W-:-:S03]  /*21860*/  FADD.FTZ R103, R103, R106 ;  /* 0x0000006a67677221 */ /* 0x000fc60000010000 */
[----:B------:R-:W-:Y:S01]  /*21870*/  HMMA.16816.F32 R16, R24, R10, R16 ;  /* 0x0000000a1810723c */ /* 0x000fe20000001810 */
[----:B------:R-:W1:Y:S01]  /*21880*/  LDSM.16.MT88.4 R8, [R220+0x7000] ;  /* 0x00700000dc08783b */ /* 0x000e620000004200 */
[----:B------:R-:W-:-:S03]  /*21890*/  FADD.FTZ R98, R98, R103 ;  /* 0x0000006762627221 */ /* 0x000fc60000010000 */
[----:B------:R-:W3:Y:S01]  /*218a0*/  LDSM.16.MT88.4 R220, [R220+0x7800] ;  /* 0x00780000dcdc783b */ /* 0x000ee20000004200 */
[----:B------:R-:W-:Y:S02]  /*218b0*/  FADD.FTZ R101, R101, R98 ;  /* 0x0000006265657221 */ /* 0x000fe40000010000 */
[----:B-----5:R-:W-:Y:S01]  /*218c0*/  HMMA.16816.F32 R52, R24, R28, R52 ;  /* 0x0000001c1834723c */ /* 0x020fe20000001834 */
[----:B------:R-:W-:Y:S01]  /*218d0*/  FFMA.FTZ R28, R50, UR6, -R205 ;  /* 0x00000006321c7c23 */ /* 0x000fe200080108cd */
[----:B------:R-:W-:Y:S01]  /*218e0*/  FADD.FTZ R94, R94, R101 ;  /* 0x000000655e5e7221 */ /* 0x000fe20000010000 */
[----:B------:R-:W-:-:S03]  /*218f0*/  FFMA.FTZ R29, R51, UR6, -R205 ;  /* 0x00000006331d7c23 */ /* 0x000fc600080108cd */
[----:B------:R-:W-:Y:S01]  /*21900*/  FADD.FTZ R95, R95, R94 ;  /* 0x0000005e5f5f7221 */ /* 0x000fe20000010000 */
[----:B------:R-:W-:Y:S01]  /*21910*/  MUFU.EX2 R28, R28 ;  /* 0x0000001c001c7308 */ /* 0x000fe20000000800 */
[C---:B------:R-:W-:Y:S02]  /*21920*/  HMMA.16816.F32 R4, R24.reuse, R30, R4 ;  /* 0x0000001e1804723c */ /* 0x040fe40000001804 */
[----:B------:R-:W-:Y:S01]  /*21930*/  FADD.FTZ R90, R90, R95 ;  /* 0x0000005f5a5a7221 */ /* 0x000fe20000010000 */
[----:B------:R-:W-:Y:S03]  /*21940*/  MUFU.EX2 R29, R29 ;  /* 0x0000001d001d7308 */ /* 0x000fe60000000800 */
[----:B------:R-:W-:Y:S02]  /*21950*/  FADD.FTZ R93, R93, R90 ;  /* 0x0000005a5d5d7221 */ /* 0x000fe40000010000 */
[----:B--2---:R-:W-:Y:S01]  /*21960*/  HMMA.16816.F32 R60, R24, R20, R60 ;  /* 0x00000014183c723c */ /* 0x004fe2000000183c */
[----:B------:R-:W-:Y:S01]  /*21970*/  FFMA.FTZ R20, R197, UR6, -R211 ;  /* 0x00000006c5147c23 */ /* 0x000fe200080108d3 */
        /* <DEDUP_REMOVED lines=10> */
[----:B-1----:R-:W-:Y:S02]  /*21a20*/  HMMA.16816.F32 R72, R24, R8, R72 ;  /* 0x000000081848723c */ /* 0x002fe40000001848 */
[----:B------:R-:W-:Y:S01]  /*21a30*/  FADD.FTZ R145, R145, R146 ;  /* 0x0000009291917221 */ /* 0x000fe20000010000 */
[----:B------:R-:W1:Y:S03]  /*21a40*/  MUFU.EX2 R23, R23 ;  /* 0x0000001700177308 */ /* 0x000e660000000800 */
[----:B------:R-:W-:-:S02]  /*21a50*/  FADD.FTZ R154, R154, R145 ;  /* 0x000000919a9a7221 */ /* 0x000fc40000010000 */
[----:B------:R-:W-:Y:S01]  /*21a60*/  HMMA.16816.F32 R148, R24, R10, R148 ;  /* 0x0000000a1894723c */ /* 0x000fe20000001894 */
[----:B------:R-:W-:Y:S01]  /*21a70*/  FADD.FTZ R24, R86, R99 ;  /* 0x0000006356187221 */ /* 0x000fe20000010000 */
[----:B------:R-:W-:Y:S01]  /*21a80*/  FADD.FTZ R3, R147, R154 ;  /* 0x0000009a93037221 */ /* 0x000fe20000010000 */
[----:B--2---:R-:W-:Y:S02]  /*21a90*/  F2FP.F16.F32.PACK_AB R8, R21, R20 ;  /* 0x000000141508723e */ /* 0x004fe400000000ff */
[----:B------:R-:W-:Y:S01]  /*21aa0*/  FADD.FTZ R24, R91, R24 ;  /* 0x000000185b187221 */ /* 0x000fe20000010000 */
[----:B------:R-:W-:Y:S01]  /*21ab0*/  FADD.FTZ R3, R164, R3 ;  /* 0x00000003a4037221 */ /* 0x000fe20000010000 */
[----:B----4-:R-:W-:Y:S02]  /*21ac0*/  F2FP.F16.F32.PACK_AB R10, R243, R22 ;  /* 0x00000016f30a723e */ /* 0x010fe400000000ff */
[----:B------:R-:W-:Y:S01]  /*21ad0*/  FADD.FTZ R85, R85, R24 ;  /* 0x0000001855557221 */ /* 0x000fe20000010000 */
[----:B------:R-:W-:Y:S01]  /*21ae0*/  FADD.FTZ R0, R40, R3 ;  /* 0x0000000328007221 */ /* 0x000fe20000010000 */
[----:B-1----:R-:W-:-:S02]  /*21af0*/  F2FP.F16.F32.PACK_AB R9, R28, R23 ;  /* 0x000000171c09723e */ /* 0x002fc400000000ff */
[----:B------:R-:W-:Y:S01]  /*21b00*/  FADD.FTZ R152, R152, R85 ;  /* 0x0000005598987221 */ /* 0x000fe20000010000 */
[----:B------:R-:W-:Y:S01]  /*21b10*/  FADD.FTZ R0, R43, R0 ;  /* 0x000000002b007221 */ /* 0x000fe20000010000 */
[----:B------:R-:W-:Y:S02]  /*21b20*/  F2FP.F16.F32.PACK_AB R11, R242, R29 ;  /* 0x0000001df20b723e */ /* 0x000fe400000000ff */
[----:B------:R-:W-:Y:S01]  /*21b30*/  FADD.FTZ R153, R153, R152 ;  /* 0x0000009899997221 */ /* 0x000fe20000010000 */
[----:B------:R-:W-:-:S03]  /*21b40*/  FADD.FTZ R41, R41, R0 ;  /* 0x0000000029297221 */ /* 0x000fc60000010000 */
[----:B------:R-:W-:Y:S01]  /*21b50*/  FADD.FTZ R166, R166, R153 ;  /* 0x00000099a6a67221 */ /* 0x000fe20000010000 */
[----:B------:R-:W-:Y:S03]  /*21b60*/  HMMA.16816.F32 R160, R8, R156, R12 ;  /* 0x0000009c08a0723c */ /* 0x000fe6000000180c */
[----:B------:R-:W-:-:S04]  /*21b70*/  FADD.FTZ R155, R155, R166 ;  /* 0x000000a69b9b7221 */ /* 0x000fc80000010000 */
[----:B------:R-:W-:Y:S01]  /*21b80*/  FADD.FTZ R168, R168, R155 ;  /* 0x0000009ba8a87221 */ /* 0x000fe20000010000 */
[----:B------:R-:W-:Y:S03]  /*21b90*/  HMMA.16816.F32 R132, R8, R136, R52 ;  /* 0x000000880884723c */ /* 0x000fe60000001834 */
[----:B------:R-:W-:-:S04]  /*21ba0*/  FADD.FTZ R3, R37, R168 ;  /* 0x000000a825037221 */ /* 0x000fc80000010000 */
[----:B------:R-:W-:Y:S01]  /*21bb0*/  FADD.FTZ R3, R42, R3 ;  /* 0x000000032a037221 */ /* 0x000fe20000010000 */
[----:B------:R-:W-:Y:S03]  /*21bc0*/  HMMA.16816.F32 R156, R8, R158, R16 ;  /* 0x0000009e089c723c */ /* 0x000fe60000001810 */
        /* <DEDUP_REMOVED lines=21> */
[----:B---3--:R-:W-:Y:S02]  /*21d20*/  HMMA.16816.F32 R152, R8, R220, R72 ;  /* 0x000000dc0898723c */ /* 0x008fe40000001848 */
[----:B------:R-:W-:Y:S01]  /*21d30*/  FADD.FTZ R29, R29, R28 ;  /* 0x0000001c1d1d7221 */ /* 0x000fe20000010000 */
[----:B------:R-:W-:-:S03]  /*21d40*/  FADD.FTZ R243, R243, R22 ;  /* 0x00000016f3f37221 */ /* 0x000fc60000010000 */
[----:B------:R-:W-:Y:S02]  /*21d50*/  FADD.FTZ R242, R242, R29 ;  /* 0x0000001df2f27221 */ /* 0x000fe40000010000 */
[----:B------:R-:W-:-:S15]  /*21d60*/  HMMA.16816.F32 R148, R8, R222, R148 ;  /* 0x000000de0894723c */ /* 0x000fde0000001894 */
[----:B------:R-:W-:-:S05]  /*21d70*/  NOP ;  /* 0x0000000000007918 */ /* 0x000fca0000000000 */
.L_x_2789:
[----:B------:R-:W-:-:S09]  /*21d80*/  UISETP.GE.AND UP0, UPT, UR9, URZ, UPT ;  /* 0x000000ff0900728c */ /* 0x000fd2000bf06270 */
[----:B------:R-:W-:Y:S05]  /*21d90*/  BRA.U !UP0, `(.L_x_2795) ;  /* 0x0000006908107547 */ /* 0x000fea000b800000 */
[----:B------:R-:W1:Y:S01]  /*21da0*/  S2UR UR6, SR_CgaCtaId ;  /* 0x00000000000679c3 */ /* 0x000e620000008800 */
[----:B------:R-:W-:Y:S01]  /*21db0*/  UMOV UR18, 0x400 ;  /* 0x0000040000127882 */ /* 0x000fe20000000000 */
[----:B------:R-:W-:Y:S01]  /*21dc0*/  USHF.L.U32 UR17, UR9, 0x8, URZ ;  /* 0x0000000809117899 */ /* 0x000fe200080006ff */
[----:B------:R-:W-:Y:S01]  /*21dd0*/  IMAD.MOV.U32 R224, RZ, RZ, 0x20 ;  /* 0x00000020ffe07424 */ /* 0x000fe200078e00ff */
[----:B------:R-:W-:Y:S01]  /*21de0*/  UISETP.NE.U32.AND UP0, UPT, UR12, URZ, UPT ;  /* 0x000000ff0c00728c */ /* 0x000fe2000bf05070 */
[----:B------:R-:W-:Y:S01]  /*21df0*/  LOP3.LUT R225, R208, R209, RZ, 0xfc, !PT ;  /* 0x000000d1d0e17212 */ /* 0x000fe200078efcff */
[----:B------:R-:W-:Y:S01]  /*21e00*/  IMAD.MOV.U32 R165, RZ, RZ, R0 ;  /* 0x000000ffffa57224 */ /* 0x000fe200078e0000 */
[----:B------:R-:W-:Y:S01]  /*21e10*/  LOP3.LUT P1, RZ, R227, 0x2, RZ, 0xc0, !PT ;  /* 0x00000002e3ff7812 */ /* 0x000fe2000782c0ff */
[----:B------:R-:W2:Y:S01]  /*21e20*/  S2UR UR8, SR_CgaCtaId ;  /* 0x00000000000879c3 */ /* 0x000ea20000008800 */
[----:B------:R-:W-:Y:S01]  /*21e30*/  UISETP.NE.AND.EX UP0, UPT, UR13, URZ, UPT, UP0 ;  /* 0x000000ff0d00728c */ /* 0x000fe2000bf05300 */
[----:B------:R-:W-:Y:S01]  /*21e40*/  IMAD.U32 R3, RZ, RZ, UR17 ;  /* 0x00000011ff037e24 */ /* 0x000fe2000f8e00ff */
[----:B------:R-:W-:Y:S01]  /*21e50*/  SEL R224, R224, 0xffffffe0, !P1 ;  /* 0xffffffe0e0e07807 */ /* 0x000fe20004800000 */
[----:B------:R-:W-:Y:S01]  /*21e60*/  IMAD.MOV.U32 R240, RZ, RZ, RZ ;  /* 0x000000fffff07224 */ /* 0x000fe200078e00ff */
[----:B------:R-:W-:Y:S01]  /*21e70*/  UMOV UR16, 0x400 ;  /* 0x0000040000107882 */ /* 0x000fe20000000000 */
[----:B------:R-:W-:Y:S01]  /*21e80*/  UIADD3 UR9, UPT, UPT, UR9, 0x1, URZ ;  /* 0x0000000109097890 */ /* 0x000fe2000fffe0ff */
[----:B------:R-:W-:Y:S01]  /*21e90*/  LOP3.LUT R238, R3, 0x80, R178, 0xfe, !PT ;  /* 0x0000008003ee7812 */ /* 0x000fe200078efeb2 */
[----:B------:R-:W3:Y:S01]  /*21ea0*/  LDCU UR7, c[0x0][0x440] ;  /* 0x00008800ff0777ac */ /* 0x000ee20008000800 */
[----:B------:R-:W-:-:S02]  /*21eb0*/  PLOP3.LUT P5, PT, PT, PT, UP0, 0x80, 0x8 ;  /* 0x000000000008781c */ /* 0x000fc40003faf008 */
[----:B------:R-:W-:Y:S01]  /*21ec0*/  MOV R3, R2 ;  /* 0x0000000200037202 */ /* 0x000fe20000000f00 */
[----:B------:R-:W4:Y:S01]  /*21ed0*/  LDCU UR4, c[0x0][0x45c] ;  /* 0x00008b80ff0477ac */ /* 0x000f220008000800 */
[----:B-1----:R-:W-:Y:S01]  /*21ee0*/  ULEA UR6, UR6, UR18, 0x18 ;  /* 0x0000001206067291 */ /* 0x002fe2000f8ec0ff */
[----:B------:R-:W1:Y:S05]  /*21ef0*/  LDCU.64 UR14, c[0x0][0x358] ;  /* 0x00006b00ff0e77ac */ /* 0x000e6a0008000a00 */
[----:B------:R-:W-:Y:S01]  /*21f00*/  LEA R225, R225, UR6, 0x1 ;  /* 0x00000006e1e17c11 */ /* 0x000fe2000f8e08ff */
[----:B------:R-:W1:Y:S03]  /*21f10*/  LDCU.64 UR10, c[0x0][0x3a0] ;  /* 0x00007400ff0a77ac */ /* 0x000e660008000a00 */
[----:B------:R-:W-:Y:S01]  /*21f20*/  IADD3 R241, PT, PT, R225, 0xa000, RZ ;  /* 0x0000a000e1f17810 */ /* 0x000fe20007ffe0ff */
[----:B------:R-:W-:Y:S01]  /*21f30*/  IMAD.IADD R224, R224, 0x1, R225 ;  /* 0x00000001e0e07824 */ /* 0x000fe200078e02e1 */
[----:B------:R-:W1:Y:S01]  /*21f40*/  LDCU.64 UR12, c[0x0][0x3a8] ;  /* 0x00007500ff0c77ac */ /* 0x000e620008000a00 */
[----:B------:R-:W-:-:S02]  /*21f50*/  UIADD3 UR17, UPT, UPT, UR17, 0x100, URZ ;  /* 0x0000010011117890 */ /* 0x000fc4000fffe0ff */
[----:B--234-:R-:W-:-:S12]  /*21f60*/  ULEA UR8, UR8, UR16, 0x18 ;  /* 0x0000001008087291 */ /* 0x01cfd8000f8ec0ff */
.L_x_2799:
[----:B------:R-:W-:Y:S01]  /*21f70*/  @!P5 IADD3 R5, P0, PT, RZ, -R240, RZ ;  /* 0x800000f0ff05d210 */ /* 0x000fe20007f1e0ff */
[----:B------:R-:W2:Y:S01]  /*21f80*/  S2R R227, SR_TID.X ;  /* 0x0000000000e37919 */ /* 0x000ea20000002100 */
[----:B------:R-:W3:Y:S01]  /*21f90*/  @!P5 LDC R4, c[0x0][0x3c0] ;  /* 0x0000f000ff04db82 */ /* 0x000ee20000000800 */
[----:B------:R-:W-:Y:S07]  /*21fa0*/  DEPBAR.LE SB0, 0x0 ;  /* 0x000080000000791a */ /* 0x000fee0000000000 */
[----:B------:R-:W4:Y:S08]  /*21fb0*/  LDC R7, c[0x0][0x3c4] ;  /* 0x0000f100ff077b82 */ /* 0x000f300000000800 */
[----:B------:R-:W-:Y:S01]  /*21fc0*/  BAR.SYNC.DEFER_BLOCKING 0x0 ;  /* 0x0000000000007b1d */ /* 0x000fe20000010000 */
[----:B------:R-:W-:Y:S01]  /*21fd0*/  IMAD.MOV.U32 R8, RZ, RZ, R235 ;  /* 0x000000ffff087224 */ /* 0x000fe200078e00eb */
[C---:B--2---:R-:W-:Y:S01]  /*21fe0*/  LOP3.LUT R239, R227.reuse, 0x38, RZ, 0xc0, !PT ;  /* 0x00000038e3ef7812 */ /* 0x044fe200078ec0ff */
[----:B---3--:R-:W-:Y:S01]  /*21ff0*/  @!P5 IMAD.SHL.U32 R10, R4, 0x100, RZ ;  /* 0x00000100040ad824 */ /* 0x008fe200078e00ff */
[----:B------:R-:W-:Y:S01]  /*22000*/  SHF.R.U32.HI R228, RZ, 0x1, R227 ;  /* 0x00000001ffe47819 */ /* 0x000fe200000116e3 */
[C---:B------:R-:W-:Y:S02]  /*22010*/  IMAD.SHL.U32 R6, R227.reuse, 0x8, RZ ;  /* 0x00000008e3067824 */ /* 0x040fe400078e00ff */
[----:B------:R-:W-:Y:S01]  /*22020*/  IMAD.SHL.U32 R229, R227, 0x20, RZ ;  /* 0x00000020e3e57824 */ /* 0x000fe200078e00ff */
[----:B------:R-:W-:Y:S01]  /*22030*/  LOP3.LUT R167, R228, 0x8, RZ, 0xc0, !PT ;  /* 0x00000008e4a77812 */ /* 0x000fe200078ec0ff */
[----:B------:R-:W-:Y:S01]  /*22040*/  @!P5 IMAD.X R10, RZ, RZ, ~R10, P0 ;  /* 0x000000ffff0ad224 */ /* 0x000fe200000e0e0a */
[----:B------:R-:W-:Y:S01]  /*22050*/  LOP3.LUT R239, R239, 0x1f8, R6, 0x78, !PT ;  /* 0x000001f8efef7812 */ /* 0x000fe200078e7806 */
[----:B------:R-:W-:Y:S01]  /*22060*/  IMAD.SHL.U32 R0, R227, 0x40, RZ ;  /* 0x00000040e3007824 */ /* 0x000fe200078e00ff */
[----:B------:R-:W-:Y:S02]  /*22070*/  LOP3.LUT R229, R229, 0x7c00, RZ, 0xc0, !PT ;  /* 0x00007c00e5e57812 */ /* 0x000fe400078ec0ff */
[----:B------:R-:W-:Y:S02]  /*22080*/  @!P5 SHF.R.S64 R5, R5, 0x1f, R10 ;  /* 0x0000001f0505d819 */ /* 0x000fe4000000100a */
[----:B------:R-:W-:Y:S02]  /*22090*/  LOP3.LUT R226, R6, 0x38, RZ, 0xc0, !PT ;  /* 0x0000003806e27812 */ /* 0x000fe400078ec0ff */
[----:B------:R-:W-:Y:S01]  /*220a0*/  LOP3.LUT R239, R239, 0x1e00, R6, 0xf8, !PT ;  /* 0x00001e00efef7812 */ /* 0x000fe200078ef806 */
[----:B------:R-:W-:Y:S01]  /*220b0*/  IMAD.MOV.U32 R6, RZ, RZ, R234 ;  /* 0x000000ffff067224 */ /* 0x000fe200078e00ea */
[--C-:B------:R-:W-:Y:S02]  /*220c0*/  LOP3.LUT R167, R167, 0x1c0, R0.reuse, 0xf8, !PT ;  /* 0x000001c0a7a77812 */ /* 0x100fe400078ef800 */
[----:B------:R-:W-:Y:S02]  /*220d0*/  LOP3.LUT R2, R229, 0x200, R0, 0xf8, !PT ;  /* 0x00000200e5027812 */ /* 0x000fe400078ef800 */
[----:B------:R-:W-:Y:S02]  /*220e0*/  @!P5 IADD3 R234, P0, PT, R234, R5, RZ ;  /* 0x00000005eaead210 */ /* 0x000fe40007f1e0ff */
[----:B------:R-:W-:Y:S02]  /*220f0*/  LOP3.LUT R167, R2, R167, R226, 0xf6, !PT ;  /* 0x000000a702a77212 */ /* 0x000fe400078ef6e2 */
[----:B------:R-:W-:Y:S02]  /*22100*/  ISETP.GE.AND P1, PT, R226, UR7, PT ;  /* 0x00000007e2007c0c */ /* 0x000fe4000bf26270 */
[----:B------:R-:W-:Y:S02]  /*22110*/  @!P5 LEA.HI.X.SX32 R235, R10, R235, 0x1, P0 ;  /* 0x000000eb0aebd211 */ /* 0x000fe400000f0eff */
[----:B------:R-:W-:Y:S01]  /*22120*/  LOP3.LUT R2, R0, 0x1c0, RZ, 0xc0, !PT ;  /* 0x000001c000027812 */ /* 0x000fe200078ec0ff */
[----:B----4-:R-:W-:Y:S08]  /*22130*/  @!P5 BRA `(.L_x_2796) ;  /* 0x0000000000f8d947 */ /* 0x010ff00003800000 */
[----:B------:R-:W2:Y:S01]  /*22140*/  LDC R9, c[0x0][0x4f0] ;  /* 0x00013c00ff097b82 */ /* 0x000ea20000000800 */
[----:B------:R-:W-:Y:S01]  /*22150*/  UIADD3 UR6, UPT, UPT, UR17, -0x100, URZ ;  /* 0xffffff0011067890 */ /* 0x000fe2000fffe0ff */
[----:B------:R-:W-:Y:S05]  /*22160*/  IABS R12, UR17 ;  /* 0x00000011000c7c13 */ /* 0x000fea0008000000 */
[----:B------:R-:W-:Y:S05]  /*22170*/  IMAD.U32 R10, RZ, RZ, UR6 ;  /* 0x00000006ff0a7e24 */ /* 0x000fea000f8e00ff */
[----:B------:R-:W-:Y:S02]  /*22180*/  IABS R10, R10 ;  /* 0x0000000a000a7213 */ /* 0x000fe40000000000 */
[----:B--2---:R-:W-:Y:S04]  /*22190*/  IABS R4, R9 ;  /* 0x0000000900047213 */ /* 0x004fe80000000000 */
[----:B------:R-:W2:Y:S10]  /*221a0*/  I2F.RP R11, R4 ;  /* 0x00000004000b7306 */ /* 0x000eb40000209400 */
[----:B--2---:R-:W2:Y:S02]  /*221b0*/  MUFU.RCP R5, R11 ;  /* 0x0000000b00057308 */ /* 0x004ea40000001000 */
[----:B--2---:R-:W-:Y:S08]  /*221c0*/  VIADD R14, R5, 0xffffffe ;  /* 0x0ffffffe050e7836 */ /* 0x004ff00000000000 */
[----:B------:R-:W2:Y:S02]  /*221d0*/  F2I.FTZ.U32.TRUNC.NTZ R15, R14 ;  /* 0x0000000e000f7305 */ /* 0x000ea4000021f000 */
        /* <DEDUP_REMOVED lines=27> */
[----:B------:R-:W-:Y:S05]  /*22390*/  @!P2 IMAD.MOV R13, RZ, RZ, -R13 ;  /* 0x000000ffff0da224 */ /* 0x000fea00078e0a0d */
[C---:B------:R-:W-:Y:S02]  /*223a0*/  SEL R15, R4.reuse, R13, !P0 ;  /* 0x0000000d040f7207 */ /* 0x040fe40004000000 */
[----:B------:R-:W-:Y:S02]  /*223b0*/  SEL R13, R4, R14, !P0 ;  /* 0x0000000e040d7207 */ /* 0x000fe40004000000 */
[-C--:B------:R-:W-:Y:S01]  /*223c0*/  LEA R18, P2, R15, R236.reuse, 0x2 ;  /* 0x000000ec0f127211 */ /* 0x080fe200078410ff */
[----:B------:R-:W2:Y:S01]  /*223d0*/  LDC.64 R4, c[0x0][0x3c0] ;  /* 0x0000f000ff047b82 */ /* 0x000ea20000000a00 */
[C---:B------:R-:W-:Y:S01]  /*223e0*/  LEA R16, P0, R13.reuse, R236, 0x2 ;  /* 0x000000ec0d107211 */ /* 0x040fe200078010ff */
[----:B------:R-:W-:Y:S01]  /*223f0*/  IMAD.IADD R12, R13, 0x1, -R15 ;  /* 0x000000010d0c7824 */ /* 0x000fe200078e0a0f */
[-C--:B------:R-:W-:Y:S02]  /*22400*/  LEA.HI.X.SX32 R19, R15, R237.reuse, 0x2, P2 ;  /* 0x000000ed0f137211 */ /* 0x080fe400010f16ff */
[----:B------:R-:W-:Y:S01]  /*22410*/  LEA.HI.X.SX32 R17, R13, R237, 0x2, P0 ;  /* 0x000000ed0d117211 */ /* 0x000fe200000f16ff */
[----:B------:R-:W-:Y:S02]  /*22420*/  IMAD R9, R12, R9, -0x100 ;  /* 0xffffff000c097424 */ /* 0x000fe400078e0209 */
[----:B-1----:R-:W3:Y:S03]  /*22430*/  LDG.E R11, desc[UR14][R18.64] ;  /* 0x0000000e120b7981 */ /* 0x002ee6000c1e1900 */
[----:B------:R-:W-:Y:S01]  /*22440*/  SHF.R.S32.HI R13, RZ, 0x1f, R9 ;  /* 0x0000001fff0d7819 */ /* 0x000fe20000011409 */
[----:B------:R-:W3:Y:S04]  /*22450*/  LDG.E R10, desc[UR14][R16.64] ;  /* 0x0000000e100a7981 */ /* 0x000ee8000c1e1900 */
[-C--:B--2---:R-:W-:Y:S02]  /*22460*/  IMAD R12, R13, R4.reuse, RZ ;  /* 0x000000040d0c7224 */ /* 0x084fe400078e02ff */
[C---:B------:R-:W-:Y:S04]  /*22470*/  IMAD.WIDE.U32 R14, R9.reuse, R4, RZ ;  /* 0x00000004090e7225 */ /* 0x040fe800078e00ff */
[----:B------:R-:W-:Y:S05]  /*22480*/  IMAD R12, R9, R5, R12 ;  /* 0x00000005090c7224 */ /* 0x000fea00078e020c */
[----:B------:R-:W-:Y:S01]  /*22490*/  IADD3 R15, PT, PT, R15, R12, RZ ;  /* 0x0000000c0f0f7210 */ /* 0x000fe20007ffe0ff */
[----:B---3--:R-:W-:Y:S04]  /*224a0*/  IMAD.IADD R11, R11, 0x1, -R10 ;  /* 0x000000010b0b7824 */ /* 0x008fe800078e0a0a */
[----:B------:R-:W-:Y:S01]  /*224b0*/  IMAD.WIDE.U32 R14, R11, UR12, R14 ;  /* 0x0000000c0b0e7c25 */ /* 0x000fe2000f8e000e */
[----:B------:R-:W-:Y:S02]  /*224c0*/  SHF.R.S32.HI R5, RZ, 0x1f, R11 ;  /* 0x0000001fff057819 */ /* 0x000fe4000001140b */
[C---:B------:R-:W-:Y:S03]  /*224d0*/  LEA R234, P0, R14.reuse, R6, 0x1 ;  /* 0x000000060eea7211 */ /* 0x040fe600078008ff */
[----:B------:R-:W-:Y:S04]  /*224e0*/  IMAD R10, R5, UR12, RZ ;  /* 0x0000000c050a7c24 */ /* 0x000fe8000f8e02ff */
[----:B------:R-:W-:Y:S04]  /*224f0*/  IMAD R10, R11, UR13, R10 ;  /* 0x0000000d0b0a7c24 */ /* 0x000fe8000f8e020a */
[----:B------:R-:W-:Y:S05]  /*22500*/  IMAD.IADD R235, R15, 0x1, R10 ;  /* 0x000000010feb7824 */ /* 0x000fea00078e020a */
[----:B------:R-:W-:Y:S07]  /*22510*/  LEA.HI.X R235, R14, R8, R235, 0x1, P0 ;  /* 0x000000080eeb7211 */ /* 0x000fee00000f0ceb */
.L_x_2796:
[C---:B------:R-:W-:Y:S01]  /*22520*/  IMAD.SHL.U32 R5, R4.reuse, 0x20, RZ ;  /* 0x0000002004057824 */ /* 0x040fe200078e00ff */
[----:B------:R-:W-:Y:S01]  /*22530*/  LEA R239, R239, UR8, 0x1 ;  /* 0x00000008efef7c11 */ /* 0x000fe2000f8e08ff */
[----:B------:R-:W-:Y:S01]  /*22540*/  IMAD.MOV.U32 R230, RZ, RZ, 0x20 ;  /* 0x00000020ffe67424 */ /* 0x000fe200078e00ff */
[----:B------:R-:W-:Y:S01]  /*22550*/  SHF.L.U64.HI R4, R4, 0x5, R7 ;  /* 0x0000000504047819 */ /* 0x000fe20000010207 */
[----:B------:R-:W-:Y:S01]  /*22560*/  UISETP.NE.AND UP0, UPT, UR9, 0x1, UPT ;  /* 0x000000010900788c */ /* 0x000fe2000bf05270 */
[----:B------:R-:W-:Y:S01]  /*22570*/  IADD3 R6, P0, PT, R5, R234, RZ ;  /* 0x000000ea05067210 */ /* 0x000fe20007f1e0ff */
[----:B------:R-:W-:Y:S01]  /*22580*/  @!PT LDS RZ, [RZ] ;  /* 0x00000000fffff984 */ /* 0x000fe20000000800 */
[----:B------:R-:W-:Y:S01]  /*22590*/  @!PT LDS RZ, [RZ] ;  /* 0x00000000fffff984 */ /* 0x000fe20000000800 */
[----:B------:R-:W-:Y:S01]  /*225a0*/  @!PT LDS RZ, [RZ] ;  /* 0x00000000fffff984 */ /* 0x000fe20000000800 */
[----:B-1----:R-:W-:Y:S01]  /*225b0*/  @!P1 LDGSTS.E.BYPASS.LTC128B.128 [R239+0xa000], desc[UR14][R234.64] ;  /* 0x0a000000eaef9fae */ /* 0x002fe2000b981a0e */
        /* <DEDUP_REMOVED lines=32> */
[----:B------:R-:W-:Y:S04]  /*227c0*/  VIADD R211, R2, UR8 ;  /* 0x0000000802d37c36 */ /* 0x000fe80008000000 */
        /* <DEDUP_REMOVED lines=46> */
[-C--:B---3--:R-:W-:Y:S04]  /*22ab0*/  IADD3 R6, P0, PT, R16, R5.reuse, RZ ;  /* 0x0000000510067210 */ /* 0x088fe80007f1e0ff */
        /* <DEDUP_REMOVED lines=14> */
[----:B------:R-:W-:Y:S01]  /*22ba0*/  @!P1 IMAD.X R23, R21, 0x1, R4, P0 ;  /* 0x0000000115179824 */ /* 0x000fe200000e0604 */
[C---:B------:R-:W-:Y:S03]  /*22bb0*/  LOP3.LUT P0, RZ, R227.reuse, 0x2, RZ, 0xc0, !PT ;  /* 0x00000002e3ff7812 */ /* 0x040fe6000780c0ff */
[----:B------:R-:W-:Y:S01]  /*22bc0*/  @P1 STS.128 [R239+0x10000], RZ ;  /* 0x010000ffef001388 */ /* 0x000fe20000000c00 */
[----:B------:R-:W-:Y:S04]  /*22bd0*/  SEL R230, R230, 0xffffffe0, !P0 ;  /* 0xffffffe0e6e67807 */ /* 0x000fe80004000000 */
[----:B------:R-:W-:Y:S01]  /*22be0*/  @!PT LDS RZ, [RZ] ;  /* 0x00000000fffff984 */ /* 0x000fe20000000800 */
[----:B------:R-:W-:Y:S01]  /*22bf0*/  @!PT LDS RZ, [RZ] ;  /* 0x00000000fffff984 */ /* 0x000fe20000000800 */
[----:B------:R-:W-:Y:S01]  /*22c00*/  @!PT LDS RZ, [RZ] ;  /* 0x00000000fffff984 */ /* 0x000fe20000000800 */
[----:B------:R3:W-:Y:S01]  /*22c10*/  @!P1 LDGSTS.E.BYPASS.LTC128B.128 [R239+0x10800], desc[UR14][R6.64] ;  /* 0x1080000006ef9fae */ /* 0x0007e2000b981a0e */
[----:B------:R-:W-:Y:S01]  /*22c20*/  LOP3.LUT P0, RZ, R227, 0x4, RZ, 0xc0, !PT ;  /* 0x00000004e3ff7812 */ /* 0x000fe2000780c0ff */
[----:B------:R-:W-:Y:S03]  /*22c30*/  IMAD.IADD R172, R167, 0x1, R230 ;  /* 0x00000001a7ac7824 */ /* 0x000fe600078e02e6 */
        /* <DEDUP_REMOVED lines=12> */
[----:B------:R-:W-:Y:S05]  /*22d00*/  LDSM.16.M88.4 R128, [R167] ;  /* 0x00000000a780783b */ /* 0x000fea0000000200 */
[----:B-1----:R-:W3:Y:S05]  /*22d10*/  LDSM.16.M88.4 R8, [R2+UR8+0x2000] ;  /* 0x002000080208783b */ /* 0x002eea0008000200 */
[----:B--2---:R-:W1:Y:S05]  /*22d20*/  LDSM.16.M88.4 R16, [R2+UR8+0x2800] ;  /* 0x002800080210783b */ /* 0x004e6a0008000200 */
[----:B------:R-:W4:Y:S05]  /*22d30*/  LDSM.16.M88.4 R24, [R2+UR8+0x3000] ;  /* 0x003000080218783b */ /* 0x000f2a0008000200 */
[----:B------:R-:W0:Y:S05]  /*22d40*/  LDGDEPBAR ;  /* 0x00000000000079af */ /* 0x000e2a0000000000 */
[----:B------:R-:W2:Y:S05]  /*22d50*/  LDSM.16.M88.4 R32, [R2+UR8+0x3800] ;  /* 0x003800080220783b */ /* 0x000eaa0008000200 */
        /* <DEDUP_REMOVED lines=24> */
[C---:B-----5:R-:W-:Y:S01]  /*22ee0*/  HMMA.16816.F32 R36, R128.reuse, R40, RZ ;  /* 0x000000288024723c */ /* 0x060fe200000018ff */
[----:B---3--:R-:W-:Y:S02]  /*22ef0*/  IMAD.MOV.U32 R2, RZ, RZ, 0x40 ;  /* 0x00000040ff027424 */ /* 0x008fe400078e00ff */
[----:B------:R-:W3:Y:S03]  /*22f00*/  LDSM.16.M88.4 R188, [R0+0x3800] ;  /* 0x0038000000bc783b */ /* 0x000ee60000000200 */
[----:B------:R-:W-:Y:S02]  /*22f10*/  SEL R2, R2, 0xffffffc0, !P0 ;  /* 0xffffffc002027807 */ /* 0x000fe40004000000 */
[C---:B------:R-:W-:Y:S01]  /*22f20*/  HMMA.16816.F32 R40, R128.reuse, R42, RZ ;  /* 0x0000002a8028723c */ /* 0x040fe200000018ff */
[----:B------:R-:W5:Y:S02]  /*22f30*/  LDSM.16.M88.4 R192, [R0+0x4000] ;  /* 0x0040000000c0783b */ /* 0x000f640000000200 */
[--C-:B------:R-:W-:Y:S02]  /*22f40*/  IMAD.IADD R209, R167, 0x1, R2.reuse ;  /* 0x00000001a7d17824 */ /* 0x100fe400078e0202 */
[----:B------:R-:W-:Y:S01]  /*22f50*/  IMAD.IADD R167, R211, 0x1, R2 ;  /* 0x00000001d3a77824 */ /* 0x000fe200078e0202 */
[----:B------:R-:W5:Y:S01]  /*22f60*/  LDSM.16.M88.4 R196, [R0+0x4800] ;  /* 0x0048000000c4783b */ /* 0x000f620000000200 */
[C---:B------:R-:W-:Y:S01]  /*22f70*/  IMAD.IADD R212, R230.reuse, 0x1, R209 ;  /* 0x00000001e6d47824 */ /* 0x040fe200078e02d1 */
[C---:B------:R-:W-:Y:S03]  /*22f80*/  HMMA.16816.F32 R44, R128.reuse, R48, RZ ;  /* 0x00000030802c723c */ /* 0x040fe600000018ff */
[----:B------:R-:W5:Y:S05]  /*22f90*/  LDSM.16.M88.4 R200, [R0+0x5000] ;  /* 0x0050000000c8783b */ /* 0x000f6a0000000200 */
[C---:B------:R-:W-:Y:S01]  /*22fa0*/  HMMA.16816.F32 R48, R128.reuse, R50, RZ ;  /* 0x000000328030723c */ /* 0x040fe200000018ff */
[----:B------:R-:W5:Y:S05]  /*22fb0*/  LDSM.16.M88.4 R204, [R0+0x5800] ;  /* 0x0058000000cc783b */ /* 0x000f6a0000000200 */
[----:B------:R-:W-:Y:S02]  /*22fc0*/  LDSM.16.M88.4 R212, [R212] ;  /* 0x00000000d4d4783b */ /* 0x000fe40000000200 */
        /* <DEDUP_REMOVED lines=29> */
[----:B------:R-:W4:Y:S07]  /*231a0*/  LDSM.16.M88.4 R184, [R0+0x7800] ;  /* 0x0078000000b8783b */ /* 0x000f2e0000000200 */
[C---:B---3--:R-:W-:Y:S08]  /*231b0*/  HMMA.16816.F32 R28, R172.reuse, R188, R28 ;  /* 0x000000bcac1c723c */ /* 0x048ff0000000181c */
[C---:B------:R-:W-:Y:S01]  /*231c0*/  HMMA.16816.F32 R32, R172.reuse, R190, R32 ;  /* 0x000000beac20723c */ /* 0x040fe20000001820 */
[----:B------:R-:W-:Y:S07]  /*231d0*/  LDSM.16.M88.4 R188, [R0+0x9000] ;  /* 0x0090000000bc783b */ /* 0x000fee0000000200 */
[C---:B-----5:R-:W-:Y:S08]  /*231e0*/  HMMA.16816.F32 R36, R172.reuse, R192, R36 ;  /* 0x000000c0ac24723c */ /* 0x060ff00000001824 */
        /* <DEDUP_REMOVED lines=17> */
[----:B------:R2:W3:Y:S07]  /*23300*/  LDSM.16.M88.4 R176, [R0+0x8800] ;  /* 0x0088000000b0783b */ /* 0x0004ee0000000200 */
[C---:B----4-:R-:W-:Y:S08]  /*23310*/  HMMA.16816.F32 R84, R172.reuse, R180, R84 ;  /* 0x000000b4ac54723c */ /* 0x050ff00000001854 */
[C---:B------:R-:W-:Y:S01]  /*23320*/  HMMA.16816.F32 R88, R172.reuse, R182, R88 ;  /* 0x000000b6ac58723c */ /* 0x040fe20000001858 */
[----:B------:R-:W4:Y:S07]  /*23330*/  LDSM.16.M88.4 R180, [R167+0x2800] ;  /* 0x00280000a7b4783b */ /* 0x000f2e0000000200 */
[C---:B------:R-:W-:Y:S03]  /*23340*/  HMMA.16816.F32 R92, R172.reuse, R184, R92 ;  /* 0x000000b8ac5c723c */ /* 0x040fe6000000185c */
[----:B--2---:R-:W-:Y:S05]  /*23350*/  IMAD.IADD R0, R230, 0x1, R167 ;  /* 0x00000001e6007824 */ /* 0x004fea00078e02a7 */
[C---:B------:R-:W-:Y:S01]  /*23360*/  HMMA.16816.F32 R96, R172.reuse, R186, R96 ;  /* 0x000000baac60723c */ /* 0x040fe20000001860 */
[----:B------:R-:W2:Y:S05]  /*23370*/  LDSM.16.M88.4 R184, [R167+0x3000] ;  /* 0x00300000a7b8783b */ /* 0x000eaa0000000200 */
[----:B------:R-:W-:Y:S02]  /*23380*/  LDSM.16.M88.4 R216, [R0+0x2000] ;  /* 0x0020000000d8783b */ /* 0x000fe40000000200 */
[C---:B-1----:R-:W-:Y:S03]  /*23390*/  HMMA.16816.F32 R100, R172.reuse, R168, R100 ;  /* 0x000000a8ac64723c */ /* 0x042fe60000001864 */
[----:B------:R-:W-:Y:S05]  /*233a0*/  LDSM.16.M88.4 R220, [R0+0x9000] ;  /* 0x0090000000dc783b */ /* 0x000fea0000000200 */
[C---:B------:R-:W-:Y:S01]  /*233b0*/  HMMA.16816.F32 R104, R172.reuse, R170, R104 ;  /* 0x000000aaac68723c */ /* 0x040fe20000001868 */
[----:B------:R-:W1:Y:S07]  /*233c0*/  LDSM.16.M88.4 R168, [R167+0x3800] ;  /* 0x00380000a7a8783b */ /* 0x000e6e0000000200 */
[C---:B---3--:R-:W-:Y:S08]  /*233d0*/  HMMA.16816.F32 R108, R172.reuse, R176, R108 ;  /* 0x000000b0ac6c723c */ /* 0x048ff0000000186c */
        /* <DEDUP_REMOVED lines=12> */
[C---:B----4-:R-:W-:Y:S08]  /*234a0*/  HMMA.16816.F32 R12, R196.reuse, R180, R12 ;  /* 0x000000b4c40c723c */ /* 0x050ff0000000180c */
[C---:B------:R-:W-:Y:S01]  /*234b0*/  HMMA.16816.F32 R16, R196.reuse, R182, R16 ;  /* 0x000000b6c410723c */ /* 0x040fe20000001810 */
[----:B------:R-:W-:Y:S07]  /*234c0*/  LDSM.16.M88.4 R180, [R167+0x6000] ;  /* 0x00600000a7b4783b */ /* 0x000fee0000000200 */
[C---:B--2---:R-:W-:Y:S08]  /*234d0*/  HMMA.16816.F32 R20, R196.reuse, R184, R20 ;  /* 0x000000b8c414723c */ /* 0x044ff00000001814 */
        /* <DEDUP_REMOVED lines=8> */
[C---:B---3--:R-:W-:Y:S08]  /*23560*/  HMMA.16816.F32 R44, R196.reuse, R172, R44 ;  /* 0x000000acc42c723c */ /* 0x048ff0000000182c */
        /* <DEDUP_REMOVED lines=152> */
.L_x_2798:
[----:B------:R-:W-:Y:S01]  /*23ef0*/  @!P1 IMAD.MOV.U32 R233, RZ, RZ, R231 ;  /* 0x000000ffffe99224 */ /* 0x000fe200078e00e7 */
[C---:B------:R-:W-:Y:S01]  /*23f00*/  LEA R170, P2, R166.reuse, R232, 0x5 ;  /* 0x000000e8a6aa7211 */ /* 0x040fe200078428ff */
[C---:B------:R-:W-:Y:S01]  /*23f10*/  IMAD.SHL.U32 R0, R166.reuse, 0x20, RZ ;  /* 0x00000020a6007824 */ /* 0x040fe200078e00ff */
[C-C-:B------:R-:W-:Y:S02]  /*23f20*/  SHF.L.U64.HI R2, R166.reuse, 0x5, R169.reuse ;  /* 0x00000005a6027819 */ /* 0x140fe400000102a9 */
[----:B------:R-:W-:Y:S01]  /*23f30*/  @!PT LDS RZ, [RZ] ;  /* 0x00000000fffff984 */ /* 0x000fe20000000800 */
[----:B------:R-:W-:Y:S01]  /*23f40*/  @!PT LDS RZ, [RZ] ;  /* 0x00000000fffff984 */ /* 0x000fe20000000800 */
[----:B------:R-:W-:Y:S01]  /*23f50*/  @!PT LDS RZ, [RZ] ;  /* 0x00000000fffff984 */ /* 0x000fe20000000800 */
[----:B------:R-:W-:Y:S01]  /*23f60*/  @!P1 LDGSTS.E.BYPASS.LTC128B.128 [R239+0x2000], desc[UR14][R232.64] ;  /* 0x02000000e8ef9fae */ /* 0x000fe2000b981a0e */
[----:B------:R-:W-:Y:S02]  /*23f70*/  LEA.HI.X R171, R166, R231, R169, 0x5, P2 ;  /* 0x000000e7a6ab7211 */ /* 0x000fe400010f2ca9 */
[-C--:B------:R-:W-:Y:S01]  /*23f80*/  IADD3 R168, P3, PT, R170, R0.reuse, RZ ;  /* 0x00000000aaa87210 */ /* 0x080fe20007f7e0ff */
[----:B------:R1:W-:Y:S03]  /*23f90*/  @P1 STS.128 [R239+0x2000], RZ ;  /* 0x002000ffef001388 */ /* 0x0003e60000000c00 */
[-C--:B------:R-:W-:Y:S01]  /*23fa0*/  IADD3 R174, P2, PT, R168, R0.reuse, RZ ;  /* 0x00000000a8ae7210 */ /* 0x080fe20007f5e0ff */
[----:B------:R-:W-:Y:S01]  /*23fb0*/  @!PT LDS RZ, [RZ] ;  /* 0x00000000fffff984 */ /* 0x000fe20000000800 */
[----:B------:R-:W-:Y:S01]  /*23fc0*/  @!PT LDS RZ, [RZ] ;  /* 0x00000000fffff984 */ /* 0x000fe20000000800 */
[----:B------:R-:W-:Y:S01]  /*23fd0*/  @!PT LDS RZ, [RZ] ;  /* 0x00000000fffff984 */ /* 0x000fe20000000800 */
[----:B------:R2:W-:Y:S01]  /*23fe0*/  @!P1 LDGSTS.E.BYPASS.LTC128B.128 [R239+0x2800], desc[UR14][R170.64] ;  /* 0x02800000aaef9fae */ /* 0x0005e2000b981a0e */
[--C-:B------:R-:W-:Y:S02]  /*23ff0*/  IMAD.X R169, R171, 0x1, R2.reuse, P3 ;  /* 0x00000001aba97824 */ /* 0x100fe400018e0602 */
[-C--:B------:R-:W-:Y:S01]  /*24000*/  IADD3 R172, P3, PT, R174, R0.reuse, RZ ;  /* 0x00000000aeac7210 */ /* 0x080fe20007f7e0ff */
[----:B------:R1:W-:Y:S01]  /*24010*/  @P1 STS.128 [R239+0x2800], RZ ;  /* 0x002800ffef001388 */ /* 0x0003e20000000c00 */
[--C-:B------:R-:W-:Y:S02]  /*24020*/  IMAD.X R175, R169, 0x1, R2.reuse, P2 ;  /* 0x00000001a9af7824 */ /* 0x100fe400010e0602 */
        /* <DEDUP_REMOVED lines=94> */
.L_x_2797:
[C---:B------:R-:W-:Y:S01]  /*24610*/  IADD3 R2, PT, PT, R238.reuse, -0x7f, RZ ;  /* 0xffffff81ee027810 */ /* 0x040fe20007ffe0ff */
[----:B------:R-:W-:Y:S01]  /*24620*/  UIADD3 UR9, UPT, UPT, UR9, -0x1, URZ ;  /* 0xffffffff09097890 */ /* 0x000fe2000fffe0ff */
[----:B------:R-:W-:Y:S01]  /*24630*/  IADD3 R0, PT, PT, R238, -0x77, RZ ;  /* 0xffffff89ee007810 */ /* 0x000fe20007ffe0ff */
[----:B------:R-:W-:Y:S01]  /*24640*/  UIADD3 UR17, UPT, UPT, UR17, -0x100, URZ ;  /* 0xffffff0011117890 */ /* 0x000fe2000fffe0ff */
[----:B------:R-:W-:Y:S01]  /*24650*/  I2FP.F32.U32 R2, R2 ;  /* 0x0000000200027245 */ /* 0x000fe20000201000 */
[----:B------:R-:W-:Y:S01]  /*24660*/  UISETP.NE.AND UP0, UPT, UR9, URZ, UPT ;  /* 0x000000ff0900728c */ /* 0x000fe2000bf05270 */
[----:B------:R-:W-:Y:S02]  /*24670*/  I2FP.F32.U32 R0, R0 ;  /* 0x0000000000007245 */ /* 0x000fe40000201000 */
[----:B-1----:R-:W-:Y:S01]  /*24680*/  I2FP.F32.U32 R167, R238 ;  /* 0x000000ee00a77245 */ /* 0x002fe20000201000 */
        /* <DEDUP_REMOVED lines=9> */
[----:B------:R-:W-:Y:S01]  /*24720*/  IADD3 R0, PT, PT, R238, -0x67, RZ ;  /* 0xffffff99ee007810 */ /* 0x000fe20007ffe0ff */
        /* <DEDUP_REMOVED lines=10> */
[----:B------:R-:W-:Y:S01]  /*247d0*/  IADD3 R2, PT, PT, R238, -0x4f, RZ ;  /* 0xffffffb1ee027810 */ /* 0x000fe20007ffe0ff */
[C---:B------:R-:W-:Y:S01]  /*247e0*/  FFMA.FTZ R19, R0.reuse, UR5, R19 ;  /* 0x0000000500137c23 */ /* 0x040fe20008010013 */
[----:B------:R-:W-:Y:S01]  /*247f0*/  FFMA.FTZ R17, R0, UR5, R17 ;  /* 0x0000000500117c23 */ /* 0x000fe20008010011 */
[C---:B------:R-:W-:Y:S02]  /*24800*/  IADD3 R0, PT, PT, R238.reuse, -0x57, RZ ;  /* 0xffffffa9ee007810 */ /* 0x040fe40007ffe0ff */
[----:B------:R-:W-:Y:S02]  /*24810*/  I2FP.F32.U32 R2, R2 ;  /* 0x0000000200027245 */ /* 0x000fe40000201000 */
[----:B------:R-:W-:Y:S02]  /*24820*/  IADD3 R167, PT, PT, R238, -0x68, RZ ;  /* 0xffffff98eea77810 */ /* 0x000fe40007ffe0ff */
        /* <DEDUP_REMOVED lines=16> */
[----:B------:R-:W-:Y:S02]  /*24930*/  IADD3 R0, PT, PT, R238, -0x47, RZ ;  /* 0xffffffb9ee007810 */ /* 0x000fe40007ffe0ff */
        /* <DEDUP_REMOVED lines=8> */
[----:B------:R-:W-:Y:S01]  /*249c0*/  I2FP.F32.U32 R0, R0 ;  /* 0x0000000000007245 */ /* 0x000fe20000201000 */
[C---:B------:R-:W-:Y:S01]  /*249d0*/  FFMA.FTZ R26, R167.reuse, UR5, R26 ;  /* 0x00000005a71a7c23 */ /* 0x040fe2000801001a */
[----:B------:R-:W-:Y:S01]  /*249e0*/  IADD3 R169, PT, PT, R238, -0x70, RZ ;  /* 0xffffff90eea97810 */ /* 0x000fe20007ffe0ff */
        /* <DEDUP_REMOVED lines=8> */
[----:B------:R-:W-:Y:S01]  /*24a70*/  IADD3 R0, PT, PT, R238, -0x37, RZ ;  /* 0xffffffc9ee007810 */ /* 0x000fe20007ffe0ff */
[C---:B------:R-:W-:Y:S01]  /*24a80*/  FFMA.FTZ R63, R2.reuse, UR5, R63 ;  /* 0x00000005023f7c23 */ /* 0x040fe2000801003f */
[----:B------:R-:W-:Y:S01]  /*24a90*/  FFMA.FTZ R61, R2, UR5, R61 ;  /* 0x00000005023d7c23 */ /* 0x000fe2000801003d */
[----:B------:R-:W-:Y:S02]  /*24aa0*/  IADD3 R2, PT, PT, R238, 0x1, RZ ;  /* 0x00000001ee027810 */ /* 0x000fe40007ffe0ff */
[----:B------:R-:W-:Y:S02]  /*24ab0*/  I2FP.F32.U32 R169, R169 ;  /* 0x000000a900a97245 */ /* 0x000fe40000201000 */
[----:B------:R-:W-:Y:S02]  /*24ac0*/  I2FP.F32.U32 R2, R2 ;  /* 0x0000000200027245 */ /* 0x000fe40000201000 */
[----:B------:R-:W-:Y:S01]  /*24ad0*/  I2FP.F32.U32 R167, R167 ;  /* 0x000000a700a77245 */ /* 0x000fe20000201000 */
[C---:B------:R-:W-:Y:S01]  /*24ae0*/  FFMA.FTZ R14, R169.reuse, UR5, R14 ;  /* 0x00000005a90e7c23 */ /* 0x040fe2000801000e */
[----:B------:R-:W-:Y:S01]  /*24af0*/  I2FP.F32.U32 R0, R0 ;  /* 0x0000000000007245 */ /* 0x000fe20000201000 */
[C---:B------:R-:W-:Y:S01]  /*24b00*/  FFMA.FTZ R71, R2.reuse, UR5, R71 ;  /* 0x0000000502477c23 */ /* 0x040fe20008010047 */
[----:B------:R-:W-:Y:S01]  /*24b10*/  FFMA.FTZ R69, R2, UR5, R69 ;  /* 0x0000000502457c23 */ /* 0x000fe20008010045 */
[C---:B------:R-:W-:Y:S01]  /*24b20*/  IADD3 R2, PT, PT, R238.reuse, 0x11, RZ ;  /* 0x00000011ee027810 */ /* 0x040fe20007ffe0ff */
[----:B------:R-:W-:Y:S01]  /*24b30*/  FFMA.FTZ R12, R169, UR5, R12 ;  /* 0x00000005a90c7c23 */ /* 0x000fe2000801000c */
[----:B------:R-:W-:Y:S01]  /*24b40*/  IADD3 R169, PT, PT, R238, -0x60, RZ ;  /* 0xffffffa0eea97810 */ /* 0x000fe20007ffe0ff */
[C---:B------:R-:W-:Y:S01]  /*24b50*/  FFMA.FTZ R34, R167.reuse, UR5, R34 ;  /* 0x00000005a7227c23 */ /* 0x040fe20008010022 */
[----:B------:R-:W-:Y:S01]  /*24b60*/  I2FP.F32.U32 R2, R2 ;  /* 0x0000000200027245 */ /* 0x000fe20000201000 */
[----:B------:R-:W-:Y:S01]  /*24b70*/  FFMA.FTZ R32, R167, UR5, R32 ;  /* 0x00000005a7207c23 */ /* 0x000fe20008010020 */
[C---:B------:R-:W-:Y:S01]  /*24b80*/  FFMA.FTZ R43, R0.reuse, UR5, R43 ;  /* 0x00000005002b7c23 */ /* 0x040fe2000801002b */
[----:B------:R-:W-:Y:S01]  /*24b90*/  FFMA.FTZ R41, R0, UR5, R41 ;  /* 0x0000000500297c23 */ /* 0x000fe20008010029 */
[----:B------:R-:W-:Y:S01]  /*24ba0*/  IADD3 R167, PT, PT, R238, -0x38, RZ ;  /* 0xffffffc8eea77810 */ /* 0x000fe20007ffe0ff */
[C---:B------:R-:W-:Y:S01]  /*24bb0*/  FFMA.FTZ R79, R2.reuse, UR5, R79 ;  /* 0x00000005024f7c23 */ /* 0x040fe2000801004f */
[----:B------:R-:W-:Y:S01]  /*24bc0*/  FFMA.FTZ R77, R2, UR5, R77 ;  /* 0x00000005024d7c23 */ /* 0x000fe2000801004d */
[C---:B------:R-:W-:Y:S02]  /*24bd0*/  IADD3 R2, PT, PT, R238.reuse, 0x21, RZ ;  /* 0x00000021ee027810 */ /* 0x040fe40007ffe0ff */
[----:B------:R-:W-:Y:S02]  /*24be0*/  IADD3 R0, PT, PT, R238, -0x27, RZ ;  /* 0xffffffd9ee007810 */ /* 0x000fe40007ffe0ff */
[----:B------:R-:W-:Y:S02]  /*24bf0*/  I2FP.F32.U32 R2, R2 ;  /* 0x0000000200027245 */ /* 0x000fe40000201000 */
[----:B------:R-:W-:Y:S02]  /*24c00*/  I2FP.F32.U32 R169, R169 ;  /* 0x000000a900a97245 */ /* 0x000fe40000201000 */
[----:B------:R-:W-:Y:S01]  /*24c10*/  I2FP.F32.U32 R167, R167 ;  /* 0x000000a700a77245 */ /* 0x000fe20000201000 */
[C---:B------:R-:W-:Y:S01]  /*24c20*/  FFMA.FTZ R85, R2.reuse, UR5, R85 ;  /* 0x0000000502557c23 */ /* 0x040fe20008010055 */
[----:B------:R-:W-:Y:S01]  /*24c30*/  FFMA.FTZ R87, R2, UR5, R87 ;  /* 0x0000000502577c23 */ /* 0x000fe20008010057 */
[C---:B------:R-:W-:Y:S01]  /*24c40*/  IADD3 R2, PT, PT, R238.reuse, 0x31, RZ ;  /* 0x00000031ee027810 */ /* 0x040fe20007ffe0ff */
[C---:B------:R-:W-:Y:S01]  /*24c50*/  FFMA.FTZ R22, R169.reuse, UR5, R22 ;  /* 0x00000005a9167c23 */ /* 0x040fe20008010016 */
[----:B------:R-:W-:Y:S01]  /*24c60*/  I2FP.F32.U32 R0, R0 ;  /* 0x0000000000007245 */ /* 0x000fe20000201000 */
[----:B------:R-:W-:Y:S01]  /*24c70*/  FFMA.FTZ R20, R169, UR5, R20 ;  /* 0x00000005a9147c23 */ /* 0x000fe20008010014 */
[----:B------:R-:W-:Y:S01]  /*24c80*/  I2FP.F32.U32 R2, R2 ;  /* 0x0000000200027245 */ /* 0x000fe20000201000 */
[C---:B------:R-:W-:Y:S01]  /*24c90*/  FFMA.FTZ R42, R167.reuse, UR5, R42 ;  /* 0x00000005a72a7c23 */ /* 0x040fe2000801002a */
        /* <DEDUP_REMOVED lines=36> */
[----:B------:R-:W-:Y:S01]  /*24ee0*/  IADD3 R169, PT, PT, R238, -0x30, RZ ;  /* 0xffffffd0eea97810 */ /* 0x000fe20007ffe0ff */
        /* <DEDUP_REMOVED lines=16> */
[----:B------:R-:W-:Y:S01]  /*24ff0*/  IADD3 R169, PT, PT, R238, -0x20, RZ ;  /* 0xffffffe0eea97810 */ /* 0x000fe20007ffe0ff */
        /* <DEDUP_REMOVED lines=33> */
[----:B------:R-:W-:Y:S01]  /*25210*/  IADD3 R169, PT, PT, R238, 0x8, RZ ;  /* 0x00000008eea97810 */ /* 0x000fe20007ffe0ff */
        /* <DEDUP_REMOVED lines=15> */
[C---:B------:R-:W-:Y:S01]  /*25310*/  FFMA.FTZ R94, R167.reuse, UR5, R94 ;  /* 0x00000005a75e7c23 */ /* 0x040fe2000801005e */
        /* <DEDUP_REMOVED lines=56> */
[----:B------:R-:W-:Y:S01]  /*256a0*/  FFMA.FTZ R103, R166, UR5, R103 ;  /* 0x00000005a6677c23 */ /* 0x000fe20008010067 */
[----:B------:R-:W-:Y:S01]  /*256b0*/  IADD3 R169, PT, PT, R238, 0x50, RZ ;  /* 0x00000050eea97810 */ /* 0x000fe20007ffe0ff */
        /* <DEDUP_REMOVED lines=19> */
[----:B------:R-:W-:Y:S01]  /*257f0*/  IADD3 R167, PT, PT, R238, 0x70, RZ ;  /* 0x00000070eea77810 */ /* 0x000fe20007ffe0ff */
        /* <DEDUP_REMOVED lines=36> */
[----:B------:R-:W-:Y:S07]  /*25a40*/  FMNMX3.FTZ R173, R164, R128, R129, !PT ;  /* 0x00000080a4ad7276 */ /* 0x000fee0007810081 */
[----:B------:R-:W1:Y:S02]  /*25a50*/  SHFL.BFLY PT, R2, R173, 0x2, 0x1f ;  /* 0x0c401f00ad027f89 */ /* 0x000e6400000e0000 */
[----:B-1----:R-:W-:Y:S02]  /*25a60*/  FMNMX.FTZ R171, R173, R2, !PT ;  /* 0x00000002adab7209 */ /* 0x002fe40007810000 */
[----:B------:R-:W-:Y:S04]  /*25a70*/  FMNMX.FTZ R167, R169, R0, !PT ;  /* 0x00000000a9a77209 */ /* 0x000fe80007810000 */
[----:B------:R-:W-:Y:S08]  /*25a80*/  LDSM.16.MT88.4 R172, [R224+0xa000] ;  /* 0x00a00000e0ac783b */ /* 0x000ff00000004200 */
[----:B------:R-:W1:Y:S08]  /*25a90*/  SHFL.BFLY PT, R0, R167, 0x1, 0x1f ;  /* 0x0c201f00a7007f89 */ /* 0x000e7000000e0000 */
[----:B------:R-:W2:Y:S01]  /*25aa0*/  SHFL.BFLY PT, R2, R171, 0x1, 0x1f ;  /* 0x0c201f00ab027f89 */ /* 0x000ea200000e0000 */
[----:B-1----:R-:W-:Y:S02]  /*25ab0*/  FMNMX.FTZ R0, R167, R0, !PT ;  /* 0x00000000a7007209 */ /* 0x002fe40007810000 */
[----:B--2---:R-:W-:Y:S03]  /*25ac0*/  FMNMX.FTZ R2, R171, R2, !PT ;  /* 0x00000002ab027209 */ /* 0x004fe60007810000 */
[C---:B------:R-:W-:Y:S01]  /*25ad0*/  FMUL.FTZ R180, R0.reuse, UR4 ;  /* 0x0000000400b47c20 */ /* 0x040fe20008410000 */
[C---:B------:R-:W-:Y:S01]  /*25ae0*/  FSETP.NEU.FTZ.AND P1, PT, R0.reuse, -INF , PT ;  /* 0xff8000000000780b */ /* 0x040fe20003f3d000 */
[----:B------:R-:W1:Y:S01]  /*25af0*/  LDSM.16.MT88.4 R168, [R225+0xa000] ;  /* 0x00a00000e1a8783b */ /* 0x000e620000004200 */
[----:B------:R-:W-:Y:S01]  /*25b00*/  FADD.FTZ R165, -R0, R165 ;  /* 0x000000a500a57221 */ /* 0x000fe20000010100 */
[----:B------:R-:W-:Y:S01]  /*25b10*/  FMUL.FTZ R167, R2, UR4 ;  /* 0x0000000402a77c20 */ /* 0x000fe20008410000 */
[----:B------:R-:W-:Y:S01]  /*25b20*/  FSEL R180, R180, RZ, P1 ;  /* 0x000000ffb4b47208 */ /* 0x000fe20000800000 */
[C---:B------:R-:W-:Y:S01]  /*25b30*/  FADD.FTZ R166, -R2.reuse, R3 ;  /* 0x0000000302a67221 */ /* 0x040fe20000010100 */
[----:B------:R-:W-:Y:S01]  /*25b40*/  FSETP.NEU.FTZ.AND P1, PT, R2, -INF , PT ;  /* 0xff8000000200780b */ /* 0x000fe20003f3d000 */
[----:B------:R-:W-:Y:S01]  /*25b50*/  FMUL.FTZ R3, R165, UR4 ;  /* 0x00000004a5037c20 */ /* 0x000fe20008410000 */
[----:B------:R-:W-:Y:S01]  /*25b60*/  IADD3 R165, PT, PT, R225, 0xa040, RZ ;  /* 0x0000a040e1a57810 */ /* 0x000fe20007ffe0ff */
        /* <DEDUP_REMOVED lines=11> */
[----:B------:R-:W-:Y:S01]  /*25c20*/  @P0 IADD3 R165, PT, PT, R241, -0x40, RZ ;  /* 0xffffffc0f1a50810 */ /* 0x000fe20007ffe0ff */
[--C-:B------:R-:W-:Y:S01]  /*25c30*/  FFMA.FTZ R192, R24, UR4, -R167.reuse ;  /* 0x0000000418c07c23 */ /* 0x100fe200080108a7 */
[--C-:B------:R-:W-:Y:S07]  /*25c40*/  FFMA.FTZ R30, R30, UR4, -R180.reuse ;  /* 0x000000041e1e7c23 */ /* 0x100fee00080108b4 */
[----:B------:R-:W3:Y:S01]  /*25c50*/  MUFU.EX2 R164, R164 ;  /* 0x000000a400a47308 */ /* 0x000ee20000000800 */
[----:B------:R-:W-:Y:S01]  /*25c60*/  IADD3 R166, PT, PT, R230, R165, RZ ;  /* 0x000000a5e6a67210 */ /* 0x000fe20007ffe0ff */
[----:B------:R-:W4:Y:S01]  /*25c70*/  LDSM.16.MT88.4 R176, [R165] ;  /* 0x00000000a5b0783b */ /* 0x000f220000004200 */
[--C-:B------:R-:W-:Y:S07]  /*25c80*/  FFMA.FTZ R191, R14, UR4, -R180.reuse ;  /* 0x000000040ebf7c23 */ /* 0x100fee00080108b4 */
[----:B------:R-:W-:Y:S01]  /*25c90*/  MUFU.EX2 R186, R186 ;  /* 0x000000ba00ba7308 */ /* 0x000fe20000000800 */
[--C-:B------:R-:W-:Y:S01]  /*25ca0*/  FFMA.FTZ R188, R15, UR4, -R180.reuse ;  /* 0x000000040fbc7c23 */ /* 0x100fe200080108b4 */
[--C-:B------:R-:W-:Y:S01]  /*25cb0*/  FFMA.FTZ R190, R12, UR4, -R167.reuse ;  /* 0x000000040cbe7c23 */ /* 0x100fe200080108a7 */
        /* <DEDUP_REMOVED lines=12> */
[C---:B------:R-:W-:Y:S07]  /*25d80*/  FMUL.FTZ R9, R164.reuse, R157 ;  /* 0x0000009da4097220 */ /* 0x040fee0000410000 */
[----:B------:R-:W-:Y:S01]  /*25d90*/  MUFU.EX2 R189, R189 ;  /* 0x000000bd00bd7308 */ /* 0x000fe20000000800 */
[----:B------:R-:W-:Y:S01]  /*25da0*/  FMUL.FTZ R134, R3, R134 ;  /* 0x0000008603867220 */ /* 0x000fe20000410000 */
[----:B-----5:R-:W-:Y:S01]  /*25db0*/  F2FP.F16.F32.PACK_AB R161, R185, R186 ;  /* 0x000000bab9a1723e */ /* 0x020fe200000000ff */
[C---:B------:R-:W-:Y:S07]  /*25dc0*/  FMUL.FTZ R135, R3.reuse, R135 ;  /* 0x0000008703877220 */ /* 0x040fee0000410000 */
[----:B------:R-:W3:Y:S01]  /*25dd0*/  MUFU.EX2 R187, R187 ;  /* 0x000000bb00bb7308 */ /* 0x000ee20000000800 */
[C---:B------:R-:W-:Y:S01]  /*25de0*/  FMUL.FTZ R132, R164.reuse, R132 ;  /* 0x00000084a4847220 */ /* 0x040fe20000410000 */
[----:B------:R-:W-:Y:S01]  /*25df0*/  FMUL.FTZ R133, R164, R133 ;  /* 0x00000085a4857220 */ /* 0x000fe20000410000 */
[----:B------:R-:W5:Y:S07]  /*25e00*/  LDSM.16.MT88.4 R156, [R166] ;  /* 0x00000000a69c783b */ /* 0x000f6e0000004200 */
[----:B------:R-:W-:Y:S01]  /*25e10*/  MUFU.EX2 R184, R184 ;  /* 0x000000b800b87308 */ /* 0x000fe20000000800 */
[C---:B------:R-:W-:Y:S01]  /*25e20*/  FMUL.FTZ R138, R3.reuse, R138 ;  /* 0x0000008a038a7220 */ /* 0x040fe20000410000 */
[----:B--2---:R-:W-:Y:S01]  /*25e30*/  F2FP.F16.F32.PACK_AB R163, R182, R183 ;  /* 0x000000b7b6a3723e */ /* 0x004fe200000000ff */
[C---:B------:R-:W-:Y:S07]  /*25e40*/  FMUL.FTZ R139, R3.reuse, R139 ;  /* 0x0000008b038b7220 */ /* 0x040fee0000410000 */
[----:B------:R-:W2:Y:S01]  /*25e50*/  MUFU.EX2 R181, R181 ;  /* 0x000000b500b57308 */ /* 0x000ea20000000800 */
[C---:B------:R-:W-:Y:S01]  /*25e60*/  FMUL.FTZ R136, R164.reuse, R136 ;  /* 0x00000088a4887220 */ /* 0x040fe20000410000 */
[C---:B------:R-:W-:Y:S01]  /*25e70*/  FMUL.FTZ R137, R164.reuse, R137 ;  /* 0x00000089a4897220 */ /* 0x040fe20000410000 */
[C---:B------:R-:W-:Y:S01]  /*25e80*/  FMUL.FTZ R142, R3.reuse, R142 ;  /* 0x0000008e038e7220 */ /* 0x040fe20000410000 */
[----:B------:R-:W-:Y:S01]  /*25e90*/  FMUL.FTZ R143, R3, R143 ;  /* 0x0000008f038f7220 */ /* 0x000fe20000410000 */
[C---:B------:R-:W-:Y:S01]  /*25ea0*/  FMUL.FTZ R140, R164.reuse, R140 ;  /* 0x0000008ca48c7220 */ /* 0x040fe20000410000 */
[----:B---3--:R-:W-:Y:S01]  /*25eb0*/  F2FP.F16.F32.PACK_AB R160, R187, R189 ;  /* 0x000000bdbba0723e */ /* 0x008fe200000000ff */
[C---:B------:R-:W-:Y:S01]  /*25ec0*/  FMUL.FTZ R141, R164.reuse, R141 ;  /* 0x0000008da48d7220 */ /* 0x040fe20000410000 */
[C---:B------:R-:W-:Y:S01]  /*25ed0*/  FMUL.FTZ R14, R3.reuse, R154 ;  /* 0x0000009a030e7220 */ /* 0x040fe20000410000 */
[C---:B------:R-:W-:Y:S01]  /*25ee0*/  FMUL.FTZ R15, R3.reuse, R155 ;  /* 0x0000009b030f7220 */ /* 0x040fe20000410000 */
[C---:B------:R-:W-:Y:S01]  /*25ef0*/  FMUL.FTZ R12, R164.reuse, R152 ;  /* 0x00000098a40c7220 */ /* 0x040fe20000410000 */
[C---:B------:R-:W-:Y:S01]  /*25f00*/  FMUL.FTZ R13, R164.reuse, R153 ;  /* 0x00000099a40d7220 */ /* 0x040fe20000410000 */
[----:B------:R-:W-:Y:S01]  /*25f10*/  FMUL.FTZ R146, R3, R146 ;  /* 0x0000009203927220 */ /* 0x000fe20000410000 */
[----:B------:R-:W-:Y:S01]  /*25f20*/  LDSM.16.MT88.4 R152, [R165+0x800] ;  /* 0x00080000a598783b */ /* 0x000fe20000004200 */
[----:B--2---:R-:W-:Y:S01]  /*25f30*/  F2FP.F16.F32.PACK_AB R162, R181, R184 ;  /* 0x000000b8b5a2723e */ /* 0x004fe200000000ff */
[----:B------:R-:W-:Y:S01]  /*25f40*/  FMUL.FTZ R147, R3, R147 ;  /* 0x0000009303937220 */ /* 0x000fe20000410000 */
[C---:B------:R-:W-:Y:S01]  /*25f50*/  FMUL.FTZ R144, R164.reuse, R144 ;  /* 0x00000090a4907220 */ /* 0x040fe20000410000 */
[----:B------:R-:W-:Y:S01]  /*25f60*/  FMUL.FTZ R145, R164, R145 ;  /* 0x00000091a4917220 */ /* 0x000fe20000410000 */
[----:B------:R-:W-:Y:S01]  /*25f70*/  MUFU.EX2 R191, R191 ;  /* 0x000000bf00bf7308 */ /* 0x000fe20000000800 */
[--C-:B------:R-:W-:Y:S01]  /*25f80*/  FFMA.FTZ R197, R20, UR4, -R167.reuse ;  /* 0x0000000414c57c23 */ /* 0x100fe200080108a7 */
[--C-:B------:R-:W-:Y:S01]  /*25f90*/  FFMA.FTZ R194, R21, UR4, -R167.reuse ;  /* 0x0000000415c27c23 */ /* 0x100fe200080108a7 */
[C---:B-1----:R-:W-:Y:S07]  /*25fa0*/  HMMA.16816.F32 R4, R160.reuse, R168, R4 ;  /* 0x000000a8a004723c */ /* 0x042fee0000001804 */
[----:B------:R-:W-:Y:S10]  /*25fb0*/  MUFU.EX2 R188, R188 ;  /* 0x000000bc00bc7308 */ /* 0x000ff40000000800 */
[----:B------:R-:W-:Y:S01]  /*25fc0*/  MUFU.EX2 R190, R190 ;  /* 0x000000be00be7308 */ /* 0x000fe20000000800 */
[--C-:B------:R-:W-:Y:S01]  /*25fd0*/  FFMA.FTZ R85, R85, UR4, -R167.reuse ;  /* 0x0000000455557c23 */ /* 0x100fe200080108a7 */
[--C-:B------:R-:W-:Y:S01]  /*25fe0*/  FFMA.FTZ R54, R54, UR4, -R180.reuse ;  /* 0x0000000436367c23 */ /* 0x100fe200080108b4 */
[C---:B------:R-:W-:Y:S01]  /*25ff0*/  HMMA.16816.F32 R8, R160.reuse, R170, R8 ;  /* 0x000000aaa008723c */ /* 0x040fe20000001808 */
[----:B------:R-:W1:Y:S06]  /*26000*/  LDSM.16.MT88.4 R168, [R225+0xa800] ;  /* 0x00a80000e1a8783b */ /* 0x000e6c0000004200 */
[----:B------:R-:W2:Y:S01]  /*26010*/  MUFU.EX2 R193, R193 ;  /* 0x000000c100c17308 */ /* 0x000ea20000000800 */
[--C-:B------:R-:W-:Y:S01]  /*26020*/  FFMA.FTZ R63, R63, UR4, -R180.reuse ;  /* 0x000000043f3f7c23 */ /* 0x100fe200080108b4 */
[--C-:B------:R-:W-:Y:S01]  /*26030*/  FFMA.FTZ R61, R61, UR4, -R167.reuse ;  /* 0x000000043d3d7c23 */ /* 0x100fe200080108a7 */
[--C-:B------:R-:W-:Y:S07]  /*26040*/  FFMA.FTZ R64, R64, UR4, -R167.reuse ;  /* 0x0000000440407c23 */ /* 0x100fee00080108a7 */
[----:B------:R-:W-:Y:S01]  /*26050*/  MUFU.EX2 R85, R85 ;  /* 0x0000005500557308 */ /* 0x000fe20000000800 */
[--C-:B------:R-:W-:Y:S01]  /*26060*/  FFMA.FTZ R70, R70, UR4, -R180.reuse ;  /* 0x0000000446467c23 */ /* 0x100fe200080108b4 */
[C---:B------:R-:W-:Y:S08]  /*26070*/  HMMA.16816.F32 R132, R160.reuse, R172, R132 ;  /* 0x000000aca084723c */ /* 0x040ff00000001884 */
[----:B------:R-:W-:Y:S01]  /*26080*/  MUFU.EX2 R195, R195 ;  /* 0x000000c300c37308 */ /* 0x000fe20000000800 */
[--C-:B------:R-:W-:Y:S01]  /*26090*/  FFMA.FTZ R71, R71, UR4, -R180.reuse ;  /* 0x0000000447477c23 */ /* 0x100fe200080108b4 */
[--C-:B------:R-:W-:Y:S01]  /*260a0*/  FFMA.FTZ R78, R78, UR4, -R180.reuse ;  /* 0x000000044e4e7c23 */ /* 0x100fe200080108b4 */
[--C-:B------:R-:W-:Y:S07]  /*260b0*/  FFMA.FTZ R79, R79, UR4, -R180.reuse ;  /* 0x000000044f4f7c23 */ /* 0x100fee00080108b4 */
[----:B------:R-:W-:Y:S01]  /*260c0*/  MUFU.EX2 R197, R197 ;  /* 0x000000c500c57308 */ /* 0x000fe20000000800 */
[--C-:B------:R-:W-:Y:S01]  /*260d0*/  FFMA.FTZ R84, R84, UR4, -R167.reuse ;  /* 0x0000000454547c23 */ /* 0x100fe200080108a7 */
[C---:B------:R-:W-:Y:S01]  /*260e0*/  HMMA.16816.F32 R136, R160.reuse, R174, R136 ;  /* 0x000000aea088723c */ /* 0x040fe20000001888 */
[----:B------:R-:W3:Y:S07]  /*260f0*/  LDSM.16.MT88.4 R172, [R224+0xa800] ;  /* 0x00a80000e0ac783b */ /* 0x000eee0000004200 */
[----:B------:R-:W1:Y:S01]  /*26100*/  MUFU.EX2 R194, R194 ;  /* 0x000000c200c27308 */ /* 0x000e620000000800 */
[--C-:B------:R-:W-:Y:S01]  /*26110*/  FFMA.FTZ R90, R90, UR4, -R180.reuse ;  /* 0x000000045a5a7c23 */ /* 0x100fe200080108b4 */
[--C-:B------:R-:W-:Y:S01]  /*26120*/  FFMA.FTZ R92, R92, UR4, -R167.reuse ;  /* 0x000000045c5c7c23 */ /* 0x100fe200080108a7 */
[--C-:B------:R-:W-:Y:S07]  /*26130*/  FFMA.FTZ R93, R93, UR4, -R167.reuse ;  /* 0x000000045d5d7c23 */ /* 0x100fee00080108a7 */
[----:B------:R-:W-:Y:S01]  /*26140*/  MUFU.EX2 R192, R192 ;  /* 0x000000c000c07308 */ /* 0x000fe20000000800 */
[--C-:B------:R-:W-:Y:S01]  /*26150*/  FFMA.FTZ R100, R100, UR4, -R167.reuse ;  /* 0x0000000464647c23 */ /* 0x100fe200080108a7 */
[C---:B----4-:R-:W-:Y:S08]  /*26160*/  HMMA.16816.F32 R140, R160.reuse, R176, R140 ;  /* 0x000000b0a08c723c */ /* 0x050ff0000000188c */
[----:B------:R-:W-:Y:S01]  /*26170*/  MUFU.EX2 R54, R54 ;  /* 0x0000003600367308 */ /* 0x000fe20000000800 */
[--C-:B------:R-:W-:Y:S01]  /*26180*/  FFMA.FTZ R177, R18, UR4, -R180.reuse ;  /* 0x0000000412b17c23 */ /* 0x100fe200080108b4 */
[----:B------:R-:W-:Y:S01]  /*26190*/  FMUL.FTZ R18, R3, R150 ;  /* 0x0000009603127220 */ /* 0x000fe20000410000 */
[----:B------:R-:W-:Y:S01]  /*261a0*/  FFMA.FTZ R176, R19, UR4, -R180 ;  /* 0x0000000413b07c23 */ /* 0x000fe200080108b4 */
[----:B------:R-:W-:Y:S06]  /*261b0*/  FMUL.FTZ R19, R3, R151 ;  /* 0x0000009703137220 */ /* 0x000fec0000410000 */
[----:B------:R-:W-:Y:S01]  /*261c0*/  MUFU.EX2 R63, R63 ;  /* 0x0000003f003f7308 */ /* 0x000fe20000000800 */
[C---:B------:R-:W-:Y:S03]  /*261d0*/  HMMA.16816.F32 R144, R160.reuse, R178, R144 ;  /* 0x000000b2a090723c */ /* 0x040fe60000001890 */
[--C-:B------:R-:W-:Y:S01]  /*261e0*/  FFMA.FTZ R178, R16, UR4, -R167.reuse ;  /* 0x0000000410b27c23 */ /* 0x100fe200080108a7 */
[--C-:B------:R-:W-:Y:S05]  /*261f0*/  FFMA.FTZ R179, R17, UR4, -R167.reuse ;  /* 0x0000000411b37c23 */ /* 0x100fea00080108a7 */
[----:B------:R-:W-:Y:S01]  /*26200*/  MUFU.EX2 R177, R177 ;  /* 0x000000b100b17308 */ /* 0x000fe20000000800 */
[C---:B------:R-:W-:Y:S01]  /*26210*/  FMUL.FTZ R16, R164.reuse, R148 ;  /* 0x00000094a4107220 */ /* 0x040fe20000410000 */
[----:B--2---:R-:W-:Y:S01]  /*26220*/  F2FP.F16.F32.PACK_AB R148, R193, R190 ;  /* 0x000000bec194723e */ /* 0x004fe200000000ff */
[C---:B-----5:R-:W-:Y:S07]  /*26230*/  HMMA.16816.F32 R12, R160.reuse, R156, R12 ;  /* 0x0000009ca00c723c */ /* 0x060fee000000180c */
[----:B------:R-:W2:Y:S01]  /*26240*/  MUFU.EX2 R176, R176 ;  /* 0x000000b000b07308 */ /* 0x000ea20000000800 */
[----:B------:R-:W-:Y:S01]  /*26250*/  FMUL.FTZ R17, R164, R149 ;  /* 0x00000095a4117220 */ /* 0x000fe20000410000 */
[----:B------:R-:W-:Y:S08]  /*26260*/  F2FP.F16.F32.PACK_AB R149, R188, R191 ;  /* 0x000000bfbc95723e */ /* 0x000ff000000000ff */
[----:B------:R-:W-:Y:S01]  /*26270*/  MUFU.EX2 R178, R178 ;  /* 0x000000b200b27308 */ /* 0x000fe20000000800 */
[----:B-1----:R-:W-:Y:S01]  /*26280*/  F2FP.F16.F32.PACK_AB R20, R194, R197 ;  /* 0x000000c5c214723e */ /* 0x002fe200000000ff */
[--C-:B------:R-:W-:Y:S01]  /*26290*/  FFMA.FTZ R108, R108, UR4, -R167.reuse ;  /* 0x000000046c6c7c23 */ /* 0x100fe200080108a7 */
[--C-:B------:R-:W-:Y:S07]  /*262a0*/  FFMA.FTZ R124, R124, UR4, -R167.reuse ;  /* 0x000000047c7c7c23 */ /* 0x100fee00080108a7 */
[----:B------:R-:W1:Y:S01]  /*262b0*/  MUFU.EX2 R179, R179 ;  /* 0x000000b300b37308 */ /* 0x000e620000000800 */
[----:B------:R-:W-:Y:S01]  /*262c0*/  HMMA.16816.F32 R16, R160, R158, R16 ;  /* 0x0000009ea010723c */ /* 0x000fe20000001810 */
[----:B------:R-:W4:Y:S08]  /*262d0*/  LDSM.16.MT88.4 R156, [R166+0x800] ;  /* 0x00080000a69c783b */ /* 0x000f300000004200 */
[----:B------:R-:W-:Y:S01]  /*262e0*/  MUFU.EX2 R61, R61 ;  /* 0x0000003d003d7308 */ /* 0x000fe20000000800 */
[--C-:B------:R-:W-:Y:S01]  /*262f0*/  FFMA.FTZ R128, R128, UR4, -R167.reuse ;  /* 0x0000000480807c23 */ /* 0x100fe200080108a7 */
[----:B--2---:R-:W-:Y:S01]  /*26300*/  F2FP.F16.F32.PACK_AB R151, R176, R177 ;  /* 0x000000b1b097723e */ /* 0x004fe200000000ff */
[----:B------:R-:W-:Y:S07]  /*26310*/  FFMA.FTZ R186, R3, R242, R186 ;  /* 0x000000f203ba7223 */ /* 0x000fee00000100ba */
[----:B------:R-:W-:Y:S01]  /*26320*/  MUFU.EX2 R70, R70 ;  /* 0x0000004600467308 */ /* 0x000fe20000000800 */
[----:B------:R-:W-:Y:S01]  /*26330*/  FFMA.FTZ R3, R102, UR4, -R180 ;  /* 0x0000000466037c23 */ /* 0x000fe200080108b4 */
[----:B------:R-:W2:Y:S01]  /*26340*/  LDSM.16.MT88.4 R160, [R225+0xb000] ;  /* 0x00b00000e1a0783b */ /* 0x000ea20000004200 */
[----:B------:R-:W-:Y:S07]  /*26350*/  FFMA.FTZ R102, R109, UR4, -R167 ;  /* 0x000000046d667c23 */ /* 0x000fee00080108a7 */
[----:B------:R-:W-:Y:S01]  /*26360*/  MUFU.EX2 R71, R71 ;  /* 0x0000004700477308 */ /* 0x000fe20000000800 */
[----:B------:R-:W-:Y:S01]  /*26370*/  FADD.FTZ R186, R185, R186 ;  /* 0x000000bab9ba7221 */ /* 0x000fe20000010000 */
[----:B-1----:R-:W-:Y:S01]  /*26380*/  F2FP.F16.F32.PACK_AB R150, R179, R178 ;  /* 0x000000b2b396723e */ /* 0x002fe200000000ff */
[----:B------:R-:W-:Y:S07]  /*26390*/  FFMA.FTZ R189, R164, R243, R189 ;  /* 0x000000f3a4bd7223 */ /* 0x000fee00000100bd */
[----:B------:R-:W-:Y:S01]  /*263a0*/  MUFU.EX2 R78, R78 ;  /* 0x0000004e004e7308 */ /* 0x000fe20000000800 */
[----:B------:R-:W-:Y:S01]  /*263b0*/  FADD.FTZ R183, R183, R186 ;  /* 0x000000bab7b77221 */ /* 0x000fe20000010000 */
[----:B------:R-:W-:Y:S08]  /*263c0*/  FADD.FTZ R189, R187, R189 ;  /* 0x000000bdbbbd7221 */ /* 0x000ff00000010000 */
[----:B------:R-:W-:Y:S01]  /*263d0*/  MUFU.EX2 R79, R79 ;  /* 0x0000004f004f7308 */ /* 0x000fe20000000800 */
[C---:B------:R-:W-:Y:S09]  /*263e0*/  HMMA.16816.F32 R4, R148.reuse, R168, R4 ;  /* 0x000000a89404723c */ /* 0x040ff20000001804 */
[----:B------:R-:W-:Y:S01]  /*263f0*/  MUFU.EX2 R84, R84 ;  /* 0x0000005400547308 */ /* 0x000fe20000000800 */
[----:B------:R-:W-:Y:S01]  /*26400*/  FADD.FTZ R182, R182, R183 ;  /* 0x000000b7b6b67221 */ /* 0x000fe20000010000 */
[----:B------:R-:W-:Y:S08]  /*26410*/  FADD.FTZ R184, R184, R189 ;  /* 0x000000bdb8b87221 */ /* 0x000ff00000010000 */
[----:B------:R-:W-:Y:S01]  /*26420*/  MUFU.EX2 R92, R92 ;  /* 0x0000005c005c7308 */ /* 0x000fe20000000800 */
[C---:B------:R-:W-:Y:S01]  /*26430*/  HMMA.16816.F32 R8, R148.reuse, R170, R8 ;  /* 0x000000aa9408723c */ /* 0x040fe20000001808 */
[----:B------:R-:W1:Y:S08]  /*26440*/  LDSM.16.MT88.4 R168, [R224+0xb000] ;  /* 0x00b00000e0a8783b */ /* 0x000e700000004200 */
[----:B------:R-:W-:Y:S01]  /*26450*/  MUFU.EX2 R93, R93 ;  /* 0x0000005d005d7308 */ /* 0x000fe20000000800 */
[----:B------:R-:W-:Y:S01]  /*26460*/  FADD.FTZ R191, R191, R182 ;  /* 0x000000b6bfbf7221 */ /* 0x000fe20000010000 */
[----:B------:R-:W-:Y:S08]  /*26470*/  FADD.FTZ R181, R181, R184 ;  /* 0x000000b8b5b57221 */ /* 0x000ff00000010000 */
[----:B------:R-:W-:Y:S01]  /*26480*/  MUFU.EX2 R3, R3 ;  /* 0x0000000300037308 */ /* 0x000fe20000000800 */
[C---:B---3--:R-:W-:Y:S03]  /*26490*/  HMMA.16816.F32 R132, R148.reuse, R172, R132 ;  /* 0x000000ac9484723c */ /* 0x048fe60000001884 */
[--C-:B------:R-:W-:Y:S01]  /*264a0*/  FFMA.FTZ R173, R27, UR4, -R180.reuse ;  /* 0x000000041bad7c23 */ /* 0x100fe200080108b4 */
[--C-:B------:R-:W-:Y:S05]  /*264b0*/  FFMA.FTZ R172, R23, UR4, -R180.reuse ;  /* 0x0000000417ac7c23 */ /* 0x100fea00080108b4 */
[----:B------:R-:W-:Y:S01]  /*264c0*/  MUFU.EX2 R102, R102 ;  /* 0x0000006600667308 */ /* 0x000fe20000000800 */
[----:B------:R-:W-:Y:S01]  /*264d0*/  FADD.FTZ R188, R188, R191 ;  /* 0x000000bfbcbc7221 */ /* 0x000fe20000010000 */
[----:B------:R-:W-:Y:S01]  /*264e0*/  FADD.FTZ R190, R190, R181 ;  /* 0x000000b5bebe7221 */ /* 0x000fe20000010000 */
[C---:B------:R-:W-:Y:S07]  /*264f0*/  HMMA.16816.F32 R136, R148.reuse, R174, R136 ;  /* 0x000000ae9488723c */ /* 0x040fee0000001888 */
[----:B------:R-:W-:Y:S01]  /*26500*/  MUFU.EX2 R173, R173 ;  /* 0x000000ad00ad7308 */ /* 0x000fe20000000800 */
[----:B------:R-:W-:Y:S01]  /*26510*/  FFMA.FTZ R174, R26, UR4, -R180 ;  /* 0x000000041aae7c23 */ /* 0x000fe200080108b4 */
[----:B------:R-:W-:Y:S08]  /*26520*/  FFMA.FTZ R175, R25, UR4, -R167 ;  /* 0x0000000419af7c23 */ /* 0x000ff000080108a7 */
[----:B------:R-:W3:Y:S01]  /*26530*/  MUFU.EX2 R172, R172 ;  /* 0x000000ac00ac7308 */ /* 0x000ee20000000800 */
[----:B------:R-:W5:Y:S01]  /*26540*/  LDSM.16.MT88.4 R24, [R165+0x1000] ;  /* 0x00100000a518783b */ /* 0x000f620000004200 */
[----:B------:R-:W-:Y:S01]  /*26550*/  FADD.FTZ R177, R177, R188 ;  /* 0x000000bcb1b17221 */ /* 0x000fe20000010000 */
[C---:B------:R-:W-:Y:S07]  /*26560*/  HMMA.16816.F32 R140, R148.reuse, R152, R140 ;  /* 0x00000098948c723c */ /* 0x040fee000000188c */
[----:B------:R-:W4:Y:S01]  /*26570*/  MUFU.EX2 R174, R174 ;  /* 0x000000ae00ae7308 */ /* 0x000f220000000800 */
[----:B------:R-:W-:Y:S01]  /*26580*/  FADD.FTZ R176, R176, R177 ;  /* 0x000000b1b0b07221 */ /* 0x000fe20000010000 */
[----:B------:R-:W-:Y:S08]  /*26590*/  FADD.FTZ R193, R193, R190 ;  /* 0x000000bec1c17221 */ /* 0x000ff00000010000 */
[----:B------:R-:W2:Y:S01]  /*265a0*/  MUFU.EX2 R175, R175 ;  /* 0x000000af00af7308 */ /* 0x000ea20000000800 */
[C---:B------:R-:W-:Y:S01]  /*265b0*/  HMMA.16816.F32 R144, R148.reuse, R154, R144 ;  /* 0x0000009a9490723c */ /* 0x040fe20000001890 */
[----:B------:R-:W-:Y:S02]  /*265c0*/  LDSM.16.MT88.4 R152, [R225+0xb800] ;  /* 0x00b80000e198783b */ /* 0x000fe40000004200 */
[----:B---3--:R-:W-:Y:S01]  /*265d0*/  F2FP.F16.F32.PACK_AB R21, R172, R195 ;  /* 0x000000c3ac15723e */ /* 0x008fe200000000ff */
[----:B------:R-:W-:Y:S01]  /*265e0*/  FADD.FTZ R195, R195, R176 ;  /* 0x000000b0c3c37221 */ /* 0x000fe20000010000 */
[----:B------:R-:W-:Y:S01]  /*265f0*/  FADD.FTZ R178, R178, R193 ;  /* 0x000000c1b2b27221 */ /* 0x000fe20000010000 */
[----:B----4-:R-:W-:Y:S02]  /*26600*/  F2FP.F16.F32.PACK_AB R23, R173, R174 ;  /* 0x000000aead17723e */ /* 0x010fe400000000ff */
[C---:B------:R-:W-:Y:S03]  /*26610*/  HMMA.16816.F32 R12, R148.reuse, R156, R12 ;  /* 0x0000009c940c723c */ /* 0x040fe6000000180c */
[----:B--2---:R-:W-:Y:S01]  /*26620*/  F2FP.F16.F32.PACK_AB R22, R175, R192 ;  /* 0x000000c0af16723e */ /* 0x004fe200000000ff */
[----:B------:R-:W-:Y:S01]  /*26630*/  FADD.FTZ R195, R172, R195 ;  /* 0x000000c3acc37221 */ /* 0x000fe20000010000 */
[----:B------:R-:W-:Y:S03]  /*26640*/  FADD.FTZ R178, R179, R178 ;  /* 0x000000b2b3b27221 */ /* 0x000fe60000010000 */
[----:B------:R-:W-:Y:S01]  /*26650*/  HMMA.16816.F32 R16, R148, R158, R16 ;  /* 0x0000009e9410723c */ /* 0x000fe20000001810 */
[----:B------:R-:W2:Y:S02]  /*26660*/  LDSM.16.MT88.4 R148, [R166+0x1000] ;  /* 0x00100000a694783b */ /* 0x000ea40000004200 */
[----:B------:R-:W-:Y:S01]  /*26670*/  FADD.FTZ R174, R174, R195 ;  /* 0x000000c3aeae7221 */ /* 0x000fe20000010000 */
[----:B------:R-:W-:Y:S03]  /*26680*/  FADD.FTZ R197, R197, R178 ;  /* 0x000000b2c5c57221 */ /* 0x000fe60000010000 */
[----:B------:R-:W-:Y:S01]  /*26690*/  FADD.FTZ R174, R173, R174 ;  /* 0x000000aeadae7221 */ /* 0x000fe20000010000 */
[C---:B------:R-:W-:Y:S01]  /*266a0*/  HMMA.16816.F32 R4, R20.reuse, R160, R4 ;  /* 0x000000a01404723c */ /* 0x040fe20000001804 */
[----:B------:R-:W3:Y:S04]  /*266b0*/  LDSM.16.MT88.4 R156, [R224+0xb800] ;  /* 0x00b80000e09c783b */ /* 0x000ee80000004200 */
[--C-:B------:R-:W-:Y:S01]  /*266c0*/  FFMA.FTZ R161, R34, UR4, -R180.reuse ;  /* 0x0000000422a17c23 */ /* 0x100fe200080108b4 */
[--C-:B------:R-:W-:Y:S01]  /*266d0*/  FFMA.FTZ R160, R35, UR4, -R180.reuse ;  /* 0x0000000423a07c23 */ /* 0x100fe200080108b4 */
[----:B------:R-:W-:Y:S01]  /*266e0*/  FADD.FTZ R197, R194, R197 ;  /* 0x000000c5c2c57221 */ /* 0x000fe20000010000 */
[C---:B------:R-:W-:Y:S03]  /*266f0*/  HMMA.16816.F32 R8, R20.reuse, R162, R8 ;  /* 0x000000a21408723c */ /* 0x040fe60000001808 */
[----:B------:R-:W-:Y:S01]  /*26700*/  FFMA.FTZ R162, R31, UR4, -R180 ;  /* 0x000000041fa27c23 */ /* 0x000fe200080108b4 */
        /* <DEDUP_REMOVED lines=8> */
[----:B------:R1:W4:Y:S01]  /*26790*/  MUFU.EX2 R171, R30 ;  /* 0x0000001e00ab7308 */ /* 0x0003220000000800 */
[----:B------:R-:W-:Y:S02]  /*267a0*/  FFMA.FTZ R170, R33, UR4, -R167 ;  /* 0x0000000421aa7c23 */ /* 0x000fe400080108a7 */
[----:B------:R-:W-:Y:S07]  /*267b0*/  LDSM.16.MT88.4 R32, [R225+0xc000] ;  /* 0x00c00000e120783b */ /* 0x000fee0000004200 */
[----:B------:R-:W3:Y:S01]  /*267c0*/  MUFU.EX2 R161, R161 ;  /* 0x000000a100a17308 */ /* 0x000ee20000000800 */
[C---:B-----5:R-:W-:Y:S09]  /*267d0*/  HMMA.16816.F32 R140, R20.reuse, R24, R140 ;  /* 0x00000018148c723c */ /* 0x060ff2000000188c */
[----:B------:R-:W-:Y:S10]  /*267e0*/  MUFU.EX2 R169, R169 ;  /* 0x000000a900a97308 */ /* 0x000ff40000000800 */
[----:B------:R-:W5:Y:S01]  /*267f0*/  MUFU.EX2 R168, R168 ;  /* 0x000000a800a87308 */ /* 0x000f620000000800 */
[----:B-1----:R-:W1:Y:S01]  /*26800*/  LDSM.16.MT88.4 R28, [R165+0x1800] ;  /* 0x00180000a51c783b */ /* 0x002e620000004200 */
[C---:B------:R-:W-:Y:S08]  /*26810*/  HMMA.16816.F32 R144, R20.reuse, R26, R144 ;  /* 0x0000001a1490723c */ /* 0x040ff00000001890 */
[----:B------:R-:W5:Y:S01]  /*26820*/  MUFU.EX2 R170, R170 ;  /* 0x000000aa00aa7308 */ /* 0x000f620000000800 */
[----:B------:R-:W1:Y:S01]  /*26830*/  LDSM.16.MT88.4 R24, [R166+0x1800] ;  /* 0x00180000a618783b */ /* 0x000e620000004200 */
[C---:B--2---:R-:W-:Y:S08]  /*26840*/  HMMA.16816.F32 R12, R20.reuse, R148, R12 ;  /* 0x00000094140c723c */ /* 0x044ff0000000180c */
[----:B------:R-:W-:Y:S01]  /*26850*/  HMMA.16816.F32 R16, R20, R150, R16 ;  /* 0x000000961410723c */ /* 0x000fe20000001810 */
[----:B------:R-:W2:Y:S02]  /*26860*/  LDSM.16.MT88.4 R148, [R224+0xc000] ;  /* 0x00c00000e094783b */ /* 0x000ea40000004200 */
[----:B----4-:R-:W-:Y:S01]  /*26870*/  F2FP.F16.F32.PACK_AB R21, R162, R171 ;  /* 0x000000aba215723e */ /* 0x010fe200000000ff */
[----:B------:R-:W-:Y:S01]  /*26880*/  FADD.FTZ R171, R171, R174 ;  /* 0x000000aeabab7221 */ /* 0x000fe20000010000 */
[----:B---3--:R-:W-:Y:S02]  /*26890*/  F2FP.F16.F32.PACK_AB R23, R160, R161 ;  /* 0x000000a1a017723e */ /* 0x008fe400000000ff */
[----:B-----5:R-:W-:Y:S01]  /*268a0*/  F2FP.F16.F32.PACK_AB R20, R168, R169 ;  /* 0x000000a9a814723e */ /* 0x020fe200000000ff */
[----:B------:R-:W-:Y:S01]  /*268b0*/  FADD.FTZ R162, R162, R171 ;  /* 0x000000aba2a27221 */ /* 0x000fe20000010000 */
[----:B------:R-:W-:Y:S03]  /*268c0*/  F2FP.F16.F32.PACK_AB R22, R170, R163 ;  /* 0x000000a3aa16723e */ /* 0x000fe600000000ff */
[----:B------:R-:W-:Y:S04]  /*268d0*/  FADD.FTZ R161, R161, R162 ;  /* 0x000000a2a1a17221 */ /* 0x000fe80000010000 */
[C---:B------:R-:W-:Y:S03]  /*268e0*/  HMMA.16816.F32 R4, R20.reuse, R152, R4 ;  /* 0x000000981404723c */ /* 0x040fe60000001804 */
[--C-:B------:R-:W-:Y:S01]  /*268f0*/  FFMA.FTZ R153, R39, UR4, -R180.reuse ;  /* 0x0000000427997c23 */ /* 0x100fe200080108b4 */
[--C-:B------:R-:W-:Y:S01]  /*26900*/  FFMA.FTZ R152, R43, UR4, -R180.reuse ;  /* 0x000000042b987c23 */ /* 0x100fe200080108b4 */
[----:B------:R-:W-:Y:S03]  /*26910*/  FADD.FTZ R161, R160, R161 ;  /* 0x000000a1a0a17221 */ /* 0x000fe60000010000 */
        /* <DEDUP_REMOVED lines=8> */
[----:B------:R-:W-:Y:S08]  /*269a0*/  FFMA.FTZ R157, R42, UR4, -R180 ;  /* 0x000000042a9d7c23 */ /* 0x000ff000080108b4 */
[----:B------:R-:W-:Y:S01]  /*269b0*/  MUFU.EX2 R154, R154 ;  /* 0x0000009a009a7308 */ /* 0x000fe20000000800 */
[----:B------:R-:W-:Y:S01]  /*269c0*/  LDSM.16.MT88.4 R40, [R165+0x2800] ;  /* 0x00280000a528783b */ /* 0x000fe20000004200 */
[C---:B------:R-:W-:Y:S08]  /*269d0*/  HMMA.16816.F32 R136, R20.reuse, R158, R136 ;  /* 0x0000009e1488723c */ /* 0x040ff00000001888 */
[----:B------:R-:W-:Y:S01]  /*269e0*/  MUFU.EX2 R156, R156 ;  /* 0x0000009c009c7308 */ /* 0x000fe20000000800 */
[--C-:B------:R-:W-:Y:S01]  /*269f0*/  FFMA.FTZ R158, R36, UR4, -R167.reuse ;  /* 0x00000004249e7c23 */ /* 0x100fe200080108a7 */
[----:B------:R-:W-:Y:S08]  /*26a00*/  FFMA.FTZ R159, R37, UR4, -R167 ;  /* 0x00000004259f7c23 */ /* 0x000ff000080108a7 */
        /* <DEDUP_REMOVED lines=11> */
[C---:B------:R-:W-:Y:S01]  /*26ac0*/  F2FP.F16.F32.PACK_AB R21, R153.reuse, R156 ;  /* 0x0000009c9915723e */ /* 0x040fe200000000ff */
[----:B------:R-:W-:Y:S01]  /*26ad0*/  FADD.FTZ R156, R156, R161 ;  /* 0x000000a19c9c7221 */ /* 0x000fe20000010000 */
[----:B------:R-:W-:Y:S02]  /*26ae0*/  F2FP.F16.F32.PACK_AB R23, R152, R157 ;  /* 0x0000009d9817723e */ /* 0x000fe400000000ff */
[----:B------:R-:W-:Y:S01]  /*26af0*/  F2FP.F16.F32.PACK_AB R22, R154, R155 ;  /* 0x0000009b9a16723e */ /* 0x000fe200000000ff */
[----:B------:R-:W-:Y:S04]  /*26b00*/  FADD.FTZ R156, R153, R156 ;  /* 0x0000009c999c7221 */ /* 0x000fe80000010000 */
[----:B------:R-:W-:Y:S02]  /*26b10*/  FADD.FTZ R157, R157, R156 ;  /* 0x0000009c9d9d7221 */ /* 0x000fe40000010000 */
[C---:B------:R-:W-:Y:S03]  /*26b20*/  HMMA.16816.F32 R4, R20.reuse, R32, R4 ;  /* 0x000000201404723c */ /* 0x040fe60000001804 */
[----:B------:R-:W-:Y:S05]  /*26b30*/  FADD.FTZ R152, R152, R157 ;  /* 0x0000009d98987221 */ /* 0x000fea0000010000 */
        /* <DEDUP_REMOVED lines=24> */
[----:B------:R-:W-:Y:S07]  /*26cc0*/  FFMA.FTZ R62, R66, UR4, -R180 ;  /* 0x00000004423e7c23 */ /* 0x000fee00080108b4 */
[----:B------:R-:W2:Y:S01]  /*26cd0*/  MUFU.EX2 R46, R46 ;  /* 0x0000002e002e7308 */ /* 0x000ea20000000800 */
[--C-:B------:R-:W-:Y:S01]  /*26ce0*/  FFMA.FTZ R66, R60, UR4, -R167.reuse ;  /* 0x000000043c427c23 */ /* 0x100fe200080108a7 */
[----:B------:R-:W-:Y:S01]  /*26cf0*/  FFMA.FTZ R60, R65, UR4, -R167 ;  /* 0x00000004413c7c23 */ /* 0x000fe200080108a7 */
[C---:B----4-:R-:W-:Y:S07]  /*26d00*/  HMMA.16816.F32 R12, R20.reuse, R24, R12 ;  /* 0x00000018140c723c */ /* 0x050fee000000180c */
[----:B------:R-:W-:Y:S10]  /*26d10*/  MUFU.EX2 R45, R45 ;  /* 0x0000002d002d7308 */ /* 0x000ff40000000800 */
[----:B------:R-:W4:Y:S01]  /*26d20*/  MUFU.EX2 R48, R48 ;  /* 0x0000003000307308 */ /* 0x000f220000000800 */
[----:B------:R-:W-:Y:S01]  /*26d30*/  HMMA.16816.F32 R16, R20, R26, R16 ;  /* 0x0000001a1410723c */ /* 0x000fe20000001810 */
[----:B------:R-:W1:Y:S08]  /*26d40*/  LDSM.16.MT88.4 R24, [R166+0x2800] ;  /* 0x00280000a618783b */ /* 0x000e700000004200 */
[----:B------:R-:W1:Y:S01]  /*26d50*/  MUFU.EX2 R49, R49 ;  /* 0x0000003100317308 */ /* 0x000e620000000800 */
[----:B---3--:R-:W-:Y:S01]  /*26d60*/  F2FP.F16.F32.PACK_AB R21, R50, R149 ;  /* 0x000000953215723e */ /* 0x008fe200000000ff */
[----:B------:R-:W-:Y:S01]  /*26d70*/  FADD.FTZ R149, R149, R152 ;  /* 0x0000009895957221 */ /* 0x000fe20000010000 */
[----:B-----5:R-:W-:Y:S07]  /*26d80*/  F2FP.F16.F32.PACK_AB R23, R44, R47 ;  /* 0x0000002f2c17723e */ /* 0x020fee00000000ff */
[----:B------:R-:W-:Y:S01]  /*26d90*/  MUFU.EX2 R55, R55 ;  /* 0x0000003700377308 */ /* 0x000fe20000000800 */
[----:B--2---:R-:W-:Y:S01]  /*26da0*/  F2FP.F16.F32.PACK_AB R20, R46, R51 ;  /* 0x000000332e14723e */ /* 0x004fe200000000ff */
[----:B------:R-:W-:Y:S08]  /*26db0*/  FADD.FTZ R50, R50, R149 ;  /* 0x0000009532327221 */ /* 0x000ff00000010000 */
[----:B------:R-:W-:Y:S01]  /*26dc0*/  MUFU.EX2 R58, R58 ;  /* 0x0000003a003a7308 */ /* 0x000fe20000000800 */
[----:B----4-:R-:W-:Y:S01]  /*26dd0*/  F2FP.F16.F32.PACK_AB R22, R48, R45 ;  /* 0x0000002d3016723e */ /* 0x010fe200000000ff */
[----:B------:R-:W-:Y:S01]  /*26de0*/  FADD.FTZ R47, R47, R50 ;  /* 0x000000322f2f7221 */ /* 0x000fe20000010000 */
[----:B------:R-:W-:Y:S07]  /*26df0*/  FFMA.FTZ R50, R120, UR4, -R167 ;  /* 0x0000000478327c23 */ /* 0x000fee00080108a7 */
[----:B------:R-:W-:Y:S01]  /*26e00*/  MUFU.EX2 R148, R148 ;  /* 0x0000009400947308 */ /* 0x000fe20000000800 */
[----:B------:R-:W-:Y:S01]  /*26e10*/  FADD.FTZ R47, R44, R47 ;  /* 0x0000002f2c2f7221 */ /* 0x000fe20000010000 */
[--C-:B------:R-:W-:Y:S01]  /*26e20*/  FFMA.FTZ R44, R118, UR4, -R180.reuse ;  /* 0x00000004762c7c23 */ /* 0x100fe200080108b4 */
[C---:B-1----:R-:W-:Y:S07]  /*26e30*/  HMMA.16816.F32 R4, R20.reuse, R32, R4 ;  /* 0x000000201404723c */ /* 0x042fee0000001804 */
[----:B------:R-:W-:Y:S10]  /*26e40*/  MUFU.EX2 R50, R50 ;  /* 0x0000003200327308 */ /* 0x000ff40000000800 */
[----:B------:R-:W-:Y:S01]  /*26e50*/  MUFU.EX2 R44, R44 ;  /* 0x0000002c002c7308 */ /* 0x000fe20000000800 */
[C---:B------:R-:W-:Y:S01]  /*26e60*/  HMMA.16816.F32 R8, R20.reuse, R34, R8 ;  /* 0x000000221408723c */ /* 0x040fe20000001808 */
[----:B------:R-:W1:Y:S08]  /*26e70*/  LDSM.16.MT88.4 R32, [R224+0xd000] ;  /* 0x00d00000e020783b */ /* 0x000e700000004200 */
[----:B------:R-:W-:Y:S10]  /*26e80*/  MUFU.EX2 R62, R62 ;  /* 0x0000003e003e7308 */ /* 0x000ff40000000800 */
[----:B------:R-:W-:Y:S01]  /*26e90*/  MUFU.EX2 R66, R66 ;  /* 0x0000004200427308 */ /* 0x000fe20000000800 */
[C---:B------:R-:W-:Y:S09]  /*26ea0*/  HMMA.16816.F32 R132, R20.reuse, R36, R132 ;  /* 0x000000241484723c */ /* 0x040ff20000001884 */
[----:B------:R2:W-:Y:S01]  /*26eb0*/  MUFU.EX2 R65, R64 ;  /* 0x0000004000417308 */ /* 0x0005e20000000800 */
[--C-:B------:R-:W-:Y:S01]  /*26ec0*/  FFMA.FTZ R36, R59, UR4, -R180.reuse ;  /* 0x000000043b247c23 */ /* 0x100fe200080108b4 */
[--C-:B------:R-:W-:Y:S08]  /*26ed0*/  FFMA.FTZ R59, R52, UR4, -R167.reuse ;  /* 0x00000004343b7c23 */ /* 0x100ff000080108a7 */
[----:B------:R-:W-:Y:S01]  /*26ee0*/  MUFU.EX2 R60, R60 ;  /* 0x0000003c003c7308 */ /* 0x000fe20000000800 */
[C---:B------:R-:W-:Y:S09]  /*26ef0*/  HMMA.16816.F32 R136, R20.reuse, R38, R136 ;  /* 0x000000261488723c */ /* 0x040ff20000001888 */
[----:B------:R3:W4:Y:S10]  /*26f00*/  MUFU.EX2 R52, R36 ;  /* 0x0000002400347308 */ /* 0x0007340000000800 */
[----:B------:R-:W-:Y:S01]  /*26f10*/  MUFU.EX2 R59, R59 ;  /* 0x0000003b003b7308 */ /* 0x000fe20000000800 */
[C---:B------:R-:W-:Y:S03]  /*26f20*/  HMMA.16816.F32 R140, R20.reuse, R40, R140 ;  /* 0x00000028148c723c */ /* 0x040fe6000000188c */
[--C-:B------:R-:W-:Y:S01]  /*26f30*/  FFMA.FTZ R40, R53, UR4, -R167.reuse ;  /* 0x0000000435287c23 */ /* 0x100fe200080108a7 */
[--C-:B------:R-:W-:Y:S01]  /*26f40*/  FFMA.FTZ R53, R57, UR4, -R167.reuse ;  /* 0x0000000439357c23 */ /* 0x100fe200080108a7 */
[--C-:B------:R-:W-:Y:S01]  /*26f50*/  FFMA.FTZ R57, R67, UR4, -R180.reuse ;  /* 0x0000000443397c23 */ /* 0x100fe200080108b4 */
[--C-:B--2---:R-:W-:Y:S03]  /*26f60*/  FFMA.FTZ R64, R74, UR4, -R180.reuse ;  /* 0x000000044a407c23 */ /* 0x104fe600080108b4 */
[----:B------:R2:W5:Y:S01]  /*26f70*/  MUFU.EX2 R56, R40 ;  /* 0x0000002800387308 */ /* 0x0005620000000800 */
[C---:B------:R-:W-:Y:S01]  /*26f80*/  HMMA.16816.F32 R144, R20.reuse, R42, R144 ;  /* 0x0000002a1490723c */ /* 0x040fe20000001890 */
[----:B---3--:R-:W3:Y:S08]  /*26f90*/  LDSM.16.MT88.4 R36, [R165+0x3000] ;  /* 0x00300000a524783b */ /* 0x008ef00000004200 */
[----:B------:R-:W1:Y:S01]  /*26fa0*/  MUFU.EX2 R53, R53 ;  /* 0x0000003500357308 */ /* 0x000e620000000800 */
[--C-:B------:R-:W-:Y:S01]  /*26fb0*/  FFMA.FTZ R67, R75, UR4, -R180.reuse ;  /* 0x000000044b437c23 */ /* 0x100fe200080108b4 */
[--C-:B------:R-:W-:Y:S01]  /*26fc0*/  FFMA.FTZ R74, R68, UR4, -R167.reuse ;  /* 0x00000004444a7c23 */ /* 0x100fe200080108a7 */
[--C-:B------:R-:W-:Y:S07]  /*26fd0*/  FFMA.FTZ R75, R69, UR4, -R167.reuse ;  /* 0x00000004454b7c23 */ /* 0x100fee00080108a7 */
[----:B------:R-:W3:Y:S01]  /*26fe0*/  MUFU.EX2 R57, R57 ;  /* 0x0000003900397308 */ /* 0x000ee20000000800 */
[C---:B------:R-:W-:Y:S09]  /*26ff0*/  HMMA.16816.F32 R12, R20.reuse, R24, R12 ;  /* 0x00000018140c723c */ /* 0x040ff2000000180c */
[----:B------:R-:W-:Y:S01]  /*27000*/  MUFU.EX2 R64, R64 ;  /* 0x0000004000407308 */ /* 0x000fe20000000800 */
[--C-:B------:R-:W-:Y:S01]  /*27010*/  FFMA.FTZ R69, R72, UR4, -R167.reuse ;  /* 0x0000000448457c23 */ /* 0x100fe200080108a7 */
[----:B--2---:R-:W-:Y:S01]  /*27020*/  LDSM.16.MT88.4 R40, [R165+0x3800] ;  /* 0x00380000a528783b */ /* 0x004fe20000004200 */
[--C-:B------:R-:W-:Y:S07]  /*27030*/  FFMA.FTZ R68, R73, UR4, -R167.reuse ;  /* 0x0000000449447c23 */ /* 0x100fee00080108a7 */
[----:B------:R-:W2:Y:S01]  /*27040*/  MUFU.EX2 R67, R67 ;  /* 0x0000004300437308 */ /* 0x000ea20000000800 */
[----:B------:R-:W-:Y:S03]  /*27050*/  HMMA.16816.F32 R16, R20, R26, R16 ;  /* 0x0000001a1410723c */ /* 0x000fe60000001810 */
[----:B------:R-:W-:Y:S06]  /*27060*/  F2FP.F16.F32.PACK_AB R21, R49, R54 ;  /* 0x000000363115723e */ /* 0x000fec00000000ff */
[----:B------:R-:W-:Y:S01]  /*27070*/  MUFU.EX2 R74, R74 ;  /* 0x0000004a004a7308 */ /* 0x000fe20000000800 */
[----:B----4-:R-:W-:Y:S01]  /*27080*/  F2FP.F16.F32.PACK_AB R23, R52, R55 ;  /* 0x000000373417723e */ /* 0x010fe200000000ff */
[----:B------:R-:W4:Y:S01]  /*27090*/  LDSM.16.MT88.4 R24, [R166+0x3000] ;  /* 0x00300000a618783b */ /* 0x000f220000004200 */
[----:B-----5:R-:W-:Y:S07]  /*270a0*/  F2FP.F16.F32.PACK_AB R20, R56, R59 ;  /* 0x0000003b3814723e */ /* 0x020fee00000000ff */
[----:B------:R-:W5:Y:S01]  /*270b0*/  MUFU.EX2 R75, R75 ;  /* 0x0000004b004b7308 */ /* 0x000f620000000800 */
[----:B-1----:R-:W-:Y:S01]  /*270c0*/  F2FP.F16.F32.PACK_AB R22, R53, R58 ;  /* 0x0000003a3516723e */ /* 0x002fe200000000ff */
[--C-:B------:R-:W-:Y:S01]  /*270d0*/  FFMA.FTZ R73, R83, UR4, -R180.reuse ;  /* 0x0000000453497c23 */ /* 0x100fe200080108b4 */
[--C-:B------:R-:W-:Y:S07]  /*270e0*/  FFMA.FTZ R83, R76, UR4, -R167.reuse ;  /* 0x000000044c537c23 */ /* 0x100fee00080108a7 */
[----:B------:R-:W-:Y:S01]  /*270f0*/  MUFU.EX2 R69, R69 ;  /* 0x0000004500457308 */ /* 0x000fe20000000800 */
[--C-:B------:R-:W-:Y:S01]  /*27100*/  FFMA.FTZ R76, R77, UR4, -R167.reuse ;  /* 0x000000044d4c7c23 */ /* 0x100fe200080108a7 */
[--C-:B------:R-:W-:Y:S01]  /*27110*/  FFMA.FTZ R77, R80, UR4, -R167.reuse ;  /* 0x00000004504d7c23 */ /* 0x100fe200080108a7 */
[--C-:B------:R-:W-:Y:S01]  /*27120*/  FFMA.FTZ R72, R82, UR4, -R180.reuse ;  /* 0x0000000452487c23 */ /* 0x100fe200080108b4 */
[C---:B------:R-:W-:Y:S06]  /*27130*/  HMMA.16816.F32 R4, R20.reuse, R28, R4 ;  /* 0x0000001c1404723c */ /* 0x040fec0000001804 */
[----:B------:R-:W1:Y:S01]  /*27140*/  MUFU.EX2 R68, R68 ;  /* 0x0000004400447308 */ /* 0x000e620000000800 */
[--C-:B------:R-:W-:Y:S01]  /*27150*/  FFMA.FTZ R80, R81, UR4, -R167.reuse ;  /* 0x0000000451507c23 */ /* 0x100fe200080108a7 */
[--C-:B------:R-:W-:Y:S08]  /*27160*/  FFMA.FTZ R82, R86, UR4, -R180.reuse ;  /* 0x0000000456527c23 */ /* 0x100ff000080108b4 */
[----:B------:R-:W-:Y:S01]  /*27170*/  MUFU.EX2 R72, R72 ;  /* 0x0000004800487308 */ /* 0x000fe20000000800 */
[--C-:B------:R-:W-:Y:S01]  /*27180*/  FFMA.FTZ R81, R87, UR4, -R180.reuse ;  /* 0x0000000457517c23 */ /* 0x100fe200080108b4 */
[--C-:B------:R-:W-:Y:S01]  /*27190*/  FFMA.FTZ R86, R99, UR4, -R180.reuse ;  /* 0x0000000463567c23 */ /* 0x100fe200080108b4 */
[C---:B------:R-:W-:Y:S01]  /*271a0*/  HMMA.16816.F32 R8, R20.reuse, R30, R8 ;  /* 0x0000001e1408723c */ /* 0x040fe20000001808 */
[----:B------:R-:W2:Y:S06]  /*271b0*/  LDSM.16.MT88.4 R28, [R225+0xd800] ;  /* 0x00d80000e11c783b */ /* 0x000eac0000004200 */
[----:B------:R-:W1:Y:S01]  /*271c0*/  MUFU.EX2 R73, R73 ;  /* 0x0000004900497308 */ /* 0x000e620000000800 */
[--C-:B------:R-:W-:Y:S01]  /*271d0*/  FFMA.FTZ R87, R96, UR4, -R167.reuse ;  /* 0x0000000460577c23 */ /* 0x100fe200080108a7 */
[--C-:B------:R-:W-:Y:S01]  /*271e0*/  FFMA.FTZ R96, R103, UR4, -R180.reuse ;  /* 0x0000000467607c23 */ /* 0x100fe200080108b4 */
[--C-:B------:R-:W-:Y:S07]  /*271f0*/  FFMA.FTZ R99, R114, UR4, -R180.reuse ;  /* 0x0000000472637c23 */ /* 0x100fee00080108b4 */
[----:B------:R-:W-:Y:S01]  /*27200*/  MUFU.EX2 R83, R83 ;  /* 0x0000005300537308 */ /* 0x000fe20000000800 */
[----:B------:R-:W-:Y:S01]  /*27210*/  FFMA.FTZ R103, R112, UR4, -R167 ;  /* 0x0000000470677c23 */ /* 0x000fe200080108a7 */
[C---:B------:R-:W-:Y:S08]  /*27220*/  HMMA.16816.F32 R132, R20.reuse, R32, R132 ;  /* 0x000000201484723c */ /* 0x040ff00000001884 */
[----:B------:R-:W1:Y:S01]  /*27230*/  MUFU.EX2 R76, R76 ;  /* 0x0000004c004c7308 */ /* 0x000e620000000800 */
[----:B------:R-:W-:Y:S01]  /*27240*/  FADD.FTZ R54, R54, R47 ;  /* 0x0000002f36367221 */ /* 0x000fe20000010000 */
[----:B------:R-:W-:Y:S08]  /*27250*/  FFMA.FTZ R47, R123, UR4, -R180 ;  /* 0x000000047b2f7c23 */ /* 0x000ff000080108b4 */
[----:B------:R-:W-:Y:S01]  /*27260*/  MUFU.EX2 R77, R77 ;  /* 0x0000004d004d7308 */ /* 0x000fe20000000800 */
[----:B------:R-:W-:Y:S01]  /*27270*/  FADD.FTZ R54, R49, R54 ;  /* 0x0000003631367221 */ /* 0x000fe20000010000 */
[C---:B------:R-:W-:Y:S01]  /*27280*/  HMMA.16816.F32 R136, R20.reuse, R34, R136 ;  /* 0x000000221488723c */ /* 0x040fe20000001888 */
[----:B------:R-:W5:Y:S07]  /*27290*/  LDSM.16.MT88.4 R32, [R224+0xd800] ;  /* 0x00d80000e020783b */ /* 0x000f6e0000004200 */
[----:B------:R-:W-:Y:S01]  /*272a0*/  MUFU.EX2 R47, R47 ;  /* 0x0000002f002f7308 */ /* 0x000fe20000000800 */
[----:B------:R-:W-:Y:S01]  /*272b0*/  FFMA.FTZ R49, R117, UR4, -R167 ;  /* 0x0000000475317c23 */ /* 0x000fe200080108a7 */
[----:B------:R-:W-:Y:S01]  /*272c0*/  FADD.FTZ R55, R55, R54 ;  /* 0x0000003637377221 */ /* 0x000fe20000010000 */
[----:B------:R-:W-:Y:S07]  /*272d0*/  FFMA.FTZ R54, R130, UR4, -R180 ;  /* 0x0000000482367c23 */ /* 0x000fee00080108b4 */
[----:B------:R-:W1:Y:S01]  /*272e0*/  MUFU.EX2 R80, R80 ;  /* 0x0000005000507308 */ /* 0x000e620000000800 */
[C---:B---3--:R-:W-:Y:S09]  /*272f0*/  HMMA.16816.F32 R140, R20.reuse, R36, R140 ;  /* 0x00000024148c723c */ /* 0x048ff2000000188c */
[----:B------:R-:W-:Y:S01]  /*27300*/  MUFU.EX2 R49, R49 ;  /* 0x0000003100317308 */ /* 0x000fe20000000800 */
[----:B------:R-:W-:Y:S09]  /*27310*/  FADD.FTZ R55, R52, R55 ;  /* 0x0000003734377221 */ /* 0x000ff20000010000 */
[----:B------:R-:W-:Y:S01]  /*27320*/  MUFU.EX2 R82, R82 ;  /* 0x0000005200527308 */ /* 0x000fe20000000800 */
[C---:B------:R-:W-:Y:S01]  /*27330*/  HMMA.16816.F32 R144, R20.reuse, R38, R144 ;  /* 0x000000261490723c */ /* 0x040fe20000001890 */
[----:B------:R-:W-:Y:S08]  /*27340*/  LDSM.16.MT88.4 R36, [R165+0x4000] ;  /* 0x00400000a524783b */ /* 0x000ff00000004200 */
[----:B------:R-:W3:Y:S10]  /*27350*/  MUFU.EX2 R81, R81 ;  /* 0x0000005100517308 */ /* 0x000ef40000000800 */
        /* <DEDUP_REMOVED lines=13> */
[----:B------:R-:W-:Y:S07]  /*27430*/  F2FP.F16.F32.PACK_AB R22, R60, R65 ;  /* 0x000000413c16723e */ /* 0x000fee00000000ff */
[----:B------:R-:W-:Y:S01]  /*27440*/  MUFU.EX2 R54, R54 ;  /* 0x0000003600367308 */ /* 0x000fe20000000800 */
[----:B------:R-:W-:Y:S01]  /*27450*/  FADD.FTZ R62, R62, R63 ;  /* 0x0000003f3e3e7221 */ /* 0x000fe20000010000 */
[C---:B--2---:R-:W-:Y:S03]  /*27460*/  HMMA.16816.F32 R4, R20.reuse, R28, R4 ;  /* 0x0000001c1404723c */ /* 0x044fe60000001804 */
[----:B------:R-:W-:Y:S05]  /*27470*/  FADD.FTZ R57, R57, R62 ;  /* 0x0000003e39397221 */ /* 0x000fea0000010000 */
[C---:B------:R-:W-:Y:S01]  /*27480*/  HMMA.16816.F32 R8, R20.reuse, R30, R8 ;  /* 0x0000001e1408723c */ /* 0x040fe20000001808 */
[----:B------:R-:W2:Y:S07]  /*27490*/  LDSM.16.MT88.4 R28, [R225+0xe000] ;  /* 0x00e00000e11c783b */ /* 0x000eae0000004200 */
[C---:B-----5:R-:W-:Y:S08]  /*274a0*/  HMMA.16816.F32 R132, R20.reuse, R32, R132 ;  /* 0x000000201484723c */ /* 0x060ff00000001884 */
[C---:B------:R-:W-:Y:S01]  /*274b0*/  HMMA.16816.F32 R136, R20.reuse, R34, R136 ;  /* 0x000000221488723c */ /* 0x040fe20000001888 */
[----:B------:R-:W5:Y:S07]  /*274c0*/  LDSM.16.MT88.4 R32, [R224+0xe000] ;  /* 0x00e00000e020783b */ /* 0x000f6e0000004200 */
        /* <DEDUP_REMOVED lines=17> */
[C---:B-----5:R-:W-:Y:S08]  /*275e0*/  HMMA.16816.F32 R132, R20.reuse, R32, R132 ;  /* 0x000000201484723c */ /* 0x060ff00000001884 */
[C---:B------:R-:W-:Y:S01]  /*275f0*/  HMMA.16816.F32 R136, R20.reuse, R34, R136 ;  /* 0x000000221488723c */ /* 0x040fe20000001888 */
[----:B------:R-:W2:Y:S07]  /*27600*/  LDSM.16.MT88.4 R32, [R224+0xe800] ;  /* 0x00e80000e020783b */ /* 0x000eae0000004200 */
        /* <DEDUP_REMOVED lines=13> */
[C---:B-1----:R-:W-:Y:S03]  /*276e0*/  HMMA.16816.F32 R4, R20.reuse, R28, R4 ;  /* 0x0000001c1404723c */ /* 0x042fe60000001804 */
[----:B------:R-:W-:Y:S05]  /*276f0*/  FADD.FTZ R73, R73, R72 ;  /* 0x0000004849497221 */ /* 0x000fea0000010000 */
        /* <DEDUP_REMOVED lines=8> */
[--C-:B------:R-:W-:Y:S01]  /*27780*/  FFMA.FTZ R91, R94, UR4, -R180.reuse ;  /* 0x000000045e5b7c23 */ /* 0x100fe200080108b4 */
[--C-:B------:R-:W-:Y:S03]  /*27790*/  FFMA.FTZ R94, R106, UR4, -R180.reuse ;  /* 0x000000046a5e7c23 */ /* 0x100fe600080108b4 */
[C---:B------:R-:W-:Y:S03]  /*277a0*/  HMMA.16816.F32 R144, R20.reuse, R42, R144 ;  /* 0x0000002a1490723c */ /* 0x040fe60000001890 */
[----:B------:R-:W1:Y:S01]  /*277b0*/  MUFU.EX2 R40, R40 ;  /* 0x0000002800287308 */ /* 0x000e620000000800 */
[--C-:B------:R-:W-:Y:S01]  /*277c0*/  FFMA.FTZ R43, R88, UR4, -R167.reuse ;  /* 0x00000004582b7c23 */ /* 0x100fe200080108a7 */
[--C-:B------:R-:W-:Y:S08]  /*277d0*/  FFMA.FTZ R42, R89, UR4, -R167.reuse ;  /* 0x00000004592a7c23 */ /* 0x100ff000080108a7 */
[----:B------:R-:W-:Y:S01]  /*277e0*/  MUFU.EX2 R91, R91 ;  /* 0x0000005b005b7308 */ /* 0x000fe20000000800 */
[--C-:B------:R-:W-:Y:S01]  /*277f0*/  FFMA.FTZ R88, R95, UR4, -R180.reuse ;  /* 0x000000045f587c23 */ /* 0x100fe200080108b4 */
[--C-:B------:R-:W-:Y:S01]  /*27800*/  FFMA.FTZ R89, R98, UR4, -R180.reuse ;  /* 0x0000000462597c23 */ /* 0x100fe200080108b4 */
[C---:B----4-:R-:W-:Y:S07]  /*27810*/  HMMA.16816.F32 R12, R20.reuse, R24, R12 ;  /* 0x00000018140c723c */ /* 0x050fee000000180c */
[----:B------:R-:W-:Y:S01]  /*27820*/  MUFU.EX2 R43, R43 ;  /* 0x0000002b002b7308 */ /* 0x000fe20000000800 */
[--C-:B-----5:R-:W-:Y:S01]  /*27830*/  FFMA.FTZ R90, R97, UR4, -R167.reuse ;  /* 0x00000004615a7c23 */ /* 0x120fe200080108a7 */
[----:B------:R-:W-:Y:S08]  /*27840*/  FFMA.FTZ R97, R101, UR4, -R167 ;  /* 0x0000000465617c23 */ /* 0x000ff000080108a7 */
[----:B------:R-:W4:Y:S01]  /*27850*/  MUFU.EX2 R42, R42 ;  /* 0x0000002a002a7308 */ /* 0x000f220000000800 */
[----:B------:R-:W-:Y:S01]  /*27860*/  FFMA.FTZ R95, R107, UR4, -R180 ;  /* 0x000000046b5f7c23 */ /* 0x000fe200080108b4 */
[----:B------:R-:W-:Y:S01]  /*27870*/  FADD.FTZ R98, R192, R197 ;  /* 0x000000c5c0627221 */ /* 0x000fe20000010000 */
[----:B------:R-:W-:Y:S01]  /*27880*/  HMMA.16816.F32 R16, R20, R26, R16 ;  /* 0x0000001a1410723c */ /* 0x000fe20000001810 */
[----:B------:R-:W5:Y:S06]  /*27890*/  LDSM.16.MT88.4 R24, [R166+0x5000] ;  /* 0x00500000a618783b */ /* 0x000f6c0000004200 */
[----:B------:R-:W5:Y:S01]  /*278a0*/  MUFU.EX2 R88, R88 ;  /* 0x0000005800587308 */ /* 0x000f620000000800 */
[----:B---3--:R-:W-:Y:S01]  /*278b0*/  F2FP.F16.F32.PACK_AB R21, R81, R82 ;  /* 0x000000525115723e */ /* 0x008fe200000000ff */
[----:B------:R-:W-:Y:S01]  /*278c0*/  FADD.FTZ R98, R175, R98 ;  /* 0x00000062af627221 */ /* 0x000fe20000010000 */
[----:B-1----:R-:W-:Y:S07]  /*278d0*/  F2FP.F16.F32.PACK_AB R23, R40, R41 ;  /* 0x000000292817723e */ /* 0x002fee00000000ff */
[----:B------:R-:W1:Y:S01]  /*278e0*/  MUFU.EX2 R89, R89 ;  /* 0x0000005900597308 */ /* 0x000e620000000800 */
[----:B------:R-:W-:Y:S01]  /*278f0*/  F2FP.F16.F32.PACK_AB R20, R85, R84 ;  /* 0x000000545514723e */ /* 0x000fe200000000ff */
[----:B------:R-:W-:Y:S01]  /*27900*/  FADD.FTZ R169, R169, R98 ;  /* 0x00000062a9a97221 */ /* 0x000fe20000010000 */
[----:B------:R-:W-:Y:S07]  /*27910*/  FFMA.FTZ R98, R111, UR4, -R180 ;  /* 0x000000046f627c23 */ /* 0x000fee00080108b4 */
[----:B------:R-:W3:Y:S01]  /*27920*/  MUFU.EX2 R90, R90 ;  /* 0x0000005a005a7308 */ /* 0x000ee20000000800 */
[----:B----4-:R-:W-:Y:S01]  /*27930*/  F2FP.F16.F32.PACK_AB R22, R42, R43 ;  /* 0x0000002b2a16723e */ /* 0x010fe200000000ff */
[----:B------:R-:W-:Y:S01]  /*27940*/  FADD.FTZ R168, R168, R169 ;  /* 0x000000a9a8a87221 */ /* 0x000fe20000010000 */
[----:B------:R-:W-:Y:S07]  /*27950*/  FADD.FTZ R82, R82, R73 ;  /* 0x0000004952527221 */ /* 0x000fee0000010000 */
[----:B------:R-:W-:Y:S01]  /*27960*/  MUFU.EX2 R94, R94 ;  /* 0x0000005e005e7308 */ /* 0x000fe20000000800 */
[----:B------:R-:W-:Y:S01]  /*27970*/  FADD.FTZ R101, R163, R168 ;  /* 0x000000a8a3657221 */ /* 0x000fe20000010000 */
[----:B------:R-:W-:Y:S01]  /*27980*/  FADD.FTZ R82, R81, R82 ;  /* 0x0000005251527221 */ /* 0x000fe20000010000 */
[C---:B------:R-:W-:Y:S07]  /*27990*/  HMMA.16816.F32 R4, R20.reuse, R28, R4 ;  /* 0x0000001c1404723c */ /* 0x040fee0000001804 */
[----:B------:R-:W-:Y:S01]  /*279a0*/  MUFU.EX2 R95, R95 ;  /* 0x0000005f005f7308 */ /* 0x000fe20000000800 */
[----:B------:R-:W-:Y:S01]  /*279b0*/  FADD.FTZ R101, R170, R101 ;  /* 0x00000065aa657221 */ /* 0x000fe20000010000 */
[----:B------:R-:W-:Y:S08]  /*279c0*/  FADD.FTZ R41, R41, R82 ;  /* 0x0000005229297221 */ /* 0x000ff00000010000 */
[----:B------:R-:W-:Y:S01]  /*279d0*/  MUFU.EX2 R97, R97 ;  /* 0x0000006100617308 */ /* 0x000fe20000000800 */
[----:B------:R-:W-:Y:S01]  /*279e0*/  FADD.FTZ R158, R158, R101 ;  /* 0x000000659e9e7221 */ /* 0x000fe20000010000 */
[C---:B------:R-:W-:Y:S01]  /*279f0*/  HMMA.16816.F32 R8, R20.reuse, R30, R8 ;  /* 0x0000001e1408723c */ /* 0x040fe20000001808 */
[----:B------:R-:W4:Y:S07]  /*27a00*/  LDSM.16.MT88.4 R28, [R225+0xf800] ;  /* 0x00f80000e11c783b */ /* 0x000f2e0000004200 */
[----:B------:R-:W-:Y:S01]  /*27a10*/  MUFU.EX2 R98, R98 ;  /* 0x0000006200627308 */ /* 0x000fe20000000800 */
[----:B------:R-:W-:Y:S01]  /*27a20*/  FADD.FTZ R158, R159, R158 ;  /* 0x0000009e9f9e7221 */ /* 0x000fe20000010000 */
[----:B------:R-:W-:Y:S08]  /*27a30*/  FADD.FTZ R40, R40, R41 ;  /* 0x0000002928287221 */ /* 0x000ff00000010000 */
[----:B------:R-:W-:Y:S01]  /*27a40*/  MUFU.EX2 R101, R108 ;  /* 0x0000006c00657308 */ /* 0x000fe20000000800 */
[----:B------:R-:W-:Y:S01]  /*27a50*/  FADD.FTZ R155, R155, R158 ;  /* 0x0000009e9b9b7221 */ /* 0x000fe20000010000 */
[C---:B--2---:R-:W-:Y:S01]  /*27a60*/  HMMA.16816.F32 R132, R20.reuse, R32, R132 ;  /* 0x000000201484723c */ /* 0x044fe20000001884 */
[----:B------:R-:W-:Y:S02]  /*27a70*/  LDSM.16.MT88.4 R156, [R225+0x11800] ;  /* 0x01180000e19c783b */ /* 0x000fe40000004200 */
[----:B------:R-:W-:Y:S04]  /*27a80*/  FADD.FTZ R154, R154, R155 ;  /* 0x0000009b9a9a7221 */ /* 0x000fe80000010000 */
[----:B------:R-:W-:Y:S01]  /*27a90*/  FADD.FTZ R51, R51, R154 ;  /* 0x0000009a33337221 */ /* 0x000fe20000010000 */
[C---:B------:R-:W-:Y:S01]  /*27aa0*/  HMMA.16816.F32 R136, R20.reuse, R34, R136 ;  /* 0x000000221488723c */ /* 0x040fe20000001888 */
[----:B------:R-:W2:Y:S02]  /*27ab0*/  LDSM.16.MT88.4 R32, [R224+0xf800] ;  /* 0x00f80000e020783b */ /* 0x000ea40000004200 */
[----:B------:R-:W-:Y:S01]  /*27ac0*/  FADD.FTZ R46, R46, R51 ;  /* 0x000000332e2e7221 */ /* 0x000fe20000010000 */
[----:B------:R-:W-:Y:S03]  /*27ad0*/  FFMA.FTZ R51, R121, UR4, -R167 ;  /* 0x0000000479337c23 */ /* 0x000fe600080108a7 */
[----:B------:R-:W-:Y:S01]  /*27ae0*/  FADD.FTZ R45, R45, R46 ;  /* 0x0000002e2d2d7221 */ /* 0x000fe20000010000 */
[C---:B------:R-:W-:Y:S02]  /*27af0*/  HMMA.16816.F32 R140, R20.reuse, R36, R140 ;  /* 0x00000024148c723c */ /* 0x040fe4000000188c */
[----:B------:R-:W-:Y:S01]  /*27b00*/  MUFU.EX2 R51, R51 ;  /* 0x0000003300337308 */ /* 0x000fe20000000800 */
[--C-:B------:R-:W-:Y:S01]  /*27b10*/  FFMA.FTZ R46, R122, UR4, -R180.reuse ;  /* 0x000000047a2e7c23 */ /* 0x100fe200080108b4 */
[----:B------:R-:W-:Y:S01]  /*27b20*/  FADD.FTZ R48, R48, R45 ;  /* 0x0000002d30307221 */ /* 0x000fe20000010000 */
[----:B------:R-:W-:Y:S03]  /*27b30*/  FFMA.FTZ R45, R119, UR4, -R180 ;  /* 0x00000004772d7c23 */ /* 0x000fe600080108b4 */
[C---:B------:R-:W-:Y:S01]  /*27b40*/  HMMA.16816.F32 R144, R20.reuse, R38, R144 ;  /* 0x000000261490723c */ /* 0x040fe20000001890 */
[----:B------:R-:W2:Y:S03]  /*27b50*/  LDSM.16.MT88.4 R36, [R165+0x5800] ;  /* 0x00580000a524783b */ /* 0x000ea60000004200 */
[----:B------:R-:W-:Y:S01]  /*27b60*/  MUFU.EX2 R46, R46 ;  /* 0x0000002e002e7308 */ /* 0x000fe20000000800 */
[----:B------:R-:W-:Y:S01]  /*27b70*/  FADD.FTZ R59, R59, R48 ;  /* 0x000000303b3b7221 */ /* 0x000fe20000010000 */
[----:B------:R-:W-:Y:S08]  /*27b80*/  FFMA.FTZ R48, R116, UR4, -R167 ;  /* 0x0000000474307c23 */ /* 0x000ff000080108a7 */
[----:B------:R-:W-:Y:S01]  /*27b90*/  MUFU.EX2 R45, R45 ;  /* 0x0000002d002d7308 */ /* 0x000fe20000000800 */
[----:B------:R-:W-:Y:S01]  /*27ba0*/  FADD.FTZ R59, R56, R59 ;  /* 0x0000003b383b7221 */ /* 0x000fe20000010000 */
[C---:B-----5:R-:W-:Y:S08]  /*27bb0*/  HMMA.16816.F32 R12, R20.reuse, R24, R12 ;  /* 0x00000018140c723c */ /* 0x060ff0000000180c */
[----:B------:R-:W-:Y:S01]  /*27bc0*/  MUFU.EX2 R48, R48 ;  /* 0x0000003000307308 */ /* 0x000fe20000000800 */
[----:B------:R-:W-:Y:S04]  /*27bd0*/  FADD.FTZ R58, R58, R59 ;  /* 0x0000003b3a3a7221 */ /* 0x000fe80000010000 */
[----:B------:R-:W-:Y:S01]  /*27be0*/  FADD.FTZ R53, R53, R58 ;  /* 0x0000003a35357221 */ /* 0x000fe20000010000 */
[----:B------:R-:W-:Y:S01]  /*27bf0*/  HMMA.16816.F32 R16, R20, R26, R16 ;  /* 0x0000001a1410723c */ /* 0x000fe20000001810 */
[----:B------:R-:W5:Y:S02]  /*27c00*/  LDSM.16.MT88.4 R24, [R166+0x5800] ;  /* 0x00580000a618783b */ /* 0x000f640000004200 */
[----:B------:R-:W-:Y:S01]  /*27c10*/  F2FP.F16.F32.PACK_AB R21, R88, R91 ;  /* 0x0000005b5815723e */ /* 0x000fe200000000ff */
[----:B------:R-:W-:Y:S01]  /*27c20*/  FADD.FTZ R66, R66, R53 ;  /* 0x0000003542427221 */ /* 0x000fe20000010000 */
[----:B-1----:R-:W-:Y:S01]  /*27c30*/  F2FP.F16.F32.PACK_AB R23, R86, R89 ;  /* 0x000000595617723e */ /* 0x002fe200000000ff */
[----:B------:R-:W-:Y:S01]  /*27c40*/  FFMA.FTZ R53, R127, UR4, -R180 ;  /* 0x000000047f357c23 */ /* 0x000fe200080108b4 */
[----:B------:R-:W-:Y:S01]  /*27c50*/  F2FP.F16.F32.PACK_AB R20, R93, R92 ;  /* 0x0000005c5d14723e */ /* 0x000fe200000000ff */
[----:B------:R-:W-:Y:S01]  /*27c60*/  FADD.FTZ R66, R61, R66 ;  /* 0x000000423d427221 */ /* 0x000fe20000010000 */
[----:B---3--:R-:W-:Y:S01]  /*27c70*/  F2FP.F16.F32.PACK_AB R22, R90, R87 ;  /* 0x000000575a16723e */ /* 0x008fe200000000ff */
[----:B------:R-:W-:Y:S02]  /*27c80*/  FADD.FTZ R91, R91, R40 ;  /* 0x000000285b5b7221 */ /* 0x000fe40000010000 */
[----:B------:R-:W-:Y:S01]  /*27c90*/  MUFU.EX2 R53, R53 ;  /* 0x0000003500357308 */ /* 0x000fe20000000800 */
[----:B------:R-:W-:Y:S01]  /*27ca0*/  FADD.FTZ R65, R65, R66 ;  /* 0x0000004241417221 */ /* 0x000fe20000010000 */
[----:B------:R-:W-:Y:S02]  /*27cb0*/  FADD.FTZ R88, R88, R91 ;  /* 0x0000005b58587221 */ /* 0x000fe40000010000 */
[C---:B----4-:R-:W-:Y:S03]  /*27cc0*/  HMMA.16816.F32 R4, R20.reuse, R28, R4 ;  /* 0x0000001c1404723c */ /* 0x050fe60000001804 */
        /* <DEDUP_REMOVED lines=8> */
[C---:B--2---:R-:W-:Y:S03]  /*27d50*/  HMMA.16816.F32 R132, R20.reuse, R32, R132 ;  /* 0x000000201484723c */ /* 0x044fe60000001884 */
[----:B------:R-:W-:Y:S01]  /*27d60*/  FFMA.FTZ R52, R126, UR4, -R180 ;  /* 0x000000047e347c23 */ /* 0x000fe200080108b4 */
[----:B------:R-:W-:Y:S04]  /*27d70*/  FADD.FTZ R68, R68, R69 ;  /* 0x0000004544447221 */ /* 0x000fe80000010000 */
[C---:B------:R-:W-:Y:S01]  /*27d80*/  HMMA.16816.F32 R136, R20.reuse, R34, R136 ;  /* 0x000000221488723c */ /* 0x040fe20000001888 */
[----:B------:R-:W2:Y:S01]  /*27d90*/  LDSM.16.MT88.4 R32, [R224+0x10000] ;  /* 0x01000000e020783b */ /* 0x000ea20000004200 */
[----:B------:R-:W3:Y:S01]  /*27da0*/  MUFU.EX2 R52, R52 ;  /* 0x0000003400347308 */ /* 0x000ee20000000800 */
[----:B------:R-:W-:Y:S04]  /*27db0*/  FADD.FTZ R83, R83, R68 ;  /* 0x0000004453537221 */ /* 0x000fe80000010000 */
[----:B------:R-:W-:Y:S01]  /*27dc0*/  FADD.FTZ R76, R76, R83 ;  /* 0x000000534c4c7221 */ /* 0x000fe20000010000 */
[C---:B------:R-:W-:Y:S04]  /*27dd0*/  HMMA.16816.F32 R140, R20.reuse, R36, R140 ;  /* 0x00000024148c723c */ /* 0x040fe8000000188c */
[----:B------:R4:W1:Y:S01]  /*27de0*/  MUFU.EX2 R36, R100 ;  /* 0x0000006400247308 */ /* 0x0008620000000800 */
[--C-:B------:R-:W-:Y:S01]  /*27df0*/  FFMA.FTZ R37, R104, UR4, -R167.reuse ;  /* 0x0000000468257c23 */ /* 0x100fe200080108a7 */
[--C-:B------:R-:W-:Y:S01]  /*27e00*/  FFMA.FTZ R104, R113, UR4, -R167.reuse ;  /* 0x0000000471687c23 */ /* 0x100fe200080108a7 */
[----:B------:R-:W-:Y:S01]  /*27e10*/  FADD.FTZ R77, R77, R76 ;  /* 0x0000004c4d4d7221 */ /* 0x000fe20000010000 */
[C---:B------:R-:W-:Y:S06]  /*27e20*/  HMMA.16816.F32 R144, R20.reuse, R38, R144 ;  /* 0x000000261490723c */ /* 0x040fec0000001890 */
[----:B------:R-:W-:Y:S01]  /*27e30*/  MUFU.EX2 R37, R37 ;  /* 0x0000002500257308 */ /* 0x000fe20000000800 */
[----:B------:R-:W-:Y:S01]  /*27e40*/  FFMA.FTZ R38, R105, UR4, -R167 ;  /* 0x0000000469267c23 */ /* 0x000fe200080108a7 */
[----:B---3--:R-:W-:Y:S08]  /*27e50*/  F2FP.F16.F32.PACK_AB R149, R53, R52 ;  /* 0x000000343595723e */ /* 0x008ff000000000ff */
[----:B------:R-:W-:Y:S01]  /*27e60*/  MUFU.EX2 R104, R104 ;  /* 0x0000006800687308 */ /* 0x000fe20000000800 */
[----:B------:R-:W-:Y:S01]  /*27e70*/  FADD.FTZ R77, R80, R77 ;  /* 0x0000004d504d7221 */ /* 0x000fe20000010000 */
[--C-:B------:R-:W-:Y:S01]  /*27e80*/  FFMA.FTZ R39, R110, UR4, -R180.reuse ;  /* 0x000000046e277c23 */ /* 0x100fe200080108b4 */
[C---:B-----5:R-:W-:Y:S07]  /*27e90*/  HMMA.16816.F32 R12, R20.reuse, R24, R12 ;  /* 0x00000018140c723c */ /* 0x060fee000000180c */
[----:B------:R-:W3:Y:S01]  /*27ea0*/  MUFU.EX2 R38, R38 ;  /* 0x0000002600267308 */ /* 0x000ee20000000800 */
[--C-:B----4-:R-:W-:Y:S01]  /*27eb0*/  FFMA.FTZ R100, R115, UR4, -R180.reuse ;  /* 0x0000000473647c23 */ /* 0x110fe200080108b4 */
[----:B------:R-:W-:Y:S08]  /*27ec0*/  FFMA.FTZ R180, R131, UR4, -R180 ;  /* 0x0000000483b47c23 */ /* 0x000ff000080108b4 */
[----:B------:R-:W-:Y:S01]  /*27ed0*/  MUFU.EX2 R39, R39 ;  /* 0x0000002700277308 */ /* 0x000fe20000000800 */
[----:B------:R-:W-:Y:S01]  /*27ee0*/  HMMA.16816.F32 R16, R20, R26, R16 ;  /* 0x0000001a1410723c */ /* 0x000fe20000001810 */
[----:B------:R-:W4:Y:S08]  /*27ef0*/  LDSM.16.MT88.4 R24, [R165+0x6000] ;  /* 0x00600000a518783b */ /* 0x000f300000004200 */
[----:B------:R-:W-:Y:S01]  /*27f00*/  MUFU.EX2 R100, R100 ;  /* 0x0000006400647308 */ /* 0x000fe20000000800 */
[C---:B------:R-:W-:Y:S01]  /*27f10*/  F2FP.F16.F32.PACK_AB R21, R96.reuse, R3 ;  /* 0x000000036015723e */ /* 0x040fe200000000ff */
[----:B------:R-:W-:Y:S01]  /*27f20*/  FADD.FTZ R3, R3, R86 ;  /* 0x0000005603037221 */ /* 0x000fe20000010000 */
[----:B------:R-:W-:Y:S07]  /*27f30*/  F2FP.F16.F32.PACK_AB R23, R95, R94 ;  /* 0x0000005e5f17723e */ /* 0x000fee00000000ff */
[----:B------:R-:W5:Y:S01]  /*27f40*/  MUFU.EX2 R55, R180 ;  /* 0x000000b400377308 */ /* 0x000f620000000800 */
[----:B-1----:R-:W-:Y:S01]  /*27f50*/  F2FP.F16.F32.PACK_AB R20, R97, R36 ;  /* 0x000000246114723e */ /* 0x002fe200000000ff */
[----:B------:R-:W-:Y:S01]  /*27f60*/  FADD.FTZ R3, R96, R3 ;  /* 0x0000000360037221 */ /* 0x000fe20000010000 */
[----:B---3--:R-:W-:Y:S07]  /*27f70*/  F2FP.F16.F32.PACK_AB R22, R38, R37 ;  /* 0x000000252616723e */ /* 0x008fee00000000ff */
[C---:B------:R-:W-:Y:S03]  /*27f80*/  HMMA.16816.F32 R4, R20.reuse, R28, R4 ;  /* 0x0000001c1404723c */ /* 0x040fe60000001804 */
[----:B-----5:R-:W-:Y:S05]  /*27f90*/  F2FP.F16.F32.PACK_AB R151, R55, R54 ;  /* 0x000000363797723e */ /* 0x020fea00000000ff */
[C---:B------:R-:W-:Y:S01]  /*27fa0*/  HMMA.16816.F32 R8, R20.reuse, R30, R8 ;  /* 0x0000001e1408723c */ /* 0x040fe20000001808 */
[----:B------:R-:W1:Y:S07]  /*27fb0*/  LDSM.16.MT88.4 R28, [R166+0x6000] ;  /* 0x00600000a61c783b */ /* 0x000e6e0000004200 */
[C---:B--2---:R-:W-:Y:S08]  /*27fc0*/  HMMA.16816.F32 R132, R20.reuse, R32, R132 ;  /* 0x000000201484723c */ /* 0x044ff00000001884 */
[C---:B------:R-:W-:Y:S01]  /*27fd0*/  HMMA.16816.F32 R136, R20.reuse, R34, R136 ;  /* 0x000000221488723c */ /* 0x040fe20000001888 */
[----:B------:R-:W2:Y:S07]  /*27fe0*/  LDSM.16.MT88.4 R32, [R225+0x10800] ;  /* 0x01080000e120783b */ /* 0x000eae0000004200 */
[C---:B----4-:R-:W-:Y:S08]  /*27ff0*/  HMMA.16816.F32 R140, R20.reuse, R24, R140 ;  /* 0x00000018148c723c */ /* 0x050ff0000000188c */
[C---:B------:R-:W-:Y:S01]  /*28000*/  HMMA.16816.F32 R144, R20.reuse, R26, R144 ;  /* 0x0000001a1490723c */ /* 0x040fe20000001890 */
[----:B------:R-:W3:Y:S07]  /*28010*/  LDSM.16.MT88.4 R24, [R224+0x10800] ;  /* 0x01080000e018783b */ /* 0x000eee0000004200 */
[C---:B-1----:R-:W-:Y:S08]  /*28020*/  HMMA.16816.F32 R12, R20.reuse, R28, R12 ;  /* 0x0000001c140c723c */ /* 0x042ff0000000180c */
[----:B------:R-:W-:Y:S01]  /*28030*/  HMMA.16816.F32 R16, R20, R30, R16 ;  /* 0x0000001e1410723c */ /* 0x000fe20000001810 */
[----:B------:R-:W1:Y:S02]  /*28040*/  LDSM.16.MT88.4 R28, [R165+0x6800] ;  /* 0x00680000a51c783b */ /* 0x000e640000004200 */
[----:B------:R-:W-:Y:S02]  /*28050*/  F2FP.F16.F32.PACK_AB R21, R98, R39 ;  /* 0x000000276215723e */ /* 0x000fe400000000ff */
[----:B------:R-:W-:Y:S02]  /*28060*/  F2FP.F16.F32.PACK_AB R23, R100, R99 ;  /* 0x000000636417723e */ /* 0x000fe400000000ff */
[----:B------:R-:W-:Y:S02]  /*28070*/  F2FP.F16.F32.PACK_AB R20, R102, R101 ;  /* 0x000000656614723e */ /* 0x000fe400000000ff */
[----:B------:R-:W-:Y:S07]  /*28080*/  F2FP.F16.F32.PACK_AB R22, R104, R103 ;  /* 0x000000676816723e */ /* 0x000fee00000000ff */
[C---:B--2---:R-:W-:Y:S08]  /*28090*/  HMMA.16816.F32 R4, R20.reuse, R32, R4 ;  /* 0x000000201404723c */ /* 0x044ff00000001804 */
        /* <DEDUP_REMOVED lines=12> */
[----:B------:R-:W-:Y:S02]  /*28160*/  F2FP.F16.F32.PACK_AB R23, R47, R46 ;  /* 0x0000002e2f17723e */ /* 0x000fe400000000ff */
[----:B------:R-:W-:Y:S02]  /*28170*/  F2FP.F16.F32.PACK_AB R20, R49, R48 ;  /* 0x000000303114723e */ /* 0x000fe400000000ff */
[----:B------:R-:W-:Y:S07]  /*28180*/  F2FP.F16.F32.PACK_AB R22, R51, R50 ;  /* 0x000000323316723e */ /* 0x000fee00000000ff */
[C---:B---3--:R-:W-:Y:S08]  /*28190*/  HMMA.16816.F32 R4, R20.reuse, R24, R4 ;  /* 0x000000181404723c */ /* 0x048ff00000001804 */
[C---:B------:R-:W-:Y:S01]  /*281a0*/  HMMA.16816.F32 R8, R20.reuse, R26, R8 ;  /* 0x0000001a1408723c */ /* 0x040fe20000001808 */
[----:B------:R-:W3:Y:S07]  /*281b0*/  LDSM.16.MT88.4 R24, [R166+0x7000] ;  /* 0x00700000a618783b */ /* 0x000eee0000004200 */
[C---:B-1----:R-:W-:Y:S03]  /*281c0*/  HMMA.16816.F32 R132, R20.reuse, R28, R132 ;  /* 0x0000001c1484723c */ /* 0x042fe60000001884 */
[----:B------:R-:W-:Y:S04]  /*281d0*/  FADD.FTZ R28, R84, R77 ;  /* 0x0000004d541c7221 */ /* 0x000fe80000010000 */
[----:B------:R-:W-:Y:S01]  /*281e0*/  FADD.FTZ R28, R85, R28 ;  /* 0x0000001c551c7221 */ /* 0x000fe20000010000 */
[C---:B------:R-:W-:Y:S03]  /*281f0*/  HMMA.16816.F32 R136, R20.reuse, R30, R136 ;  /* 0x0000001e1488723c */ /* 0x040fe60000001888 */
[----:B------:R-:W-:Y:S02]  /*28200*/  FADD.FTZ R43, R43, R28 ;  /* 0x0000001c2b2b7221 */ /* 0x000fe40000010000 */
[----:B------:R-:W1:Y:S02]  /*28210*/  LDSM.16.MT88.4 R28, [R224+0x11800] ;  /* 0x01180000e01c783b */ /* 0x000e640000004200 */
[----:B------:R-:W-:Y:S01]  /*28220*/  FADD.FTZ R43, R42, R43 ;  /* 0x0000002b2a2b7221 */ /* 0x000fe20000010000 */
[C---:B--2---:R-:W-:Y:S01]  /*28230*/  HMMA.16816.F32 R140, R20.reuse, R32, R140 ;  /* 0x00000020148c723c */ /* 0x044fe2000000188c */
[----:B------:R-:W-:Y:S02]  /*28240*/  MUFU.EX2 R32, R124 ;  /* 0x0000007c00207308 */ /* 0x000fe40000000800 */
[--C-:B------:R-:W-:Y:S01]  /*28250*/  FFMA.FTZ R33, R125, UR4, -R167.reuse ;  /* 0x000000047d217c23 */ /* 0x100fe200080108a7 */
[----:B------:R-:W-:Y:S04]  /*28260*/  FFMA.FTZ R167, R129, UR4, -R167 ;  /* 0x0000000481a77c23 */ /* 0x000fe800080108a7 */
[C---:B------:R-:W-:Y:S03]  /*28270*/  HMMA.16816.F32 R144, R20.reuse, R34, R144 ;  /* 0x000000221490723c */ /* 0x040fe60000001890 */
[----:B------:R-:W2:Y:S10]  /*28280*/  MUFU.EX2 R33, R33 ;  /* 0x0000002100217308 */ /* 0x000eb40000000800 */
[----:B------:R-:W-:Y:S01]  /*28290*/  MUFU.EX2 R34, R128 ;  /* 0x0000008000227308 */ /* 0x000fe20000000800 */
[C---:B---3--:R-:W-:Y:S09]  /*282a0*/  HMMA.16816.F32 R12, R20.reuse, R24, R12 ;  /* 0x00000018140c723c */ /* 0x048ff2000000180c */
[----:B------:R-:W3:Y:S01]  /*282b0*/  MUFU.EX2 R167, R167 ;  /* 0x000000a700a77308 */ /* 0x000ee20000000800 */
[----:B------:R-:W-:Y:S01]  /*282c0*/  FADD.FTZ R24, R92, R43 ;  /* 0x0000002b5c187221 */ /* 0x000fe20000010000 */
[----:B--2---:R-:W-:Y:S03]  /*282d0*/  F2FP.F16.F32.PACK_AB R148, R33, R32 ;  /* 0x000000202194723e */ /* 0x004fe600000000ff */
[----:B------:R-:W-:Y:S01]  /*282e0*/  FADD.FTZ R24, R93, R24 ;  /* 0x000000185d187221 */ /* 0x000fe20000010000 */
[----:B------:R-:W-:Y:S01]  /*282f0*/  HMMA.16816.F32 R16, R20, R26, R16 ;  /* 0x0000001a1410723c */ /* 0x000fe20000001810 */
[----:B------:R2:W4:Y:S02]  /*28300*/  LDSM.16.MT88.4 R20, [R165+0x7800] ;  /* 0x00780000a514783b */ /* 0x0005240000004200 */
[----:B------:R-:W-:Y:S01]  /*28310*/  FADD.FTZ R25, R87, R24 ;  /* 0x0000001857197221 */ /* 0x000fe20000010000 */
[----:B---3--:R-:W-:Y:S03]  /*28320*/  F2FP.F16.F32.PACK_AB R150, R167, R34 ;  /* 0x00000022a796723e */ /* 0x008fe600000000ff */
[----:B------:R-:W-:Y:S04]  /*28330*/  FADD.FTZ R25, R90, R25 ;  /* 0x000000195a197221 */ /* 0x000fe80000010000 */
[----:B------:R-:W-:Y:S01]  /*28340*/  FADD.FTZ R24, R36, R25 ;  /* 0x0000001924187221 */ /* 0x000fe20000010000 */
[C---:B------:R-:W-:Y:S01]  /*28350*/  HMMA.16816.F32 R160, R148.reuse, R156, R4 ;  /* 0x0000009c94a0723c */ /* 0x040fe20000001804 */
[----:B------:R-:W3:Y:S04]  /*28360*/  LDSM.16.MT88.4 R4, [R166+0x7800] ;  /* 0x00780000a604783b */ /* 0x000ee80000004200 */
[----:B------:R-:W-:Y:S03]  /*28370*/  FADD.FTZ R24, R97, R24 ;  /* 0x0000001861187221 */ /* 0x000fe60000010000 */
        /* <DEDUP_REMOVED lines=38> */
.L_x_2795:
[----:B------:R-:W1:Y:S01]  /*285e0*/  SHFL.BFLY PT, R3, R242, 0x2, 0x1f ;  /* 0x0c401f00f2037f89 */ /* 0x000e6200000e0000 */
[----:B------:R-:W-:Y:S01]  /*285f0*/  UISETP.NE.AND UP1, UPT, UR20, -0x1, UPT ;  /* 0xffffffff1400788c */ /* 0x000fe2000bf25270 */
[----:B------:R-:W-:Y:S01]  /*28600*/  SHF.L.U32 R7, R227, 0x4, RZ ;  /* 0x00000004e3077819 */ /* 0x000fe200000006ff */
[----:B------:R-:W2:Y:S01]  /*28610*/  LDCU.U8 UR10, c[0x0][0x548] ;  /* 0x0000a900ff0a77ac */ /* 0x000ea20008000000 */
[----:B------:R-:W3:Y:S01]  /*28620*/  SHFL.BFLY PT, R4, R243, 0x2, 0x1f ;  /* 0x0c401f00f3047f89 */ /* 0x000ee200000e0000 */
[----:B------:R-:W4:Y:S01]  /*28630*/  S2UR UR9, SR_CTAID.Y ;  /* 0x00000000000979c3 */ /* 0x000f220000002600 */
[----:B------:R-:W-:Y:S01]  /*28640*/  LOP3.LUT R7, R7, 0x1c0, RZ, 0xc0, !PT ;  /* 0x000001c007077812 */ /* 0x000fe200078ec0ff */
[----:B------:R-:W3:Y:S01]  /*28650*/  LDCU.64 UR12, c[0x0][0x358] ;  /* 0x00006b00ff0c77ac */ /* 0x000ee20008000a00 */
[----:B------:R-:W-:Y:S01]  /*28660*/  LOP3.LUT R228, R228, 0x30, RZ, 0xc0, !PT ;  /* 0x00000030e4e47812 */ /* 0x000fe200078ec0ff */
[----:B------:R-:W-:Y:S03]  /*28670*/  BSSY.RECONVERGENT B0, `(.L_x_2800) ;  /* 0x000008f000007945 */ /* 0x000fe60003800200 */
[----:B------:R-:W4:Y:S01]  /*28680*/  @!UP1 LDCU.64 UR4, c[0x0][0x400] ;  /* 0x00008000ff0497ac */ /* 0x000f220008000a00 */
[----:B------:R-:W5:Y:S01]  /*28690*/  @UP1 LDCU.64 UR6, c[0x0][0x408] ;  /* 0x00008100ff0617ac */ /* 0x000f620008000a00 */
[----:B--2---:R-:W-:Y:S01]  /*286a0*/  UISETP.NE.AND UP2, UPT, UR10, URZ, UPT ;  /* 0x000000ff0a00728c */ /* 0x004fe2000bf45270 */
[----:B-1----:R-:W-:-:S03]  /*286b0*/  FADD.FTZ R10, R3, R242 ;  /* 0x000000f2030a7221 */ /* 0x002fc60000010000 */
[----:B------:R-:W-:Y:S01]  /*286c0*/  UISETP.NE.OR UP0, UPT, UR20, -0x1, !UP2 ;  /* 0xffffffff1400788c */ /* 0x000fe2000d705670 */
[----:B---3--:R-:W-:Y:S01]  /*286d0*/  FADD.FTZ R9, R4, R243 ;  /* 0x000000f304097221 */ /* 0x008fe20000010000 */
[----:B------:R-:W1:Y:S01]  /*286e0*/  SHFL.BFLY PT, R3, R10, 0x1, 0x1f ;  /* 0x0c201f000a037f89 */ /* 0x000e6200000e0000 */
[----:B----4-:R-:W-:Y:S01]  /*286f0*/  @!UP1 UIMAD.WIDE.U32 UR18, UR9, UR4, URZ ;  /* 0x00000004091292a5 */ /* 0x010fe2000f8e00ff */
[----:B------:R-:W-:Y:S03]  /*28700*/  S2UR UR4, SR_CTAID.X ;  /* 0x00000000000479c3 */ /* 0x000fe60000002500 */
[----:B------:R-:W2:Y:S01]  /*28710*/  @!UP2 LDCU UR11, c[0x0][0x3e0] ;  /* 0x00007c00ff0ba7ac */ /* 0x000ea20008000800 */
[----:B------:R-:W3:Y:S01]  /*28720*/  SHFL.BFLY PT, R4, R9, 0x1, 0x1f ;  /* 0x0c201f0009047f89 */ /* 0x000ee200000e0000 */
[----:B------:R-:W-:Y:S01]  /*28730*/  @!UP1 UIMAD UR10, UR9, UR5, UR19 ;  /* 0x00000005090a92a4 */ /* 0x000fe2000f8e0213 */
[----:B------:R-:W4:Y:S01]  /*28740*/  LDCU UR5, c[0x0][0x434] ;  /* 0x00008680ff0577ac */ /* 0x000f220008000800 */
[----:B------:R-:W2:Y:S01]  /*28750*/  @UP2 LDCU UR14, c[0x0][0x454] ;  /* 0x00008a80ff0e27ac */ /* 0x000ea20008000800 */
[----:B-----5:R-:W-:-:S03]  /*28760*/  @UP1 UIMAD.WIDE.U32 UR16, UR20, UR6, URZ ;  /* 0x00000006141012a5 */ /* 0x020fc6000f8e00ff */
[----:B------:R-:W-:Y:S01]  /*28770*/  @!UP1 UMOV UR6, UR18 ;  /* 0x0000001200069c82 */ /* 0x000fe20008000000 */
[----:B------:R-:W-:Y:S01]  /*28780*/  @UP1 UIMAD UR10, UR20, UR7, UR17 ;  /* 0x00000007140a12a4 */ /* 0x000fe2000f8e0211 */
[----:B-1----:R-:W-:Y:S02]  /*28790*/  FADD.FTZ R3, R10, R3 ;  /* 0x000000030a037221 */ /* 0x002fe40000010000 */
[----:B------:R-:W-:Y:S01]  /*287a0*/  @UP1 UMOV UR6, UR16 ;  /* 0x0000001000061c82 */ /* 0x000fe20008000000 */
[----:B----4-:R-:W-:Y:S01]  /*287b0*/  @!UP0 UIMAD UR20, UR9, UR5, URZ ;  /* 0x00000005091482a4 */ /* 0x010fe2000f8e02ff */
[----:B---3--:R-:W-:Y:S01]  /*287c0*/  FADD.FTZ R5, R9, R4 ;  /* 0x0000000409057221 */ /* 0x008fe20000010000 */
[----:B------:R-:W1:Y:S01]  /*287d0*/  MUFU.RCP R6, R3 ;  /* 0x0000000300067308 */ /* 0x000e620000001000 */
[----:B------:R-:W-:Y:S02]  /*287e0*/  SHF.L.U32 R4, R227, 0x1, RZ ;  /* 0x00000001e3047819 */ /* 0x000fe400000006ff */
[----:B------:R-:W-:-:S02]  /*287f0*/  FSETP.NE.FTZ.AND P1, PT, R3, RZ, PT ;  /* 0x000000ff0300720b */ /* 0x000fc40003f35000 */
[--C-:B------:R-:W-:Y:S02]  /*28800*/  LOP3.LUT R229, R229, 0x6, R4.reuse, 0xf8, !PT ;  /* 0x00000006e5e57812 */ /* 0x100fe400078ef804 */
[----:B------:R-:W-:Y:S01]  /*28810*/  LOP3.LUT R4, R7, 0x38, R4, 0xf8, !PT ;  /* 0x0000003807047812 */ /* 0x000fe200078ef804 */
[----:B------:R-:W3:Y:S01]  /*28820*/  MUFU.RCP R8, R5 ;  /* 0x0000000500087308 */ /* 0x000ee20000001000 */
[----:B------:R-:W-:Y:S02]  /*28830*/  FSETP.NE.FTZ.AND P2, PT, R5, RZ, PT ;  /* 0x000000ff0500720b */ /* 0x000fe40003f55000 */
[----:B------:R-:W-:Y:S02]  /*28840*/  LOP3.LUT R4, R229, R4, RZ, 0xfc, !PT ;  /* 0x00000004e5047212 */ /* 0x000fe400078efcff */
[----:B------:R-:W-:Y:S02]  /*28850*/  R2P PR, R227, 0x18 ;  /* 0x00000018e3007804 */ /* 0x000fe40000000000 */
[----:B------:R-:W-:Y:S01]  /*28860*/  LEA R9, R4, UR8, 0x1 ;  /* 0x0000000804097c11 */ /* 0x000fe2000f8e08ff */
[----:B------:R-:W-:Y:S01]  /*28870*/  IMAD.MOV.U32 R4, RZ, RZ, 0x20 ;  /* 0x00000020ff047424 */ /* 0x000fe200078e00ff */
[----:B------:R-:W2:Y:S01]  /*28880*/  S2UR UR8, SR_CTAID.Z ;  /* 0x00000000000879c3 */ /* 0x000ea20000002700 */
[----:B-1----:R-:W-:Y:S01]  /*28890*/  FSEL R6, R6, 1, P1 ;  /* 0x3f80000006067808 */ /* 0x002fe20000800000 */
[----:B------:R-:W1:Y:S01]  /*288a0*/  @P1 MUFU.LG2 R3, R3 ;  /* 0x0000000300031308 */ /* 0x000e620000000c00 */
[----:B------:R-:W-:-:S02]  /*288b0*/  IADD3 R11, PT, PT, R9, 0x40, RZ ;  /* 0x00000040090b7810 */ /* 0x000fc40007ffe0ff */
[----:B------:R-:W-:Y:S01]  /*288c0*/  SEL R4, R4, 0xffffffe0, !P3 ;  /* 0xffffffe004047807 */ /* 0x000fe20005800000 */
[C---:B------:R-:W-:Y:S01]  /*288d0*/  FMUL.FTZ R162, R6.reuse, R162 ;  /* 0x000000a206a27220 */ /* 0x040fe20000410000 */
        /* <DEDUP_REMOVED lines=24> */
[----:B------:R-:W-:Y:S01]  /*28a60*/  @P4 VIADD R11, R9, 0xffffffc0 ;  /* 0xffffffc0090b4836 */ /* 0x000fe20000000000 */
[----:B------:R-:W-:Y:S01]  /*28a70*/  F2FP.F16.F32.PACK_AB R160, R161, R160 ;  /* 0x000000a0a1a0723e */ /* 0x000fe200000000ff */
[C---:B------:R-:W-:Y:S01]  /*28a80*/  FMUL.FTZ R136, R8.reuse, R136 ;  /* 0x0000008808887220 */ /* 0x040fe20000410000 */
[----:B------:R-:W-:Y:S01]  /*28a90*/  F2FP.F16.F32.PACK_AB R162, R163, R162 ;  /* 0x000000a2a3a2723e */ /* 0x000fe200000000ff */
[----:B------:R-:W-:Y:S01]  /*28aa0*/  FMUL.FTZ R137, R8, R137 ;  /* 0x0000008908897220 */ /* 0x000fe20000410000 */
[----:B------:R-:W-:Y:S01]  /*28ab0*/  F2FP.F16.F32.PACK_AB R156, R157, R156 ;  /* 0x0000009c9d9c723e */ /* 0x000fe200000000ff */
[----:B------:R-:W-:Y:S01]  /*28ac0*/  STS [R9], R160 ;  /* 0x000000a009007388 */ /* 0x000fe20000000800 */
[----:B------:R-:W-:Y:S01]  /*28ad0*/  F2FP.F16.F32.PACK_AB R158, R159, R158 ;  /* 0x0000009e9f9e723e */ /* 0x000fe200000000ff */
[----:B------:R-:W3:Y:S01]  /*28ae0*/  @P2 MUFU.LG2 R5, R5 ;  /* 0x0000000500052308 */ /* 0x000ee20000000c00 */
[-C--:B------:R-:W-:Y:S01]  /*28af0*/  IADD3 R13, PT, PT, R6, R9.reuse, RZ ;  /* 0x00000009060d7210 */ /* 0x080fe20007ffe0ff */
[----:B------:R4:W-:Y:S01]  /*28b00*/  STS [R9+0x400], R162 ;  /* 0x000400a209007388 */ /* 0x0009e20000000800 */
[----:B------:R-:W-:Y:S01]  /*28b10*/  F2FP.F16.F32.PACK_AB R132, R133, R132 ;  /* 0x000000848584723e */ /* 0x000fe200000000ff */
[----:B------:R-:W-:Y:S01]  /*28b20*/  FMUL.FTZ R140, R8, R140 ;  /* 0x0000008c088c7220 */ /* 0x000fe20000410000 */
[----:B------:R-:W-:Y:S01]  /*28b30*/  F2FP.F16.F32.PACK_AB R134, R135, R134 ;  /* 0x000000868786723e */ /* 0x000fe200000000ff */
[----:B------:R-:W-:Y:S01]  /*28b40*/  STS [R13], R156 ;  /* 0x0000009c0d007388 */ /* 0x000fe20000000800 */
[----:B------:R-:W-:Y:S01]  /*28b50*/  IADD3 R15, PT, PT, R4, R9, RZ ;  /* 0x00000009040f7210 */ /* 0x000fe20007ffe0ff */
[----:B------:R-:W-:Y:S01]  /*28b60*/  FMUL.FTZ R141, R8, R141 ;  /* 0x0000008d088d7220 */ /* 0x000fe20000410000 */
[----:B------:R-:W-:Y:S01]  /*28b70*/  F2FP.F16.F32.PACK_AB R136, R137, R136 ;  /* 0x000000888988723e */ /* 0x000fe200000000ff */
[----:B------:R5:W-:Y:S01]  /*28b80*/  STS [R13+0x400], R158 ;  /* 0x0004009e0d007388 */ /* 0x000be20000000800 */
[----:B------:R-:W-:Y:S01]  /*28b90*/  IADD3 R17, PT, PT, R6, R15, RZ ;  /* 0x0000000f06117210 */ /* 0x000fe20007ffe0ff */
[C---:B------:R-:W-:Y:S01]  /*28ba0*/  FMUL.FTZ R144, R8.reuse, R144 ;  /* 0x0000009008907220 */ /* 0x040fe20000410000 */
[----:B------:R-:W-:Y:S01]  /*28bb0*/  F2FP.F16.F32.PACK_AB R138, R139, R138 ;  /* 0x0000008a8b8a723e */ /* 0x000fe200000000ff */
[----:B------:R-:W-:Y:S01]  /*28bc0*/  STS [R15], R132 ;  /* 0x000000840f007388 */ /* 0x000fe20000000800 */
[C---:B------:R-:W-:Y:S01]  /*28bd0*/  FMUL.FTZ R145, R8.reuse, R145 ;  /* 0x0000009108917220 */ /* 0x040fe20000410000 */
[C---:B------:R-:W-:Y:S01]  /*28be0*/  FMUL.FTZ R152, R8.reuse, R152 ;  /* 0x0000009808987220 */ /* 0x040fe20000410000 */
[C---:B------:R-:W-:Y:S01]  /*28bf0*/  FMUL.FTZ R153, R8.reuse, R153 ;  /* 0x0000009908997220 */ /* 0x040fe20000410000 */
[----:B------:R3:W-:Y:S01]  /*28c00*/  STS [R15+0x400], R134 ;  /* 0x000400860f007388 */ /* 0x0007e20000000800 */
[----:B------:R-:W-:Y:S01]  /*28c10*/  F2FP.F16.F32.PACK_AB R140, R141, R140 ;  /* 0x0000008c8d8c723e */ /* 0x000fe200000000ff */
[C---:B------:R-:W-:Y:S01]  /*28c20*/  FMUL.FTZ R148, R8.reuse, R148 ;  /* 0x0000009408947220 */ /* 0x040fe20000410000 */
[----:B------:R-:W-:Y:S01]  /*28c30*/  F2FP.F16.F32.PACK_AB R142, R143, R142 ;  /* 0x0000008e8f8e723e */ /* 0x000fe200000000ff */
[----:B------:R-:W-:Y:S01]  /*28c40*/  FMUL.FTZ R149, R8, R149 ;  /* 0x0000009508957220 */ /* 0x000fe20000410000 */
[----:B------:R-:W-:Y:S01]  /*28c50*/  LOP3.LUT P0, RZ, R227, 0x3, RZ, 0xc0, !PT ;  /* 0x00000003e3ff7812 */ /* 0x000fe2000780c0ff */
[----:B------:R-:W-:Y:S01]  /*28c60*/  STS [R17], R136 ;  /* 0x0000008811007388 */ /* 0x000fe20000000800 */
[----:B------:R-:W-:Y:S01]  /*28c70*/  F2FP.F16.F32.PACK_AB R144, R145, R144 ;  /* 0x000000909190723e */ /* 0x000fe200000000ff */
[----:B--2---:R-:W-:Y:S01]  /*28c80*/  @!UP2 UIMAD UR11, UR9, UR11, UR8 ;  /* 0x0000000b090ba2a4 */ /* 0x004fe2000f8e0208 */
[----:B----4-:R-:W2:Y:S01]  /*28c90*/  @P2 LDC R9, c[0x0][0x458] ;  /* 0x00011600ff092b82 */ /* 0x010ea20000000800 */
[----:B------:R4:W-:Y:S01]  /*28ca0*/  STS [R17+0x400], R138 ;  /* 0x0004008a11007388 */ /* 0x0009e20000000800 */
[----:B------:R-:W-:Y:S01]  /*28cb0*/  F2FP.F16.F32.PACK_AB R146, R147, R146 ;  /* 0x000000929392723e */ /* 0x000fe200000000ff */
[----:B------:R-:W-:Y:S01]  /*28cc0*/  @!UP2 UIMAD UR7, UR11, UR5, URZ ;  /* 0x000000050b07a2a4 */ /* 0x000fe2000f8e02ff */
[----:B------:R-:W-:Y:S01]  /*28cd0*/  F2FP.F16.F32.PACK_AB R152, R153, R152 ;  /* 0x000000989998723e */ /* 0x000fe200000000ff */
[----:B------:R-:W-:Y:S01]  /*28ce0*/  STS [R11], R140 ;  /* 0x0000008c0b007388 */ /* 0x000fe20000000800 */
[----:B------:R-:W-:Y:S01]  /*28cf0*/  F2FP.F16.F32.PACK_AB R154, R155, R154 ;  /* 0x0000009a9b9a723e */ /* 0x000fe200000000ff */
[----:B-1----:R-:W-:Y:S01]  /*28d00*/  @P1 FMUL.FTZ R3, R3, 0.69314718246459960938 ;  /* 0x3f31721803031820 */ /* 0x002fe20000410000 */
[----:B-----5:R-:W-:Y:S01]  /*28d10*/  IADD3 R13, PT, PT, R4, R11, RZ ;  /* 0x0000000b040d7210 */ /* 0x020fe20007ffe0ff */
[----:B------:R1:W-:Y:S01]  /*28d20*/  STS [R11+0x400], R142 ;  /* 0x0004008e0b007388 */ /* 0x0003e20000000800 */
[----:B------:R-:W-:Y:S01]  /*28d30*/  F2FP.F16.F32.PACK_AB R148, R149, R148 ;  /* 0x000000949594723e */ /* 0x000fe200000000ff */
[----:B------:R-:W-:Y:S01]  /*28d40*/  USHF.L.U32 UR9, UR4, 0x6, URZ ;  /* 0x0000000604097899 */ /* 0x000fe200080006ff */
[----:B------:R-:W-:Y:S01]  /*28d50*/  F2FP.F16.F32.PACK_AB R150, R151, R150 ;  /* 0x000000969796723e */ /* 0x000fe200000000ff */
[----:B------:R-:W-:Y:S01]  /*28d60*/  @UP2 UIMAD UR7, UR8, UR14, UR20 ;  /* 0x0000000e080722a4 */ /* 0x000fe2000f8e0214 */
[----:B------:R-:W-:Y:S01]  /*28d70*/  SHF.R.U32.HI R7, RZ, 0x2, R227 ;  /* 0x00000002ff077819 */ /* 0x000fe200000116e3 */
[----:B---3--:R-:W3:Y:S01]  /*28d80*/  @P1 LDC R15, c[0x0][0x458] ;  /* 0x00011600ff0f1b82 */ /* 0x008ee20000000800 */
[----:B------:R-:W-:-:S02]  /*28d90*/  MOV R4, 0x7f800000 ;  /* 0x7f80000000047802 */ /* 0x000fc40000000f00 */
[----:B------:R-:W-:Y:S01]  /*28da0*/  LOP3.LUT R7, R228, 0x7, R7, 0xf8, !PT ;  /* 0x00000007e4077812 */ /* 0x000fe200078ef807 */
[----:B----4-:R-:W-:-:S05]  /*28db0*/  IMAD.IADD R17, R6, 0x1, R11 ;  /* 0x0000000106117824 */ /* 0x010fca00078e020b */
[----:B------:R-:W-:Y:S01]  /*28dc0*/  STS [R17], R144 ;  /* 0x0000009011007388 */ /* 0x000fe20000000800 */
[----:B-1----:R-:W-:-:S03]  /*28dd0*/  IADD3 R11, PT, PT, R6, R13, RZ ;  /* 0x0000000d060b7210 */ /* 0x002fc60007ffe0ff */
[----:B------:R1:W-:Y:S04]  /*28de0*/  STS [R17+0x400], R146 ;  /* 0x0004009211007388 */ /* 0x0003e80000000800 */
[----:B------:R4:W-:Y:S04]  /*28df0*/  STS [R13], R152 ;  /* 0x000000980d007388 */ /* 0x0009e80000000800 */
[----:B------:R4:W-:Y:S04]  /*28e00*/  STS [R13+0x400], R154 ;  /* 0x0004009a0d007388 */ /* 0x0009e80000000800 */
[----:B------:R4:W-:Y:S04]  /*28e10*/  STS [R11], R148 ;  /* 0x000000940b007388 */ /* 0x0009e80000000800 */
[----:B------:R4:W-:Y:S01]  /*28e20*/  STS [R11+0x400], R150 ;  /* 0x000400960b007388 */ /* 0x0009e20000000800 */
[----:B-1----:R-:W-:Y:S01]  /*28e30*/  @P2 FMUL.FTZ R17, R5, 0.69314718246459960938 ;  /* 0x3f31721805112820 */ /* 0x002fe20000410000 */
[----:B------:R-:W-:Y:S01]  /*28e40*/  MOV R5, 0x7f800000 ;  /* 0x7f80000000057802 */ /* 0x000fe20000000f00 */
[----:B---3--:R-:W-:-:S02]  /*28e50*/  @P1 FFMA.FTZ R5, R0, R15, R3 ;  /* 0x0000000f00051223 */ /* 0x008fc40000010003 */
[----:B--2---:R-:W-:Y:S01]  /*28e60*/  @P2 FFMA.FTZ R4, R2, R9, R17 ;  /* 0x0000000902042223 */ /* 0x004fe20000010011 */
[----:B------:R-:W-:Y:S06]  /*28e70*/  BAR.SYNC.DEFER_BLOCKING 0x0 ;  /* 0x0000000000007b1d */ /* 0x000fec0000010000 */
[----:B------:R-:W-:Y:S05]  /*28e80*/  @P0 BRA `(.L_x_2801) ;  /* 0x0000000000340947 */ /* 0x000fea0003800000 */
[----:B------:R-:W1:Y:S01]  /*28e90*/  LDCU.64 UR4, c[0x0][0x420] ;  /* 0x00008400ff0477ac */ /* 0x000e620008000a00 */
[----:B------:R-:W-:Y:S01]  /*28ea0*/  VIADD R3, R7, 0x8 ;  /* 0x0000000807037836 */ /* 0x000fe20000000000 */
[----:B------:R-:W-:Y:S02]  /*28eb0*/  UIADD3 UR14, UPT, UPT, UR9, UR7, URZ ;  /* 0x00000007090e7290 */ /* 0x000fe4000fffe0ff */
[----:B------:R-:W-:-:S04]  /*28ec0*/  UIADD3 UR11, UPT, UPT, -UR9, UR21, URZ ;  /* 0x00000015090b7290 */ /* 0x000fc8000fffe1ff */
[----:B------:R-:W-:Y:S01]  /*28ed0*/  IMAD.U32 R0, RZ, RZ, UR14 ;  /* 0x0000000eff007e24 */ /* 0x000fe2000f8e00ff */
[C---:B------:R-:W-:Y:S02]  /*28ee0*/  IADD3 R2, P0, PT, R7.reuse, UR14, RZ ;  /* 0x0000000e07027c10 */ /* 0x040fe4000ff1e0ff */
[----:B------:R-:W-:Y:S02]  /*28ef0*/  ISETP.GE.AND P2, PT, R7, UR11, PT ;  /* 0x0000000b07007c0c */ /* 0x000fe4000bf46270 */
[----:B------:R-:W-:Y:S02]  /*28f00*/  ISETP.GE.AND P1, PT, R3, UR11, PT ;  /* 0x0000000b03007c0c */ /* 0x000fe4000bf26270 */
[----:B------:R-:W-:Y:S02]  /*28f10*/  LEA.HI.X.SX32 R3, R0, RZ, 0x1, P0 ;  /* 0x000000ff00037211 */ /* 0x000fe400000f0eff */
[----:B-1----:R-:W-:-:S04]  /*28f20*/  LEA R6, P0, R2, UR4, 0x2 ;  /* 0x0000000402067c11 */ /* 0x002fc8000f8010ff */
[----:B------:R-:W-:-:S05]  /*28f30*/  LEA.HI.X R7, R2, UR5, R3, 0x2, P0 ;  /* 0x0000000502077c11 */ /* 0x000fca00080f1403 */
[----:B------:R1:W-:Y:S04]  /*28f40*/  @!P2 STG.E desc[UR12][R6.64], R4 ;  /* 0x000000040600a986 */ /* 0x0003e8000c10190c */
[----:B------:R1:W-:Y:S02]  /*28f50*/  @!P1 STG.E desc[UR12][R6.64+0x20], R5 ;  /* 0x0000200506009986 */ /* 0x0003e4000c10190c */
.L_x_2801:
[----:B------:R-:W-:Y:S05]  /*28f60*/  BSYNC.RECONVERGENT B0 ;  /* 0x0000000000007941 */ /* 0x000fea0003800200 */
.L_x_2800:
[----:B------:R-:W2:Y:S01]  /*28f70*/  LDCU UR4, c[0x0][0x440] ;  /* 0x00008800ff0477ac */ /* 0x000ea20008000800 */
[----:B------:R-:W3:Y:S01]  /*28f80*/  LDC.64 R2, c[0x0][0x408] ;  /* 0x00010200ff027b82 */ /* 0x000ee20000000a00 */
[----:B------:R-:W-:Y:S01]  /*28f90*/  SHF.R.U32.HI R0, RZ, 0x3, R227 ;  /* 0x00000003ff007819 */ /* 0x000fe200000116e3 */
[----:B------:R-:W-:Y:S01]  /*28fa0*/  IMAD.MOV.U32 R227, RZ, RZ, RZ ;  /* 0x000000ffffe37224 */ /* 0x000fe200078e00ff */
[----:B------:R-:W-:Y:S01]  /*28fb0*/  UIADD3 UR21, UPT, UPT, -UR9, UR21, URZ ;  /* 0x0000001509157290 */ /* 0x000fe2000fffe1ff */
[----:B----4-:R-:W4:Y:S01]  /*28fc0*/  LDS.128 R12, [R239] ;  /* 0x00000000ef0c7984 */ /* 0x010f220000000c00 */
[----:B------:R-:W-:Y:S01]  /*28fd0*/  BSSY.RECONVERGENT B0, `(.L_x_2802) ;  /* 0x0000028000007945 */ /* 0x000fe20003800200 */
[----:B-1----:R-:W-:Y:S02]  /*28fe0*/  VIADD R7, R0, 0x20 ;  /* 0x0000002000077836 */ /* 0x002fe40000000000 */
        /* <DEDUP_REMOVED lines=38> */
.L_x_2803:
[----:B------:R-:W-:Y:S05]  /*29250*/  BSYNC.RECONVERGENT B0 ;  /* 0x0000000000007941 */ /* 0x000fea0003800200 */
.L_x_2802:
        /* <DEDUP_REMOVED lines=15> */
.L_x_2805:
[----:B------:R-:W-:Y:S05]  /*29350*/  BSYNC.RECONVERGENT B0 ;  /* 0x0000000000007941 */ /* 0x000fea0003800200 */
.L_x_2804:
        /* <DEDUP_REMOVED lines=13> */
.L_x_2806:
        /* <DEDUP_REMOVED lines=13> */
.L_x_7148:


//--------------------- .text._ZN5flash24flash_fwd_splitkv_kernelI23Flash_fwd_kernel_traitsILi64ELi64ELi256ELi4ELb0ELb0EN7cutlass6half_tE19Flash_kernel_traitsILi64ELi64ELi256ELi4ES3_EELb1ELb0ELb1ELb0ELb0ELb1ELb0ELb1EEEvNS_16Flash_fwd_paramsE --------------------------
	.section	.text._ZN5flash24flash_fwd_splitkv_kernelI23Flash_fwd_kernel_traitsILi64ELi64ELi256ELi4ELb0ELb0EN7cutlass6half_tE19Flash_kernel_traitsILi64ELi64ELi256ELi4ES3_EELb1ELb0ELb1ELb0ELb0ELb1ELb0ELb1EEEvNS_16Flash_fwd_paramsE,"ax",@progbits
	.align	128
        .global         _ZN5flash24flash_fwd_splitkv_kernelI23Flash_fwd_kernel_traitsILi64ELi64ELi256ELi4ELb0ELb0EN7cutlass6half_tE19Flash_kernel_traitsILi64ELi64ELi256ELi4ES3_EELb1ELb0ELb1ELb0ELb0ELb1ELb0ELb1EEEvNS_16Flash_fwd_paramsE
        .type           _ZN5flash24flash_fwd_splitkv_kernelI23Flash_fwd_kernel_traitsILi64ELi64ELi256ELi4ELb0ELb0EN7cutlass6half_tE19Flash_kernel_traitsILi64ELi64ELi256ELi4ES3_EELb1ELb0ELb1ELb0ELb0ELb1ELb0ELb1EEEvNS_16Flash_fwd_paramsE,@function
        .size           _ZN5flash24flash_fwd_splitkv_kernelI23Flash_fwd_kernel_traitsILi64ELi64ELi256ELi4ELb0ELb0EN7cutlass6half_tE19Flash_kernel_traitsILi64ELi64ELi256ELi4ES3_EELb1ELb0ELb1ELb0ELb0ELb1ELb0ELb1EEEvNS_16Flash_fwd_paramsE,(.L_x_7149 - _ZN5flash24flash_fwd_splitkv_kernelI23Flash_fwd_kernel_traitsILi64ELi64ELi256ELi4ELb0ELb0EN7cutlass6half_tE19Flash_kernel_traitsILi64ELi64ELi256ELi4ES3_EELb1ELb0ELb1ELb0ELb0ELb1ELb0ELb1EEEvNS_16Flash_fwd_paramsE)
        .other          _ZN5flash24flash_fwd_splitkv_kernelI23Flash_fwd_kernel_traitsILi64ELi64ELi256ELi4ELb0ELb0EN7cutlass6half_tE19Flash_kernel_traitsILi64ELi64ELi256ELi4ES3_EELb1ELb0ELb1ELb0ELb0ELb1ELb0ELb1EEEvNS_16Flash_fwd_paramsE,@"STO_CUDA_ENTRY STV_DEFAULT"
_ZN5flash24flash_fwd_splitkv_kernelI23Flash_fwd_kernel_traitsILi64ELi64ELi256ELi4ELb0ELb0EN7cutlass6half_tE19Flash_kernel_traitsILi64ELi64ELi256ELi4ES3_EELb1ELb0ELb1ELb0ELb0ELb1ELb0ELb1EEEvNS_16Flash_fwd_paramsE:
.text._ZN5flash24flash_fwd_splitkv_kernelI23Flash_fwd_kernel_traitsILi64ELi64ELi256ELi4ELb0ELb0EN7cutlass6half_tE19Flash_kernel_traitsILi64ELi64ELi256ELi4ES3_EELb1ELb0ELb1ELb0ELb0ELb1ELb0ELb1EEEvNS_16Flash_fwd_paramsE:
[----:B------:R-:W-:Y:S01]  /*0000*/  LDC R1, c[0x0][0x37c] ;  /* 0x0000df00ff017b82 */ /* 0x000fe20000000800 */
[----:B------:R-:W1:Y:S07]  /*0010*/  LDCU.64 UR12, c[0x0][0x460] ;  /* 0x00008c00ff0c77ac */ /* 0x000e6e0008000a00 */
[----:B------:R-:W2:Y:S01]  /*0020*/  S2UR UR23, SR_CTAID.Y ;  /* 0x00000000001779c3 */ /* 0x000ea20000002600 */
[----:B------:R-:W3:Y:S01]  /*0030*/  LDCU.64 UR4, c[0x0][0x478] ;  /* 0x00008f00ff0477ac */ /* 0x000ee20008000a00 */
[----:B------:R-:W2:Y:S01]  /*0040*/  LDCU.64 UR14, c[0x0][0x460] ;  /* 0x00008c00ff0e77ac */ /* 0x000ea20008000a00 */
[----:B------:R-:W4:Y:S01]  /*0050*/  LDCU.64 UR10, c[0x0][0x470] ;  /* 0x00008e00ff0a77ac */ /* 0x000f220008000a00 */
[----:B------:R-:W5:Y:S01]  /*0060*/  LDCU.U8 UR16, c[0x0][0x532] ;  /* 0x0000a640ff1077ac */ /* 0x000f620008000000 */
[----:B-1----:R-:W-:Y:S01]  /*0070*/  ISETP.NE.U32.AND P0, PT, RZ, UR12, PT ;  /* 0x0000000cff007c0c */ /* 0x002fe2000bf05070 */
[----:B------:R-:W1:Y:S03]  /*0080*/  LDCU.64 UR8, c[0x0][0x468] ;  /* 0x00008d00ff0877ac */ /* 0x000e660008000a00 */
[----:B------:R-:W-:Y:S01]  /*0090*/  ISETP.NE.AND.EX P3, PT, RZ, UR13, PT, P0 ;  /* 0x0000000dff007c0c */ /* 0x000fe2000bf65300 */
[----:B------:R-:W-:-:S02]  /*00a0*/  UISETP.NE.U32.AND UP3, UPT, UR12, URZ, UPT ;  /* 0x000000ff0c00728c */ /* 0x000fc4000bf65070 */
[----:B---3--:R-:W-:Y:S02]  /*00b0*/  UISETP.NE.U32.AND UP2, UPT, UR4, URZ, UPT ;  /* 0x000000ff0400728c */ /* 0x008fe4000bf45070 */
[----:B------:R-:W-:Y:S01]  /*00c0*/  UISETP.NE.AND.EX UP3, UPT, UR13, URZ, UPT, UP3 ;  /* 0x000000ff0d00728c */ /* 0x000fe2000bf65330 */
[----:B------:R-:W3:Y:S01]  /*00d0*/  LDCU.64 UR6, c[0x0][0x358] ;  /* 0x00006b00ff0677ac */ /* 0x000ee20008000a00 */
[----:B--2---:R-:W-:-:S04]  /*00e0*/  UIMAD.WIDE.U32 UR12, UR23, 0x4, UR14 ;  /* 0x00000004170c78a5 */ /* 0x004fc8000f8e000e */
[----:B------:R-:W-:Y:S01]  /*00f0*/  PLOP3.LUT P1, PT, PT, PT, UP3, 0x80, 0x8 ;  /* 0x000000000008781c */ /* 0x000fe20003f2f038 */
[----:B------:R-:W-:Y:S02]  /*0100*/  UISETP.NE.AND.EX UP2, UPT, UR5, URZ, UPT, UP2 ;  /* 0x000000ff0500728c */ /* 0x000fe4000bf45320 */
[----:B------:R-:W-:Y:S01]  /*0110*/  USHF.L.U32 UR15, UR23, 0x2, URZ ;  /* 0x00000002170f7899 */ /* 0x000fe200080006ff */
[----:B------:R-:W-:Y:S01]  /*0120*/  IMAD.U32 R6, RZ, RZ, UR12 ;  /* 0x0000000cff067e24 */ /* 0x000fe2000f8e00ff */
[----:B------:R-:W-:Y:S01]  /*0130*/  USHF.R.U32.HI UR14, URZ, 0x1e, UR23 ;  /* 0x0000001eff0e7899 */ /* 0x000fe20008011617 */
[----:B----4-:R-:W-:Y:S01]  /*0140*/  ISETP.NE.U32.AND P0, PT, RZ, UR10, PT ;  /* 0x0000000aff007c0c */ /* 0x010fe2000bf05070 */
[----:B------:R-:W-:Y:S01]  /*0150*/  UIADD3 UR12, UP0, UPT, UR15, UR10, URZ ;  /* 0x0000000a0f0c7290 */ /* 0x000fe2000ff1e0ff */
[----:B------:R-:W-:Y:S01]  /*0160*/  IMAD.U32 R7, RZ, RZ, UR13 ;  /* 0x0000000dff077e24 */ /* 0x000fe2000f8e00ff */
[----:B-----5:R-:W-:Y:S02]  /*0170*/  UISETP.NE.AND UP4, UPT, UR16, URZ, UPT ;  /* 0x000000ff1000728c */ /* 0x020fe4000bf85270 */
[----:B-1----:R-:W-:-:S02]  /*0180*/  UISETP.EQ.U32.AND UP1, UPT, UR8, URZ, UPT ;  /* 0x000000ff0800728c */ /* 0x002fc4000bf22070 */
[----:B------:R-:W-:Y:S01]  /*0190*/  UIADD3.X UR10, UPT, UPT, UR14, UR11, URZ, UP0, !UPT ;  /* 0x0000000b0e0a7290 */ /* 0x000fe200087fe4ff */
[----:B---3--:R-:W2:Y:S01]  /*01a0*/  @P3 LDG.E R5, desc[UR6][R6.64] ;  /* 0x0000000606053981 */ /* 0x008ea2000c1e1900 */
[----:B------:R-:W-:Y:S02]  /*01b0*/  @UP2 UIADD3 UR4, UP0, UPT, UR15, UR4, URZ ;  /* 0x000000040f042290 */ /* 0x000fe4000ff1e0ff */
[----:B------:R-:W-:Y:S01]  /*01c0*/  UISETP.EQ.OR.EX UP1, UPT, UR9, URZ, !UP4, UP1 ;  /* 0x000000ff0900728c */ /* 0x000fe2000e722710 */
[----:B------:R1:W3:Y:S01]  /*01d0*/  @P1 LDG.E R2, desc[UR6][R6.64+0x4] ;  /* 0x0000040606021981 */ /* 0x0002e2000c1e1900 */
[----:B------:R-:W-:Y:S01]  /*01e0*/  ISETP.NE.AND.EX P4, PT, RZ, UR11, PT, P0 ;  /* 0x0000000bff007c0c */ /* 0x000fe2000bf85300 */
[----:B------:R-:W-:Y:S01]  /*01f0*/  @UP2 UIADD3.X UR5, UPT, UPT, UR14, UR5, URZ, UP0, !UPT ;  /* 0x000000050e052290 */ /* 0x000fe200087fe4ff */
[----:B------:R-:W-:Y:S01]  /*0200*/  PLOP3.LUT P0, PT, PT, PT, UP2, 0x80, 0x8 ;  /* 0x000000000008781c */ /* 0x000fe20003f0f028 */
[----:B------:R-:W-:Y:S01]  /*0210*/  UIADD3 UR11, UP0, UPT, UR15, UR8, URZ ;  /* 0x000000080f0b7290 */ /* 0x000fe2000ff1e0ff */
[----:B------:R-:W-:Y:S01]  /*0220*/  PLOP3.LUT P2, PT, PT, PT, UP1, 0x80, 0x8 ;  /* 0x000000000008781c */ /* 0x000fe20003f4f018 */
[----:B------:R-:W-:-:S02]  /*0230*/  IMAD.U32 R8, RZ, RZ, UR4 ;  /* 0x00000004ff087e24 */ /* 0x000fc4000f8e00ff */
[----:B------:R-:W-:Y:S01]  /*0240*/  UIADD3.X UR4, UPT, UPT, UR14, UR9, URZ, UP0, !UPT ;  /* 0x000000090e047290 */ /* 0x000fe200087fe4ff */
[----:B------:R-:W-:Y:S02]  /*0250*/  IMAD.U32 R138, RZ, RZ, UR12 ;  /* 0x0000000cff8a7e24 */ /* 0x000fe4000f8e00ff */
[----:B------:R-:W-:Y:S02]  /*0260*/  IMAD.U32 R139, RZ, RZ, UR10 ;  /* 0x0000000aff8b7e24 */ /* 0x000fe4000f8e00ff */
[----:B------:R-:W-:-:S03]  /*0270*/  IMAD.U32 R9, RZ, RZ, UR5 ;  /* 0x00000005ff097e24 */ /* 0x000fc6000f8e00ff */
[----:B------:R-:W4:Y:S04]  /*0280*/  @P4 LDG.E R3, desc[UR6][R138.64] ;  /* 0x000000068a034981 */ /* 0x000f28000c1e1900 */
[----:B------:R-:W5:Y:S01]  /*0290*/  @P0 LDG.E R0, desc[UR6][R8.64] ;  /* 0x0000000608000981 */ /* 0x000f62000c1e1900 */
[----:B-1----:R-:W-:Y:S02]  /*02a0*/  IMAD.U32 R6, RZ, RZ, UR11 ;  /* 0x0000000bff067e24 */ /* 0x002fe4000f8e00ff */
[----:B------:R-:W-:Y:S01]  /*02b0*/  IMAD.U32 R7, RZ, RZ, UR4 ;  /* 0x00000004ff077e24 */ /* 0x000fe2000f8e00ff */
[----:B------:R-:W1:Y:S01]  /*02c0*/  S2UR UR10, SR_CTAID.X ;  /* 0x00000000000a79c3 */ /* 0x000e620000002500 */
[----:B------:R-:W-:Y:S01]  /*02d0*/  UMOV UR20, 0xffffffff ;  /* 0xffffffff00147882 */ /* 0x000fe20000000000 */
[----:B------:R-:W3:Y:S02]  /*02e0*/  @!UP3 LDCU UR21, c[0x0][0x434] ;  /* 0x00008680ff15b7ac */ /* 0x000ee40008000800 */
[----:B------:R-:W5:Y:S01]  /*02f0*/  @!P2 LDG.E R4, desc[UR6][R6.64] ;  /* 0x000000060604a981 */ /* 0x000f62000c1e1900 */
[----:B------:R-:W4:Y:S01]  /*0300*/  @!UP2 LDCU.64 UR4, c[0x0][0x488] ;  /* 0x00009100ff04a7ac */ /* 0x000f220008000a00 */
[----:B------:R-:W-:Y:S01]  /*0310*/  UISETP.NE.U32.AND UP0, UPT, UR8, URZ, UPT ;  /* 0x000000ff0800728c */ /* 0x000fe2000bf05070 */
[----:B------:R-:W-:Y:S01]  /*0320*/  UMOV UR11, URZ ;  /* 0x000000ff000b7c82 */ /* 0x000fe20008000000 */
[----:B------:R-:W-:Y:S01]  /*0330*/  UMOV UR18, 0xffffffff ;  /* 0xffffffff00127882 */ /* 0x000fe20000000000 */
[----:B------:R-:W2:Y:S01]  /*0340*/  @!UP2 LDCU UR8, c[0x0][0x43c] ;  /* 0x00008780ff08a7ac */ /* 0x000ea20008000800 */
[----:B-1----:R-:W-:Y:S01]  /*0350*/  USHF.L.U32 UR25, UR10, 0x6, URZ ;  /* 0x000000060a197899 */ /* 0x002fe200080006ff */
[----:B--2---:R-:W-:-:S02]  /*0360*/  @P3 R2UR UR20, R5 ;  /* 0x00000000051432ca */ /* 0x004fc400000e0000 */
[----:B---3--:R-:W-:-:S13]  /*0370*/  @P1 R2UR UR12, R2 ;  /* 0x00000000020c12ca */ /* 0x008fda00000e0000 */
[----:B------:R-:W-:Y:S02]  /*0380*/  @UP3 UIADD3 UR21, UPT, UPT, UR12, -UR20, URZ ;  /* 0x800000140c153290 */ /* 0x000fe4000fffe0ff */
[----:B------:R-:W-:Y:S01]  /*0390*/  UISETP.NE.AND.EX UP3, UPT, UR9, URZ, UPT, UP0 ;  /* 0x000000ff0900728c */ /* 0x000fe2000bf65300 */
[----:B----4-:R-:W-:Y:S01]  /*03a0*/  @P4 R2UR UR11, R3 ;  /* 0x00000000030b42ca */ /* 0x010fe200000e0000 */
[----:B------:R-:W-:Y:S02]  /*03b0*/  UISETP.GT.AND UP1, UPT, UR21, UR25, UPT ;  /* 0x000000191500728c */ /* 0x000fe4000bf24270 */
[----:B------:R-:W-:Y:S01]  /*03c0*/  @!UP2 UISETP.NE.U32.AND UP0, UPT, UR4, URZ, UPT ;  /* 0x000000ff0400a28c */ /* 0x000fe2000bf05070 */
[----:B-----5:R-:W-:-:S03]  /*03d0*/  @P0 R2UR UR22, R0 ;  /* 0x00000000001602ca */ /* 0x020fc600000e0000 */
[----:B------:R-:W-:Y:S01]  /*03e0*/  PLOP3.LUT P1, PT, PT, PT, UP1, 0x80, 0x8 ;  /* 0x000000000008781c */ /* 0x000fe20003f2f018 */
[----:B------:R-:W-:Y:S02]  /*03f0*/  @!UP2 UISETP.NE.AND.EX UP0, UPT, UR5, URZ, UPT, UP0 ;  /* 0x000000ff0500a28c */ /* 0x000fe4000bf05300 */
        /* <DEDUP_REMOVED lines=8> */
[----:B--2---:R-:W-:-:S15]  /*0480*/  @!P0 R2UR UR5, R2 ;  /* 0x00000000020582ca */ /* 0x004fde00000e0000 */
.L_x_2807:
[----:B------:R-:W-:Y:S01]  /*0490*/  @!UP2 USEL UR4, UR8, URZ, UP0 ;  /* 0x000000ff0804a287 */ /* 0x000fe20008000000 */
[----:B-1----:R-:W-:Y:S11]  /*04a0*/  @!P1 EXIT ;  /* 0x000000000000994d */ /* 0x002ff60003800000 */
[----:B------:R-:W1:Y:S01]  /*04b0*/  LDCU UR8, c[0x0][0x508] ;  /* 0x0000a100ff0877ac */ /* 0x000e620008000800 */
[----:B------:R-:W2:Y:S01]  /*04c0*/  S2UR UR24, SR_CTAID.Z ;  /* 0x00000000001879c3 */ /* 0x000ea20000002700 */
[----:B------:R-:W3:Y:S01]  /*04d0*/  S2R R59, SR_TID.X ;  /* 0x00000000003b7919 */ /* 0x000ee20000002100 */
[----:B------:R-:W4:Y:S01]  /*04e0*/  LDCU UR13, c[0x0][0x438] ;  /* 0x00008700ff0d77ac */ /* 0x000f220008000800 */
[----:B------:R-:W-:Y:S02]  /*04f0*/  UIADD3 UR5, UPT, UPT, UR5, -UR11, URZ ;  /* 0x8000000b05057290 */ /* 0x000fe4000fffe0ff */
[----:B------:R-:W-:Y:S02]  /*0500*/  @UP2 UIADD3 UR22, UPT, UPT, UR22, -UR11, URZ ;  /* 0x8000000b16162290 */ /* 0x000fe4000fffe0ff */
[----:B------:R-:W-:Y:S02]  /*0510*/  @!UP2 UIADD3 UR22, UPT, UPT, UR5, UR4, URZ ;  /* 0x000000040516a290 */ /* 0x000fe4000fffe0ff */
        /* <DEDUP_REMOVED lines=57> */
[C---:B------:R-:W-:Y:S01]  /*08b0*/  @!P0 IMAD R0, R59.reuse, UR5, R13 ;  /* 0x000000053b008c24 */ /* 0x040fe2000f8e020d */
[C---:B--2---:R-:W-:Y:S01]  /*08c0*/  @!P0 LEA R14, P2, R12.reuse, R2, 0x1 ;  /* 0x000000020c0e8211 */ /* 0x044fe200078408ff */
        /* <DEDUP_REMOVED lines=20> */
.L_x_2810:
[----:B------:R-:W-:Y:S05]  /*0a10*/  BSYNC.RECONVERGENT B0 ;  /* 0x0000000000007941 */ /* 0x000fea0003800200 */
.L_x_2809:
        /* <DEDUP_REMOVED lines=14> */
.L_x_2812:
[----:B------:R-:W-:Y:S05]  /*0b00*/  BSYNC.RECONVERGENT B0 ;  /* 0x0000000000007941 */ /* 0x000fea0003800200 */
.L_x_2811:
        /* <DEDUP_REMOVED lines=13> */
.L_x_2814:
[----:B------:R-:W-:Y:S05]  /*0be0*/  BSYNC.RECONVERGENT B0 ;  /* 0x0000000000007941 */ /* 0x000fea0003800200 */
.L_x_2813:
[----:B------:R-:W5:Y:S01]  /*0bf0*/  LDCU.64 UR8, c[0x0][0x420] ;  /* 0x00008400ff0877ac */ /* 0x000f620008000a00 */
[----:B------:R-:W-:Y:S01]  /*0c00*/  ISETP.NE.AND P1, PT, R4, RZ, PT ;  /* 0x000000ff0400720c */ /* 0x000fe20003f25270 */
[----:B------:R-:W-:-:S03]  /*0c10*/  IMAD.U32 R0, RZ, RZ, UR25 ;  /* 0x00000019ff007e24 */ /* 0x000fc6000f8e00ff */
[C---:B------:R-:W-:Y:S02]  /*0c20*/  ISETP.GE.OR P4, PT, R59.reuse, UR21, P1 ;  /* 0x000000153b007c0c */ /* 0x040fe40008f86670 */
[----:B------:R-:W-:Y:S02]  /*0c30*/  IADD3 R59, P0, PT, R59, UR25, RZ ;  /* 0x000000193b3b7c10 */ /* 0x000fe4000ff1e0ff */
[----:B------:R-:W-:Y:S02]  /*0c40*/  ISETP.GE.OR P3, PT, R7, UR21, P1 ;  /* 0x0000001507007c0c */ /* 0x000fe40008f66670 */
[----:B------:R-:W-:Y:S02]  /*0c50*/  ISETP.GE.OR P2, PT, R6, UR21, P1 ;  /* 0x0000001506007c0c */ /* 0x000fe40008f46670 */
[----:B------:R-:W-:Y:S02]  /*0c60*/  LEA.HI.X.SX32 R0, R0, RZ, 0x1, P0 ;  /* 0x000000ff00007211 */ /* 0x000fe400000f0eff */
[----:B-----5:R-:W-:-:S03]  /*0c70*/  LEA R6, P0, R59, UR8, 0x2 ;  /* 0x000000083b067c11 */ /* 0x020fc6000f8010ff */
[----:B------:R-:W-:Y:S01]  /*0c80*/  @!P4 IMAD.MOV.U32 R4, RZ, RZ, 0x7f800000 ;  /* 0x7f800000ff04c424 */ /* 0x000fe200078e00ff */
[----:B------:R-:W-:-:S03]  /*0c90*/  LEA.HI.X R7, R59, UR9, R0, 0x2, P0 ;  /* 0x000000093b077c11 */ /* 0x000fc600080f1400 */
[----:B------:R-:W-:Y:S01]  /*0ca0*/  @!P3 IMAD.MOV.U32 R3, RZ, RZ, 0x7f800000 ;  /* 0x7f800000ff03b424 */ /* 0x000fe200078e00ff */
[----:B------:R-:W-:Y:S01]  /*0cb0*/  ISETP.GE.OR P0, PT, R2, UR21, P1 ;  /* 0x0000001502007c0c */ /* 0x000fe20008f06670 */
[----:B------:R-:W-:Y:S01]  /*0cc0*/  @!P2 IMAD.MOV.U32 R0, RZ, RZ, 0x7f800000 ;  /* 0x7f800000ff00a424 */ /* 0x000fe200078e00ff */
[----:B------:R1:W-:Y:S04]  /*0cd0*/  @!P4 STG.E desc[UR6][R6.64], R4 ;  /* 0x000000040600c986 */ /* 0x0003e8000c101906 */
[----:B------:R1:W-:Y:S04]  /*0ce0*/  @!P3 STG.E desc[UR6][R6.64+0x40], R3 ;  /* 0x000040030600b986 */ /* 0x0003e8000c101906 */
[----:B------:R1:W-:Y:S03]  /*0cf0*/  @!P2 STG.E desc[UR6][R6.64+0x80], R0 ;  /* 0x000080000600a986 */ /* 0x0003e6000c101906 */
[----:B------:R-:W-:Y:S05]  /*0d00*/  @P0 EXIT ;  /* 0x000000000000094d */ /* 0x000fea0003800000 */
[----:B-1----:R-:W-:-:S05]  /*0d10*/  MOV R3, 0x7f800000 ;  /* 0x7f80000000037802 */ /* 0x002fca0000000f00 */
[----:B------:R-:W-:Y:S01]  /*0d20*/  STG.E desc[UR6][R6.64+0xc0], R3 ;  /* 0x0000c00306007986 */ /* 0x000fe2000c101906 */
[----:B------:R-:W-:Y:S05]  /*0d30*/  EXIT ;  /* 0x000000000000794d */ /* 0x000fea0003800000 */
.L_x_2808:
        /* <DEDUP_REMOVED lines=13> */
.L_x_2815:
        /* <DEDUP_REMOVED lines=102> */
.L_x_2816:
        /* <DEDUP_REMOVED lines=16> */
.L_x_2818:
[----:B------:R-:W1:Y:S01]  /*1570*/  LDCU.64 UR16, c[0x0][0x3b8] ;  /* 0x00007700ff1077ac */ /* 0x000e620008000a00 */
[----:B------:R-:W-:-:S04]  /*1580*/  UIADD3 UR15, UPT, UPT, UR11, UR18, URZ ;  /* 0x000000120b0f7290 */ /* 0x000fc8000fffe0ff */
[----:B-1----:R-:W-:Y:S02]  /*1590*/  UIMAD.WIDE.U32 UR8, UR15, UR16, URZ ;  /* 0x000000100f0872a5 */ /* 0x002fe4000f8e00ff */
[----:B------:R-:W-:-:S04]  /*15a0*/  UIMAD UR15, UR15, UR17, URZ ;  /* 0x000000110f0f72a4 */ /* 0x000fc8000f8e02ff */
[----:B------:R-:W-:Y:S01]  /*15b0*/  UIADD3 UR15, UPT, UPT, UR9, UR15, URZ ;  /* 0x0000000f090f7290 */ /* 0x000fe2000fffe0ff */
[----:B------:R-:W-:-:S11]  /*15c0*/  UMOV UR14, UR8 ;  /* 0x00000008000e7c82 */ /* 0x000fd60008000000 */
.L_x_2819:
        /* <DEDUP_REMOVED lines=15> */
.L_x_2820:
[----:B------:R-:W1:Y:S01]  /*16c0*/  LDCU.64 UR28, c[0x0][0x3c0] ;  /* 0x00007800ff1c77ac */ /* 0x000e620008000a00 */
[----:B------:R-:W-:-:S04]  /*16d0*/  UIADD3 UR11, UPT, UPT, UR11, UR18, URZ ;  /* 0x000000120b0b7290 */ /* 0x000fc8000fffe0ff */
[----:B-1----:R-:W-:Y:S02]  /*16e0*/  UIMAD.WIDE.U32 UR8, UR11, UR28, URZ ;  /* 0x0000001c0b0872a5 */ /* 0x002fe4000f8e00ff */
[----:B------:R-:W-:-:S04]  /*16f0*/  UIMAD UR11, UR11, UR29, URZ ;  /* 0x0000001d0b0b72a4 */ /* 0x000fc8000f8e02ff */
[----:B------:R-:W-:Y:S01]  /*1700*/  UIADD3 UR9, UPT, UPT, UR9, UR11, URZ ;  /* 0x0000000b09097290 */ /* 0x000fe2000fffe0ff */
[----:B------:R-:W-:-:S11]  /*1710*/  UMOV UR10, UR8 ;  /* 0x00000008000a7c82 */ /* 0x000fd60008000000 */
.L_x_2821:
        /* <DEDUP_REMOVED lines=54> */
.L_x_2817:
        /* <DEDUP_REMOVED lines=215> */
.L_x_2892:
        /* <DEDUP_REMOVED lines=368> */
.L_x_2824:
        /* <DEDUP_REMOVED lines=73> */
.L_x_2828:
[----:B------:R-:W-:Y:S05]  /*4380*/  BSYNC.RECONVERGENT B0 ;  /* 0x0000000000007941 */ /* 0x000fea0003800200 */
.L_x_2827:
        /* <DEDUP_REMOVED lines=54> */
.L_x_2830:
[----:B------:R-:W-:Y:S05]  /*46f0*/  BSYNC.RECONVERGENT B0 ;  /* 0x0000000000007941 */ /* 0x000fea0003800200 */
.L_x_2829:
        /* <DEDUP_REMOVED lines=62> */
.L_x_2832:
[----:B------:R-:W-:Y:S05]  /*4ae0*/  BSYNC.RECONVERGENT B0 ;  /* 0x0000000000007941 */ /* 0x000fea0003800200 */
.L_x_2831:
        /* <DEDUP_REMOVED lines=62> */
.L_x_2834:
[----:B------:R-:W-:Y:S05]  /*4ed0*/  BSYNC.RECONVERGENT B0 ;  /* 0x0000000000007941 */ /* 0x000fea0003800200 */
.L_x_2833:
        /* <DEDUP_REMOVED lines=62> */
.L_x_2836:
[----:B------:R-:W-:Y:S05]  /*52c0*/  BSYNC.RECONVERGENT B0 ;  /* 0x0000000000007941 */ /* 0x000fea0003800200 */
.L_x_2835:
        /* <DEDUP_REMOVED lines=62> */
.L_x_2838:
[----:B------:R-:W-:Y:S05]  /*56b0*/  BSYNC.RECONVERGENT B0 ;  /* 0x0000000000007941 */ /* 0x000fea0003800200 */
.L_x_2837:
        /* <DEDUP_REMOVED lines=62> */
.L_x_2840:
[----:B------:R-:W-:Y:S05]  /*5aa0*/  BSYNC.RECONVERGENT B0 ;  /* 0x0000000000007941 */ /* 0x000fea0003800200 */
.L_x_2839:
        /* <DEDUP_REMOVED lines=62> */
.L_x_2842:
[----:B------:R-:W-:Y:S05]  /*5e90*/  BSYNC.RECONVERGENT B0 ;  /* 0x0000000000007941 */ /* 0x000fea0003800200 */
.L_x_2841:
        /* <DEDUP_REMOVED lines=62> */
.L_x_2844:
[----:B------:R-:W-:Y:S05]  /*6280*/  BSYNC.RECONVERGENT B0 ;  /* 0x0000000000007941 */ /* 0x000fea0003800200 */
.L_x_2843:
        /* <DEDUP_REMOVED lines=62> */
.L_x_2846:
[----:B------:R-:W-:Y:S05]  /*6670*/  BSYNC.RECONVERGENT B0 ;  /* 0x0000000000007941 */ /* 0x000fea0003800200 */
.L_x_2845:
        /* <DEDUP_REMOVED lines=64> */
.L_x_2848:
[----:B------:R-:W-:Y:S05]  /*6a80*/  BSYNC.RECONVERGENT B0 ;  /* 0x0000000000007941 */ /* 0x000fea0003800200 */
.L_x_2847:
        /* <DEDUP_REMOVED lines=64> */
.L_x_2850:
[----:B------:R-:W-:Y:S05]  /*6e90*/  BSYNC.RECONVERGENT B0 ;  /* 0x0000000000007941 */ /* 0x000fea0003800200 */
.L_x_2849:
        /* <DEDUP_REMOVED lines=64> */
.L_x_2852:
[----:B------:R-:W-:Y:S05]  /*72a0*/  BSYNC.RECONVERGENT B0 ;  /* 0x0000000000007941 */ /* 0x000fea0003800200 */
.L_x_2851:
        /* <DEDUP_REMOVED lines=64> */
.L_x_2854:
[----:B------:R-:W-:Y:S05]  /*76b0*/  BSYNC.RECONVERGENT B0 ;  /* 0x0000000000007941 */ /* 0x000fea0003800200 */
.L_x_2853:
        /* <DEDUP_REMOVED lines=64> */
.L_x_2856:
[----:B------:R-:W-:Y:S05]  /*7ac0*/  BSYNC.RECONVERGENT B0 ;  /* 0x0000000000007941 */ /* 0x000fea0003800200 */
.L_x_2855:
        /* <DEDUP_REMOVED lines=62> */
.L_x_2858:
[----:B------:R-:W-:Y:S05]  /*7eb0*/  BSYNC.RECONVERGENT B0 ;  /* 0x0000000000007941 */ /* 0x000fea0003800200 */
.L_x_2857:
[----:B-1----:R-:W1:Y:S01]  /*7ec0*/  LDC R17, c[0x0][0x450] ;  /* 0x00011400ff117b82 */ /* 0x002e620000000800 */
[----:B------:R-:W-:Y:S05]  /*7ed0*/  IMAD.U32 R3, R38, -0x80, RZ ;  /* 0xffffff8026037824 */ /* 0x000fea00078e00ff */
[C---:B------:R-:W-:Y:S02]  /*7ee0*/  LEA R14, P1, R3.reuse, R14, 0x1 ;  /* 0x0000000e030e7211 */ /* 0x040fe400078208ff */
[C---:B------:R-:W-:Y:S02]  /*7ef0*/  LEA R56, P0, R3.reuse, R56, 0x1 ;  /* 0x0000003803387211 */ /* 0x040fe400078008ff */
[C---:B------:R-:W-:Y:S02]  /*7f00*/  LEA.HI.X.SX32 R15, R3.reuse, R15, 0x1, P1 ;  /* 0x0000000f030f7211 */ /* 0x040fe400008f0eff */
[----:B------:R-:W-:Y:S01]  /*7f10*/  LEA.HI.X.SX32 R57, R3, R57, 0x1, P0 ;  /* 0x0000003903397211 */ /* 0x000fe200000f0eff */
[----:B------:R-:W-:Y:S05]  /*7f20*/  BRA `(.L_x_2825) ;  /* 0x00000064001c7947 */ /* 0x000fea0003800000 */
.L_x_2826:
        /* <DEDUP_REMOVED lines=104> */
.L_x_2860:
[----:B------:R-:W-:Y:S05]  /*85b0*/  BSYNC.RECONVERGENT B0 ;  /* 0x0000000000007941 */ /* 0x000fea0003800200 */
.L_x_2859:
        /* <DEDUP_REMOVED lines=93> */
.L_x_2862:
[----:B------:R-:W-:Y:S05]  /*8b90*/  BSYNC.RECONVERGENT B0 ;  /* 0x0000000000007941 */ /* 0x000fea0003800200 */
.L_x_2861:
        /* <DEDUP_REMOVED lines=99> */
.L_x_2864:
[----:B------:R-:W-:Y:S05]  /*91d0*/  BSYNC.RECONVERGENT B0 ;  /* 0x0000000000007941 */ /* 0x000fea0003800200 */
.L_x_2863:
        /* <DEDUP_REMOVED lines=99> */
.L_x_2866:
[----:B------:R-:W-:Y:S05]  /*9810*/  BSYNC.RECONVERGENT B0 ;  /* 0x0000000000007941 */ /* 0x000fea0003800200 */
.L_x_2865:
        /* <DEDUP_REMOVED lines=98> */
.L_x_2868:
[----:B------:R-:W-:Y:S05]  /*9e40*/  BSYNC.RECONVERGENT B0 ;  /* 0x0000000000007941 */ /* 0x000fea0003800200 */
.L_x_2867:
        /* <DEDUP_REMOVED lines=99> */
.L_x_2870:
[----:B------:R-:W-:Y:S05]  /*a480*/  BSYNC.RECONVERGENT B0 ;  /* 0x0000000000007941 */ /* 0x000fea0003800200 */
.L_x_2869:
        /* <DEDUP_REMOVED lines=98> */
.L_x_2872:
[----:B------:R-:W-:Y:S05]  /*aab0*/  BSYNC.RECONVERGENT B0 ;  /* 0x0000000000007941 */ /* 0x000fea0003800200 */
.L_x_2871:
        /* <DEDUP_REMOVED lines=98> */
.L_x_2874:
[----:B------:R-:W-:Y:S05]  /*b0e0*/  BSYNC.RECONVERGENT B0 ;  /* 0x0000000000007941 */ /* 0x000fea0003800200 */
.L_x_2873:
        /* <DEDUP_REMOVED lines=98> */
.L_x_2876:
[----:B------:R-:W-:Y:S05]  /*b710*/  BSYNC.RECONVERGENT B0 ;  /* 0x0000000000007941 */ /* 0x000fea0003800200 */
.L_x_2875:
        /* <DEDUP_REMOVED lines=99> */
.L_x_2878:
[----:B------:R-:W-:Y:S05]  /*bd50*/  BSYNC.RECONVERGENT B0 ;  /* 0x0000000000007941 */ /* 0x000fea0003800200 */
.L_x_2877:
        /* <DEDUP_REMOVED lines=100> */
.L_x_2880:
[----:B------:R-:W-:Y:S05]  /*c3a0*/  BSYNC.RECONVERGENT B0 ;  /* 0x0000000000007941 */ /* 0x000fea0003800200 */
.L_x_2879:
        /* <DEDUP_REMOVED lines=100> */
.L_x_2882:
[----:B------:R-:W-:Y:S05]  /*c9f0*/  BSYNC.RECONVERGENT B0 ;  /* 0x0000000000007941 */ /* 0x000fea0003800200 */
.L_x_2881:
        /* <DEDUP_REMOVED lines=100> */
.L_x_2884:
[----:B------:R-:W-:Y:S05]  /*d040*/  BSYNC.RECONVERGENT B0 ;  /* 0x0000000000007941 */ /* 0x000fea0003800200 */
.L_x_2883:
        /* <DEDUP_REMOVED lines=102> */
.L_x_2886:
[----:B------:R-:W-:Y:S05]  /*d6b0*/  BSYNC.RECONVERGENT B0 ;  /* 0x0000000000007941 */ /* 0x000fea0003800200 */
.L_x_2885:
        /* <DEDUP_REMOVED lines=100> */
.L_x_2888:
[----:B------:R-:W-:Y:S05]  /*dd00*/  BSYNC.RECONVERGENT B0 ;  /* 0x0000000000007941 */ /* 0x000fea0003800200 */
.L_x_2887:
        /* <DEDUP_REMOVED lines=98> */
.L_x_2890:
[----:B------:R-:W-:Y:S05]  /*e330*/  BSYNC.RECONVERGENT B0 ;  /* 0x0000000000007941 */ /* 0x000fea0003800200 */
.L_x_2889:
[----:B------:R-:W1:Y:S01]  /*e340*/  LDC R17, c[0x0][0x450] ;  /* 0x00011400ff117b82 */ /* 0x000e620000000800 */
[----:B---3--:R-:W-:Y:S05]  /*e350*/  IMAD.U32 R3, R146, -0x80, RZ ;  /* 0xffffff8092037824 */ /* 0x008fea00078e00ff */
[C---:B------:R-:W-:Y:S02]  /*e360*/  LEA R78, P1, R3.reuse, R78, 0x1 ;  /* 0x0000004e034e7211 */ /* 0x040fe400078208ff */
[C---:B------:R-:W-:Y:S02]  /*e370*/  LEA R76, P0, R3.reuse, R76, 0x1 ;  /* 0x0000004c034c7211 */ /* 0x040fe400078008ff */
[C---:B------:R-:W-:Y:S02]  /*e380*/  LEA.HI.X.SX32 R79, R3.reuse, R79, 0x1, P1 ;  /* 0x0000004f034f7211 */ /* 0x040fe400008f0eff */
[----:B------:R-:W-:Y:S09]  /*e390*/  LEA.HI.X.SX32 R77, R3, R77, 0x1, P0 ;  /* 0x0000004d034d7211 */ /* 0x000ff200000f0eff */
.L_x_2825:
[----:B------:R-:W-:Y:S05]  /*e3a0*/  BSYNC.RECONVERGENT B1 ;  /* 0x0000000000017941 */ /* 0x000fea0003800200 */
.L_x_2823:
        /* <DEDUP_REMOVED lines=89> */
.L_x_2891:
[----:B------:R-:W-:Y:S01]  /*e940*/  UISETP.GT.AND UP0, UPT, UR33, UR32, UPT ;  /* 0x000000202100728c */ /* 0x000fe2000bf04270 */
[----:B------:R-:W-:Y:S02]  /*e950*/  IADD3 R74, P1, PT, R74, R81, RZ ;  /* 0x000000514a4a7210 */ /* 0x000fe40007f3e0ff */
[----:B------:R-:W-:Y:S03]  /*e960*/  IADD3 R10, P0, PT, R10, R83, RZ ;  /* 0x000000530a0a7210 */ /* 0x000fe60007f1e0ff */
[----:B------:R-:W-:Y:S02]  /*e970*/  IMAD.X R75, R75, 0x1, R80, P1 ;  /* 0x000000014b4b7824 */ /* 0x000fe400008e0650 */
[----:B------:R-:W-:Y:S01]  /*e980*/  IMAD.X R9, R9, 0x1, R82, P0 ;  /* 0x0000000109097824 */ /* 0x000fe200000e0652 */
[----:B------:R-:W-:Y:S07]  /*e990*/  BRA.U UP0, `(.L_x_2892) ;  /* 0xffffff3d00947547 */ /* 0x000fee000b83ffff */
.L_x_2822:
[----:B------:R-:W1:Y:S01]  /*e9a0*/  LDC R15, c[0x0][0x450] ;  /* 0x00011400ff0f7b82 */ /* 0x000e620000000800 */
[----:B-----5:R-:W-:Y:S01]  /*e9b0*/  LOP3.LUT R0, R64, 0x1f8, RZ, 0xc0, !PT ;  /* 0x000001f840007812 */ /* 0x020fe200078ec0ff */
        /* <DEDUP_REMOVED lines=28> */
.L_x_2897:
[----:B------:R2:W-:Y:S02]  /*eb80*/  STS.128 [R249], RZ ;  /* 0x000000fff9007388 */ /* 0x0005e40000000c00 */
.L_x_2896:
[----:B------:R-:W-:Y:S05]  /*eb90*/  BSYNC.RECONVERGENT B0 ;  /* 0x0000000000007941 */ /* 0x000fea0003800200 */
.L_x_2895:
        /* <DEDUP_REMOVED lines=18> */
.L_x_2899:
[----:B------:R-:W-:Y:S05]  /*ecc0*/  BSYNC.RECONVERGENT B0 ;  /* 0x0000000000007941 */ /* 0x000fea0003800200 */
.L_x_2898:
[----:B------:R-:W-:Y:S04]  /*ecd0*/  BSSY.RECONVERGENT B0, `(.L_x_2900) ;  /* 0x000000c000007945 */ /* 0x000fe80003800200 */
        /* <DEDUP_REMOVED lines=11> */
.L_x_2901:
[----:B------:R-:W-:Y:S05]  /*ed90*/  BSYNC.RECONVERGENT B0 ;  /* 0x0000000000007941 */ /* 0x000fea0003800200 */
.L_x_2900:
        /* <DEDUP_REMOVED lines=12> */
.L_x_2894:
        /* <DEDUP_REMOVED lines=78> */
.L_x_2908:
[----:B------:R-:W-:Y:S05]  /*f340*/  BSYNC.RECONVERGENT B0 ;  /* 0x0000000000007941 */ /* 0x000fea0003800200 */
.L_x_2907:
[----:B-----5:R2:W-:Y:S01]  /*f350*/  STS.128 [R249], R16 ;  /* 0x00000010f9007388 */ /* 0x0205e20000000c00 */
[----:B------:R-:W-:Y:S05]  /*f360*/  BRA `(.L_x_2905) ;  /* 0x0000000000047947 */ /* 0x000fea0003800000 */
.L_x_2906:
[----:B------:R3:W-:Y:S02]  /*f370*/  STS.128 [R249], RZ ;  /* 0x000000fff9007388 */ /* 0x0007e40000000c00 */
.L_x_2905:
[----:B------:R-:W-:Y:S05]  /*f380*/  BSYNC.RECONVERGENT B1 ;  /* 0x0000000000017941 */ /* 0x000fea0003800200 */
.L_x_2904:
        /* <DEDUP_REMOVED lines=64> */
.L_x_2912:
[----:B------:R-:W-:Y:S05]  /*f790*/  BSYNC.RECONVERGENT B0 ;  /* 0x0000000000007941 */ /* 0x000fea0003800200 */
.L_x_2911:
[----:B-----5:R1:W-:Y:S02]  /*f7a0*/  STS.128 [R249+0x800], R16 ;  /* 0x00080010f9007388 */ /* 0x0203e40000000c00 */
.L_x_2910:
[----:B------:R-:W-:Y:S05]  /*f7b0*/  BSYNC.RECONVERGENT B1 ;  /* 0x0000000000017941 */ /* 0x000fea0003800200 */
.L_x_2909:
        /* <DEDUP_REMOVED lines=65> */
.L_x_2916:
[----:B------:R-:W-:Y:S05]  /*fbd0*/  BSYNC.RECONVERGENT B0 ;  /* 0x0000000000007941 */ /* 0x000fea0003800200 */
.L_x_2915:
[----:B-----5:R1:W-:Y:S02]  /*fbe0*/  STS.128 [R249+0x1000], R16 ;  /* 0x00100010f9007388 */ /* 0x0203e40000000c00 */
.L_x_2914:
[----:B------:R-:W-:Y:S05]  /*fbf0*/  BSYNC.RECONVERGENT B1 ;  /* 0x0000000000017941 */ /* 0x000fea0003800200 */
.L_x_2913:
        /* <DEDUP_REMOVED lines=63> */
.L_x_2918:
[----:B------:R-:W-:Y:S05]  /*fff0*/  BSYNC.RECONVERGENT B0 ;  /* 0x0000000000007941 */ /* 0x000fea0003800200 */
.L_x_2917:
[----:B-----5:R1:W-:Y:S01]  /*10000*/  STS.128 [R249+0x1800], R16 ;  /* 0x00180010f9007388 */ /* 0x0203e20000000c00 */
[----:B------:R-:W-:Y:S05]  /*10010*/  BRA `(.L_x_2902) ;  /* 0x0000001800047947 */ /* 0x000fea0003800000 */
.L_x_2903:
        /* <DEDUP_REMOVED lines=96> */
.L_x_2923:
[----:B------:R-:W-:Y:S05]  /*10620*/  BSYNC.RECONVERGENT B0 ;  /* 0x0000000000007941 */ /* 0x000fea0003800200 */
.L_x_2922:
[----:B-----5:R2:W-:Y:S01]  /*10630*/  STS.128 [R249], R24 ;  /* 0x00000018f9007388 */ /* 0x0205e20000000c00 */
[----:B------:R-:W-:Y:S05]  /*10640*/  BRA `(.L_x_2920) ;  /* 0x0000000000047947 */ /* 0x000fea0003800000 */
.L_x_2921:
[----:B------:R1:W-:Y:S02]  /*10650*/  STS.128 [R249], RZ ;  /* 0x000000fff9007388 */ /* 0x0003e40000000c00 */
.L_x_2920:
[----:B------:R-:W-:Y:S05]  /*10660*/  BSYNC.RECONVERGENT B1 ;  /* 0x0000000000017941 */ /* 0x000fea0003800200 */
.L_x_2919:
        /* <DEDUP_REMOVED lines=92> */
.L_x_2927:
[----:B------:R-:W-:Y:S05]  /*10c30*/  BSYNC.RECONVERGENT B0 ;  /* 0x0000000000007941 */ /* 0x000fea0003800200 */
.L_x_2926:
[----:B-----5:R4:W-:Y:S02]  /*10c40*/  STS.128 [R249+0x800], R24 ;  /* 0x00080018f9007388 */ /* 0x0209e40000000c00 */
.L_x_2925:
[----:B------:R-:W-:Y:S05]  /*10c50*/  BSYNC.RECONVERGENT B1 ;  /* 0x0000000000017941 */ /* 0x000fea0003800200 */
.L_x_2924:
        /* <DEDUP_REMOVED lines=93> */
.L_x_2931:
[----:B------:R-:W-:Y:S05]  /*11230*/  BSYNC.RECONVERGENT B0 ;  /* 0x0000000000007941 */ /* 0x000fea0003800200 */
.L_x_2930:
[----:B-----5:R4:W-:Y:S02]  /*11240*/  STS.128 [R249+0x1000], R24 ;  /* 0x00100018f9007388 */ /* 0x0209e40000000c00 */
.L_x_2929:
[----:B------:R-:W-:Y:S05]  /*11250*/  BSYNC.RECONVERGENT B1 ;  /* 0x0000000000017941 */ /* 0x000fea0003800200 */
.L_x_2928:
        /* <DEDUP_REMOVED lines=91> */
.L_x_2933:
[----:B------:R-:W-:Y:S05]  /*11810*/  BSYNC.RECONVERGENT B0 ;  /* 0x0000000000007941 */ /* 0x000fea0003800200 */
.L_x_2932:
[----:B-----5:R4:W-:Y:S02]  /*11820*/  STS.128 [R249+0x1800], R24 ;  /* 0x00180018f9007388 */ /* 0x0209e40000000c00 */
.L_x_2902:
[----:B------:R-:W-:Y:S05]  /*11830*/  BSYNC.RECONVERGENT B2 ;  /* 0x0000000000027941 */ /* 0x000fea0003800200 */
.L_x_2893:
[----:B------:R-:W-:Y:S01]  /*11840*/  UIADD3 UR29, UPT, UPT, -UR29, UR22, URZ ;  /* 0x000000161d1d7290 */ /* 0x000fe2000fffe1ff */
[----:B------:R-:W-:Y:S05]  /*11850*/  BSSY.RECONVERGENT B0, `(.L_x_2934) ;  /* 0x000000c000007945 */ /* 0x000fea0003800200 */
        /* <DEDUP_REMOVED lines=10> */
.L_x_2936:
[----:B------:R1:W-:Y:S02]  /*11900*/  STS.128 [R249+0x2000], RZ ;  /* 0x002000fff9007388 */ /* 0x0003e40000000c00 */
.L_x_2935:
[----:B------:R-:W-:Y:S05]  /*11910*/  BSYNC.RECONVERGENT B0 ;  /* 0x0000000000007941 */ /* 0x000fea0003800200 */
.L_x_2934:
[----:B------:R-:W-:Y:S01]  /*11920*/  ISETP.GE.AND P1, PT, R14, UR29, PT ;  /* 0x0000001d0e007c0c */ /* 0x000fe2000bf26270 */
[----:B------:R-:W-:Y:S01]  /*11930*/  IMAD.U32 R3, RZ, RZ, UR31 ;  /* 0x0000001fff037e24 */ /* 0x000fe2000f8e00ff */
[----:B------:R-:W-:Y:S01]  /*11940*/  BSSY.RECONVERGENT B0, `(.L_x_2937) ;  /* 0x000000e000007945 */ /* 0x000fe20003800200 */
[----:B------:R-:W-:-:S03]  /*11950*/  IMAD.U32 R0, RZ, RZ, UR30 ;  /* 0x0000001eff007e24 */ /* 0x000fc6000f8e00ff */
[----:B--2---:R-:W-:-:S04]  /*11960*/  LEA R10, P0, R3, R242, 0x1 ;  /* 0x000000f2030a7211 */ /* 0x004fc800078008ff */
[----:B------:R-:W-:-:S03]  /*11970*/  LEA.HI.X R11, R3, R243, R0, 0x1, P0 ;  /* 0x000000f3030b7211 */ /* 0x000fc600000f0c00 */
[----:B------:R-:W-:Y:S06]  /*11980*/  @P1 BRA `(.L_x_2938) ;  /* 0x0000000000241947 */ /* 0x000fec0003800000 */
        /* <DEDUP_REMOVED lines=8> */
.L_x_2939:
[----:B------:R2:W-:Y:S02]  /*11a10*/  STS.128 [R249+0x2800], RZ ;  /* 0x002800fff9007388 */ /* 0x0005e40000000c00 */
.L_x_2938:
[----:B------:R-:W-:Y:S05]  /*11a20*/  BSYNC.RECONVERGENT B0 ;  /* 0x0000000000007941 */ /* 0x000fea0003800200 */
.L_x_2937:
        /* <DEDUP_REMOVED lines=14> */
.L_x_2942:
[----:B------:R1:W-:Y:S02]  /*11b10*/  STS.128 [R249+0x3000], RZ ;  /* 0x003000fff9007388 */ /* 0x0003e40000000c00 */
.L_x_2941:
[----:B------:R-:W-:Y:S05]  /*11b20*/  BSYNC.RECONVERGENT B0 ;  /* 0x0000000000007941 */ /* 0x000fea0003800200 */
.L_x_2940:
        /* <DEDUP_REMOVED lines=14> */
.L_x_2945:
[----:B------:R1:W-:Y:S02]  /*11c10*/  STS.128 [R249+0x3800], RZ ;  /* 0x003800fff9007388 */ /* 0x0003e40000000c00 */
.L_x_2944:
[----:B------:R-:W-:Y:S05]  /*11c20*/  BSYNC.RECONVERGENT B0 ;  /* 0x0000000000007941 */ /* 0x000fea0003800200 */
.L_x_2943:
[----:B-1----:R-:W-:Y:S01]  /*11c30*/  IADD3 R6, PT, PT, R136, 0x40, RZ ;  /* 0x0000004088067810 */ /* 0x002fe20007ffe0ff */
[----:B------:R-:W-:Y:S03]  /*11c40*/  BSSY.RECONVERGENT B0, `(.L_x_2946) ;  /* 0x0000012000007945 */ /* 0x000fe60003800200 */
[----:B------:R-:W-:-:S13]  /*11c50*/  ISETP.GE.AND P0, PT, R6, UR29, PT ;  /* 0x0000001d06007c0c */ /* 0x000fda000bf06270 */
[----:B------:R-:W-:Y:S05]  /*11c60*/  @P0 BRA `(.L_x_2947) ;  /* 0x00000000003c0947 */ /* 0x000fea0003800000 */
[----:B------:R-:W1:Y:S02]  /*11c70*/  LDCU UR5, c[0x0][0x440] ;  /* 0x00008800ff0577ac */ /* 0x000e640008000800 */
[----:B-1----:R-:W-:-:S13]  /*11c80*/  ISETP.GE.AND P0, PT, R12, UR5, PT ;  /* 0x000000050c007c0c */ /* 0x002fda000bf06270 */
[----:B------:R-:W-:Y:S05]  /*11c90*/  @P0 BRA `(.L_x_2948) ;  /* 0x00000000002c0947 */ /* 0x000fea0003800000 */
[----:B------:R-:W1:Y:S01]  /*11ca0*/  LDC.64 R2, c[0x0][0x3b8] ;  /* 0x0000ee00ff027b82 */ /* 0x000e620000000a00 */
[----:B---3--:R-:W-:Y:S02]  /*11cb0*/  MOV R4, R10 ;  /* 0x0000000a00047202 */ /* 0x008fe40000000f00 */
        /* <DEDUP_REMOVED lines=9> */
.L_x_2948:
[----:B------:R1:W-:Y:S02]  /*11d50*/  STS.128 [R249+0x4000], RZ ;  /* 0x004000fff9007388 */ /* 0x0003e40000000c00 */
.L_x_2947:
[----:B------:R-:W-:Y:S05]  /*11d60*/  BSYNC.RECONVERGENT B0 ;  /* 0x0000000000007941 */ /* 0x000fea0003800200 */
.L_x_2946:
[----:B-1-3--:R-:W-:Y:S01]  /*11d70*/  IADD3 R5, PT, PT, R136, 0x50, RZ ;  /* 0x0000005088057810 */ /* 0x00afe20007ffe0ff */
[----:B------:R-:W-:Y:S03]  /*11d80*/  BSSY.RECONVERGENT B0, `(.L_x_2949) ;  /* 0x000000f000007945 */ /* 0x000fe60003800200 */
[----:B------:R-:W-:-:S13]  /*11d90*/  ISETP.GE.AND P0, PT, R5, UR29, PT ;  /* 0x0000001d05007c0c */ /* 0x000fda000bf06270 */
        /* <DEDUP_REMOVED lines=12> */
.L_x_2951:
[----:B------:R1:W-:Y:S02]  /*11e60*/  STS.128 [R249+0x4800], RZ ;  /* 0x004800fff9007388 */ /* 0x0003e40000000c00 */
.L_x_2950:
[----:B------:R-:W-:Y:S05]  /*11e70*/  BSYNC.RECONVERGENT B0 ;  /* 0x0000000000007941 */ /* 0x000fea0003800200 */
.L_x_2949:
        /* <DEDUP_REMOVED lines=18> */
.L_x_2954:
[----:B------:R1:W-:Y:S02]  /*11fa0*/  STS.128 [R249+0x5000], RZ ;  /* 0x005000fff9007388 */ /* 0x0003e40000000c00 */
.L_x_2953:
[----:B------:R-:W-:Y:S05]  /*11fb0*/  BSYNC.RECONVERGENT B0 ;  /* 0x0000000000007941 */ /* 0x000fea0003800200 */
.L_x_2952:
        /* <DEDUP_REMOVED lines=18> */
.L_x_2957:
[----:B------:R1:W-:Y:S02]  /*120e0*/  STS.128 [R249+0x5800], RZ ;  /* 0x005800fff9007388 */ /* 0x0003e40000000c00 */
.L_x_2956:
[----:B------:R-:W-:Y:S05]  /*120f0*/  BSYNC.RECONVERGENT B0 ;  /* 0x0000000000007941 */ /* 0x000fea0003800200 */
.L_x_2955:
[----:B---3--:R-:W-:Y:S01]  /*12100*/  LOP3.LUT R8, R136, 0x80, RZ, 0xfc, !PT ;  /* 0x0000008088087812 */ /* 0x008fe200078efcff */
[----:B------:R-:W-:Y:S03]  /*12110*/  BSSY.RECONVERGENT B0, `(.L_x_2958) ;  /* 0x0000012000007945 */ /* 0x000fe60003800200 */
[----:B------:R-:W-:-:S13]  /*12120*/  ISETP.GE.AND P0, PT, R8, UR29, PT ;  /* 0x0000001d08007c0c */ /* 0x000fda000bf06270 */
[----:B------:R-:W-:Y:S05]  /*12130*/  @P0 BRA `(.L_x_2959) ;  /* 0x00000000003c0947 */ /* 0x000fea0003800000 */
[----:B------:R-:W3:Y:S02]  /*12140*/  LDCU UR5, c[0x0][0x440] ;  /* 0x00008800ff0577ac */ /* 0x000ee40008000800 */
[----:B---3--:R-:W-:-:S13]  /*12150*/  ISETP.GE.AND P0, PT, R12, UR5, PT ;  /* 0x000000050c007c0c */ /* 0x008fda000bf06270 */
[----:B------:R-:W-:Y:S05]  /*12160*/  @P0 BRA `(.L_x_2960) ;  /* 0x00000000002c0947 */ /* 0x000fea0003800000 */
[----:B------:R-:W3:Y:S01]  /*12170*/  LDC.64 R2, c[0x0][0x3b8] ;  /* 0x0000ee00ff027b82 */ /* 0x000ee20000000a00 */
[----:B------:R-:W-:Y:S02]  /*12180*/  MOV R16, R10 ;  /* 0x0000000a00107202 */ /* 0x000fe40000000f00 */
[----:B------:R-:W-:-:S03]  /*12190*/  MOV R17, R11 ;  /* 0x0000000b00117202 */ /* 0x000fc60000000f00 */
[----:B---3--:R-:W-:-:S04]  /*121a0*/  IMAD.WIDE.U32 R16, R2, 0xe0, R16 ;  /* 0x000000e002107825 */ /* 0x008fc800078e0010 */
[----:B------:R-:W-:-:S05]  /*121b0*/  IMAD R3, R3, 0xe0, RZ ;  /* 0x000000e003037824 */ /* 0x000fca00078e02ff */
[----:B------:R-:W-:-:S05]  /*121c0*/  IADD3 R17, PT, PT, R3, R17, RZ ;  /* 0x0000001103117210 */ /* 0x000fca0007ffe0ff */
[----:B------:R-:W-:Y:S01]  /*121d0*/  @!PT LDS RZ, [RZ] ;  /* 0x00000000fffff984 */ /* 0x000fe20000000800 */
[----:B------:R-:W-:Y:S01]  /*121e0*/  @!PT LDS RZ, [RZ] ;  /* 0x00000000fffff984 */ /* 0x000fe20000000800 */
[----:B------:R-:W-:Y:S01]  /*121f0*/  @!PT LDS RZ, [RZ] ;  /* 0x00000000fffff984 */ /* 0x000fe20000000800 */
[----:B------:R3:W-:Y:S01]  /*12200*/  LDGSTS.E.BYPASS.LTC128B.128 [R249+0x6000], desc[UR6][R16.64] ;  /* 0x0600000010f97fae */ /* 0x0007e2000b981a06 */
[----:B------:R-:W-:Y:S05]  /*12210*/  BRA `(.L_x_2959) ;  /* 0x0000000000047947 */ /* 0x000fea0003800000 */
.L_x_2960:
[----:B------:R3:W-:Y:S02]  /*12220*/  STS.128 [R249+0x6000], RZ ;  /* 0x006000fff9007388 */ /* 0x0007e40000000c00 */
.L_x_2959:
[----:B------:R-:W-:Y:S05]  /*12230*/  BSYNC.RECONVERGENT B0 ;  /* 0x0000000000007941 */ /* 0x000fea0003800200 */
.L_x_2958:
        /* <DEDUP_REMOVED lines=15> */
.L_x_2963:
[----:B------:R1:W-:Y:S02]  /*12330*/  STS.128 [R249+0x6800], RZ ;  /* 0x006800fff9007388 */ /* 0x0003e40000000c00 */
.L_x_2962:
[----:B------:R-:W-:Y:S05]  /*12340*/  BSYNC.RECONVERGENT B0 ;  /* 0x0000000000007941 */ /* 0x000fea0003800200 */
.L_x_2961:
        /* <DEDUP_REMOVED lines=18> */
.L_x_2966:
[----:B------:R1:W-:Y:S02]  /*12470*/  STS.128 [R249+0x7000], RZ ;  /* 0x007000fff9007388 */ /* 0x0003e40000000c00 */
.L_x_2965:
[----:B------:R-:W-:Y:S05]  /*12480*/  BSYNC.RECONVERGENT B0 ;  /* 0x0000000000007941 */ /* 0x000fea0003800200 */
.L_x_2964:
[----:B---3--:R-:W-:Y:S01]  /*12490*/  IADD3 R16, PT, PT, R136, 0xb0, RZ ;  /* 0x000000b088107810 */ /* 0x008fe20007ffe0ff */
        /* <DEDUP_REMOVED lines=17> */
.L_x_2969:
[----:B------:R3:W-:Y:S02]  /*125b0*/  STS.128 [R249+0x7800], RZ ;  /* 0x007800fff9007388 */ /* 0x0007e40000000c00 */
.L_x_2968:
[----:B------:R-:W-:Y:S05]  /*125c0*/  BSYNC.RECONVERGENT B0 ;  /* 0x0000000000007941 */ /* 0x000fea0003800200 */
.L_x_2967:
        /* <DEDUP_REMOVED lines=18> */
.L_x_2972:
[----:B------:R1:W-:Y:S02]  /*126f0*/  STS.128 [R249+0x8000], RZ ;  /* 0x008000fff9007388 */ /* 0x0003e40000000c00 */
.L_x_2971:
[----:B------:R-:W-:Y:S05]  /*12700*/  BSYNC.RECONVERGENT B0 ;  /* 0x0000000000007941 */ /* 0x000fea0003800200 */
.L_x_2970:
        /* <DEDUP_REMOVED lines=8> */
[----:B----4-:R-:W-:Y:S02]  /*12790*/  MOV R20, R10 ;  /* 0x0000000a00147202 */ /* 0x010fe40000000f00 */
        /* <DEDUP_REMOVED lines=9> */
.L_x_2975:
[----:B------:R3:W-:Y:S02]  /*12830*/  STS.128 [R249+0x8800], RZ ;  /* 0x008800fff9007388 */ /* 0x0007e40000000c00 */
.L_x_2974:
[----:B------:R-:W-:Y:S05]  /*12840*/  BSYNC.RECONVERGENT B0 ;  /* 0x0000000000007941 */ /* 0x000fea0003800200 */
.L_x_2973:
        /* <DEDUP_REMOVED lines=18> */
.L_x_2978:
[----:B------:R1:W-:Y:S02]  /*12970*/  STS.128 [R249+0x9000], RZ ;  /* 0x009000fff9007388 */ /* 0x0003e40000000c00 */
.L_x_2977:
[----:B------:R-:W-:Y:S05]  /*12980*/  BSYNC.RECONVERGENT B0 ;  /* 0x0000000000007941 */ /* 0x000fea0003800200 */
.L_x_2976:
[----:B------:R-:W-:Y:S01]  /*12990*/  VIADD R136, R136, 0xf0 ;  /* 0x000000f088887836 */ /* 0x000fe20000000000 */
[----:B------:R-:W-:Y:S01]  /*129a0*/  BSSY.RECONVERGENT B0, `(.L_x_2979) ;  /* 0x0000011000007945 */ /* 0x000fe20003800200 */
[----:B------:R-:W-:-:S03]  /*129b0*/  SHF.R.U32.HI R164, RZ, 0x1, R59 ;  /* 0x00000001ffa47819 */ /* 0x000fc6000001163b */
[----:B------:R-:W-:-:S13]  /*129c0*/  ISETP.GE.AND P0, PT, R136, UR29, PT ;  /* 0x0000001d88007c0c */ /* 0x000fda000bf06270 */
        /* <DEDUP_REMOVED lines=13> */
.L_x_2981:
[----:B------:R1:W-:Y:S02]  /*12aa0*/  STS.128 [R249+0x9800], RZ ;  /* 0x009800fff9007388 */ /* 0x0003e40000000c00 */
.L_x_2980:
[----:B------:R-:W-:Y:S05]  /*12ab0*/  BSYNC.RECONVERGENT B0 ;  /* 0x0000000000007941 */ /* 0x000fea0003800200 */
.L_x_2979:
[----:B------:R-:W5:Y:S01]  /*12ac0*/  LDCU.64 UR14, c[0x0][0x540] ;  /* 0x0000a800ff0e77ac */ /* 0x000f620008000a00 */
[----:B------:R-:W0:Y:S01]  /*12ad0*/  LDGDEPBAR ;  /* 0x00000000000079af */ /* 0x000e220000000000 */
[----:B------:R-:W3:Y:S01]  /*12ae0*/  LDCU.64 UR10, c[0x0][0x538] ;  /* 0x0000a700ff0a77ac */ /* 0x000ee20008000a00 */
[----:B------:R-:W-:Y:S01]  /*12af0*/  UMOV UR16, UR24 ;  /* 0x0000001800107c82 */ /* 0x000fe20008000000 */
[----:B------:R-:W-:Y:S01]  /*12b00*/  UMOV UR17, URZ ;  /* 0x000000ff00117c82 */ /* 0x000fe20008000000 */
[----:B------:R-:W4:Y:S01]  /*12b10*/  LDCU UR5, c[0x0][0x458] ;  /* 0x00008b00ff0577ac */ /* 0x000f220008000800 */
[----:B------:R-:W1:Y:S01]  /*12b20*/  LDCU UR9, c[0x0][0x508] ;  /* 0x0000a100ff0977ac */ /* 0x000e620008000800 */
[----:B-----5:R-:W-:-:S04]  /*12b30*/  UIMAD.WIDE.U32 UR16, UR23, UR14, UR16 ;  /* 0x0000000e171072a5 */ /* 0x020fc8000f8e0010 */
[----:B------:R-:W-:Y:S02]  /*12b40*/  UIMAD UR15, UR23, UR15, UR17 ;  /* 0x0000000f170f72a4 */ /* 0x000fe4000f8e0211 */
[----:B---3--:R-:W-:Y:S01]  /*12b50*/  ULEA UR10, UP0, UR16, UR10, 0x2 ;  /* 0x0000000a100a7291 */ /* 0x008fe2000f8010ff */
[----:B------:R-:W-:Y:S01]  /*12b60*/  IMAD.U32 R2, RZ, RZ, UR25 ;  /* 0x00000019ff027e24 */ /* 0x000fe2000f8e00ff */
[----:B------:R-:W-:Y:S01]  /*12b70*/  SHF.R.U32.HI R59, RZ, 0x2, R59 ;  /* 0x00000002ff3b7819 */ /* 0x000fe2000001163b */
[----:B------:R-:W-:-:S04]  /*12b80*/  DEPBAR.LE SB0, 0x0 ;  /* 0x000080000000791a */ /* 0x000fc80000000000 */
[----:B------:R-:W-:Y:S01]  /*12b90*/  ULEA.HI.X UR11, UR16, UR11, UR15, 0x2, UP0 ;  /* 0x0000000b100b7291 */ /* 0x000fe200080f140f */
[----:B--2---:R-:W-:-:S05]  /*12ba0*/  IMAD.U32 R10, RZ, RZ, UR10 ;  /* 0x0000000aff0a7e24 */ /* 0x004fca000f8e00ff */
[----:B------:R-:W-:-:S05]  /*12bb0*/  IMAD.U32 R11, RZ, RZ, UR11 ;  /* 0x0000000bff0b7e24 */ /* 0x000fca000f8e00ff */
[----:B------:R-:W2:Y:S01]  /*12bc0*/  LDG.E R3, desc[UR6][R10.64] ;  /* 0x000000060a037981 */ /* 0x000ea2000c1e1900 */
[----:B----4-:R-:W2:Y:S01]  /*12bd0*/  MUFU.RCP R0, UR5 ;  /* 0x0000000500007d08 */ /* 0x010ea20008001000 */
[----:B------:R-:W-:Y:S01]  /*12be0*/  LOP3.LUT R59, R59, 0x7, RZ, 0xc0, !PT ;  /* 0x000000073b3b7812 */ /* 0x000fe200078ec0ff */
[----:B------:R-:W-:Y:S01]  /*12bf0*/  BSSY.RECONVERGENT B0, `(.L_x_2982) ;  /* 0x0000015000007945 */ /* 0x000fe20003800200 */
[----:B------:R-:W-:Y:S01]  /*12c00*/  BAR.SYNC.DEFER_BLOCKING 0x0 ;  /* 0x0000000000007b1d */ /* 0x000fe20000010000 */
[----:B--2---:R-:W-:Y:S01]  /*12c10*/  FMUL.FTZ R0, R3, R0 ;  /* 0x0000000003007220 */ /* 0x004fe20000410000 */
[----:B------:R-:W-:-:S04]  /*12c20*/  LOP3.LUT R3, R164, 0x1f0, RZ, 0xc0, !PT ;  /* 0x000001f0a4037812 */ /* 0x000fc800078ec0ff */
[----:B------:R-:W-:Y:S02]  /*12c30*/  IADD3 R2, PT, PT, R3, 0x1, R2 ;  /* 0x0000000103027810 */ /* 0x000fe40007ffe002 */
[----:B------:R-:W-:Y:S01]  /*12c40*/  R2UR UR5, R0 ;  /* 0x00000000000572ca */ /* 0x000fe200000e0000 */
[----:B-1----:R-:W-:Y:S01]  /*12c50*/  IMAD.U32 R0, RZ, RZ, UR9 ;  /* 0x00000009ff007e24 */ /* 0x002fe2000f8e00ff */
[----:B------:R-:W-:-:S04]  /*12c60*/  IADD3 R59, PT, PT, R2, -UR21, R59 ;  /* 0x80000015023b7c10 */ /* 0x000fc8000fffe03b */
[----:B------:R-:W-:Y:S01]  /*12c70*/  IADD3 R0, PT, PT, R59, UR22, R0 ;  /* 0x000000163b007c10 */ /* 0x000fe2000fffe000 */
[----:B------:R-:W-:Y:S08]  /*12c80*/  @P2 BRA `(.L_x_2983) ;  /* 0x0000000000282947 */ /* 0x000ff00003800000 */
        /* <DEDUP_REMOVED lines=8> */
.L_x_2984:
[----:B------:R2:W-:Y:S01]  /*12d10*/  STS.128 [R249+0xa000], RZ ;  /* 0x00a000fff9007388 */ /* 0x0005e20000000c00 */
[----:B------:R-:W-:Y:S05]  /*12d20*/  BRA `(.L_x_2985) ;  /* 0x0000000000047947 */ /* 0x000fea0003800000 */
.L_x_2983:
[----:B------:R3:W-:Y:S02]  /*12d30*/  STS.128 [R249+0xa000], RZ ;  /* 0x00a000fff9007388 */ /* 0x0007e40000000c00 */
.L_x_2985:
[----:B------:R-:W-:Y:S05]  /*12d40*/  BSYNC.RECONVERGENT B0 ;  /* 0x0000000000007941 */ /* 0x000fea0003800200 */
.L_x_2982:
        /* <DEDUP_REMOVED lines=16> */
.L_x_2988:
[----:B------:R1:W-:Y:S02]  /*12e50*/  STS.128 [R249+0xa800], RZ ;  /* 0x00a800fff9007388 */ /* 0x0003e40000000c00 */
.L_x_2987:
[----:B------:R-:W-:Y:S05]  /*12e60*/  BSYNC.RECONVERGENT B0 ;  /* 0x0000000000007941 */ /* 0x000fea0003800200 */
.L_x_2986:
        /* <DEDUP_REMOVED lines=15> */
.L_x_2991:
[----:B------:R1:W-:Y:S02]  /*12f60*/  STS.128 [R249+0xb000], RZ ;  /* 0x00b000fff9007388 */ /* 0x0003e40000000c00 */
.L_x_2990:
[----:B------:R-:W-:Y:S05]  /*12f70*/  BSYNC.RECONVERGENT B0 ;  /* 0x0000000000007941 */ /* 0x000fea0003800200 */
.L_x_2989:
        /* <DEDUP_REMOVED lines=15> */
.L_x_2994:
[----:B------:R1:W-:Y:S02]  /*13070*/  STS.128 [R249+0xb800], RZ ;  /* 0x00b800fff9007388 */ /* 0x0003e40000000c00 */
.L_x_2993:
[----:B------:R-:W-:Y:S05]  /*13080*/  BSYNC.RECONVERGENT B0 ;  /* 0x0000000000007941 */ /* 0x000fea0003800200 */
.L_x_2992:
        /* <DEDUP_REMOVED lines=18> */
.L_x_2997:
[----:B------:R1:W-:Y:S02]  /*131b0*/  STS.128 [R249+0xc000], RZ ;  /* 0x00c000fff9007388 */ /* 0x0003e40000000c00 */
.L_x_2996:
[----:B------:R-:W-:Y:S05]  /*131c0*/  BSYNC.RECONVERGENT B0 ;  /* 0x0000000000007941 */ /* 0x000fea0003800200 */
.L_x_2995:
        /* <DEDUP_REMOVED lines=15> */
.L_x_3000:
[----:B------:R1:W-:Y:S02]  /*132c0*/  STS.128 [R249+0xc800], RZ ;  /* 0x00c800fff9007388 */ /* 0x0003e40000000c00 */
.L_x_2999:
[----:B------:R-:W-:Y:S05]  /*132d0*/  BSYNC.RECONVERGENT B0 ;  /* 0x0000000000007941 */ /* 0x000fea0003800200 */
.L_x_2998:
        /* <DEDUP_REMOVED lines=8> */
[----:B------:R-:W-:Y:S02]  /*13360*/  MOV R4, R10 ;  /* 0x0000000a00047202 */ /* 0x000fe40000000f00 */
        /* <DEDUP_REMOVED lines=9> */
.L_x_3003:
[----:B------:R1:W-:Y:S02]  /*13400*/  STS.128 [R249+0xd000], RZ ;  /* 0x00d000fff9007388 */ /* 0x0003e40000000c00 */
.L_x_3002:
[----:B------:R-:W-:Y:S05]  /*13410*/  BSYNC.RECONVERGENT B0 ;  /* 0x0000000000007941 */ /* 0x000fea0003800200 */
.L_x_3001:
        /* <DEDUP_REMOVED lines=18> */
.L_x_3006:
[----:B------:R1:W-:Y:S02]  /*13540*/  STS.128 [R249+0xd800], RZ ;  /* 0x00d800fff9007388 */ /* 0x0003e40000000c00 */
.L_x_3005:
[----:B------:R-:W-:Y:S05]  /*13550*/  BSYNC.RECONVERGENT B0 ;  /* 0x0000000000007941 */ /* 0x000fea0003800200 */
.L_x_3004:
        /* <DEDUP_REMOVED lines=18> */
.L_x_3009:
[----:B------:R1:W-:Y:S02]  /*13680*/  STS.128 [R249+0xe000], RZ ;  /* 0x00e000fff9007388 */ /* 0x0003e40000000c00 */
.L_x_3008:
[----:B------:R-:W-:Y:S05]  /*13690*/  BSYNC.RECONVERGENT B0 ;  /* 0x0000000000007941 */ /* 0x000fea0003800200 */
.L_x_3007:
        /* <DEDUP_REMOVED lines=15> */
.L_x_3012:
[----:B------:R1:W-:Y:S02]  /*13790*/  STS.128 [R249+0xe800], RZ ;  /* 0x00e800fff9007388 */ /* 0x0003e40000000c00 */
.L_x_3011:
[----:B------:R-:W-:Y:S05]  /*137a0*/  BSYNC.RECONVERGENT B0 ;  /* 0x0000000000007941 */ /* 0x000fea0003800200 */
.L_x_3010:
        /* <DEDUP_REMOVED lines=18> */
.L_x_3015:
[----:B------:R1:W-:Y:S02]  /*138d0*/  STS.128 [R249+0xf000], RZ ;  /* 0x00f000fff9007388 */ /* 0x0003e40000000c00 */
.L_x_3014:
[----:B------:R-:W-:Y:S05]  /*138e0*/  BSYNC.RECONVERGENT B0 ;  /* 0x0000000000007941 */ /* 0x000fea0003800200 */
.L_x_3013:
        /* <DEDUP_REMOVED lines=18> */
.L_x_3018:
[----:B------:R1:W-:Y:S02]  /*13a10*/  STS.128 [R249+0xf800], RZ ;  /* 0x00f800fff9007388 */ /* 0x0003e40000000c00 */
.L_x_3017:
[----:B------:R-:W-:Y:S05]  /*13a20*/  BSYNC.RECONVERGENT B0 ;  /* 0x0000000000007941 */ /* 0x000fea0003800200 */
.L_x_3016:
        /* <DEDUP_REMOVED lines=18> */
.L_x_3021:
[----:B------:R1:W-:Y:S02]  /*13b50*/  STS.128 [R249+0x10000], RZ ;  /* 0x010000fff9007388 */ /* 0x0003e40000000c00 */
.L_x_3020:
[----:B------:R-:W-:Y:S05]  /*13b60*/  BSYNC.RECONVERGENT B0 ;  /* 0x0000000000007941 */ /* 0x000fea0003800200 */
.L_x_3019:
        /* <DEDUP_REMOVED lines=18> */
.L_x_3024:
[----:B------:R1:W-:Y:S02]  /*13c90*/  STS.128 [R249+0x10800], RZ ;  /* 0x010800fff9007388 */ /* 0x0003e40000000c00 */
.L_x_3023:
[----:B------:R-:W-:Y:S05]  /*13ca0*/  BSYNC.RECONVERGENT B0 ;  /* 0x0000000000007941 */ /* 0x000fea0003800200 */
.L_x_3022:
        /* <DEDUP_REMOVED lines=18> */
.L_x_3027:
[----:B------:R1:W-:Y:S02]  /*13dd0*/  STS.128 [R249+0x11000], RZ ;  /* 0x011000fff9007388 */ /* 0x0003e40000000c00 */
.L_x_3026:
[----:B------:R-:W-:Y:S05]  /*13de0*/  BSYNC.RECONVERGENT B0 ;  /* 0x0000000000007941 */ /* 0x000fea0003800200 */
.L_x_3025:
        /* <DEDUP_REMOVED lines=16> */
.L_x_3030:
[----:B------:R1:W-:Y:S02]  /*13ef0*/  STS.128 [R249+0x11800], RZ ;  /* 0x011800fff9007388 */ /* 0x0003e40000000c00 */
.L_x_3029:
[----:B------:R-:W-:Y:S05]  /*13f00*/  BSYNC.RECONVERGENT B0 ;  /* 0x0000000000007941 */ /* 0x000fea0003800200 */
.L_x_3028:
[----:B------:R-:W5:Y:S01]  /*13f10*/  S2R R237, SR_TID.X ;  /* 0x0000000000ed7919 */ /* 0x000f620000002100 */
[----:B------:R-:W-:Y:S01]  /*13f20*/  IMAD.MOV.U32 R176, RZ, RZ, 0x20 ;  /* 0x00000020ffb07424 */ /* 0x000fe200078e00ff */
[----:B------:R-:W2:Y:S01]  /*13f30*/  LDCU UR10, c[0x0][0x50c] ;  /* 0x0000a180ff0a77ac */ /* 0x000ea20008000800 */
[----:B------:R-:W-:Y:S01]  /*13f40*/  IMAD.MOV.U32 R188, RZ, RZ, 0x40 ;  /* 0x00000040ffbc7424 */ /* 0x000fe200078e00ff */
[----:B------:R-:W-:Y:S01]  /*13f50*/  VIMNMX R205, PT, PT, R0, UR22, PT ;  /* 0x0000001600cd7c48 */ /* 0x000fe2000bfe0100 */
[----:B------:R-:W0:Y:S01]  /*13f60*/  LDGDEPBAR ;  /* 0x00000000000079af */ /* 0x000e220000000000 */
[----:B------:R-:W-:Y:S02]  /*13f70*/  UIADD3 UR9, UPT, UPT, UR26, -0x100, URZ ;  /* 0xffffff001a097890 */ /* 0x000fe4000fffe0ff */
[----:B------:R-:W-:Y:S01]  /*13f80*/  UISETP.NE.AND UP1, UPT, UR4, 0x1, UPT ;  /* 0x000000010400788c */ /* 0x000fe2000bf25270 */
[C---:B-----5:R-:W-:Y:S01]  /*13f90*/  IMAD.SHL.U32 R177, R237.reuse, 0x40, RZ ;  /* 0x00000040edb17824 */ /* 0x060fe200078e00ff */
[C---:B------:R-:W-:Y:S01]  /*13fa0*/  LOP3.LUT R2, R237.reuse, 0x8, RZ, 0xc0, !PT ;  /* 0x00000008ed027812 */ /* 0x040fe200078ec0ff */
[C---:B------:R-:W-:Y:S01]  /*13fb0*/  IMAD.SHL.U32 R238, R237.reuse, 0x8, RZ ;  /* 0x00000008edee7824 */ /* 0x040fe200078e00ff */
[C---:B------:R-:W-:Y:S01]  /*13fc0*/  LOP3.LUT P0, RZ, R237.reuse, 0x2, RZ, 0xc0, !PT ;  /* 0x00000002edff7812 */ /* 0x040fe2000780c0ff */
[----:B------:R-:W-:Y:S01]  /*13fd0*/  IMAD.SHL.U32 R239, R237, 0x20, RZ ;  /* 0x00000020edef7824 */ /* 0x000fe200078e00ff */
[----:B------:R-:W-:-:S02]  /*13fe0*/  LOP3.LUT R3, R177, 0x1c0, RZ, 0xc0, !PT ;  /* 0x000001c0b1037812 */ /* 0x000fc400078ec0ff */
[----:B------:R-:W-:Y:S02]  /*13ff0*/  LOP3.LUT R238, R238, 0x38, RZ, 0xc0, !PT ;  /* 0x00000038eeee7812 */ /* 0x000fe400078ec0ff */
[----:B------:R-:W-:Y:S02]  /*14000*/  LOP3.LUT R239, R239, 0x7c00, RZ, 0xc0, !PT ;  /* 0x00007c00efef7812 */ /* 0x000fe400078ec0ff */
[----:B------:R-:W-:Y:S02]  /*14010*/  LOP3.LUT R166, R177, 0x200, RZ, 0xc0, !PT ;  /* 0x00000200b1a67812 */ /* 0x000fe400078ec0ff */
[----:B------:R-:W-:Y:S02]  /*14020*/  LOP3.LUT R3, R3, 0x8, R164, 0xf8, !PT ;  /* 0x0000000803037812 */ /* 0x000fe400078ef8a4 */
[----:B-1----:R-:W-:Y:S02]  /*14030*/  LOP3.LUT R5, R2, 0x1c0, R177, 0xf8, !PT ;  /* 0x000001c002057812 */ /* 0x002fe400078ef8b1 */
[----:B------:R-:W-:-:S02]  /*14040*/  LOP3.LUT R2, R166, R239, RZ, 0xfc, !PT ;  /* 0x000000efa6027212 */ /* 0x000fc400078efcff */
[-C--:B------:R-:W-:Y:S02]  /*14050*/  LOP3.LUT R3, R3, R238.reuse, RZ, 0x3c, !PT ;  /* 0x000000ee03037212 */ /* 0x080fe400078e3cff */
[----:B------:R-:W-:Y:S02]  /*14060*/  LOP3.LUT R16, R177, 0x400, RZ, 0xc0, !PT ;  /* 0x00000400b1107812 */ /* 0x000fe400078ec0ff */
[----:B------:R-:W-:Y:S02]  /*14070*/  LOP3.LUT R5, R5, R238, RZ, 0x3c, !PT ;  /* 0x000000ee05057212 */ /* 0x000fe400078e3cff */
[----:B------:R-:W-:Y:S02]  /*14080*/  LOP3.LUT R179, R2, R3, RZ, 0xfc, !PT ;  /* 0x0000000302b37212 */ /* 0x000fe400078efcff */
[----:B------:R-:W-:Y:S01]  /*14090*/  SEL R178, R176, 0xffffffe0, !P0 ;  /* 0xffffffe0b0b27807 */ /* 0x000fe20004000000 */
[----:B------:R-:W-:Y:S01]  /*140a0*/  IMAD R16, R5, 0x2, R16 ;  /* 0x0000000205107824 */ /* 0x000fe200078e0210 */
[----:B------:R-:W-:-:S02]  /*140b0*/  LEA R179, R179, UR8, 0x1 ;  /* 0x00000008b3b37c11 */ /* 0x000fc4000f8e08ff */
[----:B------:R-:W-:Y:S01]  /*140c0*/  P2R R2, PR, RZ, 0x1 ;  /* 0x00000001ff027803 */ /* 0x000fe20000000000 */
[----:B------:R-:W-:Y:S01]  /*140d0*/  VIADD R167, R16, UR8 ;  /* 0x0000000810a77c36 */ /* 0x000fe20008000000 */
[----:B------:R-:W-:Y:S01]  /*140e0*/  LDSM.16.M88.4 R4, [R16+UR8+0x2000] ;  /* 0x002000081004783b */ /* 0x000fe20008000200 */
[--C-:B------:R-:W-:Y:S01]  /*140f0*/  IMAD.IADD R172, R179, 0x1, R178.reuse ;  /* 0x00000001b3ac7824 */ /* 0x100fe200078e02b2 */
[----:B------:R-:W-:Y:S01]  /*14100*/  LOP3.LUT P0, RZ, R237, 0x4, RZ, 0xc0, !PT ;  /* 0x00000004edff7812 */ /* 0x000fe2000780c0ff */
[C---:B------:R-:W-:Y:S01]  /*14110*/  IMAD.IADD R2, R167.reuse, 0x1, R178 ;  /* 0x00000001a7027824 */ /* 0x040fe200078e02b2 */
[----:B------:R1:W5:Y:S02]  /*14120*/  LDSM.16.M88.4 R12, [R179] ;  /* 0x00000000b30c783b */ /* 0x0003640000000200 */
[----:B------:R-:W-:Y:S02]  /*14130*/  SEL R188, R188, 0xffffffc0, !P0 ;  /* 0xffffffc0bcbc7807 */ /* 0x000fe40004000000 */
[----:B------:R-:W-:Y:S03]  /*14140*/  LDSM.16.M88.4 R132, [R2+0x2000] ;  /* 0x002000000284783b */ /* 0x000fe60000000200 */
[--C-:B------:R-:W-:Y:S01]  /*14150*/  IMAD.IADD R165, R167, 0x1, R188.reuse ;  /* 0x00000001a7a57824 */ /* 0x100fe200078e02bc */
[----:B------:R-:W-:Y:S04]  /*14160*/  LDSM.16.M88.4 R172, [R172] ;  /* 0x00000000acac783b */ /* 0x000fe80000000200 */
[----:B------:R-:W3:Y:S04]  /*14170*/  LDSM.16.M88.4 R60, [R16+UR8+0x6800] ;  /* 0x00680008103c783b */ /* 0x000ee80008000200 */
[----:B------:R-:W4:Y:S04]  /*14180*/  LDSM.16.M88.4 R124, [R16+UR8+0x2800] ;  /* 0x00280008107c783b */ /* 0x000f280008000200 */
[----:B------:R-:W2:Y:S01]  /*14190*/  LDSM.16.M88.4 R116, [R16+UR8+0x3000] ;  /* 0x003000081074783b */ /* 0x000ea20008000200 */
[----:B-1----:R-:W-:-:S03]  /*141a0*/  IMAD.IADD R179, R179, 0x1, R188 ;  /* 0x00000001b3b37824 */ /* 0x002fc600078e02bc */
[----:B------:R-:W1:Y:S04]  /*141b0*/  LDSM.16.M88.4 R108, [R16+UR8+0x3800] ;  /* 0x00380008106c783b */ /* 0x000e680008000200 */
[----:B------:R-:W1:Y:S04]  /*141c0*/  LDSM.16.M88.4 R100, [R16+UR8+0x4000] ;  /* 0x004000081064783b */ /* 0x000e680008000200 */
[----:B------:R-:W1:Y:S04]  /*141d0*/  LDSM.16.M88.4 R92, [R16+UR8+0x4800] ;  /* 0x00480008105c783b */ /* 0x000e680008000200 */
[----:B------:R-:W1:Y:S01]  /*141e0*/  LDSM.16.M88.4 R84, [R16+UR8+0x5000] ;  /* 0x005000081054783b */ /* 0x000e620008000200 */
[C---:B-----5:R-:W-:Y:S03]  /*141f0*/  HMMA.16816.F32 R8, R12.reuse, R4, RZ ;  /* 0x000000040c08723c */ /* 0x060fe600000018ff */
[----:B------:R-:W5:Y:S04]  /*14200*/  LDSM.16.M88.4 R76, [R16+UR8+0x5800] ;  /* 0x00580008104c783b */ /* 0x000f680008000200 */
[----:B------:R-:W5:Y:S01]  /*14210*/  LDSM.16.M88.4 R68, [R16+UR8+0x6000] ;  /* 0x006000081044783b */ /* 0x000f620008000200 */
[C---:B------:R-:W-:Y:S03]  /*14220*/  HMMA.16816.F32 R4, R12.reuse, R6, RZ ;  /* 0x000000060c04723c */ /* 0x040fe600000018ff */
[----:B------:R-:W5:Y:S04]  /*14230*/  LDSM.16.M88.4 R52, [R16+UR8+0x7000] ;  /* 0x007000081034783b */ /* 0x000f680008000200 */
[----:B------:R-:W5:Y:S01]  /*14240*/  LDSM.16.M88.4 R44, [R16+UR8+0x7800] ;  /* 0x00780008102c783b */ /* 0x000f620008000200 */
[----:B---3--:R-:W-:Y:S03]  /*14250*/  HMMA.16816.F32 R64, R12, R60, RZ ;  /* 0x0000003c0c40723c */ /* 0x008fe600000018ff */
[----:B------:R-:W3:Y:S04]  /*14260*/  LDSM.16.M88.4 R36, [R16+UR8+0x8000] ;  /* 0x008000081024783b */ /* 0x000ee80008000200 */
[----:B------:R-:W3:Y:S01]  /*14270*/  LDSM.16.M88.4 R28, [R16+UR8+0x8800] ;  /* 0x00880008101c783b */ /* 0x000ee20008000200 */
[C---:B------:R-:W-:Y:S03]  /*14280*/  HMMA.16816.F32 R8, R172.reuse, R132, R8 ;  /* 0x00000084ac08723c */ /* 0x040fe60000001808 */
[----:B------:R-:W3:Y:S04]  /*14290*/  LDSM.16.M88.4 R20, [R16+UR8+0x9000] ;  /* 0x009000081014783b */ /* 0x000ee80008000200 */
[----:B------:R-:W3:Y:S01]  /*142a0*/  LDSM.16.M88.4 R136, [R16+UR8+0x9800] ;  /* 0x009800081088783b */ /* 0x000ee20008000200 */
[----:B------:R-:W-:Y:S03]  /*142b0*/  HMMA.16816.F32 R4, R172, R134, R4 ;  /* 0x00000086ac04723c */ /* 0x000fe60000001804 */
[----:B------:R-:W3:Y:S04]  /*142c0*/  LDSM.16.M88.4 R132, [R2+0x6800] ;  /* 0x006800000284783b */ /* 0x000ee80000000200 */
[----:B------:R-:W3:Y:S01]  /*142d0*/  LDSM.16.M88.4 R156, [R2+0x3800] ;  /* 0x00380000029c783b */ /* 0x000ee20000000200 */
[C---:B------:R-:W-:Y:S03]  /*142e0*/  HMMA.16816.F32 R60, R12.reuse, R62, RZ ;  /* 0x0000003e0c3c723c */ /* 0x040fe600000018ff */
[----:B------:R-:W3:Y:S04]  /*142f0*/  LDSM.16.M88.4 R152, [R2+0x4000] ;  /* 0x004000000298783b */ /* 0x000ee80000000200 */
[----:B------:R-:W3:Y:S01]  /*14300*/  LDSM.16.M88.4 R168, [R2+0x2800] ;  /* 0x0028000002a8783b */ /* 0x000ee20000000200 */
[C---:B----4-:R-:W-:Y:S03]  /*14310*/  HMMA.16816.F32 R128, R12.reuse, R124, RZ ;  /* 0x0000007c0c80723c */ /* 0x050fe600000018ff */
[----:B------:R-:W4:Y:S04]  /*14320*/  LDSM.16.M88.4 R160, [R2+0x3000] ;  /* 0x0030000002a0783b */ /* 0x000f280000000200 */
[----:B------:R-:W4:Y:S01]  /*14330*/  LDSM.16.M88.4 R144, [R2+0x5000] ;  /* 0x005000000290783b */ /* 0x000f220000000200 */
[C---:B--2---:R-:W-:Y:S03]  /*14340*/  HMMA.16816.F32 R120, R12.reuse, R116, RZ ;  /* 0x000000740c78723c */ /* 0x044fe600000018ff */
[----:B------:R-:W2:Y:S04]  /*14350*/  LDSM.16.M88.4 R140, [R2+0x5800] ;  /* 0x00580000028c783b */ /* 0x000ea80000000200 */
[----:B------:R-:W-:Y:S01]  /*14360*/  LDSM.16.M88.4 R148, [R2+0x4800] ;  /* 0x004800000294783b */ /* 0x000fe20000000200 */
[C---:B-1----:R-:W-:Y:S08]  /*14370*/  HMMA.16816.F32 R112, R12.reuse, R108, RZ ;  /* 0x0000006c0c70723c */ /* 0x042ff000000018ff */
[C---:B------:R-:W-:Y:S08]  /*14380*/  HMMA.16816.F32 R104, R12.reuse, R100, RZ ;  /* 0x000000640c68723c */ /* 0x040ff000000018ff */
[C---:B------:R-:W-:Y:S08]  /*14390*/  HMMA.16816.F32 R96, R12.reuse, R92, RZ ;  /* 0x0000005c0c60723c */ /* 0x040ff000000018ff */
[C---:B------:R-:W-:Y:S08]  /*143a0*/  HMMA.16816.F32 R88, R12.reuse, R84, RZ ;  /* 0x000000540c58723c */ /* 0x040ff000000018ff */
[C---:B-----5:R-:W-:Y:S08]  /*143b0*/  HMMA.16816.F32 R80, R12.reuse, R76, RZ ;  /* 0x0000004c0c50723c */ /* 0x060ff000000018ff */
        /* <DEDUP_REMOVED lines=24> */
[----:B------:R-:W3:Y:S07]  /*14540*/  LDSM.16.M88.4 R132, [R2+0x8800] ;  /* 0x008800000284783b */ /* 0x000eee0000000200 */
[C---:B------:R-:W-:Y:S08]  /*14550*/  HMMA.16816.F32 R112, R172.reuse, R156, R112 ;  /* 0x0000009cac70723c */ /* 0x040ff00000001870 */
[C---:B------:R-:W-:Y:S01]  /*14560*/  HMMA.16816.F32 R108, R172.reuse, R158, R108 ;  /* 0x0000009eac6c723c */ /* 0x040fe2000000186c */
[----:B------:R-:W-:Y:S07]  /*14570*/  LDSM.16.M88.4 R156, [R165+0x2800] ;  /* 0x00280000a59c783b */ /* 0x000fee0000000200 */
[C---:B------:R-:W-:Y:S08]  /*14580*/  HMMA.16816.F32 R104, R172.reuse, R152, R104 ;  /* 0x00000098ac68723c */ /* 0x040ff00000001868 */
[C---:B------:R-:W-:Y:S01]  /*14590*/  HMMA.16816.F32 R100, R172.reuse, R154, R100 ;  /* 0x0000009aac64723c */ /* 0x040fe20000001864 */
[----:B------:R-:W5:Y:S07]  /*145a0*/  LDSM.16.M88.4 R152, [R179] ;  /* 0x00000000b398783b */ /* 0x000f6e0000000200 */
[C---:B------:R-:W-:Y:S08]  /*145b0*/  HMMA.16816.F32 R128, R172.reuse, R168, R128 ;  /* 0x000000a8ac80723c */ /* 0x040ff00000001880 */
[C---:B------:R-:W-:Y:S01]  /*145c0*/  HMMA.16816.F32 R124, R172.reuse, R170, R124 ;  /* 0x000000aaac7c723c */ /* 0x040fe2000000187c */
[----:B------:R-:W5:Y:S07]  /*145d0*/  LDSM.16.M88.4 R168, [R2+0x7000] ;  /* 0x0070000002a8783b */ /* 0x000f6e0000000200 */
[C---:B----4-:R-:W-:Y:S08]  /*145e0*/  HMMA.16816.F32 R120, R172.reuse, R160, R120 ;  /* 0x000000a0ac78723c */ /* 0x050ff00000001878 */
[C---:B------:R-:W-:Y:S01]  /*145f0*/  HMMA.16816.F32 R116, R172.reuse, R162, R116 ;  /* 0x000000a2ac74723c */ /* 0x040fe20000001874 */
[----:B------:R-:W4:Y:S07]  /*14600*/  LDSM.16.M88.4 R160, [R2+0x7800] ;  /* 0x0078000002a0783b */ /* 0x000f2e0000000200 */
[C---:B------:R-:W-:Y:S08]  /*14610*/  HMMA.16816.F32 R88, R172.reuse, R144, R88 ;  /* 0x00000090ac58723c */ /* 0x040ff00000001858 */
        /* <DEDUP_REMOVED lines=8> */
[C---:B---3--:R-:W-:Y:S08]  /*146a0*/  HMMA.16816.F32 R32, R172.reuse, R132, R32 ;  /* 0x00000084ac20723c */ /* 0x048ff00000001820 */
[C---:B------:R-:W-:Y:S01]  /*146b0*/  HMMA.16816.F32 R28, R172.reuse, R134, R28 ;  /* 0x00000086ac1c723c */ /* 0x040fe2000000181c */
[----:B------:R-:W2:Y:S07]  /*146c0*/  LDSM.16.M88.4 R132, [R165+0x3000] ;  /* 0x00300000a584783b */ /* 0x000eae0000000200 */
[C---:B------:R-:W-:Y:S08]  /*146d0*/  HMMA.16816.F32 R96, R172.reuse, R148, R96 ;  /* 0x00000094ac60723c */ /* 0x040ff00000001860 */
[----:B------:R-:W-:Y:S01]  /*146e0*/  HMMA.16816.F32 R92, R172, R150, R92 ;  /* 0x00000096ac5c723c */ /* 0x000fe2000000185c */
[----:B------:R-:W3:Y:S07]  /*146f0*/  LDSM.16.M88.4 R148, [R165+0x2000] ;  /* 0x00200000a594783b */ /* 0x000eee0000000200 */
[----:B-----5:R-:W-:Y:S01]  /*14700*/  HMMA.16816.F32 R128, R152, R156, R128 ;  /* 0x0000009c9880723c */ /* 0x020fe20000001880 */
[----:B------:R-:W-:-:S07]  /*14710*/  IMAD.IADD R156, R178, 0x1, R179 ;  /* 0x00000001b29c7824 */ /* 0x000fce00078e02b3 */
[C---:B------:R-:W-:Y:S08]  /*14720*/  HMMA.16816.F32 R56, R172.reuse, R168, R56 ;  /* 0x000000a8ac38723c */ /* 0x040ff00000001838 */
[C---:B------:R-:W-:Y:S01]  /*14730*/  HMMA.16816.F32 R52, R172.reuse, R170, R52 ;  /* 0x000000aaac34723c */ /* 0x040fe20000001834 */
[----:B------:R-:W-:Y:S07]  /*14740*/  LDSM.16.M88.4 R168, [R165+0x5800] ;  /* 0x00580000a5a8783b */ /* 0x000fee0000000200 */
[C---:B----4-:R-:W-:Y:S08]  /*14750*/  HMMA.16816.F32 R48, R172.reuse, R160, R48 ;  /* 0x000000a0ac30723c */ /* 0x050ff00000001830 */
        /* <DEDUP_REMOVED lines=10> */
[----:B------:R-:W-:Y:S01]  /*14800*/  IMAD.IADD R172, R178, 0x1, R165 ;  /* 0x00000001b2ac7824 */ /* 0x000fe200078e02a5 */
[----:B------:R-:W1:Y:S06]  /*14810*/  LDSM.16.M88.4 R144, [R165+0x4000] ;  /* 0x00400000a590783b */ /* 0x000e6c0000000200 */
[C---:B--2---:R-:W-:Y:S08]  /*14820*/  HMMA.16816.F32 R120, R152.reuse, R132, R120 ;  /* 0x000000849878723c */ /* 0x044ff00000001878 */
[C---:B------:R-:W-:Y:S01]  /*14830*/  HMMA.16816.F32 R116, R152.reuse, R134, R116 ;  /* 0x000000869874723c */ /* 0x040fe20000001874 */
[----:B------:R-:W2:Y:S07]  /*14840*/  LDSM.16.M88.4 R132, [R165+0x6000] ;  /* 0x00600000a584783b */ /* 0x000eae0000000200 */
[C---:B---3--:R-:W-:Y:S08]  /*14850*/  HMMA.16816.F32 R8, R152.reuse, R148, R8 ;  /* 0x000000949808723c */ /* 0x048ff00000001808 */
[C---:B------:R-:W-:Y:S01]  /*14860*/  HMMA.16816.F32 R4, R152.reuse, R150, R4 ;  /* 0x000000969804723c */ /* 0x040fe20000001804 */
[----:B------:R-:W-:Y:S07]  /*14870*/  LDSM.16.M88.4 R148, [R172+0x2000] ;  /* 0x00200000ac94783b */ /* 0x000fee0000000200 */
[C---:B------:R-:W-:Y:S01]  /*14880*/  HMMA.16816.F32 R124, R152.reuse, R158, R124 ;  /* 0x0000009e987c723c */ /* 0x040fe2000000187c */
[----:B------:R-:W3:Y:S07]  /*14890*/  LDSM.16.M88.4 R156, [R156] ;  /* 0x000000009c9c783b */ /* 0x000eee0000000200 */
[C---:B-1----:R-:W-:Y:S08]  /*148a0*/  HMMA.16816.F32 R104, R152.reuse, R144, R104 ;  /* 0x000000909868723c */ /* 0x042ff00000001868 */
[C---:B------:R-:W-:Y:S01]  /*148b0*/  HMMA.16816.F32 R100, R152.reuse, R146, R100 ;  /* 0x000000929864723c */ /* 0x040fe20000001864 */
[----:B------:R-:W1:Y:S07]  /*148c0*/  LDSM.16.M88.4 R144, [R172+0x2800] ;  /* 0x00280000ac90783b */ /* 0x000e6e0000000200 */
[C---:B--2---:R-:W-:Y:S08]  /*148d0*/  HMMA.16816.F32 R72, R152.reuse, R132, R72 ;  /* 0x000000849848723c */ /* 0x044ff00000001848 */
[C---:B------:R-:W-:Y:S01]  /*148e0*/  HMMA.16816.F32 R68, R152.reuse, R134, R68 ;  /* 0x000000869844723c */ /* 0x040fe20000001844 */
[----:B------:R-:W2:Y:S07]  /*148f0*/  LDSM.16.M88.4 R132, [R165+0x7800] ;  /* 0x00780000a584783b */ /* 0x000eae0000000200 */
[----:B------:R-:W-:Y:S08]  /*14900*/  HMMA.16816.F32 R96, R152, R140, R96 ;  /* 0x0000008c9860723c */ /* 0x000ff00000001860 */
[----:B---3--:R-:W-:Y:S08]  /*14910*/  HMMA.16816.F32 R8, R156, R148, R8 ;  /* 0x000000949c08723c */ /* 0x008ff00000001808 */
[----:B------:R-:W-:Y:S01]  /*14920*/  HMMA.16816.F32 R92, R152, R142, R92 ;  /* 0x0000008e985c723c */ /* 0x000fe2000000185c */
[----:B------:R-:W3:Y:S07]  /*14930*/  LDSM.16.M88.4 R140, [R165+0x7000] ;  /* 0x00700000a58c783b */ /* 0x000eee0000000200 */
[----:B------:R-:W-:Y:S03]  /*14940*/  HMMA.16816.F32 R4, R156, R150, R4 ;  /* 0x000000969c04723c */ /* 0x000fe60000001804 */
[----:B------:R-:W-:Y:S01]  /*14950*/  FMUL.FTZ R2, R8, UR10 ;  /* 0x0000000a08027c20 */ /* 0x000fe20008410000 */
[----:B------:R-:W-:Y:S01]  /*14960*/  FMUL.FTZ R148, R9, UR10 ;  /* 0x0000000a09947c20 */ /* 0x000fe20008410000 */
[----:B------:R-:W-:Y:S01]  /*14970*/  FMUL.FTZ R149, R10, UR10 ;  /* 0x0000000a0a957c20 */ /* 0x000fe20008410000 */
[----:B------:R-:W-:-:S02]  /*14980*/  FMUL.FTZ R150, R11, UR10 ;  /* 0x0000000a0b967c20 */ /* 0x000fc40008410000 */
[----:B------:R-:W4:Y:S01]  /*14990*/  LDSM.16.M88.4 R8, [R165+0x8000] ;  /* 0x00800000a508783b */ /* 0x000f220000000200 */
[C---:B------:R-:W-:Y:S01]  /*149a0*/  HMMA.16816.F32 R112, R152.reuse, R136, R112 ;  /* 0x000000889870723c */ /* 0x040fe20000001870 */
[----:B------:R-:W-:Y:S07]  /*149b0*/  MUFU.TANH R148, R148 ;  /* 0x0000009400947308 */ /* 0x000fee0000002400 */
[----:B------:R-:W-:Y:S01]  /*149c0*/  HMMA.16816.F32 R108, R152, R138, R108 ;  /* 0x0000008a986c723c */ /* 0x000fe2000000186c */
[----:B------:R-:W5:Y:S01]  /*149d0*/  LDSM.16.M88.4 R136, [R165+0x6800] ;  /* 0x00680000a588783b */ /* 0x000f620000000200 */
[----:B------:R-:W-:Y:S01]  /*149e0*/  FMUL.FTZ R4, R4, UR10 ;  /* 0x0000000a04047c20 */ /* 0x000fe20008410000 */
[----:B------:R-:W-:Y:S05]  /*149f0*/  MUFU.TANH R149, R149 ;  /* 0x0000009500957308 */ /* 0x000fea0000002400 */
[----:B-1----:R-:W-:Y:S01]  /*14a00*/  HMMA.16816.F32 R128, R156, R144, R128 ;  /* 0x000000909c80723c */ /* 0x002fe20000001880 */
[----:B------:R-:W-:Y:S01]  /*14a10*/  FMUL.FTZ R144, R5, UR10 ;  /* 0x0000000a05907c20 */ /* 0x000fe20008410000 */
[----:B------:R-:W-:Y:S01]  /*14a20*/  FMUL.FTZ R145, R6, UR10 ;  /* 0x0000000a06917c20 */ /* 0x000fe20008410000 */
[----:B------:R1:W-:Y:S05]  /*14a30*/  MUFU.TANH R151, R4 ;  /* 0x0000000400977308 */ /* 0x0003ea0000002400 */
[----:B--2---:R-:W-:Y:S01]  /*14a40*/  HMMA.16816.F32 R48, R152, R132, R48 ;  /* 0x000000849830723c */ /* 0x004fe20000001830 */
[----:B------:R-:W-:-:S02]  /*14a50*/  FMUL.FTZ R132, R7, UR10 ;  /* 0x0000000a07847c20 */ /* 0x000fc40008410000 */
[----:B------:R-:W-:Y:S05]  /*14a60*/  MUFU.TANH R150, R150 ;  /* 0x0000009600967308 */ /* 0x000fea0000002400 */
[C---:B---3--:R-:W-:Y:S03]  /*14a70*/  HMMA.16816.F32 R56, R152.reuse, R140, R56 ;  /* 0x0000008c9838723c */ /* 0x048fe60000001838 */
[----:B------:R-:W-:Y:S01]  /*14a80*/  FMUL.FTZ R128, R128, UR10 ;  /* 0x0000000a80807c20 */ /* 0x000fe20008410000 */
[----:B------:R-:W-:Y:S01]  /*14a90*/  FMUL.FTZ R129, R129, UR10 ;  /* 0x0000000a81817c20 */ /* 0x000fe20008410000 */
[----:B-1----:R-:W1:Y:S01]  /*14aa0*/  LDSM.16.M88.4 R4, [R165+0x9000] ;  /* 0x00900000a504783b */ /* 0x002e620000000200 */
[----:B------:R-:W-:Y:S02]  /*14ab0*/  MUFU.TANH R145, R145 ;  /* 0x0000009100917308 */ /* 0x000fe40000002400 */
[C---:B------:R-:W-:Y:S01]  /*14ac0*/  HMMA.16816.F32 R52, R152.reuse, R142, R52 ;  /* 0x0000008e9834723c */ /* 0x040fe20000001834 */
[----:B------:R-:W2:Y:S05]  /*14ad0*/  LDSM.16.M88.4 R140, [R172+0x3000] ;  /* 0x00300000ac8c783b */ /* 0x000eaa0000000200 */
[----:B------:R-:W-:Y:S02]  /*14ae0*/  MUFU.TANH R133, R128 ;  /* 0x0000008000857308 */ /* 0x000fe40000002400 */
[C---:B----4-:R-:W-:Y:S06]  /*14af0*/  HMMA.16816.F32 R40, R152.reuse, R8, R40 ;  /* 0x000000089828723c */ /* 0x050fec0000001828 */
[----:B------:R-:W-:Y:S02]  /*14b00*/  MUFU.TANH R144, R144 ;  /* 0x0000009000907308 */ /* 0x000fe40000002400 */
[C---:B------:R-:W-:Y:S01]  /*14b10*/  HMMA.16816.F32 R36, R152.reuse, R10, R36 ;  /* 0x0000000a9824723c */ /* 0x040fe20000001824 */
[----:B------:R-:W3:Y:S05]  /*14b20*/  LDSM.16.M88.4 R8, [R165+0x9800] ;  /* 0x00980000a508783b */ /* 0x000eea0000000200 */
[----:B------:R-:W-:Y:S02]  /*14b30*/  MUFU.TANH R132, R132 ;  /* 0x0000008400847308 */ /* 0x000fe40000002400 */
[C---:B-----5:R-:W-:Y:S06]  /*14b40*/  HMMA.16816.F32 R64, R152.reuse, R136, R64 ;  /* 0x000000889840723c */ /* 0x060fec0000001840 */
[----:B------:R-:W-:Y:S02]  /*14b50*/  MUFU.TANH R2, R2 ;  /* 0x0000000200027308 */ /* 0x000fe40000002400 */
[C---:B------:R-:W-:Y:S01]  /*14b60*/  HMMA.16816.F32 R60, R152.reuse, R138, R60 ;  /* 0x0000008a983c723c */ /* 0x040fe2000000183c */
[----:B------:R-:W4:Y:S07]  /*14b70*/  LDSM.16.M88.4 R136, [R165+0x8800] ;  /* 0x00880000a588783b */ /* 0x000f2e0000000200 */
[C---:B-1----:R-:W-:Y:S08]  /*14b80*/  HMMA.16816.F32 R24, R152.reuse, R4, R24 ;  /* 0x000000049818723c */ /* 0x042ff00000001818 */
[----:B------:R-:W-:Y:S01]  /*14b90*/  HMMA.16816.F32 R20, R152, R6, R20 ;  /* 0x000000069814723c */ /* 0x000fe20000001814 */
[----:B------:R-:W1:Y:S07]  /*14ba0*/  LDSM.16.M88.4 R4, [R172+0x4800] ;  /* 0x00480000ac04783b */ /* 0x000e6e0000000200 */
[----:B--2---:R-:W-:Y:S08]  /*14bb0*/  HMMA.16816.F32 R120, R156, R140, R120 ;  /* 0x0000008c9c78723c */ /* 0x004ff00000001878 */
[----:B------:R-:W-:Y:S01]  /*14bc0*/  HMMA.16816.F32 R44, R152, R134, R44 ;  /* 0x00000086982c723c */ /* 0x000fe2000000182c */
[----:B------:R2:W-:Y:S01]  /*14bd0*/  MUFU.TANH R134, R129 ;  /* 0x0000008100867308 */ /* 0x0005e20000002400 */
[----:B------:R-:W-:-:S06]  /*14be0*/  FMUL.FTZ R135, R130, UR10 ;  /* 0x0000000a82877c20 */ /* 0x000fcc0008410000 */
[----:B------:R-:W-:Y:S01]  /*14bf0*/  HMMA.16816.F32 R124, R156, R146, R124 ;  /* 0x000000929c7c723c */ /* 0x000fe2000000187c */
[----:B------:R-:W-:Y:S01]  /*14c00*/  FMUL.FTZ R146, R131, UR10 ;  /* 0x0000000a83927c20 */ /* 0x000fe20008410000 */
[----:B------:R-:W-:Y:S01]  /*14c10*/  MUFU.TANH R135, R135 ;  /* 0x0000008700877308 */ /* 0x000fe20000002400 */
[----:B------:R-:W-:Y:S01]  /*14c20*/  FMUL.FTZ R120, R120, UR10 ;  /* 0x0000000a78787c20 */ /* 0x000fe20008410000 */
[----:B------:R-:W-:-:S04]  /*14c30*/  FMUL.FTZ R121, R121, UR10 ;  /* 0x0000000a79797c20 */ /* 0x000fc80008410000 */
[C---:B---3--:R-:W-:Y:S02]  /*14c40*/  HMMA.16816.F32 R16, R152.reuse, R8, R16 ;  /* 0x000000089810723c */ /* 0x048fe40000001810 */
[----:B------:R-:W-:Y:S01]  /*14c50*/  MUFU.TANH R140, R120 ;  /* 0x00000078008c7308 */ /* 0x000fe20000002400 */
[----:B--2---:R-:W2:Y:S05]  /*14c60*/  LDSM.16.M88.4 R128, [R172+0x3800] ;  /* 0x00380000ac80783b */ /* 0x004eaa0000000200 */
[----:B------:R-:W-:Y:S01]  /*14c70*/  HMMA.16816.F32 R12, R152, R10, R12 ;  /* 0x0000000a980c723c */ /* 0x000fe2000000180c */
[----:B------:R-:W3:Y:S01]  /*14c80*/  LDSM.16.M88.4 R8, [R172+0x5000] ;  /* 0x00500000ac08783b */ /* 0x000ee20000000200 */
[----:B------:R5:W-:Y:S06]  /*14c90*/  MUFU.TANH R141, R121 ;  /* 0x00000079008d7308 */ /* 0x000bec0000002400 */
[----:B------:R-:W-:Y:S01]  /*14ca0*/  HMMA.16816.F32 R116, R156, R142, R116 ;  /* 0x0000008e9c74723c */ /* 0x000fe20000001874 */
[----:B------:R-:W-:Y:S01]  /*14cb0*/  FMUL.FTZ R142, R122, UR10 ;  /* 0x0000000a7a8e7c20 */ /* 0x000fe20008410000 */
[----:B------:R-:W-:Y:S01]  /*14cc0*/  FMUL.FTZ R143, R123, UR10 ;  /* 0x0000000a7b8f7c20 */ /* 0x000fe20008410000 */
[----:B------:R-:W-:Y:S05]  /*14cd0*/  MUFU.TANH R146, R146 ;  /* 0x0000009200927308 */ /* 0x000fea0000002400 */
[C---:B------:R-:W-:Y:S03]  /*14ce0*/  HMMA.16816.F32 R88, R152.reuse, R160, R88 ;  /* 0x000000a09858723c */ /* 0x040fe60000001858 */
[----:B------:R-:W-:Y:S01]  /*14cf0*/  MUFU.TANH R142, R142 ;  /* 0x0000008e008e7308 */ /* 0x000fe20000002400 */
[----:B-----5:R-:W5:Y:S04]  /*14d00*/  LDSM.16.M88.4 R120, [R172+0x5800] ;  /* 0x00580000ac78783b */ /* 0x020f680000000200 */
[C---:B------:R-:W-:Y:S03]  /*14d10*/  HMMA.16816.F32 R84, R152.reuse, R162, R84 ;  /* 0x000000a29854723c */ /* 0x040fe60000001854 */
[----:B------:R-:W-:Y:S05]  /*14d20*/  MUFU.TANH R143, R143 ;  /* 0x0000008f008f7308 */ /* 0x000fea0000002400 */
[----:B----4-:R-:W-:Y:S01]  /*14d30*/  HMMA.16816.F32 R32, R152, R136, R32 ;  /* 0x000000889820723c */ /* 0x010fe20000001820 */
[----:B------:R-:W-:Y:S01]  /*14d40*/  FMUL.FTZ R136, R124, UR10 ;  /* 0x0000000a7c887c20 */ /* 0x000fe20008410000 */
[----:B------:R-:W-:-:S05]  /*14d50*/  FMUL.FTZ R137, R125, UR10 ;  /* 0x0000000a7d897c20 */ /* 0x000fca0008410000 */
[----:B------:R-:W-:Y:S01]  /*14d60*/  MUFU.TANH R136, R136 ;  /* 0x0000008800887308 */ /* 0x000fe20000002400 */
[----:B------:R-:W-:Y:S01]  /*14d70*/  HMMA.16816.F32 R28, R152, R138, R28 ;  /* 0x0000008a981c723c */ /* 0x000fe2000000181c */
[----:B------:R-:W-:Y:S01]  /*14d80*/  FMUL.FTZ R138, R126, UR10 ;  /* 0x0000000a7e8a7c20 */ /* 0x000fe20008410000 */
[----:B------:R-:W-:Y:S02]  /*14d90*/  FMUL.FTZ R139, R127, UR10 ;  /* 0x0000000a7f8b7c20 */ /* 0x000fe40008410000 */
[----:B------:R-:W4:Y:S03]  /*14da0*/  LDSM.16.M88.4 R124, [R172+0x4000] ;  /* 0x00400000ac7c783b */ /* 0x000f260000000200 */
[----:B------:R-:W-:Y:S01]  /*14db0*/  MUFU.TANH R138, R138 ;  /* 0x0000008a008a7308 */ /* 0x000fe20000002400 */
[C---:B-1----:R-:W-:Y:S07]  /*14dc0*/  HMMA.16816.F32 R96, R156.reuse, R4, R96 ;  /* 0x000000049c60723c */ /* 0x042fee0000001860 */
[----:B------:R-:W-:Y:S01]  /*14dd0*/  MUFU.TANH R137, R137 ;  /* 0x0000008900897308 */ /* 0x000fe20000002400 */
[----:B------:R-:W-:Y:S01]  /*14de0*/  HMMA.16816.F32 R92, R156, R6, R92 ;  /* 0x000000069c5c723c */ /* 0x000fe2000000185c */
[----:B------:R-:W1:Y:S06]  /*14df0*/  LDSM.16.M88.4 R4, [R172+0x6800] ;  /* 0x00680000ac04783b */ /* 0x000e6c0000000200 */
[----:B------:R-:W-:Y:S01]  /*14e00*/  MUFU.TANH R139, R139 ;  /* 0x0000008b008b7308 */ /* 0x000fe20000002400 */
[----:B------:R-:W-:Y:S03]  /*14e10*/  HMMA.16816.F32 R80, R152, R168, R80 ;  /* 0x000000a89850723c */ /* 0x000fe60000001850 */
[----:B------:R-:W-:-:S05]  /*14e20*/  FMUL.FTZ R96, R96, UR10 ;  /* 0x0000000a60607c20 */ /* 0x000fca0008410000 */
[----:B--2---:R-:W-:Y:S01]  /*14e30*/  HMMA.16816.F32 R112, R156, R128, R112 ;  /* 0x000000809c70723c */ /* 0x004fe20000001870 */
[----:B------:R-:W-:Y:S01]  /*14e40*/  FMUL.FTZ R128, R116, UR10 ;  /* 0x0000000a74807c20 */ /* 0x000fe20008410000 */
[----:B------:R-:W-:Y:S01]  /*14e50*/  FMUL.FTZ R129, R117, UR10 ;  /* 0x0000000a75817c20 */ /* 0x000fe20008410000 */
[----:B------:R-:W-:Y:S05]  /*14e60*/  MUFU.TANH R96, R96 ;  /* 0x0000006000607308 */ /* 0x000fea0000002400 */
[----:B------:R-:W-:Y:S03]  /*14e70*/  HMMA.16816.F32 R76, R152, R170, R76 ;  /* 0x000000aa984c723c */ /* 0x000fe6000000184c */
[----:B------:R-:W-:Y:S05]  /*14e80*/  MUFU.TANH R128, R128 ;  /* 0x0000008000807308 */ /* 0x000fea0000002400 */
[C---:B---3--:R-:W-:Y:S03]  /*14e90*/  HMMA.16816.F32 R88, R156.reuse, R8, R88 ;  /* 0x000000089c58723c */ /* 0x048fe60000001858 */
[----:B------:R-:W-:Y:S01]  /*14ea0*/  FMUL.FTZ R112, R112, UR10 ;  /* 0x0000000a70707c20 */ /* 0x000fe20008410000 */
[----:B------:R-:W-:Y:S01]  /*14eb0*/  FMUL.FTZ R113, R113, UR10 ;  /* 0x0000000a71717c20 */ /* 0x000fe20008410000 */
[----:B------:R-:W-:Y:S01]  /*14ec0*/  FMUL.FTZ R114, R114, UR10 ;  /* 0x0000000a72727c20 */ /* 0x000fe20008410000 */
[----:B------:R-:W-:Y:S01]  /*14ed0*/  FMUL.FTZ R115, R115, UR10 ;  /* 0x0000000a73737c20 */ /* 0x000fe20008410000 */
[----:B------:R-:W-:Y:S01]  /*14ee0*/  MUFU.TANH R129, R129 ;  /* 0x0000008100817308 */ /* 0x000fe20000002400 */
[C---:B------:R-:W-:Y:S01]  /*14ef0*/  HMMA.16816.F32 R84, R156.reuse, R10, R84 ;  /* 0x0000000a9c54723c */ /* 0x040fe20000001854 */
[----:B------:R-:W2:Y:S07]  /*14f00*/  LDSM.16.M88.4 R8, [R172+0x7000] ;  /* 0x00700000ac08783b */ /* 0x000eae0000000200 */
[C---:B-----5:R-:W-:Y:S08]  /*14f10*/  HMMA.16816.F32 R80, R156.reuse, R120, R80 ;  /* 0x000000789c50723c */ /* 0x060ff00000001850 */
[C---:B------:R-:W-:Y:S01]  /*14f20*/  HMMA.16816.F32 R120, R156.reuse, R122, R76 ;  /* 0x0000007a9c78723c */ /* 0x040fe2000000184c */
[----:B------:R-:W3:Y:S07]  /*14f30*/  LDSM.16.M88.4 R76, [R172+0x7800] ;  /* 0x00780000ac4c783b */ /* 0x000eee0000000200 */
[C---:B------:R-:W-:Y:S01]  /*14f40*/  HMMA.16816.F32 R108, R156.reuse, R130, R108 ;  /* 0x000000829c6c723c */ /* 0x040fe2000000186c */
[----:B------:R-:W-:Y:S07]  /*14f50*/  MUFU.TANH R130, R114 ;  /* 0x0000007200827308 */ /* 0x000fee0000002400 */
[----:B----4-:R-:W-:Y:S01]  /*14f60*/  HMMA.16816.F32 R100, R156, R126, R100 ;  /* 0x0000007e9c64723c */ /* 0x010fe20000001864 */
[----:B------:R-:W-:Y:S02]  /*14f70*/  MUFU.TANH R126, R112 ;  /* 0x00000070007e7308 */ /* 0x000fe40000002400 */
[----:B------:R-:W-:-:S05]  /*14f80*/  FMUL.FTZ R120, R120, UR10 ;  /* 0x0000000a78787c20 */ /* 0x000fca0008410000 */
[----:B-1----:R-:W-:Y:S01]  /*14f90*/  HMMA.16816.F32 R64, R156, R4, R64 ;  /* 0x000000049c40723c */ /* 0x002fe20000001840 */
[----:B------:R-:W-:Y:S02]  /*14fa0*/  MUFU.TANH R127, R113 ;  /* 0x00000071007f7308 */ /* 0x000fe40000002400 */
[----:B------:R-:W-:Y:S01]  /*14fb0*/  FMUL.FTZ R147, R108, UR10 ;  /* 0x0000000a6c937c20 */ /* 0x000fe20008410000 */
[----:B------:R-:W-:-:S04]  /*14fc0*/  FMUL.FTZ R152, R109, UR10 ;  /* 0x0000000a6d987c20 */ /* 0x000fc80008410000 */
[----:B------:R-:W-:Y:S01]  /*14fd0*/  HMMA.16816.F32 R60, R156, R6, R60 ;  /* 0x000000069c3c723c */ /* 0x000fe2000000183c */
[----:B------:R1:W-:Y:S01]  /*14fe0*/  MUFU.TANH R131, R115 ;  /* 0x0000007300837308 */ /* 0x0003e20000002400 */
[----:B------:R-:W4:Y:S01]  /*14ff0*/  LDSM.16.M88.4 R4, [R172+0x8800] ;  /* 0x00880000ac04783b */ /* 0x000f220000000200 */
[----:B------:R-:W-:-:S05]  /*15000*/  FMUL.FTZ R162, R103, UR10 ;  /* 0x0000000a67a27c20 */ /* 0x000fca0008410000 */
[C---:B--2---:R-:W-:Y:S01]  /*15010*/  HMMA.16816.F32 R56, R156.reuse, R8, R56 ;  /* 0x000000089c38723c */ /* 0x044fe20000001838 */
[----:B------:R-:W-:Y:S07]  /*15020*/  MUFU.TANH R152, R152 ;  /* 0x0000009800987308 */ /* 0x000fee0000002400 */
[C---:B------:R-:W-:Y:S01]  /*15030*/  HMMA.16816.F32 R52, R156.reuse, R10, R52 ;  /* 0x0000000a9c34723c */ /* 0x040fe20000001834 */
[----:B------:R-:W-:Y:S01]  /*15040*/  LDSM.16.M88.4 R8, [R172+0x9000] ;  /* 0x00900000ac08783b */ /* 0x000fe20000000200 */
[----:B------:R-:W-:Y:S03]  /*15050*/  MUFU.TANH R147, R147 ;  /* 0x0000009300937308 */ /* 0x000fe60000002400 */
[----:B-1----:R-:W1:Y:S03]  /*15060*/  LDSM.16.M88.4 R112, [R172+0x9800] ;  /* 0x00980000ac70783b */ /* 0x002e660000000200 */
[C---:B------:R-:W-:Y:S01]  /*15070*/  HMMA.16816.F32 R104, R156.reuse, R124, R104 ;  /* 0x0000007c9c68723c */ /* 0x040fe20000001868 */
[----:B------:R-:W-:Y:S01]  /*15080*/  FMUL.FTZ R124, R118, UR10 ;  /* 0x0000000a767c7c20 */ /* 0x000fe20008410000 */
[----:B------:R-:W-:Y:S01]  /*15090*/  FMUL.FTZ R125, R119, UR10 ;  /* 0x0000000a777d7c20 */ /* 0x000fe20008410000 */
[----:B------:R-:W-:Y:S01]  /*150a0*/  MUFU.TANH R162, R162 ;  /* 0x000000a200a27308 */ /* 0x000fe20000002400 */
[----:B------:R-:W2:Y:S01]  /*150b0*/  LDSM.16.M88.4 R116, [R172+0x6000] ;  /* 0x00600000ac74783b */ /* 0x000ea20000000200 */
[----:B------:R-:W-:Y:S01]  /*150c0*/  FMUL.FTZ R57, R57, UR10 ;  /* 0x0000000a39397c20 */ /* 0x000fe20008410000 */
[----:B------:R-:W-:Y:S01]  /*150d0*/  FMUL.FTZ R58, R58, UR10 ;  /* 0x0000000a3a3a7c20 */ /* 0x000fe20008410000 */
[----:B------:R-:W-:Y:S01]  /*150e0*/  FMUL.FTZ R59, R59, UR10 ;  /* 0x0000000a3b3b7c20 */ /* 0x000fe20008410000 */
[----:B---3--:R-:W-:Y:S01]  /*150f0*/  HMMA.16816.F32 R48, R156, R76, R48 ;  /* 0x0000004c9c30723c */ /* 0x008fe20000001830 */
[----:B------:R-:W-:-:S02]  /*15100*/  FMUL.FTZ R77, R100, UR10 ;  /* 0x0000000a644d7c20 */ /* 0x000fc40008410000 */
[----:B------:R-:W-:Y:S01]  /*15110*/  MUFU.TANH R124, R124 ;  /* 0x0000007c007c7308 */ /* 0x000fe20000002400 */
        /* <DEDUP_REMOVED lines=11> */
[----:B------:R3:W-:Y:S01]  /*151d0*/  MUFU.TANH R153, R104 ;  /* 0x0000006800997308 */ /* 0x0007e20000002400 */
[----:B----4-:R-:W-:Y:S01]  /*151e0*/  HMMA.16816.F32 R100, R156, R4, R32 ;  /* 0x000000049c64723c */ /* 0x010fe20000001820 */
[----:B------:R-:W-:-:S02]  /*151f0*/  FMUL.FTZ R4, R85, UR10 ;  /* 0x0000000a55047c20 */ /* 0x000fc40008410000 */
[----:B------:R-:W-:Y:S01]  /*15200*/  FMUL.FTZ R50, R50, UR10 ;  /* 0x0000000a32327c20 */ /* 0x000fe20008410000 */
[----:B------:R-:W-:Y:S01]  /*15210*/  FMUL.FTZ R49, R49, UR10 ;  /* 0x0000000a31317c20 */ /* 0x000fe20008410000 */
[----:B------:R-:W-:Y:S02]  /*15220*/  FMUL.FTZ R51, R51, UR10 ;  /* 0x0000000a33337c20 */ /* 0x000fe40008410000 */
[----:B------:R-:W-:Y:S01]  /*15230*/  MUFU.TANH R155, R106 ;  /* 0x0000006a009b7308 */ /* 0x000fe20000002400 */
[----:B------:R-:W-:Y:S01]  /*15240*/  HMMA.16816.F32 R28, R156, R6, R28 ;  /* 0x000000069c1c723c */ /* 0x000fe2000000181c */
[----:B------:R-:W-:Y:S01]  /*15250*/  FMUL.FTZ R7, R98, UR10 ;  /* 0x0000000a62077c20 */ /* 0x000fe20008410000 */
[----:B------:R-:W-:Y:S01]  /*15260*/  FMUL.FTZ R98, R81, UR10 ;  /* 0x0000000a51627c20 */ /* 0x000fe20008410000 */
[----:B------:R-:W-:Y:S01]  /*15270*/  FMUL.FTZ R46, R46, UR10 ;  /* 0x0000000a2e2e7c20 */ /* 0x000fe20008410000 */
[----:B------:R-:W-:-:S03]  /*15280*/  FMUL.FTZ R47, R47, UR10 ;  /* 0x0000000a2f2f7c20 */ /* 0x000fc60008410000 */
[----:B------:R-:W-:Y:S01]  /*15290*/  MUFU.TANH R160, R107 ;  /* 0x0000006b00a07308 */ /* 0x000fe20000002400 */
[C---:B-1----:R-:W-:Y:S01]  /*152a0*/  HMMA.16816.F32 R32, R156.reuse, R114, R12 ;  /* 0x000000729c20723c */ /* 0x042fe2000000180c */
[----:B------:R-:W-:Y:S02]  /*152b0*/  IMAD.SHL.U32 R14, R237, 0x2, RZ ;  /* 0x00000002ed0e7824 */ /* 0x000fe400078e00ff */
[----:B------:R-:W-:Y:S01]  /*152c0*/  FMUL.FTZ R13, R97, UR10 ;  /* 0x0000000a610d7c20 */ /* 0x000fe20008410000 */
[----:B------:R-:W-:Y:S02]  /*152d0*/  IMAD.MOV.U32 R97, RZ, RZ, 0x8 ;  /* 0x00000008ff617424 */ /* 0x000fe400078e00ff */
[----:B------:R-:W-:Y:S01]  /*152e0*/  FMUL.FTZ R15, R94, UR10 ;  /* 0x0000000a5e0f7c20 */ /* 0x000fe20008410000 */
[----:B------:R-:W-:Y:S01]  /*152f0*/  FMUL.FTZ R94, R84, UR10 ;  /* 0x0000000a545e7c20 */ /* 0x000fe20008410000 */
[----:B------:R-:W-:Y:S01]  /*15300*/  LOP3.LUT R14, R14, 0x6, RZ, 0xc0, !PT ;  /* 0x000000060e0e7812 */ /* 0x000fe200078ec0ff */
[----:B------:R-:W-:Y:S01]  /*15310*/  FMUL.FTZ R12, R90, UR10 ;  /* 0x0000000a5a0c7c20 */ /* 0x000fe20008410000 */
[C---:B------:R-:W-:Y:S01]  /*15320*/  HMMA.16816.F32 R24, R156.reuse, R8, R24 ;  /* 0x000000089c18723c */ /* 0x040fe20000001818 */
[----:B------:R-:W-:Y:S01]  /*15330*/  VIADDMNMX R204, R0, R97, UR22, PT ;  /* 0x0000001600cc7e46 */ /* 0x000fe2000b800161 */
[----:B------:R-:W-:Y:S01]  /*15340*/  MUFU.TANH R84, R15 ;  /* 0x0000000f00547308 */ /* 0x000fe20000002400 */
[----:B------:R-:W-:Y:S01]  /*15350*/  LOP3.LUT R6, R14, UR9, RZ, 0xfc, !PT ;  /* 0x000000090e067c12 */ /* 0x000fe2000f8efcff */
[----:B------:R-:W-:Y:S01]  /*15360*/  FMUL.FTZ R90, R86, UR10 ;  /* 0x0000000a565a7c20 */ /* 0x000fe20008410000 */
[----:B------:R-:W-:Y:S01]  /*15370*/  FMUL.FTZ R9, R99, UR10 ;  /* 0x0000000a63097c20 */ /* 0x000fe20008410000 */
[----:B------:R-:W-:Y:S01]  /*15380*/  FMUL.FTZ R97, R82, UR10 ;  /* 0x0000000a52617c20 */ /* 0x000fe20008410000 */
[----:B------:R-:W-:Y:S01]  /*15390*/  LOP3.LUT R0, R6, 0xf8, RZ, 0xfc, !PT ;  /* 0x000000f806007812 */ /* 0x000fe200078efcff */
[C---:B--2---:R-:W-:Y:S01]  /*153a0*/  HMMA.16816.F32 R72, R156.reuse, R116, R72 ;  /* 0x000000749c48723c */ /* 0x044fe20000001848 */
[----:B------:R-:W-:Y:S01]  /*153b0*/  FMUL.FTZ R116, R110, UR10 ;  /* 0x0000000a6e747c20 */ /* 0x000fe20008410000 */
[-C--:B------:R-:W-:Y:S01]  /*153c0*/  ISETP.GE.AND P2, PT, R6, R204.reuse, PT ;  /* 0x000000cc0600720c */ /* 0x080fe20003f46270 */
[----:B------:R-:W-:Y:S01]  /*153d0*/  FMUL.FTZ R5, R32, UR10 ;  /* 0x0000000a20057c20 */ /* 0x000fe20008410000 */
[----:B------:R-:W-:Y:S01]  /*153e0*/  FMUL.FTZ R8, R34, UR10 ;  /* 0x0000000a22087c20 */ /* 0x000fe20008410000 */
[CC--:B------:R-:W-:Y:S01]  /*153f0*/  ISETP.GE.AND P3, PT, R0.reuse, R205.reuse, PT ;  /* 0x000000cd0000720c */ /* 0x0c0fe20003f66270 */
[----:B------:R-:W-:Y:S01]  /*15400*/  FMUL.FTZ R34, R89, UR10 ;  /* 0x0000000a59227c20 */ /* 0x000fe20008410000 */
[----:B------:R-:W-:Y:S01]  /*15410*/  ISETP.GE.AND P1, PT, R0, R204, PT ;  /* 0x000000cc0000720c */ /* 0x000fe20003f26270 */
[C---:B------:R-:W-:Y:S01]  /*15420*/  HMMA.16816.F32 R68, R156.reuse, R118, R68 ;  /* 0x000000769c44723c */ /* 0x040fe20000001844 */
[----:B------:R-:W1:Y:S01]  /*15430*/  MUFU.TANH R5, R5 ;  /* 0x0000000500057308 */ /* 0x000e620000002400 */
[----:B------:R-:W-:Y:S01]  /*15440*/  FMUL.FTZ R118, R111, UR10 ;  /* 0x0000000a6f767c20 */ /* 0x000fe20008410000 */
[----:B------:R-:W-:Y:S01]  /*15450*/  I2FP.F32.U32 R0, R0 ;  /* 0x0000000000007245 */ /* 0x000fe20000201000 */
[----:B------:R-:W2:Y:S01]  /*15460*/  LDSM.16.M88.4 R108, [R172+0x8000] ;  /* 0x00800000ac6c783b */ /* 0x000ea20000000200 */
[----:B------:R-:W-:Y:S01]  /*15470*/  FMUL.FTZ R89, R87, UR10 ;  /* 0x0000000a57597c20 */ /* 0x000fe20008410000 */
[----:B---3--:R-:W-:Y:S01]  /*15480*/  LOP3.LUT R104, R6, 0x8, RZ, 0xfc, !PT ;  /* 0x0000000806687812 */ /* 0x008fe200078efcff */
[----:B------:R-:W-:Y:S01]  /*15490*/  FMUL.FTZ R32, R93, UR10 ;  /* 0x0000000a5d207c20 */ /* 0x000fe20008410000 */
[C---:B------:R-:W-:Y:S01]  /*154a0*/  HMMA.16816.F32 R20, R156.reuse, R10, R20 ;  /* 0x0000000a9c14723c */ /* 0x040fe20000001814 */
[----:B------:R-:W3:Y:S01]  /*154b0*/  MUFU.TANH R8, R8 ;  /* 0x0000000800087308 */ /* 0x000ee20000002400 */
[----:B------:R-:W-:Y:S01]  /*154c0*/  FMUL.FTZ R11, R92, UR10 ;  /* 0x0000000a5c0b7c20 */ /* 0x000fe20008410000 */
[----:B------:R-:W-:Y:S01]  /*154d0*/  FMUL.FTZ R92, R95, UR10 ;  /* 0x0000000a5f5c7c20 */ /* 0x000fe20008410000 */
[----:B------:R-:W-:Y:S01]  /*154e0*/  FMUL.FTZ R95, R91, UR10 ;  /* 0x0000000a5b5f7c20 */ /* 0x000fe20008410000 */
[----:B------:R-:W-:Y:S01]  /*154f0*/  LOP3.LUT R91, R6, 0x9, RZ, 0xfc, !PT ;  /* 0x00000009065b7812 */ /* 0x000fe200078efcff */
[----:B------:R-:W-:Y:S01]  /*15500*/  FMUL.FTZ R10, R88, UR10 ;  /* 0x0000000a580a7c20 */ /* 0x000fe20008410000 */
[-C--:B------:R-:W-:Y:S01]  /*15510*/  ISETP.GE.AND P6, PT, R104, R205.reuse, PT ;  /* 0x000000cd6800720c */ /* 0x080fe20003fc6270 */
[C---:B------:R-:W-:Y:S01]  /*15520*/  HMMA.16816.F32 R16, R156.reuse, R112, R16 ;  /* 0x000000709c10723c */ /* 0x040fe20000001810 */
[----:B------:R4:W-:Y:S01]  /*15530*/  MUFU.TANH R85, R92 ;  /* 0x0000005c00557308 */ /* 0x0009e20000002400 */
[----:B------:R-:W-:Y:S01]  /*15540*/  LOP3.LUT R99, R6, 0x18, RZ, 0xfc, !PT ;  /* 0x0000001806637812 */ /* 0x000fe200078efcff */
[----:B-1----:R-:W-:Y:S01]  /*15550*/  FFMA.FTZ R76, R0, UR5, R5 ;  /* 0x00000005004c7c23 */ /* 0x002fe20008010005 */
[----:B------:R-:W-:Y:S01]  /*15560*/  LOP3.LUT R5, R6, 0x1, RZ, 0xfc, !PT ;  /* 0x0000000106057812 */ /* 0x000fe200078efcff */
[----:B------:R-:W-:Y:S01]  /*15570*/  FMUL.FTZ R88, R80, UR10 ;  /* 0x0000000a50587c20 */ /* 0x000fe20008410000 */
[----:B------:R-:W-:Y:S01]  /*15580*/  LOP3.LUT R106, R6, 0x19, RZ, 0xfc, !PT ;  /* 0x00000019066a7812 */ /* 0x000fe200078efcff */
[----:B------:R-:W-:Y:S01]  /*15590*/  FMUL.FTZ R113, R122, UR10 ;  /* 0x0000000a7a717c20 */ /* 0x000fe20008410000 */
[----:B------:R-:W-:Y:S01]  /*155a0*/  FSEL R76, R76, -INF , !P3 ;  /* 0xff8000004c4c7808 */ /* 0x000fe20005800000 */
[----:B------:R1:W-:Y:S01]  /*155b0*/  MUFU.TANH R86, R10 ;  /* 0x0000000a00567308 */ /* 0x0003e20000002400 */
[C---:B------:R-:W-:Y:S01]  /*155c0*/  ISETP.GE.AND P4, PT, R5.reuse, R205, PT ;  /* 0x000000cd0500720c */ /* 0x040fe20003f86270 */
[----:B---3--:R-:W-:Y:S01]  /*155d0*/  FFMA.FTZ R8, R0, UR5, R8 ;  /* 0x0000000500087c23 */ /* 0x008fe20008010008 */
[----:B------:R-:W-:Y:S01]  /*155e0*/  I2FP.F32.U32 R0, R6 ;  /* 0x0000000600007245 */ /* 0x000fe20000201000 */
[----:B------:R-:W-:Y:S01]  /*155f0*/  FMUL.FTZ R114, R72, UR10 ;  /* 0x0000000a48727c20 */ /* 0x000fe20008410000 */
[-C--:B------:R-:W-:Y:S01]  /*15600*/  ISETP.GE.AND P5, PT, R5, R204.reuse, PT ;  /* 0x000000cc0500720c */ /* 0x080fe20003fa6270 */
[----:B------:R-:W-:Y:S01]  /*15610*/  FMUL.FTZ R100, R100, UR10 ;  /* 0x0000000a64647c20 */ /* 0x000fe20008410000 */
[----:B------:R-:W-:Y:S01]  /*15620*/  ISETP.GE.AND P3, PT, R104, R204, PT ;  /* 0x000000cc6800720c */ /* 0x000fe20003f66270 */
[----:B------:R-:W-:Y:S01]  /*15630*/  FFMA.FTZ R87, R0, UR5, R149 ;  /* 0x0000000500577c23 */ /* 0x000fe20008010095 */
[----:B------:R-:W-:Y:S01]  /*15640*/  FSEL R15, R8, -INF , !P1 ;  /* 0xff800000080f7808 */ /* 0x000fe20004800000 */
[----:B----4-:R-:W-:Y:S01]  /*15650*/  FMUL.FTZ R92, R83, UR10 ;  /* 0x0000000a535c7c20 */ /* 0x010fe20008410000 */
[----:B------:R-:W-:Y:S01]  /*15660*/  I2FP.F32.U32 R5, R5 ;  /* 0x0000000500057245 */ /* 0x000fe20000201000 */
[----:B------:R3:W-:Y:S01]  /*15670*/  MUFU.TANH R83, R12 ;  /* 0x0000000c00537308 */ /* 0x0007e20000002400 */
[----:B------:R-:W-:Y:S01]  /*15680*/  FSEL R87, R87, -INF , !P2 ;  /* 0xff80000057577808 */ /* 0x000fe20005000000 */
[----:B------:R-:W-:Y:S01]  /*15690*/  FMUL.FTZ R102, R102, UR10 ;  /* 0x0000000a66667c20 */ /* 0x000fe20008410000 */
[----:B------:R-:W-:Y:S01]  /*156a0*/  I2FP.F32.U32 R104, R104 ;  /* 0x0000006800687245 */ /* 0x000fe20000201000 */
[----:B------:R-:W-:Y:S01]  /*156b0*/  FFMA.FTZ R148, R5, UR5, R148 ;  /* 0x0000000505947c23 */ /* 0x000fe20008010094 */
[----:B------:R-:W-:Y:S01]  /*156c0*/  ISETP.GE.AND P2, PT, R91, R205, PT ;  /* 0x000000cd5b00720c */ /* 0x000fe20003f46270 */
[----:B------:R-:W-:Y:S01]  /*156d0*/  FFMA.FTZ R93, R5, UR5, R150 ;  /* 0x00000005055d7c23 */ /* 0x000fe20008010096 */
[-C--:B------:R-:W-:Y:S01]  /*156e0*/  ISETP.GE.AND P1, PT, R91, R204.reuse, PT ;  /* 0x000000cc5b00720c */ /* 0x080fe20003f26270 */
[C---:B-1----:R-:W-:Y:S01]  /*156f0*/  FFMA.FTZ R10, R104.reuse, UR5, R151 ;  /* 0x00000005680a7c23 */ /* 0x042fe20008010097 */
[----:B------:R-:W-:Y:S01]  /*15700*/  I2FP.F32.U32 R91, R91 ;  /* 0x0000005b005b7245 */ /* 0x000fe20000201000 */
[----:B------:R-:W-:Y:S01]  /*15710*/  FFMA.FTZ R145, R104, UR5, R145 ;  /* 0x0000000568917c23 */ /* 0x000fe20008010091 */
[C---:B------:R-:W-:Y:S01]  /*15720*/  LOP3.LUT R104, R6.reuse, 0x10, RZ, 0xfc, !PT ;  /* 0x0000001006687812 */ /* 0x040fe200078efcff */
[C---:B--2---:R-:W-:Y:S01]  /*15730*/  HMMA.16816.F32 R36, R156.reuse, R110, R36 ;  /* 0x0000006e9c24723c */ /* 0x044fe20000001824 */
[----:B------:R-:W-:Y:S01]  /*15740*/  LOP3.LUT R5, R6, 0x11, RZ, 0xfc, !PT ;  /* 0x0000001106057812 */ /* 0x000fe200078efcff */
[C---:B------:R-:W-:Y:S01]  /*15750*/  FFMA.FTZ R144, R91.reuse, UR5, R144 ;  /* 0x000000055b907c23 */ /* 0x040fe20008010090 */
[----:B------:R-:W-:Y:S01]  /*15760*/  FFMA.FTZ R91, R91, UR5, R132 ;  /* 0x000000055b5b7c23 */ /* 0x000fe20008010084 */
[----:B------:R-:W-:Y:S01]  /*15770*/  FSEL R8, R148, -INF , !P4 ;  /* 0xff80000094087808 */ /* 0x000fe20006000000 */
[----:B------:R-:W1:Y:S01]  /*15780*/  MUFU.TANH R125, R125 ;  /* 0x0000007d007d7308 */ /* 0x000e620000002400 */
[----:B------:R-:W-:Y:S01]  /*15790*/  FSEL R93, R93, -INF , !P5 ;  /* 0xff8000005d5d7808 */ /* 0x000fe20006800000 */
[----:B------:R-:W-:Y:S01]  /*157a0*/  FMUL.FTZ R28, R28, UR10 ;  /* 0x0000000a1c1c7c20 */ /* 0x000fe20008410000 */
[----:B------:R-:W-:Y:S01]  /*157b0*/  FSEL R10, R10, -INF , !P6 ;  /* 0xff8000000a0a7808 */ /* 0x000fe20007000000 */
[----:B------:R-:W-:Y:S01]  /*157c0*/  HMMA.16816.F32 R40, R156, R108, R40 ;  /* 0x0000006c9c28723c */ /* 0x000fe20000001828 */
[----:B------:R-:W-:Y:S01]  /*157d0*/  FSEL R209, R145, -INF , !P3 ;  /* 0xff80000091d17808 */ /* 0x000fe20005800000 */
[----:B------:R-:W-:Y:S01]  /*157e0*/  FMUL.FTZ R29, R29, UR10 ;  /* 0x0000000a1d1d7c20 */ /* 0x000fe20008410000 */
[CC--:B------:R-:W-:Y:S01]  /*157f0*/  ISETP.GE.AND P4, PT, R104.reuse, R205.reuse, PT ;  /* 0x000000cd6800720c */ /* 0x0c0fe20003f86270 */
[----:B------:R2:W-:Y:S01]  /*15800*/  MUFU.TANH R80, R95 ;  /* 0x0000005f00507308 */ /* 0x0005e20000002400 */
[-C--:B------:R-:W-:Y:S01]  /*15810*/  ISETP.GE.AND P5, PT, R104, R204.reuse, PT ;  /* 0x000000cc6800720c */ /* 0x080fe20003fa6270 */
[----:B------:R-:W-:Y:S01]  /*15820*/  FMUL.FTZ R31, R31, UR10 ;  /* 0x0000000a1f1f7c20 */ /* 0x000fe20008410000 */
[C---:B------:R-:W-:Y:S01]  /*15830*/  ISETP.GE.AND P6, PT, R5.reuse, R205, PT ;  /* 0x000000cd0500720c */ /* 0x040fe20003fc6270 */
[----:B------:R-:W-:Y:S01]  /*15840*/  FMUL.FTZ R30, R30, UR10 ;  /* 0x0000000a1e1e7c20 */ /* 0x000fe20008410000 */
[----:B------:R-:W-:Y:S01]  /*15850*/  ISETP.GE.AND P3, PT, R5, R204, PT ;  /* 0x000000cc0500720c */ /* 0x000fe20003f66270 */
[----:B------:R-:W-:Y:S01]  /*15860*/  FMUL.FTZ R37, R37, UR10 ;  /* 0x0000000a25257c20 */ /* 0x000fe20008410000 */
[----:B------:R-:W-:Y:S01]  /*15870*/  I2FP.F32.U32 R104, R104 ;  /* 0x0000006800687245 */ /* 0x000fe20000201000 */
[----:B------:R4:W-:Y:S01]  /*15880*/  MUFU.TANH R154, R105 ;  /* 0x00000069009a7308 */ /* 0x0009e20000002400 */
[----:B---3--:R-:W-:Y:S01]  /*15890*/  FSEL R12, R144, -INF , !P2 ;  /* 0xff800000900c7808 */ /* 0x008fe20005000000 */
[----:B------:R-:W-:Y:S01]  /*158a0*/  FMUL.FTZ R39, R39, UR10 ;  /* 0x0000000a27277c20 */ /* 0x000fe20008410000 */
[----:B------:R-:W-:Y:S01]  /*158b0*/  I2FP.F32.U32 R5, R5 ;  /* 0x0000000500057245 */ /* 0x000fe20000201000 */
[C---:B------:R-:W-:Y:S01]  /*158c0*/  FFMA.FTZ R112, R104.reuse, UR5, R133 ;  /* 0x0000000568707c23 */ /* 0x040fe20008010085 */
[----:B------:R-:W-:Y:S01]  /*158d0*/  FSEL R91, R91, -INF , !P1 ;  /* 0xff8000005b5b7808 */ /* 0x000fe20004800000 */
[----:B------:R-:W-:Y:S01]  /*158e0*/  FFMA.FTZ R111, R104, UR5, R135 ;  /* 0x00000005686f7c23 */ /* 0x000fe20008010087 */
[----:B------:R-:W-:Y:S01]  /*158f0*/  ISETP.GE.AND P2, PT, R99, R205, PT ;  /* 0x000000cd6300720c */ /* 0x000fe20003f46270 */
[----:B------:R-:W-:Y:S01]  /*15900*/  FFMA.FTZ R134, R5, UR5, R134 ;  /* 0x0000000505867c23 */ /* 0x000fe20008010086 */
[-C--:B------:R-:W-:Y:S01]  /*15910*/  ISETP.GE.AND P1, PT, R99, R204.reuse, PT ;  /* 0x000000cc6300720c */ /* 0x080fe20003f26270 */
[----:B------:R-:W-:Y:S01]  /*15920*/  FFMA.FTZ R5, R5, UR5, R146 ;  /* 0x0000000505057c23 */ /* 0x000fe20008010092 */
[----:B------:R-:W-:Y:S01]  /*15930*/  I2FP.F32.U32 R99, R99 ;  /* 0x0000006300637245 */ /* 0x000fe20000201000 */
[----:B------:R3:W-:Y:S01]  /*15940*/  MUFU.TANH R82, R4 ;  /* 0x0000000400527308 */ /* 0x0007e20000002400 */
[C---:B------:R-:W-:Y:S01]  /*15950*/  LOP3.LUT R107, R6.reuse, 0x20, RZ, 0xfc, !PT ;  /* 0x00000020066b7812 */ /* 0x040fe200078efcff */
[----:B--2---:R-:W-:Y:S01]  /*15960*/  FMUL.FTZ R95, R123, UR10 ;  /* 0x0000000a7b5f7c20 */ /* 0x004fe20008410000 */
[----:B------:R-:W-:Y:S01]  /*15970*/  LOP3.LUT R108, R6, 0x21, RZ, 0xfc, !PT ;  /* 0x00000021066c7812 */ /* 0x000fe200078efcff */
[C---:B------:R-:W-:Y:S01]  /*15980*/  FFMA.FTZ R110, R99.reuse, UR5, R136 ;  /* 0x00000005636e7c23 */ /* 0x040fe20008010088 */
[----:B------:R-:W-:Y:S01]  /*15990*/  FFMA.FTZ R109, R99, UR5, R138 ;  /* 0x00000005636d7c23 */ /* 0x000fe2000801008a */
[----:B------:R-:W-:Y:S01]  /*159a0*/  FSEL R112, R112, -INF , !P4 ;  /* 0xff80000070707808 */ /* 0x000fe20006000000 */
[----:B----4-:R-:W-:Y:S01]  /*159b0*/  FMUL.FTZ R105, R121, UR10 ;  /* 0x0000000a79697c20 */ /* 0x010fe20008410000 */
[----:B------:R-:W-:Y:S01]  /*159c0*/  FSEL R111, R111, -INF , !P5 ;  /* 0xff8000006f6f7808 */ /* 0x000fe20006800000 */
[----:B------:R-:W-:Y:S01]  /*159d0*/  MUFU.TANH R118, R118 ;  /* 0x0000007600767308 */ /* 0x000fe20000002400 */
[-C--:B------:R-:W-:Y:S01]  /*159e0*/  ISETP.GE.AND P4, PT, R106, R205.reuse, PT ;  /* 0x000000cd6a00720c */ /* 0x080fe20003f86270 */
[----:B------:R-:W-:Y:S01]  /*159f0*/  FMUL.FTZ R104, R73, UR10 ;  /* 0x0000000a49687c20 */ /* 0x000fe20008410000 */
[----:B------:R-:W-:Y:S01]  /*15a00*/  FSEL R214, R134, -INF , !P6 ;  /* 0xff80000086d67808 */ /* 0x000fe20007000000 */
[----:B------:R-:W-:Y:S01]  /*15a10*/  FMUL.FTZ R99, R74, UR10 ;  /* 0x0000000a4a637c20 */ /* 0x000fe20008410000 */
[----:B------:R-:W-:Y:S01]  /*15a20*/  ISETP.GE.AND P5, PT, R106, R204, PT ;  /* 0x000000cc6a00720c */ /* 0x000fe20003fa6270 */
[----:B------:R-:W-:Y:S01]  /*15a30*/  FMUL.FTZ R40, R40, UR10 ;  /* 0x0000000a28287c20 */ /* 0x000fe20008410000 */
[----:B------:R-:W-:Y:S01]  /*15a40*/  FSEL R5, R5, -INF , !P3 ;  /* 0xff80000005057808 */ /* 0x000fe20005800000 */
[----:B------:R-:W2:Y:S01]  /*15a50*/  MUFU.TANH R116, R116 ;  /* 0x0000007400747308 */ /* 0x000ea20000002400 */
[----:B------:R-:W-:Y:S01]  /*15a60*/  I2FP.F32.U32 R106, R106 ;  /* 0x0000006a006a7245 */ /* 0x000fe20000201000 */
[----:B------:R-:W-:Y:S01]  /*15a70*/  FMUL.FTZ R42, R42, UR10 ;  /* 0x0000000a2a2a7c20 */ /* 0x000fe20008410000 */
[----:B------:R-:W-:Y:S01]  /*15a80*/  ISETP.GE.AND P6, PT, R107, R205, PT ;  /* 0x000000cd6b00720c */ /* 0x000fe20003fc6270 */
[----:B------:R-:W-:Y:S01]  /*15a90*/  FMUL.FTZ R41, R41, UR10 ;  /* 0x0000000a29297c20 */ /* 0x000fe20008410000 */
[----:B------:R-:W-:Y:S01]  /*15aa0*/  FSEL R110, R110, -INF , !P2 ;  /* 0xff8000006e6e7808 */ /* 0x000fe20005000000 */
[C---:B---3--:R-:W-:Y:S01]  /*15ab0*/  FFMA.FTZ R4, R106.reuse, UR5, R137 ;  /* 0x000000056a047c23 */ /* 0x048fe20008010089 */
[-C--:B------:R-:W-:Y:S01]  /*15ac0*/  ISETP.GE.AND P3, PT, R107, R204.reuse, PT ;  /* 0x000000cc6b00720c */ /* 0x080fe20003f66270 */
[----:B------:R-:W-:Y:S01]  /*15ad0*/  FFMA.FTZ R123, R106, UR5, R139 ;  /* 0x000000056a7b7c23 */ /* 0x000fe2000801008b */
[----:B------:R-:W-:Y:S01]  /*15ae0*/  FSEL R109, R109, -INF , !P1 ;  /* 0xff8000006d6d7808 */ /* 0x000fe20004800000 */
[----:B------:R3:W-:Y:S01]  /*15af0*/  MUFU.TANH R73, R92 ;  /* 0x0000005c00497308 */ /* 0x0007e20000002400 */
[----:B------:R-:W-:Y:S01]  /*15b00*/  I2FP.F32.U32 R107, R107 ;  /* 0x0000006b006b7245 */ /* 0x000fe20000201000 */
[----:B------:R-:W-:Y:S01]  /*15b10*/  FMUL.FTZ R43, R43, UR10 ;  /* 0x0000000a2b2b7c20 */ /* 0x000fe20008410000 */
[-C--:B------:R-:W-:Y:S01]  /*15b20*/  ISETP.GE.AND P2, PT, R108, R205.reuse, PT ;  /* 0x000000cd6c00720c */ /* 0x080fe20003f46270 */
[----:B------:R-:W-:Y:S01]  /*15b30*/  FMUL.FTZ R36, R36, UR10 ;  /* 0x0000000a24247c20 */ /* 0x000fe20008410000 */
[----:B------:R-:W-:Y:S01]  /*15b40*/  ISETP.GE.AND P1, PT, R108, R204, PT ;  /* 0x000000cc6c00720c */ /* 0x000fe20003f26270 */
[C---:B------:R-:W-:Y:S01]  /*15b50*/  FFMA.FTZ R140, R107.reuse, UR5, R140 ;  /* 0x000000056b8c7c23 */ /* 0x040fe2000801008c */
[----:B------:R-:W-:Y:S01]  /*15b60*/  I2FP.F32.U32 R108, R108 ;  /* 0x0000006c006c7245 */ /* 0x000fe20000201000 */
[----:B------:R-:W-:Y:S01]  /*15b70*/  FFMA.FTZ R121, R107, UR5, R142 ;  /* 0x000000056b797c23 */ /* 0x000fe2000801008e */
[C---:B------:R-:W-:Y:S01]  /*15b80*/  LOP3.LUT R107, R6.reuse, 0x28, RZ, 0xfc, !PT ;  /* 0x00000028066b7812 */ /* 0x040fe200078efcff */
[----:B------:R-:W4:Y:S01]  /*15b90*/  MUFU.TANH R79, R79 ;  /* 0x0000004f004f7308 */ /* 0x000f220000002400 */
[----:B------:R-:W-:Y:S01]  /*15ba0*/  LOP3.LUT R115, R6, 0x30, RZ, 0xfc, !PT ;  /* 0x0000003006737812 */ /* 0x000fe200078efcff */
[C---:B------:R-:W-:Y:S01]  /*15bb0*/  FFMA.FTZ R122, R108.reuse, UR5, R141 ;  /* 0x000000056c7a7c23 */ /* 0x040fe2000801008d */
[----:B------:R-:W-:Y:S01]  /*15bc0*/  FFMA.FTZ R119, R108, UR5, R143 ;  /* 0x000000056c777c23 */ /* 0x000fe2000801008f */
[----:B------:R-:W-:Y:S01]  /*15bd0*/  FSEL R4, R4, -INF , !P4 ;  /* 0xff80000004047808 */ /* 0x000fe20006000000 */
[----:B------:R-:W-:Y:S01]  /*15be0*/  FMUL.FTZ R38, R38, UR10 ;  /* 0x0000000a26267c20 */ /* 0x000fe20008410000 */
[----:B------:R-:W-:Y:S01]  /*15bf0*/  FSEL R123, R123, -INF , !P5 ;  /* 0xff8000007b7b7808 */ /* 0x000fe20006800000 */
[----:B------:R-:W-:Y:S01]  /*15c00*/  FMUL.FTZ R101, R101, UR10 ;  /* 0x0000000a65657c20 */ /* 0x000fe20008410000 */
[----:B------:R-:W-:Y:S01]  /*15c10*/  LOP3.LUT R106, R6, 0x29, RZ, 0xfc, !PT ;  /* 0x00000029066a7812 */ /* 0x000fe200078efcff */
[----:B---3--:R-:W-:Y:S01]  /*15c20*/  FMUL.FTZ R92, R71, UR10 ;  /* 0x0000000a475c7c20 */ /* 0x008fe20008410000 */
[C---:B------:R-:W-:Y:S01]  /*15c30*/  ISETP.GE.AND P4, PT, R107.reuse, R205, PT ;  /* 0x000000cd6b00720c */ /* 0x040fe20003f86270 */
[----:B------:R-:W-:Y:S01]  /*15c40*/  MUFU.TANH R71, R113 ;  /* 0x0000007100477308 */ /* 0x000fe20000002400 */
[-C--:B------:R-:W-:Y:S01]  /*15c50*/  ISETP.GE.AND P5, PT, R107, R204.reuse, PT ;  /* 0x000000cc6b00720c */ /* 0x080fe20003fa6270 */
[----:B------:R-:W-:Y:S01]  /*15c60*/  FMUL.FTZ R103, R103, UR10 ;  /* 0x0000000a67677c20 */ /* 0x000fe20008410000 */
[----:B------:R-:W-:Y:S01]  /*15c70*/  I2FP.F32.U32 R107, R107 ;  /* 0x0000006b006b7245 */ /* 0x000fe20000201000 */
[----:B------:R-:W-:Y:S01]  /*15c80*/  FMUL.FTZ R27, R27, UR10 ;  /* 0x0000000a1b1b7c20 */ /* 0x000fe20008410000 */
[----:B------:R-:W-:Y:S01]  /*15c90*/  FSEL R122, R122, -INF , !P2 ;  /* 0xff8000007a7a7808 */ /* 0x000fe20005000000 */
[----:B------:R-:W-:Y:S01]  /*15ca0*/  FMUL.FTZ R20, R20, UR10 ;  /* 0x0000000a14147c20 */ /* 0x000fe20008410000 */
[----:B------:R-:W-:Y:S01]  /*15cb0*/  FSEL R119, R119, -INF , !P1 ;  /* 0xff80000077777808 */ /* 0x000fe20004800000 */
[----:B------:R-:W-:Y:S01]  /*15cc0*/  FFMA.FTZ R108, R107, UR5, R128 ;  /* 0x000000056b6c7c23 */ /* 0x000fe20008010080 */
[----:B------:R-:W-:Y:S01]  /*15cd0*/  ISETP.GE.AND P2, PT, R115, R205, PT ;  /* 0x000000cd7300720c */ /* 0x000fe20003f46270 */
[----:B------:R-:W-:Y:S01]  /*15ce0*/  FFMA.FTZ R107, R107, UR5, R124 ;  /* 0x000000056b6b7c23 */ /* 0x000fe2000801007c */
[-C--:B------:R-:W-:Y:S01]  /*15cf0*/  ISETP.GE.AND P1, PT, R115, R204.reuse, PT ;  /* 0x000000cc7300720c */ /* 0x080fe20003f26270 */
[----:B------:R-:W-:Y:S01]  /*15d00*/  FMUL.FTZ R128, R68, UR10 ;  /* 0x0000000a44807c20 */ /* 0x000fe20008410000 */
[----:B------:R-:W-:Y:S01]  /*15d10*/  FSEL R212, R140, -INF , !P6 ;  /* 0xff8000008cd47808 */ /* 0x000fe20007000000 */
[----:B------:R3:W-:Y:S01]  /*15d20*/  MUFU.TANH R68, R105 ;  /* 0x0000006900447308 */ /* 0x0007e20000002400 */
[----:B------:R-:W-:Y:S01]  /*15d30*/  FSEL R121, R121, -INF , !P3 ;  /* 0xff80000079797808 */ /* 0x000fe20005800000 */
[----:B------:R-:W-:Y:S01]  /*15d40*/  FMUL.FTZ R124, R65, UR10 ;  /* 0x0000000a417c7c20 */ /* 0x000fe20008410000 */
        /* <DEDUP_REMOVED lines=8> */
[----:B------:R-:W-:Y:S01]  /*15dd0*/  LOP3.LUT R130, R6, 0x31, RZ, 0xfc, !PT ;  /* 0x0000003106827812 */ /* 0x000fe200078efcff */
[----:B------:R5:W-:Y:S01]  /*15de0*/  MUFU.TANH R81, R94 ;  /* 0x0000005e00517308 */ /* 0x000be20000002400 */
[----:B------:R-:W-:Y:S01]  /*15df0*/  FSEL R108, R108, -INF , !P4 ;  /* 0xff8000006c6c7808 */ /* 0x000fe20006000000 */
[C---:B------:R-:W-:Y:S01]  /*15e00*/  FFMA.FTZ R129, R106.reuse, UR5, R129 ;  /* 0x000000056a817c23 */ /* 0x040fe20008010081 */
[----:B-1----:R-:W-:Y:S01]  /*15e10*/  FFMA.FTZ R125, R106, UR5, R125 ;  /* 0x000000056a7d7c23 */ /* 0x002fe2000801007d */
[----:B------:R-:W-:Y:S01]  /*15e20*/  LOP3.LUT R132, R6, 0x38, RZ, 0xfc, !PT ;  /* 0x0000003806847812 */ /* 0x000fe200078efcff */
[----:B------:R-:W-:Y:S01]  /*15e30*/  FMUL.FTZ R16, R16, UR10 ;  /* 0x0000000a10107c20 */ /* 0x000fe20008410000 */
[----:B------:R-:W-:Y:S01]  /*15e40*/  LOP3.LUT R115, R6, 0x39, RZ, 0xfc, !PT ;  /* 0x0000003906737812 */ /* 0x000fe200078efcff */
[----:B------:R-:W-:Y:S01]  /*15e50*/  FMUL.FTZ R18, R18, UR10 ;  /* 0x0000000a12127c20 */ /* 0x000fe20008410000 */
[----:B------:R-:W-:Y:S01]  /*15e60*/  FSEL R107, R107, -INF , !P5 ;  /* 0xff8000006b6b7808 */ /* 0x000fe20006800000 */
        /* <DEDUP_REMOVED lines=8> */
[----:B------:R-:W-:Y:S01]  /*15ef0*/  MUFU.TANH R78, R78 ;  /* 0x0000004e004e7308 */ /* 0x000fe20000002400 */
[----:B---3--:R-:W-:Y:S01]  /*15f00*/  FSEL R105, R125, -INF , !P3 ;  /* 0xff8000007d697808 */ /* 0x008fe20005800000 */
[----:B-----5:R-:W-:Y:S01]  /*15f10*/  FMUL.FTZ R94, R75, UR10 ;  /* 0x0000000a4b5e7c20 */ /* 0x020fe20008410000 */
[----:B------:R-:W-:Y:S01]  /*15f20*/  ISETP.GE.AND P6, PT, R132, R205, PT ;  /* 0x000000cd8400720c */ /* 0x000fe20003fc6270 */
[----:B------:R-:W-:Y:S01]  /*15f30*/  FFMA.FTZ R131, R130, UR5, R131 ;  /* 0x0000000582837c23 */ /* 0x000fe20008010083 */
[----:B------:R-:W-:Y:S01]  /*15f40*/  ISETP.GE.AND P3, PT, R132, R204, PT ;  /* 0x000000cc8400720c */ /* 0x000fe20003f66270 */
[----:B------:R-:W-:Y:S01]  /*15f50*/  FMUL.FTZ R125, R66, UR10 ;  /* 0x0000000a427d7c20 */ /* 0x000fe20008410000 */
[----:B------:R-:W-:Y:S01]  /*15f60*/  I2FP.F32.U32 R113, R115 ;  /* 0x0000007300717245 */ /* 0x000fe20000201000 */
[----:B------:R3:W-:Y:S01]  /*15f70*/  MUFU.TANH R75, R120 ;  /* 0x00000078004b7308 */ /* 0x0007e20000002400 */
[----:B------:R-:W-:Y:S01]  /*15f80*/  I2FP.F32.U32 R132, R132 ;  /* 0x0000008400847245 */ /* 0x000fe20000201000 */
[----:B-1----:R-:W-:Y:S01]  /*15f90*/  FMUL.FTZ R97, R70, UR10 ;  /* 0x0000000a46617c20 */ /* 0x002fe20008410000 */
[----:B------:R-:W-:Y:S01]  /*15fa0*/  FSEL R210, R126, -INF , !P2 ;  /* 0xff8000007ed27808 */ /* 0x000fe20005000000 */
[----:B------:R-:W-:Y:S01]  /*15fb0*/  FFMA.FTZ R152, R113, UR5, R152 ;  /* 0x0000000571987c23 */ /* 0x000fe20008010098 */
[----:B------:R-:W-:Y:S01]  /*15fc0*/  FSEL R117, R117, -INF , !P1 ;  /* 0xff80000075757808 */ /* 0x000fe20004800000 */
[----:B--2---:R-:W-:Y:S01]  /*15fd0*/  FFMA.FTZ R161, R132, UR5, R116 ;  /* 0x0000000584a17c23 */ /* 0x004fe20008010074 */
[CC--:B------:R-:W-:Y:S01]  /*15fe0*/  ISETP.GE.AND P2, PT, R115.reuse, R205.reuse, PT ;  /* 0x000000cd7300720c */ /* 0x0c0fe20003f46270 */
[----:B------:R1:W-:Y:S01]  /*15ff0*/  MUFU.TANH R70, R114 ;  /* 0x0000007200467308 */ /* 0x0003e20000002400 */
[-C--:B------:R-:W-:Y:S01]  /*16000*/  ISETP.GE.AND P1, PT, R115, R204.reuse, PT ;  /* 0x000000cc7300720c */ /* 0x080fe20003f26270 */
[----:B------:R-:W-:Y:S01]  /*16010*/  FFMA.FTZ R115, R113, UR5, R118 ;  /* 0x0000000571737c23 */ /* 0x000fe20008010076 */
[----:B------:R-:W-:Y:S01]  /*16020*/  LOP3.LUT R116, R6, 0x48, RZ, 0xfc, !PT ;  /* 0x0000004806747812 */ /* 0x000fe200078efcff */
[----:B------:R-:W-:Y:S01]  /*16030*/  FMUL.FTZ R126, R64, UR10 ;  /* 0x0000000a407e7c20 */ /* 0x000fe20008410000 */
[----:B------:R-:W-:Y:S01]  /*16040*/  FFMA.FTZ R147, R132, UR5, R147 ;  /* 0x0000000584937c23 */ /* 0x000fe20008010093 */
[----:B------:R-:W-:Y:S01]  /*16050*/  FSEL R207, R131, -INF , !P5 ;  /* 0xff80000083cf7808 */ /* 0x000fe20006800000 */
[----:B------:R-:W-:Y:S01]  /*16060*/  FMUL.FTZ R129, R60, UR10 ;  /* 0x0000000a3c817c20 */ /* 0x000fe20008410000 */
[----:B------:R2:W-:Y:S01]  /*16070*/  MUFU.TANH R64, R104 ;  /* 0x0000006800407308 */ /* 0x0005e20000002400 */
[----:B------:R-:W-:Y:S01]  /*16080*/  LOP3.LUT R113, R6, 0x41, RZ, 0xfc, !PT ;  /* 0x0000004106717812 */ /* 0x000fe200078efcff */
[----:B---3--:R-:W-:Y:S01]  /*16090*/  FFMA.FTZ R120, R130, UR5, R127 ;  /* 0x0000000582787c23 */ /* 0x008fe2000801007f */
[----:B------:R-:W-:Y:S01]  /*160a0*/  FSEL R115, R115, -INF , !P1 ;  /* 0xff80000073737808 */ /* 0x000fe20004800000 */
[----:B------:R-:W-:Y:S01]  /*160b0*/  FMUL.FTZ R127, R62, UR10 ;  /* 0x0000000a3e7f7c20 */ /* 0x000fe20008410000 */
[-C--:B------:R-:W-:Y:S01]  /*160c0*/  ISETP.GE.AND P1, PT, R116, R204.reuse, PT ;  /* 0x000000cc7400720c */ /* 0x080fe20003f26270 */
[----:B------:R-:W-:Y:S01]  /*160d0*/  FMUL.FTZ R22, R22, UR10 ;  /* 0x0000000a16167c20 */ /* 0x000fe20008410000 */
[----:B------:R-:W-:Y:S01]  /*160e0*/  FSEL R120, R120, -INF , !P4 ;  /* 0xff80000078787808 */ /* 0x000fe20006000000 */
[----:B------:R-:W3:Y:S01]  /*160f0*/  MUFU.TANH R77, R77 ;  /* 0x0000004d004d7308 */ /* 0x000ee20000002400 */
[----:B------:R-:W-:Y:S01]  /*16100*/  FSEL R118, R147, -INF , !P6 ;  /* 0xff80000093767808 */ /* 0x000fe20007000000 */
[----:B------:R-:W-:Y:S01]  /*16110*/  FMUL.FTZ R17, R17, UR10 ;  /* 0x0000000a11117c20 */ /* 0x000fe20008410000 */
[----:B-1----:R-:W-:Y:S01]  /*16120*/  LOP3.LUT R114, R6, 0x40, RZ, 0xfc, !PT ;  /* 0x0000004006727812 */ /* 0x002fe200078efcff */
[----:B------:R-:W-:Y:S01]  /*16130*/  FMUL.FTZ R19, R19, UR10 ;  /* 0x0000000a13137c20 */ /* 0x000fe20008410000 */
[----:B------:R-:W-:Y:S01]  /*16140*/  FSEL R161, R161, -INF , !P3 ;  /* 0xff800000a1a17808 */ /* 0x000fe20005800000 */
[----:B------:R-:W-:Y:S01]  /*16150*/  FMUL.FTZ R33, R33, UR10 ;  /* 0x0000000a21217c20 */ /* 0x000fe20008410000 */
[C---:B------:R-:W-:Y:S01]  /*16160*/  ISETP.GE.AND P4, PT, R114.reuse, R205, PT ;  /* 0x000000cd7200720c */ /* 0x040fe20003f86270 */
[----:B------:R-:W1:Y:S01]  /*16170*/  MUFU.TANH R13, R13 ;  /* 0x0000000d000d7308 */ /* 0x000e620000002400 */
[----:B------:R-:W-:Y:S01]  /*16180*/  ISETP.GE.AND P5, PT, R114, R204, PT ;  /* 0x000000cc7200720c */ /* 0x000fe20003fa6270 */
[----:B------:R-:W-:Y:S01]  /*16190*/  FMUL.FTZ R35, R35, UR10 ;  /* 0x0000000a23237c20 */ /* 0x000fe20008410000 */
[----:B------:R-:W-:Y:S01]  /*161a0*/  I2FP.F32.U32 R114, R114 ;  /* 0x0000007200727245 */ /* 0x000fe20000201000 */
[----:B------:R-:W-:-:S04]  /*161b0*/  DEPBAR.LE SB0, 0x0 ;  /* 0x000080000000791a */ /* 0x000fc80000000000 */
[----:B--2---:R-:W-:Y:S01]  /*161c0*/  FSEL R104, R152, -INF , !P2 ;  /* 0xff80000098687808 */ /* 0x004fe20005000000 */
[----:B------:R-:W-:Y:S01]  /*161d0*/  FFMA.FTZ R153, R114, UR5, R153 ;  /* 0x0000000572997c23 */ /* 0x000fe20008010099 */
[-C--:B------:R-:W-:Y:S01]  /*161e0*/  ISETP.GE.AND P2, PT, R116, R205.reuse, PT ;  /* 0x000000cd7400720c */ /* 0x080fe20003f46270 */
[----:B------:R-:W-:Y:S01]  /*161f0*/  FFMA.FTZ R114, R114, UR5, R155 ;  /* 0x0000000572727c23 */ /* 0x000fe2000801009b */
[----:B------:R-:W-:Y:S01]  /*16200*/  I2FP.F32.U32 R116, R116 ;  /* 0x0000007400747245 */ /* 0x000fe20000201000 */
[----:B------:R-:W-:Y:S01]  /*16210*/  MUFU.TANH R7, R7 ;  /* 0x0000000700077308 */ /* 0x000fe20000002400 */
[C---:B------:R-:W-:Y:S01]  /*16220*/  ISETP.GE.AND P6, PT, R113.reuse, R205, PT ;  /* 0x000000cd7100720c */ /* 0x040fe20003fc6270 */
[----:B------:R-:W-:Y:S01]  /*16230*/  FFMA.FTZ R2, R0, UR5, R2 ;  /* 0x0000000500027c23 */ /* 0x000fe20008010002 */
[----:B------:R-:W-:Y:S01]  /*16240*/  ISETP.GE.AND P3, PT, R113, R204, PT ;  /* 0x000000cc7100720c */ /* 0x000fe20003f66270 */
[C---:B----4-:R-:W-:Y:S01]  /*16250*/  FFMA.FTZ R145, R116.reuse, UR5, R79 ;  /* 0x0000000574917c23 */ /* 0x050fe2000801004f */
[----:B------:R-:W-:Y:S01]  /*16260*/  I2FP.F32.U32 R113, R113 ;  /* 0x0000007100717245 */ /* 0x000fe20000201000 */
[----:B---3--:R-:W-:Y:S01]  /*16270*/  FFMA.FTZ R148, R116, UR5, R77 ;  /* 0x0000000574947c23 */ /* 0x008fe2000801004d */
[----:B------:R-:W-:Y:S01]  /*16280*/  LOP3.LUT R79, R6, 0x49, RZ, 0xfc, !PT ;  /* 0x00000049064f7812 */ /* 0x000fe200078efcff */
[----:B------:R-:W2:Y:S01]  /*16290*/  MUFU.TANH R9, R9 ;  /* 0x0000000900097308 */ /* 0x000ea20000002400 */
[----:B------:R-:W-:Y:S01]  /*162a0*/  FSEL R208, R153, -INF , !P4 ;  /* 0xff80000099d07808 */ /* 0x000fe20006000000 */
[C---:B------:R-:W-:Y:S01]  /*162b0*/  FFMA.FTZ R154, R113.reuse, UR5, R154 ;  /* 0x00000005719a7c23 */ /* 0x040fe2000801009a */
[----:B------:R-:W-:Y:S01]  /*162c0*/  FFMA.FTZ R155, R113, UR5, R160 ;  /* 0x00000005719b7c23 */ /* 0x000fe200080100a0 */
[----:B------:R-:W-:-:S02]  /*162d0*/  FSEL R113, R114, -INF , !P5 ;  /* 0xff80000072717808 */ /* 0x000fc40006800000 */
[C---:B------:R-:W-:Y:S02]  /*162e0*/  ISETP.GE.AND P4, PT, R79.reuse, R205, PT ;  /* 0x000000cd4f00720c */ /* 0x040fe40003f86270 */
[----:B------:R-:W-:Y:S01]  /*162f0*/  ISETP.GE.AND P5, PT, R79, R204, PT ;  /* 0x000000cc4f00720c */ /* 0x000fe20003fa6270 */
[----:B------:R3:W-:Y:S01]  /*16300*/  MUFU.TANH R66, R94 ;  /* 0x0000005e00427308 */ /* 0x0007e20000002400 */
[----:B------:R-:W-:Y:S02]  /*16310*/  I2FP.F32.U32 R79, R79 ;  /* 0x0000004f004f7245 */ /* 0x000fe40000201000 */
[----:B------:R-:W-:Y:S02]  /*16320*/  LOP3.LUT R77, R6, 0x51, RZ, 0xfc, !PT ;  /* 0x00000051064d7812 */ /* 0x000fe400078efcff */
[----:B------:R-:W-:Y:S01]  /*16330*/  FSEL R116, R154, -INF , !P6 ;  /* 0xff8000009a747808 */ /* 0x000fe20007000000 */
[C---:B------:R-:W-:Y:S01]  /*16340*/  FFMA.FTZ R78, R79.reuse, UR5, R78 ;  /* 0x000000054f4e7c23 */ /* 0x040fe2000801004e */
[----:B------:R-:W-:Y:S01]  /*16350*/  FFMA.FTZ R143, R79, UR5, R162 ;  /* 0x000000054f8f7c23 */ /* 0x000fe200080100a2 */
[----:B------:R-:W4:Y:S01]  /*16360*/  MUFU.TANH R11, R11 ;  /* 0x0000000b000b7308 */ /* 0x000f220000002400 */
[----:B------:R-:W-:-:S02]  /*16370*/  FSEL R155, R155, -INF , !P3 ;  /* 0xff8000009b9b7808 */ /* 0x000fc40005800000 */
[----:B------:R-:W-:Y:S02]  /*16380*/  FSEL R114, R78, -INF , !P4 ;  /* 0xff8000004e727808 */ /* 0x000fe40006000000 */
[----:B------:R-:W-:Y:S02]  /*16390*/  I2FP.F32.U32 R78, R77 ;  /* 0x0000004d004e7245 */ /* 0x000fe40000201000 */
[C---:B------:R-:W-:Y:S01]  /*163a0*/  LOP3.LUT R79, R6.reuse, 0x59, RZ, 0xfc, !PT ;  /* 0x00000059064f7812 */ /* 0x040fe200078efcff */
[----:B------:R-:W5:Y:S01]  /*163b0*/  MUFU.TANH R32, R32 ;  /* 0x0000002000207308 */ /* 0x000f620000002400 */
[----:B------:R-:W-:Y:S01]  /*163c0*/  FSEL R143, R143, -INF , !P5 ;  /* 0xff8000008f8f7808 */ /* 0x000fe20006800000 */
[----:B---3--:R-:W-:Y:S01]  /*163d0*/  FMUL.FTZ R94, R63, UR10 ;  /* 0x0000000a3f5e7c20 */ /* 0x008fe20008410000 */
[----:B------:R-:W-:Y:S01]  /*163e0*/  LOP3.LUT R63, R6, 0x50, RZ, 0xfc, !PT ;  /* 0x00000050063f7812 */ /* 0x000fe200078efcff */
[C---:B-1----:R-:W-:Y:S01]  /*163f0*/  FFMA.FTZ R156, R78.reuse, UR5, R13 ;  /* 0x000000054e9c7c23 */ /* 0x042fe2000801000d */
[----:B--2---:R-:W-:Y:S01]  /*16400*/  FFMA.FTZ R157, R78, UR5, R9 ;  /* 0x000000054e9d7c23 */ /* 0x004fe20008010009 */
[----:B------:R-:W-:-:S02]  /*16410*/  LOP3.LUT R78, R6, 0x58, RZ, 0xfc, !PT ;  /* 0x00000058064e7812 */ /* 0x000fc400078efcff */
[----:B------:R1:W-:Y:S01]  /*16420*/  MUFU.TANH R62, R97 ;  /* 0x00000061003e7308 */ /* 0x0003e20000002400 */
[CC--:B------:R-:W-:Y:S02]  /*16430*/  ISETP.GE.AND P6, PT, R63.reuse, R205.reuse, PT ;  /* 0x000000cd3f00720c */ /* 0x0c0fe40003fc6270 */
[-C--:B------:R-:W-:Y:S02]  /*16440*/  ISETP.GE.AND P3, PT, R63, R204.reuse, PT ;  /* 0x000000cc3f00720c */ /* 0x080fe40003f66270 */
[C---:B------:R-:W-:Y:S02]  /*16450*/  ISETP.GE.AND P4, PT, R78.reuse, R205, PT ;  /* 0x000000cd4e00720c */ /* 0x040fe40003f86270 */
[----:B------:R-:W-:Y:S01]  /*16460*/  ISETP.GE.AND P5, PT, R78, R204, PT ;  /* 0x000000cc4e00720c */ /* 0x000fe20003fa6270 */
[----:B------:R2:W-:Y:S01]  /*16470*/  MUFU.TANH R72, R98 ;  /* 0x0000006200487308 */ /* 0x0005e20000002400 */
[----:B------:R-:W-:Y:S02]  /*16480*/  I2FP.F32.U32 R78, R78 ;  /* 0x0000004e004e7245 */ /* 0x000fe40000201000 */
[----:B------:R-:W-:-:S02]  /*16490*/  FSEL R148, R148, -INF , !P2 ;  /* 0xff80000094947808 */ /* 0x000fc40005000000 */
[----:B------:R-:W-:Y:S01]  /*164a0*/  FSEL R145, R145, -INF , !P1 ;  /* 0xff80000091917808 */ /* 0x000fe20004800000 */
[C---:B----4-:R-:W-:Y:S01]  /*164b0*/  FFMA.FTZ R11, R78.reuse, UR5, R11 ;  /* 0x000000054e0b7c23 */ /* 0x050fe2000801000b */
[C---:B------:R-:W-:Y:S01]  /*164c0*/  ISETP.GE.AND P2, PT, R77.reuse, R205, PT ;  /* 0x000000cd4d00720c */ /* 0x040fe20003f46270 */
[----:B------:R-:W3:Y:S01]  /*164d0*/  MUFU.TANH R34, R34 ;  /* 0x0000002200227308 */ /* 0x000ee20000002400 */
[----:B------:R-:W-:Y:S01]  /*164e0*/  ISETP.GE.AND P1, PT, R77, R204, PT ;  /* 0x000000cc4d00720c */ /* 0x000fe20003f26270 */
[----:B------:R-:W-:Y:S01]  /*164f0*/  FFMA.FTZ R84, R78, UR5, R84 ;  /* 0x000000054e547c23 */ /* 0x000fe20008010054 */
[----:B-1----:R-:W-:Y:S01]  /*16500*/  I2FP.F32.U32 R97, R63 ;  /* 0x0000003f00617245 */ /* 0x002fe20000201000 */
[----:B------:R-:W-:Y:S01]  /*16510*/  FMUL.FTZ R77, R56, UR10 ;  /* 0x0000000a384d7c20 */ /* 0x000fe20008410000 */
[----:B------:R-:W-:Y:S02]  /*16520*/  FSEL R156, R156, -INF , !P2 ;  /* 0xff8000009c9c7808 */ /* 0x000fe40005000000 */
[----:B------:R-:W-:Y:S01]  /*16530*/  FSEL R157, R157, -INF , !P1 ;  /* 0xff8000009d9d7808 */ /* 0x000fe20004800000 */
[C---:B------:R-:W-:Y:S01]  /*16540*/  FFMA.FTZ R96, R97.reuse, UR5, R96 ;  /* 0x0000000561607c23 */ /* 0x040fe20008010060 */
[----:B------:R-:W-:Y:S01]  /*16550*/  FFMA.FTZ R159, R97, UR5, R7 ;  /* 0x00000005619f7c23 */ /* 0x000fe20008010007 */
[----:B--2---:R-:W-:Y:S01]  /*16560*/  FMUL.FTZ R98, R69, UR10 ;  /* 0x0000000a45627c20 */ /* 0x004fe20008410000 */
[----:B------:R-:W-:Y:S01]  /*16570*/  MUFU.TANH R89, R89 ;  /* 0x0000005900597308 */ /* 0x000fe20000002400 */
[----:B------:R-:W-:-:S02]  /*16580*/  FSEL R154, R11, -INF , !P4 ;  /* 0xff8000000b9a7808 */ /* 0x000fc40006000000 */
[----:B------:R-:W-:Y:S02]  /*16590*/  FSEL R162, R96, -INF , !P6 ;  /* 0xff80000060a27808 */ /* 0x000fe40007000000 */
[----:B------:R-:W-:Y:S02]  /*165a0*/  FSEL R159, R159, -INF , !P3 ;  /* 0xff8000009f9f7808 */ /* 0x000fe40005800000 */
[C---:B------:R-:W-:Y:S01]  /*165b0*/  ISETP.GE.AND P6, PT, R79.reuse, R205, PT ;  /* 0x000000cd4f00720c */ /* 0x040fe20003fc6270 */
[----:B------:R1:W-:Y:S01]  /*165c0*/  MUFU.TANH R69, R95 ;  /* 0x0000005f00457308 */ /* 0x0003e20000002400 */
[----:B------:R-:W-:Y:S02]  /*165d0*/  ISETP.GE.AND P3, PT, R79, R204, PT ;  /* 0x000000cc4f00720c */ /* 0x000fe40003f66270 */
[----:B------:R-:W-:Y:S02]  /*165e0*/  I2FP.F32.U32 R79, R79 ;  /* 0x0000004f004f7245 */ /* 0x000fe40000201000 */
[----:B------:R-:W-:-:S02]  /*165f0*/  FSEL R181, R84, -INF , !P5 ;  /* 0xff80000054b57808 */ /* 0x000fc40006800000 */
[C---:B------:R-:W-:Y:S01]  /*16600*/  LOP3.LUT R78, R6.reuse, 0x68, RZ, 0xfc, !PT ;  /* 0x00000068064e7812 */ /* 0x040fe200078efcff */
[----:B------:R-:W2:Y:S01]  /*16610*/  MUFU.TANH R90, R90 ;  /* 0x0000005a005a7308 */ /* 0x000ea20000002400 */
[C---:B-----5:R-:W-:Y:S01]  /*16620*/  FFMA.FTZ R32, R79.reuse, UR5, R32 ;  /* 0x000000054f207c23 */ /* 0x060fe20008010020 */
[----:B------:R-:W-:Y:S01]  /*16630*/  FFMA.FTZ R85, R79, UR5, R85 ;  /* 0x000000054f557c23 */ /* 0x000fe20008010055 */
[----:B------:R-:W-:Y:S02]  /*16640*/  LOP3.LUT R79, R6, 0x61, RZ, 0xfc, !PT ;  /* 0x00000061064f7812 */ /* 0x000fe400078efcff */
[----:B------:R-:W-:Y:S02]  /*16650*/  I2FP.F32.U32 R84, R78 ;  /* 0x0000004e00547245 */ /* 0x000fe40000201000 */
[C---:B------:R-:W-:Y:S01]  /*16660*/  ISETP.GE.AND P4, PT, R79.reuse, R205, PT ;  /* 0x000000cd4f00720c */ /* 0x040fe20003f86270 */
[----:B------:R-:W4:Y:S01]  /*16670*/  MUFU.TANH R88, R88 ;  /* 0x0000005800587308 */ /* 0x000f220000002400 */
[----:B------:R-:W-:Y:S01]  /*16680*/  ISETP.GE.AND P5, PT, R79, R204, PT ;  /* 0x000000cc4f00720c */ /* 0x000fe20003fa6270 */
[----:B-1----:R-:W-:Y:S01]  /*16690*/  FMUL.FTZ R95, R67, UR10 ;  /* 0x0000000a435f7c20 */ /* 0x002fe20008410000 */
[----:B------:R-:W-:Y:S01]  /*166a0*/  I2FP.F32.U32 R79, R79 ;  /* 0x0000004f004f7245 */ /* 0x000fe20000201000 */
[----:B------:R-:W-:Y:S01]  /*166b0*/  FFMA.FTZ R81, R84, UR5, R81 ;  /* 0x0000000554517c23 */ /* 0x000fe20008010051 */
[----:B------:R-:W-:-:S02]  /*166c0*/  FSEL R158, R32, -INF , !P6 ;  /* 0xff800000209e7808 */ /* 0x000fc40007000000 */
[----:B------:R-:W-:Y:S01]  /*166d0*/  FSEL R175, R85, -INF , !P3 ;  /* 0xff80000055af7808 */ /* 0x000fe20005800000 */
[----:B------:R1:W5:Y:S01]  /*166e0*/  MUFU.TANH R67, R99 ;  /* 0x0000006300437308 */ /* 0x0003620000002400 */
[C---:B---3--:R-:W-:Y:S01]  /*166f0*/  FFMA.FTZ R184, R79.reuse, UR5, R34 ;  /* 0x000000054fb87c23 */ /* 0x048fe20008010022 */
[----:B------:R-:W-:Y:S01]  /*16700*/  FFMA.FTZ R195, R79, UR5, R80 ;  /* 0x000000054fc37c23 */ /* 0x000fe20008010050 */
[----:B------:R-:W-:Y:S01]  /*16710*/  LOP3.LUT R79, R6, 0x70, RZ, 0xfc, !PT ;  /* 0x00000070064f7812 */ /* 0x000fe200078efcff */
[----:B--2---:R-:W-:Y:S01]  /*16720*/  FFMA.FTZ R90, R84, UR5, R90 ;  /* 0x00000005545a7c23 */ /* 0x004fe2000801005a */
[----:B------:R-:W-:Y:S02]  /*16730*/  LOP3.LUT R80, R6, 0x78, RZ, 0xfc, !PT ;  /* 0x0000007806507812 */ /* 0x000fe400078efcff */
[C---:B------:R-:W-:Y:S01]  /*16740*/  ISETP.GE.AND P6, PT, R78.reuse, R205, PT ;  /* 0x000000cd4e00720c */ /* 0x040fe20003fc6270 */
[----:B------:R-:W-:Y:S01]  /*16750*/  MUFU.TANH R7, R95 ;  /* 0x0000005f00077308 */ /* 0x000fe20000002400 */
[----:B------:R-:W-:Y:S01]  /*16760*/  ISETP.GE.AND P3, PT, R78, R204, PT ;  /* 0x000000cc4e00720c */ /* 0x000fe20003f66270 */
[----:B------:R-:W-:Y:S01]  /*16770*/  FMUL.FTZ R78, R48, UR10 ;  /* 0x0000000a304e7c20 */ /* 0x000fe20008410000 */
[----:B------:R-:W-:-:S02]  /*16780*/  FSEL R184, R184, -INF , !P4 ;  /* 0xff800000b8b87808 */ /* 0x000fc40006000000 */
[----:B------:R-:W-:Y:S02]  /*16790*/  FSEL R195, R195, -INF , !P5 ;  /* 0xff800000c3c37808 */ /* 0x000fe40006800000 */
[C---:B------:R-:W-:Y:S01]  /*167a0*/  ISETP.GE.AND P4, PT, R79.reuse, R205, PT ;  /* 0x000000cd4f00720c */ /* 0x040fe20003f86270 */
[----:B------:R-:W2:Y:S01]  /*167b0*/  MUFU.TANH R65, R128 ;  /* 0x0000008000417308 */ /* 0x000ea20000002400 */
[-C--:B------:R-:W-:Y:S01]  /*167c0*/  ISETP.GE.AND P5, PT, R79, R204.reuse, PT ;  /* 0x000000cc4f00720c */ /* 0x080fe20003fa6270 */
[----:B-1----:R-:W-:Y:S01]  /*167d0*/  FMUL.FTZ R99, R61, UR10 ;  /* 0x0000000a3d637c20 */ /* 0x002fe20008410000 */
[----:B------:R-:W-:Y:S02]  /*167e0*/  LOP3.LUT R48, R6, 0x71, RZ, 0xfc, !PT ;  /* 0x0000007106307812 */ /* 0x000fe400078efcff */
[----:B------:R-:W-:Y:S02]  /*167f0*/  I2FP.F32.U32 R79, R79 ;  /* 0x0000004f004f7245 */ /* 0x000fe40000201000 */
[----:B------:R-:W-:Y:S01]  /*16800*/  FSEL R182, R81, -INF , !P6 ;  /* 0xff80000051b67808 */ /* 0x000fe20007000000 */
[----:B------:R1:W-:Y:S01]  /*16810*/  MUFU.TANH R61, R92 ;  /* 0x0000005c003d7308 */ /* 0x0003e20000002400 */
[----:B------:R-:W-:Y:S01]  /*16820*/  FSEL R193, R90, -INF , !P3 ;  /* 0xff8000005ac17808 */ /* 0x000fe20005800000 */
[C---:B----4-:R-:W-:Y:S01]  /*16830*/  FFMA.FTZ R88, R79.reuse, UR5, R88 ;  /* 0x000000054f587c23 */ /* 0x050fe20008010058 */
[C---:B------:R-:W-:Y:S01]  /*16840*/  ISETP.GE.AND P6, PT, R48.reuse, R205, PT ;  /* 0x000000cd3000720c */ /* 0x040fe20003fc6270 */
[----:B------:R-:W-:Y:S01]  /*16850*/  FFMA.FTZ R74, R79, UR5, R74 ;  /* 0x000000054f4a7c23 */ /* 0x000fe2000801004a */
[----:B------:R-:W-:-:S02]  /*16860*/  ISETP.GE.AND P3, PT, R48, R204, PT ;  /* 0x000000cc3000720c */ /* 0x000fc40003f66270 */
[----:B------:R-:W-:Y:S01]  /*16870*/  I2FP.F32.U32 R81, R48 ;  /* 0x0000003000517245 */ /* 0x000fe20000201000 */
[----:B------:R-:W3:Y:S01]  /*16880*/  MUFU.TANH R13, R125 ;  /* 0x0000007d000d7308 */ /* 0x000ee20000002400 */
[----:B------:R-:W-:Y:S02]  /*16890*/  FSEL R202, R88, -INF , !P4 ;  /* 0xff80000058ca7808 */ /* 0x000fe40006000000 */
[----:B------:R-:W-:Y:S01]  /*168a0*/  FSEL R203, R74, -INF , !P5 ;  /* 0xff8000004acb7808 */ /* 0x000fe20006800000 */
[C---:B------:R-:W-:Y:S01]  /*168b0*/  FFMA.FTZ R72, R81.reuse, UR5, R72 ;  /* 0x0000000551487c23 */ /* 0x040fe20008010048 */
[----:B------:R-:W-:-:S03]  /*168c0*/  FFMA.FTZ R73, R81, UR5, R73 ;  /* 0x0000000551497c23 */ /* 0x000fc60008010049 */
[----:B------:R-:W-:Y:S01]  /*168d0*/  MUFU.TANH R48, R52 ;  /* 0x0000003400307308 */ /* 0x000fe20000002400 */
[----:B------:R-:W-:Y:S02]  /*168e0*/  FSEL R196, R72, -INF , !P6 ;  /* 0xff80000048c47808 */ /* 0x000fe40007000000 */
[----:B-1----:R-:W-:Y:S02]  /*168f0*/  LOP3.LUT R92, R6, 0x60, RZ, 0xfc, !PT ;  /* 0x00000060065c7812 */ /* 0x002fe400078efcff */
[----:B------:R-:W-:Y:S02]  /*16900*/  FSEL R199, R73, -INF , !P3 ;  /* 0xff80000049c77808 */ /* 0x000fe40005800000 */
[----:B------:R-:W-:Y:S01]  /*16910*/  I2FP.F32.U32 R95, R92 ;  /* 0x0000005c005f7245 */ /* 0x000fe20000201000 */
[----:B------:R1:W-:Y:S01]  /*16920*/  MUFU.TANH R32, R57 ;  /* 0x0000003900207308 */ /* 0x0003e20000002400 */
[C---:B------:R-:W-:Y:S02]  /*16930*/  ISETP.GE.AND P2, PT, R92.reuse, R205, PT ;  /* 0x000000cd5c00720c */ /* 0x040fe40003f46270 */
[----:B------:R-:W-:Y:S01]  /*16940*/  ISETP.GE.AND P1, PT, R92, R204, PT ;  /* 0x000000cc5c00720c */ /* 0x000fe20003f26270 */
[C---:B------:R-:W-:Y:S01]  /*16950*/  FFMA.FTZ R86, R95.reuse, UR5, R86 ;  /* 0x000000055f567c23 */ /* 0x040fe20008010056 */
[----:B------:R-:W-:Y:S01]  /*16960*/  FFMA.FTZ R179, R95, UR5, R83 ;  /* 0x000000055fb37c23 */ /* 0x000fe20008010053 */
[----:B------:R-:W-:-:S02]  /*16970*/  LOP3.LUT R83, R6, 0x69, RZ, 0xfc, !PT ;  /* 0x0000006906537812 */ /* 0x000fc400078efcff */
[----:B------:R4:W-:Y:S01]  /*16980*/  MUFU.TANH R34, R77 ;  /* 0x0000004d00227308 */ /* 0x0009e20000002400 */
[----:B------:R-:W-:Y:S02]  /*16990*/  FSEL R206, R86, -INF , !P2 ;  /* 0xff80000056ce7808 */ /* 0x000fe40005000000 */
[----:B------:R-:W-:Y:S02]  /*169a0*/  FSEL R179, R179, -INF , !P1 ;  /* 0xff800000b3b37808 */ /* 0x000fe40004800000 */
[C---:B------:R-:W-:Y:S02]  /*169b0*/  ISETP.GE.AND P2, PT, R83.reuse, R205, PT ;  /* 0x000000cd5300720c */ /* 0x040fe40003f46270 */
[----:B------:R-:W-:Y:S01]  /*169c0*/  ISETP.GE.AND P1, PT, R83, R204, PT ;  /* 0x000000cc5300720c */ /* 0x000fe20003f26270 */
[----:B------:R-:W-:Y:S01]  /*169d0*/  MUFU.TANH R60, R98 ;  /* 0x00000062003c7308 */ /* 0x000fe20000002400 */
[----:B------:R-:W-:Y:S01]  /*169e0*/  I2FP.F32.U32 R83, R83 ;  /* 0x0000005300537245 */ /* 0x000fe20000201000 */
[----:B-1----:R-:W-:Y:S01]  /*169f0*/  FMUL.FTZ R57, R45, UR10 ;  /* 0x0000000a2d397c20 */ /* 0x002fe20008410000 */
[----:B------:R-:W-:-:S02]  /*16a00*/  LOP3.LUT R52, R6, 0x79, RZ, 0xfc, !PT ;  /* 0x0000007906347812 */ /* 0x000fc400078efcff */
[----:B------:R-:W-:Y:S01]  /*16a10*/  LOP3.LUT R45, R6, 0x80, RZ, 0xfc, !PT ;  /* 0x00000080062d7812 */ /* 0x000fe200078efcff */
[C---:B------:R-:W-:Y:S01]  /*16a20*/  FFMA.FTZ R82, R83.reuse, UR5, R82 ;  /* 0x0000000553527c23 */ /* 0x040fe20008010052 */
[----:B------:R-:W-:Y:S01]  /*16a30*/  FFMA.FTZ R89, R83, UR5, R89 ;  /* 0x0000000553597c23 */ /* 0x000fe20008010059 */
[CC--:B------:R-:W-:Y:S01]  /*16a40*/  ISETP.GE.AND P4, PT, R52.reuse, R205.reuse, PT ;  /* 0x000000cd3400720c */ /* 0x0c0fe20003f86270 */
[----:B------:R-:W-:Y:S01]  /*16a50*/  MUFU.TANH R56, R124 ;  /* 0x0000007c00387308 */ /* 0x000fe20000002400 */
[-C--:B------:R-:W-:Y:S01]  /*16a60*/  ISETP.GE.AND P5, PT, R52, R204.reuse, PT ;  /* 0x000000cc3400720c */ /* 0x080fe20003fa6270 */
[----:B----4-:R-:W-:Y:S01]  /*16a70*/  FMUL.FTZ R77, R44, UR10 ;  /* 0x0000000a2c4d7c20 */ /* 0x010fe20008410000 */
[----:B------:R-:W-:Y:S02]  /*16a80*/  FSEL R180, R82, -INF , !P2 ;  /* 0xff80000052b47808 */ /* 0x000fe40005000000 */
[----:B------:R-:W-:Y:S02]  /*16a90*/  FSEL R183, R89, -INF , !P1 ;  /* 0xff80000059b77808 */ /* 0x000fe40004800000 */
[C---:B------:R-:W-:Y:S01]  /*16aa0*/  ISETP.GE.AND P2, PT, R80.reuse, R205, PT ;  /* 0x000000cd5000720c */ /* 0x040fe20003f46270 */
[----:B------:R1:W-:Y:S01]  /*16ab0*/  MUFU.TANH R44, R53 ;  /* 0x00000035002c7308 */ /* 0x0003e20000002400 */
[----:B------:R-:W-:-:S02]  /*16ac0*/  ISETP.GE.AND P1, PT, R80, R204, PT ;  /* 0x000000cc5000720c */ /* 0x000fc40003f26270 */
[----:B------:R-:W-:Y:S02]  /*16ad0*/  I2FP.F32.U32 R80, R80 ;  /* 0x0000005000507245 */ /* 0x000fe40000201000 */
[----:B------:R-:W-:Y:S02]  /*16ae0*/  I2FP.F32.U32 R52, R52 ;  /* 0x0000003400347245 */ /* 0x000fe40000201000 */
[----:B------:R-:W-:Y:S01]  /*16af0*/  ISETP.GE.AND P6, PT, R45, R205, PT ;  /* 0x000000cd2d00720c */ /* 0x000fe20003fc6270 */
[C---:B------:R-:W-:Y:S01]  /*16b00*/  FFMA.FTZ R75, R80.reuse, UR5, R75 ;  /* 0x00000005504b7c23 */ /* 0x040fe2000801004b */
[----:B------:R-:W-:Y:S01]  /*16b10*/  FFMA.FTZ R197, R80, UR5, R71 ;  /* 0x0000000550c57c23 */ /* 0x000fe20008010047 */
[----:B------:R-:W-:Y:S01]  /*16b20*/  LOP3.LUT R71, R6, 0x81, RZ, 0xfc, !PT ;  /* 0x0000008106477812 */ /* 0x000fe200078efcff */
[C---:B------:R-:W-:Y:S01]  /*16b30*/  FFMA.FTZ R68, R52.reuse, UR5, R68 ;  /* 0x0000000534447c23 */ /* 0x040fe20008010044 */
[----:B------:R-:W-:Y:S01]  /*16b40*/  FFMA.FTZ R69, R52, UR5, R69 ;  /* 0x0000000534457c23 */ /* 0x000fe20008010045 */
[----:B------:R-:W-:Y:S01]  /*16b50*/  FSEL R200, R75, -INF , !P2 ;  /* 0xff8000004bc87808 */ /* 0x000fe20005000000 */
[----:B------:R-:W4:Y:S01]  /*16b60*/  MUFU.TANH R63, R126 ;  /* 0x0000007e003f7308 */ /* 0x000f220000002400 */
[----:B------:R-:W-:-:S02]  /*16b70*/  FSEL R197, R197, -INF , !P1 ;  /* 0xff800000c5c57808 */ /* 0x000fc40004800000 */
[C---:B------:R-:W-:Y:S02]  /*16b80*/  ISETP.GE.AND P2, PT, R71.reuse, R205, PT ;  /* 0x000000cd4700720c */ /* 0x040fe40003f46270 */
[----:B------:R-:W-:Y:S02]  /*16b90*/  ISETP.GE.AND P1, PT, R71, R204, PT ;  /* 0x000000cc4700720c */ /* 0x000fe40003f26270 */
[----:B------:R-:W-:Y:S01]  /*16ba0*/  I2FP.F32.U32 R71, R71 ;  /* 0x0000004700477245 */ /* 0x000fe20000201000 */
[----:B------:R-:W4:Y:S01]  /*16bb0*/  MUFU.TANH R9, R129 ;  /* 0x0000008100097308 */ /* 0x000f220000002400 */
[C---:B------:R-:W-:Y:S02]  /*16bc0*/  LOP3.LUT R52, R6.reuse, 0x88, RZ, 0xfc, !PT ;  /* 0x0000008806347812 */ /* 0x040fe400078efcff */
[----:B-1----:R-:W-:Y:S01]  /*16bd0*/  I2FP.F32.U32 R53, R45 ;  /* 0x0000002d00357245 */ /* 0x002fe20000201000 */
[C---:B------:R-:W-:Y:S01]  /*16be0*/  FFMA.FTZ R192, R71.reuse, UR5, R64 ;  /* 0x0000000547c07c23 */ /* 0x040fe20008010040 */
[----:B------:R-:W-:Y:S01]  /*16bf0*/  FFMA.FTZ R66, R71, UR5, R66 ;  /* 0x0000000547427c23 */ /* 0x000fe20008010042 */
[----:B------:R-:W-:-:S02]  /*16c00*/  LOP3.LUT R64, R6, 0x90, RZ, 0xfc, !PT ;  /* 0x0000009006407812 */ /* 0x000fc400078efcff */
[----:B------:R-:W-:Y:S01]  /*16c10*/  FSEL R198, R68, -INF , !P4 ;  /* 0xff80000044c67808 */ /* 0x000fe20006000000 */
[----:B------:R-:W-:Y:S01]  /*16c20*/  FFMA.FTZ R70, R53, UR5, R70 ;  /* 0x0000000535467c23 */ /* 0x000fe20008010046 */
[----:B------:R-:W-:Y:S01]  /*16c30*/  FSEL R201, R69, -INF , !P5 ;  /* 0xff80000045c97808 */ /* 0x000fe20006800000 */
[----:B-----5:R-:W-:Y:S01]  /*16c40*/  FFMA.FTZ R67, R53, UR5, R67 ;  /* 0x0000000535437c23 */ /* 0x020fe20008010043 */
[C---:B------:R-:W-:Y:S01]  /*16c50*/  ISETP.GE.AND P4, PT, R52.reuse, R205, PT ;  /* 0x000000cd3400720c */ /* 0x040fe20003f86270 */
[----:B------:R-:W1:Y:S01]  /*16c60*/  MUFU.TANH R127, R127 ;  /* 0x0000007f007f7308 */ /* 0x000e620000002400 */
[----:B------:R-:W-:Y:S02]  /*16c70*/  ISETP.GE.AND P5, PT, R52, R204, PT ;  /* 0x000000cc3400720c */ /* 0x000fe40003fa6270 */
[----:B------:R-:W-:Y:S02]  /*16c80*/  FSEL R192, R192, -INF , !P2 ;  /* 0xff800000c0c07808 */ /* 0x000fe40005000000 */
[----:B------:R-:W-:-:S02]  /*16c90*/  FSEL R189, R66, -INF , !P1 ;  /* 0xff80000042bd7808 */ /* 0x000fc40004800000 */
[----:B------:R-:W-:Y:S01]  /*16ca0*/  I2FP.F32.U32 R52, R52 ;  /* 0x0000003400347245 */ /* 0x000fe20000201000 */
[----:B------:R-:W5:Y:S01]  /*16cb0*/  MUFU.TANH R11, R99 ;  /* 0x00000063000b7308 */ /* 0x000f620000002400 */
[C---:B------:R-:W-:Y:S02]  /*16cc0*/  ISETP.GE.AND P2, PT, R64.reuse, R205, PT ;  /* 0x000000cd4000720c */ /* 0x040fe40003f46270 */
[----:B------:R-:W-:Y:S01]  /*16cd0*/  ISETP.GE.AND P1, PT, R64, R204, PT ;  /* 0x000000cc4000720c */ /* 0x000fe20003f26270 */
[C---:B--2---:R-:W-:Y:S01]  /*16ce0*/  FFMA.FTZ R65, R52.reuse, UR5, R65 ;  /* 0x0000000534417c23 */ /* 0x044fe20008010041 */
[----:B------:R-:W-:Y:S01]  /*16cf0*/  I2FP.F32.U32 R64, R64 ;  /* 0x0000004000407245 */ /* 0x000fe20000201000 */
[----:B------:R-:W-:Y:S01]  /*16d00*/  FFMA.FTZ R62, R52, UR5, R62 ;  /* 0x00000005343e7c23 */ /* 0x000fe2000801003e */
[----:B------:R-:W-:Y:S01]  /*16d10*/  ISETP.GE.AND P3, PT, R45, R204, PT ;  /* 0x000000cc2d00720c */ /* 0x000fe20003f66270 */
[----:B------:R-:W2:Y:S01]  /*16d20*/  MUFU.TANH R94, R94 ;  /* 0x0000005e005e7308 */ /* 0x000ea20000002400 */
[----:B------:R-:W-:Y:S01]  /*16d30*/  LOP3.LUT R53, R6, 0x89, RZ, 0xfc, !PT ;  /* 0x0000008906357812 */ /* 0x000fe200078efcff */
[----:B---3--:R-:W-:Y:S01]  /*16d40*/  FFMA.FTZ R173, R64, UR5, R13 ;  /* 0x0000000540ad7c23 */ /* 0x008fe2000801000d */
[----:B------:R-:W-:Y:S01]  /*16d50*/  FSEL R194, R70, -INF , !P6 ;  /* 0xff80000046c27808 */ /* 0x000fe20007000000 */
[----:B----4-:R-:W-:Y:S01]  /*16d60*/  FFMA.FTZ R63, R64, UR5, R63 ;  /* 0x00000005403f7c23 */ /* 0x010fe2000801003f */
[----:B------:R-:W-:-:S02]  /*16d70*/  FSEL R191, R67, -INF , !P3 ;  /* 0xff80000043bf7808 */ /* 0x000fc40005800000 */
[----:B------:R-:W-:Y:S01]  /*16d80*/  LOP3.LUT R13, R6, 0x91, RZ, 0xfc, !PT ;  /* 0x00000091060d7812 */ /* 0x000fe200078efcff */
[----:B------:R-:W3:Y:S01]  /*16d90*/  MUFU.TANH R58, R58 ;  /* 0x0000003a003a7308 */ /* 0x000ee20000002400 */
[C---:B------:R-:W-:Y:S02]  /*16da0*/  ISETP.GE.AND P6, PT, R53.reuse, R205, PT ;  /* 0x000000cd3500720c */ /* 0x040fe40003fc6270 */
[-C--:B------:R-:W-:Y:S02]  /*16db0*/  ISETP.GE.AND P3, PT, R53, R204.reuse, PT ;  /* 0x000000cc3500720c */ /* 0x080fe40003f66270 */
[----:B------:R-:W-:Y:S02]  /*16dc0*/  I2FP.F32.U32 R53, R53 ;  /* 0x0000003500357245 */ /* 0x000fe40000201000 */
[----:B------:R-:W-:Y:S01]  /*16dd0*/  FSEL R190, R65, -INF , !P4 ;  /* 0xff80000041be7808 */ /* 0x000fe20006000000 */
[----:B------:R-:W4:Y:S01]  /*16de0*/  MUFU.TANH R54, R54 ;  /* 0x0000003600367308 */ /* 0x000f220000002400 */
[----:B------:R-:W-:Y:S01]  /*16df0*/  FSEL R187, R62, -INF , !P5 ;  /* 0xff8000003ebb7808 */ /* 0x000fe20006800000 */
[----:B------:R-:W-:Y:S01]  /*16e00*/  FFMA.FTZ R60, R53, UR5, R60 ;  /* 0x00000005353c7c23 */ /* 0x000fe2000801003c */
[----:B------:R-:W-:Y:S01]  /*16e10*/  ISETP.GE.AND P4, PT, R13, R205, PT ;  /* 0x000000cd0d00720c */ /* 0x000fe20003f86270 */
[----:B------:R-:W-:Y:S01]  /*16e20*/  FFMA.FTZ R61, R53, UR5, R61 ;  /* 0x00000005353d7c23 */ /* 0x000fe2000801003d */
[----:B------:R-:W-:-:S02]  /*16e30*/  ISETP.GE.AND P5, PT, R13, R204, PT ;  /* 0x000000cc0d00720c */ /* 0x000fc40003fa6270 */
[----:B------:R-:W-:Y:S01]  /*16e40*/  I2FP.F32.U32 R13, R13 ;  /* 0x0000000d000d7245 */ /* 0x000fe20000201000 */
[----:B------:R-:W4:Y:S01]  /*16e50*/  MUFU.TANH R59, R59 ;  /* 0x0000003b003b7308 */ /* 0x000f220000002400 */
[C---:B------:R-:W-:Y:S02]  /*16e60*/  LOP3.LUT R52, R6.reuse, 0x98, RZ, 0xfc, !PT ;  /* 0x0000009806347812 */ /* 0x040fe400078efcff */
[----:B------:R-:W-:Y:S01]  /*16e70*/  LOP3.LUT R53, R6, 0x99, RZ, 0xfc, !PT ;  /* 0x0000009906357812 */ /* 0x000fe200078efcff */
[C---:B------:R-:W-:Y:S01]  /*16e80*/  FFMA.FTZ R56, R13.reuse, UR5, R56 ;  /* 0x000000050d387c23 */ /* 0x040fe20008010038 */
[----:B------:R-:W-:Y:S01]  /*16e90*/  FSEL R186, R60, -INF , !P6 ;  /* 0xff8000003cba7808 */ /* 0x000fe20007000000 */
[----:B------:R-:W-:Y:S01]  /*16ea0*/  FFMA.FTZ R7, R13, UR5, R7 ;  /* 0x000000050d077c23 */ /* 0x000fe20008010007 */
[----:B------:R-:W-:Y:S01]  /*16eb0*/  FSEL R185, R61, -INF , !P3 ;  /* 0xff8000003db97808 */ /* 0x000fe20005800000 */
[----:B------:R-:W4:Y:S01]  /*16ec0*/  MUFU.TANH R55, R55 ;  /* 0x0000003700377308 */ /* 0x000f220000002400 */
[----:B------:R-:W-:-:S02]  /*16ed0*/  ISETP.GE.AND P6, PT, R52, R205, PT ;  /* 0x000000cd3400720c */ /* 0x000fc40003fc6270 */
[----:B------:R-:W-:Y:S02]  /*16ee0*/  ISETP.GE.AND P3, PT, R52, R204, PT ;  /* 0x000000cc3400720c */ /* 0x000fe40003f66270 */
[----:B------:R-:W-:Y:S02]  /*16ef0*/  I2FP.F32.U32 R52, R52 ;  /* 0x0000003400347245 */ /* 0x000fe40000201000 */
[----:B------:R-:W-:Y:S01]  /*16f00*/  FSEL R172, R56, -INF , !P4 ;  /* 0xff80000038ac7808 */ /* 0x000fe20006000000 */
[----:B------:R-:W4:Y:S01]  /*16f10*/  MUFU.TANH R45, R78 ;  /* 0x0000004e002d7308 */ /* 0x000f220000002400 */
[----:B------:R-:W-:Y:S01]  /*16f20*/  I2FP.F32.U32 R56, R53 ;  /* 0x0000003500387245 */ /* 0x000fe20000201000 */
[C---:B------:R-:W-:Y:S01]  /*16f30*/  FFMA.FTZ R9, R52.reuse, UR5, R9 ;  /* 0x0000000534097c23 */ /* 0x040fe20008010009 */
[----:B-1----:R-:W-:Y:S01]  /*16f40*/  FFMA.FTZ R127, R52, UR5, R127 ;  /* 0x00000005347f7c23 */ /* 0x002fe2000801007f */
[----:B------:R-:W-:Y:S02]  /*16f50*/  LOP3.LUT R52, R6, 0xa0, RZ, 0xfc, !PT ;  /* 0x000000a006347812 */ /* 0x000fe400078efcff */
[----:B------:R-:W-:Y:S01]  /*16f60*/  FSEL R174, R63, -INF , !P2 ;  /* 0xff8000003fae7808 */ /* 0x000fe20005000000 */
[C---:B-----5:R-:W-:Y:S01]  /*16f70*/  FFMA.FTZ R168, R56.reuse, UR5, R11 ;  /* 0x0000000538a87c23 */ /* 0x060fe2000801000b */
[----:B------:R-:W-:Y:S01]  /*16f80*/  FSEL R173, R173, -INF , !P1 ;  /* 0xff800000adad7808 */ /* 0x000fe20004800000 */
[----:B--2---:R-:W-:Y:S01]  /*16f90*/  FFMA.FTZ R94, R56, UR5, R94 ;  /* 0x00000005385e7c23 */ /* 0x004fe2000801005e */
[C---:B------:R-:W-:Y:S01]  /*16fa0*/  ISETP.GE.AND P2, PT, R53.reuse, R205, PT ;  /* 0x000000cd3500720c */ /* 0x040fe20003f46270 */
[----:B------:R-:W1:Y:S01]  /*16fb0*/  MUFU.TANH R50, R50 ;  /* 0x0000003200327308 */ /* 0x000e620000002400 */
[----:B------:R-:W-:-:S02]  /*16fc0*/  ISETP.GE.AND P1, PT, R53, R204, PT ;  /* 0x000000cc3500720c */ /* 0x000fc40003f26270 */
[C---:B------:R-:W-:Y:S02]  /*16fd0*/  LOP3.LUT R11, R6.reuse, 0xa8, RZ, 0xfc, !PT ;  /* 0x000000a8060b7812 */ /* 0x040fe400078efcff */
[----:B------:R-:W-:Y:S02]  /*16fe0*/  FSEL R171, R7, -INF , !P5 ;  /* 0xff80000007ab7808 */ /* 0x000fe40006800000 */
[----:B------:R-:W-:Y:S01]  /*16ff0*/  LOP3.LUT R13, R6, 0xa1, RZ, 0xfc, !PT ;  /* 0x000000a1060d7812 */ /* 0x000fe200078efcff */
[----:B------:R-:W2:Y:S01]  /*17000*/  MUFU.TANH R49, R49 ;  /* 0x0000003100317308 */ /* 0x000ea20000002400 */
[----:B------:R-:W-:Y:S02]  /*17010*/  I2FP.F32.U32 R7, R52 ;  /* 0x0000003400077245 */ /* 0x000fe40000201000 */
[----:B------:R-:W-:Y:S02]  /*17020*/  FSEL R168, R168, -INF , !P2 ;  /* 0xff800000a8a87808 */ /* 0x000fe40005000000 */
[----:B------:R-:W-:Y:S01]  /*17030*/  FSEL R163, R94, -INF , !P1 ;  /* 0xff8000005ea37808 */ /* 0x000fe20004800000 */
[----:B------:R-:W-:Y:S01]  /*17040*/  FFMA.FTZ R34, R7, UR5, R34 ;  /* 0x0000000507227c23 */ /* 0x000fe20008010022 */
[----:B------:R-:W-:Y:S01]  /*17050*/  FSEL R170, R9, -INF , !P6 ;  /* 0xff80000009aa7808 */ /* 0x000fe20007000000 */
[----:B------:R-:W5:Y:S01]  /*17060*/  MUFU.TANH R51, R51 ;  /* 0x0000003300337308 */ /* 0x000f620000002400 */
[----:B------:R-:W-:Y:S01]  /*17070*/  ISETP.GE.AND P2, PT, R11, R205, PT ;  /* 0x000000cd0b00720c */ /* 0x000fe20003f46270 */
[----:B---3--:R-:W-:Y:S01]  /*17080*/  FFMA.FTZ R58, R7, UR5, R58 ;  /* 0x00000005073a7c23 */ /* 0x008fe2000801003a */
[----:B------:R-:W-:-:S02]  /*17090*/  ISETP.GE.AND P1, PT, R11, R204, PT ;  /* 0x000000cc0b00720c */ /* 0x000fc40003f26270 */
[----:B------:R-:W-:Y:S02]  /*170a0*/  I2FP.F32.U32 R9, R13 ;  /* 0x0000000d00097245 */ /* 0x000fe40000201000 */
[----:B------:R-:W-:Y:S01]  /*170b0*/  I2FP.F32.U32 R11, R11 ;  /* 0x0000000b000b7245 */ /* 0x000fe20000201000 */
[----:B------:R-:W3:Y:S01]  /*170c0*/  MUFU.TANH R77, R77 ;  /* 0x0000004d004d7308 */ /* 0x000ee20000002400 */
[CC--:B------:R-:W-:Y:S01]  /*170d0*/  ISETP.GE.AND P4, PT, R52.reuse, R205.reuse, PT ;  /* 0x000000cd3400720c */ /* 0x0c0fe20003f86270 */
[----:B------:R-:W-:Y:S01]  /*170e0*/  FFMA.FTZ R32, R9, UR5, R32 ;  /* 0x0000000509207c23 */ /* 0x000fe20008010020 */
[----:B------:R-:W-:Y:S01]  /*170f0*/  ISETP.GE.AND P5, PT, R52, R204, PT ;  /* 0x000000cc3400720c */ /* 0x000fe20003fa6270 */
[C---:B------:R-:W-:Y:S01]  /*17100*/  FFMA.FTZ R48, R11.reuse, UR5, R48 ;  /* 0x000000050b307c23 */ /* 0x040fe20008010030 */
[----:B----4-:R-:W-:Y:S01]  /*17110*/  FFMA.FTZ R54, R11, UR5, R54 ;  /* 0x000000050b367c23 */ /* 0x010fe20008010036 */
[----:B------:R-:W-:Y:S01]  /*17120*/  LOP3.LUT R7, R6, 0xa9, RZ, 0xfc, !PT ;  /* 0x000000a906077812 */ /* 0x000fe200078efcff */
[----:B------:R-:W-:Y:S01]  /*17130*/  FFMA.FTZ R59, R9, UR5, R59 ;  /* 0x00000005093b7c23 */ /* 0x000fe2000801003b */
[----:B------:R-:W-:Y:S01]  /*17140*/  ISETP.GE.AND P6, PT, R13, R205, PT ;  /* 0x000000cd0d00720c */ /* 0x000fe20003fc6270 */
[----:B------:R-:W4:Y:S01]  /*17150*/  MUFU.TANH R46, R46 ;  /* 0x0000002e002e7308 */ /* 0x000f220000002400 */
[----:B------:R-:W-:-:S02]  /*17160*/  FSEL R160, R34, -INF , !P4 ;  /* 0xff80000022a07808 */ /* 0x000fc40006000000 */
[C---:B------:R-:W-:Y:S02]  /*17170*/  LOP3.LUT R9, R6.reuse, 0xb0, RZ, 0xfc, !PT ;  /* 0x000000b006097812 */ /* 0x040fe400078efcff */
[----:B------:R-:W-:Y:S02]  /*17180*/  LOP3.LUT R34, R6, 0xb1, RZ, 0xfc, !PT ;  /* 0x000000b106227812 */ /* 0x000fe400078efcff */
[----:B------:R-:W-:Y:S01]  /*17190*/  FSEL R153, R58, -INF , !P5 ;  /* 0xff8000003a997808 */ /* 0x000fe20006800000 */
[----:B------:R-:W4:Y:S01]  /*171a0*/  MUFU.TANH R57, R57 ;  /* 0x0000003900397308 */ /* 0x000f220000002400 */
[C---:B------:R-:W-:Y:S02]  /*171b0*/  ISETP.GE.AND P4, PT, R7.reuse, R205, PT ;  /* 0x000000cd0700720c */ /* 0x040fe40003f86270 */
[----:B------:R-:W-:Y:S02]  /*171c0*/  ISETP.GE.AND P5, PT, R7, R204, PT ;  /* 0x000000cc0700720c */ /* 0x000fe40003fa6270 */
[----:B------:R-:W-:-:S02]  /*171d0*/  FSEL R152, R32, -INF , !P6 ;  /* 0xff80000020987808 */ /* 0x000fc40007000000 */
[----:B------:R-:W-:Y:S01]  /*171e0*/  I2FP.F32.U32 R7, R7 ;  /* 0x0000000700077245 */ /* 0x000fe20000201000 */
[----:B------:R-:W4:Y:S01]  /*171f0*/  MUFU.TANH R47, R47 ;  /* 0x0000002f002f7308 */ /* 0x000f220000002400 */
[----:B------:R-:W-:Y:S02]  /*17200*/  FSEL R150, R48, -INF , !P2 ;  /* 0xff80000030967808 */ /* 0x000fe40005000000 */
[----:B------:R-:W-:Y:S01]  /*17210*/  FSEL R149, R54, -INF , !P1 ;  /* 0xff80000036957808 */ /* 0x000fe20004800000 */
[----:B------:R-:W-:Y:S01]  /*17220*/  FFMA.FTZ R44, R7, UR5, R44 ;  /* 0x00000005072c7c23 */ /* 0x000fe2000801002c */
[----:B------:R-:W-:Y:S01]  /*17230*/  FSEL R169, R127, -INF , !P3 ;  /* 0xff8000007fa97808 */ /* 0x000fe20005800000 */
[----:B------:R-:W-:Y:S01]  /*17240*/  FFMA.FTZ R55, R7, UR5, R55 ;  /* 0x0000000507377c23 */ /* 0x000fe20008010037 */
[----:B------:R-:W-:Y:S01]  /*17250*/  I2FP.F32.U32 R32, R9 ;  /* 0x0000000900207245 */ /* 0x000fe20000201000 */
[----:B------:R-:W4:Y:S01]  /*17260*/  MUFU.TANH R40, R40 ;  /* 0x0000002800287308 */ /* 0x000f220000002400 */
[----:B------:R-:W-:-:S02]  /*17270*/  ISETP.GE.AND P2, PT, R34, R205, PT ;  /* 0x000000cd2200720c */ /* 0x000fc40003f46270 */
[-C--:B------:R-:W-:Y:S01]  /*17280*/  ISETP.GE.AND P1, PT, R34, R204.reuse, PT ;  /* 0x000000cc2200720c */ /* 0x080fe20003f26270 */
[C---:B------:R-:W-:Y:S01]  /*17290*/  FFMA.FTZ R45, R32.reuse, UR5, R45 ;  /* 0x00000005202d7c23 */ /* 0x040fe2000801002d */
[----:B------:R-:W-:Y:S01]  /*172a0*/  ISETP.GE.AND P3, PT, R13, R204, PT ;  /* 0x000000cc0d00720c */ /* 0x000fe20003f66270 */
[----:B-1----:R-:W-:Y:S01]  /*172b0*/  FFMA.FTZ R50, R32, UR5, R50 ;  /* 0x0000000520327c23 */ /* 0x002fe20008010032 */
[----:B------:R-:W-:Y:S01]  /*172c0*/  I2FP.F32.U32 R34, R34 ;  /* 0x0000002200227245 */ /* 0x000fe20000201000 */
[----:B------:R-:W1:Y:S01]  /*172d0*/  MUFU.TANH R42, R42 ;  /* 0x0000002a002a7308 */ /* 0x000e620000002400 */
[----:B------:R-:W-:Y:S02]  /*172e0*/  FSEL R151, R59, -INF , !P3 ;  /* 0xff8000003b977808 */ /* 0x000fe40005800000 */
[C---:B------:R-:W-:Y:S01]  /*172f0*/  ISETP.GE.AND P6, PT, R9.reuse, R205, PT ;  /* 0x000000cd0900720c */ /* 0x040fe20003fc6270 */
[C---:B--2---:R-:W-:Y:S01]  /*17300*/  FFMA.FTZ R49, R34.reuse, UR5, R49 ;  /* 0x0000000522317c23 */ /* 0x044fe20008010031 */
[----:B------:R-:W-:Y:S01]  /*17310*/  ISETP.GE.AND P3, PT, R9, R204, PT ;  /* 0x000000cc0900720c */ /* 0x000fe20003f66270 */
[----:B-----5:R-:W-:Y:S01]  /*17320*/  FFMA.FTZ R51, R34, UR5, R51 ;  /* 0x0000000522337c23 */ /* 0x020fe20008010033 */
[C---:B------:R-:W-:Y:S01]  /*17330*/  LOP3.LUT R7, R6.reuse, 0xb8, RZ, 0xfc, !PT ;  /* 0x000000b806077812 */ /* 0x040fe200078efcff */
[----:B------:R-:W2:Y:S01]  /*17340*/  MUFU.TANH R41, R41 ;  /* 0x0000002900297308 */ /* 0x000ea20000002400 */
[----:B------:R-:W-:-:S02]  /*17350*/  LOP3.LUT R32, R6, 0xb9, RZ, 0xfc, !PT ;  /* 0x000000b906207812 */ /* 0x000fc400078efcff */
[----:B------:R-:W-:Y:S02]  /*17360*/  LOP3.LUT R9, R6, 0xc0, RZ, 0xfc, !PT ;  /* 0x000000c006097812 */ /* 0x000fe400078efcff */
[----:B------:R-:W-:Y:S02]  /*17370*/  FSEL R146, R44, -INF , !P4 ;  /* 0xff8000002c927808 */ /* 0x000fe40006000000 */
[----:B------:R-:W-:Y:S01]  /*17380*/  FSEL R147, R55, -INF , !P5 ;  /* 0xff80000037937808 */ /* 0x000fe20006800000 */
[----:B------:R-:W5:Y:S01]  /*17390*/  MUFU.TANH R43, R43 ;  /* 0x0000002b002b7308 */ /* 0x000f620000002400 */
[----:B------:R-:W-:Y:S02]  /*173a0*/  ISETP.GE.AND P4, PT, R7, R205, PT ;  /* 0x000000cd0700720c */ /* 0x000fe40003f86270 */
[----:B------:R-:W-:Y:S02]  /*173b0*/  FSEL R144, R45, -INF , !P6 ;  /* 0xff8000002d907808 */ /* 0x000fe40007000000 */
[----:B------:R-:W-:-:S02]  /*173c0*/  ISETP.GE.AND P5, PT, R7, R204, PT ;  /* 0x000000cc0700720c */ /* 0x000fc40003fa6270 */
[----:B------:R-:W-:Y:S01]  /*173d0*/  FSEL R141, R50, -INF , !P3 ;  /* 0xff800000328d7808 */ /* 0x000fe20005800000 */
[----:B------:R-:W5:Y:S01]  /*173e0*/  MUFU.TANH R37, R37 ;  /* 0x0000002500257308 */ /* 0x000f620000002400 */
[----:B------:R-:W-:Y:S02]  /*173f0*/  I2FP.F32.U32 R7, R7 ;  /* 0x0000000700077245 */ /* 0x000fe40000201000 */
[C---:B------:R-:W-:Y:S02]  /*17400*/  ISETP.GE.AND P6, PT, R32.reuse, R205, PT ;  /* 0x000000cd2000720c */ /* 0x040fe40003fc6270 */
[----:B------:R-:W-:Y:S01]  /*17410*/  FSEL R142, R49, -INF , !P2 ;  /* 0xff800000318e7808 */ /* 0x000fe20005000000 */
[----:B---3--:R-:W-:Y:S01]  /*17420*/  FFMA.FTZ R77, R7, UR5, R77 ;  /* 0x00000005074d7c23 */ /* 0x008fe2000801004d */
[----:B------:R-:W-:Y:S01]  /*17430*/  ISETP.GE.AND P3, PT, R32, R204, PT ;  /* 0x000000cc2000720c */ /* 0x000fe20003f66270 */
[----:B------:R-:W3:Y:S01]  /*17440*/  MUFU.TANH R39, R39 ;  /* 0x0000002700277308 */ /* 0x000ee20000002400 */
[----:B------:R-:W-:Y:S01]  /*17450*/  FSEL R139, R51, -INF , !P1 ;  /* 0xff800000338b7808 */ /* 0x000fe20004800000 */
[----:B----4-:R-:W-:Y:S01]  /*17460*/  FFMA.FTZ R46, R7, UR5, R46 ;  /* 0x00000005072e7c23 */ /* 0x010fe2000801002e */
[----:B------:R-:W-:-:S02]  /*17470*/  I2FP.F32.U32 R32, R32 ;  /* 0x0000002000207245 */ /* 0x000fc40000201000 */
[C---:B------:R-:W-:Y:S02]  /*17480*/  ISETP.GE.AND P2, PT, R9.reuse, R205, PT ;  /* 0x000000cd0900720c */ /* 0x040fe40003f46270 */
[----:B------:R-:W-:Y:S01]  /*17490*/  ISETP.GE.AND P1, PT, R9, R204, PT ;  /* 0x000000cc0900720c */ /* 0x000fe20003f26270 */
[----:B------:R-:W4:Y:S01]  /*174a0*/  MUFU.TANH R36, R36 ;  /* 0x0000002400247308 */ /* 0x000f220000002400 */
[----:B------:R-:W-:Y:S01]  /*174b0*/  I2FP.F32.U32 R9, R9 ;  /* 0x0000000900097245 */ /* 0x000fe20000201000 */
[C---:B------:R-:W-:Y:S01]  /*174c0*/  FFMA.FTZ R57, R32.reuse, UR5, R57 ;  /* 0x0000000520397c23 */ /* 0x040fe20008010039 */
[----:B------:R-:W-:Y:S01]  /*174d0*/  FFMA.FTZ R47, R32, UR5, R47 ;  /* 0x00000005202f7c23 */ /* 0x000fe2000801002f */
[C---:B------:R-:W-:Y:S02]  /*174e0*/  LOP3.LUT R32, R6.reuse, 0xc1, RZ, 0xfc, !PT ;  /* 0x000000c106207812 */ /* 0x040fe400078efcff */
[C---:B------:R-:W-:Y:S01]  /*174f0*/  FFMA.FTZ R40, R9.reuse, UR5, R40 ;  /* 0x0000000509287c23 */ /* 0x040fe20008010028 */
[----:B-1----:R-:W-:Y:S01]  /*17500*/  FFMA.FTZ R42, R9, UR5, R42 ;  /* 0x00000005092a7c23 */ /* 0x002fe2000801002a */
[----:B------:R-:W1:Y:S01]  /*17510*/  MUFU.TANH R38, R38 ;  /* 0x0000002600267308 */ /* 0x000e620000002400 */
[----:B------:R-:W-:-:S02]  /*17520*/  LOP3.LUT R34, R6, 0xc9, RZ, 0xfc, !PT ;  /* 0x000000c906227812 */ /* 0x000fc400078efcff */
[----:B------:R-:W-:Y:S02]  /*17530*/  FSEL R140, R77, -INF , !P4 ;  /* 0xff8000004d8c7808 */ /* 0x000fe40006000000 */
[----:B------:R-:W-:Y:S02]  /*17540*/  LOP3.LUT R7, R6, 0xc8, RZ, 0xfc, !PT ;  /* 0x000000c806077812 */ /* 0x000fe400078efcff */
[----:B------:R-:W-:Y:S01]  /*17550*/  FSEL R137, R46, -INF , !P5 ;  /* 0xff8000002e897808 */ /* 0x000fe20006800000 */
[----:B------:R-:W1:Y:S01]  /*17560*/  MUFU.TANH R100, R100 ;  /* 0x0000006400647308 */ /* 0x000e620000002400 */
[C---:B------:R-:W-:Y:S02]  /*17570*/  ISETP.GE.AND P4, PT, R32.reuse, R205, PT ;  /* 0x000000cd2000720c */ /* 0x040fe40003f86270 */
[----:B------:R-:W-:Y:S02]  /*17580*/  ISETP.GE.AND P5, PT, R32, R204, PT ;  /* 0x000000cc2000720c */ /* 0x000fe40003fa6270 */
[----:B------:R-:W-:-:S02]  /*17590*/  I2FP.F32.U32 R32, R32 ;  /* 0x0000002000207245 */ /* 0x000fc40000201000 */
[----:B------:R-:W-:Y:S01]  /*175a0*/  FSEL R136, R40, -INF , !P2 ;  /* 0xff80000028887808 */ /* 0x000fe20005000000 */
[----:B------:R-:W1:Y:S01]  /*175b0*/  MUFU.TANH R102, R102 ;  /* 0x0000006600667308 */ /* 0x000e620000002400 */
[----:B------:R-:W-:Y:S01]  /*175c0*/  FSEL R133, R42, -INF , !P1 ;  /* 0xff8000002a857808 */ /* 0x000fe20004800000 */
[C---:B--2---:R-:W-:Y:S01]  /*175d0*/  FFMA.FTZ R41, R32.reuse, UR5, R41 ;  /* 0x0000000520297c23 */ /* 0x044fe20008010029 */
[----:B------:R-:W-:Y:S01]  /*175e0*/  FSEL R138, R57, -INF , !P6 ;  /* 0xff800000398a7808 */ /* 0x000fe20007000000 */
[----:B-----5:R-:W-:Y:S01]  /*175f0*/  FFMA.FTZ R43, R32, UR5, R43 ;  /* 0x00000005202b7c23 */ /* 0x020fe2000801002b */
[----:B------:R-:W-:Y:S02]  /*17600*/  FSEL R135, R47, -INF , !P3 ;  /* 0xff8000002f877808 */ /* 0x000fe40005800000 */
[C---:B------:R-:W-:Y:S01]  /*17610*/  ISETP.GE.AND P2, PT, R34.reuse, R205, PT ;  /* 0x000000cd2200720c */ /* 0x040fe20003f46270 */
[----:B------:R-:W2:Y:S01]  /*17620*/  MUFU.TANH R28, R28 ;  /* 0x0000001c001c7308 */ /* 0x000ea20000002400 */
[----:B------:R-:W-:-:S02]  /*17630*/  ISETP.GE.AND P1, PT, R34, R204, PT ;  /* 0x000000cc2200720c */ /* 0x000fc40003f26270 */
[C---:B------:R-:W-:Y:S02]  /*17640*/  ISETP.GE.AND P6, PT, R7.reuse, R205, PT ;  /* 0x000000cd0700720c */ /* 0x040fe40003fc6270 */
[----:B------:R-:W-:Y:S02]  /*17650*/  ISETP.GE.AND P3, PT, R7, R204, PT ;  /* 0x000000cc0700720c */ /* 0x000fe40003f66270 */
[----:B------:R-:W-:Y:S01]  /*17660*/  I2FP.F32.U32 R34, R34 ;  /* 0x0000002200227245 */ /* 0x000fe20000201000 */
[----:B------:R-:W-:Y:S01]  /*17670*/  MUFU.TANH R29, R29 ;  /* 0x0000001d001d7308 */ /* 0x000fe20000002400 */
[----:B------:R-:W-:Y:S02]  /*17680*/  I2FP.F32.U32 R7, R7 ;  /* 0x0000000700077245 */ /* 0x000fe40000201000 */
[----:B------:R-:W-:Y:S01]  /*17690*/  LOP3.LUT R73, R6, 0xd0, RZ, 0xfc, !PT ;  /* 0x000000d006497812 */ /* 0x000fe200078efcff */
[C---:B------:R-:W-:Y:S01]  /*176a0*/  FFMA.FTZ R37, R34.reuse, UR5, R37 ;  /* 0x0000000522257c23 */ /* 0x040fe20008010025 */
[----:B---3--:R-:W-:Y:S01]  /*176b0*/  FFMA.FTZ R39, R34, UR5, R39 ;  /* 0x0000000522277c23 */ /* 0x008fe20008010027 */
[C---:B----4-:R-:W-:Y:S01]  /*176c0*/  FFMA.FTZ R36, R7.reuse, UR5, R36 ;  /* 0x0000000507247c23 */ /* 0x050fe20008010024 */
[----:B-1----:R-:W-:Y:S01]  /*176d0*/  FFMA.FTZ R38, R7, UR5, R38 ;  /* 0x0000000507267c23 */ /* 0x002fe20008010026 */
[----:B------:R-:W-:Y:S01]  /*176e0*/  LOP3.LUT R7, R6, 0xd8, RZ, 0xfc, !PT ;  /* 0x000000d806077812 */ /* 0x000fe200078efcff */
[----:B------:R-:W-:Y:S01]  /*176f0*/  MUFU.TANH R31, R31 ;  /* 0x0000001f001f7308 */ /* 0x000fe20000002400 */
[----:B------:R-:W-:-:S02]  /*17700*/  FSEL R134, R41, -INF , !P4 ;  /* 0xff80000029867808 */ /* 0x000fc40006000000 */
[----:B------:R-:W-:Y:S02]  /*17710*/  FSEL R131, R43, -INF , !P5 ;  /* 0xff8000002b837808 */ /* 0x000fe40006800000 */
[C---:B------:R-:W-:Y:S02]  /*17720*/  ISETP.GE.AND P4, PT, R73.reuse, R205, PT ;  /* 0x000000cd4900720c */ /* 0x040fe40003f86270 */
[-C--:B------:R-:W-:Y:S01]  /*17730*/  ISETP.GE.AND P5, PT, R73, R204.reuse, PT ;  /* 0x000000cc4900720c */ /* 0x080fe20003fa6270 */
[----:B------:R-:W1:Y:S01]  /*17740*/  MUFU.TANH R30, R30 ;  /* 0x0000001e001e7308 */ /* 0x000e620000002400 */
[----:B------:R-:W-:Y:S02]  /*17750*/  I2FP.F32.U32 R73, R73 ;  /* 0x0000004900497245 */ /* 0x000fe40000201000 */
[----:B------:R-:W-:Y:S02]  /*17760*/  FSEL R130, R37, -INF , !P2 ;  /* 0xff80000025827808 */ /* 0x000fe40005000000 */
[----:B------:R-:W-:Y:S01]  /*17770*/  FSEL R74, R39, -INF , !P1 ;  /* 0xff800000274a7808 */ /* 0x000fe20004800000 */
[----:B------:R-:W-:Y:S01]  /*17780*/  FFMA.FTZ R86, R73, UR5, R100 ;  /* 0x0000000549567c23 */ /* 0x000fe20008010064 */
[C---:B------:R-:W-:Y:S01]  /*17790*/  ISETP.GE.AND P2, PT, R7.reuse, R205, PT ;  /* 0x000000cd0700720c */ /* 0x040fe20003f46270 */
[----:B------:R-:W3:Y:S01]  /*177a0*/  MUFU.TANH R101, R101 ;  /* 0x0000006500657308 */ /* 0x000ee20000002400 */
[----:B------:R-:W-:Y:S01]  /*177b0*/  ISETP.GE.AND P1, PT, R7, R204, PT ;  /* 0x000000cc0700720c */ /* 0x000fe20003f26270 */
[----:B------:R-:W-:Y:S01]  /*177c0*/  FFMA.FTZ R73, R73, UR5, R102 ;  /* 0x0000000549497c23 */ /* 0x000fe20008010066 */
[----:B------:R-:W-:-:S02]  /*177d0*/  I2FP.F32.U32 R7, R7 ;  /* 0x0000000700077245 */ /* 0x000fc40000201000 */
[----:B------:R-:W-:Y:S02]  /*177e0*/  FSEL R86, R86, -INF , !P4 ;  /* 0xff80000056567808 */ /* 0x000fe40006000000 */
[----:B------:R-:W-:Y:S01]  /*177f0*/  FSEL R73, R73, -INF , !P5 ;  /* 0xff80000049497808 */ /* 0x000fe20006800000 */
[----:B------:R-:W4:Y:S01]  /*17800*/  MUFU.TANH R103, R103 ;  /* 0x0000006700677308 */ /* 0x000f220000002400 */
[C---:B--2---:R-:W-:Y:S01]  /*17810*/  FFMA.FTZ R84, R7.reuse, UR5, R28 ;  /* 0x0000000507547c23 */ /* 0x044fe2000801001c */
[C---:B------:R-:W-:Y:S01]  /*17820*/  LOP3.LUT R28, R6.reuse, 0xd9, RZ, 0xfc, !PT ;  /* 0x000000d9061c7812 */ /* 0x040fe200078efcff */
[----:B-1----:R-:W-:Y:S01]  /*17830*/  FFMA.FTZ R30, R7, UR5, R30 ;  /* 0x00000005071e7c23 */ /* 0x002fe2000801001e */
[----:B------:R-:W-:Y:S02]  /*17840*/  LOP3.LUT R72, R6, 0xd1, RZ, 0xfc, !PT ;  /* 0x000000d106487812 */ /* 0x000fe400078efcff */
[C---:B------:R-:W-:Y:S02]  /*17850*/  ISETP.GE.AND P4, PT, R28.reuse, R205, PT ;  /* 0x000000cd1c00720c */ /* 0x040fe40003f86270 */
[----:B------:R-:W1:Y:S01]  /*17860*/  MUFU.TANH R27, R27 ;  /* 0x0000001b001b7308 */ /* 0x000e620000002400 */
[----:B------:R-:W-:-:S02]  /*17870*/  ISETP.GE.AND P5, PT, R28, R204, PT ;  /* 0x000000cc1c00720c */ /* 0x000fc40003fa6270 */
[----:B------:R-:W-:Y:S02]  /*17880*/  I2FP.F32.U32 R28, R28 ;  /* 0x0000001c001c7245 */ /* 0x000fe40000201000 */
[----:B------:R-:W-:Y:S02]  /*17890*/  FSEL R132, R36, -INF , !P6 ;  /* 0xff80000024847808 */ /* 0x000fe40007000000 */
[----:B------:R-:W-:Y:S01]  /*178a0*/  FSEL R129, R38, -INF , !P3 ;  /* 0xff80000026817808 */ /* 0x000fe20005800000 */
[----:B------:R-:W2:Y:S01]  /*178b0*/  MUFU.TANH R20, R20 ;  /* 0x0000001400147308 */ /* 0x000ea20000002400 */
[----:B------:R-:W-:Y:S01]  /*178c0*/  ISETP.GE.AND P6, PT, R72, R205, PT ;  /* 0x000000cd4800720c */ /* 0x000fe20003fc6270 */
[----:B------:R-:W-:Y:S01]  /*178d0*/  FFMA.FTZ R29, R28, UR5, R29 ;  /* 0x000000051c1d7c23 */ /* 0x000fe2000801001d */
[----:B------:R-:W-:Y:S01]  /*178e0*/  ISETP.GE.AND P3, PT, R72, R204, PT ;  /* 0x000000cc4800720c */ /* 0x000fe20003f66270 */
[----:B------:R-:W-:Y:S01]  /*178f0*/  FFMA.FTZ R31, R28, UR5, R31 ;  /* 0x000000051c1f7c23 */ /* 0x000fe2000801001f */
[----:B------:R-:W-:-:S02]  /*17900*/  I2FP.F32.U32 R72, R72 ;  /* 0x0000004800487245 */ /* 0x000fc40000201000 */
[C---:B------:R-:W-:Y:S01]  /*17910*/  LOP3.LUT R11, R6.reuse, 0xe8, RZ, 0xfc, !PT ;  /* 0x000000e8060b7812 */ /* 0x040fe200078efcff */
[----:B------:R-:W5:Y:S01]  /*17920*/  MUFU.TANH R24, R24 ;  /* 0x0000001800187308 */ /* 0x000f620000002400 */
[----:B------:R-:W-:Y:S01]  /*17930*/  LOP3.LUT R7, R6, 0xe1, RZ, 0xfc, !PT ;  /* 0x000000e106077812 */ /* 0x000fe200078efcff */
[C---:B---3--:R-:W-:Y:S01]  /*17940*/  FFMA.FTZ R85, R72.reuse, UR5, R101 ;  /* 0x0000000548557c23 */ /* 0x048fe20008010065 */
[----:B------:R-:W-:Y:S01]  /*17950*/  FSEL R83, R29, -INF , !P4 ;  /* 0xff8000001d537808 */ /* 0x000fe20006000000 */
[----:B----4-:R-:W-:Y:S01]  /*17960*/  FFMA.FTZ R72, R72, UR5, R103 ;  /* 0x0000000548487c23 */ /* 0x010fe20008010067 */
[----:B------:R-:W-:Y:S02]  /*17970*/  FSEL R70, R31, -INF , !P5 ;  /* 0xff8000001f467808 */ /* 0x000fe40006800000 */
[----:B------:R-:W-:Y:S01]  /*17980*/  FSEL R71, R30, -INF , !P1 ;  /* 0xff8000001e477808 */ /* 0x000fe20004800000 */
[----:B------:R-:W3:Y:S01]  /*17990*/  MUFU.TANH R26, R26 ;  /* 0x0000001a001a7308 */ /* 0x000ee20000002400 */
[----:B------:R-:W-:-:S02]  /*179a0*/  ISETP.GE.AND P4, PT, R11, R205, PT ;  /* 0x000000cd0b00720c */ /* 0x000fc40003f86270 */
[----:B------:R-:W-:Y:S02]  /*179b0*/  ISETP.GE.AND P5, PT, R11, R204, PT ;  /* 0x000000cc0b00720c */ /* 0x000fe40003fa6270 */
[----:B------:R-:W-:Y:S02]  /*179c0*/  I2FP.F32.U32 R30, R7 ;  /* 0x00000007001e7245 */ /* 0x000fe40000201000 */
[----:B------:R-:W-:Y:S01]  /*179d0*/  I2FP.F32.U32 R11, R11 ;  /* 0x0000000b000b7245 */ /* 0x000fe20000201000 */
[----:B------:R-:W4:Y:S01]  /*179e0*/  MUFU.TANH R16, R16 ;  /* 0x0000001000107308 */ /* 0x000f220000002400 */
[----:B------:R-:W-:Y:S01]  /*179f0*/  LOP3.LUT R9, R6, 0xe0, RZ, 0xfc, !PT ;  /* 0x000000e006097812 */ /* 0x000fe200078efcff */
[----:B-1----:R-:W-:Y:S01]  /*17a00*/  FFMA.FTZ R27, R30, UR5, R27 ;  /* 0x000000051e1b7c23 */ /* 0x002fe2000801001b */
[----:B------:R-:W-:Y:S01]  /*17a10*/  FSEL R85, R85, -INF , !P6 ;  /* 0xff80000055557808 */ /* 0x000fe20007000000 */
[----:B--2---:R-:W-:Y:S01]  /*17a20*/  FFMA.FTZ R80, R11, UR5, R20 ;  /* 0x000000050b507c23 */ /* 0x004fe20008010014 */
[----:B------:R-:W-:-:S02]  /*17a30*/  FSEL R72, R72, -INF , !P3 ;  /* 0xff80000048487808 */ /* 0x000fc40005800000 */
[----:B------:R-:W-:Y:S01]  /*17a40*/  FSEL R84, R84, -INF , !P2 ;  /* 0xff80000054547808 */ /* 0x000fe20005000000 */
[----:B------:R-:W1:Y:S01]  /*17a50*/  MUFU.TANH R18, R18 ;  /* 0x0000001200127308 */ /* 0x000e620000002400 */
[CC--:B------:R-:W-:Y:S02]  /*17a60*/  ISETP.GE.AND P6, PT, R9.reuse, R205.reuse, PT ;  /* 0x000000cd0900720c */ /* 0x0c0fe40003fc6270 */
[-C--:B------:R-:W-:Y:S02]  /*17a70*/  ISETP.GE.AND P3, PT, R9, R204.reuse, PT ;  /* 0x000000cc0900720c */ /* 0x080fe40003f66270 */
[C---:B------:R-:W-:Y:S02]  /*17a80*/  ISETP.GE.AND P1, PT, R7.reuse, R205, PT ;  /* 0x000000cd0700720c */ /* 0x040fe40003f26270 */
[----:B------:R-:W-:Y:S01]  /*17a90*/  ISETP.GE.AND P2, PT, R7, R204, PT ;  /* 0x000000cc0700720c */ /* 0x000fe20003f46270 */
[----:B------:R-:W2:Y:S01]  /*17aa0*/  MUFU.TANH R25, R25 ;  /* 0x0000001900197308 */ /* 0x000ea20000002400 */
[----:B------:R-:W-:-:S02]  /*17ab0*/  I2FP.F32.U32 R9, R9 ;  /* 0x0000000900097245 */ /* 0x000fc40000201000 */
[----:B------:R-:W-:Y:S02]  /*17ac0*/  LOP3.LUT R7, R6, 0xf0, RZ, 0xfc, !PT ;  /* 0x000000f006077812 */ /* 0x000fe400078efcff */
[----:B------:R-:W-:Y:S01]  /*17ad0*/  FSEL R68, R27, -INF , !P2 ;  /* 0xff8000001b447808 */ /* 0x000fe20005000000 */
[----:B-----5:R-:W-:Y:S01]  /*17ae0*/  FFMA.FTZ R24, R9, UR5, R24 ;  /* 0x0000000509187c23 */ /* 0x020fe20008010018 */
[----:B------:R-:W-:Y:S01]  /*17af0*/  FSEL R80, R80, -INF , !P4 ;  /* 0xff80000050507808 */ /* 0x000fe20006000000 */
[----:B------:R-:W5:Y:S01]  /*17b00*/  MUFU.TANH R21, R21 ;  /* 0x0000001500157308 */ /* 0x000f620000002400 */
[----:B------:R-:W-:Y:S01]  /*17b10*/  ISETP.GE.AND P2, PT, R7, R205, PT ;  /* 0x000000cd0700720c */ /* 0x000fe20003f46270 */
[----:B---3--:R-:W-:Y:S01]  /*17b20*/  FFMA.FTZ R26, R9, UR5, R26 ;  /* 0x00000005091a7c23 */ /* 0x008fe2000801001a */
[----:B------:R-:W-:Y:S02]  /*17b30*/  ISETP.GE.AND P4, PT, R7, R204, PT ;  /* 0x000000cc0700720c */ /* 0x000fe40003f86270 */
[----:B------:R-:W-:-:S02]  /*17b40*/  I2FP.F32.U32 R7, R7 ;  /* 0x0000000700077245 */ /* 0x000fc40000201000 */
[----:B------:R-:W-:Y:S01]  /*17b50*/  LOP3.LUT R9, R6, 0xe9, RZ, 0xfc, !PT ;  /* 0x000000e906097812 */ /* 0x000fe200078efcff */
[----:B------:R-:W3:Y:S01]  /*17b60*/  MUFU.TANH R23, R23 ;  /* 0x0000001700177308 */ /* 0x000ee20000002400 */
[----:B------:R-:W-:Y:S01]  /*17b70*/  FSEL R82, R24, -INF , !P6 ;  /* 0xff80000018527808 */ /* 0x000fe20007000000 */
[C---:B----4-:R-:W-:Y:S01]  /*17b80*/  FFMA.FTZ R16, R7.reuse, UR5, R16 ;  /* 0x0000000507107c23 */ /* 0x050fe20008010010 */
[----:B------:R-:W-:Y:S01]  /*17b90*/  I2FP.F32.U32 R20, R9 ;  /* 0x0000000900147245 */ /* 0x000fe20000201000 */
[----:B-1----:R-:W-:Y:S01]  /*17ba0*/  FFMA.FTZ R18, R7, UR5, R18 ;  /* 0x0000000507127c23 */ /* 0x002fe20008010012 */
[----:B--2---:R-:W-:Y:S01]  /*17bb0*/  FFMA.FTZ R25, R30, UR5, R25 ;  /* 0x000000051e197c23 */ /* 0x004fe20008010019 */
[C---:B------:R-:W-:Y:S02]  /*17bc0*/  LOP3.LUT R7, R6.reuse, 0xf1, RZ, 0xfc, !PT ;  /* 0x000000f106077812 */ /* 0x040fe400078efcff */
[----:B------:R-:W1:Y:S01]  /*17bd0*/  MUFU.TANH R22, R22 ;  /* 0x0000001600167308 */ /* 0x000e620000002400 */
[----:B------:R-:W-:Y:S01]  /*17be0*/  ISETP.GE.AND P6, PT, R6, R205, PT ;  /* 0x000000cd0600720c */ /* 0x000fe20003fc6270 */
[----:B-----5:R-:W-:Y:S01]  /*17bf0*/  FFMA.FTZ R21, R20, UR5, R21 ;  /* 0x0000000514157c23 */ /* 0x020fe20008010015 */
[----:B------:R-:W-:-:S02]  /*17c00*/  LOP3.LUT R6, R6, 0xf9, RZ, 0xfc, !PT ;  /* 0x000000f906067812 */ /* 0x000fc400078efcff */
[----:B------:R-:W-:Y:S02]  /*17c10*/  FSEL R78, R16, -INF , !P2 ;  /* 0xff800000104e7808 */ /* 0x000fe40005000000 */
[----:B------:R-:W-:Y:S01]  /*17c20*/  FSEL R69, R26, -INF , !P3 ;  /* 0xff8000001a457808 */ /* 0x000fe20005800000 */
[----:B------:R-:W2:Y:S01]  /*17c30*/  MUFU.TANH R17, R17 ;  /* 0x0000001100117308 */ /* 0x000ea20000002400 */
[----:B------:R-:W-:Y:S01]  /*17c40*/  FSEL R81, R25, -INF , !P1 ;  /* 0xff80000019517808 */ /* 0x000fe20004800000 */
[----:B---3--:R-:W-:Y:S01]  /*17c50*/  FFMA.FTZ R23, R20, UR5, R23 ;  /* 0x0000000514177c23 */ /* 0x008fe20008010017 */
[----:B------:R-:W-:Y:S02]  /*17c60*/  I2FP.F32.U32 R20, R7 ;  /* 0x0000000700147245 */ /* 0x000fe40000201000 */
[----:B------:R-:W-:Y:S02]  /*17c70*/  I2FP.F32.U32 R16, R6 ;  /* 0x0000000600107245 */ /* 0x000fe40000201000 */
[C---:B------:R-:W-:Y:S01]  /*17c80*/  ISETP.GE.AND P3, PT, R9.reuse, R205, PT ;  /* 0x000000cd0900720c */ /* 0x040fe20003f66270 */
[----:B------:R-:W3:Y:S01]  /*17c90*/  MUFU.TANH R19, R19 ;  /* 0x0000001300137308 */ /* 0x000ee20000002400 */
[----:B------:R-:W-:Y:S01]  /*17ca0*/  ISETP.GE.AND P1, PT, R9, R204, PT ;  /* 0x000000cc0900720c */ /* 0x000fe20003f26270 */
[----:B-1----:R-:W-:Y:S01]  /*17cb0*/  FFMA.FTZ R22, R11, UR5, R22 ;  /* 0x000000050b167c23 */ /* 0x002fe20008010016 */
[----:B------:R-:W-:-:S02]  /*17cc0*/  FSEL R79, R21, -INF , !P3 ;  /* 0xff800000154f7808 */ /* 0x000fc40005800000 */
[----:B------:R-:W-:Y:S02]  /*17cd0*/  FSEL R66, R23, -INF , !P1 ;  /* 0xff80000017427808 */ /* 0x000fe40004800000 */
[----:B------:R-:W-:Y:S01]  /*17ce0*/  FSEL R67, R22, -INF , !P5 ;  /* 0xff80000016437808 */ /* 0x000fe20006800000 */
[----:B------:R-:W1:Y:S01]  /*17cf0*/  MUFU.TANH R33, R33 ;  /* 0x0000002100217308 */ /* 0x000e620000002400 */
[CC--:B------:R-:W-:Y:S01]  /*17d00*/  ISETP.GE.AND P5, PT, R7.reuse, R205.reuse, PT ;  /* 0x000000cd0700720c */ /* 0x0c0fe20003fa6270 */
[----:B--2---:R-:W-:Y:S01]  /*17d10*/  FFMA.FTZ R17, R20, UR5, R17 ;  /* 0x0000000514117c23 */ /* 0x004fe20008010011 */
[-C--:B------:R-:W-:Y:S01]  /*17d20*/  ISETP.GE.AND P3, PT, R7, R204.reuse, PT ;  /* 0x000000cc0700720c */ /* 0x080fe20003f66270 */
[----:B------:R-:W-:Y:S01]  /*17d30*/  BAR.SYNC.DEFER_BLOCKING 0x0 ;  /* 0x0000000000007b1d */ /* 0x000fe20000010000 */
[C---:B------:R-:W-:Y:S02]  /*17d40*/  ISETP.GE.AND P2, PT, R6.reuse, R205, PT ;  /* 0x000000cd0600720c */ /* 0x040fe40003f46270 */
[----:B------:R-:W-:-:S02]  /*17d50*/  ISETP.GE.AND P1, PT, R6, R204, PT ;  /* 0x000000cc0600720c */ /* 0x000fc40003f26270 */
[----:B------:R-:W-:Y:S01]  /*17d60*/  FSEL R65, R18, -INF , !P4 ;  /* 0xff80000012417808 */ /* 0x000fe20006000000 */
[----:B------:R-:W2:Y:S01]  /*17d70*/  MUFU.TANH R35, R35 ;  /* 0x0000002300237308 */ /* 0x000ea20000002400 */
[----:B---3--:R-:W-:Y:S01]  /*17d80*/  FFMA.FTZ R19, R20, UR5, R19 ;  /* 0x0000000514137c23 */ /* 0x008fe20008010013 */
[----:B------:R-:W-:-:S04]  /*17d90*/  FSEL R77, R17, -INF , !P5 ;  /* 0xff800000114d7808 */ /* 0x000fc80006800000 */
[----:B------:R-:W-:Y:S01]  /*17da0*/  FSEL R64, R19, -INF , !P3 ;  /* 0xff80000013407808 */ /* 0x000fe20005800000 */
[----:B-1----:R-:W-:-:S05]  /*17db0*/  FFMA.FTZ R33, R16, UR5, R33 ;  /* 0x0000000510217c23 */ /* 0x002fca0008010021 */
[----:B------:R-:W-:Y:S01]  /*17dc0*/  FSEL R75, R33, -INF , !P2 ;  /* 0xff800000214b7808 */ /* 0x000fe20005000000 */
[----:B--2---:R-:W-:Y:S01]  /*17dd0*/  FFMA.FTZ R13, R16, UR5, R35 ;  /* 0x00000005100d7c23 */ /* 0x004fe20008010023 */
[----:B------:R-:W-:-:S04]  /*17de0*/  FSEL R16, R2, -INF , !P6 ;  /* 0xff80000002107808 */ /* 0x000fc80007000000 */
        /* <DEDUP_REMOVED lines=15> */
.L_x_3032:
[----:B------:R-:W1:Y:S01]  /*17ee0*/  LDC R0, c[0x0][0x4f0] ;  /* 0x00013c00ff007b82 */ /* 0x000e620000000800 */
[----:B------:R-:W-:Y:S01]  /*17ef0*/  UIADD3 UR10, UPT, UPT, UR26, -0x200, URZ ;  /* 0xfffffe001a0a7890 */ /* 0x000fe2000fffe0ff */
[----:B------:R-:W-:-:S05]  /*17f00*/  IABS R11, UR9 ;  /* 0x00000009000b7c13 */ /* 0x000fca0008000000 */
        /* <DEDUP_REMOVED lines=45> */
[----:B-1----:R-:W-:Y:S01]  /*181e0*/  IMAD.WIDE.U32 R18, R9, R6, RZ ;  /* 0x0000000609127225 */ /* 0x002fe200078e00ff */
[----:B------:R-:W-:-:S05]  /*181f0*/  SHF.R.S32.HI R17, RZ, 0x1f, R9 ;  /* 0x0000001fff117819 */ /* 0x000fca0000011409 */
[----:B------:R-:W-:-:S04]  /*18200*/  IMAD R0, R17, R6, RZ ;  /* 0x0000000611007224 */ /* 0x000fc800078e02ff */
        /* <DEDUP_REMOVED lines=10> */
.L_x_3033:
        /* <DEDUP_REMOVED lines=116> */
.L_x_3031:
[----:B-1----:R-:W-:Y:S01]  /*189f0*/  FMNMX3.FTZ R7, R16, R8, R10, !PT ;  /* 0x0000000810077276 */ /* 0x002fe2000781000a */
[----:B------:R-:W1:Y:S01]  /*18a00*/  LDCU UR10, c[0x0][0x45c] ;  /* 0x00008b80ff0a77ac */ /* 0x000e620008000800 */
        /* <DEDUP_REMOVED lines=68> */
[----:B------:R-:W-:Y:S01]  /*18e50*/  IADD3 R88, PT, PT, R178, R89, RZ ;  /* 0x00000059b2587210 */ /* 0x000fe20007ffe0ff */
[----:B------:R-:W-:Y:S04]  /*18e60*/  LDSM.16.MT88.4 R20, [R89+0xa000] ;  /* 0x00a000005914783b */ /* 0x000fe80000004200 */
        /* <DEDUP_REMOVED lines=19> */
[----:B------:R-:W1:Y:S01]  /*18fa0*/  LDSM.16.MT88.4 R8, [R88+0xa000] ;  /* 0x00a000005808783b */ /* 0x000e620000004200 */
[--C-:B------:R-:W-:Y:S01]  /*18fb0*/  FFMA.FTZ R6, R87, UR10, -R94.reuse ;  /* 0x0000000a57067c23 */ /* 0x100fe2000801085e */
[----:B------:R-:W-:Y:S01]  /*18fc0*/  IADD3 R87, PT, PT, R188, R89, RZ ;  /* 0x00000059bc577210 */ /* 0x000fe20007ffe0ff */
[--C-:B------:R-:W-:Y:S01]  /*18fd0*/  FFMA.FTZ R92, R93, UR10, -R94.reuse ;  /* 0x0000000a5d5c7c23 */ /* 0x100fe2000801085e */
[--C-:B------:R-:W-:Y:S01]  /*18fe0*/  FFMA.FTZ R90, R91, UR10, -R94.reuse ;  /* 0x0000000a5b5a7c23 */ /* 0x100fe2000801085e */
[--C-:B------:R-:W-:Y:S01]  /*18ff0*/  FFMA.FTZ R209, R209, UR10, -R94.reuse ;  /* 0x0000000ad1d17c23 */ /* 0x100fe2000801085e */
[----:B------:R-:W-:Y:S01]  /*19000*/  IADD3 R12, PT, PT, R178, R87, RZ ;  /* 0x00000057b20c7210 */ /* 0x000fe20007ffe0ff */
[----:B------:R-:W2:Y:S01]  /*19010*/  LDSM.16.MT88.4 R48, [R87+0xa000] ;  /* 0x00a000005730783b */ /* 0x000ea20000004200 */
[----:B------:R-:W-:Y:S01]  /*19020*/  MUFU.EX2 R98, R98 ;  /* 0x0000006200627308 */ /* 0x000fe20000000800 */
[--C-:B------:R-:W-:Y:S01]  /*19030*/  FFMA.FTZ R128, R112, UR10, -R99.reuse ;  /* 0x0000000a70807c23 */ /* 0x100fe20008010863 */
[--C-:B------:R-:W-:Y:S01]  /*19040*/  FFMA.FTZ R126, R110, UR10, -R99.reuse ;  /* 0x0000000a6e7e7c23 */ /* 0x100fe20008010863 */
[----:B------:R-:W3:Y:S01]  /*19050*/  LDSM.16.MT88.4 R32, [R12+0xa000] ;  /* 0x00a000000c20783b */ /* 0x000ee20000004200 */
[----:B------:R-:W4:Y:S01]  /*19060*/  MUFU.EX2 R97, R97 ;  /* 0x0000006100617308 */ /* 0x000f220000000800 */
[--C-:B------:R-:W-:Y:S01]  /*19070*/  FFMA.FTZ R112, R111, UR10, -R94.reuse ;  /* 0x0000000a6f707c23 */ /* 0x100fe2000801085e */
[--C-:B------:R-:W-:Y:S01]  /*19080*/  FFMA.FTZ R110, R109, UR10, -R94.reuse ;  /* 0x0000000a6d6e7c23 */ /* 0x100fe2000801085e */
[--C-:B------:R-:W-:Y:S01]  /*19090*/  FFMA.FTZ R127, R214, UR10, -R99.reuse ;  /* 0x0000000ad67f7c23 */ /* 0x100fe20008010863 */
[----:B------:R-:W-:Y:S01]  /*190a0*/  MUFU.EX2 R96, R96 ;  /* 0x0000006000607308 */ /* 0x000fe20000000800 */
[--C-:B------:R-:W-:Y:S01]  /*190b0*/  FFMA.FTZ R125, R4, UR10, -R99.reuse ;  /* 0x0000000a047d7c23 */ /* 0x100fe20008010863 */
[--C-:B------:R-:W-:Y:S01]  /*190c0*/  FFMA.FTZ R111, R5, UR10, -R94.reuse ;  /* 0x0000000a056f7c23 */ /* 0x100fe2000801085e */
[--C-:B------:R-:W-:Y:S01]  /*190d0*/  FFMA.FTZ R109, R123, UR10, -R94.reuse ;  /* 0x0000000a7b6d7c23 */ /* 0x100fe2000801085e */
[----:B------:R-:W5:Y:S01]  /*190e0*/  MUFU.EX2 R95, R95 ;  /* 0x0000005f005f7308 */ /* 0x000f620000000800 */
[----:B------:R-:W3:Y:S01]  /*190f0*/  LDSM.16.MT88.4 R60, [R87+0xa800] ;  /* 0x00a80000573c783b */ /* 0x000ee20000004200 */
[--C-:B------:R-:W-:Y:S01]  /*19100*/  FFMA.FTZ R123, R122, UR10, -R99.reuse ;  /* 0x0000000a7a7b7c23 */ /* 0x100fe20008010863 */
[--C-:B------:R-:W-:Y:S01]  /*19110*/  FFMA.FTZ R122, R108, UR10, -R99.reuse ;  /* 0x0000000a6c7a7c23 */ /* 0x100fe20008010863 */
[----:B------:R-:W-:Y:S01]  /*19120*/  MUFU.EX2 R93, R6 ;  /* 0x00000006005d7308 */ /* 0x000fe20000000800 */
[----:B------:R-:W3:Y:S01]  /*19130*/  LDSM.16.MT88.4 R36, [R12+0xa800] ;  /* 0x00a800000c24783b */ /* 0x000ee20000004200 */
        /* <DEDUP_REMOVED lines=52> */
[--C-:B------:R-:W-:Y:S01]  /*19480*/  FFMA.FTZ R151, R151, UR10, -R94.reuse ;  /* 0x0000000a97977c23 */ /* 0x100fe2000801085e */
[----:B------:R-:W-:Y:S01]  /*19490*/  FFMA.FTZ R144, R144, UR10, -R99 ;  /* 0x0000000a90907c23 */ /* 0x000fe20008010863 */
[----:B------:R-:W-:Y:S01]  /*194a0*/  MUFU.EX2 R122, R122 ;  /* 0x0000007a007a7308 */ /* 0x000fe20000000800 */
[C---:B--2---:R-:W-:Y:S01]  /*194b0*/  HMMA.16816.F32 R4, R40.reuse, R48, RZ ;  /* 0x000000302804723c */ /* 0x044fe200000018ff */
[----:B------:R-:W-:Y:S01]  /*194c0*/  FFMA.FTZ R137, R137, UR10, -R94 ;  /* 0x0000000a89897c23 */ /* 0x000fe2000801085e */
[----:B------:R-:W-:Y:S01]  /*194d0*/  FADD.FTZ R97, R98, R97 ;  /* 0x0000006162617221 */ /* 0x000fe20000010000 */
[----:B------:R2:W-:Y:S01]  /*194e0*/  MUFU.EX2 R121, R100 ;  /* 0x0000006400797308 */ /* 0x0005e20000000800 */
[----:B------:R-:W-:Y:S01]  /*194f0*/  FADD.FTZ R92, R93, R92 ;  /* 0x0000005c5d5c7221 */ /* 0x000fe20000010000 */
[----:B------:R-:W-:Y:S01]  /*19500*/  FFMA.FTZ R251, R75, UR10, -R99 ;  /* 0x0000000a4bfb7c23 */ /* 0x000fe20008010863 */
[----:B------:R-:W-:Y:S01]  /*19510*/  FADD.FTZ R96, R96, R97 ;  /* 0x0000006160607221 */ /* 0x000fe20000010000 */
[----:B------:R-:W-:Y:S01]  /*19520*/  MUFU.EX2 R108, R108 ;  /* 0x0000006c006c7308 */ /* 0x000fe20000000800 */
[C---:B------:R-:W-:Y:S01]  /*19530*/  HMMA.16816.F32 R8, R40.reuse, R10, RZ ;  /* 0x0000000a2808723c */ /* 0x040fe200000018ff */
[----:B------:R-:W-:Y:S01]  /*19540*/  FADD.FTZ R91, R91, R92 ;  /* 0x0000005c5b5b7221 */ /* 0x000fe20000010000 */
[----:B------:R-:W-:Y:S01]  /*19550*/  FADD.FTZ R95, R95, R96 ;  /* 0x000000605f5f7221 */ /* 0x000fe20000010000 */
[----:B------:R5:W1:Y:S01]  /*19560*/  MUFU.EX2 R107, R119 ;  /* 0x00000077006b7308 */ /* 0x000a620000000800 */
[--C-:B------:R-:W-:Y:S01]  /*19570*/  FFMA.FTZ R64, R64, UR10, -R94.reuse ;  /* 0x0000000a40407c23 */ /* 0x100fe2000801085e */
[----:B------:R-:W-:Y:S01]  /*19580*/  FADD.FTZ R91, R90, R91 ;  /* 0x0000005b5a5b7221 */ /* 0x000fe20000010000 */
[--C-:B------:R-:W-:Y:S01]  /*19590*/  FFMA.FTZ R252, R13, UR10, -R94.reuse ;  /* 0x0000000a0dfc7c23 */ /* 0x100fe2000801085e */
[----:B------:R-:W-:Y:S01]  /*195a0*/  MUFU.EX2 R106, R106 ;  /* 0x0000006a006a7308 */ /* 0x000fe20000000800 */
[C---:B------:R-:W-:Y:S01]  /*195b0*/  HMMA.16816.F32 R48, R40.reuse, R50, RZ ;  /* 0x000000322830723c */ /* 0x040fe200000018ff */
[--C-:B--2---:R-:W-:Y:S01]  /*195c0*/  FFMA.FTZ R100, R113, UR10, -R94.reuse ;  /* 0x0000000a71647c23 */ /* 0x104fe2000801085e */
[----:B------:R-:W-:Y:S01]  /*195d0*/  FFMA.FTZ R15, R15, UR10, -R94 ;  /* 0x0000000a0f0f7c23 */ /* 0x000fe2000801085e */
[----:B------:R-:W2:Y:S04]  /*195e0*/  MUFU.EX2 R105, R105 ;  /* 0x0000006900697308 */ /* 0x000ea80000000800 */
[----:B------:R-:W-:Y:S01]  /*195f0*/  MUFU.EX2 R118, R118 ;  /* 0x0000007600767308 */ /* 0x000fe20000000800 */
[----:B---3--:R-:W-:Y:S01]  /*19600*/  HMMA.16816.F32 R44, R40, R32, RZ ;  /* 0x00000020282c723c */ /* 0x008fe200000018ff */
[----:B----4-:R-:W-:Y:S01]  /*19610*/  F2FP.F16.F32.PACK_AB R32, R127, R128 ;  /* 0x000000807f20723e */ /* 0x010fe200000000ff */
[----:B-----5:R-:W-:Y:S01]  /*19620*/  FFMA.FTZ R119, R120, UR10, -R99 ;  /* 0x0000000a78777c23 */ /* 0x020fe20008010863 */
[----:B------:R-:W-:Y:S01]  /*19630*/  F2FP.F16.F32.PACK_AB R33, R111, R112 ;  /* 0x000000706f21723e */ /* 0x000fe200000000ff */
[----:B------:R-:W-:Y:S01]  /*19640*/  MUFU.EX2 R120, R210 ;  /* 0x000000d200787308 */ /* 0x000fe20000000800 */
[----:B------:R-:W-:Y:S01]  /*19650*/  FADD.FTZ R128, R128, R95 ;  /* 0x0000005f80807221 */ /* 0x000fe20000010000 */
[----:B------:R-:W-:-:S02]  /*19660*/  FADD.FTZ R112, R112, R91 ;  /* 0x0000005b70707221 */ /* 0x000fc40000010000 */
[----:B------:R-:W-:Y:S01]  /*19670*/  HMMA.16816.F32 R40, R40, R34, RZ ;  /* 0x000000222828723c */ /* 0x000fe200000018ff */
[----:B------:R-:W-:Y:S01]  /*19680*/  F2FP.F16.F32.PACK_AB R34, R125, R126 ;  /* 0x0000007e7d22723e */ /* 0x000fe200000000ff */
[----:B------:R-:W3:Y:S01]  /*19690*/  MUFU.EX2 R119, R119 ;  /* 0x0000007700777308 */ /* 0x000ee20000000800 */
[----:B------:R-:W-:Y:S01]  /*196a0*/  F2FP.F16.F32.PACK_AB R35, R109, R110 ;  /* 0x0000006e6d23723e */ /* 0x000fe200000000ff */
[----:B------:R-:W-:Y:S01]  /*196b0*/  FADD.FTZ R127, R127, R128 ;  /* 0x000000807f7f7221 */ /* 0x000fe20000010000 */
[----:B------:R-:W-:Y:S01]  /*196c0*/  FADD.FTZ R111, R111, R112 ;  /* 0x000000706f6f7221 */ /* 0x000fe20000010000 */
[----:B------:R-:W-:Y:S02]  /*196d0*/  MUFU.EX2 R103, R103 ;  /* 0x0000006700677308 */ /* 0x000fe40000000800 */
[----:B------:R-:W-:Y:S01]  /*196e0*/  FADD.FTZ R126, R126, R127 ;  /* 0x0000007f7e7e7221 */ /* 0x000fe20000010000 */
[----:B------:R-:W-:Y:S01]  /*196f0*/  FADD.FTZ R110, R110, R111 ;  /* 0x0000006f6e6e7221 */ /* 0x000fe20000010000 */
[----:B------:R-:W-:Y:S01]  /*19700*/  HMMA.16816.F32 R24, R32, R28, R24 ;  /* 0x0000001c2018723c */ /* 0x000fe20000001818 */
[----:B------:R-:W-:Y:S01]  /*19710*/  MUFU.EX2 R102, R102 ;  /* 0x0000006600667308 */ /* 0x000fe20000000800 */
[----:B------:R-:W-:Y:S01]  /*19720*/  FADD.FTZ R125, R125, R126 ;  /* 0x0000007e7d7d7221 */ /* 0x000fe20000010000 */
[----:B------:R-:W-:-:S02]  /*19730*/  FADD.FTZ R109, R109, R110 ;  /* 0x0000006e6d6d7221 */ /* 0x000fc40000010000 */
[----:B------:R-:W-:Y:S03]  /*19740*/  MUFU.EX2 R101, R101 ;  /* 0x0000006500657308 */ /* 0x000fe60000000800 */
[C---:B------:R-:W-:Y:S01]  /*19750*/  HMMA.16816.F32 R20, R32.reuse, R30, R20 ;  /* 0x0000001e2014723c */ /* 0x040fe20000001814 */
[----:B------:R-:W4:Y:S01]  /*19760*/  LDSM.16.MT88.4 R28, [R88+0xb000] ;  /* 0x00b00000581c783b */ /* 0x000f220000004200 */
[----:B------:R-:W-:Y:S04]  /*19770*/  MUFU.EX2 R116, R208 ;  /* 0x000000d000747308 */ /* 0x000fe80000000800 */
[----:B------:R-:W-:Y:S02]  /*19780*/  MUFU.EX2 R115, R115 ;  /* 0x0000007300737308 */ /* 0x000fe40000000800 */
[C---:B------:R-:W-:Y:S02]  /*19790*/  HMMA.16816.F32 R16, R32.reuse, R56, R16 ;  /* 0x000000382010723c */ /* 0x040fe40000001810 */
[----:B------:R5:W-:Y:S04]  /*197a0*/  MUFU.EX2 R114, R161 ;  /* 0x000000a100727308 */ /* 0x000be80000000800 */
[----:B------:R1:W-:Y:S02]  /*197b0*/  MUFU.EX2 R113, R178 ;  /* 0x000000b200717308 */ /* 0x0003e40000000800 */
[C---:B------:R-:W-:Y:S01]  /*197c0*/  HMMA.16816.F32 R8, R32.reuse, R58, R8 ;  /* 0x0000003a2008723c */ /* 0x040fe20000001808 */
[----:B------:R-:W3:Y:S01]  /*197d0*/  LDSM.16.MT88.4 R56, [R87+0xb000] ;  /* 0x00b000005738783b */ /* 0x000ee20000004200 */
[----:B------:R-:W-:Y:S04]  /*197e0*/  MUFU.EX2 R100, R100 ;  /* 0x0000006400647308 */ /* 0x000fe80000000800 */
[----:B------:R-:W-:Y:S02]  /*197f0*/  MUFU.EX2 R148, R148 ;  /* 0x0000009400947308 */ /* 0x000fe40000000800 */
[C---:B------:R-:W-:Y:S01]  /*19800*/  HMMA.16816.F32 R4, R32.reuse, R60, R4 ;  /* 0x0000003c2004723c */ /* 0x040fe20000001804 */
[--C-:B------:R-:W-:Y:S01]  /*19810*/  FFMA.FTZ R60, R104, UR10, -R99.reuse ;  /* 0x0000000a683c7c23 */ /* 0x100fe20008010863 */
[--C-:B------:R-:W-:Y:S01]  /*19820*/  FFMA.FTZ R104, R117, UR10, -R94.reuse ;  /* 0x0000000a75687c23 */ /* 0x100fe2000801085e */
[--C-:B-----5:R-:W-:Y:S01]  /*19830*/  FFMA.FTZ R161, R158, UR10, -R99.reuse ;  /* 0x0000000a9ea17c23 */ /* 0x120fe20008010863 */
[--C-:B------:R-:W-:Y:S01]  /*19840*/  FFMA.FTZ R158, R157, UR10, -R94.reuse ;  /* 0x0000000a9d9e7c23 */ /* 0x100fe2000801085e */
[----:B------:R5:W-:Y:S01]  /*19850*/  MUFU.EX2 R117, R60 ;  /* 0x0000003c00757308 */ /* 0x000be20000000800 */
[--C-:B------:R-:W-:Y:S01]  /*19860*/  FFMA.FTZ R157, R181, UR10, -R94.reuse ;  /* 0x0000000ab59d7c23 */ /* 0x100fe2000801085e */
[--C-:B------:R-:W-:Y:S01]  /*19870*/  FFMA.FTZ R181, R182, UR10, -R99.reuse ;  /* 0x0000000ab6b57c23 */ /* 0x100fe20008010863 */
[C---:B------:R-:W-:Y:S01]  /*19880*/  HMMA.16816.F32 R48, R32.reuse, R62, R48 ;  /* 0x0000003e2030723c */ /* 0x040fe20000001830 */
[----:B------:R-:W3:Y:S01]  /*19890*/  MUFU.EX2 R104, R104 ;  /* 0x0000006800687308 */ /* 0x000ee20000000800 */
[--C-:B-1----:R-:W-:Y:S01]  /*198a0*/  FFMA.FTZ R178, R206, UR10, -R99.reuse ;  /* 0x0000000aceb27c23 */ /* 0x102fe20008010863 */
[--C-:B------:R-:W-:Y:S01]  /*198b0*/  FFMA.FTZ R182, R193, UR10, -R94.reuse ;  /* 0x0000000ac1b67c23 */ /* 0x100fe2000801085e */
[--C-:B------:R-:W-:Y:S01]  /*198c0*/  FFMA.FTZ R193, R200, UR10, -R99.reuse ;  /* 0x0000000ac8c17c23 */ /* 0x100fe20008010863 */
[----:B------:R-:W-:Y:S01]  /*198d0*/  MUFU.EX2 R154, R154 ;  /* 0x0000009a009a7308 */ /* 0x000fe20000000800 */
[----:B------:R-:W-:Y:S01]  /*198e0*/  FFMA.FTZ R200, R198, UR10, -R99 ;  /* 0x0000000ac6c87c23 */ /* 0x000fe20008010863 */
[--C-:B------:R-:W-:Y:S01]  /*198f0*/  FFMA.FTZ R198, R199, UR10, -R94.reuse ;  /* 0x0000000ac7c67c23 */ /* 0x100fe2000801085e */
[C---:B------:R-:W-:Y:S01]  /*19900*/  HMMA.16816.F32 R44, R32.reuse, R36, R44 ;  /* 0x00000024202c723c */ /* 0x040fe2000000182c */
[----:B------:R-:W-:Y:S01]  /*19910*/  MUFU.EX2 R161, R161 ;  /* 0x000000a100a17308 */ /* 0x000fe20000000800 */
[----:B------:R-:W-:Y:S01]  /*19920*/  FFMA.FTZ R206, R191, UR10, -R94 ;  /* 0x0000000abfce7c23 */ /* 0x000fe2000801085e */
[----:B-----5:R-:W-:Y:S02]  /*19930*/  LDSM.16.MT88.4 R60, [R87+0xb800] ;  /* 0x00b80000573c783b */ /* 0x020fe40000004200 */
[----:B------:R-:W-:Y:S03]  /*19940*/  MUFU.EX2 R159, R159 ;  /* 0x0000009f009f7308 */ /* 0x000fe60000000800 */
[----:B------:R-:W-:Y:S01]  /*19950*/  HMMA.16816.F32 R40, R32, R38, R40 ;  /* 0x000000262028723c */ /* 0x000fe20000001828 */
[----:B------:R-:W1:Y:S01]  /*19960*/  LDSM.16.MT88.4 R36, [R12+0xb000] ;  /* 0x00b000000c24783b */ /* 0x000e620000004200 */
[----:B------:R-:W-:Y:S01]  /*19970*/  F2FP.F16.F32.PACK_AB R32, R123, R124 ;  /* 0x0000007c7b20723e */ /* 0x000fe200000000ff */
[----:B------:R-:W-:Y:S01]  /*19980*/  MUFU.EX2 R158, R158 ;  /* 0x0000009e009e7308 */ /* 0x000fe20000000800 */
[----:B------:R-:W-:Y:S01]  /*19990*/  F2FP.F16.F32.PACK_AB R33, R107, R108 ;  /* 0x0000006c6b21723e */ /* 0x000fe200000000ff */
[----:B------:R-:W-:Y:S01]  /*199a0*/  FADD.FTZ R124, R124, R125 ;  /* 0x0000007d7c7c7221 */ /* 0x000fe20000010000 */
[----:B------:R-:W-:Y:S01]  /*199b0*/  F2FP.F16.F32.PACK_AB R34, R121, R122 ;  /* 0x0000007a7922723e */ /* 0x000fe200000000ff */
[----:B------:R-:W-:Y:S01]  /*199c0*/  MUFU.EX2 R157, R157 ;  /* 0x0000009d009d7308 */ /* 0x000fe20000000800 */
[----:B--2---:R-:W-:Y:S01]  /*199d0*/  F2FP.F16.F32.PACK_AB R35, R105, R106 ;  /* 0x0000006a6923723e */ /* 0x004fe200000000ff */
[----:B------:R-:W-:Y:S01]  /*199e0*/  FADD.FTZ R108, R108, R109 ;  /* 0x0000006d6c6c7221 */ /* 0x000fe20000010000 */
[----:B------:R-:W-:Y:S01]  /*199f0*/  FADD.FTZ R123, R123, R124 ;  /* 0x0000007c7b7b7221 */ /* 0x000fe20000010000 */
[----:B------:R-:W-:Y:S02]  /*19a00*/  MUFU.EX2 R178, R178 ;  /* 0x000000b200b27308 */ /* 0x000fe40000000800 */
[----:B------:R-:W-:Y:S01]  /*19a10*/  FADD.FTZ R107, R107, R108 ;  /* 0x0000006c6b6b7221 */ /* 0x000fe20000010000 */
[----:B------:R-:W-:Y:S01]  /*19a20*/  FADD.FTZ R122, R122, R123 ;  /* 0x0000007b7a7a7221 */ /* 0x000fe20000010000 */
[----:B----4-:R-:W-:Y:S01]  /*19a30*/  HMMA.16816.F32 R16, R32, R28, R16 ;  /* 0x0000001c2010723c */ /* 0x010fe20000001810 */
[----:B------:R-:W-:Y:S01]  /*19a40*/  MUFU.EX2 R181, R181 ;  /* 0x000000b500b57308 */ /* 0x000fe20000000800 */
[----:B------:R-:W-:Y:S01]  /*19a50*/  FADD.FTZ R106, R106, R107 ;  /* 0x0000006b6a6a7221 */ /* 0x000fe20000010000 */
[----:B------:R-:W-:-:S02]  /*19a60*/  FADD.FTZ R121, R121, R122 ;  /* 0x0000007a79797221 */ /* 0x000fc40000010000 */
[----:B------:R-:W-:Y:S01]  /*19a70*/  MUFU.EX2 R180, R180 ;  /* 0x000000b400b47308 */ /* 0x000fe20000000800 */
[----:B------:R-:W-:Y:S02]  /*19a80*/  FADD.FTZ R105, R105, R106 ;  /* 0x0000006a69697221 */ /* 0x000fe40000010000 */
        /* <DEDUP_REMOVED lines=10> */
[----:B------:R5:W-:Y:S02]  /*19b30*/  MUFU.EX2 R199, R203 ;  /* 0x000000cb00c77308 */ /* 0x000be40000000800 */
[C---:B---3--:R-:W-:Y:S02]  /*19b40*/  HMMA.16816.F32 R4, R32.reuse, R56, R4 ;  /* 0x000000382004723c */ /* 0x048fe40000001804 */
[----:B------:R-:W-:Y:S04]  /*19b50*/  MUFU.EX2 R198, R198 ;  /* 0x000000c600c67308 */ /* 0x000fe80000000800 */
[----:B------:R-:W-:Y:S02]  /*19b60*/  MUFU.EX2 R197, R197 ;  /* 0x000000c500c57308 */ /* 0x000fe40000000800 */
[----:B------:R-:W-:Y:S01]  /*19b70*/  HMMA.16816.F32 R48, R32, R58, R48 ;  /* 0x0000003a2030723c */ /* 0x000fe20000001830 */
[----:B------:R-:W-:Y:S01]  /*19b80*/  LDSM.16.MT88.4 R56, [R89+0xc000] ;  /* 0x00c000005938783b */ /* 0x000fe20000004200 */
[----:B------:R3:W-:Y:S01]  /*19b90*/  MUFU.EX2 R191, R207 ;  /* 0x000000cf00bf7308 */ /* 0x0007e20000000800 */
[----:B-----5:R-:W-:Y:S01]  /*19ba0*/  FFMA.FTZ R203, R190, UR10, -R99 ;  /* 0x0000000abecb7c23 */ /* 0x020fe20008010863 */
[----:B------:R-:W-:-:S02]  /*19bb0*/  FFMA.FTZ R190, R189, UR10, -R94 ;  /* 0x0000000abdbe7c23 */ /* 0x000fc4000801085e */
[----:B------:R-:W-:Y:S02]  /*19bc0*/  MUFU.EX2 R251, R251 ;  /* 0x000000fb00fb7308 */ /* 0x000fe40000000800 */
[C---:B-1----:R-:W-:Y:S02]  /*19bd0*/  HMMA.16816.F32 R44, R32.reuse, R36, R44 ;  /* 0x00000024202c723c */ /* 0x042fe4000000182c */
[----:B------:R1:W-:Y:S04]  /*19be0*/  MUFU.EX2 R186, R203 ;  /* 0x000000cb00ba7308 */ /* 0x0003e80000000800 */
[----:B------:R5:W-:Y:S02]  /*19bf0*/  MUFU.EX2 R189, R206 ;  /* 0x000000ce00bd7308 */ /* 0x000be40000000800 */
[----:B------:R-:W-:Y:S01]  /*19c00*/  HMMA.16816.F32 R40, R32, R38, R40 ;  /* 0x000000262028723c */ /* 0x000fe20000001828 */
[----:B------:R-:W-:Y:S01]  /*19c10*/  F2FP.F16.F32.PACK_AB R32, R119, R120 ;  /* 0x000000787720723e */ /* 0x000fe200000000ff */
[----:B------:R-:W4:Y:S01]  /*19c20*/  LDSM.16.MT88.4 R36, [R12+0xb800] ;  /* 0x00b800000c24783b */ /* 0x000f220000004200 */
[----:B------:R-:W-:Y:S01]  /*19c30*/  F2FP.F16.F32.PACK_AB R33, R103, R104 ;  /* 0x000000686721723e */ /* 0x000fe200000000ff */
[----:B------:R-:W-:Y:S01]  /*19c40*/  MUFU.EX2 R190, R190 ;  /* 0x000000be00be7308 */ /* 0x000fe20000000800 */
[----:B------:R-:W-:Y:S01]  /*19c50*/  F2FP.F16.F32.PACK_AB R34, R117, R118 ;  /* 0x000000767522723e */ /* 0x000fe200000000ff */
[--C-:B---3--:R-:W-:Y:S01]  /*19c60*/  FFMA.FTZ R207, R136, UR10, -R99.reuse ;  /* 0x0000000a88cf7c23 */ /* 0x108fe20008010863 */
[----:B------:R-:W-:Y:S01]  /*19c70*/  F2FP.F16.F32.PACK_AB R35, R101, R102 ;  /* 0x000000666523723e */ /* 0x000fe200000000ff */
[--C-:B-1----:R-:W-:Y:S01]  /*19c80*/  FFMA.FTZ R203, R150, UR10, -R99.reuse ;  /* 0x0000000a96cb7c23 */ /* 0x102fe20008010863 */
[--C-:B------:R-:W-:Y:S01]  /*19c90*/  FFMA.FTZ R150, R153, UR10, -R94.reuse ;  /* 0x0000000a99967c23 */ /* 0x100fe2000801085e */
[--C-:B------:R-:W-:Y:S01]  /*19ca0*/  FFMA.FTZ R136, R132, UR10, -R99.reuse ;  /* 0x0000000a84887c23 */ /* 0x100fe20008010863 */
[----:B------:R-:W-:Y:S01]  /*19cb0*/  FFMA.FTZ R132, R131, UR10, -R94 ;  /* 0x0000000a83847c23 */ /* 0x000fe2000801085e */
[----:B-----5:R-:W-:Y:S01]  /*19cc0*/  FFMA.FTZ R206, R146, UR10, -R99 ;  /* 0x0000000a92ce7c23 */ /* 0x020fe20008010863 */
[----:B------:R-:W-:Y:S01]  /*19cd0*/  FADD.FTZ R120, R120, R121 ;  /* 0x0000007978787221 */ /* 0x000fe20000010000 */
[----:B--2---:R-:W-:Y:S01]  /*19ce0*/  HMMA.16816.F32 R24, R32, R28, R24 ;  /* 0x0000001c2018723c */ /* 0x004fe20000001818 */
[----:B------:R1:W-:Y:S01]  /*19cf0*/  MUFU.EX2 R146, R203 ;  /* 0x000000cb00927308 */ /* 0x0003e20000000800 */
[----:B------:R-:W-:Y:S01]  /*19d00*/  FADD.FTZ R104, R104, R105 ;  /* 0x0000006968687221 */ /* 0x000fe20000010000 */
[----:B------:R-:W-:-:S02]  /*19d10*/  FADD.FTZ R119, R119, R120 ;  /* 0x0000007877777221 */ /* 0x000fc40000010000 */
[----:B------:R2:W-:Y:S01]  /*19d20*/  MUFU.EX2 R153, R206 ;  /* 0x000000ce00997308 */ /* 0x0005e20000000800 */
[----:B------:R-:W-:Y:S01]  /*19d30*/  FADD.FTZ R103, R103, R104 ;  /* 0x0000006867677221 */ /* 0x000fe20000010000 */
[----:B------:R-:W-:Y:S01]  /*19d40*/  FADD.FTZ R118, R118, R119 ;  /* 0x0000007776767221 */ /* 0x000fe20000010000 */
[C---:B------:R-:W-:Y:S01]  /*19d50*/  HMMA.16816.F32 R20, R32.reuse, R30, R20 ;  /* 0x0000001e2014723c */ /* 0x040fe20000001814 */
[----:B------:R-:W3:Y:S01]  /*19d60*/  LDSM.16.MT88.4 R28, [R88+0xc000] ;  /* 0x00c00000581c783b */ /* 0x000ee20000004200 */
[----:B------:R-:W-:Y:S01]  /*19d70*/  MUFU.EX2 R150, R150 ;  /* 0x0000009600967308 */ /* 0x000fe20000000800 */
[----:B------:R-:W-:Y:S01]  /*19d80*/  FADD.FTZ R102, R102, R103 ;  /* 0x0000006766667221 */ /* 0x000fe20000010000 */
[----:B------:R-:W-:Y:S02]  /*19d90*/  FADD.FTZ R117, R117, R118 ;  /* 0x0000007675757221 */ /* 0x000fe40000010000 */
[----:B------:R-:W-:Y:S01]  /*19da0*/  MUFU.EX2 R132, R132 ;  /* 0x0000008400847308 */ /* 0x000fe20000000800 */
[--C-:B-1----:R-:W-:Y:S01]  /*19db0*/  FFMA.FTZ R203, R133, UR10, -R94.reuse ;  /* 0x0000000a85cb7c23 */ /* 0x102fe2000801085e */
[----:B------:R-:W-:Y:S01]  /*19dc0*/  HMMA.16816.F32 R4, R32, R60, R4 ;  /* 0x0000003c2004723c */ /* 0x000fe20000001804 */
[----:B------:R-:W-:Y:S01]  /*19dd0*/  FFMA.FTZ R60, R145, UR10, -R94 ;  /* 0x0000000a913c7c23 */ /* 0x000fe2000801085e */
[----:B------:R-:W-:Y:S01]  /*19de0*/  FADD.FTZ R101, R101, R102 ;  /* 0x0000006665657221 */ /* 0x000fe20000010000 */
[----:B------:R1:W5:Y:S01]  /*19df0*/  MUFU.EX2 R145, R155 ;  /* 0x0000009b00917308 */ /* 0x0003620000000800 */
[----:B--2---:R-:W-:-:S03]  /*19e00*/  FFMA.FTZ R206, R130, UR10, -R99 ;  /* 0x0000000a82ce7c23 */ /* 0x004fc60008010863 */
[----:B------:R2:W5:Y:S01]  /*19e10*/  MUFU.EX2 R143, R60 ;  /* 0x0000003c008f7308 */ /* 0x0005620000000800 */
[C---:B----4-:R-:W-:Y:S03]  /*19e20*/  HMMA.16816.F32 R16, R32.reuse, R52, R16 ;  /* 0x000000342010723c */ /* 0x050fe60000001810 */
[----:B------:R-:W-:Y:S04]  /*19e30*/  MUFU.EX2 R130, R136 ;  /* 0x0000008800827308 */ /* 0x000fe80000000800 */
[----:B------:R-:W-:Y:S01]  /*19e40*/  MUFU.EX2 R133, R206 ;  /* 0x000000ce00857308 */ /* 0x000fe20000000800 */
[C---:B------:R-:W-:Y:S01]  /*19e50*/  HMMA.16816.F32 R8, R32.reuse, R54, R8 ;  /* 0x000000362008723c */ /* 0x040fe20000001808 */
[----:B------:R-:W4:Y:S01]  /*19e60*/  LDSM.16.MT88.4 R52, [R87+0xc000] ;  /* 0x00c000005734783b */ /* 0x000f220000004200 */
[--C-:B-1----:R-:W-:Y:S01]  /*19e70*/  FFMA.FTZ R155, R156, UR10, -R99.reuse ;  /* 0x0000000a9c9b7c23 */ /* 0x102fe20008010863 */
[----:B------:R-:W-:Y:S04]  /*19e80*/  MUFU.EX2 R131, R203 ;  /* 0x000000cb00837308 */ /* 0x000fe80000000800 */
[----:B------:R1:W-:Y:S01]  /*19e90*/  MUFU.EX2 R156, R162 ;  /* 0x000000a2009c7308 */ /* 0x0003e20000000800 */
[C---:B------:R-:W-:Y:S01]  /*19ea0*/  HMMA.16816.F32 R48, R32.reuse, R62, R48 ;  /* 0x0000003e2030723c */ /* 0x040fe20000001830 */
[----:B--2---:R-:W-:Y:S02]  /*19eb0*/  LDSM.16.MT88.4 R60, [R87+0xc800] ;  /* 0x00c80000573c783b */ /* 0x004fe40000004200 */
[----:B------:R-:W2:Y:S04]  /*19ec0*/  MUFU.EX2 R155, R155 ;  /* 0x0000009b009b7308 */ /* 0x000ea80000000800 */
[----:B------:R-:W-:Y:S01]  /*19ed0*/  MUFU.EX2 R64, R64 ;  /* 0x0000004000407308 */ /* 0x000fe20000000800 */
[----:B------:R-:W-:Y:S03]  /*19ee0*/  HMMA.16816.F32 R44, R32, R36, R44 ;  /* 0x00000024202c723c */ /* 0x000fe6000000182c */
[----:B------:R-:W-:Y:S01]  /*19ef0*/  MUFU.EX2 R13, R15 ;  /* 0x0000000f000d7308 */ /* 0x000fe20000000800 */
[--C-:B-1----:R-:W-:Y:S01]  /*19f00*/  FFMA.FTZ R162, R175, UR10, -R94.reuse ;  /* 0x0000000aafa27c23 */ /* 0x102fe2000801085e */
[----:B------:R-:W-:Y:S01]  /*19f10*/  FFMA.FTZ R175, R184, UR10, -R99 ;  /* 0x0000000ab8af7c23 */ /* 0x000fe20008010863 */
[----:B------:R-:W-:-:S02]  /*19f20*/  FFMA.FTZ R184, R195, UR10, -R94 ;  /* 0x0000000ac3b87c23 */ /* 0x000fc4000801085e */
[----:B------:R-:W-:Y:S01]  /*19f30*/  HMMA.16816.F32 R40, R32, R38, R40 ;  /* 0x000000262028723c */ /* 0x000fe20000001828 */
[----:B------:R-:W1:Y:S01]  /*19f40*/  LDSM.16.MT88.4 R36, [R12+0xc000] ;  /* 0x00c000000c24783b */ /* 0x000e620000004200 */
[----:B------:R-:W-:Y:S01]  /*19f50*/  F2FP.F16.F32.PACK_AB R32, R115, R116 ;  /* 0x000000747320723e */ /* 0x000fe200000000ff */
[----:B------:R-:W2:Y:S01]  /*19f60*/  MUFU.EX2 R162, R162 ;  /* 0x000000a200a27308 */ /* 0x000ea20000000800 */
[----:B-----5:R-:W-:Y:S01]  /*19f70*/  F2FP.F16.F32.PACK_AB R33, R145, R100 ;  /* 0x000000649121723e */ /* 0x020fe200000000ff */
[----:B------:R-:W-:Y:S01]  /*19f80*/  FFMA.FTZ R195, R196, UR10, -R99 ;  /* 0x0000000ac4c37c23 */ /* 0x000fe20008010863 */
[----:B------:R-:W-:Y:S01]  /*19f90*/  F2FP.F16.F32.PACK_AB R34, R113, R114 ;  /* 0x000000727122723e */ /* 0x000fe200000000ff */
[----:B------:R-:W5:Y:S01]  /*19fa0*/  MUFU.EX2 R175, R175 ;  /* 0x000000af00af7308 */ /* 0x000f620000000800 */
[----:B------:R-:W-:Y:S01]  /*19fb0*/  F2FP.F16.F32.PACK_AB R35, R148, R143 ;  /* 0x0000008f9423723e */ /* 0x000fe200000000ff */
[----:B------:R-:W-:Y:S02]  /*19fc0*/  FADD.FTZ R116, R116, R117 ;  /* 0x0000007574747221 */ /* 0x000fe40000010000 */
[----:B------:R-:W5:Y:S02]  /*19fd0*/  MUFU.EX2 R184, R184 ;  /* 0x000000b800b87308 */ /* 0x000f640000000800 */
[----:B------:R-:W-:-:S02]  /*19fe0*/  FADD.FTZ R115, R115, R116 ;  /* 0x0000007473737221 */ /* 0x000fc40000010000 */
[----:B---3--:R-:W-:Y:S01]  /*19ff0*/  HMMA.16816.F32 R16, R32, R28, R16 ;  /* 0x0000001c2010723c */ /* 0x008fe20000001810 */
[----:B------:R3:W-:Y:S01]  /*1a000*/  MUFU.EX2 R196, R202 ;  /* 0x000000ca00c47308 */ /* 0x0007e20000000800 */
[----:B------:R-:W-:-:S03]  /*1a010*/  FADD.FTZ R114, R114, R115 ;  /* 0x0000007372727221 */ /* 0x000fc60000010000 */
[----:B------:R-:W5:Y:S01]  /*1a020*/  MUFU.EX2 R195, R195 ;  /* 0x000000c300c37308 */ /* 0x000f620000000800 */
[----:B------:R-:W-:Y:S02]  /*1a030*/  FADD.FTZ R113, R113, R114 ;  /* 0x0000007271717221 */ /* 0x000fe40000010000 */
[----:B------:R-:W-:Y:S01]  /*1a040*/  HMMA.16816.F32 R8, R32, R30, R8 ;  /* 0x0000001e2008723c */ /* 0x000fe20000001808 */
[----:B------:R-:W5:Y:S01]  /*1a050*/  LDSM.16.MT88.4 R28, [R89+0xc800] ;  /* 0x00c80000591c783b */ /* 0x000f620000004200 */
[----:B------:R-:W-:Y:S01]  /*1a060*/  MUFU.EX2 R252, R252 ;  /* 0x000000fc00fc7308 */ /* 0x000fe20000000800 */
[----:B---3--:R-:W-:-:S05]  /*1a070*/  FFMA.FTZ R202, R201, UR10, -R94 ;  /* 0x0000000ac9ca7c23 */ /* 0x008fca000801085e */
[C---:B------:R-:W-:Y:S01]  /*1a080*/  HMMA.16816.F32 R24, R32.reuse, R56, R24 ;  /* 0x000000382018723c */ /* 0x040fe20000001818 */
[----:B------:R-:W-:Y:S02]  /*1a090*/  FFMA.FTZ R201, R192, UR10, -R99 ;  /* 0x0000000ac0c97c23 */ /* 0x000fe40008010863 */
[----:B------:R3:W-:Y:S04]  /*1a0a0*/  MUFU.EX2 R192, R194 ;  /* 0x000000c200c07308 */ /* 0x0007e80000000800 */
[----:B------:R-:W5:Y:S01]  /*1a0b0*/  MUFU.EX2 R202, R202 ;  /* 0x000000ca00ca7308 */ /* 0x000f620000000800 */
[C---:B------:R-:W-:Y:S01]  /*1a0c0*/  HMMA.16816.F32 R20, R32.reuse, R58, R20 ;  /* 0x0000003a2014723c */ /* 0x040fe20000001814 */
[----:B------:R-:W5:Y:S02]  /*1a0d0*/  LDSM.16.MT88.4 R56, [R88+0xc800] ;  /* 0x00c800005838783b */ /* 0x000f640000004200 */
[----:B------:R-:W5:Y:S05]  /*1a0e0*/  MUFU.EX2 R201, R201 ;  /* 0x000000c900c97308 */ /* 0x000f6a0000000800 */
[----:B----4-:R-:W-:Y:S01]  /*1a0f0*/  HMMA.16816.F32 R4, R32, R52, R4 ;  /* 0x000000342004723c */ /* 0x010fe20000001804 */
[----:B---3--:R-:W-:-:S02]  /*1a100*/  FFMA.FTZ R194, R185, UR10, -R94 ;  /* 0x0000000ab9c27c23 */ /* 0x008fc4000801085e */
[----:B------:R3:W-:Y:S04]  /*1a110*/  MUFU.EX2 R185, R187 ;  /* 0x000000bb00b97308 */ /* 0x0007e80000000800 */
[----:B------:R-:W4:Y:S01]  /*1a120*/  MUFU.EX2 R194, R194 ;  /* 0x000000c200c27308 */ /* 0x000f220000000800 */
[C---:B------:R-:W-:Y:S01]  /*1a130*/  HMMA.16816.F32 R48, R32.reuse, R54, R48 ;  /* 0x000000362030723c */ /* 0x040fe20000001830 */
[----:B------:R-:W-:Y:S07]  /*1a140*/  LDSM.16.MT88.4 R52, [R89+0xd000] ;  /* 0x00d000005934783b */ /* 0x000fee0000004200 */
[----:B-1----:R-:W-:Y:S01]  /*1a150*/  HMMA.16816.F32 R44, R32, R36, R44 ;  /* 0x00000024202c723c */ /* 0x002fe2000000182c */
[----:B---3--:R-:W-:-:S02]  /*1a160*/  FFMA.FTZ R187, R172, UR10, -R99 ;  /* 0x0000000aacbb7c23 */ /* 0x008fc40008010863 */
[----:B------:R1:W-:Y:S04]  /*1a170*/  MUFU.EX2 R172, R174 ;  /* 0x000000ae00ac7308 */ /* 0x0003e80000000800 */
[----:B------:R-:W3:Y:S01]  /*1a180*/  MUFU.EX2 R187, R187 ;  /* 0x000000bb00bb7308 */ /* 0x000ee20000000800 */
[----:B------:R-:W-:Y:S01]  /*1a190*/  HMMA.16816.F32 R40, R32, R38, R40 ;  /* 0x000000262028723c */ /* 0x000fe20000001828 */
[----:B--2---:R-:W-:Y:S01]  /*1a1a0*/  F2FP.F16.F32.PACK_AB R32, R155, R156 ;  /* 0x0000009c9b20723e */ /* 0x004fe200000000ff */
[----:B------:R-:W2:Y:S01]  /*1a1b0*/  LDSM.16.MT88.4 R36, [R12+0xc800] ;  /* 0x00c800000c24783b */ /* 0x000ea20000004200 */
[----:B------:R-:W-:Y:S01]  /*1a1c0*/  F2FP.F16.F32.PACK_AB R33, R158, R159 ;  /* 0x0000009f9e21723e */ /* 0x000fe200000000ff */
[----:B------:R-:W-:Y:S01]  /*1a1d0*/  FADD.FTZ R156, R156, R113 ;  /* 0x000000719c9c7221 */ /* 0x000fe20000010000 */
[----:B------:R-:W-:-:S02]  /*1a1e0*/  F2FP.F16.F32.PACK_AB R34, R161, R154 ;  /* 0x0000009aa122723e */ /* 0x000fc400000000ff */
[----:B------:R-:W-:Y:S01]  /*1a1f0*/  F2FP.F16.F32.PACK_AB R35, R162, R157 ;  /* 0x0000009da223723e */ /* 0x000fe200000000ff */
[----:B------:R-:W-:Y:S01]  /*1a200*/  FADD.FTZ R155, R155, R156 ;  /* 0x0000009c9b9b7221 */ /* 0x000fe20000010000 */
[----:B-1----:R-:W-:-:S03]  /*1a210*/  FFMA.FTZ R174, R163, UR10, -R94 ;  /* 0x0000000aa3ae7c23 */ /* 0x002fc6000801085e */
[----:B------:R-:W-:Y:S02]  /*1a220*/  FADD.FTZ R154, R154, R155 ;  /* 0x0000009b9a9a7221 */ /* 0x000fe40000010000 */
[----:B-----5:R-:W-:Y:S01]  /*1a230*/  HMMA.16816.F32 R24, R32, R28, R24 ;  /* 0x0000001c2018723c */ /* 0x020fe20000001818 */
[----:B------:R-:W-:Y:S01]  /*1a240*/  MUFU.EX2 R174, R174 ;  /* 0x000000ae00ae7308 */ /* 0x000fe20000000800 */
[----:B------:R-:W-:-:S06]  /*1a250*/  FADD.FTZ R161, R161, R154 ;  /* 0x0000009aa1a17221 */ /* 0x000fcc0000010000 */
[C---:B------:R-:W-:Y:S01]  /*1a260*/  HMMA.16816.F32 R20, R32.reuse, R30, R20 ;  /* 0x0000001e2014723c */ /* 0x040fe20000001814 */
[----:B------:R-:W1:Y:S07]  /*1a270*/  LDSM.16.MT88.4 R28, [R88+0xd000] ;  /* 0x00d00000581c783b */ /* 0x000e6e0000004200 */
[C---:B------:R-:W-:Y:S08]  /*1a280*/  HMMA.16816.F32 R16, R32.reuse, R56, R16 ;  /* 0x000000382010723c */ /* 0x040ff00000001810 */
[C---:B------:R-:W-:Y:S01]  /*1a290*/  HMMA.16816.F32 R8, R32.reuse, R58, R8 ;  /* 0x0000003a2008723c */ /* 0x040fe20000001808 */
[----:B------:R-:W5:Y:S07]  /*1a2a0*/  LDSM.16.MT88.4 R56, [R87+0xd000] ;  /* 0x00d000005738783b */ /* 0x000f6e0000004200 */
[C---:B------:R-:W-:Y:S08]  /*1a2b0*/  HMMA.16816.F32 R4, R32.reuse, R60, R4 ;  /* 0x0000003c2004723c */ /* 0x040ff00000001804 */
[C---:B------:R-:W-:Y:S01]  /*1a2c0*/  HMMA.16816.F32 R48, R32.reuse, R62, R48 ;  /* 0x0000003e2030723c */ /* 0x040fe20000001830 */
[----:B------:R-:W-:Y:S07]  /*1a2d0*/  LDSM.16.MT88.4 R60, [R87+0xd800] ;  /* 0x00d80000573c783b */ /* 0x000fee0000004200 */
[C---:B--2---:R-:W-:Y:S08]  /*1a2e0*/  HMMA.16816.F32 R44, R32.reuse, R36, R44 ;  /* 0x00000024202c723c */ /* 0x044ff0000000182c */
[----:B------:R-:W-:Y:S01]  /*1a2f0*/  HMMA.16816.F32 R40, R32, R38, R40 ;  /* 0x000000262028723c */ /* 0x000fe20000001828 */
[----:B------:R-:W2:Y:S01]  /*1a300*/  LDSM.16.MT88.4 R36, [R12+0xd000] ;  /* 0x00d000000c24783b */ /* 0x000ea20000004200 */
[----:B------:R-:W-:Y:S01]  /*1a310*/  F2FP.F16.F32.PACK_AB R32, R175, R178 ;  /* 0x000000b2af20723e */ /* 0x000fe200000000ff */
[----:B------:R-:W-:Y:S01]  /*1a320*/  FADD.FTZ R178, R178, R161 ;  /* 0x000000a1b2b27221 */ /* 0x000fe20000010000 */
[----:B------:R-:W-:-:S02]  /*1a330*/  F2FP.F16.F32.PACK_AB R33, R184, R179 ;  /* 0x000000b3b821723e */ /* 0x000fc400000000ff */
[----:B------:R-:W-:Y:S01]  /*1a340*/  F2FP.F16.F32.PACK_AB R34, R180, R181 ;  /* 0x000000b5b422723e */ /* 0x000fe200000000ff */
[----:B------:R-:W-:Y:S01]  /*1a350*/  FADD.FTZ R178, R175, R178 ;  /* 0x000000b2afb27221 */ /* 0x000fe20000010000 */
[----:B------:R-:W-:-:S03]  /*1a360*/  F2FP.F16.F32.PACK_AB R35, R183, R182 ;  /* 0x000000b6b723723e */ /* 0x000fc600000000ff */
[----:B------:R-:W-:-:S04]  /*1a370*/  FADD.FTZ R181, R181, R178 ;  /* 0x000000b2b5b57221 */ /* 0x000fc80000010000 */
[----:B-1----:R-:W-:Y:S01]  /*1a380*/  HMMA.16816.F32 R16, R32, R28, R16 ;  /* 0x0000001c2010723c */ /* 0x002fe20000001810 */
[----:B------:R-:W-:-:S07]  /*1a390*/  FADD.FTZ R181, R180, R181 ;  /* 0x000000b5b4b57221 */ /* 0x000fce0000010000 */
[C---:B------:R-:W-:Y:S01]  /*1a3a0*/  HMMA.16816.F32 R8, R32.reuse, R30, R8 ;  /* 0x0000001e2008723c */ /* 0x040fe20000001808 */
[----:B------:R-:W1:Y:S07]  /*1a3b0*/  LDSM.16.MT88.4 R28, [R89+0xd800] ;  /* 0x00d80000591c783b */ /* 0x000e6e0000004200 */
[C---:B------:R-:W-:Y:S08]  /*1a3c0*/  HMMA.16816.F32 R24, R32.reuse, R52, R24 ;  /* 0x000000342018723c */ /* 0x040ff00000001818 */
[C---:B------:R-:W-:Y:S01]  /*1a3d0*/  HMMA.16816.F32 R20, R32.reuse, R54, R20 ;  /* 0x000000362014723c */ /* 0x040fe20000001814 */
[----:B------:R-:W4:Y:S07]  /*1a3e0*/  LDSM.16.MT88.4 R52, [R88+0xd800] ;  /* 0x00d800005834783b */ /* 0x000f2e0000004200 */
[C---:B-----5:R-:W-:Y:S08]  /*1a3f0*/  HMMA.16816.F32 R4, R32.reuse, R56, R4 ;  /* 0x000000382004723c */ /* 0x060ff00000001804 */
[C---:B------:R-:W-:Y:S01]  /*1a400*/  HMMA.16816.F32 R48, R32.reuse, R58, R48 ;  /* 0x0000003a2030723c */ /* 0x040fe20000001830 */
[----:B------:R-:W-:Y:S07]  /*1a410*/  LDSM.16.MT88.4 R56, [R89+0xe000] ;  /* 0x00e000005938783b */ /* 0x000fee0000004200 */
[C---:B--2---:R-:W-:Y:S08]  /*1a420*/  HMMA.16816.F32 R44, R32.reuse, R36, R44 ;  /* 0x00000024202c723c */ /* 0x044ff0000000182c */
        /* <DEDUP_REMOVED lines=15> */
[----:B------:R-:W4:Y:S07]  /*1a520*/  LDSM.16.MT88.4 R52, [R87+0xe000] ;  /* 0x00e000005734783b */ /* 0x000f2e0000004200 */
[----:B------:R-:W-:Y:S01]  /*1a530*/  HMMA.16816.F32 R4, R32, R60, R4 ;  /* 0x0000003c2004723c */ /* 0x000fe20000001804 */
[--C-:B------:R-:W-:Y:S01]  /*1a540*/  FFMA.FTZ R61, R170, UR10, -R99.reuse ;  /* 0x0000000aaa3d7c23 */ /* 0x100fe20008010863 */
[----:B------:R-:W-:Y:S01]  /*1a550*/  FFMA.FTZ R60, R168, UR10, -R99 ;  /* 0x0000000aa83c7c23 */ /* 0x000fe20008010863 */
[----:B------:R-:W-:-:S02]  /*1a560*/  FFMA.FTZ R170, R173, UR10, -R94 ;  /* 0x0000000aadaa7c23 */ /* 0x000fc4000801085e */
[----:B------:R-:W-:Y:S03]  /*1a570*/  MUFU.EX2 R168, R61 ;  /* 0x0000003d00a87308 */ /* 0x000fe60000000800 */
[C---:B------:R-:W-:Y:S01]  /*1a580*/  HMMA.16816.F32 R48, R32.reuse, R62, R48 ;  /* 0x0000003e2030723c */ /* 0x040fe20000001830 */
[----:B------:R5:W-:Y:S04]  /*1a590*/  MUFU.EX2 R173, R60 ;  /* 0x0000003c00ad7308 */ /* 0x000be80000000800 */
[----:B------:R-:W-:Y:S03]  /*1a5a0*/  MUFU.EX2 R170, R170 ;  /* 0x000000aa00aa7308 */ /* 0x000fe60000000800 */
[C---:B--2---:R-:W-:Y:S01]  /*1a5b0*/  HMMA.16816.F32 R44, R32.reuse, R36, R44 ;  /* 0x00000024202c723c */ /* 0x044fe2000000182c */
[----:B-----5:R-:W-:Y:S07]  /*1a5c0*/  LDSM.16.MT88.4 R60, [R87+0xe800] ;  /* 0x00e80000573c783b */ /* 0x020fee0000004200 */
[----:B------:R-:W-:Y:S01]  /*1a5d0*/  HMMA.16816.F32 R40, R32, R38, R40 ;  /* 0x000000262028723c */ /* 0x000fe20000001828 */
[----:B------:R-:W-:Y:S01]  /*1a5e0*/  F2FP.F16.F32.PACK_AB R32, R201, R192 ;  /* 0x000000c0c920723e */ /* 0x000fe200000000ff */
[----:B------:R-:W-:Y:S01]  /*1a5f0*/  FADD.FTZ R192, R192, R193 ;  /* 0x000000c1c0c07221 */ /* 0x000fe20000010000 */
[----:B------:R-:W2:Y:S01]  /*1a600*/  LDSM.16.MT88.4 R36, [R12+0xe000] ;  /* 0x00e000000c24783b */ /* 0x000ea20000004200 */
        /* <DEDUP_REMOVED lines=11> */
[----:B------:R-:W5:Y:S07]  /*1a6c0*/  LDSM.16.MT88.4 R56, [R88+0xe800] ;  /* 0x00e800005838783b */ /* 0x000f6e0000004200 */
[----:B----4-:R-:W-:Y:S01]  /*1a6d0*/  HMMA.16816.F32 R4, R32, R52, R4 ;  /* 0x000000342004723c */ /* 0x010fe20000001804 */
[----:B------:R-:W-:-:S02]  /*1a6e0*/  FFMA.FTZ R52, R169, UR10, -R94 ;  /* 0x0000000aa9347c23 */ /* 0x000fc4000801085e */
[----:B------:R4:W1:Y:S04]  /*1a6f0*/  MUFU.EX2 R169, R171 ;  /* 0x000000ab00a97308 */ /* 0x0008680000000800 */
[----:B------:R1:W1:Y:S01]  /*1a700*/  MUFU.EX2 R163, R52 ;  /* 0x0000003400a37308 */ /* 0x0002620000000800 */
[C---:B------:R-:W-:Y:S08]  /*1a710*/  HMMA.16816.F32 R48, R32.reuse, R54, R48 ;  /* 0x000000362030723c */ /* 0x040ff00000001830 */
[----:B--2---:R-:W-:Y:S01]  /*1a720*/  HMMA.16816.F32 R44, R32, R36, R44 ;  /* 0x00000024202c723c */ /* 0x004fe2000000182c */
[----:B---3--:R-:W-:Y:S01]  /*1a730*/  F2FP.F16.F32.PACK_AB R36, R187, R172 ;  /* 0x000000acbb24723e */ /* 0x008fe200000000ff */
[----:B----4-:R-:W-:Y:S01]  /*1a740*/  FFMA.FTZ R171, R152, UR10, -R99 ;  /* 0x0000000a98ab7c23 */ /* 0x010fe20008010863 */
[----:B-1----:R-:W-:Y:S01]  /*1a750*/  F2FP.F16.F32.PACK_AB R37, R169, R170 ;  /* 0x000000aaa925723e */ /* 0x002fe200000000ff */
[----:B------:R1:W-:Y:S01]  /*1a760*/  MUFU.EX2 R152, R160 ;  /* 0x000000a000987308 */ /* 0x0003e20000000800 */
[----:B------:R-:W2:Y:S01]  /*1a770*/  LDSM.16.MT88.4 R52, [R12+0xe800] ;  /* 0x00e800000c34783b */ /* 0x000ea20000004200 */
[----:B------:R-:W-:-:S02]  /*1a780*/  FADD.FTZ R172, R172, R191 ;  /* 0x000000bfacac7221 */ /* 0x000fc40000010000 */
[----:B------:R-:W-:Y:S01]  /*1a790*/  HMMA.16816.F32 R40, R32, R38, R40 ;  /* 0x000000262028723c */ /* 0x000fe20000001828 */
[----:B------:R-:W-:Y:S01]  /*1a7a0*/  F2FP.F16.F32.PACK_AB R38, R173, R168 ;  /* 0x000000a8ad26723e */ /* 0x000fe200000000ff */
[----:B------:R-:W-:Y:S01]  /*1a7b0*/  LDSM.16.MT88.4 R32, [R89+0xf000] ;  /* 0x00f000005920783b */ /* 0x000fe20000004200 */
[----:B------:R-:W-:Y:S01]  /*1a7c0*/  F2FP.F16.F32.PACK_AB R39, R174, R163 ;  /* 0x000000a3ae27723e */ /* 0x000fe200000000ff */
[----:B------:R-:W3:Y:S01]  /*1a7d0*/  MUFU.EX2 R171, R171 ;  /* 0x000000ab00ab7308 */ /* 0x000ee20000000800 */
[----:B------:R-:W-:-:S04]  /*1a7e0*/  FADD.FTZ R187, R187, R172 ;  /* 0x000000acbbbb7221 */ /* 0x000fc80000010000 */
[----:B------:R-:W-:Y:S01]  /*1a7f0*/  FADD.FTZ R168, R168, R187 ;  /* 0x000000bba8a87221 */ /* 0x000fe20000010000 */
[----:B------:R-:W-:Y:S01]  /*1a800*/  HMMA.16816.F32 R24, R36, R28, R24 ;  /* 0x0000001c2418723c */ /* 0x000fe20000001818 */
[----:B-1----:R-:W-:Y:S02]  /*1a810*/  FFMA.FTZ R160, R147, UR10, -R94 ;  /* 0x0000000a93a07c23 */ /* 0x002fe4000801085e */
[----:B------:R-:W-:-:S04]  /*1a820*/  FADD.FTZ R173, R173, R168 ;  /* 0x000000a8adad7221 */ /* 0x000fc80000010000 */
[----:B------:R-:W-:Y:S01]  /*1a830*/  MUFU.EX2 R160, R160 ;  /* 0x000000a000a07308 */ /* 0x000fe20000000800 */
[C---:B------:R-:W-:Y:S01]  /*1a840*/  HMMA.16816.F32 R20, R36.reuse, R30, R20 ;  /* 0x0000001e2414723c */ /* 0x040fe20000001814 */
[----:B------:R-:W1:Y:S07]  /*1a850*/  LDSM.16.MT88.4 R28, [R88+0xf000] ;  /* 0x00f00000581c783b */ /* 0x000e6e0000004200 */
[C---:B-----5:R-:W-:Y:S08]  /*1a860*/  HMMA.16816.F32 R16, R36.reuse, R56, R16 ;  /* 0x000000382410723c */ /* 0x060ff00000001810 */
[C---:B------:R-:W-:Y:S01]  /*1a870*/  HMMA.16816.F32 R8, R36.reuse, R58, R8 ;  /* 0x0000003a2408723c */ /* 0x040fe20000001808 */
[----:B------:R-:W4:Y:S07]  /*1a880*/  LDSM.16.MT88.4 R56, [R87+0xf000] ;  /* 0x00f000005738783b */ /* 0x000f2e0000004200 */
[----:B------:R-:W-:Y:S01]  /*1a890*/  HMMA.16816.F32 R4, R36, R60, R4 ;  /* 0x0000003c2404723c */ /* 0x000fe20000001804 */
[--C-:B------:R-:W-:Y:S01]  /*1a8a0*/  FFMA.FTZ R60, R149, UR10, -R94.reuse ;  /* 0x0000000a953c7c23 */ /* 0x100fe2000801085e */
[----:B------:R-:W-:Y:S01]  /*1a8b0*/  FFMA.FTZ R61, R140, UR10, -R99 ;  /* 0x0000000a8c3d7c23 */ /* 0x000fe20008010863 */
[----:B------:R5:W1:Y:S01]  /*1a8c0*/  MUFU.EX2 R149, R151 ;  /* 0x0000009700957308 */ /* 0x000a620000000800 */
[----:B------:R-:W-:-:S03]  /*1a8d0*/  FFMA.FTZ R140, R139, UR10, -R94 ;  /* 0x0000000a8b8c7c23 */ /* 0x000fc6000801085e */
[----:B------:R3:W1:Y:S01]  /*1a8e0*/  MUFU.EX2 R147, R60 ;  /* 0x0000003c00937308 */ /* 0x0006620000000800 */
[C---:B------:R-:W-:Y:S03]  /*1a8f0*/  HMMA.16816.F32 R48, R36.reuse, R62, R48 ;  /* 0x0000003e2430723c */ /* 0x040fe60000001830 */
[----:B------:R-:W-:Y:S05]  /*1a900*/  MUFU.EX2 R140, R140 ;  /* 0x0000008c008c7308 */ /* 0x000fea0000000800 */
[----:B--2---:R-:W-:Y:S01]  /*1a910*/  HMMA.16816.F32 R44, R36, R52, R44 ;  /* 0x00000034242c723c */ /* 0x004fe2000000182c */
[----:B-----5:R-:W-:-:S02]  /*1a920*/  FFMA.FTZ R151, R142, UR10, -R99 ;  /* 0x0000000a8e977c23 */ /* 0x020fc40008010863 */
[----:B------:R2:W-:Y:S01]  /*1a930*/  MUFU.EX2 R142, R144 ;  /* 0x00000090008e7308 */ /* 0x0005e20000000800 */
[----:B---3--:R-:W-:-:S03]  /*1a940*/  FFMA.FTZ R60, R138, UR10, -R99 ;  /* 0x0000000a8a3c7c23 */ /* 0x008fc60008010863 */
[----:B------:R-:W-:Y:S01]  /*1a950*/  MUFU.EX2 R138, R61 ;  /* 0x0000003d008a7308 */ /* 0x000fe20000000800 */
[----:B------:R-:W-:Y:S01]  /*1a960*/  HMMA.16816.F32 R40, R36, R54, R40 ;  /* 0x000000362428723c */ /* 0x000fe20000001828 */
[----:B------:R-:W3:Y:S01]  /*1a970*/  LDSM.16.MT88.4 R52, [R12+0xf000] ;  /* 0x00f000000c34783b */ /* 0x000ee20000004200 */
[----:B------:R-:W-:Y:S01]  /*1a980*/  F2FP.F16.F32.PACK_AB R36, R171, R152 ;  /* 0x00000098ab24723e */ /* 0x000fe200000000ff */
[----:B------:R-:W5:Y:S01]  /*1a990*/  MUFU.EX2 R151, R151 ;  /* 0x0000009700977308 */ /* 0x000f620000000800 */
[----:B-1----:R-:W-:Y:S01]  /*1a9a0*/  F2FP.F16.F32.PACK_AB R37, R149, R150 ;  /* 0x000000969525723e */ /* 0x002fe200000000ff */
[----:B------:R-:W-:Y:S01]  /*1a9b0*/  FADD.FTZ R152, R152, R173 ;  /* 0x000000ad98987221 */ /* 0x000fe20000010000 */
[----:B------:R-:W-:Y:S02]  /*1a9c0*/  F2FP.F16.F32.PACK_AB R38, R153, R146 ;  /* 0x000000929926723e */ /* 0x000fe400000000ff */
[----:B------:R-:W-:Y:S01]  /*1a9d0*/  F2FP.F16.F32.PACK_AB R39, R160, R147 ;  /* 0x00000093a027723e */ /* 0x000fe200000000ff */
[----:B--2---:R-:W-:Y:S01]  /*1a9e0*/  FFMA.FTZ R144, R135, UR10, -R94 ;  /* 0x0000000a87907c23 */ /* 0x004fe2000801085e */
[----:B------:R-:W-:Y:S01]  /*1a9f0*/  FADD.FTZ R171, R171, R152 ;  /* 0x00000098abab7221 */ /* 0x000fe20000010000 */
[----:B------:R1:W-:Y:S03]  /*1aa00*/  MUFU.EX2 R135, R137 ;  /* 0x0000008900877308 */ /* 0x0003e60000000800 */
[----:B------:R-:W-:Y:S01]  /*1aa10*/  FADD.FTZ R146, R146, R171 ;  /* 0x000000ab92927221 */ /* 0x000fe20000010000 */
[----:B------:R-:W-:Y:S01]  /*1aa20*/  HMMA.16816.F32 R16, R36, R28, R16 ;  /* 0x0000001c2410723c */ /* 0x000fe20000001810 */
[----:B------:R-:W2:Y:S02]  /*1aa30*/  MUFU.EX2 R144, R144 ;  /* 0x0000009000907308 */ /* 0x000ea40000000800 */
[----:B------:R-:W-:-:S05]  /*1aa40*/  FADD.FTZ R153, R153, R146 ;  /* 0x0000009299997221 */ /* 0x000fca0000010000 */
[C---:B------:R-:W-:Y:S01]  /*1aa50*/  HMMA.16816.F32 R8, R36.reuse, R30, R8 ;  /* 0x0000001e2408723c */ /* 0x040fe20000001808 */
[----:B------:R-:W3:Y:S01]  /*1aa60*/  LDSM.16.MT88.4 R28, [R88+0xf800] ;  /* 0x00f80000581c783b */ /* 0x000ee20000004200 */
[----:B-1----:R-:W-:Y:S02]  /*1aa70*/  FFMA.FTZ R137, R134, UR10, -R99 ;  /* 0x0000000a86897c23 */ /* 0x002fe40008010863 */
[----:B------:R-:W-:Y:S04]  /*1aa80*/  MUFU.EX2 R134, R207 ;  /* 0x000000cf00867308 */ /* 0x000fe80000000800 */
[C---:B------:R-:W-:Y:S01]  /*1aa90*/  HMMA.16816.F32 R24, R36.reuse, R32, R24 ;  /* 0x000000202418723c */ /* 0x040fe20000001818 */
[----:B------:R-:W-:Y:S07]  /*1aaa0*/  MUFU.EX2 R137, R137 ;  /* 0x0000008900897308 */ /* 0x000fee0000000800 */
[C---:B------:R-:W-:Y:S01]  /*1aab0*/  HMMA.16816.F32 R20, R36.reuse, R34, R20 ;  /* 0x000000222414723c */ /* 0x040fe20000001814 */
[----:B------:R-:W1:Y:S07]  /*1aac0*/  LDSM.16.MT88.4 R32, [R89+0xf800] ;  /* 0x00f800005920783b */ /* 0x000e6e0000004200 */
[----:B----4-:R-:W-:Y:S01]  /*1aad0*/  HMMA.16816.F32 R4, R36, R56, R4 ;  /* 0x000000382404723c */ /* 0x010fe20000001804 */
[----:B------:R-:W-:Y:S01]  /*1aae0*/  FFMA.FTZ R57, R141, UR10, -R94 ;  /* 0x0000000a8d397c23 */ /* 0x000fe2000801085e */
[----:B-----5:R-:W-:Y:S01]  /*1aaf0*/  F2FP.F16.F32.PACK_AB R56, R151, R142 ;  /* 0x0000008e9738723e */ /* 0x020fe200000000ff */
[----:B------:R4:W5:Y:S01]  /*1ab00*/  MUFU.EX2 R141, R60 ;  /* 0x0000003c008d7308 */ /* 0x0009620000000800 */
[----:B------:R-:W-:-:S03]  /*1ab10*/  FADD.FTZ R142, R142, R153 ;  /* 0x000000998e8e7221 */ /* 0x000fc60000010000 */
[----:B------:R-:W5:Y:S01]  /*1ab20*/  MUFU.EX2 R139, R57 ;  /* 0x00000039008b7308 */ /* 0x000f620000000800 */
[----:B------:R-:W-:Y:S01]  /*1ab30*/  HMMA.16816.F32 R48, R36, R58, R48 ;  /* 0x0000003a2430723c */ /* 0x000fe20000001830 */
[----:B--2---:R-:W-:Y:S01]  /*1ab40*/  F2FP.F16.F32.PACK_AB R59, R144, R135 ;  /* 0x00000087903b723e */ /* 0x004fe200000000ff */
[----:B------:R-:W-:-:S06]  /*1ab50*/  FADD.FTZ R151, R151, R142 ;  /* 0x0000008e97977221 */ /* 0x000fcc0000010000 */
[----:B---3--:R-:W-:Y:S01]  /*1ab60*/  HMMA.16816.F32 R44, R36, R52, R44 ;  /* 0x00000034242c723c */ /* 0x008fe2000000182c */
[----:B----4-:R-:W2:Y:S01]  /*1ab70*/  LDSM.16.MT88.4 R60, [R87+0xf800] ;  /* 0x00f80000573c783b */ /* 0x010ea20000004200 */
[----:B-----5:R-:W-:Y:S01]  /*1ab80*/  F2FP.F16.F32.PACK_AB R58, R141, R138 ;  /* 0x0000008a8d3a723e */ /* 0x020fe200000000ff */
[----:B------:R-:W-:Y:S01]  /*1ab90*/  FADD.FTZ R138, R138, R151 ;  /* 0x000000978a8a7221 */ /* 0x000fe20000010000 */
[----:B------:R-:W-:-:S03]  /*1aba0*/  F2FP.F16.F32.PACK_AB R57, R140, R139 ;  /* 0x0000008b8c39723e */ /* 0x000fc600000000ff */
[----:B------:R-:W-:Y:S01]  /*1abb0*/  FADD.FTZ R141, R141, R138 ;  /* 0x0000008a8d8d7221 */ /* 0x000fe20000010000 */
[----:B------:R-:W-:Y:S01]  /*1abc0*/  HMMA.16816.F32 R40, R36, R54, R40 ;  /* 0x000000362428723c */ /* 0x000fe20000001828 */
[----:B------:R-:W3:Y:S04]  /*1abd0*/  LDSM.16.MT88.4 R52, [R12+0xf800] ;  /* 0x00f800000c34783b */ /* 0x000ee80000004200 */
[----:B------:R-:W-:Y:S03]  /*1abe0*/  LDSM.16.MT88.4 R36, [R89+0x10000] ;  /* 0x010000005924783b */ /* 0x000fe60000004200 */
[C---:B------:R-:W-:Y:S08]  /*1abf0*/  HMMA.16816.F32 R16, R56.reuse, R28, R16 ;  /* 0x0000001c3810723c */ /* 0x040ff00000001810 */
[C---:B------:R-:W-:Y:S01]  /*1ac00*/  HMMA.16816.F32 R8, R56.reuse, R30, R8 ;  /* 0x0000001e3808723c */ /* 0x040fe20000001808 */
[----:B------:R-:W4:Y:S07]  /*1ac10*/  LDSM.16.MT88.4 R28, [R87+0x10000] ;  /* 0x01000000571c783b */ /* 0x000f2e0000004200 */
[C---:B-1----:R-:W-:Y:S08]  /*1ac20*/  HMMA.16816.F32 R24, R56.reuse, R32, R24 ;  /* 0x000000203818723c */ /* 0x042ff00000001818 */
[C---:B------:R-:W-:Y:S01]  /*1ac30*/  HMMA.16816.F32 R20, R56.reuse, R34, R20 ;  /* 0x000000223814723c */ /* 0x040fe20000001814 */
[----:B------:R-:W1:Y:S07]  /*1ac40*/  LDSM.16.MT88.4 R32, [R88+0x10000] ;  /* 0x010000005820783b */ /* 0x000e6e0000004200 */
[----:B--2---:R-:W-:Y:S01]  /*1ac50*/  HMMA.16816.F32 R4, R56, R60, R4 ;  /* 0x0000003c3804723c */ /* 0x004fe20000001804 */
[--C-:B------:R-:W-:Y:S01]  /*1ac60*/  FFMA.FTZ R60, R129, UR10, -R94.reuse ;  /* 0x0000000a813c7c23 */ /* 0x100fe2000801085e */
[----:B------:R-:W-:Y:S01]  /*1ac70*/  FFMA.FTZ R61, R74, UR10, -R94 ;  /* 0x0000000a4a3d7c23 */ /* 0x000fe2000801085e */
[----:B------:R-:W-:-:S04]  /*1ac80*/  FFMA.FTZ R74, R85, UR10, -R99 ;  /* 0x0000000a554a7c23 */ /* 0x000fc80008010863 */
[----:B------:R-:W-:Y:S01]  /*1ac90*/  MUFU.EX2 R60, R60 ;  /* 0x0000003c003c7308 */ /* 0x000fe20000000800 */
[----:B------:R-:W-:Y:S01]  /*1aca0*/  HMMA.16816.F32 R48, R56, R62, R48 ;  /* 0x0000003e3830723c */ /* 0x000fe20000001830 */
[--C-:B------:R-:W-:Y:S01]  /*1acb0*/  FFMA.FTZ R62, R84, UR10, -R99.reuse ;  /* 0x0000000a543e7c23 */ /* 0x100fe20008010863 */
[----:B------:R-:W-:Y:S01]  /*1acc0*/  FFMA.FTZ R84, R71, UR10, -R94 ;  /* 0x0000000a47547c23 */ /* 0x000fe2000801085e */
[----:B------:R-:W2:Y:S01]  /*1acd0*/  MUFU.EX2 R61, R61 ;  /* 0x0000003d003d7308 */ /* 0x000ea20000000800 */
[----:B------:R-:W-:-:S03]  /*1ace0*/  FFMA.FTZ R63, R86, UR10, -R99 ;  /* 0x0000000a563f7c23 */ /* 0x000fc60008010863 */
[----:B------:R-:W-:Y:S01]  /*1acf0*/  MUFU.EX2 R74, R74 ;  /* 0x0000004a004a7308 */ /* 0x000fe20000000800 */
[C---:B---3--:R-:W-:Y:S03]  /*1ad00*/  HMMA.16816.F32 R44, R56.reuse, R52, R44 ;  /* 0x00000034382c723c */ /* 0x048fe6000000182c */
[----:B------:R-:W3:Y:S04]  /*1ad10*/  MUFU.EX2 R63, R63 ;  /* 0x0000003f003f7308 */ /* 0x000ee80000000800 */
[----:B------:R-:W-:Y:S01]  /*1ad20*/  MUFU.EX2 R62, R62 ;  /* 0x0000003e003e7308 */ /* 0x000fe20000000800 */
[----:B------:R-:W-:Y:S01]  /*1ad30*/  HMMA.16816.F32 R40, R56, R54, R40 ;  /* 0x000000363828723c */ /* 0x000fe20000001828 */
[----:B------:R-:W5:Y:S01]  /*1ad40*/  LDSM.16.MT88.4 R52, [R12+0x10000] ;  /* 0x010000000c34783b */ /* 0x000f620000004200 */
[----:B------:R-:W-:Y:S01]  /*1ad50*/  F2FP.F16.F32.PACK_AB R56, R137, R134 ;  /* 0x000000868938723e */ /* 0x000fe200000000ff */
[----:B------:R-:W-:Y:S01]  /*1ad60*/  FADD.FTZ R134, R134, R141 ;  /* 0x0000008d86867221 */ /* 0x000fe20000010000 */
[----:B------:R-:W-:-:S02]  /*1ad70*/  F2FP.F16.F32.PACK_AB R57, R132, R131 ;  /* 0x000000838439723e */ /* 0x000fc400000000ff */
[----:B------:R-:W-:Y:S01]  /*1ad80*/  F2FP.F16.F32.PACK_AB R58, R133, R130 ;  /* 0x00000082853a723e */ /* 0x000fe200000000ff */
[----:B------:R-:W-:Y:S01]  /*1ad90*/  FADD.FTZ R137, R137, R134 ;  /* 0x0000008689897221 */ /* 0x000fe20000010000 */
[----:B--2---:R-:W-:-:S07]  /*1ada0*/  F2FP.F16.F32.PACK_AB R59, R61, R60 ;  /* 0x0000003c3d3b723e */ /* 0x004fce00000000ff */
[C---:B----4-:R-:W-:Y:S08]  /*1adb0*/  HMMA.16816.F32 R4, R56.reuse, R28, R4 ;  /* 0x0000001c3804723c */ /* 0x050ff00000001804 */
[C---:B------:R-:W-:Y:S01]  /*1adc0*/  HMMA.16816.F32 R48, R56.reuse, R30, R48 ;  /* 0x0000001e3830723c */ /* 0x040fe20000001830 */
[----:B------:R-:W2:Y:S07]  /*1add0*/  LDSM.16.MT88.4 R28, [R88+0x10800] ;  /* 0x01080000581c783b */ /* 0x000eae0000004200 */
[----:B------:R-:W-:Y:S01]  /*1ade0*/  HMMA.16816.F32 R24, R56, R36, R24 ;  /* 0x000000243818723c */ /* 0x000fe20000001818 */
[----:B------:R-:W-:Y:S01]  /*1adf0*/  FFMA.FTZ R36, R83, UR10, -R99 ;  /* 0x0000000a53247c23 */ /* 0x000fe20008010863 */
[--C-:B------:R-:W-:Y:S01]  /*1ae00*/  FFMA.FTZ R37, R72, UR10, -R94.reuse ;  /* 0x0000000a48257c23 */ /* 0x100fe2000801085e */
[----:B------:R-:W-:-:S02]  /*1ae10*/  FFMA.FTZ R83, R70, UR10, -R94 ;  /* 0x0000000a46537c23 */ /* 0x000fc4000801085e */
[----:B------:R-:W-:Y:S03]  /*1ae20*/  MUFU.EX2 R70, R84 ;  /* 0x0000005400467308 */ /* 0x000fe60000000800 */
[C---:B------:R-:W-:Y:S01]  /*1ae30*/  HMMA.16816.F32 R20, R56.reuse, R38, R20 ;  /* 0x000000263814723c */ /* 0x040fe20000001814 */
[----:B------:R-:W-:Y:S01]  /*1ae40*/  FFMA.FTZ R38, R73, UR10, -R94 ;  /* 0x0000000a49267c23 */ /* 0x000fe2000801085e */
[----:B------:R-:W-:Y:S04]  /*1ae50*/  MUFU.EX2 R71, R37 ;  /* 0x0000002500477308 */ /* 0x000fe80000000800 */
[----:B------:R-:W-:Y:S02]  /*1ae60*/  MUFU.EX2 R73, R36 ;  /* 0x0000002400497308 */ /* 0x000fe40000000800 */
[C---:B-1----:R-:W-:Y:S02]  /*1ae70*/  HMMA.16816.F32 R16, R56.reuse, R32, R16 ;  /* 0x000000203810723c */ /* 0x042fe40000001810 */
[----:B------:R1:W4:Y:S04]  /*1ae80*/  MUFU.EX2 R72, R38 ;  /* 0x0000002600487308 */ /* 0x0003280000000800 */
[----:B------:R-:W2:Y:S02]  /*1ae90*/  MUFU.EX2 R83, R83 ;  /* 0x0000005300537308 */ /* 0x000ea40000000800 */
[C---:B------:R-:W-:Y:S01]  /*1aea0*/  HMMA.16816.F32 R8, R56.reuse, R34, R8 ;  /* 0x000000223808723c */ /* 0x040fe20000001808 */
[----:B------:R-:W2:Y:S04]  /*1aeb0*/  LDSM.16.MT88.4 R32, [R89+0x10800] ;  /* 0x010800005920783b */ /* 0x000ea80000004200 */
[----:B-1----:R-:W1:Y:S03]  /*1aec0*/  LDSM.16.MT88.4 R36, [R87+0x10800] ;  /* 0x010800005724783b */ /* 0x002e660000004200 */
[----:B-----5:R-:W-:Y:S01]  /*1aed0*/  HMMA.16816.F32 R44, R56, R52, R44 ;  /* 0x00000034382c723c */ /* 0x020fe2000000182c */
[----:B---3--:R-:W-:-:S02]  /*1aee0*/  F2FP.F16.F32.PACK_AB R52, R74, R63 ;  /* 0x0000003f4a34723e */ /* 0x008fc400000000ff */
[----:B----4-:R-:W-:-:S05]  /*1aef0*/  F2FP.F16.F32.PACK_AB R53, R71, R72 ;  /* 0x000000484735723e */ /* 0x010fca00000000ff */
[----:B------:R-:W-:Y:S01]  /*1af00*/  HMMA.16816.F32 R40, R56, R54, R40 ;  /* 0x000000363828723c */ /* 0x000fe20000001828 */
[----:B------:R-:W-:Y:S01]  /*1af10*/  F2FP.F16.F32.PACK_AB R54, R73, R62 ;  /* 0x0000003e4936723e */ /* 0x000fe200000000ff */
[--C-:B------:R-:W-:Y:S01]  /*1af20*/  FFMA.FTZ R58, R79, UR10, -R99.reuse ;  /* 0x0000000a4f3a7c23 */ /* 0x100fe20008010863 */
[----:B--2---:R-:W-:Y:S01]  /*1af30*/  F2FP.F16.F32.PACK_AB R55, R83, R70 ;  /* 0x000000465337723e */ /* 0x004fe200000000ff */
[--C-:B------:R-:W-:Y:S01]  /*1af40*/  FFMA.FTZ R79, R69, UR10, -R94.reuse ;  /* 0x0000000a454f7c23 */ /* 0x100fe2000801085e */
[--C-:B------:R-:W-:Y:S01]  /*1af50*/  FFMA.FTZ R56, R82, UR10, -R99.reuse ;  /* 0x0000000a52387c23 */ /* 0x100fe20008010863 */
[--C-:B------:R-:W-:Y:S01]  /*1af60*/  FFMA.FTZ R59, R81, UR10, -R99.reuse ;  /* 0x0000000a513b7c23 */ /* 0x100fe20008010863 */
[----:B------:R-:W-:Y:S01]  /*1af70*/  FFMA.FTZ R57, R80, UR10, -R99 ;  /* 0x0000000a50397c23 */ /* 0x000fe20008010863 */
[--C-:B------:R-:W-:Y:S01]  /*1af80*/  FFMA.FTZ R69, R66, UR10, -R94.reuse ;  /* 0x0000000a42457c23 */ /* 0x100fe2000801085e */
[--C-:B------:R-:W-:Y:S01]  /*1af90*/  FFMA.FTZ R80, R68, UR10, -R94.reuse ;  /* 0x0000000a44507c23 */ /* 0x100fe2000801085e */
[C---:B------:R-:W-:Y:S01]  /*1afa0*/  HMMA.16816.F32 R16, R52.reuse, R28, R16 ;  /* 0x0000001c3410723c */ /* 0x040fe20000001810 */
[----:B------:R-:W-:Y:S01]  /*1afb0*/  FFMA.FTZ R81, R67, UR10, -R94 ;  /* 0x0000000a43517c23 */ /* 0x000fe2000801085e */
[----:B------:R-:W-:Y:S04]  /*1afc0*/  MUFU.EX2 R56, R56 ;  /* 0x0000003800387308 */ /* 0x000fe80000000800 */
[----:B------:R-:W2:Y:S02]  /*1afd0*/  MUFU.EX2 R59, R59 ;  /* 0x0000003b003b7308 */ /* 0x000ea40000000800 */
[C---:B------:R-:W-:Y:S01]  /*1afe0*/  HMMA.16816.F32 R8, R52.reuse, R30, R8 ;  /* 0x0000001e3408723c */ /* 0x040fe20000001808 */
[----:B------:R-:W3:Y:S01]  /*1aff0*/  LDSM.16.MT88.4 R28, [R12+0x10800] ;  /* 0x010800000c1c783b */ /* 0x000ee20000004200 */
[----:B------:R-:W-:Y:S04]  /*1b000*/  MUFU.EX2 R57, R57 ;  /* 0x0000003900397308 */ /* 0x000fe80000000800 */
[----:B------:R-:W-:Y:S02]  /*1b010*/  MUFU.EX2 R58, R58 ;  /* 0x0000003a003a7308 */ /* 0x000fe40000000800 */
[C---:B------:R-:W-:Y:S02]  /*1b020*/  HMMA.16816.F32 R24, R52.reuse, R32, R24 ;  /* 0x000000203418723c */ /* 0x040fe40000001818 */
[----:B------:R-:W-:Y:S04]  /*1b030*/  MUFU.EX2 R68, R79 ;  /* 0x0000004f00447308 */ /* 0x000fe80000000800 */
[----:B------:R-:W4:Y:S02]  /*1b040*/  MUFU.EX2 R67, R80 ;  /* 0x0000005000437308 */ /* 0x000f240000000800 */
[C---:B------:R-:W-:Y:S01]  /*1b050*/  HMMA.16816.F32 R20, R52.reuse, R34, R20 ;  /* 0x000000223414723c */ /* 0x040fe20000001814 */
[----:B------:R-:W5:Y:S01]  /*1b060*/  LDSM.16.MT88.4 R32, [R89+0x11000] ;  /* 0x011000005920783b */ /* 0x000f620000004200 */
[----:B------:R-:W-:Y:S04]  /*1b070*/  MUFU.EX2 R66, R81 ;  /* 0x0000005100427308 */ /* 0x000fe80000000800 */
[----:B------:R-:W4:Y:S02]  /*1b080*/  MUFU.EX2 R69, R69 ;  /* 0x0000004500457308 */ /* 0x000f240000000800 */
[----:B-1----:R-:W-:Y:S01]  /*1b090*/  HMMA.16816.F32 R4, R52, R36, R4 ;  /* 0x000000243404723c */ /* 0x002fe20000001804 */
[----:B------:R-:W-:-:S04]  /*1b0a0*/  FADD.FTZ R36, R100, R101 ;  /* 0x0000006564247221 */ /* 0x000fc80000010000 */
[----:B------:R-:W-:-:S03]  /*1b0b0*/  FADD.FTZ R36, R145, R36 ;  /* 0x0000002491247221 */ /* 0x000fc60000010000 */
[----:B------:R-:W-:Y:S01]  /*1b0c0*/  HMMA.16816.F32 R48, R52, R38, R48 ;  /* 0x000000263430723c */ /* 0x000fe20000001830 */
[----:B------:R-:W-:Y:S02]  /*1b0d0*/  FADD.FTZ R143, R143, R36 ;  /* 0x000000248f8f7221 */ /* 0x000fe40000010000 */
[----:B------:R-:W1:Y:S02]  /*1b0e0*/  LDSM.16.MT88.4 R36, [R88+0x11000] ;  /* 0x011000005824783b */ /* 0x000e640000004200 */
[----:B------:R-:W-:-:S04]  /*1b0f0*/  FADD.FTZ R148, R148, R143 ;  /* 0x0000008f94947221 */ /* 0x000fc80000010000 */
[----:B------:R-:W-:Y:S01]  /*1b100*/  FADD.FTZ R159, R159, R148 ;  /* 0x000000949f9f7221 */ /* 0x000fe20000010000 */
[----:B---3--:R-:W-:Y:S03]  /*1b110*/  HMMA.16816.F32 R44, R52, R28, R44 ;  /* 0x0000001c342c723c */ /* 0x008fe6000000182c */
[----:B------:R-:W-:-:S04]  /*1b120*/  FADD.FTZ R158, R158, R159 ;  /* 0x0000009f9e9e7221 */ /* 0x000fc80000010000 */
[----:B------:R-:W-:Y:S01]  /*1b130*/  FADD.FTZ R157, R157, R158 ;  /* 0x0000009e9d9d7221 */ /* 0x000fe20000010000 */
[----:B------:R-:W-:Y:S01]  /*1b140*/  HMMA.16816.F32 R40, R52, R30, R40 ;  /* 0x0000001e3428723c */ /* 0x000fe20000001828 */
[----:B--2---:R-:W-:Y:S01]  /*1b150*/  F2FP.F16.F32.PACK_AB R52, R59, R56 ;  /* 0x000000383b34723e */ /* 0x004fe200000000ff */
[----:B------:R-:W2:Y:S01]  /*1b160*/  LDSM.16.MT88.4 R28, [R87+0x11000] ;  /* 0x01100000571c783b */ /* 0x000ea20000004200 */
[----:B------:R-:W-:Y:S01]  /*1b170*/  FADD.FTZ R162, R162, R157 ;  /* 0x0000009da2a27221 */ /* 0x000fe20000010000 */
[----:B----4-:R-:W-:Y:S02]  /*1b180*/  F2FP.F16.F32.PACK_AB R53, R67, R68 ;  /* 0x000000444335723e */ /* 0x010fe400000000ff */
[----:B------:R-:W-:Y:S01]  /*1b190*/  F2FP.F16.F32.PACK_AB R54, R58, R57 ;  /* 0x000000393a36723e */ /* 0x000fe200000000ff */
[----:B------:R-:W-:Y:S01]  /*1b1a0*/  FADD.FTZ R79, R179, R162 ;  /* 0x000000a2b34f7221 */ /* 0x000fe20000010000 */
[----:B------:R-:W-:Y:S01]  /*1b1b0*/  F2FP.F16.F32.PACK_AB R55, R69, R66 ;  /* 0x000000424537723e */ /* 0x000fe200000000ff */
[----:B------:R-:W-:Y:S02]  /*1b1c0*/  LDSM.16.MT88.4 R84, [R87+0x11800] ;  /* 0x011800005754783b */ /* 0x000fe40000004200 */
[----:B------:R-:W-:-:S02]  /*1b1d0*/  FADD.FTZ R79, R184, R79 ;  /* 0x0000004fb84f7221 */ /* 0x000fc40000010000 */
[----:B------:R-:W-:Y:S02]  /*1b1e0*/  LDSM.16.MT88.4 R156, [R89+0x11800] ;  /* 0x01180000599c783b */ /* 0x000fe40000004200 */
[----:B-----5:R-:W-:Y:S01]  /*1b1f0*/  HMMA.16816.F32 R24, R52, R32, R24 ;  /* 0x000000203418723c */ /* 0x020fe20000001818 */
[----:B------:R-:W-:-:S04]  /*1b200*/  FADD.FTZ R32, R182, R79 ;  /* 0x0000004fb6207221 */ /* 0x000fc80000010000 */
[----:B------:R-:W-:-:S03]  /*1b210*/  FADD.FTZ R32, R183, R32 ;  /* 0x00000020b7207221 */ /* 0x000fc60000010000 */
[----:B------:R-:W-:Y:S01]  /*1b220*/  HMMA.16816.F32 R20, R52, R34, R20 ;  /* 0x000000223414723c */ /* 0x000fe20000001814 */
[----:B------:R-:W-:Y:S02]  /*1b230*/  FADD.FTZ R199, R199, R32 ;  /* 0x00000020c7c77221 */ /* 0x000fe40000010000 */
[----:B------:R-:W3:Y:S02]  /*1b240*/  LDSM.16.MT88.4 R32, [R12+0x11000] ;  /* 0x011000000c20783b */ /* 0x000ee40000004200 */
[----:B------:R-:W-:-:S03]  /*1b250*/  FADD.FTZ R198, R198, R199 ;  /* 0x000000c7c6c67221 */ /* 0x000fc60000010000 */
[----:B-1----:R-:W-:Y:S01]  /*1b260*/  HMMA.16816.F32 R16, R52, R36, R16 ;  /* 0x000000243410723c */ /* 0x002fe20000001810 */
[----:B------:R-:W-:Y:S01]  /*1b270*/  FADD.FTZ R197, R197, R198 ;  /* 0x000000c6c5c57221 */ /* 0x000fe20000010000 */
[--C-:B------:R-:W-:Y:S01]  /*1b280*/  FFMA.FTZ R36, R78, UR10, -R99.reuse ;  /* 0x0000000a4e247c23 */ /* 0x100fe20008010863 */
[----:B------:R-:W-:Y:S02]  /*1b290*/  FFMA.FTZ R37, R77, UR10, -R99 ;  /* 0x0000000a4d257c23 */ /* 0x000fe40008010863 */
[----:B------:R-:W-:-:S03]  /*1b2a0*/  FADD.FTZ R202, R202, R197 ;  /* 0x000000c5caca7221 */ /* 0x000fc60000010000 */
[----:B------:R-:W-:Y:S01]  /*1b2b0*/  HMMA.16816.F32 R8, R52, R38, R8 ;  /* 0x000000263408723c */ /* 0x000fe20000001808 */
[----:B------:R-:W-:Y:S01]  /*1b2c0*/  FADD.FTZ R189, R189, R202 ;  /* 0x000000cabdbd7221 */ /* 0x000fe20000010000 */
[----:B------:R-:W-:Y:S01]  /*1b2d0*/  FFMA.FTZ R38, R76, UR10, -R99 ;  /* 0x0000000a4c267c23 */ /* 0x000fe20008010863 */
[----:B------:R-:W-:Y:S01]  /*1b2e0*/  FFMA.FTZ R39, R65, UR10, -R94 ;  /* 0x0000000a41277c23 */ /* 0x000fe2000801085e */
[----:B------:R-:W-:Y:S01]  /*1b2f0*/  MUFU.EX2 R36, R36 ;  /* 0x0000002400247308 */ /* 0x000fe20000000800 */
[----:B------:R-:W-:-:S03]  /*1b300*/  FADD.FTZ R190, R190, R189 ;  /* 0x000000bdbebe7221 */ /* 0x000fc60000010000 */
[C---:B--2---:R-:W-:Y:S01]  /*1b310*/  HMMA.16816.F32 R4, R52.reuse, R28, R4 ;  /* 0x0000001c3404723c */ /* 0x044fe20000001804 */
[----:B------:R-:W-:Y:S01]  /*1b320*/  FADD.FTZ R185, R185, R190 ;  /* 0x000000beb9b97221 */ /* 0x000fe20000010000 */
[----:B------:R-:W1:Y:S03]  /*1b330*/  MUFU.EX2 R37, R37 ;  /* 0x0000002500257308 */ /* 0x000e660000000800 */
[----:B------:R-:W-:Y:S01]  /*1b340*/  FADD.FTZ R185, R194, R185 ;  /* 0x000000b9c2b97221 */ /* 0x000fe20000010000 */
[----:B------:R-:W-:Y:S02]  /*1b350*/  MUFU.EX2 R38, R38 ;  /* 0x0000002600267308 */ /* 0x000fe40000000800 */
[----:B------:R-:W-:Y:S01]  /*1b360*/  HMMA.16816.F32 R48, R52, R30, R48 ;  /* 0x0000001e3430723c */ /* 0x000fe20000001830 */
[----:B------:R-:W-:Y:S01]  /*1b370*/  FADD.FTZ R170, R170, R185 ;  /* 0x000000b9aaaa7221 */ /* 0x000fe20000010000 */
[----:B------:R-:W2:Y:S01]  /*1b380*/  LDSM.16.MT88.4 R28, [R88+0x11800] ;  /* 0x01180000581c783b */ /* 0x000ea20000004200 */
[----:B------:R-:W4:Y:S02]  /*1b390*/  MUFU.EX2 R39, R39 ;  /* 0x0000002700277308 */ /* 0x000f240000000800 */
[----:B------:R-:W-:-:S04]  /*1b3a0*/  FADD.FTZ R170, R169, R170 ;  /* 0x000000aaa9aa7221 */ /* 0x000fc80000010000 */
[----:B------:R-:W-:Y:S01]  /*1b3b0*/  FADD.FTZ R163, R163, R170 ;  /* 0x000000aaa3a37221 */ /* 0x000fe20000010000 */
[----:B---3--:R-:W-:Y:S01]  /*1b3c0*/  HMMA.16816.F32 R44, R52, R32, R44 ;  /* 0x00000020342c723c */ /* 0x008fe2000000182c */
[----:B-1----:R-:W-:Y:S02]  /*1b3d0*/  F2FP.F16.F32.PACK_AB R32, R37, R36 ;  /* 0x000000242520723e */ /* 0x002fe400000000ff */
[----:B------:R-:W-:-:S04]  /*1b3e0*/  FADD.FTZ R163, R174, R163 ;  /* 0x000000a3aea37221 */ /* 0x000fc80000010000 */
[----:B------:R-:W-:Y:S01]  /*1b3f0*/  FADD.FTZ R150, R150, R163 ;  /* 0x000000a396967221 */ /* 0x000fe20000010000 */
[----:B----4-:R-:W-:Y:S01]  /*1b400*/  F2FP.F16.F32.PACK_AB R33, R64, R39 ;  /* 0x000000274021723e */ /* 0x010fe200000000ff */
[----:B------:R-:W-:Y:S01]  /*1b410*/  HMMA.16816.F32 R40, R52, R34, R40 ;  /* 0x000000223428723c */ /* 0x000fe20000001828 */
[----:B------:R-:W-:Y:S01]  /*1b420*/  F2FP.F16.F32.PACK_AB R34, R251, R38 ;  /* 0x00000026fb22723e */ /* 0x000fe200000000ff */
[----:B------:R-:W-:Y:S01]  /*1b430*/  FADD.FTZ R150, R149, R150 ;  /* 0x0000009695967221 */ /* 0x000fe20000010000 */
[----:B------:R-:W-:-:S03]  /*1b440*/  F2FP.F16.F32.PACK_AB R35, R252, R13 ;  /* 0x0000000dfc23723e */ /* 0x000fc600000000ff */
[----:B------:R-:W-:-:S04]  /*1b450*/  FADD.FTZ R147, R147, R150 ;  /* 0x0000009693937221 */ /* 0x000fc80000010000 */
[----:B------:R-:W-:-:S04]  /*1b460*/  FADD.FTZ R160, R160, R147 ;  /* 0x00000093a0a07221 */ /* 0x000fc80000010000 */
[----:B------:R-:W-:Y:S02]  /*1b470*/  FADD.FTZ R139, R139, R160 ;  /* 0x000000a08b8b7221 */ /* 0x000fe40000010000 */
[----:B------:R-:W-:Y:S02]  /*1b480*/  HMMA.16816.F32 R160, R32, R156, R24 ;  /* 0x0000009c20a0723c */ /* 0x000fe40000001818 */
[----:B------:R-:W-:-:S04]  /*1b490*/  FADD.FTZ R140, R140, R139 ;  /* 0x0000008b8c8c7221 */ /* 0x000fc80000010000 */
[----:B------:R-:W-:Y:S02]  /*1b4a0*/  FADD.FTZ R135, R135, R140 ;  /* 0x0000008c87877221 */ /* 0x000fe40000010000 */
[----:B--2---:R-:W-:Y:S01]  /*1b4b0*/  HMMA.16816.F32 R148, R32, R30, R8 ;  /* 0x0000001e2094723c */ /* 0x004fe20000001808 */
[----:B------:R-:W1:Y:S01]  /*1b4c0*/  LDSM.16.MT88.4 R8, [R12+0x11800] ;  /* 0x011800000c08783b */ /* 0x000e620000004200 */
[----:B------:R-:W-:-:S04]  /*1b4d0*/  FADD.FTZ R144, R144, R135 ;  /* 0x0000008790907221 */ /* 0x000fc80000010000 */
        /* <DEDUP_REMOVED lines=33> */
[----:B------:R-:W-:Y:S01]  /*1b6f0*/  FADD.FTZ R251, R251, R38 ;  /* 0x00000026fbfb7221 */ /* 0x000fe20000010000 */
[----:B------:R-:W-:-:S04]  /*1b700*/  FADD.FTZ R13, R13, R64 ;  /* 0x000000400d0d7221 */ /* 0x000fc80000010000 */
[----:B------:R-:W-:Y:S01]  /*1b710*/  FADD.FTZ R252, R252, R13 ;  /* 0x0000000dfcfc7221 */ /* 0x000fe20000010000 */
[----:B------:R-:W-:Y:S06]  /*1b720*/  BRA.U !UP1, `(.L_x_3034) ;  /* 0x0000008509847547 */ /* 0x000fec000b800000 */
        /* <DEDUP_REMOVED lines=9> */
[----:B------:R-:W-:Y:S01]  /*1b7c0*/  MOV R5, UR26 ;  /* 0x0000001a00057c02 */ /* 0x000fe20008000f00 */
[----:B------:R-:W3:Y:S03]  /*1b7d0*/  LDCU.64 UR10, c[0x0][0x3a8] ;  /* 0x00007500ff0a77ac */ /* 0x000ee60008000a00 */
[----:B------:R-:W-:-:S02]  /*1b7e0*/  IABS R5, R5 ;  /* 0x0000000500057213 */ /* 0x000fc40000000000 */
        /* <DEDUP_REMOVED lines=37> */
[----:B------:R-:W4:Y:S04]  /*1ba40*/  LDG.E R6, desc[UR6][R10.64] ;  /* 0x000000060a067981 */ /* 0x000f28000c1e1900 */
        /* <DEDUP_REMOVED lines=17> */
.L_x_3035:
        /* <DEDUP_REMOVED lines=8> */
.L_x_3036:
[----:B------:R-:W1:Y:S01]  /*1bbe0*/  LDCU UR9, c[0x0][0x3c4] ;  /* 0x00007880ff0977ac */ /* 0x000e620008000800 */
[----:B------:R-:W-:Y:S01]  /*1bbf0*/  SHF.R.U32.HI R164, RZ, 0x1, R237 ;  /* 0x00000001ffa47819 */ /* 0x000fe200000116ed */
[----:B------:R-:W-:Y:S01]  /*1bc00*/  IMAD.SHL.U32 R239, R237, 0x20, RZ ;  /* 0x00000020edef7824 */ /* 0x000fe200078e00ff */
[----:B------:R-:W-:Y:S01]  /*1bc10*/  LOP3.LUT R166, R177, 0x200, RZ, 0xc0, !PT ;  /* 0x00000200b1a67812 */ /* 0x000fe200078ec0ff */
[----:B------:R-:W-:Y:S01]  /*1bc20*/  USHF.L.U32 UR11, UR14, 0x5, URZ ;  /* 0x000000050e0b7899 */ /* 0x000fe200080006ff */
[----:B------:R-:W-:Y:S01]  /*1bc30*/  LOP3.LUT P3, RZ, R237, 0x2, RZ, 0xc0, !PT ;  /* 0x00000002edff7812 */ /* 0x000fe2000786c0ff */
[----:B------:R-:W2:Y:S01]  /*1bc40*/  LDCU UR10, c[0x0][0x440] ;  /* 0x00008800ff0a77ac */ /* 0x000ea20008000800 */
[----:B------:R-:W-:-:S03]  /*1bc50*/  LOP3.LUT R239, R239, 0x7c00, RZ, 0xc0, !PT ;  /* 0x00007c00efef7812 */ /* 0x000fc600078ec0ff */
[----:B------:R-:W-:Y:S01]  /*1bc60*/  IADD3 R6, P2, PT, R244, UR11, RZ ;  /* 0x0000000bf4067c10 */ /* 0x000fe2000ff5e0ff */
[----:B------:R-:W-:Y:S02]  /*1bc70*/  UISETP.GE.AND UP1, UPT, UR4, 0x3, UPT ;  /* 0x000000030400788c */ /* 0x000fe4000bf26270 */
        /* <DEDUP_REMOVED lines=80> */
[----:B------:R-:W-:Y:S01]  /*1c180*/  @!P1 LDGSTS.E.BYPASS.LTC128B.128 [R249+0xf000], desc[UR6][R14.64] ;  /* 0x0f0000000ef99fae */ /* 0x000fe2000b981a06 */
[----:B------:R-:W-:Y:S02]  /*1c190*/  LOP3.LUT R4, R4, R3, RZ, 0xfc, !PT ;  /* 0x0000000304047212 */ /* 0x000fe400078efcff */
[----:B---3--:R-:W-:Y:S01]  /*1c1a0*/  IADD3 R8, P2, PT, R10, UR11, RZ ;  /* 0x0000000b0a087c10 */ /* 0x008fe2000ff5e0ff */
[----:B------:R-:W-:Y:S01]  /*1c1b0*/  @P1 STS.128 [R249+0xf000], RZ ;  /* 0x00f000fff9001388 */ /* 0x000fe20000000c00 */
[----:B------:R-:W-:-:S02]  /*1c1c0*/  LEA R5, R4, UR8, 0x1 ;  /* 0x0000000804057c11 */ /* 0x000fc4000f8e08ff */
[----:B------:R-:W-:Y:S01]  /*1c1d0*/  IADD3.X R9, PT, PT, R11, UR9, RZ, P2, !PT ;  /* 0x000000090b097c10 */ /* 0x000fe200097fe4ff */
[----:B------:R-:W-:Y:S01]  /*1c1e0*/  @!PT LDS RZ, [RZ] ;  /* 0x00000000fffff984 */ /* 0x000fe20000000800 */
[----:B------:R-:W-:Y:S01]  /*1c1f0*/  @!PT LDS RZ, [RZ] ;  /* 0x00000000fffff984 */ /* 0x000fe20000000800 */
[----:B------:R-:W-:Y:S01]  /*1c200*/  @!PT LDS RZ, [RZ] ;  /* 0x00000000fffff984 */ /* 0x000fe20000000800 */
[----:B------:R-:W-:Y:S01]  /*1c210*/  @!P1 LDGSTS.E.BYPASS.LTC128B.128 [R249+0xf800], desc[UR6][R10.64] ;  /* 0x0f8000000af99fae */ /* 0x000fe2000b981a06 */
[----:B------:R-:W-:Y:S02]  /*1c220*/  SEL R4, R176, 0xffffffe0, !P3 ;  /* 0xffffffe0b0047807 */ /* 0x000fe40005800000 */
[----:B----4-:R-:W-:Y:S01]  /*1c230*/  IADD3 R6, P2, PT, R8, UR11, RZ ;  /* 0x0000000b08067c10 */ /* 0x010fe2000ff5e0ff */
[----:B------:R-:W-:Y:S02]  /*1c240*/  @P1 STS.128 [R249+0xf800], RZ ;  /* 0x00f800fff9001388 */ /* 0x000fe40000000c00 */
[--C-:B------:R-:W-:Y:S01]  /*1c250*/  IMAD.IADD R196, R5, 0x1, R4.reuse ;  /* 0x0000000105c47824 */ /* 0x100fe200078e0204 */
[----:B------:R-:W-:Y:S01]  /*1c260*/  IADD3.X R7, PT, PT, R9, UR9, RZ, P2, !PT ;  /* 0x0000000909077c10 */ /* 0x000fe200097fe4ff */
[----:B------:R-:W-:Y:S01]  /*1c270*/  @!PT LDS RZ, [RZ] ;  /* 0x00000000fffff984 */ /* 0x000fe20000000800 */
[----:B------:R-:W-:Y:S01]  /*1c280*/  @!PT LDS RZ, [RZ] ;  /* 0x00000000fffff984 */ /* 0x000fe20000000800 */
[----:B------:R-:W-:Y:S01]  /*1c290*/  @!PT LDS RZ, [RZ] ;  /* 0x00000000fffff984 */ /* 0x000fe20000000800 */
[----:B------:R-:W-:Y:S01]  /*1c2a0*/  @!P1 LDGSTS.E.BYPASS.LTC128B.128 [R249+0x10000], desc[UR6][R8.64] ;  /* 0x1000000008f99fae */ /* 0x000fe2000b981a06 */
[----:B------:R-:W-:Y:S01]  /*1c2b0*/  IADD3 R12, P2, PT, R6, UR11, RZ ;  /* 0x0000000b060c7c10 */ /* 0x000fe2000ff5e0ff */
[----:B------:R-:W-:-:S02]  /*1c2c0*/  IMAD.IADD R206, R167, 0x1, R4 ;  /* 0x00000001a7ce7824 */ /* 0x000fc400078e0204 */
[----:B------:R-:W-:Y:S01]  /*1c2d0*/  @P1 STS.128 [R249+0x10000], RZ ;  /* 0x010000fff9001388 */ /* 0x000fe20000000c00 */
[----:B------:R-:W-:Y:S02]  /*1c2e0*/  IADD3.X R13, PT, PT, R7, UR9, RZ, P2, !PT ;  /* 0x00000009070d7c10 */ /* 0x000fe400097fe4ff */
[----:B-1----:R-:W-:Y:S01]  /*1c2f0*/  @!P1 IADD3 R16, P2, PT, R12, UR11, RZ ;  /* 0x0000000b0c109c10 */ /* 0x002fe2000ff5e0ff */
[----:B------:R-:W-:Y:S01]  /*1c300*/  @!PT LDS RZ, [RZ] ;  /* 0x00000000fffff984 */ /* 0x000fe20000000800 */
[----:B------:R-:W-:Y:S01]  /*1c310*/  @!PT LDS RZ, [RZ] ;  /* 0x00000000fffff984 */ /* 0x000fe20000000800 */
[----:B------:R-:W-:Y:S01]  /*1c320*/  @!PT LDS RZ, [RZ] ;  /* 0x00000000fffff984 */ /* 0x000fe20000000800 */
[----:B------:R-:W-:Y:S03]  /*1c330*/  @!P1 LDGSTS.E.BYPASS.LTC128B.128 [R249+0x10800], desc[UR6][R6.64] ;  /* 0x1080000006f99fae */ /* 0x000fe6000b981a06 */
        /* <DEDUP_REMOVED lines=11> */
[----:B------:R-:W2:Y:S03]  /*1c3f0*/  LDCU UR7, c[0x0][0x50c] ;  /* 0x0000a180ff0777ac */ /* 0x000ea60008000800 */
[----:B------:R-:W-:Y:S01]  /*1c400*/  @P1 STS.128 [R249+0x11800], RZ ;  /* 0x011800fff9001388 */ /* 0x000fe20000000c00 */
[----:B------:R-:W-:-:S03]  /*1c410*/  USHF.L.U32 UR6, UR4, 0x8, URZ ;  /* 0x0000000804067899 */ /* 0x000fc600080006ff */
[----:B------:R3:W-:Y:S04]  /*1c420*/  LDSM.16.M88.4 R24, [R5] ;  /* 0x000000000518783b */ /* 0x0007e80000000200 */
[----:B------:R-:W4:Y:S04]  /*1c430*/  LDSM.16.M88.4 R180, [R167+0x2000] ;  /* 0x00200000a7b4783b */ /* 0x000f280000000200 */
[----:B------:R-:W-:Y:S04]  /*1c440*/  LDSM.16.M88.4 R196, [R196] ;  /* 0x00000000c4c4783b */ /* 0x000fe80000000200 */
[----:B------:R-:W-:Y:S04]  /*1c450*/  LDSM.16.M88.4 R200, [R206+0x2000] ;  /* 0x00200000cec8783b */ /* 0x000fe80000000200 */
[----:B------:R-:W5:Y:S04]  /*1c460*/  LDSM.16.M88.4 R172, [R167+0x2800] ;  /* 0x00280000a7ac783b */ /* 0x000f680000000200 */
[----:B------:R-:W2:Y:S01]  /*1c470*/  LDSM.16.M88.4 R128, [R167+0x3000] ;  /* 0x00300000a780783b */ /* 0x000ea20000000200 */
[----:B---3--:R-:W-:-:S03]  /*1c480*/  IMAD.IADD R5, R5, 0x1, R188 ;  /* 0x0000000105057824 */ /* 0x008fc600078e02bc */
[----:B-1----:R-:W-:Y:S01]  /*1c490*/  LDSM.16.M88.4 R16, [R165+0x2000] ;  /* 0x00200000a510783b */ /* 0x002fe20000000200 */
[----:B------:R-:W-:-:S03]  /*1c4a0*/  IMAD.IADD R8, R4, 0x1, R5 ;  /* 0x0000000104087824 */ /* 0x000fc600078e0205 */
[----:B------:R-:W1:Y:S04]  /*1c4b0*/  LDSM.16.M88.4 R20, [R5] ;  /* 0x000000000514783b */ /* 0x000e680000000200 */
[----:B------:R-:W3:Y:S04]  /*1c4c0*/  LDSM.16.M88.4 R120, [R167+0x3800] ;  /* 0x00380000a778783b */ /* 0x000ee80000000200 */
[----:B------:R-:W3:Y:S04]  /*1c4d0*/  LDSM.16.M88.4 R112, [R167+0x4000] ;  /* 0x00400000a770783b */ /* 0x000ee80000000200 */
[----:B------:R-:W3:Y:S01]  /*1c4e0*/  LDSM.16.M88.4 R104, [R167+0x4800] ;  /* 0x00480000a768783b */ /* 0x000ee20000000200 */
[C---:B----4-:R-:W-:Y:S03]  /*1c4f0*/  HMMA.16816.F32 R12, R24.reuse, R180, RZ ;  /* 0x000000b4180c723c */ /* 0x050fe600000018ff */
[----:B------:R-:W4:Y:S04]  /*1c500*/  LDSM.16.M88.4 R96, [R167+0x5000] ;  /* 0x00500000a760783b */ /* 0x000f280000000200 */
[----:B------:R-:W4:Y:S01]  /*1c510*/  LDSM.16.M88.4 R88, [R167+0x5800] ;  /* 0x00580000a758783b */ /* 0x000f220000000200 */
[C---:B------:R-:W-:Y:S03]  /*1c520*/  HMMA.16816.F32 R180, R24.reuse, R182, RZ ;  /* 0x000000b618b4723c */ /* 0x040fe600000018ff */
[----:B------:R-:W4:Y:S04]  /*1c530*/  LDSM.16.M88.4 R80, [R167+0x6000] ;  /* 0x00600000a750783b */ /* 0x000f280000000200 */
[----:B------:R-:W4:Y:S01]  /*1c540*/  LDSM.16.M88.4 R72, [R167+0x6800] ;  /* 0x00680000a748783b */ /* 0x000f220000000200 */
[----:B-----5:R-:W-:Y:S03]  /*1c550*/  HMMA.16816.F32 R176, R24, R172, RZ ;  /* 0x000000ac18b0723c */ /* 0x020fe600000018ff */
[----:B------:R-:W5:Y:S04]  /*1c560*/  LDSM.16.M88.4 R64, [R167+0x7000] ;  /* 0x00700000a740783b */ /* 0x000f680000000200 */
[----:B------:R-:W5:Y:S01]  /*1c570*/  LDSM.16.M88.4 R56, [R167+0x7800] ;  /* 0x00780000a738783b */ /* 0x000f620000000200 */
[----:B------:R-:W-:Y:S03]  /*1c580*/  HMMA.16816.F32 R12, R196, R200, R12 ;  /* 0x000000c8c40c723c */ /* 0x000fe6000000180c */
[----:B------:R-:W5:Y:S04]  /*1c590*/  LDSM.16.M88.4 R48, [R167+0x8000] ;  /* 0x00800000a730783b */ /* 0x000f680000000200 */
[----:B------:R-:W5:Y:S01]  /*1c5a0*/  LDSM.16.M88.4 R40, [R167+0x8800] ;  /* 0x00880000a728783b */ /* 0x000f620000000200 */
[C---:B--2---:R-:W-:Y:S03]  /*1c5b0*/  HMMA.16816.F32 R168, R24.reuse, R128, RZ ;  /* 0x0000008018a8723c */ /* 0x044fe600000018ff */
[----:B------:R-:W2:Y:S04]  /*1c5c0*/  LDSM.16.M88.4 R32, [R167+0x9000] ;  /* 0x00900000a720783b */ /* 0x000ea80000000200 */
[----:B------:R-:W2:Y:S01]  /*1c5d0*/  LDSM.16.M88.4 R192, [R206+0x2800] ;  /* 0x00280000cec0783b */ /* 0x000ea20000000200 */
[C---:B------:R-:W-:Y:S03]  /*1c5e0*/  HMMA.16816.F32 R172, R24.reuse, R174, RZ ;  /* 0x000000ae18ac723c */ /* 0x040fe600000018ff */
[----:B------:R-:W2:Y:S04]  /*1c5f0*/  LDSM.16.M88.4 R188, [R206+0x3000] ;  /* 0x00300000cebc783b */ /* 0x000ea80000000200 */
[----:B------:R3:W2:Y:S01]  /*1c600*/  LDSM.16.M88.4 R184, [R167+0x9800] ;  /* 0x00980000a7b8783b */ /* 0x0006a20000000200 */
[----:B------:R-:W-:Y:S03]  /*1c610*/  HMMA.16816.F32 R128, R24, R130, RZ ;  /* 0x000000821880723c */ /* 0x000fe600000018ff */
[----:B------:R-:W-:Y:S04]  /*1c620*/  LDSM.16.M88.4 R8, [R8] ;  /* 0x000000000808783b */ /* 0x000fe80000000200 */
[----:B------:R-:W0:Y:S01]  /*1c630*/  LDGDEPBAR ;  /* 0x00000000000079af */ /* 0x000e220000000000 */
[----:B------:R-:W-:Y:S08]  /*1c640*/  HMMA.16816.F32 R180, R196, R202, R180 ;  /* 0x000000cac4b4723c */ /* 0x000ff000000018b4 */
[----:B-1----:R-:W-:Y:S01]  /*1c650*/  HMMA.16816.F32 R12, R20, R16, R12 ;  /* 0x00000010140c723c */ /* 0x002fe2000000180c */
[----:B---3--:R-:W-:-:S07]  /*1c660*/  IMAD.IADD R167, R4, 0x1, R165 ;  /* 0x0000000104a77824 */ /* 0x008fce00078e02a5 */
[C---:B------:R-:W-:Y:S01]  /*1c670*/  HMMA.16816.F32 R124, R24.reuse, R120, RZ ;  /* 0x00000078187c723c */ /* 0x040fe200000018ff */
[----:B------:R-:W1:Y:S07]  /*1c680*/  LDSM.16.M88.4 R4, [R167+0x2000] ;  /* 0x00200000a704783b */ /* 0x000e6e0000000200 */
[C---:B------:R-:W-:Y:S08]  /*1c690*/  HMMA.16816.F32 R116, R24.reuse, R112, RZ ;  /* 0x000000701874723c */ /* 0x040ff000000018ff */
[C---:B------:R-:W-:Y:S08]  /*1c6a0*/  HMMA.16816.F32 R108, R24.reuse, R104, RZ ;  /* 0x00000068186c723c */ /* 0x040ff000000018ff */
[C---:B----4-:R-:W-:Y:S08]  /*1c6b0*/  HMMA.16816.F32 R100, R24.reuse, R96, RZ ;  /* 0x000000601864723c */ /* 0x050ff000000018ff */
[C---:B------:R-:W-:Y:S08]  /*1c6c0*/  HMMA.16816.F32 R92, R24.reuse, R88, RZ ;  /* 0x00000058185c723c */ /* 0x040ff000000018ff */
[C---:B------:R-:W-:Y:S08]  /*1c6d0*/  HMMA.16816.F32 R84, R24.reuse, R80, RZ ;  /* 0x000000501854723c */ /* 0x040ff000000018ff */
[C---:B------:R-:W-:Y:S08]  /*1c6e0*/  HMMA.16816.F32 R76, R24.reuse, R72, RZ ;  /* 0x00000048184c723c */ /* 0x040ff000000018ff */
[C---:B-----5:R-:W-:Y:S08]  /*1c6f0*/  HMMA.16816.F32 R68, R24.reuse, R64, RZ ;  /* 0x000000401844723c */ /* 0x060ff000000018ff */
[C---:B------:R-:W-:Y:S08]  /*1c700*/  HMMA.16816.F32 R60, R24.reuse, R56, RZ ;  /* 0x00000038183c723c */ /* 0x040ff000000018ff */
[C---:B------:R-:W-:Y:S08]  /*1c710*/  HMMA.16816.F32 R52, R24.reuse, R48, RZ ;  /* 0x000000301834723c */ /* 0x040ff000000018ff */
[C---:B------:R-:W-:Y:S08]  /*1c720*/  HMMA.16816.F32 R44, R24.reuse, R40, RZ ;  /* 0x00000028182c723c */ /* 0x040ff000000018ff */
[----:B--2---:R-:W-:Y:S08]  /*1c730*/  HMMA.16816.F32 R36, R24, R32, RZ ;  /* 0x000000201824723c */ /* 0x004ff000000018ff */
[C---:B------:R-:W-:Y:S08]  /*1c740*/  HMMA.16816.F32 R176, R196.reuse, R192, R176 ;  /* 0x000000c0c4b0723c */ /* 0x040ff000000018b0 */
[C---:B------:R-:W-:Y:S01]  /*1c750*/  HMMA.16816.F32 R172, R196.reuse, R194, R172 ;  /* 0x000000c2c4ac723c */ /* 0x040fe200000018ac */
[----:B------:R-:W-:Y:S07]  /*1c760*/  LDSM.16.M88.4 R192, [R206+0x4000] ;  /* 0x00400000cec0783b */ /* 0x000fee0000000200 */
[C---:B------:R-:W-:Y:S08]  /*1c770*/  HMMA.16816.F32 R168, R196.reuse, R188, R168 ;  /* 0x000000bcc4a8723c */ /* 0x040ff000000018a8 */
        /* <DEDUP_REMOVED lines=15> */
[----:B------:R-:W-:Y:S01]  /*1c870*/  HMMA.16816.F32 R180, R20, R18, R180 ;  /* 0x0000001214b4723c */ /* 0x000fe200000018b4 */
[----:B------:R-:W-:Y:S07]  /*1c880*/  LDSM.16.M88.4 R16, [R167+0x2800] ;  /* 0x00280000a710783b */ /* 0x000fee0000000200 */
[----:B------:R-:W-:Y:S01]  /*1c890*/  HMMA.16816.F32 R24, R24, R186, RZ ;  /* 0x000000ba1818723c */ /* 0x000fe200000018ff */
[----:B------:R-:W3:Y:S07]  /*1c8a0*/  LDSM.16.M88.4 R184, [R206+0x3800] ;  /* 0x00380000ceb8783b */ /* 0x000eee0000000200 */
[C---:B-1----:R-:W-:Y:S08]  /*1c8b0*/  HMMA.16816.F32 R12, R8.reuse, R4, R12 ;  /* 0x00000004080c723c */ /* 0x042ff0000000180c */
[----:B------:R-:W-:Y:S01]  /*1c8c0*/  HMMA.16816.F32 R180, R8, R6, R180 ;  /* 0x0000000608b4723c */ /* 0x000fe200000018b4 */
[----:B------:R-:W1:Y:S07]  /*1c8d0*/  LDSM.16.M88.4 R4, [R206+0x4800] ;  /* 0x00480000ce04783b */ /* 0x000e6e0000000200 */
[----:B--2---:R-:W-:Y:S03]  /*1c8e0*/  HMMA.16816.F32 R176, R20, R188, R176 ;  /* 0x000000bc14b0723c */ /* 0x004fe600000018b0 */
[----:B------:R-:W-:Y:S01]  /*1c8f0*/  FMUL.FTZ R12, R12, UR7 ;  /* 0x000000070c0c7c20 */ /* 0x000fe20008410000 */
[----:B------:R-:W-:Y:S01]  /*1c900*/  FMUL.FTZ R202, R13, UR7 ;  /* 0x000000070dca7c20 */ /* 0x000fe20008410000 */
[----:B------:R-:W-:-:S02]  /*1c910*/  FMUL.FTZ R203, R14, UR7 ;  /* 0x000000070ecb7c20 */ /* 0x000fc40008410000 */
[----:B------:R2:W4:Y:S01]  /*1c920*/  MUFU.TANH R201, R12 ;  /* 0x0000000c00c97308 */ /* 0x0005220000002400 */
[----:B------:R-:W-:Y:S01]  /*1c930*/  HMMA.16816.F32 R116, R196, R192, R116 ;  /* 0x000000c0c474723c */ /* 0x000fe20000001874 */
[----:B------:R-:W-:Y:S02]  /*1c940*/  FMUL.FTZ R192, R15, UR7 ;  /* 0x000000070fc07c20 */ /* 0x000fe40008410000 */
[----:B------:R-:W-:Y:S01]  /*1c950*/  FMUL.FTZ R180, R180, UR7 ;  /* 0x00000007b4b47c20 */ /* 0x000fe20008410000 */
[----:B------:R-:W-:Y:S01]  /*1c960*/  FMUL.FTZ R182, R182, UR7 ;  /* 0x00000007b6b67c20 */ /* 0x000fe20008410000 */
[----:B------:R-:W-:Y:S01]  /*1c970*/  FMUL.FTZ R181, R181, UR7 ;  /* 0x00000007b5b57c20 */ /* 0x000fe20008410000 */
[----:B------:R-:W-:Y:S01]  /*1c980*/  FMUL.FTZ R183, R183, UR7 ;  /* 0x00000007b7b77c20 */ /* 0x000fe20008410000 */
[----:B------:R-:W5:Y:S01]  /*1c990*/  MUFU.TANH R203, R203 ;  /* 0x000000cb00cb7308 */ /* 0x000f620000002400 */
[----:B------:R-:W-:Y:S07]  /*1c9a0*/  HMMA.16816.F32 R172, R20, R190, R172 ;  /* 0x000000be14ac723c */ /* 0x000fee00000018ac */
[----:B------:R-:W-:Y:S01]  /*1c9b0*/  MUFU.TANH R202, R202 ;  /* 0x000000ca00ca7308 */ /* 0x000fe20000002400 */
[C---:B---3--:R-:W-:Y:S01]  /*1c9c0*/  HMMA.16816.F32 R124, R196.reuse, R184, R124 ;  /* 0x000000b8c47c723c */ /* 0x048fe2000000187c */
[----:B--2---:R-:W2:Y:S06]  /*1c9d0*/  LDSM.16.M88.4 R12, [R165+0x3000] ;  /* 0x00300000a50c783b */ /* 0x004eac0000000200 */
[----:B------:R-:W-:Y:S01]  /*1c9e0*/  MUFU.TANH R192, R192 ;  /* 0x000000c000c07308 */ /* 0x000fe20000002400 */
[----:B------:R-:W-:Y:S01]  /*1c9f0*/  HMMA.16816.F32 R120, R196, R186, R120 ;  /* 0x000000bac478723c */ /* 0x000fe20000001878 */
[----:B------:R-:W3:Y:S06]  /*1ca00*/  LDSM.16.M88.4 R184, [R206+0x5000] ;  /* 0x00500000ceb8783b */ /* 0x000eec0000000200 */
[----:B------:R-:W-:Y:S01]  /*1ca10*/  MUFU.TANH R180, R180 ;  /* 0x000000b400b47308 */ /* 0x000fe20000002400 */
[----:B------:R-:W-:Y:S07]  /*1ca20*/  HMMA.16816.F32 R176, R8, R16, R176 ;  /* 0x0000001008b0723c */ /* 0x000fee00000018b0 */
[----:B------:R-:W-:Y:S01]  /*1ca30*/  MUFU.TANH R182, R182 ;  /* 0x000000b600b67308 */ /* 0x000fe20000002400 */
[C---:B-1----:R-:W-:Y:S01]  /*1ca40*/  HMMA.16816.F32 R188, R196.reuse, R4, R108 ;  /* 0x00000004c4bc723c */ /* 0x042fe2000000186c */
[----:B------:R-:W1:Y:S06]  /*1ca50*/  LDSM.16.M88.4 R108, [R167+0x3000] ;  /* 0x00300000a76c783b */ /* 0x000e6c0000000200 */
[----:B------:R-:W-:Y:S01]  /*1ca60*/  MUFU.TANH R181, R181 ;  /* 0x000000b500b57308 */ /* 0x000fe20000002400 */
[----:B------:R-:W-:Y:S03]  /*1ca70*/  HMMA.16816.F32 R112, R196, R194, R112 ;  /* 0x000000c2c470723c */ /* 0x000fe60000001870 */
[----:B------:R-:W-:Y:S01]  /*1ca80*/  FMUL.FTZ R176, R176, UR7 ;  /* 0x00000007b0b07c20 */ /* 0x000fe20008410000 */
[----:B------:R-:W-:Y:S01]  /*1ca90*/  FMUL.FTZ R177, R177, UR7 ;  /* 0x00000007b1b17c20 */ /* 0x000fe20008410000 */
[----:B------:R-:W-:-:S02]  /*1caa0*/  FMUL.FTZ R207, R178, UR7 ;  /* 0x00000007b2cf7c20 */ /* 0x000fc40008410000 */
[----:B------:R-:W-:Y:S01]  /*1cab0*/  MUFU.TANH R195, R176 ;  /* 0x000000b000c37308 */ /* 0x000fe20000002400 */
[----:B------:R-:W-:Y:S01]  /*1cac0*/  HMMA.16816.F32 R172, R8, R18, R172 ;  /* 0x0000001208ac723c */ /* 0x000fe200000018ac */
[----:B------:R-:W4:Y:S06]  /*1cad0*/  LDSM.16.M88.4 R16, [R165+0x3800] ;  /* 0x00380000a510783b */ /* 0x000f2c0000000200 */
[----:B------:R5:W-:Y:S01]  /*1cae0*/  MUFU.TANH R194, R177 ;  /* 0x000000b100c27308 */ /* 0x000be20000002400 */
[----:B--2---:R-:W-:Y:S07]  /*1caf0*/  HMMA.16816.F32 R168, R20, R12, R168 ;  /* 0x0000000c14a8723c */ /* 0x004fee00000018a8 */
[----:B------:R-:W-:Y:S01]  /*1cb00*/  MUFU.TANH R183, R183 ;  /* 0x000000b700b77308 */ /* 0x000fe20000002400 */
[----:B---3--:R-:W-:Y:S01]  /*1cb10*/  HMMA.16816.F32 R100, R196, R184, R100 ;  /* 0x000000b8c464723c */ /* 0x008fe20000001864 */
[----:B------:R-:W-:-:S02]  /*1cb20*/  FMUL.FTZ R184, R179, UR7 ;  /* 0x00000007b3b87c20 */ /* 0x000fc40008410000 */
[----:B------:R-:W-:Y:S01]  /*1cb30*/  FMUL.FTZ R185, R172, UR7 ;  /* 0x00000007acb97c20 */ /* 0x000fe20008410000 */
[----:B------:R-:W-:Y:S01]  /*1cb40*/  FMUL.FTZ R172, R173, UR7 ;  /* 0x00000007adac7c20 */ /* 0x000fe20008410000 */
[----:B------:R-:W-:Y:S01]  /*1cb50*/  FMUL.FTZ R173, R174, UR7 ;  /* 0x00000007aead7c20 */ /* 0x000fe20008410000 */
[----:B------:R-:W-:Y:S01]  /*1cb60*/  FMUL.FTZ R174, R175, UR7 ;  /* 0x00000007afae7c20 */ /* 0x000fe20008410000 */
[----:B------:R-:W-:Y:S01]  /*1cb70*/  MUFU.TANH R207, R207 ;  /* 0x000000cf00cf7308 */ /* 0x000fe20000002400 */
[----:B------:R-:W-:Y:S01]  /*1cb80*/  HMMA.16816.F32 R104, R196, R6, R104 ;  /* 0x00000006c468723c */ /* 0x000fe20000001868 */
[----:B-----5:R-:W2:Y:S04]  /*1cb90*/  LDSM.16.M88.4 R176, [R206+0x6000] ;  /* 0x00600000ceb0783b */ /* 0x020ea80000000200 */
[----:B------:R-:W3:Y:S02]  /*1cba0*/  LDSM.16.M88.4 R4, [R206+0x5800] ;  /* 0x00580000ce04783b */ /* 0x000ee40000000200 */
[----:B------:R-:W-:Y:S01]  /*1cbb0*/  MUFU.TANH R184, R184 ;  /* 0x000000b800b87308 */ /* 0x000fe20000002400 */
[----:B-1----:R-:W-:Y:S07]  /*1cbc0*/  HMMA.16816.F32 R168, R8, R108, R168 ;  /* 0x0000006c08a8723c */ /* 0x002fee00000018a8 */
[----:B------:R-:W-:Y:S01]  /*1cbd0*/  MUFU.TANH R173, R173 ;  /* 0x000000ad00ad7308 */ /* 0x000fe20000002400 */
[C---:B------:R-:W-:Y:S01]  /*1cbe0*/  HMMA.16816.F32 R128, R20.reuse, R14, R128 ;  /* 0x0000000e1480723c */ /* 0x040fe20000001880 */
[----:B------:R-:W1:Y:S06]  /*1cbf0*/  LDSM.16.M88.4 R12, [R167+0x3800] ;  /* 0x00380000a70c783b */ /* 0x000e6c0000000200 */
[----:B------:R-:W-:Y:S01]  /*1cc00*/  MUFU.TANH R172, R172 ;  /* 0x000000ac00ac7308 */ /* 0x000fe20000002400 */
[----:B----4-:R-:W-:Y:S03]  /*1cc10*/  HMMA.16816.F32 R124, R20, R16, R124 ;  /* 0x00000010147c723c */ /* 0x010fe6000000187c */
[----:B------:R-:W-:Y:S01]  /*1cc20*/  FMUL.FTZ R168, R168, UR7 ;  /* 0x00000007a8a87c20 */ /* 0x000fe20008410000 */
[----:B------:R-:W-:-:S03]  /*1cc30*/  FMUL.FTZ R169, R169, UR7 ;  /* 0x00000007a9a97c20 */ /* 0x000fc60008410000 */
[----:B------:R-:W-:Y:S01]  /*1cc40*/  MUFU.TANH R175, R168 ;  /* 0x000000a800af7308 */ /* 0x000fe20000002400 */
[----:B------:R-:W-:Y:S01]  /*1cc50*/  HMMA.16816.F32 R96, R196, R186, R96 ;  /* 0x000000bac460723c */ /* 0x000fe20000001860 */
[----:B------:R-:W-:-:S06]  /*1cc60*/  FMUL.FTZ R187, R170, UR7 ;  /* 0x00000007aabb7c20 */ /* 0x000fcc0008410000 */
[----:B------:R4:W-:Y:S01]  /*1cc70*/  MUFU.TANH R186, R169 ;  /* 0x000000a900ba7308 */ /* 0x0009e20000002400 */
[----:B------:R-:W-:Y:S01]  /*1cc80*/  HMMA.16816.F32 R120, R20, R18, R120 ;  /* 0x000000121478723c */ /* 0x000fe20000001878 */
[----:B------:R-:W-:Y:S06]  /*1cc90*/  LDSM.16.M88.4 R16, [R167+0x4000] ;  /* 0x00400000a710783b */ /* 0x000fec0000000200 */
[----:B------:R-:W-:Y:S01]  /*1cca0*/  MUFU.TANH R174, R174 ;  /* 0x000000ae00ae7308 */ /* 0x000fe20000002400 */
[----:B--2---:R-:W-:Y:S01]  /*1ccb0*/  HMMA.16816.F32 R84, R196, R176, R84 ;  /* 0x000000b0c454723c */ /* 0x004fe20000001854 */
[----:B------:R-:W-:-:S06]  /*1ccc0*/  FMUL.FTZ R176, R171, UR7 ;  /* 0x00000007abb07c20 */ /* 0x000fcc0008410000 */
[----:B------:R-:W-:Y:S01]  /*1ccd0*/  MUFU.TANH R185, R185 ;  /* 0x000000b900b97308 */ /* 0x000fe20000002400 */
[C---:B---3--:R-:W-:Y:S01]  /*1cce0*/  HMMA.16816.F32 R92, R196.reuse, R4, R92 ;  /* 0x00000004c45c723c */ /* 0x048fe2000000185c */
[----:B----4-:R-:W2:Y:S06]  /*1ccf0*/  LDSM.16.M88.4 R168, [R206+0x9800] ;  /* 0x00980000cea8783b */ /* 0x010eac0000000200 */
[----:B------:R-:W-:Y:S01]  /*1cd00*/  MUFU.TANH R187, R187 ;  /* 0x000000bb00bb7308 */ /* 0x000fe20000002400 */
[----:B------:R-:W-:Y:S01]  /*1cd10*/  HMMA.16816.F32 R88, R196, R6, R88 ;  /* 0x00000006c458723c */ /* 0x000fe20000001858 */
[----:B------:R-:W3:Y:S06]  /*1cd20*/  LDSM.16.M88.4 R4, [R206+0x6800] ;  /* 0x00680000ce04783b */ /* 0x000eec0000000200 */
[----:B------:R-:W-:Y:S01]  /*1cd30*/  MUFU.TANH R176, R176 ;  /* 0x000000b000b07308 */ /* 0x000fe20000002400 */
[C---:B-1----:R-:W-:Y:S08]  /*1cd40*/  HMMA.16816.F32 R124, R8.reuse, R12, R124 ;  /* 0x0000000c087c723c */ /* 0x042ff0000000187c */
[C---:B------:R-:W-:Y:S01]  /*1cd50*/  HMMA.16816.F32 R120, R8.reuse, R14, R120 ;  /* 0x0000000e0878723c */ /* 0x040fe20000001878 */
[----:B------:R-:W1:Y:S07]  /*1cd60*/  LDSM.16.M88.4 R12, [R165+0x9800] ;  /* 0x00980000a50c783b */ /* 0x000e6e0000000200 */
[----:B------:R-:W-:Y:S01]  /*1cd70*/  HMMA.16816.F32 R128, R8, R110, R128 ;  /* 0x0000006e0880723c */ /* 0x000fe20000001880 */
[----:B------:R-:W4:Y:S02]  /*1cd80*/  LDSM.16.M88.4 R108, [R165+0x4000] ;  /* 0x00400000a56c783b */ /* 0x000f240000000200 */
[----:B------:R-:W-:Y:S01]  /*1cd90*/  FMUL.FTZ R124, R124, UR7 ;  /* 0x000000077c7c7c20 */ /* 0x000fe20008410000 */
[----:B------:R-:W-:Y:S01]  /*1cda0*/  FMUL.FTZ R125, R125, UR7 ;  /* 0x000000077d7d7c20 */ /* 0x000fe20008410000 */
[----:B------:R-:W-:-:S02]  /*1cdb0*/  FMUL.FTZ R126, R126, UR7 ;  /* 0x000000077e7e7c20 */ /* 0x000fc40008410000 */
[----:B------:R-:W-:Y:S01]  /*1cdc0*/  MUFU.TANH R210, R124 ;  /* 0x0000007c00d27308 */ /* 0x000fe20000002400 */
[C---:B------:R-:W-:Y:S03]  /*1cdd0*/  HMMA.16816.F32 R80, R196.reuse, R178, R80 ;  /* 0x000000b2c450723c */ /* 0x040fe60000001850 */
[----:B------:R-:W-:Y:S01]  /*1cde0*/  FMUL.FTZ R120, R120, UR7 ;  /* 0x0000000778787c20 */ /* 0x000fe20008410000 */
[----:B------:R-:W-:Y:S01]  /*1cdf0*/  FMUL.FTZ R221, R122, UR7 ;  /* 0x000000077add7c20 */ /* 0x000fe20008410000 */
[----:B------:R-:W-:Y:S02]  /*1ce00*/  FMUL.FTZ R215, R123, UR7 ;  /* 0x000000077bd77c20 */ /* 0x000fe40008410000 */
[----:B------:R-:W-:Y:S01]  /*1ce10*/  MUFU.TANH R211, R125 ;  /* 0x0000007d00d37308 */ /* 0x000fe20000002400 */
[C---:B--2---:R-:W-:Y:S01]  /*1ce20*/  HMMA.16816.F32 R24, R196.reuse, R170, R24 ;  /* 0x000000aac418723c */ /* 0x044fe20000001818 */
[----:B------:R-:W-:Y:S01]  /*1ce30*/  FMUL.FTZ R170, R127, UR7 ;  /* 0x000000077faa7c20 */ /* 0x000fe20008410000 */
[----:B------:R-:W-:Y:S01]  /*1ce40*/  FMUL.FTZ R171, R121, UR7 ;  /* 0x0000000779ab7c20 */ /* 0x000fe20008410000 */
[----:B------:R-:W-:Y:S01]  /*1ce50*/  FMUL.FTZ R128, R128, UR7 ;  /* 0x0000000780807c20 */ /* 0x000fe20008410000 */
[----:B------:R-:W-:Y:S01]  /*1ce60*/  FMUL.FTZ R129, R129, UR7 ;  /* 0x0000000781817c20 */ /* 0x000fe20008410000 */
[----:B------:R-:W-:Y:S01]  /*1ce70*/  FMUL.FTZ R130, R130, UR7 ;  /* 0x0000000782827c20 */ /* 0x000fe20008410000 */
[----:B------:R-:W-:Y:S01]  /*1ce80*/  FMUL.FTZ R131, R131, UR7 ;  /* 0x0000000783837c20 */ /* 0x000fe20008410000 */
[----:B------:R2:W-:Y:S01]  /*1ce90*/  MUFU.TANH R213, R126 ;  /* 0x0000007e00d57308 */ /* 0x0005e20000002400 */
[C---:B---3--:R-:W-:Y:S07]  /*1cea0*/  HMMA.16816.F32 R76, R196.reuse, R4, R76 ;  /* 0x00000004c44c723c */ /* 0x048fee000000184c */
[----:B------:R3:W-:Y:S01]  /*1ceb0*/  MUFU.TANH R217, R120 ;  /* 0x0000007800d97308 */ /* 0x0007e20000002400 */
[----:B------:R-:W-:Y:S01]  /*1cec0*/  HMMA.16816.F32 R72, R196, R6, R72 ;  /* 0x00000006c448723c */ /* 0x000fe20000001848 */
[----:B------:R-:W5:Y:S06]  /*1ced0*/  LDSM.16.M88.4 R4, [R206+0x7000] ;  /* 0x00700000ce04783b */ /* 0x000f6c0000000200 */
[----:B------:R-:W-:Y:S01]  /*1cee0*/  MUFU.TANH R177, R128 ;  /* 0x0000008000b17308 */ /* 0x000fe20000002400 */
[----:B-1----:R-:W-:Y:S01]  /*1cef0*/  HMMA.16816.F32 R24, R20, R14, R24 ;  /* 0x0000000e1418723c */ /* 0x002fe20000001818 */
[----:B--2---:R-:W1:Y:S01]  /*1cf00*/  LDSM.16.M88.4 R124, [R167+0x9800] ;  /* 0x00980000a77c783b */ /* 0x004e620000000200 */
[----:B------:R-:W-:-:S05]  /*1cf10*/  IMAD.SHL.U32 R14, R237, 0x2, RZ ;  /* 0x00000002ed0e7824 */ /* 0x000fca00078e00ff */
[----:B------:R-:W-:Y:S01]  /*1cf20*/  LOP3.LUT R14, R14, 0x6, RZ, 0xc0, !PT ;  /* 0x000000060e0e7812 */ /* 0x000fe200078ec0ff */
[----:B----4-:R-:W-:Y:S01]  /*1cf30*/  HMMA.16816.F32 R116, R20, R108, R116 ;  /* 0x0000006c1474723c */ /* 0x010fe20000001874 */
[----:B---3--:R-:W-:Y:S01]  /*1cf40*/  LDSM.16.M88.4 R120, [R167+0x4800] ;  /* 0x00480000a778783b */ /* 0x008fe20000000200 */
[----:B------:R-:W-:Y:S01]  /*1cf50*/  MUFU.TANH R178, R129 ;  /* 0x0000008100b27308 */ /* 0x000fe20000002400 */
[----:B------:R-:W-:-:S05]  /*1cf60*/  LOP3.LUT R193, R14, UR6, RZ, 0xfc, !PT ;  /* 0x000000060ec17c12 */ /* 0x000fca000f8efcff */
[----:B------:R-:W-:Y:S01]  /*1cf70*/  HMMA.16816.F32 R112, R20, R110, R112 ;  /* 0x0000006e1470723c */ /* 0x000fe20000001870 */
[----:B------:R-:W2:Y:S01]  /*1cf80*/  LDSM.16.M88.4 R108, [R165+0x4800] ;  /* 0x00480000a56c783b */ /* 0x000ea20000000200 */
[----:B------:R-:W-:Y:S01]  /*1cf90*/  VIADD R200, R193, 0xfffffef9 ;  /* 0xfffffef9c1c87836 */ /* 0x000fe20000000000 */
[----:B------:R-:W-:Y:S04]  /*1cfa0*/  MUFU.TANH R179, R130 ;  /* 0x0000008200b37308 */ /* 0x000fe80000002400 */
[C---:B------:R-:W-:Y:S01]  /*1cfb0*/  ISETP.GE.AND P2, PT, R200.reuse, R205, PT ;  /* 0x000000cdc800720c */ /* 0x040fe20003f46270 */
[----:B------:R-:W-:Y:S01]  /*1cfc0*/  HMMA.16816.F32 R28, R196, R168, R28 ;  /* 0x000000a8c41c723c */ /* 0x000fe2000000181c */
[----:B------:R-:W-:Y:S02]  /*1cfd0*/  ISETP.GE.AND P6, PT, R200, R204, PT ;  /* 0x000000ccc800720c */ /* 0x000fe40003fc6270 */
[----:B------:R-:W-:Y:S01]  /*1cfe0*/  I2FP.F32.U32 R200, R200 ;  /* 0x000000c800c87245 */ /* 0x000fe20000201000 */
[----:B------:R3:W-:Y:S04]  /*1cff0*/  MUFU.TANH R209, R131 ;  /* 0x0000008300d17308 */ /* 0x0007e80000002400 */
[----:B------:R-:W-:Y:S04]  /*1d000*/  HMMA.16816.F32 R116, R8, R16, R116 ;  /* 0x000000100874723c */ /* 0x000fe80000001874 */
[----:B------:R-:W-:Y:S04]  /*1d010*/  MUFU.TANH R170, R170 ;  /* 0x000000aa00aa7308 */ /* 0x000fe80000002400 */
[C---:B-----5:R-:W-:Y:S04]  /*1d020*/  HMMA.16816.F32 R68, R196.reuse, R4, R68 ;  /* 0x00000004c444723c */ /* 0x060fe80000001844 */
[----:B------:R-:W-:Y:S01]  /*1d030*/  MUFU.TANH R221, R221 ;  /* 0x000000dd00dd7308 */ /* 0x000fe20000002400 */
[----:B---3--:R-:W3:Y:S03]  /*1d040*/  LDSM.16.M88.4 R128, [R206+0x7800] ;  /* 0x00780000ce80783b */ /* 0x008ee60000000200 */
[----:B------:R-:W-:Y:S01]  /*1d050*/  HMMA.16816.F32 R64, R196, R6, R64 ;  /* 0x00000006c440723c */ /* 0x000fe20000001840 */
[----:B------:R-:W4:Y:S02]  /*1d060*/  LDSM.16.M88.4 R4, [R165+0x5000] ;  /* 0x00500000a504783b */ /* 0x000f240000000200 */
[----:B------:R-:W-:Y:S01]  /*1d070*/  FMUL.FTZ R219, R116, UR7 ;  /* 0x0000000774db7c20 */ /* 0x000fe20008410000 */
[----:B------:R-:W-:Y:S01]  /*1d080*/  FMUL.FTZ R223, R118, UR7 ;  /* 0x0000000776df7c20 */ /* 0x000fe20008410000 */
[----:B------:R-:W-:Y:S01]  /*1d090*/  MUFU.TANH R171, R171 ;  /* 0x000000ab00ab7308 */ /* 0x000fe20000002400 */
[----:B------:R-:W-:Y:S01]  /*1d0a0*/  FMUL.FTZ R116, R117, UR7 ;  /* 0x0000000775747c20 */ /* 0x000fe20008410000 */
[----:B------:R-:W-:Y:S01]  /*1d0b0*/  FMUL.FTZ R117, R119, UR7 ;  /* 0x0000000777757c20 */ /* 0x000fe20008410000 */
[----:B-1----:R-:W-:Y:S01]  /*1d0c0*/  HMMA.16816.F32 R24, R8, R126, R24 ;  /* 0x0000007e0818723c */ /* 0x002fe20000001818 */
[----:B------:R-:W-:-:S04]  /*1d0d0*/  VIADD R126, R193, 0xfffffe00 ;  /* 0xfffffe00c17e7836 */ /* 0x000fc80000000000 */
[----:B------:R-:W-:Y:S01]  /*1d0e0*/  MUFU.TANH R215, R215 ;  /* 0x000000d700d77308 */ /* 0x000fe20000002400 */
[CC--:B------:R-:W-:Y:S02]  /*1d0f0*/  ISETP.GE.AND P3, PT, R126.reuse, R205.reuse, PT ;  /* 0x000000cd7e00720c */ /* 0x0c0fe40003f66270 */
[----:B------:R-:W-:Y:S01]  /*1d100*/  HMMA.16816.F32 R112, R8, R18, R112 ;  /* 0x000000120870723c */ /* 0x000fe20000001870 */
[----:B------:R-:W1:Y:S01]  /*1d110*/  LDSM.16.M88.4 R16, [R167+0x5000] ;  /* 0x00500000a710783b */ /* 0x000e620000000200 */
[----:B------:R-:W-:Y:S02]  /*1d120*/  ISETP.GE.AND P4, PT, R126, R204, PT ;  /* 0x000000cc7e00720c */ /* 0x000fe40003f86270 */
[----:B------:R-:W-:Y:S01]  /*1d130*/  I2FP.F32.U32 R126, R126 ;  /* 0x0000007e007e7245 */ /* 0x000fe20000201000 */
[----:B------:R-:W-:Y:S03]  /*1d140*/  MUFU.TANH R219, R219 ;  /* 0x000000db00db7308 */ /* 0x000fe60000002400 */
[C---:B--2---:R-:W-:Y:S01]  /*1d150*/  HMMA.16816.F32 R104, R20.reuse, R110, R104 ;  /* 0x0000006e1468723c */ /* 0x044fe20000001868 */
[C---:B------:R-:W-:Y:S01]  /*1d160*/  FFMA.FTZ R201, R126.reuse, UR5, R201 ;  /* 0x000000057ec97c23 */ /* 0x040fe200080100c9 */
[----:B------:R-:W-:Y:S01]  /*1d170*/  FFMA.FTZ R203, R126, UR5, R203 ;  /* 0x000000057ecb7c23 */ /* 0x000fe200080100cb */
[----:B------:R-:W-:Y:S01]  /*1d180*/  FMUL.FTZ R15, R25, UR7 ;  /* 0x00000007190f7c20 */ /* 0x000fe20008410000 */
[----:B------:R-:W-:Y:S01]  /*1d190*/  VIADD R25, R193, 0xfffffe01 ;  /* 0xfffffe01c1197836 */ /* 0x000fe20000000000 */
[----:B------:R-:W-:Y:S01]  /*1d1a0*/  MUFU.TANH R223, R223 ;  /* 0x000000df00df7308 */ /* 0x000fe20000002400 */
[----:B------:R-:W-:Y:S01]  /*1d1b0*/  FSEL R208, R201, -INF , !P3 ;  /* 0xff800000c9d07808 */ /* 0x000fe20005800000 */
[----:B------:R-:W-:Y:S01]  /*1d1c0*/  FMUL.FTZ R27, R27, UR7 ;  /* 0x000000071b1b7c20 */ /* 0x000fe20008410000 */
[----:B------:R-:W-:Y:S01]  /*1d1d0*/  HMMA.16816.F32 R188, R20, R108, R188 ;  /* 0x0000006c14bc723c */ /* 0x000fe200000018bc */
[----:B------:R-:W2:Y:S01]  /*1d1e0*/  LDSM.16.M88.4 R108, [R165+0x5800] ;  /* 0x00580000a56c783b */ /* 0x000ea20000000200 */
[----:B------:R-:W-:Y:S01]  /*1d1f0*/  ISETP.GE.AND P5, PT, R25, R205, PT ;  /* 0x000000cd1900720c */ /* 0x000fe20003fa6270 */
[----:B------:R-:W-:Y:S01]  /*1d200*/  FMUL.FTZ R118, R112, UR7 ;  /* 0x0000000770767c20 */ /* 0x000fe20008410000 */
[----:B------:R-:W-:Y:S01]  /*1d210*/  FSEL R214, R203, -INF , !P4 ;  /* 0xff800000cbd67808 */ /* 0x000fe20006000000 */
[----:B------:R-:W5:Y:S01]  /*1d220*/  MUFU.TANH R15, R15 ;  /* 0x0000000f000f7308 */ /* 0x000f620000002400 */
[----:B------:R-:W-:Y:S01]  /*1d230*/  FMUL.FTZ R112, R113, UR7 ;  /* 0x0000000771707c20 */ /* 0x000fe20008410000 */
[----:B------:R-:W-:Y:S01]  /*1d240*/  FMUL.FTZ R113, R114, UR7 ;  /* 0x0000000772717c20 */ /* 0x000fe20008410000 */
[----:B---3--:R-:W-:Y:S01]  /*1d250*/  HMMA.16816.F32 R60, R196, R128, R60 ;  /* 0x00000080c43c723c */ /* 0x008fe2000000183c */
[----:B------:R-:W-:Y:S01]  /*1d260*/  FMUL.FTZ R114, R115, UR7 ;  /* 0x0000000773727c20 */ /* 0x000fe20008410000 */
[----:B------:R-:W-:-:S03]  /*1d270*/  FMUL.FTZ R24, R24, UR7 ;  /* 0x0000000718187c20 */ /* 0x000fc60008410000 */
[----:B------:R-:W3:Y:S03]  /*1d280*/  MUFU.TANH R116, R116 ;  /* 0x0000007400747308 */ /* 0x000ee60000002400 */
[----:B----4-:R-:W-:Y:S05]  /*1d290*/  HMMA.16816.F32 R100, R20, R4, R100 ;  /* 0x000000041464723c */ /* 0x010fea0000001864 */
[----:B------:R-:W4:Y:S01]  /*1d2a0*/  MUFU.TANH R117, R117 ;  /* 0x0000007500757308 */ /* 0x000f220000002400 */
[----:B-----5:R-:W-:Y:S02]  /*1d2b0*/  FFMA.FTZ R15, R200, UR5, R15 ;  /* 0x00000005c80f7c23 */ /* 0x020fe4000801000f */
[----:B------:R-:W-:Y:S01]  /*1d2c0*/  HMMA.16816.F32 R104, R8, R122, R104 ;  /* 0x0000007a0868723c */ /* 0x000fe20000001868 */
[----:B------:R-:W-:-:S02]  /*1d2d0*/  VIADD R122, R193, 0xfffffe08 ;  /* 0xfffffe08c17a7836 */ /* 0x000fc40000000000 */
[----:B------:R-:W-:Y:S02]  /*1d2e0*/  FSEL R15, R15, -INF , !P2 ;  /* 0xff8000000f0f7808 */ /* 0x000fe40005000000 */
[----:B------:R-:W5:Y:S01]  /*1d2f0*/  MUFU.TANH R118, R118 ;  /* 0x0000007600767308 */ /* 0x000f620000002400 */
[----:B------:R-:W-:Y:S02]  /*1d300*/  ISETP.GE.AND P2, PT, R25, R204, PT ;  /* 0x000000cc1900720c */ /* 0x000fe40003f46270 */
[----:B------:R-:W-:Y:S01]  /*1d310*/  I2FP.F32.U32 R25, R25 ;  /* 0x0000001900197245 */ /* 0x000fe20000201000 */
[----:B------:R-:W-:Y:S01]  /*1d320*/  HMMA.16816.F32 R96, R20, R6, R96 ;  /* 0x000000061460723c */ /* 0x000fe20000001860 */
[----:B------:R-:W-:Y:S01]  /*1d330*/  I2FP.F32.U32 R5, R122 ;  /* 0x0000007a00057245 */ /* 0x000fe20000201000 */
[----:B------:R-:W-:Y:S01]  /*1d340*/  VIADD R6, R193, 0xfffffe09 ;  /* 0xfffffe09c1067836 */ /* 0x000fe20000000000 */
[CC--:B------:R-:W-:Y:S01]  /*1d350*/  ISETP.GE.AND P3, PT, R122.reuse, R205.reuse, PT ;  /* 0x000000cd7a00720c */ /* 0x0c0fe20003f66270 */
[C---:B------:R-:W-:Y:S01]  /*1d360*/  FFMA.FTZ R202, R25.reuse, UR5, R202 ;  /* 0x0000000519ca7c23 */ /* 0x040fe200080100ca */
[----:B------:R-:W-:Y:S01]  /*1d370*/  FFMA.FTZ R192, R25, UR5, R192 ;  /* 0x0000000519c07c23 */ /* 0x000fe200080100c0 */
[C---:B------:R-:W-:Y:S01]  /*1d380*/  FFMA.FTZ R180, R5.reuse, UR5, R180 ;  /* 0x0000000505b47c23 */ /* 0x040fe200080100b4 */
[----:B------:R-:W-:Y:S01]  /*1d390*/  FFMA.FTZ R182, R5, UR5, R182 ;  /* 0x0000000505b67c23 */ /* 0x000fe200080100b6 */
[----:B------:R-:W-:Y:S01]  /*1d3a0*/  ISETP.GE.AND P4, PT, R122, R204, PT ;  /* 0x000000cc7a00720c */ /* 0x000fe20003f86270 */
[C---:B------:R-:W-:Y:S01]  /*1d3b0*/  VIADD R5, R193.reuse, 0xfffffe10 ;  /* 0xfffffe10c1057836 */ /* 0x040fe20000000000 */
[----:B------:R-:W-:Y:S01]  /*1d3c0*/  I2FP.F32.U32 R4, R6 ;  /* 0x0000000600047245 */ /* 0x000fe20000201000 */
[----:B-1----:R-:W-:Y:S01]  /*1d3d0*/  HMMA.16816.F32 R100, R8, R16, R100 ;  /* 0x000000100864723c */ /* 0x002fe20000001864 */
[----:B------:R-:W-:Y:S01]  /*1d3e0*/  FSEL R212, R202, -INF , !P5 ;  /* 0xff800000cad47808 */ /* 0x000fe20006800000 */
[C---:B------:R-:W-:Y:S01]  /*1d3f0*/  VIADD R17, R193.reuse, 0xfffffe11 ;  /* 0xfffffe11c1117836 */ /* 0x040fe20000000000 */
[----:B------:R-:W-:Y:S01]  /*1d400*/  FSEL R216, R192, -INF , !P2 ;  /* 0xff800000c0d87808 */ /* 0x000fe20005000000 */
[----:B------:R-:W-:Y:S01]  /*1d410*/  FFMA.FTZ R181, R4, UR5, R181 ;  /* 0x0000000504b57c23 */ /* 0x000fe200080100b5 */
[----:B------:R-:W-:Y:S01]  /*1d420*/  FSEL R236, R180, -INF , !P3 ;  /* 0xff800000b4ec7808 */ /* 0x000fe20005800000 */
[----:B------:R-:W-:Y:S01]  /*1d430*/  FFMA.FTZ R183, R4, UR5, R183 ;  /* 0x0000000504b77c23 */ /* 0x000fe200080100b7 */
[----:B------:R-:W-:Y:S01]  /*1d440*/  FSEL R234, R182, -INF , !P4 ;  /* 0xff800000b6ea7808 */ /* 0x000fe20006000000 */
[----:B--2---:R-:W-:Y:S01]  /*1d450*/  HMMA.16816.F32 R92, R20, R108, R92 ;  /* 0x0000006c145c723c */ /* 0x004fe2000000185c */
[CC--:B------:R-:W-:Y:S01]  /*1d460*/  ISETP.GE.AND P5, PT, R6.reuse, R205.reuse, PT ;  /* 0x000000cd0600720c */ /* 0x0c0fe20003fa6270 */
[----:B------:R-:W-:Y:S01]  /*1d470*/  VIADD R25, R193, 0xfffffe19 ;  /* 0xfffffe19c1197836 */ /* 0x000fe20000000000 */
[-C--:B------:R-:W-:Y:S01]  /*1d480*/  ISETP.GE.AND P2, PT, R6, R204.reuse, PT ;  /* 0x000000cc0600720c */ /* 0x080fe20003f46270 */
[----:B------:R-:W-:Y:S01]  /*1d490*/  FMUL.FTZ R104, R104, UR7 ;  /* 0x0000000768687c20 */ /* 0x000fe20008410000 */
[----:B------:R-:W-:Y:S01]  /*1d4a0*/  ISETP.GE.AND P3, PT, R5, R205, PT ;  /* 0x000000cd0500720c */ /* 0x000fe20003f66270 */
[----:B------:R-:W-:Y:S01]  /*1d4b0*/  FMUL.FTZ R105, R105, UR7 ;  /* 0x0000000769697c20 */ /* 0x000fe20008410000 */
[-C--:B------:R-:W-:Y:S01]  /*1d4c0*/  ISETP.GE.AND P4, PT, R5, R204.reuse, PT ;  /* 0x000000cc0500720c */ /* 0x080fe20003f86270 */
[----:B------:R-:W-:Y:S01]  /*1d4d0*/  HMMA.16816.F32 R96, R8, R18, R96 ;  /* 0x000000120860723c */ /* 0x000fe20000001860 */
[----:B------:R-:W-:Y:S01]  /*1d4e0*/  I2FP.F32.U32 R16, R5 ;  /* 0x0000000500107245 */ /* 0x000fe20000201000 */
[----:B------:R-:W-:Y:S01]  /*1d4f0*/  MUFU.TANH R123, R104 ;  /* 0x00000068007b7308 */ /* 0x000fe20000002400 */
[----:B------:R-:W1:Y:S01]  /*1d500*/  LDSM.16.M88.4 R4, [R167+0x5800] ;  /* 0x00580000a704783b */ /* 0x000e620000000200 */
[----:B------:R-:W-:Y:S01]  /*1d510*/  FSEL R248, R181, -INF , !P5 ;  /* 0xff800000b5f87808 */ /* 0x000fe20006800000 */
[----:B------:R-:W-:Y:S01]  /*1d520*/  FMUL.FTZ R127, R100, UR7 ;  /* 0x00000007647f7c20 */ /* 0x000fe20008410000 */
[----:B------:R-:W-:Y:S01]  /*1d530*/  FSEL R240, R183, -INF , !P2 ;  /* 0xff800000b7f07808 */ /* 0x000fe20005000000 */
[C---:B------:R-:W-:Y:S01]  /*1d540*/  FFMA.FTZ R195, R16.reuse, UR5, R195 ;  /* 0x0000000510c37c23 */ /* 0x040fe200080100c3 */
[C---:B------:R-:W-:Y:S01]  /*1d550*/  ISETP.GE.AND P5, PT, R17.reuse, R205, PT ;  /* 0x000000cd1100720c */ /* 0x040fe20003fa6270 */
[----:B------:R-:W-:Y:S01]  /*1d560*/  FFMA.FTZ R207, R16, UR5, R207 ;  /* 0x0000000510cf7c23 */ /* 0x000fe200080100cf */
[-C--:B------:R-:W-:Y:S01]  /*1d570*/  ISETP.GE.AND P2, PT, R17, R204.reuse, PT ;  /* 0x000000cc1100720c */ /* 0x080fe20003f46270 */
[----:B------:R-:W-:Y:S01]  /*1d580*/  VIADD R100, R193, 0xfffffe18 ;  /* 0xfffffe18c1647836 */ /* 0x000fe20000000000 */
[----:B------:R-:W-:Y:S01]  /*1d590*/  I2FP.F32.U32 R17, R17 ;  /* 0x0000001100117245 */ /* 0x000fe20000201000 */
[----:B------:R-:W-:Y:S01]  /*1d5a0*/  FMUL.FTZ R101, R101, UR7 ;  /* 0x0000000765657c20 */ /* 0x000fe20008410000 */
[----:B------:R-:W-:Y:S01]  /*1d5b0*/  FSEL R226, R195, -INF , !P3 ;  /* 0xff800000c3e27808 */ /* 0x000fe20005800000 */
[----:B------:R-:W-:Y:S01]  /*1d5c0*/  FMUL.FTZ R102, R102, UR7 ;  /* 0x0000000766667c20 */ /* 0x000fe20008410000 */
[----:B------:R-:W-:Y:S01]  /*1d5d0*/  FSEL R222, R207, -INF , !P4 ;  /* 0xff800000cfde7808 */ /* 0x000fe20006000000 */
[C---:B------:R-:W-:Y:S01]  /*1d5e0*/  FFMA.FTZ R194, R17.reuse, UR5, R194 ;  /* 0x0000000511c27c23 */ /* 0x040fe200080100c2 */
[CC--:B------:R-:W-:Y:S01]  /*1d5f0*/  ISETP.GE.AND P3, PT, R100.reuse, R205.reuse, PT ;  /* 0x000000cd6400720c */ /* 0x0c0fe20003f66270 */
[----:B------:R-:W-:Y:S01]  /*1d600*/  FFMA.FTZ R184, R17, UR5, R184 ;  /* 0x0000000511b87c23 */ /* 0x000fe200080100b8 */
[----:B------:R-:W-:Y:S01]  /*1d610*/  ISETP.GE.AND P4, PT, R100, R204, PT ;  /* 0x000000cc6400720c */ /* 0x000fe20003f86270 */
[----:B------:R-:W2:Y:S01]  /*1d620*/  LDSM.16.M88.4 R16, [R165+0x6000] ;  /* 0x00600000a510783b */ /* 0x000ea20000000200 */
[----:B------:R-:W-:Y:S01]  /*1d630*/  I2FP.F32.U32 R100, R100 ;  /* 0x0000006400647245 */ /* 0x000fe20000201000 */
[----:B------:R-:W-:Y:S01]  /*1d640*/  FMUL.FTZ R97, R97, UR7 ;  /* 0x0000000761617c20 */ /* 0x000fe20008410000 */
[----:B------:R-:W-:Y:S01]  /*1d650*/  FSEL R232, R194, -INF , !P5 ;  /* 0xff800000c2e87808 */ /* 0x000fe20006800000 */
[----:B------:R3:W-:Y:S01]  /*1d660*/  MUFU.TANH R129, R101 ;  /* 0x0000006500817308 */ /* 0x0007e20000002400 */
[----:B------:R-:W-:Y:S01]  /*1d670*/  FSEL R218, R184, -INF , !P2 ;  /* 0xff800000b8da7808 */ /* 0x000fe20005000000 */
[----:B------:R-:W-:Y:S01]  /*1d680*/  FFMA.FTZ R173, R100, UR5, R173 ;  /* 0x0000000564ad7c23 */ /* 0x000fe200080100ad */
[C---:B------:R-:W-:Y:S01]  /*1d690*/  ISETP.GE.AND P5, PT, R25.reuse, R205, PT ;  /* 0x000000cd1900720c */ /* 0x040fe20003fa6270 */
[----:B------:R-:W-:Y:S01]  /*1d6a0*/  FMUL.FTZ R180, R98, UR7 ;  /* 0x0000000762b47c20 */ /* 0x000fe20008410000 */
[----:B------:R-:W-:Y:S01]  /*1d6b0*/  ISETP.GE.AND P2, PT, R25, R204, PT ;  /* 0x000000cc1900720c */ /* 0x000fe20003f46270 */
[----:B------:R-:W-:Y:S01]  /*1d6c0*/  FFMA.FTZ R185, R100, UR5, R185 ;  /* 0x0000000564b97c23 */ /* 0x000fe200080100b9 */
[----:B------:R-:W-:Y:S01]  /*1d6d0*/  I2FP.F32.U32 R25, R25 ;  /* 0x0000001900197245 */ /* 0x000fe20000201000 */
[----:B------:R-:W-:Y:S01]  /*1d6e0*/  FMUL.FTZ R103, R103, UR7 ;  /* 0x0000000767677c20 */ /* 0x000fe20008410000 */
[----:B------:R-:W-:Y:S01]  /*1d6f0*/  FSEL R220, R173, -INF , !P4 ;  /* 0xff800000addc7808 */ /* 0x000fe20006000000 */
[----:B------:R-:W-:Y:S01]  /*1d700*/  FMUL.FTZ R173, R96, UR7 ;  /* 0x0000000760ad7c20 */ /* 0x000fe20008410000 */
[----:B------:R-:W-:-:S02]  /*1d710*/  VIADD R96, R193, 0xfffffe21 ;  /* 0xfffffe21c1607836 */ /* 0x000fc40000000000 */
[C---:B------:R-:W-:Y:S01]  /*1d720*/  FFMA.FTZ R172, R25.reuse, UR5, R172 ;  /* 0x0000000519ac7c23 */ /* 0x040fe200080100ac */
[----:B------:R-:W-:Y:S01]  /*1d730*/  FFMA.FTZ R174, R25, UR5, R174 ;  /* 0x0000000519ae7c23 */ /* 0x000fe200080100ae */
[----:B------:R-:W-:Y:S01]  /*1d740*/  HMMA.16816.F32 R56, R196, R130, R56 ;  /* 0x00000082c438723c */ /* 0x000fe20000001838 */
[----:B------:R-:W-:Y:S01]  /*1d750*/  FSEL R228, R185, -INF , !P3 ;  /* 0xff800000b9e47808 */ /* 0x000fe20005800000 */
[----:B------:R-:W-:Y:S01]  /*1d760*/  MUFU.TANH R130, R102 ;  /* 0x0000006600827308 */ /* 0x000fe20000002400 */
[----:B------:R-:W-:Y:S01]  /*1d770*/  FSEL R230, R172, -INF , !P5 ;  /* 0xff800000ace67808 */ /* 0x000fe20006800000 */
[----:B---3--:R-:W-:Y:S01]  /*1d780*/  VIADD R101, R193, 0xfffffe20 ;  /* 0xfffffe20c1657836 */ /* 0x008fe20000000000 */
[----:B------:R-:W-:Y:S01]  /*1d790*/  FSEL R224, R174, -INF , !P2 ;  /* 0xff800000aee07808 */ /* 0x000fe20005000000 */
[----:B------:R-:W-:Y:S01]  /*1d7a0*/  FMUL.FTZ R174, R99, UR7 ;  /* 0x0000000763ae7c20 */ /* 0x000fe20008410000 */
[C---:B------:R-:W-:Y:S01]  /*1d7b0*/  ISETP.GE.AND P5, PT, R96.reuse, R205, PT ;  /* 0x000000cd6000720c */ /* 0x040fe20003fa6270 */
[----:B-1----:R-:W-:Y:S01]  /*1d7c0*/  HMMA.16816.F32 R92, R8, R4, R92 ;  /* 0x00000004085c723c */ /* 0x002fe2000000185c */
[----:B------:R-:W-:Y:S01]  /*1d7d0*/  ISETP.GE.AND P2, PT, R96, R204, PT ;  /* 0x000000cc6000720c */ /* 0x000fe20003f46270 */
[----:B------:R1:W-:Y:S01]  /*1d7e0*/  MUFU.TANH R172, R97 ;  /* 0x0000006100ac7308 */ /* 0x0003e20000002400 */
[----:B------:R-:W-:Y:S01]  /*1d7f0*/  I2FP.F32.U32 R5, R96 ;  /* 0x0000006000057245 */ /* 0x000fe20000201000 */
[----:B------:R-:W-:Y:S01]  /*1d800*/  VIADD R4, R193, 0xfffffe28 ;  /* 0xfffffe28c1047836 */ /* 0x000fe20000000000 */
[----:B------:R-:W-:Y:S01]  /*1d810*/  I2FP.F32.U32 R100, R101 ;  /* 0x0000006500647245 */ /* 0x000fe20000201000 */
[----:B------:R-:W-:Y:S01]  /*1d820*/  FMUL.FTZ R106, R106, UR7 ;  /* 0x000000076a6a7c20 */ /* 0x000fe20008410000 */
[C---:B------:R-:W-:Y:S01]  /*1d830*/  ISETP.GE.AND P3, PT, R101.reuse, R205, PT ;  /* 0x000000cd6500720c */ /* 0x040fe20003f66270 */
[----:B------:R-:W-:Y:S01]  /*1d840*/  HMMA.16816.F32 R88, R20, R110, R88 ;  /* 0x0000006e1458723c */ /* 0x000fe20000001858 */
[----:B------:R-:W-:Y:S01]  /*1d850*/  ISETP.GE.AND P4, PT, R101, R204, PT ;  /* 0x000000cc6500720c */ /* 0x000fe20003f86270 */
[----:B------:R3:W-:Y:S01]  /*1d860*/  MUFU.TANH R131, R103 ;  /* 0x0000006700837308 */ /* 0x0007e20000002400 */
[C---:B------:R-:W-:Y:S01]  /*1d870*/  FFMA.FTZ R25, R100.reuse, UR5, R175 ;  /* 0x0000000564197c23 */ /* 0x040fe200080100af */
[----:B------:R-:W-:Y:S01]  /*1d880*/  FFMA.FTZ R104, R100, UR5, R187 ;  /* 0x0000000564687c23 */ /* 0x000fe200080100bb */
[----:B------:R-:W-:Y:S01]  /*1d890*/  FMUL.FTZ R107, R107, UR7 ;  /* 0x000000076b6b7c20 */ /* 0x000fe20008410000 */
[----:B------:R-:W-:-:S02]  /*1d8a0*/  VIADD R111, R193, 0xfffffe41 ;  /* 0xfffffe41c16f7836 */ /* 0x000fc40000000000 */
[----:B------:R-:W-:Y:S01]  /*1d8b0*/  FSEL R25, R25, -INF , !P3 ;  /* 0xff80000019197808 */ /* 0x000fe20005800000 */
[----:B--2---:R-:W-:Y:S01]  /*1d8c0*/  HMMA.16816.F32 R84, R20, R16, R84 ;  /* 0x000000101454723c */ /* 0x004fe20000001854 */
[----:B------:R-:W-:Y:S01]  /*1d8d0*/  FSEL R104, R104, -INF , !P4 ;  /* 0xff80000068687808 */ /* 0x000fe20006000000 */
[----:B------:R2:W-:Y:S01]  /*1d8e0*/  MUFU.TANH R122, R105 ;  /* 0x00000069007a7308 */ /* 0x0005e20000002400 */
[----:B-1----:R-:W1:Y:S01]  /*1d8f0*/  LDSM.16.M88.4 R96, [R206+0x8000] ;  /* 0x00800000ce60783b */ /* 0x002e620000000200 */
[----:B------:R-:W-:Y:S01]  /*1d900*/  ISETP.GE.AND P3, PT, R4, R205, PT ;  /* 0x000000cd0400720c */ /* 0x000fe20003f66270 */
[----:B------:R-:W-:Y:S01]  /*1d910*/  FMUL.FTZ R175, R92, UR7 ;  /* 0x000000075caf7c20 */ /* 0x000fe20008410000 */
[----:B------:R-:W-:Y:S01]  /*1d920*/  ISETP.GE.AND P4, PT, R4, R204, PT ;  /* 0x000000cc0400720c */ /* 0x000fe20003f86270 */
[C---:B------:R-:W-:Y:S01]  /*1d930*/  VIADD R16, R193.reuse, 0xfffffe39 ;  /* 0xfffffe39c1107836 */ /* 0x040fe20000000000 */
[----:B------:R-:W-:Y:S01]  /*1d940*/  I2FP.F32.U32 R4, R4 ;  /* 0x0000000400047245 */ /* 0x000fe20000201000 */
[C---:B------:R-:W-:Y:S01]  /*1d950*/  VIADD R17, R193.reuse, 0xfffffe40 ;  /* 0xfffffe40c1117836 */ /* 0x040fe20000000000 */
[----:B------:R4:W-:Y:S01]  /*1d960*/  MUFU.TANH R126, R106 ;  /* 0x0000006a007e7308 */ /* 0x0009e20000002400 */
[----:B---3--:R-:W3:Y:S01]  /*1d970*/  LDSM.16.M88.4 R100, [R167+0x6000] ;  /* 0x00600000a764783b */ /* 0x008ee20000000200 */
[----:B------:R-:W-:Y:S01]  /*1d980*/  HMMA.16816.F32 R88, R8, R6, R88 ;  /* 0x000000060858723c */ /* 0x000fe20000001858 */
[C---:B------:R-:W-:Y:S01]  /*1d990*/  FFMA.FTZ R177, R4.reuse, UR5, R177 ;  /* 0x0000000504b17c23 */ /* 0x040fe200080100b1 */
[----:B------:R-:W-:Y:S01]  /*1d9a0*/  FFMA.FTZ R179, R4, UR5, R179 ;  /* 0x0000000504b37c23 */ /* 0x000fe200080100b3 */
[----:B------:R-:W-:-:S03]  /*1d9b0*/  VIADD R4, R193, 0xfffffe30 ;  /* 0xfffffe30c1047836 */ /* 0x000fc60000000000 */
[----:B------:R5:W-:Y:S01]  /*1d9c0*/  MUFU.TANH R128, R107 ;  /* 0x0000006b00807308 */ /* 0x000be20000002400 */
[----:B------:R-:W-:Y:S01]  /*1d9d0*/  FSEL R92, R177, -INF , !P3 ;  /* 0xff800000b15c7808 */ /* 0x000fe20005800000 */
[----:B--2---:R-:W-:Y:S01]  /*1d9e0*/  FFMA.FTZ R105, R5, UR5, R176 ;  /* 0x0000000505697c23 */ /* 0x004fe200080100b0 */
[----:B------:R-:W-:Y:S01]  /*1d9f0*/  I2FP.F32.U32 R6, R4 ;  /* 0x0000000400067245 */ /* 0x000fe20000201000 */
[----:B------:R-:W-:Y:S01]  /*1da00*/  FMUL.FTZ R176, R93, UR7 ;  /* 0x000000075db07c20 */ /* 0x000fe20008410000 */
[----:B------:R-:W-:Y:S01]  /*1da10*/  FSEL R93, R179, -INF , !P4 ;  /* 0xff800000b35d7808 */ /* 0x000fe20006000000 */
[----:B------:R-:W-:Y:S01]  /*1da20*/  FMUL.FTZ R179, R95, UR7 ;  /* 0x000000075fb37c20 */ /* 0x000fe20008410000 */
[----:B------:R-:W-:Y:S01]  /*1da30*/  FSEL R105, R105, -INF , !P2 ;  /* 0xff80000069697808 */ /* 0x000fe20005000000 */
[C---:B------:R-:W-:Y:S01]  /*1da40*/  FFMA.FTZ R95, R6.reuse, UR5, R210 ;  /* 0x00000005065f7c23 */ /* 0x040fe200080100d2 */
[----:B------:R-:W-:Y:S01]  /*1da50*/  FFMA.FTZ R213, R6, UR5, R213 ;  /* 0x0000000506d57c23 */ /* 0x000fe200080100d5 */
[----:B----4-:R-:W-:Y:S01]  /*1da60*/  FFMA.FTZ R106, R5, UR5, R186 ;  /* 0x00000005056a7c23 */ /* 0x010fe200080100ba */
[C---:B------:R-:W-:Y:S01]  /*1da70*/  VIADD R5, R193.reuse, 0xfffffe29 ;  /* 0xfffffe29c1057836 */ /* 0x040fe20000000000 */
[CC--:B------:R-:W-:Y:S01]  /*1da80*/  ISETP.GE.AND P3, PT, R4.reuse, R205.reuse, PT ;  /* 0x000000cd0400720c */ /* 0x0c0fe20003f66270 */
[----:B------:R-:W-:Y:S01]  /*1da90*/  VIADD R6, R193, 0xfffffe38 ;  /* 0xfffffe38c1067836 */ /* 0x000fe20000000000 */
[-C--:B------:R-:W-:Y:S01]  /*1daa0*/  ISETP.GE.AND P4, PT, R4, R204.reuse, PT ;  /* 0x000000cc0400720c */ /* 0x080fe20003f86270 */
[----:B------:R-:W-:Y:S01]  /*1dab0*/  HMMA.16816.F32 R80, R20, R18, R80 ;  /* 0x000000121450723c */ /* 0x000fe20000001850 */
[----:B------:R-:W-:Y:S01]  /*1dac0*/  FSEL R106, R106, -INF , !P5 ;  /* 0xff8000006a6a7808 */ /* 0x000fe20006800000 */
[----:B------:R-:W-:Y:S01]  /*1dad0*/  FMUL.FTZ R88, R88, UR7 ;  /* 0x0000000758587c20 */ /* 0x000fe20008410000 */
[----:B------:R-:W-:Y:S01]  /*1dae0*/  ISETP.GE.AND P5, PT, R5, R205, PT ;  /* 0x000000cd0500720c */ /* 0x000fe20003fa6270 */
[----:B------:R-:W-:Y:S01]  /*1daf0*/  FMUL.FTZ R89, R89, UR7 ;  /* 0x0000000759597c20 */ /* 0x000fe20008410000 */
[----:B------:R-:W-:Y:S01]  /*1db00*/  ISETP.GE.AND P2, PT, R5, R204, PT ;  /* 0x000000cc0500720c */ /* 0x000fe20003f46270 */
[----:B------:R-:W-:Y:S01]  /*1db10*/  FMUL.FTZ R90, R90, UR7 ;  /* 0x000000075a5a7c20 */ /* 0x000fe20008410000 */
[----:B------:R-:W-:Y:S01]  /*1db20*/  I2FP.F32.U32 R5, R5 ;  /* 0x0000000500057245 */ /* 0x000fe20000201000 */
[----:B------:R-:W-:Y:S01]  /*1db30*/  HMMA.16816.F32 R188, R8, R120, R188 ;  /* 0x0000007808bc723c */ /* 0x000fe200000018bc */
[----:B------:R-:W-:Y:S01]  /*1db40*/  FSEL R95, R95, -INF , !P3 ;  /* 0xff8000005f5f7808 */ /* 0x000fe20005800000 */
[----:B------:R-:W-:Y:S01]  /*1db50*/  FMUL.FTZ R91, R91, UR7 ;  /* 0x000000075b5b7c20 */ /* 0x000fe20008410000 */
[----:B------:R-:W-:Y:S01]  /*1db60*/  ISETP.GE.AND P3, PT, R6, R205, PT ;  /* 0x000000cd0600720c */ /* 0x000fe20003f66270 */
[C---:B-----5:R-:W-:Y:S01]  /*1db70*/  FFMA.FTZ R107, R5.reuse, UR5, R178 ;  /* 0x00000005056b7c23 */ /* 0x060fe200080100b2 */
[----:B------:R-:W-:Y:S01]  /*1db80*/  FFMA.FTZ R209, R5, UR5, R209 ;  /* 0x0000000505d17c23 */ /* 0x000fe200080100d1 */
[----:B------:R-:W-:-:S02]  /*1db90*/  VIADD R5, R193, 0xfffffe31 ;  /* 0xfffffe31c1057836 */ /* 0x000fc40000000000 */
[----:B------:R-:W-:Y:S01]  /*1dba0*/  FMUL.FTZ R178, R94, UR7 ;  /* 0x000000075eb27c20 */ /* 0x000fe20008410000 */
[----:B-1----:R-:W-:Y:S01]  /*1dbb0*/  HMMA.16816.F32 R52, R196, R96, R52 ;  /* 0x00000060c434723c */ /* 0x002fe20000001834 */
[----:B------:R-:W-:Y:S01]  /*1dbc0*/  FSEL R96, R213, -INF , !P4 ;  /* 0xff800000d5607808 */ /* 0x000fe20006000000 */
[----:B------:R-:W1:Y:S01]  /*1dbd0*/  MUFU.TANH R113, R113 ;  /* 0x0000007100717308 */ /* 0x000e620000002400 */
[----:B------:R-:W-:Y:S02]  /*1dbe0*/  ISETP.GE.AND P4, PT, R6, R204, PT ;  /* 0x000000cc0600720c */ /* 0x000fe40003f86270 */
[----:B------:R-:W-:Y:S02]  /*1dbf0*/  I2FP.F32.U32 R4, R5 ;  /* 0x0000000500047245 */ /* 0x000fe40000201000 */
[----:B------:R-:W-:Y:S01]  /*1dc00*/  I2FP.F32.U32 R6, R6 ;  /* 0x0000000600067245 */ /* 0x000fe20000201000 */
[C---:B---3--:R-:W-:Y:S01]  /*1dc10*/  HMMA.16816.F32 R84, R8.reuse, R100, R84 ;  /* 0x000000640854723c */ /* 0x048fe20000001854 */
[----:B------:R-:W-:Y:S01]  /*1dc20*/  FSEL R107, R107, -INF , !P5 ;  /* 0xff8000006b6b7808 */ /* 0x000fe20006800000 */
[C---:B------:R-:W-:Y:S01]  /*1dc30*/  FFMA.FTZ R108, R4.reuse, UR5, R211 ;  /* 0x00000005046c7c23 */ /* 0x040fe200080100d3 */
[----:B------:R-:W-:Y:S01]  /*1dc40*/  FSEL R94, R209, -INF , !P2 ;  /* 0xff800000d15e7808 */ /* 0x000fe20005000000 */
[----:B------:R-:W-:Y:S01]  /*1dc50*/  FFMA.FTZ R97, R4, UR5, R170 ;  /* 0x0000000504617c23 */ /* 0x000fe200080100aa */
[CC--:B------:R-:W-:Y:S01]  /*1dc60*/  ISETP.GE.AND P5, PT, R5.reuse, R205.reuse, PT ;  /* 0x000000cd0500720c */ /* 0x0c0fe20003fa6270 */
[C---:B------:R-:W-:Y:S01]  /*1dc70*/  FFMA.FTZ R217, R6.reuse, UR5, R217 ;  /* 0x0000000506d97c23 */ /* 0x040fe200080100d9 */
[-C--:B------:R-:W-:Y:S01]  /*1dc80*/  ISETP.GE.AND P2, PT, R5, R204.reuse, PT ;  /* 0x000000cc0500720c */ /* 0x080fe20003f46270 */
[----:B------:R-:W-:Y:S01]  /*1dc90*/  FFMA.FTZ R101, R6, UR5, R221 ;  /* 0x0000000506657c23 */ /* 0x000fe200080100dd */
[----:B------:R-:W-:Y:S01]  /*1dca0*/  FSEL R108, R108, -INF , !P5 ;  /* 0xff8000006c6c7808 */ /* 0x000fe20006800000 */
[----:B------:R-:W2:Y:S01]  /*1dcb0*/  LDSM.16.M88.4 R4, [R165+0x6800] ;  /* 0x00680000a504783b */ /* 0x000ea20000000200 */
[----:B------:R-:W-:Y:S01]  /*1dcc0*/  FSEL R97, R97, -INF , !P2 ;  /* 0xff80000061617808 */ /* 0x000fe20005000000 */
[----:B------:R-:W-:Y:S01]  /*1dcd0*/  HMMA.16816.F32 R80, R8, R102, R80 ;  /* 0x000000660850723c */ /* 0x000fe20000001850 */
[C---:B------:R-:W-:Y:S01]  /*1dce0*/  ISETP.GE.AND P5, PT, R16.reuse, R205, PT ;  /* 0x000000cd1000720c */ /* 0x040fe20003fa6270 */
[----:B------:R-:W-:Y:S01]  /*1dcf0*/  MUFU.TANH R177, R88 ;  /* 0x0000005800b17308 */ /* 0x000fe20000002400 */
[----:B------:R-:W-:Y:S01]  /*1dd00*/  ISETP.GE.AND P2, PT, R16, R204, PT ;  /* 0x000000cc1000720c */ /* 0x000fe20003f46270 */
[----:B------:R-:W-:Y:S01]  /*1dd10*/  FMUL.FTZ R115, R188, UR7 ;  /* 0x00000007bc737c20 */ /* 0x000fe20008410000 */
[----:B------:R-:W-:Y:S01]  /*1dd20*/  I2FP.F32.U32 R16, R16 ;  /* 0x0000001000107245 */ /* 0x000fe20000201000 */
[----:B------:R-:W-:Y:S01]  /*1dd30*/  FMUL.FTZ R121, R190, UR7 ;  /* 0x00000007be797c20 */ /* 0x000fe20008410000 */
[----:B------:R-:W-:Y:S01]  /*1dd40*/  I2FP.F32.U32 R18, R17 ;  /* 0x0000001100127245 */ /* 0x000fe20000201000 */
[----:B------:R-:W-:Y:S01]  /*1dd50*/  FMUL.FTZ R183, R84, UR7 ;  /* 0x0000000754b77c20 */ /* 0x000fe20008410000 */
        /* <DEDUP_REMOVED lines=8> */
[----:B------:R-:W-:Y:S01]  /*1dde0*/  MUFU.TANH R170, R89 ;  /* 0x0000005900aa7308 */ /* 0x000fe20000002400 */
[----:B------:R-:W3:Y:S01]  /*1ddf0*/  LDSM.16.M88.4 R16, [R167+0x6800] ;  /* 0x00680000a710783b */ /* 0x000ee20000000200 */
[----:B------:R-:W-:Y:S01]  /*1de00*/  FSEL R109, R109, -INF , !P5 ;  /* 0xff8000006d6d7808 */ /* 0x000fe20006800000 */
[----:B------:R-:W-:Y:S01]  /*1de10*/  VIADD R102, R193, 0xfffffe48 ;  /* 0xfffffe48c1667836 */ /* 0x000fe20000000000 */
[----:B------:R-:W-:Y:S01]  /*1de20*/  FSEL R84, R215, -INF , !P2 ;  /* 0xff800000d7547808 */ /* 0x000fe20005000000 */
[----:B------:R-:W-:Y:S01]  /*1de30*/  FMUL.FTZ R182, R85, UR7 ;  /* 0x0000000755b67c20 */ /* 0x000fe20008410000 */
[C---:B------:R-:W-:Y:S01]  /*1de40*/  ISETP.GE.AND P5, PT, R111.reuse, R205, PT ;  /* 0x000000cd6f00720c */ /* 0x040fe20003fa6270 */
[----:B------:R-:W-:Y:S01]  /*1de50*/  FMUL.FTZ R186, R86, UR7 ;  /* 0x0000000756ba7c20 */ /* 0x000fe20008410000 */
        /* <DEDUP_REMOVED lines=8> */
[----:B------:R4:W-:Y:S01]  /*1dee0*/  MUFU.TANH R171, R91 ;  /* 0x0000005b00ab7308 */ /* 0x0009e20000002400 */
[C---:B------:R-:W-:Y:S01]  /*1def0*/  FFMA.FTZ R103, R111.reuse, UR5, R116 ;  /* 0x000000056f677c23 */ /* 0x040fe20008010074 */
[CC--:B------:R-:W-:Y:S01]  /*1df00*/  ISETP.GE.AND P3, PT, R102.reuse, R205.reuse, PT ;  /* 0x000000cd6600720c */ /* 0x0c0fe20003f66270 */
[----:B------:R-:W-:Y:S01]  /*1df10*/  FFMA.FTZ R86, R111, UR5, R117 ;  /* 0x000000056f567c23 */ /* 0x000fe20008010075 */
[----:B------:R-:W-:Y:S01]  /*1df20*/  ISETP.GE.AND P4, PT, R102, R204, PT ;  /* 0x000000cc6600720c */ /* 0x000fe20003f86270 */
[C---:B--2---:R-:W-:Y:S01]  /*1df30*/  HMMA.16816.F32 R76, R20.reuse, R4, R76 ;  /* 0x00000004144c723c */ /* 0x044fe2000000184c */
[----:B------:R-:W-:Y:S01]  /*1df40*/  I2FP.F32.U32 R102, R102 ;  /* 0x0000006600667245 */ /* 0x000fe20000201000 */
[----:B------:R-:W-:Y:S01]  /*1df50*/  VIADD R111, R193, 0xfffffe49 ;  /* 0xfffffe49c16f7836 */ /* 0x000fe20000000000 */
[----:B------:R-:W2:Y:S01]  /*1df60*/  MUFU.TANH R112, R112 ;  /* 0x0000007000707308 */ /* 0x000ea20000002400 */
[----:B------:R-:W-:Y:S01]  /*1df70*/  FSEL R103, R103, -INF , !P5 ;  /* 0xff80000067677808 */ /* 0x000fe20006800000 */
[----:B------:R-:W-:Y:S01]  /*1df80*/  VIADD R5, R193, 0xfffffe50 ;  /* 0xfffffe50c1057836 */ /* 0x000fe20000000000 */
[----:B------:R-:W-:Y:S01]  /*1df90*/  FSEL R86, R86, -INF , !P2 ;  /* 0xff80000056567808 */ /* 0x000fe20005000000 */
[C---:B------:R-:W-:Y:S01]  /*1dfa0*/  FFMA.FTZ R87, R102.reuse, UR5, R118 ;  /* 0x0000000566577c23 */ /* 0x040fe20008010076 */
[C---:B------:R-:W-:Y:S01]  /*1dfb0*/  ISETP.GE.AND P5, PT, R111.reuse, R205, PT ;  /* 0x000000cd6f00720c */ /* 0x040fe20003fa6270 */
[----:B-1----:R-:W-:Y:S01]  /*1dfc0*/  FFMA.FTZ R80, R102, UR5, R113 ;  /* 0x0000000566507c23 */ /* 0x002fe20008010071 */
[-C--:B------:R-:W-:Y:S01]  /*1dfd0*/  ISETP.GE.AND P2, PT, R111, R204.reuse, PT ;  /* 0x000000cc6f00720c */ /* 0x080fe20003f46270 */
[----:B------:R-:W1:Y:S01]  /*1dfe0*/  MUFU.TANH R114, R114 ;  /* 0x0000007200727308 */ /* 0x000e620000002400 */
[----:B------:R-:W-:Y:S01]  /*1dff0*/  I2FP.F32.U32 R111, R111 ;  /* 0x0000006f006f7245 */ /* 0x000fe20000201000 */
[----:B----4-:R-:W4:Y:S01]  /*1e000*/  LDSM.16.M88.4 R88, [R165+0x7000] ;  /* 0x00700000a558783b */ /* 0x010f220000000200 */
[----:B------:R-:W-:Y:S01]  /*1e010*/  FMUL.FTZ R119, R191, UR7 ;  /* 0x00000007bf777c20 */ /* 0x000fe20008410000 */
[----:B------:R-:W-:Y:S01]  /*1e020*/  FSEL R87, R87, -INF , !P3 ;  /* 0xff80000057577808 */ /* 0x000fe20005800000 */
[----:B------:R-:W-:Y:S01]  /*1e030*/  FMUL.FTZ R185, R81, UR7 ;  /* 0x0000000751b97c20 */ /* 0x000fe20008410000 */
[----:B------:R-:W-:Y:S01]  /*1e040*/  FSEL R80, R80, -INF , !P4 ;  /* 0xff80000050507808 */ /* 0x000fe20006000000 */
[----:B------:R-:W-:Y:S01]  /*1e050*/  HMMA.16816.F32 R72, R20, R6, R72 ;  /* 0x000000061448723c */ /* 0x000fe20000001848 */
[----:B------:R-:W5:Y:S01]  /*1e060*/  MUFU.TANH R115, R115 ;  /* 0x0000007300737308 */ /* 0x000f620000002400 */
[----:B------:R-:W-:Y:S01]  /*1e070*/  ISETP.GE.AND P3, PT, R5, R205, PT ;  /* 0x000000cd0500720c */ /* 0x000fe20003f66270 */
[----:B--2---:R-:W-:Y:S01]  /*1e080*/  FFMA.FTZ R102, R111, UR5, R112 ;  /* 0x000000056f667c23 */ /* 0x004fe20008010070 */
[----:B------:R-:W-:Y:S01]  /*1e090*/  I2FP.F32.U32 R4, R5 ;  /* 0x0000000500047245 */ /* 0x000fe20000201000 */
[----:B------:R-:W-:Y:S01]  /*1e0a0*/  FMUL.FTZ R188, R82, UR7 ;  /* 0x0000000752bc7c20 */ /* 0x000fe20008410000 */
[-C--:B------:R-:W-:Y:S01]  /*1e0b0*/  ISETP.GE.AND P4, PT, R5, R204.reuse, PT ;  /* 0x000000cc0500720c */ /* 0x080fe20003f86270 */
[----:B------:R-:W-:Y:S01]  /*1e0c0*/  VIADD R5, R193, 0xfffffe51 ;  /* 0xfffffe51c1057836 */ /* 0x000fe20000000000 */
[C---:B---3--:R-:W-:Y:S01]  /*1e0d0*/  HMMA.16816.F32 R76, R8.reuse, R16, R76 ;  /* 0x00000010084c723c */ /* 0x048fe2000000184c */
[----:B------:R-:W2:Y:S01]  /*1e0e0*/  MUFU.TANH R121, R121 ;  /* 0x0000007900797308 */ /* 0x000ea20000002400 */
[----:B------:R-:W-:Y:S01]  /*1e0f0*/  FSEL R102, R102, -INF , !P5 ;  /* 0xff80000066667808 */ /* 0x000fe20006800000 */
[----:B-1----:R-:W-:Y:S01]  /*1e100*/  FFMA.FTZ R81, R111, UR5, R114 ;  /* 0x000000056f517c23 */ /* 0x002fe20008010072 */
[----:B------:R-:W-:Y:S01]  /*1e110*/  ISETP.GE.AND P5, PT, R5, R205, PT ;  /* 0x000000cd0500720c */ /* 0x000fe20003fa6270 */
[----:B------:R-:W-:Y:S01]  /*1e120*/  VIADD R17, R193, 0xfffffe58 ;  /* 0xfffffe58c1117836 */ /* 0x000fe20000000000 */
[----:B------:R-:W-:Y:S01]  /*1e130*/  I2FP.F32.U32 R16, R5 ;  /* 0x0000000500107245 */ /* 0x000fe20000201000 */
[----:B------:R-:W-:Y:S01]  /*1e140*/  FMUL.FTZ R189, R83, UR7 ;  /* 0x0000000753bd7c20 */ /* 0x000fe20008410000 */
[----:B------:R-:W-:Y:S01]  /*1e150*/  FSEL R81, R81, -INF , !P2 ;  /* 0xff80000051517808 */ /* 0x000fe20005000000 */
[----:B------:R-:W1:Y:S01]  /*1e160*/  MUFU.TANH R120, R120 ;  /* 0x0000007800787308 */ /* 0x000e620000002400 */
[----:B------:R-:W-:Y:S01]  /*1e170*/  ISETP.GE.AND P2, PT, R5, R204, PT ;  /* 0x000000cc0500720c */ /* 0x000fe20003f46270 */
[----:B-----5:R-:W-:Y:S01]  /*1e180*/  FFMA.FTZ R115, R4, UR5, R115 ;  /* 0x0000000504737c23 */ /* 0x020fe20008010073 */
[----:B------:R-:W-:Y:S01]  /*1e190*/  HMMA.16816.F32 R72, R8, R18, R72 ;  /* 0x000000120848723c */ /* 0x000fe20000001848 */
[----:B------:R-:W-:-:S02]  /*1e1a0*/  VIADD R113, R193, 0xfffffe59 ;  /* 0xfffffe59c1717836 */ /* 0x000fc40000000000 */
[----:B------:R-:W-:Y:S01]  /*1e1b0*/  VIADD R111, R193, 0xfffffe60 ;  /* 0xfffffe60c16f7836 */ /* 0x000fe20000000000 */
[----:B------:R-:W-:Y:S01]  /*1e1c0*/  FSEL R82, R115, -INF , !P3 ;  /* 0xff80000073527808 */ /* 0x000fe20005800000 */
[----:B------:R-:W3:Y:S01]  /*1e1d0*/  MUFU.TANH R119, R119 ;  /* 0x0000007700777308 */ /* 0x000ee20000002400 */
[----:B------:R-:W-:Y:S01]  /*1e1e0*/  ISETP.GE.AND P3, PT, R17, R205, PT ;  /* 0x000000cd1100720c */ /* 0x000fe20003f66270 */
[----:B--2---:R-:W-:Y:S01]  /*1e1f0*/  FFMA.FTZ R121, R4, UR5, R121 ;  /* 0x0000000504797c23 */ /* 0x004fe20008010079 */
[----:B------:R-:W-:Y:S01]  /*1e200*/  FMUL.FTZ R114, R79, UR7 ;  /* 0x000000074f727c20 */ /* 0x000fe20008410000 */
[----:B------:R-:W2:Y:S01]  /*1e210*/  LDSM.16.M88.4 R4, [R167+0x7000] ;  /* 0x00700000a704783b */ /* 0x000ea20000000200 */
[----:B------:R-:W-:Y:S01]  /*1e220*/  HMMA.16816.F32 R48, R196, R98, R48 ;  /* 0x00000062c430723c */ /* 0x000fe20000001830 */
[----:B------:R-:W-:Y:S01]  /*1e230*/  VIADD R99, R193, 0xfffffe61 ;  /* 0xfffffe61c1637836 */ /* 0x000fe20000000000 */
[----:B------:R-:W-:Y:S01]  /*1e240*/  FSEL R83, R121, -INF , !P4 ;  /* 0xff80000079537808 */ /* 0x000fe20006000000 */
[----:B------:R-:W5:Y:S01]  /*1e250*/  MUFU.TANH R127, R127 ;  /* 0x0000007f007f7308 */ /* 0x000f620000002400 */
[-C--:B------:R-:W-:Y:S01]  /*1e260*/  ISETP.GE.AND P4, PT, R17, R204.reuse, PT ;  /* 0x000000cc1100720c */ /* 0x080fe20003f86270 */
[----:B-1----:R-:W-:Y:S01]  /*1e270*/  FFMA.FTZ R120, R16, UR5, R120 ;  /* 0x0000000510787c23 */ /* 0x002fe20008010078 */
[----:B------:R-:W-:Y:S01]  /*1e280*/  I2FP.F32.U32 R17, R17 ;  /* 0x0000001100117245 */ /* 0x000fe20000201000 */
[----:B------:R-:W-:Y:S01]  /*1e290*/  FMUL.FTZ R121, R78, UR7 ;  /* 0x000000074e797c20 */ /* 0x000fe20008410000 */
[C---:B----4-:R-:W-:Y:S01]  /*1e2a0*/  HMMA.16816.F32 R68, R20.reuse, R88, R68 ;  /* 0x000000581444723c */ /* 0x050fe20000001844 */
[----:B------:R-:W-:Y:S01]  /*1e2b0*/  FMUL.FTZ R88, R76, UR7 ;  /* 0x000000074c587c20 */ /* 0x000fe20008410000 */
[----:B------:R-:W-:Y:S01]  /*1e2c0*/  FSEL R89, R120, -INF , !P5 ;  /* 0xff80000078597808 */ /* 0x000fe20006800000 */
[C---:B------:R-:W-:Y:S01]  /*1e2d0*/  FFMA.FTZ R123, R17.reuse, UR5, R123 ;  /* 0x00000005117b7c23 */ /* 0x040fe2000801007b */
[----:B------:R-:W-:Y:S01]  /*1e2e0*/  FFMA.FTZ R126, R17, UR5, R126 ;  /* 0x00000005117e7c23 */ /* 0x000fe2000801007e */
[----:B---3--:R-:W-:Y:S01]  /*1e2f0*/  FFMA.FTZ R76, R16, UR5, R119 ;  /* 0x00000005104c7c23 */ /* 0x008fe20008010077 */
[----:B------:R-:W-:Y:S01]  /*1e300*/  ISETP.GE.AND P5, PT, R113, R205, PT ;  /* 0x000000cd7100720c */ /* 0x000fe20003fa6270 */
[----:B------:R-:W1:Y:S01]  /*1e310*/  LDSM.16.M88.4 R16, [R165+0x7800] ;  /* 0x00780000a510783b */ /* 0x000e620000000200 */
[----:B------:R3:W-:Y:S01]  /*1e320*/  MUFU.TANH R119, R88 ;  /* 0x0000005800777308 */ /* 0x0007e20000002400 */
[----:B------:R-:W-:Y:S01]  /*1e330*/  FMUL.FTZ R120, R77, UR7 ;  /* 0x000000074d787c20 */ /* 0x000fe20008410000 */
[----:B------:R-:W-:Y:S01]  /*1e340*/  FSEL R76, R76, -INF , !P2 ;  /* 0xff8000004c4c7808 */ /* 0x000fe20005000000 */
[----:B------:R-:W-:Y:S01]  /*1e350*/  FMUL.FTZ R73, R73, UR7 ;  /* 0x0000000749497c20 */ /* 0x000fe20008410000 */
[-C--:B------:R-:W-:Y:S01]  /*1e360*/  ISETP.GE.AND P2, PT, R113, R204.reuse, PT ;  /* 0x000000cc7100720c */ /* 0x080fe20003f46270 */
[----:B------:R-:W-:Y:S01]  /*1e370*/  FMUL.FTZ R74, R74, UR7 ;  /* 0x000000074a4a7c20 */ /* 0x000fe20008410000 */
[----:B------:R-:W-:Y:S01]  /*1e380*/  I2FP.F32.U32 R113, R113 ;  /* 0x0000007100717245 */ /* 0x000fe20000201000 */
[C---:B------:R-:W-:Y:S01]  /*1e390*/  HMMA.16816.F32 R64, R20.reuse, R90, R64 ;  /* 0x0000005a1440723c */ /* 0x040fe20000001840 */
[----:B------:R-:W-:Y:S01]  /*1e3a0*/  FSEL R77, R123, -INF , !P3 ;  /* 0xff8000007b4d7808 */ /* 0x000fe20005800000 */
[----:B------:R-:W-:Y:S01]  /*1e3b0*/  FMUL.FTZ R123, R72, UR7 ;  /* 0x00000007487b7c20 */ /* 0x000fe20008410000 */
[----:B------:R-:W-:Y:S01]  /*1e3c0*/  FSEL R78, R126, -INF , !P4 ;  /* 0xff8000007e4e7808 */ /* 0x000fe20006000000 */
[----:B------:R-:W-:Y:S01]  /*1e3d0*/  FFMA.FTZ R79, R113, UR5, R128 ;  /* 0x00000005714f7c23 */ /* 0x000fe20008010080 */
[C---:B------:R-:W-:Y:S01]  /*1e3e0*/  ISETP.GE.AND P3, PT, R111.reuse, R205, PT ;  /* 0x000000cd6f00720c */ /* 0x040fe20003f66270 */
[----:B------:R-:W4:Y:S01]  /*1e3f0*/  MUFU.TANH R173, R173 ;  /* 0x000000ad00ad7308 */ /* 0x000f220000002400 */
[-C--:B------:R-:W-:Y:S01]  /*1e400*/  ISETP.GE.AND P4, PT, R111, R204.reuse, PT ;  /* 0x000000cc6f00720c */ /* 0x080fe20003f86270 */
[----:B------:R-:W-:Y:S01]  /*1e410*/  VIADD R72, R193, 0xfffffe68 ;  /* 0xfffffe68c1487836 */ /* 0x000fe20000000000 */
[----:B------:R-:W-:Y:S01]  /*1e420*/  I2FP.F32.U32 R111, R111 ;  /* 0x0000006f006f7245 */ /* 0x000fe20000201000 */
[----:B------:R-:W-:Y:S01]  /*1e430*/  HMMA.16816.F32 R28, R20, R12, R28 ;  /* 0x0000000c141c723c */ /* 0x000fe2000000181c */
[----:B---3--:R-:W-:Y:S01]  /*1e440*/  FFMA.FTZ R88, R113, UR5, R122 ;  /* 0x0000000571587c23 */ /* 0x008fe2000801007a */
[----:B------:R-:W-:Y:S01]  /*1e450*/  FSEL R79, R79, -INF , !P2 ;  /* 0xff8000004f4f7808 */ /* 0x000fe20005000000 */
[----:B------:R-:W-:Y:S01]  /*1e460*/  VIADD R13, R193, 0xfffffed1 ;  /* 0xfffffed1c10d7836 */ /* 0x000fe20000000000 */
[----:B------:R-:W-:Y:S01]  /*1e470*/  I2FP.F32.U32 R112, R99 ;  /* 0x0000006300707245 */ /* 0x000fe20000201000 */
[----:B-----5:R-:W-:Y:S01]  /*1e480*/  FFMA.FTZ R98, R111, UR5, R127 ;  /* 0x000000056f627c23 */ /* 0x020fe2000801007f */
[----:B------:R-:W-:Y:S01]  /*1e490*/  FSEL R88, R88, -INF , !P5 ;  /* 0xff80000058587808 */ /* 0x000fe20006800000 */
[----:B------:R-:W3:Y:S01]  /*1e4a0*/  MUFU.TANH R180, R180 ;  /* 0x000000b400b47308 */ /* 0x000ee20000002400 */
[CC--:B------:R-:W-:Y:S01]  /*1e4b0*/  ISETP.GE.AND P5, PT, R99.reuse, R205.reuse, PT ;  /* 0x000000cd6300720c */ /* 0x0c0fe20003fa6270 */
[----:B--2---:R-:W-:Y:S01]  /*1e4c0*/  HMMA.16816.F32 R68, R8, R4, R68 ;  /* 0x000000040844723c */ /* 0x004fe20000001844 */
[-C--:B------:R-:W-:Y:S01]  /*1e4d0*/  ISETP.GE.AND P2, PT, R99, R204.reuse, PT ;  /* 0x000000cc6300720c */ /* 0x080fe20003f46270 */
[----:B------:R-:W-:Y:S01]  /*1e4e0*/  FFMA.FTZ R99, R111, UR5, R130 ;  /* 0x000000056f637c23 */ /* 0x000fe20008010082 */
[----:B------:R-:W-:Y:S01]  /*1e4f0*/  FSEL R98, R98, -INF , !P3 ;  /* 0xff80000062627808 */ /* 0x000fe20005800000 */
[----:B------:R-:W-:Y:S01]  /*1e500*/  FMUL.FTZ R127, R75, UR7 ;  /* 0x000000074b7f7c20 */ /* 0x000fe20008410000 */
[-C--:B------:R-:W-:Y:S01]  /*1e510*/  ISETP.GE.AND P3, PT, R72, R205.reuse, PT ;  /* 0x000000cd4800720c */ /* 0x080fe20003f66270 */
[----:B------:R-:W2:Y:S01]  /*1e520*/  MUFU.TANH R174, R174 ;  /* 0x000000ae00ae7308 */ /* 0x000ea20000002400 */
[----:B------:R-:W-:Y:S01]  /*1e530*/  FSEL R99, R99, -INF , !P4 ;  /* 0xff80000063637808 */ /* 0x000fe20006000000 */
[----:B------:R-:W-:Y:S01]  /*1e540*/  FFMA.FTZ R111, R112, UR5, R129 ;  /* 0x00000005706f7c23 */ /* 0x000fe20008010081 */
[----:B------:R-:W-:Y:S01]  /*1e550*/  ISETP.GE.AND P4, PT, R72, R204, PT ;  /* 0x000000cc4800720c */ /* 0x000fe20003f86270 */
[----:B------:R-:W-:Y:S01]  /*1e560*/  FFMA.FTZ R131, R112, UR5, R131 ;  /* 0x0000000570837c23 */ /* 0x000fe20008010083 */
[----:B------:R-:W-:Y:S01]  /*1e570*/  I2FP.F32.U32 R4, R72 ;  /* 0x0000004800047245 */ /* 0x000fe20000201000 */
[----:B------:R-:W-:Y:S01]  /*1e580*/  VIADD R5, R193, 0xfffffe69 ;  /* 0xfffffe69c1057836 */ /* 0x000fe20000000000 */
[----:B------:R-:W-:Y:S01]  /*1e590*/  FSEL R111, R111, -INF , !P5 ;  /* 0xff8000006f6f7808 */ /* 0x000fe20006800000 */
[----:B------:R-:W-:Y:S01]  /*1e5a0*/  MUFU.TANH R126, R73 ;  /* 0x00000049007e7308 */ /* 0x000fe20000002400 */
[----:B------:R-:W-:Y:S01]  /*1e5b0*/  FSEL R90, R131, -INF , !P2 ;  /* 0xff800000835a7808 */ /* 0x000fe20005000000 */
[C---:B----4-:R-:W-:Y:S01]  /*1e5c0*/  FFMA.FTZ R173, R4.reuse, UR5, R173 ;  /* 0x0000000504ad7c23 */ /* 0x050fe200080100ad */
[C---:B------:R-:W-:Y:S01]  /*1e5d0*/  ISETP.GE.AND P5, PT, R5.reuse, R205, PT ;  /* 0x000000cd0500720c */ /* 0x040fe20003fa6270 */
[----:B---3--:R-:W-:Y:S01]  /*1e5e0*/  FFMA.FTZ R112, R4, UR5, R180 ;  /* 0x0000000504707c23 */ /* 0x008fe200080100b4 */
[-C--:B------:R-:W-:Y:S01]  /*1e5f0*/  ISETP.GE.AND P2, PT, R5, R204.reuse, PT ;  /* 0x000000cc0500720c */ /* 0x080fe20003f46270 */
[----:B------:R-:W-:Y:S01]  /*1e600*/  VIADD R4, R193, 0xfffffe70 ;  /* 0xfffffe70c1047836 */ /* 0x000fe20000000000 */
[----:B------:R-:W-:Y:S01]  /*1e610*/  I2FP.F32.U32 R5, R5 ;  /* 0x0000000500057245 */ /* 0x000fe20000201000 */
[----:B------:R3:W-:Y:S01]  /*1e620*/  MUFU.TANH R130, R74 ;  /* 0x0000004a00827308 */ /* 0x0007e20000002400 */
[----:B------:R-:W-:Y:S01]  /*1e630*/  FSEL R91, R173, -INF , !P3 ;  /* 0xff800000ad5b7808 */ /* 0x000fe20005800000 */
[----:B-1----:R-:W-:Y:S01]  /*1e640*/  HMMA.16816.F32 R60, R20, R16, R60 ;  /* 0x00000010143c723c */ /* 0x002fe2000000183c */
[----:B------:R-:W-:Y:S01]  /*1e650*/  FSEL R112, R112, -INF , !P4 ;  /* 0xff80000070707808 */ /* 0x000fe20006000000 */
[C---:B------:R-:W-:Y:S01]  /*1e660*/  FFMA.FTZ R172, R5.reuse, UR5, R172 ;  /* 0x0000000505ac7c23 */ /* 0x040fe200080100ac */
[----:B--2---:R-:W-:Y:S01]  /*1e670*/  FFMA.FTZ R174, R5, UR5, R174 ;  /* 0x0000000505ae7c23 */ /* 0x004fe200080100ae */
[----:B------:R-:W-:Y:S01]  /*1e680*/  VIADD R5, R193, 0xfffffe71 ;  /* 0xfffffe71c1057836 */ /* 0x000fe20000000000 */
[CC--:B------:R-:W-:Y:S01]  /*1e690*/  ISETP.GE.AND P3, PT, R4.reuse, R205.reuse, PT ;  /* 0x000000cd0400720c */ /* 0x0c0fe20003f66270 */
[----:B------:R-:W1:Y:S01]  /*1e6a0*/  MUFU.TANH R175, R175 ;  /* 0x000000af00af7308 */ /* 0x000e620000002400 */
[----:B------:R-:W-:Y:S01]  /*1e6b0*/  ISETP.GE.AND P4, PT, R4, R204, PT ;  /* 0x000000cc0400720c */ /* 0x000fe20003f86270 */
[----:B------:R-:W-:Y:S01]  /*1e6c0*/  FMUL.FTZ R128, R68, UR7 ;  /* 0x0000000744807c20 */ /* 0x000fe20008410000 */
[----:B------:R-:W-:Y:S01]  /*1e6d0*/  I2FP.F32.U32 R4, R4 ;  /* 0x0000000400047245 */ /* 0x000fe20000201000 */
[----:B------:R-:W-:Y:S01]  /*1e6e0*/  FMUL.FTZ R131, R69, UR7 ;  /* 0x0000000745837c20 */ /* 0x000fe20008410000 */
[----:B------:R-:W-:Y:S01]  /*1e6f0*/  FSEL R68, R172, -INF , !P5 ;  /* 0xff800000ac447808 */ /* 0x000fe20006800000 */
[----:B------:R-:W-:Y:S01]  /*1e700*/  FMUL.FTZ R173, R70, UR7 ;  /* 0x0000000746ad7c20 */ /* 0x000fe20008410000 */
[----:B------:R-:W-:Y:S01]  /*1e710*/  FSEL R69, R174, -INF , !P2 ;  /* 0xff800000ae457808 */ /* 0x000fe20005000000 */
[----:B------:R-:W2:Y:S01]  /*1e720*/  MUFU.TANH R178, R178 ;  /* 0x000000b200b27308 */ /* 0x000ea20000002400 */
[C---:B------:R-:W-:Y:S01]  /*1e730*/  ISETP.GE.AND P5, PT, R5.reuse, R205, PT ;  /* 0x000000cd0500720c */ /* 0x040fe20003fa6270 */
[----:B---3--:R-:W3:Y:S01]  /*1e740*/  LDSM.16.M88.4 R72, [R167+0x7800] ;  /* 0x00780000a748783b */ /* 0x008ee20000000200 */
[----:B------:R-:W-:Y:S01]  /*1e750*/  ISETP.GE.AND P2, PT, R5, R204, PT ;  /* 0x000000cc0500720c */ /* 0x000fe20003f46270 */
[----:B------:R-:W-:Y:S01]  /*1e760*/  VIADD R16, R193, 0xfffffe78 ;  /* 0xfffffe78c1107836 */ /* 0x000fe20000000000 */
[----:B------:R-:W-:Y:S01]  /*1e770*/  I2FP.F32.U32 R5, R5 ;  /* 0x0000000500057245 */ /* 0x000fe20000201000 */
[----:B------:R-:W-:Y:S01]  /*1e780*/  FMUL.FTZ R129, R71, UR7 ;  /* 0x0000000747817c20 */ /* 0x000fe20008410000 */
[----:B------:R-:W-:Y:S01]  /*1e790*/  HMMA.16816.F32 R64, R8, R6, R64 ;  /* 0x000000060840723c */ /* 0x000fe20000001840 */
[----:B------:R-:W-:Y:S01]  /*1e7a0*/  MUFU.TANH R176, R176 ;  /* 0x000000b000b07308 */ /* 0x000fe20000002400 */
[----:B-1----:R-:W-:Y:S01]  /*1e7b0*/  FFMA.FTZ R113, R4, UR5, R175 ;  /* 0x0000000504717c23 */ /* 0x002fe200080100af */
[----:B------:R-:W-:-:S04]  /*1e7c0*/  VIADD R175, R193, 0xfffffe81 ;  /* 0xfffffe81c1af7836 */ /* 0x000fc80000000000 */
[----:B------:R-:W-:Y:S02]  /*1e7d0*/  FSEL R113, R113, -INF , !P3 ;  /* 0xff80000071717808 */ /* 0x000fe40005800000 */
[----:B------:R-:W1:Y:S01]  /*1e7e0*/  MUFU.TANH R179, R179 ;  /* 0x000000b300b37308 */ /* 0x000e620000002400 */
[----:B------:R-:W-:Y:S01]  /*1e7f0*/  ISETP.GE.AND P3, PT, R16, R205, PT ;  /* 0x000000cd1000720c */ /* 0x000fe20003f66270 */
[----:B--2---:R-:W-:Y:S01]  /*1e800*/  FFMA.FTZ R70, R4, UR5, R178 ;  /* 0x0000000504467c23 */ /* 0x004fe200080100b2 */
[----:B------:R-:W-:Y:S01]  /*1e810*/  HMMA.16816.F32 R56, R20, R18, R56 ;  /* 0x000000121438723c */ /* 0x000fe20000001838 */
[----:B------:R-:W-:-:S03]  /*1e820*/  VIADD R18, R193, 0xfffffe79 ;  /* 0xfffffe79c1127836 */ /* 0x000fc60000000000 */
[----:B------:R-:W-:Y:S01]  /*1e830*/  FSEL R70, R70, -INF , !P4 ;  /* 0xff80000046467808 */ /* 0x000fe20006000000 */
[----:B------:R2:W-:Y:S01]  /*1e840*/  MUFU.TANH R122, R114 ;  /* 0x00000072007a7308 */ /* 0x0005e20000002400 */
[----:B------:R-:W-:Y:S01]  /*1e850*/  ISETP.GE.AND P4, PT, R16, R204, PT ;  /* 0x000000cc1000720c */ /* 0x000fe20003f86270 */
[----:B------:R-:W-:Y:S01]  /*1e860*/  FMUL.FTZ R64, R64, UR7 ;  /* 0x0000000740407c20 */ /* 0x000fe20008410000 */
[----:B------:R-:W-:Y:S01]  /*1e870*/  I2FP.F32.U32 R16, R16 ;  /* 0x0000001000107245 */ /* 0x000fe20000201000 */
[----:B------:R-:W-:Y:S01]  /*1e880*/  FMUL.FTZ R65, R65, UR7 ;  /* 0x0000000741417c20 */ /* 0x000fe20008410000 */
[----:B------:R-:W-:Y:S01]  /*1e890*/  I2FP.F32.U32 R17, R18 ;  /* 0x0000001200117245 */ /* 0x000fe20000201000 */
[----:B------:R-:W-:Y:S01]  /*1e8a0*/  FMUL.FTZ R66, R66, UR7 ;  /* 0x0000000742427c20 */ /* 0x000fe20008410000 */
[----:B------:R-:W-:Y:S01]  /*1e8b0*/  FMUL.FTZ R67, R67, UR7 ;  /* 0x0000000743437c20 */ /* 0x000fe20008410000 */
[----:B------:R-:W4:Y:S01]  /*1e8c0*/  MUFU.TANH R183, R183 ;  /* 0x000000b700b77308 */ /* 0x000f220000002400 */
[C---:B------:R-:W-:Y:S01]  /*1e8d0*/  FFMA.FTZ R115, R16.reuse, UR5, R177 ;  /* 0x0000000510737c23 */ /* 0x040fe200080100b1 */
[----:B-1----:R-:W-:Y:S01]  /*1e8e0*/  FFMA.FTZ R71, R5, UR5, R179 ;  /* 0x0000000505477c23 */ /* 0x002fe200080100b3 */
[----:B------:R-:W-:Y:S01]  /*1e8f0*/  FFMA.FTZ R181, R16, UR5, R181 ;  /* 0x0000000510b57c23 */ /* 0x000fe200080100b5 */
[----:B------:R-:W-:-:S02]  /*1e900*/  VIADD R16, R193, 0xfffffe80 ;  /* 0xfffffe80c1107836 */ /* 0x000fc40000000000 */
[----:B------:R-:W-:Y:S01]  /*1e910*/  FFMA.FTZ R116, R17, UR5, R170 ;  /* 0x0000000511747c23 */ /* 0x000fe200080100aa */
[----:B------:R-:W-:Y:S01]  /*1e920*/  FSEL R115, R115, -INF , !P3 ;  /* 0xff80000073737808 */ /* 0x000fe20005800000 */
[C---:B------:R-:W-:Y:S01]  /*1e930*/  HMMA.16816.F32 R28, R8.reuse, R124, R28 ;  /* 0x0000007c081c723c */ /* 0x040fe2000000181c */
[----:B------:R-:W1:Y:S01]  /*1e940*/  MUFU.TANH R186, R186 ;  /* 0x000000ba00ba7308 */ /* 0x000e620000002400 */
[-C--:B------:R-:W-:Y:S01]  /*1e950*/  ISETP.GE.AND P3, PT, R16, R205.reuse, PT ;  /* 0x000000cd1000720c */ /* 0x080fe20003f66270 */
[----:B--2---:R-:W-:Y:S01]  /*1e960*/  FFMA.FTZ R114, R5, UR5, R176 ;  /* 0x0000000505727c23 */ /* 0x004fe200080100b0 */
[----:B------:R-:W-:Y:S01]  /*1e970*/  FSEL R71, R71, -INF , !P2 ;  /* 0xff80000047477808 */ /* 0x000fe20005000000 */
[----:B------:R-:W2:Y:S01]  /*1e980*/  LDSM.16.M88.4 R4, [R165+0x8000] ;  /* 0x00800000a504783b */ /* 0x000ea20000000200 */
[-C--:B------:R-:W-:Y:S02]  /*1e990*/  ISETP.GE.AND P2, PT, R18, R204.reuse, PT ;  /* 0x000000cc1200720c */ /* 0x080fe40003f46270 */
[C---:B---3--:R-:W-:Y:S01]  /*1e9a0*/  HMMA.16816.F32 R60, R8.reuse, R72, R60 ;  /* 0x00000048083c723c */ /* 0x048fe2000000183c */
[----:B------:R-:W-:Y:S01]  /*1e9b0*/  FSEL R72, R181, -INF , !P4 ;  /* 0xff800000b5487808 */ /* 0x000fe20006000000 */
[----:B------:R-:W-:Y:S01]  /*1e9c0*/  FFMA.FTZ R73, R17, UR5, R171 ;  /* 0x0000000511497c23 */ /* 0x000fe200080100ab */
[----:B------:R-:W-:Y:S01]  /*1e9d0*/  ISETP.GE.AND P4, PT, R16, R204, PT ;  /* 0x000000cc1000720c */ /* 0x000fe20003f86270 */
[----:B------:R-:W-:Y:S01]  /*1e9e0*/  MUFU.TANH R172, R64 ;  /* 0x0000004000ac7308 */ /* 0x000fe20000002400 */
[----:B------:R-:W-:Y:S01]  /*1e9f0*/  I2FP.F32.U32 R16, R16 ;  /* 0x0000001000107245 */ /* 0x000fe20000201000 */
[----:B------:R-:W-:Y:S01]  /*1ea00*/  VIADD R171, R193, 0xfffffe88 ;  /* 0xfffffe88c1ab7836 */ /* 0x000fe20000000000 */
[----:B------:R-:W-:Y:S01]  /*1ea10*/  FSEL R114, R114, -INF , !P5 ;  /* 0xff80000072727808 */ /* 0x000fe20006800000 */
[----:B------:R-:W-:Y:S01]  /*1ea20*/  HMMA.16816.F32 R56, R8, R74, R56 ;  /* 0x0000004a0838723c */ /* 0x000fe20000001838 */
[----:B------:R-:W-:Y:S01]  /*1ea30*/  ISETP.GE.AND P5, PT, R18, R205, PT ;  /* 0x000000cd1200720c */ /* 0x000fe20003fa6270 */
[C---:B----4-:R-:W-:Y:S01]  /*1ea40*/  FFMA.FTZ R117, R16.reuse, UR5, R183 ;  /* 0x0000000510757c23 */ /* 0x050fe200080100b7 */
[----:B-1----:R-:W-:Y:S01]  /*1ea50*/  FFMA.FTZ R186, R16, UR5, R186 ;  /* 0x0000000510ba7c23 */ /* 0x002fe200080100ba */
[----:B------:R-:W-:Y:S01]  /*1ea60*/  MUFU.TANH R170, R65 ;  /* 0x0000004100aa7308 */ /* 0x000fe20000002400 */
[----:B------:R-:W1:Y:S01]  /*1ea70*/  LDSM.16.M88.4 R16, [R167+0x8000] ;  /* 0x00800000a710783b */ /* 0x000e620000000200 */
[----:B------:R-:W-:Y:S01]  /*1ea80*/  FSEL R116, R116, -INF , !P5 ;  /* 0xff80000074747808 */ /* 0x000fe20006800000 */
[----:B------:R-:W-:Y:S01]  /*1ea90*/  FMUL.FTZ R31, R31, UR7 ;  /* 0x000000071f1f7c20 */ /* 0x000fe20008410000 */
[----:B------:R-:W-:-:S02]  /*1eaa0*/  FSEL R73, R73, -INF , !P2 ;  /* 0xff80000049497808 */ /* 0x000fc40005000000 */
[----:B------:R-:W-:Y:S01]  /*1eab0*/  ISETP.GE.AND P5, PT, R175, R205, PT ;  /* 0x000000cdaf00720c */ /* 0x000fe20003fa6270 */
[----:B------:R-:W-:Y:S01]  /*1eac0*/  FMUL.FTZ R178, R61, UR7 ;  /* 0x000000073db27c20 */ /* 0x000fe20008410000 */
[----:B------:R-:W-:Y:S01]  /*1ead0*/  MUFU.TANH R177, R66 ;  /* 0x0000004200b17308 */ /* 0x000fe20000002400 */
[-C--:B------:R-:W-:Y:S01]  /*1eae0*/  ISETP.GE.AND P2, PT, R175, R204.reuse, PT ;  /* 0x000000ccaf00720c */ /* 0x080fe20003f46270 */
[----:B------:R-:W-:Y:S01]  /*1eaf0*/  FMUL.FTZ R176, R60, UR7 ;  /* 0x000000073cb07c20 */ /* 0x000fe20008410000 */
[----:B------:R-:W-:Y:S02]  /*1eb00*/  I2FP.F32.U32 R175, R175 ;  /* 0x000000af00af7245 */ /* 0x000fe40000201000 */
[----:B------:R-:W-:Y:S02]  /*1eb10*/  FSEL R117, R117, -INF , !P3 ;  /* 0xff80000075757808 */ /* 0x000fe40005800000 */
[----:B------:R-:W-:Y:S01]  /*1eb20*/  FSEL R60, R186, -INF , !P4 ;  /* 0xff800000ba3c7808 */ /* 0x000fe20006000000 */
[----:B------:R3:W-:Y:S01]  /*1eb30*/  MUFU.TANH R174, R67 ;  /* 0x0000004300ae7308 */ /* 0x0007e20000002400 */
[----:B------:R-:W-:Y:S01]  /*1eb40*/  ISETP.GE.AND P3, PT, R171, R205, PT ;  /* 0x000000cdab00720c */ /* 0x000fe20003f66270 */
[----:B------:R-:W-:Y:S01]  /*1eb50*/  FMUL.FTZ R57, R57, UR7 ;  /* 0x0000000739397c20 */ /* 0x000fe20008410000 */
[----:B------:R-:W-:Y:S01]  /*1eb60*/  ISETP.GE.AND P4, PT, R171, R204, PT ;  /* 0x000000ccab00720c */ /* 0x000fe20003f86270 */
[----:B------:R-:W-:Y:S01]  /*1eb70*/  FMUL.FTZ R56, R56, UR7 ;  /* 0x0000000738387c20 */ /* 0x000fe20008410000 */
[----:B------:R-:W-:Y:S01]  /*1eb80*/  FMUL.FTZ R58, R58, UR7 ;  /* 0x000000073a3a7c20 */ /* 0x000fe20008410000 */
[----:B------:R-:W-:-:S02]  /*1eb90*/  FMUL.FTZ R59, R59, UR7 ;  /* 0x000000073b3b7c20 */ /* 0x000fc40008410000 */
[----:B------:R-:W4:Y:S01]  /*1eba0*/  MUFU.TANH R182, R182 ;  /* 0x000000b600b67308 */ /* 0x000f220000002400 */
[----:B--2---:R-:W-:Y:S01]  /*1ebb0*/  HMMA.16816.F32 R52, R20, R4, R52 ;  /* 0x000000041434723c */ /* 0x004fe20000001834 */
[----:B------:R-:W-:Y:S01]  /*1ebc0*/  I2FP.F32.U32 R4, R171 ;  /* 0x000000ab00047245 */ /* 0x000fe20000201000 */
[----:B------:R-:W-:-:S05]  /*1ebd0*/  VIADD R5, R193, 0xfffffe89 ;  /* 0xfffffe89c1057836 */ /* 0x000fca0000000000 */
[----:B------:R-:W2:Y:S01]  /*1ebe0*/  MUFU.TANH R184, R184 ;  /* 0x000000b800b87308 */ /* 0x000ea20000002400 */
[----:B------:R-:W-:Y:S01]  /*1ebf0*/  I2FP.F32.U32 R74, R5 ;  /* 0x00000005004a7245 */ /* 0x000fe20000201000 */
[----:B---3--:R-:W3:Y:S01]  /*1ec00*/  LDSM.16.M88.4 R64, [R206+0x8800] ;  /* 0x00880000ce40783b */ /* 0x008ee20000000200 */
[----:B------:R-:W-:Y:S05]  /*1ec10*/  HMMA.16816.F32 R48, R20, R6, R48 ;  /* 0x000000061430723c */ /* 0x000fea0000001830 */
[----:B------:R-:W5:Y:S01]  /*1ec20*/  MUFU.TANH R187, R187 ;  /* 0x000000bb00bb7308 */ /* 0x000f620000002400 */
[----:B----4-:R-:W-:Y:S01]  /*1ec30*/  FFMA.FTZ R118, R175, UR5, R182 ;  /* 0x00000005af767c23 */ /* 0x010fe200080100b6 */
[----:B------:R-:W-:-:S03]  /*1ec40*/  VIADD R182, R193, 0xfffffe90 ;  /* 0xfffffe90c1b67836 */ /* 0x000fc60000000000 */
[----:B-1----:R-:W-:Y:S01]  /*1ec50*/  HMMA.16816.F32 R52, R8, R16, R52 ;  /* 0x000000100834723c */ /* 0x002fe20000001834 */
[----:B------:R-:W-:Y:S01]  /*1ec60*/  VIADD R17, R193, 0xfffffe91 ;  /* 0xfffffe91c1117836 */ /* 0x000fe20000000000 */
[----:B------:R-:W-:Y:S01]  /*1ec70*/  FSEL R118, R118, -INF , !P5 ;  /* 0xff80000076767808 */ /* 0x000fe20006800000 */
[----:B------:R-:W1:Y:S01]  /*1ec80*/  MUFU.TANH R188, R188 ;  /* 0x000000bc00bc7308 */ /* 0x000e620000002400 */
[----:B------:R-:W-:Y:S01]  /*1ec90*/  ISETP.GE.AND P5, PT, R5, R205, PT ;  /* 0x000000cd0500720c */ /* 0x000fe20003fa6270 */
[----:B--2---:R-:W-:Y:S01]  /*1eca0*/  FFMA.FTZ R61, R175, UR5, R184 ;  /* 0x00000005af3d7c23 */ /* 0x004fe200080100b8 */
[----:B------:R-:W-:Y:S01]  /*1ecb0*/  FMUL.FTZ R175, R62, UR7 ;  /* 0x000000073eaf7c20 */ /* 0x000fe20008410000 */
[----:B------:R-:W-:-:S03]  /*1ecc0*/  VIADD R16, R193, 0xfffffe98 ;  /* 0xfffffe98c1107836 */ /* 0x000fc60000000000 */
[----:B------:R-:W-:Y:S01]  /*1ecd0*/  FSEL R61, R61, -INF , !P2 ;  /* 0xff8000003d3d7808 */ /* 0x000fe20005000000 */
[----:B------:R-:W2:Y:S01]  /*1ece0*/  MUFU.TANH R185, R185 ;  /* 0x000000b900b97308 */ /* 0x000ea20000002400 */
[----:B------:R-:W-:Y:S01]  /*1ecf0*/  ISETP.GE.AND P2, PT, R5, R204, PT ;  /* 0x000000cc0500720c */ /* 0x000fe20003f46270 */
[----:B-----5:R-:W-:Y:S01]  /*1ed00*/  FFMA.FTZ R187, R4, UR5, R187 ;  /* 0x0000000504bb7c23 */ /* 0x020fe200080100bb */
[----:B------:R-:W-:Y:S04]  /*1ed10*/  HMMA.16816.F32 R48, R8, R18, R48 ;  /* 0x000000120830723c */ /* 0x000fe80000001830 */
[----:B------:R-:W-:Y:S01]  /*1ed20*/  FSEL R62, R187, -INF , !P3 ;  /* 0xff800000bb3e7808 */ /* 0x000fe20005800000 */
[----:B------:R-:W4:Y:S01]  /*1ed30*/  MUFU.TANH R189, R189 ;  /* 0x000000bd00bd7308 */ /* 0x000f220000002400 */
[----:B------:R-:W-:Y:S01]  /*1ed40*/  ISETP.GE.AND P3, PT, R182, R205, PT ;  /* 0x000000cdb600720c */ /* 0x000fe20003f66270 */
[----:B-1----:R-:W-:Y:S01]  /*1ed50*/  FFMA.FTZ R188, R4, UR5, R188 ;  /* 0x0000000504bc7c23 */ /* 0x002fe200080100bc */
[----:B------:R-:W-:Y:S01]  /*1ed60*/  FMUL.FTZ R183, R52, UR7 ;  /* 0x0000000734b77c20 */ /* 0x000fe20008410000 */
[----:B------:R-:W1:Y:S01]  /*1ed70*/  LDSM.16.M88.4 R4, [R165+0x8800] ;  /* 0x00880000a504783b */ /* 0x000e620000000200 */
[----:B------:R-:W-:Y:S01]  /*1ed80*/  FMUL.FTZ R53, R53, UR7 ;  /* 0x0000000735357c20 */ /* 0x000fe20008410000 */
[----:B------:R-:W-:-:S02]  /*1ed90*/  FMUL.FTZ R186, R54, UR7 ;  /* 0x0000000736ba7c20 */ /* 0x000fc40008410000 */
[----:B------:R-:W-:Y:S01]  /*1eda0*/  MUFU.TANH R121, R121 ;  /* 0x0000007900797308 */ /* 0x000fe20000002400 */
[----:B--2---:R-:W-:Y:S01]  /*1edb0*/  FFMA.FTZ R75, R74, UR5, R185 ;  /* 0x000000054a4b7c23 */ /* 0x004fe200080100b9 */
[----:B---3--:R-:W-:Y:S01]  /*1edc0*/  HMMA.16816.F32 R44, R196, R64, R44 ;  /* 0x00000040c42c723c */ /* 0x008fe2000000182c */
[----:B------:R-:W-:-:S03]  /*1edd0*/  FMUL.FTZ R185, R55, UR7 ;  /* 0x0000000737b97c20 */ /* 0x000fc60008410000 */
[----:B------:R-:W-:Y:S01]  /*1ede0*/  FMUL.FTZ R48, R48, UR7 ;  /* 0x0000000730307c20 */ /* 0x000fe20008410000 */
[----:B------:R-:W-:Y:S01]  /*1edf0*/  FSEL R75, R75, -INF , !P5 ;  /* 0xff8000004b4b7808 */ /* 0x000fe20006800000 */
[----:B------:R2:W-:Y:S01]  /*1ee00*/  MUFU.TANH R171, R178 ;  /* 0x000000b200ab7308 */ /* 0x0005e20000002400 */
[C---:B------:R-:W-:Y:S01]  /*1ee10*/  ISETP.GE.AND P5, PT, R17.reuse, R205, PT ;  /* 0x000000cd1100720c */ /* 0x040fe20003fa6270 */
[----:B----4-:R-:W-:Y:S01]  /*1ee20*/  FFMA.FTZ R74, R74, UR5, R189 ;  /* 0x000000054a4a7c23 */ /* 0x010fe200080100bd */
[----:B------:R-:W-:Y:S04]  /*1ee30*/  HMMA.16816.F32 R40, R196, R66, R40 ;  /* 0x00000042c428723c */ /* 0x000fe80000001828 */
[----:B------:R-:W-:Y:S01]  /*1ee40*/  FSEL R74, R74, -INF , !P2 ;  /* 0xff8000004a4a7808 */ /* 0x000fe20005000000 */
[----:B------:R-:W3:Y:S01]  /*1ee50*/  MUFU.TANH R120, R120 ;  /* 0x0000007800787308 */ /* 0x000ee20000002400 */
[----:B------:R-:W-:-:S02]  /*1ee60*/  ISETP.GE.AND P2, PT, R17, R204, PT ;  /* 0x000000cc1100720c */ /* 0x000fc40003f46270 */
[----:B------:R-:W-:-:S05]  /*1ee70*/  I2FP.F32.U32 R17, R17 ;  /* 0x0000001100117245 */ /* 0x000fca0000201000 */
[----:B------:R-:W4:Y:S01]  /*1ee80*/  MUFU.TANH R123, R123 ;  /* 0x0000007b007b7308 */ /* 0x000f220000002400 */
[----:B------:R-:W-:Y:S01]  /*1ee90*/  FFMA.FTZ R65, R17, UR5, R122 ;  /* 0x0000000511417c23 */ /* 0x000fe2000801007a */
[----:B--2---:R-:W-:Y:S01]  /*1eea0*/  FMUL.FTZ R178, R63, UR7 ;  /* 0x000000073fb27c20 */ /* 0x004fe20008410000 */
[----:B------:R-:W-:Y:S02]  /*1eeb0*/  FSEL R63, R188, -INF , !P4 ;  /* 0xff800000bc3f7808 */ /* 0x000fe40006000000 */
[----:B------:R-:W-:Y:S02]  /*1eec0*/  ISETP.GE.AND P4, PT, R182, R204, PT ;  /* 0x000000ccb600720c */ /* 0x000fe40003f86270 */
[----:B------:R-:W-:Y:S01]  /*1eed0*/  I2FP.F32.U32 R182, R182 ;  /* 0x000000b600b67245 */ /* 0x000fe20000201000 */
[----:B------:R-:W2:Y:S01]  /*1eee0*/  MUFU.TANH R127, R127 ;  /* 0x0000007f007f7308 */ /* 0x000ea20000002400 */
[----:B------:R-:W-:Y:S01]  /*1eef0*/  FSEL R65, R65, -INF , !P2 ;  /* 0xff80000041417808 */ /* 0x000fe20005000000 */
[----:B---3--:R-:W-:-:S02]  /*1ef00*/  FFMA.FTZ R120, R17, UR5, R120 ;  /* 0x0000000511787c23 */ /* 0x008fc40008010078 */
[C---:B------:R-:W-:Y:S01]  /*1ef10*/  FFMA.FTZ R119, R182.reuse, UR5, R119 ;  /* 0x00000005b6777c23 */ /* 0x040fe20008010077 */
[----:B------:R-:W-:Y:S01]  /*1ef20*/  FFMA.FTZ R64, R182, UR5, R121 ;  /* 0x00000005b6407c23 */ /* 0x000fe20008010079 */
[C---:B-1----:R-:W-:Y:S01]  /*1ef30*/  HMMA.16816.F32 R44, R20.reuse, R4, R44 ;  /* 0x00000004142c723c */ /* 0x042fe2000000182c */
[----:B------:R-:W-:Y:S01]  /*1ef40*/  FSEL R120, R120, -INF , !P5 ;  /* 0xff80000078787808 */ /* 0x000fe20006800000 */
[----:B------:R1:W-:Y:S01]  /*1ef50*/  MUFU.TANH R179, R57 ;  /* 0x0000003900b37308 */ /* 0x0003e20000002400 */
[----:B------:R-:W-:Y:S01]  /*1ef60*/  FSEL R119, R119, -INF , !P3 ;  /* 0xff80000077777808 */ /* 0x000fe20005800000 */
[C---:B------:R-:W-:Y:S01]  /*1ef70*/  VIADD R4, R193.reuse, 0xfffffea8 ;  /* 0xfffffea8c1047836 */ /* 0x040fe20000000000 */
[----:B------:R-:W-:Y:S01]  /*1ef80*/  FSEL R64, R64, -INF , !P4 ;  /* 0xff80000040407808 */ /* 0x000fe20006000000 */
[----:B------:R-:W-:Y:S01]  /*1ef90*/  VIADD R5, R193, 0xfffffea9 ;  /* 0xfffffea9c1057836 */ /* 0x000fe20000000000 */
[C---:B------:R-:W-:Y:S01]  /*1efa0*/  ISETP.GE.AND P3, PT, R16.reuse, R205, PT ;  /* 0x000000cd1000720c */ /* 0x040fe20003f66270 */
[----:B------:R-:W-:Y:S01]  /*1efb0*/  HMMA.16816.F32 R40, R20, R6, R40 ;  /* 0x000000061428723c */ /* 0x000fe20000001828 */
[----:B------:R-:W-:Y:S01]  /*1efc0*/  ISETP.GE.AND P4, PT, R16, R204, PT ;  /* 0x000000cc1000720c */ /* 0x000fe20003f86270 */
[----:B------:R3:W-:Y:S01]  /*1efd0*/  MUFU.TANH R181, R53 ;  /* 0x0000003500b57308 */ /* 0x0007e20000002400 */
[----:B------:R-:W-:-:S05]  /*1efe0*/  I2FP.F32.U32 R16, R16 ;  /* 0x0000001000107245 */ /* 0x000fca0000201000 */
[C---:B----4-:R-:W-:Y:S01]  /*1eff0*/  FFMA.FTZ R123, R16.reuse, UR5, R123 ;  /* 0x00000005107b7c23 */ /* 0x050fe2000801007b */
[----:B------:R-:W-:Y:S01]  /*1f000*/  FFMA.FTZ R121, R16, UR5, R130 ;  /* 0x0000000510797c23 */ /* 0x000fe20008010082 */
[----:B------:R-:W4:Y:S01]  /*1f010*/  MUFU.TANH R128, R128 ;  /* 0x0000008000807308 */ /* 0x000f220000002400 */
[----:B------:R-:W5:Y:S01]  /*1f020*/  LDSM.16.M88.4 R16, [R167+0x8800] ;  /* 0x00880000a710783b */ /* 0x000f620000000200 */
[----:B-1----:R-:W-:Y:S01]  /*1f030*/  VIADD R57, R193, 0xfffffe99 ;  /* 0xfffffe99c1397836 */ /* 0x002fe20000000000 */
[----:B------:R-:W-:Y:S02]  /*1f040*/  FSEL R123, R123, -INF , !P3 ;  /* 0xff8000007b7b7808 */ /* 0x000fe40005800000 */
[----:B------:R-:W-:Y:S02]  /*1f050*/  FSEL R121, R121, -INF , !P4 ;  /* 0xff80000079797808 */ /* 0x000fe40006000000 */
[----:B------:R-:W-:Y:S01]  /*1f060*/  I2FP.F32.U32 R52, R57 ;  /* 0x0000003900347245 */ /* 0x000fe20000201000 */
[----:B------:R-:W-:Y:S01]  /*1f070*/  MUFU.TANH R131, R131 ;  /* 0x0000008300837308 */ /* 0x000fe20000002400 */
[----:B------:R-:W-:-:S02]  /*1f080*/  ISETP.GE.AND P5, PT, R57, R205, PT ;  /* 0x000000cd3900720c */ /* 0x000fc40003fa6270 */
[----:B------:R-:W-:Y:S01]  /*1f090*/  ISETP.GE.AND P2, PT, R57, R204, PT ;  /* 0x000000cc3900720c */ /* 0x000fe20003f46270 */
[C---:B------:R-:W-:Y:S01]  /*1f0a0*/  FFMA.FTZ R122, R52.reuse, UR5, R126 ;  /* 0x00000005347a7c23 */ /* 0x040fe2000801007e */
[----:B--2---:R-:W-:Y:S02]  /*1f0b0*/  FFMA.FTZ R126, R52, UR5, R127 ;  /* 0x00000005347e7c23 */ /* 0x004fe4000801007f */
[----:B---3--:R-:W1:Y:S01]  /*1f0c0*/  LDSM.16.M88.4 R52, [R206+0x9000] ;  /* 0x00900000ce34783b */ /* 0x008e620000000200 */
[----:B------:R-:W2:Y:S01]  /*1f0d0*/  MUFU.TANH R173, R173 ;  /* 0x000000ad00ad7308 */ /* 0x000ea20000002400 */
[----:B------:R-:W-:Y:S02]  /*1f0e0*/  FSEL R122, R122, -INF , !P5 ;  /* 0xff8000007a7a7808 */ /* 0x000fe40006800000 */
[----:B------:R-:W-:-:S05]  /*1f0f0*/  FSEL R126, R126, -INF , !P2 ;  /* 0xff8000007e7e7808 */ /* 0x000fca0005000000 */
[----:B------:R-:W3:Y:S08]  /*1f100*/  MUFU.TANH R129, R129 ;  /* 0x0000008100817308 */ /* 0x000ef00000002400 */
[----:B------:R4:W-:Y:S08]  /*1f110*/  MUFU.TANH R180, R56 ;  /* 0x0000003800b47308 */ /* 0x0009f00000002400 */
[----:B------:R2:W-:Y:S01]  /*1f120*/  MUFU.TANH R184, R58 ;  /* 0x0000003a00b87308 */ /* 0x0005e20000002400 */
[----:B-----5:R-:W-:Y:S01]  /*1f130*/  HMMA.16816.F32 R44, R8, R16, R44 ;  /* 0x00000010082c723c */ /* 0x020fe2000000182c */
[----:B------:R-:W-:Y:S01]  /*1f140*/  FMUL.FTZ R17, R50, UR7 ;  /* 0x0000000732117c20 */ /* 0x000fe20008410000 */
[----:B------:R-:W-:-:S05]  /*1f150*/  VIADD R50, R193, 0xfffffeb0 ;  /* 0xfffffeb0c1327836 */ /* 0x000fca0000000000 */
[----:B------:R5:W-:Y:S01]  /*1f160*/  MUFU.TANH R182, R59 ;  /* 0x0000003b00b67308 */ /* 0x000be20000002400 */
[----:B------:R-:W-:Y:S01]  /*1f170*/  HMMA.16816.F32 R40, R8, R18, R40 ;  /* 0x000000120828723c */ /* 0x000fe20000001828 */
[C---:B----4-:R-:W-:Y:S02]  /*1f180*/  VIADD R56, R193.reuse, 0xfffffea0 ;  /* 0xfffffea0c1387836 */ /* 0x050fe40000000000 */
[----:B------:R-:W-:-:S03]  /*1f190*/  VIADD R19, R193, 0xfffffeb8 ;  /* 0xfffffeb8c1137836 */ /* 0x000fc60000000000 */
[CC--:B------:R-:W-:Y:S01]  /*1f1a0*/  ISETP.GE.AND P3, PT, R56.reuse, R205.reuse, PT ;  /* 0x000000cd3800720c */ /* 0x0c0fe20003f66270 */
[----:B------:R-:W4:Y:S01]  /*1f1b0*/  MUFU.TANH R176, R176 ;  /* 0x000000b000b07308 */ /* 0x000f220000002400 */
[----:B------:R-:W-:Y:S01]  /*1f1c0*/  ISETP.GE.AND P4, PT, R56, R204, PT ;  /* 0x000000cc3800720c */ /* 0x000fe20003f86270 */
[----:B--2---:R-:W-:Y:S01]  /*1f1d0*/  VIADD R58, R193, 0xfffffea1 ;  /* 0xfffffea1c13a7836 */ /* 0x004fe20000000000 */
[----:B------:R-:W-:Y:S01]  /*1f1e0*/  I2FP.F32.U32 R56, R56 ;  /* 0x0000003800387245 */ /* 0x000fe20000201000 */
[C---:B-1----:R-:W-:Y:S01]  /*1f1f0*/  HMMA.16816.F32 R36, R196.reuse, R52, R36 ;  /* 0x00000034c424723c */ /* 0x042fe20000001824 */
[----:B------:R-:W-:Y:S01]  /*1f200*/  FMUL.FTZ R18, R46, UR7 ;  /* 0x000000072e127c20 */ /* 0x000fe20008410000 */
[----:B------:R-:W-:Y:S01]  /*1f210*/  FMUL.FTZ R46, R47, UR7 ;  /* 0x000000072f2e7c20 */ /* 0x000fe20008410000 */
[-C--:B------:R-:W-:Y:S01]  /*1f220*/  ISETP.GE.AND P5, PT, R58, R205.reuse, PT ;  /* 0x000000cd3a00720c */ /* 0x080fe20003fa6270 */
[----:B------:R-:W-:Y:S01]  /*1f230*/  FFMA.FTZ R127, R56, UR5, R128 ;  /* 0x00000005387f7c23 */ /* 0x000fe20008010080 */
[----:B------:R-:W-:Y:S01]  /*1f240*/  ISETP.GE.AND P2, PT, R58, R204, PT ;  /* 0x000000cc3a00720c */ /* 0x000fe20003f46270 */
[----:B------:R-:W-:Y:S01]  /*1f250*/  FFMA.FTZ R173, R56, UR5, R173 ;  /* 0x0000000538ad7c23 */ /* 0x000fe200080100ad */
[----:B------:R-:W-:Y:S01]  /*1f260*/  I2FP.F32.U32 R58, R58 ;  /* 0x0000003a003a7245 */ /* 0x000fe20000201000 */
[----:B------:R-:W1:Y:S01]  /*1f270*/  MUFU.TANH R175, R175 ;  /* 0x000000af00af7308 */ /* 0x000e620000002400 */
[----:B------:R-:W-:Y:S01]  /*1f280*/  FSEL R127, R127, -INF , !P3 ;  /* 0xff8000007f7f7808 */ /* 0x000fe20005800000 */
[----:B------:R-:W-:Y:S01]  /*1f290*/  HMMA.16816.F32 R32, R196, R54, R32 ;  /* 0x00000036c420723c */ /* 0x000fe20000001820 */
[----:B------:R-:W-:Y:S01]  /*1f2a0*/  FSEL R66, R173, -INF , !P4 ;  /* 0xff800000ad427808 */ /* 0x000fe20006000000 */
[C---:B------:R-:W-:Y:S01]  /*1f2b0*/  FFMA.FTZ R128, R58.reuse, UR5, R131 ;  /* 0x000000053a807c23 */ /* 0x040fe20008010083 */
[----:B---3--:R-:W-:Y:S01]  /*1f2c0*/  FFMA.FTZ R67, R58, UR5, R129 ;  /* 0x000000053a437c23 */ /* 0x008fe20008010081 */
[CC--:B------:R-:W-:Y:S01]  /*1f2d0*/  ISETP.GE.AND P3, PT, R4.reuse, R205.reuse, PT ;  /* 0x000000cd0400720c */ /* 0x0c0fe20003f66270 */
[----:B-----5:R4:W2:Y:S01]  /*1f2e0*/  LDSM.16.M88.4 R56, [R165+0x9000] ;  /* 0x00900000a538783b */ /* 0x0208a20000000200 */
[-C--:B------:R-:W-:Y:S01]  /*1f2f0*/  ISETP.GE.AND P4, PT, R4, R204.reuse, PT ;  /* 0x000000cc0400720c */ /* 0x080fe20003f86270 */
[----:B------:R-:W-:Y:S01]  /*1f300*/  FMUL.FTZ R131, R49, UR7 ;  /* 0x0000000731837c20 */ /* 0x000fe20008410000 */
[----:B------:R-:W-:Y:S01]  /*1f310*/  FSEL R128, R128, -INF , !P5 ;  /* 0xff80000080807808 */ /* 0x000fe20006800000 */
[----:B------:R-:W3:Y:S01]  /*1f320*/  MUFU.TANH R178, R178 ;  /* 0x000000b200b27308 */ /* 0x000ee20000002400 */
[----:B------:R-:W-:Y:S01]  /*1f330*/  FSEL R67, R67, -INF , !P2 ;  /* 0xff80000043437808 */ /* 0x000fe20005000000 */
[----:B------:R-:W-:Y:S01]  /*1f340*/  FMUL.FTZ R49, R51, UR7 ;  /* 0x0000000733317c20 */ /* 0x000fe20008410000 */
[----:B------:R-:W-:Y:S01]  /*1f350*/  ISETP.GE.AND P5, PT, R5, R205, PT ;  /* 0x000000cd0500720c */ /* 0x000fe20003fa6270 */
[----:B------:R-:W-:Y:S01]  /*1f360*/  VIADD R51, R193, 0xfffffeb1 ;  /* 0xfffffeb1c1337836 */ /* 0x000fe20000000000 */
[----:B------:R-:W-:Y:S01]  /*1f370*/  ISETP.GE.AND P2, PT, R5, R204, PT ;  /* 0x000000cc0500720c */ /* 0x000fe20003f46270 */
[----:B------:R-:W-:Y:S01]  /*1f380*/  FMUL.FTZ R44, R44, UR7 ;  /* 0x000000072c2c7c20 */ /* 0x000fe20008410000 */
[----:B------:R-:W-:Y:S01]  /*1f390*/  I2FP.F32.U32 R4, R4 ;  /* 0x0000000400047245 */ /* 0x000fe20000201000 */
[----:B------:R5:W-:Y:S01]  /*1f3a0*/  MUFU.TANH R16, R131 ;  /* 0x0000008300107308 */ /* 0x000be20000002400 */
[----:B------:R-:W-:Y:S01]  /*1f3b0*/  I2FP.F32.U32 R5, R5 ;  /* 0x0000000500057245 */ /* 0x000fe20000201000 */
[----:B------:R-:W-:-:S02]  /*1f3c0*/  FMUL.FTZ R45, R45, UR7 ;  /* 0x000000072d2d7c20 */ /* 0x000fc40008410000 */
[C---:B------:R-:W-:Y:S01]  /*1f3d0*/  FFMA.FTZ R129, R4.reuse, UR5, R172 ;  /* 0x0000000504817c23 */ /* 0x040fe200080100ac */
[----:B------:R-:W-:Y:S01]  /*1f3e0*/  FFMA.FTZ R130, R4, UR5, R177 ;  /* 0x0000000504827c23 */ /* 0x000fe200080100b1 */
[----:B------:R-:W-:Y:S02]  /*1f3f0*/  FFMA.FTZ R170, R5, UR5, R170 ;  /* 0x0000000505aa7c23 */ /* 0x000fe400080100aa */
[----:B------:R-:W3:Y:S01]  /*1f400*/  MUFU.TANH R185, R185 ;  /* 0x000000b900b97308 */ /* 0x000ee20000002400 */
[----:B------:R-:W-:Y:S02]  /*1f410*/  FSEL R129, R129, -INF , !P3 ;  /* 0xff80000081817808 */ /* 0x000fe40005800000 */
[----:B------:R-:W-:Y:S02]  /*1f420*/  FSEL R130, R130, -INF , !P4 ;  /* 0xff80000082827808 */ /* 0x000fe40006000000 */
[CC--:B------:R-:W-:Y:S02]  /*1f430*/  ISETP.GE.AND P3, PT, R50.reuse, R205.reuse, PT ;  /* 0x000000cd3200720c */ /* 0x0c0fe40003f66270 */
[----:B------:R-:W-:Y:S01]  /*1f440*/  ISETP.GE.AND P4, PT, R50, R204, PT ;  /* 0x000000cc3200720c */ /* 0x000fe20003f86270 */
[----:B------:R-:W3:Y:S01]  /*1f450*/  MUFU.TANH R183, R183 ;  /* 0x000000b700b77308 */ /* 0x000ee20000002400 */
[----:B------:R-:W-:Y:S01]  /*1f460*/  I2FP.F32.U32 R50, R50 ;  /* 0x0000003200327245 */ /* 0x000fe20000201000 */
[----:B-----5:R-:W-:Y:S01]  /*1f470*/  FFMA.FTZ R131, R5, UR5, R174 ;  /* 0x0000000505837c23 */ /* 0x020fe200080100ae */
[----:B------:R-:W-:Y:S01]  /*1f480*/  FSEL R170, R170, -INF , !P5 ;  /* 0xff800000aaaa7808 */ /* 0x000fe20006800000 */
[----:B------:R5:W5:Y:S01]  /*1f490*/  LDSM.16.M88.4 R4, [R167+0x9000] ;  /* 0x00900000a704783b */ /* 0x000b620000000200 */
[----:B------:R-:W-:Y:S01]  /*1f4a0*/  ISETP.GE.AND P5, PT, R51, R205, PT ;  /* 0x000000cd3300720c */ /* 0x000fe20003fa6270 */
[C---:B----4-:R-:W-:Y:S01]  /*1f4b0*/  FFMA.FTZ R165, R50.reuse, UR5, R176 ;  /* 0x0000000532a57c23 */ /* 0x050fe200080100b0 */
[----:B------:R-:W-:Y:S01]  /*1f4c0*/  FSEL R131, R131, -INF , !P2 ;  /* 0xff80000083837808 */ /* 0x000fe20005000000 */
[----:B-1----:R-:W-:Y:S01]  /*1f4d0*/  FFMA.FTZ R175, R50, UR5, R175 ;  /* 0x0000000532af7c23 */ /* 0x002fe200080100af */
[----:B------:R-:W-:Y:S01]  /*1f4e0*/  ISETP.GE.AND P2, PT, R51, R204, PT ;  /* 0x000000cc3300720c */ /* 0x000fe20003f46270 */
[----:B------:R-:W-:Y:S01]  /*1f4f0*/  VIADD R50, R193, 0xfffffeb9 ;  /* 0xfffffeb9c1327836 */ /* 0x000fe20000000000 */
[----:B------:R-:W-:Y:S01]  /*1f500*/  I2FP.F32.U32 R51, R51 ;  /* 0x0000003300337245 */ /* 0x000fe20000201000 */
[C---:B--2---:R-:W-:Y:S01]  /*1f510*/  HMMA.16816.F32 R36, R20.reuse, R56, R36 ;  /* 0x000000381424723c */ /* 0x044fe20000001824 */
[----:B------:R-:W-:Y:S01]  /*1f520*/  FSEL R165, R165, -INF , !P3 ;  /* 0xff800000a5a57808 */ /* 0x000fe20005800000 */
[----:B------:R-:W1:Y:S01]  /*1f530*/  MUFU.TANH R186, R186 ;  /* 0x000000ba00ba7308 */ /* 0x000e620000002400 */
[----:B------:R-:W-:Y:S01]  /*1f540*/  I2FP.F32.U32 R47, R50 ;  /* 0x00000032002f7245 */ /* 0x000fe20000201000 */
[C---:B------:R-:W-:Y:S01]  /*1f550*/  FFMA.FTZ R171, R51.reuse, UR5, R171 ;  /* 0x0000000533ab7c23 */ /* 0x040fe200080100ab */
[----:B---3--:R-:W-:Y:S01]  /*1f560*/  FFMA.FTZ R174, R51, UR5, R178 ;  /* 0x0000000533ae7c23 */ /* 0x008fe200080100b2 */
[-C--:B------:R-:W-:Y:S01]  /*1f570*/  ISETP.GE.AND P3, PT, R19, R205.reuse, PT ;  /* 0x000000cd1300720c */ /* 0x080fe20003f66270 */
[----:B------:R-:W-:Y:S01]  /*1f580*/  FMUL.FTZ R51, R40, UR7 ;  /* 0x0000000728337c20 */ /* 0x000fe20008410000 */
[----:B------:R-:W-:Y:S01]  /*1f590*/  HMMA.16816.F32 R32, R20, R58, R32 ;  /* 0x0000003a1420723c */ /* 0x000fe20000001820 */
[----:B------:R-:W-:Y:S01]  /*1f5a0*/  FSEL R172, R171, -INF , !P5 ;  /* 0xff800000abac7808 */ /* 0x000fe20006800000 */
[C---:B------:R-:W-:Y:S01]  /*1f5b0*/  FFMA.FTZ R176, R47.reuse, UR5, R179 ;  /* 0x000000052fb07c23 */ /* 0x040fe200080100b3 */
[----:B------:R-:W-:Y:S01]  /*1f5c0*/  FSEL R174, R174, -INF , !P2 ;  /* 0xff800000aeae7808 */ /* 0x000fe20005000000 */
[----:B------:R-:W-:Y:S01]  /*1f5d0*/  FFMA.FTZ R178, R47, UR5, R182 ;  /* 0x000000052fb27c23 */ /* 0x000fe200080100b6 */
[----:B------:R-:W-:Y:S01]  /*1f5e0*/  ISETP.GE.AND P5, PT, R50, R205, PT ;  /* 0x000000cd3200720c */ /* 0x000fe20003fa6270 */
[----:B------:R-:W2:Y:S01]  /*1f5f0*/  MUFU.TANH R48, R48 ;  /* 0x0000003000307308 */ /* 0x000ea20000002400 */
[----:B-----5:R-:W-:Y:S01]  /*1f600*/  FSEL R167, R175, -INF , !P4 ;  /* 0xff800000afa77808 */ /* 0x020fe20006000000 */
[----:B------:R-:W-:Y:S01]  /*1f610*/  FMUL.FTZ R40, R41, UR7 ;  /* 0x0000000729287c20 */ /* 0x000fe20008410000 */
[----:B------:R-:W-:Y:S01]  /*1f620*/  ISETP.GE.AND P4, PT, R19, R204, PT ;  /* 0x000000cc1300720c */ /* 0x000fe20003f86270 */
[----:B------:R-:W-:-:S04]  /*1f630*/  DEPBAR.LE SB0, 0x0 ;  /* 0x000080000000791a */ /* 0x000fc80000000000 */
[----:B------:R-:W-:Y:S01]  /*1f640*/  I2FP.F32.U32 R19, R19 ;  /* 0x0000001300137245 */ /* 0x000fe20000201000 */
[----:B------:R-:W3:Y:S01]  /*1f650*/  MUFU.TANH R17, R17 ;  /* 0x0000001100117308 */ /* 0x000ee20000002400 */
[-C--:B------:R-:W-:Y:S01]  /*1f660*/  ISETP.GE.AND P2, PT, R50, R204.reuse, PT ;  /* 0x000000cc3200720c */ /* 0x080fe20003f46270 */
[----:B------:R-:W-:Y:S01]  /*1f670*/  VIADD R50, R193, 0xfffffec0 ;  /* 0xfffffec0c1327836 */ /* 0x000fe20000000000 */
[----:B------:R-:W-:Y:S01]  /*1f680*/  FSEL R176, R176, -INF , !P5 ;  /* 0xff800000b0b07808 */ /* 0x000fe20006800000 */
[C---:B------:R-:W-:Y:S01]  /*1f690*/  FFMA.FTZ R171, R19.reuse, UR5, R180 ;  /* 0x0000000513ab7c23 */ /* 0x040fe200080100b4 */
[----:B------:R-:W-:Y:S01]  /*1f6a0*/  FFMA.FTZ R173, R19, UR5, R184 ;  /* 0x0000000513ad7c23 */ /* 0x000fe200080100b8 */
[----:B------:R-:W-:Y:S02]  /*1f6b0*/  FSEL R178, R178, -INF , !P2 ;  /* 0xff800000b2b27808 */ /* 0x000fe40005000000 */
[----:B------:R-:W4:Y:S01]  /*1f6c0*/  MUFU.TANH R49, R49 ;  /* 0x0000003100317308 */ /* 0x000f220000002400 */
[C---:B------:R-:W-:Y:S01]  /*1f6d0*/  HMMA.16816.F32 R36, R8.reuse, R4, R36 ;  /* 0x000000040824723c */ /* 0x040fe20000001824 */
[----:B------:R-:W-:Y:S01]  /*1f6e0*/  FMUL.FTZ R4, R42, UR7 ;  /* 0x000000072a047c20 */ /* 0x000fe20008410000 */
[----:B------:R-:W-:Y:S01]  /*1f6f0*/  VIADD R42, R193, 0xfffffec1 ;  /* 0xfffffec1c12a7836 */ /* 0x000fe20000000000 */
[----:B------:R-:W-:Y:S01]  /*1f700*/  FSEL R171, R171, -INF , !P3 ;  /* 0xff800000abab7808 */ /* 0x000fe20005800000 */
[----:B------:R-:W-:Y:S01]  /*1f710*/  FMUL.FTZ R5, R43, UR7 ;  /* 0x000000072b057c20 */ /* 0x000fe20008410000 */
[----:B------:R-:W-:Y:S01]  /*1f720*/  FSEL R173, R173, -INF , !P4 ;  /* 0xff800000adad7808 */ /* 0x000fe20006000000 */
[C---:B------:R-:W-:Y:S01]  /*1f730*/  VIADD R43, R193.reuse, 0xfffffec8 ;  /* 0xfffffec8c12b7836 */ /* 0x040fe20000000000 */
[CC--:B------:R-:W-:Y:S01]  /*1f740*/  ISETP.GE.AND P5, PT, R42.reuse, R205.reuse, PT ;  /* 0x000000cd2a00720c */ /* 0x0c0fe20003fa6270 */
[----:B------:R-:W-:Y:S01]  /*1f750*/  HMMA.16816.F32 R32, R8, R6, R32 ;  /* 0x000000060820723c */ /* 0x000fe20000001820 */
[----:B------:R-:W-:Y:S01]  /*1f760*/  ISETP.GE.AND P2, PT, R42, R204, PT ;  /* 0x000000cc2a00720c */ /* 0x000fe20003f46270 */
[----:B------:R-:W5:Y:S01]  /*1f770*/  MUFU.TANH R44, R44 ;  /* 0x0000002c002c7308 */ /* 0x000f620000002400 */
[----:B------:R-:W-:Y:S01]  /*1f780*/  I2FP.F32.U32 R42, R42 ;  /* 0x0000002a002a7245 */ /* 0x000fe20000201000 */
[C---:B------:R-:W-:Y:S01]  /*1f790*/  VIADD R7, R193.reuse, 0xfffffed0 ;  /* 0xfffffed0c1077836 */ /* 0x040fe20000000000 */
[C---:B------:R-:W-:Y:S01]  /*1f7a0*/  ISETP.GE.AND P3, PT, R50.reuse, R205, PT ;  /* 0x000000cd3200720c */ /* 0x040fe20003f66270 */
[C---:B------:R-:W-:Y:S01]  /*1f7b0*/  VIADD R9, R193.reuse, 0xfffffed9 ;  /* 0xfffffed9c1097836 */ /* 0x040fe20000000000 */
[----:B------:R-:W-:Y:S01]  /*1f7c0*/  ISETP.GE.AND P4, PT, R50, R204, PT ;  /* 0x000000cc3200720c */ /* 0x000fe20003f86270 */
[C---:B------:R-:W-:Y:S01]  /*1f7d0*/  FFMA.FTZ R180, R42.reuse, UR5, R181 ;  /* 0x000000052ab47c23 */ /* 0x040fe200080100b5 */
[----:B------:R-:W-:Y:S01]  /*1f7e0*/  I2FP.F32.U32 R50, R50 ;  /* 0x0000003200327245 */ /* 0x000fe20000201000 */
[----:B------:R-:W-:Y:S01]  /*1f7f0*/  FFMA.FTZ R185, R42, UR5, R185 ;  /* 0x000000052ab97c23 */ /* 0x000fe200080100b9 */
[----:B------:R-:W-:Y:S01]  /*1f800*/  VIADD R42, R193, 0xfffffec9 ;  /* 0xfffffec9c12a7836 */ /* 0x000fe20000000000 */
[----:B------:R-:W5:Y:S01]  /*1f810*/  MUFU.TANH R45, R45 ;  /* 0x0000002d002d7308 */ /* 0x000f620000002400 */
[----:B------:R-:W-:Y:S01]  /*1f820*/  I2FP.F32.U32 R41, R43 ;  /* 0x0000002b00297245 */ /* 0x000fe20000201000 */
[C---:B------:R-:W-:Y:S01]  /*1f830*/  FFMA.FTZ R175, R50.reuse, UR5, R183 ;  /* 0x0000000532af7c23 */ /* 0x040fe200080100b7 */
[----:B-1----:R-:W-:Y:S01]  /*1f840*/  FFMA.FTZ R177, R50, UR5, R186 ;  /* 0x0000000532b17c23 */ /* 0x002fe200080100ba */
[----:B------:R-:W-:Y:S01]  /*1f850*/  FSEL R180, R180, -INF , !P5 ;  /* 0xff800000b4b47808 */ /* 0x000fe20006800000 */
[----:B------:R-:W-:Y:S01]  /*1f860*/  FMUL.FTZ R6, R38, UR7 ;  /* 0x0000000726067c20 */ /* 0x000fe20008410000 */
[----:B------:R-:W-:Y:S01]  /*1f870*/  FSEL R168, R185, -INF , !P2 ;  /* 0xff800000b9a87808 */ /* 0x000fe20005000000 */
[C---:B--2---:R-:W-:Y:S01]  /*1f880*/  FFMA.FTZ R48, R41.reuse, UR5, R48 ;  /* 0x0000000529307c23 */ /* 0x044fe20008010030 */
[----:B------:R-:W1:Y:S01]  /*1f890*/  MUFU.TANH R18, R18 ;  /* 0x0000001200127308 */ /* 0x000e620000002400 */
[CC--:B------:R-:W-:Y:S01]  /*1f8a0*/  ISETP.GE.AND P5, PT, R42.reuse, R205.reuse, PT ;  /* 0x000000cd2a00720c */ /* 0x0c0fe20003fa6270 */
[----:B---3--:R-:W-:Y:S01]  /*1f8b0*/  FFMA.FTZ R17, R41, UR5, R17 ;  /* 0x0000000529117c23 */ /* 0x008fe20008010011 */
[----:B------:R-:W-:Y:S01]  /*1f8c0*/  ISETP.GE.AND P2, PT, R42, R204, PT ;  /* 0x000000cc2a00720c */ /* 0x000fe20003f46270 */
[----:B------:R-:W-:Y:S01]  /*1f8d0*/  FMUL.FTZ R36, R36, UR7 ;  /* 0x0000000724247c20 */ /* 0x000fe20008410000 */
[----:B------:R-:W-:Y:S01]  /*1f8e0*/  I2FP.F32.U32 R42, R42 ;  /* 0x0000002a002a7245 */ /* 0x000fe20000201000 */
[----:B------:R-:W-:Y:S01]  /*1f8f0*/  FMUL.FTZ R37, R37, UR7 ;  /* 0x0000000725257c20 */ /* 0x000fe20008410000 */
[----:B------:R-:W-:Y:S01]  /*1f900*/  FSEL R175, R175, -INF , !P3 ;  /* 0xff800000afaf7808 */ /* 0x000fe20005800000 */
[----:B------:R-:W2:Y:S01]  /*1f910*/  MUFU.TANH R46, R46 ;  /* 0x0000002e002e7308 */ /* 0x000ea20000002400 */
[----:B------:R-:W-:Y:S01]  /*1f920*/  FSEL R177, R177, -INF , !P4 ;  /* 0xff800000b1b17808 */ /* 0x000fe20006000000 */
[C---:B------:R-:W-:Y:S01]  /*1f930*/  FFMA.FTZ R182, R42.reuse, UR5, R16 ;  /* 0x000000052ab67c23 */ /* 0x040fe20008010010 */
[-C--:B------:R-:W-:Y:S01]  /*1f940*/  ISETP.GE.AND P3, PT, R43, R205.reuse, PT ;  /* 0x000000cd2b00720c */ /* 0x080fe20003f66270 */
[----:B------:R-:W-:Y:S01]  /*1f950*/  FMUL.FTZ R16, R39, UR7 ;  /* 0x0000000727107c20 */ /* 0x000fe20008410000 */
[-C--:B------:R-:W-:Y:S01]  /*1f960*/  ISETP.GE.AND P4, PT, R43, R204.reuse, PT ;  /* 0x000000cc2b00720c */ /* 0x080fe20003f86270 */
[----:B----4-:R-:W-:Y:S01]  /*1f970*/  FFMA.FTZ R49, R42, UR5, R49 ;  /* 0x000000052a317c23 */ /* 0x010fe20008010031 */
[----:B------:R-:W-:Y:S01]  /*1f980*/  FSEL R169, R48, -INF , !P3 ;  /* 0xff80000030a97808 */ /* 0x000fe20005800000 */
[----:B------:R-:W3:Y:S01]  /*1f990*/  MUFU.TANH R40, R40 ;  /* 0x0000002800287308 */ /* 0x000ee20000002400 */
[----:B------:R-:W-:Y:S01]  /*1f9a0*/  FSEL R179, R17, -INF , !P4 ;  /* 0xff80000011b37808 */ /* 0x000fe20006000000 */
[----:B------:R-:W-:Y:S01]  /*1f9b0*/  FMUL.FTZ R8, R34, UR7 ;  /* 0x0000000722087c20 */ /* 0x000fe20008410000 */
[C---:B------:R-:W-:Y:S01]  /*1f9c0*/  ISETP.GE.AND P3, PT, R7.reuse, R205, PT ;  /* 0x000000cd0700720c */ /* 0x040fe20003f66270 */
[----:B------:R-:W-:Y:S01]  /*1f9d0*/  FMUL.FTZ R17, R32, UR7 ;  /* 0x0000000720117c20 */ /* 0x000fe20008410000 */
[-C--:B------:R-:W-:Y:S01]  /*1f9e0*/  ISETP.GE.AND P4, PT, R7, R204.reuse, PT ;  /* 0x000000cc0700720c */ /* 0x080fe20003f86270 */
[----:B------:R-:W-:Y:S01]  /*1f9f0*/  FMUL.FTZ R35, R35, UR7 ;  /* 0x0000000723237c20 */ /* 0x000fe20008410000 */
[----:B------:R-:W-:Y:S01]  /*1fa00*/  I2FP.F32.U32 R7, R7 ;  /* 0x0000000700077245 */ /* 0x000fe20000201000 */
[----:B------:R-:W4:Y:S01]  /*1fa10*/  MUFU.TANH R5, R5 ;  /* 0x0000000500057308 */ /* 0x000f220000002400 */
[----:B------:R-:W-:Y:S01]  /*1fa20*/  I2FP.F32.U32 R20, R13 ;  /* 0x0000000d00147245 */ /* 0x000fe20000201000 */
[----:B------:R-:W-:Y:S01]  /*1fa30*/  FMUL.FTZ R10, R30, UR7 ;  /* 0x000000071e0a7c20 */ /* 0x000fe20008410000 */
[----:B------:R-:W-:Y:S01]  /*1fa40*/  FSEL R182, R182, -INF , !P5 ;  /* 0xff800000b6b67808 */ /* 0x000fe20006800000 */
[----:B-----5:R-:W-:Y:S01]  /*1fa50*/  FFMA.FTZ R44, R7, UR5, R44 ;  /* 0x00000005072c7c23 */ /* 0x020fe2000801002c */
[----:B------:R-:W-:Y:S01]  /*1fa60*/  FSEL R12, R49, -INF , !P2 ;  /* 0xff800000310c7808 */ /* 0x000fe20005000000 */
[C---:B------:R-:W-:Y:S01]  /*1fa70*/  FFMA.FTZ R45, R20.reuse, UR5, R45 ;  /* 0x00000005142d7c23 */ /* 0x040fe2000801002d */
[C---:B------:R-:W-:Y:S01]  /*1fa80*/  ISETP.GE.AND P5, PT, R13.reuse, R205, PT ;  /* 0x000000cd0d00720c */ /* 0x040fe20003fa6270 */
[----:B------:R-:W5:Y:S01]  /*1fa90*/  MUFU.TANH R19, R51 ;  /* 0x0000003300137308 */ /* 0x000f620000002400 */
[-C--:B------:R-:W-:Y:S01]  /*1faa0*/  ISETP.GE.AND P2, PT, R13, R204.reuse, PT ;  /* 0x000000cc0d00720c */ /* 0x080fe20003f46270 */
[----:B-1----:R-:W-:Y:S01]  /*1fab0*/  FFMA.FTZ R13, R7, UR5, R18 ;  /* 0x00000005070d7c23 */ /* 0x002fe20008010012 */
[----:B--2---:R-:W-:Y:S01]  /*1fac0*/  FFMA.FTZ R46, R20, UR5, R46 ;  /* 0x00000005142e7c23 */ /* 0x004fe2000801002e */
[----:B------:R-:W-:Y:S01]  /*1fad0*/  I2FP.F32.U32 R11, R9 ;  /* 0x00000009000b7245 */ /* 0x000fe20000201000 */
[C---:B------:R-:W-:Y:S01]  /*1fae0*/  VIADD R18, R193.reuse, 0xfffffed8 ;  /* 0xfffffed8c1127836 */ /* 0x040fe20000000000 */
[----:B------:R-:W-:Y:S01]  /*1faf0*/  FSEL R181, R44, -INF , !P3 ;  /* 0xff8000002cb57808 */ /* 0x000fe20005800000 */
[----:B------:R-:W-:Y:S01]  /*1fb00*/  VIADD R20, R193, 0xfffffee1 ;  /* 0xfffffee1c1147836 */ /* 0x000fe20000000000 */
[----:B------:R-:W1:Y:S01]  /*1fb10*/  MUFU.TANH R4, R4 ;  /* 0x0000000400047308 */ /* 0x000e620000002400 */
[----:B------:R-:W-:Y:S01]  /*1fb20*/  FSEL R13, R13, -INF , !P4 ;  /* 0xff8000000d0d7808 */ /* 0x000fe20006000000 */
[----:B---3--:R-:W-:Y:S01]  /*1fb30*/  FFMA.FTZ R40, R11, UR5, R40 ;  /* 0x000000050b287c23 */ /* 0x008fe20008010028 */
[----:B------:R-:W-:Y:S01]  /*1fb40*/  FSEL R184, R45, -INF , !P5 ;  /* 0xff8000002db87808 */ /* 0x000fe20006800000 */
[----:B----4-:R-:W-:Y:S01]  /*1fb50*/  FFMA.FTZ R186, R11, UR5, R5 ;  /* 0x000000050bba7c23 */ /* 0x010fe20008010005 */
[----:B------:R-:W-:Y:S01]  /*1fb60*/  FSEL R124, R46, -INF , !P2 ;  /* 0xff8000002e7c7808 */ /* 0x000fe20005000000 */
[----:B------:R-:W-:Y:S01]  /*1fb70*/  FMUL.FTZ R7, R33, UR7 ;  /* 0x0000000721077c20 */ /* 0x000fe20008410000 */
[CC--:B------:R-:W-:Y:S01]  /*1fb80*/  ISETP.GE.AND P3, PT, R18.reuse, R205.reuse, PT ;  /* 0x000000cd1200720c */ /* 0x0c0fe20003f66270 */
[----:B------:R-:W2:Y:S01]  /*1fb90*/  MUFU.TANH R16, R16 ;  /* 0x0000001000107308 */ /* 0x000ea20000002400 */
[----:B------:R-:W-:Y:S01]  /*1fba0*/  ISETP.GE.AND P4, PT, R18, R204, PT ;  /* 0x000000cc1200720c */ /* 0x000fe20003f86270 */
[----:B------:R-:W-:Y:S01]  /*1fbb0*/  FMUL.FTZ R5, R28, UR7 ;  /* 0x000000071c057c20 */ /* 0x000fe20008410000 */
[----:B------:R-:W-:-:S02]  /*1fbc0*/  ISETP.GE.AND P5, PT, R9, R205, PT ;  /* 0x000000cd0900720c */ /* 0x000fc40003fa6270 */
[----:B------:R-:W-:Y:S01]  /*1fbd0*/  ISETP.GE.AND P2, PT, R9, R204, PT ;  /* 0x000000cc0900720c */ /* 0x000fe20003f46270 */
[C---:B------:R-:W-:Y:S01]  /*1fbe0*/  VIADD R9, R193.reuse, 0xfffffee0 ;  /* 0xfffffee0c1097836 */ /* 0x040fe20000000000 */
[----:B------:R-:W-:Y:S01]  /*1fbf0*/  I2FP.F32.U32 R18, R18 ;  /* 0x0000001200127245 */ /* 0x000fe20000201000 */
[----:B------:R-:W3:Y:S01]  /*1fc00*/  MUFU.TANH R6, R6 ;  /* 0x0000000600067308 */ /* 0x000ee20000002400 */
[----:B------:R-:W-:Y:S02]  /*1fc10*/  FSEL R188, R40, -INF , !P5 ;  /* 0xff80000028bc7808 */ /* 0x000fe40006800000 */
[----:B------:R-:W-:Y:S01]  /*1fc20*/  FSEL R186, R186, -INF , !P2 ;  /* 0xff800000baba7808 */ /* 0x000fe20005000000 */
[----:B-----5:R-:W-:Y:S01]  /*1fc30*/  FFMA.FTZ R19, R18, UR5, R19 ;  /* 0x0000000512137c23 */ /* 0x020fe20008010013 */
[----:B------:R-:W-:Y:S01]  /*1fc40*/  ISETP.GE.AND P5, PT, R20, R205, PT ;  /* 0x000000cd1400720c */ /* 0x000fe20003fa6270 */
[----:B-1----:R-:W-:Y:S01]  /*1fc50*/  FFMA.FTZ R183, R18, UR5, R4 ;  /* 0x0000000512b77c23 */ /* 0x002fe20008010004 */
[----:B------:R-:W-:Y:S01]  /*1fc60*/  ISETP.GE.AND P2, PT, R20, R204, PT ;  /* 0x000000cc1400720c */ /* 0x000fe20003f46270 */
[----:B------:R-:W1:Y:S01]  /*1fc70*/  MUFU.TANH R36, R36 ;  /* 0x0000002400247308 */ /* 0x000e620000002400 */
[----:B------:R-:W-:Y:S01]  /*1fc80*/  I2FP.F32.U32 R20, R20 ;  /* 0x0000001400147245 */ /* 0x000fe20000201000 */
[----:B------:R-:W-:Y:S01]  /*1fc90*/  VIADD R18, R193, 0xfffffee8 ;  /* 0xfffffee8c1127836 */ /* 0x000fe20000000000 */
[----:B------:R-:W-:-:S02]  /*1fca0*/  I2FP.F32.U32 R11, R9 ;  /* 0x00000009000b7245 */ /* 0x000fc40000201000 */
[----:B------:R-:W-:Y:S01]  /*1fcb0*/  FSEL R183, R183, -INF , !P4 ;  /* 0xff800000b7b77808 */ /* 0x000fe20006000000 */
[----:B--2---:R-:W-:Y:S01]  /*1fcc0*/  FFMA.FTZ R187, R20, UR5, R16 ;  /* 0x0000000514bb7c23 */ /* 0x004fe20008010010 */
[----:B------:R-:W-:Y:S01]  /*1fcd0*/  I2FP.F32.U32 R16, R18 ;  /* 0x0000001200107245 */ /* 0x000fe20000201000 */
[----:B------:R-:W2:Y:S01]  /*1fce0*/  MUFU.TANH R37, R37 ;  /* 0x0000002500257308 */ /* 0x000ea20000002400 */
[-C--:B------:R-:W-:Y:S01]  /*1fcf0*/  ISETP.GE.AND P4, PT, R9, R204.reuse, PT ;  /* 0x000000cc0900720c */ /* 0x080fe20003f86270 */
[----:B---3--:R-:W-:Y:S01]  /*1fd00*/  FFMA.FTZ R6, R11, UR5, R6 ;  /* 0x000000050b067c23 */ /* 0x008fe20008010006 */
[----:B------:R-:W-:Y:S02]  /*1fd10*/  FSEL R125, R19, -INF , !P3 ;  /* 0xff800000137d7808 */ /* 0x000fe40005800000 */
[----:B------:R-:W-:Y:S01]  /*1fd20*/  ISETP.GE.AND P3, PT, R9, R205, PT ;  /* 0x000000cd0900720c */ /* 0x000fe20003f66270 */
[----:B------:R-:W-:Y:S01]  /*1fd30*/  FMUL.FTZ R9, R29, UR7 ;  /* 0x000000071d097c20 */ /* 0x000fe20008410000 */
[----:B------:R-:W-:Y:S01]  /*1fd40*/  FSEL R190, R6, -INF , !P4 ;  /* 0xff80000006be7808 */ /* 0x000fe20006000000 */
[----:B------:R-:W3:Y:S01]  /*1fd50*/  MUFU.TANH R8, R8 ;  /* 0x0000000800087308 */ /* 0x000ee20000002400 */
[----:B------:R-:W-:Y:S01]  /*1fd60*/  ISETP.GE.AND P4, PT, R18, R204, PT ;  /* 0x000000cc1200720c */ /* 0x000fe20003f86270 */
[----:B-1----:R-:W-:Y:S01]  /*1fd70*/  FFMA.FTZ R36, R11, UR5, R36 ;  /* 0x000000050b247c23 */ /* 0x002fe20008010024 */
[----:B------:R-:W-:Y:S01]  /*1fd80*/  VIADD R11, R193, 0xfffffee9 ;  /* 0xfffffee9c10b7836 */ /* 0x000fe20000000000 */
[----:B------:R-:W-:-:S03]  /*1fd90*/  FSEL R187, R187, -INF , !P2 ;  /* 0xff800000bbbb7808 */ /* 0x000fc60005000000 */
[----:B------:R-:W-:Y:S01]  /*1fda0*/  FSEL R185, R36, -INF , !P3 ;  /* 0xff80000024b97808 */ /* 0x000fe20005800000 */
[----:B------:R-:W1:Y:S01]  /*1fdb0*/  MUFU.TANH R17, R17 ;  /* 0x0000001100117308 */ /* 0x000e620000002400 */
[----:B------:R-:W-:Y:S01]  /*1fdc0*/  ISETP.GE.AND P2, PT, R11, R204, PT ;  /* 0x000000cc0b00720c */ /* 0x000fe20003f46270 */
[----:B--2---:R-:W-:Y:S01]  /*1fdd0*/  FFMA.FTZ R37, R20, UR5, R37 ;  /* 0x0000000514257c23 */ /* 0x004fe20008010025 */
[----:B------:R-:W-:-:S04]  /*1fde0*/  ISETP.GE.AND P3, PT, R18, R205, PT ;  /* 0x000000cd1200720c */ /* 0x000fc80003f66270 */
[----:B------:R-:W-:Y:S01]  /*1fdf0*/  FSEL R192, R37, -INF , !P5 ;  /* 0xff80000025c07808 */ /* 0x000fe20006800000 */
[----:B------:R-:W2:Y:S01]  /*1fe00*/  MUFU.TANH R7, R7 ;  /* 0x0000000700077308 */ /* 0x000ea20000002400 */
[----:B------:R-:W-:Y:S01]  /*1fe10*/  ISETP.GE.AND P5, PT, R11, R205, PT ;  /* 0x000000cd0b00720c */ /* 0x000fe20003fa6270 */
[----:B---3--:R-:W-:Y:S01]  /*1fe20*/  FFMA.FTZ R8, R16, UR5, R8 ;  /* 0x0000000510087c23 */ /* 0x008fe20008010008 */
[----:B------:R-:W-:-:S04]  /*1fe30*/  I2FP.F32.U32 R11, R11 ;  /* 0x0000000b000b7245 */ /* 0x000fc80000201000 */
[----:B------:R-:W-:Y:S01]  /*1fe40*/  FSEL R191, R8, -INF , !P4 ;  /* 0xff80000008bf7808 */ /* 0x000fe20006000000 */
[----:B------:R-:W3:Y:S01]  /*1fe50*/  MUFU.TANH R4, R35 ;  /* 0x0000002300047308 */ /* 0x000ee20000002400 */
[----:B------:R-:W-:Y:S01]  /*1fe60*/  FMUL.FTZ R8, R26, UR7 ;  /* 0x000000071a087c20 */ /* 0x000fe20008410000 */
[----:B-1----:R-:W-:Y:S01]  /*1fe70*/  FFMA.FTZ R17, R16, UR5, R17 ;  /* 0x0000000510117c23 */ /* 0x002fe20008010011 */
[----:B------:R-:W-:-:S04]  /*1fe80*/  VIADD R16, R193, 0xfffffef0 ;  /* 0xfffffef0c1107836 */ /* 0x000fc80000000000 */
[----:B------:R-:W-:Y:S01]  /*1fe90*/  FSEL R189, R17, -INF , !P3 ;  /* 0xff80000011bd7808 */ /* 0x000fe20005800000 */
[----:B------:R-:W1:Y:S01]  /*1fea0*/  MUFU.TANH R5, R5 ;  /* 0x0000000500057308 */ /* 0x000e620000002400 */
[C---:B------:R-:W-:Y:S01]  /*1feb0*/  ISETP.GE.AND P3, PT, R16.reuse, R205, PT ;  /* 0x000000cd1000720c */ /* 0x040fe20003f66270 */
[C---:B--2---:R-:W-:Y:S01]  /*1fec0*/  FFMA.FTZ R194, R11.reuse, UR5, R7 ;  /* 0x000000050bc27c23 */ /* 0x044fe20008010007 */
[----:B------:R-:W-:Y:S02]  /*1fed0*/  ISETP.GE.AND P4, PT, R16, R204, PT ;  /* 0x000000cc1000720c */ /* 0x000fe40003f86270 */
[----:B------:R-:W-:Y:S02]  /*1fee0*/  I2FP.F32.U32 R16, R16 ;  /* 0x0000001000107245 */ /* 0x000fe40000201000 */
[----:B------:R-:W-:Y:S01]  /*1fef0*/  FSEL R194, R194, -INF , !P5 ;  /* 0xff800000c2c27808 */ /* 0x000fe20006800000 */
[----:B------:R-:W2:Y:S01]  /*1ff00*/  MUFU.TANH R10, R10 ;  /* 0x0000000a000a7308 */ /* 0x000ea20000002400 */
[----:B---3--:R-:W-:Y:S01]  /*1ff10*/  FFMA.FTZ R196, R11, UR5, R4 ;  /* 0x000000050bc47c23 */ /* 0x008fe20008010004 */
[----:B------:R-:W-:-:S04]  /*1ff20*/  VIADD R4, R193, 0xfffffef1 ;  /* 0xfffffef1c1047836 */ /* 0x000fc80000000000 */
[----:B------:R-:W-:Y:S02]  /*1ff30*/  FSEL R196, R196, -INF , !P2 ;  /* 0xff800000c4c47808 */ /* 0x000fe40005000000 */
[----:B------:R-:W3:Y:S01]  /*1ff40*/  MUFU.TANH R9, R9 ;  /* 0x0000000900097308 */ /* 0x000ee20000002400 */
[----:B------:R-:W-:Y:S01]  /*1ff50*/  I2FP.F32.U32 R11, R4 ;  /* 0x00000004000b7245 */ /* 0x000fe20000201000 */
[----:B-1----:R-:W-:Y:S01]  /*1ff60*/  FFMA.FTZ R5, R16, UR5, R5 ;  /* 0x0000000510057c23 */ /* 0x002fe20008010005 */
[----:B------:R-:W-:-:S04]  /*1ff70*/  ISETP.GE.AND P2, PT, R4, R205, PT ;  /* 0x000000cd0400720c */ /* 0x000fc80003f46270 */
[----:B------:R-:W-:Y:S01]  /*1ff80*/  FSEL R195, R5, -INF , !P3 ;  /* 0xff80000005c37808 */ /* 0x000fe20005800000 */
[----:B------:R-:W1:Y:S01]  /*1ff90*/  MUFU.TANH R6, R31 ;  /* 0x0000001f00067308 */ /* 0x000e620000002400 */
[----:B------:R-:W-:Y:S01]  /*1ffa0*/  BAR.SYNC.DEFER_BLOCKING 0x0 ;  /* 0x0000000000007b1d */ /* 0x000fe20000010000 */
[----:B--2---:R-:W-:Y:S01]  /*1ffb0*/  FFMA.FTZ R16, R16, UR5, R10 ;  /* 0x0000000510107c23 */ /* 0x004fe2000801000a */
[----:B------:R-:W-:Y:S01]  /*1ffc0*/  VIADD R10, R193, 0xfffffef8 ;  /* 0xfffffef8c10a7836 */ /* 0x000fe20000000000 */
[----:B------:R-:W-:-:S03]  /*1ffd0*/  ISETP.GE.AND P3, PT, R4, R204, PT ;  /* 0x000000cc0400720c */ /* 0x000fc60003f66270 */
[----:B------:R-:W-:Y:S01]  /*1ffe0*/  FSEL R193, R16, -INF , !P4 ;  /* 0xff80000010c17808 */ /* 0x000fe20006000000 */
[----:B------:R-:W2:Y:S01]  /*1fff0*/  MUFU.TANH R7, R24 ;  /* 0x0000001800077308 */ /* 0x000ea20000002400 */
[----:B------:R-:W-:Y:S01]  /*20000*/  I2FP.F32.U32 R4, R10 ;  /* 0x0000000a00047245 */ /* 0x000fe20000201000 */
[----:B---3--:R-:W-:Y:S01]  /*20010*/  FFMA.FTZ R9, R11, UR5, R9 ;  /* 0x000000050b097c23 */ /* 0x008fe20008010009 */
[----:B------:R-:W-:-:S04]  /*20020*/  ISETP.GE.AND P4, PT, R10, R205, PT ;  /* 0x000000cd0a00720c */ /* 0x000fc80003f86270 */
[----:B------:R-:W-:Y:S01]  /*20030*/  FSEL R198, R9, -INF , !P2 ;  /* 0xff80000009c67808 */ /* 0x000fe20005000000 */
[----:B------:R-:W3:Y:S01]  /*20040*/  MUFU.TANH R8, R8 ;  /* 0x0000000800087308 */ /* 0x000ee20000002400 */
[----:B------:R-:W-:Y:S01]  /*20050*/  ISETP.GE.AND P2, PT, R10, R204, PT ;  /* 0x000000cc0a00720c */ /* 0x000fe20003f46270 */
[----:B-1----:R-:W-:-:S05]  /*20060*/  FFMA.FTZ R6, R11, UR5, R6 ;  /* 0x000000050b067c23 */ /* 0x002fca0008010006 */
[----:B------:R-:W-:Y:S01]  /*20070*/  FSEL R202, R6, -INF , !P3 ;  /* 0xff80000006ca7808 */ /* 0x000fe20005800000 */
[----:B------:R-:W1:Y:S01]  /*20080*/  MUFU.TANH R27, R27 ;  /* 0x0000001b001b7308 */ /* 0x000e620000002400 */
[----:B--2---:R-:W-:-:S05]  /*20090*/  FFMA.FTZ R7, R4, UR5, R7 ;  /* 0x0000000504077c23 */ /* 0x004fca0008010007 */
[----:B------:R-:W-:Y:S01]  /*200a0*/  FSEL R204, R7, -INF , !P4 ;  /* 0xff80000007cc7808 */ /* 0x000fe20006000000 */
[----:B---3--:R-:W-:Y:S01]  /*200b0*/  FFMA.FTZ R8, R4, UR5, R8 ;  /* 0x0000000504087c23 */ /* 0x008fe20008010008 */
[----:B-1----:R-:W-:-:S04]  /*200c0*/  FFMA.FTZ R27, R200, UR5, R27 ;  /* 0x00000005c81b7c23 */ /* 0x002fc8000801001b */
        /* <DEDUP_REMOVED lines=71> */
.L_x_3038:
        /* <DEDUP_REMOVED lines=8> */
.L_x_3039:
[----:B------:R-:W2:Y:S01]  /*205c0*/  LDC R6, c[0x0][0x3bc] ;  /* 0x0000ef00ff067b82 */ /* 0x000ea20000000800 */
[C---:B------:R-:W-:Y:S01]  /*205d0*/  IMAD.SHL.U32 R4, R7.reuse, 0x20, RZ ;  /* 0x0000002007047824 */ /* 0x040fe200078e00ff */
[C---:B------:R-:W-:Y:S01]  /*205e0*/  LEA R10, P2, R7.reuse, R242, 0x5 ;  /* 0x000000f2070a7211 */ /* 0x040fe200078428ff */
[----:B------:R-:W-:Y:S01]  /*205f0*/  @!PT LDS RZ, [RZ] ;  /* 0x00000000fffff984 */ /* 0x000fe20000000800 */
[----:B------:R-:W-:Y:S01]  /*20600*/  @!PT LDS RZ, [RZ] ;  /* 0x00000000fffff984 */ /* 0x000fe20000000800 */
[----:B------:R-:W-:Y:S01]  /*20610*/  @!PT LDS RZ, [RZ] ;  /* 0x00000000fffff984 */ /* 0x000fe20000000800 */
[----:B-1----:R-:W-:Y:S03]  /*20620*/  @!P1 LDGSTS.E.BYPASS.LTC128B.128 [R249+0x2000], desc[UR14][R242.64] ;  /* 0x02000000f2f99fae */ /* 0x002fe6000b981a0e */
[----:B------:R-:W-:Y:S01]  /*20630*/  IADD3 R8, P3, PT, R10, R4, RZ ;  /* 0x000000040a087210 */ /* 0x000fe20007f7e0ff */
[----:B------:R1:W-:Y:S01]  /*20640*/  @P1 STS.128 [R249+0x2000], RZ ;  /* 0x002000fff9001388 */ /* 0x0003e20000000c00 */
[C-C-:B--2---:R-:W-:Y:S02]  /*20650*/  SHF.L.U64.HI R5, R7.reuse, 0x5, R6.reuse ;  /* 0x0000000507057819 */ /* 0x144fe40000010206 */
[----:B------:R-:W-:-:S02]  /*20660*/  LEA.HI.X R11, R7, R243, R6, 0x5, P2 ;  /* 0x000000f3070b7211 */ /* 0x000fc400010f2c06 */
        /* <DEDUP_REMOVED lines=103> */
.L_x_3037:
        /* <DEDUP_REMOVED lines=69> */
[----:B------:R-:W2:Y:S01]  /*21130*/  SHFL.BFLY PT, R4, R7, 0x2, 0x1f ;  /* 0x0c401f0007047f89 */ /* 0x000ea200000e0000 */
[----:B------:R-:W-:-:S03]  /*21140*/  LOP3.LUT P3, RZ, R237, 0x2, RZ, 0xc0, !PT ;  /* 0x00000002edff7812 */ /* 0x000fc6000786c0ff */
[----:B------:R-:W3:Y:S01]  /*21150*/  SHFL.BFLY PT, R5, R6, 0x2, 0x1f ;  /* 0x0c401f0006057f89 */ /* 0x000ee200000e0000 */
[----:B------:R-:W-:Y:S02]  /*21160*/  SEL R217, R217, 0xffffffe0, !P3 ;  /* 0xffffffe0d9d97807 */ /* 0x000fe40005800000 */
[----:B--2---:R-:W-:Y:S02]  /*21170*/  FMNMX.FTZ R4, R7, R4, !PT ;  /* 0x0000000407047209 */ /* 0x004fe40007810000 */
[----:B---3--:R-:W-:-:S03]  /*21180*/  FMNMX.FTZ R5, R6, R5, !PT ;  /* 0x0000000506057209 */ /* 0x008fc60007810000 */
[----:B------:R-:W2:Y:S04]  /*21190*/  SHFL.BFLY PT, R211, R4, 0x1, 0x1f ;  /* 0x0c201f0004d37f89 */ /* 0x000ea800000e0000 */
        /* <DEDUP_REMOVED lines=8> */
[----:B------:R-:W-:Y:S01]  /*21220*/  FSETP.NEU.FTZ.AND P1, PT, R210, -INF , PT ;  /* 0xff800000d200780b */ /* 0x000fe20003f3d000 */
[----:B------:R-:W-:Y:S02]  /*21230*/  FADD.FTZ R4, R2, -R7 ;  /* 0x8000000702047221 */ /* 0x000fe40000010000 */
[--C-:B------:R-:W-:Y:S01]  /*21240*/  FFMA.FTZ R207, R212, UR6, -R209.reuse ;  /* 0x00000006d4cf7c23 */ /* 0x100fe200080108d1 */
[----:B------:R-:W-:Y:S01]  /*21250*/  LOP3.LUT R212, R3, R166, RZ, 0xfc, !PT ;  /* 0x000000a603d47212 */ /* 0x000fe200078efcff */
[--C-:B------:R-:W-:Y:S01]  /*21260*/  FFMA.FTZ R208, R208, UR6, -R209.reuse ;  /* 0x00000006d0d07c23 */ /* 0x100fe200080108d1 */
[----:B------:R-:W-:Y:S01]  /*21270*/  FSEL R203, R203, RZ, P1 ;  /* 0x000000ffcbcb7208 */ /* 0x000fe20000800000 */
[--C-:B------:R-:W-:Y:S01]  /*21280*/  FFMA.FTZ R206, R236, UR6, -R209.reuse ;  /* 0x00000006ecce7c23 */ /* 0x100fe200080108d1 */
[----:B------:R-:W-:Y:S01]  /*21290*/  LEA R212, R212, UR8, 0x1 ;  /* 0x00000008d4d47c11 */ /* 0x000fe2000f8e08ff */
[----:B------:R-:W-:Y:S01]  /*212a0*/  FFMA.FTZ R205, R248, UR6, -R209 ;  /* 0x00000006f8cd7c23 */ /* 0x000fe200080108d1 */
[----:B------:R-:W-:Y:S01]  /*212b0*/  FSEL R5, R210, RZ, P1 ;  /* 0x000000ffd2057208 */ /* 0x000fe20000800000 */
[--C-:B------:R-:W-:Y:S01]  /*212c0*/  FFMA.FTZ R199, R216, UR6, -R203.reuse ;  /* 0x00000006d8c77c23 */ /* 0x100fe200080108cb */
[----:B------:R-:W-:Y:S01]  /*212d0*/  IADD3 R24, PT, PT, R212, 0xa000, RZ ;  /* 0x0000a000d4187810 */ /* 0x000fe20007ffe0ff */
[----:B------:R-:W-:Y:S01]  /*212e0*/  FFMA.FTZ R201, R214, UR6, -R203 ;  /* 0x00000006d6c97c23 */ /* 0x000fe200080108cb */
[----:B------:R-:W-:Y:S01]  /*212f0*/  IADD3 R216, PT, PT, R212, 0xa040, RZ ;  /* 0x0000a040d4d87810 */ /* 0x000fe20007ffe0ff */
[----:B------:R-:W-:Y:S01]  /*21300*/  FADD.FTZ R5, R0, -R5 ;  /* 0x8000000500057221 */ /* 0x000fe20000010000 */
[----:B------:R-:W-:Y:S01]  /*21310*/  @P0 IADD3 R216, PT, PT, R24, -0x40, RZ ;  /* 0xffffffc018d80810 */ /* 0x000fe20007ffe0ff */
[--C-:B------:R-:W-:Y:S01]  /*21320*/  FFMA.FTZ R213, R240, UR6, -R203.reuse ;  /* 0x00000006f0d57c23 */ /* 0x100fe200080108cb */
[C---:B------:R-:W-:Y:S01]  /*21330*/  IADD3 R0, PT, PT, R217.reuse, R212, RZ ;  /* 0x000000d4d9007210 */ /* 0x040fe20007ffe0ff */
[----:B------:R-:W-:Y:S01]  /*21340*/  FMUL.FTZ R215, R4, UR6 ;  /* 0x0000000604d77c20 */ /* 0x000fe20008410000 */
[----:B------:R-:W-:Y:S01]  /*21350*/  IADD3 R217, PT, PT, R217, R216, RZ ;  /* 0x000000d8d9d97210 */ /* 0x000fe20007ffe0ff */
[----:B------:R-:W-:Y:S01]  /*21360*/  FMUL.FTZ R214, R5, UR6 ;  /* 0x0000000605d67c20 */ /* 0x000fe20008410000 */
[--C-:B------:R-:W-:Y:S01]  /*21370*/  FFMA.FTZ R234, R234, UR6, -R203.reuse ;  /* 0x00000006eaea7c23 */ /* 0x100fe200080108cb */
[----:B------:R-:W-:Y:S01]  /*21380*/  LDSM.16.MT88.4 R28, [R216] ;  /* 0x00000000d81c783b */ /* 0x000fe20000004200 */
[----:B------:R-:W-:Y:S01]  /*21390*/  MUFU.EX2 R208, R208 ;  /* 0x000000d000d07308 */ /* 0x000fe20000000800 */
[--C-:B------:R-:W-:Y:S01]  /*213a0*/  FFMA.FTZ R222, R222, UR6, -R203.reuse ;  /* 0x00000006dede7c23 */ /* 0x100fe200080108cb */
[----:B------:R-:W-:Y:S01]  /*213b0*/  FFMA.FTZ R218, R218, UR6, -R203 ;  /* 0x00000006dada7c23 */ /* 0x000fe200080108cb */
[----:B------:R-:W1:Y:S01]  /*213c0*/  LDSM.16.MT88.4 R36, [R217] ;  /* 0x00000000d924783b */ /* 0x000e620000004200 */
[----:B------:R-:W2:Y:S01]  /*213d0*/  MUFU.EX2 R207, R207 ;  /* 0x000000cf00cf7308 */ /* 0x000ea20000000800 */
[--C-:B------:R-:W-:Y:S01]  /*213e0*/  FFMA.FTZ R92, R92, UR6, -R209.reuse ;  /* 0x000000065c5c7c23 */ /* 0x100fe200080108d1 */
[----:B------:R-:W-:Y:S01]  /*213f0*/  FFMA.FTZ R107, R107, UR6, -R209 ;  /* 0x000000066b6b7c23 */ /* 0x000fe200080108d1 */
[----:B------:R-:W3:Y:S01]  /*21400*/  LDSM.16.MT88.4 R20, [R212+0xa000] ;  /* 0x00a00000d414783b */ /* 0x000ee20000004200 */
[----:B------:R-:W-:Y:S01]  /*21410*/  MUFU.EX2 R206, R206 ;  /* 0x000000ce00ce7308 */ /* 0x000fe20000000800 */
[----:B------:R-:W-:Y:S01]  /*21420*/  FFMA.FTZ R104, R104, UR6, -R203 ;  /* 0x0000000668687c23 */ /* 0x000fe200080108cb */
[--C-:B------:R-:W-:Y:S01]  /*21430*/  FFMA.FTZ R95, R95, UR6, -R209.reuse ;  /* 0x000000065f5f7c23 */ /* 0x100fe200080108d1 */
[----:B------:R-:W4:Y:S01]  /*21440*/  LDSM.16.MT88.4 R4, [R0+0xa000] ;  /* 0x00a000000004783b */ /* 0x000f220000004200 */
[----:B------:R-:W5:Y:S01]  /*21450*/  MUFU.EX2 R205, R205 ;  /* 0x000000cd00cd7308 */ /* 0x000f620000000800 */
[----:B------:R-:W-:Y:S01]  /*21460*/  FFMA.FTZ R109, R109, UR6, -R209 ;  /* 0x000000066d6d7c23 */ /* 0x000fe200080108d1 */
[--C-:B------:R-:W-:Y:S01]  /*21470*/  FFMA.FTZ R96, R96, UR6, -R203.reuse ;  /* 0x0000000660607c23 */ /* 0x100fe200080108cb */
[----:B------:R-:W4:Y:S01]  /*21480*/  LDSM.16.MT88.4 R44, [R212+0xa800] ;  /* 0x00a80000d42c783b */ /* 0x000f220000004200 */
[----:B------:R-:W-:Y:S01]  /*21490*/  MUFU.EX2 R201, R201 ;  /* 0x000000c900c97308 */ /* 0x000fe20000000800 */
[----:B------:R-:W-:Y:S01]  /*214a0*/  FFMA.FTZ R97, R97, UR6, -R203 ;  /* 0x0000000661617c23 */ /* 0x000fe200080108cb */
[----:B--2---:R-:W-:Y:S01]  /*214b0*/  F2FP.F16.F32.PACK_AB R8, R207, R208 ;  /* 0x000000d0cf08723e */ /* 0x004fe200000000ff */
[----:B------:R-:W2:Y:S01]  /*214c0*/  LDSM.16.MT88.4 R48, [R0+0xa800] ;  /* 0x00a800000030783b */ /* 0x000ea20000004200 */
[----:B------:R-:W5:Y:S01]  /*214d0*/  MUFU.EX2 R199, R199 ;  /* 0x000000c700c77308 */ /* 0x000f620000000800 */
[--C-:B------:R-:W-:Y:S01]  /*214e0*/  FFMA.FTZ R87, R87, UR6, -R209.reuse ;  /* 0x0000000657577c23 */ /* 0x100fe200080108d1 */
[----:B------:R-:W-:Y:S01]  /*214f0*/  FFMA.FTZ R102, R102, UR6, -R209 ;  /* 0x0000000666667c23 */ /* 0x000fe200080108d1 */
[----:B------:R-:W2:Y:S01]  /*21500*/  LDSM.16.MT88.4 R56, [R216+0x800] ;  /* 0x00080000d838783b */ /* 0x000ea20000004200 */
[----:B------:R-:W-:Y:S01]  /*21510*/  MUFU.EX2 R2, R234 ;  /* 0x000000ea00027308 */ /* 0x000fe20000000800 */
[----:B------:R-:W-:Y:S01]  /*21520*/  FFMA.FTZ R85, R85, UR6, -R203 ;  /* 0x0000000655557c23 */ /* 0x000fe200080108cb */
[----:B-----5:R-:W-:Y:S01]  /*21530*/  F2FP.F16.F32.PACK_AB R10, R205, R206 ;  /* 0x000000cecd0a723e */ /* 0x020fe200000000ff */
[----:B------:R-:W-:Y:S01]  /*21540*/  FFMA.FTZ R82, R82, UR6, -R209 ;  /* 0x0000000652527c23 */ /* 0x000fe200080108d1 */
[----:B------:R-:W5:Y:S01]  /*21550*/  MUFU.EX2 R213, R213 ;  /* 0x000000d500d57308 */ /* 0x000f620000000800 */
[--C-:B------:R-:W-:Y:S01]  /*21560*/  FFMA.FTZ R78, R78, UR6, -R203.reuse ;  /* 0x000000064e4e7c23 */ /* 0x100fe200080108cb */
[----:B------:R-:W-:Y:S01]  /*21570*/  FFMA.FTZ R79, R79, UR6, -R203 ;  /* 0x000000064f4f7c23 */ /* 0x000fe200080108cb */
[--C-:B------:R-:W-:Y:S01]  /*21580*/  FFMA.FTZ R98, R98, UR6, -R209.reuse ;  /* 0x0000000662627c23 */ /* 0x100fe200080108d1 */
[----:B------:R-:W1:Y:S01]  /*21590*/  MUFU.EX2 R215, R215 ;  /* 0x000000d700d77308 */ /* 0x000e620000000800 */
[--C-:B------:R-:W-:Y:S01]  /*215a0*/  FFMA.FTZ R113, R113, UR6, -R209.reuse ;  /* 0x0000000671717c23 */ /* 0x100fe200080108d1 */
[----:B------:R-:W-:Y:S01]  /*215b0*/  F2FP.F16.F32.PACK_AB R9, R199, R201 ;  /* 0x000000c9c709723e */ /* 0x000fe200000000ff */
[--C-:B------:R-:W-:Y:S01]  /*215c0*/  FFMA.FTZ R114, R114, UR6, -R209.reuse ;  /* 0x0000000672727c23 */ /* 0x100fe200080108d1 */
[----:B------:R-:W3:Y:S01]  /*215d0*/  MUFU.EX2 R214, R214 ;  /* 0x000000d600d67308 */ /* 0x000ee20000000800 */
[--C-:B------:R-:W-:Y:S01]  /*215e0*/  FFMA.FTZ R115, R115, UR6, -R209.reuse ;  /* 0x0000000673737c23 */ /* 0x100fe200080108d1 */
[----:B------:R-:W-:Y:S01]  /*215f0*/  FFMA.FTZ R117, R117, UR6, -R209 ;  /* 0x0000000675757c23 */ /* 0x000fe200080108d1 */
[--C-:B------:R-:W-:Y:S01]  /*21600*/  FFMA.FTZ R63, R63, UR6, -R203.reuse ;  /* 0x000000063f3f7c23 */ /* 0x100fe200080108cb */
[----:B------:R-:W-:Y:S01]  /*21610*/  MUFU.EX2 R92, R92 ;  /* 0x0000005c005c7308 */ /* 0x000fe20000000800 */
[----:B------:R-:W-:Y:S01]  /*21620*/  FFMA.FTZ R74, R74, UR6, -R203 ;  /* 0x000000064a4a7c23 */ /* 0x000fe200080108cb */
[----:B-----5:R-:W-:Y:S01]  /*21630*/  F2FP.F16.F32.PACK_AB R11, R213, R2 ;  /* 0x00000002d50b723e */ /* 0x020fe200000000ff */
[--C-:B------:R-:W-:Y:S01]  /*21640*/  FFMA.FTZ R119, R119, UR6, -R209.reuse ;  /* 0x0000000677777c23 */ /* 0x100fe200080108d1 */
[----:B------:R-:W-:Y:S01]  /*21650*/  MUFU.EX2 R107, R107 ;  /* 0x0000006b006b7308 */ /* 0x000fe20000000800 */
[--C-:B------:R-:W-:Y:S01]  /*21660*/  FFMA.FTZ R120, R120, UR6, -R209.reuse ;  /* 0x0000000678787c23 */ /* 0x100fe200080108d1 */
[-C--:B-1----:R-:W-:Y:S01]  /*21670*/  FMUL.FTZ R52, R136, R215.reuse ;  /* 0x000000d788347220 */ /* 0x082fe20000410000 */
[-C--:B------:R-:W-:Y:S01]  /*21680*/  FMUL.FTZ R53, R137, R215.reuse ;  /* 0x000000d789357220 */ /* 0x080fe20000410000 */
[-C--:B------:R-:W-:Y:S01]  /*21690*/  FMUL.FTZ R132, R132, R215.reuse ;  /* 0x000000d784847220 */ /* 0x080fe20000410000 */
[-C--:B------:R-:W-:Y:S01]  /*216a0*/  FMUL.FTZ R133, R133, R215.reuse ;  /* 0x000000d785857220 */ /* 0x080fe20000410000 */
        /* <DEDUP_REMOVED lines=17> */
[----:B------:R-:W1:Y:S01]  /*217c0*/  LDSM.16.MT88.4 R36, [R217+0x800] ;  /* 0x00080000d924783b */ /* 0x000e620000004200 */
        /* <DEDUP_REMOVED lines=14> */
[--C-:B------:R-:W-:Y:S01]  /*218b0*/  FFMA.FTZ R145, R232, UR6, -R209.reuse ;  /* 0x00000006e8917c23 */ /* 0x100fe200080108d1 */
[--C-:B------:R-:W-:Y:S01]  /*218c0*/  FFMA.FTZ R147, R228, UR6, -R209.reuse ;  /* 0x00000006e4937c23 */ /* 0x100fe200080108d1 */
[----:B------:R-:W-:Y:S01]  /*218d0*/  FFMA.FTZ R146, R230, UR6, -R209 ;  /* 0x00000006e6927c23 */ /* 0x000fe200080108d1 */
[--C-:B------:R-:W-:Y:S01]  /*218e0*/  FFMA.FTZ R136, R220, UR6, -R203.reuse ;  /* 0x00000006dc887c23 */ /* 0x100fe200080108cb */
[--C-:B------:R-:W-:Y:S01]  /*218f0*/  FFMA.FTZ R139, R224, UR6, -R203.reuse ;  /* 0x00000006e08b7c23 */ /* 0x100fe200080108cb */
[C---:B------:R-:W-:Y:S01]  /*21900*/  HMMA.16816.F32 R40, R8.reuse, R28, R40 ;  /* 0x0000001c0828723c */ /* 0x040fe20000001828 */
[----:B------:R-:W-:Y:S01]  /*21910*/  MUFU.EX2 R144, R144 ;  /* 0x0000009000907308 */ /* 0x000fe20000000800 */
[--C-:B------:R-:W-:Y:S01]  /*21920*/  FFMA.FTZ R138, R105, UR6, -R203.reuse ;  /* 0x00000006698a7c23 */ /* 0x100fe200080108cb */
[--C-:B------:R-:W-:Y:S01]  /*21930*/  FFMA.FTZ R105, R94, UR6, -R203.reuse ;  /* 0x000000065e697c23 */ /* 0x100fe200080108cb */
[--C-:B------:R-:W-:Y:S01]  /*21940*/  FFMA.FTZ R64, R64, UR6, -R203.reuse ;  /* 0x0000000640407c23 */ /* 0x100fe200080108cb */
[----:B------:R-:W3:Y:S01]  /*21950*/  MUFU.EX2 R145, R145 ;  /* 0x0000009100917308 */ /* 0x000ee20000000800 */
[--C-:B------:R-:W-:Y:S01]  /*21960*/  FFMA.FTZ R65, R65, UR6, -R203.reuse ;  /* 0x0000000641417c23 */ /* 0x100fe200080108cb */
[----:B------:R-:W-:Y:S01]  /*21970*/  FFMA.FTZ R121, R121, UR6, -R203 ;  /* 0x0000000679797c23 */ /* 0x000fe200080108cb */
[C---:B------:R-:W-:Y:S01]  /*21980*/  HMMA.16816.F32 R28, R8.reuse, R30, R140 ;  /* 0x0000001e081c723c */ /* 0x040fe2000000188c */
[----:B------:R-:W-:Y:S01]  /*21990*/  MUFU.EX2 R147, R147 ;  /* 0x0000009300937308 */ /* 0x000fe20000000800 */
[--C-:B------:R-:W-:Y:S01]  /*219a0*/  FFMA.FTZ R142, R25, UR6, -R209.reuse ;  /* 0x00000006198e7c23 */ /* 0x100fe200080108d1 */
[--C-:B------:R-:W-:Y:S01]  /*219b0*/  FFMA.FTZ R141, R106, UR6, -R209.reuse ;  /* 0x000000066a8d7c23 */ /* 0x100fe200080108d1 */
[----:B------:R-:W5:Y:S01]  /*219c0*/  LDSM.16.MT88.4 R24, [R212+0xb000] ;  /* 0x00b00000d418783b */ /* 0x000f620000004200 */
[----:B------:R-:W-:Y:S01]  /*219d0*/  MUFU.EX2 R146, R146 ;  /* 0x0000009200927308 */ /* 0x000fe20000000800 */
[----:B------:R-:W-:Y:S01]  /*219e0*/  FFMA.FTZ R143, R68, UR6, -R209 ;  /* 0x00000006448f7c23 */ /* 0x000fe200080108d1 */
[----:B------:R-:W-:Y:S01]  /*219f0*/  FFMA.FTZ R126, R126, UR6, -R203 ;  /* 0x000000067e7e7c23 */ /* 0x000fe200080108cb */
[C---:B------:R-:W-:Y:S01]  /*21a00*/  HMMA.16816.F32 R16, R8.reuse, R20, R16 ;  /* 0x000000140810723c */ /* 0x040fe20000001810 */
[----:B------:R-:W-:Y:S01]  /*21a10*/  MUFU.EX2 R140, R222 ;  /* 0x000000de008c7308 */ /* 0x000fe20000000800 */
[--C-:B------:R-:W-:Y:S01]  /*21a20*/  FFMA.FTZ R127, R127, UR6, -R209.reuse ;  /* 0x000000067f7f7c23 */ /* 0x100fe200080108d1 */
[--C-:B------:R-:W-:Y:S01]  /*21a30*/  FFMA.FTZ R128, R128, UR6, -R209.reuse ;  /* 0x0000000680807c23 */ /* 0x100fe200080108d1 */
[--C-:B------:R-:W-:Y:S01]  /*21a40*/  FFMA.FTZ R129, R129, UR6, -R209.reuse ;  /* 0x0000000681817c23 */ /* 0x100fe200080108d1 */
[----:B------:R-:W2:Y:S01]  /*21a50*/  MUFU.EX2 R137, R218 ;  /* 0x000000da00897308 */ /* 0x000ea20000000800 */
[----:B------:R-:W-:Y:S01]  /*21a60*/  FFMA.FTZ R170, R170, UR6, -R209 ;  /* 0x00000006aaaa7c23 */ /* 0x000fe200080108d1 */
[--C-:B------:R-:W-:Y:S01]  /*21a70*/  FFMA.FTZ R152, R174, UR6, -R203.reuse ;  /* 0x00000006ae987c23 */ /* 0x100fe200080108cb */
[C---:B----4-:R-:W-:Y:S01]  /*21a80*/  HMMA.16816.F32 R32, R8.reuse, R4, R32 ;  /* 0x000000040820723c */ /* 0x050fe20000001820 */
[----:B------:R-:W-:Y:S01]  /*21a90*/  MUFU.EX2 R136, R136 ;  /* 0x0000008800887308 */ /* 0x000fe20000000800 */
[----:B------:R-:W-:Y:S01]  /*21aa0*/  FFMA.FTZ R153, R178, UR6, -R203 ;  /* 0x00000006b2997c23 */ /* 0x000fe200080108cb */
[--C-:B------:R-:W-:Y:S01]  /*21ab0*/  FFMA.FTZ R154, R175, UR6, -R209.reuse ;  /* 0x00000006af9a7c23 */ /* 0x100fe200080108d1 */
[----:B------:R-:W-:Y:S01]  /*21ac0*/  FFMA.FTZ R155, R180, UR6, -R209 ;  /* 0x00000006b49b7c23 */ /* 0x000fe200080108d1 */
[----:B------:R-:W4:Y:S01]  /*21ad0*/  MUFU.EX2 R139, R139 ;  /* 0x0000008b008b7308 */ /* 0x000f220000000800 */
[--C-:B------:R-:W-:Y:S01]  /*21ae0*/  FFMA.FTZ R168, R168, UR6, -R203.reuse ;  /* 0x00000006a8a87c23 */ /* 0x100fe200080108cb */
[----:B------:R-:W-:Y:S01]  /*21af0*/  FFMA.FTZ R179, R179, UR6, -R203 ;  /* 0x00000006b3b37c23 */ /* 0x000fe200080108cb */
[C---:B------:R-:W-:Y:S01]  /*21b00*/  HMMA.16816.F32 R20, R8.reuse, R22, R156 ;  /* 0x000000160814723c */ /* 0x040fe2000000189c */
[----:B------:R1:W-:Y:S01]  /*21b10*/  MUFU.EX2 R106, R142 ;  /* 0x0000008e006a7308 */ /* 0x0003e20000000800 */
[----:B------:R-:W-:Y:S01]  /*21b20*/  FFMA.FTZ R208, R251, R215, R208 ;  /* 0x000000d7fbd07223 */ /* 0x000fe200000100d0 */
[----:B------:R-:W-:Y:S01]  /*21b30*/  FFMA.FTZ R214, R252, R214, R201 ;  /* 0x000000d6fcd67223 */ /* 0x000fe200000100c9 */
[----:B------:R-:W-:Y:S01]  /*21b40*/  FFMA.FTZ R13, R13, UR6, -R203 ;  /* 0x000000060d0d7c23 */ /* 0x000fe200080108cb */
[----:B------:R-:W5:Y:S01]  /*21b50*/  MUFU.EX2 R141, R141 ;  /* 0x0000008d008d7308 */ /* 0x000f620000000800 */
[----:B------:R-:W-:Y:S01]  /*21b60*/  FADD.FTZ R207, R207, R208 ;  /* 0x000000d0cfcf7221 */ /* 0x000fe20000010000 */
[----:B------:R-:W-:Y:S01]  /*21b70*/  FADD.FTZ R199, R199, R214 ;  /* 0x000000d6c7c77221 */ /* 0x000fe20000010000 */
[----:B------:R-:W-:Y:S01]  /*21b80*/  HMMA.16816.F32 R4, R8, R6, R148 ;  /* 0x000000060804723c */ /* 0x000fe20000001894 */
[----:B---3--:R-:W-:Y:S01]  /*21b90*/  F2FP.F16.F32.PACK_AB R8, R145, R144 ;  /* 0x000000909108723e */ /* 0x008fe200000000ff */
[----:B------:R-:W-:Y:S01]  /*21ba0*/  MUFU.EX2 R104, R104 ;  /* 0x0000006800687308 */ /* 0x000fe20000000800 */
[----:B--2---:R-:W-:Y:S01]  /*21bb0*/  F2FP.F16.F32.PACK_AB R9, R137, R140 ;  /* 0x0000008c8909723e */ /* 0x004fe200000000ff */
[--C-:B------:R-:W-:Y:S01]  /*21bc0*/  FFMA.FTZ R148, R172, UR6, -R209.reuse ;  /* 0x00000006ac947c23 */ /* 0x100fe200080108d1 */
[----:B------:R-:W-:Y:S01]  /*21bd0*/  F2FP.F16.F32.PACK_AB R10, R146, R147 ;  /* 0x00000093920a723e */ /* 0x000fe200000000ff */
[----:B------:R-:W-:Y:S01]  /*21be0*/  MUFU.EX2 R105, R105 ;  /* 0x0000006900697308 */ /* 0x000fe20000000800 */
[----:B----4-:R-:W-:Y:S01]  /*21bf0*/  F2FP.F16.F32.PACK_AB R11, R139, R136 ;  /* 0x000000888b0b723e */ /* 0x010fe200000000ff */
[--C-:B-1----:R-:W-:Y:S01]  /*21c00*/  FFMA.FTZ R142, R110, UR6, -R209.reuse ;  /* 0x000000066e8e7c23 */ /* 0x102fe200080108d1 */
[--C-:B------:R-:W-:Y:S01]  /*21c10*/  FFMA.FTZ R110, R103, UR6, -R209.reuse ;  /* 0x00000006676e7c23 */ /* 0x100fe200080108d1 */
[----:B------:R-:W-:Y:S01]  /*21c20*/  MUFU.EX2 R95, R95 ;  /* 0x0000005f005f7308 */ /* 0x000fe20000000800 */
[----:B------:R-:W-:Y:S01]  /*21c30*/  FFMA.FTZ R149, R176, UR6, -R209 ;  /* 0x00000006b0957c23 */ /* 0x000fe200080108d1 */
[--C-:B------:R-:W-:Y:S01]  /*21c40*/  FFMA.FTZ R151, R167, UR6, -R203.reuse ;  /* 0x00000006a7977c23 */ /* 0x100fe200080108cb */
[--C-:B------:R-:W-:Y:S01]  /*21c50*/  FFMA.FTZ R150, R173, UR6, -R203.reuse ;  /* 0x00000006ad967c23 */ /* 0x100fe200080108cb */
[C---:B------:R-:W-:Y:S01]  /*21c60*/  HMMA.16816.F32 R16, R8.reuse, R44, R16 ;  /* 0x0000002c0810723c */ /* 0x040fe20000001810 */
[----:B------:R-:W-:Y:S01]  /*21c70*/  MUFU.EX2 R109, R109 ;  /* 0x0000006d006d7308 */ /* 0x000fe20000000800 */
[----:B------:R-:W-:Y:S01]  /*21c80*/  FFMA.FTZ R167, R177, UR6, -R203 ;  /* 0x00000006b1a77c23 */ /* 0x000fe200080108cb */
[----:B------:R-:W-:Y:S01]  /*21c90*/  FADD.FTZ R206, R206, R207 ;  /* 0x000000cfcece7221 */ /* 0x000fe20000010000 */
[----:B------:R-:W-:Y:S01]  /*21ca0*/  FADD.FTZ R2, R2, R199 ;  /* 0x000000c702027221 */ /* 0x000fe20000010000 */
[----:B------:R-:W-:Y:S01]  /*21cb0*/  MUFU.EX2 R96, R96 ;  /* 0x0000006000607308 */ /* 0x000fe20000000800 */
[----:B------:R-:W-:Y:S01]  /*21cc0*/  FFMA.FTZ R192, R192, UR6, -R209 ;  /* 0x00000006c0c07c23 */ /* 0x000fe200080108d1 */
[----:B------:R-:W-:Y:S01]  /*21cd0*/  FADD.FTZ R205, R205, R206 ;  /* 0x000000cecdcd7221 */ /* 0x000fe20000010000 */
[C---:B------:R-:W-:Y:S01]  /*21ce0*/  HMMA.16816.F32 R20, R8.reuse, R46, R20 ;  /* 0x0000002e0814723c */ /* 0x040fe20000001814 */
[----:B------:R-:W1:Y:S01]  /*21cf0*/  LDSM.16.MT88.4 R44, [R0+0xb000] ;  /* 0x00b00000002c783b */ /* 0x000e620000004200 */
[----:B------:R-:W-:Y:S01]  /*21d00*/  MUFU.EX2 R97, R97 ;  /* 0x0000006100617308 */ /* 0x000fe20000000800 */
[----:B------:R-:W-:Y:S01]  /*21d10*/  FADD.FTZ R213, R213, R2 ;  /* 0x00000002d5d57221 */ /* 0x000fe20000010000 */
[----:B------:R-:W-:Y:S01]  /*21d20*/  FADD.FTZ R144, R144, R205 ;  /* 0x000000cd90907221 */ /* 0x000fe20000010000 */
[----:B------:R-:W-:Y:S01]  /*21d30*/  FFMA.FTZ R2, R185, UR6, -R209 ;  /* 0x00000006b9027c23 */ /* 0x000fe200080108d1 */
[----:B------:R2:W-:Y:S01]  /*21d40*/  MUFU.EX2 R103, R142 ;  /* 0x0000008e00677308 */ /* 0x0005e20000000800 */
        /* <DEDUP_REMOVED lines=10> */
[----:B------:R-:W3:Y:S01]  /*21df0*/  LDSM.16.MT88.4 R48, [R216+0x1000] ;  /* 0x00100000d830783b */ /* 0x000ee20000004200 */
[----:B------:R-:W-:Y:S01]  /*21e00*/  MUFU.EX2 R102, R102 ;  /* 0x0000006600667308 */ /* 0x000fe20000000800 */
[----:B------:R-:W-:Y:S01]  /*21e10*/  FADD.FTZ R147, R146, R147 ;  /* 0x0000009392937221 */ /* 0x000fe20000010000 */
[----:B--2---:R-:W-:Y:S01]  /*21e20*/  FFMA.FTZ R142, R99, UR6, -R203 ;  /* 0x00000006638e7c23 */ /* 0x004fe200080108cb */
[----:B------:R-:W-:Y:S01]  /*21e30*/  FADD.FTZ R139, R139, R136 ;  /* 0x000000888b8b7221 */ /* 0x000fe20000010000 */
[----:B------:R-:W-:Y:S01]  /*21e40*/  MUFU.EX2 R85, R85 ;  /* 0x0000005500557308 */ /* 0x000fe20000000800 */
[----:B------:R-:W-:Y:S01]  /*21e50*/  FFMA.FTZ R194, R194, UR6, -R209 ;  /* 0x00000006c2c27c23 */ /* 0x000fe200080108d1 */
[C---:B------:R-:W-:Y:S01]  /*21e60*/  HMMA.16816.F32 R40, R8.reuse, R56, R40 ;  /* 0x000000380828723c */ /* 0x040fe20000001828 */
[----:B------:R-:W-:Y:S01]  /*21e70*/  FFMA.FTZ R56, R93, UR6, -R203 ;  /* 0x000000065d387c23 */ /* 0x000fe200080108cb */
[--C-:B------:R-:W-:Y:S01]  /*21e80*/  FFMA.FTZ R57, R108, UR6, -R209.reuse ;  /* 0x000000066c397c23 */ /* 0x100fe200080108d1 */
[----:B------:R2:W4:Y:S01]  /*21e90*/  MUFU.EX2 R93, R138 ;  /* 0x0000008a005d7308 */ /* 0x0005220000000800 */
[----:B------:R-:W-:Y:S01]  /*21ea0*/  FFMA.FTZ R108, R100, UR6, -R209 ;  /* 0x00000006646c7c23 */ /* 0x000fe200080108d1 */
[--C-:B------:R-:W-:Y:S01]  /*21eb0*/  FFMA.FTZ R190, R190, UR6, -R203.reuse ;  /* 0x00000006bebe7c23 */ /* 0x100fe200080108cb */
[--C-:B------:R-:W-:Y:S01]  /*21ec0*/  FFMA.FTZ R187, R187, UR6, -R203.reuse ;  /* 0x00000006bbbb7c23 */ /* 0x100fe200080108cb */
[----:B------:R1:W1:Y:S01]  /*21ed0*/  MUFU.EX2 R94, R56 ;  /* 0x00000038005e7308 */ /* 0x0002620000000800 */
[----:B------:R-:W-:Y:S01]  /*21ee0*/  HMMA.16816.F32 R28, R8, R58, R28 ;  /* 0x0000003a081c723c */ /* 0x000fe2000000181c */
[--C-:B------:R-:W-:Y:S01]  /*21ef0*/  FFMA.FTZ R191, R191, UR6, -R203.reuse ;  /* 0x00000006bfbf7c23 */ /* 0x100fe200080108cb */
[----:B------:R-:W-:Y:S01]  /*21f00*/  LDSM.16.MT88.4 R156, [R212+0x11800] ;  /* 0x01180000d49c783b */ /* 0x000fe20000004200 */
[----:B------:R-:W3:Y:S01]  /*21f10*/  MUFU.EX2 R100, R57 ;  /* 0x0000003900647308 */ /* 0x000ee20000000800 */
[----:B------:R-:W-:Y:S01]  /*21f20*/  FFMA.FTZ R252, R197, UR6, -R203 ;  /* 0x00000006c5fc7c23 */ /* 0x000fe200080108cb */
[----:B------:R-:W-:-:S02]  /*21f30*/  FFMA.FTZ R198, R198, UR6, -R209 ;  /* 0x00000006c6c67c23 */ /* 0x000fc400080108d1 */
[----:B------:R-:W3:Y:S01]  /*21f40*/  MUFU.EX2 R108, R108 ;  /* 0x0000006c006c7308 */ /* 0x000ee20000000800 */
[C---:B------:R-:W-:Y:S01]  /*21f50*/  HMMA.16816.F32 R52, R8.reuse, R36, R52 ;  /* 0x000000240834723c */ /* 0x040fe20000001834 */
[----:B-----5:R-:W-:Y:S01]  /*21f60*/  F2FP.F16.F32.PACK_AB R36, R141, R106 ;  /* 0x0000006a8d24723e */ /* 0x020fe200000000ff */
[--C-:B--2---:R-:W-:Y:S01]  /*21f70*/  FFMA.FTZ R138, R86, UR6, -R203.reuse ;  /* 0x00000006568a7c23 */ /* 0x104fe200080108cb */
[----:B----4-:R-:W-:Y:S01]  /*21f80*/  F2FP.F16.F32.PACK_AB R37, R93, R104 ;  /* 0x000000685d25723e */ /* 0x010fe200000000ff */
[--C-:B------:R-:W-:Y:S01]  /*21f90*/  FFMA.FTZ R86, R81, UR6, -R203.reuse ;  /* 0x0000000651567c23 */ /* 0x100fe200080108cb */
[--C-:B-1----:R-:W-:Y:S01]  /*21fa0*/  FFMA.FTZ R56, R101, UR6, -R203.reuse ;  /* 0x0000000665387c23 */ /* 0x102fe200080108cb */
[----:B------:R-:W-:Y:S01]  /*21fb0*/  FFMA.FTZ R101, R84, UR6, -R203 ;  /* 0x0000000654657c23 */ /* 0x000fe200080108cb */
[----:B------:R-:W-:Y:S01]  /*21fc0*/  MUFU.EX2 R82, R82 ;  /* 0x0000005200527308 */ /* 0x000fe20000000800 */
[----:B------:R-:W-:Y:S01]  /*21fd0*/  HMMA.16816.F32 R132, R8, R38, R132 ;  /* 0x000000260884723c */ /* 0x000fe20000001884 */
[----:B------:R-:W1:Y:S01]  /*21fe0*/  LDSM.16.MT88.4 R8, [R217+0x1000] ;  /* 0x00100000d908783b */ /* 0x000e620000004200 */
[----:B------:R-:W-:Y:S01]  /*21ff0*/  F2FP.F16.F32.PACK_AB R38, R107, R92 ;  /* 0x0000005c6b26723e */ /* 0x000fe200000000ff */
[----:B------:R2:W-:Y:S01]  /*22000*/  MUFU.EX2 R84, R56 ;  /* 0x0000003800547308 */ /* 0x0005e20000000800 */
[----:B------:R-:W-:Y:S01]  /*22010*/  F2FP.F16.F32.PACK_AB R39, R105, R94 ;  /* 0x0000005e6927723e */ /* 0x000fe200000000ff */
[----:B------:R-:W-:Y:S01]  /*22020*/  FADD.FTZ R106, R106, R147 ;  /* 0x000000936a6a7221 */ /* 0x000fe20000010000 */
[----:B------:R-:W-:Y:S01]  /*22030*/  FADD.FTZ R104, R104, R139 ;  /* 0x0000008b68687221 */ /* 0x000fe20000010000 */
[----:B------:R-:W4:Y:S02]  /*22040*/  MUFU.EX2 R101, R101 ;  /* 0x0000006500657308 */ /* 0x000f240000000800 */
[----:B------:R-:W-:Y:S01]  /*22050*/  FADD.FTZ R141, R141, R106 ;  /* 0x0000006a8d8d7221 */ /* 0x000fe20000010000 */
[----:B------:R-:W-:Y:S01]  /*22060*/  FADD.FTZ R93, R93, R104 ;  /* 0x000000685d5d7221 */ /* 0x000fe20000010000 */
[----:B------:R-:W-:Y:S01]  /*22070*/  HMMA.16816.F32 R16, R36, R24, R16 ;  /* 0x000000182410723c */ /* 0x000fe20000001810 */
[----:B------:R-:W-:Y:S01]  /*22080*/  MUFU.EX2 R86, R86 ;  /* 0x0000005600567308 */ /* 0x000fe20000000800 */
[----:B------:R-:W-:Y:S01]  /*22090*/  FADD.FTZ R92, R92, R141 ;  /* 0x0000008d5c5c7221 */ /* 0x000fe20000010000 */
[----:B------:R-:W-:-:S02]  /*220a0*/  FADD.FTZ R94, R94, R93 ;  /* 0x0000005d5e5e7221 */ /* 0x000fc40000010000 */
[----:B------:R-:W-:Y:S01]  /*220b0*/  MUFU.EX2 R78, R78 ;  /* 0x0000004e004e7308 */ /* 0x000fe20000000800 */
[----:B--2---:R-:W-:Y:S01]  /*220c0*/  LDSM.16.MT88.4 R56, [R0+0xc000] ;  /* 0x00c000000038783b */ /* 0x004fe20000004200 */
[----:B------:R-:W-:Y:S01]  /*220d0*/  FADD.FTZ R92, R107, R92 ;  /* 0x0000005c6b5c7221 */ /* 0x000fe20000010000 */
[C---:B------:R-:W-:Y:S01]  /*220e0*/  HMMA.16816.F32 R20, R36.reuse, R26, R20 ;  /* 0x0000001a2414723c */ /* 0x040fe20000001814 */
[----:B------:R-:W-:Y:S01]  /*220f0*/  MUFU.EX2 R79, R79 ;  /* 0x0000004f004f7308 */ /* 0x000fe20000000800 */
[----:B------:R-:W2:Y:S01]  /*22100*/  LDSM.16.MT88.4 R24, [R212+0xb800] ;  /* 0x00b80000d418783b */ /* 0x000ea20000004200 */
[----:B------:R-:W-:Y:S02]  /*22110*/  FADD.FTZ R105, R105, R94 ;  /* 0x0000005e69697221 */ /* 0x000fe40000010000 */
[----:B------:R-:W-:Y:S03]  /*22120*/  MUFU.EX2 R98, R98 ;  /* 0x0000006200627308 */ /* 0x000fe60000000800 */
[C---:B------:R-:W-:Y:S01]  /*22130*/  HMMA.16816.F32 R32, R36.reuse, R44, R32 ;  /* 0x0000002c2420723c */ /* 0x040fe20000001820 */
[----:B------:R5:W-:Y:S04]  /*22140*/  MUFU.EX2 R99, R143 ;  /* 0x0000008f00637308 */ /* 0x000be80000000800 */
[----:B------:R-:W-:Y:S03]  /*22150*/  MUFU.EX2 R113, R113 ;  /* 0x0000007100717308 */ /* 0x000fe60000000800 */
[C---:B------:R-:W-:Y:S01]  /*22160*/  HMMA.16816.F32 R4, R36.reuse, R46, R4 ;  /* 0x0000002e2404723c */ /* 0x040fe20000001804 */
[----:B------:R-:W2:Y:S01]  /*22170*/  LDSM.16.MT88.4 R44, [R0+0xb800] ;  /* 0x00b80000002c783b */ /* 0x000ea20000004200 */
[----:B------:R-:W-:Y:S04]  /*22180*/  MUFU.EX2 R114, R114 ;  /* 0x0000007200727308 */ /* 0x000fe80000000800 */
[----:B------:R-:W-:Y:S01]  /*22190*/  MUFU.EX2 R115, R115 ;  /* 0x0000007300737308 */ /* 0x000fe20000000800 */
[----:B-----5:R-:W-:Y:S01]  /*221a0*/  FFMA.FTZ R143, R75, UR6, -R209 ;  /* 0x000000064b8f7c23 */ /* 0x020fe200080108d1 */
[C---:B---3--:R-:W-:Y:S02]  /*221b0*/  HMMA.16816.F32 R40, R36.reuse, R48, R40 ;  /* 0x000000302428723c */ /* 0x048fe40000001828 */
[----:B------:R-:W-:Y:S04]  /*221c0*/  MUFU.EX2 R117, R117 ;  /* 0x0000007500757308 */ /* 0x000fe80000000800 */
[----:B------:R-:W-:Y:S02]  /*221d0*/  MUFU.EX2 R63, R63 ;  /* 0x0000003f003f7308 */ /* 0x000fe40000000800 */
[C---:B------:R-:W-:Y:S01]  /*221e0*/  HMMA.16816.F32 R28, R36.reuse, R50, R28 ;  /* 0x00000032241c723c */ /* 0x040fe2000000181c */
[----:B------:R-:W3:Y:S01]  /*221f0*/  LDSM.16.MT88.4 R48, [R216+0x1800] ;  /* 0x00180000d830783b */ /* 0x000ee20000004200 */
[----:B------:R-:W-:Y:S04]  /*22200*/  MUFU.EX2 R74, R74 ;  /* 0x0000004a004a7308 */ /* 0x000fe80000000800 */
[----:B------:R-:W-:Y:S02]  /*22210*/  MUFU.EX2 R119, R119 ;  /* 0x0000007700777308 */ /* 0x000fe40000000800 */
[C---:B-1----:R-:W-:Y:S01]  /*22220*/  HMMA.16816.F32 R52, R36.reuse, R8, R52 ;  /* 0x000000082434723c */ /* 0x042fe20000001834 */
[----:B------:R-:W-:Y:S01]  /*22230*/  F2FP.F16.F32.PACK_AB R8, R100, R95 ;  /* 0x0000005f6408723e */ /* 0x000fe200000000ff */
[----:B------:R-:W-:Y:S01]  /*22240*/  MUFU.EX2 R120, R120 ;  /* 0x0000007800787308 */ /* 0x000fe20000000800 */
[----:B------:R-:W-:Y:S01]  /*22250*/  F2FP.F16.F32.PACK_AB R9, R97, R96 ;  /* 0x000000606109723e */ /* 0x000fe200000000ff */
[----:B------:R-:W-:Y:S01]  /*22260*/  FADD.FTZ R95, R95, R92 ;  /* 0x0000005c5f5f7221 */ /* 0x000fe20000010000 */
[----:B------:R-:W-:Y:S01]  /*22270*/  FADD.FTZ R96, R96, R105 ;  /* 0x0000006960607221 */ /* 0x000fe20000010000 */
[----:B------:R-:W-:Y:S02]  /*22280*/  MUFU.EX2 R64, R64 ;  /* 0x0000004000407308 */ /* 0x000fe40000000800 */
[----:B------:R-:W-:Y:S01]  /*22290*/  HMMA.16816.F32 R132, R36, R10, R132 ;  /* 0x0000000a2484723c */ /* 0x000fe20000001884 */
[----:B------:R-:W1:Y:S01]  /*222a0*/  LDSM.16.MT88.4 R36, [R217+0x1800] ;  /* 0x00180000d924783b */ /* 0x000e620000004200 */
[----:B------:R-:W-:Y:S01]  /*222b0*/  F2FP.F16.F32.PACK_AB R10, R109, R108 ;  /* 0x0000006c6d0a723e */ /* 0x000fe200000000ff */
[----:B------:R-:W-:Y:S01]  /*222c0*/  MUFU.EX2 R65, R65 ;  /* 0x0000004100417308 */ /* 0x000fe20000000800 */
[----:B----4-:R-:W-:Y:S01]  /*222d0*/  F2FP.F16.F32.PACK_AB R11, R101, R84 ;  /* 0x00000054650b723e */ /* 0x010fe200000000ff */
[----:B------:R-:W-:Y:S01]  /*222e0*/  FADD.FTZ R95, R100, R95 ;  /* 0x0000005f645f7221 */ /* 0x000fe20000010000 */
[----:B------:R-:W-:Y:S01]  /*222f0*/  FADD.FTZ R97, R97, R96 ;  /* 0x0000006061617221 */ /* 0x000fe20000010000 */
[----:B------:R-:W-:Y:S02]  /*22300*/  MUFU.EX2 R121, R121 ;  /* 0x0000007900797308 */ /* 0x000fe40000000800 */
[----:B------:R-:W-:Y:S01]  /*22310*/  FADD.FTZ R108, R108, R95 ;  /* 0x0000005f6c6c7221 */ /* 0x000fe20000010000 */
[----:B------:R-:W-:Y:S01]  /*22320*/  FADD.FTZ R84, R84, R97 ;  /* 0x0000006154547221 */ /* 0x000fe20000010000 */
[----:B--2---:R-:W-:Y:S01]  /*22330*/  HMMA.16816.F32 R16, R8, R24, R16 ;  /* 0x000000180810723c */ /* 0x004fe20000001810 */
[----:B------:R-:W-:Y:S01]  /*22340*/  MUFU.EX2 R126, R126 ;  /* 0x0000007e007e7308 */ /* 0x000fe20000000800 */
[----:B------:R-:W-:Y:S01]  /*22350*/  FADD.FTZ R108, R109, R108 ;  /* 0x0000006c6d6c7221 */ /* 0x000fe20000010000 */
[----:B------:R-:W-:-:S02]  /*22360*/  FADD.FTZ R84, R101, R84 ;  /* 0x0000005465547221 */ /* 0x000fc40000010000 */
[----:B------:R-:W-:Y:S03]  /*22370*/  MUFU.EX2 R127, R127 ;  /* 0x0000007f007f7308 */ /* 0x000fe60000000800 */
        /* <DEDUP_REMOVED lines=11> */
[C---:B---3--:R-:W-:Y:S01]  /*22430*/  HMMA.16816.F32 R40, R8.reuse, R48, R40 ;  /* 0x000000300828723c */ /* 0x048fe20000001828 */
[----:B------:R-:W-:Y:S01]  /*22440*/  FFMA.FTZ R48, R80, UR6, -R203 ;  /* 0x0000000650307c23 */ /* 0x000fe200080108cb */
[----:B------:R-:W-:Y:S04]  /*22450*/  MUFU.EX2 R150, R150 ;  /* 0x0000009600967308 */ /* 0x000fe80000000800 */
[----:B------:R-:W3:Y:S02]  /*22460*/  MUFU.EX2 R80, R138 ;  /* 0x0000008a00507308 */ /* 0x000ee40000000800 */
[C---:B------:R-:W-:Y:S02]  /*22470*/  HMMA.16816.F32 R28, R8.reuse, R50, R28 ;  /* 0x00000032081c723c */ /* 0x040fe4000000181c */
[----:B------:R-:W5:Y:S04]  /*22480*/  MUFU.EX2 R81, R48 ;  /* 0x0000003000517308 */ /* 0x000f680000000800 */
[----:B------:R-:W-:Y:S02]  /*22490*/  MUFU.EX2 R153, R153 ;  /* 0x0000009900997308 */ /* 0x000fe40000000800 */
[C---:B-1----:R-:W-:Y:S01]  /*224a0*/  HMMA.16816.F32 R52, R8.reuse, R36, R52 ;  /* 0x000000240834723c */ /* 0x042fe20000001834 */
[----:B------:R-:W-:Y:S01]  /*224b0*/  F2FP.F16.F32.PACK_AB R36, R110, R103 ;  /* 0x000000676e24723e */ /* 0x000fe200000000ff */
[----:B------:R-:W-:Y:S01]  /*224c0*/  MUFU.EX2 R154, R154 ;  /* 0x0000009a009a7308 */ /* 0x000fe20000000800 */
[----:B------:R-:W-:Y:S01]  /*224d0*/  FADD.FTZ R103, R103, R108 ;  /* 0x0000006c67677221 */ /* 0x000fe20000010000 */
[----:B---3--:R-:W-:Y:S01]  /*224e0*/  F2FP.F16.F32.PACK_AB R37, R80, R85 ;  /* 0x000000555025723e */ /* 0x008fe200000000ff */
[----:B------:R-:W-:Y:S01]  /*224f0*/  FFMA.FTZ R138, R91, UR6, -R209 ;  /* 0x000000065b8a7c23 */ /* 0x000fe200080108d1 */
[----:B------:R-:W-:Y:S01]  /*22500*/  MUFU.EX2 R155, R155 ;  /* 0x0000009b009b7308 */ /* 0x000fe20000000800 */
[----:B------:R-:W-:Y:S01]  /*22510*/  FADD.FTZ R110, R110, R103 ;  /* 0x000000676e6e7221 */ /* 0x000fe20000010000 */
[----:B------:R-:W-:Y:S01]  /*22520*/  HMMA.16816.F32 R132, R8, R38, R132 ;  /* 0x000000260884723c */ /* 0x000fe20000001884 */
[----:B------:R-:W1:Y:S01]  /*22530*/  LDSM.16.MT88.4 R8, [R217+0x2000] ;  /* 0x00200000d908783b */ /* 0x000e620000004200 */
[----:B------:R-:W-:Y:S01]  /*22540*/  F2FP.F16.F32.PACK_AB R38, R102, R87 ;  /* 0x000000576626723e */ /* 0x000fe200000000ff */
[----:B------:R3:W-:Y:S01]  /*22550*/  MUFU.EX2 R68, R138 ;  /* 0x0000008a00447308 */ /* 0x0007e20000000800 */
[----:B-----5:R-:W-:Y:S01]  /*22560*/  F2FP.F16.F32.PACK_AB R39, R86, R81 ;  /* 0x000000515627723e */ /* 0x020fe200000000ff */
[----:B------:R-:W5:Y:S02]  /*22570*/  LDSM.16.MT88.4 R48, [R0+0xc800] ;  /* 0x00c800000030783b */ /* 0x000f640000004200 */
[----:B------:R-:W-:Y:S04]  /*22580*/  MUFU.EX2 R167, R167 ;  /* 0x000000a700a77308 */ /* 0x000fe80000000800 */
[----:B--2---:R-:W-:Y:S01]  /*22590*/  HMMA.16816.F32 R16, R36, R24, R16 ;  /* 0x000000182410723c */ /* 0x004fe20000001810 */
[----:B------:R-:W-:Y:S04]  /*225a0*/  MUFU.EX2 R13, R13 ;  /* 0x0000000d000d7308 */ /* 0x000fe80000000800 */
[----:B------:R-:W-:Y:S01]  /*225b0*/  MUFU.EX2 R2, R2 ;  /* 0x0000000200027308 */ /* 0x000fe20000000800 */
[----:B---3--:R-:W-:-:S02]  /*225c0*/  FFMA.FTZ R138, R62, UR6, -R209 ;  /* 0x000000063e8a7c23 */ /* 0x008fc400080108d1 */
[C---:B------:R-:W-:Y:S01]  /*225d0*/  HMMA.16816.F32 R20, R36.reuse, R26, R20 ;  /* 0x0000001a2414723c */ /* 0x040fe20000001814 */
[----:B------:R-:W2:Y:S01]  /*225e0*/  LDSM.16.MT88.4 R24, [R212+0xc800] ;  /* 0x00c80000d418783b */ /* 0x000ea20000004200 */
[----:B------:R3:W-:Y:S04]  /*225f0*/  MUFU.EX2 R75, R138 ;  /* 0x0000008a004b7308 */ /* 0x0007e80000000800 */
[----:B------:R-:W-:Y:S02]  /*22600*/  MUFU.EX2 R252, R252 ;  /* 0x000000fc00fc7308 */ /* 0x000fe40000000800 */
[----:B------:R-:W-:Y:S01]  /*22610*/  HMMA.16816.F32 R32, R36, R56, R32 ;  /* 0x000000382420723c */ /* 0x000fe20000001820 */
[----:B------:R-:W-:Y:S01]  /*22620*/  FFMA.FTZ R56, R88, UR6, -R209 ;  /* 0x0000000658387c23 */ /* 0x000fe200080108d1 */
[----:B------:R-:W-:-:S03]  /*22630*/  FFMA.FTZ R57, R83, UR6, -R203 ;  /* 0x0000000653397c23 */ /* 0x000fc600080108cb */
[----:B------:R-:W-:Y:S03]  /*22640*/  MUFU.EX2 R83, R56 ;  /* 0x0000003800537308 */ /* 0x000fe60000000800 */
[----:B------:R-:W-:Y:S01]  /*22650*/  HMMA.16816.F32 R4, R36, R58, R4 ;  /* 0x0000003a2404723c */ /* 0x000fe20000001804 */
[----:B------:R-:W-:Y:S01]  /*22660*/  FFMA.FTZ R59, R89, UR6, -R209 ;  /* 0x00000006593b7c23 */ /* 0x000fe200080108d1 */
[----:B------:R-:W-:Y:S01]  /*22670*/  FFMA.FTZ R89, R76, UR6, -R203 ;  /* 0x000000064c597c23 */ /* 0x000fe200080108cb */
[----:B------:R-:W-:Y:S01]  /*22680*/  FFMA.FTZ R58, R77, UR6, -R209 ;  /* 0x000000064d3a7c23 */ /* 0x000fe200080108d1 */
[----:B------:R-:W-:Y:S01]  /*22690*/  MUFU.EX2 R76, R57 ;  /* 0x00000039004c7308 */ /* 0x000fe20000000800 */
[----:B---3--:R-:W-:-:S03]  /*226a0*/  FFMA.FTZ R138, R131, UR6, -R203 ;  /* 0x00000006838a7c23 */ /* 0x008fc600080108cb */
[C---:B----4-:R-:W-:Y:S01]  /*226b0*/  HMMA.16816.F32 R40, R36.reuse, R44, R40 ;  /* 0x0000002c2428723c */ /* 0x050fe20000001828 */
[----:B------:R-:W3:Y:S04]  /*226c0*/  MUFU.EX2 R77, R59 ;  /* 0x0000003b004d7308 */ /* 0x000ee80000000800 */
[----:B------:R4:W-:Y:S03]  /*226d0*/  MUFU.EX2 R88, R58 ;  /* 0x0000003a00587308 */ /* 0x0009e60000000800 */
[C---:B------:R-:W-:Y:S01]  /*226e0*/  HMMA.16816.F32 R28, R36.reuse, R46, R28 ;  /* 0x0000002e241c723c */ /* 0x040fe2000000181c */
[----:B------:R-:W2:Y:S01]  /*226f0*/  LDSM.16.MT88.4 R44, [R216+0x2800] ;  /* 0x00280000d82c783b */ /* 0x000ea20000004200 */
[----:B------:R-:W5:Y:S04]  /*22700*/  MUFU.EX2 R89, R89 ;  /* 0x0000005900597308 */ /* 0x000f680000000800 */
[----:B------:R-:W-:Y:S02]  /*22710*/  MUFU.EX2 R138, R138 ;  /* 0x0000008a008a7308 */ /* 0x000fe40000000800 */
[C---:B-1----:R-:W-:Y:S01]  /*22720*/  HMMA.16816.F32 R52, R36.reuse, R8, R52 ;  /* 0x000000082434723c */ /* 0x042fe20000001834 */
[----:B---3--:R-:W-:Y:S01]  /*22730*/  F2FP.F16.F32.PACK_AB R8, R77, R82 ;  /* 0x000000524d08723e */ /* 0x008fe200000000ff */
[----:B----4-:R-:W-:Y:S06]  /*22740*/  LDSM.16.MT88.4 R56, [R0+0xd000] ;  /* 0x00d000000038783b */ /* 0x010fec0000004200 */
[----:B------:R-:W-:Y:S01]  /*22750*/  HMMA.16816.F32 R132, R36, R10, R132 ;  /* 0x0000000a2484723c */ /* 0x000fe20000001884 */
[----:B------:R-:W1:Y:S01]  /*22760*/  LDSM.16.MT88.4 R36, [R217+0x2800] ;  /* 0x00280000d924783b */ /* 0x000e620000004200 */
[----:B-----5:R-:W-:-:S02]  /*22770*/  F2FP.F16.F32.PACK_AB R9, R89, R76 ;  /* 0x0000004c5909723e */ /* 0x020fc400000000ff */
[----:B------:R-:W-:Y:S02]  /*22780*/  F2FP.F16.F32.PACK_AB R10, R83, R88 ;  /* 0x00000058530a723e */ /* 0x000fe400000000ff */
[----:B------:R-:W-:-:S07]  /*22790*/  F2FP.F16.F32.PACK_AB R11, R79, R78 ;  /* 0x0000004e4f0b723e */ /* 0x000fce00000000ff */
[C---:B------:R-:W-:Y:S01]  /*227a0*/  HMMA.16816.F32 R32, R8.reuse, R48, R32 ;  /* 0x000000300820723c */ /* 0x040fe20000001820 */
[----:B------:R-:W-:Y:S01]  /*227b0*/  FFMA.FTZ R48, R111, UR6, -R209 ;  /* 0x000000066f307c23 */ /* 0x000fe200080108d1 */
[--C-:B------:R-:W-:Y:S02]  /*227c0*/  FFMA.FTZ R111, R90, UR6, -R203.reuse ;  /* 0x000000065a6f7c23 */ /* 0x100fe400080108cb */
[----:B------:R3:W-:Y:S04]  /*227d0*/  MUFU.EX2 R90, R142 ;  /* 0x0000008e005a7308 */ /* 0x0007e80000000800 */
[C---:B--2---:R-:W-:Y:S01]  /*227e0*/  HMMA.16816.F32 R16, R8.reuse, R24, R16 ;  /* 0x000000180810723c */ /* 0x044fe20000001810 */
[----:B------:R2:W4:Y:S04]  /*227f0*/  MUFU.EX2 R91, R48 ;  /* 0x00000030005b7308 */ /* 0x0005280000000800 */
[----:B------:R-:W5:Y:S03]  /*22800*/  MUFU.EX2 R111, R111 ;  /* 0x0000006f006f7308 */ /* 0x000f660000000800 */
[----:B------:R-:W-:Y:S01]  /*22810*/  HMMA.16816.F32 R20, R8, R26, R20 ;  /* 0x0000001a0814723c */ /* 0x000fe20000001814 */
[----:B------:R-:W5:Y:S01]  /*22820*/  LDSM.16.MT88.4 R24, [R212+0xd000] ;  /* 0x00d00000d418783b */ /* 0x000f620000004200 */
[----:B---3--:R-:W-:-:S02]  /*22830*/  FFMA.FTZ R142, R60, UR6, -R203 ;  /* 0x000000063c8e7c23 */ /* 0x008fc400080108cb */
[----:B------:R3:W-:Y:S04]  /*22840*/  MUFU.EX2 R60, R143 ;  /* 0x0000008f003c7308 */ /* 0x0007e80000000800 */
[C---:B------:R-:W-:Y:S01]  /*22850*/  HMMA.16816.F32 R4, R8.reuse, R50, R4 ;  /* 0x000000320804723c */ /* 0x040fe20000001804 */
[----:B--2---:R-:W2:Y:S07]  /*22860*/  LDSM.16.MT88.4 R48, [R216+0x3000] ;  /* 0x00300000d830783b */ /* 0x004eae0000004200 */
[----:B------:R-:W-:Y:S01]  /*22870*/  HMMA.16816.F32 R40, R8, R44, R40 ;  /* 0x0000002c0828723c */ /* 0x000fe20000001828 */
[--C-:B------:R-:W-:Y:S01]  /*22880*/  FFMA.FTZ R44, R112, UR6, -R203.reuse ;  /* 0x00000006702c7c23 */ /* 0x100fe200080108cb */
[--C-:B------:R-:W-:Y:S01]  /*22890*/  FFMA.FTZ R112, R69, UR6, -R203.reuse ;  /* 0x0000000645707c23 */ /* 0x100fe200080108cb */
[----:B---3--:R-:W-:-:S02]  /*228a0*/  FFMA.FTZ R143, R66, UR6, -R203 ;  /* 0x00000006428f7c23 */ /* 0x008fc400080108cb */
[----:B------:R3:W-:Y:S03]  /*228b0*/  MUFU.EX2 R69, R44 ;  /* 0x0000002c00457308 */ /* 0x0007e60000000800 */
[C---:B------:R-:W-:Y:S01]  /*228c0*/  HMMA.16816.F32 R28, R8.reuse, R46, R28 ;  /* 0x0000002e081c723c */ /* 0x040fe2000000181c */
[----:B------:R-:W3:Y:S04]  /*228d0*/  MUFU.EX2 R112, R112 ;  /* 0x0000007000707308 */ /* 0x000ee80000000800 */
[----:B------:R2:W-:Y:S03]  /*228e0*/  MUFU.EX2 R66, R170 ;  /* 0x000000aa00427308 */ /* 0x0005e60000000800 */
[----:B-1----:R-:W-:Y:S01]  /*228f0*/  HMMA.16816.F32 R52, R8, R36, R52 ;  /* 0x000000240834723c */ /* 0x002fe20000001834 */
[----:B----4-:R-:W-:-:S02]  /*22900*/  F2FP.F16.F32.PACK_AB R36, R91, R98 ;  /* 0x000000625b24723e */ /* 0x010fc400000000ff */
[----:B-----5:R-:W-:Y:S01]  /*22910*/  F2FP.F16.F32.PACK_AB R37, R111, R90 ;  /* 0x0000005a6f25723e */ /* 0x020fe200000000ff */
[----:B---3--:R-:W-:Y:S04]  /*22920*/  LDSM.16.MT88.4 R44, [R0+0xd800] ;  /* 0x00d80000002c783b */ /* 0x008fe80000004200 */
[----:B------:R-:W-:Y:S01]  /*22930*/  HMMA.16816.F32 R132, R8, R38, R132 ;  /* 0x000000260884723c */ /* 0x000fe20000001884 */
[----:B------:R-:W1:Y:S01]  /*22940*/  LDSM.16.MT88.4 R8, [R217+0x3000] ;  /* 0x00300000d908783b */ /* 0x000e620000004200 */
[----:B------:R-:W-:Y:S01]  /*22950*/  F2FP.F16.F32.PACK_AB R38, R99, R68 ;  /* 0x000000446326723e */ /* 0x000fe200000000ff */
[----:B--2---:R-:W-:Y:S01]  /*22960*/  FFMA.FTZ R170, R182, UR6, -R209 ;  /* 0x00000006b6aa7c23 */ /* 0x004fe200080108d1 */
[----:B------:R-:W-:-:S05]  /*22970*/  F2FP.F16.F32.PACK_AB R39, R112, R69 ;  /* 0x000000457027723e */ /* 0x000fca00000000ff */
[----:B------:R-:W-:Y:S02]  /*22980*/  MUFU.EX2 R170, R170 ;  /* 0x000000aa00aa7308 */ /* 0x000fe40000000800 */
[C---:B------:R-:W-:Y:S08]  /*22990*/  HMMA.16816.F32 R16, R36.reuse, R24, R16 ;  /* 0x000000182410723c */ /* 0x040ff00000001810 */
[C---:B------:R-:W-:Y:S01]  /*229a0*/  HMMA.16816.F32 R20, R36.reuse, R26, R20 ;  /* 0x0000001a2414723c */ /* 0x040fe20000001814 */
[----:B------:R-:W2:Y:S07]  /*229b0*/  LDSM.16.MT88.4 R24, [R212+0xd800] ;  /* 0x00d80000d418783b */ /* 0x000eae0000004200 */
[----:B------:R-:W-:Y:S01]  /*229c0*/  HMMA.16816.F32 R32, R36, R56, R32 ;  /* 0x000000382420723c */ /* 0x000fe20000001820 */
[----:B------:R-:W-:Y:S01]  /*229d0*/  FFMA.FTZ R56, R116, UR6, -R209 ;  /* 0x0000000674387c23 */ /* 0x000fe200080108d1 */
[--C-:B------:R-:W-:Y:S01]  /*229e0*/  FFMA.FTZ R116, R73, UR6, -R203.reuse ;  /* 0x0000000649747c23 */ /* 0x100fe200080108cb */
[----:B------:R-:W-:-:S04]  /*229f0*/  FFMA.FTZ R57, R72, UR6, -R203 ;  /* 0x0000000648397c23 */ /* 0x000fc800080108cb */
[----:B------:R-:W-:Y:S01]  /*22a00*/  MUFU.EX2 R73, R57 ;  /* 0x0000003900497308 */ /* 0x000fe20000000800 */
[C---:B------:R-:W-:Y:S01]  /*22a10*/  HMMA.16816.F32 R4, R36.reuse, R58, R4 ;  /* 0x0000003a2404723c */ /* 0x040fe20000001804 */
[--C-:B------:R-:W-:Y:S01]  /*22a20*/  FFMA.FTZ R59, R70, UR6, -R203.reuse ;  /* 0x00000006463b7c23 */ /* 0x100fe200080108cb */
[----:B------:R-:W-:Y:S01]  /*22a30*/  FFMA.FTZ R58, R71, UR6, -R203 ;  /* 0x00000006473a7c23 */ /* 0x000fe200080108cb */
[----:B------:R-:W-:Y:S04]  /*22a40*/  MUFU.EX2 R70, R56 ;  /* 0x0000003800467308 */ /* 0x000fe80000000800 */
[----:B------:R-:W-:Y:S01]  /*22a50*/  MUFU.EX2 R71, R59 ;  /* 0x0000003b00477308 */ /* 0x000fe20000000800 */
[C---:B------:R-:W-:Y:S03]  /*22a60*/  HMMA.16816.F32 R40, R36.reuse, R48, R40 ;  /* 0x000000302428723c */ /* 0x040fe60000001828 */
[----:B------:R3:W4:Y:S04]  /*22a70*/  MUFU.EX2 R72, R58 ;  /* 0x0000003a00487308 */ /* 0x0007280000000800 */
[----:B------:R-:W5:Y:S01]  /*22a80*/  MUFU.EX2 R116, R116 ;  /* 0x0000007400747308 */ /* 0x000f620000000800 */
[C---:B------:R-:W-:Y:S01]  /*22a90*/  HMMA.16816.F32 R28, R36.reuse, R50, R28 ;  /* 0x00000032241c723c */ /* 0x040fe2000000181c */
[----:B------:R-:W2:Y:S07]  /*22aa0*/  LDSM.16.MT88.4 R48, [R216+0x3800] ;  /* 0x00380000d830783b */ /* 0x000eae0000004200 */
[----:B-1----:R-:W-:Y:S01]  /*22ab0*/  HMMA.16816.F32 R52, R36, R8, R52 ;  /* 0x000000082434723c */ /* 0x002fe20000001834 */
[----:B------:R-:W-:Y:S01]  /*22ac0*/  F2FP.F16.F32.PACK_AB R8, R114, R113 ;  /* 0x000000717208723e */ /* 0x000fe200000000ff */
[----:B---3--:R-:W-:Y:S01]  /*22ad0*/  LDSM.16.MT88.4 R56, [R0+0xe000] ;  /* 0x00e000000038783b */ /* 0x008fe20000004200 */
[----:B----4-:R-:W-:-:S05]  /*22ae0*/  F2FP.F16.F32.PACK_AB R9, R72, R71 ;  /* 0x000000474809723e */ /* 0x010fca00000000ff */
[----:B------:R-:W-:Y:S01]  /*22af0*/  HMMA.16816.F32 R132, R36, R10, R132 ;  /* 0x0000000a2484723c */ /* 0x000fe20000001884 */
[----:B------:R-:W1:Y:S01]  /*22b00*/  LDSM.16.MT88.4 R36, [R217+0x3800] ;  /* 0x00380000d924783b */ /* 0x000e620000004200 */
[----:B------:R-:W-:Y:S02]  /*22b10*/  F2FP.F16.F32.PACK_AB R10, R70, R115 ;  /* 0x00000073460a723e */ /* 0x000fe400000000ff */
[----:B-----5:R-:W-:-:S07]  /*22b20*/  F2FP.F16.F32.PACK_AB R11, R116, R73 ;  /* 0x00000049740b723e */ /* 0x020fce00000000ff */
        /* <DEDUP_REMOVED lines=14> */
[--C-:B---3--:R-:W-:Y:S01]  /*22c10*/  FFMA.FTZ R143, R165, UR6, -R209.reuse ;  /* 0x00000006a58f7c23 */ /* 0x108fe200080108d1 */
[----:B------:R-:W-:-:S06]  /*22c20*/  FFMA.FTZ R165, R169, UR6, -R209 ;  /* 0x00000006a9a57c23 */ /* 0x000fcc00080108d1 */
[C---:B------:R-:W-:Y:S01]  /*22c30*/  HMMA.16816.F32 R28, R8.reuse, R50, R28 ;  /* 0x00000032081c723c */ /* 0x040fe2000000181c */
[----:B------:R-:W-:Y:S01]  /*22c40*/  LDSM.16.MT88.4 R48, [R0+0xe800] ;  /* 0x00e800000030783b */ /* 0x000fe20000004200 */
[----:B------:R-:W-:Y:S04]  /*22c50*/  MUFU.EX2 R143, R143 ;  /* 0x0000008f008f7308 */ /* 0x000fe80000000800 */
[----:B------:R-:W-:Y:S02]  /*22c60*/  MUFU.EX2 R165, R165 ;  /* 0x000000a500a57308 */ /* 0x000fe40000000800 */
[----:B-1----:R-:W-:Y:S01]  /*22c70*/  HMMA.16816.F32 R52, R8, R36, R52 ;  /* 0x000000240834723c */ /* 0x002fe20000001834 */
[----:B----4-:R-:W-:Y:S02]  /*22c80*/  F2FP.F16.F32.PACK_AB R36, R62, R117 ;  /* 0x000000753e24723e */ /* 0x010fe400000000ff */
[----:B-----5:R-:W-:-:S05]  /*22c90*/  F2FP.F16.F32.PACK_AB R37, R118, R61 ;  /* 0x0000003d7625723e */ /* 0x020fca00000000ff */
[----:B------:R-:W-:Y:S01]  /*22ca0*/  HMMA.16816.F32 R132, R8, R38, R132 ;  /* 0x000000260884723c */ /* 0x000fe20000001884 */
[----:B------:R-:W1:Y:S01]  /*22cb0*/  LDSM.16.MT88.4 R8, [R217+0x4000] ;  /* 0x00400000d908783b */ /* 0x000e620000004200 */
[----:B------:R-:W-:Y:S02]  /*22cc0*/  F2FP.F16.F32.PACK_AB R38, R60, R75 ;  /* 0x0000004b3c26723e */ /* 0x000fe400000000ff */
[----:B------:R-:W-:-:S07]  /*22cd0*/  F2FP.F16.F32.PACK_AB R39, R74, R63 ;  /* 0x0000003f4a27723e */ /* 0x000fce00000000ff */
[C---:B------:R-:W-:Y:S08]  /*22ce0*/  HMMA.16816.F32 R16, R36.reuse, R24, R16 ;  /* 0x000000182410723c */ /* 0x040ff00000001810 */
[C---:B------:R-:W-:Y:S01]  /*22cf0*/  HMMA.16816.F32 R20, R36.reuse, R26, R20 ;  /* 0x0000001a2414723c */ /* 0x040fe20000001814 */
[----:B------:R-:W3:Y:S07]  /*22d00*/  LDSM.16.MT88.4 R24, [R212+0xe800] ;  /* 0x00e80000d418783b */ /* 0x000eee0000004200 */
[----:B------:R-:W-:Y:S01]  /*22d10*/  HMMA.16816.F32 R32, R36, R56, R32 ;  /* 0x000000382420723c */ /* 0x000fe20000001820 */
[--C-:B------:R-:W-:Y:S01]  /*22d20*/  FFMA.FTZ R56, R123, UR6, -R209.reuse ;  /* 0x000000067b387c23 */ /* 0x100fe200080108d1 */
[----:B------:R-:W-:-:S03]  /*22d30*/  FFMA.FTZ R123, R122, UR6, -R209 ;  /* 0x000000067a7b7c23 */ /* 0x000fc600080108d1 */
[----:B------:R4:W-:Y:S03]  /*22d40*/  MUFU.EX2 R122, R56 ;  /* 0x00000038007a7308 */ /* 0x0009e60000000800 */
[C---:B------:R-:W-:Y:S01]  /*22d50*/  HMMA.16816.F32 R4, R36.reuse, R58, R4 ;  /* 0x0000003a2404723c */ /* 0x040fe20000001804 */
[----:B------:R-:W5:Y:S07]  /*22d60*/  MUFU.EX2 R123, R123 ;  /* 0x0000007b007b7308 */ /* 0x000f6e0000000800 */
[C---:B--2---:R-:W-:Y:S01]  /*22d70*/  HMMA.16816.F32 R40, R36.reuse, R44, R40 ;  /* 0x0000002c2428723c */ /* 0x044fe20000001828 */
[----:B----4-:R-:W-:Y:S07]  /*22d80*/  LDSM.16.MT88.4 R56, [R0+0xf000] ;  /* 0x00f000000038783b */ /* 0x010fee0000004200 */
[C---:B------:R-:W-:Y:S01]  /*22d90*/  HMMA.16816.F32 R28, R36.reuse, R46, R28 ;  /* 0x0000002e241c723c */ /* 0x040fe2000000181c */
[----:B------:R-:W2:Y:S07]  /*22da0*/  LDSM.16.MT88.4 R44, [R216+0x4800] ;  /* 0x00480000d82c783b */ /* 0x000eae0000004200 */
[----:B-1----:R-:W-:Y:S01]  /*22db0*/  HMMA.16816.F32 R52, R36, R8, R52 ;  /* 0x000000082434723c */ /* 0x002fe20000001834 */
[----:B------:R-:W-:-:S02]  /*22dc0*/  F2FP.F16.F32.PACK_AB R8, R120, R119 ;  /* 0x000000777808723e */ /* 0x000fc400000000ff */
[----:B------:R-:W-:-:S05]  /*22dd0*/  F2FP.F16.F32.PACK_AB R9, R65, R64 ;  /* 0x000000404109723e */ /* 0x000fca00000000ff */
[----:B------:R-:W-:Y:S01]  /*22de0*/  HMMA.16816.F32 R132, R36, R10, R132 ;  /* 0x0000000a2484723c */ /* 0x000fe20000001884 */
[----:B------:R-:W1:Y:S01]  /*22df0*/  LDSM.16.MT88.4 R36, [R217+0x4800] ;  /* 0x00480000d924783b */ /* 0x000e620000004200 */
[----:B-----5:R-:W-:Y:S02]  /*22e00*/  F2FP.F16.F32.PACK_AB R10, R123, R122 ;  /* 0x0000007a7b0a723e */ /* 0x020fe400000000ff */
[----:B------:R-:W-:-:S07]  /*22e10*/  F2FP.F16.F32.PACK_AB R11, R126, R121 ;  /* 0x000000797e0b723e */ /* 0x000fce00000000ff */
[C---:B---3--:R-:W-:Y:S08]  /*22e20*/  HMMA.16816.F32 R16, R8.reuse, R24, R16 ;  /* 0x000000180810723c */ /* 0x048ff00000001810 */
[C---:B------:R-:W-:Y:S01]  /*22e30*/  HMMA.16816.F32 R20, R8.reuse, R26, R20 ;  /* 0x0000001a0814723c */ /* 0x040fe20000001814 */
[----:B------:R-:W3:Y:S07]  /*22e40*/  LDSM.16.MT88.4 R24, [R212+0xf000] ;  /* 0x00f00000d418783b */ /* 0x000eee0000004200 */
[C---:B------:R-:W-:Y:S08]  /*22e50*/  HMMA.16816.F32 R32, R8.reuse, R48, R32 ;  /* 0x000000300820723c */ /* 0x040ff00000001820 */
[C---:B------:R-:W-:Y:S01]  /*22e60*/  HMMA.16816.F32 R4, R8.reuse, R50, R4 ;  /* 0x000000320804723c */ /* 0x040fe20000001804 */
[----:B------:R-:W4:Y:S07]  /*22e70*/  LDSM.16.MT88.4 R48, [R216+0x5000] ;  /* 0x00500000d830783b */ /* 0x000f2e0000004200 */
[----:B--2---:R-:W-:Y:S01]  /*22e80*/  HMMA.16816.F32 R40, R8, R44, R40 ;  /* 0x0000002c0828723c */ /* 0x004fe20000001828 */
[----:B------:R-:W-:-:S02]  /*22e90*/  FFMA.FTZ R44, R130, UR6, -R203 ;  /* 0x00000006822c7c23 */ /* 0x000fc400080108cb */
[----:B------:R2:W5:Y:S04]  /*22ea0*/  MUFU.EX2 R130, R142 ;  /* 0x0000008e00827308 */ /* 0x0005680000000800 */
[----:B------:R3:W3:Y:S01]  /*22eb0*/  MUFU.EX2 R131, R44 ;  /* 0x0000002c00837308 */ /* 0x0006e20000000800 */
[C---:B------:R-:W-:Y:S08]  /*22ec0*/  HMMA.16816.F32 R28, R8.reuse, R46, R28 ;  /* 0x0000002e081c723c */ /* 0x040ff0000000181c */
[C---:B-1----:R-:W-:Y:S01]  /*22ed0*/  HMMA.16816.F32 R52, R8.reuse, R36, R52 ;  /* 0x000000240834723c */ /* 0x042fe20000001834 */
[----:B------:R-:W-:Y:S01]  /*22ee0*/  F2FP.F16.F32.PACK_AB R36, R128, R127 ;  /* 0x0000007f8024723e */ /* 0x000fe200000000ff */
[----:B--2---:R-:W-:Y:S01]  /*22ef0*/  FFMA.FTZ R142, R171, UR6, -R209 ;  /* 0x00000006ab8e7c23 */ /* 0x004fe200080108d1 */
[----:B-----5:R-:W-:Y:S01]  /*22f00*/  F2FP.F16.F32.PACK_AB R37, R130, R67 ;  /* 0x000000438225723e */ /* 0x020fe200000000ff */
[----:B---3--:R-:W-:Y:S04]  /*22f10*/  LDSM.16.MT88.4 R44, [R0+0xf800] ;  /* 0x00f80000002c783b */ /* 0x008fe80000004200 */
[----:B------:R-:W-:Y:S01]  /*22f20*/  HMMA.16816.F32 R132, R8, R38, R132 ;  /* 0x000000260884723c */ /* 0x000fe20000001884 */
[----:B------:R-:W1:Y:S01]  /*22f30*/  LDSM.16.MT88.4 R8, [R217+0x5000] ;  /* 0x00500000d908783b */ /* 0x000e620000004200 */
[----:B------:R-:W-:Y:S01]  /*22f40*/  F2FP.F16.F32.PACK_AB R38, R66, R129 ;  /* 0x000000814226723e */ /* 0x000fe200000000ff */
[----:B------:R-:W2:Y:S01]  /*22f50*/  MUFU.EX2 R142, R142 ;  /* 0x0000008e008e7308 */ /* 0x000ea20000000800 */
[----:B------:R-:W-:-:S07]  /*22f60*/  F2FP.F16.F32.PACK_AB R39, R138, R131 ;  /* 0x000000838a27723e */ /* 0x000fce00000000ff */
[C---:B------:R-:W-:Y:S08]  /*22f70*/  HMMA.16816.F32 R16, R36.reuse, R24, R16 ;  /* 0x000000182410723c */ /* 0x040ff00000001810 */
[C---:B------:R-:W-:Y:S01]  /*22f80*/  HMMA.16816.F32 R20, R36.reuse, R26, R20 ;  /* 0x0000001a2414723c */ /* 0x040fe20000001814 */
[----:B------:R-:W3:Y:S07]  /*22f90*/  LDSM.16.MT88.4 R24, [R212+0xf800] ;  /* 0x00f80000d418783b */ /* 0x000eee0000004200 */
[C---:B------:R-:W-:Y:S08]  /*22fa0*/  HMMA.16816.F32 R32, R36.reuse, R56, R32 ;  /* 0x000000382420723c */ /* 0x040ff00000001820 */
[C---:B------:R-:W-:Y:S01]  /*22fb0*/  HMMA.16816.F32 R4, R36.reuse, R58, R4 ;  /* 0x0000003a2404723c */ /* 0x040fe20000001804 */
[----:B------:R-:W-:Y:S07]  /*22fc0*/  LDSM.16.MT88.4 R56, [R0+0x10000] ;  /* 0x010000000038783b */ /* 0x000fee0000004200 */
[C---:B----4-:R-:W-:Y:S08]  /*22fd0*/  HMMA.16816.F32 R40, R36.reuse, R48, R40 ;  /* 0x000000302428723c */ /* 0x050ff00000001828 */
[C---:B------:R-:W-:Y:S01]  /*22fe0*/  HMMA.16816.F32 R28, R36.reuse, R50, R28 ;  /* 0x00000032241c723c */ /* 0x040fe2000000181c */
[----:B------:R-:W4:Y:S07]  /*22ff0*/  LDSM.16.MT88.4 R48, [R216+0x5800] ;  /* 0x00580000d830783b */ /* 0x000f2e0000004200 */
[----:B-1----:R-:W-:Y:S01]  /*23000*/  HMMA.16816.F32 R52, R36, R8, R52 ;  /* 0x000000082434723c */ /* 0x002fe20000001834 */
[----:B------:R-:W-:-:S02]  /*23010*/  F2FP.F16.F32.PACK_AB R8, R148, R143 ;  /* 0x0000008f9408723e */ /* 0x000fc400000000ff */
[----:B------:R-:W-:-:S05]  /*23020*/  F2FP.F16.F32.PACK_AB R9, R152, R151 ;  /* 0x000000979809723e */ /* 0x000fca00000000ff */
[----:B------:R-:W-:Y:S01]  /*23030*/  HMMA.16816.F32 R132, R36, R10, R132 ;  /* 0x0000000a2484723c */ /* 0x000fe20000001884 */
[----:B------:R-:W1:Y:S01]  /*23040*/  LDSM.16.MT88.4 R36, [R217+0x5800] ;  /* 0x00580000d924783b */ /* 0x000e620000004200 */
[----:B--2---:R-:W-:Y:S02]  /*23050*/  F2FP.F16.F32.PACK_AB R10, R149, R142 ;  /* 0x0000008e950a723e */ /* 0x004fe400000000ff */
[----:B------:R-:W-:-:S07]  /*23060*/  F2FP.F16.F32.PACK_AB R11, R153, R150 ;  /* 0x00000096990b723e */ /* 0x000fce00000000ff */
[C---:B---3--:R-:W-:Y:S08]  /*23070*/  HMMA.16816.F32 R16, R8.reuse, R24, R16 ;  /* 0x000000180810723c */ /* 0x048ff00000001810 */
[C---:B------:R-:W-:Y:S01]  /*23080*/  HMMA.16816.F32 R20, R8.reuse, R26, R20 ;  /* 0x0000001a0814723c */ /* 0x040fe20000001814 */
[----:B------:R-:W-:Y:S07]  /*23090*/  LDSM.16.MT88.4 R24, [R212+0x10000] ;  /* 0x01000000d418783b */ /* 0x000fee0000004200 */
[C---:B------:R-:W-:Y:S08]  /*230a0*/  HMMA.16816.F32 R32, R8.reuse, R44, R32 ;  /* 0x0000002c0820723c */ /* 0x040ff00000001820 */
[C---:B------:R-:W-:Y:S01]  /*230b0*/  HMMA.16816.F32 R4, R8.reuse, R46, R4 ;  /* 0x0000002e0804723c */ /* 0x040fe20000001804 */
[----:B------:R-:W2:Y:S07]  /*230c0*/  LDSM.16.MT88.4 R44, [R216+0x6000] ;  /* 0x00600000d82c783b */ /* 0x000eae0000004200 */
[C---:B----4-:R-:W-:Y:S01]  /*230d0*/  HMMA.16816.F32 R40, R8.reuse, R48, R40 ;  /* 0x000000300828723c */ /* 0x050fe20000001828 */
[----:B------:R-:W-:Y:S01]  /*230e0*/  FFMA.FTZ R49, R12, UR6, -R203 ;  /* 0x000000060c317c23 */ /* 0x000fe200080108cb */
[----:B------:R-:W3:Y:S04]  /*230f0*/  MUFU.EX2 R48, R168 ;  /* 0x000000a800307308 */ /* 0x000ee80000000800 */
[----:B------:R-:W-:Y:S02]  /*23100*/  MUFU.EX2 R12, R179 ;  /* 0x000000b3000c7308 */ /* 0x000fe40000000800 */
[----:B------:R-:W-:Y:S01]  /*23110*/  HMMA.16816.F32 R28, R8, R50, R28 ;  /* 0x00000032081c723c */ /* 0x000fe2000000181c */
[--C-:B------:R-:W-:Y:S01]  /*23120*/  FFMA.FTZ R50, R181, UR6, -R209.reuse ;  /* 0x00000006b5327c23 */ /* 0x100fe200080108d1 */
[----:B------:R-:W4:Y:S01]  /*23130*/  MUFU.EX2 R49, R49 ;  /* 0x0000003100317308 */ /* 0x000f220000000800 */
[----:B------:R-:W-:-:S04]  /*23140*/  FFMA.FTZ R51, R125, UR6, -R209 ;  /* 0x000000067d337c23 */ /* 0x000fc800080108d1 */
[----:B------:R-:W-:Y:S01]  /*23150*/  MUFU.EX2 R50, R50 ;  /* 0x0000003200327308 */ /* 0x000fe20000000800 */
[C---:B-1----:R-:W-:Y:S01]  /*23160*/  HMMA.16816.F32 R52, R8.reuse, R36, R52 ;  /* 0x000000240834723c */ /* 0x042fe20000001834 */
[----:B------:R-:W-:Y:S02]  /*23170*/  F2FP.F16.F32.PACK_AB R36, R155, R154 ;  /* 0x0000009a9b24723e */ /* 0x000fe400000000ff */
[----:B---3--:R-:W-:Y:S01]  /*23180*/  F2FP.F16.F32.PACK_AB R37, R48, R167 ;  /* 0x000000a73025723e */ /* 0x008fe200000000ff */
[----:B------:R-:W-:Y:S04]  /*23190*/  MUFU.EX2 R51, R51 ;  /* 0x0000003300337308 */ /* 0x000fe80000000800 */
[----:B------:R-:W-:Y:S01]  /*231a0*/  HMMA.16816.F32 R132, R8, R38, R132 ;  /* 0x000000260884723c */ /* 0x000fe20000001884 */
[----:B------:R-:W1:Y:S01]  /*231b0*/  LDSM.16.MT88.4 R8, [R217+0x6000] ;  /* 0x00600000d908783b */ /* 0x000e620000004200 */
[----:B------:R-:W-:-:S02]  /*231c0*/  F2FP.F16.F32.PACK_AB R38, R170, R165 ;  /* 0x000000a5aa26723e */ /* 0x000fc400000000ff */
[----:B----4-:R-:W-:-:S07]  /*231d0*/  F2FP.F16.F32.PACK_AB R39, R49, R12 ;  /* 0x0000000c3127723e */ /* 0x010fce00000000ff */
[C---:B--2---:R-:W-:Y:S08]  /*231e0*/  HMMA.16816.F32 R40, R36.reuse, R44, R40 ;  /* 0x0000002c2428723c */ /* 0x044ff00000001828 */
[C---:B------:R-:W-:Y:S01]  /*231f0*/  HMMA.16816.F32 R28, R36.reuse, R46, R28 ;  /* 0x0000002e241c723c */ /* 0x040fe2000000181c */
[----:B------:R-:W2:Y:S07]  /*23200*/  LDSM.16.MT88.4 R44, [R0+0x10800] ;  /* 0x01080000002c783b */ /* 0x000eae0000004200 */
[----:B------:R-:W-:Y:S01]  /*23210*/  HMMA.16816.F32 R4, R36, R58, R4 ;  /* 0x0000003a2404723c */ /* 0x000fe20000001804 */
[--C-:B------:R-:W-:Y:S01]  /*23220*/  FFMA.FTZ R58, R124, UR6, -R203.reuse ;  /* 0x000000067c3a7c23 */ /* 0x100fe200080108cb */
[--C-:B------:R-:W-:Y:S01]  /*23230*/  FFMA.FTZ R59, R183, UR6, -R203.reuse ;  /* 0x00000006b73b7c23 */ /* 0x100fe200080108cb */
[----:B------:R-:W-:-:S04]  /*23240*/  FFMA.FTZ R124, R186, UR6, -R203 ;  /* 0x00000006ba7c7c23 */ /* 0x000fc800080108cb */
[----:B------:R-:W-:Y:S01]  /*23250*/  MUFU.EX2 R58, R58 ;  /* 0x0000003a003a7308 */ /* 0x000fe20000000800 */
[C---:B------:R-:W-:Y:S01]  /*23260*/  HMMA.16816.F32 R32, R36.reuse, R56, R32 ;  /* 0x000000382420723c */ /* 0x040fe20000001820 */
[--C-:B------:R-:W-:Y:S01]  /*23270*/  FFMA.FTZ R57, R184, UR6, -R209.reuse ;  /* 0x00000006b8397c23 */ /* 0x100fe200080108d1 */
[----:B------:R-:W-:Y:S01]  /*23280*/  FFMA.FTZ R56, R188, UR6, -R209 ;  /* 0x00000006bc387c23 */ /* 0x000fe200080108d1 */
[----:B------:R-:W-:Y:S04]  /*23290*/  MUFU.EX2 R59, R59 ;  /* 0x0000003b003b7308 */ /* 0x000fe80000000800 */
[----:B------:R-:W3:Y:S01]  /*232a0*/  MUFU.EX2 R57, R57 ;  /* 0x0000003900397308 */ /* 0x000ee20000000800 */
[C---:B-1----:R-:W-:Y:S03]  /*232b0*/  HMMA.16816.F32 R52, R36.reuse, R8, R52 ;  /* 0x000000082434723c */ /* 0x042fe60000001834 */
[----:B------:R-:W1:Y:S04]  /*232c0*/  MUFU.EX2 R56, R56 ;  /* 0x0000003800387308 */ /* 0x000e680000000800 */
[----:B------:R-:W4:Y:S01]  /*232d0*/  MUFU.EX2 R124, R124 ;  /* 0x0000007c007c7308 */ /* 0x000f220000000800 */
[C---:B------:R-:W-:Y:S01]  /*232e0*/  HMMA.16816.F32 R132, R36.reuse, R10, R132 ;  /* 0x0000000a2484723c */ /* 0x040fe20000001884 */
[----:B------:R-:W5:Y:S07]  /*232f0*/  LDSM.16.MT88.4 R8, [R216+0x6800] ;  /* 0x00680000d808783b */ /* 0x000f6e0000004200 */
[C---:B------:R-:W-:Y:S08]  /*23300*/  HMMA.16816.F32 R16, R36.reuse, R24, R16 ;  /* 0x000000182410723c */ /* 0x040ff00000001810 */
[----:B------:R-:W-:Y:S01]  /*23310*/  HMMA.16816.F32 R20, R36, R26, R20 ;  /* 0x0000001a2414723c */ /* 0x000fe20000001814 */
[----:B------:R-:W5:Y:S01]  /*23320*/  LDSM.16.MT88.4 R24, [R212+0x10800] ;  /* 0x01080000d418783b */ /* 0x000f620000004200 */
[----:B---3--:R-:W-:-:S02]  /*23330*/  F2FP.F16.F32.PACK_AB R36, R57, R50 ;  /* 0x000000323924723e */ /* 0x008fc400000000ff */
[----:B------:R-:W-:Y:S02]  /*23340*/  F2FP.F16.F32.PACK_AB R37, R58, R13 ;  /* 0x0000000d3a25723e */ /* 0x000fe400000000ff */
[----:B-1----:R-:W-:Y:S02]  /*23350*/  F2FP.F16.F32.PACK_AB R38, R56, R51 ;  /* 0x000000333826723e */ /* 0x002fe400000000ff */
[----:B----4-:R-:W-:-:S07]  /*23360*/  F2FP.F16.F32.PACK_AB R39, R124, R59 ;  /* 0x0000003b7c27723e */ /* 0x010fce00000000ff */
[----:B--2---:R-:W-:Y:S01]  /*23370*/  HMMA.16816.F32 R32, R36, R44, R32 ;  /* 0x0000002c2420723c */ /* 0x004fe20000001820 */
[----:B------:R-:W-:Y:S02]  /*23380*/  FADD.FTZ R45, R87, R110 ;  /* 0x0000006e572d7221 */ /* 0x000fe40000010000 */
[----:B------:R-:W-:Y:S02]  /*23390*/  MUFU.EX2 R87, R194 ;  /* 0x000000c200577308 */ /* 0x000fe40000000800 */
[----:B------:R-:W-:-:S03]  /*233a0*/  FADD.FTZ R45, R102, R45 ;  /* 0x0000002d662d7221 */ /* 0x000fc60000010000 */
[C---:B------:R-:W-:Y:S08]  /*233b0*/  HMMA.16816.F32 R4, R36.reuse, R46, R4 ;  /* 0x0000002e2404723c */ /* 0x040ff00000001804 */
[----:B-----5:R-:W-:Y:S01]  /*233c0*/  HMMA.16816.F32 R40, R36, R8, R40 ;  /* 0x000000082428723c */ /* 0x020fe20000001828 */
[----:B------:R-:W-:Y:S02]  /*233d0*/  FADD.FTZ R9, R85, R84 ;  /* 0x0000005455097221 */ /* 0x000fe40000010000 */
[----:B------:R-:W1:Y:S02]  /*233e0*/  MUFU.EX2 R85, R192 ;  /* 0x000000c000557308 */ /* 0x000e640000000800 */
[----:B------:R-:W-:-:S02]  /*233f0*/  FADD.FTZ R44, R80, R9 ;  /* 0x00000009502c7221 */ /* 0x000fc40000010000 */
[----:B------:R-:W-:Y:S01]  /*23400*/  MUFU.EX2 R80, R189 ;  /* 0x000000bd00507308 */ /* 0x000fe20000000800 */
[C---:B------:R-:W-:Y:S01]  /*23410*/  HMMA.16816.F32 R28, R36.reuse, R10, R28 ;  /* 0x0000000a241c723c */ /* 0x040fe2000000181c */
[----:B------:R-:W-:Y:S01]  /*23420*/  FADD.FTZ R47, R81, R44 ;  /* 0x0000002c512f7221 */ /* 0x000fe20000010000 */
[----:B------:R-:W-:Y:S01]  /*23430*/  FADD.FTZ R44, R82, R45 ;  /* 0x0000002d522c7221 */ /* 0x000fe20000010000 */
[----:B------:R-:W-:Y:S01]  /*23440*/  LDSM.16.MT88.4 R8, [R212+0x11000] ;  /* 0x01100000d408783b */ /* 0x000fe20000004200 */
[----:B------:R-:W-:Y:S01]  /*23450*/  MUFU.EX2 R81, R190 ;  /* 0x000000be00517308 */ /* 0x000fe20000000800 */
[----:B------:R-:W-:Y:S01]  /*23460*/  FADD.FTZ R47, R86, R47 ;  /* 0x0000002f562f7221 */ /* 0x000fe20000010000 */
[----:B------:R-:W-:Y:S01]  /*23470*/  FADD.FTZ R93, R77, R44 ;  /* 0x0000002c4d5d7221 */ /* 0x000fe20000010000 */
[----:B------:R-:W-:Y:S01]  /*23480*/  FFMA.FTZ R77, R196, UR6, -R203 ;  /* 0x00000006c44d7c23 */ /* 0x000fe200080108cb */
[C---:B------:R-:W-:Y:S01]  /*23490*/  HMMA.16816.F32 R16, R36.reuse, R24, R16 ;  /* 0x000000182410723c */ /* 0x040fe20000001810 */
[----:B------:R-:W-:Y:S01]  /*234a0*/  FADD.FTZ R84, R76, R47 ;  /* 0x0000002f4c547221 */ /* 0x000fe20000010000 */
[----:B------:R-:W-:Y:S01]  /*234b0*/  FADD.FTZ R88, R88, R93 ;  /* 0x0000005d58587221 */ /* 0x000fe20000010000 */
[----:B------:R-:W2:Y:S01]  /*234c0*/  MUFU.EX2 R82, R187 ;  /* 0x000000bb00527308 */ /* 0x000ea20000000800 */
[----:B------:R-:W-:Y:S01]  /*234d0*/  LDSM.16.MT88.4 R44, [R0+0x11000] ;  /* 0x01100000002c783b */ /* 0x000fe20000004200 */
[----:B------:R-:W-:Y:S01]  /*234e0*/  FADD.FTZ R89, R89, R84 ;  /* 0x0000005459597221 */ /* 0x000fe20000010000 */
[----:B------:R-:W-:Y:S01]  /*234f0*/  FADD.FTZ R83, R83, R88 ;  /* 0x0000005853537221 */ /* 0x000fe20000010000 */
[----:B------:R-:W-:Y:S01]  /*23500*/  MUFU.EX2 R76, R191 ;  /* 0x000000bf004c7308 */ /* 0x000fe20000000800 */
[----:B------:R-:W-:Y:S01]  /*23510*/  HMMA.16816.F32 R20, R36, R26, R20 ;  /* 0x0000001a2414723c */ /* 0x000fe20000001814 */
[----:B------:R-:W-:Y:S01]  /*23520*/  FADD.FTZ R78, R78, R89 ;  /* 0x000000594e4e7221 */ /* 0x000fe20000010000 */
[----:B------:R-:W3:Y:S01]  /*23530*/  LDSM.16.MT88.4 R24, [R217+0x6800] ;  /* 0x00680000d918783b */ /* 0x000ee20000004200 */
[----:B------:R-:W-:Y:S01]  /*23540*/  FADD.FTZ R98, R98, R83 ;  /* 0x0000005362627221 */ /* 0x000fe20000010000 */
[----:B------:R-:W4:Y:S01]  /*23550*/  MUFU.EX2 R77, R77 ;  /* 0x0000004d004d7308 */ /* 0x000f220000000800 */
[----:B------:R-:W-:-:S02]  /*23560*/  FADD.FTZ R79, R79, R78 ;  /* 0x0000004e4f4f7221 */ /* 0x000fc40000010000 */
[----:B------:R-:W-:Y:S02]  /*23570*/  FADD.FTZ R91, R91, R98 ;  /* 0x000000625b5b7221 */ /* 0x000fe40000010000 */
[----:B------:R-:W-:Y:S02]  /*23580*/  FADD.FTZ R78, R90, R79 ;  /* 0x0000004f5a4e7221 */ /* 0x000fe40000010000 */
[----:B------:R-:W-:Y:S02]  /*23590*/  FADD.FTZ R68, R68, R91 ;  /* 0x0000005b44447221 */ /* 0x000fe40000010000 */
[----:B------:R-:W-:Y:S02]  /*235a0*/  FADD.FTZ R78, R111, R78 ;  /* 0x0000004e6f4e7221 */ /* 0x000fe40000010000 */
[----:B------:R-:W-:Y:S02]  /*235b0*/  FADD.FTZ R68, R99, R68 ;  /* 0x0000004463447221 */ /* 0x000fe40000010000 */
        /* <DEDUP_REMOVED lines=12> */
[----:B------:R-:W-:Y:S01]  /*23680*/  FADD.FTZ R61, R61, R116 ;  /* 0x000000743d3d7221 */ /* 0x000fe20000010000 */
[----:B---3--:R-:W-:Y:S01]  /*23690*/  HMMA.16816.F32 R52, R36, R24, R52 ;  /* 0x000000182434723c */ /* 0x008fe20000001834 */
[----:B------:R-:W-:-:S02]  /*236a0*/  FADD.FTZ R75, R75, R62 ;  /* 0x0000003e4b4b7221 */ /* 0x000fc40000010000 */
[----:B------:R-:W-:Y:S01]  /*236b0*/  FADD.FTZ R118, R118, R61 ;  /* 0x0000003d76767221 */ /* 0x000fe20000010000 */
[----:B------:R-:W-:Y:S01]  /*236c0*/  FFMA.FTZ R61, R200, UR6, -R203 ;  /* 0x00000006c83d7c23 */ /* 0x000fe200080108cb */
[----:B------:R-:W-:Y:S02]  /*236d0*/  FADD.FTZ R60, R60, R75 ;  /* 0x0000004b3c3c7221 */ /* 0x000fe40000010000 */
[----:B------:R-:W-:Y:S01]  /*236e0*/  FADD.FTZ R63, R63, R118 ;  /* 0x000000763f3f7221 */ /* 0x000fe20000010000 */
[----:B------:R-:W-:Y:S01]  /*236f0*/  HMMA.16816.F32 R132, R36, R26, R132 ;  /* 0x0000001a2484723c */ /* 0x000fe20000001884 */
[----:B------:R-:W3:Y:S01]  /*23700*/  LDSM.16.MT88.4 R24, [R216+0x7000] ;  /* 0x00700000d818783b */ /* 0x000ee20000004200 */
[----:B-1----:R-:W-:Y:S01]  /*23710*/  F2FP.F16.F32.PACK_AB R36, R85, R2 ;  /* 0x000000025524723e */ /* 0x002fe200000000ff */
[----:B------:R-:W-:Y:S01]  /*23720*/  FADD.FTZ R63, R74, R63 ;  /* 0x0000003f4a3f7221 */ /* 0x000fe20000010000 */
[----:B--2---:R-:W-:Y:S01]  /*23730*/  F2FP.F16.F32.PACK_AB R37, R82, R81 ;  /* 0x000000515225723e */ /* 0x004fe200000000ff */
[----:B------:R-:W-:Y:S01]  /*23740*/  FADD.FTZ R119, R119, R60 ;  /* 0x0000003c77777221 */ /* 0x000fe20000010000 */
[----:B------:R-:W-:Y:S01]  /*23750*/  F2FP.F16.F32.PACK_AB R38, R87, R80 ;  /* 0x000000505726723e */ /* 0x000fe200000000ff */
[----:B------:R-:W-:Y:S01]  /*23760*/  FADD.FTZ R64, R64, R63 ;  /* 0x0000003f40407221 */ /* 0x000fe20000010000 */
[----:B----4-:R-:W-:Y:S01]  /*23770*/  F2FP.F16.F32.PACK_AB R39, R77, R76 ;  /* 0x0000004c4d27723e */ /* 0x010fe200000000ff */
[----:B------:R-:W-:Y:S01]  /*23780*/  FADD.FTZ R119, R120, R119 ;  /* 0x0000007778777221 */ /* 0x000fe20000010000 */
[----:B------:R-:W-:Y:S01]  /*23790*/  FFMA.FTZ R60, R202, UR6, -R203 ;  /* 0x00000006ca3c7c23 */ /* 0x000fe200080108cb */
[----:B------:R-:W-:Y:S01]  /*237a0*/  FADD.FTZ R64, R65, R64 ;  /* 0x0000004041407221 */ /* 0x000fe20000010000 */
[----:B------:R-:W-:Y:S01]  /*237b0*/  MUFU.EX2 R61, R61 ;  /* 0x0000003d003d7308 */ /* 0x000fe20000000800 */
[----:B------:R-:W-:-:S02]  /*237c0*/  FADD.FTZ R122, R122, R119 ;  /* 0x000000777a7a7221 */ /* 0x000fc40000010000 */
[C---:B------:R-:W-:Y:S01]  /*237d0*/  HMMA.16816.F32 R16, R36.reuse, R8, R16 ;  /* 0x000000082410723c */ /* 0x040fe20000001810 */
        /* <DEDUP_REMOVED lines=8> */
[----:B------:R-:W-:-:S03]  /*23860*/  FADD.FTZ R128, R128, R127 ;  /* 0x0000007f80807221 */ /* 0x000fc60000010000 */
[----:B------:R-:W-:Y:S01]  /*23870*/  FADD.FTZ R130, R130, R67 ;  /* 0x0000004382827221 */ /* 0x000fe20000010000 */
[----:B------:R-:W-:Y:S01]  /*23880*/  FADD.FTZ R129, R129, R128 ;  /* 0x0000008081817221 */ /* 0x000fe20000010000 */
[----:B------:R-:W-:Y:S01]  /*23890*/  HMMA.16816.F32 R32, R36, R44, R32 ;  /* 0x0000002c2420723c */ /* 0x000fe20000001820 */
[--C-:B------:R-:W-:Y:S01]  /*238a0*/  FFMA.FTZ R44, R195, UR6, -R209.reuse ;  /* 0x00000006c32c7c23 */ /* 0x100fe200080108d1 */
[----:B------:R-:W-:Y:S01]  /*238b0*/  FFMA.FTZ R45, R204, UR6, -R209 ;  /* 0x00000006cc2d7c23 */ /* 0x000fe200080108d1 */
[----:B------:R-:W-:Y:S01]  /*238c0*/  FADD.FTZ R131, R131, R130 ;  /* 0x0000008283837221 */ /* 0x000fe20000010000 */
[----:B------:R-:W-:-:S03]  /*238d0*/  FADD.FTZ R66, R66, R129 ;  /* 0x0000008142427221 */ /* 0x000fc60000010000 */
[----:B------:R-:W-:Y:S01]  /*238e0*/  MUFU.EX2 R44, R44 ;  /* 0x0000002c002c7308 */ /* 0x000fe20000000800 */
[C---:B------:R-:W-:Y:S01]  /*238f0*/  HMMA.16816.F32 R4, R36.reuse, R46, R4 ;  /* 0x0000002e2404723c */ /* 0x040fe20000001804 */
[----:B------:R-:W-:Y:S01]  /*23900*/  FFMA.FTZ R46, R15, UR6, -R209 ;  /* 0x000000060f2e7c23 */ /* 0x000fe200080108d1 */
[----:B------:R-:W-:Y:S01]  /*23910*/  FFMA.FTZ R47, R193, UR6, -R203 ;  /* 0x00000006c12f7c23 */ /* 0x000fe200080108cb */
[----:B------:R-:W2:Y:S01]  /*23920*/  MUFU.EX2 R15, R198 ;  /* 0x000000c6000f7308 */ /* 0x000ea20000000800 */
[----:B------:R-:W-:Y:S01]  /*23930*/  FADD.FTZ R138, R138, R131 ;  /* 0x000000838a8a7221 */ /* 0x000fe20000010000 */
[----:B------:R-:W-:Y:S02]  /*23940*/  FADD.FTZ R63, R143, R66 ;  /* 0x000000428f3f7221 */ /* 0x000fe40000010000 */
[----:B------:R-:W-:Y:S01]  /*23950*/  MUFU.EX2 R45, R45 ;  /* 0x0000002d002d7308 */ /* 0x000fe20000000800 */
[C---:B---3--:R-:W-:Y:S01]  /*23960*/  HMMA.16816.F32 R40, R36.reuse, R24, R40 ;  /* 0x000000182428723c */ /* 0x048fe20000001828 */
[----:B------:R-:W-:Y:S01]  /*23970*/  FADD.FTZ R65, R151, R138 ;  /* 0x0000008a97417221 */ /* 0x000fe20000010000 */
[----:B------:R-:W-:Y:S01]  /*23980*/  FADD.FTZ R63, R148, R63 ;  /* 0x0000003f943f7221 */ /* 0x000fe20000010000 */
[----:B------:R-:W-:Y:S02]  /*23990*/  MUFU.EX2 R46, R46 ;  /* 0x0000002e002e7308 */ /* 0x000fe40000000800 */
[----:B------:R-:W-:Y:S01]  /*239a0*/  FADD.FTZ R65, R152, R65 ;  /* 0x0000004198417221 */ /* 0x000fe20000010000 */
[----:B------:R-:W-:Y:S01]  /*239b0*/  FADD.FTZ R142, R142, R63 ;  /* 0x0000003f8e8e7221 */ /* 0x000fe20000010000 */
[----:B------:R-:W3:Y:S01]  /*239c0*/  MUFU.EX2 R47, R47 ;  /* 0x0000002f002f7308 */ /* 0x000ee20000000800 */
[----:B------:R-:W-:Y:S01]  /*239d0*/  HMMA.16816.F32 R28, R36, R26, R28 ;  /* 0x0000001a241c723c */ /* 0x000fe2000000181c */
[----:B------:R4:W5:Y:S01]  /*239e0*/  LDSM.16.MT88.4 R24, [R0+0x11800] ;  /* 0x011800000018783b */ /* 0x0009620000004200 */
[----:B------:R-:W-:-:S04]  /*239f0*/  FADD.FTZ R149, R149, R142 ;  /* 0x0000008e95957221 */ /* 0x000fc80000010000 */
[----:B------:R-:W-:Y:S02]  /*23a00*/  FADD.FTZ R154, R154, R149 ;  /* 0x000000959a9a7221 */ /* 0x000fe40000010000 */
[----:B-1----:R-:W-:Y:S01]  /*23a10*/  HMMA.16816.F32 R52, R36, R8, R52 ;  /* 0x000000082434723c */ /* 0x002fe20000001834 */
[----:B--2---:R-:W-:Y:S02]  /*23a20*/  F2FP.F16.F32.PACK_AB R8, R15, R44 ;  /* 0x0000002c0f08723e */ /* 0x004fe400000000ff */
[----:B---3--:R-:W-:-:S05]  /*23a30*/  F2FP.F16.F32.PACK_AB R9, R60, R47 ;  /* 0x0000002f3c09723e */ /* 0x008fca00000000ff */
[----:B------:R-:W-:Y:S01]  /*23a40*/  HMMA.16816.F32 R132, R36, R10, R132 ;  /* 0x0000000a2484723c */ /* 0x000fe20000001884 */
[----:B------:R-:W-:Y:S01]  /*23a50*/  F2FP.F16.F32.PACK_AB R10, R46, R45 ;  /* 0x0000002d2e0a723e */ /* 0x000fe200000000ff */
[----:B------:R-:W1:Y:S01]  /*23a60*/  LDSM.16.MT88.4 R36, [R216+0x7800] ;  /* 0x00780000d824783b */ /* 0x000e620000004200 */
[----:B------:R-:W-:-:S03]  /*23a70*/  F2FP.F16.F32.PACK_AB R11, R252, R61 ;  /* 0x0000003dfc0b723e */ /* 0x000fc600000000ff */
[----:B------:R-:W2:Y:S01]  /*23a80*/  LDSM.16.MT88.4 R216, [R217+0x7800] ;  /* 0x00780000d9d8783b */ /* 0x000ea20000004200 */
[----:B----4-:R-:W-:-:S03]  /*23a90*/  FADD.FTZ R0, R150, R65 ;  /* 0x0000004196007221 */ /* 0x010fc60000010000 */
[----:B------:R-:W-:Y:S01]  /*23aa0*/  HMMA.16816.F32 R160, R8, R156, R16 ;  /* 0x0000009c08a0723c */ /* 0x000fe20000001810 */
[----:B------:R-:W-:-:S04]  /*23ab0*/  FADD.FTZ R0, R153, R0 ;  /* 0x0000000099007221 */ /* 0x000fc80000010000 */
[----:B------:R-:W-:Y:S01]  /*23ac0*/  FADD.FTZ R17, R167, R0 ;  /* 0x00000000a7117221 */ /* 0x000fe20000010000 */
[----:B------:R-:W-:Y:S02]  /*23ad0*/  FADD.FTZ R0, R155, R154 ;  /* 0x0000009a9b007221 */ /* 0x000fe40000010000 */
[----:B------:R-:W-:Y:S01]  /*23ae0*/  HMMA.16816.F32 R156, R8, R158, R20 ;  /* 0x0000009e089c723c */ /* 0x000fe20000001814 */
[----:B------:R-:W-:Y:S01]  /*23af0*/  FADD.FTZ R17, R48, R17 ;  /* 0x0000001130117221 */ /* 0x000fe20000010000 */
[----:B------:R-:W-:-:S03]  /*23b00*/  FADD.FTZ R165, R165, R0 ;  /* 0x00000000a5a57221 */ /* 0x000fc60000010000 */
[----:B------:R-:W-:Y:S01]  /*23b10*/  FADD.FTZ R0, R12, R17 ;  /* 0x000000110c007221 */ /* 0x000fe20000010000 */
        /* <DEDUP_REMOVED lines=15> */
[----:B------:R-:W-:Y:S01]  /*23c10*/  FADD.FTZ R85, R85, R2 ;  /* 0x0000000255557221 */ /* 0x000fe20000010000 */
[----:B------:R-:W-:Y:S01]  /*23c20*/  MOV R2, R211 ;  /* 0x000000d300027202 */ /* 0x000fe20000000f00 */
        /* <DEDUP_REMOVED lines=15> */
[----:B------:R-:W-:-:S03]  /*23d20*/  FADD.FTZ R251, R46, R45 ;  /* 0x0000002d2efb7221 */ /* 0x000fc60000010000 */
[----:B------:R-:W-:-:S11]  /*23d30*/  FADD.FTZ R252, R252, R61 ;  /* 0x0000003dfcfc7221 */ /* 0x000fd60000010000 */
.L_x_3034:
[----:B------:R-:W-:-:S09]  /*23d40*/  UISETP.GE.AND UP0, UPT, UR14, URZ, UPT ;  /* 0x000000ff0e00728c */ /* 0x000fd2000bf06270 */
[----:B------:R-:W-:Y:S05]  /*23d50*/  BRA.U !UP0, `(.L_x_3040) ;  /* 0x00000079080c7547 */ /* 0x000fea000b800000 */
[----:B------:R-:W1:Y:S01]  /*23d60*/  S2UR UR6, SR_CgaCtaId ;  /* 0x00000000000679c3 */ /* 0x000e620000008800 */
[----:B------:R-:W-:Y:S01]  /*23d70*/  UMOV UR19, 0x400 ;  /* 0x0000040000137882 */ /* 0x000fe20000000000 */
[----:B------:R-:W-:Y:S01]  /*23d80*/  USHF.L.U32 UR18, UR14, 0x8, URZ ;  /* 0x000000080e127899 */ /* 0x000fe200080006ff */
[----:B------:R-:W-:Y:S01]  /*23d90*/  LOP3.LUT R236, R3, R166, RZ, 0xfc, !PT ;  /* 0x000000a603ec7212 */ /* 0x000fe200078efcff */
[----:B------:R-:W-:Y:S01]  /*23da0*/  UISETP.NE.U32.AND UP0, UPT, UR12, URZ, UPT ;  /* 0x000000ff0c00728c */ /* 0x000fe2000bf05070 */
[----:B------:R-:W-:Y:S01]  /*23db0*/  IMAD.MOV.U32 R3, RZ, RZ, 0x20 ;  /* 0x00000020ff037424 */ /* 0x000fe200078e00ff */
[----:B------:R-:W-:Y:S01]  /*23dc0*/  LOP3.LUT P1, RZ, R237, 0x2, RZ, 0xc0, !PT ;  /* 0x00000002edff7812 */ /* 0x000fe2000782c0ff */
[----:B------:R-:W-:Y:S01]  /*23dd0*/  IMAD.MOV.U32 R167, RZ, RZ, R0 ;  /* 0x000000ffffa77224 */ /* 0x000fe200078e0000 */
[----:B------:R-:W2:Y:S01]  /*23de0*/  S2UR UR8, SR_CgaCtaId ;  /* 0x00000000000879c3 */ /* 0x000ea20000008800 */
[----:B------:R-:W-:Y:S01]  /*23df0*/  UISETP.NE.AND.EX UP0, UPT, UR13, URZ, UPT, UP0 ;  /* 0x000000ff0d00728c */ /* 0x000fe2000bf05300 */
[----:B------:R-:W-:Y:S01]  /*23e00*/  IMAD.U32 R5, RZ, RZ, UR18 ;  /* 0x00000012ff057e24 */ /* 0x000fe2000f8e00ff */
[----:B------:R-:W-:Y:S01]  /*23e10*/  SEL R3, R3, 0xffffffe0, !P1 ;  /* 0xffffffe003037807 */ /* 0x000fe20004800000 */
[----:B------:R-:W-:Y:S01]  /*23e20*/  IMAD.MOV.U32 R248, RZ, RZ, RZ ;  /* 0x000000fffff87224 */ /* 0x000fe200078e00ff */
[----:B------:R-:W-:Y:S01]  /*23e30*/  MOV R165, R2 ;  /* 0x0000000200a57202 */ /* 0x000fe20000000f00 */
[----:B------:R-:W-:Y:S01]  /*23e40*/  UMOV UR15, 0x400 ;  /* 0x00000400000f7882 */ /* 0x000fe20000000000 */
[----:B------:R-:W-:Y:S01]  /*23e50*/  LOP3.LUT R240, R5, 0x80, R14, 0xfe, !PT ;  /* 0x0000008005f07812 */ /* 0x000fe200078efe0e */
[----:B------:R-:W-:Y:S01]  /*23e60*/  UIADD3 UR14, UPT, UPT, UR14, 0x1, URZ ;  /* 0x000000010e0e7890 */ /* 0x000fe2000fffe0ff */
[----:B------:R-:W-:Y:S01]  /*23e70*/  PLOP3.LUT P5, PT, PT, PT, UP0, 0x80, 0x8 ;  /* 0x000000000008781c */ /* 0x000fe20003faf008 */
[----:B------:R-:W3:Y:S01]  /*23e80*/  LDCU UR9, c[0x0][0x440] ;  /* 0x00008800ff0977ac */ /* 0x000ee20008000800 */
[----:B------:R-:W4:Y:S01]  /*23e90*/  LDCU UR7, c[0x0][0x50c] ;  /* 0x0000a180ff0777ac */ /* 0x000f220008000800 */
[----:B-1----:R-:W-:Y:S01]  /*23ea0*/  ULEA UR6, UR6, UR19, 0x18 ;  /* 0x0000001306067291 */ /* 0x002fe2000f8ec0ff */
[----:B------:R-:W1:Y:S05]  /*23eb0*/  LDCU UR4, c[0x0][0x45c] ;  /* 0x00008b80ff0477ac */ /* 0x000e6a0008000800 */
[----:B------:R-:W-:Y:S01]  /*23ec0*/  LEA R236, R236, UR6, 0x1 ;  /* 0x00000006ecec7c11 */ /* 0x000fe2000f8e08ff */
[----:B------:R-:W1:Y:S03]  /*23ed0*/  LDCU.64 UR16, c[0x0][0x358] ;  /* 0x00006b00ff1077ac */ /* 0x000e660008000a00 */
[----:B------:R-:W-:Y:S01]  /*23ee0*/  IADD3 R250, PT, PT, R236, 0xa000, RZ ;  /* 0x0000a000ecfa7810 */ /* 0x000fe20007ffe0ff */
[----:B------:R-:W-:Y:S01]  /*23ef0*/  IMAD.IADD R166, R3, 0x1, R236 ;  /* 0x0000000103a67824 */ /* 0x000fe200078e02ec */
[----:B------:R-:W1:Y:S01]  /*23f00*/  LDCU.64 UR10, c[0x0][0x3a0] ;  /* 0x00007400ff0a77ac */ /* 0x000e620008000a00 */
[----:B------:R-:W1:Y:S01]  /*23f10*/  LDCU.64 UR12, c[0x0][0x3a8] ;  /* 0x00007500ff0c77ac */ /* 0x000e620008000a00 */
[----:B------:R-:W-:-:S02]  /*23f20*/  UIADD3 UR18, UPT, UPT, UR18, 0x100, URZ ;  /* 0x0000010012127890 */ /* 0x000fc4000fffe0ff */
[----:B--234-:R-:W-:-:S12]  /*23f30*/  ULEA UR8, UR8, UR15, 0x18 ;  /* 0x0000000f08087291 */ /* 0x01cfd8000f8ec0ff */
.L_x_3044:
[----:B------:R-:W-:Y:S01]  /*23f40*/  @!P5 IADD3 R5, P0, PT, RZ, -R248, RZ ;  /* 0x800000f8ff05d210 */ /* 0x000fe20007f1e0ff */
[----:B------:R-:W2:Y:S01]  /*23f50*/  S2R R237, SR_TID.X ;  /* 0x0000000000ed7919 */ /* 0x000ea20000002100 */
[----:B------:R-:W3:Y:S01]  /*23f60*/  @!P5 LDC R4, c[0x0][0x3c0] ;  /* 0x0000f000ff04db82 */ /* 0x000ee20000000800 */
[----:B------:R-:W-:Y:S07]  /*23f70*/  DEPBAR.LE SB0, 0x0 ;  /* 0x000080000000791a */ /* 0x000fee0000000000 */
[----:B------:R-:W4:Y:S08]  /*23f80*/  LDC R7, c[0x0][0x3c4] ;  /* 0x0000f100ff077b82 */ /* 0x000f300000000800 */
[----:B------:R-:W-:Y:S01]  /*23f90*/  BAR.SYNC.DEFER_BLOCKING 0x0 ;  /* 0x0000000000007b1d */ /* 0x000fe20000010000 */
[----:B--2---:R-:W-:Y:S01]  /*23fa0*/  SHF.R.U32.HI R164, RZ, 0x1, R237 ;  /* 0x00000001ffa47819 */ /* 0x004fe200000116ed */
[----:B---3--:R-:W-:Y:S01]  /*23fb0*/  @!P5 IMAD.SHL.U32 R8, R4, 0x100, RZ ;  /* 0x000001000408d824 */ /* 0x008fe200078e00ff */
[C---:B------:R-:W-:Y:S01]  /*23fc0*/  LOP3.LUT R249, R237.reuse, 0x38, RZ, 0xc0, !PT ;  /* 0x00000038edf97812 */ /* 0x040fe200078ec0ff */
[C---:B------:R-:W-:Y:S01]  /*23fd0*/  IMAD.SHL.U32 R239, R237.reuse, 0x20, RZ ;  /* 0x00000020edef7824 */ /* 0x040fe200078e00ff */
[----:B------:R-:W-:Y:S01]  /*23fe0*/  LOP3.LUT R3, R164, 0x8, RZ, 0xc0, !PT ;  /* 0x00000008a4037812 */ /* 0x000fe200078ec0ff */
[----:B------:R-:W-:Y:S02]  /*23ff0*/  IMAD.SHL.U32 R6, R237, 0x8, RZ ;  /* 0x00000008ed067824 */ /* 0x000fe400078e00ff */
[----:B------:R-:W-:Y:S01]  /*24000*/  @!P5 IMAD.X R8, RZ, RZ, ~R8, P0 ;  /* 0x000000ffff08d224 */ /* 0x000fe200000e0e08 */
[----:B------:R-:W-:Y:S01]  /*24010*/  LOP3.LUT R239, R239, 0x7c00, RZ, 0xc0, !PT ;  /* 0x00007c00efef7812 */ /* 0x000fe200078ec0ff */
[----:B------:R-:W-:Y:S01]  /*24020*/  IMAD.SHL.U32 R2, R237, 0x40, RZ ;  /* 0x00000040ed027824 */ /* 0x000fe200078e00ff */
[----:B------:R-:W-:Y:S02]  /*24030*/  LOP3.LUT R249, R249, 0x1f8, R6, 0x78, !PT ;  /* 0x000001f8f9f97812 */ /* 0x000fe400078e7806 */
[----:B------:R-:W-:Y:S02]  /*24040*/  @!P5 SHF.R.S64 R5, R5, 0x1f, R8 ;  /* 0x0000001f0505d819 */ /* 0x000fe40000001008 */
[----:B------:R-:W-:Y:S02]  /*24050*/  LOP3.LUT R238, R6, 0x38, RZ, 0xc0, !PT ;  /* 0x0000003806ee7812 */ /* 0x000fe400078ec0ff */
[--C-:B------:R-:W-:Y:S02]  /*24060*/  LOP3.LUT R3, R3, 0x1c0, R2.reuse, 0xf8, !PT ;  /* 0x000001c003037812 */ /* 0x100fe400078ef802 */
[----:B------:R-:W-:Y:S02]  /*24070*/  LOP3.LUT R0, R239, 0x200, R2, 0xf8, !PT ;  /* 0x00000200ef007812 */ /* 0x000fe400078ef802 */
[----:B------:R-:W-:Y:S01]  /*24080*/  LOP3.LUT R249, R249, 0x1e00, R6, 0xf8, !PT ;  /* 0x00001e00f9f97812 */ /* 0x000fe200078ef806 */
[----:B------:R-:W-:Y:S01]  /*24090*/  IMAD.MOV.U32 R6, RZ, RZ, R244 ;  /* 0x000000ffff067224 */ /* 0x000fe200078e00f4 */
[----:B------:R-:W-:Y:S02]  /*240a0*/  @!P5 IADD3 R244, P0, PT, R244, R5, RZ ;  /* 0x00000005f4f4d210 */ /* 0x000fe40007f1e0ff */
[----:B------:R-:W-:Y:S01]  /*240b0*/  LOP3.LUT R0, R0, R3, R238, 0xf6, !PT ;  /* 0x0000000300007212 */ /* 0x000fe200078ef6ee */
[----:B------:R-:W-:Y:S01]  /*240c0*/  IMAD.MOV.U32 R3, RZ, RZ, R245 ;  /* 0x000000ffff037224 */ /* 0x000fe200078e00f5 */
        /* <DEDUP_REMOVED lines=45> */
[----:B------:R-:W2:Y:S01]  /*243a0*/  LDC.64 R4, c[0x0][0x3c0] ;  /* 0x0000f000ff047b82 */ /* 0x000ea20000000a00 */
[----:B------:R-:W-:Y:S02]  /*243b0*/  LEA R16, P2, R11, R246, 0x2 ;  /* 0x000000f60b107211 */ /* 0x000fe400078410ff */
[-C--:B------:R-:W-:Y:S02]  /*243c0*/  LEA.HI.X.SX32 R15, R13, R247.reuse, 0x2, P0 ;  /* 0x000000f70d0f7211 */ /* 0x080fe400000f16ff */
[----:B------:R-:W-:Y:S01]  /*243d0*/  LEA.HI.X.SX32 R17, R11, R247, 0x2, P2 ;  /* 0x000000f70b117211 */ /* 0x000fe200010f16ff */
[----:B------:R-:W-:Y:S02]  /*243e0*/  IMAD.IADD R11, R13, 0x1, -R11 ;  /* 0x000000010d0b7824 */ /* 0x000fe400078e0a0b */
[----:B-1----:R-:W3:Y:S02]  /*243f0*/  LDG.E R9, desc[UR16][R14.64] ;  /* 0x000000100e097981 */ /* 0x002ee4000c1e1900 */
[----:B------:R-:W-:Y:S02]  /*24400*/  IMAD R11, R11, R8, -0x100 ;  /* 0xffffff000b0b7424 */ /* 0x000fe400078e0208 */
[----:B------:R-:W3:Y:S03]  /*24410*/  LDG.E R10, desc[UR16][R16.64] ;  /* 0x00000010100a7981 */ /* 0x000ee6000c1e1900 */
[----:B------:R-:W-:Y:S05]  /*24420*/  SHF.R.S32.HI R13, RZ, 0x1f, R11 ;  /* 0x0000001fff0d7819 */ /* 0x000fea000001140b */
        /* <DEDUP_REMOVED lines=12> */
.L_x_3041:
[----:B------:R-:W-:Y:S01]  /*244f0*/  LEA R249, R249, UR8, 0x1 ;  /* 0x00000008f9f97c11 */ /* 0x000fe2000f8e08ff */
[----:B------:R-:W-:Y:S01]  /*24500*/  UISETP.NE.AND UP0, UPT, UR14, 0x1, UPT ;  /* 0x000000010e00788c */ /* 0x000fe2000bf05270 */
[C---:B------:R-:W-:Y:S02]  /*24510*/  SHF.L.U32 R3, R4.reuse, 0x5, RZ ;  /* 0x0000000504037819 */ /* 0x040fe400000006ff */
[----:B------:R-:W-:Y:S01]  /*24520*/  SHF.L.U64.HI R4, R4, 0x5, R7 ;  /* 0x0000000504047819 */ /* 0x000fe20000010207 */
[----:B------:R-:W-:Y:S01]  /*24530*/  @!PT LDS RZ, [RZ] ;  /* 0x00000000fffff984 */ /* 0x000fe20000000800 */
[----:B------:R-:W-:Y:S01]  /*24540*/  @!PT LDS RZ, [RZ] ;  /* 0x00000000fffff984 */ /* 0x000fe20000000800 */
[----:B------:R-:W-:Y:S01]  /*24550*/  @!PT LDS RZ, [RZ] ;  /* 0x00000000fffff984 */ /* 0x000fe20000000800 */
[----:B-1----:R-:W-:Y:S01]  /*24560*/  @!P1 LDGSTS.E.BYPASS.LTC128B.128 [R249+0xa000], desc[UR16][R244.64] ;  /* 0x0a000000f4f99fae */ /* 0x002fe2000b981a10 */
[----:B------:R-:W-:Y:S02]  /*24570*/  IADD3 R6, P0, PT, R3, R244, RZ ;  /* 0x000000f403067210 */ /* 0x000fe40007f1e0ff */
[----:B------:R-:W-:Y:S02]  /*24580*/  LOP3.LUT R100, R2, 0x400, RZ, 0xc0, !PT ;  /* 0x0000040002647812 */ /* 0x000fe400078ec0ff */
[----:B------:R-:W-:Y:S02]  /*24590*/  IADD3.X R7, PT, PT, R4, R245, RZ, P0, !PT ;  /* 0x000000f504077210 */ /* 0x000fe400007fe4ff */
[-C--:B------:R-:W-:Y:S01]  /*245a0*/  IADD3 R8, P2, PT, R6, R3.reuse, RZ ;  /* 0x0000000306087210 */ /* 0x080fe20007f5e0ff */
[----:B------:R-:W-:Y:S01]  /*245b0*/  @P1 STS.128 [R249+0xa000], RZ ;  /* 0x00a000fff9001388 */ /* 0x000fe20000000c00 */
[----:B------:R-:W-:Y:S02]  /*245c0*/  LOP3.LUT R169, R168, 0x8, R237, 0xf8, !PT ;  /* 0x00000008a8a97812 */ /* 0x000fe400078ef8ed */
[----:B------:R-:W-:Y:S02]  /*245d0*/  IADD3.X R9, PT, PT, R7, R4, RZ, P2, !PT ;  /* 0x0000000407097210 */ /* 0x000fe400017fe4ff */
[-C--:B------:R-:W-:Y:S02]  /*245e0*/  IADD3 R10, P0, PT, R8, R3.reuse, RZ ;  /* 0x00000003080a7210 */ /* 0x080fe40007f1e0ff */
[----:B------:R-:W-:Y:S01]  /*245f0*/  LOP3.LUT R169, R169, R238, RZ, 0x3c, !PT ;  /* 0x000000eea9a97212 */ /* 0x000fe200078e3cff */
[----:B------:R-:W-:Y:S01]  /*24600*/  @!PT LDS RZ, [RZ] ;  /* 0x00000000fffff984 */ /* 0x000fe20000000800 */
[----:B------:R-:W-:Y:S01]  /*24610*/  @!PT LDS RZ, [RZ] ;  /* 0x00000000fffff984 */ /* 0x000fe20000000800 */
[----:B------:R-:W-:Y:S01]  /*24620*/  @!PT LDS RZ, [RZ] ;  /* 0x00000000fffff984 */ /* 0x000fe20000000800 */
[----:B------:R1:W-:Y:S01]  /*24630*/  @!P1 LDGSTS.E.BYPASS.LTC128B.128 [R249+0xa800], desc[UR16][R6.64] ;  /* 0x0a80000006f99fae */ /* 0x0003e2000b981a10 */
[----:B------:R-:W-:Y:S02]  /*24640*/  IADD3.X R11, PT, PT, R9, R4, RZ, P0, !PT ;  /* 0x00000004090b7210 */ /* 0x000fe400007fe4ff */
[-C--:B------:R-:W-:Y:S02]  /*24650*/  IADD3 R12, P2, PT, R10, R3.reuse, RZ ;  /* 0x000000030a0c7210 */ /* 0x080fe40007f5e0ff */
[----:B------:R-:W-:Y:S02]  /*24660*/  LEA R100, R169, R100, 0x1 ;  /* 0x00000064a9647211 */ /* 0x000fe400078e08ff */
[-C--:B------:R-:W-:Y:S01]  /*24670*/  IADD3.X R13, PT, PT, R11, R4.reuse, RZ, P2, !PT ;  /* 0x000000040b0d7210 */ /* 0x080fe200017fe4ff */
[----:B------:R-:W-:Y:S01]  /*24680*/  @P1 STS.128 [R249+0xa800], RZ ;  /* 0x00a800fff9001388 */ /* 0x000fe20000000c00 */
[-C--:B------:R-:W-:Y:S02]  /*24690*/  IADD3 R14, P0, PT, R12, R3.reuse, RZ ;  /* 0x000000030c0e7210 */ /* 0x080fe40007f1e0ff */
[----:B------:R-:W-:Y:S02]  /*246a0*/  LEA R0, R0, UR8, 0x1 ;  /* 0x0000000800007c11 */ /* 0x000fe4000f8e08ff */
[-C--:B------:R-:W-:Y:S02]  /*246b0*/  IADD3.X R15, PT, PT, R13, R4.reuse, RZ, P0, !PT ;  /* 0x000000040d0f7210 */ /* 0x080fe400007fe4ff */
[-C--:B------:R-:W-:Y:S01]  /*246c0*/  IADD3 R16, P2, PT, R14, R3.reuse, RZ ;  /* 0x000000030e107210 */ /* 0x080fe20007f5e0ff */
[----:B------:R-:W-:Y:S01]  /*246d0*/  @!PT LDS RZ, [RZ] ;  /* 0x00000000fffff984 */ /* 0x000fe20000000800 */
[----:B------:R-:W-:Y:S01]  /*246e0*/  @!PT LDS RZ, [RZ] ;  /* 0x00000000fffff984 */ /* 0x000fe20000000800 */
[----:B------:R-:W-:Y:S01]  /*246f0*/  @!PT LDS RZ, [RZ] ;  /* 0x00000000fffff984 */ /* 0x000fe20000000800 */
[----:B------:R2:W-:Y:S01]  /*24700*/  @!P1 LDGSTS.E.BYPASS.LTC128B.128 [R249+0xb000], desc[UR16][R8.64] ;  /* 0x0b00000008f99fae */ /* 0x0005e2000b981a10 */
[----:B------:R-:W-:Y:S02]  /*24710*/  MOV R241, 0x20 ;  /* 0x0000002000f17802 */ /* 0x000fe40000000f00 */
[-C--:B------:R-:W-:Y:S05]  /*24720*/  IADD3.X R17, PT, PT, R15, R4.reuse, RZ, P2, !PT ;  /* 0x000000040f117210 */ /* 0x080fea00017fe4ff */
[----:B------:R-:W-:Y:S01]  /*24730*/  @P1 STS.128 [R249+0xb000], RZ ;  /* 0x00b000fff9001388 */ /* 0x000fe20000000c00 */
[-C--:B-1----:R-:W-:Y:S04]  /*24740*/  IADD3 R6, P0, PT, R16, R3.reuse, RZ ;  /* 0x0000000310067210 */ /* 0x082fe80007f1e0ff */
[-C--:B------:R-:W-:Y:S03]  /*24750*/  IADD3.X R7, PT, PT, R17, R4.reuse, RZ, P0, !PT ;  /* 0x0000000411077210 */ /* 0x080fe600007fe4ff */
[----:B------:R-:W-:Y:S01]  /*24760*/  @!PT LDS RZ, [RZ] ;  /* 0x00000000fffff984 */ /* 0x000fe20000000800 */
[----:B------:R-:W-:Y:S01]  /*24770*/  @!PT LDS RZ, [RZ] ;  /* 0x00000000fffff984 */ /* 0x000fe20000000800 */
[----:B------:R-:W-:Y:S01]  /*24780*/  @!PT LDS RZ, [RZ] ;  /* 0x00000000fffff984 */ /* 0x000fe20000000800 */
[----:B------:R1:W-:Y:S08]  /*24790*/  @!P1 LDGSTS.E.BYPASS.LTC128B.128 [R249+0xb800], desc[UR16][R10.64] ;  /* 0x0b8000000af99fae */ /* 0x0003f0000b981a10 */
[----:B------:R-:W-:Y:S01]  /*247a0*/  @P1 STS.128 [R249+0xb800], RZ ;  /* 0x00b800fff9001388 */ /* 0x000fe20000000c00 */
[-C--:B--2---:R-:W-:Y:S04]  /*247b0*/  IADD3 R8, P2, PT, R6, R3.reuse, RZ ;  /* 0x0000000306087210 */ /* 0x084fe80007f5e0ff */
[-C--:B------:R-:W-:Y:S03]  /*247c0*/  IADD3.X R9, PT, PT, R7, R4.reuse, RZ, P2, !PT ;  /* 0x0000000407097210 */ /* 0x080fe600017fe4ff */
[----:B------:R-:W-:Y:S01]  /*247d0*/  @!PT LDS RZ, [RZ] ;  /* 0x00000000fffff984 */ /* 0x000fe20000000800 */
[----:B------:R-:W-:Y:S01]  /*247e0*/  @!PT LDS RZ, [RZ] ;  /* 0x00000000fffff984 */ /* 0x000fe20000000800 */
[----:B------:R-:W-:Y:S01]  /*247f0*/  @!PT LDS RZ, [RZ] ;  /* 0x00000000fffff984 */ /* 0x000fe20000000800 */
[----:B------:R2:W-:Y:S08]  /*24800*/  @!P1 LDGSTS.E.BYPASS.LTC128B.128 [R249+0xc000], desc[UR16][R12.64] ;  /* 0x0c0000000cf99fae */ /* 0x0005f0000b981a10 */
        /* <DEDUP_REMOVED lines=27> */
[----:B------:R-:W-:Y:S08]  /*249c0*/  @!P1 LDGSTS.E.BYPASS.LTC128B.128 [R249+0xe000], desc[UR16][R8.64] ;  /* 0x0e00000008f99fae */ /* 0x000ff0000b981a10 */
[----:B------:R-:W-:Y:S01]  /*249d0*/  @P1 STS.128 [R249+0xe000], RZ ;  /* 0x00e000fff9001388 */ /* 0x000fe20000000c00 */
[-C--:B-1----:R-:W-:Y:S04]  /*249e0*/  IADD3 R6, P0, PT, R16, R3.reuse, RZ ;  /* 0x0000000310067210 */ /* 0x082fe80007f1e0ff */
[-C--:B------:R-:W-:Y:S03]  /*249f0*/  IADD3.X R7, PT, PT, R17, R4.reuse, RZ, P0, !PT ;  /* 0x0000000411077210 */ /* 0x080fe600007fe4ff */
[----:B------:R-:W-:Y:S01]  /*24a00*/  @!PT LDS RZ, [RZ] ;  /* 0x00000000fffff984 */ /* 0x000fe20000000800 */
[----:B------:R-:W-:Y:S01]  /*24a10*/  @!PT LDS RZ, [RZ] ;  /* 0x00000000fffff984 */ /* 0x000fe20000000800 */
[----:B------:R-:W-:Y:S01]  /*24a20*/  @!PT LDS RZ, [RZ] ;  /* 0x00000000fffff984 */ /* 0x000fe20000000800 */
[----:B------:R-:W-:Y:S01]  /*24a30*/  @!P1 LDGSTS.E.BYPASS.LTC128B.128 [R249+0xe800], desc[UR16][R10.64] ;  /* 0x0e8000000af99fae */ /* 0x000fe2000b981a10 */
[-C--:B------:R-:W-:Y:S04]  /*24a40*/  IADD3 R2, P2, PT, R6, R3.reuse, RZ ;  /* 0x0000000306027210 */ /* 0x080fe80007f5e0ff */
[----:B------:R-:W-:Y:S02]  /*24a50*/  @!P1 IADD3 R20, P0, PT, R2, R3, RZ ;  /* 0x0000000302149210 */ /* 0x000fe40007f1e0ff */
[-C--:B------:R-:W-:Y:S01]  /*24a60*/  IADD3.X R3, PT, PT, R7, R4.reuse, RZ, P2, !PT ;  /* 0x0000000407037210 */ /* 0x080fe200017fe4ff */
[----:B------:R-:W-:Y:S03]  /*24a70*/  @P1 STS.128 [R249+0xe800], RZ ;  /* 0x00e800fff9001388 */ /* 0x000fe60000000c00 */
[----:B------:R-:W-:Y:S02]  /*24a80*/  @!P1 IADD3.X R21, PT, PT, R3, R4, RZ, P0, !PT ;  /* 0x0000000403159210 */ /* 0x000fe400007fe4ff */
[----:B------:R-:W-:Y:S03]  /*24a90*/  LOP3.LUT P0, RZ, R237, 0x2, RZ, 0xc0, !PT ;  /* 0x00000002edff7812 */ /* 0x000fe6000780c0ff */
[----:B------:R-:W-:Y:S01]  /*24aa0*/  @!PT LDS RZ, [RZ] ;  /* 0x00000000fffff984 */ /* 0x000fe20000000800 */
[----:B------:R-:W-:Y:S01]  /*24ab0*/  @!PT LDS RZ, [RZ] ;  /* 0x00000000fffff984 */ /* 0x000fe20000000800 */
[----:B------:R-:W-:Y:S01]  /*24ac0*/  @!PT LDS RZ, [RZ] ;  /* 0x00000000fffff984 */ /* 0x000fe20000000800 */
[----:B------:R-:W-:Y:S01]  /*24ad0*/  @!P1 LDGSTS.E.BYPASS.LTC128B.128 [R249+0xf000], desc[UR16][R12.64] ;  /* 0x0f0000000cf99fae */ /* 0x000fe2000b981a10 */
[----:B------:R-:W-:Y:S02]  /*24ae0*/  SEL R241, R241, 0xffffffe0, !P0 ;  /* 0xffffffe0f1f17807 */ /* 0x000fe40004000000 */
[----:B------:R-:W-:Y:S02]  /*24af0*/  LOP3.LUT P0, RZ, R237, 0x4, RZ, 0xc0, !PT ;  /* 0x00000004edff7812 */ /* 0x000fe4000780c0ff */
[-C--:B------:R-:W-:Y:S03]  /*24b00*/  IADD3 R172, PT, PT, R0, R241.reuse, RZ ;  /* 0x000000f100ac7210 */ /* 0x080fe60007ffe0ff */
        /* <DEDUP_REMOVED lines=26> */
[----:B-1----:R-:W-:Y:S04]  /*24cb0*/  IADD3 R2, PT, PT, R100, UR8, RZ ;  /* 0x0000000864027c10 */ /* 0x002fe8000fffe0ff */
[----:B------:R-:W-:Y:S03]  /*24cc0*/  IADD3 R3, PT, PT, R2, R241, RZ ;  /* 0x000000f102037210 */ /* 0x000fe60007ffe0ff */
[----:B------:R-:W-:Y:S08]  /*24cd0*/  LDSM.16.M88.4 R128, [R0] ;  /* 0x000000000080783b */ /* 0x000ff00000000200 */
[----:B------:R-:W1:Y:S08]  /*24ce0*/  LDSM.16.M88.4 R8, [R100+UR8+0x2000] ;  /* 0x002000086408783b */ /* 0x000e700008000200 */
[----:B------:R-:W3:Y:S08]  /*24cf0*/  LDSM.16.M88.4 R16, [R100+UR8+0x2800] ;  /* 0x002800086410783b */ /* 0x000ef00008000200 */
        /* <DEDUP_REMOVED lines=13> */
[----:B------:R5:W5:Y:S08]  /*24dd0*/  LDSM.16.M88.4 R168, [R100+UR8+0x9800] ;  /* 0x0098000864a8783b */ /* 0x000b700008000200 */
[----:B------:R-:W0:Y:S08]  /*24de0*/  LDGDEPBAR ;  /* 0x00000000000079af */ /* 0x000e300000000000 */
        /* <DEDUP_REMOVED lines=8> */
[----:B------:R-:W5:Y:S01]  /*24e70*/  LDSM.16.M88.4 R204, [R3+0x5800] ;  /* 0x0058000003cc783b */ /* 0x000f620000000200 */
[C---:B-1----:R-:W-:Y:S08]  /*24e80*/  HMMA.16816.F32 R4, R128.reuse, R8, RZ ;  /* 0x000000088004723c */ /* 0x042ff000000018ff */
[C---:B------:R-:W-:Y:S08]  /*24e90*/  HMMA.16816.F32 R8, R128.reuse, R10, RZ ;  /* 0x0000000a8008723c */ /* 0x040ff000000018ff */
[C---:B---3--:R-:W-:Y:S08]  /*24ea0*/  HMMA.16816.F32 R12, R128.reuse, R16, RZ ;  /* 0x00000010800c723c */ /* 0x048ff000000018ff */
        /* <DEDUP_REMOVED lines=43> */
[----:B------:R-:W-:Y:S07]  /*25160*/  MOV R192, 0x40 ;  /* 0x0000004000c07802 */ /* 0x000fee0000000f00 */
[C---:B------:R-:W-:Y:S08]  /*25170*/  HMMA.16816.F32 R40, R172.reuse, R194, R40 ;  /* 0x000000c2ac28723c */ /* 0x040ff00000001828 */
[C---:B------:R-:W-:Y:S03]  /*25180*/  HMMA.16816.F32 R44, R172.reuse, R196, R44 ;  /* 0x000000c4ac2c723c */ /* 0x040fe6000000182c */
[----:B------:R-:W-:Y:S02]  /*25190*/  SEL R197, R192, 0xffffffc0, !P0 ;  /* 0xffffffc0c0c57807 */ /* 0x000fe40004000000 */
[----:B------:R-:W5:Y:S02]  /*251a0*/  LDSM.16.M88.4 R192, [R3+0x8800] ;  /* 0x0088000003c0783b */ /* 0x000f640000000200 */
[-C--:B------:R-:W-:Y:S01]  /*251b0*/  IADD3 R0, PT, PT, R0, R197.reuse, RZ ;  /* 0x000000c500007210 */ /* 0x080fe20007ffe0ff */
[C---:B------:R-:W-:Y:S03]  /*251c0*/  HMMA.16816.F32 R48, R172.reuse, R198, R48 ;  /* 0x000000c6ac30723c */ /* 0x040fe60000001830 */
[----:B------:R-:W-:Y:S02]  /*251d0*/  IADD3 R2, PT, PT, R2, R197, RZ ;  /* 0x000000c502027210 */ /* 0x000fe40007ffe0ff */
[----:B------:R-:W5:Y:S01]  /*251e0*/  LDSM.16.M88.4 R196, [R3+0x9000] ;  /* 0x0090000003c4783b */ /* 0x000f620000000200 */
[C---:B------:R-:W-:Y:S02]  /*251f0*/  IADD3 R228, PT, PT, R241.reuse, R0, RZ ;  /* 0x00000000f1e47210 */ /* 0x040fe40007ffe0ff */
[C---:B------:R-:W-:Y:S05]  /*25200*/  HMMA.16816.F32 R52, R172.reuse, R200, R52 ;  /* 0x000000c8ac34723c */ /* 0x040fea0000001834 */
[----:B------:R-:W-:Y:S03]  /*25210*/  LDSM.16.M88.4 R208, [R2+0x2000] ;  /* 0x0020000002d0783b */ /* 0x000fe60000000200 */
[C---:B------:R-:W-:Y:S05]  /*25220*/  HMMA.16816.F32 R56, R172.reuse, R202, R56 ;  /* 0x000000caac38723c */ /* 0x040fea0000001838 */
[----:B------:R-:W5:Y:S03]  /*25230*/  LDSM.16.M88.4 R200, [R3+0x9800] ;  /* 0x0098000003c8783b */ /* 0x000f660000000200 */
[C---:B------:R-:W-:Y:S05]  /*25240*/  HMMA.16816.F32 R60, R172.reuse, R204, R60 ;  /* 0x000000ccac3c723c */ /* 0x040fea000000183c */
[----:B------:R-:W-:Y:S03]  /*25250*/  LDSM.16.M88.4 R212, [R2+0x2800] ;  /* 0x0028000002d4783b */ /* 0x000fe60000000200 */
[C---:B------:R-:W-:Y:S05]  /*25260*/  HMMA.16816.F32 R64, R172.reuse, R206, R64 ;  /* 0x000000ceac40723c */ /* 0x040fea0000001840 */
[----:B------:R3:W5:Y:S03]  /*25270*/  LDSM.16.M88.4 R204, [R0] ;  /* 0x0000000000cc783b */ /* 0x0007660000000200 */
[C---:B-1----:R-:W-:Y:S05]  /*25280*/  HMMA.16816.F32 R68, R172.reuse, R168, R68 ;  /* 0x000000a8ac44723c */ /* 0x042fea0000001844 */
[----:B------:R-:W-:Y:S03]  /*25290*/  LDSM.16.M88.4 R216, [R2+0x8800] ;  /* 0x0088000002d8783b */ /* 0x000fe60000000200 */
[C---:B------:R-:W-:Y:S05]  /*252a0*/  HMMA.16816.F32 R72, R172.reuse, R170, R72 ;  /* 0x000000aaac48723c */ /* 0x040fea0000001848 */
[----:B------:R-:W1:Y:S03]  /*252b0*/  LDSM.16.M88.4 R168, [R2+0x3000] ;  /* 0x0030000002a8783b */ /* 0x000e660000000200 */
[C---:B--2---:R-:W-:Y:S03]  /*252c0*/  HMMA.16816.F32 R76, R172.reuse, R176, R76 ;  /* 0x000000b0ac4c723c */ /* 0x044fe6000000184c */
[----:B---3--:R-:W-:Y:S02]  /*252d0*/  IADD3 R0, PT, PT, R241, R2, RZ ;  /* 0x00000002f1007210 */ /* 0x008fe40007ffe0ff */
[----:B------:R-:W-:Y:S03]  /*252e0*/  LDSM.16.M88.4 R220, [R2+0x9000] ;  /* 0x0090000002dc783b */ /* 0x000fe60000000200 */
[C---:B------:R-:W-:Y:S05]  /*252f0*/  HMMA.16816.F32 R80, R172.reuse, R178, R80 ;  /* 0x000000b2ac50723c */ /* 0x040fea0000001850 */
[----:B------:R-:W-:Y:S03]  /*25300*/  LDSM.16.M88.4 R176, [R2+0x4000] ;  /* 0x0040000002b0783b */ /* 0x000fe60000000200 */
[C---:B------:R-:W-:Y:S05]  /*25310*/  HMMA.16816.F32 R84, R172.reuse, R180, R84 ;  /* 0x000000b4ac54723c */ /* 0x040fea0000001854 */
[----:B------:R-:W-:Y:S03]  /*25320*/  LDSM.16.M88.4 R224, [R2+0x9800] ;  /* 0x0098000002e0783b */ /* 0x000fe60000000200 */
[C---:B------:R-:W-:Y:S05]  /*25330*/  HMMA.16816.F32 R88, R172.reuse, R182, R88 ;  /* 0x000000b6ac58723c */ /* 0x040fea0000001858 */
[----:B------:R-:W-:Y:S03]  /*25340*/  LDSM.16.M88.4 R180, [R2+0x4800] ;  /* 0x0048000002b4783b */ /* 0x000fe60000000200 */
[C---:B----4-:R-:W-:Y:S05]  /*25350*/  HMMA.16816.F32 R92, R172.reuse, R184, R92 ;  /* 0x000000b8ac5c723c */ /* 0x050fea000000185c */
[----:B------:R-:W-:Y:S03]  /*25360*/  LDSM.16.M88.4 R228, [R228] ;  /* 0x00000000e4e4783b */ /* 0x000fe60000000200 */
[C---:B------:R-:W-:Y:S05]  /*25370*/  HMMA.16816.F32 R96, R172.reuse, R186, R96 ;  /* 0x000000baac60723c */ /* 0x040fea0000001860 */
[----:B------:R-:W-:Y:S03]  /*25380*/  LDSM.16.M88.4 R184, [R2+0x5000] ;  /* 0x0050000002b8783b */ /* 0x000fe60000000200 */
[C---:B-----5:R-:W-:Y:S05]  /*25390*/  HMMA.16816.F32 R100, R172.reuse, R188, R100 ;  /* 0x000000bcac64723c */ /* 0x060fea0000001864 */
[----:B------:R-:W-:Y:S03]  /*253a0*/  LDSM.16.M88.4 R232, [R0+0x2000] ;  /* 0x0020000000e8783b */ /* 0x000fe60000000200 */
[C---:B------:R-:W-:Y:S05]  /*253b0*/  HMMA.16816.F32 R104, R172.reuse, R190, R104 ;  /* 0x000000beac68723c */ /* 0x040fea0000001868 */
[----:B------:R-:W-:Y:S03]  /*253c0*/  LDSM.16.M88.4 R188, [R2+0x5800] ;  /* 0x0058000002bc783b */ /* 0x000fe60000000200 */
        /* <DEDUP_REMOVED lines=44> */
[----:B------:R-:W-:Y:S08]  /*25690*/  HMMA.16816.F32 R128, R204, R226, R128 ;  /* 0x000000e2cc80723c */ /* 0x000ff00000001880 */
[C---:B------:R-:W-:Y:S08]  /*256a0*/  HMMA.16816.F32 R4, R228.reuse, R232, R4 ;  /* 0x000000e8e404723c */ /* 0x040ff00000001804 */
[C---:B------:R-:W-:Y:S08]  /*256b0*/  HMMA.16816.F32 R8, R228.reuse, R234, R8 ;  /* 0x000000eae408723c */ /* 0x040ff00000001808 */
[C---:B-1----:R-:W-:Y:S03]  /*256c0*/  HMMA.16816.F32 R12, R228.reuse, R168, R12 ;  /* 0x000000a8e40c723c */ /* 0x042fe6000000180c */
[----:B------:R-:W-:Y:S01]  /*256d0*/  FMUL.FTZ R2, R4, UR7 ;  /* 0x0000000704027c20 */ /* 0x000fe20008410000 */
[----:B------:R-:W-:Y:S01]  /*256e0*/  FMUL.FTZ R220, R5, UR7 ;  /* 0x0000000705dc7c20 */ /* 0x000fe20008410000 */
[----:B------:R-:W-:Y:S01]  /*256f0*/  FMUL.FTZ R222, R6, UR7 ;  /* 0x0000000706de7c20 */ /* 0x000fe20008410000 */
[----:B------:R-:W-:Y:S02]  /*25700*/  FMUL.FTZ R223, R7, UR7 ;  /* 0x0000000707df7c20 */ /* 0x000fe40008410000 */
[----:B------:R-:W1:Y:S01]  /*25710*/  LDSM.16.M88.4 R4, [R0+0x3000] ;  /* 0x003000000004783b */ /* 0x000e620000000200 */
[----:B------:R-:W2:Y:S01]  /*25720*/  MUFU.TANH R2, R2 ;  /* 0x0000000200027308 */ /* 0x000ea20000002400 */
[C---:B------:R-:W-:Y:S03]  /*25730*/  HMMA.16816.F32 R16, R228.reuse, R170, R16 ;  /* 0x000000aae410723c */ /* 0x040fe60000001810 */
[----:B------:R-:W-:Y:S01]  /*25740*/  FMUL.FTZ R9, R9, UR7 ;  /* 0x0000000709097c20 */ /* 0x000fe20008410000 */
[----:B------:R-:W-:Y:S01]  /*25750*/  FMUL.FTZ R10, R10, UR7 ;  /* 0x000000070a0a7c20 */ /* 0x000fe20008410000 */
[----:B------:R-:W-:Y:S01]  /*25760*/  FMUL.FTZ R11, R11, UR7 ;  /* 0x000000070b0b7c20 */ /* 0x000fe20008410000 */
[----:B------:R-:W-:Y:S03]  /*25770*/  FMUL.FTZ R224, R8, UR7 ;  /* 0x0000000708e07c20 */ /* 0x000fe60008410000 */
[----:B------:R-:W3:Y:S01]  /*25780*/  MUFU.TANH R225, R9 ;  /* 0x0000000900e17308 */ /* 0x000ee20000002400 */
[----:B------:R-:W-:Y:S01]  /*25790*/  FMUL.FTZ R12, R12, UR7 ;  /* 0x000000070c0c7c20 */ /* 0x000fe20008410000 */
[----:B------:R-:W-:Y:S01]  /*257a0*/  FMUL.FTZ R13, R13, UR7 ;  /* 0x000000070d0d7c20 */ /* 0x000fe20008410000 */
[----:B------:R-:W-:Y:S01]  /*257b0*/  FMUL.FTZ R14, R14, UR7 ;  /* 0x000000070e0e7c20 */ /* 0x000fe20008410000 */
[----:B------:R-:W-:Y:S06]  /*257c0*/  FMUL.FTZ R15, R15, UR7 ;  /* 0x000000070f0f7c20 */ /* 0x000fec0008410000 */
[----:B------:R-:W4:Y:S01]  /*257d0*/  MUFU.TANH R226, R10 ;  /* 0x0000000a00e27308 */ /* 0x000f220000002400 */
[----:B------:R-:W-:Y:S01]  /*257e0*/  FMUL.FTZ R3, R16, UR7 ;  /* 0x0000000710037c20 */ /* 0x000fe20008410000 */
[----:B------:R-:W-:Y:S01]  /*257f0*/  FMUL.FTZ R17, R17, UR7 ;  /* 0x0000000711117c20 */ /* 0x000fe20008410000 */
[----:B------:R-:W-:Y:S01]  /*25800*/  FMUL.FTZ R18, R18, UR7 ;  /* 0x0000000712127c20 */ /* 0x000fe20008410000 */
[----:B------:R-:W-:Y:S06]  /*25810*/  FMUL.FTZ R19, R19, UR7 ;  /* 0x0000000713137c20 */ /* 0x000fec0008410000 */
[----:B------:R5:W2:Y:S10]  /*25820*/  MUFU.TANH R227, R11 ;  /* 0x0000000b00e37308 */ /* 0x000ab40000002400 */
[----:B------:R3:W2:Y:S01]  /*25830*/  MUFU.TANH R16, R3 ;  /* 0x0000000300107308 */ /* 0x0006a20000002400 */
[C---:B-1----:R-:W-:Y:S09]  /*25840*/  HMMA.16816.F32 R20, R228.reuse, R4, R20 ;  /* 0x00000004e414723c */ /* 0x042ff20000001814 */
[----:B------:R-:W1:Y:S01]  /*25850*/  MUFU.TANH R220, R220 ;  /* 0x000000dc00dc7308 */ /* 0x000e620000002400 */
[----:B-----5:R-:W5:Y:S01]  /*25860*/  LDSM.16.M88.4 R8, [R0+0x3800] ;  /* 0x003800000008783b */ /* 0x020f620000000200 */
[C---:B------:R-:W-:Y:S08]  /*25870*/  HMMA.16816.F32 R24, R228.reuse, R6, R24 ;  /* 0x00000006e418723c */ /* 0x040ff00000001818 */
[----:B------:R-:W1:Y:S01]  /*25880*/  MUFU.TANH R222, R222 ;  /* 0x000000de00de7308 */ /* 0x000e620000002400 */
[----:B------:R-:W4:Y:S09]  /*25890*/  LDSM.16.M88.4 R4, [R0+0x4000] ;  /* 0x004000000004783b */ /* 0x000f320000000200 */
[----:B------:R-:W1:Y:S01]  /*258a0*/  MUFU.TANH R223, R223 ;  /* 0x000000df00df7308 */ /* 0x000e620000002400 */
[----:B------:R-:W-:Y:S01]  /*258b0*/  FMUL.FTZ R20, R20, UR7 ;  /* 0x0000000714147c20 */ /* 0x000fe20008410000 */
[----:B------:R-:W-:Y:S01]  /*258c0*/  FMUL.FTZ R21, R21, UR7 ;  /* 0x0000000715157c20 */ /* 0x000fe20008410000 */
[----:B------:R-:W-:Y:S01]  /*258d0*/  FMUL.FTZ R22, R22, UR7 ;  /* 0x0000000716167c20 */ /* 0x000fe20008410000 */
[----:B------:R-:W-:Y:S06]  /*258e0*/  FMUL.FTZ R23, R23, UR7 ;  /* 0x0000000717177c20 */ /* 0x000fec0008410000 */
[----:B------:R-:W1:Y:S01]  /*258f0*/  MUFU.TANH R224, R224 ;  /* 0x000000e000e07308 */ /* 0x000e620000002400 */
[----:B---3--:R-:W-:Y:S01]  /*25900*/  FMUL.FTZ R3, R24, UR7 ;  /* 0x0000000718037c20 */ /* 0x008fe20008410000 */
[----:B------:R-:W-:Y:S01]  /*25910*/  FMUL.FTZ R25, R25, UR7 ;  /* 0x0000000719197c20 */ /* 0x000fe20008410000 */
[----:B------:R-:W-:Y:S01]  /*25920*/  FMUL.FTZ R26, R26, UR7 ;  /* 0x000000071a1a7c20 */ /* 0x000fe20008410000 */
[----:B------:R-:W-:Y:S06]  /*25930*/  FMUL.FTZ R27, R27, UR7 ;  /* 0x000000071b1b7c20 */ /* 0x000fec0008410000 */
[----:B------:R-:W3:Y:S10]  /*25940*/  MUFU.TANH R24, R3 ;  /* 0x0000000300187308 */ /* 0x000ef40000002400 */
[----:B------:R-:W1:Y:S01]  /*25950*/  MUFU.TANH R12, R12 ;  /* 0x0000000c000c7308 */ /* 0x000e620000002400 */
[C---:B-----5:R-:W-:Y:S09]  /*25960*/  HMMA.16816.F32 R28, R228.reuse, R8, R28 ;  /* 0x00000008e41c723c */ /* 0x060ff2000000181c */
[----:B------:R-:W1:Y:S01]  /*25970*/  MUFU.TANH R13, R13 ;  /* 0x0000000d000d7308 */ /* 0x000e620000002400 */
[C---:B------:R-:W-:Y:S01]  /*25980*/  HMMA.16816.F32 R32, R228.reuse, R10, R32 ;  /* 0x0000000ae420723c */ /* 0x040fe20000001820 */
[----:B------:R-:W5:Y:S08]  /*25990*/  LDSM.16.M88.4 R8, [R0+0x4800] ;  /* 0x004800000008783b */ /* 0x000f700000000200 */
[----:B------:R-:W1:Y:S01]  /*259a0*/  MUFU.TANH R14, R14 ;  /* 0x0000000e000e7308 */ /* 0x000e620000002400 */
[C---:B----4-:R-:W-:Y:S03]  /*259b0*/  HMMA.16816.F32 R36, R228.reuse, R4, R36 ;  /* 0x00000004e424723c */ /* 0x050fe60000001824 */
[----:B------:R-:W-:Y:S01]  /*259c0*/  FMUL.FTZ R31, R31, UR7 ;  /* 0x000000071f1f7c20 */ /* 0x000fe20008410000 */
[----:B------:R-:W-:Y:S01]  /*259d0*/  FMUL.FTZ R232, R28, UR7 ;  /* 0x000000071ce87c20 */ /* 0x000fe20008410000 */
[----:B------:R-:W-:Y:S04]  /*259e0*/  FMUL.FTZ R28, R29, UR7 ;  /* 0x000000071d1c7c20 */ /* 0x000fe80008410000 */
[----:B------:R-:W4:Y:S01]  /*259f0*/  MUFU.TANH R15, R15 ;  /* 0x0000000f000f7308 */ /* 0x000f220000002400 */
[----:B------:R-:W-:Y:S01]  /*25a00*/  FMUL.FTZ R221, R30, UR7 ;  /* 0x000000071edd7c20 */ /* 0x000fe20008410000 */
[C---:B------:R-:W-:Y:S01]  /*25a10*/  HMMA.16816.F32 R40, R228.reuse, R6, R40 ;  /* 0x00000006e428723c */ /* 0x040fe20000001828 */
[----:B------:R-:W2:Y:S02]  /*25a20*/  LDSM.16.M88.4 R4, [R0+0x5000] ;  /* 0x005000000004783b */ /* 0x000ea40000000200 */
        /* <DEDUP_REMOVED lines=44> */
[----:B------:R5:W1:Y:S01]  /*25cf0*/  MUFU.TANH R207, R47 ;  /* 0x0000002f00cf7308 */ /* 0x000a620000002400 */
[C---:B------:R-:W-:Y:S01]  /*25d00*/  HMMA.16816.F32 R64, R228.reuse, R10, R64 ;  /* 0x0000000ae440723c */ /* 0x040fe20000001840 */
[----:B------:R-:W3:Y:S08]  /*25d10*/  LDSM.16.M88.4 R8, [R0+0x6800] ;  /* 0x006800000008783b */ /* 0x000ef00000000200 */
[----:B------:R1:W1:Y:S01]  /*25d20*/  MUFU.TANH R200, R49 ;  /* 0x0000003100c87308 */ /* 0x0002620000002400 */
[C---:B----4-:R-:W-:Y:S03]  /*25d30*/  HMMA.16816.F32 R68, R228.reuse, R4, R68 ;  /* 0x00000004e444723c */ /* 0x050fe60000001844 */
[----:B------:R-:W-:Y:S06]  /*25d40*/  FMUL.FTZ R60, R60, UR7 ;  /* 0x000000073c3c7c20 */ /* 0x000fec0008410000 */
[----:B------:R4:W1:Y:S01]  /*25d50*/  MUFU.TANH R203, R51 ;  /* 0x0000003300cb7308 */ /* 0x0008620000002400 */
        /* <DEDUP_REMOVED lines=20> */
[C---:B---3--:R-:W-:Y:S06]  /*25ea0*/  HMMA.16816.F32 R76, R228.reuse, R8, R76 ;  /* 0x00000008e44c723c */ /* 0x048fec000000184c */
[----:B------:R-:W3:Y:S02]  /*25eb0*/  MUFU.TANH R211, R43 ;  /* 0x0000002b00d37308 */ /* 0x000ee40000002400 */
[C---:B------:R-:W-:Y:S01]  /*25ec0*/  HMMA.16816.F32 R80, R228.reuse, R10, R80 ;  /* 0x0000000ae450723c */ /* 0x040fe20000001850 */
[----:B------:R-:W4:Y:S07]  /*25ed0*/  LDSM.16.M88.4 R8, [R0+0x7800] ;  /* 0x007800000008783b */ /* 0x000f2e0000000200 */
[----:B------:R3:W1:Y:S01]  /*25ee0*/  MUFU.TANH R205, R50 ;  /* 0x0000003200cd7308 */ /* 0x0006620000002400 */
[C---:B--2---:R-:W-:Y:S09]  /*25ef0*/  HMMA.16816.F32 R84, R228.reuse, R4, R84 ;  /* 0x00000004e454723c */ /* 0x044ff20000001854 */
[----:B------:R2:W1:Y:S01]  /*25f00*/  MUFU.TANH R198, R52 ;  /* 0x0000003400c67308 */ /* 0x0004620000002400 */
[----:B------:R-:W-:Y:S01]  /*25f10*/  FMUL.FTZ R76, R76, UR7 ;  /* 0x000000074c4c7c20 */ /* 0x000fe20008410000 */
[----:B------:R-:W-:Y:S01]  /*25f20*/  FMUL.FTZ R77, R77, UR7 ;  /* 0x000000074d4d7c20 */ /* 0x000fe20008410000 */
[----:B------:R-:W-:Y:S01]  /*25f30*/  FMUL.FTZ R78, R78, UR7 ;  /* 0x000000074e4e7c20 */ /* 0x000fe20008410000 */
[----:B------:R-:W-:Y:S01]  /*25f40*/  FMUL.FTZ R79, R79, UR7 ;  /* 0x000000074f4f7c20 */ /* 0x000fe20008410000 */
[C---:B------:R-:W-:Y:S01]  /*25f50*/  HMMA.16816.F32 R88, R228.reuse, R6, R88 ;  /* 0x00000006e458723c */ /* 0x040fe20000001858 */
[----:B------:R-:W3:Y:S04]  /*25f60*/  LDSM.16.M88.4 R4, [R0+0x8000] ;  /* 0x008000000004783b */ /* 0x000ee80000000200 */
        /* <DEDUP_REMOVED lines=13> */
[----:B-----5:R-:W-:Y:S01]  /*26040*/  FMUL.FTZ R47, R90, UR7 ;  /* 0x000000075a2f7c20 */ /* 0x020fe20008410000 */
[----:B------:R-:W-:Y:S01]  /*26050*/  FMUL.FTZ R46, R91, UR7 ;  /* 0x000000075b2e7c20 */ /* 0x000fe20008410000 */
[C---:B----4-:R-:W-:Y:S05]  /*26060*/  HMMA.16816.F32 R92, R228.reuse, R8, R92 ;  /* 0x00000008e45c723c */ /* 0x050fea000000185c */
[----:B------:R-:W4:Y:S03]  /*26070*/  MUFU.TANH R183, R71 ;  /* 0x0000004700b77308 */ /* 0x000f260000002400 */
[C---:B------:R-:W-:Y:S01]  /*26080*/  HMMA.16816.F32 R96, R228.reuse, R10, R96 ;  /* 0x0000000ae460723c */ /* 0x040fe20000001860 */
[----:B------:R-:W5:Y:S06]  /*26090*/  LDSM.16.M88.4 R8, [R0+0x8800] ;  /* 0x008800000008783b */ /* 0x000f6c0000000200 */
[----:B------:R-:W2:Y:S01]  /*260a0*/  MUFU.TANH R179, R75 ;  /* 0x0000004b00b37308 */ /* 0x000ea20000002400 */
[C---:B---3--:R-:W-:Y:S09]  /*260b0*/  HMMA.16816.F32 R100, R228.reuse, R4, R100 ;  /* 0x00000004e464723c */ /* 0x048ff20000001864 */
[----:B------:R-:W3:Y:S01]  /*260c0*/  MUFU.TANH R174, R76 ;  /* 0x0000004c00ae7308 */ /* 0x000ee20000002400 */
[----:B-1----:R-:W-:Y:S01]  /*260d0*/  FMUL.FTZ R49, R92, UR7 ;  /* 0x000000075c317c20 */ /* 0x002fe20008410000 */
[----:B------:R-:W-:Y:S01]  /*260e0*/  FMUL.FTZ R48, R93, UR7 ;  /* 0x000000075d307c20 */ /* 0x000fe20008410000 */
[----:B------:R-:W-:Y:S01]  /*260f0*/  FMUL.FTZ R51, R94, UR7 ;  /* 0x000000075e337c20 */ /* 0x000fe20008410000 */
[----:B------:R-:W-:Y:S01]  /*26100*/  FMUL.FTZ R50, R95, UR7 ;  /* 0x000000075f327c20 */ /* 0x000fe20008410000 */
[C---:B------:R-:W-:Y:S01]  /*26110*/  HMMA.16816.F32 R104, R228.reuse, R6, R104 ;  /* 0x00000006e468723c */ /* 0x040fe20000001868 */
[----:B------:R-:W1:Y:S04]  /*26120*/  LDSM.16.M88.4 R4, [R0+0x9000] ;  /* 0x009000000004783b */ /* 0x000e680000000200 */
[----:B------:R-:W1:Y:S01]  /*26130*/  MUFU.TANH R172, R77 ;  /* 0x0000004d00ac7308 */ /* 0x000e620000002400 */
[----:B------:R-:W-:Y:S01]  /*26140*/  FMUL.FTZ R54, R96, UR7 ;  /* 0x0000000760367c20 */ /* 0x000fe20008410000 */
[----:B--2---:R-:W-:Y:S01]  /*26150*/  FMUL.FTZ R52, R97, UR7 ;  /* 0x0000000761347c20 */ /* 0x004fe20008410000 */
[----:B------:R-:W-:Y:S01]  /*26160*/  FMUL.FTZ R57, R98, UR7 ;  /* 0x0000000762397c20 */ /* 0x000fe20008410000 */
[----:B------:R-:W-:Y:S06]  /*26170*/  FMUL.FTZ R56, R99, UR7 ;  /* 0x0000000763387c20 */ /* 0x000fec0008410000 */
[----:B------:R-:W2:Y:S01]  /*26180*/  MUFU.TANH R177, R78 ;  /* 0x0000004e00b17308 */ /* 0x000ea20000002400 */
        /* <DEDUP_REMOVED lines=10> */
[----:B------:R-:W2:Y:S03]  /*26230*/  MUFU.TANH R168, R81 ;  /* 0x0000005100a87308 */ /* 0x000ea60000002400 */
[C---:B------:R-:W-:Y:S07]  /*26240*/  HMMA.16816.F32 R112, R228.reuse, R10, R112 ;  /* 0x0000000ae470723c */ /* 0x040fee0000001870 */
[----:B------:R-:W2:Y:S01]  /*26250*/  MUFU.TANH R173, R82 ;  /* 0x0000005200ad7308 */ /* 0x000ea20000002400 */
[----:B------:R-:W5:Y:S01]  /*26260*/  LDSM.16.M88.4 R8, [R0+0x9800] ;  /* 0x009800000008783b */ /* 0x000f620000000200 */
[----:B------:R-:W-:Y:S04]  /*26270*/  DEPBAR.LE SB0, 0x0 ;  /* 0x000080000000791a */ /* 0x000fe80000000000 */
[C---:B-1----:R-:W-:Y:S04]  /*26280*/  HMMA.16816.F32 R116, R228.reuse, R4, R116 ;  /* 0x00000004e474723c */ /* 0x042fe80000001874 */
[----:B------:R1:W1:Y:S01]  /*26290*/  MUFU.TANH R171, R83 ;  /* 0x0000005300ab7308 */ /* 0x0002620000002400 */
[----:B------:R-:W-:Y:S01]  /*262a0*/  BAR.SYNC.DEFER_BLOCKING 0x0 ;  /* 0x0000000000007b1d */ /* 0x000fe20000010000 */
[----:B------:R-:W-:Y:S01]  /*262b0*/  FMUL.FTZ R90, R108, UR7 ;  /* 0x000000076c5a7c20 */ /* 0x000fe20008410000 */
[----:B------:R-:W-:Y:S01]  /*262c0*/  FMUL.FTZ R88, R109, UR7 ;  /* 0x000000076d587c20 */ /* 0x000fe20008410000 */
[----:B------:R-:W-:Y:S01]  /*262d0*/  FMUL.FTZ R89, R110, UR7 ;  /* 0x000000076e597c20 */ /* 0x000fe20008410000 */
[C---:B------:R-:W-:Y:S05]  /*262e0*/  HMMA.16816.F32 R120, R228.reuse, R6, R120 ;  /* 0x00000006e478723c */ /* 0x040fea0000001878 */
[----:B------:R4:W2:Y:S01]  /*262f0*/  MUFU.TANH R169, R86 ;  /* 0x0000005600a97308 */ /* 0x0008a20000002400 */
[----:B------:R-:W-:Y:S01]  /*26300*/  FMUL.FTZ R87, R111, UR7 ;  /* 0x000000076f577c20 */ /* 0x000fe20008410000 */
[----:B------:R-:W-:Y:S01]  /*26310*/  FMUL.FTZ R84, R113, UR7 ;  /* 0x0000000771547c20 */ /* 0x000fe20008410000 */
[----:B------:R-:W-:Y:S07]  /*26320*/  FMUL.FTZ R85, R114, UR7 ;  /* 0x0000000772557c20 */ /* 0x000fee0008410000 */
[----:B------:R-:W2:Y:S01]  /*26330*/  MUFU.TANH R18, R18 ;  /* 0x0000001200127308 */ /* 0x000ea20000002400 */
[----:B-1----:R-:W-:Y:S01]  /*26340*/  FMUL.FTZ R83, R115, UR7 ;  /* 0x0000000773537c20 */ /* 0x002fe20008410000 */
[----:B------:R-:W-:Y:S01]  /*26350*/  FMUL.FTZ R82, R116, UR7 ;  /* 0x0000000774527c20 */ /* 0x000fe20008410000 */
[----:B------:R-:W-:Y:S01]  /*26360*/  FMUL.FTZ R80, R117, UR7 ;  /* 0x0000000775507c20 */ /* 0x000fe20008410000 */
[----:B------:R-:W-:Y:S01]  /*26370*/  FMUL.FTZ R81, R118, UR7 ;  /* 0x0000000776517c20 */ /* 0x000fe20008410000 */
[----:B------:R-:W-:Y:S05]  /*26380*/  FMUL.FTZ R79, R119, UR7 ;  /* 0x00000007774f7c20 */ /* 0x000fea0008410000 */
[----:B------:R-:W1:Y:S01]  /*26390*/  MUFU.TANH R19, R19 ;  /* 0x0000001300137308 */ /* 0x000e620000002400 */
[----:B----4-:R-:W-:Y:S01]  /*263a0*/  FMUL.FTZ R86, R112, UR7 ;  /* 0x0000000770567c20 */ /* 0x010fe20008410000 */
[----:B------:R-:W-:Y:S01]  /*263b0*/  FMUL.FTZ R78, R120, UR7 ;  /* 0x00000007784e7c20 */ /* 0x000fe20008410000 */
[----:B------:R-:W-:Y:S01]  /*263c0*/  FMUL.FTZ R76, R121, UR7 ;  /* 0x00000007794c7c20 */ /* 0x000fe20008410000 */
[----:B------:R-:W-:Y:S01]  /*263d0*/  FMUL.FTZ R77, R122, UR7 ;  /* 0x000000077a4d7c20 */ /* 0x000fe20008410000 */
[----:B------:R-:W-:Y:S05]  /*263e0*/  FMUL.FTZ R75, R123, UR7 ;  /* 0x000000077b4b7c20 */ /* 0x000fea0008410000 */
[----:B------:R-:W4:Y:S01]  /*263f0*/  MUFU.TANH R20, R20 ;  /* 0x0000001400147308 */ /* 0x000f220000002400 */
[C---:B-----5:R-:W-:Y:S09]  /*26400*/  HMMA.16816.F32 R124, R228.reuse, R8, R124 ;  /* 0x00000008e47c723c */ /* 0x060ff2000000187c */
        /* <DEDUP_REMOVED lines=107> */
[----:B------:R-:W-:Y:S02]  /*26ac0*/  IMAD.U32 R6, RZ, RZ, UR15 ;  /* 0x0000000fff067e24 */ /* 0x000fe4000f8e00ff */
[----:B------:R-:W-:Y:S03]  /*26ad0*/  MOV R8, UR6 ;  /* 0x0000000600087c02 */ /* 0x000fe60008000f00 */
[----:B------:R-:W-:Y:S02]  /*26ae0*/  IABS R6, R6 ;  /* 0x0000000600067213 */ /* 0x000fe40000000000 */
        /* <DEDUP_REMOVED lines=8> */
[----:B------:R-:W-:Y:S04]  /*26b70*/  IMAD R5, R5, R4, RZ ;  /* 0x0000000405057224 */ /* 0x000fe800078e02ff */
[----:B------:R-:W-:Y:S06]  /*26b80*/  IMAD.HI.U32 R11, R11, R5, R10 ;  /* 0x000000050b0b7227 */ /* 0x000fec00078e000a */
[C---:B------:R-:W-:Y:S04]  /*26b90*/  IMAD.HI.U32 R10, R11.reuse, R6, RZ ;  /* 0x000000060b0a7227 */ /* 0x040fe800078e00ff */
[----:B------:R-:W-:Y:S04]  /*26ba0*/  IMAD.HI.U32 R11, R11, R8, RZ ;  /* 0x000000080b0b7227 */ /* 0x000fe800078e00ff */
[----:B------:R-:W-:Y:S02]  /*26bb0*/  IMAD.MOV R9, RZ, RZ, -R11 ;  /* 0x000000ffff097224 */ /* 0x000fe400078e0a0b */
[----:B------:R-:W-:Y:S02]  /*26bc0*/  IMAD.MOV R5, RZ, RZ, -R10 ;  /* 0x000000ffff057224 */ /* 0x000fe400078e0a0a */
[C---:B------:R-:W-:Y:S02]  /*26bd0*/  IMAD R8, R4.reuse, R9, R8 ;  /* 0x0000000904087224 */ /* 0x040fe400078e0208 */
[----:B------:R-:W-:Y:S01]  /*26be0*/  IMAD R6, R4, R5, R6 ;  /* 0x0000000504067224 */ /* 0x000fe200078e0206 */
[----:B------:R-:W-:Y:S02]  /*26bf0*/  LOP3.LUT R5, R0, UR6, RZ, 0x3c, !PT ;  /* 0x0000000600057c12 */ /* 0x000fe4000f8e3cff */
        /* <DEDUP_REMOVED lines=9> */
[----:B------:R-:W-:Y:S02]  /*26c90*/  LOP3.LUT R4, R0, UR15, RZ, 0x3c, !PT ;  /* 0x0000000f00047c12 */ /* 0x000fe4000f8e3cff */
[----:B------:R-:W-:Y:S02]  /*26ca0*/  ISETP.NE.AND P3, PT, R6, RZ, PT ;  /* 0x000000ff0600720c */ /* 0x000fe40003f65270 */
[----:B------:R-:W-:Y:S02]  /*26cb0*/  ISETP.GE.AND P4, PT, R4, RZ, PT ;  /* 0x000000ff0400720c */ /* 0x000fe40003f86270 */
[----:B------:R-:W-:Y:S02]  /*26cc0*/  ISETP.GE.AND P2, PT, R5, RZ, PT ;  /* 0x000000ff0500720c */ /* 0x000fe40003f46270 */
[----:B------:R-:W-:Y:S02]  /*26cd0*/  LOP3.LUT R4, RZ, R0, RZ, 0x33, !PT ;  /* 0x00000000ff047212 */ /* 0x000fe400078e33ff */
[----:B------:R-:W-:Y:S05]  /*26ce0*/  @P6 IADD3 R10, PT, PT, R10, 0x1, RZ ;  /* 0x000000010a0a6810 */ /* 0x000fea0007ffe0ff */
[----:B------:R-:W-:Y:S01]  /*26cf0*/  @P3 VIADD R11, R11, 0x1 ;  /* 0x000000010b0b3836 */ /* 0x000fe20000000000 */
[----:B------:R-:W-:Y:S01]  /*26d00*/  ISETP.NE.AND P3, PT, R0, RZ, PT ;  /* 0x000000ff0000720c */ /* 0x000fe20003f65270 */
[----:B------:R-:W-:Y:S03]  /*26d10*/  @!P4 IMAD.MOV R10, RZ, RZ, -R10 ;  /* 0x000000ffff0ac224 */ /* 0x000fe600078e0a0a */
[----:B------:R-:W-:Y:S02]  /*26d20*/  @!P2 IADD3 R11, PT, PT, -R11, RZ, RZ ;  /* 0x000000ff0b0ba210 */ /* 0x000fe40007ffe1ff */
[C---:B-1----:R-:W-:Y:S02]  /*26d30*/  SEL R33, R4.reuse, R10, !P3 ;  /* 0x0000000a04217207 */ /* 0x042fe40005800000 */
[----:B------:R-:W-:Y:S02]  /*26d40*/  SEL R11, R4, R11, !P3 ;  /* 0x0000000b040b7207 */ /* 0x000fe40005800000 */
[-C--:B------:R-:W-:Y:S01]  /*26d50*/  LEA R58, P3, R33, R246.reuse, 0x2 ;  /* 0x000000f6213a7211 */ /* 0x080fe200078610ff */
[----:B------:R-:W1:Y:S01]  /*26d60*/  LDC.64 R4, c[0x0][0x3b8] ;  /* 0x0000ee00ff047b82 */ /* 0x000e620000000a00 */
        /* <DEDUP_REMOVED lines=20> */
.L_x_3043:
        /* <DEDUP_REMOVED lines=24> */
[--C-:B-1----:R-:W-:Y:S02]  /*27030*/  IMAD.X R33, R35, 0x1, R5.reuse, P3 ;  /* 0x0000000123217824 */ /* 0x102fe400018e0605 */
        /* <DEDUP_REMOVED lines=17> */
[-C--:B---3--:R-:W-:Y:S01]  /*27150*/  IADD3 R8, P2, PT, R60, R0.reuse, RZ ;  /* 0x000000003c087210 */ /* 0x088fe20007f5e0ff */
[----:B------:R2:W-:Y:S04]  /*27160*/  @P1 STS.128 [R249+0x4000], RZ ;  /* 0x004000fff9001388 */ /* 0x0005e80000000c00 */
[----:B------:R-:W-:Y:S01]  /*27170*/  @!PT LDS RZ, [RZ] ;  /* 0x00000000fffff984 */ /* 0x000fe20000000800 */
[----:B------:R-:W-:Y:S01]  /*27180*/  @!PT LDS RZ, [RZ] ;  /* 0x00000000fffff984 */ /* 0x000fe20000000800 */
[----:B------:R-:W-:Y:S01]  /*27190*/  @!PT LDS RZ, [RZ] ;  /* 0x00000000fffff984 */ /* 0x000fe20000000800 */
[----:B------:R3:W-:Y:S01]  /*271a0*/  @!P1 LDGSTS.E.BYPASS.LTC128B.128 [R249+0x4800], desc[UR16][R10.64] ;  /* 0x048000000af99fae */ /* 0x0007e2000b981a10 */
[--C-:B------:R-:W-:Y:S01]  /*271b0*/  IMAD.X R9, R61, 0x1, R5.reuse, P2 ;  /* 0x000000013d097824 */ /* 0x100fe200010e0605 */
[-C--:B----4-:R-:W-:Y:S02]  /*271c0*/  IADD3 R6, P3, PT, R8, R0.reuse, RZ ;  /* 0x0000000008067210 */ /* 0x090fe40007f7e0ff */
[----:B------:R2:W-:Y:S02]  /*271d0*/  @P1 STS.128 [R249+0x4800], RZ ;  /* 0x004800fff9001388 */ /* 0x0005e40000000c00 */
[-C--:B------:R-:W-:Y:S02]  /*271e0*/  IADD3 R64, P2, PT, R6, R0.reuse, RZ ;  /* 0x0000000006407210 */ /* 0x080fe40007f5e0ff */
        /* <DEDUP_REMOVED lines=22> */
[----:B------:R-:W-:Y:S02]  /*27350*/  @!P1 IADD3 R4, P2, PT, R10, R0, RZ ;  /* 0x000000000a049210 */ /* 0x000fe40007f5e0ff */
[----:B------:R-:W-:Y:S01]  /*27360*/  @!PT LDS RZ, [RZ] ;  /* 0x00000000fffff984 */ /* 0x000fe20000000800 */
[----:B------:R-:W-:Y:S01]  /*27370*/  @!PT LDS RZ, [RZ] ;  /* 0x00000000fffff984 */ /* 0x000fe20000000800 */
[----:B------:R-:W-:Y:S01]  /*27380*/  @!PT LDS RZ, [RZ] ;  /* 0x00000000fffff984 */ /* 0x000fe20000000800 */
[----:B------:R2:W-:Y:S01]  /*27390*/  @!P1 LDGSTS.E.BYPASS.LTC128B.128 [R249+0x6800], desc[UR16][R8.64] ;  /* 0x0680000008f99fae */ /* 0x0005e2000b981a10 */
[--C-:B------:R-:W-:Y:S03]  /*273a0*/  IMAD.X R11, R33, 0x1, R5.reuse, P3 ;  /* 0x00000001210b7824 */ /* 0x100fe600018e0605 */
[----:B------:R2:W-:Y:S01]  /*273b0*/  @P1 STS.128 [R249+0x6800], RZ ;  /* 0x006800fff9001388 */ /* 0x0005e20000000c00 */
[----:B------:R-:W-:Y:S03]  /*273c0*/  @!P1 IMAD.X R5, R11, 0x1, R5, P2 ;  /* 0x000000010b059824 */ /* 0x000fe600010e0605 */
        /* <DEDUP_REMOVED lines=31> */
.L_x_3042:
[C---:B--2---:R-:W-:Y:S01]  /*275c0*/  IADD3 R4, PT, PT, R240.reuse, -0x7f, RZ ;  /* 0xffffff81f0047810 */ /* 0x044fe20007ffe0ff */
[----:B------:R-:W-:Y:S01]  /*275d0*/  UIADD3 UR14, UPT, UPT, UR14, -0x1, URZ ;  /* 0xffffffff0e0e7890 */ /* 0x000fe2000fffe0ff */
[----:B------:R-:W-:Y:S01]  /*275e0*/  IADD3 R5, PT, PT, R240, -0x78, RZ ;  /* 0xffffff88f0057810 */ /* 0x000fe20007ffe0ff */
[----:B------:R-:W-:Y:S01]  /*275f0*/  UIADD3 UR18, UPT, UPT, UR18, -0x100, URZ ;  /* 0xffffff0012127890 */ /* 0x000fe2000fffe0ff */
[----:B------:R-:W-:Y:S01]  /*27600*/  I2FP.F32.U32 R4, R4 ;  /* 0x0000000400047245 */ /* 0x000fe20000201000 */
[----:B------:R-:W-:Y:S01]  /*27610*/  UISETP.NE.AND UP0, UPT, UR14, URZ, UPT ;  /* 0x000000ff0e00728c */ /* 0x000fe2000bf05270 */
[----:B------:R-:W-:Y:S02]  /*27620*/  I2FP.F32.U32 R5, R5 ;  /* 0x0000000500057245 */ /* 0x000fe40000201000 */
[----:B------:R-:W-:Y:S01]  /*27630*/  I2FP.F32.U32 R0, R240 ;  /* 0x000000f000007245 */ /* 0x000fe20000201000 */
[C---:B------:R-:W-:Y:S01]  /*27640*/  FFMA.FTZ R223, R4.reuse, UR5, R223 ;  /* 0x0000000504df7c23 */ /* 0x040fe200080100df */
[----:B------:R-:W-:Y:S01]  /*27650*/  FFMA.FTZ R220, R4, UR5, R220 ;  /* 0x0000000504dc7c23 */ /* 0x000fe200080100dc */
[C---:B------:R-:W-:Y:S01]  /*27660*/  IADD3 R4, PT, PT, R240.reuse, -0x47, RZ ;  /* 0xffffffb9f0047810 */ /* 0x040fe20007ffe0ff */
[C---:B------:R-:W-:Y:S01]  /*27670*/  FFMA.FTZ R226, R5.reuse, UR5, R226 ;  /* 0x0000000505e27c23 */ /* 0x040fe200080100e2 */
[----:B------:R-:W-:Y:S01]  /*27680*/  FFMA.FTZ R224, R5, UR5, R224 ;  /* 0x0000000505e07c23 */ /* 0x000fe200080100e0 */
[----:B------:R-:W-:Y:S01]  /*27690*/  IADD3 R5, PT, PT, R240, -0x68, RZ ;  /* 0xffffff98f0057810 */ /* 0x000fe20007ffe0ff */
[C---:B------:R-:W-:Y:S01]  /*276a0*/  FFMA.FTZ R185, R0.reuse, UR5, R185 ;  /* 0x0000000500b97c23 */ /* 0x040fe200080100b9 */
[----:B------:R-:W-:Y:S01]  /*276b0*/  I2FP.F32.U32 R4, R4 ;  /* 0x0000000400047245 */ /* 0x000fe20000201000 */
[----:B-1----:R-:W-:Y:S01]  /*276c0*/  FFMA.FTZ R182, R0, UR5, R182 ;  /* 0x0000000500b67c23 */ /* 0x002fe200080100b6 */
        /* <DEDUP_REMOVED lines=9> */
[C---:B------:R-:W-:Y:S01]  /*27760*/  IADD3 R0, PT, PT, R240.reuse, -0x77, RZ ;  /* 0xffffff89f0007810 */ /* 0x040fe20007ffe0ff */
[C---:B------:R-:W-:Y:S01]  /*27770*/  FFMA.FTZ R6, R7.reuse, UR5, R2 ;  /* 0x0000000507067c23 */ /* 0x040fe20008010002 */
[----:B------:R-:W-:Y:S01]  /*27780*/  IADD3 R5, PT, PT, R240, -0x58, RZ ;  /* 0xffffffa8f0057810 */ /* 0x000fe20007ffe0ff */
[C---:B------:R-:W-:Y:S01]  /*27790*/  FFMA.FTZ R213, R4.reuse, UR5, R213 ;  /* 0x0000000504d57c23 */ /* 0x040fe200080100d5 */
[----:B------:R-:W-:Y:S01]  /*277a0*/  FFMA.FTZ R210, R4, UR5, R210 ;  /* 0x0000000504d27c23 */ /* 0x000fe200080100d2 */
[C---:B------:R-:W-:Y:S01]  /*277b0*/  IADD3 R4, PT, PT, R240.reuse, -0x2f, RZ ;  /* 0xffffffd1f0047810 */ /* 0x040fe20007ffe0ff */
[----:B------:R-:W-:Y:S01]  /*277c0*/  FFMA.FTZ R222, R7, UR5, R222 ;  /* 0x0000000507de7c23 */ /* 0x000fe200080100de */
        /* <DEDUP_REMOVED lines=12> */
[----:B------:R-:W-:Y:S01]  /*27890*/  I2FP.F32.U32 R2, R2 ;  /* 0x0000000200027245 */ /* 0x000fe20000201000 */
[C---:B------:R-:W-:Y:S01]  /*278a0*/  FFMA.FTZ R201, R4.reuse, UR5, R201 ;  /* 0x0000000504c97c23 */ /* 0x040fe200080100c9 */
        /* <DEDUP_REMOVED lines=8> */
[----:B------:R-:W-:Y:S01]  /*27930*/  FFMA.FTZ R212, R0, UR5, R212 ;  /* 0x0000000500d47c23 */ /* 0x000fe200080100d4 */
        /* <DEDUP_REMOVED lines=8> */
[C---:B------:R-:W-:Y:S01]  /*279c0*/  FFMA.FTZ R67, R5.reuse, UR5, R30 ;  /* 0x0000000505437c23 */ /* 0x040fe2000801001e */
[----:B------:R-:W-:Y:S01]  /*279d0*/  IADD3 R0, PT, PT, R240, -0x30, RZ ;  /* 0xffffffd0f0007810 */ /* 0x000fe20007ffe0ff */
[C---:B------:R-:W-:Y:S01]  /*279e0*/  FFMA.FTZ R189, R4.reuse, UR5, R189 ;  /* 0x0000000504bd7c23 */ /* 0x040fe200080100bd */
[----:B------:R-:W-:Y:S01]  /*279f0*/  FFMA.FTZ R186, R4, UR5, R186 ;  /* 0x0000000504ba7c23 */ /* 0x000fe200080100ba */
[----:B------:R-:W-:Y:S01]  /*27a00*/  IADD3 R4, PT, PT, R240, 0x8, RZ ;  /* 0x00000008f0047810 */ /* 0x000fe20007ffe0ff */
[----:B------:R-:W-:Y:S01]  /*27a10*/  FFMA.FTZ R218, R5, UR5, R218 ;  /* 0x0000000505da7c23 */ /* 0x000fe200080100da */
[----:B------:R-:W-:Y:S01]  /*27a20*/  I2FP.F32.U32 R0, R0 ;  /* 0x0000000000007245 */ /* 0x000fe20000201000 */
[C---:B------:R-:W-:Y:S01]  /*27a30*/  FFMA.FTZ R211, R2.reuse, UR5, R211 ;  /* 0x0000000502d37c23 */ /* 0x040fe200080100d3 */
[----:B------:R-:W-:Y:S01]  /*27a40*/  I2FP.F32.U32 R4, R4 ;  /* 0x0000000400047245 */ /* 0x000fe20000201000 */
[----:B------:R-:W-:Y:S01]  /*27a50*/  FFMA.FTZ R208, R2, UR5, R208 ;  /* 0x0000000502d07c23 */ /* 0x000fe200080100d0 */
[----:B------:R-:W-:Y:S01]  /*27a60*/  IADD3 R5, PT, PT, R240, 0x29, RZ ;  /* 0x00000029f0057810 */ /* 0x000fe20007ffe0ff */
[----:B------:R-:W-:Y:S01]  /*27a70*/  FFMA.FTZ R209, R0, UR5, R209 ;  /* 0x0000000500d17c23 */ /* 0x000fe200080100d1 */
[----:B------:R-:W-:Y:S01]  /*27a80*/  IADD3 R2, PT, PT, R240, -0x28, RZ ;  /* 0xffffffd8f0027810 */ /* 0x000fe20007ffe0ff */
[C---:B------:R-:W-:Y:S01]  /*27a90*/  FFMA.FTZ R181, R4.reuse, UR5, R181 ;  /* 0x0000000504b57c23 */ /* 0x040fe200080100b5 */
[----:B------:R-:W-:Y:S01]  /*27aa0*/  FFMA.FTZ R178, R4, UR5, R178 ;  /* 0x0000000504b27c23 */ /* 0x000fe200080100b2 */
[----:B------:R-:W-:Y:S01]  /*27ab0*/  FFMA.FTZ R206, R0, UR5, R206 ;  /* 0x0000000500ce7c23 */ /* 0x000fe200080100ce */
[----:B------:R-:W-:Y:S02]  /*27ac0*/  I2FP.F32.U32 R5, R5 ;  /* 0x0000000500057245 */ /* 0x000fe40000201000 */
[C---:B------:R-:W-:Y:S02]  /*27ad0*/  IADD3 R4, PT, PT, R240.reuse, 0x11, RZ ;  /* 0x00000011f0047810 */ /* 0x040fe40007ffe0ff */
[C---:B------:R-:W-:Y:S01]  /*27ae0*/  IADD3 R0, PT, PT, R240.reuse, -0x27, RZ ;  /* 0xffffffd9f0007810 */ /* 0x040fe20007ffe0ff */
[C---:B------:R-:W-:Y:S01]  /*27af0*/  FFMA.FTZ R125, R5.reuse, UR5, R46 ;  /* 0x00000005057d7c23 */ /* 0x040fe2000801002e */
[----:B------:R-:W-:Y:S01]  /*27b00*/  I2FP.F32.U32 R2, R2 ;  /* 0x0000000200027245 */ /* 0x000fe20000201000 */
[----:B------:R-:W-:Y:S01]  /*27b10*/  FFMA.FTZ R120, R5, UR5, R44 ;  /* 0x0000000505787c23 */ /* 0x000fe2000801002c */
[C---:B------:R-:W-:Y:S02]  /*27b20*/  IADD3 R7, PT, PT, R240.reuse, -0x70, RZ ;  /* 0xffffff90f0077810 */ /* 0x040fe40007ffe0ff */
[----:B------:R-:W-:Y:S01]  /*27b30*/  IADD3 R62, PT, PT, R240, -0x6f, RZ ;  /* 0xffffff91f03e7810 */ /* 0x000fe20007ffe0ff */
[C---:B------:R-:W-:Y:S01]  /*27b40*/  FFMA.FTZ R202, R2.reuse, UR5, R202 ;  /* 0x0000000502ca7c23 */ /* 0x040fe200080100ca */
[----:B------:R-:W-:Y:S01]  /*27b50*/  I2FP.F32.U32 R4, R4 ;  /* 0x0000000400047245 */ /* 0x000fe20000201000 */
[----:B------:R-:W-:Y:S01]  /*27b60*/  FFMA.FTZ R205, R2, UR5, R205 ;  /* 0x0000000502cd7c23 */ /* 0x000fe200080100cd */
[----:B------:R-:W-:Y:S02]  /*27b70*/  I2FP.F32.U32 R0, R0 ;  /* 0x0000000000007245 */ /* 0x000fe40000201000 */
[----:B------:R-:W-:Y:S01]  /*27b80*/  IADD3 R5, PT, PT, R240, 0x39, RZ ;  /* 0x00000039f0057810 */ /* 0x000fe20007ffe0ff */
[----:B------:R-:W-:Y:S01]  /*27b90*/  FFMA.FTZ R175, R4, UR5, R175 ;  /* 0x0000000504af7c23 */ /* 0x000fe200080100af */
[----:B------:R-:W-:Y:S01]  /*27ba0*/  I2FP.F32.U32 R7, R7 ;  /* 0x0000000700077245 */ /* 0x000fe20000201000 */
[----:B------:R-:W-:Y:S01]  /*27bb0*/  FFMA.FTZ R200, R0, UR5, R200 ;  /* 0x0000000500c87c23 */ /* 0x000fe200080100c8 */
[----:B------:R-:W-:Y:S01]  /*27bc0*/  IADD3 R2, PT, PT, R240, -0x1f, RZ ;  /* 0xffffffe1f0027810 */ /* 0x000fe20007ffe0ff */
[----:B------:R-:W-:Y:S01]  /*27bd0*/  FFMA.FTZ R203, R0, UR5, R203 ;  /* 0x0000000500cb7c23 */ /* 0x000fe200080100cb */
[----:B------:R-:W-:Y:S01]  /*27be0*/  I2FP.F32.U32 R62, R62 ;  /* 0x0000003e003e7245 */ /* 0x000fe20000201000 */
[----:B------:R-:W-:Y:S01]  /*27bf0*/  FFMA.FTZ R172, R4, UR5, R172 ;  /* 0x0000000504ac7c23 */ /* 0x000fe200080100ac */
[----:B------:R-:W-:Y:S01]  /*27c00*/  IADD3 R32, PT, PT, R240, -0x67, RZ ;  /* 0xffffff99f0207810 */ /* 0x000fe20007ffe0ff */
[C---:B------:R-:W-:Y:S01]  /*27c10*/  FFMA.FTZ R55, R7.reuse, UR5, R14 ;  /* 0x0000000507377c23 */ /* 0x040fe2000801000e */
[----:B------:R-:W-:Y:S01]  /*27c20*/  I2FP.F32.U32 R5, R5 ;  /* 0x0000000500057245 */ /* 0x000fe20000201000 */
[----:B------:R-:W-:Y:S01]  /*27c30*/  FFMA.FTZ R60, R7, UR5, R12 ;  /* 0x00000005073c7c23 */ /* 0x000fe2000801000c */
[----:B------:R-:W-:Y:S01]  /*27c40*/  FMNMX3.FTZ R4, R167, R222, R223, !PT ;  /* 0x000000dea7047276 */ /* 0x000fe200078100df */
[----:B------:R-:W-:Y:S01]  /*27c50*/  FFMA.FTZ R35, R62, UR5, R15 ;  /* 0x000000053e237c23 */ /* 0x000fe2000801000f */
[----:B------:R-:W-:Y:S01]  /*27c60*/  I2FP.F32.U32 R2, R2 ;  /* 0x0000000200027245 */ /* 0x000fe20000201000 */
[C---:B------:R-:W-:Y:S01]  /*27c70*/  FFMA.FTZ R105, R5.reuse, UR5, R56 ;  /* 0x0000000505697c23 */ /* 0x040fe20008010038 */
[C---:B------:R-:W-:Y:S01]  /*27c80*/  IADD3 R0, PT, PT, R240.reuse, -0x18, RZ ;  /* 0xffffffe8f0007810 */ /* 0x040fe20007ffe0ff */
[----:B------:R-:W-:Y:S01]  /*27c90*/  FFMA.FTZ R104, R5, UR5, R52 ;  /* 0x0000000505687c23 */ /* 0x000fe20008010034 */
[----:B------:R-:W-:Y:S01]  /*27ca0*/  IADD3 R7, PT, PT, R240, -0x60, RZ ;  /* 0xffffffa0f0077810 */ /* 0x000fe20007ffe0ff */
[C---:B------:R-:W-:Y:S01]  /*27cb0*/  FFMA.FTZ R199, R2.reuse, UR5, R199 ;  /* 0x0000000502c77c23 */ /* 0x040fe200080100c7 */
[----:B------:R-:W-:Y:S01]  /*27cc0*/  I2FP.F32.U32 R32, R32 ;  /* 0x0000002000207245 */ /* 0x000fe20000201000 */
[----:B------:R-:W-:Y:S01]  /*27cd0*/  FFMA.FTZ R192, R2, UR5, R192 ;  /* 0x0000000502c07c23 */ /* 0x000fe200080100c0 */
[----:B------:R-:W-:Y:S01]  /*27ce0*/  IADD3 R230, PT, PT, R240, -0x5f, RZ ;  /* 0xffffffa1f0e67810 */ /* 0x000fe20007ffe0ff */
[----:B------:R-:W-:Y:S01]  /*27cf0*/  FFMA.FTZ R62, R62, UR5, R13 ;  /* 0x000000053e3e7c23 */ /* 0x000fe2000801000d */
[----:B------:R-:W-:Y:S01]  /*27d00*/  FMNMX3.FTZ R4, R4, R226, R227, !PT ;  /* 0x000000e204047276 */ /* 0x000fe200078100e3 */
[C---:B------:R-:W-:Y:S01]  /*27d10*/  FFMA.FTZ R33, R32.reuse, UR5, R19 ;  /* 0x0000000520217c23 */ /* 0x040fe20008010013 */
[----:B------:R-:W-:Y:S01]  /*27d20*/  I2FP.F32.U32 R0, R0 ;  /* 0x0000000000007245 */ /* 0x000fe20000201000 */
[----:B------:R-:W-:Y:S01]  /*27d30*/  FFMA.FTZ R32, R32, UR5, R17 ;  /* 0x0000000520207c23 */ /* 0x000fe20008010011 */
[----:B------:R-:W-:Y:S01]  /*27d40*/  FMNMX3.FTZ R5, R165, R6, R220, !PT ;  /* 0x00000006a5057276 */ /* 0x000fe200078100dc */
[----:B------:R-:W-:Y:S01]  /*27d50*/  LDSM.16.MT88.4 R12, [R236+0xa000] ;  /* 0x00a00000ec0c783b */ /* 0x000fe20000004200 */
[----:B------:R-:W-:Y:S01]  /*27d60*/  I2FP.F32.U32 R7, R7 ;  /* 0x0000000700077245 */ /* 0x000fe20000201000 */
[C---:B------:R-:W-:Y:S01]  /*27d70*/  FFMA.FTZ R197, R0.reuse, UR5, R197 ;  /* 0x0000000500c57c23 */ /* 0x040fe200080100c5 */
[----:B------:R-:W-:Y:S01]  /*27d80*/  I2FP.F32.U32 R230, R230 ;  /* 0x000000e600e67245 */ /* 0x000fe20000201000 */
[----:B------:R-:W-:Y:S01]  /*27d90*/  FFMA.FTZ R196, R0, UR5, R196 ;  /* 0x0000000500c47c23 */ /* 0x000fe200080100c4 */
[C---:B------:R-:W-:Y:S01]  /*27da0*/  IADD3 R228, PT, PT, R240.reuse, -0x57, RZ ;  /* 0xffffffa9f0e47810 */ /* 0x040fe20007ffe0ff */
[C---:B------:R-:W-:Y:S01]  /*27db0*/  FFMA.FTZ R129, R7.reuse, UR5, R22 ;  /* 0x0000000507817c23 */ /* 0x040fe20008010016 */
[----:B------:R-:W-:Y:S01]  /*27dc0*/  IADD3 R2, PT, PT, R240, -0x10, RZ ;  /* 0xfffffff0f0027810 */ /* 0x000fe20007ffe0ff */
[----:B------:R-:W-:Y:S01]  /*27dd0*/  FFMA.FTZ R229, R230, UR5, R23 ;  /* 0x00000005e6e57c23 */ /* 0x000fe20008010017 */
[----:B------:R-:W-:Y:S01]  /*27de0*/  FMNMX3.FTZ R4, R4, R55, R35, !PT ;  /* 0x0000003704047276 */ /* 0x000fe20007810023 */
[----:B------:R-:W-:Y:S01]  /*27df0*/  FFMA.FTZ R234, R7, UR5, R20 ;  /* 0x0000000507ea7c23 */ /* 0x000fe20008010014 */
[----:B------:R-:W-:Y:S01]  /*27e00*/  FMNMX3.FTZ R5, R5, R224, R225, !PT ;  /* 0x000000e005057276 */ /* 0x000fe200078100e1 */
[----:B------:R-:W-:Y:S01]  /*27e10*/  FFMA.FTZ R230, R230, UR5, R21 ;  /* 0x00000005e6e67c23 */ /* 0x000fe20008010015 */
[C---:B------:R-:W-:Y:S01]  /*27e20*/  IADD3 R66, PT, PT, R240.reuse, -0x50, RZ ;  /* 0xffffffb0f0427810 */ /* 0x040fe20007ffe0ff */
[----:B------:R-:W-:Y:S01]  /*27e30*/  LDSM.16.MT88.4 R20, [R166+0xa000] ;  /* 0x00a00000a614783b */ /* 0x000fe20000004200 */
[C---:B------:R-:W-:Y:S02]  /*27e40*/  IADD3 R64, PT, PT, R240.reuse, -0x4f, RZ ;  /* 0xffffffb1f0407810 */ /* 0x040fe40007ffe0ff */
[----:B------:R-:W-:Y:S02]  /*27e50*/  I2FP.F32.U32 R228, R228 ;  /* 0x000000e400e47245 */ /* 0x000fe40000201000 */
[----:B------:R-:W-:Y:S02]  /*27e60*/  IADD3 R0, PT, PT, R240, -0xf, RZ ;  /* 0xfffffff1f0007810 */ /* 0x000fe40007ffe0ff */
[----:B------:R-:W-:Y:S01]  /*27e70*/  I2FP.F32.U32 R2, R2 ;  /* 0x0000000200027245 */ /* 0x000fe20000201000 */
[----:B------:R-:W-:Y:S01]  /*27e80*/  FFMA.FTZ R123, R228, UR5, R27 ;  /* 0x00000005e47b7c23 */ /* 0x000fe2000801001b */
[----:B------:R-:W-:Y:S01]  /*27e90*/  FMNMX3.FTZ R4, R4, R53, R33, !PT ;  /* 0x0000003504047276 */ /* 0x000fe20007810021 */
[----:B------:R-:W-:Y:S01]  /*27ea0*/  FFMA.FTZ R228, R228, UR5, R25 ;  /* 0x00000005e4e47c23 */ /* 0x000fe20008010019 */
[----:B------:R-:W-:Y:S01]  /*27eb0*/  FMNMX3.FTZ R5, R5, R60, R62, !PT ;  /* 0x0000003c05057276 */ /* 0x000fe2000781003e */
[C---:B------:R-:W-:Y:S01]  /*27ec0*/  FFMA.FTZ R193, R2.reuse, UR5, R193 ;  /* 0x0000000502c17c23 */ /* 0x040fe200080100c1 */
[----:B------:R-:W-:Y:S01]  /*27ed0*/  I2FP.F32.U32 R66, R66 ;  /* 0x0000004200427245 */ /* 0x000fe20000201000 */
[----:B------:R-:W-:Y:S01]  /*27ee0*/  FFMA.FTZ R194, R2, UR5, R194 ;  /* 0x0000000502c27c23 */ /* 0x000fe200080100c2 */
[----:B------:R-:W-:Y:S02]  /*27ef0*/  I2FP.F32.U32 R64, R64 ;  /* 0x0000004000407245 */ /* 0x000fe40000201000 */
[----:B------:R-:W-:Y:S01]  /*27f00*/  I2FP.F32.U32 R0, R0 ;  /* 0x0000000000007245 */ /* 0x000fe20000201000 */
[----:B------:R-:W-:Y:S01]  /*27f10*/  FFMA.FTZ R221, R66, UR5, R221 ;  /* 0x0000000542dd7c23 */ /* 0x000fe200080100dd */
[----:B------:R-:W-:Y:S01]  /*27f20*/  FMNMX3.FTZ R4, R4, R129, R229, !PT ;  /* 0x0000008104047276 */ /* 0x000fe200078100e5 */
[----:B------:R-:W-:Y:S01]  /*27f30*/  FFMA.FTZ R219, R64, UR5, R219 ;  /* 0x0000000540db7c23 */ /* 0x000fe200080100db */
[----:B------:R-:W-:Y:S01]  /*27f40*/  IADD3 R2, PT, PT, R240, -0x7, RZ ;  /* 0xfffffff9f0027810 */ /* 0x000fe20007ffe0ff */
[C---:B------:R-:W-:Y:S01]  /*27f50*/  FFMA.FTZ R188, R0.reuse, UR5, R188 ;  /* 0x0000000500bc7c23 */ /* 0x040fe200080100bc */
[----:B------:R-:W-:Y:S01]  /*27f60*/  FMNMX3.FTZ R5, R5, R34, R32, !PT ;  /* 0x0000002205057276 */ /* 0x000fe20007810020 */
[----:B------:R-:W-:Y:S01]  /*27f70*/  FFMA.FTZ R191, R0, UR5, R191 ;  /* 0x0000000500bf7c23 */ /* 0x000fe200080100bf */
[----:B------:R-:W-:Y:S01]  /*27f80*/  FMNMX3.FTZ R4, R4, R121, R123, !PT ;  /* 0x0000007904047276 */ /* 0x000fe2000781007b */
[----:B------:R-:W-:Y:S01]  /*27f90*/  FFMA.FTZ R66, R66, UR5, R232 ;  /* 0x0000000542427c23 */ /* 0x000fe200080100e8 */
[----:B------:R-:W-:Y:S01]  /*27fa0*/  IADD3 R0, PT, PT, R240, 0x1, RZ ;  /* 0x00000001f0007810 */ /* 0x000fe20007ffe0ff */
[----:B------:R-:W-:Y:S01]  /*27fb0*/  FFMA.FTZ R64, R64, UR5, R28 ;  /* 0x0000000540407c23 */ /* 0x000fe2000801001c */
[----:B------:R-:W-:Y:S02]  /*27fc0*/  I2FP.F32.U32 R2, R2 ;  /* 0x0000000200027245 */ /* 0x000fe40000201000 */
[----:B------:R-:W-:Y:S02]  /*27fd0*/  FMNMX3.FTZ R5, R5, R234, R230, !PT ;  /* 0x000000ea05057276 */ /* 0x000fe400078100e6 */
[----:B------:R-:W-:Y:S01]  /*27fe0*/  FMNMX3.FTZ R4, R4, R221, R219, !PT ;  /* 0x000000dd04047276 */ /* 0x000fe200078100db */
[C---:B------:R-:W-:Y:S01]  /*27ff0*/  FFMA.FTZ R187, R2.reuse, UR5, R187 ;  /* 0x0000000502bb7c23 */ /* 0x040fe200080100bb */
[----:B------:R-:W-:Y:S01]  /*28000*/  I2FP.F32.U32 R0, R0 ;  /* 0x0000000000007245 */ /* 0x000fe20000201000 */
[----:B------:R-:W-:Y:S01]  /*28010*/  FFMA.FTZ R184, R2, UR5, R184 ;  /* 0x0000000502b87c23 */ /* 0x000fe200080100b8 */
[----:B------:R-:W-:Y:S02]  /*28020*/  FMNMX3.FTZ R5, R5, R130, R228, !PT ;  /* 0x0000008205057276 */ /* 0x000fe400078100e4 */
[----:B------:R-:W-:Y:S01]  /*28030*/  IADD3 R2, PT, PT, R240, 0x9, RZ ;  /* 0x00000009f0027810 */ /* 0x000fe20007ffe0ff */
[----:B------:R-:W-:Y:S01]  /*28040*/  FFMA.FTZ R183, R0, UR5, R183 ;  /* 0x0000000500b77c23 */ /* 0x000fe200080100b7 */
[----:B------:R-:W-:Y:S01]  /*28050*/  FMNMX3.FTZ R4, R4, R67, R65, !PT ;  /* 0x0000004304047276 */ /* 0x000fe20007810041 */
[----:B------:R-:W-:Y:S01]  /*28060*/  FFMA.FTZ R180, R0, UR5, R180 ;  /* 0x0000000500b47c23 */ /* 0x000fe200080100b4 */
[----:B------:R-:W-:Y:S02]  /*28070*/  FMNMX3.FTZ R5, R5, R66, R64, !PT ;  /* 0x0000004205057276 */ /* 0x000fe40007810040 */
[----:B------:R-:W-:Y:S02]  /*28080*/  I2FP.F32.U32 R2, R2 ;  /* 0x0000000200027245 */ /* 0x000fe40000201000 */
[----:B------:R-:W-:Y:S02]  /*28090*/  IADD3 R0, PT, PT, R240, 0x10, RZ ;  /* 0x00000010f0007810 */ /* 0x000fe40007ffe0ff */
[----:B------:R-:W-:Y:S01]  /*280a0*/  FMNMX3.FTZ R4, R4, R217, R215, !PT ;  /* 0x000000d904047276 */ /* 0x000fe200078100d7 */
[C---:B------:R-:W-:Y:S01]  /*280b0*/  FFMA.FTZ R179, R2.reuse, UR5, R179 ;  /* 0x0000000502b37c23 */ /* 0x040fe200080100b3 */
[----:B------:R-:W-:Y:S01]  /*280c0*/  FMNMX3.FTZ R5, R5, R218, R216, !PT ;  /* 0x000000da05057276 */ /* 0x000fe200078100d8 */
[----:B------:R-:W-:Y:S01]  /*280d0*/  FFMA.FTZ R176, R2, UR5, R176 ;  /* 0x0000000502b07c23 */ /* 0x000fe200080100b0 */
        /* <DEDUP_REMOVED lines=13> */
[----:B------:R-:W-:Y:S02]  /*281b0*/  FMNMX3.FTZ R4, R4, R205, R203, !PT ;  /* 0x000000cd04047276 */ /* 0x000fe400078100cb */
[----:B------:R-:W-:Y:S01]  /*281c0*/  FMNMX3.FTZ R5, R5, R206, R204, !PT ;  /* 0x000000ce05057276 */ /* 0x000fe200078100cc */
[----:B------:R-:W-:Y:S01]  /*281d0*/  FFMA.FTZ R168, R0, UR5, R168 ;  /* 0x0000000500a87c23 */ /* 0x000fe200080100a8 */
[----:B------:R-:W-:Y:S01]  /*281e0*/  IADD3 R2, PT, PT, R240, 0x48, RZ ;  /* 0x00000048f0027810 */ /* 0x000fe20007ffe0ff */
[----:B------:R-:W-:Y:S01]  /*281f0*/  FFMA.FTZ R171, R0, UR5, R171 ;  /* 0x0000000500ab7c23 */ /* 0x000fe200080100ab */
[----:B------:R-:W-:Y:S02]  /*28200*/  FMNMX3.FTZ R4, R4, R201, R199, !PT ;  /* 0x000000c904047276 */ /* 0x000fe400078100c7 */
        /* <DEDUP_REMOVED lines=9> */
[----:B------:R-:W-:Y:S01]  /*282a0*/  IADD3 R2, PT, PT, R240, 0x51, RZ ;  /* 0x00000051f0027810 */ /* 0x000fe20007ffe0ff */
[C---:B------:R-:W-:Y:S01]  /*282b0*/  FFMA.FTZ R96, R0.reuse, UR5, R96 ;  /* 0x0000000500607c23 */ /* 0x040fe20008010060 */
[----:B------:R-:W-:Y:S01]  /*282c0*/  FMNMX3.FTZ R5, R5, R196, R190, !PT ;  /* 0x000000c405057276 */ /* 0x000fe200078100be */
[----:B------:R-:W-:Y:S01]  /*282d0*/  FFMA.FTZ R93, R0, UR5, R93 ;  /* 0x00000005005d7c23 */ /* 0x000fe2000801005d */
[----:B------:R-:W-:Y:S02]  /*282e0*/  FMNMX3.FTZ R4, R4, R189, R187, !PT ;  /* 0x000000bd04047276 */ /* 0x000fe400078100bb */
[C---:B------:R-:W-:Y:S02]  /*282f0*/  IADD3 R0, PT, PT, R240.reuse, 0x49, RZ ;  /* 0x00000049f0007810 */ /* 0x040fe40007ffe0ff */
[----:B------:R-:W-:Y:S02]  /*28300*/  I2FP.F32.U32 R2, R2 ;  /* 0x0000000200027245 */ /* 0x000fe40000201000 */
[----:B------:R-:W-:Y:S02]  /*28310*/  IADD3 R7, PT, PT, R240, 0x21, RZ ;  /* 0x00000021f0077810 */ /* 0x000fe40007ffe0ff */
[----:B------:R-:W-:Y:S01]  /*28320*/  FMNMX3.FTZ R5, R5, R194, R188, !PT ;  /* 0x000000c205057276 */ /* 0x000fe200078100bc */
[----:B------:R-:W-:Y:S01]  /*28330*/  FFMA.FTZ R87, R2, UR5, R87 ;  /* 0x0000000502577c23 */ /* 0x000fe20008010057 */
[----:B------:R-:W-:Y:S01]  /*28340*/  FMNMX3.FTZ R4, R4, R185, R183, !PT ;  /* 0x000000b904047276 */ /* 0x000fe200078100b7 */
[----:B------:R-:W-:Y:S01]  /*28350*/  FFMA.FTZ R88, R2, UR5, R88 ;  /* 0x0000000502587c23 */ /* 0x000fe20008010058 */
[----:B------:R-:W-:Y:S02]  /*28360*/  I2FP.F32.U32 R0, R0 ;  /* 0x0000000000007245 */ /* 0x000fe40000201000 */
[----:B------:R-:W-:Y:S02]  /*28370*/  I2FP.F32.U32 R7, R7 ;  /* 0x0000000700077245 */ /* 0x000fe40000201000 */
[----:B------:R-:W-:Y:S01]  /*28380*/  FMNMX3.FTZ R5, R5, R186, R184, !PT ;  /* 0x000000ba05057276 */ /* 0x000fe200078100b8 */
[----:B------:R-:W-:Y:S01]  /*28390*/  FFMA.FTZ R42, R0, UR5, R42 ;  /* 0x00000005002a7c23 */ /* 0x000fe2000801002a */
[----:B------:R-:W-:Y:S01]  /*283a0*/  IADD3 R2, PT, PT, R240, 0x60, RZ ;  /* 0x00000060f0027810 */ /* 0x000fe20007ffe0ff */
[----:B------:R-:W-:Y:S01]  /*283b0*/  FFMA.FTZ R41, R0, UR5, R41 ;  /* 0x0000000500297c23 */ /* 0x000fe20008010029 */
[----:B------:R-:W-:Y:S01]  /*283c0*/  IADD3 R126, PT, PT, R240, 0x20, RZ ;  /* 0x00000020f07e7810 */ /* 0x000fe20007ffe0ff */
[C---:B------:R-:W-:Y:S01]  /*283d0*/  FFMA.FTZ R124, R7.reuse, UR5, R31 ;  /* 0x00000005077c7c23 */ /* 0x040fe2000801001f */
[----:B------:R-:W-:Y:S01]  /*283e0*/  FMNMX3.FTZ R4, R4, R181, R179, !PT ;  /* 0x000000b504047276 */ /* 0x000fe200078100b3 */
[----:B------:R-:W-:Y:S01]  /*283f0*/  FFMA.FTZ R131, R7, UR5, R40 ;  /* 0x0000000507837c23 */ /* 0x000fe20008010028 */
[----:B------:R-:W-:Y:S02]  /*28400*/  FMNMX3.FTZ R5, R5, R182, R180, !PT ;  /* 0x000000b605057276 */ /* 0x000fe400078100b4 */
[C---:B------:R-:W-:Y:S02]  /*28410*/  IADD3 R122, PT, PT, R240.reuse, 0x28, RZ ;  /* 0x00000028f07a7810 */ /* 0x040fe40007ffe0ff */
[----:B------:R-:W-:Y:S02]  /*28420*/  I2FP.F32.U32 R2, R2 ;  /* 0x0000000200027245 */ /* 0x000fe40000201000 */
[----:B------:R-:W-:Y:S02]  /*28430*/  I2FP.F32.U32 R126, R126 ;  /* 0x0000007e007e7245 */ /* 0x000fe40000201000 */
[----:B------:R-:W-:Y:S01]  /*28440*/  IADD3 R0, PT, PT, R240, 0x58, RZ ;  /* 0x00000058f0007810 */ /* 0x000fe20007ffe0ff */
[----:B------:R-:W-:Y:S01]  /*28450*/  FFMA.FTZ R82, R2, UR5, R82 ;  /* 0x0000000502527c23 */ /* 0x000fe20008010052 */
[----:B------:R-:W-:Y:S01]  /*28460*/  IADD3 R7, PT, PT, R240, 0x31, RZ ;  /* 0x00000031f0077810 */ /* 0x000fe20007ffe0ff */
[----:B------:R-:W-:Y:S01]  /*28470*/  FFMA.FTZ R169, R126, UR5, R169 ;  /* 0x000000057ea97c23 */ /* 0x000fe200080100a9 */
[----:B------:R-:W-:Y:S01]  /*28480*/  FMNMX3.FTZ R4, R4, R177, R175, !PT ;  /* 0x000000b104047276 */ /* 0x000fe200078100af */
[----:B------:R-:W-:Y:S01]  /*28490*/  FFMA.FTZ R81, R2, UR5, R81 ;  /* 0x0000000502517c23 */ /* 0x000fe20008010051 */
[----:B------:R-:W-:Y:S01]  /*284a0*/  FMNMX3.FTZ R5, R5, R178, R176, !PT ;  /* 0x000000b205057276 */ /* 0x000fe200078100b0 */
[----:B------:R-:W-:Y:S01]  /*284b0*/  FFMA.FTZ R126, R126, UR5, R39 ;  /* 0x000000057e7e7c23 */ /* 0x000fe20008010027 */
        /* <DEDUP_REMOVED lines=11> */
[----:B------:R-:W-:Y:S01]  /*28570*/  I2FP.F32.U32 R110, R110 ;  /* 0x0000006e006e7245 */ /* 0x000fe20000201000 */
[C---:B------:R-:W-:Y:S01]  /*28580*/  FFMA.FTZ R109, R7.reuse, UR5, R50 ;  /* 0x00000005076d7c23 */ /* 0x040fe20008010032 */
[----:B------:R-:W-:Y:S01]  /*28590*/  IADD3 R106, PT, PT, R240, 0x38, RZ ;  /* 0x00000038f06a7810 */ /* 0x000fe20007ffe0ff */
[----:B------:R-:W-:Y:S01]  /*285a0*/  FFMA.FTZ R108, R7, UR5, R48 ;  /* 0x00000005076c7c23 */ /* 0x000fe20008010030 */
[----:B------:R-:W-:Y:S01]  /*285b0*/  I2FP.F32.U32 R8, R8 ;  /* 0x0000000800087245 */ /* 0x000fe20000201000 */
[----:B------:R-:W-:Y:S01]  /*285c0*/  FFMA.FTZ R111, R110, UR5, R51 ;  /* 0x000000056e6f7c23 */ /* 0x000fe20008010033 */
[----:B------:R-:W-:Y:S01]  /*285d0*/  FMNMX3.FTZ R2, R2, R169, R131, !PT ;  /* 0x000000a902027276 */ /* 0x000fe20007810083 */
[----:B------:R-:W-:Y:S01]  /*285e0*/  FFMA.FTZ R110, R110, UR5, R49 ;  /* 0x000000056e6e7c23 */ /* 0x000fe20008010031 */
[----:B------:R-:W-:Y:S01]  /*285f0*/  IADD3 R0, PT, PT, R240, 0x61, RZ ;  /* 0x00000061f0007810 */ /* 0x000fe20007ffe0ff */
[C---:B------:R-:W-:Y:S01]  /*28600*/  FFMA.FTZ R91, R8.reuse, UR5, R91 ;  /* 0x00000005085b7c23 */ /* 0x040fe2000801005b */
[----:B------:R-:W-:Y:S01]  /*28610*/  FMNMX3.FTZ R7, R5, R170, R168, !PT ;  /* 0x000000aa05077276 */ /* 0x000fe200078100a8 */
[----:B------:R-:W-:Y:S01]  /*28620*/  FFMA.FTZ R94, R8, UR5, R94 ;  /* 0x00000005085e7c23 */ /* 0x000fe2000801005e */
[----:B------:R-:W-:Y:S02]  /*28630*/  I2FP.F32.U32 R106, R106 ;  /* 0x0000006a006a7245 */ /* 0x000fe40000201000 */
[----:B------:R-:W-:Y:S02]  /*28640*/  FMNMX3.FTZ R2, R2, R127, R125, !PT ;  /* 0x0000007f02027276 */ /* 0x000fe4000781007d */
[----:B------:R-:W-:Y:S01]  /*28650*/  I2FP.F32.U32 R0, R0 ;  /* 0x0000000000007245 */ /* 0x000fe20000201000 */
[----:B------:R-:W-:Y:S01]  /*28660*/  FFMA.FTZ R107, R106, UR5, R57 ;  /* 0x000000056a6b7c23 */ /* 0x000fe20008010039 */
[----:B------:R-:W-:Y:S01]  /*28670*/  IADD3 R8, PT, PT, R240, 0x50, RZ ;  /* 0x00000050f0087810 */ /* 0x000fe20007ffe0ff */
[----:B------:R-:W-:Y:S01]  /*28680*/  FFMA.FTZ R106, R106, UR5, R54 ;  /* 0x000000056a6a7c23 */ /* 0x000fe20008010036 */
[----:B------:R-:W-:Y:S01]  /*28690*/  FMNMX3.FTZ R7, R7, R126, R124, !PT ;  /* 0x0000007e07077276 */ /* 0x000fe2000781007c */
[----:B------:R-:W-:Y:S01]  /*286a0*/  FFMA.FTZ R79, R0, UR5, R79 ;  /* 0x00000005004f7c23 */ /* 0x000fe2000801004f */
[----:B------:R-:W-:Y:S01]  /*286b0*/  FMNMX3.FTZ R2, R2, R111, R109, !PT ;  /* 0x0000006f02027276 */ /* 0x000fe2000781006d */
[----:B------:R-:W-:Y:S01]  /*286c0*/  FFMA.FTZ R80, R0, UR5, R80 ;  /* 0x0000000500507c23 */ /* 0x000fe20008010050 */
[----:B------:R-:W-:Y:S01]  /*286d0*/  I2FP.F32.U32 R8, R8 ;  /* 0x0000000800087245 */ /* 0x000fe20000201000 */
[----:B------:R-:W-:Y:S01]  /*286e0*/  LDSM.16.MT88.4 R56, [R166+0xa800] ;  /* 0x00a80000a638783b */ /* 0x000fe20000004200 */
[----:B------:R-:W-:Y:S02]  /*286f0*/  FMNMX3.FTZ R7, R7, R122, R120, !PT ;  /* 0x0000007a07077276 */ /* 0x000fe40007810078 */
[----:B------:R-:W-:Y:S01]  /*28700*/  IADD3 R0, PT, PT, R240, 0x69, RZ ;  /* 0x00000069f0007810 */ /* 0x000fe20007ffe0ff */
[----:B------:R-:W-:Y:S01]  /*28710*/  FFMA.FTZ R89, R8, UR5, R89 ;  /* 0x0000000508597c23 */ /* 0x000fe20008010059 */
[----:B------:R-:W-:Y:S01]  /*28720*/  FMNMX3.FTZ R2, R2, R107, R105, !PT ;  /* 0x0000006b02027276 */ /* 0x000fe20007810069 */
[----:B------:R-:W-:Y:S01]  /*28730*/  FFMA.FTZ R90, R8, UR5, R90 ;  /* 0x00000005085a7c23 */ /* 0x000fe2000801005a */
[----:B------:R-:W-:Y:S02]  /*28740*/  FMNMX3.FTZ R7, R7, R110, R108, !PT ;  /* 0x0000006e07077276 */ /* 0x000fe4000781006c */
[----:B------:R-:W-:Y:S02]  /*28750*/  IADD3 R8, PT, PT, R240, 0x59, RZ ;  /* 0x00000059f0087810 */ /* 0x000fe40007ffe0ff */
[----:B------:R-:W-:Y:S02]  /*28760*/  I2FP.F32.U32 R0, R0 ;  /* 0x0000000000007245 */ /* 0x000fe40000201000 */
[----:B------:R-:W-:Y:S02]  /*28770*/  FMNMX3.FTZ R2, R2, R93, R91, !PT ;  /* 0x0000005d02027276 */ /* 0x000fe4000781005b */
        /* <DEDUP_REMOVED lines=21> */
[----:B------:R-:W-:Y:S02]  /*288d0*/  I2FP.F32.U32 R4, R4 ;  /* 0x0000000400047245 */ /* 0x000fe40000201000 */
[C---:B------:R-:W-:Y:S02]  /*288e0*/  IADD3 R2, PT, PT, R240.reuse, 0x79, RZ ;  /* 0x00000079f0027810 */ /* 0x040fe40007ffe0ff */
[----:B------:R-:W-:Y:S01]  /*288f0*/  IADD3 R5, PT, PT, R240, 0x78, RZ ;  /* 0x00000078f0057810 */ /* 0x000fe20007ffe0ff */
[----:B------:R-:W-:Y:S01]  /*28900*/  FFMA.FTZ R37, R4, UR5, R37 ;  /* 0x0000000504257c23 */ /* 0x000fe20008010025 */
        /* <DEDUP_REMOVED lines=15> */
[----:B------:R-:W-:Y:S01]  /*28a00*/  IADD3 R68, PT, PT, R236, 0xa040, RZ ;  /* 0x0000a040ec447810 */ /* 0x000fe20007ffe0ff */
[----:B------:R-:W1:Y:S01]  /*28a10*/  SHFL.BFLY PT, R0, R5, 0x2, 0x1f ;  /* 0x0c401f0005007f89 */ /* 0x000e6200000e0000 */
[----:B------:R-:W-:Y:S02]  /*28a20*/  FMNMX3.FTZ R11, R4, R71, R70, !PT ;  /* 0x00000047040b7276 */ /* 0x000fe40007810046 */
[----:B------:R-:W-:Y:S02]  /*28a30*/  @P0 IADD3 R68, PT, PT, R250, -0x40, RZ ;  /* 0xffffffc0fa440810 */ /* 0x000fe40007ffe0ff */
[----:B------:R-:W-:Y:S03]  /*28a40*/  IADD3 R240, PT, PT, R240, -0x100, RZ ;  /* 0xffffff00f0f07810 */ /* 0x000fe60007ffe0ff */
[----:B------:R-:W2:Y:S01]  /*28a50*/  SHFL.BFLY PT, R2, R11, 0x2, 0x1f ;  /* 0x0c401f000b027f89 */ /* 0x000ea200000e0000 */
[----:B------:R-:W-:Y:S07]  /*28a60*/  IADD3 R241, PT, PT, R241, R68, RZ ;  /* 0x00000044f1f17210 */ /* 0x000fee0007ffe0ff */
[----:B------:R-:W-:Y:S08]  /*28a70*/  LDSM.16.MT88.4 R28, [R68] ;  /* 0x00000000441c783b */ /* 0x000ff00000004200 */
[----:B------:R-:W-:Y:S01]  /*28a80*/  LDSM.16.MT88.4 R48, [R241] ;  /* 0x00000000f130783b */ /* 0x000fe20000004200 */
[----:B-1----:R-:W-:Y:S07]  /*28a90*/  FMNMX.FTZ R7, R5, R0, !PT ;  /* 0x0000000005077209 */ /* 0x002fee0007810000 */
[----:B------:R-:W1:Y:S01]  /*28aa0*/  SHFL.BFLY PT, R0, R7, 0x1, 0x1f ;  /* 0x0c201f0007007f89 */ /* 0x000e6200000e0000 */
[----:B--2---:R-:W-:Y:S07]  /*28ab0*/  FMNMX.FTZ R9, R11, R2, !PT ;  /* 0x000000020b097209 */ /* 0x004fee0007810000 */
[----:B------:R-:W2:Y:S01]  /*28ac0*/  SHFL.BFLY PT, R2, R9, 0x1, 0x1f ;  /* 0x0c201f0009027f89 */ /* 0x000ea200000e0000 */
[----:B-1----:R-:W-:Y:S04]  /*28ad0*/  FMNMX.FTZ R0, R7, R0, !PT ;  /* 0x0000000007007209 */ /* 0x002fe80007810000 */
[C---:B------:R-:W-:Y:S01]  /*28ae0*/  FSETP.NEU.FTZ.AND P1, PT, R0.reuse, -INF , PT ;  /* 0xff8000000000780b */ /* 0x040fe20003f3d000 */
[C---:B------:R-:W-:Y:S01]  /*28af0*/  FMUL.FTZ R74, R0.reuse, UR4 ;  /* 0x00000004004a7c20 */ /* 0x040fe20008410000 */
        /* <DEDUP_REMOVED lines=8> */
[----:B------:R-:W-:Y:S01]  /*28b80*/  FSEL R73, R73, RZ, P1 ;  /* 0x000000ff49497208 */ /* 0x000fe20000800000 */
[----:B------:R-:W-:Y:S01]  /*28b90*/  FMUL.FTZ R40, R5, UR4 ;  /* 0x0000000405287c20 */ /* 0x000fe20008410000 */
        /* <DEDUP_REMOVED lines=10> */
[--C-:B------:R-:W-:Y:S07]  /*28c40*/  FFMA.FTZ R118, R60, UR4, -R73.reuse ;  /* 0x000000043c767c23 */ /* 0x100fee0008010849 */
[----:B------:R-:W1:Y:S01]  /*28c50*/  MUFU.EX2 R39, R39 ;  /* 0x0000002700277308 */ /* 0x000e620000000800 */
[----:B------:R-:W2:Y:S01]  /*28c60*/  LDSM.16.MT88.4 R52, [R236+0xa800] ;  /* 0x00a80000ec34783b */ /* 0x000ea20000004200 */
[--C-:B------:R-:W-:Y:S01]  /*28c70*/  FFMA.FTZ R119, R62, UR4, -R73.reuse ;  /* 0x000000043e777c23 */ /* 0x100fe20008010849 */
[--C-:B------:R-:W-:Y:S07]  /*28c80*/  FFMA.FTZ R114, R35, UR4, -R74.reuse ;  /* 0x0000000423727c23 */ /* 0x100fee000801084a */
[----:B------:R-:W3:Y:S01]  /*28c90*/  MUFU.EX2 R40, R40 ;  /* 0x0000002800287308 */ /* 0x000ee20000000800 */
[--C-:B------:R-:W-:Y:S01]  /*28ca0*/  FFMA.FTZ R112, R33, UR4, -R74.reuse ;  /* 0x0000000421707c23 */ /* 0x100fe2000801084a */
[--C-:B------:R-:W-:Y:S01]  /*28cb0*/  FFMA.FTZ R115, R34, UR4, -R73.reuse ;  /* 0x0000000422737c23 */ /* 0x100fe20008010849 */
[--C-:B------:R-:W-:Y:S07]  /*28cc0*/  FFMA.FTZ R116, R32, UR4, -R73.reuse ;  /* 0x0000000420747c23 */ /* 0x100fee0008010849 */
[----:B------:R-:W-:Y:S01]  /*28cd0*/  MUFU.EX2 R102, R102 ;  /* 0x0000006600667308 */ /* 0x000fe20000000800 */
[----:B------:R-:W4:Y:S01]  /*28ce0*/  LDSM.16.MT88.4 R60, [R68+0x800] ;  /* 0x00080000443c783b */ /* 0x000f220000004200 */
[--C-:B------:R-:W-:Y:S01]  /*28cf0*/  FFMA.FTZ R188, R188, UR4, -R73.reuse ;  /* 0x00000004bcbc7c23 */ /* 0x100fe20008010849 */
[--C-:B------:R-:W-:Y:S07]  /*28d00*/  FFMA.FTZ R109, R109, UR4, -R74.reuse ;  /* 0x000000046d6d7c23 */ /* 0x100fee000801084a */
[----:B------:R-:W5:Y:S01]  /*28d10*/  MUFU.EX2 R99, R99 ;  /* 0x0000006300637308 */ /* 0x000f620000000800 */
[--C-:B------:R-:W-:Y:S01]  /*28d20*/  FFMA.FTZ R105, R105, UR4, -R74.reuse ;  /* 0x0000000469697c23 */ /* 0x100fe2000801084a */
[C---:B-1----:R-:W-:Y:S01]  /*28d30*/  FMUL.FTZ R6, R39.reuse, R162 ;  /* 0x000000a227067220 */ /* 0x042fe20000410000 */
[C---:B------:R-:W-:Y:S07]  /*28d40*/  FMUL.FTZ R7, R39.reuse, R163 ;  /* 0x000000a327077220 */ /* 0x040fee0000410000 */
[----:B------:R-:W1:Y:S01]  /*28d50*/  MUFU.EX2 R97, R97 ;  /* 0x0000006100617308 */ /* 0x000e620000000800 */
[C---:B------:R-:W-:Y:S01]  /*28d60*/  FMUL.FTZ R10, R39.reuse, R158 ;  /* 0x0000009e270a7220 */ /* 0x040fe20000410000 */
[C---:B---3--:R-:W-:Y:S01]  /*28d70*/  FMUL.FTZ R4, R40.reuse, R160 ;  /* 0x000000a028047220 */ /* 0x048fe20000410000 */
[C---:B------:R-:W-:Y:S07]  /*28d80*/  FMUL.FTZ R5, R40.reuse, R161 ;  /* 0x000000a128057220 */ /* 0x040fee0000410000 */
[----:B------:R-:W-:Y:S01]  /*28d90*/  MUFU.EX2 R103, R103 ;  /* 0x0000006700677308 */ /* 0x000fe20000000800 */
[C---:B------:R-:W-:Y:S01]  /*28da0*/  FMUL.FTZ R11, R39.reuse, R159 ;  /* 0x0000009f270b7220 */ /* 0x040fe20000410000 */
[C---:B------:R-:W-:Y:S01]  /*28db0*/  FMUL.FTZ R8, R40.reuse, R156 ;  /* 0x0000009c28087220 */ /* 0x040fe20000410000 */
[C---:B------:R-:W-:Y:S07]  /*28dc0*/  FMUL.FTZ R9, R40.reuse, R157 ;  /* 0x0000009d28097220 */ /* 0x040fee0000410000 */
[----:B------:R-:W3:Y:S01]  /*28dd0*/  MUFU.EX2 R101, R101 ;  /* 0x0000006500657308 */ /* 0x000ee20000000800 */
[----:B------:R-:W-:Y:S01]  /*28de0*/  FMUL.FTZ R18, R39, R150 ;  /* 0x0000009627127220 */ /* 0x000fe20000410000 */
[----:B-----5:R-:W-:Y:S01]  /*28df0*/  F2FP.F16.F32.PACK_AB R45, R99, R102 ;  /* 0x00000066632d723e */ /* 0x020fe200000000ff */
[----:B------:R-:W-:Y:S07]  /*28e00*/  FMUL.FTZ R19, R39, R151 ;  /* 0x0000009727137220 */ /* 0x000fee0000410000 */
[----:B------:R-:W-:Y:S01]  /*28e10*/  MUFU.EX2 R100, R100 ;  /* 0x0000006400647308 */ /* 0x000fe20000000800 */
[C---:B------:R-:W-:Y:S01]  /*28e20*/  FMUL.FTZ R16, R40.reuse, R148 ;  /* 0x0000009428107220 */ /* 0x040fe20000410000 */
[----:B-1----:R-:W-:Y:S01]  /*28e30*/  F2FP.F16.F32.PACK_AB R47, R97, R98 ;  /* 0x00000062612f723e */ /* 0x002fe200000000ff */
[C---:B------:R-:W-:Y:S07]  /*28e40*/  FMUL.FTZ R17, R40.reuse, R149 ;  /* 0x0000009528117220 */ /* 0x040fee0000410000 */
[----:B------:R-:W1:Y:S01]  /*28e50*/  MUFU.EX2 R95, R95 ;  /* 0x0000005f005f7308 */ /* 0x000e620000000800 */
[----:B------:R-:W-:Y:S01]  /*28e60*/  FMUL.FTZ R24, R40, R140 ;  /* 0x0000008c28187220 */ /* 0x000fe20000410000 */
[--C-:B------:R-:W-:Y:S01]  /*28e70*/  FFMA.FTZ R140, R66, UR4, -R73.reuse ;  /* 0x00000004428c7c23 */ /* 0x100fe20008010849 */
[C---:B------:R-:W-:Y:S01]  /*28e80*/  FMUL.FTZ R34, R39.reuse, R134 ;  /* 0x0000008627227220 */ /* 0x040fe20000410000 */
[----:B------:R-:W-:Y:S01]  /*28e90*/  FMUL.FTZ R35, R39, R135 ;  /* 0x0000008727237220 */ /* 0x000fe20000410000 */
[--C-:B------:R-:W-:Y:S01]  /*28ea0*/  FFMA.FTZ R135, R65, UR4, -R74.reuse ;  /* 0x0000000441877c23 */ /* 0x100fe2000801084a */
[----:B---3--:R-:W-:Y:S01]  /*28eb0*/  F2FP.F16.F32.PACK_AB R44, R101, R103 ;  /* 0x00000067652c723e */ /* 0x008fe200000000ff */
[C---:B------:R-:W-:Y:S01]  /*28ec0*/  FMUL.FTZ R32, R40.reuse, R132 ;  /* 0x0000008428207220 */ /* 0x040fe20000410000 */
[----:B------:R-:W-:Y:S02]  /*28ed0*/  FMUL.FTZ R33, R40, R133 ;  /* 0x0000008528217220 */ /* 0x000fe40000410000 */
[----:B------:R-:W-:Y:S01]  /*28ee0*/  MUFU.EX2 R140, R140 ;  /* 0x0000008c008c7308 */ /* 0x000fe20000000800 */
[--C-:B------:R-:W-:Y:S01]  /*28ef0*/  FFMA.FTZ R150, R212, UR4, -R73.reuse ;  /* 0x00000004d4967c23 */ /* 0x100fe20008010849 */
[--C-:B------:R-:W-:Y:S01]  /*28f00*/  FFMA.FTZ R156, R200, UR4, -R73.reuse ;  /* 0x00000004c89c7c23 */ /* 0x100fe20008010849 */
[--C-:B------:R-:W-:Y:S07]  /*28f10*/  FFMA.FTZ R159, R199, UR4, -R74.reuse ;  /* 0x00000004c79f7c23 */ /* 0x100fee000801084a */
[----:B------:R-:W-:Y:S01]  /*28f20*/  MUFU.EX2 R105, R105 ;  /* 0x0000006900697308 */ /* 0x000fe20000000800 */
[----:B-1----:R-:W-:Y:S01]  /*28f30*/  F2FP.F16.F32.PACK_AB R46, R95, R100 ;  /* 0x000000645f2e723e */ /* 0x002fe200000000ff */
[C---:B------:R-:W-:Y:S01]  /*28f40*/  FMUL.FTZ R26, R39.reuse, R142 ;  /* 0x0000008e271a7220 */ /* 0x040fe20000410000 */
[----:B------:R-:W-:Y:S07]  /*28f50*/  FMUL.FTZ R27, R39, R143 ;  /* 0x0000008f271b7220 */ /* 0x000fee0000410000 */
[----:B------:R-:W-:Y:S01]  /*28f60*/  MUFU.EX2 R150, R150 ;  /* 0x0000009600967308 */ /* 0x000fe20000000800 */
[----:B------:R-:W-:Y:S01]  /*28f70*/  FMUL.FTZ R25, R40, R141 ;  /* 0x0000008d28197220 */ /* 0x000fe20000410000 */
[--C-:B------:R-:W-:Y:S01]  /*28f80*/  FFMA.FTZ R141, R216, UR4, -R73.reuse ;  /* 0x00000004d88d7c23 */ /* 0x100fe20008010849 */
[--C-:B------:R-:W-:Y:S01]  /*28f90*/  FFMA.FTZ R142, R221, UR4, -R74.reuse ;  /* 0x00000004dd8e7c23 */ /* 0x100fe2000801084a */
[C---:B------:R-:W-:Y:S06]  /*28fa0*/  HMMA.16816.F32 R4, R44.reuse, R12, R4 ;  /* 0x0000000c2c04723c */ /* 0x040fec0000001804 */
        /* <DEDUP_REMOVED lines=22> */
[----:B------:R-:W1:Y:S01]  /*29110*/  MUFU.EX2 R114, R114 ;  /* 0x0000007200727308 */ /* 0x000e620000000800 */
        /* <DEDUP_REMOVED lines=9> */
[C---:B------:R-:W-:Y:S01]  /*291b0*/  FMUL.FTZ R28, R40.reuse, R136 ;  /* 0x00000088281c7220 */ /* 0x040fe20000410000 */
[--C-:B------:R-:W-:Y:S01]  /*291c0*/  FFMA.FTZ R136, R67, UR4, -R74.reuse ;  /* 0x0000000443887c23 */ /* 0x100fe2000801084a */
[----:B------:R-:W-:Y:S04]  /*291d0*/  FMUL.FTZ R29, R40, R137 ;  /* 0x00000089281d7220 */ /* 0x000fe80000410000 */
[----:B------:R-:W-:Y:S01]  /*291e0*/  MUFU.EX2 R146, R146 ;  /* 0x0000009200927308 */ /* 0x000fe20000000800 */
[--C-:B------:R-:W-:Y:S01]  /*291f0*/  FFMA.FTZ R137, R219, UR4, -R74.reuse ;  /* 0x00000004db897c23 */ /* 0x100fe2000801084a */
[C---:B------:R-:W-:Y:S08]  /*29200*/  HMMA.16816.F32 R24, R44.reuse, R30, R24 ;  /* 0x0000001e2c18723c */ /* 0x040ff00000001818 */
[----:B------:R-:W-:Y:S01]  /*29210*/  MUFU.EX2 R113, R113 ;  /* 0x0000007100717308 */ /* 0x000fe20000000800 */
[C---:B------:R-:W-:Y:S01]  /*29220*/  FMUL.FTZ R30, R39.reuse, R138 ;  /* 0x0000008a271e7220 */ /* 0x040fe20000410000 */
[----:B------:R-:W-:Y:S01]  /*29230*/  FMUL.FTZ R31, R39, R139 ;  /* 0x0000008b271f7220 */ /* 0x000fe20000410000 */
[--C-:B------:R-:W-:Y:S07]  /*29240*/  FFMA.FTZ R139, R64, UR4, -R73.reuse ;  /* 0x00000004408b7c23 */ /* 0x100fee0008010849 */
[----:B------:R-:W3:Y:S01]  /*29250*/  MUFU.EX2 R112, R112 ;  /* 0x0000007000707308 */ /* 0x000ee20000000800 */
[----:B------:R-:W-:Y:S01]  /*29260*/  LDSM.16.MT88.4 R64, [R68+0x1800] ;  /* 0x001800004440783b */ /* 0x000fe20000004200 */
[--C-:B------:R-:W-:Y:S01]  /*29270*/  FFMA.FTZ R138, R218, UR4, -R73.reuse ;  /* 0x00000004da8a7c23 */ /* 0x100fe20008010849 */
[--C-:B------:R-:W-:Y:S07]  /*29280*/  FFMA.FTZ R162, R201, UR4, -R74.reuse ;  /* 0x00000004c9a27c23 */ /* 0x100fee000801084a */
[----:B------:R-:W-:Y:S01]  /*29290*/  MUFU.EX2 R118, R118 ;  /* 0x0000007600767308 */ /* 0x000fe20000000800 */
[C---:B------:R-:W-:Y:S09]  /*292a0*/  HMMA.16816.F32 R28, R44.reuse, R48, R28 ;  /* 0x000000302c1c723c */ /* 0x040ff2000000181c */
[----:B------:R-:W5:Y:S01]  /*292b0*/  MUFU.EX2 R119, R119 ;  /* 0x0000007700777308 */ /* 0x000f620000000800 */
[--C-:B------:R-:W-:Y:S01]  /*292c0*/  FFMA.FTZ R160, R195, UR4, -R74.reuse ;  /* 0x00000004c3a07c23 */ /* 0x100fe2000801084a */
[--C-:B------:R-:W-:Y:S01]  /*292d0*/  FFMA.FTZ R163, R190, UR4, -R73.reuse ;  /* 0x00000004bea37c23 */ /* 0x100fe20008010849 */
[--C-:B------:R-:W-:Y:S07]  /*292e0*/  FFMA.FTZ R110, R110, UR4, -R73.reuse ;  /* 0x000000046e6e7c23 */ /* 0x100fee0008010849 */
[----:B------:R-:W-:Y:S01]  /*292f0*/  MUFU.EX2 R115, R115 ;  /* 0x0000007300737308 */ /* 0x000fe20000000800 */
[----:B------:R-:W-:Y:S01]  /*29300*/  HMMA.16816.F32 R32, R44, R50, R32 ;  /* 0x000000322c20723c */ /* 0x000fe20000001820 */
[----:B------:R-:W4:Y:S08]  /*29310*/  LDSM.16.MT88.4 R48, [R241+0x800] ;  /* 0x00080000f130783b */ /* 0x000f300000004200 */
[----:B------:R-:W2:Y:S01]  /*29320*/  MUFU.EX2 R116, R116 ;  /* 0x0000007400747308 */ /* 0x000ea20000000800 */
[----:B-1----:R-:W-:Y:S01]  /*29330*/  F2FP.F16.F32.PACK_AB R45, R114, R117 ;  /* 0x00000075722d723e */ /* 0x002fe200000000ff */
[----:B------:R-:W-:Y:S01]  /*29340*/  FFMA.FTZ R106, R106, UR4, -R73 ;  /* 0x000000046a6a7c23 */ /* 0x000fe20008010849 */
[----:B---3--:R-:W-:Y:S07]  /*29350*/  F2FP.F16.F32.PACK_AB R47, R112, R113 ;  /* 0x00000071702f723e */ /* 0x008fee00000000ff */
[----:B------:R-:W-:Y:S01]  /*29360*/  MUFU.EX2 R137, R137 ;  /* 0x0000008900897308 */ /* 0x000fe20000000800 */
[----:B------:R-:W-:Y:S01]  /*29370*/  FFMA.FTZ R103, R40, R251, R103 ;  /* 0x000000fb28677223 */ /* 0x000fe20000010067 */
[----:B-----5:R-:W-:Y:S01]  /*29380*/  F2FP.F16.F32.PACK_AB R44, R119, R118 ;  /* 0x00000076772c723e */ /* 0x020fe200000000ff */
[--C-:B------:R-:W-:Y:S07]  /*29390*/  FFMA.FTZ R132, R129, UR4, -R74.reuse ;  /* 0x0000000481847c23 */ /* 0x100fee000801084a */
[----:B------:R-:W-:Y:S01]  /*293a0*/  MUFU.EX2 R139, R139 ;  /* 0x0000008b008b7308 */ /* 0x000fe20000000800 */
[--C-:B------:R-:W-:Y:S01]  /*293b0*/  FFMA.FTZ R128, R121, UR4, -R74.reuse ;  /* 0x0000000479807c23 */ /* 0x100fe2000801084a */
[--C-:B------:R-:W-:Y:S01]  /*293c0*/  FFMA.FTZ R123, R123, UR4, -R74.reuse ;  /* 0x000000047b7b7c23 */ /* 0x100fe2000801084a */
[--C-:B------:R-:W-:Y:S07]  /*293d0*/  FFMA.FTZ R134, R234, UR4, -R73.reuse ;  /* 0x00000004ea867c23 */ /* 0x100fee0008010849 */
[----:B------:R-:W-:Y:S01]  /*293e0*/  MUFU.EX2 R138, R138 ;  /* 0x0000008a008a7308 */ /* 0x000fe20000000800 */
[--C-:B------:R-:W-:Y:S01]  /*293f0*/  FFMA.FTZ R133, R230, UR4, -R73.reuse ;  /* 0x00000004e6857c23 */ /* 0x100fe20008010849 */
[----:B--2---:R-:W-:Y:S01]  /*29400*/  F2FP.F16.F32.PACK_AB R46, R116, R115 ;  /* 0x00000073742e723e */ /* 0x004fe200000000ff */
        /* <DEDUP_REMOVED lines=31> */
[----:B------:R-:W3:Y:S01]  /*29600*/  MUFU.EX2 R121, R229 ;  /* 0x000000e500797308 */ /* 0x000ee20000000800 */
[C---:B----4-:R-:W-:Y:S09]  /*29610*/  HMMA.16816.F32 R20, R44.reuse, R60, R20 ;  /* 0x0000003c2c14723c */ /* 0x050ff20000001814 */
[----:B------:R-:W-:Y:S01]  /*29620*/  MUFU.EX2 R128, R128 ;  /* 0x0000008000807308 */ /* 0x000fe20000000800 */
[----:B------:R-:W-:Y:S01]  /*29630*/  FFMA.FTZ R131, R131, UR4, -R74 ;  /* 0x0000000483837c23 */ /* 0x000fe2000801084a */
[--C-:B------:R-:W-:Y:S01]  /*29640*/  FFMA.FTZ R126, R126, UR4, -R73.reuse ;  /* 0x000000047e7e7c23 */ /* 0x100fe20008010849 */
[----:B------:R-:W-:Y:S07]  /*29650*/  FFMA.FTZ R102, R39, R252, R102 ;  /* 0x000000fc27667223 */ /* 0x000fee0000010066 */
[----:B------:R-:W4:Y:S01]  /*29660*/  MUFU.EX2 R123, R123 ;  /* 0x0000007b007b7308 */ /* 0x000f220000000800 */
[C---:B------:R-:W-:Y:S01]  /*29670*/  HMMA.16816.F32 R24, R44.reuse, R62, R24 ;  /* 0x0000003e2c18723c */ /* 0x040fe20000001818 */
[----:B------:R-:W5:Y:S08]  /*29680*/  LDSM.16.MT88.4 R60, [R68+0x1000] ;  /* 0x00100000443c783b */ /* 0x000f700000004200 */
[----:B------:R-:W-:Y:S01]  /*29690*/  MUFU.EX2 R134, R134 ;  /* 0x0000008600867308 */ /* 0x000fe20000000800 */
[----:B------:R-:W-:Y:S01]  /*296a0*/  FADD.FTZ R99, R99, R102 ;  /* 0x0000006663637221 */ /* 0x000fe20000010000 */
[--C-:B------:R-:W-:Y:S01]  /*296b0*/  FFMA.FTZ R39, R93, UR4, -R74.reuse ;  /* 0x000000045d277c23 */ /* 0x100fe2000801084a */
[----:B------:R-:W-:Y:S07]  /*296c0*/  FFMA.FTZ R93, R94, UR4, -R73 ;  /* 0x000000045e5d7c23 */ /* 0x000fee0008010849 */
[----:B------:R-:W1:Y:S01]  /*296d0*/  MUFU.EX2 R133, R133 ;  /* 0x0000008500857308 */ /* 0x000e620000000800 */
[C---:B------:R-:W-:Y:S09]  /*296e0*/  HMMA.16816.F32 R28, R44.reuse, R48, R28 ;  /* 0x000000302c1c723c */ /* 0x040ff2000000181c */
[----:B------:R-:W-:Y:S01]  /*296f0*/  MUFU.EX2 R130, R130 ;  /* 0x0000008200827308 */ /* 0x000fe20000000800 */
[----:B------:R-:W-:Y:S01]  /*29700*/  FADD.FTZ R40, R98, R99 ;  /* 0x0000006362287221 */ /* 0x000fe20000010000 */
[--C-:B------:R-:W-:Y:S01]  /*29710*/  FFMA.FTZ R84, R84, UR4, -R73.reuse ;  /* 0x0000000454547c23 */ /* 0x100fe20008010849 */
[--C-:B------:R-:W-:Y:S07]  /*29720*/  FFMA.FTZ R89, R89, UR4, -R74.reuse ;  /* 0x0000000459597c23 */ /* 0x100fee000801084a */
[----:B------:R-:W2:Y:S01]  /*29730*/  MUFU.EX2 R129, R129 ;  /* 0x0000008100817308 */ /* 0x000ea20000000800 */
[----:B------:R-:W-:Y:S01]  /*29740*/  HMMA.16816.F32 R32, R44, R50, R32 ;  /* 0x000000322c20723c */ /* 0x000fe20000001820 */
[----:B------:R-:W5:Y:S02]  /*29750*/  LDSM.16.MT88.4 R48, [R241+0x1000] ;  /* 0x00100000f130783b */ /* 0x000f640000004200 */
[----:B---3--:R-:W-:Y:S06]  /*29760*/  F2FP.F16.F32.PACK_AB R45, R121, R132 ;  /* 0x00000084792d723e */ /* 0x008fec00000000ff */
[----:B------:R-:W-:Y:S01]  /*29770*/  MUFU.EX2 R136, R136 ;  /* 0x0000008800887308 */ /* 0x000fe20000000800 */
[----:B----4-:R-:W-:Y:S01]  /*29780*/  F2FP.F16.F32.PACK_AB R47, R123, R128 ;  /* 0x000000807b2f723e */ /* 0x010fe200000000ff */
[--C-:B------:R-:W-:Y:S01]  /*29790*/  FFMA.FTZ R85, R85, UR4, -R74.reuse ;  /* 0x0000000455557c23 */ /* 0x100fe2000801084a */
[----:B-1----:R-:W-:Y:S07]  /*297a0*/  F2FP.F16.F32.PACK_AB R44, R133, R134 ;  /* 0x00000086852c723e */ /* 0x002fee00000000ff */
[----:B------:R-:W1:Y:S01]  /*297b0*/  MUFU.EX2 R135, R135 ;  /* 0x0000008700877308 */ /* 0x000e620000000800 */
[--C-:B------:R-:W-:Y:S01]  /*297c0*/  FFMA.FTZ R88, R88, UR4, -R73.reuse ;  /* 0x0000000458587c23 */ /* 0x100fe20008010849 */
[--C-:B------:R-:W-:Y:S01]  /*297d0*/  FFMA.FTZ R81, R81, UR4, -R74.reuse ;  /* 0x0000000451517c23 */ /* 0x100fe2000801084a */
[--C-:B------:R-:W-:Y:S07]  /*297e0*/  FFMA.FTZ R80, R80, UR4, -R73.reuse ;  /* 0x0000000450507c23 */ /* 0x100fee0008010849 */
[----:B------:R-:W-:Y:S01]  /*297f0*/  MUFU.EX2 R147, R147 ;  /* 0x0000009300937308 */ /* 0x000fe20000000800 */
[----:B--2---:R-:W-:Y:S01]  /*29800*/  F2FP.F16.F32.PACK_AB R46, R129, R130 ;  /* 0x00000082812e723e */ /* 0x004fe200000000ff */
[----:B------:R-:W-:Y:S01]  /*29810*/  FFMA.FTZ R38, R38, UR4, -R74 ;  /* 0x0000000426267c23 */ /* 0x000fe2000801084a */
[----:B------:R-:W-:Y:S07]  /*29820*/  FFMA.FTZ R71, R71, UR4, -R73 ;  /* 0x0000000447477c23 */ /* 0x000fee0008010849 */
[----:B------:R-:W2:Y:S01]  /*29830*/  MUFU.EX2 R144, R144 ;  /* 0x0000009000907308 */ /* 0x000ea20000000800 */
[----:B------:R-:W-:Y:S01]  /*29840*/  FADD.FTZ R40, R97, R40 ;  /* 0x0000002861287221 */ /* 0x000fe20000010000 */
[----:B------:R-:W-:Y:S01]  /*29850*/  FADD.FTZ R103, R101, R103 ;  /* 0x0000006765677221 */ /* 0x000fe20000010000 */
[C---:B------:R-:W-:Y:S07]  /*29860*/  HMMA.16816.F32 R4, R44.reuse, R52, R4 ;  /* 0x000000342c04723c */ /* 0x040fee0000001804 */
[----:B------:R-:W3:Y:S01]  /*29870*/  MUFU.EX2 R145, R145 ;  /* 0x0000009100917308 */ /* 0x000ee20000000800 */
[----:B------:R-:W-:Y:S01]  /*29880*/  FADD.FTZ R117, R117, R40 ;  /* 0x0000002875757221 */ /* 0x000fe20000010000 */
[----:B------:R-:W-:Y:S08]  /*29890*/  FADD.FTZ R100, R100, R103 ;  /* 0x0000006764647221 */ /* 0x000ff00000010000 */
[----:B------:R-:W4:Y:S01]  /*298a0*/  MUFU.EX2 R152, R152 ;  /* 0x0000009800987308 */ /* 0x000f220000000800 */
[----:B------:R-:W-:Y:S01]  /*298b0*/  FADD.FTZ R114, R114, R117 ;  /* 0x0000007572727221 */ /* 0x000fe20000010000 */
[C---:B------:R-:W-:Y:S01]  /*298c0*/  HMMA.16816.F32 R8, R44.reuse, R54, R8 ;  /* 0x000000362c08723c */ /* 0x040fe20000001808 */
[----:B------:R-:W2:Y:S07]  /*298d0*/  LDSM.16.MT88.4 R52, [R236+0xb800] ;  /* 0x00b80000ec34783b */ /* 0x000eae0000004200 */
[----:B------:R-:W4:Y:S01]  /*298e0*/  MUFU.EX2 R161, R161 ;  /* 0x000000a100a17308 */ /* 0x000f220000000800 */
[----:B------:R-:W-:Y:S01]  /*298f0*/  FADD.FTZ R95, R95, R100 ;  /* 0x000000645f5f7221 */ /* 0x000fe20000010000 */
[----:B------:R-:W-:Y:S08]  /*29900*/  FADD.FTZ R113, R113, R114 ;  /* 0x0000007271717221 */ /* 0x000ff00000010000 */
[----:B------:R1:W-:Y:S01]  /*29910*/  MUFU.EX2 R192, R198 ;  /* 0x000000c600c07308 */ /* 0x0003e20000000800 */
[----:B------:R-:W-:Y:S01]  /*29920*/  FADD.FTZ R40, R118, R95 ;  /* 0x0000005f76287221 */ /* 0x000fe20000010000 */
[C---:B------:R-:W-:Y:S08]  /*29930*/  HMMA.16816.F32 R12, R44.reuse, R56, R12 ;  /* 0x000000382c0c723c */ /* 0x040ff0000000180c */
[----:B------:R-:W4:Y:S01]  /*29940*/  MUFU.EX2 R165, R165 ;  /* 0x000000a500a57308 */ /* 0x000f220000000800 */
[----:B------:R-:W-:Y:S01]  /*29950*/  FADD.FTZ R40, R119, R40 ;  /* 0x0000002877287221 */ /* 0x000fe20000010000 */
[----:B------:R-:W-:Y:S08]  /*29960*/  FADD.FTZ R113, R112, R113 ;  /* 0x0000007170717221 */ /* 0x000ff00000010000 */
[----:B------:R3:W4:Y:S01]  /*29970*/  MUFU.EX2 R190, R196 ;  /* 0x000000c400be7308 */ /* 0x0007220000000800 */
[----:B------:R-:W-:Y:S01]  /*29980*/  FADD.FTZ R115, R115, R40 ;  /* 0x0000002873737221 */ /* 0x000fe20000010000 */
[C---:B------:R-:W-:Y:S01]  /*29990*/  HMMA.16816.F32 R16, R44.reuse, R58, R16 ;  /* 0x0000003a2c10723c */ /* 0x040fe20000001810 */
[----:B------:R-:W4:Y:S07]  /*299a0*/  LDSM.16.MT88.4 R56, [R166+0xb800] ;  /* 0x00b80000a638783b */ /* 0x000f2e0000004200 */
[----:B------:R-:W-:Y:S01]  /*299b0*/  MUFU.EX2 R167, R167 ;  /* 0x000000a700a77308 */ /* 0x000fe20000000800 */
[----:B------:R-:W-:Y:S01]  /*299c0*/  FADD.FTZ R132, R132, R113 ;  /* 0x0000007184847221 */ /* 0x000fe20000010000 */
[--C-:B-1----:R-:W-:Y:S01]  /*299d0*/  FFMA.FTZ R198, R193, UR4, -R74.reuse ;  /* 0x00000004c1c67c23 */ /* 0x102fe2000801084a */
[----:B------:R-:W-:Y:S07]  /*299e0*/  FFMA.FTZ R193, R191, UR4, -R74 ;  /* 0x00000004bfc17c23 */ /* 0x000fee000801084a */
[----:B------:R1:W-:Y:S01]  /*299f0*/  MUFU.EX2 R186, R188 ;  /* 0x000000bc00ba7308 */ /* 0x0003e20000000800 */
[----:B------:R-:W-:Y:S01]  /*29a00*/  FADD.FTZ R121, R121, R132 ;  /* 0x0000008479797221 */ /* 0x000fe20000010000 */
[C---:B-----5:R-:W-:Y:S08]  /*29a10*/  HMMA.16816.F32 R20, R44.reuse, R60, R20 ;  /* 0x0000003c2c14723c */ /* 0x060ff00000001814 */
[----:B------:R-:W-:Y:S01]  /*29a20*/  MUFU.EX2 R198, R198 ;  /* 0x000000c600c67308 */ /* 0x000fe20000000800 */
[----:B------:R-:W-:Y:S01]  /*29a30*/  FADD.FTZ R128, R128, R121 ;  /* 0x0000007980807221 */ /* 0x000fe20000010000 */
[----:B---3--:R-:W-:Y:S01]  /*29a40*/  FFMA.FTZ R196, R189, UR4, -R74 ;  /* 0x00000004bdc47c23 */ /* 0x008fe2000801084a */
[--C-:B------:R-:W-:Y:S07]  /*29a50*/  FFMA.FTZ R191, R194, UR4, -R73.reuse ;  /* 0x00000004c2bf7c23 */ /* 0x100fee0008010849 */
[----:B------:R3:W5:Y:S01]  /*29a60*/  MUFU.EX2 R189, R193 ;  /* 0x000000c100bd7308 */ /* 0x0007620000000800 */
[----:B------:R-:W-:Y:S01]  /*29a70*/  FADD.FTZ R123, R123, R128 ;  /* 0x000000807b7b7221 */ /* 0x000fe20000010000 */
[C---:B------:R-:W-:Y:S01]  /*29a80*/  HMMA.16816.F32 R24, R44.reuse, R62, R24 ;  /* 0x0000003e2c18723c */ /* 0x040fe20000001818 */
[----:B------:R-:W-:Y:S07]  /*29a90*/  LDSM.16.MT88.4 R60, [R68+0x2000] ;  /* 0x00200000443c783b */ /* 0x000fee0000004200 */
[----:B------:R-:W5:Y:S01]  /*29aa0*/  MUFU.EX2 R196, R196 ;  /* 0x000000c400c47308 */ /* 0x000f620000000800 */
[--C-:B------:R-:W-:Y:S01]  /*29ab0*/  FFMA.FTZ R194, R173, UR4, -R74.reuse ;  /* 0x00000004adc27c23 */ /* 0x100fe2000801084a */
[--C-:B-1----:R-:W-:Y:S01]  /*29ac0*/  FFMA.FTZ R188, R183, UR4, -R74.reuse ;  /* 0x00000004b7bc7c23 */ /* 0x102fe2000801084a */
[----:B------:R-:W-:Y:S07]  /*29ad0*/  FFMA.FTZ R173, R168, UR4, -R73 ;  /* 0x00000004a8ad7c23 */ /* 0x000fee0008010849 */
[----:B------:R-:W1:Y:S01]  /*29ae0*/  MUFU.EX2 R191, R191 ;  /* 0x000000bf00bf7308 */ /* 0x000e620000000800 */
[----:B------:R-:W-:Y:S01]  /*29af0*/  FADD.FTZ R115, R116, R115 ;  /* 0x0000007374737221 */ /* 0x000fe20000010000 */
[C---:B------:R-:W-:Y:S08]  /*29b00*/  HMMA.16816.F32 R28, R44.reuse, R48, R28 ;  /* 0x000000302c1c723c */ /* 0x040ff0000000181c */
[----:B------:R-:W-:Y:S01]  /*29b10*/  MUFU.EX2 R187, R187 ;  /* 0x000000bb00bb7308 */ /* 0x000fe20000000800 */
[----:B------:R-:W-:Y:S01]  /*29b20*/  FADD.FTZ R134, R134, R115 ;  /* 0x0000007386867221 */ /* 0x000fe20000010000 */
[----:B---3--:R-:W-:Y:S08]  /*29b30*/  FFMA.FTZ R193, R171, UR4, -R74 ;  /* 0x00000004abc17c23 */ /* 0x008ff0000801084a */
[----:B------:R-:W3:Y:S01]  /*29b40*/  MUFU.EX2 R184, R184 ;  /* 0x000000b800b87308 */ /* 0x000ee20000000800 */
[----:B------:R-:W-:Y:S01]  /*29b50*/  FADD.FTZ R133, R133, R134 ;  /* 0x0000008685857221 */ /* 0x000fe20000010000 */
[----:B------:R-:W-:Y:S01]  /*29b60*/  HMMA.16816.F32 R32, R44, R50, R32 ;  /* 0x000000322c20723c */ /* 0x000fe20000001820 */
[----:B------:R-:W5:Y:S07]  /*29b70*/  LDSM.16.MT88.4 R48, [R241+0x1800] ;  /* 0x00180000f130783b */ /* 0x000f6e0000004200 */
[----:B------:R-:W-:Y:S01]  /*29b80*/  MUFU.EX2 R188, R188 ;  /* 0x000000bc00bc7308 */ /* 0x000fe20000000800 */
        /* <DEDUP_REMOVED lines=8> */
[----:B------:R-:W-:Y:S01]  /*29c10*/  MUFU.EX2 R176, R176 ;  /* 0x000000b000b07308 */ /* 0x000fe20000000800 */
[----:B------:R-:W-:Y:S01]  /*29c20*/  FADD.FTZ R140, R140, R129 ;  /* 0x000000818c8c7221 */ /* 0x000fe20000010000 */
[----:B------:R-:W-:Y:S08]  /*29c30*/  FADD.FTZ R136, R136, R137 ;  /* 0x0000008988887221 */ /* 0x000ff00000010000 */
[----:B------:R-:W-:Y:S01]  /*29c40*/  MUFU.EX2 R171, R194 ;  /* 0x000000c200ab7308 */ /* 0x000fe20000000800 */
[C---:B--2---:R-:W-:Y:S03]  /*29c50*/  HMMA.16816.F32 R4, R44.reuse, R52, R4 ;  /* 0x000000342c04723c */ /* 0x044fe60000001804 */
[----:B------:R-:W-:Y:S06]  /*29c60*/  FADD.FTZ R139, R139, R140 ;  /* 0x0000008c8b8b7221 */ /* 0x000fec0000010000 */
[----:B------:R-:W-:Y:S01]  /*29c70*/  MUFU.EX2 R173, R173 ;  /* 0x000000ad00ad7308 */ /* 0x000fe20000000800 */
[----:B------:R-:W-:Y:S01]  /*29c80*/  FADD.FTZ R136, R135, R136 ;  /* 0x0000008887887221 */ /* 0x000fe20000010000 */
[C---:B------:R-:W-:Y:S01]  /*29c90*/  HMMA.16816.F32 R8, R44.reuse, R54, R8 ;  /* 0x000000362c08723c */ /* 0x040fe20000001808 */
[----:B------:R-:W2:Y:S07]  /*29ca0*/  LDSM.16.MT88.4 R52, [R236+0xc000] ;  /* 0x00c00000ec34783b */ /* 0x000eae0000004200 */
[----:B------:R-:W-:Y:S10]  /*29cb0*/  MUFU.EX2 R39, R39 ;  /* 0x0000002700277308 */ /* 0x000ff40000000800 */
[----:B------:R-:W-:Y:S01]  /*29cc0*/  MUFU.EX2 R93, R93 ;  /* 0x0000005d005d7308 */ /* 0x000fe20000000800 */
[C---:B----4-:R-:W-:Y:S09]  /*29cd0*/  HMMA.16816.F32 R12, R44.reuse, R56, R12 ;  /* 0x000000382c0c723c */ /* 0x050ff2000000180c */
[----:B------:R-:W-:Y:S01]  /*29ce0*/  MUFU.EX2 R84, R84 ;  /* 0x0000005400547308 */ /* 0x000fe20000000800 */
        /* <DEDUP_REMOVED lines=9> */
[C---:B------:R-:W-:Y:S01]  /*29d80*/  F2FP.F16.F32.PACK_AB R45, R144.reuse, R147 ;  /* 0x00000093902d723e */ /* 0x040fe200000000ff */
        /* <DEDUP_REMOVED lines=38> */
[----:B------:R-:W-:Y:S01]  /*29ff0*/  F2FP.F16.F32.PACK_AB R45, R159, R162 ;  /* 0x000000a29f2d723e */ /* 0x000fe200000000ff */
[----:B------:R-:W-:Y:S01]  /*2a000*/  FADD.FTZ R162, R162, R151 ;  /* 0x00000097a2a27221 */ /* 0x000fe20000010000 */
[C---:B------:R-:W-:Y:S02]  /*2a010*/  F2FP.F16.F32.PACK_AB R47, R160.reuse, R161 ;  /* 0x000000a1a02f723e */ /* 0x040fe400000000ff */
        /* <DEDUP_REMOVED lines=8> */
[C---:B----4-:R-:W-:Y:S08]  /*2a0a0*/  HMMA.16816.F32 R12, R44.reuse, R56, R12 ;  /* 0x000000382c0c723c */ /* 0x050ff0000000180c */
[C---:B------:R-:W-:Y:S01]  /*2a0b0*/  HMMA.16816.F32 R16, R44.reuse, R58, R16 ;  /* 0x0000003a2c10723c */ /* 0x040fe20000001810 */
[----:B------:R-:W4:Y:S07]  /*2a0c0*/  LDSM.16.MT88.4 R56, [R166+0xd800] ;  /* 0x00d80000a638783b */ /* 0x000f2e0000004200 */
        /* <DEDUP_REMOVED lines=10> */
[C---:B-----5:R-:W-:Y:S09]  /*2a170*/  HMMA.16816.F32 R28, R44.reuse, R48, R28 ;  /* 0x000000302c1c723c */ /* 0x060ff2000000181c */
[----:B------:R-:W5:Y:S10]  /*2a180*/  MUFU.EX2 R183, R62 ;  /* 0x0000003e00b77308 */ /* 0x000f740000000800 */
[----:B------:R-:W-:Y:S01]  /*2a190*/  MUFU.EX2 R185, R185 ;  /* 0x000000b900b97308 */ /* 0x000fe20000000800 */
[----:B------:R-:W-:Y:S01]  /*2a1a0*/  HMMA.16816.F32 R32, R44, R50, R32 ;  /* 0x000000322c20723c */ /* 0x000fe20000001820 */
[----:B------:R-:W5:Y:S08]  /*2a1b0*/  LDSM.16.MT88.4 R48, [R241+0x3800] ;  /* 0x00380000f130783b */ /* 0x000f700000004200 */
[----:B------:R-:W-:Y:S01]  /*2a1c0*/  MUFU.EX2 R178, R178 ;  /* 0x000000b200b27308 */ /* 0x000fe20000000800 */
[----:B------:R-:W-:Y:S01]  /*2a1d0*/  F2FP.F16.F32.PACK_AB R45, R189, R198 ;  /* 0x000000c6bd2d723e */ /* 0x000fe200000000ff */
[----:B------:R-:W-:Y:S01]  /*2a1e0*/  FADD.FTZ R198, R198, R161 ;  /* 0x000000a1c6c67221 */ /* 0x000fe20000010000 */
[----:B------:R-:W-:Y:S02]  /*2a1f0*/  F2FP.F16.F32.PACK_AB R47, R167, R196 ;  /* 0x000000c4a72f723e */ /* 0x000fe400000000ff */
[----:B-1----:R-:W-:Y:S01]  /*2a200*/  F2FP.F16.F32.PACK_AB R44, R186, R191 ;  /* 0x000000bfba2c723e */ /* 0x002fe200000000ff */
[----:B------:R-:W-:Y:S01]  /*2a210*/  FADD.FTZ R189, R189, R198 ;  /* 0x000000c6bdbd7221 */ /* 0x000fe20000010000 */
[----:B---3--:R-:W-:Y:S03]  /*2a220*/  F2FP.F16.F32.PACK_AB R46, R184, R187 ;  /* 0x000000bbb82e723e */ /* 0x008fe600000000ff */
[----:B------:R-:W-:Y:S04]  /*2a230*/  FADD.FTZ R196, R196, R189 ;  /* 0x000000bdc4c47221 */ /* 0x000fe80000010000 */
[C---:B--2---:R-:W-:Y:S03]  /*2a240*/  HMMA.16816.F32 R4, R44.reuse, R52, R4 ;  /* 0x000000342c04723c */ /* 0x044fe60000001804 */
[----:B------:R-:W-:Y:S01]  /*2a250*/  FADD.FTZ R196, R167, R196 ;  /* 0x000000c4a7c47221 */ /* 0x000fe20000010000 */
[----:B------:R-:W-:Y:S04]  /*2a260*/  MOV R167, R0 ;  /* 0x0000000000a77202 */ /* 0x000fe80000000f00 */
[C---:B------:R-:W-:Y:S01]  /*2a270*/  HMMA.16816.F32 R8, R44.reuse, R54, R8 ;  /* 0x000000362c08723c */ /* 0x040fe20000001808 */
[----:B------:R-:W1:Y:S07]  /*2a280*/  LDSM.16.MT88.4 R52, [R236+0xe000] ;  /* 0x00e00000ec34783b */ /* 0x000e6e0000004200 */
[C---:B----4-:R-:W-:Y:S08]  /*2a290*/  HMMA.16816.F32 R12, R44.reuse, R56, R12 ;  /* 0x000000382c0c723c */ /* 0x050ff0000000180c */
[C---:B------:R-:W-:Y:S01]  /*2a2a0*/  HMMA.16816.F32 R16, R44.reuse, R58, R16 ;  /* 0x0000003a2c10723c */ /* 0x040fe20000001810 */
[----:B------:R-:W2:Y:S07]  /*2a2b0*/  LDSM.16.MT88.4 R56, [R166+0xe000] ;  /* 0x00e00000a638783b */ /* 0x000eae0000004200 */
[C---:B------:R-:W-:Y:S03]  /*2a2c0*/  HMMA.16816.F32 R20, R44.reuse, R64, R20 ;  /* 0x000000402c14723c */ /* 0x040fe60000001814 */
[--C-:B------:R-:W-:Y:S02]  /*2a2d0*/  FFMA.FTZ R64, R182, UR4, -R73.reuse ;  /* 0x00000004b6407c23 */ /* 0x100fe40008010849 */
[----:B------:R3:W4:Y:S03]  /*2a2e0*/  MUFU.EX2 R182, R61 ;  /* 0x0000003d00b67308 */ /* 0x0007260000000800 */
[C---:B------:R-:W-:Y:S07]  /*2a2f0*/  HMMA.16816.F32 R24, R44.reuse, R66, R24 ;  /* 0x000000422c18723c */ /* 0x040fee0000001818 */
[----:B------:R1:W4:Y:S01]  /*2a300*/  MUFU.EX2 R180, R64 ;  /* 0x0000004000b47308 */ /* 0x0003220000000800 */
[C---:B-----5:R-:W-:Y:S01]  /*2a310*/  HMMA.16816.F32 R28, R44.reuse, R48, R28 ;  /* 0x000000302c1c723c */ /* 0x060fe2000000181c */
[----:B---3--:R-:W3:Y:S02]  /*2a320*/  LDSM.16.MT88.4 R60, [R68+0x4000] ;  /* 0x00400000443c783b */ /* 0x008ee40000004200 */
[----:B-1----:R-:W-:Y:S05]  /*2a330*/  FFMA.FTZ R64, R177, UR4, -R74 ;  /* 0x00000004b1407c23 */ /* 0x002fea000801084a */
[----:B------:R-:W-:Y:S03]  /*2a340*/  HMMA.16816.F32 R32, R44, R50, R32 ;  /* 0x000000322c20723c */ /* 0x000fe60000001820 */
[----:B------:R-:W-:Y:S01]  /*2a350*/  F2FP.F16.F32.PACK_AB R45, R188, R183 ;  /* 0x000000b7bc2d723e */ /* 0x000fe200000000ff */
[----:B------:R-:W1:Y:S01]  /*2a360*/  LDSM.16.MT88.4 R48, [R241+0x4000] ;  /* 0x00400000f130783b */ /* 0x000e620000004200 */
[----:B----4-:R-:W-:Y:S01]  /*2a370*/  F2FP.F16.F32.PACK_AB R47, R182, R179 ;  /* 0x000000b3b62f723e */ /* 0x010fe200000000ff */
        /* <DEDUP_REMOVED lines=10> */
[----:B----4-:R-:W-:Y:S03]  /*2a420*/  LDSM.16.MT88.4 R64, [R68+0x4800] ;  /* 0x004800004440783b */ /* 0x010fe60000004200 */
[----:B------:R-:W-:Y:S01]  /*2a430*/  FADD.FTZ R182, R182, R179 ;  /* 0x000000b3b6b67221 */ /* 0x000fe20000010000 */
[C---:B------:R-:W-:Y:S04]  /*2a440*/  HMMA.16816.F32 R8, R44.reuse, R54, R8 ;  /* 0x000000362c08723c */ /* 0x040fe80000001808 */
[----:B------:R-:W4:Y:S04]  /*2a450*/  LDSM.16.MT88.4 R52, [R236+0xe800] ;  /* 0x00e80000ec34783b */ /* 0x000f280000004200 */
[C---:B--2---:R-:W-:Y:S08]  /*2a460*/  HMMA.16816.F32 R12, R44.reuse, R56, R12 ;  /* 0x000000382c0c723c */ /* 0x044ff0000000180c */
[C---:B------:R-:W-:Y:S01]  /*2a470*/  HMMA.16816.F32 R16, R44.reuse, R58, R16 ;  /* 0x0000003a2c10723c */ /* 0x040fe20000001810 */
[----:B------:R-:W2:Y:S07]  /*2a480*/  LDSM.16.MT88.4 R56, [R166+0xe800] ;  /* 0x00e80000a638783b */ /* 0x000eae0000004200 */
[C---:B---3--:R-:W-:Y:S03]  /*2a490*/  HMMA.16816.F32 R20, R44.reuse, R60, R20 ;  /* 0x0000003c2c14723c */ /* 0x048fe60000001814 */
[----:B------:R-:W-:Y:S02]  /*2a4a0*/  FFMA.FTZ R60, R170, UR4, -R73 ;  /* 0x00000004aa3c7c23 */ /* 0x000fe40008010849 */
[----:B------:R3:W4:Y:S03]  /*2a4b0*/  MUFU.EX2 R170, R172 ;  /* 0x000000ac00aa7308 */ /* 0x0007260000000800 */
[C---:B------:R-:W-:Y:S07]  /*2a4c0*/  HMMA.16816.F32 R24, R44.reuse, R62, R24 ;  /* 0x0000003e2c18723c */ /* 0x040fee0000001818 */
[----:B------:R5:W4:Y:S01]  /*2a4d0*/  MUFU.EX2 R168, R60 ;  /* 0x0000003c00a87308 */ /* 0x000b220000000800 */
[C---:B-1----:R-:W-:Y:S03]  /*2a4e0*/  HMMA.16816.F32 R28, R44.reuse, R48, R28 ;  /* 0x000000302c1c723c */ /* 0x042fe6000000181c */
[--C-:B---3--:R-:W-:Y:S01]  /*2a4f0*/  FFMA.FTZ R172, R169, UR4, -R74.reuse ;  /* 0x00000004a9ac7c23 */ /* 0x108fe2000801084a */
[----:B-----5:R-:W-:Y:S04]  /*2a500*/  FFMA.FTZ R60, R127, UR4, -R74 ;  /* 0x000000047f3c7c23 */ /* 0x020fe8000801084a */
[----:B------:R-:W-:Y:S01]  /*2a510*/  HMMA.16816.F32 R32, R44, R50, R32 ;  /* 0x000000322c20723c */ /* 0x000fe20000001820 */
[----:B------:R-:W1:Y:S01]  /*2a520*/  LDSM.16.MT88.4 R48, [R241+0x4800] ;  /* 0x00480000f130783b */ /* 0x000e620000004200 */
[----:B------:R-:W-:Y:S01]  /*2a530*/  MUFU.EX2 R172, R172 ;  /* 0x000000ac00ac7308 */ /* 0x000fe20000000800 */
[----:B------:R-:W-:Y:S01]  /*2a540*/  F2FP.F16.F32.PACK_AB R45, R178, R175 ;  /* 0x000000afb22d723e */ /* 0x000fe200000000ff */
[----:B------:R-:W-:Y:S01]  /*2a550*/  FADD.FTZ R175, R175, R182 ;  /* 0x000000b6afaf7221 */ /* 0x000fe20000010000 */
[----:B------:R-:W-:Y:S07]  /*2a560*/  F2FP.F16.F32.PACK_AB R47, R174, R171 ;  /* 0x000000abae2f723e */ /* 0x000fee00000000ff */
[----:B------:R-:W3:Y:S01]  /*2a570*/  MUFU.EX2 R127, R131 ;  /* 0x00000083007f7308 */ /* 0x000ee20000000800 */
[----:B----4-:R-:W-:Y:S01]  /*2a580*/  F2FP.F16.F32.PACK_AB R44, R170, R177 ;  /* 0x000000b1aa2c723e */ /* 0x010fe200000000ff */
[----:B------:R-:W-:Y:S01]  /*2a590*/  FADD.FTZ R178, R178, R175 ;  /* 0x000000afb2b27221 */ /* 0x000fe20000010000 */
[----:B------:R-:W-:Y:S07]  /*2a5a0*/  F2FP.F16.F32.PACK_AB R46, R173, R168 ;  /* 0x000000a8ad2e723e */ /* 0x000fee00000000ff */
[C---:B------:R-:W-:Y:S08]  /*2a5b0*/  HMMA.16816.F32 R4, R44.reuse, R52, R4 ;  /* 0x000000342c04723c */ /* 0x040ff00000001804 */
[C---:B------:R-:W-:Y:S01]  /*2a5c0*/  HMMA.16816.F32 R8, R44.reuse, R54, R8 ;  /* 0x000000362c08723c */ /* 0x040fe20000001808 */
[----:B------:R-:W4:Y:S07]  /*2a5d0*/  LDSM.16.MT88.4 R52, [R236+0xf000] ;  /* 0x00f00000ec34783b */ /* 0x000f2e0000004200 */
[C---:B--2---:R-:W-:Y:S08]  /*2a5e0*/  HMMA.16816.F32 R12, R44.reuse, R56, R12 ;  /* 0x000000382c0c723c */ /* 0x044ff0000000180c */
[C---:B------:R-:W-:Y:S01]  /*2a5f0*/  HMMA.16816.F32 R16, R44.reuse, R58, R16 ;  /* 0x0000003a2c10723c */ /* 0x040fe20000001810 */
[----:B------:R-:W2:Y:S07]  /*2a600*/  LDSM.16.MT88.4 R56, [R166+0xf000] ;  /* 0x00f00000a638783b */ /* 0x000eae0000004200 */
[C---:B------:R-:W-:Y:S01]  /*2a610*/  HMMA.16816.F32 R20, R44.reuse, R64, R20 ;  /* 0x000000402c14723c */ /* 0x040fe20000001814 */
[----:B------:R5:W-:Y:S02]  /*2a620*/  MUFU.EX2 R65, R60 ;  /* 0x0000003c00417308 */ /* 0x000be40000000800 */
[--C-:B------:R-:W-:Y:S01]  /*2a630*/  FFMA.FTZ R64, R125, UR4, -R74.reuse ;  /* 0x000000047d407c23 */ /* 0x100fe2000801084a */
[--C-:B------:R-:W-:Y:S07]  /*2a640*/  FFMA.FTZ R125, R124, UR4, -R73.reuse ;  /* 0x000000047c7d7c23 */ /* 0x100fee0008010849 */
[----:B------:R-:W-:Y:S01]  /*2a650*/  MUFU.EX2 R124, R126 ;  /* 0x0000007e007c7308 */ /* 0x000fe20000000800 */
[C---:B------:R-:W-:Y:S09]  /*2a660*/  HMMA.16816.F32 R24, R44.reuse, R66, R24 ;  /* 0x000000422c18723c */ /* 0x040ff20000001818 */
[----:B------:R-:W4:Y:S01]  /*2a670*/  MUFU.EX2 R64, R64 ;  /* 0x0000004000407308 */ /* 0x000f220000000800 */
[--C-:B------:R-:W-:Y:S01]  /*2a680*/  FFMA.FTZ R67, R122, UR4, -R73.reuse ;  /* 0x000000047a437c23 */ /* 0x100fe20008010849 */
[--C-:B------:R-:W-:Y:S01]  /*2a690*/  FFMA.FTZ R66, R120, UR4, -R73.reuse ;  /* 0x0000000478427c23 */ /* 0x100fe20008010849 */
[--C-:B------:R-:W-:Y:S07]  /*2a6a0*/  FFMA.FTZ R120, R107, UR4, -R74.reuse ;  /* 0x000000046b787c23 */ /* 0x100fee000801084a */
[----:B------:R-:W2:Y:S01]  /*2a6b0*/  MUFU.EX2 R125, R125 ;  /* 0x0000007d007d7308 */ /* 0x000ea20000000800 */
[----:B-----5:R-:W5:Y:S01]  /*2a6c0*/  LDSM.16.MT88.4 R60, [R68+0x5000] ;  /* 0x00500000443c783b */ /* 0x020f620000004200 */
[C---:B-1----:R-:W-:Y:S08]  /*2a6d0*/  HMMA.16816.F32 R28, R44.reuse, R48, R28 ;  /* 0x000000302c1c723c */ /* 0x042ff0000000181c */
[----:B------:R-:W-:Y:S01]  /*2a6e0*/  MUFU.EX2 R67, R67 ;  /* 0x0000004300437308 */ /* 0x000fe20000000800 */
[--C-:B------:R-:W-:Y:S01]  /*2a6f0*/  FFMA.FTZ R122, R111, UR4, -R74.reuse ;  /* 0x000000046f7a7c23 */ /* 0x100fe2000801084a */
[--C-:B------:R-:W-:Y:S08]  /*2a700*/  FFMA.FTZ R111, R108, UR4, -R73.reuse ;  /* 0x000000046c6f7c23 */ /* 0x100ff00008010849 */
[----:B------:R-:W1:Y:S01]  /*2a710*/  MUFU.EX2 R66, R66 ;  /* 0x0000004200427308 */ /* 0x000e620000000800 */
[----:B------:R-:W-:Y:S01]  /*2a720*/  HMMA.16816.F32 R32, R44, R50, R32 ;  /* 0x000000322c20723c */ /* 0x000fe20000001820 */
[----:B------:R-:W5:Y:S08]  /*2a730*/  LDSM.16.MT88.4 R48, [R241+0x5000] ;  /* 0x00500000f130783b */ /* 0x000f700000004200 */
[----:B------:R1:W-:Y:S01]  /*2a740*/  MUFU.EX2 R107, R109 ;  /* 0x0000006d006b7308 */ /* 0x0003e20000000800 */
[----:B---3--:R-:W-:Y:S02]  /*2a750*/  F2FP.F16.F32.PACK_AB R45, R127, R172 ;  /* 0x000000ac7f2d723e */ /* 0x008fe400000000ff */
[----:B----4-:R-:W-:Y:S07]  /*2a760*/  F2FP.F16.F32.PACK_AB R47, R64, R65 ;  /* 0x00000041402f723e */ /* 0x010fee00000000ff */
[----:B------:R-:W3:Y:S01]  /*2a770*/  MUFU.EX2 R122, R122 ;  /* 0x0000007a007a7308 */ /* 0x000ee20000000800 */
[----:B--2---:R-:W-:Y:S09]  /*2a780*/  F2FP.F16.F32.PACK_AB R44, R125, R124 ;  /* 0x0000007c7d2c723e */ /* 0x004ff200000000ff */
[----:B------:R-:W2:Y:S01]  /*2a790*/  MUFU.EX2 R120, R120 ;  /* 0x0000007800787308 */ /* 0x000ea20000000800 */
[----:B-1----:R-:W-:Y:S09]  /*2a7a0*/  F2FP.F16.F32.PACK_AB R46, R66, R67 ;  /* 0x00000043422e723e */ /* 0x002ff200000000ff */
[----:B------:R-:W-:Y:S01]  /*2a7b0*/  MUFU.EX2 R108, R110 ;  /* 0x0000006e006c7308 */ /* 0x000fe20000000800 */
[--C-:B------:R-:W-:Y:S09]  /*2a7c0*/  FFMA.FTZ R109, R104, UR4, -R73.reuse ;  /* 0x00000004686d7c23 */ /* 0x100ff20008010849 */
[----:B------:R-:W1:Y:S01]  /*2a7d0*/  MUFU.EX2 R111, R111 ;  /* 0x0000006f006f7308 */ /* 0x000e620000000800 */
[C---:B------:R-:W-:Y:S09]  /*2a7e0*/  HMMA.16816.F32 R4, R44.reuse, R52, R4 ;  /* 0x000000342c04723c */ /* 0x040ff20000001804 */
[----:B------:R-:W-:Y:S10]  /*2a7f0*/  MUFU.EX2 R104, R106 ;  /* 0x0000006a00687308 */ /* 0x000ff40000000800 */
[----:B------:R-:W4:Y:S01]  /*2a800*/  MUFU.EX2 R109, R109 ;  /* 0x0000006d006d7308 */ /* 0x000f220000000800 */
        /* <DEDUP_REMOVED lines=11> */
[----:B---3--:R-:W-:Y:S02]  /*2a8c0*/  F2FP.F16.F32.PACK_AB R45, R107, R122 ;  /* 0x0000007a6b2d723e */ /* 0x008fe400000000ff */
[----:B--2---:R-:W-:Y:S02]  /*2a8d0*/  F2FP.F16.F32.PACK_AB R47, R105, R120 ;  /* 0x00000078692f723e */ /* 0x004fe400000000ff */
[----:B-1----:R-:W-:Y:S02]  /*2a8e0*/  F2FP.F16.F32.PACK_AB R44, R111, R108 ;  /* 0x0000006c6f2c723e */ /* 0x002fe400000000ff */
[----:B----4-:R-:W-:Y:S07]  /*2a8f0*/  F2FP.F16.F32.PACK_AB R46, R109, R104 ;  /* 0x000000686d2e723e */ /* 0x010fee00000000ff */
[C---:B------:R-:W-:Y:S08]  /*2a900*/  HMMA.16816.F32 R4, R44.reuse, R52, R4 ;  /* 0x000000342c04723c */ /* 0x040ff00000001804 */
[C---:B------:R-:W-:Y:S01]  /*2a910*/  HMMA.16816.F32 R8, R44.reuse, R54, R8 ;  /* 0x000000362c08723c */ /* 0x040fe20000001808 */
[----:B------:R-:W1:Y:S07]  /*2a920*/  LDSM.16.MT88.4 R52, [R236+0x10000] ;  /* 0x01000000ec34783b */ /* 0x000e6e0000004200 */
[C---:B------:R-:W-:Y:S03]  /*2a930*/  HMMA.16816.F32 R12, R44.reuse, R56, R12 ;  /* 0x000000382c0c723c */ /* 0x040fe6000000180c */
[--C-:B------:R-:W-:Y:S01]  /*2a940*/  FFMA.FTZ R56, R91, UR4, -R74.reuse ;  /* 0x000000045b387c23 */ /* 0x100fe2000801084a */
[--C-:B------:R-:W-:Y:S01]  /*2a950*/  FFMA.FTZ R91, R43, UR4, -R74.reuse ;  /* 0x000000042b5b7c23 */ /* 0x100fe2000801084a */
[----:B------:R-:W-:Y:S01]  /*2a960*/  FFMA.FTZ R43, R41, UR4, -R74 ;  /* 0x00000004292b7c23 */ /* 0x000fe2000801084a */
[--C-:B------:R-:W-:Y:S01]  /*2a970*/  FFMA.FTZ R41, R96, UR4, -R73.reuse ;  /* 0x0000000460297c23 */ /* 0x100fe20008010849 */
[----:B------:R2:W-:Y:S01]  /*2a980*/  MUFU.EX2 R98, R56 ;  /* 0x0000003800627308 */ /* 0x0005e20000000800 */
[C---:B------:R-:W-:Y:S09]  /*2a990*/  HMMA.16816.F32 R16, R44.reuse, R58, R16 ;  /* 0x0000003a2c10723c */ /* 0x040ff20000001810 */
[----:B------:R-:W-:Y:S10]  /*2a9a0*/  MUFU.EX2 R91, R91 ;  /* 0x0000005b005b7308 */ /* 0x000ff40000000800 */
[----:B------:R-:W3:Y:S01]  /*2a9b0*/  MUFU.EX2 R96, R43 ;  /* 0x0000002b00607308 */ /* 0x000ee20000000800 */
[C---:B-----5:R-:W-:Y:S03]  /*2a9c0*/  HMMA.16816.F32 R20, R44.reuse, R60, R20 ;  /* 0x0000003c2c14723c */ /* 0x060fe60000001814 */
[----:B------:R-:W-:Y:S01]  /*2a9d0*/  FFMA.FTZ R61, R92, UR4, -R73 ;  /* 0x000000045c3d7c23 */ /* 0x000fe20008010849 */
[----:B------:R-:W-:Y:S01]  /*2a9e0*/  FADD.FTZ R92, R138, R139 ;  /* 0x0000008b8a5c7221 */ /* 0x000fe20000010000 */
[----:B--2---:R-:W2:Y:S04]  /*2a9f0*/  LDSM.16.MT88.4 R56, [R166+0x10000] ;  /* 0x01000000a638783b */ /* 0x004ea80000004200 */
[----:B------:R4:W5:Y:S01]  /*2aa00*/  MUFU.EX2 R60, R41 ;  /* 0x00000029003c7308 */ /* 0x0009620000000800 */
[C---:B------:R-:W-:Y:S09]  /*2aa10*/  HMMA.16816.F32 R24, R44.reuse, R62, R24 ;  /* 0x0000003e2c18723c */ /* 0x040ff20000001818 */
[----:B------:R-:W-:Y:S01]  /*2aa20*/  MUFU.EX2 R61, R61 ;  /* 0x0000003d003d7308 */ /* 0x000fe20000000800 */
[--C-:B------:R-:W-:Y:S01]  /*2aa30*/  FFMA.FTZ R62, R42, UR4, -R73.reuse ;  /* 0x000000042a3e7c23 */ /* 0x100fe20008010849 */
[----:B------:R-:W-:Y:S01]  /*2aa40*/  FADD.FTZ R92, R141, R92 ;  /* 0x0000005c8d5c7221 */ /* 0x000fe20000010000 */
[----:B---3--:R-:W-:Y:S01]  /*2aa50*/  F2FP.F16.F32.PACK_AB R43, R96, R91 ;  /* 0x0000005b602b723e */ /* 0x008fe200000000ff */
[----:B------:R-:W-:Y:S01]  /*2aa60*/  LDSM.16.MT88.4 R140, [R68+0x7800] ;  /* 0x00780000448c783b */ /* 0x000fe20000004200 */
[----:B------:R-:W-:Y:S01]  /*2aa70*/  FFMA.FTZ R63, R90, UR4, -R73 ;  /* 0x000000045a3f7c23 */ /* 0x000fe20008010849 */
[C---:B------:R-:W-:Y:S04]  /*2aa80*/  HMMA.16816.F32 R28, R44.reuse, R48, R28 ;  /* 0x000000302c1c723c */ /* 0x040fe8000000181c */
[----:B------:R-:W3:Y:S01]  /*2aa90*/  MUFU.EX2 R62, R62 ;  /* 0x0000003e003e7308 */ /* 0x000ee20000000800 */
[----:B------:R-:W-:Y:S01]  /*2aaa0*/  FADD.FTZ R149, R149, R92 ;  /* 0x0000005c95957221 */ /* 0x000fe20000010000 */
[----:B----4-:R-:W-:Y:S08]  /*2aab0*/  F2FP.F16.F32.PACK_AB R41, R98, R39 ;  /* 0x000000276229723e */ /* 0x010ff000000000ff */
[----:B------:R-:W-:Y:S01]  /*2aac0*/  MUFU.EX2 R63, R63 ;  /* 0x0000003f003f7308 */ /* 0x000fe20000000800 */
[----:B-----5:R-:W-:Y:S01]  /*2aad0*/  F2FP.F16.F32.PACK_AB R40, R93, R60 ;  /* 0x0000003c5d28723e */ /* 0x020fe200000000ff */
[----:B------:R-:W-:Y:S01]  /*2aae0*/  FADD.FTZ R149, R150, R149 ;  /* 0x0000009596957221 */ /* 0x000fe20000010000 */
[----:B------:R-:W-:Y:S01]  /*2aaf0*/  HMMA.16816.F32 R32, R44, R50, R32 ;  /* 0x000000322c20723c */ /* 0x000fe20000001820 */
[----:B------:R-:W4:Y:S02]  /*2ab00*/  LDSM.16.MT88.4 R44, [R68+0x6000] ;  /* 0x00600000442c783b */ /* 0x000f240000004200 */
[----:B------:R-:W-:Y:S01]  /*2ab10*/  FADD.FTZ R146, R146, R149 ;  /* 0x0000009592927221 */ /* 0x000fe20000010000 */
[----:B---3--:R-:W-:Y:S03]  /*2ab20*/  F2FP.F16.F32.PACK_AB R42, R62, R61 ;  /* 0x0000003d3e2a723e */ /* 0x008fe600000000ff */
[----:B------:R-:W-:Y:S02]  /*2ab30*/  FADD.FTZ R146, R145, R146 ;  /* 0x0000009291927221 */ /* 0x000fe40000010000 */
[----:B------:R-:W3:Y:S02]  /*2ab40*/  LDSM.16.MT88.4 R48, [R241+0x6000] ;  /* 0x00600000f130783b */ /* 0x000ee40000004200 */
[----:B------:R-:W-:Y:S01]  /*2ab50*/  FADD.FTZ R157, R157, R146 ;  /* 0x000000929d9d7221 */ /* 0x000fe20000010000 */
[C---:B-1----:R-:W-:Y:S05]  /*2ab60*/  HMMA.16816.F32 R4, R40.reuse, R52, R4 ;  /* 0x000000342804723c */ /* 0x042fea0000001804 */
[----:B------:R-:W-:Y:S01]  /*2ab70*/  LDSM.16.MT88.4 R148, [R166+0x11800] ;  /* 0x01180000a694783b */ /* 0x000fe20000004200 */
[----:B------:R-:W-:Y:S02]  /*2ab80*/  FADD.FTZ R154, R154, R157 ;  /* 0x0000009d9a9a7221 */ /* 0x000fe40000010000 */
[C---:B------:R-:W-:Y:S05]  /*2ab90*/  HMMA.16816.F32 R8, R40.reuse, R54, R8 ;  /* 0x000000362808723c */ /* 0x040fea0000001808 */
[----:B------:R-:W1:Y:S01]  /*2aba0*/  LDSM.16.MT88.4 R52, [R236+0x10800] ;  /* 0x01080000ec34783b */ /* 0x000e620000004200 */
[----:B------:R-:W-:Y:S02]  /*2abb0*/  FADD.FTZ R153, R153, R154 ;  /* 0x0000009a99997221 */ /* 0x000fe40000010000 */
[C---:B--2---:R-:W-:Y:S01]  /*2abc0*/  HMMA.16816.F32 R12, R40.reuse, R56, R12 ;  /* 0x00000038280c723c */ /* 0x044fe2000000180c */
[----:B------:R-:W-:Y:S02]  /*2abd0*/  MUFU.EX2 R56, R89 ;  /* 0x0000005900387308 */ /* 0x000fe40000000800 */
[----:B------:R-:W-:Y:S01]  /*2abe0*/  FADD.FTZ R153, R156, R153 ;  /* 0x000000999c997221 */ /* 0x000fe20000010000 */
[--C-:B------:R-:W-:Y:S01]  /*2abf0*/  FFMA.FTZ R57, R87, UR4, -R74.reuse ;  /* 0x0000000457397c23 */ /* 0x100fe2000801084a */
[----:B------:R-:W-:Y:S01]  /*2ac00*/  LDSM.16.MT88.4 R156, [R236+0x11800] ;  /* 0x01180000ec9c783b */ /* 0x000fe20000004200 */
[--C-:B------:R-:W-:Y:S01]  /*2ac10*/  FFMA.FTZ R87, R75, UR4, -R74.reuse ;  /* 0x000000044b577c23 */ /* 0x100fe2000801084a */
[----:B------:R-:W-:Y:S01]  /*2ac20*/  FADD.FTZ R192, R192, R153 ;  /* 0x00000099c0c07221 */ /* 0x000fe20000010000 */
[C---:B------:R-:W-:Y:S03]  /*2ac30*/  HMMA.16816.F32 R16, R40.reuse, R58, R16 ;  /* 0x0000003a2810723c */ /* 0x040fe60000001810 */
[----:B------:R2:W-:Y:S01]  /*2ac40*/  MUFU.EX2 R58, R85 ;  /* 0x00000055003a7308 */ /* 0x0005e20000000800 */
[----:B------:R-:W-:Y:S01]  /*2ac50*/  FFMA.FTZ R59, R83, UR4, -R74 ;  /* 0x00000004533b7c23 */ /* 0x000fe2000801084a */
[----:B------:R-:W-:Y:S08]  /*2ac60*/  FFMA.FTZ R83, R86, UR4, -R73 ;  /* 0x0000000456537c23 */ /* 0x000ff00008010849 */
[----:B------:R-:W5:Y:S01]  /*2ac70*/  MUFU.EX2 R57, R57 ;  /* 0x0000003900397308 */ /* 0x000f620000000800 */
[----:B------:R-:W-:Y:S01]  /*2ac80*/  FADD.FTZ R165, R165, R192 ;  /* 0x000000c0a5a57221 */ /* 0x000fe20000010000 */
[C---:B----4-:R-:W-:Y:S08]  /*2ac90*/  HMMA.16816.F32 R20, R40.reuse, R44, R20 ;  /* 0x0000002c2814723c */ /* 0x050ff00000001814 */
[----:B------:R-:W4:Y:S01]  /*2aca0*/  MUFU.EX2 R59, R59 ;  /* 0x0000003b003b7308 */ /* 0x000f220000000800 */
[----:B------:R-:W-:Y:S01]  /*2acb0*/  FADD.FTZ R190, R190, R165 ;  /* 0x000000a5bebe7221 */ /* 0x000fe20000010000 */
[----:B------:R-:W-:Y:S08]  /*2acc0*/  MOV R165, R2 ;  /* 0x0000000200a57202 */ /* 0x000ff00000000f00 */
[----:B------:R5:W1:Y:S01]  /*2acd0*/  MUFU.EX2 R86, R88 ;  /* 0x0000005800567308 */ /* 0x000a620000000800 */
[----:B------:R-:W-:Y:S01]  /*2ace0*/  FADD.FTZ R190, R163, R190 ;  /* 0x000000bea3be7221 */ /* 0x000fe20000010000 */
[C---:B------:R-:W-:Y:S01]  /*2acf0*/  HMMA.16816.F32 R24, R40.reuse, R46, R24 ;  /* 0x0000002e2818723c */ /* 0x040fe20000001818 */
[----:B------:R-:W1:Y:S07]  /*2ad00*/  LDSM.16.MT88.4 R44, [R166+0x10800] ;  /* 0x01080000a62c783b */ /* 0x000e6e0000004200 */
[----:B------:R-:W1:Y:S01]  /*2ad10*/  MUFU.EX2 R83, R83 ;  /* 0x0000005300537308 */ /* 0x000e620000000800 */
[----:B--2---:R-:W-:Y:S01]  /*2ad20*/  FFMA.FTZ R85, R77, UR4, -R74 ;  /* 0x000000044d557c23 */ /* 0x004fe2000801084a */
[----:B------:R-:W-:Y:S01]  /*2ad30*/  FFMA.FTZ R77, R82, UR4, -R73 ;  /* 0x00000004524d7c23 */ /* 0x000fe20008010849 */
[----:B------:R-:W-:Y:S07]  /*2ad40*/  FADD.FTZ R191, R191, R190 ;  /* 0x000000bebfbf7221 */ /* 0x000fee0000010000 */
[----:B------:R-:W-:Y:S01]  /*2ad50*/  MUFU.EX2 R82, R87 ;  /* 0x0000005700527308 */ /* 0x000fe20000000800 */
[C---:B---3--:R-:W-:Y:S09]  /*2ad60*/  HMMA.16816.F32 R28, R40.reuse, R48, R28 ;  /* 0x00000030281c723c */ /* 0x048ff2000000181c */
[----:B------:R2:W-:Y:S01]  /*2ad70*/  MUFU.EX2 R75, R85 ;  /* 0x00000055004b7308 */ /* 0x0005e20000000800 */
[----:B-----5:R-:W-:Y:S01]  /*2ad80*/  FFMA.FTZ R88, R79, UR4, -R74 ;  /* 0x000000044f587c23 */ /* 0x020fe2000801084a */
[----:B------:R-:W-:Y:S08]  /*2ad90*/  FADD.FTZ R186, R186, R191 ;  /* 0x000000bfbaba7221 */ /* 0x000ff00000010000 */
[----:B------:R3:W-:Y:S01]  /*2ada0*/  MUFU.EX2 R79, R81 ;  /* 0x00000051004f7308 */ /* 0x0007e20000000800 */
[----:B------:R-:W-:Y:S01]  /*2adb0*/  HMMA.16816.F32 R32, R40, R50, R32 ;  /* 0x000000322820723c */ /* 0x000fe20000001820 */
[----:B------:R-:W5:Y:S08]  /*2adc0*/  LDSM.16.MT88.4 R48, [R68+0x6800] ;  /* 0x006800004430783b */ /* 0x000f700000004200 */
[----:B------:R-:W5:Y:S01]  /*2add0*/  MUFU.EX2 R88, R88 ;  /* 0x0000005800587308 */ /* 0x000f620000000800 */
[----:B------:R-:W-:Y:S01]  /*2ade0*/  F2FP.F16.F32.PACK_AB R41, R57, R56 ;  /* 0x000000383929723e */ /* 0x000fe200000000ff */
[----:B------:R-:W-:Y:S01]  /*2adf0*/  FADD.FTZ R187, R187, R186 ;  /* 0x000000babbbb7221 */ /* 0x000fe20000010000 */
[----:B----4-:R-:W-:Y:S07]  /*2ae00*/  F2FP.F16.F32.PACK_AB R43, R59, R58 ;  /* 0x0000003a3b2b723e */ /* 0x010fee00000000ff */
[----:B------:R-:W-:Y:S01]  /*2ae10*/  MUFU.EX2 R77, R77 ;  /* 0x0000004d004d7308 */ /* 0x000fe20000000800 */
[----:B-1----:R-:W-:Y:S01]  /*2ae20*/  F2FP.F16.F32.PACK_AB R40, R86, R63 ;  /* 0x0000003f5628723e */ /* 0x002fe200000000ff */
[----:B--2---:R-:W-:Y:S01]  /*2ae30*/  FFMA.FTZ R85, R78, UR4, -R73 ;  /* 0x000000044e557c23 */ /* 0x004fe20008010849 */
[----:B------:R-:W-:Y:S07]  /*2ae40*/  F2FP.F16.F32.PACK_AB R42, R84, R83 ;  /* 0x00000053542a723e */ /* 0x000fee00000000ff */
[----:B------:R1:W2:Y:S01]  /*2ae50*/  MUFU.EX2 R78, R80 ;  /* 0x00000050004e7308 */ /* 0x0002a20000000800 */
[----:B------:R-:W-:Y:S01]  /*2ae60*/  FADD.FTZ R187, R184, R187 ;  /* 0x000000bbb8bb7221 */ /* 0x000fe20000010000 */
[----:B---3--:R-:W-:Y:S08]  /*2ae70*/  FFMA.FTZ R81, R76, UR4, -R73 ;  /* 0x000000044c517c23 */ /* 0x008ff00008010849 */
[----:B------:R3:W-:Y:S01]  /*2ae80*/  MUFU.EX2 R76, R85 ;  /* 0x00000055004c7308 */ /* 0x0007e20000000800 */
[C---:B------:R-:W-:Y:S09]  /*2ae90*/  HMMA.16816.F32 R4, R40.reuse, R52, R4 ;  /* 0x000000342804723c */ /* 0x040ff20000001804 */
[----:B------:R-:W4:Y:S01]  /*2aea0*/  MUFU.EX2 R81, R81 ;  /* 0x0000005100517308 */ /* 0x000f220000000800 */
[C---:B------:R-:W-:Y:S01]  /*2aeb0*/  HMMA.16816.F32 R8, R40.reuse, R54, R8 ;  /* 0x000000362808723c */ /* 0x040fe20000001808 */
[----:B------:R-:W2:Y:S02]  /*2aec0*/  LDSM.16.MT88.4 R52, [R241+0x6800] ;  /* 0x00680000f134783b */ /* 0x000ea40000004200 */
[----:B-1----:R-:W-:Y:S01]  /*2aed0*/  FADD.FTZ R80, R180, R187 ;  /* 0x000000bbb4507221 */ /* 0x002fe20000010000 */
[----:B---3--:R-:W-:Y:S03]  /*2aee0*/  FADD.FTZ R85, R171, R178 ;  /* 0x000000b2ab557221 */ /* 0x008fe60000010000 */
        /* <DEDUP_REMOVED lines=15> */
[----:B------:R-:W3:Y:S02]  /*2afe0*/  LDSM.16.MT88.4 R48, [R166+0x11000] ;  /* 0x01100000a630783b */ /* 0x000ee40000004200 */
[----:B------:R-:W-:Y:S04]  /*2aff0*/  FADD.FTZ R65, R65, R172 ;  /* 0x000000ac41417221 */ /* 0x000fe80000010000 */
[----:B------:R-:W-:Y:S01]  /*2b000*/  FADD.FTZ R65, R64, R65 ;  /* 0x0000004140417221 */ /* 0x000fe20000010000 */
[C---:B--2---:R-:W-:Y:S03]  /*2b010*/  HMMA.16816.F32 R28, R40.reuse, R52, R28 ;  /* 0x00000034281c723c */ /* 0x044fe6000000181c */
[----:B------:R-:W-:Y:S04]  /*2b020*/  FADD.FTZ R122, R122, R65 ;  /* 0x000000417a7a7221 */ /* 0x000fe80000010000 */
[----:B------:R-:W-:Y:S01]  /*2b030*/  FADD.FTZ R107, R107, R122 ;  /* 0x0000007a6b6b7221 */ /* 0x000fe20000010000 */
[----:B------:R-:W-:Y:S01]  /*2b040*/  HMMA.16816.F32 R32, R40, R54, R32 ;  /* 0x000000362820723c */ /* 0x000fe20000001820 */
[----:B------:R-:W2:Y:S02]  /*2b050*/  LDSM.16.MT88.4 R52, [R68+0x7000] ;  /* 0x007000004434783b */ /* 0x000ea40000004200 */
[----:B------:R-:W-:Y:S01]  /*2b060*/  F2FP.F16.F32.PACK_AB R41, R88, R79 ;  /* 0x0000004f5829723e */ /* 0x000fe200000000ff */
[----:B------:R-:W-:Y:S01]  /*2b070*/  FADD.FTZ R120, R120, R107 ;  /* 0x0000006b78787221 */ /* 0x000fe20000010000 */
[----:B------:R-:W-:Y:S02]  /*2b080*/  F2FP.F16.F32.PACK_AB R43, R82, R75 ;  /* 0x0000004b522b723e */ /* 0x000fe400000000ff */
[----:B------:R-:W-:Y:S01]  /*2b090*/  F2FP.F16.F32.PACK_AB R40, R78, R77 ;  /* 0x0000004d4e28723e */ /* 0x000fe200000000ff */
[----:B------:R-:W-:Y:S01]  /*2b0a0*/  FADD.FTZ R120, R105, R120 ;  /* 0x0000007869787221 */ /* 0x000fe20000010000 */
[----:B----4-:R-:W-:Y:S03]  /*2b0b0*/  F2FP.F16.F32.PACK_AB R42, R81, R76 ;  /* 0x0000004c512a723e */ /* 0x010fe600000000ff */
[----:B------:R-:W-:Y:S04]  /*2b0c0*/  FADD.FTZ R39, R39, R120 ;  /* 0x0000007827277221 */ /* 0x000fe80000010000 */
[C---:B-1----:R-:W-:Y:S03]  /*2b0d0*/  HMMA.16816.F32 R4, R40.reuse, R44, R4 ;  /* 0x0000002c2804723c */ /* 0x042fe60000001804 */
[----:B------:R-:W-:Y:S05]  /*2b0e0*/  FADD.FTZ R98, R98, R39 ;  /* 0x0000002762627221 */ /* 0x000fea0000010000 */
[C---:B------:R-:W-:Y:S01]  /*2b0f0*/  HMMA.16816.F32 R8, R40.reuse, R46, R8 ;  /* 0x0000002e2808723c */ /* 0x040fe20000001808 */
[----:B------:R-:W1:Y:S07]  /*2b100*/  LDSM.16.MT88.4 R44, [R241+0x7000] ;  /* 0x00700000f12c783b */ /* 0x000e6e0000004200 */
[C---:B---3--:R-:W-:Y:S03]  /*2b110*/  HMMA.16816.F32 R12, R40.reuse, R48, R12 ;  /* 0x00000030280c723c */ /* 0x048fe6000000180c */
[--C-:B------:R-:W-:Y:S01]  /*2b120*/  FFMA.FTZ R49, R37, UR4, -R74.reuse ;  /* 0x0000000425317c23 */ /* 0x100fe2000801084a */
[--C-:B------:R-:W-:Y:S01]  /*2b130*/  FFMA.FTZ R48, R36, UR4, -R74.reuse ;  /* 0x0000000424307c23 */ /* 0x100fe2000801084a */
[----:B------:R3:W-:Y:S01]  /*2b140*/  MUFU.EX2 R37, R38 ;  /* 0x0000002600257308 */ /* 0x0007e20000000800 */
[----:B------:R-:W-:Y:S02]  /*2b150*/  FFMA.FTZ R74, R3, UR4, -R74 ;  /* 0x00000004034a7c23 */ /* 0x000fe4000801084a */
[C---:B------:R-:W-:Y:S07]  /*2b160*/  HMMA.16816.F32 R16, R40.reuse, R50, R16 ;  /* 0x000000322810723c */ /* 0x040fee0000001810 */
[----:B------:R4:W5:Y:S01]  /*2b170*/  MUFU.EX2 R36, R49 ;  /* 0x0000003100247308 */ /* 0x0009620000000800 */
[----:B------:R-:W-:Y:S09]  /*2b180*/  FADD.FTZ R50, R124, R173 ;  /* 0x000000ad7c327221 */ /* 0x000ff20000010000 */
[----:B------:R-:W-:Y:S01]  /*2b190*/  MUFU.EX2 R3, R48 ;  /* 0x0000003000037308 */ /* 0x000fe20000000800 */
[----:B------:R-:W-:Y:S01]  /*2b1a0*/  FADD.FTZ R50, R125, R50 ;  /* 0x000000327d327221 */ /* 0x000fe20000010000 */
[C---:B--2---:R-:W-:Y:S08]  /*2b1b0*/  HMMA.16816.F32 R20, R40.reuse, R52, R20 ;  /* 0x000000342814723c */ /* 0x044ff00000001814 */
[----:B------:R-:W2:Y:S01]  /*2b1c0*/  MUFU.EX2 R74, R74 ;  /* 0x0000004a004a7308 */ /* 0x000ea20000000800 */
[--C-:B---3--:R-:W-:Y:S01]  /*2b1d0*/  FFMA.FTZ R38, R72, UR4, -R73.reuse ;  /* 0x0000000448267c23 */ /* 0x108fe20008010849 */
[----:B------:R-:W-:Y:S08]  /*2b1e0*/  FADD.FTZ R67, R67, R50 ;  /* 0x0000003243437221 */ /* 0x000ff00000010000 */
[----:B------:R-:W-:Y:S01]  /*2b1f0*/  MUFU.EX2 R48, R71 ;  /* 0x0000004700307308 */ /* 0x000fe20000000800 */
[--C-:B----4-:R-:W-:Y:S01]  /*2b200*/  FFMA.FTZ R49, R69, UR4, -R73.reuse ;  /* 0x0000000445317c23 */ /* 0x110fe20008010849 */
[C---:B------:R-:W-:Y:S08]  /*2b210*/  HMMA.16816.F32 R24, R40.reuse, R54, R24 ;  /* 0x000000362818723c */ /* 0x040ff00000001818 */
[----:B------:R-:W-:Y:S01]  /*2b220*/  MUFU.EX2 R38, R38 ;  /* 0x0000002600267308 */ /* 0x000fe20000000800 */
[----:B------:R-:W-:Y:S01]  /*2b230*/  FFMA.FTZ R73, R70, UR4, -R73 ;  /* 0x0000000446497c23 */ /* 0x000fe20008010849 */
[----:B-----5:R-:W-:Y:S08]  /*2b240*/  F2FP.F16.F32.PACK_AB R133, R36, R37 ;  /* 0x000000252485723e */ /* 0x020ff000000000ff */
[----:B------:R-:W3:Y:S01]  /*2b250*/  MUFU.EX2 R49, R49 ;  /* 0x0000003100317308 */ /* 0x000ee20000000800 */
[----:B------:R-:W-:Y:S01]  /*2b260*/  FADD.FTZ R67, R66, R67 ;  /* 0x0000004342437221 */ /* 0x000fe20000010000 */
[----:B--2---:R-:W-:Y:S01]  /*2b270*/  F2FP.F16.F32.PACK_AB R135, R74, R3 ;  /* 0x000000034a87723e */ /* 0x004fe200000000ff */
[C---:B-1----:R-:W-:Y:S07]  /*2b280*/  HMMA.16816.F32 R28, R40.reuse, R44, R28 ;  /* 0x0000002c281c723c */ /* 0x042fee000000181c */
[----:B------:R-:W1:Y:S01]  /*2b290*/  MUFU.EX2 R73, R73 ;  /* 0x0000004900497308 */ /* 0x000e620000000800 */
[----:B------:R-:W-:Y:S04]  /*2b2a0*/  FADD.FTZ R108, R108, R67 ;  /* 0x000000436c6c7221 */ /* 0x000fe80000010000 */
[----:B------:R-:W-:Y:S01]  /*2b2b0*/  FADD.FTZ R111, R111, R108 ;  /* 0x0000006c6f6f7221 */ /* 0x000fe20000010000 */
[----:B------:R-:W-:Y:S03]  /*2b2c0*/  HMMA.16816.F32 R32, R40, R46, R32 ;  /* 0x0000002e2820723c */ /* 0x000fe60000001820 */
[----:B---3--:R-:W-:Y:S01]  /*2b2d0*/  F2FP.F16.F32.PACK_AB R132, R49, R38 ;  /* 0x000000263184723e */ /* 0x008fe200000000ff */
[----:B------:R-:W-:Y:S01]  /*2b2e0*/  FADD.FTZ R104, R104, R111 ;  /* 0x0000006f68687221 */ /* 0x000fe20000010000 */
[----:B-1----:R-:W-:Y:S03]  /*2b2f0*/  F2FP.F16.F32.PACK_AB R134, R73, R48 ;  /* 0x000000304986723e */ /* 0x002fe600000000ff */
[----:B------:R-:W-:Y:S04]  /*2b300*/  FADD.FTZ R109, R109, R104 ;  /* 0x000000686d6d7221 */ /* 0x000fe80000010000 */
[----:B------:R-:W-:Y:S01]  /*2b310*/  FADD.FTZ R40, R60, R109 ;  /* 0x0000006d3c287221 */ /* 0x000fe20000010000 */
[C---:B------:R-:W-:Y:S01]  /*2b320*/  HMMA.16816.F32 R160, R132.reuse, R156, R4 ;  /* 0x0000009c84a0723c */ /* 0x040fe20000001804 */
[----:B------:R-:W1:Y:S04]  /*2b330*/  LDSM.16.MT88.4 R4, [R241+0x7800] ;  /* 0x00780000f104783b */ /* 0x000e680000004200 */
[----:B------:R-:W-:Y:S03]  /*2b340*/  FADD.FTZ R40, R93, R40 ;  /* 0x000000285d287221 */ /* 0x000fe60000010000 */
        /* <DEDUP_REMOVED lines=36> */
.L_x_3040:
        /* <DEDUP_REMOVED lines=152> */
.L_x_3046:
[----:B------:R-:W-:Y:S05]  /*2bf10*/  BSYNC.RECONVERGENT B0 ;  /* 0x0000000000007941 */ /* 0x000fea0003800200 */
.L_x_3045:
        /* <DEDUP_REMOVED lines=46> */
.L_x_3048:
[----:B------:R-:W-:Y:S05]  /*2c200*/  BSYNC.RECONVERGENT B0 ;  /* 0x0000000000007941 */ /* 0x000fea0003800200 */
.L_x_3047:
        /* <DEDUP_REMOVED lines=15> */
.L_x_3050:
[----:B------:R-:W-:Y:S05]  /*2c300*/  BSYNC.RECONVERGENT B0 ;  /* 0x0000000000007941 */ /* 0x000fea0003800200 */
.L_x_3049:
        /* <DEDUP_REMOVED lines=13> */
.L_x_3051:
        /* <DEDUP_REMOVED lines=10> */
.L_x_7149:


//--------------------- .text._ZN5flash24flash_fwd_splitkv_kernelI23Flash_fwd_kernel_traitsILi64ELi64ELi256ELi4ELb0ELb0EN7cutlass6half_tE19Flash_kernel_traitsILi64ELi64ELi256ELi4ES3_EELb1ELb0ELb0ELb0ELb1ELb0ELb1ELb0EEEvNS_16Flash_fwd_paramsE --------------------------
	.section	.text._ZN5flash24flash_fwd_splitkv_kernelI23Flash_fwd_kernel_traitsILi64ELi64ELi256ELi4ELb0ELb0EN7cutlass6half_tE19Flash_kernel_traitsILi64ELi64ELi256ELi4ES3_EELb1ELb0ELb0ELb0ELb1ELb0ELb1ELb0EEEvNS_16Flash_fwd_paramsE,"ax",@progbits
	.align	128
        .global         _ZN5flash24flash_fwd_splitkv_kernelI23Flash_fwd_kernel_traitsILi64ELi64ELi256ELi4ELb0ELb0EN7cutlass6half_tE19Flash_kernel_traitsILi64ELi64ELi256ELi4ES3_EELb1ELb0ELb0ELb0ELb1ELb0ELb1ELb0EEEvNS_16Flash_fwd_paramsE
        .type           _ZN5flash24flash_fwd_splitkv_kernelI23Flash_fwd_kernel_traitsILi64ELi64ELi256ELi4ELb0ELb0EN7cutlass6half_tE19Flash_kernel_traitsILi64ELi64ELi256ELi4ES3_EELb1ELb0ELb0ELb0ELb1ELb0ELb1ELb0EEEvNS_16Flash_fwd_paramsE,@function
        .size           _ZN5flash24flash_fwd_splitkv_kernelI23Flash_fwd_kernel_traitsILi64ELi64ELi256ELi4ELb0ELb0EN7cutlass6half_tE19Flash_kernel_traitsILi64ELi64ELi256ELi4ES3_EELb1ELb0ELb0ELb0ELb1ELb0ELb1ELb0EEEvNS_16Flash_fwd_paramsE,(.L_x_7150 - _ZN5flash24flash_fwd_splitkv_kernelI23Flash_fwd_kernel_traitsILi64ELi64ELi256ELi4ELb0ELb0EN7cutlass6half_tE19Flash_kernel_traitsILi64ELi64ELi256ELi4ES3_EELb1ELb0ELb0ELb0ELb1ELb0ELb1ELb0EEEvNS_16Flash_fwd_paramsE)
        .other          _ZN5flash24flash_fwd_splitkv_kernelI23Flash_fwd_kernel_traitsILi64ELi64ELi256ELi4ELb0ELb0EN7cutlass6half_tE19Flash_kernel_traitsILi64ELi64ELi256ELi4ES3_EELb1ELb0ELb0ELb0ELb1ELb0ELb1ELb0EEEvNS_16Flash_fwd_paramsE,@"STO_CUDA_ENTRY STV_DEFAULT"
_ZN5flash24flash_fwd_splitkv_kernelI23Flash_fwd_kernel_traitsILi64ELi64ELi256ELi4ELb0ELb0EN7cutlass6half_tE19Flash_kernel_traitsILi64ELi64ELi256ELi4ES3_EELb1ELb0ELb0ELb0ELb1ELb0ELb1ELb0EEEvNS_16Flash_fwd_paramsE:
.text._ZN5flash24flash_fwd_splitkv_kernelI23Flash_fwd_kernel_traitsILi64ELi64ELi256ELi4ELb0ELb0EN7cutlass6half_tE19Flash_kernel_traitsILi64ELi64ELi256ELi4ES3_EELb1ELb0ELb0ELb0ELb1ELb0ELb1ELb0EEEvNS_16Flash_fwd_paramsE:
        /* <DEDUP_REMOVED lines=80> */
.L_x_3052:
        /* <DEDUP_REMOVED lines=49> */
[----:B------:R-:W-:Y:S01]  /*0810*/  UIMAD.WIDE.U32 UR28, UR17, UR5, UR16 ;  /* 0x00000005111c72a5 */ /* 0x000fe2000f8e0010 */
[----:B------:R-:W-:Y:S01]  /*0820*/  R2UR UR16, R0 ;  /* 0x00000000001072ca */ /* 0x000fe200000e0000 */
[----:B------:R-:W1:Y:S05]  /*0830*/  LDCU UR17, c[0x0][0x508] ;  /* 0x0000a100ff1177ac */ /* 0x000e6a0008000800 */
[----:B------:R-:W-:Y:S02]  /*0840*/  UMOV UR5, UR29 ;  /* 0x0000001d00057c82 */ /* 0x000fe40008000000 */
[----:B------:R-:W-:-:S07]  /*0850*/  UIMAD.WIDE.U32 UR28, UR5, UR12, URZ ;  /* 0x0000000c051c72a5 */ /* 0x000fce000f8e00ff */
[----:B------:R-:W-:Y:S02]  /*0860*/  UMOV UR5, UR29 ;  /* 0x0000001d00057c82 */ /* 0x000fe40008000000 */
[----:B------:R-:W-:-:S04]  /*0870*/  UIMAD UR12, UR5, UR16, UR12 ;  /* 0x00000010050c72a4 */ /* 0x000fc8000f8e020c */
        /* <DEDUP_REMOVED lines=27> */
[----:B------:R-:W-:Y:S01]  /*0a30*/  SHF.R.U32.HI R0, RZ, 0x4, R225 ;  /* 0x00000004ff007819 */ /* 0x000fe200000116e1 */
[----:B------:R-:W2:Y:S04]  /*0a40*/  LDCU UR8, c[0x0][0x44c] ;  /* 0x00008980ff0877ac */ /* 0x000ea80008000800 */
[C---:B------:R-:W-:Y:S02]  /*0a50*/  VIADD R2, R0.reuse, 0x8 ;  /* 0x0000000800027836 */ /* 0x040fe40000000000 */
[C---:B------:R-:W-:Y:S02]  /*0a60*/  VIADD R5, R0.reuse, 0x10 ;  /* 0x0000001000057836 */ /* 0x040fe40000000000 */
[----:B------:R-:W-:-:S02]  /*0a70*/  VIADD R4, R0, 0x18 ;  /* 0x0000001800047836 */ /* 0x000fc40000000000 */
[----:B------:R-:W-:Y:S01]  /*0a80*/  VIADD R6, R0, 0x20 ;  /* 0x0000002000067836 */ /* 0x000fe20000000000 */
[----:B-1----:R-:W-:-:S04]  /*0a90*/  UIMAD UR4, UR10, UR4, UR15 ;  /* 0x000000040a0472a4 */ /* 0x002fc8000f8e020f */
[----:B------:R-:W-:Y:S01]  /*0aa0*/  UIMAD UR9, UR4, UR6, UR23 ;  /* 0x00000006040972a4 */ /* 0x000fe2000f8e0217 */
[----:B------:R-:W1:Y:S03]  /*0ab0*/  LDCU.64 UR6, c[0x0][0x3f8] ;  /* 0x00007f00ff0677ac */ /* 0x000e660008000a00 */
[----:B------:R-:W-:Y:S02]  /*0ac0*/  UIMAD UR9, UR9, UR5, UR20 ;  /* 0x00000005090972a4 */ /* 0x000fe4000f8e0214 */
[----:B------:R-:W-:Y:S02]  /*0ad0*/  UIADD3 UR20, UPT, UPT, -UR20, UR22, URZ ;  /* 0x0000001614147290 */ /* 0x000fe4000fffe1ff */
[----:B--2---:R-:W-:Y:S01]  /*0ae0*/  UIMAD UR8, UR9, UR8, URZ ;  /* 0x00000008090872a4 */ /* 0x004fe2000f8e02ff */
[----:B------:R-:W2:Y:S03]  /*0af0*/  LDCU.64 UR4, c[0x0][0x428] ;  /* 0x00008500ff0477ac */ /* 0x000ea60008000a00 */
[----:B------:R-:W-:-:S02]  /*0b00*/  ISETP.GE.AND P6, PT, R2, UR20, PT ;  /* 0x0000001402007c0c */ /* 0x000fc4000bfc6270 */
[----:B------:R-:W-:Y:S01]  /*0b10*/  IMAD.U32 R3, RZ, RZ, UR8 ;  /* 0x00000008ff037e24 */ /* 0x000fe2000f8e00ff */
[C---:B------:R-:W-:Y:S02]  /*0b20*/  LEA R2, P0, R225.reuse, UR8, 0x2 ;  /* 0x00000008e1027c11 */ /* 0x040fe4000f8010ff */
[----:B------:R-:W-:Y:S02]  /*0b30*/  LOP3.LUT P2, R225, R225, 0xf, RZ, 0xc0, !PT ;  /* 0x0000000fe1e17812 */ /* 0x000fe4000784c0ff */
[----:B------:R-:W-:Y:S02]  /*0b40*/  LEA.HI.X.SX32 R3, R3, RZ, 0x1, P0 ;  /* 0x000000ff03037211 */ /* 0x000fe400000f0eff */
[----:B-1----:R-:W-:Y:S02]  /*0b50*/  LEA R8, P0, R2, UR6, 0x2 ;  /* 0x0000000602087c11 */ /* 0x002fe4000f8010ff */
[----:B------:R-:W-:Y:S02]  /*0b60*/  ISETP.GE.OR P2, PT, R0, UR20, P2 ;  /* 0x0000001400007c0c */ /* 0x000fe40009746670 */
[----:B------:R-:W-:Y:S01]  /*0b70*/  LEA.HI.X R9, R2, UR7, R3, 0x2, P0 ;  /* 0x0000000702097c11 */ /* 0x000fe200080f1403 */
[----:B------:R-:W-:Y:S01]  /*0b80*/  IMAD.U32 R2, RZ, RZ, UR9 ;  /* 0x00000009ff027e24 */ /* 0x000fe2000f8e00ff */
[----:B------:R-:W-:-:S02]  /*0b90*/  IADD3 R3, P0, PT, R0, UR9, RZ ;  /* 0x0000000900037c10 */ /* 0x000fc4000ff1e0ff */
[----:B------:R-:W-:Y:S01]  /*0ba0*/  P2R R7, PR, RZ, 0x4 ;  /* 0x00000004ff077803 */ /* 0x000fe20000000000 */
[----:B------:R-:W-:Y:S01]  /*0bb0*/  @!P6 STG.E.128 desc[UR18][R8.64+0x800], RZ ;  /* 0x000800ff0800e986 */ /* 0x000fe2000c101d12 */
[----:B------:R-:W-:Y:S02]  /*0bc0*/  LEA.HI.X.SX32 R2, R2, RZ, 0x1, P0 ;  /* 0x000000ff02027211 */ /* 0x000fe400000f0eff */
[C---:B--2---:R-:W-:Y:S02]  /*0bd0*/  LEA R10, P0, R3.reuse, UR4, 0x2 ;  /* 0x00000004030a7c11 */ /* 0x044fe4000f8010ff */
[----:B------:R-:W-:Y:S02]  /*0be0*/  ISETP.GE.AND P1, PT, R0, UR20, PT ;  /* 0x0000001400007c0c */ /* 0x000fe4000bf26270 */
[----:B------:R-:W-:Y:S02]  /*0bf0*/  LEA.HI.X R11, R3, UR5, R2, 0x2, P0 ;  /* 0x00000005030b7c11 */ /* 0x000fe400080f1402 */
[----:B------:R-:W-:-:S02]  /*0c00*/  ISETP.NE.AND P0, PT, R7, RZ, PT ;  /* 0x000000ff0700720c */ /* 0x000fc40003f05270 */
[----:B------:R-:W-:Y:S01]  /*0c10*/  ISETP.GE.AND P5, PT, R5, UR20, PT ;  /* 0x0000001405007c0c */ /* 0x000fe2000bfa6270 */
[----:B------:R-:W-:Y:S01]  /*0c20*/  VIADD R5, R0, 0x28 ;  /* 0x0000002800057836 */ /* 0x000fe20000000000 */
[----:B------:R-:W-:Y:S01]  /*0c30*/  ISETP.GE.AND P4, PT, R4, UR20, PT ;  /* 0x0000001404007c0c */ /* 0x000fe2000bf86270 */
[----:B------:R-:W-:Y:S01]  /*0c40*/  VIADD R4, R0, 0x30 ;  /* 0x0000003000047836 */ /* 0x000fe20000000000 */
[----:B------:R-:W-:Y:S01]  /*0c50*/  ISETP.GE.AND P3, PT, R6, UR20, PT ;  /* 0x0000001406007c0c */ /* 0x000fe2000bf66270 */
[----:B------:R-:W-:Y:S01]  /*0c60*/  VIADD R0, R0, 0x38 ;  /* 0x0000003800007836 */ /* 0x000fe20000000000 */
[----:B------:R-:W-:Y:S01]  /*0c70*/  ISETP.GE.AND P2, PT, R5, UR20, PT ;  /* 0x0000001405007c0c */ /* 0x000fe2000bf46270 */
[----:B------:R-:W-:Y:S01]  /*0c80*/  @!P1 STG.E.128 desc[UR18][R8.64], RZ ;  /* 0x000000ff08009986 */ /* 0x000fe2000c101d12 */
[----:B------:R-:W-:Y:S02]  /*0c90*/  ISETP.GE.AND P1, PT, R4, UR20, PT ;  /* 0x0000001404007c0c */ /* 0x000fe4000bf26270 */
[----:B------:R-:W-:Y:S01]  /*0ca0*/  P2R R2, PR, RZ, 0x40 ;  /* 0x00000040ff027803 */ /* 0x000fe20000000000 */
[----:B------:R-:W-:Y:S01]  /*0cb0*/  @!P0 IMAD.MOV.U32 R3, RZ, RZ, -0x800000 ;  /* 0xff800000ff038424 */ /* 0x000fe200078e00ff */
[----:B------:R-:W-:Y:S01]  /*0cc0*/  ISETP.GE.AND P0, PT, R0, UR20, PT ;  /* 0x0000001400007c0c */ /* 0x000fe2000bf06270 */
[----:B------:R-:W-:Y:S01]  /*0cd0*/  @!P5 STG.E.128 desc[UR18][R8.64+0x1000], RZ ;  /* 0x001000ff0800d986 */ /* 0x000fe2000c101d12 */
[----:B------:R-:W-:-:S02]  /*0ce0*/  ISETP.NE.AND P6, PT, R7, RZ, PT ;  /* 0x000000ff0700720c */ /* 0x000fc40003fc5270 */
[C---:B------:R-:W-:Y:S01]  /*0cf0*/  ISETP.NE.OR P5, PT, R225.reuse, RZ, P5 ;  /* 0x000000ffe100720c */ /* 0x040fe20002fa5670 */
[----:B------:R-:W-:Y:S01]  /*0d00*/  @!P4 STG.E.128 desc[UR18][R8.64+0x1800], RZ ;  /* 0x001800ff0800c986 */ /* 0x000fe2000c101d12 */
[----:B------:R-:W-:-:S03]  /*0d10*/  ISETP.NE.OR P4, PT, R225, RZ, P4 ;  /* 0x000000ffe100720c */ /* 0x000fc60002785670 */
[----:B------:R-:W-:Y:S01]  /*0d20*/  @!P3 STG.E.128 desc[UR18][R8.64+0x2000], RZ ;  /* 0x002000ff0800b986 */ /* 0x000fe2000c101d12 */
[----:B------:R-:W-:-:S03]  /*0d30*/  ISETP.NE.OR P3, PT, R225, RZ, P3 ;  /* 0x000000ffe100720c */ /* 0x000fc60001f65670 */
[----:B------:R-:W-:Y:S01]  /*0d40*/  @!P2 STG.E.128 desc[UR18][R8.64+0x2800], RZ ;  /* 0x002800ff0800a986 */ /* 0x000fe2000c101d12 */
[----:B------:R-:W-:-:S03]  /*0d50*/  ISETP.NE.OR P2, PT, R225, RZ, P2 ;  /* 0x000000ffe100720c */ /* 0x000fc60001745670 */
[----:B------:R-:W-:Y:S01]  /*0d60*/  @!P1 STG.E.128 desc[UR18][R8.64+0x3000], RZ ;  /* 0x003000ff08009986 */ /* 0x000fe2000c101d12 */
[C---:B------:R-:W-:Y:S01]  /*0d70*/  ISETP.NE.OR P1, PT, R225.reuse, RZ, P1 ;  /* 0x000000ffe100720c */ /* 0x040fe20000f25670 */
[----:B------:R-:W-:Y:S02]  /*0d80*/  @!P5 IMAD.MOV.U32 R13, RZ, RZ, -0x800000 ;  /* 0xff800000ff0dd424 */ /* 0x000fe400078e00ff */
[----:B------:R1:W-:Y:S01]  /*0d90*/  @!P0 STG.E.128 desc[UR18][R8.64+0x3800], RZ ;  /* 0x003800ff08008986 */ /* 0x0003e2000c101d12 */
[----:B------:R-:W-:Y:S01]  /*0da0*/  ISETP.NE.OR P0, PT, R225, RZ, P0 ;  /* 0x000000ffe100720c */ /* 0x000fe20000705670 */
[----:B------:R-:W-:Y:S02]  /*0db0*/  @!P3 IMAD.MOV.U32 R7, RZ, RZ, -0x800000 ;  /* 0xff800000ff07b424 */ /* 0x000fe400078e00ff */
[----:B------:R2:W-:Y:S01]  /*0dc0*/  @!P6 STG.E desc[UR18][R10.64], R3 ;  /* 0x000000030a00e986 */ /* 0x0005e2000c101912 */
[----:B------:R-:W-:Y:S01]  /*0dd0*/  ISETP.NE.AND P6, PT, R2, RZ, PT ;  /* 0x000000ff0200720c */ /* 0x000fe20003fc5270 */
[----:B------:R-:W-:-:S02]  /*0de0*/  @!P2 IMAD.MOV.U32 R5, RZ, RZ, -0x800000 ;  /* 0xff800000ff05a424 */ /* 0x000fc400078e00ff */
[----:B------:R3:W-:Y:S01]  /*0df0*/  @!P5 STG.E desc[UR18][R10.64+0x40], R13 ;  /* 0x0000400d0a00d986 */ /* 0x0007e2000c101912 */
[----:B------:R-:W-:-:S03]  /*0e00*/  ISETP.NE.OR P6, PT, R225, RZ, P6 ;  /* 0x000000ffe100720c */ /* 0x000fc600037c5670 */
[----:B------:R3:W-:Y:S04]  /*0e10*/  @!P3 STG.E desc[UR18][R10.64+0x80], R7 ;  /* 0x000080070a00b986 */ /* 0x0007e8000c101912 */
[----:B------:R3:W-:Y:S06]  /*0e20*/  @!P2 STG.E desc[UR18][R10.64+0xa0], R5 ;  /* 0x0000a0050a00a986 */ /* 0x0007ec000c101912 */
[----:B------:R-:W-:-:S02]  /*0e30*/  @!P6 IMAD.MOV.U32 R15, RZ, RZ, -0x800000 ;  /* 0xff800000ff0fe424 */ /* 0x000fc400078e00ff */
[----:B-1----:R-:W-:-:S03]  /*0e40*/  @!P4 IMAD.MOV.U32 R9, RZ, RZ, -0x800000 ;  /* 0xff800000ff09c424 */ /* 0x002fc600078e00ff */
[----:B------:R3:W-:Y:S01]  /*0e50*/  @!P6 STG.E desc[UR18][R10.64+0x20], R15 ;  /* 0x0000200f0a00e986 */ /* 0x0007e2000c101912 */
[----:B--2---:R-:W-:-:S03]  /*0e60*/  @!P1 IMAD.MOV.U32 R3, RZ, RZ, -0x800000 ;  /* 0xff800000ff039424 */ /* 0x004fc600078e00ff */
[----:B------:R3:W-:Y:S04]  /*0e70*/  @!P4 STG.E desc[UR18][R10.64+0x60], R9 ;  /* 0x000060090a00c986 */ /* 0x0007e8000c101912 */
[----:B------:R3:W-:Y:S01]  /*0e80*/  @!P1 STG.E desc[UR18][R10.64+0xc0], R3 ;  /* 0x0000c0030a009986 */ /* 0x0007e2000c101912 */
[----:B------:R-:W-:Y:S05]  /*0e90*/  @P0 EXIT ;  /* 0x000000000000094d */ /* 0x000fea0003800000 */
[----:B---3--:R-:W-:-:S05]  /*0ea0*/  MOV R3, 0xff800000 ;  /* 0xff80000000037802 */ /* 0x008fca0000000f00 */
[----:B------:R-:W-:Y:S01]  /*0eb0*/  STG.E desc[UR18][R10.64+0xe0], R3 ;  /* 0x0000e0030a007986 */ /* 0x000fe2000c101912 */
[----:B------:R-:W-:Y:S05]  /*0ec0*/  EXIT ;  /* 0x000000000000794d */ /* 0x000fea0003800000 */
.L_x_3053:
[----:B------:R-:W1:Y:S01]  /*0ed0*/  LDCU.64 UR4, c[0x0][0x4d8] ;  /* 0x00009b00ff0477ac */ /* 0x000e620008000a00 */
[----:B------:R-:W-:Y:S01]  /*0ee0*/  UMOV UR6, UR15 ;  /* 0x0000000f00067c82 */ /* 0x000fe20008000000 */
[----:B-1----:R-:W-:-:S04]  /*0ef0*/  UISETP.NE.U32.AND UP0, UPT, UR4, URZ, UPT ;  /* 0x000000ff0400728c */ /* 0x002fc8000bf05070 */
[----:B------:R-:W-:-:S09]  /*0f00*/  UISETP.NE.AND.EX UP0, UPT, UR5, URZ, UPT, UP0 ;  /* 0x000000ff0500728c */ /* 0x000fd2000bf05300 */
[----:B------:R-:W-:Y:S05]  /*0f10*/  BRA.U !UP0, `(.L_x_3054) ;  /* 0x0000000108187547 */ /* 0x000fea000b800000 */
[----:B------:R-:W-:-:S04]  /*0f20*/  UIADD3 UR4, UP0, UPT, UR9, UR4, URZ ;  /* 0x0000000409047290 */ /* 0x000fc8000ff1e0ff */
[----:B------:R-:W-:Y:S02]  /*0f30*/  UIADD3.X UR5, UPT, UPT, UR8, UR5, URZ, UP0, !UPT ;  /* 0x0000000508057290 */ /* 0x000fe400087fe4ff */
[----:B------:R-:W-:-:S04]  /*0f40*/  IMAD.U32 R2, RZ, RZ, UR4 ;  /* 0x00000004ff027e24 */ /* 0x000fc8000f8e00ff */
[----:B------:R-:W-:-:S05]  /*0f50*/  MOV R3, UR5 ;  /* 0x0000000500037c02 */ /* 0x000fca0008000f00 */
[----:B------:R-:W2:Y:S02]  /*0f60*/  LDG.E R2, desc[UR18][R2.64] ;  /* 0x0000001202027981 */ /* 0x000ea4000c1e1900 */
[----:B--2---:R-:W-:Y:S02]  /*0f70*/  R2UR UR6, R2 ;  /* 0x00000000020672ca */ /* 0x004fe400000e0000 */
.L_x_3054:
[----:B------:R-:W1:Y:S02]  /*0f80*/  LDCU.64 UR12, c[0x0][0x4e0] ;  /* 0x00009c00ff0c77ac */ /* 0x000e640008000a00 */
[----:B-1----:R-:W-:-:S04]  /*0f90*/  UISETP.NE.U32.AND UP6, UPT, UR12, URZ, UPT ;  /* 0x000000ff0c00728c */ /* 0x002fc8000bfc5070 */
        /* <DEDUP_REMOVED lines=92> */
[----:B------:R-:W-:-:S04]  /*1560*/  IMAD.WIDE.U32 R8, R0, UR4, R8 ;  /* 0x0000000400087c25 */ /* 0x000fc8000f8e0008 */
[C---:B------:R-:W-:Y:S01]  /*1570*/  IMAD R5, R0.reuse, UR7, R5 ;  /* 0x0000000700057c24 */ /* 0x040fe2000f8e0205 */
[----:B------:R-:W-:Y:S01]  /*1580*/  MOV R2, R8 ;  /* 0x0000000800027202 */ /* 0x000fe20000000f00 */
[----:B------:R-:W-:-:S04]  /*1590*/  IMAD.WIDE.U32 R22, R0, UR6, R6 ;  /* 0x0000000600167c25 */ /* 0x000fc8000f8e0006 */
[----:B------:R-:W-:Y:S01]  /*15a0*/  IMAD R3, R0, UR5, R3 ;  /* 0x0000000500037c24 */ /* 0x000fe2000f8e0203 */
[----:B------:R-:W-:-:S03]  /*15b0*/  IADD3 R20, PT, PT, R23, R5, RZ ;  /* 0x0000000517147210 */ /* 0x000fc60007ffe0ff */
[----:B------:R-:W-:Y:S01]  /*15c0*/  IMAD.IADD R0, R9, 0x1, R3 ;  /* 0x0000000109007824 */ /* 0x000fe200078e0203 */
[----:B------:R-:W-:Y:S06]  /*15d0*/  BRA `(.L_x_3056) ;  /* 0x0000000400847947 */ /* 0x000fec0003800000 */
.L_x_3055:
        /* <DEDUP_REMOVED lines=16> */
.L_x_3057:
[----:B------:R-:W1:Y:S01]  /*16e0*/  LDCU.64 UR10, c[0x0][0x3b8] ;  /* 0x00007700ff0a77ac */ /* 0x000e620008000a00 */
[----:B------:R-:W-:-:S04]  /*16f0*/  UIADD3 UR25, UPT, UPT, UR7, UR27, URZ ;  /* 0x0000001b07197290 */ /* 0x000fc8000fffe0ff */
[----:B-1----:R-:W-:Y:S02]  /*1700*/  UIMAD.WIDE.U32 UR4, UR25, UR10, URZ ;  /* 0x0000000a190472a5 */ /* 0x002fe4000f8e00ff */
[----:B------:R-:W-:-:S04]  /*1710*/  UIMAD UR25, UR25, UR11, URZ ;  /* 0x0000000b191972a4 */ /* 0x000fc8000f8e02ff */
[----:B------:R-:W-:Y:S01]  /*1720*/  UIADD3 UR25, UPT, UPT, UR5, UR25, URZ ;  /* 0x0000001905197290 */ /* 0x000fe2000fffe0ff */
[----:B------:R-:W-:-:S11]  /*1730*/  UMOV UR26, UR4 ;  /* 0x00000004001a7c82 */ /* 0x000fd60008000000 */
.L_x_3058:
        /* <DEDUP_REMOVED lines=14> */
.L_x_3059:
[----:B------:R-:W1:Y:S01]  /*1820*/  LDCU.64 UR8, c[0x0][0x3c0] ;  /* 0x00007800ff0877ac */ /* 0x000e620008000a00 */
[----:B------:R-:W-:-:S04]  /*1830*/  UIADD3 UR7, UPT, UPT, UR7, UR27, URZ ;  /* 0x0000001b07077290 */ /* 0x000fc8000fffe0ff */
[----:B-1----:R-:W-:Y:S02]  /*1840*/  UIMAD.WIDE.U32 UR28, UR7, UR8, URZ ;  /* 0x00000008071c72a5 */ /* 0x002fe4000f8e00ff */
[----:B------:R-:W-:-:S04]  /*1850*/  UIMAD UR5, UR7, UR9, URZ ;  /* 0x00000009070572a4 */ /* 0x000fc8000f8e02ff */
[----:B------:R-:W-:-:S12]  /*1860*/  UIADD3 UR5, UPT, UPT, UR29, UR5, URZ ;  /* 0x000000051d057290 */ /* 0x000fd8000fffe0ff */
.L_x_3060:
[----:B------:R-:W1:Y:S01]  /*1870*/  LDC R0, c[0x0][0x3e8] ;  /* 0x0000fa00ff007b82 */ /* 0x000e620000000800 */
[----:B------:R-:W-:Y:S01]  /*1880*/  MOV R3, UR23 ;  /* 0x0000001700037c02 */ /* 0x000fe20008000f00 */
[----:B------:R-:W-:Y:S01]  /*1890*/  ULEA UR4, UR16, 0xffffff00, 0x8 ;  /* 0xffffff0010047891 */ /* 0x000fe2000f8e40ff */
[----:B------:R-:W-:Y:S01]  /*18a0*/  CS2R R234, SRZ ;  /* 0x0000000000ea7805 */ /* 0x000fe2000001ff00 */
[----:B------:R-:W-:Y:S01]  /*18b0*/  UMOV UR29, UR5 ;  /* 0x00000005001d7c82 */ /* 0x000fe20008000000 */
[----:B------:R-:W-:Y:S01]  /*18c0*/  IABS R3, R3 ;  /* 0x0000000300037213 */ /* 0x000fe20000000000 */
[----:B------:R-:W-:Y:S01]  /*18d0*/  USHF.R.S32.HI UR5, URZ, 0x1f, UR4 ;  /* 0x0000001fff057899 */ /* 0x000fe20008011404 */
[----:B------:R-:W-:Y:S01]  /*18e0*/  UMOV UR27, UR25 ;  /* 0x00000019001b7c82 */ /* 0x000fe20008000000 */
[----:B------:R-:W-:Y:S02]  /*18f0*/  UIMAD.WIDE.U32 UR28, UR4, UR8, UR28 ;  /* 0x00000008041c72a5 */ /* 0x000fe4000f8e001c */
[----:B------:R-:W-:-:S02]  /*1900*/  UIMAD UR6, UR5, UR8, URZ ;  /* 0x00000008050672a4 */ /* 0x000fc4000f8e02ff */
[----:B------:R-:W-:Y:S02]  /*1910*/  UIMAD UR5, UR5, UR10, URZ ;  /* 0x0000000a050572a4 */ /* 0x000fe4000f8e02ff */
[----:B------:R-:W-:Y:S01]  /*1920*/  UIMAD.WIDE.U32 UR26, UR4, UR10, UR26 ;  /* 0x0000000a041a72a5 */ /* 0x000fe2000f8e001a */
[----:B------:R-:W-:Y:S01]  /*1930*/  MOV R13, UR29 ;  /* 0x0000001d000d7c02 */ /* 0x000fe20008000f00 */
[----:B------:R-:W-:Y:S01]  /*1940*/  UIMAD UR5, UR4, UR11, UR5 ;  /* 0x0000000b040572a4 */ /* 0x000fe2000f8e0205 */
[----:B------:R-:W-:Y:S01]  /*1950*/  IMAD.U32 R12, RZ, RZ, UR28 ;  /* 0x0000001cff0c7e24 */ /* 0x000fe2000f8e00ff */
[----:B------:R-:W-:Y:S02]  /*1960*/  UIMAD UR6, UR4, UR9, UR6 ;  /* 0x00000009040672a4 */ /* 0x000fe4000f8e0206 */
[----:B------:R-:W-:Y:S01]  /*1970*/  UIADD3 UR5, UPT, UPT, UR27, UR5, URZ ;  /* 0x000000051b057290 */ /* 0x000fe2000fffe0ff */
[----:B------:R-:W-:Y:S01]  /*1980*/  MOV R9, UR27 ;  /* 0x0000001b00097c02 */ /* 0x000fe20008000f00 */
[----:B------:R-:W-:Y:S01]  /*1990*/  UIADD3 UR6, UPT, UPT, UR29, UR6, URZ ;  /* 0x000000061d067290 */ /* 0x000fe2000fffe0ff */
[----:B-1----:R-:W-:-:S03]  /*19a0*/  IABS R2, R0 ;  /* 0x0000000000027213 */ /* 0x002fc60000000000 */
[----:B------:R-:W-:Y:S01]  /*19b0*/  MOV R9, UR5 ;  /* 0x0000000500097c02 */ /* 0x000fe20008000f00 */
        /* <DEDUP_REMOVED lines=27> */
[C---:B------:R-:W-:Y:S01]  /*1b70*/  IMAD R0, R11.reuse, R2, RZ ;  /* 0x000000020b007224 */ /* 0x040fe200078e02ff */
[----:B------:R-:W-:Y:S01]  /*1b80*/  MOV R2, R8 ;  /* 0x0000000800027202 */ /* 0x000fe20000000f00 */
[-C--:B--2---:R-:W-:Y:S02]  /*1b90*/  IMAD R6, R11, R4.reuse, RZ ;  /* 0x000000040b067224 */ /* 0x084fe400078e02ff */
[C---:B------:R-:W-:Y:S02]  /*1ba0*/  IMAD R3, R7.reuse, R3, R0 ;  /* 0x0000000307037224 */ /* 0x040fe400078e0200 */
[----:B------:R-:W-:-:S03]  /*1bb0*/  IMAD.WIDE.U32 R22, R7, R4, R12 ;  /* 0x0000000407167225 */ /* 0x000fc600078e000c */
[----:B------:R-:W-:Y:S01]  /*1bc0*/  IADD3 R0, PT, PT, R9, R3, RZ ;  /* 0x0000000309007210 */ /* 0x000fe20007ffe0ff */
[----:B------:R-:W-:-:S04]  /*1bd0*/  IMAD R5, R7, R5, R6 ;  /* 0x0000000507057224 */ /* 0x000fc800078e0206 */
[----:B------:R-:W-:-:S07]  /*1be0*/  IMAD.IADD R20, R23, 0x1, R5 ;  /* 0x0000000117147824 */ /* 0x000fce00078e0205 */
.L_x_3056:
[----:B------:R-:W-:Y:S01]  /*1bf0*/  UISETP.NE.AND UP0, UPT, UR24, -0x1, UPT ;  /* 0xffffffff1800788c */ /* 0x000fe2000bf05270 */
[----:B------:R-:W-:Y:S01]  /*1c00*/  IMAD.SHL.U32 R7, R225, 0x8, RZ ;  /* 0x00000008e1077824 */ /* 0x000fe200078e00ff */
[----:B------:R-:W-:Y:S01]  /*1c10*/  UIADD3 UR25, UPT, UPT, -UR20, UR22, URZ ;  /* 0x0000001614197290 */ /* 0x000fe2000fffe1ff */
[--C-:B------:R-:W-:Y:S01]  /*1c20*/  SHF.R.U32.HI R26, RZ, 0x3, R225.reuse ;  /* 0x00000003ff1a7819 */ /* 0x100fe200000116e1 */
[----:B------:R-:W1:Y:S01]  /*1c30*/  S2R R39, SR_CTAID.X ;  /* 0x0000000000277919 */ /* 0x000e620000002500 */
[----:B------:R-:W-:Y:S01]  /*1c40*/  MOV R27, RZ ;  /* 0x000000ff001b7202 */ /* 0x000fe20000000f00 */
[----:B------:R-:W-:Y:S01]  /*1c50*/  IMAD.U32 R33, RZ, RZ, UR10 ;  /* 0x0000000aff217e24 */ /* 0x000fe2000f8e00ff */
[----:B------:R-:W-:Y:S01]  /*1c60*/  LOP3.LUT R21, R7, 0x38, RZ, 0xc0, !PT ;  /* 0x0000003807157812 */ /* 0x000fe200078ec0ff */
[C---:B------:R-:W-:Y:S01]  /*1c70*/  VIADD R19, R26.reuse, 0x10 ;  /* 0x000000101a137836 */ /* 0x040fe20000000000 */
[C---:B------:R-:W-:Y:S01]  /*1c80*/  ISETP.GE.AND P2, PT, R26.reuse, UR25, PT ;  /* 0x000000191a007c0c */ /* 0x040fe2000bf46270 */
[----:B------:R-:W-:Y:S01]  /*1c90*/  VIADD R18, R26, 0x20 ;  /* 0x000000201a127836 */ /* 0x000fe20000000000 */
[----:B------:R-:W2:Y:S01]  /*1ca0*/  @!UP0 LDCU.64 UR4, c[0x0][0x398] ;  /* 0x00007300ff0487ac */ /* 0x000ea20008000a00 */
[----:B------:R-:W-:Y:S01]  /*1cb0*/  IADD3 R2, P1, PT, R21, R2, RZ ;  /* 0x0000000215027210 */ /* 0x000fe20007f3e0ff */
[----:B------:R-:W-:Y:S01]  /*1cc0*/  IMAD.SHL.U32 R220, R225, 0x40, RZ ;  /* 0x00000040e1dc7824 */ /* 0x000fe200078e00ff */
[----:B------:R-:W-:Y:S01]  /*1cd0*/  ISETP.GE.AND P6, PT, R19, UR25, PT ;  /* 0x0000001913007c0c */ /* 0x000fe2000bfc6270 */
[----:B------:R-:W3:Y:S01]  /*1ce0*/  @UP0 LDCU.64 UR6, c[0x0][0x3b0] ;  /* 0x00007600ff0607ac */ /* 0x000ee20008000a00 */
[----:B------:R-:W-:Y:S01]  /*1cf0*/  ISETP.GE.AND P5, PT, R18, UR25, PT ;  /* 0x0000001912007c0c */ /* 0x000fe2000bfa6270 */
[----:B------:R-:W-:Y:S01]  /*1d00*/  IMAD.X R3, RZ, RZ, R0, P1 ;  /* 0x000000ffff037224 */ /* 0x000fe200008e0600 */
[----:B------:R-:W-:Y:S01]  /*1d10*/  LOP3.LUT R10, R7, 0x1f8, RZ, 0xc0, !PT ;  /* 0x000001f8070a7812 */ /* 0x000fe200078ec0ff */
[C---:B------:R-:W-:Y:S01]  /*1d20*/  VIADD R0, R26.reuse, 0x30 ;  /* 0x000000301a007836 */ /* 0x040fe20000000000 */
[----:B------:R-:W-:Y:S01]  /*1d30*/  SHF.R.U32.HI R193, RZ, 0x1, R225 ;  /* 0x00000001ffc17819 */ /* 0x000fe200000116e1 */
[----:B------:R-:W-:Y:S01]  /*1d40*/  IMAD.WIDE.U32 R2, R26, UR10, R2 ;  /* 0x0000000a1a027c25 */ /* 0x000fe2000f8e0002 */
[----:B------:R-:W4:Y:S01]  /*1d50*/  @!P2 LDC.64 R4, c[0x0][0x3b0] ;  /* 0x0000ec00ff04ab82 */ /* 0x000f220000000a00 */
[----:B------:R-:W-:-:S02]  /*1d60*/  MOV R205, 0x40 ;  /* 0x0000004000cd7802 */ /* 0x000fc40000000f00 */
[----:B------:R-:W-:Y:S01]  /*1d70*/  IMAD R231, R26, UR11, R3 ;  /* 0x0000000b1ae77c24 */ /* 0x000fe2000f8e0203 */
[----:B------:R-:W-:Y:S01]  /*1d80*/  ISETP.GE.AND P4, PT, R0, UR25, PT ;  /* 0x0000001900007c0c */ /* 0x000fe2000bf86270 */
[----:B------:R-:W-:Y:S01]  /*1d90*/  IMAD.MOV.U32 R223, RZ, RZ, 0x8 ;  /* 0x00000008ffdf7424 */ /* 0x000fe200078e00ff */
[----:B------:R-:W-:Y:S01]  /*1da0*/  MOV R224, UR17 ;  /* 0x0000001100e07c02 */ /* 0x000fe20008000f00 */
[----:B--2---:R-:W-:Y:S01]  /*1db0*/  @!UP0 UIMAD.WIDE.U32 UR30, UR15, UR4, URZ ;  /* 0x000000040f1e82a5 */ /* 0x004fe2000f8e00ff */
[----:B------:R-:W2:Y:S01]  /*1dc0*/  @!P6 LDC.64 R16, c[0x0][0x3b0] ;  /* 0x0000ec00ff10eb82 */ /* 0x000ea20000000a00 */
[----:B---3--:R-:W-:Y:S02]  /*1dd0*/  @UP0 UIMAD.WIDE.U32 UR28, UR24, UR6, URZ ;  /* 0x00000006181c02a5 */ /* 0x008fe4000f8e00ff */
[----:B------:R-:W-:Y:S01]  /*1de0*/  @!UP0 UIMAD UR26, UR15, UR5, UR31 ;  /* 0x000000050f1a82a4 */ /* 0x000fe2000f8e021f */
[----:B-1----:R-:W-:Y:S01]  /*1df0*/  IMAD.WIDE.U32 R38, R39, 0x40, R26 ;  /* 0x0000004027267825 */ /* 0x002fe200078e001a */
[----:B------:R-:W-:-:S03]  /*1e00*/  @UP0 UIMAD UR26, UR24, UR7, UR29 ;  /* 0x00000007181a02a4 */ /* 0x000fc6000f8e021d */
[----:B------:R-:W1:Y:S01]  /*1e10*/  @!P6 LDC.64 R14, c[0x0][0x380] ;  /* 0x0000e000ff0eeb82 */ /* 0x000e620000000a00 */
[----:B------:R-:W3:Y:S01]  /*1e20*/  LDCU.64 UR6, c[0x0][0x388] ;  /* 0x00007100ff0677ac */ /* 0x000ee20008000a00 */
[C---:B------:R-:W-:Y:S01]  /*1e30*/  @!P5 IADD3 R23, P1, PT, R38.reuse, 0x20, RZ ;  /* 0x000000202617d810 */ /* 0x040fe20007f3e0ff */
[----:B------:R-:W5:Y:S01]  /*1e40*/  LDCU.64 UR4, c[0x0][0x3c8] ;  /* 0x00007900ff0477ac */ /* 0x000f620008000a00 */
[----:B----4-:R-:W-:Y:S01]  /*1e50*/  @!P2 IMAD R32, R39, R4, RZ ;  /* 0x000000042720a224 */ /* 0x010fe200078e02ff */
[----:B------:R-:W-:Y:S01]  /*1e60*/  @UP0 UMOV UR30, UR28 ;  /* 0x0000001c001e0c82 */ /* 0x000fe20008000000 */
[----:B------:R-:W-:Y:S01]  /*1e70*/  USHF.R.S32.HI UR24, URZ, 0x1f, UR23 ;  /* 0x0000001fff187899 */ /* 0x000fe20008011417 */
[----:B------:R-:W-:Y:S01]  /*1e80*/  IADD3 R8, P0, PT, R21, UR30, RZ ;  /* 0x0000001e15087c10 */ /* 0x000fe2000ff1e0ff */
[----:B------:R-:W-:Y:S01]  /*1e90*/  @!P2 IMAD R32, R38, R5, R32 ;  /* 0x000000052620a224 */ /* 0x000fe200078e0220 */
[----:B------:R-:W4:Y:S01]  /*1ea0*/  @!P5 LDC.64 R12, c[0x0][0x3b0] ;  /* 0x0000ec00ff0cdb82 */ /* 0x000f220000000a00 */
[----:B------:R-:W-:-:S02]  /*1eb0*/  @!P5 IMAD.X R5, RZ, RZ, R39, P1 ;  /* 0x000000ffff05d224 */ /* 0x000fc400008e0627 */
[----:B------:R-:W-:Y:S01]  /*1ec0*/  IMAD.X R9, RZ, RZ, UR26, P0 ;  /* 0x0000001aff097e24 */ /* 0x000fe200080e06ff */
[----:B------:R-:W-:Y:S01]  /*1ed0*/  UIMAD.WIDE.U32 UR26, UR10, 0x20, URZ ;  /* 0x000000200a1a78a5 */ /* 0x000fe2000f8e00ff */
[C---:B---3--:R-:W-:Y:S01]  /*1ee0*/  LEA R230, P0, R2.reuse, UR6, 0x1 ;  /* 0x0000000602e67c11 */ /* 0x048fe2000f8008ff */
[----:B------:R-:W-:Y:S02]  /*1ef0*/  USHF.L.U64.HI UR6, UR10, 0x4, UR11 ;  /* 0x000000040a067899 */ /* 0x000fe4000801020b */
[----:B-----5:R-:W-:Y:S01]  /*1f00*/  UIMAD UR24, UR24, UR4, URZ ;  /* 0x00000004181872a4 */ /* 0x020fe2000f8e02ff */
[----:B------:R-:W-:Y:S01]  /*1f10*/  LEA.HI.X R231, R2, UR7, R231, 0x1, P0 ;  /* 0x0000000702e77c11 */ /* 0x000fe200080f0ce7 */
[----:B------:R-:W-:Y:S01]  /*1f20*/  USHF.L.U32 UR7, UR10, 0x4, URZ ;  /* 0x000000040a077899 */ /* 0x000fe200080006ff */
[----:B------:R-:W3:Y:S01]  /*1f30*/  @!P2 LDC.64 R2, c[0x0][0x380] ;  /* 0x0000e000ff02ab82 */ /* 0x000ee20000000a00 */
[----:B------:R-:W-:Y:S01]  /*1f40*/  UIMAD UR5, UR23, UR5, UR24 ;  /* 0x00000005170572a4 */ /* 0x000fe2000f8e0218 */
[----:B------:R-:W-:Y:S01]  /*1f50*/  MOV R36, UR4 ;  /* 0x0000000400247c02 */ /* 0x000fe20008000f00 */
[----:B------:R-:W-:Y:S01]  /*1f60*/  UMOV UR4, 0x400 ;  /* 0x0000040000047882 */ /* 0x000fe20000000000 */
[----:B------:R-:W-:-:S03]  /*1f70*/  @!P6 IADD3 R6, P0, PT, R38, 0x10, RZ ;  /* 0x000000102606e810 */ /* 0x000fc60007f1e0ff */
[----:B------:R-:W-:Y:S01]  /*1f80*/  IMAD.WIDE.U32 R36, R36, UR23, R8 ;  /* 0x0000001724247c25 */ /* 0x000fe2000f8e0008 */
[----:B------:R-:W-:Y:S01]  /*1f90*/  @!P6 IADD3.X R11, PT, PT, RZ, R39, RZ, P0, !PT ;  /* 0x00000027ff0be210 */ /* 0x000fe200007fe4ff */
[----:B------:R-:W5:Y:S01]  /*1fa0*/  @!P4 LDC.64 R8, c[0x0][0x3b0] ;  /* 0x0000ec00ff08cb82 */ /* 0x000f620000000a00 */
[----:B------:R-:W-:Y:S01]  /*1fb0*/  @!P4 IADD3 R29, P0, PT, R38, 0x30, RZ ;  /* 0x00000030261dc810 */ /* 0x000fe20007f1e0ff */
[----:B------:R-:W-:Y:S01]  /*1fc0*/  VIADD R37, R37, UR5 ;  /* 0x0000000525257c36 */ /* 0x000fe20008000000 */
[----:B------:R-:W-:Y:S01]  /*1fd0*/  @!P5 MOV R30, R36 ;  /* 0x00000024001ed202 */ /* 0x000fe20000000f00 */
[----:B------:R-:W-:Y:S02]  /*1fe0*/  @!P6 IMAD.MOV.U32 R34, RZ, RZ, R36 ;  /* 0x000000ffff22e224 */ /* 0x000fe400078e0024 */
[--C-:B------:R-:W-:Y:S02]  /*1ff0*/  @!P6 IMAD.MOV.U32 R35, RZ, RZ, R37.reuse ;  /* 0x000000ffff23e224 */ /* 0x100fe400078e0025 */
[----:B------:R-:W1:Y:S01]  /*2000*/  S2UR UR5, SR_CgaCtaId ;  /* 0x00000000000579c3 */ /* 0x000e620000008800 */
[----:B------:R-:W-:-:S02]  /*2010*/  @!P5 IMAD.MOV.U32 R31, RZ, RZ, R37 ;  /* 0x000000ffff1fd224 */ /* 0x000fc400078e0025 */
[--C-:B------:R-:W-:Y:S02]  /*2020*/  @!P4 IMAD.MOV.U32 R24, RZ, RZ, R36.reuse ;  /* 0x000000ffff18c224 */ /* 0x100fe400078e0024 */
[--C-:B------:R-:W-:Y:S02]  /*2030*/  @!P4 IMAD.MOV.U32 R25, RZ, RZ, R37.reuse ;  /* 0x000000ffff19c224 */ /* 0x100fe400078e0025 */
[----:B------:R-:W-:Y:S01]  /*2040*/  @!P2 IMAD.WIDE.U32 R36, R38, R4, R36 ;  /* 0x000000042624a225 */ /* 0x000fe200078e0024 */
[----:B------:R-:W-:-:S03]  /*2050*/  LOP3.LUT R4, R10, 0x38, R225, 0x78, !PT ;  /* 0x000000380a047812 */ /* 0x000fc600078e78e1 */
[----:B--2---:R-:W-:Y:S01]  /*2060*/  @!P6 IMAD R11, R11, R16, RZ ;  /* 0x000000100b0be224 */ /* 0x004fe200078e02ff */
[----:B------:R-:W-:Y:S01]  /*2070*/  LOP3.LUT R28, R4, 0x1e00, R7, 0xf8, !PT ;  /* 0x00001e00041c7812 */ /* 0x000fe200078ef807 */
[----:B------:R-:W-:Y:S01]  /*2080*/  @!P4 IMAD.X R27, RZ, RZ, R39, P0 ;  /* 0x000000ffff1bc224 */ /* 0x000fe200000e0627 */
[----:B---3--:R-:W-:Y:S01]  /*2090*/  @!P2 LEA R38, P0, R36, R2, 0x1 ;  /* 0x000000022426a211 */ /* 0x008fe200078008ff */
[----:B------:R-:W-:Y:S02]  /*20a0*/  @!P2 IMAD.IADD R32, R37, 0x1, R32 ;  /* 0x000000012520a824 */ /* 0x000fe400078e0220 */
[----:B------:R-:W-:Y:S02]  /*20b0*/  @!P6 IMAD R17, R6, R17, R11 ;  /* 0x000000110611e224 */ /* 0x000fe400078e020b */
[----:B------:R-:W2:Y:S01]  /*20c0*/  @!P5 LDC.64 R10, c[0x0][0x380] ;  /* 0x0000e000ff0adb82 */ /* 0x000ea20000000a00 */
[----:B------:R-:W-:Y:S01]  /*20d0*/  @!P2 LEA.HI.X R39, R36, R3, R32, 0x1, P0 ;  /* 0x000000032427a211 */ /* 0x000fe200000f0c20 */
[----:B------:R-:W-:Y:S01]  /*20e0*/  @!P6 IMAD.WIDE.U32 R34, R6, R16, R34 ;  /* 0x000000100622e225 */ /* 0x000fe200078e0022 */
[----:B-1----:R-:W-:-:S03]  /*20f0*/  ULEA UR5, UR5, UR4, 0x18 ;  /* 0x0000000405057291 */ /* 0x002fc6000f8ec0ff */
[----:B----4-:R-:W-:Y:S01]  /*2100*/  @!P5 IMAD.WIDE.U32 R30, R23, R12, R30 ;  /* 0x0000000c171ed225 */ /* 0x010fe200078e001e */
[----:B------:R-:W-:Y:S01]  /*2110*/  @!P6 LEA R16, P0, R34, R14, 0x1 ;  /* 0x0000000e2210e211 */ /* 0x000fe200078008ff */
[----:B------:R-:W1:Y:S01]  /*2120*/  @!P4 LDC.64 R2, c[0x0][0x380] ;  /* 0x0000e000ff02cb82 */ /* 0x000e620000000a00 */
[----:B------:R-:W-:Y:S01]  /*2130*/  UIMAD UR4, UR16, -0x100, UR21 ;  /* 0xffffff00100478a4 */ /* 0x000fe2000f8e0215 */
[----:B------:R-:W-:Y:S01]  /*2140*/  @!P5 IMAD R14, R5, R12, RZ ;  /* 0x0000000c050ed224 */ /* 0x000fe200078e02ff */
[----:B------:R-:W-:Y:S01]  /*2150*/  LEA R6, R28, UR5, 0x1 ;  /* 0x000000051c067c11 */ /* 0x000fe2000f8e08ff */
[-C--:B-----5:R-:W-:Y:S01]  /*2160*/  @!P4 IMAD R28, R27, R8.reuse, RZ ;  /* 0x000000081b1cc224 */ /* 0x0a0fe200078e02ff */
[----:B------:R-:W-:Y:S01]  /*2170*/  @!P6 IADD3 R17, PT, PT, R35, R17, RZ ;  /* 0x000000112311e210 */ /* 0x000fe20007ffe0ff */
[----:B------:R-:W-:Y:S01]  /*2180*/  @!P5 IMAD R13, R23, R13, R14 ;  /* 0x0000000d170dd224 */ /* 0x000fe200078e020e */
[----:B------:R-:W-:Y:S01]  /*2190*/  UIADD3 UR4, UPT, UPT, UR4, 0x100, URZ ;  /* 0x0000010004047890 */ /* 0x000fe2000fffe0ff */
[C---:B------:R-:W-:Y:S01]  /*21a0*/  @!P4 IMAD R9, R29.reuse, R9, R28 ;  /* 0x000000091d09c224 */ /* 0x040fe200078e021c */
[----:B------:R-:W-:Y:S01]  /*21b0*/  @!P6 LEA.HI.X R17, R34, R15, R17, 0x1, P0 ;  /* 0x0000000f2211e211 */ /* 0x000fe200000f0c11 */
[----:B------:R-:W-:Y:S01]  /*21c0*/  @!P4 IMAD.WIDE.U32 R24, R29, R8, R24 ;  /* 0x000000081d18c225 */ /* 0x000fe200078e0018 */
[----:B------:R-:W-:Y:S01]  /*21d0*/  @!PT LDS RZ, [RZ] ;  /* 0x00000000fffff984 */ /* 0x000fe20000000800 */
[----:B------:R-:W-:Y:S01]  /*21e0*/  @!PT LDS RZ, [RZ] ;  /* 0x00000000fffff984 */ /* 0x000fe20000000800 */
[----:B------:R-:W-:Y:S01]  /*21f0*/  @!PT LDS RZ, [RZ] ;  /* 0x00000000fffff984 */ /* 0x000fe20000000800 */
[----:B------:R-:W-:Y:S02]  /*2200*/  @!P2 LDGSTS.E.BYPASS.LTC128B.128 [R6], desc[UR18][R38.64] ;  /* 0x000000002606afae */ /* 0x000fe4000b981a12 */
[----:B------:R-:W-:Y:S01]  /*2210*/  ISETP.GE.AND P1, PT, R26, UR4, PT ;  /* 0x000000041a007c0c */ /* 0x000fe2000bf26270 */
[----:B------:R-:W-:Y:S01]  /*2220*/  @!P5 IMAD.IADD R13, R31, 0x1, R13 ;  /* 0x000000011f0dd824 */ /* 0x000fe200078e020d */
[----:B------:R3:W-:Y:S01]  /*2230*/  @!P6 LDGSTS.E.BYPASS.LTC128B.128 [R6+0x800], desc[UR18][R16.64] ;  /* 0x008000001006efae */ /* 0x0007e2000b981a12 */
[----:B--2---:R-:W-:Y:S01]  /*2240*/  @!P5 LEA R14, P0, R30, R10, 0x1 ;  /* 0x0000000a1e0ed211 */ /* 0x004fe200078008ff */
[----:B------:R-:W-:Y:S01]  /*2250*/  IMAD.U32 R5, RZ, RZ, UR7 ;  /* 0x00000007ff057e24 */ /* 0x000fe2000f8e00ff */
[----:B------:R-:W-:Y:S01]  /*2260*/  @!P4 IADD3 R10, PT, PT, R25, R9, RZ ;  /* 0x00000009190ac210 */ /* 0x000fe20007ffe0ff */
[----:B------:R-:W-:Y:S01]  /*2270*/  VIADD R23, R26, 0x50 ;  /* 0x000000501a177836 */ /* 0x000fe20000000000 */
[----:B------:R-:W-:Y:S01]  /*2280*/  @!P5 LEA.HI.X R15, R30, R11, R13, 0x1, P0 ;  /* 0x0000000b1e0fd211 */ /* 0x000fe200000f0c0d */
[----:B------:R-:W-:Y:S01]  /*2290*/  IMAD.U32 R12, RZ, RZ, UR6 ;  /* 0x00000006ff0c7e24 */ /* 0x000fe2000f8e00ff */
[----:B------:R-:W-:Y:S01]  /*22a0*/  ISETP.GE.AND P0, PT, R19, UR4, PT ;  /* 0x0000000413007c0c */ /* 0x000fe2000bf06270 */
[----:B------:R-:W-:Y:S01]  /*22b0*/  USHF.L.U32 UR6, UR11, 0x5, URZ ;  /* 0x000000050b067899 */ /* 0x000fe200080006ff */
[----:B-1----:R-:W-:Y:S01]  /*22c0*/  @!P4 LEA R2, P3, R24, R2, 0x1 ;  /* 0x000000021802c211 */ /* 0x002fe200078608ff */
[----:B------:R1:W-:Y:S01]  /*22d0*/  @!P5 LDGSTS.E.BYPASS.LTC128B.128 [R6+0x1000], desc[UR18][R14.64] ;  /* 0x010000000e06dfae */ /* 0x0003e2000b981a12 */
[----:B------:R-:W-:Y:S01]  /*22e0*/  ISETP.GE.AND P6, PT, R18, UR4, PT ;  /* 0x0000000412007c0c */ /* 0x000fe2000bfc6270 */
[----:B------:R-:W-:Y:S01]  /*22f0*/  IMAD.U32 R29, RZ, RZ, UR10 ;  /* 0x0000000aff1d7e24 */ /* 0x000fe2000f8e00ff */
[----:B------:R-:W-:Y:S01]  /*2300*/  @!P4 LEA.HI.X R3, R24, R3, R10, 0x1, P3 ;  /* 0x000000031803c211 */ /* 0x000fe200018f0c0a */
[----:B------:R-:W-:Y:S01]  /*2310*/  IMAD.U32 R11, RZ, RZ, UR6 ;  /* 0x00000006ff0b7e24 */ /* 0x000fe2000f8e00ff */
[----:B------:R-:W-:Y:S01]  /*2320*/  LEA R8, P2, R5, R230, 0x1 ;  /* 0x000000e605087211 */ /* 0x000fe200078408ff */
[----:B------:R-:W-:Y:S01]  /*2330*/  IMAD.U32 R10, RZ, RZ, UR10 ;  /* 0x0000000aff0a7e24 */ /* 0x000fe2000f8e00ff */
[----:B------:R-:W-:Y:S01]  /*2340*/  ISETP.GE.AND P3, PT, R23, UR4, PT ;  /* 0x0000000417007c0c */ /* 0x000fe2000bf66270 */
[----:B------:R2:W-:Y:S01]  /*2350*/  @!P4 LDGSTS.E.BYPASS.LTC128B.128 [R6+0x1800], desc[UR18][R2.64] ;  /* 0x018000000206cfae */ /* 0x0005e2000b981a12 */
[----:B------:R-:W-:Y:S01]  /*2360*/  ISETP.GE.AND P5, PT, R0, UR4, PT ;  /* 0x0000000400007c0c */ /* 0x000fe2000bfa6270 */
[----:B------:R-:W-:Y:S01]  /*2370*/  IMAD.U32 R24, RZ, RZ, UR10 ;  /* 0x0000000aff187e24 */ /* 0x000fe2000f8e00ff */
[----:B------:R-:W-:Y:S01]  /*2380*/  LEA.HI.X R9, R5, R231, R12, 0x1, P2 ;  /* 0x000000e705097211 */ /* 0x000fe200010f0c0c */
[----:B------:R-:W-:Y:S01]  /*2390*/  @!P1 LDGSTS.E.BYPASS.LTC128B.128 [R6+0x2000], desc[UR18][R230.64] ;  /* 0x02000000e6069fae */ /* 0x000fe2000b981a12 */
[----:B------:R-:W-:-:S02]  /*23a0*/  MOV R5, UR11 ;  /* 0x0000000b00057c02 */ /* 0x000fc40008000f00 */
[----:B------:R-:W-:Y:S01]  /*23b0*/  MOV R30, UR10 ;  /* 0x0000000a001e7c02 */ /* 0x000fe20008000f00 */
[----:B------:R-:W-:Y:S01]  /*23c0*/  @!P0 LDGSTS.E.BYPASS.LTC128B.128 [R6+0x2800], desc[UR18][R8.64] ;  /* 0x0280000008068fae */ /* 0x000fe2000b981a12 */
[----:B---3--:R-:W-:Y:S01]  /*23d0*/  VIADD R17, R26, 0x40 ;  /* 0x000000401a117836 */ /* 0x008fe20000000000 */
[----:B------:R-:W-:Y:S01]  /*23e0*/  @!P6 IADD3 R12, P0, PT, R8, UR26, RZ ;  /* 0x0000001a080cec10 */ /* 0x000fe2000ff1e0ff */
[----:B------:R-:W-:-:S03]  /*23f0*/  VIADD R16, R26, 0x60 ;  /* 0x000000601a107836 */ /* 0x000fc60000000000 */
[----:B------:R-:W-:Y:S02]  /*2400*/  ISETP.GE.AND P4, PT, R17, UR4, PT ;  /* 0x0000000411007c0c */ /* 0x000fe4000bf86270 */
[----:B------:R-:W-:Y:S02]  /*2410*/  @!P6 IADD3.X R13, PT, PT, R9, UR27, R11, P0, !PT ;  /* 0x0000001b090dec10 */ /* 0x000fe400087fe40b */
[-C--:B------:R-:W-:Y:S01]  /*2420*/  @!P3 LEA R28, P0, R29, R8.reuse, 0x7 ;  /* 0x000000081d1cb211 */ /* 0x080fe200078038ff */
[C---:B-1----:R-:W-:Y:S01]  /*2430*/  VIADD R15, R26.reuse, 0x70 ;  /* 0x000000701a0f7836 */ /* 0x042fe20000000000 */
[----:B------:R-:W-:Y:S01]  /*2440*/  @!P5 LEA R32, P2, R33, R8, 0x6 ;  /* 0x000000082120d211 */ /* 0x000fe200078430ff */
[----:B------:R1:W-:Y:S01]  /*2450*/  @!P6 LDGSTS.E.BYPASS.LTC128B.128 [R6+0x3000], desc[UR18][R12.64] ;  /* 0x030000000c06efae */ /* 0x0003e2000b981a12 */
[----:B------:R-:W-:Y:S02]  /*2460*/  LOP3.LUT R14, R26, 0x80, RZ, 0xfc, !PT ;  /* 0x000000801a0e7812 */ /* 0x000fe400078efcff */
[----:B------:R-:W-:Y:S01]  /*2470*/  @!P5 LEA.HI.X R33, R10, R9, R5, 0x6, P2 ;  /* 0x000000090a21d211 */ /* 0x000fe200010f3405 */
[----:B------:R-:W-:Y:S01]  /*2480*/  IMAD.U32 R5, RZ, RZ, UR10 ;  /* 0x0000000aff057e24 */ /* 0x000fe2000f8e00ff */
[----:B------:R-:W-:Y:S01]  /*2490*/  ISETP.GE.AND P2, PT, R16, UR4, PT ;  /* 0x0000000410007c0c */ /* 0x000fe2000bf46270 */
[----:B--2---:R-:W-:Y:S01]  /*24a0*/  IMAD.U32 R2, RZ, RZ, UR10 ;  /* 0x0000000aff027e24 */ /* 0x004fe2000f8e00ff */
[----:B------:R-:W-:Y:S01]  /*24b0*/  VOTEU.ALL UP0, P4 ;  /* 0x0000000000ff7886 */ /* 0x000fe20002000000 */
[----:B------:R-:W-:Y:S01]  /*24c0*/  MOV R3, UR11 ;  /* 0x0000000b00037c02 */ /* 0x000fe20008000f00 */
[----:B------:R2:W-:Y:S01]  /*24d0*/  @!P5 LDGSTS.E.BYPASS.LTC128B.128 [R6+0x3800], desc[UR18][R32.64] ;  /* 0x038000002006dfae */ /* 0x0005e2000b981a12 */
[----:B------:R-:W-:-:S02]  /*24e0*/  ISETP.GE.AND P5, PT, R14, UR4, PT ;  /* 0x000000040e007c0c */ /* 0x000fc4000bfa6270 */
[C---:B------:R-:W-:Y:S01]  /*24f0*/  @!P3 LEA.HI.X R29, R2.reuse, R9, R3, 0x7, P0 ;  /* 0x00000009021db211 */ /* 0x040fe200000f3c03 */
[----:B------:R-:W-:Y:S01]  /*2500*/  @!UP0 UIMAD UR6, UR11, 0x60, URZ ;  /* 0x000000600b0688a4 */ /* 0x000fe2000f8e02ff */
[----:B------:R-:W-:Y:S01]  /*2510*/  @!P4 IMAD.WIDE.U32 R2, R2, 0x60, R8 ;  /* 0x000000600202c825 */ /* 0x000fe200078e0008 */
[----:B------:R-:W-:-:S03]  /*2520*/  ISETP.GE.AND P0, PT, R15, UR4, PT ;  /* 0x000000040f007c0c */ /* 0x000fc6000bf06270 */
[----:B------:R-:W-:Y:S01]  /*2530*/  VOTEU.ALL UP2, P2 ;  /* 0x0000000000ff7886 */ /* 0x000fe20001040000 */
[----:B------:R-:W-:Y:S01]  /*2540*/  @!P4 VIADD R35, R3, UR6 ;  /* 0x000000060323cc36 */ /* 0x000fe20008000000 */
[----:B------:R-:W-:Y:S01]  /*2550*/  @!P4 MOV R34, R2 ;  /* 0x000000020022c202 */ /* 0x000fe20000000f00 */
[----:B------:R-:W-:Y:S01]  /*2560*/  IMAD.U32 R2, RZ, RZ, UR10 ;  /* 0x0000000aff027e24 */ /* 0x000fe2000f8e00ff */
[----:B------:R-:W-:Y:S01]  /*2570*/  MOV R3, UR11 ;  /* 0x0000000b00037c02 */ /* 0x000fe20008000f00 */
[----:B------:R-:W-:Y:S01]  /*2580*/  VOTEU.ALL UP0, P5 ;  /* 0x0000000000ff7886 */ /* 0x000fe20002800000 */
[----:B------:R-:W-:Y:S01]  /*2590*/  @!UP2 UIMAD UR23, UR11, 0xa0, URZ ;  /* 0x000000a00b17a8a4 */ /* 0x000fe2000f8e02ff */
[----:B------:R3:W-:Y:S01]  /*25a0*/  @!P4 LDGSTS.E.BYPASS.LTC128B.128 [R6+0x4000], desc[UR18][R34.64] ;  /* 0x040000002206cfae */ /* 0x0007e2000b981a12 */
[--C-:B------:R-:W-:Y:S02]  /*25b0*/  @!P2 IMAD.WIDE.U32 R30, R30, 0xa0, R8.reuse ;  /* 0x000000a01e1ea825 */ /* 0x100fe400078e0008 */
[----:B------:R-:W-:Y:S01]  /*25c0*/  VOTEU.ALL UP1, P0 ;  /* 0x0000000000ff7886 */ /* 0x000fe20000020000 */
[----:B------:R4:W-:Y:S01]  /*25d0*/  @!P3 LDGSTS.E.BYPASS.LTC128B.128 [R6+0x4800], desc[UR18][R28.64] ;  /* 0x048000001c06bfae */ /* 0x0009e2000b981a12 */
[C---:B-1----:R-:W-:Y:S01]  /*25e0*/  VIADD R13, R26.reuse, 0x90 ;  /* 0x000000901a0d7836 */ /* 0x042fe20000000000 */
[----:B------:R-:W-:Y:S01]  /*25f0*/  @!UP0 UIMAD UR6, UR11, 0xe0, URZ ;  /* 0x000000e00b0688a4 */ /* 0x000fe2000f8e02ff */
[----:B------:R-:W-:Y:S01]  /*2600*/  VIADD R12, R26, 0xa0 ;  /* 0x000000a01a0c7836 */ /* 0x000fe20000000000 */
[----:B------:R-:W-:Y:S01]  /*2610*/  @!UP1 UIMAD UR7, UR11, 0xc0, URZ ;  /* 0x000000c00b0798a4 */ /* 0x000fe2000f8e02ff */
[----:B------:R-:W-:Y:S01]  /*2620*/  @!P0 IMAD.WIDE.U32 R24, R24, 0xc0, R8 ;  /* 0x000000c018188825 */ /* 0x000fe200078e0008 */
[----:B------:R-:W-:-:S02]  /*2630*/  ISETP.GE.AND P4, PT, R13, UR4, PT ;  /* 0x000000040d007c0c */ /* 0x000fc4000bf86270 */
[----:B------:R-:W-:Y:S01]  /*2640*/  ISETP.GE.AND P6, PT, R12, UR4, PT ;  /* 0x000000040c007c0c */ /* 0x000fe2000bfc6270 */
[----:B------:R-:W-:-:S04]  /*2650*/  @!P5 IMAD.WIDE.U32 R10, R10, 0xe0, R8 ;  /* 0x000000e00a0ad825 */ /* 0x000fc800078e0008 */
[----:B------:R-:W-:Y:S02]  /*2660*/  @!P2 VIADD R31, R31, UR23 ;  /* 0x000000171f1fac36 */ /* 0x000fe40008000000 */
[----:B------:R-:W-:-:S03]  /*2670*/  @!P0 VIADD R25, R25, UR7 ;  /* 0x0000000719198c36 */ /* 0x000fc60008000000 */
[----:B------:R1:W-:Y:S01]  /*2680*/  @!P2 LDGSTS.E.BYPASS.LTC128B.128 [R6+0x5000], desc[UR18][R30.64] ;  /* 0x050000001e06afae */ /* 0x0003e2000b981a12 */
[----:B--2---:R-:W-:Y:S01]  /*2690*/  @!P4 LEA R32, P3, R5, R8, 0x8 ;  /* 0x000000080520c211 */ /* 0x004fe200078640ff */
[----:B------:R-:W-:Y:S01]  /*26a0*/  VIADD R5, R26, 0xd0 ;  /* 0x000000d01a057836 */ /* 0x000fe20000000000 */
[----:B------:R-:W-:Y:S01]  /*26b0*/  VOTEU.ALL UP0, P6 ;  /* 0x0000000000ff7886 */ /* 0x000fe20003000000 */
[----:B------:R2:W-:Y:S01]  /*26c0*/  @!P0 LDGSTS.E.BYPASS.LTC128B.128 [R6+0x5800], desc[UR18][R24.64] ;  /* 0x0580000018068fae */ /* 0x0005e2000b981a12 */
[----:B------:R-:W-:Y:S01]  /*26d0*/  @!P4 LEA.HI.X R33, R2, R9, R3, 0x8, P3 ;  /* 0x000000090221c211 */ /* 0x000fe200018f4403 */
[----:B------:R-:W-:Y:S01]  /*26e0*/  @!P6 IMAD.MOV.U32 R2, RZ, RZ, R8 ;  /* 0x000000ffff02e224 */ /* 0x000fe200078e0008 */
[----:B---3--:R-:W-:Y:S01]  /*26f0*/  @!P5 IADD3 R35, PT, PT, R11, UR6, RZ ;  /* 0x000000060b23dc10 */ /* 0x008fe2000fffe0ff */
[----:B------:R-:W-:Y:S01]  /*2700*/  @!P6 IMAD.MOV.U32 R3, RZ, RZ, R9 ;  /* 0x000000ffff03e224 */ /* 0x000fe200078e0009 */
[C---:B------:R-:W-:Y:S01]  /*2710*/  IADD3 R11, PT, PT, R26.reuse, 0xb0, RZ ;  /* 0x000000b01a0b7810 */ /* 0x040fe20007ffe0ff */
[----:B----4-:R-:W-:Y:S01]  /*2720*/  IMAD.U32 R28, RZ, RZ, UR10 ;  /* 0x0000000aff1c7e24 */ /* 0x010fe2000f8e00ff */
[----:B------:R-:W-:Y:S01]  /*2730*/  ISETP.GE.AND P3, PT, R5, UR4, PT ;  /* 0x0000000405007c0c */ /* 0x000fe2000bf66270 */
[----:B------:R-:W-:Y:S01]  /*2740*/  @!P5 IMAD.MOV.U32 R34, RZ, RZ, R10 ;  /* 0x000000ffff22d224 */ /* 0x000fe200078e000a */
[----:B------:R-:W-:Y:S01]  /*2750*/  @!UP0 UIMAD UR6, UR11, 0x120, URZ ;  /* 0x000001200b0688a4 */ /* 0x000fe2000f8e02ff */
[----:B------:R-:W-:-:S02]  /*2760*/  VIADD R10, R26, 0xc0 ;  /* 0x000000c01a0a7836 */ /* 0x000fc40000000000 */
[----:B------:R-:W-:Y:S01]  /*2770*/  @!P6 IMAD.WIDE.U32 R28, R28, 0x120, R2 ;  /* 0x000001201c1ce825 */ /* 0x000fe200078e0002 */
[----:B------:R3:W-:Y:S01]  /*2780*/  @!P5 LDGSTS.E.BYPASS.LTC128B.128 [R6+0x6000], desc[UR18][R34.64] ;  /* 0x060000002206dfae */ /* 0x0007e2000b981a12 */
[----:B------:R-:W-:Y:S02]  /*2790*/  ISETP.GE.AND P5, PT, R11, UR4, PT ;  /* 0x000000040b007c0c */ /* 0x000fe4000bfa6270 */
[C---:B------:R-:W-:Y:S01]  /*27a0*/  VIADD R3, R26.reuse, 0xe0 ;  /* 0x000000e01a037836 */ /* 0x040fe20000000000 */
[----:B------:R4:W-:Y:S01]  /*27b0*/  @!P4 LDGSTS.E.BYPASS.LTC128B.128 [R6+0x6800], desc[UR18][R32.64] ;  /* 0x068000002006cfae */ /* 0x0009e2000b981a12 */
[----:B------:R-:W-:Y:S02]  /*27c0*/  IADD3 R2, PT, PT, R26, 0xf0, RZ ;  /* 0x000000f01a027810 */ /* 0x000fe40007ffe0ff */
[----:B------:R-:W-:Y:S01]  /*27d0*/  ISETP.GE.AND P4, PT, R10, UR4, PT ;  /* 0x000000040a007c0c */ /* 0x000fe2000bf86270 */
[----:B------:R-:W-:Y:S01]  /*27e0*/  VOTEU.ALL UP2, P3 ;  /* 0x0000000000ff7886 */ /* 0x000fe20001840000 */
[----:B------:R-:W-:Y:S01]  /*27f0*/  ISETP.GE.AND P2, PT, R3, UR4, PT ;  /* 0x0000000403007c0c */ /* 0x000fe2000bf46270 */
[----:B-1----:R-:W-:Y:S01]  /*2800*/  @!P6 VIADD R31, R29, UR6 ;  /* 0x000000061d1fec36 */ /* 0x002fe20008000000 */
[----:B------:R-:W-:Y:S01]  /*2810*/  ISETP.GE.AND P0, PT, R2, UR4, PT ;  /* 0x0000000402007c0c */ /* 0x000fe2000bf06270 */
[----:B------:R-:W-:Y:S01]  /*2820*/  @!P6 IMAD.MOV.U32 R30, RZ, RZ, R28 ;  /* 0x000000ffff1ee224 */ /* 0x000fe200078e001c */
[----:B------:R-:W-:Y:S01]  /*2830*/  @!UP2 UIMAD UR26, UR11, 0x180, URZ ;  /* 0x000001800b1aa8a4 */ /* 0x000fe2000f8e02ff */
[----:B--2---:R-:W-:Y:S01]  /*2840*/  IMAD.U32 R24, RZ, RZ, UR10 ;  /* 0x0000000aff187e24 */ /* 0x004fe2000f8e00ff */
[----:B------:R-:W-:Y:S01]  /*2850*/  VOTEU.ALL UP4, P5 ;  /* 0x0000000000ff7886 */ /* 0x000fe20002880000 */
[----:B------:R-:W1:Y:S01]  /*2860*/  LDCU.64 UR6, c[0x0][0x390] ;  /* 0x00007200ff0677ac */ /* 0x000e620008000a00 */
[----:B------:R2:W-:Y:S01]  /*2870*/  @!P6 LDGSTS.E.BYPASS.LTC128B.128 [R6+0x7000], desc[UR18][R30.64] ;  /* 0x070000001e06efae */ /* 0x0005e2000b981a12 */
[----:B------:R-:W-:Y:S01]  /*2880*/  IADD3 R28, P6, PT, R21, R22, RZ ;  /* 0x00000016151c7210 */ /* 0x000fe20007fde0ff */
[----:B------:R-:W-:Y:S01]  /*2890*/  IMAD.U32 R21, RZ, RZ, UR10 ;  /* 0x0000000aff157e24 */ /* 0x000fe2000f8e00ff */
[----:B------:R-:W-:Y:S01]  /*28a0*/  VOTEU.ALL UP3, P4 ;  /* 0x0000000000ff7886 */ /* 0x000fe20002060000 */
[----:B------:R-:W-:Y:S01]  /*28b0*/  MOV R22, UR10 ;  /* 0x0000000a00167c02 */ /* 0x000fe20008000f00 */
[----:B------:R-:W-:Y:S01]  /*28c0*/  VOTEU.ALL UP1, P2 ;  /* 0x0000000000ff7886 */ /* 0x000fe20001020000 */
[----:B------:R-:W-:Y:S01]  /*28d0*/  @!UP4 UIMAD UR28, UR11, 0x140, URZ ;  /* 0x000001400b1cc8a4 */ /* 0x000fe2000f8e02ff */
[----:B------:R-:W-:Y:S01]  /*28e0*/  @!P5 IMAD.WIDE.U32 R24, R24, 0x140, R8 ;  /* 0x000001401818d825 */ /* 0x000fe200078e0008 */
[----:B------:R-:W-:Y:S01]  /*28f0*/  VOTEU.ALL UP0, P0 ;  /* 0x0000000000ff7886 */ /* 0x000fe20000000000 */
[----:B------:R-:W-:-:S02]  /*2900*/  @!UP3 UIMAD UR27, UR11, 0x160, URZ ;  /* 0x000001600b1bb8a4 */ /* 0x000fc4000f8e02ff */
[----:B---3--:R-:W-:Y:S01]  /*2910*/  @!P2 IMAD.MOV.U32 R34, RZ, RZ, R8 ;  /* 0x000000ffff22a224 */ /* 0x008fe200078e0008 */
[----:B------:R-:W-:Y:S01]  /*2920*/  @!UP1 UIMAD UR24, UR11, 0x1a0, URZ ;  /* 0x000001a00b1898a4 */ /* 0x000fe2000f8e02ff */
[--C-:B------:R-:W-:Y:S01]  /*2930*/  @!P2 IMAD.MOV.U32 R35, RZ, RZ, R9.reuse ;  /* 0x000000ffff23a224 */ /* 0x100fe200078e0009 */
[----:B----4-:R-:W-:Y:S01]  /*2940*/  @!P3 MOV R32, R8 ;  /* 0x000000080020b202 */ /* 0x010fe20000000f00 */
[----:B------:R-:W-:Y:S01]  /*2950*/  @!P3 IMAD.MOV.U32 R33, RZ, RZ, R9 ;  /* 0x000000ffff21b224 */ /* 0x000fe200078e0009 */
[----:B------:R-:W-:Y:S01]  /*2960*/  @!UP0 UIMAD UR23, UR11, 0x1c0, URZ ;  /* 0x000001c00b1788a4 */ /* 0x000fe2000f8e02ff */
[----:B------:R-:W-:Y:S01]  /*2970*/  @!P2 IMAD.WIDE.U32 R34, R22, 0x1a0, R34 ;  /* 0x000001a01622a825 */ /* 0x000fe200078e0022 */
[----:B------:R-:W-:-:S03]  /*2980*/  @!P5 IADD3 R25, PT, PT, R25, UR28, RZ ;  /* 0x0000001c1919dc10 */ /* 0x000fc6000fffe0ff */
[----:B------:R-:W-:Y:S02]  /*2990*/  @!P3 IMAD.WIDE.U32 R32, R21, 0x180, R32 ;  /* 0x000001801520b825 */ /* 0x000fe400078e0020 */
[----:B------:R3:W-:Y:S01]  /*29a0*/  @!P5 LDGSTS.E.BYPASS.LTC128B.128 [R6+0x7800], desc[UR18][R24.64] ;  /* 0x078000001806dfae */ /* 0x0007e2000b981a12 */
[----:B------:R-:W-:Y:S01]  /*29b0*/  ISETP.GE.AND P5, PT, R23, UR4, PT ;  /* 0x0000000417007c0c */ /* 0x000fe2000bfa6270 */
[----:B------:R-:W-:Y:S02]  /*29c0*/  @!P3 VIADD R33, R33, UR26 ;  /* 0x0000001a2121bc36 */ /* 0x000fe40008000000 */
[--C-:B--2---:R-:W-:Y:S02]  /*29d0*/  @!P4 IMAD.MOV.U32 R30, RZ, RZ, R8.reuse ;  /* 0x000000ffff1ec224 */ /* 0x104fe400078e0008 */
[--C-:B------:R-:W-:Y:S02]  /*29e0*/  @!P4 IMAD.MOV.U32 R31, RZ, RZ, R9.reuse ;  /* 0x000000ffff1fc224 */ /* 0x100fe400078e0009 */
[----:B------:R-:W-:-:S04]  /*29f0*/  @!P0 IMAD.WIDE.U32 R8, R21, 0x1c0, R8 ;  /* 0x000001c015088825 */ /* 0x000fc800078e0008 */
[----:B------:R-:W-:Y:S01]  /*2a00*/  @!P4 IMAD.WIDE.U32 R30, R22, 0x160, R30 ;  /* 0x00000160161ec825 */ /* 0x000fe200078e001e */
[----:B------:R-:W-:Y:S01]  /*2a10*/  @!P0 IADD3 R9, PT, PT, R9, UR23, RZ ;  /* 0x0000001709098c10 */ /* 0x000fe2000fffe0ff */
[----:B------:R-:W-:Y:S02]  /*2a20*/  USHF.L.U64.HI UR23, UR8, 0x4, UR9 ;  /* 0x0000000408177899 */ /* 0x000fe40008010209 */
[----:B------:R-:W-:Y:S01]  /*2a30*/  @!P4 VIADD R31, R31, UR27 ;  /* 0x0000001b1f1fcc36 */ /* 0x000fe20008000000 */
[----:B------:R-:W-:Y:S01]  /*2a40*/  UIMAD.WIDE.U32 UR26, UR8, 0x20, URZ ;  /* 0x00000020081a78a5 */ /* 0x000fe2000f8e00ff */
[----:B------:R-:W-:Y:S01]  /*2a50*/  @!P2 VIADD R35, R35, UR24 ;  /* 0x000000182323ac36 */ /* 0x000fe20008000000 */
[----:B------:R-:W-:Y:S01]  /*2a60*/  USHF.L.U32 UR24, UR8, 0x4, URZ ;  /* 0x0000000408187899 */ /* 0x000fe200080006ff */
[----:B------:R-:W-:Y:S01]  /*2a70*/  IMAD.X R29, RZ, RZ, R20, P6 ;  /* 0x000000ffff1d7224 */ /* 0x000fe200030e0614 */
[----:B------:R-:W-:Y:S01]  /*2a80*/  @!P4 LDGSTS.E.BYPASS.LTC128B.128 [R6+0x8000], desc[UR18][R30.64] ;  /* 0x080000001e06cfae */ /* 0x000fe2000b981a12 */
[----:B------:R-:W-:Y:S01]  /*2a90*/  ISETP.GE.AND P6, PT, R17, UR4, PT ;  /* 0x0000000411007c0c */ /* 0x000fe2000bfc6270 */
[----:B------:R-:W-:Y:S01]  /*2aa0*/  IMAD.U32 R22, RZ, RZ, UR23 ;  /* 0x00000017ff167e24 */ /* 0x000fe2000f8e00ff */
[----:B------:R-:W-:Y:S01]  /*2ab0*/  ISETP.GE.AND P4, PT, R19, UR4, PT ;  /* 0x0000000413007c0c */ /* 0x000fe2000bf86270 */
[----:B------:R-:W-:Y:S01]  /*2ac0*/  @!P3 LDGSTS.E.BYPASS.LTC128B.128 [R6+0x8800], desc[UR18][R32.64] ;  /* 0x088000002006bfae */ /* 0x000fe2000b981a12 */
[----:B------:R-:W-:Y:S01]  /*2ad0*/  IMAD.WIDE.U32 R28, R26, UR8, R28 ;  /* 0x000000081a1c7c25 */ /* 0x000fe2000f8e001c */
[----:B---3--:R-:W-:-:S02]  /*2ae0*/  MOV R25, UR8 ;  /* 0x0000000800197c02 */ /* 0x008fc40008000f00 */
[----:B------:R-:W-:Y:S01]  /*2af0*/  @!P2 LDGSTS.E.BYPASS.LTC128B.128 [R6+0x9000], desc[UR18][R34.64] ;  /* 0x090000002206afae */ /* 0x000fe2000b981a12 */
[----:B------:R-:W-:Y:S01]  /*2b00*/  IMAD R27, R26, UR9, R29 ;  /* 0x000000091a1b7c24 */ /* 0x000fe2000f8e021d */
[----:B------:R-:W-:Y:S01]  /*2b10*/  ISETP.GE.AND P2, PT, R18, UR4, PT ;  /* 0x0000000412007c0c */ /* 0x000fe2000bf46270 */
[----:B------:R-:W-:Y:S01]  /*2b20*/  IMAD.U32 R17, RZ, RZ, UR24 ;  /* 0x00000018ff117e24 */ /* 0x000fe2000f8e00ff */
[----:B------:R2:W-:Y:S01]  /*2b30*/  @!P0 LDGSTS.E.BYPASS.LTC128B.128 [R6+0x9800], desc[UR18][R8.64] ;  /* 0x0980000008068fae */ /* 0x0005e2000b981a12 */
[C---:B-1----:R-:W-:Y:S01]  /*2b40*/  LEA R232, P0, R28.reuse, UR6, 0x1 ;  /* 0x000000061ce87c11 */ /* 0x042fe2000f8008ff */
[----:B------:R-:W-:Y:S02]  /*2b50*/  USHF.L.U32 UR6, UR9, 0x5, URZ ;  /* 0x0000000509067899 */ /* 0x000fe400080006ff */
[----:B------:R-:W0:Y:S01]  /*2b60*/  LDGDEPBAR ;  /* 0x00000000000079af */ /* 0x000e220000000000 */
[----:B------:R-:W-:Y:S01]  /*2b70*/  LEA.HI.X R233, R28, UR7, R27, 0x1, P0 ;  /* 0x000000071ce97c11 */ /* 0x000fe200080f0c1b */
[----:B------:R-:W-:Y:S01]  /*2b80*/  VOTEU.ALL UP0, P6 ;  /* 0x0000000000ff7886 */ /* 0x000fe20003000000 */
[----:B------:R-:W-:-:S02]  /*2b90*/  LEA R20, P0, R17, R232, 0x1 ;  /* 0x000000e811147211 */ /* 0x000fc400078008ff */
[----:B------:R-:W-:Y:S02]  /*2ba0*/  MOV R19, UR6 ;  /* 0x0000000600137c02 */ /* 0x000fe40008000f00 */
[----:B------:R-:W-:Y:S01]  /*2bb0*/  LEA.HI.X R21, R17, R233, R22, 0x1, P0 ;  /* 0x000000e911157211 */ /* 0x000fe200000f0c16 */
[----:B------:R-:W-:Y:S01]  /*2bc0*/  IMAD.U32 R17, RZ, RZ, UR8 ;  /* 0x00000008ff117e24 */ /* 0x000fe2000f8e00ff */
[----:B------:R-:W-:Y:S01]  /*2bd0*/  ISETP.GE.AND P0, PT, R0, UR4, PT ;  /* 0x0000000400007c0c */ /* 0x000fe2000bf06270 */
[----:B------:R-:W-:Y:S01]  /*2be0*/  IMAD.U32 R0, RZ, RZ, UR8 ;  /* 0x00000008ff007e24 */ /* 0x000fe2000f8e00ff */
[----:B------:R-:W-:Y:S01]  /*2bf0*/  @!P2 IADD3 R18, P3, PT, R20, UR26, RZ ;  /* 0x0000001a1412ac10 */ /* 0x000fe2000ff7e0ff */
[----:B------:R-:W-:-:S03]  /*2c00*/  @!UP0 UIMAD UR6, UR9, 0x60, URZ ;  /* 0x00000060090688a4 */ /* 0x000fc6000f8e02ff */
[----:B------:R-:W-:Y:S02]  /*2c10*/  @!P2 IADD3.X R19, PT, PT, R21, UR27, R19, P3, !PT ;  /* 0x0000001b1513ac10 */ /* 0x000fe40009ffe413 */
[----:B------:R-:W-:Y:S01]  /*2c20*/  ISETP.GE.AND P3, PT, R15, UR4, PT ;  /* 0x000000040f007c0c */ /* 0x000fe2000bf66270 */
[----:B------:R-:W-:Y:S01]  /*2c30*/  IMAD.U32 R15, RZ, RZ, UR9 ;  /* 0x00000009ff0f7e24 */ /* 0x000fe2000f8e00ff */
[----:B--2---:R-:W-:Y:S01]  /*2c40*/  MOV R9, UR8 ;  /* 0x0000000800097c02 */ /* 0x004fe20008000f00 */
[----:B------:R-:W-:-:S04]  /*2c50*/  DEPBAR.LE SB0, 0x0 ;  /* 0x000080000000791a */ /* 0x000fc80000000000 */
[----:B------:R-:W-:Y:S01]  /*2c60*/  BAR.SYNC.DEFER_BLOCKING 0x0 ;  /* 0x0000000000007b1d */ /* 0x000fe20000010000 */
[----:B------:R-:W-:-:S04]  /*2c70*/  @!P6 IMAD.WIDE.U32 R22, R9, 0x60, R20 ;  /* 0x000000600916e825 */ /* 0x000fc800078e0014 */
[----:B------:R-:W-:Y:S01]  /*2c80*/  IMAD.U32 R9, RZ, RZ, UR9 ;  /* 0x00000009ff097e24 */ /* 0x000fe2000f8e00ff */
[----:B------:R-:W-:Y:S01]  /*2c90*/  VOTEU.ALL UP1, P3 ;  /* 0x0000000000ff7886 */ /* 0x000fe20001820000 */
[----:B------:R-:W-:-:S04]  /*2ca0*/  @!P6 VIADD R23, R23, UR6 ;  /* 0x000000061717ec36 */ /* 0x000fc80008000000 */
[----:B------:R-:W-:Y:S01]  /*2cb0*/  @!UP1 UIMAD UR7, UR9, 0xc0, URZ ;  /* 0x000000c0090798a4 */ /* 0x000fe2000f8e02ff */
[----:B------:R-:W-:Y:S01]  /*2cc0*/  @!PT LDS RZ, [RZ] ;  /* 0x00000000fffff984 */ /* 0x000fe20000000800 */
[----:B------:R-:W-:Y:S01]  /*2cd0*/  @!PT LDS RZ, [RZ] ;  /* 0x00000000fffff984 */ /* 0x000fe20000000800 */
[----:B------:R-:W-:Y:S01]  /*2ce0*/  @!PT LDS RZ, [RZ] ;  /* 0x00000000fffff984 */ /* 0x000fe20000000800 */
[----:B------:R-:W-:Y:S04]  /*2cf0*/  @!P1 LDGSTS.E.BYPASS.LTC128B.128 [R6+0xa000], desc[UR18][R232.64] ;  /* 0x0a000000e8069fae */ /* 0x000fe8000b981a12 */
[----:B------:R-:W-:Y:S01]  /*2d00*/  @P1 STS.128 [R6+0xa000], RZ ;  /* 0x00a000ff06001388 */ /* 0x000fe20000000c00 */
[----:B------:R-:W-:Y:S02]  /*2d10*/  @!P0 LEA R8, P1, R17, R20, 0x6 ;  /* 0x0000001411088211 */ /* 0x000fe400078230ff */
[-C--:B------:R-:W-:Y:S01]  /*2d20*/  @!P3 MOV R17, R21.reuse ;  /* 0x000000150011b202 */ /* 0x080fe20000000f00 */
[----:B------:R-:W-:Y:S01]  /*2d30*/  @P4 STS.128 [R6+0xa800], RZ ;  /* 0x00a800ff06004388 */ /* 0x000fe20000000c00 */
[----:B------:R-:W-:-:S02]  /*2d40*/  @!P0 LEA.HI.X R9, R0, R21, R9, 0x6, P1 ;  /* 0x0000001500098211 */ /* 0x000fc400008f3409 */
[----:B------:R-:W-:Y:S01]  /*2d50*/  ISETP.GE.AND P1, PT, R13, UR4, PT ;  /* 0x000000040d007c0c */ /* 0x000fe2000bf26270 */
[----:B------:R-:W-:Y:S01]  /*2d60*/  @!PT LDS RZ, [RZ] ;  /* 0x00000000fffff984 */ /* 0x000fe20000000800 */
[----:B------:R-:W-:Y:S01]  /*2d70*/  @!PT LDS RZ, [RZ] ;  /* 0x00000000fffff984 */ /* 0x000fe20000000800 */
[----:B------:R-:W-:Y:S01]  /*2d80*/  @!PT LDS RZ, [RZ] ;  /* 0x00000000fffff984 */ /* 0x000fe20000000800 */
[----:B------:R-:W-:Y:S01]  /*2d90*/  @!P4 LDGSTS.E.BYPASS.LTC128B.128 [R6+0xa800], desc[UR18][R20.64] ;  /* 0x0a8000001406cfae */ /* 0x000fe2000b981a12 */
[----:B------:R-:W-:Y:S01]  /*2da0*/  ISETP.GE.AND P4, PT, R16, UR4, PT ;  /* 0x0000000410007c0c */ /* 0x000fe2000bf86270 */
[----:B------:R-:W-:Y:S02]  /*2db0*/  IMAD.U32 R13, RZ, RZ, UR8 ;  /* 0x00000008ff0d7e24 */ /* 0x000fe4000f8e00ff */
[----:B------:R-:W-:Y:S01]  /*2dc0*/  @P2 STS.128 [R6+0xb000], RZ ;  /* 0x00b000ff06002388 */ /* 0x000fe20000000c00 */
[----:B------:R-:W-:-:S03]  /*2dd0*/  @!P3 IMAD.MOV.U32 R16, RZ, RZ, R20 ;  /* 0x000000ffff10b224 */ /* 0x000fc600078e0014 */
[----:B------:R-:W-:Y:S01]  /*2de0*/  @!PT LDS RZ, [RZ] ;  /* 0x00000000fffff984 */ /* 0x000fe20000000800 */
[----:B------:R-:W-:Y:S01]  /*2df0*/  @!PT LDS RZ, [RZ] ;  /* 0x00000000fffff984 */ /* 0x000fe20000000800 */
[----:B------:R-:W-:Y:S01]  /*2e00*/  @!PT LDS RZ, [RZ] ;  /* 0x00000000fffff984 */ /* 0x000fe20000000800 */
[----:B------:R1:W-:Y:S01]  /*2e10*/  @!P2 LDGSTS.E.BYPASS.LTC128B.128 [R6+0xb000], desc[UR18][R18.64] ;  /* 0x0b0000001206afae */ /* 0x0003e2000b981a12 */
[----:B------:R-:W-:-:S03]  /*2e20*/  ISETP.GE.AND P2, PT, R14, UR4, PT ;  /* 0x000000040e007c0c */ /* 0x000fc6000bf46270 */
[----:B------:R-:W-:Y:S02]  /*2e30*/  @P0 STS.128 [R6+0xb800], RZ ;  /* 0x00b800ff06000388 */ /* 0x000fe40000000c00 */
[----:B------:R-:W-:Y:S02]  /*2e40*/  VOTEU.ALL UP2, P4 ;  /* 0x0000000000ff7886 */ /* 0x000fe40002040000 */
[----:B------:R-:W-:Y:S01]  /*2e50*/  @!PT LDS RZ, [RZ] ;  /* 0x00000000fffff984 */ /* 0x000fe20000000800 */
[----:B------:R-:W-:Y:S01]  /*2e60*/  @!PT LDS RZ, [RZ] ;  /* 0x00000000fffff984 */ /* 0x000fe20000000800 */
[----:B------:R-:W-:Y:S01]  /*2e70*/  @!PT LDS RZ, [RZ] ;  /* 0x00000000fffff984 */ /* 0x000fe20000000800 */
[----:B------:R2:W-:Y:S01]  /*2e80*/  @!P0 LDGSTS.E.BYPASS.LTC128B.128 [R6+0xb800], desc[UR18][R8.64] ;  /* 0x0b80000008068fae */ /* 0x0005e2000b981a12 */
[----:B------:R-:W-:Y:S02]  /*2e90*/  @!P5 LEA R14, P0, R13, R20, 0x7 ;  /* 0x000000140d0ed211 */ /* 0x000fe400078038ff */
[----:B------:R-:W-:Y:S01]  /*2ea0*/  @!UP2 UIMAD UR23, UR9, 0xa0, URZ ;  /* 0x000000a00917a8a4 */ /* 0x000fe2000f8e02ff */
[----:B------:R-:W-:Y:S01]  /*2eb0*/  @P6 STS.128 [R6+0xc000], RZ ;  /* 0x00c000ff06006388 */ /* 0x000fe20000000c00 */
[----:B------:R-:W-:Y:S01]  /*2ec0*/  @!P5 LEA.HI.X R15, R0, R21, R15, 0x7, P0 ;  /* 0x00000015000fd211 */ /* 0x000fe200000f3c0f */
[----:B------:R-:W-:Y:S01]  /*2ed0*/  VOTEU.ALL UP0, P2 ;  /* 0x0000000000ff7886 */ /* 0x000fe20001000000 */
[----:B------:R-:W-:Y:S01]  /*2ee0*/  ISETP.GE.AND P0, PT, R11, UR4, PT ;  /* 0x000000040b007c0c */ /* 0x000fe2000bf06270 */
[----:B------:R-:W-:Y:S01]  /*2ef0*/  @!PT LDS RZ, [RZ] ;  /* 0x00000000fffff984 */ /* 0x000fe20000000800 */
[----:B------:R-:W-:Y:S01]  /*2f00*/  @!PT LDS RZ, [RZ] ;  /* 0x00000000fffff984 */ /* 0x000fe20000000800 */
[----:B------:R-:W-:Y:S01]  /*2f10*/  @!PT LDS RZ, [RZ] ;  /* 0x00000000fffff984 */ /* 0x000fe20000000800 */
[----:B------:R3:W-:Y:S01]  /*2f20*/  @!P6 LDGSTS.E.BYPASS.LTC128B.128 [R6+0xc000], desc[UR18][R22.64] ;  /* 0x0c0000001606efae */ /* 0x0007e2000b981a12 */
[----:B------:R-:W-:-:S02]  /*2f30*/  ISETP.GE.AND P6, PT, R12, UR4, PT ;  /* 0x000000040c007c0c */ /* 0x000fc4000bfc6270 */
[----:B------:R-:W-:Y:S01]  /*2f40*/  @!UP0 UIMAD UR6, UR9, 0xe0, URZ ;  /* 0x000000e0090688a4 */ /* 0x000fe2000f8e02ff */
[----:B------:R-:W-:Y:S04]  /*2f50*/  @P5 STS.128 [R6+0xc800], RZ ;  /* 0x00c800ff06005388 */ /* 0x000fe80000000c00 */
[----:B------:R-:W-:Y:S01]  /*2f60*/  @!PT LDS RZ, [RZ] ;  /* 0x00000000fffff984 */ /* 0x000fe20000000800 */
[----:B------:R-:W-:Y:S01]  /*2f70*/  @!PT LDS RZ, [RZ] ;  /* 0x00000000fffff984 */ /* 0x000fe20000000800 */
[----:B------:R-:W-:Y:S01]  /*2f80*/  @!PT LDS RZ, [RZ] ;  /* 0x00000000fffff984 */ /* 0x000fe20000000800 */
[----:B------:R4:W-:Y:S01]  /*2f90*/  @!P5 LDGSTS.E.BYPASS.LTC128B.128 [R6+0xc800], desc[UR18][R14.64] ;  /* 0x0c8000000e06dfae */ /* 0x0009e2000b981a12 */
[----:B------:R-:W-:Y:S02]  /*2fa0*/  ISETP.GE.AND P5, PT, R10, UR4, PT ;  /* 0x000000040a007c0c */ /* 0x000fe4000bfa6270 */
[----:B-1----:R-:W-:Y:S01]  /*2fb0*/  MOV R18, UR8 ;  /* 0x0000000800127c02 */ /* 0x002fe20008000f00 */
[----:B------:R-:W-:Y:S01]  /*2fc0*/  @P4 STS.128 [R6+0xd000], RZ ;  /* 0x00d000ff06004388 */ /* 0x000fe20000000c00 */
[----:B------:R-:W-:Y:S01]  /*2fd0*/  VOTEU.ALL UP4, P0 ;  /* 0x0000000000ff7886 */ /* 0x000fe20000080000 */
[----:B------:R-:W-:-:S04]  /*2fe0*/  VOTEU.ALL UP5, P6 ;  /* 0x0000000000ff7886 */ /* 0x000fc800030a0000 */
[----:B------:R-:W-:Y:S01]  /*2ff0*/  @!UP4 UIMAD UR24, UR9, 0x140, URZ ;  /* 0x000001400918c8a4 */ /* 0x000fe2000f8e02ff */
[----:B--2---:R-:W-:Y:S01]  /*3000*/  @!P4 MOV R8, R20 ;  /* 0x000000140008c202 */ /* 0x004fe20000000f00 */
[----:B------:R-:W-:Y:S02]  /*3010*/  @!P4 IMAD.MOV.U32 R9, RZ, RZ, R21 ;  /* 0x000000ffff09c224 */ /* 0x000fe400078e0015 */
[----:B------:R-:W-:Y:S02]  /*3020*/  VOTEU.ALL UP3, P5 ;  /* 0x0000000000ff7886 */ /* 0x000fe40002860000 */
[----:B------:R-:W-:-:S04]  /*3030*/  @!P4 IMAD.WIDE.U32 R12, R13, 0xa0, R8 ;  /* 0x000000a00d0cc825 */ /* 0x000fc800078e0008 */
[----:B------:R-:W-:Y:S02]  /*3040*/  IMAD.U32 R8, RZ, RZ, UR8 ;  /* 0x00000008ff087e24 */ /* 0x000fe4000f8e00ff */
[----:B------:R-:W-:Y:S01]  /*3050*/  @!P4 VIADD R13, R13, UR23 ;  /* 0x000000170d0dcc36 */ /* 0x000fe20008000000 */
[----:B------:R-:W-:Y:S01]  /*3060*/  @!UP3 UIMAD UR23, UR9, 0x160, URZ ;  /* 0x000001600917b8a4 */ /* 0x000fe2000f8e02ff */
[----:B------:R-:W-:-:S03]  /*3070*/  @!P3 IMAD.WIDE.U32 R8, R8, 0xc0, R16 ;  /* 0x000000c00808b825 */ /* 0x000fc600078e0010 */
[----:B------:R-:W-:Y:S01]  /*3080*/  @!PT LDS RZ, [RZ] ;  /* 0x00000000fffff984 */ /* 0x000fe20000000800 */
[----:B------:R-:W-:Y:S01]  /*3090*/  @!PT LDS RZ, [RZ] ;  /* 0x00000000fffff984 */ /* 0x000fe20000000800 */
[----:B------:R-:W-:Y:S01]  /*30a0*/  @!PT LDS RZ, [RZ] ;  /* 0x00000000fffff984 */ /* 0x000fe20000000800 */
[----:B------:R1:W-:Y:S01]  /*30b0*/  @!P4 LDGSTS.E.BYPASS.LTC128B.128 [R6+0xd000], desc[UR18][R12.64] ;  /* 0x0d0000000c06cfae */ /* 0x0003e2000b981a12 */
[----:B------:R-:W-:Y:S01]  /*30c0*/  @!P2 IMAD.MOV.U32 R16, RZ, RZ, R20 ;  /* 0x000000ffff10a224 */ /* 0x000fe200078e0014 */
[----:B------:R-:W-:Y:S01]  /*30d0*/  @!P3 IADD3 R11, PT, PT, R9, UR7, RZ ;  /* 0x00000007090bbc10 */ /* 0x000fe2000fffe0ff */
[----:B------:R-:W-:Y:S01]  /*30e0*/  @!P2 IMAD.MOV.U32 R17, RZ, RZ, R21 ;  /* 0x000000ffff11a224 */ /* 0x000fe200078e0015 */
[----:B------:R-:W-:Y:S01]  /*30f0*/  @P3 STS.128 [R6+0xd800], RZ ;  /* 0x00d800ff06003388 */ /* 0x000fe20000000c00 */
[----:B------:R-:W-:Y:S01]  /*3100*/  @!P3 IMAD.MOV.U32 R10, RZ, RZ, R8 ;  /* 0x000000ffff0ab224 */ /* 0x000fe200078e0008 */
[----:B------:R-:W-:Y:S01]  /*3110*/  LOP3.LUT R8, R220, 0x1c0, RZ, 0xc0, !PT ;  /* 0x000001c0dc087812 */ /* 0x000fe200078ec0ff */
[----:B------:R-:W-:Y:S01]  /*3120*/  @!P2 IMAD.WIDE.U32 R16, R0, 0xe0, R16 ;  /* 0x000000e00010a825 */ /* 0x000fe200078e0010 */
[----:B------:R-:W-:Y:S02]  /*3130*/  ISETP.GE.AND P4, PT, R5, UR4, PT ;  /* 0x0000000405007c0c */ /* 0x000fe4000bf86270 */
[----:B------:R-:W-:Y:S01]  /*3140*/  @!PT LDS RZ, [RZ] ;  /* 0x00000000fffff984 */ /* 0x000fe20000000800 */
[----:B------:R-:W-:Y:S01]  /*3150*/  @!PT LDS RZ, [RZ] ;  /* 0x00000000fffff984 */ /* 0x000fe20000000800 */
[----:B------:R-:W-:Y:S01]  /*3160*/  @!PT LDS RZ, [RZ] ;  /* 0x00000000fffff984 */ /* 0x000fe20000000800 */
[----:B------:R2:W-:Y:S01]  /*3170*/  @!P3 LDGSTS.E.BYPASS.LTC128B.128 [R6+0xd800], desc[UR18][R10.64] ;  /* 0x0d8000000a06bfae */ /* 0x0005e2000b981a12 */
[----:B------:R-:W-:Y:S01]  /*3180*/  @!P2 VIADD R17, R17, UR6 ;  /* 0x000000061111ac36 */ /* 0x000fe20008000000 */
[----:B------:R-:W-:Y:S01]  /*3190*/  LOP3.LUT R8, R8, 0x38, R7, 0xf8, !PT ;  /* 0x0000003808087812 */ /* 0x000fe200078ef807 */
[----:B------:R-:W-:Y:S01]  /*31a0*/  IMAD.U32 R5, RZ, RZ, UR9 ;  /* 0x00000009ff057e24 */ /* 0x000fe2000f8e00ff */
[----:B------:R-:W-:Y:S01]  /*31b0*/  @P2 STS.128 [R6+0xe000], RZ ;  /* 0x00e000ff06002388 */ /* 0x000fe20000000c00 */
[----:B------:R-:W-:Y:S01]  /*31c0*/  ISETP.GE.AND P3, PT, R3, UR4, PT ;  /* 0x0000000403007c0c */ /* 0x000fe2000bf66270 */
[----:B---3--:R-:W-:Y:S01]  /*31d0*/  IMAD.U32 R22, RZ, RZ, UR8 ;  /* 0x00000008ff167e24 */ /* 0x008fe2000f8e00ff */
[----:B------:R-:W-:Y:S01]  /*31e0*/  LOP3.LUT R3, R220, 0x400, RZ, 0xc0, !PT ;  /* 0x00000400dc037812 */ /* 0x000fe200078ec0ff */
[----:B------:R-:W-:Y:S01]  /*31f0*/  @!PT LDS RZ, [RZ] ;  /* 0x00000000fffff984 */ /* 0x000fe20000000800 */
[----:B------:R-:W-:Y:S01]  /*3200*/  @!PT LDS RZ, [RZ] ;  /* 0x00000000fffff984 */ /* 0x000fe20000000800 */
[----:B------:R-:W-:Y:S01]  /*3210*/  @!PT LDS RZ, [RZ] ;  /* 0x00000000fffff984 */ /* 0x000fe20000000800 */
[----:B------:R3:W-:Y:S01]  /*3220*/  @!P2 LDGSTS.E.BYPASS.LTC128B.128 [R6+0xe000], desc[UR18][R16.64] ;  /* 0x0e0000001006afae */ /* 0x0007e2000b981a12 */
[-C--:B------:R-:W-:Y:S01]  /*3230*/  @!P1 LEA R24, P2, R25, R20.reuse, 0x8 ;  /* 0x0000001419189211 */ /* 0x080fe200078440ff */
[----:B----4-:R-:W-:Y:S01]  /*3240*/  IMAD.U32 R14, RZ, RZ, UR8 ;  /* 0x00000008ff0e7e24 */ /* 0x010fe2000f8e00ff */
[----:B------:R-:W-:Y:S01]  /*3250*/  VOTEU.ALL UP2, P4 ;  /* 0x0000000000ff7886 */ /* 0x000fe20002040000 */
[----:B------:R-:W-:Y:S01]  /*3260*/  @P1 STS.128 [R6+0xe800], RZ ;  /* 0x00e800ff06001388 */ /* 0x000fe20000000c00 */
[----:B------:R-:W-:Y:S01]  /*3270*/  @!P1 LEA.HI.X R25, R0, R21, R5, 0x8, P2 ;  /* 0x0000001500199211 */ /* 0x000fe200010f4405 */
[----:B------:R-:W-:Y:S01]  /*3280*/  IMAD.MOV.U32 R5, RZ, RZ, 0x20 ;  /* 0x00000020ff057424 */ /* 0x000fe200078e00ff */
[----:B------:R-:W-:Y:S01]  /*3290*/  ISETP.GE.AND P2, PT, R2, UR4, PT ;  /* 0x0000000402007c0c */ /* 0x000fe2000bf46270 */
[----:B------:R-:W-:Y:S01]  /*32a0*/  @!UP5 UIMAD UR4, UR9, 0x120, URZ ;  /* 0x000001200904d8a4 */ /* 0x000fe2000f8e02ff */
[----:B------:R-:W-:Y:S01]  /*32b0*/  @!P6 MOV R2, R20 ;  /* 0x000000140002e202 */ /* 0x000fe20000000f00 */
[----:B-1----:R-:W-:Y:S01]  /*32c0*/  IMAD.U32 R12, RZ, RZ, UR8 ;  /* 0x00000008ff0c7e24 */ /* 0x002fe2000f8e00ff */
[----:B------:R-:W-:Y:S01]  /*32d0*/  VOTEU.ALL UP1, P3 ;  /* 0x0000000000ff7886 */ /* 0x000fe20001820000 */
[----:B------:R-:W-:Y:S01]  /*32e0*/  @!UP2 UIMAD UR7, UR9, 0x180, URZ ;  /* 0x000001800907a8a4 */ /* 0x000fe2000f8e02ff */
[----:B------:R-:W-:Y:S01]  /*32f0*/  @!PT LDS RZ, [RZ] ;  /* 0x00000000fffff984 */ /* 0x000fe20000000800 */
[----:B------:R-:W-:Y:S01]  /*3300*/  @!PT LDS RZ, [RZ] ;  /* 0x00000000fffff984 */ /* 0x000fe20000000800 */
[----:B------:R-:W-:Y:S01]  /*3310*/  @!PT LDS RZ, [RZ] ;  /* 0x00000000fffff984 */ /* 0x000fe20000000800 */
[----:B------:R-:W-:Y:S03]  /*3320*/  @!P1 LDGSTS.E.BYPASS.LTC128B.128 [R6+0xe800], desc[UR18][R24.64] ;  /* 0x0e80000018069fae */ /* 0x000fe6000b981a12 */
[----:B------:R-:W-:Y:S01]  /*3330*/  @!UP1 UIMAD UR6, UR9, 0x1a0, URZ ;  /* 0x000001a0090698a4 */ /* 0x000fe2000f8e02ff */
[----:B------:R-:W-:Y:S01]  /*3340*/  @P6 STS.128 [R6+0xf000], RZ ;  /* 0x00f000ff06006388 */ /* 0x000fe20000000c00 */
[----:B--2---:R-:W-:-:S02]  /*3350*/  LOP3.LUT R10, R8, 0x8, R225, 0x78, !PT ;  /* 0x00000008080a7812 */ /* 0x004fc400078e78e1 */
[----:B------:R-:W-:Y:S01]  /*3360*/  VOTEU.ALL UP0, P2 ;  /* 0x0000000000ff7886 */ /* 0x000fe20001000000 */
[----:B------:R-:W-:Y:S02]  /*3370*/  @!P2 MOV R11, R21 ;  /* 0x00000015000ba202 */ /* 0x000fe40000000f00 */
[----:B------:R-:W-:Y:S01]  /*3380*/  LEA R0, R10, R3, 0x1 ;  /* 0x000000030a007211 */ /* 0x000fe200078e08ff */
[----:B------:R-:W-:Y:S02]  /*3390*/  @!P6 IMAD.MOV.U32 R3, RZ, RZ, R21 ;  /* 0x000000ffff03e224 */ /* 0x000fe400078e0015 */
[----:B------:R-:W-:Y:S01]  /*33a0*/  @!P2 IMAD.MOV.U32 R10, RZ, RZ, R20 ;  /* 0x000000ffff0aa224 */ /* 0x000fe200078e0014 */
[----:B------:R-:W-:Y:S01]  /*33b0*/  IADD3 R226, PT, PT, R0, UR5, RZ ;  /* 0x0000000500e27c10 */ /* 0x000fe2000fffe0ff */
[----:B------:R-:W-:Y:S01]  /*33c0*/  @!P6 IMAD.WIDE.U32 R22, R22, 0x120, R2 ;  /* 0x000001201616e825 */ /* 0x000fe200078e0002 */
[----:B------:R-:W-:-:S03]  /*33d0*/  @!P0 MOV R3, R21 ;  /* 0x0000001500038202 */ /* 0x000fc60000000f00 */
[----:B------:R-:W-:Y:S02]  /*33e0*/  @!P0 IMAD.MOV.U32 R2, RZ, RZ, R20 ;  /* 0x000000ffff028224 */ /* 0x000fe400078e0014 */
[----:B---3--:R-:W-:Y:S02]  /*33f0*/  IMAD.U32 R16, RZ, RZ, UR8 ;  /* 0x00000008ff107e24 */ /* 0x008fe4000f8e00ff */
[----:B------:R-:W-:-:S04]  /*3400*/  @!P0 IMAD.WIDE.U32 R12, R12, 0x140, R2 ;  /* 0x000001400c0c8825 */ /* 0x000fc800078e0002 */
[----:B------:R-:W-:Y:S02]  /*3410*/  @!P5 IMAD.MOV.U32 R2, RZ, RZ, R20 ;  /* 0x000000ffff02d224 */ /* 0x000fe400078e0014 */
[----:B------:R-:W-:Y:S02]  /*3420*/  @!P5 IMAD.MOV.U32 R3, RZ, RZ, R21 ;  /* 0x000000ffff03d224 */ /* 0x000fe400078e0015 */
[----:B------:R-:W-:Y:S01]  /*3430*/  @!P6 VIADD R23, R23, UR4 ;  /* 0x000000041717ec36 */ /* 0x000fe20008000000 */
[----:B------:R-:W-:Y:S01]  /*3440*/  @!UP0 UIMAD UR4, UR9, 0x1c0, URZ ;  /* 0x000001c0090488a4 */ /* 0x000fe2000f8e02ff */
[----:B------:R-:W-:Y:S01]  /*3450*/  @!P5 IMAD.WIDE.U32 R14, R14, 0x160, R2 ;  /* 0x000001600e0ed825 */ /* 0x000fe200078e0002 */
[----:B------:R-:W-:Y:S02]  /*3460*/  @!P4 MOV R3, R21 ;  /* 0x000000150003c202 */ /* 0x000fe40000000f00 */
[----:B------:R-:W-:Y:S01]  /*3470*/  @!PT LDS RZ, [RZ] ;  /* 0x00000000fffff984 */ /* 0x000fe20000000800 */
[----:B------:R-:W-:Y:S01]  /*3480*/  @!PT LDS RZ, [RZ] ;  /* 0x00000000fffff984 */ /* 0x000fe20000000800 */
[----:B------:R-:W-:Y:S01]  /*3490*/  @!PT LDS RZ, [RZ] ;  /* 0x00000000fffff984 */ /* 0x000fe20000000800 */
[----:B------:R-:W-:Y:S01]  /*34a0*/  @!P6 LDGSTS.E.BYPASS.LTC128B.128 [R6+0xf000], desc[UR18][R22.64] ;  /* 0x0f0000001606efae */ /* 0x000fe2000b981a12 */
[----:B------:R-:W-:-:S02]  /*34b0*/  @!P4 IMAD.MOV.U32 R2, RZ, RZ, R20 ;  /* 0x000000ffff02c224 */ /* 0x000fc400078e0014 */
[----:B------:R-:W-:Y:S01]  /*34c0*/  @!P5 VIADD R15, R15, UR23 ;  /* 0x000000170f0fdc36 */ /* 0x000fe20008000000 */
[----:B------:R-:W-:Y:S01]  /*34d0*/  @P0 STS.128 [R6+0xf800], RZ ;  /* 0x00f800ff06000388 */ /* 0x000fe20000000c00 */
[----:B------:R-:W-:-:S04]  /*34e0*/  @!P4 IMAD.WIDE.U32 R18, R18, 0x180, R2 ;  /* 0x000001801212c825 */ /* 0x000fc800078e0002 */
[----:B------:R-:W-:Y:S01]  /*34f0*/  @!P3 IMAD.MOV.U32 R2, RZ, RZ, R20 ;  /* 0x000000ffff02b224 */ /* 0x000fe200078e0014 */
[----:B------:R-:W-:Y:S01]  /*3500*/  @!P0 MOV R20, R12 ;  /* 0x0000000c00148202 */ /* 0x000fe20000000f00 */
[----:B------:R-:W-:Y:S01]  /*3510*/  @!P3 IMAD.MOV.U32 R3, RZ, RZ, R21 ;  /* 0x000000ffff03b224 */ /* 0x000fe200078e0015 */
[----:B------:R-:W-:Y:S01]  /*3520*/  @!P4 IADD3 R19, PT, PT, R19, UR7, RZ ;  /* 0x000000071313cc10 */ /* 0x000fe2000fffe0ff */
[----:B------:R-:W-:Y:S02]  /*3530*/  @!P0 VIADD R21, R13, UR24 ;  /* 0x000000180d158c36 */ /* 0x000fe40008000000 */
[----:B------:R-:W-:Y:S01]  /*3540*/  @!P3 IMAD.WIDE.U32 R16, R16, 0x1a0, R2 ;  /* 0x000001a01010b825 */ /* 0x000fe200078e0002 */
[----:B------:R-:W-:Y:S02]  /*3550*/  MOV R2, UR8 ;  /* 0x0000000800027c02 */ /* 0x000fe40008000f00 */
[----:B------:R-:W-:Y:S01]  /*3560*/  @!PT LDS RZ, [RZ] ;  /* 0x00000000fffff984 */ /* 0x000fe20000000800 */
[----:B------:R-:W-:Y:S01]  /*3570*/  @!PT LDS RZ, [RZ] ;  /* 0x00000000fffff984 */ /* 0x000fe20000000800 */
[----:B------:R-:W-:Y:S01]  /*3580*/  @!PT LDS RZ, [RZ] ;  /* 0x00000000fffff984 */ /* 0x000fe20000000800 */
[----:B------:R1:W-:Y:S01]  /*3590*/  @!P0 LDGSTS.E.BYPASS.LTC128B.128 [R6+0xf800], desc[UR18][R20.64] ;  /* 0x0f80000014068fae */ /* 0x0003e2000b981a12 */
[C---:B------:R-:W-:Y:S01]  /*35a0*/  IMAD.SHL.U32 R3, R225.reuse, 0x20, RZ ;  /* 0x00000020e1037824 */ /* 0x040fe200078e00ff */
[----:B------:R-:W-:Y:S01]  /*35b0*/  LOP3.LUT P0, RZ, R225, 0x4, RZ, 0xc0, !PT ;  /* 0x00000004e1ff7812 */ /* 0x000fe2000780c0ff */
[----:B------:R-:W-:Y:S01]  /*35c0*/  @!P2 IMAD.WIDE.U32 R10, R2, 0x1c0, R10 ;  /* 0x000001c0020aa825 */ /* 0x000fe200078e000a */
[----:B------:R-:W-:Y:S01]  /*35d0*/  LOP3.LUT R2, R220, 0x200, RZ, 0xc0, !PT ;  /* 0x00000200dc027812 */ /* 0x000fe200078ec0ff */
[----:B------:R-:W-:Y:S01]  /*35e0*/  @P5 STS.128 [R6+0x10000], RZ ;  /* 0x010000ff06005388 */ /* 0x000fe20000000c00 */
[----:B------:R-:W-:Y:S01]  /*35f0*/  SEL R205, R205, 0xffffffc0, !P0 ;  /* 0xffffffc0cdcd7807 */ /* 0x000fe20004000000 */
[----:B------:R-:W-:Y:S01]  /*3600*/  @!P3 VIADD R17, R17, UR6 ;  /* 0x000000061111bc36 */ /* 0x000fe20008000000 */
[----:B------:R-:W-:Y:S01]  /*3610*/  LOP3.LUT R12, R2, 0x7c00, R3, 0xf8, !PT ;  /* 0x00007c00020c7812 */ /* 0x000fe200078ef803 */
[----:B------:R-:W-:Y:S01]  /*3620*/  @!PT LDS RZ, [RZ] ;  /* 0x00000000fffff984 */ /* 0x000fe20000000800 */
[----:B------:R-:W-:Y:S01]  /*3630*/  @!PT LDS RZ, [RZ] ;  /* 0x00000000fffff984 */ /* 0x000fe20000000800 */
[----:B------:R-:W-:Y:S01]  /*3640*/  @!PT LDS RZ, [RZ] ;  /* 0x00000000fffff984 */ /* 0x000fe20000000800 */
[----:B------:R2:W-:Y:S01]  /*3650*/  @!P5 LDGSTS.E.BYPASS.LTC128B.128 [R6+0x10000], desc[UR18][R14.64] ;  /* 0x100000000e06dfae */ /* 0x0005e2000b981a12 */
[----:B------:R-:W-:Y:S01]  /*3660*/  LOP3.LUT R3, R8, 0x8, R193, 0x78, !PT ;  /* 0x0000000808037812 */ /* 0x000fe200078e78c1 */
[----:B------:R-:W-:Y:S01]  /*3670*/  @!P2 VIADD R11, R11, UR4 ;  /* 0x000000040b0bac36 */ /* 0x000fe20008000000 */
[----:B------:R-:W-:Y:S01]  /*3680*/  LOP3.LUT R193, R193, 0x1f0, RZ, 0xc0, !PT ;  /* 0x000001f0c1c17812 */ /* 0x000fe200078ec0ff */
[----:B------:R-:W-:Y:S01]  /*3690*/  @P4 STS.128 [R6+0x10800], RZ ;  /* 0x010800ff06004388 */ /* 0x000fe20000000c00 */
[----:B------:R-:W-:Y:S01]  /*36a0*/  LOP3.LUT R227, R12, R3, RZ, 0xfc, !PT ;  /* 0x000000030ce37212 */ /* 0x000fe200078efcff */
[----:B------:R-:W-:-:S02]  /*36b0*/  UIADD3 UR4, UPT, UPT, UR16, -0x1, URZ ;  /* 0xffffffff10047890 */ /* 0x000fc4000fffe0ff */
[----:B------:R-:W-:Y:S01]  /*36c0*/  @!PT LDS RZ, [RZ] ;  /* 0x00000000fffff984 */ /* 0x000fe20000000800 */
[----:B------:R-:W-:Y:S01]  /*36d0*/  @!PT LDS RZ, [RZ] ;  /* 0x00000000fffff984 */ /* 0x000fe20000000800 */
[----:B------:R-:W-:Y:S01]  /*36e0*/  @!PT LDS RZ, [RZ] ;  /* 0x00000000fffff984 */ /* 0x000fe20000000800 */
[----:B------:R-:W-:Y:S01]  /*36f0*/  @!P4 LDGSTS.E.BYPASS.LTC128B.128 [R6+0x10800], desc[UR18][R18.64] ;  /* 0x108000001206cfae */ /* 0x000fe2000b981a12 */
[----:B------:R-:W-:Y:S01]  /*3700*/  LEA R227, R227, UR5, 0x1 ;  /* 0x00000005e3e37c11 */ /* 0x000fe2000f8e08ff */
[----:B------:R-:W-:Y:S01]  /*3710*/  UISETP.GT.AND UP0, UPT, UR4, UR14, UPT ;  /* 0x0000000e0400728c */ /* 0x000fe2000bf04270 */
[----:B------:R-:W-:Y:S01]  /*3720*/  LOP3.LUT P4, RZ, R225, 0x2, RZ, 0xc0, !PT ;  /* 0x00000002e1ff7812 */ /* 0x000fe2000788c0ff */
[----:B------:R-:W-:Y:S02]  /*3730*/  @P3 STS.128 [R6+0x11000], RZ ;  /* 0x011000ff06003388 */ /* 0x000fe40000000c00 */
[----:B------:R-:W-:Y:S01]  /*3740*/  IMAD.IADD R222, R227, 0x1, R205 ;  /* 0x00000001e3de7824 */ /* 0x000fe200078e02cd */
[----:B------:R-:W-:Y:S01]  /*3750*/  SEL R5, R5, 0xffffffe0, !P4 ;  /* 0xffffffe005057807 */ /* 0x000fe20006000000 */
[----:B------:R-:W-:Y:S01]  /*3760*/  @!PT LDS RZ, [RZ] ;  /* 0x00000000fffff984 */ /* 0x000fe20000000800 */
[----:B------:R-:W-:Y:S01]  /*3770*/  @!PT LDS RZ, [RZ] ;  /* 0x00000000fffff984 */ /* 0x000fe20000000800 */
[----:B------:R-:W-:Y:S01]  /*3780*/  @!PT LDS RZ, [RZ] ;  /* 0x00000000fffff984 */ /* 0x000fe20000000800 */
[----:B------:R3:W-:Y:S04]  /*3790*/  @!P3 LDGSTS.E.BYPASS.LTC128B.128 [R6+0x11000], desc[UR18][R16.64] ;  /* 0x110000001006bfae */ /* 0x0007e8000b981a12 */
[----:B------:R-:W-:Y:S01]  /*37a0*/  @P2 STS.128 [R6+0x11800], RZ ;  /* 0x011800ff06002388 */ /* 0x000fe20000000c00 */
[----:B------:R-:W-:-:S02]  /*37b0*/  IMAD.IADD R192, R227, 0x1, R5 ;  /* 0x00000001e3c07824 */ /* 0x000fc400078e0205 */
[C---:B------:R-:W-:Y:S01]  /*37c0*/  IMAD.IADD R204, R226.reuse, 0x1, R5 ;  /* 0x00000001e2cc7824 */ /* 0x040fe200078e0205 */
[----:B------:R-:W-:Y:S01]  /*37d0*/  @!PT LDS RZ, [RZ] ;  /* 0x00000000fffff984 */ /* 0x000fe20000000800 */
[----:B------:R-:W-:Y:S01]  /*37e0*/  @!PT LDS RZ, [RZ] ;  /* 0x00000000fffff984 */ /* 0x000fe20000000800 */
[----:B------:R-:W-:Y:S01]  /*37f0*/  @!PT LDS RZ, [RZ] ;  /* 0x00000000fffff984 */ /* 0x000fe20000000800 */
[----:B------:R4:W-:Y:S04]  /*3800*/  @!P2 LDGSTS.E.BYPASS.LTC128B.128 [R6+0x11800], desc[UR18][R10.64] ;  /* 0x118000000a06afae */ /* 0x0009e8000b981a12 */
[----:B------:R-:W-:Y:S04]  /*3810*/  LDSM.16.M88.4 R36, [R227] ;  /* 0x00000000e324783b */ /* 0x000fe80000000200 */
[----:B------:R-:W5:Y:S04]  /*3820*/  LDSM.16.M88.4 R28, [R0+UR5+0x2000] ;  /* 0x00200005001c783b */ /* 0x000f680008000200 */
[----:B-1----:R-:W1:Y:S04]  /*3830*/  LDSM.16.M88.4 R20, [R0+UR5+0x2800] ;  /* 0x002800050014783b */ /* 0x002e680008000200 */
[----:B--2---:R-:W3:Y:S04]  /*3840*/  LDSM.16.M88.4 R12, [R0+UR5+0x3000] ;  /* 0x00300005000c783b */ /* 0x004ee80008000200 */
[----:B------:R-:W4:Y:S04]  /*3850*/  LDSM.16.M88.4 R132, [R0+UR5+0x3800] ;  /* 0x003800050084783b */ /* 0x000f280008000200 */
[----:B------:R-:W2:Y:S04]  /*3860*/  LDSM.16.M88.4 R124, [R0+UR5+0x4000] ;  /* 0x00400005007c783b */ /* 0x000ea80008000200 */
[----:B------:R-:W2:Y:S04]  /*3870*/  LDSM.16.M88.4 R116, [R0+UR5+0x4800] ;  /* 0x004800050074783b */ /* 0x000ea80008000200 */
[----:B------:R-:W2:Y:S04]  /*3880*/  LDSM.16.M88.4 R108, [R0+UR5+0x5000] ;  /* 0x00500005006c783b */ /* 0x000ea80008000200 */
[----:B------:R-:W2:Y:S04]  /*3890*/  LDSM.16.M88.4 R100, [R0+UR5+0x5800] ;  /* 0x005800050064783b */ /* 0x000ea80008000200 */
[----:B------:R-:W2:Y:S04]  /*38a0*/  LDSM.16.M88.4 R92, [R0+UR5+0x6000] ;  /* 0x00600005005c783b */ /* 0x000ea80008000200 */
[----:B------:R-:W2:Y:S04]  /*38b0*/  LDSM.16.M88.4 R84, [R0+UR5+0x6800] ;  /* 0x006800050054783b */ /* 0x000ea80008000200 */
[----:B------:R-:W2:Y:S01]  /*38c0*/  LDSM.16.M88.4 R76, [R0+UR5+0x7000] ;  /* 0x00700005004c783b */ /* 0x000ea20008000200 */
[C---:B-----5:R-:W-:Y:S03]  /*38d0*/  HMMA.16816.F32 R32, R36.reuse, R28, RZ ;  /* 0x0000001c2420723c */ /* 0x060fe600000018ff */
[----:B------:R-:W5:Y:S04]  /*38e0*/  LDSM.16.M88.4 R68, [R0+UR5+0x7800] ;  /* 0x007800050044783b */ /* 0x000f680008000200 */
[----:B------:R-:W5:Y:S01]  /*38f0*/  LDSM.16.M88.4 R60, [R0+UR5+0x8000] ;  /* 0x00800005003c783b */ /* 0x000f620008000200 */
[C---:B------:R-:W-:Y:S03]  /*3900*/  HMMA.16816.F32 R28, R36.reuse, R30, RZ ;  /* 0x0000001e241c723c */ /* 0x040fe600000018ff */
[----:B------:R-:W5:Y:S04]  /*3910*/  LDSM.16.M88.4 R52, [R0+UR5+0x8800] ;  /* 0x008800050034783b */ /* 0x000f680008000200 */
[----:B------:R-:W5:Y:S01]  /*3920*/  LDSM.16.M88.4 R44, [R0+UR5+0x9000] ;  /* 0x00900005002c783b */ /* 0x000f620008000200 */
[C---:B-1----:R-:W-:Y:S03]  /*3930*/  HMMA.16816.F32 R24, R36.reuse, R20, RZ ;  /* 0x000000142418723c */ /* 0x042fe600000018ff */
[----:B------:R1:W5:Y:S04]  /*3940*/  LDSM.16.M88.4 R140, [R0+UR5+0x9800] ;  /* 0x00980005008c783b */ /* 0x0003680008000200 */
[----:B------:R-:W-:Y:S01]  /*3950*/  LDSM.16.M88.4 R144, [R192] ;  /* 0x00000000c090783b */ /* 0x000fe20000000200 */
[C---:B---3--:R-:W-:Y:S03]  /*3960*/  HMMA.16816.F32 R16, R36.reuse, R12, RZ ;  /* 0x0000000c2410723c */ /* 0x048fe600000018ff */
[----:B------:R-:W3:Y:S04]  /*3970*/  LDSM.16.M88.4 R136, [R204+0x2000] ;  /* 0x00200000cc88783b */ /* 0x000ee80000000200 */
[----:B------:R-:W3:Y:S01]  /*3980*/  LDSM.16.M88.4 R152, [R204+0x2800] ;  /* 0x00280000cc98783b */ /* 0x000ee20000000200 */
[C---:B----4-:R-:W-:Y:S03]  /*3990*/  HMMA.16816.F32 R8, R36.reuse, R132, RZ ;  /* 0x000000842408723c */ /* 0x050fe600000018ff */
[----:B------:R-:W4:Y:S04]  /*39a0*/  LDSM.16.M88.4 R148, [R204+0x3000] ;  /* 0x00300000cc94783b */ /* 0x000f280000000200 */
[----:B------:R-:W-:Y:S01]  /*39b0*/  LDSM.16.M88.4 R172, [R204+0x3800] ;  /* 0x00380000ccac783b */ /* 0x000fe20000000200 */
[----:B--2---:R-:W-:Y:S01]  /*39c0*/  HMMA.16816.F32 R128, R36, R124, RZ ;  /* 0x0000007c2480723c */ /* 0x004fe200000018ff */
[----:B-1----:R-:W-:-:S02]  /*39d0*/  IMAD.IADD R0, R226, 0x1, R205 ;  /* 0x00000001e2007824 */ /* 0x002fc400078e02cd */
[----:B------:R-:W-:Y:S02]  /*39e0*/  LDSM.16.M88.4 R168, [R204+0x4000] ;  /* 0x00400000cca8783b */ /* 0x000fe40000000200 */
[C---:B------:R-:W-:Y:S02]  /*39f0*/  IMAD.IADD R221, R5.reuse, 0x1, R0 ;  /* 0x0000000105dd7824 */ /* 0x040fe400078e0200 */
        /* <DEDUP_REMOVED lines=9> */
[----:B------:R-:W0:Y:S01]  /*3a90*/  LDGDEPBAR ;  /* 0x00000000000079af */ /* 0x000e220000000000 */
[C---:B------:R-:W-:Y:S08]  /*3aa0*/  HMMA.16816.F32 R96, R36.reuse, R92, RZ ;  /* 0x0000005c2460723c */ /* 0x040ff000000018ff */
[C---:B------:R-:W-:Y:S08]  /*3ab0*/  HMMA.16816.F32 R88, R36.reuse, R84, RZ ;  /* 0x000000542458723c */ /* 0x040ff000000018ff */
        /* <DEDUP_REMOVED lines=41> */
[C---:B------:R-:W-:Y:S01]  /*3d50*/  HMMA.16816.F32 R76, R144.reuse, R154, R76 ;  /* 0x0000009a904c723c */ /* 0x040fe2000000184c */
[----:B------:R-:W3:Y:S07]  /*3d60*/  LDSM.16.M88.4 R152, [R204+0x9000] ;  /* 0x00900000cc98783b */ /* 0x000eee0000000200 */
[C---:B----4-:R-:W-:Y:S08]  /*3d70*/  HMMA.16816.F32 R72, R144.reuse, R148, R72 ;  /* 0x000000949048723c */ /* 0x050ff00000001848 */
[C---:B------:R-:W-:Y:S01]  /*3d80*/  HMMA.16816.F32 R68, R144.reuse, R150, R68 ;  /* 0x000000969044723c */ /* 0x040fe20000001844 */
[----:B------:R4:W-:Y:S07]  /*3d90*/  LDSM.16.M88.4 R148, [R222] ;  /* 0x00000000de94783b */ /* 0x0009ee0000000200 */
[C---:B-1----:R-:W-:Y:S08]  /*3da0*/  HMMA.16816.F32 R64, R144.reuse, R140, R64 ;  /* 0x0000008c9040723c */ /* 0x042ff00000001840 */
[C---:B------:R-:W-:Y:S01]  /*3db0*/  HMMA.16816.F32 R60, R144.reuse, R142, R60 ;  /* 0x0000008e903c723c */ /* 0x040fe2000000183c */
[----:B------:R-:W1:Y:S07]  /*3dc0*/  LDSM.16.M88.4 R140, [R0+0x4000] ;  /* 0x00400000008c783b */ /* 0x000e6e0000000200 */
[----:B--2---:R-:W-:Y:S01]  /*3dd0*/  HMMA.16816.F32 R56, R144, R136, R56 ;  /* 0x000000889038723c */ /* 0x004fe20000001838 */
[----:B----4-:R-:W-:-:S05]  /*3de0*/  IADD3 R222, PT, PT, R5, R222, RZ ;  /* 0x000000de05de7210 */ /* 0x010fca0007ffe0ff */
[----:B------:R-:W-:Y:S02]  /*3df0*/  LDSM.16.M88.4 R184, [R222] ;  /* 0x00000000deb8783b */ /* 0x000fe40000000200 */
[C---:B------:R-:W-:Y:S02]  /*3e00*/  HMMA.16816.F32 R52, R144.reuse, R138, R52 ;  /* 0x0000008a9034723c */ /* 0x040fe40000001834 */
[----:B------:R-:W2:Y:S06]  /*3e10*/  LDSM.16.M88.4 R136, [R0+0x4800] ;  /* 0x004800000088783b */ /* 0x000eac0000000200 */
        /* <DEDUP_REMOVED lines=15> */
[C---:B------:R-:W-:Y:S08]  /*3f10*/  HMMA.16816.F32 R40, R144.reuse, R172, R40 ;  /* 0x000000ac9028723c */ /* 0x040ff00000001828 */
[----:B------:R-:W-:Y:S01]  /*3f20*/  HMMA.16816.F32 R36, R144, R174, R36 ;  /* 0x000000ae9024723c */ /* 0x000fe20000001824 */
[----:B------:R-:W3:Y:S04]  /*3f30*/  LDSM.16.M88.4 R144, [R0+0x5800] ;  /* 0x005800000090783b */ /* 0x000ee80000000200 */
        /* <DEDUP_REMOVED lines=21> */
[----:B------:R3:W5:Y:S07]  /*4090*/  LDSM.16.M88.4 R152, [R0+0x9800] ;  /* 0x009800000098783b */ /* 0x00076e0000000200 */
[C---:B------:R-:W-:Y:S08]  /*40a0*/  HMMA.16816.F32 R104, R148.reuse, R144, R104 ;  /* 0x000000909468723c */ /* 0x040ff00000001868 */
[C---:B------:R-:W-:Y:S01]  /*40b0*/  HMMA.16816.F32 R100, R148.reuse, R146, R100 ;  /* 0x000000929464723c */ /* 0x040fe20000001864 */
[----:B------:R-:W5:Y:S07]  /*40c0*/  LDSM.16.M88.4 R144, [R221+0x2000] ;  /* 0x00200000dd90783b */ /* 0x000f6e0000000200 */
[----:B-1----:R-:W-:Y:S01]  /*40d0*/  HMMA.16816.F32 R80, R148, R140, R80 ;  /* 0x0000008c9450723c */ /* 0x002fe20000001850 */
[----:B---3--:R-:W-:-:S05]  /*40e0*/  IMAD.U32 R0, RZ, RZ, UR20 ;  /* 0x00000014ff007e24 */ /* 0x008fca000f8e00ff */
[----:B------:R-:W-:Y:S02]  /*40f0*/  IADD3 R0, PT, PT, R193, 0x1, R0 ;  /* 0x00000001c1007810 */ /* 0x000fe40007ffe000 */
[C---:B------:R-:W-:Y:S01]  /*4100*/  HMMA.16816.F32 R76, R148.reuse, R142, R76 ;  /* 0x0000008e944c723c */ /* 0x040fe2000000184c */
[----:B------:R-:W1:Y:S07]  /*4110*/  LDSM.16.M88.4 R140, [R221+0x2800] ;  /* 0x00280000dd8c783b */ /* 0x000e6e0000000200 */
[C---:B--2---:R-:W-:Y:S08]  /*4120*/  HMMA.16816.F32 R72, R148.reuse, R136, R72 ;  /* 0x000000889448723c */ /* 0x044ff00000001848 */
        /* <DEDUP_REMOVED lines=24> */
[C---:B-1----:R-:W-:Y:S08]  /*42b0*/  HMMA.16816.F32 R24, R184.reuse, R140, R24 ;  /* 0x0000008cb818723c */ /* 0x042ff00000001818 */
[C---:B------:R-:W-:Y:S01]  /*42c0*/  HMMA.16816.F32 R20, R184.reuse, R142, R20 ;  /* 0x0000008eb814723c */ /* 0x040fe20000001814 */
[----:B------:R-:W1:Y:S07]  /*42d0*/  LDSM.16.M88.4 R140, [R221+0x9000] ;  /* 0x00900000dd8c783b */ /* 0x000e6e0000000200 */
[C---:B--2---:R-:W-:Y:S08]  /*42e0*/  HMMA.16816.F32 R16, R184.reuse, R136, R16 ;  /* 0x00000088b810723c */ /* 0x044ff00000001810 */
[----:B------:R-:W-:Y:S01]  /*42f0*/  HMMA.16816.F32 R12, R184, R138, R12 ;  /* 0x0000008ab80c723c */ /* 0x000fe2000000180c */
[----:B------:R-:W2:Y:S01]  /*4300*/  LDSM.16.M88.4 R136, [R221+0x9800] ;  /* 0x00980000dd88783b */ /* 0x000ea20000000200 */
[----:B------:R-:W-:-:S06]  /*4310*/  DEPBAR.LE SB0, 0x0 ;  /* 0x000080000000791a */ /* 0x000fcc0000000000 */
        /* <DEDUP_REMOVED lines=23> */
[C---:B------:R-:W-:Y:S08]  /*4490*/  HMMA.16816.F32 R44, R184.reuse, R142, R44 ;  /* 0x0000008eb82c723c */ /* 0x040ff0000000182c */
[----:B--2---:R-:W-:Y:S01]  /*44a0*/  HMMA.16816.F32 R40, R184, R136, R40 ;  /* 0x00000088b828723c */ /* 0x004fe20000001828 */
[----:B------:R-:W-:-:S04]  /*44b0*/  SHF.R.U32.HI R137, RZ, 0x2, R225 ;  /* 0x00000002ff897819 */ /* 0x000fc800000116e1 */
[----:B------:R-:W-:-:S03]  /*44c0*/  LOP3.LUT R137, R137, 0x7, RZ, 0xc0, !PT ;  /* 0x0000000789897812 */ /* 0x000fc600078ec0ff */
[----:B------:R-:W-:Y:S01]  /*44d0*/  HMMA.16816.F32 R36, R184, R138, R36 ;  /* 0x0000008ab824723c */ /* 0x000fe20000001824 */
[----:B------:R-:W-:-:S04]  /*44e0*/  IADD3 R137, PT, PT, R0, -UR22, R137 ;  /* 0x8000001600897c10 */ /* 0x000fc8000fffe089 */
[----:B------:R-:W-:-:S04]  /*44f0*/  IADD3 R224, PT, PT, R137, UR21, R224 ;  /* 0x0000001589e07c10 */ /* 0x000fc8000fffe0e0 */
[C---:B------:R-:W-:Y:S02]  /*4500*/  VIADDMNMX R223, R224.reuse, R223, UR21, PT ;  /* 0x00000015e0df7e46 */ /* 0x040fe4000b8001df */
[----:B------:R-:W-:Y:S01]  /*4510*/  VIMNMX R224, PT, PT, R224, UR21, PT ;  /* 0x00000015e0e07c48 */ /* 0x000fe2000bfe0100 */
[----:B------:R-:W-:Y:S06]  /*4520*/  BAR.SYNC.DEFER_BLOCKING 0x0 ;  /* 0x0000000000007b1d */ /* 0x000fec0000010000 */
[----:B------:R-:W-:Y:S05]  /*4530*/  BRA.U !UP0, `(.L_x_3061) ;  /* 0x0000000508f47547 */ /* 0x000fea000b800000 */
        /* <DEDUP_REMOVED lines=11> */
.L_x_3062:
        /* <DEDUP_REMOVED lines=29> */
[C---:B------:R-:W-:Y:S02]  /*47c0*/  ISETP.NE.AND P2, PT, R136.reuse, RZ, PT ;  /* 0x000000ff8800720c */ /* 0x040fe40003f45270 */
[----:B------:R-:W-:Y:S02]  /*47d0*/  ISETP.GE.U32.AND P5, PT, R137, R0, PT ;  /* 0x000000008900720c */ /* 0x000fe40003fa6070 */
[----:B------:R-:W-:-:S02]  /*47e0*/  LOP3.LUT R0, R136, UR6, RZ, 0x3c, !PT ;  /* 0x0000000688007c12 */ /* 0x000fc4000f8e3cff */
[----:B------:R-:W-:Y:S01]  /*47f0*/  LOP3.LUT R137, R136, UR7, RZ, 0x3c, !PT ;  /* 0x0000000788897c12 */ /* 0x000fe2000f8e3cff */
[----:B------:R-:W1:Y:S01]  /*4800*/  LDCU.64 UR6, c[0x0][0x3a0] ;  /* 0x00007400ff0677ac */ /* 0x000e620008000a00 */
[----:B------:R-:W-:Y:S02]  /*4810*/  ISETP.GE.AND P1, PT, R0, RZ, PT ;  /* 0x000000ff0000720c */ /* 0x000fe40003f26270 */
[----:B------:R-:W-:Y:S02]  /*4820*/  ISETP.GE.AND P3, PT, R137, RZ, PT ;  /* 0x000000ff8900720c */ /* 0x000fe40003f66270 */
[----:B------:R-:W-:Y:S02]  /*4830*/  @P6 IADD3 R142, PT, PT, R142, 0x1, RZ ;  /* 0x000000018e8e6810 */ /* 0x000fe40007ffe0ff */
[----:B------:R-:W-:Y:S01]  /*4840*/  LOP3.LUT R137, RZ, R136, RZ, 0x33, !PT ;  /* 0x00000088ff897212 */ /* 0x000fe200078e33ff */
[----:B------:R-:W-:-:S06]  /*4850*/  @P5 VIADD R141, R141, 0x1 ;  /* 0x000000018d8d5836 */ /* 0x000fcc0000000000 */
        /* <DEDUP_REMOVED lines=23> */
.L_x_3063:
[----:B------:R-:W-:Y:S01]  /*49d0*/  USHF.L.U32 UR7, UR10, 0x5, URZ ;  /* 0x000000050a077899 */ /* 0x000fe200080006ff */
[----:B------:R-:W-:Y:S01]  /*49e0*/  @!PT LDS RZ, [RZ] ;  /* 0x00000000fffff984 */ /* 0x000fe20000000800 */
[----:B------:R-:W-:Y:S01]  /*49f0*/  @!PT LDS RZ, [RZ] ;  /* 0x00000000fffff984 */ /* 0x000fe20000000800 */
[----:B------:R-:W-:Y:S01]  /*4a00*/  @!PT LDS RZ, [RZ] ;  /* 0x00000000fffff984 */ /* 0x000fe20000000800 */
[----:B------:R-:W-:Y:S01]  /*4a10*/  LDGSTS.E.BYPASS.LTC128B.128 [R6+0x2000], desc[UR18][R230.64] ;  /* 0x02000000e6067fae */ /* 0x000fe2000b981a12 */
        /* <DEDUP_REMOVED lines=47> */
.L_x_3061:
[----:B------:R-:W-:Y:S01]  /*4d10*/  IMAD.SHL.U32 R137, R225, 0x2, RZ ;  /* 0x00000002e1897824 */ /* 0x000fe200078e00ff */
[----:B------:R-:W2:Y:S01]  /*4d20*/  LDCU UR6, c[0x0][0x45c] ;  /* 0x00008b80ff0677ac */ /* 0x000ea20008000800 */
[----:B------:R-:W-:-:S03]  /*4d30*/  IMAD.U32 R0, RZ, RZ, UR4 ;  /* 0x00000004ff007e24 */ /* 0x000fc6000f8e00ff */
[----:B------:R-:W-:Y:S01]  /*4d40*/  LOP3.LUT R137, R137, 0x6, RZ, 0xc0, !PT ;  /* 0x0000000689897812 */ /* 0x000fe200078ec0ff */
[----:B------:R-:W-:-:S04]  /*4d50*/  UISETP.GT.AND UP0, UPT, UR4, UR14, UPT ;  /* 0x0000000e0400728c */ /* 0x000fc8000bf04270 */
[----:B------:R-:W-:-:S04]  /*4d60*/  IMAD R0, R0, 0x100, R137 ;  /* 0x0000010000007824 */ /* 0x000fc800078e0289 */
[C---:B-1----:R-:W-:Y:S01]  /*4d70*/  VIADD R6, R0.reuse, 0x8 ;  /* 0x0000000800067836 */ /* 0x042fe20000000000 */
[CC--:B------:R-:W-:Y:S01]  /*4d80*/  ISETP.GE.AND P5, PT, R0.reuse, R223.reuse, PT ;  /* 0x000000df0000720c */ /* 0x0c0fe20003fa6270 */
[C---:B------:R-:W-:Y:S02]  /*4d90*/  VIADD R136, R0.reuse, 0x1 ;  /* 0x0000000100887836 */ /* 0x040fe40000000000 */
[----:B------:R-:W-:Y:S01]  /*4da0*/  VIADD R138, R0, 0x9 ;  /* 0x00000009008a7836 */ /* 0x000fe20000000000 */
[CC--:B------:R-:W-:Y:S02]  /*4db0*/  ISETP.GE.AND P2, PT, R6.reuse, R224.reuse, PT ;  /* 0x000000e00600720c */ /* 0x0c0fe40003f46270 */
[-C--:B------:R-:W-:Y:S01]  /*4dc0*/  ISETP.GE.AND P1, PT, R6, R223.reuse, PT ;  /* 0x000000df0600720c */ /* 0x080fe20003f26270 */
[----:B------:R-:W-:Y:S01]  /*4dd0*/  VIADD R6, R0, 0x10 ;  /* 0x0000001000067836 */ /* 0x000fe20000000000 */
[C---:B------:R-:W-:Y:S02]  /*4de0*/  ISETP.GE.AND P3, PT, R136.reuse, R224, PT ;  /* 0x000000e08800720c */ /* 0x040fe40003f66270 */
        /* <DEDUP_REMOVED lines=8> */
[----:B------:R-:W-:Y:S02]  /*4e70*/  FSEL R29, R29, -INF , !P5 ;  /* 0xff8000001d1d7808 */ /* 0x000fe40006800000 */
        /* <DEDUP_REMOVED lines=9> */
[CC--:B------:R-:W-:Y:S02]  /*4f10*/  ISETP.GE.AND P5, PT, R6.reuse, R224.reuse, PT ;  /* 0x000000e00600720c */ /* 0x0c0fe40003fa6270 */
[----:B------:R-:W-:Y:S01]  /*4f20*/  ISETP.GE.AND P2, PT, R6, R223, PT ;  /* 0x000000df0600720c */ /* 0x000fe20003f46270 */
[----:B------:R-:W-:Y:S01]  /*4f30*/  VIADD R6, R0, 0x20 ;  /* 0x0000002000067836 */ /* 0x000fe20000000000 */
[----:B------:R-:W-:Y:S02]  /*4f40*/  FSEL R206, R27, -INF , !P1 ;  /* 0xff8000001bce7808 */ /* 0x000fe40004800000 */
[----:B------:R-:W-:-:S02]  /*4f50*/  ISETP.GE.AND P1, PT, R24, R224, PT ;  /* 0x000000e01800720c */ /* 0x000fc40003f26270 */
[----:B------:R-:W-:Y:S01]  /*4f60*/  FSEL R141, R20, -INF , !P5 ;  /* 0xff800000148d7808 */ /* 0x000fe20006800000 */
[----:B------:R-:W-:Y:S01]  /*4f70*/  VIADD R20, R0, 0x21 ;  /* 0x0000002100147836 */ /* 0x000fe20000000000 */
        /* <DEDUP_REMOVED lines=8> */
[----:B------:R-:W-:Y:S01]  /*5000*/  FSEL R143, R16, -INF , !P2 ;  /* 0xff800000108f7808 */ /* 0x000fe20005000000 */
[----:B------:R-:W-:Y:S01]  /*5010*/  VIADD R16, R0, 0x29 ;  /* 0x0000002900107836 */ /* 0x000fe20000000000 */
[----:B------:R-:W-:Y:S02]  /*5020*/  ISETP.GE.AND P2, PT, R20, R223, PT ;  /* 0x000000df1400720c */ /* 0x000fe40003f46270 */
[----:B------:R-:W-:Y:S02]  /*5030*/  FSEL R148, R18, -INF , !P1 ;  /* 0xff80000012947808 */ /* 0x000fe40004800000 */
[----:B------:R-:W-:Y:S02]  /*5040*/  ISETP.GE.AND P1, PT, R6, R224, PT ;  /* 0x000000e00600720c */ /* 0x000fe40003f26270 */
[----:B------:R-:W-:-:S02]  /*5050*/  FSEL R145, R17, -INF , !P5 ;  /* 0xff80000011917808 */ /* 0x000fc40006800000 */
[-C--:B------:R-:W-:Y:S01]  /*5060*/  ISETP.GE.AND P5, PT, R6, R223.reuse, PT ;  /* 0x000000df0600720c */ /* 0x080fe20003fa6270 */
[----:B------:R-:W-:Y:S01]  /*5070*/  VIADD R6, R0, 0x30 ;  /* 0x0000003000067836 */ /* 0x000fe20000000000 */
[----:B------:R-:W-:Y:S02]  /*5080*/  FSEL R142, R19, -INF , !P2 ;  /* 0xff800000138e7808 */ /* 0x000fe40005000000 */
[----:B------:R-:W-:Y:S02]  /*5090*/  ISETP.GE.AND P2, PT, R16, R224, PT ;  /* 0x000000e01000720c */ /* 0x000fe40003f46270 */
[----:B------:R-:W-:Y:S01]  /*50a0*/  FSEL R149, R12, -INF , !P1 ;  /* 0xff8000000c957808 */ /* 0x000fe20004800000 */
[----:B------:R-:W-:Y:S01]  /*50b0*/  VIADD R12, R0, 0x31 ;  /* 0x00000031000c7836 */ /* 0x000fe20000000000 */
        /* <DEDUP_REMOVED lines=10> */
[----:B------:R-:W-:Y:S01]  /*5160*/  FSEL R156, R10, -INF , !P2 ;  /* 0xff8000000a9c7808 */ /* 0x000fe20005000000 */
[C---:B------:R-:W-:Y:S01]  /*5170*/  VIADD R10, R0.reuse, 0xd0 ;  /* 0x000000d0000a7836 */ /* 0x040fe20000000000 */
[----:B------:R-:W-:Y:S01]  /*5180*/  FSEL R153, R9, -INF , !P1 ;  /* 0xff80000009997808 */ /* 0x000fe20004800000 */
[----:B------:R-:W-:Y:S01]  /*5190*/  VIADD R9, R0, 0x98 ;  /* 0x0000009800097836 */ /* 0x000fe20000000000 */
[----:B------:R-:W-:-:S02]  /*51a0*/  ISETP.GE.AND P5, PT, R12, R223, PT ;  /* 0x000000df0c00720c */ /* 0x000fc40003fa6270 */
        /* <DEDUP_REMOVED lines=35> */
[CC--:B------:R-:W-:Y:S02]  /*53e0*/  ISETP.GE.AND P5, PT, R8.reuse, R224.reuse, PT ;  /* 0x000000e00800720c */ /* 0x0c0fe40003fa6270 */
[----:B------:R-:W-:Y:S01]  /*53f0*/  ISETP.GE.AND P2, PT, R8, R223, PT ;  /* 0x000000df0800720c */ /* 0x000fe20003f46270 */
[----:B------:R-:W-:Y:S01]  /*5400*/  VIADD R8, R0, 0x59 ;  /* 0x0000005900087836 */ /* 0x000fe20000000000 */
[----:B------:R-:W-:Y:S01]  /*5410*/  FSEL R176, R122, -INF , !P1 ;  /* 0xff8000007ab07808 */ /* 0x000fe20004800000 */
[----:B------:R-:W-:Y:S01]  /*5420*/  IMAD.IADD R122, R2, 0x1, R3 ;  /* 0x00000001027a7824 */ /* 0x000fe200078e0203 */
[----:B------:R-:W-:-:S02]  /*5430*/  ISETP.GE.AND P1, PT, R6, R224, PT ;  /* 0x000000e00600720c */ /* 0x000fc40003f26270 */
[----:B------:R-:W-:Y:S02]  /*5440*/  FSEL R177, R121, -INF , !P5 ;  /* 0xff80000079b17808 */ /* 0x000fe40006800000 */
        /* <DEDUP_REMOVED lines=13> */
[----:B------:R-:W-:Y:S02]  /*5520*/  ISETP.GE.AND P1, PT, R8, R224, PT ;  /* 0x000000e00800720c */ /* 0x000fe40003f26270 */
[----:B------:R-:W-:-:S02]  /*5530*/  FSEL R197, R112, -INF , !P5 ;  /* 0xff80000070c57808 */ /* 0x000fc40006800000 */
        /* <DEDUP_REMOVED lines=55> */
[----:B------:R-:W-:Y:S02]  /*58b0*/  FSEL R166, R95, -INF , !P1 ;  /* 0xff8000005fa67808 */ /* 0x000fe40004800000 */
[----:B------:R-:W-:Y:S02]  /*58c0*/  ISETP.GE.AND P2, PT, R6, R223, PT ;  /* 0x000000df0600720c */ /* 0x000fe40003f46270 */
        /* <DEDUP_REMOVED lines=64> */
[C---:B------:R-:W-:Y:S02]  /*5cd0*/  ISETP.GE.AND P2, PT, R9.reuse, R224, PT ;  /* 0x000000e00900720c */ /* 0x040fe40003f46270 */
[-C--:B------:R-:W-:Y:S01]  /*5ce0*/  ISETP.GE.AND P1, PT, R9, R223.reuse, PT ;  /* 0x000000df0900720c */ /* 0x080fe20003f26270 */
[----:B------:R-:W-:Y:S01]  /*5cf0*/  VIADD R9, R0, 0xc9 ;  /* 0x000000c900097836 */ /* 0x000fe20000000000 */
[----:B------:R-:W-:Y:S02]  /*5d00*/  ISETP.GE.AND P5, PT, R8, R223, PT ;  /* 0x000000df0800720c */ /* 0x000fe40003fa6270 */
[----:B------:R-:W-:-:S02]  /*5d10*/  FSEL R8, R35, -INF , !P6 ;  /* 0xff80000023087808 */ /* 0x000fc40007000000 */
[----:B------:R-:W-:Y:S02]  /*5d20*/  ISETP.GE.AND P6, PT, R0, R224, PT ;  /* 0x000000e00000720c */ /* 0x000fe40003fc6270 */
[----:B------:R-:W-:Y:S02]  /*5d30*/  FSEL R67, R67, -INF , !P5 ;  /* 0xff80000043437808 */ /* 0x000fe40006800000 */
[----:B------:R-:W-:Y:S02]  /*5d40*/  FSEL R33, R33, -INF , !P3 ;  /* 0xff80000021217808 */ /* 0x000fe40005800000 */
[----:B------:R-:W-:Y:S02]  /*5d50*/  FMNMX3.FTZ R11, R136, R8, R30, !PT ;  /* 0x00000008880b7276 */ /* 0x000fe4000781001e */
[C---:B------:R-:W-:Y:S02]  /*5d60*/  ISETP.GE.AND P5, PT, R9.reuse, R224, PT ;  /* 0x000000e00900720c */ /* 0x040fe40003fa6270 */
[----:B------:R-:W-:-:S02]  /*5d70*/  ISETP.GE.AND P3, PT, R9, R223, PT ;  /* 0x000000df0900720c */ /* 0x000fc40003f66270 */
[----:B------:R-:W-:Y:S02]  /*5d80*/  FSEL R9, R32, -INF , !P6 ;  /* 0xff80000020097808 */ /* 0x000fe40007000000 */
        /* <DEDUP_REMOVED lines=106> */
[-C--:B------:R-:W-:Y:S02]  /*6430*/  ISETP.GE.AND P1, PT, R0, R223.reuse, PT ;  /* 0x000000df0000720c */ /* 0x080fe40003f26270 */
[----:B------:R-:W-:-:S02]  /*6440*/  ISETP.GE.AND P2, PT, R10, R223, PT ;  /* 0x000000df0a00720c */ /* 0x000fc40003f46270 */
[----:B------:R-:W-:Y:S02]  /*6450*/  FMNMX3.FTZ R11, R11, R106, R107, !PT ;  /* 0x0000006a0b0b7276 */ /* 0x000fe4000781006b */
[----:B------:R-:W-:Y:S02]  /*6460*/  FMNMX3.FTZ R12, R12, R101, R104, !PT ;  /* 0x000000650c0c7276 */ /* 0x000fe40007810068 */
[----:B------:R-:W-:Y:S02]  /*6470*/  FSEL R114, R39, -INF , !P1 ;  /* 0xff80000027727808 */ /* 0x000fe40004800000 */
        /* <DEDUP_REMOVED lines=49> */
[----:B------:R-:W1:Y:S01]  /*6790*/  LDSM.16.MT88.4 R8, [R120+0xa000] ;  /* 0x00a000007808783b */ /* 0x000e620000004200 */
[--C-:B------:R-:W-:Y:S01]  /*67a0*/  FFMA.FTZ R137, R137, UR6, -R140.reuse ;  /* 0x0000000689897c23 */ /* 0x100fe2000801088c */
[--C-:B------:R-:W-:Y:S01]  /*67b0*/  FFMA.FTZ R136, R29, UR6, -R140.reuse ;  /* 0x000000061d887c23 */ /* 0x100fe2000801088c */
[----:B------:R-:W2:Y:S01]  /*67c0*/  MUFU.EX2 R130, R130 ;  /* 0x0000008200827308 */ /* 0x000ea20000000800 */
[----:B------:R-:W3:Y:S01]  /*67d0*/  LDSM.16.MT88.4 R32, [R122+0xa800] ;  /* 0x00a800007a20783b */ /* 0x000ee20000004200 */
        /* <DEDUP_REMOVED lines=67> */
[C---:B-1----:R-:W-:Y:S01]  /*6c10*/  HMMA.16816.F32 R12, R44.reuse, R8, RZ ;  /* 0x000000082c0c723c */ /* 0x042fe200000018ff */
[--C-:B------:R-:W-:Y:S01]  /*6c20*/  FFMA.FTZ R77, R77, UR6, -R140.reuse ;  /* 0x000000064d4d7c23 */ /* 0x100fe2000801088c */
[--C-:B------:R-:W-:Y:S01]  /*6c30*/  FFMA.FTZ R74, R74, UR6, -R131.reuse ;  /* 0x000000064a4a7c23 */ /* 0x100fe20008010883 */
[----:B------:R1:W5:Y:S01]  /*6c40*/  MUFU.EX2 R143, R200 ;  /* 0x000000c8008f7308 */ /* 0x0003620000000800 */
[--C-:B------:R-:W-:Y:S01]  /*6c50*/  FFMA.FTZ R75, R75, UR6, -R131.reuse ;  /* 0x000000064b4b7c23 */ /* 0x100fe20008010883 */
[--C-:B---3--:R-:W-:Y:S01]  /*6c60*/  FFMA.FTZ R202, R164, UR6, -R131.reuse ;  /* 0x00000006a4ca7c23 */ /* 0x108fe20008010883 */
[--C-:B------:R-:W-:Y:S01]  /*6c70*/  FFMA.FTZ R164, R161, UR6, -R140.reuse ;  /* 0x00000006a1a47c23 */ /* 0x100fe2000801088c */
[----:B------:R3:W-:Y:S01]  /*6c80*/  MUFU.EX2 R145, R201 ;  /* 0x000000c900917308 */ /* 0x0007e20000000800 */
[C---:B------:R-:W-:Y:S01]  /*6c90*/  HMMA.16816.F32 R16, R44.reuse, R18, RZ ;  /* 0x000000122c10723c */ /* 0x040fe200000018ff */
[--C-:B------:R-:W-:Y:S01]  /*6ca0*/  FFMA.FTZ R70, R70, UR6, -R131.reuse ;  /* 0x0000000646467c23 */ /* 0x100fe20008010883 */
[--C-:B------:R-:W-:Y:S01]  /*6cb0*/  FFMA.FTZ R71, R71, UR6, -R131.reuse ;  /* 0x0000000647477c23 */ /* 0x100fe20008010883 */
[----:B------:R-:W5:Y:S01]  /*6cc0*/  MUFU.EX2 R148, R148 ;  /* 0x0000009400947308 */ /* 0x000f620000000800 */
        /* <DEDUP_REMOVED lines=8> */
[--C-:B-1----:R-:W-:Y:S01]  /*6d50*/  FFMA.FTZ R200, R160, UR6, -R131.reuse ;  /* 0x00000006a0c87c23 */ /* 0x102fe20008010883 */
[--C-:B---3--:R-:W-:Y:S01]  /*6d60*/  FFMA.FTZ R201, R159, UR6, -R140.reuse ;  /* 0x000000069fc97c23 */ /* 0x108fe2000801088c */
[--C-:B------:R-:W-:Y:S01]  /*6d70*/  FFMA.FTZ R173, R176, UR6, -R131.reuse ;  /* 0x00000006b0ad7c23 */ /* 0x100fe20008010883 */
[----:B------:R-:W-:Y:S01]  /*6d80*/  MUFU.EX2 R151, R151 ;  /* 0x0000009700977308 */ /* 0x000fe20000000800 */
[C---:B------:R-:W-:Y:S01]  /*6d90*/  HMMA.16816.F32 R48, R44.reuse, R36, RZ ;  /* 0x000000242c30723c */ /* 0x040fe200000018ff */
[----:B------:R-:W-:Y:S01]  /*6da0*/  F2FP.F16.F32.PACK_AB R37, R125, R126 ;  /* 0x0000007e7d25723e */ /* 0x000fe200000000ff */
        /* <DEDUP_REMOVED lines=9> */
[----:B-----5:R-:W-:Y:S01]  /*6e40*/  F2FP.F16.F32.PACK_AB R38, R132, R133 ;  /* 0x000000858426723e */ /* 0x020fe200000000ff */
[--C-:B------:R-:W-:Y:S01]  /*6e50*/  FFMA.FTZ R66, R66, UR6, -R131.reuse ;  /* 0x0000000642427c23 */ /* 0x100fe20008010883 */
[--C-:B------:R-:W-:Y:S01]  /*6e60*/  FFMA.FTZ R67, R67, UR6, -R131.reuse ;  /* 0x0000000643437c23 */ /* 0x100fe20008010883 */
[----:B------:R-:W-:Y:S01]  /*6e70*/  MUFU.EX2 R155, R155 ;  /* 0x0000009b009b7308 */ /* 0x000fe20000000800 */
[----:B------:R-:W-:Y:S01]  /*6e80*/  FFMA.FTZ R92, R92, UR6, -R131 ;  /* 0x000000065c5c7c23 */ /* 0x000fe20008010883 */
[----:B------:R-:W-:Y:S01]  /*6e90*/  FFMA.FTZ R64, R64, UR6, -R140 ;  /* 0x0000000640407c23 */ /* 0x000fe2000801088c */
[----:B------:R-:W-:Y:S01]  /*6ea0*/  FADD.FTZ R129, R130, R129 ;  /* 0x0000008182817221 */ /* 0x000fe20000010000 */
[C---:B------:R-:W-:Y:S01]  /*6eb0*/  HMMA.16816.F32 R28, R36.reuse, R32, R28 ;  /* 0x00000020241c723c */ /* 0x040fe2000000181c */
[----:B------:R-:W-:Y:S01]  /*6ec0*/  MUFU.EX2 R156, R156 ;  /* 0x0000009c009c7308 */ /* 0x000fe20000000800 */
[----:B------:R-:W-:Y:S01]  /*6ed0*/  FADD.FTZ R138, R139, R138 ;  /* 0x0000008a8b8a7221 */ /* 0x000fe20000010000 */
[----:B------:R-:W-:Y:S01]  /*6ee0*/  FADD.FTZ R128, R128, R129 ;  /* 0x0000008180807221 */ /* 0x000fe20000010000 */
[----:B------:R-:W-:Y:S01]  /*6ef0*/  FFMA.FTZ R102, R102, UR6, -R131 ;  /* 0x0000000666667c23 */ /* 0x000fe20008010883 */
[----:B------:R1:W-:Y:S01]  /*6f00*/  MUFU.EX2 R160, R185 ;  /* 0x000000b900a07308 */ /* 0x0003e20000000800 */
[----:B------:R-:W-:Y:S01]  /*6f10*/  FADD.FTZ R137, R137, R138 ;  /* 0x0000008a89897221 */ /* 0x000fe20000010000 */
[----:B------:R-:W-:Y:S01]  /*6f20*/  FADD.FTZ R127, R127, R128 ;  /* 0x000000807f7f7221 */ /* 0x000fe20000010000 */
        /* <DEDUP_REMOVED lines=11> */
[--C-:B-1----:R-:W-:Y:S01]  /*6fe0*/  FFMA.FTZ R185, R186, UR6, -R131.reuse ;  /* 0x00000006bab97c23 */ /* 0x102fe20008010883 */
[--C-:B------:R-:W-:Y:S01]  /*6ff0*/  FFMA.FTZ R186, R197, UR6, -R140.reuse ;  /* 0x00000006c5ba7c23 */ /* 0x100fe2000801088c */
[----:B------:R-:W-:Y:S01]  /*7000*/  FFMA.FTZ R197, R196, UR6, -R131 ;  /* 0x00000006c4c57c23 */ /* 0x000fe20008010883 */
[----:B------:R-:W-:Y:S01]  /*7010*/  MUFU.EX2 R162, R162 ;  /* 0x000000a200a27308 */ /* 0x000fe20000000800 */
[----:B------:R-:W-:Y:S01]  /*7020*/  FADD.FTZ R134, R134, R135 ;  /* 0x0000008786867221 */ /* 0x000fe20000010000 */
[C---:B------:R-:W-:Y:S01]  /*7030*/  HMMA.16816.F32 R16, R36.reuse, R58, R16 ;  /* 0x0000003a2410723c */ /* 0x040fe20000001810 */
[----:B------:R-:W1:Y:S01]  /*7040*/  LDSM.16.MT88.4 R56, [R120+0xb000] ;  /* 0x00b000007838783b */ /* 0x000e620000004200 */
[----:B------:R-:W-:Y:S01]  /*7050*/  MUFU.EX2 R163, R163 ;  /* 0x000000a300a37308 */ /* 0x000fe20000000800 */
[--C-:B----4-:R-:W-:Y:S01]  /*7060*/  FFMA.FTZ R200, R180, UR6, -R131.reuse ;  /* 0x00000006b4c87c23 */ /* 0x110fe20008010883 */
[----:B------:R-:W-:Y:S01]  /*7070*/  FFMA.FTZ R180, R168, UR6, -R131 ;  /* 0x00000006a8b47c23 */ /* 0x000fe20008010883 */
[--C-:B------:R-:W-:Y:S01]  /*7080*/  FFMA.FTZ R168, R169, UR6, -R140.reuse ;  /* 0x00000006a9a87c23 */ /* 0x100fe2000801088c */
[----:B------:R-:W-:Y:S01]  /*7090*/  MUFU.EX2 R173, R173 ;  /* 0x000000ad00ad7308 */ /* 0x000fe20000000800 */
[----:B------:R-:W-:Y:S01]  /*70a0*/  FADD.FTZ R124, R124, R125 ;  /* 0x0000007d7c7c7221 */ /* 0x000fe20000010000 */
[C---:B------:R-:W-:Y:S01]  /*70b0*/  HMMA.16816.F32 R12, R36.reuse, R60, R12 ;  /* 0x0000003c240c723c */ /* 0x040fe2000000180c */
[--C-:B------:R-:W-:Y:S01]  /*70c0*/  FFMA.FTZ R60, R154, UR6, -R131.reuse ;  /* 0x000000069a3c7c23 */ /* 0x100fe20008010883 */
[--C-:B------:R-:W-:Y:S01]  /*70d0*/  FFMA.FTZ R154, R153, UR6, -R140.reuse ;  /* 0x00000006999a7c23 */ /* 0x100fe2000801088c */
[----:B------:R-:W-:Y:S01]  /*70e0*/  FFMA.FTZ R153, R157, UR6, -R140 ;  /* 0x000000069d997c23 */ /* 0x000fe2000801088c */
[----:B------:R-:W-:Y:S01]  /*70f0*/  FFMA.FTZ R157, R158, UR6, -R131 ;  /* 0x000000069e9d7c23 */ /* 0x000fe20008010883 */
[----:B------:R4:W5:Y:S01]  /*7100*/  MUFU.EX2 R150, R60 ;  /* 0x0000003c00967308 */ /* 0x0009620000000800 */
[----:B------:R-:W-:Y:S01]  /*7110*/  FADD.FTZ R133, R133, R134 ;  /* 0x0000008685857221 */ /* 0x000fe20000010000 */
[----:B------:R-:W-:Y:S01]  /*7120*/  FADD.FTZ R123, R123, R124 ;  /* 0x0000007c7b7b7221 */ /* 0x000fe20000010000 */
[----:B------:R-:W-:Y:S01]  /*7130*/  HMMA.16816.F32 R8, R36, R62, R8 ;  /* 0x0000003e2408723c */ /* 0x000fe20000001808 */
[----:B------:R-:W5:Y:S01]  /*7140*/  MUFU.EX2 R154, R154 ;  /* 0x0000009a009a7308 */ /* 0x000f620000000800 */
[----:B------:R-:W-:Y:S01]  /*7150*/  FADD.FTZ R132, R132, R133 ;  /* 0x0000008584847221 */ /* 0x000fe20000010000 */
[----:B------:R-:W-:Y:S01]  /*7160*/  FFMA.FTZ R239, R119, UR6, -R140 ;  /* 0x0000000677ef7c23 */ /* 0x000fe2000801088c */
[--C-:B------:R-:W-:Y:S01]  /*7170*/  FFMA.FTZ R115, R115, UR6, -R131.reuse ;  /* 0x0000000673737c23 */ /* 0x100fe20008010883 */
[----:B------:R-:W5:Y:S01]  /*7180*/  MUFU.EX2 R153, R153 ;  /* 0x0000009900997308 */ /* 0x000f620000000800 */
[----:B------:R-:W-:-:S02]  /*7190*/  FFMA.FTZ R114, R114, UR6, -R131 ;  /* 0x0000000672727c23 */ /* 0x000fc40008010883 */
[C---:B------:R-:W-:Y:S01]  /*71a0*/  HMMA.16816.F32 R48, R36.reuse, R40, R48 ;  /* 0x000000282430723c */ /* 0x040fe20000001830 */
[----:B------:R-:W-:Y:S01]  /*71b0*/  MUFU.EX2 R158, R202 ;  /* 0x000000ca009e7308 */ /* 0x000fe20000000800 */
[----:B----4-:R-:W-:Y:S03]  /*71c0*/  LDSM.16.MT88.4 R60, [R120+0xb800] ;  /* 0x00b80000783c783b */ /* 0x010fe60000004200 */
[----:B------:R-:W4:Y:S03]  /*71d0*/  MUFU.EX2 R157, R157 ;  /* 0x0000009d009d7308 */ /* 0x000f260000000800 */
[----:B------:R-:W-:Y:S01]  /*71e0*/  HMMA.16816.F32 R44, R36, R42, R44 ;  /* 0x0000002a242c723c */ /* 0x000fe2000000182c */
[----:B------:R-:W5:Y:S01]  /*71f0*/  LDSM.16.MT88.4 R40, [R111+0xb000] ;  /* 0x00b000006f28783b */ /* 0x000f620000004200 */
[----:B------:R-:W-:Y:S01]  /*7200*/  F2FP.F16.F32.PACK_AB R37, R141, R142 ;  /* 0x0000008e8d25723e */ /* 0x000fe200000000ff */
[----:B------:R-:W4:Y:S01]  /*7210*/  MUFU.EX2 R172, R172 ;  /* 0x000000ac00ac7308 */ /* 0x000f220000000800 */
[----:B------:R-:W-:Y:S01]  /*7220*/  F2FP.F16.F32.PACK_AB R39, R143, R144 ;  /* 0x000000908f27723e */ /* 0x000fe200000000ff */
[----:B------:R-:W-:Y:S01]  /*7230*/  FADD.FTZ R142, R142, R123 ;  /* 0x0000007b8e8e7221 */ /* 0x000fe20000010000 */
[C---:B------:R-:W-:Y:S01]  /*7240*/  F2FP.F16.F32.PACK_AB R36, R148.reuse, R145 ;  /* 0x000000919424723e */ /* 0x040fe200000000ff */
[----:B------:R-:W-:Y:S01]  /*7250*/  MUFU.EX2 R170, R170 ;  /* 0x000000aa00aa7308 */ /* 0x000fe20000000800 */
[----:B--2---:R-:W-:Y:S01]  /*7260*/  F2FP.F16.F32.PACK_AB R38, R147, R146 ;  /* 0x000000929326723e */ /* 0x004fe200000000ff */
[----:B------:R-:W-:Y:S01]  /*7270*/  FADD.FTZ R145, R145, R132 ;  /* 0x0000008491917221 */ /* 0x000fe20000010000 */
[----:B------:R-:W-:Y:S01]  /*7280*/  FADD.FTZ R141, R141, R142 ;  /* 0x0000008e8d8d7221 */ /* 0x000fe20000010000 */
[----:B------:R-:W-:Y:S01]  /*7290*/  MUFU.EX2 R176, R176 ;  /* 0x000000b000b07308 */ /* 0x000fe20000000800 */
[----:B------:R-:W-:Y:S01]  /*72a0*/  LDSM.16.MT88.4 R132, [R122+0x11800] ;  /* 0x011800007a84783b */ /* 0x000fe20000004200 */
[----:B------:R-:W-:Y:S01]  /*72b0*/  FADD.FTZ R145, R148, R145 ;  /* 0x0000009194917221 */ /* 0x000fe20000010000 */
[----:B------:R-:W-:Y:S01]  /*72c0*/  FADD.FTZ R144, R144, R141 ;  /* 0x0000008d90907221 */ /* 0x000fe20000010000 */
[----:B---3--:R-:W-:Y:S01]  /*72d0*/  HMMA.16816.F32 R20, R36, R32, R20 ;  /* 0x000000202414723c */ /* 0x008fe20000001814 */
        /* <DEDUP_REMOVED lines=10> */
[----:B------:R3:W-:Y:S04]  /*7380*/  MUFU.EX2 R196, R198 ;  /* 0x000000c600c47308 */ /* 0x0007e80000000800 */
[----:B------:R-:W-:Y:S02]  /*7390*/  MUFU.EX2 R197, R197 ;  /* 0x000000c500c57308 */ /* 0x000fe40000000800 */
[C---:B------:R-:W-:Y:S01]  /*73a0*/  HMMA.16816.F32 R24, R36.reuse, R54, R24 ;  /* 0x000000362418723c */ /* 0x040fe20000001818 */
[----:B------:R-:W4:Y:S01]  /*73b0*/  LDSM.16.MT88.4 R52, [R121+0xb800] ;  /* 0x00b800007934783b */ /* 0x000f220000004200 */
[----:B------:R-:W-:Y:S04]  /*73c0*/  MUFU.EX2 R190, R190 ;  /* 0x000000be00be7308 */ /* 0x000fe80000000800 */
[----:B------:R-:W-:Y:S02]  /*73d0*/  MUFU.EX2 R187, R187 ;  /* 0x000000bb00bb7308 */ /* 0x000fe40000000800 */
[C---:B-1----:R-:W-:Y:S01]  /*73e0*/  HMMA.16816.F32 R12, R36.reuse, R56, R12 ;  /* 0x00000038240c723c */ /* 0x042fe2000000180c */
[----:B---3--:R-:W-:Y:S01]  /*73f0*/  FFMA.FTZ R198, R193, UR6, -R140 ;  /* 0x00000006c1c67c23 */ /* 0x008fe2000801088c */
[----:B------:R-:W-:Y:S01]  /*7400*/  FFMA.FTZ R193, R178, UR6, -R131 ;  /* 0x00000006b2c17c23 */ /* 0x000fe20008010883 */
[----:B------:R-:W-:Y:S04]  /*7410*/  MUFU.EX2 R168, R168 ;  /* 0x000000a800a87308 */ /* 0x000fe80000000800 */
[----:B------:R-:W-:Y:S01]  /*7420*/  MUFU.EX2 R198, R198 ;  /* 0x000000c600c67308 */ /* 0x000fe20000000800 */
[C---:B------:R-:W-:Y:S01]  /*7430*/  HMMA.16816.F32 R8, R36.reuse, R58, R8 ;  /* 0x0000003a2408723c */ /* 0x040fe20000001808 */
[----:B------:R-:W-:Y:S02]  /*7440*/  LDSM.16.MT88.4 R56, [R122+0xc000] ;  /* 0x00c000007a38783b */ /* 0x000fe40000004200 */
[----:B------:R-:W-:Y:S04]  /*7450*/  MUFU.EX2 R178, R200 ;  /* 0x000000c800b27308 */ /* 0x000fe80000000800 */
[----:B------:R-:W-:Y:S01]  /*7460*/  MUFU.EX2 R193, R193 ;  /* 0x000000c100c17308 */ /* 0x000fe20000000800 */
[C---:B-----5:R-:W-:Y:S03]  /*7470*/  HMMA.16816.F32 R48, R36.reuse, R40, R48 ;  /* 0x000000282430723c */ /* 0x060fe60000001830 */
[----:B------:R-:W-:Y:S04]  /*7480*/  MUFU.EX2 R90, R90 ;  /* 0x0000005a005a7308 */ /* 0x000fe80000000800 */
[----:B------:R-:W-:Y:S01]  /*7490*/  MUFU.EX2 R91, R91 ;  /* 0x0000005b005b7308 */ /* 0x000fe20000000800 */
[----:B------:R-:W-:Y:S01]  /*74a0*/  HMMA.16816.F32 R44, R36, R42, R44 ;  /* 0x0000002a242c723c */ /* 0x000fe2000000182c */
[----:B------:R-:W-:Y:S01]  /*74b0*/  F2FP.F16.F32.PACK_AB R37, R150, R151 ;  /* 0x000000979625723e */ /* 0x000fe200000000ff */
[----:B------:R-:W1:Y:S01]  /*74c0*/  LDSM.16.MT88.4 R40, [R111+0xb800] ;  /* 0x00b800006f28783b */ /* 0x000e620000004200 */
        /* <DEDUP_REMOVED lines=13> */
[----:B------:R-:W-:Y:S02]  /*75a0*/  FADD.FTZ R153, R153, R154 ;  /* 0x0000009a99997221 */ /* 0x000fe40000010000 */
[----:B------:R-:W-:Y:S01]  /*75b0*/  FADD.FTZ R149, R152, R149 ;  /* 0x0000009598957221 */ /* 0x000fe20000010000 */
[----:B------:R-:W-:Y:S01]  /*75c0*/  MUFU.EX2 R84, R84 ;  /* 0x0000005400547308 */ /* 0x000fe20000000800 */
[----:B------:R-:W-:Y:S01]  /*75d0*/  FADD.FTZ R156, R156, R153 ;  /* 0x000000999c9c7221 */ /* 0x000fe20000010000 */
[C---:B------:R-:W-:Y:S01]  /*75e0*/  HMMA.16816.F32 R24, R36.reuse, R34, R24 ;  /* 0x000000222418723c */ /* 0x040fe20000001818 */
[----:B------:R-:W2:Y:S01]  /*75f0*/  LDSM.16.MT88.4 R32, [R121+0xc000] ;  /* 0x00c000007920783b */ /* 0x000ea20000004200 */
[----:B------:R-:W-:Y:S04]  /*7600*/  MUFU.EX2 R85, R85 ;  /* 0x0000005500557308 */ /* 0x000fe80000000800 */
[----:B------:R-:W-:Y:S02]  /*7610*/  MUFU.EX2 R82, R82 ;  /* 0x0000005200527308 */ /* 0x000fe40000000800 */
[C---:B----4-:R-:W-:Y:S02]  /*7620*/  HMMA.16816.F32 R20, R36.reuse, R52, R20 ;  /* 0x000000342414723c */ /* 0x050fe40000001814 */
        /* <DEDUP_REMOVED lines=9> */
[--C-:B------:R-:W-:Y:S01]  /*76c0*/  FFMA.FTZ R179, R181, UR6, -R140.reuse ;  /* 0x00000006b5b37c23 */ /* 0x100fe2000801088c */
[----:B------:R-:W-:Y:S01]  /*76d0*/  FFMA.FTZ R181, R182, UR6, -R131 ;  /* 0x00000006b6b57c23 */ /* 0x000fe20008010883 */
[----:B------:R-:W-:Y:S03]  /*76e0*/  MUFU.EX2 R81, R81 ;  /* 0x0000005100517308 */ /* 0x000fe60000000800 */
[C---:B------:R-:W-:Y:S01]  /*76f0*/  HMMA.16816.F32 R8, R36.reuse, R62, R8 ;  /* 0x0000003e2408723c */ /* 0x040fe20000001808 */
[----:B------:R-:W-:Y:S04]  /*7700*/  MUFU.EX2 R174, R174 ;  /* 0x000000ae00ae7308 */ /* 0x000fe80000000800 */
[----:B------:R-:W-:Y:S03]  /*7710*/  MUFU.EX2 R179, R179 ;  /* 0x000000b300b37308 */ /* 0x000fe60000000800 */
[C---:B-1----:R-:W-:Y:S01]  /*7720*/  HMMA.16816.F32 R48, R36.reuse, R40, R48 ;  /* 0x000000282430723c */ /* 0x042fe20000001830 */
[----:B------:R1:W-:Y:S04]  /*7730*/  MUFU.EX2 R182, R188 ;  /* 0x000000bc00b67308 */ /* 0x0003e80000000800 */
[----:B------:R-:W-:Y:S03]  /*7740*/  MUFU.EX2 R181, R181 ;  /* 0x000000b500b57308 */ /* 0x000fe60000000800 */
[----:B------:R-:W-:Y:S01]  /*7750*/  HMMA.16816.F32 R44, R36, R42, R44 ;  /* 0x0000002a242c723c */ /* 0x000fe2000000182c */
[----:B------:R-:W4:Y:S01]  /*7760*/  LDSM.16.MT88.4 R40, [R111+0xc000] ;  /* 0x00c000006f28783b */ /* 0x000f220000004200 */
[----:B------:R-:W-:Y:S01]  /*7770*/  F2FP.F16.F32.PACK_AB R37, R157, R158 ;  /* 0x0000009e9d25723e */ /* 0x000fe200000000ff */
[----:B------:R-:W-:Y:S01]  /*7780*/  MUFU.EX2 R76, R76 ;  /* 0x0000004c004c7308 */ /* 0x000fe20000000800 */
[----:B------:R-:W-:Y:S01]  /*7790*/  F2FP.F16.F32.PACK_AB R39, R159, R160 ;  /* 0x000000a09f27723e */ /* 0x000fe200000000ff */
[----:B------:R-:W-:Y:S01]  /*77a0*/  FADD.FTZ R158, R158, R149 ;  /* 0x000000959e9e7221 */ /* 0x000fe20000010000 */
[----:B------:R-:W-:Y:S01]  /*77b0*/  F2FP.F16.F32.PACK_AB R36, R164, R161 ;  /* 0x000000a1a424723e */ /* 0x000fe200000000ff */
[----:B-1----:R-:W-:Y:S01]  /*77c0*/  FFMA.FTZ R188, R191, UR6, -R140 ;  /* 0x00000006bfbc7c23 */ /* 0x002fe2000801088c */
[----:B------:R-:W-:Y:S01]  /*77d0*/  F2FP.F16.F32.PACK_AB R38, R163, R162 ;  /* 0x000000a2a326723e */ /* 0x000fe200000000ff */
[----:B------:R1:W-:Y:S01]  /*77e0*/  MUFU.EX2 R191, R199 ;  /* 0x000000c700bf7308 */ /* 0x0003e20000000800 */
[----:B------:R-:W-:Y:S01]  /*77f0*/  FADD.FTZ R157, R157, R158 ;  /* 0x0000009e9d9d7221 */ /* 0x000fe20000010000 */
[----:B------:R-:W-:Y:S02]  /*7800*/  LDSM.16.MT88.4 R148, [R120+0x11800] ;  /* 0x011800007894783b */ /* 0x000fe40000004200 */
[----:B------:R-:W-:Y:S01]  /*7810*/  MUFU.EX2 R188, R188 ;  /* 0x000000bc00bc7308 */ /* 0x000fe20000000800 */
[----:B------:R-:W-:Y:S01]  /*7820*/  FADD.FTZ R160, R160, R157 ;  /* 0x0000009da0a07221 */ /* 0x000fe20000010000 */
[----:B--2---:R-:W-:Y:S02]  /*7830*/  HMMA.16816.F32 R20, R36, R32, R20 ;  /* 0x000000202414723c */ /* 0x004fe40000001814 */
[----:B------:R-:W-:Y:S01]  /*7840*/  MUFU.EX2 R77, R77 ;  /* 0x0000004d004d7308 */ /* 0x000fe20000000800 */
[----:B------:R-:W-:-:S03]  /*7850*/  FADD.FTZ R160, R159, R160 ;  /* 0x000000a09fa07221 */ /* 0x000fc60000010000 */
[----:B------:R-:W-:Y:S02]  /*7860*/  MUFU.EX2 R74, R74 ;  /* 0x0000004a004a7308 */ /* 0x000fe40000000800 */
[C---:B------:R-:W-:Y:S01]  /*7870*/  HMMA.16816.F32 R16, R36.reuse, R34, R16 ;  /* 0x000000222410723c */ /* 0x040fe20000001810 */
[----:B------:R-:W2:Y:S01]  /*7880*/  LDSM.16.MT88.4 R32, [R122+0xc800] ;  /* 0x00c800007a20783b */ /* 0x000ea20000004200 */
[--C-:B-1----:R-:W-:Y:S01]  /*7890*/  FFMA.FTZ R199, R166, UR6, -R131.reuse ;  /* 0x00000006a6c77c23 */ /* 0x102fe20008010883 */
[----:B------:R-:W-:Y:S04]  /*78a0*/  MUFU.EX2 R75, R75 ;  /* 0x0000004b004b7308 */ /* 0x000fe80000000800 */
[----:B------:R-:W-:Y:S01]  /*78b0*/  MUFU.EX2 R166, R180 ;  /* 0x000000b400a67308 */ /* 0x000fe20000000800 */
[C---:B------:R-:W-:Y:S03]  /*78c0*/  HMMA.16816.F32 R28, R36.reuse, R56, R28 ;  /* 0x00000038241c723c */ /* 0x040fe6000000181c */
[----:B------:R1:W-:Y:S04]  /*78d0*/  MUFU.EX2 R169, R199 ;  /* 0x000000c700a97308 */ /* 0x0003e80000000800 */
[----:B------:R-:W-:Y:S01]  /*78e0*/  MUFU.EX2 R70, R70 ;  /* 0x0000004600467308 */ /* 0x000fe20000000800 */
[C---:B------:R-:W-:Y:S01]  /*78f0*/  HMMA.16816.F32 R24, R36.reuse, R58, R24 ;  /* 0x0000003a2418723c */ /* 0x040fe20000001818 */
[----:B------:R-:W5:Y:S02]  /*7900*/  LDSM.16.MT88.4 R56, [R121+0xc800] ;  /* 0x00c800007938783b */ /* 0x000f640000004200 */
[----:B------:R-:W-:Y:S04]  /*7910*/  MUFU.EX2 R71, R71 ;  /* 0x0000004700477308 */ /* 0x000fe80000000800 */
[----:B------:R-:W-:Y:S01]  /*7920*/  MUFU.EX2 R72, R72 ;  /* 0x0000004800487308 */ /* 0x000fe20000000800 */
[C---:B---3--:R-:W-:Y:S01]  /*7930*/  HMMA.16816.F32 R12, R36.reuse, R52, R12 ;  /* 0x00000034240c723c */ /* 0x048fe2000000180c */
[--C-:B------:R-:W-:Y:S01]  /*7940*/  FFMA.FTZ R52, R175, UR6, -R140.reuse ;  /* 0x00000006af347c23 */ /* 0x100fe2000801088c */
[--C-:B-1----:R-:W-:Y:S01]  /*7950*/  FFMA.FTZ R199, R65, UR6, -R140.reuse ;  /* 0x0000000641c77c23 */ /* 0x102fe2000801088c */
[----:B------:R1:W-:Y:S01]  /*7960*/  MUFU.EX2 R175, R60 ;  /* 0x0000003c00af7308 */ /* 0x0003e20000000800 */
[--C-:B------:R-:W-:Y:S01]  /*7970*/  FFMA.FTZ R65, R88, UR6, -R140.reuse ;  /* 0x0000000658417c23 */ /* 0x100fe2000801088c */
[--C-:B------:R-:W-:Y:S01]  /*7980*/  FFMA.FTZ R88, R93, UR6, -R140.reuse ;  /* 0x000000065d587c23 */ /* 0x100fe2000801088c */
[--C-:B------:R-:W-:Y:S01]  /*7990*/  FFMA.FTZ R93, R103, UR6, -R131.reuse ;  /* 0x00000006675d7c23 */ /* 0x100fe20008010883 */
[----:B------:R3:W2:Y:S01]  /*79a0*/  MUFU.EX2 R177, R52 ;  /* 0x0000003400b17308 */ /* 0x0006a20000000800 */
[C---:B------:R-:W-:Y:S03]  /*79b0*/  HMMA.16816.F32 R8, R36.reuse, R54, R8 ;  /* 0x000000362408723c */ /* 0x040fe60000001808 */
[----:B------:R-:W-:Y:S04]  /*79c0*/  MUFU.EX2 R73, R73 ;  /* 0x0000004900497308 */ /* 0x000fe80000000800 */
[----:B------:R-:W-:Y:S01]  /*79d0*/  MUFU.EX2 R68, R68 ;  /* 0x0000004400447308 */ /* 0x000fe20000000800 */
[C---:B----4-:R-:W-:Y:S01]  /*79e0*/  HMMA.16816.F32 R48, R36.reuse, R40, R48 ;  /* 0x000000282430723c */ /* 0x050fe20000001830 */
[----:B-1----:R-:W-:Y:S01]  /*79f0*/  LDSM.16.MT88.4 R60, [R120+0xc800] ;  /* 0x00c80000783c783b */ /* 0x002fe20000004200 */
[----:B------:R-:W-:Y:S01]  /*7a00*/  F2FP.F16.F32.PACK_AB R41, R172, R173 ;  /* 0x000000adac29723e */ /* 0x000fe200000000ff */
[----:B------:R-:W-:Y:S02]  /*7a10*/  MUFU.EX2 R69, R69 ;  /* 0x0000004500457308 */ /* 0x000fe40000000800 */
[----:B---3--:R-:W1:Y:S01]  /*7a20*/  LDSM.16.MT88.4 R52, [R111+0xc800] ;  /* 0x00c800006f34783b */ /* 0x008e620000004200 */
[----:B--2---:R-:W-:Y:S01]  /*7a30*/  F2FP.F16.F32.PACK_AB R40, R176, R177 ;  /* 0x000000b1b028723e */ /* 0x004fe200000000ff */
[----:B------:R-:W-:Y:S01]  /*7a40*/  MUFU.EX2 R66, R66 ;  /* 0x0000004200427308 */ /* 0x000fe20000000800 */
[----:B------:R-:W-:Y:S01]  /*7a50*/  HMMA.16816.F32 R44, R36, R42, R44 ;  /* 0x0000002a242c723c */ /* 0x000fe2000000182c */
[----:B------:R-:W-:Y:S01]  /*7a60*/  F2FP.F16.F32.PACK_AB R43, R175, R170 ;  /* 0x000000aaaf2b723e */ /* 0x000fe200000000ff */
[----:B------:R-:W2:Y:S01]  /*7a70*/  LDSM.16.MT88.4 R36, [R122+0xd000] ;  /* 0x00d000007a24783b */ /* 0x000ea20000004200 */
[----:B------:R-:W-:Y:S01]  /*7a80*/  F2FP.F16.F32.PACK_AB R42, R179, R174 ;  /* 0x000000aeb32a723e */ /* 0x000fe200000000ff */
        /* <DEDUP_REMOVED lines=9> */
[C---:B-----5:R-:W-:Y:S02]  /*7b20*/  HMMA.16816.F32 R20, R40.reuse, R56, R20 ;  /* 0x000000382814723c */ /* 0x060fe40000001814 */
[----:B------:R-:W-:Y:S04]  /*7b30*/  MUFU.EX2 R93, R93 ;  /* 0x0000005d005d7308 */ /* 0x000fe80000000800 */
[----:B------:R-:W-:Y:S02]  /*7b40*/  MUFU.EX2 R239, R239 ;  /* 0x000000ef00ef7308 */ /* 0x000fe40000000800 */
[C---:B------:R-:W-:Y:S01]  /*7b50*/  HMMA.16816.F32 R16, R40.reuse, R58, R16 ;  /* 0x0000003a2810723c */ /* 0x040fe20000001810 */
[----:B------:R-:W4:Y:S07]  /*7b60*/  LDSM.16.MT88.4 R56, [R120+0xd000] ;  /* 0x00d000007838783b */ /* 0x000f2e0000004200 */
[C---:B-1----:R-:W-:Y:S08]  /*7b70*/  HMMA.16816.F32 R48, R40.reuse, R52, R48 ;  /* 0x000000342830723c */ /* 0x042ff00000001830 */
[C---:B------:R-:W-:Y:S01]  /*7b80*/  HMMA.16816.F32 R44, R40.reuse, R54, R44 ;  /* 0x00000036282c723c */ /* 0x040fe2000000182c */
[----:B------:R-:W1:Y:S07]  /*7b90*/  LDSM.16.MT88.4 R52, [R111+0xd000] ;  /* 0x00d000006f34783b */ /* 0x000e6e0000004200 */
[----:B------:R-:W-:Y:S01]  /*7ba0*/  HMMA.16816.F32 R12, R40, R60, R12 ;  /* 0x0000003c280c723c */ /* 0x000fe2000000180c */
[----:B------:R-:W-:Y:S01]  /*7bb0*/  FFMA.FTZ R60, R194, UR6, -R131 ;  /* 0x00000006c23c7c23 */ /* 0x000fe20008010883 */
[----:B------:R-:W-:-:S06]  /*7bc0*/  FFMA.FTZ R194, R183, UR6, -R140 ;  /* 0x00000006b7c27c23 */ /* 0x000fcc000801088c */
[----:B------:R-:W-:Y:S01]  /*7bd0*/  HMMA.16816.F32 R8, R40, R62, R8 ;  /* 0x0000003e2808723c */ /* 0x000fe20000001808 */
[----:B------:R-:W-:Y:S01]  /*7be0*/  F2FP.F16.F32.PACK_AB R41, R181, R182 ;  /* 0x000000b6b529723e */ /* 0x000fe200000000ff */
[----:B------:R-:W-:Y:S01]  /*7bf0*/  MUFU.EX2 R194, R194 ;  /* 0x000000c200c27308 */ /* 0x000fe20000000800 */
[----:B------:R-:W-:Y:S02]  /*7c00*/  F2FP.F16.F32.PACK_AB R43, R184, R185 ;  /* 0x000000b9b82b723e */ /* 0x000fe400000000ff */
        /* <DEDUP_REMOVED lines=8> */
[C---:B----4-:R-:W-:Y:S01]  /*7c90*/  HMMA.16816.F32 R12, R40.reuse, R56, R12 ;  /* 0x00000038280c723c */ /* 0x050fe2000000180c */
[----:B------:R-:W-:Y:S01]  /*7ca0*/  FFMA.FTZ R56, R189, UR6, -R140 ;  /* 0x00000006bd387c23 */ /* 0x000fe2000801088c */
[----:B------:R-:W-:Y:S01]  /*7cb0*/  F2FP.F16.F32.PACK_AB R57, R197, R196 ;  /* 0x000000c4c539723e */ /* 0x000fe200000000ff */
        /* <DEDUP_REMOVED lines=11> */
[C---:B--2---:R-:W-:Y:S08]  /*7d70*/  HMMA.16816.F32 R28, R56.reuse, R36, R28 ;  /* 0x00000024381c723c */ /* 0x044ff0000000181c */
[C---:B------:R-:W-:Y:S01]  /*7d80*/  HMMA.16816.F32 R24, R56.reuse, R38, R24 ;  /* 0x000000263818723c */ /* 0x040fe20000001818 */
[----:B------:R-:W2:Y:S07]  /*7d90*/  LDSM.16.MT88.4 R36, [R121+0xe000] ;  /* 0x00e000007924783b */ /* 0x000eae0000004200 */
[C---:B---3--:R-:W-:Y:S08]  /*7da0*/  HMMA.16816.F32 R20, R56.reuse, R32, R20 ;  /* 0x000000203814723c */ /* 0x048ff00000001814 */
[C---:B------:R-:W-:Y:S01]  /*7db0*/  HMMA.16816.F32 R16, R56.reuse, R34, R16 ;  /* 0x000000223810723c */ /* 0x040fe20000001810 */
[----:B------:R-:W3:Y:S07]  /*7dc0*/  LDSM.16.MT88.4 R32, [R120+0xe000] ;  /* 0x00e000007820783b */ /* 0x000eee0000004200 */
[C---:B-1----:R-:W-:Y:S01]  /*7dd0*/  HMMA.16816.F32 R12, R56.reuse, R60, R12 ;  /* 0x0000003c380c723c */ /* 0x042fe2000000180c */
[--C-:B------:R-:W-:Y:S01]  /*7de0*/  FFMA.FTZ R61, R167, UR6, -R140.reuse ;  /* 0x00000006a73d7c23 */ /* 0x100fe2000801088c */
[----:B------:R-:W-:Y:S01]  /*7df0*/  FFMA.FTZ R60, R165, UR6, -R140 ;  /* 0x00000006a53c7c23 */ /* 0x000fe2000801088c */
[----:B------:R1:W5:Y:S04]  /*7e00*/  MUFU.EX2 R167, R171 ;  /* 0x000000ab00a77308 */ /* 0x0003680000000800 */
[----:B------:R-:W-:Y:S01]  /*7e10*/  MUFU.EX2 R165, R61 ;  /* 0x0000003d00a57308 */ /* 0x000fe20000000800 */
[C---:B------:R-:W-:Y:S03]  /*7e20*/  HMMA.16816.F32 R8, R56.reuse, R62, R8 ;  /* 0x0000003e3808723c */ /* 0x040fe60000001808 */
[----:B------:R2:W5:Y:S05]  /*7e30*/  MUFU.EX2 R180, R60 ;  /* 0x0000003c00b47308 */ /* 0x00056a0000000800 */
[----:B----4-:R-:W-:Y:S01]  /*7e40*/  HMMA.16816.F32 R48, R56, R52, R48 ;  /* 0x000000343830723c */ /* 0x010fe20000001830 */
[--C-:B-1----:R-:W-:Y:S01]  /*7e50*/  FFMA.FTZ R171, R94, UR6, -R131.reuse ;  /* 0x000000065eab7c23 */ /* 0x102fe20008010883 */
[----:B------:R-:W-:-:S05]  /*7e60*/  FFMA.FTZ R94, R107, UR6, -R131 ;  /* 0x000000066b5e7c23 */ /* 0x000fca0008010883 */
[----:B------:R-:W1:Y:S01]  /*7e70*/  MUFU.EX2 R171, R171 ;  /* 0x000000ab00ab7308 */ /* 0x000e620000000800 */
[----:B------:R-:W-:Y:S01]  /*7e80*/  HMMA.16816.F32 R44, R56, R54, R44 ;  /* 0x00000036382c723c */ /* 0x000fe2000000182c */
[----:B------:R-:W4:Y:S01]  /*7e90*/  LDSM.16.MT88.4 R52, [R111+0xe000] ;  /* 0x00e000006f34783b */ /* 0x000f220000004200 */
[----:B------:R-:W-:Y:S01]  /*7ea0*/  F2FP.F16.F32.PACK_AB R57, R193, R178 ;  /* 0x000000b2c139723e */ /* 0x000fe200000000ff */
[----:B------:R-:W-:Y:S01]  /*7eb0*/  MUFU.EX2 R94, R94 ;  /* 0x0000005e005e7308 */ /* 0x000fe20000000800 */
[----:B------:R-:W-:Y:S01]  /*7ec0*/  F2FP.F16.F32.PACK_AB R59, R169, R166 ;  /* 0x000000a6a93b723e */ /* 0x000fe200000000ff */
[----:B--2---:R-:W-:Y:S01]  /*7ed0*/  LDSM.16.MT88.4 R60, [R121+0xf000] ;  /* 0x00f00000793c783b */ /* 0x004fe20000004200 */
[----:B-----5:R-:W-:Y:S02]  /*7ee0*/  F2FP.F16.F32.PACK_AB R56, R167, R168 ;  /* 0x000000a8a738723e */ /* 0x020fe400000000ff */
[----:B------:R-:W-:-:S07]  /*7ef0*/  F2FP.F16.F32.PACK_AB R58, R180, R165 ;  /* 0x000000a5b43a723e */ /* 0x000fce00000000ff */
[C---:B------:R-:W-:Y:S08]  /*7f00*/  HMMA.16816.F32 R20, R56.reuse, R36, R20 ;  /* 0x000000243814723c */ /* 0x040ff00000001814 */
[C---:B------:R-:W-:Y:S01]  /*7f10*/  HMMA.16816.F32 R16, R56.reuse, R38, R16 ;  /* 0x000000263810723c */ /* 0x040fe20000001810 */
[----:B------:R-:W2:Y:S07]  /*7f20*/  LDSM.16.MT88.4 R36, [R122+0xe800] ;  /* 0x00e800007a24783b */ /* 0x000eae0000004200 */
[C---:B------:R-:W-:Y:S08]  /*7f30*/  HMMA.16816.F32 R28, R56.reuse, R40, R28 ;  /* 0x00000028381c723c */ /* 0x040ff0000000181c */
[C---:B------:R-:W-:Y:S01]  /*7f40*/  HMMA.16816.F32 R24, R56.reuse, R42, R24 ;  /* 0x0000002a3818723c */ /* 0x040fe20000001818 */
[----:B------:R-:W5:Y:S07]  /*7f50*/  LDSM.16.MT88.4 R40, [R121+0xe800] ;  /* 0x00e800007928783b */ /* 0x000f6e0000004200 */
[C---:B---3--:R-:W-:Y:S08]  /*7f60*/  HMMA.16816.F32 R12, R56.reuse, R32, R12 ;  /* 0x00000020380c723c */ /* 0x048ff0000000180c */
        /* <DEDUP_REMOVED lines=8> */
[----:B------:R-:W-:-:S07]  /*7ff0*/  F2FP.F16.F32.PACK_AB R54, R85, R84 ;  /* 0x000000545536723e */ /* 0x000fce00000000ff */
[C---:B--2---:R-:W-:Y:S08]  /*8000*/  HMMA.16816.F32 R28, R52.reuse, R36, R28 ;  /* 0x00000024341c723c */ /* 0x044ff0000000181c */
[C---:B------:R-:W-:Y:S01]  /*8010*/  HMMA.16816.F32 R24, R52.reuse, R38, R24 ;  /* 0x000000263418723c */ /* 0x040fe20000001818 */
[----:B------:R-:W2:Y:S07]  /*8020*/  LDSM.16.MT88.4 R36, [R122+0xf000] ;  /* 0x00f000007a24783b */ /* 0x000eae0000004200 */
[C---:B-----5:R-:W-:Y:S08]  /*8030*/  HMMA.16816.F32 R20, R52.reuse, R40, R20 ;  /* 0x000000283414723c */ /* 0x060ff00000001814 */
[C---:B------:R-:W-:Y:S01]  /*8040*/  HMMA.16816.F32 R16, R52.reuse, R42, R16 ;  /* 0x0000002a3410723c */ /* 0x040fe20000001810 */
[----:B------:R-:W5:Y:S07]  /*8050*/  LDSM.16.MT88.4 R40, [R120+0xf000] ;  /* 0x00f000007828783b */ /* 0x000f6e0000004200 */
[C---:B---3--:R-:W-:Y:S08]  /*8060*/  HMMA.16816.F32 R12, R52.reuse, R32, R12 ;  /* 0x00000020340c723c */ /* 0x048ff0000000180c */
[C---:B------:R-:W-:Y:S01]  /*8070*/  HMMA.16816.F32 R8, R52.reuse, R34, R8 ;  /* 0x000000223408723c */ /* 0x040fe20000001808 */
[----:B------:R-:W3:Y:S07]  /*8080*/  LDSM.16.MT88.4 R32, [R111+0xf000] ;  /* 0x00f000006f20783b */ /* 0x000eee0000004200 */
[C---:B----4-:R-:W-:Y:S08]  /*8090*/  HMMA.16816.F32 R48, R52.reuse, R56, R48 ;  /* 0x000000383430723c */ /* 0x050ff00000001830 */
[----:B------:R-:W-:Y:S01]  /*80a0*/  HMMA.16816.F32 R44, R52, R58, R44 ;  /* 0x0000003a342c723c */ /* 0x000fe2000000182c */
[----:B------:R-:W-:Y:S01]  /*80b0*/  F2FP.F16.F32.PACK_AB R53, R83, R82 ;  /* 0x000000525335723e */ /* 0x000fe200000000ff */
[----:B------:R-:W-:Y:S01]  /*80c0*/  LDSM.16.MT88.4 R56, [R121+0xf800] ;  /* 0x00f800007938783b */ /* 0x000fe20000004200 */
[----:B------:R-:W-:-:S02]  /*80d0*/  F2FP.F16.F32.PACK_AB R55, R79, R78 ;  /* 0x0000004e4f37723e */ /* 0x000fc400000000ff */
        /* <DEDUP_REMOVED lines=8> */
[C---:B-----5:R-:W-:Y:S08]  /*8160*/  HMMA.16816.F32 R12, R52.reuse, R40, R12 ;  /* 0x00000028340c723c */ /* 0x060ff0000000180c */
[C---:B------:R-:W-:Y:S01]  /*8170*/  HMMA.16816.F32 R8, R52.reuse, R42, R8 ;  /* 0x0000002a3408723c */ /* 0x040fe20000001808 */
[----:B------:R-:W4:Y:S07]  /*8180*/  LDSM.16.MT88.4 R40, [R120+0xf800] ;  /* 0x00f800007828783b */ /* 0x000f2e0000004200 */
[----:B---3--:R-:W-:Y:S01]  /*8190*/  HMMA.16816.F32 R48, R52, R32, R48 ;  /* 0x000000203430723c */ /* 0x008fe20000001830 */
[----:B------:R-:W-:-:S02]  /*81a0*/  F2FP.F16.F32.PACK_AB R33, R75, R74 ;  /* 0x0000004a4b21723e */ /* 0x000fc400000000ff */
[----:B------:R-:W-:-:S05]  /*81b0*/  F2FP.F16.F32.PACK_AB R32, R73, R72 ;  /* 0x000000484920723e */ /* 0x000fca00000000ff */
        /* <DEDUP_REMOVED lines=9> */
[----:B------:R-:W5:Y:S07]  /*8250*/  LDSM.16.MT88.4 R56, [R120+0x10000] ;  /* 0x010000007838783b */ /* 0x000f6e0000004200 */
[----:B----4-:R-:W-:Y:S01]  /*8260*/  HMMA.16816.F32 R12, R32, R40, R12 ;  /* 0x00000028200c723c */ /* 0x010fe2000000180c */
[----:B------:R-:W-:-:S02]  /*8270*/  F2FP.F16.F32.PACK_AB R41, R67, R66 ;  /* 0x000000424329723e */ /* 0x000fc400000000ff */
[----:B------:R-:W-:-:S05]  /*8280*/  F2FP.F16.F32.PACK_AB R40, R199, R64 ;  /* 0x00000040c728723e */ /* 0x000fca00000000ff */
[----:B------:R-:W-:Y:S01]  /*8290*/  HMMA.16816.F32 R8, R32, R42, R8 ;  /* 0x0000002a2008723c */ /* 0x000fe20000001808 */
[----:B-1----:R-:W-:Y:S02]  /*82a0*/  F2FP.F16.F32.PACK_AB R43, R171, R92 ;  /* 0x0000005cab2b723e */ /* 0x002fe400000000ff */
[----:B------:R-:W-:-:S05]  /*82b0*/  F2FP.F16.F32.PACK_AB R42, R88, R65 ;  /* 0x00000041582a723e */ /* 0x000fca00000000ff */
[C---:B---3--:R-:W-:Y:S08]  /*82c0*/  HMMA.16816.F32 R48, R32.reuse, R52, R48 ;  /* 0x000000342030723c */ /* 0x048ff00000001830 */
        /* <DEDUP_REMOVED lines=22> */
[----:B------:R-:W4:Y:S04]  /*8430*/  MUFU.EX2 R57, R102 ;  /* 0x0000006600397308 */ /* 0x000f280000000800 */
[----:B------:R-:W-:Y:S01]  /*8440*/  MUFU.EX2 R56, R56 ;  /* 0x0000003800387308 */ /* 0x000fe20000000800 */
[C---:B-1----:R-:W-:Y:S03]  /*8450*/  HMMA.16816.F32 R48, R40.reuse, R32, R48 ;  /* 0x000000202830723c */ /* 0x042fe60000001830 */
[----:B------:R-:W1:Y:S04]  /*8460*/  MUFU.EX2 R63, R63 ;  /* 0x0000003f003f7308 */ /* 0x000e680000000800 */
[----:B------:R-:W-:Y:S01]  /*8470*/  MUFU.EX2 R96, R96 ;  /* 0x0000006000607308 */ /* 0x000fe20000000800 */
[C---:B------:R-:W-:Y:S01]  /*8480*/  HMMA.16816.F32 R44, R40.reuse, R34, R44 ;  /* 0x00000022282c723c */ /* 0x040fe2000000182c */
[----:B------:R-:W5:Y:S02]  /*8490*/  LDSM.16.MT88.4 R32, [R120+0x10800] ;  /* 0x010800007820783b */ /* 0x000f640000004200 */
[----:B------:R-:W-:Y:S04]  /*84a0*/  MUFU.EX2 R95, R95 ;  /* 0x0000005f005f7308 */ /* 0x000fe80000000800 */
[----:B------:R-:W-:Y:S01]  /*84b0*/  MUFU.EX2 R97, R97 ;  /* 0x0000006100617308 */ /* 0x000fe20000000800 */
[----:B------:R-:W-:Y:S01]  /*84c0*/  HMMA.16816.F32 R8, R40, R58, R8 ;  /* 0x0000003a2808723c */ /* 0x000fe20000001808 */
[----:B------:R-:W-:Y:S01]  /*84d0*/  FFMA.FTZ R59, R101, UR6, -R140 ;  /* 0x00000006653b7c23 */ /* 0x000fe2000801088c */
[----:B---3--:R-:W-:Y:S01]  /*84e0*/  F2FP.F16.F32.PACK_AB R41, R62, R61 ;  /* 0x0000003d3e29723e */ /* 0x008fe200000000ff */
[----:B------:R3:W-:Y:S01]  /*84f0*/  MUFU.EX2 R58, R100 ;  /* 0x00000064003a7308 */ /* 0x0007e20000000800 */
[----:B----4-:R-:W-:Y:S01]  /*8500*/  F2FP.F16.F32.PACK_AB R43, R57, R60 ;  /* 0x0000003c392b723e */ /* 0x010fe200000000ff */
[----:B------:R-:W-:Y:S01]  /*8510*/  FADD.FTZ R101, R173, R160 ;  /* 0x000000a0ad657221 */ /* 0x000fe20000010000 */
[----:B-1----:R-:W-:Y:S01]  /*8520*/  F2FP.F16.F32.PACK_AB R40, R63, R56 ;  /* 0x000000383f28723e */ /* 0x002fe200000000ff */
[----:B------:R-:W1:Y:S02]  /*8530*/  MUFU.EX2 R59, R59 ;  /* 0x0000003b003b7308 */ /* 0x000e640000000800 */
[----:B------:R-:W-:-:S02]  /*8540*/  FADD.FTZ R101, R172, R101 ;  /* 0x00000065ac657221 */ /* 0x000fc40000010000 */
[----:B------:R-:W-:Y:S02]  /*8550*/  MUFU.EX2 R98, R98 ;  /* 0x0000006200627308 */ /* 0x000fe40000000800 */
[----:B------:R-:W-:Y:S02]  /*8560*/  FADD.FTZ R170, R170, R101 ;  /* 0x00000065aaaa7221 */ /* 0x000fe40000010000 */
[----:B------:R-:W-:Y:S01]  /*8570*/  MUFU.EX2 R99, R99 ;  /* 0x0000006300637308 */ /* 0x000fe20000000800 */
[----:B---3--:R-:W-:Y:S01]  /*8580*/  FFMA.FTZ R100, R105, UR6, -R140 ;  /* 0x0000000669647c23 */ /* 0x008fe2000801088c */
[----:B------:R-:W-:Y:S01]  /*8590*/  FADD.FTZ R175, R175, R170 ;  /* 0x000000aaafaf7221 */ /* 0x000fe20000010000 */
[----:B-1----:R-:W-:-:S03]  /*85a0*/  F2FP.F16.F32.PACK_AB R42, R59, R58 ;  /* 0x0000003a3b2a723e */ /* 0x002fc600000000ff */
[----:B------:R-:W-:Y:S01]  /*85b0*/  FADD.FTZ R182, R182, R175 ;  /* 0x000000afb6b67221 */ /* 0x000fe20000010000 */
[----:B------:R-:W1:Y:S03]  /*85c0*/  MUFU.EX2 R100, R100 ;  /* 0x0000006400647308 */ /* 0x000e660000000800 */
        /* <DEDUP_REMOVED lines=8> */
[----:B-----5:R-:W-:Y:S03]  /*8650*/  HMMA.16816.F32 R12, R40, R32, R12 ;  /* 0x00000020280c723c */ /* 0x020fe6000000180c */
[----:B------:R-:W-:-:S04]  /*8660*/  FADD.FTZ R190, R190, R197 ;  /* 0x000000c5bebe7221 */ /* 0x000fc80000010000 */
[----:B------:R-:W-:Y:S01]  /*8670*/  FADD.FTZ R189, R189, R190 ;  /* 0x000000bebdbd7221 */ /* 0x000fe20000010000 */
[----:B------:R-:W-:Y:S01]  /*8680*/  HMMA.16816.F32 R8, R40, R34, R8 ;  /* 0x000000222808723c */ /* 0x000fe20000001808 */
[----:B------:R-:W3:Y:S02]  /*8690*/  LDSM.16.MT88.4 R32, [R122+0x11000] ;  /* 0x011000007a20783b */ /* 0x000ee40000004200 */
        /* <DEDUP_REMOVED lines=9> */
[----:B------:R-:W-:Y:S01]  /*8730*/  FADD.FTZ R90, R90, R169 ;  /* 0x000000a95a5a7221 */ /* 0x000fe20000010000 */
[----:B------:R-:W4:Y:S01]  /*8740*/  LDSM.16.MT88.4 R52, [R121+0x11000] ;  /* 0x011000007934783b */ /* 0x000f220000004200 */
[----:B------:R-:W-:Y:S02]  /*8750*/  FADD.FTZ R162, R163, R162 ;  /* 0x000000a2a3a27221 */ /* 0x000fe40000010000 */
[----:B------:R-:W-:Y:S02]  /*8760*/  FADD.FTZ R91, R91, R90 ;  /* 0x0000005a5b5b7221 */ /* 0x000fe40000010000 */
[----:B------:R-:W-:Y:S01]  /*8770*/  FADD.FTZ R103, R177, R162 ;  /* 0x000000a2b1677221 */ /* 0x000fe20000010000 */
[----:B--2---:R-:W-:Y:S01]  /*8780*/  HMMA.16816.F32 R48, R40, R36, R48 ;  /* 0x000000242830723c */ /* 0x004fe20000001830 */
[----:B------:R-:W-:Y:S02]  /*8790*/  FADD.FTZ R86, R86, R91 ;  /* 0x0000005b56567221 */ /* 0x000fe40000010000 */
[----:B------:R-:W-:-:S02]  /*87a0*/  FADD.FTZ R103, R176, R103 ;  /* 0x00000067b0677221 */ /* 0x000fc40000010000 */
[----:B------:R-:W-:Y:S02]  /*87b0*/  FADD.FTZ R87, R87, R86 ;  /* 0x0000005657577221 */ /* 0x000fe40000010000 */
[----:B------:R-:W-:Y:S01]  /*87c0*/  FADD.FTZ R174, R174, R103 ;  /* 0x00000067aeae7221 */ /* 0x000fe20000010000 */
[----:B------:R-:W-:Y:S01]  /*87d0*/  HMMA.16816.F32 R44, R40, R38, R44 ;  /* 0x00000026282c723c */ /* 0x000fe2000000182c */
[----:B------:R-:W-:Y:S01]  /*87e0*/  F2FP.F16.F32.PACK_AB R41, R96, R93 ;  /* 0x0000005d6029723e */ /* 0x000fe200000000ff */
[----:B------:R-:W2:Y:S01]  /*87f0*/  LDSM.16.MT88.4 R36, [R120+0x11000] ;  /* 0x011000007824783b */ /* 0x000ea20000004200 */
[----:B------:R-:W-:Y:S01]  /*8800*/  FADD.FTZ R179, R179, R174 ;  /* 0x000000aeb3b37221 */ /* 0x000fe20000010000 */
[----:B------:R-:W-:Y:S01]  /*8810*/  F2FP.F16.F32.PACK_AB R43, R95, R94 ;  /* 0x0000005e5f2b723e */ /* 0x000fe200000000ff */
[----:B------:R-:W-:Y:S01]  /*8820*/  FADD.FTZ R82, R82, R87 ;  /* 0x0000005752527221 */ /* 0x000fe20000010000 */
[----:B-1----:R-:W-:Y:S01]  /*8830*/  F2FP.F16.F32.PACK_AB R40, R100, R97 ;  /* 0x000000616428723e */ /* 0x002fe200000000ff */
[----:B------:R-:W-:Y:S01]  /*8840*/  FADD.FTZ R186, R186, R179 ;  /* 0x000000b3baba7221 */ /* 0x000fe20000010000 */
[----:B------:R-:W-:Y:S01]  /*8850*/  F2FP.F16.F32.PACK_AB R42, R99, R98 ;  /* 0x00000062632a723e */ /* 0x000fe200000000ff */
[----:B------:R-:W-:-:S02]  /*8860*/  FADD.FTZ R83, R83, R82 ;  /* 0x0000005253537221 */ /* 0x000fc40000010000 */
[----:B------:R-:W-:Y:S02]  /*8870*/  FADD.FTZ R191, R191, R186 ;  /* 0x000000babfbf7221 */ /* 0x000fe40000010000 */
        /* <DEDUP_REMOVED lines=11> */
[----:B----4-:R-:W-:Y:S01]  /*8930*/  HMMA.16816.F32 R20, R40, R52, R20 ;  /* 0x000000342814723c */ /* 0x010fe20000001814 */
[----:B------:R-:W-:Y:S01]  /*8940*/  FADD.FTZ R33, R187, R194 ;  /* 0x000000c2bb217221 */ /* 0x000fe20000010000 */
[--C-:B------:R-:W-:Y:S01]  /*8950*/  FFMA.FTZ R53, R117, UR6, -R140.reuse ;  /* 0x0000000675357c23 */ /* 0x100fe2000801088c */
[----:B------:R-:W-:Y:S01]  /*8960*/  FFMA.FTZ R52, R118, UR6, -R140 ;  /* 0x0000000676347c23 */ /* 0x000fe2000801088c */
[----:B------:R-:W-:Y:S01]  /*8970*/  FADD.FTZ R71, R71, R70 ;  /* 0x0000004647477221 */ /* 0x000fe20000010000 */
[----:B------:R-:W-:-:S03]  /*8980*/  FADD.FTZ R33, R198, R33 ;  /* 0x00000021c6217221 */ /* 0x000fc60000010000 */
[----:B------:R-:W-:Y:S01]  /*8990*/  MUFU.EX2 R53, R53 ;  /* 0x0000003500357308 */ /* 0x000fe20000000800 */
[----:B------:R-:W-:Y:S01]  /*89a0*/  FADD.FTZ R168, R168, R33 ;  /* 0x00000021a8a87221 */ /* 0x000fe20000010000 */
[C---:B------:R-:W-:Y:S01]  /*89b0*/  HMMA.16816.F32 R16, R40.reuse, R54, R16 ;  /* 0x000000362810723c */ /* 0x040fe20000001810 */
[----:B------:R-:W1:Y:S01]  /*89c0*/  LDSM.16.MT88.4 R32, [R111+0x11000] ;  /* 0x011000006f20783b */ /* 0x000e620000004200 */
[----:B------:R-:W3:Y:S01]  /*89d0*/  MUFU.EX2 R52, R52 ;  /* 0x0000003400347308 */ /* 0x000ee20000000800 */
[----:B------:R-:W-:Y:S01]  /*89e0*/  FADD.FTZ R168, R167, R168 ;  /* 0x000000a8a7a87221 */ /* 0x000fe20000010000 */
[----:B------:R-:W-:Y:S01]  /*89f0*/  FADD.FTZ R66, R66, R71 ;  /* 0x0000004742427221 */ /* 0x000fe20000010000 */
[----:B------:R-:W-:Y:S02]  /*8a00*/  LDSM.16.MT88.4 R108, [R111+0x11800] ;  /* 0x011800006f6c783b */ /* 0x000fe40000004200 */
[----:B------:R-:W-:Y:S01]  /*8a10*/  FADD.FTZ R165, R165, R168 ;  /* 0x000000a8a5a57221 */ /* 0x000fe20000010000 */
[----:B--2---:R-:W-:Y:S01]  /*8a20*/  HMMA.16816.F32 R8, R40, R38, R8 ;  /* 0x000000262808723c */ /* 0x004fe20000001808 */
[----:B------:R-:W-:Y:S01]  /*8a30*/  FFMA.FTZ R38, R116, UR6, -R140 ;  /* 0x0000000674267c23 */ /* 0x000fe2000801088c */
[----:B------:R-:W-:Y:S01]  /*8a40*/  MUFU.EX2 R39, R114 ;  /* 0x0000007200277308 */ /* 0x000fe20000000800 */
[----:B------:R-:W-:Y:S01]  /*8a50*/  FADD.FTZ R165, R180, R165 ;  /* 0x000000a5b4a57221 */ /* 0x000fe20000010000 */
[----:B------:R-:W2:Y:S01]  /*8a60*/  LDSM.16.MT88.4 R140, [R121+0x11800] ;  /* 0x01180000798c783b */ /* 0x000ea20000004200 */
[----:B------:R-:W-:-:S02]  /*8a70*/  FADD.FTZ R67, R67, R66 ;  /* 0x0000004243437221 */ /* 0x000fc40000010000 */
[----:B------:R-:W-:Y:S01]  /*8a80*/  FADD.FTZ R6, R6, R165 ;  /* 0x000000a506067221 */ /* 0x000fe20000010000 */
[----:B------:R-:W-:Y:S01]  /*8a90*/  HMMA.16816.F32 R12, R40, R36, R12 ;  /* 0x00000024280c723c */ /* 0x000fe2000000180c */
[--C-:B------:R-:W-:Y:S01]  /*8aa0*/  FFMA.FTZ R36, R113, UR6, -R131.reuse ;  /* 0x0000000671247c23 */ /* 0x100fe20008010883 */
[----:B------:R-:W-:Y:S01]  /*8ab0*/  FFMA.FTZ R37, R112, UR6, -R131 ;  /* 0x0000000670257c23 */ /* 0x000fe20008010883 */
[----:B------:R-:W-:Y:S01]  /*8ac0*/  FADD.FTZ R89, R89, R6 ;  /* 0x0000000659597221 */ /* 0x000fe20000010000 */
[----:B------:R-:W4:Y:S01]  /*8ad0*/  MUFU.EX2 R38, R38 ;  /* 0x0000002600267308 */ /* 0x000f220000000800 */
[----:B---3--:R-:W-:Y:S02]  /*8ae0*/  F2FP.F16.F32.PACK_AB R154, R239, R52 ;  /* 0x00000034ef9a723e */ /* 0x008fe400000000ff */
[----:B------:R-:W-:Y:S01]  /*8af0*/  FADD.FTZ R84, R84, R89 ;  /* 0x0000005954547221 */ /* 0x000fe20000010000 */
[----:B------:R-:W-:Y:S03]  /*8b00*/  MUFU.EX2 R36, R36 ;  /* 0x0000002400247308 */ /* 0x000fe60000000800 */
[----:B------:R-:W-:Y:S01]  /*8b10*/  FADD.FTZ R85, R85, R84 ;  /* 0x0000005455557221 */ /* 0x000fe20000010000 */
[----:B------:R-:W3:Y:S03]  /*8b20*/  MUFU.EX2 R37, R37 ;  /* 0x0000002500257308 */ /* 0x000ee60000000800 */
[----:B------:R-:W-:Y:S01]  /*8b30*/  FADD.FTZ R80, R80, R85 ;  /* 0x0000005550507221 */ /* 0x000fe20000010000 */
[----:B------:R-:W5:Y:S01]  /*8b40*/  MUFU.EX2 R6, R115 ;  /* 0x0000007300067308 */ /* 0x000f620000000800 */
[----:B----4-:R-:W-:-:S02]  /*8b50*/  F2FP.F16.F32.PACK_AB R152, R53, R38 ;  /* 0x000000263598723e */ /* 0x010fc400000000ff */
[----:B------:R-:W-:-:S04]  /*8b60*/  FADD.FTZ R81, R81, R80 ;  /* 0x0000005051517221 */ /* 0x000fc80000010000 */
[----:B------:R-:W-:Y:S01]  /*8b70*/  FADD.FTZ R76, R76, R81 ;  /* 0x000000514c4c7221 */ /* 0x000fe20000010000 */
[----:B-1----:R-:W-:Y:S01]  /*8b80*/  HMMA.16816.F32 R48, R40, R32, R48 ;  /* 0x000000202830723c */ /* 0x002fe20000001830 */
[----:B---3--:R-:W-:Y:S02]  /*8b90*/  F2FP.F16.F32.PACK_AB R153, R37, R36 ;  /* 0x000000242599723e */ /* 0x008fe400000000ff */
[----:B------:R-:W-:Y:S01]  /*8ba0*/  FADD.FTZ R77, R77, R76 ;  /* 0x0000004c4d4d7221 */ /* 0x000fe20000010000 */
[----:B-----5:R-:W-:-:S03]  /*8bb0*/  F2FP.F16.F32.PACK_AB R155, R39, R6 ;  /* 0x00000006279b723e */ /* 0x020fc600000000ff */
        /* <DEDUP_REMOVED lines=43> */
[----:B------:R-:W-:Y:S05]  /*8e70*/  BRA.U !UP0, `(.L_x_3064) ;  /* 0x0000006108547547 */ /* 0x000fea000b800000 */
[----:B------:R-:W-:-:S04]  /*8e80*/  DEPBAR.LE SB0, 0x0 ;  /* 0x000080000000791a */ /* 0x000fc80000000000 */
[----:B------:R-:W-:Y:S06]  /*8e90*/  BAR.SYNC.DEFER_BLOCKING 0x0 ;  /* 0x0000000000007b1d */ /* 0x000fec0000010000 */
[----:B------:R-:W-:Y:S05]  /*8ea0*/  BRA.U !UP6, `(.L_x_3065) ;  /* 0x000000050e007547 */ /* 0x000fea000b800000 */
[----:B------:R-:W1:Y:S01]  /*8eb0*/  LDC R6, c[0x0][0x4f0] ;  /* 0x00013c00ff067b82 */ /* 0x000e620000000800 */
[----:B------:R-:W-:-:S04]  /*8ec0*/  UIADD3 UR4, UPT, UPT, UR16, -0x2, URZ ;  /* 0xfffffffe10047890 */ /* 0x000fc8000fffe0ff */
        /* <DEDUP_REMOVED lines=55> */
[----:B-1----:R-:W-:-:S04]  /*9240*/  IMAD.WIDE.U32 R10, R8, UR4, R10 ;  /* 0x00000004080a7c25 */ /* 0x002fc8000f8e000a */
[----:B------:R-:W-:Y:S01]  /*9250*/  IMAD R5, R6, UR4, RZ ;  /* 0x0000000406057c24 */ /* 0x000fe2000f8e02ff */
[----:B------:R-:W-:-:S03]  /*9260*/  LEA R232, P1, R10, R232, 0x1 ;  /* 0x000000e80ae87211 */ /* 0x000fc600078208ff */
[----:B------:R-:W-:-:S05]  /*9270*/  IMAD R5, R8, UR5, R5 ;  /* 0x0000000508057c24 */ /* 0x000fca000f8e0205 */
[----:B------:R-:W-:-:S04]  /*9280*/  IADD3 R5, PT, PT, R11, R5, RZ ;  /* 0x000000050b057210 */ /* 0x000fc80007ffe0ff */
[----:B------:R-:W-:Y:S01]  /*9290*/  LEA.HI.X R233, R10, R233, R5, 0x1, P1 ;  /* 0x000000e90ae97211 */ /* 0x000fe200008f0c05 */
[----:B------:R-:W-:Y:S06]  /*92a0*/  BRA `(.L_x_3066) ;  /* 0x00000000001c7947 */ /* 0x000fec0003800000 */
.L_x_3065:
[----:B------:R-:W-:Y:S01]  /*92b0*/  UMOV UR4, URZ ;  /* 0x000000ff00047c82 */ /* 0x000fe20008000000 */
[----:B------:R-:W-:Y:S01]  /*92c0*/  USHF.L.U32 UR8, UR8, 0x8, URZ ;  /* 0x0000000808087899 */ /* 0x000fe200080006ff */
[----:B------:R-:W-:-:S05]  /*92d0*/  IADD3 R5, P1, PT, RZ, -UR4, RZ ;  /* 0x80000004ff057c10 */ /* 0x000fca000ff3e0ff */
[----:B------:R-:W-:-:S05]  /*92e0*/  IMAD.X R6, RZ, RZ, ~UR8, P1 ;  /* 0x80000008ff067e24 */ /* 0x000fca00088e06ff */
[----:B------:R-:W-:-:S04]  /*92f0*/  SHF.R.S64 R5, R5, 0x1f, R6 ;  /* 0x0000001f05057819 */ /* 0x000fc80000001006 */
[----:B------:R-:W-:-:S04]  /*9300*/  IADD3 R232, P1, PT, R5, R232, RZ ;  /* 0x000000e805e87210 */ /* 0x000fc80007f3e0ff */
[----:B------:R-:W-:-:S09]  /*9310*/  LEA.HI.X.SX32 R233, R6, R233, 0x1, P1 ;  /* 0x000000e906e97211 */ /* 0x000fd200008f0eff */
.L_x_3066:
[----:B------:R-:W1:Y:S01]  /*9320*/  LDCU.64 UR4, c[0x0][0x3c0] ;  /* 0x00007800ff0477ac */ /* 0x000e620008000a00 */
[----:B------:R-:W2:Y:S01]  /*9330*/  S2UR UR7, SR_CgaCtaId ;  /* 0x00000000000779c3 */ /* 0x000ea20000008800 */
[----:B------:R-:W-:Y:S01]  /*9340*/  LOP3.LUT R228, R4, 0x1e00, R7, 0xf8, !PT ;  /* 0x00001e0004e47812 */ /* 0x000fe200078ef807 */
[--C-:B------:R-:W-:Y:S02]  /*9350*/  IMAD.IADD R216, R227, 0x1, R205.reuse ;  /* 0x00000001e3d87824 */ /* 0x100fe400078e02cd */
[----:B------:R-:W-:Y:S01]  /*9360*/  IMAD.IADD R229, R226, 0x1, R205 ;  /* 0x00000001e2e57824 */ /* 0x000fe200078e02cd */
[----:B-1----:R-:W-:Y:S02]  /*9370*/  USHF.L.U32 UR6, UR4, 0x5, URZ ;  /* 0x0000000504067899 */ /* 0x002fe400080006ff */
[----:B------:R-:W-:-:S03]  /*9380*/  USHF.L.U64.HI UR4, UR4, 0x5, UR5 ;  /* 0x0000000504047899 */ /* 0x000fc60008010205 */
[----:B------:R-:W-:Y:S01]  /*9390*/  UMOV UR5, 0x400 ;  /* 0x0000040000057882 */ /* 0x000fe20000000000 */
[----:B------:R-:W-:Y:S01]  /*93a0*/  IADD3 R14, P1, PT, R232, UR6, RZ ;  /* 0x00000006e80e7c10 */ /* 0x000fe2000ff3e0ff */
[----:B--2---:R-:W-:-:S03]  /*93b0*/  ULEA UR5, UR7, UR5, 0x18 ;  /* 0x0000000507057291 */ /* 0x004fc6000f8ec0ff */
[----:B------:R-:W-:Y:S02]  /*93c0*/  IADD3.X R15, PT, PT, R233, UR4, RZ, P1, !PT ;  /* 0x00000004e90f7c10 */ /* 0x000fe40008ffe4ff */
[----:B------:R-:W-:Y:S02]  /*93d0*/  IADD3 R12, P1, PT, R14, UR6, RZ ;  /* 0x000000060e0c7c10 */ /* 0x000fe4000ff3e0ff */
[----:B------:R-:W-:Y:S02]  /*93e0*/  LEA R228, R228, UR5, 0x1 ;  /* 0x00000005e4e47c11 */ /* 0x000fe4000f8e08ff */
[----:B------:R-:W-:Y:S02]  /*93f0*/  IADD3.X R13, PT, PT, R15, UR4, RZ, P1, !PT ;  /* 0x000000040f0d7c10 */ /* 0x000fe40008ffe4ff */
[----:B------:R-:W-:Y:S01]  /*9400*/  IADD3 R10, P1, PT, R12, UR6, RZ ;  /* 0x000000060c0a7c10 */ /* 0x000fe2000ff3e0ff */
[----:B------:R-:W-:Y:S01]  /*9410*/  @!PT LDS RZ, [RZ] ;  /* 0x00000000fffff984 */ /* 0x000fe20000000800 */
[----:B------:R-:W-:Y:S01]  /*9420*/  @!PT LDS RZ, [RZ] ;  /* 0x00000000fffff984 */ /* 0x000fe20000000800 */
[----:B------:R-:W-:Y:S01]  /*9430*/  @!PT LDS RZ, [RZ] ;  /* 0x00000000fffff984 */ /* 0x000fe20000000800 */
[----:B------:R-:W-:Y:S03]  /*9440*/  LDGSTS.E.BYPASS.LTC128B.128 [R228+0xa000], desc[UR18][R232.64] ;  /* 0x0a000000e8e47fae */ /* 0x000fe6000b981a12 */
[----:B------:R-:W-:Y:S01]  /*9450*/  IADD3.X R11, PT, PT, R13, UR4, RZ, P1, !PT ;  /* 0x000000040d0b7c10 */ /* 0x000fe20008ffe4ff */
[----:B------:R-:W-:Y:S01]  /*9460*/  LDGSTS.E.BYPASS.LTC128B.128 [R228+0xa800], desc[UR18][R14.64] ;  /* 0x0a8000000ee47fae */ /* 0x000fe2000b981a12 */
[----:B------:R-:W-:-:S03]  /*9470*/  IADD3 R8, P1, PT, R10, UR6, RZ ;  /* 0x000000060a087c10 */ /* 0x000fc6000ff3e0ff */
[----:B------:R-:W-:Y:S01]  /*9480*/  LDGSTS.E.BYPASS.LTC128B.128 [R228+0xb000], desc[UR18][R12.64] ;  /* 0x0b0000000ce47fae */ /* 0x000fe2000b981a12 */
[----:B------:R-:W-:Y:S02]  /*9490*/  IADD3.X R9, PT, PT, R11, UR4, RZ, P1, !PT ;  /* 0x000000040b097c10 */ /* 0x000fe40008ffe4ff */
[----:B------:R-:W-:Y:S01]  /*94a0*/  IADD3 R6, P1, PT, R8, UR6, RZ ;  /* 0x0000000608067c10 */ /* 0x000fe2000ff3e0ff */
[----:B------:R1:W-:Y:S03]  /*94b0*/  LDGSTS.E.BYPASS.LTC128B.128 [R228+0xb800], desc[UR18][R10.64] ;  /* 0x0b8000000ae47fae */ /* 0x0003e6000b981a12 */
[----:B------:R-:W-:Y:S01]  /*94c0*/  IADD3.X R7, PT, PT, R9, UR4, RZ, P1, !PT ;  /* 0x0000000409077c10 */ /* 0x000fe20008ffe4ff */
[----:B------:R2:W-:Y:S01]  /*94d0*/  LDGSTS.E.BYPASS.LTC128B.128 [R228+0xc000], desc[UR18][R8.64] ;  /* 0x0c00000008e47fae */ /* 0x0005e2000b981a12 */
        /* <DEDUP_REMOVED lines=29> */
[----:B------:R-:W-:Y:S01]  /*96b0*/  IADD3.X R33, PT, PT, R9, UR4, RZ, P1, !PT ;  /* 0x0000000409217c10 */ /* 0x000fe20008ffe4ff */
[----:B------:R-:W-:-:S04]  /*96c0*/  UIADD3 UR4, UPT, UPT, UR16, -0x2, URZ ;  /* 0xfffffffe10047890 */ /* 0x000fc8000fffe0ff */
[----:B------:R1:W-:Y:S01]  /*96d0*/  LDGSTS.E.BYPASS.LTC128B.128 [R228+0x11800], desc[UR18][R32.64] ;  /* 0x1180000020e47fae */ /* 0x0003e2000b981a12 */
[----:B------:R-:W-:-:S03]  /*96e0*/  UISETP.GT.AND UP0, UPT, UR4, UR14, UPT ;  /* 0x0000000e0400728c */ /* 0x000fc6000bf04270 */
[----:B------:R-:W-:Y:S04]  /*96f0*/  LDSM.16.M88.4 R52, [R227] ;  /* 0x00000000e334783b */ /* 0x000fe80000000200 */
[----:B------:R-:W2:Y:S04]  /*9700*/  LDSM.16.M88.4 R36, [R226+0x2000] ;  /* 0x00200000e224783b */ /* 0x000ea80000000200 */
[----:B------:R-:W1:Y:S04]  /*9710*/  LDSM.16.M88.4 R28, [R226+0x2800] ;  /* 0x00280000e21c783b */ /* 0x000e680000000200 */
[----:B---3--:R-:W3:Y:S04]  /*9720*/  LDSM.16.M88.4 R20, [R226+0x3000] ;  /* 0x00300000e214783b */ /* 0x008ee80000000200 */
[----:B------:R-:W4:Y:S04]  /*9730*/  LDSM.16.M88.4 R12, [R226+0x3800] ;  /* 0x00380000e20c783b */ /* 0x000f280000000200 */
[----:B------:R-:W5:Y:S04]  /*9740*/  LDSM.16.M88.4 R4, [R226+0x4000] ;  /* 0x00400000e204783b */ /* 0x000f680000000200 */
[----:B------:R-:W5:Y:S04]  /*9750*/  LDSM.16.M88.4 R164, [R226+0x4800] ;  /* 0x00480000e2a4783b */ /* 0x000f680000000200 */
[----:B------:R-:W5:Y:S04]  /*9760*/  LDSM.16.M88.4 R124, [R226+0x5000] ;  /* 0x00500000e27c783b */ /* 0x000f680000000200 */
[----:B------:R-:W5:Y:S04]  /*9770*/  LDSM.16.M88.4 R116, [R226+0x5800] ;  /* 0x00580000e274783b */ /* 0x000f680000000200 */
[----:B------:R-:W5:Y:S04]  /*9780*/  LDSM.16.M88.4 R108, [R226+0x6000] ;  /* 0x00600000e26c783b */ /* 0x000f680000000200 */
[----:B------:R-:W5:Y:S04]  /*9790*/  LDSM.16.M88.4 R100, [R226+0x6800] ;  /* 0x00680000e264783b */ /* 0x000f680000000200 */
[----:B------:R-:W5:Y:S01]  /*97a0*/  LDSM.16.M88.4 R92, [R226+0x7000] ;  /* 0x00700000e25c783b */ /* 0x000f620000000200 */
[C---:B--2---:R-:W-:Y:S03]  /*97b0*/  HMMA.16816.F32 R40, R52.reuse, R36, RZ ;  /* 0x000000243428723c */ /* 0x044fe600000018ff */
[----:B------:R-:W2:Y:S04]  /*97c0*/  LDSM.16.M88.4 R84, [R226+0x7800] ;  /* 0x00780000e254783b */ /* 0x000ea80000000200 */
[----:B------:R-:W2:Y:S01]  /*97d0*/  LDSM.16.M88.4 R76, [R226+0x8000] ;  /* 0x00800000e24c783b */ /* 0x000ea20000000200 */
[C---:B-1----:R-:W-:Y:S03]  /*97e0*/  HMMA.16816.F32 R32, R52.reuse, R28, RZ ;  /* 0x0000001c3420723c */ /* 0x042fe600000018ff */
[----:B------:R-:W1:Y:S04]  /*97f0*/  LDSM.16.M88.4 R68, [R226+0x8800] ;  /* 0x00880000e244783b */ /* 0x000e680000000200 */
[----:B------:R-:W1:Y:S01]  /*9800*/  LDSM.16.M88.4 R60, [R226+0x9000] ;  /* 0x00900000e23c783b */ /* 0x000e620000000200 */
[C---:B---3--:R-:W-:Y:S03]  /*9810*/  HMMA.16816.F32 R24, R52.reuse, R20, RZ ;  /* 0x000000143418723c */ /* 0x048fe600000018ff */
[----:B------:R-:W3:Y:S04]  /*9820*/  LDSM.16.M88.4 R44, [R226+0x9800] ;  /* 0x00980000e22c783b */ /* 0x000ee80000000200 */
[----:B------:R-:W-:Y:S01]  /*9830*/  LDSM.16.M88.4 R184, [R192] ;  /* 0x00000000c0b8783b */ /* 0x000fe20000000200 */
[C---:B----4-:R-:W-:Y:S03]  /*9840*/  HMMA.16816.F32 R16, R52.reuse, R12, RZ ;  /* 0x0000000c3410723c */ /* 0x050fe600000018ff */
[----:B------:R-:W4:Y:S04]  /*9850*/  LDSM.16.M88.4 R48, [R204+0x5800] ;  /* 0x00580000cc30783b */ /* 0x000f280000000200 */
[----:B------:R-:W4:Y:S01]  /*9860*/  LDSM.16.M88.4 R172, [R204+0x2000] ;  /* 0x00200000ccac783b */ /* 0x000f220000000200 */
        /* <DEDUP_REMOVED lines=17> */
[C---:B--2---:R-:W-:Y:S08]  /*9980*/  HMMA.16816.F32 R88, R52.reuse, R84, RZ ;  /* 0x000000543458723c */ /* 0x044ff000000018ff */
        /* <DEDUP_REMOVED lines=21> */
[C---:B----4-:R-:W-:Y:S08]  /*9ae0*/  HMMA.16816.F32 R120, R184.reuse, R48, R120 ;  /* 0x00000030b878723c */ /* 0x050ff00000001878 */
[C---:B------:R-:W-:Y:S01]  /*9af0*/  HMMA.16816.F32 R116, R184.reuse, R50, R116 ;  /* 0x00000032b874723c */ /* 0x040fe20000001874 */
[----:B------:R-:W2:Y:S07]  /*9b00*/  LDSM.16.M88.4 R48, [R204+0x7800] ;  /* 0x00780000cc30783b */ /* 0x000eae0000000200 */
[C---:B------:R-:W-:Y:S08]  /*9b10*/  HMMA.16816.F32 R40, R184.reuse, R172, R40 ;  /* 0x000000acb828723c */ /* 0x040ff00000001828 */
[C---:B------:R-:W-:Y:S01]  /*9b20*/  HMMA.16816.F32 R36, R184.reuse, R174, R36 ;  /* 0x000000aeb824723c */ /* 0x040fe20000001824 */
[----:B------:R-:W-:Y:S07]  /*9b30*/  LDSM.16.M88.4 R172, [R204+0x6800] ;  /* 0x00680000ccac783b */ /* 0x000fee0000000200 */
[C---:B-----5:R-:W-:Y:S08]  /*9b40*/  HMMA.16816.F32 R8, R184.reuse, R188, R8 ;  /* 0x000000bcb808723c */ /* 0x060ff00000001808 */
[C---:B-1----:R-:W-:Y:S08]  /*9b50*/  HMMA.16816.F32 R112, R184.reuse, R44, R112 ;  /* 0x0000002cb870723c */ /* 0x042ff00000001870 */
[C---:B------:R-:W-:Y:S01]  /*9b60*/  HMMA.16816.F32 R108, R184.reuse, R46, R108 ;  /* 0x0000002eb86c723c */ /* 0x040fe2000000186c */
[----:B------:R-:W1:Y:S07]  /*9b70*/  LDSM.16.M88.4 R44, [R204+0x8000] ;  /* 0x00800000cc2c783b */ /* 0x000e6e0000000200 */
[C---:B------:R-:W-:Y:S01]  /*9b80*/  HMMA.16816.F32 R4, R184.reuse, R190, R4 ;  /* 0x000000beb804723c */ /* 0x040fe20000001804 */
[----:B------:R-:W3:Y:S07]  /*9b90*/  LDSM.16.M88.4 R188, [R204+0x9800] ;  /* 0x00980000ccbc783b */ /* 0x000eee0000000200 */
        /* <DEDUP_REMOVED lines=20> */
[----:B------:R-:W5:Y:S04]  /*9ce0*/  LDSM.16.M88.4 R196, [R204+0x8800] ;  /* 0x00880000ccc4783b */ /* 0x000f680000000200 */
[----:B------:R-:W-:Y:S03]  /*9cf0*/  LDSM.16.M88.4 R204, [R229+0x5800] ;  /* 0x00580000e5cc783b */ /* 0x000fe60000000200 */
[C---:B---3--:R-:W-:Y:S08]  /*9d00*/  HMMA.16816.F32 R56, R184.reuse, R188, R56 ;  /* 0x000000bcb838723c */ /* 0x048ff00000001838 */
[C---:B------:R-:W-:Y:S01]  /*9d10*/  HMMA.16816.F32 R52, R184.reuse, R190, R52 ;  /* 0x000000beb834723c */ /* 0x040fe20000001834 */
[----:B------:R-:W3:Y:S07]  /*9d20*/  LDSM.16.M88.4 R188, [R229+0x7800] ;  /* 0x00780000e5bc783b */ /* 0x000eee0000000200 */
[C---:B------:R-:W-:Y:S08]  /*9d30*/  HMMA.16816.F32 R128, R184.reuse, R176, R128 ;  /* 0x000000b0b880723c */ /* 0x040ff00000001880 */
[----:B------:R-:W-:Y:S01]  /*9d40*/  HMMA.16816.F32 R124, R184, R178, R124 ;  /* 0x000000b2b87c723c */ /* 0x000fe2000000187c */
[----:B------:R-:W3:Y:S07]  /*9d50*/  LDSM.16.M88.4 R176, [R229+0x2800] ;  /* 0x00280000e5b0783b */ /* 0x000eee0000000200 */
[C---:B--2---:R-:W-:Y:S08]  /*9d60*/  HMMA.16816.F32 R16, R216.reuse, R48, R16 ;  /* 0x00000030d810723c */ /* 0x044ff00000001810 */
[C---:B------:R-:W-:Y:S01]  /*9d70*/  HMMA.16816.F32 R12, R216.reuse, R50, R12 ;  /* 0x00000032d80c723c */ /* 0x040fe2000000180c */
[----:B------:R-:W-:Y:S07]  /*9d80*/  LDSM.16.M88.4 R48, [R222] ;  /* 0x00000000de30783b */ /* 0x000fee0000000200 */
[C---:B-1----:R-:W-:Y:S08]  /*9d90*/  HMMA.16816.F32 R8, R216.reuse, R44, R8 ;  /* 0x0000002cd808723c */ /* 0x042ff00000001808 */
[----:B------:R-:W-:Y:S01]  /*9da0*/  HMMA.16816.F32 R4, R216, R46, R4 ;  /* 0x0000002ed804723c */ /* 0x000fe20000001804 */
[----:B------:R-:W1:Y:S07]  /*9db0*/  LDSM.16.M88.4 R44, [R221+0x2000] ;  /* 0x00200000dd2c783b */ /* 0x000e6e0000000200 */
[C---:B------:R-:W-:Y:S08]  /*9dc0*/  HMMA.16816.F32 R64, R184.reuse, R192, R64 ;  /* 0x000000c0b840723c */ /* 0x040ff00000001840 */
[----:B------:R-:W-:Y:S01]  /*9dd0*/  HMMA.16816.F32 R60, R184, R194, R60 ;  /* 0x000000c2b83c723c */ /* 0x000fe2000000183c */
[----:B------:R-:W2:Y:S07]  /*9de0*/  LDSM.16.M88.4 R192, [R229+0x7000] ;  /* 0x00700000e5c0783b */ /* 0x000eae0000000200 */
[C---:B----4-:R-:W-:Y:S08]  /*9df0*/  HMMA.16816.F32 R24, R216.reuse, R172, R24 ;  /* 0x000000acd818723c */ /* 0x050ff00000001818 */
[C---:B------:R-:W-:Y:S01]  /*9e00*/  HMMA.16816.F32 R20, R216.reuse, R174, R20 ;  /* 0x000000aed814723c */ /* 0x040fe20000001814 */
[----:B------:R-:W4:Y:S07]  /*9e10*/  LDSM.16.M88.4 R172, [R229+0x9800] ;  /* 0x00980000e5ac783b */ /* 0x000f2e0000000200 */
[----:B-----5:R-:W-:Y:S08]  /*9e20*/  HMMA.16816.F32 R40, R216, R180, R40 ;  /* 0x000000b4d828723c */ /* 0x020ff00000001828 */
[C---:B------:R-:W-:Y:S08]  /*9e30*/  HMMA.16816.F32 R96, R184.reuse, R200, R96 ;  /* 0x000000c8b860723c */ /* 0x040ff00000001860 */
[C---:B------:R-:W-:Y:S01]  /*9e40*/  HMMA.16816.F32 R92, R184.reuse, R202, R92 ;  /* 0x000000cab85c723c */ /* 0x040fe2000000185c */
[----:B------:R-:W5:Y:S07]  /*9e50*/  LDSM.16.M88.4 R200, [R229+0x6000] ;  /* 0x00600000e5c8783b */ /* 0x000f6e0000000200 */
[C---:B------:R-:W-:Y:S08]  /*9e60*/  HMMA.16816.F32 R72, R184.reuse, R196, R72 ;  /* 0x000000c4b848723c */ /* 0x040ff00000001848 */
[----:B------:R-:W-:Y:S01]  /*9e70*/  HMMA.16816.F32 R68, R184, R198, R68 ;  /* 0x000000c6b844723c */ /* 0x000fe20000001844 */
[----:B------:R-:W5:Y:S04]  /*9e80*/  LDSM.16.M88.4 R196, [R229+0x6800] ;  /* 0x00680000e5c4783b */ /* 0x000f680000000200 */
[----:B------:R-:W-:Y:S03]  /*9e90*/  LDSM.16.M88.4 R184, [R229+0x8000] ;  /* 0x00800000e5b8783b */ /* 0x000fe60000000200 */
[C---:B------:R-:W-:Y:S01]  /*9ea0*/  HMMA.16816.F32 R36, R216.reuse, R182, R36 ;  /* 0x000000b6d824723c */ /* 0x040fe20000001824 */
[----:B------:R-:W-:Y:S07]  /*9eb0*/  LDSM.16.M88.4 R180, [R229+0x8800] ;  /* 0x00880000e5b4783b */ /* 0x000fee0000000200 */
[C---:B---3--:R-:W-:Y:S08]  /*9ec0*/  HMMA.16816.F32 R88, R216.reuse, R188, R88 ;  /* 0x000000bcd858723c */ /* 0x048ff00000001858 */
[C---:B------:R-:W-:Y:S01]  /*9ed0*/  HMMA.16816.F32 R84, R216.reuse, R190, R84 ;  /* 0x000000bed854723c */ /* 0x040fe20000001854 */
[----:B------:R-:W3:Y:S07]  /*9ee0*/  LDSM.16.M88.4 R188, [R221+0x2800] ;  /* 0x00280000ddbc783b */ /* 0x000eee0000000200 */
[C---:B------:R-:W-:Y:S08]  /*9ef0*/  HMMA.16816.F32 R32, R216.reuse, R176, R32 ;  /* 0x000000b0d820723c */ /* 0x040ff00000001820 */
[----:B------:R-:W-:Y:S01]  /*9f00*/  HMMA.16816.F32 R28, R216, R178, R28 ;  /* 0x000000b2d81c723c */ /* 0x000fe2000000181c */
[----:B------:R-:W3:Y:S07]  /*9f10*/  LDSM.16.M88.4 R176, [R229+0x9000] ;  /* 0x00900000e5b0783b */ /* 0x000eee0000000200 */
[----:B-1----:R-:W-:Y:S01]  /*9f20*/  HMMA.16816.F32 R40, R48, R44, R40 ;  /* 0x0000002c3028723c */ /* 0x002fe20000001828 */
[----:B------:R-:W-:-:S05]  /*9f30*/  IMAD.SHL.U32 R45, R225, 0x2, RZ ;  /* 0x00000002e12d7824 */ /* 0x000fca00078e00ff */
[----:B------:R-:W-:Y:S02]  /*9f40*/  LOP3.LUT R45, R45, 0x6, RZ, 0xc0, !PT ;  /* 0x000000062d2d7812 */ /* 0x000fe400078ec0ff */
[----:B--2---:R-:W-:Y:S01]  /*9f50*/  HMMA.16816.F32 R96, R216, R192, R96 ;  /* 0x000000c0d860723c */ /* 0x004fe20000001860 */
[----:B------:R-:W-:-:S04]  /*9f60*/  IMAD.U32 R192, RZ, RZ, UR16 ;  /* 0x00000010ffc07e24 */ /* 0x000fc8000f8e00ff */
[----:B------:R-:W-:-:S03]  /*9f70*/  IMAD R192, R192, 0x100, R45 ;  /* 0x00000100c0c07824 */ /* 0x000fc600078e022d */
[----:B----4-:R-:W-:Y:S01]  /*9f80*/  HMMA.16816.F32 R56, R216, R172, R56 ;  /* 0x000000acd838723c */ /* 0x010fe20000001838 */
[C---:B------:R-:W-:Y:S02]  /*9f90*/  VIADD R44, R192.reuse, 0xfffffe00 ;  /* 0xfffffe00c02c7836 */ /* 0x040fe40000000000 */
[----:B------:R-:W-:-:S03]  /*9fa0*/  VIADD R45, R192, 0xfffffe08 ;  /* 0xfffffe08c02d7836 */ /* 0x000fc60000000000 */
[CC--:B------:R-:W-:Y:S02]  /*9fb0*/  ISETP.GE.AND P6, PT, R44.reuse, R224.reuse, PT ;  /* 0x000000e02c00720c */ /* 0x0c0fe40003fc6270 */
[----:B------:R-:W-:Y:S01]  /*9fc0*/  HMMA.16816.F32 R52, R216, R174, R52 ;  /* 0x000000aed834723c */ /* 0x000fe20000001834 */
[----:B------:R-:W1:Y:S01]  /*9fd0*/  LDSM.16.M88.4 R172, [R221+0x3000] ;  /* 0x00300000ddac783b */ /* 0x000e620000000200 */
[-C--:B------:R-:W-:Y:S01]  /*9fe0*/  ISETP.GE.AND P2, PT, R44, R223.reuse, PT ;  /* 0x000000df2c00720c */ /* 0x080fe20003f46270 */
[----:B------:R-:W-:Y:S01]  /*9ff0*/  VIADD R44, R192, 0xfffffe09 ;  /* 0xfffffe09c02c7836 */ /* 0x000fe20000000000 */
[----:B------:R-:W-:Y:S02]  /*a000*/  FSEL R40, R40, -INF , !P6 ;  /* 0xff80000028287808 */ /* 0x000fe40007000000 */
[C---:B------:R-:W-:Y:S02]  /*a010*/  ISETP.GE.AND P5, PT, R45.reuse, R224, PT ;  /* 0x000000e02d00720c */ /* 0x040fe40003fa6270 */
[----:B------:R-:W-:Y:S01]  /*a020*/  HMMA.16816.F32 R36, R48, R46, R36 ;  /* 0x0000002e3024723c */ /* 0x000fe20000001824 */
[----:B------:R-:W-:Y:S01]  /*a030*/  VIADD R46, R192, 0xfffffe01 ;  /* 0xfffffe01c02e7836 */ /* 0x000fe20000000000 */
[----:B------:R-:W-:-:S04]  /*a040*/  ISETP.GE.AND P6, PT, R45, R223, PT ;  /* 0x000000df2d00720c */ /* 0x000fc80003fc6270 */
[C---:B------:R-:W-:Y:S02]  /*a050*/  ISETP.GE.AND P1, PT, R46.reuse, R224, PT ;  /* 0x000000e02e00720c */ /* 0x040fe40003f26270 */
[C---:B-----5:R-:W-:Y:S01]  /*a060*/  HMMA.16816.F32 R112, R216.reuse, R200, R112 ;  /* 0x000000c8d870723c */ /* 0x060fe20000001870 */
[-C--:B------:R-:W-:Y:S02]  /*a070*/  ISETP.GE.AND P3, PT, R46, R223.reuse, PT ;  /* 0x000000df2e00720c */ /* 0x080fe40003f66270 */
[----:B------:R-:W-:Y:S02]  /*a080*/  FSEL R200, R41, -INF , !P1 ;  /* 0xff80000029c87808 */ /* 0x000fe40004800000 */
[----:B------:R-:W-:Y:S02]  /*a090*/  ISETP.GE.AND P1, PT, R44, R223, PT ;  /* 0x000000df2c00720c */ /* 0x000fe40003f26270 */
[----:B------:R-:W-:Y:S01]  /*a0a0*/  FSEL R43, R43, -INF , !P3 ;  /* 0xff8000002b2b7808 */ /* 0x000fe20005800000 */
[----:B------:R-:W-:Y:S01]  /*a0b0*/  HMMA.16816.F32 R100, R216, R198, R100 ;  /* 0x000000c6d864723c */ /* 0x000fe20000001864 */
[----:B------:R-:W-:-:S02]  /*a0c0*/  FSEL R199, R42, -INF , !P2 ;  /* 0xff8000002ac77808 */ /* 0x000fc40005000000 */
[----:B------:R-:W-:Y:S02]  /*a0d0*/  ISETP.GE.AND P2, PT, R44, R224, PT ;  /* 0x000000e02c00720c */ /* 0x000fe40003f46270 */
[----:B------:R-:W2:Y:S01]  /*a0e0*/  LDSM.16.M88.4 R44, [R221+0x3800] ;  /* 0x00380000dd2c783b */ /* 0x000ea20000000200 */
[----:B------:R-:W-:Y:S01]  /*a0f0*/  FSEL R42, R36, -INF , !P5 ;  /* 0xff800000242a7808 */ /* 0x000fe20006800000 */
[----:B------:R-:W-:Y:S01]  /*a100*/  VIADD R36, R192, 0xfffffe11 ;  /* 0xfffffe11c0247836 */ /* 0x000fe20000000000 */
[----:B---3--:R-:W-:Y:S01]  /*a110*/  HMMA.16816.F32 R32, R48, R188, R32 ;  /* 0x000000bc3020723c */ /* 0x008fe20000001820 */
[----:B------:R-:W-:-:S03]  /*a120*/  FSEL R41, R38, -INF , !P6 ;  /* 0xff80000026297808 */ /* 0x000fc60007000000 */
[----:B------:R-:W-:-:S04]  /*a130*/  ISETP.GE.AND P6, PT, R36, R224, PT ;  /* 0x000000e02400720c */ /* 0x000fc80003fc6270 */
[----:B------:R-:W-:Y:S08]  /*a140*/  HMMA.16816.F32 R28, R48, R190, R28 ;  /* 0x000000be301c723c */ /* 0x000ff0000000181c */
[----:B------:R-:W-:Y:S01]  /*a150*/  HMMA.16816.F32 R64, R216, R176, R64 ;  /* 0x000000b0d840723c */ /* 0x000fe20000001840 */
[C---:B------:R-:W-:Y:S02]  /*a160*/  VIADD R176, R192.reuse, 0xfffffe10 ;  /* 0xfffffe10c0b07836 */ /* 0x040fe40000000000 */
[----:B------:R-:W-:Y:S01]  /*a170*/  FSEL R242, R33, -INF , !P6 ;  /* 0xff80000021f27808 */ /* 0x000fe20007000000 */
[----:B------:R-:W-:-:S02]  /*a180*/  VIADD R33, R192, 0xfffffe48 ;  /* 0xfffffe48c0217836 */ /* 0x000fc40000000000 */
[C---:B------:R-:W-:Y:S02]  /*a190*/  ISETP.GE.AND P3, PT, R176.reuse, R224, PT ;  /* 0x000000e0b000720c */ /* 0x040fe40003f66270 */
[-C--:B------:R-:W-:Y:S01]  /*a1a0*/  ISETP.GE.AND P5, PT, R176, R223.reuse, PT ;  /* 0x000000dfb000720c */ /* 0x080fe20003fa6270 */
[----:B------:R-:W-:Y:S01]  /*a1b0*/  VIADD R176, R192, 0xfffffe18 ;  /* 0xfffffe18c0b07836 */ /* 0x000fe20000000000 */
[----:B-1----:R-:W-:Y:S01]  /*a1c0*/  HMMA.16816.F32 R24, R48, R172, R24 ;  /* 0x000000ac3018723c */ /* 0x002fe20000001818 */
[----:B------:R-:W-:Y:S01]  /*a1d0*/  FSEL R222, R32, -INF , !P3 ;  /* 0xff80000020de7808 */ /* 0x000fe20005800000 */
[----:B------:R-:W-:Y:S01]  /*a1e0*/  VIADD R32, R192, 0xfffffe20 ;  /* 0xfffffe20c0207836 */ /* 0x000fe20000000000 */
[----:B------:R-:W-:Y:S02]  /*a1f0*/  FSEL R243, R34, -INF , !P5 ;  /* 0xff80000022f37808 */ /* 0x000fe40006800000 */
[----:B------:R-:W-:-:S03]  /*a200*/  ISETP.GE.AND P3, PT, R176, R223, PT ;  /* 0x000000dfb000720c */ /* 0x000fc60003f66270 */
[C---:B------:R-:W-:Y:S01]  /*a210*/  HMMA.16816.F32 R108, R216.reuse, R202, R108 ;  /* 0x000000cad86c723c */ /* 0x040fe2000000186c */
[----:B------:R-:W-:Y:S02]  /*a220*/  FSEL R202, R37, -INF , !P2 ;  /* 0xff80000025ca7808 */ /* 0x000fe40005000000 */
[----:B------:R-:W-:Y:S01]  /*a230*/  ISETP.GE.AND P2, PT, R36, R223, PT ;  /* 0x000000df2400720c */ /* 0x000fe20003f46270 */
[----:B------:R-:W-:Y:S01]  /*a240*/  VIADD R36, R192, 0xfffffe19 ;  /* 0xfffffe19c0247836 */ /* 0x000fe20000000000 */
[----:B------:R-:W-:Y:S02]  /*a250*/  FSEL R237, R30, -INF , !P3 ;  /* 0xff8000001eed7808 */ /* 0x000fe40005800000 */
[----:B------:R-:W-:Y:S01]  /*a260*/  FSEL R229, R35, -INF , !P2 ;  /* 0xff80000023e57808 */ /* 0x000fe20005000000 */
[----:B------:R-:W-:Y:S01]  /*a270*/  HMMA.16816.F32 R116, R216, R206, R116 ;  /* 0x000000ced874723c */ /* 0x000fe20000001874 */
[----:B------:R-:W-:Y:S02]  /*a280*/  FSEL R207, R39, -INF , !P1 ;  /* 0xff80000027cf7808 */ /* 0x000fe40004800000 */
[----:B------:R-:W-:-:S02]  /*a290*/  ISETP.GE.AND P1, PT, R176, R224, PT ;  /* 0x000000e0b000720c */ /* 0x000fc40003f26270 */
[-C--:B------:R-:W-:Y:S02]  /*a2a0*/  ISETP.GE.AND P5, PT, R36, R224.reuse, PT ;  /* 0x000000e02400720c */ /* 0x080fe40003fa6270 */
[----:B------:R-:W-:Y:S01]  /*a2b0*/  FSEL R236, R28, -INF , !P1 ;  /* 0xff8000001cec7808 */ /* 0x000fe20004800000 */
[----:B------:R-:W-:Y:S01]  /*a2c0*/  HMMA.16816.F32 R20, R48, R174, R20 ;  /* 0x000000ae3014723c */ /* 0x000fe20000001814 */
[-C--:B------:R-:W-:Y:S01]  /*a2d0*/  ISETP.GE.AND P6, PT, R36, R223.reuse, PT ;  /* 0x000000df2400720c */ /* 0x080fe20003fc6270 */
[----:B------:R-:W-:Y:S01]  /*a2e0*/  VIADD R28, R192, 0xfffffe21 ;  /* 0xfffffe21c01c7836 */ /* 0x000fe20000000000 */
[----:B------:R-:W1:Y:S01]  /*a2f0*/  LDSM.16.M88.4 R36, [R221+0x4000] ;  /* 0x00400000dd24783b */ /* 0x000e620000000200 */
[----:B------:R-:W-:Y:S02]  /*a300*/  FSEL R240, R29, -INF , !P5 ;  /* 0xff8000001df07808 */ /* 0x000fe40006800000 */
[-C--:B------:R-:W-:Y:S02]  /*a310*/  ISETP.GE.AND P1, PT, R32, R223.reuse, PT ;  /* 0x000000df2000720c */ /* 0x080fe40003f26270 */
[CC--:B------:R-:W-:Y:S01]  /*a320*/  ISETP.GE.AND P3, PT, R28.reuse, R224.reuse, PT ;  /* 0x000000e01c00720c */ /* 0x0c0fe20003f66270 */
[----:B------:R-:W-:Y:S01]  /*a330*/  HMMA.16816.F32 R168, R216, R212, R168 ;  /* 0x000000d4d8a8723c */ /* 0x000fe200000018a8 */
[----:B------:R-:W-:Y:S01]  /*a340*/  ISETP.GE.AND P5, PT, R28, R223, PT ;  /* 0x000000df1c00720c */ /* 0x000fe20003fa6270 */
[----:B------:R-:W-:Y:S01]  /*a350*/  VIADD R28, R192, 0xfffffe29 ;  /* 0xfffffe29c01c7836 */ /* 0x000fe20000000000 */
[----:B------:R-:W-:Y:S01]  /*a360*/  ISETP.GE.AND P2, PT, R32, R224, PT ;  /* 0x000000e02000720c */ /* 0x000fe20003f46270 */
[----:B------:R-:W-:Y:S01]  /*a370*/  VIADD R32, R192, 0xfffffe28 ;  /* 0xfffffe28c0207836 */ /* 0x000fe20000000000 */
[----:B------:R-:W-:-:S02]  /*a380*/  FSEL R241, R31, -INF , !P6 ;  /* 0xff8000001ff17808 */ /* 0x000fc40007000000 */
[----:B------:R-:W-:Y:S01]  /*a390*/  FSEL R213, R27, -INF , !P5 ;  /* 0xff8000001bd57808 */ /* 0x000fe20006800000 */
[C---:B------:R-:W-:Y:S01]  /*a3a0*/  HMMA.16816.F32 R164, R216.reuse, R214, R164 ;  /* 0x000000d6d8a4723c */ /* 0x040fe200000018a4 */
[----:B------:R-:W-:Y:S02]  /*a3b0*/  ISETP.GE.AND P6, PT, R32, R224, PT ;  /* 0x000000e02000720c */ /* 0x000fe40003fc6270 */
[----:B------:R-:W-:Y:S01]  /*a3c0*/  FSEL R214, R24, -INF , !P2 ;  /* 0xff80000018d67808 */ /* 0x000fe20005000000 */
[----:B------:R-:W-:Y:S01]  /*a3d0*/  VIADD R24, R192, 0xfffffe30 ;  /* 0xfffffe30c0187836 */ /* 0x000fe20000000000 */
[----:B------:R-:W-:Y:S01]  /*a3e0*/  FSEL R212, R20, -INF , !P6 ;  /* 0xff80000014d47808 */ /* 0x000fe20007000000 */
[----:B------:R-:W-:Y:S01]  /*a3f0*/  VIADD R20, R192, 0xfffffe31 ;  /* 0xfffffe31c0147836 */ /* 0x000fe20000000000 */
[-C--:B------:R-:W-:Y:S01]  /*a400*/  ISETP.GE.AND P2, PT, R32, R223.reuse, PT ;  /* 0x000000df2000720c */ /* 0x080fe20003f46270 */
[----:B------:R-:W-:Y:S01]  /*a410*/  HMMA.16816.F32 R128, R216, R208, R128 ;  /* 0x000000d0d880723c */ /* 0x000fe20000001880 */
[----:B------:R-:W-:-:S02]  /*a420*/  ISETP.GE.AND P6, PT, R24, R223, PT ;  /* 0x000000df1800720c */ /* 0x000fc40003fc6270 */
[----:B------:R-:W-:Y:S02]  /*a430*/  FSEL R215, R22, -INF , !P2 ;  /* 0xff80000016d77808 */ /* 0x000fe40005000000 */
[-C--:B------:R-:W-:Y:S02]  /*a440*/  ISETP.GE.AND P2, PT, R20, R224.reuse, PT ;  /* 0x000000e01400720c */ /* 0x080fe40003f46270 */
[----:B------:R-:W-:Y:S01]  /*a450*/  ISETP.GE.AND P5, PT, R24, R224, PT ;  /* 0x000000e01800720c */ /* 0x000fe20003fa6270 */
[----:B------:R-:W-:Y:S01]  /*a460*/  HMMA.16816.F32 R124, R216, R210, R124 ;  /* 0x000000d2d87c723c */ /* 0x000fe2000000187c */
[----:B------:R-:W-:-:S07]  /*a470*/  VIADD R24, R192, 0xfffffe38 ;  /* 0xfffffe38c0187836 */ /* 0x000fce0000000000 */
        /* <DEDUP_REMOVED lines=8> */
[----:B------:R-:W-:-:S02]  /*a500*/  FSEL R217, R26, -INF , !P1 ;  /* 0xff8000001ad97808 */ /* 0x000fc40004800000 */
[----:B------:R-:W-:Y:S01]  /*a510*/  FSEL R218, R25, -INF , !P3 ;  /* 0xff80000019da7808 */ /* 0x000fe20005800000 */
[----:B------:R-:W-:Y:S01]  /*a520*/  VIADD R25, R192, 0xfffffe40 ;  /* 0xfffffe40c0197836 */ /* 0x000fe20000000000 */
[C---:B------:R-:W-:Y:S02]  /*a530*/  ISETP.GE.AND P1, PT, R28.reuse, R224, PT ;  /* 0x000000e01c00720c */ /* 0x040fe40003f26270 */
[-C--:B------:R-:W-:Y:S01]  /*a540*/  ISETP.GE.AND P3, PT, R28, R223.reuse, PT ;  /* 0x000000df1c00720c */ /* 0x080fe20003f66270 */
[----:B--2---:R-:W-:Y:S01]  /*a550*/  HMMA.16816.F32 R16, R48, R44, R16 ;  /* 0x0000002c3010723c */ /* 0x004fe20000001810 */
[----:B------:R-:W2:Y:S01]  /*a560*/  LDSM.16.M88.4 R28, [R221+0x4800] ;  /* 0x00480000dd1c783b */ /* 0x000ea20000000200 */
[----:B------:R-:W-:Y:S02]  /*a570*/  FSEL R216, R21, -INF , !P1 ;  /* 0xff80000015d87808 */ /* 0x000fe40004800000 */
[----:B------:R-:W-:Y:S01]  /*a580*/  ISETP.GE.AND P1, PT, R20, R223, PT ;  /* 0x000000df1400720c */ /* 0x000fe20003f26270 */
[----:B------:R-:W-:Y:S01]  /*a590*/  VIADD R20, R192, 0xfffffe39 ;  /* 0xfffffe39c0147836 */ /* 0x000fe20000000000 */
[----:B------:R-:W-:-:S02]  /*a5a0*/  FSEL R219, R23, -INF , !P3 ;  /* 0xff80000017db7808 */ /* 0x000fc40005800000 */
[----:B------:R-:W-:Y:S01]  /*a5b0*/  HMMA.16816.F32 R12, R48, R46, R12 ;  /* 0x0000002e300c723c */ /* 0x000fe2000000180c */
[----:B------:R-:W-:-:S07]  /*a5c0*/  ISETP.GE.AND P3, PT, R24, R224, PT ;  /* 0x000000e01800720c */ /* 0x000fce0003f66270 */
[C---:B-1----:R-:W-:Y:S03]  /*a5d0*/  HMMA.16816.F32 R8, R48.reuse, R36, R8 ;  /* 0x000000243008723c */ /* 0x042fe60000001808 */
[----:B------:R-:W-:Y:S02]  /*a5e0*/  FSEL R18, R18, -INF , !P6 ;  /* 0xff80000012127808 */ /* 0x000fe40007000000 */
[----:B------:R-:W-:Y:S02]  /*a5f0*/  FSEL R17, R17, -INF , !P2 ;  /* 0xff80000011117808 */ /* 0x000fe40005000000 */
[C---:B------:R-:W-:Y:S01]  /*a600*/  ISETP.GE.AND P6, PT, R20.reuse, R224, PT ;  /* 0x000000e01400720c */ /* 0x040fe20003fc6270 */
[----:B------:R-:W-:Y:S01]  /*a610*/  HMMA.16816.F32 R4, R48, R38, R4 ;  /* 0x000000263004723c */ /* 0x000fe20000001804 */
[----:B------:R-:W-:Y:S02]  /*a620*/  ISETP.GE.AND P2, PT, R20, R223, PT ;  /* 0x000000df1400720c */ /* 0x000fe40003f46270 */
[----:B------:R-:W1:Y:S01]  /*a630*/  LDSM.16.M88.4 R20, [R221+0x5000] ;  /* 0x00500000dd14783b */ /* 0x000e620000000200 */
[----:B------:R-:W-:-:S02]  /*a640*/  FSEL R16, R16, -INF , !P5 ;  /* 0xff80000010107808 */ /* 0x000fc40006800000 */
[-C--:B------:R-:W-:Y:S02]  /*a650*/  ISETP.GE.AND P5, PT, R24, R223.reuse, PT ;  /* 0x000000df1800720c */ /* 0x080fe40003fa6270 */
[----:B------:R-:W-:Y:S01]  /*a660*/  FSEL R24, R12, -INF , !P3 ;  /* 0xff8000000c187808 */ /* 0x000fe20005800000 */
[----:B------:R-:W-:Y:S01]  /*a670*/  VIADD R12, R192, 0xfffffe41 ;  /* 0xfffffe41c00c7836 */ /* 0x000fe20000000000 */
[----:B------:R-:W-:Y:S02]  /*a680*/  FSEL R19, R19, -INF , !P1 ;  /* 0xff80000013137808 */ /* 0x000fe40004800000 */
[C---:B------:R-:W-:Y:S02]  /*a690*/  ISETP.GE.AND P1, PT, R25.reuse, R224, PT ;  /* 0x000000e01900720c */ /* 0x040fe40003f26270 */
[----:B------:R-:W-:Y:S02]  /*a6a0*/  ISETP.GE.AND P3, PT, R25, R223, PT ;  /* 0x000000df1900720c */ /* 0x000fe40003f66270 */
[----:B------:R-:W-:Y:S01]  /*a6b0*/  FSEL R25, R14, -INF , !P5 ;  /* 0xff8000000e197808 */ /* 0x000fe20006800000 */
[----:B--2---:R-:W-:Y:S01]  /*a6c0*/  HMMA.16816.F32 R168, R48, R28, R168 ;  /* 0x0000001c30a8723c */ /* 0x004fe200000018a8 */
[----:B------:R-:W-:-:S02]  /*a6d0*/  FSEL R27, R13, -INF , !P6 ;  /* 0xff8000000d1b7808 */ /* 0x000fc40007000000 */
[CC--:B------:R-:W-:Y:S02]  /*a6e0*/  ISETP.GE.AND P5, PT, R12.reuse, R224.reuse, PT ;  /* 0x000000e00c00720c */ /* 0x0c0fe40003fa6270 */
[-C--:B------:R-:W-:Y:S01]  /*a6f0*/  ISETP.GE.AND P6, PT, R12, R223.reuse, PT ;  /* 0x000000df0c00720c */ /* 0x080fe20003fc6270 */
[----:B------:R-:W-:Y:S01]  /*a700*/  VIADD R12, R192, 0xfffffe49 ;  /* 0xfffffe49c00c7836 */ /* 0x000fe20000000000 */
[----:B------:R-:W-:Y:S01]  /*a710*/  FSEL R26, R15, -INF , !P2 ;  /* 0xff8000000f1a7808 */ /* 0x000fe20005000000 */
[----:B------:R-:W-:Y:S01]  /*a720*/  HMMA.16816.F32 R164, R48, R30, R164 ;  /* 0x0000001e30a4723c */ /* 0x000fe200000018a4 */
[----:B------:R-:W-:Y:S01]  /*a730*/  FSEL R32, R8, -INF , !P1 ;  /* 0xff80000008207808 */ /* 0x000fe20004800000 */
[----:B------:R-:W-:Y:S01]  /*a740*/  VIADD R8, R192, 0xfffffe50 ;  /* 0xfffffe50c0087836 */ /* 0x000fe20000000000 */
[C---:B------:R-:W-:Y:S02]  /*a750*/  ISETP.GE.AND P2, PT, R33.reuse, R224, PT ;  /* 0x000000e02100720c */ /* 0x040fe40003f46270 */
[----:B------:R-:W-:-:S02]  /*a760*/  ISETP.GE.AND P1, PT, R33, R223, PT ;  /* 0x000000df2100720c */ /* 0x000fc40003f26270 */
[----:B------:R-:W-:Y:S02]  /*a770*/  FSEL R28, R10, -INF , !P3 ;  /* 0xff8000000a1c7808 */ /* 0x000fe40005800000 */
[----:B------:R-:W-:Y:S01]  /*a780*/  FSEL R29, R9, -INF , !P5 ;  /* 0xff800000091d7808 */ /* 0x000fe20006800000 */
[----:B------:R-:W-:Y:S01]  /*a790*/  VIADD R9, R192, 0xfffffe68 ;  /* 0xfffffe68c0097836 */ /* 0x000fe20000000000 */
[----:B------:R-:W-:Y:S02]  /*a7a0*/  FSEL R33, R11, -INF , !P6 ;  /* 0xff8000000b217808 */ /* 0x000fe40007000000 */
[----:B------:R-:W-:Y:S01]  /*a7b0*/  FSEL R34, R4, -INF , !P2 ;  /* 0xff80000004227808 */ /* 0x000fe20005000000 */
[----:B------:R-:W-:Y:S01]  /*a7c0*/  VIADD R4, R192, 0xfffffe51 ;  /* 0xfffffe51c0047836 */ /* 0x000fe20000000000 */
[CC--:B------:R-:W-:Y:S02]  /*a7d0*/  ISETP.GE.AND P3, PT, R12.reuse, R224.reuse, PT ;  /* 0x000000e00c00720c */ /* 0x0c0fe40003f66270 */
[-C--:B------:R-:W-:Y:S01]  /*a7e0*/  ISETP.GE.AND P5, PT, R12, R223.reuse, PT ;  /* 0x000000df0c00720c */ /* 0x080fe20003fa6270 */
[----:B-1----:R-:W-:Y:S01]  /*a7f0*/  HMMA.16816.F32 R128, R48, R20, R128 ;  /* 0x000000143080723c */ /* 0x002fe20000001880 */
[C---:B------:R-:W-:Y:S01]  /*a800*/  ISETP.GE.AND P6, PT, R8.reuse, R224, PT ;  /* 0x000000e00800720c */ /* 0x040fe20003fc6270 */
[----:B------:R-:W1:Y:S01]  /*a810*/  LDSM.16.M88.4 R12, [R221+0x5800] ;  /* 0x00580000dd0c783b */ /* 0x000e620000000200 */
[----:B------:R-:W-:Y:S01]  /*a820*/  ISETP.GE.AND P2, PT, R8, R223, PT ;  /* 0x000000df0800720c */ /* 0x000fe20003f46270 */
[----:B------:R-:W-:Y:S01]  /*a830*/  VIADD R8, R192, 0xfffffe58 ;  /* 0xfffffe58c0087836 */ /* 0x000fe20000000000 */
[----:B------:R-:W-:-:S02]  /*a840*/  FSEL R30, R6, -INF , !P1 ;  /* 0xff800000061e7808 */ /* 0x000fc40004800000 */
[----:B------:R-:W-:Y:S01]  /*a850*/  FSEL R31, R5, -INF , !P3 ;  /* 0xff800000051f7808 */ /* 0x000fe20005800000 */
[----:B------:R-:W-:Y:S01]  /*a860*/  HMMA.16816.F32 R124, R48, R22, R124 ;  /* 0x00000016307c723c */ /* 0x000fe2000000187c */
        /* <DEDUP_REMOVED lines=13> */
[-C--:B------:R-:W-:Y:S02]  /*a940*/  ISETP.GE.AND P1, PT, R4, R223.reuse, PT ;  /* 0x000000df0400720c */ /* 0x080fe40003f26270 */
[CC--:B------:R-:W-:Y:S01]  /*a950*/  ISETP.GE.AND P3, PT, R8.reuse, R224.reuse, PT ;  /* 0x000000e00800720c */ /* 0x0c0fe20003f66270 */
[----:B------:R-:W2:Y:S01]  /*a960*/  LDSM.16.M88.4 R4, [R221+0x6000] ;  /* 0x00600000dd04783b */ /* 0x000ea20000000200 */
[-C--:B------:R-:W-:Y:S01]  /*a970*/  ISETP.GE.AND P5, PT, R8, R223.reuse, PT ;  /* 0x000000df0800720c */ /* 0x080fe20003fa6270 */
[----:B------:R-:W-:Y:S01]  /*a980*/  VIADD R8, R192, 0xfffffe61 ;  /* 0xfffffe61c0087836 */ /* 0x000fe20000000000 */
[----:B------:R-:W-:Y:S02]  /*a990*/  FSEL R166, R166, -INF , !P6 ;  /* 0xff800000a6a67808 */ /* 0x000fe40007000000 */
[----:B------:R-:W-:Y:S02]  /*a9a0*/  FSEL R165, R165, -INF , !P2 ;  /* 0xff800000a5a57808 */ /* 0x000fe40005000000 */
[C---:B------:R-:W-:Y:S01]  /*a9b0*/  ISETP.GE.AND P6, PT, R8.reuse, R224, PT ;  /* 0x000000e00800720c */ /* 0x040fe20003fc6270 */
[C---:B-1----:R-:W-:Y:S01]  /*a9c0*/  HMMA.16816.F32 R120, R48.reuse, R12, R120 ;  /* 0x0000000c3078723c */ /* 0x042fe20000001878 */
[----:B------:R-:W-:Y:S01]  /*a9d0*/  ISETP.GE.AND P2, PT, R8, R223, PT ;  /* 0x000000df0800720c */ /* 0x000fe20003f46270 */
[C---:B------:R-:W-:Y:S01]  /*a9e0*/  VIADD R8, R192.reuse, 0xfffffe69 ;  /* 0xfffffe69c0087836 */ /* 0x040fe20000000000 */
[----:B------:R-:W-:Y:S01]  /*a9f0*/  FSEL R167, R167, -INF , !P1 ;  /* 0xff800000a7a77808 */ /* 0x000fe20004800000 */
[----:B------:R-:W-:Y:S01]  /*aa00*/  VIADD R12, R192, 0xfffffe70 ;  /* 0xfffffe70c00c7836 */ /* 0x000fe20000000000 */
        /* <DEDUP_REMOVED lines=9> */
[----:B------:R-:W1:Y:S01]  /*aaa0*/  LDSM.16.M88.4 R8, [R221+0x6800] ;  /* 0x00680000dd08783b */ /* 0x000e620000000200 */
[----:B------:R-:W-:Y:S02]  /*aab0*/  FSEL R131, R131, -INF , !P2 ;  /* 0xff80000083837808 */ /* 0x000fe40005000000 */
[----:B------:R-:W-:-:S02]  /*aac0*/  FSEL R124, R124, -INF , !P1 ;  /* 0xff8000007c7c7808 */ /* 0x000fc40004800000 */
[CC--:B------:R-:W-:Y:S02]  /*aad0*/  ISETP.GE.AND P2, PT, R12.reuse, R224.reuse, PT ;  /* 0x000000e00c00720c */ /* 0x0c0fe40003f46270 */
[-C--:B------:R-:W-:Y:S01]  /*aae0*/  ISETP.GE.AND P1, PT, R12, R223.reuse, PT ;  /* 0x000000df0c00720c */ /* 0x080fe20003f26270 */
[----:B------:R-:W-:Y:S01]  /*aaf0*/  VIADD R12, R192, 0xfffffe71 ;  /* 0xfffffe71c00c7836 */ /* 0x000fe20000000000 */
[----:B------:R-:W-:Y:S02]  /*ab00*/  FSEL R126, R126, -INF , !P3 ;  /* 0xff8000007e7e7808 */ /* 0x000fe40005800000 */
[----:B------:R-:W-:Y:S01]  /*ab10*/  FSEL R125, R125, -INF , !P5 ;  /* 0xff8000007d7d7808 */ /* 0x000fe20006800000 */
[C---:B--2---:R-:W-:Y:S01]  /*ab20*/  HMMA.16816.F32 R112, R48.reuse, R4, R112 ;  /* 0x000000043070723c */ /* 0x044fe20000001870 */
[----:B------:R-:W-:Y:S01]  /*ab30*/  FSEL R127, R127, -INF , !P6 ;  /* 0xff8000007f7f7808 */ /* 0x000fe20007000000 */
[----:B------:R-:W-:Y:S01]  /*ab40*/  VIADD R4, R192, 0xfffffe80 ;  /* 0xfffffe80c0047836 */ /* 0x000fe20000000000 */
[-C--:B------:R-:W-:Y:S01]  /*ab50*/  ISETP.GE.AND P3, PT, R12, R224.reuse, PT ;  /* 0x000000e00c00720c */ /* 0x080fe20003f66270 */
[----:B------:R-:W-:Y:S01]  /*ab60*/  VIADD R5, R192, 0xfffffe88 ;  /* 0xfffffe88c0057836 */ /* 0x000fe20000000000 */
[----:B------:R-:W-:Y:S01]  /*ab70*/  ISETP.GE.AND P5, PT, R12, R223, PT ;  /* 0x000000df0c00720c */ /* 0x000fe20003fa6270 */
[----:B------:R-:W-:Y:S01]  /*ab80*/  VIADD R12, R192, 0xfffffe79 ;  /* 0xfffffe79c00c7836 */ /* 0x000fe20000000000 */
[----:B------:R-:W-:Y:S01]  /*ab90*/  ISETP.GE.AND P6, PT, R13, R224, PT ;  /* 0x000000e00d00720c */ /* 0x000fe20003fc6270 */
[----:B------:R-:W-:Y:S01]  /*aba0*/  HMMA.16816.F32 R108, R48, R6, R108 ;  /* 0x00000006306c723c */ /* 0x000fe2000000186c */
[----:B------:R-:W-:-:S02]  /*abb0*/  FSEL R123, R123, -INF , !P5 ;  /* 0xff8000007b7b7808 */ /* 0x000fc40006800000 */
        /* <DEDUP_REMOVED lines=8> */
[CC--:B------:R-:W-:Y:S02]  /*ac40*/  ISETP.GE.AND P1, PT, R12.reuse, R224.reuse, PT ;  /* 0x000000e00c00720c */ /* 0x0c0fe40003f26270 */
[-C--:B------:R-:W-:Y:S01]  /*ac50*/  ISETP.GE.AND P3, PT, R12, R223.reuse, PT ;  /* 0x000000df0c00720c */ /* 0x080fe20003f66270 */
[C---:B-1----:R-:W-:Y:S01]  /*ac60*/  HMMA.16816.F32 R104, R48.reuse, R8, R104 ;  /* 0x000000083068723c */ /* 0x042fe20000001868 */
[----:B------:R-:W1:Y:S01]  /*ac70*/  LDSM.16.M88.4 R12, [R221+0x7000] ;  /* 0x00700000dd0c783b */ /* 0x000e620000000200 */
[----:B------:R-:W-:Y:S01]  /*ac80*/  FSEL R118, R118, -INF , !P2 ;  /* 0xff80000076767808 */ /* 0x000fe20005000000 */
[C---:B------:R-:W-:Y:S01]  /*ac90*/  VIADD R8, R192.reuse, 0xfffffe90 ;  /* 0xfffffe90c0087836 */ /* 0x040fe20000000000 */
[----:B------:R-:W-:Y:S01]  /*aca0*/  FSEL R117, R117, -INF , !P1 ;  /* 0xff80000075757808 */ /* 0x000fe20004800000 */
[----:B------:R-:W-:Y:S01]  /*acb0*/  VIADD R9, R192, 0xfffffe98 ;  /* 0xfffffe98c0097836 */ /* 0x000fe20000000000 */
[CC--:B------:R-:W-:Y:S02]  /*acc0*/  ISETP.GE.AND P2, PT, R4.reuse, R224.reuse, PT ;  /* 0x000000e00400720c */ /* 0x0c0fe40003f46270 */
[----:B------:R-:W-:Y:S01]  /*acd0*/  ISETP.GE.AND P1, PT, R4, R223, PT ;  /* 0x000000df0400720c */ /* 0x000fe20003f26270 */
[----:B------:R-:W-:Y:S01]  /*ace0*/  VIADD R4, R192, 0xfffffe89 ;  /* 0xfffffe89c0047836 */ /* 0x000fe20000000000 */
[----:B------:R-:W-:Y:S01]  /*acf0*/  FSEL R119, R119, -INF , !P3 ;  /* 0xff80000077777808 */ /* 0x000fe20005800000 */
[----:B------:R-:W-:Y:S01]  /*ad00*/  HMMA.16816.F32 R100, R48, R10, R100 ;  /* 0x0000000a3064723c */ /* 0x000fe20000001864 */
[----:B------:R-:W-:-:S02]  /*ad10*/  ISETP.GE.AND P3, PT, R5, R224, PT ;  /* 0x000000e00500720c */ /* 0x000fc40003f66270 */
[----:B------:R-:W-:Y:S02]  /*ad20*/  FSEL R112, R112, -INF , !P5 ;  /* 0xff80000070707808 */ /* 0x000fe40006800000 */
[----:B------:R-:W-:Y:S02]  /*ad30*/  FSEL R114, R114, -INF , !P6 ;  /* 0xff80000072727808 */ /* 0x000fe40007000000 */
[----:B------:R-:W-:Y:S02]  /*ad40*/  FSEL R113, R113, -INF , !P2 ;  /* 0xff80000071717808 */ /* 0x000fe40005000000 */
[----:B------:R-:W-:Y:S02]  /*ad50*/  FSEL R115, R115, -INF , !P1 ;  /* 0xff80000073737808 */ /* 0x000fe40004800000 */
[----:B------:R-:W-:Y:S02]  /*ad60*/  FSEL R108, R108, -INF , !P3 ;  /* 0xff8000006c6c7808 */ /* 0x000fe40005800000 */
[----:B------:R-:W-:-:S02]  /*ad70*/  ISETP.GE.AND P5, PT, R5, R223, PT ;  /* 0x000000df0500720c */ /* 0x000fc40003fa6270 */
[CC--:B------:R-:W-:Y:S02]  /*ad80*/  ISETP.GE.AND P6, PT, R4.reuse, R224.reuse, PT ;  /* 0x000000e00400720c */ /* 0x0c0fe40003fc6270 */
[-C--:B------:R-:W-:Y:S02]  /*ad90*/  ISETP.GE.AND P2, PT, R4, R223.reuse, PT ;  /* 0x000000df0400720c */ /* 0x080fe40003f46270 */
[C---:B------:R-:W-:Y:S01]  /*ada0*/  ISETP.GE.AND P1, PT, R8.reuse, R224, PT ;  /* 0x000000e00800720c */ /* 0x040fe20003f26270 */
[----:B------:R-:W2:Y:S01]  /*adb0*/  LDSM.16.M88.4 R4, [R221+0x7800] ;  /* 0x00780000dd04783b */ /* 0x000ea20000000200 */
[----:B------:R-:W-:Y:S01]  /*adc0*/  ISETP.GE.AND P3, PT, R8, R223, PT ;  /* 0x000000df0800720c */ /* 0x000fe20003f66270 */
[----:B------:R-:W-:Y:S01]  /*add0*/  VIADD R8, R192, 0xfffffe91 ;  /* 0xfffffe91c0087836 */ /* 0x000fe20000000000 */
[----:B------:R-:W-:Y:S02]  /*ade0*/  FSEL R110, R110, -INF , !P5 ;  /* 0xff8000006e6e7808 */ /* 0x000fe40006800000 */
[----:B------:R-:W-:-:S02]  /*adf0*/  FSEL R109, R109, -INF , !P6 ;  /* 0xff8000006d6d7808 */ /* 0x000fc40007000000 */
[C---:B------:R-:W-:Y:S02]  /*ae00*/  ISETP.GE.AND P5, PT, R8.reuse, R224, PT ;  /* 0x000000e00800720c */ /* 0x040fe40003fa6270 */
[----:B------:R-:W-:Y:S01]  /*ae10*/  ISETP.GE.AND P6, PT, R8, R223, PT ;  /* 0x000000df0800720c */ /* 0x000fe20003fc6270 */
[----:B------:R-:W-:Y:S01]  /*ae20*/  VIADD R8, R192, 0xfffffe99 ;  /* 0xfffffe99c0087836 */ /* 0x000fe20000000000 */
        /* <DEDUP_REMOVED lines=21> */
[-C--:B------:R-:W-:Y:S01]  /*af80*/  ISETP.GE.AND P1, PT, R12, R224.reuse, PT ;  /* 0x000000e00c00720c */ /* 0x080fe20003f26270 */
[----:B------:R-:W-:Y:S01]  /*af90*/  VIADD R4, R192, 0xfffffeb0 ;  /* 0xfffffeb0c0047836 */ /* 0x000fe20000000000 */
[----:B------:R-:W-:Y:S01]  /*afa0*/  ISETP.GE.AND P3, PT, R12, R223, PT ;  /* 0x000000df0c00720c */ /* 0x000fe20003f66270 */
[C---:B------:R-:W-:Y:S01]  /*afb0*/  VIADD R12, R192.reuse, 0xfffffea9 ;  /* 0xfffffea9c00c7836 */ /* 0x040fe20000000000 */
[----:B------:R-:W-:Y:S01]  /*afc0*/  FSEL R103, R103, -INF , !P5 ;  /* 0xff80000067677808 */ /* 0x000fe20006800000 */
        /* <DEDUP_REMOVED lines=8> */
[----:B------:R-:W-:Y:S02]  /*b050*/  ISETP.GE.AND P6, PT, R13, R223, PT ;  /* 0x000000df0d00720c */ /* 0x000fe40003fc6270 */
[----:B------:R-:W-:-:S02]  /*b060*/  ISETP.GE.AND P2, PT, R12, R224, PT ;  /* 0x000000e00c00720c */ /* 0x000fc40003f46270 */
[-C--:B------:R-:W-:Y:S02]  /*b070*/  ISETP.GE.AND P1, PT, R12, R223.reuse, PT ;  /* 0x000000df0c00720c */ /* 0x080fe40003f26270 */
[C---:B------:R-:W-:Y:S01]  /*b080*/  ISETP.GE.AND P3, PT, R4.reuse, R224, PT ;  /* 0x000000e00400720c */ /* 0x040fe20003f66270 */
[----:B------:R-:W2:Y:S01]  /*b090*/  LDSM.16.M88.4 R12, [R221+0x8800] ;  /* 0x00880000dd0c783b */ /* 0x000ea20000000200 */
[----:B------:R-:W-:Y:S01]  /*b0a0*/  ISETP.GE.AND P5, PT, R4, R223, PT ;  /* 0x000000df0400720c */ /* 0x000fe20003fa6270 */
[----:B------:R-:W-:Y:S01]  /*b0b0*/  VIADD R4, R192, 0xfffffeb1 ;  /* 0xfffffeb1c0047836 */ /* 0x000fe20000000000 */
[----:B-1----:R-:W-:Y:S01]  /*b0c0*/  HMMA.16816.F32 R80, R48, R8, R80 ;  /* 0x000000083050723c */ /* 0x002fe20000001850 */
[----:B------:R-:W-:Y:S01]  /*b0d0*/  FSEL R94, R94, -INF , !P6 ;  /* 0xff8000005e5e7808 */ /* 0x000fe20007000000 */
[C---:B------:R-:W-:Y:S01]  /*b0e0*/  VIADD R8, R192.reuse, 0xfffffec0 ;  /* 0xfffffec0c0087836 */ /* 0x040fe20000000000 */
        /* <DEDUP_REMOVED lines=18> */
[-C--:B------:R-:W-:Y:S02]  /*b210*/  ISETP.GE.AND P6, PT, R4, R223.reuse, PT ;  /* 0x000000df0400720c */ /* 0x080fe40003fc6270 */
[----:B------:R-:W1:Y:S01]  /*b220*/  LDSM.16.M88.4 R4, [R221+0x9000] ;  /* 0x00900000dd04783b */ /* 0x000e620000000200 */
[----:B------:R-:W-:Y:S02]  /*b230*/  FSEL R86, R86, -INF , !P3 ;  /* 0xff80000056567808 */ /* 0x000fe40005800000 */
[----:B------:R-:W-:Y:S01]  /*b240*/  FSEL R85, R85, -INF , !P5 ;  /* 0xff80000055557808 */ /* 0x000fe20006800000 */
[C---:B--2---:R-:W-:Y:S01]  /*b250*/  HMMA.16816.F32 R72, R48.reuse, R12, R72 ;  /* 0x0000000c3048723c */ /* 0x044fe20000001848 */
        /* <DEDUP_REMOVED lines=17> */
[----:B------:R-:W-:Y:S02]  /*b370*/  FSEL R172, R76, -INF , !P6 ;  /* 0xff8000004cac7808 */ /* 0x000fe40007000000 */
[CC--:B------:R-:W-:Y:S02]  /*b380*/  ISETP.GE.AND P5, PT, R12.reuse, R224.reuse, PT ;  /* 0x000000e00c00720c */ /* 0x0c0fe40003fa6270 */
[----:B------:R-:W-:Y:S01]  /*b390*/  ISETP.GE.AND P6, PT, R12, R223, PT ;  /* 0x000000df0c00720c */ /* 0x000fe20003fc6270 */
[----:B------:R-:W-:Y:S01]  /*b3a0*/  VIADD R12, R192, 0xfffffed1 ;  /* 0xfffffed1c00c7836 */ /* 0x000fe20000000000 */
[----:B------:R-:W-:Y:S02]  /*b3b0*/  FSEL R173, R78, -INF , !P2 ;  /* 0xff8000004ead7808 */ /* 0x000fe40005000000 */
[----:B------:R-:W-:Y:S01]  /*b3c0*/  FSEL R175, R77, -INF , !P1 ;  /* 0xff8000004daf7808 */ /* 0x000fe20004800000 */
[----:B-1----:R-:W-:Y:S01]  /*b3d0*/  HMMA.16816.F32 R64, R48, R4, R64 ;  /* 0x000000043040723c */ /* 0x002fe20000001840 */
[----:B------:R-:W-:Y:S01]  /*b3e0*/  FSEL R174, R79, -INF , !P3 ;  /* 0xff8000004fae7808 */ /* 0x000fe20005800000 */
[----:B------:R-:W-:Y:S01]  /*b3f0*/  VIADD R5, R192, 0xfffffee0 ;  /* 0xfffffee0c0057836 */ /* 0x000fe20000000000 */
[----:B------:R-:W-:-:S02]  /*b400*/  ISETP.GE.AND P2, PT, R12, R224, PT ;  /* 0x000000e00c00720c */ /* 0x000fc40003f46270 */
[----:B------:R-:W-:Y:S01]  /*b410*/  ISETP.GE.AND P1, PT, R12, R223, PT ;  /* 0x000000df0c00720c */ /* 0x000fe20003f26270 */
[----:B------:R-:W-:Y:S01]  /*b420*/  VIADD R12, R192, 0xfffffed9 ;  /* 0xfffffed9c00c7836 */ /* 0x000fe20000000000 */
[-C--:B------:R-:W-:Y:S01]  /*b430*/  ISETP.GE.AND P3, PT, R13, R224.reuse, PT ;  /* 0x000000e00d00720c */ /* 0x080fe20003f66270 */
[----:B------:R-:W-:Y:S01]  /*b440*/  HMMA.16816.F32 R60, R48, R6, R60 ;  /* 0x00000006303c723c */ /* 0x000fe2000000183c */
[----:B------:R-:W-:Y:S02]  /*b450*/  FSEL R179, R75, -INF , !P1 ;  /* 0xff8000004bb37808 */ /* 0x000fe40004800000 */
[----:B------:R-:W-:Y:S02]  /*b460*/  FSEL R178, R68, -INF , !P3 ;  /* 0xff80000044b27808 */ /* 0x000fe40005800000 */
[----:B------:R-:W-:Y:S02]  /*b470*/  FSEL R176, R72, -INF , !P5 ;  /* 0xff80000048b07808 */ /* 0x000fe40006800000 */
[----:B------:R-:W-:Y:S01]  /*b480*/  FSEL R4, R74, -INF , !P6 ;  /* 0xff8000004a047808 */ /* 0x000fe20007000000 */
[----:B------:R-:W-:Y:S01]  /*b490*/  BAR.SYNC.DEFER_BLOCKING 0x0 ;  /* 0x0000000000007b1d */ /* 0x000fe20000010000 */
[----:B------:R-:W-:-:S02]  /*b4a0*/  ISETP.GE.AND P1, PT, R5, R224, PT ;  /* 0x000000e00500720c */ /* 0x000fc40003f26270 */
[-C--:B------:R-:W-:Y:S01]  /*b4b0*/  ISETP.GE.AND P3, PT, R5, R223.reuse, PT ;  /* 0x000000df0500720c */ /* 0x080fe20003f66270 */
[----:B------:R-:W-:Y:S01]  /*b4c0*/  VIADD R5, R192, 0xfffffee1 ;  /* 0xfffffee1c0057836 */ /* 0x000fe20000000000 */
[-C--:B------:R-:W-:Y:S02]  /*b4d0*/  ISETP.GE.AND P5, PT, R13, R223.reuse, PT ;  /* 0x000000df0d00720c */ /* 0x080fe40003fa6270 */
[----:B------:R-:W-:Y:S01]  /*b4e0*/  ISETP.GE.AND P6, PT, R12, R224, PT ;  /* 0x000000e00c00720c */ /* 0x000fe20003fc6270 */
[----:B--2---:R-:W-:Y:S01]  /*b4f0*/  HMMA.16816.F32 R56, R48, R8, R56 ;  /* 0x000000083038723c */ /* 0x004fe20000001838 */
[----:B------:R-:W-:Y:S01]  /*b500*/  FSEL R177, R73, -INF , !P2 ;  /* 0xff80000049b17808 */ /* 0x000fe20005000000 */
[----:B------:R-:W-:Y:S01]  /*b510*/  VIADD R8, R192, 0xfffffef0 ;  /* 0xfffffef0c0087836 */ /* 0x000fe20000000000 */
[----:B------:R-:W-:Y:S01]  /*b520*/  ISETP.GE.AND P2, PT, R12, R223, PT ;  /* 0x000000df0c00720c */ /* 0x000fe20003f46270 */
[----:B------:R-:W-:Y:S01]  /*b530*/  VIADD R12, R192, 0xfffffee8 ;  /* 0xfffffee8c00c7836 */ /* 0x000fe20000000000 */
        /* <DEDUP_REMOVED lines=16> */
[----:B------:R-:W-:Y:S02]  /*b640*/  FSEL R184, R60, -INF , !P2 ;  /* 0xff8000003cb87808 */ /* 0x000fe40005000000 */
[CC--:B------:R-:W-:Y:S02]  /*b650*/  ISETP.GE.AND P6, PT, R8.reuse, R224.reuse, PT ;  /* 0x000000e00800720c */ /* 0x0c0fe40003fc6270 */
[----:B------:R-:W-:Y:S01]  /*b660*/  ISETP.GE.AND P2, PT, R8, R223, PT ;  /* 0x000000df0800720c */ /* 0x000fe20003f46270 */
[----:B------:R-:W-:Y:S01]  /*b670*/  VIADD R8, R192, 0xfffffef9 ;  /* 0xfffffef9c0087836 */ /* 0x000fe20000000000 */
[----:B------:R-:W-:Y:S01]  /*b680*/  FSEL R186, R62, -INF , !P1 ;  /* 0xff8000003eba7808 */ /* 0x000fe20004800000 */
[----:B------:R-:W-:Y:S01]  /*b690*/  VIADD R192, R192, 0xfffffef8 ;  /* 0xfffffef8c0c07836 */ /* 0x000fe20000000000 */
[----:B------:R-:W-:Y:S02]  /*b6a0*/  ISETP.GE.AND P1, PT, R5, R224, PT ;  /* 0x000000e00500720c */ /* 0x000fe40003f26270 */
[----:B------:R-:W-:-:S02]  /*b6b0*/  FSEL R187, R61, -INF , !P3 ;  /* 0xff8000003dbb7808 */ /* 0x000fc40005800000 */
[----:B------:R-:W-:Y:S02]  /*b6c0*/  FSEL R189, R63, -INF , !P5 ;  /* 0xff8000003fbd7808 */ /* 0x000fe40006800000 */
[----:B------:R-:W-:Y:S02]  /*b6d0*/  FSEL R188, R56, -INF , !P6 ;  /* 0xff80000038bc7808 */ /* 0x000fe40007000000 */
[----:B------:R-:W-:Y:S02]  /*b6e0*/  FSEL R190, R58, -INF , !P2 ;  /* 0xff8000003abe7808 */ /* 0x000fe40005000000 */
[----:B------:R-:W-:Y:S02]  /*b6f0*/  FSEL R191, R57, -INF , !P1 ;  /* 0xff80000039bf7808 */ /* 0x000fe40004800000 */
[----:B------:R-:W-:Y:S02]  /*b700*/  ISETP.GE.AND P3, PT, R5, R223, PT ;  /* 0x000000df0500720c */ /* 0x000fe40003f66270 */
[----:B------:R-:W-:-:S02]  /*b710*/  ISETP.GE.AND P5, PT, R8, R224, PT ;  /* 0x000000e00800720c */ /* 0x000fc40003fa6270 */
[C---:B------:R-:W-:Y:S02]  /*b720*/  ISETP.GE.AND P6, PT, R192.reuse, R224, PT ;  /* 0x000000e0c000720c */ /* 0x040fe40003fc6270 */
        /* <DEDUP_REMOVED lines=72> */
.L_x_3068:
[----:B------:R-:W-:Y:S01]  /*bbb0*/  UMOV UR7, URZ ;  /* 0x000000ff00077c82 */ /* 0x000fe20008000000 */
[----:B------:R-:W-:Y:S01]  /*bbc0*/  USHF.L.U32 UR6, UR10, 0x8, URZ ;  /* 0x000000080a067899 */ /* 0x000fe200080006ff */
[----:B------:R-:W-:-:S05]  /*bbd0*/  IADD3 R5, P1, PT, RZ, -UR7, RZ ;  /* 0x80000007ff057c10 */ /* 0x000fca000ff3e0ff */
[----:B------:R-:W-:-:S05]  /*bbe0*/  IMAD.X R8, RZ, RZ, ~UR6, P1 ;  /* 0x80000006ff087e24 */ /* 0x000fca00088e06ff */
[----:B------:R-:W-:-:S04]  /*bbf0*/  SHF.R.S64 R5, R5, 0x1f, R8 ;  /* 0x0000001f05057819 */ /* 0x000fc80000001008 */
[----:B------:R-:W-:-:S04]  /*bc00*/  IADD3 R230, P1, PT, R5, R230, RZ ;  /* 0x000000e605e67210 */ /* 0x000fc80007f3e0ff */
[----:B------:R-:W-:-:S09]  /*bc10*/  LEA.HI.X.SX32 R231, R8, R231, 0x1, P1 ;  /* 0x000000e708e77211 */ /* 0x000fd200008f0eff */
.L_x_3069:
        /* <DEDUP_REMOVED lines=52> */
.L_x_3067:
[----:B------:R-:W-:Y:S01]  /*bf60*/  FMNMX3.FTZ R5, R2, R40, R200, !PT ;  /* 0x0000002802057276 */ /* 0x000fe200078100c8 */
[----:B------:R-:W2:Y:S01]  /*bf70*/  LDCU UR6, c[0x0][0x45c] ;  /* 0x00008b80ff0677ac */ /* 0x000ea20008000800 */
        /* <DEDUP_REMOVED lines=64> */
[----:B------:R-:W-:Y:S01]  /*c380*/  LOP3.LUT R208, R3, 0x200, R220, 0xf8, !PT ;  /* 0x0000020003d07812 */ /* 0x000fe200078ef8dc */
[----:B------:R-:W3:Y:S03]  /*c390*/  SHFL.BFLY PT, R11, R10, 0x2, 0x1f ;  /* 0x0c401f000a0b7f89 */ /* 0x000ee600000e0000 */
[----:B------:R-:W-:Y:S01]  /*c3a0*/  LEA R208, R208, UR5, 0x1 ;  /* 0x00000005d0d07c11 */ /* 0x000fe2000f8e08ff */
[----:B------:R-:W4:Y:S04]  /*c3b0*/  SHFL.BFLY PT, R9, R8, 0x2, 0x1f ;  /* 0x0c401f0008097f89 */ /* 0x000f2800000e0000 */
[----:B-1----:R-:W-:Y:S04]  /*c3c0*/  LDSM.16.MT88.4 R36, [R208+0xa000] ;  /* 0x00a00000d024783b */ /* 0x002fe80000004200 */
[----:B------:R-:W-:Y:S04]  /*c3d0*/  LDSM.16.MT88.4 R60, [R208+0xa800] ;  /* 0x00a80000d03c783b */ /* 0x000fe80000004200 */
[----:B------:R-:W-:Y:S01]  /*c3e0*/  LDSM.16.MT88.4 R76, [R208+0xb000] ;  /* 0x00b00000d04c783b */ /* 0x000fe20000004200 */
[----:B---3--:R-:W-:-:S02]  /*c3f0*/  FMNMX.FTZ R11, R10, R11, !PT ;  /* 0x0000000b0a0b7209 */ /* 0x008fc40007810000 */
[----:B----4-:R-:W-:-:S03]  /*c400*/  FMNMX.FTZ R9, R8, R9, !PT ;  /* 0x0000000908097209 */ /* 0x010fc60007810000 */
[----:B------:R-:W1:Y:S01]  /*c410*/  SHFL.BFLY PT, R198, R11, 0x1, 0x1f ;  /* 0x0c201f000bc67f89 */ /* 0x000e6200000e0000 */
[----:B------:R-:W-:-:S03]  /*c420*/  MOV R8, 0x20 ;  /* 0x0000002000087802 */ /* 0x000fc60000000f00 */
[----:B------:R-:W3:Y:S01]  /*c430*/  SHFL.BFLY PT, R196, R9, 0x1, 0x1f ;  /* 0x0c201f0009c47f89 */ /* 0x000ee200000e0000 */
[----:B-1----:R-:W-:-:S04]  /*c440*/  FMNMX.FTZ R198, R11, R198, !PT ;  /* 0x000000c60bc67209 */ /* 0x002fc80007810000 */
[C---:B------:R-:W-:Y:S01]  /*c450*/  FSETP.NEU.FTZ.AND P2, PT, R198.reuse, -INF , PT ;  /* 0xff800000c600780b */ /* 0x040fe20003f5d000 */
[C---:B--2---:R-:W-:Y:S01]  /*c460*/  FMUL.FTZ R205, R198.reuse, UR6 ;  /* 0x00000006c6cd7c20 */ /* 0x044fe20008410000 */
[----:B---3--:R-:W-:Y:S02]  /*c470*/  FMNMX.FTZ R196, R9, R196, !PT ;  /* 0x000000c409c47209 */ /* 0x008fe40007810000 */
[----:B------:R-:W-:Y:S02]  /*c480*/  FSEL R9, R198, RZ, P2 ;  /* 0x000000ffc6097208 */ /* 0x000fe40001000000 */
[----:B------:R-:W-:Y:S01]  /*c490*/  FSEL R205, R205, RZ, P2 ;  /* 0x000000ffcdcd7208 */ /* 0x000fe20001000000 */
[C---:B------:R-:W-:Y:S01]  /*c4a0*/  FMUL.FTZ R5, R196.reuse, UR6 ;  /* 0x00000006c4057c20 */ /* 0x040fe20008410000 */
[----:B------:R-:W-:Y:S01]  /*c4b0*/  FSETP.NEU.FTZ.AND P1, PT, R196, -INF , PT ;  /* 0xff800000c400780b */ /* 0x000fe20003f3d000 */
[----:B------:R-:W-:Y:S02]  /*c4c0*/  FADD.FTZ R9, R2, -R9 ;  /* 0x8000000902097221 */ /* 0x000fe40000010000 */
[--C-:B------:R-:W-:Y:S01]  /*c4d0*/  FFMA.FTZ R204, R200, UR6, -R205.reuse ;  /* 0x00000006c8cc7c23 */ /* 0x100fe200080108cd */
[----:B------:R-:W-:Y:S01]  /*c4e0*/  FSEL R200, R5, RZ, P1 ;  /* 0x000000ff05c87208 */ /* 0x000fe20000800000 */
[----:B------:R-:W-:Y:S01]  /*c4f0*/  FMUL.FTZ R210, R9, UR6 ;  /* 0x0000000609d27c20 */ /* 0x000fe20008410000 */
[----:B------:R-:W-:Y:S01]  /*c500*/  FSEL R5, R196, RZ, P1 ;  /* 0x000000ffc4057208 */ /* 0x000fe20000800000 */
[--C-:B------:R-:W-:Y:S01]  /*c510*/  FFMA.FTZ R206, R40, UR6, -R205.reuse ;  /* 0x0000000628ce7c23 */ /* 0x100fe200080108cd */
[----:B------:R-:W-:Y:S01]  /*c520*/  IADD3 R40, PT, PT, R208, 0xa000, RZ ;  /* 0x0000a000d0287810 */ /* 0x000fe20007ffe0ff */
[--C-:B------:R-:W-:Y:S01]  /*c530*/  FFMA.FTZ R201, R199, UR6, -R200.reuse ;  /* 0x00000006c7c97c23 */ /* 0x100fe200080108c8 */
[----:B------:R-:W-:Y:S01]  /*c540*/  FFMA.FTZ R203, R42, UR6, -R205 ;  /* 0x000000062acb7c23 */ /* 0x000fe200080108cd */
[----:B------:R-:W1:Y:S01]  /*c550*/  MUFU.EX2 R210, R210 ;  /* 0x000000d200d27308 */ /* 0x000e620000000800 */
[----:B------:R-:W-:Y:S01]  /*c560*/  FADD.FTZ R0, R0, -R5 ;  /* 0x8000000500007221 */ /* 0x000fe20000010000 */
[----:B------:R-:W-:Y:S01]  /*c570*/  SEL R5, R8, 0xffffffe0, !P4 ;  /* 0xffffffe008057807 */ /* 0x000fe20006000000 */
[--C-:B------:R-:W-:Y:S01]  /*c580*/  FFMA.FTZ R202, R202, UR6, -R205.reuse ;  /* 0x00000006caca7c23 */ /* 0x100fe200080108cd */
[--C-:B------:R-:W-:Y:S01]  /*c590*/  FFMA.FTZ R199, R43, UR6, -R200.reuse ;  /* 0x000000062bc77c23 */ /* 0x100fe200080108c8 */
[----:B------:R-:W-:Y:S01]  /*c5a0*/  FMUL.FTZ R209, R0, UR6 ;  /* 0x0000000600d17c20 */ /* 0x000fe20008410000 */
[----:B------:R-:W-:Y:S01]  /*c5b0*/  IADD3 R0, PT, PT, R5, R208, RZ ;  /* 0x000000d005007210 */ /* 0x000fe20007ffe0ff */
[--C-:B------:R-:W-:Y:S01]  /*c5c0*/  FFMA.FTZ R41, R41, UR6, -R200.reuse ;  /* 0x0000000629297c23 */ /* 0x100fe200080108c8 */
[--C-:B------:R-:W-:Y:S01]  /*c5d0*/  FFMA.FTZ R207, R207, UR6, -R200.reuse ;  /* 0x00000006cfcf7c23 */ /* 0x100fe200080108c8 */
[----:B------:R-:W-:Y:S01]  /*c5e0*/  MUFU.EX2 R206, R206 ;  /* 0x000000ce00ce7308 */ /* 0x000fe20000000800 */
[--C-:B------:R-:W-:Y:S01]  /*c5f0*/  FFMA.FTZ R126, R126, UR6, -R200.reuse ;  /* 0x000000067e7e7c23 */ /* 0x100fe200080108c8 */
[----:B------:R-:W2:Y:S01]  /*c600*/  LDSM.16.MT88.4 R8, [R0+0xa000] ;  /* 0x00a000000008783b */ /* 0x000ea20000004200 */
[--C-:B------:R-:W-:Y:S01]  /*c610*/  FFMA.FTZ R127, R127, UR6, -R200.reuse ;  /* 0x000000067f7f7c23 */ /* 0x100fe200080108c8 */
[----:B------:R3:W-:Y:S01]  /*c620*/  MUFU.EX2 R2, R41 ;  /* 0x0000002900027308 */ /* 0x0007e20000000800 */
[-C--:B-1----:R-:W-:Y:S01]  /*c630*/  FMUL.FTZ R20, R160, R210.reuse ;  /* 0x000000d2a0147220 */ /* 0x082fe20000410000 */
[----:B------:R-:W-:Y:S01]  /*c640*/  IADD3 R160, PT, PT, R208, 0xa040, RZ ;  /* 0x0000a040d0a07810 */ /* 0x000fe20007ffe0ff */
[-C--:B------:R-:W-:Y:S01]  /*c650*/  FMUL.FTZ R21, R161, R210.reuse ;  /* 0x000000d2a1157220 */ /* 0x080fe20000410000 */
[----:B------:R-:W-:Y:S01]  /*c660*/  @P0 IADD3 R160, PT, PT, R40, -0x40, RZ ;  /* 0xffffffc028a00810 */ /* 0x000fe20007ffe0ff */
[----:B------:R-:W1:Y:S01]  /*c670*/  MUFU.EX2 R204, R204 ;  /* 0x000000cc00cc7308 */ /* 0x000e620000000800 */
[-C--:B------:R-:W-:Y:S01]  /*c680*/  FMUL.FTZ R132, R132, R210.reuse ;  /* 0x000000d284847220 */ /* 0x080fe20000410000 */
[----:B------:R-:W-:Y:S01]  /*c690*/  FMUL.FTZ R133, R133, R210 ;  /* 0x000000d285857220 */ /* 0x000fe20000410000 */
[----:B------:R-:W-:Y:S01]  /*c6a0*/  IADD3 R211, PT, PT, R5, R160, RZ ;  /* 0x000000a005d37210 */ /* 0x000fe20007ffe0ff */
[----:B------:R-:W-:Y:S01]  /*c6b0*/  MUFU.EX2 R203, R203 ;  /* 0x000000cb00cb7308 */ /* 0x000fe20000000800 */
[----:B------:R-:W-:Y:S01]  /*c6c0*/  LDSM.16.MT88.4 R64, [R0+0xa800] ;  /* 0x00a800000040783b */ /* 0x000fe20000004200 */
[-C--:B------:R-:W-:Y:S01]  /*c6d0*/  FMUL.FTZ R48, R136, R210.reuse ;  /* 0x000000d288307220 */ /* 0x080fe20000410000 */
[----:B------:R-:W-:Y:S01]  /*c6e0*/  FMUL.FTZ R49, R137, R210 ;  /* 0x000000d289317220 */ /* 0x000fe20000410000 */
[----:B------:R-:W4:Y:S01]  /*c6f0*/  MUFU.EX2 R202, R202 ;  /* 0x000000ca00ca7308 */ /* 0x000f220000000800 */
[----:B---3--:R-:W3:Y:S01]  /*c700*/  LDSM.16.MT88.4 R40, [R160] ;  /* 0x00000000a028783b */ /* 0x008ee20000004200 */
[--C-:B------:R-:W-:Y:S01]  /*c710*/  FFMA.FTZ R136, R243, UR6, -R200.reuse ;  /* 0x00000006f3887c23 */ /* 0x100fe200080108c8 */
[--C-:B------:R-:W-:Y:S01]  /*c720*/  FFMA.FTZ R137, R237, UR6, -R200.reuse ;  /* 0x00000006ed897c23 */ /* 0x100fe200080108c8 */
[----:B------:R-:W-:Y:S01]  /*c730*/  MUFU.EX2 R201, R201 ;  /* 0x000000c900c97308 */ /* 0x000fe20000000800 */
[----:B------:R-:W5:Y:S01]  /*c740*/  LDSM.16.MT88.4 R52, [R211] ;  /* 0x00000000d334783b */ /* 0x000f620000004200 */
[----:B-1----:R-:W-:Y:S01]  /*c750*/  F2FP.F16.F32.PACK_AB R12, R204, R206 ;  /* 0x000000cecc0c723e */ /* 0x002fe200000000ff */
[-C--:B------:R-:W-:Y:S01]  /*c760*/  FMUL.FTZ R140, R140, R210.reuse ;  /* 0x000000d28c8c7220 */ /* 0x080fe20000410000 */
[----:B------:R-:W1:Y:S01]  /*c770*/  MUFU.EX2 R199, R199 ;  /* 0x000000c700c77308 */ /* 0x000e620000000800 */
[-C--:B------:R-:W-:Y:S01]  /*c780*/  FMUL.FTZ R141, R141, R210.reuse ;  /* 0x000000d28d8d7220 */ /* 0x080fe20000410000 */
[-C--:B------:R-:W-:Y:S01]  /*c790*/  FMUL.FTZ R56, R144, R210.reuse ;  /* 0x000000d290387220 */ /* 0x080fe20000410000 */
[-C--:B------:R-:W-:Y:S01]  /*c7a0*/  FMUL.FTZ R57, R145, R210.reuse ;  /* 0x000000d291397220 */ /* 0x080fe20000410000 */
[----:B------:R-:W2:Y:S01]  /*c7b0*/  MUFU.EX2 R207, R207 ;  /* 0x000000cf00cf7308 */ /* 0x000ea20000000800 */
        /* <DEDUP_REMOVED lines=9> */
[----:B-1----:R-:W-:Y:S01]  /*c850*/  F2FP.F16.F32.PACK_AB R13, R199, R201 ;  /* 0x000000c9c70d723e */ /* 0x002fe200000000ff */
[----:B------:R-:W1:Y:S01]  /*c860*/  LDSM.16.MT88.4 R72, [R160+0x800] ;  /* 0x00080000a048783b */ /* 0x000e620000004200 */
[----:B------:R-:W-:Y:S01]  /*c870*/  MUFU.EX2 R137, R137 ;  /* 0x0000008900897308 */ /* 0x000fe20000000800 */
[--C-:B------:R-:W-:Y:S01]  /*c880*/  FFMA.FTZ R145, R213, UR6, -R200.reuse ;  /* 0x00000006d5917c23 */ /* 0x100fe200080108c8 */
[----:B--2---:R-:W-:Y:S01]  /*c890*/  F2FP.F16.F32.PACK_AB R15, R207, R2 ;  /* 0x00000002cf0f723e */ /* 0x004fe200000000ff */
[----:B------:R-:W-:Y:S01]  /*c8a0*/  LDSM.16.MT88.4 R80, [R160+0x1000] ;  /* 0x00100000a050783b */ /* 0x000fe20000004200 */
[--C-:B------:R-:W-:Y:S01]  /*c8b0*/  FFMA.FTZ R144, R215, UR6, -R200.reuse ;  /* 0x00000006d7907c23 */ /* 0x100fe200080108c8 */
[----:B------:R-:W-:Y:S01]  /*c8c0*/  MUFU.EX2 R126, R126 ;  /* 0x0000007e007e7308 */ /* 0x000fe20000000800 */
[-C--:B----4-:R-:W-:Y:S01]  /*c8d0*/  FMUL.FTZ R22, R162, R209.reuse ;  /* 0x000000d1a2167220 */ /* 0x090fe20000410000 */
        /* <DEDUP_REMOVED lines=8> */
[-C--:B------:R-:W-:Y:S01]  /*c960*/  FMUL.FTZ R142, R142, R209.reuse ;  /* 0x000000d18e8e7220 */ /* 0x080fe20000410000 */
[-C--:B------:R-:W-:Y:S01]  /*c970*/  FMUL.FTZ R143, R143, R209.reuse ;  /* 0x000000d18f8f7220 */ /* 0x080fe20000410000 */
[-C--:B------:R-:W-:Y:S01]  /*c980*/  FMUL.FTZ R58, R146, R209.reuse ;  /* 0x000000d1923a7220 */ /* 0x080fe20000410000 */
[----:B------:R-:W-:Y:S01]  /*c990*/  MUFU.EX2 R139, R139 ;  /* 0x0000008b008b7308 */ /* 0x000fe20000000800 */
        /* <DEDUP_REMOVED lines=13> */
[----:B------:R-:W-:Y:S01]  /*ca70*/  FMUL.FTZ R155, R155, R209 ;  /* 0x000000d19b9b7220 */ /* 0x000fe20000410000 */
[C---:B------:R-:W-:Y:S01]  /*ca80*/  HMMA.16816.F32 R48, R12.reuse, R8, R48 ;  /* 0x000000080c30723c */ /* 0x040fe20000001830 */
[--C-:B------:R-:W-:Y:S01]  /*ca90*/  FFMA.FTZ R146, R217, UR6, -R200.reuse ;  /* 0x00000006d9927c23 */ /* 0x100fe200080108c8 */
[----:B------:R-:W2:Y:S01]  /*caa0*/  MUFU.EX2 R133, R133 ;  /* 0x0000008500857308 */ /* 0x000ea20000000800 */
        /* <DEDUP_REMOVED lines=29> */
[C---:B-----5:R-:W-:Y:S01]  /*cc80*/  HMMA.16816.F32 R68, R12.reuse, R52, R68 ;  /* 0x000000340c44723c */ /* 0x060fe20000001844 */
[----:B--2---:R-:W-:Y:S01]  /*cc90*/  F2FP.F16.F32.PACK_AB R52, R133, R132 ;  /* 0x000000848534723e */ /* 0x004fe200000000ff */
[----:B------:R-:W2:Y:S01]  /*cca0*/  MUFU.EX2 R145, R145 ;  /* 0x0000009100917308 */ /* 0x000ea20000000800 */
[----:B------:R-:W-:Y:S01]  /*ccb0*/  F2FP.F16.F32.PACK_AB R53, R139, R136 ;  /* 0x000000888b35723e */ /* 0x000fe200000000ff */
[--C-:B------:R-:W-:Y:S01]  /*ccc0*/  FFMA.FTZ R114, R114, UR6, -R200.reuse ;  /* 0x0000000672727c23 */ /* 0x100fe200080108c8 */
[--C-:B------:R-:W-:Y:S01]  /*ccd0*/  FFMA.FTZ R115, R115, UR6, -R200.reuse ;  /* 0x0000000673737c23 */ /* 0x100fe200080108c8 */
[----:B------:R-:W-:Y:S01]  /*cce0*/  MUFU.EX2 R144, R144 ;  /* 0x0000009000907308 */ /* 0x000fe20000000800 */
[--C-:B------:R-:W-:Y:S01]  /*ccf0*/  FFMA.FTZ R110, R110, UR6, -R200.reuse ;  /* 0x000000066e6e7c23 */ /* 0x100fe200080108c8 */
[----:B------:R-:W-:Y:S01]  /*cd00*/  HMMA.16816.F32 R12, R12, R54, R152 ;  /* 0x000000360c0c723c */ /* 0x000fe20000001898 */
[----:B----4-:R-:W-:Y:S01]  /*cd10*/  F2FP.F16.F32.PACK_AB R54, R134, R135 ;  /* 0x000000878636723e */ /* 0x010fe200000000ff */
[----:B------:R-:W4:Y:S01]  /*cd20*/  MUFU.EX2 R147, R147 ;  /* 0x0000009300937308 */ /* 0x000f220000000800 */
[----:B------:R-:W-:Y:S01]  /*cd30*/  F2FP.F16.F32.PACK_AB R55, R138, R137 ;  /* 0x000000898a37723e */ /* 0x000fe200000000ff */
[--C-:B------:R-:W-:Y:S01]  /*cd40*/  FFMA.FTZ R152, R28, UR6, -R200.reuse ;  /* 0x000000061c987c23 */ /* 0x100fe200080108c8 */
        /* <DEDUP_REMOVED lines=8> */
[----:B------:R-:W-:Y:S01]  /*cdd0*/  LDSM.16.MT88.4 R32, [R0+0xc800] ;  /* 0x00c800000020783b */ /* 0x000fe20000004200 */
        /* <DEDUP_REMOVED lines=27> */
[----:B------:R-:W-:Y:S01]  /*cf90*/  FFMA.FTZ R89, R89, UR6, -R205 ;  /* 0x0000000659597c23 */ /* 0x000fe200080108cd */
[C---:B-1----:R-:W-:Y:S01]  /*cfa0*/  HMMA.16816.F32 R56, R52.reuse, R72, R56 ;  /* 0x000000483438723c */ /* 0x042fe20000001838 */
        /* <DEDUP_REMOVED lines=8> */
[----:B------:R-:W-:Y:S01]  /*d030*/  LDSM.16.MT88.4 R72, [R0+0xb800] ;  /* 0x00b800000048783b */ /* 0x000fe20000004200 */
[----:B------:R-:W-:Y:S01]  /*d040*/  MUFU.EX2 R116, R116 ;  /* 0x0000007400747308 */ /* 0x000fe20000000800 */
[----:B------:R-:W-:Y:S01]  /*d050*/  FFMA.FTZ R239, R239, R210, R206 ;  /* 0x000000d2efef7223 */ /* 0x000fe200000100ce */
[----:B------:R-:W-:Y:S01]  /*d060*/  FFMA.FTZ R238, R238, R209, R201 ;  /* 0x000000d1eeee7223 */ /* 0x000fe200000100c9 */
[----:B------:R-:W-:Y:S01]  /*d070*/  FFMA.FTZ R157, R177, UR6, -R205 ;  /* 0x00000006b19d7c23 */ /* 0x000fe200080108cd */
[----:B------:R-:W-:Y:S01]  /*d080*/  MUFU.EX2 R117, R117 ;  /* 0x0000007500757308 */ /* 0x000fe20000000800 */
[----:B------:R-:W-:Y:S01]  /*d090*/  FADD.FTZ R204, R204, R239 ;  /* 0x000000efcccc7221 */ /* 0x000fe20000010000 */
[----:B------:R-:W-:Y:S01]  /*d0a0*/  FADD.FTZ R199, R199, R238 ;  /* 0x000000eec7c77221 */ /* 0x000fe20000010000 */
[C---:B-----5:R-:W-:Y:S01]  /*d0b0*/  HMMA.16816.F32 R68, R52.reuse, R60, R68 ;  /* 0x0000003c3444723c */ /* 0x060fe20000001844 */
[----:B---3--:R-:W-:Y:S01]  /*d0c0*/  F2FP.F16.F32.PACK_AB R60, R142, R143 ;  /* 0x0000008f8e3c723e */ /* 0x008fe200000000ff */
[----:B------:R-:W-:Y:S01]  /*d0d0*/  MUFU.EX2 R122, R122 ;  /* 0x0000007a007a7308 */ /* 0x000fe20000000800 */
[----:B--2---:R-:W-:Y:S01]  /*d0e0*/  F2FP.F16.F32.PACK_AB R61, R145, R146 ;  /* 0x00000092913d723e */ /* 0x004fe200000000ff */
[----:B------:R-:W-:Y:S01]  /*d0f0*/  FADD.FTZ R159, R203, R204 ;  /* 0x000000cccb9f7221 */ /* 0x000fe20000010000 */
[----:B------:R-:W-:Y:S01]  /*d100*/  FADD.FTZ R2, R2, R199 ;  /* 0x000000c702027221 */ /* 0x000fe20000010000 */
[----:B------:R-:W-:Y:S01]  /*d110*/  MUFU.EX2 R123, R123 ;  /* 0x0000007b007b7308 */ /* 0x000fe20000000800 */
[--C-:B------:R-:W-:Y:S01]  /*d120*/  FFMA.FTZ R6, R6, UR6, -R200.reuse ;  /* 0x0000000606067c23 */ /* 0x100fe200080108c8 */
[----:B------:R-:W-:Y:S01]  /*d130*/  HMMA.16816.F32 R12, R52, R62, R12 ;  /* 0x0000003e340c723c */ /* 0x000fe2000000180c */
[----:B------:R-:W1:Y:S01]  /*d140*/  LDSM.16.MT88.4 R52, [R211+0x1000] ;  /* 0x00100000d334783b */ /* 0x000e620000004200 */
[----:B------:R-:W-:Y:S01]  /*d150*/  F2FP.F16.F32.PACK_AB R62, R140, R141 ;  /* 0x0000008d8c3e723e */ /* 0x000fe200000000ff */
[----:B------:R-:W-:Y:S01]  /*d160*/  MUFU.EX2 R112, R112 ;  /* 0x0000007000707308 */ /* 0x000fe20000000800 */
[----:B----4-:R-:W-:Y:S01]  /*d170*/  F2FP.F16.F32.PACK_AB R63, R147, R144 ;  /* 0x00000090933f723e */ /* 0x010fe200000000ff */
[----:B------:R-:W-:Y:S01]  /*d180*/  FADD.FTZ R159, R202, R159 ;  /* 0x0000009fca9f7221 */ /* 0x000fe20000010000 */
[----:B------:R-:W-:Y:S01]  /*d190*/  FFMA.FTZ R178, R178, UR6, -R205 ;  /* 0x00000006b2b27c23 */ /* 0x000fe200080108cd */
        /* <DEDUP_REMOVED lines=17> */
[----:B------:R-:W-:Y:S01]  /*d2b0*/  FFMA.FTZ R2, R183, UR6, -R205 ;  /* 0x00000006b7027c23 */ /* 0x000fe200080108cd */
        /* <DEDUP_REMOVED lines=9> */
[----:B------:R-:W-:Y:S01]  /*d350*/  MUFU.EX2 R76, R76 ;  /* 0x0000004c004c7308 */ /* 0x000fe20000000800 */
[C---:B------:R-:W-:Y:S01]  /*d360*/  HMMA.16816.F32 R36, R60.reuse, R78, R36 ;  /* 0x0000004e3c24723c */ /* 0x040fe20000001824 */
[--C-:B------:R-:W-:Y:S01]  /*d370*/  FFMA.FTZ R78, R24, UR6, -R205.reuse ;  /* 0x00000006184e7c23 */ /* 0x100fe200080108cd */
[----:B------:R-:W-:Y:S01]  /*d380*/  FFMA.FTZ R79, R27, UR6, -R205 ;  /* 0x000000061b4f7c23 */ /* 0x000fe200080108cd */
[----:B------:R-:W3:Y:S01]  /*d390*/  MUFU.EX2 R77, R77 ;  /* 0x0000004d004d7308 */ /* 0x000ee20000000800 */
[----:B------:R-:W-:Y:S01]  /*d3a0*/  FADD.FTZ R142, R142, R143 ;  /* 0x0000008f8e8e7221 */ /* 0x000fe20000010000 */
[----:B------:R-:W-:Y:S01]  /*d3b0*/  FADD.FTZ R145, R145, R146 ;  /* 0x0000009291917221 */ /* 0x000fe20000010000 */
[----:B------:R-:W-:Y:S01]  /*d3c0*/  FFMA.FTZ R195, R195, UR6, -R205 ;  /* 0x00000006c3c37c23 */ /* 0x000fe200080108cd */
[----:B------:R-:W-:Y:S01]  /*d3d0*/  MUFU.EX2 R78, R78 ;  /* 0x0000004e004e7308 */ /* 0x000fe20000000800 */
[C---:B------:R-:W-:Y:S01]  /*d3e0*/  HMMA.16816.F32 R56, R60.reuse, R80, R56 ;  /* 0x000000503c38723c */ /* 0x040fe20000001838 */
[--C-:B------:R-:W-:Y:S01]  /*d3f0*/  FFMA.FTZ R80, R18, UR6, -R200.reuse ;  /* 0x0000000612507c23 */ /* 0x100fe200080108c8 */
[--C-:B------:R-:W-:Y:S01]  /*d400*/  FFMA.FTZ R81, R19, UR6, -R200.reuse ;  /* 0x0000000613517c23 */ /* 0x100fe200080108c8 */
[----:B------:R-:W4:Y:S01]  /*d410*/  MUFU.EX2 R79, R79 ;  /* 0x0000004f004f7308 */ /* 0x000f220000000800 */
[----:B------:R-:W5:Y:S01]  /*d420*/  LDSM.16.MT88.4 R16, [R160+0x1800] ;  /* 0x00180000a010783b */ /* 0x000f620000004200 */
[----:B------:R-:W-:Y:S01]  /*d430*/  FADD.FTZ R144, R144, R145 ;  /* 0x0000009190907221 */ /* 0x000fe20000010000 */
[--C-:B------:R-:W-:Y:S01]  /*d440*/  FFMA.FTZ R193, R193, UR6, -R200.reuse ;  /* 0x00000006c1c17c23 */ /* 0x100fe200080108c8 */
[----:B------:R-:W-:Y:S01]  /*d450*/  MUFU.EX2 R80, R80 ;  /* 0x0000005000507308 */ /* 0x000fe20000000800 */
[C---:B------:R-:W-:Y:S01]  /*d460*/  HMMA.16816.F32 R40, R60.reuse, R82, R40 ;  /* 0x000000523c28723c */ /* 0x040fe20000001828 */
[--C-:B------:R-:W-:Y:S01]  /*d470*/  FFMA.FTZ R83, R25, UR6, -R200.reuse ;  /* 0x0000000619537c23 */ /* 0x100fe200080108c8 */
[----:B------:R-:W-:Y:S01]  /*d480*/  FFMA.FTZ R82, R26, UR6, -R200 ;  /* 0x000000061a527c23 */ /* 0x000fe200080108c8 */
[----:B------:R-:W2:Y:S01]  /*d490*/  MUFU.EX2 R81, R81 ;  /* 0x0000005100517308 */ /* 0x000ea20000000800 */
[----:B---3--:R-:W-:Y:S01]  /*d4a0*/  F2FP.F16.F32.PACK_AB R24, R77, R76 ;  /* 0x0000004c4d18723e */ /* 0x008fe200000000ff */
[----:B------:R-:W-:Y:S01]  /*d4b0*/  FADD.FTZ R147, R147, R144 ;  /* 0x0000009093937221 */ /* 0x000fe20000010000 */
[----:B------:R-:W-:Y:S01]  /*d4c0*/  FFMA.FTZ R197, R197, UR6, -R200 ;  /* 0x00000006c5c57c23 */ /* 0x000fe200080108c8 */
[----:B------:R-:W-:Y:S01]  /*d4d0*/  MUFU.EX2 R83, R83 ;  /* 0x0000005300537308 */ /* 0x000fe20000000800 */
[----:B-1----:R-:W-:Y:S01]  /*d4e0*/  HMMA.16816.F32 R68, R60, R52, R68 ;  /* 0x000000343c44723c */ /* 0x002fe20000001844 */
[----:B----4-:R-:W-:Y:S01]  /*d4f0*/  F2FP.F16.F32.PACK_AB R26, R79, R78 ;  /* 0x0000004e4f1a723e */ /* 0x010fe200000000ff */
[----:B------:R-:W-:Y:S01]  /*d500*/  LDSM.16.MT88.4 R132, [R208+0x11800] ;  /* 0x01180000d084783b */ /* 0x000fe20000004200 */
[----:B------:R-:W1:Y:S01]  /*d510*/  MUFU.EX2 R82, R82 ;  /* 0x0000005200527308 */ /* 0x000e620000000800 */
[----:B------:R-:W-:-:S03]  /*d520*/  PLOP3.LUT P1, PT, PT, PT, UP0, 0x80, 0x8 ;  /* 0x000000000008781c */ /* 0x000fc60003f2f008 */
[----:B------:R-:W-:Y:S01]  /*d530*/  MUFU.EX2 R111, R111 ;  /* 0x0000006f006f7308 */ /* 0x000fe20000000800 */
[----:B------:R-:W-:Y:S01]  /*d540*/  HMMA.16816.F32 R12, R60, R54, R12 ;  /* 0x000000363c0c723c */ /* 0x000fe2000000180c */
[C---:B--2---:R-:W-:Y:S01]  /*d550*/  F2FP.F16.F32.PACK_AB R25, R81.reuse, R80 ;  /* 0x000000505119723e */ /* 0x044fe200000000ff */
[----:B------:R-:W2:Y:S01]  /*d560*/  LDSM.16.MT88.4 R52, [R211+0x1800] ;  /* 0x00180000d334783b */ /* 0x000ea20000004200 */
[----:B------:R-:W-:Y:S01]  /*d570*/  MUFU.EX2 R104, R104 ;  /* 0x0000006800687308 */ /* 0x000fe20000000800 */
[----:B------:R-:W-:Y:S02]  /*d580*/  FADD.FTZ R80, R80, R147 ;  /* 0x0000009350507221 */ /* 0x000fe40000010000 */
[----:B------:R-:W-:Y:S01]  /*d590*/  LDSM.16.MT88.4 R60, [R0+0xc000] ;  /* 0x00c00000003c783b */ /* 0x000fe20000004200 */
[----:B------:R-:W-:Y:S01]  /*d5a0*/  MUFU.EX2 R105, R105 ;  /* 0x0000006900697308 */ /* 0x000fe20000000800 */
[----:B------:R-:W-:Y:S01]  /*d5b0*/  FADD.FTZ R80, R81, R80 ;  /* 0x0000005051507221 */ /* 0x000fe20000010000 */
[----:B-1----:R-:W-:Y:S01]  /*d5c0*/  F2FP.F16.F32.PACK_AB R27, R82, R83 ;  /* 0x00000053521b723e */ /* 0x002fe200000000ff */
[----:B------:R-:W-:Y:S01]  /*d5d0*/  FFMA.FTZ R81, R185, UR6, -R200 ;  /* 0x00000006b9517c23 */ /* 0x000fe200080108c8 */
[----:B------:R-:W-:Y:S01]  /*d5e0*/  MUFU.EX2 R100, R100 ;  /* 0x0000006400647308 */ /* 0x000fe20000000800 */
[----:B------:R-:W-:-:S03]  /*d5f0*/  FADD.FTZ R83, R83, R80 ;  /* 0x0000005053537221 */ /* 0x000fc60000010000 */
[----:B------:R-:W-:Y:S01]  /*d600*/  MUFU.EX2 R101, R101 ;  /* 0x0000006500657308 */ /* 0x000fe20000000800 */
[C---:B------:R-:W-:Y:S01]  /*d610*/  HMMA.16816.F32 R20, R24.reuse, R64, R20 ;  /* 0x000000401814723c */ /* 0x040fe20000001814 */
[----:B------:R-:W-:Y:S02]  /*d620*/  FADD.FTZ R83, R82, R83 ;  /* 0x0000005352537221 */ /* 0x000fe40000010000 */
        /* <DEDUP_REMOVED lines=17> */
[----:B------:R-:W4:Y:S02]  /*d740*/  LDSM.16.MT88.4 R16, [R211+0x2000] ;  /* 0x00200000d310783b */ /* 0x000f240000004200 */
[----:B------:R-:W-:Y:S04]  /*d750*/  MUFU.EX2 R88, R88 ;  /* 0x0000005800587308 */ /* 0x000fe80000000800 */
[----:B------:R-:W-:Y:S01]  /*d760*/  MUFU.EX2 R89, R89 ;  /* 0x0000005900597308 */ /* 0x000fe20000000800 */
[C---:B--2---:R-:W-:Y:S03]  /*d770*/  HMMA.16816.F32 R68, R24.reuse, R52, R68 ;  /* 0x000000341844723c */ /* 0x044fe60000001844 */
[----:B------:R-:W-:Y:S04]  /*d780*/  MUFU.EX2 R90, R90 ;  /* 0x0000005a005a7308 */ /* 0x000fe80000000800 */
[----:B------:R-:W-:Y:S01]  /*d790*/  MUFU.EX2 R91, R91 ;  /* 0x0000005b005b7308 */ /* 0x000fe20000000800 */
        /* <DEDUP_REMOVED lines=8> */
[----:B------:R-:W-:Y:S02]  /*d820*/  MUFU.EX2 R157, R157 ;  /* 0x0000009d009d7308 */ /* 0x000fe40000000800 */
[----:B------:R-:W-:-:S02]  /*d830*/  FADD.FTZ R153, R153, R152 ;  /* 0x0000009899997221 */ /* 0x000fc40000010000 */
[----:B------:R-:W-:Y:S02]  /*d840*/  MUFU.EX2 R6, R6 ;  /* 0x0000000600067308 */ /* 0x000fe40000000800 */
[C---:B-1----:R-:W-:Y:S01]  /*d850*/  HMMA.16816.F32 R20, R24.reuse, R64, R20 ;  /* 0x000000401814723c */ /* 0x042fe20000001814 */
[--C-:B------:R-:W-:Y:S01]  /*d860*/  FFMA.FTZ R64, R45, UR6, -R200.reuse ;  /* 0x000000062d407c23 */ /* 0x100fe200080108c8 */
[----:B------:R-:W-:Y:S01]  /*d870*/  FFMA.FTZ R65, R46, UR6, -R200 ;  /* 0x000000062e417c23 */ /* 0x000fe200080108c8 */
[----:B------:R-:W-:Y:S01]  /*d880*/  FADD.FTZ R154, R154, R153 ;  /* 0x000000999a9a7221 */ /* 0x000fe20000010000 */
[----:B------:R-:W-:Y:S03]  /*d890*/  MUFU.EX2 R2, R2 ;  /* 0x0000000200027308 */ /* 0x000fe60000000800 */
[----:B------:R-:W-:Y:S01]  /*d8a0*/  FADD.FTZ R155, R155, R154 ;  /* 0x0000009a9b9b7221 */ /* 0x000fe20000010000 */
[C---:B------:R-:W-:Y:S01]  /*d8b0*/  HMMA.16816.F32 R36, R24.reuse, R66, R36 ;  /* 0x000000421824723c */ /* 0x040fe20000001824 */
[--C-:B------:R-:W-:Y:S01]  /*d8c0*/  FFMA.FTZ R67, R166, UR6, -R200.reuse ;  /* 0x00000006a6437c23 */ /* 0x100fe200080108c8 */
[----:B------:R-:W-:Y:S01]  /*d8d0*/  FFMA.FTZ R66, R167, UR6, -R200 ;  /* 0x00000006a7427c23 */ /* 0x000fe200080108c8 */
[----:B------:R-:W-:Y:S04]  /*d8e0*/  MUFU.EX2 R64, R64 ;  /* 0x0000004000407308 */ /* 0x000fe80000000800 */
[----:B------:R-:W-:Y:S01]  /*d8f0*/  MUFU.EX2 R65, R65 ;  /* 0x0000004100417308 */ /* 0x000fe20000000800 */
[C---:B------:R-:W-:Y:S01]  /*d900*/  HMMA.16816.F32 R48, R24.reuse, R60, R48 ;  /* 0x0000003c1830723c */ /* 0x040fe20000001830 */
[--C-:B------:R-:W-:Y:S01]  /*d910*/  FFMA.FTZ R60, R44, UR6, -R205.reuse ;  /* 0x000000062c3c7c23 */ /* 0x100fe200080108cd */
[--C-:B------:R-:W-:Y:S01]  /*d920*/  FFMA.FTZ R61, R47, UR6, -R205.reuse ;  /* 0x000000062f3d7c23 */ /* 0x100fe200080108cd */
[----:B------:R-:W-:Y:S01]  /*d930*/  MUFU.EX2 R67, R67 ;  /* 0x0000004300437308 */ /* 0x000fe20000000800 */
[----:B------:R-:W1:Y:S03]  /*d940*/  LDSM.16.MT88.4 R44, [R160+0x2800] ;  /* 0x00280000a02c783b */ /* 0x000e660000004200 */
[----:B------:R-:W-:Y:S01]  /*d950*/  MUFU.EX2 R60, R60 ;  /* 0x0000003c003c7308 */ /* 0x000fe20000000800 */
[C---:B------:R-:W-:Y:S01]  /*d960*/  HMMA.16816.F32 R8, R24.reuse, R62, R8 ;  /* 0x0000003e1808723c */ /* 0x040fe20000001808 */
[--C-:B------:R-:W-:Y:S01]  /*d970*/  FFMA.FTZ R62, R164, UR6, -R205.reuse ;  /* 0x00000006a43e7c23 */ /* 0x100fe200080108cd */
[--C-:B------:R-:W-:Y:S01]  /*d980*/  FFMA.FTZ R63, R165, UR6, -R205.reuse ;  /* 0x00000006a53f7c23 */ /* 0x100fe200080108cd */
[----:B------:R-:W2:Y:S04]  /*d990*/  MUFU.EX2 R61, R61 ;  /* 0x0000003d003d7308 */ /* 0x000ea80000000800 */
[----:B------:R-:W-:Y:S01]  /*d9a0*/  MUFU.EX2 R62, R62 ;  /* 0x0000003e003e7308 */ /* 0x000fe20000000800 */
[----:B---3--:R-:W-:Y:S01]  /*d9b0*/  HMMA.16816.F32 R56, R24, R72, R56 ;  /* 0x000000481838723c */ /* 0x008fe20000001838 */
[--C-:B------:R-:W-:Y:S01]  /*d9c0*/  FFMA.FTZ R72, R128, UR6, -R205.reuse ;  /* 0x0000000680487c23 */ /* 0x100fe200080108cd */
[--C-:B------:R-:W-:Y:S01]  /*d9d0*/  FFMA.FTZ R73, R129, UR6, -R205.reuse ;  /* 0x0000000681497c23 */ /* 0x100fe200080108cd */
[----:B------:R-:W3:Y:S01]  /*d9e0*/  MUFU.EX2 R63, R63 ;  /* 0x0000003f003f7308 */ /* 0x000ee20000000800 */
[--C-:B------:R-:W-:Y:S01]  /*d9f0*/  FFMA.FTZ R129, R171, UR6, -R205.reuse ;  /* 0x00000006ab817c23 */ /* 0x100fe200080108cd */
[----:B------:R-:W-:-:S02]  /*da00*/  FFMA.FTZ R128, R175, UR6, -R205 ;  /* 0x00000006af807c23 */ /* 0x000fc400080108cd */
[----:B------:R-:W5:Y:S01]  /*da10*/  MUFU.EX2 R66, R66 ;  /* 0x0000004200427308 */ /* 0x000f620000000800 */
[C---:B------:R-:W-:Y:S01]  /*da20*/  HMMA.16816.F32 R40, R24.reuse, R74, R40 ;  /* 0x0000004a1828723c */ /* 0x040fe20000001828 */
[--C-:B------:R-:W-:Y:S01]  /*da30*/  FFMA.FTZ R74, R124, UR6, -R205.reuse ;  /* 0x000000067c4a7c23 */ /* 0x100fe200080108cd */
[--C-:B------:R-:W-:Y:S01]  /*da40*/  FFMA.FTZ R75, R125, UR6, -R205.reuse ;  /* 0x000000067d4b7c23 */ /* 0x100fe200080108cd */
[--C-:B------:R-:W-:Y:S01]  /*da50*/  FFMA.FTZ R124, R130, UR6, -R200.reuse ;  /* 0x00000006827c7c23 */ /* 0x100fe200080108c8 */
[----:B------:R-:W-:Y:S01]  /*da60*/  FFMA.FTZ R125, R131, UR6, -R200 ;  /* 0x00000006837d7c23 */ /* 0x000fe200080108c8 */
[----:B------:R-:W-:Y:S01]  /*da70*/  MUFU.EX2 R72, R72 ;  /* 0x0000004800487308 */ /* 0x000fe20000000800 */
[--C-:B------:R-:W-:Y:S01]  /*da80*/  FFMA.FTZ R130, R168, UR6, -R205.reuse ;  /* 0x00000006a8827c23 */ /* 0x100fe200080108cd */
[----:B------:R-:W-:Y:S01]  /*da90*/  FFMA.FTZ R131, R172, UR6, -R205 ;  /* 0x00000006ac837c23 */ /* 0x000fe200080108cd */
[----:B----4-:R-:W-:Y:S01]  /*daa0*/  HMMA.16816.F32 R68, R24, R16, R68 ;  /* 0x000000101844723c */ /* 0x010fe20000001844 */
[----:B--2---:R-:W-:Y:S01]  /*dab0*/  F2FP.F16.F32.PACK_AB R16, R61, R60 ;  /* 0x0000003c3d10723e */ /* 0x004fe200000000ff */
[----:B------:R-:W2:Y:S01]  /*dac0*/  MUFU.EX2 R73, R73 ;  /* 0x0000004900497308 */ /* 0x000ea20000000800 */
[----:B------:R-:W-:Y:S01]  /*dad0*/  F2FP.F16.F32.PACK_AB R17, R65, R64 ;  /* 0x000000404111723e */ /* 0x000fe200000000ff */
[----:B------:R-:W-:-:S02]  /*dae0*/  FADD.FTZ R64, R64, R155 ;  /* 0x0000009b40407221 */ /* 0x000fc40000010000 */
[----:B------:R-:W-:Y:S02]  /*daf0*/  MUFU.EX2 R74, R74 ;  /* 0x0000004a004a7308 */ /* 0x000fe40000000800 */
[----:B------:R-:W-:Y:S01]  /*db00*/  HMMA.16816.F32 R12, R24, R18, R12 ;  /* 0x00000012180c723c */ /* 0x000fe2000000180c */
[----:B---3--:R-:W-:Y:S01]  /*db10*/  F2FP.F16.F32.PACK_AB R18, R63, R62 ;  /* 0x0000003e3f12723e */ /* 0x008fe200000000ff */
[----:B------:R-:W3:Y:S01]  /*db20*/  LDSM.16.MT88.4 R24, [R211+0x2800] ;  /* 0x00280000d318783b */ /* 0x000ee20000004200 */
[----:B-----5:R-:W-:Y:S01]  /*db30*/  F2FP.F16.F32.PACK_AB R19, R66, R67 ;  /* 0x000000434213723e */ /* 0x020fe200000000ff */
[----:B------:R-:W-:Y:S01]  /*db40*/  MUFU.EX2 R75, R75 ;  /* 0x0000004b004b7308 */ /* 0x000fe20000000800 */
[----:B------:R-:W-:-:S03]  /*db50*/  FADD.FTZ R64, R65, R64 ;  /* 0x0000004041407221 */ /* 0x000fc60000010000 */
[----:B------:R-:W-:Y:S02]  /*db60*/  MUFU.EX2 R124, R124 ;  /* 0x0000007c007c7308 */ /* 0x000fe40000000800 */
[C---:B------:R-:W-:Y:S02]  /*db70*/  HMMA.16816.F32 R20, R16.reuse, R28, R20 ;  /* 0x0000001c1014723c */ /* 0x040fe40000001814 */
[----:B------:R-:W4:Y:S04]  /*db80*/  MUFU.EX2 R125, R125 ;  /* 0x0000007d007d7308 */ /* 0x000f280000000800 */
[----:B------:R-:W-:Y:S02]  /*db90*/  MUFU.EX2 R130, R130 ;  /* 0x0000008200827308 */ /* 0x000fe40000000800 */
        /* <DEDUP_REMOVED lines=8> */
[----:B------:R-:W5:Y:S01]  /*dc20*/  LDSM.16.MT88.4 R32, [R208+0xd000] ;  /* 0x00d00000d020783b */ /* 0x000f620000004200 */
[----:B------:R-:W-:Y:S06]  /*dc30*/  MUFU.EX2 R239, R239 ;  /* 0x000000ef00ef7308 */ /* 0x000fec0000000800 */
[C---:B-1----:R-:W-:Y:S08]  /*dc40*/  HMMA.16816.F32 R56, R16.reuse, R44, R56 ;  /* 0x0000002c1038723c */ /* 0x042ff00000001838 */
[C---:B------:R-:W-:Y:S01]  /*dc50*/  HMMA.16816.F32 R40, R16.reuse, R46, R40 ;  /* 0x0000002e1028723c */ /* 0x040fe20000001828 */
[----:B------:R-:W-:Y:S07]  /*dc60*/  LDSM.16.MT88.4 R44, [R160+0x3800] ;  /* 0x00380000a02c783b */ /* 0x000fee0000004200 */
[----:B---3--:R-:W-:Y:S01]  /*dc70*/  HMMA.16816.F32 R68, R16, R24, R68 ;  /* 0x000000181044723c */ /* 0x008fe20000001844 */
[----:B--2---:R-:W-:-:S02]  /*dc80*/  F2FP.F16.F32.PACK_AB R24, R73, R72 ;  /* 0x000000484918723e */ /* 0x004fc400000000ff */
[----:B----4-:R-:W-:-:S05]  /*dc90*/  F2FP.F16.F32.PACK_AB R25, R125, R124 ;  /* 0x0000007c7d19723e */ /* 0x010fca00000000ff */
[----:B------:R-:W-:Y:S01]  /*dca0*/  HMMA.16816.F32 R12, R16, R26, R12 ;  /* 0x0000001a100c723c */ /* 0x000fe2000000180c */
[----:B------:R-:W1:Y:S01]  /*dcb0*/  LDSM.16.MT88.4 R16, [R211+0x3000] ;  /* 0x00300000d310783b */ /* 0x000e620000004200 */
[----:B------:R-:W-:Y:S02]  /*dcc0*/  F2FP.F16.F32.PACK_AB R26, R75, R74 ;  /* 0x0000004a4b1a723e */ /* 0x000fe400000000ff */
[----:B------:R-:W-:-:S07]  /*dcd0*/  F2FP.F16.F32.PACK_AB R27, R127, R126 ;  /* 0x0000007e7f1b723e */ /* 0x000fce00000000ff */
[C---:B-----5:R-:W-:Y:S08]  /*dce0*/  HMMA.16816.F32 R48, R24.reuse, R28, R48 ;  /* 0x0000001c1830723c */ /* 0x060ff00000001830 */
[C---:B------:R-:W-:Y:S01]  /*dcf0*/  HMMA.16816.F32 R8, R24.reuse, R30, R8 ;  /* 0x0000001e1808723c */ /* 0x040fe20000001808 */
[----:B------:R-:W2:Y:S07]  /*dd00*/  LDSM.16.MT88.4 R28, [R208+0xd800] ;  /* 0x00d80000d01c783b */ /* 0x000eae0000004200 */
[----:B------:R-:W-:Y:S01]  /*dd10*/  HMMA.16816.F32 R56, R24, R52, R56 ;  /* 0x000000341838723c */ /* 0x000fe20000001838 */
        /* <DEDUP_REMOVED lines=9> */
[----:B-1----:R-:W-:Y:S01]  /*ddb0*/  HMMA.16816.F32 R68, R24, R16, R68 ;  /* 0x000000101844723c */ /* 0x002fe20000001844 */
[----:B------:R-:W-:-:S02]  /*ddc0*/  F2FP.F16.F32.PACK_AB R16, R121, R120 ;  /* 0x000000787910723e */ /* 0x000fc400000000ff */
[----:B------:R-:W-:-:S05]  /*ddd0*/  F2FP.F16.F32.PACK_AB R17, R123, R122 ;  /* 0x0000007a7b11723e */ /* 0x000fca00000000ff */
[----:B------:R-:W-:Y:S01]  /*dde0*/  HMMA.16816.F32 R12, R24, R18, R12 ;  /* 0x00000012180c723c */ /* 0x000fe2000000180c */
[----:B------:R-:W-:Y:S01]  /*ddf0*/  F2FP.F16.F32.PACK_AB R18, R117, R116 ;  /* 0x000000747512723e */ /* 0x000fe200000000ff */
[----:B------:R-:W1:Y:S01]  /*de00*/  LDSM.16.MT88.4 R24, [R211+0x3800] ;  /* 0x00380000d318783b */ /* 0x000e620000004200 */
[----:B----4-:R-:W-:-:S07]  /*de10*/  F2FP.F16.F32.PACK_AB R19, R118, R119 ;  /* 0x000000777613723e */ /* 0x010fce00000000ff */
[C---:B--2---:R-:W-:Y:S08]  /*de20*/  HMMA.16816.F32 R20, R16.reuse, R28, R20 ;  /* 0x0000001c1014723c */ /* 0x044ff00000001814 */
[C---:B------:R-:W-:Y:S01]  /*de30*/  HMMA.16816.F32 R36, R16.reuse, R30, R36 ;  /* 0x0000001e1024723c */ /* 0x040fe20000001824 */
[----:B------:R-:W2:Y:S07]  /*de40*/  LDSM.16.MT88.4 R28, [R0+0xe000] ;  /* 0x00e00000001c783b */ /* 0x000eae0000004200 */
[C---:B-----5:R-:W-:Y:S08]  /*de50*/  HMMA.16816.F32 R48, R16.reuse, R32, R48 ;  /* 0x000000201030723c */ /* 0x060ff00000001830 */
        /* <DEDUP_REMOVED lines=15> */
[----:B------:R-:W-:Y:S01]  /*df50*/  HMMA.16816.F32 R56, R24, R52, R56 ;  /* 0x000000341838723c */ /* 0x000fe20000001838 */
[--C-:B------:R-:W-:Y:S01]  /*df60*/  FFMA.FTZ R52, R102, UR6, -R200.reuse ;  /* 0x0000000666347c23 */ /* 0x100fe200080108c8 */
[----:B------:R-:W-:-:S03]  /*df70*/  FFMA.FTZ R102, R103, UR6, -R200 ;  /* 0x0000000667667c23 */ /* 0x000fc600080108c8 */
[----:B------:R4:W-:Y:S03]  /*df80*/  MUFU.EX2 R103, R52 ;  /* 0x0000003400677308 */ /* 0x0009e60000000800 */
[C---:B---3--:R-:W-:Y:S01]  /*df90*/  HMMA.16816.F32 R20, R24.reuse, R32, R20 ;  /* 0x000000201814723c */ /* 0x048fe20000001814 */
[----:B------:R-:W3:Y:S07]  /*dfa0*/  MUFU.EX2 R102, R102 ;  /* 0x0000006600667308 */ /* 0x000eee0000000800 */
[C---:B------:R-:W-:Y:S01]  /*dfb0*/  HMMA.16816.F32 R36, R24.reuse, R34, R36 ;  /* 0x000000221824723c */ /* 0x040fe20000001824 */
[----:B------:R-:W5:Y:S07]  /*dfc0*/  LDSM.16.MT88.4 R32, [R0+0xe800] ;  /* 0x00e800000020783b */ /* 0x000f6e0000004200 */
[C---:B------:R-:W-:Y:S01]  /*dfd0*/  HMMA.16816.F32 R40, R24.reuse, R54, R40 ;  /* 0x000000361828723c */ /* 0x040fe20000001828 */
[----:B----4-:R-:W-:Y:S07]  /*dfe0*/  LDSM.16.MT88.4 R52, [R160+0x5000] ;  /* 0x00500000a034783b */ /* 0x010fee0000004200 */
[----:B-1----:R-:W-:Y:S01]  /*dff0*/  HMMA.16816.F32 R68, R24, R16, R68 ;  /* 0x000000101844723c */ /* 0x002fe20000001844 */
[----:B------:R-:W-:-:S02]  /*e000*/  F2FP.F16.F32.PACK_AB R16, R105, R104 ;  /* 0x000000686910723e */ /* 0x000fc400000000ff */
[----:B------:R-:W-:-:S05]  /*e010*/  F2FP.F16.F32.PACK_AB R17, R107, R106 ;  /* 0x0000006a6b11723e */ /* 0x000fca00000000ff */
[----:B------:R-:W-:Y:S01]  /*e020*/  HMMA.16816.F32 R12, R24, R18, R12 ;  /* 0x00000012180c723c */ /* 0x000fe2000000180c */
[----:B------:R-:W-:Y:S01]  /*e030*/  F2FP.F16.F32.PACK_AB R18, R101, R100 ;  /* 0x000000646512723e */ /* 0x000fe200000000ff */
[----:B------:R-:W1:Y:S01]  /*e040*/  LDSM.16.MT88.4 R24, [R211+0x4800] ;  /* 0x00480000d318783b */ /* 0x000e620000004200 */
[----:B---3--:R-:W-:-:S07]  /*e050*/  F2FP.F16.F32.PACK_AB R19, R102, R103 ;  /* 0x000000676613723e */ /* 0x008fce00000000ff */
[C---:B--2---:R-:W-:Y:S08]  /*e060*/  HMMA.16816.F32 R20, R16.reuse, R28, R20 ;  /* 0x0000001c1014723c */ /* 0x044ff00000001814 */
[C---:B------:R-:W-:Y:S01]  /*e070*/  HMMA.16816.F32 R36, R16.reuse, R30, R36 ;  /* 0x0000001e1024723c */ /* 0x040fe20000001824 */
[----:B------:R-:W2:Y:S07]  /*e080*/  LDSM.16.MT88.4 R28, [R0+0xf000] ;  /* 0x00f00000001c783b */ /* 0x000eae0000004200 */
[C---:B-----5:R-:W-:Y:S08]  /*e090*/  HMMA.16816.F32 R48, R16.reuse, R32, R48 ;  /* 0x000000201030723c */ /* 0x060ff00000001830 */
        /* <DEDUP_REMOVED lines=8> */
[----:B-1----:R-:W-:Y:S01]  /*e120*/  HMMA.16816.F32 R68, R16, R24, R68 ;  /* 0x000000181044723c */ /* 0x002fe20000001844 */
[----:B------:R-:W-:-:S02]  /*e130*/  F2FP.F16.F32.PACK_AB R24, R97, R96 ;  /* 0x000000606118723e */ /* 0x000fc400000000ff */
[----:B------:R-:W-:Y:S01]  /*e140*/  F2FP.F16.F32.PACK_AB R25, R99, R98 ;  /* 0x000000626319723e */ /* 0x000fe200000000ff */
[----:B----4-:R-:W-:Y:S04]  /*e150*/  LDSM.16.MT88.4 R44, [R160+0x5800] ;  /* 0x00580000a02c783b */ /* 0x010fe80000004200 */
        /* <DEDUP_REMOVED lines=14> */
[----:B------:R-:W2:Y:S07]  /*e240*/  LDSM.16.MT88.4 R32, [R0+0xf800] ;  /* 0x00f800000020783b */ /* 0x000eae0000004200 */
[C---:B------:R-:W-:Y:S01]  /*e250*/  HMMA.16816.F32 R40, R24.reuse, R54, R40 ;  /* 0x000000361828723c */ /* 0x040fe20000001828 */
[----:B----4-:R-:W-:Y:S07]  /*e260*/  LDSM.16.MT88.4 R52, [R160+0x6000] ;  /* 0x00600000a034783b */ /* 0x010fee0000004200 */
[----:B-1----:R-:W-:Y:S01]  /*e270*/  HMMA.16816.F32 R68, R24, R16, R68 ;  /* 0x000000101844723c */ /* 0x002fe20000001844 */
[----:B------:R-:W-:-:S02]  /*e280*/  F2FP.F16.F32.PACK_AB R16, R89, R88 ;  /* 0x000000585910723e */ /* 0x000fc400000000ff */
[----:B------:R-:W-:-:S05]  /*e290*/  F2FP.F16.F32.PACK_AB R17, R91, R90 ;  /* 0x0000005a5b11723e */ /* 0x000fca00000000ff */
[----:B------:R-:W-:Y:S01]  /*e2a0*/  HMMA.16816.F32 R12, R24, R18, R12 ;  /* 0x00000012180c723c */ /* 0x000fe2000000180c */
[----:B-----5:R-:W-:Y:S01]  /*e2b0*/  F2FP.F16.F32.PACK_AB R18, R84, R85 ;  /* 0x000000555412723e */ /* 0x020fe200000000ff */
[----:B------:R-:W1:Y:S01]  /*e2c0*/  LDSM.16.MT88.4 R24, [R211+0x5800] ;  /* 0x00580000d318783b */ /* 0x000e620000004200 */
[----:B---3--:R-:W-:-:S07]  /*e2d0*/  F2FP.F16.F32.PACK_AB R19, R86, R87 ;  /* 0x000000575613723e */ /* 0x008fce00000000ff */
[C---:B--2---:R-:W-:Y:S08]  /*e2e0*/  HMMA.16816.F32 R20, R16.reuse, R28, R20 ;  /* 0x0000001c1014723c */ /* 0x044ff00000001814 */
[C---:B------:R-:W-:Y:S01]  /*e2f0*/  HMMA.16816.F32 R36, R16.reuse, R30, R36 ;  /* 0x0000001e1024723c */ /* 0x040fe20000001824 */
[----:B------:R-:W2:Y:S07]  /*e300*/  LDSM.16.MT88.4 R28, [R0+0x10000] ;  /* 0x01000000001c783b */ /* 0x000eae0000004200 */
[C---:B------:R-:W-:Y:S01]  /*e310*/  HMMA.16816.F32 R56, R16.reuse, R44, R56 ;  /* 0x0000002c1038723c */ /* 0x040fe20000001838 */
[----:B------:R-:W-:Y:S01]  /*e320*/  FFMA.FTZ R44, R173, UR6, -R200 ;  /* 0x00000006ad2c7c23 */ /* 0x000fe200080108c8 */
[----:B------:R-:W3:Y:S05]  /*e330*/  MUFU.EX2 R45, R169 ;  /* 0x000000a9002d7308 */ /* 0x000eea0000000800 */
[----:B------:R-:W-:Y:S01]  /*e340*/  MUFU.EX2 R44, R44 ;  /* 0x0000002c002c7308 */ /* 0x000fe20000000800 */
[C---:B------:R-:W-:Y:S08]  /*e350*/  HMMA.16816.F32 R48, R16.reuse, R32, R48 ;  /* 0x000000201030723c */ /* 0x040ff00000001830 */
[C---:B------:R-:W-:Y:S01]  /*e360*/  HMMA.16816.F32 R8, R16.reuse, R34, R8 ;  /* 0x000000221008723c */ /* 0x040fe20000001808 */
[----:B------:R-:W4:Y:S07]  /*e370*/  LDSM.16.MT88.4 R32, [R208+0x10000] ;  /* 0x01000000d020783b */ /* 0x000f2e0000004200 */
[----:B------:R-:W-:Y:S01]  /*e380*/  HMMA.16816.F32 R40, R16, R46, R40 ;  /* 0x0000002e1028723c */ /* 0x000fe20000001828 */
[----:B------:R-:W5:Y:S01]  /*e390*/  MUFU.EX2 R47, R174 ;  /* 0x000000ae002f7308 */ /* 0x000f620000000800 */
[----:B------:R-:W-:-:S06]  /*e3a0*/  FFMA.FTZ R46, R176, UR6, -R205 ;  /* 0x00000006b02e7c23 */ /* 0x000fcc00080108cd */
[----:B-1----:R-:W-:Y:S01]  /*e3b0*/  HMMA.16816.F32 R68, R16, R24, R68 ;  /* 0x000000181044723c */ /* 0x002fe20000001844 */
[----:B------:R-:W-:Y:S01]  /*e3c0*/  F2FP.F16.F32.PACK_AB R24, R129, R130 ;  /* 0x000000828118723e */ /* 0x000fe200000000ff */
[----:B------:R-:W1:Y:S01]  /*e3d0*/  MUFU.EX2 R46, R46 ;  /* 0x0000002e002e7308 */ /* 0x000e620000000800 */
[----:B---3--:R-:W-:-:S05]  /*e3e0*/  F2FP.F16.F32.PACK_AB R25, R156, R45 ;  /* 0x0000002d9c19723e */ /* 0x008fca00000000ff */
[----:B------:R-:W-:Y:S01]  /*e3f0*/  HMMA.16816.F32 R12, R16, R26, R12 ;  /* 0x0000001a100c723c */ /* 0x000fe2000000180c */
[----:B------:R-:W3:Y:S01]  /*e400*/  LDSM.16.MT88.4 R16, [R211+0x6000] ;  /* 0x00600000d310783b */ /* 0x000ee20000004200 */
[----:B------:R-:W-:Y:S02]  /*e410*/  F2FP.F16.F32.PACK_AB R26, R128, R131 ;  /* 0x00000083801a723e */ /* 0x000fe400000000ff */
[----:B-----5:R-:W-:-:S07]  /*e420*/  F2FP.F16.F32.PACK_AB R27, R47, R44 ;  /* 0x0000002c2f1b723e */ /* 0x020fce00000000ff */
[C---:B--2---:R-:W-:Y:S08]  /*e430*/  HMMA.16816.F32 R48, R24.reuse, R28, R48 ;  /* 0x0000001c1830723c */ /* 0x044ff00000001830 */
[C---:B------:R-:W-:Y:S01]  /*e440*/  HMMA.16816.F32 R8, R24.reuse, R30, R8 ;  /* 0x0000001e1808723c */ /* 0x040fe20000001808 */
[----:B------:R-:W2:Y:S07]  /*e450*/  LDSM.16.MT88.4 R28, [R208+0x10800] ;  /* 0x01080000d01c783b */ /* 0x000eae0000004200 */
[C---:B------:R-:W-:Y:S01]  /*e460*/  HMMA.16816.F32 R56, R24.reuse, R52, R56 ;  /* 0x000000341838723c */ /* 0x040fe20000001838 */
[--C-:B------:R-:W-:Y:S01]  /*e470*/  FFMA.FTZ R53, R179, UR6, -R200.reuse ;  /* 0x00000006b3357c23 */ /* 0x100fe200080108c8 */
[----:B------:R-:W-:Y:S05]  /*e480*/  MUFU.EX2 R52, R158 ;  /* 0x0000009e00347308 */ /* 0x000fea0000000800 */
[----:B------:R-:W5:Y:S01]  /*e490*/  MUFU.EX2 R53, R53 ;  /* 0x0000003500357308 */ /* 0x000f620000000800 */
[----:B------:R-:W-:Y:S01]  /*e4a0*/  HMMA.16816.F32 R40, R24, R54, R40 ;  /* 0x000000361828723c */ /* 0x000fe20000001828 */
[----:B------:R-:W-:Y:S01]  /*e4b0*/  FFMA.FTZ R55, R181, UR6, -R200 ;  /* 0x00000006b5377c23 */ /* 0x000fe200080108c8 */
[----:B------:R-:W-:-:S05]  /*e4c0*/  FFMA.FTZ R54, R187, UR6, -R205 ;  /* 0x00000006bb367c23 */ /* 0x000fca00080108cd */
[----:B------:R-:W-:Y:S01]  /*e4d0*/  MUFU.EX2 R55, R55 ;  /* 0x0000003700377308 */ /* 0x000fe20000000800 */
[C---:B----4-:R-:W-:Y:S01]  /*e4e0*/  HMMA.16816.F32 R20, R24.reuse, R32, R20 ;  /* 0x000000201814723c */ /* 0x050fe20000001814 */
[----:B------:R-:W-:Y:S02]  /*e4f0*/  FFMA.FTZ R32, R7, UR6, -R205 ;  /* 0x0000000607207c23 */ /* 0x000fe400080108cd */
[----:B------:R-:W-:Y:S04]  /*e500*/  MUFU.EX2 R7, R178 ;  /* 0x000000b200077308 */ /* 0x000fe80000000800 */
[----:B------:R4:W2:Y:S01]  /*e510*/  MUFU.EX2 R4, R32 ;  /* 0x0000002000047308 */ /* 0x0008a20000000800 */
[C---:B------:R-:W-:Y:S03]  /*e520*/  HMMA.16816.F32 R36, R24.reuse, R34, R36 ;  /* 0x000000221824723c */ /* 0x040fe60000001824 */
[----:B------:R-:W-:Y:S05]  /*e530*/  MUFU.EX2 R54, R54 ;  /* 0x0000003600367308 */ /* 0x000fea0000000800 */
[C---:B---3--:R-:W-:Y:S01]  /*e540*/  HMMA.16816.F32 R68, R24.reuse, R16, R68 ;  /* 0x000000101844723c */ /* 0x048fe20000001844 */
[----:B----4-:R-:W3:Y:S07]  /*e550*/  LDSM.16.MT88.4 R32, [R0+0x10800] ;  /* 0x010800000020783b */ /* 0x010eee0000004200 */
[----:B------:R-:W-:Y:S01]  /*e560*/  HMMA.16816.F32 R12, R24, R18, R12 ;  /* 0x00000012180c723c */ /* 0x000fe2000000180c */
[----:B-1----:R-:W-:Y:S01]  /*e570*/  F2FP.F16.F32.PACK_AB R24, R157, R46 ;  /* 0x0000002e9d18723e */ /* 0x002fe200000000ff */
[----:B------:R-:W1:Y:S01]  /*e580*/  LDSM.16.MT88.4 R16, [R160+0x6800] ;  /* 0x00680000a010783b */ /* 0x000e620000004200 */
[----:B-----5:R-:W-:-:S02]  /*e590*/  F2FP.F16.F32.PACK_AB R25, R53, R52 ;  /* 0x000000343519723e */ /* 0x020fc400000000ff */
[----:B--2---:R-:W-:Y:S02]  /*e5a0*/  F2FP.F16.F32.PACK_AB R26, R4, R7 ;  /* 0x00000007041a723e */ /* 0x004fe400000000ff */
[----:B------:R-:W-:-:S07]  /*e5b0*/  F2FP.F16.F32.PACK_AB R27, R55, R6 ;  /* 0x00000006371b723e */ /* 0x000fce00000000ff */
[----:B------:R-:W-:Y:S01]  /*e5c0*/  HMMA.16816.F32 R20, R24, R28, R20 ;  /* 0x0000001c1814723c */ /* 0x000fe20000001814 */
[----:B------:R-:W-:-:S04]  /*e5d0*/  FADD.FTZ R29, R141, R142 ;  /* 0x0000008e8d1d7221 */ /* 0x000fc80000010000 */
[----:B------:R-:W-:Y:S02]  /*e5e0*/  FADD.FTZ R29, R140, R29 ;  /* 0x0000001d8c1d7221 */ /* 0x000fe40000010000 */
[----:B------:R-:W-:Y:S01]  /*e5f0*/  LDSM.16.MT88.4 R140, [R0+0x11800] ;  /* 0x01180000008c783b */ /* 0x000fe20000004200 */
[----:B------:R-:W-:Y:S01]  /*e600*/  HMMA.16816.F32 R36, R24, R30, R36 ;  /* 0x0000001e1824723c */ /* 0x000fe20000001824 */
[----:B------:R-:W-:Y:S02]  /*e610*/  FADD.FTZ R76, R76, R29 ;  /* 0x0000001d4c4c7221 */ /* 0x000fe40000010000 */
[----:B------:R-:W2:Y:S02]  /*e620*/  LDSM.16.MT88.4 R28, [R211+0x6800] ;  /* 0x00680000d31c783b */ /* 0x000ea40000004200 */
[----:B------:R-:W-:Y:S01]  /*e630*/  FADD.FTZ R77, R77, R76 ;  /* 0x0000004c4d4d7221 */ /* 0x000fe20000010000 */
[----:B------:R-:W-:-:S03]  /*e640*/  FFMA.FTZ R76, R182, UR6, -R200 ;  /* 0x00000006b64c7c23 */ /* 0x000fc600080108c8 */
[----:B------:R-:W-:Y:S01]  /*e650*/  FADD.FTZ R78, R78, R77 ;  /* 0x0000004d4e4e7221 */ /* 0x000fe20000010000 */
[----:B------:R-:W-:Y:S02]  /*e660*/  FFMA.FTZ R77, R180, UR6, -R205 ;  /* 0x00000006b44d7c23 */ /* 0x000fe400080108cd */
[----:B------:R-:W-:Y:S01]  /*e670*/  MUFU.EX2 R76, R76 ;  /* 0x0000004c004c7308 */ /* 0x000fe20000000800 */
[----:B------:R-:W-:Y:S01]  /*e680*/  FADD.FTZ R79, R79, R78 ;  /* 0x0000004e4f4f7221 */ /* 0x000fe20000010000 */
[----:B---3--:R-:W-:Y:S02]  /*e690*/  HMMA.16816.F32 R48, R24, R32, R48 ;  /* 0x000000201830723c */ /* 0x008fe40000001830 */
[----:B------:R-:W3:Y:S01]  /*e6a0*/  MUFU.EX2 R77, R77 ;  /* 0x0000004d004d7308 */ /* 0x000ee20000000800 */
[----:B------:R-:W-:Y:S01]  /*e6b0*/  FADD.FTZ R148, R148, R79 ;  /* 0x0000004f94947221 */ /* 0x000fe20000010000 */
[----:B------:R-:W-:-:S03]  /*e6c0*/  FFMA.FTZ R79, R184, UR6, -R205 ;  /* 0x00000006b84f7c23 */ /* 0x000fc600080108cd */
[----:B------:R-:W-:Y:S01]  /*e6d0*/  FADD.FTZ R149, R149, R148 ;  /* 0x0000009495957221 */ /* 0x000fe20000010000 */
[----:B-1----:R-:W-:Y:S02]  /*e6e0*/  HMMA.16816.F32 R56, R24, R16, R56 ;  /* 0x000000101838723c */ /* 0x002fe40000001838 */
[----:B------:R-:W1:Y:S01]  /*e6f0*/  MUFU.EX2 R79, R79 ;  /* 0x0000004f004f7308 */ /* 0x000e620000000800 */
[----:B------:R-:W-:-:S04]  /*e700*/  FADD.FTZ R150, R150, R149 ;  /* 0x0000009596967221 */ /* 0x000fc80000010000 */
[----:B------:R-:W-:Y:S01]  /*e710*/  FADD.FTZ R151, R151, R150 ;  /* 0x0000009697977221 */ /* 0x000fe20000010000 */
[C---:B------:R-:W-:Y:S01]  /*e720*/  HMMA.16816.F32 R40, R24.reuse, R18, R40 ;  /* 0x000000121828723c */ /* 0x040fe20000001828 */
[----:B------:R-:W4:Y:S02]  /*e730*/  LDSM.16.MT88.4 R16, [R208+0x11000] ;  /* 0x01100000d010783b */ /* 0x000f240000004200 */
[----:B------:R-:W-:Y:S02]  /*e740*/  FADD.FTZ R60, R60, R151 ;  /* 0x000000973c3c7221 */ /* 0x000fe40000010000 */
[----:B------:R-:W-:Y:S02]  /*e750*/  LDSM.16.MT88.4 R148, [R160+0x7800] ;  /* 0x00780000a094783b */ /* 0x000fe40000004200 */
[----:B------:R-:W-:Y:S01]  /*e760*/  FADD.FTZ R83, R61, R60 ;  /* 0x0000003c3d537221 */ /* 0x000fe20000010000 */
[----:B------:R-:W-:Y:S01]  /*e770*/  FFMA.FTZ R61, R189, UR6, -R200 ;  /* 0x00000006bd3d7c23 */ /* 0x000fe200080108c8 */
[----:B------:R-:W-:Y:S01]  /*e780*/  MUFU.EX2 R60, R186 ;  /* 0x000000ba003c7308 */ /* 0x000fe20000000800 */
[----:B------:R-:W-:Y:S01]  /*e790*/  HMMA.16816.F32 R8, R24, R34, R8 ;  /* 0x000000221808723c */ /* 0x000fe20000001808 */
[----:B------:R-:W-:Y:S01]  /*e7a0*/  FADD.FTZ R62, R62, R83 ;  /* 0x000000533e3e7221 */ /* 0x000fe20000010000 */
[----:B------:R5:W4:Y:S02]  /*e7b0*/  LDSM.16.MT88.4 R32, [R0+0x11000] ;  /* 0x011000000020783b */ /* 0x000b240000004200 */
[----:B------:R-:W1:Y:S01]  /*e7c0*/  MUFU.EX2 R61, R61 ;  /* 0x0000003d003d7308 */ /* 0x000e620000000800 */
[----:B------:R-:W-:-:S03]  /*e7d0*/  FADD.FTZ R63, R63, R62 ;  /* 0x0000003e3f3f7221 */ /* 0x000fc60000010000 */
[C---:B--2---:R-:W-:Y:S01]  /*e7e0*/  HMMA.16816.F32 R68, R24.reuse, R28, R68 ;  /* 0x0000001c1844723c */ /* 0x044fe20000001844 */
[----:B------:R-:W-:Y:S01]  /*e7f0*/  FADD.FTZ R29, R67, R64 ;  /* 0x00000040431d7221 */ /* 0x000fe20000010000 */
[----:B------:R-:W-:Y:S01]  /*e800*/  FADD.FTZ R72, R72, R63 ;  /* 0x0000003f48487221 */ /* 0x000fe20000010000 */
[----:B---3--:R-:W-:Y:S02]  /*e810*/  F2FP.F16.F32.PACK_AB R28, R2, R77 ;  /* 0x0000004d021c723e */ /* 0x008fe400000000ff */
[----:B------:R-:W-:Y:S01]  /*e820*/  FADD.FTZ R29, R66, R29 ;  /* 0x0000001d421d7221 */ /* 0x000fe20000010000 */
[----:B------:R-:W-:Y:S02]  /*e830*/  FADD.FTZ R73, R73, R72 ;  /* 0x0000004849497221 */ /* 0x000fe40000010000 */
        /* <DEDUP_REMOVED lines=9> */
[----:B------:R-:W-:Y:S01]  /*e8d0*/  FADD.FTZ R120, R120, R75 ;  /* 0x0000004b78787221 */ /* 0x000fe20000010000 */
[----:B------:R-:W-:Y:S01]  /*e8e0*/  F2FP.F16.F32.PACK_AB R31, R61, R60 ;  /* 0x0000003c3d1f723e */ /* 0x000fe200000000ff */
[----:B-----5:R-:W-:Y:S01]  /*e8f0*/  MUFU.EX2 R0, R193 ;  /* 0x000000c100007308 */ /* 0x020fe20000000800 */
        /* <DEDUP_REMOVED lines=10> */
[----:B------:R-:W1:Y:S01]  /*e9a0*/  LDSM.16.MT88.4 R16, [R211+0x7000] ;  /* 0x00700000d310783b */ /* 0x000e620000004200 */
[----:B------:R-:W-:Y:S01]  /*e9b0*/  FADD.FTZ R119, R118, R119 ;  /* 0x0000007776777221 */ /* 0x000fe20000010000 */
[----:B------:R-:W-:Y:S02]  /*e9c0*/  FADD.FTZ R113, R113, R112 ;  /* 0x0000007071717221 */ /* 0x000fe40000010000 */
[----:B------:R-:W3:Y:S01]  /*e9d0*/  LDSM.16.MT88.4 R208, [R211+0x7800] ;  /* 0x00780000d3d0783b */ /* 0x000ee20000004200 */
[----:B------:R-:W-:Y:S01]  /*e9e0*/  FADD.FTZ R114, R114, R119 ;  /* 0x0000007772727221 */ /* 0x000fe20000010000 */
[----:B------:R-:W-:Y:S01]  /*e9f0*/  FADD.FTZ R108, R108, R113 ;  /* 0x000000716c6c7221 */ /* 0x000fe20000010000 */
[----:B------:R-:W-:Y:S01]  /*ea00*/  HMMA.16816.F32 R48, R28, R32, R48 ;  /* 0x000000201c30723c */ /* 0x000fe20000001830 */
[----:B------:R-:W-:Y:S01]  /*ea10*/  FFMA.FTZ R32, R194, UR6, -R200 ;  /* 0x00000006c2207c23 */ /* 0x000fe200080108c8 */
[----:B------:R-:W-:Y:S01]  /*ea20*/  FADD.FTZ R115, R115, R114 ;  /* 0x0000007273737221 */ /* 0x000fe20000010000 */
[----:B------:R-:W-:-:S03]  /*ea30*/  FADD.FTZ R109, R109, R108 ;  /* 0x0000006c6d6d7221 */ /* 0x000fc60000010000 */
[----:B------:R-:W-:Y:S01]  /*ea40*/  FADD.FTZ R110, R110, R115 ;  /* 0x000000736e6e7221 */ /* 0x000fe20000010000 */
[----:B------:R-:W-:Y:S01]  /*ea50*/  FADD.FTZ R104, R104, R109 ;  /* 0x0000006d68687221 */ /* 0x000fe20000010000 */
[----:B------:R-:W-:Y:S01]  /*ea60*/  MUFU.EX2 R32, R32 ;  /* 0x0000002000207308 */ /* 0x000fe20000000800 */
[C---:B--2---:R-:W-:Y:S01]  /*ea70*/  HMMA.16816.F32 R56, R28.reuse, R24, R56 ;  /* 0x000000181c38723c */ /* 0x044fe20000001838 */
        /* <DEDUP_REMOVED lines=15> */
[----:B------:R-:W-:Y:S01]  /*eb70*/  FADD.FTZ R97, R97, R96 ;  /* 0x0000006061617221 */ /* 0x000fe20000010000 */
[C---:B------:R-:W-:Y:S01]  /*eb80*/  HMMA.16816.F32 R8, R28.reuse, R34, R8 ;  /* 0x000000221c08723c */ /* 0x040fe20000001808 */
[----:B------:R-:W4:Y:S01]  /*eb90*/  MUFU.EX2 R26, R195 ;  /* 0x000000c3001a7308 */ /* 0x000f220000000800 */
[----:B------:R-:W-:Y:S01]  /*eba0*/  FADD.FTZ R98, R98, R103 ;  /* 0x0000006762627221 */ /* 0x000fe20000010000 */
[----:B------:R-:W-:Y:S02]  /*ebb0*/  FADD.FTZ R92, R92, R97 ;  /* 0x000000615c5c7221 */ /* 0x000fe40000010000 */
[----:B------:R-:W5:Y:S01]  /*ebc0*/  MUFU.EX2 R27, R27 ;  /* 0x0000001b001b7308 */ /* 0x000f620000000800 */
        /* <DEDUP_REMOVED lines=9> */
[----:B----4-:R-:W-:Y:S01]  /*ec60*/  F2FP.F16.F32.PACK_AB R154, R239, R26 ;  /* 0x0000001aef9a723e */ /* 0x010fe200000000ff */
[----:B------:R-:W-:Y:S01]  /*ec70*/  HMMA.16816.F32 R12, R28, R18, R12 ;  /* 0x000000121c0c723c */ /* 0x000fe2000000180c */
[----:B------:R-:W-:Y:S01]  /*ec80*/  FADD.FTZ R16, R90, R95 ;  /* 0x0000005f5a107221 */ /* 0x000fe20000010000 */
[----:B-----5:R-:W-:Y:S01]  /*ec90*/  F2FP.F16.F32.PACK_AB R153, R0, R27 ;  /* 0x0000001b0099723e */ /* 0x020fe200000000ff */
[----:B------:R-:W-:Y:S02]  /*eca0*/  FADD.FTZ R85, R85, R88 ;  /* 0x0000005855557221 */ /* 0x000fe40000010000 */
[----:B------:R-:W-:Y:S01]  /*ecb0*/  FADD.FTZ R16, R91, R16 ;  /* 0x000000105b107221 */ /* 0x000fe20000010000 */
[----:B-1----:R-:W-:Y:S01]  /*ecc0*/  F2FP.F16.F32.PACK_AB R155, R17, R32 ;  /* 0x00000020119b723e */ /* 0x002fe200000000ff */
[----:B------:R-:W-:-:S02]  /*ecd0*/  FADD.FTZ R85, R84, R85 ;  /* 0x0000005554557221 */ /* 0x000fc40000010000 */
[----:B------:R-:W-:Y:S02]  /*ece0*/  FADD.FTZ R87, R87, R16 ;  /* 0x0000001057577221 */ /* 0x000fe40000010000 */
        /* <DEDUP_REMOVED lines=37> */
[-C--:B------:R-:W-:Y:S01]  /*ef40*/  MOV R2, R198.reuse ;  /* 0x000000c600027202 */ /* 0x080fe20000000f00 */
[----:B------:R-:W-:Y:S01]  /*ef50*/  FADD.FTZ R239, R239, R26 ;  /* 0x0000001aefef7221 */ /* 0x000fe20000010000 */
[----:B------:R-:W-:Y:S01]  /*ef60*/  @P1 MOV R2, R198 ;  /* 0x000000c600021202 */ /* 0x000fe20000000f00 */
[----:B------:R-:W-:Y:S01]  /*ef70*/  FADD.FTZ R27, R0, R27 ;  /* 0x0000001b001b7221 */ /* 0x000fe20000010000 */
[-C--:B------:R-:W-:Y:S02]  /*ef80*/  MOV R0, R196.reuse ;  /* 0x000000c400007202 */ /* 0x080fe40000000f00 */
[----:B------:R-:W-:Y:S01]  /*ef90*/  @P1 MOV R0, R196 ;  /* 0x000000c400001202 */ /* 0x000fe20000000f00 */
[----:B------:R-:W-:-:S04]  /*efa0*/  FADD.FTZ R32, R32, R27 ;  /* 0x0000001b20207221 */ /* 0x000fc80000010000 */
[----:B------:R-:W-:Y:S01]  /*efb0*/  FADD.FTZ R238, R17, R32 ;  /* 0x0000002011ee7221 */ /* 0x000fe20000010000 */
[----:B------:R-:W-:Y:S06]  /*efc0*/  BRA.U UP0, `(.L_x_3070) ;  /* 0x0000000100047547 */ /* 0x000fec000b800000 */
.L_x_3064:
[----:B------:R-:W-:-:S12]  /*efd0*/  UIADD3 UR16, UPT, UPT, UR4, -0x1, URZ ;  /* 0xffffffff04107890 */ /* 0x000fd8000fffe0ff */
.L_x_3070:
[----:B------:R-:W-:-:S09]  /*efe0*/  UISETP.GE.AND UP0, UPT, UR16, UR14, UPT ;  /* 0x0000000e1000728c */ /* 0x000fd2000bf06270 */
[----:B------:R-:W-:Y:S05]  /*eff0*/  BRA.U !UP0, `(.L_x_3071) ;  /* 0x0000004d08b07547 */ /* 0x000fea000b800000 */
[----:B------:R-:W1:Y:S01]  /*f000*/  S2UR UR10, SR_CgaCtaId ;  /* 0x00000000000a79c3 */ /* 0x000e620000008800 */
[----:B------:R-:W-:Y:S01]  /*f010*/  UISETP.NE.U32.AND UP0, UPT, UR12, URZ, UPT ;  /* 0x000000ff0c00728c */ /* 0x000fe2000bf05070 */
[----:B------:R-:W-:Y:S01]  /*f020*/  LOP3.LUT R224, R3, 0x200, R220, 0xf8, !PT ;  /* 0x0000020003e07812 */ /* 0x000fe200078ef8dc */
[----:B------:R-:W-:Y:S01]  /*f030*/  IMAD.MOV.U32 R165, RZ, RZ, R0 ;  /* 0x000000ffffa57224 */ /* 0x000fe200078e0000 */
[----:B------:R-:W-:Y:S01]  /*f040*/  MOV R228, RZ ;  /* 0x000000ff00e47202 */ /* 0x000fe20000000f00 */
[----:B------:R-:W-:Y:S01]  /*f050*/  UISETP.NE.AND.EX UP0, UPT, UR13, URZ, UPT, UP0 ;  /* 0x000000ff0d00728c */ /* 0x000fe2000bf05300 */
[----:B------:R-:W-:Y:S01]  /*f060*/  LEA R224, R224, UR5, 0x1 ;  /* 0x00000005e0e07c11 */ /* 0x000fe2000f8e08ff */
[----:B------:R-:W-:Y:S01]  /*f070*/  IMAD.MOV.U32 R3, RZ, RZ, R2 ;  /* 0x000000ffff037224 */ /* 0x000fe200078e0002 */
[----:B------:R-:W-:Y:S01]  /*f080*/  UMOV UR13, 0x400 ;  /* 0x00000400000d7882 */ /* 0x000fe20000000000 */
[----:B------:R-:W-:Y:S01]  /*f090*/  ULEA UR11, UR16, 0x100, 0x8 ;  /* 0x00000100100b7891 */ /* 0x000fe2000f8e40ff */
[C---:B------:R-:W-:Y:S01]  /*f0a0*/  IADD3 R237, PT, PT, R224.reuse, 0xa000, RZ ;  /* 0x0000a000e0ed7810 */ /* 0x040fe20007ffe0ff */
[----:B------:R-:W-:Y:S01]  /*f0b0*/  IMAD.IADD R166, R5, 0x1, R224 ;  /* 0x0000000105a67824 */ /* 0x000fe200078e02e0 */
[----:B------:R-:W-:Y:S01]  /*f0c0*/  PLOP3.LUT P1, PT, PT, PT, UP0, 0x80, 0x8 ;  /* 0x000000000008781c */ /* 0x000fe20003f2f008 */
[----:B------:R-:W-:Y:S01]  /*f0d0*/  VIADD R236, R224, 0xa040 ;  /* 0x0000a040e0ec7836 */ /* 0x000fe20000000000 */
[----:B------:R-:W-:Y:S01]  /*f0e0*/  UIADD3 UR12, UPT, UPT, UR16, 0x1, URZ ;  /* 0x00000001100c7890 */ /* 0x000fe2000fffe0ff */
[----:B------:R-:W2:Y:S01]  /*f0f0*/  LDCU UR4, c[0x0][0x45c] ;  /* 0x00008b80ff0477ac */ /* 0x000ea20008000800 */
[----:B------:R-:W3:Y:S01]  /*f100*/  LDCU.64 UR6, c[0x0][0x3a0] ;  /* 0x00007400ff0677ac */ /* 0x000ee20008000a00 */
[----:B------:R-:W4:Y:S01]  /*f110*/  LDCU.64 UR8, c[0x0][0x3a8] ;  /* 0x00007500ff0877ac */ /* 0x000f220008000a00 */
[----:B-1----:R-:W-:-:S12]  /*f120*/  ULEA UR5, UR10, UR13, 0x18 ;  /* 0x0000000d0a057291 */ /* 0x002fd8000f8ec0ff */
.L_x_3075:
[----:B------:R-:W1:Y:S01]  /*f130*/  S2R R225, SR_TID.X ;  /* 0x0000000000e17919 */ /* 0x000e620000002100 */
[----:B------:R-:W-:Y:S01]  /*f140*/  @!P1 IADD3 R5, P0, PT, RZ, -R228, RZ ;  /* 0x800000e4ff059210 */ /* 0x000fe20007f1e0ff */
[----:B------:R-:W-:Y:S01]  /*f150*/  IMAD.MOV.U32 R4, RZ, RZ, R232 ;  /* 0x000000ffff047224 */ /* 0x000fe200078e00e8 */
[----:B------:R-:W5:Y:S01]  /*f160*/  @!P1 LDC R60, c[0x0][0x3c0] ;  /* 0x0000f000ff3c9b82 */ /* 0x000f620000000800 */
[----:B------:R-:W-:Y:S07]  /*f170*/  DEPBAR.LE SB0, 0x0 ;  /* 0x000080000000791a */ /* 0x000fee0000000000 */
[----:B------:R-:W-:Y:S01]  /*f180*/  BAR.SYNC.DEFER_BLOCKING 0x0 ;  /* 0x0000000000007b1d */ /* 0x000fe20000010000 */
[----:B------:R-:W-:Y:S02]  /*f190*/  IMAD.MOV.U32 R2, RZ, RZ, R233 ;  /* 0x000000ffff027224 */ /* 0x000fe400078e00e9 */
[----:B-1----:R-:W-:Y:S05]  /*f1a0*/  IMAD.SHL.U32 R65, R225, 0x8, RZ ;  /* 0x00000008e1417824 */ /* 0x002fea00078e00ff */
[----:B------:R-:W1:Y:S01]  /*f1b0*/  LDC R63, c[0x0][0x3c4] ;  /* 0x0000f100ff3f7b82 */ /* 0x000e620000000800 */
[----:B-----5:R-:W-:Y:S04]  /*f1c0*/  @!P1 IMAD.SHL.U32 R0, R60, 0x100, RZ ;  /* 0x000001003c009824 */ /* 0x020fe800078e00ff */
[----:B------:R-:W-:Y:S05]  /*f1d0*/  @!P1 IMAD.X R0, RZ, RZ, ~R0, P0 ;  /* 0x000000ffff009224 */ /* 0x000fea00000e0e00 */
[----:B------:R-:W-:Y:S04]  /*f1e0*/  @!P1 SHF.R.S64 R5, R5, 0x1f, R0 ;  /* 0x0000001f05059819 */ /* 0x000fe80000001000 */
[----:B------:R-:W-:Y:S04]  /*f1f0*/  @!P1 IADD3 R232, P0, PT, R232, R5, RZ ;  /* 0x00000005e8e89210 */ /* 0x000fe80007f1e0ff */
[----:B------:R-:W-:Y:S02]  /*f200*/  @!P1 LEA.HI.X.SX32 R233, R0, R233, 0x1, P0 ;  /* 0x000000e900e99211 */ /* 0x000fe400000f0eff */
[----:B------:R-:W-:Y:S01]  /*f210*/  LOP3.LUT R0, R225, 0x38, RZ, 0xc0, !PT ;  /* 0x00000038e1007812 */ /* 0x000fe200078ec0ff */
[----:B------:R-:W-:Y:S06]  /*f220*/  @!P1 BRA `(.L_x_3072) ;  /* 0x0000000000f89947 */ /* 0x000fec0003800000 */
[----:B------:R-:W5:Y:S01]  /*f230*/  LDC R5, c[0x0][0x4f0] ;  /* 0x00013c00ff057b82 */ /* 0x000f620000000800 */
[----:B------:R-:W-:Y:S01]  /*f240*/  UIADD3 UR10, UPT, UPT, UR11, -0x100, URZ ;  /* 0xffffff000b0a7890 */ /* 0x000fe2000fffe0ff */
[----:B------:R-:W-:Y:S06]  /*f250*/  IABS R10, UR11 ;  /* 0x0000000b000a7c13 */ /* 0x000fec0008000000 */
[----:B------:R-:W2:Y:S01]  /*f260*/  LDC.64 R60, c[0x0][0x3c0] ;  /* 0x0000f000ff3c7b82 */ /* 0x000ea20000000a00 */
[----:B------:R-:W-:Y:S05]  /*f270*/  IMAD.U32 R8, RZ, RZ, UR10 ;  /* 0x0000000aff087e24 */ /* 0x000fea000f8e00ff */
[----:B------:R-:W-:Y:S02]  /*f280*/  IABS R8, R8 ;  /* 0x0000000800087213 */ /* 0x000fe40000000000 */
[----:B-----5:R-:W-:Y:S04]  /*f290*/  IABS R6, R5 ;  /* 0x0000000500067213 */ /* 0x020fe80000000000 */
[----:B------:R-:W5:Y:S10]  /*f2a0*/  I2F.RP R9, R6 ;  /* 0x0000000600097306 */ /* 0x000f740000209400 */
[----:B-----5:R-:W5:Y:S02]  /*f2b0*/  MUFU.RCP R7, R9 ;  /* 0x0000000900077308 */ /* 0x020f640000001000 */
[----:B-----5:R-:W-:Y:S08]  /*f2c0*/  VIADD R12, R7, 0xffffffe ;  /* 0x0ffffffe070c7836 */ /* 0x020ff00000000000 */
[----:B------:R-:W5:Y:S02]  /*f2d0*/  F2I.FTZ.U32.TRUNC.NTZ R13, R12 ;  /* 0x0000000c000d7305 */ /* 0x000f64000021f000 */
        /* <DEDUP_REMOVED lines=10> */
[C---:B------:R-:W-:Y:S01]  /*f380*/  IMAD R10, R6.reuse, R9, R10 ;  /* 0x00000009060a7224 */ /* 0x040fe200078e020a */
[----:B------:R-:W-:Y:S02]  /*f390*/  LOP3.LUT R9, RZ, R5, RZ, 0x33, !PT ;  /* 0x00000005ff097212 */ /* 0x000fe400078e33ff */
[C---:B------:R-:W-:Y:S02]  /*f3a0*/  ISETP.GT.U32.AND P2, PT, R6.reuse, R8, PT ;  /* 0x000000080600720c */ /* 0x040fe40003f44070 */
[----:B------:R-:W-:Y:S02]  /*f3b0*/  ISETP.GT.U32.AND P4, PT, R6, R10, PT ;  /* 0x0000000a0600720c */ /* 0x000fe40003f84070 */
[----:B------:R-:W-:Y:S09]  /*f3c0*/  ISETP.GE.AND P3, PT, R7, RZ, PT ;  /* 0x000000ff0700720c */ /* 0x000ff20003f66270 */
[----:B------:R-:W-:Y:S02]  /*f3d0*/  @!P2 IMAD.IADD R8, R8, 0x1, -R6 ;  /* 0x000000010808a824 */ /* 0x000fe400078e0a06 */
[-C--:B------:R-:W-:Y:S01]  /*f3e0*/  @!P4 IADD3 R10, PT, PT, R10, -R6.reuse, RZ ;  /* 0x800000060a0ac210 */ /* 0x080fe20007ffe0ff */
[----:B------:R-:W-:Y:S01]  /*f3f0*/  @!P2 VIADD R11, R11, 0x1 ;  /* 0x000000010b0ba836 */ /* 0x000fe20000000000 */
[C---:B------:R-:W-:Y:S01]  /*f400*/  ISETP.NE.AND P2, PT, R5.reuse, RZ, PT ;  /* 0x000000ff0500720c */ /* 0x040fe20003f45270 */
[----:B------:R-:W-:Y:S01]  /*f410*/  @!P4 VIADD R12, R12, 0x1 ;  /* 0x000000010c0cc836 */ /* 0x000fe20000000000 */
[-C--:B------:R-:W-:Y:S02]  /*f420*/  ISETP.GE.U32.AND P5, PT, R8, R6.reuse, PT ;  /* 0x000000060800720c */ /* 0x080fe40003fa6070 */
[----:B------:R-:W-:Y:S02]  /*f430*/  ISETP.GE.U32.AND P6, PT, R10, R6, PT ;  /* 0x000000060a00720c */ /* 0x000fe40003fc6070 */
[----:B------:R-:W-:Y:S04]  /*f440*/  LOP3.LUT R6, R5, UR10, RZ, 0x3c, !PT ;  /* 0x0000000a05067c12 */ /* 0x000fe8000f8e3cff */
[----:B------:R-:W-:Y:S05]  /*f450*/  ISETP.GE.AND P0, PT, R6, RZ, PT ;  /* 0x000000ff0600720c */ /* 0x000fea0003f06270 */
[----:B------:R-:W-:Y:S02]  /*f460*/  @P5 IADD3 R11, PT, PT, R11, 0x1, RZ ;  /* 0x000000010b0b5810 */ /* 0x000fe40007ffe0ff */
[----:B------:R-:W-:Y:S05]  /*f470*/  @P6 VIADD R12, R12, 0x1 ;  /* 0x000000010c0c6836 */ /* 0x000fea0000000000 */
[----:B------:R-:W-:Y:S01]  /*f480*/  @!P3 IADD3 R12, PT, PT, -R12, RZ, RZ ;  /* 0x000000ff0c0cb210 */ /* 0x000fe20007ffe1ff */
[----:B------:R-:W-:Y:S05]  /*f490*/  @!P0 IMAD.MOV R11, RZ, RZ, -R11 ;  /* 0x000000ffff0b8224 */ /* 0x000fea00078e0a0b */
        /* <DEDUP_REMOVED lines=8> */
[----:B------:R-:W5:Y:S02]  /*f520*/  LDG.E R7, desc[UR18][R16.64] ;  /* 0x0000001210077981 */ /* 0x000f64000c1e1900 */
[-C--:B--2---:R-:W-:Y:S01]  /*f530*/  IMAD.WIDE.U32 R10, R5, R60.reuse, RZ ;  /* 0x0000003c050a7225 */ /* 0x084fe200078e00ff */
[----:B------:R-:W-:Y:S01]  /*f540*/  SHF.R.S32.HI R9, RZ, 0x1f, R5 ;  /* 0x0000001fff097819 */ /* 0x000fe20000011405 */
[----:B------:R-:W5:Y:S04]  /*f550*/  LDG.E R6, desc[UR18][R14.64] ;  /* 0x000000120e067981 */ /* 0x000f68000c1e1900 */
[----:B------:R-:W-:Y:S04]  /*f560*/  IMAD R8, R9, R60, RZ ;  /* 0x0000003c09087224 */ /* 0x000fe800078e02ff */
[----:B------:R-:W-:Y:S05]  /*f570*/  IMAD R8, R5, R61, R8 ;  /* 0x0000003d05087224 */ /* 0x000fea00078e0208 */
[----:B------:R-:W-:Y:S01]  /*f580*/  IADD3 R11, PT, PT, R11, R8, RZ ;  /* 0x000000080b0b7210 */ /* 0x000fe20007ffe0ff */
[----:B-----5:R-:W-:Y:S04]  /*f590*/  IMAD.IADD R7, R7, 0x1, -R6 ;  /* 0x0000000107077824 */ /* 0x020fe800078e0a06 */
[----:B----4-:R-:W-:Y:S01]  /*f5a0*/  IMAD.WIDE.U32 R10, R7, UR8, R10 ;  /* 0x00000008070a7c25 */ /* 0x010fe2000f8e000a */
[----:B------:R-:W-:Y:S02]  /*f5b0*/  SHF.R.S32.HI R5, RZ, 0x1f, R7 ;  /* 0x0000001fff057819 */ /* 0x000fe40000011407 */
[C---:B------:R-:W-:Y:S03]  /*f5c0*/  LEA R232, P0, R10.reuse, R4, 0x1 ;  /* 0x000000040ae87211 */ /* 0x040fe600078008ff */
[----:B------:R-:W-:Y:S04]  /*f5d0*/  IMAD R6, R5, UR8, RZ ;  /* 0x0000000805067c24 */ /* 0x000fe8000f8e02ff */
[----:B------:R-:W-:Y:S04]  /*f5e0*/  IMAD R6, R7, UR9, R6 ;  /* 0x0000000907067c24 */ /* 0x000fe8000f8e0206 */
[----:B------:R-:W-:Y:S05]  /*f5f0*/  IMAD.IADD R233, R11, 0x1, R6 ;  /* 0x000000010be97824 */ /* 0x000fea00078e0206 */
[----:B------:R-:W-:Y:S07]  /*f600*/  LEA.HI.X R233, R10, R2, R233, 0x1, P0 ;  /* 0x000000020ae97211 */ /* 0x000fee00000f0ce9 */
.L_x_3072:
[----:B------:R-:W-:Y:S01]  /*f610*/  LOP3.LUT R0, R0, 0x1f8, R65, 0x78, !PT ;  /* 0x000001f800007812 */ /* 0x000fe200078e7841 */
[C---:B------:R-:W-:Y:S01]  /*f620*/  IMAD.SHL.U32 R61, R60.reuse, 0x20, RZ ;  /* 0x000000203c3d7824 */ /* 0x040fe200078e00ff */
[----:B-1----:R-:W-:Y:S01]  /*f630*/  SHF.L.U64.HI R60, R60, 0x5, R63 ;  /* 0x000000053c3c7819 */ /* 0x002fe2000001023f */
[----:B------:R-:W-:Y:S01]  /*f640*/  IMAD.MOV.U32 R229, RZ, RZ, 0x20 ;  /* 0x00000020ffe57424 */ /* 0x000fe200078e00ff */
[----:B------:R-:W-:Y:S01]  /*f650*/  LOP3.LUT R0, R0, 0x1e00, R65, 0xf8, !PT ;  /* 0x00001e0000007812 */ /* 0x000fe200078ef841 */
[----:B------:R-:W-:Y:S01]  /*f660*/  UIADD3 UR12, UPT, UPT, UR12, -0x1, URZ ;  /* 0xffffffff0c0c7890 */ /* 0x000fe2000fffe0ff */
[----:B------:R-:W-:Y:S02]  /*f670*/  IADD3 R62, P0, PT, R61, R232, RZ ;  /* 0x000000e83d3e7210 */ /* 0x000fe40007f1e0ff */
[----:B------:R-:W-:Y:S01]  /*f680*/  LEA R241, R0, UR5, 0x1 ;  /* 0x0000000500f17c11 */ /* 0x000fe2000f8e08ff */
[----:B------:R-:W-:Y:S01]  /*f690*/  UISETP.GT.AND UP0, UPT, UR12, UR14, UPT ;  /* 0x0000000e0c00728c */ /* 0x000fe2000bf04270 */
[-C--:B------:R-:W-:Y:S01]  /*f6a0*/  IADD3 R70, P2, PT, R62, R61.reuse, RZ ;  /* 0x0000003d3e467210 */ /* 0x080fe20007f5e0ff */
[----:B------:R-:W-:Y:S01]  /*f6b0*/  IMAD.X R63, R60, 0x1, R233, P0 ;  /* 0x000000013c3f7824 */ /* 0x000fe200000e06e9 */
[----:B------:R-:W-:Y:S01]  /*f6c0*/  MOV R167, 0x40 ;  /* 0x0000004000a77802 */ /* 0x000fe20000000f00 */
[----:B------:R-:W-:Y:S01]  /*f6d0*/  @!PT LDS RZ, [RZ] ;  /* 0x00000000fffff984 */ /* 0x000fe20000000800 */
[----:B------:R-:W-:Y:S01]  /*f6e0*/  @!PT LDS RZ, [RZ] ;  /* 0x00000000fffff984 */ /* 0x000fe20000000800 */
[----:B------:R-:W-:Y:S01]  /*f6f0*/  @!PT LDS RZ, [RZ] ;  /* 0x00000000fffff984 */ /* 0x000fe20000000800 */
[----:B------:R-:W-:Y:S01]  /*f700*/  LDGSTS.E.BYPASS.LTC128B.128 [R241+0xa000], desc[UR18][R232.64] ;  /* 0x0a000000e8f17fae */ /* 0x000fe2000b981a12 */
        /* <DEDUP_REMOVED lines=21> */
[--C-:B------:R-:W-:Y:S01]  /*f860*/  IMAD.X R79, R77, 0x1, R60.reuse, P0 ;  /* 0x000000014d4f7824 */ /* 0x100fe200000e063c */
[-C--:B-1----:R-:W-:Y:S03]  /*f870*/  IADD3 R62, P2, PT, R78, R61.reuse, RZ ;  /* 0x0000003d4e3e7210 */ /* 0x082fe60007f5e0ff */
[----:B------:R-:W-:Y:S01]  /*f880*/  LDGSTS.E.BYPASS.LTC128B.128 [R241+0xe000], desc[UR18][R76.64] ;  /* 0x0e0000004cf17fae */ /* 0x000fe2000b981a12 */
[-C--:B-----5:R-:W-:Y:S01]  /*f890*/  IADD3 R70, P0, PT, R62, R61.reuse, RZ ;  /* 0x0000003d3e467210 */ /* 0x0a0fe20007f1e0ff */
[--C-:B------:R-:W-:Y:S03]  /*f8a0*/  IMAD.X R63, R79, 0x1, R60.reuse, P2 ;  /* 0x000000014f3f7824 */ /* 0x100fe600010e063c */
[----:B------:R-:W-:Y:S01]  /*f8b0*/  LDGSTS.E.BYPASS.LTC128B.128 [R241+0xe800], desc[UR18][R78.64] ;  /* 0x0e8000004ef17fae */ /* 0x000fe2000b981a12 */
[-C--:B--2---:R-:W-:Y:S01]  /*f8c0*/  IADD3 R68, P2, PT, R70, R61.reuse, RZ ;  /* 0x0000003d46447210 */ /* 0x084fe20007f5e0ff */
[--C-:B------:R-:W-:Y:S03]  /*f8d0*/  IMAD.X R71, R63, 0x1, R60.reuse, P0 ;  /* 0x000000013f477824 */ /* 0x100fe600000e063c */
[----:B------:R1:W-:Y:S01]  /*f8e0*/  LDGSTS.E.BYPASS.LTC128B.128 [R241+0xf000], desc[UR18][R62.64] ;  /* 0x0f0000003ef17fae */ /* 0x0003e2000b981a12 */
[-C--:B---3--:R-:W-:Y:S02]  /*f8f0*/  IADD3 R66, P0, PT, R68, R61.reuse, RZ ;  /* 0x0000003d44427210 */ /* 0x088fe40007f1e0ff */
[----:B------:R-:W-:Y:S02]  /*f900*/  IADD3.X R69, PT, PT, R71, R60, RZ, P2, !PT ;  /* 0x0000003c47457210 */ /* 0x000fe400017fe4ff */
[----:B------:R-:W-:Y:S01]  /*f910*/  LDGSTS.E.BYPASS.LTC128B.128 [R241+0xf800], desc[UR18][R70.64] ;  /* 0x0f80000046f17fae */ /* 0x000fe2000b981a12 */
[-C--:B----4-:R-:W-:Y:S02]  /*f920*/  IADD3 R64, P2, PT, R66, R61.reuse, RZ ;  /* 0x0000003d42407210 */ /* 0x090fe40007f5e0ff */
[--C-:B------:R-:W-:Y:S02]  /*f930*/  IMAD.X R67, R69, 0x1, R60.reuse, P0 ;  /* 0x0000000145437824 */ /* 0x100fe400000e063c */
[----:B------:R-:W-:Y:S01]  /*f940*/  LDGSTS.E.BYPASS.LTC128B.128 [R241+0x10000], desc[UR18][R68.64] ;  /* 0x1000000044f17fae */ /* 0x000fe2000b981a12 */
[----:B------:R-:W-:Y:S01]  /*f950*/  IADD3 R72, P0, PT, R64, R61, RZ ;  /* 0x0000003d40487210 */ /* 0x000fe20007f1e0ff */
[--C-:B------:R-:W-:Y:S03]  /*f960*/  IMAD.X R65, R67, 0x1, R60.reuse, P2 ;  /* 0x0000000143417824 */ /* 0x100fe600010e063c */
[----:B------:R-:W-:Y:S01]  /*f970*/  LDGSTS.E.BYPASS.LTC128B.128 [R241+0x10800], desc[UR18][R66.64] ;  /* 0x1080000042f17fae */ /* 0x000fe2000b981a12 */
[----:B------:R-:W-:Y:S04]  /*f980*/  IMAD.X R73, R65, 0x1, R60, P0 ;  /* 0x0000000141497824 */ /* 0x000fe800000e063c */
[----:B------:R2:W-:Y:S01]  /*f990*/  LDGSTS.E.BYPASS.LTC128B.128 [R241+0x11000], desc[UR18][R64.64] ;  /* 0x1100000040f17fae */ /* 0x0005e2000b981a12 */
[----:B------:R-:W-:Y:S04]  /*f9a0*/  LOP3.LUT P0, RZ, R225, 0x2, RZ, 0xc0, !PT ;  /* 0x00000002e1ff7812 */ /* 0x000fe8000780c0ff */
[----:B------:R3:W-:Y:S01]  /*f9b0*/  LDGSTS.E.BYPASS.LTC128B.128 [R241+0x11800], desc[UR18][R72.64] ;  /* 0x1180000048f17fae */ /* 0x0007e2000b981a12 */
[----:B------:R-:W-:Y:S02]  /*f9c0*/  SEL R229, R229, 0xffffffe0, !P0 ;  /* 0xffffffe0e5e57807 */ /* 0x000fe40004000000 */
[----:B------:R-:W-:Y:S02]  /*f9d0*/  LOP3.LUT P0, RZ, R225, 0x4, RZ, 0xc0, !PT ;  /* 0x00000004e1ff7812 */ /* 0x000fe4000780c0ff */
[----:B------:R-:W-:Y:S01]  /*f9e0*/  LDSM.16.M88.4 R168, [R227] ;  /* 0x00000000e3a8783b */ /* 0x000fe20000000200 */
[C---:B------:R-:W-:Y:S01]  /*f9f0*/  IMAD.IADD R164, R226.reuse, 0x1, R229 ;  /* 0x00000001e2a47824 */ /* 0x040fe200078e02e5 */
[----:B------:R-:W-:Y:S03]  /*fa00*/  SEL R167, R167, 0xffffffc0, !P0 ;  /* 0xffffffc0a7a77807 */ /* 0x000fe60004000000 */
[----:B------:R-:W4:Y:S02]  /*fa10*/  LDSM.16.M88.4 R172, [R226+0x2000] ;  /* 0x00200000e2ac783b */ /* 0x000f240000000200 */
[--C-:B------:R-:W-:Y:S03]  /*fa20*/  IMAD.IADD R0, R227, 0x1, R167.reuse ;  /* 0x00000001e3007824 */ /* 0x100fe600078e02a7 */
[----:B------:R-:W5:Y:S01]  /*fa30*/  LDSM.16.M88.4 R176, [R226+0x2800] ;  /* 0x00280000e2b0783b */ /* 0x000f620000000200 */
[----:B------:R-:W-:Y:S02]  /*fa40*/  IMAD.IADD R2, R226, 0x1, R167 ;  /* 0x00000001e2027824 */ /* 0x000fe400078e02a7 */
[----:B------:R-:W-:Y:S02]  /*fa50*/  IMAD.IADD R212, R229, 0x1, R0 ;  /* 0x00000001e5d47824 */ /* 0x000fe400078e0200 */
[----:B------:R-:W1:Y:S05]  /*fa60*/  LDSM.16.M88.4 R180, [R226+0x3000] ;  /* 0x00300000e2b4783b */ /* 0x000e6a0000000200 */
[----:B------:R-:W0:Y:S05]  /*fa70*/  LDGDEPBAR ;  /* 0x00000000000079af */ /* 0x000e2a0000000000 */
[----:B------:R-:W2:Y:S05]  /*fa80*/  LDSM.16.M88.4 R184, [R226+0x3800] ;  /* 0x00380000e2b8783b */ /* 0x000eaa0000000200 */
[----:B------:R-:W3:Y:S05]  /*fa90*/  LDSM.16.M88.4 R188, [R226+0x4000] ;  /* 0x00400000e2bc783b */ /* 0x000eea0000000200 */
[----:B------:R-:W3:Y:S05]  /*faa0*/  LDSM.16.M88.4 R192, [R226+0x4800] ;  /* 0x00480000e2c0783b */ /* 0x000eea0000000200 */
[----:B------:R-:W3:Y:S05]  /*fab0*/  LDSM.16.M88.4 R196, [R226+0x5000] ;  /* 0x00500000e2c4783b */ /* 0x000eea0000000200 */
[----:B------:R-:W3:Y:S01]  /*fac0*/  LDSM.16.M88.4 R200, [R226+0x5800] ;  /* 0x00580000e2c8783b */ /* 0x000ee20000000200 */
[C---:B----4-:R-:W-:Y:S04]  /*fad0*/  HMMA.16816.F32 R4, R168.reuse, R172, RZ ;  /* 0x000000aca804723c */ /* 0x050fe800000018ff */
[----:B------:R-:W4:Y:S04]  /*fae0*/  LDSM.16.M88.4 R204, [R226+0x6000] ;  /* 0x00600000e2cc783b */ /* 0x000f280000000200 */
[C---:B------:R-:W-:Y:S01]  /*faf0*/  HMMA.16816.F32 R8, R168.reuse, R174, RZ ;  /* 0x000000aea808723c */ /* 0x040fe200000018ff */
[----:B------:R-:W4:Y:S05]  /*fb00*/  LDSM.16.M88.4 R208, [R226+0x6800] ;  /* 0x00680000e2d0783b */ /* 0x000f2a0000000200 */
[----:B------:R-:W4:Y:S02]  /*fb10*/  LDSM.16.M88.4 R172, [R226+0x7000] ;  /* 0x00700000e2ac783b */ /* 0x000f240000000200 */
[C---:B-----5:R-:W-:Y:S03]  /*fb20*/  HMMA.16816.F32 R12, R168.reuse, R176, RZ ;  /* 0x000000b0a80c723c */ /* 0x060fe600000018ff */
[----:B------:R-:W-:Y:S05]  /*fb30*/  LDSM.16.M88.4 R104, [R226+0x8000] ;  /* 0x00800000e268783b */ /* 0x000fea0000000200 */
[C---:B------:R-:W-:Y:S01]  /*fb40*/  HMMA.16816.F32 R16, R168.reuse, R178, RZ ;  /* 0x000000b2a810723c */ /* 0x040fe200000018ff */
[----:B------:R-:W5:Y:S05]  /*fb50*/  LDSM.16.M88.4 R176, [R226+0x7800] ;  /* 0x00780000e2b0783b */ /* 0x000f6a0000000200 */
[----:B------:R-:W5:Y:S02]  /*fb60*/  LDSM.16.M88.4 R112, [R226+0x8800] ;  /* 0x00880000e270783b */ /* 0x000f640000000200 */
[C---:B-1----:R-:W-:Y:S03]  /*fb70*/  HMMA.16816.F32 R20, R168.reuse, R180, RZ ;  /* 0x000000b4a814723c */ /* 0x042fe600000018ff */
[----:B------:R-:W1:Y:S05]  /*fb80*/  LDSM.16.M88.4 R120, [R226+0x9000] ;  /* 0x00900000e278783b */ /* 0x000e6a0000000200 */
[C---:B------:R-:W-:Y:S01]  /*fb90*/  HMMA.16816.F32 R24, R168.reuse, R182, RZ ;  /* 0x000000b6a818723c */ /* 0x040fe200000018ff */
[----:B------:R-:W1:Y:S05]  /*fba0*/  LDSM.16.M88.4 R128, [R226+0x9800] ;  /* 0x00980000e280783b */ /* 0x000e6a0000000200 */
[----:B------:R-:W-:Y:S02]  /*fbb0*/  LDSM.16.M88.4 R180, [R164+0x2800] ;  /* 0x00280000a4b4783b */ /* 0x000fe40000000200 */
[C---:B--2---:R-:W-:Y:S03]  /*fbc0*/  HMMA.16816.F32 R28, R168.reuse, R184, RZ ;  /* 0x000000b8a81c723c */ /* 0x044fe600000018ff */
[----:B------:R-:W-:Y:S05]  /*fbd0*/  LDSM.16.M88.4 R212, [R212] ;  /* 0x00000000d4d4783b */ /* 0x000fea0000000200 */
[C---:B------:R-:W-:Y:S01]  /*fbe0*/  HMMA.16816.F32 R32, R168.reuse, R186, RZ ;  /* 0x000000baa820723c */ /* 0x040fe200000018ff */
[----:B------:R-:W-:Y:S07]  /*fbf0*/  LDSM.16.M88.4 R184, [R164+0x3000] ;  /* 0x00300000a4b8783b */ /* 0x000fee0000000200 */
[C---:B---3--:R-:W-:Y:S08]  /*fc00*/  HMMA.16816.F32 R36, R168.reuse, R188, RZ ;  /* 0x000000bca824723c */ /* 0x048ff000000018ff */
        /* <DEDUP_REMOVED lines=11> */
[C---:B----4-:R-:W-:Y:S08]  /*fcc0*/  HMMA.16816.F32 R68, R168.reuse, R204, RZ ;  /* 0x000000cca844723c */ /* 0x050ff000000018ff */
        /* <DEDUP_REMOVED lines=200> */
[--C-:B------:R-:W-:Y:S02]  /*10950*/  @!P4 IMAD.IADD R168, R168, 0x1, -R2.reuse ;  /* 0x00000001a8a8c824 */ /* 0x100fe400078e0a02 */
[----:B------:R-:W-:Y:S01]  /*10960*/  @!P3 IADD3 R170, PT, PT, R170, 0x1, RZ ;  /* 0x00000001aaaab810 */ /* 0x000fe20007ffe0ff */
[----:B------:R-:W-:Y:S02]  /*10970*/  @!P3 IMAD.IADD R164, R164, 0x1, -R2 ;  /* 0x00000001a4a4b824 */ /* 0x000fe400078e0a02 */
[-C--:B------:R-:W-:Y:S01]  /*10980*/  ISETP.GE.U32.AND P6, PT, R168, R2.reuse, PT ;  /* 0x00000002a800720c */ /* 0x080fe20003fc6070 */
[----:B------:R-:W-:Y:S01]  /*10990*/  @!P4 VIADD R172, R172, 0x1 ;  /* 0x00000001acacc836 */ /* 0x000fe20000000000 */
[----:B------:R-:W-:Y:S01]  /*109a0*/  ISETP.NE.AND P4, PT, R0, RZ, PT ;  /* 0x000000ff0000720c */ /* 0x000fe20003f85270 */
[----:B------:R-:W1:Y:S01]  /*109b0*/  LDC.64 R168, c[0x0][0x3b8] ;  /* 0x0000ee00ffa87b82 */ /* 0x000e620000000a00 */
[----:B------:R-:W-:Y:S02]  /*109c0*/  ISETP.GE.U32.AND P5, PT, R164, R2, PT ;  /* 0x00000002a400720c */ /* 0x000fe40003fa6070 */
[C---:B------:R-:W-:Y:S02]  /*109d0*/  LOP3.LUT R2, R0.reuse, UR13, RZ, 0x3c, !PT ;  /* 0x0000000d00027c12 */ /* 0x040fe4000f8e3cff */
[----:B------:R-:W-:Y:S02]  /*109e0*/  LOP3.LUT R164, R0, UR10, RZ, 0x3c, !PT ;  /* 0x0000000a00a47c12 */ /* 0x000fe4000f8e3cff */
[----:B------:R-:W-:Y:S02]  /*109f0*/  ISETP.GE.AND P2, PT, R2, RZ, PT ;  /* 0x000000ff0200720c */ /* 0x000fe40003f46270 */
[----:B------:R-:W-:Y:S02]  /*10a00*/  ISETP.GE.AND P3, PT, R164, RZ, PT ;  /* 0x000000ffa400720c */ /* 0x000fe40003f66270 */
[----:B------:R-:W-:Y:S03]  /*10a10*/  @P6 IADD3 R172, PT, PT, R172, 0x1, RZ ;  /* 0x00000001acac6810 */ /* 0x000fe60007ffe0ff */
[----:B------:R-:W-:Y:S06]  /*10a20*/  @P5 VIADD R170, R170, 0x1 ;  /* 0x00000001aaaa5836 */ /* 0x000fec0000000000 */
        /* <DEDUP_REMOVED lines=25> */
.L_x_3074:
        /* <DEDUP_REMOVED lines=52> */
.L_x_3073:
        /* <DEDUP_REMOVED lines=764> */
.L_x_3071:
[----:B------:R-:W1:Y:S01]  /*13ec0*/  SHFL.BFLY PT, R11, R238, 0x2, 0x1f ;  /* 0x0c401f00ee0b7f89 */ /* 0x000e6200000e0000 */
[C---:B------:R-:W-:Y:S01]  /*13ed0*/  SHF.L.U32 R6, R225.reuse, 0x1, RZ ;  /* 0x00000001e1067819 */ /* 0x040fe200000006ff */
[----:B------:R-:W2:Y:S01]  /*13ee0*/  S2UR UR12, SR_CTAID.Y ;  /* 0x00000000000c79c3 */ /* 0x000ea20000002600 */
[C---:B------:R-:W-:Y:S01]  /*13ef0*/  SHF.L.U32 R37, R225.reuse, 0x4, RZ ;  /* 0x00000004e1257819 */ /* 0x040fe200000006ff */
[----:B------:R-:W3:Y:S01]  /*13f00*/  SHFL.BFLY PT, R10, R239, 0x2, 0x1f ;  /* 0x0c401f00ef0a7f89 */ /* 0x000ee200000e0000 */
[C---:B------:R-:W-:Y:S01]  /*13f10*/  SHF.L.U32 R3, R225.reuse, 0x2, RZ ;  /* 0x00000002e1037819 */ /* 0x040fe200000006ff */
[----:B------:R-:W2:Y:S01]  /*13f20*/  LDCU.64 UR6, c[0x0][0x430] ;  /* 0x00008600ff0677ac */ /* 0x000ea20008000a00 */
[----:B------:R-:W-:Y:S01]  /*13f30*/  SHF.L.U32 R9, R225, 0x5, RZ ;  /* 0x00000005e1097819 */ /* 0x000fe200000006ff */
[----:B------:R-:W-:Y:S01]  /*13f40*/  BSSY.RECONVERGENT B0, `(.L_x_3076) ;  /* 0x0000084000007945 */ /* 0x000fe20003800200 */
[----:B------:R-:W-:Y:S01]  /*13f50*/  LOP3.LUT R12, R6, 0x6, RZ, 0xc0, !PT ;  /* 0x00000006060c7812 */ /* 0x000fe200078ec0ff */
[----:B------:R-:W4:Y:S01]  /*13f60*/  S2UR UR11, SR_CTAID.Z ;  /* 0x00000000000b79c3 */ /* 0x000f220000002700 */
[----:B------:R-:W-:Y:S01]  /*13f70*/  LOP3.LUT R13, R37, 0x1c0, RZ, 0xc0, !PT ;  /* 0x000001c0250d7812 */ /* 0x000fe200078ec0ff */
[----:B------:R-:W4:Y:S01]  /*13f80*/  LDCU UR9, c[0x0][0x3e0] ;  /* 0x00007c00ff0977ac */ /* 0x000f220008000800 */
[----:B------:R-:W-:-:S02]  /*13f90*/  LOP3.LUT R9, R12, 0x7c00, R9, 0xf8, !PT ;  /* 0x00007c000c097812 */ /* 0x000fc400078ef809 */
[----:B------:R-:W-:Y:S01]  /*13fa0*/  LOP3.LUT R6, R13, 0x38, R6, 0xf8, !PT ;  /* 0x000000380d067812 */ /* 0x000fe200078ef806 */
[----:B------:R-:W5:Y:S01]  /*13fb0*/  LDCU UR4, c[0x0][0x44c] ;  /* 0x00008980ff0477ac */ /* 0x000f620008000800 */
[----:B------:R-:W-:Y:S01]  /*13fc0*/  SHF.R.U32.HI R36, RZ, 0x2, R225 ;  /* 0x00000002ff247819 */ /* 0x000fe200000116e1 */
[----:B------:R-:W5:Y:S01]  /*13fd0*/  S2UR UR8, SR_CTAID.X ;  /* 0x00000000000879c3 */ /* 0x000f620000002500 */
[----:B------:R-:W-:Y:S01]  /*13fe0*/  LOP3.LUT R6, R9, R6, RZ, 0xfc, !PT ;  /* 0x0000000609067212 */ /* 0x000fe200078efcff */
[----:B------:R-:W-:Y:S01]  /*13ff0*/  UIADD3 UR10, UPT, UPT, -UR15, URZ, URZ ;  /* 0x000000ff0f0a7290 */ /* 0x000fe2000fffe1ff */
[----:B------:R-:W-:Y:S02]  /*14000*/  LOP3.LUT R37, R37, 0x10, RZ, 0xc0, !PT ;  /* 0x0000001025257812 */ /* 0x000fe400078ec0ff */
[----:B------:R-:W-:Y:S01]  /*14010*/  LEA R6, R6, UR5, 0x2 ;  /* 0x0000000506067c11 */ /* 0x000fe2000f8e10ff */
[----:B-1----:R-:W-:Y:S01]  /*14020*/  FADD.FTZ R11, R11, R238 ;  /* 0x000000ee0b0b7221 */ /* 0x002fe20000010000 */
[----:B------:R-:W-:Y:S01]  /*14030*/  MOV R39, 0xff800000 ;  /* 0xff80000000277802 */ /* 0x000fe20000000f00 */
[----:B--2---:R-:W-:Y:S01]  /*14040*/  UIMAD UR6, UR12, UR6, UR15 ;  /* 0x000000060c0672a4 */ /* 0x004fe2000f8e020f */
[----:B------:R-:W-:Y:S01]  /*14050*/  MOV R38, 0xff800000 ;  /* 0xff80000000267802 */ /* 0x000fe20000000f00 */
[----:B---3--:R-:W-:Y:S01]  /*14060*/  FADD.FTZ R10, R10, R239 ;  /* 0x000000ef0a0a7221 */ /* 0x008fe20000010000 */
        /* <DEDUP_REMOVED lines=8> */
[----:B------:R-:W-:Y:S01]  /*140f0*/  SHF.R.U32.HI R11, RZ, 0x1, R225 ;  /* 0x00000001ff0b7819 */ /* 0x000fe200000116e1 */
[----:B--2---:R-:W-:Y:S02]  /*14100*/  FADD.FTZ R5, R10, R5 ;  /* 0x000000050a057221 */ /* 0x004fe40000010000 */
[----:B------:R-:W1:Y:S01]  /*14110*/  MUFU.RCP R7, R4 ;  /* 0x0000000400077308 */ /* 0x000e620000001000 */
[----:B------:R-:W-:Y:S01]  /*14120*/  BAR.SYNC.DEFER_BLOCKING 0x0 ;  /* 0x0000000000007b1d */ /* 0x000fe20000010000 */
[----:B------:R-:W-:Y:S02]  /*14130*/  FSETP.NE.FTZ.AND P1, PT, R4, RZ, PT ;  /* 0x000000ff0400720b */ /* 0x000fe40003f35000 */
[----:B------:R-:W-:Y:S02]  /*14140*/  FSETP.NE.FTZ.AND P2, PT, R5, RZ, PT ;  /* 0x000000ff0500720b */ /* 0x000fe40003f55000 */
[----:B------:R-:W-:-:S02]  /*14150*/  LOP3.LUT R10, R3, 0x1f8, RZ, 0xc0, !PT ;  /* 0x000001f8030a7812 */ /* 0x000fc400078ec0ff */
[----:B------:R-:W2:Y:S01]  /*14160*/  MUFU.RCP R8, R5 ;  /* 0x0000000500087308 */ /* 0x000ea20000001000 */
[----:B------:R-:W-:Y:S02]  /*14170*/  R2P PR, R225, 0x18 ;  /* 0x00000018e1007804 */ /* 0x000fe40000000000 */
[----:B------:R-:W-:Y:S02]  /*14180*/  LOP3.LUT R10, R10, 0x38, R11, 0x78, !PT ;  /* 0x000000380a0a7812 */ /* 0x000fe400078e780b */
[----:B------:R-:W-:Y:S02]  /*14190*/  LOP3.LUT R11, R11, 0x30, RZ, 0xc0, !PT ;  /* 0x000000300b0b7812 */ /* 0x000fe400078ec0ff */
[----:B------:R-:W-:Y:S01]  /*141a0*/  LEA R37, R10, R37, 0x2 ;  /* 0x000000250a257211 */ /* 0x000fe200078e10ff */
[----:B------:R-:W3:Y:S01]  /*141b0*/  @P1 MUFU.LG2 R4, R4 ;  /* 0x0000000400041308 */ /* 0x000ee20000000c00 */
[----:B------:R-:W-:Y:S01]  /*141c0*/  LOP3.LUT R36, R11, 0x7, R36, 0xf8, !PT ;  /* 0x000000070b247812 */ /* 0x000fe200078ef824 */
        /* <DEDUP_REMOVED lines=49> */
[----:B------:R-:W-:Y:S01]  /*144e0*/  LOP3.LUT P0, RZ, R225, 0x3, RZ, 0xc0, !PT ;  /* 0x00000003e1ff7812 */ /* 0x000fe2000780c0ff */
[----:B---3--:R-:W-:-:S02]  /*144f0*/  @P1 FMUL.FTZ R11, R4, 0.69314718246459960938 ;  /* 0x3f317218040b1820 */ /* 0x008fc40000410000 */
        /* <DEDUP_REMOVED lines=40> */
.L_x_3077:
[----:B------:R-:W-:Y:S05]  /*14780*/  BSYNC.RECONVERGENT B0 ;  /* 0x0000000000007941 */ /* 0x000fea0003800200 */
.L_x_3076:
[----:B------:R-:W5:Y:S01]  /*14790*/  LDCU.64 UR4, c[0x0][0x3f8] ;  /* 0x00007f00ff0477ac */ /* 0x000f620008000a00 */
[----:B------:R-:W-:Y:S02]  /*147a0*/  SHF.R.U32.HI R225, RZ, 0x4, R225 ;  /* 0x00000004ffe17819 */ /* 0x000fe400000116e1 */
[----:B-1----:R-:W-:Y:S02]  /*147b0*/  LOP3.LUT R37, R3, 0xffc, RZ, 0xc0, !PT ;  /* 0x00000ffc03257812 */ /* 0x002fe400078ec0ff */
[C---:B------:R-:W-:Y:S01]  /*147c0*/  ISETP.GE.AND P6, PT, R225.reuse, UR25, PT ;  /* 0x00000019e1007c0c */ /* 0x040fe2000bfc6270 */
[----:B------:R-:W-:Y:S01]  /*147d0*/  VIADD R36, R225, 0x8 ;  /* 0x00000008e1247836 */ /* 0x000fe20000000000 */
[----:B------:R-:W-:Y:S01]  /*147e0*/  IADD3 R37, P0, PT, R37, UR6, RZ ;  /* 0x0000000625257c10 */ /* 0x000fe2000ff1e0ff */
[C---:B------:R-:W-:Y:S02]  /*147f0*/  VIADD R2, R225.reuse, 0x10 ;  /* 0x00000010e1027836 */ /* 0x040fe40000000000 */
[C---:B------:R-:W-:Y:S01]  /*14800*/  VIADD R0, R225.reuse, 0x18 ;  /* 0x00000018e1007836 */ /* 0x040fe20000000000 */
[----:B------:R-:W-:Y:S01]  /*14810*/  ISETP.GE.AND P5, PT, R36, UR25, PT ;  /* 0x0000001924007c0c */ /* 0x000fe2000bfa6270 */
[----:B------:R-:W-:Y:S01]  /*14820*/  IMAD.U32 R36, RZ, RZ, UR6 ;  /* 0x00000006ff247e24 */ /* 0x000fe2000f8e00ff */
[----:B------:R-:W-:Y:S01]  /*14830*/  ISETP.GE.AND P4, PT, R2, UR25, PT ;  /* 0x0000001902007c0c */ /* 0x000fe2000bf86270 */
[C---:B------:R-:W-:Y:S01]  /*14840*/  VIADD R3, R225.reuse, 0x20 ;  /* 0x00000020e1037836 */ /* 0x040fe20000000000 */
[----:B------:R-:W-:Y:S01]  /*14850*/  ISETP.GE.AND P3, PT, R0, UR25, PT ;  /* 0x0000001900007c0c */ /* 0x000fe2000bf66270 */
[C---:B------:R-:W-:Y:S01]  /*14860*/  VIADD R2, R225.reuse, 0x28 ;  /* 0x00000028e1027836 */ /* 0x040fe20000000000 */
[----:B------:R-:W-:Y:S01]  /*14870*/  LEA.HI.X.SX32 R36, R36, RZ, 0x1, P0 ;  /* 0x000000ff24247211 */ /* 0x000fe200000f0eff */
[----:B------:R-:W-:Y:S01]  /*14880*/  VIADD R0, R225, 0x30 ;  /* 0x00000030e1007836 */ /* 0x000fe20000000000 */
[----:B-----5:R-:W-:Y:S01]  /*14890*/  LEA R38, P0, R37, UR4, 0x2 ;  /* 0x0000000425267c11 */ /* 0x020fe2000f8010ff */
[----:B------:R-:W-:Y:S01]  /*148a0*/  VIADD R225, R225, 0x38 ;  /* 0x00000038e1e17836 */ /* 0x000fe20000000000 */
[----:B------:R-:W-:-:S02]  /*148b0*/  ISETP.GE.AND P2, PT, R3, UR25, PT ;  /* 0x0000001903007c0c */ /* 0x000fc4000bf46270 */
[----:B------:R-:W-:Y:S02]  /*148c0*/  LEA.HI.X R39, R37, UR5, R36, 0x2, P0 ;  /* 0x0000000525277c11 */ /* 0x000fe400080f1424 */
[----:B------:R-:W-:Y:S02]  /*148d0*/  ISETP.GE.AND P1, PT, R2, UR25, PT ;  /* 0x0000001902007c0c */ /* 0x000fe4000bf26270 */
[----:B------:R-:W-:Y:S01]  /*148e0*/  ISETP.GE.AND P0, PT, R0, UR25, PT ;  /* 0x0000001900007c0c */ /* 0x000fe2000bf06270 */
[----:B--2---:R1:W-:Y:S01]  /*148f0*/  @!P6 STG.E.128 desc[UR18][R38.64], R32 ;  /* 0x000000202600e986 */ /* 0x0043e2000c101d12 */
[----:B------:R-:W-:-:S03]  /*14900*/  ISETP.GE.AND P6, PT, R225, UR25, PT ;  /* 0x00000019e1007c0c */ /* 0x000fc6000bfc6270 */
[----:B---3--:R1:W-:Y:S04]  /*14910*/  @!P5 STG.E.128 desc[UR18][R38.64+0x800], R28 ;  /* 0x0008001c2600d986 */ /* 0x0083e8000c101d12 */
        /* <DEDUP_REMOVED lines=8> */
.L_x_3078:
        /* <DEDUP_REMOVED lines=14> */
.L_x_7150:


//--------------------- .text._ZN5flash24flash_fwd_splitkv_kernelI23Flash_fwd_kernel_traitsILi64ELi64ELi256ELi4ELb0ELb0EN7cutlass6half_tE19Flash_kernel_traitsILi64ELi64ELi256ELi4ES3_EELb1ELb0ELb0ELb0ELb1ELb1ELb1ELb0EEEvNS_16Flash_fwd_paramsE --------------------------
	.section	.text._ZN5flash24flash_fwd_splitkv_kernelI23Flash_fwd_kernel_traitsILi64ELi64ELi256ELi4ELb0ELb0EN7cutlass6half_tE19Flash_kernel_traitsILi64ELi64ELi256ELi4ES3_EELb1ELb0ELb0ELb0ELb1ELb1ELb1ELb0EEEvNS_16Flash_fwd_paramsE,"ax",@progbits
	.align	128
        .global         _ZN5flash24flash_fwd_splitkv_kernelI23Flash_fwd_kernel_traitsILi64ELi64ELi256ELi4ELb0ELb0EN7cutlass6half_tE19Flash_kernel_traitsILi64ELi64ELi256ELi4ES3_EELb1ELb0ELb0ELb0ELb1ELb1ELb1ELb0EEEvNS_16Flash_fwd_paramsE
        .type           _ZN5flash24flash_fwd_splitkv_kernelI23Flash_fwd_kernel_traitsILi64ELi64ELi256ELi4ELb0ELb0EN7cutlass6half_tE19Flash_kernel_traitsILi64ELi64ELi256ELi4ES3_EELb1ELb0ELb0ELb0ELb1ELb1ELb1ELb0EEEvNS_16Flash_fwd_paramsE,@function
        .size           _ZN5flash24flash_fwd_splitkv_kernelI23Flash_fwd_kernel_traitsILi64ELi64ELi256ELi4ELb0ELb0EN7cutlass6half_tE19Flash_kernel_traitsILi64ELi64ELi256ELi4ES3_EELb1ELb0ELb0ELb0ELb1ELb1ELb1ELb0EEEvNS_16Flash_fwd_paramsE,(.L_x_7151 - _ZN5flash24flash_fwd_splitkv_kernelI23Flash_fwd_kernel_traitsILi64ELi64ELi256ELi4ELb0ELb0EN7cutlass6half_tE19Flash_kernel_traitsILi64ELi64ELi256ELi4ES3_EELb1ELb0ELb0ELb0ELb1ELb1ELb1ELb0EEEvNS_16Flash_fwd_paramsE)
        .other          _ZN5flash24flash_fwd_splitkv_kernelI23Flash_fwd_kernel_traitsILi64ELi64ELi256ELi4ELb0ELb0EN7cutlass6half_tE19Flash_kernel_traitsILi64ELi64ELi256ELi4ES3_EELb1ELb0ELb0ELb0ELb1ELb1ELb1ELb0EEEvNS_16Flash_fwd_paramsE,@"STO_CUDA_ENTRY STV_DEFAULT"
_ZN5flash24flash_fwd_splitkv_kernelI23Flash_fwd_kernel_traitsILi64ELi64ELi256ELi4ELb0ELb0EN7cutlass6half_tE19Flash_kernel_traitsILi64ELi64ELi256ELi4ES3_EELb1ELb0ELb0ELb0ELb1ELb1ELb1ELb0EEEvNS_16Flash_fwd_paramsE:
.text._ZN5flash24flash_fwd_splitkv_kernelI23Flash_fwd_kernel_traitsILi64ELi64ELi256ELi4ELb0ELb0EN7cutlass6half_tE19Flash_kernel_traitsILi64ELi64ELi256ELi4ES3_EELb1ELb0ELb0ELb0ELb1ELb1ELb1ELb0EEEvNS_16Flash_fwd_paramsE:
        /* <DEDUP_REMOVED lines=10> */
[----:B-1----:R-:W-:Y:S02]  /*00a0*/  UISETP.NE.U32.AND UP2, UPT, UR10, URZ, UPT ;  /* 0x000000ff0a00728c */ /* 0x002fe4000bf45070 */
[----:B----4-:R-:W-:Y:S01]  /*00b0*/  UISETP.NE.U32.AND UP3, UPT, UR8, URZ, UPT ;  /* 0x000000ff0800728c */ /* 0x010fe2000bf65070 */
[----:B------:R-:W-:Y:S01]  /*00c0*/  ISETP.NE.U32.AND P3, PT, RZ, UR8, PT ;  /* 0x00000008ff007c0c */ /* 0x000fe2000bf65070 */
[----:B------:R-:W-:Y:S02]  /*00d0*/  UISETP.NE.AND.EX UP2, UPT, UR11, URZ, UPT, UP2 ;  /* 0x000000ff0b00728c */ /* 0x000fe4000bf45320 */
[----:B------:R-:W-:Y:S01]  /*00e0*/  UISETP.NE.AND.EX UP3, UPT, UR9, URZ, UPT, UP3 ;  /* 0x000000ff0900728c */ /* 0x000fe2000bf65330 */
[----:B------:R-:W-:Y:S01]  /*00f0*/  ISETP.NE.AND.EX P3, PT, RZ, UR9, PT, P3 ;  /* 0x00000009ff007c0c */ /* 0x000fe2000bf65330 */
[----:B--2---:R-:W1:Y:S02]  /*0100*/  MUFU.RCP R0, R0 ;  /* 0x0000000000007308 */ /* 0x004e640000001000 */
[----:B------:R-:W-:-:S02]  /*0110*/  PLOP3.LUT P0, PT, PT, PT, UP2, 0x80, 0x8 ;  /* 0x000000000008781c */ /* 0x000fc40003f0f028 */
        /* <DEDUP_REMOVED lines=24> */
[----:B-----5:R-:W-:Y:S02]  /*02a0*/  UIMAD.WIDE.U32 UR16, UR15, 0x4, UR16 ;  /* 0x000000040f1078a5 */ /* 0x020fe4000f8e0010 */
[----:B------:R-:W-:Y:S02]  /*02b0*/  USHF.R.U32.HI UR8, URZ, 0x1e, UR15 ;  /* 0x0000001eff087899 */ /* 0x000fe4000801160f */
[----:B------:R-:W-:Y:S02]  /*02c0*/  @UP2 UIADD3 UR12, UP0, UPT, UR9, UR10, URZ ;  /* 0x0000000a090c2290 */ /* 0x000fe4000ff1e0ff */
[----:B------:R-:W-:Y:S01]  /*02d0*/  UIADD3 UR7, UP1, UPT, UR9, UR4, URZ ;  /* 0x0000000409077290 */ /* 0x000fe2000ff3e0ff */
[----:B------:R-:W-:Y:S01]  /*02e0*/  IMAD.U32 R2, RZ, RZ, UR16 ;  /* 0x00000010ff027e24 */ /* 0x000fe2000f8e00ff */
[----:B------:R-:W-:Y:S01]  /*02f0*/  @UP2 UIADD3.X UR13, UPT, UPT, UR8, UR11, URZ, UP0, !UPT ;  /* 0x0000000b080d2290 */ /* 0x000fe200087fe4ff */
[----:B------:R-:W-:Y:S01]  /*0300*/  IMAD.U32 R3, RZ, RZ, UR17 ;  /* 0x00000011ff037e24 */ /* 0x000fe2000f8e00ff */
[----:B------:R-:W-:Y:S01]  /*0310*/  UIADD3.X UR10, UPT, UPT, UR8, UR5, URZ, UP1, !UPT ;  /* 0x00000005080a7290 */ /* 0x000fe20008ffe4ff */
[----:B------:R-:W-:-:S03]  /*0320*/  IMAD.U32 R4, RZ, RZ, UR12 ;  /* 0x0000000cff047e24 */ /* 0x000fc6000f8e00ff */
[----:B------:R-:W2:Y:S01]  /*0330*/  @P3 LDG.E R7, desc[UR18][R2.64] ;  /* 0x0000001202073981 */ /* 0x000ea2000c1e1900 */
[----:B------:R-:W-:-:S03]  /*0340*/  IMAD.U32 R5, RZ, RZ, UR13 ;  /* 0x0000000dff057e24 */ /* 0x000fc6000f8e00ff */
        /* <DEDUP_REMOVED lines=28> */
.L_x_3079:
        /* <DEDUP_REMOVED lines=88> */
[C---:B------:R-:W-:Y:S02]  /*0a90*/  VIADD R8, R6.reuse, 0x30 ;  /* 0x0000003006087836 */ /* 0x040fe40000000000 */
[C---:B------:R-:W-:Y:S02]  /*0aa0*/  VIADD R10, R6.reuse, 0x20 ;  /* 0x00000020060a7836 */ /* 0x040fe40000000000 */
        /* <DEDUP_REMOVED lines=10> */
[----:B------:R-:W-:Y:S02]  /*0b50*/  LEA R0, P0, R239, UR8, 0x2 ;  /* 0x00000008ef007c11 */ /* 0x000fe4000f8010ff */
[----:B------:R-:W-:Y:S02]  /*0b60*/  ISETP.GE.AND P5, PT, R5, UR20, PT ;  /* 0x0000001405007c0c */ /* 0x000fe4000bfa6270 */
[----:B------:R-:W-:Y:S02]  /*0b70*/  LEA.HI.X.SX32 R2, R2, RZ, 0x1, P0 ;  /* 0x000000ff02027211 */ /* 0x000fe400000f0eff */
[C---:B-1----:R-:W-:Y:S02]  /*0b80*/  LEA R4, P0, R0.reuse, UR6, 0x2 ;  /* 0x0000000600047c11 */ /* 0x042fe4000f8010ff */
[----:B------:R-:W-:Y:S02]  /*0b90*/  LOP3.LUT P2, R239, R239, 0xf, RZ, 0xc0, !PT ;  /* 0x0000000fefef7812 */ /* 0x000fe4000784c0ff */
[----:B------:R-:W-:Y:S01]  /*0ba0*/  LEA.HI.X R5, R0, UR7, R2, 0x2, P0 ;  /* 0x0000000700057c11 */ /* 0x000fe200080f1402 */
[----:B------:R-:W-:Y:S01]  /*0bb0*/  IMAD.U32 R2, RZ, RZ, UR9 ;  /* 0x00000009ff027e24 */ /* 0x000fe2000f8e00ff */
[----:B------:R-:W-:-:S02]  /*0bc0*/  IADD3 R0, P0, PT, R6, UR9, RZ ;  /* 0x0000000906007c10 */ /* 0x000fc4000ff1e0ff */
[C---:B------:R-:W-:Y:S01]  /*0bd0*/  ISETP.GE.OR P2, PT, R6.reuse, UR20, P2 ;  /* 0x0000001406007c0c */ /* 0x040fe20009746670 */
[----:B------:R-:W-:Y:S01]  /*0be0*/  @!P6 STG.E.128 desc[UR18][R4.64+0x800], RZ ;  /* 0x000800ff0400e986 */ /* 0x000fe2000c101d12 */
[----:B------:R-:W-:Y:S02]  /*0bf0*/  ISETP.GE.AND P4, PT, R3, UR20, PT ;  /* 0x0000001403007c0c */ /* 0x000fe4000bf86270 */
[----:B------:R-:W-:Y:S01]  /*0c00*/  ISETP.GE.AND P1, PT, R6, UR20, PT ;  /* 0x0000001406007c0c */ /* 0x000fe2000bf26270 */
[----:B------:R-:W-:Y:S01]  /*0c10*/  @!P5 STG.E.128 desc[UR18][R4.64+0x1000], RZ ;  /* 0x001000ff0400d986 */ /* 0x000fe2000c101d12 */
[----:B------:R-:W-:Y:S02]  /*0c20*/  LEA.HI.X.SX32 R3, R2, RZ, 0x1, P0 ;  /* 0x000000ff02037211 */ /* 0x000fe400000f0eff */
[----:B--2---:R-:W-:Y:S02]  /*0c30*/  LEA R2, P0, R0, UR4, 0x2 ;  /* 0x0000000400027c11 */ /* 0x004fe4000f8010ff */
[----:B------:R-:W-:-:S02]  /*0c40*/  P2R R7, PR, RZ, 0x4 ;  /* 0x00000004ff077803 */ /* 0x000fc40000000000 */
[----:B------:R-:W-:Y:S02]  /*0c50*/  LEA.HI.X R3, R0, UR5, R3, 0x2, P0 ;  /* 0x0000000500037c11 */ /* 0x000fe400080f1403 */
[----:B------:R-:W-:Y:S01]  /*0c60*/  ISETP.NE.AND P0, PT, R7, RZ, PT ;  /* 0x000000ff0700720c */ /* 0x000fe20003f05270 */
[----:B------:R-:W-:Y:S01]  /*0c70*/  @!P4 STG.E.128 desc[UR18][R4.64+0x1800], RZ ;  /* 0x001800ff0400c986 */ /* 0x000fe2000c101d12 */
[----:B------:R-:W-:Y:S02]  /*0c80*/  ISETP.GE.AND P3, PT, R10, UR20, PT ;  /* 0x000000140a007c0c */ /* 0x000fe4000bf66270 */
[----:B------:R-:W-:Y:S01]  /*0c90*/  ISETP.GE.AND P2, PT, R9, UR20, PT ;  /* 0x0000001409007c0c */ /* 0x000fe2000bf46270 */
[----:B------:R-:W-:Y:S01]  /*0ca0*/  @!P1 STG.E.128 desc[UR18][R4.64], RZ ;  /* 0x000000ff04009986 */ /* 0x000fe2000c101d12 */
[----:B------:R-:W-:Y:S01]  /*0cb0*/  ISETP.GE.AND P1, PT, R8, UR20, PT ;  /* 0x0000001408007c0c */ /* 0x000fe2000bf26270 */
[----:B------:R-:W-:Y:S01]  /*0cc0*/  VIADD R8, R6, 0x38 ;  /* 0x0000003806087836 */ /* 0x000fe20000000000 */
[----:B------:R-:W-:-:S02]  /*0cd0*/  P2R R0, PR, RZ, 0x40 ;  /* 0x00000040ff007803 */ /* 0x000fc40000000000 */
[----:B------:R-:W-:Y:S02]  /*0ce0*/  ISETP.NE.AND P6, PT, R7, RZ, PT ;  /* 0x000000ff0700720c */ /* 0x000fe40003fc5270 */
[C---:B------:R-:W-:Y:S01]  /*0cf0*/  ISETP.NE.OR P5, PT, R239.reuse, RZ, P5 ;  /* 0x000000ffef00720c */ /* 0x040fe20002fa5670 */
[----:B------:R-:W-:Y:S01]  /*0d00*/  @!P0 IMAD.MOV.U32 R6, RZ, RZ, -0x800000 ;  /* 0xff800000ff068424 */ /* 0x000fe200078e00ff */
[----:B------:R-:W-:Y:S01]  /*0d10*/  ISETP.GE.AND P0, PT, R8, UR20, PT ;  /* 0x0000001408007c0c */ /* 0x000fe2000bf06270 */
[----:B------:R-:W-:Y:S01]  /*0d20*/  @!P3 STG.E.128 desc[UR18][R4.64+0x2000], RZ ;  /* 0x002000ff0400b986 */ /* 0x000fe2000c101d12 */
[C---:B------:R-:W-:Y:S02]  /*0d30*/  ISETP.NE.OR P4, PT, R239.reuse, RZ, P4 ;  /* 0x000000ffef00720c */ /* 0x040fe40002785670 */
[C---:B------:R-:W-:Y:S01]  /*0d40*/  ISETP.NE.OR P3, PT, R239.reuse, RZ, P3 ;  /* 0x000000ffef00720c */ /* 0x040fe20001f65670 */
[----:B------:R-:W-:Y:S01]  /*0d50*/  @!P2 STG.E.128 desc[UR18][R4.64+0x2800], RZ ;  /* 0x002800ff0400a986 */ /* 0x000fe2000c101d12 */
[----:B------:R-:W-:-:S03]  /*0d60*/  ISETP.NE.OR P2, PT, R239, RZ, P2 ;  /* 0x000000ffef00720c */ /* 0x000fc60001745670 */
[----:B------:R-:W-:Y:S01]  /*0d70*/  @!P1 STG.E.128 desc[UR18][R4.64+0x3000], RZ ;  /* 0x003000ff04009986 */ /* 0x000fe2000c101d12 */
[C---:B------:R-:W-:Y:S01]  /*0d80*/  ISETP.NE.OR P1, PT, R239.reuse, RZ, P1 ;  /* 0x000000ffef00720c */ /* 0x040fe20000f25670 */
[----:B------:R-:W-:Y:S02]  /*0d90*/  @!P5 IMAD.MOV.U32 R7, RZ, RZ, -0x800000 ;  /* 0xff800000ff07d424 */ /* 0x000fe400078e00ff */
[----:B------:R1:W-:Y:S01]  /*0da0*/  @!P0 STG.E.128 desc[UR18][R4.64+0x3800], RZ ;  /* 0x003800ff04008986 */ /* 0x0003e2000c101d12 */
[----:B------:R-:W-:-:S03]  /*0db0*/  ISETP.NE.OR P0, PT, R239, RZ, P0 ;  /* 0x000000ffef00720c */ /* 0x000fc60000705670 */
[----:B------:R2:W-:Y:S01]  /*0dc0*/  @!P6 STG.E desc[UR18][R2.64], R6 ;  /* 0x000000060200e986 */ /* 0x0005e2000c101912 */
[----:B------:R-:W-:-:S03]  /*0dd0*/  ISETP.NE.AND P6, PT, R0, RZ, PT ;  /* 0x000000ff0000720c */ /* 0x000fc60003fc5270 */
[----:B------:R-:W-:Y:S01]  /*0de0*/  @!P5 STG.E desc[UR18][R2.64+0x40], R7 ;  /* 0x000040070200d986 */ /* 0x000fe2000c101912 */
[----:B------:R-:W-:-:S13]  /*0df0*/  ISETP.NE.OR P6, PT, R239, RZ, P6 ;  /* 0x000000ffef00720c */ /* 0x000fda00037c5670 */
[----:B------:R-:W-:Y:S02]  /*0e00*/  @!P6 IMAD.MOV.U32 R0, RZ, RZ, -0x800000 ;  /* 0xff800000ff00e424 */ /* 0x000fe400078e00ff */
[----:B-1----:R-:W-:-:S03]  /*0e10*/  @!P3 IMAD.MOV.U32 R5, RZ, RZ, -0x800000 ;  /* 0xff800000ff05b424 */ /* 0x002fc600078e00ff */
[----:B------:R1:W-:Y:S01]  /*0e20*/  @!P6 STG.E desc[UR18][R2.64+0x20], R0 ;  /* 0x000020000200e986 */ /* 0x0003e2000c101912 */
[----:B------:R-:W-:Y:S02]  /*0e30*/  @!P2 IMAD.MOV.U32 R4, RZ, RZ, -0x800000 ;  /* 0xff800000ff04a424 */ /* 0x000fe400078e00ff */
[----:B--2---:R-:W-:Y:S01]  /*0e40*/  @!P4 IMAD.MOV.U32 R6, RZ, RZ, -0x800000 ;  /* 0xff800000ff06c424 */ /* 0x004fe200078e00ff */
[----:B------:R2:W-:Y:S04]  /*0e50*/  @!P3 STG.E desc[UR18][R2.64+0x80], R5 ;  /* 0x000080050200b986 */ /* 0x0005e8000c101912 */
[----:B------:R2:W-:Y:S04]  /*0e60*/  @!P4 STG.E desc[UR18][R2.64+0x60], R6 ;  /* 0x000060060200c986 */ /* 0x0005e8000c101912 */
[----:B------:R2:W-:Y:S01]  /*0e70*/  @!P2 STG.E desc[UR18][R2.64+0xa0], R4 ;  /* 0x0000a0040200a986 */ /* 0x0005e2000c101912 */
[----:B-1----:R-:W-:-:S05]  /*0e80*/  @!P1 IMAD.MOV.U32 R0, RZ, RZ, -0x800000 ;  /* 0xff800000ff009424 */ /* 0x002fca00078e00ff */
[----:B------:R2:W-:Y:S01]  /*0e90*/  @!P1 STG.E desc[UR18][R2.64+0xc0], R0 ;  /* 0x0000c00002009986 */ /* 0x0005e2000c101912 */
[----:B------:R-:W-:Y:S05]  /*0ea0*/  @P0 EXIT ;  /* 0x000000000000094d */ /* 0x000fea0003800000 */
[----:B--2---:R-:W-:-:S05]  /*0eb0*/  MOV R0, 0xff800000 ;  /* 0xff80000000007802 */ /* 0x004fca0000000f00 */
[----:B------:R-:W-:Y:S01]  /*0ec0*/  STG.E desc[UR18][R2.64+0xe0], R0 ;  /* 0x0000e00002007986 */ /* 0x000fe2000c101912 */
[----:B------:R-:W-:Y:S05]  /*0ed0*/  EXIT ;  /* 0x000000000000794d */ /* 0x000fea0003800000 */
.L_x_3080:
        /* <DEDUP_REMOVED lines=11> */
.L_x_3081:
[----:B------:R-:W1:Y:S02]  /*0f90*/  LDCU.64 UR12, c[0x0][0x4e0] ;  /* 0x00009c00ff0c77ac */ /* 0x000e640008000a00 */
[----:B-1----:R-:W-:-:S04]  /*0fa0*/  UISETP.NE.U32.AND UP6, UPT, UR12, URZ, UPT ;  /* 0x000000ff0c00728c */ /* 0x002fc8000bfc5070 */
[----:B------:R-:W-:-:S09]  /*0fb0*/  UISETP.NE.AND.EX UP6, UPT, UR13, URZ, UPT, UP6 ;  /* 0x000000ff0d00728c */ /* 0x000fd2000bfc5360 */
[----:B------:R-:W-:Y:S05]  /*0fc0*/  BRA.U !UP6, `(.L_x_3082) ;  /* 0x000000050eac7547 */ /* 0x000fea000b800000 */
[----:B------:R-:W1:Y:S01]  /*0fd0*/  LDC R9, c[0x0][0x4f0] ;  /* 0x00013c00ff097b82 */ /* 0x000e620000000800 */
[----:B------:R-:W-:Y:S01]  /*0fe0*/  ULEA UR8, UR16, 0xffffff00, 0x8 ;  /* 0xffffff0010087891 */ /* 0x000fe2000f8e40ff */
[----:B------:R-:W2:Y:S01]  /*0ff0*/  LDCU.64 UR4, c[0x0][0x4e8] ;  /* 0x00009d00ff0477ac */ /* 0x000ea20008000a00 */
[----:B------:R-:W3:Y:S05]  /*1000*/  LDCU.64 UR10, c[0x0][0x3b8] ;  /* 0x00007700ff0a77ac */ /* 0x000eea0008000a00 */
[----:B------:R-:W4:Y:S01]  /*1010*/  LDC R12, c[0x0][0x3e8] ;  /* 0x0000fa00ff0c7b82 */ /* 0x000f220000000800 */
[----:B--2---:R-:W-:Y:S01]  /*1020*/  UIMAD.WIDE.U32 UR6, UR15, UR4, URZ ;  /* 0x000000040f0672a5 */ /* 0x004fe2000f8e00ff */
[----:B-1----:R-:W-:-:S03]  /*1030*/  IABS R5, R9 ;  /* 0x0000000900057213 */ /* 0x002fc60000000000 */
[----:B------:R-:W-:Y:S02]  /*1040*/  UIMAD UR5, UR15, UR5, UR7 ;  /* 0x000000050f0572a4 */ /* 0x000fe4000f8e0207 */
[----:B------:R-:W-:Y:S01]  /*1050*/  ULEA UR4, UP0, UR6, UR12, 0x2 ;  /* 0x0000000c06047291 */ /* 0x000fe2000f8010ff */
[----:B------:R-:W1:Y:S03]  /*1060*/  I2F.RP R2, R5 ;  /* 0x0000000500027306 */ /* 0x000e660000209400 */
[----:B------:R-:W-:Y:S02]  /*1070*/  ULEA.HI.X UR5, UR6, UR13, UR5, 0x2, UP0 ;  /* 0x0000000d06057291 */ /* 0x000fe400080f1405 */
[----:B------:R-:W-:Y:S01]  /*1080*/  IMAD.U32 R94, RZ, RZ, UR4 ;  /* 0x00000004ff5e7e24 */ /* 0x000fe2000f8e00ff */
[----:B----4-:R-:W-:Y:S01]  /*1090*/  IABS R8, R12 ;  /* 0x0000000c00087213 */ /* 0x010fe20000000000 */
[----:B------:R-:W2:Y:S02]  /*10a0*/  LDCU.64 UR6, c[0x0][0x3a0] ;  /* 0x00007400ff0677ac */ /* 0x000ea40008000a00 */
[----:B------:R-:W-:-:S05]  /*10b0*/  MOV R92, UR5 ;  /* 0x00000005005c7c02 */ /* 0x000fca0008000f00 */
[----:B------:R-:W4:Y:S01]  /*10c0*/  LDCU.64 UR4, c[0x0][0x3a8] ;  /* 0x00007500ff0477ac */ /* 0x000f220008000a00 */
[----:B-1----:R-:W1:Y:S02]  /*10d0*/  MUFU.RCP R2, R2 ;  /* 0x0000000200027308 */ /* 0x002e640000001000 */
[----:B-1----:R-:W-:-:S06]  /*10e0*/  IADD3 R2, PT, PT, R2, 0xffffffe, RZ ;  /* 0x0ffffffe02027810 */ /* 0x002fcc0007ffe0ff */
[----:B------:R1:W5:Y:S02]  /*10f0*/  F2I.FTZ.U32.TRUNC.NTZ R3, R2 ;  /* 0x0000000200037305 */ /* 0x000364000021f000 */
[----:B-1----:R-:W-:Y:S01]  /*1100*/  MOV R2, UR8 ;  /* 0x0000000800027c02 */ /* 0x002fe20008000f00 */
[----:B-----5:R-:W-:-:S03]  /*1110*/  IMAD.MOV R0, RZ, RZ, -R3 ;  /* 0x000000ffff007224 */ /* 0x020fc600078e0a03 */
[----:B------:R-:W-:Y:S01]  /*1120*/  IABS R4, R2 ;  /* 0x0000000200047213 */ /* 0x000fe20000000000 */
[----:B------:R-:W-:Y:S02]  /*1130*/  IMAD R0, R0, R5, RZ ;  /* 0x0000000500007224 */ /* 0x000fe400078e02ff */
[----:B------:R-:W-:-:S04]  /*1140*/  IMAD.MOV.U32 R2, RZ, RZ, RZ ;  /* 0x000000ffff027224 */ /* 0x000fc800078e00ff */
[----:B------:R-:W-:Y:S01]  /*1150*/  IMAD.HI.U32 R0, R3, R0, R2 ;  /* 0x0000000003007227 */ /* 0x000fe200078e0002 */
[----:B------:R-:W-:-:S05]  /*1160*/  MOV R3, R4 ;  /* 0x0000000400037202 */ /* 0x000fca0000000f00 */
[----:B------:R-:W-:-:S04]  /*1170*/  IMAD.HI.U32 R0, R0, R3, RZ ;  /* 0x0000000300007227 */ /* 0x000fc800078e00ff */
[----:B------:R-:W-:-:S04]  /*1180*/  IMAD.MOV R2, RZ, RZ, -R0 ;  /* 0x000000ffff027224 */ /* 0x000fc800078e0a00 */
[----:B------:R-:W-:Y:S01]  /*1190*/  IMAD R2, R5, R2, R3 ;  /* 0x0000000205027224 */ /* 0x000fe200078e0203 */
[----:B------:R-:W-:-:S04]  /*11a0*/  MOV R3, R92 ;  /* 0x0000005c00037202 */ /* 0x000fc80000000f00 */
[----:B------:R-:W-:-:S13]  /*11b0*/  ISETP.GT.U32.AND P1, PT, R5, R2, PT ;  /* 0x000000020500720c */ /* 0x000fda0003f24070 */
[-C--:B------:R-:W-:Y:S01]  /*11c0*/  @!P1 IADD3 R2, PT, PT, R2, -R5.reuse, RZ ;  /* 0x8000000502029210 */ /* 0x080fe20007ffe0ff */
[----:B------:R-:W-:Y:S01]  /*11d0*/  @!P1 VIADD R0, R0, 0x1 ;  /* 0x0000000100009836 */ /* 0x000fe20000000000 */
[C---:B------:R-:W-:Y:S02]  /*11e0*/  ISETP.NE.AND P1, PT, R9.reuse, RZ, PT ;  /* 0x000000ff0900720c */ /* 0x040fe40003f25270 */
[----:B------:R-:W-:Y:S02]  /*11f0*/  ISETP.GE.U32.AND P2, PT, R2, R5, PT ;  /* 0x000000050200720c */ /* 0x000fe40003f46070 */
[----:B------:R-:W-:-:S04]  /*1200*/  LOP3.LUT R2, R9, UR8, RZ, 0x3c, !PT ;  /* 0x0000000809027c12 */ /* 0x000fc8000f8e3cff */
[----:B------:R-:W-:Y:S01]  /*1210*/  ISETP.GE.AND P0, PT, R2, RZ, PT ;  /* 0x000000ff0200720c */ /* 0x000fe20003f06270 */
[----:B------:R-:W-:-:S06]  /*1220*/  IMAD.MOV.U32 R2, RZ, RZ, R94 ;  /* 0x000000ffff027224 */ /* 0x000fcc00078e005e */
[----:B------:R-:W-:-:S05]  /*1230*/  @P2 IADD3 R0, PT, PT, R0, 0x1, RZ ;  /* 0x0000000100002810 */ /* 0x000fca0007ffe0ff */
[----:B------:R-:W-:-:S05]  /*1240*/  IMAD.MOV.U32 R5, RZ, RZ, R0 ;  /* 0x000000ffff057224 */ /* 0x000fca00078e0000 */
[----:B------:R-:W-:Y:S02]  /*1250*/  @!P0 IADD3 R5, PT, PT, -R5, RZ, RZ ;  /* 0x000000ff05058210 */ /* 0x000fe40007ffe1ff */
[----:B------:R-:W-:-:S05]  /*1260*/  @!P1 LOP3.LUT R5, RZ, R9, RZ, 0x33, !PT ;  /* 0x00000009ff059212 */ /* 0x000fca00078e33ff */
[----:B------:R-:W-:-:S05]  /*1270*/  IMAD.WIDE R2, R5, 0x4, R2 ;  /* 0x0000000405027825 */ /* 0x000fca00078e0202 */
[----:B------:R1:W5:Y:S02]  /*1280*/  LDG.E R4, desc[UR18][R2.64] ;  /* 0x0000001202047981 */ /* 0x000364000c1e1900 */
[----:B-1----:R-:W1:Y:S08]  /*1290*/  I2F.RP R2, R8 ;  /* 0x0000000800027306 */ /* 0x002e700000209400 */
[----:B-1----:R-:W1:Y:S02]  /*12a0*/  MUFU.RCP R2, R2 ;  /* 0x0000000200027308 */ /* 0x002e640000001000 */
[----:B-1----:R-:W-:-:S06]  /*12b0*/  VIADD R2, R2, 0xffffffe ;  /* 0x0ffffffe02027836 */ /* 0x002fcc0000000000 */
[----:B------:R-:W1:Y:S02]  /*12c0*/  F2I.FTZ.U32.TRUNC.NTZ R3, R2 ;  /* 0x0000000200037305 */ /* 0x000e64000021f000 */
[----:B-1----:R-:W-:Y:S02]  /*12d0*/  IADD3 R0, PT, PT, RZ, -R3, RZ ;  /* 0x80000003ff007210 */ /* 0x002fe40007ffe0ff */
[----:B------:R-:W-:Y:S02]  /*12e0*/  MOV R2, RZ ;  /* 0x000000ff00027202 */ /* 0x000fe40000000f00 */
[----:B------:R-:W-:Y:S01]  /*12f0*/  MOV R7, R0 ;  /* 0x0000000000077202 */ /* 0x000fe20000000f00 */
[----:B------:R-:W-:-:S04]  /*1300*/  IMAD.U32 R0, RZ, RZ, UR23 ;  /* 0x00000017ff007e24 */ /* 0x000fc8000f8e00ff */
[----:B------:R-:W-:Y:S01]  /*1310*/  IMAD R7, R7, R8, RZ ;  /* 0x0000000807077224 */ /* 0x000fe200078e02ff */
[----:B------:R-:W-:-:S03]  /*1320*/  IABS R6, R0 ;  /* 0x0000000000067213 */ /* 0x000fc60000000000 */
[----:B------:R-:W-:Y:S01]  /*1330*/  IMAD.HI.U32 R0, R3, R7, R2 ;  /* 0x0000000703007227 */ /* 0x000fe200078e0002 */
[----:B------:R-:W-:-:S05]  /*1340*/  MOV R2, R6 ;  /* 0x0000000600027202 */ /* 0x000fca0000000f00 */
        /* <DEDUP_REMOVED lines=10> */
[----:B------:R-:W-:-:S05]  /*13f0*/  IADD3 R2, PT, PT, -R5, RZ, RZ ;  /* 0x000000ff05027210 */ /* 0x000fca0007ffe1ff */
[----:B------:R-:W-:Y:S01]  /*1400*/  IMAD R6, R9, R2, UR8 ;  /* 0x0000000809067e24 */ /* 0x000fe2000f8e0202 */
[----:B------:R-:W1:Y:S05]  /*1410*/  LDCU.64 UR8, c[0x0][0x3c0] ;  /* 0x00007800ff0877ac */ /* 0x000e6a0008000a00 */
[----:B------:R-:W-:-:S04]  /*1420*/  @P2 IADD3 R0, PT, PT, R0, 0x1, RZ ;  /* 0x0000000100002810 */ /* 0x000fc80007ffe0ff */
[----:B------:R-:W-:Y:S02]  /*1430*/  @!P0 IADD3 R0, PT, PT, -R0, RZ, RZ ;  /* 0x000000ff00008210 */ /* 0x000fe40007ffe1ff */
[----:B------:R-:W-:Y:S02]  /*1440*/  @!P1 LOP3.LUT R0, RZ, R12, RZ, 0x33, !PT ;  /* 0x0000000cff009212 */ /* 0x000fe400078e33ff */
[----:B-----5:R-:W-:Y:S01]  /*1450*/  SHF.R.S32.HI R3, RZ, 0x1f, R4 ;  /* 0x0000001fff037819 */ /* 0x020fe20000011404 */
[----:B--2---:R-:W-:-:S04]  /*1460*/  IMAD.WIDE.U32 R10, R4, UR6, RZ ;  /* 0x00000006040a7c25 */ /* 0x004fc8000f8e00ff */
[C---:B------:R-:W-:Y:S02]  /*1470*/  IMAD R2, R3.reuse, UR6, RZ ;  /* 0x0000000603027c24 */ /* 0x040fe4000f8e02ff */
[----:B----4-:R-:W-:Y:S02]  /*1480*/  IMAD R3, R3, UR4, RZ ;  /* 0x0000000403037c24 */ /* 0x010fe4000f8e02ff */
[C---:B------:R-:W-:Y:S02]  /*1490*/  IMAD R2, R4.reuse, UR7, R2 ;  /* 0x0000000704027c24 */ /* 0x040fe4000f8e0202 */
[C---:B------:R-:W-:Y:S02]  /*14a0*/  IMAD R5, R4.reuse, UR5, R3 ;  /* 0x0000000504057c24 */ /* 0x040fe4000f8e0203 */
[----:B------:R-:W-:Y:S01]  /*14b0*/  IMAD.WIDE.U32 R8, R4, UR4, RZ ;  /* 0x0000000404087c25 */ /* 0x000fe2000f8e00ff */
[----:B------:R-:W2:Y:S01]  /*14c0*/  LDCU.128 UR4, c[0x0][0x3d0] ;  /* 0x00007a00ff0477ac */ /* 0x000ea20008000c00 */
[----:B------:R-:W-:-:S02]  /*14d0*/  SHF.R.S32.HI R4, RZ, 0x1f, R6 ;  /* 0x0000001fff047819 */ /* 0x000fc40000011406 */
[----:B------:R-:W-:Y:S01]  /*14e0*/  IMAD.IADD R3, R11, 0x1, R2 ;  /* 0x000000010b037824 */ /* 0x000fe200078e0202 */
[----:B------:R-:W-:Y:S02]  /*14f0*/  IADD3 R5, PT, PT, R9, R5, RZ ;  /* 0x0000000509057210 */ /* 0x000fe40007ffe0ff */
[----:B------:R-:W-:Y:S01]  /*1500*/  MOV R2, R10 ;  /* 0x0000000a00027202 */ /* 0x000fe20000000f00 */
[C---:B---3--:R-:W-:Y:S02]  /*1510*/  IMAD R7, R4.reuse, UR10, RZ ;  /* 0x0000000a04077c24 */ /* 0x048fe4000f8e02ff */
[----:B-1----:R-:W-:Y:S02]  /*1520*/  IMAD R9, R4, UR8, RZ ;  /* 0x0000000804097c24 */ /* 0x002fe4000f8e02ff */
[----:B------:R-:W-:Y:S01]  /*1530*/  IMAD.MOV.U32 R4, RZ, RZ, R8 ;  /* 0x000000ffff047224 */ /* 0x000fe200078e0008 */
[----:B------:R-:W-:Y:S01]  /*1540*/  SHF.R.S32.HI R8, RZ, 0x1f, R0 ;  /* 0x0000001fff087819 */ /* 0x000fe20000011400 */
[----:B------:R-:W-:-:S02]  /*1550*/  IMAD R10, R6, UR11, R7 ;  /* 0x0000000b060a7c24 */ /* 0x000fc4000f8e0207 */
[----:B------:R-:W-:-:S04]  /*1560*/  IMAD.WIDE.U32 R2, R6, UR10, R2 ;  /* 0x0000000a06027c25 */ /* 0x000fc8000f8e0002 */
[C---:B------:R-:W-:Y:S02]  /*1570*/  IMAD R9, R6.reuse, UR9, R9 ;  /* 0x0000000906097c24 */ /* 0x040fe4000f8e0209 */
[----:B------:R-:W-:Y:S01]  /*1580*/  IMAD.WIDE.U32 R6, R6, UR8, R4 ;  /* 0x0000000806067c25 */ /* 0x000fe2000f8e0004 */
[----:B------:R-:W-:-:S03]  /*1590*/  IADD3 R5, PT, PT, R3, R10, RZ ;  /* 0x0000000a03057210 */ /* 0x000fc60007ffe0ff */
[----:B------:R-:W-:Y:S01]  /*15a0*/  IMAD.MOV.U32 R4, RZ, RZ, R2 ;  /* 0x000000ffff047224 */ /* 0x000fe200078e0002 */
[----:B------:R-:W-:Y:S01]  /*15b0*/  IADD3 R3, PT, PT, R7, R9, RZ ;  /* 0x0000000907037210 */ /* 0x000fe20007ffe0ff */
[C---:B--2---:R-:W-:Y:S01]  /*15c0*/  IMAD R7, R8.reuse, UR4, RZ ;  /* 0x0000000408077c24 */ /* 0x044fe2000f8e02ff */
        /* <DEDUP_REMOVED lines=11> */
.L_x_3082:
        /* <DEDUP_REMOVED lines=16> */
.L_x_3084:
[----:B------:R-:W1:Y:S01]  /*1780*/  LDCU.64 UR10, c[0x0][0x3b8] ;  /* 0x00007700ff0a77ac */ /* 0x000e620008000a00 */
[----:B------:R-:W-:-:S04]  /*1790*/  UIADD3 UR25, UPT, UPT, UR7, UR27, URZ ;  /* 0x0000001b07197290 */ /* 0x000fc8000fffe0ff */
[----:B-1----:R-:W-:Y:S02]  /*17a0*/  UIMAD.WIDE.U32 UR4, UR25, UR10, URZ ;  /* 0x0000000a190472a5 */ /* 0x002fe4000f8e00ff */
[----:B------:R-:W-:-:S04]  /*17b0*/  UIMAD UR25, UR25, UR11, URZ ;  /* 0x0000000b191972a4 */ /* 0x000fc8000f8e02ff */
[----:B------:R-:W-:Y:S01]  /*17c0*/  UIADD3 UR25, UPT, UPT, UR5, UR25, URZ ;  /* 0x0000001905197290 */ /* 0x000fe2000fffe0ff */
[----:B------:R-:W-:-:S11]  /*17d0*/  UMOV UR26, UR4 ;  /* 0x00000004001a7c82 */ /* 0x000fd60008000000 */
.L_x_3085:
        /* <DEDUP_REMOVED lines=14> */
.L_x_3086:
[----:B------:R-:W1:Y:S01]  /*18c0*/  LDCU.64 UR8, c[0x0][0x3c0] ;  /* 0x00007800ff0877ac */ /* 0x000e620008000a00 */
[----:B------:R-:W-:-:S04]  /*18d0*/  UIADD3 UR7, UPT, UPT, UR7, UR27, URZ ;  /* 0x0000001b07077290 */ /* 0x000fc8000fffe0ff */
[----:B-1----:R-:W-:Y:S02]  /*18e0*/  UIMAD.WIDE.U32 UR28, UR7, UR8, URZ ;  /* 0x00000008071c72a5 */ /* 0x002fe4000f8e00ff */
[----:B------:R-:W-:-:S04]  /*18f0*/  UIMAD UR5, UR7, UR9, URZ ;  /* 0x00000009070572a4 */ /* 0x000fc8000f8e02ff */
[----:B------:R-:W-:-:S12]  /*1900*/  UIADD3 UR5, UPT, UPT, UR29, UR5, URZ ;  /* 0x000000051d057290 */ /* 0x000fd8000fffe0ff */
.L_x_3087:
[----:B------:R-:W1:Y:S01]  /*1910*/  LDC R7, c[0x0][0x3e8] ;  /* 0x0000fa00ff077b82 */ /* 0x000e620000000800 */
[----:B------:R-:W-:Y:S01]  /*1920*/  ULEA UR4, UR16, 0xffffff00, 0x8 ;  /* 0xffffff0010047891 */ /* 0x000fe2000f8e40ff */
[----:B------:R-:W-:Y:S01]  /*1930*/  MOV R94, RZ ;  /* 0x000000ff005e7202 */ /* 0x000fe20000000f00 */
[----:B------:R-:W-:Y:S01]  /*1940*/  UMOV UR29, UR5 ;  /* 0x00000005001d7c82 */ /* 0x000fe20008000000 */
[----:B------:R-:W-:Y:S01]  /*1950*/  UMOV UR27, UR25 ;  /* 0x00000019001b7c82 */ /* 0x000fe20008000000 */
[----:B------:R-:W-:Y:S01]  /*1960*/  USHF.R.S32.HI UR5, URZ, 0x1f, UR4 ;  /* 0x0000001fff057899 */ /* 0x000fe20008011404 */
[----:B------:R-:W-:Y:S01]  /*1970*/  IMAD.MOV.U32 R92, RZ, RZ, RZ ;  /* 0x000000ffff5c7224 */ /* 0x000fe200078e00ff */
[----:B------:R-:W-:Y:S01]  /*1980*/  UIMAD.WIDE.U32 UR28, UR4, UR8, UR28 ;  /* 0x00000008041c72a5 */ /* 0x000fe2000f8e001c */
[----:B------:R-:W2:Y:S01]  /*1990*/  LDC.64 R8, c[0x0][0x3d8] ;  /* 0x0000f600ff087b82 */ /* 0x000ea20000000a00 */
[----:B------:R-:W-:Y:S02]  /*19a0*/  UIMAD UR6, UR5, UR8, URZ ;  /* 0x00000008050672a4 */ /* 0x000fe4000f8e02ff */
[----:B------:R-:W-:-:S02]  /*19b0*/  UIMAD UR5, UR5, UR10, URZ ;  /* 0x0000000a050572a4 */ /* 0x000fc4000f8e02ff */
[----:B------:R-:W-:Y:S02]  /*19c0*/  UIMAD UR6, UR4, UR9, UR6 ;  /* 0x00000009040672a4 */ /* 0x000fe4000f8e0206 */
[----:B------:R-:W-:Y:S01]  /*19d0*/  UIMAD.WIDE.U32 UR26, UR4, UR10, UR26 ;  /* 0x0000000a041a72a5 */ /* 0x000fe2000f8e001a */
[----:B------:R-:W3:Y:S01]  /*19e0*/  LDC.64 R12, c[0x0][0x3d0] ;  /* 0x0000f400ff0c7b82 */ /* 0x000ee20000000a00 */
[----:B------:R-:W-:Y:S02]  /*19f0*/  UIMAD UR5, UR4, UR11, UR5 ;  /* 0x0000000b040572a4 */ /* 0x000fe4000f8e0205 */
[----:B------:R-:W-:Y:S02]  /*1a00*/  UIADD3 UR6, UPT, UPT, UR29, UR6, URZ ;  /* 0x000000061d067290 */ /* 0x000fe4000fffe0ff */
[----:B------:R-:W-:Y:S01]  /*1a10*/  UIADD3 UR5, UPT, UPT, UR27, UR5, URZ ;  /* 0x000000051b057290 */ /* 0x000fe2000fffe0ff */
[----:B-1----:R-:W-:-:S04]  /*1a20*/  IABS R6, R7 ;  /* 0x0000000700067213 */ /* 0x002fc80000000000 */
[----:B------:R-:W1:Y:S08]  /*1a30*/  I2F.RP R2, R6 ;  /* 0x0000000600027306 */ /* 0x000e700000209400 */
[----:B-1----:R-:W1:Y:S02]  /*1a40*/  MUFU.RCP R2, R2 ;  /* 0x0000000200027308 */ /* 0x002e640000001000 */
[----:B-1----:R-:W-:-:S06]  /*1a50*/  IADD3 R2, PT, PT, R2, 0xffffffe, RZ ;  /* 0x0ffffffe02027810 */ /* 0x002fcc0007ffe0ff */
[----:B------:R-:W1:Y:S02]  /*1a60*/  F2I.FTZ.U32.TRUNC.NTZ R3, R2 ;  /* 0x0000000200037305 */ /* 0x000e64000021f000 */
[----:B-1----:R-:W-:Y:S01]  /*1a70*/  IADD3 R0, PT, PT, RZ, -R3, RZ ;  /* 0x80000003ff007210 */ /* 0x002fe20007ffe0ff */
[----:B------:R-:W-:-:S04]  /*1a80*/  IMAD.MOV.U32 R2, RZ, RZ, RZ ;  /* 0x000000ffff027224 */ /* 0x000fc800078e00ff */
[----:B------:R-:W-:Y:S01]  /*1a90*/  IMAD.MOV.U32 R5, RZ, RZ, R0 ;  /* 0x000000ffff057224 */ /* 0x000fe200078e0000 */
[----:B------:R-:W-:-:S03]  /*1aa0*/  MOV R0, UR23 ;  /* 0x0000001700007c02 */ /* 0x000fc60008000f00 */
[----:B------:R-:W-:Y:S01]  /*1ab0*/  IMAD R5, R5, R6, RZ ;  /* 0x0000000605057224 */ /* 0x000fe200078e02ff */
[----:B------:R-:W-:-:S03]  /*1ac0*/  IABS R4, R0 ;  /* 0x0000000000047213 */ /* 0x000fc60000000000 */
[----:B------:R-:W-:Y:S01]  /*1ad0*/  IMAD.HI.U32 R0, R3, R5, R2 ;  /* 0x0000000503007227 */ /* 0x000fe200078e0002 */
[----:B------:R-:W-:Y:S02]  /*1ae0*/  MOV R2, R4 ;  /* 0x0000000400027202 */ /* 0x000fe40000000f00 */
[----:B------:R-:W-:Y:S01]  /*1af0*/  MOV R4, UR28 ;  /* 0x0000001c00047c02 */ /* 0x000fe20008000f00 */
[----:B------:R-:W-:Y:S01]  /*1b00*/  IMAD.U32 R5, RZ, RZ, UR29 ;  /* 0x0000001dff057e24 */ /* 0x000fe2000f8e00ff */
[----:B------:R-:W-:Y:S01]  /*1b10*/  MOV R5, UR6 ;  /* 0x0000000600057c02 */ /* 0x000fe20008000f00 */
[----:B------:R-:W-:-:S04]  /*1b20*/  IMAD.HI.U32 R0, R0, R2, RZ ;  /* 0x0000000200007227 */ /* 0x000fc800078e00ff */
[----:B------:R-:W-:-:S04]  /*1b30*/  IMAD.MOV R3, RZ, RZ, -R0 ;  /* 0x000000ffff037224 */ /* 0x000fc800078e0a00 */
[----:B------:R-:W-:Y:S01]  /*1b40*/  IMAD R2, R6, R3, R2 ;  /* 0x0000000306027224 */ /* 0x000fe200078e0202 */
[----:B------:R-:W-:-:S04]  /*1b50*/  LOP3.LUT R3, R7, UR23, RZ, 0x3c, !PT ;  /* 0x0000001707037c12 */ /* 0x000fc8000f8e3cff */
[----:B------:R-:W-:Y:S02]  /*1b60*/  ISETP.GT.U32.AND P0, PT, R6, R2, PT ;  /* 0x000000020600720c */ /* 0x000fe40003f04070 */
[----:B------:R-:W-:Y:S01]  /*1b70*/  ISETP.GE.AND P1, PT, R3, RZ, PT ;  /* 0x000000ff0300720c */ /* 0x000fe20003f26270 */
[----:B------:R-:W-:Y:S02]  /*1b80*/  IMAD.U32 R3, RZ, RZ, UR27 ;  /* 0x0000001bff037e24 */ /* 0x000fe4000f8e00ff */
[----:B------:R-:W-:-:S08]  /*1b90*/  IMAD.U32 R3, RZ, RZ, UR5 ;  /* 0x00000005ff037e24 */ /* 0x000fd0000f8e00ff */
[-C--:B------:R-:W-:Y:S01]  /*1ba0*/  @!P0 IADD3 R2, PT, PT, R2, -R6.reuse, RZ ;  /* 0x8000000602028210 */ /* 0x080fe20007ffe0ff */
[----:B------:R-:W-:Y:S01]  /*1bb0*/  @!P0 VIADD R0, R0, 0x1 ;  /* 0x0000000100008836 */ /* 0x000fe20000000000 */
[----:B------:R-:W-:Y:S02]  /*1bc0*/  ISETP.NE.AND P0, PT, R7, RZ, PT ;  /* 0x000000ff0700720c */ /* 0x000fe40003f05270 */
[----:B------:R-:W-:Y:S02]  /*1bd0*/  ISETP.GE.U32.AND P2, PT, R2, R6, PT ;  /* 0x000000060200720c */ /* 0x000fe40003f46070 */
[----:B------:R-:W-:-:S11]  /*1be0*/  MOV R2, UR26 ;  /* 0x0000001a00027c02 */ /* 0x000fd60008000f00 */
[----:B------:R-:W-:-:S05]  /*1bf0*/  @P2 IADD3 R0, PT, PT, R0, 0x1, RZ ;  /* 0x0000000100002810 */ /* 0x000fca0007ffe0ff */
[----:B------:R-:W-:Y:S01]  /*1c00*/  @!P1 IMAD.MOV R0, RZ, RZ, -R0 ;  /* 0x000000ffff009224 */ /* 0x000fe200078e0a00 */
[----:B------:R-:W-:-:S04]  /*1c10*/  @!P0 LOP3.LUT R0, RZ, R7, RZ, 0x33, !PT ;  /* 0x00000007ff008212 */ /* 0x000fc800078e33ff */
[----:B------:R-:W-:Y:S01]  /*1c20*/  SHF.R.S32.HI R6, RZ, 0x1f, R0 ;  /* 0x0000001fff067819 */ /* 0x000fe20000011400 */
[----:B--2---:R-:W-:-:S04]  /*1c30*/  IMAD.WIDE.U32 R4, R0, R8, R4 ;  /* 0x0000000800047225 */ /* 0x004fc800078e0004 */
[C---:B------:R-:W-:Y:S01]  /*1c40*/  IMAD R10, R6.reuse, R8, RZ ;  /* 0x00000008060a7224 */ /* 0x040fe200078e02ff */
[----:B------:R-:W-:Y:S01]  /*1c50*/  MOV R38, R4 ;  /* 0x0000000400267202 */ /* 0x000fe20000000f00 */
[-C--:B---3--:R-:W-:Y:S02]  /*1c60*/  IMAD R7, R6, R12.reuse, RZ ;  /* 0x0000000c06077224 */ /* 0x088fe400078e02ff */
[C---:B------:R-:W-:Y:S02]  /*1c70*/  IMAD R6, R0.reuse, R9, R10 ;  /* 0x0000000900067224 */ /* 0x040fe400078e020a */
[----:B------:R-:W-:-:S04]  /*1c80*/  IMAD.WIDE.U32 R2, R0, R12, R2 ;  /* 0x0000000c00027225 */ /* 0x000fc800078e0002 */
[----:B------:R-:W-:Y:S02]  /*1c90*/  IMAD R0, R0, R13, R7 ;  /* 0x0000000d00007224 */ /* 0x000fe400078e0207 */
[----:B------:R-:W-:Y:S01]  /*1ca0*/  IMAD.IADD R39, R5, 0x1, R6 ;  /* 0x0000000105277824 */ /* 0x000fe200078e0206 */
[----:B------:R-:W-:Y:S01]  /*1cb0*/  MOV R5, R2 ;  /* 0x0000000200057202 */ /* 0x000fe20000000f00 */
[----:B------:R-:W-:-:S07]  /*1cc0*/  IMAD.IADD R7, R3, 0x1, R0 ;  /* 0x0000000103077824 */ /* 0x000fce00078e0200 */
.L_x_3083:
[----:B------:R-:W-:Y:S01]  /*1cd0*/  UISETP.NE.AND UP0, UPT, UR24, -0x1, UPT ;  /* 0xffffffff1800788c */ /* 0x000fe2000bf05270 */
[----:B------:R-:W-:Y:S01]  /*1ce0*/  SHF.R.U32.HI R2, RZ, 0x3, R239 ;  /* 0x00000003ff027819 */ /* 0x000fe200000116ef */
[----:B------:R-:W-:Y:S01]  /*1cf0*/  UIADD3 UR25, UPT, UPT, -UR20, UR22, URZ ;  /* 0x0000001614197290 */ /* 0x000fe2000fffe1ff */
[----:B------:R-:W1:Y:S01]  /*1d00*/  S2R R8, SR_CTAID.X ;  /* 0x0000000000087919 */ /* 0x000e620000002500 */
[----:B------:R-:W-:Y:S01]  /*1d10*/  SHF.L.U32 R41, R239, 0x3, RZ ;  /* 0x00000003ef297819 */ /* 0x000fe200000006ff */
[----:B------:R-:W-:Y:S01]  /*1d20*/  IMAD.MOV.U32 R3, RZ, RZ, RZ ;  /* 0x000000ffff037224 */ /* 0x000fe200078e00ff */
[C---:B------:R-:W-:Y:S01]  /*1d30*/  IADD3 R37, PT, PT, R2.reuse, 0x10, RZ ;  /* 0x0000001002257810 */ /* 0x040fe20007ffe0ff */
[----:B------:R-:W-:Y:S01]  /*1d40*/  IMAD.MOV.U32 R249, RZ, RZ, 0x40 ;  /* 0x00000040fff97424 */ /* 0x000fe200078e00ff */
[----:B------:R-:W-:Y:S02]  /*1d50*/  ISETP.GE.AND P2, PT, R2, UR25, PT ;  /* 0x0000001902007c0c */ /* 0x000fe4000bf46270 */
[----:B------:R-:W-:Y:S01]  /*1d60*/  LOP3.LUT R40, R41, 0x38, RZ, 0xc0, !PT ;  /* 0x0000003829287812 */ /* 0x000fe200078ec0ff */
[----:B------:R-:W2:Y:S01]  /*1d70*/  @!UP0 LDCU.64 UR4, c[0x0][0x398] ;  /* 0x00007300ff0487ac */ /* 0x000ea20008000a00 */
[----:B------:R-:W-:-:S02]  /*1d80*/  ISETP.GE.AND P6, PT, R37, UR25, PT ;  /* 0x0000001925007c0c */ /* 0x000fc4000bfc6270 */
[----:B------:R-:W-:Y:S01]  /*1d90*/  IADD3 R6, P1, PT, R40, R5, RZ ;  /* 0x0000000528067210 */ /* 0x000fe20007f3e0ff */
[----:B------:R-:W3:Y:S01]  /*1da0*/  @UP0 LDCU.64 UR6, c[0x0][0x3b0] ;  /* 0x00007600ff0607ac */ /* 0x000ee20008000a00 */
[C---:B------:R-:W-:Y:S02]  /*1db0*/  IADD3 R36, PT, PT, R2.reuse, 0x20, RZ ;  /* 0x0000002002247810 */ /* 0x040fe40007ffe0ff */
[----:B------:R-:W-:Y:S02]  /*1dc0*/  IADD3.X R7, PT, PT, RZ, R7, RZ, P1, !PT ;  /* 0x00000007ff077210 */ /* 0x000fe40000ffe4ff */
[----:B------:R-:W-:Y:S01]  /*1dd0*/  IADD3 R35, PT, PT, R2, 0x30, RZ ;  /* 0x0000003002237810 */ /* 0x000fe20007ffe0ff */
[----:B------:R-:W4:Y:S01]  /*1de0*/  @!P2 LDC.64 R12, c[0x0][0x3b0] ;  /* 0x0000ec00ff0cab82 */ /* 0x000f220000000a00 */
[----:B------:R-:W-:Y:S01]  /*1df0*/  ISETP.GE.AND P5, PT, R36, UR25, PT ;  /* 0x0000001924007c0c */ /* 0x000fe2000bfa6270 */
[----:B------:R-:W-:Y:S01]  /*1e00*/  IMAD.WIDE.U32 R6, R2, UR10, R6 ;  /* 0x0000000a02067c25 */ /* 0x000fe2000f8e0006 */
[----:B------:R-:W-:-:S02]  /*1e10*/  ISETP.GE.AND P4, PT, R35, UR25, PT ;  /* 0x0000001923007c0c */ /* 0x000fc4000bf86270 */
[----:B------:R-:W-:Y:S02]  /*1e20*/  LOP3.LUT R11, R41, 0x1f8, RZ, 0xc0, !PT ;  /* 0x000001f8290b7812 */ /* 0x000fe400078ec0ff */
[--C-:B------:R-:W-:Y:S01]  /*1e30*/  SHF.R.U32.HI R187, RZ, 0x1, R239.reuse ;  /* 0x00000001ffbb7819 */ /* 0x100fe200000116ef */
[----:B--2---:R-:W-:Y:S01]  /*1e40*/  @!UP0 UIMAD.WIDE.U32 UR30, UR15, UR4, URZ ;  /* 0x000000040f1e82a5 */ /* 0x004fe2000f8e00ff */
[----:B------:R-:W2:Y:S01]  /*1e50*/  @!P6 LDC.64 R14, c[0x0][0x3b0] ;  /* 0x0000ec00ff0eeb82 */ /* 0x000ea20000000a00 */
[----:B------:R-:W-:Y:S02]  /*1e60*/  LOP3.LUT R28, R11, 0x38, R239, 0x78, !PT ;  /* 0x000000380b1c7812 */ /* 0x000fe400078e78ef */
[----:B------:R-:W-:Y:S01]  /*1e70*/  @!UP0 UIMAD UR26, UR15, UR5, UR31 ;  /* 0x000000050f1a82a4 */ /* 0x000fe2000f8e021f */
[----:B------:R-:W-:Y:S01]  /*1e80*/  MOV R188, R94 ;  /* 0x0000005e00bc7202 */ /* 0x000fe20000000f00 */
[----:B------:R-:W5:Y:S01]  /*1e90*/  LDCU.64 UR4, c[0x0][0x3c8] ;  /* 0x00007900ff0477ac */ /* 0x000f620008000a00 */
[----:B------:R-:W-:-:S02]  /*1ea0*/  MOV R189, R92 ;  /* 0x0000005c00bd7202 */ /* 0x000fc40000000f00 */
[----:B------:R-:W2:Y:S01]  /*1eb0*/  @!P2 LDC.64 R16, c[0x0][0x380] ;  /* 0x0000e000ff10ab82 */ /* 0x000ea20000000a00 */
[----:B---3--:R-:W-:-:S04]  /*1ec0*/  @UP0 UIMAD.WIDE.U32 UR28, UR24, UR6, URZ ;  /* 0x00000006181c02a5 */ /* 0x008fc8000f8e00ff */
[----:B------:R-:W-:Y:S02]  /*1ed0*/  @UP0 UIMAD UR26, UR24, UR7, UR29 ;  /* 0x00000007181a02a4 */ /* 0x000fe4000f8e021d */
[----:B------:R-:W-:Y:S01]  /*1ee0*/  USHF.R.S32.HI UR24, URZ, 0x1f, UR23 ;  /* 0x0000001fff187899 */ /* 0x000fe20008011417 */
[----:B------:R-:W3:Y:S01]  /*1ef0*/  @!P6 LDC.64 R30, c[0x0][0x380] ;  /* 0x0000e000ff1eeb82 */ /* 0x000ee20000000a00 */
[----:B------:R-:W1:Y:S01]  /*1f00*/  LDCU.64 UR6, c[0x0][0x388] ;  /* 0x00007100ff0677ac */ /* 0x000e620008000a00 */
[----:B------:R-:W-:Y:S02]  /*1f10*/  @UP0 UMOV UR30, UR28 ;  /* 0x0000001c001e0c82 */ /* 0x000fe40008000000 */
[----:B------:R-:W-:Y:S01]  /*1f20*/  IADD3 R4, P0, PT, R40, UR30, RZ ;  /* 0x0000001e28047c10 */ /* 0x000fe2000ff1e0ff */
[----:B-----5:R-:W-:Y:S01]  /*1f30*/  UIMAD UR24, UR24, UR4, URZ ;  /* 0x00000004181872a4 */ /* 0x020fe2000f8e02ff */
[----:B------:R-:W-:Y:S02]  /*1f40*/  IMAD.U32 R0, RZ, RZ, UR4 ;  /* 0x00000004ff007e24 */ /* 0x000fe4000f8e00ff */
[----:B------:R-:W5:Y:S01]  /*1f50*/  @!P5 LDC.64 R20, c[0x0][0x3b0] ;  /* 0x0000ec00ff14db82 */ /* 0x000f620000000a00 */
[----:B------:R-:W-:Y:S01]  /*1f60*/  IADD3.X R5, PT, PT, RZ, UR26, RZ, P0, !PT ;  /* 0x0000001aff057c10 */ /* 0x000fe200087fe4ff */
[----:B------:R-:W-:Y:S01]  /*1f70*/  UIMAD UR5, UR23, UR5, UR24 ;  /* 0x00000005170572a4 */ /* 0x000fe2000f8e0218 */
[----:B------:R-:W-:Y:S01]  /*1f80*/  UMOV UR4, 0x400 ;  /* 0x0000040000047882 */ /* 0x000fe20000000000 */
[----:B------:R-:W-:Y:S01]  /*1f90*/  UIMAD.WIDE.U32 UR26, UR10, 0x20, URZ ;  /* 0x000000200a1a78a5 */ /* 0x000fe2000f8e00ff */
[----:B------:R-:W-:-:S03]  /*1fa0*/  IMAD.WIDE.U32 R4, R0, UR23, R4 ;  /* 0x0000001700047c25 */ /* 0x000fc6000f8e0004 */
[----:B------:R-:W3:Y:S01]  /*1fb0*/  @!P4 LDC.64 R24, c[0x0][0x3b0] ;  /* 0x0000ec00ff18cb82 */ /* 0x000ee20000000a00 */
[----:B-1----:R-:W-:Y:S01]  /*1fc0*/  LEA R9, P0, R6, UR6, 0x1 ;  /* 0x0000000606097c11 */ /* 0x002fe2000f8008ff */
[----:B------:R-:W-:Y:S01]  /*1fd0*/  IMAD R0, R2, UR11, R7 ;  /* 0x0000000b02007c24 */ /* 0x000fe2000f8e0207 */
[----:B------:R-:W-:Y:S01]  /*1fe0*/  IADD3 R5, PT, PT, R5, UR5, RZ ;  /* 0x0000000505057c10 */ /* 0x000fe2000fffe0ff */
[----:B------:R-:W-:Y:S01]  /*1ff0*/  @!P4 IMAD.MOV.U32 R26, RZ, RZ, R4 ;  /* 0x000000ffff1ac224 */ /* 0x000fe200078e0004 */
[----:B------:R-:W-:Y:S01]  /*2000*/  MOV R190, R9 ;  /* 0x0000000900be7202 */ /* 0x000fe20000000f00 */
[----:B------:R1:W-:Y:S01]  /*2010*/  STL [R1+0x14], R9 ;  /* 0x0000140901007387 */ /* 0x0003e20000100800 */
[----:B------:R-:W-:Y:S01]  /*2020*/  LEA.HI.X R0, R6, UR7, R0, 0x1, P0 ;  /* 0x0000000706007c11 */ /* 0x000fe200080f0c00 */
[----:B------:R-:W4:Y:S01]  /*2030*/  S2UR UR5, SR_CgaCtaId ;  /* 0x00000000000579c3 */ /* 0x000f220000008800 */
[----:B------:R-:W-:Y:S01]  /*2040*/  @!P6 IMAD.MOV.U32 R6, RZ, RZ, R4 ;  /* 0x000000ffff06e224 */ /* 0x000fe200078e0004 */
[-C--:B------:R-:W-:Y:S01]  /*2050*/  @!P6 MOV R7, R5.reuse ;  /* 0x000000050007e202 */ /* 0x080fe20000000f00 */
[----:B------:R-:W-:Y:S01]  /*2060*/  USHF.L.U32 UR7, UR10, 0x4, URZ ;  /* 0x000000040a077899 */ /* 0x000fe200080006ff */
[----:B------:R2:W-:Y:S01]  /*2070*/  STL [R1+0x10], R0 ;  /* 0x0000100001007387 */ /* 0x0005e20000100800 */
[----:B------:R-:W-:Y:S01]  /*2080*/  MOV R193, R0 ;  /* 0x0000000000c17202 */ /* 0x000fe20000000f00 */
[----:B------:R-:W-:Y:S01]  /*2090*/  USHF.L.U64.HI UR6, UR10, 0x4, UR11 ;  /* 0x000000040a067899 */ /* 0x000fe2000801020b */
[----:B------:R-:W-:Y:S01]  /*20a0*/  @!P5 MOV R22, R4 ;  /* 0x000000040016d202 */ /* 0x000fe20000000f00 */
[----:B------:R-:W3:Y:S01]  /*20b0*/  @!P5 LDC.64 R32, c[0x0][0x380] ;  /* 0x0000e000ff20db82 */ /* 0x000ee20000000a00 */
[----:B------:R-:W-:-:S02]  /*20c0*/  @!P5 MOV R23, R5 ;  /* 0x000000050017d202 */ /* 0x000fc40000000f00 */
[----:B------:R-:W-:Y:S01]  /*20d0*/  @!P4 MOV R27, R5 ;  /* 0x00000005001bc202 */ /* 0x000fe20000000f00 */
[----:B-1----:R-:W-:Y:S01]  /*20e0*/  IMAD.WIDE.U32 R8, R8, 0x40, R2 ;  /* 0x0000004008087825 */ /* 0x002fe200078e0002 */
[----:B----4-:R-:W-:Y:S02]  /*20f0*/  ULEA UR5, UR5, UR4, 0x18 ;  /* 0x0000000405057291 */ /* 0x010fe4000f8ec0ff */
[----:B------:R-:W-:Y:S01]  /*2100*/  UIMAD UR4, UR16, -0x100, UR21 ;  /* 0xffffff00100478a4 */ /* 0x000fe2000f8e0215 */
[-C--:B------:R-:W-:Y:S01]  /*2110*/  @!P2 IMAD R3, R9, R12.reuse, RZ ;  /* 0x0000000c0903a224 */ /* 0x080fe200078e02ff */
[C---:B--2---:R-:W-:Y:S01]  /*2120*/  @!P6 IADD3 R0, P0, PT, R8.reuse, 0x10, RZ ;  /* 0x000000100800e810 */ /* 0x044fe20007f1e0ff */
[C---:B------:R-:W-:Y:S01]  /*2130*/  @!P2 IMAD.WIDE.U32 R4, R8.reuse, R12, R4 ;  /* 0x0000000c0804a225 */ /* 0x040fe200078e0004 */
[----:B------:R-:W-:Y:S02]  /*2140*/  UIADD3 UR4, UPT, UPT, UR4, 0x100, URZ ;  /* 0x0000010004047890 */ /* 0x000fe4000fffe0ff */
[----:B------:R-:W-:Y:S01]  /*2150*/  @!P6 IADD3.X R10, PT, PT, RZ, R9, RZ, P0, !PT ;  /* 0x00000009ff0ae210 */ /* 0x000fe200007fe4ff */
[C---:B------:R-:W-:Y:S01]  /*2160*/  @!P2 IMAD R3, R8.reuse, R13, R3 ;  /* 0x0000000d0803a224 */ /* 0x040fe200078e0203 */
[----:B------:R-:W-:-:S02]  /*2170*/  @!P4 IADD3 R18, P0, PT, R8, 0x30, RZ ;  /* 0x000000300812c810 */ /* 0x000fc40007f1e0ff */
[----:B------:R-:W-:Y:S01]  /*2180*/  @!P5 IADD3 R13, P1, PT, R8, 0x20, RZ ;  /* 0x00000020080dd810 */ /* 0x000fe20007f3e0ff */
[-C--:B------:R-:W-:Y:S01]  /*2190*/  @!P6 IMAD R10, R10, R14.reuse, RZ ;  /* 0x0000000e0a0ae224 */ /* 0x080fe200078e02ff */
[----:B------:R-:W-:Y:S01]  /*21a0*/  @!P2 IADD3 R3, PT, PT, R5, R3, RZ ;  /* 0x000000030503a210 */ /* 0x000fe20007ffe0ff */
[----:B------:R-:W-:Y:S01]  /*21b0*/  @!P4 IMAD.X R34, RZ, RZ, R9, P0 ;  /* 0x000000ffff22c224 */ /* 0x000fe200000e0609 */
[----:B------:R-:W-:Y:S01]  /*21c0*/  LOP3.LUT R5, R28, 0x1e00, R41, 0xf8, !PT ;  /* 0x00001e001c057812 */ /* 0x000fe200078ef829 */
[C---:B------:R-:W-:Y:S01]  /*21d0*/  @!P6 IMAD R12, R0.reuse, R15, R10 ;  /* 0x0000000f000ce224 */ /* 0x040fe200078e020a */
[----:B------:R-:W1:Y:S01]  /*21e0*/  @!P4 LDC.64 R28, c[0x0][0x380] ;  /* 0x0000e000ff1ccb82 */ /* 0x000e620000000a00 */
[----:B------:R-:W-:Y:S01]  /*21f0*/  @!P5 IADD3.X R19, PT, PT, RZ, R9, RZ, P1, !PT ;  /* 0x00000009ff13d210 */ /* 0x000fe20000ffe4ff */
[----:B------:R-:W-:Y:S01]  /*2200*/  @!P6 IMAD.WIDE.U32 R8, R0, R14, R6 ;  /* 0x0000000e0008e225 */ /* 0x000fe200078e0006 */
[----:B------:R-:W-:Y:S02]  /*2210*/  @!P2 LEA R10, P0, R4, R16, 0x1 ;  /* 0x00000010040aa211 */ /* 0x000fe400078008ff */
[----:B------:R-:W-:-:S02]  /*2220*/  LEA R6, R5, UR5, 0x1 ;  /* 0x0000000505067c11 */ /* 0x000fc4000f8e08ff */
[----:B------:R-:W-:Y:S01]  /*2230*/  @!P2 LEA.HI.X R11, R4, R17, R3, 0x1, P0 ;  /* 0x00000011040ba211 */ /* 0x000fe200000f0c03 */
[----:B-----5:R-:W-:Y:S01]  /*2240*/  @!P5 IMAD R3, R19, R20, RZ ;  /* 0x000000141303d224 */ /* 0x020fe200078e02ff */
[----:B------:R-:W-:Y:S02]  /*2250*/  @!P6 IADD3 R0, PT, PT, R9, R12, RZ ;  /* 0x0000000c0900e210 */ /* 0x000fe40007ffe0ff */
[----:B---3--:R-:W-:Y:S01]  /*2260*/  @!P6 LEA R16, P0, R8, R30, 0x1 ;  /* 0x0000001e0810e211 */ /* 0x008fe200078008ff */
[----:B------:R-:W-:Y:S01]  /*2270*/  @!PT LDS RZ, [RZ] ;  /* 0x00000000fffff984 */ /* 0x000fe20000000800 */
[----:B------:R-:W-:Y:S01]  /*2280*/  @!PT LDS RZ, [RZ] ;  /* 0x00000000fffff984 */ /* 0x000fe20000000800 */
[----:B------:R-:W-:Y:S01]  /*2290*/  @!PT LDS RZ, [RZ] ;  /* 0x00000000fffff984 */ /* 0x000fe20000000800 */
[----:B------:R2:W-:Y:S01]  /*22a0*/  @!P2 LDGSTS.E.BYPASS.LTC128B.128 [R6], desc[UR18][R10.64] ;  /* 0x000000000a06afae */ /* 0x0005e2000b981a12 */
[----:B------:R-:W-:Y:S01]  /*22b0*/  @!P5 IMAD R3, R13, R21, R3 ;  /* 0x000000150d03d224 */ /* 0x000fe200078e0203 */
[C---:B------:R-:W-:Y:S01]  /*22c0*/  ISETP.GE.AND P1, PT, R2.reuse, UR4, PT ;  /* 0x0000000402007c0c */ /* 0x040fe2000bf26270 */
[----:B------:R-:W-:Y:S01]  /*22d0*/  VIADD R21, R2, 0xc0 ;  /* 0x000000c002157836 */ /* 0x000fe20000000000 */
[----:B------:R-:W-:Y:S01]  /*22e0*/  @!P6 LEA.HI.X R17, R8, R31, R0, 0x1, P0 ;  /* 0x0000001f0811e211 */ /* 0x000fe200000f0c00 */
[-C--:B------:R-:W-:Y:S01]  /*22f0*/  @!P4 IMAD R0, R34, R24.reuse, RZ ;  /* 0x000000182200c224 */ /* 0x080fe200078e02ff */
[----:B------:R-:W-:Y:S01]  /*2300*/  IADD3 R31, PT, PT, R2, 0x60, RZ ;  /* 0x00000060021f7810 */ /* 0x000fe20007ffe0ff */
[----:B------:R-:W-:Y:S01]  /*2310*/  @!P4 IMAD.WIDE.U32 R8, R18, R24, R26 ;  /* 0x000000181208c225 */ /* 0x000fe200078e001a */
[----:B------:R-:W-:Y:S01]  /*2320*/  IADD3 R30, PT, PT, R2, 0x70, RZ ;  /* 0x00000070021e7810 */ /* 0x000fe20007ffe0ff */
[----:B------:R-:W-:Y:S01]  /*2330*/  @!P6 LDGSTS.E.BYPASS.LTC128B.128 [R6+0x800], desc[UR18][R16.64] ;  /* 0x008000001006efae */ /* 0x000fe2000b981a12 */
[----:B------:R-:W-:Y:S01]  /*2340*/  ISETP.GE.AND P6, PT, R36, UR4, PT ;  /* 0x0000000424007c0c */ /* 0x000fe2000bfc6270 */
[----:B------:R-:W-:Y:S01]  /*2350*/  @!P4 IMAD R5, R18, R25, R0 ;  /* 0x000000191205c224 */ /* 0x000fe200078e0200 */
[----:B------:R-:W-:Y:S01]  /*2360*/  MOV R0, UR7 ;  /* 0x0000000700007c02 */ /* 0x000fe20008000f00 */
[----:B------:R-:W-:Y:S01]  /*2370*/  VIADD R24, R2, 0xa0 ;  /* 0x000000a002187836 */ /* 0x000fe20000000000 */
[----:B-1----:R-:W-:-:S02]  /*2380*/  @!P4 LEA R12, P3, R8, R28, 0x1 ;  /* 0x0000001c080cc211 */ /* 0x002fc400078608ff */
[----:B------:R-:W-:Y:S02]  /*2390*/  LEA R4, P2, R0, R190, 0x1 ;  /* 0x000000be00047211 */ /* 0x000fe400078408ff */
[C---:B------:R-:W-:Y:S02]  /*23a0*/  LOP3.LUT R27, R2.reuse, 0x80, RZ, 0xfc, !PT ;  /* 0x00000080021b7812 */ /* 0x040fe400078efcff */
[C---:B------:R-:W-:Y:S02]  /*23b0*/  IADD3 R26, PT, PT, R2.reuse, 0x90, RZ ;  /* 0x00000090021a7810 */ /* 0x040fe40007ffe0ff */
[----:B------:R-:W-:Y:S02]  /*23c0*/  MOV R18, UR10 ;  /* 0x0000000a00127c02 */ /* 0x000fe40008000f00 */
[C---:B------:R-:W-:Y:S02]  /*23d0*/  IADD3 R25, PT, PT, R2.reuse, 0xe0, RZ ;  /* 0x000000e002197810 */ /* 0x040fe40007ffe0ff */
[C---:B------:R-:W-:Y:S01]  /*23e0*/  IADD3 R28, PT, PT, R2.reuse, 0xf0, RZ ;  /* 0x000000f0021c7810 */ /* 0x040fe20007ffe0ff */
[----:B--2---:R-:W-:Y:S01]  /*23f0*/  @!P5 IMAD.WIDE.U32 R10, R13, R20, R22 ;  /* 0x000000140d0ad225 */ /* 0x004fe200078e0016 */
[----:B------:R-:W-:-:S02]  /*2400*/  IADD3 R23, PT, PT, R2, 0x40, RZ ;  /* 0x0000004002177810 */ /* 0x000fc40007ffe0ff */
[----:B------:R-:W-:Y:S01]  /*2410*/  IADD3 R20, PT, PT, R2, 0xb0, RZ ;  /* 0x000000b002147810 */ /* 0x000fe20007ffe0ff */
[----:B------:R-:W-:Y:S01]  /*2420*/  IMAD.U32 R13, RZ, RZ, UR6 ;  /* 0x00000006ff0d7e24 */ /* 0x000fe2000f8e00ff */
[----:B------:R-:W-:Y:S01]  /*2430*/  @!P5 IADD3 R7, PT, PT, R11, R3, RZ ;  /* 0x000000030b07d210 */ /* 0x000fe20007ffe0ff */
[----:B------:R-:W-:Y:S01]  /*2440*/  USHF.L.U32 UR6, UR11, 0x5, URZ ;  /* 0x000000050b067899 */ /* 0x000fe200080006ff */
[C---:B------:R-:W-:Y:S01]  /*2450*/  @!P5 LEA R14, P0, R10.reuse, R32, 0x1 ;  /* 0x000000200a0ed211 */ /* 0x040fe200078008ff */
[----:B------:R-:W-:Y:S01]  /*2460*/  IMAD.U32 R11, RZ, RZ, UR11 ;  /* 0x0000000bff0b7e24 */ /* 0x000fe2000f8e00ff */
[----:B------:R-:W-:Y:S01]  /*2470*/  @!P4 IADD3 R3, PT, PT, R9, R5, RZ ;  /* 0x000000050903c210 */ /* 0x000fe20007ffe0ff */
[----:B------:R-:W-:Y:S01]  /*2480*/  @!P1 IMAD.MOV.U32 R9, RZ, RZ, R193 ;  /* 0x000000ffff099224 */ /* 0x000fe200078e00c1 */
[----:B------:R-:W-:Y:S02]  /*2490*/  @!P5 LEA.HI.X R15, R10, R33, R7, 0x1, P0 ;  /* 0x000000210a0fd211 */ /* 0x000fe400000f0c07 */
[----:B------:R-:W-:-:S02]  /*24a0*/  ISETP.GE.AND P0, PT, R37, UR4, PT ;  /* 0x0000000425007c0c */ /* 0x000fc4000bf06270 */
[----:B------:R-:W-:Y:S01]  /*24b0*/  LEA.HI.X R5, R0, R193, R13, 0x1, P2 ;  /* 0x000000c100057211 */ /* 0x000fe200010f0c0d */
[----:B------:R-:W-:Y:S01]  /*24c0*/  @!P5 LDGSTS.E.BYPASS.LTC128B.128 [R6+0x1000], desc[UR18][R14.64] ;  /* 0x010000000e06dfae */ /* 0x000fe2000b981a12 */
[----:B------:R-:W-:Y:S01]  /*24d0*/  @!P4 LEA.HI.X R13, R8, R29, R3, 0x1, P3 ;  /* 0x0000001d080dc211 */ /* 0x000fe200018f0c03 */
[----:B------:R-:W-:Y:S01]  /*24e0*/  IMAD.U32 R3, RZ, RZ, UR11 ;  /* 0x0000000bff037e24 */ /* 0x000fe2000f8e00ff */
[----:B------:R-:W-:Y:S02]  /*24f0*/  @!P1 MOV R8, R190 ;  /* 0x000000be00089202 */ /* 0x000fe40000000f00 */
[----:B------:R-:W-:Y:S01]  /*2500*/  IADD3 R29, PT, PT, R2, 0x50, RZ ;  /* 0x00000050021d7810 */ /* 0x000fe20007ffe0ff */
[----:B------:R1:W-:Y:S01]  /*2510*/  @!P4 LDGSTS.E.BYPASS.LTC128B.128 [R6+0x1800], desc[UR18][R12.64] ;  /* 0x018000000c06cfae */ /* 0x0003e2000b981a12 */
[----:B------:R-:W-:Y:S02]  /*2520*/  ISETP.GE.AND P5, PT, R35, UR4, PT ;  /* 0x0000000423007c0c */ /* 0x000fe4000bfa6270 */
[----:B------:R-:W-:Y:S01]  /*2530*/  ISETP.GE.AND P4, PT, R23, UR4, PT ;  /* 0x0000000417007c0c */ /* 0x000fe2000bf86270 */
[----:B------:R2:W-:Y:S01]  /*2540*/  @!P1 LDGSTS.E.BYPASS.LTC128B.128 [R6+0x2000], desc[UR18][R8.64] ;  /* 0x0200000008069fae */ /* 0x0005e2000b981a12 */
[----:B------:R-:W-:-:S02]  /*2550*/  ISETP.GE.AND P3, PT, R29, UR4, PT ;  /* 0x000000041d007c0c */ /* 0x000fc4000bf66270 */
[----:B------:R-:W-:Y:S01]  /*2560*/  MOV R0, UR6 ;  /* 0x0000000600007c02 */ /* 0x000fe20008000f00 */
[----:B------:R-:W-:Y:S01]  /*2570*/  @!P0 LDGSTS.E.BYPASS.LTC128B.128 [R6+0x2800], desc[UR18][R4.64] ;  /* 0x0280000004068fae */ /* 0x000fe2000b981a12 */
[----:B------:R-:W-:Y:S02]  /*2580*/  MOV R10, UR10 ;  /* 0x0000000a000a7c02 */ /* 0x000fe40008000f00 */
[----:B------:R-:W-:Y:S02]  /*2590*/  MOV R7, UR10 ;  /* 0x0000000a00077c02 */ /* 0x000fe40008000f00 */
[----:B------:R-:W-:Y:S02]  /*25a0*/  IADD3 R22, PT, PT, R2, 0xd0, RZ ;  /* 0x000000d002167810 */ /* 0x000fe40007ffe0ff */
[----:B------:R-:W-:Y:S01]  /*25b0*/  @!P5 LEA R10, P2, R10, R4, 0x6 ;  /* 0x000000040a0ad211 */ /* 0x000fe200078430ff */
[----:B------:R-:W-:-:S05]  /*25c0*/  VOTEU.ALL UP0, P4 ;  /* 0x0000000000ff7886 */ /* 0x000fca0002000000 */
[----:B------:R-:W-:Y:S01]  /*25d0*/  @!UP0 UIMAD UR6, UR11, 0x60, URZ ;  /* 0x000000600b0688a4 */ /* 0x000fe2000f8e02ff */
[----:B-1----:R-:W-:Y:S02]  /*25e0*/  MOV R13, UR10 ;  /* 0x0000000a000d7c02 */ /* 0x002fe40008000f00 */
[----:B------:R-:W-:Y:S02]  /*25f0*/  MOV R12, UR10 ;  /* 0x0000000a000c7c02 */ /* 0x000fe40008000f00 */
[----:B--2---:R-:W-:Y:S02]  /*2600*/  @!P6 IADD3 R8, P0, PT, R4, UR26, RZ ;  /* 0x0000001a0408ec10 */ /* 0x004fe4000ff1e0ff */
[----:B------:R-:W-:Y:S02]  /*2610*/  @!P5 LEA.HI.X R11, R13, R5, R11, 0x6, P2 ;  /* 0x000000050d0bd211 */ /* 0x000fe400010f340b */
[----:B------:R-:W-:Y:S01]  /*2620*/  @!P6 IADD3.X R9, PT, PT, R5, UR27, R0, P0, !PT ;  /* 0x0000001b0509ec10 */ /* 0x000fe200087fe400 */
[----:B------:R-:W-:Y:S01]  /*2630*/  IMAD.U32 R0, RZ, RZ, UR10 ;  /* 0x0000000aff007e24 */ /* 0x000fe2000f8e00ff */
[----:B------:R-:W-:-:S02]  /*2640*/  @!P3 LEA R12, P0, R12, R4, 0x7 ;  /* 0x000000040c0cb211 */ /* 0x000fc400078038ff */
[----:B------:R-:W-:Y:S01]  /*2650*/  ISETP.GE.AND P2, PT, R31, UR4, PT ;  /* 0x000000041f007c0c */ /* 0x000fe2000bf46270 */
[----:B------:R1:W-:Y:S01]  /*2660*/  @!P6 LDGSTS.E.BYPASS.LTC128B.128 [R6+0x3000], desc[UR18][R8.64] ;  /* 0x030000000806efae */ /* 0x0003e2000b981a12 */
[----:B------:R-:W-:Y:S02]  /*2670*/  @!P3 LEA.HI.X R13, R7, R5, R3, 0x7, P0 ;  /* 0x00000005070db211 */ /* 0x000fe400000f3c03 */
[----:B------:R-:W-:Y:S01]  /*2680*/  ISETP.GE.AND P0, PT, R30, UR4, PT ;  /* 0x000000041e007c0c */ /* 0x000fe2000bf06270 */
[----:B------:R2:W-:Y:S01]  /*2690*/  @!P5 LDGSTS.E.BYPASS.LTC128B.128 [R6+0x3800], desc[UR18][R10.64] ;  /* 0x038000000a06dfae */ /* 0x0005e2000b981a12 */
[----:B------:R-:W-:Y:S02]  /*26a0*/  ISETP.GE.AND P5, PT, R27, UR4, PT ;  /* 0x000000041b007c0c */ /* 0x000fe4000bfa6270 */
[----:B------:R-:W-:-:S05]  /*26b0*/  ISETP.GE.AND P6, PT, R24, UR4, PT ;  /* 0x0000000418007c0c */ /* 0x000fca000bfc6270 */
[----:B------:R-:W-:Y:S01]  /*26c0*/  VOTEU.ALL UP2, P2 ;  /* 0x0000000000ff7886 */ /* 0x000fe20001040000 */
[----:B------:R-:W-:-:S03]  /*26d0*/  @!P2 IMAD.WIDE.U32 R18, R18, 0xa0, R4 ;  /* 0x000000a01212a825 */ /* 0x000fc600078e0004 */
[----:B------:R-:W-:Y:S01]  /*26e0*/  VOTEU.ALL UP1, P0 ;  /* 0x0000000000ff7886 */ /* 0x000fe20000020000 */
[----:B------:R-:W-:Y:S01]  /*26f0*/  @!UP2 UIMAD UR23, UR11, 0xa0, URZ ;  /* 0x000000a00b17a8a4 */ /* 0x000fe2000f8e02ff */
[----:B------:R-:W-:Y:S02]  /*2700*/  VOTEU.ALL UP0, P5 ;  /* 0x0000000000ff7886 */ /* 0x000fe40002800000 */
[----:B------:R-:W-:Y:S01]  /*2710*/  @!P6 MOV R15, R5 ;  /* 0x00000005000fe202 */ /* 0x000fe20000000f00 */
[----:B------:R-:W-:Y:S01]  /*2720*/  @!UP1 UIMAD UR7, UR11, 0xc0, URZ ;  /* 0x000000c00b0798a4 */ /* 0x000fe2000f8e02ff */
[----:B------:R-:W-:-:S04]  /*2730*/  @!P6 IMAD.MOV.U32 R14, RZ, RZ, R4 ;  /* 0x000000ffff0ee224 */ /* 0x000fc800078e0004 */
[C---:B------:R-:W-:Y:S01]  /*2740*/  @!P6 IMAD.WIDE.U32 R14, R0.reuse, 0x120, R14 ;  /* 0x00000120000ee825 */ /* 0x040fe200078e000e */
[----:B-1----:R-:W-:Y:S02]  /*2750*/  @!P4 MOV R8, R4 ;  /* 0x000000040008c202 */ /* 0x002fe40000000f00 */
[----:B------:R-:W-:Y:S01]  /*2760*/  @!P4 MOV R9, R5 ;  /* 0x000000050009c202 */ /* 0x000fe20000000f00 */
[----:B--2---:R-:W-:Y:S02]  /*2770*/  IMAD.U32 R10, RZ, RZ, UR10 ;  /* 0x0000000aff0a7e24 */ /* 0x004fe4000f8e00ff */
[----:B------:R-:W-:-:S04]  /*2780*/  @!P4 IMAD.WIDE.U32 R8, R0, 0x60, R8 ;  /* 0x000000600008c825 */ /* 0x000fc800078e0008 */
[----:B------:R-:W-:Y:S01]  /*2790*/  @!P0 IMAD.WIDE.U32 R10, R10, 0xc0, R4 ;  /* 0x000000c00a0a8825 */ /* 0x000fe200078e0004 */
[----:B------:R-:W-:Y:S01]  /*27a0*/  @!P4 IADD3 R9, PT, PT, R9, UR6, RZ ;  /* 0x000000060909cc10 */ /* 0x000fe2000fffe0ff */
[----:B------:R-:W-:Y:S01]  /*27b0*/  @!UP0 UIMAD UR6, UR11, 0xe0, URZ ;  /* 0x000000e00b0688a4 */ /* 0x000fe2000f8e02ff */
[----:B------:R-:W-:Y:S02]  /*27c0*/  VOTEU.ALL UP0, P6 ;  /* 0x0000000000ff7886 */ /* 0x000fe40003000000 */
[----:B------:R-:W-:Y:S01]  /*27d0*/  @!P0 IADD3 R11, PT, PT, R11, UR7, RZ ;  /* 0x000000070b0b8c10 */ /* 0x000fe2000fffe0ff */
[----:B------:R1:W-:Y:S01]  /*27e0*/  @!P4 LDGSTS.E.BYPASS.LTC128B.128 [R6+0x4000], desc[UR18][R8.64] ;  /* 0x040000000806cfae */ /* 0x0003e2000b981a12 */
[----:B------:R-:W-:-:S03]  /*27f0*/  ISETP.GE.AND P4, PT, R26, UR4, PT ;  /* 0x000000041a007c0c */ /* 0x000fc6000bf86270 */
[----:B------:R2:W-:Y:S10]  /*2800*/  @!P3 LDGSTS.E.BYPASS.LTC128B.128 [R6+0x4800], desc[UR18][R12.64] ;  /* 0x048000000c06bfae */ /* 0x0005f4000b981a12 */
[----:B------:R-:W-:-:S04]  /*2810*/  @!P4 LEA R16, P3, R0, R4, 0x8 ;  /* 0x000000040010c211 */ /* 0x000fc800078640ff */
[----:B------:R-:W-:Y:S02]  /*2820*/  @!P4 LEA.HI.X R17, R7, R5, R3, 0x8, P3 ;  /* 0x000000050711c211 */ /* 0x000fe400018f4403 */
[----:B------:R-:W-:Y:S02]  /*2830*/  ISETP.GE.AND P3, PT, R22, UR4, PT ;  /* 0x0000000416007c0c */ /* 0x000fe4000bf66270 */
[----:B------:R-:W-:Y:S02]  /*2840*/  MOV R7, UR9 ;  /* 0x0000000900077c02 */ /* 0x000fe40008000f00 */
[----:B-1----:R-:W-:Y:S02]  /*2850*/  MOV R8, UR10 ;  /* 0x0000000a00087c02 */ /* 0x002fe40008000f00 */
[----:B--2---:R-:W-:-:S03]  /*2860*/  @!P2 IADD3 R13, PT, PT, R19, UR23, RZ ;  /* 0x00000017130dac10 */ /* 0x004fc6000fffe0ff */
[----:B------:R-:W-:Y:S01]  /*2870*/  @!P5 IMAD.WIDE.U32 R8, R8, 0xe0, R4 ;  /* 0x000000e00808d825 */ /* 0x000fe200078e0004 */
[----:B------:R-:W-:-:S03]  /*2880*/  @!P2 MOV R12, R18 ;  /* 0x00000012000ca202 */ /* 0x000fc60000000f00 */
[----:B------:R-:W-:Y:S01]  /*2890*/  VOTEU.ALL UP2, P3 ;  /* 0x0000000000ff7886 */ /* 0x000fe20001840000 */
[----:B------:R-:W-:Y:S01]  /*28a0*/  @!P5 IADD3 R9, PT, PT, R9, UR6, RZ ;  /* 0x000000060909dc10 */ /* 0x000fe2000fffe0ff */
[----:B------:R1:W-:Y:S01]  /*28b0*/  @!P2 LDGSTS.E.BYPASS.LTC128B.128 [R6+0x5000], desc[UR18][R12.64] ;  /* 0x050000000c06afae */ /* 0x0003e2000b981a12 */
[----:B------:R-:W-:Y:S01]  /*28c0*/  ISETP.GE.AND P2, PT, R25, UR4, PT ;  /* 0x0000000419007c0c */ /* 0x000fe2000bf46270 */
[----:B------:R-:W-:Y:S02]  /*28d0*/  @!UP0 UIMAD UR6, UR11, 0x120, URZ ;  /* 0x000001200b0688a4 */ /* 0x000fe4000f8e02ff */
[----:B------:R2:W-:Y:S01]  /*28e0*/  @!P0 LDGSTS.E.BYPASS.LTC128B.128 [R6+0x5800], desc[UR18][R10.64] ;  /* 0x058000000a068fae */ /* 0x0005e2000b981a12 */
[----:B------:R-:W-:Y:S01]  /*28f0*/  ISETP.GE.AND P0, PT, R28, UR4, PT ;  /* 0x000000041c007c0c */ /* 0x000fe2000bf06270 */
[----:B------:R-:W-:Y:S02]  /*2900*/  @!UP2 UIMAD UR26, UR11, 0x180, URZ ;  /* 0x000001800b1aa8a4 */ /* 0x000fe4000f8e02ff */
[----:B------:R3:W-:Y:S01]  /*2910*/  @!P5 LDGSTS.E.BYPASS.LTC128B.128 [R6+0x6000], desc[UR18][R8.64] ;  /* 0x060000000806dfae */ /* 0x0007e2000b981a12 */
[----:B------:R-:W-:-:S03]  /*2920*/  ISETP.GE.AND P5, PT, R20, UR4, PT ;  /* 0x0000000414007c0c */ /* 0x000fc6000bfa6270 */
[----:B------:R4:W-:Y:S01]  /*2930*/  @!P4 LDGSTS.E.BYPASS.LTC128B.128 [R6+0x6800], desc[UR18][R16.64] ;  /* 0x068000001006cfae */ /* 0x0009e2000b981a12 */
[----:B------:R-:W-:Y:S01]  /*2940*/  ISETP.GE.AND P4, PT, R21, UR4, PT ;  /* 0x0000000415007c0c */ /* 0x000fe2000bf86270 */
[----:B------:R-:W-:-:S04]  /*2950*/  VOTEU.ALL UP1, P2 ;  /* 0x0000000000ff7886 */ /* 0x000fc80001020000 */
[----:B------:R-:W-:Y:S01]  /*2960*/  VOTEU.ALL UP0, P0 ;  /* 0x0000000000ff7886 */ /* 0x000fe20000000000 */
[----:B------:R-:W-:-:S03]  /*2970*/  @!UP1 UIMAD UR24, UR11, 0x1a0, URZ ;  /* 0x000001a00b1898a4 */ /* 0x000fc6000f8e02ff */
[----:B------:R-:W-:Y:S01]  /*2980*/  VOTEU.ALL UP4, P5 ;  /* 0x0000000000ff7886 */ /* 0x000fe20002880000 */
[----:B------:R-:W-:-:S03]  /*2990*/  @!UP0 UIMAD UR23, UR11, 0x1c0, URZ ;  /* 0x000001c00b1788a4 */ /* 0x000fc6000f8e02ff */
[----:B------:R-:W-:Y:S01]  /*29a0*/  VOTEU.ALL UP3, P4 ;  /* 0x0000000000ff7886 */ /* 0x000fe20002060000 */
[----:B-1----:R-:W-:Y:S01]  /*29b0*/  MOV R12, UR10 ;  /* 0x0000000a000c7c02 */ /* 0x002fe20008000f00 */
[----:B------:R-:W-:Y:S01]  /*29c0*/  @!UP4 UIMAD UR28, UR11, 0x140, URZ ;  /* 0x000001400b1cc8a4 */ /* 0x000fe2000f8e02ff */
[----:B--2---:R-:W-:-:S03]  /*29d0*/  MOV R10, UR10 ;  /* 0x0000000a000a7c02 */ /* 0x004fc60008000f00 */
[--C-:B------:R-:W-:Y:S01]  /*29e0*/  @!P5 IMAD.WIDE.U32 R12, R12, 0x140, R4.reuse ;  /* 0x000001400c0cd825 */ /* 0x100fe200078e0004 */
[----:B------:R-:W-:Y:S01]  /*29f0*/  @!UP3 UIMAD UR27, UR11, 0x160, URZ ;  /* 0x000001600b1bb8a4 */ /* 0x000fe2000f8e02ff */
[----:B---3--:R-:W-:Y:S02]  /*2a00*/  @!P6 MOV R8, R14 ;  /* 0x0000000e0008e202 */ /* 0x008fe40000000f00 */
[----:B------:R-:W-:Y:S01]  /*2a10*/  @!P6 VIADD R9, R15, UR6 ;  /* 0x000000060f09ec36 */ /* 0x000fe20008000000 */
[----:B------:R-:W-:Y:S01]  /*2a20*/  MOV R14, UR10 ;  /* 0x0000000a000e7c02 */ /* 0x000fe20008000f00 */
[--C-:B------:R-:W-:Y:S01]  /*2a30*/  @!P4 IMAD.WIDE.U32 R10, R10, 0x160, R4.reuse ;  /* 0x000001600a0ac825 */ /* 0x100fe200078e0004 */
[----:B----4-:R-:W-:Y:S01]  /*2a40*/  MOV R16, UR10 ;  /* 0x0000000a00107c02 */ /* 0x010fe20008000f00 */
[----:B------:R-:W1:Y:S01]  /*2a50*/  LDCU.64 UR6, c[0x0][0x390] ;  /* 0x00007200ff0677ac */ /* 0x000e620008000a00 */
[----:B------:R2:W-:Y:S01]  /*2a60*/  @!P6 LDGSTS.E.BYPASS.LTC128B.128 [R6+0x7000], desc[UR18][R8.64] ;  /* 0x070000000806efae */ /* 0x0005e2000b981a12 */
[----:B------:R-:W-:Y:S01]  /*2a70*/  @!P0 IMAD.WIDE.U32 R14, R14, 0x1c0, R4 ;  /* 0x000001c00e0e8825 */ /* 0x000fe200078e0004 */
[----:B------:R-:W-:-:S02]  /*2a80*/  @!P5 IADD3 R13, PT, PT, R13, UR28, RZ ;  /* 0x0000001c0d0ddc10 */ /* 0x000fc4000fffe0ff */
[----:B------:R-:W-:Y:S01]  /*2a90*/  IADD3 R18, P6, PT, R40, R38, RZ ;  /* 0x0000002628127210 */ /* 0x000fe20007fde0ff */
[----:B------:R-:W-:Y:S01]  /*2aa0*/  @!P2 IMAD.WIDE.U32 R16, R16, 0x1a0, R4 ;  /* 0x000001a01010a825 */ /* 0x000fe200078e0004 */
[----:B------:R-:W-:Y:S01]  /*2ab0*/  @!P0 IADD3 R15, PT, PT, R15, UR23, RZ ;  /* 0x000000170f0f8c10 */ /* 0x000fe2000fffe0ff */
[----:B------:R3:W-:Y:S01]  /*2ac0*/  @!P5 LDGSTS.E.BYPASS.LTC128B.128 [R6+0x7800], desc[UR18][R12.64] ;  /* 0x078000000c06dfae */ /* 0x0007e2000b981a12 */
[----:B------:R-:W-:Y:S01]  /*2ad0*/  IADD3.X R19, PT, PT, RZ, R39, RZ, P6, !PT ;  /* 0x00000027ff137210 */ /* 0x000fe200037fe4ff */
[----:B------:R-:W-:Y:S01]  /*2ae0*/  @!P4 VIADD R11, R11, UR27 ;  /* 0x0000001b0b0bcc36 */ /* 0x000fe20008000000 */
[----:B------:R-:W-:Y:S01]  /*2af0*/  USHF.L.U64.HI UR23, UR8, 0x4, UR9 ;  /* 0x0000000408177899 */ /* 0x000fe20008010209 */
[----:B------:R-:W-:Y:S02]  /*2b00*/  ISETP.GE.AND P6, PT, R23, UR4, PT ;  /* 0x0000000417007c0c */ /* 0x000fe4000bfc6270 */
[----:B------:R-:W-:Y:S01]  /*2b10*/  ISETP.GE.AND P5, PT, R29, UR4, PT ;  /* 0x000000041d007c0c */ /* 0x000fe2000bfa6270 */
[----:B------:R-:W-:Y:S01]  /*2b20*/  @!P4 LDGSTS.E.BYPASS.LTC128B.128 [R6+0x8000], desc[UR18][R10.64] ;  /* 0x080000000a06cfae */ /* 0x000fe2000b981a12 */
[----:B------:R-:W-:-:S02]  /*2b30*/  ISETP.GE.AND P4, PT, R37, UR4, PT ;  /* 0x0000000425007c0c */ /* 0x000fc4000bf86270 */
[----:B------:R-:W-:Y:S02]  /*2b40*/  MOV R3, UR23 ;  /* 0x0000001700037c02 */ /* 0x000fe40008000f00 */
[----:B------:R-:W-:-:S04]  /*2b50*/  SHF.L.U32 R23, R239, 0x6, RZ ;  /* 0x00000006ef177819 */ /* 0x000fc800000006ff */
[----:B------:R-:W-:Y:S01]  /*2b60*/  LOP3.LUT R192, R23, 0x200, RZ, 0xc0, !PT ;  /* 0x0000020017c07812 */ /* 0x000fe200078ec0ff */
[----:B------:R-:W-:Y:S01]  /*2b70*/  VOTEU.ALL UP0, P6 ;  /* 0x0000000000ff7886 */ /* 0x000fe20003000000 */
[----:B--2---:R-:W-:-:S04]  /*2b80*/  IMAD.U32 R8, RZ, RZ, UR10 ;  /* 0x0000000aff087e24 */ /* 0x004fc8000f8e00ff */
[----:B------:R-:W-:Y:S01]  /*2b90*/  @!P3 IMAD.WIDE.U32 R8, R8, 0x180, R4 ;  /* 0x000001800808b825 */ /* 0x000fe200078e0004 */
[----:B------:R-:W-:Y:S01]  /*2ba0*/  @!P2 IADD3 R5, PT, PT, R17, UR24, RZ ;  /* 0x000000181105ac10 */ /* 0x000fe2000fffe0ff */
[----:B------:R-:W-:Y:S02]  /*2bb0*/  USHF.L.U32 UR24, UR8, 0x4, URZ ;  /* 0x0000000408187899 */ /* 0x000fe400080006ff */
[----:B------:R-:W-:Y:S01]  /*2bc0*/  @!P2 IMAD.MOV.U32 R4, RZ, RZ, R16 ;  /* 0x000000ffff04a224 */ /* 0x000fe200078e0010 */
[----:B------:R-:W-:Y:S01]  /*2bd0*/  @!P3 IADD3 R9, PT, PT, R9, UR26, RZ ;  /* 0x0000001a0909bc10 */ /* 0x000fe2000fffe0ff */
[----:B------:R-:W-:Y:S01]  /*2be0*/  UIMAD.WIDE.U32 UR26, UR8, 0x20, URZ ;  /* 0x00000020081a78a5 */ /* 0x000fe2000f8e00ff */
[----:B---3--:R-:W-:Y:S01]  /*2bf0*/  IMAD.U32 R12, RZ, RZ, UR8 ;  /* 0x00000008ff0c7e24 */ /* 0x008fe2000f8e00ff */
[----:B------:R-:W-:Y:S02]  /*2c00*/  MOV R0, UR24 ;  /* 0x0000001800007c02 */ /* 0x000fe40008000f00 */
[----:B------:R-:W-:Y:S01]  /*2c10*/  @!P3 LDGSTS.E.BYPASS.LTC128B.128 [R6+0x8800], desc[UR18][R8.64] ;  /* 0x088000000806bfae */ /* 0x000fe2000b981a12 */
[----:B------:R-:W-:-:S03]  /*2c20*/  MOV R16, UR8 ;  /* 0x0000000800107c02 */ /* 0x000fc60008000f00 */
[----:B------:R2:W-:Y:S01]  /*2c30*/  @!P2 LDGSTS.E.BYPASS.LTC128B.128 [R6+0x9000], desc[UR18][R4.64] ;  /* 0x090000000406afae */ /* 0x0005e2000b981a12 */
[----:B------:R-:W-:-:S03]  /*2c40*/  ISETP.GE.AND P2, PT, R36, UR4, PT ;  /* 0x0000000424007c0c */ /* 0x000fc6000bf46270 */
[----:B------:R-:W-:Y:S04]  /*2c50*/  @!P0 LDGSTS.E.BYPASS.LTC128B.128 [R6+0x9800], desc[UR18][R14.64] ;  /* 0x098000000e068fae */ /* 0x000fe8000b981a12 */
[----:B------:R-:W0:Y:S01]  /*2c60*/  LDGDEPBAR ;  /* 0x00000000000079af */ /* 0x000e220000000000 */
[----:B--2---:R-:W-:-:S04]  /*2c70*/  IMAD.WIDE.U32 R4, R2, UR8, R18 ;  /* 0x0000000802047c25 */ /* 0x004fc8000f8e0012 */
[----:B------:R-:W-:Y:S01]  /*2c80*/  IMAD R2, R2, UR9, R5 ;  /* 0x0000000902027c24 */ /* 0x000fe2000f8e0205 */
[----:B------:R-:W-:-:S04]  /*2c90*/  DEPBAR.LE SB0, 0x0 ;  /* 0x000080000000791a */ /* 0x000fc80000000000 */
[----:B------:R-:W-:Y:S01]  /*2ca0*/  BAR.SYNC.DEFER_BLOCKING 0x0 ;  /* 0x0000000000007b1d */ /* 0x000fe20000010000 */
[----:B-1----:R-:W-:Y:S01]  /*2cb0*/  LEA R42, P0, R4, UR6, 0x1 ;  /* 0x00000006042a7c11 */ /* 0x002fe2000f8008ff */
[----:B------:R-:W-:-:S03]  /*2cc0*/  USHF.L.U32 UR6, UR9, 0x5, URZ ;  /* 0x0000000509067899 */ /* 0x000fc600080006ff */
[----:B------:R-:W-:Y:S01]  /*2cd0*/  LEA.HI.X R43, R4, UR7, R2, 0x1, P0 ;  /* 0x00000007042b7c11 */ /* 0x000fe200080f0c02 */
[----:B------:R-:W-:Y:S01]  /*2ce0*/  IMAD.U32 R4, RZ, RZ, UR8 ;  /* 0x00000008ff047e24 */ /* 0x000fe2000f8e00ff */
[CC--:B------:R-:W-:Y:S01]  /*2cf0*/  LEA R2, P0, R0.reuse, R42.reuse, 0x1 ;  /* 0x0000002a00027211 */ /* 0x0c0fe200078008ff */
[----:B------:R-:W-:Y:S01]  /*2d00*/  STL [R1+0x1c], R42 ;  /* 0x00001c2a01007387 */ /* 0x000fe20000100800 */
[----:B------:R-:W-:Y:S02]  /*2d10*/  @!P1 MOV R8, R42 ;  /* 0x0000002a00089202 */ /* 0x000fe40000000f00 */
[-C--:B------:R-:W-:Y:S01]  /*2d20*/  @!P1 MOV R9, R43.reuse ;  /* 0x0000002b00099202 */ /* 0x080fe20000000f00 */
[----:B------:R-:W-:Y:S01]  /*2d30*/  STL [R1+0x18], R43 ;  /* 0x0000182b01007387 */ /* 0x000fe20000100800 */
[----:B------:R-:W-:Y:S02]  /*2d40*/  LEA.HI.X R3, R0, R43, R3, 0x1, P0 ;  /* 0x0000002b00037211 */ /* 0x000fe400000f0c03 */
[----:B------:R-:W-:-:S02]  /*2d50*/  ISETP.GE.AND P0, PT, R35, UR4, PT ;  /* 0x0000000423007c0c */ /* 0x000fc4000bf06270 */
[----:B------:R-:W-:Y:S01]  /*2d60*/  MOV R0, UR6 ;  /* 0x0000000600007c02 */ /* 0x000fe20008000f00 */
[----:B------:R-:W-:Y:S01]  /*2d70*/  @!UP0 UIMAD UR6, UR9, 0x60, URZ ;  /* 0x00000060090688a4 */ /* 0x000fe2000f8e02ff */
[----:B------:R-:W-:Y:S01]  /*2d80*/  @!P2 IADD3 R10, P3, PT, R2, UR26, RZ ;  /* 0x0000001a020aac10 */ /* 0x000fe2000ff7e0ff */
[----:B------:R-:W-:-:S03]  /*2d90*/  @!P6 IMAD.WIDE.U32 R4, R4, 0x60, R2 ;  /* 0x000000600404e825 */ /* 0x000fc600078e0002 */
[----:B------:R-:W-:Y:S01]  /*2da0*/  @!P2 IADD3.X R11, PT, PT, R3, UR27, R0, P3, !PT ;  /* 0x0000001b030bac10 */ /* 0x000fe20009ffe400 */
[----:B------:R-:W-:Y:S01]  /*2db0*/  @!PT LDS RZ, [RZ] ;  /* 0x00000000fffff984 */ /* 0x000fe20000000800 */
[----:B------:R-:W-:Y:S01]  /*2dc0*/  @!PT LDS RZ, [RZ] ;  /* 0x00000000fffff984 */ /* 0x000fe20000000800 */
[----:B------:R-:W-:Y:S01]  /*2dd0*/  @!PT LDS RZ, [RZ] ;  /* 0x00000000fffff984 */ /* 0x000fe20000000800 */
[----:B------:R1:W-:Y:S01]  /*2de0*/  @!P1 LDGSTS.E.BYPASS.LTC128B.128 [R6+0xa000], desc[UR18][R8.64] ;  /* 0x0a00000008069fae */ /* 0x0003e2000b981a12 */
[----:B------:R-:W-:Y:S02]  /*2df0*/  ISETP.GE.AND P3, PT, R30, UR4, PT ;  /* 0x000000041e007c0c */ /* 0x000fe4000bf66270 */
[----:B------:R-:W-:Y:S01]  /*2e00*/  @!P6 IADD3 R5, PT, PT, R5, UR6, RZ ;  /* 0x000000060505ec10 */ /* 0x000fe2000fffe0ff */
[----:B------:R-:W-:Y:S01]  /*2e10*/  @P1 STS.128 [R6+0xa000], RZ ;  /* 0x00a000ff06001388 */ /* 0x000fe20000000c00 */
[----:B------:R-:W-:-:S03]  /*2e20*/  MOV R0, UR9 ;  /* 0x0000000900007c02 */ /* 0x000fc60008000f00 */
[----:B------:R-:W-:Y:S04]  /*2e30*/  @P4 STS.128 [R6+0xa800], RZ ;  /* 0x00a800ff06004388 */ /* 0x000fe80000000c00 */
[----:B------:R-:W-:Y:S01]  /*2e40*/  @!PT LDS RZ, [RZ] ;  /* 0x00000000fffff984 */ /* 0x000fe20000000800 */
[----:B------:R-:W-:Y:S01]  /*2e50*/  @!PT LDS RZ, [RZ] ;  /* 0x00000000fffff984 */ /* 0x000fe20000000800 */
[----:B------:R-:W-:Y:S01]  /*2e60*/  @!PT LDS RZ, [RZ] ;  /* 0x00000000fffff984 */ /* 0x000fe20000000800 */
[----:B------:R-:W-:Y:S01]  /*2e70*/  @!P4 LDGSTS.E.BYPASS.LTC128B.128 [R6+0xa800], desc[UR18][R2.64] ;  /* 0x0a8000000206cfae */ /* 0x000fe2000b981a12 */
[----:B------:R-:W-:Y:S01]  /*2e80*/  ISETP.GE.AND P4, PT, R31, UR4, PT ;  /* 0x000000041f007c0c */ /* 0x000fe2000bf86270 */
[----:B------:R-:W-:Y:S02]  /*2e90*/  VOTEU.ALL UP1, P3 ;  /* 0x0000000000ff7886 */ /* 0x000fe40001820000 */
[----:B------:R-:W-:Y:S03]  /*2ea0*/  @P2 STS.128 [R6+0xb000], RZ ;  /* 0x00b000ff06002388 */ /* 0x000fe60000000c00 */
[----:B------:R-:W-:Y:S01]  /*2eb0*/  @!UP1 UIMAD UR7, UR9, 0xc0, URZ ;  /* 0x000000c0090798a4 */ /* 0x000fe2000f8e02ff */
[----:B------:R-:W-:Y:S01]  /*2ec0*/  @!PT LDS RZ, [RZ] ;  /* 0x00000000fffff984 */ /* 0x000fe20000000800 */
[----:B------:R-:W-:Y:S01]  /*2ed0*/  @!PT LDS RZ, [RZ] ;  /* 0x00000000fffff984 */ /* 0x000fe20000000800 */
[----:B------:R-:W-:Y:S01]  /*2ee0*/  @!PT LDS RZ, [RZ] ;  /* 0x00000000fffff984 */ /* 0x000fe20000000800 */
[----:B------:R2:W-:Y:S01]  /*2ef0*/  @!P2 LDGSTS.E.BYPASS.LTC128B.128 [R6+0xb000], desc[UR18][R10.64] ;  /* 0x0b0000000a06afae */ /* 0x0005e2000b981a12 */
[----:B------:R-:W-:-:S03]  /*2f00*/  ISETP.GE.AND P2, PT, R27, UR4, PT ;  /* 0x000000041b007c0c */ /* 0x000fc6000bf46270 */
[----:B------:R-:W-:Y:S02]  /*2f10*/  @P0 STS.128 [R6+0xb800], RZ ;  /* 0x00b800ff06000388 */ /* 0x000fe40000000c00 */
[----:B------:R-:W-:Y:S01]  /*2f20*/  VOTEU.ALL UP2, P4 ;  /* 0x0000000000ff7886 */ /* 0x000fe20002040000 */
[----:B-1----:R-:W-:Y:S01]  /*2f30*/  MOV R8, UR8 ;  /* 0x0000000800087c02 */ /* 0x002fe20008000f00 */
[----:B------:R-:W-:-:S03]  /*2f40*/  IMAD.U32 R9, RZ, RZ, UR8 ;  /* 0x00000008ff097e24 */ /* 0x000fc6000f8e00ff */
[-C--:B------:R-:W-:Y:S01]  /*2f50*/  @!P0 LEA R8, P1, R8, R2.reuse, 0x6 ;  /* 0x0000000208088211 */ /* 0x080fe200078230ff */
[----:B------:R-:W-:Y:S02]  /*2f60*/  @!UP2 UIMAD UR23, UR9, 0xa0, URZ ;  /* 0x000000a00917a8a4 */ /* 0x000fe4000f8e02ff */
[----:B------:R-:W-:Y:S01]  /*2f70*/  VOTEU.ALL UP0, P2 ;  /* 0x0000000000ff7886 */ /* 0x000fe20001000000 */
[----:B------:R-:W-:Y:S02]  /*2f80*/  @!P0 LEA.HI.X R9, R9, R3, R7, 0x6, P1 ;  /* 0x0000000309098211 */ /* 0x000fe400008f3407 */
[----:B------:R-:W-:Y:S02]  /*2f90*/  MOV R7, UR8 ;  /* 0x0000000800077c02 */ /* 0x000fe40008000f00 */
[----:B------:R-:W-:Y:S01]  /*2fa0*/  @!UP0 UIMAD UR6, UR9, 0xe0, URZ ;  /* 0x000000e0090688a4 */ /* 0x000fe2000f8e02ff */
[----:B------:R-:W-:Y:S01]  /*2fb0*/  @!PT LDS RZ, [RZ] ;  /* 0x00000000fffff984 */ /* 0x000fe20000000800 */
[----:B------:R-:W-:Y:S01]  /*2fc0*/  @!PT LDS RZ, [RZ] ;  /* 0x00000000fffff984 */ /* 0x000fe20000000800 */
[----:B------:R-:W-:Y:S01]  /*2fd0*/  @!PT LDS RZ, [RZ] ;  /* 0x00000000fffff984 */ /* 0x000fe20000000800 */
[----:B------:R1:W-:Y:S01]  /*2fe0*/  @!P0 LDGSTS.E.BYPASS.LTC128B.128 [R6+0xb800], desc[UR18][R8.64] ;  /* 0x0b80000008068fae */ /* 0x0003e2000b981a12 */
[----:B------:R-:W-:-:S02]  /*2ff0*/  @!P5 LEA R12, P0, R12, R2, 0x7 ;  /* 0x000000020c0cd211 */ /* 0x000fc400078038ff */
[----:B------:R-:W-:Y:S01]  /*3000*/  ISETP.GE.AND P1, PT, R26, UR4, PT ;  /* 0x000000041a007c0c */ /* 0x000fe2000bf26270 */
[----:B------:R-:W-:Y:S01]  /*3010*/  @P6 STS.128 [R6+0xc000], RZ ;  /* 0x00c000ff06006388 */ /* 0x000fe20000000c00 */
[----:B------:R-:W-:Y:S02]  /*3020*/  @!P5 LEA.HI.X R13, R7, R3, R0, 0x7, P0 ;  /* 0x00000003070dd211 */ /* 0x000fe400000f3c00 */
[----:B--2---:R-:W-:Y:S01]  /*3030*/  MOV R10, UR8 ;  /* 0x00000008000a7c02 */ /* 0x004fe20008000f00 */
[----:B------:R-:W-:Y:S01]  /*3040*/  @!PT LDS RZ, [RZ] ;  /* 0x00000000fffff984 */ /* 0x000fe20000000800 */
[----:B------:R-:W-:Y:S01]  /*3050*/  @!PT LDS RZ, [RZ] ;  /* 0x00000000fffff984 */ /* 0x000fe20000000800 */
[----:B------:R-:W-:Y:S01]  /*3060*/  @!PT LDS RZ, [RZ] ;  /* 0x00000000fffff984 */ /* 0x000fe20000000800 */
[----:B------:R2:W-:Y:S01]  /*3070*/  @!P6 LDGSTS.E.BYPASS.LTC128B.128 [R6+0xc000], desc[UR18][R4.64] ;  /* 0x0c0000000406efae */ /* 0x0005e2000b981a12 */
[----:B------:R-:W-:Y:S02]  /*3080*/  ISETP.GE.AND P6, PT, R24, UR4, PT ;  /* 0x0000000418007c0c */ /* 0x000fe4000bfc6270 */
[----:B------:R-:W-:Y:S01]  /*3090*/  ISETP.GE.AND P0, PT, R20, UR4, PT ;  /* 0x0000000414007c0c */ /* 0x000fe2000bf06270 */
[----:B------:R-:W-:Y:S01]  /*30a0*/  @!P4 IMAD.WIDE.U32 R10, R10, 0xa0, R2 ;  /* 0x000000a00a0ac825 */ /* 0x000fe200078e0002 */
[----:B------:R-:W-:Y:S01]  /*30b0*/  @P5 STS.128 [R6+0xc800], RZ ;  /* 0x00c800ff06005388 */ /* 0x000fe20000000c00 */
[----:B------:R-:W-:-:S02]  /*30c0*/  LOP3.LUT R20, R23, 0x1c0, RZ, 0xc0, !PT ;  /* 0x000001c017147812 */ /* 0x000fc400078ec0ff */
[----:B------:R-:W-:Y:S01]  /*30d0*/  LOP3.LUT R7, R23, 0x400, RZ, 0xc0, !PT ;  /* 0x0000040017077812 */ /* 0x000fe200078ec0ff */
[----:B------:R-:W-:Y:S01]  /*30e0*/  @!PT LDS RZ, [RZ] ;  /* 0x00000000fffff984 */ /* 0x000fe20000000800 */
[----:B------:R-:W-:Y:S01]  /*30f0*/  @!PT LDS RZ, [RZ] ;  /* 0x00000000fffff984 */ /* 0x000fe20000000800 */
[----:B------:R-:W-:Y:S01]  /*3100*/  @!PT LDS RZ, [RZ] ;  /* 0x00000000fffff984 */ /* 0x000fe20000000800 */
[----:B------:R3:W-:Y:S01]  /*3110*/  @!P5 LDGSTS.E.BYPASS.LTC128B.128 [R6+0xc800], desc[UR18][R12.64] ;  /* 0x0c8000000c06dfae */ /* 0x0007e2000b981a12 */
[----:B------:R-:W-:Y:S02]  /*3120*/  @!P4 IADD3 R11, PT, PT, R11, UR23, RZ ;  /* 0x000000170b0bcc10 */ /* 0x000fe4000fffe0ff */
[----:B------:R-:W-:Y:S01]  /*3130*/  ISETP.GE.AND P5, PT, R21, UR4, PT ;  /* 0x0000000415007c0c */ /* 0x000fe2000bfa6270 */
[----:B------:R-:W-:Y:S01]  /*3140*/  @P4 STS.128 [R6+0xd000], RZ ;  /* 0x00d000ff06004388 */ /* 0x000fe20000000c00 */
[----:B------:R-:W-:Y:S01]  /*3150*/  LOP3.LUT R20, R20, 0x38, R41, 0xf8, !PT ;  /* 0x0000003814147812 */ /* 0x000fe200078ef829 */
[----:B------:R-:W-:Y:S01]  /*3160*/  VOTEU.ALL UP5, P6 ;  /* 0x0000000000ff7886 */ /* 0x000fe200030a0000 */
[----:B------:R-:W-:Y:S01]  /*3170*/  VOTEU.ALL UP4, P0 ;  /* 0x0000000000ff7886 */ /* 0x000fe20000080000 */
[----:B------:R-:W-:Y:S01]  /*3180*/  @!PT LDS RZ, [RZ] ;  /* 0x00000000fffff984 */ /* 0x000fe20000000800 */
[----:B------:R-:W-:Y:S01]  /*3190*/  @!PT LDS RZ, [RZ] ;  /* 0x00000000fffff984 */ /* 0x000fe20000000800 */
[----:B------:R-:W-:Y:S01]  /*31a0*/  @!PT LDS RZ, [RZ] ;  /* 0x00000000fffff984 */ /* 0x000fe20000000800 */
[----:B------:R4:W-:Y:S01]  /*31b0*/  @!P4 LDGSTS.E.BYPASS.LTC128B.128 [R6+0xd000], desc[UR18][R10.64] ;  /* 0x0d0000000a06cfae */ /* 0x0009e2000b981a12 */
[----:B------:R-:W-:Y:S01]  /*31c0*/  ISETP.GE.AND P4, PT, R22, UR4, PT ;  /* 0x0000000416007c0c */ /* 0x000fe2000bf86270 */
[----:B-1----:R-:W-:Y:S01]  /*31d0*/  IMAD.U32 R8, RZ, RZ, UR8 ;  /* 0x00000008ff087e24 */ /* 0x002fe2000f8e00ff */
[----:B------:R-:W-:Y:S01]  /*31e0*/  LOP3.LUT R200, R20, 0x8, R187, 0x78, !PT ;  /* 0x0000000814c87812 */ /* 0x000fe200078e78bb */
[----:B------:R-:W-:Y:S01]  /*31f0*/  @P3 STS.128 [R6+0xd800], RZ ;  /* 0x00d800ff06003388 */ /* 0x000fe20000000c00 */
[----:B------:R-:W-:Y:S01]  /*3200*/  @!UP4 UIMAD UR24, UR9, 0x140, URZ ;  /* 0x000001400918c8a4 */ /* 0x000fe2000f8e02ff */
[----:B------:R-:W-:-:S02]  /*3210*/  @!P3 IMAD.WIDE.U32 R8, R8, 0xc0, R2 ;  /* 0x000000c00808b825 */ /* 0x000fc400078e0002 */
[----:B------:R-:W-:Y:S01]  /*3220*/  VOTEU.ALL UP3, P5 ;  /* 0x0000000000ff7886 */ /* 0x000fe20002860000 */
[----:B--2---:R-:W-:Y:S01]  /*3230*/  MOV R4, UR8 ;  /* 0x0000000800047c02 */ /* 0x004fe20008000f00 */
[--C-:B------:R-:W-:Y:S01]  /*3240*/  @!P0 IMAD.WIDE.U32 R16, R16, 0x140, R2.reuse ;  /* 0x0000014010108825 */ /* 0x100fe200078e0002 */
[----:B------:R-:W-:Y:S02]  /*3250*/  @!P3 IADD3 R9, PT, PT, R9, UR7, RZ ;  /* 0x000000070909bc10 */ /* 0x000fe4000fffe0ff */
[----:B------:R-:W-:Y:S01]  /*3260*/  @!UP3 UIMAD UR23, UR9, 0x160, URZ ;  /* 0x000001600917b8a4 */ /* 0x000fe2000f8e02ff */
[----:B------:R-:W-:Y:S01]  /*3270*/  @!P2 IMAD.WIDE.U32 R4, R4, 0xe0, R2 ;  /* 0x000000e00404a825 */ /* 0x000fe200078e0002 */
[----:B------:R-:W-:Y:S01]  /*3280*/  VOTEU.ALL UP2, P4 ;  /* 0x0000000000ff7886 */ /* 0x000fe20002040000 */
[----:B------:R-:W-:Y:S01]  /*3290*/  @!PT LDS RZ, [RZ] ;  /* 0x00000000fffff984 */ /* 0x000fe20000000800 */
[----:B------:R-:W-:Y:S01]  /*32a0*/  @!PT LDS RZ, [RZ] ;  /* 0x00000000fffff984 */ /* 0x000fe20000000800 */
[----:B------:R-:W-:Y:S01]  /*32b0*/  @!PT LDS RZ, [RZ] ;  /* 0x00000000fffff984 */ /* 0x000fe20000000800 */
[----:B------:R1:W-:Y:S01]  /*32c0*/  @!P3 LDGSTS.E.BYPASS.LTC128B.128 [R6+0xd800], desc[UR18][R8.64] ;  /* 0x0d8000000806bfae */ /* 0x0003e2000b981a12 */
[----:B------:R-:W-:Y:S01]  /*32d0*/  ISETP.GE.AND P3, PT, R25, UR4, PT ;  /* 0x0000000419007c0c */ /* 0x000fe2000bf66270 */
[----:B------:R-:W-:Y:S01]  /*32e0*/  @!P2 VIADD R5, R5, UR6 ;  /* 0x000000060505ac36 */ /* 0x000fe20008000000 */
[----:B---3--:R-:W-:Y:S01]  /*32f0*/  MOV R12, UR8 ;  /* 0x00000008000c7c02 */ /* 0x008fe20008000f00 */
[----:B------:R-:W-:Y:S01]  /*3300*/  @P2 STS.128 [R6+0xe000], RZ ;  /* 0x00e000ff06002388 */ /* 0x000fe20000000c00 */
[----:B------:R-:W-:-:S03]  /*3310*/  @!UP2 UIMAD UR7, UR9, 0x180, URZ ;  /* 0x000001800907a8a4 */ /* 0x000fc6000f8e02ff */
[----:B------:R-:W-:Y:S01]  /*3320*/  @!PT LDS RZ, [RZ] ;  /* 0x00000000fffff984 */ /* 0x000fe20000000800 */
[----:B------:R-:W-:Y:S01]  /*3330*/  @!PT LDS RZ, [RZ] ;  /* 0x00000000fffff984 */ /* 0x000fe20000000800 */
[----:B------:R-:W-:Y:S01]  /*3340*/  @!PT LDS RZ, [RZ] ;  /* 0x00000000fffff984 */ /* 0x000fe20000000800 */
[----:B------:R2:W-:Y:S01]  /*3350*/  @!P2 LDGSTS.E.BYPASS.LTC128B.128 [R6+0xe000], desc[UR18][R4.64] ;  /* 0x0e0000000406afae */ /* 0x0005e2000b981a12 */
[----:B----4-:R-:W-:-:S03]  /*3360*/  IMAD.U32 R10, RZ, RZ, UR8 ;  /* 0x00000008ff0a7e24 */ /* 0x010fc6000f8e00ff */
[----:B------:R-:W-:Y:S02]  /*3370*/  @P1 STS.128 [R6+0xe800], RZ ;  /* 0x00e800ff06001388 */ /* 0x000fe40000000c00 */
[----:B------:R-:W-:Y:S01]  /*3380*/  VOTEU.ALL UP1, P3 ;  /* 0x0000000000ff7886 */ /* 0x000fe20001820000 */
[----:B------:R-:W-:-:S04]  /*3390*/  @!P3 IMAD.WIDE.U32 R12, R12, 0x1a0, R2 ;  /* 0x000001a00c0cb825 */ /* 0x000fc800078e0002 */
[----:B------:R-:W-:-:S06]  /*33a0*/  @!UP1 UIMAD UR6, UR9, 0x1a0, URZ ;  /* 0x000001a0090698a4 */ /* 0x000fcc000f8e02ff */
[----:B------:R-:W-:Y:S02]  /*33b0*/  @!P3 IADD3 R13, PT, PT, R13, UR6, RZ ;  /* 0x000000060d0dbc10 */ /* 0x000fe4000fffe0ff */
[----:B-1----:R-:W-:-:S05]  /*33c0*/  MOV R8, UR8 ;  /* 0x0000000800087c02 */ /* 0x002fca0008000f00 */
[----:B------:R-:W-:Y:S01]  /*33d0*/  @!P5 IMAD.WIDE.U32 R8, R8, 0x160, R2 ;  /* 0x000001600808d825 */ /* 0x000fe200078e0002 */
[----:B--2---:R-:W-:Y:S02]  /*33e0*/  MOV R5, UR8 ;  /* 0x0000000800057c02 */ /* 0x004fe40008000f00 */
[----:B------:R-:W-:Y:S02]  /*33f0*/  MOV R4, UR8 ;  /* 0x0000000800047c02 */ /* 0x000fe40008000f00 */
[----:B------:R-:W-:Y:S02]  /*3400*/  @!P1 LEA R18, P2, R5, R2, 0x8 ;  /* 0x0000000205129211 */ /* 0x000fe400078440ff */
[----:B------:R-:W-:Y:S01]  /*3410*/  LOP3.LUT R5, R20, 0x8, R239, 0x78, !PT ;  /* 0x0000000814057812 */ /* 0x000fe200078e78ef */
[C---:B------:R-:W-:Y:S01]  /*3420*/  @!P6 IMAD.WIDE.U32 R14, R4.reuse, 0x120, R2 ;  /* 0x00000120040ee825 */ /* 0x040fe200078e0002 */
[----:B------:R-:W-:Y:S02]  /*3430*/  @!P1 LEA.HI.X R19, R4, R3, R0, 0x8, P2 ;  /* 0x0000000304139211 */ /* 0x000fe400010f4400 */
[----:B------:R-:W-:Y:S01]  /*3440*/  ISETP.GE.AND P2, PT, R28, UR4, PT ;  /* 0x000000041c007c0c */ /* 0x000fe2000bf46270 */
[----:B------:R-:W-:Y:S01]  /*3450*/  @!UP5 UIMAD UR4, UR9, 0x120, URZ ;  /* 0x000001200904d8a4 */ /* 0x000fe2000f8e02ff */
[----:B------:R-:W-:Y:S01]  /*3460*/  IMAD R0, R5, 0x2, R7 ;  /* 0x0000000205007824 */ /* 0x000fe200078e0207 */
[----:B------:R-:W-:Y:S01]  /*3470*/  @!PT LDS RZ, [RZ] ;  /* 0x00000000fffff984 */ /* 0x000fe20000000800 */
[----:B------:R-:W-:Y:S01]  /*3480*/  @!PT LDS RZ, [RZ] ;  /* 0x00000000fffff984 */ /* 0x000fe20000000800 */
[----:B------:R-:W-:Y:S01]  /*3490*/  @!PT LDS RZ, [RZ] ;  /* 0x00000000fffff984 */ /* 0x000fe20000000800 */
[----:B------:R-:W-:Y:S01]  /*34a0*/  @!P1 LDGSTS.E.BYPASS.LTC128B.128 [R6+0xe800], desc[UR18][R18.64] ;  /* 0x0e80000012069fae */ /* 0x000fe2000b981a12 */
[----:B------:R-:W-:Y:S01]  /*34b0*/  IMAD.SHL.U32 R7, R239, 0x20, RZ ;  /* 0x00000020ef077824 */ /* 0x000fe200078e00ff */
[----:B------:R-:W-:Y:S01]  /*34c0*/  @!P5 IADD3 R9, PT, PT, R9, UR23, RZ ;  /* 0x000000170909dc10 */ /* 0x000fe2000fffe0ff */
[----:B------:R-:W-:Y:S01]  /*34d0*/  @!P4 IMAD.WIDE.U32 R4, R4, 0x180, R2 ;  /* 0x000001800404c825 */ /* 0x000fe200078e0002 */
[----:B------:R-:W-:Y:S01]  /*34e0*/  @!P6 IADD3 R15, PT, PT, R15, UR4, RZ ;  /* 0x000000040f0fec10 */ /* 0x000fe2000fffe0ff */
[----:B------:R-:W-:Y:S01]  /*34f0*/  @P6 STS.128 [R6+0xf000], RZ ;  /* 0x00f000ff06006388 */ /* 0x000fe20000000c00 */
[----:B------:R-:W-:Y:S01]  /*3500*/  LOP3.LUT R7, R192, 0x7c00, R7, 0xf8, !PT ;  /* 0x00007c00c0077812 */ /* 0x000fe200078ef807 */
[----:B------:R-:W-:Y:S01]  /*3510*/  @!P4 VIADD R5, R5, UR7 ;  /* 0x000000070505cc36 */ /* 0x000fe20008000000 */
[----:B------:R-:W-:Y:S01]  /*3520*/  IADD3 R134, PT, PT, R0, UR5, RZ ;  /* 0x0000000500867c10 */ /* 0x000fe2000fffe0ff */
[----:B------:R-:W-:Y:S01]  /*3530*/  @!PT LDS RZ, [RZ] ;  /* 0x00000000fffff984 */ /* 0x000fe20000000800 */
[----:B------:R-:W-:Y:S01]  /*3540*/  @!PT LDS RZ, [RZ] ;  /* 0x00000000fffff984 */ /* 0x000fe20000000800 */
[----:B------:R-:W-:Y:S01]  /*3550*/  @!PT LDS RZ, [RZ] ;  /* 0x00000000fffff984 */ /* 0x000fe20000000800 */
[----:B------:R-:W-:Y:S01]  /*3560*/  @!P6 LDGSTS.E.BYPASS.LTC128B.128 [R6+0xf000], desc[UR18][R14.64] ;  /* 0x0f0000000e06efae */ /* 0x000fe2000b981a12 */
[----:B------:R-:W-:Y:S01]  /*3570*/  VOTEU.ALL UP0, P2 ;  /* 0x0000000000ff7886 */ /* 0x000fe20001000000 */
[----:B------:R-:W-:Y:S01]  /*3580*/  @!P2 IMAD.WIDE.U32 R10, R10, 0x1c0, R2 ;  /* 0x000001c00a0aa825 */ /* 0x000fe200078e0002 */
[----:B------:R-:W-:Y:S01]  /*3590*/  @!P0 IADD3 R3, PT, PT, R17, UR24, RZ ;  /* 0x0000001811038c10 */ /* 0x000fe2000fffe0ff */
[----:B------:R-:W-:Y:S01]  /*35a0*/  @P0 STS.128 [R6+0xf800], RZ ;  /* 0x00f800ff06000388 */ /* 0x000fe20000000c00 */
[----:B------:R-:W-:Y:S01]  /*35b0*/  @!P0 MOV R2, R16 ;  /* 0x0000001000028202 */ /* 0x000fe20000000f00 */
[----:B------:R-:W-:-:S04]  /*35c0*/  @!UP0 UIMAD UR4, UR9, 0x1c0, URZ ;  /* 0x000001c0090488a4 */ /* 0x000fc8000f8e02ff */
[----:B------:R-:W-:Y:S01]  /*35d0*/  @!PT LDS RZ, [RZ] ;  /* 0x00000000fffff984 */ /* 0x000fe20000000800 */
[----:B------:R-:W-:Y:S01]  /*35e0*/  @!PT LDS RZ, [RZ] ;  /* 0x00000000fffff984 */ /* 0x000fe20000000800 */
[----:B------:R-:W-:Y:S01]  /*35f0*/  @!PT LDS RZ, [RZ] ;  /* 0x00000000fffff984 */ /* 0x000fe20000000800 */
[----:B------:R1:W-:Y:S01]  /*3600*/  @!P0 LDGSTS.E.BYPASS.LTC128B.128 [R6+0xf800], desc[UR18][R2.64] ;  /* 0x0f80000002068fae */ /* 0x0003e2000b981a12 */
[----:B------:R-:W-:Y:S02]  /*3610*/  LOP3.LUT P0, RZ, R239, 0x4, RZ, 0xc0, !PT ;  /* 0x00000004efff7812 */ /* 0x000fe4000780c0ff */
[----:B------:R-:W-:Y:S01]  /*3620*/  @!P2 IADD3 R11, PT, PT, R11, UR4, RZ ;  /* 0x000000040b0bac10 */ /* 0x000fe2000fffe0ff */
[----:B------:R-:W-:Y:S01]  /*3630*/  @P5 STS.128 [R6+0x10000], RZ ;  /* 0x010000ff06005388 */ /* 0x000fe20000000c00 */
[----:B------:R-:W-:Y:S02]  /*3640*/  SEL R249, R249, 0xffffffc0, !P0 ;  /* 0xffffffc0f9f97807 */ /* 0x000fe40004000000 */
[----:B------:R-:W2:Y:S01]  /*3650*/  LDCU UR4, c[0x0][0x50c] ;  /* 0x0000a180ff0477ac */ /* 0x000ea20008000800 */
        /* <DEDUP_REMOVED lines=9> */
[----:B------:R-:W-:-:S03]  /*36f0*/  LOP3.LUT P4, RZ, R239, 0x2, RZ, 0xc0, !PT ;  /* 0x00000002efff7812 */ /* 0x000fc6000788c0ff */
[----:B------:R-:W-:Y:S04]  /*3700*/  @P3 STS.128 [R6+0x11000], RZ ;  /* 0x011000ff06003388 */ /* 0x000fe80000000c00 */
[----:B------:R-:W-:Y:S01]  /*3710*/  @!PT LDS RZ, [RZ] ;  /* 0x00000000fffff984 */ /* 0x000fe20000000800 */
[----:B------:R-:W-:Y:S01]  /*3720*/  @!PT LDS RZ, [RZ] ;  /* 0x00000000fffff984 */ /* 0x000fe20000000800 */
[----:B------:R-:W-:Y:S01]  /*3730*/  @!PT LDS RZ, [RZ] ;  /* 0x00000000fffff984 */ /* 0x000fe20000000800 */
[----:B------:R-:W-:Y:S01]  /*3740*/  @!P3 LDGSTS.E.BYPASS.LTC128B.128 [R6+0x11000], desc[UR18][R12.64] ;  /* 0x110000000c06bfae */ /* 0x000fe2000b981a12 */
[----:B-1----:R-:W-:-:S03]  /*3750*/  LOP3.LUT R2, R7, R200, RZ, 0xfc, !PT ;  /* 0x000000c807027212 */ /* 0x002fc600078efcff */
[----:B------:R-:W-:Y:S01]  /*3760*/  @P2 STS.128 [R6+0x11800], RZ ;  /* 0x011800ff06002388 */ /* 0x000fe20000000c00 */
[----:B------:R-:W-:Y:S01]  /*3770*/  IMAD.U32 R7, RZ, RZ, UR20 ;  /* 0x00000014ff077e24 */ /* 0x000fe2000f8e00ff */
[----:B------:R-:W-:Y:S02]  /*3780*/  LEA R238, R2, UR5, 0x1 ;  /* 0x0000000502ee7c11 */ /* 0x000fe4000f8e08ff */
[----:B------:R-:W-:Y:S01]  /*3790*/  @!PT LDS RZ, [RZ] ;  /* 0x00000000fffff984 */ /* 0x000fe20000000800 */
[----:B------:R-:W-:Y:S01]  /*37a0*/  @!PT LDS RZ, [RZ] ;  /* 0x00000000fffff984 */ /* 0x000fe20000000800 */
[----:B------:R-:W-:Y:S01]  /*37b0*/  @!PT LDS RZ, [RZ] ;  /* 0x00000000fffff984 */ /* 0x000fe20000000800 */
[----:B------:R1:W-:Y:S01]  /*37c0*/  @!P2 LDGSTS.E.BYPASS.LTC128B.128 [R6+0x11800], desc[UR18][R10.64] ;  /* 0x118000000a06afae */ /* 0x0003e2000b981a12 */
[----:B------:R-:W-:Y:S02]  /*37d0*/  MOV R2, 0x20 ;  /* 0x0000002000027802 */ /* 0x000fe40000000f00 */
[----:B------:R-:W-:Y:S01]  /*37e0*/  IADD3 R3, PT, PT, R238, R249, RZ ;  /* 0x000000f9ee037210 */ /* 0x000fe20007ffe0ff */
[----:B------:R-:W-:Y:S01]  /*37f0*/  LDSM.16.M88.4 R20, [R238] ;  /* 0x00000000ee14783b */ /* 0x000fe20000000200 */
[----:B------:R-:W-:-:S03]  /*3800*/  SEL R2, R2, 0xffffffe0, !P4 ;  /* 0xffffffe002027807 */ /* 0x000fc60006000000 */
[----:B------:R-:W4:Y:S01]  /*3810*/  LDSM.16.M88.4 R40, [R0+UR5+0x2800] ;  /* 0x002800050028783b */ /* 0x000f220008000200 */
[-C--:B------:R-:W-:Y:S02]  /*3820*/  IADD3 R16, PT, PT, R238, R2.reuse, RZ ;  /* 0x00000002ee107210 */ /* 0x080fe40007ffe0ff */
[C---:B------:R-:W-:Y:S01]  /*3830*/  IADD3 R93, PT, PT, R134.reuse, R2, RZ ;  /* 0x00000002865d7210 */ /* 0x040fe20007ffe0ff */
[----:B------:R-:W-:Y:S01]  /*3840*/  LDSM.16.M88.4 R68, [R0+UR5+0x3000] ;  /* 0x003000050044783b */ /* 0x000fe20008000200 */
[----:B---3--:R-:W-:Y:S02]  /*3850*/  IADD3 R4, PT, PT, R134, R249, RZ ;  /* 0x000000f986047210 */ /* 0x008fe40007ffe0ff */
[C---:B------:R-:W-:Y:S01]  /*3860*/  IADD3 R5, PT, PT, R2.reuse, R3, RZ ;  /* 0x0000000302057210 */ /* 0x040fe20007ffe0ff */
[----:B------:R-:W-:Y:S01]  /*3870*/  STL [R1+0x8], R16 ;  /* 0x0000081001007387 */ /* 0x000fe20000100800 */
[----:B------:R-:W-:-:S03]  /*3880*/  IADD3 R96, PT, PT, R2, R4, RZ ;  /* 0x0000000402607210 */ /* 0x000fc60007ffe0ff */
[----:B------:R-:W-:Y:S04]  /*3890*/  LDSM.16.M88.4 R16, [R16] ;  /* 0x000000001010783b */ /* 0x000fe80000000200 */
[----:B------:R-:W-:Y:S04]  /*38a0*/  LDSM.16.M88.4 R32, [R93+0x2000] ;  /* 0x002000005d20783b */ /* 0x000fe80000000200 */
[----:B-1----:R-:W1:Y:S04]  /*38b0*/  LDSM.16.M88.4 R8, [R0+UR5+0x2000] ;  /* 0x002000050008783b */ /* 0x002e680008000200 */
[----:B------:R-:W-:Y:S04]  /*38c0*/  LDSM.16.M88.4 R12, [R3] ;  /* 0x00000000030c783b */ /* 0x000fe80000000200 */
[----:B------:R-:W-:Y:S04]  /*38d0*/  LDSM.16.M88.4 R44, [R4+0x2000] ;  /* 0x00200000042c783b */ /* 0x000fe80000000200 */
[----:B------:R-:W3:Y:S04]  /*38e0*/  LDSM.16.M88.4 R48, [R93+0x2800] ;  /* 0x002800005d30783b */ /* 0x000ee80000000200 */
[----:B------:R-:W-:Y:S01]  /*38f0*/  LDSM.16.M88.4 R56, [R96+0x2000] ;  /* 0x002000006038783b */ /* 0x000fe20000000200 */
[C---:B----4-:R-:W-:Y:S03]  /*3900*/  HMMA.16816.F32 R36, R20.reuse, R40, RZ ;  /* 0x000000281424723c */ /* 0x050fe600000018ff */
[----:B------:R-:W-:Y:S04]  /*3910*/  LDSM.16.M88.4 R60, [R93+0x3000] ;  /* 0x003000005d3c783b */ /* 0x000fe80000000200 */
[----:B------:R-:W-:Y:S04]  /*3920*/  LDSM.16.M88.4 R64, [R4+0x2800] ;  /* 0x002800000440783b */ /* 0x000fe80000000200 */
[----:B------:R-:W-:Y:S04]  /*3930*/  LDSM.16.M88.4 R52, [R96+0x2800] ;  /* 0x002800006034783b */ /* 0x000fe80000000200 */
[----:B------:R-:W-:Y:S04]  /*3940*/  LDSM.16.M88.4 R72, [R0+UR5+0x3800] ;  /* 0x003800050048783b */ /* 0x000fe80008000200 */
[----:B------:R-:W-:Y:S01]  /*3950*/  LDSM.16.M88.4 R76, [R4+0x3000] ;  /* 0x00300000044c783b */ /* 0x000fe20000000200 */
[C---:B-1----:R-:W-:Y:S03]  /*3960*/  HMMA.16816.F32 R24, R20.reuse, R8, RZ ;  /* 0x000000081418723c */ /* 0x042fe600000018ff */
[----:B------:R-:W-:Y:S04]  /*3970*/  LDSM.16.M88.4 R80, [R0+UR5+0x9800] ;  /* 0x009800050050783b */ /* 0x000fe80008000200 */
[----:B------:R-:W0:Y:S01]  /*3980*/  LDGDEPBAR ;  /* 0x00000000000079af */ /* 0x000e220000000000 */
[----:B------:R-:W-:Y:S03]  /*3990*/  HMMA.16816.F32 R28, R20, R10, RZ ;  /* 0x0000000a141c723c */ /* 0x000fe600000018ff */
[----:B------:R-:W1:Y:S04]  /*39a0*/  LDSM.16.M88.4 R8, [R5] ;  /* 0x000000000508783b */ /* 0x000e680000000200 */
[----:B------:R4:W-:Y:S01]  /*39b0*/  STL [R1+0xc], R5 ;  /* 0x00000c0501007387 */ /* 0x0009e20000100800 */
[C---:B---3--:R-:W-:Y:S03]  /*39c0*/  HMMA.16816.F32 R36, R16.reuse, R48, R36 ;  /* 0x000000301024723c */ /* 0x048fe60000001824 */
[----:B------:R-:W-:Y:S05]  /*39d0*/  STL.64 [R1], R188 ;  /* 0x000000bc01007387 */ /* 0x000fea0000100a00 */
[C---:B------:R-:W-:Y:S08]  /*39e0*/  HMMA.16816.F32 R24, R16.reuse, R32, R24 ;  /* 0x000000201018723c */ /* 0x040ff00000001818 */
[----:B------:R-:W-:Y:S01]  /*39f0*/  HMMA.16816.F32 R28, R16, R34, R28 ;  /* 0x00000022101c723c */ /* 0x000fe2000000181c */
[----:B----4-:R-:W-:-:S07]  /*3a00*/  MOV R5, 0x8 ;  /* 0x0000000800057802 */ /* 0x010fce0000000f00 */
[----:B------:R-:W-:Y:S08]  /*3a10*/  HMMA.16816.F32 R32, R20, R42, RZ ;  /* 0x0000002a1420723c */ /* 0x000ff000000018ff */
[C---:B------:R-:W-:Y:S08]  /*3a20*/  HMMA.16816.F32 R24, R12.reuse, R44, R24 ;  /* 0x0000002c0c18723c */ /* 0x040ff00000001818 */
[----:B------:R-:W-:Y:S08]  /*3a30*/  HMMA.16816.F32 R28, R12, R46, R28 ;  /* 0x0000002e0c1c723c */ /* 0x000ff0000000181c */
[----:B------:R-:W-:Y:S08]  /*3a40*/  HMMA.16816.F32 R48, R16, R50, R32 ;  /* 0x000000321030723c */ /* 0x000ff00000001820 */
[----:B------:R-:W-:Y:S08]  /*3a50*/  HMMA.16816.F32 R32, R20, R68, RZ ;  /* 0x000000441420723c */ /* 0x000ff000000018ff */
[C---:B-1----:R-:W-:Y:S08]  /*3a60*/  HMMA.16816.F32 R24, R8.reuse, R56, R24 ;  /* 0x000000380818723c */ /* 0x042ff00000001818 */
[----:B------:R-:W-:Y:S01]  /*3a70*/  HMMA.16816.F32 R40, R8, R58, R28 ;  /* 0x0000003a0828723c */ /* 0x000fe2000000181c */
[----:B------:R-:W-:Y:S07]  /*3a80*/  LDSM.16.M88.4 R56, [R96+0x3000] ;  /* 0x003000006038783b */ /* 0x000fee0000000200 */
[----:B------:R-:W-:Y:S03]  /*3a90*/  HMMA.16816.F32 R44, R16, R60, R32 ;  /* 0x0000003c102c723c */ /* 0x000fe60000001820 */
[----:B--2---:R-:W-:Y:S01]  /*3aa0*/  FMUL.FTZ R3, R25, UR4 ;  /* 0x0000000419037c20 */ /* 0x004fe20008410000 */
        /* <DEDUP_REMOVED lines=9> */
[----:B------:R-:W-:Y:S01]  /*3b40*/  HMMA.16816.F32 R28, R20, R72, RZ ;  /* 0x00000048141c723c */ /* 0x000fe200000018ff */
[----:B-1----:R-:W-:-:S07]  /*3b50*/  FMUL.FTZ R3, R27, UR4 ;  /* 0x000000041b037c20 */ /* 0x002fce0008410000 */
[----:B------:R-:W-:Y:S01]  /*3b60*/  HMMA.16816.F32 R24, R12, R66, R48 ;  /* 0x000000420c18723c */ /* 0x000fe20000001830 */
[----:B------:R-:W1:Y:S01]  /*3b70*/  LDSM.16.M88.4 R64, [R0+UR5+0x4000] ;  /* 0x004000050040783b */ /* 0x000e620008000200 */
[----:B------:R5:W1:Y:S06]  /*3b80*/  MUFU.TANH R184, R3 ;  /* 0x0000000300b87308 */ /* 0x000a6c0000002400 */
[----:B------:R-:W-:Y:S01]  /*3b90*/  HMMA.16816.F32 R48, R16, R62, R32 ;  /* 0x0000003e1030723c */ /* 0x000fe20000001820 */
[----:B------:R-:W-:Y:S01]  /*3ba0*/  LDSM.16.M88.4 R60, [R93+0x4000] ;  /* 0x004000005d3c783b */ /* 0x000fe20000000200 */
[----:B-----5:R-:W-:-:S04]  /*3bb0*/  FMUL.FTZ R3, R40, UR4 ;  /* 0x0000000428037c20 */ /* 0x020fc80008410000 */
[----:B------:R5:W1:Y:S02]  /*3bc0*/  MUFU.TANH R183, R3 ;  /* 0x0000000300b77308 */ /* 0x000a640000002400 */
[----:B-----5:R-:W-:-:S06]  /*3bd0*/  FMUL.FTZ R3, R41, UR4 ;  /* 0x0000000429037c20 */ /* 0x020fcc0008410000 */
[----:B------:R5:W1:Y:S02]  /*3be0*/  MUFU.TANH R182, R3 ;  /* 0x0000000300b67308 */ /* 0x000a640000002400 */
[----:B-----5:R-:W-:-:S06]  /*3bf0*/  FMUL.FTZ R3, R42, UR4 ;  /* 0x000000042a037c20 */ /* 0x020fcc0008410000 */
[----:B------:R5:W1:Y:S02]  /*3c00*/  MUFU.TANH R181, R3 ;  /* 0x0000000300b57308 */ /* 0x000a640000002400 */
[----:B-----5:R-:W-:Y:S02]  /*3c10*/  FMUL.FTZ R3, R43, UR4 ;  /* 0x000000042b037c20 */ /* 0x020fe40008410000 */
[----:B------:R-:W-:Y:S01]  /*3c20*/  HMMA.16816.F32 R40, R8, R54, R24 ;  /* 0x000000360828723c */ /* 0x000fe20000001818 */
[----:B------:R-:W-:Y:S03]  /*3c30*/  LDSM.16.M88.4 R52, [R96+0x3800] ;  /* 0x003800006034783b */ /* 0x000fe60000000200 */
[----:B------:R5:W1:Y:S04]  /*3c40*/  MUFU.TANH R180, R3 ;  /* 0x0000000300b47308 */ /* 0x000a680000002400 */
[----:B------:R-:W-:Y:S08]  /*3c50*/  HMMA.16816.F32 R24, R12, R76, R44 ;  /* 0x0000004c0c18723c */ /* 0x000ff0000000182c */
[----:B----4-:R-:W-:Y:S01]  /*3c60*/  HMMA.16816.F32 R44, R16, R68, R28 ;  /* 0x00000044102c723c */ /* 0x010fe2000000181c */
[----:B-----5:R-:W-:-:S07]  /*3c70*/  FMUL.FTZ R3, R36, UR4 ;  /* 0x0000000424037c20 */ /* 0x020fce0008410000 */
[----:B------:R-:W-:Y:S01]  /*3c80*/  HMMA.16816.F32 R28, R20, R74, RZ ;  /* 0x0000004a141c723c */ /* 0x000fe200000018ff */
[----:B------:R-:W4:Y:S01]  /*3c90*/  LDSM.16.M88.4 R72, [R4+0x3800] ;  /* 0x003800000448783b */ /* 0x000f220000000200 */
[----:B------:R5:W1:Y:S06]  /*3ca0*/  MUFU.TANH R179, R3 ;  /* 0x0000000300b37308 */ /* 0x000a6c0000002400 */
[----:B------:R-:W-:Y:S08]  /*3cb0*/  HMMA.16816.F32 R32, R8, R56, R24 ;  /* 0x000000380820723c */ /* 0x000ff00000001818 */
[----:B------:R-:W-:Y:S01]  /*3cc0*/  HMMA.16816.F32 R24, R12, R78, R48 ;  /* 0x0000004e0c18723c */ /* 0x000fe20000001830 */
[----:B------:R-:W-:Y:S01]  /*3cd0*/  LDSM.16.M88.4 R76, [R4+0x4000] ;  /* 0x00400000044c783b */ /* 0x000fe20000000200 */
[----:B-----5:R-:W-:-:S04]  /*3ce0*/  FMUL.FTZ R3, R37, UR4 ;  /* 0x0000000425037c20 */ /* 0x020fc80008410000 */
[----:B------:R5:W2:Y:S02]  /*3cf0*/  MUFU.TANH R178, R3 ;  /* 0x0000000300b27308 */ /* 0x000aa40000002400 */
[----:B------:R-:W-:Y:S01]  /*3d00*/  HMMA.16816.F32 R48, R16, R70, R28 ;  /* 0x000000461030723c */ /* 0x000fe2000000181c */
[----:B------:R-:W3:Y:S07]  /*3d10*/  LDSM.16.M88.4 R68, [R0+UR5+0x4800] ;  /* 0x004800050044783b */ /* 0x000eee0008000200 */
[----:B-1----:R-:W-:Y:S01]  /*3d20*/  HMMA.16816.F32 R28, R20, R64, RZ ;  /* 0x00000040141c723c */ /* 0x002fe200000018ff */
[----:B-----5:R-:W-:-:S04]  /*3d30*/  FMUL.FTZ R3, R38, UR4 ;  /* 0x0000000426037c20 */ /* 0x020fc80008410000 */
[----:B------:R1:W1:Y:S02]  /*3d40*/  MUFU.TANH R177, R3 ;  /* 0x0000000300b17308 */ /* 0x0002640000002400 */
[----:B-1----:R-:W-:Y:S02]  /*3d50*/  FMUL.FTZ R3, R39, UR4 ;  /* 0x0000000427037c20 */ /* 0x002fe40008410000 */
[----:B------:R-:W-:Y:S01]  /*3d60*/  HMMA.16816.F32 R36, R8, R58, R24 ;  /* 0x0000003a0824723c */ /* 0x000fe20000001818 */
[----:B------:R-:W-:Y:S03]  /*3d70*/  LDSM.16.M88.4 R56, [R96+0x4000] ;  /* 0x004000006038783b */ /* 0x000fe60000000200 */
[----:B------:R1:W1:Y:S04]  /*3d80*/  MUFU.TANH R176, R3 ;  /* 0x0000000300b07308 */ /* 0x0002680000002400 */
[----:B----4-:R-:W-:Y:S01]  /*3d90*/  HMMA.16816.F32 R24, R12, R72, R44 ;  /* 0x000000480c18723c */ /* 0x010fe2000000182c */
[----:B-1----:R-:W-:-:S04]  /*3da0*/  FMUL.FTZ R3, R40, UR4 ;  /* 0x0000000428037c20 */ /* 0x002fc80008410000 */
        /* <DEDUP_REMOVED lines=8> */
[----:B------:R-:W-:Y:S01]  /*3e30*/  HMMA.16816.F32 R28, R20, R66, RZ ;  /* 0x00000042141c723c */ /* 0x000fe200000018ff */
[----:B------:R-:W5:Y:S01]  /*3e40*/  LDSM.16.M88.4 R64, [R93+0x4800] ;  /* 0x004800005d40783b */ /* 0x000f620000000200 */
[----:B-1----:R-:W-:-:S04]  /*3e50*/  FMUL.FTZ R3, R32, UR4 ;  /* 0x0000000420037c20 */ /* 0x002fc80008410000 */
[----:B------:R1:W1:-:S14]  /*3e60*/  MUFU.TANH R95, R3 ;  /* 0x00000003005f7308 */ /* 0x00025c0000002400 */
[----:B------:R-:W-:Y:S01]  /*3e70*/  HMMA.16816.F32 R44, R16, R62, R28 ;  /* 0x0000003e102c723c */ /* 0x000fe2000000181c */
[----:B------:R-:W2:Y:S07]  /*3e80*/  LDSM.16.M88.4 R60, [R0+UR5+0x5000] ;  /* 0x00500005003c783b */ /* 0x000eae0008000200 */
[----:B---3--:R-:W-:Y:S01]  /*3e90*/  HMMA.16816.F32 R28, R20, R68, RZ ;  /* 0x00000044141c723c */ /* 0x008fe200000018ff */
[----:B-1----:R-:W-:-:S04]  /*3ea0*/  FMUL.FTZ R3, R33, UR4 ;  /* 0x0000000421037c20 */ /* 0x002fc80008410000 */
[----:B------:R1:W3:Y:S02]  /*3eb0*/  MUFU.TANH R168, R3 ;  /* 0x0000000300a87308 */ /* 0x0002e40000002400 */
[----:B-1----:R-:W-:-:S06]  /*3ec0*/  FMUL.FTZ R3, R34, UR4 ;  /* 0x0000000422037c20 */ /* 0x002fcc0008410000 */
[----:B------:R1:W1:Y:S02]  /*3ed0*/  MUFU.TANH R167, R3 ;  /* 0x0000000300a77308 */ /* 0x0002640000002400 */
[----:B-1----:R-:W-:Y:S02]  /*3ee0*/  FMUL.FTZ R3, R35, UR4 ;  /* 0x0000000423037c20 */ /* 0x002fe40008410000 */
[----:B------:R-:W-:Y:S04]  /*3ef0*/  HMMA.16816.F32 R32, R8, R52, R24 ;  /* 0x000000340820723c */ /* 0x000fe80000001818 */
[----:B------:R1:W1:Y:S04]  /*3f00*/  MUFU.TANH R161, R3 ;  /* 0x0000000300a17308 */ /* 0x0002680000002400 */
[----:B------:R-:W-:Y:S01]  /*3f10*/  HMMA.16816.F32 R24, R12, R74, R48 ;  /* 0x0000004a0c18723c */ /* 0x000fe20000001830 */
[----:B------:R-:W-:Y:S04]  /*3f20*/  LDSM.16.M88.4 R48, [R96+0x4800] ;  /* 0x004800006030783b */ /* 0x000fe80000000200 */
[----:B------:R-:W-:Y:S01]  /*3f30*/  LDSM.16.M88.4 R72, [R0+UR5+0x6000] ;  /* 0x006000050048783b */ /* 0x000fe20008000200 */
[----:B-1----:R-:W-:-:S04]  /*3f40*/  FMUL.FTZ R3, R36, UR4 ;  /* 0x0000000424037c20 */ /* 0x002fc80008410000 */
        /* <DEDUP_REMOVED lines=25> */
[----:B------:R-:W-:Y:S01]  /*40e0*/  LDSM.16.M88.4 R64, [R4+0x5000] ;  /* 0x005000000440783b */ /* 0x000fe20000000200 */
[----:B-1----:R-:W-:-:S04]  /*40f0*/  FMUL.FTZ R3, R36, UR4 ;  /* 0x0000000424037c20 */ /* 0x002fc80008410000 */
[----:B------:R1:W1:Y:S02]  /*4100*/  MUFU.TANH R105, R3 ;  /* 0x0000000300697308 */ /* 0x0002640000002400 */
[----:B--2---:R-:W-:Y:S01]  /*4110*/  HMMA.16816.F32 R28, R20, R60, RZ ;  /* 0x0000003c141c723c */ /* 0x004fe200000018ff */
[----:B-1----:R-:W-:-:S05]  /*4120*/  FMUL.FTZ R3, R37, UR4 ;  /* 0x0000000425037c20 */ /* 0x002fca0008410000 */
        /* <DEDUP_REMOVED lines=51> */
[----:B------:R-:W-:Y:S01]  /*4460*/  LDSM.16.M88.4 R60, [R93+0x6800] ;  /* 0x006800005d3c783b */ /* 0x000fe20000000200 */
        /* <DEDUP_REMOVED lines=9> */
[----:B------:R-:W-:Y:S03]  /*4500*/  LDSM.16.M88.4 R52, [R96+0x6000] ;  /* 0x006000006034783b */ /* 0x000fe60000000200 */
[----:B------:R3:W2:Y:S04]  /*4510*/  MUFU.TANH R117, R3 ;  /* 0x0000000300757308 */ /* 0x0006a80000002400 */
[----:B------:R-:W-:Y:S08]  /*4520*/  HMMA.16816.F32 R24, R12, R68, R40 ;  /* 0x000000440c18723c */ /* 0x000ff00000001828 */
[----:B-1----:R-:W-:Y:S01]  /*4530*/  HMMA.16816.F32 R40, R16, R56, R28 ;  /* 0x000000381028723c */ /* 0x002fe2000000181c */
[----:B---3--:R-:W-:-:S07]  /*4540*/  FMUL.FTZ R3, R32, UR4 ;  /* 0x0000000420037c20 */ /* 0x008fce0008410000 */
        /* <DEDUP_REMOVED lines=11> */
[----:B------:R-:W4:Y:S07]  /*4600*/  LDSM.16.M88.4 R68, [R0+UR5+0x7000] ;  /* 0x007000050044783b */ /* 0x000f2e0008000200 */
[----:B------:R-:W-:Y:S01]  /*4610*/  HMMA.16816.F32 R44, R16, R58, R28 ;  /* 0x0000003a102c723c */ /* 0x000fe2000000181c */
[----:B------:R-:W-:Y:S01]  /*4620*/  LDSM.16.M88.4 R56, [R93+0x7000] ;  /* 0x007000005d38783b */ /* 0x000fe20000000200 */
[----:B---3--:R-:W-:-:S06]  /*4630*/  FMUL.FTZ R3, R36, UR4 ;  /* 0x0000000424037c20 */ /* 0x008fcc0008410000 */
[----:B-----5:R-:W-:Y:S01]  /*4640*/  HMMA.16816.F32 R28, R20, R64, RZ ;  /* 0x00000040141c723c */ /* 0x020fe200000018ff */
        /* <DEDUP_REMOVED lines=9> */
[----:B-1----:R-:W-:Y:S08]  /*46e0*/  HMMA.16816.F32 R24, R12, R72, R40 ;  /* 0x000000480c18723c */ /* 0x002ff00000001828 */
[----:B------:R-:W-:Y:S01]  /*46f0*/  HMMA.16816.F32 R40, R16, R60, R28 ;  /* 0x0000003c1028723c */ /* 0x000fe2000000181c */
        /* <DEDUP_REMOVED lines=14> */
[----:B------:R-:W5:Y:S01]  /*47e0*/  LDSM.16.M88.4 R60, [R0+UR5+0x7800] ;  /* 0x00780005003c783b */ /* 0x000f620008000200 */
[----:B---3--:R-:W-:-:S06]  /*47f0*/  FMUL.FTZ R3, R36, UR4 ;  /* 0x0000000424037c20 */ /* 0x008fcc0008410000 */
[----:B----4-:R-:W-:Y:S01]  /*4800*/  HMMA.16816.F32 R28, R20, R68, RZ ;  /* 0x00000044141c723c */ /* 0x010fe200000018ff */
[----:B------:R3:W4:Y:S02]  /*4810*/  MUFU.TANH R138, R3 ;  /* 0x00000003008a7308 */ /* 0x0007240000002400 */
        /* <DEDUP_REMOVED lines=8> */
[----:B-1----:R-:W-:Y:S08]  /*48a0*/  HMMA.16816.F32 R24, R12, R64, R40 ;  /* 0x000000400c18723c */ /* 0x002ff00000001828 */
[----:B------:R-:W-:Y:S01]  /*48b0*/  HMMA.16816.F32 R40, R16, R56, R28 ;  /* 0x000000381028723c */ /* 0x000fe2000000181c */
[----:B--2---:R-:W-:-:S07]  /*48c0*/  FMUL.FTZ R3, R32, UR4 ;  /* 0x0000000420037c20 */ /* 0x004fce0008410000 */
[----:B------:R-:W-:Y:S01]  /*48d0*/  HMMA.16816.F32 R28, R20, R70, RZ ;  /* 0x00000046141c723c */ /* 0x000fe200000018ff */
[----:B------:R1:W2:Y:S01]  /*48e0*/  MUFU.TANH R151, R3 ;  /* 0x0000000300977308 */ /* 0x0002a20000002400 */
[----:B------:R-:W-:Y:S01]  /*48f0*/  LDSM.16.M88.4 R68, [R0+UR5+0x8000] ;  /* 0x008000050044783b */ /* 0x000fe20008000200 */
        /* <DEDUP_REMOVED lines=8> */
[----:B------:R-:W-:Y:S07]  /*4980*/  LDSM.16.M88.4 R64, [R0+UR5+0x8800] ;  /* 0x008800050040783b */ /* 0x000fee0008000200 */
        /* <DEDUP_REMOVED lines=24> */
[----:B----4-:R-:W-:Y:S04]  /*4b10*/  HMMA.16816.F32 R32, R8, R56, R24 ;  /* 0x000000380820723c */ /* 0x010fe80000001818 */
[----:B------:R3:W4:Y:S04]  /*4b20*/  MUFU.TANH R163, R3 ;  /* 0x0000000300a37308 */ /* 0x0007280000002400 */
[----:B------:R-:W-:Y:S01]  /*4b30*/  HMMA.16816.F32 R24, R12, R74, R44 ;  /* 0x0000004a0c18723c */ /* 0x000fe2000000182c */
[----:B------:R-:W-:Y:S07]  /*4b40*/  LDSM.16.M88.4 R72, [R4+0x8800] ;  /* 0x008800000448783b */ /* 0x000fee0000000200 */
[----:B------:R-:W-:Y:S01]  /*4b50*/  HMMA.16816.F32 R44, R16, R54, R28 ;  /* 0x00000036102c723c */ /* 0x000fe2000000181c */
[----:B------:R-:W5:Y:S01]  /*4b60*/  LDSM.16.M88.4 R52, [R96+0x7800] ;  /* 0x007800006034783b */ /* 0x000f620000000200 */
        /* <DEDUP_REMOVED lines=9> */
[----:B------:R-:W-:Y:S03]  /*4c00*/  LDSM.16.M88.4 R56, [R0+UR5+0x9000] ;  /* 0x009000050038783b */ /* 0x000fe60008000200 */
[----:B------:R3:W2:Y:S04]  /*4c10*/  MUFU.TANH R165, R3 ;  /* 0x0000000300a57308 */ /* 0x0006a80000002400 */
[----:B-1----:R-:W-:Y:S08]  /*4c20*/  HMMA.16816.F32 R24, R12, R60, R40 ;  /* 0x0000003c0c18723c */ /* 0x002ff00000001828 */
[----:B------:R-:W-:Y:S01]  /*4c30*/  HMMA.16816.F32 R40, R16, R48, R28 ;  /* 0x000000301028723c */ /* 0x000fe2000000181c */
[----:B---3--:R-:W-:-:S07]  /*4c40*/  FMUL.FTZ R3, R32, UR4 ;  /* 0x0000000420037c20 */ /* 0x008fce0008410000 */
[----:B------:R-:W-:Y:S01]  /*4c50*/  HMMA.16816.F32 R28, R20, R70, RZ ;  /* 0x00000046141c723c */ /* 0x000fe200000018ff */
[----:B------:R-:W1:Y:S01]  /*4c60*/  LDSM.16.M88.4 R68, [R93+0x8800] ;  /* 0x008800005d44783b */ /* 0x000e620000000200 */
[----:B------:R3:W1:Y:S02]  /*4c70*/  MUFU.TANH R158, R3 ;  /* 0x00000003009e7308 */ /* 0x0006640000002400 */
[----:B---3--:R-:W-:-:S15]  /*4c80*/  FMUL.FTZ R3, R33, UR4 ;  /* 0x0000000421037c20 */ /* 0x008fde0008410000 */
[----:B------:R-:W-:-:S01]  /*4c90*/  NOP ;  /* 0x0000000000007918 */ /* 0x000fc20000000000 */
[----:B------:R-:W-:Y:S01]  /*4ca0*/  HMMA.16816.F32 R48, R16, R50, R28 ;  /* 0x000000321030723c */ /* 0x000fe2000000181c */
[----:B------:R3:W1:Y:S07]  /*4cb0*/  MUFU.TANH R157, R3 ;  /* 0x00000003009d7308 */ /* 0x00066e0000002400 */
[----:B------:R-:W-:Y:S01]  /*4cc0*/  HMMA.16816.F32 R28, R20, R64, RZ ;  /* 0x00000040141c723c */ /* 0x000fe200000018ff */
[----:B---3--:R-:W-:-:S04]  /*4cd0*/  FMUL.FTZ R3, R34, UR4 ;  /* 0x0000000422037c20 */ /* 0x008fc80008410000 */
[----:B------:R3:W1:Y:S02]  /*4ce0*/  MUFU.TANH R156, R3 ;  /* 0x00000003009c7308 */ /* 0x0006640000002400 */
[----:B---3--:R-:W-:Y:S02]  /*4cf0*/  FMUL.FTZ R3, R35, UR4 ;  /* 0x0000000423037c20 */ /* 0x008fe40008410000 */
[----:B-----5:R-:W-:Y:S04]  /*4d00*/  HMMA.16816.F32 R32, R8, R52, R24 ;  /* 0x000000340820723c */ /* 0x020fe80000001818 */
[----:B------:R3:W2:Y:S04]  /*4d10*/  MUFU.TANH R152, R3 ;  /* 0x0000000300987308 */ /* 0x0006a80000002400 */
[----:B------:R-:W-:Y:S01]  /*4d20*/  HMMA.16816.F32 R24, R12, R62, R44 ;  /* 0x0000003e0c18723c */ /* 0x000fe2000000182c */
[----:B------:R-:W5:Y:S07]  /*4d30*/  LDSM.16.M88.4 R60, [R96+0x8000] ;  /* 0x00800000603c783b */ /* 0x000f6e0000000200 */
[----:B-1----:R-:W-:Y:S01]  /*4d40*/  HMMA.16816.F32 R44, R16, R68, R28 ;  /* 0x00000044102c723c */ /* 0x002fe2000000181c */
[----:B---3--:R-:W-:-:S04]  /*4d50*/  FMUL.FTZ R3, R36, UR4 ;  /* 0x0000000424037c20 */ /* 0x008fc80008410000 */
[----:B------:R1:W3:Y:S03]  /*4d60*/  MUFU.TANH R150, R3 ;  /* 0x0000000300967308 */ /* 0x0002e60000002400 */
        /* <DEDUP_REMOVED lines=11> */
[----:B------:R-:W2:Y:S01]  /*4e20*/  LDSM.16.M88.4 R68, [R96+0x8800] ;  /* 0x008800006044783b */ /* 0x000ea20000000200 */
        /* <DEDUP_REMOVED lines=8> */
[----:B-----5:R-:W-:Y:S04]  /*4eb0*/  HMMA.16816.F32 R32, R8, R60, R24 ;  /* 0x0000003c0820723c */ /* 0x020fe80000001818 */
[----:B------:R1:W1:Y:S04]  /*4ec0*/  MUFU.TANH R91, R3 ;  /* 0x00000003005b7308 */ /* 0x0002680000002400 */
[----:B------:R-:W-:Y:S01]  /*4ed0*/  HMMA.16816.F32 R24, R12, R78, R48 ;  /* 0x0000004e0c18723c */ /* 0x000fe20000001830 */
[----:B------:R-:W-:Y:S07]  /*4ee0*/  LDSM.16.M88.4 R76, [R93+0x9800] ;  /* 0x009800005d4c783b */ /* 0x000fee0000000200 */
[----:B----4-:R-:W-:Y:S03]  /*4ef0*/  HMMA.16816.F32 R48, R16, R64, R28 ;  /* 0x000000401030723c */ /* 0x010fe6000000181c */
[----:B------:R-:W-:Y:S01]  /*4f00*/  FMUL.FTZ R0, R34, UR4 ;  /* 0x0000000422007c20 */ /* 0x000fe20008410000 */
[----:B-1----:R-:W-:-:S03]  /*4f10*/  FMUL.FTZ R3, R36, UR4 ;  /* 0x0000000424037c20 */ /* 0x002fc60008410000 */
[----:B------:R1:W4:Y:S01]  /*4f20*/  MUFU.TANH R84, R0 ;  /* 0x0000000000547308 */ /* 0x0003220000002400 */
[----:B------:R-:W-:Y:S01]  /*4f30*/  HMMA.16816.F32 R28, R20, R58, RZ ;  /* 0x0000003a141c723c */ /* 0x000fe200000018ff */
[----:B------:R-:W5:Y:S06]  /*4f40*/  LDSM.16.M88.4 R56, [R4+0x9000] ;  /* 0x009000000438783b */ /* 0x000f6c0000000200 */
[----:B------:R3:W2:Y:S01]  /*4f50*/  MUFU.TANH R90, R3 ;  /* 0x00000003005a7308 */ /* 0x0006a20000002400 */
[----:B------:R-:W-:Y:S01]  /*4f60*/  HMMA.16816.F32 R40, R8, R62, R24 ;  /* 0x0000003e0828723c */ /* 0x000fe20000001818 */
[----:B------:R-:W-:Y:S07]  /*4f70*/  LDSM.16.M88.4 R60, [R4+0x9800] ;  /* 0x00980000043c783b */ /* 0x000fee0000000200 */
[----:B------:R-:W-:Y:S01]  /*4f80*/  HMMA.16816.F32 R24, R12, R72, R44 ;  /* 0x000000480c18723c */ /* 0x000fe2000000182c */
[----:B-1----:R-:W-:-:S04]  /*4f90*/  FMUL.FTZ R0, R35, UR4 ;  /* 0x0000000423007c20 */ /* 0x002fc80008410000 */
[----:B------:R1:W1:Y:S03]  /*4fa0*/  MUFU.TANH R73, R0 ;  /* 0x0000000000497308 */ /* 0x0002660000002400 */
[----:B------:R-:W-:Y:S01]  /*4fb0*/  HMMA.16816.F32 R28, R16, R66, R28 ;  /* 0x00000042101c723c */ /* 0x000fe2000000181c */
[----:B---3--:R-:W-:-:S04]  /*4fc0*/  FMUL.FTZ R3, R37, UR4 ;  /* 0x0000000425037c20 */ /* 0x008fc80008410000 */
[----:B------:R3:W2:Y:S01]  /*4fd0*/  MUFU.TANH R89, R3 ;  /* 0x0000000300597308 */ /* 0x0006a20000002400 */
[----:B-1----:R-:W-:-:S07]  /*4fe0*/  FMUL.FTZ R0, R40, UR4 ;  /* 0x0000000428007c20 */ /* 0x002fce0008410000 */
[----:B------:R1:W1:Y:S01]  /*4ff0*/  MUFU.TANH R72, R0 ;  /* 0x0000000000487308 */ /* 0x0002620000002400 */
[----:B---3--:R-:W-:-:S07]  /*5000*/  FMUL.FTZ R3, R38, UR4 ;  /* 0x0000000426037c20 */ /* 0x008fce0008410000 */
[----:B------:R3:W2:Y:S01]  /*5010*/  MUFU.TANH R88, R3 ;  /* 0x0000000300587308 */ /* 0x0006a20000002400 */
[----:B-1----:R-:W-:Y:S01]  /*5020*/  FMUL.FTZ R0, R41, UR4 ;  /* 0x0000000429007c20 */ /* 0x002fe20008410000 */
[----:B---3--:R-:W-:Y:S02]  /*5030*/  FMUL.FTZ R3, R39, UR4 ;  /* 0x0000000427037c20 */ /* 0x008fe40008410000 */
[----:B--2---:R-:W-:Y:S04]  /*5040*/  HMMA.16816.F32 R36, R8, R68, R24 ;  /* 0x000000440824723c */ /* 0x004fe80000001818 */
[----:B------:R1:W2:Y:S04]  /*5050*/  MUFU.TANH R69, R0 ;  /* 0x0000000000457308 */ /* 0x0002a80000002400 */
[----:B------:R-:W-:Y:S01]  /*5060*/  HMMA.16816.F32 R24, R12, R74, R52 ;  /* 0x0000004a0c18723c */ /* 0x000fe20000001834 */
[----:B------:R-:W3:Y:S03]  /*5070*/  LDSM.16.M88.4 R52, [R96+0x9000] ;  /* 0x009000006034783b */ /* 0x000ee60000000200 */
[----:B------:R4:W2:Y:S01]  /*5080*/  MUFU.TANH R87, R3 ;  /* 0x0000000300577308 */ /* 0x0008a20000002400 */
[----:B-1----:R-:W-:-:S07]  /*5090*/  FMUL.FTZ R0, R42, UR4 ;  /* 0x000000042a007c20 */ /* 0x002fce0008410000 */
[----:B------:R1:W1:Y:S01]  /*50a0*/  MUFU.TANH R68, R0 ;  /* 0x0000000000447308 */ /* 0x0002620000002400 */
[----:B----4-:R-:W-:-:S07]  /*50b0*/  FMUL.FTZ R3, R32, UR4 ;  /* 0x0000000420037c20 */ /* 0x010fce0008410000 */
[----:B------:R-:W-:Y:S01]  /*50c0*/  HMMA.16816.F32 R44, R8, R70, R24 ;  /* 0x00000046082c723c */ /* 0x000fe20000001818 */
[----:B------:R4:W2:Y:S07]  /*50d0*/  MUFU.TANH R86, R3 ;  /* 0x0000000300567308 */ /* 0x0008ae0000002400 */
[----:B-----5:R-:W-:Y:S01]  /*50e0*/  HMMA.16816.F32 R24, R12, R56, R48 ;  /* 0x000000380c18723c */ /* 0x020fe20000001830 */
[----:B-1----:R-:W-:-:S04]  /*50f0*/  FMUL.FTZ R0, R43, UR4 ;  /* 0x000000042b007c20 */ /* 0x002fc80008410000 */
[----:B------:R1:W1:Y:S01]  /*5100*/  MUFU.TANH R66, R0 ;  /* 0x0000000000427308 */ /* 0x0002620000002400 */
[----:B----4-:R-:W-:Y:S02]  /*5110*/  FMUL.FTZ R3, R33, UR4 ;  /* 0x0000000421037c20 */ /* 0x010fe40008410000 */
[C---:B------:R-:W-:Y:S05]  /*5120*/  HMMA.16816.F32 R32, R20.reuse, R80, RZ ;  /* 0x000000501420723c */ /* 0x040fea00000018ff */
[----:B------:R-:W4:Y:S03]  /*5130*/  MUFU.TANH R85, R3 ;  /* 0x0000000300557308 */ /* 0x000f260000002400 */
[----:B------:R-:W-:Y:S01]  /*5140*/  HMMA.16816.F32 R20, R20, R82, RZ ;  /* 0x000000521414723c */ /* 0x000fe200000018ff */
[----:B-1----:R-:W-:-:S04]  /*5150*/  FMUL.FTZ R0, R36, UR4 ;  /* 0x0000000424007c20 */ /* 0x002fc80008410000 */
[----:B------:R1:W1:Y:S07]  /*5160*/  MUFU.TANH R65, R0 ;  /* 0x0000000000417308 */ /* 0x00026e0000002400 */
[----:B------:R-:W-:Y:S08]  /*5170*/  HMMA.16816.F32 R40, R16, R76, R32 ;  /* 0x0000004c1028723c */ /* 0x000ff00000001820 */
[----:B------:R-:W-:Y:S01]  /*5180*/  HMMA.16816.F32 R32, R12, R58, R28 ;  /* 0x0000003a0c20723c */ /* 0x000fe2000000181c */
[----:B-1----:R-:W-:-:S07]  /*5190*/  FMUL.FTZ R0, R37, UR4 ;  /* 0x0000000425007c20 */ /* 0x002fce0008410000 */
[----:B---3--:R-:W-:Y:S01]  /*51a0*/  HMMA.16816.F32 R28, R8, R52, R24 ;  /* 0x00000034081c723c */ /* 0x008fe20000001818 */
[----:B------:R1:W3:Y:S07]  /*51b0*/  MUFU.TANH R64, R0 ;  /* 0x0000000000407308 */ /* 0x0002ee0000002400 */
[----:B------:R-:W-:Y:S08]  /*51c0*/  HMMA.16816.F32 R24, R12, R60, R40 ;  /* 0x0000003c0c18723c */ /* 0x000ff00000001828 */
[----:B------:R-:W-:Y:S01]  /*51d0*/  HMMA.16816.F32 R32, R8, R54, R32 ;  /* 0x000000360820723c */ /* 0x000fe20000001820 */
[----:B-1----:R-:W-:-:S04]  /*51e0*/  FMUL.FTZ R0, R38, UR4 ;  /* 0x0000000426007c20 */ /* 0x002fc80008410000 */
[----:B------:R1:W1:Y:S03]  /*51f0*/  MUFU.TANH R56, R0 ;  /* 0x0000000000387308 */ /* 0x0002660000002400 */
[----:B------:R-:W-:Y:S01]  /*5200*/  HMMA.16816.F32 R16, R16, R78, R20 ;  /* 0x0000004e1010723c */ /* 0x000fe20000001814 */
[----:B-1----:R-:W-:Y:S02]  /*5210*/  FMUL.FTZ R0, R39, UR4 ;  /* 0x0000000427007c20 */ /* 0x002fe40008410000 */
[----:B------:R-:W1:-:S15]  /*5220*/  LDSM.16.M88.4 R36, [R96+0x9800] ;  /* 0x009800006024783b */ /* 0x000e5e0000000200 */
[----:B------:R-:W-:-:S02]  /*5230*/  NOP ;  /* 0x0000000000007918 */ /* 0x000fc40000000000 */
[----:B------:R-:W-:Y:S01]  /*5240*/  HMMA.16816.F32 R12, R12, R62, R16 ;  /* 0x0000003e0c0c723c */ /* 0x000fe20000001810 */
[----:B------:R5:W1:Y:S01]  /*5250*/  MUFU.TANH R51, R0 ;  /* 0x0000000000337308 */ /* 0x000a620000002400 */
[----:B------:R-:W-:-:S04]  /*5260*/  DEPBAR.LE SB0, 0x0 ;  /* 0x000080000000791a */ /* 0x000fc80000000000 */
[----:B-----5:R-:W-:-:S04]  /*5270*/  FMUL.FTZ R0, R44, UR4 ;  /* 0x000000042c007c20 */ /* 0x020fc80008410000 */
[----:B------:R5:W2:Y:S01]  /*5280*/  MUFU.TANH R50, R0 ;  /* 0x0000000000327308 */ /* 0x000aa20000002400 */
[----:B-1----:R-:W-:Y:S01]  /*5290*/  HMMA.16816.F32 R24, R8, R36, R24 ;  /* 0x000000240818723c */ /* 0x002fe20000001818 */
[----:B-----5:R-:W-:-:S06]  /*52a0*/  FMUL.FTZ R0, R45, UR4 ;  /* 0x000000042d007c20 */ /* 0x020fcc0008410000 */
[----:B------:R1:W1:Y:S02]  /*52b0*/  MUFU.TANH R49, R0 ;  /* 0x0000000000317308 */ /* 0x0002640000002400 */
[----:B------:R-:W-:Y:S01]  /*52c0*/  HMMA.16816.F32 R8, R8, R38, R12 ;  /* 0x000000260808723c */ /* 0x000fe2000000180c */
[----:B-1----:R-:W-:-:S15]  /*52d0*/  FMUL.FTZ R0, R46, UR4 ;  /* 0x000000042e007c20 */ /* 0x002fde0008410000 */
[----:B------:R-:W-:-:S03]  /*52e0*/  NOP ;  /* 0x0000000000007918 */ /* 0x000fc60000000000 */
[----:B------:R-:W-:Y:S01]  /*52f0*/  FMUL.FTZ R8, R8, UR4 ;  /* 0x0000000408087c20 */ /* 0x000fe20008410000 */
[----:B------:R1:W1:Y:S01]  /*5300*/  MUFU.TANH R48, R0 ;  /* 0x0000000000307308 */ /* 0x0002620000002400 */
[----:B------:R-:W-:Y:S01]  /*5310*/  FMUL.FTZ R9, R9, UR4 ;  /* 0x0000000409097c20 */ /* 0x000fe20008410000 */
[----:B------:R-:W-:Y:S01]  /*5320*/  FMUL.FTZ R10, R10, UR4 ;  /* 0x000000040a0a7c20 */ /* 0x000fe20008410000 */
[----:B------:R-:W-:Y:S01]  /*5330*/  FMUL.FTZ R11, R11, UR4 ;  /* 0x000000040b0b7c20 */ /* 0x000fe20008410000 */
[----:B-1----:R-:W-:-:S04]  /*5340*/  FMUL.FTZ R0, R47, UR4 ;  /* 0x000000042f007c20 */ /* 0x002fc80008410000 */
[----:B------:R1:W1:Y:S02]  /*5350*/  MUFU.TANH R46, R0 ;  /* 0x00000000002e7308 */ /* 0x0002640000002400 */
[----:B-1----:R-:W-:-:S06]  /*5360*/  FMUL.FTZ R0, R28, UR4 ;  /* 0x000000041c007c20 */ /* 0x002fcc0008410000 */
[----:B------:R-:W1:Y:S08]  /*5370*/  MUFU.TANH R28, R11 ;  /* 0x0000000b001c7308 */ /* 0x000e700000002400 */
[----:B------:R5:W1:Y:S02]  /*5380*/  MUFU.TANH R45, R0 ;  /* 0x00000000002d7308 */ /* 0x000a640000002400 */
[----:B-----5:R-:W-:-:S06]  /*5390*/  FMUL.FTZ R0, R29, UR4 ;  /* 0x000000041d007c20 */ /* 0x020fcc0008410000 */
[----:B------:R-:W1:Y:S08]  /*53a0*/  MUFU.TANH R29, R10 ;  /* 0x0000000a001d7308 */ /* 0x000e700000002400 */
        /* <DEDUP_REMOVED lines=21> */
[----:B-----5:R-:W-:Y:S01]  /*5500*/  FMUL.FTZ R0, R27, UR4 ;  /* 0x000000041b007c20 */ /* 0x020fe20008410000 */
[----:B------:R-:W-:-:S05]  /*5510*/  UIADD3 UR4, UPT, UPT, UR16, -0x1, URZ ;  /* 0xffffffff10047890 */ /* 0x000fca000fffe0ff */
[----:B------:R5:W1:Y:S01]  /*5520*/  MUFU.TANH R30, R0 ;  /* 0x00000000001e7308 */ /* 0x000a620000002400 */
[----:B------:R-:W-:Y:S01]  /*5530*/  UISETP.GT.AND UP0, UPT, UR4, UR14, UPT ;  /* 0x0000000e0400728c */ /* 0x000fe2000bf04270 */
[----:B-----5:R-:W-:-:S04]  /*5540*/  LOP3.LUT R0, R187, 0x1f0, RZ, 0xc0, !PT ;  /* 0x000001f0bb007812 */ /* 0x020fc800078ec0ff */
[----:B------:R-:W-:Y:S02]  /*5550*/  IADD3 R7, PT, PT, R0, 0x1, R7 ;  /* 0x0000000100077810 */ /* 0x000fe40007ffe007 */
[----:B------:R-:W-:-:S04]  /*5560*/  SHF.R.U32.HI R0, RZ, 0x2, R239 ;  /* 0x00000002ff007819 */ /* 0x000fc800000116ef */
[----:B------:R-:W-:-:S04]  /*5570*/  LOP3.LUT R0, R0, 0x7, RZ, 0xc0, !PT ;  /* 0x0000000700007812 */ /* 0x000fc800078ec0ff */
[----:B------:R-:W-:Y:S02]  /*5580*/  IADD3 R7, PT, PT, R7, -UR22, R0 ;  /* 0x8000001607077c10 */ /* 0x000fe4000fffe000 */
[----:B------:R-:W-:-:S04]  /*5590*/  MOV R0, UR17 ;  /* 0x0000001100007c02 */ /* 0x000fc80008000f00 */
[----:B------:R-:W-:-:S04]  /*55a0*/  IADD3 R7, PT, PT, R7, UR21, R0 ;  /* 0x0000001507077c10 */ /* 0x000fc8000fffe000 */
[C---:B------:R-:W-:Y:S02]  /*55b0*/  VIADDMNMX R5, R7.reuse, R5, UR21, PT ;  /* 0x0000001507057e46 */ /* 0x040fe4000b800105 */
[----:B------:R-:W-:Y:S01]  /*55c0*/  VIMNMX R7, PT, PT, R7, UR21, PT ;  /* 0x0000001507077c48 */ /* 0x000fe2000bfe0100 */
[----:B------:R-:W-:Y:S06]  /*55d0*/  BAR.SYNC.DEFER_BLOCKING 0x0 ;  /* 0x0000000000007b1d */ /* 0x000fec0000010000 */
[----:B-1234-:R-:W-:Y:S05]  /*55e0*/  BRA.U !UP0, `(.L_x_3088) ;  /* 0x0000000908287547 */ /* 0x01efea000b800000 */
        /* <DEDUP_REMOVED lines=13> */
.L_x_3089:
[----:B------:R-:W1:Y:S01]  /*56c0*/  LDC R12, c[0x0][0x4f0] ;  /* 0x00013c00ff0c7b82 */ /* 0x000e620000000800 */
[----:B------:R-:W-:Y:S01]  /*56d0*/  ULEA UR6, UR16, 0xfffffe00, 0x8 ;  /* 0xfffffe0010067891 */ /* 0x000fe2000f8e40ff */
[----:B------:R-:W-:Y:S01]  /*56e0*/  IMAD.MOV.U32 R14, RZ, RZ, R190 ;  /* 0x000000ffff0e7224 */ /* 0x000fe200078e00be */
[----:B------:R-:W-:Y:S01]  /*56f0*/  ULEA UR7, UR16, 0xffffff00, 0x8 ;  /* 0xffffff0010077891 */ /* 0x000fe2000f8e40ff */
[----:B------:R-:W-:-:S05]  /*5700*/  IMAD.MOV.U32 R13, RZ, RZ, R193 ;  /* 0x000000ffff0d7224 */ /* 0x000fca00078e00c1 */
[----:B------:R-:W-:-:S05]  /*5710*/  IMAD.U32 R3, RZ, RZ, UR7 ;  /* 0x00000007ff037e24 */ /* 0x000fca000f8e00ff */
        /* <DEDUP_REMOVED lines=8> */
[----:B------:R-:W-:Y:S01]  /*57a0*/  IMAD.MOV.U32 R4, RZ, RZ, R0 ;  /* 0x000000ffff047224 */ /* 0x000fe200078e0000 */
[----:B------:R-:W-:-:S03]  /*57b0*/  MOV R0, UR6 ;  /* 0x0000000600007c02 */ /* 0x000fc60008000f00 */
        /* <DEDUP_REMOVED lines=19> */
[C---:B------:R-:W-:Y:S02]  /*58f0*/  LOP3.LUT R4, R12.reuse, UR6, RZ, 0x3c, !PT ;  /* 0x000000060c047c12 */ /* 0x040fe4000f8e3cff */
[----:B------:R-:W-:Y:S01]  /*5900*/  LOP3.LUT R8, R12, UR7, RZ, 0x3c, !PT ;  /* 0x000000070c087c12 */ /* 0x000fe2000f8e3cff */
[----:B------:R-:W1:Y:S01]  /*5910*/  LDCU.64 UR6, c[0x0][0x3a0] ;  /* 0x00007400ff0677ac */ /* 0x000e620008000a00 */
[----:B------:R-:W-:-:S02]  /*5920*/  ISETP.GE.AND P1, PT, R4, RZ, PT ;  /* 0x000000ff0400720c */ /* 0x000fc40003f26270 */
        /* <DEDUP_REMOVED lines=30> */
.L_x_3090:
[----:B------:R-:W2:Y:S04]  /*5b10*/  LDL R0, [R1+0x14] ;  /* 0x0000140001007983 */ /* 0x000ea80000100800 */
[----:B------:R-:W3:Y:S01]  /*5b20*/  LDL R3, [R1+0x10] ;  /* 0x0000100001037983 */ /* 0x000ee20000100800 */
[----:B------:R-:W-:Y:S02]  /*5b30*/  USHF.L.U32 UR7, UR10, 0x5, URZ ;  /* 0x000000050a077899 */ /* 0x000fe400080006ff */
[----:B------:R-:W-:-:S04]  /*5b40*/  USHF.L.U64.HI UR6, UR10, 0x5, UR11 ;  /* 0x000000050a067899 */ /* 0x000fc8000801020b */
[----:B--2---:R-:W-:-:S04]  /*5b50*/  IADD3 R14, P1, PT, R0, UR7, RZ ;  /* 0x00000007000e7c10 */ /* 0x004fc8000ff3e0ff */
[----:B---3--:R-:W-:Y:S02]  /*5b60*/  IADD3.X R15, PT, PT, R3, UR6, RZ, P1, !PT ;  /* 0x00000006030f7c10 */ /* 0x008fe40008ffe4ff */
        /* <DEDUP_REMOVED lines=50> */
.L_x_3088:
[----:B------:R-:W-:Y:S01]  /*5e90*/  IMAD.SHL.U32 R3, R239, 0x2, RZ ;  /* 0x00000002ef037824 */ /* 0x000fe200078e00ff */
        /* <DEDUP_REMOVED lines=10> */
[----:B------:R-:W-:Y:S01]  /*5f40*/  VIADD R3, R0, 0x9 ;  /* 0x0000000900037836 */ /* 0x000fe20000000000 */
[C---:B------:R-:W-:Y:S02]  /*5f50*/  ISETP.GE.AND P6, PT, R4.reuse, R7, PT ;  /* 0x000000070400720c */ /* 0x040fe40003fc6270 */
[----:B------:R-:W-:Y:S01]  /*5f60*/  ISETP.GE.AND P2, PT, R4, R5, PT ;  /* 0x000000050400720c */ /* 0x000fe20003f46270 */
[----:B------:R-:W-:Y:S01]  /*5f70*/  VIADD R4, R0, 0x10 ;  /* 0x0000001000047836 */ /* 0x000fe20000000000 */
[----:B---3--:R-:W-:Y:S02]  /*5f80*/  FSEL R8, R185, -INF , !P1 ;  /* 0xff800000b9087808 */ /* 0x008fe40004800000 */
[----:B------:R-:W-:-:S02]  /*5f90*/  FSEL R21, R186, -INF , !P5 ;  /* 0xff800000ba157808 */ /* 0x000fc40006800000 */
[C---:B------:R-:W-:Y:S02]  /*5fa0*/  ISETP.GE.AND P1, PT, R3.reuse, R7, PT ;  /* 0x000000070300720c */ /* 0x040fe40003f26270 */
        /* <DEDUP_REMOVED lines=228> */
[----:B------:R-:W-:Y:S02]  /*6df0*/  ISETP.GE.AND P6, PT, R3, R5, PT ;  /* 0x000000050300720c */ /* 0x000fe40003fc6270 */
[----:B------:R-:W-:Y:S02]  /*6e00*/  FSEL R197, R87, -INF , !P2 ;  /* 0xff80000057c57808 */ /* 0x000fe40005000000 */
[----:B------:R-:W-:Y:S02]  /*6e10*/  FSEL R229, R86, -INF , !P1 ;  /* 0xff80000056e57808 */ /* 0x000fe40004800000 */
[----:B------:R-:W-:-:S02]  /*6e20*/  ISETP.GE.AND P2, PT, R4, R7, PT ;  /* 0x000000070400720c */ /* 0x000fc40003f46270 */
[----:B------:R-:W-:Y:S02]  /*6e30*/  ISETP.GE.AND P1, PT, R4, R5, PT ;  /* 0x000000050400720c */ /* 0x000fe40003f26270 */
[----:B------:R-:W-:Y:S02]  /*6e40*/  FMNMX3.FTZ R4, R8, R9, R11, !PT ;  /* 0x0000000908047276 */ /* 0x000fe4000781000b */
[----:B------:R-:W-:Y:S02]  /*6e50*/  FSEL R225, R73, -INF , !P6 ;  /* 0xff80000049e17808 */ /* 0x000fe40007000000 */
[----:B------:R-:W-:Y:S02]  /*6e60*/  ISETP.GE.AND P6, PT, R0, R7, PT ;  /* 0x000000070000720c */ /* 0x000fe40003fc6270 */
[----:B------:R-:W-:Y:S02]  /*6e70*/  FMNMX3.FTZ R4, R4, R20, R25, !PT ;  /* 0x0000001404047276 */ /* 0x000fe40007810019 */
[----:B------:R-:W-:-:S02]  /*6e80*/  FSEL R10, R191, -INF , !P6 ;  /* 0xff800000bf0a7808 */ /* 0x000fc40007000000 */
        /* <DEDUP_REMOVED lines=14> */
[----:B------:R-:W-:Y:S01]  /*6f70*/  ISETP.GE.AND P3, PT, R3, R7, PT ;  /* 0x000000070300720c */ /* 0x000fe20003f66270 */
[----:B------:R-:W-:Y:S01]  /*6f80*/  VIADD R3, R0, 0xc9 ;  /* 0x000000c900037836 */ /* 0x000fe20000000000 */
        /* <DEDUP_REMOVED lines=73> */
[----:B------:R-:W-:Y:S01]  /*7420*/  FMNMX3.FTZ R36, R6, R187, R189, !PT ;  /* 0x000000bb06247276 */ /* 0x000fe200078100bd */
[----:B------:R-:W-:Y:S01]  /*7430*/  IMAD.IADD R6, R192, 0x1, R200 ;  /* 0x00000001c0067824 */ /* 0x000fe200078e02c8 */
        /* <DEDUP_REMOVED lines=18> */
[----:B------:R-:W-:Y:S02]  /*7560*/  FMNMX3.FTZ R3, R3, R231, R244, !PT ;  /* 0x000000e703037276 */ /* 0x000fe400078100f4 */
[----:B------:R-:W-:-:S02]  /*7570*/  FMNMX3.FTZ R36, R36, R228, R240, !PT ;  /* 0x000000e424247276 */ /* 0x000fc400078100f0 */
[----:B------:R-:W-:Y:S02]  /*7580*/  FSEL R241, R40, -INF , !P2 ;  /* 0xff80000028f17808 */ /* 0x000fe40005000000 */
[----:B------:R-:W-:Y:S02]  /*7590*/  ISETP.GE.AND P2, PT, R4, R5, PT ;  /* 0x000000050400720c */ /* 0x000fe40003f46270 */
[----:B------:R-:W-:Y:S02]  /*75a0*/  FSEL R199, R31, -INF , !P1 ;  /* 0xff8000001fc77808 */ /* 0x000fe40004800000 */
[----:B------:R-:W-:Y:S02]  /*75b0*/  FMNMX3.FTZ R3, R3, R243, R242, !PT ;  /* 0x000000f303037276 */ /* 0x000fe400078100f2 */
[----:B------:R-:W-:Y:S02]  /*75c0*/  FMNMX3.FTZ R36, R36, R237, R236, !PT ;  /* 0x000000ed24247276 */ /* 0x000fe400078100ec */
[----:B------:R-:W-:-:S02]  /*75d0*/  ISETP.GE.AND P1, PT, R0, R5, PT ;  /* 0x000000050000720c */ /* 0x000fc40003f26270 */
[----:B------:R-:W-:Y:S02]  /*75e0*/  FSEL R252, R30, -INF , !P3 ;  /* 0xff8000001efc7808 */ /* 0x000fe40005800000 */
[----:B------:R-:W-:Y:S02]  /*75f0*/  FSEL R251, R29, -INF , !P2 ;  /* 0xff8000001dfb7808 */ /* 0x000fe40005000000 */
[----:B------:R-:W-:Y:S02]  /*7600*/  FMNMX3.FTZ R3, R3, R241, R199, !PT ;  /* 0x000000f103037276 */ /* 0x000fe400078100c7 */
[----:B------:R-:W-:Y:S02]  /*7610*/  FMNMX3.FTZ R36, R36, R235, R248, !PT ;  /* 0x000000eb24247276 */ /* 0x000fe400078100f8 */
[----:B------:R-:W-:Y:S02]  /*7620*/  FSEL R250, R28, -INF , !P1 ;  /* 0xff8000001cfa7808 */ /* 0x000fe40004800000 */
[----:B------:R-:W-:-:S02]  /*7630*/  FMNMX3.FTZ R3, R3, R252, R251, !PT ;  /* 0x000000fc03037276 */ /* 0x000fc400078100fb */
[----:B------:R-:W-:Y:S02]  /*7640*/  ISETP.GE.AND P2, PT, R4, R7, PT ;  /* 0x000000070400720c */ /* 0x000fe40003f46270 */
[----:B------:R-:W-:Y:S02]  /*7650*/  FSEL R201, R41, -INF , !P6 ;  /* 0xff80000029c97808 */ /* 0x000fe40007000000 */
[----:B------:R-:W-:Y:S02]  /*7660*/  FMNMX3.FTZ R36, R36, R247, R246, !PT ;  /* 0x000000f724247276 */ /* 0x000fe400078100f6 */
[----:B------:R-:W-:Y:S02]  /*7670*/  FMNMX.FTZ R3, R250, R3, !PT ;  /* 0x00000003fa037209 */ /* 0x000fe40007810000 */
[----:B------:R-:W-:Y:S02]  /*7680*/  ISETP.GE.AND P1, PT, R0, R7, PT ;  /* 0x000000070000720c */ /* 0x000fe40003f26270 */
[----:B------:R-:W-:Y:S01]  /*7690*/  FSEL R194, R35, -INF , !P5 ;  /* 0xff80000023c27808 */ /* 0x000fe20006800000 */
[----:B------:R-:W2:Y:S01]  /*76a0*/  SHFL.BFLY PT, R0, R3, 0x2, 0x1f ;  /* 0x0c401f0003007f89 */ /* 0x000ea200000e0000 */
[----:B------:R-:W-:-:S02]  /*76b0*/  FSEL R193, R33, -INF , !P2 ;  /* 0xff80000021c17808 */ /* 0x000fc40005000000 */
[----:B------:R-:W-:Y:S02]  /*76c0*/  FMNMX3.FTZ R36, R36, R245, R201, !PT ;  /* 0x000000f524247276 */ /* 0x000fe400078100c9 */
[----:B------:R-:W-:Y:S02]  /*76d0*/  FSEL R185, R32, -INF , !P1 ;  /* 0xff80000020b97808 */ /* 0x000fe40004800000 */
[----:B------:R-:W-:Y:S02]  /*76e0*/  FMNMX3.FTZ R36, R36, R194, R193, !PT ;  /* 0x000000c224247276 */ /* 0x000fe400078100c1 */
[----:B------:R-:W-:Y:S02]  /*76f0*/  LEA R37, R6, UR5, 0x1 ;  /* 0x0000000506257c11 */ /* 0x000fe4000f8e08ff */
[----:B------:R-:W-:-:S03]  /*7700*/  FMNMX.FTZ R36, R185, R36, !PT ;  /* 0x00000024b9247209 */ /* 0x000fc60007810000 */
[----:B------:R-:W-:Y:S01]  /*7710*/  LDSM.16.MT88.4 R12, [R37+0xa000] ;  /* 0x00a00000250c783b */ /* 0x000fe20000004200 */
[C-C-:B------:R-:W-:Y:S02]  /*7720*/  IMAD.IADD R39, R2.reuse, 0x1, R37.reuse ;  /* 0x0000000102277824 */ /* 0x140fe400078e0225 */
[----:B------:R-:W-:Y:S01]  /*7730*/  IMAD.IADD R38, R249, 0x1, R37 ;  /* 0x00000001f9267824 */ /* 0x000fe200078e0225 */
[----:B------:R-:W3:Y:S03]  /*7740*/  SHFL.BFLY PT, R4, R36, 0x2, 0x1f ;  /* 0x0c401f0024047f89 */ /* 0x000ee600000e0000 */
[----:B------:R-:W-:Y:S01]  /*7750*/  IMAD.IADD R60, R2, 0x1, R38 ;  /* 0x00000001023c7824 */ /* 0x000fe200078e0226 */
[----:B------:R-:W-:Y:S01]  /*7760*/  LDSM.16.MT88.4 R16, [R39+0xa000] ;  /* 0x00a000002710783b */ /* 0x000fe20000004200 */
[----:B--2---:R-:W-:-:S03]  /*7770*/  FMNMX.FTZ R3, R3, R0, !PT ;  /* 0x0000000003037209 */ /* 0x004fc60007810000 */
[----:B------:R-:W-:Y:S04]  /*7780*/  LDSM.16.MT88.4 R32, [R38+0xa000] ;  /* 0x00a000002620783b */ /* 0x000fe80000004200 */
[----:B------:R-:W2:Y:S04]  /*7790*/  SHFL.BFLY PT, R0, R3, 0x1, 0x1f ;  /* 0x0c201f0003007f89 */ /* 0x000ea800000e0000 */
[----:B------:R-:W-:Y:S01]  /*77a0*/  LDSM.16.MT88.4 R28, [R60+0xa000] ;  /* 0x00a000003c1c783b */ /* 0x000fe20000004200 */
[----:B---3--:R-:W-:-:S05]  /*77b0*/  FMNMX.FTZ R36, R36, R4, !PT ;  /* 0x0000000424247209 */ /* 0x008fca0007810000 */
[----:B------:R-:W3:Y:S01]  /*77c0*/  SHFL.BFLY PT, R4, R36, 0x1, 0x1f ;  /* 0x0c201f0024047f89 */ /* 0x000ee200000e0000 */
[----:B--2---:R-:W-:-:S04]  /*77d0*/  FMNMX.FTZ R3, R3, R0, !PT ;  /* 0x0000000003037209 */ /* 0x004fc80007810000 */
[C---:B------:R-:W-:Y:S01]  /*77e0*/  FSETP.NEU.FTZ.AND P1, PT, R3.reuse, -INF , PT ;  /* 0xff8000000300780b */ /* 0x040fe20003f3d000 */
[----:B-1----:R-:W-:-:S05]  /*77f0*/  FMUL.FTZ R0, R3, UR6 ;  /* 0x0000000603007c20 */ /* 0x002fca0008410000 */
[----:B------:R-:W-:-:S05]  /*7800*/  FSEL R0, R0, RZ, P1 ;  /* 0x000000ff00007208 */ /* 0x000fca0000800000 */
[--C-:B------:R-:W-:Y:S01]  /*7810*/  FFMA.FTZ R9, R9, UR6, -R0.reuse ;  /* 0x0000000609097c23 */ /* 0x100fe20008010800 */
[----:B---3--:R-:W-:Y:S01]  /*7820*/  FMNMX.FTZ R36, R36, R4, !PT ;  /* 0x0000000424247209 */ /* 0x008fe20007810000 */
[--C-:B------:R-:W-:Y:S01]  /*7830*/  FFMA.FTZ R4, R8, UR6, -R0.reuse ;  /* 0x0000000608047c23 */ /* 0x100fe20008010800 */
[--C-:B------:R-:W-:Y:S01]  /*7840*/  FFMA.FTZ R8, R11, UR6, -R0.reuse ;  /* 0x000000060b087c23 */ /* 0x100fe20008010800 */
[----:B------:R-:W-:Y:S01]  /*7850*/  MUFU.EX2 R213, R9 ;  /* 0x0000000900d57308 */ /* 0x000fe20000000800 */
[C---:B------:R-:W-:Y:S01]  /*7860*/  FSETP.NEU.FTZ.AND P1, PT, R36.reuse, -INF , PT ;  /* 0xff8000002400780b */ /* 0x040fe20003f3d000 */
[----:B------:R-:W-:Y:S02]  /*7870*/  FMUL.FTZ R6, R36, UR6 ;  /* 0x0000000624067c20 */ /* 0x000fe40008410000 */
[----:B------:R1:W2:Y:S04]  /*7880*/  MUFU.EX2 R216, R4 ;  /* 0x0000000400d87308 */ /* 0x0002a80000000800 */
[----:B------:R3:W-:Y:S01]  /*7890*/  MUFU.EX2 R218, R8 ;  /* 0x0000000800da7308 */ /* 0x0007e20000000800 */
[----:B-1----:R-:W-:Y:S01]  /*78a0*/  FSEL R4, R6, RZ, P1 ;  /* 0x000000ff06047208 */ /* 0x002fe20000800000 */
[----:B------:R-:W-:Y:S01]  /*78b0*/  FFMA.FTZ R6, R20, UR6, -R0 ;  /* 0x0000000614067c23 */ /* 0x000fe20008010800 */
[----:B--2---:R-:W-:-:S03]  /*78c0*/  F2FP.F16.F32.PACK_AB R9, R213, R216 ;  /* 0x000000d8d509723e */ /* 0x004fc600000000ff */
[----:B------:R1:W2:Y:S01]  /*78d0*/  MUFU.EX2 R217, R6 ;  /* 0x0000000600d97308 */ /* 0x0002a20000000800 */
[----:B---3--:R-:W-:-:S04]  /*78e0*/  FFMA.FTZ R8, R10, UR6, -R4 ;  /* 0x000000060a087c23 */ /* 0x008fc80008010804 */
[----:B------:R3:W-:Y:S01]  /*78f0*/  MUFU.EX2 R214, R8 ;  /* 0x0000000800d67308 */ /* 0x0007e20000000800 */
[----:B-1----:R-:W-:Y:S01]  /*7900*/  FFMA.FTZ R6, R21, UR6, -R4 ;  /* 0x0000000615067c23 */ /* 0x002fe20008010804 */
[----:B--2---:R-:W-:-:S03]  /*7910*/  F2FP.F16.F32.PACK_AB R11, R217, R218 ;  /* 0x000000dad90b723e */ /* 0x004fc600000000ff */
[----:B------:R1:W2:Y:S01]  /*7920*/  MUFU.EX2 R211, R6 ;  /* 0x0000000600d37308 */ /* 0x0002a20000000800 */
[----:B---3--:R-:W-:-:S04]  /*7930*/  FFMA.FTZ R8, R23, UR6, -R4 ;  /* 0x0000000617087c23 */ /* 0x008fc80008010804 */
[----:B------:R2:W-:Y:S01]  /*7940*/  MUFU.EX2 R210, R8 ;  /* 0x0000000800d27308 */ /* 0x0005e20000000800 */
[----:B-1----:R-:W-:-:S04]  /*7950*/  FFMA.FTZ R6, R22, UR6, -R4 ;  /* 0x0000000616067c23 */ /* 0x002fc80008010804 */
[----:B------:R-:W1:Y:S01]  /*7960*/  MUFU.EX2 R222, R6 ;  /* 0x0000000600de7308 */ /* 0x000e620000000800 */
[----:B--2---:R-:W-:Y:S02]  /*7970*/  F2FP.F16.F32.PACK_AB R8, R211, R214 ;  /* 0x000000d6d308723e */ /* 0x004fe400000000ff */
[----:B-1----:R-:W-:Y:S01]  /*7980*/  F2FP.F16.F32.PACK_AB R10, R222, R210 ;  /* 0x000000d2de0a723e */ /* 0x002fe200000000ff */
[----:B------:R-:W-:-:S04]  /*7990*/  FFMA.FTZ R6, R25, UR6, -R0 ;  /* 0x0000000619067c23 */ /* 0x000fc80008010800 */
[----:B------:R1:W-:Y:S02]  /*79a0*/  MUFU.EX2 R215, R6 ;  /* 0x0000000600d77308 */ /* 0x0003e40000000800 */
[C---:B------:R-:W-:Y:S01]  /*79b0*/  HMMA.16816.F32 R40, R8.reuse, R12, RZ ;  /* 0x0000000c0828723c */ /* 0x040fe200000018ff */
[--C-:B------:R-:W-:Y:S01]  /*79c0*/  FFMA.FTZ R13, R24, UR6, -R0.reuse ;  /* 0x00000006180d7c23 */ /* 0x100fe20008010800 */
[--C-:B------:R-:W-:Y:S01]  /*79d0*/  FFMA.FTZ R12, R53, UR6, -R0.reuse ;  /* 0x00000006350c7c23 */ /* 0x100fe20008010800 */
[----:B------:R-:W2:Y:S02]  /*79e0*/  LDSM.16.MT88.4 R24, [R37+0xa800] ;  /* 0x00a800002518783b */ /* 0x000ea40000004200 */
[----:B------:R3:W4:Y:S03]  /*79f0*/  MUFU.EX2 R220, R13 ;  /* 0x0000000d00dc7308 */ /* 0x0007260000000800 */
[----:B------:R-:W-:Y:S01]  /*7a00*/  HMMA.16816.F32 R48, R8, R14, RZ ;  /* 0x0000000e0830723c */ /* 0x000fe200000018ff */
[----:B------:R5:W-:Y:S01]  /*7a10*/  MUFU.EX2 R219, R12 ;  /* 0x0000000c00db7308 */ /* 0x000be20000000800 */
[----:B-1----:R-:W-:-:S04]  /*7a20*/  FFMA.FTZ R6, R52, UR6, -R0 ;  /* 0x0000000634067c23 */ /* 0x002fc80008010800 */
[----:B------:R1:W4:Y:S02]  /*7a30*/  MUFU.EX2 R221, R6 ;  /* 0x0000000600dd7308 */ /* 0x0003240000000800 */
[----:B------:R-:W-:Y:S01]  /*7a40*/  HMMA.16816.F32 R44, R8, R16, RZ ;  /* 0x00000010082c723c */ /* 0x000fe200000018ff */
[----:B---3--:R-:W-:Y:S01]  /*7a50*/  FFMA.FTZ R13, R80, UR6, -R0 ;  /* 0x00000006500d7c23 */ /* 0x008fe20008010800 */
[----:B-----5:R-:W-:-:S03]  /*7a60*/  FFMA.FTZ R12, R54, UR6, -R4 ;  /* 0x00000006360c7c23 */ /* 0x020fc60008010804 */
[----:B------:R3:W-:Y:S03]  /*7a70*/  MUFU.EX2 R202, R13 ;  /* 0x0000000d00ca7308 */ /* 0x0007e60000000800 */
[C---:B------:R-:W-:Y:S01]  /*7a80*/  HMMA.16816.F32 R20, R8.reuse, R18, RZ ;  /* 0x000000120814723c */ /* 0x040fe200000018ff */
[----:B------:R-:W5:Y:S01]  /*7a90*/  LDSM.16.MT88.4 R16, [R39+0xa800] ;  /* 0x00a800002710783b */ /* 0x000f620000004200 */
[----:B------:R4:W-:Y:S01]  /*7aa0*/  MUFU.EX2 R207, R12 ;  /* 0x0000000c00cf7308 */ /* 0x0009e20000000800 */
[----:B-1----:R-:W-:Y:S02]  /*7ab0*/  FFMA.FTZ R6, R55, UR6, -R4 ;  /* 0x0000000637067c23 */ /* 0x002fe40008010804 */
[----:B------:R-:W1:Y:S03]  /*7ac0*/  LDSM.16.MT88.4 R52, [R38+0xa800] ;  /* 0x00a800002634783b */ /* 0x000e660000004200 */
[----:B------:R-:W-:Y:S01]  /*7ad0*/  HMMA.16816.F32 R56, R8, R32, RZ ;  /* 0x000000200838723c */ /* 0x000fe200000018ff */
[----:B------:R2:W2:Y:S01]  /*7ae0*/  MUFU.EX2 R209, R6 ;  /* 0x0000000600d17308 */ /* 0x0004a20000000800 */
[----:B---3--:R-:W-:-:S06]  /*7af0*/  FFMA.FTZ R13, R100, UR6, -R0 ;  /* 0x00000006640d7c23 */ /* 0x008fcc0008010800 */
[----:B------:R-:W-:Y:S01]  /*7b00*/  HMMA.16816.F32 R68, R8, R34, RZ ;  /* 0x000000220844723c */ /* 0x000fe200000018ff */
[--C-:B----4-:R-:W-:Y:S01]  /*7b10*/  FFMA.FTZ R12, R62, UR6, -R4.reuse ;  /* 0x000000063e0c7c23 */ /* 0x110fe20008010804 */
[----:B------:R-:W3:Y:S01]  /*7b20*/  LDSM.16.MT88.4 R32, [R60+0xa800] ;  /* 0x00a800003c20783b */ /* 0x000ee20000004200 */
[----:B------:R4:W-:Y:S01]  /*7b30*/  MUFU.EX2 R186, R13 ;  /* 0x0000000d00ba7308 */ /* 0x0009e20000000800 */
[----:B--2---:R-:W-:-:S03]  /*7b40*/  FFMA.FTZ R6, R61, UR6, -R4 ;  /* 0x000000063d067c23 */ /* 0x004fc60008010804 */
[----:B------:R2:W-:Y:S01]  /*7b50*/  MUFU.EX2 R208, R12 ;  /* 0x0000000c00d07308 */ /* 0x0005e20000000800 */
[C---:B------:R-:W-:Y:S03]  /*7b60*/  HMMA.16816.F32 R76, R8.reuse, R28, RZ ;  /* 0x0000001c084c723c */ /* 0x040fe600000018ff */
[----:B------:R-:W5:Y:S05]  /*7b70*/  MUFU.EX2 R212, R6 ;  /* 0x0000000600d47308 */ /* 0x000f6a0000000800 */
[----:B------:R-:W-:Y:S01]  /*7b80*/  HMMA.16816.F32 R64, R8, R30, RZ ;  /* 0x0000001e0840723c */ /* 0x000fe200000018ff */
[----:B------:R-:W-:Y:S01]  /*7b90*/  F2FP.F16.F32.PACK_AB R9, R220, R215 ;  /* 0x000000d7dc09723e */ /* 0x000fe200000000ff */
[----:B----4-:R-:W-:Y:S01]  /*7ba0*/  FFMA.FTZ R13, R108, UR6, -R0 ;  /* 0x000000066c0d7c23 */ /* 0x010fe20008010800 */
[----:B------:R-:W-:-:S02]  /*7bb0*/  F2FP.F16.F32.PACK_AB R11, R221, R219 ;  /* 0x000000dbdd0b723e */ /* 0x000fc400000000ff */
[----:B------:R-:W-:Y:S01]  /*7bc0*/  F2FP.F16.F32.PACK_AB R8, R209, R207 ;  /* 0x000000cfd108723e */ /* 0x000fe200000000ff */
[--C-:B--2---:R-:W-:Y:S01]  /*7bd0*/  FFMA.FTZ R12, R81, UR6, -R0.reuse ;  /* 0x00000006510c7c23 */ /* 0x104fe20008010800 */
[----:B------:R2:W-:Y:S01]  /*7be0*/  MUFU.EX2 R174, R13 ;  /* 0x0000000d00ae7308 */ /* 0x0005e20000000800 */
[----:B------:R-:W-:Y:S01]  /*7bf0*/  LDSM.16.MT88.4 R80, [R39+0xb000] ;  /* 0x00b000002750783b */ /* 0x000fe20000004200 */
[----:B-----5:R-:W-:Y:S01]  /*7c00*/  F2FP.F16.F32.PACK_AB R10, R212, R208 ;  /* 0x000000d0d40a723e */ /* 0x020fe200000000ff */
[----:B------:R-:W-:-:S04]  /*7c10*/  FFMA.FTZ R6, R63, UR6, -R0 ;  /* 0x000000063f067c23 */ /* 0x000fc80008010800 */
[----:B------:R4:W5:Y:S02]  /*7c20*/  MUFU.EX2 R200, R6 ;  /* 0x0000000600c87308 */ /* 0x0009640000000800 */
[----:B------:R-:W-:Y:S01]  /*7c30*/  HMMA.16816.F32 R84, R8, R26, R48 ;  /* 0x0000001a0854723c */ /* 0x000fe20000001830 */
[----:B------:R-:W5:Y:S01]  /*7c40*/  LDSM.16.MT88.4 R48, [R37+0xb000] ;  /* 0x00b000002530783b */ /* 0x000f620000004200 */
[----:B--2---:R-:W-:-:S06]  /*7c50*/  FFMA.FTZ R13, R116, UR6, -R0 ;  /* 0x00000006740d7c23 */ /* 0x004fcc0008010800 */
[C---:B------:R-:W-:Y:S01]  /*7c60*/  HMMA.16816.F32 R88, R8.reuse, R24, R40 ;  /* 0x000000180858723c */ /* 0x040fe20000001828 */
[----:B------:R-:W2:Y:S01]  /*7c70*/  LDSM.16.MT88.4 R40, [R38+0xb000] ;  /* 0x00b000002628783b */ /* 0x000ea20000004200 */
[----:B------:R1:W-:Y:S01]  /*7c80*/  MUFU.EX2 R159, R13 ;  /* 0x0000000d009f7308 */ /* 0x0003e20000000800 */
[--C-:B----4-:R-:W-:Y:S01]  /*7c90*/  FFMA.FTZ R6, R92, UR6, -R0.reuse ;  /* 0x000000065c067c23 */ /* 0x110fe20008010800 */
[----:B------:R-:W-:Y:S02]  /*7ca0*/  IMAD.MOV.U32 R92, RZ, RZ, R199 ;  /* 0x000000ffff5c7224 */ /* 0x000fe400078e00c7 */
[----:B------:R4:W-:Y:S02]  /*7cb0*/  MUFU.EX2 R199, R12 ;  /* 0x0000000c00c77308 */ /* 0x0009e40000000800 */
[C---:B------:R-:W-:Y:S08]  /*7cc0*/  HMMA.16816.F32 R72, R8.reuse, R16, R44 ;  /* 0x000000100848723c */ /* 0x040ff0000000182c */
[----:B------:R-:W-:Y:S01]  /*7cd0*/  HMMA.16816.F32 R24, R8, R18, R20 ;  /* 0x000000120818723c */ /* 0x000fe20000001814 */
[----:B------:R-:W2:Y:S01]  /*7ce0*/  LDSM.16.MT88.4 R16, [R60+0xb000] ;  /* 0x00b000003c10783b */ /* 0x000ea20000004200 */
[----:B-1----:R-:W-:Y:S01]  /*7cf0*/  FFMA.FTZ R13, R124, UR6, -R0 ;  /* 0x000000067c0d7c23 */ /* 0x002fe20008010800 */
[----:B----4-:R-:W-:Y:S01]  /*7d00*/  FFMA.FTZ R12, R95, UR6, -R4 ;  /* 0x000000065f0c7c23 */ /* 0x010fe20008010804 */
[----:B------:R-:W-:-:S02]  /*7d10*/  IMAD.MOV.U32 R95, RZ, RZ, R201 ;  /* 0x000000ffff5f7224 */ /* 0x000fc400078e00c9 */
[----:B------:R1:W-:Y:S02]  /*7d20*/  MUFU.EX2 R152, R13 ;  /* 0x0000000d00987308 */ /* 0x0003e40000000800 */
[C---:B------:R-:W-:Y:S01]  /*7d30*/  HMMA.16816.F32 R20, R8.reuse, R52, R56 ;  /* 0x000000340814723c */ /* 0x040fe20000001838 */
[----:B------:R-:W-:Y:S01]  /*7d40*/  LDSM.16.MT88.4 R56, [R39+0xb800] ;  /* 0x00b800002738783b */ /* 0x000fe20000004200 */
[----:B------:R4:W5:Y:S06]  /*7d50*/  MUFU.EX2 R201, R6 ;  /* 0x0000000600c97308 */ /* 0x00096c0000000800 */
[----:B---3--:R-:W-:Y:S01]  /*7d60*/  HMMA.16816.F32 R28, R8, R32, R76 ;  /* 0x00000020081c723c */ /* 0x008fe2000000184c */
[----:B-1----:R-:W-:-:S07]  /*7d70*/  FFMA.FTZ R13, R132, UR6, -R0 ;  /* 0x00000006840d7c23 */ /* 0x002fce0008010800 */
[C---:B------:R-:W-:Y:S01]  /*7d80*/  HMMA.16816.F32 R44, R8.reuse, R54, R68 ;  /* 0x00000036082c723c */ /* 0x040fe20000001844 */
[----:B----4-:R-:W-:Y:S01]  /*7d90*/  FFMA.FTZ R6, R94, UR6, -R4 ;  /* 0x000000065e067c23 */ /* 0x010fe20008010804 */
[----:B------:R-:W-:Y:S02]  /*7da0*/  IMAD.MOV.U32 R94, RZ, RZ, R194 ;  /* 0x000000ffff5e7224 */ /* 0x000fe400078e00c2 */
[----:B------:R1:W-:Y:S04]  /*7db0*/  MUFU.EX2 R194, R12 ;  /* 0x0000000c00c27308 */ /* 0x0003e80000000800 */
[----:B------:R-:W-:Y:S01]  /*7dc0*/  HMMA.16816.F32 R32, R8, R34, R64 ;  /* 0x000000220820723c */ /* 0x000fe20000001840 */
[----:B-----5:R-:W-:Y:S02]  /*7dd0*/  F2FP.F16.F32.PACK_AB R9, R202, R200 ;  /* 0x000000c8ca09723e */ /* 0x020fe400000000ff */
[----:B------:R-:W-:Y:S01]  /*7de0*/  F2FP.F16.F32.PACK_AB R11, R201, R199 ;  /* 0x000000c7c90b723e */ /* 0x000fe200000000ff */
[----:B-1----:R-:W-:Y:S01]  /*7df0*/  FFMA.FTZ R12, R97, UR6, -R4 ;  /* 0x00000006610c7c23 */ /* 0x002fe20008010804 */
[----:B------:R-:W-:-:S02]  /*7e00*/  IMAD.MOV.U32 R97, RZ, RZ, R193 ;  /* 0x000000ffff617224 */ /* 0x000fc400078e00c1 */
[----:B------:R1:W3:Y:S04]  /*7e10*/  MUFU.EX2 R193, R6 ;  /* 0x0000000600c17308 */ /* 0x0002e80000000800 */
[----:B------:R4:W-:Y:S01]  /*7e20*/  MUFU.EX2 R192, R12 ;  /* 0x0000000c00c07308 */ /* 0x0009e20000000800 */
[----:B-1----:R-:W-:Y:S01]  /*7e30*/  FFMA.FTZ R6, R98, UR6, -R4 ;  /* 0x0000000662067c23 */ /* 0x002fe20008010804 */
[----:B---3--:R-:W-:Y:S01]  /*7e40*/  F2FP.F16.F32.PACK_AB R8, R193, R194 ;  /* 0x000000c2c108723e */ /* 0x008fe200000000ff */
[----:B------:R-:W-:Y:S02]  /*7e50*/  IMAD.MOV.U32 R98, RZ, RZ, R185 ;  /* 0x000000ffff627224 */ /* 0x000fe400078e00b9 */
[----:B------:R-:W1:Y:S01]  /*7e60*/  MUFU.EX2 R191, R6 ;  /* 0x0000000600bf7308 */ /* 0x000e620000000800 */
[----:B----4-:R-:W-:-:S04]  /*7e70*/  FFMA.FTZ R12, R102, UR6, -R0 ;  /* 0x00000006660c7c23 */ /* 0x010fc80008010800 */
[----:B------:R3:W-:Y:S01]  /*7e80*/  MUFU.EX2 R185, R12 ;  /* 0x0000000c00b97308 */ /* 0x0007e20000000800 */
[----:B-1----:R-:W-:Y:S01]  /*7e90*/  F2FP.F16.F32.PACK_AB R10, R191, R192 ;  /* 0x000000c0bf0a723e */ /* 0x002fe200000000ff */
[----:B------:R-:W-:-:S04]  /*7ea0*/  FFMA.FTZ R6, R99, UR6, -R0 ;  /* 0x0000000663067c23 */ /* 0x000fc80008010800 */
[----:B------:R1:W4:Y:S01]  /*7eb0*/  MUFU.EX2 R182, R6 ;  /* 0x0000000600b67308 */ /* 0x0003220000000800 */
[----:B---3--:R-:W-:Y:S01]  /*7ec0*/  FFMA.FTZ R12, R103, UR6, -R4 ;  /* 0x00000006670c7c23 */ /* 0x008fe20008010804 */
[C---:B------:R-:W-:Y:S03]  /*7ed0*/  HMMA.16816.F32 R52, R8.reuse, R48, R88 ;  /* 0x000000300834723c */ /* 0x040fe60000001858 */
[----:B------:R3:W-:Y:S05]  /*7ee0*/  MUFU.EX2 R15, R12 ;  /* 0x0000000c000f7308 */ /* 0x0007ea0000000800 */
[----:B------:R-:W-:Y:S01]  /*7ef0*/  HMMA.16816.F32 R64, R8, R50, R84 ;  /* 0x000000320840723c */ /* 0x000fe20000001854 */
[----:B------:R-:W5:Y:S01]  /*7f00*/  LDSM.16.MT88.4 R48, [R37+0xb800] ;  /* 0x00b800002530783b */ /* 0x000f620000004200 */
[----:B-1----:R-:W-:-:S06]  /*7f10*/  FFMA.FTZ R6, R101, UR6, -R0 ;  /* 0x0000000665067c23 */ /* 0x002fcc0008010800 */
[----:B--2---:R-:W-:Y:S01]  /*7f20*/  HMMA.16816.F32 R68, R8, R40, R20 ;  /* 0x000000280844723c */ /* 0x004fe20000001814 */
[----:B------:R-:W1:Y:S01]  /*7f30*/  LDSM.16.MT88.4 R20, [R60+0xb800] ;  /* 0x00b800003c14783b */ /* 0x000e620000004200 */
[----:B------:R2:W4:Y:S01]  /*7f40*/  MUFU.EX2 R184, R6 ;  /* 0x0000000600b87308 */ /* 0x0005220000000800 */
[----:B---3--:R-:W-:-:S04]  /*7f50*/  FFMA.FTZ R12, R105, UR6, -R4 ;  /* 0x00000006690c7c23 */ /* 0x008fc80008010804 */
[----:B------:R3:W-:Y:S01]  /*7f60*/  MUFU.EX2 R179, R12 ;  /* 0x0000000c00b37308 */ /* 0x0007e20000000800 */
[----:B------:R-:W-:Y:S01]  /*7f70*/  HMMA.16816.F32 R28, R8, R16, R28 ;  /* 0x00000010081c723c */ /* 0x000fe2000000181c */
[----:B--2---:R-:W-:-:S07]  /*7f80*/  FFMA.FTZ R6, R106, UR6, -R4 ;  /* 0x000000066a067c23 */ /* 0x004fce0008010804 */
[----:B------:R-:W-:Y:S01]  /*7f90*/  HMMA.16816.F32 R72, R8, R80, R72 ;  /* 0x000000500848723c */ /* 0x000fe20000001848 */
[----:B------:R2:W5:Y:S01]  /*7fa0*/  MUFU.EX2 R180, R6 ;  /* 0x0000000600b47308 */ /* 0x0005620000000800 */
[----:B---3--:R-:W-:-:S06]  /*7fb0*/  FFMA.FTZ R12, R109, UR6, -R0 ;  /* 0x000000066d0c7c23 */ /* 0x008fcc0008010800 */
[C---:B------:R-:W-:Y:S01]  /*7fc0*/  HMMA.16816.F32 R16, R8.reuse, R18, R32 ;  /* 0x000000120810723c */ /* 0x040fe20000001820 */
[----:B------:R3:W-:Y:S07]  /*7fd0*/  MUFU.EX2 R173, R12 ;  /* 0x0000000c00ad7308 */ /* 0x0007ee0000000800 */
[----:B------:R-:W-:Y:S01]  /*7fe0*/  HMMA.16816.F32 R80, R8, R82, R24 ;  /* 0x000000520850723c */ /* 0x000fe20000001818 */
[--C-:B--2---:R-:W-:Y:S01]  /*7ff0*/  FFMA.FTZ R6, R104, UR6, -R4.reuse ;  /* 0x0000000668067c23 */ /* 0x104fe20008010804 */
[----:B------:R-:W2:Y:S03]  /*8000*/  LDSM.16.MT88.4 R24, [R38+0xb800] ;  /* 0x00b800002618783b */ /* 0x000ea60000004200 */
[----:B------:R1:W1:Y:S01]  /*8010*/  MUFU.EX2 R178, R6 ;  /* 0x0000000600b27308 */ /* 0x0002620000000800 */
[----:B---3--:R-:W-:-:S02]  /*8020*/  FFMA.FTZ R12, R112, UR6, -R4 ;  /* 0x00000006700c7c23 */ /* 0x008fc40008010804 */
[----:B------:R-:W-:Y:S01]  /*8030*/  HMMA.16816.F32 R76, R8, R42, R44 ;  /* 0x0000002a084c723c */ /* 0x000fe2000000182c */
[----:B------:R-:W3:Y:S01]  /*8040*/  LDSM.16.MT88.4 R40, [R37+0xc000] ;  /* 0x00c000002528783b */ /* 0x000ee20000004200 */
[----:B----4-:R-:W-:Y:S01]  /*8050*/  F2FP.F16.F32.PACK_AB R9, R186, R182 ;  /* 0x000000b6ba09723e */ /* 0x010fe200000000ff */
[----:B------:R4:W-:Y:S01]  /*8060*/  MUFU.EX2 R14, R12 ;  /* 0x0000000c000e7308 */ /* 0x0009e20000000800 */
[----:B------:R-:W-:Y:S02]  /*8070*/  F2FP.F16.F32.PACK_AB R11, R184, R185 ;  /* 0x000000b9b80b723e */ /* 0x000fe400000000ff */
[----:B-----5:R-:W-:Y:S01]  /*8080*/  F2FP.F16.F32.PACK_AB R8, R180, R15 ;  /* 0x0000000fb408723e */ /* 0x020fe200000000ff */
[----:B-1----:R-:W-:Y:S01]  /*8090*/  FFMA.FTZ R6, R107, UR6, -R0 ;  /* 0x000000066b067c23 */ /* 0x002fe20008010800 */
[----:B------:R-:W-:-:S03]  /*80a0*/  F2FP.F16.F32.PACK_AB R10, R178, R179 ;  /* 0x000000b3b20a723e */ /* 0x000fc600000000ff */
[----:B------:R1:W5:Y:S01]  /*80b0*/  MUFU.EX2 R172, R6 ;  /* 0x0000000600ac7308 */ /* 0x0003620000000800 */
[----:B----4-:R-:W-:-:S03]  /*80c0*/  FFMA.FTZ R12, R113, UR6, -R4 ;  /* 0x00000006710c7c23 */ /* 0x010fc60008010804 */
[C---:B------:R-:W-:Y:S01]  /*80d0*/  HMMA.16816.F32 R32, R8.reuse, R48, R52 ;  /* 0x000000300820723c */ /* 0x040fe20000001834 */
[----:B------:R4:W-:Y:S07]  /*80e0*/  MUFU.EX2 R168, R12 ;  /* 0x0000000c00a87308 */ /* 0x0009ee0000000800 */
[----:B------:R-:W-:Y:S01]  /*80f0*/  HMMA.16816.F32 R44, R8, R50, R64 ;  /* 0x00000032082c723c */ /* 0x000fe20000001840 */
[----:B------:R-:W3:Y:S01]  /*8100*/  LDSM.16.MT88.4 R64, [R39+0xc000] ;  /* 0x00c000002740783b */ /* 0x000ee20000004200 */
[----:B-1----:R-:W-:-:S04]  /*8110*/  FFMA.FTZ R6, R110, UR6, -R0 ;  /* 0x000000066e067c23 */ /* 0x002fc80008010800 */
[----:B------:R1:W5:Y:S02]  /*8120*/  MUFU.EX2 R175, R6 ;  /* 0x0000000600af7308 */ /* 0x0003640000000800 */
[----:B------:R-:W-:Y:S01]  /*8130*/  HMMA.16816.F32 R52, R8, R20, R28 ;  /* 0x000000140834723c */ /* 0x000fe2000000181c */
[----:B------:R-:W-:Y:S01]  /*8140*/  LDSM.16.MT88.4 R28, [R37+0xc800] ;  /* 0x00c80000251c783b */ /* 0x000fe20000004200 */
[----:B----4-:R-:W-:-:S04]  /*8150*/  FFMA.FTZ R12, R118, UR6, -R0 ;  /* 0x00000006760c7c23 */ /* 0x010fc80008010800 */
[----:B------:R4:W-:Y:S02]  /*8160*/  MUFU.EX2 R161, R12 ;  /* 0x0000000c00a17308 */ /* 0x0009e40000000800 */
[----:B------:R-:W-:Y:S01]  /*8170*/  HMMA.16816.F32 R16, R8, R22, R16 ;  /* 0x000000160810723c */ /* 0x000fe20000001810 */
[----:B------:R-:W3:Y:S01]  /*8180*/  LDSM.16.MT88.4 R20, [R60+0xc000] ;  /* 0x00c000003c14783b */ /* 0x000ee20000004200 */
[----:B-1----:R-:W-:-:S06]  /*8190*/  FFMA.FTZ R6, R111, UR6, -R4 ;  /* 0x000000066f067c23 */ /* 0x002fcc0008010804 */
[----:B------:R-:W-:Y:S01]  /*81a0*/  HMMA.16816.F32 R48, R8, R56, R72 ;  /* 0x000000380830723c */ /* 0x000fe20000001848 */
[----:B------:R-:W1:Y:S01]  /*81b0*/  LDSM.16.MT88.4 R72, [R38+0xc000] ;  /* 0x00c000002648783b */ /* 0x000e620000004200 */
[----:B------:R2:W5:Y:S01]  /*81c0*/  MUFU.EX2 R63, R6 ;  /* 0x00000006003f7308 */ /* 0x0005620000000800 */
[----:B----4-:R-:W-:-:S05]  /*81d0*/  FFMA.FTZ R12, R119, UR6, -R4 ;  /* 0x00000006770c7c23 */ /* 0x010fca0008010804 */
[----:B------:R-:W-:Y:S01]  /*81e0*/  HMMA.16816.F32 R56, R8, R58, R80 ;  /* 0x0000003a0838723c */ /* 0x000fe20000001850 */
[----:B------:R4:W-:Y:S01]  /*81f0*/  MUFU.EX2 R61, R12 ;  /* 0x0000000c003d7308 */ /* 0x0009e20000000800 */
[----:B--2---:R-:W-:-:S06]  /*8200*/  FFMA.FTZ R6, R114, UR6, -R4 ;  /* 0x0000000672067c23 */ /* 0x004fcc0008010804 */
[----:B------:R-:W-:Y:S01]  /*8210*/  HMMA.16816.F32 R68, R8, R24, R68 ;  /* 0x000000180844723c */ /* 0x000fe20000001844 */
[----:B------:R2:W3:Y:S01]  /*8220*/  MUFU.EX2 R167, R6 ;  /* 0x0000000600a77308 */ /* 0x0004e20000000800 */
[----:B----4-:R-:W-:-:S06]  /*8230*/  FFMA.FTZ R12, R121, UR6, -R4 ;  /* 0x00000006790c7c23 */ /* 0x010fcc0008010804 */
[----:B------:R-:W-:Y:S01]  /*8240*/  HMMA.16816.F32 R76, R8, R26, R76 ;  /* 0x0000001a084c723c */ /* 0x000fe2000000184c */
[----:B-----5:R-:W-:Y:S01]  /*8250*/  F2FP.F16.F32.PACK_AB R9, R174, R172 ;  /* 0x000000acae09723e */ /* 0x020fe200000000ff */
[----:B------:R4:W-:Y:S01]  /*8260*/  MUFU.EX2 R158, R12 ;  /* 0x0000000c009e7308 */ /* 0x0009e20000000800 */
[----:B------:R-:W-:Y:S02]  /*8270*/  F2FP.F16.F32.PACK_AB R11, R175, R173 ;  /* 0x000000adaf0b723e */ /* 0x000fe400000000ff */
[----:B------:R-:W-:Y:S01]  /*8280*/  F2FP.F16.F32.PACK_AB R8, R63, R14 ;  /* 0x0000000e3f08723e */ /* 0x000fe200000000ff */
[----:B--2---:R-:W-:Y:S01]  /*8290*/  FFMA.FTZ R6, R115, UR6, -R0 ;  /* 0x0000000673067c23 */ /* 0x004fe20008010800 */
[----:B---3--:R-:W-:-:S03]  /*82a0*/  F2FP.F16.F32.PACK_AB R10, R167, R168 ;  /* 0x000000a8a70a723e */ /* 0x008fc600000000ff */
[----:B------:R2:W3:Y:S01]  /*82b0*/  MUFU.EX2 R62, R6 ;  /* 0x00000006003e7308 */ /* 0x0004e20000000800 */
[----:B----4-:R-:W-:-:S03]  /*82c0*/  FFMA.FTZ R12, R125, UR6, -R0 ;  /* 0x000000067d0c7c23 */ /* 0x010fc60008010800 */
[C---:B------:R-:W-:Y:S01]  /*82d0*/  HMMA.16816.F32 R24, R8.reuse, R40, R32 ;  /* 0x000000280818723c */ /* 0x040fe20000001820 */
[----:B------:R4:W-:Y:S07]  /*82e0*/  MUFU.EX2 R149, R12 ;  /* 0x0000000c00957308 */ /* 0x0009ee0000000800 */
[----:B------:R-:W-:Y:S01]  /*82f0*/  HMMA.16816.F32 R32, R8, R42, R44 ;  /* 0x0000002a0820723c */ /* 0x000fe2000000182c */
[----:B--2---:R-:W-:-:S04]  /*8300*/  FFMA.FTZ R6, R117, UR6, -R0 ;  /* 0x0000000675067c23 */ /* 0x004fc80008010800 */
[----:B------:R2:W5:Y:S03]  /*8310*/  MUFU.EX2 R160, R6 ;  /* 0x0000000600a07308 */ /* 0x0005660000000800 */
[----:B------:R-:W-:Y:S01]  /*8320*/  HMMA.16816.F32 R40, R8, R64, R48 ;  /* 0x000000400828723c */ /* 0x000fe20000001830 */
[----:B------:R-:W5:Y:S01]  /*8330*/  LDSM.16.MT88.4 R48, [R39+0xc800] ;  /* 0x00c800002730783b */ /* 0x000f620000004200 */
[----:B----4-:R-:W-:-:S04]  /*8340*/  FFMA.FTZ R12, R128, UR6, -R4 ;  /* 0x00000006800c7c23 */ /* 0x010fc80008010804 */
[----:B------:R4:W-:Y:S02]  /*8350*/  MUFU.EX2 R142, R12 ;  /* 0x0000000c008e7308 */ /* 0x0009e40000000800 */
[----:B------:R-:W-:Y:S01]  /*8360*/  HMMA.16816.F32 R80, R8, R66, R56 ;  /* 0x000000420850723c */ /* 0x000fe20000001838 */
[----:B--2---:R-:W-:-:S04]  /*8370*/  FFMA.FTZ R6, R122, UR6, -R4 ;  /* 0x000000067a067c23 */ /* 0x004fc80008010804 */
[----:B------:R2:W5:Y:S03]  /*8380*/  MUFU.EX2 R157, R6 ;  /* 0x00000006009d7308 */ /* 0x0005660000000800 */
[----:B------:R-:W-:Y:S01]  /*8390*/  HMMA.16816.F32 R44, R8, R22, R16 ;  /* 0x00000016082c723c */ /* 0x000fe20000001810 */
[----:B------:R-:W5:Y:S01]  /*83a0*/  LDSM.16.MT88.4 R16, [R60+0xc800] ;  /* 0x00c800003c10783b */ /* 0x000f620000004200 */
[----:B----4-:R-:W-:-:S04]  /*83b0*/  FFMA.FTZ R12, R129, UR6, -R4 ;  /* 0x00000006810c7c23 */ /* 0x010fc80008010804 */
[----:B------:R4:W-:Y:S02]  /*83c0*/  MUFU.EX2 R146, R12 ;  /* 0x0000000c00927308 */ /* 0x0009e40000000800 */
[----:B-1----:R-:W-:Y:S01]  /*83d0*/  HMMA.16816.F32 R56, R8, R72, R68 ;  /* 0x000000480838723c */ /* 0x002fe20000001844 */
[----:B--2---:R-:W-:-:S07]  /*83e0*/  FFMA.FTZ R6, R120, UR6, -R4 ;  /* 0x0000000678067c23 */ /* 0x004fce0008010804 */
[C---:B------:R-:W-:Y:S01]  /*83f0*/  HMMA.16816.F32 R76, R8.reuse, R74, R76 ;  /* 0x0000004a084c723c */ /* 0x040fe2000000184c */
[----:B------:R1:W2:Y:S01]  /*8400*/  MUFU.EX2 R156, R6 ;  /* 0x00000006009c7308 */ /* 0x0002a20000000800 */
[----:B------:R-:W-:Y:S01]  /*8410*/  LDSM.16.MT88.4 R72, [R38+0xd000] ;  /* 0x00d000002648783b */ /* 0x000fe20000004200 */
[----:B----4-:R-:W-:Y:S02]  /*8420*/  FFMA.FTZ R12, R135, UR6, -R0 ;  /* 0x00000006870c7c23 */ /* 0x010fe40008010800 */
[----:B------:R4:W-:Y:S03]  /*8430*/  MUFU.EX2 R135, R13 ;  /* 0x0000000d00877308 */ /* 0x0009e60000000800 */
[----:B------:R-:W-:Y:S01]  /*8440*/  HMMA.16816.F32 R64, R8, R20, R52 ;  /* 0x000000140840723c */ /* 0x000fe20000001834 */
[----:B------:R-:W4:Y:S01]  /*8450*/  LDSM.16.MT88.4 R52, [R38+0xc800] ;  /* 0x00c800002634783b */ /* 0x000f220000004200 */
[----:B---3--:R-:W-:-:S02]  /*8460*/  F2FP.F16.F32.PACK_AB R9, R159, R62 ;  /* 0x0000003e9f09723e */ /* 0x008fc400000000ff */
[----:B-----5:R-:W-:Y:S01]  /*8470*/  F2FP.F16.F32.PACK_AB R11, R160, R161 ;  /* 0x000000a1a00b723e */ /* 0x020fe200000000ff */
[----:B------:R-:W-:Y:S01]  /*8480*/  LDSM.16.MT88.4 R20, [R39+0xd000] ;  /* 0x00d000002714783b */ /* 0x000fe20000004200 */
[----:B------:R-:W-:Y:S01]  /*8490*/  F2FP.F16.F32.PACK_AB R8, R157, R61 ;  /* 0x0000003d9d08723e */ /* 0x000fe200000000ff */
[----:B-1----:R-:W-:Y:S01]  /*84a0*/  FFMA.FTZ R6, R123, UR6, -R0 ;  /* 0x000000067b067c23 */ /* 0x002fe20008010800 */
[----:B--2---:R-:W-:-:S03]  /*84b0*/  F2FP.F16.F32.PACK_AB R10, R156, R158 ;  /* 0x0000009e9c0a723e */ /* 0x004fc600000000ff */
[----:B------:R1:W2:Y:S01]  /*84c0*/  MUFU.EX2 R147, R6 ;  /* 0x0000000600937308 */ /* 0x0002a20000000800 */
[----:B----4-:R-:W-:-:S03]  /*84d0*/  FFMA.FTZ R13, R141, UR6, -R0 ;  /* 0x000000068d0d7c23 */ /* 0x010fc60008010800 */
[C---:B------:R-:W-:Y:S01]  /*84e0*/  HMMA.16816.F32 R68, R8.reuse, R28, R24 ;  /* 0x0000001c0844723c */ /* 0x040fe20000001818 */
[----:B------:R-:W3:Y:S07]  /*84f0*/  LDSM.16.MT88.4 R24, [R37+0xd000] ;  /* 0x00d000002518783b */ /* 0x000eee0000004200 */
[C---:B------:R-:W-:Y:S01]  /*8500*/  HMMA.16816.F32 R32, R8.reuse, R30, R32 ;  /* 0x0000001e0820723c */ /* 0x040fe20000001820 */
[--C-:B-1----:R-:W-:Y:S02]  /*8510*/  FFMA.FTZ R6, R126, UR6, -R0.reuse ;  /* 0x000000067e067c23 */ /* 0x102fe40008010800 */
[----:B------:R1:W-:Y:S04]  /*8520*/  MUFU.EX2 R126, R13 ;  /* 0x0000000d007e7308 */ /* 0x0003e80000000800 */
[----:B------:R4:W5:Y:S01]  /*8530*/  MUFU.EX2 R150, R6 ;  /* 0x0000000600967308 */ /* 0x0009620000000800 */
[C---:B------:R-:W-:Y:S08]  /*8540*/  HMMA.16816.F32 R28, R8.reuse, R48, R40 ;  /* 0x00000030081c723c */ /* 0x040ff00000001828 */
[----:B------:R-:W-:Y:S01]  /*8550*/  HMMA.16816.F32 R64, R8, R16, R64 ;  /* 0x000000100840723c */ /* 0x000fe20000001840 */
[----:B-1----:R-:W-:Y:S01]  /*8560*/  FFMA.FTZ R13, R163, UR6, -R0 ;  /* 0x00000006a30d7c23 */ /* 0x002fe20008010800 */
[----:B----4-:R-:W-:-:S03]  /*8570*/  FFMA.FTZ R6, R127, UR6, -R4 ;  /* 0x000000067f067c23 */ /* 0x010fc60008010804 */
[----:B------:R1:W-:Y:S03]  /*8580*/  MUFU.EX2 R116, R13 ;  /* 0x0000000d00747308 */ /* 0x0003e60000000800 */
[C---:B------:R-:W-:Y:S01]  /*8590*/  HMMA.16816.F32 R40, R8.reuse, R50, R80 ;  /* 0x000000320828723c */ /* 0x040fe20000001850 */
[----:B------:R4:W3:Y:S07]  /*85a0*/  MUFU.EX2 R144, R6 ;  /* 0x0000000600907308 */ /* 0x0008ee0000000800 */
[----:B------:R-:W-:Y:S01]  /*85b0*/  HMMA.16816.F32 R56, R8, R52, R56 ;  /* 0x000000340838723c */ /* 0x000fe20000001838 */
[----:B-1----:R-:W-:Y:S01]  /*85c0*/  FFMA.FTZ R13, R177, UR6, -R0 ;  /* 0x00000006b10d7c23 */ /* 0x002fe20008010800 */
[----:B----4-:R-:W-:-:S06]  /*85d0*/  FFMA.FTZ R6, R130, UR6, -R4 ;  /* 0x0000000682067c23 */ /* 0x010fcc0008010804 */
[C---:B------:R-:W-:Y:S01]  /*85e0*/  HMMA.16816.F32 R76, R8.reuse, R54, R76 ;  /* 0x00000036084c723c */ /* 0x040fe2000000184c */
[----:B------:R1:W-:Y:S04]  /*85f0*/  MUFU.EX2 R108, R13 ;  /* 0x0000000d006c7308 */ /* 0x0003e80000000800 */
[----:B------:R-:W4:Y:S03]  /*8600*/  MUFU.EX2 R143, R6 ;  /* 0x00000006008f7308 */ /* 0x000f260000000800 */
[----:B------:R-:W-:Y:S01]  /*8610*/  HMMA.16816.F32 R16, R8, R18, R44 ;  /* 0x000000120810723c */ /* 0x000fe2000000182c */
[----:B------:R-:W4:Y:S01]  /*8620*/  LDSM.16.MT88.4 R44, [R60+0xd000] ;  /* 0x00d000003c2c783b */ /* 0x000f220000004200 */
[----:B--2---:R-:W-:-:S02]  /*8630*/  F2FP.F16.F32.PACK_AB R9, R152, R147 ;  /* 0x000000939809723e */ /* 0x004fc400000000ff */
[----:B-----5:R-:W-:Y:S02]  /*8640*/  F2FP.F16.F32.PACK_AB R11, R150, R149 ;  /* 0x00000095960b723e */ /* 0x020fe400000000ff */
[----:B---3--:R-:W-:Y:S01]  /*8650*/  F2FP.F16.F32.PACK_AB R8, R144, R142 ;  /* 0x0000008e9008723e */ /* 0x008fe200000000ff */
[--C-:B-1----:R-:W-:Y:S01]  /*8660*/  FFMA.FTZ R13, R196, UR6, -R0.reuse ;  /* 0x00000006c40d7c23 */ /* 0x102fe20008010800 */
[----:B----4-:R-:W-:Y:S01]  /*8670*/  F2FP.F16.F32.PACK_AB R10, R143, R146 ;  /* 0x000000928f0a723e */ /* 0x010fe200000000ff */
[--C-:B------:R-:W-:Y:S02]  /*8680*/  FFMA.FTZ R6, R131, UR6, -R0.reuse ;  /* 0x0000000683067c23 */ /* 0x100fe40008010800 */
[----:B------:R1:W-:Y:S04]  /*8690*/  MUFU.EX2 R101, R13 ;  /* 0x0000000d00657308 */ /* 0x0003e80000000800 */
[----:B------:R2:W3:Y:S01]  /*86a0*/  MUFU.EX2 R131, R6 ;  /* 0x0000000600837308 */ /* 0x0004e20000000800 */
[C---:B------:R-:W-:Y:S08]  /*86b0*/  HMMA.16816.F32 R52, R8.reuse, R24, R68 ;  /* 0x000000180834723c */ /* 0x040ff00000001844 */
[----:B------:R-:W-:Y:S01]  /*86c0*/  HMMA.16816.F32 R48, R8, R26, R32 ;  /* 0x0000001a0830723c */ /* 0x000fe20000001820 */
[----:B------:R-:W4:Y:S01]  /*86d0*/  LDSM.16.MT88.4 R24, [R37+0xd800] ;  /* 0x00d800002518783b */ /* 0x000f220000004200 */
[--C-:B-1----:R-:W-:Y:S01]  /*86e0*/  FFMA.FTZ R13, R225, UR6, -R0.reuse ;  /* 0x00000006e10d7c23 */ /* 0x102fe20008010800 */
[----:B--2---:R-:W-:-:S02]  /*86f0*/  FFMA.FTZ R6, R133, UR6, -R0 ;  /* 0x0000000685067c23 */ /* 0x004fc40008010800 */
[----:B------:R1:W-:Y:S03]  /*8700*/  MUFU.EX2 R133, R12 ;  /* 0x0000000c00857308 */ /* 0x0003e60000000800 */
[C---:B------:R-:W-:Y:S01]  /*8710*/  HMMA.16816.F32 R32, R8.reuse, R20, R28 ;  /* 0x000000140820723c */ /* 0x040fe2000000181c */
[----:B------:R-:W2:Y:S01]  /*8720*/  LDSM.16.MT88.4 R28, [R39+0xd800] ;  /* 0x00d80000271c783b */ /* 0x000ea20000004200 */
[----:B------:R5:W3:Y:S06]  /*8730*/  MUFU.EX2 R132, R6 ;  /* 0x0000000600847308 */ /* 0x000aec0000000800 */
[----:B------:R-:W-:Y:S01]  /*8740*/  HMMA.16816.F32 R80, R8, R72, R56 ;  /* 0x000000480850723c */ /* 0x000fe20000001838 */
[----:B------:R-:W2:Y:S01]  /*8750*/  LDSM.16.MT88.4 R56, [R38+0xd800] ;  /* 0x00d800002638783b */ /* 0x000ea20000004200 */
[----:B-1----:R-:W-:Y:S01]  /*8760*/  FFMA.FTZ R12, R136, UR6, -R4 ;  /* 0x00000006880c7c23 */ /* 0x002fe20008010804 */
[----:B------:R-:W-:-:S05]  /*8770*/  IMAD.MOV.U32 R136, RZ, RZ, R98 ;  /* 0x000000ffff887224 */ /* 0x000fca00078e0062 */
[C---:B------:R-:W-:Y:S01]  /*8780*/  HMMA.16816.F32 R84, R8.reuse, R22, R40 ;  /* 0x000000160854723c */ /* 0x040fe20000001828 */
[--C-:B-----5:R-:W-:Y:S01]  /*8790*/  FFMA.FTZ R6, R137, UR6, -R4.reuse ;  /* 0x0000000689067c23 */ /* 0x120fe20008010804 */
[----:B------:R1:W-:Y:S01]  /*87a0*/  MUFU.EX2 R127, R12 ;  /* 0x0000000c007f7308 */ /* 0x0003e20000000800 */
[----:B------:R-:W5:Y:S01]  /*87b0*/  LDSM.16.MT88.4 R20, [R60+0xd800] ;  /* 0x00d800003c14783b */ /* 0x000f620000004200 */
[----:B------:R-:W-:Y:S02]  /*87c0*/  IMAD.MOV.U32 R137, RZ, RZ, R97 ;  /* 0x000000ffff897224 */ /* 0x000fe400078e0061 */
[----:B------:R3:W4:Y:S02]  /*87d0*/  MUFU.EX2 R129, R6 ;  /* 0x0000000600817308 */ /* 0x0007240000000800 */
[----:B------:R-:W-:Y:S01]  /*87e0*/  HMMA.16816.F32 R76, R8, R74, R76 ;  /* 0x0000004a084c723c */ /* 0x000fe2000000184c */
[----:B------:R-:W-:Y:S01]  /*87f0*/  LDSM.16.MT88.4 R72, [R38+0xe000] ;  /* 0x00e000002648783b */ /* 0x000fe20000004200 */
[----:B-1----:R-:W-:-:S06]  /*8800*/  FFMA.FTZ R12, R138, UR6, -R4 ;  /* 0x000000068a0c7c23 */ /* 0x002fcc0008010804 */
[----:B------:R-:W-:Y:S01]  /*8810*/  HMMA.16816.F32 R68, R8, R44, R64 ;  /* 0x0000002c0844723c */ /* 0x000fe20000001840 */
[----:B------:R-:W-:Y:S02]  /*8820*/  IMAD.MOV.U32 R138, RZ, RZ, R94 ;  /* 0x000000ffff8a7224 */ /* 0x000fe400078e005e */
[----:B---3--:R-:W-:Y:S01]  /*8830*/  FFMA.FTZ R6, R139, UR6, -R4 ;  /* 0x000000068b067c23 */ /* 0x008fe20008010804 */
[----:B------:R1:W-:Y:S01]  /*8840*/  MUFU.EX2 R130, R12 ;  /* 0x0000000c00827308 */ /* 0x0003e20000000800 */
[----:B------:R-:W-:-:S03]  /*8850*/  IMAD.MOV.U32 R139, RZ, RZ, R95 ;  /* 0x000000ffff8b7224 */ /* 0x000fc600078e005f */
[----:B------:R-:W3:Y:S01]  /*8860*/  MUFU.EX2 R128, R6 ;  /* 0x0000000600807308 */ /* 0x000ee20000000800 */
[----:B------:R-:W-:Y:S01]  /*8870*/  HMMA.16816.F32 R16, R8, R46, R16 ;  /* 0x0000002e0810723c */ /* 0x000fe20000001810 */
[----:B------:R-:W-:Y:S02]  /*8880*/  F2FP.F16.F32.PACK_AB R9, R135, R131 ;  /* 0x000000838709723e */ /* 0x000fe400000000ff */
[----:B------:R-:W-:Y:S02]  /*8890*/  F2FP.F16.F32.PACK_AB R11, R132, R133 ;  /* 0x00000085840b723e */ /* 0x000fe400000000ff */
[----:B----4-:R-:W-:Y:S01]  /*88a0*/  F2FP.F16.F32.PACK_AB R8, R129, R127 ;  /* 0x0000007f8108723e */ /* 0x010fe200000000ff */
[--C-:B-1----:R-:W-:Y:S01]  /*88b0*/  FFMA.FTZ R12, R145, UR6, -R0.reuse ;  /* 0x00000006910c7c23 */ /* 0x102fe20008010800 */
[----:B---3--:R-:W-:Y:S01]  /*88c0*/  F2FP.F16.F32.PACK_AB R10, R128, R130 ;  /* 0x00000082800a723e */ /* 0x008fe200000000ff */
[----:B------:R-:W-:Y:S02]  /*88d0*/  FFMA.FTZ R6, R140, UR6, -R0 ;  /* 0x000000068c067c23 */ /* 0x000fe40008010800 */
[----:B------:R1:W-:Y:S01]  /*88e0*/  MUFU.EX2 R124, R12 ;  /* 0x0000000c007c7308 */ /* 0x0003e20000000800 */
[----:B------:R-:W-:-:S03]  /*88f0*/  IMAD.MOV.U32 R140, RZ, RZ, R92 ;  /* 0x000000ffff8c7224 */ /* 0x000fc600078e005c */
[----:B------:R3:W4:Y:S01]  /*8900*/  MUFU.EX2 R123, R6 ;  /* 0x00000006007b7308 */ /* 0x0007220000000800 */
[C---:B------:R-:W-:Y:S03]  /*8910*/  HMMA.16816.F32 R64, R8.reuse, R24, R52 ;  /* 0x000000180840723c */ /* 0x040fe60000001834 */
[----:B------:R5:W-:Y:S05]  /*8920*/  MUFU.EX2 R92, R13 ;  /* 0x0000000d005c7308 */ /* 0x000bea0000000800 */
[----:B------:R-:W-:Y:S01]  /*8930*/  HMMA.16816.F32 R44, R8, R26, R48 ;  /* 0x0000001a082c723c */ /* 0x000fe20000001830 */
[----:B------:R-:W4:Y:S01]  /*8940*/  LDSM.16.MT88.4 R24, [R39+0xe000] ;  /* 0x00e000002718783b */ /* 0x000f220000004200 */
[----:B-1----:R-:W-:Y:S01]  /*8950*/  FFMA.FTZ R12, R151, UR6, -R4 ;  /* 0x00000006970c7c23 */ /* 0x002fe20008010804 */
[----:B---3--:R-:W-:-:S03]  /*8960*/  FFMA.FTZ R6, R148, UR6, -R0 ;  /* 0x0000000694067c23 */ /* 0x008fc60008010800 */
[----:B------:R1:W-:Y:S02]  /*8970*/  MUFU.EX2 R122, R12 ;  /* 0x0000000c007a7308 */ /* 0x0003e40000000800 */
[----:B--2---:R-:W-:Y:S01]  /*8980*/  HMMA.16816.F32 R40, R8, R28, R32 ;  /* 0x0000001c0828723c */ /* 0x004fe20000001820 */
[----:B------:R-:W2:Y:S01]  /*8990*/  LDSM.16.MT88.4 R32, [R37+0xe000] ;  /* 0x00e000002520783b */ /* 0x000ea20000004200 */
[----:B------:R3:W4:Y:S01]  /*89a0*/  MUFU.EX2 R125, R6 ;  /* 0x00000006007d7308 */ /* 0x0007220000000800 */
[----:B-----5:R-:W-:-:S05]  /*89b0*/  FFMA.FTZ R13, R233, UR6, -R0 ;  /* 0x00000006e90d7c23 */ /* 0x020fca0008010800 */
[----:B------:R-:W-:Y:S01]  /*89c0*/  HMMA.16816.F32 R28, R8, R30, R84 ;  /* 0x0000001e081c723c */ /* 0x000fe20000001854 */
[--C-:B-1----:R-:W-:Y:S01]  /*89d0*/  FFMA.FTZ R12, R154, UR6, -R4.reuse ;  /* 0x000000069a0c7c23 */ /* 0x102fe20008010804 */
[----:B---3--:R-:W-:-:S03]  /*89e0*/  FFMA.FTZ R6, R153, UR6, -R4 ;  /* 0x0000000699067c23 */ /* 0x008fc60008010804 */
[----:B------:R1:W-:Y:S03]  /*89f0*/  MUFU.EX2 R121, R12 ;  /* 0x0000000c00797308 */ /* 0x0003e60000000800 */
[C---:B------:R-:W-:Y:S01]  /*8a00*/  HMMA.16816.F32 R52, R8.reuse, R56, R80 ;  /* 0x000000380834723c */ /* 0x040fe20000001850 */
[----:B------:R3:W5:Y:S07]  /*8a10*/  MUFU.EX2 R119, R6 ;  /* 0x0000000600777308 */ /* 0x00076e0000000800 */
[----:B------:R-:W-:Y:S01]  /*8a20*/  HMMA.16816.F32 R76, R8, R58, R76 ;  /* 0x0000003a084c723c */ /* 0x000fe2000000184c */
[----:B-1----:R-:W-:-:S07]  /*8a30*/  FFMA.FTZ R12, R164, UR6, -R0 ;  /* 0x00000006a40c7c23 */ /* 0x002fce0008010800 */
[C---:B------:R-:W-:Y:S01]  /*8a40*/  HMMA.16816.F32 R56, R8.reuse, R20, R68 ;  /* 0x000000140838723c */ /* 0x040fe20000001844 */
[----:B---3--:R-:W-:Y:S01]  /*8a50*/  FFMA.FTZ R6, R155, UR6, -R4 ;  /* 0x000000069b067c23 */ /* 0x008fe20008010804 */
[----:B------:R1:W-:Y:S04]  /*8a60*/  MUFU.EX2 R118, R12 ;  /* 0x0000000c00767308 */ /* 0x0003e80000000800 */
[----:B------:R-:W3:Y:S02]  /*8a70*/  MUFU.EX2 R120, R6 ;  /* 0x0000000600787308 */ /* 0x000ee40000000800 */
[----:B------:R-:W-:Y:S01]  /*8a80*/  HMMA.16816.F32 R16, R8, R22, R16 ;  /* 0x000000160810723c */ /* 0x000fe20000001810 */
[----:B------:R-:W2:Y:S01]  /*8a90*/  LDSM.16.MT88.4 R20, [R60+0xe000] ;  /* 0x00e000003c14783b */ /* 0x000ea20000004200 */
[----:B----4-:R-:W-:-:S02]  /*8aa0*/  F2FP.F16.F32.PACK_AB R9, R126, R123 ;  /* 0x0000007b7e09723e */ /* 0x010fc400000000ff */
[----:B------:R-:W-:Y:S02]  /*8ab0*/  F2FP.F16.F32.PACK_AB R11, R125, R124 ;  /* 0x0000007c7d0b723e */ /* 0x000fe400000000ff */
[----:B-----5:R-:W-:Y:S01]  /*8ac0*/  F2FP.F16.F32.PACK_AB R8, R119, R122 ;  /* 0x0000007a7708723e */ /* 0x020fe200000000ff */
[----:B-1----:R-:W-:Y:S01]  /*8ad0*/  FFMA.FTZ R12, R166, UR6, -R4 ;  /* 0x00000006a60c7c23 */ /* 0x002fe20008010804 */
[----:B---3--:R-:W-:Y:S01]  /*8ae0*/  F2FP.F16.F32.PACK_AB R10, R120, R121 ;  /* 0x00000079780a723e */ /* 0x008fe200000000ff */
[----:B------:R-:W-:Y:S02]  /*8af0*/  FFMA.FTZ R6, R162, UR6, -R0 ;  /* 0x00000006a2067c23 */ /* 0x000fe40008010800 */
        /* <DEDUP_REMOVED lines=9> */
[C---:B--2---:R-:W-:Y:S02]  /*8b90*/  HMMA.16816.F32 R48, R8.reuse, R32, R64 ;  /* 0x000000200830723c */ /* 0x044fe40000001840 */
[----:B------:R2:W3:Y:S01]  /*8ba0*/  MUFU.EX2 R117, R6 ;  /* 0x0000000600757308 */ /* 0x0004e20000000800 */
[----:B------:R-:W-:Y:S05]  /*8bb0*/  LDSM.16.MT88.4 R64, [R38+0xe800] ;  /* 0x00e800002640783b */ /* 0x000fea0000004200 */
[----:B------:R-:W-:Y:S01]  /*8bc0*/  HMMA.16816.F32 R44, R8, R34, R44 ;  /* 0x00000022082c723c */ /* 0x000fe2000000182c */
[----:B------:R-:W5:Y:S01]  /*8bd0*/  LDSM.16.MT88.4 R32, [R39+0xe800] ;  /* 0x00e800002720783b */ /* 0x000f620000004200 */
[----:B-1----:R-:W-:Y:S01]  /*8be0*/  FFMA.FTZ R12, R181, UR6, -R0 ;  /* 0x00000006b50c7c23 */ /* 0x002fe20008010800 */
[----:B--2---:R-:W-:-:S05]  /*8bf0*/  FFMA.FTZ R6, R169, UR6, -R4 ;  /* 0x00000006a9067c23 */ /* 0x004fca0008010804 */
[C---:B------:R-:W-:Y:S01]  /*8c00*/  HMMA.16816.F32 R84, R8.reuse, R72, R52 ;  /* 0x000000480854723c */ /* 0x040fe20000001834 */
[----:B------:R1:W-:Y:S04]  /*8c10*/  MUFU.EX2 R109, R12 ;  /* 0x0000000c006d7308 */ /* 0x0003e80000000800 */
[----:B------:R2:W3:Y:S03]  /*8c20*/  MUFU.EX2 R112, R6 ;  /* 0x0000000600707308 */ /* 0x0004e60000000800 */
[----:B------:R-:W-:Y:S01]  /*8c30*/  HMMA.16816.F32 R80, R8, R74, R76 ;  /* 0x0000004a0850723c */ /* 0x000fe2000000184c */
[----:B------:R-:W-:Y:S01]  /*8c40*/  LDSM.16.MT88.4 R76, [R38+0xf000] ;  /* 0x00f00000264c783b */ /* 0x000fe20000004200 */
[----:B-1----:R-:W-:-:S06]  /*8c50*/  FFMA.FTZ R12, R188, UR6, -R4 ;  /* 0x00000006bc0c7c23 */ /* 0x002fcc0008010804 */
[C---:B------:R-:W-:Y:S01]  /*8c60*/  HMMA.16816.F32 R72, R8.reuse, R20, R56 ;  /* 0x000000140848723c */ /* 0x040fe20000001838 */
[----:B--2---:R-:W-:Y:S01]  /*8c70*/  FFMA.FTZ R6, R171, UR6, -R4 ;  /* 0x00000006ab067c23 */ /* 0x004fe20008010804 */
[----:B------:R1:W-:Y:S04]  /*8c80*/  MUFU.EX2 R103, R12 ;  /* 0x0000000c00677308 */ /* 0x0003e80000000800 */
[----:B------:R-:W2:Y:S02]  /*8c90*/  MUFU.EX2 R114, R6 ;  /* 0x0000000600727308 */ /* 0x000ea40000000800 */
[----:B------:R-:W-:Y:S01]  /*8ca0*/  HMMA.16816.F32 R16, R8, R22, R16 ;  /* 0x000000160810723c */ /* 0x000fe20000001810 */
[----:B------:R-:W5:Y:S01]  /*8cb0*/  LDSM.16.MT88.4 R20, [R60+0xe800] ;  /* 0x00e800003c14783b */ /* 0x000f620000004200 */
[----:B----4-:R-:W-:-:S02]  /*8cc0*/  F2FP.F16.F32.PACK_AB R9, R116, R113 ;  /* 0x000000717409723e */ /* 0x010fc400000000ff */
[----:B---3--:R-:W-:Y:S02]  /*8cd0*/  F2FP.F16.F32.PACK_AB R11, R117, R118 ;  /* 0x00000076750b723e */ /* 0x008fe400000000ff */
[----:B------:R-:W-:Y:S01]  /*8ce0*/  F2FP.F16.F32.PACK_AB R8, R112, R111 ;  /* 0x0000006f7008723e */ /* 0x000fe200000000ff */
[----:B-1----:R-:W-:Y:S01]  /*8cf0*/  FFMA.FTZ R12, R189, UR6, -R4 ;  /* 0x00000006bd0c7c23 */ /* 0x002fe20008010804 */
[----:B--2---:R-:W-:Y:S01]  /*8d00*/  F2FP.F16.F32.PACK_AB R10, R114, R115 ;  /* 0x00000073720a723e */ /* 0x004fe200000000ff */
[--C-:B------:R-:W-:Y:S02]  /*8d10*/  FFMA.FTZ R6, R176, UR6, -R0.reuse ;  /* 0x00000006b0067c23 */ /* 0x100fe40008010800 */
[----:B------:R1:W-:Y:S04]  /*8d20*/  MUFU.EX2 R107, R12 ;  /* 0x0000000c006b7308 */ /* 0x0003e80000000800 */
[----:B------:R2:W3:Y:S01]  /*8d30*/  MUFU.EX2 R106, R6 ;  /* 0x00000006006a7308 */ /* 0x0004e20000000800 */
[C---:B-----5:R-:W-:Y:S01]  /*8d40*/  HMMA.16816.F32 R52, R8.reuse, R26, R44 ;  /* 0x0000001a0834723c */ /* 0x060fe2000000182c */
[----:B------:R-:W4:Y:S07]  /*8d50*/  LDSM.16.MT88.4 R44, [R39+0xf000] ;  /* 0x00f00000272c783b */ /* 0x000f2e0000004200 */
[----:B------:R-:W-:Y:S01]  /*8d60*/  HMMA.16816.F32 R68, R8, R24, R48 ;  /* 0x000000180844723c */ /* 0x000fe20000001830 */
[--C-:B-1----:R-:W-:Y:S01]  /*8d70*/  FFMA.FTZ R12, R198, UR6, -R0.reuse ;  /* 0x00000006c60c7c23 */ /* 0x102fe20008010800 */
[----:B--2---:R-:W-:-:S03]  /*8d80*/  FFMA.FTZ R6, R183, UR6, -R0 ;  /* 0x00000006b7067c23 */ /* 0x004fc60008010800 */
[----:B------:R1:W-:Y:S03]  /*8d90*/  MUFU.EX2 R102, R12 ;  /* 0x0000000c00667308 */ /* 0x0003e60000000800 */
[C---:B------:R-:W-:Y:S01]  /*8da0*/  HMMA.16816.F32 R40, R8.reuse, R32, R40 ;  /* 0x000000200828723c */ /* 0x040fe20000001828 */
[----:B------:R2:W5:Y:S07]  /*8db0*/  MUFU.EX2 R110, R6 ;  /* 0x00000006006e7308 */ /* 0x00056e0000000800 */
[----:B------:R-:W-:Y:S01]  /*8dc0*/  HMMA.16816.F32 R48, R8, R34, R88 ;  /* 0x000000220830723c */ /* 0x000fe20000001858 */
[--C-:B-1----:R-:W-:Y:S01]  /*8dd0*/  FFMA.FTZ R12, R203, UR6, -R4.reuse ;  /* 0x00000006cb0c7c23 */ /* 0x102fe20008010804 */
[----:B--2---:R-:W-:-:S06]  /*8de0*/  FFMA.FTZ R6, R187, UR6, -R4 ;  /* 0x00000006bb067c23 */ /* 0x004fcc0008010804 */
[C---:B------:R-:W-:Y:S01]  /*8df0*/  HMMA.16816.F32 R56, R8.reuse, R64, R84 ;  /* 0x000000400838723c */ /* 0x040fe20000001854 */
[----:B------:R1:W-:Y:S04]  /*8e00*/  MUFU.EX2 R94, R12 ;  /* 0x0000000c005e7308 */ /* 0x0003e80000000800 */
[----:B------:R2:W4:Y:S03]  /*8e10*/  MUFU.EX2 R104, R6 ;  /* 0x0000000600687308 */ /* 0x0005260000000800 */
[----:B------:R-:W-:Y:S01]  /*8e20*/  HMMA.16816.F32 R80, R8, R66, R80 ;  /* 0x000000420850723c */ /* 0x000fe20000001850 */
[----:B-1----:R-:W-:-:S07]  /*8e30*/  FFMA.FTZ R12, R205, UR6, -R4 ;  /* 0x00000006cd0c7c23 */ /* 0x002fce0008010804 */
[C---:B------:R-:W-:Y:S01]  /*8e40*/  HMMA.16816.F32 R64, R8.reuse, R20, R72 ;  /* 0x000000140840723c */ /* 0x040fe20000001848 */
[----:B--2---:R-:W-:Y:S01]  /*8e50*/  FFMA.FTZ R6, R190, UR6, -R4 ;  /* 0x00000006be067c23 */ /* 0x004fe20008010804 */
[----:B------:R1:W-:Y:S04]  /*8e60*/  MUFU.EX2 R99, R12 ;  /* 0x0000000c00637308 */ /* 0x0003e80000000800 */
[----:B------:R-:W2:Y:S02]  /*8e70*/  MUFU.EX2 R105, R6 ;  /* 0x0000000600697308 */ /* 0x000ea40000000800 */
[----:B------:R-:W-:Y:S01]  /*8e80*/  HMMA.16816.F32 R16, R8, R22, R16 ;  /* 0x000000160810723c */ /* 0x000fe20000001810 */
[----:B------:R-:W2:Y:S01]  /*8e90*/  LDSM.16.MT88.4 R20, [R60+0xf000] ;  /* 0x00f000003c14783b */ /* 0x000ea20000004200 */
[----:B---3--:R-:W-:-:S02]  /*8ea0*/  F2FP.F16.F32.PACK_AB R9, R108, R106 ;  /* 0x0000006a6c09723e */ /* 0x008fc400000000ff */
[----:B-----5:R-:W-:Y:S02]  /*8eb0*/  F2FP.F16.F32.PACK_AB R11, R110, R109 ;  /* 0x0000006d6e0b723e */ /* 0x020fe400000000ff */
[----:B----4-:R-:W-:Y:S01]  /*8ec0*/  F2FP.F16.F32.PACK_AB R8, R104, R103 ;  /* 0x000000676808723e */ /* 0x010fe200000000ff */
[--C-:B-1----:R-:W-:Y:S01]  /*8ed0*/  FFMA.FTZ R12, R224, UR6, -R0.reuse ;  /* 0x00000006e00c7c23 */ /* 0x102fe20008010800 */
[----:B--2---:R-:W-:Y:S01]  /*8ee0*/  F2FP.F16.F32.PACK_AB R10, R105, R107 ;  /* 0x0000006b690a723e */ /* 0x004fe200000000ff */
[----:B------:R-:W-:Y:S02]  /*8ef0*/  FFMA.FTZ R6, R195, UR6, -R0 ;  /* 0x00000006c3067c23 */ /* 0x000fe40008010800 */
[----:B------:R1:W-:Y:S04]  /*8f00*/  MUFU.EX2 R89, R12 ;  /* 0x0000000c00597308 */ /* 0x0003e80000000800 */
[----:B------:R2:W3:Y:S01]  /*8f10*/  MUFU.EX2 R95, R6 ;  /* 0x00000006005f7308 */ /* 0x0004e20000000800 */
[C---:B------:R-:W-:Y:S08]  /*8f20*/  HMMA.16816.F32 R24, R8.reuse, R28, R68 ;  /* 0x0000001c0818723c */ /* 0x040ff00000001844 */
[----:B------:R-:W-:Y:S01]  /*8f30*/  HMMA.16816.F32 R52, R8, R30, R52 ;  /* 0x0000001e0834723c */ /* 0x000fe20000001834 */
[----:B------:R-:W4:Y:S01]  /*8f40*/  LDSM.16.MT88.4 R28, [R37+0xf800] ;  /* 0x00f80000251c783b */ /* 0x000f220000004200 */
[----:B-1----:R-:W-:Y:S01]  /*8f50*/  FFMA.FTZ R12, R229, UR6, -R4 ;  /* 0x00000006e50c7c23 */ /* 0x002fe20008010804 */
[----:B--2---:R-:W-:-:S03]  /*8f60*/  FFMA.FTZ R6, R197, UR6, -R0 ;  /* 0x00000006c5067c23 */ /* 0x004fc60008010800 */
[----:B------:R1:W-:Y:S02]  /*8f70*/  MUFU.EX2 R88, R12 ;  /* 0x0000000c00587308 */ /* 0x0003e40000000800 */
[C---:B------:R-:W-:Y:S01]  /*8f80*/  HMMA.16816.F32 R32, R8.reuse, R44, R40 ;  /* 0x0000002c0820723c */ /* 0x040fe20000001828 */
[----:B------:R-:W2:Y:S01]  /*8f90*/  LDSM.16.MT88.4 R40, [R39+0xf800] ;  /* 0x00f800002728783b */ /* 0x000ea20000004200 */
[----:B------:R5:W3:Y:S06]  /*8fa0*/  MUFU.EX2 R100, R6 ;  /* 0x0000000600647308 */ /* 0x000aec0000000800 */
[----:B------:R-:W-:Y:S01]  /*8fb0*/  HMMA.16816.F32 R72, R8, R46, R48 ;  /* 0x0000002e0848723c */ /* 0x000fe20000001830 */
[----:B------:R-:W2:Y:S01]  /*8fc0*/  LDSM.16.MT88.4 R48, [R38+0xf800] ;  /* 0x00f800002630783b */ /* 0x000ea20000004200 */
[--C-:B-1----:R-:W-:Y:S01]  /*8fd0*/  FFMA.FTZ R12, R230, UR6, -R4.reuse ;  /* 0x00000006e60c7c23 */ /* 0x102fe20008010804 */
[----:B-----5:R-:W-:-:S05]  /*8fe0*/  FFMA.FTZ R6, R206, UR6, -R4 ;  /* 0x00000006ce067c23 */ /* 0x020fca0008010804 */
[C---:B------:R-:W-:Y:S01]  /*8ff0*/  HMMA.16816.F32 R68, R8.reuse, R76, R56 ;  /* 0x0000004c0844723c */ /* 0x040fe20000001838 */
[----:B------:R1:W-:Y:S04]  /*9000*/  MUFU.EX2 R87, R12 ;  /* 0x0000000c00577308 */ /* 0x0003e80000000800 */
[----:B------:R5:W4:Y:S03]  /*9010*/  MUFU.EX2 R98, R6 ;  /* 0x0000000600627308 */ /* 0x000b260000000800 */
[----:B------:R-:W-:Y:S01]  /*9020*/  HMMA.16816.F32 R76, R8, R78, R80 ;  /* 0x0000004e084c723c */ /* 0x000fe20000001850 */
[----:B------:R3:W-:Y:S01]  /*9030*/  MUFU.EX2 R83, R13 ;  /* 0x0000000d00537308 */ /* 0x0007e20000000800 */
[----:B-1----:R-:W-:-:S06]  /*9040*/  FFMA.FTZ R12, R232, UR6, -R0 ;  /* 0x00000006e80c7c23 */ /* 0x002fcc0008010800 */
[----:B------:R-:W-:Y:S01]  /*9050*/  HMMA.16816.F32 R56, R8, R22, R16 ;  /* 0x000000160838723c */ /* 0x000fe20000001810 */
[----:B------:R-:W1:Y:S01]  /*9060*/  LDSM.16.MT88.4 R16, [R60+0xf800] ;  /* 0x00f800003c10783b */ /* 0x000e620000004200 */
[--C-:B-----5:R-:W-:Y:S01]  /*9070*/  FFMA.FTZ R6, R204, UR6, -R4.reuse ;  /* 0x00000006cc067c23 */ /* 0x120fe20008010804 */
[----:B------:R5:W-:Y:S01]  /*9080*/  MUFU.EX2 R84, R12 ;  /* 0x0000000c00547308 */ /* 0x000be20000000800 */
[----:B---3--:R-:W-:-:S03]  /*9090*/  FFMA.FTZ R13, R236, UR6, -R4 ;  /* 0x00000006ec0d7c23 */ /* 0x008fc60008010804 */
[----:B------:R3:W2:Y:S01]  /*90a0*/  MUFU.EX2 R97, R6 ;  /* 0x0000000600617308 */ /* 0x0006a20000000800 */
[----:B------:R-:W-:Y:S01]  /*90b0*/  HMMA.16816.F32 R44, R8, R20, R64 ;  /* 0x00000014082c723c */ /* 0x000fe20000001840 */
[----:B------:R-:W-:Y:S01]  /*90c0*/  F2FP.F16.F32.PACK_AB R9, R101, R95 ;  /* 0x0000005f6509723e */ /* 0x000fe200000000ff */
[----:B------:R-:W1:Y:S01]  /*90d0*/  LDSM.16.MT88.4 R20, [R39+0x10000] ;  /* 0x010000002714783b */ /* 0x000e620000004200 */
[----:B------:R-:W-:Y:S02]  /*90e0*/  F2FP.F16.F32.PACK_AB R11, R100, R102 ;  /* 0x00000066640b723e */ /* 0x000fe400000000ff */
[----:B----4-:R-:W-:Y:S01]  /*90f0*/  F2FP.F16.F32.PACK_AB R8, R98, R94 ;  /* 0x0000005e6208723e */ /* 0x010fe200000000ff */
[----:B-----5:R-:W-:Y:S01]  /*9100*/  FFMA.FTZ R12, R240, UR6, -R4 ;  /* 0x00000006f00c7c23 */ /* 0x020fe20008010804 */
[----:B---3--:R-:W-:Y:S01]  /*9110*/  FFMA.FTZ R6, R223, UR6, -R0 ;  /* 0x00000006df067c23 */ /* 0x008fe20008010800 */
[----:B--2---:R-:W-:-:S03]  /*9120*/  F2FP.F16.F32.PACK_AB R10, R97, R99 ;  /* 0x00000063610a723e */ /* 0x004fc600000000ff */
[----:B------:R2:W3:Y:S04]  /*9130*/  MUFU.EX2 R90, R6 ;  /* 0x00000006005a7308 */ /* 0x0004e80000000800 */
[C---:B------:R-:W-:Y:S08]  /*9140*/  HMMA.16816.F32 R64, R8.reuse, R28, R24 ;  /* 0x0000001c0840723c */ /* 0x040ff00000001818 */
[----:B------:R-:W-:Y:S01]  /*9150*/  HMMA.16816.F32 R32, R8, R40, R32 ;  /* 0x000000280820723c */ /* 0x000fe20000001820 */
[----:B--2---:R-:W-:-:S04]  /*9160*/  FFMA.FTZ R6, R226, UR6, -R0 ;  /* 0x00000006e2067c23 */ /* 0x004fc80008010800 */
[----:B------:R2:W4:Y:S03]  /*9170*/  MUFU.EX2 R91, R6 ;  /* 0x00000006005b7308 */ /* 0x0005260000000800 */
[C---:B------:R-:W-:Y:S01]  /*9180*/  HMMA.16816.F32 R24, R8.reuse, R42, R72 ;  /* 0x0000002a0818723c */ /* 0x040fe20000001848 */
[----:B------:R-:W5:Y:S07]  /*9190*/  LDSM.16.MT88.4 R72, [R38+0x10000] ;  /* 0x010000002648783b */ /* 0x000f6e0000004200 */
[----:B------:R-:W-:Y:S01]  /*91a0*/  HMMA.16816.F32 R40, R8, R48, R68 ;  /* 0x000000300828723c */ /* 0x000fe20000001844 */
[----:B--2---:R-:W-:-:S04]  /*91b0*/  FFMA.FTZ R6, R227, UR6, -R4 ;  /* 0x00000006e3067c23 */ /* 0x004fc80008010804 */
[----:B------:R2:W4:Y:S03]  /*91c0*/  MUFU.EX2 R86, R6 ;  /* 0x0000000600567308 */ /* 0x0005260000000800 */
[C---:B------:R-:W-:Y:S01]  /*91d0*/  HMMA.16816.F32 R48, R8.reuse, R50, R76 ;  /* 0x000000320830723c */ /* 0x040fe2000000184c */
[----:B------:R3:W-:Y:S04]  /*91e0*/  MUFU.EX2 R78, R12 ;  /* 0x0000000c004e7308 */ /* 0x0007e80000000800 */
[----:B------:R4:W-:Y:S03]  /*91f0*/  MUFU.EX2 R77, R13 ;  /* 0x0000000d004d7308 */ /* 0x0009e60000000800 */
[----:B------:R-:W-:Y:S01]  /*9200*/  HMMA.16816.F32 R52, R8, R30, R52 ;  /* 0x0000001e0834723c */ /* 0x000fe20000001834 */
[----:B------:R-:W5:Y:S01]  /*9210*/  LDSM.16.MT88.4 R28, [R37+0x10000] ;  /* 0x01000000251c783b */ /* 0x000f620000004200 */
[----:B--2---:R-:W-:-:S06]  /*9220*/  FFMA.FTZ R6, R228, UR6, -R4 ;  /* 0x00000006e4067c23 */ /* 0x004fcc0008010804 */
[C---:B-1----:R-:W-:Y:S01]  /*9230*/  HMMA.16816.F32 R68, R8.reuse, R16, R44 ;  /* 0x000000100844723c */ /* 0x042fe2000000182c */
[----:B------:R1:W2:Y:S01]  /*9240*/  MUFU.EX2 R85, R6 ;  /* 0x0000000600557308 */ /* 0x0002a20000000800 */
[----:B---3--:R-:W-:Y:S01]  /*9250*/  FFMA.FTZ R12, R235, UR6, -R4 ;  /* 0x00000006eb0c7c23 */ /* 0x008fe20008010804 */
[----:B------:R-:W3:Y:S01]  /*9260*/  LDSM.16.MT88.4 R44, [R60+0x10000] ;  /* 0x010000003c2c783b */ /* 0x000ee20000004200 */
[----:B----4-:R-:W-:Y:S02]  /*9270*/  FFMA.FTZ R13, R244, UR6, -R0 ;  /* 0x00000006f40d7c23 */ /* 0x010fe40008010800 */
[----:B------:R4:W-:Y:S02]  /*9280*/  MUFU.EX2 R79, R12 ;  /* 0x0000000c004f7308 */ /* 0x0009e40000000800 */
[----:B------:R-:W-:Y:S01]  /*9290*/  HMMA.16816.F32 R56, R8, R18, R56 ;  /* 0x000000120838723c */ /* 0x000fe20000001838 */
[----:B------:R-:W3:Y:S01]  /*92a0*/  LDSM.16.MT88.4 R16, [R37+0x10800] ;  /* 0x010800002510783b */ /* 0x000ee20000004200 */
[----:B------:R-:W-:-:S02]  /*92b0*/  F2FP.F16.F32.PACK_AB R9, R92, R90 ;  /* 0x0000005a5c09723e */ /* 0x000fc400000000ff */
[----:B------:R-:W-:Y:S02]  /*92c0*/  F2FP.F16.F32.PACK_AB R11, R91, R89 ;  /* 0x000000595b0b723e */ /* 0x000fe400000000ff */
[----:B------:R-:W-:Y:S01]  /*92d0*/  F2FP.F16.F32.PACK_AB R8, R86, R88 ;  /* 0x000000585608723e */ /* 0x000fe200000000ff */
[----:B-1----:R-:W-:Y:S01]  /*92e0*/  FFMA.FTZ R6, R234, UR6, -R0 ;  /* 0x00000006ea067c23 */ /* 0x002fe20008010800 */
[----:B--2---:R-:W-:-:S03]  /*92f0*/  F2FP.F16.F32.PACK_AB R10, R85, R87 ;  /* 0x00000057550a723e */ /* 0x004fc600000000ff */
[----:B------:R1:W2:Y:S01]  /*9300*/  MUFU.EX2 R81, R6 ;  /* 0x0000000600517308 */ /* 0x0002a20000000800 */
[----:B----4-:R-:W-:-:S03]  /*9310*/  FADD.FTZ R12, R214, R211 ;  /* 0x000000d3d60c7221 */ /* 0x010fc60000010000 */
[----:B------:R-:W-:Y:S01]  /*9320*/  HMMA.16816.F32 R32, R8, R20, R32 ;  /* 0x000000140820723c */ /* 0x000fe20000001820 */
[----:B------:R-:W-:-:S04]  /*9330*/  FADD.FTZ R12, R210, R12 ;  /* 0x0000000cd20c7221 */ /* 0x000fc80000010000 */
[----:B------:R-:W-:-:S03]  /*9340*/  FADD.FTZ R12, R222, R12 ;  /* 0x0000000cde0c7221 */ /* 0x000fc60000010000 */
[----:B-----5:R-:W-:Y:S01]  /*9350*/  HMMA.16816.F32 R40, R8, R72, R40 ;  /* 0x000000480828723c */ /* 0x020fe20000001828 */
[----:B------:R-:W-:Y:S01]  /*9360*/  FADD.FTZ R12, R207, R12 ;  /* 0x0000000ccf0c7221 */ /* 0x000fe20000010000 */
[----:B-1----:R-:W-:-:S03]  /*9370*/  FFMA.FTZ R6, R231, UR6, -R0 ;  /* 0x00000006e7067c23 */ /* 0x002fc60008010800 */
[----:B------:R-:W-:Y:S01]  /*9380*/  FADD.FTZ R12, R209, R12 ;  /* 0x0000000cd10c7221 */ /* 0x000fe20000010000 */
[----:B------:R1:W4:Y:S02]  /*9390*/  MUFU.EX2 R82, R6 ;  /* 0x0000000600527308 */ /* 0x0003240000000800 */
[----:B------:R-:W-:Y:S01]  /*93a0*/  HMMA.16816.F32 R64, R8, R28, R64 ;  /* 0x0000001c0840723c */ /* 0x000fe20000001840 */
[----:B------:R-:W-:-:S04]  /*93b0*/  FADD.FTZ R12, R208, R12 ;  /* 0x0000000cd00c7221 */ /* 0x000fc80000010000 */
[----:B------:R-:W-:-:S03]  /*93c0*/  FADD.FTZ R12, R212, R12 ;  /* 0x0000000cd40c7221 */ /* 0x000fc60000010000 */
[----:B------:R-:W-:Y:S01]  /*93d0*/  HMMA.16816.F32 R52, R8, R30, R52 ;  /* 0x0000001e0834723c */ /* 0x000fe20000001834 */
[----:B------:R-:W-:Y:S01]  /*93e0*/  FADD.FTZ R12, R194, R12 ;  /* 0x0000000cc20c7221 */ /* 0x000fe20000010000 */
[----:B-1----:R-:W-:-:S03]  /*93f0*/  FFMA.FTZ R6, R237, UR6, -R4 ;  /* 0x00000006ed067c23 */ /* 0x002fc60008010804 */
[----:B------:R-:W-:Y:S01]  /*9400*/  FADD.FTZ R12, R193, R12 ;  /* 0x0000000cc10c7221 */ /* 0x000fe20000010000 */
[----:B------:R1:W5:Y:S03]  /*9410*/  MUFU.EX2 R80, R6 ;  /* 0x0000000600507308 */ /* 0x0003660000000800 */
[----:B------:R-:W-:Y:S01]  /*9420*/  FADD.FTZ R12, R192, R12 ;  /* 0x0000000cc00c7221 */ /* 0x000fe20000010000 */
[C---:B------:R-:W-:Y:S01]  /*9430*/  HMMA.16816.F32 R28, R8.reuse, R22, R24 ;  /* 0x00000016081c723c */ /* 0x040fe20000001818 */
[----:B------:R-:W5:Y:S02]  /*9440*/  LDSM.16.MT88.4 R24, [R39+0x10800] ;  /* 0x010800002718783b */ /* 0x000f640000004200 */
[----:B------:R-:W-:Y:S02]  /*9450*/  FADD.FTZ R12, R191, R12 ;  /* 0x0000000cbf0c7221 */ /* 0x000fe40000010000 */
[----:B------:R-:W5:Y:S02]  /*9460*/  LDSM.16.MT88.4 R20, [R38+0x10800] ;  /* 0x010800002614783b */ /* 0x000f640000004200 */
[----:B------:R-:W-:Y:S01]  /*9470*/  FADD.FTZ R12, R15, R12 ;  /* 0x0000000c0f0c7221 */ /* 0x000fe20000010000 */
[----:B------:R-:W-:Y:S01]  /*9480*/  HMMA.16816.F32 R48, R8, R74, R48 ;  /* 0x0000004a0830723c */ /* 0x000fe20000001830 */
[----:B------:R5:W-:Y:S01]  /*9490*/  MUFU.EX2 R74, R13 ;  /* 0x0000000d004a7308 */ /* 0x000be20000000800 */
[----:B------:R-:W-:Y:S01]  /*94a0*/  FFMA.FTZ R15, R243, UR6, -R0 ;  /* 0x00000006f30f7c23 */ /* 0x000fe20008010800 */
[----:B------:R-:W-:Y:S01]  /*94b0*/  FADD.FTZ R12, R180, R12 ;  /* 0x0000000cb40c7221 */ /* 0x000fe20000010000 */
[----:B-1----:R-:W-:-:S02]  /*94c0*/  FADD.FTZ R6, R216, R213 ;  /* 0x000000d5d8067221 */ /* 0x002fc40000010000 */
[----:B------:R1:W1:Y:S01]  /*94d0*/  MUFU.EX2 R73, R15 ;  /* 0x0000000f00497308 */ /* 0x0002620000000800 */
        /* <DEDUP_REMOVED lines=8> */
[----:B--2---:R-:W-:Y:S01]  /*9560*/  F2FP.F16.F32.PACK_AB R9, R83, R81 ;  /* 0x000000515309723e */ /* 0x004fe200000000ff */
[----:B------:R-:W-:Y:S01]  /*9570*/  FADD.FTZ R12, R63, R12 ;  /* 0x0000000c3f0c7221 */ /* 0x000fe20000010000 */
[----:B------:R-:W-:Y:S01]  /*9580*/  FADD.FTZ R6, R220, R6 ;  /* 0x00000006dc067221 */ /* 0x000fe20000010000 */
[----:B----4-:R-:W-:Y:S01]  /*9590*/  F2FP.F16.F32.PACK_AB R11, R82, R84 ;  /* 0x00000054520b723e */ /* 0x010fe200000000ff */
[----:B------:R-:W-:Y:S01]  /*95a0*/  FFMA.FTZ R14, R242, UR6, -R0 ;  /* 0x00000006f20e7c23 */ /* 0x000fe20008010800 */
[----:B-----5:R-:W-:Y:S01]  /*95b0*/  F2FP.F16.F32.PACK_AB R8, R80, R78 ;  /* 0x0000004e5008723e */ /* 0x020fe200000000ff */
[----:B------:R-:W-:Y:S01]  /*95c0*/  FADD.FTZ R6, R219, R6 ;  /* 0x00000006db067221 */ /* 0x000fe20000010000 */
[----:B------:R-:W-:Y:S01]  /*95d0*/  F2FP.F16.F32.PACK_AB R10, R79, R77 ;  /* 0x0000004d4f0a723e */ /* 0x000fe200000000ff */
[----:B------:R-:W-:Y:S01]  /*95e0*/  FADD.FTZ R12, R168, R12 ;  /* 0x0000000ca80c7221 */ /* 0x000fe20000010000 */
[----:B------:R-:W-:Y:S01]  /*95f0*/  FFMA.FTZ R13, R241, UR6, -R0 ;  /* 0x00000006f10d7c23 */ /* 0x000fe20008010800 */
[----:B------:R-:W-:Y:S01]  /*9600*/  FADD.FTZ R6, R221, R6 ;  /* 0x00000006dd067221 */ /* 0x000fe20000010000 */
[----:B------:R2:W-:Y:S01]  /*9610*/  MUFU.EX2 R76, R14 ;  /* 0x0000000e004c7308 */ /* 0x0005e20000000800 */
[----:B------:R-:W-:Y:S01]  /*9620*/  FADD.FTZ R12, R167, R12 ;  /* 0x0000000ca70c7221 */ /* 0x000fe20000010000 */
[----:B-1----:R-:W-:Y:S01]  /*9630*/  FFMA.FTZ R15, R251, UR6, -R0 ;  /* 0x00000006fb0f7c23 */ /* 0x002fe20008010800 */
[----:B------:R-:W-:Y:S01]  /*9640*/  FADD.FTZ R6, R200, R6 ;  /* 0x00000006c8067221 */ /* 0x000fe20000010000 */
[----:B------:R-:W-:Y:S01]  /*9650*/  HMMA.16816.F32 R64, R8, R16, R64 ;  /* 0x000000100840723c */ /* 0x000fe20000001840 */
[----:B------:R-:W-:Y:S01]  /*9660*/  FADD.FTZ R12, R61, R12 ;  /* 0x0000000c3d0c7221 */ /* 0x000fe20000010000 */
[----:B------:R1:W3:Y:S01]  /*9670*/  MUFU.EX2 R75, R13 ;  /* 0x0000000d004b7308 */ /* 0x0002e20000000800 */
[----:B------:R-:W-:-:S02]  /*9680*/  FADD.FTZ R6, R202, R6 ;  /* 0x00000006ca067221 */ /* 0x000fc40000010000 */
[----:B------:R-:W-:Y:S02]  /*9690*/  FADD.FTZ R12, R157, R12 ;  /* 0x0000000c9d0c7221 */ /* 0x000fe40000010000 */
        /* <DEDUP_REMOVED lines=8> */
[C---:B------:R-:W-:Y:S01]  /*9720*/  HMMA.16816.F32 R44, R8.reuse, R24, R32 ;  /* 0x00000018082c723c */ /* 0x040fe20000001820 */
[----:B-1----:R-:W-:Y:S01]  /*9730*/  FFMA.FTZ R13, R247, UR6, -R4 ;  /* 0x00000006f70d7c23 */ /* 0x002fe20008010804 */
[----:B------:R-:W-:Y:S01]  /*9740*/  FADD.FTZ R12, R142, R12 ;  /* 0x0000000c8e0c7221 */ /* 0x000fe20000010000 */
[----:B------:R-:W-:Y:S01]  /*9750*/  FADD.FTZ R6, R186, R6 ;  /* 0x00000006ba067221 */ /* 0x000fe20000010000 */
[----:B------:R1:W-:Y:S02]  /*9760*/  MUFU.EX2 R63, R14 ;  /* 0x0000000e003f7308 */ /* 0x0003e40000000800 */
        /* <DEDUP_REMOVED lines=8> */
[C---:B------:R-:W-:Y:S02]  /*97f0*/  HMMA.16816.F32 R40, R8.reuse, R20, R40 ;  /* 0x000000140828723c */ /* 0x040fe40000001828 */
[----:B------:R-:W-:Y:S01]  /*9800*/  FADD.FTZ R12, R127, R12 ;  /* 0x0000000c7f0c7221 */ /* 0x000fe20000010000 */
[----:B------:R-:W-:Y:S01]  /*9810*/  FADD.FTZ R6, R174, R6 ;  /* 0x00000006ae067221 */ /* 0x000fe20000010000 */
[----:B-1----:R-:W-:Y:S02]  /*9820*/  FFMA.FTZ R14, R246, UR6, -R4 ;  /* 0x00000006f60e7c23 */ /* 0x002fe40008010804 */
[----:B------:R-:W-:Y:S01]  /*9830*/  FADD.FTZ R12, R129, R12 ;  /* 0x0000000c810c7221 */ /* 0x000fe20000010000 */
[----:B------:R-:W-:Y:S01]  /*9840*/  FADD.FTZ R6, R173, R6 ;  /* 0x00000006ad067221 */ /* 0x000fe20000010000 */
[----:B------:R1:W-:Y:S01]  /*9850*/  MUFU.EX2 R72, R14 ;  /* 0x0000000e00487308 */ /* 0x0003e20000000800 */
[----:B------:R-:W-:Y:S01]  /*9860*/  HMMA.16816.F32 R48, R8, R22, R48 ;  /* 0x000000160830723c */ /* 0x000fe20000001830 */
[----:B------:R-:W-:Y:S01]  /*9870*/  FADD.FTZ R12, R130, R12 ;  /* 0x0000000c820c7221 */ /* 0x000fe20000010000 */
[----:B------:R-:W-:Y:S01]  /*9880*/  FADD.FTZ R6, R175, R6 ;  /* 0x00000006af067221 */ /* 0x000fe20000010000 */
[----:B------:R-:W5:Y:S02]  /*9890*/  LDSM.16.MT88.4 R20, [R39+0x11000] ;  /* 0x011000002714783b */ /* 0x000f640000004200 */
[----:B------:R-:W-:Y:S01]  /*98a0*/  FADD.FTZ R12, R128, R12 ;  /* 0x0000000c800c7221 */ /* 0x000fe20000010000 */
[----:B------:R-:W-:-:S02]  /*98b0*/  FADD.FTZ R6, R62, R6 ;  /* 0x000000063e067221 */ /* 0x000fc40000010000 */
[----:B------:R3:W2:Y:S01]  /*98c0*/  MUFU.EX2 R62, R13 ;  /* 0x0000000d003e7308 */ /* 0x0006a20000000800 */
[C---:B----4-:R-:W-:Y:S01]  /*98d0*/  HMMA.16816.F32 R68, R8.reuse, R16, R68 ;  /* 0x000000100844723c */ /* 0x050fe20000001844 */
[----:B------:R-:W-:Y:S01]  /*98e0*/  FADD.FTZ R6, R159, R6 ;  /* 0x000000069f067221 */ /* 0x000fe20000010000 */
[----:B------:R-:W-:Y:S01]  /*98f0*/  FADD.FTZ R12, R122, R12 ;  /* 0x0000000c7a0c7221 */ /* 0x000fe20000010000 */
[----:B------:R-:W-:Y:S01]  /*9900*/  LDSM.16.MT88.4 R156, [R38+0x11800] ;  /* 0x01180000269c783b */ /* 0x000fe20000004200 */
[----:B-1----:R-:W-:Y:S01]  /*9910*/  FFMA.FTZ R14, R252, UR6, -R0 ;  /* 0x00000006fc0e7c23 */ /* 0x002fe20008010800 */
[----:B------:R-:W-:Y:S01]  /*9920*/  FADD.FTZ R6, R161, R6 ;  /* 0x00000006a1067221 */ /* 0x000fe20000010000 */
[----:B------:R-:W-:Y:S02]  /*9930*/  FADD.FTZ R12, R119, R12 ;  /* 0x0000000c770c7221 */ /* 0x000fe40000010000 */
[----:B------:R-:W-:Y:S01]  /*9940*/  HMMA.16816.F32 R28, R8, R18, R56 ;  /* 0x00000012081c723c */ /* 0x000fe20000001838 */
[----:B------:R-:W-:Y:S01]  /*9950*/  FADD.FTZ R6, R160, R6 ;  /* 0x00000006a0067221 */ /* 0x000fe20000010000 */
[----:B------:R-:W1:Y:S01]  /*9960*/  LDSM.16.MT88.4 R16, [R38+0x11000] ;  /* 0x011000002610783b */ /* 0x000e620000004200 */
[----:B------:R-:W-:Y:S01]  /*9970*/  F2FP.F16.F32.PACK_AB R9, R73, R74 ;  /* 0x0000004a4909723e */ /* 0x000fe200000000ff */
[----:B------:R-:W-:Y:S01]  /*9980*/  FADD.FTZ R12, R121, R12 ;  /* 0x0000000c790c7221 */ /* 0x000fe20000010000 */
[----:B------:R-:W-:Y:S01]  /*9990*/  FADD.FTZ R6, R147, R6 ;  /* 0x0000000693067221 */ /* 0x000fe20000010000 */
[----:B---3--:R-:W-:Y:S01]  /*99a0*/  FFMA.FTZ R13, R245, UR6, -R4 ;  /* 0x00000006f50d7c23 */ /* 0x008fe20008010804 */
[----:B------:R-:W-:Y:S01]  /*99b0*/  F2FP.F16.F32.PACK_AB R11, R75, R76 ;  /* 0x0000004c4b0b723e */ /* 0x000fe200000000ff */
[----:B------:R-:W-:Y:S01]  /*99c0*/  FADD.FTZ R12, R120, R12 ;  /* 0x0000000c780c7221 */ /* 0x000fe20000010000 */
[----:B------:R-:W-:Y:S01]  /*99d0*/  FADD.FTZ R6, R152, R6 ;  /* 0x0000000698067221 */ /* 0x000fe20000010000 */
[----:B------:R-:W3:Y:S01]  /*99e0*/  MUFU.EX2 R61, R13 ;  /* 0x0000000d003d7308 */ /* 0x000ee20000000800 */
[----:B--2---:R-:W-:-:S02]  /*99f0*/  F2FP.F16.F32.PACK_AB R8, R62, R63 ;  /* 0x0000003f3e08723e */ /* 0x004fc400000000ff */
[----:B------:R-:W-:-:S04]  /*9a00*/  FADD.FTZ R6, R149, R6 ;  /* 0x0000000695067221 */ /* 0x000fc80000010000 */
[----:B------:R-:W-:Y:S02]  /*9a10*/  FADD.FTZ R6, R150, R6 ;  /* 0x0000000696067221 */ /* 0x000fe40000010000 */
[----:B------:R-:W-:Y:S02]  /*9a20*/  LDSM.16.MT88.4 R148, [R39+0x11800] ;  /* 0x011800002794783b */ /* 0x000fe40000004200 */
[----:B------:R-:W-:Y:S01]  /*9a30*/  FADD.FTZ R6, R131, R6 ;  /* 0x0000000683067221 */ /* 0x000fe20000010000 */
[----:B---3--:R-:W-:-:S03]  /*9a40*/  F2FP.F16.F32.PACK_AB R10, R61, R72 ;  /* 0x000000483d0a723e */ /* 0x008fc600000000ff */
[----:B------:R-:W-:Y:S01]  /*9a50*/  FADD.FTZ R6, R135, R6 ;  /* 0x0000000687067221 */ /* 0x000fe20000010000 */
[----:B------:R-:W-:Y:S02]  /*9a60*/  FFMA.FTZ R13, R140, UR6, -R0 ;  /* 0x000000068c0d7c23 */ /* 0x000fe40008010800 */
[----:B------:R-:W-:Y:S01]  /*9a70*/  LDSM.16.MT88.4 R140, [R37+0x11800] ;  /* 0x01180000258c783b */ /* 0x000fe20000004200 */
[----:B------:R-:W-:Y:S01]  /*9a80*/  FADD.FTZ R6, R133, R6 ;  /* 0x0000000685067221 */ /* 0x000fe20000010000 */
[C---:B------:R-:W-:Y:S01]  /*9a90*/  HMMA.16816.F32 R64, R8.reuse, R24, R64 ;  /* 0x000000180840723c */ /* 0x040fe20000001840 */
[----:B------:R2:W-:Y:S02]  /*9aa0*/  MUFU.EX2 R25, R13 ;  /* 0x0000000d00197308 */ /* 0x0005e40000000800 */
[----:B------:R-:W-:Y:S02]  /*9ab0*/  FADD.FTZ R6, R132, R6 ;  /* 0x0000000684067221 */ /* 0x000fe40000010000 */
[----:B------:R3:W4:Y:S02]  /*9ac0*/  MUFU.EX2 R24, R14 ;  /* 0x0000000e00187308 */ /* 0x0007240000000800 */
[----:B------:R-:W-:Y:S01]  /*9ad0*/  FADD.FTZ R6, R123, R6 ;  /* 0x000000067b067221 */ /* 0x000fe20000010000 */
[----:B-----5:R-:W-:Y:S03]  /*9ae0*/  HMMA.16816.F32 R44, R8, R20, R44 ;  /* 0x00000014082c723c */ /* 0x020fe6000000182c */
[----:B------:R-:W-:-:S04]  /*9af0*/  FADD.FTZ R6, R126, R6 ;  /* 0x000000067e067221 */ /* 0x000fc80000010000 */
[----:B------:R-:W-:Y:S01]  /*9b00*/  FADD.FTZ R6, R124, R6 ;  /* 0x000000067c067221 */ /* 0x000fe20000010000 */
[----:B--2---:R-:W-:Y:S01]  /*9b10*/  FFMA.FTZ R13, R250, UR6, -R0 ;  /* 0x00000006fa0d7c23 */ /* 0x004fe20008010800 */
[C---:B-1----:R-:W-:Y:S01]  /*9b20*/  HMMA.16816.F32 R40, R8.reuse, R16, R40 ;  /* 0x000000100828723c */ /* 0x042fe20000001828 */
[----:B------:R-:W-:Y:S01]  /*9b30*/  MUFU.EX2 R17, R15 ;  /* 0x0000000f00117308 */ /* 0x000fe20000000800 */
[----:B------:R-:W-:Y:S01]  /*9b40*/  FADD.FTZ R6, R125, R6 ;  /* 0x000000067d067221 */ /* 0x000fe20000010000 */
[----:B---3--:R-:W-:Y:S01]  /*9b50*/  FFMA.FTZ R14, R138, UR6, -R4 ;  /* 0x000000068a0e7c23 */ /* 0x008fe20008010804 */
[----:B----4-:R-:W-:Y:S01]  /*9b60*/  F2FP.F16.F32.PACK_AB R165, R24, R25 ;  /* 0x0000001918a5723e */ /* 0x010fe200000000ff */
[----:B------:R1:W2:Y:S01]  /*9b70*/  MUFU.EX2 R16, R13 ;  /* 0x0000000d00107308 */ /* 0x0002a20000000800 */
[----:B------:R-:W-:Y:S01]  /*9b80*/  FADD.FTZ R0, R113, R6 ;  /* 0x0000000671007221 */ /* 0x000fe20000010000 */
[----:B------:R-:W-:Y:S01]  /*9b90*/  FADD.FTZ R6, R111, R12 ;  /* 0x0000000c6f067221 */ /* 0x000fe20000010000 */
[----:B------:R-:W-:Y:S01]  /*9ba0*/  FFMA.FTZ R12, R139, UR6, -R4 ;  /* 0x000000068b0c7c23 */ /* 0x000fe20008010804 */
[C---:B------:R-:W-:Y:S01]  /*9bb0*/  HMMA.16816.F32 R32, R8.reuse, R22, R32 ;  /* 0x000000160820723c */ /* 0x040fe20000001820 */
[----:B------:R-:W-:Y:S01]  /*9bc0*/  FADD.FTZ R0, R116, R0 ;  /* 0x0000000074007221 */ /* 0x000fe20000010000 */
[----:B------:R-:W-:Y:S01]  /*9bd0*/  FADD.FTZ R6, R112, R6 ;  /* 0x0000000670067221 */ /* 0x000fe20000010000 */
[----:B------:R3:W-:Y:S01]  /*9be0*/  MUFU.EX2 R15, R12 ;  /* 0x0000000c000f7308 */ /* 0x0007e20000000800 */
[----:B------:R-:W4:Y:S01]  /*9bf0*/  LDSM.16.MT88.4 R20, [R60+0x11000] ;  /* 0x011000003c14783b */ /* 0x000f220000004200 */
[----:B------:R-:W-:Y:S01]  /*9c00*/  FADD.FTZ R0, R118, R0 ;  /* 0x0000000076007221 */ /* 0x000fe20000010000 */
[----:B------:R-:W-:Y:S01]  /*9c10*/  FADD.FTZ R6, R115, R6 ;  /* 0x0000000673067221 */ /* 0x000fe20000010000 */
[----:B------:R-:W5:Y:S01]  /*9c20*/  MUFU.EX2 R14, R14 ;  /* 0x0000000e000e7308 */ /* 0x000f620000000800 */
[----:B------:R-:W-:Y:S01]  /*9c30*/  HMMA.16816.F32 R52, R8, R26, R52 ;  /* 0x0000001a0834723c */ /* 0x000fe20000001834 */
[----:B------:R-:W-:Y:S01]  /*9c40*/  FADD.FTZ R0, R117, R0 ;  /* 0x0000000075007221 */ /* 0x000fe20000010000 */
[----:B------:R-:W-:Y:S01]  /*9c50*/  FADD.FTZ R6, R114, R6 ;  /* 0x0000000672067221 */ /* 0x000fe20000010000 */
[----:B-1----:R-:W-:Y:S01]  /*9c60*/  FFMA.FTZ R13, R137, UR6, -R4 ;  /* 0x00000006890d7c23 */ /* 0x002fe20008010804 */
[----:B--2---:R-:W-:Y:S01]  /*9c70*/  F2FP.F16.F32.PACK_AB R167, R16, R17 ;  /* 0x0000001110a7723e */ /* 0x004fe200000000ff */
[----:B------:R-:W-:-:S03]  /*9c80*/  FADD.FTZ R0, R106, R0 ;  /* 0x000000006a007221 */ /* 0x000fc60000010000 */
[----:B------:R-:W-:Y:S01]  /*9c90*/  HMMA.16816.F32 R48, R8, R18, R48 ;  /* 0x000000120830723c */ /* 0x000fe20000001830 */
[----:B---3--:R-:W-:Y:S01]  /*9ca0*/  FFMA.FTZ R12, R136, UR6, -R4 ;  /* 0x00000006880c7c23 */ /* 0x008fe20008010804 */
[----:B------:R-:W-:Y:S01]  /*9cb0*/  FADD.FTZ R4, R103, R6 ;  /* 0x0000000667047221 */ /* 0x000fe20000010000 */
[----:B------:R-:W-:Y:S01]  /*9cc0*/  FADD.FTZ R0, R108, R0 ;  /* 0x000000006c007221 */ /* 0x000fe20000010000 */
[----:B------:R-:W-:Y:S01]  /*9cd0*/  MUFU.EX2 R13, R13 ;  /* 0x0000000d000d7308 */ /* 0x000fe20000000800 */
[----:B-----5:R-:W-:Y:S01]  /*9ce0*/  F2FP.F16.F32.PACK_AB R164, R14, R15 ;  /* 0x0000000f0ea4723e */ /* 0x020fe200000000ff */
        /* <DEDUP_REMOVED lines=56> */
[----:B------:R-:W-:Y:S02]  /*a070*/  FADD.FTZ R247, R6, R4 ;  /* 0x0000000406f77221 */ /* 0x000fe40000010000 */
[----:B------:R1:W-:Y:S04]  /*a080*/  STL [R1+0x24], R246 ;  /* 0x000024f601007387 */ /* 0x0003e80000100800 */
[----:B------:R1:W-:Y:S01]  /*a090*/  STL [R1+0x20], R247 ;  /* 0x000020f701007387 */ /* 0x0003e20000100800 */
[----:B------:R-:W-:Y:S01]  /*a0a0*/  HMMA.16816.F32 R164, R164, R10, R28 ;  /* 0x0000000aa4a4723c */ /* 0x000fe2000000181c */
[----:B------:R-:W-:-:S04]  /*a0b0*/  NOP ;  /* 0x0000000000007918 */ /* 0x000fc80000000000 */
[----:B------:R-:W-:-:S15]  /*a0c0*/  BRA.U !UP0, `(.L_x_3091) ;  /* 0x0000007508947547 */ /* 0x000fde000b800000 */
[----:B------:R2:W5:Y:S01]  /*a0d0*/  LDL R169, [R1+0x18] ;  /* 0x0000180001a97983 */ /* 0x0005620000100800 */
[----:B------:R-:W-:-:S04]  /*a0e0*/  DEPBAR.LE SB0, 0x0 ;  /* 0x000080000000791a */ /* 0x000fc80000000000 */
[----:B------:R2:W5:Y:S01]  /*a0f0*/  LDL R170, [R1+0x1c] ;  /* 0x00001c0001aa7983 */ /* 0x0005620000100800 */
[----:B------:R-:W-:Y:S06]  /*a100*/  BAR.SYNC.DEFER_BLOCKING 0x0 ;  /* 0x0000000000007b1d */ /* 0x000fec0000010000 */
[----:B------:R-:W-:Y:S05]  /*a110*/  BRA.U !UP6, `(.L_x_3092) ;  /* 0x000000050e147547 */ /* 0x000fea000b800000 */
[----:B------:R-:W3:Y:S01]  /*a120*/  LDL.64 R176, [R1] ;  /* 0x0000000001b07983 */ /* 0x000ee20000100a00 */
[----:B------:R-:W4:Y:S01]  /*a130*/  LDC R12, c[0x0][0x4f0] ;  /* 0x00013c00ff0c7b82 */ /* 0x000f220000000800 */
[----:B------:R-:W-:-:S04]  /*a140*/  UIADD3 UR4, UPT, UPT, UR16, -0x2, URZ ;  /* 0xfffffffe10047890 */ /* 0x000fc8000fffe0ff */
[----:B------:R-:W-:-:S04]  /*a150*/  USHF.L.U32 UR4, UR4, 0x8, URZ ;  /* 0x0000000804047899 */ /* 0x000fc800080006ff */
[----:B------:R-:W-:-:S06]  /*a160*/  UIADD3 UR5, UPT, UPT, UR4, 0x100, URZ ;  /* 0x0000010004057890 */ /* 0x000fcc000fffe0ff */
[----:B------:R-:W-:-:S04]  /*a170*/  MOV R2, UR5 ;  /* 0x0000000500027c02 */ /* 0x000fc80008000f00 */
[----:B------:R-:W-:Y:S02]  /*a180*/  IABS R6, R2 ;  /* 0x0000000200067213 */ /* 0x000fe40000000000 */
[----:B----4-:R-:W-:-:S04]  /*a190*/  IABS R10, R12 ;  /* 0x0000000c000a7213 */ /* 0x010fc80000000000 */
[----:B------:R-:W4:Y:S08]  /*a1a0*/  I2F.RP R8, R10 ;  /* 0x0000000a00087306 */ /* 0x000f300000209400 */
[----:B----4-:R-:W4:Y:S02]  /*a1b0*/  MUFU.RCP R8, R8 ;  /* 0x0000000800087308 */ /* 0x010f240000001000 */
[----:B----4-:R-:W-:-:S06]  /*a1c0*/  VIADD R8, R8, 0xffffffe ;  /* 0x0ffffffe08087836 */ /* 0x010fcc0000000000 */
[----:B------:R-:W4:Y:S02]  /*a1d0*/  F2I.FTZ.U32.TRUNC.NTZ R9, R8 ;  /* 0x0000000800097305 */ /* 0x000f24000021f000 */
[----:B----4-:R-:W-:Y:S02]  /*a1e0*/  IMAD.MOV R0, RZ, RZ, -R9 ;  /* 0x000000ffff007224 */ /* 0x010fe400078e0a09 */
[----:B------:R-:W-:-:S03]  /*a1f0*/  IMAD.MOV.U32 R8, RZ, RZ, RZ ;  /* 0x000000ffff087224 */ /* 0x000fc600078e00ff */
[----:B------:R-:W-:Y:S01]  /*a200*/  MOV R4, R0 ;  /* 0x0000000000047202 */ /* 0x000fe20000000f00 */
[----:B------:R-:W-:-:S04]  /*a210*/  IMAD.U32 R0, RZ, RZ, UR4 ;  /* 0x00000004ff007e24 */ /* 0x000fc8000f8e00ff */
        /* <DEDUP_REMOVED lines=20> */
[----:B------:R-:W4:Y:S01]  /*a360*/  LDCU.64 UR4, c[0x0][0x3a8] ;  /* 0x00007500ff0477ac */ /* 0x000f220008000a00 */
        /* <DEDUP_REMOVED lines=17> */
[----:B------:R-:W-:-:S04]  /*a480*/  IMAD R2, R2, UR8, RZ ;  /* 0x0000000802027c24 */ /* 0x000fc8000f8e02ff */
        /* <DEDUP_REMOVED lines=14> */
.L_x_3092:
[----:B------:R-:W-:Y:S01]  /*a570*/  UMOV UR4, URZ ;  /* 0x000000ff00047c82 */ /* 0x000fe20008000000 */
[----:B------:R-:W-:Y:S01]  /*a580*/  USHF.L.U32 UR8, UR8, 0x8, URZ ;  /* 0x0000000808087899 */ /* 0x000fe200080006ff */
        /* <DEDUP_REMOVED lines=9> */
.L_x_3093:
[----:B------:R-:W5:Y:S01]  /*a620*/  LDL R16, [R1+0x1c] ;  /* 0x00001c0001107983 */ /* 0x000f620000100800 */
[----:B------:R-:W1:Y:S03]  /*a630*/  LDCU.64 UR4, c[0x0][0x3c0] ;  /* 0x00007800ff0477ac */ /* 0x000e660008000a00 */
[----:B------:R-:W2:Y:S04]  /*a640*/  LDL R17, [R1+0x18] ;  /* 0x0000180001117983 */ /* 0x000ea80000100800 */
[----:B------:R-:W3:Y:S04]  /*a650*/  LDL R0, [R1+0x14] ;  /* 0x0000140001007983 */ /* 0x000ee80000100800 */
[----:B----4-:R-:W4:Y:S04]  /*a660*/  LDL R4, [R1+0x10] ;  /* 0x0000100001047983 */ /* 0x010f280000100800 */
[----:B------:R-:W3:Y:S04]  /*a670*/  LDL.LU R6, [R1+0xc] ;  /* 0x00000c0001067983 */ /* 0x000ee80000300800 */
[----:B------:R-:W4:Y:S01]  /*a680*/  LDL.LU R22, [R1+0x8] ;  /* 0x0000080001167983 */ /* 0x000f220000300800 */
[----:B-1----:R-:W-:-:S02]  /*a690*/  USHF.L.U32 UR6, UR4, 0x5, URZ ;  /* 0x0000000504067899 */ /* 0x002fc400080006ff */
[----:B------:R-:W-:Y:S01]  /*a6a0*/  USHF.L.U64.HI UR4, UR4, 0x5, UR5 ;  /* 0x0000000504047899 */ /* 0x000fe20008010205 */
[----:B------:R-:W1:Y:S01]  /*a6b0*/  S2UR UR7, SR_CgaCtaId ;  /* 0x00000000000779c3 */ /* 0x000e620000008800 */
[C---:B------:R-:W-:Y:S01]  /*a6c0*/  IMAD.SHL.U32 R2, R239.reuse, 0x8, RZ ;  /* 0x00000008ef027824 */ /* 0x040fe200078e00ff */
[----:B------:R-:W-:Y:S01]  /*a6d0*/  UMOV UR5, 0x400 ;  /* 0x0000040000057882 */ /* 0x000fe20000000000 */
[----:B------:R-:W-:-:S03]  /*a6e0*/  IMAD.SHL.U32 R248, R239, 0x8, RZ ;  /* 0x00000008eff87824 */ /* 0x000fc600078e00ff */
[----:B------:R-:W-:-:S04]  /*a6f0*/  LOP3.LUT R2, R2, 0x1f8, RZ, 0xc0, !PT ;  /* 0x000001f802027812 */ /* 0x000fc800078ec0ff */
[----:B------:R-:W-:-:S04]  /*a700*/  LOP3.LUT R2, R2, 0x38, R239, 0x78, !PT ;  /* 0x0000003802027812 */ /* 0x000fc800078e78ef */
[----:B------:R-:W-:Y:S01]  /*a710*/  LOP3.LUT R2, R2, 0x1e00, R248, 0xf8, !PT ;  /* 0x00001e0002027812 */ /* 0x000fe200078ef8f8 */
[----:B-1----:R-:W-:-:S06]  /*a720*/  ULEA UR5, UR7, UR5, 0x18 ;  /* 0x0000000507057291 */ /* 0x002fcc000f8ec0ff */
[----:B------:R-:W-:Y:S01]  /*a730*/  LEA R2, R2, UR5, 0x1 ;  /* 0x0000000502027c11 */ /* 0x000fe2000f8e08ff */
[----:B------:R-:W-:Y:S01]  /*a740*/  IMAD.IADD R37, R134, 0x1, R249 ;  /* 0x0000000186257824 */ /* 0x000fe200078e02f9 */
[----:B-----5:R-:W-:-:S04]  /*a750*/  IADD3 R14, P1, PT, R16, UR6, RZ ;  /* 0x00000006100e7c10 */ /* 0x020fc8000ff3e0ff */
[----:B--2---:R-:W-:Y:S01]  /*a760*/  IADD3.X R15, PT, PT, R17, UR4, RZ, P1, !PT ;  /* 0x00000004110f7c10 */ /* 0x004fe20008ffe4ff */
[----:B------:R-:W-:Y:S01]  /*a770*/  @!PT LDS RZ, [RZ] ;  /* 0x00000000fffff984 */ /* 0x000fe20000000800 */
[----:B------:R-:W-:Y:S01]  /*a780*/  @!PT LDS RZ, [RZ] ;  /* 0x00000000fffff984 */ /* 0x000fe20000000800 */
[----:B------:R-:W-:Y:S01]  /*a790*/  @!PT LDS RZ, [RZ] ;  /* 0x00000000fffff984 */ /* 0x000fe20000000800 */
[----:B------:R1:W-:Y:S01]  /*a7a0*/  LDGSTS.E.BYPASS.LTC128B.128 [R2+0xa000], desc[UR18][R16.64] ;  /* 0x0a00000010027fae */ /* 0x0003e2000b981a12 */
[----:B------:R-:W-:-:S03]  /*a7b0*/  IADD3 R12, P1, PT, R14, UR6, RZ ;  /* 0x000000060e0c7c10 */ /* 0x000fc6000ff3e0ff */
[----:B------:R2:W-:Y:S01]  /*a7c0*/  LDGSTS.E.BYPASS.LTC128B.128 [R2+0xa800], desc[UR18][R14.64] ;  /* 0x0a8000000e027fae */ /* 0x0005e2000b981a12 */
[----:B------:R-:W-:Y:S02]  /*a7d0*/  IADD3.X R13, PT, PT, R15, UR4, RZ, P1, !PT ;  /* 0x000000040f0d7c10 */ /* 0x000fe40008ffe4ff */
[----:B------:R-:W-:-:S03]  /*a7e0*/  IADD3 R10, P1, PT, R12, UR6, RZ ;  /* 0x000000060c0a7c10 */ /* 0x000fc6000ff3e0ff */
[----:B------:R5:W-:Y:S01]  /*a7f0*/  LDGSTS.E.BYPASS.LTC128B.128 [R2+0xb000], desc[UR18][R12.64] ;  /* 0x0b0000000c027fae */ /* 0x000be2000b981a12 */
[----:B------:R-:W-:Y:S02]  /*a800*/  IADD3.X R11, PT, PT, R13, UR4, RZ, P1, !PT ;  /* 0x000000040d0b7c10 */ /* 0x000fe40008ffe4ff */
[----:B------:R-:W-:Y:S01]  /*a810*/  IADD3 R8, P1, PT, R10, UR6, RZ ;  /* 0x000000060a087c10 */ /* 0x000fe2000ff3e0ff */
[----:B----4-:R-:W-:Y:S02]  /*a820*/  IMAD.MOV.U32 R28, RZ, RZ, R22 ;  /* 0x000000ffff1c7224 */ /* 0x010fe400078e0016 */
        /* <DEDUP_REMOVED lines=23> */
[----:B-----5:R-:W-:-:S03]  /*a9a0*/  IADD3 R12, P1, PT, R14, UR6, RZ ;  /* 0x000000060e0c7c10 */ /* 0x020fc6000ff3e0ff */
[----:B------:R-:W-:Y:S01]  /*a9b0*/  LDGSTS.E.BYPASS.LTC128B.128 [R2+0xf800], desc[UR18][R14.64] ;  /* 0x0f8000000e027fae */ /* 0x000fe2000b981a12 */
[----:B------:R-:W-:Y:S02]  /*a9c0*/  IADD3.X R13, PT, PT, R15, UR4, RZ, P1, !PT ;  /* 0x000000040f0d7c10 */ /* 0x000fe40008ffe4ff */
[----:B----4-:R-:W-:-:S03]  /*a9d0*/  IADD3 R10, P1, PT, R12, UR6, RZ ;  /* 0x000000060c0a7c10 */ /* 0x010fc6000ff3e0ff */
[----:B------:R2:W-:Y:S01]  /*a9e0*/  LDGSTS.E.BYPASS.LTC128B.128 [R2+0x10000], desc[UR18][R12.64] ;  /* 0x100000000c027fae */ /* 0x0005e2000b981a12 */
[----:B------:R-:W-:Y:S02]  /*a9f0*/  IADD3.X R11, PT, PT, R13, UR4, RZ, P1, !PT ;  /* 0x000000040d0b7c10 */ /* 0x000fe40008ffe4ff */
[----:B---3--:R-:W-:-:S03]  /*aa00*/  IADD3 R8, P1, PT, R10, UR6, RZ ;  /* 0x000000060a087c10 */ /* 0x008fc6000ff3e0ff */
[----:B------:R-:W-:Y:S01]  /*aa10*/  LDGSTS.E.BYPASS.LTC128B.128 [R2+0x10800], desc[UR18][R10.64] ;  /* 0x108000000a027fae */ /* 0x000fe2000b981a12 */
[----:B------:R-:W-:-:S05]  /*aa20*/  IADD3.X R9, PT, PT, R11, UR4, RZ, P1, !PT ;  /* 0x000000040b097c10 */ /* 0x000fca0008ffe4ff */
[----:B------:R3:W-:Y:S01]  /*aa30*/  LDGSTS.E.BYPASS.LTC128B.128 [R2+0x11000], desc[UR18][R8.64] ;  /* 0x1100000008027fae */ /* 0x0007e2000b981a12 */
[----:B-1----:R-:W-:-:S04]  /*aa40*/  IADD3 R16, P1, PT, R8, UR6, RZ ;  /* 0x0000000608107c10 */ /* 0x002fc8000ff3e0ff */
[----:B------:R-:W-:Y:S01]  /*aa50*/  IADD3.X R17, PT, PT, R9, UR4, RZ, P1, !PT ;  /* 0x0000000409117c10 */ /* 0x000fe20008ffe4ff */
[----:B------:R-:W-:Y:S01]  /*aa60*/  IMAD.MOV.U32 R38, RZ, RZ, R6 ;  /* 0x000000ffff267224 */ /* 0x000fe200078e0006 */
[----:B------:R-:W1:Y:S03]  /*aa70*/  LDCU UR4, c[0x0][0x50c] ;  /* 0x0000a180ff0477ac */ /* 0x000e660008000800 */
[----:B------:R4:W-:Y:S04]  /*aa80*/  LDGSTS.E.BYPASS.LTC128B.128 [R2+0x11800], desc[UR18][R16.64] ;  /* 0x1180000010027fae */ /* 0x0009e8000b981a12 */
[----:B--2---:R-:W-:Y:S04]  /*aa90*/  LDSM.16.M88.4 R12, [R134+0x2000] ;  /* 0x00200000860c783b */ /* 0x004fe80000000200 */
[----:B------:R-:W-:Y:S04]  /*aaa0*/  LDSM.16.M88.4 R20, [R28] ;  /* 0x000000001c14783b */ /* 0x000fe80000000200 */
[----:B------:R-:W-:Y:S04]  /*aab0*/  LDSM.16.M88.4 R24, [R93+0x2000] ;  /* 0x002000005d18783b */ /* 0x000fe80000000200 */
[----:B---3--:R-:W4:Y:S04]  /*aac0*/  LDSM.16.M88.4 R8, [R238] ;  /* 0x00000000ee08783b */ /* 0x008f280000000200 */
[----:B------:R-:W2:Y:S04]  /*aad0*/  LDSM.16.M88.4 R28, [R134+0x2800] ;  /* 0x00280000861c783b */ /* 0x000ea80000000200 */
[----:B------:R-:W-:Y:S04]  /*aae0*/  LDSM.16.M88.4 R48, [R93+0x2800] ;  /* 0x002800005d30783b */ /* 0x000fe80000000200 */
[----:B------:R-:W3:Y:S04]  /*aaf0*/  LDSM.16.M88.4 R40, [R134+0x3000] ;  /* 0x003000008628783b */ /* 0x000ee80000000200 */
[----:B------:R-:W5:Y:S04]  /*ab00*/  LDSM.16.M88.4 R44, [R93+0x3000] ;  /* 0x003000005d2c783b */ /* 0x000f680000000200 */
[----:B------:R-:W1:Y:S04]  /*ab10*/  LDSM.16.M88.4 R32, [R134+0x3800] ;  /* 0x003800008620783b */ /* 0x000e680000000200 */
[----:B------:R-:W1:Y:S04]  /*ab20*/  LDSM.16.M88.4 R52, [R134+0x4000] ;  /* 0x004000008634783b */ /* 0x000e680000000200 */
[----:B------:R-:W1:Y:S01]  /*ab30*/  LDSM.16.M88.4 R56, [R93+0x3800] ;  /* 0x003800005d38783b */ /* 0x000e620000000200 */
[----:B------:R-:W-:-:S03]  /*ab40*/  IMAD.MOV.U32 R6, RZ, RZ, R4 ;  /* 0x000000ffff067224 */ /* 0x000fc600078e0004 */
[----:B------:R-:W-:Y:S04]  /*ab50*/  LDSM.16.M88.4 R68, [R93+0x4800] ;  /* 0x004800005d44783b */ /* 0x000fe80000000200 */
[----:B------:R-:W0:Y:S01]  /*ab60*/  LDGDEPBAR ;  /* 0x00000000000079af */ /* 0x000e220000000000 */
[C---:B----4-:R-:W-:Y:S08]  /*ab70*/  HMMA.16816.F32 R16, R8.reuse, R12, RZ ;  /* 0x0000000c0810723c */ /* 0x050ff000000018ff */
[----:B------:R-:W-:-:S12]  /*ab80*/  HMMA.16816.F32 R12, R8, R14, RZ ;  /* 0x0000000e080c723c */ /* 0x000fd800000018ff */
[C---:B------:R-:W-:Y:S08]  /*ab90*/  HMMA.16816.F32 R60, R20.reuse, R24, R16 ;  /* 0x00000018143c723c */ /* 0x040ff00000001810 */
[----:B------:R-:W-:Y:S08]  /*aba0*/  HMMA.16816.F32 R64, R20, R26, R12 ;  /* 0x0000001a1440723c */ /* 0x000ff0000000180c */
[C---:B--2---:R-:W-:Y:S08]  /*abb0*/  HMMA.16816.F32 R24, R8.reuse, R28, RZ ;  /* 0x0000001c0818723c */ /* 0x044ff000000018ff */
[C---:B---3--:R-:W-:Y:S08]  /*abc0*/  HMMA.16816.F32 R12, R8.reuse, R40, RZ ;  /* 0x00000028080c723c */ /* 0x048ff000000018ff */
[----:B------:R-:W-:Y:S08]  /*abd0*/  HMMA.16816.F32 R16, R8, R30, RZ ;  /* 0x0000001e0810723c */ /* 0x000ff000000018ff */
[----:B------:R-:W-:Y:S08]  /*abe0*/  HMMA.16816.F32 R72, R20, R48, R24 ;  /* 0x000000301448723c */ /* 0x000ff00000001818 */
[----:B------:R-:W-:Y:S01]  /*abf0*/  HMMA.16816.F32 R24, R8, R42, RZ ;  /* 0x0000002a0818723c */ /* 0x000fe200000018ff */
[----:B------:R-:W-:Y:S01]  /*ac00*/  IMAD.MOV.U32 R4, RZ, RZ, R0 ;  /* 0x000000ffff047224 */ /* 0x000fe200078e0000 */
[----:B------:R-:W-:Y:S01]  /*ac10*/  LDSM.16.M88.4 R40, [R37+0x2000] ;  /* 0x002000002528783b */ /* 0x000fe20000000200 */
[----:B------:R-:W-:-:S05]  /*ac20*/  IMAD.IADD R0, R238, 0x1, R249 ;  /* 0x00000001ee007824 */ /* 0x000fca00078e02f9 */
[----:B-----5:R-:W-:Y:S08]  /*ac30*/  HMMA.16816.F32 R80, R20, R44, R12 ;  /* 0x0000002c1450723c */ /* 0x020ff0000000180c */
[----:B-1----:R-:W-:Y:S08]  /*ac40*/  HMMA.16816.F32 R12, R8, R32, RZ ;  /* 0x00000020080c723c */ /* 0x002ff000000018ff */
[----:B------:R-:W-:Y:S01]  /*ac50*/  HMMA.16816.F32 R84, R20, R46, R24 ;  /* 0x0000002e1454723c */ /* 0x000fe20000001818 */
[----:B------:R-:W1:Y:S07]  /*ac60*/  LDSM.16.M88.4 R44, [R93+0x4000] ;  /* 0x004000005d2c783b */ /* 0x000e6e0000000200 */
[----:B------:R-:W-:Y:S08]  /*ac70*/  HMMA.16816.F32 R24, R8, R34, RZ ;  /* 0x000000220818723c */ /* 0x000ff000000018ff */
[----:B------:R-:W-:Y:S01]  /*ac80*/  HMMA.16816.F32 R76, R20, R50, R16 ;  /* 0x00000032144c723c */ /* 0x000fe20000001810 */
[----:B------:R-:W2:Y:S04]  /*ac90*/  LDSM.16.M88.4 R16, [R0] ;  /* 0x000000000010783b */ /* 0x000ea80000000200 */
[----:B------:R-:W-:Y:S03]  /*aca0*/  LDSM.16.M88.4 R48, [R96+0x2000] ;  /* 0x002000006030783b */ /* 0x000fe60000000200 */
[----:B------:R-:W-:Y:S08]  /*acb0*/  HMMA.16816.F32 R28, R8, R52, RZ ;  /* 0x00000034081c723c */ /* 0x000ff000000018ff */
[C---:B------:R-:W-:Y:S01]  /*acc0*/  HMMA.16816.F32 R104, R20.reuse, R56, R12 ;  /* 0x000000381468723c */ /* 0x040fe2000000180c */
[----:B------:R-:W-:Y:S07]  /*acd0*/  LDSM.16.M88.4 R12, [R38] ;  /* 0x00000000260c783b */ /* 0x000fee0000000200 */
[C---:B------:R-:W-:Y:S01]  /*ace0*/  HMMA.16816.F32 R108, R20.reuse, R58, R24 ;  /* 0x0000003a146c723c */ /* 0x040fe20000001818 */
[----:B------:R-:W3:Y:S07]  /*acf0*/  LDSM.16.M88.4 R56, [R134+0x4800] ;  /* 0x004800008638783b */ /* 0x000eee0000000200 */
[----:B-1----:R-:W-:Y:S08]  /*ad00*/  HMMA.16816.F32 R116, R20, R44, R28 ;  /* 0x0000002c1474723c */ /* 0x002ff0000000181c */
[----:B------:R-:W-:Y:S01]  /*ad10*/  HMMA.16816.F32 R28, R8, R54, RZ ;  /* 0x00000036081c723c */ /* 0x000fe200000018ff */
[----:B------:R-:W1:Y:S07]  /*ad20*/  LDSM.16.M88.4 R52, [R37+0x2800] ;  /* 0x002800002534783b */ /* 0x000e6e0000000200 */
[C---:B--2---:R-:W-:Y:S01]  /*ad30*/  HMMA.16816.F32 R24, R16.reuse, R40, R60 ;  /* 0x000000281018723c */ /* 0x044fe2000000183c */
[----:B------:R-:W-:Y:S07]  /*ad40*/  LDSM.16.M88.4 R60, [R93+0x5000] ;  /* 0x005000005d3c783b */ /* 0x000fee0000000200 */
[----:B------:R-:W-:Y:S01]  /*ad50*/  HMMA.16816.F32 R32, R16, R42, R64 ;  /* 0x0000002a1020723c */ /* 0x000fe20000001840 */
[----:B------:R-:W-:Y:S07]  /*ad60*/  LDSM.16.M88.4 R64, [R37+0x3000] ;  /* 0x003000002540783b */ /* 0x000fee0000000200 */
[----:B------:R-:W-:Y:S01]  /*ad70*/  HMMA.16816.F32 R120, R20, R46, R28 ;  /* 0x0000002e1478723c */ /* 0x000fe2000000181c */
[----:B------:R-:W2:Y:S07]  /*ad80*/  LDSM.16.M88.4 R44, [R96+0x2800] ;  /* 0x00280000602c783b */ /* 0x000eae0000000200 */
[----:B---3--:R-:W-:Y:S08]  /*ad90*/  HMMA.16816.F32 R28, R8, R56, RZ ;  /* 0x00000038081c723c */ /* 0x008ff000000018ff */
[C---:B------:R-:W-:Y:S08]  /*ada0*/  HMMA.16816.F32 R24, R12.reuse, R48, R24 ;  /* 0x000000300c18723c */ /* 0x040ff00000001818 */
[----:B------:R-:W-:Y:S01]  /*adb0*/  HMMA.16816.F32 R40, R12, R50, R32 ;  /* 0x000000320c28723c */ /* 0x000fe20000001820 */
[----:B------:R-:W3:Y:S07]  /*adc0*/  LDSM.16.M88.4 R48, [R134+0x5000] ;  /* 0x005000008630783b */ /* 0x000eee0000000200 */
[----:B------:R-:W-:Y:S03]  /*add0*/  HMMA.16816.F32 R112, R20, R68, R28 ;  /* 0x000000441470723c */ /* 0x000fe6000000181c */
[----:B------:R-:W-:-:S05]  /*ade0*/  FMUL.FTZ R0, R24, UR4 ;  /* 0x0000000418007c20 */ /* 0x000fca0008410000 */
[----:B------:R-:W-:Y:S01]  /*adf0*/  HMMA.16816.F32 R28, R8, R58, RZ ;  /* 0x0000003a081c723c */ /* 0x000fe200000018ff */
[----:B------:R4:W5:Y:S01]  /*ae00*/  MUFU.TANH R214, R0 ;  /* 0x0000000000d67308 */ /* 0x0009620000002400 */
[----:B------:R-:W5:Y:S06]  /*ae10*/  LDSM.16.M88.4 R56, [R134+0x5800] ;  /* 0x005800008638783b */ /* 0x000f6c0000000200 */
[----:B-1----:R-:W-:Y:S01]  /*ae20*/  HMMA.16816.F32 R32, R16, R52, R72 ;  /* 0x000000341020723c */ /* 0x002fe20000001848 */
[----:B----4-:R-:W-:-:S04]  /*ae30*/  FMUL.FTZ R0, R25, UR4 ;  /* 0x0000000419007c20 */ /* 0x010fc80008410000 */
[----:B------:R1:W-:-:S15]  /*ae40*/  MUFU.TANH R243, R0 ;  /* 0x0000000000f37308 */ /* 0x0003de0000002400 */
[----:B--2---:R-:W-:Y:S01]  /*ae50*/  HMMA.16816.F32 R32, R12, R44, R32 ;  /* 0x0000002c0c20723c */ /* 0x004fe20000001820 */
[----:B-1----:R-:W-:-:S04]  /*ae60*/  FMUL.FTZ R0, R26, UR4 ;  /* 0x000000041a007c20 */ /* 0x002fc80008410000 */
[----:B------:R1:W2:Y:S02]  /*ae70*/  MUFU.TANH R212, R0 ;  /* 0x0000000000d47308 */ /* 0x0002a40000002400 */
[----:B-1----:R-:W-:Y:S02]  /*ae80*/  FMUL.FTZ R0, R27, UR4 ;  /* 0x000000041b007c20 */ /* 0x002fe40008410000 */
[----:B------:R-:W-:Y:S01]  /*ae90*/  HMMA.16816.F32 R24, R16, R54, R76 ;  /* 0x000000361018723c */ /* 0x000fe2000000184c */
[----:B------:R-:W1:Y:S03]  /*aea0*/  LDSM.16.M88.4 R52, [R96+0x3000] ;  /* 0x003000006034783b */ /* 0x000e660000000200 */
[----:B------:R4:W2:Y:S04]  /*aeb0*/  MUFU.TANH R213, R0 ;  /* 0x0000000000d57308 */ /* 0x0008a80000002400 */
[----:B------:R-:W-:Y:S01]  /*aec0*/  HMMA.16816.F32 R76, R20, R70, R28 ;  /* 0x00000046144c723c */ /* 0x000fe2000000181c */
[----:B------:R-:W-:Y:S07]  /*aed0*/  LDSM.16.M88.4 R68, [R37+0x3800] ;  /* 0x003800002544783b */ /* 0x000fee0000000200 */
[----:B---3--:R-:W-:Y:S01]  /*aee0*/  HMMA.16816.F32 R28, R8, R48, RZ ;  /* 0x00000030081c723c */ /* 0x008fe200000018ff */
[----:B----4-:R-:W-:-:S04]  /*aef0*/  FMUL.FTZ R0, R40, UR4 ;  /* 0x0000000428007c20 */ /* 0x010fc80008410000 */
[----:B------:R3:W4:Y:S02]  /*af00*/  MUFU.TANH R92, R0 ;  /* 0x00000000005c7308 */ /* 0x0007240000002400 */
[----:B---3--:R-:W-:-:S06]  /*af10*/  FMUL.FTZ R0, R41, UR4 ;  /* 0x0000000429007c20 */ /* 0x008fcc0008410000 */
[----:B------:R3:W-:Y:S07]  /*af20*/  MUFU.TANH R242, R0 ;  /* 0x0000000000f27308 */ /* 0x0007ee0000002400 */
[----:B------:R-:W-:Y:S08]  /*af30*/  HMMA.16816.F32 R100, R20, R60, R28 ;  /* 0x0000003c1464723c */ /* 0x000ff0000000181c */
[----:B------:R-:W-:Y:S01]  /*af40*/  HMMA.16816.F32 R28, R8, R50, RZ ;  /* 0x00000032081c723c */ /* 0x000fe200000018ff */
[----:B------:R-:W2:Y:S01]  /*af50*/  LDSM.16.M88.4 R48, [R93+0x5800] ;  /* 0x005800005d30783b */ /* 0x000ea20000000200 */
[----:B---3--:R-:W-:-:S04]  /*af60*/  FMUL.FTZ R0, R42, UR4 ;  /* 0x000000042a007c20 */ /* 0x008fc80008410000 */
[----:B------:R3:W4:Y:S02]  /*af70*/  MUFU.TANH R94, R0 ;  /* 0x00000000005e7308 */ /* 0x0007240000002400 */
[----:B---3--:R-:W-:Y:S02]  /*af80*/  FMUL.FTZ R0, R43, UR4 ;  /* 0x000000042b007c20 */ /* 0x008fe40008410000 */
[----:B------:R-:W-:Y:S01]  /*af90*/  HMMA.16816.F32 R40, R12, R46, R24 ;  /* 0x0000002e0c28723c */ /* 0x000fe20000001818 */
[----:B------:R-:W3:Y:S03]  /*afa0*/  LDSM.16.M88.4 R44, [R96+0x3800] ;  /* 0x00380000602c783b */ /* 0x000ee60000000200 */
[----:B------:R5:W4:Y:S04]  /*afb0*/  MUFU.TANH R211, R0 ;  /* 0x0000000000d37308 */ /* 0x000b280000002400 */
[----:B------:R-:W-:Y:S01]  /*afc0*/  HMMA.16816.F32 R24, R16, R64, R80 ;  /* 0x000000401018723c */ /* 0x000fe20000001850 */
[----:B-----5:R-:W-:-:S04]  /*afd0*/  FMUL.FTZ R0, R32, UR4 ;  /* 0x0000000420007c20 */ /* 0x020fc80008410000 */
[----:B------:R5:W4:Y:S03]  /*afe0*/  MUFU.TANH R207, R0 ;  /* 0x0000000000cf7308 */ /* 0x000b260000002400 */
[----:B------:R-:W-:Y:S01]  /*aff0*/  HMMA.16816.F32 R88, R20, R62, R28 ;  /* 0x0000003e1458723c */ /* 0x000fe2000000181c */
[----:B------:R-:W-:Y:S01]  /*b000*/  LDSM.16.M88.4 R60, [R37+0x4000] ;  /* 0x00400000253c783b */ /* 0x000fe20000000200 */
[----:B-----5:R-:W-:-:S04]  /*b010*/  FMUL.FTZ R0, R33, UR4 ;  /* 0x0000000421007c20 */ /* 0x020fc80008410000 */
[----:B------:R5:W-:Y:S02]  /*b020*/  MUFU.TANH R241, R0 ;  /* 0x0000000000f17308 */ /* 0x000be40000002400 */
[----:B------:R-:W-:Y:S01]  /*b030*/  HMMA.16816.F32 R28, R8, R56, RZ ;  /* 0x00000038081c723c */ /* 0x000fe200000018ff */
[----:B-----5:R-:W-:-:S05]  /*b040*/  FMUL.FTZ R0, R34, UR4 ;  /* 0x0000000422007c20 */ /* 0x020fca0008410000 */
[----:B------:R5:W4:Y:S02]  /*b050*/  MUFU.TANH R39, R0 ;  /* 0x0000000000277308 */ /* 0x000b240000002400 */
[----:B-----5:R-:W-:Y:S02]  /*b060*/  FMUL.FTZ R0, R35, UR4 ;  /* 0x0000000423007c20 */ /* 0x020fe40008410000 */
[----:B-1----:R-:W-:Y:S04]  /*b070*/  HMMA.16816.F32 R32, R12, R52, R24 ;  /* 0x000000340c20723c */ /* 0x002fe80000001818 */
[----:B------:R1:W5:Y:S04]  /*b080*/  MUFU.TANH R202, R0 ;  /* 0x0000000000ca7308 */ /* 0x0003680000002400 */
[----:B------:R-:W-:Y:S01]  /*b090*/  HMMA.16816.F32 R24, R16, R66, R84 ;  /* 0x000000421018723c */ /* 0x000fe20000001854 */
[----:B------:R-:W-:Y:S01]  /*b0a0*/  LDSM.16.M88.4 R64, [R37+0x5800] ;  /* 0x005800002540783b */ /* 0x000fe20000000200 */
[----:B-1----:R-:W-:-:S04]  /*b0b0*/  FMUL.FTZ R0, R40, UR4 ;  /* 0x0000000428007c20 */ /* 0x002fc80008410000 */
[----:B------:R1:W5:Y:S02]  /*b0c0*/  MUFU.TANH R98, R0 ;  /* 0x0000000000627308 */ /* 0x0003640000002400 */
[----:B--2---:R-:W-:Y:S01]  /*b0d0*/  HMMA.16816.F32 R84, R20, R48, R28 ;  /* 0x000000301454723c */ /* 0x004fe2000000181c */
[----:B-1----:R-:W-:-:S05]  /*b0e0*/  FMUL.FTZ R0, R41, UR4 ;  /* 0x0000000429007c20 */ /* 0x002fca0008410000 */
[----:B------:R1:W-:Y:S02]  /*b0f0*/  MUFU.TANH R240, R0 ;  /* 0x0000000000f07308 */ /* 0x0003e40000002400 */
[----:B------:R-:W-:Y:S01]  /*b100*/  HMMA.16816.F32 R28, R8, R58, RZ ;  /* 0x0000003a081c723c */ /* 0x000fe200000018ff */
[----:B------:R-:W-:Y:S01]  /*b110*/  LDSM.16.M88.4 R56, [R93+0x6000] ;  /* 0x006000005d38783b */ /* 0x000fe20000000200 */
[----:B-1----:R-:W-:-:S04]  /*b120*/  FMUL.FTZ R0, R42, UR4 ;  /* 0x000000042a007c20 */ /* 0x002fc80008410000 */
[----:B------:R1:W2:Y:S02]  /*b130*/  MUFU.TANH R185, R0 ;  /* 0x0000000000b97308 */ /* 0x0002a40000002400 */
[----:B-1----:R-:W-:Y:S02]  /*b140*/  FMUL.FTZ R0, R43, UR4 ;  /* 0x000000042b007c20 */ /* 0x002fe40008410000 */
[----:B------:R-:W-:Y:S01]  /*b150*/  HMMA.16816.F32 R40, R12, R54, R24 ;  /* 0x000000360c28723c */ /* 0x000fe20000001818 */
[----:B------:R-:W1:Y:S03]  /*b160*/  LDSM.16.M88.4 R52, [R134+0x6000] ;  /* 0x006000008634783b */ /* 0x000e660000000200 */
[----:B------:R3:W2:Y:S04]  /*b170*/  MUFU.TANH R194, R0 ;  /* 0x0000000000c27308 */ /* 0x0006a80000002400 */
[----:B------:R-:W-:Y:S01]  /*b180*/  HMMA.16816.F32 R24, R16, R68, R104 ;  /* 0x000000441018723c */ /* 0x000fe20000001868 */
[----:B---3--:R-:W-:-:S04]  /*b190*/  FMUL.FTZ R0, R32, UR4 ;  /* 0x0000000420007c20 */ /* 0x008fc80008410000 */
[----:B------:R3:W-:Y:S03]  /*b1a0*/  MUFU.TANH R236, R0 ;  /* 0x0000000000ec7308 */ /* 0x0007e60000002400 */
[----:B------:R-:W-:Y:S01]  /*b1b0*/  HMMA.16816.F32 R80, R20, R50, R28 ;  /* 0x000000321450723c */ /* 0x000fe2000000181c */
[----:B------:R-:W4:Y:S01]  /*b1c0*/  LDSM.16.M88.4 R48, [R96+0x4000] ;  /* 0x004000006030783b */ /* 0x000f220000000200 */
[----:B---3--:R-:W-:-:S04]  /*b1d0*/  FMUL.FTZ R0, R33, UR4 ;  /* 0x0000000421007c20 */ /* 0x008fc80008410000 */
[----:B------:R3:W-:Y:S02]  /*b1e0*/  MUFU.TANH R237, R0 ;  /* 0x0000000000ed7308 */ /* 0x0007e40000002400 */
[----:B---3--:R-:W-:-:S06]  /*b1f0*/  FMUL.FTZ R0, R34, UR4 ;  /* 0x0000000422007c20 */ /* 0x008fcc0008410000 */
[----:B------:R3:W2:Y:S02]  /*b200*/  MUFU.TANH R235, R0 ;  /* 0x0000000000eb7308 */ /* 0x0006a40000002400 */
[----:B---3--:R-:W-:Y:S02]  /*b210*/  FMUL.FTZ R0, R35, UR4 ;  /* 0x0000000423007c20 */ /* 0x008fe40008410000 */
[----:B------:R-:W-:Y:S04]  /*b220*/  HMMA.16816.F32 R32, R12, R44, R24 ;  /* 0x0000002c0c20723c */ /* 0x000fe80000001818 */
[----:B------:R3:W-:Y:S04]  /*b230*/  MUFU.TANH R38, R0 ;  /* 0x0000000000267308 */ /* 0x0007e80000002400 */
[----:B------:R-:W-:Y:S01]  /*b240*/  HMMA.16816.F32 R24, R16, R70, R108 ;  /* 0x000000461018723c */ /* 0x000fe2000000186c */
[----:B------:R-:W5:Y:S01]  /*b250*/  LDSM.16.M88.4 R68, [R37+0x4800] ;  /* 0x004800002544783b */ /* 0x000f620000000200 */
[----:B---3--:R-:W-:-:S04]  /*b260*/  FMUL.FTZ R0, R40, UR4 ;  /* 0x0000000428007c20 */ /* 0x008fc80008410000 */
[----:B------:R3:W2:Y:S02]  /*b270*/  MUFU.TANH R184, R0 ;  /* 0x0000000000b87308 */ /* 0x0006a40000002400 */
[----:B-1----:R-:W-:Y:S01]  /*b280*/  HMMA.16816.F32 R28, R8, R52, RZ ;  /* 0x00000034081c723c */ /* 0x002fe200000018ff */
[----:B---3--:R-:W-:-:S05]  /*b290*/  FMUL.FTZ R0, R41, UR4 ;  /* 0x0000000429007c20 */ /* 0x008fca0008410000 */
[----:B------:R1:W-:Y:S06]  /*b2a0*/  MUFU.TANH R234, R0 ;  /* 0x0000000000ea7308 */ /* 0x0003ec0000002400 */
[----:B------:R-:W-:Y:S01]  /*b2b0*/  HMMA.16816.F32 R44, R12, R46, R24 ;  /* 0x0000002e0c2c723c */ /* 0x000fe20000001818 */
[----:B-1----:R-:W-:-:S04]  /*b2c0*/  FMUL.FTZ R0, R42, UR4 ;  /* 0x000000042a007c20 */ /* 0x002fc80008410000 */
[----:B------:R1:W3:Y:S03]  /*b2d0*/  MUFU.TANH R176, R0 ;  /* 0x0000000000b07308 */ /* 0x0002e60000002400 */
[----:B------:R-:W-:Y:S01]  /*b2e0*/  HMMA.16816.F32 R24, R16, R60, R116 ;  /* 0x0000003c1018723c */ /* 0x000fe20000001874 */
[----:B-1----:R-:W-:-:S04]  /*b2f0*/  FMUL.FTZ R0, R43, UR4 ;  /* 0x000000042b007c20 */ /* 0x002fc80008410000 */
[----:B------:R1:W-:Y:S02]  /*b300*/  MUFU.TANH R233, R0 ;  /* 0x0000000000e97308 */ /* 0x0003e40000002400 */
[----:B-1----:R-:W-:-:S06]  /*b310*/  FMUL.FTZ R0, R32, UR4 ;  /* 0x0000000420007c20 */ /* 0x002fcc0008410000 */
[----:B------:R1:W3:Y:S01]  /*b320*/  MUFU.TANH R231, R0 ;  /* 0x0000000000e77308 */ /* 0x0002e20000002400 */
[----:B------:R-:W-:Y:S01]  /*b330*/  HMMA.16816.F32 R72, R20, R56, R28 ;  /* 0x000000381448723c */ /* 0x000fe2000000181c */
[----:B-1----:R-:W-:-:S06]  /*b340*/  FMUL.FTZ R0, R33, UR4 ;  /* 0x0000000421007c20 */ /* 0x002fcc0008410000 */
[----:B------:R1:W-:Y:S01]  /*b350*/  MUFU.TANH R232, R0 ;  /* 0x0000000000e87308 */ /* 0x0003e20000002400 */
[----:B------:R-:W-:Y:S01]  /*b360*/  HMMA.16816.F32 R28, R16, R62, R120 ;  /* 0x0000003e101c723c */ /* 0x000fe20000001878 */
[----:B------:R-:W2:Y:S01]  /*b370*/  LDSM.16.M88.4 R60, [R96+0x4800] ;  /* 0x00480000603c783b */ /* 0x000ea20000000200 */
[----:B-1----:R-:W-:-:S05]  /*b380*/  FMUL.FTZ R0, R34, UR4 ;  /* 0x0000000422007c20 */ /* 0x002fca0008410000 */
[----:B------:R1:W-:Y:S01]  /*b390*/  MUFU.TANH R228, R0 ;  /* 0x0000000000e47308 */ /* 0x0003e20000002400 */
[----:B----4-:R-:W-:Y:S01]  /*b3a0*/  HMMA.16816.F32 R40, R12, R48, R24 ;  /* 0x000000300c28723c */ /* 0x010fe20000001818 */
[----:B-1----:R-:W-:-:S07]  /*b3b0*/  FMUL.FTZ R0, R35, UR4 ;  /* 0x0000000423007c20 */ /* 0x002fce0008410000 */
[----:B------:R-:W-:Y:S01]  /*b3c0*/  HMMA.16816.F32 R32, R8, R54, RZ ;  /* 0x000000360820723c */ /* 0x000fe200000018ff */
[----:B------:R-:W1:Y:S01]  /*b3d0*/  LDSM.16.M88.4 R52, [R37+0x5000] ;  /* 0x005000002534783b */ /* 0x000e620000000200 */
[----:B------:R4:W-:Y:S02]  /*b3e0*/  MUFU.TANH R229, R0 ;  /* 0x0000000000e57308 */ /* 0x0009e40000002400 */
[----:B----4-:R-:W-:-:S06]  /*b3f0*/  FMUL.FTZ R0, R44, UR4 ;  /* 0x000000042c007c20 */ /* 0x010fcc0008410000 */
[----:B------:R4:W-:Y:S10]  /*b400*/  MUFU.TANH R227, R0 ;  /* 0x0000000000e37308 */ /* 0x0009f40000002400 */
[----:B------:R-:W-:Y:S01]  /*b410*/  HMMA.16816.F32 R116, R20, R58, R32 ;  /* 0x0000003a1474723c */ /* 0x000fe20000001820 */
[----:B------:R-:W3:Y:S01]  /*b420*/  LDSM.16.M88.4 R56, [R96+0x5000] ;  /* 0x005000006038783b */ /* 0x000ee20000000200 */
[----:B----4-:R-:W-:-:S04]  /*b430*/  FMUL.FTZ R0, R45, UR4 ;  /* 0x000000042d007c20 */ /* 0x010fc80008410000 */
[----:B------:R4:W-:Y:S02]  /*b440*/  MUFU.TANH R230, R0 ;  /* 0x0000000000e67308 */ /* 0x0009e40000002400 */
[----:B-----5:R-:W-:Y:S01]  /*b450*/  HMMA.16816.F32 R24, R16, R68, R112 ;  /* 0x000000441018723c */ /* 0x020fe20000001870 */
[----:B----4-:R-:W-:-:S05]  /*b460*/  FMUL.FTZ R0, R46, UR4 ;  /* 0x000000042e007c20 */ /* 0x010fca0008410000 */
[----:B------:R4:W5:Y:S02]  /*b470*/  MUFU.TANH R99, R0 ;  /* 0x0000000000637308 */ /* 0x0009640000002400 */
[----:B------:R-:W-:Y:S01]  /*b480*/  HMMA.16816.F32 R32, R12, R50, R28 ;  /* 0x000000320c20723c */ /* 0x000fe2000000181c */
[----:B----4-:R-:W-:-:S05]  /*b490*/  FMUL.FTZ R0, R47, UR4 ;  /* 0x000000042f007c20 */ /* 0x010fca0008410000 */
[----:B------:R4:W5:Y:S02]  /*b4a0*/  MUFU.TANH R226, R0 ;  /* 0x0000000000e27308 */ /* 0x0009640000002400 */
[----:B----4-:R-:W-:-:S06]  /*b4b0*/  FMUL.FTZ R0, R40, UR4 ;  /* 0x0000000428007c20 */ /* 0x010fcc0008410000 */
[----:B------:R4:W5:Y:S01]  /*b4c0*/  MUFU.TANH R225, R0 ;  /* 0x0000000000e17308 */ /* 0x0009620000002400 */
[----:B------:R-:W-:Y:S01]  /*b4d0*/  HMMA.16816.F32 R44, R16, R70, R76 ;  /* 0x00000046102c723c */ /* 0x000fe2000000184c */
[----:B------:R-:W5:Y:S01]  /*b4e0*/  LDSM.16.M88.4 R76, [R37+0x6000] ;  /* 0x00600000254c783b */ /* 0x000f620000000200 */
[----:B----4-:R-:W-:-:S05]  /*b4f0*/  FMUL.FTZ R0, R41, UR4 ;  /* 0x0000000429007c20 */ /* 0x010fca0008410000 */
[----:B------:R4:W-:Y:S01]  /*b500*/  MUFU.TANH R97, R0 ;  /* 0x0000000000617308 */ /* 0x0009e20000002400 */
[----:B--2---:R-:W-:Y:S01]  /*b510*/  HMMA.16816.F32 R24, R12, R60, R24 ;  /* 0x0000003c0c18723c */ /* 0x004fe20000001818 */
[----:B----4-:R-:W-:-:S06]  /*b520*/  FMUL.FTZ R0, R42, UR4 ;  /* 0x000000042a007c20 */ /* 0x010fcc0008410000 */
[----:B------:R2:W-:Y:S02]  /*b530*/  MUFU.TANH R135, R0 ;  /* 0x0000000000877308 */ /* 0x0005e40000002400 */
[----:B--2---:R-:W-:Y:S01]  /*b540*/  FMUL.FTZ R0, R43, UR4 ;  /* 0x000000042b007c20 */ /* 0x004fe20008410000 */
[----:B-1----:R-:W-:Y:S01]  /*b550*/  HMMA.16816.F32 R48, R16, R52, R100 ;  /* 0x000000341030723c */ /* 0x002fe20000001864 */
[----:B------:R-:W-:Y:S04]  /*b560*/  LDSM.16.M88.4 R40, [R134+0x7000] ;  /* 0x007000008628783b */ /* 0x000fe80000000200 */
[----:B------:R1:W-:Y:S02]  /*b570*/  MUFU.TANH R133, R0 ;  /* 0x0000000000857308 */ /* 0x0003e40000002400 */
[----:B-1----:R-:W-:-:S06]  /*b580*/  FMUL.FTZ R0, R32, UR4 ;  /* 0x0000000420007c20 */ /* 0x002fcc0008410000 */
[----:B------:R1:W2:Y:S02]  /*b590*/  MUFU.TANH R95, R0 ;  /* 0x00000000005f7308 */ /* 0x0002a40000002400 */
[----:B-1----:R-:W-:-:S06]  /*b5a0*/  FMUL.FTZ R0, R33, UR4 ;  /* 0x0000000421007c20 */ /* 0x002fcc0008410000 */
[----:B------:R1:W-:Y:S02]  /*b5b0*/  MUFU.TANH R224, R0 ;  /* 0x0000000000e07308 */ /* 0x0003e40000002400 */
[----:B-1----:R-:W-:-:S06]  /*b5c0*/  FMUL.FTZ R0, R34, UR4 ;  /* 0x0000000422007c20 */ /* 0x002fcc0008410000 */
[----:B------:R1:W4:Y:S02]  /*b5d0*/  MUFU.TANH R132, R0 ;  /* 0x0000000000847308 */ /* 0x0003240000002400 */
        /* <DEDUP_REMOVED lines=9> */
[----:B------:R1:W4:Y:S01]  /*b670*/  MUFU.TANH R178, R0 ;  /* 0x0000000000b27308 */ /* 0x0003220000002400 */
[----:B------:R-:W-:Y:S01]  /*b680*/  HMMA.16816.F32 R68, R16, R54, R88 ;  /* 0x000000361044723c */ /* 0x000fe20000001858 */
[----:B------:R-:W2:Y:S01]  /*b690*/  LDSM.16.M88.4 R52, [R96+0x5800] ;  /* 0x005800006034783b */ /* 0x000ea20000000200 */
[----:B-1----:R-:W-:-:S03]  /*b6a0*/  FMUL.FTZ R0, R27, UR4 ;  /* 0x000000041b007c20 */ /* 0x002fc60008410000 */
[----:B------:R-:W1:Y:S02]  /*b6b0*/  LDSM.16.M88.4 R24, [R134+0x7800] ;  /* 0x007800008618783b */ /* 0x000e640000000200 */
[----:B------:R5:W4:Y:S01]  /*b6c0*/  MUFU.TANH R179, R0 ;  /* 0x0000000000b37308 */ /* 0x000b220000002400 */
[----:B---3--:R-:W-:Y:S01]  /*b6d0*/  HMMA.16816.F32 R48, R12, R56, R48 ;  /* 0x000000380c30723c */ /* 0x008fe20000001830 */
[----:B-----5:R-:W-:-:S06]  /*b6e0*/  FMUL.FTZ R0, R32, UR4 ;  /* 0x0000000420007c20 */ /* 0x020fcc0008410000 */
[----:B------:R3:W5:Y:S02]  /*b6f0*/  MUFU.TANH R186, R0 ;  /* 0x0000000000ba7308 */ /* 0x0007640000002400 */
[----:B---3--:R-:W-:-:S06]  /*b700*/  FMUL.FTZ R0, R33, UR4 ;  /* 0x0000000421007c20 */ /* 0x008fcc0008410000 */
[----:B------:R3:W-:Y:S02]  /*b710*/  MUFU.TANH R187, R0 ;  /* 0x0000000000bb7308 */ /* 0x0007e40000002400 */
[----:B---3--:R-:W-:-:S06]  /*b720*/  FMUL.FTZ R0, R34, UR4 ;  /* 0x0000000422007c20 */ /* 0x008fcc0008410000 */
[----:B------:R3:W-:Y:S01]  /*b730*/  MUFU.TANH R177, R0 ;  /* 0x0000000000b17308 */ /* 0x0007e20000002400 */
[C---:B------:R-:W-:Y:S01]  /*b740*/  HMMA.16816.F32 R28, R16.reuse, R64, R84 ;  /* 0x00000040101c723c */ /* 0x040fe20000001854 */
[----:B---3--:R-:W-:Y:S02]  /*b750*/  FMUL.FTZ R0, R35, UR4 ;  /* 0x0000000423007c20 */ /* 0x008fe40008410000 */
[----:B------:R-:W3:Y:S05]  /*b760*/  LDSM.16.M88.4 R32, [R134+0x8800] ;  /* 0x008800008620783b */ /* 0x000eea0000000200 */
[----:B------:R-:W-:Y:S01]  /*b770*/  HMMA.16816.F32 R88, R16, R76, R72 ;  /* 0x0000004c1058723c */ /* 0x000fe20000001848 */
[----:B------:R-:W4:Y:S01]  /*b780*/  LDSM.16.M88.4 R72, [R134+0x6800] ;  /* 0x006800008648783b */ /* 0x000f220000000200 */
[----:B------:R2:W5:Y:S06]  /*b790*/  MUFU.TANH R220, R0 ;  /* 0x0000000000dc7308 */ /* 0x00056c0000002400 */
[----:B------:R-:W-:Y:S01]  /*b7a0*/  HMMA.16816.F32 R60, R12, R58, R68 ;  /* 0x0000003a0c3c723c */ /* 0x000fe20000001844 */
[----:B--2---:R-:W-:-:S04]  /*b7b0*/  FMUL.FTZ R0, R48, UR4 ;  /* 0x0000000430007c20 */ /* 0x004fc80008410000 */
[----:B------:R2:W5:Y:S03]  /*b7c0*/  MUFU.TANH R188, R0 ;  /* 0x0000000000bc7308 */ /* 0x0005660000002400 */
[----:B------:R-:W-:Y:S01]  /*b7d0*/  HMMA.16816.F32 R56, R12, R52, R28 ;  /* 0x000000340c38723c */ /* 0x000fe2000000181c */
[----:B------:R-:W5:Y:S07]  /*b7e0*/  LDSM.16.M88.4 R28, [R134+0x9000] ;  /* 0x00900000861c783b */ /* 0x000f6e0000000200 */
[----:B-1----:R-:W-:Y:S01]  /*b7f0*/  HMMA.16816.F32 R100, R8, R24, RZ ;  /* 0x000000180864723c */ /* 0x002fe200000018ff */
[----:B--2---:R-:W-:-:S04]  /*b800*/  FMUL.FTZ R0, R49, UR4 ;  /* 0x0000000431007c20 */ /* 0x004fc80008410000 */
[----:B------:R1:W-:Y:S03]  /*b810*/  MUFU.TANH R189, R0 ;  /* 0x0000000000bd7308 */ /* 0x0003e60000002400 */
[----:B------:R-:W-:Y:S01]  /*b820*/  HMMA.16816.F32 R104, R8, R26, RZ ;  /* 0x0000001a0868723c */ /* 0x000fe200000018ff */
[----:B------:R-:W2:Y:S07]  /*b830*/  LDSM.16.M88.4 R24, [R134+0x9800] ;  /* 0x009800008618783b */ /* 0x000eae0000000200 */
[----:B------:R-:W-:Y:S01]  /*b840*/  HMMA.16816.F32 R64, R16, R66, R80 ;  /* 0x000000421040723c */ /* 0x000fe20000001850 */
[----:B-1----:R-:W-:-:S07]  /*b850*/  FMUL.FTZ R0, R50, UR4 ;  /* 0x0000000432007c20 */ /* 0x002fce0008410000 */
[C---:B------:R-:W-:Y:S01]  /*b860*/  HMMA.16816.F32 R80, R8.reuse, R40, RZ ;  /* 0x000000280850723c */ /* 0x040fe200000018ff */
[----:B------:R1:W-:Y:S07]  /*b870*/  MUFU.TANH R193, R0 ;  /* 0x0000000000c17308 */ /* 0x0003ee0000002400 */
[C---:B------:R-:W-:Y:S01]  /*b880*/  HMMA.16816.F32 R84, R8.reuse, R42, RZ ;  /* 0x0000002a0854723c */ /* 0x040fe200000018ff */
[----:B------:R-:W2:Y:S07]  /*b890*/  LDSM.16.M88.4 R40, [R93+0x6800] ;  /* 0x006800005d28783b */ /* 0x000eae0000000200 */
[----:B---3--:R-:W-:Y:S01]  /*b8a0*/  HMMA.16816.F32 R120, R8, R32, RZ ;  /* 0x000000200878723c */ /* 0x008fe200000018ff */
[----:B-1----:R-:W-:-:S02]  /*b8b0*/  FMUL.FTZ R0, R51, UR4 ;  /* 0x0000000433007c20 */ /* 0x002fc40008410000 */
[----:B------:R-:W-:Y:S05]  /*b8c0*/  LDSM.16.M88.4 R48, [R37+0x6800] ;  /* 0x006800002530783b */ /* 0x000fea0000000200 */
[----:B------:R-:W-:Y:S01]  /*b8d0*/  HMMA.16816.F32 R124, R8, R34, RZ ;  /* 0x00000022087c723c */ /* 0x000fe200000018ff */
[----:B------:R1:W-:Y:S01]  /*b8e0*/  MUFU.TANH R191, R0 ;  /* 0x0000000000bf7308 */ /* 0x0003e20000002400 */
[----:B------:R-:W3:Y:S01]  /*b8f0*/  LDSM.16.M88.4 R32, [R96+0x6000] ;  /* 0x006000006020783b */ /* 0x000ee20000000200 */
[----:B-1----:R-:W-:-:S06]  /*b900*/  FMUL.FTZ R0, R60, UR4 ;  /* 0x000000043c007c20 */ /* 0x002fcc0008410000 */
[----:B------:R1:W3:Y:S01]  /*b910*/  MUFU.TANH R219, R0 ;  /* 0x0000000000db7308 */ /* 0x0002e20000002400 */
[----:B------:R-:W-:Y:S01]  /*b920*/  HMMA.16816.F32 R68, R12, R54, R64 ;  /* 0x000000360c44723c */ /* 0x000fe20000001840 */
[----:B------:R-:W-:Y:S01]  /*b930*/  LDSM.16.M88.4 R64, [R96+0x6800] ;  /* 0x006800006040783b */ /* 0x000fe20000000200 */
[----:B-1----:R-:W-:-:S05]  /*b940*/  FMUL.FTZ R0, R61, UR4 ;  /* 0x000000043d007c20 */ /* 0x002fca0008410000 */
[----:B------:R1:W-:Y:S01]  /*b950*/  MUFU.TANH R218, R0 ;  /* 0x0000000000da7308 */ /* 0x0003e20000002400 */
[----:B----4-:R-:W-:Y:S01]  /*b960*/  HMMA.16816.F32 R52, R8, R72, RZ ;  /* 0x000000480834723c */ /* 0x010fe200000018ff */
[----:B-1----:R-:W-:-:S06]  /*b970*/  FMUL.FTZ R0, R62, UR4 ;  /* 0x000000043e007c20 */ /* 0x002fcc0008410000 */
[----:B------:R1:W-:Y:S02]  /*b980*/  MUFU.TANH R192, R0 ;  /* 0x0000000000c07308 */ /* 0x0003e40000002400 */
[----:B-1----:R-:W-:Y:S01]  /*b990*/  FMUL.FTZ R0, R63, UR4 ;  /* 0x000000043f007c20 */ /* 0x002fe20008410000 */
[----:B------:R-:W-:Y:S01]  /*b9a0*/  HMMA.16816.F32 R72, R8, R74, RZ ;  /* 0x0000004a0848723c */ /* 0x000fe200000018ff */
[----:B------:R-:W-:Y:S04]  /*b9b0*/  LDSM.16.M88.4 R60, [R37+0x7000] ;  /* 0x00700000253c783b */ /* 0x000fe80000000200 */
[----:B------:R1:W4:Y:S02]  /*b9c0*/  MUFU.TANH R190, R0 ;  /* 0x0000000000be7308 */ /* 0x0003240000002400 */
[----:B-1----:R-:W-:-:S06]  /*b9d0*/  FMUL.FTZ R0, R56, UR4 ;  /* 0x0000000438007c20 */ /* 0x002fcc0008410000 */
[----:B------:R1:W4:Y:S01]  /*b9e0*/  MUFU.TANH R198, R0 ;  /* 0x0000000000c67308 */ /* 0x0003220000002400 */
[C---:B------:R-:W-:Y:S08]  /*b9f0*/  HMMA.16816.F32 R108, R8.reuse, R44, RZ ;  /* 0x0000002c086c723c */ /* 0x040ff000000018ff */
[----:B------:R-:W-:Y:S01]  /*ba00*/  HMMA.16816.F32 R112, R8, R46, RZ ;  /* 0x0000002e0870723c */ /* 0x000fe200000018ff */
[----:B------:R-:W4:Y:S01]  /*ba10*/  LDSM.16.M88.4 R44, [R93+0x7000] ;  /* 0x007000005d2c783b */ /* 0x000f220000000200 */
[----:B-1----:R-:W-:-:S04]  /*ba20*/  FMUL.FTZ R0, R57, UR4 ;  /* 0x0000000439007c20 */ /* 0x002fc80008410000 */
[----:B------:R1:W-:Y:S02]  /*ba30*/  MUFU.TANH R197, R0 ;  /* 0x0000000000c57308 */ /* 0x0003e40000002400 */
[C---:B-----5:R-:W-:Y:S08]  /*ba40*/  HMMA.16816.F32 R128, R8.reuse, R28, RZ ;  /* 0x0000001c0880723c */ /* 0x060ff000000018ff */
[----:B------:R-:W-:Y:S01]  /*ba50*/  HMMA.16816.F32 R168, R8, R30, RZ ;  /* 0x0000001e08a8723c */ /* 0x000fe200000018ff */
[----:B-1----:R-:W-:-:S07]  /*ba60*/  FMUL.FTZ R0, R58, UR4 ;  /* 0x000000043a007c20 */ /* 0x002fce0008410000 */
[C---:B--2---:R-:W-:Y:S01]  /*ba70*/  HMMA.16816.F32 R172, R8.reuse, R24, RZ ;  /* 0x0000001808ac723c */ /* 0x044fe200000018ff */
[----:B------:R1:W-:Y:S07]  /*ba80*/  MUFU.TANH R201, R0 ;  /* 0x0000000000c97308 */ /* 0x0003ee0000002400 */
[----:B------:R-:W-:Y:S08]  /*ba90*/  HMMA.16816.F32 R180, R8, R26, RZ ;  /* 0x0000001a08b4723c */ /* 0x000ff000000018ff */
[----:B------:R-:W-:Y:S01]  /*baa0*/  HMMA.16816.F32 R8, R16, R78, R116 ;  /* 0x0000004e1008723c */ /* 0x000fe20000001874 */
[----:B-1----:R-:W-:-:S07]  /*bab0*/  FMUL.FTZ R0, R59, UR4 ;  /* 0x000000043b007c20 */ /* 0x002fce0008410000 */
[----:B------:R-:W-:Y:S01]  /*bac0*/  HMMA.16816.F32 R24, R20, R40, R52 ;  /* 0x000000281418723c */ /* 0x000fe20000001834 */
[----:B------:R1:W2:Y:S01]  /*bad0*/  MUFU.TANH R199, R0 ;  /* 0x0000000000c77308 */ /* 0x0002a20000002400 */
[----:B------:R-:W-:Y:S01]  /*bae0*/  IMAD.MOV.U32 R250, RZ, RZ, R6 ;  /* 0x000000fffffa7224 */ /* 0x000fe200078e0006 */
[----:B------:R-:W5:Y:S05]  /*baf0*/  LDSM.16.M88.4 R52, [R93+0x7800] ;  /* 0x007800005d34783b */ /* 0x000f6a0000000200 */
[----:B---3--:R-:W-:Y:S01]  /*bb00*/  HMMA.16816.F32 R28, R12, R32, R88 ;  /* 0x000000200c1c723c */ /* 0x008fe20000001858 */
[----:B-1----:R-:W-:-:S04]  /*bb10*/  FMUL.FTZ R0, R68, UR4 ;  /* 0x0000000444007c20 */ /* 0x002fc80008410000 */
[----:B------:R1:W3:Y:S03]  /*bb20*/  MUFU.TANH R217, R0 ;  /* 0x0000000000d97308 */ /* 0x0002e60000002400 */
[----:B------:R-:W-:Y:S01]  /*bb30*/  HMMA.16816.F32 R32, R12, R34, R8 ;  /* 0x000000220c20723c */ /* 0x000fe20000001808 */
[----:B-1----:R-:W-:-:S04]  /*bb40*/  FMUL.FTZ R0, R69, UR4 ;  /* 0x0000000445007c20 */ /* 0x002fc80008410000 */
[----:B------:R1:W-:Y:S03]  /*bb50*/  MUFU.TANH R195, R0 ;  /* 0x0000000000c37308 */ /* 0x0003e60000002400 */
[----:B------:R-:W-:Y:S08]  /*bb60*/  HMMA.16816.F32 R8, R16, R48, R24 ;  /* 0x000000301008723c */ /* 0x000ff00000001818 */
[----:B------:R-:W-:Y:S01]  /*bb70*/  HMMA.16816.F32 R40, R20, R42, R72 ;  /* 0x0000002a1428723c */ /* 0x000fe20000001848 */
[----:B-1----:R-:W-:-:S04]  /*bb80*/  FMUL.FTZ R0, R70, UR4 ;  /* 0x0000000446007c20 */ /* 0x002fc80008410000 */
[----:B------:R1:W-:Y:S02]  /*bb90*/  MUFU.TANH R200, R0 ;  /* 0x0000000000c87308 */ /* 0x0003e40000002400 */
[----:B-1----:R-:W-:-:S06]  /*bba0*/  FMUL.FTZ R0, R71, UR4 ;  /* 0x0000000447007c20 */ /* 0x002fcc0008410000 */
[----:B------:R1:W3:Y:S01]  /*bbb0*/  MUFU.TANH R196, R0 ;  /* 0x0000000000c47308 */ /* 0x0002e20000002400 */
[----:B----4-:R-:W-:Y:S01]  /*bbc0*/  HMMA.16816.F32 R56, R20, R44, R80 ;  /* 0x0000002c1438723c */ /* 0x010fe20000001850 */
[----:B-1----:R-:W-:-:S06]  /*bbd0*/  FMUL.FTZ R0, R28, UR4 ;  /* 0x000000041c007c20 */ /* 0x002fcc0008410000 */
[----:B------:R1:W4:Y:S01]  /*bbe0*/  MUFU.TANH R203, R0 ;  /* 0x0000000000cb7308 */ /* 0x0003220000002400 */
[----:B------:R-:W-:Y:S01]  /*bbf0*/  HMMA.16816.F32 R72, R20, R46, R84 ;  /* 0x0000002e1448723c */ /* 0x000fe20000001854 */
[----:B------:R-:W-:Y:S01]  /*bc00*/  LDSM.16.M88.4 R44, [R96+0x7000] ;  /* 0x00700000602c783b */ /* 0x000fe20000000200 */
[----:B------:R-:W-:Y:S02]  /*bc10*/  IMAD.SHL.U32 R6, R239, 0x2, RZ ;  /* 0x00000002ef067824 */ /* 0x000fe400078e00ff */
[----:B-1----:R-:W-:-:S04]  /*bc20*/  FMUL.FTZ R0, R29, UR4 ;  /* 0x000000041d007c20 */ /* 0x002fc80008410000 */
[----:B------:R1:W-:Y:S01]  /*bc30*/  MUFU.TANH R206, R0 ;  /* 0x0000000000ce7308 */ /* 0x0003e20000002400 */
[----:B------:R-:W-:Y:S02]  /*bc40*/  IMAD.MOV.U32 R251, RZ, RZ, R4 ;  /* 0x000000fffffb7224 */ /* 0x000fe400078e0004 */
[----:B------:R-:W-:Y:S01]  /*bc50*/  FMUL.FTZ R4, R33, UR4 ;  /* 0x0000000421047c20 */ /* 0x000fe20008410000 */
[----:B------:R-:W-:Y:S01]  /*bc60*/  LOP3.LUT R6, R6, 0x6, RZ, 0xc0, !PT ;  /* 0x0000000606067812 */ /* 0x000fe200078ec0ff */
[----:B-1----:R-:W-:-:S04]  /*bc70*/  FMUL.FTZ R0, R30, UR4 ;  /* 0x000000041e007c20 */ /* 0x002fc80008410000 */
[----:B------:R1:W-:Y:S01]  /*bc80*/  MUFU.TANH R210, R0 ;  /* 0x0000000000d27308 */ /* 0x0003e20000002400 */
[----:B------:R-:W-:Y:S01]  /*bc90*/  FMUL.FTZ R24, R35, UR4 ;  /* 0x0000000423187c20 */ /* 0x000fe20008410000 */
[----:B-1----:R-:W-:Y:S02]  /*bca0*/  FMUL.FTZ R0, R31, UR4 ;  /* 0x000000041f007c20 */ /* 0x002fe40008410000 */
[----:B------:R-:W-:Y:S04]  /*bcb0*/  HMMA.16816.F32 R28, R12, R64, R8 ;  /* 0x000000400c1c723c */ /* 0x000fe80000001808 */
[----:B------:R1:W4:Y:S04]  /*bcc0*/  MUFU.TANH R208, R0 ;  /* 0x0000000000d07308 */ /* 0x0003280000002400 */
[----:B------:R-:W-:Y:S01]  /*bcd0*/  HMMA.16816.F32 R8, R16, R50, R40 ;  /* 0x000000321008723c */ /* 0x000fe20000001828 */
[----:B------:R-:W2:Y:S03]  /*bce0*/  LDSM.16.M88.4 R40, [R93+0x8000] ;  /* 0x008000005d28783b */ /* 0x000ea60000000200 */
[----:B------:R5:W-:Y:S01]  /*bcf0*/  MUFU.TANH R204, R4 ;  /* 0x0000000400cc7308 */ /* 0x000be20000002400 */
[----:B------:R-:W3:Y:S01]  /*bd00*/  LDSM.16.M88.4 R48, [R37+0x7800] ;  /* 0x007800002530783b */ /* 0x000ee20000000200 */
[----:B-1----:R-:W-:-:S06]  /*bd10*/  FMUL.FTZ R0, R32, UR4 ;  /* 0x0000000420007c20 */ /* 0x002fcc0008410000 */
[----:B------:R1:W4:Y:S01]  /*bd20*/  MUFU.TANH R205, R0 ;  /* 0x0000000000cd7308 */ /* 0x0003220000002400 */
[----:B-----5:R-:W-:Y:S01]  /*bd30*/  FMUL.FTZ R4, R34, UR4 ;  /* 0x0000000422047c20 */ /* 0x020fe20008410000 */
[----:B------:R-:W-:Y:S01]  /*bd40*/  HMMA.16816.F32 R68, R20, R52, R100 ;  /* 0x000000341444723c */ /* 0x000fe20000001864 */
[----:B------:R-:W5:Y:S05]  /*bd50*/  LDSM.16.M88.4 R32, [R93+0x8800] ;  /* 0x008800005d20783b */ /* 0x000f6a0000000200 */
[----:B------:R4:W-:Y:S01]  /*bd60*/  MUFU.TANH R209, R4 ;  /* 0x0000000400d17308 */ /* 0x0009e20000002400 */
[----:B-1----:R-:W-:-:S04]  /*bd70*/  IMAD.U32 R0, RZ, RZ, UR16 ;  /* 0x00000010ff007e24 */ /* 0x002fc8000f8e00ff */
[----:B------:R-:W-:-:S03]  /*bd80*/  IMAD R0, R0, 0x100, R6 ;  /* 0x0000010000007824 */ /* 0x000fc600078e0206 */
[----:B------:R1:W5:Y:S01]  /*bd90*/  MUFU.TANH R216, R24 ;  /* 0x0000001800d87308 */ /* 0x0003620000002400 */
[C---:B----4-:R-:W-:Y:S02]  /*bda0*/  VIADD R4, R0.reuse, 0xfffffe01 ;  /* 0xfffffe0100047836 */ /* 0x050fe40000000000 */
[----:B------:R-:W-:-:S03]  /*bdb0*/  VIADD R6, R0, 0xfffffe00 ;  /* 0xfffffe0000067836 */ /* 0x000fc60000000000 */
[C---:B------:R-:W-:Y:S02]  /*bdc0*/  ISETP.GE.AND P1, PT, R4.reuse, R7, PT ;  /* 0x000000070400720c */ /* 0x040fe40003f26270 */
[----:B------:R-:W-:Y:S01]  /*bdd0*/  ISETP.GE.AND P3, PT, R4, R5, PT ;  /* 0x000000050400720c */ /* 0x000fe20003f66270 */
[----:B------:R-:W-:Y:S01]  /*bde0*/  VIADD R4, R0, 0xfffffe08 ;  /* 0xfffffe0800047836 */ /* 0x000fe20000000000 */
[C---:B------:R-:W-:Y:S02]  /*bdf0*/  ISETP.GE.AND P6, PT, R6.reuse, R7, PT ;  /* 0x000000070600720c */ /* 0x040fe40003fc6270 */
[----:B------:R-:W-:Y:S01]  /*be00*/  ISETP.GE.AND P2, PT, R6, R5, PT ;  /* 0x000000050600720c */ /* 0x000fe20003f46270 */
[----:B-1----:R-:W-:Y:S01]  /*be10*/  HMMA.16816.F32 R24, R12, R66, R8 ;  /* 0x000000420c18723c */ /* 0x002fe20000001808 */
[----:B------:R-:W-:Y:S01]  /*be20*/  FMUL.FTZ R6, R28, UR4 ;  /* 0x000000041c067c20 */ /* 0x000fe20008410000 */
[----:B------:R-:W-:-:S06]  /*be30*/  FSEL R91, R214, -INF , !P6 ;  /* 0xff800000d65b7808 */ /* 0x000fcc0007000000 */
[----:B------:R-:W-:Y:S01]  /*be40*/  HMMA.16816.F32 R8, R16, R60, R56 ;  /* 0x0000003c1008723c */ /* 0x000fe20000001838 */
[C---:B------:R-:W-:Y:S01]  /*be50*/  ISETP.GE.AND P5, PT, R4.reuse, R7, PT ;  /* 0x000000070400720c */ /* 0x040fe20003fa6270 */
[----:B------:R1:W4:Y:S01]  /*be60*/  MUFU.TANH R215, R6 ;  /* 0x0000000600d77308 */ /* 0x0003220000002400 */
[----:B------:R-:W-:Y:S01]  /*be70*/  ISETP.GE.AND P6, PT, R4, R5, PT ;  /* 0x000000050400720c */ /* 0x000fe20003fc6270 */
[----:B------:R-:W-:Y:S01]  /*be80*/  VIADD R4, R0, 0xfffffe09 ;  /* 0xfffffe0900047836 */ /* 0x000fe20000000000 */
[----:B------:R-:W-:Y:S02]  /*be90*/  FSEL R90, R212, -INF , !P2 ;  /* 0xff800000d45a7808 */ /* 0x000fe40005000000 */
[----:B------:R-:W-:Y:S02]  /*bea0*/  FSEL R86, R243, -INF , !P1 ;  /* 0xff800000f3567808 */ /* 0x000fe40004800000 */
[C---:B------:R-:W-:Y:S02]  /*beb0*/  ISETP.GE.AND P2, PT, R4.reuse, R7, PT ;  /* 0x000000070400720c */ /* 0x040fe40003f46270 */
[----:B------:R-:W-:Y:S01]  /*bec0*/  ISETP.GE.AND P1, PT, R4, R5, PT ;  /* 0x000000050400720c */ /* 0x000fe20003f26270 */
[----:B------:R-:W-:-:S02]  /*bed0*/  VIADD R4, R0, 0xfffffe10 ;  /* 0xfffffe1000047836 */ /* 0x000fc40000000000 */
[----:B-1----:R-:W-:-:S04]  /*bee0*/  FMUL.FTZ R6, R29, UR4 ;  /* 0x000000041d067c20 */ /* 0x002fc80008410000 */
[----:B------:R1:W-:Y:S01]  /*bef0*/  MUFU.TANH R214, R6 ;  /* 0x0000000600d67308 */ /* 0x0003e20000002400 */
[----:B------:R-:W-:Y:S02]  /*bf00*/  FSEL R88, R213, -INF , !P3 ;  /* 0xff800000d5587808 */ /* 0x000fe40005800000 */
[----:B------:R-:W-:Y:S02]  /*bf10*/  FSEL R92, R92, -INF , !P5 ;  /* 0xff8000005c5c7808 */ /* 0x000fe40006800000 */
[C---:B------:R-:W-:Y:S02]  /*bf20*/  ISETP.GE.AND P3, PT, R4.reuse, R7, PT ;  /* 0x000000070400720c */ /* 0x040fe40003f66270 */
[----:B------:R-:W-:Y:S01]  /*bf30*/  ISETP.GE.AND P5, PT, R4, R5, PT ;  /* 0x000000050400720c */ /* 0x000fe20003fa6270 */
[----:B------:R-:W-:Y:S02]  /*bf40*/  VIADD R4, R0, 0xfffffe11 ;  /* 0xfffffe1100047836 */ /* 0x000fe40000000000 */
[----:B-1----:R-:W-:-:S04]  /*bf50*/  FMUL.FTZ R6, R30, UR4 ;  /* 0x000000041e067c20 */ /* 0x002fc80008410000 */
[----:B------:R1:W-:Y:S01]  /*bf60*/  MUFU.TANH R213, R6 ;  /* 0x0000000600d57308 */ /* 0x0003e20000002400 */
[----:B------:R-:W-:Y:S02]  /*bf70*/  FSEL R94, R94, -INF , !P6 ;  /* 0xff8000005e5e7808 */ /* 0x000fe40007000000 */
[----:B------:R-:W-:Y:S01]  /*bf80*/  FSEL R87, R242, -INF , !P2 ;  /* 0xff800000f2577808 */ /* 0x000fe20005000000 */
[----:B--2---:R-:W-:Y:S01]  /*bf90*/  HMMA.16816.F32 R64, R20, R40, R108 ;  /* 0x000000281440723c */ /* 0x004fe2000000186c */
[C---:B------:R-:W-:Y:S02]  /*bfa0*/  ISETP.GE.AND P6, PT, R4.reuse, R7, PT ;  /* 0x000000070400720c */ /* 0x040fe40003fc6270 */
[----:B------:R-:W-:Y:S01]  /*bfb0*/  ISETP.GE.AND P2, PT, R4, R5, PT ;  /* 0x000000050400720c */ /* 0x000fe20003f46270 */
[----:B------:R-:W-:Y:S02]  /*bfc0*/  VIADD R4, R0, 0xfffffe18 ;  /* 0xfffffe1800047836 */ /* 0x000fe40000000000 */
[----:B-1----:R-:W-:-:S02]  /*bfd0*/  FMUL.FTZ R6, R31, UR4 ;  /* 0x000000041f067c20 */ /* 0x002fc40008410000 */
[----:B------:R-:W-:Y:S02]  /*bfe0*/  HMMA.16816.F32 R28, R12, R44, R8 ;  /* 0x0000002c0c1c723c */ /* 0x000fe40000001808 */
[----:B------:R1:W2:Y:S06]  /*bff0*/  MUFU.TANH R212, R6 ;  /* 0x0000000600d47308 */ /* 0x0002ac0000002400 */
[----:B------:R-:W-:Y:S01]  /*c000*/  HMMA.16816.F32 R8, R16, R62, R72 ;  /* 0x0000003e1008723c */ /* 0x000fe20000001848 */
[----:B------:R-:W-:Y:S02]  /*c010*/  FSEL R89, R211, -INF , !P1 ;  /* 0xff800000d3597808 */ /* 0x000fe40004800000 */
[----:B------:R-:W-:-:S05]  /*c020*/  FSEL R103, R207, -INF , !P3 ;  /* 0xff800000cf677808 */ /* 0x000fca0005800000 */
[C---:B------:R-:W-:Y:S01]  /*c030*/  HMMA.16816.F32 R80, R20.reuse, R42, R112 ;  /* 0x0000002a1450723c */ /* 0x040fe20000001870 */
[----:B------:R-:W4:Y:S01]  /*c040*/  LDSM.16.M88.4 R40, [R96+0x7800] ;  /* 0x007800006028783b */ /* 0x000f220000000200 */
[----:B-1----:R-:W-:Y:S01]  /*c050*/  FMUL.FTZ R6, R24, UR4 ;  /* 0x0000000418067c20 */ /* 0x002fe20008410000 */
[C---:B------:R-:W-:Y:S02]  /*c060*/  ISETP.GE.AND P1, PT, R4.reuse, R7, PT ;  /* 0x000000070400720c */ /* 0x040fe40003f26270 */
[----:B------:R-:W-:Y:S01]  /*c070*/  ISETP.GE.AND P3, PT, R4, R5, PT ;  /* 0x000000050400720c */ /* 0x000fe20003f66270 */
[----:B------:R1:W2:Y:S01]  /*c080*/  MUFU.TANH R211, R6 ;  /* 0x0000000600d37308 */ /* 0x0002a20000002400 */
[----:B------:R-:W-:Y:S01]  /*c090*/  VIADD R4, R0, 0xfffffe19 ;  /* 0xfffffe1900047836 */ /* 0x000fe20000000000 */
[----:B------:R-:W-:Y:S01]  /*c0a0*/  HMMA.16816.F32 R76, R20, R54, R104 ;  /* 0x00000036144c723c */ /* 0x000fe20000001868 */
[----:B------:R-:W-:Y:S01]  /*c0b0*/  FSEL R106, R39, -INF , !P5 ;  /* 0xff800000276a7808 */ /* 0x000fe20006800000 */
[----:B------:R-:W-:Y:S01]  /*c0c0*/  FMUL.FTZ R27, R27, UR4 ;  /* 0x000000041b1b7c20 */ /* 0x000fe20008410000 */
[----:B------:R-:W-:Y:S01]  /*c0d0*/  FSEL R101, R241, -INF , !P6 ;  /* 0xff800000f1657808 */ /* 0x000fe20007000000 */
[----:B------:R-:W-:Y:S01]  /*c0e0*/  LDSM.16.M88.4 R52, [R37+0x8000] ;  /* 0x008000002534783b */ /* 0x000fe20000000200 */
[----:B------:R-:W-:-:S02]  /*c0f0*/  ISETP.GE.AND P5, PT, R4, R7, PT ;  /* 0x000000070400720c */ /* 0x000fc40003fa6270 */
[----:B------:R-:W-:Y:S01]  /*c100*/  ISETP.GE.AND P6, PT, R4, R5, PT ;  /* 0x000000050400720c */ /* 0x000fe20003fc6270 */
[----:B------:R-:W-:Y:S01]  /*c110*/  FMUL.FTZ R4, R26, UR4 ;  /* 0x000000041a047c20 */ /* 0x000fe20008410000 */
[----:B-1----:R-:W-:-:S04]  /*c120*/  FMUL.FTZ R6, R25, UR4 ;  /* 0x0000000419067c20 */ /* 0x002fc80008410000 */
[----:B------:R1:W-:Y:S01]  /*c130*/  MUFU.TANH R207, R6 ;  /* 0x0000000600cf7308 */ /* 0x0003e20000002400 */
[----:B------:R-:W-:Y:S01]  /*c140*/  HMMA.16816.F32 R8, R12, R46, R8 ;  /* 0x0000002e0c08723c */ /* 0x000fe20000001808 */
[----:B------:R-:W-:Y:S01]  /*c150*/  FSEL R105, R202, -INF , !P2 ;  /* 0xff800000ca697808 */ /* 0x000fe20005000000 */
[----:B------:R-:W2:Y:S01]  /*c160*/  LDSM.16.M88.4 R44, [R93+0x9000] ;  /* 0x009000005d2c783b */ /* 0x000ea20000000200 */
[----:B------:R-:W-:-:S04]  /*c170*/  FSEL R98, R98, -INF , !P1 ;  /* 0xff80000062627808 */ /* 0x000fc80004800000 */
[----:B------:R3:W2:Y:S01]  /*c180*/  MUFU.TANH R39, R4 ;  /* 0x0000000400277308 */ /* 0x0006a20000002400 */
[----:B------:R-:W-:Y:S01]  /*c190*/  FSEL R107, R185, -INF , !P3 ;  /* 0xff800000b96b7808 */ /* 0x000fe20005800000 */
[----:B-1----:R-:W-:-:S06]  /*c1a0*/  VIADD R6, R0, 0xfffffe20 ;  /* 0xfffffe2000067836 */ /* 0x002fcc0000000000 */
[----:B------:R1:W2:Y:S01]  /*c1b0*/  MUFU.TANH R202, R27 ;  /* 0x0000001b00ca7308 */ /* 0x0002a20000002400 */
[C---:B------:R-:W-:Y:S02]  /*c1c0*/  ISETP.GE.AND P2, PT, R6.reuse, R7, PT ;  /* 0x000000070600720c */ /* 0x040fe40003f46270 */
[----:B------:R-:W-:Y:S01]  /*c1d0*/  ISETP.GE.AND P1, PT, R6, R5, PT ;  /* 0x000000050600720c */ /* 0x000fe20003f26270 */
[----:B---3--:R-:W-:Y:S02]  /*c1e0*/  VIADD R4, R0, 0xfffffe21 ;  /* 0xfffffe2100047836 */ /* 0x008fe40000000000 */
[----:B------:R-:W-:Y:S01]  /*c1f0*/  FMUL.FTZ R6, R28, UR4 ;  /* 0x000000041c067c20 */ /* 0x000fe20008410000 */
[----:B------:R-:W-:Y:S02]  /*c200*/  FSEL R100, R240, -INF , !P5 ;  /* 0xff800000f0647808 */ /* 0x000fe40006800000 */
[----:B------:R-:W-:Y:S02]  /*c210*/  FSEL R104, R194, -INF , !P6 ;  /* 0xff800000c2687808 */ /* 0x000fe40007000000 */
[C---:B------:R-:W-:Y:S01]  /*c220*/  ISETP.GE.AND P3, PT, R4.reuse, R7, PT ;  /* 0x000000070400720c */ /* 0x040fe20003f66270 */
[----:B------:R3:W2:Y:S01]  /*c230*/  MUFU.TANH R194, R6 ;  /* 0x0000000600c27308 */ /* 0x0006a20000002400 */
[----:B------:R-:W-:Y:S01]  /*c240*/  ISETP.GE.AND P5, PT, R4, R5, PT ;  /* 0x000000050400720c */ /* 0x000fe20003fa6270 */
[----:B------:R-:W-:Y:S01]  /*c250*/  VIADD R4, R0, 0xfffffe28 ;  /* 0xfffffe2800047836 */ /* 0x000fe20000000000 */
[----:B-1----:R-:W-:Y:S01]  /*c260*/  HMMA.16816.F32 R24, R16, R48, R68 ;  /* 0x000000301018723c */ /* 0x002fe20000001844 */
[----:B------:R-:W-:-:S02]  /*c270*/  FSEL R116, R235, -INF , !P1 ;  /* 0xff800000eb747808 */ /* 0x000fc40004800000 */
[----:B------:R-:W-:Y:S02]  /*c280*/  FSEL R110, R237, -INF , !P3 ;  /* 0xff800000ed6e7808 */ /* 0x000fe40005800000 */
[----:B------:R-:W-:Y:S01]  /*c290*/  ISETP.GE.AND P6, PT, R4, R7, PT ;  /* 0x000000070400720c */ /* 0x000fe20003fc6270 */
[----:B---3--:R-:W-:Y:S01]  /*c2a0*/  VIADD R6, R0, 0xfffffe29 ;  /* 0xfffffe2900067836 */ /* 0x008fe20000000000 */
[----:B------:R-:W-:-:S04]  /*c2b0*/  FSEL R112, R236, -INF , !P2 ;  /* 0xff800000ec707808 */ /* 0x000fc80005000000 */
[C---:B------:R-:W-:Y:S02]  /*c2c0*/  ISETP.GE.AND P1, PT, R6.reuse, R7, PT ;  /* 0x000000070600720c */ /* 0x040fe40003f26270 */
[-C--:B------:R-:W-:Y:S01]  /*c2d0*/  ISETP.GE.AND P3, PT, R6, R5.reuse, PT ;  /* 0x000000050600720c */ /* 0x080fe20003f66270 */
[----:B------:R-:W-:Y:S01]  /*c2e0*/  FMUL.FTZ R6, R31, UR4 ;  /* 0x000000041f067c20 */ /* 0x000fe20008410000 */
[----:B------:R-:W-:Y:S02]  /*c2f0*/  FSEL R113, R184, -INF , !P6 ;  /* 0xff800000b8717808 */ /* 0x000fe40007000000 */
[----:B------:R-:W-:Y:S01]  /*c300*/  ISETP.GE.AND P2, PT, R4, R5, PT ;  /* 0x000000050400720c */ /* 0x000fe20003f46270 */
[----:B------:R1:W-:Y:S03]  /*c310*/  MUFU.TANH R184, R6 ;  /* 0x0000000600b87308 */ /* 0x0003e60000002400 */
[----:B------:R-:W-:Y:S01]  /*c320*/  FSEL R115, R176, -INF , !P2 ;  /* 0xff800000b0737808 */ /* 0x000fe20005000000 */
[----:B-----5:R-:W-:Y:S01]  /*c330*/  HMMA.16816.F32 R56, R20, R32, R120 ;  /* 0x000000201438723c */ /* 0x020fe20000001878 */
[----:B------:R-:W-:-:S07]  /*c340*/  VIADD R4, R0, 0xfffffe30 ;  /* 0xfffffe3000047836 */ /* 0x000fce0000000000 */
[----:B------:R-:W-:Y:S01]  /*c350*/  HMMA.16816.F32 R60, R20, R34, R124 ;  /* 0x00000022143c723c */ /* 0x000fe2000000187c */
[----:B-1----:R-:W-:-:S04]  /*c360*/  FMUL.FTZ R6, R8, UR4 ;  /* 0x0000000408067c20 */ /* 0x002fc80008410000 */
[----:B------:R1:W-:Y:S03]  /*c370*/  MUFU.TANH R176, R6 ;  /* 0x0000000600b07308 */ /* 0x0003e60000002400 */
[----:B----4-:R-:W-:Y:S01]  /*c380*/  HMMA.16816.F32 R32, R12, R40, R24 ;  /* 0x000000280c20723c */ /* 0x010fe20000001818 */
[----:B------:R-:W-:Y:S02]  /*c390*/  FSEL R117, R38, -INF , !P5 ;  /* 0xff80000026757808 */ /* 0x000fe40006800000 */
[----:B------:R-:W-:Y:S01]  /*c3a0*/  ISETP.GE.AND P5, PT, R4, R7, PT ;  /* 0x000000070400720c */ /* 0x000fe20003fa6270 */
[----:B-1----:R-:W-:-:S04]  /*c3b0*/  FMUL.FTZ R6, R9, UR4 ;  /* 0x0000000409067c20 */ /* 0x002fc80008410000 */
[----:B------:R1:W-:Y:S01]  /*c3c0*/  MUFU.TANH R126, R6 ;  /* 0x00000006007e7308 */ /* 0x0003e20000002400 */
[----:B------:R-:W-:Y:S01]  /*c3d0*/  ISETP.GE.AND P6, PT, R4, R5, PT ;  /* 0x000000050400720c */ /* 0x000fe20003fc6270 */
[----:B------:R-:W-:Y:S01]  /*c3e0*/  VIADD R4, R0, 0xfffffe31 ;  /* 0xfffffe3100047836 */ /* 0x000fe20000000000 */
[----:B------:R-:W-:Y:S01]  /*c3f0*/  FSEL R109, R234, -INF , !P1 ;  /* 0xff800000ea6d7808 */ /* 0x000fe20004800000 */
[----:B-1----:R-:W-:-:S04]  /*c400*/  FMUL.FTZ R6, R10, UR4 ;  /* 0x000000040a067c20 */ /* 0x002fc80008410000 */
[----:B------:R1:W-:Y:S01]  /*c410*/  MUFU.TANH R114, R6 ;  /* 0x0000000600727308 */ /* 0x0003e20000002400 */
[C---:B------:R-:W-:Y:S02]  /*c420*/  ISETP.GE.AND P2, PT, R4.reuse, R7, PT ;  /* 0x000000070400720c */ /* 0x040fe40003f46270 */
[-C--:B------:R-:W-:Y:S01]  /*c430*/  ISETP.GE.AND P1, PT, R4, R5.reuse, PT ;  /* 0x000000050400720c */ /* 0x080fe20003f26270 */
[----:B------:R-:W-:Y:S02]  /*c440*/  VIADD R4, R0, 0xfffffe38 ;  /* 0xfffffe3800047836 */ /* 0x000fe40000000000 */
[----:B------:R-:W-:Y:S01]  /*c450*/  FMUL.FTZ R24, R32, UR4 ;  /* 0x0000000420187c20 */ /* 0x000fe20008410000 */
[----:B-1----:R-:W-:Y:S02]  /*c460*/  FMUL.FTZ R6, R11, UR4 ;  /* 0x000000040b067c20 */ /* 0x002fe40008410000 */
[----:B------:R-:W-:Y:S01]  /*c470*/  HMMA.16816.F32 R8, R16, R50, R76 ;  /* 0x000000321008723c */ /* 0x000fe2000000184c */
[----:B------:R-:W-:Y:S01]  /*c480*/  FSEL R124, R231, -INF , !P5 ;  /* 0xff800000e77c7808 */ /* 0x000fe20006800000 */
[----:B------:R1:W-:Y:S01]  /*c490*/  MUFU.TANH R102, R24 ;  /* 0x0000001800667308 */ /* 0x0003e20000002400 */
[----:B------:R-:W-:Y:S01]  /*c4a0*/  ISETP.GE.AND P5, PT, R4, R5, PT ;  /* 0x000000050400720c */ /* 0x000fe20003fa6270 */
[----:B------:R-:W3:Y:S01]  /*c4b0*/  LDSM.16.M88.4 R48, [R96+0x8000] ;  /* 0x008000006030783b */ /* 0x000ee20000000200 */
[----:B------:R-:W-:-:S02]  /*c4c0*/  FSEL R111, R233, -INF , !P3 ;  /* 0xff800000e96f7808 */ /* 0x000fc40005800000 */
[----:B------:R-:W-:Y:S02]  /*c4d0*/  FSEL R122, R99, -INF , !P5 ;  /* 0xff800000637a7808 */ /* 0x000fe40006800000 */
[----:B------:R-:W-:Y:S01]  /*c4e0*/  ISETP.GE.AND P3, PT, R4, R7, PT ;  /* 0x000000070400720c */ /* 0x000fe20003f66270 */
[----:B------:R-:W-:Y:S01]  /*c4f0*/  VIADD R4, R0, 0xfffffe39 ;  /* 0xfffffe3900047836 */ /* 0x000fe20000000000 */
[----:B------:R-:W-:Y:S01]  /*c500*/  FSEL R125, R228, -INF , !P6 ;  /* 0xff800000e47d7808 */ /* 0x000fe20007000000 */
[----:B-1----:R-:W-:-:S04]  /*c510*/  FMUL.FTZ R24, R33, UR4 ;  /* 0x0000000421187c20 */ /* 0x002fc80008410000 */
[----:B------:R1:W-:Y:S01]  /*c520*/  MUFU.TANH R99, R24 ;  /* 0x0000001800637308 */ /* 0x0003e20000002400 */
[----:B------:R-:W-:Y:S02]  /*c530*/  FSEL R121, R232, -INF , !P2 ;  /* 0xff800000e8797808 */ /* 0x000fe40005000000 */
[C---:B------:R-:W-:Y:S02]  /*c540*/  ISETP.GE.AND P6, PT, R4.reuse, R7, PT ;  /* 0x000000070400720c */ /* 0x040fe40003fc6270 */
[----:B------:R-:W-:Y:S01]  /*c550*/  ISETP.GE.AND P2, PT, R4, R5, PT ;  /* 0x000000050400720c */ /* 0x000fe20003f46270 */
[----:B------:R-:W-:Y:S02]  /*c560*/  VIADD R4, R0, 0xfffffe40 ;  /* 0xfffffe4000047836 */ /* 0x000fe40000000000 */
[----:B------:R4:W-:Y:S01]  /*c570*/  MUFU.TANH R108, R6 ;  /* 0x00000006006c7308 */ /* 0x0009e20000002400 */
[----:B-1----:R-:W-:Y:S01]  /*c580*/  HMMA.16816.F32 R24, R12, R42, R8 ;  /* 0x0000002a0c18723c */ /* 0x002fe20000001808 */
[----:B------:R-:W1:Y:S01]  /*c590*/  LDSM.16.M88.4 R40, [R37+0x8800] ;  /* 0x008800002528783b */ /* 0x000e620000000200 */
[----:B------:R-:W-:-:S02]  /*c5a0*/  FSEL R123, R229, -INF , !P1 ;  /* 0xff800000e57b7808 */ /* 0x000fc40004800000 */
[----:B------:R-:W-:Y:S01]  /*c5b0*/  FSEL R120, R227, -INF , !P3 ;  /* 0xff800000e3787808 */ /* 0x000fe20005800000 */
[----:B----4-:R-:W-:Y:S01]  /*c5c0*/  VIADD R6, R0, 0xfffffe48 ;  /* 0xfffffe4800067836 */ /* 0x010fe20000000000 */
[C---:B------:R-:W-:Y:S02]  /*c5d0*/  ISETP.GE.AND P1, PT, R4.reuse, R7, PT ;  /* 0x000000070400720c */ /* 0x040fe40003f26270 */
[----:B------:R-:W-:Y:S01]  /*c5e0*/  ISETP.GE.AND P3, PT, R4, R5, PT ;  /* 0x000000050400720c */ /* 0x000fe20003f66270 */
[----:B------:R-:W-:Y:S01]  /*c5f0*/  VIADD R4, R0, 0xfffffe41 ;  /* 0xfffffe4100047836 */ /* 0x000fe20000000000 */
[----:B------:R-:W-:Y:S01]  /*c600*/  FSEL R119, R226, -INF , !P2 ;  /* 0xff800000e2777808 */ /* 0x000fe20005000000 */
[----:B------:R-:W-:Y:S01]  /*c610*/  FMUL.FTZ R8, R35, UR4 ;  /* 0x0000000423087c20 */ /* 0x000fe20008410000 */
[----:B------:R-:W-:Y:S01]  /*c620*/  ISETP.GE.AND P2, PT, R6, R7, PT ;  /* 0x000000070600720c */ /* 0x000fe20003f46270 */
[----:B--2---:R-:W-:Y:S01]  /*c630*/  HMMA.16816.F32 R68, R20, R44, R128 ;  /* 0x0000002c1444723c */ /* 0x004fe20000001880 */
[----:B------:R-:W-:-:S02]  /*c640*/  FSEL R118, R230, -INF , !P6 ;  /* 0xff800000e6767808 */ /* 0x000fc40007000000 */
[----:B------:R-:W-:Y:S02]  /*c650*/  FSEL R128, R225, -INF , !P1 ;  /* 0xff800000e1807808 */ /* 0x000fe40004800000 */
[C---:B------:R-:W-:Y:S02]  /*c660*/  ISETP.GE.AND P5, PT, R4.reuse, R7, PT ;  /* 0x000000070400720c */ /* 0x040fe40003fa6270 */
[-C--:B------:R-:W-:Y:S01]  /*c670*/  ISETP.GE.AND P6, PT, R4, R5.reuse, PT ;  /* 0x000000050400720c */ /* 0x080fe20003fc6270 */
[----:B------:R-:W-:Y:S01]  /*c680*/  VIADD R4, R0, 0xfffffe49 ;  /* 0xfffffe4900047836 */ /* 0x000fe20000000000 */
[----:B------:R-:W-:Y:S01]  /*c690*/  ISETP.GE.AND P1, PT, R6, R5, PT ;  /* 0x000000050600720c */ /* 0x000fe20003f26270 */
[----:B------:R-:W-:Y:S01]  /*c6a0*/  FMUL.FTZ R6, R34, UR4 ;  /* 0x0000000422067c20 */ /* 0x000fe20008410000 */
[----:B------:R-:W-:Y:S01]  /*c6b0*/  FSEL R129, R95, -INF , !P2 ;  /* 0xff8000005f817808 */ /* 0x000fe20005000000 */
[----:B------:R-:W-:Y:S01]  /*c6c0*/  FMUL.FTZ R29, R29, UR4 ;  /* 0x000000041d1d7c20 */ /* 0x000fe20008410000 */
[----:B------:R2:W-:Y:S01]  /*c6d0*/  MUFU.TANH R95, R8 ;  /* 0x00000008005f7308 */ /* 0x0005e20000002400 */
[----:B------:R-:W-:Y:S01]  /*c6e0*/  FMUL.FTZ R30, R30, UR4 ;  /* 0x000000041e1e7c20 */ /* 0x000fe20008410000 */
[----:B------:R-:W-:-:S02]  /*c6f0*/  FSEL R130, R97, -INF , !P5 ;  /* 0xff80000061827808 */ /* 0x000fc40006800000 */
[----:B------:R-:W-:Y:S02]  /*c700*/  FSEL R135, R135, -INF , !P3 ;  /* 0xff80000087877808 */ /* 0x000fe40005800000 */
[C---:B------:R-:W-:Y:S02]  /*c710*/  ISETP.GE.AND P3, PT, R4.reuse, R7, PT ;  /* 0x000000070400720c */ /* 0x040fe40003f66270 */
[----:B------:R4:W-:Y:S01]  /*c720*/  MUFU.TANH R97, R6 ;  /* 0x0000000600617308 */ /* 0x0009e20000002400 */
[----:B------:R-:W-:Y:S01]  /*c730*/  ISETP.GE.AND P5, PT, R4, R5, PT ;  /* 0x000000050400720c */ /* 0x000fe20003fa6270 */
[----:B--2---:R-:W-:-:S06]  /*c740*/  FMUL.FTZ R8, R25, UR4 ;  /* 0x0000000419087c20 */ /* 0x004fcc0008410000 */
[----:B------:R-:W-:Y:S01]  /*c750*/  MUFU.TANH R185, R29 ;  /* 0x0000001d00b97308 */ /* 0x000fe20000002400 */
[----:B------:R-:W-:Y:S01]  /*c760*/  FSEL R132, R132, -INF , !P1 ;  /* 0xff80000084847808 */ /* 0x000fe20004800000 */
[----:B------:R-:W-:Y:S01]  /*c770*/  VIADD R4, R0, 0xfffffe50 ;  /* 0xfffffe5000047836 */ /* 0x000fe20000000000 */
[----:B------:R-:W-:Y:S01]  /*c780*/  FSEL R127, R224, -INF , !P3 ;  /* 0xff800000e07f7808 */ /* 0x000fe20005800000 */
[----:B----4-:R-:W-:-:S04]  /*c790*/  VIADD R6, R0, 0xfffffe51 ;  /* 0xfffffe5100067836 */ /* 0x010fc80000000000 */
[----:B------:R2:W4:Y:S08]  /*c7a0*/  MUFU.TANH R38, R30 ;  /* 0x0000001e00267308 */ /* 0x0005300000002400 */
[----:B------:R5:W4:Y:S01]  /*c7b0*/  MUFU.TANH R84, R8 ;  /* 0x0000000800547308 */ /* 0x000b220000002400 */
[C---:B------:R-:W-:Y:S02]  /*c7c0*/  ISETP.GE.AND P1, PT, R6.reuse, R7, PT ;  /* 0x000000070600720c */ /* 0x040fe40003f26270 */
[----:B------:R-:W-:Y:S01]  /*c7d0*/  ISETP.GE.AND P3, PT, R6, R5, PT ;  /* 0x000000050600720c */ /* 0x000fe20003f66270 */
[----:B------:R-:W-:Y:S01]  /*c7e0*/  FMUL.FTZ R6, R24, UR4 ;  /* 0x0000000418067c20 */ /* 0x000fe20008410000 */
[C---:B--2---:R-:W-:Y:S08]  /*c7f0*/  HMMA.16816.F32 R28, R16.reuse, R52, R64 ;  /* 0x00000034101c723c */ /* 0x044ff00000001840 */
[----:B-----5:R-:W-:Y:S01]  /*c800*/  HMMA.16816.F32 R8, R16, R54, R80 ;  /* 0x000000361008723c */ /* 0x020fe20000001850 */
[----:B------:R-:W-:Y:S01]  /*c810*/  FSEL R133, R133, -INF , !P6 ;  /* 0xff80000085857808 */ /* 0x000fe20007000000 */
[----:B------:R2:W-:Y:S06]  /*c820*/  MUFU.TANH R85, R6 ;  /* 0x0000000600557308 */ /* 0x0005ec0000002400 */
[----:B------:R-:W-:Y:S01]  /*c830*/  HMMA.16816.F32 R64, R20, R46, R168 ;  /* 0x0000002e1440723c */ /* 0x000fe200000018a8 */
[----:B------:R-:W5:Y:S01]  /*c840*/  LDSM.16.M88.4 R44, [R96+0x8800] ;  /* 0x00880000602c783b */ /* 0x000f620000000200 */
[----:B------:R-:W-:-:S02]  /*c850*/  ISETP.GE.AND P6, PT, R4, R7, PT ;  /* 0x000000070400720c */ /* 0x000fc40003fc6270 */
[----:B------:R-:W-:Y:S01]  /*c860*/  ISETP.GE.AND P2, PT, R4, R5, PT ;  /* 0x000000050400720c */ /* 0x000fe20003f46270 */
[C---:B------:R-:W-:Y:S01]  /*c870*/  VIADD R4, R0.reuse, 0xfffffe58 ;  /* 0xfffffe5800047836 */ /* 0x040fe20000000000 */
[----:B------:R-:W-:Y:S01]  /*c880*/  FSEL R131, R223, -INF , !P5 ;  /* 0xff800000df837808 */ /* 0x000fe20006800000 */
[----:B------:R-:W-:Y:S01]  /*c890*/  LDSM.16.M88.4 R52, [R37+0x9000] ;  /* 0x009000002534783b */ /* 0x000fe20000000200 */
[----:B------:R-:W-:Y:S01]  /*c8a0*/  FSEL R171, R221, -INF , !P6 ;  /* 0xff800000ddab7808 */ /* 0x000fe20007000000 */
[----:B--2---:R-:W-:Y:S01]  /*c8b0*/  VIADD R6, R0, 0xfffffe59 ;  /* 0xfffffe5900067836 */ /* 0x004fe20000000000 */
[----:B------:R-:W-:Y:S02]  /*c8c0*/  FSEL R178, R178, -INF , !P2 ;  /* 0xff800000b2b27808 */ /* 0x000fe40005000000 */
[----:B------:R-:W-:Y:S02]  /*c8d0*/  FSEL R168, R222, -INF , !P1 ;  /* 0xff800000dea87808 */ /* 0x000fe40004800000 */
[----:B------:R-:W-:-:S02]  /*c8e0*/  ISETP.GE.AND P5, PT, R4, R7, PT ;  /* 0x000000070400720c */ /* 0x000fc40003fa6270 */
[----:B------:R-:W-:Y:S01]  /*c8f0*/  ISETP.GE.AND P6, PT, R4, R5, PT ;  /* 0x000000050400720c */ /* 0x000fe20003fc6270 */
[----:B------:R-:W-:Y:S01]  /*c900*/  VIADD R4, R0, 0xfffffe60 ;  /* 0xfffffe6000047836 */ /* 0x000fe20000000000 */
[C---:B------:R-:W-:Y:S02]  /*c910*/  ISETP.GE.AND P2, PT, R6.reuse, R7, PT ;  /* 0x000000070600720c */ /* 0x040fe40003f46270 */
[----:B------:R-:W-:Y:S01]  /*c920*/  ISETP.GE.AND P1, PT, R6, R5, PT ;  /* 0x000000050600720c */ /* 0x000fe20003f26270 */
[----:B------:R-:W-:Y:S01]  /*c930*/  FMUL.FTZ R6, R26, UR4 ;  /* 0x000000041a067c20 */ /* 0x000fe20008410000 */
[----:B------:R-:W-:Y:S01]  /*c940*/  FSEL R179, R179, -INF , !P3 ;  /* 0xff800000b3b37808 */ /* 0x000fe20005800000 */
[----:B---3--:R-:W-:Y:S01]  /*c950*/  HMMA.16816.F32 R8, R12, R50, R8 ;  /* 0x000000320c08723c */ /* 0x008fe20000001808 */
[----:B------:R-:W-:Y:S01]  /*c960*/  FSEL R170, R186, -INF , !P5 ;  /* 0xff800000baaa7808 */ /* 0x000fe20006800000 */
[----:B------:R2:W3:Y:S01]  /*c970*/  MUFU.TANH R79, R6 ;  /* 0x00000006004f7308 */ /* 0x0004e20000002400 */
[----:B------:R-:W-:-:S02]  /*c980*/  ISETP.GE.AND P3, PT, R4, R7, PT ;  /* 0x000000070400720c */ /* 0x000fc40003f66270 */
[----:B------:R-:W-:Y:S01]  /*c990*/  ISETP.GE.AND P5, PT, R4, R5, PT ;  /* 0x000000050400720c */ /* 0x000fe20003fa6270 */
[----:B------:R-:W-:Y:S02]  /*c9a0*/  VIADD R4, R0, 0xfffffe61 ;  /* 0xfffffe6100047836 */ /* 0x000fe40000000000 */
[----:B------:R-:W-:Y:S01]  /*c9b0*/  HMMA.16816.F32 R32, R12, R48, R28 ;  /* 0x000000300c20723c */ /* 0x000fe2000000181c */
[----:B------:R-:W-:Y:S01]  /*c9c0*/  FSEL R169, R220, -INF , !P1 ;  /* 0xff800000dca97808 */ /* 0x000fe20004800000 */
[----:B------:R-:W-:Y:S01]  /*c9d0*/  LDSM.16.M88.4 R48, [R96+0x9000] ;  /* 0x009000006030783b */ /* 0x000fe20000000200 */
[----:B------:R-:W-:-:S05]  /*c9e0*/  FSEL R186, R188, -INF , !P3 ;  /* 0xff800000bcba7808 */ /* 0x000fca0005800000 */
[C---:B-1----:R-:W-:Y:S01]  /*c9f0*/  HMMA.16816.F32 R28, R16.reuse, R40, R56 ;  /* 0x00000028101c723c */ /* 0x042fe20000001838 */
[----:B------:R-:W-:Y:S01]  /*ca00*/  FSEL R177, R177, -INF , !P6 ;  /* 0xff800000b1b17808 */ /* 0x000fe20007000000 */
[----:B------:R1:W4:Y:S01]  /*ca10*/  LDSM.16.M88.4 R56, [R93+0x9800] ;  /* 0x009800005d38783b */ /* 0x0003220000000200 */
[----:B--2---:R-:W-:Y:S01]  /*ca20*/  VIADD R6, R0, 0xfffffe68 ;  /* 0xfffffe6800067836 */ /* 0x004fe20000000000 */
[----:B------:R-:W-:Y:S02]  /*ca30*/  FSEL R83, R187, -INF , !P2 ;  /* 0xff800000bb537808 */ /* 0x000fe40005000000 */
[-C--:B------:R-:W-:Y:S02]  /*ca40*/  ISETP.GE.AND P6, PT, R4, R7.reuse, PT ;  /* 0x000000070400720c */ /* 0x080fe40003fc6270 */
[C---:B------:R-:W-:Y:S02]  /*ca50*/  ISETP.GE.AND P1, PT, R6.reuse, R7, PT ;  /* 0x000000070600720c */ /* 0x040fe40003f26270 */
[-C--:B------:R-:W-:Y:S01]  /*ca60*/  ISETP.GE.AND P3, PT, R6, R5.reuse, PT ;  /* 0x000000050600720c */ /* 0x080fe20003f66270 */
[----:B------:R-:W-:Y:S01]  /*ca70*/  VIADD R6, R0, 0xfffffe70 ;  /* 0xfffffe7000067836 */ /* 0x000fe20000000000 */
[----:B------:R-:W-:Y:S01]  /*ca80*/  ISETP.GE.AND P2, PT, R4, R5, PT ;  /* 0x000000050400720c */ /* 0x000fe20003f46270 */
[----:B------:R-:W-:Y:S01]  /*ca90*/  VIADD R4, R0, 0xfffffe69 ;  /* 0xfffffe6900047836 */ /* 0x000fe20000000000 */
[----:B------:R-:W-:Y:S01]  /*caa0*/  HMMA.16816.F32 R40, R16, R42, R60 ;  /* 0x0000002a1028723c */ /* 0x000fe2000000183c */
        /* <DEDUP_REMOVED lines=14> */
[----:B------:R-:W-:Y:S01]  /*cb90*/  FMUL.FTZ R6, R8, UR4 ;  /* 0x0000000408067c20 */ /* 0x000fe20008410000 */
[----:B-----5:R-:W-:Y:S01]  /*cba0*/  HMMA.16816.F32 R28, R12, R44, R28 ;  /* 0x0000002c0c1c723c */ /* 0x020fe2000000181c */
[----:B------:R-:W-:-:S02]  /*cbb0*/  FSEL R187, R218, -INF , !P5 ;  /* 0xff800000dabb7808 */ /* 0x000fc40006800000 */
[----:B------:R2:W-:Y:S01]  /*cbc0*/  MUFU.TANH R73, R6 ;  /* 0x0000000600497308 */ /* 0x0005e20000002400 */
[----:B------:R-:W-:Y:S01]  /*cbd0*/  ISETP.GE.AND P5, PT, R4, R5, PT ;  /* 0x000000050400720c */ /* 0x000fe20003fa6270 */
[----:B------:R-:W-:Y:S01]  /*cbe0*/  FMUL.FTZ R24, R32, UR4 ;  /* 0x0000000420187c20 */ /* 0x000fe20008410000 */
[----:B------:R-:W-:Y:S02]  /*cbf0*/  FSEL R192, R192, -INF , !P3 ;  /* 0xff800000c0c07808 */ /* 0x000fe40005800000 */
[----:B------:R-:W-:Y:S02]  /*cc00*/  FSEL R199, R199, -INF , !P5 ;  /* 0xff800000c7c77808 */ /* 0x000fe40006800000 */
[----:B-1----:R-:W-:Y:S01]  /*cc10*/  FSEL R93, R217, -INF , !P6 ;  /* 0xff800000d95d7808 */ /* 0x002fe20007000000 */
[----:B------:R1:W-:Y:S01]  /*cc20*/  MUFU.TANH R77, R24 ;  /* 0x00000018004d7308 */ /* 0x0003e20000002400 */
[----:B------:R-:W-:Y:S01]  /*cc30*/  ISETP.GE.AND P3, PT, R4, R7, PT ;  /* 0x000000070400720c */ /* 0x000fe20003f66270 */
[C---:B------:R-:W-:Y:S01]  /*cc40*/  VIADD R4, R0.reuse, 0xfffffe79 ;  /* 0xfffffe7900047836 */ /* 0x040fe20000000000 */
[----:B------:R-:W-:Y:S01]  /*cc50*/  HMMA.16816.F32 R40, R12, R46, R40 ;  /* 0x0000002e0c28723c */ /* 0x000fe20000001828 */
[----:B------:R-:W5:Y:S01]  /*cc60*/  LDSM.16.M88.4 R44, [R37+0x9800] ;  /* 0x00980000252c783b */ /* 0x000f620000000200 */
[----:B--2---:R-:W-:-:S05]  /*cc70*/  VIADD R6, R0, 0xfffffe80 ;  /* 0xfffffe8000067836 */ /* 0x004fca0000000000 */
[C---:B------:R-:W-:Y:S02]  /*cc80*/  ISETP.GE.AND P5, PT, R6.reuse, R7, PT ;  /* 0x000000070600720c */ /* 0x040fe40003fa6270 */
[-C--:B------:R-:W-:Y:S01]  /*cc90*/  ISETP.GE.AND P6, PT, R6, R5.reuse, PT ;  /* 0x000000050600720c */ /* 0x080fe20003fc6270 */
[----:B-1----:R-:W-:Y:S01]  /*cca0*/  FMUL.FTZ R24, R33, UR4 ;  /* 0x0000000421187c20 */ /* 0x002fe20008410000 */
[----:B------:R-:W-:Y:S01]  /*ccb0*/  FMUL.FTZ R6, R10, UR4 ;  /* 0x000000040a067c20 */ /* 0x000fe20008410000 */
[----:B------:R-:W-:Y:S02]  /*ccc0*/  FSEL R197, R197, -INF , !P3 ;  /* 0xff800000c5c57808 */ /* 0x000fe40005800000 */
[----:B------:R1:W2:Y:S01]  /*ccd0*/  MUFU.TANH R76, R24 ;  /* 0x00000018004c7308 */ /* 0x0002a20000002400 */
[----:B------:R-:W-:Y:S01]  /*cce0*/  ISETP.GE.AND P3, PT, R4, R5, PT ;  /* 0x000000050400720c */ /* 0x000fe20003f66270 */
[----:B------:R-:W-:Y:S01]  /*ccf0*/  FMUL.FTZ R27, R27, UR4 ;  /* 0x000000041b1b7c20 */ /* 0x000fe20008410000 */
[----:B------:R-:W-:-:S05]  /*cd00*/  FSEL R201, R201, -INF , !P1 ;  /* 0xff800000c9c97808 */ /* 0x000fca0004800000 */
[----:B------:R3:W-:Y:S01]  /*cd10*/  MUFU.TANH R63, R6 ;  /* 0x00000006003f7308 */ /* 0x0007e20000002400 */
[----:B------:R-:W-:Y:S02]  /*cd20*/  FSEL R196, R196, -INF , !P3 ;  /* 0xff800000c4c47808 */ /* 0x000fe40005800000 */
[----:B------:R-:W-:Y:S02]  /*cd30*/  FSEL R203, R203, -INF , !P5 ;  /* 0xff800000cbcb7808 */ /* 0x000fe40006800000 */
[----:B------:R-:W-:Y:S01]  /*cd40*/  ISETP.GE.AND P1, PT, R4, R7, PT ;  /* 0x000000070400720c */ /* 0x000fe20003f26270 */
[----:B-1----:R-:W-:Y:S01]  /*cd50*/  FMUL.FTZ R24, R34, UR4 ;  /* 0x0000000422187c20 */ /* 0x002fe20008410000 */
[----:B------:R-:W-:-:S03]  /*cd60*/  VIADD R4, R0, 0xfffffe81 ;  /* 0xfffffe8100047836 */ /* 0x000fc60000000000 */
[----:B------:R1:W2:Y:S01]  /*cd70*/  MUFU.TANH R75, R24 ;  /* 0x00000018004b7308 */ /* 0x0002a20000002400 */
[----:B---3--:R-:W-:-:S05]  /*cd80*/  VIADD R6, R0, 0xfffffe88 ;  /* 0xfffffe8800067836 */ /* 0x008fca0000000000 */
[C---:B------:R-:W-:Y:S02]  /*cd90*/  ISETP.GE.AND P3, PT, R6.reuse, R7, PT ;  /* 0x000000070600720c */ /* 0x040fe40003f66270 */
[----:B------:R-:W-:Y:S01]  /*cda0*/  ISETP.GE.AND P5, PT, R6, R5, PT ;  /* 0x000000050600720c */ /* 0x000fe20003fa6270 */
[----:B------:R-:W-:Y:S01]  /*cdb0*/  FMUL.FTZ R6, R28, UR4 ;  /* 0x000000041c067c20 */ /* 0x000fe20008410000 */
[----:B------:R-:W3:Y:S01]  /*cdc0*/  MUFU.TANH R78, R27 ;  /* 0x0000001b004e7308 */ /* 0x000ee20000002400 */
[----:B-1----:R-:W-:Y:S01]  /*cdd0*/  FMUL.FTZ R24, R35, UR4 ;  /* 0x0000000423187c20 */ /* 0x002fe20008410000 */
[----:B------:R-:W-:-:S06]  /*cde0*/  FSEL R195, R195, -INF , !P1 ;  /* 0xff800000c3c37808 */ /* 0x000fcc0004800000 */
[----:B------:R1:W-:Y:S01]  /*cdf0*/  MUFU.TANH R60, R6 ;  /* 0x00000006003c7308 */ /* 0x0003e20000002400 */
[----:B------:R-:W-:-:S07]  /*ce00*/  ISETP.GE.AND P1, PT, R4, R5, PT ;  /* 0x000000050400720c */ /* 0x000fce0003f26270 */
[----:B------:R5:W3:Y:S01]  /*ce10*/  MUFU.TANH R74, R24 ;  /* 0x00000018004a7308 */ /* 0x000ae20000002400 */
[----:B------:R-:W-:Y:S01]  /*ce20*/  FSEL R200, R200, -INF , !P2 ;  /* 0xff800000c8c87808 */ /* 0x000fe20005000000 */
[----:B----4-:R-:W-:Y:S01]  /*ce30*/  HMMA.16816.F32 R32, R20, R56, R172 ;  /* 0x000000381420723c */ /* 0x010fe200000018ac */
[----:B------:R-:W-:Y:S02]  /*ce40*/  FSEL R208, R208, -INF , !P1 ;  /* 0xff800000d0d07808 */ /* 0x000fe40004800000 */
[----:B------:R-:W-:Y:S01]  /*ce50*/  FSEL R205, R205, -INF , !P3 ;  /* 0xff800000cdcd7808 */ /* 0x000fe20005800000 */
[----:B-1----:R-:W-:Y:S01]  /*ce60*/  VIADD R6, R0, 0xfffffe90 ;  /* 0xfffffe9000067836 */ /* 0x002fe20000000000 */
[----:B------:R-:W-:-:S03]  /*ce70*/  ISETP.GE.AND P2, PT, R4, R7, PT ;  /* 0x000000070400720c */ /* 0x000fc60003f46270 */
[----:B-----5:R-:W-:Y:S01]  /*ce80*/  HMMA.16816.F32 R24, R16, R52, R68 ;  /* 0x000000341018723c */ /* 0x020fe20000001844 */
[----:B------:R-:W-:Y:S01]  /*ce90*/  ISETP.GE.AND P1, PT, R6, R7, PT ;  /* 0x000000070600720c */ /* 0x000fe20003f26270 */
[----:B------:R-:W-:Y:S01]  /*cea0*/  VIADD R4, R0, 0xfffffe89 ;  /* 0xfffffe8900047836 */ /* 0x000fe20000000000 */
[----:B------:R-:W-:Y:S01]  /*ceb0*/  ISETP.GE.AND P3, PT, R6, R5, PT ;  /* 0x000000050600720c */ /* 0x000fe20003f66270 */
[----:B------:R-:W-:Y:S01]  /*cec0*/  FMUL.FTZ R8, R29, UR4 ;  /* 0x000000041d087c20 */ /* 0x000fe20008410000 */
[----:B------:R-:W-:Y:S01]  /*ced0*/  FMUL.FTZ R6, R30, UR4 ;  /* 0x000000041e067c20 */ /* 0x000fe20008410000 */
[----:B------:R-:W-:Y:S02]  /*cee0*/  FSEL R210, R210, -INF , !P6 ;  /* 0xff800000d2d27808 */ /* 0x000fe40007000000 */
[----:B------:R-:W-:Y:S01]  /*cef0*/  FSEL R206, R206, -INF , !P2 ;  /* 0xff800000cece7808 */ /* 0x000fe20005000000 */
[----:B------:R1:W-:Y:S01]  /*cf00*/  MUFU.TANH R61, R8 ;  /* 0x00000008003d7308 */ /* 0x0003e20000002400 */
[----:B------:R-:W-:-:S02]  /*cf10*/  ISETP.GE.AND P6, PT, R4, R7, PT ;  /* 0x000000070400720c */ /* 0x000fc40003fc6270 */
[----:B------:R-:W-:Y:S01]  /*cf20*/  ISETP.GE.AND P2, PT, R4, R5, PT ;  /* 0x000000050400720c */ /* 0x000fe20003f46270 */
[----:B------:R-:W-:-:S04]  /*cf30*/  VIADD R4, R0, 0xfffffe91 ;  /* 0xfffffe9100047836 */ /* 0x000fc80000000000 */
[----:B------:R4:W-:Y:S01]  /*cf40*/  MUFU.TANH R53, R6 ;  /* 0x0000000600357308 */ /* 0x0009e20000002400 */
[----:B------:R-:W-:Y:S02]  /*cf50*/  FSEL R172, R216, -INF , !P2 ;  /* 0xff800000d8ac7808 */ /* 0x000fe40005000000 */
[----:B------:R-:W-:Y:S02]  /*cf60*/  FSEL R174, R215, -INF , !P1 ;  /* 0xff800000d7ae7808 */ /* 0x000fe40004800000 */
[----:B------:R-:W-:Y:S01]  /*cf70*/  FSEL R209, R209, -INF , !P5 ;  /* 0xff800000d1d17808 */ /* 0x000fe20006800000 */
[----:B-1----:R-:W-:Y:S01]  /*cf80*/  FMUL.FTZ R8, R31, UR4 ;  /* 0x000000041f087c20 */ /* 0x002fe20008410000 */
[----:B------:R-:W-:-:S03]  /*cf90*/  FSEL R204, R204, -INF , !P6 ;  /* 0xff800000cccc7808 */ /* 0x000fc60007000000 */
[----:B------:R1:W-:Y:S01]  /*cfa0*/  MUFU.TANH R52, R8 ;  /* 0x0000000800347308 */ /* 0x0003e20000002400 */
[----:B----4-:R-:W-:Y:S01]  /*cfb0*/  VIADD R6, R0, 0xfffffe98 ;  /* 0xfffffe9800067836 */ /* 0x010fe20000000000 */
[C---:B------:R-:W-:Y:S02]  /*cfc0*/  ISETP.GE.AND P5, PT, R4.reuse, R7, PT ;  /* 0x000000070400720c */ /* 0x040fe40003fa6270 */
[----:B------:R-:W-:Y:S02]  /*cfd0*/  ISETP.GE.AND P6, PT, R4, R5, PT ;  /* 0x000000050400720c */ /* 0x000fe40003fc6270 */
[C---:B------:R-:W-:Y:S02]  /*cfe0*/  ISETP.GE.AND P2, PT, R6.reuse, R7, PT ;  /* 0x000000070600720c */ /* 0x040fe40003f46270 */
[----:B------:R-:W-:Y:S01]  /*cff0*/  ISETP.GE.AND P1, PT, R6, R5, PT ;  /* 0x000000050600720c */ /* 0x000fe20003f26270 */
[C---:B------:R-:W-:Y:S01]  /*d000*/  VIADD R6, R0.reuse, 0xfffffea0 ;  /* 0xfffffea000067836 */ /* 0x040fe20000000000 */
[----:B------:R-:W-:Y:S01]  /*d010*/  HMMA.16816.F32 R28, R12, R48, R24 ;  /* 0x000000300c1c723c */ /* 0x000fe20000001818 */
[----:B------:R-:W-:-:S02]  /*d020*/  VIADD R4, R0, 0xfffffe99 ;  /* 0xfffffe9900047836 */ /* 0x000fc40000000000 */
[----:B-1----:R-:W-:Y:S01]  /*d030*/  FMUL.FTZ R8, R40, UR4 ;  /* 0x0000000428087c20 */ /* 0x002fe20008410000 */
[----:B------:R-:W-:Y:S01]  /*d040*/  FMUL.FTZ R24, R42, UR4 ;  /* 0x000000042a187c20 */ /* 0x000fe20008410000 */
[----:B------:R-:W-:Y:S01]  /*d050*/  FMUL.FTZ R9, R9, UR4 ;  /* 0x0000000409097c20 */ /* 0x000fe20008410000 */
[----:B------:R-:W-:Y:S01]  /*d060*/  FMUL.FTZ R11, R11, UR4 ;  /* 0x000000040b0b7c20 */ /* 0x000fe20008410000 */
[----:B------:R1:W-:Y:S01]  /*d070*/  MUFU.TANH R40, R8 ;  /* 0x0000000800287308 */ /* 0x0003e20000002400 */
[----:B------:R-:W-:Y:S02]  /*d080*/  FSEL R175, R212, -INF , !P6 ;  /* 0xff800000d4af7808 */ /* 0x000fe40007000000 */
[----:B------:R-:W-:Y:S02]  /*d090*/  FSEL R211, R211, -INF , !P2 ;  /* 0xff800000d3d37808 */ /* 0x000fe40005000000 */
[----:B------:R-:W-:Y:S02]  /*d0a0*/  FSEL R173, R214, -INF , !P5 ;  /* 0xff800000d6ad7808 */ /* 0x000fe40006800000 */
[----:B------:R-:W-:-:S02]  /*d0b0*/  ISETP.GE.AND P6, PT, R6, R7, PT ;  /* 0x000000070600720c */ /* 0x000fc40003fc6270 */
[-C--:B------:R-:W-:Y:S01]  /*d0c0*/  ISETP.GE.AND P2, PT, R6, R5.reuse, PT ;  /* 0x000000050600720c */ /* 0x080fe20003f46270 */
[----:B------:R-:W-:Y:S01]  /*d0d0*/  VIADD R6, R0, 0xfffffea8 ;  /* 0xfffffea800067836 */ /* 0x000fe20000000000 */
[C---:B------:R-:W-:Y:S02]  /*d0e0*/  ISETP.GE.AND P5, PT, R4.reuse, R5, PT ;  /* 0x000000050400720c */ /* 0x040fe40003fa6270 */
[----:B------:R-:W-:Y:S01]  /*d0f0*/  FSEL R212, R39, -INF , !P1 ;  /* 0xff80000027d47808 */ /* 0x000fe20004800000 */
[----:B------:R-:W-:Y:S01]  /*d100*/  MUFU.TANH R72, R9 ;  /* 0x0000000900487308 */ /* 0x000fe20000002400 */
[----:B------:R-:W-:Y:S01]  /*d110*/  FSEL R213, R213, -INF , !P3 ;  /* 0xff800000d5d57808 */ /* 0x000fe20005800000 */
[----:B-1----:R-:W-:Y:S01]  /*d120*/  FMUL.FTZ R8, R41, UR4 ;  /* 0x0000000429087c20 */ /* 0x002fe20008410000 */
[----:B------:R-:W-:Y:S01]  /*d130*/  ISETP.GE.AND P3, PT, R4, R7, PT ;  /* 0x000000070400720c */ /* 0x000fe20003f66270 */
[----:B------:R-:W-:-:S04]  /*d140*/  VIADD R4, R0, 0xfffffea1 ;  /* 0xfffffea100047836 */ /* 0x000fc80000000000 */
[----:B------:R1:W-:Y:S01]  /*d150*/  MUFU.TANH R39, R24 ;  /* 0x0000001800277308 */ /* 0x0003e20000002400 */
[----:B------:R-:W-:Y:S02]  /*d160*/  FSEL R202, R202, -INF , !P5 ;  /* 0xff800000caca7808 */ /* 0x000fe40006800000 */
[----:B------:R-:W-:Y:S02]  /*d170*/  FSEL R194, R194, -INF , !P6 ;  /* 0xff800000c2c27808 */ /* 0x000fe40007000000 */
[----:B------:R-:W-:-:S03]  /*d180*/  ISETP.GE.AND P5, PT, R6, R7, PT ;  /* 0x000000070600720c */ /* 0x000fc60003fa6270 */
[----:B------:R-:W4:Y:S01]  /*d190*/  MUFU.TANH R62, R11 ;  /* 0x0000000b003e7308 */ /* 0x000f220000002400 */
[----:B------:R-:W-:Y:S01]  /*d1a0*/  ISETP.GE.AND P6, PT, R6, R5, PT ;  /* 0x000000050600720c */ /* 0x000fe20003fc6270 */
[----:B------:R-:W-:Y:S01]  /*d1b0*/  FMUL.FTZ R6, R43, UR4 ;  /* 0x000000042b067c20 */ /* 0x000fe20008410000 */
[----:B------:R-:W-:-:S05]  /*d1c0*/  FSEL R207, R207, -INF , !P3 ;  /* 0xff800000cfcf7808 */ /* 0x000fca0005800000 */
[----:B------:R5:W-:Y:S01]  /*d1d0*/  MUFU.TANH R41, R8 ;  /* 0x0000000800297308 */ /* 0x000be20000002400 */
[----:B-1----:R-:W-:Y:S01]  /*d1e0*/  HMMA.16816.F32 R24, R16, R44, R32 ;  /* 0x0000002c1018723c */ /* 0x002fe20000001820 */
[----:B------:R3:W1:Y:S01]  /*d1f0*/  LDSM.16.M88.4 R32, [R96+0x9800] ;  /* 0x009800006020783b */ /* 0x0006620000000200 */
[----:B------:R-:W-:-:S06]  /*d200*/  ISETP.GE.AND P1, PT, R4, R7, PT ;  /* 0x000000070400720c */ /* 0x000fcc0003f26270 */
[----:B------:R-:W-:Y:S01]  /*d210*/  HMMA.16816.F32 R20, R20, R58, R180 ;  /* 0x0000003a1414723c */ /* 0x000fe200000018b4 */
[----:B------:R-:W-:Y:S01]  /*d220*/  ISETP.GE.AND P3, PT, R4, R5, PT ;  /* 0x000000050400720c */ /* 0x000fe20003f66270 */
[----:B------:R-:W-:-:S06]  /*d230*/  VIADD R4, R0, 0xfffffea9 ;  /* 0xfffffea900047836 */ /* 0x000fcc0000000000 */
[----:B-----5:R-:W-:Y:S01]  /*d240*/  HMMA.16816.F32 R8, R16, R54, R64 ;  /* 0x000000361008723c */ /* 0x020fe20000001840 */
[----:B------:R-:W-:Y:S01]  /*d250*/  FSEL R214, R38, -INF , !P2 ;  /* 0xff80000026d67808 */ /* 0x000fe20005000000 */
[----:B------:R-:W-:Y:S01]  /*d260*/  FMUL.FTZ R28, R28, UR4 ;  /* 0x000000041c1c7c20 */ /* 0x000fe20008410000 */
[----:B------:R5:W4:Y:S01]  /*d270*/  MUFU.TANH R38, R6 ;  /* 0x0000000600267308 */ /* 0x000b220000002400 */
[----:B------:R-:W-:Y:S01]  /*d280*/  FSEL R185, R185, -INF , !P1 ;  /* 0xff800000b9b97808 */ /* 0x000fe20004800000 */
[----:B------:R-:W-:Y:S01]  /*d290*/  FMUL.FTZ R31, R31, UR4 ;  /* 0x000000041f1f7c20 */ /* 0x000fe20008410000 */
[----:B------:R-:W-:Y:S01]  /*d2a0*/  ISETP.GE.AND P2, PT, R4, R7, PT ;  /* 0x000000070400720c */ /* 0x000fe20003f46270 */
[----:B------:R-:W-:Y:S01]  /*d2b0*/  FMUL.FTZ R30, R30, UR4 ;  /* 0x000000041e1e7c20 */ /* 0x000fe20008410000 */
[----:B------:R-:W-:Y:S01]  /*d2c0*/  ISETP.GE.AND P1, PT, R4, R5, PT ;  /* 0x000000050400720c */ /* 0x000fe20003f26270 */
[----:B------:R-:W-:Y:S01]  /*d2d0*/  VIADD R4, R0, 0xfffffeb1 ;  /* 0xfffffeb100047836 */ /* 0x000fe20000000000 */
[----:B------:R-:W-:Y:S01]  /*d2e0*/  FSEL R184, R184, -INF , !P3 ;  /* 0xff800000b8b87808 */ /* 0x000fe20005800000 */
[----:B------:R-:W-:-:S04]  /*d2f0*/  DEPBAR.LE SB0, 0x0 ;  /* 0x000080000000791a */ /* 0x000fc80000000000 */
[----:B------:R-:W-:Y:S01]  /*d300*/  FSEL R176, R176, -INF , !P5 ;  /* 0xff800000b0b07808 */ /* 0x000fe20006800000 */
[----:B-----5:R-:W-:Y:S01]  /*d310*/  VIADD R6, R0, 0xfffffeb0 ;  /* 0xfffffeb000067836 */ /* 0x020fe20000000000 */
[----:B------:R-:W-:-:S04]  /*d320*/  FSEL R114, R114, -INF , !P6 ;  /* 0xff80000072727808 */ /* 0x000fc80007000000 */
[C---:B------:R-:W-:Y:S02]  /*d330*/  ISETP.GE.AND P3, PT, R6.reuse, R7, PT ;  /* 0x000000070600720c */ /* 0x040fe40003f66270 */
[----:B------:R-:W-:Y:S01]  /*d340*/  ISETP.GE.AND P5, PT, R6, R5, PT ;  /* 0x000000050600720c */ /* 0x000fe20003fa6270 */
[----:B------:R-:W-:Y:S01]  /*d350*/  FMUL.FTZ R6, R29, UR4 ;  /* 0x000000041d067c20 */ /* 0x000fe20008410000 */
[----:B------:R-:W-:Y:S02]  /*d360*/  FSEL R126, R126, -INF , !P2 ;  /* 0xff8000007e7e7808 */ /* 0x000fe40005000000 */
[C---:B------:R-:W-:Y:S01]  /*d370*/  ISETP.GE.AND P6, PT, R4.reuse, R7, PT ;  /* 0x000000070400720c */ /* 0x040fe20003fc6270 */
[----:B------:R5:W-:Y:S01]  /*d380*/  MUFU.TANH R29, R6 ;  /* 0x00000006001d7308 */ /* 0x000be20000002400 */
[----:B------:R-:W-:Y:S01]  /*d390*/  ISETP.GE.AND P2, PT, R4, R5, PT ;  /* 0x000000050400720c */ /* 0x000fe20003f46270 */
[----:B------:R-:W-:Y:S01]  /*d3a0*/  VIADD R4, R0, 0xfffffeb9 ;  /* 0xfffffeb900047836 */ /* 0x000fe20000000000 */
[----:B------:R-:W-:Y:S01]  /*d3b0*/  HMMA.16816.F32 R8, R12, R50, R8 ;  /* 0x000000320c08723c */ /* 0x000fe20000001808 */
[----:B------:R-:W-:-:S02]  /*d3c0*/  FSEL R215, R97, -INF , !P5 ;  /* 0xff80000061d77808 */ /* 0x000fc40006800000 */
[----:B------:R-:W-:Y:S02]  /*d3d0*/  FSEL R99, R99, -INF , !P6 ;  /* 0xff80000063637808 */ /* 0x000fe40007000000 */
[----:B------:R-:W-:Y:S02]  /*d3e0*/  FSEL R108, R108, -INF , !P1 ;  /* 0xff8000006c6c7808 */ /* 0x000fe40004800000 */
[----:B------:R-:W-:Y:S02]  /*d3f0*/  FSEL R102, R102, -INF , !P3 ;  /* 0xff80000066667808 */ /* 0x000fe40005800000 */
[C---:B------:R-:W-:Y:S02]  /*d400*/  ISETP.GE.AND P5, PT, R4.reuse, R7, PT ;  /* 0x000000070400720c */ /* 0x040fe40003fa6270 */
[----:B------:R-:W-:Y:S01]  /*d410*/  ISETP.GE.AND P6, PT, R4, R5, PT ;  /* 0x000000050400720c */ /* 0x000fe20003fc6270 */
[C---:B-----5:R-:W-:Y:S01]  /*d420*/  VIADD R6, R0.reuse, 0xfffffeb8 ;  /* 0xfffffeb800067836 */ /* 0x060fe20000000000 */
[----:B------:R-:W-:Y:S01]  /*d430*/  HMMA.16816.F32 R16, R16, R46, R20 ;  /* 0x0000002e1010723c */ /* 0x000fe20000001814 */
        /* <DEDUP_REMOVED lines=14> */
[----:B--2---:R-:W-:Y:S02]  /*d520*/  FSEL R183, R76, -INF , !P3 ;  /* 0xff8000004cb77808 */ /* 0x004fe40005800000 */
[----:B------:R-:W-:-:S02]  /*d530*/  FSEL R219, R75, -INF , !P1 ;  /* 0xff8000004bdb7808 */ /* 0x000fc40004800000 */
[----:B---3--:R-:W-:Y:S02]  /*d540*/  FSEL R96, R78, -INF , !P6 ;  /* 0xff8000004e607808 */ /* 0x008fe40007000000 */
[C---:B------:R-:W-:Y:S02]  /*d550*/  ISETP.GE.AND P1, PT, R4.reuse, R7, PT ;  /* 0x000000070400720c */ /* 0x040fe40003f26270 */
[----:B------:R-:W-:Y:S01]  /*d560*/  ISETP.GE.AND P3, PT, R4, R5, PT ;  /* 0x000000050400720c */ /* 0x000fe20003f66270 */
[----:B------:R-:W-:Y:S01]  /*d570*/  VIADD R4, R0, 0xfffffed0 ;  /* 0xfffffed000047836 */ /* 0x000fe20000000000 */
[----:B------:R-:W-:Y:S01]  /*d580*/  ISETP.GE.AND P6, PT, R6, R7, PT ;  /* 0x000000070600720c */ /* 0x000fe20003fc6270 */
[----:B------:R-:W-:Y:S01]  /*d590*/  FMUL.FTZ R8, R8, UR4 ;  /* 0x0000000408087c20 */ /* 0x000fe20008410000 */
[----:B-1----:R-:W-:Y:S01]  /*d5a0*/  HMMA.16816.F32 R24, R12, R32, R24 ;  /* 0x000000200c18723c */ /* 0x002fe20000001818 */
[----:B------:R-:W-:Y:S02]  /*d5b0*/  FSEL R218, R74, -INF , !P5 ;  /* 0xff8000004ada7808 */ /* 0x000fe40006800000 */
[----:B------:R-:W-:-:S02]  /*d5c0*/  FSEL R181, R73, -INF , !P6 ;  /* 0xff80000049b57808 */ /* 0x000fc40007000000 */
[----:B------:R-:W-:Y:S02]  /*d5d0*/  FSEL R182, R77, -INF , !P2 ;  /* 0xff8000004db67808 */ /* 0x000fe40005000000 */
[C---:B------:R-:W-:Y:S02]  /*d5e0*/  ISETP.GE.AND P5, PT, R4.reuse, R7, PT ;  /* 0x000000070400720c */ /* 0x040fe40003fa6270 */
[-C--:B------:R-:W-:Y:S01]  /*d5f0*/  ISETP.GE.AND P6, PT, R4, R5.reuse, PT ;  /* 0x000000050400720c */ /* 0x080fe20003fc6270 */
[----:B------:R-:W-:Y:S01]  /*d600*/  VIADD R4, R0, 0xfffffed8 ;  /* 0xfffffed800047836 */ /* 0x000fe20000000000 */
[----:B------:R-:W-:Y:S01]  /*d610*/  ISETP.GE.AND P2, PT, R6, R5, PT ;  /* 0x000000050600720c */ /* 0x000fe20003f46270 */
[----:B------:R-:W-:Y:S01]  /*d620*/  VIADD R6, R0, 0xfffffed1 ;  /* 0xfffffed100067836 */ /* 0x000fe20000000000 */
[----:B------:R-:W1:Y:S01]  /*d630*/  MUFU.TANH R8, R8 ;  /* 0x0000000800087308 */ /* 0x000e620000002400 */
[----:B------:R-:W-:Y:S01]  /*d640*/  HMMA.16816.F32 R12, R12, R34, R16 ;  /* 0x000000220c0c723c */ /* 0x000fe20000001810 */
[----:B----4-:R-:W-:-:S02]  /*d650*/  FSEL R216, R62, -INF , !P3 ;  /* 0xff8000003ed87808 */ /* 0x010fc40005800000 */
[----:B------:R-:W-:Y:S02]  /*d660*/  FSEL R223, R60, -INF , !P5 ;  /* 0xff8000003cdf7808 */ /* 0x000fe40006800000 */
[----:B------:R-:W-:Y:S02]  /*d670*/  FSEL R217, R63, -INF , !P2 ;  /* 0xff8000003fd97808 */ /* 0x000fe40005000000 */
[----:B------:R-:W-:Y:S01]  /*d680*/  FSEL R180, R72, -INF , !P1 ;  /* 0xff80000048b47808 */ /* 0x000fe20004800000 */
[----:B------:R-:W2:Y:S01]  /*d690*/  MUFU.TANH R37, R28 ;  /* 0x0000001c00257308 */ /* 0x000ea20000002400 */
[C---:B------:R-:W-:Y:S02]  /*d6a0*/  ISETP.GE.AND P3, PT, R4.reuse, R7, PT ;  /* 0x000000070400720c */ /* 0x040fe40003f66270 */
[----:B------:R-:W-:Y:S01]  /*d6b0*/  ISETP.GE.AND P5, PT, R4, R5, PT ;  /* 0x000000050400720c */ /* 0x000fe20003fa6270 */
[----:B------:R-:W-:Y:S01]  /*d6c0*/  VIADD R4, R0, 0xfffffee0 ;  /* 0xfffffee000047836 */ /* 0x000fe20000000000 */
[----:B------:R-:W-:-:S02]  /*d6d0*/  ISETP.GE.AND P2, PT, R6, R7, PT ;  /* 0x000000070600720c */ /* 0x000fc40003f46270 */
[----:B------:R-:W-:Y:S01]  /*d6e0*/  ISETP.GE.AND P1, PT, R6, R5, PT ;  /* 0x000000050600720c */ /* 0x000fe20003f26270 */
[----:B------:R-:W-:Y:S01]  /*d6f0*/  VIADD R6, R0, 0xfffffed9 ;  /* 0xfffffed900067836 */ /* 0x000fe20000000000 */
[----:B------:R-:W-:Y:S02]  /*d700*/  FSEL R221, R40, -INF , !P3 ;  /* 0xff80000028dd7808 */ /* 0x000fe40005800000 */
[----:B------:R-:W-:Y:S01]  /*d710*/  FSEL R226, R52, -INF , !P1 ;  /* 0xff80000034e27808 */ /* 0x000fe20004800000 */
[----:B------:R-:W3:Y:S01]  /*d720*/  MUFU.TANH R31, R31 ;  /* 0x0000001f001f7308 */ /* 0x000ee20000002400 */
[----:B------:R-:W-:Y:S01]  /*d730*/  FSEL R220, R61, -INF , !P2 ;  /* 0xff8000003ddc7808 */ /* 0x000fe20005000000 */
[----:B------:R-:W-:Y:S01]  /*d740*/  FMUL.FTZ R10, R10, UR4 ;  /* 0x000000040a0a7c20 */ /* 0x000fe20008410000 */
[C---:B------:R-:W-:Y:S02]  /*d750*/  ISETP.GE.AND P1, PT, R4.reuse, R7, PT ;  /* 0x000000070400720c */ /* 0x040fe40003f26270 */
[-C--:B------:R-:W-:Y:S01]  /*d760*/  ISETP.GE.AND P3, PT, R4, R5.reuse, PT ;  /* 0x000000050400720c */ /* 0x080fe20003f66270 */
[----:B------:R-:W-:Y:S01]  /*d770*/  VIADD R4, R0, 0xfffffee8 ;  /* 0xfffffee800047836 */ /* 0x000fe20000000000 */
[----:B------:R-:W-:Y:S01]  /*d780*/  ISETP.GE.AND P2, PT, R6, R5, PT ;  /* 0x000000050600720c */ /* 0x000fe20003f46270 */
[----:B------:R-:W4:Y:S01]  /*d790*/  MUFU.TANH R30, R30 ;  /* 0x0000001e001e7308 */ /* 0x000f220000002400 */
[----:B------:R-:W-:Y:S01]  /*d7a0*/  FMUL.FTZ R9, R9, UR4 ;  /* 0x0000000409097c20 */ /* 0x000fe20008410000 */
[----:B------:R-:W-:Y:S01]  /*d7b0*/  FMUL.FTZ R11, R11, UR4 ;  /* 0x000000040b0b7c20 */ /* 0x000fe20008410000 */
[----:B------:R-:W-:Y:S01]  /*d7c0*/  FSEL R227, R38, -INF , !P2 ;  /* 0xff80000026e37808 */ /* 0x000fe20005000000 */
[----:B------:R-:W-:Y:S01]  /*d7d0*/  FMUL.FTZ R24, R24, UR4 ;  /* 0x0000000418187c20 */ /* 0x000fe20008410000 */
[----:B------:R-:W-:Y:S01]  /*d7e0*/  FMUL.FTZ R25, R25, UR4 ;  /* 0x0000000419197c20 */ /* 0x000fe20008410000 */
[----:B------:R-:W-:Y:S01]  /*d7f0*/  FMUL.FTZ R26, R26, UR4 ;  /* 0x000000041a1a7c20 */ /* 0x000fe20008410000 */
[----:B------:R-:W-:Y:S01]  /*d800*/  ISETP.GE.AND P2, PT, R4, R7, PT ;  /* 0x000000070400720c */ /* 0x000fe20003f46270 */
[----:B------:R-:W5:Y:S01]  /*d810*/  MUFU.TANH R10, R10 ;  /* 0x0000000a000a7308 */ /* 0x000f620000002400 */
[----:B------:R-:W-:-:S02]  /*d820*/  FSEL R225, R53, -INF , !P6 ;  /* 0xff80000035e17808 */ /* 0x000fc40007000000 */
[----:B------:R-:W-:Y:S01]  /*d830*/  ISETP.GE.AND P6, PT, R6, R7, PT ;  /* 0x000000070600720c */ /* 0x000fe20003fc6270 */
[----:B------:R-:W-:Y:S01]  /*d840*/  VIADD R6, R0, 0xfffffee1 ;  /* 0xfffffee100067836 */ /* 0x000fe20000000000 */
[----:B-1----:R-:W-:Y:S01]  /*d850*/  FSEL R229, R8, -INF , !P2 ;  /* 0xff80000008e57808 */ /* 0x002fe20005000000 */
[----:B------:R-:W-:Y:S01]  /*d860*/  FMUL.FTZ R27, R27, UR4 ;  /* 0x000000041b1b7c20 */ /* 0x000fe20008410000 */
[----:B------:R-:W-:Y:S01]  /*d870*/  FMUL.FTZ R12, R12, UR4 ;  /* 0x000000040c0c7c20 */ /* 0x000fe20008410000 */
[----:B------:R1:W5:Y:S01]  /*d880*/  MUFU.TANH R28, R9 ;  /* 0x00000009001c7308 */ /* 0x0003620000002400 */
[----:B------:R-:W-:Y:S01]  /*d890*/  FMUL.FTZ R13, R13, UR4 ;  /* 0x000000040d0d7c20 */ /* 0x000fe20008410000 */
[----:B------:R-:W-:Y:S01]  /*d8a0*/  FMUL.FTZ R8, R15, UR4 ;  /* 0x000000040f087c20 */ /* 0x000fe20008410000 */
[----:B--2---:R-:W-:Y:S02]  /*d8b0*/  FSEL R231, R37, -INF , !P1 ;  /* 0xff80000025e77808 */ /* 0x004fe40004800000 */
[----:B------:R-:W-:-:S03]  /*d8c0*/  FSEL R222, R41, -INF , !P6 ;  /* 0xff80000029de7808 */ /* 0x000fc60007000000 */
[----:B------:R-:W2:Y:S01]  /*d8d0*/  MUFU.TANH R11, R11 ;  /* 0x0000000b000b7308 */ /* 0x000ea20000002400 */
[-C--:B------:R-:W-:Y:S01]  /*d8e0*/  ISETP.GE.AND P1, PT, R4, R5.reuse, PT ;  /* 0x000000050400720c */ /* 0x080fe20003f26270 */
[----:B------:R-:W-:Y:S01]  /*d8f0*/  VIADD R4, R0, 0xfffffef0 ;  /* 0xfffffef000047836 */ /* 0x000fe20000000000 */
[----:B------:R-:W-:-:S05]  /*d900*/  ISETP.GE.AND P6, PT, R6, R5, PT ;  /* 0x000000050600720c */ /* 0x000fca0003fc6270 */
[----:B------:R-:W2:Y:S01]  /*d910*/  MUFU.TANH R24, R24 ;  /* 0x0000001800187308 */ /* 0x000ea20000002400 */
[----:B-1----:R-:W-:Y:S01]  /*d920*/  FMUL.FTZ R9, R14, UR4 ;  /* 0x000000040e097c20 */ /* 0x002fe20008410000 */
[----:B------:R-:W-:-:S06]  /*d930*/  FSEL R224, R39, -INF , !P5 ;  /* 0xff80000027e07808 */ /* 0x000fcc0006800000 */
[----:B------:R-:W-:Y:S01]  /*d940*/  MUFU.TANH R25, R25 ;  /* 0x0000001900197308 */ /* 0x000fe20000002400 */
[----:B------:R-:W-:-:S07]  /*d950*/  ISETP.GE.AND P5, PT, R6, R7, PT ;  /* 0x000000070600720c */ /* 0x000fce0003fa6270 */
[----:B------:R-:W1:Y:S01]  /*d960*/  MUFU.TANH R26, R26 ;  /* 0x0000001a001a7308 */ /* 0x000e620000002400 */
[----:B------:R-:W-:Y:S01]  /*d970*/  VIADD R6, R0, 0xfffffee9 ;  /* 0xfffffee900067836 */ /* 0x000fe20000000000 */
[----:B---3--:R-:W-:Y:S01]  /*d980*/  FSEL R234, R31, -INF , !P6 ;  /* 0xff8000001fea7808 */ /* 0x008fe20007000000 */
[----:B------:R-:W-:Y:S01]  /*d990*/  UIADD3 UR4, UPT, UPT, UR16, -0x2, URZ ;  /* 0xfffffffe10047890 */ /* 0x000fe2000fffe0ff */
[----:B------:R-:W-:-:S04]  /*d9a0*/  ISETP.GE.AND P6, PT, R4, R7, PT ;  /* 0x000000070400720c */ /* 0x000fc80003fc6270 */
[----:B------:R-:W3:Y:S01]  /*d9b0*/  MUFU.TANH R27, R27 ;  /* 0x0000001b001b7308 */ /* 0x000ee20000002400 */
[----:B------:R-:W-:Y:S01]  /*d9c0*/  ISETP.GE.AND P2, PT, R4, R5, PT ;  /* 0x000000050400720c */ /* 0x000fe20003f46270 */
[----:B------:R-:W-:-:S06]  /*d9d0*/  VIADD R4, R0, 0xfffffef1 ;  /* 0xfffffef100047836 */ /* 0x000fcc0000000000 */
[----:B------:R-:W-:Y:S01]  /*d9e0*/  MUFU.TANH R12, R12 ;  /* 0x0000000c000c7308 */ /* 0x000fe20000002400 */
[----:B----4-:R-:W-:-:S07]  /*d9f0*/  FSEL R235, R30, -INF , !P3 ;  /* 0xff8000001eeb7808 */ /* 0x010fce0005800000 */
[----:B------:R-:W4:Y:S01]  /*da00*/  MUFU.TANH R13, R13 ;  /* 0x0000000d000d7308 */ /* 0x000f220000002400 */
[----:B------:R-:W-:-:S07]  /*da10*/  FSEL R230, R29, -INF , !P5 ;  /* 0xff8000001de67808 */ /* 0x000fce0006800000 */
[----:B------:R-:W4:Y:S01]  /*da20*/  MUFU.TANH R9, R9 ;  /* 0x0000000900097308 */ /* 0x000f220000002400 */
[----:B------:R-:W-:Y:S07]  /*da30*/  BAR.SYNC.DEFER_BLOCKING 0x0 ;  /* 0x0000000000007b1d */ /* 0x000fee0000010000 */
[----:B------:R-:W4:Y:S01]  /*da40*/  MUFU.TANH R8, R8 ;  /* 0x0000000800087308 */ /* 0x000f220000002400 */
[C---:B------:R-:W-:Y:S01]  /*da50*/  ISETP.GE.AND P3, PT, R6.reuse, R7, PT ;  /* 0x000000070600720c */ /* 0x040fe20003f66270 */
[----:B------:R-:W-:Y:S01]  /*da60*/  UISETP.GT.AND UP0, UPT, UR4, UR14, UPT ;  /* 0x0000000e0400728c */ /* 0x000fe2000bf04270 */
[----:B------:R-:W-:Y:S01]  /*da70*/  ISETP.GE.AND P5, PT, R6, R5, PT ;  /* 0x000000050600720c */ /* 0x000fe20003fa6270 */
[----:B------:R-:W-:Y:S01]  /*da80*/  VIADD R6, R0, 0xfffffef9 ;  /* 0xfffffef900067836 */ /* 0x000fe20000000000 */
[----:B-----5:R-:W-:Y:S01]  /*da90*/  FSEL R233, R10, -INF , !P1 ;  /* 0xff8000000ae97808 */ /* 0x020fe20004800000 */
[----:B------:R-:W-:Y:S01]  /*daa0*/  VIADD R0, R0, 0xfffffef8 ;  /* 0xfffffef800007836 */ /* 0x000fe20000000000 */
[----:B------:R-:W-:-:S02]  /*dab0*/  ISETP.GE.AND P1, PT, R4, R7, PT ;  /* 0x000000070400720c */ /* 0x000fc40003f26270 */
[----:B------:R-:W-:Y:S02]  /*dac0*/  FSEL R228, R28, -INF , !P3 ;  /* 0xff8000001ce47808 */ /* 0x000fe40005800000 */
[----:B--2---:R-:W-:Y:S02]  /*dad0*/  FSEL R232, R11, -INF , !P5 ;  /* 0xff8000000be87808 */ /* 0x004fe40006800000 */
[----:B------:R-:W-:Y:S02]  /*dae0*/  FSEL R241, R24, -INF , !P6 ;  /* 0xff80000018f17808 */ /* 0x000fe40007000000 */
[----:B-1----:R-:W-:Y:S02]  /*daf0*/  FSEL R244, R26, -INF , !P2 ;  /* 0xff8000001af47808 */ /* 0x002fe40005000000 */
[----:B------:R-:W-:Y:S02]  /*db00*/  FSEL R240, R25, -INF , !P1 ;  /* 0xff80000019f07808 */ /* 0x000fe40004800000 */
[----:B------:R-:W-:-:S02]  /*db10*/  ISETP.GE.AND P3, PT, R4, R5, PT ;  /* 0x000000050400720c */ /* 0x000fc40003f66270 */
[-C--:B------:R-:W-:Y:S02]  /*db20*/  ISETP.GE.AND P5, PT, R6, R7.reuse, PT ;  /* 0x000000070600720c */ /* 0x080fe40003fa6270 */
[C---:B------:R-:W-:Y:S02]  /*db30*/  ISETP.GE.AND P6, PT, R0.reuse, R7, PT ;  /* 0x000000070000720c */ /* 0x040fe40003fc6270 */
[-C--:B------:R-:W-:Y:S02]  /*db40*/  ISETP.GE.AND P2, PT, R0, R5.reuse, PT ;  /* 0x000000050000720c */ /* 0x080fe40003f46270 */
[----:B------:R-:W-:Y:S02]  /*db50*/  ISETP.GE.AND P1, PT, R6, R5, PT ;  /* 0x000000050600720c */ /* 0x000fe40003f26270 */
[----:B---3--:R-:W-:Y:S02]  /*db60*/  FSEL R242, R27, -INF , !P3 ;  /* 0xff8000001bf27808 */ /* 0x008fe40005800000 */
[----:B----4-:R-:W-:-:S02]  /*db70*/  FSEL R237, R13, -INF , !P5 ;  /* 0xff8000000ded7808 */ /* 0x010fc40006800000 */
[----:B------:R-:W-:Y:S02]  /*db80*/  FSEL R236, R12, -INF , !P6 ;  /* 0xff8000000cec7808 */ /* 0x000fe40007000000 */
[----:B------:R-:W-:Y:S02]  /*db90*/  FSEL R243, R9, -INF , !P2 ;  /* 0xff80000009f37808 */ /* 0x000fe40005000000 */
[----:B------:R-:W-:Y:S01]  /*dba0*/  FSEL R245, R8, -INF , !P1 ;  /* 0xff80000008f57808 */ /* 0x000fe20004800000 */
[----:B------:R-:W-:Y:S06]  /*dbb0*/  BRA.U !UP0, `(.L_x_3094) ;  /* 0x0000000908207547 */ /* 0x000fec000b800000 */
[----:B------:R-:W-:Y:S05]  /*dbc0*/  BRA.U !UP6, `(.L_x_3095) ;  /* 0x000000050e107547 */ /* 0x000fea000b800000 */
[----:B------:R-:W2:Y:S01]  /*dbd0*/  LDL.64 R80, [R1] ;  /* 0x0000000001507983 */ /* 0x000ea20000100a00 */
[----:B------:R-:W1:Y:S01]  /*dbe0*/  LDC R10, c[0x0][0x4f0] ;  /* 0x00013c00ff0a7b82 */ /* 0x000e620000000800 */
[----:B------:R-:W-:Y:S02]  /*dbf0*/  ULEA UR7, UR16, 0xfffffe00, 0x8 ;  /* 0xfffffe0010077891 */ /* 0x000fe4000f8e40ff */
[----:B------:R-:W-:Y:S01]  /*dc00*/  ULEA UR6, UR16, 0xfffffd00, 0x8 ;  /* 0xfffffd0010067891 */ /* 0x000fe2000f8e40ff */
[----:B-1----:R-:W-:-:S04]  /*dc10*/  IABS R9, R10 ;  /* 0x0000000a00097213 */ /* 0x002fc80000000000 */
[----:B------:R-:W1:Y:S08]  /*dc20*/  I2F.RP R4, R9 ;  /* 0x0000000900047306 */ /* 0x000e700000209400 */
[----:B-1----:R-:W1:Y:S02]  /*dc30*/  MUFU.RCP R4, R4 ;  /* 0x0000000400047308 */ /* 0x002e640000001000 */
[----:B-1----:R-:W-:-:S06]  /*dc40*/  VIADD R4, R4, 0xffffffe ;  /* 0x0ffffffe04047836 */ /* 0x002fcc0000000000 */
[----:B------:R-:W1:Y:S02]  /*dc50*/  F2I.FTZ.U32.TRUNC.NTZ R5, R4 ;  /* 0x0000000400057305 */ /* 0x000e64000021f000 */
[----:B-1----:R-:W-:Y:S01]  /*dc60*/  IMAD.MOV R0, RZ, RZ, -R5 ;  /* 0x000000ffff007224 */ /* 0x002fe200078e0a05 */
        /* <DEDUP_REMOVED lines=43> */
[----:B------:R-:W-:Y:S01]  /*df20*/  IMAD R4, R4, UR10, RZ ;  /* 0x0000000a04047c24 */ /* 0x000fe2000f8e02ff */
[----:B--2---:R-:W-:-:S03]  /*df30*/  IADD3 R8, PT, PT, R8, -R6, RZ ;  /* 0x8000000608087210 */ /* 0x004fc60007ffe0ff */
[C---:B------:R-:W-:Y:S02]  /*df40*/  IMAD R6, R0.reuse, UR11, R4 ;  /* 0x0000000b00067c24 */ /* 0x040fe4000f8e0204 */
[----:B------:R-:W-:Y:S01]  /*df50*/  IMAD.WIDE.U32 R4, R0, UR10, RZ ;  /* 0x0000000a00047c25 */ /* 0x000fe2000f8e00ff */
[----:B------:R-:W-:-:S03]  /*df60*/  SHF.R.S32.HI R0, RZ, 0x1f, R8 ;  /* 0x0000001fff007819 */ /* 0x000fc60000011408 */
[----:B------:R-:W-:Y:S02]  /*df70*/  IMAD.IADD R5, R5, 0x1, R6 ;  /* 0x0000000105057824 */ /* 0x000fe400078e0206 */
        /* <DEDUP_REMOVED lines=9> */
.L_x_3095:
[----:B------:R-:W-:Y:S01]  /*e010*/  UMOV UR7, URZ ;  /* 0x000000ff00077c82 */ /* 0x000fe20008000000 */
[----:B------:R-:W-:Y:S01]  /*e020*/  USHF.L.U32 UR6, UR10, 0x8, URZ ;  /* 0x000000080a067899 */ /* 0x000fe200080006ff */
[----:B------:R-:W-:Y:S01]  /*e030*/  IADD3 R4, P1, PT, RZ, -UR7, RZ ;  /* 0x80000007ff047c10 */ /* 0x000fe2000ff3e0ff */
[----:B------:R-:W-:Y:S02]  /*e040*/  IMAD.MOV.U32 R6, RZ, RZ, R251 ;  /* 0x000000ffff067224 */ /* 0x000fe400078e00fb */
[----:B------:R-:W-:Y:S02]  /*e050*/  IMAD.MOV.U32 R5, RZ, RZ, R250 ;  /* 0x000000ffff057224 */ /* 0x000fe400078e00fa */
[----:B------:R-:W-:-:S05]  /*e060*/  IMAD.X R0, RZ, RZ, ~UR6, P1 ;  /* 0x80000006ff007e24 */ /* 0x000fca00088e06ff */
[----:B------:R-:W-:-:S04]  /*e070*/  SHF.R.S64 R4, R4, 0x1f, R0 ;  /* 0x0000001f04047819 */ /* 0x000fc80000001000 */
[----:B------:R-:W-:-:S04]  /*e080*/  IADD3 R6, P1, PT, R4, R6, RZ ;  /* 0x0000000604067210 */ /* 0x000fc80007f3e0ff */
[----:B------:R-:W-:-:S05]  /*e090*/  LEA.HI.X.SX32 R5, R0, R5, 0x1, P1 ;  /* 0x0000000500057211 */ /* 0x000fca00008f0eff */
[----:B------:R2:W-:Y:S04]  /*e0a0*/  STL [R1+0x10], R5 ;  /* 0x0000100501007387 */ /* 0x0005e80000100800 */
[----:B------:R2:W-:Y:S02]  /*e0b0*/  STL [R1+0x14], R6 ;  /* 0x0000140601007387 */ /* 0x0005e40000100800 */
.L_x_3096:
[----:B------:R-:W3:Y:S04]  /*e0c0*/  LDL R0, [R1+0x14] ;  /* 0x0000140001007983 */ /* 0x000ee80000100800 */
[----:B------:R-:W4:Y:S01]  /*e0d0*/  LDL R12, [R1+0x10] ;  /* 0x00001000010c7983 */ /* 0x000f220000100800 */
[----:B------:R-:W-:Y:S02]  /*e0e0*/  USHF.L.U32 UR6, UR10, 0x5, URZ ;  /* 0x000000050a067899 */ /* 0x000fe400080006ff */
[----:B------:R-:W-:-:S04]  /*e0f0*/  USHF.L.U64.HI UR10, UR10, 0x5, UR11 ;  /* 0x000000050a0a7899 */ /* 0x000fc8000801020b */
[----:B---3--:R-:W-:-:S04]  /*e100*/  IADD3 R10, P1, PT, R0, UR6, RZ ;  /* 0x00000006000a7c10 */ /* 0x008fc8000ff3e0ff */
[----:B----4-:R-:W-:Y:S02]  /*e110*/  IADD3.X R11, PT, PT, R12, UR10, RZ, P1, !PT ;  /* 0x0000000a0c0b7c10 */ /* 0x010fe40008ffe4ff */
[----:B------:R-:W-:-:S04]  /*e120*/  IADD3 R8, P1, PT, R10, UR6, RZ ;  /* 0x000000060a087c10 */ /* 0x000fc8000ff3e0ff */
[----:B------:R-:W-:Y:S02]  /*e130*/  IADD3.X R9, PT, PT, R11, UR10, RZ, P1, !PT ;  /* 0x0000000a0b097c10 */ /* 0x000fe40008ffe4ff */
[----:B--2---:R-:W-:-:S04]  /*e140*/  IADD3 R6, P1, PT, R8, UR6, RZ ;  /* 0x0000000608067c10 */ /* 0x004fc8000ff3e0ff */
        /* <DEDUP_REMOVED lines=47> */
.L_x_3094:
[----:B------:R-:W-:Y:S01]  /*e440*/  FMNMX3.FTZ R0, R36, R91, R86, !PT ;  /* 0x0000005b24007276 */ /* 0x000fe20007810056 */
[----:B------:R-:W1:Y:S01]  /*e450*/  LDCU UR6, c[0x0][0x45c] ;  /* 0x00008b80ff0677ac */ /* 0x000e620008000800 */
[----:B---3--:R-:W-:Y:S02]  /*e460*/  SHF.L.U32 R9, R239, 0x6, RZ ;  /* 0x00000006ef097819 */ /* 0x008fe400000006ff */
[----:B------:R-:W-:Y:S01]  /*e470*/  FMNMX3.FTZ R0, R0, R92, R87, !PT ;  /* 0x0000005c00007276 */ /* 0x000fe20007810057 */
[----:B------:R-:W-:Y:S01]  /*e480*/  @UP0 UIADD3 UR16, UPT, UPT, UR16, -0x3, URZ ;  /* 0xfffffffd10100890 */ /* 0x000fe2000fffe0ff */
[----:B------:R-:W-:Y:S02]  /*e490*/  LOP3.LUT R6, R9, 0x1c0, RZ, 0xc0, !PT ;  /* 0x000001c009067812 */ /* 0x000fe400078ec0ff */
        /* <DEDUP_REMOVED lines=60> */
[----:B------:R-:W-:Y:S01]  /*e860*/  SHF.R.U32.HI R7, RZ, 0x1, R239 ;  /* 0x00000001ff077819 */ /* 0x000fe200000116ef */
[----:B------:R-:W2:Y:S01]  /*e870*/  SHFL.BFLY PT, R5, R0, 0x2, 0x1f ;  /* 0x0c401f0000057f89 */ /* 0x000ea200000e0000 */
[----:B------:R-:W-:-:S02]  /*e880*/  FMNMX3.FTZ R2, R2, R244, R242, !PT ;  /* 0x000000f402027276 */ /* 0x000fc400078100f2 */
[----:B------:R-:W-:Y:S02]  /*e890*/  LOP3.LUT R6, R6, 0x38, R248, 0xf8, !PT ;  /* 0x0000003806067812 */ /* 0x000fe400078ef8f8 */
[----:B------:R-:W-:Y:S02]  /*e8a0*/  FMNMX3.FTZ R2, R2, R243, R245, !PT ;  /* 0x000000f302027276 */ /* 0x000fe400078100f5 */
[----:B------:R-:W-:-:S03]  /*e8b0*/  LOP3.LUT R6, R6, 0x8, R7, 0x78, !PT ;  /* 0x0000000806067812 */ /* 0x000fc600078e7807 */
[----:B------:R-:W3:Y:S01]  /*e8c0*/  SHFL.BFLY PT, R4, R2, 0x2, 0x1f ;  /* 0x0c401f0002047f89 */ /* 0x000ee200000e0000 */
[----:B------:R-:W-:-:S04]  /*e8d0*/  LOP3.LUT R57, R6, 0x200, R9, 0xf8, !PT ;  /* 0x0000020006397812 */ /* 0x000fc800078ef809 */
[----:B------:R-:W-:-:S04]  /*e8e0*/  LEA R57, R57, UR5, 0x1 ;  /* 0x0000000539397c11 */ /* 0x000fc8000f8e08ff */
[----:B------:R-:W-:Y:S01]  /*e8f0*/  IADD3 R56, PT, PT, R57, 0xa040, RZ ;  /* 0x0000a04039387810 */ /* 0x000fe20007ffe0ff */
[----:B------:R-:W-:Y:S01]  /*e900*/  LDSM.16.MT88.4 R16, [R57+0xa000] ;  /* 0x00a000003910783b */ /* 0x000fe20000004200 */
[----:B--2---:R-:W-:-:S05]  /*e910*/  FMNMX.FTZ R0, R0, R5, !PT ;  /* 0x0000000500007209 */ /* 0x004fca0007810000 */
[----:B------:R-:W2:Y:S01]  /*e920*/  SHFL.BFLY PT, R5, R0, 0x1, 0x1f ;  /* 0x0c201f0000057f89 */ /* 0x000ea200000e0000 */
[----:B---3--:R-:W-:-:S05]  /*e930*/  FMNMX.FTZ R2, R2, R4, !PT ;  /* 0x0000000402027209 */ /* 0x008fca0007810000 */
[----:B------:R-:W3:Y:S01]  /*e940*/  SHFL.BFLY PT, R4, R2, 0x1, 0x1f ;  /* 0x0c201f0002047f89 */ /* 0x000ee200000e0000 */
[----:B--2---:R-:W-:-:S04]  /*e950*/  FMNMX.FTZ R81, R0, R5, !PT ;  /* 0x0000000500517209 */ /* 0x004fc80007810000 */
[C---:B------:R-:W-:Y:S01]  /*e960*/  FSETP.NEU.FTZ.AND P2, PT, R81.reuse, -INF , PT ;  /* 0xff8000005100780b */ /* 0x040fe20003f5d000 */
[----:B-1----:R-:W-:-:S05]  /*e970*/  FMUL.FTZ R8, R81, UR6 ;  /* 0x0000000651087c20 */ /* 0x002fca0008410000 */
[----:B------:R-:W-:Y:S02]  /*e980*/  FSEL R8, R8, RZ, P2 ;  /* 0x000000ff08087208 */ /* 0x000fe40001000000 */
[----:B---3--:R-:W-:-:S03]  /*e990*/  FMNMX.FTZ R80, R2, R4, !PT ;  /* 0x0000000402507209 */ /* 0x008fc60007810000 */
[--C-:B------:R-:W-:Y:S01]  /*e9a0*/  FFMA.FTZ R2, R91, UR6, -R8.reuse ;  /* 0x000000065b027c23 */ /* 0x100fe20008010808 */
[C---:B------:R-:W-:Y:S01]  /*e9b0*/  FSETP.NEU.FTZ.AND P1, PT, R80.reuse, -INF , PT ;  /* 0xff8000005000780b */ /* 0x040fe20003f3d000 */
[----:B------:R-:W-:Y:S01]  /*e9c0*/  FMUL.FTZ R0, R80, UR6 ;  /* 0x0000000650007c20 */ /* 0x000fe20008410000 */
[--C-:B------:R-:W-:Y:S01]  /*e9d0*/  FFMA.FTZ R4, R86, UR6, -R8.reuse ;  /* 0x0000000656047c23 */ /* 0x100fe20008010808 */
[----:B------:R1:W-:Y:S01]  /*e9e0*/  MUFU.EX2 R91, R2 ;  /* 0x00000002005b7308 */ /* 0x0003e20000000800 */
[----:B------:R-:W-:Y:S01]  /*e9f0*/  FSEL R5, R80, RZ, P1 ;  /* 0x000000ff50057208 */ /* 0x000fe20000800000 */
[--C-:B------:R-:W-:Y:S01]  /*ea00*/  FFMA.FTZ R9, R103, UR6, -R8.reuse ;  /* 0x0000000667097c23 */ /* 0x100fe20008010808 */
[----:B------:R-:W-:Y:S01]  /*ea10*/  FSEL R0, R0, RZ, P1 ;  /* 0x000000ff00007208 */ /* 0x000fe20000800000 */
[----:B------:R2:W-:Y:S01]  /*ea20*/  MUFU.EX2 R41, R4 ;  /* 0x0000000400297308 */ /* 0x0005e20000000800 */
[----:B------:R-:W-:Y:S01]  /*ea30*/  FFMA.FTZ R10, R98, UR6, -R8 ;  /* 0x00000006620a7c23 */ /* 0x000fe20008010808 */
[----:B------:R-:W-:Y:S01]  /*ea40*/  FADD.FTZ R3, R3, -R5 ;  /* 0x8000000503037221 */ /* 0x000fe20000010000 */
[----:B------:R-:W-:Y:S01]  /*ea50*/  MOV R86, R247 ;  /* 0x000000f700567202 */ /* 0x000fe20000000f00 */
[----:B------:R-:W-:Y:S01]  /*ea60*/  FFMA.FTZ R6, R94, UR6, -R0 ;  /* 0x000000065e067c23 */ /* 0x000fe20008010800 */
[----:B------:R3:W-:Y:S01]  /*ea70*/  MUFU.EX2 R103, R10 ;  /* 0x0000000a00677308 */ /* 0x0007e20000000800 */
[----:B------:R-:W-:Y:S01]  /*ea80*/  FMUL.FTZ R3, R3, UR6 ;  /* 0x0000000603037c20 */ /* 0x000fe20008410000 */
[----:B------:R-:W-:-:S02]  /*ea90*/  MOV R94, R246 ;  /* 0x000000f6005e7202 */ /* 0x000fc40000000f00 */
[----:B------:R4:W-:Y:S01]  /*eaa0*/  MUFU.EX2 R40, R6 ;  /* 0x0000000600287308 */ /* 0x0009e20000000800 */
[--C-:B-1----:R-:W-:Y:S01]  /*eab0*/  FFMA.FTZ R2, R92, UR6, -R8.reuse ;  /* 0x000000065c027c23 */ /* 0x102fe20008010808 */
[----:B------:R-:W-:Y:S02]  /*eac0*/  PLOP3.LUT P1, PT, PT, PT, UP0, 0x80, 0x8 ;  /* 0x000000000008781c */ /* 0x000fe40003f2f008 */
[----:B------:R1:W5:Y:S01]  /*ead0*/  MUFU.EX2 R59, R3 ;  /* 0x00000003003b7308 */ /* 0x0003620000000800 */
[----:B--2---:R-:W-:-:S03]  /*eae0*/  FFMA.FTZ R4, R87, UR6, -R8 ;  /* 0x0000000657047c23 */ /* 0x004fc60008010808 */
[----:B------:R2:W-:Y:S01]  /*eaf0*/  MUFU.EX2 R42, R2 ;  /* 0x00000002002a7308 */ /* 0x0005e20000000800 */
[----:B---3--:R-:W-:-:S03]  /*eb00*/  FFMA.FTZ R10, R105, UR6, -R0 ;  /* 0x00000006690a7c23 */ /* 0x008fc60008010800 */
[----:B------:R3:W-:Y:S01]  /*eb10*/  MUFU.EX2 R39, R4 ;  /* 0x0000000400277308 */ /* 0x0007e20000000800 */
[----:B----4-:R-:W-:Y:S02]  /*eb20*/  MOV R6, 0x20 ;  /* 0x0000002000067802 */ /* 0x010fe40000000f00 */
[----:B-1----:R-:W-:Y:S01]  /*eb30*/  IADD3 R3, PT, PT, R57, 0xa000, RZ ;  /* 0x0000a00039037810 */ /* 0x002fe20007ffe0ff */
[-C--:B-----5:R-:W-:Y:S01]  /*eb40*/  FMUL.FTZ R138, R138, R59.reuse ;  /* 0x0000003b8a8a7220 */ /* 0x0a0fe20000410000 */
[-C--:B------:R-:W-:Y:S01]  /*eb50*/  FMUL.FTZ R139, R139, R59.reuse ;  /* 0x0000003b8b8b7220 */ /* 0x080fe20000410000 */
[-C--:B------:R-:W-:Y:S01]  /*eb60*/  FMUL.FTZ R142, R142, R59.reuse ;  /* 0x0000003b8e8e7220 */ /* 0x080fe20000410000 */
[----:B--2---:R-:W-:Y:S01]  /*eb70*/  FFMA.FTZ R2, R90, UR6, -R0 ;  /* 0x000000065a027c23 */ /* 0x004fe20008010800 */
[----:B------:R-:W-:Y:S01]  /*eb80*/  @P0 IADD3 R56, PT, PT, R3, -0x40, RZ ;  /* 0xffffffc003380810 */ /* 0x000fe20007ffe0ff */
[-C--:B------:R-:W-:Y:S01]  /*eb90*/  FMUL.FTZ R143, R143, R59.reuse ;  /* 0x0000003b8f8f7220 */ /* 0x080fe20000410000 */
[----:B------:R-:W-:Y:S01]  /*eba0*/  FFMA.FTZ R3, R101, UR6, -R8 ;  /* 0x0000000665037c23 */ /* 0x000fe20008010808 */
[----:B---3--:R-:W-:Y:S01]  /*ebb0*/  FFMA.FTZ R4, R88, UR6, -R0 ;  /* 0x0000000658047c23 */ /* 0x008fe20008010800 */
[----:B------:R1:W-:Y:S01]  /*ebc0*/  MUFU.EX2 R90, R9 ;  /* 0x00000009005a7308 */ /* 0x0003e20000000800 */
[----:B------:R-:W2:Y:S01]  /*ebd0*/  LDSM.16.MT88.4 R12, [R56] ;  /* 0x00000000380c783b */ /* 0x000ea20000004200 */
[-C--:B------:R-:W-:Y:S01]  /*ebe0*/  FMUL.FTZ R146, R146, R59.reuse ;  /* 0x0000003b92927220 */ /* 0x080fe20000410000 */
[-C--:B------:R-:W-:Y:S01]  /*ebf0*/  FMUL.FTZ R147, R147, R59.reuse ;  /* 0x0000003b93937220 */ /* 0x080fe20000410000 */
[----:B------:R3:W-:Y:S01]  /*ec00*/  MUFU.EX2 R88, R2 ;  /* 0x0000000200587308 */ /* 0x0007e20000000800 */
[-C--:B------:R-:W-:Y:S01]  /*ec10*/  FMUL.FTZ R154, R154, R59.reuse ;  /* 0x0000003b9a9a7220 */ /* 0x080fe20000410000 */
[-C--:B------:R-:W-:Y:S01]  /*ec20*/  FMUL.FTZ R155, R155, R59.reuse ;  /* 0x0000003b9b9b7220 */ /* 0x080fe20000410000 */
[-C--:B------:R-:W-:Y:S01]  /*ec30*/  FMUL.FTZ R158, R158, R59.reuse ;  /* 0x0000003b9e9e7220 */ /* 0x080fe20000410000 */
[----:B------:R-:W4:Y:S01]  /*ec40*/  MUFU.EX2 R38, R4 ;  /* 0x0000000400267308 */ /* 0x000f220000000800 */
[-C--:B------:R-:W-:Y:S01]  /*ec50*/  FMUL.FTZ R159, R159, R59.reuse ;  /* 0x0000003b9f9f7220 */ /* 0x080fe20000410000 */
[-C--:B------:R-:W-:Y:S01]  /*ec60*/  FMUL.FTZ R150, R150, R59.reuse ;  /* 0x0000003b96967220 */ /* 0x080fe20000410000 */
[-C--:B------:R-:W-:Y:S01]  /*ec70*/  FMUL.FTZ R151, R151, R59.reuse ;  /* 0x0000003b97977220 */ /* 0x080fe20000410000 */
[----:B------:R5:W-:Y:S01]  /*ec80*/  MUFU.EX2 R92, R3 ;  /* 0x00000003005c7308 */ /* 0x000be20000000800 */
[-C--:B------:R-:W-:Y:S01]  /*ec90*/  FMUL.FTZ R162, R162, R59.reuse ;  /* 0x0000003ba2a27220 */ /* 0x080fe20000410000 */
[----:B-1----:R-:W-:Y:S01]  /*eca0*/  FFMA.FTZ R9, R100, UR6, -R8 ;  /* 0x0000000664097c23 */ /* 0x002fe20008010808 */
[-C--:B------:R-:W-:Y:S01]  /*ecb0*/  FMUL.FTZ R163, R163, R59.reuse ;  /* 0x0000003ba3a37220 */ /* 0x080fe20000410000 */
[-C--:B------:R-:W-:Y:S01]  /*ecc0*/  FMUL.FTZ R166, R166, R59.reuse ;  /* 0x0000003ba6a67220 */ /* 0x080fe20000410000 */
[----:B------:R-:W-:Y:S01]  /*ecd0*/  FMUL.FTZ R167, R167, R59 ;  /* 0x0000003ba7a77220 */ /* 0x000fe20000410000 */
[----:B---3--:R-:W-:Y:S01]  /*ece0*/  FSEL R2, R81, RZ, P2 ;  /* 0x000000ff51027208 */ /* 0x008fe20001000000 */
[----:B------:R1:W-:Y:S01]  /*ecf0*/  MUFU.EX2 R98, R9 ;  /* 0x0000000900627308 */ /* 0x0003e20000000800 */
[----:B------:R-:W-:Y:S01]  /*ed00*/  LDSM.16.MT88.4 R64, [R56+0x1000] ;  /* 0x001000003840783b */ /* 0x000fe20000004200 */
[----:B----4-:R-:W-:-:S02]  /*ed10*/  F2FP.F16.F32.PACK_AB R5, R38, R88 ;  /* 0x000000582605723e */ /* 0x010fc400000000ff */
[----:B------:R-:W-:Y:S01]  /*ed20*/  FADD.FTZ R4, R36, -R2 ;  /* 0x8000000224047221 */ /* 0x000fe20000010000 */
[--C-:B------:R-:W-:Y:S01]  /*ed30*/  FFMA.FTZ R2, R89, UR6, -R0.reuse ;  /* 0x0000000659027c23 */ /* 0x100fe20008010800 */
[----:B------:R-:W-:Y:S01]  /*ed40*/  MOV R100, R38 ;  /* 0x0000002600647202 */ /* 0x000fe20000000f00 */
[--C-:B-----5:R-:W-:Y:S01]  /*ed50*/  FFMA.FTZ R3, R106, UR6, -R0.reuse ;  /* 0x000000066a037c23 */ /* 0x120fe20008010800 */
[----:B------:R-:W-:Y:S01]  /*ed60*/  FMUL.FTZ R4, R4, UR6 ;  /* 0x0000000604047c20 */ /* 0x000fe20008410000 */
[----:B------:R3:W-:Y:S01]  /*ed70*/  MUFU.EX2 R37, R2 ;  /* 0x0000000200257308 */ /* 0x0007e20000000800 */
[----:B------:R-:W-:Y:S03]  /*ed80*/  LDSM.16.MT88.4 R72, [R56+0x2000] ;  /* 0x002000003848783b */ /* 0x000fe60000004200 */
[----:B------:R-:W4:Y:S01]  /*ed90*/  MUFU.EX2 R11, R4 ;  /* 0x00000004000b7308 */ /* 0x000f220000000800 */
[----:B-1----:R-:W-:-:S03]  /*eda0*/  FFMA.FTZ R9, R107, UR6, -R0 ;  /* 0x000000066b097c23 */ /* 0x002fc60008010800 */
[----:B------:R1:W-:Y:S04]  /*edb0*/  MUFU.EX2 R87, R3 ;  /* 0x0000000300577308 */ /* 0x0003e80000000800 */
[----:B------:R-:W5:Y:S01]  /*edc0*/  MUFU.EX2 R89, R10 ;  /* 0x0000000a00597308 */ /* 0x000f620000000800 */
[----:B---3--:R-:W-:Y:S02]  /*edd0*/  SEL R2, R6, 0xffffffe0, !P4 ;  /* 0xffffffe006027807 */ /* 0x008fe40006000000 */
[----:B------:R-:W-:Y:S01]  /*ede0*/  F2FP.F16.F32.PACK_AB R6, R39, R42 ;  /* 0x0000002a2706723e */ /* 0x000fe200000000ff */
[----:B------:R3:W-:Y:S01]  /*edf0*/  MUFU.EX2 R101, R9 ;  /* 0x0000000900657308 */ /* 0x0007e20000000800 */
[----:B------:R-:W-:Y:S01]  /*ee00*/  IADD3 R58, PT, PT, R2, R57, RZ ;  /* 0x00000039023a7210 */ /* 0x000fe20007ffe0ff */
[-C--:B----4-:R-:W-:Y:S01]  /*ee10*/  FMUL.FTZ R136, R136, R11.reuse ;  /* 0x0000000b88887220 */ /* 0x090fe20000410000 */
[----:B------:R-:W-:Y:S01]  /*ee20*/  IADD3 R82, PT, PT, R2, R56, RZ ;  /* 0x0000003802527210 */ /* 0x000fe20007ffe0ff */
[----:B------:R-:W-:Y:S01]  /*ee30*/  FMUL.FTZ R137, R137, R11 ;  /* 0x0000000b89897220 */ /* 0x000fe20000410000 */
[----:B------:R-:W-:Y:S01]  /*ee40*/  F2FP.F16.F32.PACK_AB R4, R41, R91 ;  /* 0x0000005b2904723e */ /* 0x000fe200000000ff */
[----:B------:R-:W4:Y:S01]  /*ee50*/  LDSM.16.MT88.4 R20, [R58+0xa000] ;  /* 0x00a000003a14783b */ /* 0x000f220000004200 */
[-C--:B------:R-:W-:Y:S01]  /*ee60*/  F2FP.F16.F32.PACK_AB R7, R37, R40.reuse ;  /* 0x000000282507723e */ /* 0x080fe200000000ff */
[-C--:B------:R-:W-:Y:S01]  /*ee70*/  FMUL.FTZ R140, R140, R11.reuse ;  /* 0x0000000b8c8c7220 */ /* 0x080fe20000410000 */
[-C--:B------:R-:W-:Y:S01]  /*ee80*/  FMUL.FTZ R141, R141, R11.reuse ;  /* 0x0000000b8d8d7220 */ /* 0x080fe20000410000 */
[----:B------:R-:W5:Y:S01]  /*ee90*/  LDSM.16.MT88.4 R24, [R82] ;  /* 0x000000005218783b */ /* 0x000f620000004200 */
[-C--:B------:R-:W-:Y:S01]  /*eea0*/  FMUL.FTZ R144, R144, R11.reuse ;  /* 0x0000000b90907220 */ /* 0x080fe20000410000 */
[-C--:B------:R-:W-:Y:S01]  /*eeb0*/  FMUL.FTZ R145, R145, R11.reuse ;  /* 0x0000000b91917220 */ /* 0x080fe20000410000 */
[----:B-1----:R-:W-:Y:S01]  /*eec0*/  FFMA.FTZ R3, R104, UR6, -R0 ;  /* 0x0000000668037c23 */ /* 0x002fe20008010800 */
[C---:B------:R-:W-:Y:S01]  /*eed0*/  HMMA.16816.F32 R136, R4.reuse, R16, R136 ;  /* 0x000000100488723c */ /* 0x040fe20000001888 */
[----:B------:R-:W-:Y:S01]  /*eee0*/  LDSM.16.MT88.4 R28, [R58+0xa800] ;  /* 0x00a800003a1c783b */ /* 0x000fe20000004200 */
        /* <DEDUP_REMOVED lines=11> */
[----:B------:R-:W-:Y:S01]  /*efa0*/  FMUL.FTZ R165, R165, R11 ;  /* 0x0000000ba5a57220 */ /* 0x000fe20000410000 */
[----:B---3--:R-:W-:Y:S01]  /*efb0*/  FFMA.FTZ R9, R110, UR6, -R8 ;  /* 0x000000066e097c23 */ /* 0x008fe20008010808 */
[----:B------:R-:W-:Y:S01]  /*efc0*/  MOV R141, R41 ;  /* 0x00000029008d7202 */ /* 0x000fe20000000f00 */
[----:B--2---:R-:W-:Y:S01]  /*efd0*/  HMMA.16816.F32 R60, R4, R12, R152 ;  /* 0x0000000c043c723c */ /* 0x004fe20000001898 */
[----:B------:R-:W-:Y:S01]  /*efe0*/  MOV R140, R40 ;  /* 0x00000028008c7202 */ /* 0x000fe20000000f00 */
[----:B------:R-:W-:Y:S01]  /*eff0*/  FFMA.FTZ R10, R117, UR6, -R0 ;  /* 0x00000006750a7c23 */ /* 0x000fe20008010800 */
[----:B------:R-:W-:-:S02]  /*f000*/  MOV R142, R39 ;  /* 0x00000027008e7202 */ /* 0x000fc40000000f00 */
[----:B------:R-:W-:Y:S01]  /*f010*/  MOV R106, R37 ;  /* 0x00000025006a7202 */ /* 0x000fe20000000f00 */
[----:B------:R2:W-:Y:S01]  /*f020*/  MUFU.EX2 R105, R10 ;  /* 0x0000000a00697308 */ /* 0x0005e20000000800 */
[----:B------:R-:W-:Y:S01]  /*f030*/  LDSM.16.MT88.4 R36, [R82+0x1000] ;  /* 0x001000005224783b */ /* 0x000fe20000004200 */
[C---:B------:R-:W-:Y:S08]  /*f040*/  HMMA.16816.F32 R52, R4.reuse, R14, R156 ;  /* 0x0000000e0434723c */ /* 0x040ff0000000189c */
[----:B----4-:R-:W-:Y:S01]  /*f050*/  HMMA.16816.F32 R44, R4, R20, R144 ;  /* 0x00000014042c723c */ /* 0x010fe20000001890 */
[----:B------:R3:W4:Y:S01]  /*f060*/  MUFU.EX2 R147, R3 ;  /* 0x0000000300937308 */ /* 0x0007220000000800 */
[----:B--2---:R-:W-:-:S03]  /*f070*/  FFMA.FTZ R10, R123, UR6, -R0 ;  /* 0x000000067b0a7c23 */ /* 0x004fc60008010800 */
[----:B------:R2:W-:Y:S03]  /*f080*/  MUFU.EX2 R145, R9 ;  /* 0x0000000900917308 */ /* 0x0005e60000000800 */
[----:B------:R-:W-:Y:S01]  /*f090*/  HMMA.16816.F32 R48, R4, R22, R148 ;  /* 0x000000160430723c */ /* 0x000fe20000001894 */
[----:B------:R-:W1:Y:S01]  /*f0a0*/  LDSM.16.MT88.4 R20, [R56+0x800] ;  /* 0x000800003814783b */ /* 0x000e620000004200 */
[----:B------:R4:W-:Y:S01]  /*f0b0*/  MUFU.EX2 R247, R10 ;  /* 0x0000000a00f77308 */ /* 0x0009e20000000800 */
[----:B---3--:R-:W-:-:S05]  /*f0c0*/  FFMA.FTZ R3, R112, UR6, -R8 ;  /* 0x0000000670037c23 */ /* 0x008fca0008010808 */
[----:B-----5:R-:W-:Y:S01]  /*f0d0*/  HMMA.16816.F32 R160, R4, R24, R160 ;  /* 0x0000001804a0723c */ /* 0x020fe200000018a0 */
[----:B------:R3:W5:Y:S01]  /*f0e0*/  MUFU.EX2 R146, R3 ;  /* 0x0000000300927308 */ /* 0x0007620000000800 */
[----:B--2---:R-:W-:-:S06]  /*f0f0*/  FFMA.FTZ R9, R109, UR6, -R8 ;  /* 0x000000066d097c23 */ /* 0x004fcc0008010808 */
[----:B------:R-:W-:Y:S01]  /*f100*/  HMMA.16816.F32 R12, R4, R26, R164 ;  /* 0x0000001a040c723c */ /* 0x000fe200000018a4 */
[----:B------:R-:W-:Y:S01]  /*f110*/  F2FP.F16.F32.PACK_AB R4, R92, R90 ;  /* 0x0000005a5c04723e */ /* 0x000fe200000000ff */
[----:B----4-:R-:W-:Y:S01]  /*f120*/  FFMA.FTZ R10, R133, UR6, -R0 ;  /* 0x00000006850a7c23 */ /* 0x010fe20008010800 */
[----:B------:R-:W-:Y:S02]  /*f130*/  F2FP.F16.F32.PACK_AB R5, R89, R87 ;  /* 0x000000575905723e */ /* 0x000fe400000000ff */
[----:B------:R-:W-:Y:S02]  /*f140*/  F2FP.F16.F32.PACK_AB R6, R98, R103 ;  /* 0x000000676206723e */ /* 0x000fe400000000ff */
[----:B------:R-:W-:Y:S01]  /*f150*/  F2FP.F16.F32.PACK_AB R7, R147, R101 ;  /* 0x000000659307723e */ /* 0x000fe200000000ff */
[----:B---3--:R-:W-:-:S04]  /*f160*/  FFMA.FTZ R3, R113, UR6, -R8 ;  /* 0x0000000671037c23 */ /* 0x008fc80008010808 */
[----:B------:R2:W-:Y:S02]  /*f170*/  MUFU.EX2 R107, R3 ;  /* 0x00000003006b7308 */ /* 0x0005e40000000800 */
[C---:B-1----:R-:W-:Y:S01]  /*f180*/  HMMA.16816.F32 R24, R4.reuse, R16, R136 ;  /* 0x000000100418723c */ /* 0x042fe20000001888 */
[----:B------:R-:W-:Y:S02]  /*f190*/  MOV R136, R42 ;  /* 0x0000002a00887202 */ /* 0x000fe40000000f00 */
[----:B------:R-:W-:Y:S01]  /*f1a0*/  LDSM.16.MT88.4 R40, [R58+0xb000] ;  /* 0x00b000003a28783b */ /* 0x000fe20000004200 */
[----:B------:R1:W-:Y:S04]  /*f1b0*/  MUFU.EX2 R138, R9 ;  /* 0x00000009008a7308 */ /* 0x0003e80000000800 */
[----:B------:R-:W-:Y:S01]  /*f1c0*/  HMMA.16816.F32 R32, R4, R18, R32 ;  /* 0x000000120420723c */ /* 0x000fe20000001820 */
[----:B------:R-:W3:Y:S01]  /*f1d0*/  LDSM.16.MT88.4 R16, [R82+0x800] ;  /* 0x000800005210783b */ /* 0x000ee20000004200 */
[----:B--2---:R-:W-:-:S06]  /*f1e0*/  FFMA.FTZ R3, R116, UR6, -R0 ;  /* 0x0000000674037c23 */ /* 0x004fcc0008010800 */
[----:B------:R-:W-:Y:S01]  /*f1f0*/  HMMA.16816.F32 R44, R4, R28, R44 ;  /* 0x0000001c042c723c */ /* 0x000fe2000000182c */
[----:B------:R2:W4:Y:S01]  /*f200*/  MUFU.EX2 R144, R3 ;  /* 0x0000000300907308 */ /* 0x0005220000000800 */
[----:B-1----:R-:W-:-:S04]  /*f210*/  FFMA.FTZ R9, R115, UR6, -R0 ;  /* 0x0000000673097c23 */ /* 0x002fc80008010800 */
[----:B------:R1:W-:Y:S02]  /*f220*/  MUFU.EX2 R104, R9 ;  /* 0x0000000900687308 */ /* 0x0003e40000000800 */
[----:B------:R-:W-:Y:S01]  /*f230*/  HMMA.16816.F32 R48, R4, R30, R48 ;  /* 0x0000001e0430723c */ /* 0x000fe20000001830 */
[----:B------:R-:W4:Y:S01]  /*f240*/  LDSM.16.MT88.4 R28, [R57+0xb000] ;  /* 0x00b00000391c783b */ /* 0x000f220000004200 */
[----:B--2---:R-:W-:-:S06]  /*f250*/  FFMA.FTZ R3, R111, UR6, -R0 ;  /* 0x000000066f037c23 */ /* 0x004fcc0008010800 */
[----:B------:R-:W-:Y:S01]  /*f260*/  HMMA.16816.F32 R60, R4, R20, R60 ;  /* 0x00000014043c723c */ /* 0x000fe2000000183c */
[----:B------:R2:W4:Y:S01]  /*f270*/  MUFU.EX2 R137, R3 ;  /* 0x0000000300897308 */ /* 0x0005220000000800 */
[----:B-1----:R-:W-:-:S04]  /*f280*/  FFMA.FTZ R9, R121, UR6, -R8 ;  /* 0x0000000679097c23 */ /* 0x002fc80008010808 */
[----:B------:R1:W-:Y:S02]  /*f290*/  MUFU.EX2 R249, R9 ;  /* 0x0000000900f97308 */ /* 0x0003e40000000800 */
[C---:B------:R-:W-:Y:S08]  /*f2a0*/  HMMA.16816.F32 R52, R4.reuse, R22, R52 ;  /* 0x000000160434723c */ /* 0x040ff00000001834 */
[----:B---3--:R-:W-:Y:S01]  /*f2b0*/  HMMA.16816.F32 R160, R4, R16, R160 ;  /* 0x0000001004a0723c */ /* 0x008fe200000018a0 */
[----:B--2---:R-:W-:-:S04]  /*f2c0*/  FFMA.FTZ R3, R124, UR6, -R8 ;  /* 0x000000067c037c23 */ /* 0x004fc80008010808 */
[----:B------:R2:W3:Y:S01]  /*f2d0*/  MUFU.EX2 R250, R3 ;  /* 0x0000000300fa7308 */ /* 0x0004e20000000800 */
[--C-:B-1----:R-:W-:Y:S02]  /*f2e0*/  FFMA.FTZ R9, R118, UR6, -R8.reuse ;  /* 0x0000000676097c23 */ /* 0x102fe40008010808 */
[----:B------:R-:W-:Y:S01]  /*f2f0*/  HMMA.16816.F32 R12, R4, R18, R12 ;  /* 0x00000012040c723c */ /* 0x000fe2000000180c */
[----:B------:R-:W1:Y:S01]  /*f300*/  LDSM.16.MT88.4 R16, [R57+0xb800] ;  /* 0x00b800003910783b */ /* 0x000e620000004200 */
[----:B-----5:R-:W-:Y:S01]  /*f310*/  F2FP.F16.F32.PACK_AB R4, R145, R146 ;  /* 0x000000929104723e */ /* 0x020fe200000000ff */
[----:B------:R5:W-:Y:S01]  /*f320*/  MUFU.EX2 R251, R9 ;  /* 0x0000000900fb7308 */ /* 0x000be20000000800 */
[----:B----4-:R-:W-:Y:S02]  /*f330*/  F2FP.F16.F32.PACK_AB R5, R105, R144 ;  /* 0x000000906905723e */ /* 0x010fe400000000ff */
[----:B------:R-:W-:Y:S02]  /*f340*/  F2FP.F16.F32.PACK_AB R6, R138, R107 ;  /* 0x0000006b8a06723e */ /* 0x000fe400000000ff */
[----:B------:R-:W-:Y:S01]  /*f350*/  F2FP.F16.F32.PACK_AB R7, R137, R104 ;  /* 0x000000688907723e */ /* 0x000fe200000000ff */
[----:B--2---:R-:W-:-:S04]  /*f360*/  FFMA.FTZ R3, R120, UR6, -R8 ;  /* 0x0000000678037c23 */ /* 0x004fc80008010808 */
[----:B------:R2:W-:Y:S02]  /*f370*/  MUFU.EX2 R252, R3 ;  /* 0x0000000300fc7308 */ /* 0x0005e40000000800 */
[----:B------:R-:W-:Y:S01]  /*f380*/  HMMA.16816.F32 R24, R4, R28, R24 ;  /* 0x0000001c0418723c */ /* 0x000fe20000001818 */
[----:B-----5:R-:W-:-:S04]  /*f390*/  FFMA.FTZ R9, R122, UR6, -R0 ;  /* 0x000000067a097c23 */ /* 0x020fc80008010800 */
[----:B------:R4:W-:Y:S03]  /*f3a0*/  MUFU.EX2 R246, R9 ;  /* 0x0000000900f67308 */ /* 0x0009e60000000800 */
[----:B------:R-:W-:Y:S01]  /*f3b0*/  HMMA.16816.F32 R20, R4, R30, R32 ;  /* 0x0000001e0414723c */ /* 0x000fe20000001820 */
[----:B------:R-:W5:Y:S01]  /*f3c0*/  LDSM.16.MT88.4 R28, [R58+0xb800] ;  /* 0x00b800003a1c783b */ /* 0x000f620000004200 */
[----:B--2---:R-:W-:-:S06]  /*f3d0*/  FFMA.FTZ R3, R125, UR6, -R0 ;  /* 0x000000067d037c23 */ /* 0x004fcc0008010800 */
[----:B------:R-:W-:Y:S01]  /*f3e0*/  HMMA.16816.F32 R32, R4, R40, R44 ;  /* 0x000000280420723c */ /* 0x000fe2000000182c */
[----:B------:R2:W1:Y:S01]  /*f3f0*/  MUFU.EX2 R167, R3 ;  /* 0x0000000300a77308 */ /* 0x0004620000000800 */
[----:B----4-:R-:W-:-:S04]  /*f400*/  FFMA.FTZ R9, R130, UR6, -R8 ;  /* 0x0000000682097c23 */ /* 0x010fc80008010808 */
[----:B------:R4:W-:Y:S02]  /*f410*/  MUFU.EX2 R164, R9 ;  /* 0x0000000900a47308 */ /* 0x0009e40000000800 */
[----:B------:R-:W-:Y:S01]  /*f420*/  HMMA.16816.F32 R44, R4, R42, R48 ;  /* 0x0000002a042c723c */ /* 0x000fe20000001830 */
[----:B------:R-:W5:Y:S01]  /*f430*/  LDSM.16.MT88.4 R48, [R56+0x1800] ;  /* 0x001800003830783b */ /* 0x000f620000004200 */
[----:B--2---:R-:W-:-:S06]  /*f440*/  FFMA.FTZ R3, R119, UR6, -R0 ;  /* 0x0000000677037c23 */ /* 0x004fcc0008010800 */
[----:B------:R-:W-:Y:S01]  /*f450*/  HMMA.16816.F32 R68, R4, R64, R60 ;  /* 0x000000400444723c */ /* 0x000fe2000000183c */
[----:B------:R2:W1:Y:S01]  /*f460*/  MUFU.EX2 R248, R3 ;  /* 0x0000000300f87308 */ /* 0x0004620000000800 */
[----:B----4-:R-:W-:-:S06]  /*f470*/  FFMA.FTZ R9, R127, UR6, -R8 ;  /* 0x000000067f097c23 */ /* 0x010fcc0008010808 */
[C---:B------:R-:W-:Y:S01]  /*f480*/  HMMA.16816.F32 R76, R4.reuse, R66, R52 ;  /* 0x00000042044c723c */ /* 0x040fe20000001834 */
[----:B------:R4:W-:Y:S07]  /*f490*/  MUFU.EX2 R166, R9 ;  /* 0x0000000900a67308 */ /* 0x0009ee0000000800 */
[C---:B------:R-:W-:Y:S01]  /*f4a0*/  HMMA.16816.F32 R60, R4.reuse, R36, R160 ;  /* 0x00000024043c723c */ /* 0x040fe200000018a0 */
[----:B--2---:R-:W-:Y:S01]  /*f4b0*/  FFMA.FTZ R3, R128, UR6, -R8 ;  /* 0x0000000680037c23 */ /* 0x004fe20008010808 */
[----:B------:R2:W-:Y:S04]  /*f4c0*/  MUFU.EX2 R160, R10 ;  /* 0x0000000a00a07308 */ /* 0x0005e80000000800 */
[----:B------:R5:W5:Y:S01]  /*f4d0*/  MUFU.EX2 R163, R3 ;  /* 0x0000000300a37308 */ /* 0x000b620000000800 */
[----:B----4-:R-:W-:Y:S01]  /*f4e0*/  FFMA.FTZ R9, R132, UR6, -R0 ;  /* 0x0000000684097c23 */ /* 0x010fe20008010800 */
[----:B------:R-:W-:Y:S01]  /*f4f0*/  HMMA.16816.F32 R40, R4, R38, R12 ;  /* 0x000000260428723c */ /* 0x000fe2000000180c */
[----:B---3--:R-:W-:Y:S01]  /*f500*/  F2FP.F16.F32.PACK_AB R4, R249, R250 ;  /* 0x000000faf904723e */ /* 0x008fe200000000ff */
[----:B------:R-:W3:Y:S01]  /*f510*/  LDSM.16.MT88.4 R12, [R82+0x1800] ;  /* 0x00180000520c783b */ /* 0x000ee20000004200 */
[----:B-1----:R-:W-:Y:S01]  /*f520*/  F2FP.F16.F32.PACK_AB R5, R247, R167 ;  /* 0x000000a7f705723e */ /* 0x002fe200000000ff */
[----:B------:R1:W-:Y:S01]  /*f530*/  MUFU.EX2 R162, R9 ;  /* 0x0000000900a27308 */ /* 0x0003e20000000800 */
[----:B------:R-:W-:-:S02]  /*f540*/  F2FP.F16.F32.PACK_AB R6, R251, R252 ;  /* 0x000000fcfb06723e */ /* 0x000fc400000000ff */
[----:B------:R-:W-:Y:S01]  /*f550*/  F2FP.F16.F32.PACK_AB R7, R248, R246 ;  /* 0x000000f6f807723e */ /* 0x000fe200000000ff */
[----:B--2---:R-:W-:Y:S01]  /*f560*/  FFMA.FTZ R10, R179, UR6, -R0 ;  /* 0x00000006b30a7c23 */ /* 0x004fe20008010800 */
[----:B------:R-:W-:Y:S01]  /*f570*/  MOV R179, R105 ;  /* 0x0000006900b37202 */ /* 0x000fe20000000f00 */
[--C-:B-----5:R-:W-:Y:S02]  /*f580*/  FFMA.FTZ R3, R129, UR6, -R8.reuse ;  /* 0x0000000681037c23 */ /* 0x120fe40008010808 */
[----:B------:R2:W-:Y:S02]  /*f590*/  MUFU.EX2 R151, R10 ;  /* 0x0000000a00977308 */ /* 0x0005e40000000800 */
[----:B------:R-:W-:Y:S02]  /*f5a0*/  HMMA.16816.F32 R64, R4, R16, R24 ;  /* 0x000000100440723c */ /* 0x000fe40000001818 */
[----:B------:R4:W-:Y:S01]  /*f5b0*/  MUFU.EX2 R165, R3 ;  /* 0x0000000300a57308 */ /* 0x0009e20000000800 */
[----:B-1----:R-:W-:Y:S01]  /*f5c0*/  FFMA.FTZ R9, R168, UR6, -R8 ;  /* 0x00000006a8097c23 */ /* 0x002fe20008010808 */
[----:B------:R-:W-:-:S04]  /*f5d0*/  MOV R168, R138 ;  /* 0x0000008a00a87202 */ /* 0x000fc80000000f00 */
[----:B------:R-:W-:Y:S01]  /*f5e0*/  HMMA.16816.F32 R24, R4, R18, R20 ;  /* 0x000000120418723c */ /* 0x000fe20000001814 */
[----:B------:R-:W1:Y:S01]  /*f5f0*/  LDSM.16.MT88.4 R16, [R57+0xc000] ;  /* 0x00c000003910783b */ /* 0x000e620000004200 */
[----:B------:R5:W-:Y:S01]  /*f600*/  MUFU.EX2 R157, R9 ;  /* 0x00000009009d7308 */ /* 0x000be20000000800 */
[----:B--2---:R-:W-:Y:S01]  /*f610*/  FFMA.FTZ R10, R191, UR6, -R0 ;  /* 0x00000006bf0a7c23 */ /* 0x004fe20008010800 */
[----:B------:R-:W-:-:S04]  /*f620*/  MOV R191, R106 ;  /* 0x0000006a00bf7202 */ /* 0x000fc80000000f00 */
[C---:B------:R-:W-:Y:S01]  /*f630*/  HMMA.16816.F32 R20, R4.reuse, R28, R32 ;  /* 0x0000001c0414723c */ /* 0x040fe20000001820 */
[----:B----4-:R-:W-:Y:S01]  /*f640*/  FFMA.FTZ R3, R135, UR6, -R0 ;  /* 0x0000000687037c23 */ /* 0x010fe20008010800 */
[----:B------:R-:W-:Y:S02]  /*f650*/  MOV R106, R100 ;  /* 0x00000064006a7202 */ /* 0x000fe40000000f00 */
[----:B------:R-:W-:Y:S01]  /*f660*/  MOV R100, R141 ;  /* 0x0000008d00647202 */ /* 0x000fe20000000f00 */
[----:B------:R2:W4:Y:S03]  /*f670*/  MUFU.EX2 R159, R3 ;  /* 0x00000003009f7308 */ /* 0x0005260000000800 */
[----:B------:R-:W-:Y:S01]  /*f680*/  HMMA.16816.F32 R36, R4, R30, R44 ;  /* 0x0000001e0424723c */ /* 0x000fe2000000182c */
[----:B------:R-:W1:Y:S01]  /*f690*/  LDSM.16.MT88.4 R28, [R58+0xc000] ;  /* 0x00c000003a1c783b */ /* 0x000e620000004200 */
[----:B-----5:R-:W-:-:S03]  /*f6a0*/  FFMA.FTZ R9, R83, UR6, -R8 ;  /* 0x0000000653097c23 */ /* 0x020fc60008010808 */
[----:B------:R-:W5:Y:S01]  /*f6b0*/  LDSM.16.MT88.4 R44, [R82+0x2000] ;  /* 0x00200000522c783b */ /* 0x000f620000004200 */
[----:B------:R3:W-:Y:S02]  /*f6c0*/  MUFU.EX2 R158, R9 ;  /* 0x00000009009e7308 */ /* 0x0007e40000000800 */
[----:B------:R-:W-:Y:S01]  /*f6d0*/  HMMA.16816.F32 R52, R4, R48, R68 ;  /* 0x000000300434723c */ /* 0x000fe20000001844 */
[----:B--2---:R-:W-:-:S04]  /*f6e0*/  FFMA.FTZ R3, R131, UR6, -R0 ;  /* 0x0000000683037c23 */ /* 0x004fc80008010800 */
[----:B------:R2:W4:Y:S03]  /*f6f0*/  MUFU.EX2 R161, R3 ;  /* 0x0000000300a17308 */ /* 0x0005260000000800 */
[----:B------:R-:W-:Y:S01]  /*f700*/  HMMA.16816.F32 R68, R4, R50, R76 ;  /* 0x000000320444723c */ /* 0x000fe2000000184c */
[----:B------:R-:W-:Y:S01]  /*f710*/  LDSM.16.MT88.4 R76, [R56+0x5000] ;  /* 0x00500000384c783b */ /* 0x000fe20000004200 */
[----:B---3--:R-:W-:Y:S01]  /*f720*/  FFMA.FTZ R9, R177, UR6, -R0 ;  /* 0x00000006b1097c23 */ /* 0x008fe20008010800 */
[----:B------:R-:W-:-:S05]  /*f730*/  MOV R177, R98 ;  /* 0x0000006200b17202 */ /* 0x000fca0000000f00 */
[----:B------:R-:W-:Y:S01]  /*f740*/  HMMA.16816.F32 R60, R4, R12, R60 ;  /* 0x0000000c043c723c */ /* 0x000fe2000000183c */
[----:B------:R3:W-:Y:S01]  /*f750*/  MUFU.EX2 R153, R9 ;  /* 0x0000000900997308 */ /* 0x0007e20000000800 */
[----:B--2---:R-:W-:Y:S01]  /*f760*/  FFMA.FTZ R3, R171, UR6, -R8 ;  /* 0x00000006ab037c23 */ /* 0x004fe20008010808 */
[----:B------:R-:W-:-:S05]  /*f770*/  MOV R171, R137 ;  /* 0x0000008900ab7202 */ /* 0x000fca0000000f00 */
[----:B------:R-:W-:Y:S01]  /*f780*/  HMMA.16816.F32 R40, R4, R14, R40 ;  /* 0x0000000e0428723c */ /* 0x000fe20000001828 */
[----:B------:R-:W-:Y:S01]  /*f790*/  F2FP.F16.F32.PACK_AB R4, R164, R163 ;  /* 0x000000a3a404723e */ /* 0x000fe200000000ff */
[----:B------:R-:W-:Y:S01]  /*f7a0*/  LDSM.16.MT88.4 R12, [R58+0xc800] ;  /* 0x00c800003a0c783b */ /* 0x000fe20000004200 */
[----:B----4-:R-:W-:Y:S01]  /*f7b0*/  F2FP.F16.F32.PACK_AB R5, R160, R159 ;  /* 0x0000009fa005723e */ /* 0x010fe200000000ff */
[----:B------:R2:W4:Y:S01]  /*f7c0*/  MUFU.EX2 R155, R3 ;  /* 0x00000003009b7308 */ /* 0x0005220000000800 */
[----:B------:R-:W-:Y:S02]  /*f7d0*/  F2FP.F16.F32.PACK_AB R6, R166, R165 ;  /* 0x000000a5a606723e */ /* 0x000fe400000000ff */
[----:B------:R-:W-:Y:S01]  /*f7e0*/  F2FP.F16.F32.PACK_AB R7, R161, R162 ;  /* 0x000000a2a107723e */ /* 0x000fe200000000ff */
[----:B---3--:R-:W-:Y:S01]  /*f7f0*/  FFMA.FTZ R9, R189, UR6, -R8 ;  /* 0x00000006bd097c23 */ /* 0x008fe20008010808 */
[----:B------:R-:W-:-:S03]  /*f800*/  MOV R189, R89 ;  /* 0x0000005900bd7202 */ /* 0x000fc60000000f00 */
[----:B------:R3:W-:Y:S02]  /*f810*/  MUFU.EX2 R148, R9 ;  /* 0x0000000900947308 */ /* 0x0007e40000000800 */
[----:B-1----:R-:W-:Y:S01]  /*f820*/  HMMA.16816.F32 R48, R4, R16, R64 ;  /* 0x000000100430723c */ /* 0x002fe20000001840 */
[----:B--2---:R-:W-:Y:S01]  /*f830*/  FFMA.FTZ R3, R170, UR6, -R8 ;  /* 0x00000006aa037c23 */ /* 0x004fe20008010808 */
[----:B------:R-:W-:-:S06]  /*f840*/  MOV R170, R104 ;  /* 0x0000006800aa7202 */ /* 0x000fcc0000000f00 */
[----:B------:R-:W-:Y:S01]  /*f850*/  HMMA.16816.F32 R32, R4, R18, R24 ;  /* 0x000000120420723c */ /* 0x000fe20000001818 */
[----:B------:R-:W1:Y:S01]  /*f860*/  LDSM.16.MT88.4 R16, [R57+0xc800] ;  /* 0x00c800003910783b */ /* 0x000e620000004200 */
[----:B------:R2:W-:Y:S01]  /*f870*/  MUFU.EX2 R156, R3 ;  /* 0x00000003009c7308 */ /* 0x0005e20000000800 */
[----:B---3--:R-:W-:Y:S01]  /*f880*/  FFMA.FTZ R9, R187, UR6, -R8 ;  /* 0x00000006bb097c23 */ /* 0x008fe20008010808 */
[----:B------:R-:W-:-:S04]  /*f890*/  MOV R187, R87 ;  /* 0x0000005700bb7202 */ /* 0x000fc80000000f00 */
[----:B------:R-:W-:Y:S01]  /*f8a0*/  HMMA.16816.F32 R20, R4, R28, R20 ;  /* 0x0000001c0414723c */ /* 0x000fe20000001814 */
[----:B------:R3:W-:Y:S01]  /*f8b0*/  MUFU.EX2 R150, R9 ;  /* 0x0000000900967308 */ /* 0x0007e20000000800 */
[----:B--2---:R-:W-:-:S06]  /*f8c0*/  FFMA.FTZ R3, R178, UR6, -R0 ;  /* 0x00000006b2037c23 */ /* 0x004fcc0008010800 */
[----:B------:R-:W-:Y:S01]  /*f8d0*/  HMMA.16816.F32 R24, R4, R30, R36 ;  /* 0x0000001e0418723c */ /* 0x000fe20000001824 */
[----:B------:R-:W-:Y:S01]  /*f8e0*/  LDSM.16.MT88.4 R28, [R82+0x2800] ;  /* 0x00280000521c783b */ /* 0x000fe20000004200 */
[----:B------:R-:W-:Y:S01]  /*f8f0*/  MOV R178, R107 ;  /* 0x0000006b00b27202 */ /* 0x000fe20000000f00 */
[----:B------:R2:W1:Y:S01]  /*f900*/  MUFU.EX2 R152, R3 ;  /* 0x0000000300987308 */ /* 0x0004620000000800 */
[----:B---3--:R-:W-:Y:S01]  /*f910*/  FFMA.FTZ R9, R192, UR6, -R0 ;  /* 0x00000006c0097c23 */ /* 0x008fe20008010800 */
[----:B------:R-:W-:-:S03]  /*f920*/  MOV R192, R142 ;  /* 0x0000008e00c07202 */ /* 0x000fc60000000f00 */
[C---:B------:R-:W-:Y:S01]  /*f930*/  HMMA.16816.F32 R64, R4.reuse, R72, R52 ;  /* 0x000000480440723c */ /* 0x040fe20000001834 */
[----:B------:R-:W3:Y:S01]  /*f940*/  LDSM.16.MT88.4 R52, [R56+0x2800] ;  /* 0x002800003834783b */ /* 0x000ee20000004200 */
[----:B------:R4:W-:Y:S04]  /*f950*/  MUFU.EX2 R142, R10 ;  /* 0x0000000a008e7308 */ /* 0x0009e80000000800 */
[----:B------:R1:W-:Y:S02]  /*f960*/  MUFU.EX2 R141, R9 ;  /* 0x00000009008d7308 */ /* 0x0003e40000000800 */
[----:B------:R-:W-:Y:S01]  /*f970*/  HMMA.16816.F32 R72, R4, R74, R68 ;  /* 0x0000004a0448723c */ /* 0x000fe20000001844 */
[----:B--2---:R-:W-:Y:S01]  /*f980*/  FFMA.FTZ R3, R169, UR6, -R0 ;  /* 0x00000006a9037c23 */ /* 0x004fe20008010800 */
[----:B------:R-:W-:Y:S01]  /*f990*/  LDSM.16.MT88.4 R68, [R56+0x3000] ;  /* 0x003000003844783b */ /* 0x000fe20000004200 */
[----:B------:R-:W-:-:S02]  /*f9a0*/  MOV R169, R101 ;  /* 0x0000006500a97202 */ /* 0x000fc40000000f00 */
[----:B------:R2:W2:Y:S03]  /*f9b0*/  MUFU.EX2 R154, R3 ;  /* 0x00000003009a7308 */ /* 0x0004a60000000800 */
[C---:B-----5:R-:W-:Y:S01]  /*f9c0*/  HMMA.16816.F32 R60, R4.reuse, R44, R60 ;  /* 0x0000002c043c723c */ /* 0x060fe2000000183c */
[----:B----4-:R-:W-:Y:S01]  /*f9d0*/  FFMA.FTZ R10, R199, UR6, -R0 ;  /* 0x00000006c70a7c23 */ /* 0x010fe20008010800 */
[----:B------:R-:W-:Y:S01]  /*f9e0*/  MOV R199, R88 ;  /* 0x0000005800c77202 */ /* 0x000fe20000000f00 */
[--C-:B-1----:R-:W-:Y:S02]  /*f9f0*/  FFMA.FTZ R9, R197, UR6, -R8.reuse ;  /* 0x00000006c5097c23 */ /* 0x102fe40008010808 */
[----:B------:R1:W-:Y:S01]  /*fa00*/  MUFU.EX2 R131, R10 ;  /* 0x0000000a00837308 */ /* 0x0003e20000000800 */
[----:B------:R-:W-:Y:S02]  /*fa10*/  MOV R197, R106 ;  /* 0x0000006a00c57202 */ /* 0x000fe40000000f00 */
[----:B------:R-:W-:Y:S01]  /*fa20*/  HMMA.16816.F32 R36, R4, R46, R40 ;  /* 0x0000002e0424723c */ /* 0x000fe20000001828 */
[----:B------:R-:W-:Y:S01]  /*fa30*/  F2FP.F16.F32.PACK_AB R4, R157, R155 ;  /* 0x0000009b9d04723e */ /* 0x000fe200000000ff */
[----:B------:R4:W-:Y:S01]  /*fa40*/  MUFU.EX2 R138, R9 ;  /* 0x00000009008a7308 */ /* 0x0009e20000000800 */
[----:B------:R-:W-:Y:S01]  /*fa50*/  F2FP.F16.F32.PACK_AB R5, R151, R152 ;  /* 0x000000989705723e */ /* 0x000fe200000000ff */
[----:B--2---:R-:W-:Y:S01]  /*fa60*/  FFMA.FTZ R3, R186, UR6, -R8 ;  /* 0x00000006ba037c23 */ /* 0x004fe20008010808 */
[----:B------:R-:W-:-:S02]  /*fa70*/  F2FP.F16.F32.PACK_AB R6, R158, R156 ;  /* 0x0000009c9e06723e */ /* 0x000fc400000000ff */
[----:B------:R-:W-:Y:S01]  /*fa80*/  F2FP.F16.F32.PACK_AB R7, R154, R153 ;  /* 0x000000999a07723e */ /* 0x000fe200000000ff */
[----:B------:R2:W5:Y:S01]  /*fa90*/  MUFU.EX2 R143, R3 ;  /* 0x00000003008f7308 */ /* 0x0005620000000800 */
[----:B------:R-:W-:Y:S01]  /*faa0*/  MOV R186, R103 ;  /* 0x0000006700ba7202 */ /* 0x000fe20000000f00 */
[----:B-1----:R-:W-:-:S04]  /*fab0*/  FFMA.FTZ R10, R208, UR6, -R0 ;  /* 0x00000006d00a7c23 */ /* 0x002fc80008010800 */
[----:B------:R-:W-:Y:S01]  /*fac0*/  HMMA.16816.F32 R40, R4, R18, R32 ;  /* 0x000000120428723c */ /* 0x000fe20000001820 */
[----:B------:R1:W-:Y:S01]  /*fad0*/  MUFU.EX2 R124, R10 ;  /* 0x0000000a007c7308 */ /* 0x0003e20000000800 */
[----:B----4-:R-:W-:Y:S01]  /*fae0*/  FFMA.FTZ R9, R195, UR6, -R8 ;  /* 0x00000006c3097c23 */ /* 0x010fe20008010808 */
[----:B------:R-:W-:-:S03]  /*faf0*/  MOV R195, R100 ;  /* 0x0000006400c37202 */ /* 0x000fc60000000f00 */
[----:B------:R4:W-:Y:S02]  /*fb00*/  MUFU.EX2 R137, R9 ;  /* 0x0000000900897308 */ /* 0x0009e40000000800 */
[----:B------:R-:W-:Y:S01]  /*fb10*/  HMMA.16816.F32 R32, R4, R12, R20 ;  /* 0x0000000c0420723c */ /* 0x000fe20000001814 */
[----:B--2---:R-:W-:Y:S01]  /*fb20*/  FFMA.FTZ R3, R188, UR6, -R8 ;  /* 0x00000006bc037c23 */ /* 0x004fe20008010808 */
[----:B------:R-:W-:-:S03]  /*fb30*/  MOV R188, R92 ;  /* 0x0000005c00bc7202 */ /* 0x000fc60000000f00 */
[----:B------:R2:W-:Y:S01]  /*fb40*/  MUFU.EX2 R149, R3 ;  /* 0x0000000300957308 */ /* 0x0005e20000000800 */
[--C-:B-1----:R-:W-:Y:S02]  /*fb50*/  FFMA.FTZ R10, R175, UR6, -R0.reuse ;  /* 0x00000006af0a7c23 */ /* 0x102fe40008010800 */
[----:B------:R-:W-:Y:S01]  /*fb60*/  HMMA.16816.F32 R20, R4, R14, R24 ;  /* 0x0000000e0414723c */ /* 0x000fe20000001818 */
[----:B------:R-:W1:Y:S01]  /*fb70*/  LDSM.16.MT88.4 R12, [R58+0xd000] ;  /* 0x00d000003a0c783b */ /* 0x000e620000004200 */
[----:B------:R5:W-:Y:S01]  /*fb80*/  MUFU.EX2 R112, R10 ;  /* 0x0000000a00707308 */ /* 0x000be20000000800 */
[----:B----4-:R-:W-:Y:S01]  /*fb90*/  FFMA.FTZ R9, R200, UR6, -R0 ;  /* 0x00000006c8097c23 */ /* 0x010fe20008010800 */
[----:B------:R-:W-:-:S04]  /*fba0*/  MOV R200, R86 ;  /* 0x0000005600c87202 */ /* 0x000fc80000000f00 */
[----:B------:R-:W-:Y:S01]  /*fbb0*/  HMMA.16816.F32 R44, R4, R16, R48 ;  /* 0x00000010042c723c */ /* 0x000fe20000001830 */
[----:B------:R-:W4:Y:S01]  /*fbc0*/  LDSM.16.MT88.4 R16, [R57+0xd000] ;  /* 0x00d000003910783b */ /* 0x000f220000004200 */
[----:B------:R5:W-:Y:S01]  /*fbd0*/  MUFU.EX2 R130, R9 ;  /* 0x0000000900827308 */ /* 0x000be20000000800 */
[----:B--2---:R-:W-:Y:S01]  /*fbe0*/  FFMA.FTZ R3, R193, UR6, -R0 ;  /* 0x00000006c1037c23 */ /* 0x004fe20008010800 */
[----:B------:R-:W-:-:S03]  /*fbf0*/  MOV R193, R90 ;  /* 0x0000005a00c17202 */ /* 0x000fc60000000f00 */
[----:B------:R2:W1:Y:S01]  /*fc00*/  MUFU.EX2 R139, R3 ;  /* 0x00000003008b7308 */ /* 0x0004620000000800 */
[----:B---3--:R-:W-:Y:S01]  /*fc10*/  HMMA.16816.F32 R48, R4, R52, R64 ;  /* 0x000000340430723c */ /* 0x008fe20000001840 */
[----:B-----5:R-:W-:-:S04]  /*fc20*/  FFMA.FTZ R10, R184, UR6, -R0 ;  /* 0x00000006b80a7c23 */ /* 0x020fc80008010800 */
[----:B------:R3:W-:Y:S03]  /*fc30*/  MUFU.EX2 R104, R10 ;  /* 0x0000000a00687308 */ /* 0x0007e60000000800 */
[C---:B------:R-:W-:Y:S01]  /*fc40*/  HMMA.16816.F32 R64, R4.reuse, R54, R72 ;  /* 0x000000360440723c */ /* 0x040fe20000001848 */
[----:B------:R-:W-:Y:S01]  /*fc50*/  FFMA.FTZ R9, R206, UR6, -R8 ;  /* 0x00000006ce097c23 */ /* 0x000fe20008010808 */
[--C-:B--2---:R-:W-:Y:S01]  /*fc60*/  FFMA.FTZ R3, R190, UR6, -R0.reuse ;  /* 0x00000006be037c23 */ /* 0x104fe20008010800 */
[----:B------:R-:W-:Y:S02]  /*fc70*/  MOV R190, R140 ;  /* 0x0000008c00be7202 */ /* 0x000fe40000000f00 */
[----:B------:R2:W-:Y:S03]  /*fc80*/  MUFU.EX2 R127, R9 ;  /* 0x00000009007f7308 */ /* 0x0005e60000000800 */
[----:B------:R-:W-:Y:S01]  /*fc90*/  HMMA.16816.F32 R52, R4, R28, R60 ;  /* 0x0000001c0434723c */ /* 0x000fe2000000183c */
[----:B------:R-:W5:Y:S01]  /*fca0*/  MUFU.EX2 R140, R3 ;  /* 0x00000003008c7308 */ /* 0x000f620000000800 */
[----:B---3--:R-:W-:-:S06]  /*fcb0*/  FFMA.FTZ R10, R95, UR6, -R0 ;  /* 0x000000065f0a7c23 */ /* 0x008fcc0008010800 */
[----:B------:R-:W-:Y:S01]  /*fcc0*/  HMMA.16816.F32 R24, R4, R30, R36 ;  /* 0x0000001e0418723c */ /* 0x000fe20000001824 */
[----:B------:R-:W-:Y:S01]  /*fcd0*/  F2FP.F16.F32.PACK_AB R4, R148, R143 ;  /* 0x0000008f9404723e */ /* 0x000fe200000000ff */
[----:B------:R-:W3:Y:S01]  /*fce0*/  LDSM.16.MT88.4 R28, [R82+0x3000] ;  /* 0x00300000521c783b */ /* 0x000ee20000004200 */
[----:B-1----:R-:W-:Y:S01]  /*fcf0*/  F2FP.F16.F32.PACK_AB R5, R142, R139 ;  /* 0x0000008b8e05723e */ /* 0x002fe200000000ff */
[----:B------:R1:W-:Y:S01]  /*fd00*/  MUFU.EX2 R95, R10 ;  /* 0x0000000a005f7308 */ /* 0x0003e20000000800 */
[----:B------:R-:W-:Y:S01]  /*fd10*/  F2FP.F16.F32.PACK_AB R6, R150, R149 ;  /* 0x000000959606723e */ /* 0x000fe200000000ff */
[--C-:B--2---:R-:W-:Y:S01]  /*fd20*/  FFMA.FTZ R9, R204, UR6, -R8.reuse ;  /* 0x00000006cc097c23 */ /* 0x104fe20008010808 */
[----:B-----5:R-:W-:Y:S01]  /*fd30*/  F2FP.F16.F32.PACK_AB R7, R140, R141 ;  /* 0x0000008d8c07723e */ /* 0x020fe200000000ff */
[----:B------:R-:W-:Y:S01]  /*fd40*/  FFMA.FTZ R3, R198, UR6, -R8 ;  /* 0x00000006c6037c23 */ /* 0x000fe20008010808 */
[----:B------:R-:W-:Y:S01]  /*fd50*/  MOV R198, R136 ;  /* 0x0000008800c67202 */ /* 0x000fe20000000f00 */
[----:B------:R2:W-:Y:S04]  /*fd60*/  MUFU.EX2 R128, R9 ;  /* 0x0000000900807308 */ /* 0x0005e80000000800 */
[----:B------:R-:W-:Y:S01]  /*fd70*/  HMMA.16816.F32 R36, R4, R12, R32 ;  /* 0x0000000c0424723c */ /* 0x000fe20000001820 */
[----:B------:R5:W3:Y:S01]  /*fd80*/  MUFU.EX2 R136, R3 ;  /* 0x0000000300887308 */ /* 0x000ae20000000800 */
[----:B-1----:R-:W-:-:S04]  /*fd90*/  FFMA.FTZ R10, R218, UR6, -R0 ;  /* 0x00000006da0a7c23 */ /* 0x002fc80008010800 */
[----:B------:R1:W-:Y:S02]  /*fda0*/  MUFU.EX2 R88, R10 ;  /* 0x0000000a00587308 */ /* 0x0003e40000000800 */
[----:B------:R-:W-:Y:S01]  /*fdb0*/  HMMA.16816.F32 R32, R4, R14, R20 ;  /* 0x0000000e0420723c */ /* 0x000fe20000001814 */
[----:B------:R-:W3:Y:S01]  /*fdc0*/  LDSM.16.MT88.4 R12, [R57+0xd800] ;  /* 0x00d80000390c783b */ /* 0x000ee20000004200 */
[----:B--2---:R-:W-:-:S03]  /*fdd0*/  FFMA.FTZ R9, R209, UR6, -R0 ;  /* 0x00000006d1097c23 */ /* 0x004fc60008010800 */
[----:B------:R-:W2:Y:S01]  /*fde0*/  LDSM.16.MT88.4 R20, [R58+0xd800] ;  /* 0x00d800003a14783b */ /* 0x000ea20000004200 */
[----:B------:R1:W-:Y:S01]  /*fdf0*/  MUFU.EX2 R123, R9 ;  /* 0x00000009007b7308 */ /* 0x0003e20000000800 */
[--C-:B-----5:R-:W-:Y:S01]  /*fe00*/  FFMA.FTZ R3, R93, UR6, -R8.reuse ;  /* 0x000000065d037c23 */ /* 0x120fe20008010808 */
[----:B----4-:R-:W-:Y:S03]  /*fe10*/  HMMA.16816.F32 R44, R4, R16, R44 ;  /* 0x00000010042c723c */ /* 0x010fe6000000182c */
[----:B------:R4:W-:Y:S01]  /*fe20*/  MUFU.EX2 R135, R3 ;  /* 0x0000000300877308 */ /* 0x0009e20000000800 */
[----:B-1----:R-:W-:-:S04]  /*fe30*/  FFMA.FTZ R10, R222, UR6, -R8 ;  /* 0x00000006de0a7c23 */ /* 0x002fc80008010808 */
[----:B------:R-:W-:Y:S01]  /*fe40*/  HMMA.16816.F32 R40, R4, R18, R40 ;  /* 0x000000120428723c */ /* 0x000fe20000001828 */
[----:B------:R-:W-:-:S07]  /*fe50*/  FFMA.FTZ R9, R173, UR6, -R8 ;  /* 0x00000006ad097c23 */ /* 0x000fce0008010808 */
[----:B------:R-:W-:Y:S01]  /*fe60*/  HMMA.16816.F32 R48, R4, R68, R48 ;  /* 0x000000440430723c */ /* 0x000fe20000001830 */
[----:B----4-:R-:W-:Y:S01]  /*fe70*/  FFMA.FTZ R3, R201, UR6, -R0 ;  /* 0x00000006c9037c23 */ /* 0x010fe20008010800 */
[----:B------:R1:W-:Y:S01]  /*fe80*/  MUFU.EX2 R119, R9 ;  /* 0x0000000900777308 */ /* 0x0003e20000000800 */
[----:B------:R-:W-:-:S03]  /*fe90*/  MOV R201, R94 ;  /* 0x0000005e00c97202 */ /* 0x000fc60000000f00 */
[----:B------:R4:W5:Y:S02]  /*fea0*/  MUFU.EX2 R132, R3 ;  /* 0x0000000300847308 */ /* 0x0009640000000800 */
[C---:B------:R-:W-:Y:S01]  /*feb0*/  HMMA.16816.F32 R64, R4.reuse, R70, R64 ;  /* 0x000000460440723c */ /* 0x040fe20000001840 */
[----:B------:R-:W-:Y:S07]  /*fec0*/  LDSM.16.MT88.4 R68, [R56+0x4000] ;  /* 0x004000003844783b */ /* 0x000fee0000004200 */
[----:B---3--:R-:W-:Y:S01]  /*fed0*/  HMMA.16816.F32 R60, R4, R28, R52 ;  /* 0x0000001c043c723c */ /* 0x008fe20000001834 */
[----:B------:R-:W3:Y:S01]  /*fee0*/  LDSM.16.MT88.4 R52, [R56+0x3800] ;  /* 0x003800003834783b */ /* 0x000ee20000004200 */
[----:B-1----:R-:W-:Y:S01]  /*fef0*/  FFMA.FTZ R9, R207, UR6, -R8 ;  /* 0x00000006cf097c23 */ /* 0x002fe20008010808 */
[----:B----4-:R-:W-:Y:S01]  /*ff00*/  FFMA.FTZ R3, R196, UR6, -R0 ;  /* 0x00000006c4037c23 */ /* 0x010fe20008010800 */
[----:B------:R-:W-:-:S02]  /*ff10*/  MOV R196, R91 ;  /* 0x0000005b00c47202 */ /* 0x000fc40000000f00 */
[----:B------:R1:W-:Y:S02]  /*ff20*/  MUFU.EX2 R120, R9 ;  /* 0x0000000900787308 */ /* 0x0003e40000000800 */
[----:B------:R-:W-:Y:S01]  /*ff30*/  HMMA.16816.F32 R16, R4, R30, R24 ;  /* 0x0000001e0410723c */ /* 0x000fe20000001818 */
[----:B------:R-:W-:Y:S01]  /*ff40*/  F2FP.F16.F32.PACK_AB R4, R138, R136 ;  /* 0x000000888a04723e */ /* 0x000fe200000000ff */
[----:B------:R-:W4:Y:S01]  /*ff50*/  MUFU.EX2 R133, R3 ;  /* 0x0000000300857308 */ /* 0x000f220000000800 */
[----:B-----5:R-:W-:Y:S01]  /*ff60*/  F2FP.F16.F32.PACK_AB R5, R131, R132 ;  /* 0x000000848305723e */ /* 0x020fe200000000ff */
[----:B------:R-:W-:Y:S01]  /*ff70*/  LDSM.16.MT88.4 R24, [R57+0xe000] ;  /* 0x00e000003918783b */ /* 0x000fe20000004200 */
[----:B------:R-:W-:Y:S01]  /*ff80*/  F2FP.F16.F32.PACK_AB R6, R137, R135 ;  /* 0x000000878906723e */ /* 0x000fe200000000ff */
[----:B-1----:R-:W-:Y:S01]  /*ff90*/  FFMA.FTZ R9, R212, UR6, -R0 ;  /* 0x00000006d4097c23 */ /* 0x002fe20008010800 */
[----:B----4-:R-:W-:Y:S01]  /*ffa0*/  F2FP.F16.F32.PACK_AB R7, R133, R130 ;  /* 0x000000828507723e */ /* 0x010fe200000000ff */
        /* <DEDUP_REMOVED lines=9> */
[C---:B--2---:R-:W-:Y:S02]  /*10040*/  HMMA.16816.F32 R36, R4.reuse, R20, R36 ;  /* 0x000000140424723c */ /* 0x044fe40000001824 */
[----:B------:R2:W-:Y:S06]  /*10050*/  MUFU.EX2 R129, R3 ;  /* 0x0000000300817308 */ /* 0x0005ec0000000800 */
[----:B------:R-:W-:Y:S01]  /*10060*/  HMMA.16816.F32 R28, R4, R22, R32 ;  /* 0x00000016041c723c */ /* 0x000fe20000001820 */
[----:B------:R-:W4:Y:S01]  /*10070*/  LDSM.16.MT88.4 R20, [R58+0xe000] ;  /* 0x00e000003a14783b */ /* 0x000f220000004200 */
[----:B-1----:R-:W-:Y:S01]  /*10080*/  FFMA.FTZ R9, R126, UR6, -R8 ;  /* 0x000000067e097c23 */ /* 0x002fe20008010808 */
[----:B--2---:R-:W-:-:S05]  /*10090*/  FFMA.FTZ R3, R210, UR6, -R0 ;  /* 0x00000006d2037c23 */ /* 0x004fca0008010800 */
[C---:B---3--:R-:W-:Y:S01]  /*100a0*/  HMMA.16816.F32 R48, R4.reuse, R52, R48 ;  /* 0x000000340430723c */ /* 0x048fe20000001830 */
[----:B------:R1:W-:Y:S04]  /*100b0*/  MUFU.EX2 R111, R9 ;  /* 0x00000009006f7308 */ /* 0x0003e80000000800 */
[----:B------:R2:W3:Y:S03]  /*100c0*/  MUFU.EX2 R121, R3 ;  /* 0x0000000300797308 */ /* 0x0004e60000000800 */
[----:B------:R-:W-:Y:S01]  /*100d0*/  HMMA.16816.F32 R64, R4, R54, R64 ;  /* 0x000000360440723c */ /* 0x000fe20000001840 */
[----:B-1----:R-:W-:-:S07]  /*100e0*/  FFMA.FTZ R9, R114, UR6, -R0 ;  /* 0x0000000672097c23 */ /* 0x002fce0008010800 */
[C---:B-----5:R-:W-:Y:S01]  /*100f0*/  HMMA.16816.F32 R52, R4.reuse, R12, R60 ;  /* 0x0000000c0434723c */ /* 0x060fe2000000183c */
[----:B--2---:R-:W-:Y:S01]  /*10100*/  FFMA.FTZ R3, R172, UR6, -R0 ;  /* 0x00000006ac037c23 */ /* 0x004fe20008010800 */
[----:B------:R1:W-:Y:S04]  /*10110*/  MUFU.EX2 R106, R9 ;  /* 0x00000009006a7308 */ /* 0x0003e80000000800 */
[----:B------:R-:W2:Y:S02]  /*10120*/  MUFU.EX2 R122, R3 ;  /* 0x00000003007a7308 */ /* 0x000ea40000000800 */
[----:B------:R-:W-:Y:S01]  /*10130*/  HMMA.16816.F32 R12, R4, R14, R16 ;  /* 0x0000000e040c723c */ /* 0x000fe20000001810 */
[----:B------:R-:W5:Y:S01]  /*10140*/  LDSM.16.MT88.4 R16, [R82+0x4000] ;  /* 0x004000005210783b */ /* 0x000f620000004200 */
[----:B------:R-:W-:-:S02]  /*10150*/  F2FP.F16.F32.PACK_AB R4, R127, R125 ;  /* 0x0000007d7f04723e */ /* 0x000fc400000000ff */
[----:B---3--:R-:W-:Y:S02]  /*10160*/  F2FP.F16.F32.PACK_AB R5, R124, R121 ;  /* 0x000000797c05723e */ /* 0x008fe400000000ff */
[----:B------:R-:W-:Y:S01]  /*10170*/  F2FP.F16.F32.PACK_AB R6, R128, R129 ;  /* 0x000000818006723e */ /* 0x000fe200000000ff */
[--C-:B-1----:R-:W-:Y:S01]  /*10180*/  FFMA.FTZ R9, R99, UR6, -R8.reuse ;  /* 0x0000000663097c23 */ /* 0x102fe20008010808 */
[----:B--2---:R-:W-:Y:S01]  /*10190*/  F2FP.F16.F32.PACK_AB R7, R122, R123 ;  /* 0x0000007b7a07723e */ /* 0x004fe200000000ff */
[--C-:B------:R-:W-:Y:S02]  /*101a0*/  FFMA.FTZ R3, R174, UR6, -R8.reuse ;  /* 0x00000006ae037c23 */ /* 0x100fe40008010808 */
[----:B------:R1:W-:Y:S04]  /*101b0*/  MUFU.EX2 R101, R9 ;  /* 0x0000000900657308 */ /* 0x0003e80000000800 */
[----:B------:R2:W3:Y:S01]  /*101c0*/  MUFU.EX2 R117, R3 ;  /* 0x0000000300757308 */ /* 0x0004e20000000800 */
[C---:B----4-:R-:W-:Y:S08]  /*101d0*/  HMMA.16816.F32 R36, R4.reuse, R20, R36 ;  /* 0x000000140424723c */ /* 0x050ff00000001824 */
[----:B------:R-:W-:Y:S01]  /*101e0*/  HMMA.16816.F32 R32, R4, R22, R28 ;  /* 0x000000160420723c */ /* 0x000fe2000000181c */
[----:B------:R-:W4:Y:S01]  /*101f0*/  LDSM.16.MT88.4 R20, [R57+0xe800] ;  /* 0x00e800003914783b */ /* 0x000f220000004200 */
[--C-:B-1----:R-:W-:Y:S01]  /*10200*/  FFMA.FTZ R9, R84, UR6, -R8.reuse ;  /* 0x0000000654097c23 */ /* 0x102fe20008010808 */
[----:B--2---:R-:W-:-:S02]  /*10210*/  FFMA.FTZ R3, R211, UR6, -R8 ;  /* 0x00000006d3037c23 */ /* 0x004fc40008010808 */
[----:B------:R-:W1:Y:S01]  /*10220*/  LDSM.16.MT88.4 R28, [R58+0xe800] ;  /* 0x00e800003a1c783b */ /* 0x000e620000004200 */
[----:B------:R2:W-:Y:S02]  /*10230*/  MUFU.EX2 R100, R9 ;  /* 0x0000000900647308 */ /* 0x0005e40000000800 */
[C---:B------:R-:W-:Y:S02]  /*10240*/  HMMA.16816.F32 R44, R4.reuse, R24, R44 ;  /* 0x00000018042c723c */ /* 0x040fe4000000182c */
[----:B------:R3:W-:Y:S06]  /*10250*/  MUFU.EX2 R118, R3 ;  /* 0x0000000300767308 */ /* 0x0007ec0000000800 */
[----:B------:R-:W-:Y:S01]  /*10260*/  HMMA.16816.F32 R40, R4, R26, R40 ;  /* 0x0000001a0428723c */ /* 0x000fe20000001828 */
[----:B--2---:R-:W-:-:S07]  /*10270*/  FFMA.FTZ R9, R97, UR6, -R0 ;  /* 0x0000000661097c23 */ /* 0x004fce0008010800 */
[----:B------:R-:W-:Y:S01]  /*10280*/  HMMA.16816.F32 R60, R4, R68, R48 ;  /* 0x00000044043c723c */ /* 0x000fe20000001830 */
[----:B---3--:R-:W-:-:S04]  /*10290*/  FFMA.FTZ R3, R213, UR6, -R0 ;  /* 0x00000006d5037c23 */ /* 0x008fc80008010800 */
[----:B------:R2:W3:Y:S03]  /*102a0*/  MUFU.EX2 R113, R3 ;  /* 0x0000000300717308 */ /* 0x0004e60000000800 */
[C---:B------:R-:W-:Y:S01]  /*102b0*/  HMMA.16816.F32 R72, R4.reuse, R70, R64 ;  /* 0x000000460448723c */ /* 0x040fe20000001840 */
[----:B------:R-:W1:Y:S07]  /*102c0*/  LDSM.16.MT88.4 R64, [R56+0x4800] ;  /* 0x004800003840783b */ /* 0x000e6e0000004200 */
[----:B-----5:R-:W-:Y:S01]  /*102d0*/  HMMA.16816.F32 R68, R4, R16, R52 ;  /* 0x000000100444723c */ /* 0x020fe20000001834 */
[----:B--2---:R-:W-:-:S04]  /*102e0*/  FFMA.FTZ R3, R202, UR6, -R0 ;  /* 0x00000006ca037c23 */ /* 0x004fc80008010800 */
[----:B------:R-:W2:Y:S03]  /*102f0*/  MUFU.EX2 R116, R3 ;  /* 0x0000000300747308 */ /* 0x000ea60000000800 */
[----:B------:R-:W-:Y:S01]  /*10300*/  HMMA.16816.F32 R24, R4, R18, R12 ;  /* 0x000000120418723c */ /* 0x000fe2000000180c */
[----:B------:R-:W-:Y:S01]  /*10310*/  F2FP.F16.F32.PACK_AB R4, R119, R117 ;  /* 0x000000757704723e */ /* 0x000fe200000000ff */
[----:B------:R-:W5:Y:S01]  /*10320*/  LDSM.16.MT88.4 R12, [R82+0x4800] ;  /* 0x00480000520c783b */ /* 0x000f620000004200 */
[----:B---3--:R-:W-:Y:S02]  /*10330*/  F2FP.F16.F32.PACK_AB R5, R112, R113 ;  /* 0x000000717005723e */ /* 0x008fe400000000ff */
[----:B------:R-:W-:Y:S01]  /*10340*/  F2FP.F16.F32.PACK_AB R6, R120, R118 ;  /* 0x000000767806723e */ /* 0x000fe200000000ff */
[----:B------:R-:W-:Y:S01]  /*10350*/  LDSM.16.MT88.4 R16, [R58+0xf000] ;  /* 0x00f000003a10783b */ /* 0x000fe20000004200 */
[----:B--2---:R-:W-:Y:S01]  /*10360*/  F2FP.F16.F32.PACK_AB R7, R116, R115 ;  /* 0x000000737407723e */ /* 0x004fe200000000ff */
[----:B------:R-:W-:-:S04]  /*10370*/  FFMA.FTZ R3, R194, UR6, -R8 ;  /* 0x00000006c2037c23 */ /* 0x000fc80008010808 */
[----:B------:R2:W3:Y:S02]  /*10380*/  MUFU.EX2 R107, R3 ;  /* 0x00000003006b7308 */ /* 0x0004e40000000800 */
[C---:B----4-:R-:W-:Y:S08]  /*10390*/  HMMA.16816.F32 R44, R4.reuse, R20, R44 ;  /* 0x00000014042c723c */ /* 0x050ff0000000182c */
[----:B------:R-:W-:Y:S01]  /*103a0*/  HMMA.16816.F32 R52, R4, R22, R40 ;  /* 0x000000160434723c */ /* 0x000fe20000001828 */
[----:B------:R-:W4:Y:S01]  /*103b0*/  LDSM.16.MT88.4 R20, [R57+0xf000] ;  /* 0x00f000003914783b */ /* 0x000f220000004200 */
[----:B--2---:R-:W-:-:S03]  /*103c0*/  FFMA.FTZ R3, R176, UR6, -R8 ;  /* 0x00000006b0037c23 */ /* 0x004fc60008010808 */
[----:B------:R-:W2:Y:S01]  /*103d0*/  LDSM.16.MT88.4 R40, [R82+0x5000] ;  /* 0x005000005228783b */ /* 0x000ea20000004200 */
[----:B------:R3:W-:Y:S02]  /*103e0*/  MUFU.EX2 R110, R3 ;  /* 0x00000003006e7308 */ /* 0x0007e40000000800 */
[C---:B-1----:R-:W-:Y:S08]  /*103f0*/  HMMA.16816.F32 R48, R4.reuse, R28, R36 ;  /* 0x0000001c0430723c */ /* 0x042ff00000001824 */
[----:B------:R-:W-:Y:S01]  /*10400*/  HMMA.16816.F32 R36, R4, R30, R32 ;  /* 0x0000001e0424723c */ /* 0x000fe20000001820 */
[----:B---3--:R-:W-:-:S07]  /*10410*/  FFMA.FTZ R3, R214, UR6, -R0 ;  /* 0x00000006d6037c23 */ /* 0x008fce0008010800 */
[C---:B------:R-:W-:Y:S01]  /*10420*/  HMMA.16816.F32 R60, R4.reuse, R64, R60 ;  /* 0x00000040043c723c */ /* 0x040fe2000000183c */
[----:B------:R1:W3:Y:S07]  /*10430*/  MUFU.EX2 R103, R3 ;  /* 0x0000000300677308 */ /* 0x0002ee0000000800 */
[----:B------:R-:W-:Y:S01]  /*10440*/  HMMA.16816.F32 R72, R4, R66, R72 ;  /* 0x000000420448723c */ /* 0x000fe20000001848 */
[----:B-1----:R-:W-:-:S07]  /*10450*/  FFMA.FTZ R3, R108, UR6, -R0 ;  /* 0x000000066c037c23 */ /* 0x002fce0008010800 */
[C---:B-----5:R-:W-:Y:S01]  /*10460*/  HMMA.16816.F32 R64, R4.reuse, R12, R68 ;  /* 0x0000000c0440723c */ /* 0x060fe20000001844 */
[----:B------:R1:W5:Y:S07]  /*10470*/  MUFU.EX2 R105, R3 ;  /* 0x0000000300697308 */ /* 0x00036e0000000800 */
[----:B------:R-:W-:Y:S01]  /*10480*/  HMMA.16816.F32 R32, R4, R14, R24 ;  /* 0x0000000e0420723c */ /* 0x000fe20000001818 */
[----:B------:R-:W-:Y:S01]  /*10490*/  F2FP.F16.F32.PACK_AB R4, R109, R107 ;  /* 0x0000006b6d04723e */ /* 0x000fe200000000ff */
[----:B------:R-:W-:Y:S01]  /*104a0*/  LDSM.16.MT88.4 R12, [R58+0xf800] ;  /* 0x00f800003a0c783b */ /* 0x000fe20000004200 */
[----:B---3--:R-:W-:-:S02]  /*104b0*/  F2FP.F16.F32.PACK_AB R5, R104, R103 ;  /* 0x000000676805723e */ /* 0x008fc400000000ff */
[----:B------:R-:W-:Y:S01]  /*104c0*/  F2FP.F16.F32.PACK_AB R6, R111, R110 ;  /* 0x0000006e6f06723e */ /* 0x000fe200000000ff */
[----:B-1----:R-:W-:Y:S01]  /*104d0*/  FFMA.FTZ R3, R102, UR6, -R8 ;  /* 0x0000000666037c23 */ /* 0x002fe20008010808 */
[----:B-----5:R-:W-:-:S03]  /*104e0*/  F2FP.F16.F32.PACK_AB R7, R105, R106 ;  /* 0x0000006a6907723e */ /* 0x020fc600000000ff */
[----:B------:R1:W3:Y:S04]  /*104f0*/  MUFU.EX2 R98, R3 ;  /* 0x0000000300627308 */ /* 0x0002e80000000800 */
[C---:B----4-:R-:W-:Y:S08]  /*10500*/  HMMA.16816.F32 R44, R4.reuse, R20, R44 ;  /* 0x00000014042c723c */ /* 0x050ff0000000182c */
[----:B------:R-:W-:Y:S01]  /*10510*/  HMMA.16816.F32 R28, R4, R22, R52 ;  /* 0x00000016041c723c */ /* 0x000fe20000001834 */
[----:B------:R-:W-:Y:S01]  /*10520*/  LDSM.16.MT88.4 R52, [R56+0x5800] ;  /* 0x005800003834783b */ /* 0x000fe20000004200 */
[----:B-1----:R-:W-:-:S02]  /*10530*/  FFMA.FTZ R3, R85, UR6, -R8 ;  /* 0x0000000655037c23 */ /* 0x002fc40008010808 */
[----:B------:R1:W-:Y:S04]  /*10540*/  MUFU.EX2 R85, R10 ;  /* 0x0000000a00557308 */ /* 0x0003e80000000800 */
[----:B------:R4:W-:Y:S01]  /*10550*/  MUFU.EX2 R99, R3 ;  /* 0x0000000300637308 */ /* 0x0009e20000000800 */
[C---:B------:R-:W-:Y:S08]  /*10560*/  HMMA.16816.F32 R24, R4.reuse, R16, R48 ;  /* 0x000000100418723c */ /* 0x040ff00000001830 */
[----:B------:R-:W-:Y:S01]  /*10570*/  HMMA.16816.F32 R20, R4, R18, R36 ;  /* 0x000000120414723c */ /* 0x000fe20000001824 */
[----:B------:R-:W5:Y:S01]  /*10580*/  LDSM.16.MT88.4 R16, [R57+0xf800] ;  /* 0x00f800003910783b */ /* 0x000f620000004200 */
[----:B-1----:R-:W-:Y:S01]  /*10590*/  FFMA.FTZ R10, R200, R11, R196 ;  /* 0x0000000bc80a7223 */ /* 0x002fe200000100c4 */
[--C-:B------:R-:W-:Y:S01]  /*105a0*/  FFMA.FTZ R11, R224, UR6, -R0.reuse ;  /* 0x00000006e00b7c23 */ /* 0x100fe20008010800 */
[----:B----4-:R-:W-:-:S02]  /*105b0*/  FFMA.FTZ R3, R215, UR6, -R0 ;  /* 0x00000006d7037c23 */ /* 0x010fc40008010800 */
[----:B------:R-:W-:Y:S02]  /*105c0*/  FADD.FTZ R10, R195, R10 ;  /* 0x0000000ac30a7221 */ /* 0x000fe40000010000 */
[C---:B------:R-:W-:Y:S01]  /*105d0*/  HMMA.16816.F32 R72, R4.reuse, R78, R72 ;  /* 0x0000004e0448723c */ /* 0x040fe20000001848 */
[----:B------:R1:W4:Y:S07]  /*105e0*/  MUFU.EX2 R94, R3 ;  /* 0x00000003005e7308 */ /* 0x00032e0000000800 */
[----:B------:R-:W-:Y:S01]  /*105f0*/  HMMA.16816.F32 R68, R4, R76, R60 ;  /* 0x0000004c0444723c */ /* 0x000fe2000000183c */
[----:B------:R3:W-:Y:S01]  /*10600*/  MUFU.EX2 R76, R11 ;  /* 0x0000000b004c7308 */ /* 0x0007e20000000800 */
[----:B-1----:R-:W-:-:S06]  /*10610*/  FFMA.FTZ R3, R96, UR6, -R0 ;  /* 0x0000000660037c23 */ /* 0x002fcc0008010800 */
[C---:B--2---:R-:W-:Y:S01]  /*10620*/  HMMA.16816.F32 R64, R4.reuse, R40, R64 ;  /* 0x000000280440723c */ /* 0x044fe20000001840 */
[----:B------:R1:W-:Y:S04]  /*10630*/  MUFU.EX2 R96, R9 ;  /* 0x0000000900607308 */ /* 0x0003e80000000800 */
[----:B------:R2:W5:Y:S01]  /*10640*/  MUFU.EX2 R97, R3 ;  /* 0x0000000300617308 */ /* 0x0005620000000800 */
[----:B---3--:R-:W-:Y:S02]  /*10650*/  FFMA.FTZ R11, R229, UR6, -R8 ;  /* 0x00000006e50b7c23 */ /* 0x008fe40008010808 */
[----:B------:R-:W-:Y:S01]  /*10660*/  HMMA.16816.F32 R48, R4, R42, R32 ;  /* 0x0000002a0430723c */ /* 0x000fe20000001820 */
[----:B------:R-:W-:Y:S01]  /*10670*/  F2FP.F16.F32.PACK_AB R4, R101, R98 ;  /* 0x000000626504723e */ /* 0x000fe200000000ff */
[----:B------:R-:W3:Y:S01]  /*10680*/  LDSM.16.MT88.4 R40, [R82+0x5800] ;  /* 0x005800005228783b */ /* 0x000ee20000004200 */
[----:B----4-:R-:W-:-:S02]  /*10690*/  F2FP.F16.F32.PACK_AB R5, R95, R94 ;  /* 0x0000005e5f05723e */ /* 0x010fc400000000ff */
[----:B------:R-:W-:Y:S01]  /*106a0*/  F2FP.F16.F32.PACK_AB R6, R100, R99 ;  /* 0x000000636406723e */ /* 0x000fe200000000ff */
[--C-:B-1----:R-:W-:Y:S01]  /*106b0*/  FFMA.FTZ R9, R183, UR6, -R8.reuse ;  /* 0x00000006b7097c23 */ /* 0x102fe20008010808 */
[----:B--2---:R-:W-:-:S03]  /*106c0*/  FFMA.FTZ R3, R182, UR6, -R8 ;  /* 0x00000006b6037c23 */ /* 0x004fc60008010808 */
[----:B------:R1:W-:Y:S01]  /*106d0*/  MUFU.EX2 R91, R9 ;  /* 0x00000009005b7308 */ /* 0x0003e20000000800 */
[----:B-----5:R-:W-:-:S03]  /*106e0*/  F2FP.F16.F32.PACK_AB R7, R97, R96 ;  /* 0x000000606107723e */ /* 0x020fc600000000ff */
[----:B------:R2:W4:Y:S04]  /*106f0*/  MUFU.EX2 R89, R3 ;  /* 0x0000000300597308 */ /* 0x0005280000000800 */
[----:B------:R-:W-:Y:S01]  /*10700*/  HMMA.16816.F32 R60, R4, R16, R44 ;  /* 0x00000010043c723c */ /* 0x000fe2000000182c */
[----:B-1----:R-:W-:-:S07]  /*10710*/  FFMA.FTZ R9, R180, UR6, -R8 ;  /* 0x00000006b4097c23 */ /* 0x002fce0008010808 */
[C---:B------:R-:W-:Y:S01]  /*10720*/  HMMA.16816.F32 R44, R4.reuse, R18, R28 ;  /* 0x00000012042c723c */ /* 0x040fe2000000181c */
[----:B------:R-:W-:Y:S01]  /*10730*/  LDSM.16.MT88.4 R16, [R56+0x6000] ;  /* 0x006000003810783b */ /* 0x000fe20000004200 */
[----:B--2---:R-:W-:Y:S01]  /*10740*/  FFMA.FTZ R3, R181, UR6, -R8 ;  /* 0x00000006b5037c23 */ /* 0x004fe20008010808 */
[----:B------:R1:W-:Y:S04]  /*10750*/  MUFU.EX2 R93, R9 ;  /* 0x00000009005d7308 */ /* 0x0003e80000000800 */
[----:B------:R2:W-:Y:S01]  /*10760*/  MUFU.EX2 R92, R3 ;  /* 0x00000003005c7308 */ /* 0x0005e20000000800 */
[C---:B------:R-:W-:Y:S03]  /*10770*/  HMMA.16816.F32 R28, R4.reuse, R54, R72 ;  /* 0x00000036041c723c */ /* 0x040fe60000001848 */
[----:B------:R5:W-:Y:S05]  /*10780*/  MUFU.EX2 R72, R11 ;  /* 0x0000000b00487308 */ /* 0x000bea0000000800 */
[----:B------:R-:W-:Y:S01]  /*10790*/  HMMA.16816.F32 R32, R4, R14, R20 ;  /* 0x0000000e0420723c */ /* 0x000fe20000001814 */
[--C-:B-1----:R-:W-:Y:S01]  /*107a0*/  FFMA.FTZ R9, R217, UR6, -R0.reuse ;  /* 0x00000006d9097c23 */ /* 0x102fe20008010800 */
[----:B------:R-:W1:Y:S01]  /*107b0*/  LDSM.16.MT88.4 R20, [R58+0x10000] ;  /* 0x010000003a14783b */ /* 0x000e620000004200 */
[----:B--2---:R-:W-:-:S02]  /*107c0*/  FFMA.FTZ R3, R219, UR6, -R0 ;  /* 0x00000006db037c23 */ /* 0x004fc40008010800 */
[----:B------:R2:W-:Y:S03]  /*107d0*/  MUFU.EX2 R90, R9 ;  /* 0x00000009005a7308 */ /* 0x0005e60000000800 */
[----:B------:R-:W-:Y:S01]  /*107e0*/  HMMA.16816.F32 R36, R4, R12, R24 ;  /* 0x0000000c0424723c */ /* 0x000fe20000001818 */
[----:B------:R-:W1:Y:S01]  /*107f0*/  LDSM.16.MT88.4 R12, [R57+0x10000] ;  /* 0x01000000390c783b */ /* 0x000e620000004200 */
[----:B------:R4:W3:Y:S01]  /*10800*/  MUFU.EX2 R86, R3 ;  /* 0x0000000300567308 */ /* 0x0008e20000000800 */
[----:B-----5:R-:W-:-:S05]  /*10810*/  FFMA.FTZ R11, R235, UR6, -R0 ;  /* 0x00000006eb0b7c23 */ /* 0x020fca0008010800 */
[----:B------:R-:W-:Y:S01]  /*10820*/  HMMA.16816.F32 R24, R4, R52, R68 ;  /* 0x000000340418723c */ /* 0x000fe20000001844 */
[----:B------:R5:W-:Y:S01]  /*10830*/  MUFU.EX2 R69, R11 ;  /* 0x0000000b00457308 */ /* 0x000be20000000800 */
[----:B--2---:R-:W-:Y:S01]  /*10840*/  FFMA.FTZ R9, R220, UR6, -R8 ;  /* 0x00000006dc097c23 */ /* 0x004fe20008010808 */
[----:B----4-:R-:W-:-:S03]  /*10850*/  FFMA.FTZ R3, R216, UR6, -R0 ;  /* 0x00000006d8037c23 */ /* 0x010fc60008010800 */
[----:B------:R2:W-:Y:S02]  /*10860*/  MUFU.EX2 R79, R9 ;  /* 0x00000009004f7308 */ /* 0x0005e40000000800 */
[----:B---3--:R-:W-:Y:S02]  /*10870*/  HMMA.16816.F32 R64, R4, R40, R64 ;  /* 0x000000280440723c */ /* 0x008fe40000001840 */
[----:B------:R3:W4:Y:S01]  /*10880*/  MUFU.EX2 R87, R3 ;  /* 0x0000000300577308 */ /* 0x0007220000000800 */
[----:B-----5:R-:W-:-:S05]  /*10890*/  FFMA.FTZ R11, R233, UR6, -R0 ;  /* 0x00000006e90b7c23 */ /* 0x020fca0008010800 */
[----:B------:R-:W-:Y:S01]  /*108a0*/  HMMA.16816.F32 R48, R4, R42, R48 ;  /* 0x0000002a0430723c */ /* 0x000fe20000001830 */
[----:B------:R-:W5:Y:S01]  /*108b0*/  LDSM.16.MT88.4 R40, [R82+0x6000] ;  /* 0x006000005228783b */ /* 0x000f620000004200 */
[----:B------:R-:W-:Y:S01]  /*108c0*/  F2FP.F16.F32.PACK_AB R4, R91, R89 ;  /* 0x000000595b04723e */ /* 0x000fe200000000ff */
[----:B------:R1:W-:Y:S01]  /*108d0*/  MUFU.EX2 R70, R11 ;  /* 0x0000000b00467308 */ /* 0x0003e20000000800 */
[----:B------:R-:W-:Y:S01]  /*108e0*/  F2FP.F16.F32.PACK_AB R5, R88, R86 ;  /* 0x000000565805723e */ /* 0x000fe200000000ff */
[----:B--2---:R-:W-:Y:S01]  /*108f0*/  FFMA.FTZ R9, R225, UR6, -R0 ;  /* 0x00000006e1097c23 */ /* 0x004fe20008010800 */
[----:B------:R-:W-:Y:S01]  /*10900*/  F2FP.F16.F32.PACK_AB R6, R93, R92 ;  /* 0x0000005c5d06723e */ /* 0x000fe200000000ff */
[----:B---3--:R-:W-:Y:S02]  /*10910*/  FFMA.FTZ R3, R223, UR6, -R8 ;  /* 0x00000006df037c23 */ /* 0x008fe40008010808 */
[----:B------:R2:W-:Y:S01]  /*10920*/  MUFU.EX2 R78, R9 ;  /* 0x00000009004e7308 */ /* 0x0005e20000000800 */
[----:B----4-:R-:W-:-:S03]  /*10930*/  F2FP.F16.F32.PACK_AB R7, R87, R90 ;  /* 0x0000005a5707723e */ /* 0x010fc600000000ff */
[----:B------:R3:W4:Y:S01]  /*10940*/  MUFU.EX2 R84, R3 ;  /* 0x0000000300547308 */ /* 0x0007220000000800 */
[----:B-1----:R-:W-:-:S03]  /*10950*/  FFMA.FTZ R11, R240, UR6, -R8 ;  /* 0x00000006f00b7c23 */ /* 0x002fc60008010808 */
[----:B------:R-:W-:Y:S01]  /*10960*/  HMMA.16816.F32 R36, R4, R20, R36 ;  /* 0x000000140424723c */ /* 0x000fe20000001824 */
[----:B--2---:R-:W-:-:S07]  /*10970*/  FFMA.FTZ R9, R227, UR6, -R0 ;  /* 0x00000006e3097c23 */ /* 0x004fce0008010800 */
[C---:B------:R-:W-:Y:S01]  /*10980*/  HMMA.16816.F32 R32, R4.reuse, R22, R32 ;  /* 0x000000160420723c */ /* 0x040fe20000001820 */
[----:B------:R-:W1:Y:S01]  /*10990*/  LDSM.16.MT88.4 R20, [R57+0x10800] ;  /* 0x010800003914783b */ /* 0x000e620000004200 */
[----:B---3--:R-:W-:Y:S01]  /*109a0*/  FFMA.FTZ R3, R221, UR6, -R8 ;  /* 0x00000006dd037c23 */ /* 0x008fe20008010808 */
[----:B------:R2:W-:Y:S04]  /*109b0*/  MUFU.EX2 R75, R9 ;  /* 0x00000009004b7308 */ /* 0x0005e80000000800 */
[----:B------:R3:W-:Y:S01]  /*109c0*/  MUFU.EX2 R83, R3 ;  /* 0x0000000300537308 */ /* 0x0007e20000000800 */
[C---:B------:R-:W-:Y:S08]  /*109d0*/  HMMA.16816.F32 R60, R4.reuse, R12, R60 ;  /* 0x0000000c043c723c */ /* 0x040ff0000000183c */
[----:B------:R-:W-:Y:S01]  /*109e0*/  HMMA.16816.F32 R44, R4, R14, R44 ;  /* 0x0000000e042c723c */ /* 0x000fe2000000182c */
[----:B--2---:R-:W-:Y:S01]  /*109f0*/  FADD.FTZ R9, R198, R10 ;  /* 0x0000000ac6097221 */ /* 0x004fe20000010000 */
[----:B------:R-:W2:Y:S01]  /*10a00*/  LDSM.16.MT88.4 R12, [R56+0x6800] ;  /* 0x00680000380c783b */ /* 0x000ea20000004200 */
[----:B---3--:R-:W-:-:S02]  /*10a10*/  FFMA.FTZ R3, R226, UR6, -R0 ;  /* 0x00000006e2037c23 */ /* 0x008fc40008010800 */
[----:B------:R-:W-:-:S03]  /*10a20*/  FADD.FTZ R9, R192, R9 ;  /* 0x00000009c0097221 */ /* 0x000fc60000010000 */
[C---:B------:R-:W-:Y:S01]  /*10a30*/  HMMA.16816.F32 R24, R4.reuse, R16, R24 ;  /* 0x000000100418723c */ /* 0x040fe20000001818 */
[----:B------:R3:W1:Y:S07]  /*10a40*/  MUFU.EX2 R77, R3 ;  /* 0x00000003004d7308 */ /* 0x00066e0000000800 */
[----:B------:R-:W-:Y:S01]  /*10a50*/  HMMA.16816.F32 R28, R4, R18, R28 ;  /* 0x00000012041c723c */ /* 0x000fe2000000181c */
[----:B------:R-:W2:Y:S01]  /*10a60*/  LDSM.16.MT88.4 R16, [R58+0x10800] ;  /* 0x010800003a10783b */ /* 0x000ea20000004200 */
[----:B---3--:R-:W-:-:S06]  /*10a70*/  FFMA.FTZ R3, R201, R59, R199 ;  /* 0x0000003bc9037223 */ /* 0x008fcc00000100c7 */
[----:B-----5:R-:W-:Y:S01]  /*10a80*/  HMMA.16816.F32 R64, R4, R40, R64 ;  /* 0x000000280440723c */ /* 0x020fe20000001840 */
[----:B------:R-:W-:-:S04]  /*10a90*/  FADD.FTZ R3, R197, R3 ;  /* 0x00000003c5037221 */ /* 0x000fc80000010000 */
[----:B------:R-:W-:-:S03]  /*10aa0*/  FADD.FTZ R3, R190, R3 ;  /* 0x00000003be037221 */ /* 0x000fc60000010000 */
[----:B------:R-:W-:Y:S01]  /*10ab0*/  HMMA.16816.F32 R48, R4, R42, R48 ;  /* 0x0000002a0430723c */ /* 0x000fe20000001830 */
[----:B----4-:R-:W-:Y:S01]  /*10ac0*/  F2FP.F16.F32.PACK_AB R4, R79, R84 ;  /* 0x000000544f04723e */ /* 0x010fe200000000ff */
[----:B------:R-:W-:Y:S01]  /*10ad0*/  FADD.FTZ R10, R191, R3 ;  /* 0x00000003bf0a7221 */ /* 0x000fe20000010000 */
[----:B------:R-:W-:Y:S01]  /*10ae0*/  FADD.FTZ R3, R193, R9 ;  /* 0x00000009c1037221 */ /* 0x000fe20000010000 */
[----:B-1----:R-:W-:Y:S02]  /*10af0*/  F2FP.F16.F32.PACK_AB R5, R77, R78 ;  /* 0x0000004e4d05723e */ /* 0x002fe400000000ff */
[----:B------:R-:W-:Y:S01]  /*10b00*/  FADD.FTZ R10, R187, R10 ;  /* 0x0000000abb0a7221 */ /* 0x000fe20000010000 */
[----:B------:R-:W-:Y:S01]  /*10b10*/  FADD.FTZ R9, R188, R3 ;  /* 0x00000003bc097221 */ /* 0x000fe20000010000 */
[----:B------:R-:W-:Y:S02]  /*10b20*/  F2FP.F16.F32.PACK_AB R6, R85, R83 ;  /* 0x000000535506723e */ /* 0x000fe400000000ff */
[----:B------:R-:W-:Y:S01]  /*10b30*/  FADD.FTZ R3, R189, R10 ;  /* 0x0000000abd037221 */ /* 0x000fe20000010000 */
[----:B------:R-:W-:Y:S01]  /*10b40*/  FADD.FTZ R9, R186, R9 ;  /* 0x00000009ba097221 */ /* 0x000fe20000010000 */
[----:B------:R-:W-:Y:S01]  /*10b50*/  F2FP.F16.F32.PACK_AB R7, R75, R76 ;  /* 0x0000004c4b07723e */ /* 0x000fe200000000ff */
[----:B------:R-:W-:Y:S01]  /*10b60*/  FFMA.FTZ R10, R231, UR6, -R8 ;  /* 0x00000006e70a7c23 */ /* 0x000fe20008010808 */
[----:B------:R-:W-:Y:S01]  /*10b70*/  FADD.FTZ R3, R169, R3 ;  /* 0x00000003a9037221 */ /* 0x000fe20000010000 */
[----:B------:R-:W-:-:S02]  /*10b80*/  FADD.FTZ R9, R177, R9 ;  /* 0x00000009b1097221 */ /* 0x000fc40000010000 */
[----:B------:R1:W-:Y:S01]  /*10b90*/  MUFU.EX2 R71, R10 ;  /* 0x0000000a00477308 */ /* 0x0003e20000000800 */
        /* <DEDUP_REMOVED lines=11> */
[--C-:B-1----:R-:W-:Y:S02]  /*10c50*/  FFMA.FTZ R10, R228, UR6, -R8.reuse ;  /* 0x00000006e40a7c23 */ /* 0x102fe40008010808 */
[----:B------:R-:W-:Y:S01]  /*10c60*/  FADD.FTZ R3, R171, R3 ;  /* 0x00000003ab037221 */ /* 0x000fe20000010000 */
[----:B------:R-:W-:Y:S01]  /*10c70*/  FADD.FTZ R9, R250, R9 ;  /* 0x00000009fa097221 */ /* 0x000fe20000010000 */
[C---:B--2---:R-:W-:Y:S01]  /*10c80*/  HMMA.16816.F32 R44, R4.reuse, R12, R24 ;  /* 0x0000000c042c723c */ /* 0x044fe20000001818 */
[----:B------:R-:W-:Y:S01]  /*10c90*/  FFMA.FTZ R12, R230, UR6, -R8 ;  /* 0x00000006e60c7c23 */ /* 0x000fe20008010808 */
[----:B------:R-:W-:Y:S01]  /*10ca0*/  FADD.FTZ R3, R167, R3 ;  /* 0x00000003a7037221 */ /* 0x000fe20000010000 */
[----:B------:R-:W-:Y:S01]  /*10cb0*/  FADD.FTZ R9, R249, R9 ;  /* 0x00000009f9097221 */ /* 0x000fe20000010000 */
[----:B------:R-:W1:Y:S01]  /*10cc0*/  LDSM.16.MT88.4 R24, [R57+0x11000] ;  /* 0x011000003918783b */ /* 0x000e620000004200 */
[----:B------:R2:W4:Y:S01]  /*10cd0*/  MUFU.EX2 R73, R12 ;  /* 0x0000000c00497308 */ /* 0x0005220000000800 */
        /* <DEDUP_REMOVED lines=8> */
[C---:B------:R-:W-:Y:S02]  /*10d60*/  HMMA.16816.F32 R144, R4.reuse, R16, R36 ;  /* 0x000000100490723c */ /* 0x040fe40000001824 */
[----:B------:R-:W-:Y:S01]  /*10d70*/  FADD.FTZ R3, R159, R3 ;  /* 0x000000039f037221 */ /* 0x000fe20000010000 */
[----:B------:R-:W-:Y:S01]  /*10d80*/  FADD.FTZ R9, R164, R9 ;  /* 0x00000009a4097221 */ /* 0x000fe20000010000 */
[----:B--2---:R-:W2:Y:S02]  /*10d90*/  LDSM.16.MT88.4 R12, [R56+0x7000] ;  /* 0x00700000380c783b */ /* 0x004ea40000004200 */
[----:B------:R-:W-:Y:S01]  /*10da0*/  FADD.FTZ R3, R160, R3 ;  /* 0x00000003a0037221 */ /* 0x000fe20000010000 */
[----:B------:R-:W-:Y:S01]  /*10db0*/  FADD.FTZ R9, R165, R9 ;  /* 0x00000009a5097221 */ /* 0x000fe20000010000 */
[----:B-----5:R-:W-:Y:S01]  /*10dc0*/  FFMA.FTZ R10, R234, UR6, -R0 ;  /* 0x00000006ea0a7c23 */ /* 0x020fe20008010800 */
[----:B------:R-:W-:Y:S01]  /*10dd0*/  HMMA.16816.F32 R36, R4, R18, R32 ;  /* 0x000000120424723c */ /* 0x000fe20000001820 */
[----:B------:R-:W-:Y:S01]  /*10de0*/  FADD.FTZ R3, R162, R3 ;  /* 0x00000003a2037221 */ /* 0x000fe20000010000 */
[----:B------:R-:W-:Y:S01]  /*10df0*/  FADD.FTZ R9, R166, R9 ;  /* 0x00000009a6097221 */ /* 0x000fe20000010000 */
[----:B------:R5:W1:Y:S01]  /*10e00*/  MUFU.EX2 R68, R10 ;  /* 0x0000000a00447308 */ /* 0x000a620000000800 */
[----:B------:R-:W2:Y:S01]  /*10e10*/  LDSM.16.MT88.4 R16, [R58+0x11000] ;  /* 0x011000003a10783b */ /* 0x000ea20000004200 */
[----:B------:R-:W-:Y:S01]  /*10e20*/  FADD.FTZ R3, R161, R3 ;  /* 0x00000003a1037221 */ /* 0x000fe20000010000 */
[----:B------:R-:W-:-:S02]  /*10e30*/  FADD.FTZ R9, R155, R9 ;  /* 0x000000099b097221 */ /* 0x000fc40000010000 */
[----:B---3--:R-:W-:Y:S01]  /*10e40*/  HMMA.16816.F32 R32, R4, R20, R64 ;  /* 0x000000140420723c */ /* 0x008fe20000001840 */
[----:B------:R-:W-:Y:S01]  /*10e50*/  FADD.FTZ R3, R152, R3 ;  /* 0x0000000398037221 */ /* 0x000fe20000010000 */
[----:B------:R-:W-:-:S03]  /*10e60*/  FADD.FTZ R9, R157, R9 ;  /* 0x000000099d097221 */ /* 0x000fc60000010000 */
[----:B------:R-:W-:Y:S01]  /*10e70*/  FADD.FTZ R3, R151, R3 ;  /* 0x0000000397037221 */ /* 0x000fe20000010000 */
[----:B------:R-:W-:Y:S02]  /*10e80*/  FADD.FTZ R9, R156, R9 ;  /* 0x000000099c097221 */ /* 0x000fe40000010000 */
[----:B------:R-:W-:Y:S01]  /*10e90*/  HMMA.16816.F32 R28, R4, R22, R48 ;  /* 0x00000016041c723c */ /* 0x000fe20000001830 */
[----:B------:R-:W-:Y:S01]  /*10ea0*/  FADD.FTZ R3, R153, R3 ;  /* 0x0000000399037221 */ /* 0x000fe20000010000 */
[----:B------:R-:W-:Y:S01]  /*10eb0*/  FADD.FTZ R9, R158, R9 ;  /* 0x000000099e097221 */ /* 0x000fe20000010000 */
[----:B-----5:R-:W-:Y:S01]  /*10ec0*/  FFMA.FTZ R10, R232, UR6, -R0 ;  /* 0x00000006e80a7c23 */ /* 0x020fe20008010800 */
[----:B----4-:R-:W-:Y:S01]  /*10ed0*/  F2FP.F16.F32.PACK_AB R4, R73, R71 ;  /* 0x000000474904723e */ /* 0x010fe200000000ff */
[----:B------:R-:W-:Y:S01]  /*10ee0*/  FADD.FTZ R3, R154, R3 ;  /* 0x000000039a037221 */ /* 0x000fe20000010000 */
[----:B------:R-:W-:Y:S01]  /*10ef0*/  FADD.FTZ R9, R143, R9 ;  /* 0x000000098f097221 */ /* 0x000fe20000010000 */
[----:B------:R-:W3:Y:S01]  /*10f00*/  MUFU.EX2 R59, R10 ;  /* 0x0000000a003b7308 */ /* 0x000ee20000000800 */
[----:B-1----:R-:W-:Y:S01]  /*10f10*/  F2FP.F16.F32.PACK_AB R5, R68, R69 ;  /* 0x000000454405723e */ /* 0x002fe200000000ff */
[----:B------:R-:W-:Y:S01]  /*10f20*/  FADD.FTZ R3, R139, R3 ;  /* 0x000000038b037221 */ /* 0x000fe20000010000 */
[----:B------:R-:W-:Y:S01]  /*10f30*/  FADD.FTZ R9, R148, R9 ;  /* 0x0000000994097221 */ /* 0x000fe20000010000 */
[----:B------:R-:W-:Y:S01]  /*10f40*/  F2FP.F16.F32.PACK_AB R6, R74, R72 ;  /* 0x000000484a06723e */ /* 0x000fe200000000ff */
[----:B------:R-:W-:Y:S01]  /*10f50*/  LDSM.16.MT88.4 R156, [R56+0x7800] ;  /* 0x00780000389c783b */ /* 0x000fe20000004200 */
[----:B------:R-:W-:Y:S01]  /*10f60*/  FADD.FTZ R3, R142, R3 ;  /* 0x000000038e037221 */ /* 0x000fe20000010000 */
[----:B------:R-:W-:-:S03]  /*10f70*/  FADD.FTZ R9, R149, R9 ;  /* 0x0000000995097221 */ /* 0x000fc60000010000 */
[----:B------:R-:W-:Y:S01]  /*10f80*/  FADD.FTZ R3, R141, R3 ;  /* 0x000000038d037221 */ /* 0x000fe20000010000 */
[----:B------:R-:W-:Y:S02]  /*10f90*/  FADD.FTZ R9, R150, R9 ;  /* 0x0000000996097221 */ /* 0x000fe40000010000 */
[----:B------:R-:W1:Y:S01]  /*10fa0*/  LDSM.16.MT88.4 R148, [R58+0x11800] ;  /* 0x011800003a94783b */ /* 0x000e620000004200 */
        /* <DEDUP_REMOVED lines=12> */
[----:B------:R-:W-:-:S02]  /*11070*/  FADD.FTZ R9, R137, R9 ;  /* 0x0000000989097221 */ /* 0x000fc40000010000 */
[----:B------:R4:W5:Y:S01]  /*11080*/  MUFU.EX2 R25, R11 ;  /* 0x0000000b00197308 */ /* 0x0009620000000800 */
[----:B------:R-:W-:Y:S01]  /*11090*/  FADD.FTZ R3, R133, R3 ;  /* 0x0000000385037221 */ /* 0x000fe20000010000 */
[----:B------:R-:W-:Y:S01]  /*110a0*/  FADD.FTZ R9, R125, R9 ;  /* 0x000000097d097221 */ /* 0x000fe20000010000 */
[C---:B--2---:R-:W-:Y:S01]  /*110b0*/  HMMA.16816.F32 R44, R4.reuse, R12, R44 ;  /* 0x0000000c042c723c */ /* 0x044fe2000000182c */
[--C-:B------:R-:W-:Y:S01]  /*110c0*/  FFMA.FTZ R12, R236, UR6, -R8.reuse ;  /* 0x00000006ec0c7c23 */ /* 0x100fe20008010808 */
[----:B------:R-:W-:Y:S01]  /*110d0*/  FADD.FTZ R3, R121, R3 ;  /* 0x0000000379037221 */ /* 0x000fe20000010000 */
[----:B------:R-:W-:Y:S02]  /*110e0*/  FADD.FTZ R9, R127, R9 ;  /* 0x000000097f097221 */ /* 0x000fe40000010000 */
[----:B------:R-:W-:Y:S01]  /*110f0*/  MUFU.EX2 R13, R12 ;  /* 0x0000000c000d7308 */ /* 0x000fe20000000800 */
[----:B------:R-:W-:Y:S01]  /*11100*/  FADD.FTZ R3, R124, R3 ;  /* 0x000000037c037221 */ /* 0x000fe20000010000 */
[----:B------:R-:W-:Y:S01]  /*11110*/  FADD.FTZ R9, R129, R9 ;  /* 0x0000000981097221 */ /* 0x000fe20000010000 */
[----:B---3--:R-:W-:Y:S01]  /*11120*/  FFMA.FTZ R10, R237, UR6, -R8 ;  /* 0x00000006ed0a7c23 */ /* 0x008fe20008010808 */
[C---:B------:R-:W-:Y:S01]  /*11130*/  HMMA.16816.F32 R40, R4.reuse, R14, R40 ;  /* 0x0000000e0428723c */ /* 0x040fe20000001828 */
[----:B------:R-:W-:Y:S01]  /*11140*/  FADD.FTZ R3, R123, R3 ;  /* 0x000000037b037221 */ /* 0x000fe20000010000 */
[----:B------:R-:W-:Y:S01]  /*11150*/  FADD.FTZ R9, R128, R9 ;  /* 0x0000000980097221 */ /* 0x000fe20000010000 */
[----:B------:R2:W3:Y:S01]  /*11160*/  MUFU.EX2 R14, R10 ;  /* 0x0000000a000e7308 */ /* 0x0004e20000000800 */
[--C-:B----4-:R-:W-:Y:S01]  /*11170*/  FFMA.FTZ R11, R242, UR6, -R0.reuse ;  /* 0x00000006f20b7c23 */ /* 0x110fe20008010800 */
[----:B------:R-:W-:Y:S01]  /*11180*/  FADD.FTZ R3, R122, R3 ;  /* 0x000000037a037221 */ /* 0x000fe20000010000 */
[----:B------:R-:W-:Y:S01]  /*11190*/  FADD.FTZ R9, R117, R9 ;  /* 0x0000000975097221 */ /* 0x000fe20000010000 */
[----:B-----5:R-:W-:Y:S01]  /*111a0*/  F2FP.F16.F32.PACK_AB R164, R25, R24 ;  /* 0x0000001819a4723e */ /* 0x020fe200000000ff */
[----:B------:R-:W-:Y:S01]  /*111b0*/  HMMA.16816.F32 R144, R4, R16, R144 ;  /* 0x000000100490723c */ /* 0x000fe20000001890 */
[----:B------:R-:W-:Y:S01]  /*111c0*/  FADD.FTZ R3, R113, R3 ;  /* 0x0000000371037221 */ /* 0x000fe20000010000 */
[----:B------:R-:W-:Y:S01]  /*111d0*/  FADD.FTZ R8, R119, R9 ;  /* 0x0000000977087221 */ /* 0x000fe20000010000 */
[----:B------:R-:W-:Y:S01]  /*111e0*/  FFMA.FTZ R9, R244, UR6, -R0 ;  /* 0x00000006f4097c23 */ /* 0x000fe20008010800 */
[----:B------:R-:W-:Y:S01]  /*111f0*/  MUFU.EX2 R11, R11 ;  /* 0x0000000b000b7308 */ /* 0x000fe20000000800 */
[----:B------:R-:W-:Y:S01]  /*11200*/  FADD.FTZ R3, R112, R3 ;  /* 0x0000000370037221 */ /* 0x000fe20000010000 */
[----:B------:R-:W-:-:S02]  /*11210*/  FADD.FTZ R8, R118, R8 ;  /* 0x0000000876087221 */ /* 0x000fc40000010000 */
[----:B------:R4:W5:Y:S01]  /*11220*/  MUFU.EX2 R12, R9 ;  /* 0x00000009000c7308 */ /* 0x0009620000000800 */
[----:B------:R-:W-:Y:S01]  /*11230*/  FADD.FTZ R3, R115, R3 ;  /* 0x0000000373037221 */ /* 0x000fe20000010000 */
[----:B------:R-:W-:Y:S01]  /*11240*/  FADD.FTZ R8, R120, R8 ;  /* 0x0000000878087221 */ /* 0x000fe20000010000 */
[----:B--2---:R-:W-:Y:S01]  /*11250*/  FFMA.FTZ R10, R243, UR6, -R0 ;  /* 0x00000006f30a7c23 */ /* 0x004fe20008010800 */
[C---:B------:R-:W-:Y:S01]  /*11260*/  HMMA.16816.F32 R20, R4.reuse, R18, R36 ;  /* 0x000000120414723c */ /* 0x040fe20000001824 */
[----:B------:R-:W-:Y:S01]  /*11270*/  FADD.FTZ R3, R116, R3 ;  /* 0x0000000374037221 */ /* 0x000fe20000010000 */
[----:B------:R-:W-:Y:S01]  /*11280*/  FADD.FTZ R8, R107, R8 ;  /* 0x000000086b087221 */ /* 0x000fe20000010000 */
[----:B------:R-:W2:Y:S01]  /*11290*/  LDSM.16.MT88.4 R16, [R82+0x7000] ;  /* 0x007000005210783b */ /* 0x000ea20000004200 */
[----:B---3--:R-:W-:Y:S01]  /*112a0*/  F2FP.F16.F32.PACK_AB R166, R14, R13 ;  /* 0x0000000d0ea6723e */ /* 0x008fe200000000ff */
[----:B------:R-:W-:Y:S01]  /*112b0*/  FADD.FTZ R3, R103, R3 ;  /* 0x0000000367037221 */ /* 0x000fe20000010000 */
[----:B------:R-:W-:Y:S01]  /*112c0*/  FADD.FTZ R8, R109, R8 ;  /* 0x000000086d087221 */ /* 0x000fe20000010000 */
[----:B------:R-:W-:Y:S01]  /*112d0*/  MUFU.EX2 R10, R10 ;  /* 0x0000000a000a7308 */ /* 0x000fe20000000800 */
[----:B------:R-:W-:Y:S01]  /*112e0*/  HMMA.16816.F32 R52, R4, R26, R52 ;  /* 0x0000001a0434723c */ /* 0x000fe20000001834 */
[----:B------:R-:W-:Y:S01]  /*112f0*/  MOV R36, R81 ;  /* 0x0000005100247202 */ /* 0x000fe20000000f00 */
[----:B----4-:R-:W-:Y:S01]  /*11300*/  FFMA.FTZ R9, R245, UR6, -R0 ;  /* 0x00000006f5097c23 */ /* 0x010fe20008010800 */
[----:B------:R-:W-:Y:S01]  /*11310*/  FADD.FTZ R0, R104, R3 ;  /* 0x0000000368007221 */ /* 0x000fe20000010000 */
[----:B------:R-:W-:Y:S01]  /*11320*/  FADD.FTZ R3, R110, R8 ;  /* 0x000000086e037221 */ /* 0x000fe20000010000 */
[----:B-----5:R-:W-:-:S02]  /*11330*/  F2FP.F16.F32.PACK_AB R165, R11, R12 ;  /* 0x0000000c0ba5723e */ /* 0x020fc400000000ff */
[----:B------:R-:W-:Y:S01]  /*11340*/  FADD.FTZ R0, R106, R0 ;  /* 0x000000006a007221 */ /* 0x000fe20000010000 */
[----:B------:R-:W-:Y:S01]  /*11350*/  FADD.FTZ R3, R111, R3 ;  /* 0x000000036f037221 */ /* 0x000fe20000010000 */
[----:B------:R-:W3:Y:S01]  /*11360*/  MUFU.EX2 R9, R9 ;  /* 0x0000000900097308 */ /* 0x000ee20000000800 */
[----:B------:R-:W-:Y:S01]  /*11370*/  @P1 MOV R36, R81 ;  /* 0x0000005100241202 */ /* 0x000fe20000000f00 */
        /* <DEDUP_REMOVED lines=45> */
[----:B------:R-:W-:-:S04]  /*11650*/  FADD.FTZ R0, R11, R0 ;  /* 0x000000000b007221 */ /* 0x000fc80000010000 */
[----:B------:R-:W-:Y:S02]  /*11660*/  FADD.FTZ R0, R10, R0 ;  /* 0x000000000a007221 */ /* 0x000fe40000010000 */
[----:B------:R-:W-:Y:S02]  /*11670*/  HMMA.16816.F32 R156, R164, R158, R40 ;  /* 0x0000009ea49c723c */ /* 0x000fe40000001828 */
[----:B------:R-:W-:-:S06]  /*11680*/  FADD.FTZ R0, R9, R0 ;  /* 0x0000000009007221 */ /* 0x000fcc0000010000 */
[----:B-1----:R-:W-:Y:S01]  /*11690*/  HMMA.16816.F32 R160, R164, R4, R32 ;  /* 0x00000004a4a0723c */ /* 0x002fe20000001820 */
[----:B------:R-:W-:Y:S01]  /*116a0*/  FADD.FTZ R4, R13, R3 ;  /* 0x000000030d047221 */ /* 0x000fe20000010000 */
[-C--:B------:R-:W-:Y:S02]  /*116b0*/  MOV R3, R80.reuse ;  /* 0x0000005000037202 */ /* 0x080fe40000000f00 */
[----:B------:R-:W-:Y:S01]  /*116c0*/  @P1 MOV R3, R80 ;  /* 0x0000005000031202 */ /* 0x000fe20000000f00 */
[----:B------:R-:W-:-:S03]  /*116d0*/  FADD.FTZ R4, R14, R4 ;  /* 0x000000040e047221 */ /* 0x000fc60000010000 */
[----:B------:R-:W-:Y:S02]  /*116e0*/  HMMA.16816.F32 R164, R164, R6, R28 ;  /* 0x00000006a4a4723c */ /* 0x000fe4000000181c */
[----:B------:R2:W-:Y:S04]  /*116f0*/  STL [R1+0x20], R4 ;  /* 0x0000200401007387 */ /* 0x0005e80000100800 */
[----:B------:R2:W-:Y:S01]  /*11700*/  STL [R1+0x24], R0 ;  /* 0x0000240001007387 */ /* 0x0005e20000100800 */
[----:B------:R-:W-:-:S13]  /*11710*/  BRA.U UP0, `(.L_x_3097) ;  /* 0x0000000100047547 */ /* 0x000fda000b800000 */
.L_x_3091:
[----:B------:R-:W-:-:S12]  /*11720*/  UIADD3 UR16, UPT, UPT, UR4, -0x1, URZ ;  /* 0xffffffff04107890 */ /* 0x000fd8000fffe0ff */
.L_x_3097:
[----:B------:R-:W-:-:S09]  /*11730*/  UISETP.GE.AND UP0, UPT, UR16, UR14, UPT ;  /* 0x0000000e1000728c */ /* 0x000fd2000bf06270 */
[----:B------:R-:W-:Y:S05]  /*11740*/  BRA.U !UP0, `(.L_x_3098) ;  /* 0x0000006108807547 */ /* 0x000fea000b800000 */
[----:B------:R-:W3:Y:S01]  /*11750*/  S2R R5, SR_TID.X ;  /* 0x0000000000057919 */ /* 0x000ee20000002100 */
[----:B------:R-:W4:Y:S01]  /*11760*/  S2UR UR10, SR_CgaCtaId ;  /* 0x00000000000a79c3 */ /* 0x000f220000008800 */
[----:B------:R-:W-:Y:S01]  /*11770*/  UISETP.NE.U32.AND UP0, UPT, UR12, URZ, UPT ;  /* 0x000000ff0c00728c */ /* 0x000fe2000bf05070 */
[----:B------:R-:W-:Y:S01]  /*11780*/  IMAD.MOV.U32 R133, RZ, RZ, R3 ;  /* 0x000000ffff857224 */ /* 0x000fe200078e0003 */
[----:B------:R-:W5:Y:S01]  /*11790*/  S2R R6, SR_TID.X ;  /* 0x0000000000067919 */ /* 0x000f620000002100 */
[----:B------:R-:W-:Y:S01]  /*117a0*/  ULEA UR11, UR16, 0x100, 0x8 ;  /* 0x00000100100b7891 */ /* 0x000fe2000f8e40ff */
[----:B------:R-:W-:Y:S01]  /*117b0*/  IMAD.MOV.U32 R132, RZ, RZ, R36 ;  /* 0x000000ffff847224 */ /* 0x000fe200078e0024 */
[----:B------:R-:W-:Y:S01]  /*117c0*/  UISETP.NE.AND.EX UP0, UPT, UR13, URZ, UPT, UP0 ;  /* 0x000000ff0d00728c */ /* 0x000fe2000bf05300 */
[----:B--2---:R-:W2:Y:S01]  /*117d0*/  S2R R4, SR_TID.X ;  /* 0x0000000000047919 */ /* 0x004ea20000002100 */
[----:B------:R-:W-:Y:S01]  /*117e0*/  UIADD3 UR13, UPT, UPT, UR16, 0x1, URZ ;  /* 0x00000001100d7890 */ /* 0x000fe2000fffe0ff */
[----:B------:R-:W1:Y:S03]  /*117f0*/  LDCU UR12, c[0x0][0x50c] ;  /* 0x0000a180ff0c77ac */ /* 0x000e660008000800 */
[----:B------:R-:W-:Y:S01]  /*11800*/  PLOP3.LUT P1, PT, PT, PT, UP0, 0x80, 0x8 ;  /* 0x000000000008781c */ /* 0x000fe20003f2f008 */
[----:B------:R-:W-:Y:S01]  /*11810*/  UMOV UR16, 0x400 ;  /* 0x0000040000107882 */ /* 0x000fe20000000000 */
[----:B------:R-:W1:Y:S01]  /*11820*/  LDCU UR4, c[0x0][0x45c] ;  /* 0x00008b80ff0477ac */ /* 0x000e620008000800 */
[----:B------:R-:W1:Y:S01]  /*11830*/  LDCU.64 UR6, c[0x0][0x3a0] ;  /* 0x00007400ff0677ac */ /* 0x000e620008000a00 */
[----:B------:R-:W1:Y:S01]  /*11840*/  LDCU.64 UR8, c[0x0][0x3a8] ;  /* 0x00007500ff0877ac */ /* 0x000e620008000a00 */
[----:B---3--:R-:W-:-:S02]  /*11850*/  IMAD.SHL.U32 R5, R5, 0x40, RZ ;  /* 0x0000004005057824 */ /* 0x008fc400078e00ff */
[----:B-----5:R-:W-:-:S03]  /*11860*/  IMAD.SHL.U32 R6, R6, 0x8, RZ ;  /* 0x0000000806067824 */ /* 0x020fc600078e00ff */
[----:B------:R-:W-:Y:S02]  /*11870*/  LOP3.LUT R0, R5, 0x1c0, RZ, 0xc0, !PT ;  /* 0x000001c005007812 */ /* 0x000fe400078ec0ff */
[----:B--2---:R-:W-:Y:S02]  /*11880*/  SHF.R.U32.HI R4, RZ, 0x1, R4 ;  /* 0x00000001ff047819 */ /* 0x004fe40000011604 */
[----:B------:R-:W-:-:S04]  /*11890*/  LOP3.LUT R0, R0, 0x38, R6, 0xf8, !PT ;  /* 0x0000003800007812 */ /* 0x000fc800078ef806 */
[----:B------:R-:W-:-:S04]  /*118a0*/  LOP3.LUT R0, R0, 0x8, R4, 0x78, !PT ;  /* 0x0000000800007812 */ /* 0x000fc800078e7804 */
[----:B------:R-:W-:-:S04]  /*118b0*/  LOP3.LUT R135, R0, 0x200, R5, 0xf8, !PT ;  /* 0x0000020000877812 */ /* 0x000fc800078ef805 */
[----:B------:R-:W-:Y:S01]  /*118c0*/  LEA R135, R135, UR5, 0x1 ;  /* 0x0000000587877c11 */ /* 0x000fe2000f8e08ff */
[----:B----4-:R-:W-:-:S04]  /*118d0*/  ULEA UR5, UR10, UR16, 0x18 ;  /* 0x000000100a057291 */ /* 0x010fc8000f8ec0ff */
[----:B------:R-:W-:Y:S02]  /*118e0*/  IMAD.IADD R236, R2, 0x1, R135 ;  /* 0x0000000102ec7824 */ /* 0x000fe400078e0287 */
[C---:B------:R-:W-:Y:S02]  /*118f0*/  VIADD R0, R135.reuse, 0xa040 ;  /* 0x0000a04087007836 */ /* 0x040fe40000000000 */
[----:B------:R-:W-:-:S03]  /*11900*/  VIADD R2, R135, 0xa000 ;  /* 0x0000a00087027836 */ /* 0x000fc60000000000 */
[----:B------:R2:W-:Y:S04]  /*11910*/  STL [R1+0x28], R0 ;  /* 0x0000280001007387 */ /* 0x0005e80000100800 */
[----:B-1----:R2:W-:Y:S02]  /*11920*/  STL [R1+0x2c], R2 ;  /* 0x00002c0201007387 */ /* 0x0025e40000100800 */
.L_x_3102:
[----:B---3--:R-:W3:Y:S01]  /*11930*/  LDL R5, [R1+0x1c] ;  /* 0x00001c0001057983 */ /* 0x008ee20000100800 */
[----:B--2---:R-:W1:Y:S01]  /*11940*/  @!P1 LDC R2, c[0x0][0x3c0] ;  /* 0x0000f000ff029b82 */ /* 0x004e620000000800 */
[----:B------:R-:W-:Y:S04]  /*11950*/  DEPBAR.LE SB0, 0x0 ;  /* 0x000080000000791a */ /* 0x000fe80000000000 */
[----:B------:R-:W2:Y:S01]  /*11960*/  LDL R4, [R1+0x18] ;  /* 0x0000180001047983 */ /* 0x000ea20000100800 */
[----:B------:R-:W-:Y:S02]  /*11970*/  IMAD.MOV.U32 R0, RZ, RZ, RZ ;  /* 0x000000ffff007224 */ /* 0x000fe400078e00ff */
[----:B------:R-:W4:Y:S01]  /*11980*/  LDC R15, c[0x0][0x3c4] ;  /* 0x0000f100ff0f7b82 */ /* 0x000f220000000800 */
[----:B------:R-:W5:Y:S07]  /*11990*/  S2R R239, SR_TID.X ;  /* 0x0000000000ef7919 */ /* 0x000f6e0000002100 */
[----:B------:R-:W-:Y:S01]  /*119a0*/  BAR.SYNC.DEFER_BLOCKING 0x0 ;  /* 0x0000000000007b1d */ /* 0x000fe20000010000 */
[----:B------:R-:W-:Y:S02]  /*119b0*/  @!P1 IADD3 R3, P0, PT, RZ, -R0, RZ ;  /* 0x80000000ff039210 */ /* 0x000fe40007f1e0ff */
[C---:B-----5:R-:W-:Y:S01]  /*119c0*/  SHF.L.U32 R11, R239.reuse, 0x3, RZ ;  /* 0x00000003ef0b7819 */ /* 0x060fe200000006ff */
[----:B-1----:R-:W-:Y:S01]  /*119d0*/  @!P1 IMAD.SHL.U32 R0, R2, 0x100, RZ ;  /* 0x0000010002009824 */ /* 0x002fe200078e00ff */
[----:B------:R-:W-:Y:S04]  /*119e0*/  LOP3.LUT R13, R239, 0x38, RZ, 0xc0, !PT ;  /* 0x00000038ef0d7812 */ /* 0x000fe800078ec0ff */
[----:B------:R-:W-:Y:S04]  /*119f0*/  @!P1 IADD3.X R0, PT, PT, RZ, ~R0, RZ, P0, !PT ;  /* 0x80000000ff009210 */ /* 0x000fe800007fe4ff */
[----:B------:R-:W-:Y:S01]  /*11a00*/  @!P1 SHF.R.S64 R3, R3, 0x1f, R0 ;  /* 0x0000001f03039819 */ /* 0x000fe20000001000 */
[----:B---3--:R-:W-:Y:S03]  /*11a10*/  IMAD.MOV.U32 R10, RZ, RZ, R5 ;  /* 0x000000ffff0a7224 */ /* 0x008fe600078e0005 */
[----:B------:R-:W-:Y:S05]  /*11a20*/  @!P1 IADD3 R5, P0, PT, R5, R3, RZ ;  /* 0x0000000305059210 */ /* 0x000fea0007f1e0ff */
[----:B------:R1:W-:Y:S01]  /*11a30*/  @!P1 STL [R1+0x1c], R5 ;  /* 0x00001c0501009387 */ /* 0x0003e20000100800 */
[-C--:B--2---:R-:W-:Y:S01]  /*11a40*/  MOV R9, R4.reuse ;  /* 0x0000000400097202 */ /* 0x084fe20000000f00 */
[----:B------:R-:W-:Y:S01]  /*11a50*/  IMAD.MOV.U32 R16, RZ, RZ, R5 ;  /* 0x000000ffff107224 */ /* 0x000fe200078e0005 */
[----:B------:R-:W-:Y:S05]  /*11a60*/  @!P1 LEA.HI.X.SX32 R4, R0, R4, 0x1, P0 ;  /* 0x0000000400049211 */ /* 0x000fea00000f0eff */
[----:B------:R1:W-:Y:S01]  /*11a70*/  @!P1 STL [R1+0x18], R4 ;  /* 0x0000180401009387 */ /* 0x0003e20000100800 */
[----:B------:R-:W-:Y:S01]  /*11a80*/  IMAD.MOV.U32 R17, RZ, RZ, R4 ;  /* 0x000000ffff117224 */ /* 0x000fe200078e0004 */
[----:B----4-:R-:W-:Y:S06]  /*11a90*/  @!P1 BRA `(.L_x_3099) ;  /* 0x0000000400049947 */ /* 0x010fec0003800000 */
[----:B------:R-:W2:Y:S01]  /*11aa0*/  LDL.64 R18, [R1] ;  /* 0x0000000001127983 */ /* 0x000ea20000100a00 */
[----:B------:R-:W3:Y:S01]  /*11ab0*/  LDC R12, c[0x0][0x4f0] ;  /* 0x00013c00ff0c7b82 */ /* 0x000ee20000000800 */
[----:B------:R-:W-:Y:S01]  /*11ac0*/  UIADD3 UR10, UPT, UPT, UR11, -0x100, URZ ;  /* 0xffffff000b0a7890 */ /* 0x000fe2000fffe0ff */
[----:B-1----:R-:W-:Y:S05]  /*11ad0*/  IABS R4, UR11 ;  /* 0x0000000b00047c13 */ /* 0x002fea0008000000 */
[----:B------:R-:W-:Y:S05]  /*11ae0*/  IMAD.U32 R5, RZ, RZ, UR10 ;  /* 0x0000000aff057e24 */ /* 0x000fea000f8e00ff */
[----:B------:R-:W-:Y:S02]  /*11af0*/  IABS R5, R5 ;  /* 0x0000000500057213 */ /* 0x000fe40000000000 */
[----:B---3--:R-:W-:Y:S04]  /*11b00*/  IABS R7, R12 ;  /* 0x0000000c00077213 */ /* 0x008fe80000000000 */
        /* <DEDUP_REMOVED lines=22> */
[----:B------:R-:W-:Y:S02]  /*11c70*/  LOP3.LUT R3, R12, UR10, RZ, 0x3c, !PT ;  /* 0x0000000a0c037c12 */ /* 0x000fe4000f8e3cff */
[----:B------:R-:W-:Y:S02]  /*11c80*/  ISETP.GE.U32.AND P6, PT, R4, R7, PT ;  /* 0x000000070400720c */ /* 0x000fe40003fc6070 */
[----:B------:R-:W-:Y:S02]  /*11c90*/  LOP3.LUT R4, R12, UR11, RZ, 0x3c, !PT ;  /* 0x0000000b0c047c12 */ /* 0x000fe4000f8e3cff */
[----:B------:R-:W-:Y:S02]  /*11ca0*/  ISETP.GE.AND P0, PT, R3, RZ, PT ;  /* 0x000000ff0300720c */ /* 0x000fe40003f06270 */
[----:B------:R-:W-:Y:S02]  /*11cb0*/  ISETP.GE.AND P3, PT, R4, RZ, PT ;  /* 0x000000ff0400720c */ /* 0x000fe40003f66270 */
[----:B------:R-:W-:Y:S02]  /*11cc0*/  LOP3.LUT R3, RZ, R12, RZ, 0x33, !PT ;  /* 0x0000000cff037212 */ /* 0x000fe400078e33ff */
[----:B------:R-:W-:Y:S03]  /*11cd0*/  @P5 IADD3 R0, PT, PT, R0, 0x1, RZ ;  /* 0x0000000100005810 */ /* 0x000fe60007ffe0ff */
[----:B------:R-:W-:Y:S04]  /*11ce0*/  @P6 VIADD R2, R2, 0x1 ;  /* 0x0000000102026836 */ /* 0x000fe80000000000 */
[----:B------:R-:W-:Y:S02]  /*11cf0*/  @!P0 IMAD.MOV R0, RZ, RZ, -R0 ;  /* 0x000000ffff008224 */ /* 0x000fe400078e0a00 */
[----:B------:R-:W-:Y:S03]  /*11d00*/  @!P3 IADD3 R2, PT, PT, -R2, RZ, RZ ;  /* 0x000000ff0202b210 */ /* 0x000fe60007ffe1ff */
        /* <DEDUP_REMOVED lines=26> */
.L_x_3099:
[--C-:B------:R-:W-:Y:S01]  /*11eb0*/  LOP3.LUT R3, R13, 0x1f8, R11.reuse, 0x78, !PT ;  /* 0x000001f80d037812 */ /* 0x100fe200078e780b */
[----:B------:R-:W-:Y:S01]  /*11ec0*/  UIADD3 UR13, UPT, UPT, UR13, -0x1, URZ ;  /* 0xffffffff0d0d7890 */ /* 0x000fe2000fffe0ff */
[-C--:B------:R-:W-:Y:S02]  /*11ed0*/  MOV R6, R16.reuse ;  /* 0x0000001000067202 */ /* 0x080fe40000000f00 */
[----:B------:R-:W-:Y:S01]  /*11ee0*/  LOP3.LUT R3, R3, 0x1e00, R11, 0xf8, !PT ;  /* 0x00001e0003037812 */ /* 0x000fe200078ef80b */
[----:B------:R-:W-:Y:S01]  /*11ef0*/  UISETP.GT.AND UP0, UPT, UR13, UR14, UPT ;  /* 0x0000000e0d00728c */ /* 0x000fe2000bf04270 */
[-C--:B------:R-:W-:Y:S02]  /*11f00*/  MOV R7, R17.reuse ;  /* 0x0000001100077202 */ /* 0x080fe40000000f00 */
[----:B------:R-:W-:Y:S02]  /*11f10*/  LEA R240, R3, UR5, 0x1 ;  /* 0x0000000503f07c11 */ /* 0x000fe4000f8e08ff */
[C---:B------:R-:W-:Y:S02]  /*11f20*/  SHF.L.U32 R14, R2.reuse, 0x5, RZ ;  /* 0x00000005020e7819 */ /* 0x040fe400000006ff */
[----:B------:R-:W-:Y:S01]  /*11f30*/  SHF.L.U64.HI R0, R2, 0x5, R15 ;  /* 0x0000000502007819 */ /* 0x000fe2000001020f */
[----:B------:R-:W-:Y:S01]  /*11f40*/  @!PT LDS RZ, [RZ] ;  /* 0x00000000fffff984 */ /* 0x000fe20000000800 */
[----:B------:R-:W-:Y:S01]  /*11f50*/  @!PT LDS RZ, [RZ] ;  /* 0x00000000fffff984 */ /* 0x000fe20000000800 */
[----:B------:R-:W-:Y:S01]  /*11f60*/  @!PT LDS RZ, [RZ] ;  /* 0x00000000fffff984 */ /* 0x000fe20000000800 */
[----:B------:R3:W-:Y:S01]  /*11f70*/  LDGSTS.E.BYPASS.LTC128B.128 [R240+0xa000], desc[UR18][R6.64] ;  /* 0x0a00000006f07fae */ /* 0x0007e2000b981a12 */
[----:B-1----:R-:W-:Y:S02]  /*11f80*/  IADD3 R4, P0, PT, R14, R16, RZ ;  /* 0x000000100e047210 */ /* 0x002fe40007f1e0ff */
[----:B------:R-:W-:Y:S02]  /*11f90*/  MOV R237, 0x20 ;  /* 0x0000002000ed7802 */ /* 0x000fe40000000f00 */
[----:B------:R-:W-:Y:S02]  /*11fa0*/  IADD3.X R5, PT, PT, R0, R17, RZ, P0, !PT ;  /* 0x0000001100057210 */ /* 0x000fe400007fe4ff */
[----:B------:R-:W-:Y:S03]  /*11fb0*/  IADD3 R2, P2, PT, R4, R14, RZ ;  /* 0x0000000e04027210 */ /* 0x000fe60007f5e0ff */
[----:B------:R1:W-:Y:S01]  /*11fc0*/  LDGSTS.E.BYPASS.LTC128B.128 [R240+0xa800], desc[UR18][R4.64] ;  /* 0x0a80000004f07fae */ /* 0x0003e2000b981a12 */
[----:B------:R-:W-:Y:S02]  /*11fd0*/  IADD3.X R3, PT, PT, R5, R0, RZ, P2, !PT ;  /* 0x0000000005037210 */ /* 0x000fe400017fe4ff */
[----:B------:R-:W-:Y:S04]  /*11fe0*/  IADD3 R8, P0, PT, R2, R14, RZ ;  /* 0x0000000e02087210 */ /* 0x000fe80007f1e0ff */
[----:B------:R-:W-:Y:S01]  /*11ff0*/  IADD3.X R9, PT, PT, R3, R0, RZ, P0, !PT ;  /* 0x0000000003097210 */ /* 0x000fe200007fe4ff */
[----:B------:R4:W-:Y:S01]  /*12000*/  LDGSTS.E.BYPASS.LTC128B.128 [R240+0xb000], desc[UR18][R2.64] ;  /* 0x0b00000002f07fae */ /* 0x0009e2000b981a12 */
[----:B------:R-:W-:Y:S04]  /*12010*/  IADD3 R10, P2, PT, R8, R14, RZ ;  /* 0x0000000e080a7210 */ /* 0x000fe80007f5e0ff */
[----:B------:R-:W-:Y:S02]  /*12020*/  IADD3.X R11, PT, PT, R9, R0, RZ, P2, !PT ;  /* 0x00000000090b7210 */ /* 0x000fe400017fe4ff */
[----:B------:R-:W-:Y:S01]  /*12030*/  IADD3 R12, P0, PT, R10, R14, RZ ;  /* 0x0000000e0a0c7210 */ /* 0x000fe20007f1e0ff */
[----:B------:R-:W-:Y:S03]  /*12040*/  LDGSTS.E.BYPASS.LTC128B.128 [R240+0xb800], desc[UR18][R8.64] ;  /* 0x0b80000008f07fae */ /* 0x000fe6000b981a12 */
[----:B------:R-:W-:Y:S02]  /*12050*/  IADD3.X R13, PT, PT, R11, R0, RZ, P0, !PT ;  /* 0x000000000b0d7210 */ /* 0x000fe400007fe4ff */
[----:B---3--:R-:W-:Y:S03]  /*12060*/  IADD3 R6, P2, PT, R12, R14, RZ ;  /* 0x0000000e0c067210 */ /* 0x008fe60007f5e0ff */
[----:B------:R3:W-:Y:S01]  /*12070*/  LDGSTS.E.BYPASS.LTC128B.128 [R240+0xc000], desc[UR18][R10.64] ;  /* 0x0c0000000af07fae */ /* 0x0007e2000b981a12 */
[----:B------:R-:W-:Y:S02]  /*12080*/  IADD3.X R7, PT, PT, R13, R0, RZ, P2, !PT ;  /* 0x000000000d077210 */ /* 0x000fe400017fe4ff */
[----:B-1----:R-:W-:Y:S04]  /*12090*/  IADD3 R4, P0, PT, R6, R14, RZ ;  /* 0x0000000e06047210 */ /* 0x002fe80007f1e0ff */
[----:B------:R-:W-:Y:S01]  /*120a0*/  IADD3.X R5, PT, PT, R7, R0, RZ, P0, !PT ;  /* 0x0000000007057210 */ /* 0x000fe200007fe4ff */
[----:B------:R1:W-:Y:S01]  /*120b0*/  LDGSTS.E.BYPASS.LTC128B.128 [R240+0xc800], desc[UR18][R12.64] ;  /* 0x0c8000000cf07fae */ /* 0x0003e2000b981a12 */
[----:B----4-:R-:W-:Y:S04]  /*120c0*/  IADD3 R2, P2, PT, R4, R14, RZ ;  /* 0x0000000e04027210 */ /* 0x010fe80007f5e0ff */
[----:B------:R-:W-:Y:S03]  /*120d0*/  IADD3.X R3, PT, PT, R5, R0, RZ, P2, !PT ;  /* 0x0000000005037210 */ /* 0x000fe600017fe4ff */
[----:B------:R4:W-:Y:S08]  /*120e0*/  LDGSTS.E.BYPASS.LTC128B.128 [R240+0xd000], desc[UR18][R6.64] ;  /* 0x0d00000006f07fae */ /* 0x0009f0000b981a12 */
[----:B------:R5:W-:Y:S01]  /*120f0*/  LDGSTS.E.BYPASS.LTC128B.128 [R240+0xd800], desc[UR18][R4.64] ;  /* 0x0d80000004f07fae */ /* 0x000be2000b981a12 */
[----:B---3--:R-:W-:Y:S04]  /*12100*/  IADD3 R10, P0, PT, R2, R14, RZ ;  /* 0x0000000e020a7210 */ /* 0x008fe80007f1e0ff */
[----:B------:R-:W-:Y:S03]  /*12110*/  IADD3.X R11, PT, PT, R3, R0, RZ, P0, !PT ;  /* 0x00000000030b7210 */ /* 0x000fe600007fe4ff */
[----:B------:R3:W-:Y:S01]  /*12120*/  LDGSTS.E.BYPASS.LTC128B.128 [R240+0xe000], desc[UR18][R2.64] ;  /* 0x0e00000002f07fae */ /* 0x0007e2000b981a12 */
[----:B-1----:R-:W-:Y:S04]  /*12130*/  IADD3 R12, P2, PT, R10, R14, RZ ;  /* 0x0000000e0a0c7210 */ /* 0x002fe80007f5e0ff */
[----:B------:R-:W-:Y:S03]  /*12140*/  IADD3.X R13, PT, PT, R11, R0, RZ, P2, !PT ;  /* 0x000000000b0d7210 */ /* 0x000fe600017fe4ff */
[----:B------:R1:W-:Y:S01]  /*12150*/  LDGSTS.E.BYPASS.LTC128B.128 [R240+0xe800], desc[UR18][R10.64] ;  /* 0x0e8000000af07fae */ /* 0x0003e2000b981a12 */
[----:B------:R-:W-:Y:S04]  /*12160*/  IADD3 R8, P0, PT, R12, R14, RZ ;  /* 0x0000000e0c087210 */ /* 0x000fe80007f1e0ff */
[----:B------:R-:W-:Y:S02]  /*12170*/  IADD3.X R9, PT, PT, R13, R0, RZ, P0, !PT ;  /* 0x000000000d097210 */ /* 0x000fe400007fe4ff */
[----:B----4-:R-:W-:Y:S01]  /*12180*/  IADD3 R6, P2, PT, R8, R14, RZ ;  /* 0x0000000e08067210 */ /* 0x010fe20007f5e0ff */
[----:B------:R-:W-:Y:S03]  /*12190*/  LDGSTS.E.BYPASS.LTC128B.128 [R240+0xf000], desc[UR18][R12.64] ;  /* 0x0f0000000cf07fae */ /* 0x000fe6000b981a12 */
[----:B------:R-:W-:Y:S02]  /*121a0*/  IADD3.X R7, PT, PT, R9, R0, RZ, P2, !PT ;  /* 0x0000000009077210 */ /* 0x000fe400017fe4ff */
[----:B-----5:R-:W-:Y:S03]  /*121b0*/  IADD3 R4, P0, PT, R6, R14, RZ ;  /* 0x0000000e06047210 */ /* 0x020fe60007f1e0ff */
[----:B------:R-:W-:Y:S01]  /*121c0*/  LDGSTS.E.BYPASS.LTC128B.128 [R240+0xf800], desc[UR18][R8.64] ;  /* 0x0f80000008f07fae */ /* 0x000fe2000b981a12 */
[----:B------:R-:W-:Y:S02]  /*121d0*/  IADD3.X R5, PT, PT, R7, R0, RZ, P0, !PT ;  /* 0x0000000007057210 */ /* 0x000fe400007fe4ff */
[----:B---3--:R-:W-:Y:S04]  /*121e0*/  IADD3 R2, P2, PT, R4, R14, RZ ;  /* 0x0000000e04027210 */ /* 0x008fe80007f5e0ff */
[----:B------:R-:W-:Y:S01]  /*121f0*/  IADD3.X R3, PT, PT, R5, R0, RZ, P2, !PT ;  /* 0x0000000005037210 */ /* 0x000fe200017fe4ff */
[----:B------:R-:W-:Y:S01]  /*12200*/  LDGSTS.E.BYPASS.LTC128B.128 [R240+0x10000], desc[UR18][R6.64] ;  /* 0x1000000006f07fae */ /* 0x000fe2000b981a12 */
[----:B-1----:R-:W-:Y:S04]  /*12210*/  IADD3 R10, P0, PT, R2, R14, RZ ;  /* 0x0000000e020a7210 */ /* 0x002fe80007f1e0ff */
[----:B------:R-:W-:Y:S03]  /*12220*/  IADD3.X R11, PT, PT, R3, R0, RZ, P0, !PT ;  /* 0x00000000030b7210 */ /* 0x000fe600007fe4ff */
[----:B------:R-:W-:Y:S01]  /*12230*/  LDGSTS.E.BYPASS.LTC128B.128 [R240+0x10800], desc[UR18][R4.64] ;  /* 0x1080000004f07fae */ /* 0x000fe2000b981a12 */
[----:B------:R-:W-:Y:S02]  /*12240*/  LOP3.LUT P0, RZ, R239, 0x2, RZ, 0xc0, !PT ;  /* 0x00000002efff7812 */ /* 0x000fe4000780c0ff */
[----:B------:R-:W-:Y:S02]  /*12250*/  MOV R0, 0x40 ;  /* 0x0000004000007802 */ /* 0x000fe40000000f00 */
[----:B------:R-:W-:Y:S02]  /*12260*/  SEL R237, R237, 0xffffffe0, !P0 ;  /* 0xffffffe0eded7807 */ /* 0x000fe40004000000 */
[----:B------:R-:W-:Y:S01]  /*12270*/  LOP3.LUT P0, RZ, R239, 0x4, RZ, 0xc0, !PT ;  /* 0x00000004efff7812 */ /* 0x000fe2000780c0ff */
[----:B------:R1:W-:Y:S01]  /*12280*/  LDGSTS.E.BYPASS.LTC128B.128 [R240+0x11000], desc[UR18][R2.64] ;  /* 0x1100000002f07fae */ /* 0x0003e2000b981a12 */
[-C--:B------:R-:W-:Y:S02]  /*12290*/  IADD3 R172, PT, PT, R238, R237.reuse, RZ ;  /* 0x000000edeeac7210 */ /* 0x080fe40007ffe0ff */
[----:B------:R-:W-:Y:S02]  /*122a0*/  IADD3 R216, PT, PT, R134, R237, RZ ;  /* 0x000000ed86d87210 */ /* 0x000fe40007ffe0ff */
[----:B------:R-:W-:Y:S03]  /*122b0*/  SEL R0, R0, 0xffffffc0, !P0 ;  /* 0xffffffc000007807 */ /* 0x000fe60004000000 */
[----:B------:R3:W-:Y:S01]  /*122c0*/  LDGSTS.E.BYPASS.LTC128B.128 [R240+0x11800], desc[UR18][R10.64] ;  /* 0x118000000af07fae */ /* 0x0007e2000b981a12 */
[-C--:B------:R-:W-:Y:S02]  /*122d0*/  IADD3 R228, PT, PT, R238, R0.reuse, RZ ;  /* 0x00000000eee47210 */ /* 0x080fe40007ffe0ff */
[----:B------:R-:W-:Y:S05]  /*122e0*/  IADD3 R0, PT, PT, R134, R0, RZ ;  /* 0x0000000086007210 */ /* 0x000fea0007ffe0ff */
[----:B------:R-:W-:Y:S08]  /*122f0*/  LDSM.16.M88.4 R128, [R238] ;  /* 0x00000000ee80783b */ /* 0x000ff00000000200 */
[----:B--2---:R-:W-:Y:S01]  /*12300*/  LDSM.16.M88.4 R16, [R134+0x2800] ;  /* 0x002800008610783b */ /* 0x004fe20000000200 */
[C---:B-1----:R-:W-:Y:S07]  /*12310*/  IADD3 R2, PT, PT, R237.reuse, R0, RZ ;  /* 0x00000000ed027210 */ /* 0x042fee0007ffe0ff */
[----:B------:R-:W-:Y:S08]  /*12320*/  LDSM.16.M88.4 R24, [R134+0x3000] ;  /* 0x003000008618783b */ /* 0x000ff00000000200 */
[----:B---3--:R-:W1:Y:S08]  /*12330*/  LDSM.16.M88.4 R8, [R134+0x2000] ;  /* 0x002000008608783b */ /* 0x008e700000000200 */
[----:B------:R-:W2:Y:S08]  /*12340*/  LDSM.16.M88.4 R32, [R134+0x3800] ;  /* 0x003800008620783b */ /* 0x000eb00000000200 */
[----:B------:R-:W3:Y:S08]  /*12350*/  LDSM.16.M88.4 R40, [R134+0x4000] ;  /* 0x004000008628783b */ /* 0x000ef00000000200 */
[----:B------:R-:W4:Y:S08]  /*12360*/  LDSM.16.M88.4 R48, [R134+0x4800] ;  /* 0x004800008630783b */ /* 0x000f300000000200 */
        /* <DEDUP_REMOVED lines=10> */
[----:B------:R-:W0:Y:S08]  /*12410*/  LDGDEPBAR ;  /* 0x00000000000079af */ /* 0x000e300000000000 */
[----:B------:R-:W-:Y:S08]  /*12420*/  LDSM.16.M88.4 R172, [R172] ;  /* 0x00000000acac783b */ /* 0x000ff00000000200 */
        /* <DEDUP_REMOVED lines=9> */
[----:B------:R-:W-:Y:S08]  /*124c0*/  LDSM.16.M88.4 R212, [R216+0x9000] ;  /* 0x00900000d8d4783b */ /* 0x000ff00000000200 */
[----:B------:R1:W-:Y:S08]  /*124d0*/  LDSM.16.M88.4 R220, [R228] ;  /* 0x00000000e4dc783b */ /* 0x0003f00000000200 */
[----:B------:R-:W-:Y:S08]  /*124e0*/  LDSM.16.M88.4 R224, [R0+0x2000] ;  /* 0x0020000000e0783b */ /* 0x000ff00000000200 */
[----:B------:R-:W-:Y:S01]  /*124f0*/  LDSM.16.M88.4 R232, [R2+0x2000] ;  /* 0x0020000002e8783b */ /* 0x000fe20000000200 */
[----:B-1----:R-:W-:Y:S07]  /*12500*/  IADD3 R228, PT, PT, R237, R228, RZ ;  /* 0x000000e4ede47210 */ /* 0x002fee0007ffe0ff */
[----:B------:R-:W-:Y:S01]  /*12510*/  LDSM.16.M88.4 R228, [R228] ;  /* 0x00000000e4e4783b */ /* 0x000fe20000000200 */
[C---:B------:R-:W-:Y:S08]  /*12520*/  HMMA.16816.F32 R4, R128.reuse, R8, RZ ;  /* 0x000000088004723c */ /* 0x040ff000000018ff */
        /* <DEDUP_REMOVED lines=410> */
[----:B------:R-:W1:Y:S10]  /*13ed0*/  MUFU.TANH R120, R120 ;  /* 0x0000007800787308 */ /* 0x000e740000002400 */
[----:B------:R1:W1:Y:S10]  /*13ee0*/  MUFU.TANH R116, R121 ;  /* 0x0000007900747308 */ /* 0x0002740000002400 */
[----:B------:R-:W1:Y:S10]  /*13ef0*/  MUFU.TANH R122, R122 ;  /* 0x0000007a007a7308 */ /* 0x000e740000002400 */
[----:B------:R-:W1:Y:S10]  /*13f00*/  MUFU.TANH R123, R123 ;  /* 0x0000007b007b7308 */ /* 0x000e740000002400 */
        /* <DEDUP_REMOVED lines=26> */
[----:B------:R-:W-:Y:S01]  /*140b0*/  IMAD.MOV.U32 R11, RZ, RZ, R13 ;  /* 0x000000ffff0b7224 */ /* 0x000fe200078e000d */
[----:B------:R-:W2:Y:S01]  /*140c0*/  LDL.64 R14, [R1] ;  /* 0x00000000010e7983 */ /* 0x000ea20000100a00 */
[----:B------:R-:W3:Y:S01]  /*140d0*/  LDC R9, c[0x0][0x4f0] ;  /* 0x00013c00ff097b82 */ /* 0x000ee20000000800 */
[----:B------:R-:W-:Y:S02]  /*140e0*/  UIADD3 UR16, UPT, UPT, UR11, -0x200, URZ ;  /* 0xfffffe000b107890 */ /* 0x000fe4000fffe0ff */
[----:B------:R-:W-:Y:S04]  /*140f0*/  UIADD3 UR10, UPT, UPT, UR11, -0x100, URZ ;  /* 0xffffff000b0a7890 */ /* 0x000fe8000fffe0ff */
[----:B------:R-:W-:Y:S02]  /*14100*/  MOV R5, UR16 ;  /* 0x0000001000057c02 */ /* 0x000fe40008000f00 */
[----:B------:R-:W-:Y:S02]  /*14110*/  IMAD.U32 R4, RZ, RZ, UR10 ;  /* 0x0000000aff047e24 */ /* 0x000fe4000f8e00ff */
[----:B------:R-:W-:Y:S03]  /*14120*/  IABS R5, R5 ;  /* 0x0000000500057213 */ /* 0x000fe60000000000 */
[----:B------:R-:W-:Y:S02]  /*14130*/  IABS R4, R4 ;  /* 0x0000000400047213 */ /* 0x000fe40000000000 */
[----:B---3--:R-:W-:Y:S04]  /*14140*/  IABS R7, R9 ;  /* 0x0000000900077213 */ /* 0x008fe80000000000 */
[----:B------:R-:W3:Y:S10]  /*14150*/  I2F.RP R2, R7 ;  /* 0x0000000700027306 */ /* 0x000ef40000209400 */
        /* <DEDUP_REMOVED lines=20> */
[----:B------:R-:W-:Y:S02]  /*142a0*/  LOP3.LUT R3, R9, UR16, RZ, 0x3c, !PT ;  /* 0x0000001009037c12 */ /* 0x000fe4000f8e3cff */
[----:B------:R-:W-:Y:S02]  /*142b0*/  ISETP.GE.U32.AND P6, PT, R4, R7, PT ;  /* 0x000000070400720c */ /* 0x000fe40003fc6070 */
[----:B------:R-:W-:Y:S02]  /*142c0*/  ISETP.GE.AND P2, PT, R3, RZ, PT ;  /* 0x000000ff0300720c */ /* 0x000fe40003f46270 */
[C---:B------:R-:W-:Y:S02]  /*142d0*/  LOP3.LUT R4, R9.reuse, UR10, RZ, 0x3c, !PT ;  /* 0x0000000a09047c12 */ /* 0x040fe4000f8e3cff */
[----:B------:R-:W-:Y:S02]  /*142e0*/  ISETP.NE.AND P4, PT, R9, RZ, PT ;  /* 0x000000ff0900720c */ /* 0x000fe40003f85270 */
[----:B------:R-:W-:Y:S02]  /*142f0*/  ISETP.GE.AND P3, PT, R4, RZ, PT ;  /* 0x000000ff0400720c */ /* 0x000fe40003f66270 */
[----:B------:R-:W-:Y:S02]  /*14300*/  @P5 IADD3 R0, PT, PT, R0, 0x1, RZ ;  /* 0x0000000100005810 */ /* 0x000fe40007ffe0ff */
[----:B------:R-:W-:Y:S01]  /*14310*/  LOP3.LUT R3, RZ, R9, RZ, 0x33, !PT ;  /* 0x00000009ff037212 */ /* 0x000fe200078e33ff */
[----:B------:R-:W-:Y:S02]  /*14320*/  @P6 VIADD R2, R2, 0x1 ;  /* 0x0000000102026836 */ /* 0x000fe40000000000 */
[----:B------:R-:W-:Y:S05]  /*14330*/  @!P2 IMAD.MOV R0, RZ, RZ, -R0 ;  /* 0x000000ffff00a224 */ /* 0x000fea00078e0a00 */
[C---:B------:R-:W-:Y:S02]  /*14340*/  SEL R4, R3.reuse, R0, !P4 ;  /* 0x0000000003047207 */ /* 0x040fe40006000000 */
[----:B------:R-:W-:Y:S04]  /*14350*/  @!P3 IADD3 R2, PT, PT, -R2, RZ, RZ ;  /* 0x000000ff0202b210 */ /* 0x000fe80007ffe1ff */
        /* <DEDUP_REMOVED lines=25> */
.L_x_3101:
        /* <DEDUP_REMOVED lines=55> */
.L_x_3100:
[----:B------:R-:W3:Y:S01]  /*14860*/  LDL R8, [R1+0x2c] ;  /* 0x00002c0001087983 */ /* 0x000ee20000100800 */
[----:B--2---:R-:W-:Y:S01]  /*14870*/  FMNMX3.FTZ R2, R132, R172, R175, !PT ;  /* 0x000000ac84027276 */ /* 0x004fe200078100af */
[----:B------:R-:W-:Y:S01]  /*14880*/  UISETP.GT.AND UP0, UPT, UR13, UR14, UPT ;  /* 0x0000000e0d00728c */ /* 0x000fe2000bf04270 */
[----:B-1----:R-:W-:Y:S01]  /*14890*/  FMNMX3.FTZ R0, R133, R174, R173, !PT ;  /* 0x000000ae85007276 */ /* 0x002fe200078100ad */
[----:B------:R4:W3:Y:S01]  /*148a0*/  LDL R41, [R1+0x28] ;  /* 0x0000280001297983 */ /* 0x0008e20000100800 */
[----:B------:R-:W-:Y:S01]  /*148b0*/  FMNMX3.FTZ R2, R2, R177, R176, !PT ;  /* 0x000000b102027276 */ /* 0x000fe200078100b0 */
[----:B------:R-:W-:Y:S01]  /*148c0*/  UIADD3 UR11, UPT, UPT, UR11, -0x100, URZ ;  /* 0xffffff000b0b7890 */ /* 0x000fe2000fffe0ff */
        /* <DEDUP_REMOVED lines=94> */
[----:B------:R2:W4:Y:S01]  /*14eb0*/  MUFU.EX2 R110, R4 ;  /* 0x00000004006e7308 */ /* 0x0005220000000800 */
[--C-:B------:R-:W-:Y:S01]  /*14ec0*/  FFMA.FTZ R64, R187, UR4, -R43.reuse ;  /* 0x00000004bb407c23 */ /* 0x100fe2000801082b */
[----:B------:R-:W-:Y:S01]  /*14ed0*/  MOV R187, R112 ;  /* 0x0000007000bb7202 */ /* 0x000fe20000000f00 */
[--C-:B------:R-:W-:Y:S07]  /*14ee0*/  FFMA.FTZ R37, R37, UR4, -R68.reuse ;  /* 0x0000000425257c23 */ /* 0x100fee0008010844 */
[----:B------:R-:W3:Y:S01]  /*14ef0*/  MUFU.EX2 R2, R2 ;  /* 0x0000000200027308 */ /* 0x000ee20000000800 */
[--C-:B------:R-:W-:Y:S01]  /*14f00*/  FFMA.FTZ R38, R38, UR4, -R68.reuse ;  /* 0x0000000426267c23 */ /* 0x100fe20008010844 */
[--C-:B------:R-:W-:Y:S08]  /*14f10*/  FFMA.FTZ R40, R40, UR4, -R68.reuse ;  /* 0x0000000428287c23 */ /* 0x100ff00008010844 */
[----:B------:R-:W5:Y:S01]  /*14f20*/  MUFU.EX2 R0, R0 ;  /* 0x0000000000007308 */ /* 0x000f620000000800 */
[--C-:B-1----:R-:W-:Y:S09]  /*14f30*/  FFMA.FTZ R5, R174, UR4, -R68.reuse ;  /* 0x00000004ae057c23 */ /* 0x102ff20008010844 */
[----:B------:R-:W-:Y:S01]  /*14f40*/  MUFU.EX2 R240, R32 ;  /* 0x0000002000f07308 */ /* 0x000fe20000000800 */
[--C-:B--2---:R-:W-:Y:S01]  /*14f50*/  FFMA.FTZ R4, R173, UR4, -R68.reuse ;  /* 0x00000004ad047c23 */ /* 0x104fe20008010844 */
[----:B----4-:R-:W-:Y:S08]  /*14f60*/  F2FP.F16.F32.PACK_AB R44, R110, R105 ;  /* 0x000000696e2c723e */ /* 0x010ff000000000ff */
[----:B------:R1:W-:Y:S01]  /*14f70*/  MUFU.EX2 R108, R5 ;  /* 0x00000005006c7308 */ /* 0x0003e20000000800 */
[C---:B---3--:R-:W-:Y:S01]  /*14f80*/  FMUL.FTZ R8, R2.reuse, R140 ;  /* 0x0000008c02087220 */ /* 0x048fe20000410000 */
        /* <DEDUP_REMOVED lines=31> */
[----:B------:R-:W-:Y:S01]  /*15180*/  MUFU.EX2 R40, R40 ;  /* 0x0000002800287308 */ /* 0x000fe20000000800 */
[----:B-1----:R-:W-:Y:S01]  /*15190*/  FMUL.FTZ R34, R0, R166 ;  /* 0x000000a600227220 */ /* 0x002fe20000410000 */
[C---:B--2---:R-:W-:Y:S01]  /*151a0*/  FMUL.FTZ R5, R2.reuse, R137 ;  /* 0x0000008902057220 */ /* 0x044fe20000410000 */
[C---:B---3--:R-:W-:Y:S01]  /*151b0*/  FMUL.FTZ R4, R2.reuse, R136 ;  /* 0x0000008802047220 */ /* 0x048fe20000410000 */
[----:B----4-:R-:W-:Y:S07]  /*151c0*/  F2FP.F16.F32.PACK_AB R47, R65, R117 ;  /* 0x00000075412f723e */ /* 0x010fee00000000ff */
        /* <DEDUP_REMOVED lines=20> */
[----:B------:R3:W-:Y:S10]  /*15310*/  MUFU.EX2 R237, R30 ;  /* 0x0000001e00ed7308 */ /* 0x0007f40000000800 */
[----:B------:R4:W-:Y:S01]  /*15320*/  MUFU.EX2 R181, R64 ;  /* 0x0000004000b57308 */ /* 0x0009e20000000800 */
[--C-:B-1----:R-:W-:Y:S09]  /*15330*/  FFMA.FTZ R28, R180, UR4, -R68.reuse ;  /* 0x00000004b41c7c23 */ /* 0x102ff20008010844 */
[----:B------:R1:W5:Y:S01]  /*15340*/  MUFU.EX2 R66, R28 ;  /* 0x0000001c00427308 */ /* 0x0003620000000800 */
[----:B--2---:R-:W-:Y:S01]  /*15350*/  FMUL.FTZ R29, R2, R161 ;  /* 0x000000a1021d7220 */ /* 0x004fe20000410000 */
[----:B---3--:R-:W-:Y:S01]  /*15360*/  FMUL.FTZ R30, R0, R162 ;  /* 0x000000a2001e7220 */ /* 0x008fe20000410000 */
[--C-:B----4-:R-:W-:Y:S01]  /*15370*/  FFMA.FTZ R64, R194, UR4, -R43.reuse ;  /* 0x00000004c2407c23 */ /* 0x110fe2000801082b */
[----:B------:R-:W-:Y:S01]  /*15380*/  MOV R194, R65 ;  /* 0x0000004100c27202 */ /* 0x000fe20000000f00 */
[--C-:B------:R-:W-:Y:S01]  /*15390*/  FFMA.FTZ R65, R199, UR4, -R68.reuse ;  /* 0x00000004c7417c23 */ /* 0x100fe20008010844 */
[----:B------:R-:W-:Y:S04]  /*153a0*/  MOV R199, R118 ;  /* 0x0000007600c77202 */ /* 0x000fe80000000f00 */
[----:B------:R2:W-:Y:S01]  /*153b0*/  MUFU.EX2 R176, R64 ;  /* 0x0000004000b07308 */ /* 0x0005e20000000800 */
[----:B-1----:R-:W-:Y:S09]  /*153c0*/  FMUL.FTZ R28, R2, R160 ;  /* 0x000000a0021c7220 */ /* 0x002ff20000410000 */
[----:B------:R1:W-:Y:S01]  /*153d0*/  MUFU.EX2 R172, R65 ;  /* 0x0000004100ac7308 */ /* 0x0003e20000000800 */
[C---:B------:R-:W-:Y:S03]  /*153e0*/  HMMA.16816.F32 R28, R44.reuse, R48, R28 ;  /* 0x000000302c1c723c */ /* 0x040fe6000000181c */
[--C-:B--2---:R-:W-:Y:S01]  /*153f0*/  FFMA.FTZ R64, R198, UR4, -R68.reuse ;  /* 0x00000004c6407c23 */ /* 0x104fe20008010844 */
[----:B------:R-:W-:Y:S04]  /*15400*/  MOV R198, R117 ;  /* 0x0000007500c67202 */ /* 0x000fe80000000f00 */
[----:B------:R-:W-:Y:S01]  /*15410*/  HMMA.16816.F32 R32, R44, R50, R32 ;  /* 0x000000322c20723c */ /* 0x000fe20000001820 */
[----:B------:R-:W2:Y:S01]  /*15420*/  LDSM.16.MT88.4 R48, [R42+0x800] ;  /* 0x000800002a30783b */ /* 0x000ea20000004200 */
[----:B------:R-:W-:Y:S01]  /*15430*/  MUFU.EX2 R174, R64 ;  /* 0x0000004000ae7308 */ /* 0x000fe20000000800 */
[----:B-----5:R-:W-:Y:S01]  /*15440*/  F2FP.F16.F32.PACK_AB R45, R66, R229 ;  /* 0x000000e5422d723e */ /* 0x020fe200000000ff */
[--C-:B-1----:R-:W-:Y:S01]  /*15450*/  FFMA.FTZ R65, R193, UR4, -R43.reuse ;  /* 0x00000004c1417c23 */ /* 0x102fe2000801082b */
[----:B------:R-:W-:Y:S02]  /*15460*/  F2FP.F16.F32.PACK_AB R44, R109, R240 ;  /* 0x000000f06d2c723e */ /* 0x000fe400000000ff */
[----:B------:R-:W-:Y:S05]  /*15470*/  F2FP.F16.F32.PACK_AB R46, R113, R237 ;  /* 0x000000ed712e723e */ /* 0x000fea00000000ff */
[----:B------:R-:W-:Y:S01]  /*15480*/  MUFU.EX2 R173, R65 ;  /* 0x0000004100ad7308 */ /* 0x000fe20000000800 */
[----:B------:R-:W-:Y:S02]  /*15490*/  F2FP.F16.F32.PACK_AB R47, R230, R231 ;  /* 0x000000e7e62f723e */ /* 0x000fe400000000ff */
[----:B------:R-:W-:Y:S05]  /*154a0*/  MOV R193, R111 ;  /* 0x0000006f00c17202 */ /* 0x000fea0000000f00 */
[C---:B------:R-:W-:Y:S03]  /*154b0*/  HMMA.16816.F32 R4, R44.reuse, R52, R4 ;  /* 0x000000342c04723c */ /* 0x040fe60000001804 */
[--C-:B------:R-:W-:Y:S04]  /*154c0*/  FFMA.FTZ R52, R186, UR4, -R43.reuse ;  /* 0x00000004ba347c23 */ /* 0x100fe8000801082b */
        /* <DEDUP_REMOVED lines=17> */
[----:B------:R5:W1:Y:S01]  /*155e0*/  MUFU.EX2 R183, R56 ;  /* 0x0000003800b77308 */ /* 0x000a620000000800 */
[----:B------:R-:W-:Y:S09]  /*155f0*/  MOV R191, R116 ;  /* 0x0000007400bf7202 */ /* 0x000ff20000000f00 */
[----:B------:R-:W-:Y:S01]  /*15600*/  MUFU.EX2 R179, R61 ;  /* 0x0000003d00b37308 */ /* 0x000fe20000000800 */
[C---:B--2---:R-:W-:Y:S03]  /*15610*/  HMMA.16816.F32 R28, R44.reuse, R48, R28 ;  /* 0x000000302c1c723c */ /* 0x044fe6000000181c */
[--C-:B---3--:R-:W-:Y:S01]  /*15620*/  FFMA.FTZ R60, R189, UR4, -R68.reuse ;  /* 0x00000004bd3c7c23 */ /* 0x108fe20008010844 */
        /* <DEDUP_REMOVED lines=562> */
.L_x_3098:
[----:B--2---:R-:W2:Y:S01]  /*17950*/  LDL.LU R4, [R1+0x20] ;  /* 0x0000200001047983 */ /* 0x004ea20000300800 */
[C---:B------:R-:W-:Y:S02]  /*17960*/  SHF.L.U32 R7, R239.reuse, 0x4, RZ ;  /* 0x00000004ef077819 */ /* 0x040fe400000006ff */
[C---:B------:R-:W-:Y:S01]  /*17970*/  SHF.L.U32 R12, R239.reuse, 0x5, RZ ;  /* 0x00000005ef0c7819 */ /* 0x040fe200000006ff */
[----:B---3--:R-:W3:Y:S01]  /*17980*/  LDL.LU R2, [R1+0x24] ;  /* 0x0000240001027983 */ /* 0x008ee20000300800 */
[----:B------:R-:W-:Y:S01]  /*17990*/  SHF.L.U32 R41, R239, 0x2, RZ ;  /* 0x00000002ef297819 */ /* 0x000fe200000006ff */
[----:B------:R-:W4:Y:S01]  /*179a0*/  S2UR UR12, SR_CTAID.Y ;  /* 0x00000000000c79c3 */ /* 0x000f220000002600 */
[----:B------:R-:W-:Y:S01]  /*179b0*/  LOP3.LUT R8, R7, 0x1c0, RZ, 0xc0, !PT ;  /* 0x000001c007087812 */ /* 0x000fe200078ec0ff */
[----:B------:R-:W4:Y:S01]  /*179c0*/  LDCU.64 UR6, c[0x0][0x430] ;  /* 0x00008600ff0677ac */ /* 0x000f220008000a00 */
[----:B------:R-:W-:Y:S01]  /*179d0*/  SHF.R.U32.HI R6, RZ, 0x1, R239 ;  /* 0x00000001ff067819 */ /* 0x000fe200000116ef */
[----:B------:R-:W-:Y:S01]  /*179e0*/  BSSY.RECONVERGENT B0, `(.L_x_3103) ;  /* 0x0000085000007945 */ /* 0x000fe20003800200 */
[----:B------:R-:W-:Y:S01]  /*179f0*/  LOP3.LUT R11, R41, 0x1f8, RZ, 0xc0, !PT ;  /* 0x000001f8290b7812 */ /* 0x000fe200078ec0ff */
[----:B------:R-:W5:Y:S01]  /*17a00*/  LDCU UR9, c[0x0][0x3e0] ;  /* 0x00007c00ff0977ac */ /* 0x000f620008000800 */
[----:B------:R-:W-:Y:S01]  /*17a10*/  LOP3.LUT R7, R7, 0x10, RZ, 0xc0, !PT ;  /* 0x0000001007077812 */ /* 0x000fe200078ec0ff */
[----:B------:R-:W5:Y:S01]  /*17a20*/  S2UR UR11, SR_CTAID.Z ;  /* 0x00000000000b79c3 */ /* 0x000f620000002700 */
[----:B------:R-:W-:Y:S01]  /*17a30*/  LOP3.LUT R40, R6, 0x30, RZ, 0xc0, !PT ;  /* 0x0000003006287812 */ /* 0x000fe200078ec0ff */
[----:B------:R-:W1:Y:S01]  /*17a40*/  LDCU UR4, c[0x0][0x44c] ;  /* 0x00008980ff0477ac */ /* 0x000e620008000800 */
[----:B------:R-:W-:-:S05]  /*17a50*/  UIADD3 UR10, UPT, UPT, -UR15, URZ, URZ ;  /* 0x000000ff0f0a7290 */ /* 0x000fca000fffe1ff */
[----:B------:R-:W1:Y:S01]  /*17a60*/  S2UR UR8, SR_CTAID.X ;  /* 0x00000000000879c3 */ /* 0x000e620000002500 */
[----:B----4-:R-:W-:Y:S02]  /*17a70*/  UIMAD UR6, UR12, UR6, UR15 ;  /* 0x000000060c0672a4 */ /* 0x010fe4000f8e020f */
[----:B-----5:R-:W-:-:S04]  /*17a80*/  UIMAD UR10, UR9, UR10, UR11 ;  /* 0x0000000a090a72a4 */ /* 0x020fc8000f8e020b */
[----:B------:R-:W-:Y:S02]  /*17a90*/  UIMAD UR6, UR6, UR9, UR10 ;  /* 0x00000009060672a4 */ /* 0x000fe4000f8e020a */
[----:B-1----:R-:W-:-:S04]  /*17aa0*/  USHF.L.U32 UR8, UR8, 0x6, URZ ;  /* 0x0000000608087899 */ /* 0x002fc800080006ff */
[----:B------:R-:W-:-:S04]  /*17ab0*/  UIMAD UR7, UR6, UR7, UR8 ;  /* 0x00000007060772a4 */ /* 0x000fc8000f8e0208 */
[----:B------:R-:W-:Y:S01]  /*17ac0*/  UIMAD UR6, UR7, UR4, URZ ;  /* 0x00000004070672a4 */ /* 0x000fe2000f8e02ff */
[----:B------:R-:W-:Y:S06]  /*17ad0*/  BAR.SYNC.DEFER_BLOCKING 0x0 ;  /* 0x0000000000007b1d */ /* 0x000fec0000010000 */
[----:B--2---:R-:W1:Y:S04]  /*17ae0*/  SHFL.BFLY PT, R10, R4, 0x2, 0x1f ;  /* 0x0c401f00040a7f89 */ /* 0x004e6800000e0000 */
        /* <DEDUP_REMOVED lines=8> */
[----:B------:R-:W-:Y:S02]  /*17b70*/  SHF.L.U32 R0, R239, 0x1, RZ ;  /* 0x00000001ef007819 */ /* 0x000fe400000006ff */
[----:B------:R-:W-:Y:S02]  /*17b80*/  FSETP.NE.FTZ.AND P2, PT, R10, RZ, PT ;  /* 0x000000ff0a00720b */ /* 0x000fe40003f55000 */
[----:B------:R-:W-:Y:S02]  /*17b90*/  LOP3.LUT R4, R0, 0x6, RZ, 0xc0, !PT ;  /* 0x0000000600047812 */ /* 0x000fe400078ec0ff */
[----:B------:R-:W-:Y:S01]  /*17ba0*/  LOP3.LUT R0, R8, 0x38, R0, 0xf8, !PT ;  /* 0x0000003808007812 */ /* 0x000fe200078ef800 */
[----:B------:R-:W2:Y:S01]  /*17bb0*/  MUFU.RCP R5, R9 ;  /* 0x0000000900057308 */ /* 0x000ea20000001000 */
[----:B------:R-:W-:Y:S02]  /*17bc0*/  LOP3.LUT R4, R4, 0x7c00, R12, 0xf8, !PT ;  /* 0x00007c0004047812 */ /* 0x000fe400078ef80c */
[----:B------:R-:W-:-:S02]  /*17bd0*/  FSETP.NE.FTZ.AND P1, PT, R9, RZ, PT ;  /* 0x000000ff0900720b */ /* 0x000fc40003f35000 */
[----:B------:R-:W-:Y:S02]  /*17be0*/  LOP3.LUT R8, R11, 0x38, R6, 0x78, !PT ;  /* 0x000000380b087812 */ /* 0x000fe400078e7806 */
[----:B------:R-:W-:Y:S01]  /*17bf0*/  LOP3.LUT R4, R4, R0, RZ, 0xfc, !PT ;  /* 0x0000000004047212 */ /* 0x000fe200078efcff */
[----:B------:R-:W-:Y:S01]  /*17c00*/  @P2 MUFU.LG2 R10, R10 ;  /* 0x0000000a000a2308 */ /* 0x000fe20000000c00 */
[----:B------:R-:W-:Y:S02]  /*17c10*/  R2P PR, R239, 0x18 ;  /* 0x00000018ef007804 */ /* 0x000fe40000000000 */
[----:B------:R-:W-:Y:S02]  /*17c20*/  MOV R6, 0x40 ;  /* 0x0000004000067802 */ /* 0x000fe40000000f00 */
[----:B-1----:R-:W-:Y:S02]  /*17c30*/  FSEL R2, R2, 1, P2 ;  /* 0x3f80000002027808 */ /* 0x002fe40001000000 */
[----:B------:R-:W-:Y:S01]  /*17c40*/  LEA R8, R8, R7, 0x2 ;  /* 0x0000000708087211 */ /* 0x000fe200078e10ff */
[----:B------:R-:W1:Y:S01]  /*17c50*/  @P1 LDC R11, c[0x0][0x458] ;  /* 0x00011600ff0b1b82 */ /* 0x000e620000000800 */
[----:B------:R-:W-:Y:S01]  /*17c60*/  MOV R7, 0x20 ;  /* 0x0000002000077802 */ /* 0x000fe20000000f00 */
[C---:B------:R-:W-:Y:S01]  /*17c70*/  FMUL.FTZ R136, R2.reuse, R136 ;  /* 0x0000008802887220 */ /* 0x040fe20000410000 */
[----:B--2---:R-:W-:Y:S01]  /*17c80*/  FSEL R0, R5, 1, P1 ;  /* 0x3f80000005007808 */ /* 0x004fe20000800000 */
[----:B------:R-:W-:Y:S01]  /*17c90*/  FMUL.FTZ R137, R2, R137 ;  /* 0x0000008902897220 */ /* 0x000fe20000410000 */
[----:B------:R-:W-:Y:S01]  /*17ca0*/  SEL R6, R6, 0xffffffc0, !P3 ;  /* 0xffffffc006067807 */ /* 0x000fe20005800000 */
        /* <DEDUP_REMOVED lines=19> */
[C---:B------:R-:W-:Y:S01]  /*17de0*/  FMUL.FTZ R141, R2.reuse, R141 ;  /* 0x0000008d028d7220 */ /* 0x040fe20000410000 */
[C---:B------:R-:W-:Y:S01]  /*17df0*/  FMUL.FTZ R144, R2.reuse, R144 ;  /* 0x0000009002907220 */ /* 0x040fe20000410000 */
[----:B------:R-:W-:Y:S01]  /*17e00*/  FMUL.FTZ R145, R2, R145 ;  /* 0x0000009102917220 */ /* 0x000fe20000410000 */
[----:B------:R-:W-:Y:S01]  /*17e10*/  IADD3 R4, PT, PT, R6, R0, RZ ;  /* 0x0000000006047210 */ /* 0x000fe20007ffe0ff */
        /* <DEDUP_REMOVED lines=13> */
[----:B------:R-:W2:Y:S01]  /*17ef0*/  @P1 MUFU.LG2 R9, R9 ;  /* 0x0000000900091308 */ /* 0x000ea20000000c00 */
[----:B------:R-:W-:Y:S01]  /*17f00*/  @P4 IADD3 R2, PT, PT, R0, -0x80, RZ ;  /* 0xffffff8000024810 */ /* 0x000fe20007ffe0ff */
[----:B------:R3:W-:Y:S01]  /*17f10*/  STS.64 [R0+0x800], R138 ;  /* 0x0008008a00007388 */ /* 0x0007e20000000a00 */
[----:B------:R-:W-:-:S02]  /*17f20*/  SHF.R.U32.HI R12, RZ, 0x2, R239 ;  /* 0x00000002ff0c7819 */ /* 0x000fc400000116ef */
[----:B------:R-:W-:Y:S01]  /*17f30*/  LOP3.LUT P0, RZ, R239, 0x3, RZ, 0xc0, !PT ;  /* 0x00000003efff7812 */ /* 0x000fe2000780c0ff */
[----:B------:R-:W-:Y:S01]  /*17f40*/  STS.64 [R5], R140 ;  /* 0x0000008c05007388 */ /* 0x000fe20000000a00 */
[----:B------:R-:W-:Y:S02]  /*17f50*/  LOP3.LUT R40, R40, 0x7, R12, 0xf8, !PT ;  /* 0x0000000728287812 */ /* 0x000fe400078ef80c */
[----:B------:R-:W4:Y:S01]  /*17f60*/  @P2 LDC R12, c[0x0][0x458] ;  /* 0x00011600ff0c2b82 */ /* 0x000f220000000800 */
[----:B------:R5:W-:Y:S04]  /*17f70*/  STS.64 [R5+0x800], R142 ;  /* 0x0008008e05007388 */ /* 0x000be80000000a00 */
[----:B------:R-:W-:Y:S04]  /*17f80*/  STS.64 [R4], R144 ;  /* 0x0000009004007388 */ /* 0x000fe80000000a00 */
[----:B------:R1:W-:Y:S01]  /*17f90*/  STS.64 [R4+0x800], R146 ;  /* 0x0008009204007388 */ /* 0x0003e20000000a00 */
[----:B---3--:R-:W-:-:S05]  /*17fa0*/  IADD3 R0, PT, PT, R7, R4, RZ ;  /* 0x0000000407007210 */ /* 0x008fca0007ffe0ff */
[----:B------:R-:W-:Y:S01]  /*17fb0*/  STS.64 [R0], R148 ;  /* 0x0000009400007388 */ /* 0x000fe20000000a00 */
[----:B-----5:R-:W-:-:S03]  /*17fc0*/  MOV R5, 0xff800000 ;  /* 0xff80000000057802 */ /* 0x020fc60000000f00 */
[----:B------:R3:W-:Y:S04]  /*17fd0*/  STS.64 [R0+0x800], R150 ;  /* 0x0008009600007388 */ /* 0x0007e80000000a00 */
[----:B------:R-:W-:Y:S01]  /*17fe0*/  STS.64 [R2], R152 ;  /* 0x0000009802007388 */ /* 0x000fe20000000a00 */
[----:B-1----:R-:W-:-:S03]  /*17ff0*/  IADD3 R4, PT, PT, R6, R2, RZ ;  /* 0x0000000206047210 */ /* 0x002fc60007ffe0ff */
[----:B------:R2:W-:Y:S01]  /*18000*/  STS.64 [R2+0x800], R154 ;  /* 0x0008009a02007388 */ /* 0x0005e20000000a00 */
[----:B------:R-:W-:Y:S02]  /*18010*/  MOV R6, 0xff800000 ;  /* 0xff80000000067802 */ /* 0x000fe40000000f00 */
[----:B---3--:R-:W-:-:S05]  /*18020*/  IADD3 R0, PT, PT, R7, R2, RZ ;  /* 0x0000000207007210 */ /* 0x008fca0007ffe0ff */
[----:B------:R-:W-:Y:S01]  /*18030*/  STS.64 [R0], R156 ;  /* 0x0000009c00007388 */ /* 0x000fe20000000a00 */
[----:B--2---:R-:W-:-:S03]  /*18040*/  @P1 FMUL.FTZ R2, R9, 0.69314718246459960938 ;  /* 0x3f31721809021820 */ /* 0x004fc60000410000 */
[----:B------:R1:W-:Y:S01]  /*18050*/  STS.64 [R0+0x800], R158 ;  /* 0x0008009e00007388 */ /* 0x0003e20000000a00 */
[----:B------:R-:W-:-:S03]  /*18060*/  @P1 FFMA.FTZ R5, R3, R11, R2 ;  /* 0x0000000b03051223 */ /* 0x000fc60000010002 */
[----:B------:R-:W-:Y:S04]  /*18070*/  STS.64 [R4], R160 ;  /* 0x000000a004007388 */ /* 0x000fe80000000a00 */
[----:B------:R2:W-:Y:S01]  /*18080*/  STS.64 [R4+0x800], R162 ;  /* 0x000800a204007388 */ /* 0x0005e20000000a00 */
[----:B-1----:R-:W-:-:S05]  /*18090*/  IADD3 R0, PT, PT, R7, R4, RZ ;  /* 0x0000000407007210 */ /* 0x002fca0007ffe0ff */
[----:B------:R1:W-:Y:S01]  /*180a0*/  STS.64 [R0], R164 ;  /* 0x000000a400007388 */ /* 0x0003e20000000a00 */
[----:B--2---:R-:W-:-:S03]  /*180b0*/  @P2 FMUL.FTZ R4, R10, 0.69314718246459960938 ;  /* 0x3f3172180a042820 */ /* 0x004fc60000410000 */
[----:B------:R1:W-:Y:S01]  /*180c0*/  STS.64 [R0+0x800], R166 ;  /* 0x000800a600007388 */ /* 0x0003e20000000a00 */
[----:B----4-:R-:W-:Y:S01]  /*180d0*/  @P2 FFMA.FTZ R6, R36, R12, R4 ;  /* 0x0000000c24062223 */ /* 0x010fe20000010004 */
        /* <DEDUP_REMOVED lines=12> */
[C---:B------:R-:W-:Y:S01]  /*181a0*/  IADD3 R3, P0, PT, R40.reuse, UR7, RZ ;  /* 0x0000000728037c10 */ /* 0x040fe2000ff1e0ff */
[----:B-1----:R-:W-:Y:S01]  /*181b0*/  IMAD.U32 R0, RZ, RZ, UR7 ;  /* 0x00000007ff007e24 */ /* 0x002fe2000f8e00ff */
[----:B------:R-:W-:Y:S02]  /*181c0*/  ISETP.GE.AND P2, PT, R40, UR25, PT ;  /* 0x0000001928007c0c */ /* 0x000fe4000bf46270 */
[----:B------:R-:W-:Y:S02]  /*181d0*/  ISETP.GE.AND P1, PT, R2, UR25, PT ;  /* 0x0000001902007c0c */ /* 0x000fe4000bf26270 */
[----:B------:R-:W-:Y:S02]  /*181e0*/  LEA.HI.X.SX32 R0, R0, RZ, 0x1, P0 ;  /* 0x000000ff00007211 */ /* 0x000fe400000f0eff */
[----:B-----5:R-:W-:-:S04]  /*181f0*/  LEA R2, P0, R3, UR4, 0x2 ;  /* 0x0000000403027c11 */ /* 0x020fc8000f8010ff */
[----:B------:R-:W-:-:S05]  /*18200*/  LEA.HI.X R3, R3, UR5, R0, 0x2, P0 ;  /* 0x0000000503037c11 */ /* 0x000fca00080f1400 */
[----:B------:R1:W-:Y:S04]  /*18210*/  @!P2 STG.E desc[UR18][R2.64], R6 ;  /* 0x000000060200a986 */ /* 0x0003e8000c101912 */
[----:B------:R1:W-:Y:S02]  /*18220*/  @!P1 STG.E desc[UR18][R2.64+0x20], R5 ;  /* 0x0000200502009986 */ /* 0x0003e4000c101912 */
.L_x_3104:
[----:B------:R-:W-:Y:S05]  /*18230*/  BSYNC.RECONVERGENT B0 ;  /* 0x0000000000007941 */ /* 0x000fea0003800200 */
.L_x_3103:
[----:B------:R-:W5:Y:S01]  /*18240*/  LDCU.64 UR4, c[0x0][0x3f8] ;  /* 0x00007f00ff0477ac */ /* 0x000f620008000a00 */
[----:B------:R-:W-:Y:S02]  /*18250*/  SHF.R.U32.HI R239, RZ, 0x4, R239 ;  /* 0x00000004ffef7819 */ /* 0x000fe400000116ef */
[----:B------:R-:W-:Y:S02]  /*18260*/  LOP3.LUT R4, R41, 0xffc, RZ, 0xc0, !PT ;  /* 0x00000ffc29047812 */ /* 0x000fe400078ec0ff */
[C---:B------:R-:W-:Y:S01]  /*18270*/  ISETP.GE.AND P6, PT, R239.reuse, UR25, PT ;  /* 0x00000019ef007c0c */ /* 0x040fe2000bfc6270 */
[C---:B-1----:R-:W-:Y:S02]  /*18280*/  VIADD R0, R239.reuse, 0x18 ;  /* 0x00000018ef007836 */ /* 0x042fe40000000000 */
[C---:B------:R-:W-:Y:S02]  /*18290*/  VIADD R3, R239.reuse, 0x8 ;  /* 0x00000008ef037836 */ /* 0x040fe40000000000 */
[----:B------:R-:W-:Y:S01]  /*182a0*/  VIADD R2, R239, 0x10 ;  /* 0x00000010ef027836 */ /* 0x000fe20000000000 */
[----:B------:R-:W-:Y:S01]  /*182b0*/  ISETP.GE.AND P3, PT, R0, UR25, PT ;  /* 0x0000001900007c0c */ /* 0x000fe2000bf66270 */
[----:B------:R-:W-:Y:S01]  /*182c0*/  IMAD.U32 R0, RZ, RZ, UR6 ;  /* 0x00000006ff007e24 */ /* 0x000fe2000f8e00ff */
[----:B------:R-:W-:Y:S01]  /*182d0*/  ISETP.GE.AND P5, PT, R3, UR25, PT ;  /* 0x0000001903007c0c */ /* 0x000fe2000bfa6270 */
[C---:B------:R-:W-:Y:S01]  /*182e0*/  VIADD R6, R239.reuse, 0x20 ;  /* 0x00000020ef067836 */ /* 0x040fe20000000000 */
[----:B------:R-:W-:Y:S01]  /*182f0*/  IADD3 R3, P0, PT, R4, UR6, RZ ;  /* 0x0000000604037c10 */ /* 0x000fe2000ff1e0ff */
[C---:B------:R-:W-:Y:S01]  /*18300*/  VIADD R5, R239.reuse, 0x28 ;  /* 0x00000028ef057836 */ /* 0x040fe20000000000 */
[----:B------:R-:W-:Y:S01]  /*18310*/  ISETP.GE.AND P4, PT, R2, UR25, PT ;  /* 0x0000001902007c0c */ /* 0x000fe2000bf86270 */
[C---:B------:R-:W-:Y:S01]  /*18320*/  VIADD R4, R239.reuse, 0x30 ;  /* 0x00000030ef047836 */ /* 0x040fe20000000000 */
[----:B------:R-:W-:Y:S01]  /*18330*/  LEA.HI.X.SX32 R0, R0, RZ, 0x1, P0 ;  /* 0x000000ff00007211 */ /* 0x000fe200000f0eff */
[----:B------:R-:W-:Y:S01]  /*18340*/  VIADD R239, R239, 0x38 ;  /* 0x00000038efef7836 */ /* 0x000fe20000000000 */
[----:B-----5:R-:W-:-:S02]  /*18350*/  LEA R2, P0, R3, UR4, 0x2 ;  /* 0x0000000403027c11 */ /* 0x020fc4000f8010ff */
[----:B------:R-:W-:Y:S02]  /*18360*/  ISETP.GE.AND P2, PT, R6, UR25, PT ;  /* 0x0000001906007c0c */ /* 0x000fe4000bf46270 */
        /* <DEDUP_REMOVED lines=14> */
.L_x_3105:
        /* <DEDUP_REMOVED lines=11> */
.L_x_7151:


//--------------------- .text._ZN5flash24flash_fwd_splitkv_kernelI23Flash_fwd_kernel_traitsILi64ELi64ELi256ELi4ELb0ELb0EN7cutlass6half_tE19Flash_kernel_traitsILi64ELi64ELi256ELi4ES3_EELb1ELb0ELb1ELb0ELb0ELb0ELb1ELb0EEEvNS_16Flash_fwd_paramsE --------------------------
	.section	.text._ZN5flash24flash_fwd_splitkv_kernelI23Flash_fwd_kernel_traitsILi64ELi64ELi256ELi4ELb0ELb0EN7cutlass6half_tE19Flash_kernel_traitsILi64ELi64ELi256ELi4ES3_EELb1ELb0ELb1ELb0ELb0ELb0ELb1ELb0EEEvNS_16Flash_fwd_paramsE,"ax",@progbits
	.align	128
        .global         _ZN5flash24flash_fwd_splitkv_kernelI23Flash_fwd_kernel_traitsILi64ELi64ELi256ELi4ELb0ELb0EN7cutlass6half_tE19Flash_kernel_traitsILi64ELi64ELi256ELi4ES3_EELb1ELb0ELb1ELb0ELb0ELb0ELb1ELb0EEEvNS_16Flash_fwd_paramsE
        .type           _ZN5flash24flash_fwd_splitkv_kernelI23Flash_fwd_kernel_traitsILi64ELi64ELi256ELi4ELb0ELb0EN7cutlass6half_tE19Flash_kernel_traitsILi64ELi64ELi256ELi4ES3_EELb1ELb0ELb1ELb0ELb0ELb0ELb1ELb0EEEvNS_16Flash_fwd_paramsE,@function
        .size           _ZN5flash24flash_fwd_splitkv_kernelI23Flash_fwd_kernel_traitsILi64ELi64ELi256ELi4ELb0ELb0EN7cutlass6half_tE19Flash_kernel_traitsILi64ELi64ELi256ELi4ES3_EELb1ELb0ELb1ELb0ELb0ELb0ELb1ELb0EEEvNS_16Flash_fwd_paramsE,(.L_x_7152 - _ZN5flash24flash_fwd_splitkv_kernelI23Flash_fwd_kernel_traitsILi64ELi64ELi256ELi4ELb0ELb0EN7cutlass6half_tE19Flash_kernel_traitsILi64ELi64ELi256ELi4ES3_EELb1ELb0ELb1ELb0ELb0ELb0ELb1ELb0EEEvNS_16Flash_fwd_paramsE)
        .other          _ZN5flash24flash_fwd_splitkv_kernelI23Flash_fwd_kernel_traitsILi64ELi64ELi256ELi4ELb0ELb0EN7cutlass6half_tE19Flash_kernel_traitsILi64ELi64ELi256ELi4ES3_EELb1ELb0ELb1ELb0ELb0ELb0ELb1ELb0EEEvNS_16Flash_fwd_paramsE,@"STO_CUDA_ENTRY STV_DEFAULT"
_ZN5flash24flash_fwd_splitkv_kernelI23Flash_fwd_kernel_traitsILi64ELi64ELi256ELi4ELb0ELb0EN7cutlass6half_tE19Flash_kernel_traitsILi64ELi64ELi256ELi4ES3_EELb1ELb0ELb1ELb0ELb0ELb0ELb1ELb0EEEvNS_16Flash_fwd_paramsE:
.text._ZN5flash24flash_fwd_splitkv_kernelI23Flash_fwd_kernel_traitsILi64ELi64ELi256ELi4ELb0ELb0EN7cutlass6half_tE19Flash_kernel_traitsILi64ELi64ELi256ELi4ES3_EELb1ELb0ELb1ELb0ELb0ELb0ELb1ELb0EEEvNS_16Flash_fwd_paramsE:
[----:B------:R-:W-:Y:S01]  /*0000*/  LDC R1, c[0x0][0x37c] ;  /* 0x0000df00ff017b82 */ /* 0x000fe20000000800 */
[----:B------:R-:W1:Y:S07]  /*0010*/  LDCU UR10, c[0x0][0x3e0] ;  /* 0x00007c00ff0a77ac */ /* 0x000e6e0008000800 */
[----:B------:R-:W2:Y:S01]  /*0020*/  S2UR UR26, SR_CTAID.Z ;  /* 0x00000000001a79c3 */ /* 0x000ea20000002700 */
[----:B------:R-:W3:Y:S01]  /*0030*/  LDCU.64 UR8, c[0x0][0x460] ;  /* 0x00008c00ff0877ac */ /* 0x000ee20008000a00 */
[----:B------:R-:W4:Y:S01]  /*0040*/  LDCU.U8 UR11, c[0x0][0x532] ;  /* 0x0000a640ff0b77ac */ /* 0x000f220008000000 */
[----:B------:R-:W5:Y:S01]  /*0050*/  LDCU.64 UR14, c[0x0][0x460] ;  /* 0x00008c00ff0e77ac */ /* 0x000f620008000a00 */
        /* <DEDUP_REMOVED lines=22> */
[----:B-1----:R-:W-:Y:S02]  /*01c0*/  UISETP.EQ.U32.AND UP5, UPT, UR4, URZ, UPT ;  /* 0x000000ff0400728c */ /* 0x002fe4000bfa2070 */
[----:B--2---:R-:W-:-:S07]  /*01d0*/  UISETP.NE.U32.AND UP2, UPT, UR6, URZ, UPT ;  /* 0x000000ff0600728c */ /* 0x004fce000bf45070 */
[----:B------:R-:W-:Y:S02]  /*01e0*/  @UP4 UIADD3 UR12, UPT, UPT, UR12, -UR10, URZ ;  /* 0x8000000a0c0c4290 */ /* 0x000fe4000fffe0ff */
[----:B------:R-:W-:Y:S02]  /*01f0*/  @UP4 UIADD3 UR17, UPT, UPT, UR17, 0x1, URZ ;  /* 0x0000000111114890 */ /* 0x000fe4000fffe0ff */
[----:B------:R-:W-:Y:S02]  /*0200*/  UISETP.GE.U32.AND UP1, UPT, UR12, UR10, UPT ;  /* 0x0000000a0c00728c */ /* 0x000fe4000bf26070 */
[----:B------:R-:W-:Y:S02]  /*0210*/  UISETP.NE.AND.EX UP2, UPT, UR7, URZ, UPT, UP2 ;  /* 0x000000ff0700728c */ /* 0x000fe4000bf45320 */
[----:B----4-:R-:W-:-:S04]  /*0220*/  UISETP.NE.AND UP4, UPT, UR11, URZ, UPT ;  /* 0x000000ff0b00728c */ /* 0x010fc8000bf85270 */
[----:B------:R-:W-:Y:S01]  /*0230*/  UISETP.EQ.OR.EX UP5, UPT, UR5, URZ, !UP4, UP5 ;  /* 0x000000ff0500728c */ /* 0x000fe2000e7a2750 */
[----:B------:R-:W-:Y:S02]  /*0240*/  PLOP3.LUT P0, PT, PT, PT, UP2, 0x80, 0x8 ;  /* 0x000000000008781c */ /* 0x000fe40003f0f028 */
[----:B------:R-:W-:Y:S02]  /*0250*/  @UP1 UIADD3 UR17, UPT, UPT, UR17, 0x1, URZ ;  /* 0x0000000111111890 */ /* 0x000fe4000fffe0ff */
[----:B------:R-:W-:Y:S01]  /*0260*/  @!UP0 ULOP3.LUT UR17, URZ, UR10, URZ, 0x33, !UPT ;  /* 0x0000000aff118292 */ /* 0x000fe2000f8e33ff */
[----:B------:R-:W-:-:S03]  /*0270*/  PLOP3.LUT P2, PT, PT, PT, UP5, 0x80, 0x8 ;  /* 0x000000000008781c */ /* 0x000fc60003f4f058 */
        /* <DEDUP_REMOVED lines=40> */
.L_x_3106:
        /* <DEDUP_REMOVED lines=88> */
[----:B------:R-:W3:Y:S01]  /*0a80*/  LDCU.64 UR4, c[0x0][0x3f8] ;  /* 0x00007f00ff0477ac */ /* 0x000ee20008000a00 */
[----:B------:R-:W-:Y:S01]  /*0a90*/  LOP3.LUT R4, R4, 0x3c, RZ, 0xc0, !PT ;  /* 0x0000003c04047812 */ /* 0x000fe200078ec0ff */
[----:B------:R-:W-:-:S02]  /*0aa0*/  VIADD R8, R2, 0x10 ;  /* 0x0000001002087836 */ /* 0x000fc40000000000 */
[----:B------:R-:W-:Y:S01]  /*0ab0*/  VIADD R7, R2, 0x18 ;  /* 0x0000001802077836 */ /* 0x000fe20000000000 */
[----:B------:R-:W-:Y:S01]  /*0ac0*/  ISETP.NE.AND P6, PT, R4, RZ, PT ;  /* 0x000000ff0400720c */ /* 0x000fe20003fc5270 */
[C---:B------:R-:W-:Y:S02]  /*0ad0*/  VIADD R6, R2.reuse, 0x20 ;  /* 0x0000002002067836 */ /* 0x040fe40000000000 */
[----:B------:R-:W-:Y:S01]  /*0ae0*/  VIADD R5, R2, 0x28 ;  /* 0x0000002802057836 */ /* 0x000fe20000000000 */
[----:B-1----:R-:W-:Y:S01]  /*0af0*/  UIMAD UR11, UR11, UR6, UR17 ;  /* 0x000000060b0b72a4 */ /* 0x002fe2000f8e0211 */
[----:B------:R-:W1:Y:S03]  /*0b00*/  LDCU UR6, c[0x0][0x440] ;  /* 0x00008800ff0677ac */ /* 0x000e660008000800 */
[----:B------:R-:W-:-:S04]  /*0b10*/  UIMAD UR10, UR11, UR10, UR26 ;  /* 0x0000000a0b0a72a4 */ /* 0x000fc8000f8e021a */
[----:B------:R-:W-:-:S04]  /*0b20*/  UIMAD UR7, UR10, UR7, UR24 ;  /* 0x000000070a0772a4 */ /* 0x000fc8000f8e0218 */
[----:B--2---:R-:W-:-:S06]  /*0b30*/  UIMAD UR8, UR7, UR8, URZ ;  /* 0x00000008070872a4 */ /* 0x004fcc000f8e02ff */
[----:B------:R-:W-:Y:S01]  /*0b40*/  IMAD.U32 R3, RZ, RZ, UR8 ;  /* 0x00000008ff037e24 */ /* 0x000fe2000f8e00ff */
[----:B------:R-:W-:Y:S01]  /*0b50*/  IADD3 R0, P0, PT, R0, UR8, RZ ;  /* 0x0000000800007c10 */ /* 0x000fe2000ff1e0ff */
[----:B------:R-:W-:Y:S01]  /*0b60*/  UIADD3 UR8, UPT, UPT, -UR24, UR23, URZ ;  /* 0x0000001718087290 */ /* 0x000fe2000fffe1ff */
[----:B-1----:R-:W-:Y:S01]  /*0b70*/  ISETP.GE.AND P2, PT, R4, UR6, PT ;  /* 0x0000000604007c0c */ /* 0x002fe2000bf46270 */
[----:B------:R-:W-:Y:S01]  /*0b80*/  VIADD R4, R2, 0x30 ;  /* 0x0000003002047836 */ /* 0x000fe20000000000 */
[----:B------:R-:W-:Y:S02]  /*0b90*/  LEA.HI.X.SX32 R3, R3, RZ, 0x1, P0 ;  /* 0x000000ff03037211 */ /* 0x000fe400000f0eff */
[C---:B---3--:R-:W-:Y:S02]  /*0ba0*/  LEA R10, P0, R0.reuse, UR4, 0x2 ;  /* 0x00000004000a7c11 */ /* 0x048fe4000f8010ff */
[----:B------:R-:W-:Y:S02]  /*0bb0*/  ISETP.GE.OR P3, PT, R9, UR8, P2 ;  /* 0x0000000809007c0c */ /* 0x000fe40009766670 */
[----:B------:R-:W-:Y:S01]  /*0bc0*/  LEA.HI.X R11, R0, UR5, R3, 0x2, P0 ;  /* 0x00000005000b7c11 */ /* 0x000fe200080f1403 */
[----:B------:R-:W1:Y:S01]  /*0bd0*/  LDCU.64 UR4, c[0x0][0x428] ;  /* 0x00008500ff0477ac */ /* 0x000e620008000a00 */
[----:B------:R-:W-:Y:S01]  /*0be0*/  ISETP.GE.OR P0, PT, R8, UR8, P2 ;  /* 0x0000000808007c0c */ /* 0x000fe20009706670 */
[C---:B------:R-:W-:Y:S01]  /*0bf0*/  VIADD R3, R2.reuse, 0x38 ;  /* 0x0000003802037836 */ /* 0x040fe20000000000 */
[----:B------:R-:W-:Y:S01]  /*0c00*/  ISETP.GE.OR P4, PT, R2, UR8, P2 ;  /* 0x0000000802007c0c */ /* 0x000fe20009786670 */
[----:B------:R-:W-:Y:S01]  /*0c10*/  IMAD.U32 R0, RZ, RZ, UR7 ;  /* 0x00000007ff007e24 */ /* 0x000fe2000f8e00ff */
        /* <DEDUP_REMOVED lines=43> */
.L_x_3107:
        /* <DEDUP_REMOVED lines=12> */
.L_x_3108:
        /* <DEDUP_REMOVED lines=102> */
.L_x_3109:
        /* <DEDUP_REMOVED lines=15> */
.L_x_3111:
[----:B------:R-:W1:Y:S01]  /*16e0*/  LDCU.64 UR10, c[0x0][0x3b8] ;  /* 0x00007700ff0a77ac */ /* 0x000e620008000a00 */
[----:B------:R-:W-:-:S04]  /*16f0*/  UIADD3 UR15, UPT, UPT, UR7, UR27, URZ ;  /* 0x0000001b070f7290 */ /* 0x000fc8000fffe0ff */
[----:B-1----:R-:W-:Y:S02]  /*1700*/  UIMAD.WIDE.U32 UR4, UR15, UR10, URZ ;  /* 0x0000000a0f0472a5 */ /* 0x002fe4000f8e00ff */
[----:B------:R-:W-:-:S04]  /*1710*/  UIMAD UR15, UR15, UR11, URZ ;  /* 0x0000000b0f0f72a4 */ /* 0x000fc8000f8e02ff */
[----:B------:R-:W-:Y:S01]  /*1720*/  UIADD3 UR15, UPT, UPT, UR5, UR15, URZ ;  /* 0x0000000f050f7290 */ /* 0x000fe2000fffe0ff */
[----:B------:R-:W-:-:S11]  /*1730*/  UMOV UR14, UR4 ;  /* 0x00000004000e7c82 */ /* 0x000fd60008000000 */
.L_x_3112:
        /* <DEDUP_REMOVED lines=14> */
.L_x_3113:
[----:B------:R-:W1:Y:S01]  /*1820*/  LDCU.64 UR8, c[0x0][0x3c0] ;  /* 0x00007800ff0877ac */ /* 0x000e620008000a00 */
[----:B------:R-:W-:-:S04]  /*1830*/  UIADD3 UR7, UPT, UPT, UR7, UR27, URZ ;  /* 0x0000001b07077290 */ /* 0x000fc8000fffe0ff */
[----:B-1----:R-:W-:Y:S02]  /*1840*/  UIMAD.WIDE.U32 UR28, UR7, UR8, URZ ;  /* 0x00000008071c72a5 */ /* 0x002fe4000f8e00ff */
[----:B------:R-:W-:-:S04]  /*1850*/  UIMAD UR5, UR7, UR9, URZ ;  /* 0x00000009070572a4 */ /* 0x000fc8000f8e02ff */
[----:B------:R-:W-:-:S12]  /*1860*/  UIADD3 UR5, UPT, UPT, UR29, UR5, URZ ;  /* 0x000000051d057290 */ /* 0x000fd8000fffe0ff */
.L_x_3114:
        /* <DEDUP_REMOVED lines=56> */
.L_x_3110:
[----:B------:R-:W-:Y:S01]  /*1bf0*/  UISETP.NE.AND UP0, UPT, UR25, -0x1, UPT ;  /* 0xffffffff1900788c */ /* 0x000fe2000bf05270 */
[----:B------:R-:W-:Y:S01]  /*1c00*/  IMAD.SHL.U32 R207, R227, 0x8, RZ ;  /* 0x00000008e3cf7824 */ /* 0x000fe200078e00ff */
[----:B------:R-:W1:Y:S01]  /*1c10*/  LDCU.64 UR4, c[0x0][0x3c8] ;  /* 0x00007900ff0477ac */ /* 0x000e620008000a00 */
[----:B------:R-:W2:Y:S01]  /*1c20*/  S2R R11, SR_CTAID.X ;  /* 0x00000000000b7919 */ /* 0x000ea20000002500 */
[--C-:B------:R-:W-:Y:S01]  /*1c30*/  SHF.R.U32.HI R18, RZ, 0x3, R227.reuse ;  /* 0x00000003ff127819 */ /* 0x100fe200000116e3 */
[----:B------:R-:W-:Y:S01]  /*1c40*/  IMAD.MOV.U32 R19, RZ, RZ, RZ ;  /* 0x000000ffff137224 */ /* 0x000fe200078e00ff */
[C---:B------:R-:W-:Y:S01]  /*1c50*/  LOP3.LUT R212, R207.reuse, 0x38, RZ, 0xc0, !PT ;  /* 0x00000038cfd47812 */ /* 0x040fe200078ec0ff */
[----:B------:R-:W-:Y:S01]  /*1c60*/  USHF.R.S32.HI UR27, URZ, 0x1f, UR26 ;  /* 0x0000001fff1b7899 */ /* 0x000fe2000801141a */
[----:B------:R-:W-:Y:S01]  /*1c70*/  LOP3.LUT R210, R207, 0x1f8, RZ, 0xc0, !PT ;  /* 0x000001f8cfd27812 */ /* 0x000fe200078ec0ff */
[----:B------:R-:W-:Y:S01]  /*1c80*/  UMOV UR28, 0x400 ;  /* 0x00000400001c7882 */ /* 0x000fe20000000000 */
[----:B------:R-:W-:Y:S01]  /*1c90*/  IADD3 R4, P1, PT, R212, R4, RZ ;  /* 0x00000004d4047210 */ /* 0x000fe20007f3e0ff */
[----:B------:R-:W3:Y:S01]  /*1ca0*/  @!UP0 LDCU.64 UR14, c[0x0][0x398] ;  /* 0x00007300ff0e87ac */ /* 0x000ee20008000a00 */
[----:B------:R-:W-:Y:S01]  /*1cb0*/  LOP3.LUT R210, R210, 0x38, R227, 0x78, !PT ;  /* 0x00000038d2d27812 */ /* 0x000fe200078e78e3 */
[----:B------:R-:W-:Y:S01]  /*1cc0*/  BSSY.RECONVERGENT B0, `(.L_x_3115) ;  /* 0x0000035000007945 */ /* 0x000fe20003800200 */
[----:B------:R-:W4:Y:S01]  /*1cd0*/  @UP0 LDCU.64 UR6, c[0x0][0x3b0] ;  /* 0x00007600ff0607ac */ /* 0x000f220008000a00 */
[----:B------:R-:W-:Y:S01]  /*1ce0*/  IMAD.X R5, RZ, RZ, R0, P1 ;  /* 0x000000ffff057224 */ /* 0x000fe200008e0600 */
[----:B------:R-:W-:Y:S01]  /*1cf0*/  LOP3.LUT R210, R210, 0x1e00, R207, 0xf8, !PT ;  /* 0x00001e00d2d27812 */ /* 0x000fe200078ef8cf */
[----:B-1----:R-:W-:-:S02]  /*1d00*/  IMAD.U32 R6, RZ, RZ, UR4 ;  /* 0x00000004ff067e24 */ /* 0x002fc4000f8e00ff */
[----:B------:R-:W-:-:S04]  /*1d10*/  IMAD.WIDE.U32 R4, R18, UR10, R4 ;  /* 0x0000000a12047c25 */ /* 0x000fc8000f8e0004 */
[----:B------:R-:W-:Y:S01]  /*1d20*/  IMAD R229, R18, UR11, R5 ;  /* 0x0000000b12e57c24 */ /* 0x000fe2000f8e0205 */
[----:B---3--:R-:W-:Y:S02]  /*1d30*/  @!UP0 UIMAD.WIDE.U32 UR30, UR17, UR14, URZ ;  /* 0x0000000e111e82a5 */ /* 0x008fe4000f8e00ff */
[----:B----4-:R-:W-:Y:S01]  /*1d40*/  @UP0 UIMAD.WIDE.U32 UR32, UR25, UR6, URZ ;  /* 0x00000006192002a5 */ /* 0x010fe2000f8e00ff */
[----:B------:R-:W1:Y:S01]  /*1d50*/  S2UR UR6, SR_CgaCtaId ;  /* 0x00000000000679c3 */ /* 0x000e620000008800 */
[----:B------:R-:W-:Y:S01]  /*1d60*/  @!UP0 UIMAD UR15, UR17, UR15, UR31 ;  /* 0x0000000f110f82a4 */ /* 0x000fe2000f8e021f */
[----:B--2---:R-:W-:Y:S01]  /*1d70*/  IMAD.WIDE.U32 R10, R11, 0x40, R18 ;  /* 0x000000400b0a7825 */ /* 0x004fe200078e0012 */
[----:B------:R-:W-:Y:S02]  /*1d80*/  @UP0 UIMAD UR15, UR25, UR7, UR33 ;  /* 0x00000007190f02a4 */ /* 0x000fe4000f8e0221 */
[----:B------:R-:W-:Y:S01]  /*1d90*/  UIMAD UR25, UR27, UR4, URZ ;  /* 0x000000041b1972a4 */ /* 0x000fe2000f8e02ff */
[----:B------:R-:W-:Y:S01]  /*1da0*/  @UP0 UMOV UR30, UR32 ;  /* 0x00000020001e0c82 */ /* 0x000fe20008000000 */
[----:B------:R-:W-:Y:S01]  /*1db0*/  UIADD3 UR7, UPT, UPT, -UR24, UR23, URZ ;  /* 0x0000001718077290 */ /* 0x000fe2000fffe1ff */
[C---:B------:R-:W-:Y:S01]  /*1dc0*/  IADD3 R12, P0, PT, R212.reuse, UR30, RZ ;  /* 0x0000001ed40c7c10 */ /* 0x040fe2000ff1e0ff */
[----:B------:R-:W-:Y:S01]  /*1dd0*/  UIMAD UR25, UR26, UR5, UR25 ;  /* 0x000000051a1972a4 */ /* 0x000fe2000f8e0219 */
[----:B------:R-:W2:Y:S03]  /*1de0*/  LDCU.64 UR4, c[0x0][0x390] ;  /* 0x00007200ff0477ac */ /* 0x000ea60008000a00 */
[----:B------:R-:W-:Y:S01]  /*1df0*/  IMAD.X R13, RZ, RZ, UR15, P0 ;  /* 0x0000000fff0d7e24 */ /* 0x000fe200080e06ff */
[----:B------:R-:W-:Y:S01]  /*1e00*/  IADD3 R8, P0, PT, R212, R8, RZ ;  /* 0x00000008d4087210 */ /* 0x000fe20007f1e0ff */
[----:B------:R-:W3:Y:S01]  /*1e10*/  LDCU.64 UR14, c[0x0][0x388] ;  /* 0x00007100ff0e77ac */ /* 0x000ee20008000a00 */
[----:B------:R-:W-:Y:S01]  /*1e20*/  ISETP.GE.AND P2, PT, R18, UR7, PT ;  /* 0x0000000712007c0c */ /* 0x000fe2000bf46270 */
[----:B------:R-:W-:-:S04]  /*1e30*/  IMAD.WIDE.U32 R6, R6, UR26, R12 ;  /* 0x0000001a06067c25 */ /* 0x000fc8000f8e000c */
[----:B------:R-:W-:Y:S01]  /*1e40*/  IMAD.X R9, RZ, RZ, R2, P0 ;  /* 0x000000ffff097224 */ /* 0x000fe200000e0602 */
[----:B-1----:R-:W-:Y:S01]  /*1e50*/  ULEA UR6, UR6, UR28, 0x18 ;  /* 0x0000001c06067291 */ /* 0x002fe2000f8ec0ff */
[----:B------:R-:W-:-:S04]  /*1e60*/  IMAD.WIDE.U32 R2, R18, UR8, R8 ;  /* 0x0000000812027c25 */ /* 0x000fc8000f8e0008 */
[----:B------:R-:W-:Y:S01]  /*1e70*/  IMAD R231, R18, UR9, R3 ;  /* 0x0000000912e77c24 */ /* 0x000fe2000f8e0203 */
[----:B--2---:R-:W-:Y:S01]  /*1e80*/  LEA R234, P0, R2, UR4, 0x1 ;  /* 0x0000000402ea7c11 */ /* 0x004fe2000f8008ff */
[----:B------:R-:W-:Y:S01]  /*1e90*/  VIADD R9, R7, UR25 ;  /* 0x0000001907097c36 */ /* 0x000fe20008000000 */
[----:B------:R-:W-:Y:S02]  /*1ea0*/  LEA R210, R210, UR6, 0x1 ;  /* 0x00000006d2d27c11 */ /* 0x000fe4000f8e08ff */
[----:B---3--:R-:W-:Y:S02]  /*1eb0*/  LEA R232, P1, R4, UR14, 0x1 ;  /* 0x0000000e04e87c11 */ /* 0x008fe4000f8208ff */
        /* <DEDUP_REMOVED lines=20> */
.L_x_3117:
[----:B------:R2:W-:Y:S02]  /*2000*/  STS.128 [R210], RZ ;  /* 0x000000ffd2007388 */ /* 0x0005e40000000c00 */
.L_x_3116:
[----:B------:R-:W-:Y:S05]  /*2010*/  BSYNC.RECONVERGENT B0 ;  /* 0x0000000000007941 */ /* 0x000fea0003800200 */
.L_x_3115:
        /* <DEDUP_REMOVED lines=28> */
.L_x_3119:
[----:B------:R-:W-:Y:S05]  /*21e0*/  BSYNC.RECONVERGENT B0 ;  /* 0x0000000000007941 */ /* 0x000fea0003800200 */
.L_x_3118:
        /* <DEDUP_REMOVED lines=22> */
.L_x_3121:
[----:B------:R-:W-:Y:S05]  /*2350*/  BSYNC.RECONVERGENT B0 ;  /* 0x0000000000007941 */ /* 0x000fea0003800200 */
.L_x_3120:
        /* <DEDUP_REMOVED lines=21> */
.L_x_3123:
[----:B------:R-:W-:Y:S05]  /*24b0*/  BSYNC.RECONVERGENT B0 ;  /* 0x0000000000007941 */ /* 0x000fea0003800200 */
.L_x_3122:
        /* <DEDUP_REMOVED lines=16> */
.L_x_3126:
[----:B------:R1:W-:Y:S02]  /*25c0*/  STS.128 [R210+0x2000], RZ ;  /* 0x002000ffd2007388 */ /* 0x0003e40000000c00 */
.L_x_3125:
[----:B------:R-:W-:Y:S05]  /*25d0*/  BSYNC.RECONVERGENT B0 ;  /* 0x0000000000007941 */ /* 0x000fea0003800200 */
.L_x_3124:
        /* <DEDUP_REMOVED lines=24> */
.L_x_3128:
[----:B------:R-:W-:Y:S05]  /*2760*/  BSYNC.RECONVERGENT B0 ;  /* 0x0000000000007941 */ /* 0x000fea0003800200 */
.L_x_3127:
        /* <DEDUP_REMOVED lines=17> */
.L_x_3130:
[----:B------:R-:W-:Y:S05]  /*2880*/  BSYNC.RECONVERGENT B0 ;  /* 0x0000000000007941 */ /* 0x000fea0003800200 */
.L_x_3129:
        /* <DEDUP_REMOVED lines=17> */
.L_x_3132:
[----:B------:R-:W-:Y:S05]  /*29a0*/  BSYNC.RECONVERGENT B0 ;  /* 0x0000000000007941 */ /* 0x000fea0003800200 */
.L_x_3131:
        /* <DEDUP_REMOVED lines=18> */
.L_x_3134:
[----:B------:R-:W-:Y:S05]  /*2ad0*/  BSYNC.RECONVERGENT B0 ;  /* 0x0000000000007941 */ /* 0x000fea0003800200 */
.L_x_3133:
        /* <DEDUP_REMOVED lines=17> */
.L_x_3136:
[----:B------:R-:W-:Y:S05]  /*2bf0*/  BSYNC.RECONVERGENT B0 ;  /* 0x0000000000007941 */ /* 0x000fea0003800200 */
.L_x_3135:
        /* <DEDUP_REMOVED lines=18> */
.L_x_3138:
[----:B------:R-:W-:Y:S05]  /*2d20*/  BSYNC.RECONVERGENT B0 ;  /* 0x0000000000007941 */ /* 0x000fea0003800200 */
.L_x_3137:
        /* <DEDUP_REMOVED lines=18> */
.L_x_3140:
[----:B------:R-:W-:Y:S05]  /*2e50*/  BSYNC.RECONVERGENT B0 ;  /* 0x0000000000007941 */ /* 0x000fea0003800200 */
.L_x_3139:
        /* <DEDUP_REMOVED lines=16> */
.L_x_3142:
[----:B------:R-:W-:Y:S05]  /*2f60*/  BSYNC.RECONVERGENT B0 ;  /* 0x0000000000007941 */ /* 0x000fea0003800200 */
.L_x_3141:
        /* <DEDUP_REMOVED lines=17> */
.L_x_3144:
[----:B------:R-:W-:Y:S05]  /*3080*/  BSYNC.RECONVERGENT B0 ;  /* 0x0000000000007941 */ /* 0x000fea0003800200 */
.L_x_3143:
        /* <DEDUP_REMOVED lines=17> */
.L_x_3146:
[----:B------:R-:W-:Y:S05]  /*31a0*/  BSYNC.RECONVERGENT B0 ;  /* 0x0000000000007941 */ /* 0x000fea0003800200 */
.L_x_3145:
        /* <DEDUP_REMOVED lines=16> */
.L_x_3148:
[----:B------:R-:W-:Y:S05]  /*32b0*/  BSYNC.RECONVERGENT B0 ;  /* 0x0000000000007941 */ /* 0x000fea0003800200 */
.L_x_3147:
        /* <DEDUP_REMOVED lines=16> */
.L_x_3150:
[----:B------:R-:W-:Y:S05]  /*33c0*/  BSYNC.RECONVERGENT B0 ;  /* 0x0000000000007941 */ /* 0x000fea0003800200 */
.L_x_3149:
        /* <DEDUP_REMOVED lines=16> */
.L_x_3152:
[----:B------:R-:W-:Y:S05]  /*34d0*/  BSYNC.RECONVERGENT B0 ;  /* 0x0000000000007941 */ /* 0x000fea0003800200 */
.L_x_3151:
        /* <DEDUP_REMOVED lines=16> */
.L_x_3154:
[----:B------:R-:W-:Y:S05]  /*35e0*/  BSYNC.RECONVERGENT B0 ;  /* 0x0000000000007941 */ /* 0x000fea0003800200 */
.L_x_3153:
        /* <DEDUP_REMOVED lines=14> */
.L_x_3156:
[----:B------:R-:W-:Y:S05]  /*36d0*/  BSYNC.RECONVERGENT B0 ;  /* 0x0000000000007941 */ /* 0x000fea0003800200 */
.L_x_3155:
[----:B------:R-:W5:Y:S01]  /*36e0*/  LDCU.64 UR14, c[0x0][0x540] ;  /* 0x0000a800ff0e77ac */ /* 0x000f620008000a00 */
[----:B------:R-:W0:Y:S01]  /*36f0*/  LDGDEPBAR ;  /* 0x00000000000079af */ /* 0x000e220000000000 */
[----:B------:R-:W2:Y:S01]  /*3700*/  LDCU.64 UR4, c[0x0][0x538] ;  /* 0x0000a700ff0477ac */ /* 0x000ea20008000a00 */
[----:B-----5:R-:W-:-:S04]  /*3710*/  UIMAD.WIDE.U32 UR26, UR17, UR14, UR26 ;  /* 0x0000000e111a72a5 */ /* 0x020fc8000f8e001a */
[----:B------:R-:W-:Y:S02]  /*3720*/  UIMAD UR15, UR17, UR15, UR27 ;  /* 0x0000000f110f72a4 */ /* 0x000fe4000f8e021b */
[----:B--2---:R-:W-:Y:S01]  /*3730*/  ULEA UR4, UP0, UR26, UR4, 0x2 ;  /* 0x000000041a047291 */ /* 0x004fe2000f8010ff */
[--C-:B------:R-:W-:Y:S01]  /*3740*/  SHF.R.U32.HI R226, RZ, 0x1, R227.reuse ;  /* 0x00000001ffe27819 */ /* 0x100fe200000116e3 */
[----:B------:R-:W-:Y:S01]  /*3750*/  IMAD.U32 R0, RZ, RZ, UR24 ;  /* 0x00000018ff007e24 */ /* 0x000fe2000f8e00ff */
[----:B-1----:R-:W-:Y:S01]  /*3760*/  SHF.R.U32.HI R18, RZ, 0x2, R227 ;  /* 0x00000002ff127819 */ /* 0x002fe200000116e3 */
[----:B------:R-:W-:Y:S01]  /*3770*/  ULEA.HI.X UR5, UR26, UR5, UR15, 0x2, UP0 ;  /* 0x000000051a057291 */ /* 0x000fe200080f140f */
[----:B------:R-:W-:-:S04]  /*3780*/  DEPBAR.LE SB0, 0x0 ;  /* 0x000080000000791a */ /* 0x000fc80000000000 */
[----:B----4-:R-:W-:Y:S02]  /*3790*/  IMAD.U32 R20, RZ, RZ, UR4 ;  /* 0x00000004ff147e24 */ /* 0x010fe4000f8e00ff */
        /* <DEDUP_REMOVED lines=26> */
.L_x_3159:
[----:B------:R2:W-:Y:S01]  /*3940*/  STS.128 [R210+0xa000], RZ ;  /* 0x00a000ffd2007388 */ /* 0x0005e20000000c00 */
[----:B------:R-:W-:Y:S05]  /*3950*/  BRA `(.L_x_3160) ;  /* 0x0000000000047947 */ /* 0x000fea0003800000 */
.L_x_3158:
[----:B------:R1:W-:Y:S02]  /*3960*/  STS.128 [R210+0xa000], RZ ;  /* 0x00a000ffd2007388 */ /* 0x0003e40000000c00 */
.L_x_3160:
[----:B------:R-:W-:Y:S05]  /*3970*/  BSYNC.RECONVERGENT B0 ;  /* 0x0000000000007941 */ /* 0x000fea0003800200 */
.L_x_3157:
[----:B------:R-:W-:Y:S01]  /*3980*/  ISETP.GE.AND P1, PT, R16, UR25, PT ;  /* 0x0000001910007c0c */ /* 0x000fe2000bf26270 */
[----:B------:R-:W-:Y:S01]  /*3990*/  IMAD.U32 R16, RZ, RZ, UR14 ;  /* 0x0000000eff107e24 */ /* 0x000fe2000f8e00ff */
[----:B------:R-:W-:Y:S01]  /*39a0*/  ISETP.GE.AND P0, PT, R15, UR25, PT ;  /* 0x000000190f007c0c */ /* 0x000fe2000bf06270 */
[----:B------:R-:W-:Y:S01]  /*39b0*/  IMAD.U32 R15, RZ, RZ, UR4 ;  /* 0x00000004ff0f7e24 */ /* 0x000fe2000f8e00ff */
[----:B------:R-:W-:Y:S01]  /*39c0*/  ISETP.GE.AND P6, PT, R4, UR25, PT ;  /* 0x0000001904007c0c */ /* 0x000fe2000bfc6270 */
[----:B------:R-:W-:Y:S01]  /*39d0*/  BSSY.RECONVERGENT B0, `(.L_x_3161) ;  /* 0x0000011000007945 */ /* 0x000fe20003800200 */
[C---:B------:R-:W-:Y:S02]  /*39e0*/  LEA R4, P2, R16.reuse, R234, 0x1 ;  /* 0x000000ea10047211 */ /* 0x040fe400078408ff */
        /* <DEDUP_REMOVED lines=15> */
.L_x_3162:
[----:B------:R-:W-:Y:S05]  /*3ae0*/  BSYNC.RECONVERGENT B0 ;  /* 0x0000000000007941 */ /* 0x000fea0003800200 */
.L_x_3161:
        /* <DEDUP_REMOVED lines=17> */
.L_x_3164:
[----:B------:R-:W-:Y:S05]  /*3c00*/  BSYNC.RECONVERGENT B0 ;  /* 0x0000000000007941 */ /* 0x000fea0003800200 */
.L_x_3163:
        /* <DEDUP_REMOVED lines=17> */
.L_x_3166:
[----:B------:R-:W-:Y:S05]  /*3d20*/  BSYNC.RECONVERGENT B0 ;  /* 0x0000000000007941 */ /* 0x000fea0003800200 */
.L_x_3165:
        /* <DEDUP_REMOVED lines=16> */
.L_x_3168:
[----:B------:R-:W-:Y:S05]  /*3e30*/  BSYNC.RECONVERGENT B0 ;  /* 0x0000000000007941 */ /* 0x000fea0003800200 */
.L_x_3167:
        /* <DEDUP_REMOVED lines=17> */
.L_x_3170:
[----:B------:R-:W-:Y:S05]  /*3f50*/  BSYNC.RECONVERGENT B0 ;  /* 0x0000000000007941 */ /* 0x000fea0003800200 */
.L_x_3169:
        /* <DEDUP_REMOVED lines=16> */
.L_x_3172:
[----:B------:R-:W-:Y:S05]  /*4060*/  BSYNC.RECONVERGENT B0 ;  /* 0x0000000000007941 */ /* 0x000fea0003800200 */
.L_x_3171:
[----:B------:R1:W-:Y:S01]  /*4070*/  @P2 STS.128 [R210+0xd800], RZ ;  /* 0x00d800ffd2002388 */ /* 0x0003e20000000c00 */
[C---:B------:R-:W-:Y:S01]  /*4080*/  IMAD.SHL.U32 R211, R227.reuse, 0x40, RZ ;  /* 0x00000040e3d37824 */ /* 0x040fe200078e00ff */
        /* <DEDUP_REMOVED lines=17> */
.L_x_3174:
[----:B------:R-:W-:Y:S05]  /*41a0*/  BSYNC.RECONVERGENT B0 ;  /* 0x0000000000007941 */ /* 0x000fea0003800200 */
.L_x_3173:
        /* <DEDUP_REMOVED lines=21> */
.L_x_3176:
[----:B------:R-:W-:Y:S05]  /*4300*/  BSYNC.RECONVERGENT B0 ;  /* 0x0000000000007941 */ /* 0x000fea0003800200 */
.L_x_3175:
        /* <DEDUP_REMOVED lines=22> */
.L_x_3178:
[----:B------:R-:W-:Y:S05]  /*4470*/  BSYNC.RECONVERGENT B0 ;  /* 0x0000000000007941 */ /* 0x000fea0003800200 */
.L_x_3177:
        /* <DEDUP_REMOVED lines=15> */
.L_x_3180:
[----:B------:R-:W-:Y:S05]  /*4570*/  BSYNC.RECONVERGENT B0 ;  /* 0x0000000000007941 */ /* 0x000fea0003800200 */
.L_x_3179:
        /* <DEDUP_REMOVED lines=15> */
.L_x_3182:
[----:B------:R-:W-:Y:S05]  /*4670*/  BSYNC.RECONVERGENT B0 ;  /* 0x0000000000007941 */ /* 0x000fea0003800200 */
.L_x_3181:
        /* <DEDUP_REMOVED lines=15> */
.L_x_3184:
[----:B------:R-:W-:Y:S05]  /*4770*/  BSYNC.RECONVERGENT B0 ;  /* 0x0000000000007941 */ /* 0x000fea0003800200 */
.L_x_3183:
        /* <DEDUP_REMOVED lines=15> */
.L_x_3186:
[----:B------:R-:W-:Y:S05]  /*4870*/  BSYNC.RECONVERGENT B0 ;  /* 0x0000000000007941 */ /* 0x000fea0003800200 */
.L_x_3185:
        /* <DEDUP_REMOVED lines=15> */
.L_x_3188:
[----:B------:R-:W-:Y:S05]  /*4970*/  BSYNC.RECONVERGENT B0 ;  /* 0x0000000000007941 */ /* 0x000fea0003800200 */
.L_x_3187:
        /* <DEDUP_REMOVED lines=15> */
.L_x_3190:
[----:B------:R-:W-:Y:S05]  /*4a70*/  BSYNC.RECONVERGENT B0 ;  /* 0x0000000000007941 */ /* 0x000fea0003800200 */
.L_x_3189:
[----:B-1----:R1:W-:Y:S01]  /*4a80*/  LDSM.16.M88.4 R4, [R3] ;  /* 0x000000000304783b */ /* 0x0023e20000000200 */
[----:B------:R-:W-:Y:S01]  /*4a90*/  IMAD.MOV.U32 R206, RZ, RZ, 0x20 ;  /* 0x00000020ffce7424 */ /* 0x000fe200078e00ff */
[C---:B------:R-:W-:Y:S01]  /*4aa0*/  LOP3.LUT P5, RZ, R227.reuse, 0x2, RZ, 0xc0, !PT ;  /* 0x00000002e3ff7812 */ /* 0x040fe200078ac0ff */
[----:B------:R-:W-:Y:S01]  /*4ab0*/  VIADD R205, R8, UR6 ;  /* 0x0000000608cd7c36 */ /* 0x000fe20008000000 */
[----:B------:R-:W5:Y:S01]  /*4ac0*/  LDSM.16.M88.4 R124, [R8+UR6+0x2000] ;  /* 0x00200006087c783b */ /* 0x000f620008000200 */
[----:B------:R-:W-:Y:S01]  /*4ad0*/  IMAD.MOV.U32 R204, RZ, RZ, 0x40 ;  /* 0x00000040ffcc7424 */ /* 0x000fe200078e00ff */
[----:B------:R-:W-:Y:S01]  /*4ae0*/  SEL R216, R206, 0xffffffe0, !P5 ;  /* 0xffffffe0ced87807 */ /* 0x000fe20006800000 */
[----:B------:R-:W-:Y:S01]  /*4af0*/  UIADD3 UR21, UPT, UPT, UR20, -0x1, URZ ;  /* 0xffffffff14157890 */ /* 0x000fe2000fffe0ff */
[----:B------:R-:W2:Y:S01]  /*4b00*/  LDSM.16.M88.4 R108, [R8+UR6+0x3000] ;  /* 0x00300006086c783b */ /* 0x000ea20008000200 */
[----:B------:R-:W-:Y:S01]  /*4b10*/  LOP3.LUT P0, RZ, R227, 0x4, RZ, 0xc0, !PT ;  /* 0x00000004e3ff7812 */ /* 0x000fe2000780c0ff */
[----:B------:R-:W-:Y:S01]  /*4b20*/  IMAD.MOV.U32 R213, RZ, RZ, 0x8 ;  /* 0x00000008ffd57424 */ /* 0x000fe200078e00ff */
[----:B------:R-:W-:Y:S01]  /*4b30*/  USHF.L.U32 UR4, UR21, 0x8, URZ ;  /* 0x0000000815047899 */ /* 0x000fe200080006ff */
[----:B------:R-:W3:Y:S01]  /*4b40*/  LDSM.16.M88.4 R92, [R8+UR6+0x4000] ;  /* 0x00400006085c783b */ /* 0x000ee20008000200 */
[C---:B------:R-:W-:Y:S01]  /*4b50*/  IMAD.IADD R140, R3.reuse, 0x1, R216 ;  /* 0x00000001038c7824 */ /* 0x040fe200078e02d8 */
[----:B------:R-:W-:Y:S01]  /*4b60*/  SEL R204, R204, 0xffffffc0, !P0 ;  /* 0xffffffc0cccc7807 */ /* 0x000fe20004000000 */
[--C-:B------:R-:W-:Y:S01]  /*4b70*/  IMAD.IADD R2, R216, 0x1, R205.reuse ;  /* 0x00000001d8027824 */ /* 0x100fe200078e02cd */
[----:B------:R-:W4:Y:S01]  /*4b80*/  LDSM.16.M88.4 R116, [R8+UR6+0x2800] ;  /* 0x002800060874783b */ /* 0x000f220008000200 */
[C---:B------:R-:W-:Y:S01]  /*4b90*/  VIMNMX R214, PT, PT, R0.reuse, UR22, PT ;  /* 0x0000001600d67c48 */ /* 0x040fe2000bfe0100 */
[----:B------:R-:W-:Y:S01]  /*4ba0*/  UISETP.GT.AND UP0, UPT, UR21, UR16, UPT ;  /* 0x000000101500728c */ /* 0x000fe2000bf04270 */
[----:B------:R-:W-:Y:S01]  /*4bb0*/  IMAD.IADD R173, R3, 0x1, R204 ;  /* 0x0000000103ad7824 */ /* 0x000fe200078e02cc */
[----:B------:R-:W4:Y:S01]  /*4bc0*/  LDSM.16.M88.4 R100, [R8+UR6+0x3800] ;  /* 0x003800060864783b */ /* 0x000f220008000200 */
[----:B------:R-:W-:Y:S01]  /*4bd0*/  VIADDMNMX R213, R0, R213, UR22, PT ;  /* 0x0000001600d57e46 */ /* 0x000fe2000b8001d5 */
[----:B-1----:R-:W-:-:S02]  /*4be0*/  IMAD.IADD R3, R204, 0x1, R205 ;  /* 0x00000001cc037824 */ /* 0x002fc400078e02cd */
[----:B------:R-:W1:Y:S01]  /*4bf0*/  LDSM.16.M88.4 R84, [R8+UR6+0x4800] ;  /* 0x004800060854783b */ /* 0x000e620008000200 */
[----:B------:R-:W-:-:S03]  /*4c00*/  IMAD.IADD R196, R216, 0x1, R173 ;  /* 0x00000001d8c47824 */ /* 0x000fc600078e02ad */
[----:B------:R-:W1:Y:S04]  /*4c10*/  LDSM.16.M88.4 R76, [R8+UR6+0x5000] ;  /* 0x00500006084c783b */ /* 0x000e680008000200 */
[----:B------:R-:W1:Y:S04]  /*4c20*/  LDSM.16.M88.4 R68, [R8+UR6+0x5800] ;  /* 0x005800060844783b */ /* 0x000e680008000200 */
[----:B------:R-:W1:Y:S04]  /*4c30*/  LDSM.16.M88.4 R60, [R8+UR6+0x6000] ;  /* 0x00600006083c783b */ /* 0x000e680008000200 */
[----:B------:R-:W1:Y:S04]  /*4c40*/  LDSM.16.M88.4 R52, [R8+UR6+0x6800] ;  /* 0x006800060834783b */ /* 0x000e680008000200 */
[----:B------:R-:W1:Y:S01]  /*4c50*/  LDSM.16.M88.4 R44, [R8+UR6+0x7000] ;  /* 0x00700006082c783b */ /* 0x000e620008000200 */
[C---:B-----5:R-:W-:Y:S03]  /*4c60*/  HMMA.16816.F32 R128, R4.reuse, R124, RZ ;  /* 0x0000007c0480723c */ /* 0x060fe600000018ff */
[----:B------:R-:W5:Y:S04]  /*4c70*/  LDSM.16.M88.4 R36, [R8+UR6+0x7800] ;  /* 0x007800060824783b */ /* 0x000f680008000200 */
[----:B------:R-:W5:Y:S01]  /*4c80*/  LDSM.16.M88.4 R28, [R8+UR6+0x8000] ;  /* 0x00800006081c783b */ /* 0x000f620008000200 */
[C---:B--2---:R-:W-:Y:S03]  /*4c90*/  HMMA.16816.F32 R112, R4.reuse, R108, RZ ;  /* 0x0000006c0470723c */ /* 0x044fe600000018ff */
[----:B------:R-:W2:Y:S04]  /*4ca0*/  LDSM.16.M88.4 R20, [R8+UR6+0x8800] ;  /* 0x008800060814783b */ /* 0x000ea80008000200 */
[----:B------:R-:W2:Y:S01]  /*4cb0*/  LDSM.16.M88.4 R12, [R8+UR6+0x9000] ;  /* 0x00900006080c783b */ /* 0x000ea20008000200 */
[C---:B---3--:R-:W-:Y:S03]  /*4cc0*/  HMMA.16816.F32 R96, R4.reuse, R92, RZ ;  /* 0x0000005c0460723c */ /* 0x048fe600000018ff */
[----:B------:R-:W3:Y:S04]  /*4cd0*/  LDSM.16.M88.4 R148, [R8+UR6+0x9800] ;  /* 0x009800060894783b */ /* 0x000ee80008000200 */
[----:B------:R-:W-:Y:S01]  /*4ce0*/  LDSM.16.M88.4 R140, [R140] ;  /* 0x000000008c8c783b */ /* 0x000fe20000000200 */
[C---:B------:R-:W-:Y:S03]  /*4cf0*/  HMMA.16816.F32 R124, R4.reuse, R126, RZ ;  /* 0x0000007e047c723c */ /* 0x040fe600000018ff */
[----:B------:R-:W3:Y:S04]  /*4d00*/  LDSM.16.M88.4 R144, [R2+0x2000] ;  /* 0x002000000290783b */ /* 0x000ee80000000200 */
[----:B------:R-:W3:Y:S01]  /*4d10*/  LDSM.16.M88.4 R132, [R2+0x3000] ;  /* 0x003000000284783b */ /* 0x000ee20000000200 */
[C---:B------:R-:W-:Y:S03]  /*4d20*/  HMMA.16816.F32 R108, R4.reuse, R110, RZ ;  /* 0x0000006e046c723c */ /* 0x040fe600000018ff */
[----:B------:R-:W3:Y:S04]  /*4d30*/  LDSM.16.M88.4 R136, [R2+0x4000] ;  /* 0x004000000288783b */ /* 0x000ee80000000200 */
[----:B------:R-:W3:Y:S01]  /*4d40*/  LDSM.16.M88.4 R160, [R2+0x4800] ;  /* 0x0048000002a0783b */ /* 0x000ee20000000200 */
[C---:B------:R-:W-:Y:S03]  /*4d50*/  HMMA.16816.F32 R92, R4.reuse, R94, RZ ;  /* 0x0000005e045c723c */ /* 0x040fe600000018ff */
[----:B------:R-:W3:Y:S04]  /*4d60*/  LDSM.16.M88.4 R156, [R2+0x5000] ;  /* 0x00500000029c783b */ /* 0x000ee80000000200 */
[----:B------:R-:W-:Y:S01]  /*4d70*/  LDSM.16.M88.4 R168, [R2+0x2800] ;  /* 0x0028000002a8783b */ /* 0x000fe20000000200 */
[C---:B----4-:R-:W-:Y:S03]  /*4d80*/  HMMA.16816.F32 R120, R4.reuse, R116, RZ ;  /* 0x000000740478723c */ /* 0x050fe600000018ff */
[----:B------:R-:W-:Y:S04]  /*4d90*/  LDSM.16.M88.4 R164, [R2+0x3800] ;  /* 0x0038000002a4783b */ /* 0x000fe80000000200 */
[----:B------:R-:W-:Y:S01]  /*4da0*/  LDSM.16.M88.4 R152, [R2+0x5800] ;  /* 0x005800000298783b */ /* 0x000fe20000000200 */
[C---:B------:R-:W-:Y:S03]  /*4db0*/  HMMA.16816.F32 R104, R4.reuse, R100, RZ ;  /* 0x000000640468723c */ /* 0x040fe600000018ff */
[----:B------:R-:W-:Y:S04]  /*4dc0*/  LDSM.16.M88.4 R200, [R3+0x9800] ;  /* 0x0098000003c8783b */ /* 0x000fe80000000200 */
[----:B------:R-:W-:Y:S01]  /*4dd0*/  LDSM.16.M88.4 R196, [R196] ;  /* 0x00000000c4c4783b */ /* 0x000fe20000000200 */
[C---:B-1----:R-:W-:Y:S03]  /*4de0*/  HMMA.16816.F32 R88, R4.reuse, R84, RZ ;  /* 0x000000540458723c */ /* 0x042fe600000018ff */
[----:B------:R-:W0:Y:S05]  /*4df0*/  LDGDEPBAR ;  /* 0x00000000000079af */ /* 0x000e2a0000000000 */
[C---:B------:R-:W-:Y:S08]  /*4e00*/  HMMA.16816.F32 R80, R4.reuse, R76, RZ ;  /* 0x0000004c0450723c */ /* 0x040ff000000018ff */
[C---:B------:R-:W-:Y:S08]  /*4e10*/  HMMA.16816.F32 R72, R4.reuse, R68, RZ ;  /* 0x000000440448723c */ /* 0x040ff000000018ff */
[C---:B------:R-:W-:Y:S08]  /*4e20*/  HMMA.16816.F32 R64, R4.reuse, R60, RZ ;  /* 0x0000003c0440723c */ /* 0x040ff000000018ff */
[C---:B------:R-:W-:Y:S08]  /*4e30*/  HMMA.16816.F32 R56, R4.reuse, R52, RZ ;  /* 0x000000340438723c */ /* 0x040ff000000018ff */
        /* <DEDUP_REMOVED lines=40> */
[----:B------:R2:W1:Y:S07]  /*50c0*/  LDSM.16.M88.4 R144, [R2+0x9000] ;  /* 0x009000000290783b */ /* 0x00046e0000000200 */
[C---:B---3--:R-:W-:Y:S08]  /*50d0*/  HMMA.16816.F32 R48, R140.reuse, R132, R48 ;  /* 0x000000848c30723c */ /* 0x048ff00000001830 */
[C---:B------:R-:W-:Y:S01]  /*50e0*/  HMMA.16816.F32 R44, R140.reuse, R134, R44 ;  /* 0x000000868c2c723c */ /* 0x040fe2000000182c */
[----:B------:R-:W-:Y:S07]  /*50f0*/  LDSM.16.M88.4 R132, [R173] ;  /* 0x00000000ad84783b */ /* 0x000fee0000000200 */
[----:B----4-:R-:W-:Y:S01]  /*5100*/  HMMA.16816.F32 R40, R140, R136, R40 ;  /* 0x000000888c28723c */ /* 0x010fe20000001828 */
[----:B--2---:R-:W-:-:S05]  /*5110*/  IMAD.IADD R2, R216, 0x1, R3 ;  /* 0x00000001d8027824 */ /* 0x004fca00078e0203 */
[----:B------:R-:W-:Y:S02]  /*5120*/  LDSM.16.M88.4 R176, [R2+0x4000] ;  /* 0x0040000002b0783b */ /* 0x000fe40000000200 */
[C---:B------:R-:W-:Y:S02]  /*5130*/  HMMA.16816.F32 R36, R140.reuse, R138, R36 ;  /* 0x0000008a8c24723c */ /* 0x040fe40000001824 */
[----:B------:R-:W2:Y:S04]  /*5140*/  LDSM.16.M88.4 R136, [R3+0x2800] ;  /* 0x002800000388783b */ /* 0x000ea80000000200 */
[----:B------:R-:W-:Y:S02]  /*5150*/  LDSM.16.M88.4 R192, [R2+0x2000] ;  /* 0x0020000002c0783b */ /* 0x000fe40000000200 */
[C---:B------:R-:W-:Y:S02]  /*5160*/  HMMA.16816.F32 R120, R140.reuse, R168, R120 ;  /* 0x000000a88c78723c */ /* 0x040fe40000001878 */
[----:B------:R-:W-:Y:S04]  /*5170*/  LDSM.16.M88.4 R188, [R2+0x2800] ;  /* 0x0028000002bc783b */ /* 0x000fe80000000200 */
[----:B------:R-:W-:Y:S02]  /*5180*/  LDSM.16.M88.4 R184, [R2+0x3000] ;  /* 0x0030000002b8783b */ /* 0x000fe40000000200 */
[C---:B------:R-:W-:Y:S02]  /*5190*/  HMMA.16816.F32 R116, R140.reuse, R170, R116 ;  /* 0x000000aa8c74723c */ /* 0x040fe40000001874 */
[----:B------:R-:W-:Y:S04]  /*51a0*/  LDSM.16.M88.4 R168, [R3+0x4800] ;  /* 0x0048000003a8783b */ /* 0x000fe80000000200 */
[----:B------:R-:W-:Y:S02]  /*51b0*/  LDSM.16.M88.4 R180, [R2+0x3800] ;  /* 0x0038000002b4783b */ /* 0x000fe40000000200 */
[C---:B------:R-:W-:Y:S02]  /*51c0*/  HMMA.16816.F32 R104, R140.reuse, R164, R104 ;  /* 0x000000a48c68723c */ /* 0x040fe40000001868 */
[----:B------:R-:W-:Y:S06]  /*51d0*/  LDSM.16.M88.4 R172, [R2+0x4800] ;  /* 0x0048000002ac783b */ /* 0x000fec0000000200 */
[C---:B------:R-:W-:Y:S01]  /*51e0*/  HMMA.16816.F32 R100, R140.reuse, R166, R100 ;  /* 0x000000a68c64723c */ /* 0x040fe20000001864 */
[----:B------:R-:W-:Y:S07]  /*51f0*/  LDSM.16.M88.4 R164, [R3+0x5000] ;  /* 0x0050000003a4783b */ /* 0x000fee0000000200 */
[C---:B------:R-:W-:Y:S08]  /*5200*/  HMMA.16816.F32 R72, R140.reuse, R152, R72 ;  /* 0x000000988c48723c */ /* 0x040ff00000001848 */
[C---:B------:R-:W-:Y:S01]  /*5210*/  HMMA.16816.F32 R68, R140.reuse, R154, R68 ;  /* 0x0000009a8c44723c */ /* 0x040fe20000001844 */
[----:B------:R-:W3:Y:S07]  /*5220*/  LDSM.16.M88.4 R152, [R3+0x2000] ;  /* 0x002000000398783b */ /* 0x000eee0000000200 */
[C---:B-----5:R-:W-:Y:S08]  /*5230*/  HMMA.16816.F32 R32, R140.reuse, R160, R32 ;  /* 0x000000a08c20723c */ /* 0x060ff00000001820 */
        /* <DEDUP_REMOVED lines=9> */
[----:B------:R-:W-:Y:S01]  /*52d0*/  HMMA.16816.F32 R4, R140, R158, R4 ;  /* 0x0000009e8c04723c */ /* 0x000fe20000001804 */
[----:B------:R-:W5:Y:S04]  /*52e0*/  LDSM.16.M88.4 R140, [R3+0x4000] ;  /* 0x00400000038c783b */ /* 0x000f680000000200 */
[----:B------:R-:W-:Y:S03]  /*52f0*/  LDSM.16.M88.4 R156, [R3+0x6800] ;  /* 0x00680000039c783b */ /* 0x000fe60000000200 */
        /* <DEDUP_REMOVED lines=29> */
[----:B------:R-:W2:Y:S07]  /*54d0*/  LDSM.16.M88.4 R156, [R2+0x6800] ;  /* 0x00680000029c783b */ /* 0x000eae0000000200 */
[C---:B---3--:R-:W-:Y:S08]  /*54e0*/  HMMA.16816.F32 R48, R132.reuse, R152, R48 ;  /* 0x000000988430723c */ /* 0x048ff00000001830 */
[C---:B------:R-:W-:Y:S01]  /*54f0*/  HMMA.16816.F32 R44, R132.reuse, R154, R44 ;  /* 0x0000009a842c723c */ /* 0x040fe2000000182c */
[----:B------:R-:W-:Y:S07]  /*5500*/  LDSM.16.M88.4 R152, [R2+0x7000] ;  /* 0x007000000298783b */ /* 0x000fee0000000200 */
[C---:B-1----:R-:W-:Y:S08]  /*5510*/  HMMA.16816.F32 R40, R132.reuse, R148, R40 ;  /* 0x000000948428723c */ /* 0x042ff00000001828 */
        /* <DEDUP_REMOVED lines=8> */
[C---:B--2---:R-:W-:Y:S08]  /*55a0*/  HMMA.16816.F32 R16, R132.reuse, R136, R16 ;  /* 0x000000888410723c */ /* 0x044ff00000001810 */
[C---:B------:R-:W-:Y:S01]  /*55b0*/  HMMA.16816.F32 R12, R132.reuse, R138, R12 ;  /* 0x0000008a840c723c */ /* 0x040fe2000000180c */
[----:B------:R-:W-:Y:S07]  /*55c0*/  LDSM.16.M88.4 R136, [R2+0x9000] ;  /* 0x009000000288783b */ /* 0x000fee0000000200 */
[C---:B------:R-:W-:Y:S08]  /*55d0*/  HMMA.16816.F32 R8, R132.reuse, R200, R8 ;  /* 0x000000c88408723c */ /* 0x040ff00000001808 */
[----:B------:R-:W-:Y:S01]  /*55e0*/  HMMA.16816.F32 R4, R132, R202, R4 ;  /* 0x000000ca8404723c */ /* 0x000fe20000001804 */
[----:B------:R1:W2:Y:S01]  /*55f0*/  LDSM.16.M88.4 R132, [R2+0x9800] ;  /* 0x009800000284783b */ /* 0x0002a20000000200 */
[----:B------:R-:W-:-:S06]  /*5600*/  DEPBAR.LE SB0, 0x0 ;  /* 0x000080000000791a */ /* 0x000fcc0000000000 */
[----:B------:R-:W-:Y:S01]  /*5610*/  HMMA.16816.F32 R92, R196, R178, R92 ;  /* 0x000000b2c45c723c */ /* 0x000fe2000000185c */
[----:B------:R-:W-:-:S05]  /*5620*/  IMAD.SHL.U32 R178, R227, 0x2, RZ ;  /* 0x00000002e3b27824 */ /* 0x000fca00078e00ff */
[----:B------:R-:W-:Y:S02]  /*5630*/  LOP3.LUT R178, R178, 0x6, RZ, 0xc0, !PT ;  /* 0x00000006b2b27812 */ /* 0x000fe400078ec0ff */
[----:B------:R-:W-:Y:S02]  /*5640*/  HMMA.16816.F32 R128, R196, R192, R128 ;  /* 0x000000c0c480723c */ /* 0x000fe40000001880 */
[----:B-1----:R-:W-:-:S06]  /*5650*/  LOP3.LUT R2, R178, UR4, RZ, 0xfc, !PT ;  /* 0x00000004b2027c12 */ /* 0x002fcc000f8efcff */
[----:B------:R-:W-:Y:S01]  /*5660*/  HMMA.16816.F32 R124, R196, R194, R124 ;  /* 0x000000c2c47c723c */ /* 0x000fe2000000187c */
[----:B------:R-:W-:Y:S02]  /*5670*/  I2FP.F32.S32 R0, R2 ;  /* 0x0000000200007245 */ /* 0x000fe40000201400 */
[----:B------:R-:W-:-:S05]  /*5680*/  ISETP.GE.AND P2, PT, R2, R213, PT ;  /* 0x000000d50200720c */ /* 0x000fca0003f46270 */
[C---:B------:R-:W-:Y:S01]  /*5690*/  HMMA.16816.F32 R52, R196.reuse, R158, R52 ;  /* 0x0000009ec434723c */ /* 0x040fe20000001834 */
[----:B------:R-:W-:Y:S02]  /*56a0*/  LOP3.LUT R158, R2, 0x1, RZ, 0xfc, !PT ;  /* 0x00000001029e7812 */ /* 0x000fe400078efcff */
[----:B------:R-:W-:Y:S02]  /*56b0*/  FFMA.FTZ R128, R0, UR5, R128 ;  /* 0x0000000500807c23 */ /* 0x000fe40008010080 */
[C---:B------:R-:W-:Y:S02]  /*56c0*/  ISETP.GE.AND P6, PT, R158.reuse, R214, PT ;  /* 0x000000d69e00720c */ /* 0x040fe40003fc6270 */
[----:B------:R-:W-:Y:S01]  /*56d0*/  ISETP.GE.AND P4, PT, R158, R213, PT ;  /* 0x000000d59e00720c */ /* 0x000fe20003f86270 */
[----:B--2---:R-:W-:Y:S01]  /*56e0*/  HMMA.16816.F32 R4, R196, R134, R4 ;  /* 0x00000086c404723c */ /* 0x004fe20000001804 */
[----:B------:R-:W-:Y:S02]  /*56f0*/  LOP3.LUT R134, R2, 0xf8, RZ, 0xfc, !PT ;  /* 0x000000f802867812 */ /* 0x000fe400078efcff */
[----:B------:R-:W-:-:S02]  /*5700*/  I2FP.F32.S32 R158, R158 ;  /* 0x0000009e009e7245 */ /* 0x000fc40000201400 */
[----:B------:R-:W-:Y:S02]  /*5710*/  I2FP.F32.S32 R135, R134 ;  /* 0x0000008600877245 */ /* 0x000fe40000201400 */
[C---:B------:R-:W-:Y:S01]  /*5720*/  ISETP.GE.AND P3, PT, R134.reuse, R214, PT ;  /* 0x000000d68600720c */ /* 0x040fe20003f66270 */
[----:B------:R-:W-:Y:S01]  /*5730*/  HMMA.16816.F32 R8, R196, R132, R8 ;  /* 0x00000084c408723c */ /* 0x000fe20000001808 */
[----:B------:R-:W-:Y:S02]  /*5740*/  ISETP.GE.AND P1, PT, R134, R213, PT ;  /* 0x000000d58600720c */ /* 0x000fe40003f26270 */
[C---:B------:R-:W-:Y:S02]  /*5750*/  LOP3.LUT R134, R2.reuse, 0x8, RZ, 0xfc, !PT ;  /* 0x0000000802867812 */ /* 0x040fe400078efcff */
[----:B------:R-:W-:-:S03]  /*5760*/  LOP3.LUT R132, R2, 0x9, RZ, 0xfc, !PT ;  /* 0x0000000902847812 */ /* 0x000fc600078efcff */
[C---:B------:R-:W-:Y:S01]  /*5770*/  HMMA.16816.F32 R64, R196.reuse, R160, R64 ;  /* 0x000000a0c440723c */ /* 0x040fe20000001840 */
[C---:B------:R-:W-:Y:S01]  /*5780*/  FFMA.FTZ R160, R158.reuse, UR5, R129 ;  /* 0x000000059ea07c23 */ /* 0x040fe20008010081 */
[----:B------:R-:W-:Y:S01]  /*5790*/  FFMA.FTZ R158, R158, UR5, R131 ;  /* 0x000000059e9e7c23 */ /* 0x000fe20008010083 */
[C---:B------:R-:W-:Y:S01]  /*57a0*/  FFMA.FTZ R133, R135.reuse, UR5, R4 ;  /* 0x0000000587857c23 */ /* 0x040fe20008010004 */
[----:B------:R-:W-:Y:S01]  /*57b0*/  FFMA.FTZ R6, R135, UR5, R6 ;  /* 0x0000000587067c23 */ /* 0x000fe20008010006 */
[----:B------:R-:W-:Y:S01]  /*57c0*/  FFMA.FTZ R4, R0, UR5, R130 ;  /* 0x0000000500047c23 */ /* 0x000fe20008010082 */
[----:B------:R-:W-:Y:S02]  /*57d0*/  LOP3.LUT R131, R2, 0x11, RZ, 0xfc, !PT ;  /* 0x0000001102837812 */ /* 0x000fe400078efcff */
[----:B------:R-:W-:Y:S01]  /*57e0*/  HMMA.16816.F32 R120, R196, R188, R120 ;  /* 0x000000bcc478723c */ /* 0x000fe20000001878 */
[----:B------:R-:W-:Y:S02]  /*57f0*/  FSEL R130, R133, -INF , !P3 ;  /* 0xff80000085827808 */ /* 0x000fe40005800000 */
[----:B------:R-:W-:-:S02]  /*5800*/  FSEL R129, R6, -INF , !P1 ;  /* 0xff80000006817808 */ /* 0x000fc40004800000 */
[----:B------:R-:W-:Y:S02]  /*5810*/  I2FP.F32.S32 R133, R134 ;  /* 0x0000008600857245 */ /* 0x000fe40000201400 */
[----:B------:R-:W-:Y:S01]  /*5820*/  I2FP.F32.S32 R6, R132 ;  /* 0x0000008400067245 */ /* 0x000fe20000201400 */
[C---:B------:R-:W-:Y:S01]  /*5830*/  HMMA.16816.F32 R116, R196.reuse, R190, R116 ;  /* 0x000000bec474723c */ /* 0x040fe20000001874 */
[----:B------:R-:W-:Y:S01]  /*5840*/  FSEL R4, R4, -INF , !P2 ;  /* 0xff80000004047808 */ /* 0x000fe20005000000 */
[C---:B------:R-:W-:Y:S01]  /*5850*/  FFMA.FTZ R124, R133.reuse, UR5, R124 ;  /* 0x00000005857c7c23 */ /* 0x040fe2000801007c */
[-C--:B------:R-:W-:Y:S01]  /*5860*/  ISETP.GE.AND P2, PT, R134, R214.reuse, PT ;  /* 0x000000d68600720c */ /* 0x080fe20003f46270 */
[C---:B------:R-:W-:Y:S01]  /*5870*/  FFMA.FTZ R125, R6.reuse, UR5, R125 ;  /* 0x00000005067d7c23 */ /* 0x040fe2000801007d */
[----:B------:R-:W-:Y:S01]  /*5880*/  FFMA.FTZ R6, R6, UR5, R127 ;  /* 0x0000000506067c23 */ /* 0x000fe2000801007f */
[----:B------:R-:W-:Y:S02]  /*5890*/  LOP3.LUT R127, R2, 0x10, RZ, 0xfc, !PT ;  /* 0x00000010027f7812 */ /* 0x000fe400078efcff */
[----:B------:R-:W-:Y:S01]  /*58a0*/  FSEL R158, R158, -INF , !P4 ;  /* 0xff8000009e9e7808 */ /* 0x000fe20006000000 */
[----:B------:R-:W-:Y:S01]  /*58b0*/  HMMA.16816.F32 R56, R196, R156, R56 ;  /* 0x0000009cc438723c */ /* 0x000fe20000001838 */
[----:B------:R-:W-:Y:S01]  /*58c0*/  FSEL R124, R124, -INF , !P2 ;  /* 0xff8000007c7c7808 */ /* 0x000fe20005000000 */
[----:B------:R-:W-:Y:S01]  /*58d0*/  FFMA.FTZ R156, R133, UR5, R126 ;  /* 0x00000005859c7c23 */ /* 0x000fe2000801007e */
[----:B------:R-:W-:-:S02]  /*58e0*/  ISETP.GE.AND P4, PT, R127, R214, PT ;  /* 0x000000d67f00720c */ /* 0x000fc40003f86270 */
[----:B------:R-:W-:Y:S02]  /*58f0*/  ISETP.GE.AND P2, PT, R127, R213, PT ;  /* 0x000000d57f00720c */ /* 0x000fe40003f46270 */
[----:B------:R-:W-:Y:S01]  /*5900*/  I2FP.F32.S32 R127, R127 ;  /* 0x0000007f007f7245 */ /* 0x000fe20000201400 */
[C---:B------:R-:W-:Y:S01]  /*5910*/  HMMA.16816.F32 R16, R196.reuse, R136, R16 ;  /* 0x00000088c410723c */ /* 0x040fe20000001810 */
[----:B------:R-:W-:Y:S02]  /*5920*/  ISETP.GE.AND P3, PT, R134, R213, PT ;  /* 0x000000d58600720c */ /* 0x000fe40003f66270 */
[----:B------:R-:W-:Y:S01]  /*5930*/  ISETP.GE.AND P1, PT, R132, R214, PT ;  /* 0x000000d68400720c */ /* 0x000fe20003f26270 */
[C---:B------:R-:W-:Y:S01]  /*5940*/  FFMA.FTZ R137, R127.reuse, UR5, R120 ;  /* 0x000000057f897c23 */ /* 0x040fe20008010078 */
[----:B------:R-:W-:Y:S01]  /*5950*/  LOP3.LUT R126, R2, 0x18, RZ, 0xfc, !PT ;  /* 0x00000018027e7812 */ /* 0x000fe200078efcff */
[----:B------:R-:W-:Y:S01]  /*5960*/  FFMA.FTZ R122, R127, UR5, R122 ;  /* 0x000000057f7a7c23 */ /* 0x000fe2000801007a */
[----:B------:R-:W-:Y:S01]  /*5970*/  FSEL R156, R156, -INF , !P3 ;  /* 0xff8000009c9c7808 */ /* 0x000fe20005800000 */
[----:B------:R-:W-:Y:S01]  /*5980*/  HMMA.16816.F32 R112, R196, R184, R112 ;  /* 0x000000b8c470723c */ /* 0x000fe20000001870 */
[----:B------:R-:W-:-:S02]  /*5990*/  FSEL R125, R125, -INF , !P1 ;  /* 0xff8000007d7d7808 */ /* 0x000fc40004800000 */
[C---:B------:R-:W-:Y:S02]  /*59a0*/  ISETP.GE.AND P3, PT, R131.reuse, R214, PT ;  /* 0x000000d68300720c */ /* 0x040fe40003f66270 */
[----:B------:R-:W-:Y:S02]  /*59b0*/  ISETP.GE.AND P1, PT, R131, R213, PT ;  /* 0x000000d58300720c */ /* 0x000fe40003f26270 */
[----:B------:R-:W-:Y:S01]  /*59c0*/  I2FP.F32.S32 R120, R131 ;  /* 0x0000008300787245 */ /* 0x000fe20000201400 */
[C---:B------:R-:W-:Y:S01]  /*59d0*/  HMMA.16816.F32 R24, R196.reuse, R140, R24 ;  /* 0x0000008cc418723c */ /* 0x040fe20000001818 */
[----:B------:R-:W-:Y:S02]  /*59e0*/  FSEL R160, R160, -INF , !P6 ;  /* 0xff800000a0a07808 */ /* 0x000fe40007000000 */
[----:B------:R-:W-:Y:S01]  /*59f0*/  I2FP.F32.S32 R131, R126 ;  /* 0x0000007e00837245 */ /* 0x000fe20000201400 */
[----:B------:R-:W-:Y:S01]  /*5a00*/  FFMA.FTZ R121, R120, UR5, R121 ;  /* 0x0000000578797c23 */ /* 0x000fe20008010079 */
[----:B------:R-:W-:Y:S01]  /*5a10*/  ISETP.GE.AND P6, PT, R132, R213, PT ;  /* 0x000000d58400720c */ /* 0x000fe20003fc6270 */
[----:B------:R-:W-:Y:S01]  /*5a20*/  FFMA.FTZ R123, R120, UR5, R123 ;  /* 0x00000005787b7c23 */ /* 0x000fe2000801007b */
[----:B------:R-:W-:Y:S01]  /*5a30*/  LOP3.LUT R120, R2, 0x19, RZ, 0xfc, !PT ;  /* 0x0000001902787812 */ /* 0x000fe200078efcff */
[C---:B------:R-:W-:Y:S01]  /*5a40*/  FFMA.FTZ R116, R131.reuse, UR5, R116 ;  /* 0x0000000583747c23 */ /* 0x040fe20008010074 */
[----:B------:R-:W-:Y:S01]  /*5a50*/  FSEL R6, R6, -INF , !P6 ;  /* 0xff80000006067808 */ /* 0x000fe20007000000 */
[----:B------:R-:W-:Y:S01]  /*5a60*/  FFMA.FTZ R131, R131, UR5, R118 ;  /* 0x0000000583837c23 */ /* 0x000fe20008010076 */
[----:B------:R-:W-:Y:S01]  /*5a70*/  ISETP.GE.AND P6, PT, R126, R214, PT ;  /* 0x000000d67e00720c */ /* 0x000fe20003fc6270 */
[----:B------:R-:W-:Y:S01]  /*5a80*/  HMMA.16816.F32 R108, R196, R186, R108 ;  /* 0x000000bac46c723c */ /* 0x000fe2000000186c */
[----:B------:R-:W-:-:S02]  /*5a90*/  LOP3.LUT R141, R2, 0x20, RZ, 0xfc, !PT ;  /* 0x00000020028d7812 */ /* 0x000fc400078efcff */
[----:B------:R-:W-:Y:S02]  /*5aa0*/  LOP3.LUT R118, R2, 0x21, RZ, 0xfc, !PT ;  /* 0x0000002102767812 */ /* 0x000fe400078efcff */
[----:B------:R-:W-:Y:S02]  /*5ab0*/  FSEL R132, R122, -INF , !P2 ;  /* 0xff8000007a847808 */ /* 0x000fe40005000000 */
[----:B------:R-:W-:Y:S01]  /*5ac0*/  FSEL R136, R121, -INF , !P3 ;  /* 0xff80000079887808 */ /* 0x000fe20005800000 */
[----:B------:R-:W-:Y:S01]  /*5ad0*/  HMMA.16816.F32 R32, R196, R144, R32 ;  /* 0x00000090c420723c */ /* 0x000fe20000001820 */
[----:B------:R-:W-:Y:S02]  /*5ae0*/  FSEL R133, R123, -INF , !P1 ;  /* 0xff8000007b857808 */ /* 0x000fe40004800000 */
[----:B------:R-:W-:Y:S02]  /*5af0*/  FSEL R134, R116, -INF , !P6 ;  /* 0xff80000074867808 */ /* 0x000fe40007000000 */
[----:B------:R-:W-:-:S02]  /*5b00*/  ISETP.GE.AND P2, PT, R120, R214, PT ;  /* 0x000000d67800720c */ /* 0x000fc40003f46270 */
[-C--:B------:R-:W-:Y:S01]  /*5b10*/  ISETP.GE.AND P3, PT, R120, R213.reuse, PT ;  /* 0x000000d57800720c */ /* 0x080fe20003f66270 */
[C---:B------:R-:W-:Y:S01]  /*5b20*/  HMMA.16816.F32 R12, R196.reuse, R138, R12 ;  /* 0x0000008ac40c723c */ /* 0x040fe2000000180c */
[C---:B------:R-:W-:Y:S02]  /*5b30*/  ISETP.GE.AND P1, PT, R141.reuse, R214, PT ;  /* 0x000000d68d00720c */ /* 0x040fe40003f26270 */
[----:B------:R-:W-:Y:S02]  /*5b40*/  ISETP.GE.AND P6, PT, R141, R213, PT ;  /* 0x000000d58d00720c */ /* 0x000fe40003fc6270 */
[----:B------:R-:W-:Y:S02]  /*5b50*/  I2FP.F32.S32 R120, R120 ;  /* 0x0000007800787245 */ /* 0x000fe40000201400 */
[----:B------:R-:W-:Y:S01]  /*5b60*/  I2FP.F32.S32 R141, R141 ;  /* 0x0000008d008d7245 */ /* 0x000fe20000201400 */
[C---:B------:R-:W-:Y:S01]  /*5b70*/  HMMA.16816.F32 R44, R196.reuse, R154, R44 ;  /* 0x0000009ac42c723c */ /* 0x040fe2000000182c */
[----:B------:R-:W-:Y:S01]  /*5b80*/  I2FP.F32.S32 R116, R118 ;  /* 0x0000007600747245 */ /* 0x000fe20000201400 */
[----:B------:R-:W-:Y:S01]  /*5b90*/  FFMA.FTZ R119, R120, UR5, R119 ;  /* 0x0000000578777c23 */ /* 0x000fe20008010077 */
[----:B------:R-:W-:Y:S01]  /*5ba0*/  FSEL R137, R137, -INF , !P4 ;  /* 0xff80000089897808 */ /* 0x000fe20006000000 */
[C---:B------:R-:W-:Y:S01]  /*5bb0*/  FFMA.FTZ R144, R141.reuse, UR5, R112 ;  /* 0x000000058d907c23 */ /* 0x040fe20008010070 */
[----:B------:R-:W-:Y:S01]  /*5bc0*/  FFMA.FTZ R141, R141, UR5, R114 ;  /* 0x000000058d8d7c23 */ /* 0x000fe20008010072 */
[----:B------:R-:W-:Y:S01]  /*5bd0*/  FFMA.FTZ R139, R116, UR5, R113 ;  /* 0x00000005748b7c23 */ /* 0x000fe20008010071 */
[----:B------:R-:W-:Y:S01]  /*5be0*/  LOP3.LUT R113, R2, 0x28, RZ, 0xfc, !PT ;  /* 0x0000002802717812 */ /* 0x000fe200078efcff */
[----:B------:R-:W-:Y:S01]  /*5bf0*/  HMMA.16816.F32 R104, R196, R180, R104 ;  /* 0x000000b4c468723c */ /* 0x000fe20000001868 */
[----:B------:R-:W-:Y:S01]  /*5c00*/  FSEL R154, R119, -INF , !P3 ;  /* 0xff800000779a7808 */ /* 0x000fe20005800000 */
[----:B------:R-:W-:Y:S01]  /*5c10*/  FFMA.FTZ R117, R120, UR5, R117 ;  /* 0x0000000578757c23 */ /* 0x000fe20008010075 */
[----:B------:R-:W-:Y:S01]  /*5c20*/  FSEL R144, R144, -INF , !P1 ;  /* 0xff80000090907808 */ /* 0x000fe20004800000 */
[----:B------:R-:W-:Y:S01]  /*5c30*/  FFMA.FTZ R115, R116, UR5, R115 ;  /* 0x0000000574737c23 */ /* 0x000fe20008010073 */
[----:B------:R-:W-:-:S02]  /*5c40*/  ISETP.GE.AND P3, PT, R113, R214, PT ;  /* 0x000000d67100720c */ /* 0x000fc40003f66270 */
[----:B------:R-:W-:Y:S01]  /*5c50*/  ISETP.GE.AND P1, PT, R113, R213, PT ;  /* 0x000000d57100720c */ /* 0x000fe20003f26270 */
[C---:B------:R-:W-:Y:S01]  /*5c60*/  HMMA.16816.F32 R100, R196.reuse, R182, R100 ;  /* 0x000000b6c464723c */ /* 0x040fe20000001864 */
[----:B------:R-:W-:Y:S02]  /*5c70*/  I2FP.F32.S32 R113, R113 ;  /* 0x0000007100717245 */ /* 0x000fe40000201400 */
[----:B------:R-:W-:Y:S02]  /*5c80*/  LOP3.LUT R114, R2, 0x29, RZ, 0xfc, !PT ;  /* 0x0000002902727812 */ /* 0x000fe400078efcff */
[----:B------:R-:W-:Y:S01]  /*5c90*/  ISETP.GE.AND P4, PT, R126, R213, PT ;  /* 0x000000d57e00720c */ /* 0x000fe20003f86270 */
[C---:B------:R-:W-:Y:S01]  /*5ca0*/  FFMA.FTZ R138, R113.reuse, UR5, R108 ;  /* 0x00000005718a7c23 */ /* 0x040fe2000801006c */
[----:B------:R-:W-:Y:S01]  /*5cb0*/  I2FP.F32.S32 R108, R114 ;  /* 0x00000072006c7245 */ /* 0x000fe20000201400 */
[----:B------:R-:W-:Y:S01]  /*5cc0*/  FFMA.FTZ R110, R113, UR5, R110 ;  /* 0x00000005716e7c23 */ /* 0x000fe2000801006e */
[----:B------:R-:W-:Y:S01]  /*5cd0*/  LOP3.LUT R112, R2, 0x30, RZ, 0xfc, !PT ;  /* 0x0000003002707812 */ /* 0x000fe200078efcff */
[----:B------:R-:W-:Y:S01]  /*5ce0*/  HMMA.16816.F32 R48, R196, R152, R48 ;  /* 0x00000098c430723c */ /* 0x000fe20000001830 */
[----:B------:R-:W-:Y:S01]  /*5cf0*/  FSEL R141, R141, -INF , !P6 ;  /* 0xff8000008d8d7808 */ /* 0x000fe20007000000 */
[----:B------:R-:W-:Y:S01]  /*5d00*/  FFMA.FTZ R109, R108, UR5, R109 ;  /* 0x000000056c6d7c23 */ /* 0x000fe2000801006d */
[----:B------:R-:W-:Y:S01]  /*5d10*/  ISETP.GE.AND P6, PT, R114, R214, PT ;  /* 0x000000d67200720c */ /* 0x000fe20003fc6270 */
[----:B------:R-:W-:Y:S01]  /*5d20*/  FFMA.FTZ R111, R108, UR5, R111 ;  /* 0x000000056c6f7c23 */ /* 0x000fe2000801006f */
[----:B------:R-:W-:-:S02]  /*5d30*/  FSEL R131, R131, -INF , !P4 ;  /* 0xff80000083837808 */ /* 0x000fc40006000000 */
[----:B------:R-:W-:Y:S01]  /*5d40*/  FSEL R135, R117, -INF , !P2 ;  /* 0xff80000075877808 */ /* 0x000fe20005000000 */
[C---:B------:R-:W-:Y:S01]  /*5d50*/  HMMA.16816.F32 R20, R196.reuse, R142, R20 ;  /* 0x0000008ec414723c */ /* 0x040fe20000001814 */
[----:B------:R-:W-:Y:S02]  /*5d60*/  I2FP.F32.S32 R153, R112 ;  /* 0x0000007000997245 */ /* 0x000fe40000201400 */
[----:B------:R-:W-:Y:S02]  /*5d70*/  LOP3.LUT R108, R2, 0x31, RZ, 0xfc, !PT ;  /* 0x00000031026c7812 */ /* 0x000fe400078efcff */
[C---:B------:R-:W-:Y:S01]  /*5d80*/  ISETP.GE.AND P4, PT, R118.reuse, R214, PT ;  /* 0x000000d67600720c */ /* 0x040fe20003f86270 */
[C---:B------:R-:W-:Y:S01]  /*5d90*/  FFMA.FTZ R152, R153.reuse, UR5, R104 ;  /* 0x0000000599987c23 */ /* 0x040fe20008010068 */
[----:B------:R-:W-:Y:S01]  /*5da0*/  ISETP.GE.AND P2, PT, R118, R213, PT ;  /* 0x000000d57600720c */ /* 0x000fe20003f46270 */
[----:B------:R-:W-:Y:S01]  /*5db0*/  FFMA.FTZ R153, R153, UR5, R106 ;  /* 0x0000000599997c23 */ /* 0x000fe2000801006a */
[----:B------:R-:W-:Y:S01]  /*5dc0*/  FSEL R145, R110, -INF , !P1 ;  /* 0xff8000006e917808 */ /* 0x000fe20004800000 */
[----:B------:R-:W-:Y:S01]  /*5dd0*/  HMMA.16816.F32 R96, R196, R176, R96 ;  /* 0x000000b0c460723c */ /* 0x000fe20000001860 */
[----:B------:R-:W-:-:S02]  /*5de0*/  FSEL R142, R109, -INF , !P6 ;  /* 0xff8000006d8e7808 */ /* 0x000fc40007000000 */
[C---:B------:R-:W-:Y:S02]  /*5df0*/  ISETP.GE.AND P1, PT, R108.reuse, R214, PT ;  /* 0x000000d66c00720c */ /* 0x040fe40003f26270 */
[-C--:B------:R-:W-:Y:S02]  /*5e00*/  ISETP.GE.AND P6, PT, R108, R213.reuse, PT ;  /* 0x000000d56c00720c */ /* 0x080fe40003fc6270 */
[----:B------:R-:W-:Y:S01]  /*5e10*/  FSEL R139, R139, -INF , !P4 ;  /* 0xff8000008b8b7808 */ /* 0x000fe20006000000 */
[----:B------:R-:W-:Y:S01]  /*5e20*/  HMMA.16816.F32 R40, R196, R148, R40 ;  /* 0x00000094c428723c */ /* 0x000fe20000001828 */
[----:B------:R-:W-:Y:S02]  /*5e30*/  FSEL R140, R115, -INF , !P2 ;  /* 0xff800000738c7808 */ /* 0x000fe40005000000 */
[----:B------:R-:W-:Y:S02]  /*5e40*/  I2FP.F32.S32 R108, R108 ;  /* 0x0000006c006c7245 */ /* 0x000fe40000201400 */
[----:B------:R-:W-:-:S02]  /*5e50*/  ISETP.GE.AND P4, PT, R114, R213, PT ;  /* 0x000000d57200720c */ /* 0x000fc40003f86270 */
[-C--:B------:R-:W-:Y:S01]  /*5e60*/  ISETP.GE.AND P2, PT, R112, R214.reuse, PT ;  /* 0x000000d67000720c */ /* 0x080fe20003f46270 */
[----:B------:R-:W-:Y:S01]  /*5e70*/  FFMA.FTZ R148, R108, UR5, R105 ;  /* 0x000000056c947c23 */ /* 0x000fe20008010069 */
[C---:B------:R-:W-:Y:S01]  /*5e80*/  LOP3.LUT R104, R2.reuse, 0x38, RZ, 0xfc, !PT ;  /* 0x0000003802687812 */ /* 0x040fe200078efcff */
[C---:B------:R-:W-:Y:S01]  /*5e90*/  HMMA.16816.F32 R28, R196.reuse, R146, R28 ;  /* 0x00000092c41c723c */ /* 0x040fe2000000181c */
[----:B------:R-:W-:Y:S01]  /*5ea0*/  LOP3.LUT R106, R2, 0x39, RZ, 0xfc, !PT ;  /* 0x00000039026a7812 */ /* 0x000fe200078efcff */
[----:B------:R-:W-:Y:S01]  /*5eb0*/  FFMA.FTZ R107, R108, UR5, R107 ;  /* 0x000000056c6b7c23 */ /* 0x000fe2000801006b */
[----:B------:R-:W-:Y:S02]  /*5ec0*/  FSEL R143, R111, -INF , !P4 ;  /* 0xff8000006f8f7808 */ /* 0x000fe40006000000 */
[----:B------:R-:W-:Y:S02]  /*5ed0*/  FSEL R152, R152, -INF , !P2 ;  /* 0xff80000098987808 */ /* 0x000fe40005000000 */
[C---:B------:R-:W-:Y:S01]  /*5ee0*/  ISETP.GE.AND P4, PT, R104.reuse, R214, PT ;  /* 0x000000d66800720c */ /* 0x040fe20003f86270 */
[----:B------:R-:W-:Y:S01]  /*5ef0*/  HMMA.16816.F32 R36, R196, R150, R36 ;  /* 0x00000096c424723c */ /* 0x000fe20000001824 */
[----:B------:R-:W-:-:S02]  /*5f00*/  ISETP.GE.AND P2, PT, R104, R213, PT ;  /* 0x000000d56800720c */ /* 0x000fc40003f46270 */
[----:B------:R-:W-:Y:S02]  /*5f10*/  I2FP.F32.S32 R105, R104 ;  /* 0x0000006800697245 */ /* 0x000fe40000201400 */
[----:B------:R-:W-:Y:S02]  /*5f20*/  I2FP.F32.S32 R104, R106 ;  /* 0x0000006a00687245 */ /* 0x000fe40000201400 */
[----:B------:R-:W-:Y:S01]  /*5f30*/  FSEL R151, R107, -INF , !P6 ;  /* 0xff8000006b977808 */ /* 0x000fe20007000000 */
[C---:B------:R-:W-:Y:S01]  /*5f40*/  FFMA.FTZ R147, R105.reuse, UR5, R100 ;  /* 0x0000000569937c23 */ /* 0x040fe20008010064 */
[----:B------:R-:W-:Y:S01]  /*5f50*/  FSEL R138, R138, -INF , !P3 ;  /* 0xff8000008a8a7808 */ /* 0x000fe20005800000 */
[----:B------:R-:W-:Y:S01]  /*5f60*/  FFMA.FTZ R146, R104, UR5, R101 ;  /* 0x0000000568927c23 */ /* 0x000fe20008010065 */
[----:B------:R-:W-:Y:S01]  /*5f70*/  LOP3.LUT R101, R2, 0x40, RZ, 0xfc, !PT ;  /* 0x0000004002657812 */ /* 0x000fe200078efcff */
[----:B------:R-:W-:Y:S01]  /*5f80*/  FFMA.FTZ R150, R105, UR5, R102 ;  /* 0x0000000569967c23 */ /* 0x000fe20008010066 */
[----:B------:R-:W-:Y:S01]  /*5f90*/  FSEL R147, R147, -INF , !P4 ;  /* 0xff80000093937808 */ /* 0x000fe20006000000 */
[----:B------:R-:W-:Y:S01]  /*5fa0*/  HMMA.16816.F32 R88, R196, R172, R88 ;  /* 0x000000acc458723c */ /* 0x000fe20000001858 */
[C---:B------:R-:W-:Y:S01]  /*5fb0*/  ISETP.GE.AND P6, PT, R101.reuse, R214, PT ;  /* 0x000000d66500720c */ /* 0x040fe20003fc6270 */
[----:B------:R-:W-:Y:S01]  /*5fc0*/  FFMA.FTZ R103, R104, UR5, R103 ;  /* 0x0000000568677c23 */ /* 0x000fe20008010067 */
[----:B------:R-:W-:-:S02]  /*5fd0*/  ISETP.GE.AND P4, PT, R101, R213, PT ;  /* 0x000000d56500720c */ /* 0x000fc40003f86270 */
[----:B------:R-:W-:Y:S02]  /*5fe0*/  I2FP.F32.S32 R101, R101 ;  /* 0x0000006500657245 */ /* 0x000fe40000201400 */
[----:B------:R-:W-:Y:S01]  /*5ff0*/  ISETP.GE.AND P3, PT, R112, R213, PT ;  /* 0x000000d57000720c */ /* 0x000fe20003f66270 */
[C---:B------:R-:W-:Y:S01]  /*6000*/  HMMA.16816.F32 R84, R196.reuse, R174, R84 ;  /* 0x000000aec454723c */ /* 0x040fe20000001854 */
[C---:B------:R-:W-:Y:S01]  /*6010*/  LOP3.LUT R102, R2.reuse, 0x41, RZ, 0xfc, !PT ;  /* 0x0000004102667812 */ /* 0x040fe200078efcff */
[C---:B------:R-:W-:Y:S01]  /*6020*/  FFMA.FTZ R155, R101.reuse, UR5, R96 ;  /* 0x00000005659b7c23 */ /* 0x040fe20008010060 */
[----:B------:R-:W-:Y:S01]  /*6030*/  LOP3.LUT R100, R2, 0x48, RZ, 0xfc, !PT ;  /* 0x0000004802647812 */ /* 0x000fe200078efcff */
[----:B------:R-:W-:Y:S01]  /*6040*/  FFMA.FTZ R98, R101, UR5, R98 ;  /* 0x0000000565627c23 */ /* 0x000fe20008010062 */
[----:B------:R-:W-:Y:S02]  /*6050*/  FSEL R153, R153, -INF , !P3 ;  /* 0xff80000099997808 */ /* 0x000fe40005800000 */
[----:B------:R-:W-:Y:S01]  /*6060*/  FSEL R148, R148, -INF , !P1 ;  /* 0xff80000094947808 */ /* 0x000fe20004800000 */
[----:B------:R-:W-:Y:S01]  /*6070*/  HMMA.16816.F32 R80, R196, R168, R80 ;  /* 0x000000a8c450723c */ /* 0x000fe20000001850 */
[----:B------:R-:W-:-:S02]  /*6080*/  I2FP.F32.S32 R96, R102 ;  /* 0x0000006600607245 */ /* 0x000fc40000201400 */
[----:B------:R-:W-:Y:S02]  /*6090*/  I2FP.F32.S32 R161, R100 ;  /* 0x0000006400a17245 */ /* 0x000fe40000201400 */
[-C--:B------:R-:W-:Y:S01]  /*60a0*/  ISETP.GE.AND P3, PT, R106, R214.reuse, PT ;  /* 0x000000d66a00720c */ /* 0x080fe20003f66270 */
[----:B------:R-:W-:Y:S01]  /*60b0*/  FFMA.FTZ R97, R96, UR5, R97 ;  /* 0x0000000560617c23 */ /* 0x000fe20008010061 */
[----:B------:R-:W-:Y:S01]  /*60c0*/  ISETP.GE.AND P1, PT, R106, R213, PT ;  /* 0x000000d56a00720c */ /* 0x000fe20003f26270 */
[----:B------:R-:W-:Y:S01]  /*60d0*/  FFMA.FTZ R99, R96, UR5, R99 ;  /* 0x0000000560637c23 */ /* 0x000fe20008010063 */
[----:B------:R-:W-:Y:S01]  /*60e0*/  FSEL R150, R150, -INF , !P2 ;  /* 0xff80000096967808 */ /* 0x000fe20005000000 */
[C---:B------:R-:W-:Y:S01]  /*60f0*/  FFMA.FTZ R92, R161.reuse, UR5, R92 ;  /* 0x00000005a15c7c23 */ /* 0x040fe2000801005c */
[----:B------:R-:W-:Y:S01]  /*6100*/  FSEL R146, R146, -INF , !P3 ;  /* 0xff80000092927808 */ /* 0x000fe20005800000 */
[----:B------:R-:W-:Y:S01]  /*6110*/  FFMA.FTZ R161, R161, UR5, R94 ;  /* 0x00000005a1a17c23 */ /* 0x000fe2000801005e */
[----:B------:R-:W-:Y:S01]  /*6120*/  FSEL R149, R103, -INF , !P1 ;  /* 0xff80000067957808 */ /* 0x000fe20004800000 */
[----:B------:R-:W-:Y:S01]  /*6130*/  HMMA.16816.F32 R76, R196, R170, R76 ;  /* 0x000000aac44c723c */ /* 0x000fe2000000184c */
[----:B------:R-:W-:-:S02]  /*6140*/  ISETP.GE.AND P2, PT, R102, R214, PT ;  /* 0x000000d66600720c */ /* 0x000fc40003f46270 */
[----:B------:R-:W-:Y:S02]  /*6150*/  ISETP.GE.AND P3, PT, R102, R213, PT ;  /* 0x000000d56600720c */ /* 0x000fe40003f66270 */
[----:B------:R-:W-:Y:S02]  /*6160*/  ISETP.GE.AND P1, PT, R100, R214, PT ;  /* 0x000000d66400720c */ /* 0x000fe40003f26270 */
[C---:B------:R-:W-:Y:S01]  /*6170*/  LOP3.LUT R96, R2.reuse, 0x49, RZ, 0xfc, !PT ;  /* 0x0000004902607812 */ /* 0x040fe200078efcff */
[----:B------:R-:W-:Y:S01]  /*6180*/  HMMA.16816.F32 R72, R196, R164, R72 ;  /* 0x000000a4c448723c */ /* 0x000fe20000001848 */
[C---:B------:R-:W-:Y:S02]  /*6190*/  LOP3.LUT R175, R2.reuse, 0x50, RZ, 0xfc, !PT ;  /* 0x0000005002af7812 */ /* 0x040fe400078efcff */
[----:B------:R-:W-:Y:S02]  /*61a0*/  LOP3.LUT R94, R2, 0x51, RZ, 0xfc, !PT ;  /* 0x00000051025e7812 */ /* 0x000fe400078efcff */
[----:B------:R-:W-:-:S02]  /*61b0*/  FSEL R157, R98, -INF , !P4 ;  /* 0xff800000629d7808 */ /* 0x000fc40006000000 */
[----:B------:R-:W-:Y:S01]  /*61c0*/  FSEL R251, R97, -INF , !P2 ;  /* 0xff80000061fb7808 */ /* 0x000fe20005000000 */
[C---:B------:R-:W-:Y:S01]  /*61d0*/  HMMA.16816.F32 R68, R196.reuse, R166, R68 ;  /* 0x000000a6c444723c */ /* 0x040fe20000001844 */
[----:B------:R-:W-:Y:S02]  /*61e0*/  FSEL R245, R99, -INF , !P3 ;  /* 0xff80000063f57808 */ /* 0x000fe40005800000 */
[----:B------:R-:W-:Y:S02]  /*61f0*/  FSEL R249, R92, -INF , !P1 ;  /* 0xff8000005cf97808 */ /* 0x000fe40004800000 */
[CC--:B------:R-:W-:Y:S01]  /*6200*/  ISETP.GE.AND P4, PT, R96.reuse, R214.reuse, PT ;  /* 0x000000d66000720c */ /* 0x0c0fe20003f86270 */
[----:B------:R-:W-:Y:S01]  /*6210*/  BAR.SYNC.DEFER_BLOCKING 0x0 ;  /* 0x0000000000007b1d */ /* 0x000fe20000010000 */
[----:B------:R-:W-:Y:S01]  /*6220*/  ISETP.GE.AND P2, PT, R96, R213, PT ;  /* 0x000000d56000720c */ /* 0x000fe20003f46270 */
[----:B------:R-:W-:Y:S01]  /*6230*/  HMMA.16816.F32 R60, R196, R162, R60 ;  /* 0x000000a2c43c723c */ /* 0x000fe2000000183c */
[----:B------:R-:W-:-:S02]  /*6240*/  ISETP.GE.AND P3, PT, R175, R214, PT ;  /* 0x000000d6af00720c */ /* 0x000fc40003f66270 */
[----:B------:R-:W-:Y:S02]  /*6250*/  ISETP.GE.AND P1, PT, R175, R213, PT ;  /* 0x000000d5af00720c */ /* 0x000fe40003f26270 */
[----:B------:R-:W-:Y:S02]  /*6260*/  I2FP.F32.S32 R96, R96 ;  /* 0x0000006000607245 */ /* 0x000fe40000201400 */
[----:B------:R-:W-:Y:S02]  /*6270*/  I2FP.F32.S32 R175, R175 ;  /* 0x000000af00af7245 */ /* 0x000fe40000201400 */
[----:B------:R-:W-:Y:S01]  /*6280*/  I2FP.F32.S32 R92, R94 ;  /* 0x0000005e005c7245 */ /* 0x000fe20000201400 */
[C---:B------:R-:W-:Y:S01]  /*6290*/  FFMA.FTZ R95, R96.reuse, UR5, R95 ;  /* 0x00000005605f7c23 */ /* 0x040fe2000801005f */
[----:B------:R-:W-:Y:S01]  /*62a0*/  FSEL R155, R155, -INF , !P6 ;  /* 0xff8000009b9b7808 */ /* 0x000fe20007000000 */
[C---:B------:R-:W-:Y:S01]  /*62b0*/  FFMA.FTZ R243, R175.reuse, UR5, R88 ;  /* 0x00000005aff37c23 */ /* 0x040fe20008010058 */
[----:B------:R-:W-:Y:S01]  /*62c0*/  FFMA.FTZ R93, R96, UR5, R93 ;  /* 0x00000005605d7c23 */ /* 0x000fe2000801005d */
[----:B------:R-:W-:Y:S01]  /*62d0*/  FFMA.FTZ R171, R92, UR5, R89 ;  /* 0x000000055cab7c23 */ /* 0x000fe20008010059 */
[----:B------:R-:W-:Y:S01]  /*62e0*/  LOP3.LUT R89, R2, 0x58, RZ, 0xfc, !PT ;  /* 0x0000005802597812 */ /* 0x000fe200078efcff */
[----:B------:R-:W-:Y:S01]  /*62f0*/  FFMA.FTZ R175, R175, UR5, R90 ;  /* 0x00000005afaf7c23 */ /* 0x000fe2000801005a */
[----:B------:R-:W-:Y:S01]  /*6300*/  FSEL R159, R95, -INF , !P2 ;  /* 0xff8000005f9f7808 */ /* 0x000fe20005000000 */
[----:B------:R-:W-:Y:S01]  /*6310*/  FFMA.FTZ R91, R92, UR5, R91 ;  /* 0x000000055c5b7c23 */ /* 0x000fe2000801005b */
[----:B------:R-:W-:-:S02]  /*6320*/  FSEL R243, R243, -INF , !P3 ;  /* 0xff800000f3f37808 */ /* 0x000fc40005800000 */
[C---:B------:R-:W-:Y:S02]  /*6330*/  ISETP.GE.AND P2, PT, R89.reuse, R214, PT ;  /* 0x000000d65900720c */ /* 0x040fe40003f46270 */
[----:B------:R-:W-:Y:S02]  /*6340*/  ISETP.GE.AND P3, PT, R89, R213, PT ;  /* 0x000000d55900720c */ /* 0x000fe40003f66270 */
[----:B------:R-:W-:Y:S02]  /*6350*/  I2FP.F32.S32 R89, R89 ;  /* 0x0000005900597245 */ /* 0x000fe40000201400 */
[----:B------:R-:W-:Y:S02]  /*6360*/  ISETP.GE.AND P6, PT, R100, R213, PT ;  /* 0x000000d56400720c */ /* 0x000fe40003fc6270 */
[C---:B------:R-:W-:Y:S01]  /*6370*/  LOP3.LUT R90, R2.reuse, 0x59, RZ, 0xfc, !PT ;  /* 0x00000059025a7812 */ /* 0x040fe200078efcff */
[C---:B------:R-:W-:Y:S01]  /*6380*/  FFMA.FTZ R239, R89.reuse, UR5, R84 ;  /* 0x0000000559ef7c23 */ /* 0x040fe20008010054 */
[----:B------:R-:W-:Y:S01]  /*6390*/  LOP3.LUT R88, R2, 0x60, RZ, 0xfc, !PT ;  /* 0x0000006002587812 */ /* 0x000fe200078efcff */
[----:B------:R-:W-:Y:S01]  /*63a0*/  FFMA.FTZ R86, R89, UR5, R86 ;  /* 0x0000000559567c23 */ /* 0x000fe20008010056 */
[----:B------:R-:W-:-:S02]  /*63b0*/  FSEL R161, R161, -INF , !P6 ;  /* 0xff800000a1a17808 */ /* 0x000fc40007000000 */
[----:B------:R-:W-:Y:S02]  /*63c0*/  FSEL R247, R93, -INF , !P4 ;  /* 0xff8000005df77808 */ /* 0x000fe40006000000 */
[----:B------:R-:W-:Y:S02]  /*63d0*/  I2FP.F32.S32 R84, R90 ;  /* 0x0000005a00547245 */ /* 0x000fe40000201400 */
[----:B------:R-:W-:Y:S02]  /*63e0*/  I2FP.F32.S32 R221, R88 ;  /* 0x0000005800dd7245 */ /* 0x000fe40000201400 */
[----:B------:R-:W-:Y:S01]  /*63f0*/  ISETP.GE.AND P6, PT, R94, R214, PT ;  /* 0x000000d65e00720c */ /* 0x000fe20003fc6270 */
[----:B------:R-:W-:Y:S01]  /*6400*/  FFMA.FTZ R85, R84, UR5, R85 ;  /* 0x0000000554557c23 */ /* 0x000fe20008010055 */
[----:B------:R-:W-:Y:S01]  /*6410*/  ISETP.GE.AND P4, PT, R94, R213, PT ;  /* 0x000000d55e00720c */ /* 0x000fe20003f86270 */
[----:B------:R-:W-:Y:S01]  /*6420*/  FFMA.FTZ R87, R84, UR5, R87 ;  /* 0x0000000554577c23 */ /* 0x000fe20008010057 */
[----:B------:R-:W-:Y:S01]  /*6430*/  FSEL R175, R175, -INF , !P1 ;  /* 0xff800000afaf7808 */ /* 0x000fe20004800000 */
[----:B------:R-:W-:Y:S01]  /*6440*/  FFMA.FTZ R80, R221, UR5, R80 ;  /* 0x00000005dd507c23 */ /* 0x000fe20008010050 */
[----:B------:R-:W-:Y:S01]  /*6450*/  FSEL R171, R171, -INF , !P6 ;  /* 0xff800000abab7808 */ /* 0x000fe20007000000 */
[----:B------:R-:W-:Y:S01]  /*6460*/  FFMA.FTZ R221, R221, UR5, R82 ;  /* 0x00000005dddd7c23 */ /* 0x000fe20008010052 */
[----:B------:R-:W-:-:S02]  /*6470*/  FSEL R173, R91, -INF , !P4 ;  /* 0xff8000005bad7808 */ /* 0x000fc40006000000 */
[CC--:B------:R-:W-:Y:S02]  /*6480*/  ISETP.GE.AND P1, PT, R90.reuse, R214.reuse, PT ;  /* 0x000000d65a00720c */ /* 0x0c0fe40003f26270 */
[----:B------:R-:W-:Y:S02]  /*6490*/  ISETP.GE.AND P6, PT, R90, R213, PT ;  /* 0x000000d55a00720c */ /* 0x000fe40003fc6270 */
[----:B------:R-:W-:Y:S02]  /*64a0*/  ISETP.GE.AND P4, PT, R88, R214, PT ;  /* 0x000000d65800720c */ /* 0x000fe40003f86270 */
[C---:B------:R-:W-:Y:S02]  /*64b0*/  LOP3.LUT R84, R2.reuse, 0x61, RZ, 0xfc, !PT ;  /* 0x0000006102547812 */ /* 0x040fe400078efcff */
[C---:B------:R-:W-:Y:S02]  /*64c0*/  LOP3.LUT R191, R2.reuse, 0x68, RZ, 0xfc, !PT ;  /* 0x0000006802bf7812 */ /* 0x040fe400078efcff */
        /* <DEDUP_REMOVED lines=9> */
[----:B------:R-:W-:Y:S02]  /*6560*/  I2FP.F32.S32 R84, R84 ;  /* 0x0000005400547245 */ /* 0x000fe40000201400 */
[----:B------:R-:W-:Y:S02]  /*6570*/  I2FP.F32.S32 R191, R191 ;  /* 0x000000bf00bf7245 */ /* 0x000fe40000201400 */
[----:B------:R-:W-:Y:S01]  /*6580*/  I2FP.F32.S32 R80, R82 ;  /* 0x0000005200507245 */ /* 0x000fe20000201400 */
[----:B------:R-:W-:Y:S01]  /*6590*/  FFMA.FTZ R83, R84, UR5, R83 ;  /* 0x0000000554537c23 */ /* 0x000fe20008010053 */
        /* <DEDUP_REMOVED lines=12> */
[----:B------:R-:W-:Y:S02]  /*6660*/  LOP3.LUT R78, R2, 0x71, RZ, 0xfc, !PT ;  /* 0x00000071024e7812 */ /* 0x000fe400078efcff */
[----:B------:R-:W-:Y:S01]  /*6670*/  ISETP.GE.AND P2, PT, R88, R213, PT ;  /* 0x000000d55800720c */ /* 0x000fe20003f46270 */
[C---:B------:R-:W-:Y:S01]  /*6680*/  FFMA.FTZ R217, R77.reuse, UR5, R72 ;  /* 0x000000054dd97c23 */ /* 0x040fe20008010048 */
[----:B------:R-:W-:Y:S01]  /*6690*/  I2FP.F32.S32 R72, R78 ;  /* 0x0000004e00487245 */ /* 0x000fe20000201400 */
[----:B------:R-:W-:Y:S01]  /*66a0*/  FFMA.FTZ R74, R77, UR5, R74 ;  /* 0x000000054d4a7c23 */ /* 0x000fe2000801004a */
[----:B------:R-:W-:-:S02]  /*66b0*/  LOP3.LUT R76, R2, 0x78, RZ, 0xfc, !PT ;  /* 0x00000078024c7812 */ /* 0x000fc400078efcff */
[----:B------:R-:W-:Y:S01]  /*66c0*/  FSEL R191, R191, -INF , !P4 ;  /* 0xff800000bfbf7808 */ /* 0x000fe20006000000 */
[----:B------:R-:W-:Y:S01]  /*66d0*/  FFMA.FTZ R73, R72, UR5, R73 ;  /* 0x0000000548497c23 */ /* 0x000fe20008010049 */
[----:B------:R-:W-:Y:S01]  /*66e0*/  ISETP.GE.AND P4, PT, R78, R214, PT ;  /* 0x000000d64e00720c */ /* 0x000fe20003f86270 */
[----:B------:R-:W-:Y:S01]  /*66f0*/  FFMA.FTZ R75, R72, UR5, R75 ;  /* 0x00000005484b7c23 */ /* 0x000fe2000801004b */
[----:B------:R-:W-:Y:S02]  /*6700*/  FSEL R221, R221, -INF , !P2 ;  /* 0xff800000dddd7808 */ /* 0x000fe40005000000 */
[----:B------:R-:W-:Y:S02]  /*6710*/  FSEL R187, R81, -INF , !P3 ;  /* 0xff80000051bb7808 */ /* 0x000fe40005800000 */
[----:B------:R-:W-:Y:S02]  /*6720*/  I2FP.F32.S32 R197, R76 ;  /* 0x0000004c00c57245 */ /* 0x000fe40000201400 */
[----:B------:R-:W-:-:S02]  /*6730*/  LOP3.LUT R72, R2, 0x79, RZ, 0xfc, !PT ;  /* 0x0000007902487812 */ /* 0x000fc400078efcff */
[CC--:B------:R-:W-:Y:S01]  /*6740*/  ISETP.GE.AND P2, PT, R82.reuse, R214.reuse, PT ;  /* 0x000000d65200720c */ /* 0x0c0fe20003f46270 */
[C---:B------:R-:W-:Y:S01]  /*6750*/  FFMA.FTZ R203, R197.reuse, UR5, R68 ;  /* 0x00000005c5cb7c23 */ /* 0x040fe20008010044 */
[-C--:B------:R-:W-:Y:S01]  /*6760*/  ISETP.GE.AND P3, PT, R82, R213.reuse, PT ;  /* 0x000000d55200720c */ /* 0x080fe20003f66270 */
[----:B------:R-:W-:Y:S01]  /*6770*/  FFMA.FTZ R197, R197, UR5, R70 ;  /* 0x00000005c5c57c23 */ /* 0x000fe20008010046 */
[----:B------:R-:W-:Y:S02]  /*6780*/  FSEL R199, R74, -INF , !P6 ;  /* 0xff8000004ac77808 */ /* 0x000fe40007000000 */
[----:B------:R-:W-:Y:S02]  /*6790*/  FSEL R219, R73, -INF , !P4 ;  /* 0xff80000049db7808 */ /* 0x000fe40006000000 */
[C---:B------:R-:W-:Y:S02]  /*67a0*/  ISETP.GE.AND P6, PT, R72.reuse, R214, PT ;  /* 0x000000d64800720c */ /* 0x040fe40003fc6270 */
[----:B------:R-:W-:-:S02]  /*67b0*/  ISETP.GE.AND P4, PT, R72, R213, PT ;  /* 0x000000d54800720c */ /* 0x000fc40003f86270 */
[----:B------:R-:W-:Y:S02]  /*67c0*/  FSEL R189, R189, -INF , !P2 ;  /* 0xff800000bdbd7808 */ /* 0x000fe40005000000 */
[----:B------:R-:W-:Y:S02]  /*67d0*/  FSEL R193, R79, -INF , !P3 ;  /* 0xff8000004fc17808 */ /* 0x000fe40005800000 */
[----:B------:R-:W-:Y:S02]  /*67e0*/  I2FP.F32.S32 R72, R72 ;  /* 0x0000004800487245 */ /* 0x000fe40000201400 */
[----:B------:R-:W-:Y:S02]  /*67f0*/  ISETP.GE.AND P2, PT, R78, R213, PT ;  /* 0x000000d54e00720c */ /* 0x000fe40003f46270 */
[----:B------:R-:W-:Y:S01]  /*6800*/  ISETP.GE.AND P3, PT, R76, R214, PT ;  /* 0x000000d64c00720c */ /* 0x000fe20003f66270 */
[----:B------:R-:W-:Y:S01]  /*6810*/  FFMA.FTZ R215, R72, UR5, R69 ;  /* 0x0000000548d77c23 */ /* 0x000fe20008010045 */
[----:B------:R-:W-:Y:S01]  /*6820*/  LOP3.LUT R68, R2, 0x80, RZ, 0xfc, !PT ;  /* 0x0000008002447812 */ /* 0x000fe200078efcff */
[----:B------:R-:W-:Y:S01]  /*6830*/  FFMA.FTZ R71, R72, UR5, R71 ;  /* 0x0000000548477c23 */ /* 0x000fe20008010047 */
[----:B------:R-:W-:-:S02]  /*6840*/  LOP3.LUT R70, R2, 0x81, RZ, 0xfc, !PT ;  /* 0x0000008102467812 */ /* 0x000fc400078efcff */
[----:B------:R-:W-:Y:S02]  /*6850*/  FSEL R195, R75, -INF , !P2 ;  /* 0xff8000004bc37808 */ /* 0x000fe40005000000 */
[----:B------:R-:W-:Y:S02]  /*6860*/  FSEL R203, R203, -INF , !P3 ;  /* 0xff800000cbcb7808 */ /* 0x000fe40005800000 */
[C---:B------:R-:W-:Y:S02]  /*6870*/  ISETP.GE.AND P2, PT, R68.reuse, R214, PT ;  /* 0x000000d64400720c */ /* 0x040fe40003f46270 */
[----:B------:R-:W-:Y:S02]  /*6880*/  ISETP.GE.AND P3, PT, R68, R213, PT ;  /* 0x000000d54400720c */ /* 0x000fe40003f66270 */
[----:B------:R-:W-:Y:S02]  /*6890*/  I2FP.F32.S32 R69, R68 ;  /* 0x0000004400457245 */ /* 0x000fe40000201400 */
[----:B------:R-:W-:-:S02]  /*68a0*/  I2FP.F32.S32 R68, R70 ;  /* 0x0000004600447245 */ /* 0x000fc40000201400 */
        /* <DEDUP_REMOVED lines=8> */
[----:B------:R-:W-:Y:S02]  /*6930*/  FSEL R185, R185, -INF , !P2 ;  /* 0xff800000b9b97808 */ /* 0x000fe40005000000 */
[----:B------:R-:W-:-:S02]  /*6940*/  ISETP.GE.AND P4, PT, R67, R214, PT ;  /* 0x000000d64300720c */ /* 0x000fc40003f86270 */
[----:B------:R-:W-:Y:S02]  /*6950*/  ISETP.GE.AND P2, PT, R67, R213, PT ;  /* 0x000000d54300720c */ /* 0x000fe40003f46270 */
[----:B------:R-:W-:Y:S02]  /*6960*/  FSEL R197, R197, -INF , !P1 ;  /* 0xff800000c5c57808 */ /* 0x000fe40004800000 */
        /* <DEDUP_REMOVED lines=8> */
[C---:B------:R-:W-:Y:S02]  /*69f0*/  ISETP.GE.AND P3, PT, R65.reuse, R214, PT ;  /* 0x000000d64100720c */ /* 0x040fe40003f66270 */
[----:B------:R-:W-:Y:S02]  /*6a00*/  ISETP.GE.AND P1, PT, R65, R213, PT ;  /* 0x000000d54100720c */ /* 0x000fe40003f26270 */
[----:B------:R-:W-:Y:S02]  /*6a10*/  I2FP.F32.S32 R60, R65 ;  /* 0x00000041003c7245 */ /* 0x000fe40000201400 */
[----:B------:R-:W-:Y:S02]  /*6a20*/  I2FP.F32.S32 R65, R64 ;  /* 0x0000004000417245 */ /* 0x000fe40000201400 */
[----:B------:R-:W-:Y:S01]  /*6a30*/  FSEL R169, R62, -INF , !P2 ;  /* 0xff8000003ea97808 */ /* 0x000fe20005000000 */
[C---:B------:R-:W-:Y:S01]  /*6a40*/  FFMA.FTZ R179, R60.reuse, UR5, R61 ;  /* 0x000000053cb37c23 */ /* 0x040fe2000801003d */
[----:B------:R-:W-:Y:S01]  /*6a50*/  FFMA.FTZ R163, R60, UR5, R63 ;  /* 0x000000053ca37c23 */ /* 0x000fe2000801003f */
[C---:B------:R-:W-:Y:S01]  /*6a60*/  FFMA.FTZ R61, R65.reuse, UR5, R58 ;  /* 0x00000005413d7c23 */ /* 0x040fe2000801003a */
[----:B------:R-:W-:Y:S01]  /*6a70*/  LOP3.LUT R58, R2, 0x91, RZ, 0xfc, !PT ;  /* 0x00000091023a7812 */ /* 0x000fe200078efcff */
[----:B------:R-:W-:Y:S01]  /*6a80*/  FFMA.FTZ R60, R65, UR5, R56 ;  /* 0x00000005413c7c23 */ /* 0x000fe20008010038 */
[----:B------:R-:W-:-:S02]  /*6a90*/  FSEL R179, R179, -INF , !P3 ;  /* 0xff800000b3b37808 */ /* 0x000fc40005800000 */
[C---:B------:R-:W-:Y:S02]  /*6aa0*/  ISETP.GE.AND P2, PT, R58.reuse, R214, PT ;  /* 0x000000d63a00720c */ /* 0x040fe40003f46270 */
[----:B------:R-:W-:Y:S02]  /*6ab0*/  ISETP.GE.AND P3, PT, R58, R213, PT ;  /* 0x000000d53a00720c */ /* 0x000fe40003f66270 */
[----:B------:R-:W-:Y:S02]  /*6ac0*/  I2FP.F32.S32 R58, R58 ;  /* 0x0000003a003a7245 */ /* 0x000fe40000201400 */
[C---:B------:R-:W-:Y:S02]  /*6ad0*/  LOP3.LUT R63, R2.reuse, 0x98, RZ, 0xfc, !PT ;  /* 0x00000098023f7812 */ /* 0x040fe400078efcff */
[----:B------:R-:W-:Y:S01]  /*6ae0*/  LOP3.LUT R56, R2, 0x99, RZ, 0xfc, !PT ;  /* 0x0000009902387812 */ /* 0x000fe200078efcff */
[C---:B------:R-:W-:Y:S01]  /*6af0*/  FFMA.FTZ R62, R58.reuse, UR5, R57 ;  /* 0x000000053a3e7c23 */ /* 0x040fe20008010039 */
[----:B------:R-:W-:Y:S01]  /*6b00*/  I2FP.F32.S32 R57, R63 ;  /* 0x0000003f00397245 */ /* 0x000fe20000201400 */
[----:B------:R-:W-:Y:S01]  /*6b10*/  FFMA.FTZ R59, R58, UR5, R59 ;  /* 0x000000053a3b7c23 */ /* 0x000fe2000801003b */
[----:B------:R-:W-:-:S02]  /*6b20*/  I2FP.F32.S32 R66, R56 ;  /* 0x0000003800427245 */ /* 0x000fc40000201400 */
[----:B------:R-:W-:Y:S01]  /*6b30*/  FSEL R215, R215, -INF , !P6 ;  /* 0xff800000d7d77808 */ /* 0x000fe20007000000 */
[----:B------:R-:W-:Y:S01]  /*6b40*/  FFMA.FTZ R67, R57, UR5, R52 ;  /* 0x0000000539437c23 */ /* 0x000fe20008010034 */
[----:B------:R-:W-:Y:S01]  /*6b50*/  ISETP.GE.AND P6, PT, R70, R213, PT ;  /* 0x000000d54600720c */ /* 0x000fe20003fc6270 */
[C---:B------:R-:W-:Y:S01]  /*6b60*/  FFMA.FTZ R65, R66.reuse, UR5, R53 ;  /* 0x0000000542417c23 */ /* 0x040fe20008010035 */
[----:B------:R-:W-:Y:S01]  /*6b70*/  FSEL R163, R163, -INF , !P1 ;  /* 0xff800000a3a37808 */ /* 0x000fe20004800000 */
[----:B------:R-:W-:Y:S01]  /*6b80*/  FFMA.FTZ R66, R66, UR5, R55 ;  /* 0x0000000542427c23 */ /* 0x000fe20008010037 */
[----:B------:R-:W-:Y:S01]  /*6b90*/  ISETP.GE.AND P1, PT, R63, R214, PT ;  /* 0x000000d63f00720c */ /* 0x000fe20003f26270 */
[----:B------:R-:W-:Y:S01]  /*6ba0*/  FFMA.FTZ R54, R57, UR5, R54 ;  /* 0x0000000539367c23 */ /* 0x000fe20008010036 */
[----:B------:R-:W-:Y:S02]  /*6bb0*/  FSEL R167, R167, -INF , !P6 ;  /* 0xff800000a7a77808 */ /* 0x000fe40007000000 */
[----:B------:R-:W-:-:S02]  /*6bc0*/  FSEL R181, R181, -INF , !P4 ;  /* 0xff800000b5b57808 */ /* 0x000fc40006000000 */
[----:B------:R-:W-:Y:S02]  /*6bd0*/  LOP3.LUT R55, R2, 0xa0, RZ, 0xfc, !PT ;  /* 0x000000a002377812 */ /* 0x000fe400078efcff */
[CC--:B------:R-:W-:Y:S02]  /*6be0*/  ISETP.GE.AND P6, PT, R64.reuse, R214.reuse, PT ;  /* 0x000000d64000720c */ /* 0x0c0fe40003fc6270 */
[----:B------:R-:W-:Y:S02]  /*6bf0*/  ISETP.GE.AND P4, PT, R64, R213, PT ;  /* 0x000000d54000720c */ /* 0x000fe40003f86270 */
[----:B------:R-:W-:Y:S02]  /*6c00*/  FSEL R64, R59, -INF , !P3 ;  /* 0xff8000003b407808 */ /* 0x000fe40005800000 */
[----:B------:R-:W-:Y:S02]  /*6c10*/  FSEL R67, R67, -INF , !P1 ;  /* 0xff80000043437808 */ /* 0x000fe40004800000 */
[----:B------:R-:W-:-:S02]  /*6c20*/  ISETP.GE.AND P3, PT, R55, R214, PT ;  /* 0x000000d63700720c */ /* 0x000fc40003f66270 */
[----:B------:R-:W-:Y:S02]  /*6c30*/  ISETP.GE.AND P1, PT, R55, R213, PT ;  /* 0x000000d53700720c */ /* 0x000fe40003f26270 */
[----:B------:R-:W-:Y:S02]  /*6c40*/  FSEL R60, R60, -INF , !P6 ;  /* 0xff8000003c3c7808 */ /* 0x000fe40007000000 */
[----:B------:R-:W-:Y:S02]  /*6c50*/  FSEL R61, R61, -INF , !P4 ;  /* 0xff8000003d3d7808 */ /* 0x000fe40006000000 */
[----:B------:R-:W-:Y:S02]  /*6c60*/  I2FP.F32.S32 R55, R55 ;  /* 0x0000003700377245 */ /* 0x000fe40000201400 */
[----:B------:R-:W-:Y:S02]  /*6c70*/  ISETP.GE.AND P6, PT, R63, R213, PT ;  /* 0x000000d53f00720c */ /* 0x000fe40003fc6270 */
[----:B------:R-:W-:Y:S01]  /*6c80*/  ISETP.GE.AND P4, PT, R56, R214, PT ;  /* 0x000000d63800720c */ /* 0x000fe20003f86270 */
[C---:B------:R-:W-:Y:S01]  /*6c90*/  FFMA.FTZ R68, R55.reuse, UR5, R48 ;  /* 0x0000000537447c23 */ /* 0x040fe20008010030 */
[C---:B------:R-:W-:Y:S01]  /*6ca0*/  LOP3.LUT R53, R2.reuse, 0xa1, RZ, 0xfc, !PT ;  /* 0x000000a102357812 */ /* 0x040fe200078efcff */
        /* <DEDUP_REMOVED lines=10> */
[----:B------:R-:W-:Y:S01]  /*6d50*/  FFMA.FTZ R51, R48, UR5, R51 ;  /* 0x0000000530337c23 */ /* 0x000fe20008010033 */
[C---:B------:R-:W-:Y:S01]  /*6d60*/  FFMA.FTZ R72, R53.reuse, UR5, R46 ;  /* 0x0000000535487c23 */ /* 0x040fe2000801002e */
[----:B------:R-:W-:Y:S01]  /*6d70*/  LOP3.LUT R46, R2, 0xa9, RZ, 0xfc, !PT ;  /* 0x000000a9022e7812 */ /* 0x000fe200078efcff */
[----:B------:R-:W-:Y:S01]  /*6d80*/  FFMA.FTZ R70, R53, UR5, R44 ;  /* 0x0000000535467c23 */ /* 0x000fe2000801002c */
[----:B------:R-:W-:Y:S02]  /*6d90*/  FSEL R73, R49, -INF , !P6 ;  /* 0xff80000031497808 */ /* 0x000fe40007000000 */
[C---:B------:R-:W-:Y:S02]  /*6da0*/  ISETP.GE.AND P1, PT, R46.reuse, R214, PT ;  /* 0x000000d62e00720c */ /* 0x040fe40003f26270 */
[----:B------:R-:W-:-:S02]  /*6db0*/  ISETP.GE.AND P6, PT, R46, R213, PT ;  /* 0x000000d52e00720c */ /* 0x000fc40003fc6270 */
[----:B------:R-:W-:Y:S02]  /*6dc0*/  I2FP.F32.S32 R46, R46 ;  /* 0x0000002e002e7245 */ /* 0x000fe40000201400 */
[C---:B------:R-:W-:Y:S02]  /*6dd0*/  LOP3.LUT R48, R2.reuse, 0xb0, RZ, 0xfc, !PT ;  /* 0x000000b002307812 */ /* 0x040fe400078efcff */
[----:B------:R-:W-:Y:S01]  /*6de0*/  LOP3.LUT R44, R2, 0xb1, RZ, 0xfc, !PT ;  /* 0x000000b1022c7812 */ /* 0x000fe200078efcff */
[C---:B------:R-:W-:Y:S01]  /*6df0*/  FFMA.FTZ R74, R46.reuse, UR5, R45 ;  /* 0x000000052e4a7c23 */ /* 0x040fe2000801002d */
[----:B------:R-:W-:Y:S01]  /*6e00*/  I2FP.F32.S32 R45, R48 ;  /* 0x00000030002d7245 */ /* 0x000fe20000201400 */
[----:B------:R-:W-:Y:S01]  /*6e10*/  FFMA.FTZ R47, R46, UR5, R47 ;  /* 0x000000052e2f7c23 */ /* 0x000fe2000801002f */
[----:B------:R-:W-:Y:S02]  /*6e20*/  I2FP.F32.S32 R78, R44 ;  /* 0x0000002c004e7245 */ /* 0x000fe40000201400 */
        /* <DEDUP_REMOVED lines=8> */
[----:B------:R-:W-:-:S02]  /*6eb0*/  FSEL R66, R66, -INF , !P2 ;  /* 0xff80000042427808 */ /* 0x000fc40005000000 */
[----:B------:R-:W-:Y:S02]  /*6ec0*/  FSEL R68, R68, -INF , !P3 ;  /* 0xff80000044447808 */ /* 0x000fe40005800000 */
[----:B------:R-:W-:Y:S02]  /*6ed0*/  LOP3.LUT R43, R2, 0xb8, RZ, 0xfc, !PT ;  /* 0x000000b8022b7812 */ /* 0x000fe400078efcff */
[C---:B------:R-:W-:Y:S02]  /*6ee0*/  ISETP.GE.AND P2, PT, R52.reuse, R214, PT ;  /* 0x000000d63400720c */ /* 0x040fe40003f46270 */
[----:B------:R-:W-:Y:S02]  /*6ef0*/  ISETP.GE.AND P3, PT, R52, R213, PT ;  /* 0x000000d53400720c */ /* 0x000fe40003f66270 */
[----:B------:R-:W-:Y:S02]  /*6f00*/  FSEL R76, R47, -INF , !P6 ;  /* 0xff8000002f4c7808 */ /* 0x000fe40007000000 */
[----:B------:R-:W-:-:S02]  /*6f10*/  FSEL R79, R79, -INF , !P4 ;  /* 0xff8000004f4f7808 */ /* 0x000fc40006000000 */
[C---:B------:R-:W-:Y:S02]  /*6f20*/  ISETP.GE.AND P6, PT, R43.reuse, R214, PT ;  /* 0x000000d62b00720c */ /* 0x040fe40003fc6270 */
[----:B------:R-:W-:Y:S02]  /*6f30*/  ISETP.GE.AND P4, PT, R43, R213, PT ;  /* 0x000000d52b00720c */ /* 0x000fe40003f86270 */
[----:B------:R-:W-:Y:S02]  /*6f40*/  FSEL R70, R70, -INF , !P2 ;  /* 0xff80000046467808 */ /* 0x000fe40005000000 */
[----:B------:R-:W-:Y:S02]  /*6f50*/  FSEL R72, R72, -INF , !P3 ;  /* 0xff80000048487808 */ /* 0x000fe40005800000 */
[----:B------:R-:W-:Y:S02]  /*6f60*/  I2FP.F32.S32 R43, R43 ;  /* 0x0000002b002b7245 */ /* 0x000fe40000201400 */
[----:B------:R-:W-:-:S02]  /*6f70*/  ISETP.GE.AND P2, PT, R48, R213, PT ;  /* 0x000000d53000720c */ /* 0x000fc40003f46270 */
[-C--:B------:R-:W-:Y:S01]  /*6f80*/  ISETP.GE.AND P3, PT, R44, R214.reuse, PT ;  /* 0x000000d62c00720c */ /* 0x080fe20003f66270 */
[C---:B------:R-:W-:Y:S01]  /*6f90*/  FFMA.FTZ R80, R43.reuse, UR5, R36 ;  /* 0x000000052b507c23 */ /* 0x040fe20008010024 */
[C---:B------:R-:W-:Y:S01]  /*6fa0*/  LOP3.LUT R41, R2.reuse, 0xb9, RZ, 0xfc, !PT ;  /* 0x000000b902297812 */ /* 0x040fe200078efcff */
[----:B------:R-:W-:Y:S01]  /*6fb0*/  FFMA.FTZ R38, R43, UR5, R38 ;  /* 0x000000052b267c23 */ /* 0x000fe20008010026 */
[----:B------:R-:W-:Y:S02]  /*6fc0*/  LOP3.LUT R40, R2, 0xc0, RZ, 0xfc, !PT ;  /* 0x000000c002287812 */ /* 0x000fe400078efcff */
[----:B------:R-:W-:Y:S02]  /*6fd0*/  FSEL R75, R42, -INF , !P2 ;  /* 0xff8000002a4b7808 */ /* 0x000fe40005000000 */
[----:B------:R-:W-:Y:S02]  /*6fe0*/  FSEL R77, R77, -INF , !P3 ;  /* 0xff8000004d4d7808 */ /* 0x000fe40005800000 */
[----:B------:R-:W-:-:S02]  /*6ff0*/  ISETP.GE.AND P2, PT, R41, R214, PT ;  /* 0x000000d62900720c */ /* 0x000fc40003f46270 */
        /* <DEDUP_REMOVED lines=20> */
[C---:B------:R-:W-:Y:S01]  /*7140*/  FFMA.FTZ R91, R33.reuse, UR5, R28 ;  /* 0x00000005215b7c23 */ /* 0x040fe2000801001c */
[----:B------:R-:W-:Y:S01]  /*7150*/  ISETP.GE.AND P3, PT, R36, R214, PT ;  /* 0x000000d62400720c */ /* 0x000fe20003f66270 */
[C---:B------:R-:W-:Y:S01]  /*7160*/  FFMA.FTZ R89, R90.reuse, UR5, R29 ;  /* 0x000000055a597c23 */ /* 0x040fe2000801001d */
[----:B------:R-:W-:Y:S01]  /*7170*/  FFMA.FTZ R90, R90, UR5, R31 ;  /* 0x000000055a5a7c23 */ /* 0x000fe2000801001f */
[----:B------:R-:W-:Y:S01]  /*7180*/  LOP3.LUT R31, R2, 0xd0, RZ, 0xfc, !PT ;  /* 0x000000d0021f7812 */ /* 0x000fe200078efcff */
[----:B------:R-:W-:Y:S01]  /*7190*/  FFMA.FTZ R30, R33, UR5, R30 ;  /* 0x00000005211e7c23 */ /* 0x000fe2000801001e */
[----:B------:R-:W-:Y:S02]  /*71a0*/  FSEL R74, R74, -INF , !P1 ;  /* 0xff8000004a4a7808 */ /* 0x000fe40004800000 */
[----:B------:R-:W-:Y:S02]  /*71b0*/  ISETP.GE.AND P1, PT, R44, R213, PT ;  /* 0x000000d52c00720c */ /* 0x000fe40003f26270 */
[----:B------:R-:W-:-:S02]  /*71c0*/  FSEL R88, R35, -INF , !P2 ;  /* 0xff80000023587808 */ /* 0x000fc40005000000 */
[----:B------:R-:W-:Y:S02]  /*71d0*/  FSEL R91, R91, -INF , !P3 ;  /* 0xff8000005b5b7808 */ /* 0x000fe40005800000 */
[CC--:B------:R-:W-:Y:S02]  /*71e0*/  ISETP.GE.AND P2, PT, R31.reuse, R214.reuse, PT ;  /* 0x000000d61f00720c */ /* 0x0c0fe40003f46270 */
[----:B------:R-:W-:Y:S02]  /*71f0*/  ISETP.GE.AND P3, PT, R31, R213, PT ;  /* 0x000000d51f00720c */ /* 0x000fe40003f66270 */
[----:B------:R-:W-:Y:S02]  /*7200*/  I2FP.F32.S32 R31, R31 ;  /* 0x0000001f001f7245 */ /* 0x000fe40000201400 */
[----:B------:R-:W-:Y:S02]  /*7210*/  FSEL R78, R78, -INF , !P1 ;  /* 0xff8000004e4e7808 */ /* 0x000fe40004800000 */
[----:B------:R-:W-:Y:S01]  /*7220*/  FSEL R80, R80, -INF , !P6 ;  /* 0xff80000050507808 */ /* 0x000fe20007000000 */
[C---:B------:R-:W-:Y:S01]  /*7230*/  FFMA.FTZ R92, R31.reuse, UR5, R24 ;  /* 0x000000051f5c7c23 */ /* 0x040fe20008010018 */
[C---:B------:R-:W-:Y:S01]  /*7240*/  ISETP.GE.AND P1, PT, R40.reuse, R214, PT ;  /* 0x000000d62800720c */ /* 0x040fe20003f26270 */
[----:B------:R-:W-:Y:S01]  /*7250*/  FFMA.FTZ R26, R31, UR5, R26 ;  /* 0x000000051f1a7c23 */ /* 0x000fe2000801001a */
[----:B------:R-:W-:-:S02]  /*7260*/  ISETP.GE.AND P6, PT, R40, R213, PT ;  /* 0x000000d52800720c */ /* 0x000fc40003fc6270 */
[----:B------:R-:W-:Y:S02]  /*7270*/  LOP3.LUT R29, R2, 0xd1, RZ, 0xfc, !PT ;  /* 0x000000d1021d7812 */ /* 0x000fe400078efcff */
        /* <DEDUP_REMOVED lines=8> */
[----:B------:R-:W-:-:S02]  /*7300*/  FSEL R87, R30, -INF , !P1 ;  /* 0xff8000001e577808 */ /* 0x000fc40004800000 */
[----:B------:R-:W-:Y:S02]  /*7310*/  FSEL R89, R89, -INF , !P6 ;  /* 0xff80000059597808 */ /* 0x000fe40007000000 */
[C---:B------:R-:W-:Y:S02]  /*7320*/  ISETP.GE.AND P1, PT, R29.reuse, R214, PT ;  /* 0x000000d61d00720c */ /* 0x040fe40003f26270 */
[----:B------:R-:W-:Y:S02]  /*7330*/  ISETP.GE.AND P6, PT, R29, R213, PT ;  /* 0x000000d51d00720c */ /* 0x000fe40003fc6270 */
[----:B------:R-:W-:Y:S02]  /*7340*/  FSEL R86, R86, -INF , !P4 ;  /* 0xff80000056567808 */ /* 0x000fe40006000000 */
[----:B------:R-:W-:Y:S02]  /*7350*/  I2FP.F32.S32 R29, R28 ;  /* 0x0000001c001d7245 */ /* 0x000fe40000201400 */
[----:B------:R-:W-:-:S02]  /*7360*/  LOP3.LUT R24, R2, 0xd9, RZ, 0xfc, !PT ;  /* 0x000000d902187812 */ /* 0x000fc400078efcff */
[-C--:B------:R-:W-:Y:S01]  /*7370*/  ISETP.GE.AND P4, PT, R32, R213.reuse, PT ;  /* 0x000000d52000720c */ /* 0x080fe20003f86270 */
[C---:B------:R-:W-:Y:S01]  /*7380*/  FFMA.FTZ R94, R29.reuse, UR5, R20 ;  /* 0x000000051d5e7c23 */ /* 0x040fe20008010014 */
[----:B------:R-:W-:Y:S01]  /*7390*/  FSEL R95, R26, -INF , !P3 ;  /* 0xff8000001a5f7808 */ /* 0x000fe20005800000 */
[----:B------:R-:W-:Y:S01]  /*73a0*/  FFMA.FTZ R96, R29, UR5, R22 ;  /* 0x000000051d607c23 */ /* 0x000fe20008010016 */
[----:B------:R-:W-:Y:S02]  /*73b0*/  FSEL R97, R25, -INF , !P1 ;  /* 0xff80000019617808 */ /* 0x000fe40004800000 */
[C---:B------:R-:W-:Y:S02]  /*73c0*/  ISETP.GE.AND P3, PT, R24.reuse, R214, PT ;  /* 0x000000d61800720c */ /* 0x040fe40003f66270 */
[----:B------:R-:W-:Y:S02]  /*73d0*/  ISETP.GE.AND P1, PT, R24, R213, PT ;  /* 0x000000d51800720c */ /* 0x000fe40003f26270 */
[----:B------:R-:W-:-:S02]  /*73e0*/  FSEL R90, R90, -INF , !P4 ;  /* 0xff8000005a5a7808 */ /* 0x000fc40006000000 */
[----:B------:R-:W-:Y:S02]  /*73f0*/  I2FP.F32.S32 R24, R24 ;  /* 0x0000001800187245 */ /* 0x000fe40000201400 */
[----:B------:R-:W-:Y:S02]  /*7400*/  ISETP.GE.AND P4, PT, R28, R214, PT ;  /* 0x000000d61c00720c */ /* 0x000fe40003f86270 */
[----:B------:R-:W-:Y:S01]  /*7410*/  LOP3.LUT R20, R2, 0xe0, RZ, 0xfc, !PT ;  /* 0x000000e002147812 */ /* 0x000fe200078efcff */
[----:B------:R-:W-:Y:S01]  /*7420*/  FFMA.FTZ R98, R24, UR5, R21 ;  /* 0x0000000518627c23 */ /* 0x000fe20008010015 */
[----:B------:R-:W-:Y:S01]  /*7430*/  LOP3.LUT R22, R2, 0xe1, RZ, 0xfc, !PT ;  /* 0x000000e102167812 */ /* 0x000fe200078efcff */
[----:B------:R-:W-:Y:S01]  /*7440*/  FFMA.FTZ R23, R24, UR5, R23 ;  /* 0x0000000518177c23 */ /* 0x000fe20008010017 */
[----:B------:R-:W-:Y:S02]  /*7450*/  FSEL R93, R27, -INF , !P6 ;  /* 0xff8000001b5d7808 */ /* 0x000fe40007000000 */
[----:B------:R-:W-:-:S02]  /*7460*/  FSEL R94, R94, -INF , !P4 ;  /* 0xff8000005e5e7808 */ /* 0x000fc40006000000 */
[C---:B------:R-:W-:Y:S02]  /*7470*/  ISETP.GE.AND P6, PT, R20.reuse, R214, PT ;  /* 0x000000d61400720c */ /* 0x040fe40003fc6270 */
[-C--:B------:R-:W-:Y:S02]  /*7480*/  ISETP.GE.AND P4, PT, R20, R213.reuse, PT ;  /* 0x000000d51400720c */ /* 0x080fe40003f86270 */
[----:B------:R-:W-:Y:S02]  /*7490*/  I2FP.F32.S32 R21, R20 ;  /* 0x0000001400157245 */ /* 0x000fe40000201400 */
[----:B------:R-:W-:Y:S02]  /*74a0*/  I2FP.F32.S32 R20, R22 ;  /* 0x0000001600147245 */ /* 0x000fe40000201400 */
        /* <DEDUP_REMOVED lines=10> */
[-C--:B------:R-:W-:Y:S02]  /*7550*/  ISETP.GE.AND P2, PT, R22, R214.reuse, PT ;  /* 0x000000d61600720c */ /* 0x080fe40003f46270 */
[----:B------:R-:W-:Y:S02]  /*7560*/  FSEL R98, R98, -INF , !P3 ;  /* 0xff80000062627808 */ /* 0x000fe40005800000 */
[C---:B------:R-:W-:Y:S02]  /*7570*/  ISETP.GE.AND P1, PT, R17.reuse, R214, PT ;  /* 0x000000d61100720c */ /* 0x040fe40003f26270 */
[-C--:B------:R-:W-:Y:S02]  /*7580*/  ISETP.GE.AND P6, PT, R17, R213.reuse, PT ;  /* 0x000000d51100720c */ /* 0x080fe40003fc6270 */
[----:B------:R-:W-:-:S02]  /*7590*/  ISETP.GE.AND P3, PT, R22, R213, PT ;  /* 0x000000d51600720c */ /* 0x000fc40003f66270 */
[C---:B------:R-:W-:Y:S02]  /*75a0*/  LOP3.LUT R20, R2.reuse, 0xe9, RZ, 0xfc, !PT ;  /* 0x000000e902147812 */ /* 0x040fe400078efcff */
[----:B------:R-:W-:Y:S02]  /*75b0*/  I2FP.F32.S32 R17, R17 ;  /* 0x0000001100117245 */ /* 0x000fe40000201400 */
[----:B------:R-:W-:Y:S02]  /*75c0*/  LOP3.LUT R16, R2, 0xf0, RZ, 0xfc, !PT ;  /* 0x000000f002107812 */ /* 0x000fe400078efcff */
[----:B------:R-:W-:Y:S01]  /*75d0*/  FSEL R99, R18, -INF , !P4 ;  /* 0xff80000012637808 */ /* 0x000fe20006000000 */
[----:B------:R-:W-:Y:S01]  /*75e0*/  FFMA.FTZ R12, R17, UR5, R12 ;  /* 0x00000005110c7c23 */ /* 0x000fe2000801000c */
[----:B------:R-:W-:Y:S01]  /*75f0*/  FSEL R101, R101, -INF , !P2 ;  /* 0xff80000065657808 */ /* 0x000fe20005000000 */
[----:B------:R-:W-:Y:S01]  /*7600*/  FFMA.FTZ R14, R17, UR5, R14 ;  /* 0x00000005110e7c23 */ /* 0x000fe2000801000e */
[----:B------:R-:W-:-:S02]  /*7610*/  ISETP.GE.AND P4, PT, R20, R214, PT ;  /* 0x000000d61400720c */ /* 0x000fc40003f86270 */
[----:B------:R-:W-:Y:S02]  /*7620*/  ISETP.GE.AND P2, PT, R20, R213, PT ;  /* 0x000000d51400720c */ /* 0x000fe40003f46270 */
[----:B------:R-:W-:Y:S02]  /*7630*/  FSEL R102, R19, -INF , !P3 ;  /* 0xff80000013667808 */ /* 0x000fe40005800000 */
[----:B------:R-:W-:Y:S02]  /*7640*/  I2FP.F32.S32 R20, R20 ;  /* 0x0000001400147245 */ /* 0x000fe40000201400 */
[----:B------:R-:W-:Y:S02]  /*7650*/  I2FP.F32.S32 R19, R16 ;  /* 0x0000001000137245 */ /* 0x000fe40000201400 */
[----:B------:R-:W-:Y:S01]  /*7660*/  FSEL R104, R12, -INF , !P1 ;  /* 0xff8000000c687808 */ /* 0x000fe20004800000 */
[C---:B------:R-:W-:Y:S01]  /*7670*/  FFMA.FTZ R13, R20.reuse, UR5, R13 ;  /* 0x00000005140d7c23 */ /* 0x040fe2000801000d */
[----:B------:R-:W-:Y:S01]  /*7680*/  FFMA.FTZ R15, R20, UR5, R15 ;  /* 0x00000005140f7c23 */ /* 0x000fe2000801000f */
[C---:B------:R-:W-:Y:S01]  /*7690*/  FFMA.FTZ R8, R19.reuse, UR5, R8 ;  /* 0x0000000513087c23 */ /* 0x040fe20008010008 */
[----:B------:R-:W-:Y:S01]  /*76a0*/  FSEL R109, R14, -INF , !P6 ;  /* 0xff8000000e6d7808 */ /* 0x000fe20007000000 */
[----:B------:R-:W-:Y:S01]  /*76b0*/  FFMA.FTZ R10, R19, UR5, R10 ;  /* 0x00000005130a7c23 */ /* 0x000fe2000801000a */
[----:B------:R-:W-:-:S02]  /*76c0*/  ISETP.GE.AND P3, PT, R16, R214, PT ;  /* 0x000000d61000720c */ /* 0x000fc40003f66270 */
[C---:B------:R-:W-:Y:S02]  /*76d0*/  LOP3.LUT R12, R2.reuse, 0xf1, RZ, 0xfc, !PT ;  /* 0x000000f1020c7812 */ /* 0x040fe400078efcff */
[C---:B------:R-:W-:Y:S02]  /*76e0*/  ISETP.GE.AND P6, PT, R2.reuse, R214, PT ;  /* 0x000000d60200720c */ /* 0x040fe40003fc6270 */
[----:B------:R-:W-:Y:S02]  /*76f0*/  LOP3.LUT R2, R2, 0xf9, RZ, 0xfc, !PT ;  /* 0x000000f902027812 */ /* 0x000fe400078efcff */
[----:B------:R-:W-:Y:S02]  /*7700*/  FSEL R111, R13, -INF , !P4 ;  /* 0xff8000000d6f7808 */ /* 0x000fe40006000000 */
[----:B------:R-:W-:Y:S02]  /*7710*/  FSEL R107, R15, -INF , !P2 ;  /* 0xff8000000f6b7808 */ /* 0x000fe40005000000 */
[----:B------:R-:W-:-:S02]  /*7720*/  FSEL R108, R8, -INF , !P3 ;  /* 0xff800000086c7808 */ /* 0x000fc40005800000 */
[C---:B------:R-:W-:Y:S02]  /*7730*/  ISETP.GE.AND P4, PT, R12.reuse, R214, PT ;  /* 0x000000d60c00720c */ /* 0x040fe40003f86270 */
[-C--:B------:R-:W-:Y:S02]  /*7740*/  ISETP.GE.AND P2, PT, R12, R213.reuse, PT ;  /* 0x000000d50c00720c */ /* 0x080fe40003f46270 */
[----:B------:R-:W-:Y:S02]  /*7750*/  I2FP.F32.S32 R8, R2 ;  /* 0x0000000200087245 */ /* 0x000fe40000201400 */
[----:B------:R-:W-:Y:S02]  /*7760*/  I2FP.F32.S32 R12, R12 ;  /* 0x0000000c000c7245 */ /* 0x000fe40000201400 */
[-C--:B------:R-:W-:Y:S01]  /*7770*/  ISETP.GE.AND P1, PT, R16, R213.reuse, PT ;  /* 0x000000d51000720c */ /* 0x080fe20003f26270 */
[----:B------:R-:W-:Y:S01]  /*7780*/  FFMA.FTZ R5, R8, UR5, R5 ;  /* 0x0000000508057c23 */ /* 0x000fe20008010005 */
[----:B------:R-:W-:Y:S01]  /*7790*/  ISETP.GE.AND P3, PT, R2, R214, PT ;  /* 0x000000d60200720c */ /* 0x000fe20003f66270 */
[----:B------:R-:W-:Y:S01]  /*77a0*/  FFMA.FTZ R9, R12, UR5, R9 ;  /* 0x000000050c097c23 */ /* 0x000fe20008010009 */
[----:B------:R-:W-:Y:S01]  /*77b0*/  FSEL R106, R10, -INF , !P1 ;  /* 0xff8000000a6a7808 */ /* 0x000fe20004800000 */
[----:B------:R-:W-:Y:S01]  /*77c0*/  FFMA.FTZ R11, R12, UR5, R11 ;  /* 0x000000050c0b7c23 */ /* 0x000fe2000801000b */
[----:B------:R-:W-:Y:S01]  /*77d0*/  FFMA.FTZ R7, R8, UR5, R7 ;  /* 0x0000000508077c23 */ /* 0x000fe20008010007 */
        /* <DEDUP_REMOVED lines=18> */
.L_x_3192:
        /* <DEDUP_REMOVED lines=29> */
[C---:B------:R-:W-:Y:S01]  /*7ad0*/  LOP3.LUT R0, R2.reuse, UR14, RZ, 0x3c, !PT ;  /* 0x0000000e02007c12 */ /* 0x040fe2000f8e3cff */
[----:B------:R-:W1:Y:S01]  /*7ae0*/  LDCU.64 UR14, c[0x0][0x3a0] ;  /* 0x00007400ff0e77ac */ /* 0x000e620008000a00 */
[----:B------:R-:W-:-:S02]  /*7af0*/  LOP3.LUT R7, R2, UR4, RZ, 0x3c, !PT ;  /* 0x0000000402077c12 */ /* 0x000fc4000f8e3cff */
        /* <DEDUP_REMOVED lines=28> */
.L_x_3193:
        /* <DEDUP_REMOVED lines=30> */
[-C--:B------:R-:W-:Y:S01]  /*7ea0*/  @!P1 LEA.HI.X R17, R12, R15.reuse, R11, 0x6, P6 ;  /* 0x0000000f0c119211 */ /* 0x080fe200030f340b */
[----:B------:R-:W-:Y:S01]  /*7eb0*/  @!UP0 UIMAD UR14, UR11, 0x60, URZ ;  /* 0x000000600b0e88a4 */ /* 0x000fe2000f8e02ff */
[----:B------:R-:W-:Y:S01]  /*7ec0*/  MOV R11, UR10 ;  /* 0x0000000a000b7c02 */ /* 0x000fe20008000f00 */
[----:B------:R-:W-:Y:S01]  /*7ed0*/  @!UP0 UIMAD UR22, UR11, 0xa0, URZ ;  /* 0x000000a00b1688a4 */ /* 0x000fe2000f8e02ff */
[----:B------:R-:W-:Y:S01]  /*7ee0*/  MOV R7, UR10 ;  /* 0x0000000a00077c02 */ /* 0x000fe20008000f00 */
[----:B------:R2:W-:Y:S01]  /*7ef0*/  @P2 STS.128 [R210+0x2000], RZ ;  /* 0x002000ffd2002388 */ /* 0x0005e20000000c00 */
[CC--:B------:R-:W-:Y:S01]  /*7f00*/  @!P1 LEA R22, P3, R2.reuse, R14.reuse, 0x8 ;  /* 0x0000000e02169211 */ /* 0x0c0fe200078640ff */
[----:B------:R-:W-:Y:S01]  /*7f10*/  @!P1 IMAD.MOV.U32 R25, RZ, RZ, R15 ;  /* 0x000000ffff199224 */ /* 0x000fe200078e000f */
[-C--:B------:R-:W-:Y:S01]  /*7f20*/  @!P1 MOV R12, R14.reuse ;  /* 0x0000000e000c9202 */ /* 0x080fe20000000f00 */
[----:B------:R2:W-:Y:S01]  /*7f30*/  @P1 STS.128 [R210+0x2800], RZ ;  /* 0x002800ffd2001388 */ /* 0x0005e20000000c00 */
[-C--:B------:R-:W-:Y:S01]  /*7f40*/  @!P1 LEA.HI.X R23, R7, R15.reuse, R0, 0x8, P3 ;  /* 0x0000000f07179211 */ /* 0x080fe200018f4400 */
[----:B------:R-:W-:Y:S01]  /*7f50*/  IMAD.U32 R0, RZ, RZ, UR10 ;  /* 0x0000000aff007e24 */ /* 0x000fe2000f8e00ff */
[-C--:B------:R-:W-:Y:S01]  /*7f60*/  @!P1 MOV R24, R14.reuse ;  /* 0x0000000e00189202 */ /* 0x080fe20000000f00 */
[----:B------:R-:W-:Y:S01]  /*7f70*/  @!PT LDS RZ, [RZ] ;  /* 0x00000000fffff984 */ /* 0x000fe20000000800 */
[----:B------:R-:W-:Y:S01]  /*7f80*/  @!PT LDS RZ, [RZ] ;  /* 0x00000000fffff984 */ /* 0x000fe20000000800 */
[----:B------:R-:W-:Y:S01]  /*7f90*/  @!PT LDS RZ, [RZ] ;  /* 0x00000000fffff984 */ /* 0x000fe20000000800 */
[----:B------:R2:W-:Y:S01]  /*7fa0*/  @!P1 LDGSTS.E.BYPASS.LTC128B.128 [R210+0x2800], desc[UR18][R14.64] ;  /* 0x028000000ed29fae */ /* 0x0005e2000b981a12 */
[----:B------:R-:W-:Y:S01]  /*7fb0*/  @!UP0 UIMAD UR15, UR11, 0xc0, URZ ;  /* 0x000000c00b0f88a4 */ /* 0x000fe2000f8e02ff */
[----:B------:R-:W-:Y:S01]  /*7fc0*/  @!P1 IMAD.WIDE.U32 R12, R2, 0xc0, R12 ;  /* 0x000000c0020c9825 */ /* 0x000fe200078e000c */
[-C--:B------:R-:W-:Y:S01]  /*7fd0*/  @!P1 MOV R26, R14.reuse ;  /* 0x0000000e001a9202 */ /* 0x080fe20000000f00 */
[----:B------:R2:W-:Y:S01]  /*7fe0*/  @P1 STS.128 [R210+0x3000], RZ ;  /* 0x003000ffd2001388 */ /* 0x0005e20000000c00 */
[-C--:B------:R-:W-:Y:S01]  /*7ff0*/  @!P1 MOV R28, R14.reuse ;  /* 0x0000000e001c9202 */ /* 0x080fe20000000f00 */
[----:B------:R-:W-:Y:S01]  /*8000*/  @!P1 IMAD.MOV.U32 R27, RZ, RZ, R15 ;  /* 0x000000ffff1b9224 */ /* 0x000fe200078e000f */
[-C--:B------:R-:W-:Y:S01]  /*8010*/  @!P1 MOV R30, R14.reuse ;  /* 0x0000000e001e9202 */ /* 0x080fe20000000f00 */
[----:B------:R-:W-:Y:S01]  /*8020*/  @!PT LDS RZ, [RZ] ;  /* 0x00000000fffff984 */ /* 0x000fe20000000800 */
[----:B------:R-:W-:Y:S01]  /*8030*/  @!PT LDS RZ, [RZ] ;  /* 0x00000000fffff984 */ /* 0x000fe20000000800 */
[----:B------:R-:W-:Y:S01]  /*8040*/  @!PT LDS RZ, [RZ] ;  /* 0x00000000fffff984 */ /* 0x000fe20000000800 */
[----:B------:R2:W-:Y:S01]  /*8050*/  @!P1 LDGSTS.E.BYPASS.LTC128B.128 [R210+0x3000], desc[UR18][R18.64] ;  /* 0x0300000012d29fae */ /* 0x0005e2000b981a12 */
[----:B------:R-:W-:Y:S01]  /*8060*/  @!P1 IMAD.WIDE.U32 R24, R0, 0xe0, R24 ;  /* 0x000000e000189825 */ /* 0x000fe200078e0018 */
[----:B------:R-:W-:Y:S01]  /*8070*/  @!UP0 UIMAD UR24, UR11, 0x120, URZ ;  /* 0x000001200b1888a4 */ /* 0x000fe2000f8e02ff */
[-C--:B-1----:R-:W-:Y:S01]  /*8080*/  @!P1 LEA R20, P4, R10, R14.reuse, 0x7 ;  /* 0x0000000e0a149211 */ /* 0x082fe200078838ff */
[----:B------:R2:W-:Y:S01]  /*8090*/  @P1 STS.128 [R210+0x3800], RZ ;  /* 0x003800ffd2001388 */ /* 0x0005e20000000c00 */
[-C--:B------:R-:W-:Y:S01]  /*80a0*/  @!P1 MOV R10, R14.reuse ;  /* 0x0000000e000a9202 */ /* 0x080fe20000000f00 */
[--C-:B------:R-:W-:Y:S01]  /*80b0*/  @!P1 IMAD.MOV.U32 R29, RZ, RZ, R15.reuse ;  /* 0x000000ffff1d9224 */ /* 0x100fe200078e000f */
[----:B------:R-:W-:Y:S01]  /*80c0*/  @!P1 LEA.HI.X R21, R9, R15, R8, 0x7, P4 ;  /* 0x0000000f09159211 */ /* 0x000fe200020f3c08 */
        /* <DEDUP_REMOVED lines=8> */
[----:B------:R-:W-:Y:S01]  /*8150*/  @!P1 IADD3 R9, PT, PT, R9, UR14, RZ ;  /* 0x0000000e09099c10 */ /* 0x000fe2000fffe0ff */
        /* <DEDUP_REMOVED lines=9> */
[----:B------:R-:W-:Y:S01]  /*81f0*/  @!P1 VIADD R11, R11, UR22 ;  /* 0x000000160b0b9c36 */ /* 0x000fe20008000000 */
[----:B------:R-:W-:Y:S01]  /*8200*/  @!P1 MOV R34, R14 ;  /* 0x0000000e00229202 */ /* 0x000fe20000000f00 */
[----:B------:R-:W-:Y:S01]  /*8210*/  @!P1 IMAD.WIDE.U32 R26, R2, 0x120, R26 ;  /* 0x00000120021a9825 */ /* 0x000fe200078e001a */
[----:B------:R2:W-:Y:S01]  /*8220*/  @P1 STS.128 [R210+0x4800], RZ ;  /* 0x004800ffd2001388 */ /* 0x0005e20000000c00 */
[----:B------:R-:W-:-:S02]  /*8230*/  @!UP0 UIMAD UR22, UR11, 0x160, URZ ;  /* 0x000001600b1688a4 */ /* 0x000fc4000f8e02ff */
[----:B------:R-:W-:Y:S01]  /*8240*/  @!P1 IMAD.MOV.U32 R31, RZ, RZ, R15 ;  /* 0x000000ffff1f9224 */ /* 0x000fe200078e000f */
[----:B------:R-:W-:Y:S01]  /*8250*/  @!PT LDS RZ, [RZ] ;  /* 0x00000000fffff984 */ /* 0x000fe20000000800 */
[----:B------:R-:W-:Y:S01]  /*8260*/  @!PT LDS RZ, [RZ] ;  /* 0x00000000fffff984 */ /* 0x000fe20000000800 */
[----:B------:R-:W-:Y:S01]  /*8270*/  @!PT LDS RZ, [RZ] ;  /* 0x00000000fffff984 */ /* 0x000fe20000000800 */
[----:B------:R2:W-:Y:S01]  /*8280*/  @!P1 LDGSTS.E.BYPASS.LTC128B.128 [R210+0x4800], desc[UR18][R20.64] ;  /* 0x0480000014d29fae */ /* 0x0005e2000b981a12 */
[----:B------:R-:W-:Y:S01]  /*8290*/  @!P1 VIADD R25, R25, UR14 ;  /* 0x0000000e19199c36 */ /* 0x000fe20008000000 */
[----:B------:R-:W-:Y:S01]  /*82a0*/  @!P1 IADD3 R27, PT, PT, R27, UR24, RZ ;  /* 0x000000181b1b9c10 */ /* 0x000fe2000fffe0ff */
[----:B------:R-:W-:Y:S01]  /*82b0*/  @!P1 IMAD.WIDE.U32 R28, R0, 0x140, R28 ;  /* 0x00000140001c9825 */ /* 0x000fe200078e001c */
[----:B------:R2:W-:Y:S01]  /*82c0*/  @P1 STS.128 [R210+0x5000], RZ ;  /* 0x005000ffd2001388 */ /* 0x0005e20000000c00 */
[----:B------:R-:W-:Y:S02]  /*82d0*/  @!UP0 UIMAD UR14, UR11, 0x1a0, URZ ;  /* 0x000001a00b0e88a4 */ /* 0x000fe4000f8e02ff */
        /* <DEDUP_REMOVED lines=63> */
.L_x_3195:
[----:B------:R-:W-:Y:S05]  /*86d0*/  BSYNC.RECONVERGENT B0 ;  /* 0x0000000000007941 */ /* 0x000fea0003800200 */
.L_x_3194:
[----:B------:R-:W0:Y:S02]  /*86e0*/  LDGDEPBAR ;  /* 0x00000000000079af */ /* 0x000e240000000000 */
.L_x_3191:
[----:B------:R-:W-:Y:S01]  /*86f0*/  FMNMX3.FTZ R0, R5, R160, R124, !PT ;  /* 0x000000a005007276 */ /* 0x000fe2000781007c */
[----:B------:R-:W3:Y:S01]  /*8700*/  LDCU UR14, c[0x0][0x45c] ;  /* 0x00008b80ff0e77ac */ /* 0x000ee20008000800 */
[----:B-12---:R-:W-:Y:S02]  /*8710*/  FMNMX3.FTZ R9, R4, R158, R156, !PT ;  /* 0x0000009e04097276 */ /* 0x006fe4000781009c */
[----:B------:R-:W-:Y:S01]  /*8720*/  FMNMX3.FTZ R7, R0, R125, R137, !PT ;  /* 0x0000007d00077276 */ /* 0x000fe20007810089 */
[----:B------:R-:W-:Y:S01]  /*8730*/  UISETP.GT.AND UP0, UPT, UR21, UR16, UPT ;  /* 0x000000101500728c */ /* 0x000fe2000bf04270 */
        /* <DEDUP_REMOVED lines=67> */
[----:B------:R-:W-:-:S02]  /*8b70*/  IADD3 R114, PT, PT, R216, R119, RZ ;  /* 0x00000077d8727210 */ /* 0x000fc40007ffe0ff */
[----:B------:R-:W-:Y:S01]  /*8b80*/  IADD3 R105, PT, PT, R216, R117, RZ ;  /* 0x00000075d8697210 */ /* 0x000fe20007ffe0ff */
        /* <DEDUP_REMOVED lines=8> */
[----:B------:R-:W-:Y:S04]  /*8c10*/  LDSM.16.MT88.4 R56, [R117+0xa800] ;  /* 0x00a800007538783b */ /* 0x000fe80000004200 */
[----:B------:R-:W-:Y:S01]  /*8c20*/  LDSM.16.MT88.4 R48, [R119+0xb000] ;  /* 0x00b000007730783b */ /* 0x000fe20000004200 */
[----:B-1----:R-:W-:-:S02]  /*8c30*/  FMNMX.FTZ R2, R9, R2, !PT ;  /* 0x0000000209027209 */ /* 0x002fc40007810000 */
        /* <DEDUP_REMOVED lines=15> */
[----:B------:R-:W1:Y:S01]  /*8d30*/  LDSM.16.MT88.4 R4, [R117+0xa000] ;  /* 0x00a000007504783b */ /* 0x000e620000004200 */
[--C-:B------:R-:W-:Y:S01]  /*8d40*/  FFMA.FTZ R121, R156, UR14, -R120.reuse ;  /* 0x0000000e9c797c23 */ /* 0x100fe20008010878 */
[----:B------:R-:W-:Y:S01]  /*8d50*/  MUFU.EX2 R127, R127 ;  /* 0x0000007f007f7308 */ /* 0x000fe20000000800 */
[----:B------:R-:W-:Y:S01]  /*8d60*/  FFMA.FTZ R36, R132, UR14, -R120 ;  /* 0x0000000e84247c23 */ /* 0x000fe20008010878 */
[--C-:B------:R-:W-:Y:S01]  /*8d70*/  FFMA.FTZ R137, R137, UR14, -R126.reuse ;  /* 0x0000000e89897c23 */ /* 0x100fe2000801087e */
[--C-:B------:R-:W-:Y:S01]  /*8d80*/  FFMA.FTZ R136, R136, UR14, -R126.reuse ;  /* 0x0000000e88887c23 */ /* 0x100fe2000801087e */
[----:B------:R-:W2:Y:S01]  /*8d90*/  MUFU.EX2 R124, R160 ;  /* 0x000000a0007c7308 */ /* 0x000ea20000000800 */
[----:B------:R-:W-:Y:S01]  /*8da0*/  FFMA.FTZ R134, R135, UR14, -R126 ;  /* 0x0000000e87867c23 */ /* 0x000fe2000801087e */
[--C-:B------:R-:W-:Y:S01]  /*8db0*/  FFMA.FTZ R132, R133, UR14, -R120.reuse ;  /* 0x0000000e85847c23 */ /* 0x100fe20008010878 */
[--C-:B------:R-:W-:Y:S01]  /*8dc0*/  FFMA.FTZ R131, R131, UR14, -R120.reuse ;  /* 0x0000000e83837c23 */ /* 0x100fe20008010878 */
[----:B------:R-:W-:Y:S01]  /*8dd0*/  MUFU.EX2 R125, R8 ;  /* 0x00000008007d7308 */ /* 0x000fe20000000800 */
[----:B------:R-:W-:Y:S01]  /*8de0*/  FFMA.FTZ R128, R154, UR14, -R120 ;  /* 0x0000000e9a807c23 */ /* 0x000fe20008010878 */
[--C-:B------:R-:W-:Y:S01]  /*8df0*/  FFMA.FTZ R144, R144, UR14, -R126.reuse ;  /* 0x0000000e90907c23 */ /* 0x100fe2000801087e */
[----:B------:R-:W-:Y:S01]  /*8e00*/  FFMA.FTZ R154, R138, UR14, -R126 ;  /* 0x0000000e8a9a7c23 */ /* 0x000fe2000801087e */
[----:B------:R-:W3:Y:S01]  /*8e10*/  MUFU.EX2 R122, R122 ;  /* 0x0000007a007a7308 */ /* 0x000ee20000000800 */
[--C-:B------:R-:W-:Y:S01]  /*8e20*/  FFMA.FTZ R158, R141, UR14, -R120.reuse ;  /* 0x0000000e8d9e7c23 */ /* 0x100fe20008010878 */
[----:B------:R-:W-:Y:S01]  /*8e30*/  FFMA.FTZ R156, R140, UR14, -R120 ;  /* 0x0000000e8c9c7c23 */ /* 0x000fe20008010878 */
[--C-:B------:R-:W-:Y:S01]  /*8e40*/  FFMA.FTZ R152, R152, UR14, -R126.reuse ;  /* 0x0000000e98987c23 */ /* 0x100fe2000801087e */
[----:B------:R-:W-:Y:S01]  /*8e50*/  MUFU.EX2 R123, R123 ;  /* 0x0000007b007b7308 */ /* 0x000fe20000000800 */
[--C-:B------:R-:W-:Y:S01]  /*8e60*/  FFMA.FTZ R155, R155, UR14, -R126.reuse ;  /* 0x0000000e9b9b7c23 */ /* 0x100fe2000801087e */
[----:B--2---:R-:W-:Y:S01]  /*8e70*/  F2FP.F16.F32.PACK_AB R40, R124, R127 ;  /* 0x0000007f7c28723e */ /* 0x004fe200000000ff */
[--C-:B------:R-:W-:Y:S01]  /*8e80*/  FFMA.FTZ R160, R142, UR14, -R126.reuse ;  /* 0x0000000e8ea07c23 */ /* 0x100fe2000801087e */
[----:B------:R-:W2:Y:S01]  /*8e90*/  MUFU.EX2 R118, R118 ;  /* 0x0000007600767308 */ /* 0x000ea20000000800 */
[----:B------:R-:W-:Y:S01]  /*8ea0*/  FFMA.FTZ R247, R247, UR14, -R126 ;  /* 0x0000000ef7f77c23 */ /* 0x000fe2000801087e */
[--C-:B------:R-:W-:Y:S01]  /*8eb0*/  FFMA.FTZ R245, R245, UR14, -R120.reuse ;  /* 0x0000000ef5f57c23 */ /* 0x100fe20008010878 */
[----:B------:R-:W-:Y:S01]  /*8ec0*/  FFMA.FTZ R168, R173, UR14, -R120 ;  /* 0x0000000eada87c23 */ /* 0x000fe20008010878 */
[----:B------:R-:W-:Y:S01]  /*8ed0*/  MUFU.EX2 R121, R121 ;  /* 0x0000007900797308 */ /* 0x000fe20000000800 */
[--C-:B------:R-:W-:Y:S01]  /*8ee0*/  FFMA.FTZ R164, R171, UR14, -R126.reuse ;  /* 0x0000000eaba47c23 */ /* 0x100fe2000801087e */
[----:B---3--:R-:W-:Y:S01]  /*8ef0*/  F2FP.F16.F32.PACK_AB R42, R122, R125 ;  /* 0x0000007d7a2a723e */ /* 0x008fe200000000ff */
        /* <DEDUP_REMOVED lines=14> */
[----:B------:R-:W-:Y:S01]  /*8fe0*/  FFMA.FTZ R193, R193, UR14, -R120 ;  /* 0x0000000ec1c17c23 */ /* 0x000fe20008010878 */
[----:B---3--:R-:W-:Y:S01]  /*8ff0*/  F2FP.F16.F32.PACK_AB R43, R116, R121 ;  /* 0x00000079742b723e */ /* 0x008fe200000000ff */
[--C-:B------:R-:W-:Y:S01]  /*9000*/  FFMA.FTZ R233, R233, UR14, -R126.reuse ;  /* 0x0000000ee9e97c23 */ /* 0x100fe2000801087e */
[----:B------:R-:W-:Y:S01]  /*9010*/  MUFU.EX2 R134, R134 ;  /* 0x0000008600867308 */ /* 0x000fe20000000800 */
[----:B------:R-:W-:Y:S01]  /*9020*/  FFMA.FTZ R225, R225, UR14, -R126 ;  /* 0x0000000ee1e17c23 */ /* 0x000fe2000801087e */
[--C-:B------:R-:W-:Y:S01]  /*9030*/  FFMA.FTZ R223, R223, UR14, -R120.reuse ;  /* 0x0000000edfdf7c23 */ /* 0x100fe20008010878 */
[----:B------:R-:W-:Y:S01]  /*9040*/  FFMA.FTZ R186, R197, UR14, -R120 ;  /* 0x0000000ec5ba7c23 */ /* 0x000fe20008010878 */
[----:B------:R3:W-:Y:S01]  /*9050*/  MUFU.EX2 R133, R36 ;  /* 0x0000002400857308 */ /* 0x0007e20000000800 */
[C---:B------:R-:W-:Y:S01]  /*9060*/  HMMA.16816.F32 R24, R40.reuse, R20, RZ ;  /* 0x000000142818723c */ /* 0x040fe200000018ff */
[--C-:B------:R-:W-:Y:S01]  /*9070*/  FFMA.FTZ R180, R217, UR14, -R126.reuse ;  /* 0x0000000ed9b47c23 */ /* 0x100fe2000801087e */
[----:B------:R-:W-:Y:S01]  /*9080*/  FFMA.FTZ R182, R203, UR14, -R126 ;  /* 0x0000000ecbb67c23 */ /* 0x000fe2000801087e */
[----:B------:R-:W4:Y:S01]  /*9090*/  MUFU.EX2 R132, R132 ;  /* 0x0000008400847308 */ /* 0x000f220000000800 */
[--C-:B------:R-:W-:Y:S01]  /*90a0*/  FFMA.FTZ R184, R199, UR14, -R120.reuse ;  /* 0x0000000ec7b87c23 */ /* 0x100fe20008010878 */
[--C-:B------:R-:W-:Y:S01]  /*90b0*/  FFMA.FTZ R195, R195, UR14, -R120.reuse ;  /* 0x0000000ec3c37c23 */ /* 0x100fe20008010878 */
[----:B------:R-:W-:Y:S01]  /*90c0*/  FFMA.FTZ R197, R201, UR14, -R120 ;  /* 0x0000000ec9c57c23 */ /* 0x000fe20008010878 */
[----:B------:R-:W-:Y:S01]  /*90d0*/  MUFU.EX2 R131, R131 ;  /* 0x0000008300837308 */ /* 0x000fe20000000800 */
[C---:B------:R-:W-:Y:S01]  /*90e0*/  HMMA.16816.F32 R20, R40.reuse, R22, RZ ;  /* 0x000000162814723c */ /* 0x040fe200000018ff */
[--C-:B------:R-:W-:Y:S01]  /*90f0*/  FFMA.FTZ R219, R219, UR14, -R126.reuse ;  /* 0x0000000edbdb7c23 */ /* 0x100fe2000801087e */
[--C-:B------:R-:W-:Y:S01]  /*9100*/  FFMA.FTZ R215, R215, UR14, -R126.reuse ;  /* 0x0000000ed7d77c23 */ /* 0x100fe2000801087e */
[----:B------:R-:W5:Y:S01]  /*9110*/  MUFU.EX2 R128, R128 ;  /* 0x0000008000807308 */ /* 0x000f620000000800 */
[--C-:B------:R-:W-:Y:S01]  /*9120*/  FFMA.FTZ R188, R183, UR14, -R126.reuse ;  /* 0x0000000eb7bc7c23 */ /* 0x100fe2000801087e */
[----:B---3--:R-:W3:Y:S01]  /*9130*/  LDSM.16.MT88.4 R36, [R105+0xa800] ;  /* 0x00a800006924783b */ /* 0x008ee20000004200 */
[----:B------:R-:W-:Y:S01]  /*9140*/  FFMA.FTZ R190, R179, UR14, -R126 ;  /* 0x0000000eb3be7c23 */ /* 0x000fe2000801087e */
[----:B------:R2:W-:Y:S01]  /*9150*/  MUFU.EX2 R142, R154 ;  /* 0x0000009a008e7308 */ /* 0x0005e20000000800 */
[C---:B------:R-:W-:Y:S01]  /*9160*/  HMMA.16816.F32 R16, R40.reuse, R12, RZ ;  /* 0x0000000c2810723c */ /* 0x040fe200000018ff */
[--C-:B------:R-:W-:Y:S01]  /*9170*/  FFMA.FTZ R165, R165, UR14, -R120.reuse ;  /* 0x0000000ea5a57c23 */ /* 0x100fe20008010878 */
[--C-:B------:R-:W-:Y:S01]  /*9180*/  FFMA.FTZ R192, R167, UR14, -R120.reuse ;  /* 0x0000000ea7c07c23 */ /* 0x100fe20008010878 */
[----:B------:R4:W-:Y:S01]  /*9190*/  MUFU.EX2 R141, R160 ;  /* 0x000000a0008d7308 */ /* 0x0009e20000000800 */
[----:B------:R-:W-:Y:S01]  /*91a0*/  FFMA.FTZ R194, R163, UR14, -R120 ;  /* 0x0000000ea3c27c23 */ /* 0x000fe20008010878 */
[--C-:B------:R-:W-:Y:S01]  /*91b0*/  FFMA.FTZ R185, R185, UR14, -R126.reuse ;  /* 0x0000000eb9b97c23 */ /* 0x100fe2000801087e */
[----:B------:R-:W-:Y:S01]  /*91c0*/  FFMA.FTZ R181, R181, UR14, -R126 ;  /* 0x0000000eb5b57c23 */ /* 0x000fe2000801087e */
[----:B------:R5:W-:Y:S01]  /*91d0*/  MUFU.EX2 R140, R158 ;  /* 0x0000009e008c7308 */ /* 0x000be20000000800 */
[C---:B-1----:R-:W-:Y:S01]  /*91e0*/  HMMA.16816.F32 R8, R40.reuse, R4, RZ ;  /* 0x000000042808723c */ /* 0x042fe200000018ff */
[----:B------:R-:W-:Y:S01]  /*91f0*/  FFMA.FTZ R169, R169, UR14, -R120 ;  /* 0x0000000ea9a97c23 */ /* 0x000fe20008010878 */
[----:B------:R-:W-:Y:S01]  /*9200*/  FFMA.FTZ R60, R60, UR14, -R126 ;  /* 0x0000000e3c3c7c23 */ /* 0x000fe2000801087e */
[----:B------:R-:W-:Y:S01]  /*9210*/  MUFU.EX2 R155, R155 ;  /* 0x0000009b009b7308 */ /* 0x000fe20000000800 */
[--C-:B------:R-:W-:Y:S01]  /*9220*/  FFMA.FTZ R66, R66, UR14, -R120.reuse ;  /* 0x0000000e42427c23 */ /* 0x100fe20008010878 */
[----:B--2---:R-:W-:Y:S01]  /*9230*/  FFMA.FTZ R154, R153, UR14, -R120 ;  /* 0x0000000e999a7c23 */ /* 0x004fe20008010878 */
[----:B------:R-:W-:Y:S01]  /*9240*/  FFMA.FTZ R68, R68, UR14, -R126 ;  /* 0x0000000e44447c23 */ /* 0x000fe2000801087e */
[----:B------:R-:W-:Y:S01]  /*9250*/  MUFU.EX2 R171, R243 ;  /* 0x000000f300ab7308 */ /* 0x000fe20000000800 */
[C---:B------:R-:W-:Y:S01]  /*9260*/  HMMA.16816.F32 R12, R40.reuse, R14, RZ ;  /* 0x0000000e280c723c */ /* 0x040fe200000018ff */
[----:B----4-:R-:W-:Y:S01]  /*9270*/  FFMA.FTZ R160, R159, UR14, -R120 ;  /* 0x0000000e9fa07c23 */ /* 0x010fe20008010878 */
[--C-:B------:R-:W-:Y:S01]  /*9280*/  FFMA.FTZ R73, R73, UR14, -R126.reuse ;  /* 0x0000000e49497c23 */ /* 0x100fe2000801087e */
[----:B------:R-:W-:Y:S01]  /*9290*/  MUFU.EX2 R164, R164 ;  /* 0x000000a400a47308 */ /* 0x000fe20000000800 */
[--C-:B------:R-:W-:Y:S01]  /*92a0*/  FFMA.FTZ R70, R70, UR14, -R126.reuse ;  /* 0x0000000e46467c23 */ /* 0x100fe2000801087e */
[----:B-----5:R-:W-:Y:S01]  /*92b0*/  FFMA.FTZ R158, R249, UR14, -R126 ;  /* 0x0000000ef99e7c23 */ /* 0x020fe2000801087e */
[--C-:B------:R-:W-:Y:S01]  /*92c0*/  FFMA.FTZ R167, R76, UR14, -R120.reuse ;  /* 0x0000000e4ca77c23 */ /* 0x100fe20008010878 */
[----:B------:R-:W-:Y:S01]  /*92d0*/  MUFU.EX2 R160, R160 ;  /* 0x000000a000a07308 */ /* 0x000fe20000000800 */
[C---:B------:R-:W-:Y:S01]  /*92e0*/  HMMA.16816.F32 R4, R40.reuse, R6, RZ ;  /* 0x000000062804723c */ /* 0x040fe200000018ff */
[----:B------:R-:W-:Y:S01]  /*92f0*/  FFMA.FTZ R196, R78, UR14, -R120 ;  /* 0x0000000e4ec47c23 */ /* 0x000fe20008010878 */
[----:B------:R-:W-:Y:S01]  /*9300*/  FFMA.FTZ R76, R80, UR14, -R126 ;  /* 0x0000000e504c7c23 */ /* 0x000fe2000801087e */
        /* <DEDUP_REMOVED lines=8> */
[----:B------:R-:W-:Y:S01]  /*9390*/  F2FP.F16.F32.PACK_AB R33, R132, R133 ;  /* 0x000000858421723e */ /* 0x000fe200000000ff */
[----:B------:R-:W-:Y:S01]  /*93a0*/  MUFU.EX2 R168, R168 ;  /* 0x000000a800a87308 */ /* 0x000fe20000000800 */
[----:B------:R-:W-:Y:S01]  /*93b0*/  FFMA.FTZ R82, R82, UR14, -R126 ;  /* 0x0000000e52527c23 */ /* 0x000fe2000801087e */
[--C-:B------:R-:W-:Y:S01]  /*93c0*/  FFMA.FTZ R86, R84, UR14, -R120.reuse ;  /* 0x0000000e54567c23 */ /* 0x100fe20008010878 */
[----:B------:R-:W-:Y:S01]  /*93d0*/  FFMA.FTZ R87, R87, UR14, -R120 ;  /* 0x0000000e57577c23 */ /* 0x000fe20008010878 */
[----:B------:R-:W-:Y:S01]  /*93e0*/  HMMA.16816.F32 R40, R40, R34, RZ ;  /* 0x000000222828723c */ /* 0x000fe200000018ff */
        /* <DEDUP_REMOVED lines=18> */
[----:B------:R-:W1:Y:S01]  /*9510*/  LDSM.16.MT88.4 R28, [R114+0xb000] ;  /* 0x00b00000721c783b */ /* 0x000e620000004200 */
[----:B------:R-:W-:Y:S01]  /*9520*/  MUFU.EX2 R189, R225 ;  /* 0x000000e100bd7308 */ /* 0x000fe20000000800 */
[----:B------:R-:W-:Y:S01]  /*9530*/  FADD.FTZ R132, R132, R133 ;  /* 0x0000008584847221 */ /* 0x000fe20000010000 */
[----:B------:R-:W-:Y:S01]  /*9540*/  FADD.FTZ R136, R136, R137 ;  /* 0x0000008988887221 */ /* 0x000fe20000010000 */
[----:B------:R-:W-:Y:S01]  /*9550*/  FFMA.FTZ R242, R110, UR14, -R120 ;  /* 0x0000000e6ef27c23 */ /* 0x000fe20008010878 */
[----:B------:R-:W-:Y:S01]  /*9560*/  MUFU.EX2 R174, R174 ;  /* 0x000000ae00ae7308 */ /* 0x000fe20000000800 */
[----:B------:R-:W-:Y:S01]  /*9570*/  FADD.FTZ R131, R131, R132 ;  /* 0x0000008483837221 */ /* 0x000fe20000010000 */
[C---:B------:R-:W-:Y:S01]  /*9580*/  HMMA.16816.F32 R16, R32.reuse, R52, R16 ;  /* 0x000000342010723c */ /* 0x040fe20000001810 */
[----:B------:R-:W-:Y:S01]  /*9590*/  FFMA.FTZ R52, R139, UR14, -R126 ;  /* 0x0000000e8b347c23 */ /* 0x000fe2000801087e */
[----:B------:R-:W-:Y:S01]  /*95a0*/  MUFU.EX2 R172, R172 ;  /* 0x000000ac00ac7308 */ /* 0x000fe20000000800 */
[----:B------:R-:W-:Y:S01]  /*95b0*/  FADD.FTZ R135, R135, R136 ;  /* 0x0000008887877221 */ /* 0x000fe20000010000 */
[----:B------:R-:W-:Y:S01]  /*95c0*/  FADD.FTZ R131, R128, R131 ;  /* 0x0000008380837221 */ /* 0x000fe20000010000 */
[----:B------:R-:W-:Y:S01]  /*95d0*/  FFMA.FTZ R130, R130, UR14, -R126 ;  /* 0x0000000e82827c23 */ /* 0x000fe2000801087e */
[----:B------:R2:W-:Y:S01]  /*95e0*/  MUFU.EX2 R139, R144 ;  /* 0x00000090008b7308 */ /* 0x0005e20000000800 */
[----:B------:R-:W-:Y:S01]  /*95f0*/  FADD.FTZ R134, R134, R135 ;  /* 0x0000008786867221 */ /* 0x000fe20000010000 */
[C---:B------:R-:W-:Y:S02]  /*9600*/  HMMA.16816.F32 R12, R32.reuse, R54, R12 ;  /* 0x00000036200c723c */ /* 0x040fe4000000180c */
[----:B------:R4:W5:Y:S04]  /*9610*/  MUFU.EX2 R138, R52 ;  /* 0x00000034008a7308 */ /* 0x0009680000000800 */
[----:B------:R-:W-:Y:S02]  /*9620*/  MUFU.EX2 R191, R223 ;  /* 0x000000df00bf7308 */ /* 0x000fe40000000800 */
[----:B------:R-:W-:Y:S01]  /*9630*/  HMMA.16816.F32 R8, R32, R56, R8 ;  /* 0x000000382008723c */ /* 0x000fe20000001808 */
[----:B------:R-:W-:Y:S01]  /*9640*/  FFMA.FTZ R56, R145, UR14, -R120 ;  /* 0x0000000e91387c23 */ /* 0x000fe20008010878 */
[----:B------:R-:W-:Y:S01]  /*9650*/  FFMA.FTZ R57, R147, UR14, -R126 ;  /* 0x0000000e93397c23 */ /* 0x000fe2000801087e */
[----:B------:R5:W1:Y:S01]  /*9660*/  MUFU.EX2 R145, R156 ;  /* 0x0000009c00917308 */ /* 0x000a620000000800 */
[----:B--2---:R-:W-:-:S03]  /*9670*/  FFMA.FTZ R144, R143, UR14, -R120 ;  /* 0x0000000e8f907c23 */ /* 0x004fc60008010878 */
[----:B------:R2:W-:Y:S01]  /*9680*/  MUFU.EX2 R143, R56 ;  /* 0x00000038008f7308 */ /* 0x0005e20000000800 */
[----:B----4-:R-:W4:Y:S01]  /*9690*/  LDSM.16.MT88.4 R52, [R117+0xb000] ;  /* 0x00b000007534783b */ /* 0x010f220000004200 */
[C---:B---3--:R-:W-:Y:S02]  /*96a0*/  HMMA.16816.F32 R44, R32.reuse, R36, R44 ;  /* 0x00000024202c723c */ /* 0x048fe4000000182c */
[----:B------:R-:W3:Y:S04]  /*96b0*/  MUFU.EX2 R144, R144 ;  /* 0x0000009000907308 */ /* 0x000ee80000000800 */
[----:B------:R-:W-:Y:S02]  /*96c0*/  MUFU.EX2 R176, R176 ;  /* 0x000000b000b07308 */ /* 0x000fe40000000800 */
[----:B------:R-:W-:Y:S01]  /*96d0*/  HMMA.16816.F32 R40, R32, R38, R40 ;  /* 0x000000262028723c */ /* 0x000fe20000001828 */
[----:B------:R-:W4:Y:S01]  /*96e0*/  LDSM.16.MT88.4 R36, [R105+0xb000] ;  /* 0x00b000006924783b */ /* 0x000f220000004200 */
[----:B-----5:R-:W-:Y:S01]  /*96f0*/  FFMA.FTZ R156, R157, UR14, -R120 ;  /* 0x0000000e9d9c7c23 */ /* 0x020fe20008010878 */
[----:B------:R-:W-:Y:S01]  /*9700*/  MUFU.EX2 R193, R193 ;  /* 0x000000c100c17308 */ /* 0x000fe20000000800 */
[----:B--2---:R-:W-:-:S03]  /*9710*/  FFMA.FTZ R56, R146, UR14, -R126 ;  /* 0x0000000e92387c23 */ /* 0x004fc6000801087e */
[----:B------:R-:W-:Y:S01]  /*9720*/  MUFU.EX2 R146, R57 ;  /* 0x0000003900927308 */ /* 0x000fe20000000800 */
[----:B------:R-:W-:Y:S01]  /*9730*/  HMMA.16816.F32 R4, R32, R58, R4 ;  /* 0x0000003a2004723c */ /* 0x000fe20000001804 */
[----:B------:R-:W-:Y:S01]  /*9740*/  F2FP.F16.F32.PACK_AB R32, R138, R139 ;  /* 0x0000008b8a20723e */ /* 0x000fe200000000ff */
[----:B------:R-:W-:Y:S01]  /*9750*/  FFMA.FTZ R58, R148, UR14, -R126 ;  /* 0x0000000e943a7c23 */ /* 0x000fe2000801087e */
[----:B-1----:R-:W-:Y:S01]  /*9760*/  F2FP.F16.F32.PACK_AB R33, R145, R140 ;  /* 0x0000008c9121723e */ /* 0x002fe200000000ff */
[----:B------:R1:W-:Y:S01]  /*9770*/  MUFU.EX2 R148, R152 ;  /* 0x0000009800947308 */ /* 0x0003e20000000800 */
[----:B------:R-:W-:Y:S01]  /*9780*/  F2FP.F16.F32.PACK_AB R34, R141, R142 ;  /* 0x0000008e8d22723e */ /* 0x000fe200000000ff */
[----:B------:R-:W-:Y:S01]  /*9790*/  FADD.FTZ R140, R140, R131 ;  /* 0x000000838c8c7221 */ /* 0x000fe20000010000 */
[----:B---3--:R-:W-:Y:S01]  /*97a0*/  F2FP.F16.F32.PACK_AB R35, R144, R143 ;  /* 0x0000008f9023723e */ /* 0x008fe200000000ff */
[----:B------:R-:W2:Y:S01]  /*97b0*/  MUFU.EX2 R147, R58 ;  /* 0x0000003a00937308 */ /* 0x000ea20000000800 */
[----:B------:R-:W-:Y:S01]  /*97c0*/  FADD.FTZ R139, R139, R134 ;  /* 0x000000868b8b7221 */ /* 0x000fe20000010000 */
[----:B------:R-:W-:-:S02]  /*97d0*/  FADD.FTZ R140, R145, R140 ;  /* 0x0000008c918c7221 */ /* 0x000fc40000010000 */
[----:B------:R3:W-:Y:S01]  /*97e0*/  MUFU.EX2 R153, R56 ;  /* 0x0000003800997308 */ /* 0x0007e20000000800 */
[----:B------:R-:W-:Y:S01]  /*97f0*/  FADD.FTZ R139, R138, R139 ;  /* 0x0000008b8a8b7221 */ /* 0x000fe20000010000 */
[C---:B------:R-:W-:Y:S01]  /*9800*/  HMMA.16816.F32 R16, R32.reuse, R28, R16 ;  /* 0x0000001c2010723c */ /* 0x040fe20000001810 */
[----:B------:R-:W-:Y:S01]  /*9810*/  FADD.FTZ R143, R143, R140 ;  /* 0x0000008c8f8f7221 */ /* 0x000fe20000010000 */
[----:B------:R-:W-:Y:S01]  /*9820*/  MUFU.EX2 R157, R247 ;  /* 0x000000f7009d7308 */ /* 0x000fe20000000800 */
[----:B------:R-:W-:Y:S01]  /*9830*/  FADD.FTZ R142, R142, R139 ;  /* 0x0000008b8e8e7221 */ /* 0x000fe20000010000 */
[----:B-1----:R-:W-:Y:S01]  /*9840*/  FFMA.FTZ R152, R149, UR14, -R120 ;  /* 0x0000000e95987c23 */ /* 0x002fe20008010878 */
[----:B------:R-:W-:Y:S01]  /*9850*/  FADD.FTZ R144, R144, R143 ;  /* 0x0000008f90907221 */ /* 0x000fe20000010000 */
[----:B------:R-:W-:Y:S01]  /*9860*/  MUFU.EX2 R156, R156 ;  /* 0x0000009c009c7308 */ /* 0x000fe20000000800 */
[----:B------:R-:W-:Y:S01]  /*9870*/  FADD.FTZ R141, R141, R142 ;  /* 0x0000008e8d8d7221 */ /* 0x000fe20000010000 */
[C---:B------:R-:W-:Y:S01]  /*9880*/  HMMA.16816.F32 R12, R32.reuse, R30, R12 ;  /* 0x0000001e200c723c */ /* 0x040fe2000000180c */
[----:B------:R-:W1:Y:S01]  /*9890*/  LDSM.16.MT88.4 R28, [R119+0xb800] ;  /* 0x00b80000771c783b */ /* 0x000e620000004200 */
[----:B------:R-:W-:Y:S03]  /*98a0*/  MUFU.EX2 R152, R152 ;  /* 0x0000009800987308 */ /* 0x000fe60000000800 */
[----:B---3--:R-:W-:Y:S01]  /*98b0*/  LDSM.16.MT88.4 R56, [R117+0xb800] ;  /* 0x00b800007538783b */ /* 0x008fe20000004200 */
[----:B------:R-:W-:Y:S02]  /*98c0*/  MUFU.EX2 R180, R180 ;  /* 0x000000b400b47308 */ /* 0x000fe40000000800 */
[C---:B------:R-:W-:Y:S01]  /*98d0*/  HMMA.16816.F32 R24, R32.reuse, R48, R24 ;  /* 0x000000302018723c */ /* 0x040fe20000001818 */
[----:B------:R-:W-:Y:S01]  /*98e0*/  LDSM.16.MT88.4 R136, [R114+0x11800] ;  /* 0x011800007288783b */ /* 0x000fe20000004200 */
[----:B------:R-:W-:Y:S04]  /*98f0*/  MUFU.EX2 R203, R219 ;  /* 0x000000db00cb7308 */ /* 0x000fe80000000800 */
[----:B------:R-:W-:Y:S02]  /*9900*/  MUFU.EX2 R182, R182 ;  /* 0x000000b600b67308 */ /* 0x000fe40000000800 */
[C---:B------:R-:W-:Y:S01]  /*9910*/  HMMA.16816.F32 R20, R32.reuse, R50, R20 ;  /* 0x000000322014723c */ /* 0x040fe20000001814 */
[----:B------:R-:W3:Y:S01]  /*9920*/  LDSM.16.MT88.4 R48, [R114+0xb800] ;  /* 0x00b800007230783b */ /* 0x000ee20000004200 */
[----:B------:R-:W-:Y:S04]  /*9930*/  MUFU.EX2 R199, R215 ;  /* 0x000000d700c77308 */ /* 0x000fe80000000800 */
[----:B------:R-:W-:Y:S02]  /*9940*/  MUFU.EX2 R184, R184 ;  /* 0x000000b800b87308 */ /* 0x000fe40000000800 */
[C---:B----4-:R-:W-:Y:S01]  /*9950*/  HMMA.16816.F32 R8, R32.reuse, R52, R8 ;  /* 0x000000342008723c */ /* 0x050fe20000001808 */
[--C-:B------:R-:W-:Y:S01]  /*9960*/  FFMA.FTZ R53, R151, UR14, -R120.reuse ;  /* 0x0000000e97357c23 */ /* 0x100fe20008010878 */
[----:B------:R-:W-:Y:S01]  /*9970*/  FFMA.FTZ R52, R150, UR14, -R120 ;  /* 0x0000000e96347c23 */ /* 0x000fe20008010878 */
[----:B------:R4:W-:Y:S04]  /*9980*/  MUFU.EX2 R151, R154 ;  /* 0x0000009a00977308 */ /* 0x0009e80000000800 */
[----:B------:R-:W5:Y:S01]  /*9990*/  MUFU.EX2 R150, R53 ;  /* 0x0000003500967308 */ /* 0x000f620000000800 */
[C---:B------:R-:W-:Y:S03]  /*99a0*/  HMMA.16816.F32 R44, R32.reuse, R36, R44 ;  /* 0x00000024202c723c */ /* 0x040fe6000000182c */
[----:B------:R1:W5:Y:S04]  /*99b0*/  MUFU.EX2 R149, R52 ;  /* 0x0000003400957308 */ /* 0x0003680000000800 */
[----:B------:R-:W-:Y:S01]  /*99c0*/  MUFU.EX2 R195, R195 ;  /* 0x000000c300c37308 */ /* 0x000fe20000000800 */
[C---:B------:R-:W-:Y:S01]  /*99d0*/  HMMA.16816.F32 R40, R32.reuse, R38, R40 ;  /* 0x000000262028723c */ /* 0x040fe20000001828 */
[----:B------:R-:W3:Y:S01]  /*99e0*/  LDSM.16.MT88.4 R36, [R105+0xb800] ;  /* 0x00b800006924783b */ /* 0x000ee20000004200 */
[----:B----4-:R-:W-:Y:S01]  /*99f0*/  FFMA.FTZ R154, R251, UR14, -R126 ;  /* 0x0000000efb9a7c23 */ /* 0x010fe2000801087e */
[----:B------:R-:W-:Y:S04]  /*9a00*/  MUFU.EX2 R186, R186 ;  /* 0x000000ba00ba7308 */ /* 0x000fe80000000800 */
[----:B------:R-:W-:Y:S01]  /*9a10*/  MUFU.EX2 R197, R197 ;  /* 0x000000c500c57308 */ /* 0x000fe20000000800 */
[----:B------:R-:W-:Y:S01]  /*9a20*/  HMMA.16816.F32 R4, R32, R54, R4 ;  /* 0x000000362004723c */ /* 0x000fe20000001804 */
[----:B--2---:R-:W-:Y:S01]  /*9a30*/  F2FP.F16.F32.PACK_AB R32, R147, R148 ;  /* 0x000000949320723e */ /* 0x004fe200000000ff */
[----:B-1----:R-:W-:Y:S01]  /*9a40*/  LDSM.16.MT88.4 R52, [R119+0xc000] ;  /* 0x00c000007734783b */ /* 0x002fe20000004200 */
[----:B-----5:R-:W-:Y:S01]  /*9a50*/  F2FP.F16.F32.PACK_AB R33, R150, R151 ;  /* 0x000000979621723e */ /* 0x020fe200000000ff */
[----:B------:R-:W1:Y:S01]  /*9a60*/  MUFU.EX2 R154, R154 ;  /* 0x0000009a009a7308 */ /* 0x000e620000000800 */
        /* <DEDUP_REMOVED lines=8> */
[C---:B------:R-:W-:Y:S01]  /*9af0*/  HMMA.16816.F32 R24, R32.reuse, R28, R24 ;  /* 0x0000001c2018723c */ /* 0x040fe20000001818 */
[----:B------:R-:W-:Y:S01]  /*9b00*/  FADD.FTZ R149, R149, R150 ;  /* 0x0000009695957221 */ /* 0x000fe20000010000 */
[----:B------:R4:W-:Y:S01]  /*9b10*/  MUFU.EX2 R179, R181 ;  /* 0x000000b500b37308 */ /* 0x0009e20000000800 */
[----:B------:R-:W-:Y:S02]  /*9b20*/  FADD.FTZ R146, R146, R147 ;  /* 0x0000009392927221 */ /* 0x000fe40000010000 */
[----:B------:R-:W-:Y:S01]  /*9b30*/  FADD.FTZ R149, R152, R149 ;  /* 0x0000009598957221 */ /* 0x000fe20000010000 */
[----:B------:R-:W-:Y:S01]  /*9b40*/  MUFU.EX2 R190, R190 ;  /* 0x000000be00be7308 */ /* 0x000fe20000000800 */
[----:B------:R-:W-:Y:S01]  /*9b50*/  FADD.FTZ R146, R153, R146 ;  /* 0x0000009299927221 */ /* 0x000fe20000010000 */
[----:B------:R-:W-:Y:S01]  /*9b60*/  HMMA.16816.F32 R20, R32, R30, R20 ;  /* 0x0000001e2014723c */ /* 0x000fe20000001814 */
[----:B------:R-:W5:Y:S01]  /*9b70*/  LDSM.16.MT88.4 R28, [R114+0xc000] ;  /* 0x00c00000721c783b */ /* 0x000f620000004200 */
[----:B------:R-:W-:Y:S01]  /*9b80*/  MUFU.EX2 R165, R165 ;  /* 0x000000a500a57308 */ /* 0x000fe20000000800 */
[----:B--2---:R-:W-:Y:S01]  /*9b90*/  FFMA.FTZ R185, R74, UR14, -R126 ;  /* 0x0000000e4ab97c23 */ /* 0x004fe2000801087e */
[----:B------:R-:W-:-:S02]  /*9ba0*/  FFMA.FTZ R74, R72, UR14, -R120 ;  /* 0x0000000e484a7c23 */ /* 0x000fc40008010878 */
[----:B------:R-:W-:Y:S02]  /*9bb0*/  MUFU.EX2 R192, R192 ;  /* 0x000000c000c07308 */ /* 0x000fe40000000800 */
[C---:B---3--:R-:W-:Y:S01]  /*9bc0*/  HMMA.16816.F32 R16, R32.reuse, R48, R16 ;  /* 0x000000302010723c */ /* 0x048fe20000001810 */
[--C-:B----4-:R-:W-:Y:S01]  /*9bd0*/  FFMA.FTZ R181, R71, UR14, -R120.reuse ;  /* 0x0000000e47b57c23 */ /* 0x110fe20008010878 */
[----:B------:R2:W-:Y:S04]  /*9be0*/  MUFU.EX2 R163, R169 ;  /* 0x000000a900a37308 */ /* 0x0005e80000000800 */
[----:B------:R-:W-:Y:S02]  /*9bf0*/  MUFU.EX2 R194, R194 ;  /* 0x000000c200c27308 */ /* 0x000fe40000000800 */
[C---:B------:R-:W-:Y:S01]  /*9c00*/  HMMA.16816.F32 R12, R32.reuse, R50, R12 ;  /* 0x00000032200c723c */ /* 0x040fe2000000180c */
[----:B------:R-:W3:Y:S01]  /*9c10*/  LDSM.16.MT88.4 R48, [R117+0xc000] ;  /* 0x00c000007530783b */ /* 0x000ee20000004200 */
[----:B------:R-:W-:Y:S04]  /*9c20*/  MUFU.EX2 R60, R60 ;  /* 0x0000003c003c7308 */ /* 0x000fe80000000800 */
[----:B------:R-:W-:Y:S02]  /*9c30*/  MUFU.EX2 R66, R66 ;  /* 0x0000004200427308 */ /* 0x000fe40000000800 */
[C---:B------:R-:W-:Y:S01]  /*9c40*/  HMMA.16816.F32 R8, R32.reuse, R56, R8 ;  /* 0x000000382008723c */ /* 0x040fe20000001808 */
[--C-:B------:R-:W-:Y:S01]  /*9c50*/  FFMA.FTZ R56, R161, UR14, -R120.reuse ;  /* 0x0000000ea1387c23 */ /* 0x100fe20008010878 */
[----:B--2---:R-:W-:Y:S01]  /*9c60*/  FFMA.FTZ R169, R69, UR14, -R120 ;  /* 0x0000000e45a97c23 */ /* 0x004fe20008010878 */
[----:B------:R-:W2:Y:S04]  /*9c70*/  MUFU.EX2 R161, R245 ;  /* 0x000000f500a17308 */ /* 0x000ea80000000800 */
[----:B------:R4:W5:Y:S01]  /*9c80*/  MUFU.EX2 R159, R56 ;  /* 0x00000038009f7308 */ /* 0x0009620000000800 */
[C---:B------:R-:W-:Y:S03]  /*9c90*/  HMMA.16816.F32 R44, R32.reuse, R36, R44 ;  /* 0x00000024202c723c */ /* 0x040fe6000000182c */
[----:B------:R-:W-:Y:S04]  /*9ca0*/  MUFU.EX2 R68, R68 ;  /* 0x0000004400447308 */ /* 0x000fe80000000800 */
[----:B------:R-:W-:Y:S01]  /*9cb0*/  MUFU.EX2 R73, R73 ;  /* 0x0000004900497308 */ /* 0x000fe20000000800 */
[C---:B------:R-:W-:Y:S01]  /*9cc0*/  HMMA.16816.F32 R40, R32.reuse, R38, R40 ;  /* 0x000000262028723c */ /* 0x040fe20000001828 */
[----:B------:R-:W3:Y:S02]  /*9cd0*/  LDSM.16.MT88.4 R36, [R105+0xc000] ;  /* 0x00c000006924783b */ /* 0x000ee40000004200 */
[----:B------:R-:W-:Y:S04]  /*9ce0*/  MUFU.EX2 R70, R70 ;  /* 0x0000004600467308 */ /* 0x000fe80000000800 */
[----:B------:R-:W-:Y:S01]  /*9cf0*/  MUFU.EX2 R71, R185 ;  /* 0x000000b900477308 */ /* 0x000fe20000000800 */
[----:B------:R-:W-:Y:S01]  /*9d00*/  HMMA.16816.F32 R4, R32, R58, R4 ;  /* 0x0000003a2004723c */ /* 0x000fe20000001804 */
[----:B-1----:R-:W-:Y:S01]  /*9d10*/  F2FP.F16.F32.PACK_AB R32, R154, R155 ;  /* 0x0000009b9a20723e */ /* 0x002fe200000000ff */
[----:B----4-:R-:W-:Y:S01]  /*9d20*/  LDSM.16.MT88.4 R56, [R117+0xc800] ;  /* 0x00c800007538783b */ /* 0x010fe20000004200 */
[----:B--2---:R-:W-:Y:S01]  /*9d30*/  F2FP.F16.F32.PACK_AB R33, R161, R156 ;  /* 0x0000009ca121723e */ /* 0x004fe200000000ff */
[----:B------:R-:W-:Y:S01]  /*9d40*/  MUFU.EX2 R69, R181 ;  /* 0x000000b500457308 */ /* 0x000fe20000000800 */
[----:B------:R-:W-:-:S02]  /*9d50*/  F2FP.F16.F32.PACK_AB R34, R157, R158 ;  /* 0x0000009e9d22723e */ /* 0x000fc400000000ff */
[----:B-----5:R-:W-:Y:S01]  /*9d60*/  F2FP.F16.F32.PACK_AB R35, R160, R159 ;  /* 0x0000009fa023723e */ /* 0x020fe200000000ff */
[----:B------:R-:W-:Y:S04]  /*9d70*/  MUFU.EX2 R72, R169 ;  /* 0x000000a900487308 */ /* 0x000fe80000000800 */
        /* <DEDUP_REMOVED lines=8> */
[C---:B---3--:R-:W-:Y:S01]  /*9e00*/  HMMA.16816.F32 R8, R32.reuse, R48, R8 ;  /* 0x000000302008723c */ /* 0x048fe20000001808 */
[----:B------:R-:W-:Y:S01]  /*9e10*/  FFMA.FTZ R48, R175, UR14, -R120 ;  /* 0x0000000eaf307c23 */ /* 0x000fe20008010878 */
[----:B------:R-:W-:Y:S04]  /*9e20*/  MUFU.EX2 R81, R81 ;  /* 0x0000005100517308 */ /* 0x000fe80000000800 */
[----:B------:R2:W3:Y:S02]  /*9e30*/  MUFU.EX2 R173, R48 ;  /* 0x0000003000ad7308 */ /* 0x0004e40000000800 */
[C---:B------:R-:W-:Y:S02]  /*9e40*/  HMMA.16816.F32 R24, R32.reuse, R52, R24 ;  /* 0x000000342018723c */ /* 0x040fe40000001818 */
[----:B------:R4:W5:Y:S04]  /*9e50*/  MUFU.EX2 R175, R241 ;  /* 0x000000f100af7308 */ /* 0x0009680000000800 */
[----:B------:R-:W-:Y:S02]  /*9e60*/  MUFU.EX2 R82, R82 ;  /* 0x0000005200527308 */ /* 0x000fe40000000800 */
[C---:B------:R-:W-:Y:S01]  /*9e70*/  HMMA.16816.F32 R20, R32.reuse, R54, R20 ;  /* 0x000000362014723c */ /* 0x040fe20000001814 */
[----:B------:R-:W1:Y:S01]  /*9e80*/  LDSM.16.MT88.4 R52, [R114+0xc800] ;  /* 0x00c800007234783b */ /* 0x000e620000004200 */
[----:B------:R-:W-:Y:S04]  /*9e90*/  MUFU.EX2 R83, R83 ;  /* 0x0000005300537308 */ /* 0x000fe80000000800 */
[----:B------:R-:W-:Y:S02]  /*9ea0*/  MUFU.EX2 R86, R86 ;  /* 0x0000005600567308 */ /* 0x000fe40000000800 */
[----:B------:R-:W-:Y:S01]  /*9eb0*/  HMMA.16816.F32 R4, R32, R50, R4 ;  /* 0x000000322004723c */ /* 0x000fe20000001804 */
[----:B--2---:R-:W2:Y:S01]  /*9ec0*/  LDSM.16.MT88.4 R48, [R105+0xc800] ;  /* 0x00c800006930783b */ /* 0x004ea20000004200 */
[----:B------:R-:W-:Y:S01]  /*9ed0*/  MUFU.EX2 R87, R87 ;  /* 0x0000005700577308 */ /* 0x000fe20000000800 */
[----:B----4-:R-:W-:-:S03]  /*9ee0*/  FFMA.FTZ R241, R113, UR14, -R126 ;  /* 0x0000000e71f17c23 */ /* 0x010fc6000801087e */
[----:B------:R-:W-:Y:S02]  /*9ef0*/  MUFU.EX2 R242, R242 ;  /* 0x000000f200f27308 */ /* 0x000fe40000000800 */
[----:B------:R-:W-:Y:S01]  /*9f00*/  HMMA.16816.F32 R44, R32, R36, R44 ;  /* 0x00000024202c723c */ /* 0x000fe2000000182c */
[----:B------:R-:W-:Y:S01]  /*9f10*/  F2FP.F16.F32.PACK_AB R36, R164, R171 ;  /* 0x000000aba424723e */ /* 0x000fe200000000ff */
[----:B------:R-:W-:Y:S01]  /*9f20*/  MUFU.EX2 R241, R241 ;  /* 0x000000f100f17308 */ /* 0x000fe20000000800 */
[----:B---3--:R-:W-:-:S05]  /*9f30*/  F2FP.F16.F32.PACK_AB R37, R168, R173 ;  /* 0x000000ada825723e */ /* 0x008fca00000000ff */
[----:B------:R-:W-:Y:S01]  /*9f40*/  HMMA.16816.F32 R40, R32, R38, R40 ;  /* 0x000000262028723c */ /* 0x000fe20000001828 */
[----:B------:R-:W3:Y:S01]  /*9f50*/  LDSM.16.MT88.4 R32, [R119+0xd000] ;  /* 0x00d000007720783b */ /* 0x000ee20000004200 */
[----:B-----5:R-:W-:Y:S02]  /*9f60*/  F2FP.F16.F32.PACK_AB R38, R175, R162 ;  /* 0x000000a2af26723e */ /* 0x020fe400000000ff */
[----:B------:R-:W-:-:S07]  /*9f70*/  F2FP.F16.F32.PACK_AB R39, R177, R166 ;  /* 0x000000a6b127723e */ /* 0x000fce00000000ff */
[C---:B-1----:R-:W-:Y:S08]  /*9f80*/  HMMA.16816.F32 R24, R36.reuse, R28, R24 ;  /* 0x0000001c2418723c */ /* 0x042ff00000001818 */
[C---:B------:R-:W-:Y:S01]  /*9f90*/  HMMA.16816.F32 R20, R36.reuse, R30, R20 ;  /* 0x0000001e2414723c */ /* 0x040fe20000001814 */
[----:B------:R-:W1:Y:S07]  /*9fa0*/  LDSM.16.MT88.4 R28, [R114+0xd000] ;  /* 0x00d00000721c783b */ /* 0x000e6e0000004200 */
[C---:B------:R-:W-:Y:S08]  /*9fb0*/  HMMA.16816.F32 R16, R36.reuse, R52, R16 ;  /* 0x000000342410723c */ /* 0x040ff00000001810 */
        /* <DEDUP_REMOVED lines=31> */
[C---:B-1----:R-:W-:Y:S08]  /*a1b0*/  HMMA.16816.F32 R16, R52.reuse, R28, R16 ;  /* 0x0000001c3410723c */ /* 0x042ff00000001810 */
[C---:B------:R-:W-:Y:S01]  /*a1c0*/  HMMA.16816.F32 R12, R52.reuse, R30, R12 ;  /* 0x0000001e340c723c */ /* 0x040fe2000000180c */
[----:B------:R-:W1:Y:S07]  /*a1d0*/  LDSM.16.MT88.4 R28, [R117+0xe000] ;  /* 0x00e00000751c783b */ /* 0x000e6e0000004200 */
        /* <DEDUP_REMOVED lines=8> */
[----:B------:R-:W-:Y:S01]  /*a260*/  FFMA.FTZ R58, R61, UR14, -R120 ;  /* 0x0000000e3d3a7c23 */ /* 0x000fe20008010878 */
[----:B------:R-:W-:Y:S04]  /*a270*/  MUFU.EX2 R65, R65 ;  /* 0x0000004100417308 */ /* 0x000fe80000000800 */
[C---:B--2---:R-:W-:Y:S01]  /*a280*/  HMMA.16816.F32 R44, R52.reuse, R48, R44 ;  /* 0x00000030342c723c */ /* 0x044fe2000000182c */
[----:B------:R-:W2:Y:S04]  /*a290*/  MUFU.EX2 R67, R59 ;  /* 0x0000003b00437308 */ /* 0x000ea80000000800 */
[----:B------:R-:W-:Y:S03]  /*a2a0*/  MUFU.EX2 R62, R62 ;  /* 0x0000003e003e7308 */ /* 0x000fe60000000800 */
[----:B------:R-:W-:Y:S01]  /*a2b0*/  HMMA.16816.F32 R40, R52, R50, R40 ;  /* 0x000000323428723c */ /* 0x000fe20000001828 */
[----:B------:R-:W4:Y:S01]  /*a2c0*/  LDSM.16.MT88.4 R48, [R105+0xe000] ;  /* 0x00e000006930783b */ /* 0x000f220000004200 */
[----:B------:R-:W-:Y:S01]  /*a2d0*/  F2FP.F16.F32.PACK_AB R52, R188, R183 ;  /* 0x000000b7bc34723e */ /* 0x000fe200000000ff */
[----:B------:R-:W-:Y:S01]  /*a2e0*/  MUFU.EX2 R61, R56 ;  /* 0x00000038003d7308 */ /* 0x000fe20000000800 */
[----:B------:R-:W-:-:S02]  /*a2f0*/  F2FP.F16.F32.PACK_AB R53, R192, R165 ;  /* 0x000000a5c035723e */ /* 0x000fc400000000ff */
[----:B------:R-:W-:Y:S01]  /*a300*/  F2FP.F16.F32.PACK_AB R54, R190, R179 ;  /* 0x000000b3be36723e */ /* 0x000fe200000000ff */
[----:B------:R5:W2:Y:S01]  /*a310*/  MUFU.EX2 R64, R58 ;  /* 0x0000003a00407308 */ /* 0x000aa20000000800 */
[----:B------:R-:W-:-:S07]  /*a320*/  F2FP.F16.F32.PACK_AB R55, R194, R163 ;  /* 0x000000a3c237723e */ /* 0x000fce00000000ff */
[C---:B---3--:R-:W-:Y:S01]  /*a330*/  HMMA.16816.F32 R16, R52.reuse, R32, R16 ;  /* 0x000000203410723c */ /* 0x048fe20000001810 */
[----:B-----5:R-:W-:Y:S07]  /*a340*/  LDSM.16.MT88.4 R56, [R114+0xf000] ;  /* 0x00f000007238783b */ /* 0x020fee0000004200 */
[C---:B------:R-:W-:Y:S01]  /*a350*/  HMMA.16816.F32 R12, R52.reuse, R34, R12 ;  /* 0x00000022340c723c */ /* 0x040fe2000000180c */
[----:B------:R-:W3:Y:S07]  /*a360*/  LDSM.16.MT88.4 R32, [R119+0xe800] ;  /* 0x00e800007720783b */ /* 0x000eee0000004200 */
[C---:B------:R-:W-:Y:S08]  /*a370*/  HMMA.16816.F32 R24, R52.reuse, R36, R24 ;  /* 0x000000243418723c */ /* 0x040ff00000001818 */
[C---:B------:R-:W-:Y:S01]  /*a380*/  HMMA.16816.F32 R20, R52.reuse, R38, R20 ;  /* 0x000000263414723c */ /* 0x040fe20000001814 */
[----:B------:R-:W5:Y:S07]  /*a390*/  LDSM.16.MT88.4 R36, [R114+0xe800] ;  /* 0x00e800007224783b */ /* 0x000f6e0000004200 */
[C---:B-1----:R-:W-:Y:S08]  /*a3a0*/  HMMA.16816.F32 R8, R52.reuse, R28, R8 ;  /* 0x0000001c3408723c */ /* 0x042ff00000001808 */
[C---:B------:R-:W-:Y:S01]  /*a3b0*/  HMMA.16816.F32 R4, R52.reuse, R30, R4 ;  /* 0x0000001e3404723c */ /* 0x040fe20000001804 */
[----:B------:R-:W1:Y:S07]  /*a3c0*/  LDSM.16.MT88.4 R28, [R117+0xe800] ;  /* 0x00e80000751c783b */ /* 0x000e6e0000004200 */
[----:B----4-:R-:W-:Y:S01]  /*a3d0*/  HMMA.16816.F32 R44, R52, R48, R44 ;  /* 0x00000030342c723c */ /* 0x010fe2000000182c */
[----:B--2---:R-:W-:-:S02]  /*a3e0*/  F2FP.F16.F32.PACK_AB R48, R67, R60 ;  /* 0x0000003c4330723e */ /* 0x004fc400000000ff */
        /* <DEDUP_REMOVED lines=10> */
[----:B------:R-:W4:Y:S07]  /*a490*/  LDSM.16.MT88.4 R36, [R117+0xf000] ;  /* 0x00f000007524783b */ /* 0x000f2e0000004200 */
[C---:B-1----:R-:W-:Y:S08]  /*a4a0*/  HMMA.16816.F32 R8, R48.reuse, R28, R8 ;  /* 0x0000001c3008723c */ /* 0x042ff00000001808 */
[C---:B------:R-:W-:Y:S01]  /*a4b0*/  HMMA.16816.F32 R4, R48.reuse, R30, R4 ;  /* 0x0000001e3004723c */ /* 0x040fe20000001804 */
[----:B------:R-:W1:Y:S07]  /*a4c0*/  LDSM.16.MT88.4 R28, [R105+0xf000] ;  /* 0x00f00000691c783b */ /* 0x000e6e0000004200 */
        /* <DEDUP_REMOVED lines=10> */
[C---:B------:R-:W-:Y:S01]  /*a570*/  HMMA.16816.F32 R16, R48.reuse, R56, R16 ;  /* 0x000000383010723c */ /* 0x040fe20000001810 */
[----:B------:R-:W-:Y:S01]  /*a580*/  FFMA.FTZ R56, R79, UR14, -R126 ;  /* 0x0000000e4f387c23 */ /* 0x000fe2000801087e */
[----:B------:R-:W-:Y:S01]  /*a590*/  FFMA.FTZ R79, R75, UR14, -R120 ;  /* 0x0000000e4b4f7c23 */ /* 0x000fe20008010878 */
[--C-:B------:R-:W-:Y:S01]  /*a5a0*/  FFMA.FTZ R57, R77, UR14, -R126.reuse ;  /* 0x0000000e4d397c23 */ /* 0x100fe2000801087e */
[----:B------:R3:W-:Y:S04]  /*a5b0*/  MUFU.EX2 R75, R85 ;  /* 0x00000055004b7308 */ /* 0x0007e80000000800 */
[----:B------:R-:W-:Y:S01]  /*a5c0*/  MUFU.EX2 R77, R56 ;  /* 0x00000038004d7308 */ /* 0x000fe20000000800 */
[C---:B------:R-:W-:Y:S03]  /*a5d0*/  HMMA.16816.F32 R12, R48.reuse, R58, R12 ;  /* 0x0000003a300c723c */ /* 0x040fe6000000180c */
[----:B------:R5:W1:Y:S04]  /*a5e0*/  MUFU.EX2 R80, R57 ;  /* 0x0000003900507308 */ /* 0x000a680000000800 */
[----:B------:R-:W1:Y:S01]  /*a5f0*/  MUFU.EX2 R79, R79 ;  /* 0x0000004f004f7308 */ /* 0x000e620000000800 */
[C---:B----4-:R-:W-:Y:S01]  /*a600*/  HMMA.16816.F32 R8, R48.reuse, R36, R8 ;  /* 0x000000243008723c */ /* 0x050fe20000001808 */
[--C-:B---3--:R-:W-:Y:S01]  /*a610*/  FFMA.FTZ R85, R91, UR14, -R126.reuse ;  /* 0x0000000e5b557c23 */ /* 0x108fe2000801087e */
[----:B------:R-:W-:Y:S01]  /*a620*/  FFMA.FTZ R91, R89, UR14, -R126 ;  /* 0x0000000e595b7c23 */ /* 0x000fe2000801087e */
[--C-:B------:R-:W-:Y:S01]  /*a630*/  FFMA.FTZ R89, R88, UR14, -R120.reuse ;  /* 0x0000000e58597c23 */ /* 0x100fe20008010878 */
[----:B------:R-:W-:Y:S01]  /*a640*/  FFMA.FTZ R88, R90, UR14, -R120 ;  /* 0x0000000e5a587c23 */ /* 0x000fe20008010878 */
[--C-:B------:R-:W-:Y:S01]  /*a650*/  FFMA.FTZ R90, R103, UR14, -R126.reuse ;  /* 0x0000000e675a7c23 */ /* 0x100fe2000801087e */
[----:B------:R3:W-:Y:S02]  /*a660*/  MUFU.EX2 R84, R91 ;  /* 0x0000005b00547308 */ /* 0x0007e40000000800 */
[C---:B------:R-:W-:Y:S01]  /*a670*/  HMMA.16816.F32 R4, R48.reuse, R38, R4 ;  /* 0x000000263004723c */ /* 0x040fe20000001804 */
[----:B------:R-:W4:Y:S01]  /*a680*/  LDSM.16.MT88.4 R36, [R117+0xf800] ;  /* 0x00f800007524783b */ /* 0x000f220000004200 */
[----:B------:R-:W-:Y:S03]  /*a690*/  MUFU.EX2 R85, R85 ;  /* 0x0000005500557308 */ /* 0x000fe60000000800 */
[----:B-----5:R-:W-:Y:S01]  /*a6a0*/  LDSM.16.MT88.4 R56, [R114+0x10000] ;  /* 0x010000007238783b */ /* 0x020fe20000004200 */
[----:B------:R-:W5:Y:S02]  /*a6b0*/  MUFU.EX2 R89, R89 ;  /* 0x0000005900597308 */ /* 0x000f640000000800 */
[----:B-1----:R-:W-:Y:S01]  /*a6c0*/  HMMA.16816.F32 R44, R48, R28, R44 ;  /* 0x0000001c302c723c */ /* 0x002fe2000000182c */
[----:B------:R-:W-:Y:S01]  /*a6d0*/  F2FP.F16.F32.PACK_AB R28, R80, R77 ;  /* 0x0000004d501c723e */ /* 0x000fe200000000ff */
[----:B------:R-:W1:Y:S01]  /*a6e0*/  MUFU.EX2 R88, R88 ;  /* 0x0000005800587308 */ /* 0x000e620000000800 */
[----:B------:R-:W-:Y:S01]  /*a6f0*/  F2FP.F16.F32.PACK_AB R29, R196, R79 ;  /* 0x0000004fc41d723e */ /* 0x000fe200000000ff */
[----:B---3--:R-:W-:-:S02]  /*a700*/  FFMA.FTZ R91, R104, UR14, -R126 ;  /* 0x0000000e685b7c23 */ /* 0x008fc4000801087e */
[----:B------:R-:W-:Y:S02]  /*a710*/  MUFU.EX2 R90, R90 ;  /* 0x0000005a005a7308 */ /* 0x000fe40000000800 */
[----:B------:R-:W-:Y:S01]  /*a720*/  HMMA.16816.F32 R40, R48, R30, R40 ;  /* 0x0000001e3028723c */ /* 0x000fe20000001828 */
[----:B------:R-:W3:Y:S01]  /*a730*/  LDSM.16.MT88.4 R48, [R105+0xf800] ;  /* 0x00f800006930783b */ /* 0x000ee20000004200 */
[----:B------:R-:W-:Y:S01]  /*a740*/  F2FP.F16.F32.PACK_AB R30, R75, R76 ;  /* 0x0000004c4b1e723e */ /* 0x000fe200000000ff */
[----:B------:R-:W-:Y:S01]  /*a750*/  MUFU.EX2 R91, R91 ;  /* 0x0000005b005b7308 */ /* 0x000fe20000000800 */
[----:B------:R-:W-:-:S07]  /*a760*/  F2FP.F16.F32.PACK_AB R31, R81, R78 ;  /* 0x0000004e511f723e */ /* 0x000fce00000000ff */
[C---:B--2---:R-:W-:Y:S08]  /*a770*/  HMMA.16816.F32 R24, R28.reuse, R32, R24 ;  /* 0x000000201c18723c */ /* 0x044ff00000001818 */
[C---:B------:R-:W-:Y:S01]  /*a780*/  HMMA.16816.F32 R20, R28.reuse, R34, R20 ;  /* 0x000000221c14723c */ /* 0x040fe20000001814 */
[----:B------:R-:W2:Y:S07]  /*a790*/  LDSM.16.MT88.4 R32, [R119+0x10000] ;  /* 0x010000007720783b */ /* 0x000eae0000004200 */
[C---:B------:R-:W-:Y:S08]  /*a7a0*/  HMMA.16816.F32 R16, R28.reuse, R52, R16 ;  /* 0x000000341c10723c */ /* 0x040ff00000001810 */
[C---:B------:R-:W-:Y:S01]  /*a7b0*/  HMMA.16816.F32 R12, R28.reuse, R54, R12 ;  /* 0x000000361c0c723c */ /* 0x040fe2000000180c */
[----:B------:R-:W2:Y:S07]  /*a7c0*/  LDSM.16.MT88.4 R52, [R117+0x10000] ;  /* 0x010000007534783b */ /* 0x000eae0000004200 */
[----:B----4-:R-:W-:Y:S01]  /*a7d0*/  HMMA.16816.F32 R8, R28, R36, R8 ;  /* 0x000000241c08723c */ /* 0x010fe20000001808 */
[----:B------:R-:W-:-:S02]  /*a7e0*/  F2FP.F16.F32.PACK_AB R36, R83, R82 ;  /* 0x000000525324723e */ /* 0x000fc400000000ff */
[----:B-----5:R-:W-:-:S05]  /*a7f0*/  F2FP.F16.F32.PACK_AB R37, R89, R86 ;  /* 0x000000565925723e */ /* 0x020fca00000000ff */
[----:B------:R-:W-:Y:S01]  /*a800*/  HMMA.16816.F32 R4, R28, R38, R4 ;  /* 0x000000261c04723c */ /* 0x000fe20000001804 */
[----:B------:R-:W-:Y:S02]  /*a810*/  F2FP.F16.F32.PACK_AB R38, R84, R85 ;  /* 0x000000555426723e */ /* 0x000fe400000000ff */
[----:B-1----:R-:W-:-:S05]  /*a820*/  F2FP.F16.F32.PACK_AB R39, R88, R87 ;  /* 0x000000575827723e */ /* 0x002fca00000000ff */
        /* <DEDUP_REMOVED lines=9> */
[----:B------:R-:W-:Y:S01]  /*a8c0*/  FFMA.FTZ R56, R94, UR14, -R126 ;  /* 0x0000000e5e387c23 */ /* 0x000fe2000801087e */
[----:B------:R-:W-:Y:S01]  /*a8d0*/  FFMA.FTZ R94, R99, UR14, -R120 ;  /* 0x0000000e635e7c23 */ /* 0x000fe20008010878 */
[----:B------:R-:W-:-:S03]  /*a8e0*/  FFMA.FTZ R92, R111, UR14, -R126 ;  /* 0x0000000e6f5c7c23 */ /* 0x000fc6000801087e */
[----:B------:R-:W-:Y:S01]  /*a8f0*/  MUFU.EX2 R57, R57 ;  /* 0x0000003900397308 */ /* 0x000fe20000000800 */
[C---:B------:R-:W-:Y:S01]  /*a900*/  HMMA.16816.F32 R12, R36.reuse, R58, R12 ;  /* 0x0000003a240c723c */ /* 0x040fe2000000180c */
[----:B------:R-:W-:Y:S01]  /*a910*/  FFMA.FTZ R58, R97, UR14, -R126 ;  /* 0x0000000e613a7c23 */ /* 0x000fe2000801087e */
[----:B------:R-:W-:Y:S01]  /*a920*/  FFMA.FTZ R59, R93, UR14, -R120 ;  /* 0x0000000e5d3b7c23 */ /* 0x000fe20008010878 */
[----:B------:R-:W-:Y:S01]  /*a930*/  MUFU.EX2 R56, R56 ;  /* 0x0000003800387308 */ /* 0x000fe20000000800 */
[----:B------:R-:W-:Y:S01]  /*a940*/  FFMA.FTZ R93, R101, UR14, -R126 ;  /* 0x0000000e655d7c23 */ /* 0x000fe2000801087e */
[--C-:B------:R-:W-:Y:S02]  /*a950*/  FFMA.FTZ R97, R102, UR14, -R120.reuse ;  /* 0x0000000e66617c23 */ /* 0x100fe40008010878 */
[----:B------:R-:W3:Y:S01]  /*a960*/  MUFU.EX2 R58, R58 ;  /* 0x0000003a003a7308 */ /* 0x000ee20000000800 */
[C---:B------:R-:W-:Y:S01]  /*a970*/  HMMA.16816.F32 R8, R36.reuse, R52, R8 ;  /* 0x000000342408723c */ /* 0x040fe20000001808 */
[--C-:B------:R-:W-:Y:S01]  /*a980*/  FFMA.FTZ R52, R95, UR14, -R120.reuse ;  /* 0x0000000e5f347c23 */ /* 0x100fe20008010878 */
[--C-:B------:R-:W-:Y:S01]  /*a990*/  FFMA.FTZ R95, R109, UR14, -R120.reuse ;  /* 0x0000000e6d5f7c23 */ /* 0x100fe20008010878 */
[----:B------:R-:W-:Y:S04]  /*a9a0*/  MUFU.EX2 R53, R98 ;  /* 0x0000006200357308 */ /* 0x000fe80000000800 */
[----:B------:R-:W-:Y:S01]  /*a9b0*/  MUFU.EX2 R52, R52 ;  /* 0x0000003400347308 */ /* 0x000fe20000000800 */
[----:B------:R-:W-:Y:S01]  /*a9c0*/  HMMA.16816.F32 R4, R36, R54, R4 ;  /* 0x000000362404723c */ /* 0x000fe20000001804 */
[----:B------:R-:W-:-:S02]  /*a9d0*/  FFMA.FTZ R55, R100, UR14, -R120 ;  /* 0x0000000e64377c23 */ /* 0x000fc40008010878 */
[----:B------:R-:W4:Y:S04]  /*a9e0*/  MUFU.EX2 R59, R59 ;  /* 0x0000003b003b7308 */ /* 0x000f280000000800 */
[----:B------:R5:W-:Y:S01]  /*a9f0*/  MUFU.EX2 R54, R96 ;  /* 0x0000006000367308 */ /* 0x000be20000000800 */
[C---:B-1----:R-:W-:Y:S03]  /*aa00*/  HMMA.16816.F32 R44, R36.reuse, R28, R44 ;  /* 0x0000001c242c723c */ /* 0x042fe6000000182c */
[----:B------:R-:W1:Y:S04]  /*aa10*/  MUFU.EX2 R55, R55 ;  /* 0x0000003700377308 */ /* 0x000e680000000800 */
[----:B------:R-:W2:Y:S01]  /*aa20*/  MUFU.EX2 R93, R93 ;  /* 0x0000005d005d7308 */ /* 0x000ea20000000800 */
[----:B------:R-:W-:Y:S01]  /*aa30*/  HMMA.16816.F32 R40, R36, R30, R40 ;  /* 0x0000001e2428723c */ /* 0x000fe20000001828 */
[----:B------:R-:W2:Y:S01]  /*aa40*/  LDSM.16.MT88.4 R28, [R117+0x10800] ;  /* 0x01080000751c783b */ /* 0x000ea20000004200 */
[----:B---3--:R-:W-:Y:S01]  /*aa50*/  F2FP.F16.F32.PACK_AB R36, R58, R57 ;  /* 0x000000393a24723e */ /* 0x008fe200000000ff */
[----:B------:R-:W-:Y:S01]  /*aa60*/  MUFU.EX2 R92, R92 ;  /* 0x0000005c005c7308 */ /* 0x000fe20000000800 */
[----:B----4-:R-:W-:Y:S01]  /*aa70*/  F2FP.F16.F32.PACK_AB R37, R59, R52 ;  /* 0x000000343b25723e */ /* 0x010fe200000000ff */
[----:B-----5:R-:W-:Y:S01]  /*aa80*/  FFMA.FTZ R96, R107, UR14, -R120 ;  /* 0x0000000e6b607c23 */ /* 0x020fe20008010878 */
[----:B------:R-:W-:Y:S01]  /*aa90*/  F2FP.F16.F32.PACK_AB R38, R53, R56 ;  /* 0x000000383526723e */ /* 0x000fe200000000ff */
[----:B------:R-:W-:Y:S01]  /*aaa0*/  MUFU.EX2 R94, R94 ;  /* 0x0000005e005e7308 */ /* 0x000fe20000000800 */
[----:B-1----:R-:W-:-:S03]  /*aab0*/  F2FP.F16.F32.PACK_AB R39, R55, R54 ;  /* 0x000000363727723e */ /* 0x002fc600000000ff */
[----:B------:R-:W1:Y:S04]  /*aac0*/  MUFU.EX2 R97, R97 ;  /* 0x0000006100617308 */ /* 0x000e680000000800 */
[----:B------:R-:W-:Y:S01]  /*aad0*/  MUFU.EX2 R95, R95 ;  /* 0x0000005f005f7308 */ /* 0x000fe20000000800 */
[C---:B--2---:R-:W-:Y:S03]  /*aae0*/  HMMA.16816.F32 R24, R36.reuse, R32, R24 ;  /* 0x000000202418723c */ /* 0x044fe60000001818 */
[----:B------:R-:W2:Y:S05]  /*aaf0*/  MUFU.EX2 R96, R96 ;  /* 0x0000006000607308 */ /* 0x000eaa0000000800 */
[C---:B------:R-:W-:Y:S01]  /*ab00*/  HMMA.16816.F32 R20, R36.reuse, R34, R20 ;  /* 0x000000222414723c */ /* 0x040fe20000001814 */
[----:B------:R-:W3:Y:S07]  /*ab10*/  LDSM.16.MT88.4 R32, [R105+0x10800] ;  /* 0x010800006920783b */ /* 0x000eee0000004200 */
        /* <DEDUP_REMOVED lines=11> */
[----:B------:R-:W-:-:S02]  /*abd0*/  FADD.FTZ R158, R157, R158 ;  /* 0x0000009e9d9e7221 */ /* 0x000fc40000010000 */
[C---:B------:R-:W-:Y:S01]  /*abe0*/  HMMA.16816.F32 R8, R36.reuse, R28, R8 ;  /* 0x0000001c2408723c */ /* 0x040fe20000001808 */
[----:B------:R-:W-:Y:S01]  /*abf0*/  FADD.FTZ R101, R173, R160 ;  /* 0x000000a0ad657221 */ /* 0x000fe20000010000 */
[----:B------:R-:W-:Y:S02]  /*ac00*/  FADD.FTZ R99, R171, R158 ;  /* 0x0000009eab637221 */ /* 0x000fe40000010000 */
[----:B------:R-:W-:Y:S01]  /*ac10*/  LDSM.16.MT88.4 R156, [R119+0x11800] ;  /* 0x01180000779c783b */ /* 0x000fe20000004200 */
[----:B------:R-:W-:Y:S01]  /*ac20*/  FADD.FTZ R101, R168, R101 ;  /* 0x00000065a8657221 */ /* 0x000fe20000010000 */
[----:B------:R-:W-:Y:S02]  /*ac30*/  FADD.FTZ R99, R164, R99 ;  /* 0x00000063a4637221 */ /* 0x000fe40000010000 */
[----:B------:R-:W-:Y:S01]  /*ac40*/  HMMA.16816.F32 R4, R36, R30, R4 ;  /* 0x0000001e2404723c */ /* 0x000fe20000001804 */
[----:B------:R-:W5:Y:S01]  /*ac50*/  LDSM.16.MT88.4 R28, [R119+0x11000] ;  /* 0x01100000771c783b */ /* 0x000f620000004200 */
[----:B------:R-:W-:-:S04]  /*ac60*/  FADD.FTZ R166, R166, R101 ;  /* 0x00000065a6a67221 */ /* 0x000fc80000010000 */
        /* <DEDUP_REMOVED lines=9> */
[----:B------:R-:W-:Y:S01]  /*ad00*/  F2FP.F16.F32.PACK_AB R36, R93, R90 ;  /* 0x0000005a5d24723e */ /* 0x000fe200000000ff */
[----:B------:R-:W3:Y:S01]  /*ad10*/  LDSM.16.MT88.4 R32, [R117+0x11000] ;  /* 0x011000007520783b */ /* 0x000ee20000004200 */
[----:B------:R-:W-:Y:S01]  /*ad20*/  FADD.FTZ R170, R170, R187 ;  /* 0x000000bbaaaa7221 */ /* 0x000fe20000010000 */
[----:B------:R-:W-:Y:S01]  /*ad30*/  FADD.FTZ R193, R193, R176 ;  /* 0x000000b0c1c17221 */ /* 0x000fe20000010000 */
[----:B-1----:R-:W-:-:S02]  /*ad40*/  F2FP.F16.F32.PACK_AB R37, R97, R94 ;  /* 0x0000005e6125723e */ /* 0x002fc400000000ff */
[----:B------:R-:W-:Y:S01]  /*ad50*/  FADD.FTZ R189, R189, R170 ;  /* 0x000000aabdbd7221 */ /* 0x000fe20000010000 */
[----:B------:R-:W-:Y:S01]  /*ad60*/  F2FP.F16.F32.PACK_AB R38, R92, R91 ;  /* 0x0000005b5c26723e */ /* 0x000fe200000000ff */
[----:B------:R-:W-:Y:S01]  /*ad70*/  FADD.FTZ R184, R184, R193 ;  /* 0x000000c1b8b87221 */ /* 0x000fe20000010000 */
[----:B--2---:R-:W-:Y:S01]  /*ad80*/  F2FP.F16.F32.PACK_AB R39, R96, R95 ;  /* 0x0000005f6027723e */ /* 0x004fe200000000ff */
[----:B------:R-:W-:Y:S02]  /*ad90*/  FADD.FTZ R189, R174, R189 ;  /* 0x000000bdaebd7221 */ /* 0x000fe40000010000 */
[----:B------:R-:W-:Y:S02]  /*ada0*/  FADD.FTZ R195, R195, R184 ;  /* 0x000000b8c3c37221 */ /* 0x000fe40000010000 */
[----:B------:R-:W-:Y:S02]  /*adb0*/  FADD.FTZ R180, R180, R189 ;  /* 0x000000bdb4b47221 */ /* 0x000fe40000010000 */
[----:B----4-:R-:W-:Y:S01]  /*adc0*/  HMMA.16816.F32 R16, R36, R48, R16 ;  /* 0x000000302410723c */ /* 0x010fe20000001810 */
[----:B------:R-:W-:Y:S01]  /*add0*/  FFMA.FTZ R48, R112, UR14, -R120 ;  /* 0x0000000e70307c23 */ /* 0x000fe20008010878 */
[----:B------:R-:W-:Y:S01]  /*ade0*/  FADD.FTZ R203, R203, R180 ;  /* 0x000000b4cbcb7221 */ /* 0x000fe20000010000 */
[----:B------:R-:W-:-:S03]  /*adf0*/  FFMA.FTZ R49, R129, UR14, -R120 ;  /* 0x0000000e81317c23 */ /* 0x000fc60008010878 */
[----:B------:R-:W-:Y:S01]  /*ae00*/  FADD.FTZ R182, R182, R203 ;  /* 0x000000cbb6b67221 */ /* 0x000fe20000010000 */
[----:B------:R-:W-:Y:S01]  /*ae10*/  MUFU.EX2 R48, R48 ;  /* 0x0000003000307308 */ /* 0x000fe20000000800 */
[C---:B-----5:R-:W-:Y:S01]  /*ae20*/  HMMA.16816.F32 R24, R36.reuse, R28, R24 ;  /* 0x0000001c2418723c */ /* 0x060fe20000001818 */
[----:B------:R-:W-:Y:S01]  /*ae30*/  FADD.FTZ R28, R186, R195 ;  /* 0x000000c3ba1c7221 */ /* 0x000fe20000010000 */
[----:B------:R-:W-:Y:S01]  /*ae40*/  FADD.FTZ R182, R199, R182 ;  /* 0x000000b6c7b67221 */ /* 0x000fe20000010000 */
[----:B------:R-:W1:Y:S02]  /*ae50*/  MUFU.EX2 R49, R49 ;  /* 0x0000003100317308 */ /* 0x000e640000000800 */
[----:B------:R-:W-:Y:S01]  /*ae60*/  FADD.FTZ R28, R197, R28 ;  /* 0x0000001cc51c7221 */ /* 0x000fe20000010000 */
[----:B------:R-:W-:Y:S02]  /*ae70*/  FADD.FTZ R183, R183, R182 ;  /* 0x000000b6b7b77221 */ /* 0x000fe40000010000 */
[----:B------:R-:W-:Y:S01]  /*ae80*/  HMMA.16816.F32 R20, R36, R30, R20 ;  /* 0x0000001e2414723c */ /* 0x000fe20000001814 */
[----:B------:R-:W-:Y:S01]  /*ae90*/  FADD.FTZ R165, R165, R28 ;  /* 0x0000001ca5a57221 */ /* 0x000fe20000010000 */
[----:B------:R-:W-:Y:S01]  /*aea0*/  FADD.FTZ R188, R188, R183 ;  /* 0x000000b7bcbc7221 */ /* 0x000fe20000010000 */
[----:B------:R-:W2:Y:S02]  /*aeb0*/  LDSM.16.MT88.4 R28, [R105+0x11000] ;  /* 0x01100000691c783b */ /* 0x000ea40000004200 */
[----:B------:R-:W-:Y:S01]  /*aec0*/  FADD.FTZ R192, R192, R165 ;  /* 0x000000a5c0c07221 */ /* 0x000fe20000010000 */
[----:B------:R-:W-:-:S02]  /*aed0*/  FADD.FTZ R179, R179, R188 ;  /* 0x000000bcb3b37221 */ /* 0x000fc40000010000 */
[C---:B------:R-:W-:Y:S01]  /*aee0*/  HMMA.16816.F32 R12, R36.reuse, R50, R12 ;  /* 0x00000032240c723c */ /* 0x040fe2000000180c */
[----:B------:R-:W-:Y:S01]  /*aef0*/  FADD.FTZ R163, R163, R192 ;  /* 0x000000c0a3a37221 */ /* 0x000fe20000010000 */
[----:B------:R-:W-:Y:S01]  /*af00*/  FADD.FTZ R179, R190, R179 ;  /* 0x000000b3beb37221 */ /* 0x000fe20000010000 */
[----:B-1----:R-:W-:Y:S02]  /*af10*/  F2FP.F16.F32.PACK_AB R151, R242, R49 ;  /* 0x00000031f297723e */ /* 0x002fe400000000ff */
[----:B------:R-:W-:Y:S01]  /*af20*/  FADD.FTZ R163, R194, R163 ;  /* 0x000000a3c2a37221 */ /* 0x000fe20000010000 */
[----:B------:R-:W-:Y:S02]  /*af30*/  FADD.FTZ R60, R60, R179 ;  /* 0x000000b33c3c7221 */ /* 0x000fe40000010000 */
[----:B---3--:R-:W-:Y:S01]  /*af40*/  HMMA.16816.F32 R8, R36, R32, R8 ;  /* 0x000000202408723c */ /* 0x008fe20000001808 */
        /* <DEDUP_REMOVED lines=12> */
[----:B------:R-:W-:Y:S01]  /*b010*/  FADD.FTZ R68, R68, R61 ;  /* 0x0000003d44447221 */ /* 0x000fe20000010000 */
[----:B------:R-:W1:Y:S01]  /*b020*/  LDSM.16.MT88.4 R104, [R105+0x11800] ;  /* 0x011800006968783b */ /* 0x000e620000004200 */
[----:B------:R-:W3:Y:S01]  /*b030*/  MUFU.EX2 R33, R33 ;  /* 0x0000002100217308 */ /* 0x000ee20000000800 */
[----:B------:R-:W-:Y:S01]  /*b040*/  FADD.FTZ R69, R69, R66 ;  /* 0x0000004245457221 */ /* 0x000fe20000010000 */
[----:B------:R-:W-:-:S02]  /*b050*/  FADD.FTZ R73, R73, R68 ;  /* 0x0000004449497221 */ /* 0x000fc40000010000 */
[----:B------:R-:W4:Y:S01]  /*b060*/  MUFU.EX2 R34, R130 ;  /* 0x0000008200227308 */ /* 0x000f220000000800 */
[----:B------:R-:W-:-:S03]  /*b070*/  FADD.FTZ R69, R72, R69 ;  /* 0x0000004548457221 */ /* 0x000fc60000010000 */
[----:B------:R-:W5:Y:S01]  /*b080*/  MUFU.EX2 R35, R35 ;  /* 0x0000002300237308 */ /* 0x000f620000000800 */
[----:B------:R-:W-:Y:S01]  /*b090*/  FADD.FTZ R74, R74, R69 ;  /* 0x000000454a4a7221 */ /* 0x000fe20000010000 */
[C---:B--2---:R-:W-:Y:S01]  /*b0a0*/  HMMA.16816.F32 R44, R36.reuse, R28, R44 ;  /* 0x0000001c242c723c */ /* 0x044fe2000000182c */
[----:B------:R-:W-:Y:S02]  /*b0b0*/  FADD.FTZ R28, R70, R73 ;  /* 0x00000049461c7221 */ /* 0x000fe40000010000 */
[----:B------:R-:W-:Y:S01]  /*b0c0*/  FADD.FTZ R74, R167, R74 ;  /* 0x0000004aa74a7221 */ /* 0x000fe20000010000 */
[----:B---3--:R-:W-:Y:S01]  /*b0d0*/  F2FP.F16.F32.PACK_AB R148, R33, R32 ;  /* 0x000000202194723e */ /* 0x008fe200000000ff */
[----:B------:R-:W-:Y:S01]  /*b0e0*/  FADD.FTZ R28, R71, R28 ;  /* 0x0000001c471c7221 */ /* 0x000fe20000010000 */
[----:B----4-:R-:W-:Y:S02]  /*b0f0*/  F2FP.F16.F32.PACK_AB R150, R241, R34 ;  /* 0x00000022f196723e */ /* 0x010fe400000000ff */
[----:B------:R-:W-:Y:S01]  /*b100*/  HMMA.16816.F32 R40, R36, R30, R40 ;  /* 0x0000001e2428723c */ /* 0x000fe20000001828 */
        /* <DEDUP_REMOVED lines=9> */
[----:B------:R-:W-:-:S05]  /*b1a0*/  FADD.FTZ R81, R81, R78 ;  /* 0x0000004e51517221 */ /* 0x000fca0000010000 */
        /* <DEDUP_REMOVED lines=45> */
[----:B------:R-:W-:Y:S01]  /*b480*/  USHF.L.U32 UR14, UR14, 0x8, URZ ;  /* 0x000000080e0e7899 */ /* 0x000fe200080006ff */
        /* <DEDUP_REMOVED lines=59> */
.L_x_3197:
[----:B------:R-:W-:Y:S01]  /*b840*/  UMOV UR14, URZ ;  /* 0x000000ff000e7c82 */ /* 0x000fe20008000000 */
[----:B------:R-:W-:Y:S01]  /*b850*/  USHF.L.U32 UR4, UR8, 0x8, URZ ;  /* 0x0000000808047899 */ /* 0x000fe200080006ff */
[----:B------:R-:W-:-:S05]  /*b860*/  IADD3 R5, P1, PT, RZ, -UR14, RZ ;  /* 0x8000000eff057c10 */ /* 0x000fca000ff3e0ff */
[----:B------:R-:W-:-:S05]  /*b870*/  IMAD.X R4, RZ, RZ, ~UR4, P1 ;  /* 0x80000004ff047e24 */ /* 0x000fca00088e06ff */
[----:B------:R-:W-:-:S04]  /*b880*/  SHF.R.S64 R5, R5, 0x1f, R4 ;  /* 0x0000001f05057819 */ /* 0x000fc80000001004 */
[----:B------:R-:W-:-:S04]  /*b890*/  IADD3 R234, P1, PT, R5, R234, RZ ;  /* 0x000000ea05ea7210 */ /* 0x000fc80007f3e0ff */
[----:B------:R-:W-:-:S09]  /*b8a0*/  LEA.HI.X.SX32 R231, R4, R231, 0x1, P1 ;  /* 0x000000e704e77211 */ /* 0x000fd200008f0eff */
.L_x_3198:
        /* <DEDUP_REMOVED lines=13> */
[----:B------:R-:W-:-:S02]  /*b980*/  IMAD.U32 R5, RZ, RZ, UR9 ;  /* 0x00000009ff057e24 */ /* 0x000fc4000f8e00ff */
[----:B------:R-:W-:Y:S02]  /*b990*/  IMAD.U32 R12, RZ, RZ, UR8 ;  /* 0x00000008ff0c7e24 */ /* 0x000fe4000f8e00ff */
[----:B------:R-:W-:Y:S01]  /*b9a0*/  IMAD.U32 R11, RZ, RZ, UR9 ;  /* 0x00000009ff0b7e24 */ /* 0x000fe2000f8e00ff */
[----:B-1----:R-:W-:Y:S01]  /*b9b0*/  ISETP.GE.AND P3, PT, R212, UR4, PT ;  /* 0x00000004d4007c0c */ /* 0x002fe2000bf66270 */
[----:B------:R-:W-:Y:S01]  /*b9c0*/  USHF.L.U64.HI UR4, UR8, 0x5, UR9 ;  /* 0x0000000508047899 */ /* 0x000fe20008010209 */
[----:B------:R-:W-:Y:S01]  /*b9d0*/  IMAD.U32 R14, RZ, RZ, UR8 ;  /* 0x00000008ff0e7e24 */ /* 0x000fe2000f8e00ff */
[----:B------:R-:W-:Y:S01]  /*b9e0*/  SEL R212, R206, 0xffffffe0, !P5 ;  /* 0xffffffe0ced47807 */ /* 0x000fe20006800000 */
[----:B------:R-:W-:Y:S02]  /*b9f0*/  IMAD.U32 R19, RZ, RZ, UR8 ;  /* 0x00000008ff137e24 */ /* 0x000fe4000f8e00ff */
[----:B------:R-:W-:Y:S01]  /*ba00*/  IMAD.SHL.U32 R228, R227, 0x20, RZ ;  /* 0x00000020e3e47824 */ /* 0x000fe200078e00ff */
[----:B------:R-:W-:Y:S01]  /*ba10*/  IADD3.X R9, PT, PT, R231, UR4, RZ, P1, !PT ;  /* 0x00000004e7097c10 */ /* 0x000fe20008ffe4ff */
[----:B------:R-:W-:-:S03]  /*ba20*/  IMAD.IADD R215, R212, 0x1, R205 ;  /* 0x00000001d4d77824 */ /* 0x000fc600078e02cd */
[----:B------:R-:W-:Y:S02]  /*ba30*/  LOP3.LUT R228, R228, 0x7c00, RZ, 0xc0, !PT ;  /* 0x00007c00e4e47812 */ /* 0x000fe400078ec0ff */
[-C--:B------:R-:W-:Y:S01]  /*ba40*/  @!P3 LEA R16, P2, R17, R8.reuse, 0x7 ;  /* 0x000000081110b211 */ /* 0x080fe200078438ff */
[----:B------:R-:W-:Y:S01]  /*ba50*/  @!P3 IMAD.MOV.U32 R230, RZ, RZ, R234 ;  /* 0x000000ffffe6b224 */ /* 0x000fe200078e00ea */
[-C--:B------:R-:W-:Y:S01]  /*ba60*/  @!P3 LEA R6, P1, R13, R8.reuse, 0x8 ;  /* 0x000000080d06b211 */ /* 0x080fe200078240ff */
[--C-:B------:R-:W-:Y:S01]  /*ba70*/  @!P3 IMAD.MOV.U32 R22, RZ, RZ, R8.reuse ;  /* 0x000000ffff16b224 */ /* 0x100fe200078e0008 */
[-C--:B------:R-:W-:Y:S01]  /*ba80*/  @!P3 LEA.HI.X R17, R10, R9.reuse, R7, 0x7, P2 ;  /* 0x000000090a11b211 */ /* 0x080fe200010f3c07 */
[----:B------:R-:W-:Y:S01]  /*ba90*/  @!P3 IMAD.MOV.U32 R23, RZ, RZ, R9 ;  /* 0x000000ffff17b224 */ /* 0x000fe200078e0009 */
[----:B------:R-:W-:Y:S01]  /*baa0*/  @!P3 LEA R20, P4, R21, R8, 0x6 ;  /* 0x000000081514b211 */ /* 0x000fe200078830ff */
[--C-:B------:R-:W-:Y:S01]  /*bab0*/  @!P3 IMAD.MOV.U32 R24, RZ, RZ, R8.reuse ;  /* 0x000000ffff18b224 */ /* 0x100fe200078e0008 */
[-C--:B------:R-:W-:Y:S01]  /*bac0*/  @!P3 LEA.HI.X R7, R4, R9.reuse, R5, 0x8, P1 ;  /* 0x000000090407b211 */ /* 0x080fe200008f4405 */
[----:B------:R-:W-:Y:S01]  /*bad0*/  @!P3 IMAD.MOV.U32 R4, RZ, RZ, R8 ;  /* 0x000000ffff04b224 */ /* 0x000fe200078e0008 */
[----:B------:R-:W-:Y:S01]  /*bae0*/  @!P3 LEA.HI.X R21, R12, R9, R11, 0x6, P4 ;  /* 0x000000090c15b211 */ /* 0x000fe200020f340b */
[--C-:B------:R-:W-:Y:S01]  /*baf0*/  @!P3 IMAD.MOV.U32 R5, RZ, RZ, R9.reuse ;  /* 0x000000ffff05b224 */ /* 0x100fe200078e0009 */
        /* <DEDUP_REMOVED lines=46> */
[----:B------:R-:W-:Y:S02]  /*bde0*/  @!P3 IMAD.MOV.U32 R34, RZ, RZ, R28 ;  /* 0x000000ffff22b224 */ /* 0x000fe400078e001c */
        /* <DEDUP_REMOVED lines=13> */
[----:B------:R-:W-:Y:S01]  /*bec0*/  @!P3 VIADD R27, R27, UR21 ;  /* 0x000000151b1bbc36 */ /* 0x000fe20008000000 */
[----:B------:R-:W-:Y:S01]  /*bed0*/  @!UP0 UIMAD UR9, UR9, 0x1c0, URZ ;  /* 0x000001c0090988a4 */ /* 0x000fe2000f8e02ff */
[----:B------:R-:W-:Y:S01]  /*bee0*/  @!PT LDS RZ, [RZ] ;  /* 0x00000000fffff984 */ /* 0x000fe20000000800 */
[----:B------:R-:W-:Y:S01]  /*bef0*/  @!PT LDS RZ, [RZ] ;  /* 0x00000000fffff984 */ /* 0x000fe20000000800 */
[----:B------:R-:W-:Y:S01]  /*bf00*/  @!PT LDS RZ, [RZ] ;  /* 0x00000000fffff984 */ /* 0x000fe20000000800 */
[----:B------:R-:W-:Y:S01]  /*bf10*/  @!P3 LDGSTS.E.BYPASS.LTC128B.128 [R210+0xc000], desc[UR18][R18.64] ;  /* 0x0c00000012d2bfae */ /* 0x000fe2000b981a12 */
[----:B------:R-:W-:Y:S01]  /*bf20*/  @!P3 VIADD R35, R29, UR15 ;  /* 0x0000000f1d23bc36 */ /* 0x000fe20008000000 */
[----:B------:R-:W-:Y:S01]  /*bf30*/  UIADD3 UR21, UPT, UPT, UR20, -0x2, URZ ;  /* 0xfffffffe14157890 */ /* 0x000fe2000fffe0ff */
[----:B------:R-:W-:Y:S01]  /*bf40*/  @!P3 VIADD R33, R31, UR8 ;  /* 0x000000081f21bc36 */ /* 0x000fe20008000000 */
[----:B------:R-:W-:Y:S01]  /*bf50*/  @P3 STS.128 [R210+0xc800], RZ ;  /* 0x00c800ffd2003388 */ /* 0x000fe20000000c00 */
[----:B------:R-:W-:Y:S01]  /*bf60*/  @!P3 VIADD R37, R5, UR9 ;  /* 0x000000090525bc36 */ /* 0x000fe20008000000 */
[----:B------:R-:W-:Y:S01]  /*bf70*/  LOP3.LUT R5, R209, R228, RZ, 0xfc, !PT ;  /* 0x000000e4d1057212 */ /* 0x000fe200078efcff */
[----:B------:R-:W-:Y:S01]  /*bf80*/  @!P3 IMAD.MOV.U32 R36, RZ, RZ, R4 ;  /* 0x000000ffff24b224 */ /* 0x000fe200078e0004 */
[----:B------:R-:W-:Y:S01]  /*bf90*/  @!PT LDS RZ, [RZ] ;  /* 0x00000000fffff984 */ /* 0x000fe20000000800 */
[----:B------:R-:W-:Y:S01]  /*bfa0*/  @!PT LDS RZ, [RZ] ;  /* 0x00000000fffff984 */ /* 0x000fe20000000800 */
[----:B------:R-:W-:Y:S01]  /*bfb0*/  @!PT LDS RZ, [RZ] ;  /* 0x00000000fffff984 */ /* 0x000fe20000000800 */
[----:B------:R-:W-:Y:S01]  /*bfc0*/  @!P3 LDGSTS.E.BYPASS.LTC128B.128 [R210+0xc800], desc[UR18][R16.64] ;  /* 0x0c80000010d2bfae */ /* 0x000fe2000b981a12 */
[----:B------:R-:W-:Y:S01]  /*bfd0*/  UISETP.GT.AND UP1, UPT, UR21, UR16, UPT ;  /* 0x000000101500728c */ /* 0x000fe2000bf24270 */
[----:B------:R-:W-:-:S02]  /*bfe0*/  LOP3.LUT R5, R5, R208, RZ, 0xfc, !PT ;  /* 0x000000d005057212 */ /* 0x000fc400078efcff */
[----:B------:R-:W-:Y:S02]  /*bff0*/  @P3 STS.128 [R210+0xd000], RZ ;  /* 0x00d000ffd2003388 */ /* 0x000fe40000000c00 */
[----:B------:R-:W-:Y:S02]  /*c000*/  LEA R207, R5, UR6, 0x1 ;  /* 0x0000000605cf7c11 */ /* 0x000fe4000f8e08ff */
[----:B------:R-:W-:Y:S01]  /*c010*/  @!PT LDS RZ, [RZ] ;  /* 0x00000000fffff984 */ /* 0x000fe20000000800 */
[----:B------:R-:W-:Y:S01]  /*c020*/  @!PT LDS RZ, [RZ] ;  /* 0x00000000fffff984 */ /* 0x000fe20000000800 */
[----:B------:R-:W-:Y:S01]  /*c030*/  @!PT LDS RZ, [RZ] ;  /* 0x00000000fffff984 */ /* 0x000fe20000000800 */
[----:B------:R-:W-:Y:S03]  /*c040*/  @!P3 LDGSTS.E.BYPASS.LTC128B.128 [R210+0xd000], desc[UR18][R14.64] ;  /* 0x0d0000000ed2bfae */ /* 0x000fe6000b981a12 */
        /* <DEDUP_REMOVED lines=48> */
[----:B------:R-:W2:Y:S04]  /*c350*/  LDSM.16.M88.4 R28, [R205+0x2000] ;  /* 0x00200000cd1c783b */ /* 0x000ea80000000200 */
[----:B-1----:R-:W1:Y:S04]  /*c360*/  LDSM.16.M88.4 R20, [R205+0x2800] ;  /* 0x00280000cd14783b */ /* 0x002e680000000200 */
[----:B------:R-:W4:Y:S04]  /*c370*/  LDSM.16.M88.4 R12, [R205+0x3000] ;  /* 0x00300000cd0c783b */ /* 0x000f280000000200 */
[----:B------:R-:W5:Y:S04]  /*c380*/  LDSM.16.M88.4 R4, [R205+0x3800] ;  /* 0x00380000cd04783b */ /* 0x000f680000000200 */
        /* <DEDUP_REMOVED lines=10> */
[C---:B------:R-:W-:Y:S03]  /*c430*/  HMMA.16816.F32 R28, R48.reuse, R30, RZ ;  /* 0x0000001e301c723c */ /* 0x040fe600000018ff */
[----:B------:R-:W2:Y:S04]  /*c440*/  LDSM.16.M88.4 R64, [R205+0x8800] ;  /* 0x00880000cd40783b */ /* 0x000ea80000000200 */
[----:B------:R-:W2:Y:S01]  /*c450*/  LDSM.16.M88.4 R56, [R205+0x9000] ;  /* 0x00900000cd38783b */ /* 0x000ea20000000200 */
[C---:B-1----:R-:W-:Y:S03]  /*c460*/  HMMA.16816.F32 R24, R48.reuse, R20, RZ ;  /* 0x000000143018723c */ /* 0x042fe600000018ff */
[----:B------:R-:W1:Y:S04]  /*c470*/  LDSM.16.M88.4 R176, [R205+0x9800] ;  /* 0x00980000cdb0783b */ /* 0x000e680000000200 */
[----:B------:R-:W-:Y:S01]  /*c480*/  LDSM.16.M88.4 R180, [R180] ;  /* 0x00000000b4b4783b */ /* 0x000fe20000000200 */
[C---:B----4-:R-:W-:Y:S03]  /*c490*/  HMMA.16816.F32 R16, R48.reuse, R12, RZ ;  /* 0x0000000c3010723c */ /* 0x050fe600000018ff */
[----:B------:R-:W4:Y:S04]  /*c4a0*/  LDSM.16.M88.4 R44, [R215+0x2000] ;  /* 0x00200000d72c783b */ /* 0x000f280000000200 */
[----:B---3--:R-:W3:Y:S01]  /*c4b0*/  LDSM.16.M88.4 R36, [R215+0x4800] ;  /* 0x00480000d724783b */ /* 0x008ee20000000200 */
        /* <DEDUP_REMOVED lines=11> */
[----:B------:R-:W0:Y:S01]  /*c570*/  LDGDEPBAR ;  /* 0x00000000000079af */ /* 0x000e220000000000 */
[C---:B------:R-:W-:Y:S08]  /*c580*/  HMMA.16816.F32 R116, R48.reuse, R112, RZ ;  /* 0x000000703074723c */ /* 0x040ff000000018ff */
        /* <DEDUP_REMOVED lines=24> */
[C---:B----4-:R-:W-:Y:S08]  /*c710*/  HMMA.16816.F32 R32, R180.reuse, R44, R32 ;  /* 0x0000002cb420723c */ /* 0x050ff00000001820 */
        /* <DEDUP_REMOVED lines=31> */
[----:B------:R-:W-:Y:S07]  /*c910*/  LDSM.16.M88.4 R188, [R215+0x9000] ;  /* 0x00900000d7bc783b */ /* 0x000fee0000000200 */
[C---:B-1----:R-:W-:Y:S08]  /*c920*/  HMMA.16816.F32 R32, R204.reuse, R176, R32 ;  /* 0x000000b0cc20723c */ /* 0x042ff00000001820 */
[----:B------:R-:W-:Y:S01]  /*c930*/  HMMA.16816.F32 R28, R204, R178, R28 ;  /* 0x000000b2cc1c723c */ /* 0x000fe2000000181c */
[----:B------:R-:W1:Y:S07]  /*c940*/  LDSM.16.M88.4 R176, [R3+0x9800] ;  /* 0x0098000003b0783b */ /* 0x000e6e0000000200 */
[C---:B-----5:R-:W-:Y:S08]  /*c950*/  HMMA.16816.F32 R52, R180.reuse, R184, R52 ;  /* 0x000000b8b434723c */ /* 0x060ff00000001834 */
[----:B------:R-:W-:Y:S01]  /*c960*/  HMMA.16816.F32 R48, R180, R186, R48 ;  /* 0x000000bab430723c */ /* 0x000fe20000001830 */
[----:B------:R-:W5:Y:S07]  /*c970*/  LDSM.16.M88.4 R184, [R3+0x6000] ;  /* 0x0060000003b8783b */ /* 0x000f6e0000000200 */
[----:B--2---:R-:W-:Y:S01]  /*c980*/  HMMA.16816.F32 R24, R204, R44, R24 ;  /* 0x0000002ccc18723c */ /* 0x004fe20000001818 */
[----:B------:R-:W-:-:S02]  /*c990*/  IMAD.IADD R44, R212, 0x1, R211 ;  /* 0x00000001d42c7824 */ /* 0x000fc400078e02d3 */
[----:B------:R-:W-:-:S05]  /*c9a0*/  IMAD.IADD R211, R212, 0x1, R3 ;  /* 0x00000001d4d37824 */ /* 0x000fca00078e0203 */
[C---:B------:R-:W-:Y:S01]  /*c9b0*/  HMMA.16816.F32 R20, R204.reuse, R46, R20 ;  /* 0x0000002ecc14723c */ /* 0x040fe20000001814 */
[----:B------:R-:W-:Y:S07]  /*c9c0*/  LDSM.16.M88.4 R44, [R44] ;  /* 0x000000002c2c783b */ /* 0x000fee0000000200 */
[C---:B---3--:R-:W-:Y:S08]  /*c9d0*/  HMMA.16816.F32 R16, R204.reuse, R36, R16 ;  /* 0x00000024cc10723c */ /* 0x048ff00000001810 */
[C---:B------:R-:W-:Y:S01]  /*c9e0*/  HMMA.16816.F32 R12, R204.reuse, R38, R12 ;  /* 0x00000026cc0c723c */ /* 0x040fe2000000180c */
[----:B------:R-:W2:Y:S07]  /*c9f0*/  LDSM.16.M88.4 R36, [R211+0x9800] ;  /* 0x00980000d324783b */ /* 0x000eae0000000200 */
[C---:B----4-:R-:W-:Y:S08]  /*ca00*/  HMMA.16816.F32 R8, R204.reuse, R40, R8 ;  /* 0x00000028cc08723c */ /* 0x050ff00000001808 */
[----:B------:R-:W-:Y:S01]  /*ca10*/  HMMA.16816.F32 R4, R204, R42, R4 ;  /* 0x0000002acc04723c */ /* 0x000fe20000001804 */
[----:B------:R-:W3:Y:S07]  /*ca20*/  LDSM.16.M88.4 R40, [R211+0x2000] ;  /* 0x00200000d328783b */ /* 0x000eee0000000200 */
[C---:B------:R-:W-:Y:S08]  /*ca30*/  HMMA.16816.F32 R68, R180.reuse, R192, R68 ;  /* 0x000000c0b444723c */ /* 0x040ff00000001844 */
[C---:B------:R-:W-:Y:S01]  /*ca40*/  HMMA.16816.F32 R64, R180.reuse, R194, R64 ;  /* 0x000000c2b440723c */ /* 0x040fe20000001840 */
[----:B------:R-:W4:Y:S07]  /*ca50*/  LDSM.16.M88.4 R192, [R3+0x5000] ;  /* 0x0050000003c0783b */ /* 0x000f2e0000000200 */
[C---:B------:R-:W-:Y:S08]  /*ca60*/  HMMA.16816.F32 R92, R180.reuse, R196, R92 ;  /* 0x000000c4b45c723c */ /* 0x040ff0000000185c */
[----:B------:R-:W-:Y:S01]  /*ca70*/  HMMA.16816.F32 R88, R180, R198, R88 ;  /* 0x000000c6b458723c */ /* 0x000fe20000001858 */
[----:B------:R-:W4:Y:S07]  /*ca80*/  LDSM.16.M88.4 R196, [R3+0x4800] ;  /* 0x0048000003c4783b */ /* 0x000f2e0000000200 */
[----:B-1----:R-:W-:Y:S01]  /*ca90*/  HMMA.16816.F32 R48, R204, R178, R48 ;  /* 0x000000b2cc30723c */ /* 0x002fe20000001830 */
[----:B------:R-:W-:-:S05]  /*caa0*/  IMAD.SHL.U32 R178, R227, 0x2, RZ ;  /* 0x00000002e3b27824 */ /* 0x000fca00078e00ff */
[----:B------:R-:W-:Y:S02]  /*cab0*/  LOP3.LUT R178, R178, 0x6, RZ, 0xc0, !PT ;  /* 0x00000006b2b27812 */ /* 0x000fe400078ec0ff */
[C---:B-----5:R-:W-:Y:S08]  /*cac0*/  HMMA.16816.F32 R108, R204.reuse, R184, R108 ;  /* 0x000000b8cc6c723c */ /* 0x060ff0000000186c */
[----:B------:R-:W-:Y:S01]  /*cad0*/  HMMA.16816.F32 R104, R204, R186, R104 ;  /* 0x000000bacc68723c */ /* 0x000fe20000001868 */
[----:B------:R-:W1:Y:S07]  /*cae0*/  LDSM.16.M88.4 R184, [R211+0x2800] ;  /* 0x00280000d3b8783b */ /* 0x000e6e0000000200 */
[C---:B------:R-:W-:Y:S08]  /*caf0*/  HMMA.16816.F32 R100, R180.reuse, R200, R100 ;  /* 0x000000c8b464723c */ /* 0x040ff00000001864 */
[----:B------:R-:W-:Y:S01]  /*cb00*/  HMMA.16816.F32 R96, R180, R202, R96 ;  /* 0x000000cab460723c */ /* 0x000fe20000001860 */
[----:B------:R-:W5:Y:S07]  /*cb10*/  LDSM.16.M88.4 R200, [R3+0x4000] ;  /* 0x0040000003c8783b */ /* 0x000f6e0000000200 */
[----:B--2---:R-:W-:Y:S01]  /*cb20*/  HMMA.16816.F32 R48, R44, R38, R48 ;  /* 0x000000262c30723c */ /* 0x004fe20000001830 */
[----:B------:R-:W-:-:S07]  /*cb30*/  IMAD.U32 R39, RZ, RZ, UR20 ;  /* 0x00000014ff277e24 */ /* 0x000fce000f8e00ff */
[----:B---3--:R-:W-:Y:S08]  /*cb40*/  HMMA.16816.F32 R32, R44, R40, R32 ;  /* 0x000000282c20723c */ /* 0x008ff00000001820 */
[----:B----4-:R-:W-:Y:S01]  /*cb50*/  HMMA.16816.F32 R124, R204, R192, R124 ;  /* 0x000000c0cc7c723c */ /* 0x010fe2000000187c */
[----:B------:R-:W-:-:S04]  /*cb60*/  IMAD R192, R39, 0x100, R178 ;  /* 0x0000010027c07824 */ /* 0x000fc800078e02b2 */
[C---:B------:R-:W-:Y:S02]  /*cb70*/  VIADD R38, R192.reuse, 0xfffffef9 ;  /* 0xfffffef9c0267836 */ /* 0x040fe40000000000 */
[----:B------:R-:W-:Y:S01]  /*cb80*/  VIADD R40, R192, 0xfffffe00 ;  /* 0xfffffe00c0287836 */ /* 0x000fe20000000000 */
[----:B------:R-:W-:Y:S02]  /*cb90*/  HMMA.16816.F32 R120, R204, R194, R120 ;  /* 0x000000c2cc78723c */ /* 0x000fe40000001878 */
[----:B------:R-:W-:Y:S02]  /*cba0*/  I2FP.F32.S32 R194, R38 ;  /* 0x0000002600c27245 */ /* 0x000fe40000201400 */
[----:B------:R-:W-:Y:S02]  /*cbb0*/  I2FP.F32.S32 R39, R40 ;  /* 0x0000002800277245 */ /* 0x000fe40000201400 */
[-C--:B------:R-:W-:Y:S01]  /*cbc0*/  ISETP.GE.AND P4, PT, R40, R214.reuse, PT ;  /* 0x000000d62800720c */ /* 0x080fe20003f86270 */
[----:B------:R-:W-:Y:S01]  /*cbd0*/  FFMA.FTZ R49, R194, UR5, R49 ;  /* 0x00000005c2317c23 */ /* 0x000fe20008010031 */
[----:B------:R-:W-:Y:S01]  /*cbe0*/  HMMA.16816.F32 R28, R44, R42, R28 ;  /* 0x0000002a2c1c723c */ /* 0x000fe2000000181c */
[-C--:B------:R-:W-:Y:S01]  /*cbf0*/  ISETP.GE.AND P6, PT, R40, R213.reuse, PT ;  /* 0x000000d52800720c */ /* 0x080fe20003fc6270 */
[----:B------:R-:W-:Y:S01]  /*cc00*/  VIADD R40, R192, 0xfffffe01 ;  /* 0xfffffe01c0287836 */ /* 0x000fe20000000000 */
[C---:B------:R-:W-:Y:S01]  /*cc10*/  ISETP.GE.AND P2, PT, R38.reuse, R214, PT ;  /* 0x000000d62600720c */ /* 0x040fe20003f46270 */
[C---:B------:R-:W-:Y:S01]  /*cc20*/  FFMA.FTZ R193, R39.reuse, UR5, R34 ;  /* 0x0000000527c17c23 */ /* 0x040fe20008010022 */
[-C--:B------:R-:W-:Y:S01]  /*cc30*/  ISETP.GE.AND P1, PT, R38, R213.reuse, PT ;  /* 0x000000d52600720c */ /* 0x080fe20003f26270 */
[C---:B------:R-:W-:Y:S01]  /*cc40*/  VIADD R34, R192.reuse, 0xfffffe08 ;  /* 0xfffffe08c0227836 */ /* 0x040fe20000000000 */
[----:B------:R-:W-:Y:S01]  /*cc50*/  I2FP.F32.S32 R38, R40 ;  /* 0x0000002800267245 */ /* 0x000fe20000201400 */
[----:B------:R-:W-:Y:S01]  /*cc60*/  HMMA.16816.F32 R164, R204, R196, R164 ;  /* 0x000000c4cca4723c */ /* 0x000fe200000018a4 */
[----:B------:R-:W-:Y:S01]  /*cc70*/  FFMA.FTZ R196, R39, UR5, R32 ;  /* 0x0000000527c47c23 */ /* 0x000fe20008010020 */
[----:B------:R-:W-:Y:S01]  /*cc80*/  FSEL R32, R49, -INF , !P2 ;  /* 0xff80000031207808 */ /* 0x000fe20005000000 */
[----:B------:R-:W-:Y:S01]  /*cc90*/  VIADD R39, R192, 0xfffffe28 ;  /* 0xfffffe28c0277836 */ /* 0x000fe20000000000 */
[----:B------:R-:W-:Y:S01]  /*cca0*/  ISETP.GE.AND P2, PT, R40, R214, PT ;  /* 0x000000d62800720c */ /* 0x000fe20003f46270 */
[----:B------:R-:W-:Y:S01]  /*ccb0*/  FFMA.FTZ R35, R38, UR5, R35 ;  /* 0x0000000526237c23 */ /* 0x000fe20008010023 */
[----:B------:R-:W-:Y:S01]  /*ccc0*/  FSEL R196, R196, -INF , !P4 ;  /* 0xff800000c4c47808 */ /* 0x000fe20006000000 */
[----:B------:R-:W-:Y:S01]  /*ccd0*/  FFMA.FTZ R194, R194, UR5, R51 ;  /* 0x00000005c2c27c23 */ /* 0x000fe20008010033 */
[----:B------:R-:W-:Y:S01]  /*cce0*/  ISETP.GE.AND P4, PT, R40, R213, PT ;  /* 0x000000d52800720c */ /* 0x000fe20003f86270 */
[----:B-1----:R-:W-:Y:S01]  /*ccf0*/  HMMA.16816.F32 R24, R44, R184, R24 ;  /* 0x000000b82c18723c */ /* 0x002fe20000001818 */
[----:B------:R-:W1:Y:S01]  /*cd00*/  LDSM.16.M88.4 R40, [R211+0x3000] ;  /* 0x00300000d328783b */ /* 0x000e620000000200 */
[----:B------:R-:W-:-:S02]  /*cd10*/  FSEL R193, R193, -INF , !P6 ;  /* 0xff800000c1c17808 */ /* 0x000fc40007000000 */
[----:B------:R-:W-:Y:S02]  /*cd20*/  ISETP.GE.AND P6, PT, R34, R214, PT ;  /* 0x000000d62200720c */ /* 0x000fe40003fc6270 */
[----:B------:R-:W-:Y:S02]  /*cd30*/  FSEL R195, R35, -INF , !P4 ;  /* 0xff80000023c37808 */ /* 0x000fe40006000000 */
[----:B------:R-:W-:Y:S01]  /*cd40*/  HMMA.16816.F32 R128, R204, R198, R128 ;  /* 0x000000c6cc80723c */ /* 0x000fe20000001880 */
[----:B------:R-:W-:Y:S01]  /*cd50*/  FFMA.FTZ R198, R38, UR5, R33 ;  /* 0x0000000526c67c23 */ /* 0x000fe20008010021 */
[----:B------:R-:W-:Y:S01]  /*cd60*/  I2FP.F32.S32 R33, R34 ;  /* 0x0000002200217245 */ /* 0x000fe20000201400 */
[----:B------:R-:W-:-:S03]  /*cd70*/  VIADD R38, R192, 0xfffffe09 ;  /* 0xfffffe09c0267836 */ /* 0x000fc60000000000 */
[----:B------:R-:W-:Y:S01]  /*cd80*/  FSEL R198, R198, -INF , !P2 ;  /* 0xff800000c6c67808 */ /* 0x000fe20005000000 */
[C---:B------:R-:W-:Y:S01]  /*cd90*/  FFMA.FTZ R30, R33.reuse, UR5, R30 ;  /* 0x00000005211e7c23 */ /* 0x040fe2000801001e */
[----:B-----5:R-:W-:Y:S01]  /*cda0*/  HMMA.16816.F32 R168, R204, R202, R168 ;  /* 0x000000cacca8723c */ /* 0x020fe200000018a8 */
[----:B------:R-:W-:Y:S01]  /*cdb0*/  FFMA.FTZ R202, R33, UR5, R28 ;  /* 0x0000000521ca7c23 */ /* 0x000fe2000801001c */
[----:B------:R-:W-:Y:S01]  /*cdc0*/  VIADD R28, R192, 0xfffffe10 ;  /* 0xfffffe10c01c7836 */ /* 0x000fe20000000000 */
[-C--:B------:R-:W-:Y:S02]  /*cdd0*/  ISETP.GE.AND P2, PT, R34, R213.reuse, PT ;  /* 0x000000d52200720c */ /* 0x080fe40003f46270 */
[----:B------:R-:W-:Y:S02]  /*cde0*/  I2FP.F32.S32 R34, R38 ;  /* 0x0000002600227245 */ /* 0x000fe40000201400 */
[----:B------:R-:W-:Y:S01]  /*cdf0*/  I2FP.F32.S32 R33, R28 ;  /* 0x0000001c00217245 */ /* 0x000fe20000201400 */
[----:B------:R-:W-:Y:S01]  /*ce00*/  HMMA.16816.F32 R20, R44, R186, R20 ;  /* 0x000000ba2c14723c */ /* 0x000fe20000001814 */
[----:B------:R-:W-:Y:S01]  /*ce10*/  FSEL R202, R202, -INF , !P6 ;  /* 0xff800000caca7808 */ /* 0x000fe20007000000 */
[C---:B------:R-:W-:Y:S01]  /*ce20*/  FFMA.FTZ R29, R34.reuse, UR5, R29 ;  /* 0x00000005221d7c23 */ /* 0x040fe2000801001d */
[----:B------:R-:W-:Y:S01]  /*ce30*/  FFMA.FTZ R31, R34, UR5, R31 ;  /* 0x00000005221f7c23 */ /* 0x000fe2000801001f */
[----:B------:R-:W-:Y:S01]  /*ce40*/  FSEL R215, R30, -INF , !P2 ;  /* 0xff8000001ed77808 */ /* 0x000fe20005000000 */
[C---:B------:R-:W-:Y:S01]  /*ce50*/  FFMA.FTZ R24, R33.reuse, UR5, R24 ;  /* 0x0000000521187c23 */ /* 0x040fe20008010018 */
[-C--:B------:R-:W-:Y:S01]  /*ce60*/  ISETP.GE.AND P4, PT, R38, R214.reuse, PT ;  /* 0x000000d62600720c */ /* 0x080fe20003f86270 */
[----:B------:R-:W-:Y:S01]  /*ce70*/  VIADD R34, R192, 0xfffffe11 ;  /* 0xfffffe11c0227836 */ /* 0x000fe20000000000 */
[----:B------:R-:W-:Y:S01]  /*ce80*/  ISETP.GE.AND P6, PT, R38, R213, PT ;  /* 0x000000d52600720c */ /* 0x000fe20003fc6270 */
[----:B------:R-:W-:Y:S01]  /*ce90*/  FFMA.FTZ R35, R33, UR5, R26 ;  /* 0x0000000521237c23 */ /* 0x000fe2000801001a */
[----:B------:R-:W-:Y:S01]  /*cea0*/  ISETP.GE.AND P2, PT, R28, R214, PT ;  /* 0x000000d61c00720c */ /* 0x000fe20003f46270 */
[C---:B------:R-:W-:Y:S01]  /*ceb0*/  VIADD R26, R192.reuse, 0xfffffe18 ;  /* 0xfffffe18c01a7836 */ /* 0x040fe20000000000 */
[----:B------:R-:W-:Y:S01]  /*cec0*/  FSEL R220, R29, -INF , !P4 ;  /* 0xff8000001ddc7808 */ /* 0x000fe20006000000 */
[----:B------:R-:W-:Y:S01]  /*ced0*/  VIADD R33, R192, 0xfffffe19 ;  /* 0xfffffe19c0217836 */ /* 0x000fe20000000000 */
[----:B------:R-:W-:Y:S01]  /*cee0*/  FSEL R203, R31, -INF , !P6 ;  /* 0xff8000001fcb7808 */ /* 0x000fe20007000000 */
[----:B------:R-:W-:Y:S01]  /*cef0*/  HMMA.16816.F32 R172, R204, R200, R172 ;  /* 0x000000c8ccac723c */ /* 0x000fe200000018ac */
[----:B------:R-:W-:-:S02]  /*cf00*/  FSEL R24, R24, -INF , !P2 ;  /* 0xff80000018187808 */ /* 0x000fc40005000000 */
[-C--:B------:R-:W-:Y:S02]  /*cf10*/  ISETP.GE.AND P4, PT, R28, R213.reuse, PT ;  /* 0x000000d51c00720c */ /* 0x080fe40003f86270 */
[C---:B------:R-:W-:Y:S01]  /*cf20*/  ISETP.GE.AND P6, PT, R34.reuse, R214, PT ;  /* 0x000000d62200720c */ /* 0x040fe20003fc6270 */
[----:B------:R-:W2:Y:S01]  /*cf30*/  LDSM.16.M88.4 R28, [R211+0x3800] ;  /* 0x00380000d31c783b */ /* 0x000ea20000000200 */
[----:B------:R-:W-:Y:S01]  /*cf40*/  ISETP.GE.AND P2, PT, R34, R213, PT ;  /* 0x000000d52200720c */ /* 0x000fe20003f46270 */
[----:B-1----:R-:W-:Y:S01]  /*cf50*/  HMMA.16816.F32 R16, R44, R40, R16 ;  /* 0x000000282c10723c */ /* 0x002fe20000001810 */
[----:B------:R-:W-:Y:S01]  /*cf60*/  I2FP.F32.S32 R34, R34 ;  /* 0x0000002200227245 */ /* 0x000fe20000201400 */
[----:B------:R-:W-:-:S04]  /*cf70*/  VIADD R41, R192, 0xfffffe30 ;  /* 0xfffffe30c0297836 */ /* 0x000fc80000000000 */
[----:B------:R-:W-:Y:S01]  /*cf80*/  FFMA.FTZ R216, R34, UR5, R25 ;  /* 0x0000000522d87c23 */ /* 0x000fe20008010019 */
[----:B------:R-:W-:Y:S01]  /*cf90*/  FSEL R25, R35, -INF , !P4 ;  /* 0xff80000023197808 */ /* 0x000fe20006000000 */
[----:B------:R-:W-:Y:S01]  /*cfa0*/  HMMA.16816.F32 R12, R44, R42, R12 ;  /* 0x0000002a2c0c723c */ /* 0x000fe2000000180c */
[----:B------:R-:W-:Y:S02]  /*cfb0*/  ISETP.GE.AND P4, PT, R26, R214, PT ;  /* 0x000000d61a00720c */ /* 0x000fe40003f86270 */
[----:B------:R-:W-:Y:S02]  /*cfc0*/  FSEL R216, R216, -INF , !P6 ;  /* 0xff800000d8d87808 */ /* 0x000fe40007000000 */
[----:B------:R-:W-:Y:S02]  /*cfd0*/  I2FP.F32.S32 R35, R26 ;  /* 0x0000001a00237245 */ /* 0x000fe40000201400 */
[----:B------:R-:W-:Y:S01]  /*cfe0*/  ISETP.GE.AND P6, PT, R26, R213, PT ;  /* 0x000000d51a00720c */ /* 0x000fe20003fc6270 */
[----:B------:R-:W-:Y:S01]  /*cff0*/  FFMA.FTZ R26, R34, UR5, R27 ;  /* 0x00000005221a7c23 */ /* 0x000fe2000801001b */
[----:B------:R-:W-:Y:S01]  /*d000*/  I2FP.F32.S32 R34, R33 ;  /* 0x0000002100227245 */ /* 0x000fe20000201400 */
[C---:B------:R-:W-:Y:S01]  /*d010*/  FFMA.FTZ R20, R35.reuse, UR5, R20 ;  /* 0x0000000523147c23 */ /* 0x040fe20008010014 */
[----:B------:R-:W-:Y:S01]  /*d020*/  FFMA.FTZ R22, R35, UR5, R22 ;  /* 0x0000000523167c23 */ /* 0x000fe20008010016 */
[----:B------:R-:W-:Y:S01]  /*d030*/  VIADD R35, R192, 0xfffffe20 ;  /* 0xfffffe20c0237836 */ /* 0x000fe20000000000 */
[----:B------:R-:W-:Y:S01]  /*d040*/  FSEL R26, R26, -INF , !P2 ;  /* 0xff8000001a1a7808 */ /* 0x000fe20005000000 */
[C---:B------:R-:W-:Y:S01]  /*d050*/  FFMA.FTZ R21, R34.reuse, UR5, R21 ;  /* 0x0000000522157c23 */ /* 0x040fe20008010015 */
[----:B------:R-:W-:Y:S01]  /*d060*/  ISETP.GE.AND P2, PT, R33, R214, PT ;  /* 0x000000d62100720c */ /* 0x000fe20003f46270 */
[----:B------:R-:W-:Y:S01]  /*d070*/  FFMA.FTZ R34, R34, UR5, R23 ;  /* 0x0000000522227c23 */ /* 0x000fe20008010017 */
[----:B------:R-:W-:Y:S01]  /*d080*/  FSEL R218, R20, -INF , !P4 ;  /* 0xff80000014da7808 */ /* 0x000fe20006000000 */
[----:B------:R-:W-:Y:S01]  /*d090*/  HMMA.16816.F32 R60, R180, R188, R60 ;  /* 0x000000bcb43c723c */ /* 0x000fe2000000183c */
[----:B------:R-:W-:-:S02]  /*d0a0*/  FSEL R27, R22, -INF , !P6 ;  /* 0xff800000161b7808 */ /* 0x000fc40007000000 */
[----:B------:R-:W-:Y:S02]  /*d0b0*/  FSEL R212, R21, -INF , !P2 ;  /* 0xff80000015d47808 */ /* 0x000fe40005000000 */
[----:B------:R-:W1:Y:S01]  /*d0c0*/  LDSM.16.M88.4 R20, [R211+0x4000] ;  /* 0x00400000d314783b */ /* 0x000e620000000200 */
[-C--:B------:R-:W-:Y:S01]  /*d0d0*/  ISETP.GE.AND P4, PT, R33, R213.reuse, PT ;  /* 0x000000d52100720c */ /* 0x080fe20003f86270 */
[----:B------:R-:W-:Y:S01]  /*d0e0*/  VIADD R33, R192, 0xfffffe21 ;  /* 0xfffffe21c0217836 */ /* 0x000fe20000000000 */
[CC--:B------:R-:W-:Y:S01]  /*d0f0*/  ISETP.GE.AND P6, PT, R35.reuse, R214.reuse, PT ;  /* 0x000000d62300720c */ /* 0x0c0fe20003fc6270 */
[----:B------:R-:W-:Y:S01]  /*d100*/  HMMA.16816.F32 R56, R180, R190, R56 ;  /* 0x000000beb438723c */ /* 0x000fe20000001838 */
[----:B------:R-:W-:Y:S01]  /*d110*/  ISETP.GE.AND P2, PT, R35, R213, PT ;  /* 0x000000d52300720c */ /* 0x000fe20003f46270 */
[----:B------:R-:W3:Y:S01]  /*d120*/  LDSM.16.M88.4 R180, [R3+0x6800] ;  /* 0x0068000003b4783b */ /* 0x000ee20000000200 */
[----:B------:R-:W-:Y:S02]  /*d130*/  I2FP.F32.S32 R35, R35 ;  /* 0x0000002300237245 */ /* 0x000fe40000201400 */
[----:B------:R-:W-:Y:S01]  /*d140*/  I2FP.F32.S32 R40, R33 ;  /* 0x0000002100287245 */ /* 0x000fe20000201400 */
[----:B------:R-:W-:Y:S01]  /*d150*/  LDSM.16.M88.4 R188, [R3+0x5800] ;  /* 0x0058000003bc783b */ /* 0x000fe20000000200 */
[----:B------:R-:W-:Y:S01]  /*d160*/  FSEL R34, R34, -INF , !P4 ;  /* 0xff80000022227808 */ /* 0x000fe20006000000 */
[C---:B------:R-:W-:Y:S01]  /*d170*/  FFMA.FTZ R16, R35.reuse, UR5, R16 ;  /* 0x0000000523107c23 */ /* 0x040fe20008010010 */
[----:B------:R-:W-:Y:S01]  /*d180*/  FFMA.FTZ R18, R35, UR5, R18 ;  /* 0x0000000523127c23 */ /* 0x000fe20008010012 */
[----:B------:R-:W-:Y:S01]  /*d190*/  FFMA.FTZ R17, R40, UR5, R17 ;  /* 0x0000000528117c23 */ /* 0x000fe20008010011 */
[C---:B------:R-:W-:Y:S01]  /*d1a0*/  ISETP.GE.AND P4, PT, R33.reuse, R214, PT ;  /* 0x000000d62100720c */ /* 0x040fe20003f86270 */
[----:B--2---:R-:W-:Y:S01]  /*d1b0*/  HMMA.16816.F32 R8, R44, R28, R8 ;  /* 0x0000001c2c08723c */ /* 0x004fe20000001808 */
[----:B------:R-:W-:Y:S01]  /*d1c0*/  FSEL R38, R16, -INF , !P6 ;  /* 0xff80000010267808 */ /* 0x000fe20007000000 */
[----:B------:R-:W-:Y:S01]  /*d1d0*/  FFMA.FTZ R28, R40, UR5, R19 ;  /* 0x00000005281c7c23 */ /* 0x000fe20008010013 */
[----:B------:R-:W-:Y:S01]  /*d1e0*/  ISETP.GE.AND P6, PT, R33, R213, PT ;  /* 0x000000d52100720c */ /* 0x000fe20003fc6270 */
[----:B------:R-:W-:Y:S01]  /*d1f0*/  VIADD R40, R192, 0xfffffe29 ;  /* 0xfffffe29c0287836 */ /* 0x000fe20000000000 */
[----:B------:R-:W-:-:S02]  /*d200*/  FSEL R33, R18, -INF , !P2 ;  /* 0xff80000012217808 */ /* 0x000fc40005000000 */
[----:B------:R-:W-:Y:S01]  /*d210*/  FSEL R35, R17, -INF , !P4 ;  /* 0xff80000011237808 */ /* 0x000fe20006000000 */
[----:B------:R-:W-:Y:S01]  /*d220*/  HMMA.16816.F32 R4, R44, R30, R4 ;  /* 0x0000001e2c04723c */ /* 0x000fe20000001804 */
[C---:B------:R-:W-:Y:S01]  /*d230*/  ISETP.GE.AND P2, PT, R39.reuse, R214, PT ;  /* 0x000000d62700720c */ /* 0x040fe20003f46270 */
[----:B------:R-:W2:Y:S01]  /*d240*/  LDSM.16.M88.4 R16, [R3+0x7800] ;  /* 0x007800000310783b */ /* 0x000ea20000000200 */
[----:B------:R-:W-:Y:S02]  /*d250*/  ISETP.GE.AND P4, PT, R39, R213, PT ;  /* 0x000000d52700720c */ /* 0x000fe40003f86270 */
[----:B------:R-:W-:Y:S02]  /*d260*/  I2FP.F32.S32 R39, R39 ;  /* 0x0000002700277245 */ /* 0x000fe40000201400 */
[----:B------:R-:W-:Y:S01]  /*d270*/  I2FP.F32.S32 R43, R41 ;  /* 0x00000029002b7245 */ /* 0x000fe20000201400 */
[----:B------:R-:W-:Y:S01]  /*d280*/  HMMA.16816.F32 R52, R204, R176, R52 ;  /* 0x000000b0cc34723c */ /* 0x000fe20000001834 */
[----:B------:R-:W-:Y:S01]  /*d290*/  FSEL R28, R28, -INF , !P6 ;  /* 0xff8000001c1c7808 */ /* 0x000fe20007000000 */
[C---:B------:R-:W-:Y:S01]  /*d2a0*/  FFMA.FTZ R29, R39.reuse, UR5, R12 ;  /* 0x00000005271d7c23 */ /* 0x040fe2000801000c */
[----:B------:R-:W-:Y:S01]  /*d2b0*/  I2FP.F32.S32 R12, R40 ;  /* 0x00000028000c7245 */ /* 0x000fe20000201400 */
[----:B------:R-:W-:Y:S01]  /*d2c0*/  FFMA.FTZ R14, R39, UR5, R14 ;  /* 0x00000005270e7c23 */ /* 0x000fe2000801000e */
[----:B------:R-:W-:Y:S01]  /*d2d0*/  FFMA.FTZ R39, R43, UR5, R8 ;  /* 0x000000052b277c23 */ /* 0x000fe20008010008 */
[----:B------:R-:W-:-:S02]  /*d2e0*/  ISETP.GE.AND P6, PT, R40, R214, PT ;  /* 0x000000d62800720c */ /* 0x000fc40003fc6270 */
[C---:B------:R-:W-:Y:S01]  /*d2f0*/  FFMA.FTZ R13, R12.reuse, UR5, R13 ;  /* 0x000000050c0d7c23 */ /* 0x040fe2000801000d */
[----:B------:R-:W-:Y:S01]  /*d300*/  FFMA.FTZ R15, R12, UR5, R15 ;  /* 0x000000050c0f7c23 */ /* 0x000fe2000801000f */
[----:B------:R-:W-:Y:S01]  /*d310*/  VIADD R12, R192, 0xfffffe31 ;  /* 0xfffffe31c00c7836 */ /* 0x000fe20000000000 */
[----:B------:R-:W-:Y:S01]  /*d320*/  FSEL R29, R29, -INF , !P2 ;  /* 0xff8000001d1d7808 */ /* 0x000fe20005000000 */
[----:B-1----:R-:W-:Y:S01]  /*d330*/  HMMA.16816.F32 R172, R44, R20, R172 ;  /* 0x000000142cac723c */ /* 0x002fe200000018ac */
[----:B------:R-:W-:Y:S01]  /*d340*/  FSEL R30, R14, -INF , !P4 ;  /* 0xff8000000e1e7808 */ /* 0x000fe20006000000 */
[----:B------:R-:W-:Y:S01]  /*d350*/  FFMA.FTZ R20, R43, UR5, R10 ;  /* 0x000000052b147c23 */ /* 0x000fe2000801000a */
[----:B------:R-:W-:Y:S01]  /*d360*/  I2FP.F32.S32 R8, R12 ;  /* 0x0000000c00087245 */ /* 0x000fe20000201400 */
[----:B------:R-:W-:Y:S01]  /*d370*/  VIADD R14, R192, 0xfffffe48 ;  /* 0xfffffe48c00e7836 */ /* 0x000fe20000000000 */
[----:B------:R-:W-:Y:S02]  /*d380*/  ISETP.GE.AND P2, PT, R40, R213, PT ;  /* 0x000000d52800720c */ /* 0x000fe40003f46270 */
[-C--:B------:R-:W-:Y:S01]  /*d390*/  ISETP.GE.AND P4, PT, R41, R214.reuse, PT ;  /* 0x000000d62900720c */ /* 0x080fe20003f86270 */
[C---:B------:R-:W-:Y:S01]  /*d3a0*/  FFMA.FTZ R42, R8.reuse, UR5, R9 ;  /* 0x00000005082a7c23 */ /* 0x040fe20008010009 */
[----:B------:R-:W-:Y:S01]  /*d3b0*/  FFMA.FTZ R21, R8, UR5, R11 ;  /* 0x0000000508157c23 */ /* 0x000fe2000801000b */
[----:B------:R-:W-:Y:S01]  /*d3c0*/  FSEL R31, R15, -INF , !P2 ;  /* 0xff8000000f1f7808 */ /* 0x000fe20005000000 */
[----:B------:R-:W1:Y:S01]  /*d3d0*/  LDSM.16.M88.4 R8, [R211+0x4800] ;  /* 0x00480000d308783b */ /* 0x000e620000000200 */
[----:B------:R-:W-:Y:S01]  /*d3e0*/  FSEL R39, R39, -INF , !P4 ;  /* 0xff80000027277808 */ /* 0x000fe20006000000 */
[----:B---3--:R-:W-:Y:S01]  /*d3f0*/  HMMA.16816.F32 R100, R204, R180, R100 ;  /* 0x000000b4cc64723c */ /* 0x008fe20000001864 */
[----:B------:R-:W-:-:S02]  /*d400*/  ISETP.GE.AND P2, PT, R12, R214, PT ;  /* 0x000000d60c00720c */ /* 0x000fc40003f46270 */
[-C--:B------:R-:W-:Y:S01]  /*d410*/  ISETP.GE.AND P4, PT, R12, R213.reuse, PT ;  /* 0x000000d50c00720c */ /* 0x080fe20003f86270 */
[C---:B------:R-:W-:Y:S01]  /*d420*/  VIADD R12, R192.reuse, 0xfffffe38 ;  /* 0xfffffe38c00c7836 */ /* 0x040fe20000000000 */
[----:B------:R-:W-:Y:S01]  /*d430*/  FSEL R40, R13, -INF , !P6 ;  /* 0xff8000000d287808 */ /* 0x000fe20007000000 */
[----:B------:R-:W-:Y:S01]  /*d440*/  VIADD R13, R192, 0xfffffe39 ;  /* 0xfffffe39c00d7836 */ /* 0x000fe20000000000 */
[----:B------:R-:W-:Y:S01]  /*d450*/  ISETP.GE.AND P6, PT, R41, R213, PT ;  /* 0x000000d52900720c */ /* 0x000fe20003fc6270 */
[----:B------:R-:W-:Y:S01]  /*d460*/  HMMA.16816.F32 R168, R44, R22, R168 ;  /* 0x000000162ca8723c */ /* 0x000fe200000018a8 */
[----:B------:R-:W-:Y:S02]  /*d470*/  I2FP.F32.S32 R15, R12 ;  /* 0x0000000c000f7245 */ /* 0x000fe40000201400 */
[----:B------:R-:W-:Y:S02]  /*d480*/  FSEL R20, R20, -INF , !P6 ;  /* 0xff80000014147808 */ /* 0x000fe40007000000 */
[-C--:B------:R-:W-:Y:S01]  /*d490*/  ISETP.GE.AND P6, PT, R12, R214.reuse, PT ;  /* 0x000000d60c00720c */ /* 0x080fe20003fc6270 */
[C---:B------:R-:W-:Y:S01]  /*d4a0*/  FFMA.FTZ R41, R15.reuse, UR5, R4 ;  /* 0x000000050f297c23 */ /* 0x040fe20008010004 */
[----:B------:R-:W-:Y:S01]  /*d4b0*/  I2FP.F32.S32 R4, R13 ;  /* 0x0000000d00047245 */ /* 0x000fe20000201400 */
[----:B------:R-:W-:Y:S01]  /*d4c0*/  FFMA.FTZ R6, R15, UR5, R6 ;  /* 0x000000050f067c23 */ /* 0x000fe20008010006 */
[----:B------:R-:W-:Y:S01]  /*d4d0*/  FSEL R42, R42, -INF , !P2 ;  /* 0xff8000002a2a7808 */ /* 0x000fe20005000000 */
[C---:B--2---:R-:W-:Y:S01]  /*d4e0*/  HMMA.16816.F32 R80, R204.reuse, R18, R80 ;  /* 0x00000012cc50723c */ /* 0x044fe20000001850 */
[-C--:B------:R-:W-:Y:S01]  /*d4f0*/  ISETP.GE.AND P2, PT, R12, R213.reuse, PT ;  /* 0x000000d50c00720c */ /* 0x080fe20003f46270 */
[----:B------:R-:W-:Y:S01]  /*d500*/  VIADD R12, R192, 0xfffffe40 ;  /* 0xfffffe40c00c7836 */ /* 0x000fe20000000000 */
[----:B------:R-:W-:Y:S01]  /*d510*/  FSEL R21, R21, -INF , !P4 ;  /* 0xff80000015157808 */ /* 0x000fe20006000000 */
[C---:B------:R-:W-:Y:S01]  /*d520*/  FFMA.FTZ R5, R4.reuse, UR5, R5 ;  /* 0x0000000504057c23 */ /* 0x040fe20008010005 */
[----:B------:R-:W-:Y:S01]  /*d530*/  FSEL R41, R41, -INF , !P6 ;  /* 0xff80000029297808 */ /* 0x000fe20007000000 */
[----:B------:R-:W-:Y:S01]  /*d540*/  FFMA.FTZ R7, R4, UR5, R7 ;  /* 0x0000000504077c23 */ /* 0x000fe20008010007 */
[C---:B------:R-:W-:Y:S01]  /*d550*/  ISETP.GE.AND P4, PT, R13.reuse, R214, PT ;  /* 0x000000d60d00720c */ /* 0x040fe20003f86270 */
[----:B------:R-:W-:Y:S01]  /*d560*/  HMMA.16816.F32 R84, R204, R16, R84 ;  /* 0x00000010cc54723c */ /* 0x000fe20000001854 */
[-C--:B------:R-:W-:Y:S01]  /*d570*/  ISETP.GE.AND P6, PT, R13, R213.reuse, PT ;  /* 0x000000d50d00720c */ /* 0x080fe20003fc6270 */
[C---:B------:R-:W-:Y:S01]  /*d580*/  VIADD R13, R192.reuse, 0xfffffe41 ;  /* 0xfffffe41c00d7836 */ /* 0x040fe20000000000 */
[----:B------:R-:W-:Y:S01]  /*d590*/  I2FP.F32.S32 R15, R12 ;  /* 0x0000000c000f7245 */ /* 0x000fe20000201400 */
[----:B------:R-:W-:Y:S01]  /*d5a0*/  VIADD R17, R192, 0xfffffe50 ;  /* 0xfffffe50c0117836 */ /* 0x000fe20000000000 */
[----:B------:R-:W-:Y:S01]  /*d5b0*/  FSEL R43, R6, -INF , !P2 ;  /* 0xff800000062b7808 */ /* 0x000fe20005000000 */
[----:B------:R-:W-:Y:S01]  /*d5c0*/  VIADD R19, R192, 0xfffffe51 ;  /* 0xfffffe51c0137836 */ /* 0x000fe20000000000 */
[----:B------:R-:W-:Y:S01]  /*d5d0*/  FSEL R180, R5, -INF , !P4 ;  /* 0xff80000005b47808 */ /* 0x000fe20006000000 */
[----:B------:R-:W-:Y:S01]  /*d5e0*/  FFMA.FTZ R23, R15, UR5, R172 ;  /* 0x000000050f177c23 */ /* 0x000fe200080100ac */
[----:B------:R-:W-:Y:S01]  /*d5f0*/  FSEL R22, R7, -INF , !P6 ;  /* 0xff80000007167808 */ /* 0x000fe20007000000 */
[----:B------:R-:W-:Y:S01]  /*d600*/  FFMA.FTZ R49, R15, UR5, R174 ;  /* 0x000000050f317c23 */ /* 0x000fe200080100ae */
[----:B------:R-:W2:Y:S01]  /*d610*/  LDSM.16.M88.4 R4, [R211+0x5000] ;  /* 0x00500000d304783b */ /* 0x000ea20000000200 */
[C---:B------:R-:W-:Y:S01]  /*d620*/  ISETP.GE.AND P2, PT, R12.reuse, R214, PT ;  /* 0x000000d60c00720c */ /* 0x040fe20003f46270 */
[----:B-1----:R-:W-:Y:S01]  /*d630*/  HMMA.16816.F32 R164, R44, R8, R164 ;  /* 0x000000082ca4723c */ /* 0x002fe200000018a4 */
[----:B------:R-:W-:Y:S01]  /*d640*/  ISETP.GE.AND P4, PT, R12, R213, PT ;  /* 0x000000d50c00720c */ /* 0x000fe20003f86270 */
[----:B------:R-:W-:Y:S01]  /*d650*/  VIADD R16, R192, 0xfffffe58 ;  /* 0xfffffe58c0107836 */ /* 0x000fe20000000000 */
[----:B------:R-:W-:-:S02]  /*d660*/  FSEL R23, R23, -INF , !P2 ;  /* 0xff80000017177808 */ /* 0x000fc40005000000 */
[C---:B------:R-:W-:Y:S02]  /*d670*/  ISETP.GE.AND P6, PT, R13.reuse, R214, PT ;  /* 0x000000d60d00720c */ /* 0x040fe40003fc6270 */
[----:B------:R-:W-:Y:S01]  /*d680*/  I2FP.F32.S32 R12, R13 ;  /* 0x0000000d000c7245 */ /* 0x000fe20000201400 */
[----:B------:R-:W-:Y:S01]  /*d690*/  HMMA.16816.F32 R128, R44, R10, R128 ;  /* 0x0000000a2c80723c */ /* 0x000fe20000001880 */
[----:B------:R-:W-:Y:S01]  /*d6a0*/  ISETP.GE.AND P2, PT, R13, R213, PT ;  /* 0x000000d50d00720c */ /* 0x000fe20003f46270 */
[----:B------:R-:W-:Y:S01]  /*d6b0*/  VIADD R13, R192, 0xfffffe49 ;  /* 0xfffffe49c00d7836 */ /* 0x000fe20000000000 */
[----:B------:R-:W-:Y:S01]  /*d6c0*/  I2FP.F32.S32 R15, R14 ;  /* 0x0000000e000f7245 */ /* 0x000fe20000201400 */
[C---:B------:R-:W-:Y:S01]  /*d6d0*/  FFMA.FTZ R172, R12.reuse, UR5, R173 ;  /* 0x000000050cac7c23 */ /* 0x040fe200080100ad */
[----:B------:R-:W-:Y:S01]  /*d6e0*/  FFMA.FTZ R175, R12, UR5, R175 ;  /* 0x000000050caf7c23 */ /* 0x000fe200080100af */
[----:B------:R-:W-:Y:S02]  /*d6f0*/  FSEL R49, R49, -INF , !P4 ;  /* 0xff80000031317808 */ /* 0x000fe40006000000 */
[----:B------:R-:W-:Y:S01]  /*d700*/  I2FP.F32.S32 R8, R13 ;  /* 0x0000000d00087245 */ /* 0x000fe20000201400 */
[C---:B------:R-:W-:Y:S01]  /*d710*/  FFMA.FTZ R173, R15.reuse, UR5, R168 ;  /* 0x000000050fad7c23 */ /* 0x040fe200080100a8 */
[----:B------:R-:W-:Y:S01]  /*d720*/  FSEL R172, R172, -INF , !P6 ;  /* 0xff800000acac7808 */ /* 0x000fe20007000000 */
[----:B------:R-:W-:Y:S01]  /*d730*/  FFMA.FTZ R170, R15, UR5, R170 ;  /* 0x000000050faa7c23 */ /* 0x000fe200080100aa */
[----:B------:R-:W-:Y:S01]  /*d740*/  ISETP.GE.AND P6, PT, R14, R213, PT ;  /* 0x000000d50e00720c */ /* 0x000fe20003fc6270 */
[C---:B------:R-:W-:Y:S01]  /*d750*/  FFMA.FTZ R9, R8.reuse, UR5, R169 ;  /* 0x0000000508097c23 */ /* 0x040fe200080100a9 */
[----:B------:R-:W-:Y:S01]  /*d760*/  FSEL R168, R175, -INF , !P2 ;  /* 0xff800000afa87808 */ /* 0x000fe20005000000 */
[----:B------:R-:W-:Y:S01]  /*d770*/  FFMA.FTZ R18, R8, UR5, R171 ;  /* 0x0000000508127c23 */ /* 0x000fe200080100ab */
[-C--:B------:R-:W-:Y:S01]  /*d780*/  ISETP.GE.AND P2, PT, R13, R214.reuse, PT ;  /* 0x000000d60d00720c */ /* 0x080fe20003f46270 */
[----:B------:R-:W-:Y:S01]  /*d790*/  HMMA.16816.F32 R116, R204, R188, R116 ;  /* 0x000000bccc74723c */ /* 0x000fe20000001874 */
[----:B------:R-:W-:-:S02]  /*d7a0*/  ISETP.GE.AND P4, PT, R14, R214, PT ;  /* 0x000000d60e00720c */ /* 0x000fc40003f86270 */
[----:B------:R-:W-:Y:S02]  /*d7b0*/  FSEL R169, R170, -INF , !P6 ;  /* 0xff800000aaa97808 */ /* 0x000fe40007000000 */
[----:B------:R-:W-:Y:S02]  /*d7c0*/  FSEL R170, R9, -INF , !P2 ;  /* 0xff80000009aa7808 */ /* 0x000fe40005000000 */
[----:B------:R-:W1:Y:S01]  /*d7d0*/  LDSM.16.M88.4 R8, [R211+0x5800] ;  /* 0x00580000d308783b */ /* 0x000e620000000200 */
[----:B------:R-:W-:Y:S01]  /*d7e0*/  FSEL R173, R173, -INF , !P4 ;  /* 0xff800000adad7808 */ /* 0x000fe20006000000 */
[----:B------:R-:W-:Y:S01]  /*d7f0*/  HMMA.16816.F32 R112, R204, R190, R112 ;  /* 0x000000becc70723c */ /* 0x000fe20000001870 */
[-C--:B------:R-:W-:Y:S01]  /*d800*/  ISETP.GE.AND P4, PT, R13, R213.reuse, PT ;  /* 0x000000d50d00720c */ /* 0x080fe20003f86270 */
[----:B------:R-:W-:Y:S01]  /*d810*/  LDSM.16.M88.4 R188, [R3+0x7000] ;  /* 0x0070000003bc783b */ /* 0x000fe20000000200 */
[C---:B------:R-:W-:Y:S02]  /*d820*/  ISETP.GE.AND P6, PT, R17.reuse, R214, PT ;  /* 0x000000d61100720c */ /* 0x040fe40003fc6270 */
[----:B------:R-:W-:Y:S01]  /*d830*/  ISETP.GE.AND P2, PT, R17, R213, PT ;  /* 0x000000d51100720c */ /* 0x000fe20003f46270 */
[----:B------:R-:W3:Y:S01]  /*d840*/  LDSM.16.M88.4 R12, [R3+0x8000] ;  /* 0x00800000030c783b */ /* 0x000ee20000000200 */
[----:B------:R-:W-:Y:S01]  /*d850*/  I2FP.F32.S32 R17, R17 ;  /* 0x0000001100117245 */ /* 0x000fe20000201400 */
[----:B--2---:R-:W-:Y:S01]  /*d860*/  HMMA.16816.F32 R124, R44, R4, R124 ;  /* 0x000000042c7c723c */ /* 0x004fe2000000187c */
[----:B------:R-:W-:-:S03]  /*d870*/  I2FP.F32.S32 R5, R16 ;  /* 0x0000001000057245 */ /* 0x000fc60000201400 */
[C---:B------:R-:W-:Y:S01]  /*d880*/  FFMA.FTZ R171, R17.reuse, UR5, R164 ;  /* 0x0000000511ab7c23 */ /* 0x040fe200080100a4 */
[----:B------:R-:W-:Y:S01]  /*d890*/  FSEL R164, R18, -INF , !P4 ;  /* 0xff80000012a47808 */ /* 0x000fe20006000000 */
[----:B------:R-:W-:Y:S01]  /*d8a0*/  FFMA.FTZ R166, R17, UR5, R166 ;  /* 0x0000000511a67c23 */ /* 0x000fe200080100a6 */
[----:B------:R-:W-:Y:S01]  /*d8b0*/  I2FP.F32.S32 R18, R19 ;  /* 0x0000001300127245 */ /* 0x000fe20000201400 */
[----:B------:R-:W-:Y:S01]  /*d8c0*/  VIADD R17, R192, 0xfffffe59 ;  /* 0xfffffe59c0117836 */ /* 0x000fe20000000000 */
[----:B------:R-:W-:Y:S01]  /*d8d0*/  FSEL R171, R171, -INF , !P6 ;  /* 0xff800000abab7808 */ /* 0x000fe20007000000 */
[----:B------:R-:W-:Y:S01]  /*d8e0*/  FFMA.FTZ R130, R5, UR5, R130 ;  /* 0x0000000505827c23 */ /* 0x000fe20008010082 */
[----:B------:R-:W-:Y:S01]  /*d8f0*/  ISETP.GE.AND P6, PT, R19, R213, PT ;  /* 0x000000d51300720c */ /* 0x000fe20003fc6270 */
[----:B------:R-:W-:Y:S01]  /*d900*/  FFMA.FTZ R174, R18, UR5, R165 ;  /* 0x0000000512ae7c23 */ /* 0x000fe200080100a5 */
[----:B------:R-:W-:Y:S01]  /*d910*/  FSEL R165, R166, -INF , !P2 ;  /* 0xff800000a6a57808 */ /* 0x000fe20005000000 */
[----:B------:R-:W-:Y:S01]  /*d920*/  FFMA.FTZ R167, R18, UR5, R167 ;  /* 0x0000000512a77c23 */ /* 0x000fe200080100a7 */
[----:B------:R-:W-:Y:S01]  /*d930*/  FFMA.FTZ R166, R5, UR5, R128 ;  /* 0x0000000505a67c23 */ /* 0x000fe20008010080 */
[-C--:B------:R-:W-:Y:S01]  /*d940*/  ISETP.GE.AND P2, PT, R16, R214.reuse, PT ;  /* 0x000000d61000720c */ /* 0x080fe20003f46270 */
[----:B------:R-:W-:Y:S01]  /*d950*/  VIADD R5, R192, 0xfffffe60 ;  /* 0xfffffe60c0057836 */ /* 0x000fe20000000000 */
[----:B------:R-:W-:Y:S01]  /*d960*/  ISETP.GE.AND P4, PT, R19, R214, PT ;  /* 0x000000d61300720c */ /* 0x000fe20003f86270 */
[----:B------:R-:W-:Y:S01]  /*d970*/  HMMA.16816.F32 R120, R44, R6, R120 ;  /* 0x000000062c78723c */ /* 0x000fe20000001878 */
[----:B------:R-:W-:-:S02]  /*d980*/  I2FP.F32.S32 R4, R17 ;  /* 0x0000001100047245 */ /* 0x000fc40000201400 */
[----:B------:R-:W-:Y:S02]  /*d990*/  FSEL R128, R167, -INF , !P6 ;  /* 0xff800000a7807808 */ /* 0x000fe40007000000 */
[----:B------:R-:W-:Y:S01]  /*d9a0*/  FSEL R166, R166, -INF , !P2 ;  /* 0xff800000a6a67808 */ /* 0x000fe20005000000 */
[----:B------:R-:W-:Y:S01]  /*d9b0*/  FFMA.FTZ R6, R4, UR5, R129 ;  /* 0x0000000504067c23 */ /* 0x000fe20008010081 */
[----:B------:R-:W-:Y:S01]  /*d9c0*/  FSEL R174, R174, -INF , !P4 ;  /* 0xff800000aeae7808 */ /* 0x000fe20006000000 */
[----:B------:R-:W-:Y:S01]  /*d9d0*/  FFMA.FTZ R4, R4, UR5, R131 ;  /* 0x0000000504047c23 */ /* 0x000fe20008010083 */
[C---:B------:R-:W-:Y:S01]  /*d9e0*/  ISETP.GE.AND P6, PT, R17.reuse, R214, PT ;  /* 0x000000d61100720c */ /* 0x040fe20003fc6270 */
[----:B------:R-:W-:Y:S01]  /*d9f0*/  HMMA.16816.F32 R96, R204, R182, R96 ;  /* 0x000000b6cc60723c */ /* 0x000fe20000001860 */
[-C--:B------:R-:W-:Y:S02]  /*da00*/  ISETP.GE.AND P2, PT, R17, R213.reuse, PT ;  /* 0x000000d51100720c */ /* 0x080fe40003f46270 */
[----:B------:R-:W-:Y:S01]  /*da10*/  ISETP.GE.AND P4, PT, R16, R213, PT ;  /* 0x000000d51000720c */ /* 0x000fe20003f86270 */
[----:B------:R-:W-:Y:S01]  /*da20*/  VIADD R16, R192, 0xfffffe61 ;  /* 0xfffffe61c0107836 */ /* 0x000fe20000000000 */
[----:B------:R-:W-:-:S02]  /*da30*/  I2FP.F32.S32 R17, R5 ;  /* 0x0000000500117245 */ /* 0x000fc40000201400 */
[----:B------:R-:W-:Y:S01]  /*da40*/  FSEL R129, R130, -INF , !P4 ;  /* 0xff80000082817808 */ /* 0x000fe20006000000 */
[----:B-1----:R-:W-:Y:S01]  /*da50*/  HMMA.16816.F32 R116, R44, R8, R116 ;  /* 0x000000082c74723c */ /* 0x002fe20000001874 */
[----:B------:R-:W-:Y:S01]  /*da60*/  FSEL R131, R6, -INF , !P6 ;  /* 0xff80000006837808 */ /* 0x000fe20007000000 */
[----:B------:R-:W-:Y:S01]  /*da70*/  FFMA.FTZ R130, R17, UR5, R124 ;  /* 0x0000000511827c23 */ /* 0x000fe2000801007c */
[C---:B------:R-:W-:Y:S01]  /*da80*/  ISETP.GE.AND P4, PT, R5.reuse, R214, PT ;  /* 0x000000d60500720c */ /* 0x040fe20003f86270 */
[----:B------:R-:W-:Y:S01]  /*da90*/  VIADD R8, R192, 0xfffffe68 ;  /* 0xfffffe68c0087836 */ /* 0x000fe20000000000 */
[----:B------:R-:W-:Y:S01]  /*daa0*/  ISETP.GE.AND P6, PT, R5, R213, PT ;  /* 0x000000d50500720c */ /* 0x000fe20003fc6270 */
[----:B------:R-:W-:Y:S01]  /*dab0*/  FFMA.FTZ R126, R17, UR5, R126 ;  /* 0x00000005117e7c23 */ /* 0x000fe2000801007e */
[----:B------:R-:W-:Y:S01]  /*dac0*/  FSEL R124, R4, -INF , !P2 ;  /* 0xff800000047c7808 */ /* 0x000fe20005000000 */
[----:B---3--:R-:W-:Y:S01]  /*dad0*/  HMMA.16816.F32 R76, R204, R12, R76 ;  /* 0x0000000ccc4c723c */ /* 0x008fe2000000184c */
[----:B------:R-:W1:Y:S01]  /*dae0*/  LDSM.16.M88.4 R4, [R3+0x8800] ;  /* 0x008800000304783b */ /* 0x000e620000000200 */
[----:B------:R-:W-:Y:S01]  /*daf0*/  I2FP.F32.S32 R12, R16 ;  /* 0x00000010000c7245 */ /* 0x000fe20000201400 */
[----:B------:R-:W-:Y:S01]  /*db00*/  VIADD R9, R192, 0xfffffe69 ;  /* 0xfffffe69c0097836 */ /* 0x000fe20000000000 */
[----:B------:R-:W-:-:S02]  /*db10*/  FSEL R130, R130, -INF , !P4 ;  /* 0xff80000082827808 */ /* 0x000fc40006000000 */
[----:B------:R-:W-:Y:S01]  /*db20*/  ISETP.GE.AND P2, PT, R16, R214, PT ;  /* 0x000000d61000720c */ /* 0x000fe20003f46270 */
[----:B------:R-:W-:Y:S01]  /*db30*/  FFMA.FTZ R167, R12, UR5, R125 ;  /* 0x000000050ca77c23 */ /* 0x000fe2000801007d */
[-C--:B------:R-:W-:Y:S01]  /*db40*/  ISETP.GE.AND P4, PT, R16, R213.reuse, PT ;  /* 0x000000d51000720c */ /* 0x080fe20003f86270 */
[----:B------:R-:W-:Y:S01]  /*db50*/  FFMA.FTZ R12, R12, UR5, R127 ;  /* 0x000000050c0c7c23 */ /* 0x000fe2000801007f */
[----:B------:R-:W-:Y:S01]  /*db60*/  I2FP.F32.S32 R13, R8 ;  /* 0x00000008000d7245 */ /* 0x000fe20000201400 */
[----:B------:R-:W2:Y:S01]  /*db70*/  LDSM.16.M88.4 R16, [R211+0x6000] ;  /* 0x00600000d310783b */ /* 0x000ea20000000200 */
[----:B------:R-:W-:Y:S01]  /*db80*/  FSEL R125, R126, -INF , !P6 ;  /* 0xff8000007e7d7808 */ /* 0x000fe20007000000 */
[----:B------:R-:W-:Y:S01]  /*db90*/  HMMA.16816.F32 R72, R204, R14, R72 ;  /* 0x0000000ecc48723c */ /* 0x000fe20000001848 */
[C---:B------:R-:W-:Y:S01]  /*dba0*/  ISETP.GE.AND P6, PT, R8.reuse, R214, PT ;  /* 0x000000d60800720c */ /* 0x040fe20003fc6270 */
[----:B------:R-:W-:Y:S01]  /*dbb0*/  FFMA.FTZ R126, R13, UR5, R120 ;  /* 0x000000050d7e7c23 */ /* 0x000fe20008010078 */
[----:B------:R-:W-:Y:S01]  /*dbc0*/  FSEL R127, R167, -INF , !P2 ;  /* 0xff800000a77f7808 */ /* 0x000fe20005000000 */
[----:B------:R-:W-:Y:S01]  /*dbd0*/  FFMA.FTZ R122, R13, UR5, R122 ;  /* 0x000000050d7a7c23 */ /* 0x000fe2000801007a */
[----:B------:R-:W-:Y:S01]  /*dbe0*/  ISETP.GE.AND P2, PT, R8, R213, PT ;  /* 0x000000d50800720c */ /* 0x000fe20003f46270 */
[----:B------:R-:W-:Y:S01]  /*dbf0*/  VIADD R13, R192, 0xfffffe71 ;  /* 0xfffffe71c00d7836 */ /* 0x000fe20000000000 */
[----:B------:R-:W-:Y:S01]  /*dc00*/  FSEL R120, R12, -INF , !P4 ;  /* 0xff8000000c787808 */ /* 0x000fe20006000000 */
[----:B------:R-:W-:Y:S01]  /*dc10*/  HMMA.16816.F32 R112, R44, R10, R112 ;  /* 0x0000000a2c70723c */ /* 0x000fe20000001870 */
[----:B------:R-:W-:-:S02]  /*dc20*/  FSEL R126, R126, -INF , !P6 ;  /* 0xff8000007e7e7808 */ /* 0x000fc40007000000 */
[C---:B------:R-:W-:Y:S02]  /*dc30*/  ISETP.GE.AND P4, PT, R9.reuse, R214, PT ;  /* 0x000000d60900720c */ /* 0x040fe40003f86270 */
[----:B------:R-:W-:Y:S02]  /*dc40*/  I2FP.F32.S32 R8, R9 ;  /* 0x0000000900087245 */ /* 0x000fe40000201400 */
[----:B------:R-:W-:Y:S01]  /*dc50*/  ISETP.GE.AND P6, PT, R9, R213, PT ;  /* 0x000000d50900720c */ /* 0x000fe20003fc6270 */
[----:B------:R-:W-:Y:S01]  /*dc60*/  VIADD R9, R192, 0xfffffe70 ;  /* 0xfffffe70c0097836 */ /* 0x000fe20000000000 */
[----:B------:R-:W-:Y:S01]  /*dc70*/  HMMA.16816.F32 R92, R204, R188, R92 ;  /* 0x000000bccc5c723c */ /* 0x000fe2000000185c */
[C---:B------:R-:W-:Y:S01]  /*dc80*/  FFMA.FTZ R12, R8.reuse, UR5, R121 ;  /* 0x00000005080c7c23 */ /* 0x040fe20008010079 */
[----:B------:R-:W-:Y:S01]  /*dc90*/  FFMA.FTZ R8, R8, UR5, R123 ;  /* 0x0000000508087c23 */ /* 0x000fe2000801007b */
[----:B------:R-:W-:Y:S02]  /*dca0*/  FSEL R121, R122, -INF , !P2 ;  /* 0xff8000007a797808 */ /* 0x000fe40005000000 */
[----:B------:R-:W-:-:S02]  /*dcb0*/  I2FP.F32.S32 R15, R9 ;  /* 0x00000009000f7245 */ /* 0x000fc40000201400 */
[-C--:B------:R-:W-:Y:S01]  /*dcc0*/  ISETP.GE.AND P2, PT, R9, R214.reuse, PT ;  /* 0x000000d60900720c */ /* 0x080fe20003f46270 */
[C---:B------:R-:W-:Y:S01]  /*dcd0*/  HMMA.16816.F32 R88, R204.reuse, R190, R88 ;  /* 0x000000becc58723c */ /* 0x040fe20000001858 */
[----:B------:R-:W-:Y:S01]  /*dce0*/  FSEL R123, R12, -INF , !P4 ;  /* 0xff8000000c7b7808 */ /* 0x000fe20006000000 */
[----:B------:R-:W-:Y:S01]  /*dcf0*/  FFMA.FTZ R122, R15, UR5, R116 ;  /* 0x000000050f7a7c23 */ /* 0x000fe20008010074 */
[----:B------:R-:W-:Y:S01]  /*dd00*/  ISETP.GE.AND P4, PT, R9, R213, PT ;  /* 0x000000d50900720c */ /* 0x000fe20003f86270 */
[----:B------:R-:W-:Y:S01]  /*dd10*/  FFMA.FTZ R118, R15, UR5, R118 ;  /* 0x000000050f767c23 */ /* 0x000fe20008010076 */
[----:B------:R-:W-:Y:S02]  /*dd20*/  FSEL R116, R8, -INF , !P6 ;  /* 0xff80000008747808 */ /* 0x000fe40007000000 */
[----:B------:R-:W-:Y:S01]  /*dd30*/  I2FP.F32.S32 R12, R13 ;  /* 0x0000000d000c7245 */ /* 0x000fe20000201400 */
[----:B------:R-:W3:Y:S01]  /*dd40*/  LDSM.16.M88.4 R8, [R211+0x6800] ;  /* 0x00680000d308783b */ /* 0x000ee20000000200 */
[----:B------:R-:W-:Y:S01]  /*dd50*/  FSEL R122, R122, -INF , !P2 ;  /* 0xff8000007a7a7808 */ /* 0x000fe20005000000 */
[----:B-1----:R-:W-:Y:S01]  /*dd60*/  HMMA.16816.F32 R68, R204, R4, R68 ;  /* 0x00000004cc44723c */ /* 0x002fe20000001844 */
[C---:B------:R-:W-:Y:S01]  /*dd70*/  ISETP.GE.AND P6, PT, R13.reuse, R214, PT ;  /* 0x000000d60d00720c */ /* 0x040fe20003fc6270 */
[C---:B------:R-:W-:Y:S01]  /*dd80*/  VIADD R4, R192.reuse, 0xfffffe79 ;  /* 0xfffffe79c0047836 */ /* 0x040fe20000000000 */
[----:B------:R-:W-:Y:S01]  /*dd90*/  ISETP.GE.AND P2, PT, R13, R213, PT ;  /* 0x000000d50d00720c */ /* 0x000fe20003f46270 */
[----:B------:R-:W-:-:S02]  /*dda0*/  VIADD R13, R192, 0xfffffe78 ;  /* 0xfffffe78c00d7836 */ /* 0x000fc40000000000 */
[C---:B------:R-:W-:Y:S01]  /*ddb0*/  FFMA.FTZ R167, R12.reuse, UR5, R117 ;  /* 0x000000050ca77c23 */ /* 0x040fe20008010075 */
[----:B------:R-:W-:Y:S01]  /*ddc0*/  FFMA.FTZ R119, R12, UR5, R119 ;  /* 0x000000050c777c23 */ /* 0x000fe20008010077 */
[----:B------:R-:W-:Y:S01]  /*ddd0*/  I2FP.F32.S32 R12, R4 ;  /* 0x00000004000c7245 */ /* 0x000fe20000201400 */
[C---:B--2---:R-:W-:Y:S01]  /*dde0*/  HMMA.16816.F32 R108, R44.reuse, R16, R108 ;  /* 0x000000102c6c723c */ /* 0x044fe2000000186c */
[----:B------:R-:W-:Y:S01]  /*ddf0*/  I2FP.F32.S32 R5, R13 ;  /* 0x0000000d00057245 */ /* 0x000fe20000201400 */
[----:B------:R-:W-:Y:S01]  /*de00*/  VIADD R17, R192, 0xfffffe81 ;  /* 0xfffffe81c0117836 */ /* 0x000fe20000000000 */
[----:B------:R-:W-:Y:S01]  /*de10*/  FSEL R117, R118, -INF , !P4 ;  /* 0xff80000076757808 */ /* 0x000fe20006000000 */
[C---:B------:R-:W-:Y:S01]  /*de20*/  FFMA.FTZ R14, R12.reuse, UR5, R113 ;  /* 0x000000050c0e7c23 */ /* 0x040fe20008010071 */
[----:B------:R-:W-:Y:S01]  /*de30*/  FSEL R167, R167, -INF , !P6 ;  /* 0xff800000a7a77808 */ /* 0x000fe20007000000 */
[----:B------:R-:W-:Y:S01]  /*de40*/  FFMA.FTZ R114, R5, UR5, R114 ;  /* 0x0000000505727c23 */ /* 0x000fe20008010072 */
[CC--:B------:R-:W-:Y:S01]  /*de50*/  ISETP.GE.AND P4, PT, R13.reuse, R214.reuse, PT ;  /* 0x000000d60d00720c */ /* 0x0c0fe20003f86270 */
[----:B------:R-:W-:Y:S01]  /*de60*/  FFMA.FTZ R16, R12, UR5, R115 ;  /* 0x000000050c107c23 */ /* 0x000fe20008010073 */
[----:B------:R-:W-:Y:S01]  /*de70*/  ISETP.GE.AND P6, PT, R13, R213, PT ;  /* 0x000000d50d00720c */ /* 0x000fe20003fc6270 */
[----:B------:R-:W-:Y:S01]  /*de80*/  FFMA.FTZ R13, R5, UR5, R112 ;  /* 0x00000005050d7c23 */ /* 0x000fe20008010070 */
[----:B------:R-:W-:Y:S01]  /*de90*/  FSEL R112, R119, -INF , !P2 ;  /* 0xff80000077707808 */ /* 0x000fe20005000000 */
[----:B------:R-:W-:Y:S01]  /*dea0*/  VIADD R5, R192, 0xfffffe80 ;  /* 0xfffffe80c0057836 */ /* 0x000fe20000000000 */
[----:B------:R-:W-:Y:S01]  /*deb0*/  ISETP.GE.AND P2, PT, R4, R214, PT ;  /* 0x000000d60400720c */ /* 0x000fe20003f46270 */
[----:B------:R-:W-:Y:S01]  /*dec0*/  HMMA.16816.F32 R104, R44, R18, R104 ;  /* 0x000000122c68723c */ /* 0x000fe20000001868 */
[----:B------:R-:W-:Y:S01]  /*ded0*/  FSEL R113, R114, -INF , !P6 ;  /* 0xff80000072717808 */ /* 0x000fe20007000000 */
[----:B------:R-:W-:Y:S01]  /*dee0*/  VIADD R19, R192, 0xfffffeb1 ;  /* 0xfffffeb1c0137836 */ /* 0x000fe20000000000 */
[----:B------:R-:W-:-:S02]  /*def0*/  FSEL R119, R13, -INF , !P4 ;  /* 0xff8000000d777808 */ /* 0x000fc40006000000 */
[----:B------:R-:W-:Y:S02]  /*df00*/  FSEL R114, R14, -INF , !P2 ;  /* 0xff8000000e727808 */ /* 0x000fe40005000000 */
[----:B------:R-:W1:Y:S01]  /*df10*/  LDSM.16.M88.4 R12, [R211+0x7000] ;  /* 0x00700000d30c783b */ /* 0x000e620000000200 */
[C---:B------:R-:W-:Y:S01]  /*df20*/  ISETP.GE.AND P6, PT, R5.reuse, R214, PT ;  /* 0x000000d60500720c */ /* 0x040fe20003fc6270 */
[----:B------:R-:W-:Y:S01]  /*df30*/  HMMA.16816.F32 R64, R204, R6, R64 ;  /* 0x00000006cc40723c */ /* 0x000fe20000001840 */
[----:B------:R-:W-:Y:S02]  /*df40*/  ISETP.GE.AND P2, PT, R5, R213, PT ;  /* 0x000000d50500720c */ /* 0x000fe40003f46270 */
[----:B------:R-:W-:Y:S02]  /*df50*/  I2FP.F32.S32 R5, R5 ;  /* 0x0000000500057245 */ /* 0x000fe40000201400 */
[----:B------:R-:W-:Y:S01]  /*df60*/  ISETP.GE.AND P4, PT, R4, R213, PT ;  /* 0x000000d50400720c */ /* 0x000fe20003f86270 */
[----:B------:R-:W-:-:S02]  /*df70*/  VIADD R4, R192, 0xfffffe88 ;  /* 0xfffffe88c0047836 */ /* 0x000fc40000000000 */
[C---:B------:R-:W-:Y:S01]  /*df80*/  FFMA.FTZ R115, R5.reuse, UR5, R108 ;  /* 0x0000000505737c23 */ /* 0x040fe2000801006c */
[----:B------:R-:W-:Y:S01]  /*df90*/  FSEL R108, R16, -INF , !P4 ;  /* 0xff800000106c7808 */ /* 0x000fe20006000000 */
[----:B------:R-:W-:Y:S01]  /*dfa0*/  FFMA.FTZ R110, R5, UR5, R110 ;  /* 0x00000005056e7c23 */ /* 0x000fe2000801006e */
[----:B------:R-:W-:Y:S01]  /*dfb0*/  I2FP.F32.S32 R16, R17 ;  /* 0x0000001100107245 */ /* 0x000fe20000201400 */
[C---:B---3--:R-:W-:Y:S01]  /*dfc0*/  HMMA.16816.F32 R100, R44.reuse, R8, R100 ;  /* 0x000000082c64723c */ /* 0x048fe20000001864 */
[----:B------:R-:W-:Y:S02]  /*dfd0*/  I2FP.F32.S32 R5, R4 ;  /* 0x0000000400057245 */ /* 0x000fe40000201400 */
[----:B------:R-:W-:Y:S01]  /*dfe0*/  FSEL R115, R115, -INF , !P6 ;  /* 0xff80000073737808 */ /* 0x000fe20007000000 */
[----:B------:R-:W-:Y:S01]  /*dff0*/  FFMA.FTZ R118, R16, UR5, R109 ;  /* 0x0000000510767c23 */ /* 0x000fe2000801006d */
[----:B------:R-:W-:Y:S01]  /*e000*/  FSEL R109, R110, -INF , !P2 ;  /* 0xff8000006e6d7808 */ /* 0x000fe20005000000 */
[----:B------:R-:W-:Y:S01]  /*e010*/  FFMA.FTZ R111, R16, UR5, R111 ;  /* 0x00000005106f7c23 */ /* 0x000fe2000801006f */
[----:B------:R-:W-:Y:S01]  /*e020*/  FFMA.FTZ R110, R5, UR5, R104 ;  /* 0x00000005056e7c23 */ /* 0x000fe20008010068 */
[----:B------:R-:W-:Y:S01]  /*e030*/  HMMA.16816.F32 R96, R44, R10, R96 ;  /* 0x0000000a2c60723c */ /* 0x000fe20000001860 */
[----:B------:R-:W2:Y:S01]  /*e040*/  LDSM.16.M88.4 R8, [R211+0x7800] ;  /* 0x00780000d308783b */ /* 0x000ea20000000200 */
[----:B------:R-:W-:Y:S01]  /*e050*/  ISETP.GE.AND P6, PT, R17, R213, PT ;  /* 0x000000d51100720c */ /* 0x000fe20003fc6270 */
[----:B------:R-:W-:Y:S01]  /*e060*/  VIADD R16, R192, 0xfffffe89 ;  /* 0xfffffe89c0107836 */ /* 0x000fe20000000000 */
[----:B------:R-:W-:Y:S01]  /*e070*/  ISETP.GE.AND P2, PT, R4, R214, PT ;  /* 0x000000d60400720c */ /* 0x000fe20003f46270 */
[----:B------:R-:W-:Y:S01]  /*e080*/  FFMA.FTZ R106, R5, UR5, R106 ;  /* 0x00000005056a7c23 */ /* 0x000fe2000801006a */
[----:B------:R-:W-:-:S02]  /*e090*/  FSEL R104, R111, -INF , !P6 ;  /* 0xff8000006f687808 */ /* 0x000fc40007000000 */
[----:B------:R-:W-:Y:S01]  /*e0a0*/  FSEL R110, R110, -INF , !P2 ;  /* 0xff8000006e6e7808 */ /* 0x000fe20005000000 */
[C---:B------:R-:W-:Y:S01]  /*e0b0*/  HMMA.16816.F32 R52, R44.reuse, R36, R52 ;  /* 0x000000242c34723c */ /* 0x040fe20000001834 */
[CC--:B------:R-:W-:Y:S02]  /*e0c0*/  ISETP.GE.AND P6, PT, R16.reuse, R214.reuse, PT ;  /* 0x000000d61000720c */ /* 0x0c0fe40003fc6270 */
[-C--:B------:R-:W-:Y:S02]  /*e0d0*/  ISETP.GE.AND P2, PT, R16, R213.reuse, PT ;  /* 0x000000d51000720c */ /* 0x080fe40003f46270 */
[----:B------:R-:W-:Y:S02]  /*e0e0*/  ISETP.GE.AND P4, PT, R17, R214, PT ;  /* 0x000000d61100720c */ /* 0x000fe40003f86270 */
[----:B------:R-:W-:Y:S02]  /*e0f0*/  I2FP.F32.S32 R16, R16 ;  /* 0x0000001000107245 */ /* 0x000fe40000201400 */
[----:B------:R-:W-:Y:S01]  /*e100*/  FSEL R118, R118, -INF , !P4 ;  /* 0xff80000076767808 */ /* 0x000fe20006000000 */
[----:B-1----:R-:W-:Y:S01]  /*e110*/  HMMA.16816.F32 R92, R44, R12, R92 ;  /* 0x0000000c2c5c723c */ /* 0x002fe2000000185c */
[----:B------:R-:W-:Y:S01]  /*e120*/  ISETP.GE.AND P4, PT, R4, R213, PT ;  /* 0x000000d50400720c */ /* 0x000fe20003f86270 */
[----:B------:R-:W-:Y:S01]  /*e130*/  FFMA.FTZ R17, R16, UR5, R105 ;  /* 0x0000000510117c23 */ /* 0x000fe20008010069 */
[----:B------:R-:W-:-:S02]  /*e140*/  VIADD R4, R192, 0xfffffe90 ;  /* 0xfffffe90c0047836 */ /* 0x000fc40000000000 */
[----:B------:R-:W-:Y:S01]  /*e150*/  FFMA.FTZ R18, R16, UR5, R107 ;  /* 0x0000000510127c23 */ /* 0x000fe2000801006b */
[----:B------:R-:W-:Y:S01]  /*e160*/  VIADD R16, R192, 0xfffffe91 ;  /* 0xfffffe91c0107836 */ /* 0x000fe20000000000 */
[----:B------:R-:W-:Y:S01]  /*e170*/  FSEL R105, R106, -INF , !P4 ;  /* 0xff8000006a697808 */ /* 0x000fe20006000000 */
[C---:B------:R-:W-:Y:S01]  /*e180*/  VIADD R12, R192.reuse, 0xfffffe98 ;  /* 0xfffffe98c00c7836 */ /* 0x040fe20000000000 */
[----:B------:R-:W-:Y:S01]  /*e190*/  FSEL R107, R17, -INF , !P6 ;  /* 0xff800000116b7808 */ /* 0x000fe20007000000 */
[C---:B------:R-:W-:Y:S01]  /*e1a0*/  HMMA.16816.F32 R88, R44.reuse, R14, R88 ;  /* 0x0000000e2c58723c */ /* 0x040fe20000001858 */
[----:B------:R-:W-:Y:S01]  /*e1b0*/  I2FP.F32.S32 R5, R4 ;  /* 0x0000000400057245 */ /* 0x000fe20000201400 */
[----:B------:R-:W-:Y:S01]  /*e1c0*/  VIADD R17, R192, 0xfffffeb0 ;  /* 0xfffffeb0c0117836 */ /* 0x000fe20000000000 */
[C---:B------:R-:W-:Y:S02]  /*e1d0*/  ISETP.GE.AND P4, PT, R4.reuse, R214, PT ;  /* 0x000000d60400720c */ /* 0x040fe40003f86270 */
[-C--:B------:R-:W-:Y:S01]  /*e1e0*/  ISETP.GE.AND P6, PT, R4, R213.reuse, PT ;  /* 0x000000d50400720c */ /* 0x080fe20003fc6270 */
[C---:B------:R-:W-:Y:S01]  /*e1f0*/  FFMA.FTZ R106, R5.reuse, UR5, R100 ;  /* 0x00000005056a7c23 */ /* 0x040fe20008010064 */
[----:B------:R-:W-:Y:S01]  /*e200*/  I2FP.F32.S32 R4, R16 ;  /* 0x0000001000047245 */ /* 0x000fe20000201400 */
[----:B------:R-:W-:Y:S01]  /*e210*/  FFMA.FTZ R102, R5, UR5, R102 ;  /* 0x0000000505667c23 */ /* 0x000fe20008010066 */
[----:B------:R-:W-:Y:S01]  /*e220*/  FSEL R100, R18, -INF , !P2 ;  /* 0xff80000012647808 */ /* 0x000fe20005000000 */
[----:B------:R-:W-:Y:S01]  /*e230*/  VIADD R5, R192, 0xfffffe99 ;  /* 0xfffffe99c0057836 */ /* 0x000fe20000000000 */
[----:B------:R-:W-:Y:S01]  /*e240*/  I2FP.F32.S32 R13, R12 ;  /* 0x0000000c000d7245 */ /* 0x000fe20000201400 */
[----:B------:R-:W-:Y:S01]  /*e250*/  FFMA.FTZ R111, R4, UR5, R101 ;  /* 0x00000005046f7c23 */ /* 0x000fe20008010065 */
[-C--:B------:R-:W-:Y:S01]  /*e260*/  ISETP.GE.AND P2, PT, R16, R214.reuse, PT ;  /* 0x000000d61000720c */ /* 0x080fe20003f46270 */
[----:B------:R-:W-:Y:S01]  /*e270*/  FFMA.FTZ R103, R4, UR5, R103 ;  /* 0x0000000504677c23 */ /* 0x000fe20008010067 */
[----:B------:R-:W-:Y:S01]  /*e280*/  FSEL R106, R106, -INF , !P4 ;  /* 0xff8000006a6a7808 */ /* 0x000fe20006000000 */
[C---:B------:R-:W-:Y:S01]  /*e290*/  FFMA.FTZ R14, R13.reuse, UR5, R96 ;  /* 0x000000050d0e7c23 */ /* 0x040fe20008010060 */
[----:B------:R-:W-:Y:S01]  /*e2a0*/  ISETP.GE.AND P4, PT, R16, R213, PT ;  /* 0x000000d51000720c */ /* 0x000fe20003f86270 */
[----:B------:R-:W-:Y:S01]  /*e2b0*/  FFMA.FTZ R98, R13, UR5, R98 ;  /* 0x000000050d627c23 */ /* 0x000fe20008010062 */
[----:B------:R-:W-:Y:S01]  /*e2c0*/  FSEL R101, R102, -INF , !P6 ;  /* 0xff80000066657808 */ /* 0x000fe20007000000 */
[----:B--2---:R-:W-:Y:S01]  /*e2d0*/  HMMA.16816.F32 R84, R44, R8, R84 ;  /* 0x000000082c54723c */ /* 0x004fe20000001854 */
[----:B------:R-:W-:Y:S01]  /*e2e0*/  FSEL R111, R111, -INF , !P2 ;  /* 0xff8000006f6f7808 */ /* 0x000fe20005000000 */
[----:B------:R-:W-:Y:S01]  /*e2f0*/  VIADD R8, R192, 0xfffffea8 ;  /* 0xfffffea8c0087836 */ /* 0x000fe20000000000 */
[----:B------:R-:W-:-:S02]  /*e300*/  ISETP.GE.AND P6, PT, R12, R214, PT ;  /* 0x000000d60c00720c */ /* 0x000fc40003fc6270 */
[----:B------:R-:W-:Y:S01]  /*e310*/  ISETP.GE.AND P2, PT, R12, R213, PT ;  /* 0x000000d50c00720c */ /* 0x000fe20003f46270 */
[----:B------:R-:W-:Y:S01]  /*e320*/  VIADD R12, R192, 0xfffffea0 ;  /* 0xfffffea0c00c7836 */ /* 0x000fe20000000000 */
[----:B------:R-:W-:Y:S01]  /*e330*/  I2FP.F32.S32 R4, R5 ;  /* 0x0000000500047245 */ /* 0x000fe20000201400 */
[----:B------:R-:W-:Y:S01]  /*e340*/  HMMA.16816.F32 R80, R44, R10, R80 ;  /* 0x0000000a2c50723c */ /* 0x000fe20000001850 */
[----:B------:R-:W-:Y:S02]  /*e350*/  FSEL R96, R103, -INF , !P4 ;  /* 0xff80000067607808 */ /* 0x000fe40006000000 */
[----:B------:R-:W-:Y:S01]  /*e360*/  FSEL R103, R14, -INF , !P6 ;  /* 0xff8000000e677808 */ /* 0x000fe20007000000 */
[C---:B------:R-:W-:Y:S01]  /*e370*/  FFMA.FTZ R15, R4.reuse, UR5, R97 ;  /* 0x00000005040f7c23 */ /* 0x040fe20008010061 */
[C---:B------:R-:W-:Y:S01]  /*e380*/  ISETP.GE.AND P4, PT, R5.reuse, R214, PT ;  /* 0x000000d60500720c */ /* 0x040fe20003f86270 */
[----:B------:R-:W-:Y:S01]  /*e390*/  FFMA.FTZ R99, R4, UR5, R99 ;  /* 0x0000000504637c23 */ /* 0x000fe20008010063 */
[----:B------:R-:W-:Y:S01]  /*e3a0*/  ISETP.GE.AND P6, PT, R5, R213, PT ;  /* 0x000000d50500720c */ /* 0x000fe20003fc6270 */
[----:B------:R-:W-:Y:S01]  /*e3b0*/  VIADD R5, R192, 0xfffffea1 ;  /* 0xfffffea1c0057836 */ /* 0x000fe20000000000 */
[----:B------:R-:W-:-:S02]  /*e3c0*/  I2FP.F32.S32 R13, R12 ;  /* 0x0000000c000d7245 */ /* 0x000fc40000201400 */
[----:B------:R-:W-:Y:S02]  /*e3d0*/  FSEL R97, R98, -INF , !P2 ;  /* 0xff80000062617808 */ /* 0x000fe40005000000 */
[----:B------:R-:W-:Y:S01]  /*e3e0*/  I2FP.F32.S32 R4, R5 ;  /* 0x0000000500047245 */ /* 0x000fe20000201400 */
[C---:B------:R-:W-:Y:S01]  /*e3f0*/  FFMA.FTZ R9, R13.reuse, UR5, R92 ;  /* 0x000000050d097c23 */ /* 0x040fe2000801005c */
[----:B------:R-:W-:Y:S01]  /*e400*/  ISETP.GE.AND P2, PT, R12, R214, PT ;  /* 0x000000d60c00720c */ /* 0x000fe20003f46270 */
[----:B------:R-:W-:Y:S01]  /*e410*/  FFMA.FTZ R94, R13, UR5, R94 ;  /* 0x000000050d5e7c23 */ /* 0x000fe2000801005e */
[----:B------:R-:W-:Y:S01]  /*e420*/  FSEL R98, R15, -INF , !P4 ;  /* 0xff8000000f627808 */ /* 0x000fe20006000000 */
[----:B------:R-:W-:Y:S01]  /*e430*/  FFMA.FTZ R16, R4, UR5, R93 ;  /* 0x0000000504107c23 */ /* 0x000fe2000801005d */
[----:B------:R-:W-:Y:S01]  /*e440*/  ISETP.GE.AND P4, PT, R12, R213, PT ;  /* 0x000000d50c00720c */ /* 0x000fe20003f86270 */
[----:B------:R-:W-:Y:S01]  /*e450*/  FFMA.FTZ R95, R4, UR5, R95 ;  /* 0x00000005045f7c23 */ /* 0x000fe2000801005f */
[----:B------:R-:W1:Y:S01]  /*e460*/  LDSM.16.M88.4 R12, [R211+0x8000] ;  /* 0x00800000d30c783b */ /* 0x000e620000000200 */
[----:B------:R-:W-:-:S02]  /*e470*/  FSEL R92, R99, -INF , !P6 ;  /* 0xff800000635c7808 */ /* 0x000fc40007000000 */
[----:B------:R-:W-:Y:S02]  /*e480*/  FSEL R99, R9, -INF , !P2 ;  /* 0xff80000009637808 */ /* 0x000fe40005000000 */
        /* <DEDUP_REMOVED lines=8> */
[----:B------:R2:W3:Y:S01]  /*e510*/  LDSM.16.M88.4 R8, [R3+0x9000] ;  /* 0x009000000308783b */ /* 0x0004e20000000200 */
[----:B------:R-:W-:Y:S01]  /*e520*/  ISETP.GE.AND P2, PT, R5, R213, PT ;  /* 0x000000d50500720c */ /* 0x000fe20003f46270 */
[----:B------:R-:W-:-:S03]  /*e530*/  VIADD R5, R192, 0xfffffea9 ;  /* 0xfffffea9c0057836 */ /* 0x000fc60000000000 */
[----:B------:R-:W-:Y:S02]  /*e540*/  FSEL R88, R95, -INF , !P2 ;  /* 0xff8000005f587808 */ /* 0x000fe40005000000 */
[----:B------:R-:W-:Y:S02]  /*e550*/  I2FP.F32.S32 R4, R5 ;  /* 0x0000000500047245 */ /* 0x000fe40000201400 */
[CC--:B------:R-:W-:Y:S02]  /*e560*/  ISETP.GE.AND P2, PT, R5.reuse, R214.reuse, PT ;  /* 0x000000d60500720c */ /* 0x0c0fe40003f46270 */
[----:B------:R-:W-:Y:S01]  /*e570*/  FSEL R95, R16, -INF , !P4 ;  /* 0xff800000105f7808 */ /* 0x000fe20006000000 */
[C---:B------:R-:W-:Y:S01]  /*e580*/  FFMA.FTZ R18, R4.reuse, UR5, R89 ;  /* 0x0000000504127c23 */ /* 0x040fe20008010059 */
[----:B------:R-:W-:Y:S01]  /*e590*/  ISETP.GE.AND P4, PT, R5, R213, PT ;  /* 0x000000d50500720c */ /* 0x000fe20003f86270 */
[----:B------:R-:W-:Y:S01]  /*e5a0*/  FFMA.FTZ R91, R4, UR5, R91 ;  /* 0x00000005045b7c23 */ /* 0x000fe2000801005b */
[----:B------:R-:W-:Y:S01]  /*e5b0*/  FSEL R89, R90, -INF , !P6 ;  /* 0xff8000005a597808 */ /* 0x000fe20007000000 */
[----:B------:R-:W4:Y:S01]  /*e5c0*/  LDSM.16.M88.4 R4, [R211+0x8800] ;  /* 0x00880000d304783b */ /* 0x000f220000000200 */
[----:B------:R-:W-:Y:S01]  /*e5d0*/  FSEL R90, R18, -INF , !P2 ;  /* 0xff800000125a7808 */ /* 0x000fe20005000000 */
[----:B------:R-:W-:Y:S01]  /*e5e0*/  VIADD R16, R192, 0xfffffeb8 ;  /* 0xfffffeb8c0107836 */ /* 0x000fe20000000000 */
[----:B------:R-:W-:-:S02]  /*e5f0*/  ISETP.GE.AND P6, PT, R17, R214, PT ;  /* 0x000000d61100720c */ /* 0x000fc40003fc6270 */
[----:B------:R-:W-:Y:S02]  /*e600*/  ISETP.GE.AND P2, PT, R17, R213, PT ;  /* 0x000000d51100720c */ /* 0x000fe40003f46270 */
[----:B------:R-:W-:Y:S01]  /*e610*/  I2FP.F32.S32 R17, R17 ;  /* 0x0000001100117245 */ /* 0x000fe20000201400 */
[C---:B-1----:R-:W-:Y:S01]  /*e620*/  HMMA.16816.F32 R76, R44.reuse, R12, R76 ;  /* 0x0000000c2c4c723c */ /* 0x042fe2000000184c */
[----:B------:R-:W-:Y:S02]  /*e630*/  I2FP.F32.S32 R18, R19 ;  /* 0x0000001300127245 */ /* 0x000fe40000201400 */
[----:B------:R-:W-:Y:S01]  /*e640*/  I2FP.F32.S32 R13, R16 ;  /* 0x00000010000d7245 */ /* 0x000fe20000201400 */
[C---:B------:R-:W-:Y:S01]  /*e650*/  FFMA.FTZ R86, R17.reuse, UR5, R86 ;  /* 0x0000000511567c23 */ /* 0x040fe20008010056 */
[----:B--2---:R-:W-:Y:S01]  /*e660*/  FFMA.FTZ R3, R17, UR5, R84 ;  /* 0x0000000511037c23 */ /* 0x004fe20008010054 */
[----:B------:R-:W-:Y:S02]  /*e670*/  VIADD R17, R192, 0xfffffeb9 ;  /* 0xfffffeb9c0117836 */ /* 0x000fe40000000000 */
[C---:B------:R-:W-:Y:S01]  /*e680*/  FFMA.FTZ R102, R18.reuse, UR5, R85 ;  /* 0x0000000512667c23 */ /* 0x040fe20008010055 */
[----:B------:R-:W-:Y:S01]  /*e690*/  FFMA.FTZ R87, R18, UR5, R87 ;  /* 0x0000000512577c23 */ /* 0x000fe20008010057 */
[----:B------:R-:W-:Y:S01]  /*e6a0*/  FSEL R85, R86, -INF , !P2 ;  /* 0xff80000056557808 */ /* 0x000fe20005000000 */
[----:B------:R-:W-:Y:S01]  /*e6b0*/  FFMA.FTZ R86, R13, UR5, R80 ;  /* 0x000000050d567c23 */ /* 0x000fe20008010050 */
[----:B------:R-:W-:Y:S01]  /*e6c0*/  FSEL R3, R3, -INF , !P6 ;  /* 0xff80000003037808 */ /* 0x000fe20007000000 */
[----:B------:R-:W-:Y:S01]  /*e6d0*/  FFMA.FTZ R82, R13, UR5, R82 ;  /* 0x000000050d527c23 */ /* 0x000fe20008010052 */
[----:B------:R-:W-:Y:S01]  /*e6e0*/  FSEL R84, R91, -INF , !P4 ;  /* 0xff8000005b547808 */ /* 0x000fe20006000000 */
[----:B------:R-:W-:Y:S01]  /*e6f0*/  HMMA.16816.F32 R72, R44, R14, R72 ;  /* 0x0000000e2c48723c */ /* 0x000fe20000001848 */
[----:B------:R-:W-:-:S02]  /*e700*/  ISETP.GE.AND P6, PT, R19, R213, PT ;  /* 0x000000d51300720c */ /* 0x000fc40003fc6270 */
[-C--:B------:R-:W-:Y:S02]  /*e710*/  ISETP.GE.AND P2, PT, R16, R214.reuse, PT ;  /* 0x000000d61000720c */ /* 0x080fe40003f46270 */
[-C--:B------:R-:W-:Y:S02]  /*e720*/  ISETP.GE.AND P4, PT, R19, R214.reuse, PT ;  /* 0x000000d61300720c */ /* 0x080fe40003f86270 */
[----:B------:R-:W-:Y:S01]  /*e730*/  I2FP.F32.S32 R12, R17 ;  /* 0x00000011000c7245 */ /* 0x000fe20000201400 */
[C---:B---3--:R-:W-:Y:S01]  /*e740*/  HMMA.16816.F32 R60, R204.reuse, R8, R60 ;  /* 0x00000008cc3c723c */ /* 0x048fe2000000183c */
[----:B------:R-:W-:Y:S01]  /*e750*/  VIADD R8, R192, 0xfffffec0 ;  /* 0xfffffec0c0087836 */ /* 0x000fe20000000000 */
[----:B------:R-:W-:Y:S02]  /*e760*/  FSEL R80, R87, -INF , !P6 ;  /* 0xff80000057507808 */ /* 0x000fe40007000000 */
[----:B------:R-:W-:Y:S01]  /*e770*/  FSEL R86, R86, -INF , !P2 ;  /* 0xff80000056567808 */ /* 0x000fe20005000000 */
[----:B------:R-:W-:Y:S01]  /*e780*/  FFMA.FTZ R9, R12, UR5, R81 ;  /* 0x000000050c097c23 */ /* 0x000fe20008010051 */
[----:B------:R-:W-:Y:S01]  /*e790*/  FSEL R102, R102, -INF , !P4 ;  /* 0xff80000066667808 */ /* 0x000fe20006000000 */
[----:B------:R-:W-:Y:S01]  /*e7a0*/  FFMA.FTZ R12, R12, UR5, R83 ;  /* 0x000000050c0c7c23 */ /* 0x000fe20008010053 */
[C---:B------:R-:W-:Y:S01]  /*e7b0*/  ISETP.GE.AND P6, PT, R17.reuse, R214, PT ;  /* 0x000000d61100720c */ /* 0x040fe20003fc6270 */
[----:B------:R-:W-:Y:S01]  /*e7c0*/  HMMA.16816.F32 R56, R204, R10, R56 ;  /* 0x0000000acc38723c */ /* 0x000fe20000001838 */
[----:B------:R-:W-:-:S02]  /*e7d0*/  ISETP.GE.AND P2, PT, R17, R213, PT ;  /* 0x000000d51100720c */ /* 0x000fc40003f46270 */
[-C--:B------:R-:W-:Y:S02]  /*e7e0*/  ISETP.GE.AND P4, PT, R16, R213.reuse, PT ;  /* 0x000000d51000720c */ /* 0x080fe40003f86270 */
[----:B------:R-:W-:Y:S02]  /*e7f0*/  I2FP.F32.S32 R17, R8 ;  /* 0x0000000800117245 */ /* 0x000fe40000201400 */
[----:B------:R-:W-:Y:S01]  /*e800*/  FSEL R81, R82, -INF , !P4 ;  /* 0xff80000052517808 */ /* 0x000fe20006000000 */
[C---:B----4-:R-:W-:Y:S01]  /*e810*/  HMMA.16816.F32 R68, R44.reuse, R4, R68 ;  /* 0x000000042c44723c */ /* 0x050fe20000001844 */
[----:B------:R-:W-:Y:S01]  /*e820*/  FSEL R83, R9, -INF , !P6 ;  /* 0xff80000009537808 */ /* 0x000fe20007000000 */
[C---:B------:R-:W-:Y:S01]  /*e830*/  FFMA.FTZ R82, R17.reuse, UR5, R76 ;  /* 0x0000000511527c23 */ /* 0x040fe2000801004c */
[----:B------:R-:W-:Y:S01]  /*e840*/  FSEL R76, R12, -INF , !P2 ;  /* 0xff8000000c4c7808 */ /* 0x000fe20005000000 */
[----:B------:R-:W-:Y:S01]  /*e850*/  VIADD R9, R192, 0xfffffec1 ;  /* 0xfffffec1c0097836 */ /* 0x000fe20000000000 */
[----:B------:R-:W1:Y:S01]  /*e860*/  LDSM.16.M88.4 R12, [R211+0x9000] ;  /* 0x00900000d30c783b */ /* 0x000e620000000200 */
[-C--:B------:R-:W-:Y:S01]  /*e870*/  ISETP.GE.AND P4, PT, R8, R214.reuse, PT ;  /* 0x000000d60800720c */ /* 0x080fe20003f86270 */
[----:B------:R-:W-:Y:S01]  /*e880*/  VIADD R4, R192, 0xfffffec9 ;  /* 0xfffffec9c0047836 */ /* 0x000fe20000000000 */
[----:B------:R-:W-:Y:S01]  /*e890*/  ISETP.GE.AND P6, PT, R8, R213, PT ;  /* 0x000000d50800720c */ /* 0x000fe20003fc6270 */
[----:B------:R-:W-:Y:S01]  /*e8a0*/  FFMA.FTZ R78, R17, UR5, R78 ;  /* 0x00000005114e7c23 */ /* 0x000fe2000801004e */
[----:B------:R-:W-:Y:S01]  /*e8b0*/  FSEL R82, R82, -INF , !P4 ;  /* 0xff80000052527808 */ /* 0x000fe20006000000 */
[----:B------:R-:W-:Y:S01]  /*e8c0*/  HMMA.16816.F32 R64, R44, R6, R64 ;  /* 0x000000062c40723c */ /* 0x000fe20000001840 */
[----:B------:R-:W-:Y:S01]  /*e8d0*/  ISETP.GE.AND P2, PT, R9, R214, PT ;  /* 0x000000d60900720c */ /* 0x000fe20003f46270 */
[----:B------:R-:W-:Y:S01]  /*e8e0*/  VIADD R7, R192, 0xfffffed0 ;  /* 0xfffffed0c0077836 */ /* 0x000fe20000000000 */
[----:B------:R-:W-:Y:S01]  /*e8f0*/  I2FP.F32.S32 R8, R9 ;  /* 0x0000000900087245 */ /* 0x000fe20000201400 */
[----:B------:R-:W-:-:S04]  /*e900*/  DEPBAR.LE SB0, 0x0 ;  /* 0x000080000000791a */ /* 0x000fc80000000000 */
[----:B------:R-:W-:Y:S01]  /*e910*/  BAR.SYNC.DEFER_BLOCKING 0x0 ;  /* 0x0000000000007b1d */ /* 0x000fe20000010000 */
[----:B------:R-:W-:Y:S01]  /*e920*/  ISETP.GE.AND P4, PT, R9, R213, PT ;  /* 0x000000d50900720c */ /* 0x000fe20003f86270 */
[----:B------:R-:W-:Y:S02]  /*e930*/  VIADD R9, R192, 0xfffffec8 ;  /* 0xfffffec8c0097836 */ /* 0x000fe40000000000 */
[C---:B------:R-:W-:Y:S01]  /*e940*/  FFMA.FTZ R87, R8.reuse, UR5, R77 ;  /* 0x0000000508577c23 */ /* 0x040fe2000801004d */
[----:B------:R-:W-:Y:S01]  /*e950*/  FFMA.FTZ R79, R8, UR5, R79 ;  /* 0x00000005084f7c23 */ /* 0x000fe2000801004f */
[----:B------:R-:W-:Y:S02]  /*e960*/  I2FP.F32.S32 R6, R4 ;  /* 0x0000000400067245 */ /* 0x000fe40000201400 */
[----:B------:R-:W-:Y:S02]  /*e970*/  I2FP.F32.S32 R5, R9 ;  /* 0x0000000900057245 */ /* 0x000fe40000201400 */
[----:B------:R-:W-:Y:S01]  /*e980*/  FSEL R77, R78, -INF , !P6 ;  /* 0xff8000004e4d7808 */ /* 0x000fe20007000000 */
[C---:B------:R-:W-:Y:S01]  /*e990*/  FFMA.FTZ R75, R6.reuse, UR5, R75 ;  /* 0x00000005064b7c23 */ /* 0x040fe2000801004b */
[----:B------:R-:W-:Y:S01]  /*e9a0*/  FSEL R87, R87, -INF , !P2 ;  /* 0xff80000057577808 */ /* 0x000fe20005000000 */
[----:B------:R-:W-:Y:S01]  /*e9b0*/  FFMA.FTZ R8, R5, UR5, R72 ;  /* 0x0000000505087c23 */ /* 0x000fe20008010048 */
[----:B------:R-:W-:Y:S01]  /*e9c0*/  ISETP.GE.AND P6, PT, R9, R214, PT ;  /* 0x000000d60900720c */ /* 0x000fe20003fc6270 */
[----:B------:R-:W-:Y:S01]  /*e9d0*/  FFMA.FTZ R74, R5, UR5, R74 ;  /* 0x00000005054a7c23 */ /* 0x000fe2000801004a */
[----:B------:R-:W-:Y:S01]  /*e9e0*/  ISETP.GE.AND P2, PT, R9, R213, PT ;  /* 0x000000d50900720c */ /* 0x000fe20003f46270 */
[----:B------:R-:W-:Y:S01]  /*e9f0*/  FFMA.FTZ R9, R6, UR5, R73 ;  /* 0x0000000506097c23 */ /* 0x000fe20008010049 */
[----:B------:R-:W-:-:S02]  /*ea00*/  FSEL R72, R79, -INF , !P4 ;  /* 0xff8000004f487808 */ /* 0x000fc40006000000 */
[-C--:B------:R-:W-:Y:S02]  /*ea10*/  ISETP.GE.AND P4, PT, R4, R214.reuse, PT ;  /* 0x000000d60400720c */ /* 0x080fe40003f86270 */
[----:B------:R-:W-:Y:S02]  /*ea20*/  FSEL R73, R74, -INF , !P2 ;  /* 0xff8000004a497808 */ /* 0x000fe40005000000 */
[----:B------:R-:W-:Y:S02]  /*ea30*/  FSEL R74, R9, -INF , !P4 ;  /* 0xff800000094a7808 */ /* 0x000fe40006000000 */
[----:B------:R-:W-:Y:S01]  /*ea40*/  FSEL R79, R8, -INF , !P6 ;  /* 0xff800000084f7808 */ /* 0x000fe20007000000 */
[----:B-1----:R-:W-:Y:S01]  /*ea50*/  HMMA.16816.F32 R60, R44, R12, R60 ;  /* 0x0000000c2c3c723c */ /* 0x002fe2000000183c */
[----:B------:R-:W-:Y:S02]  /*ea60*/  ISETP.GE.AND P2, PT, R7, R214, PT ;  /* 0x000000d60700720c */ /* 0x000fe40003f46270 */
[----:B------:R-:W-:-:S02]  /*ea70*/  I2FP.F32.S32 R5, R7 ;  /* 0x0000000700057245 */ /* 0x000fc40000201400 */
[-C--:B------:R-:W-:Y:S01]  /*ea80*/  ISETP.GE.AND P4, PT, R7, R213.reuse, PT ;  /* 0x000000d50700720c */ /* 0x080fe20003f86270 */
[----:B------:R-:W-:Y:S01]  /*ea90*/  VIADD R7, R192, 0xfffffed1 ;  /* 0xfffffed1c0077836 */ /* 0x000fe20000000000 */
[----:B------:R-:W-:Y:S01]  /*eaa0*/  ISETP.GE.AND P6, PT, R4, R213, PT ;  /* 0x000000d50400720c */ /* 0x000fe20003fc6270 */
[----:B------:R-:W-:Y:S02]  /*eab0*/  VIADD R4, R192, 0xfffffed8 ;  /* 0xfffffed8c0047836 */ /* 0x000fe40000000000 */
[C---:B------:R-:W-:Y:S01]  /*eac0*/  FFMA.FTZ R8, R5.reuse, UR5, R68 ;  /* 0x0000000505087c23 */ /* 0x040fe20008010044 */
[----:B------:R-:W-:Y:S01]  /*ead0*/  FFMA.FTZ R70, R5, UR5, R70 ;  /* 0x0000000505467c23 */ /* 0x000fe20008010046 */
[----:B------:R-:W-:Y:S01]  /*eae0*/  I2FP.F32.S32 R6, R7 ;  /* 0x0000000700067245 */ /* 0x000fe20000201400 */
[----:B------:R-:W-:Y:S01]  /*eaf0*/  HMMA.16816.F32 R56, R44, R14, R56 ;  /* 0x0000000e2c38723c */ /* 0x000fe20000001838 */
[----:B------:R-:W-:Y:S02]  /*eb00*/  I2FP.F32.S32 R5, R4 ;  /* 0x0000000400057245 */ /* 0x000fe40000201400 */
[----:B------:R-:W-:Y:S01]  /*eb10*/  FSEL R68, R75, -INF , !P6 ;  /* 0xff8000004b447808 */ /* 0x000fe20007000000 */
[----:B------:R-:W-:Y:S01]  /*eb20*/  FFMA.FTZ R78, R6, UR5, R69 ;  /* 0x00000005064e7c23 */ /* 0x000fe20008010045 */
[----:B------:R-:W-:Y:S01]  /*eb30*/  FSEL R75, R8, -INF , !P2 ;  /* 0xff800000084b7808 */ /* 0x000fe20005000000 */
[----:B------:R-:W-:Y:S01]  /*eb40*/  FFMA.FTZ R71, R6, UR5, R71 ;  /* 0x0000000506477c23 */ /* 0x000fe20008010047 */
[-C--:B------:R-:W-:Y:S01]  /*eb50*/  ISETP.GE.AND P6, PT, R7, R214.reuse, PT ;  /* 0x000000d60700720c */ /* 0x080fe20003fc6270 */
[----:B------:R-:W-:Y:S01]  /*eb60*/  FFMA.FTZ R64, R5, UR5, R64 ;  /* 0x0000000505407c23 */ /* 0x000fe20008010040 */
[----:B------:R-:W-:Y:S01]  /*eb70*/  ISETP.GE.AND P2, PT, R7, R213, PT ;  /* 0x000000d50700720c */ /* 0x000fe20003f46270 */
[----:B------:R-:W-:Y:S01]  /*eb80*/  VIADD R6, R192, 0xfffffed9 ;  /* 0xfffffed9c0067836 */ /* 0x000fe20000000000 */
[----:B------:R-:W-:Y:S01]  /*eb90*/  FSEL R69, R70, -INF , !P4 ;  /* 0xff80000046457808 */ /* 0x000fe20006000000 */
[----:B------:R-:W-:Y:S01]  /*eba0*/  FFMA.FTZ R66, R5, UR5, R66 ;  /* 0x0000000505427c23 */ /* 0x000fe20008010042 */
[----:B------:R-:W-:Y:S01]  /*ebb0*/  ISETP.GE.AND P4, PT, R4, R214, PT ;  /* 0x000000d60400720c */ /* 0x000fe20003f86270 */
[----:B------:R-:W-:Y:S01]  /*ebc0*/  VIADD R5, R192, 0xfffffee1 ;  /* 0xfffffee1c0057836 */ /* 0x000fe20000000000 */
[----:B------:R-:W-:-:S02]  /*ebd0*/  FSEL R78, R78, -INF , !P6 ;  /* 0xff8000004e4e7808 */ /* 0x000fc40007000000 */
[----:B------:R-:W-:Y:S02]  /*ebe0*/  FSEL R70, R71, -INF , !P2 ;  /* 0xff80000047467808 */ /* 0x000fe40005000000 */
[-C--:B------:R-:W-:Y:S02]  /*ebf0*/  ISETP.GE.AND P6, PT, R4, R213.reuse, PT ;  /* 0x000000d50400720c */ /* 0x080fe40003fc6270 */
[----:B------:R-:W-:Y:S02]  /*ec00*/  FSEL R71, R64, -INF , !P4 ;  /* 0xff80000040477808 */ /* 0x000fe40006000000 */
[C---:B------:R-:W-:Y:S02]  /*ec10*/  ISETP.GE.AND P2, PT, R6.reuse, R214, PT ;  /* 0x000000d60600720c */ /* 0x040fe40003f46270 */
[----:B------:R-:W-:Y:S02]  /*ec20*/  I2FP.F32.S32 R4, R6 ;  /* 0x0000000600047245 */ /* 0x000fe40000201400 */
[----:B------:R-:W-:Y:S01]  /*ec30*/  ISETP.GE.AND P4, PT, R6, R213, PT ;  /* 0x000000d50600720c */ /* 0x000fe20003f86270 */
[----:B------:R-:W-:Y:S01]  /*ec40*/  VIADD R6, R192, 0xfffffee0 ;  /* 0xfffffee0c0067836 */ /* 0x000fe20000000000 */
[----:B------:R-:W-:Y:S01]  /*ec50*/  FSEL R91, R66, -INF , !P6 ;  /* 0xff800000425b7808 */ /* 0x000fe20007000000 */
[C---:B------:R-:W-:Y:S01]  /*ec60*/  FFMA.FTZ R65, R4.reuse, UR5, R65 ;  /* 0x0000000504417c23 */ /* 0x040fe20008010041 */
[----:B------:R-:W-:Y:S01]  /*ec70*/  FFMA.FTZ R67, R4, UR5, R67 ;  /* 0x0000000504437c23 */ /* 0x000fe20008010043 */
[----:B------:R-:W-:-:S02]  /*ec80*/  I2FP.F32.S32 R4, R5 ;  /* 0x0000000500047245 */ /* 0x000fc40000201400 */
[----:B------:R-:W-:Y:S02]  /*ec90*/  I2FP.F32.S32 R7, R6 ;  /* 0x0000000600077245 */ /* 0x000fe40000201400 */
[----:B------:R-:W-:Y:S01]  /*eca0*/  FSEL R176, R65, -INF , !P2 ;  /* 0xff80000041b07808 */ /* 0x000fe20005000000 */
[----:B------:R-:W-:Y:S01]  /*ecb0*/  FFMA.FTZ R61, R4, UR5, R61 ;  /* 0x00000005043d7c23 */ /* 0x000fe2000801003d */
[----:B------:R-:W-:Y:S01]  /*ecc0*/  FSEL R182, R67, -INF , !P4 ;  /* 0xff80000043b67808 */ /* 0x000fe20006000000 */
[C---:B------:R-:W-:Y:S01]  /*ecd0*/  FFMA.FTZ R60, R7.reuse, UR5, R60 ;  /* 0x00000005073c7c23 */ /* 0x040fe2000801003c */
[----:B------:R-:W-:Y:S01]  /*ece0*/  FFMA.FTZ R62, R7, UR5, R62 ;  /* 0x00000005073e7c23 */ /* 0x000fe2000801003e */
[----:B------:R-:W-:Y:S01]  /*ecf0*/  ISETP.GE.AND P2, PT, R6, R213, PT ;  /* 0x000000d50600720c */ /* 0x000fe20003f46270 */
[----:B------:R-:W-:Y:S01]  /*ed00*/  VIADD R7, R192, 0xfffffee8 ;  /* 0xfffffee8c0077836 */ /* 0x000fe20000000000 */
[-C--:B------:R-:W-:Y:S01]  /*ed10*/  ISETP.GE.AND P4, PT, R5, R214.reuse, PT ;  /* 0x000000d60500720c */ /* 0x080fe20003f86270 */
[----:B------:R-:W-:Y:S01]  /*ed20*/  FFMA.FTZ R63, R4, UR5, R63 ;  /* 0x00000005043f7c23 */ /* 0x000fe2000801003f */
[----:B------:R-:W-:Y:S01]  /*ed30*/  ISETP.GE.AND P6, PT, R6, R214, PT ;  /* 0x000000d60600720c */ /* 0x000fe20003fc6270 */
[----:B------:R-:W-:Y:S01]  /*ed40*/  VIADD R6, R192, 0xfffffef0 ;  /* 0xfffffef0c0067836 */ /* 0x000fe20000000000 */
[----:B------:R-:W-:-:S02]  /*ed50*/  FSEL R175, R62, -INF , !P2 ;  /* 0xff8000003eaf7808 */ /* 0x000fc40005000000 */
[----:B------:R-:W-:Y:S02]  /*ed60*/  FSEL R177, R61, -INF , !P4 ;  /* 0xff8000003db17808 */ /* 0x000fe40006000000 */
[C---:B------:R-:W-:Y:S02]  /*ed70*/  ISETP.GE.AND P2, PT, R7.reuse, R214, PT ;  /* 0x000000d60700720c */ /* 0x040fe40003f46270 */
[----:B------:R-:W-:Y:S02]  /*ed80*/  ISETP.GE.AND P4, PT, R7, R213, PT ;  /* 0x000000d50700720c */ /* 0x000fe40003f86270 */
[----:B------:R-:W-:Y:S02]  /*ed90*/  FSEL R184, R60, -INF , !P6 ;  /* 0xff8000003cb87808 */ /* 0x000fe40007000000 */
[----:B------:R-:W-:Y:S02]  /*eda0*/  I2FP.F32.S32 R7, R7 ;  /* 0x0000000700077245 */ /* 0x000fe40000201400 */
[----:B------:R-:W-:Y:S01]  /*edb0*/  ISETP.GE.AND P6, PT, R5, R213, PT ;  /* 0x000000d50500720c */ /* 0x000fe20003fc6270 */
[----:B------:R-:W-:-:S02]  /*edc0*/  VIADD R5, R192, 0xfffffee9 ;  /* 0xfffffee9c0057836 */ /* 0x000fc40000000000 */
[----:B------:R-:W-:Y:S01]  /*edd0*/  FFMA.FTZ R56, R7, UR5, R56 ;  /* 0x0000000507387c23 */ /* 0x000fe20008010038 */
[----:B------:R-:W-:Y:S01]  /*ede0*/  FSEL R186, R63, -INF , !P6 ;  /* 0xff8000003fba7808 */ /* 0x000fe20007000000 */
[----:B------:R-:W-:Y:S01]  /*edf0*/  FFMA.FTZ R58, R7, UR5, R58 ;  /* 0x00000005073a7c23 */ /* 0x000fe2000801003a */
[----:B------:R-:W-:Y:S02]  /*ee00*/  I2FP.F32.S32 R4, R5 ;  /* 0x0000000500047245 */ /* 0x000fe40000201400 */
[----:B------:R-:W-:Y:S02]  /*ee10*/  FSEL R188, R56, -INF , !P2 ;  /* 0xff80000038bc7808 */ /* 0x000fe40005000000 */
[C---:B------:R-:W-:Y:S01]  /*ee20*/  ISETP.GE.AND P6, PT, R5.reuse, R214, PT ;  /* 0x000000d60500720c */ /* 0x040fe20003fc6270 */
[C---:B------:R-:W-:Y:S01]  /*ee30*/  FFMA.FTZ R57, R4.reuse, UR5, R57 ;  /* 0x0000000504397c23 */ /* 0x040fe20008010039 */
[----:B------:R-:W-:Y:S01]  /*ee40*/  ISETP.GE.AND P2, PT, R5, R213, PT ;  /* 0x000000d50500720c */ /* 0x000fe20003f46270 */
[----:B------:R-:W-:Y:S01]  /*ee50*/  FFMA.FTZ R59, R4, UR5, R59 ;  /* 0x00000005043b7c23 */ /* 0x000fe2000801003b */
[----:B------:R-:W-:Y:S01]  /*ee60*/  I2FP.F32.S32 R5, R6 ;  /* 0x0000000600057245 */ /* 0x000fe20000201400 */
[----:B------:R-:W-:Y:S01]  /*ee70*/  VIADD R4, R192, 0xfffffef1 ;  /* 0xfffffef1c0047836 */ /* 0x000fe20000000000 */
[----:B------:R-:W-:-:S02]  /*ee80*/  FSEL R179, R58, -INF , !P4 ;  /* 0xff8000003ab37808 */ /* 0x000fc40006000000 */
[----:B------:R-:W-:Y:S01]  /*ee90*/  FSEL R181, R57, -INF , !P6 ;  /* 0xff80000039b57808 */ /* 0x000fe20007000000 */
[C---:B------:R-:W-:Y:S01]  /*eea0*/  FFMA.FTZ R52, R5.reuse, UR5, R52 ;  /* 0x0000000505347c23 */ /* 0x040fe20008010034 */
[----:B------:R-:W-:Y:S01]  /*eeb0*/  FFMA.FTZ R54, R5, UR5, R54 ;  /* 0x0000000505367c23 */ /* 0x000fe20008010036 */
[----:B------:R-:W-:Y:S01]  /*eec0*/  ISETP.GE.AND P4, PT, R6, R214, PT ;  /* 0x000000d60600720c */ /* 0x000fe20003f86270 */
[----:B------:R-:W-:Y:S01]  /*eed0*/  VIADD R5, R192, 0xfffffef8 ;  /* 0xfffffef8c0057836 */ /* 0x000fe20000000000 */
[----:B------:R-:W-:Y:S02]  /*eee0*/  ISETP.GE.AND P6, PT, R6, R213, PT ;  /* 0x000000d50600720c */ /* 0x000fe40003fc6270 */
[----:B------:R-:W-:Y:S02]  /*eef0*/  I2FP.F32.S32 R6, R4 ;  /* 0x0000000400067245 */ /* 0x000fe40000201400 */
[----:B------:R-:W-:Y:S02]  /*ef00*/  I2FP.F32.S32 R7, R5 ;  /* 0x0000000500077245 */ /* 0x000fe40000201400 */
        /* <DEDUP_REMOVED lines=15> */
[----:B------:R-:W-:Y:S01]  /*f000*/  FSEL R48, R194, -INF , !P1 ;  /* 0xff800000c2307808 */ /* 0x000fe20004800000 */
[----:B------:R-:W-:Y:S06]  /*f010*/  BRA.U !UP1, `(.L_x_3199) ;  /* 0x0000000d09907547 */ /* 0x000fec000b800000 */
[----:B------:R-:W-:Y:S05]  /*f020*/  BRA.U !UP2, `(.L_x_3200) ;  /* 0x000000050a087547 */ /* 0x000fea000b800000 */
[----:B------:R-:W1:Y:S01]  /*f030*/  LDC R8, c[0x0][0x4f0] ;  /* 0x00013c00ff087b82 */ /* 0x000e620000000800 */
[----:B------:R-:W-:-:S04]  /*f040*/  UIADD3 UR4, UPT, UPT, UR20, -0x1, URZ ;  /* 0xffffffff14047890 */ /* 0x000fc8000fffe0ff */
[----:B------:R-:W-:-:S04]  /*f050*/  USHF.L.U32 UR4, UR4, 0x8, URZ ;  /* 0x0000000804047899 */ /* 0x000fc800080006ff */
[----:B------:R-:W-:Y:S02]  /*f060*/  UIADD3 UR8, UPT, UPT, UR4, -0x200, URZ ;  /* 0xfffffe0004087890 */ /* 0x000fe4000fffe0ff */
[----:B------:R-:W-:-:S04]  /*f070*/  UIADD3 UR4, UPT, UPT, UR4, -0x100, URZ ;  /* 0xffffff0004047890 */ /* 0x000fc8000fffe0ff */
        /* <DEDUP_REMOVED lines=29> */
[----:B------:R-:W-:Y:S01]  /*f250*/  LOP3.LUT R6, R8, UR8, RZ, 0x3c, !PT ;  /* 0x0000000808067c12 */ /* 0x000fe2000f8e3cff */
[----:B------:R-:W1:Y:S03]  /*f260*/  LDCU.64 UR8, c[0x0][0x3a0] ;  /* 0x00007400ff0877ac */ /* 0x000e660008000a00 */
[----:B------:R-:W-:-:S03]  /*f270*/  ISETP.GE.AND P4, PT, R6, RZ, PT ;  /* 0x000000ff0600720c */ /* 0x000fc60003f86270 */
[----:B------:R-:W-:-:S04]  /*f280*/  @P6 IADD3 R11, PT, PT, R11, 0x1, RZ ;  /* 0x000000010b0b6810 */ /* 0x000fc80007ffe0ff */
[----:B------:R-:W-:Y:S01]  /*f290*/  @P2 VIADD R5, R5, 0x1 ;  /* 0x0000000105052836 */ /* 0x000fe20000000000 */
[----:B------:R-:W-:-:S04]  /*f2a0*/  ISETP.NE.AND P2, PT, R8, RZ, PT ;  /* 0x000000ff0800720c */ /* 0x000fc80003f45270 */
[----:B------:R-:W-:Y:S01]  /*f2b0*/  MOV R4, R5 ;  /* 0x0000000500047202 */ /* 0x000fe20000000f00 */
[----:B------:R-:W-:Y:S01]  /*f2c0*/  @!P4 IMAD.MOV R11, RZ, RZ, -R11 ;  /* 0x000000ffff0bc224 */ /* 0x000fe200078e0a0b */
[----:B------:R-:W-:Y:S02]  /*f2d0*/  LOP3.LUT R5, RZ, R8, RZ, 0x33, !PT ;  /* 0x00000008ff057212 */ /* 0x000fe400078e33ff */
        /* <DEDUP_REMOVED lines=11> */
[C---:B------:R-:W-:Y:S02]  /*f390*/  IMAD R5, R8.reuse, UR11, R5 ;  /* 0x0000000b08057c24 */ /* 0x040fe4000f8e0205 */
[----:B------:R-:W-:-:S04]  /*f3a0*/  IMAD.WIDE.U32 R8, R8, UR10, RZ ;  /* 0x0000000a08087c25 */ /* 0x000fc8000f8e00ff */
        /* <DEDUP_REMOVED lines=10> */
.L_x_3200:
[----:B------:R-:W-:Y:S01]  /*f450*/  UMOV UR8, URZ ;  /* 0x000000ff00087c82 */ /* 0x000fe20008000000 */
[----:B------:R-:W-:Y:S01]  /*f460*/  USHF.L.U32 UR4, UR10, 0x8, URZ ;  /* 0x000000080a047899 */ /* 0x000fe200080006ff */
[----:B------:R-:W-:-:S05]  /*f470*/  IADD3 R5, P1, PT, RZ, -UR8, RZ ;  /* 0x80000008ff057c10 */ /* 0x000fca000ff3e0ff */
[----:B------:R-:W-:-:S05]  /*f480*/  IMAD.X R4, RZ, RZ, ~UR4, P1 ;  /* 0x80000004ff047e24 */ /* 0x000fca00088e06ff */
[----:B------:R-:W-:-:S04]  /*f490*/  SHF.R.S64 R5, R5, 0x1f, R4 ;  /* 0x0000001f05057819 */ /* 0x000fc80000001004 */
[----:B------:R-:W-:-:S04]  /*f4a0*/  IADD3 R232, P1, PT, R5, R232, RZ ;  /* 0x000000e805e87210 */ /* 0x000fc80007f3e0ff */
[----:B------:R-:W-:-:S09]  /*f4b0*/  LEA.HI.X.SX32 R229, R4, R229, 0x1, P1 ;  /* 0x000000e504e57211 */ /* 0x000fd200008f0eff */
.L_x_3201:
        /* <DEDUP_REMOVED lines=14> */
[----:B------:R-:W-:Y:S01]  /*f5a0*/  @!P3 IMAD.MOV.U32 R233, RZ, RZ, R229 ;  /* 0x000000ffffe9b224 */ /* 0x000fe200078e00e5 */
[-C--:B------:R-:W-:Y:S01]  /*f5b0*/  @!P3 LEA R12, P4, R12, R16.reuse, 0x6 ;  /* 0x000000100c0cb211 */ /* 0x080fe200078830ff */
[----:B------:R-:W-:Y:S01]  /*f5c0*/  @!UP0 UIMAD UR4, UR11, 0x60, URZ ;  /* 0x000000600b0488a4 */ /* 0x000fe2000f8e02ff */
[----:B------:R-:W-:Y:S01]  /*f5d0*/  MOV R9, UR10 ;  /* 0x0000000a00097c02 */ /* 0x000fe20008000f00 */
[----:B------:R1:W-:Y:S01]  /*f5e0*/  @P3 STS.128 [R210+0x2000], RZ ;  /* 0x002000ffd2003388 */ /* 0x0003e20000000c00 */
[-C--:B------:R-:W-:Y:S01]  /*f5f0*/  @!P3 LEA.HI.X R19, R14, R17.reuse, R13, 0x5, P6 ;  /* 0x000000110e13b211 */ /* 0x080fe200030f2c0d */
[----:B------:R-:W-:Y:S01]  /*f600*/  @!P3 IMAD.MOV.U32 R14, RZ, RZ, R16 ;  /* 0x000000ffff0eb224 */ /* 0x000fe200078e0010 */
[-C--:B------:R-:W-:Y:S01]  /*f610*/  @!P3 LEA.HI.X R13, R11, R17.reuse, R10, 0x6, P4 ;  /* 0x000000110b0db211 */ /* 0x080fe200020f340a */
[----:B------:R-:W-:Y:S01]  /*f620*/  @!P3 IMAD.MOV.U32 R11, RZ, RZ, R17 ;  /* 0x000000ffff0bb224 */ /* 0x000fe200078e0011 */
[----:B------:R-:W-:Y:S01]  /*f630*/  MOV R7, UR11 ;  /* 0x0000000b00077c02 */ /* 0x000fe20008000f00 */
[----:B------:R-:W-:Y:S01]  /*f640*/  @!PT LDS RZ, [RZ] ;  /* 0x00000000fffff984 */ /* 0x000fe20000000800 */
[----:B------:R-:W-:Y:S01]  /*f650*/  @!PT LDS RZ, [RZ] ;  /* 0x00000000fffff984 */ /* 0x000fe20000000800 */
[----:B------:R-:W-:Y:S01]  /*f660*/  @!PT LDS RZ, [RZ] ;  /* 0x00000000fffff984 */ /* 0x000fe20000000800 */
[----:B------:R1:W-:Y:S01]  /*f670*/  @!P3 LDGSTS.E.BYPASS.LTC128B.128 [R210+0x2000], desc[UR18][R232.64] ;  /* 0x02000000e8d2bfae */ /* 0x0003e2000b981a12 */
[-C--:B------:R-:W-:Y:S01]  /*f680*/  @!P3 LEA R36, P2, R9, R16.reuse, 0x7 ;  /* 0x000000100924b211 */ /* 0x080fe200078438ff */
[----:B------:R-:W-:Y:S01]  /*f690*/  @!UP0 UIMAD UR9, UR11, 0xa0, URZ ;  /* 0x000000a00b0988a4 */ /* 0x000fe2000f8e02ff */
[-C--:B------:R-:W-:Y:S01]  /*f6a0*/  @!P3 MOV R10, R16.reuse ;  /* 0x00000010000ab202 */ /* 0x080fe20000000f00 */
[----:B------:R1:W-:Y:S01]  /*f6b0*/  @P3 STS.128 [R210+0x2800], RZ ;  /* 0x002800ffd2003388 */ /* 0x0003e20000000c00 */
[----:B------:R-:W-:Y:S01]  /*f6c0*/  @!P3 LEA R6, P1, R6, R16, 0x8 ;  /* 0x000000100606b211 */ /* 0x000fe200078240ff */
[----:B------:R-:W-:Y:S01]  /*f6d0*/  @!P3 IMAD.MOV.U32 R44, RZ, RZ, R16 ;  /* 0x000000ffff2cb224 */ /* 0x000fe200078e0010 */
[CC--:B------:R-:W-:Y:S01]  /*f6e0*/  @!P3 LEA.HI.X R37, R8.reuse, R17.reuse, R7, 0x7, P2 ;  /* 0x000000110825b211 */ /* 0x0c0fe200010f3c07 */
[----:B------:R-:W-:Y:S01]  /*f6f0*/  @!P3 IMAD.WIDE.U32 R8, R8, 0x60, R10 ;  /* 0x000000600808b825 */ /* 0x000fe200078e000a */
[CC--:B------:R-:W-:Y:S01]  /*f700*/  @!P3 LEA.HI.X R7, R5.reuse, R17.reuse, R4, 0x8, P1 ;  /* 0x000000110507b211 */ /* 0x0c0fe200008f4404 */
[----:B------:R-:W-:Y:S01]  /*f710*/  @!PT LDS RZ, [RZ] ;  /* 0x00000000fffff984 */ /* 0x000fe20000000800 */
[----:B------:R-:W-:Y:S01]  /*f720*/  @!PT LDS RZ, [RZ] ;  /* 0x00000000fffff984 */ /* 0x000fe20000000800 */
[----:B------:R-:W-:Y:S01]  /*f730*/  @!PT LDS RZ, [RZ] ;  /* 0x00000000fffff984 */ /* 0x000fe20000000800 */
[----:B------:R1:W-:Y:S01]  /*f740*/  @!P3 LDGSTS.E.BYPASS.LTC128B.128 [R210+0x2800], desc[UR18][R16.64] ;  /* 0x0280000010d2bfae */ /* 0x0003e2000b981a12 */
[----:B------:R-:W-:Y:S01]  /*f750*/  MOV R4, UR10 ;  /* 0x0000000a00047c02 */ /* 0x000fe20008000f00 */
[----:B------:R-:W-:Y:S01]  /*f760*/  @!P3 IMAD.WIDE.U32 R10, R5, 0xa0, R10 ;  /* 0x000000a0050ab825 */ /* 0x000fe200078e000a */
[-C--:B------:R-:W-:Y:S01]  /*f770*/  @!P3 MOV R15, R17.reuse ;  /* 0x00000011000fb202 */ /* 0x080fe20000000f00 */
[----:B------:R-:W-:Y:S01]  /*f780*/  @!UP0 UIMAD UR8, UR11, 0xc0, URZ ;  /* 0x000000c00b0888a4 */ /* 0x000fe2000f8e02ff */
[-C--:B------:R-:W-:Y:S01]  /*f790*/  @!P3 MOV R45, R17.reuse ;  /* 0x00000011002db202 */ /* 0x080fe20000000f00 */
[----:B------:R-:W-:Y:S01]  /*f7a0*/  @!P3 VIADD R9, R9, UR4 ;  /* 0x000000040909bc36 */ /* 0x000fe20008000000 */
[----:B------:R1:W-:Y:S01]  /*f7b0*/  @P3 STS.128 [R210+0x3000], RZ ;  /* 0x003000ffd2003388 */ /* 0x0003e20000000c00 */
[C---:B------:R-:W-:Y:S01]  /*f7c0*/  @!P3 IMAD.WIDE.U32 R14, R4.reuse, 0xc0, R14 ;  /* 0x000000c0040eb825 */ /* 0x040fe200078e000e */
[----:B------:R-:W-:Y:S01]  /*f7d0*/  @!UP0 UIMAD UR4, UR11, 0xe0, URZ ;  /* 0x000000e00b0488a4 */ /* 0x000fe2000f8e02ff */
        /* <DEDUP_REMOVED lines=9> */
[--C-:B------:R-:W-:Y:S01]  /*f870*/  @!P3 IMAD.MOV.U32 R46, RZ, RZ, R16.reuse ;  /* 0x000000ffff2eb224 */ /* 0x100fe200078e0010 */
[----:B------:R-:W-:Y:S01]  /*f880*/  @!P3 IADD3 R11, PT, PT, R11, UR9, RZ ;  /* 0x000000090b0bbc10 */ /* 0x000fe2000fffe0ff */
[----:B------:R-:W-:Y:S01]  /*f890*/  @!P3 IMAD.MOV.U32 R52, RZ, RZ, R16 ;  /* 0x000000ffff34b224 */ /* 0x000fe200078e0010 */
[----:B------:R-:W-:Y:S01]  /*f8a0*/  @!PT LDS RZ, [RZ] ;  /* 0x00000000fffff984 */ /* 0x000fe20000000800 */
[----:B------:R-:W-:Y:S01]  /*f8b0*/  @!PT LDS RZ, [RZ] ;  /* 0x00000000fffff984 */ /* 0x000fe20000000800 */
[----:B------:R-:W-:Y:S01]  /*f8c0*/  @!PT LDS RZ, [RZ] ;  /* 0x00000000fffff984 */ /* 0x000fe20000000800 */
[----:B------:R1:W-:Y:S01]  /*f8d0*/  @!P3 LDGSTS.E.BYPASS.LTC128B.128 [R210+0x3800], desc[UR18][R12.64] ;  /* 0x038000000cd2bfae */ /* 0x0003e2000b981a12 */
[----:B------:R-:W-:Y:S01]  /*f8e0*/  @!P3 VIADD R15, R15, UR8 ;  /* 0x000000080f0fbc36 */ /* 0x000fe20008000000 */
[-C--:B------:R-:W-:Y:S01]  /*f8f0*/  @!P3 MOV R55, R17.reuse ;  /* 0x000000110037b202 */ /* 0x080fe20000000f00 */
[C---:B------:R-:W-:Y:S01]  /*f900*/  @!P3 IMAD.WIDE.U32 R46, R4.reuse, 0x120, R46 ;  /* 0x00000120042eb825 */ /* 0x040fe200078e002e */
[----:B------:R1:W-:Y:S01]  /*f910*/  @P3 STS.128 [R210+0x4000], RZ ;  /* 0x004000ffd2003388 */ /* 0x0003e20000000c00 */
[----:B------:R-:W-:Y:S01]  /*f920*/  @!P3 MOV R57, R17 ;  /* 0x000000110039b202 */ /* 0x000fe20000000f00 */
[----:B------:R-:W-:Y:S01]  /*f930*/  @!UP0 UIMAD UR14, UR11, 0x140, URZ ;  /* 0x000001400b0e88a4 */ /* 0x000fe2000f8e02ff */
[----:B------:R-:W-:Y:S01]  /*f940*/  @!P3 IMAD.MOV.U32 R54, RZ, RZ, R16 ;  /* 0x000000ffff36b224 */ /* 0x000fe200078e0010 */
[----:B------:R-:W-:Y:S01]  /*f950*/  @!PT LDS RZ, [RZ] ;  /* 0x00000000fffff984 */ /* 0x000fe20000000800 */
[----:B------:R-:W-:Y:S01]  /*f960*/  @!PT LDS RZ, [RZ] ;  /* 0x00000000fffff984 */ /* 0x000fe20000000800 */
[----:B------:R-:W-:Y:S01]  /*f970*/  @!PT LDS RZ, [RZ] ;  /* 0x00000000fffff984 */ /* 0x000fe20000000800 */
[----:B------:R1:W-:Y:S01]  /*f980*/  @!P3 LDGSTS.E.BYPASS.LTC128B.128 [R210+0x4000], desc[UR18][R8.64] ;  /* 0x0400000008d2bfae */ /* 0x0003e2000b981a12 */
[----:B------:R-:W-:Y:S01]  /*f990*/  @!P3 IADD3 R45, PT, PT, R45, UR4, RZ ;  /* 0x000000042d2dbc10 */ /* 0x000fe2000fffe0ff */
[----:B------:R-:W-:Y:S01]  /*f9a0*/  @!P3 IMAD.WIDE.U32 R52, R5, 0x140, R52 ;  /* 0x000001400534b825 */ /* 0x000fe200078e0034 */
[----:B------:R-:W-:Y:S01]  /*f9b0*/  @!UP0 UIMAD UR9, UR11, 0x160, URZ ;  /* 0x000001600b0988a4 */ /* 0x000fe2000f8e02ff */
[----:B------:R1:W-:Y:S01]  /*f9c0*/  @P3 STS.128 [R210+0x4800], RZ ;  /* 0x004800ffd2003388 */ /* 0x0003e20000000c00 */
[----:B------:R-:W-:Y:S01]  /*f9d0*/  @!UP0 UIMAD UR8, UR11, 0x180, URZ ;  /* 0x000001800b0888a4 */ /* 0x000fe2000f8e02ff */
[----:B------:R-:W-:Y:S01]  /*f9e0*/  @!P3 IMAD.MOV.U32 R56, RZ, RZ, R16 ;  /* 0x000000ffff38b224 */ /* 0x000fe200078e0010 */
[----:B------:R-:W-:Y:S01]  /*f9f0*/  @!UP0 UIMAD UR4, UR11, 0x1a0, URZ ;  /* 0x000001a00b0488a4 */ /* 0x000fe2000f8e02ff */
[----:B------:R-:W-:Y:S01]  /*fa00*/  @!PT LDS RZ, [RZ] ;  /* 0x00000000fffff984 */ /* 0x000fe20000000800 */
[----:B------:R-:W-:Y:S01]  /*fa10*/  @!PT LDS RZ, [RZ] ;  /* 0x00000000fffff984 */ /* 0x000fe20000000800 */
[----:B------:R-:W-:Y:S01]  /*fa20*/  @!PT LDS RZ, [RZ] ;  /* 0x00000000fffff984 */ /* 0x000fe20000000800 */
[----:B------:R1:W-:Y:S01]  /*fa30*/  @!P3 LDGSTS.E.BYPASS.LTC128B.128 [R210+0x4800], desc[UR18][R36.64] ;  /* 0x0480000024d2bfae */ /* 0x0003e2000b981a12 */
[----:B------:R-:W-:Y:S01]  /*fa40*/  @!P3 IMAD.WIDE.U32 R54, R4, 0x160, R54 ;  /* 0x000001600436b825 */ /* 0x000fe200078e0036 */
[----:B------:R-:W-:Y:S01]  /*fa50*/  @!P3 IADD3 R53, PT, PT, R53, UR14, RZ ;  /* 0x0000000e3535bc10 */ /* 0x000fe2000fffe0ff */
[----:B------:R-:W-:Y:S01]  /*fa60*/  BSSY.RECONVERGENT B0, `(.L_x_3202) ;  /* 0x000003e000007945 */ /* 0x000fe20003800200 */
        /* <DEDUP_REMOVED lines=61> */
.L_x_3203:
[----:B------:R-:W-:Y:S05]  /*fe40*/  BSYNC.RECONVERGENT B0 ;  /* 0x0000000000007941 */ /* 0x000fea0003800200 */
.L_x_3202:
[----:B------:R-:W0:Y:S02]  /*fe50*/  LDGDEPBAR ;  /* 0x00000000000079af */ /* 0x000e240000000000 */
.L_x_3199:
[----:B-12---:R-:W-:Y:S01]  /*fe60*/  FMNMX3.FTZ R4, R0, R193, R195, !PT ;  /* 0x000000c100047276 */ /* 0x006fe200078100c3 */
        /* <DEDUP_REMOVED lines=72> */
[C---:B------:R-:W-:Y:S01]  /*102f0*/  IADD3 R36, PT, PT, R201.reuse, 0xa000, RZ ;  /* 0x0000a000c9247810 */ /* 0x040fe20007ffe0ff */
[----:B------:R-:W-:Y:S01]  /*10300*/  LDSM.16.MT88.4 R56, [R201+0xa800] ;  /* 0x00a80000c938783b */ /* 0x000fe20000004200 */
[----:B------:R-:W-:Y:S02]  /*10310*/  IADD3 R205, PT, PT, R201, 0xa040, RZ ;  /* 0x0000a040c9cd7810 */ /* 0x000fe40007ffe0ff */
[----:B------:R-:W-:-:S05]  /*10320*/  @P0 IADD3 R205, PT, PT, R36, -0x40, RZ ;  /* 0xffffffc024cd0810 */ /* 0x000fca0007ffe0ff */
[----:B------:R-:W-:Y:S01]  /*10330*/  LDSM.16.MT88.4 R44, [R205] ;  /* 0x00000000cd2c783b */ /* 0x000fe20000004200 */
[----:B--2---:R-:W-:Y:S02]  /*10340*/  FMNMX.FTZ R4, R5, R4, !PT ;  /* 0x0000000405047209 */ /* 0x004fe40007810000 */
[----:B---3--:R-:W-:-:S03]  /*10350*/  FMNMX.FTZ R6, R7, R6, !PT ;  /* 0x0000000607067209 */ /* 0x008fc60007810000 */
[----:B------:R-:W2:Y:S04]  /*10360*/  SHFL.BFLY PT, R189, R4, 0x1, 0x1f ;  /* 0x0c201f0004bd7f89 */ /* 0x000ea800000e0000 */
[----:B------:R-:W3:Y:S01]  /*10370*/  SHFL.BFLY PT, R191, R6, 0x1, 0x1f ;  /* 0x0c201f0006bf7f89 */ /* 0x000ee200000e0000 */
[----:B--2---:R-:W-:Y:S02]  /*10380*/  FMNMX.FTZ R189, R4, R189, !PT ;  /* 0x000000bd04bd7209 */ /* 0x004fe40007810000 */
[----:B---3--:R-:W-:-:S03]  /*10390*/  FMNMX.FTZ R191, R6, R191, !PT ;  /* 0x000000bf06bf7209 */ /* 0x008fc60007810000 */
[C---:B-1----:R-:W-:Y:S01]  /*103a0*/  FMUL.FTZ R194, R189.reuse, UR4 ;  /* 0x00000004bdc27c20 */ /* 0x042fe20008410000 */
[----:B------:R-:W-:Y:S01]  /*103b0*/  FSETP.NEU.FTZ.AND P1, PT, R189, -INF , PT ;  /* 0xff800000bd00780b */ /* 0x000fe20003f3d000 */
[----:B------:R-:W1:Y:S01]  /*103c0*/  LDSM.16.MT88.4 R4, [R201+0xa000] ;  /* 0x00a00000c904783b */ /* 0x000e620000004200 */
[C---:B------:R-:W-:Y:S01]  /*103d0*/  FSETP.NEU.FTZ.AND P2, PT, R191.reuse, -INF , PT ;  /* 0xff800000bf00780b */ /* 0x040fe20003f5d000 */
[C---:B------:R-:W-:Y:S01]  /*103e0*/  FMUL.FTZ R199, R191.reuse, UR4 ;  /* 0x00000004bfc77c20 */ /* 0x040fe20008410000 */
[----:B------:R-:W-:Y:S02]  /*103f0*/  FSEL R194, R194, RZ, P1 ;  /* 0x000000ffc2c27208 */ /* 0x000fe40000800000 */
[----:B------:R-:W-:Y:S02]  /*10400*/  FSEL R11, R191, RZ, P2 ;  /* 0x000000ffbf0b7208 */ /* 0x000fe40001000000 */
[----:B------:R-:W-:Y:S01]  /*10410*/  FSEL R9, R189, RZ, P1 ;  /* 0x000000ffbd097208 */ /* 0x000fe20000800000 */
[--C-:B------:R-:W-:Y:S01]  /*10420*/  FFMA.FTZ R10, R193, UR4, -R194.reuse ;  /* 0x00000004c10a7c23 */ /* 0x100fe200080108c2 */
[----:B------:R-:W-:Y:S01]  /*10430*/  FSEL R199, R199, RZ, P2 ;  /* 0x000000ffc7c77208 */ /* 0x000fe20001000000 */
[----:B------:R-:W-:Y:S01]  /*10440*/  FADD.FTZ R8, R2, -R11 ;  /* 0x8000000b02087221 */ /* 0x000fe20000010000 */
[--C-:B------:R-:W-:Y:S01]  /*10450*/  FFMA.FTZ R193, R195, UR4, -R194.reuse ;  /* 0x00000004c3c17c23 */ /* 0x100fe200080108c2 */
[----:B------:R-:W-:Y:S01]  /*10460*/  FADD.FTZ R9, R0, -R9 ;  /* 0x8000000900097221 */ /* 0x000fe20000010000 */
[----:B------:R-:W-:Y:S01]  /*10470*/  IADD3 R0, PT, PT, R206, R201, RZ ;  /* 0x000000c9ce007210 */ /* 0x000fe20007ffe0ff */
[--C-:B------:R-:W-:Y:S01]  /*10480*/  FFMA.FTZ R197, R202, UR4, -R199.reuse ;  /* 0x00000004cac57c23 */ /* 0x100fe200080108c7 */
[----:B------:R-:W-:Y:S01]  /*10490*/  IADD3 R206, PT, PT, R206, R205, RZ ;  /* 0x000000cdcece7210 */ /* 0x000fe20007ffe0ff */
[----:B------:R2:W-:Y:S01]  /*104a0*/  MUFU.EX2 R195, R10 ;  /* 0x0000000a00c37308 */ /* 0x0005e20000000800 */
[----:B------:R-:W-:Y:S01]  /*104b0*/  FMUL.FTZ R204, R8, UR4 ;  /* 0x0000000408cc7c20 */ /* 0x000fe20008410000 */
[----:B------:R-:W-:Y:S01]  /*104c0*/  FMUL.FTZ R202, R9, UR4 ;  /* 0x0000000409ca7c20 */ /* 0x000fe20008410000 */
[--C-:B------:R-:W-:Y:S01]  /*104d0*/  FFMA.FTZ R200, R196, UR4, -R199.reuse ;  /* 0x00000004c4c87c23 */ /* 0x100fe200080108c7 */
[----:B------:R-:W3:Y:S01]  /*104e0*/  LDSM.16.MT88.4 R52, [R206] ;  /* 0x00000000ce34783b */ /* 0x000ee20000004200 */
[--C-:B------:R-:W-:Y:S01]  /*104f0*/  FFMA.FTZ R198, R198, UR4, -R199.reuse ;  /* 0x00000004c6c67c23 */ /* 0x100fe200080108c7 */
[--C-:B------:R-:W-:Y:S01]  /*10500*/  FFMA.FTZ R196, R220, UR4, -R199.reuse ;  /* 0x00000004dcc47c23 */ /* 0x100fe200080108c7 */
[--C-:B------:R-:W-:Y:S01]  /*10510*/  FFMA.FTZ R203, R203, UR4, -R194.reuse ;  /* 0x00000004cbcb7c23 */ /* 0x100fe200080108c2 */
[--C-:B------:R-:W-:Y:S01]  /*10520*/  FFMA.FTZ R215, R215, UR4, -R194.reuse ;  /* 0x00000004d7d77c23 */ /* 0x100fe200080108c2 */
[----:B------:R-:W-:Y:S01]  /*10530*/  MUFU.EX2 R200, R200 ;  /* 0x000000c800c87308 */ /* 0x000fe20000000800 */
[--C-:B------:R-:W-:Y:S01]  /*10540*/  FFMA.FTZ R36, R27, UR4, -R194.reuse ;  /* 0x000000041b247c23 */ /* 0x100fe200080108c2 */
[----:B------:R-:W-:Y:S01]  /*10550*/  LDSM.16.MT88.4 R60, [R0+0xa800] ;  /* 0x00a80000003c783b */ /* 0x000fe20000004200 */
[--C-:B------:R-:W-:Y:S01]  /*10560*/  FFMA.FTZ R38, R38, UR4, -R199.reuse ;  /* 0x0000000426267c23 */ /* 0x100fe200080108c7 */
[----:B------:R-:W4:Y:S01]  /*10570*/  MUFU.EX2 R198, R198 ;  /* 0x000000c600c67308 */ /* 0x000f220000000800 */
[--C-:B------:R-:W-:Y:S01]  /*10580*/  FFMA.FTZ R40, R40, UR4, -R199.reuse ;  /* 0x0000000428287c23 */ /* 0x100fe200080108c7 */
[----:B--2---:R-:W2:Y:S01]  /*10590*/  LDSM.16.MT88.4 R8, [R0+0xa000] ;  /* 0x00a000000008783b */ /* 0x004ea20000004200 */
[--C-:B------:R-:W-:Y:S01]  /*105a0*/  FFMA.FTZ R170, R170, UR4, -R199.reuse ;  /* 0x00000004aaaa7c23 */ /* 0x100fe200080108c7 */
[----:B------:R-:W-:Y:S01]  /*105b0*/  MUFU.EX2 R197, R197 ;  /* 0x000000c500c57308 */ /* 0x000fe20000000800 */
[--C-:B------:R-:W-:Y:S01]  /*105c0*/  FFMA.FTZ R166, R166, UR4, -R199.reuse ;  /* 0x00000004a6a67c23 */ /* 0x100fe200080108c7 */
[----:B------:R-:W-:Y:S01]  /*105d0*/  LDSM.16.MT88.4 R64, [R0+0xb000] ;  /* 0x00b000000040783b */ /* 0x000fe20000004200 */
[--C-:B------:R-:W-:Y:S01]  /*105e0*/  FFMA.FTZ R165, R165, UR4, -R194.reuse ;  /* 0x00000004a5a57c23 */ /* 0x100fe200080108c2 */
[----:B------:R-:W5:Y:S01]  /*105f0*/  MUFU.EX2 R196, R196 ;  /* 0x000000c400c47308 */ /* 0x000f620000000800 */
[--C-:B------:R-:W-:Y:S01]  /*10600*/  FFMA.FTZ R122, R122, UR4, -R199.reuse ;  /* 0x000000047a7a7c23 */ /* 0x100fe200080108c7 */
[--C-:B------:R-:W-:Y:S01]  /*10610*/  FFMA.FTZ R167, R167, UR4, -R199.reuse ;  /* 0x00000004a7a77c23 */ /* 0x100fe200080108c7 */
[--C-:B------:R-:W-:Y:S01]  /*10620*/  FFMA.FTZ R115, R115, UR4, -R199.reuse ;  /* 0x0000000473737c23 */ /* 0x100fe200080108c7 */
[----:B------:R-:W1:Y:S01]  /*10630*/  MUFU.EX2 R193, R193 ;  /* 0x000000c100c17308 */ /* 0x000e620000000800 */
[--C-:B------:R-:W-:Y:S01]  /*10640*/  FFMA.FTZ R111, R111, UR4, -R199.reuse ;  /* 0x000000046f6f7c23 */ /* 0x100fe200080108c7 */
[----:B----4-:R-:W-:Y:S01]  /*10650*/  F2FP.F16.F32.PACK_AB R12, R198, R200 ;  /* 0x000000c8c60c723e */ /* 0x010fe200000000ff */
[--C-:B------:R-:W-:Y:S01]  /*10660*/  FFMA.FTZ R106, R106, UR4, -R199.reuse ;  /* 0x000000046a6a7c23 */ /* 0x100fe200080108c7 */
[----:B------:R-:W-:Y:S01]  /*10670*/  MUFU.EX2 R2, R215 ;  /* 0x000000d700027308 */ /* 0x000fe20000000800 */
[--C-:B------:R-:W-:Y:S01]  /*10680*/  FFMA.FTZ R99, R99, UR4, -R199.reuse ;  /* 0x0000000463637c23 */ /* 0x100fe200080108c7 */
[--C-:B------:R-:W-:Y:S01]  /*10690*/  FFMA.FTZ R85, R85, UR4, -R194.reuse ;  /* 0x0000000455557c23 */ /* 0x100fe200080108c2 */
[--C-:B------:R-:W-:Y:S01]  /*106a0*/  FFMA.FTZ R82, R82, UR4, -R199.reuse ;  /* 0x0000000452527c23 */ /* 0x100fe200080108c7 */
[----:B------:R-:W4:Y:S01]  /*106b0*/  MUFU.EX2 R203, R203 ;  /* 0x000000cb00cb7308 */ /* 0x000f220000000800 */
[--C-:B------:R-:W-:Y:S01]  /*106c0*/  FFMA.FTZ R74, R74, UR4, -R199.reuse ;  /* 0x000000044a4a7c23 */ /* 0x100fe200080108c7 */
[----:B-----5:R-:W-:Y:S01]  /*106d0*/  F2FP.F16.F32.PACK_AB R14, R196, R197 ;  /* 0x000000c5c40e723e */ /* 0x020fe200000000ff */
[----:B------:R-:W-:Y:S01]  /*106e0*/  FFMA.FTZ R176, R176, UR4, -R199 ;  /* 0x00000004b0b07c23 */ /* 0x000fe200080108c7 */
[----:B------:R-:W5:Y:S01]  /*106f0*/  MUFU.EX2 R204, R204 ;  /* 0x000000cc00cc7308 */ /* 0x000f620000000800 */
[--C-:B------:R-:W-:Y:S01]  /*10700*/  FFMA.FTZ R91, R91, UR4, -R194.reuse ;  /* 0x000000045b5b7c23 */ /* 0x100fe200080108c2 */
[----:B-1----:R-:W-:Y:S01]  /*10710*/  F2FP.F16.F32.PACK_AB R13, R193, R195 ;  /* 0x000000c3c10d723e */ /* 0x002fe200000000ff */
[----:B------:R-:W-:Y:S01]  /*10720*/  FFMA.FTZ R175, R175, UR4, -R194 ;  /* 0x00000004afaf7c23 */ /* 0x000fe200080108c2 */
[----:B------:R-:W1:Y:S01]  /*10730*/  MUFU.EX2 R202, R202 ;  /* 0x000000ca00ca7308 */ /* 0x000e620000000800 */
[----:B------:R-:W-:-:S03]  /*10740*/  PLOP3.LUT P1, PT, PT, PT, UP0, 0x80, 0x8 ;  /* 0x000000000008781c */ /* 0x000fc60003f2f008 */
        /* <DEDUP_REMOVED lines=16> */
[-C--:B------:R-:W-:Y:S01]  /*10850*/  FMUL.FTZ R4, R132, R204.reuse ;  /* 0x000000cc84047220 */ /* 0x080fe20000410000 */
[-C--:B------:R-:W-:Y:S01]  /*10860*/  FMUL.FTZ R5, R133, R204.reuse ;  /* 0x000000cc85057220 */ /* 0x080fe20000410000 */
[-C--:B------:R-:W-:Y:S01]  /*10870*/  FMUL.FTZ R148, R148, R204.reuse ;  /* 0x000000cc94947220 */ /* 0x080fe20000410000 */
[----:B------:R-:W-:Y:S01]  /*10880*/  FMUL.FTZ R149, R149, R204 ;  /* 0x000000cc95957220 */ /* 0x000fe20000410000 */
[-C--:B------:R-:W-:Y:S01]  /*10890*/  FMUL.FTZ R150, R150, R202.reuse ;  /* 0x000000ca96967220 */ /* 0x080fe20000410000 */
[-C--:B------:R-:W-:Y:S01]  /*108a0*/  FMUL.FTZ R151, R151, R202.reuse ;  /* 0x000000ca97977220 */ /* 0x080fe20000410000 */
[--C-:B------:R-:W-:Y:S01]  /*108b0*/  FFMA.FTZ R132, R24, UR4, -R199.reuse ;  /* 0x0000000418847c23 */ /* 0x100fe200080108c7 */
[C---:B------:R-:W-:Y:S01]  /*108c0*/  HMMA.16816.F32 R156, R12.reuse, R6, R156 ;  /* 0x000000060c9c723c */ /* 0x040fe2000000189c */
[-C--:B------:R-:W-:Y:S01]  /*108d0*/  FMUL.FTZ R6, R134, R202.reuse ;  /* 0x000000ca86067220 */ /* 0x080fe20000410000 */
[----:B------:R-:W-:Y:S01]  /*108e0*/  FMUL.FTZ R7, R135, R202 ;  /* 0x000000ca87077220 */ /* 0x000fe20000410000 */
[-C--:B------:R-:W-:Y:S01]  /*108f0*/  FMUL.FTZ R136, R136, R204.reuse ;  /* 0x000000cc88887220 */ /* 0x080fe20000410000 */
[----:B------:R-:W-:Y:S01]  /*10900*/  FMUL.FTZ R137, R137, R204 ;  /* 0x000000cc89897220 */ /* 0x000fe20000410000 */
[-C--:B------:R-:W-:Y:S01]  /*10910*/  FMUL.FTZ R138, R138, R202.reuse ;  /* 0x000000ca8a8a7220 */ /* 0x080fe20000410000 */
[----:B------:R-:W-:Y:S01]  /*10920*/  FMUL.FTZ R139, R139, R202 ;  /* 0x000000ca8b8b7220 */ /* 0x000fe20000410000 */
[--C-:B------:R-:W-:Y:S01]  /*10930*/  FFMA.FTZ R133, R216, UR4, -R199.reuse ;  /* 0x00000004d8857c23 */ /* 0x100fe200080108c7 */
[C---:B---3--:R-:W-:Y:S01]  /*10940*/  HMMA.16816.F32 R152, R12.reuse, R52, R152 ;  /* 0x000000340c98723c */ /* 0x048fe20000001898 */
[--C-:B------:R-:W-:Y:S01]  /*10950*/  FFMA.FTZ R134, R218, UR4, -R199.reuse ;  /* 0x00000004da867c23 */ /* 0x100fe200080108c7 */
[--C-:B------:R-:W-:Y:S01]  /*10960*/  FFMA.FTZ R135, R212, UR4, -R199.reuse ;  /* 0x00000004d4877c23 */ /* 0x100fe200080108c7 */
[-C--:B------:R-:W-:Y:S01]  /*10970*/  FMUL.FTZ R144, R144, R204.reuse ;  /* 0x000000cc90907220 */ /* 0x080fe20000410000 */
[----:B------:R-:W-:Y:S01]  /*10980*/  FMUL.FTZ R145, R145, R204 ;  /* 0x000000cc91917220 */ /* 0x000fe20000410000 */
[-C--:B------:R-:W-:Y:S01]  /*10990*/  FMUL.FTZ R146, R146, R202.reuse ;  /* 0x000000ca92927220 */ /* 0x080fe20000410000 */
[----:B------:R-:W-:Y:S01]  /*109a0*/  FMUL.FTZ R147, R147, R202 ;  /* 0x000000ca93937220 */ /* 0x000fe20000410000 */
[----:B------:R-:W-:Y:S01]  /*109b0*/  MUFU.EX2 R132, R132 ;  /* 0x0000008400847308 */ /* 0x000fe20000000800 */
[C---:B--2---:R-:W-:Y:S01]  /*109c0*/  HMMA.16816.F32 R4, R12.reuse, R8, R4 ;  /* 0x000000080c04723c */ /* 0x044fe20000001804 */
[-C--:B------:R-:W-:Y:S01]  /*109d0*/  FMUL.FTZ R8, R140, R204.reuse ;  /* 0x000000cc8c087220 */ /* 0x080fe20000410000 */
[-C--:B------:R-:W-:Y:S01]  /*109e0*/  FMUL.FTZ R9, R141, R204.reuse ;  /* 0x000000cc8d097220 */ /* 0x080fe20000410000 */
[--C-:B------:R-:W-:Y:S01]  /*109f0*/  FFMA.FTZ R140, R25, UR4, -R194.reuse ;  /* 0x00000004198c7c23 */ /* 0x100fe200080108c2 */
[--C-:B------:R-:W-:Y:S01]  /*10a00*/  FFMA.FTZ R141, R26, UR4, -R194.reuse ;  /* 0x000000041a8d7c23 */ /* 0x100fe200080108c2 */
[----:B------:R-:W1:Y:S01]  /*10a10*/  MUFU.EX2 R133, R133 ;  /* 0x0000008500857308 */ /* 0x000e620000000800 */
[----:B------:R-:W2:Y:S01]  /*10a20*/  LDSM.16.MT88.4 R24, [R205+0x800] ;  /* 0x00080000cd18783b */ /* 0x000ea20000004200 */
[--C-:B------:R-:W-:Y:S01]  /*10a30*/  FFMA.FTZ R160, R31, UR4, -R194.reuse ;  /* 0x000000041fa07c23 */ /* 0x100fe200080108c2 */
[C---:B------:R-:W-:Y:S01]  /*10a40*/  HMMA.16816.F32 R148, R12.reuse, R54, R148 ;  /* 0x000000360c94723c */ /* 0x040fe20000001894 */
[----:B------:R-:W-:Y:S01]  /*10a50*/  MUFU.EX2 R134, R134 ;  /* 0x0000008600867308 */ /* 0x000fe20000000800 */
[----:B------:R-:W3:Y:S01]  /*10a60*/  LDSM.16.MT88.4 R52, [R206+0x800] ;  /* 0x00080000ce34783b */ /* 0x000ee20000004200 */
[--C-:B------:R-:W-:Y:S01]  /*10a70*/  FFMA.FTZ R162, R174, UR4, -R199.reuse ;  /* 0x00000004aea27c23 */ /* 0x100fe200080108c7 */
[----:B------:R-:W-:Y:S01]  /*10a80*/  FFMA.FTZ R161, R124, UR4, -R194 ;  /* 0x000000047ca17c23 */ /* 0x000fe200080108c2 */
[----:B------:R-:W4:Y:S01]  /*10a90*/  MUFU.EX2 R135, R135 ;  /* 0x0000008700877308 */ /* 0x000f220000000800 */
[--C-:B------:R-:W-:Y:S01]  /*10aa0*/  FFMA.FTZ R163, R126, UR4, -R199.reuse ;  /* 0x000000047ea37c23 */ /* 0x100fe200080108c7 */
[----:B------:R-:W-:Y:S01]  /*10ab0*/  FFMA.FTZ R241, R241, R204, R200 ;  /* 0x000000ccf1f17223 */ /* 0x000fe200000100c8 */
[C---:B------:R-:W-:Y:S01]  /*10ac0*/  HMMA.16816.F32 R136, R12.reuse, R10, R136 ;  /* 0x0000000a0c88723c */ /* 0x040fe20000001888 */
[-C--:B------:R-:W-:Y:S01]  /*10ad0*/  FMUL.FTZ R11, R143, R202.reuse ;  /* 0x000000ca8f0b7220 */ /* 0x080fe20000410000 */
[-C--:B------:R-:W-:Y:S01]  /*10ae0*/  FMUL.FTZ R10, R142, R202.reuse ;  /* 0x000000ca8e0a7220 */ /* 0x080fe20000410000 */
[----:B------:R-:W-:Y:S01]  /*10af0*/  FFMA.FTZ R143, R34, UR4, -R194 ;  /* 0x00000004228f7c23 */ /* 0x000fe200080108c2 */
[----:B------:R-:W-:Y:S01]  /*10b00*/  MUFU.EX2 R140, R140 ;  /* 0x0000008c008c7308 */ /* 0x000fe20000000800 */
[----:B------:R-:W-:Y:S01]  /*10b10*/  FFMA.FTZ R142, R35, UR4, -R199 ;  /* 0x00000004238e7c23 */ /* 0x000fe200080108c7 */
[----:B------:R-:W-:Y:S01]  /*10b20*/  FFMA.FTZ R202, R242, R202, R195 ;  /* 0x000000caf2ca7223 */ /* 0x000fe200000100c3 */
[----:B------:R-:W-:Y:S01]  /*10b30*/  FADD.FTZ R198, R198, R241 ;  /* 0x000000f1c6c67221 */ /* 0x000fe20000010000 */
[----:B------:R-:W5:Y:S01]  /*10b40*/  MUFU.EX2 R141, R141 ;  /* 0x0000008d008d7308 */ /* 0x000f620000000800 */
[C---:B------:R-:W-:Y:S01]  /*10b50*/  HMMA.16816.F32 R8, R12.reuse, R44, R8 ;  /* 0x0000002c0c08723c */ /* 0x040fe20000001808 */
[----:B------:R-:W-:Y:S01]  /*10b60*/  FADD.FTZ R193, R193, R202 ;  /* 0x000000cac1c17221 */ /* 0x000fe20000010000 */
[----:B------:R-:W-:Y:S01]  /*10b70*/  FFMA.FTZ R241, R32, UR4, -R199 ;  /* 0x0000000420f17c23 */ /* 0x000fe200080108c7 */
[----:B------:R-:W-:Y:S01]  /*10b80*/  MUFU.EX2 R34, R36 ;  /* 0x0000002400227308 */ /* 0x000fe20000000800 */
[--C-:B------:R-:W-:Y:S01]  /*10b90*/  FFMA.FTZ R32, R50, UR4, -R194.reuse ;  /* 0x0000000432207c23 */ /* 0x100fe200080108c2 */
[----:B------:R-:W-:Y:S01]  /*10ba0*/  FADD.FTZ R2, R2, R193 ;  /* 0x000000c102027221 */ /* 0x000fe20000010000 */
[--C-:B------:R-:W-:Y:S01]  /*10bb0*/  FFMA.FTZ R50, R51, UR4, -R194.reuse ;  /* 0x0000000433327c23 */ /* 0x100fe200080108c2 */
[----:B------:R-:W2:Y:S01]  /*10bc0*/  MUFU.EX2 R143, R143 ;  /* 0x0000008f008f7308 */ /* 0x000ea20000000800 */
[----:B------:R-:W-:Y:S01]  /*10bd0*/  HMMA.16816.F32 R44, R12, R46, R144 ;  /* 0x0000002e0c2c723c */ /* 0x000fe20000001890 */
[----:B-1----:R-:W-:Y:S01]  /*10be0*/  F2FP.F16.F32.PACK_AB R12, R133, R132 ;  /* 0x00000084850c723e */ /* 0x002fe200000000ff */
[--C-:B------:R-:W-:Y:S01]  /*10bf0*/  FFMA.FTZ R144, R29, UR4, -R199.reuse ;  /* 0x000000041d907c23 */ /* 0x100fe200080108c7 */
[----:B----4-:R-:W-:Y:S01]  /*10c00*/  F2FP.F16.F32.PACK_AB R14, R135, R134 ;  /* 0x00000086870e723e */ /* 0x010fe200000000ff */
[--C-:B------:R-:W-:Y:S01]  /*10c10*/  FFMA.FTZ R145, R33, UR4, -R194.reuse ;  /* 0x0000000421917c23 */ /* 0x100fe200080108c2 */
[----:B-----5:R-:W-:Y:S01]  /*10c20*/  F2FP.F16.F32.PACK_AB R13, R141, R140 ;  /* 0x0000008c8d0d723e */ /* 0x020fe200000000ff */
[--C-:B------:R-:W-:Y:S01]  /*10c30*/  FFMA.FTZ R146, R28, UR4, -R194.reuse ;  /* 0x000000041c927c23 */ /* 0x100fe200080108c2 */
[----:B------:R-:W-:Y:S01]  /*10c40*/  FFMA.FTZ R147, R30, UR4, -R194 ;  /* 0x000000041e937c23 */ /* 0x000fe200080108c2 */
[----:B------:R-:W-:Y:S01]  /*10c50*/  MUFU.EX2 R35, R38 ;  /* 0x0000002600237308 */ /* 0x000fe20000000800 */
[----:B------:R-:W-:Y:S01]  /*10c60*/  LDSM.16.MT88.4 R28, [R201+0xb800] ;  /* 0x00b80000c91c783b */ /* 0x000fe20000004200 */
[----:B------:R-:W-:Y:S01]  /*10c70*/  FADD.FTZ R203, R203, R2 ;  /* 0x00000002cbcb7221 */ /* 0x000fe20000010000 */
[----:B------:R-:W-:Y:S01]  /*10c80*/  FFMA.FTZ R2, R177, UR4, -R199 ;  /* 0x00000004b1027c23 */ /* 0x000fe200080108c7 */
[----:B------:R-:W1:Y:S01]  /*10c90*/  MUFU.EX2 R142, R142 ;  /* 0x0000008e008e7308 */ /* 0x000e620000000800 */
[----:B--2---:R-:W-:Y:S01]  /*10ca0*/  F2FP.F16.F32.PACK_AB R15, R143, R34 ;  /* 0x000000228f0f723e */ /* 0x004fe200000000ff */
[----:B------:R-:W-:Y:S01]  /*10cb0*/  FADD.FTZ R140, R140, R203 ;  /* 0x000000cb8c8c7221 */ /* 0x000fe20000010000 */
[----:B------:R-:W-:Y:S01]  /*10cc0*/  FFMA.FTZ R51, R48, UR4, -R194 ;  /* 0x0000000430337c23 */ /* 0x000fe200080108c2 */
[----:B------:R-:W-:Y:S02]  /*10cd0*/  MUFU.EX2 R144, R144 ;  /* 0x0000009000907308 */ /* 0x000fe40000000800 */
[----:B------:R-:W-:-:S02]  /*10ce0*/  FADD.FTZ R141, R141, R140 ;  /* 0x0000008c8d8d7221 */ /* 0x000fc40000010000 */
[----:B------:R-:W-:Y:S01]  /*10cf0*/  HMMA.16816.F32 R16, R12, R56, R16 ;  /* 0x000000380c10723c */ /* 0x000fe20000001810 */
[----:B------:R-:W-:Y:S01]  /*10d00*/  MUFU.EX2 R33, R40 ;  /* 0x0000002800217308 */ /* 0x000fe20000000800 */
[----:B------:R-:W-:-:S03]  /*10d10*/  FADD.FTZ R34, R34, R141 ;  /* 0x0000008d22227221 */ /* 0x000fc60000010000 */
[----:B------:R-:W-:Y:S01]  /*10d20*/  MUFU.EX2 R145, R145 ;  /* 0x0000009100917308 */ /* 0x000fe20000000800 */
[----:B------:R-:W-:Y:S02]  /*10d30*/  FADD.FTZ R34, R143, R34 ;  /* 0x000000228f227221 */ /* 0x000fe40000010000 */
[C---:B------:R-:W-:Y:S01]  /*10d40*/  HMMA.16816.F32 R156, R12.reuse, R58, R156 ;  /* 0x0000003a0c9c723c */ /* 0x040fe2000000189c */
[----:B------:R-:W2:Y:S01]  /*10d50*/  LDSM.16.MT88.4 R56, [R201+0xb000] ;  /* 0x00b00000c938783b */ /* 0x000ea20000004200 */
[----:B------:R-:W4:Y:S04]  /*10d60*/  MUFU.EX2 R146, R146 ;  /* 0x0000009200927308 */ /* 0x000f280000000800 */
[----:B------:R-:W-:Y:S02]  /*10d70*/  MUFU.EX2 R147, R147 ;  /* 0x0000009300937308 */ /* 0x000fe40000000800 */
[C---:B------:R-:W-:Y:S02]  /*10d80*/  HMMA.16816.F32 R4, R12.reuse, R60, R4 ;  /* 0x0000003c0c04723c */ /* 0x040fe40000001804 */
[----:B------:R-:W5:Y:S04]  /*10d90*/  MUFU.EX2 R160, R160 ;  /* 0x000000a000a07308 */ /* 0x000f680000000800 */
[----:B------:R-:W-:Y:S02]  /*10da0*/  MUFU.EX2 R162, R162 ;  /* 0x000000a200a27308 */ /* 0x000fe40000000800 */
[C---:B------:R-:W-:Y:S01]  /*10db0*/  HMMA.16816.F32 R136, R12.reuse, R62, R136 ;  /* 0x0000003e0c88723c */ /* 0x040fe20000001888 */
[----:B------:R-:W2:Y:S01]  /*10dc0*/  LDSM.16.MT88.4 R60, [R205+0x1000] ;  /* 0x00100000cd3c783b */ /* 0x000ea20000004200 */
[----:B------:R-:W-:Y:S04]  /*10dd0*/  MUFU.EX2 R161, R161 ;  /* 0x000000a100a17308 */ /* 0x000fe80000000800 */
[----:B------:R-:W-:Y:S02]  /*10de0*/  MUFU.EX2 R106, R106 ;  /* 0x0000006a006a7308 */ /* 0x000fe40000000800 */
[C---:B------:R-:W-:Y:S01]  /*10df0*/  HMMA.16816.F32 R8, R12.reuse, R24, R8 ;  /* 0x000000180c08723c */ /* 0x040fe20000001808 */
[----:B-1----:R-:W-:Y:S01]  /*10e00*/  F2FP.F16.F32.PACK_AB R24, R142, R35 ;  /* 0x000000238e18723e */ /* 0x002fe200000000ff */
[----:B------:R-:W-:Y:S01]  /*10e10*/  MUFU.EX2 R82, R82 ;  /* 0x0000005200527308 */ /* 0x000fe20000000800 */
[----:B----4-:R-:W-:Y:S01]  /*10e20*/  F2FP.F16.F32.PACK_AB R25, R146, R145 ;  /* 0x000000919219723e */ /* 0x010fe200000000ff */
[----:B------:R-:W-:Y:S01]  /*10e30*/  FADD.FTZ R145, R145, R34 ;  /* 0x0000002291917221 */ /* 0x000fe20000010000 */
[----:B------:R-:W-:Y:S01]  /*10e40*/  FFMA.FTZ R34, R188, UR4, -R199 ;  /* 0x00000004bc227c23 */ /* 0x000fe200080108c7 */
[----:B------:R-:W-:Y:S02]  /*10e50*/  MUFU.EX2 R74, R74 ;  /* 0x0000004a004a7308 */ /* 0x000fe40000000800 */
[----:B------:R-:W-:Y:S01]  /*10e60*/  HMMA.16816.F32 R44, R12, R26, R44 ;  /* 0x0000001a0c2c723c */ /* 0x000fe2000000182c */
[----:B------:R-:W-:Y:S01]  /*10e70*/  F2FP.F16.F32.PACK_AB R26, R33, R144 ;  /* 0x00000090211a723e */ /* 0x000fe200000000ff */
[----:B------:R-:W-:Y:S01]  /*10e80*/  FADD.FTZ R146, R146, R145 ;  /* 0x0000009192927221 */ /* 0x000fe20000010000 */
[----:B-----5:R-:W-:Y:S01]  /*10e90*/  F2FP.F16.F32.PACK_AB R27, R160, R147 ;  /* 0x00000093a01b723e */ /* 0x020fe200000000ff */
[----:B------:R-:W-:Y:S02]  /*10ea0*/  MUFU.EX2 R2, R2 ;  /* 0x0000000200027308 */ /* 0x000fe40000000800 */
[----:B------:R-:W-:-:S02]  /*10eb0*/  FADD.FTZ R147, R147, R146 ;  /* 0x0000009293937221 */ /* 0x000fc40000010000 */
[C---:B---3--:R-:W-:Y:S01]  /*10ec0*/  HMMA.16816.F32 R152, R12.reuse, R52, R152 ;  /* 0x000000340c98723c */ /* 0x048fe20000001898 */
[--C-:B------:R-:W-:Y:S01]  /*10ed0*/  FFMA.FTZ R52, R39, UR4, -R199.reuse ;  /* 0x0000000427347c23 */ /* 0x100fe200080108c7 */
[----:B------:R-:W-:Y:S01]  /*10ee0*/  FFMA.FTZ R53, R42, UR4, -R199 ;  /* 0x000000042a357c23 */ /* 0x000fe200080108c7 */
[----:B------:R-:W-:Y:S01]  /*10ef0*/  LDSM.16.MT88.4 R36, [R0+0xb800] ;  /* 0x00b800000024783b */ /* 0x000fe20000004200 */
[----:B------:R-:W-:Y:S01]  /*10f00*/  FADD.FTZ R147, R160, R147 ;  /* 0x00000093a0937221 */ /* 0x000fe20000010000 */
[----:B------:R-:W-:Y:S03]  /*10f10*/  MUFU.EX2 R34, R34 ;  /* 0x0000002200227308 */ /* 0x000fe60000000800 */
[----:B------:R-:W-:Y:S01]  /*10f20*/  HMMA.16816.F32 R148, R12, R54, R148 ;  /* 0x000000360c94723c */ /* 0x000fe20000001894 */
[----:B------:R-:W1:Y:S01]  /*10f30*/  LDSM.16.MT88.4 R12, [R206+0x1000] ;  /* 0x00100000ce0c783b */ /* 0x000e620000004200 */
[--C-:B------:R-:W-:Y:S01]  /*10f40*/  FFMA.FTZ R54, R41, UR4, -R199.reuse ;  /* 0x0000000429367c23 */ /* 0x100fe200080108c7 */
[--C-:B------:R-:W-:Y:S01]  /*10f50*/  FFMA.FTZ R55, R180, UR4, -R199.reuse ;  /* 0x00000004b4377c23 */ /* 0x100fe200080108c7 */
[----:B------:R-:W-:Y:S04]  /*10f60*/  MUFU.EX2 R52, R52 ;  /* 0x0000003400347308 */ /* 0x000fe80000000800 */
[C---:B--2---:R-:W-:Y:S01]  /*10f70*/  HMMA.16816.F32 R156, R24.reuse, R58, R156 ;  /* 0x0000003a189c723c */ /* 0x044fe2000000189c */
[--C-:B------:R-:W-:Y:S01]  /*10f80*/  FFMA.FTZ R58, R43, UR4, -R194.reuse ;  /* 0x000000042b3a7c23 */ /* 0x100fe200080108c2 */
[--C-:B------:R-:W-:Y:S01]  /*10f90*/  FFMA.FTZ R59, R22, UR4, -R194.reuse ;  /* 0x00000004163b7c23 */ /* 0x100fe200080108c2 */
[----:B------:R-:W2:Y:S01]  /*10fa0*/  LDSM.16.MT88.4 R40, [R205+0x1800] ;  /* 0x00180000cd28783b */ /* 0x000ea20000004200 */
[----:B------:R-:W3:Y:S04]  /*10fb0*/  MUFU.EX2 R53, R53 ;  /* 0x0000003500357308 */ /* 0x000ee80000000800 */
[C---:B------:R-:W-:Y:S01]  /*10fc0*/  HMMA.16816.F32 R16, R24.reuse, R56, R16 ;  /* 0x000000381810723c */ /* 0x040fe20000001810 */
[--C-:B------:R-:W-:Y:S01]  /*10fd0*/  FFMA.FTZ R56, R20, UR4, -R194.reuse ;  /* 0x0000000414387c23 */ /* 0x100fe200080108c2 */
[--C-:B------:R-:W-:Y:S01]  /*10fe0*/  FFMA.FTZ R57, R21, UR4, -R194.reuse ;  /* 0x0000000415397c23 */ /* 0x100fe200080108c2 */
[----:B------:R-:W-:Y:S04]  /*10ff0*/  MUFU.EX2 R54, R54 ;  /* 0x0000003600367308 */ /* 0x000fe80000000800 */
[----:B------:R-:W-:Y:S01]  /*11000*/  MUFU.EX2 R55, R55 ;  /* 0x0000003700377308 */ /* 0x000fe20000000800 */
[----:B------:R-:W-:Y:S01]  /*11010*/  HMMA.16816.F32 R4, R24, R64, R4 ;  /* 0x000000401804723c */ /* 0x000fe20000001804 */
[--C-:B------:R-:W-:Y:S01]  /*11020*/  FFMA.FTZ R64, R168, UR4, -R194.reuse ;  /* 0x00000004a8407c23 */ /* 0x100fe200080108c2 */
[----:B------:R-:W-:Y:S01]  /*11030*/  FFMA.FTZ R65, R169, UR4, -R194 ;  /* 0x00000004a9417c23 */ /* 0x000fe200080108c2 */
[----:B------:R-:W-:Y:S01]  /*11040*/  MUFU.EX2 R56, R56 ;  /* 0x0000003800387308 */ /* 0x000fe20000000800 */
[--C-:B------:R-:W-:Y:S01]  /*11050*/  FFMA.FTZ R168, R130, UR4, -R199.reuse ;  /* 0x0000000482a87c23 */ /* 0x100fe200080108c7 */
[----:B------:R-:W-:-:S02]  /*11060*/  FFMA.FTZ R130, R123, UR4, -R199 ;  /* 0x000000047b827c23 */ /* 0x000fc400080108c7 */
[----:B------:R-:W4:Y:S01]  /*11070*/  MUFU.EX2 R57, R57 ;  /* 0x0000003900397308 */ /* 0x000f220000000800 */
[----:B------:R-:W-:Y:S01]  /*11080*/  HMMA.16816.F32 R136, R24, R66, R136 ;  /* 0x000000421888723c */ /* 0x000fe20000001888 */
[----:B------:R-:W-:Y:S01]  /*11090*/  FFMA.FTZ R66, R164, UR4, -R194 ;  /* 0x00000004a4427c23 */ /* 0x000fe200080108c2 */
[--C-:B------:R-:W-:Y:S01]  /*110a0*/  FFMA.FTZ R67, R171, UR4, -R199.reuse ;  /* 0x00000004ab437c23 */ /* 0x100fe200080108c7 */
[----:B------:R-:W-:Y:S01]  /*110b0*/  MUFU.EX2 R58, R58 ;  /* 0x0000003a003a7308 */ /* 0x000fe20000000800 */
[----:B------:R-:W-:-:S03]  /*110c0*/  FFMA.FTZ R164, R131, UR4, -R199 ;  /* 0x0000000483a47c23 */ /* 0x000fc600080108c7 */
[----:B------:R-:W5:Y:S01]  /*110d0*/  MUFU.EX2 R59, R59 ;  /* 0x0000003b003b7308 */ /* 0x000f620000000800 */
[C---:B------:R-:W-:Y:S01]  /*110e0*/  HMMA.16816.F32 R8, R24.reuse, R60, R8 ;  /* 0x0000003c1808723c */ /* 0x040fe20000001808 */
[--C-:B------:R-:W-:Y:S01]  /*110f0*/  FFMA.FTZ R60, R23, UR4, -R199.reuse ;  /* 0x00000004173c7c23 */ /* 0x100fe200080108c7 */
[--C-:B------:R-:W-:Y:S01]  /*11100*/  FFMA.FTZ R61, R172, UR4, -R199.reuse ;  /* 0x00000004ac3d7c23 */ /* 0x100fe200080108c7 */
[----:B------:R-:W-:Y:S01]  /*11110*/  LDSM.16.MT88.4 R20, [R201+0xc000] ;  /* 0x00c00000c914783b */ /* 0x000fe20000004200 */
[----:B------:R-:W-:Y:S04]  /*11120*/  MUFU.EX2 R64, R64 ;  /* 0x0000004000407308 */ /* 0x000fe80000000800 */
[C---:B------:R-:W-:Y:S01]  /*11130*/  HMMA.16816.F32 R44, R24.reuse, R62, R44 ;  /* 0x0000003e182c723c */ /* 0x040fe2000000182c */
[----:B------:R-:W-:Y:S01]  /*11140*/  FFMA.FTZ R62, R173, UR4, -R199 ;  /* 0x00000004ad3e7c23 */ /* 0x000fe200080108c7 */
[----:B------:R-:W-:Y:S01]  /*11150*/  FFMA.FTZ R63, R49, UR4, -R194 ;  /* 0x00000004313f7c23 */ /* 0x000fe200080108c2 */
[----:B------:R-:W-:Y:S04]  /*11160*/  MUFU.EX2 R60, R60 ;  /* 0x0000003c003c7308 */ /* 0x000fe80000000800 */
[----:B------:R-:W2:Y:S01]  /*11170*/  MUFU.EX2 R61, R61 ;  /* 0x0000003d003d7308 */ /* 0x000ea20000000800 */
[----:B-1----:R-:W-:Y:S01]  /*11180*/  HMMA.16816.F32 R152, R24, R12, R152 ;  /* 0x0000000c1898723c */ /* 0x002fe20000001898 */
[----:B---3--:R-:W-:-:S02]  /*11190*/  F2FP.F16.F32.PACK_AB R12, R53, R52 ;  /* 0x00000034350c723e */ /* 0x008fc400000000ff */
[----:B----4-:R-:W-:Y:S01]  /*111a0*/  F2FP.F16.F32.PACK_AB R13, R57, R56 ;  /* 0x00000038390d723e */ /* 0x010fe200000000ff */
[----:B------:R-:W-:Y:S01]  /*111b0*/  MUFU.EX2 R62, R62 ;  /* 0x0000003e003e7308 */ /* 0x000fe20000000800 */
[----:B------:R-:W-:-:S03]  /*111c0*/  FADD.FTZ R56, R56, R147 ;  /* 0x0000009338387221 */ /* 0x000fc60000010000 */
[----:B------:R-:W-:Y:S01]  /*111d0*/  HMMA.16816.F32 R148, R24, R14, R148 ;  /* 0x0000000e1894723c */ /* 0x000fe20000001894 */
[----:B------:R-:W1:Y:S01]  /*111e0*/  LDSM.16.MT88.4 R24, [R206+0x1800] ;  /* 0x00180000ce18783b */ /* 0x000e620000004200 */
[----:B------:R-:W-:Y:S01]  /*111f0*/  F2FP.F16.F32.PACK_AB R14, R55, R54 ;  /* 0x00000036370e723e */ /* 0x000fe200000000ff */
[----:B------:R-:W-:Y:S01]  /*11200*/  MUFU.EX2 R49, R170 ;  /* 0x000000aa00317308 */ /* 0x000fe20000000800 */
[----:B-----5:R-:W-:Y:S01]  /*11210*/  F2FP.F16.F32.PACK_AB R15, R59, R58 ;  /* 0x0000003a3b0f723e */ /* 0x020fe200000000ff */
[----:B------:R-:W-:Y:S02]  /*11220*/  FADD.FTZ R57, R57, R56 ;  /* 0x0000003839397221 */ /* 0x000fe40000010000 */
[----:B------:R-:W3:Y:S02]  /*11230*/  MUFU.EX2 R63, R63 ;  /* 0x0000003f003f7308 */ /* 0x000ee40000000800 */
[----:B------:R-:W-:Y:S02]  /*11240*/  FADD.FTZ R58, R58, R57 ;  /* 0x000000393a3a7221 */ /* 0x000fe40000010000 */
[----:B------:R-:W-:Y:S01]  /*11250*/  HMMA.16816.F32 R16, R12, R28, R16 ;  /* 0x0000001c0c10723c */ /* 0x000fe20000001810 */
[----:B------:R-:W-:Y:S01]  /*11260*/  MUFU.EX2 R65, R65 ;  /* 0x0000004100417308 */ /* 0x000fe20000000800 */
[----:B------:R-:W-:-:S03]  /*11270*/  FADD.FTZ R58, R59, R58 ;  /* 0x0000003a3b3a7221 */ /* 0x000fc60000010000 */
[----:B------:R-:W4:Y:S03]  /*11280*/  MUFU.EX2 R66, R66 ;  /* 0x0000004200427308 */ /* 0x000f260000000800 */
[C---:B------:R-:W-:Y:S01]  /*11290*/  HMMA.16816.F32 R156, R12.reuse, R30, R156 ;  /* 0x0000001e0c9c723c */ /* 0x040fe2000000189c */
[----:B------:R-:W5:Y:S01]  /*112a0*/  LDSM.16.MT88.4 R28, [R0+0xc000] ;  /* 0x00c00000001c783b */ /* 0x000f620000004200 */
[----:B------:R-:W5:Y:S04]  /*112b0*/  MUFU.EX2 R67, R67 ;  /* 0x0000004300437308 */ /* 0x000f680000000800 */
[----:B------:R2:W-:Y:S02]  /*112c0*/  MUFU.EX2 R131, R166 ;  /* 0x000000a600837308 */ /* 0x0005e40000000800 */
[C---:B------:R-:W-:Y:S02]  /*112d0*/  HMMA.16816.F32 R4, R12.reuse, R36, R4 ;  /* 0x000000240c04723c */ /* 0x040fe40000001804 */
[----:B------:R-:W-:Y:S04]  /*112e0*/  MUFU.EX2 R164, R164 ;  /* 0x000000a400a47308 */ /* 0x000fe80000000800 */
[----:B------:R3:W-:Y:S02]  /*112f0*/  MUFU.EX2 R123, R163 ;  /* 0x000000a3007b7308 */ /* 0x0007e40000000800 */
[----:B------:R-:W-:Y:S01]  /*11300*/  HMMA.16816.F32 R136, R12, R38, R136 ;  /* 0x000000260c88723c */ /* 0x000fe20000001888 */
[----:B------:R-:W5:Y:S01]  /*11310*/  LDSM.16.MT88.4 R36, [R205+0x2000] ;  /* 0x00200000cd24783b */ /* 0x000f620000004200 */
[----:B------:R-:W-:Y:S01]  /*11320*/  MUFU.EX2 R130, R130 ;  /* 0x0000008200827308 */ /* 0x000fe20000000800 */
[--C-:B--2---:R-:W-:Y:S01]  /*11330*/  FFMA.FTZ R166, R125, UR4, -R194.reuse ;  /* 0x000000047da67c23 */ /* 0x104fe200080108c2 */
[----:B------:R-:W-:-:S02]  /*11340*/  FFMA.FTZ R125, R116, UR4, -R194 ;  /* 0x00000004747d7c23 */ /* 0x000fc400080108c2 */
[----:B------:R-:W-:Y:S02]  /*11350*/  MUFU.EX2 R241, R241 ;  /* 0x000000f100f17308 */ /* 0x000fe40000000800 */
[----:B------:R-:W-:Y:S01]  /*11360*/  HMMA.16816.F32 R8, R12, R40, R8 ;  /* 0x000000280c08723c */ /* 0x000fe20000001808 */
[--C-:B------:R-:W-:Y:S01]  /*11370*/  FFMA.FTZ R41, R128, UR4, -R194.reuse ;  /* 0x0000000480297c23 */ /* 0x100fe200080108c2 */
[--C-:B------:R-:W-:Y:S01]  /*11380*/  FFMA.FTZ R40, R129, UR4, -R194.reuse ;  /* 0x0000000481287c23 */ /* 0x100fe200080108c2 */
[----:B------:R2:W-:Y:S01]  /*11390*/  MUFU.EX2 R128, R165 ;  /* 0x000000a500807308 */ /* 0x0005e20000000800 */
[----:B---3--:R-:W-:-:S03]  /*113a0*/  FFMA.FTZ R163, R108, UR4, -R194 ;  /* 0x000000046ca37c23 */ /* 0x008fc600080108c2 */
[----:B------:R-:W3:Y:S01]  /*113b0*/  MUFU.EX2 R129, R41 ;  /* 0x0000002900817308 */ /* 0x000ee20000000800 */
[C---:B------:R-:W-:Y:S03]  /*113c0*/  HMMA.16816.F32 R44, R12.reuse, R42, R44 ;  /* 0x0000002a0c2c723c */ /* 0x040fe6000000182c */
[----:B------:R3:W5:Y:S04]  /*113d0*/  MUFU.EX2 R124, R40 ;  /* 0x00000028007c7308 */ /* 0x0007680000000800 */
[----:B------:R-:W-:Y:S01]  /*113e0*/  MUFU.EX2 R125, R125 ;  /* 0x0000007d007d7308 */ /* 0x000fe20000000800 */
[----:B-1----:R-:W-:Y:S01]  /*113f0*/  HMMA.16816.F32 R152, R12, R24, R152 ;  /* 0x000000180c98723c */ /* 0x002fe20000001898 */
[----:B------:R-:W-:Y:S01]  /*11400*/  F2FP.F16.F32.PACK_AB R24, R61, R60 ;  /* 0x0000003c3d18723e */ /* 0x000fe200000000ff */
[----:B--2---:R-:W-:Y:S01]  /*11410*/  FFMA.FTZ R165, R120, UR4, -R194 ;  /* 0x0000000478a57c23 */ /* 0x004fe200080108c2 */
[----:B------:R-:W-:Y:S01]  /*11420*/  F2FP.F16.F32.PACK_AB R25, R64, R63 ;  /* 0x0000003f4019723e */ /* 0x000fe200000000ff */
[----:B------:R1:W-:Y:S01]  /*11430*/  MUFU.EX2 R120, R166 ;  /* 0x000000a600787308 */ /* 0x0003e20000000800 */
[----:B------:R-:W-:-:S03]  /*11440*/  FADD.FTZ R63, R63, R58 ;  /* 0x0000003a3f3f7221 */ /* 0x000fc60000010000 */
[----:B------:R-:W-:Y:S01]  /*11450*/  HMMA.16816.F32 R148, R12, R26, R148 ;  /* 0x0000001a0c94723c */ /* 0x000fe20000001894 */
[----:B------:R-:W2:Y:S01]  /*11460*/  LDSM.16.MT88.4 R12, [R206+0x2000] ;  /* 0x00200000ce0c783b */ /* 0x000ea20000004200 */
[----:B------:R-:W-:Y:S01]  /*11470*/  F2FP.F16.F32.PACK_AB R26, R49, R62 ;  /* 0x0000003e311a723e */ /* 0x000fe200000000ff */
[----:B------:R-:W-:Y:S01]  /*11480*/  MUFU.EX2 R163, R163 ;  /* 0x000000a300a37308 */ /* 0x000fe20000000800 */
[----:B----4-:R-:W-:Y:S01]  /*11490*/  F2FP.F16.F32.PACK_AB R27, R66, R65 ;  /* 0x00000041421b723e */ /* 0x010fe200000000ff */
[----:B---3--:R-:W-:Y:S01]  /*114a0*/  LDSM.16.MT88.4 R40, [R0+0xd000] ;  /* 0x00d000000028783b */ /* 0x008fe20000004200 */
[----:B------:R-:W-:Y:S01]  /*114b0*/  FADD.FTZ R64, R64, R63 ;  /* 0x0000003f40407221 */ /* 0x000fe20000010000 */
[----:B------:R-:W-:Y:S01]  /*114c0*/  MUFU.EX2 R32, R32 ;  /* 0x0000002000207308 */ /* 0x000fe20000000800 */
[----:B-1----:R-:W-:-:S03]  /*114d0*/  FFMA.FTZ R166, R104, UR4, -R194 ;  /* 0x0000000468a67c23 */ /* 0x002fc600080108c2 */
[C---:B------:R-:W-:Y:S01]  /*114e0*/  HMMA.16816.F32 R16, R24.reuse, R20, R16 ;  /* 0x000000141810723c */ /* 0x040fe20000001810 */
[----:B------:R-:W-:Y:S01]  /*114f0*/  FADD.FTZ R65, R65, R64 ;  /* 0x0000004041417221 */ /* 0x000fe20000010000 */
[----:B------:R-:W-:Y:S03]  /*11500*/  MUFU.EX2 R48, R50 ;  /* 0x0000003200307308 */ /* 0x000fe60000000800 */
[----:B------:R-:W-:Y:S01]  /*11510*/  FADD.FTZ R65, R66, R65 ;  /* 0x0000004142417221 */ /* 0x000fe20000010000 */
[----:B------:R-:W-:Y:S02]  /*11520*/  MUFU.EX2 R51, R51 ;  /* 0x0000003300337308 */ /* 0x000fe40000000800 */
[C---:B------:R-:W-:Y:S01]  /*11530*/  HMMA.16816.F32 R156, R24.reuse, R22, R156 ;  /* 0x00000016189c723c */ /* 0x040fe2000000189c */
[----:B------:R-:W1:Y:S07]  /*11540*/  LDSM.16.MT88.4 R20, [R201+0xc800] ;  /* 0x00c80000c914783b */ /* 0x000e6e0000004200 */
[C---:B-----5:R-:W-:Y:S08]  /*11550*/  HMMA.16816.F32 R4, R24.reuse, R28, R4 ;  /* 0x0000001c1804723c */ /* 0x060ff00000001804 */
[C---:B------:R-:W-:Y:S01]  /*11560*/  HMMA.16816.F32 R136, R24.reuse, R30, R136 ;  /* 0x0000001e1888723c */ /* 0x040fe20000001888 */
[----:B------:R-:W3:Y:S07]  /*11570*/  LDSM.16.MT88.4 R28, [R0+0xc800] ;  /* 0x00c80000001c783b */ /* 0x000eee0000004200 */
[C---:B------:R-:W-:Y:S08]  /*11580*/  HMMA.16816.F32 R8, R24.reuse, R36, R8 ;  /* 0x000000241808723c */ /* 0x040ff00000001808 */
[C---:B------:R-:W-:Y:S01]  /*11590*/  HMMA.16816.F32 R44, R24.reuse, R38, R44 ;  /* 0x00000026182c723c */ /* 0x040fe2000000182c */
[----:B------:R-:W4:Y:S07]  /*115a0*/  LDSM.16.MT88.4 R36, [R205+0x2800] ;  /* 0x00280000cd24783b */ /* 0x000f2e0000004200 */
[----:B--2---:R-:W-:Y:S01]  /*115b0*/  HMMA.16816.F32 R152, R24, R12, R152 ;  /* 0x0000000c1898723c */ /* 0x004fe20000001898 */
[----:B------:R-:W-:-:S02]  /*115c0*/  F2FP.F16.F32.PACK_AB R12, R162, R67 ;  /* 0x00000043a20c723e */ /* 0x000fc400000000ff */
[----:B------:R-:W-:Y:S01]  /*115d0*/  F2FP.F16.F32.PACK_AB R13, R129, R128 ;  /* 0x00000080810d723e */ /* 0x000fe200000000ff */
[----:B------:R-:W-:-:S04]  /*115e0*/  FADD.FTZ R128, R128, R65 ;  /* 0x0000004180807221 */ /* 0x000fc80000010000 */
[----:B------:R-:W-:Y:S01]  /*115f0*/  HMMA.16816.F32 R148, R24, R14, R148 ;  /* 0x0000000e1894723c */ /* 0x000fe20000001894 */
[----:B------:R-:W2:Y:S01]  /*11600*/  LDSM.16.MT88.4 R24, [R206+0x2800] ;  /* 0x00280000ce18783b */ /* 0x000ea20000004200 */
        /* <DEDUP_REMOVED lines=8> */
[C---:B---3--:R-:W-:Y:S01]  /*11690*/  HMMA.16816.F32 R4, R12.reuse, R28, R4 ;  /* 0x0000001c0c04723c */ /* 0x048fe20000001804 */
[--C-:B------:R-:W-:Y:S02]  /*116a0*/  FFMA.FTZ R28, R127, UR4, -R199.reuse ;  /* 0x000000047f1c7c23 */ /* 0x100fe400080108c7 */
[----:B------:R3:W-:Y:S04]  /*116b0*/  MUFU.EX2 R127, R168 ;  /* 0x000000a8007f7308 */ /* 0x0007e80000000800 */
[----:B------:R5:W2:Y:S01]  /*116c0*/  MUFU.EX2 R126, R28 ;  /* 0x0000001c007e7308 */ /* 0x000aa20000000800 */
[C---:B------:R-:W-:Y:S08]  /*116d0*/  HMMA.16816.F32 R136, R12.reuse, R30, R136 ;  /* 0x0000001e0c88723c */ /* 0x040ff00000001888 */
[C---:B----4-:R-:W-:Y:S01]  /*116e0*/  HMMA.16816.F32 R8, R12.reuse, R36, R8 ;  /* 0x000000240c08723c */ /* 0x050fe20000001808 */
[----:B------:R-:W-:Y:S01]  /*116f0*/  FFMA.FTZ R36, R121, UR4, -R194 ;  /* 0x0000000479247c23 */ /* 0x000fe200080108c2 */
[--C-:B---3--:R-:W-:Y:S01]  /*11700*/  FFMA.FTZ R168, R90, UR4, -R199.reuse ;  /* 0x000000045aa87c23 */ /* 0x108fe200080108c7 */
[----:B------:R3:W4:Y:S01]  /*11710*/  MUFU.EX2 R121, R165 ;  /* 0x000000a500797308 */ /* 0x0007220000000800 */
[----:B-----5:R-:W5:Y:S03]  /*11720*/  LDSM.16.MT88.4 R28, [R205+0x3000] ;  /* 0x00300000cd1c783b */ /* 0x020f660000004200 */
[----:B------:R1:W1:Y:S01]  /*11730*/  MUFU.EX2 R116, R36 ;  /* 0x0000002400747308 */ /* 0x0002620000000800 */
[C---:B------:R-:W-:Y:S08]  /*11740*/  HMMA.16816.F32 R44, R12.reuse, R38, R44 ;  /* 0x000000260c2c723c */ /* 0x040ff0000000182c */
[----:B--2---:R-:W-:Y:S01]  /*11750*/  HMMA.16816.F32 R152, R12, R24, R152 ;  /* 0x000000180c98723c */ /* 0x004fe20000001898 */
[----:B------:R-:W-:Y:S01]  /*11760*/  F2FP.F16.F32.PACK_AB R24, R126, R127 ;  /* 0x0000007f7e18723e */ /* 0x000fe200000000ff */
[----:B---3--:R-:W-:Y:S01]  /*11770*/  FFMA.FTZ R165, R119, UR4, -R199 ;  /* 0x0000000477a57c23 */ /* 0x008fe200080108c7 */
[----:B----4-:R-:W-:Y:S01]  /*11780*/  F2FP.F16.F32.PACK_AB R25, R121, R120 ;  /* 0x000000787919723e */ /* 0x010fe200000000ff */
[----:B------:R2:W3:Y:S01]  /*11790*/  MUFU.EX2 R119, R167 ;  /* 0x000000a700777308 */ /* 0x0004e20000000800 */
[----:B-1----:R-:W-:Y:S01]  /*117a0*/  LDSM.16.MT88.4 R36, [R0+0xd800] ;  /* 0x00d800000024783b */ /* 0x002fe20000004200 */
[----:B------:R-:W-:-:S02]  /*117b0*/  FADD.FTZ R120, R120, R161 ;  /* 0x000000a178787221 */ /* 0x000fc40000010000 */
[----:B------:R-:W-:Y:S01]  /*117c0*/  HMMA.16816.F32 R148, R12, R26, R148 ;  /* 0x0000001a0c94723c */ /* 0x000fe20000001894 */
[----:B------:R-:W1:Y:S01]  /*117d0*/  LDSM.16.MT88.4 R12, [R206+0x3000] ;  /* 0x00300000ce0c783b */ /* 0x000e620000004200 */
[----:B------:R-:W-:Y:S01]  /*117e0*/  F2FP.F16.F32.PACK_AB R26, R130, R123 ;  /* 0x0000007b821a723e */ /* 0x000fe200000000ff */
[----:B------:R-:W-:Y:S01]  /*117f0*/  FADD.FTZ R121, R121, R120 ;  /* 0x0000007879797221 */ /* 0x000fe20000010000 */
[----:B------:R-:W-:-:S03]  /*11800*/  F2FP.F16.F32.PACK_AB R27, R125, R116 ;  /* 0x000000747d1b723e */ /* 0x000fc600000000ff */
[----:B------:R-:W-:Y:S01]  /*11810*/  FADD.FTZ R116, R116, R121 ;  /* 0x0000007974747221 */ /* 0x000fe20000010000 */
[----:B--2---:R-:W-:-:S03]  /*11820*/  FFMA.FTZ R167, R109, UR4, -R194 ;  /* 0x000000046da77c23 */ /* 0x004fc600080108c2 */
[C---:B------:R-:W-:Y:S01]  /*11830*/  HMMA.16816.F32 R16, R24.reuse, R20, R16 ;  /* 0x000000141810723c */ /* 0x040fe20000001810 */
[----:B------:R-:W-:Y:S01]  /*11840*/  FFMA.FTZ R109, R100, UR4, -R194 ;  /* 0x00000004646d7c23 */ /* 0x000fe200080108c2 */
[----:B------:R-:W-:Y:S01]  /*11850*/  FADD.FTZ R125, R125, R116 ;  /* 0x000000747d7d7221 */ /* 0x000fe20000010000 */
[----:B------:R2:W-:Y:S04]  /*11860*/  MUFU.EX2 R104, R167 ;  /* 0x000000a700687308 */ /* 0x0005e80000000800 */
[----:B------:R-:W-:Y:S01]  /*11870*/  MUFU.EX2 R109, R109 ;  /* 0x0000006d006d7308 */ /* 0x000fe20000000800 */
[C---:B------:R-:W-:Y:S01]  /*11880*/  HMMA.16816.F32 R156, R24.reuse, R22, R156 ;  /* 0x00000016189c723c */ /* 0x040fe2000000189c */
[----:B------:R-:W4:Y:S07]  /*11890*/  LDSM.16.MT88.4 R20, [R201+0xd800] ;  /* 0x00d80000c914783b */ /* 0x000f2e0000004200 */
[----:B------:R-:W-:Y:S01]  /*118a0*/  HMMA.16816.F32 R4, R24, R40, R4 ;  /* 0x000000281804723c */ /* 0x000fe20000001804 */
[----:B------:R-:W-:Y:S01]  /*118b0*/  FFMA.FTZ R40, R114, UR4, -R199 ;  /* 0x0000000472287c23 */ /* 0x000fe200080108c7 */
[--C-:B------:R-:W-:Y:S01]  /*118c0*/  FFMA.FTZ R41, R113, UR4, -R194.reuse ;  /* 0x0000000471297c23 */ /* 0x100fe200080108c2 */
[----:B------:R3:W-:Y:S01]  /*118d0*/  MUFU.EX2 R114, R165 ;  /* 0x000000a500727308 */ /* 0x0007e20000000800 */
[----:B--2---:R-:W-:-:S03]  /*118e0*/  FFMA.FTZ R167, R93, UR4, -R194 ;  /* 0x000000045da77c23 */ /* 0x004fc600080108c2 */
        /* <DEDUP_REMOVED lines=8> */
[----:B------:R2:W3:Y:S04]  /*11970*/  MUFU.EX2 R113, R42 ;  /* 0x0000002a00717308 */ /* 0x0004e80000000800 */
[----:B------:R-:W-:Y:S01]  /*11980*/  MUFU.EX2 R93, R168 ;  /* 0x000000a8005d7308 */ /* 0x000fe20000000800 */
[C---:B------:R-:W-:Y:S01]  /*11990*/  HMMA.16816.F32 R44, R24.reuse, R30, R44 ;  /* 0x0000001e182c723c */ /* 0x040fe2000000182c */
[----:B------:R-:W5:Y:S07]  /*119a0*/  LDSM.16.MT88.4 R28, [R205+0x3800] ;  /* 0x00380000cd1c783b */ /* 0x000f6e0000004200 */
[----:B-1----:R-:W-:Y:S01]  /*119b0*/  HMMA.16816.F32 R152, R24, R12, R152 ;  /* 0x0000000c1898723c */ /* 0x002fe20000001898 */
[----:B------:R-:W-:Y:S01]  /*119c0*/  F2FP.F16.F32.PACK_AB R12, R119, R122 ;  /* 0x0000007a770c723e */ /* 0x000fe200000000ff */
[----:B--2---:R-:W-:Y:S01]  /*119d0*/  LDSM.16.MT88.4 R40, [R0+0xe000] ;  /* 0x00e000000028783b */ /* 0x004fe20000004200 */
[----:B---3--:R-:W-:Y:S01]  /*119e0*/  F2FP.F16.F32.PACK_AB R13, R113, R112 ;  /* 0x00000070710d723e */ /* 0x008fe200000000ff */
        /* <DEDUP_REMOVED lines=15> */
[----:B------:R4:W1:Y:S01]  /*11ae0*/  MUFU.EX2 R110, R36 ;  /* 0x00000024006e7308 */ /* 0x0008620000000800 */
[C---:B------:R-:W-:Y:S03]  /*11af0*/  HMMA.16816.F32 R136, R12.reuse, R38, R136 ;  /* 0x000000260c88723c */ /* 0x040fe60000001888 */
[----:B------:R-:W-:Y:S05]  /*11b00*/  MUFU.EX2 R118, R118 ;  /* 0x0000007600767308 */ /* 0x000fea0000000800 */
[C---:B-----5:R-:W-:Y:S01]  /*11b10*/  HMMA.16816.F32 R8, R12.reuse, R28, R8 ;  /* 0x0000001c0c08723c */ /* 0x060fe20000001808 */
[--C-:B------:R-:W-:Y:S01]  /*11b20*/  FFMA.FTZ R28, R105, UR4, -R194.reuse ;  /* 0x00000004691c7c23 */ /* 0x100fe200080108c2 */
[----:B---3--:R-:W-:Y:S01]  /*11b30*/  FFMA.FTZ R165, R103, UR4, -R199 ;  /* 0x0000000467a57c23 */ /* 0x008fe200080108c7 */
[----:B------:R3:W5:Y:S01]  /*11b40*/  MUFU.EX2 R105, R166 ;  /* 0x000000a600697308 */ /* 0x0007620000000800 */
[----:B----4-:R-:W4:Y:S03]  /*11b50*/  LDSM.16.MT88.4 R36, [R205+0x4000] ;  /* 0x00400000cd24783b */ /* 0x010f260000004200 */
[----:B------:R2:W2:Y:S01]  /*11b60*/  MUFU.EX2 R100, R28 ;  /* 0x0000001c00647308 */ /* 0x0004a20000000800 */
[C---:B------:R-:W-:Y:S03]  /*11b70*/  HMMA.16816.F32 R44, R12.reuse, R30, R44 ;  /* 0x0000001e0c2c723c */ /* 0x040fe6000000182c */
[----:B------:R2:W4:Y:S05]  /*11b80*/  MUFU.EX2 R103, R111 ;  /* 0x0000006f00677308 */ /* 0x00052a0000000800 */
[----:B-1----:R-:W-:Y:S01]  /*11b90*/  HMMA.16816.F32 R152, R12, R24, R152 ;  /* 0x000000180c98723c */ /* 0x002fe20000001898 */
[----:B------:R-:W-:Y:S01]  /*11ba0*/  F2FP.F16.F32.PACK_AB R24, R110, R115 ;  /* 0x000000736e18723e */ /* 0x000fe200000000ff */
[----:B---3--:R-:W-:Y:S01]  /*11bb0*/  FFMA.FTZ R166, R88, UR4, -R194 ;  /* 0x0000000458a67c23 */ /* 0x008fe200080108c2 */
[----:B-----5:R-:W-:Y:S01]  /*11bc0*/  F2FP.F16.F32.PACK_AB R25, R105, R104 ;  /* 0x000000686919723e */ /* 0x020fe200000000ff */
[----:B------:R-:W-:Y:S01]  /*11bd0*/  MUFU.EX2 R88, R167 ;  /* 0x000000a700587308 */ /* 0x000fe20000000800 */
[----:B--2---:R-:W-:Y:S01]  /*11be0*/  LDSM.16.MT88.4 R28, [R0+0xe800] ;  /* 0x00e80000001c783b */ /* 0x004fe20000004200 */
[----:B------:R-:W-:-:S02]  /*11bf0*/  FADD.FTZ R104, R104, R163 ;  /* 0x000000a368687221 */ /* 0x000fc40000010000 */
[----:B------:R-:W-:Y:S01]  /*11c00*/  HMMA.16816.F32 R148, R12, R26, R148 ;  /* 0x0000001a0c94723c */ /* 0x000fe20000001894 */
[----:B------:R-:W1:Y:S01]  /*11c10*/  LDSM.16.MT88.4 R12, [R206+0x4000] ;  /* 0x00400000ce0c783b */ /* 0x000e620000004200 */
[----:B------:R-:W-:Y:S01]  /*11c20*/  F2FP.F16.F32.PACK_AB R26, R118, R107 ;  /* 0x0000006b761a723e */ /* 0x000fe200000000ff */
[----:B------:R-:W-:Y:S01]  /*11c30*/  FFMA.FTZ R111, R92, UR4, -R194 ;  /* 0x000000045c6f7c23 */ /* 0x000fe200080108c2 */
[----:B------:R-:W-:Y:S01]  /*11c40*/  F2FP.F16.F32.PACK_AB R27, R109, R100 ;  /* 0x000000646d1b723e */ /* 0x000fe200000000ff */
[----:B------:R-:W-:-:S04]  /*11c50*/  FADD.FTZ R105, R105, R104 ;  /* 0x0000006869697221 */ /* 0x000fc80000010000 */
[----:B------:R-:W-:Y:S01]  /*11c60*/  MUFU.EX2 R111, R111 ;  /* 0x0000006f006f7308 */ /* 0x000fe20000000800 */
[----:B------:R-:W-:Y:S01]  /*11c70*/  FADD.FTZ R100, R100, R105 ;  /* 0x0000006964647221 */ /* 0x000fe20000010000 */
[----:B------:R-:W-:Y:S03]  /*11c80*/  HMMA.16816.F32 R16, R24, R20, R16 ;  /* 0x000000141810723c */ /* 0x000fe60000001810 */
[----:B------:R-:W-:-:S05]  /*11c90*/  FADD.FTZ R109, R109, R100 ;  /* 0x000000646d6d7221 */ /* 0x000fca0000010000 */
[C---:B------:R-:W-:Y:S01]  /*11ca0*/  HMMA.16816.F32 R156, R24.reuse, R22, R156 ;  /* 0x00000016189c723c */ /* 0x040fe2000000189c */
[----:B------:R-:W2:Y:S07]  /*11cb0*/  LDSM.16.MT88.4 R20, [R201+0xe800] ;  /* 0x00e80000c914783b */ /* 0x000eae0000004200 */
        /* <DEDUP_REMOVED lines=17> */
[----:B------:R-:W-:Y:S01]  /*11dd0*/  F2FP.F16.F32.PACK_AB R12, R103, R106 ;  /* 0x0000006a670c723e */ /* 0x000fe200000000ff */
[----:B---3--:R-:W-:Y:S01]  /*11de0*/  LDSM.16.MT88.4 R40, [R0+0xf000] ;  /* 0x00f000000028783b */ /* 0x008fe20000004200 */
[----:B----4-:R-:W-:Y:S01]  /*11df0*/  F2FP.F16.F32.PACK_AB R13, R97, R96 ;  /* 0x00000060610d723e */ /* 0x010fe200000000ff */
[----:B------:R-:W-:Y:S01]  /*11e00*/  FADD.FTZ R96, R96, R109 ;  /* 0x0000006d60607221 */ /* 0x000fe20000010000 */
[----:B-----5:R-:W-:-:S03]  /*11e10*/  FFMA.FTZ R165, R102, UR4, -R199 ;  /* 0x0000000466a57c23 */ /* 0x020fc600080108c7 */
[----:B------:R-:W-:Y:S01]  /*11e20*/  HMMA.16816.F32 R148, R24, R14, R148 ;  /* 0x0000000e1894723c */ /* 0x000fe20000001894 */
[----:B------:R-:W1:Y:S01]  /*11e30*/  LDSM.16.MT88.4 R24, [R206+0x4800] ;  /* 0x00480000ce18783b */ /* 0x000e620000004200 */
[----:B------:R-:W-:Y:S01]  /*11e40*/  F2FP.F16.F32.PACK_AB R14, R101, R98 ;  /* 0x00000062650e723e */ /* 0x000fe200000000ff */
[----:B------:R-:W-:Y:S01]  /*11e50*/  MUFU.EX2 R165, R165 ;  /* 0x000000a500a57308 */ /* 0x000fe20000000800 */
[----:B------:R-:W-:Y:S01]  /*11e60*/  F2FP.F16.F32.PACK_AB R15, R111, R92 ;  /* 0x0000005c6f0f723e */ /* 0x000fe200000000ff */
[----:B------:R-:W-:-:S04]  /*11e70*/  FADD.FTZ R97, R97, R96 ;  /* 0x0000006061617221 */ /* 0x000fc80000010000 */
[----:B------:R-:W-:Y:S02]  /*11e80*/  FADD.FTZ R92, R92, R97 ;  /* 0x000000615c5c7221 */ /* 0x000fe40000010000 */
[----:B--2---:R-:W-:Y:S02]  /*11e90*/  HMMA.16816.F32 R16, R12, R20, R16 ;  /* 0x000000140c10723c */ /* 0x004fe40000001810 */
[----:B------:R-:W-:-:S06]  /*11ea0*/  FADD.FTZ R111, R111, R92 ;  /* 0x0000005c6f6f7221 */ /* 0x000fcc0000010000 */
[C---:B------:R-:W-:Y:S01]  /*11eb0*/  HMMA.16816.F32 R156, R12.reuse, R22, R156 ;  /* 0x000000160c9c723c */ /* 0x040fe2000000189c */
[----:B------:R-:W2:Y:S07]  /*11ec0*/  LDSM.16.MT88.4 R20, [R201+0xf000] ;  /* 0x00f00000c914783b */ /* 0x000eae0000004200 */
        /* <DEDUP_REMOVED lines=8> */
[----:B------:R3:W2:Y:S01]  /*11f50*/  MUFU.EX2 R89, R166 ;  /* 0x000000a600597308 */ /* 0x0006a20000000800 */
[----:B----4-:R-:W4:Y:S03]  /*11f60*/  LDSM.16.MT88.4 R28, [R205+0x5000] ;  /* 0x00500000cd1c783b */ /* 0x010f260000004200 */
[C---:B------:R-:W-:Y:S01]  /*11f70*/  HMMA.16816.F32 R44, R12.reuse, R38, R44 ;  /* 0x000000260c2c723c */ /* 0x040fe2000000182c */
[----:B------:R2:W-:Y:S04]  /*11f80*/  MUFU.EX2 R84, R36 ;  /* 0x0000002400547308 */ /* 0x0005e80000000800 */
[----:B------:R-:W2:Y:S03]  /*11f90*/  MUFU.EX2 R99, R99 ;  /* 0x0000006300637308 */ /* 0x000ea60000000800 */
[C---:B-1----:R-:W-:Y:S01]  /*11fa0*/  HMMA.16816.F32 R152, R12.reuse, R24, R152 ;  /* 0x000000180c98723c */ /* 0x042fe20000001898 */
[----:B-----5:R-:W-:Y:S01]  /*11fb0*/  F2FP.F16.F32.PACK_AB R24, R95, R94 ;  /* 0x0000005e5f18723e */ /* 0x020fe200000000ff */
[--C-:B---3--:R-:W-:Y:S01]  /*11fc0*/  FFMA.FTZ R166, R77, UR4, -R194.reuse ;  /* 0x000000044da67c23 */ /* 0x108fe200080108c2 */
[----:B--2---:R-:W-:Y:S01]  /*11fd0*/  F2FP.F16.F32.PACK_AB R25, R89, R88 ;  /* 0x000000585919723e */ /* 0x004fe200000000ff */
[----:B------:R-:W-:Y:S01]  /*11fe0*/  FFMA.FTZ R77, R68, UR4, -R194 ;  /* 0x00000004444d7c23 */ /* 0x000fe200080108c2 */
[----:B------:R-:W-:Y:S01]  /*11ff0*/  FADD.FTZ R88, R88, R111 ;  /* 0x0000006f58587221 */ /* 0x000fe20000010000 */
[----:B------:R-:W-:Y:S02]  /*12000*/  LDSM.16.MT88.4 R36, [R0+0xf800] ;  /* 0x00f800000024783b */ /* 0x000fe40000004200 */
[----:B------:R-:W-:Y:S01]  /*12010*/  HMMA.16816.F32 R148, R12, R26, R148 ;  /* 0x0000001a0c94723c */ /* 0x000fe20000001894 */
[----:B------:R-:W-:Y:S01]  /*12020*/  F2FP.F16.F32.PACK_AB R26, R93, R90 ;  /* 0x0000005a5d1a723e */ /* 0x000fe200000000ff */
[----:B------:R-:W-:Y:S01]  /*12030*/  MUFU.EX2 R77, R77 ;  /* 0x0000004d004d7308 */ /* 0x000fe20000000800 */
[----:B------:R-:W1:Y:S01]  /*12040*/  LDSM.16.MT88.4 R12, [R206+0x5000] ;  /* 0x00500000ce0c783b */ /* 0x000e620000004200 */
[----:B------:R-:W-:Y:S01]  /*12050*/  F2FP.F16.F32.PACK_AB R27, R99, R84 ;  /* 0x00000054631b723e */ /* 0x000fe200000000ff */
[----:B------:R-:W-:-:S04]  /*12060*/  FADD.FTZ R89, R89, R88 ;  /* 0x0000005859597221 */ /* 0x000fc80000010000 */
[----:B------:R-:W-:Y:S02]  /*12070*/  FADD.FTZ R84, R84, R89 ;  /* 0x0000005954547221 */ /* 0x000fe40000010000 */
[C---:B------:R-:W-:Y:S01]  /*12080*/  HMMA.16816.F32 R4, R24.reuse, R40, R4 ;  /* 0x000000281804723c */ /* 0x040fe20000001804 */
[--C-:B------:R-:W-:Y:S01]  /*12090*/  FFMA.FTZ R40, R3, UR4, -R199.reuse ;  /* 0x0000000403287c23 */ /* 0x100fe200080108c7 */
[--C-:B------:R-:W-:Y:S01]  /*120a0*/  FFMA.FTZ R3, R86, UR4, -R199.reuse ;  /* 0x0000000456037c23 */ /* 0x100fe200080108c7 */
[----:B------:R-:W-:Y:S01]  /*120b0*/  FFMA.FTZ R86, R83, UR4, -R199 ;  /* 0x0000000453567c23 */ /* 0x000fe200080108c7 */
[--C-:B------:R-:W-:Y:S01]  /*120c0*/  FFMA.FTZ R83, R76, UR4, -R194.reuse ;  /* 0x000000044c537c23 */ /* 0x100fe200080108c2 */
[----:B------:R2:W3:Y:S01]  /*120d0*/  MUFU.EX2 R102, R40 ;  /* 0x0000002800667308 */ /* 0x0004e20000000800 */
[----:B------:R-:W-:Y:S01]  /*120e0*/  FFMA.FTZ R41, R80, UR4, -R194 ;  /* 0x0000000450297c23 */ /* 0x000fe200080108c2 */
[----:B------:R-:W-:Y:S01]  /*120f0*/  FADD.FTZ R99, R99, R84 ;  /* 0x0000005463637221 */ /* 0x000fe20000010000 */
[C---:B------:R-:W-:Y:S01]  /*12100*/  HMMA.16816.F32 R16, R24.reuse, R20, R16 ;  /* 0x000000141810723c */ /* 0x040fe20000001810 */
[----:B------:R-:W-:Y:S04]  /*12110*/  MUFU.EX2 R3, R3 ;  /* 0x0000000300037308 */ /* 0x000fe80000000800 */
[----:B------:R-:W-:Y:S03]  /*12120*/  MUFU.EX2 R86, R86 ;  /* 0x0000005600567308 */ /* 0x000fe60000000800 */
[----:B------:R-:W-:Y:S01]  /*12130*/  HMMA.16816.F32 R156, R24, R22, R156 ;  /* 0x00000016189c723c */ /* 0x000fe2000000189c */
[----:B------:R-:W5:Y:S01]  /*12140*/  LDSM.16.MT88.4 R20, [R201+0xf800] ;  /* 0x00f80000c914783b */ /* 0x000f620000004200 */
[----:B------:R3:W-:Y:S01]  /*12150*/  MUFU.EX2 R80, R85 ;  /* 0x0000005500507308 */ /* 0x0007e20000000800 */
[----:B--2---:R-:W-:-:S03]  /*12160*/  FFMA.FTZ R40, R81, UR4, -R194 ;  /* 0x0000000451287c23 */ /* 0x004fc600080108c2 */
[----:B------:R-:W2:Y:S02]  /*12170*/  MUFU.EX2 R81, R41 ;  /* 0x0000002900517308 */ /* 0x000ea40000000800 */
[C---:B------:R-:W-:Y:S02]  /*12180*/  HMMA.16816.F32 R136, R24.reuse, R42, R136 ;  /* 0x0000002a1888723c */ /* 0x040fe40000001888 */
[----:B------:R1:W-:Y:S04]  /*12190*/  MUFU.EX2 R76, R40 ;  /* 0x00000028004c7308 */ /* 0x0003e80000000800 */
[----:B------:R-:W2:Y:S02]  /*121a0*/  MUFU.EX2 R83, R83 ;  /* 0x0000005300537308 */ /* 0x000ea40000000800 */
[----:B----4-:R-:W-:Y:S01]  /*121b0*/  HMMA.16816.F32 R8, R24, R28, R8 ;  /* 0x0000001c1808723c */ /* 0x010fe20000001808 */
[----:B---3--:R-:W-:-:S06]  /*121c0*/  FFMA.FTZ R85, R79, UR4, -R199 ;  /* 0x000000044f557c23 */ /* 0x008fcc00080108c7 */
[----:B------:R-:W-:Y:S01]  /*121d0*/  MUFU.EX2 R85, R85 ;  /* 0x0000005500557308 */ /* 0x000fe20000000800 */
[C---:B------:R-:W-:Y:S01]  /*121e0*/  HMMA.16816.F32 R44, R24.reuse, R30, R44 ;  /* 0x0000001e182c723c */ /* 0x040fe2000000182c */
[----:B------:R-:W3:Y:S04]  /*121f0*/  LDSM.16.MT88.4 R28, [R205+0x5800] ;  /* 0x00580000cd1c783b */ /* 0x000ee80000004200 */
[----:B-1----:R-:W-:Y:S03]  /*12200*/  LDSM.16.MT88.4 R40, [R0+0x10000] ;  /* 0x010000000028783b */ /* 0x002fe60000004200 */
[----:B------:R-:W-:Y:S01]  /*12210*/  HMMA.16816.F32 R152, R24, R12, R152 ;  /* 0x0000000c1898723c */ /* 0x000fe20000001898 */
[----:B------:R-:W-:-:S02]  /*12220*/  F2FP.F16.F32.PACK_AB R12, R165, R102 ;  /* 0x00000066a50c723e */ /* 0x000fc400000000ff */
[----:B--2---:R-:W-:Y:S01]  /*12230*/  F2FP.F16.F32.PACK_AB R13, R81, R80 ;  /* 0x00000050510d723e */ /* 0x004fe200000000ff */
[----:B------:R-:W-:-:S04]  /*12240*/  FADD.FTZ R80, R80, R99 ;  /* 0x0000006350507221 */ /* 0x000fc80000010000 */
[----:B------:R-:W-:Y:S01]  /*12250*/  HMMA.16816.F32 R148, R24, R14, R148 ;  /* 0x0000000e1894723c */ /* 0x000fe20000001894 */
[----:B------:R-:W1:Y:S01]  /*12260*/  LDSM.16.MT88.4 R24, [R206+0x5800] ;  /* 0x00580000ce18783b */ /* 0x000e620000004200 */
[----:B------:R-:W-:Y:S01]  /*12270*/  F2FP.F16.F32.PACK_AB R14, R86, R3 ;  /* 0x00000003560e723e */ /* 0x000fe200000000ff */
[----:B------:R-:W-:Y:S01]  /*12280*/  FADD.FTZ R81, R81, R80 ;  /* 0x0000005051517221 */ /* 0x000fe20000010000 */
[----:B------:R-:W-:-:S03]  /*12290*/  F2FP.F16.F32.PACK_AB R15, R83, R76 ;  /* 0x0000004c530f723e */ /* 0x000fc600000000ff */
[----:B------:R-:W-:-:S04]  /*122a0*/  FADD.FTZ R76, R76, R81 ;  /* 0x000000514c4c7221 */ /* 0x000fc80000010000 */
[C---:B------:R-:W-:Y:S01]  /*122b0*/  HMMA.16816.F32 R4, R12.reuse, R36, R4 ;  /* 0x000000240c04723c */ /* 0x040fe20000001804 */
[----:B------:R-:W-:Y:S01]  /*122c0*/  FFMA.FTZ R36, R87, UR4, -R199 ;  /* 0x0000000457247c23 */ /* 0x000fe200080108c7 */
[----:B------:R-:W-:Y:S01]  /*122d0*/  FFMA.FTZ R87, R72, UR4, -R194 ;  /* 0x0000000448577c23 */ /* 0x000fe200080108c2 */
[----:B------:R-:W-:Y:S01]  /*122e0*/  FADD.FTZ R83, R83, R76 ;  /* 0x0000004c53537221 */ /* 0x000fe20000010000 */
[----:B------:R-:W-:Y:S04]  /*122f0*/  MUFU.EX2 R72, R166 ;  /* 0x000000a600487308 */ /* 0x000fe80000000800 */
[----:B------:R2:W4:Y:S01]  /*12300*/  MUFU.EX2 R79, R36 ;  /* 0x00000024004f7308 */ /* 0x0005220000000800 */
[C---:B------:R-:W-:Y:S08]  /*12310*/  HMMA.16816.F32 R136, R12.reuse, R38, R136 ;  /* 0x000000260c88723c */ /* 0x040ff00000001888 */
[C---:B-----5:R-:W-:Y:S01]  /*12320*/  HMMA.16816.F32 R16, R12.reuse, R20, R16 ;  /* 0x000000140c10723c */ /* 0x060fe20000001810 */
[----:B--2---:R-:W2:Y:S07]  /*12330*/  LDSM.16.MT88.4 R36, [R205+0x6000] ;  /* 0x00600000cd24783b */ /* 0x004eae0000004200 */
[C---:B------:R-:W-:Y:S01]  /*12340*/  HMMA.16816.F32 R156, R12.reuse, R22, R156 ;  /* 0x000000160c9c723c */ /* 0x040fe2000000189c */
[----:B------:R-:W5:Y:S07]  /*12350*/  LDSM.16.MT88.4 R20, [R201+0x10000] ;  /* 0x01000000c914783b */ /* 0x000f6e0000004200 */
[----:B---3--:R-:W-:Y:S01]  /*12360*/  HMMA.16816.F32 R8, R12, R28, R8 ;  /* 0x0000001c0c08723c */ /* 0x008fe20000001808 */
[----:B------:R-:W-:-:S02]  /*12370*/  FFMA.FTZ R28, R73, UR4, -R194 ;  /* 0x00000004491c7c23 */ /* 0x000fc400080108c2 */
[----:B------:R-:W3:Y:S04]  /*12380*/  MUFU.EX2 R73, R87 ;  /* 0x0000005700497308 */ /* 0x000ee80000000800 */
[----:B------:R3:W2:Y:S01]  /*12390*/  MUFU.EX2 R68, R28 ;  /* 0x0000001c00447308 */ /* 0x0006a20000000800 */
[C---:B------:R-:W-:Y:S08]  /*123a0*/  HMMA.16816.F32 R44, R12.reuse, R30, R44 ;  /* 0x0000001e0c2c723c */ /* 0x040ff0000000182c */
[----:B-1----:R-:W-:Y:S01]  /*123b0*/  HMMA.16816.F32 R152, R12, R24, R152 ;  /* 0x000000180c98723c */ /* 0x002fe20000001898 */
[----:B----4-:R-:W-:-:S02]  /*123c0*/  F2FP.F16.F32.PACK_AB R24, R79, R82 ;  /* 0x000000524f18723e */ /* 0x010fc400000000ff */
[C---:B---3--:R-:W-:Y:S01]  /*123d0*/  F2FP.F16.F32.PACK_AB R25, R73.reuse, R72 ;  /* 0x000000484919723e */ /* 0x048fe200000000ff */
[----:B------:R-:W-:Y:S01]  /*123e0*/  FADD.FTZ R72, R72, R83 ;  /* 0x0000005348487221 */ /* 0x000fe20000010000 */
[----:B------:R-:W-:Y:S03]  /*123f0*/  LDSM.16.MT88.4 R28, [R0+0x10800] ;  /* 0x01080000001c783b */ /* 0x000fe60000004200 */
[----:B------:R-:W-:Y:S01]  /*12400*/  HMMA.16816.F32 R148, R12, R26, R148 ;  /* 0x0000001a0c94723c */ /* 0x000fe20000001894 */
[----:B------:R-:W1:Y:S01]  /*12410*/  LDSM.16.MT88.4 R12, [R206+0x6000] ;  /* 0x00600000ce0c783b */ /* 0x000e620000004200 */
[----:B------:R-:W-:Y:S01]  /*12420*/  F2FP.F16.F32.PACK_AB R26, R74, R85 ;  /* 0x000000554a1a723e */ /* 0x000fe200000000ff */
[----:B------:R-:W-:Y:S01]  /*12430*/  FADD.FTZ R73, R73, R72 ;  /* 0x0000004849497221 */ /* 0x000fe20000010000 */
[----:B--2---:R-:W-:-:S03]  /*12440*/  F2FP.F16.F32.PACK_AB R27, R77, R68 ;  /* 0x000000444d1b723e */ /* 0x004fc600000000ff */
[----:B------:R-:W-:-:S04]  /*12450*/  FADD.FTZ R68, R68, R73 ;  /* 0x0000004944447221 */ /* 0x000fc80000010000 */
[C---:B------:R-:W-:Y:S01]  /*12460*/  HMMA.16816.F32 R8, R24.reuse, R36, R8 ;  /* 0x000000241808723c */ /* 0x040fe20000001808 */
[----:B------:R-:W-:Y:S01]  /*12470*/  FFMA.FTZ R36, R69, UR4, -R194 ;  /* 0x0000000445247c23 */ /* 0x000fe200080108c2 */
[----:B------:R-:W-:Y:S01]  /*12480*/  FADD.FTZ R69, R197, R198 ;  /* 0x000000c6c5457221 */ /* 0x000fe20000010000 */
[----:B------:R-:W-:Y:S01]  /*12490*/  MUFU.EX2 R37, R176 ;  /* 0x000000b000257308 */ /* 0x000fe20000000800 */
[----:B------:R-:W-:Y:S02]  /*124a0*/  FADD.FTZ R77, R77, R68 ;  /* 0x000000444d4d7221 */ /* 0x000fe40000010000 */
[----:B------:R-:W-:Y:S01]  /*124b0*/  FADD.FTZ R69, R196, R69 ;  /* 0x00000045c4457221 */ /* 0x000fe20000010000 */
[----:B------:R-:W-:Y:S01]  /*124c0*/  MUFU.EX2 R36, R36 ;  /* 0x0000002400247308 */ /* 0x000fe20000000800 */
[----:B-----5:R-:W-:Y:S02]  /*124d0*/  HMMA.16816.F32 R16, R24, R20, R16 ;  /* 0x000000141810723c */ /* 0x020fe40000001810 */
[----:B------:R-:W-:-:S04]  /*124e0*/  FADD.FTZ R132, R132, R69 ;  /* 0x0000004584847221 */ /* 0x000fc80000010000 */
[----:B------:R-:W-:Y:S02]  /*124f0*/  FADD.FTZ R133, R133, R132 ;  /* 0x0000008485857221 */ /* 0x000fe40000010000 */
[----:B------:R-:W-:Y:S01]  /*12500*/  HMMA.16816.F32 R156, R24, R22, R156 ;  /* 0x00000016189c723c */ /* 0x000fe2000000189c */
[----:B------:R-:W2:Y:S01]  /*12510*/  LDSM.16.MT88.4 R20, [R201+0x10800] ;  /* 0x01080000c914783b */ /* 0x000ea20000004200 */
[----:B------:R-:W-:-:S04]  /*12520*/  FADD.FTZ R134, R134, R133 ;  /* 0x0000008586867221 */ /* 0x000fc80000010000 */
[----:B------:R-:W-:Y:S02]  /*12530*/  FADD.FTZ R134, R135, R134 ;  /* 0x0000008687867221 */ /* 0x000fe40000010000 */
[----:B------:R-:W-:Y:S01]  /*12540*/  HMMA.16816.F32 R4, R24, R40, R4 ;  /* 0x000000281804723c */ /* 0x000fe20000001804 */
[--C-:B------:R-:W-:Y:S01]  /*12550*/  FFMA.FTZ R40, R75, UR4, -R199.reuse ;  /* 0x000000044b287c23 */ /* 0x100fe200080108c7 */
[----:B------:R-:W-:Y:S01]  /*12560*/  FFMA.FTZ R41, R78, UR4, -R199 ;  /* 0x000000044e297c23 */ /* 0x000fe200080108c7 */
[----:B------:R-:W-:-:S04]  /*12570*/  FADD.FTZ R35, R35, R134 ;  /* 0x0000008623237221 */ /* 0x000fc80000010000 */
[----:B------:R-:W-:Y:S01]  /*12580*/  MUFU.EX2 R40, R40 ;  /* 0x0000002800287308 */ /* 0x000fe20000000800 */
[C---:B-1----:R-:W-:Y:S01]  /*12590*/  HMMA.16816.F32 R152, R24.reuse, R12, R152 ;  /* 0x0000000c1898723c */ /* 0x042fe20000001898 */
[----:B------:R-:W-:Y:S02]  /*125a0*/  FADD.FTZ R35, R142, R35 ;  /* 0x000000238e237221 */ /* 0x000fe40000010000 */
[----:B------:R-:W1:Y:S02]  /*125b0*/  MUFU.EX2 R41, R41 ;  /* 0x0000002900297308 */ /* 0x000e640000000800 */
[----:B------:R-:W-:Y:S01]  /*125c0*/  FADD.FTZ R144, R144, R35 ;  /* 0x0000002390907221 */ /* 0x000fe20000010000 */
[----:B------:R-:W-:Y:S02]  /*125d0*/  FFMA.FTZ R35, R184, UR4, -R199 ;  /* 0x00000004b8237c23 */ /* 0x000fe400080108c7 */
[----:B------:R-:W-:Y:S01]  /*125e0*/  HMMA.16816.F32 R148, R24, R14, R148 ;  /* 0x0000000e1894723c */ /* 0x000fe20000001894 */
[----:B------:R-:W3:Y:S01]  /*125f0*/  LDSM.16.MT88.4 R12, [R205+0x6800] ;  /* 0x00680000cd0c783b */ /* 0x000ee20000004200 */
[----:B------:R-:W-:-:S02]  /*12600*/  FADD.FTZ R33, R33, R144 ;  /* 0x0000009021217221 */ /* 0x000fc40000010000 */
[----:B------:R-:W-:Y:S01]  /*12610*/  MUFU.EX2 R35, R35 ;  /* 0x0000002300237308 */ /* 0x000fe20000000800 */
[----:B------:R-:W-:Y:S01]  /*12620*/  LDSM.16.MT88.4 R144, [R205+0x7800] ;  /* 0x00780000cd90783b */ /* 0x000fe20000004200 */
[----:B------:R-:W-:Y:S01]  /*12630*/  FADD.FTZ R52, R52, R33 ;  /* 0x0000002134347221 */ /* 0x000fe20000010000 */
[--C-:B------:R-:W-:Y:S01]  /*12640*/  FFMA.FTZ R33, R181, UR4, -R199.reuse ;  /* 0x00000004b5217c23 */ /* 0x100fe200080108c7 */
[C---:B------:R-:W-:Y:S01]  /*12650*/  HMMA.16816.F32 R136, R24.reuse, R42, R136 ;  /* 0x0000002a1888723c */ /* 0x040fe20000001888 */
[----:B------:R-:W-:Y:S01]  /*12660*/  FFMA.FTZ R42, R71, UR4, -R199 ;  /* 0x00000004472a7c23 */ /* 0x000fe200080108c7 */
[----:B------:R-:W-:Y:S01]  /*12670*/  FFMA.FTZ R43, R70, UR4, -R194 ;  /* 0x00000004462b7c23 */ /* 0x000fe200080108c2 */
[----:B------:R-:W-:Y:S01]  /*12680*/  FADD.FTZ R53, R53, R52 ;  /* 0x0000003435357221 */ /* 0x000fe20000010000 */
[--C-:B------:R-:W-:Y:S01]  /*12690*/  FFMA.FTZ R52, R179, UR4, -R194.reuse ;  /* 0x00000004b3347c23 */ /* 0x100fe200080108c2 */
[----:B------:R-:W-:Y:S02]  /*126a0*/  MUFU.EX2 R33, R33 ;  /* 0x0000002100217308 */ /* 0x000fe40000000800 */
[----:B------:R-:W-:Y:S01]  /*126b0*/  FADD.FTZ R54, R54, R53 ;  /* 0x0000003536367221 */ /* 0x000fe20000010000 */
[----:B------:R-:W-:Y:S01]  /*126c0*/  HMMA.16816.F32 R44, R24, R38, R44 ;  /* 0x00000026182c723c */ /* 0x000fe2000000182c */
[----:B------:R-:W-:Y:S01]  /*126d0*/  FFMA.FTZ R39, R182, UR4, -R194 ;  /* 0x00000004b6277c23 */ /* 0x000fe200080108c2 */
[----:B------:R-:W4:Y:S01]  /*126e0*/  MUFU.EX2 R42, R42 ;  /* 0x0000002a002a7308 */ /* 0x000f220000000800 */
[----:B-1----:R-:W-:Y:S01]  /*126f0*/  F2FP.F16.F32.PACK_AB R24, R41, R40 ;  /* 0x000000282918723e */ /* 0x002fe200000000ff */
[----:B------:R-:W-:Y:S01]  /*12700*/  FADD.FTZ R55, R55, R54 ;  /* 0x0000003637377221 */ /* 0x000fe20000010000 */
[--C-:B------:R-:W-:Y:S01]  /*12710*/  FFMA.FTZ R54, R186, UR4, -R194.reuse ;  /* 0x00000004ba367c23 */ /* 0x100fe200080108c2 */
[----:B------:R-:W1:Y:S01]  /*12720*/  MUFU.EX2 R43, R43 ;  /* 0x0000002b002b7308 */ /* 0x000e620000000800 */
[----:B------:R-:W-:Y:S01]  /*12730*/  FFMA.FTZ R53, R190, UR4, -R194 ;  /* 0x00000004be357c23 */ /* 0x000fe200080108c2 */
[----:B------:R-:W-:-:S02]  /*12740*/  FADD.FTZ R60, R60, R55 ;  /* 0x000000373c3c7221 */ /* 0x000fc40000010000 */
[----:B------:R-:W-:Y:S02]  /*12750*/  MUFU.EX2 R38, R91 ;  /* 0x0000005b00267308 */ /* 0x000fe40000000800 */
[----:B------:R-:W-:Y:S02]  /*12760*/  FADD.FTZ R61, R61, R60 ;  /* 0x0000003c3d3d7221 */ /* 0x000fe40000010000 */
[----:B------:R-:W5:Y:S01]  /*12770*/  MUFU.EX2 R39, R39 ;  /* 0x0000002700277308 */ /* 0x000f620000000800 */
[----:B----4-:R-:W-:Y:S01]  /*12780*/  F2FP.F16.F32.PACK_AB R26, R37, R42 ;  /* 0x0000002a251a723e */ /* 0x010fe200000000ff */
[----:B------:R-:W-:Y:S02]  /*12790*/  FADD.FTZ R62, R62, R61 ;  /* 0x0000003d3e3e7221 */ /* 0x000fe40000010000 */
[----:B------:R-:W-:Y:S01]  /*127a0*/  MUFU.EX2 R54, R54 ;  /* 0x0000003600367308 */ /* 0x000fe20000000800 */
[----:B-1----:R-:W-:Y:S01]  /*127b0*/  F2FP.F16.F32.PACK_AB R25, R43, R36 ;  /* 0x000000242b19723e */ /* 0x002fe200000000ff */
[----:B------:R-:W-:-:S02]  /*127c0*/  FADD.FTZ R62, R49, R62 ;  /* 0x0000003e313e7221 */ /* 0x000fc40000010000 */
[----:B------:R-:W-:Y:S01]  /*127d0*/  MUFU.EX2 R52, R52 ;  /* 0x0000003400347308 */ /* 0x000fe20000000800 */
[----:B------:R-:W-:Y:S01]  /*127e0*/  FADD.FTZ R36, R36, R77 ;  /* 0x0000004d24247221 */ /* 0x000fe20000010000 */
[----:B------:R-:W-:Y:S02]  /*127f0*/  FADD.FTZ R67, R67, R62 ;  /* 0x0000003e43437221 */ /* 0x000fe40000010000 */
[----:B------:R-:W1:Y:S01]  /*12800*/  MUFU.EX2 R49, R175 ;  /* 0x000000af00317308 */ /* 0x000e620000000800 */
[----:B------:R-:W-:Y:S01]  /*12810*/  FADD.FTZ R43, R43, R36 ;  /* 0x000000242b2b7221 */ /* 0x000fe20000010000 */
[----:B-----5:R-:W-:Y:S01]  /*12820*/  F2FP.F16.F32.PACK_AB R27, R39, R38 ;  /* 0x00000026271b723e */ /* 0x020fe200000000ff */
[----:B------:R-:W-:Y:S01]  /*12830*/  FADD.FTZ R162, R162, R67 ;  /* 0x00000043a2a27221 */ /* 0x000fe20000010000 */
[----:B------:R-:W4:Y:S03]  /*12840*/  MUFU.EX2 R53, R53 ;  /* 0x0000003500357308 */ /* 0x000f260000000800 */
[----:B------:R-:W-:-:S02]  /*12850*/  FADD.FTZ R131, R131, R162 ;  /* 0x000000a283837221 */ /* 0x000fc40000010000 */
[----:B--2---:R-:W-:Y:S02]  /*12860*/  HMMA.16816.F32 R16, R24, R20, R16 ;  /* 0x000000141810723c */ /* 0x004fe40000001810 */
[----:B------:R-:W-:-:S04]  /*12870*/  FADD.FTZ R164, R164, R131 ;  /* 0x00000083a4a47221 */ /* 0x000fc80000010000 */
[----:B------:R-:W-:Y:S02]  /*12880*/  FADD.FTZ R127, R127, R164 ;  /* 0x000000a47f7f7221 */ /* 0x000fe40000010000 */
[----:B------:R-:W-:Y:S01]  /*12890*/  HMMA.16816.F32 R156, R24, R22, R156 ;  /* 0x00000016189c723c */ /* 0x000fe2000000189c */
[----:B------:R-:W2:Y:S01]  /*128a0*/  LDSM.16.MT88.4 R20, [R206+0x6800] ;  /* 0x00680000ce14783b */ /* 0x000ea20000004200 */
[----:B------:R-:W-:-:S06]  /*128b0*/  FADD.FTZ R126, R126, R127 ;  /* 0x0000007f7e7e7221 */ /* 0x000fcc0000010000 */
[C---:B---3--:R-:W-:Y:S08]  /*128c0*/  HMMA.16816.F32 R8, R24.reuse, R12, R8 ;  /* 0x0000000c1808723c */ /* 0x048ff00000001808 */
[C---:B------:R-:W-:Y:S01]  /*128d0*/  HMMA.16816.F32 R44, R24.reuse, R14, R44 ;  /* 0x0000000e182c723c */ /* 0x040fe2000000182c */
[----:B------:R-:W3:Y:S04]  /*128e0*/  LDSM.16.MT88.4 R12, [R201+0x11000] ;  /* 0x01100000c90c783b */ /* 0x000ee80000004200 */
[----:B------:R-:W-:Y:S03]  /*128f0*/  LDSM.16.MT88.4 R200, [R201+0x11800] ;  /* 0x01180000c9c8783b */ /* 0x000fe60000004200 */
[C---:B------:R-:W-:Y:S08]  /*12900*/  HMMA.16816.F32 R4, R24.reuse, R28, R4 ;  /* 0x0000001c1804723c */ /* 0x040ff00000001804 */
[C---:B------:R-:W-:Y:S01]  /*12910*/  HMMA.16816.F32 R136, R24.reuse, R30, R136 ;  /* 0x0000001e1888723c */ /* 0x040fe20000001888 */
[----:B------:R-:W5:Y:S07]  /*12920*/  LDSM.16.MT88.4 R28, [R0+0x11000] ;  /* 0x01100000001c783b */ /* 0x000f6e0000004200 */
[C---:B--2---:R-:W-:Y:S08]  /*12930*/  HMMA.16816.F32 R152, R24.reuse, R20, R152 ;  /* 0x000000141898723c */ /* 0x044ff00000001898 */
[----:B------:R-:W-:Y:S01]  /*12940*/  HMMA.16816.F32 R148, R24, R22, R148 ;  /* 0x000000161894723c */ /* 0x000fe20000001894 */
[----:B------:R-:W-:Y:S01]  /*12950*/  F2FP.F16.F32.PACK_AB R24, R2, R35 ;  /* 0x000000230218723e */ /* 0x000fe200000000ff */
[----:B------:R-:W2:Y:S01]  /*12960*/  LDSM.16.MT88.4 R20, [R205+0x7000] ;  /* 0x00700000cd14783b */ /* 0x000ea20000004200 */
[----:B-1----:R-:W-:-:S02]  /*12970*/  F2FP.F16.F32.PACK_AB R25, R54, R49 ;  /* 0x000000313619723e */ /* 0x002fc400000000ff */
[----:B------:R-:W-:Y:S02]  /*12980*/  F2FP.F16.F32.PACK_AB R26, R33, R34 ;  /* 0x00000022211a723e */ /* 0x000fe400000000ff */
[----:B----4-:R-:W-:-:S07]  /*12990*/  F2FP.F16.F32.PACK_AB R27, R53, R52 ;  /* 0x00000034351b723e */ /* 0x010fce00000000ff */
[----:B---3--:R-:W-:Y:S01]  /*129a0*/  HMMA.16816.F32 R16, R24, R12, R16 ;  /* 0x0000000c1810723c */ /* 0x008fe20000001810 */
[----:B------:R-:W-:-:S04]  /*129b0*/  FADD.FTZ R13, R123, R126 ;  /* 0x0000007e7b0d7221 */ /* 0x000fc80000010000 */
[----:B------:R-:W-:-:S03]  /*129c0*/  FADD.FTZ R13, R130, R13 ;  /* 0x0000000d820d7221 */ /* 0x000fc60000010000 */
[C---:B------:R-:W-:Y:S01]  /*129d0*/  HMMA.16816.F32 R156, R24.reuse, R14, R156 ;  /* 0x0000000e189c723c */ /* 0x040fe2000000189c */
[----:B------:R-:W-:Y:S02]  /*129e0*/  FADD.FTZ R122, R122, R13 ;  /* 0x0000000d7a7a7221 */ /* 0x000fe40000010000 */
[----:B------:R-:W1:Y:S02]  /*129f0*/  LDSM.16.MT88.4 R12, [R206+0x7000] ;  /* 0x00700000ce0c783b */ /* 0x000e640000004200 */
[----:B------:R-:W-:Y:S02]  /*12a00*/  FADD.FTZ R119, R119, R122 ;  /* 0x0000007a77777221 */ /* 0x000fe40000010000 */
[----:B------:R-:W-:Y:S01]  /*12a10*/  LDSM.16.MT88.4 R204, [R206+0x7800] ;  /* 0x00780000cecc783b */ /* 0x000fe20000004200 */
[----:B-----5:R-:W-:Y:S01]  /*12a20*/  HMMA.16816.F32 R4, R24, R28, R4 ;  /* 0x0000001c1804723c */ /* 0x020fe20000001804 */
[----:B------:R-:W-:Y:S01]  /*12a30*/  FADD.FTZ R28, R114, R119 ;  /* 0x00000077721c7221 */ /* 0x000fe20000010000 */
[----:B------:R-:W-:-:S03]  /*12a40*/  FFMA.FTZ R29, R185, UR4, -R199 ;  /* 0x00000004b91d7c23 */ /* 0x000fc600080108c7 */
[----:B------:R-:W-:-:S03]  /*12a50*/  FADD.FTZ R28, R117, R28 ;  /* 0x0000001c751c7221 */ /* 0x000fc60000010000 */
[C---:B------:R-:W-:Y:S01]  /*12a60*/  HMMA.16816.F32 R136, R24.reuse, R30, R136 ;  /* 0x0000001e1888723c */ /* 0x040fe20000001888 */
[----:B------:R-:W-:Y:S01]  /*12a70*/  FADD.FTZ R115, R115, R28 ;  /* 0x0000001c73737221 */ /* 0x000fe20000010000 */
[--C-:B------:R-:W-:Y:S01]  /*12a80*/  FFMA.FTZ R28, R192, UR4, -R199.reuse ;  /* 0x00000004c01c7c23 */ /* 0x100fe200080108c7 */
[----:B------:R-:W-:Y:S01]  /*12a90*/  FFMA.FTZ R30, R187, UR4, -R199 ;  /* 0x00000004bb1e7c23 */ /* 0x000fe200080108c7 */
[----:B------:R-:W-:Y:S01]  /*12aa0*/  FFMA.FTZ R31, R183, UR4, -R194 ;  /* 0x00000004b71f7c23 */ /* 0x000fe200080108c2 */
[----:B------:R-:W-:Y:S01]  /*12ab0*/  FADD.FTZ R110, R110, R115 ;  /* 0x000000736e6e7221 */ /* 0x000fe20000010000 */
[----:B------:R-:W-:Y:S02]  /*12ac0*/  MUFU.EX2 R29, R29 ;  /* 0x0000001d001d7308 */ /* 0x000fe40000000800 */
[C---:B--2---:R-:W-:Y:S01]  /*12ad0*/  HMMA.16816.F32 R8, R24.reuse, R20, R8 ;  /* 0x000000141808723c */ /* 0x044fe20000001808 */
[----:B------:R-:W-:Y:S01]  /*12ae0*/  FADD.FTZ R107, R107, R110 ;  /* 0x0000006e6b6b7221 */ /* 0x000fe20000010000 */
[----:B------:R-:W2:Y:S03]  /*12af0*/  MUFU.EX2 R28, R28 ;  /* 0x0000001c001c7308 */ /* 0x000ea60000000800 */
[----:B------:R-:W-:Y:S01]  /*12b00*/  FADD.FTZ R107, R118, R107 ;  /* 0x0000006b766b7221 */ /* 0x000fe20000010000 */
[----:B------:R-:W-:Y:S02]  /*12b10*/  MUFU.EX2 R30, R30 ;  /* 0x0000001e001e7308 */ /* 0x000fe40000000800 */
[----:B------:R-:W-:Y:S01]  /*12b20*/  HMMA.16816.F32 R44, R24, R22, R44 ;  /* 0x00000016182c723c */ /* 0x000fe2000000182c */
[----:B------:R-:W-:Y:S01]  /*12b30*/  FADD.FTZ R106, R106, R107 ;  /* 0x0000006b6a6a7221 */ /* 0x000fe20000010000 */
[----:B------:R3:W4:Y:S01]  /*12b40*/  LDSM.16.MT88.4 R20, [R0+0x11800] ;  /* 0x011800000014783b */ /* 0x0007220000004200 */
[----:B------:R-:W5:Y:S02]  /*12b50*/  MUFU.EX2 R31, R31 ;  /* 0x0000001f001f7308 */ /* 0x000f640000000800 */
[----:B------:R-:W-:-:S04]  /*12b60*/  FADD.FTZ R103, R103, R106 ;  /* 0x0000006a67677221 */ /* 0x000fc80000010000 */
[----:B------:R-:W-:Y:S01]  /*12b70*/  FADD.FTZ R98, R98, R103 ;  /* 0x0000006762627221 */ /* 0x000fe20000010000 */
[----:B-1----:R-:W-:Y:S01]  /*12b80*/  HMMA.16816.F32 R152, R24, R12, R152 ;  /* 0x0000000c1898723c */ /* 0x002fe20000001898 */
[----:B--2---:R-:W-:Y:S02]  /*12b90*/  F2FP.F16.F32.PACK_AB R12, R28, R29 ;  /* 0x0000001d1c0c723e */ /* 0x004fe400000000ff */
[----:B------:R-:W-:-:S04]  /*12ba0*/  FADD.FTZ R101, R101, R98 ;  /* 0x0000006265657221 */ /* 0x000fc80000010000 */
[----:B------:R-:W-:Y:S01]  /*12bb0*/  FADD.FTZ R94, R94, R101 ;  /* 0x000000655e5e7221 */ /* 0x000fe20000010000 */
[----:B-----5:R-:W-:Y:S01]  /*12bc0*/  F2FP.F16.F32.PACK_AB R13, R32, R31 ;  /* 0x0000001f200d723e */ /* 0x020fe200000000ff */
[----:B------:R-:W-:Y:S01]  /*12bd0*/  HMMA.16816.F32 R148, R24, R14, R148 ;  /* 0x0000000e1894723c */ /* 0x000fe20000001894 */
[----:B------:R-:W-:Y:S01]  /*12be0*/  F2FP.F16.F32.PACK_AB R14, R241, R30 ;  /* 0x0000001ef10e723e */ /* 0x000fe200000000ff */
[----:B------:R-:W-:Y:S01]  /*12bf0*/  FADD.FTZ R95, R95, R94 ;  /* 0x0000005e5f5f7221 */ /* 0x000fe20000010000 */
[----:B------:R-:W-:-:S03]  /*12c00*/  F2FP.F16.F32.PACK_AB R15, R51, R48 ;  /* 0x00000030330f723e */ /* 0x000fc600000000ff */
[----:B------:R-:W-:-:S04]  /*12c10*/  FADD.FTZ R90, R90, R95 ;  /* 0x0000005f5a5a7221 */ /* 0x000fc80000010000 */
[----:B------:R-:W-:Y:S01]  /*12c20*/  FADD.FTZ R93, R93, R90 ;  /* 0x0000005a5d5d7221 */ /* 0x000fe20000010000 */
[----:B------:R-:W-:Y:S03]  /*12c30*/  HMMA.16816.F32 R140, R12, R144, R8 ;  /* 0x000000900c8c723c */ /* 0x000fe60000001808 */
[----:B------:R-:W-:-:S04]  /*12c40*/  FADD.FTZ R102, R102, R93 ;  /* 0x0000005d66667221 */ /* 0x000fc80000010000 */
[----:B---3--:R-:W-:Y:S01]  /*12c50*/  FADD.FTZ R0, R165, R102 ;  /* 0x00000066a5007221 */ /* 0x008fe20000010000 */
[----:B------:R-:W-:Y:S03]  /*12c60*/  HMMA.16816.F32 R160, R12, R200, R16 ;  /* 0x000000c80ca0723c */ /* 0x000fe60000001810 */
        /* <DEDUP_REMOVED lines=29> */
[-C--:B------:R-:W-:Y:S01]  /*12e40*/  MOV R2, R191.reuse ;  /* 0x000000bf00027202 */ /* 0x080fe20000000f00 */
[----:B------:R-:W-:Y:S01]  /*12e50*/  HMMA.16816.F32 R148, R12, R206, R148 ;  /* 0x000000ce0c94723c */ /* 0x000fe20000001894 */
[----:B------:R-:W-:Y:S01]  /*12e60*/  @P1 MOV R2, R191 ;  /* 0x000000bf00021202 */ /* 0x000fe20000000f00 */
[----:B------:R-:W-:-:S04]  /*12e70*/  FADD.FTZ R34, R34, R35 ;  /* 0x0000002322227221 */ /* 0x000fc80000010000 */
[----:B------:R-:W-:-:S04]  /*12e80*/  FADD.FTZ R34, R33, R34 ;  /* 0x0000002221227221 */ /* 0x000fc80000010000 */
[----:B------:R-:W-:-:S04]  /*12e90*/  FADD.FTZ R29, R29, R34 ;  /* 0x000000221d1d7221 */ /* 0x000fc80000010000 */
[----:B------:R-:W-:-:S04]  /*12ea0*/  FADD.FTZ R29, R28, R29 ;  /* 0x0000001d1c1d7221 */ /* 0x000fc80000010000 */
[----:B------:R-:W-:-:S04]  /*12eb0*/  FADD.FTZ R30, R30, R29 ;  /* 0x0000001d1e1e7221 */ /* 0x000fc80000010000 */
[----:B------:R-:W-:Y:S01]  /*12ec0*/  FADD.FTZ R241, R241, R30 ;  /* 0x0000001ef1f17221 */ /* 0x000fe20000010000 */
[----:B------:R-:W-:Y:S06]  /*12ed0*/  BRA.U UP0, `(.L_x_3204) ;  /* 0x0000000100047547 */ /* 0x000fec000b800000 */
.L_x_3196:
[----:B------:R-:W-:-:S12]  /*12ee0*/  UIADD3 UR20, UPT, UPT, UR21, -0x1, URZ ;  /* 0xffffffff15147890 */ /* 0x000fd8000fffe0ff */
.L_x_3204:
[----:B------:R-:W-:-:S09]  /*12ef0*/  UISETP.GE.AND UP0, UPT, UR20, UR16, UPT ;  /* 0x000000101400728c */ /* 0x000fd2000bf06270 */
[----:B------:R-:W-:Y:S05]  /*12f00*/  BRA.U !UP0, `(.L_x_3205) ;  /* 0x0000006908e87547 */ /* 0x000fea000b800000 */
[----:B------:R-:W1:Y:S01]  /*12f10*/  S2UR UR6, SR_CgaCtaId ;  /* 0x00000000000679c3 */ /* 0x000e620000008800 */
[----:B------:R-:W-:Y:S01]  /*12f20*/  UMOV UR10, 0x400 ;  /* 0x00000400000a7882 */ /* 0x000fe20000000000 */
[----:B------:R-:W-:Y:S01]  /*12f30*/  USHF.L.U32 UR14, UR20, 0x8, URZ ;  /* 0x00000008140e7899 */ /* 0x000fe200080006ff */
[----:B------:R-:W-:Y:S01]  /*12f40*/  LOP3.LUT R225, R208, R209, RZ, 0xfc, !PT ;  /* 0x000000d1d0e17212 */ /* 0x000fe200078efcff */
[----:B------:R-:W-:Y:S01]  /*12f50*/  UISETP.NE.U32.AND UP0, UPT, UR12, URZ, UPT ;  /* 0x000000ff0c00728c */ /* 0x000fe2000bf05070 */
[----:B------:R-:W-:Y:S01]  /*12f60*/  MOV R224, 0x20 ;  /* 0x0000002000e07802 */ /* 0x000fe20000000f00 */
[----:B------:R-:W-:Y:S01]  /*12f70*/  IMAD.MOV.U32 R165, RZ, RZ, R0 ;  /* 0x000000ffffa57224 */ /* 0x000fe200078e0000 */
[----:B------:R-:W2:Y:S01]  /*12f80*/  LDCU UR12, c[0x0][0x440] ;  /* 0x00008800ff0c77ac */ /* 0x000ea20008000800 */
[----:B------:R-:W3:Y:S01]  /*12f90*/  S2UR UR15, SR_CgaCtaId ;  /* 0x00000000000f79c3 */ /* 0x000ee20000008800 */
[----:B------:R-:W-:Y:S01]  /*12fa0*/  IMAD.U32 R235, RZ, RZ, UR14 ;  /* 0x0000000effeb7e24 */ /* 0x000fe2000f8e00ff */
[----:B------:R-:W-:Y:S01]  /*12fb0*/  SEL R224, R224, 0xffffffe0, !P5 ;  /* 0xffffffe0e0e07807 */ /* 0x000fe20006800000 */
[----:B------:R-:W-:Y:S01]  /*12fc0*/  UISETP.NE.AND.EX UP0, UPT, UR13, URZ, UPT, UP0 ;  /* 0x000000ff0d00728c */ /* 0x000fe2000bf05300 */
[----:B------:R-:W-:Y:S01]  /*12fd0*/  IMAD.MOV.U32 R3, RZ, RZ, R2 ;  /* 0x000000ffff037224 */ /* 0x000fe200078e0002 */
[----:B------:R-:W-:Y:S01]  /*12fe0*/  UIADD3 UR13, UPT, UPT, UR20, 0x1, URZ ;  /* 0x00000001140d7890 */ /* 0x000fe2000fffe0ff */
[----:B------:R-:W-:Y:S01]  /*12ff0*/  LOP3.LUT R235, R235, 0x80, R178, 0xfe, !PT ;  /* 0x00000080ebeb7812 */ /* 0x000fe200078efeb2 */
[----:B------:R-:W-:Y:S01]  /*13000*/  IMAD.MOV.U32 R238, RZ, RZ, RZ ;  /* 0x000000ffffee7224 */ /* 0x000fe200078e00ff */
[----:B------:R-:W-:Y:S01]  /*13010*/  UMOV UR20, 0x400 ;  /* 0x0000040000147882 */ /* 0x000fe20000000000 */
[----:B------:R-:W-:Y:S01]  /*13020*/  PLOP3.LUT P3, PT, PT, PT, UP0, 0x80, 0x8 ;  /* 0x000000000008781c */ /* 0x000fe20003f6f008 */
[----:B------:R-:W4:Y:S01]  /*13030*/  LDCU UR4, c[0x0][0x45c] ;  /* 0x00008b80ff0477ac */ /* 0x000f220008000800 */
[----:B------:R-:W2:Y:S01]  /*13040*/  LDCU.64 UR8, c[0x0][0x3a0] ;  /* 0x00007400ff0877ac */ /* 0x000ea20008000a00 */
[----:B-1----:R-:W-:Y:S01]  /*13050*/  ULEA UR6, UR6, UR10, 0x18 ;  /* 0x0000000a06067291 */ /* 0x002fe2000f8ec0ff */
[----:B------:R-:W1:Y:S05]  /*13060*/  LDCU.64 UR10, c[0x0][0x3a8] ;  /* 0x00007500ff0a77ac */ /* 0x000e6a0008000a00 */
[----:B------:R-:W-:Y:S01]  /*13070*/  LEA R225, R225, UR6, 0x1 ;  /* 0x00000006e1e17c11 */ /* 0x000fe2000f8e08ff */
[----:B------:R-:W-:-:S02]  /*13080*/  UIADD3 UR14, UPT, UPT, UR14, 0x100, URZ ;  /* 0x000001000e0e7890 */ /* 0x000fc4000fffe0ff */
[----:B---3--:R-:W-:Y:S01]  /*13090*/  ULEA UR6, UR15, UR20, 0x18 ;  /* 0x000000140f067291 */ /* 0x008fe2000f8ec0ff */
[----:B------:R-:W-:Y:S01]  /*130a0*/  IADD3 R224, PT, PT, R224, R225, RZ ;  /* 0x000000e1e0e07210 */ /* 0x000fe20007ffe0ff */
[C---:B------:R-:W-:Y:S01]  /*130b0*/  VIADD R240, R225.reuse, 0xa040 ;  /* 0x0000a040e1f07836 */ /* 0x040fe20000000000 */
[----:B----4-:R-:W-:-:S09]  /*130c0*/  IADD3 R239, PT, PT, R225, 0xa000, RZ ;  /* 0x0000a000e1ef7810 */ /* 0x010fd20007ffe0ff */
.L_x_3209:
[----:B------:R-:W-:Y:S01]  /*130d0*/  @!P3 IADD3 R7, P0, PT, RZ, -R238, RZ ;  /* 0x800000eeff07b210 */ /* 0x000fe20007f1e0ff */
[----:B------:R-:W3:Y:S01]  /*130e0*/  S2R R227, SR_TID.X ;  /* 0x0000000000e37919 */ /* 0x000ee20000002100 */
[----:B------:R-:W4:Y:S01]  /*130f0*/  @!P3 LDC R40, c[0x0][0x3c0] ;  /* 0x0000f000ff28bb82 */ /* 0x000f220000000800 */
[----:B------:R-:W-:Y:S07]  /*13100*/  DEPBAR.LE SB0, 0x0 ;  /* 0x000080000000791a */ /* 0x000fee0000000000 */
[----:B------:R-:W1:Y:S08]  /*13110*/  LDC R43, c[0x0][0x3c4] ;  /* 0x0000f100ff2b7b82 */ /* 0x000e700000000800 */
[----:B------:R-:W-:Y:S01]  /*13120*/  BAR.SYNC.DEFER_BLOCKING 0x0 ;  /* 0x0000000000007b1d */ /* 0x000fe20000010000 */
[----:B------:R-:W-:Y:S01]  /*13130*/  IMAD.MOV.U32 R4, RZ, RZ, R234 ;  /* 0x000000ffff047224 */ /* 0x000fe200078e00ea */
[C---:B---3--:R-:W-:Y:S01]  /*13140*/  LOP3.LUT R243, R227.reuse, 0x38, RZ, 0xc0, !PT ;  /* 0x00000038e3f37812 */ /* 0x048fe200078ec0ff */
[----:B----4-:R-:W-:Y:S01]  /*13150*/  @!P3 IMAD.SHL.U32 R6, R40, 0x100, RZ ;  /* 0x000001002806b824 */ /* 0x010fe200078e00ff */
        /* <DEDUP_REMOVED lines=16> */
[----:B-1----:R-:W-:Y:S06]  /*13260*/  @!P3 BRA `(.L_x_3206) ;  /* 0x0000000000f8b947 */ /* 0x002fec0003800000 */
        /* <DEDUP_REMOVED lines=46> */
[----:B------:R-:W3:Y:S02]  /*13550*/  LDG.E R5, desc[UR18][R12.64] ;  /* 0x000000120c057981 */ /* 0x000ee4000c1e1900 */
        /* <DEDUP_REMOVED lines=8> */
[C---:B------:R-:W-:Y:S01]  /*135e0*/  IMAD.WIDE.U32 R8, R5.reuse, UR10, R8 ;  /* 0x0000000a05087c25 */ /* 0x040fe2000f8e0008 */
[----:B------:R-:W-:Y:S02]  /*135f0*/  SHF.R.S32.HI R6, RZ, 0x1f, R5 ;  /* 0x0000001fff067819 */ /* 0x000fe40000011405 */
[----:B------:R-:W-:Y:S03]  /*13600*/  LEA R234, P0, R8, R4, 0x1 ;  /* 0x0000000408ea7211 */ /* 0x000fe600078008ff */
[----:B------:R-:W-:Y:S04]  /*13610*/  IMAD R6, R6, UR10, RZ ;  /* 0x0000000a06067c24 */ /* 0x000fe8000f8e02ff */
[----:B------:R-:W-:Y:S04]  /*13620*/  IMAD R6, R5, UR11, R6 ;  /* 0x0000000b05067c24 */ /* 0x000fe8000f8e0206 */
[----:B------:R-:W-:Y:S05]  /*13630*/  IMAD.IADD R231, R9, 0x1, R6 ;  /* 0x0000000109e77824 */ /* 0x000fea00078e0206 */
[----:B------:R-:W-:Y:S07]  /*13640*/  LEA.HI.X R231, R8, R2, R231, 0x1, P0 ;  /* 0x0000000208e77211 */ /* 0x000fee00000f0ce7 */
.L_x_3206:
[C---:B------:R-:W-:Y:S01]  /*13650*/  IMAD.SHL.U32 R57, R40.reuse, 0x20, RZ ;  /* 0x0000002028397824 */ /* 0x040fe200078e00ff */
[-C--:B------:R-:W-:Y:S01]  /*13660*/  @!P2 MOV R230, R234.reuse ;  /* 0x000000ea00e6a202 */ /* 0x080fe20000000f00 */
[----:B------:R-:W-:Y:S01]  /*13670*/  @!P1 IMAD R45, R43, 0x60, RZ ;  /* 0x000000602b2d9824 */ /* 0x000fe200078e02ff */
[----:B------:R-:W-:Y:S01]  /*13680*/  LEA R243, R243, UR6, 0x1 ;  /* 0x00000006f3f37c11 */ /* 0x000fe2000f8e08ff */
[----:B------:R-:W-:Y:S01]  /*13690*/  @!P1 IMAD R44, R43, 0xa0, RZ ;  /* 0x000000a02b2c9824 */ /* 0x000fe200078e02ff */
[----:B------:R-:W-:Y:S01]  /*136a0*/  IADD3 R46, P0, PT, R57, R234, RZ ;  /* 0x000000ea392e7210 */ /* 0x000fe20007f1e0ff */
[----:B------:R-:W-:Y:S01]  /*136b0*/  UIADD3 UR13, UPT, UPT, UR13, -0x1, URZ ;  /* 0xffffffff0d0d7890 */ /* 0x000fe2000fffe0ff */
[----:B------:R-:W-:Y:S01]  /*136c0*/  SHF.L.U64.HI R41, R40, 0x5, R43 ;  /* 0x0000000528297819 */ /* 0x000fe2000001022b */
[----:B------:R-:W-:Y:S01]  /*136d0*/  @!PT LDS RZ, [RZ] ;  /* 0x00000000fffff984 */ /* 0x000fe20000000800 */
[----:B------:R-:W-:Y:S01]  /*136e0*/  @!PT LDS RZ, [RZ] ;  /* 0x00000000fffff984 */ /* 0x000fe20000000800 */
[----:B------:R-:W-:Y:S01]  /*136f0*/  @!PT LDS RZ, [RZ] ;  /* 0x00000000fffff984 */ /* 0x000fe20000000800 */
[----:B------:R-:W-:Y:S01]  /*13700*/  @!P2 LDGSTS.E.BYPASS.LTC128B.128 [R243+0xa000], desc[UR18][R230.64] ;  /* 0x0a000000e6f3afae */ /* 0x000fe2000b981a12 */
[----:B------:R-:W-:Y:S01]  /*13710*/  @!P1 IADD3 R56, P6, PT, R46, R57, RZ ;  /* 0x000000392e389210 */ /* 0x000fe20007fde0ff */
[----:B------:R-:W-:Y:S01]  /*13720*/  UISETP.GT.AND UP0, UPT, UR13, UR16, UPT ;  /* 0x000000100d00728c */ /* 0x000fe2000bf04270 */
[CC--:B------:R-:W-:Y:S01]  /*13730*/  @!P1 LEA R62, P5, R40.reuse, R46.reuse, 0x6 ;  /* 0x0000002e283e9211 */ /* 0x0c0fe200078a30ff */
[----:B------:R-:W-:Y:S01]  /*13740*/  IMAD.X R47, R41, 0x1, R231, P0 ;  /* 0x00000001292f7824 */ /* 0x000fe200000e06e7 */
[----:B------:R-:W-:Y:S01]  /*13750*/  @P2 STS.128 [R243+0xa000], RZ ;  /* 0x00a000fff3002388 */ /* 0x000fe20000000c00 */
[-C--:B------:R-:W-:Y:S02]  /*13760*/  @!P1 MOV R66, R46.reuse ;  /* 0x0000002e00429202 */ /* 0x080fe40000000f00 */
[----:B------:R-:W-:Y:S02]  /*13770*/  @!P1 IMAD.X R57, R47, 0x1, R41, P6 ;  /* 0x000000012f399824 */ /* 0x000fe400030e0629 */
[----:B------:R-:W-:Y:S01]  /*13780*/  @P1 STS.128 [R243+0xa800], RZ ;  /* 0x00a800fff3001388 */ /* 0x000fe20000000c00 */
[----:B------:R-:W-:Y:S01]  /*13790*/  @!P1 IMAD.MOV.U32 R67, RZ, RZ, R47 ;  /* 0x000000ffff439224 */ /* 0x000fe200078e002f */
[C---:B------:R-:W-:Y:S01]  /*137a0*/  @!P1 LEA.HI.X R63, R40.reuse, R47, R43, 0x6, P5 ;  /* 0x0000002f283f9211 */ /* 0x040fe200028f342b */
[----:B------:R-:W-:Y:S02]  /*137b0*/  @!P1 IMAD.MOV.U32 R69, RZ, RZ, R47 ;  /* 0x000000ffff459224 */ /* 0x000fe400078e002f */
[----:B------:R-:W-:Y:S01]  /*137c0*/  @!PT LDS RZ, [RZ] ;  /* 0x00000000fffff984 */ /* 0x000fe20000000800 */
[----:B------:R-:W-:Y:S01]  /*137d0*/  @!PT LDS RZ, [RZ] ;  /* 0x00000000fffff984 */ /* 0x000fe20000000800 */
[----:B------:R-:W-:Y:S01]  /*137e0*/  @!PT LDS RZ, [RZ] ;  /* 0x00000000fffff984 */ /* 0x000fe20000000800 */
[----:B------:R1:W-:Y:S01]  /*137f0*/  @!P1 LDGSTS.E.BYPASS.LTC128B.128 [R243+0xa800], desc[UR18][R46.64] ;  /* 0x0a8000002ef39fae */ /* 0x0003e2000b981a12 */
[C---:B------:R-:W-:Y:S01]  /*13800*/  @!P1 IMAD.WIDE.U32 R66, R40.reuse, 0x60, R66 ;  /* 0x0000006028429825 */ /* 0x040fe200078e0042 */
[CC--:B------:R-:W-:Y:S03]  /*13810*/  @!P1 LEA R60, P4, R40.reuse, R46.reuse, 0x7 ;  /* 0x0000002e283c9211 */ /* 0x0c0fe600078838ff */
[----:B------:R-:W-:Y:S01]  /*13820*/  @P1 STS.128 [R243+0xb000], RZ ;  /* 0x00b000fff3001388 */ /* 0x000fe20000000c00 */
[-C--:B------:R-:W-:Y:S01]  /*13830*/  @!P1 MOV R68, R46.reuse ;  /* 0x0000002e00449202 */ /* 0x080fe20000000f00 */
[----:B------:R-:W-:Y:S01]  /*13840*/  @!P1 IMAD.MOV.U32 R71, RZ, RZ, R47 ;  /* 0x000000ffff479224 */ /* 0x000fe200078e002f */
[----:B------:R-:W-:Y:S02]  /*13850*/  @!P1 IADD3 R67, PT, PT, R45, R67, RZ ;  /* 0x000000432d439210 */ /* 0x000fe40007ffe0ff */
[----:B------:R-:W-:Y:S01]  /*13860*/  @!PT LDS RZ, [RZ] ;  /* 0x00000000fffff984 */ /* 0x000fe20000000800 */
[----:B------:R-:W-:Y:S01]  /*13870*/  @!PT LDS RZ, [RZ] ;  /* 0x00000000fffff984 */ /* 0x000fe20000000800 */
[----:B------:R-:W-:Y:S01]  /*13880*/  @!PT LDS RZ, [RZ] ;  /* 0x00000000fffff984 */ /* 0x000fe20000000800 */
[----:B------:R2:W-:Y:S01]  /*13890*/  @!P1 LDGSTS.E.BYPASS.LTC128B.128 [R243+0xb000], desc[UR18][R56.64] ;  /* 0x0b00000038f39fae */ /* 0x0005e2000b981a12 */
[C---:B------:R-:W-:Y:S01]  /*138a0*/  @!P1 LEA.HI.X R61, R40.reuse, R47, R43, 0x7, P4 ;  /* 0x0000002f283d9211 */ /* 0x040fe200020f3c2b */
[----:B------:R-:W-:Y:S01]  /*138b0*/  @!P1 IMAD.WIDE.U32 R68, R40, 0xa0, R68 ;  /* 0x000000a028449825 */ /* 0x000fe200078e0044 */
[-C--:B------:R-:W-:Y:S02]  /*138c0*/  @!P1 MOV R70, R46.reuse ;  /* 0x0000002e00469202 */ /* 0x080fe40000000f00 */
[----:B------:R-:W-:Y:S01]  /*138d0*/  @P1 STS.128 [R243+0xb800], RZ ;  /* 0x00b800fff3001388 */ /* 0x000fe20000000c00 */
[----:B------:R-:W-:Y:S01]  /*138e0*/  LOP3.LUT R228, R42, 0x7c00, RZ, 0xc0, !PT ;  /* 0x00007c002ae47812 */ /* 0x000fe200078ec0ff */
[----:B------:R-:W-:Y:S01]  /*138f0*/  @!P1 IMAD.IADD R69, R44, 0x1, R69 ;  /* 0x000000012c459824 */ /* 0x000fe200078e0245 */
[-C--:B------:R-:W-:Y:S02]  /*13900*/  @!P1 MOV R72, R46.reuse ;  /* 0x0000002e00489202 */ /* 0x080fe40000000f00 */
[----:B------:R-:W-:Y:S01]  /*13910*/  @!PT LDS RZ, [RZ] ;  /* 0x00000000fffff984 */ /* 0x000fe20000000800 */
[----:B------:R-:W-:Y:S01]  /*13920*/  @!PT LDS RZ, [RZ] ;  /* 0x00000000fffff984 */ /* 0x000fe20000000800 */
[----:B------:R-:W-:Y:S01]  /*13930*/  @!PT LDS RZ, [RZ] ;  /* 0x00000000fffff984 */ /* 0x000fe20000000800 */
[----:B------:R-:W-:Y:S01]  /*13940*/  @!P1 LDGSTS.E.BYPASS.LTC128B.128 [R243+0xb800], desc[UR18][R62.64] ;  /* 0x0b8000003ef39fae */ /* 0x000fe2000b981a12 */
[C---:B------:R-:W-:Y:S01]  /*13950*/  @!P1 IMAD.WIDE.U32 R70, R40.reuse, 0xc0, R70 ;  /* 0x000000c028469825 */ /* 0x040fe200078e0046 */
[-C--:B------:R-:W-:Y:S03]  /*13960*/  @!P1 LEA R58, P0, R40, R46.reuse, 0x8 ;  /* 0x0000002e283a9211 */ /* 0x080fe600078040ff */
[----:B------:R-:W-:Y:S01]  /*13970*/  @P1 STS.128 [R243+0xc000], RZ ;  /* 0x00c000fff3001388 */ /* 0x000fe20000000c00 */
[C---:B------:R-:W-:Y:S01]  /*13980*/  @!P1 IMAD R42, R43.reuse, 0xc0, RZ ;  /* 0x000000c02b2a9824 */ /* 0x040fe200078e02ff */
[-C--:B------:R-:W-:Y:S01]  /*13990*/  @!P1 MOV R54, R46.reuse ;  /* 0x0000002e00369202 */ /* 0x080fe20000000f00 */
[----:B------:R-:W-:Y:S02]  /*139a0*/  @!P1 IMAD.MOV.U32 R73, RZ, RZ, R47 ;  /* 0x000000ffff499224 */ /* 0x000fe400078e002f */
[----:B------:R-:W-:Y:S01]  /*139b0*/  @!PT LDS RZ, [RZ] ;  /* 0x00000000fffff984 */ /* 0x000fe20000000800 */
[----:B------:R-:W-:Y:S01]  /*139c0*/  @!PT LDS RZ, [RZ] ;  /* 0x00000000fffff984 */ /* 0x000fe20000000800 */
[----:B------:R-:W-:Y:S01]  /*139d0*/  @!PT LDS RZ, [RZ] ;  /* 0x00000000fffff984 */ /* 0x000fe20000000800 */
[----:B------:R-:W-:Y:S01]  /*139e0*/  @!P1 LDGSTS.E.BYPASS.LTC128B.128 [R243+0xc000], desc[UR18][R66.64] ;  /* 0x0c00000042f39fae */ /* 0x000fe2000b981a12 */
[----:B------:R-:W-:Y:S01]  /*139f0*/  @!P1 IMAD R41, R43, 0xe0, RZ ;  /* 0x000000e02b299824 */ /* 0x000fe200078e02ff */
[----:B------:R-:W-:Y:S01]  /*13a00*/  @!P1 IADD3 R71, PT, PT, R42, R71, RZ ;  /* 0x000000472a479210 */ /* 0x000fe20007ffe0ff */
[C---:B------:R-:W-:Y:S02]  /*13a10*/  @!P1 IMAD.WIDE.U32 R72, R40.reuse, 0xe0, R72 ;  /* 0x000000e028489825 */ /* 0x040fe400078e0048 */
[----:B------:R-:W-:Y:S01]  /*13a20*/  @P1 STS.128 [R243+0xc800], RZ ;  /* 0x00c800fff3001388 */ /* 0x000fe20000000c00 */
[-C--:B------:R-:W-:Y:S01]  /*13a30*/  @!P1 MOV R52, R46.reuse ;  /* 0x0000002e00349202 */ /* 0x080fe20000000f00 */
[----:B------:R-:W-:Y:S03]  /*13a40*/  @!P1 IMAD.IADD R73, R41, 0x1, R73 ;  /* 0x0000000129499824 */ /* 0x000fe600078e0249 */
[----:B------:R-:W-:Y:S01]  /*13a50*/  @!PT LDS RZ, [RZ] ;  /* 0x00000000fffff984 */ /* 0x000fe20000000800 */
[----:B------:R-:W-:Y:S01]  /*13a60*/  @!PT LDS RZ, [RZ] ;  /* 0x00000000fffff984 */ /* 0x000fe20000000800 */
[----:B------:R-:W-:Y:S01]  /*13a70*/  @!PT LDS RZ, [RZ] ;  /* 0x00000000fffff984 */ /* 0x000fe20000000800 */
[----:B------:R-:W-:Y:S01]  /*13a80*/  @!P1 LDGSTS.E.BYPASS.LTC128B.128 [R243+0xc800], desc[UR18][R60.64] ;  /* 0x0c8000003cf39fae */ /* 0x000fe2000b981a12 */
[-C--:B------:R-:W-:Y:S01]  /*13a90*/  @!P1 MOV R50, R46.reuse ;  /* 0x0000002e00329202 */ /* 0x080fe20000000f00 */
[--C-:B------:R-:W-:Y:S01]  /*13aa0*/  @!P1 IMAD.MOV.U32 R55, RZ, RZ, R47.reuse ;  /* 0x000000ffff379224 */ /* 0x100fe200078e002f */
[-C--:B------:R-:W-:Y:S02]  /*13ab0*/  @!P1 MOV R48, R46.reuse ;  /* 0x0000002e00309202 */ /* 0x080fe40000000f00 */
[----:B------:R-:W-:Y:S01]  /*13ac0*/  @P1 STS.128 [R243+0xd000], RZ ;  /* 0x00d000fff3001388 */ /* 0x000fe20000000c00 */
[----:B------:R-:W-:Y:S01]  /*13ad0*/  @!P1 MOV R64, R46 ;  /* 0x0000002e00409202 */ /* 0x000fe20000000f00 */
[----:B------:R-:W-:Y:S01]  /*13ae0*/  @!P1 IMAD.MOV.U32 R53, RZ, RZ, R47 ;  /* 0x000000ffff359224 */ /* 0x000fe200078e002f */
        /* <DEDUP_REMOVED lines=10> */
[----:B------:R-:W-:Y:S01]  /*13b90*/  LOP3.LUT R0, R226, 0x8, RZ, 0xc0, !PT ;  /* 0x00000008e2007812 */ /* 0x000fe200078ec0ff */
[C---:B------:R-:W-:Y:S02]  /*13ba0*/  @!P1 IMAD.WIDE.U32 R52, R40.reuse, 0x140, R52 ;  /* 0x0000014028349825 */ /* 0x040fe400078e0034 */
[----:B------:R-:W-:Y:S01]  /*13bb0*/  @!PT LDS RZ, [RZ] ;  /* 0x00000000fffff984 */ /* 0x000fe20000000800 */
[----:B------:R-:W-:Y:S01]  /*13bc0*/  @!PT LDS RZ, [RZ] ;  /* 0x00000000fffff984 */ /* 0x000fe20000000800 */
[----:B------:R-:W-:Y:S01]  /*13bd0*/  @!PT LDS RZ, [RZ] ;  /* 0x00000000fffff984 */ /* 0x000fe20000000800 */
[----:B------:R-:W-:Y:S01]  /*13be0*/  @!P1 LDGSTS.E.BYPASS.LTC128B.128 [R243+0xd800], desc[UR18][R70.64] ;  /* 0x0d80000046f39fae */ /* 0x000fe2000b981a12 */
[----:B------:R-:W-:Y:S01]  /*13bf0*/  LOP3.LUT P0, RZ, R227, 0x2, RZ, 0xc0, !PT ;  /* 0x00000002e3ff7812 */ /* 0x000fe2000780c0ff */
[----:B------:R-:W-:Y:S03]  /*13c00*/  @!P1 IMAD.WIDE.U32 R50, R40, 0x160, R50 ;  /* 0x0000016028329825 */ /* 0x000fe600078e0032 */
[----:B------:R-:W-:Y:S01]  /*13c10*/  @P1 STS.128 [R243+0xe000], RZ ;  /* 0x00e000fff3001388 */ /* 0x000fe20000000c00 */
[----:B------:R-:W-:Y:S01]  /*13c20*/  LOP3.LUT R167, R228, 0x200, R167, 0xf8, !PT ;  /* 0x00000200e4a77812 */ /* 0x000fe200078ef8a7 */
[----:B------:R-:W-:Y:S03]  /*13c30*/  @!P1 IMAD.WIDE.U32 R48, R40, 0x180, R48 ;  /* 0x0000018028309825 */ /* 0x000fe600078e0030 */
[----:B------:R-:W-:Y:S01]  /*13c40*/  @!PT LDS RZ, [RZ] ;  /* 0x00000000fffff984 */ /* 0x000fe20000000800 */
[----:B------:R-:W-:Y:S01]  /*13c50*/  @!PT LDS RZ, [RZ] ;  /* 0x00000000fffff984 */ /* 0x000fe20000000800 */
[----:B------:R-:W-:Y:S01]  /*13c60*/  @!PT LDS RZ, [RZ] ;  /* 0x00000000fffff984 */ /* 0x000fe20000000800 */
[----:B------:R-:W-:Y:S01]  /*13c70*/  @!P1 LDGSTS.E.BYPASS.LTC128B.128 [R243+0xe000], desc[UR18][R72.64] ;  /* 0x0e00000048f39fae */ /* 0x000fe2000b981a12 */
[----:B------:R-:W-:Y:S01]  /*13c80*/  LOP3.LUT R169, R164, 0x8, R227, 0x78, !PT ;  /* 0x00000008a4a97812 */ /* 0x000fe200078e78e3 */
[C---:B-1----:R-:W-:Y:S03]  /*13c90*/  @!P1 IMAD.WIDE.U32 R46, R40.reuse, 0x1a0, R46 ;  /* 0x000001a0282e9825 */ /* 0x042fe600078e002e */
[----:B------:R-:W-:Y:S01]  /*13ca0*/  @P1 STS.128 [R243+0xe800], RZ ;  /* 0x00e800fff3001388 */ /* 0x000fe20000000c00 */
[----:B------:R-:W-:Y:S01]  /*13cb0*/  LOP3.LUT R167, R167, R164, R0, 0xf6, !PT ;  /* 0x000000a4a7a77212 */ /* 0x000fe200078ef600 */
[C---:B------:R-:W-:Y:S03]  /*13cc0*/  @!P1 IMAD.WIDE.U32 R64, R40.reuse, 0x1c0, R64 ;  /* 0x000001c028409825 */ /* 0x040fe600078e0040 */
[----:B------:R-:W-:Y:S01]  /*13cd0*/  @!PT LDS RZ, [RZ] ;  /* 0x00000000fffff984 */ /* 0x000fe20000000800 */
[----:B------:R-:W-:Y:S01]  /*13ce0*/  @!PT LDS RZ, [RZ] ;  /* 0x00000000fffff984 */ /* 0x000fe20000000800 */
[----:B------:R-:W-:Y:S01]  /*13cf0*/  @!PT LDS RZ, [RZ] ;  /* 0x00000000fffff984 */ /* 0x000fe20000000800 */
[----:B------:R-:W-:Y:S01]  /*13d00*/  @!P1 LDGSTS.E.BYPASS.LTC128B.128 [R243+0xe800], desc[UR18][R58.64] ;  /* 0x0e8000003af39fae */ /* 0x000fe2000b981a12 */
[----:B------:R-:W-:Y:S01]  /*13d10*/  LEA R2, R169, R2, 0x1 ;  /* 0x00000002a9027211 */ /* 0x000fe200078e08ff */
[----:B------:R-:W-:Y:S03]  /*13d20*/  @!P1 IMAD.WIDE.U32 R54, R40, 0x120, R54 ;  /* 0x0000012028369825 */ /* 0x000fe600078e0036 */
[----:B------:R-:W-:Y:S01]  /*13d30*/  @P1 STS.128 [R243+0xf000], RZ ;  /* 0x00f000fff3001388 */ /* 0x000fe20000000c00 */
[----:B------:R-:W-:Y:S01]  /*13d40*/  LEA R167, R167, UR6, 0x1 ;  /* 0x00000006a7a77c11 */ /* 0x000fe2000f8e08ff */
        /* <DEDUP_REMOVED lines=21> */
[----:B------:R-:W-:Y:S02]  /*13ea0*/  IMAD.MOV.U32 R230, RZ, RZ, 0x20 ;  /* 0x00000020ffe67424 */ /* 0x000fe400078e00ff */
[----:B------:R-:W-:Y:S01]  /*13eb0*/  @P1 STS.128 [R243+0x10000], RZ ;  /* 0x010000fff3001388 */ /* 0x000fe20000000c00 */
[----:B------:R-:W-:Y:S04]  /*13ec0*/  @!P1 IADD3 R65, PT, PT, R43, R65, RZ ;  /* 0x000000412b419210 */ /* 0x000fe80007ffe0ff */
[----:B------:R-:W-:Y:S01]  /*13ed0*/  @!PT LDS RZ, [RZ] ;  /* 0x00000000fffff984 */ /* 0x000fe20000000800 */
[----:B------:R-:W-:Y:S01]  /*13ee0*/  @!PT LDS RZ, [RZ] ;  /* 0x00000000fffff984 */ /* 0x000fe20000000800 */
[----:B------:R-:W-:Y:S01]  /*13ef0*/  @!PT LDS RZ, [RZ] ;  /* 0x00000000fffff984 */ /* 0x000fe20000000800 */
[----:B------:R-:W-:Y:S01]  /*13f00*/  @!P1 LDGSTS.E.BYPASS.LTC128B.128 [R243+0x10000], desc[UR18][R50.64] ;  /* 0x1000000032f39fae */ /* 0x000fe2000b981a12 */
[----:B------:R-:W-:Y:S02]  /*13f10*/  SEL R230, R230, 0xffffffe0, !P0 ;  /* 0xffffffe0e6e67807 */ /* 0x000fe40004000000 */
[----:B------:R-:W-:Y:S02]  /*13f20*/  LOP3.LUT P0, RZ, R227, 0x4, RZ, 0xc0, !PT ;  /* 0x00000004e3ff7812 */ /* 0x000fe4000780c0ff */
        /* <DEDUP_REMOVED lines=16> */
[----:B------:R-:W3:Y:S05]  /*14030*/  LDSM.16.M88.4 R172, [R2+UR6+0x2000] ;  /* 0x0020000602ac783b */ /* 0x000eea0008000200 */
[----:B------:R-:W4:Y:S05]  /*14040*/  LDSM.16.M88.4 R176, [R2+UR6+0x2800] ;  /* 0x0028000602b0783b */ /* 0x000f2a0008000200 */
[----:B------:R-:W5:Y:S05]  /*14050*/  LDSM.16.M88.4 R180, [R2+UR6+0x3000] ;  /* 0x0030000602b4783b */ /* 0x000f6a0008000200 */
[----:B------:R-:W0:Y:S05]  /*14060*/  LDGDEPBAR ;  /* 0x00000000000079af */ /* 0x000e2a0000000000 */
[----:B------:R-:W1:Y:S05]  /*14070*/  LDSM.16.M88.4 R184, [R2+UR6+0x3800] ;  /* 0x0038000602b8783b */ /* 0x000e6a0008000200 */
[----:B------:R-:W2:Y:S05]  /*14080*/  LDSM.16.M88.4 R188, [R2+UR6+0x4000] ;  /* 0x0040000602bc783b */ /* 0x000eaa0008000200 */
[----:B------:R-:W2:Y:S05]  /*14090*/  LDSM.16.M88.4 R192, [R2+UR6+0x4800] ;  /* 0x0048000602c0783b */ /* 0x000eaa0008000200 */
[----:B------:R-:W2:Y:S05]  /*140a0*/  LDSM.16.M88.4 R196, [R2+UR6+0x5000] ;  /* 0x0050000602c4783b */ /* 0x000eaa0008000200 */
[----:B------:R-:W2:Y:S01]  /*140b0*/  LDSM.16.M88.4 R200, [R2+UR6+0x5800] ;  /* 0x0058000602c8783b */ /* 0x000ea20008000200 */
[C---:B---3--:R-:W-:Y:S04]  /*140c0*/  HMMA.16816.F32 R4, R168.reuse, R172, RZ ;  /* 0x000000aca804723c */ /* 0x048fe800000018ff */
[----:B------:R-:W3:Y:S04]  /*140d0*/  LDSM.16.M88.4 R204, [R2+UR6+0x6000] ;  /* 0x0060000602cc783b */ /* 0x000ee80008000200 */
[C---:B------:R-:W-:Y:S01]  /*140e0*/  HMMA.16816.F32 R8, R168.reuse, R174, RZ ;  /* 0x000000aea808723c */ /* 0x040fe200000018ff */
[----:B------:R-:W3:Y:S05]  /*140f0*/  LDSM.16.M88.4 R208, [R2+UR6+0x6800] ;  /* 0x0068000602d0783b */ /* 0x000eea0008000200 */
[----:B------:R-:W3:Y:S02]  /*14100*/  LDSM.16.M88.4 R172, [R2+UR6+0x7000] ;  /* 0x0070000602ac783b */ /* 0x000ee40008000200 */
[C---:B----4-:R-:W-:Y:S03]  /*14110*/  HMMA.16816.F32 R12, R168.reuse, R176, RZ ;  /* 0x000000b0a80c723c */ /* 0x050fe600000018ff */
[----:B------:R-:W-:Y:S05]  /*14120*/  LDSM.16.M88.4 R104, [R2+UR6+0x8000] ;  /* 0x008000060268783b */ /* 0x000fea0008000200 */
[C---:B------:R-:W-:Y:S01]  /*14130*/  HMMA.16816.F32 R16, R168.reuse, R178, RZ ;  /* 0x000000b2a810723c */ /* 0x040fe200000018ff */
[----:B------:R-:W4:Y:S05]  /*14140*/  LDSM.16.M88.4 R176, [R2+UR6+0x7800] ;  /* 0x0078000602b0783b */ /* 0x000f2a0008000200 */
[----:B------:R-:W4:Y:S02]  /*14150*/  LDSM.16.M88.4 R112, [R2+UR6+0x8800] ;  /* 0x008800060270783b */ /* 0x000f240008000200 */
[C---:B-----5:R-:W-:Y:S03]  /*14160*/  HMMA.16816.F32 R20, R168.reuse, R180, RZ ;  /* 0x000000b4a814723c */ /* 0x060fe600000018ff */
[----:B------:R-:W5:Y:S05]  /*14170*/  LDSM.16.M88.4 R120, [R2+UR6+0x9000] ;  /* 0x009000060278783b */ /* 0x000f6a0008000200 */
[C---:B------:R-:W-:Y:S01]  /*14180*/  HMMA.16816.F32 R24, R168.reuse, R182, RZ ;  /* 0x000000b6a818723c */ /* 0x040fe200000018ff */
[----:B------:R4:W5:Y:S07]  /*14190*/  LDSM.16.M88.4 R128, [R2+UR6+0x9800] ;  /* 0x009800060280783b */ /* 0x00096e0008000200 */
[C---:B-1----:R-:W-:Y:S08]  /*141a0*/  HMMA.16816.F32 R28, R168.reuse, R184, RZ ;  /* 0x000000b8a81c723c */ /* 0x042ff000000018ff */
        /* <DEDUP_REMOVED lines=12> */
[C---:B------:R-:W-:Y:S01]  /*14270*/  HMMA.16816.F32 R80, R168.reuse, R210, RZ ;  /* 0x000000d2a850723c */ /* 0x040fe200000018ff */
[----:B------:R-:W-:Y:S01]  /*14280*/  IADD3 R211, PT, PT, R2, UR6, RZ ;  /* 0x0000000602d37c10 */ /* 0x000fe2000fffe0ff */
[----:B----4-:R-:W-:Y:S03]  /*14290*/  IMAD.MOV.U32 R2, RZ, RZ, 0x40 ;  /* 0x00000040ff027424 */ /* 0x010fe600078e00ff */
[----:B------:R-:W-:Y:S02]  /*142a0*/  IADD3 R0, PT, PT, R230, R211, RZ ;  /* 0x000000d3e6007210 */ /* 0x000fe40007ffe0ff */
[----:B------:R-:W-:Y:S01]  /*142b0*/  SEL R2, R2, 0xffffffc0, !P0 ;  /* 0xffffffc002027807 */ /* 0x000fe20004000000 */
[C---:B------:R-:W-:Y:S01]  /*142c0*/  HMMA.16816.F32 R84, R168.reuse, R172, RZ ;  /* 0x000000aca854723c */ /* 0x040fe200000018ff */
[C---:B------:R-:W-:Y:S01]  /*142d0*/  IMAD.IADD R172, R167.reuse, 0x1, R230 ;  /* 0x00000001a7ac7824 */ /* 0x040fe200078e02e6 */
[----:B------:R-:W-:Y:S01]  /*142e0*/  LDSM.16.M88.4 R180, [R0+0x2800] ;  /* 0x0028000000b4783b */ /* 0x000fe20000000200 */
[----:B------:R-:W-:Y:S01]  /*142f0*/  IADD3 R209, PT, PT, R167, R2, RZ ;  /* 0x00000002a7d17210 */ /* 0x000fe20007ffe0ff */
[----:B------:R-:W-:Y:S03]  /*14300*/  IMAD.IADD R167, R2, 0x1, R211 ;  /* 0x0000000102a77824 */ /* 0x000fe600078e02d3 */
[----:B------:R-:W-:Y:S01]  /*14310*/  LDSM.16.M88.4 R184, [R0+0x3000] ;  /* 0x0030000000b8783b */ /* 0x000fe20000000200 */
[C---:B------:R-:W-:Y:S01]  /*14320*/  HMMA.16816.F32 R88, R168.reuse, R174, RZ ;  /* 0x000000aea858723c */ /* 0x040fe200000018ff */
[C---:B------:R-:W-:Y:S03]  /*14330*/  IADD3 R212, PT, PT, R230.reuse, R209, RZ ;  /* 0x000000d1e6d47210 */ /* 0x040fe60007ffe0ff */
[----:B------:R-:W-:Y:S04]  /*14340*/  LDSM.16.M88.4 R172, [R172] ;  /* 0x00000000acac783b */ /* 0x000fe80000000200 */
[C---:B------:R-:W-:Y:S01]  /*14350*/  HMMA.16816.F32 R92, R168.reuse, R176, RZ ;  /* 0x000000b0a85c723c */ /* 0x040fe200000018ff */
[----:B------:R-:W-:Y:S05]  /*14360*/  LDSM.16.M88.4 R188, [R0+0x3800] ;  /* 0x0038000000bc783b */ /* 0x000fea0000000200 */
[----:B------:R-:W-:Y:S02]  /*14370*/  LDSM.16.M88.4 R192, [R0+0x4000] ;  /* 0x0040000000c0783b */ /* 0x000fe40000000200 */
[C---:B------:R-:W-:Y:S03]  /*14380*/  HMMA.16816.F32 R96, R168.reuse, R178, RZ ;  /* 0x000000b2a860723c */ /* 0x040fe600000018ff */
[----:B------:R-:W1:Y:S05]  /*14390*/  LDSM.16.M88.4 R176, [R0+0x2000] ;  /* 0x0020000000b0783b */ /* 0x000e6a0000000200 */
[C---:B------:R-:W-:Y:S01]  /*143a0*/  HMMA.16816.F32 R100, R168.reuse, R104, RZ ;  /* 0x00000068a864723c */ /* 0x040fe200000018ff */
[----:B------:R-:W2:Y:S05]  /*143b0*/  LDSM.16.M88.4 R196, [R0+0x4800] ;  /* 0x0048000000c4783b */ /* 0x000eaa0000000200 */
[----:B------:R-:W3:Y:S02]  /*143c0*/  LDSM.16.M88.4 R200, [R0+0x5000] ;  /* 0x0050000000c8783b */ /* 0x000ee40000000200 */
[C---:B------:R-:W-:Y:S03]  /*143d0*/  HMMA.16816.F32 R104, R168.reuse, R106, RZ ;  /* 0x0000006aa868723c */ /* 0x040fe600000018ff */
[----:B------:R-:W4:Y:S05]  /*143e0*/  LDSM.16.M88.4 R204, [R0+0x5800] ;  /* 0x0058000000cc783b */ /* 0x000f2a0000000200 */
[C---:B------:R-:W-:Y:S01]  /*143f0*/  HMMA.16816.F32 R108, R168.reuse, R112, RZ ;  /* 0x00000070a86c723c */ /* 0x040fe200000018ff */
[----:B------:R-:W-:Y:S07]  /*14400*/  LDSM.16.M88.4 R212, [R212] ;  /* 0x00000000d4d4783b */ /* 0x000fee0000000200 */
[C---:B------:R-:W-:Y:S08]  /*14410*/  HMMA.16816.F32 R112, R168.reuse, R114, RZ ;  /* 0x00000072a870723c */ /* 0x040ff000000018ff */
[C---:B-----5:R-:W-:Y:S08]  /*14420*/  HMMA.16816.F32 R116, R168.reuse, R120, RZ ;  /* 0x00000078a874723c */ /* 0x060ff000000018ff */
[C---:B------:R-:W-:Y:S08]  /*14430*/  HMMA.16816.F32 R120, R168.reuse, R122, RZ ;  /* 0x0000007aa878723c */ /* 0x040ff000000018ff */
[C---:B------:R-:W-:Y:S08]  /*14440*/  HMMA.16816.F32 R124, R168.reuse, R128, RZ ;  /* 0x00000080a87c723c */ /* 0x040ff000000018ff */
[----:B------:R-:W-:Y:S01]  /*14450*/  HMMA.16816.F32 R128, R168, R130, RZ ;  /* 0x00000082a880723c */ /* 0x000fe200000018ff */
        /* <DEDUP_REMOVED lines=18> */
[----:B------:R-:W-:Y:S05]  /*14580*/  LDSM.16.M88.4 R196, [R209] ;  /* 0x00000000d1c4783b */ /* 0x000fea0000000200 */
[----:B------:R-:W-:Y:S02]  /*14590*/  LDSM.16.M88.4 R208, [R167+0x9800] ;  /* 0x00980000a7d0783b */ /* 0x000fe40000000200 */
        /* <DEDUP_REMOVED lines=8> */
[----:B------:R-:W2:Y:S07]  /*14620*/  LDSM.16.M88.4 R168, [R0+0x8000] ;  /* 0x0080000000a8783b */ /* 0x000eae0000000200 */
[C---:B-1----:R-:W-:Y:S08]  /*14630*/  HMMA.16816.F32 R76, R172.reuse, R176, R76 ;  /* 0x000000b0ac4c723c */ /* 0x042ff0000000184c */
[C---:B------:R-:W-:Y:S01]  /*14640*/  HMMA.16816.F32 R80, R172.reuse, R178, R80 ;  /* 0x000000b2ac50723c */ /* 0x040fe20000001850 */
[----:B------:R1:W3:Y:S07]  /*14650*/  LDSM.16.M88.4 R176, [R0+0x8800] ;  /* 0x0088000000b0783b */ /* 0x0002ee0000000200 */
[C---:B------:R-:W-:Y:S08]  /*14660*/  HMMA.16816.F32 R84, R172.reuse, R180, R84 ;  /* 0x000000b4ac54723c */ /* 0x040ff00000001854 */
[C---:B------:R-:W-:Y:S01]  /*14670*/  HMMA.16816.F32 R88, R172.reuse, R182, R88 ;  /* 0x000000b6ac58723c */ /* 0x040fe20000001858 */
[----:B------:R-:W4:Y:S07]  /*14680*/  LDSM.16.M88.4 R180, [R167+0x2800] ;  /* 0x00280000a7b4783b */ /* 0x000f2e0000000200 */
[C---:B------:R-:W-:Y:S03]  /*14690*/  HMMA.16816.F32 R92, R172.reuse, R184, R92 ;  /* 0x000000b8ac5c723c */ /* 0x040fe6000000185c */
[----:B-1----:R-:W-:Y:S05]  /*146a0*/  IMAD.IADD R0, R230, 0x1, R167 ;  /* 0x00000001e6007824 */ /* 0x002fea00078e02a7 */
[C---:B------:R-:W-:Y:S01]  /*146b0*/  HMMA.16816.F32 R96, R172.reuse, R186, R96 ;  /* 0x000000baac60723c */ /* 0x040fe20000001860 */
[----:B------:R-:W1:Y:S05]  /*146c0*/  LDSM.16.M88.4 R184, [R167+0x3000] ;  /* 0x00300000a7b8783b */ /* 0x000e6a0000000200 */
[----:B------:R-:W-:Y:S02]  /*146d0*/  LDSM.16.M88.4 R216, [R0+0x2000] ;  /* 0x0020000000d8783b */ /* 0x000fe40000000200 */
[C---:B--2---:R-:W-:Y:S03]  /*146e0*/  HMMA.16816.F32 R100, R172.reuse, R168, R100 ;  /* 0x000000a8ac64723c */ /* 0x044fe60000001864 */
[----:B------:R-:W-:Y:S05]  /*146f0*/  LDSM.16.M88.4 R220, [R0+0x9000] ;  /* 0x0090000000dc783b */ /* 0x000fea0000000200 */
[C---:B------:R-:W-:Y:S01]  /*14700*/  HMMA.16816.F32 R104, R172.reuse, R170, R104 ;  /* 0x000000aaac68723c */ /* 0x040fe20000001868 */
[----:B------:R-:W2:Y:S07]  /*14710*/  LDSM.16.M88.4 R168, [R167+0x3800] ;  /* 0x00380000a7a8783b */ /* 0x000eae0000000200 */
        /* <DEDUP_REMOVED lines=176> */
.L_x_3208:
        /* <DEDUP_REMOVED lines=141> */
.L_x_3207:
[C---:B------:R-:W-:Y:S01]  /*15af0*/  IADD3 R2, PT, PT, R235.reuse, -0x7f, RZ ;  /* 0xffffff81eb027810 */ /* 0x040fe20007ffe0ff */
[----:B------:R-:W-:Y:S01]  /*15b00*/  UISETP.GT.AND UP0, UPT, UR13, UR16, UPT ;  /* 0x000000100d00728c */ /* 0x000fe2000bf04270 */
[C---:B------:R-:W-:Y:S01]  /*15b10*/  IADD3 R0, PT, PT, R235.reuse, -0x77, RZ ;  /* 0xffffff89eb007810 */ /* 0x040fe20007ffe0ff */
[----:B------:R-:W-:Y:S01]  /*15b20*/  UIADD3 UR14, UPT, UPT, UR14, -0x100, URZ ;  /* 0xffffff000e0e7890 */ /* 0x000fe2000fffe0ff */
[----:B------:R-:W-:Y:S02]  /*15b30*/  I2FP.F32.S32 R2, R2 ;  /* 0x0000000200027245 */ /* 0x000fe40000201400 */
[----:B------:R-:W-:Y:S02]  /*15b40*/  I2FP.F32.S32 R0, R0 ;  /* 0x0000000000007245 */ /* 0x000fe40000201400 */
[----:B------:R-:W-:Y:S01]  /*15b50*/  I2FP.F32.S32 R167, R235 ;  /* 0x000000eb00a77245 */ /* 0x000fe20000201400 */
[C---:B------:R-:W-:Y:S01]  /*15b60*/  FFMA.FTZ R7, R2.reuse, UR5, R7 ;  /* 0x0000000502077c23 */ /* 0x040fe20008010007 */
[----:B------:R-:W-:Y:S01]  /*15b70*/  FFMA.FTZ R5, R2, UR5, R5 ;  /* 0x0000000502057c23 */ /* 0x000fe20008010005 */
[----:B------:R-:W-:Y:S01]  /*15b80*/  IADD3 R2, PT, PT, R235, -0x6f, RZ ;  /* 0xffffff91eb027810 */ /* 0x000fe20007ffe0ff */
[C---:B------:R-:W-:Y:S01]  /*15b90*/  FFMA.FTZ R11, R0.reuse, UR5, R11 ;  /* 0x00000005000b7c23 */ /* 0x040fe2000801000b */
[----:B------:R-:W-:Y:S01]  /*15ba0*/  FFMA.FTZ R9, R0, UR5, R9 ;  /* 0x0000000500097c23 */ /* 0x000fe20008010009 */
[C---:B------:R-:W-:Y:S01]  /*15bb0*/  FFMA.FTZ R70, R167.reuse, UR5, R70 ;  /* 0x00000005a7467c23 */ /* 0x040fe20008010046 */
[----:B------:R-:W-:Y:S01]  /*15bc0*/  I2FP.F32.S32 R2, R2 ;  /* 0x0000000200027245 */ /* 0x000fe20000201400 */
[----:B------:R-:W-:Y:S01]  /*15bd0*/  FFMA.FTZ R68, R167, UR5, R68 ;  /* 0x00000005a7447c23 */ /* 0x000fe20008010044 */
[C---:B------:R-:W-:Y:S02]  /*15be0*/  IADD3 R167, PT, PT, R235.reuse, -0x78, RZ ;  /* 0xffffff88eba77810 */ /* 0x040fe40007ffe0ff */
[C---:B------:R-:W-:Y:S01]  /*15bf0*/  IADD3 R0, PT, PT, R235.reuse, -0x67, RZ ;  /* 0xffffff99eb007810 */ /* 0x040fe20007ffe0ff */
[C---:B------:R-:W-:Y:S01]  /*15c00*/  FFMA.FTZ R15, R2.reuse, UR5, R15 ;  /* 0x00000005020f7c23 */ /* 0x040fe2000801000f */
[----:B------:R-:W-:Y:S01]  /*15c10*/  FFMA.FTZ R13, R2, UR5, R13 ;  /* 0x00000005020d7c23 */ /* 0x000fe2000801000d */
[----:B------:R-:W-:Y:S02]  /*15c20*/  IADD3 R2, PT, PT, R235, -0x5f, RZ ;  /* 0xffffffa1eb027810 */ /* 0x000fe40007ffe0ff */
[----:B------:R-:W-:Y:S02]  /*15c30*/  I2FP.F32.S32 R167, R167 ;  /* 0x000000a700a77245 */ /* 0x000fe40000201400 */
[----:B------:R-:W-:Y:S02]  /*15c40*/  I2FP.F32.S32 R2, R2 ;  /* 0x0000000200027245 */ /* 0x000fe40000201400 */
[----:B------:R-:W-:Y:S01]  /*15c50*/  I2FP.F32.S32 R0, R0 ;  /* 0x0000000000007245 */ /* 0x000fe20000201400 */
        /* <DEDUP_REMOVED lines=8> */
[----:B------:R-:W-:Y:S02]  /*15ce0*/  I2FP.F32.S32 R2, R2 ;  /* 0x0000000200027245 */ /* 0x000fe40000201400 */
[C---:B------:R-:W-:Y:S02]  /*15cf0*/  IADD3 R167, PT, PT, R235.reuse, -0x68, RZ ;  /* 0xffffff98eba77810 */ /* 0x040fe40007ffe0ff */
[----:B------:R-:W-:Y:S01]  /*15d00*/  I2FP.F32.S32 R0, R0 ;  /* 0x0000000000007245 */ /* 0x000fe20000201400 */
[C---:B------:R-:W-:Y:S01]  /*15d10*/  FFMA.FTZ R31, R2.reuse, UR5, R31 ;  /* 0x00000005021f7c23 */ /* 0x040fe2000801001f */
[----:B------:R-:W-:Y:S01]  /*15d20*/  FFMA.FTZ R29, R2, UR5, R29 ;  /* 0x00000005021d7c23 */ /* 0x000fe2000801001d */
[C---:B------:R-:W-:Y:S02]  /*15d30*/  IADD3 R2, PT, PT, R235.reuse, -0x3f, RZ ;  /* 0xffffffc1eb027810 */ /* 0x040fe40007ffe0ff */
[----:B------:R-:W-:Y:S01]  /*15d40*/  I2FP.F32.S32 R167, R167 ;  /* 0x000000a700a77245 */ /* 0x000fe20000201400 */
[C---:B------:R-:W-:Y:S01]  /*15d50*/  FFMA.FTZ R27, R0.reuse, UR5, R27 ;  /* 0x00000005001b7c23 */ /* 0x040fe2000801001b */
[----:B------:R-:W-:Y:S01]  /*15d60*/  I2FP.F32.S32 R2, R2 ;  /* 0x0000000200027245 */ /* 0x000fe20000201400 */
        /* <DEDUP_REMOVED lines=8> */
[----:B------:R-:W-:Y:S02]  /*15df0*/  I2FP.F32.S32 R2, R2 ;  /* 0x0000000200027245 */ /* 0x000fe40000201400 */
[C---:B------:R-:W-:Y:S02]  /*15e00*/  IADD3 R0, PT, PT, R235.reuse, -0x47, RZ ;  /* 0xffffffb9eb007810 */ /* 0x040fe40007ffe0ff */
[----:B------:R-:W-:Y:S01]  /*15e10*/  I2FP.F32.S32 R169, R169 ;  /* 0x000000a900a97245 */ /* 0x000fe20000201400 */
[C---:B------:R-:W-:Y:S01]  /*15e20*/  FFMA.FTZ R47, R2.reuse, UR5, R47 ;  /* 0x00000005022f7c23 */ /* 0x040fe2000801002f */
[----:B------:R-:W-:Y:S01]  /*15e30*/  FFMA.FTZ R45, R2, UR5, R45 ;  /* 0x00000005022d7c23 */ /* 0x000fe2000801002d */
[----:B------:R-:W-:Y:S02]  /*15e40*/  IADD3 R2, PT, PT, R235, -0x1f, RZ ;  /* 0xffffffe1eb027810 */ /* 0x000fe40007ffe0ff */
[----:B------:R-:W-:Y:S01]  /*15e50*/  I2FP.F32.S32 R167, R167 ;  /* 0x000000a700a77245 */ /* 0x000fe20000201400 */
[C---:B------:R-:W-:Y:S01]  /*15e60*/  FFMA.FTZ R6, R169.reuse, UR5, R6 ;  /* 0x00000005a9067c23 */ /* 0x040fe20008010006 */
[----:B------:R-:W-:Y:S01]  /*15e70*/  I2FP.F32.S32 R2, R2 ;  /* 0x0000000200027245 */ /* 0x000fe20000201400 */
[----:B------:R-:W-:Y:S01]  /*15e80*/  FFMA.FTZ R4, R169, UR5, R4 ;  /* 0x00000005a9047c23 */ /* 0x000fe20008010004 */
[----:B------:R-:W-:Y:S01]  /*15e90*/  I2FP.F32.S32 R0, R0 ;  /* 0x0000000000007245 */ /* 0x000fe20000201400 */
        /* <DEDUP_REMOVED lines=8> */
[----:B------:R-:W-:Y:S02]  /*15f20*/  I2FP.F32.S32 R2, R2 ;  /* 0x0000000200027245 */ /* 0x000fe40000201400 */
[C---:B------:R-:W-:Y:S02]  /*15f30*/  IADD3 R167, PT, PT, R235.reuse, -0x48, RZ ;  /* 0xffffffb8eba77810 */ /* 0x040fe40007ffe0ff */
[C---:B------:R-:W-:Y:S01]  /*15f40*/  IADD3 R0, PT, PT, R235.reuse, -0x37, RZ ;  /* 0xffffffc9eb007810 */ /* 0x040fe20007ffe0ff */
[C---:B------:R-:W-:Y:S01]  /*15f50*/  FFMA.FTZ R63, R2.reuse, UR5, R63 ;  /* 0x00000005023f7c23 */ /* 0x040fe2000801003f */
[----:B------:R-:W-:Y:S01]  /*15f60*/  FFMA.FTZ R61, R2, UR5, R61 ;  /* 0x00000005023d7c23 */ /* 0x000fe2000801003d */
[----:B------:R-:W-:Y:S02]  /*15f70*/  IADD3 R2, PT, PT, R235, 0x1, RZ ;  /* 0x00000001eb027810 */ /* 0x000fe40007ffe0ff */
[----:B------:R-:W-:Y:S02]  /*15f80*/  I2FP.F32.S32 R169, R169 ;  /* 0x000000a900a97245 */ /* 0x000fe40000201400 */
[----:B------:R-:W-:Y:S02]  /*15f90*/  I2FP.F32.S32 R2, R2 ;  /* 0x0000000200027245 */ /* 0x000fe40000201400 */
[----:B------:R-:W-:Y:S01]  /*15fa0*/  I2FP.F32.S32 R167, R167 ;  /* 0x000000a700a77245 */ /* 0x000fe20000201400 */
[----:B------:R-:W-:Y:S01]  /*15fb0*/  FFMA.FTZ R14, R169, UR5, R14 ;  /* 0x00000005a90e7c23 */ /* 0x000fe2000801000e */
[----:B------:R-:W-:Y:S01]  /*15fc0*/  I2FP.F32.S32 R0, R0 ;  /* 0x0000000000007245 */ /* 0x000fe20000201400 */
[C---:B------:R-:W-:Y:S01]  /*15fd0*/  FFMA.FTZ R71, R2.reuse, UR5, R71 ;  /* 0x0000000502477c23 */ /* 0x040fe20008010047 */
[----:B------:R-:W-:Y:S01]  /*15fe0*/  FFMA.FTZ R69, R2, UR5, R69 ;  /* 0x0000000502457c23 */ /* 0x000fe20008010045 */
[----:B------:R-:W-:Y:S01]  /*15ff0*/  IADD3 R2, PT, PT, R235, 0x11, RZ ;  /* 0x00000011eb027810 */ /* 0x000fe20007ffe0ff */
[----:B------:R-:W-:Y:S01]  /*16000*/  FFMA.FTZ R12, R169, UR5, R12 ;  /* 0x00000005a90c7c23 */ /* 0x000fe2000801000c */
[----:B------:R-:W-:Y:S01]  /*16010*/  IADD3 R169, PT, PT, R235, -0x60, RZ ;  /* 0xffffffa0eba97810 */ /* 0x000fe20007ffe0ff */
[C---:B------:R-:W-:Y:S01]  /*16020*/  FFMA.FTZ R34, R167.reuse, UR5, R34 ;  /* 0x00000005a7227c23 */ /* 0x040fe20008010022 */
[----:B------:R-:W-:Y:S01]  /*16030*/  I2FP.F32.S32 R2, R2 ;  /* 0x0000000200027245 */ /* 0x000fe20000201400 */
        /* <DEDUP_REMOVED lines=8> */
[----:B------:R-:W-:Y:S02]  /*160c0*/  I2FP.F32.S32 R2, R2 ;  /* 0x0000000200027245 */ /* 0x000fe40000201400 */
[----:B------:R-:W-:Y:S02]  /*160d0*/  I2FP.F32.S32 R169, R169 ;  /* 0x000000a900a97245 */ /* 0x000fe40000201400 */
[----:B------:R-:W-:Y:S01]  /*160e0*/  I2FP.F32.S32 R167, R167 ;  /* 0x000000a700a77245 */ /* 0x000fe20000201400 */
[C---:B------:R-:W-:Y:S01]  /*160f0*/  FFMA.FTZ R85, R2.reuse, UR5, R85 ;  /* 0x0000000502557c23 */ /* 0x040fe20008010055 */
[----:B------:R-:W-:Y:S01]  /*16100*/  FFMA.FTZ R87, R2, UR5, R87 ;  /* 0x0000000502577c23 */ /* 0x000fe20008010057 */
[----:B------:R-:W-:Y:S01]  /*16110*/  IADD3 R2, PT, PT, R235, 0x31, RZ ;  /* 0x00000031eb027810 */ /* 0x000fe20007ffe0ff */
[C---:B------:R-:W-:Y:S01]  /*16120*/  FFMA.FTZ R22, R169.reuse, UR5, R22 ;  /* 0x00000005a9167c23 */ /* 0x040fe20008010016 */
[----:B------:R-:W-:Y:S01]  /*16130*/  I2FP.F32.S32 R0, R0 ;  /* 0x0000000000007245 */ /* 0x000fe20000201400 */
[----:B------:R-:W-:Y:S01]  /*16140*/  FFMA.FTZ R20, R169, UR5, R20 ;  /* 0x00000005a9147c23 */ /* 0x000fe20008010014 */
[----:B------:R-:W-:Y:S01]  /*16150*/  I2FP.F32.S32 R2, R2 ;  /* 0x0000000200027245 */ /* 0x000fe20000201400 */
        /* <DEDUP_REMOVED lines=10> */
[----:B------:R-:W-:Y:S02]  /*16200*/  I2FP.F32.S32 R169, R169 ;  /* 0x000000a900a97245 */ /* 0x000fe40000201400 */
[----:B------:R-:W-:Y:S02]  /*16210*/  FMNMX3.FTZ R2, R2, R10, R11, !PT ;  /* 0x0000000a02027276 */ /* 0x000fe4000781000b */
[----:B------:R-:W-:Y:S01]  /*16220*/  I2FP.F32.S32 R0, R0 ;  /* 0x0000000000007245 */ /* 0x000fe20000201400 */
[C---:B------:R-:W-:Y:S01]  /*16230*/  FFMA.FTZ R28, R169.reuse, UR5, R28 ;  /* 0x00000005a91c7c23 */ /* 0x040fe2000801001c */
[----:B------:R-:W-:Y:S01]  /*16240*/  I2FP.F32.S32 R167, R167 ;  /* 0x000000a700a77245 */ /* 0x000fe20000201400 */
        /* <DEDUP_REMOVED lines=11> */
[----:B------:R-:W-:Y:S02]  /*16300*/  I2FP.F32.S32 R169, R169 ;  /* 0x000000a900a97245 */ /* 0x000fe40000201400 */
[----:B------:R-:W-:Y:S02]  /*16310*/  FMNMX3.FTZ R2, R2, R18, R19, !PT ;  /* 0x0000001202027276 */ /* 0x000fe40007810013 */
[----:B------:R-:W-:Y:S01]  /*16320*/  FMNMX3.FTZ R164, R164, R12, R13, !PT ;  /* 0x0000000ca4a47276 */ /* 0x000fe2000781000d */
[C---:B------:R-:W-:Y:S01]  /*16330*/  FFMA.FTZ R38, R169.reuse, UR5, R38 ;  /* 0x00000005a9267c23 */ /* 0x040fe20008010026 */
[----:B------:R-:W-:Y:S01]  /*16340*/  I2FP.F32.S32 R167, R167 ;  /* 0x000000a700a77245 */ /* 0x000fe20000201400 */
[----:B------:R-:W-:Y:S01]  /*16350*/  FFMA.FTZ R36, R169, UR5, R36 ;  /* 0x00000005a9247c23 */ /* 0x000fe20008010024 */
[----:B------:R-:W-:Y:S02]  /*16360*/  I2FP.F32.S32 R0, R0 ;  /* 0x0000000000007245 */ /* 0x000fe40000201400 */
        /* <DEDUP_REMOVED lines=11> */
[----:B------:R-:W-:Y:S02]  /*16420*/  I2FP.F32.S32 R169, R169 ;  /* 0x000000a900a97245 */ /* 0x000fe40000201400 */
[----:B------:R-:W-:Y:S02]  /*16430*/  FMNMX3.FTZ R2, R2, R30, R31, !PT ;  /* 0x0000001e02027276 */ /* 0x000fe4000781001f */
[----:B------:R-:W-:Y:S01]  /*16440*/  I2FP.F32.S32 R167, R167 ;  /* 0x000000a700a77245 */ /* 0x000fe20000201400 */
[C---:B------:R-:W-:Y:S01]  /*16450*/  FFMA.FTZ R44, R169.reuse, UR5, R44 ;  /* 0x00000005a92c7c23 */ /* 0x040fe2000801002c */
[----:B------:R-:W-:Y:S01]  /*16460*/  I2FP.F32.S32 R0, R0 ;  /* 0x0000000000007245 */ /* 0x000fe20000201400 */
        /* <DEDUP_REMOVED lines=63> */
[----:B------:R-:W-:Y:S02]  /*16860*/  I2FP.F32.S32 R169, R169 ;  /* 0x000000a900a97245 */ /* 0x000fe40000201400 */
[----:B------:R-:W-:Y:S02]  /*16870*/  I2FP.F32.S32 R167, R167 ;  /* 0x000000a700a77245 */ /* 0x000fe40000201400 */
[----:B------:R-:W-:Y:S01]  /*16880*/  FMNMX3.FTZ R2, R2, R70, R71, !PT ;  /* 0x0000004602027276 */ /* 0x000fe20007810047 */
        /* <DEDUP_REMOVED lines=32> */
[----:B------:R-:W-:Y:S02]  /*16a90*/  I2FP.F32.S32 R169, R169 ;  /* 0x000000a900a97245 */ /* 0x000fe40000201400 */
[----:B------:R-:W-:Y:S02]  /*16aa0*/  I2FP.F32.S32 R0, R0 ;  /* 0x0000000000007245 */ /* 0x000fe40000201400 */
[----:B------:R-:W-:Y:S01]  /*16ab0*/  FMNMX3.FTZ R2, R2, R90, R91, !PT ;  /* 0x0000005a02027276 */ /* 0x000fe2000781005b */
[C---:B------:R-:W-:Y:S01]  /*16ac0*/  FFMA.FTZ R98, R169.reuse, UR5, R98 ;  /* 0x00000005a9627c23 */ /* 0x040fe20008010062 */
[----:B------:R-:W-:Y:S01]  /*16ad0*/  I2FP.F32.S32 R167, R167 ;  /* 0x000000a700a77245 */ /* 0x000fe20000201400 */
[----:B------:R-:W-:Y:S01]  /*16ae0*/  FFMA.FTZ R119, R0, UR5, R119 ;  /* 0x0000000500777c23 */ /* 0x000fe20008010077 */
[----:B------:R-:W-:Y:S01]  /*16af0*/  FMNMX3.FTZ R164, R164, R84, R85, !PT ;  /* 0x00000054a4a47276 */ /* 0x000fe20007810055 */
[----:B------:R-:W-:Y:S01]  /*16b00*/  FFMA.FTZ R117, R0, UR5, R117 ;  /* 0x0000000500757c23 */ /* 0x000fe20008010075 */
[----:B------:R-:W-:Y:S01]  /*16b10*/  I2FP.F32.S32 R166, R166 ;  /* 0x000000a600a67245 */ /* 0x000fe20000201400 */
        /* <DEDUP_REMOVED lines=12> */
[----:B------:R-:W-:Y:S02]  /*16be0*/  I2FP.F32.S32 R169, R169 ;  /* 0x000000a900a97245 */ /* 0x000fe40000201400 */
[----:B------:R-:W-:Y:S02]  /*16bf0*/  I2FP.F32.S32 R167, R167 ;  /* 0x000000a700a77245 */ /* 0x000fe40000201400 */
[----:B------:R-:W-:Y:S01]  /*16c00*/  I2FP.F32.S32 R0, R0 ;  /* 0x0000000000007245 */ /* 0x000fe20000201400 */
[----:B------:R-:W-:Y:S01]  /*16c10*/  FFMA.FTZ R110, R169, UR5, R110 ;  /* 0x00000005a96e7c23 */ /* 0x000fe2000801006e */
[----:B------:R-:W-:Y:S01]  /*16c20*/  IADD3 R166, PT, PT, R235, 0x59, RZ ;  /* 0x00000059eba67810 */ /* 0x000fe20007ffe0ff */
[C---:B------:R-:W-:Y:S01]  /*16c30*/  FFMA.FTZ R118, R167.reuse, UR5, R118 ;  /* 0x00000005a7767c23 */ /* 0x040fe20008010076 */
[----:B------:R-:W-:Y:S01]  /*16c40*/  FMNMX3.FTZ R2, R2, R102, R103, !PT ;  /* 0x0000006602027276 */ /* 0x000fe20007810067 */
[----:B------:R-:W-:Y:S01]  /*16c50*/  FFMA.FTZ R116, R167, UR5, R116 ;  /* 0x00000005a7747c23 */ /* 0x000fe20008010074 */
[----:B------:R-:W-:Y:S01]  /*16c60*/  FMNMX3.FTZ R164, R164, R96, R97, !PT ;  /* 0x00000060a4a47276 */ /* 0x000fe20007810061 */
[C---:B------:R-:W-:Y:S01]  /*16c70*/  FFMA.FTZ R123, R0.reuse, UR5, R123 ;  /* 0x00000005007b7c23 */ /* 0x040fe2000801007b */
[----:B------:R-:W-:Y:S01]  /*16c80*/  I2FP.F32.S32 R166, R166 ;  /* 0x000000a600a67245 */ /* 0x000fe20000201400 */
        /* <DEDUP_REMOVED lines=8> */
[----:B------:R-:W-:Y:S02]  /*16d10*/  I2FP.F32.S32 R167, R167 ;  /* 0x000000a700a77245 */ /* 0x000fe40000201400 */
[----:B------:R-:W-:Y:S02]  /*16d20*/  FMNMX3.FTZ R0, R0, R110, R111, !PT ;  /* 0x0000006e00007276 */ /* 0x000fe4000781006f */
[----:B------:R-:W-:Y:S01]  /*16d30*/  FMNMX3.FTZ R164, R164, R104, R105, !PT ;  /* 0x00000068a4a47276 */ /* 0x000fe20007810069 */
[C---:B------:R-:W-:Y:S01]  /*16d40*/  FFMA.FTZ R126, R167.reuse, UR5, R126 ;  /* 0x00000005a77e7c23 */ /* 0x040fe2000801007e */
[----:B------:R-:W-:Y:S01]  /*16d50*/  I2FP.F32.S32 R169, R169 ;  /* 0x000000a900a97245 */ /* 0x000fe20000201400 */
        /* <DEDUP_REMOVED lines=45> */
[----:B------:R-:W-:Y:S01]  /*17030*/  MOV R165, R240 ;  /* 0x000000f000a57202 */ /* 0x000fe20000000f00 */
        /* <DEDUP_REMOVED lines=679> */
.L_x_3205:
        /* <DEDUP_REMOVED lines=137> */
.L_x_3211:
[----:B------:R-:W-:Y:S05]  /*1a340*/  BSYNC.RECONVERGENT B0 ;  /* 0x0000000000007941 */ /* 0x000fea0003800200 */
.L_x_3210:
        /* <DEDUP_REMOVED lines=37> */
.L_x_3212:
        /* <DEDUP_REMOVED lines=14> */
.L_x_7152:


//--------------------- .text._ZN5flash24flash_fwd_splitkv_kernelI23Flash_fwd_kernel_traitsILi64ELi64ELi256ELi4ELb0ELb0EN7cutlass6half_tE19Flash_kernel_traitsILi64ELi64ELi256ELi4ES3_EELb1ELb0ELb1ELb0ELb0ELb1ELb1ELb0EEEvNS_16Flash_fwd_paramsE --------------------------
	.section	.text._ZN5flash24flash_fwd_splitkv_kernelI23Flash_fwd_kernel_traitsILi64ELi64ELi256ELi4ELb0ELb0EN7cutlass6half_tE19Flash_kernel_traitsILi64ELi64ELi256ELi4ES3_EELb1ELb0ELb1ELb0ELb0ELb1ELb1ELb0EEEvNS_16Flash_fwd_paramsE,"ax",@progbits
	.align	128
        .global         _ZN5flash24flash_fwd_splitkv_kernelI23Flash_fwd_kernel_traitsILi64ELi64ELi256ELi4ELb0ELb0EN7cutlass6half_tE19Flash_kernel_traitsILi64ELi64ELi256ELi4ES3_EELb1ELb0ELb1ELb0ELb0ELb1ELb1ELb0EEEvNS_16Flash_fwd_paramsE
        .type           _ZN5flash24flash_fwd_splitkv_kernelI23Flash_fwd_kernel_traitsILi64ELi64ELi256ELi4ELb0ELb0EN7cutlass6half_tE19Flash_kernel_traitsILi64ELi64ELi256ELi4ES3_EELb1ELb0ELb1ELb0ELb0ELb1ELb1ELb0EEEvNS_16Flash_fwd_paramsE,@function
        .size           _ZN5flash24flash_fwd_splitkv_kernelI23Flash_fwd_kernel_traitsILi64ELi64ELi256ELi4ELb0ELb0EN7cutlass6half_tE19Flash_kernel_traitsILi64ELi64ELi256ELi4ES3_EELb1ELb0ELb1ELb0ELb0ELb1ELb1ELb0EEEvNS_16Flash_fwd_paramsE,(.L_x_7153 - _ZN5flash24flash_fwd_splitkv_kernelI23Flash_fwd_kernel_traitsILi64ELi64ELi256ELi4ELb0ELb0EN7cutlass6half_tE19Flash_kernel_traitsILi64ELi64ELi256ELi4ES3_EELb1ELb0ELb1ELb0ELb0ELb1ELb1ELb0EEEvNS_16Flash_fwd_paramsE)
        .other          _ZN5flash24flash_fwd_splitkv_kernelI23Flash_fwd_kernel_traitsILi64ELi64ELi256ELi4ELb0ELb0EN7cutlass6half_tE19Flash_kernel_traitsILi64ELi64ELi256ELi4ES3_EELb1ELb0ELb1ELb0ELb0ELb1ELb1ELb0EEEvNS_16Flash_fwd_paramsE,@"STO_CUDA_ENTRY STV_DEFAULT"
_ZN5flash24flash_fwd_splitkv_kernelI23Flash_fwd_kernel_traitsILi64ELi64ELi256ELi4ELb0ELb0EN7cutlass6half_tE19Flash_kernel_traitsILi64ELi64ELi256ELi4ES3_EELb1ELb0ELb1ELb0ELb0ELb1ELb1ELb0EEEvNS_16Flash_fwd_paramsE:
.text._ZN5flash24flash_fwd_splitkv_kernelI23Flash_fwd_kernel_traitsILi64ELi64ELi256ELi4ELb0ELb0EN7cutlass6half_tE19Flash_kernel_traitsILi64ELi64ELi256ELi4ES3_EELb1ELb0ELb1ELb0ELb0ELb1ELb1ELb0EEEvNS_16Flash_fwd_paramsE:
        /* <DEDUP_REMOVED lines=80> */
.L_x_3213:
        /* <DEDUP_REMOVED lines=157> */
.L_x_3214:
        /* <DEDUP_REMOVED lines=12> */
.L_x_3215:
        /* <DEDUP_REMOVED lines=102> */
.L_x_3216:
        /* <DEDUP_REMOVED lines=15> */
.L_x_3218:
[----:B------:R-:W1:Y:S01]  /*16e0*/  LDCU.64 UR10, c[0x0][0x3b8] ;  /* 0x00007700ff0a77ac */ /* 0x000e620008000a00 */
[----:B------:R-:W-:-:S04]  /*16f0*/  UIADD3 UR15, UPT, UPT, UR7, UR27, URZ ;  /* 0x0000001b070f7290 */ /* 0x000fc8000fffe0ff */
[----:B-1----:R-:W-:Y:S02]  /*1700*/  UIMAD.WIDE.U32 UR4, UR15, UR10, URZ ;  /* 0x0000000a0f0472a5 */ /* 0x002fe4000f8e00ff */
[----:B------:R-:W-:-:S04]  /*1710*/  UIMAD UR15, UR15, UR11, URZ ;  /* 0x0000000b0f0f72a4 */ /* 0x000fc8000f8e02ff */
[----:B------:R-:W-:Y:S01]  /*1720*/  UIADD3 UR15, UPT, UPT, UR5, UR15, URZ ;  /* 0x0000000f050f7290 */ /* 0x000fe2000fffe0ff */
[----:B------:R-:W-:-:S11]  /*1730*/  UMOV UR14, UR4 ;  /* 0x00000004000e7c82 */ /* 0x000fd60008000000 */
.L_x_3219:
        /* <DEDUP_REMOVED lines=14> */
.L_x_3220:
[----:B------:R-:W1:Y:S01]  /*1820*/  LDCU.64 UR8, c[0x0][0x3c0] ;  /* 0x00007800ff0877ac */ /* 0x000e620008000a00 */
[----:B------:R-:W-:-:S04]  /*1830*/  UIADD3 UR7, UPT, UPT, UR7, UR27, URZ ;  /* 0x0000001b07077290 */ /* 0x000fc8000fffe0ff */
[----:B-1----:R-:W-:Y:S02]  /*1840*/  UIMAD.WIDE.U32 UR28, UR7, UR8, URZ ;  /* 0x00000008071c72a5 */ /* 0x002fe4000f8e00ff */
[----:B------:R-:W-:-:S04]  /*1850*/  UIMAD UR5, UR7, UR9, URZ ;  /* 0x00000009070572a4 */ /* 0x000fc8000f8e02ff */
[----:B------:R-:W-:-:S12]  /*1860*/  UIADD3 UR5, UPT, UPT, UR29, UR5, URZ ;  /* 0x000000051d057290 */ /* 0x000fd8000fffe0ff */
.L_x_3221:
        /* <DEDUP_REMOVED lines=56> */
.L_x_3217:
[----:B------:R-:W-:Y:S01]  /*1bf0*/  UISETP.NE.AND UP0, UPT, UR25, -0x1, UPT ;  /* 0xffffffff1900788c */ /* 0x000fe2000bf05270 */
[----:B------:R-:W-:Y:S01]  /*1c00*/  IMAD.SHL.U32 R173, R237, 0x8, RZ ;  /* 0x00000008edad7824 */ /* 0x000fe200078e00ff */
[----:B------:R-:W1:Y:S01]  /*1c10*/  LDCU.64 UR4, c[0x0][0x3c8] ;  /* 0x00007900ff0477ac */ /* 0x000e620008000a00 */
[----:B------:R-:W2:Y:S01]  /*1c20*/  S2R R11, SR_CTAID.X ;  /* 0x00000000000b7919 */ /* 0x000ea20000002500 */
[----:B------:R-:W-:Y:S01]  /*1c30*/  SHF.R.U32.HI R18, RZ, 0x3, R237 ;  /* 0x00000003ff127819 */ /* 0x000fe200000116ed */
[----:B------:R-:W-:Y:S01]  /*1c40*/  IMAD.MOV.U32 R19, RZ, RZ, RZ ;  /* 0x000000ffff137224 */ /* 0x000fe200078e00ff */
[----:B------:R-:W-:Y:S01]  /*1c50*/  LOP3.LUT R175, R173, 0x38, RZ, 0xc0, !PT ;  /* 0x00000038adaf7812 */ /* 0x000fe200078ec0ff */
[----:B------:R-:W-:Y:S01]  /*1c60*/  USHF.R.S32.HI UR27, URZ, 0x1f, UR26 ;  /* 0x0000001fff1b7899 */ /* 0x000fe2000801141a */
[----:B------:R-:W-:Y:S01]  /*1c70*/  BSSY.RECONVERGENT B0, `(.L_x_3222) ;  /* 0x000003a000007945 */ /* 0x000fe20003800200 */
[----:B------:R-:W-:Y:S01]  /*1c80*/  UMOV UR28, 0x400 ;  /* 0x00000400001c7882 */ /* 0x000fe20000000000 */
[----:B------:R-:W-:Y:S01]  /*1c90*/  IADD3 R4, P1, PT, R175, R4, RZ ;  /* 0x00000004af047210 */ /* 0x000fe20007f3e0ff */
[----:B------:R-:W3:Y:S01]  /*1ca0*/  @!UP0 LDCU.64 UR14, c[0x0][0x398] ;  /* 0x00007300ff0e87ac */ /* 0x000ee20008000a00 */
[----:B------:R-:W4:Y:S03]  /*1cb0*/  @UP0 LDCU.64 UR6, c[0x0][0x3b0] ;  /* 0x00007600ff0607ac */ /* 0x000f260008000a00 */
[----:B------:R-:W-:Y:S01]  /*1cc0*/  IMAD.X R5, RZ, RZ, R0, P1 ;  /* 0x000000ffff057224 */ /* 0x000fe200008e0600 */
[----:B------:R-:W-:Y:S01]  /*1cd0*/  LOP3.LUT R0, R173, 0x1f8, RZ, 0xc0, !PT ;  /* 0x000001f8ad007812 */ /* 0x000fe200078ec0ff */
[----:B-1----:R-:W-:-:S03]  /*1ce0*/  IMAD.U32 R6, RZ, RZ, UR4 ;  /* 0x00000004ff067e24 */ /* 0x002fc6000f8e00ff */
[----:B------:R-:W-:Y:S01]  /*1cf0*/  LOP3.LUT R0, R0, 0x38, R237, 0x78, !PT ;  /* 0x0000003800007812 */ /* 0x000fe200078e78ed */
[----:B------:R-:W-:-:S03]  /*1d00*/  IMAD.WIDE.U32 R4, R18, UR10, R4 ;  /* 0x0000000a12047c25 */ /* 0x000fc6000f8e0004 */
[----:B------:R-:W-:Y:S01]  /*1d10*/  LOP3.LUT R201, R0, 0x1e00, R173, 0xf8, !PT ;  /* 0x00001e0000c97812 */ /* 0x000fe200078ef8ad */
[C---:B------:R-:W-:Y:S01]  /*1d20*/  IMAD R241, R18.reuse, UR11, R5 ;  /* 0x0000000b12f17c24 */ /* 0x040fe2000f8e0205 */
        /* <DEDUP_REMOVED lines=45> */
.L_x_3224:
[----:B------:R2:W-:Y:S02]  /*2000*/  STS.128 [R201], RZ ;  /* 0x000000ffc9007388 */ /* 0x0005e40000000c00 */
.L_x_3223:
[----:B------:R-:W-:Y:S05]  /*2010*/  BSYNC.RECONVERGENT B0 ;  /* 0x0000000000007941 */ /* 0x000fea0003800200 */
.L_x_3222:
        /* <DEDUP_REMOVED lines=28> */
.L_x_3226:
[----:B------:R-:W-:Y:S05]  /*21e0*/  BSYNC.RECONVERGENT B0 ;  /* 0x0000000000007941 */ /* 0x000fea0003800200 */
.L_x_3225:
        /* <DEDUP_REMOVED lines=22> */
.L_x_3228:
[----:B------:R-:W-:Y:S05]  /*2350*/  BSYNC.RECONVERGENT B0 ;  /* 0x0000000000007941 */ /* 0x000fea0003800200 */
.L_x_3227:
        /* <DEDUP_REMOVED lines=21> */
.L_x_3230:
[----:B------:R-:W-:Y:S05]  /*24b0*/  BSYNC.RECONVERGENT B0 ;  /* 0x0000000000007941 */ /* 0x000fea0003800200 */
.L_x_3229:
        /* <DEDUP_REMOVED lines=15> */
.L_x_3233:
[----:B------:R1:W-:Y:S02]  /*25b0*/  STS.128 [R201+0x2000], RZ ;  /* 0x002000ffc9007388 */ /* 0x0003e40000000c00 */
.L_x_3232:
[----:B------:R-:W-:Y:S05]  /*25c0*/  BSYNC.RECONVERGENT B0 ;  /* 0x0000000000007941 */ /* 0x000fea0003800200 */
.L_x_3231:
        /* <DEDUP_REMOVED lines=24> */
.L_x_3235:
[----:B------:R-:W-:Y:S05]  /*2750*/  BSYNC.RECONVERGENT B0 ;  /* 0x0000000000007941 */ /* 0x000fea0003800200 */
.L_x_3234:
        /* <DEDUP_REMOVED lines=17> */
.L_x_3237:
[----:B------:R-:W-:Y:S05]  /*2870*/  BSYNC.RECONVERGENT B0 ;  /* 0x0000000000007941 */ /* 0x000fea0003800200 */
.L_x_3236:
        /* <DEDUP_REMOVED lines=17> */
.L_x_3239:
[----:B------:R-:W-:Y:S05]  /*2990*/  BSYNC.RECONVERGENT B0 ;  /* 0x0000000000007941 */ /* 0x000fea0003800200 */
.L_x_3238:
        /* <DEDUP_REMOVED lines=18> */
.L_x_3241:
[----:B------:R-:W-:Y:S05]  /*2ac0*/  BSYNC.RECONVERGENT B0 ;  /* 0x0000000000007941 */ /* 0x000fea0003800200 */
.L_x_3240:
        /* <DEDUP_REMOVED lines=17> */
.L_x_3243:
[----:B------:R-:W-:Y:S05]  /*2be0*/  BSYNC.RECONVERGENT B0 ;  /* 0x0000000000007941 */ /* 0x000fea0003800200 */
.L_x_3242:
        /* <DEDUP_REMOVED lines=18> */
.L_x_3245:
[----:B------:R-:W-:Y:S05]  /*2d10*/  BSYNC.RECONVERGENT B0 ;  /* 0x0000000000007941 */ /* 0x000fea0003800200 */
.L_x_3244:
        /* <DEDUP_REMOVED lines=18> */
.L_x_3247:
[----:B------:R-:W-:Y:S05]  /*2e40*/  BSYNC.RECONVERGENT B0 ;  /* 0x0000000000007941 */ /* 0x000fea0003800200 */
.L_x_3246:
        /* <DEDUP_REMOVED lines=16> */
.L_x_3249:
[----:B------:R-:W-:Y:S05]  /*2f50*/  BSYNC.RECONVERGENT B0 ;  /* 0x0000000000007941 */ /* 0x000fea0003800200 */
.L_x_3248:
        /* <DEDUP_REMOVED lines=17> */
.L_x_3251:
[----:B------:R-:W-:Y:S05]  /*3070*/  BSYNC.RECONVERGENT B0 ;  /* 0x0000000000007941 */ /* 0x000fea0003800200 */
.L_x_3250:
        /* <DEDUP_REMOVED lines=17> */
.L_x_3253:
[----:B------:R-:W-:Y:S05]  /*3190*/  BSYNC.RECONVERGENT B0 ;  /* 0x0000000000007941 */ /* 0x000fea0003800200 */
.L_x_3252:
        /* <DEDUP_REMOVED lines=16> */
.L_x_3255:
[----:B------:R-:W-:Y:S05]  /*32a0*/  BSYNC.RECONVERGENT B0 ;  /* 0x0000000000007941 */ /* 0x000fea0003800200 */
.L_x_3254:
        /* <DEDUP_REMOVED lines=16> */
.L_x_3257:
[----:B------:R-:W-:Y:S05]  /*33b0*/  BSYNC.RECONVERGENT B0 ;  /* 0x0000000000007941 */ /* 0x000fea0003800200 */
.L_x_3256:
        /* <DEDUP_REMOVED lines=16> */
.L_x_3259:
[----:B------:R-:W-:Y:S05]  /*34c0*/  BSYNC.RECONVERGENT B0 ;  /* 0x0000000000007941 */ /* 0x000fea0003800200 */
.L_x_3258:
        /* <DEDUP_REMOVED lines=16> */
.L_x_3261:
[----:B------:R-:W-:Y:S05]  /*35d0*/  BSYNC.RECONVERGENT B0 ;  /* 0x0000000000007941 */ /* 0x000fea0003800200 */
.L_x_3260:
        /* <DEDUP_REMOVED lines=14> */
.L_x_3263:
[----:B------:R-:W-:Y:S05]  /*36c0*/  BSYNC.RECONVERGENT B0 ;  /* 0x0000000000007941 */ /* 0x000fea0003800200 */
.L_x_3262:
        /* <DEDUP_REMOVED lines=37> */
.L_x_3266:
[----:B------:R2:W-:Y:S01]  /*3920*/  STS.128 [R201+0xa000], RZ ;  /* 0x00a000ffc9007388 */ /* 0x0005e20000000c00 */
[----:B------:R-:W-:Y:S05]  /*3930*/  BRA `(.L_x_3267) ;  /* 0x0000000000047947 */ /* 0x000fea0003800000 */
.L_x_3265:
[----:B------:R1:W-:Y:S02]  /*3940*/  STS.128 [R201+0xa000], RZ ;  /* 0x00a000ffc9007388 */ /* 0x0003e40000000c00 */
.L_x_3267:
[----:B------:R-:W-:Y:S05]  /*3950*/  BSYNC.RECONVERGENT B0 ;  /* 0x0000000000007941 */ /* 0x000fea0003800200 */
.L_x_3264:
        /* <DEDUP_REMOVED lines=22> */
.L_x_3269:
[----:B------:R-:W-:Y:S05]  /*3ac0*/  BSYNC.RECONVERGENT B0 ;  /* 0x0000000000007941 */ /* 0x000fea0003800200 */
.L_x_3268:
        /* <DEDUP_REMOVED lines=17> */
.L_x_3271:
[----:B------:R-:W-:Y:S05]  /*3be0*/  BSYNC.RECONVERGENT B0 ;  /* 0x0000000000007941 */ /* 0x000fea0003800200 */
.L_x_3270:
        /* <DEDUP_REMOVED lines=17> */
.L_x_3273:
[----:B------:R-:W-:Y:S05]  /*3d00*/  BSYNC.RECONVERGENT B0 ;  /* 0x0000000000007941 */ /* 0x000fea0003800200 */
.L_x_3272:
        /* <DEDUP_REMOVED lines=16> */
.L_x_3275:
[----:B------:R-:W-:Y:S05]  /*3e10*/  BSYNC.RECONVERGENT B0 ;  /* 0x0000000000007941 */ /* 0x000fea0003800200 */
.L_x_3274:
        /* <DEDUP_REMOVED lines=17> */
.L_x_3277:
[----:B------:R-:W-:Y:S05]  /*3f30*/  BSYNC.RECONVERGENT B0 ;  /* 0x0000000000007941 */ /* 0x000fea0003800200 */
.L_x_3276:
        /* <DEDUP_REMOVED lines=16> */
.L_x_3279:
[----:B------:R-:W-:Y:S05]  /*4040*/  BSYNC.RECONVERGENT B0 ;  /* 0x0000000000007941 */ /* 0x000fea0003800200 */
.L_x_3278:
        /* <DEDUP_REMOVED lines=19> */
.L_x_3281:
[----:B------:R-:W-:Y:S05]  /*4180*/  BSYNC.RECONVERGENT B0 ;  /* 0x0000000000007941 */ /* 0x000fea0003800200 */
.L_x_3280:
        /* <DEDUP_REMOVED lines=21> */
.L_x_3283:
[----:B------:R-:W-:Y:S05]  /*42e0*/  BSYNC.RECONVERGENT B0 ;  /* 0x0000000000007941 */ /* 0x000fea0003800200 */
.L_x_3282:
        /* <DEDUP_REMOVED lines=22> */
.L_x_3285:
[----:B------:R-:W-:Y:S05]  /*4450*/  BSYNC.RECONVERGENT B0 ;  /* 0x0000000000007941 */ /* 0x000fea0003800200 */
.L_x_3284:
        /* <DEDUP_REMOVED lines=15> */
.L_x_3287:
[----:B------:R-:W-:Y:S05]  /*4550*/  BSYNC.RECONVERGENT B0 ;  /* 0x0000000000007941 */ /* 0x000fea0003800200 */
.L_x_3286:
        /* <DEDUP_REMOVED lines=15> */
.L_x_3289:
[----:B------:R-:W-:Y:S05]  /*4650*/  BSYNC.RECONVERGENT B0 ;  /* 0x0000000000007941 */ /* 0x000fea0003800200 */
.L_x_3288:
        /* <DEDUP_REMOVED lines=15> */
.L_x_3291:
[----:B------:R-:W-:Y:S05]  /*4750*/  BSYNC.RECONVERGENT B0 ;  /* 0x0000000000007941 */ /* 0x000fea0003800200 */
.L_x_3290:
        /* <DEDUP_REMOVED lines=15> */
.L_x_3293:
[----:B------:R-:W-:Y:S05]  /*4850*/  BSYNC.RECONVERGENT B0 ;  /* 0x0000000000007941 */ /* 0x000fea0003800200 */
.L_x_3292:
        /* <DEDUP_REMOVED lines=15> */
.L_x_3295:
[----:B------:R-:W-:Y:S05]  /*4950*/  BSYNC.RECONVERGENT B0 ;  /* 0x0000000000007941 */ /* 0x000fea0003800200 */
.L_x_3294:
        /* <DEDUP_REMOVED lines=15> */
.L_x_3297:
[----:B------:R-:W-:Y:S05]  /*4a50*/  BSYNC.RECONVERGENT B0 ;  /* 0x0000000000007941 */ /* 0x000fea0003800200 */
.L_x_3296:
[----:B-1----:R1:W-:Y:S01]  /*4a60*/  LDSM.16.M88.4 R12, [R177] ;  /* 0x00000000b10c783b */ /* 0x0023e20000000200 */
[----:B------:R-:W-:Y:S01]  /*4a70*/  IMAD.MOV.U32 R172, RZ, RZ, 0x20 ;  /* 0x00000020ffac7424 */ /* 0x000fe200078e00ff */
[C---:B------:R-:W-:Y:S01]  /*4a80*/  LOP3.LUT P5, RZ, R237.reuse, 0x2, RZ, 0xc0, !PT ;  /* 0x00000002edff7812 */ /* 0x040fe200078ac0ff */
[----:B------:R-:W-:Y:S01]  /*4a90*/  VIADD R203, R16, UR6 ;  /* 0x0000000610cb7c36 */ /* 0x000fe20008000000 */
[----:B------:R-:W5:Y:S01]  /*4aa0*/  LDSM.16.M88.4 R4, [R16+UR6+0x2000] ;  /* 0x002000061004783b */ /* 0x000f620008000200 */
[----:B------:R-:W-:Y:S01]  /*4ab0*/  IMAD.MOV.U32 R184, RZ, RZ, 0x40 ;  /* 0x00000040ffb87424 */ /* 0x000fe200078e00ff */
[----:B------:R-:W-:Y:S01]  /*4ac0*/  SEL R176, R172, 0xffffffe0, !P5 ;  /* 0xffffffe0acb07807 */ /* 0x000fe20006800000 */
[----:B------:R-:W2:Y:S01]  /*4ad0*/  LDCU UR14, c[0x0][0x50c] ;  /* 0x0000a180ff0e77ac */ /* 0x000ea20008000800 */
[----:B------:R-:W3:Y:S01]  /*4ae0*/  LDSM.16.M88.4 R124, [R16+UR6+0x2800] ;  /* 0x00280006107c783b */ /* 0x000ee20008000200 */
[----:B------:R-:W-:Y:S02]  /*4af0*/  LOP3.LUT P0, RZ, R237, 0x4, RZ, 0xc0, !PT ;  /* 0x00000004edff7812 */ /* 0x000fe4000780c0ff */
[----:B------:R-:W-:Y:S01]  /*4b00*/  IMAD.IADD R168, R177, 0x1, R176 ;  /* 0x00000001b1a87824 */ /* 0x000fe200078e02b0 */
[----:B------:R-:W-:Y:S01]  /*4b10*/  LDSM.16.M88.4 R116, [R16+UR6+0x3000] ;  /* 0x003000061074783b */ /* 0x000fe20008000200 */
[----:B------:R-:W-:Y:S01]  /*4b20*/  IMAD.IADD R2, R176, 0x1, R203 ;  /* 0x00000001b0027824 */ /* 0x000fe200078e02cb */
[----:B------:R-:W-:Y:S01]  /*4b30*/  SEL R184, R184, 0xffffffc0, !P0 ;  /* 0xffffffc0b8b87807 */ /* 0x000fe20004000000 */
[----:B------:R-:W-:Y:S01]  /*4b40*/  UIADD3 UR21, UPT, UPT, UR20, -0x1, URZ ;  /* 0xffffffff14157890 */ /* 0x000fe2000fffe0ff */
[----:B------:R-:W-:Y:S01]  /*4b50*/  LDSM.16.M88.4 R108, [R16+UR6+0x3800] ;  /* 0x00380006106c783b */ /* 0x000fe20008000200 */
[----:B------:R-:W-:-:S02]  /*4b60*/  VIMNMX R209, PT, PT, R0, UR22, PT ;  /* 0x0000001600d17c48 */ /* 0x000fc4000bfe0100 */
[----:B------:R-:W-:Y:S01]  /*4b70*/  IMAD.IADD R202, R184, 0x1, R203 ;  /* 0x00000001b8ca7824 */ /* 0x000fe200078e02cb */
[----:B------:R-:W-:Y:S01]  /*4b80*/  LDSM.16.M88.4 R168, [R168] ;  /* 0x00000000a8a8783b */ /* 0x000fe20000000200 */
[----:B------:R-:W-:Y:S01]  /*4b90*/  USHF.L.U32 UR4, UR21, 0x8, URZ ;  /* 0x0000000815047899 */ /* 0x000fe200080006ff */
[----:B-1----:R-:W-:Y:S02]  /*4ba0*/  IMAD.IADD R177, R177, 0x1, R184 ;  /* 0x00000001b1b17824 */ /* 0x002fe400078e02b8 */
[----:B------:R-:W1:Y:S01]  /*4bb0*/  LDSM.16.M88.4 R132, [R2+0x2000] ;  /* 0x002000000284783b */ /* 0x000e620000000200 */
[----:B------:R-:W-:-:S03]  /*4bc0*/  UISETP.GT.AND UP0, UPT, UR21, UR16, UPT ;  /* 0x000000101500728c */ /* 0x000fc6000bf04270 */
[----:B------:R-:W4:Y:S04]  /*4bd0*/  LDSM.16.M88.4 R100, [R16+UR6+0x4000] ;  /* 0x004000061064783b */ /* 0x000f280008000200 */
        /* <DEDUP_REMOVED lines=13> */
[C---:B-1----:R-:W-:Y:S03]  /*4cb0*/  HMMA.16816.F32 R8, R168.reuse, R132, R8 ;  /* 0x00000084a808723c */ /* 0x042fe60000001808 */
[----:B------:R-:W1:Y:S04]  /*4cc0*/  LDSM.16.M88.4 R136, [R16+UR6+0x9800] ;  /* 0x009800061088783b */ /* 0x000e680008000200 */
[----:B------:R-:W-:Y:S01]  /*4cd0*/  LDSM.16.M88.4 R156, [R2+0x3800] ;  /* 0x00380000029c783b */ /* 0x000fe20000000200 */
[----:B------:R-:W-:Y:S03]  /*4ce0*/  HMMA.16816.F32 R4, R168, R134, R4 ;  /* 0x00000086a804723c */ /* 0x000fe60000001804 */
[----:B------:R-:W1:Y:S04]  /*4cf0*/  LDSM.16.M88.4 R132, [R2+0x6800] ;  /* 0x006800000284783b */ /* 0x000e680000000200 */
[----:B------:R-:W1:Y:S01]  /*4d00*/  LDSM.16.M88.4 R152, [R2+0x4000] ;  /* 0x004000000298783b */ /* 0x000e620000000200 */
[C---:B------:R-:W-:Y:S03]  /*4d10*/  HMMA.16816.F32 R120, R12.reuse, R116, RZ ;  /* 0x000000740c78723c */ /* 0x040fe600000018ff */
[----:B------:R-:W1:Y:S04]  /*4d20*/  LDSM.16.M88.4 R164, [R2+0x2800] ;  /* 0x0028000002a4783b */ /* 0x000e680000000200 */
[----:B------:R-:W1:Y:S01]  /*4d30*/  LDSM.16.M88.4 R160, [R2+0x3000] ;  /* 0x0030000002a0783b */ /* 0x000e620000000200 */
[C---:B------:R-:W-:Y:S03]  /*4d40*/  HMMA.16816.F32 R112, R12.reuse, R108, RZ ;  /* 0x0000006c0c70723c */ /* 0x040fe600000018ff */
[----:B------:R-:W1:Y:S04]  /*4d50*/  LDSM.16.M88.4 R144, [R2+0x5000] ;  /* 0x005000000290783b */ /* 0x000e680000000200 */
[----:B------:R-:W1:Y:S01]  /*4d60*/  LDSM.16.M88.4 R140, [R2+0x5800] ;  /* 0x00580000028c783b */ /* 0x000e620000000200 */
[C---:B----4-:R-:W-:Y:S03]  /*4d70*/  HMMA.16816.F32 R104, R12.reuse, R100, RZ ;  /* 0x000000640c68723c */ /* 0x050fe600000018ff */
[----:B------:R-:W-:Y:S04]  /*4d80*/  LDSM.16.M88.4 R148, [R2+0x4800] ;  /* 0x004800000294783b */ /* 0x000fe80000000200 */
[----:B------:R-:W0:Y:S01]  /*4d90*/  LDGDEPBAR ;  /* 0x00000000000079af */ /* 0x000e220000000000 */
[C---:B--2---:R-:W-:Y:S08]  /*4da0*/  HMMA.16816.F32 R96, R12.reuse, R92, RZ ;  /* 0x0000005c0c60723c */ /* 0x044ff000000018ff */
        /* <DEDUP_REMOVED lines=26> */
[C---:B------:R-:W-:Y:S08]  /*4f50*/  HMMA.16816.F32 R64, R168.reuse, R132, R64 ;  /* 0x00000084a840723c */ /* 0x040ff00000001840 */
[C---:B------:R-:W-:Y:S01]  /*4f60*/  HMMA.16816.F32 R60, R168.reuse, R134, R60 ;  /* 0x00000086a83c723c */ /* 0x040fe2000000183c */
[----:B------:R-:W2:Y:S07]  /*4f70*/  LDSM.16.M88.4 R132, [R2+0x8800] ;  /* 0x008800000284783b */ /* 0x000eae0000000200 */
[C---:B------:R-:W-:Y:S08]  /*4f80*/  HMMA.16816.F32 R112, R168.reuse, R156, R112 ;  /* 0x0000009ca870723c */ /* 0x040ff00000001870 */
[C---:B------:R-:W-:Y:S01]  /*4f90*/  HMMA.16816.F32 R108, R168.reuse, R158, R108 ;  /* 0x0000009ea86c723c */ /* 0x040fe2000000186c */
[----:B------:R-:W-:Y:S07]  /*4fa0*/  LDSM.16.M88.4 R156, [R202+0x2800] ;  /* 0x00280000ca9c783b */ /* 0x000fee0000000200 */
[C---:B------:R-:W-:Y:S08]  /*4fb0*/  HMMA.16816.F32 R104, R168.reuse, R152, R104 ;  /* 0x00000098a868723c */ /* 0x040ff00000001868 */
[C---:B------:R-:W-:Y:S01]  /*4fc0*/  HMMA.16816.F32 R100, R168.reuse, R154, R100 ;  /* 0x0000009aa864723c */ /* 0x040fe20000001864 */
[----:B------:R-:W3:Y:S07]  /*4fd0*/  LDSM.16.M88.4 R152, [R177] ;  /* 0x00000000b198783b */ /* 0x000eee0000000200 */
        /* <DEDUP_REMOVED lines=17> */
[----:B------:R-:W1:Y:S07]  /*50f0*/  LDSM.16.M88.4 R148, [R202+0x2000] ;  /* 0x00200000ca94783b */ /* 0x000e6e0000000200 */
[C---:B--2---:R-:W-:Y:S08]  /*5100*/  HMMA.16816.F32 R32, R168.reuse, R132, R32 ;  /* 0x00000084a820723c */ /* 0x044ff00000001820 */
[----:B------:R-:W-:Y:S01]  /*5110*/  HMMA.16816.F32 R28, R168, R134, R28 ;  /* 0x00000086a81c723c */ /* 0x000fe2000000181c */
[----:B------:R-:W2:Y:S07]  /*5120*/  LDSM.16.M88.4 R132, [R202+0x3000] ;  /* 0x00300000ca84783b */ /* 0x000eae0000000200 */
[----:B---3--:R-:W-:Y:S01]  /*5130*/  HMMA.16816.F32 R128, R152, R156, R128 ;  /* 0x0000009c9880723c */ /* 0x008fe20000001880 */
[----:B------:R-:W-:-:S07]  /*5140*/  IMAD.IADD R156, R176, 0x1, R177 ;  /* 0x00000001b09c7824 */ /* 0x000fce00078e02b1 */
[C---:B----4-:R-:W-:Y:S08]  /*5150*/  HMMA.16816.F32 R56, R168.reuse, R164, R56 ;  /* 0x000000a4a838723c */ /* 0x050ff00000001838 */
[C---:B------:R-:W-:Y:S01]  /*5160*/  HMMA.16816.F32 R52, R168.reuse, R166, R52 ;  /* 0x000000a6a834723c */ /* 0x040fe20000001834 */
[----:B------:R-:W-:Y:S07]  /*5170*/  LDSM.16.M88.4 R164, [R202+0x5800] ;  /* 0x00580000caa4783b */ /* 0x000fee0000000200 */
        /* <DEDUP_REMOVED lines=11> */
[----:B------:R-:W-:Y:S01]  /*5230*/  IMAD.IADD R168, R176, 0x1, R202 ;  /* 0x00000001b0a87824 */ /* 0x000fe200078e02ca */
[----:B------:R-:W3:Y:S06]  /*5240*/  LDSM.16.M88.4 R144, [R202+0x4000] ;  /* 0x00400000ca90783b */ /* 0x000eec0000000200 */
[C---:B------:R-:W-:Y:S08]  /*5250*/  HMMA.16816.F32 R8, R152.reuse, R148, R8 ;  /* 0x000000949808723c */ /* 0x040ff00000001808 */
[C---:B------:R-:W-:Y:S01]  /*5260*/  HMMA.16816.F32 R4, R152.reuse, R150, R4 ;  /* 0x000000969804723c */ /* 0x040fe20000001804 */
[----:B------:R-:W-:Y:S07]  /*5270*/  LDSM.16.M88.4 R148, [R168+0x2000] ;  /* 0x00200000a894783b */ /* 0x000fee0000000200 */
[C---:B------:R-:W-:Y:S01]  /*5280*/  HMMA.16816.F32 R124, R152.reuse, R158, R124 ;  /* 0x0000009e987c723c */ /* 0x040fe2000000187c */
[----:B------:R-:W4:Y:S07]  /*5290*/  LDSM.16.M88.4 R156, [R156] ;  /* 0x000000009c9c783b */ /* 0x000f2e0000000200 */
[C---:B--2---:R-:W-:Y:S08]  /*52a0*/  HMMA.16816.F32 R120, R152.reuse, R132, R120 ;  /* 0x000000849878723c */ /* 0x044ff00000001878 */
[C---:B------:R-:W-:Y:S01]  /*52b0*/  HMMA.16816.F32 R116, R152.reuse, R134, R116 ;  /* 0x000000869874723c */ /* 0x040fe20000001874 */
[----:B------:R-:W2:Y:S07]  /*52c0*/  LDSM.16.M88.4 R132, [R202+0x6000] ;  /* 0x00600000ca84783b */ /* 0x000eae0000000200 */
[C---:B-1----:R-:W-:Y:S08]  /*52d0*/  HMMA.16816.F32 R112, R152.reuse, R136, R112 ;  /* 0x000000889870723c */ /* 0x042ff00000001870 */
[C---:B------:R-:W-:Y:S01]  /*52e0*/  HMMA.16816.F32 R108, R152.reuse, R138, R108 ;  /* 0x0000008a986c723c */ /* 0x040fe2000000186c */
[----:B------:R-:W1:Y:S07]  /*52f0*/  LDSM.16.M88.4 R136, [R202+0x6800] ;  /* 0x00680000ca88783b */ /* 0x000e6e0000000200 */
[----:B---3--:R-:W-:Y:S08]  /*5300*/  HMMA.16816.F32 R104, R152, R144, R104 ;  /* 0x000000909868723c */ /* 0x008ff00000001868 */
[----:B----4-:R-:W-:Y:S08]  /*5310*/  HMMA.16816.F32 R8, R156, R148, R8 ;  /* 0x000000949c08723c */ /* 0x010ff00000001808 */
[C---:B------:R-:W-:Y:S01]  /*5320*/  HMMA.16816.F32 R100, R152.reuse, R146, R100 ;  /* 0x000000929864723c */ /* 0x040fe20000001864 */
[----:B------:R-:W3:Y:S07]  /*5330*/  LDSM.16.M88.4 R144, [R168+0x2800] ;  /* 0x00280000a890783b */ /* 0x000eee0000000200 */
[----:B--2---:R-:W-:Y:S03]  /*5340*/  HMMA.16816.F32 R72, R152, R132, R72 ;  /* 0x000000849848723c */ /* 0x004fe60000001848 */
[----:B------:R-:W-:Y:S01]  /*5350*/  FMUL.FTZ R2, R8, UR14 ;  /* 0x0000000e08027c20 */ /* 0x000fe20008410000 */
[----:B------:R-:W-:Y:S01]  /*5360*/  FMUL.FTZ R148, R9, UR14 ;  /* 0x0000000e09947c20 */ /* 0x000fe20008410000 */
[----:B------:R-:W-:-:S03]  /*5370*/  FMUL.FTZ R149, R10, UR14 ;  /* 0x0000000e0a957c20 */ /* 0x000fc60008410000 */
[----:B------:R-:W-:Y:S01]  /*5380*/  HMMA.16816.F32 R68, R152, R134, R68 ;  /* 0x000000869844723c */ /* 0x000fe20000001844 */
[----:B------:R-:W2:Y:S01]  /*5390*/  LDSM.16.M88.4 R132, [R202+0x7800] ;  /* 0x00780000ca84783b */ /* 0x000ea20000000200 */
[----:B------:R-:W-:Y:S06]  /*53a0*/  MUFU.TANH R148, R148 ;  /* 0x0000009400947308 */ /* 0x000fec0000002400 */
[----:B------:R-:W-:Y:S01]  /*53b0*/  HMMA.16816.F32 R4, R156, R150, R4 ;  /* 0x000000969c04723c */ /* 0x000fe20000001804 */
[----:B------:R-:W-:Y:S01]  /*53c0*/  FMUL.FTZ R150, R11, UR14 ;  /* 0x0000000e0b967c20 */ /* 0x000fe20008410000 */
[----:B------:R-:W-:Y:S01]  /*53d0*/  MUFU.TANH R149, R149 ;  /* 0x0000009500957308 */ /* 0x000fe20000002400 */
[----:B------:R-:W4:Y:S05]  /*53e0*/  LDSM.16.M88.4 R8, [R202+0x8000] ;  /* 0x00800000ca08783b */ /* 0x000f2a0000000200 */
[C---:B------:R-:W-:Y:S02]  /*53f0*/  HMMA.16816.F32 R96, R152.reuse, R140, R96 ;  /* 0x0000008c9860723c */ /* 0x040fe40000001860 */
[----:B------:R-:W-:Y:S06]  /*5400*/  MUFU.TANH R150, R150 ;  /* 0x0000009600967308 */ /* 0x000fec0000002400 */
[----:B------:R-:W-:Y:S01]  /*5410*/  HMMA.16816.F32 R92, R152, R142, R92 ;  /* 0x0000008e985c723c */ /* 0x000fe2000000185c */
[----:B------:R-:W5:Y:S01]  /*5420*/  LDSM.16.M88.4 R140, [R202+0x7000] ;  /* 0x00700000ca8c783b */ /* 0x000f620000000200 */
[----:B------:R-:W-:Y:S01]  /*5430*/  MUFU.TANH R2, R2 ;  /* 0x0000000200027308 */ /* 0x000fe20000002400 */
[----:B------:R-:W-:-:S05]  /*5440*/  FMUL.FTZ R4, R4, UR14 ;  /* 0x0000000e04047c20 */ /* 0x000fca0008410000 */
[C---:B-1----:R-:W-:Y:S02]  /*5450*/  HMMA.16816.F32 R64, R152.reuse, R136, R64 ;  /* 0x000000889840723c */ /* 0x042fe40000001840 */
[----:B------:R1:W-:Y:S06]  /*5460*/  MUFU.TANH R151, R4 ;  /* 0x0000000400977308 */ /* 0x0003ec0000002400 */
[----:B------:R-:W-:Y:S01]  /*5470*/  HMMA.16816.F32 R60, R152, R138, R60 ;  /* 0x0000008a983c723c */ /* 0x000fe2000000183c */
[----:B------:R-:W5:Y:S07]  /*5480*/  LDSM.16.M88.4 R136, [R202+0x8800] ;  /* 0x00880000ca88783b */ /* 0x000f6e0000000200 */
[----:B---3--:R-:W-:Y:S01]  /*5490*/  HMMA.16816.F32 R128, R156, R144, R128 ;  /* 0x000000909c80723c */ /* 0x008fe20000001880 */
[----:B------:R-:W-:Y:S01]  /*54a0*/  FMUL.FTZ R144, R5, UR14 ;  /* 0x0000000e05907c20 */ /* 0x000fe20008410000 */
[----:B------:R-:W-:-:S05]  /*54b0*/  FMUL.FTZ R145, R6, UR14 ;  /* 0x0000000e06917c20 */ /* 0x000fca0008410000 */
[----:B------:R-:W-:Y:S01]  /*54c0*/  MUFU.TANH R144, R144 ;  /* 0x0000009000907308 */ /* 0x000fe20000002400 */
[C---:B--2---:R-:W-:Y:S01]  /*54d0*/  HMMA.16816.F32 R48, R152.reuse, R132, R48 ;  /* 0x000000849830723c */ /* 0x044fe20000001830 */
[----:B------:R-:W-:Y:S02]  /*54e0*/  FMUL.FTZ R132, R7, UR14 ;  /* 0x0000000e07847c20 */ /* 0x000fe40008410000 */
[----:B-1----:R-:W1:Y:S04]  /*54f0*/  LDSM.16.M88.4 R4, [R202+0x9000] ;  /* 0x00900000ca04783b */ /* 0x002e680000000200 */
[----:B------:R-:W-:Y:S01]  /*5500*/  MUFU.TANH R145, R145 ;  /* 0x0000009100917308 */ /* 0x000fe20000002400 */
[----:B----4-:R-:W-:Y:S03]  /*5510*/  HMMA.16816.F32 R40, R152, R8, R40 ;  /* 0x000000089828723c */ /* 0x010fe60000001828 */
[----:B------:R-:W-:Y:S01]  /*5520*/  FMUL.FTZ R128, R128, UR14 ;  /* 0x0000000e80807c20 */ /* 0x000fe20008410000 */
[----:B------:R-:W-:-:S03]  /*5530*/  FMUL.FTZ R129, R129, UR14 ;  /* 0x0000000e81817c20 */ /* 0x000fc60008410000 */
[----:B------:R-:W-:Y:S01]  /*5540*/  MUFU.TANH R133, R128 ;  /* 0x0000008000857308 */ /* 0x000fe20000002400 */
[----:B------:R-:W-:Y:S01]  /*5550*/  HMMA.16816.F32 R36, R152, R10, R36 ;  /* 0x0000000a9824723c */ /* 0x000fe20000001824 */
[----:B------:R-:W2:Y:S06]  /*5560*/  LDSM.16.M88.4 R8, [R202+0x9800] ;  /* 0x00980000ca08783b */ /* 0x000eac0000000200 */
[----:B------:R-:W-:Y:S01]  /*5570*/  MUFU.TANH R132, R132 ;  /* 0x0000008400847308 */ /* 0x000fe20000002400 */
[----:B------:R-:W-:Y:S01]  /*5580*/  HMMA.16816.F32 R124, R156, R146, R124 ;  /* 0x000000929c7c723c */ /* 0x000fe2000000187c */
[----:B------:R-:W-:-:S06]  /*5590*/  FMUL.FTZ R146, R131, UR14 ;  /* 0x0000000e83927c20 */ /* 0x000fcc0008410000 */
[----:B------:R-:W-:Y:S01]  /*55a0*/  MUFU.TANH R146, R146 ;  /* 0x0000009200927308 */ /* 0x000fe20000002400 */
[C---:B-----5:R-:W-:Y:S08]  /*55b0*/  HMMA.16816.F32 R56, R152.reuse, R140, R56 ;  /* 0x0000008c9838723c */ /* 0x060ff00000001838 */
[C---:B------:R-:W-:Y:S01]  /*55c0*/  HMMA.16816.F32 R52, R152.reuse, R142, R52 ;  /* 0x0000008e9834723c */ /* 0x040fe20000001834 */
[----:B------:R-:W3:Y:S07]  /*55d0*/  LDSM.16.M88.4 R140, [R168+0x3000] ;  /* 0x00300000a88c783b */ /* 0x000eee0000000200 */
[----:B------:R-:W-:Y:S01]  /*55e0*/  HMMA.16816.F32 R44, R152, R134, R44 ;  /* 0x00000086982c723c */ /* 0x000fe2000000182c */
[----:B------:R4:W-:Y:S01]  /*55f0*/  MUFU.TANH R134, R129 ;  /* 0x0000008100867308 */ /* 0x0009e20000002400 */
[----:B------:R-:W-:-:S06]  /*5600*/  FMUL.FTZ R135, R130, UR14 ;  /* 0x0000000e82877c20 */ /* 0x000fcc0008410000 */
[C---:B------:R-:W-:Y:S01]  /*5610*/  HMMA.16816.F32 R32, R152.reuse, R136, R32 ;  /* 0x000000889820723c */ /* 0x040fe20000001820 */
[----:B------:R-:W-:Y:S01]  /*5620*/  FMUL.FTZ R136, R124, UR14 ;  /* 0x0000000e7c887c20 */ /* 0x000fe20008410000 */
[----:B------:R-:W-:Y:S01]  /*5630*/  FMUL.FTZ R137, R125, UR14 ;  /* 0x0000000e7d897c20 */ /* 0x000fe20008410000 */
[----:B------:R-:W-:Y:S05]  /*5640*/  MUFU.TANH R135, R135 ;  /* 0x0000008700877308 */ /* 0x000fea0000002400 */
[C---:B------:R-:W-:Y:S01]  /*5650*/  HMMA.16816.F32 R28, R152.reuse, R138, R28 ;  /* 0x0000008a981c723c */ /* 0x040fe2000000181c */
[----:B------:R-:W-:Y:S01]  /*5660*/  FMUL.FTZ R138, R126, UR14 ;  /* 0x0000000e7e8a7c20 */ /* 0x000fe20008410000 */
[----:B------:R-:W-:Y:S01]  /*5670*/  FMUL.FTZ R139, R127, UR14 ;  /* 0x0000000e7f8b7c20 */ /* 0x000fe20008410000 */
[----:B----4-:R-:W4:Y:S01]  /*5680*/  LDSM.16.M88.4 R128, [R168+0x3800] ;  /* 0x00380000a880783b */ /* 0x010f220000000200 */
[----:B------:R-:W-:Y:S03]  /*5690*/  MUFU.TANH R136, R136 ;  /* 0x0000008800887308 */ /* 0x000fe60000002400 */
[----:B------:R-:W5:Y:S01]  /*56a0*/  LDSM.16.M88.4 R124, [R168+0x4000] ;  /* 0x00400000a87c783b */ /* 0x000f620000000200 */
[C---:B-1----:R-:W-:Y:S04]  /*56b0*/  HMMA.16816.F32 R24, R152.reuse, R4, R24 ;  /* 0x000000049818723c */ /* 0x042fe80000001818 */
[----:B------:R-:W-:Y:S04]  /*56c0*/  MUFU.TANH R137, R137 ;  /* 0x0000008900897308 */ /* 0x000fe80000002400 */
[C---:B------:R-:W-:Y:S01]  /*56d0*/  HMMA.16816.F32 R20, R152.reuse, R6, R20 ;  /* 0x000000069814723c */ /* 0x040fe20000001814 */
[----:B------:R-:W1:Y:S03]  /*56e0*/  LDSM.16.M88.4 R4, [R168+0x4800] ;  /* 0x00480000a804783b */ /* 0x000e660000000200 */
[----:B------:R-:W-:Y:S04]  /*56f0*/  MUFU.TANH R138, R138 ;  /* 0x0000008a008a7308 */ /* 0x000fe80000002400 */
[C---:B--2---:R-:W-:Y:S04]  /*5700*/  HMMA.16816.F32 R16, R152.reuse, R8, R16 ;  /* 0x000000089810723c */ /* 0x044fe80000001810 */
[----:B------:R-:W-:Y:S04]  /*5710*/  MUFU.TANH R139, R139 ;  /* 0x0000008b008b7308 */ /* 0x000fe80000002400 */
[----:B------:R-:W-:Y:S01]  /*5720*/  HMMA.16816.F32 R12, R152, R10, R12 ;  /* 0x0000000a980c723c */ /* 0x000fe2000000180c */
[----:B------:R-:W2:Y:S07]  /*5730*/  LDSM.16.M88.4 R8, [R168+0x5000] ;  /* 0x00500000a808783b */ /* 0x000eae0000000200 */
[----:B---3--:R-:W-:Y:S08]  /*5740*/  HMMA.16816.F32 R116, R156, R142, R116 ;  /* 0x0000008e9c74723c */ /* 0x008ff00000001874 */
[C---:B------:R-:W-:Y:S08]  /*5750*/  HMMA.16816.F32 R88, R152.reuse, R160, R88 ;  /* 0x000000a09858723c */ /* 0x040ff00000001858 */
[----:B------:R-:W-:Y:S08]  /*5760*/  HMMA.16816.F32 R84, R152, R162, R84 ;  /* 0x000000a29854723c */ /* 0x000ff00000001854 */
[----:B----4-:R-:W-:Y:S01]  /*5770*/  HMMA.16816.F32 R112, R156, R128, R112 ;  /* 0x000000809c70723c */ /* 0x010fe20000001870 */
[----:B------:R-:W-:Y:S01]  /*5780*/  FMUL.FTZ R128, R116, UR14 ;  /* 0x0000000e74807c20 */ /* 0x000fe20008410000 */
[----:B------:R-:W-:-:S05]  /*5790*/  FMUL.FTZ R129, R117, UR14 ;  /* 0x0000000e75817c20 */ /* 0x000fca0008410000 */
[----:B------:R-:W-:Y:S01]  /*57a0*/  MUFU.TANH R128, R128 ;  /* 0x0000008000807308 */ /* 0x000fe20000002400 */
[----:B------:R-:W-:Y:S01]  /*57b0*/  HMMA.16816.F32 R108, R156, R130, R108 ;  /* 0x000000829c6c723c */ /* 0x000fe2000000186c */
[----:B------:R-:W-:-:S06]  /*57c0*/  FMUL.FTZ R130, R118, UR14 ;  /* 0x0000000e76827c20 */ /* 0x000fcc0008410000 */
[----:B------:R-:W-:Y:S01]  /*57d0*/  MUFU.TANH R129, R129 ;  /* 0x0000008100817308 */ /* 0x000fe20000002400 */
[C---:B-----5:R-:W-:Y:S01]  /*57e0*/  HMMA.16816.F32 R100, R156.reuse, R126, R100 ;  /* 0x0000007e9c64723c */ /* 0x060fe20000001864 */
[----:B------:R-:W-:Y:S02]  /*57f0*/  FMUL.FTZ R127, R119, UR14 ;  /* 0x0000000e777f7c20 */ /* 0x000fe40008410000 */
[----:B------:R-:W3:Y:S01]  /*5800*/  LDSM.16.M88.4 R116, [R168+0x6000] ;  /* 0x00600000a874783b */ /* 0x000ee20000000200 */
[----:B------:R-:W-:Y:S01]  /*5810*/  FMUL.FTZ R112, R112, UR14 ;  /* 0x0000000e70707c20 */ /* 0x000fe20008410000 */
[----:B------:R-:W-:Y:S02]  /*5820*/  FMUL.FTZ R147, R113, UR14 ;  /* 0x0000000e71937c20 */ /* 0x000fe40008410000 */
[----:B------:R-:W-:Y:S01]  /*5830*/  MUFU.TANH R130, R130 ;  /* 0x0000008200827308 */ /* 0x000fe20000002400 */
[----:B-1----:R-:W-:Y:S03]  /*5840*/  HMMA.16816.F32 R96, R156, R4, R96 ;  /* 0x000000049c60723c */ /* 0x002fe60000001860 */
[----:B------:R-:W-:Y:S01]  /*5850*/  FMUL.FTZ R160, R110, UR14 ;  /* 0x0000000e6ea07c20 */ /* 0x000fe20008410000 */
[----:B------:R-:W-:-:S03]  /*5860*/  FMUL.FTZ R161, R111, UR14 ;  /* 0x0000000e6fa17c20 */ /* 0x000fc60008410000 */
[----:B------:R-:W-:Y:S01]  /*5870*/  MUFU.TANH R131, R112 ;  /* 0x0000007000837308 */ /* 0x000fe20000002400 */
[C---:B------:R-:W-:Y:S01]  /*5880*/  HMMA.16816.F32 R92, R156.reuse, R6, R92 ;  /* 0x000000069c5c723c */ /* 0x040fe2000000185c */
[----:B------:R-:W1:Y:S06]  /*5890*/  LDSM.16.M88.4 R4, [R168+0x6800] ;  /* 0x00680000a804783b */ /* 0x000e6c0000000200 */
[----:B------:R-:W-:Y:S01]  /*58a0*/  MUFU.TANH R127, R127 ;  /* 0x0000007f007f7308 */ /* 0x000fe20000002400 */
[C---:B--2---:R-:W-:Y:S07]  /*58b0*/  HMMA.16816.F32 R88, R156.reuse, R8, R88 ;  /* 0x000000089c58723c */ /* 0x044fee0000001858 */
[----:B------:R-:W-:Y:S01]  /*58c0*/  MUFU.TANH R147, R147 ;  /* 0x0000009300937308 */ /* 0x000fe20000002400 */
[----:B------:R-:W-:Y:S01]  /*58d0*/  HMMA.16816.F32 R84, R156, R10, R84 ;  /* 0x0000000a9c54723c */ /* 0x000fe20000001854 */
[----:B------:R-:W2:Y:S02]  /*58e0*/  LDSM.16.M88.4 R8, [R168+0x7000] ;  /* 0x00700000a808783b */ /* 0x000ea40000000200 */
[----:B------:R-:W-:-:S04]  /*58f0*/  FMUL.FTZ R95, R95, UR14 ;  /* 0x0000000e5f5f7c20 */ /* 0x000fc80008410000 */
[----:B------:R-:W-:Y:S01]  /*5900*/  MUFU.TANH R160, R160 ;  /* 0x000000a000a07308 */ /* 0x000fe20000002400 */
[C---:B------:R-:W-:Y:S07]  /*5910*/  HMMA.16816.F32 R120, R156.reuse, R140, R120 ;  /* 0x0000008c9c78723c */ /* 0x040fee0000001878 */
[----:B------:R-:W-:Y:S01]  /*5920*/  MUFU.TANH R161, R161 ;  /* 0x000000a100a17308 */ /* 0x000fe20000002400 */
[C---:B---3--:R-:W-:Y:S08]  /*5930*/  HMMA.16816.F32 R72, R156.reuse, R116, R72 ;  /* 0x000000749c48723c */ /* 0x048ff00000001848 */
[C---:B------:R-:W-:Y:S01]  /*5940*/  HMMA.16816.F32 R68, R156.reuse, R118, R68 ;  /* 0x000000769c44723c */ /* 0x040fe20000001844 */
[----:B------:R-:W3:Y:S02]  /*5950*/  LDSM.16.M88.4 R116, [R168+0x9800] ;  /* 0x00980000a874783b */ /* 0x000ee40000000200 */
[----:B------:R-:W-:Y:S01]  /*5960*/  FMUL.FTZ R120, R120, UR14 ;  /* 0x0000000e78787c20 */ /* 0x000fe20008410000 */
[----:B------:R-:W-:Y:S01]  /*5970*/  FMUL.FTZ R121, R121, UR14 ;  /* 0x0000000e79797c20 */ /* 0x000fe20008410000 */
[----:B------:R-:W-:Y:S01]  /*5980*/  FMUL.FTZ R142, R122, UR14 ;  /* 0x0000000e7a8e7c20 */ /* 0x000fe20008410000 */
[----:B------:R-:W-:Y:S01]  /*5990*/  FMUL.FTZ R143, R123, UR14 ;  /* 0x0000000e7b8f7c20 */ /* 0x000fe20008410000 */
[----:B------:R-:W-:Y:S01]  /*59a0*/  MUFU.TANH R140, R120 ;  /* 0x00000078008c7308 */ /* 0x000fe20000002400 */
[C---:B-1----:R-:W-:Y:S07]  /*59b0*/  HMMA.16816.F32 R64, R156.reuse, R4, R64 ;  /* 0x000000049c40723c */ /* 0x042fee0000001840 */
[----:B------:R1:W-:Y:S01]  /*59c0*/  MUFU.TANH R141, R121 ;  /* 0x00000079008d7308 */ /* 0x0003e20000002400 */
[C---:B------:R-:W-:Y:S01]  /*59d0*/  HMMA.16816.F32 R60, R156.reuse, R6, R60 ;  /* 0x000000069c3c723c */ /* 0x040fe2000000183c */
[----:B------:R-:W4:Y:S06]  /*59e0*/  LDSM.16.M88.4 R4, [R168+0x8800] ;  /* 0x00880000a804783b */ /* 0x000f2c0000000200 */
[----:B------:R-:W-:Y:S01]  /*59f0*/  MUFU.TANH R143, R143 ;  /* 0x0000008f008f7308 */ /* 0x000fe20000002400 */
[C---:B--2---:R-:W-:Y:S07]  /*5a00*/  HMMA.16816.F32 R56, R156.reuse, R8, R56 ;  /* 0x000000089c38723c */ /* 0x044fee0000001838 */
[----:B------:R-:W-:Y:S01]  /*5a10*/  MUFU.TANH R142, R142 ;  /* 0x0000008e008e7308 */ /* 0x000fe20000002400 */
[----:B------:R-:W-:Y:S01]  /*5a20*/  HMMA.16816.F32 R52, R156, R10, R52 ;  /* 0x0000000a9c34723c */ /* 0x000fe20000001834 */
[----:B-1----:R-:W1:Y:S04]  /*5a30*/  LDSM.16.M88.4 R120, [R168+0x5800] ;  /* 0x00580000a878783b */ /* 0x002e680000000200 */
[----:B------:R-:W2:Y:S03]  /*5a40*/  LDSM.16.M88.4 R8, [R168+0x9000] ;  /* 0x00900000a808783b */ /* 0x000ea60000000200 */
[----:B------:R-:W-:Y:S03]  /*5a50*/  HMMA.16816.F32 R80, R152, R164, R80 ;  /* 0x000000a49850723c */ /* 0x000fe60000001850 */
[----:B------:R-:W-:Y:S01]  /*5a60*/  FMUL.FTZ R58, R58, UR14 ;  /* 0x0000000e3a3a7c20 */ /* 0x000fe20008410000 */
[----:B------:R-:W-:-:S04]  /*5a70*/  FMUL.FTZ R59, R59, UR14 ;  /* 0x0000000e3b3b7c20 */ /* 0x000fc80008410000 */
[----:B---3--:R-:W-:Y:S01]  /*5a80*/  HMMA.16816.F32 R12, R156, R118, R12 ;  /* 0x000000769c0c723c */ /* 0x008fe2000000180c */
[----:B------:R-:W-:Y:S02]  /*5a90*/  MUFU.TANH R58, R58 ;  /* 0x0000003a003a7308 */ /* 0x000fe40000002400 */
[----:B------:R-:W-:Y:S01]  /*5aa0*/  FMUL.FTZ R54, R54, UR14 ;  /* 0x0000000e36367c20 */ /* 0x000fe20008410000 */
[----:B------:R-:W-:-:S04]  /*5ab0*/  FMUL.FTZ R55, R55, UR14 ;  /* 0x0000000e37377c20 */ /* 0x000fc80008410000 */
[----:B------:R-:W-:Y:S01]  /*5ac0*/  HMMA.16816.F32 R76, R152, R166, R76 ;  /* 0x000000a6984c723c */ /* 0x000fe2000000184c */
[----:B------:R-:W-:Y:S01]  /*5ad0*/  FMUL.FTZ R152, R114, UR14 ;  /* 0x0000000e72987c20 */ /* 0x000fe20008410000 */
[----:B------:R-:W-:Y:S01]  /*5ae0*/  FMUL.FTZ R153, R115, UR14 ;  /* 0x0000000e73997c20 */ /* 0x000fe20008410000 */
[----:B------:R-:W-:Y:S01]  /*5af0*/  FMUL.FTZ R154, R108, UR14 ;  /* 0x0000000e6c9a7c20 */ /* 0x000fe20008410000 */
[----:B------:R-:W-:Y:S01]  /*5b00*/  FMUL.FTZ R155, R109, UR14 ;  /* 0x0000000e6d9b7c20 */ /* 0x000fe20008410000 */
[----:B------:R-:W-:Y:S01]  /*5b10*/  MUFU.TANH R59, R59 ;  /* 0x0000003b003b7308 */ /* 0x000fe20000002400 */
[----:B------:R-:W3:Y:S02]  /*5b20*/  LDSM.16.M88.4 R108, [R168+0x8000] ;  /* 0x00800000a86c783b */ /* 0x000ee40000000200 */
[C---:B----4-:R-:W-:Y:S01]  /*5b30*/  HMMA.16816.F32 R28, R156.reuse, R6, R28 ;  /* 0x000000069c1c723c */ /* 0x050fe2000000181c */
[----:B------:R-:W-:Y:S02]  /*5b40*/  IMAD.SHL.U32 R6, R237, 0x2, RZ ;  /* 0x00000002ed067824 */ /* 0x000fe400078e00ff */
[----:B------:R-:W-:Y:S01]  /*5b50*/  FMUL.FTZ R7, R12, UR14 ;  /* 0x0000000e0c077c20 */ /* 0x000fe20008410000 */
[----:B------:R-:W-:Y:S01]  /*5b60*/  FMUL.FTZ R12, R85, UR14 ;  /* 0x0000000e550c7c20 */ /* 0x000fe20008410000 */
[----:B------:R-:W-:Y:S01]  /*5b70*/  MUFU.TANH R152, R152 ;  /* 0x0000009800987308 */ /* 0x000fe20000002400 */
[----:B------:R-:W-:Y:S01]  /*5b80*/  LOP3.LUT R6, R6, 0x6, RZ, 0xc0, !PT ;  /* 0x0000000606067812 */ /* 0x000fe200078ec0ff */
[----:B------:R-:W-:Y:S01]  /*5b90*/  FMUL.FTZ R13, R13, UR14 ;  /* 0x0000000e0d0d7c20 */ /* 0x000fe20008410000 */
[C---:B------:R-:W-:Y:S01]  /*5ba0*/  HMMA.16816.F32 R32, R156.reuse, R4, R32 ;  /* 0x000000049c20723c */ /* 0x040fe20000001820 */
[----:B------:R-:W-:Y:S01]  /*5bb0*/  FMUL.FTZ R5, R96, UR14 ;  /* 0x0000000e60057c20 */ /* 0x000fe20008410000 */
[----:B------:R-:W-:Y:S01]  /*5bc0*/  LOP3.LUT R4, R6, UR4, RZ, 0xfc, !PT ;  /* 0x0000000406047c12 */ /* 0x000fe2000f8efcff */
[----:B------:R-:W-:Y:S01]  /*5bd0*/  FMUL.FTZ R96, R97, UR14 ;  /* 0x0000000e61607c20 */ /* 0x000fe20008410000 */
[----:B------:R-:W-:Y:S01]  /*5be0*/  FMUL.FTZ R97, R98, UR14 ;  /* 0x0000000e62617c20 */ /* 0x000fe20008410000 */
[----:B------:R-:W4:Y:S01]  /*5bf0*/  MUFU.TANH R7, R7 ;  /* 0x0000000700077308 */ /* 0x000f220000002400 */
[----:B------:R-:W-:Y:S01]  /*5c00*/  FMUL.FTZ R98, R99, UR14 ;  /* 0x0000000e63627c20 */ /* 0x000fe20008410000 */
[C---:B------:R-:W-:Y:S01]  /*5c10*/  LOP3.LUT R99, R4.reuse, 0x18, RZ, 0xfc, !PT ;  /* 0x0000001804637812 */ /* 0x040fe200078efcff */
[C---:B-1----:R-:W-:Y:S01]  /*5c20*/  HMMA.16816.F32 R112, R156.reuse, R120, R80 ;  /* 0x000000789c70723c */ /* 0x042fe20000001850 */
[----:B------:R-:W1:Y:S01]  /*5c30*/  LDSM.16.M88.4 R80, [R168+0x7800] ;  /* 0x00780000a850783b */ /* 0x000e620000000200 */
[----:B------:R-:W-:Y:S01]  /*5c40*/  LOP3.LUT R118, R4, 0x21, RZ, 0xfc, !PT ;  /* 0x0000002104767812 */ /* 0x000fe200078efcff */
[----:B------:R-:W-:Y:S01]  /*5c50*/  FMUL.FTZ R28, R28, UR14 ;  /* 0x0000000e1c1c7c20 */ /* 0x000fe20008410000 */
[----:B------:R-:W-:Y:S01]  /*5c60*/  FMUL.FTZ R29, R29, UR14 ;  /* 0x0000000e1d1d7c20 */ /* 0x000fe20008410000 */
[----:B------:R-:W-:Y:S01]  /*5c70*/  MUFU.TANH R153, R153 ;  /* 0x0000009900997308 */ /* 0x000fe20000002400 */
[----:B------:R-:W-:Y:S01]  /*5c80*/  FMUL.FTZ R31, R31, UR14 ;  /* 0x0000000e1f1f7c20 */ /* 0x000fe20008410000 */
[----:B------:R-:W-:Y:S01]  /*5c90*/  FMUL.FTZ R30, R30, UR14 ;  /* 0x0000000e1e1e7c20 */ /* 0x000fe20008410000 */
[C---:B--2---:R-:W-:Y:S01]  /*5ca0*/  HMMA.16816.F32 R24, R156.reuse, R8, R24 ;  /* 0x000000089c18723c */ /* 0x044fe20000001818 */
[----:B------:R-:W-:Y:S01]  /*5cb0*/  FMUL.FTZ R9, R14, UR14 ;  /* 0x0000000e0e097c20 */ /* 0x000fe20008410000 */
[----:B------:R-:W-:Y:S01]  /*5cc0*/  FMUL.FTZ R14, R87, UR14 ;  /* 0x0000000e570e7c20 */ /* 0x000fe20008410000 */
[----:B------:R-:W-:Y:S01]  /*5cd0*/  FMUL.FTZ R8, R89, UR14 ;  /* 0x0000000e59087c20 */ /* 0x000fe20008410000 */
[----:B------:R-:W-:Y:S01]  /*5ce0*/  FMUL.FTZ R89, R91, UR14 ;  /* 0x0000000e5b597c20 */ /* 0x000fe20008410000 */
[----:B------:R-:W-:Y:S01]  /*5cf0*/  LOP3.LUT R91, R4, 0x1, RZ, 0xfc, !PT ;  /* 0x00000001045b7812 */ /* 0x000fe200078efcff */
[----:B------:R-:W-:Y:S01]  /*5d00*/  MUFU.TANH R154, R154 ;  /* 0x0000009a009a7308 */ /* 0x000fe20000002400 */
[----:B------:R-:W-:Y:S01]  /*5d10*/  FMUL.FTZ R32, R32, UR14 ;  /* 0x0000000e20207c20 */ /* 0x000fe20008410000 */
[C---:B------:R-:W-:Y:S01]  /*5d20*/  HMMA.16816.F32 R20, R156.reuse, R10, R20 ;  /* 0x0000000a9c14723c */ /* 0x040fe20000001814 */
[----:B------:R-:W-:Y:S01]  /*5d30*/  IMAD.MOV.U32 R11, RZ, RZ, 0x8 ;  /* 0x00000008ff0b7424 */ /* 0x000fe200078e00ff */
[----:B------:R-:W-:Y:S01]  /*5d40*/  ISETP.GE.AND P6, PT, R91, R209, PT ;  /* 0x000000d15b00720c */ /* 0x000fe20003fc6270 */
[----:B------:R-:W-:Y:S01]  /*5d50*/  FMUL.FTZ R10, R92, UR14 ;  /* 0x0000000e5c0a7c20 */ /* 0x000fe20008410000 */
[----:B------:R-:W-:Y:S01]  /*5d60*/  FMUL.FTZ R92, R93, UR14 ;  /* 0x0000000e5d5c7c20 */ /* 0x000fe20008410000 */
[----:B------:R-:W-:Y:S01]  /*5d70*/  FMUL.FTZ R93, R86, UR14 ;  /* 0x0000000e565d7c20 */ /* 0x000fe20008410000 */
[----:B------:R-:W2:Y:S01]  /*5d80*/  MUFU.TANH R9, R9 ;  /* 0x0000000900097308 */ /* 0x000ea20000002400 */
[----:B------:R-:W-:Y:S01]  /*5d90*/  VIADDMNMX R208, R0, R11, UR22, PT ;  /* 0x0000001600d07e46 */ /* 0x000fe2000b80010b */
[C---:B------:R-:W-:Y:S01]  /*5da0*/  HMMA.16816.F32 R104, R156.reuse, R124, R104 ;  /* 0x0000007c9c68723c */ /* 0x040fe20000001868 */
[----:B------:R-:W-:Y:S01]  /*5db0*/  LOP3.LUT R0, R4, 0xf8, RZ, 0xfc, !PT ;  /* 0x000000f804007812 */ /* 0x000fe200078efcff */
[----:B------:R-:W-:Y:S01]  /*5dc0*/  FMUL.FTZ R11, R90, UR14 ;  /* 0x0000000e5a0b7c20 */ /* 0x000fe20008410000 */
[-C--:B------:R-:W-:Y:S01]  /*5dd0*/  ISETP.GE.AND P2, PT, R4, R208.reuse, PT ;  /* 0x000000d00400720c */ /* 0x080fe20003f46270 */
[----:B------:R-:W-:Y:S01]  /*5de0*/  FMUL.FTZ R90, R84, UR14 ;  /* 0x0000000e545a7c20 */ /* 0x000fe20008410000 */
[C---:B------:R-:W-:Y:S01]  /*5df0*/  ISETP.GE.AND P3, PT, R0.reuse, R209, PT ;  /* 0x000000d10000720c */ /* 0x040fe20003f66270 */
[----:B------:R-:W-:Y:S01]  /*5e00*/  MUFU.TANH R86, R95 ;  /* 0x0000005f00567308 */ /* 0x000fe20000002400 */
[----:B------:R-:W-:Y:S01]  /*5e10*/  ISETP.GE.AND P1, PT, R0, R208, PT ;  /* 0x000000d00000720c */ /* 0x000fe20003f26270 */
[C---:B---3--:R-:W-:Y:S01]  /*5e20*/  HMMA.16816.F32 R36, R156.reuse, R110, R36 ;  /* 0x0000006e9c24723c */ /* 0x048fe20000001824 */
[----:B------:R-:W-:Y:S01]  /*5e30*/  I2FP.F32.S32 R0, R0 ;  /* 0x0000000000007245 */ /* 0x000fe20000201400 */
[----:B------:R-:W-:Y:S01]  /*5e40*/  FMUL.FTZ R114, R114, UR14 ;  /* 0x0000000e72727c20 */ /* 0x000fe20008410000 */
[----:B------:R-:W-:Y:S01]  /*5e50*/  ISETP.GE.AND P4, PT, R91, R208, PT ;  /* 0x000000d05b00720c */ /* 0x000fe20003f86270 */
[----:B------:R-:W-:Y:S01]  /*5e60*/  FMUL.FTZ R115, R115, UR14 ;  /* 0x0000000e73737c20 */ /* 0x000fe20008410000 */
[----:B------:R-:W-:Y:S01]  /*5e70*/  I2FP.F32.S32 R91, R91 ;  /* 0x0000005b005b7245 */ /* 0x000fe20000201400 */
[----:B----4-:R-:W-:Y:S01]  /*5e80*/  FFMA.FTZ R87, R0, UR5, R7 ;  /* 0x0000000500577c23 */ /* 0x010fe20008010007 */
[----:B------:R-:W-:Y:S01]  /*5e90*/  LOP3.LUT R84, R4, 0x9, RZ, 0xfc, !PT ;  /* 0x0000000904547812 */ /* 0x000fe200078efcff */
[----:B--2---:R-:W-:Y:S01]  /*5ea0*/  FFMA.FTZ R7, R0, UR5, R9 ;  /* 0x0000000500077c23 */ /* 0x004fe20008010009 */
[----:B------:R-:W-:Y:S01]  /*5eb0*/  I2FP.F32.S32 R0, R4 ;  /* 0x0000000400007245 */ /* 0x000fe20000201400 */
[C---:B-1----:R-:W-:Y:S01]  /*5ec0*/  HMMA.16816.F32 R44, R156.reuse, R82, R44 ;  /* 0x000000529c2c723c */ /* 0x042fe2000000182c */
[----:B------:R-:W-:Y:S01]  /*5ed0*/  FMUL.FTZ R83, R94, UR14 ;  /* 0x0000000e5e537c20 */ /* 0x000fe20008410000 */
[----:B------:R-:W-:Y:S01]  /*5ee0*/  FMUL.FTZ R82, R102, UR14 ;  /* 0x0000000e66527c20 */ /* 0x000fe20008410000 */
[----:B------:R-:W-:Y:S01]  /*5ef0*/  LOP3.LUT R102, R4, 0x8, RZ, 0xfc, !PT ;  /* 0x0000000804667812 */ /* 0x000fe200078efcff */
[----:B------:R-:W-:Y:S01]  /*5f00*/  FFMA.FTZ R9, R0, UR5, R149 ;  /* 0x0000000500097c23 */ /* 0x000fe20008010095 */
[----:B------:R1:W-:Y:S01]  /*5f10*/  MUFU.TANH R85, R83 ;  /* 0x0000005300557308 */ /* 0x0003e20000002400 */
[----:B------:R-:W-:Y:S01]  /*5f20*/  FMUL.FTZ R107, R107, UR14 ;  /* 0x0000000e6b6b7c20 */ /* 0x000fe20008410000 */
[----:B------:R-:W-:Y:S01]  /*5f30*/  FFMA.FTZ R111, R91, UR5, R148 ;  /* 0x000000055b6f7c23 */ /* 0x000fe20008010094 */
[C---:B------:R-:W-:Y:S01]  /*5f40*/  HMMA.16816.F32 R48, R156.reuse, R80, R48 ;  /* 0x000000509c30723c */ /* 0x040fe20000001830 */
[----:B------:R-:W-:Y:S01]  /*5f50*/  FSEL R9, R9, -INF , !P2 ;  /* 0xff80000009097808 */ /* 0x000fe20005000000 */
[----:B------:R-:W-:Y:S01]  /*5f60*/  FMUL.FTZ R80, R100, UR14 ;  /* 0x0000000e64507c20 */ /* 0x000fe20008410000 */
[-C--:B------:R-:W-:Y:S01]  /*5f70*/  ISETP.GE.AND P2, PT, R102, R209.reuse, PT ;  /* 0x000000d16600720c */ /* 0x080fe20003f46270 */
[----:B------:R-:W-:Y:S01]  /*5f80*/  FMUL.FTZ R100, R103, UR14 ;  /* 0x0000000e67647c20 */ /* 0x000fe20008410000 */
[----:B------:R2:W-:Y:S01]  /*5f90*/  MUFU.TANH R162, R107 ;  /* 0x0000006b00a27308 */ /* 0x0005e20000002400 */
[----:B------:R-:W-:Y:S01]  /*5fa0*/  FFMA.FTZ R103, R91, UR5, R150 ;  /* 0x000000055b677c23 */ /* 0x000fe20008010096 */
[----:B------:R-:W-:Y:S01]  /*5fb0*/  FSEL R7, R7, -INF , !P1 ;  /* 0xff80000007077808 */ /* 0x000fe20004800000 */
[C---:B------:R-:W-:Y:S01]  /*5fc0*/  HMMA.16816.F32 R76, R156.reuse, R122, R76 ;  /* 0x0000007a9c4c723c */ /* 0x040fe2000000184c */
[----:B------:R-:W-:Y:S01]  /*5fd0*/  FSEL R111, R111, -INF , !P6 ;  /* 0xff8000006f6f7808 */ /* 0x000fe20007000000 */
[----:B------:R-:W-:Y:S01]  /*5fe0*/  FMUL.FTZ R94, R88, UR14 ;  /* 0x0000000e585e7c20 */ /* 0x000fe20008410000 */
[CC--:B------:R-:W-:Y:S01]  /*5ff0*/  ISETP.GE.AND P1, PT, R84.reuse, R209.reuse, PT ;  /* 0x000000d15400720c */ /* 0x0c0fe20003f26270 */
[----:B------:R-:W-:Y:S01]  /*6000*/  FMUL.FTZ R81, R101, UR14 ;  /* 0x0000000e65517c20 */ /* 0x000fe20008410000 */
[-C--:B------:R-:W-:Y:S01]  /*6010*/  ISETP.GE.AND P6, PT, R84, R208.reuse, PT ;  /* 0x000000d05400720c */ /* 0x080fe20003fc6270 */
[----:B------:R3:W-:Y:S01]  /*6020*/  MUFU.TANH R91, R11 ;  /* 0x0000000b005b7308 */ /* 0x0007e20000002400 */
[----:B-1----:R-:W-:Y:S01]  /*6030*/  FSEL R83, R87, -INF , !P3 ;  /* 0xff80000057537808 */ /* 0x002fe20005800000 */
[C---:B------:R-:W-:Y:S01]  /*6040*/  HMMA.16816.F32 R40, R156.reuse, R108, R40 ;  /* 0x0000006c9c28723c */ /* 0x040fe20000001828 */
[----:B------:R-:W-:Y:S01]  /*6050*/  ISETP.GE.AND P3, PT, R102, R208, PT ;  /* 0x000000d06600720c */ /* 0x000fe20003f66270 */
[----:B------:R-:W-:Y:S01]  /*6060*/  FMUL.FTZ R101, R74, UR14 ;  /* 0x0000000e4a657c20 */ /* 0x000fe20008410000 */
[----:B------:R-:W-:Y:S01]  /*6070*/  I2FP.F32.S32 R102, R102 ;  /* 0x0000006600667245 */ /* 0x000fe20000201400 */
[----:B------:R-:W-:Y:S01]  /*6080*/  FMUL.FTZ R104, R104, UR14 ;  /* 0x0000000e68687c20 */ /* 0x000fe20008410000 */
[----:B------:R-:W-:Y:S01]  /*6090*/  I2FP.F32.S32 R95, R84 ;  /* 0x00000054005f7245 */ /* 0x000fe20000201400 */
[----:B------:R1:W-:Y:S01]  /*60a0*/  MUFU.TANH R87, R94 ;  /* 0x0000005e00577308 */ /* 0x0003e20000002400 */
[----:B------:R-:W-:Y:S01]  /*60b0*/  FSEL R103, R103, -INF , !P4 ;  /* 0xff80000067677808 */ /* 0x000fe20006000000 */
[C---:B------:R-:W-:Y:S01]  /*60c0*/  FFMA.FTZ R151, R102.reuse, UR5, R151 ;  /* 0x0000000566977c23 */ /* 0x040fe20008010097 */
[----:B--2---:R-:W-:Y:S01]  /*60d0*/  FFMA.FTZ R107, R102, UR5, R145 ;  /* 0x00000005666b7c23 */ /* 0x004fe20008010091 */
[C---:B------:R-:W-:Y:S01]  /*60e0*/  LOP3.LUT R102, R4.reuse, 0x10, RZ, 0xfc, !PT ;  /* 0x0000001004667812 */ /* 0x040fe200078efcff */
[C---:B------:R-:W-:Y:S01]  /*60f0*/  FFMA.FTZ R109, R95.reuse, UR5, R144 ;  /* 0x000000055f6d7c23 */ /* 0x040fe20008010090 */
[----:B------:R-:W-:Y:S01]  /*6100*/  FFMA.FTZ R132, R95, UR5, R132 ;  /* 0x000000055f847c23 */ /* 0x000fe20008010084 */
[----:B------:R-:W-:Y:S01]  /*6110*/  LOP3.LUT R95, R4, 0x11, RZ, 0xfc, !PT ;  /* 0x00000011045f7812 */ /* 0x000fe200078efcff */
[----:B------:R2:W-:Y:S01]  /*6120*/  MUFU.TANH R84, R8 ;  /* 0x0000000800547308 */ /* 0x0005e20000002400 */
[-C--:B------:R-:W-:Y:S01]  /*6130*/  ISETP.GE.AND P4, PT, R102, R209.reuse, PT ;  /* 0x000000d16600720c */ /* 0x080fe20003f86270 */
[----:B------:R-:W-:Y:S01]  /*6140*/  HMMA.16816.F32 R16, R156, R116, R16 ;  /* 0x000000749c10723c */ /* 0x000fe20000001810 */
[----:B------:R-:W-:Y:S01]  /*6150*/  FSEL R107, R107, -INF , !P3 ;  /* 0xff8000006b6b7808 */ /* 0x000fe20005800000 */
[----:B------:R-:W-:Y:S01]  /*6160*/  FMUL.FTZ R117, R76, UR14 ;  /* 0x0000000e4c757c20 */ /* 0x000fe20008410000 */
[----:B------:R-:W-:Y:S01]  /*6170*/  FSEL R109, R109, -INF , !P1 ;  /* 0xff8000006d6d7808 */ /* 0x000fe20004800000 */
[----:B------:R-:W-:Y:S01]  /*6180*/  FMUL.FTZ R108, R78, UR14 ;  /* 0x0000000e4e6c7c20 */ /* 0x000fe20008410000 */
[----:B---3--:R-:W-:Y:S01]  /*6190*/  FSEL R11, R132, -INF , !P6 ;  /* 0xff800000840b7808 */ /* 0x008fe20007000000 */
[----:B------:R3:W-:Y:S01]  /*61a0*/  MUFU.TANH R76, R12 ;  /* 0x0000000c004c7308 */ /* 0x0007e20000002400 */
[-C--:B------:R-:W-:Y:S01]  /*61b0*/  ISETP.GE.AND P3, PT, R95, R209.reuse, PT ;  /* 0x000000d15f00720c */ /* 0x080fe20003f66270 */
[----:B-1----:R-:W-:Y:S01]  /*61c0*/  FMUL.FTZ R94, R79, UR14 ;  /* 0x0000000e4f5e7c20 */ /* 0x002fe20008410000 */
[-C--:B------:R-:W-:Y:S01]  /*61d0*/  ISETP.GE.AND P1, PT, R95, R208.reuse, PT ;  /* 0x000000d05f00720c */ /* 0x080fe20003f26270 */
[----:B------:R-:W-:Y:S01]  /*61e0*/  FMUL.FTZ R105, R105, UR14 ;  /* 0x0000000e69697c20 */ /* 0x000fe20008410000 */
[----:B------:R-:W-:Y:S01]  /*61f0*/  ISETP.GE.AND P6, PT, R99, R209, PT ;  /* 0x000000d16300720c */ /* 0x000fe20003fc6270 */
[----:B------:R-:W-:Y:S01]  /*6200*/  FMUL.FTZ R106, R106, UR14 ;  /* 0x0000000e6a6a7c20 */ /* 0x000fe20008410000 */
[----:B------:R-:W-:Y:S01]  /*6210*/  I2FP.F32.S32 R95, R95 ;  /* 0x0000005f005f7245 */ /* 0x000fe20000201400 */
[----:B------:R-:W-:Y:S01]  /*6220*/  MUFU.TANH R78, R14 ;  /* 0x0000000e004e7308 */ /* 0x000fe20000002400 */
[----:B------:R-:W-:Y:S01]  /*6230*/  LOP3.LUT R116, R4, 0x19, RZ, 0xfc, !PT ;  /* 0x0000001904747812 */ /* 0x000fe200078efcff */
[----:B------:R-:W-:Y:S01]  /*6240*/  FMUL.FTZ R110, R72, UR14 ;  /* 0x0000000e486e7c20 */ /* 0x000fe20008410000 */
[----:B--2---:R-:W-:Y:S01]  /*6250*/  FSEL R8, R151, -INF , !P2 ;  /* 0xff80000097087808 */ /* 0x004fe20005000000 */
[C---:B------:R-:W-:Y:S01]  /*6260*/  FFMA.FTZ R134, R95.reuse, UR5, R134 ;  /* 0x000000055f867c23 */ /* 0x040fe20008010086 */
[----:B------:R-:W-:Y:S01]  /*6270*/  ISETP.GE.AND P2, PT, R102, R208, PT ;  /* 0x000000d06600720c */ /* 0x000fe20003f46270 */
[----:B------:R-:W-:Y:S01]  /*6280*/  FFMA.FTZ R121, R95, UR5, R146 ;  /* 0x000000055f797c23 */ /* 0x000fe20008010092 */
[----:B------:R-:W-:Y:S01]  /*6290*/  I2FP.F32.S32 R102, R102 ;  /* 0x0000006600667245 */ /* 0x000fe20000201400 */
[----:B------:R1:W-:Y:S01]  /*62a0*/  MUFU.TANH R79, R93 ;  /* 0x0000005d004f7308 */ /* 0x0003e20000002400 */
[----:B------:R-:W-:Y:S01]  /*62b0*/  LOP3.LUT R95, R4, 0x20, RZ, 0xfc, !PT ;  /* 0x00000020045f7812 */ /* 0x000fe200078efcff */
[----:B------:R-:W-:Y:S01]  /*62c0*/  FMUL.FTZ R113, R113, UR14 ;  /* 0x0000000e71717c20 */ /* 0x000fe20008410000 */
[----:B------:R-:W-:Y:S01]  /*62d0*/  FSEL R158, R134, -INF , !P3 ;  /* 0xff800000869e7808 */ /* 0x000fe20005800000 */
[C---:B------:R-:W-:Y:S01]  /*62e0*/  FFMA.FTZ R133, R102.reuse, UR5, R133 ;  /* 0x0000000566857c23 */ /* 0x040fe20008010085 */
[----:B------:R-:W-:Y:S01]  /*62f0*/  FFMA.FTZ R135, R102, UR5, R135 ;  /* 0x0000000566877c23 */ /* 0x000fe20008010087 */
[----:B------:R-:W-:Y:S01]  /*6300*/  FSEL R121, R121, -INF , !P1 ;  /* 0xff80000079797808 */ /* 0x000fe20004800000 */
[----:B------:R-:W-:Y:S01]  /*6310*/  FMUL.FTZ R102, R73, UR14 ;  /* 0x0000000e49667c20 */ /* 0x000fe20008410000 */
[-C--:B------:R-:W-:Y:S01]  /*6320*/  ISETP.GE.AND P3, PT, R116, R208.reuse, PT ;  /* 0x000000d07400720c */ /* 0x080fe20003f66270 */
[----:B------:R2:W-:Y:S01]  /*6330*/  MUFU.TANH R74, R114 ;  /* 0x00000072004a7308 */ /* 0x0005e20000002400 */
[----:B------:R-:W-:Y:S01]  /*6340*/  FSEL R156, R133, -INF , !P4 ;  /* 0xff800000859c7808 */ /* 0x000fe20006000000 */
[----:B------:R-:W-:Y:S01]  /*6350*/  FMUL.FTZ R50, R50, UR14 ;  /* 0x0000000e32327c20 */ /* 0x000fe20008410000 */
[----:B------:R-:W-:Y:S01]  /*6360*/  ISETP.GE.AND P4, PT, R99, R208, PT ;  /* 0x000000d06300720c */ /* 0x000fe20003f86270 */
[----:B------:R-:W-:Y:S01]  /*6370*/  FMUL.FTZ R51, R51, UR14 ;  /* 0x0000000e33337c20 */ /* 0x000fe20008410000 */
[----:B------:R-:W-:Y:S01]  /*6380*/  I2FP.F32.S32 R99, R99 ;  /* 0x0000006300637245 */ /* 0x000fe20000201400 */
[----:B------:R-:W-:Y:S01]  /*6390*/  FMUL.FTZ R46, R46, UR14 ;  /* 0x0000000e2e2e7c20 */ /* 0x000fe20008410000 */
[----:B---3--:R-:W-:Y:S01]  /*63a0*/  FSEL R12, R135, -INF , !P2 ;  /* 0xff800000870c7808 */ /* 0x008fe20005000000 */
[----:B------:R3:W-:Y:S01]  /*63b0*/  MUFU.TANH R73, R115 ;  /* 0x0000007300497308 */ /* 0x0007e20000002400 */
[-C--:B------:R-:W-:Y:S01]  /*63c0*/  ISETP.GE.AND P2, PT, R116, R209.reuse, PT ;  /* 0x000000d17400720c */ /* 0x080fe20003f46270 */
[----:B------:R-:W-:Y:S01]  /*63d0*/  FFMA.FTZ R122, R99, UR5, R136 ;  /* 0x00000005637a7c23 */ /* 0x000fe20008010088 */
[----:B------:R-:W-:Y:S01]  /*63e0*/  ISETP.GE.AND P1, PT, R95, R209, PT ;  /* 0x000000d15f00720c */ /* 0x000fe20003f26270 */
[----:B------:R-:W-:Y:S01]  /*63f0*/  FFMA.FTZ R119, R99, UR5, R138 ;  /* 0x0000000563777c23 */ /* 0x000fe2000801008a */
[----:B------:R-:W-:Y:S01]  /*6400*/  I2FP.F32.S32 R116, R116 ;  /* 0x0000007400747245 */ /* 0x000fe20000201400 */
[----:B-1----:R-:W-:Y:S01]  /*6410*/  FMUL.FTZ R93, R75, UR14 ;  /* 0x0000000e4b5d7c20 */ /* 0x002fe20008410000 */
[----:B------:R-:W-:Y:S01]  /*6420*/  FSEL R122, R122, -INF , !P6 ;  /* 0xff8000007a7a7808 */ /* 0x000fe20007000000 */
[----:B------:R-:W1:Y:S01]  /*6430*/  MUFU.TANH R155, R155 ;  /* 0x0000009b009b7308 */ /* 0x000e620000002400 */
[-C--:B------:R-:W-:Y:S01]  /*6440*/  ISETP.GE.AND P6, PT, R95, R208.reuse, PT ;  /* 0x000000d05f00720c */ /* 0x080fe20003fc6270 */
[C---:B------:R-:W-:Y:S01]  /*6450*/  FFMA.FTZ R137, R116.reuse, UR5, R137 ;  /* 0x0000000574897c23 */ /* 0x040fe20008010089 */
[----:B------:R-:W-:Y:S01]  /*6460*/  I2FP.F32.S32 R95, R95 ;  /* 0x0000005f005f7245 */ /* 0x000fe20000201400 */
[----:B------:R-:W-:Y:S01]  /*6470*/  FFMA.FTZ R120, R116, UR5, R139 ;  /* 0x0000000574787c23 */ /* 0x000fe2000801008b */
[----:B------:R-:W-:Y:S01]  /*6480*/  LOP3.LUT R133, R4, 0x28, RZ, 0xfc, !PT ;  /* 0x0000002804857812 */ /* 0x000fe200078efcff */
[----:B------:R-:W-:Y:S01]  /*6490*/  FMUL.FTZ R99, R69, UR14 ;  /* 0x0000000e45637c20 */ /* 0x000fe20008410000 */
[----:B------:R-:W-:Y:S01]  /*64a0*/  FSEL R119, R119, -INF , !P4 ;  /* 0xff80000077777808 */ /* 0x000fe20006000000 */
[----:B------:R-:W-:Y:S01]  /*64b0*/  FFMA.FTZ R126, R95, UR5, R140 ;  /* 0x000000055f7e7c23 */ /* 0x000fe2000801008c */
[----:B------:R-:W-:Y:S01]  /*64c0*/  FSEL R14, R137, -INF , !P2 ;  /* 0xff800000890e7808 */ /* 0x000fe20005000000 */
[----:B------:R-:W-:Y:S01]  /*64d0*/  FFMA.FTZ R123, R95, UR5, R142 ;  /* 0x000000055f7b7c23 */ /* 0x000fe2000801008e */
[----:B------:R-:W-:Y:S01]  /*64e0*/  FSEL R120, R120, -INF , !P3 ;  /* 0xff80000078787808 */ /* 0x000fe20005800000 */
[----:B------:R-:W4:Y:S01]  /*64f0*/  MUFU.TANH R104, R104 ;  /* 0x0000006800687308 */ /* 0x000f220000002400 */
[----:B------:R-:W-:Y:S01]  /*6500*/  FSEL R126, R126, -INF , !P1 ;  /* 0xff8000007e7e7808 */ /* 0x000fe20004800000 */
[----:B------:R-:W-:Y:S01]  /*6510*/  FMUL.FTZ R95, R70, UR14 ;  /* 0x0000000e465f7c20 */ /* 0x000fe20008410000 */
[CC--:B------:R-:W-:Y:S01]  /*6520*/  ISETP.GE.AND P4, PT, R118.reuse, R209.reuse, PT ;  /* 0x000000d17600720c */ /* 0x0c0fe20003f86270 */
[----:B------:R-:W-:Y:S01]  /*6530*/  FMUL.FTZ R47, R47, UR14 ;  /* 0x0000000e2f2f7c20 */ /* 0x000fe20008410000 */
[-C--:B------:R-:W-:Y:S01]  /*6540*/  ISETP.GE.AND P2, PT, R118, R208.reuse, PT ;  /* 0x000000d07600720c */ /* 0x080fe20003f46270 */
[----:B------:R-:W-:Y:S01]  /*6550*/  FMUL.FTZ R40, R40, UR14 ;  /* 0x0000000e28287c20 */ /* 0x000fe20008410000 */
[C---:B------:R-:W-:Y:S01]  /*6560*/  ISETP.GE.AND P3, PT, R133.reuse, R209, PT ;  /* 0x000000d18500720c */ /* 0x040fe20003f66270 */
[----:B------:R-:W-:Y:S01]  /*6570*/  MUFU.TANH R105, R105 ;  /* 0x0000006900697308 */ /* 0x000fe20000002400 */
[----:B------:R-:W-:Y:S01]  /*6580*/  ISETP.GE.AND P1, PT, R133, R208, PT ;  /* 0x000000d08500720c */ /* 0x000fe20003f26270 */
[----:B------:R-:W-:Y:S01]  /*6590*/  FMUL.FTZ R41, R41, UR14 ;  /* 0x0000000e29297c20 */ /* 0x000fe20008410000 */
[----:B------:R-:W-:Y:S01]  /*65a0*/  I2FP.F32.S32 R118, R118 ;  /* 0x0000007600767245 */ /* 0x000fe20000201400 */
[----:B------:R-:W-:Y:S01]  /*65b0*/  FMUL.FTZ R42, R42, UR14 ;  /* 0x0000000e2a2a7c20 */ /* 0x000fe20008410000 */
[----:B------:R-:W-:Y:S01]  /*65c0*/  I2FP.F32.S32 R133, R133 ;  /* 0x0000008500857245 */ /* 0x000fe20000201400 */
[----:B------:R-:W-:Y:S01]  /*65d0*/  FMUL.FTZ R43, R43, UR14 ;  /* 0x0000000e2b2b7c20 */ /* 0x000fe20008410000 */
[----:B------:R-:W-:Y:S01]  /*65e0*/  LOP3.LUT R75, R4, 0x29, RZ, 0xfc, !PT ;  /* 0x00000029044b7812 */ /* 0x000fe200078efcff */
[C---:B------:R-:W-:Y:S01]  /*65f0*/  FFMA.FTZ R116, R118.reuse, UR5, R143 ;  /* 0x0000000576747c23 */ /* 0x040fe2000801008f */
[----:B------:R-:W-:Y:S01]  /*6600*/  FFMA.FTZ R124, R118, UR5, R141 ;  /* 0x00000005767c7c23 */ /* 0x000fe2000801008d */
[----:B------:R-:W-:Y:S01]  /*6610*/  FFMA.FTZ R125, R133, UR5, R128 ;  /* 0x00000005857d7c23 */ /* 0x000fe20008010080 */
[----:B------:R-:W-:Y:S01]  /*6620*/  LOP3.LUT R118, R4, 0x30, RZ, 0xfc, !PT ;  /* 0x0000003004767812 */ /* 0x000fe200078efcff */
[----:B------:R-:W5:Y:S01]  /*6630*/  MUFU.TANH R106, R106 ;  /* 0x0000006a006a7308 */ /* 0x000f620000002400 */
[----:B------:R-:W-:Y:S01]  /*6640*/  FSEL R116, R116, -INF , !P2 ;  /* 0xff80000074747808 */ /* 0x000fe20005000000 */
[----:B------:R-:W-:Y:S01]  /*6650*/  FMUL.FTZ R36, R36, UR14 ;  /* 0x0000000e24247c20 */ /* 0x000fe20008410000 */
[----:B------:R-:W-:Y:S01]  /*6660*/  FSEL R125, R125, -INF , !P3 ;  /* 0xff8000007d7d7808 */ /* 0x000fe20005800000 */
[----:B------:R-:W-:Y:S01]  /*6670*/  FMUL.FTZ R37, R37, UR14 ;  /* 0x0000000e25257c20 */ /* 0x000fe20008410000 */
[----:B--2---:R-:W-:Y:S01]  /*6680*/  I2FP.F32.S32 R114, R75 ;  /* 0x0000004b00727245 */ /* 0x004fe20000201400 */
[----:B------:R-:W-:Y:S01]  /*6690*/  FMUL.FTZ R38, R38, UR14 ;  /* 0x0000000e26267c20 */ /* 0x000fe20008410000 */
[CC--:B------:R-:W-:Y:S01]  /*66a0*/  ISETP.GE.AND P2, PT, R118.reuse, R209.reuse, PT ;  /* 0x000000d17600720c */ /* 0x0c0fe20003f46270 */
[----:B------:R-:W2:Y:S01]  /*66b0*/  MUFU.TANH R82, R82 ;  /* 0x0000005200527308 */ /* 0x000ea20000002400 */
[----:B------:R-:W-:Y:S01]  /*66c0*/  ISETP.GE.AND P3, PT, R118, R208, PT ;  /* 0x000000d07600720c */ /* 0x000fe20003f66270 */
[C---:B------:R-:W-:Y:S01]  /*66d0*/  FFMA.FTZ R129, R114.reuse, UR5, R129 ;  /* 0x0000000572817c23 */ /* 0x040fe20008010081 */
[----:B------:R-:W-:Y:S01]  /*66e0*/  I2FP.F32.S32 R118, R118 ;  /* 0x0000007600767245 */ /* 0x000fe20000201400 */
[----:B---3--:R-:W-:Y:S01]  /*66f0*/  FFMA.FTZ R115, R114, UR5, R127 ;  /* 0x0000000572737c23 */ /* 0x008fe2000801007f */
[----:B------:R-:W-:Y:S01]  /*6700*/  FSEL R123, R123, -INF , !P6 ;  /* 0xff8000007b7b7808 */ /* 0x000fe20007000000 */
[----:B------:R-:W-:Y:S01]  /*6710*/  FMUL.FTZ R114, R64, UR14 ;  /* 0x0000000e40727c20 */ /* 0x000fe20008410000 */
[----:B------:R-:W-:Y:S01]  /*6720*/  FSEL R124, R124, -INF , !P4 ;  /* 0xff8000007c7c7808 */ /* 0x000fe20006000000 */
[C---:B------:R-:W-:Y:S01]  /*6730*/  FFMA.FTZ R131, R118.reuse, UR5, R131 ;  /* 0x0000000576837c23 */ /* 0x040fe20008010083 */
[CC--:B------:R-:W-:Y:S01]  /*6740*/  ISETP.GE.AND P6, PT, R75.reuse, R209.reuse, PT ;  /* 0x000000d14b00720c */ /* 0x0c0fe20003fc6270 */
[----:B------:R-:W-:Y:S01]  /*6750*/  FFMA.FTZ R136, R118, UR5, R152 ;  /* 0x0000000576887c23 */ /* 0x000fe20008010098 */
[-C--:B------:R-:W-:Y:S01]  /*6760*/  ISETP.GE.AND P4, PT, R75, R208.reuse, PT ;  /* 0x000000d04b00720c */ /* 0x080fe20003f86270 */
[----:B------:R-:W3:Y:S01]  /*6770*/  MUFU.TANH R80, R80 ;  /* 0x0000005000507308 */ /* 0x000ee20000002400 */
[C---:B------:R-:W-:Y:S01]  /*6780*/  LOP3.LUT R128, R4.reuse, 0x31, RZ, 0xfc, !PT ;  /* 0x0000003104807812 */ /* 0x040fe200078efcff */
[----:B------:R-:W-:Y:S01]  /*6790*/  FMUL.FTZ R39, R39, UR14 ;  /* 0x0000000e27277c20 */ /* 0x000fe20008410000 */
[----:B------:R-:W-:Y:S01]  /*67a0*/  LOP3.LUT R127, R4, 0x38, RZ, 0xfc, !PT ;  /* 0x00000038047f7812 */ /* 0x000fe200078efcff */
[----:B------:R-:W-:Y:S01]  /*67b0*/  FMUL.FTZ R33, R33, UR14 ;  /* 0x0000000e21217c20 */ /* 0x000fe20008410000 */
[----:B------:R-:W-:Y:S01]  /*67c0*/  FSEL R118, R129, -INF , !P6 ;  /* 0xff80000081767808 */ /* 0x000fe20007000000 */
[----:B------:R-:W-:Y:S01]  /*67d0*/  FMUL.FTZ R34, R34, UR14 ;  /* 0x0000000e22227c20 */ /* 0x000fe20008410000 */
[-C--:B------:R-:W-:Y:S01]  /*67e0*/  ISETP.GE.AND P6, PT, R128, R208.reuse, PT ;  /* 0x000000d08000720c */ /* 0x080fe20003fc6270 */
[----:B------:R1:W-:Y:S01]  /*67f0*/  MUFU.TANH R75, R117 ;  /* 0x00000075004b7308 */ /* 0x0003e20000002400 */
[----:B------:R-:W-:Y:S01]  /*6800*/  FSEL R115, R115, -INF , !P4 ;  /* 0xff80000073737808 */ /* 0x000fe20006000000 */
[----:B------:R-:W-:Y:S01]  /*6810*/  FMUL.FTZ R35, R35, UR14 ;  /* 0x0000000e23237c20 */ /* 0x000fe20008410000 */
[----:B------:R-:W-:Y:S01]  /*6820*/  FSEL R138, R131, -INF , !P2 ;  /* 0xff800000838a7808 */ /* 0x000fe20005000000 */
[----:B------:R-:W-:Y:S01]  /*6830*/  FMUL.FTZ R24, R24, UR14 ;  /* 0x0000000e18187c20 */ /* 0x000fe20008410000 */
[C---:B------:R-:W-:Y:S01]  /*6840*/  ISETP.GE.AND P4, PT, R127.reuse, R209, PT ;  /* 0x000000d17f00720c */ /* 0x040fe20003f86270 */
[----:B------:R-:W-:Y:S01]  /*6850*/  FMUL.FTZ R26, R26, UR14 ;  /* 0x0000000e1a1a7c20 */ /* 0x000fe20008410000 */
[----:B------:R-:W-:Y:S01]  /*6860*/  ISETP.GE.AND P2, PT, R127, R208, PT ;  /* 0x000000d07f00720c */ /* 0x000fe20003f46270 */
[----:B------:R4:W-:Y:S01]  /*6870*/  MUFU.TANH R70, R110 ;  /* 0x0000006e00467308 */ /* 0x0009e20000002400 */
[----:B------:R-:W-:Y:S01]  /*6880*/  I2FP.F32.S32 R127, R127 ;  /* 0x0000007f007f7245 */ /* 0x000fe20000201400 */
[----:B------:R-:W-:Y:S01]  /*6890*/  FMUL.FTZ R27, R27, UR14 ;  /* 0x0000000e1b1b7c20 */ /* 0x000fe20008410000 */
[----:B------:R-:W-:Y:S01]  /*68a0*/  FSEL R136, R136, -INF , !P3 ;  /* 0xff80000088887808 */ /* 0x000fe20005800000 */
[----:B------:R-:W-:Y:S01]  /*68b0*/  FMUL.FTZ R20, R20, UR14 ;  /* 0x0000000e14147c20 */ /* 0x000fe20008410000 */
[C---:B------:R-:W-:Y:S01]  /*68c0*/  LOP3.LUT R129, R4.reuse, 0x48, RZ, 0xfc, !PT ;  /* 0x0000004804817812 */ /* 0x040fe200078efcff */
[C---:B------:R-:W-:Y:S01]  /*68d0*/  FFMA.FTZ R132, R127.reuse, UR5, R154 ;  /* 0x000000057f847c23 */ /* 0x040fe2000801009a */
[----:B------:R-:W-:Y:S01]  /*68e0*/  FFMA.FTZ R135, R127, UR5, R160 ;  /* 0x000000057f877c23 */ /* 0x000fe200080100a0 */
[C---:B------:R-:W-:Y:S01]  /*68f0*/  LOP3.LUT R127, R4.reuse, 0x40, RZ, 0xfc, !PT ;  /* 0x00000040047f7812 */ /* 0x040fe200078efcff */
[----:B------:R5:W-:Y:S01]  /*6900*/  MUFU.TANH R88, R92 ;  /* 0x0000005c00587308 */ /* 0x000be20000002400 */
[----:B-1----:R-:W-:Y:S01]  /*6910*/  FFMA.FTZ R117, R133, UR5, R130 ;  /* 0x0000000585757c23 */ /* 0x002fe20008010082 */
[----:B------:R-:W-:Y:S01]  /*6920*/  LOP3.LUT R130, R4, 0x39, RZ, 0xfc, !PT ;  /* 0x0000003904827812 */ /* 0x000fe200078efcff */
[----:B------:R-:W-:Y:S01]  /*6930*/  FMUL.FTZ R25, R25, UR14 ;  /* 0x0000000e19197c20 */ /* 0x000fe20008410000 */
[----:B------:R-:W-:Y:S01]  /*6940*/  FSEL R132, R132, -INF , !P4 ;  /* 0xff80000084847808 */ /* 0x000fe20006000000 */
[----:B------:R-:W-:Y:S01]  /*6950*/  FMUL.FTZ R22, R22, UR14 ;  /* 0x0000000e16167c20 */ /* 0x000fe20008410000 */
[----:B------:R-:W-:Y:S01]  /*6960*/  FSEL R117, R117, -INF , !P1 ;  /* 0xff80000075757808 */ /* 0x000fe20004800000 */
[----:B------:R-:W-:Y:S01]  /*6970*/  FMUL.FTZ R16, R16, UR14 ;  /* 0x0000000e10107c20 */ /* 0x000fe20008410000 */
[-C--:B------:R-:W-:Y:S01]  /*6980*/  ISETP.GE.AND P1, PT, R128, R209.reuse, PT ;  /* 0x000000d18000720c */ /* 0x080fe20003f26270 */
[----:B------:R-:W1:Y:S01]  /*6990*/  MUFU.TANH R100, R100 ;  /* 0x0000006400647308 */ /* 0x000e620000002400 */
[----:B------:R-:W-:Y:S01]  /*69a0*/  I2FP.F32.S32 R128, R128 ;  /* 0x0000008000807245 */ /* 0x000fe20000201400 */
[----:B------:R-:W-:Y:S01]  /*69b0*/  FMUL.FTZ R18, R18, UR14 ;  /* 0x0000000e12127c20 */ /* 0x000fe20008410000 */
[-C--:B------:R-:W-:Y:S01]  /*69c0*/  ISETP.GE.AND P3, PT, R130, R209.reuse, PT ;  /* 0x000000d18200720c */ /* 0x080fe20003f66270 */
[----:B------:R-:W-:Y:S01]  /*69d0*/  FMUL.FTZ R21, R21, UR14 ;  /* 0x0000000e15157c20 */ /* 0x000fe20008410000 */
[-C--:B------:R-:W-:Y:S01]  /*69e0*/  ISETP.GE.AND P4, PT, R127, R208.reuse, PT ;  /* 0x000000d07f00720c */ /* 0x080fe20003f86270 */
[C---:B------:R-:W-:Y:S01]  /*69f0*/  FFMA.FTZ R133, R128.reuse, UR5, R147 ;  /* 0x0000000580857c23 */ /* 0x040fe20008010093 */
[----:B------:R-:W-:Y:S01]  /*6a00*/  FFMA.FTZ R134, R128, UR5, R153 ;  /* 0x0000000580867c23 */ /* 0x000fe20008010099 */
[----:B----4-:R-:W-:Y:S01]  /*6a10*/  LOP3.LUT R110, R4, 0x41, RZ, 0xfc, !PT ;  /* 0x00000041046e7812 */ /* 0x010fe200078efcff */
[----:B------:R-:W-:Y:S01]  /*6a20*/  MUFU.TANH R5, R5 ;  /* 0x0000000500057308 */ /* 0x000fe20000002400 */
[----:B------:R-:W-:Y:S01]  /*6a30*/  FSEL R135, R135, -INF , !P2 ;  /* 0xff80000087877808 */ /* 0x000fe20005000000 */
[----:B-----5:R-:W-:Y:S01]  /*6a40*/  FMUL.FTZ R92, R112, UR14 ;  /* 0x0000000e705c7c20 */ /* 0x020fe20008410000 */
[----:B------:R-:W-:Y:S01]  /*6a50*/  FSEL R133, R133, -INF , !P1 ;  /* 0xff80000085857808 */ /* 0x000fe20004800000 */
[----:B------:R-:W-:Y:S01]  /*6a60*/  FMUL.FTZ R112, R77, UR14 ;  /* 0x0000000e4d707c20 */ /* 0x000fe20008410000 */
[----:B------:R-:W-:Y:S01]  /*6a70*/  ISETP.GE.AND P1, PT, R130, R208, PT ;  /* 0x000000d08200720c */ /* 0x000fe20003f26270 */
[----:B------:R-:W-:Y:S01]  /*6a80*/  FMUL.FTZ R23, R23, UR14 ;  /* 0x0000000e17177c20 */ /* 0x000fe20008410000 */
[----:B------:R-:W-:Y:S01]  /*6a90*/  FSEL R134, R134, -INF , !P6 ;  /* 0xff80000086867808 */ /* 0x000fe20007000000 */
[----:B------:R-:W-:Y:S01]  /*6aa0*/  MUFU.TANH R96, R96 ;  /* 0x0000006000607308 */ /* 0x000fe20000002400 */
[----:B------:R-:W-:Y:S01]  /*6ab0*/  I2FP.F32.S32 R130, R130 ;  /* 0x0000008200827245 */ /* 0x000fe20000201400 */
[----:B------:R-:W-:Y:S01]  /*6ac0*/  FMUL.FTZ R17, R17, UR14 ;  /* 0x0000000e11117c20 */ /* 0x000fe20008410000 */
[----:B------:R-:W-:Y:S01]  /*6ad0*/  ISETP.GE.AND P6, PT, R127, R209, PT ;  /* 0x000000d17f00720c */ /* 0x000fe20003fc6270 */
[----:B------:R-:W-:Y:S01]  /*6ae0*/  FMUL.FTZ R19, R19, UR14 ;  /* 0x0000000e13137c20 */ /* 0x000fe20008410000 */
[----:B------:R-:W-:Y:S01]  /*6af0*/  I2FP.F32.S32 R127, R127 ;  /* 0x0000007f007f7245 */ /* 0x000fe20000201400 */
[C---:B------:R-:W-:Y:S01]  /*6b00*/  FFMA.FTZ R131, R130.reuse, UR5, R155 ;  /* 0x0000000582837c23 */ /* 0x040fe2000801009b */
[----:B------:R-:W-:Y:S01]  /*6b10*/  FFMA.FTZ R137, R130, UR5, R161 ;  /* 0x0000000582897c23 */ /* 0x000fe200080100a1 */
[C---:B------:R-:W-:Y:S01]  /*6b20*/  ISETP.GE.AND P2, PT, R110.reuse, R209, PT ;  /* 0x000000d16e00720c */ /* 0x040fe20003f46270 */
[----:B------:R-:W-:Y:S01]  /*6b30*/  MUFU.TANH R97, R97 ;  /* 0x0000006100617308 */ /* 0x000fe20000002400 */
[----:B------:R-:W-:Y:S01]  /*6b40*/  FFMA.FTZ R104, R127, UR5, R104 ;  /* 0x000000057f687c23 */ /* 0x000fe20008010068 */
[----:B------:R-:W-:Y:S01]  /*6b50*/  FSEL R131, R131, -INF , !P3 ;  /* 0xff80000083837808 */ /* 0x000fe20005800000 */
[----:B------:R-:W-:Y:S01]  /*6b60*/  FFMA.FTZ R106, R127, UR5, R106 ;  /* 0x000000057f6a7c23 */ /* 0x000fe2000801006a */
[----:B------:R-:W-:Y:S01]  /*6b70*/  ISETP.GE.AND P3, PT, R110, R208, PT ;  /* 0x000000d06e00720c */ /* 0x000fe20003f66270 */
[----:B------:R-:W-:Y:S01]  /*6b80*/  FMUL.FTZ R15, R15, UR14 ;  /* 0x0000000e0f0f7c20 */ /* 0x000fe20008410000 */
[----:B------:R-:W-:Y:S01]  /*6b90*/  FSEL R137, R137, -INF , !P1 ;  /* 0xff80000089897808 */ /* 0x000fe20004800000 */
[----:B------:R-:W-:-:S04]  /*6ba0*/  DEPBAR.LE SB0, 0x0 ;  /* 0x000080000000791a */ /* 0x000fc80000000000 */
[----:B------:R-:W-:Y:S01]  /*6bb0*/  FSEL R146, R104, -INF , !P6 ;  /* 0xff80000068927808 */ /* 0x000fe20007000000 */
[----:B------:R-:W-:Y:S01]  /*6bc0*/  MUFU.TANH R98, R98 ;  /* 0x0000006200627308 */ /* 0x000fe20000002400 */
[----:B------:R-:W-:Y:S01]  /*6bd0*/  I2FP.F32.S32 R110, R110 ;  /* 0x0000006e006e7245 */ /* 0x000fe20000201400 */
[----:B------:R-:W-:Y:S01]  /*6be0*/  FMUL.FTZ R104, R60, UR14 ;  /* 0x0000000e3c687c20 */ /* 0x000fe20008410000 */
[C---:B------:R-:W-:Y:S01]  /*6bf0*/  ISETP.GE.AND P1, PT, R129.reuse, R209, PT ;  /* 0x000000d18100720c */ /* 0x040fe20003f26270 */
[----:B------:R-:W-:Y:S01]  /*6c00*/  FFMA.FTZ R2, R0, UR5, R2 ;  /* 0x0000000500027c23 */ /* 0x000fe20008010002 */
[----:B------:R-:W-:Y:S01]  /*6c10*/  ISETP.GE.AND P6, PT, R129, R208, PT ;  /* 0x000000d08100720c */ /* 0x000fe20003fc6270 */
[----:B------:R-:W-:Y:S01]  /*6c20*/  FFMA.FTZ R105, R110, UR5, R105 ;  /* 0x000000056e697c23 */ /* 0x000fe20008010069 */
[----:B------:R-:W-:Y:S01]  /*6c30*/  I2FP.F32.S32 R129, R129 ;  /* 0x0000008100817245 */ /* 0x000fe20000201400 */
[----:B------:R4:W-:Y:S01]  /*6c40*/  MUFU.TANH R72, R113 ;  /* 0x0000007100487308 */ /* 0x0009e20000002400 */
[----:B------:R-:W-:Y:S01]  /*6c50*/  FSEL R142, R106, -INF , !P4 ;  /* 0xff8000006a8e7808 */ /* 0x000fe20006000000 */
[----:B------:R-:W-:Y:S01]  /*6c60*/  FFMA.FTZ R141, R110, UR5, R162 ;  /* 0x000000056e8d7c23 */ /* 0x000fe200080100a2 */
[----:B------:R-:W-:Y:S01]  /*6c70*/  FSEL R140, R105, -INF , !P2 ;  /* 0xff800000698c7808 */ /* 0x000fe20005000000 */
[C---:B--2---:R-:W-:Y:S01]  /*6c80*/  FFMA.FTZ R144, R129.reuse, UR5, R82 ;  /* 0x0000000581907c23 */ /* 0x044fe20008010052 */
[C---:B------:R-:W-:Y:S01]  /*6c90*/  LOP3.LUT R82, R4.reuse, 0x49, RZ, 0xfc, !PT ;  /* 0x0000004904527812 */ /* 0x040fe200078efcff */
[----:B---3--:R-:W-:Y:S01]  /*6ca0*/  FFMA.FTZ R139, R129, UR5, R80 ;  /* 0x00000005818b7c23 */ /* 0x008fe20008010050 */
[----:B------:R-:W-:Y:S01]  /*6cb0*/  LOP3.LUT R80, R4, 0x51, RZ, 0xfc, !PT ;  /* 0x0000005104507812 */ /* 0x000fe200078efcff */
[----:B------:R2:W-:Y:S01]  /*6cc0*/  MUFU.TANH R64, R102 ;  /* 0x0000006600407308 */ /* 0x0005e20000002400 */
[----:B------:R-:W-:-:S02]  /*6cd0*/  ISETP.GE.AND P4, PT, R82, R209, PT ;  /* 0x000000d15200720c */ /* 0x000fc40003f86270 */
[----:B------:R-:W-:Y:S02]  /*6ce0*/  ISETP.GE.AND P2, PT, R82, R208, PT ;  /* 0x000000d05200720c */ /* 0x000fe40003f46270 */
[----:B------:R-:W-:Y:S02]  /*6cf0*/  I2FP.F32.S32 R82, R82 ;  /* 0x0000005200527245 */ /* 0x000fe40000201400 */
[----:B------:R-:W-:Y:S01]  /*6d00*/  FSEL R141, R141, -INF , !P3 ;  /* 0xff8000008d8d7808 */ /* 0x000fe20005800000 */
[----:B------:R-:W3:Y:S01]  /*6d10*/  MUFU.TANH R81, R81 ;  /* 0x0000005100517308 */ /* 0x000ee20000002400 */
[----:B------:R-:W-:Y:S01]  /*6d20*/  FSEL R139, R139, -INF , !P1 ;  /* 0xff8000008b8b7808 */ /* 0x000fe20004800000 */
[----:B----4-:R-:W-:Y:S01]  /*6d30*/  FMUL.FTZ R113, R68, UR14 ;  /* 0x0000000e44717c20 */ /* 0x010fe20008410000 */
[----:B-1----:R-:W-:Y:S01]  /*6d40*/  FFMA.FTZ R100, R82, UR5, R100 ;  /* 0x0000000552647c23 */ /* 0x002fe20008010064 */
[----:B------:R-:W-:Y:S02]  /*6d50*/  FSEL R144, R144, -INF , !P6 ;  /* 0xff80000090907808 */ /* 0x000fe40007000000 */
[----:B------:R-:W-:-:S02]  /*6d60*/  ISETP.GE.AND P6, PT, R80, R209, PT ;  /* 0x000000d15000720c */ /* 0x000fc40003fc6270 */
[----:B------:R1:W-:Y:S01]  /*6d70*/  MUFU.TANH R68, R112 ;  /* 0x0000007000447308 */ /* 0x0003e20000002400 */
[----:B------:R-:W-:Y:S01]  /*6d80*/  FSEL R155, R100, -INF , !P2 ;  /* 0xff800000649b7808 */ /* 0x000fe20005000000 */
[----:B--2---:R-:W-:-:S06]  /*6d90*/  FMUL.FTZ R102, R62, UR14 ;  /* 0x0000000e3e667c20 */ /* 0x004fcc0008410000 */
[----:B------:R2:W-:Y:S01]  /*6da0*/  MUFU.TANH R62, R95 ;  /* 0x0000005f003e7308 */ /* 0x0005e20000002400 */
[----:B---3--:R-:W-:Y:S01]  /*6db0*/  FFMA.FTZ R81, R82, UR5, R81 ;  /* 0x0000000552517c23 */ /* 0x008fe20008010051 */
[----:B------:R-:W-:-:S04]  /*6dc0*/  LOP3.LUT R82, R4, 0x60, RZ, 0xfc, !PT ;  /* 0x0000006004527812 */ /* 0x000fc800078efcff */
[----:B------:R-:W-:Y:S02]  /*6dd0*/  FSEL R143, R81, -INF , !P4 ;  /* 0xff800000518f7808 */ /* 0x000fe40006000000 */
[----:B------:R3:W-:Y:S01]  /*6de0*/  MUFU.TANH R77, R92 ;  /* 0x0000005c004d7308 */ /* 0x0007e20000002400 */
[----:B------:R-:W-:Y:S01]  /*6df0*/  ISETP.GE.AND P4, PT, R80, R208, PT ;  /* 0x000000d05000720c */ /* 0x000fe20003f86270 */
[----:B-1----:R-:W-:Y:S01]  /*6e00*/  FMUL.FTZ R112, R66, UR14 ;  /* 0x0000000e42707c20 */ /* 0x002fe20008410000 */
[----:B------:R-:W-:-:S05]  /*6e10*/  FMUL.FTZ R81, R56, UR14 ;  /* 0x0000000e38517c20 */ /* 0x000fca0008410000 */
[----:B------:R1:W-:Y:S01]  /*6e20*/  MUFU.TANH R66, R93 ;  /* 0x0000005d00427308 */ /* 0x0003e20000002400 */
[----:B--2---:R-:W-:Y:S01]  /*6e30*/  I2FP.F32.S32 R95, R80 ;  /* 0x00000050005f7245 */ /* 0x004fe20000201400 */
[----:B------:R-:W-:-:S04]  /*6e40*/  FMUL.FTZ R80, R57, UR14 ;  /* 0x0000000e39507c20 */ /* 0x000fc80008410000 */
[C---:B------:R-:W-:Y:S02]  /*6e50*/  FFMA.FTZ R96, R95.reuse, UR5, R96 ;  /* 0x000000055f607c23 */ /* 0x040fe40008010060 */
[----:B------:R2:W-:Y:S01]  /*6e60*/  MUFU.TANH R69, R94 ;  /* 0x0000005e00457308 */ /* 0x0005e20000002400 */
[----:B------:R-:W-:Y:S01]  /*6e70*/  FFMA.FTZ R98, R95, UR5, R98 ;  /* 0x000000055f627c23 */ /* 0x000fe20008010062 */
[----:B---3--:R-:W-:Y:S01]  /*6e80*/  FMUL.FTZ R92, R71, UR14 ;  /* 0x0000000e475c7c20 */ /* 0x008fe20008410000 */
[----:B------:R-:W-:Y:S02]  /*6e90*/  LOP3.LUT R95, R4, 0x58, RZ, 0xfc, !PT ;  /* 0x00000058045f7812 */ /* 0x000fe400078efcff */
[----:B------:R-:W-:Y:S02]  /*6ea0*/  FSEL R161, R96, -INF , !P6 ;  /* 0xff80000060a17808 */ /* 0x000fe40007000000 */
[----:B------:R-:W-:Y:S01]  /*6eb0*/  ISETP.GE.AND P2, PT, R95, R209, PT ;  /* 0x000000d15f00720c */ /* 0x000fe20003f46270 */
[----:B------:R-:W3:Y:S01]  /*6ec0*/  MUFU.TANH R10, R10 ;  /* 0x0000000a000a7308 */ /* 0x000ee20000002400 */
[----:B------:R-:W-:Y:S01]  /*6ed0*/  FSEL R163, R98, -INF , !P4 ;  /* 0xff80000062a37808 */ /* 0x000fe20006000000 */
[----:B-1----:R-:W-:Y:S01]  /*6ee0*/  FMUL.FTZ R93, R63, UR14 ;  /* 0x0000000e3f5d7c20 */ /* 0x002fe20008410000 */
[----:B------:R-:W-:-:S02]  /*6ef0*/  LOP3.LUT R63, R4, 0x50, RZ, 0xfc, !PT ;  /* 0x00000050043f7812 */ /* 0x000fc400078efcff */
[----:B------:R-:W-:Y:S02]  /*6f00*/  ISETP.GE.AND P4, PT, R82, R209, PT ;  /* 0x000000d15200720c */ /* 0x000fe40003f86270 */
[----:B------:R-:W-:Y:S01]  /*6f10*/  I2FP.F32.S32 R106, R63 ;  /* 0x0000003f006a7245 */ /* 0x000fe20000201400 */
[----:B------:R-:W-:Y:S01]  /*6f20*/  MUFU.TANH R89, R89 ;  /* 0x0000005900597308 */ /* 0x000fe20000002400 */
[----:B------:R-:W-:Y:S01]  /*6f30*/  ISETP.GE.AND P3, PT, R63, R209, PT ;  /* 0x000000d13f00720c */ /* 0x000fe20003f66270 */
[----:B--2---:R-:W-:Y:S01]  /*6f40*/  FMUL.FTZ R94, R67, UR14 ;  /* 0x0000000e435e7c20 */ /* 0x004fe20008410000 */
[----:B------:R-:W-:Y:S01]  /*6f50*/  ISETP.GE.AND P1, PT, R63, R208, PT ;  /* 0x000000d03f00720c */ /* 0x000fe20003f26270 */
[C---:B------:R-:W-:Y:S01]  /*6f60*/  FFMA.FTZ R5, R106.reuse, UR5, R5 ;  /* 0x000000056a057c23 */ /* 0x040fe20008010005 */
[----:B------:R-:W-:-:S03]  /*6f70*/  FFMA.FTZ R97, R106, UR5, R97 ;  /* 0x000000056a617c23 */ /* 0x000fc60008010061 */
[----:B------:R1:W-:Y:S01]  /*6f80*/  MUFU.TANH R67, R101 ;  /* 0x0000006500437308 */ /* 0x0003e20000002400 */
[----:B------:R-:W-:Y:S02]  /*6f90*/  FSEL R150, R5, -INF , !P3 ;  /* 0xff80000005967808 */ /* 0x000fe40005800000 */
[----:B------:R-:W-:Y:S02]  /*6fa0*/  ISETP.GE.AND P3, PT, R95, R208, PT ;  /* 0x000000d05f00720c */ /* 0x000fe40003f66270 */
[----:B------:R-:W-:Y:S02]  /*6fb0*/  FSEL R165, R97, -INF , !P1 ;  /* 0xff80000061a57808 */ /* 0x000fe40004800000 */
[----:B------:R-:W-:Y:S01]  /*6fc0*/  I2FP.F32.S32 R95, R95 ;  /* 0x0000005f005f7245 */ /* 0x000fe20000201400 */
[----:B------:R-:W2:Y:S04]  /*6fd0*/  MUFU.TANH R90, R90 ;  /* 0x0000005a005a7308 */ /* 0x000ea80000002400 */
[C---:B------:R-:W-:Y:S01]  /*6fe0*/  FFMA.FTZ R85, R95.reuse, UR5, R85 ;  /* 0x000000055f557c23 */ /* 0x040fe20008010055 */
[----:B---3--:R-:W-:-:S03]  /*6ff0*/  FFMA.FTZ R148, R95, UR5, R10 ;  /* 0x000000055f947c23 */ /* 0x008fc6000801000a */
[----:B------:R3:W-:Y:S01]  /*7000*/  MUFU.TANH R5, R94 ;  /* 0x0000005e00057308 */ /* 0x0007e20000002400 */
[----:B------:R-:W-:Y:S01]  /*7010*/  FSEL R152, R85, -INF , !P3 ;  /* 0xff80000055987808 */ /* 0x000fe20005800000 */
[----:B-1----:R-:W-:Y:S01]  /*7020*/  FMUL.FTZ R101, R61, UR14 ;  /* 0x0000000e3d657c20 */ /* 0x002fe20008410000 */
[----:B------:R-:W-:Y:S01]  /*7030*/  FSEL R148, R148, -INF , !P2 ;  /* 0xff80000094947808 */ /* 0x000fe20005000000 */
[----:B------:R-:W-:Y:S01]  /*7040*/  FMUL.FTZ R85, R48, UR14 ;  /* 0x0000000e30557c20 */ /* 0x000fe20008410000 */
[----:B------:R-:W-:-:S03]  /*7050*/  ISETP.GE.AND P2, PT, R82, R208, PT ;  /* 0x000000d05200720c */ /* 0x000fc60003f46270 */
[----:B------:R1:W-:Y:S08]  /*7060*/  MUFU.TANH R61, R92 ;  /* 0x0000005c003d7308 */ /* 0x0003f00000002400 */
[----:B------:R4:W5:Y:S01]  /*7070*/  MUFU.TANH R71, R108 ;  /* 0x0000006c00477308 */ /* 0x0009620000002400 */
[----:B---3--:R-:W-:Y:S01]  /*7080*/  I2FP.F32.S32 R94, R82 ;  /* 0x00000052005e7245 */ /* 0x008fe20000201400 */
[----:B------:R-:W-:Y:S01]  /*7090*/  FMUL.FTZ R82, R53, UR14 ;  /* 0x0000000e35527c20 */ /* 0x000fe20008410000 */
[----:B------:R-:W-:-:S03]  /*70a0*/  LOP3.LUT R53, R4, 0x68, RZ, 0xfc, !PT ;  /* 0x0000006804357812 */ /* 0x000fc600078efcff */
[C---:B------:R-:W-:Y:S01]  /*70b0*/  FFMA.FTZ R87, R94.reuse, UR5, R87 ;  /* 0x000000055e577c23 */ /* 0x040fe20008010057 */
[----:B------:R-:W-:Y:S01]  /*70c0*/  FFMA.FTZ R239, R94, UR5, R91 ;  /* 0x000000055eef7c23 */ /* 0x000fe2000801005b */
[C---:B------:R-:W-:Y:S01]  /*70d0*/  LOP3.LUT R91, R4.reuse, 0x69, RZ, 0xfc, !PT ;  /* 0x00000069045b7812 */ /* 0x040fe200078efcff */
[----:B------:R3:W-:Y:S01]  /*70e0*/  MUFU.TANH R48, R80 ;  /* 0x0000005000307308 */ /* 0x0007e20000002400 */
[----:B-1----:R-:W-:Y:S02]  /*70f0*/  LOP3.LUT R92, R4, 0x59, RZ, 0xfc, !PT ;  /* 0x00000059045c7812 */ /* 0x002fe400078efcff */
[----:B------:R-:W-:Y:S02]  /*7100*/  FSEL R251, R87, -INF , !P4 ;  /* 0xff80000057fb7808 */ /* 0x000fe40006000000 */
[----:B------:R-:W-:Y:S02]  /*7110*/  I2FP.F32.S32 R97, R92 ;  /* 0x0000005c00617245 */ /* 0x000fe40000201400 */
[----:B------:R-:W-:Y:S01]  /*7120*/  ISETP.GE.AND P1, PT, R92, R209, PT ;  /* 0x000000d15c00720c */ /* 0x000fe20003f26270 */
[----:B----4-:R-:W-:Y:S01]  /*7130*/  FMUL.FTZ R108, R65, UR14 ;  /* 0x0000000e416c7c20 */ /* 0x010fe20008410000 */
[----:B------:R-:W-:Y:S01]  /*7140*/  FSEL R239, R239, -INF , !P2 ;  /* 0xff800000efef7808 */ /* 0x000fe20005000000 */
[C---:B------:R-:W-:Y:S01]  /*7150*/  FFMA.FTZ R88, R97.reuse, UR5, R88 ;  /* 0x0000000561587c23 */ /* 0x040fe20008010058 */
[----:B------:R-:W-:Y:S01]  /*7160*/  FFMA.FTZ R169, R97, UR5, R86 ;  /* 0x0000000561a97c23 */ /* 0x000fe20008010056 */
[----:B------:R-:W-:Y:S01]  /*7170*/  LOP3.LUT R86, R4, 0x61, RZ, 0xfc, !PT ;  /* 0x0000006104567812 */ /* 0x000fe200078efcff */
[----:B------:R-:W1:Y:S01]  /*7180*/  MUFU.TANH R65, R113 ;  /* 0x0000007100417308 */ /* 0x000e620000002400 */
[----:B------:R-:W-:-:S02]  /*7190*/  I2FP.F32.S32 R87, R53 ;  /* 0x0000003500577245 */ /* 0x000fc40000201400 */
[----:B------:R-:W-:Y:S02]  /*71a0*/  FSEL R154, R88, -INF , !P1 ;  /* 0xff800000589a7808 */ /* 0x000fe40004800000 */
[CC--:B------:R-:W-:Y:S01]  /*71b0*/  ISETP.GE.AND P3, PT, R86.reuse, R209.reuse, PT ;  /* 0x000000d15600720c */ /* 0x0c0fe20003f66270 */
[C---:B--2---:R-:W-:Y:S01]  /*71c0*/  FFMA.FTZ R90, R87.reuse, UR5, R90 ;  /* 0x00000005575a7c23 */ /* 0x044fe2000801005a */
[----:B------:R-:W-:Y:S01]  /*71d0*/  ISETP.GE.AND P1, PT, R86, R208, PT ;  /* 0x000000d05600720c */ /* 0x000fe20003f26270 */
[----:B------:R-:W-:Y:S01]  /*71e0*/  FFMA.FTZ R79, R87, UR5, R79 ;  /* 0x00000005574f7c23 */ /* 0x000fe2000801004f */
[----:B------:R-:W-:Y:S01]  /*71f0*/  I2FP.F32.S32 R86, R86 ;  /* 0x0000005600567245 */ /* 0x000fe20000201400 */
[----:B------:R-:W2:Y:S01]  /*7200*/  MUFU.TANH R60, R99 ;  /* 0x00000063003c7308 */ /* 0x000ea20000002400 */
[----:B------:R-:W-:Y:S02]  /*7210*/  ISETP.GE.AND P2, PT, R91, R209, PT ;  /* 0x000000d15b00720c */ /* 0x000fe40003f46270 */
[-C--:B------:R-:W-:Y:S01]  /*7220*/  ISETP.GE.AND P6, PT, R92, R208.reuse, PT ;  /* 0x000000d05c00720c */ /* 0x080fe20003fc6270 */
[C---:B------:R-:W-:Y:S01]  /*7230*/  FFMA.FTZ R84, R86.reuse, UR5, R84 ;  /* 0x0000000556547c23 */ /* 0x040fe20008010054 */
[----:B------:R-:W-:Y:S01]  /*7240*/  FFMA.FTZ R89, R86, UR5, R89 ;  /* 0x0000000556597c23 */ /* 0x000fe20008010059 */
[-C--:B------:R-:W-:Y:S01]  /*7250*/  ISETP.GE.AND P4, PT, R53, R208.reuse, PT ;  /* 0x000000d03500720c */ /* 0x080fe20003f86270 */
[----:B------:R-:W-:Y:S01]  /*7260*/  FMUL.FTZ R92, R52, UR14 ;  /* 0x0000000e345c7c20 */ /* 0x000fe20008410000 */
[----:B------:R-:W-:Y:S01]  /*7270*/  FSEL R169, R169, -INF , !P6 ;  /* 0xff800000a9a97808 */ /* 0x000fe20007000000 */
[----:B------:R-:W4:Y:S01]  /*7280*/  MUFU.TANH R57, R112 ;  /* 0x0000007000397308 */ /* 0x000f220000002400 */
[----:B------:R-:W-:Y:S01]  /*7290*/  FSEL R191, R84, -INF , !P3 ;  /* 0xff80000054bf7808 */ /* 0x000fe20005800000 */
[----:B------:R-:W-:Y:S01]  /*72a0*/  FMUL.FTZ R84, R49, UR14 ;  /* 0x0000000e31547c20 */ /* 0x000fe20008410000 */
[----:B------:R-:W-:-:S02]  /*72b0*/  ISETP.GE.AND P3, PT, R91, R208, PT ;  /* 0x000000d05b00720c */ /* 0x000fc40003f66270 */
[----:B------:R-:W-:Y:S02]  /*72c0*/  I2FP.F32.S32 R91, R91 ;  /* 0x0000005b005b7245 */ /* 0x000fe40000201400 */
[-C--:B------:R-:W-:Y:S01]  /*72d0*/  ISETP.GE.AND P6, PT, R53, R209.reuse, PT ;  /* 0x000000d13500720c */ /* 0x080fe20003fc6270 */
[----:B------:R-:W-:Y:S01]  /*72e0*/  MUFU.TANH R56, R108 ;  /* 0x0000006c00387308 */ /* 0x000fe20000002400 */
[----:B------:R-:W-:Y:S01]  /*72f0*/  FSEL R245, R89, -INF , !P1 ;  /* 0xff80000059f57808 */ /* 0x000fe20004800000 */
[C---:B------:R-:W-:Y:S01]  /*7300*/  FFMA.FTZ R197, R91.reuse, UR5, R78 ;  /* 0x000000055bc57c23 */ /* 0x040fe2000801004e */
[----:B------:R-:W-:Y:S01]  /*7310*/  LOP3.LUT R78, R4, 0x70, RZ, 0xfc, !PT ;  /* 0x00000070044e7812 */ /* 0x000fe200078efcff */
[----:B------:R-:W-:Y:S01]  /*7320*/  FFMA.FTZ R76, R91, UR5, R76 ;  /* 0x000000055b4c7c23 */ /* 0x000fe2000801004c */
[----:B------:R-:W-:Y:S02]  /*7330*/  FSEL R249, R90, -INF , !P6 ;  /* 0xff8000005af97808 */ /* 0x000fe40007000000 */
[C---:B------:R-:W-:Y:S01]  /*7340*/  ISETP.GE.AND P1, PT, R78.reuse, R209, PT ;  /* 0x000000d14e00720c */ /* 0x040fe20003f26270 */
[----:B------:R-:W4:Y:S01]  /*7350*/  MUFU.TANH R63, R114 ;  /* 0x00000072003f7308 */ /* 0x000f220000002400 */
[----:B------:R-:W-:-:S02]  /*7360*/  ISETP.GE.AND P6, PT, R78, R208, PT ;  /* 0x000000d04e00720c */ /* 0x000fc40003fc6270 */
[----:B------:R-:W-:Y:S02]  /*7370*/  I2FP.F32.S32 R78, R78 ;  /* 0x0000004e004e7245 */ /* 0x000fe40000201400 */
[C---:B------:R-:W-:Y:S02]  /*7380*/  LOP3.LUT R49, R4.reuse, 0x71, RZ, 0xfc, !PT ;  /* 0x0000007104317812 */ /* 0x040fe400078efcff */
[----:B---3--:R-:W-:Y:S01]  /*7390*/  LOP3.LUT R80, R4, 0x78, RZ, 0xfc, !PT ;  /* 0x0000007804507812 */ /* 0x008fe200078efcff */
[C---:B------:R-:W-:Y:S01]  /*73a0*/  FFMA.FTZ R77, R78.reuse, UR5, R77 ;  /* 0x000000054e4d7c23 */ /* 0x040fe2000801004d */
[----:B------:R-:W-:Y:S01]  /*73b0*/  FSEL R195, R79, -INF , !P4 ;  /* 0xff8000004fc37808 */ /* 0x000fe20006000000 */
[----:B------:R-:W-:Y:S01]  /*73c0*/  FFMA.FTZ R74, R78, UR5, R74 ;  /* 0x000000054e4a7c23 */ /* 0x000fe2000801004a */
[----:B------:R-:W-:Y:S01]  /*73d0*/  FSEL R197, R197, -INF , !P3 ;  /* 0xff800000c5c57808 */ /* 0x000fe20005800000 */
[----:B------:R-:W3:Y:S01]  /*73e0*/  MUFU.TANH R93, R93 ;  /* 0x0000005d005d7308 */ /* 0x000ee20000002400 */
[----:B------:R-:W-:Y:S01]  /*73f0*/  FSEL R235, R77, -INF , !P1 ;  /* 0xff8000004deb7808 */ /* 0x000fe20004800000 */
[----:B------:R-:W-:Y:S01]  /*7400*/  FMUL.FTZ R77, R44, UR14 ;  /* 0x0000000e2c4d7c20 */ /* 0x000fe20008410000 */
[----:B------:R-:W-:-:S02]  /*7410*/  I2FP.F32.S32 R79, R49 ;  /* 0x00000031004f7245 */ /* 0x000fc40000201400 */
[CC--:B------:R-:W-:Y:S02]  /*7420*/  ISETP.GE.AND P3, PT, R80.reuse, R209.reuse, PT ;  /* 0x000000d15000720c */ /* 0x0c0fe40003f66270 */
[----:B------:R-:W-:Y:S01]  /*7430*/  ISETP.GE.AND P1, PT, R80, R208, PT ;  /* 0x000000d05000720c */ /* 0x000fe20003f26270 */
[C---:B------:R-:W-:Y:S01]  /*7440*/  FFMA.FTZ R72, R79.reuse, UR5, R72 ;  /* 0x000000054f487c23 */ /* 0x040fe20008010048 */
[----:B------:R-:W-:Y:S01]  /*7450*/  I2FP.F32.S32 R80, R80 ;  /* 0x0000005000507245 */ /* 0x000fe20000201400 */
[----:B------:R-:W-:Y:S01]  /*7460*/  FFMA.FTZ R73, R79, UR5, R73 ;  /* 0x000000054f497c23 */ /* 0x000fe20008010049 */
[----:B------:R-:W-:Y:S01]  /*7470*/  ISETP.GE.AND P4, PT, R49, R209, PT ;  /* 0x000000d13100720c */ /* 0x000fe20003f86270 */
[----:B------:R-:W3:Y:S01]  /*7480*/  MUFU.TANH R53, R81 ;  /* 0x0000005100357308 */ /* 0x000ee20000002400 */
[----:B------:R-:W-:Y:S01]  /*7490*/  FSEL R225, R74, -INF , !P6 ;  /* 0xff8000004ae17808 */ /* 0x000fe20007000000 */
[----:B-----5:R-:W-:Y:S01]  /*74a0*/  FFMA.FTZ R227, R80, UR5, R71 ;  /* 0x0000000550e37c23 */ /* 0x020fe20008010047 */
[----:B------:R-:W-:Y:S01]  /*74b0*/  LOP3.LUT R71, R4, 0x79, RZ, 0xfc, !PT ;  /* 0x0000007904477812 */ /* 0x000fe200078efcff */
[----:B------:R-:W-:Y:S01]  /*74c0*/  FFMA.FTZ R233, R80, UR5, R75 ;  /* 0x0000000550e97c23 */ /* 0x000fe2000801004b */
[----:B------:R-:W-:-:S02]  /*74d0*/  FSEL R221, R72, -INF , !P4 ;  /* 0xff80000048dd7808 */ /* 0x000fc40006000000 */
[C---:B------:R-:W-:Y:S01]  /*74e0*/  ISETP.GE.AND P6, PT, R71.reuse, R209, PT ;  /* 0x000000d14700720c */ /* 0x040fe20003fc6270 */
[----:B------:R-:W5:Y:S01]  /*74f0*/  MUFU.TANH R10, R104 ;  /* 0x00000068000a7308 */ /* 0x000f620000002400 */
[-C--:B------:R-:W-:Y:S02]  /*7500*/  ISETP.GE.AND P4, PT, R71, R208.reuse, PT ;  /* 0x000000d04700720c */ /* 0x080fe40003f86270 */
[----:B------:R-:W-:Y:S02]  /*7510*/  I2FP.F32.S32 R71, R71 ;  /* 0x0000004700477245 */ /* 0x000fe40000201400 */
[----:B------:R-:W-:Y:S01]  /*7520*/  FSEL R193, R76, -INF , !P2 ;  /* 0xff8000004cc17808 */ /* 0x000fe20005000000 */
[----:B------:R-:W-:Y:S01]  /*7530*/  FMUL.FTZ R76, R45, UR14 ;  /* 0x0000000e2d4c7c20 */ /* 0x000fe20008410000 */
[----:B------:R-:W-:Y:S01]  /*7540*/  ISETP.GE.AND P2, PT, R49, R208, PT ;  /* 0x000000d03100720c */ /* 0x000fe20003f46270 */
[C---:B------:R-:W-:Y:S01]  /*7550*/  FFMA.FTZ R68, R71.reuse, UR5, R68 ;  /* 0x0000000547447c23 */ /* 0x040fe20008010044 */
[C---:B------:R-:W-:Y:S01]  /*7560*/  LOP3.LUT R45, R4.reuse, 0x80, RZ, 0xfc, !PT ;  /* 0x00000080042d7812 */ /* 0x040fe200078efcff */
[----:B------:R-:W-:Y:S01]  /*7570*/  FFMA.FTZ R69, R71, UR5, R69 ;  /* 0x0000000547457c23 */ /* 0x000fe20008010045 */
[----:B------:R-:W-:Y:S01]  /*7580*/  LOP3.LUT R75, R4, 0x81, RZ, 0xfc, !PT ;  /* 0x00000081044b7812 */ /* 0x000fe200078efcff */
[----:B------:R-:W5:Y:S01]  /*7590*/  MUFU.TANH R102, R102 ;  /* 0x0000006600667308 */ /* 0x000f620000002400 */
[----:B------:R-:W-:-:S02]  /*75a0*/  FSEL R223, R73, -INF , !P2 ;  /* 0xff80000049df7808 */ /* 0x000fc40005000000 */
[----:B------:R-:W-:Y:S02]  /*75b0*/  FSEL R227, R227, -INF , !P1 ;  /* 0xff800000e3e37808 */ /* 0x000fe40004800000 */
[----:B------:R-:W-:Y:S02]  /*75c0*/  FSEL R231, R68, -INF , !P6 ;  /* 0xff80000044e77808 */ /* 0x000fe40007000000 */
[----:B------:R-:W-:Y:S01]  /*75d0*/  I2FP.F32.S32 R73, R45 ;  /* 0x0000002d00497245 */ /* 0x000fe20000201400 */
[----:B------:R-:W5:Y:S01]  /*75e0*/  MUFU.TANH R52, R101 ;  /* 0x0000006500347308 */ /* 0x000f620000002400 */
[C---:B------:R-:W-:Y:S02]  /*75f0*/  ISETP.GE.AND P1, PT, R75.reuse, R209, PT ;  /* 0x000000d14b00720c */ /* 0x040fe40003f26270 */
[----:B------:R-:W-:Y:S01]  /*7600*/  ISETP.GE.AND P6, PT, R75, R208, PT ;  /* 0x000000d04b00720c */ /* 0x000fe20003fc6270 */
[C---:B------:R-:W-:Y:S01]  /*7610*/  FFMA.FTZ R70, R73.reuse, UR5, R70 ;  /* 0x0000000549467c23 */ /* 0x040fe20008010046 */
[----:B------:R-:W-:Y:S01]  /*7620*/  I2FP.F32.S32 R75, R75 ;  /* 0x0000004b004b7245 */ /* 0x000fe20000201400 */
[----:B------:R-:W-:Y:S01]  /*7630*/  FFMA.FTZ R67, R73, UR5, R67 ;  /* 0x0000000549437c23 */ /* 0x000fe20008010043 */
[----:B------:R-:W-:Y:S01]  /*7640*/  ISETP.GE.AND P2, PT, R45, R209, PT ;  /* 0x000000d12d00720c */ /* 0x000fe20003f46270 */
[----:B------:R-:W5:Y:S01]  /*7650*/  MUFU.TANH R49, R92 ;  /* 0x0000005c00317308 */ /* 0x000f620000002400 */
[----:B------:R-:W-:Y:S01]  /*7660*/  FSEL R229, R69, -INF , !P4 ;  /* 0xff80000045e57808 */ /* 0x000fe20006000000 */
[C---:B------:R-:W-:Y:S01]  /*7670*/  FFMA.FTZ R217, R75.reuse, UR5, R64 ;  /* 0x000000054bd97c23 */ /* 0x040fe20008010040 */
[----:B------:R-:W-:Y:S01]  /*7680*/  LOP3.LUT R64, R4, 0x88, RZ, 0xfc, !PT ;  /* 0x0000008804407812 */ /* 0x000fe200078efcff */
[----:B------:R-:W-:Y:S01]  /*7690*/  FFMA.FTZ R207, R75, UR5, R66 ;  /* 0x000000054bcf7c23 */ /* 0x000fe20008010042 */
[----:B------:R-:W-:-:S02]  /*76a0*/  FSEL R219, R70, -INF , !P2 ;  /* 0xff80000046db7808 */ /* 0x000fc40005000000 */
[C---:B------:R-:W-:Y:S01]  /*76b0*/  ISETP.GE.AND P4, PT, R64.reuse, R209, PT ;  /* 0x000000d14000720c */ /* 0x040fe20003f86270 */
[----:B------:R-:W5:Y:S01]  /*76c0*/  MUFU.TANH R54, R54 ;  /* 0x0000003600367308 */ /* 0x000f620000002400 */
[----:B------:R-:W-:Y:S02]  /*76d0*/  ISETP.GE.AND P2, PT, R64, R208, PT ;  /* 0x000000d04000720c */ /* 0x000fe40003f46270 */
[----:B------:R-:W-:Y:S02]  /*76e0*/  I2FP.F32.S32 R64, R64 ;  /* 0x0000004000407245 */ /* 0x000fe40000201400 */
[C---:B------:R-:W-:Y:S02]  /*76f0*/  LOP3.LUT R68, R4.reuse, 0x89, RZ, 0xfc, !PT ;  /* 0x0000008904447812 */ /* 0x040fe400078efcff */
[----:B------:R-:W-:Y:S01]  /*7700*/  LOP3.LUT R66, R4, 0x90, RZ, 0xfc, !PT ;  /* 0x0000009004427812 */ /* 0x000fe200078efcff */
[C---:B-1----:R-:W-:Y:S01]  /*7710*/  FFMA.FTZ R215, R64.reuse, UR5, R65 ;  /* 0x0000000540d77c23 */ /* 0x042fe20008010041 */
[----:B------:R-:W-:Y:S01]  /*7720*/  FSEL R207, R207, -INF , !P6 ;  /* 0xff800000cfcf7808 */ /* 0x000fe20007000000 */
[----:B------:R-:W-:Y:S01]  /*7730*/  FFMA.FTZ R62, R64, UR5, R62 ;  /* 0x00000005403e7c23 */ /* 0x000fe2000801003e */
[----:B------:R-:W-:Y:S01]  /*7740*/  FSEL R233, R233, -INF , !P3 ;  /* 0xff800000e9e97808 */ /* 0x000fe20005800000 */
[----:B------:R-:W1:Y:S01]  /*7750*/  MUFU.TANH R44, R82 ;  /* 0x00000052002c7308 */ /* 0x000e620000002400 */
[----:B------:R-:W-:-:S02]  /*7760*/  FSEL R215, R215, -INF , !P4 ;  /* 0xff800000d7d77808 */ /* 0x000fc40006000000 */
[----:B------:R-:W-:Y:S02]  /*7770*/  I2FP.F32.S32 R65, R68 ;  /* 0x0000004400417245 */ /* 0x000fe40000201400 */
[C---:B------:R-:W-:Y:S02]  /*7780*/  ISETP.GE.AND P6, PT, R66.reuse, R209, PT ;  /* 0x000000d14200720c */ /* 0x040fe40003fc6270 */
[-C--:B------:R-:W-:Y:S01]  /*7790*/  ISETP.GE.AND P4, PT, R66, R208.reuse, PT ;  /* 0x000000d04200720c */ /* 0x080fe20003f86270 */
[----:B--2---:R-:W-:Y:S01]  /*77a0*/  FFMA.FTZ R60, R65, UR5, R60 ;  /* 0x00000005413c7c23 */ /* 0x004fe2000801003c */
[----:B------:R-:W-:Y:S01]  /*77b0*/  ISETP.GE.AND P3, PT, R45, R208, PT ;  /* 0x000000d02d00720c */ /* 0x000fe20003f66270 */
[----:B------:R-:W-:Y:S01]  /*77c0*/  FFMA.FTZ R61, R65, UR5, R61 ;  /* 0x00000005413d7c23 */ /* 0x000fe2000801003d */
[----:B------:R-:W-:Y:S01]  /*77d0*/  I2FP.F32.S32 R66, R66 ;  /* 0x0000004200427245 */ /* 0x000fe20000201400 */
[----:B------:R-:W2:Y:S01]  /*77e0*/  MUFU.TANH R55, R55 ;  /* 0x0000003700377308 */ /* 0x000ea20000002400 */
[----:B------:R-:W-:-:S02]  /*77f0*/  FSEL R211, R67, -INF , !P3 ;  /* 0xff80000043d37808 */ /* 0x000fc40005800000 */
[-C--:B------:R-:W-:Y:S01]  /*7800*/  ISETP.GE.AND P3, PT, R68, R209.reuse, PT ;  /* 0x000000d14400720c */ /* 0x080fe20003f66270 */
[----:B----4-:R-:W-:Y:S01]  /*7810*/  FFMA.FTZ R181, R66, UR5, R57 ;  /* 0x0000000542b57c23 */ /* 0x010fe20008010039 */
[----:B------:R-:W-:Y:S01]  /*7820*/  LOP3.LUT R57, R4, 0x91, RZ, 0xfc, !PT ;  /* 0x0000009104397812 */ /* 0x000fe200078efcff */
[----:B------:R-:W-:Y:S01]  /*7830*/  FFMA.FTZ R189, R66, UR5, R63 ;  /* 0x0000000542bd7c23 */ /* 0x000fe2000801003f */
[----:B------:R-:W-:Y:S01]  /*7840*/  FSEL R205, R62, -INF , !P2 ;  /* 0xff8000003ecd7808 */ /* 0x000fe20005000000 */
[----:B------:R-:W4:Y:S01]  /*7850*/  MUFU.TANH R45, R85 ;  /* 0x00000055002d7308 */ /* 0x000f220000002400 */
[----:B------:R-:W-:Y:S02]  /*7860*/  FSEL R213, R60, -INF , !P3 ;  /* 0xff8000003cd57808 */ /* 0x000fe40005800000 */
[C---:B------:R-:W-:Y:S02]  /*7870*/  ISETP.GE.AND P2, PT, R57.reuse, R209, PT ;  /* 0x000000d13900720c */ /* 0x040fe40003f46270 */
[----:B------:R-:W-:-:S02]  /*7880*/  ISETP.GE.AND P3, PT, R57, R208, PT ;  /* 0x000000d03900720c */ /* 0x000fc40003f66270 */
[----:B------:R-:W-:Y:S01]  /*7890*/  I2FP.F32.S32 R57, R57 ;  /* 0x0000003900397245 */ /* 0x000fe20000201400 */
[----:B------:R-:W4:Y:S01]  /*78a0*/  MUFU.TANH R50, R50 ;  /* 0x0000003200327308 */ /* 0x000f220000002400 */
[----:B------:R-:W-:Y:S02]  /*78b0*/  FSEL R217, R217, -INF , !P1 ;  /* 0xff800000d9d97808 */ /* 0x000fe40004800000 */
[----:B------:R-:W-:Y:S01]  /*78c0*/  LOP3.LUT R63, R4, 0x99, RZ, 0xfc, !PT ;  /* 0x00000099043f7812 */ /* 0x000fe200078efcff */
[C---:B------:R-:W-:Y:S01]  /*78d0*/  FFMA.FTZ R56, R57.reuse, UR5, R56 ;  /* 0x0000000539387c23 */ /* 0x040fe20008010038 */
[----:B------:R-:W-:Y:S01]  /*78e0*/  FFMA.FTZ R5, R57, UR5, R5 ;  /* 0x0000000539057c23 */ /* 0x000fe20008010005 */
[----:B------:R-:W-:Y:S02]  /*78f0*/  ISETP.GE.AND P1, PT, R68, R208, PT ;  /* 0x000000d04400720c */ /* 0x000fe40003f26270 */
[C---:B------:R-:W-:Y:S01]  /*7900*/  LOP3.LUT R57, R4.reuse, 0xa0, RZ, 0xfc, !PT ;  /* 0x000000a004397812 */ /* 0x040fe200078efcff */
[----:B------:R-:W4:Y:S01]  /*7910*/  MUFU.TANH R84, R84 ;  /* 0x0000005400547308 */ /* 0x000f220000002400 */
[----:B------:R-:W-:-:S02]  /*7920*/  LOP3.LUT R64, R4, 0x98, RZ, 0xfc, !PT ;  /* 0x0000009804407812 */ /* 0x000fc400078efcff */
[----:B------:R-:W-:Y:S02]  /*7930*/  FSEL R181, R181, -INF , !P4 ;  /* 0xff800000b5b57808 */ /* 0x000fe40006000000 */
[----:B------:R-:W-:Y:S02]  /*7940*/  FSEL R187, R56, -INF , !P2 ;  /* 0xff80000038bb7808 */ /* 0x000fe40005000000 */
[C---:B------:R-:W-:Y:S01]  /*7950*/  ISETP.GE.AND P4, PT, R63.reuse, R209, PT ;  /* 0x000000d13f00720c */ /* 0x040fe20003f86270 */
[----:B------:R-:W4:Y:S01]  /*7960*/  MUFU.TANH R51, R51 ;  /* 0x0000003300337308 */ /* 0x000f220000002400 */
[----:B------:R-:W-:Y:S02]  /*7970*/  ISETP.GE.AND P2, PT, R63, R208, PT ;  /* 0x000000d03f00720c */ /* 0x000fe40003f46270 */
[----:B------:R-:W-:Y:S02]  /*7980*/  FSEL R179, R5, -INF , !P3 ;  /* 0xff80000005b37808 */ /* 0x000fe40005800000 */
[----:B------:R-:W-:-:S02]  /*7990*/  FSEL R199, R61, -INF , !P1 ;  /* 0xff8000003dc77808 */ /* 0x000fc40004800000 */
[----:B------:R-:W-:Y:S01]  /*79a0*/  I2FP.F32.S32 R63, R63 ;  /* 0x0000003f003f7245 */ /* 0x000fe20000201400 */
[----:B------:R-:W4:Y:S01]  /*79b0*/  MUFU.TANH R77, R77 ;  /* 0x0000004d004d7308 */ /* 0x000f220000002400 */
[----:B------:R-:W-:Y:S02]  /*79c0*/  I2FP.F32.S32 R5, R57 ;  /* 0x0000003900057245 */ /* 0x000fe40000201400 */
[----:B------:R-:W-:Y:S01]  /*79d0*/  I2FP.F32.S32 R61, R64 ;  /* 0x00000040003d7245 */ /* 0x000fe20000201400 */
[----:B---3--:R-:W-:Y:S01]  /*79e0*/  FFMA.FTZ R93, R63, UR5, R93 ;  /* 0x000000053f5d7c23 */ /* 0x008fe2000801005d */
[C---:B------:R-:W-:Y:S01]  /*79f0*/  LOP3.LUT R56, R4.reuse, 0xa1, RZ, 0xfc, !PT ;  /* 0x000000a104387812 */ /* 0x040fe200078efcff */
[----:B------:R-:W-:Y:S01]  /*7a00*/  FFMA.FTZ R167, R5, UR5, R53 ;  /* 0x0000000505a77c23 */ /* 0x000fe20008010035 */
[-C--:B------:R-:W-:Y:S01]  /*7a10*/  ISETP.GE.AND P3, PT, R57, R209.reuse, PT ;  /* 0x000000d13900720c */ /* 0x080fe20003f66270 */
[C---:B-----5:R-:W-:Y:S01]  /*7a20*/  FFMA.FTZ R185, R61.reuse, UR5, R10 ;  /* 0x000000053db97c23 */ /* 0x060fe2000801000a */
[----:B------:R-:W-:Y:S01]  /*7a30*/  LOP3.LUT R10, R4, 0xa8, RZ, 0xfc, !PT ;  /* 0x000000a8040a7812 */ /* 0x000fe200078efcff */
[----:B------:R-:W-:Y:S01]  /*7a40*/  FFMA.FTZ R102, R61, UR5, R102 ;  /* 0x000000053d667c23 */ /* 0x000fe20008010066 */
[----:B------:R-:W-:Y:S01]  /*7a50*/  FSEL R189, R189, -INF , !P6 ;  /* 0xff800000bdbd7808 */ /* 0x000fe20007000000 */
[----:B------:R-:W-:Y:S01]  /*7a60*/  FFMA.FTZ R52, R63, UR5, R52 ;  /* 0x000000053f347c23 */ /* 0x000fe20008010034 */
[----:B------:R-:W-:Y:S01]  /*7a70*/  I2FP.F32.S32 R53, R56 ;  /* 0x0000003800357245 */ /* 0x000fe20000201400 */
[----:B------:R-:W-:Y:S01]  /*7a80*/  FFMA.FTZ R58, R5, UR5, R58 ;  /* 0x00000005053a7c23 */ /* 0x000fe2000801003a */
[C---:B------:R-:W-:Y:S01]  /*7a90*/  ISETP.GE.AND P1, PT, R64.reuse, R209, PT ;  /* 0x000000d14000720c */ /* 0x040fe20003f26270 */
[----:B------:R-:W-:Y:S01]  /*7aa0*/  MUFU.TANH R76, R76 ;  /* 0x0000004c004c7308 */ /* 0x000fe20000002400 */
[----:B------:R-:W-:Y:S01]  /*7ab0*/  ISETP.GE.AND P6, PT, R64, R208, PT ;  /* 0x000000d04000720c */ /* 0x000fe20003fc6270 */
[----:B------:R-:W-:Y:S01]  /*7ac0*/  FFMA.FTZ R48, R53, UR5, R48 ;  /* 0x0000000535307c23 */ /* 0x000fe20008010030 */
[----:B------:R-:W-:Y:S01]  /*7ad0*/  FSEL R171, R93, -INF , !P2 ;  /* 0xff8000005dab7808 */ /* 0x000fe20005000000 */
[----:B------:R-:W-:Y:S01]  /*7ae0*/  FFMA.FTZ R59, R53, UR5, R59 ;  /* 0x00000005353b7c23 */ /* 0x000fe2000801003b */
[----:B------:R-:W-:-:S02]  /*7af0*/  FSEL R167, R167, -INF , !P3 ;  /* 0xff800000a7a77808 */ /* 0x000fc40005800000 */
[CC--:B------:R-:W-:Y:S01]  /*7b00*/  ISETP.GE.AND P2, PT, R10.reuse, R209.reuse, PT ;  /* 0x000000d10a00720c */ /* 0x0c0fe20003f46270 */
[----:B------:R-:W3:Y:S01]  /*7b10*/  MUFU.TANH R46, R46 ;  /* 0x0000002e002e7308 */ /* 0x000ee20000002400 */
[----:B------:R-:W-:Y:S02]  /*7b20*/  ISETP.GE.AND P3, PT, R10, R208, PT ;  /* 0x000000d00a00720c */ /* 0x000fe40003f66270 */
[----:B------:R-:W-:Y:S02]  /*7b30*/  I2FP.F32.S32 R10, R10 ;  /* 0x0000000a000a7245 */ /* 0x000fe40000201400 */
[----:B------:R-:W-:Y:S02]  /*7b40*/  FSEL R185, R185, -INF , !P1 ;  /* 0xff800000b9b97808 */ /* 0x000fe40004800000 */
[----:B------:R-:W-:Y:S01]  /*7b50*/  FSEL R177, R102, -INF , !P6 ;  /* 0xff80000066b17808 */ /* 0x000fe20007000000 */
[C---:B------:R-:W-:Y:S01]  /*7b60*/  FFMA.FTZ R157, R10.reuse, UR5, R49 ;  /* 0x000000050a9d7c23 */ /* 0x040fe20008010031 */
[----:B------:R-:W-:Y:S01]  /*7b70*/  ISETP.GE.AND P1, PT, R57, R208, PT ;  /* 0x000000d03900720c */ /* 0x000fe20003f26270 */
[----:B------:R-:W-:Y:S01]  /*7b80*/  FFMA.FTZ R54, R10, UR5, R54 ;  /* 0x000000050a367c23 */ /* 0x000fe20008010036 */
[----:B------:R-:W-:Y:S01]  /*7b90*/  ISETP.GE.AND P6, PT, R56, R209, PT ;  /* 0x000000d13800720c */ /* 0x000fe20003fc6270 */
[----:B------:R-:W5:Y:S01]  /*7ba0*/  MUFU.TANH R47, R47 ;  /* 0x0000002f002f7308 */ /* 0x000f620000002400 */
[----:B------:R-:W-:-:S02]  /*7bb0*/  LOP3.LUT R5, R4, 0xa9, RZ, 0xfc, !PT ;  /* 0x000000a904057812 */ /* 0x000fc400078efcff */
[----:B------:R-:W-:Y:S02]  /*7bc0*/  FSEL R183, R52, -INF , !P4 ;  /* 0xff80000034b77808 */ /* 0x000fe40006000000 */
[----:B------:R-:W-:Y:S02]  /*7bd0*/  ISETP.GE.AND P4, PT, R56, R208, PT ;  /* 0x000000d03800720c */ /* 0x000fe40003f86270 */
[----:B------:R-:W-:Y:S01]  /*7be0*/  FSEL R151, R58, -INF , !P1 ;  /* 0xff8000003a977808 */ /* 0x000fe20004800000 */
[----:B------:R-:W5:Y:S01]  /*7bf0*/  MUFU.TANH R40, R40 ;  /* 0x0000002800287308 */ /* 0x000f620000002400 */
[----:B------:R-:W-:Y:S02]  /*7c00*/  FSEL R159, R48, -INF , !P6 ;  /* 0xff800000309f7808 */ /* 0x000fe40007000000 */
[----:B------:R-:W-:Y:S02]  /*7c10*/  LOP3.LUT R10, R4, 0xb0, RZ, 0xfc, !PT ;  /* 0x000000b0040a7812 */ /* 0x000fe400078efcff */
[----:B------:R-:W-:-:S02]  /*7c20*/  ISETP.GE.AND P1, PT, R5, R209, PT ;  /* 0x000000d10500720c */ /* 0x000fc40003f26270 */
[-C--:B------:R-:W-:Y:S01]  /*7c30*/  ISETP.GE.AND P6, PT, R5, R208.reuse, PT ;  /* 0x000000d00500720c */ /* 0x080fe20003fc6270 */
[----:B------:R-:W-:Y:S01]  /*7c40*/  MUFU.TANH R41, R41 ;  /* 0x0000002900297308 */ /* 0x000fe20000002400 */
[----:B------:R-:W-:Y:S02]  /*7c50*/  I2FP.F32.S32 R5, R5 ;  /* 0x0000000500057245 */ /* 0x000fe40000201400 */
[----:B------:R-:W-:Y:S02]  /*7c60*/  FSEL R149, R59, -INF , !P4 ;  /* 0xff8000003b957808 */ /* 0x000fe40006000000 */
[----:B------:R-:W-:Y:S01]  /*7c70*/  FSEL R157, R157, -INF , !P2 ;  /* 0xff8000009d9d7808 */ /* 0x000fe20005000000 */
[C---:B-1----:R-:W-:Y:S01]  /*7c80*/  FFMA.FTZ R44, R5.reuse, UR5, R44 ;  /* 0x00000005052c7c23 */ /* 0x042fe2000801002c */
[C---:B------:R-:W-:Y:S01]  /*7c90*/  ISETP.GE.AND P4, PT, R10.reuse, R209, PT ;  /* 0x000000d10a00720c */ /* 0x040fe20003f86270 */
[----:B--2---:R-:W-:Y:S01]  /*7ca0*/  FFMA.FTZ R55, R5, UR5, R55 ;  /* 0x0000000505377c23 */ /* 0x004fe20008010037 */
[----:B------:R-:W-:Y:S01]  /*7cb0*/  ISETP.GE.AND P2, PT, R10, R208, PT ;  /* 0x000000d00a00720c */ /* 0x000fe20003f46270 */
[----:B------:R-:W1:Y:S01]  /*7cc0*/  MUFU.TANH R42, R42 ;  /* 0x0000002a002a7308 */ /* 0x000e620000002400 */
[----:B------:R-:W-:-:S02]  /*7cd0*/  I2FP.F32.S32 R10, R10 ;  /* 0x0000000a000a7245 */ /* 0x000fc40000201400 */
[----:B------:R-:W-:Y:S02]  /*7ce0*/  LOP3.LUT R49, R4, 0xb1, RZ, 0xfc, !PT ;  /* 0x000000b104317812 */ /* 0x000fe400078efcff */
[----:B------:R-:W-:Y:S01]  /*7cf0*/  FSEL R147, R54, -INF , !P3 ;  /* 0xff80000036937808 */ /* 0x000fe20005800000 */
[----:B----4-:R-:W-:Y:S01]  /*7d00*/  FFMA.FTZ R45, R10, UR5, R45 ;  /* 0x000000050a2d7c23 */ /* 0x010fe2000801002d */
[----:B------:R-:W-:Y:S01]  /*7d10*/  FSEL R153, R44, -INF , !P1 ;  /* 0xff8000002c997808 */ /* 0x000fe20004800000 */
[----:B------:R-:W-:Y:S01]  /*7d20*/  FFMA.FTZ R50, R10, UR5, R50 ;  /* 0x000000050a327c23 */ /* 0x000fe20008010032 */
[C---:B------:R-:W-:Y:S01]  /*7d30*/  ISETP.GE.AND P3, PT, R49.reuse, R209, PT ;  /* 0x000000d13100720c */ /* 0x040fe20003f66270 */
[----:B------:R-:W2:Y:S01]  /*7d40*/  MUFU.TANH R43, R43 ;  /* 0x0000002b002b7308 */ /* 0x000ea20000002400 */
[----:B------:R-:W-:Y:S02]  /*7d50*/  ISETP.GE.AND P1, PT, R49, R208, PT ;  /* 0x000000d03100720c */ /* 0x000fe40003f26270 */
[----:B------:R-:W-:-:S02]  /*7d60*/  LOP3.LUT R5, R4, 0xb8, RZ, 0xfc, !PT ;  /* 0x000000b804057812 */ /* 0x000fc400078efcff */
[----:B------:R-:W-:Y:S02]  /*7d70*/  I2FP.F32.S32 R49, R49 ;  /* 0x0000003100317245 */ /* 0x000fe40000201400 */
[----:B------:R-:W-:Y:S01]  /*7d80*/  LOP3.LUT R10, R4, 0xb9, RZ, 0xfc, !PT ;  /* 0x000000b9040a7812 */ /* 0x000fe200078efcff */
[----:B------:R-:W4:Y:S01]  /*7d90*/  MUFU.TANH R36, R36 ;  /* 0x0000002400247308 */ /* 0x000f220000002400 */
[----:B------:R-:W-:Y:S01]  /*7da0*/  FSEL R145, R55, -INF , !P6 ;  /* 0xff80000037917808 */ /* 0x000fe20007000000 */
[----:B------:R-:W-:Y:S01]  /*7db0*/  FFMA.FTZ R84, R49, UR5, R84 ;  /* 0x0000000531547c23 */ /* 0x000fe20008010054 */
[----:B------:R-:W-:Y:S01]  /*7dc0*/  FSEL R101, R45, -INF , !P4 ;  /* 0xff8000002d657808 */ /* 0x000fe20006000000 */
[----:B------:R-:W-:Y:S01]  /*7dd0*/  FFMA.FTZ R51, R49, UR5, R51 ;  /* 0x0000000531337c23 */ /* 0x000fe20008010033 */
[C---:B------:R-:W-:Y:S02]  /*7de0*/  ISETP.GE.AND P6, PT, R5.reuse, R209, PT ;  /* 0x000000d10500720c */ /* 0x040fe40003fc6270 */
[----:B------:R-:W-:Y:S01]  /*7df0*/  ISETP.GE.AND P4, PT, R5, R208, PT ;  /* 0x000000d00500720c */ /* 0x000fe20003f86270 */
[----:B------:R-:W-:Y:S01]  /*7e00*/  MUFU.TANH R37, R37 ;  /* 0x0000002500257308 */ /* 0x000fe20000002400 */
[----:B------:R-:W-:-:S02]  /*7e10*/  I2FP.F32.S32 R5, R5 ;  /* 0x0000000500057245 */ /* 0x000fc40000201400 */
[----:B------:R-:W-:Y:S02]  /*7e20*/  I2FP.F32.S32 R45, R10 ;  /* 0x0000000a002d7245 */ /* 0x000fe40000201400 */
[----:B------:R-:W-:Y:S01]  /*7e30*/  FSEL R81, R50, -INF , !P2 ;  /* 0xff80000032517808 */ /* 0x000fe20005000000 */
[C---:B------:R-:W-:Y:S01]  /*7e40*/  FFMA.FTZ R77, R5.reuse, UR5, R77 ;  /* 0x00000005054d7c23 */ /* 0x040fe2000801004d */
[----:B------:R-:W-:Y:S01]  /*7e50*/  FSEL R100, R84, -INF , !P3 ;  /* 0xff80000054647808 */ /* 0x000fe20005800000 */
[----:B---3--:R-:W-:Y:S01]  /*7e60*/  FFMA.FTZ R46, R5, UR5, R46 ;  /* 0x00000005052e7c23 */ /* 0x008fe2000801002e */
[C---:B------:R-:W-:Y:S01]  /*7e70*/  FFMA.FTZ R76, R45.reuse, UR5, R76 ;  /* 0x000000052d4c7c23 */ /* 0x040fe2000801004c */
[----:B------:R-:W-:Y:S01]  /*7e80*/  LOP3.LUT R49, R4, 0xc0, RZ, 0xfc, !PT ;  /* 0x000000c004317812 */ /* 0x000fe200078efcff */
[----:B------:R-:W3:Y:S01]  /*7e90*/  MUFU.TANH R38, R38 ;  /* 0x0000002600267308 */ /* 0x000ee20000002400 */
[C---:B------:R-:W-:Y:S01]  /*7ea0*/  ISETP.GE.AND P2, PT, R10.reuse, R209, PT ;  /* 0x000000d10a00720c */ /* 0x040fe20003f46270 */
[----:B-----5:R-:W-:Y:S01]  /*7eb0*/  FFMA.FTZ R47, R45, UR5, R47 ;  /* 0x000000052d2f7c23 */ /* 0x020fe2000801002f */
[----:B------:R-:W-:-:S02]  /*7ec0*/  ISETP.GE.AND P3, PT, R10, R208, PT ;  /* 0x000000d00a00720c */ /* 0x000fc40003f66270 */
[----:B------:R-:W-:Y:S02]  /*7ed0*/  LOP3.LUT R10, R4, 0xc1, RZ, 0xfc, !PT ;  /* 0x000000c1040a7812 */ /* 0x000fe400078efcff */
[----:B------:R-:W-:Y:S01]  /*7ee0*/  FSEL R80, R51, -INF , !P1 ;  /* 0xff80000033507808 */ /* 0x000fe20004800000 */
[----:B------:R-:W5:Y:S01]  /*7ef0*/  MUFU.TANH R39, R39 ;  /* 0x0000002700277308 */ /* 0x000f620000002400 */
[----:B------:R-:W-:Y:S02]  /*7f00*/  FSEL R99, R77, -INF , !P6 ;  /* 0xff8000004d637808 */ /* 0x000fe40007000000 */
[C---:B------:R-:W-:Y:S02]  /*7f10*/  ISETP.GE.AND P1, PT, R49.reuse, R209, PT ;  /* 0x000000d13100720c */ /* 0x040fe40003f26270 */
[----:B------:R-:W-:Y:S02]  /*7f20*/  ISETP.GE.AND P6, PT, R49, R208, PT ;  /* 0x000000d03100720c */ /* 0x000fe40003fc6270 */
[----:B------:R-:W-:Y:S01]  /*7f30*/  FSEL R79, R46, -INF , !P4 ;  /* 0xff8000002e4f7808 */ /* 0x000fe20006000000 */
[----:B------:R-:W5:Y:S01]  /*7f40*/  MUFU.TANH R32, R32 ;  /* 0x0000002000207308 */ /* 0x000f620000002400 */
[----:B------:R-:W-:-:S02]  /*7f50*/  FSEL R98, R76, -INF , !P2 ;  /* 0xff8000004c627808 */ /* 0x000fc40005000000 */
[----:B------:R-:W-:Y:S02]  /*7f60*/  I2FP.F32.S32 R49, R49 ;  /* 0x0000003100317245 */ /* 0x000fe40000201400 */
[C---:B------:R-:W-:Y:S02]  /*7f70*/  ISETP.GE.AND P4, PT, R10.reuse, R209, PT ;  /* 0x000000d10a00720c */ /* 0x040fe40003f86270 */
[----:B------:R-:W-:Y:S01]  /*7f80*/  ISETP.GE.AND P2, PT, R10, R208, PT ;  /* 0x000000d00a00720c */ /* 0x000fe20003f46270 */
[C---:B------:R-:W-:Y:S01]  /*7f90*/  FFMA.FTZ R97, R49.reuse, UR5, R40 ;  /* 0x0000000531617c23 */ /* 0x040fe20008010028 */
[----:B------:R-:W-:Y:S01]  /*7fa0*/  I2FP.F32.S32 R10, R10 ;  /* 0x0000000a000a7245 */ /* 0x000fe20000201400 */
[----:B-1----:R-:W-:Y:S01]  /*7fb0*/  FFMA.FTZ R42, R49, UR5, R42 ;  /* 0x00000005312a7c23 */ /* 0x002fe2000801002a */
[C---:B------:R-:W-:Y:S01]  /*7fc0*/  LOP3.LUT R5, R4.reuse, 0xc8, RZ, 0xfc, !PT ;  /* 0x000000c804057812 */ /* 0x040fe200078efcff */
[----:B------:R-:W-:Y:S01]  /*7fd0*/  MUFU.TANH R33, R33 ;  /* 0x0000002100217308 */ /* 0x000fe20000002400 */
[----:B------:R-:W-:Y:S01]  /*7fe0*/  LOP3.LUT R40, R4, 0xc9, RZ, 0xfc, !PT ;  /* 0x000000c904287812 */ /* 0x000fe200078efcff */
[C---:B------:R-:W-:Y:S01]  /*7ff0*/  FFMA.FTZ R41, R10.reuse, UR5, R41 ;  /* 0x000000050a297c23 */ /* 0x040fe20008010029 */
[----:B------:R-:W-:Y:S01]  /*8000*/  FSEL R78, R47, -INF , !P3 ;  /* 0xff8000002f4e7808 */ /* 0x000fe20005800000 */
[----:B--2---:R-:W-:Y:S01]  /*8010*/  FFMA.FTZ R43, R10, UR5, R43 ;  /* 0x000000050a2b7c23 */ /* 0x004fe2000801002b */
[----:B------:R-:W-:-:S02]  /*8020*/  FSEL R97, R97, -INF , !P1 ;  /* 0xff80000061617808 */ /* 0x000fc40004800000 */
[C---:B------:R-:W-:Y:S01]  /*8030*/  ISETP.GE.AND P3, PT, R5.reuse, R209, PT ;  /* 0x000000d10500720c */ /* 0x040fe20003f66270 */
[----:B------:R-:W1:Y:S01]  /*8040*/  MUFU.TANH R34, R34 ;  /* 0x0000002200227308 */ /* 0x000e620000002400 */
[----:B------:R-:W-:Y:S02]  /*8050*/  ISETP.GE.AND P1, PT, R5, R208, PT ;  /* 0x000000d00500720c */ /* 0x000fe40003f26270 */
[----:B------:R-:W-:Y:S02]  /*8060*/  FSEL R77, R42, -INF , !P6 ;  /* 0xff8000002a4d7808 */ /* 0x000fe40007000000 */
[----:B------:R-:W-:Y:S02]  /*8070*/  FSEL R96, R41, -INF , !P4 ;  /* 0xff80000029607808 */ /* 0x000fe40006000000 */
[----:B------:R-:W-:Y:S01]  /*8080*/  I2FP.F32.S32 R5, R5 ;  /* 0x0000000500057245 */ /* 0x000fe20000201400 */
[----:B------:R-:W2:Y:S01]  /*8090*/  MUFU.TANH R35, R35 ;  /* 0x0000002300237308 */ /* 0x000ea20000002400 */
[----:B------:R-:W-:-:S02]  /*80a0*/  ISETP.GE.AND P6, PT, R40, R209, PT ;  /* 0x000000d12800720c */ /* 0x000fc40003fc6270 */
[----:B------:R-:W-:Y:S01]  /*80b0*/  ISETP.GE.AND P4, PT, R40, R208, PT ;  /* 0x000000d02800720c */ /* 0x000fe20003f86270 */
[C---:B----4-:R-:W-:Y:S01]  /*80c0*/  FFMA.FTZ R36, R5.reuse, UR5, R36 ;  /* 0x0000000505247c23 */ /* 0x050fe20008010024 */
[----:B------:R-:W-:Y:S01]  /*80d0*/  I2FP.F32.S32 R40, R40 ;  /* 0x0000002800287245 */ /* 0x000fe20000201400 */
[----:B---3--:R-:W-:Y:S01]  /*80e0*/  FFMA.FTZ R38, R5, UR5, R38 ;  /* 0x0000000505267c23 */ /* 0x008fe20008010026 */
[----:B------:R-:W-:Y:S01]  /*80f0*/  FSEL R76, R43, -INF , !P2 ;  /* 0xff8000002b4c7808 */ /* 0x000fe20005000000 */
[----:B------:R-:W3:Y:S01]  /*8100*/  MUFU.TANH R28, R28 ;  /* 0x0000001c001c7308 */ /* 0x000ee20000002400 */
[----:B------:R-:W-:Y:S01]  /*8110*/  FSEL R95, R36, -INF , !P3 ;  /* 0xff800000245f7808 */ /* 0x000fe20005800000 */
[----:B------:R-:W-:Y:S01]  /*8120*/  FFMA.FTZ R94, R40, UR5, R37 ;  /* 0x00000005285e7c23 */ /* 0x000fe20008010025 */
[----:B------:R-:W-:Y:S01]  /*8130*/  LOP3.LUT R37, R4, 0xd0, RZ, 0xfc, !PT ;  /* 0x000000d004257812 */ /* 0x000fe200078efcff */
[----:B-----5:R-:W-:Y:S01]  /*8140*/  FFMA.FTZ R39, R40, UR5, R39 ;  /* 0x0000000528277c23 */ /* 0x020fe20008010027 */
[----:B------:R-:W-:-:S02]  /*8150*/  LOP3.LUT R10, R4, 0xd1, RZ, 0xfc, !PT ;  /* 0x000000d1040a7812 */ /* 0x000fc400078efcff */
[C---:B------:R-:W-:Y:S01]  /*8160*/  ISETP.GE.AND P2, PT, R37.reuse, R209, PT ;  /* 0x000000d12500720c */ /* 0x040fe20003f46270 */
[----:B------:R-:W4:Y:S01]  /*8170*/  MUFU.TANH R29, R29 ;  /* 0x0000001d001d7308 */ /* 0x000f220000002400 */
[-C--:B------:R-:W-:Y:S02]  /*8180*/  ISETP.GE.AND P3, PT, R37, R208.reuse, PT ;  /* 0x000000d02500720c */ /* 0x080fe40003f66270 */
[----:B------:R-:W-:Y:S02]  /*8190*/  I2FP.F32.S32 R37, R37 ;  /* 0x0000002500257245 */ /* 0x000fe40000201400 */
[----:B------:R-:W-:Y:S02]  /*81a0*/  FSEL R75, R38, -INF , !P1 ;  /* 0xff800000264b7808 */ /* 0x000fe40004800000 */
[----:B------:R-:W-:Y:S01]  /*81b0*/  FSEL R94, R94, -INF , !P6 ;  /* 0xff8000005e5e7808 */ /* 0x000fe20007000000 */
[C---:B------:R-:W-:Y:S01]  /*81c0*/  FFMA.FTZ R32, R37.reuse, UR5, R32 ;  /* 0x0000000525207c23 */ /* 0x040fe20008010020 */
[C---:B------:R-:W-:Y:S01]  /*81d0*/  ISETP.GE.AND P1, PT, R10.reuse, R209, PT ;  /* 0x000000d10a00720c */ /* 0x040fe20003f26270 */
[----:B------:R-:W5:Y:S01]  /*81e0*/  MUFU.TANH R31, R31 ;  /* 0x0000001f001f7308 */ /* 0x000f620000002400 */
[----:B------:R-:W-:Y:S01]  /*81f0*/  ISETP.GE.AND P6, PT, R10, R208, PT ;  /* 0x000000d00a00720c */ /* 0x000fe20003fc6270 */
[----:B-1----:R-:W-:Y:S01]  /*8200*/  FFMA.FTZ R34, R37, UR5, R34 ;  /* 0x0000000525227c23 */ /* 0x002fe20008010022 */
[----:B------:R-:W-:-:S02]  /*8210*/  I2FP.F32.S32 R10, R10 ;  /* 0x0000000a000a7245 */ /* 0x000fc40000201400 */
[----:B------:R-:W-:Y:S02]  /*8220*/  LOP3.LUT R5, R4, 0xd8, RZ, 0xfc, !PT ;  /* 0x000000d804057812 */ /* 0x000fe400078efcff */
[----:B------:R-:W-:Y:S01]  /*8230*/  FSEL R74, R39, -INF , !P4 ;  /* 0xff800000274a7808 */ /* 0x000fe20006000000 */
[----:B------:R-:W1:Y:S01]  /*8240*/  MUFU.TANH R24, R24 ;  /* 0x0000001800187308 */ /* 0x000e620000002400 */
[----:B------:R-:W-:Y:S01]  /*8250*/  FFMA.FTZ R33, R10, UR5, R33 ;  /* 0x000000050a217c23 */ /* 0x000fe20008010021 */
[----:B------:R-:W-:Y:S01]  /*8260*/  FSEL R93, R32, -INF , !P2 ;  /* 0xff800000205d7808 */ /* 0x000fe20005000000 */
[----:B--2---:R-:W-:Y:S01]  /*8270*/  FFMA.FTZ R35, R10, UR5, R35 ;  /* 0x000000050a237c23 */ /* 0x004fe20008010023 */
[C---:B------:R-:W-:Y:S02]  /*8280*/  ISETP.GE.AND P4, PT, R5.reuse, R209, PT ;  /* 0x000000d10500720c */ /* 0x040fe40003f86270 */
[----:B------:R-:W-:Y:S02]  /*8290*/  ISETP.GE.AND P2, PT, R5, R208, PT ;  /* 0x000000d00500720c */ /* 0x000fe40003f46270 */
[----:B------:R-:W2:Y:S01]  /*82a0*/  MUFU.TANH R26, R26 ;  /* 0x0000001a001a7308 */ /* 0x000ea20000002400 */
[----:B------:R-:W-:-:S02]  /*82b0*/  LOP3.LUT R10, R4, 0xd9, RZ, 0xfc, !PT ;  /* 0x000000d9040a7812 */ /* 0x000fc400078efcff */
[----:B------:R-:W-:Y:S02]  /*82c0*/  I2FP.F32.S32 R5, R5 ;  /* 0x0000000500057245 */ /* 0x000fe40000201400 */
[----:B------:R-:W-:Y:S02]  /*82d0*/  FSEL R73, R34, -INF , !P3 ;  /* 0xff80000022497808 */ /* 0x000fe40005800000 */
[----:B------:R-:W-:Y:S01]  /*82e0*/  FSEL R92, R33, -INF , !P1 ;  /* 0xff800000215c7808 */ /* 0x000fe20004800000 */
[----:B------:R-:W2:Y:S01]  /*82f0*/  MUFU.TANH R30, R30 ;  /* 0x0000001e001e7308 */ /* 0x000ea20000002400 */
[C---:B------:R-:W-:Y:S01]  /*8300*/  ISETP.GE.AND P3, PT, R10.reuse, R209, PT ;  /* 0x000000d10a00720c */ /* 0x040fe20003f66270 */
[----:B---3--:R-:W-:Y:S01]  /*8310*/  FFMA.FTZ R91, R5, UR5, R28 ;  /* 0x00000005055b7c23 */ /* 0x008fe2000801001c */
[----:B------:R-:W-:Y:S02]  /*8320*/  ISETP.GE.AND P1, PT, R10, R208, PT ;  /* 0x000000d00a00720c */ /* 0x000fe40003f26270 */
[----:B------:R-:W-:-:S02]  /*8330*/  I2FP.F32.S32 R10, R10 ;  /* 0x0000000a000a7245 */ /* 0x000fc40000201400 */
[----:B------:R-:W-:Y:S01]  /*8340*/  LOP3.LUT R28, R4, 0xe0, RZ, 0xfc, !PT ;  /* 0x000000e0041c7812 */ /* 0x000fe200078efcff */
[----:B------:R-:W3:Y:S01]  /*8350*/  MUFU.TANH R27, R27 ;  /* 0x0000001b001b7308 */ /* 0x000ee20000002400 */
[----:B------:R-:W-:Y:S01]  /*8360*/  FSEL R72, R35, -INF , !P6 ;  /* 0xff80000023487808 */ /* 0x000fe20007000000 */
[C---:B----4-:R-:W-:Y:S01]  /*8370*/  FFMA.FTZ R90, R10.reuse, UR5, R29 ;  /* 0x000000050a5a7c23 */ /* 0x050fe2000801001d */
[----:B------:R-:W-:Y:S01]  /*8380*/  I2FP.F32.S32 R29, R28 ;  /* 0x0000001c001d7245 */ /* 0x000fe20000201400 */
[----:B-----5:R-:W-:Y:S01]  /*8390*/  FFMA.FTZ R31, R10, UR5, R31 ;  /* 0x000000050a1f7c23 */ /* 0x020fe2000801001f */
[----:B------:R-:W-:Y:S02]  /*83a0*/  ISETP.GE.AND P6, PT, R28, R209, PT ;  /* 0x000000d11c00720c */ /* 0x000fe40003fc6270 */
[----:B------:R-:W-:Y:S01]  /*83b0*/  FSEL R91, R91, -INF , !P4 ;  /* 0xff8000005b5b7808 */ /* 0x000fe20006000000 */
[----:B------:R-:W4:Y:S01]  /*83c0*/  MUFU.TANH R20, R20 ;  /* 0x0000001400147308 */ /* 0x000f220000002400 */
[C---:B-1----:R-:W-:Y:S01]  /*83d0*/  FFMA.FTZ R24, R29.reuse, UR5, R24 ;  /* 0x000000051d187c23 */ /* 0x042fe20008010018 */
[----:B--2---:R-:W-:Y:S01]  /*83e0*/  FFMA.FTZ R26, R29, UR5, R26 ;  /* 0x000000051d1a7c23 */ /* 0x004fe2000801001a */
[----:B------:R-:W-:Y:S01]  /*83f0*/  FFMA.FTZ R30, R5, UR5, R30 ;  /* 0x00000005051e7c23 */ /* 0x000fe2000801001e */
[----:B------:R-:W-:-:S02]  /*8400*/  LOP3.LUT R29, R4, 0xe8, RZ, 0xfc, !PT ;  /* 0x000000e8041d7812 */ /* 0x000fc400078efcff */
[----:B------:R-:W-:Y:S02]  /*8410*/  LOP3.LUT R5, R4, 0xe1, RZ, 0xfc, !PT ;  /* 0x000000e104057812 */ /* 0x000fe400078efcff */
[----:B------:R-:W1:Y:S01]  /*8420*/  MUFU.TANH R25, R25 ;  /* 0x0000001900197308 */ /* 0x000e620000002400 */
[----:B------:R-:W-:Y:S02]  /*8430*/  FSEL R70, R31, -INF , !P1 ;  /* 0xff8000001f467808 */ /* 0x000fe40004800000 */
[----:B------:R-:W-:Y:S02]  /*8440*/  FSEL R89, R24, -INF , !P6 ;  /* 0xff80000018597808 */ /* 0x000fe40007000000 */
[-C--:B------:R-:W-:Y:S02]  /*8450*/  ISETP.GE.AND P4, PT, R28, R208.reuse, PT ;  /* 0x000000d01c00720c */ /* 0x080fe40003f86270 */
[C---:B------:R-:W-:Y:S01]  /*8460*/  ISETP.GE.AND P1, PT, R29.reuse, R209, PT ;  /* 0x000000d11d00720c */ /* 0x040fe20003f26270 */
[----:B------:R-:W2:Y:S01]  /*8470*/  MUFU.TANH R22, R22 ;  /* 0x0000001600167308 */ /* 0x000ea20000002400 */
[----:B------:R-:W-:-:S02]  /*8480*/  ISETP.GE.AND P6, PT, R29, R208, PT ;  /* 0x000000d01d00720c */ /* 0x000fc40003fc6270 */
[----:B------:R-:W-:Y:S02]  /*8490*/  I2FP.F32.S32 R28, R5 ;  /* 0x00000005001c7245 */ /* 0x000fe40000201400 */
[----:B------:R-:W-:Y:S02]  /*84a0*/  I2FP.F32.S32 R29, R29 ;  /* 0x0000001d001d7245 */ /* 0x000fe40000201400 */
[----:B------:R-:W-:Y:S01]  /*84b0*/  FSEL R71, R30, -INF , !P2 ;  /* 0xff8000001e477808 */ /* 0x000fe20005000000 */
[----:B------:R-:W5:Y:S01]  /*84c0*/  MUFU.TANH R16, R16 ;  /* 0x0000001000107308 */ /* 0x000f620000002400 */
[----:B------:R-:W-:Y:S01]  /*84d0*/  FSEL R90, R90, -INF , !P3 ;  /* 0xff8000005a5a7808 */ /* 0x000fe20005800000 */
[C---:B---3--:R-:W-:Y:S01]  /*84e0*/  FFMA.FTZ R27, R28.reuse, UR5, R27 ;  /* 0x000000051c1b7c23 */ /* 0x048fe2000801001b */
[----:B----4-:R-:W-:Y:S01]  /*84f0*/  FFMA.FTZ R20, R29, UR5, R20 ;  /* 0x000000051d147c23 */ /* 0x010fe20008010014 */
[C---:B------:R-:W-:Y:S01]  /*8500*/  ISETP.GE.AND P2, PT, R5.reuse, R209, PT ;  /* 0x000000d10500720c */ /* 0x040fe20003f46270 */
[----:B-1----:R-:W-:Y:S01]  /*8510*/  FFMA.FTZ R25, R28, UR5, R25 ;  /* 0x000000051c197c23 */ /* 0x002fe20008010019 */
[----:B------:R-:W-:-:S02]  /*8520*/  ISETP.GE.AND P3, PT, R5, R208, PT ;  /* 0x000000d00500720c */ /* 0x000fc40003f66270 */
[----:B------:R-:W1:Y:S01]  /*8530*/  MUFU.TANH R18, R18 ;  /* 0x0000001200127308 */ /* 0x000e620000002400 */
[----:B------:R-:W-:Y:S01]  /*8540*/  LOP3.LUT R5, R4, 0xf0, RZ, 0xfc, !PT ;  /* 0x000000f004057812 */ /* 0x000fe200078efcff */
[----:B--2---:R-:W-:Y:S01]  /*8550*/  FFMA.FTZ R22, R29, UR5, R22 ;  /* 0x000000051d167c23 */ /* 0x004fe20008010016 */
[----:B------:R-:W-:Y:S02]  /*8560*/  FSEL R68, R27, -INF , !P3 ;  /* 0xff8000001b447808 */ /* 0x000fe40005800000 */
[----:B------:R-:W-:Y:S02]  /*8570*/  FSEL R87, R20, -INF , !P1 ;  /* 0xff80000014577808 */ /* 0x000fe40004800000 */
[C---:B------:R-:W-:Y:S01]  /*8580*/  ISETP.GE.AND P3, PT, R5.reuse, R209, PT ;  /* 0x000000d10500720c */ /* 0x040fe20003f66270 */
[----:B------:R-:W2:Y:S01]  /*8590*/  MUFU.TANH R21, R21 ;  /* 0x0000001500157308 */ /* 0x000ea20000002400 */
[----:B------:R-:W-:Y:S02]  /*85a0*/  ISETP.GE.AND P1, PT, R5, R208, PT ;  /* 0x000000d00500720c */ /* 0x000fe40003f26270 */
[----:B------:R-:W-:-:S02]  /*85b0*/  LOP3.LUT R10, R4, 0xe9, RZ, 0xfc, !PT ;  /* 0x000000e9040a7812 */ /* 0x000fc400078efcff */
[----:B------:R-:W-:Y:S02]  /*85c0*/  I2FP.F32.S32 R5, R5 ;  /* 0x0000000500057245 */ /* 0x000fe40000201400 */
[----:B------:R-:W-:Y:S01]  /*85d0*/  FSEL R69, R26, -INF , !P4 ;  /* 0xff8000001a457808 */ /* 0x000fe20006000000 */
[----:B------:R-:W3:Y:S01]  /*85e0*/  MUFU.TANH R23, R23 ;  /* 0x0000001700177308 */ /* 0x000ee20000002400 */
[----:B------:R-:W-:Y:S01]  /*85f0*/  FSEL R88, R25, -INF , !P2 ;  /* 0xff80000019587808 */ /* 0x000fe20005000000 */
[C---:B-----5:R-:W-:Y:S01]  /*8600*/  FFMA.FTZ R16, R5.reuse, UR5, R16 ;  /* 0x0000000505107c23 */ /* 0x060fe20008010010 */
[C---:B------:R-:W-:Y:S01]  /*8610*/  ISETP.GE.AND P4, PT, R10.reuse, R209, PT ;  /* 0x000000d10a00720c */ /* 0x040fe20003f86270 */
[----:B-1----:R-:W-:Y:S01]  /*8620*/  FFMA.FTZ R18, R5, UR5, R18 ;  /* 0x0000000505127c23 */ /* 0x002fe20008010012 */
[----:B------:R-:W-:Y:S02]  /*8630*/  ISETP.GE.AND P2, PT, R10, R208, PT ;  /* 0x000000d00a00720c */ /* 0x000fe40003f46270 */
[----:B------:R-:W-:Y:S01]  /*8640*/  I2FP.F32.S32 R10, R10 ;  /* 0x0000000a000a7245 */ /* 0x000fe20000201400 */
[----:B------:R-:W1:Y:S01]  /*8650*/  MUFU.TANH R13, R13 ;  /* 0x0000000d000d7308 */ /* 0x000e620000002400 */
[----:B------:R-:W-:-:S02]  /*8660*/  FSEL R67, R22, -INF , !P6 ;  /* 0xff80000016437808 */ /* 0x000fc40007000000 */
[----:B------:R-:W-:Y:S01]  /*8670*/  LOP3.LUT R5, R4, 0xf1, RZ, 0xfc, !PT ;  /* 0x000000f104057812 */ /* 0x000fe200078efcff */
[----:B--2---:R-:W-:Y:S01]  /*8680*/  FFMA.FTZ R21, R10, UR5, R21 ;  /* 0x000000050a157c23 */ /* 0x004fe20008010015 */
[C---:B------:R-:W-:Y:S02]  /*8690*/  ISETP.GE.AND P6, PT, R4.reuse, R209, PT ;  /* 0x000000d10400720c */ /* 0x040fe40003fc6270 */
[----:B------:R-:W-:Y:S01]  /*86a0*/  LOP3.LUT R4, R4, 0xf9, RZ, 0xfc, !PT ;  /* 0x000000f904047812 */ /* 0x000fe200078efcff */
[----:B------:R-:W2:Y:S01]  /*86b0*/  MUFU.TANH R17, R17 ;  /* 0x0000001100117308 */ /* 0x000ea20000002400 */
[----:B------:R-:W-:Y:S01]  /*86c0*/  FSEL R85, R16, -INF , !P3 ;  /* 0xff80000010557808 */ /* 0x000fe20005800000 */
[----:B---3--:R-:W-:Y:S01]  /*86d0*/  FFMA.FTZ R23, R10, UR5, R23 ;  /* 0x000000050a177c23 */ /* 0x008fe20008010017 */
[----:B------:R-:W-:Y:S02]  /*86e0*/  I2FP.F32.S32 R16, R4 ;  /* 0x0000000400107245 */ /* 0x000fe40000201400 */
[----:B------:R-:W-:-:S02]  /*86f0*/  I2FP.F32.S32 R10, R5 ;  /* 0x00000005000a7245 */ /* 0x000fc40000201400 */
[----:B------:R-:W-:Y:S01]  /*8700*/  FSEL R86, R21, -INF , !P4 ;  /* 0xff80000015567808 */ /* 0x000fe20006000000 */
[----:B------:R-:W3:Y:S01]  /*8710*/  MUFU.TANH R19, R19 ;  /* 0x0000001300137308 */ /* 0x000ee20000002400 */
[----:B------:R-:W-:Y:S01]  /*8720*/  FSEL R66, R23, -INF , !P2 ;  /* 0xff80000017427808 */ /* 0x000fe20005000000 */
[----:B-1----:R-:W-:Y:S01]  /*8730*/  FFMA.FTZ R13, R16, UR5, R13 ;  /* 0x00000005100d7c23 */ /* 0x002fe2000801000d */
[----:B------:R-:W-:Y:S01]  /*8740*/  BAR.SYNC.DEFER_BLOCKING 0x0 ;  /* 0x0000000000007b1d */ /* 0x000fe20000010000 */
[CC--:B------:R-:W-:Y:S02]  /*8750*/  ISETP.GE.AND P4, PT, R5.reuse, R209.reuse, PT ;  /* 0x000000d10500720c */ /* 0x0c0fe40003f86270 */
[-C--:B------:R-:W-:Y:S02]  /*8760*/  ISETP.GE.AND P2, PT, R5, R208.reuse, PT ;  /* 0x000000d00500720c */ /* 0x080fe40003f46270 */
[----:B------:R-:W-:Y:S01]  /*8770*/  ISETP.GE.AND P3, PT, R4, R209, PT ;  /* 0x000000d10400720c */ /* 0x000fe20003f66270 */
[----:B------:R-:W1:Y:S01]  /*8780*/  MUFU.TANH R15, R15 ;  /* 0x0000000f000f7308 */ /* 0x000e620000002400 */
[----:B------:R-:W-:Y:S01]  /*8790*/  FSEL R65, R18, -INF , !P1 ;  /* 0xff80000012417808 */ /* 0x000fe20004800000 */
[----:B--2---:R-:W-:Y:S01]  /*87a0*/  FFMA.FTZ R17, R10, UR5, R17 ;  /* 0x000000050a117c23 */ /* 0x004fe20008010011 */
[----:B------:R-:W-:-:S02]  /*87b0*/  ISETP.GE.AND P1, PT, R4, R208, PT ;  /* 0x000000d00400720c */ /* 0x000fc40003f26270 */
[----:B------:R-:W-:Y:S02]  /*87c0*/  FSEL R82, R13, -INF , !P3 ;  /* 0xff8000000d527808 */ /* 0x000fe40005800000 */
[----:B------:R-:W-:Y:S01]  /*87d0*/  FSEL R84, R17, -INF , !P4 ;  /* 0xff80000011547808 */ /* 0x000fe20006000000 */
[----:B---3--:R-:W-:Y:S01]  /*87e0*/  FFMA.FTZ R19, R10, UR5, R19 ;  /* 0x000000050a137c23 */ /* 0x008fe20008010013 */
[----:B------:R-:W-:-:S04]  /*87f0*/  FSEL R13, R2, -INF , !P6 ;  /* 0xff800000020d7808 */ /* 0x000fc80007000000 */
[----:B------:R-:W-:Y:S01]  /*8800*/  FSEL R64, R19, -INF , !P2 ;  /* 0xff80000013407808 */ /* 0x000fe20005000000 */
[----:B-1----:R-:W-:-:S05]  /*8810*/  FFMA.FTZ R5, R16, UR5, R15 ;  /* 0x0000000510057c23 */ /* 0x002fca000801000f */
        /* <DEDUP_REMOVED lines=13> */
.L_x_3299:
        /* <DEDUP_REMOVED lines=60> */
.L_x_3300:
        /* <DEDUP_REMOVED lines=21> */
[--C-:B------:R-:W-:Y:S01]  /*8e00*/  @!P1 IMAD.MOV.U32 R22, RZ, RZ, R20.reuse ;  /* 0x000000ffff169224 */ /* 0x100fe200078e0014 */
[-C--:B------:R-:W-:Y:S01]  /*8e10*/  @!P1 LEA.HI.X R25, R0, R21.reuse, R15, 0x5, P3 ;  /* 0x0000001500199211 */ /* 0x080fe200018f2c0f */
[----:B------:R-:W-:Y:S01]  /*8e20*/  IMAD.U32 R0, RZ, RZ, UR11 ;  /* 0x0000000bff007e24 */ /* 0x000fe2000f8e00ff */
[-C--:B------:R-:W-:Y:S01]  /*8e30*/  @!P1 LEA R26, P4, R10, R20.reuse, 0x7 ;  /* 0x000000140a1a9211 */ /* 0x080fe200078838ff */
[----:B------:R-:W-:Y:S01]  /*8e40*/  @!UP0 UIMAD UR14, UR11, 0x60, URZ ;  /* 0x000000600b0e88a4 */ /* 0x000fe2000f8e02ff */
[----:B------:R-:W-:Y:S01]  /*8e50*/  MOV R15, UR10 ;  /* 0x0000000a000f7c02 */ /* 0x000fe20008000f00 */
[----:B------:R-:W-:Y:S01]  /*8e60*/  @!PT LDS RZ, [RZ] ;  /* 0x00000000fffff984 */ /* 0x000fe20000000800 */
[----:B------:R-:W-:Y:S01]  /*8e70*/  @!PT LDS RZ, [RZ] ;  /* 0x00000000fffff984 */ /* 0x000fe20000000800 */
[----:B------:R-:W-:Y:S01]  /*8e80*/  @!PT LDS RZ, [RZ] ;  /* 0x00000000fffff984 */ /* 0x000fe20000000800 */
[----:B------:R1:W-:Y:S01]  /*8e90*/  @!P2 LDGSTS.E.BYPASS.LTC128B.128 [R201+0x2000], desc[UR18][R240.64] ;  /* 0x02000000f0c9afae */ /* 0x0003e2000b981a12 */
[----:B------:R-:W-:Y:S01]  /*8ea0*/  @!P1 LEA R28, P3, R2, R20, 0x8 ;  /* 0x00000014021c9211 */ /* 0x000fe200078640ff */
[----:B------:R-:W-:Y:S01]  /*8eb0*/  @!P1 IMAD.MOV.U32 R30, RZ, RZ, R20 ;  /* 0x000000ffff1e9224 */ /* 0x000fe200078e0014 */
[-C--:B------:R-:W-:Y:S01]  /*8ec0*/  @!P1 LEA.HI.X R19, R19, R21.reuse, R16, 0x6, P6 ;  /* 0x0000001513139211 */ /* 0x080fe200030f3410 */
[----:B------:R-:W-:Y:S01]  /*8ed0*/  @!UP0 UIMAD UR22, UR11, 0xa0, URZ ;  /* 0x000000a00b1688a4 */ /* 0x000fe2000f8e02ff */
[-C--:B------:R-:W-:Y:S01]  /*8ee0*/  @!P1 LEA.HI.X R27, R17, R21.reuse, R4, 0x7, P4 ;  /* 0x00000015111b9211 */ /* 0x080fe200020f3c04 */
[----:B------:R-:W-:Y:S01]  /*8ef0*/  @!P1 IMAD.WIDE.U32 R16, R23, 0x60, R20 ;  /* 0x0000006017109825 */ /* 0x000fe200078e0014 */
[-C--:B------:R-:W-:Y:S01]  /*8f00*/  @!P1 LEA.HI.X R29, R15, R21.reuse, R0, 0x8, P3 ;  /* 0x000000150f1d9211 */ /* 0x080fe200018f4400 */
[----:B------:R1:W-:Y:S01]  /*8f10*/  @P2 STS.128 [R201+0x2000], RZ ;  /* 0x002000ffc9002388 */ /* 0x0003e20000000c00 */
[----:B------:R-:W-:Y:S01]  /*8f20*/  MOV R0, UR10 ;  /* 0x0000000a00007c02 */ /* 0x000fe20008000f00 */
[----:B------:R-:W-:Y:S01]  /*8f30*/  @!P1 IMAD.MOV.U32 R32, RZ, RZ, R20 ;  /* 0x000000ffff209224 */ /* 0x000fe200078e0014 */
[-C--:B------:R-:W-:Y:S01]  /*8f40*/  @!P1 MOV R23, R21.reuse ;  /* 0x0000001500179202 */ /* 0x080fe20000000f00 */
[----:B------:R1:W-:Y:S01]  /*8f50*/  @P1 STS.128 [R201+0x2800], RZ ;  /* 0x002800ffc9001388 */ /* 0x0003e20000000c00 */
[-C--:B------:R-:W-:Y:S01]  /*8f60*/  @!P1 MOV R31, R21.reuse ;  /* 0x00000015001f9202 */ /* 0x080fe20000000f00 */
        /* <DEDUP_REMOVED lines=9> */
[----:B------:R-:W-:Y:S01]  /*9000*/  @!P1 VIADD R17, R17, UR14 ;  /* 0x0000000e11119c36 */ /* 0x000fe20008000000 */
[----:B------:R1:W-:Y:S01]  /*9010*/  @P1 STS.128 [R201+0x3000], RZ ;  /* 0x003000ffc9001388 */ /* 0x0003e20000000c00 */
[----:B------:R-:W-:Y:S01]  /*9020*/  @!P1 IMAD.WIDE.U32 R30, R2, 0xc0, R30 ;  /* 0x000000c0021e9825 */ /* 0x000fe200078e001e */
[----:B------:R-:W-:Y:S01]  /*9030*/  @!UP0 UIMAD UR14, UR11, 0xe0, URZ ;  /* 0x000000e00b0e88a4 */ /* 0x000fe2000f8e02ff */
[-C--:B------:R-:W-:Y:S01]  /*9040*/  @!P1 MOV R37, R21.reuse ;  /* 0x0000001500259202 */ /* 0x080fe20000000f00 */
[----:B------:R-:W-:Y:S01]  /*9050*/  @!PT LDS RZ, [RZ] ;  /* 0x00000000fffff984 */ /* 0x000fe20000000800 */
[----:B------:R-:W-:Y:S01]  /*9060*/  @!PT LDS RZ, [RZ] ;  /* 0x00000000fffff984 */ /* 0x000fe20000000800 */
[----:B------:R-:W-:Y:S01]  /*9070*/  @!PT LDS RZ, [RZ] ;  /* 0x00000000fffff984 */ /* 0x000fe20000000800 */
[----:B------:R1:W-:Y:S01]  /*9080*/  @!P1 LDGSTS.E.BYPASS.LTC128B.128 [R201+0x3000], desc[UR18][R24.64] ;  /* 0x0300000018c99fae */ /* 0x0003e2000b981a12 */
[----:B------:R-:W-:Y:S01]  /*9090*/  @!P1 IMAD.WIDE.U32 R32, R0, 0xe0, R32 ;  /* 0x000000e000209825 */ /* 0x000fe200078e0020 */
[----:B------:R-:W-:Y:S01]  /*90a0*/  @!P1 IADD3 R23, PT, PT, R23, UR22, RZ ;  /* 0x0000001617179c10 */ /* 0x000fe2000fffe0ff */
[----:B------:R-:W-:Y:S01]  /*90b0*/  @!UP0 UIMAD UR23, UR11, 0x140, URZ ;  /* 0x000001400b1788a4 */ /* 0x000fe2000f8e02ff */
[----:B------:R1:W-:Y:S01]  /*90c0*/  @P1 STS.128 [R201+0x3800], RZ ;  /* 0x003800ffc9001388 */ /* 0x0003e20000000c00 */
[--C-:B------:R-:W-:Y:S01]  /*90d0*/  @!P1 IMAD.MOV.U32 R34, RZ, RZ, R20.reuse ;  /* 0x000000ffff229224 */ /* 0x100fe200078e0014 */
[-C--:B------:R-:W-:Y:S01]  /*90e0*/  @!P1 MOV R39, R21.reuse ;  /* 0x0000001500279202 */ /* 0x080fe20000000f00 */
[----:B------:R-:W-:Y:S01]  /*90f0*/  @!P1 IMAD.MOV.U32 R36, RZ, RZ, R20 ;  /* 0x000000ffff249224 */ /* 0x000fe200078e0014 */
        /* <DEDUP_REMOVED lines=8> */
[----:B------:R-:W-:Y:S01]  /*9180*/  @!P1 IADD3 R33, PT, PT, R33, UR14, RZ ;  /* 0x0000000e21219c10 */ /* 0x000fe2000fffe0ff */
[----:B------:R-:W-:Y:S01]  /*9190*/  @!UP0 UIMAD UR22, UR11, 0x160, URZ ;  /* 0x000001600b1688a4 */ /* 0x000fe2000f8e02ff */
[----:B------:R-:W-:Y:S01]  /*91a0*/  @!P1 IMAD.MOV.U32 R38, RZ, RZ, R20 ;  /* 0x000000ffff269224 */ /* 0x000fe200078e0014 */
[----:B------:R-:W-:Y:S01]  /*91b0*/  @!PT LDS RZ, [RZ] ;  /* 0x00000000fffff984 */ /* 0x000fe20000000800 */
[----:B------:R-:W-:Y:S01]  /*91c0*/  @!PT LDS RZ, [RZ] ;  /* 0x00000000fffff984 */ /* 0x000fe20000000800 */
[----:B------:R-:W-:Y:S01]  /*91d0*/  @!PT LDS RZ, [RZ] ;  /* 0x00000000fffff984 */ /* 0x000fe20000000800 */
[----:B------:R1:W-:Y:S01]  /*91e0*/  @!P1 LDGSTS.E.BYPASS.LTC128B.128 [R201+0x4000], desc[UR18][R16.64] ;  /* 0x0400000010c99fae */ /* 0x0003e2000b981a12 */
[----:B------:R-:W-:Y:S01]  /*91f0*/  @!P1 IMAD.WIDE.U32 R36, R0, 0x140, R36 ;  /* 0x0000014000249825 */ /* 0x000fe200078e0024 */
[----:B------:R-:W-:Y:S01]  /*9200*/  @!P1 MOV R43, R21 ;  /* 0x00000015002b9202 */ /* 0x000fe20000000f00 */
[----:B------:R-:W-:Y:S01]  /*9210*/  @!UP0 UIMAD UR15, UR11, 0x180, URZ ;  /* 0x000001800b0f88a4 */ /* 0x000fe2000f8e02ff */
        /* <DEDUP_REMOVED lines=8> */
[----:B------:R-:W-:-:S02]  /*92a0*/  @!P1 IADD3 R37, PT, PT, R37, UR23, RZ ;  /* 0x0000001725259c10 */ /* 0x000fc4000fffe0ff */
[----:B------:R-:W-:Y:S01]  /*92b0*/  @!P1 IMAD.MOV.U32 R42, RZ, RZ, R20 ;  /* 0x000000ffff2a9224 */ /* 0x000fe200078e0014 */
[----:B------:R1:W-:Y:S01]  /*92c0*/  @P1 STS.128 [R201+0x5000], RZ ;  /* 0x005000ffc9001388 */ /* 0x0003e20000000c00 */
[----:B------:R-:W-:Y:S02]  /*92d0*/  @!P1 VIADD R35, R35, UR24 ;  /* 0x0000001823239c36 */ /* 0x000fe40008000000 */
[----:B------:R-:W-:Y:S01]  /*92e0*/  @!P1 IMAD.WIDE.U32 R40, R0, 0x180, R40 ;  /* 0x0000018000289825 */ /* 0x000fe200078e0028 */
[----:B------:R-:W-:Y:S01]  /*92f0*/  @!PT LDS RZ, [RZ] ;  /* 0x00000000fffff984 */ /* 0x000fe20000000800 */
[----:B------:R-:W-:Y:S01]  /*9300*/  @!PT LDS RZ, [RZ] ;  /* 0x00000000fffff984 */ /* 0x000fe20000000800 */
[----:B------:R-:W-:Y:S01]  /*9310*/  @!PT LDS RZ, [RZ] ;  /* 0x00000000fffff984 */ /* 0x000fe20000000800 */
[----:B------:R1:W-:Y:S03]  /*9320*/  @!P1 LDGSTS.E.BYPASS.LTC128B.128 [R201+0x5000], desc[UR18][R22.64] ;  /* 0x0500000016c99fae */ /* 0x0003e6000b981a12 */
[----:B------:R-:W-:Y:S01]  /*9330*/  @!P1 IMAD.WIDE.U32 R42, R2, 0x1a0, R42 ;  /* 0x000001a0022a9825 */ /* 0x000fe200078e002a */
[----:B------:R1:W-:Y:S01]  /*9340*/  @P1 STS.128 [R201+0x5800], RZ ;  /* 0x005800ffc9001388 */ /* 0x0003e20000000c00 */
[----:B------:R-:W-:-:S02]  /*9350*/  @!P1 IADD3 R41, PT, PT, R41, UR15, RZ ;  /* 0x0000000f29299c10 */ /* 0x000fc4000fffe0ff */
        /* <DEDUP_REMOVED lines=51> */
.L_x_3302:
[----:B------:R-:W-:Y:S05]  /*9690*/  BSYNC.RECONVERGENT B0 ;  /* 0x0000000000007941 */ /* 0x000fea0003800200 */
.L_x_3301:
[----:B------:R-:W0:Y:S02]  /*96a0*/  LDGDEPBAR ;  /* 0x00000000000079af */ /* 0x000e240000000000 */
.L_x_3298:
[----:B------:R-:W-:Y:S01]  /*96b0*/  FMNMX3.FTZ R15, R13, R111, R8, !PT ;  /* 0x0000006f0d0f7276 */ /* 0x000fe20007810008 */
[----:B------:R-:W3:Y:S01]  /*96c0*/  LDCU UR14, c[0x0][0x45c] ;  /* 0x00008b80ff0e77ac */ /* 0x000ee20008000800 */
        /* <DEDUP_REMOVED lines=65> */
[----:B-12---:R-:W1:Y:S03]  /*9ae0*/  SHFL.BFLY PT, R17, R10, 0x2, 0x1f ;  /* 0x0c401f000a117f89 */ /* 0x006e6600000e0000 */
[----:B------:R-:W-:Y:S01]  /*9af0*/  LEA R105, R105, UR6, 0x1 ;  /* 0x0000000669697c11 */ /* 0x000fe2000f8e08ff */
[----:B------:R-:W2:Y:S03]  /*9b00*/  SHFL.BFLY PT, R15, R4, 0x2, 0x1f ;  /* 0x0c401f00040f7f89 */ /* 0x000ea600000e0000 */
[----:B------:R-:W-:Y:S01]  /*9b10*/  IADD3 R102, PT, PT, R176, R105, RZ ;  /* 0x00000069b0667210 */ /* 0x000fe20007ffe0ff */
[----:B------:R-:W-:Y:S04]  /*9b20*/  LDSM.16.MT88.4 R24, [R105+0xa000] ;  /* 0x00a000006918783b */ /* 0x000fe80000004200 */
[----:B------:R-:W-:Y:S04]  /*9b30*/  LDSM.16.MT88.4 R32, [R105+0xa800] ;  /* 0x00a800006920783b */ /* 0x000fe80000004200 */
[----:B------:R-:W-:Y:S04]  /*9b40*/  LDSM.16.MT88.4 R52, [R102+0xa800] ;  /* 0x00a800006634783b */ /* 0x000fe80000004200 */
[----:B------:R-:W-:Y:S01]  /*9b50*/  LDSM.16.MT88.4 R56, [R105+0xb000] ;  /* 0x00b000006938783b */ /* 0x000fe20000004200 */
[----:B-1----:R-:W-:-:S02]  /*9b60*/  FMNMX.FTZ R17, R10, R17, !PT ;  /* 0x000000110a117209 */ /* 0x002fc40007810000 */
[----:B--2---:R-:W-:-:S03]  /*9b70*/  FMNMX.FTZ R15, R4, R15, !PT ;  /* 0x0000000f040f7209 */ /* 0x004fc60007810000 */
[----:B------:R-:W1:Y:S04]  /*9b80*/  SHFL.BFLY PT, R2, R17, 0x1, 0x1f ;  /* 0x0c201f0011027f89 */ /* 0x000e6800000e0000 */
[----:B------:R-:W2:Y:S01]  /*9b90*/  SHFL.BFLY PT, R0, R15, 0x1, 0x1f ;  /* 0x0c201f000f007f89 */ /* 0x000ea200000e0000 */
[----:B-1----:R-:W-:-:S03]  /*9ba0*/  FMNMX.FTZ R2, R17, R2, !PT ;  /* 0x0000000211027209 */ /* 0x002fc60007810000 */
[----:B------:R-:W1:Y:S01]  /*9bb0*/  LDSM.16.MT88.4 R16, [R102+0xa000] ;  /* 0x00a000006610783b */ /* 0x000e620000004200 */
[----:B--2---:R-:W-:Y:S01]  /*9bc0*/  FMNMX.FTZ R0, R15, R0, !PT ;  /* 0x000000000f007209 */ /* 0x004fe20007810000 */
[C---:B---3--:R-:W-:Y:S01]  /*9bd0*/  FMUL.FTZ R114, R2.reuse, UR14 ;  /* 0x0000000e02727c20 */ /* 0x048fe20008410000 */
[----:B------:R-:W-:-:S03]  /*9be0*/  FSETP.NEU.FTZ.AND P1, PT, R2, -INF , PT ;  /* 0xff8000000200780b */ /* 0x000fc60003f3d000 */
[----:B------:R-:W-:Y:S01]  /*9bf0*/  FMUL.FTZ R108, R0, UR14 ;  /* 0x0000000e006c7c20 */ /* 0x000fe20008410000 */
        /* <DEDUP_REMOVED lines=16> */
[----:B------:R-:W-:Y:S01]  /*9d00*/  FFMA.FTZ R40, R119, UR14, -R108 ;  /* 0x0000000e77287c23 */ /* 0x000fe2000801086c */
[--C-:B------:R-:W-:Y:S01]  /*9d10*/  FFMA.FTZ R130, R156, UR14, -R114.reuse ;  /* 0x0000000e9c827c23 */ /* 0x100fe20008010872 */
[----:B------:R-:W3:Y:S01]  /*9d20*/  LDSM.16.MT88.4 R36, [R4+0xa000] ;  /* 0x00a000000424783b */ /* 0x000ee20000004200 */
[----:B------:R-:W4:Y:S01]  /*9d30*/  MUFU.EX2 R112, R112 ;  /* 0x0000007000707308 */ /* 0x000f220000000800 */
[--C-:B------:R-:W-:Y:S01]  /*9d40*/  FFMA.FTZ R129, R158, UR14, -R114.reuse ;  /* 0x0000000e9e817c23 */ /* 0x100fe20008010872 */
[----:B------:R-:W-:Y:S01]  /*9d50*/  FFMA.FTZ R127, R14, UR14, -R114 ;  /* 0x0000000e0e7f7c23 */ /* 0x000fe20008010872 */
[--C-:B------:R-:W-:Y:S01]  /*9d60*/  FFMA.FTZ R122, R12, UR14, -R108.reuse ;  /* 0x0000000e0c7a7c23 */ /* 0x100fe2000801086c */
[----:B------:R-:W-:Y:S01]  /*9d70*/  MUFU.EX2 R111, R111 ;  /* 0x0000006f006f7308 */ /* 0x000fe20000000800 */
[--C-:B------:R-:W-:Y:S01]  /*9d80*/  FFMA.FTZ R121, R121, UR14, -R108.reuse ;  /* 0x0000000e79797c23 */ /* 0x100fe2000801086c */
[----:B------:R-:W-:Y:S01]  /*9d90*/  FFMA.FTZ R119, R120, UR14, -R108 ;  /* 0x0000000e78777c23 */ /* 0x000fe2000801086c */
[----:B------:R-:W-:Y:S01]  /*9da0*/  LDSM.16.MT88.4 R60, [R103+0xa800] ;  /* 0x00a80000673c783b */ /* 0x000fe20000004200 */
[----:B------:R-:W5:Y:S01]  /*9db0*/  MUFU.EX2 R110, R110 ;  /* 0x0000006e006e7308 */ /* 0x000f620000000800 */
[----:B------:R-:W-:Y:S01]  /*9dc0*/  FFMA.FTZ R158, R118, UR14, -R114 ;  /* 0x0000000e769e7c23 */ /* 0x000fe20008010872 */
[----:B------:R-:W-:Y:S01]  /*9dd0*/  FFMA.FTZ R156, R116, UR14, -R108 ;  /* 0x0000000e749c7c23 */ /* 0x000fe2000801086c */
[----:B------:R-:W-:Y:S01]  /*9de0*/  FFMA.FTZ R126, R126, UR14, -R114 ;  /* 0x0000000e7e7e7c23 */ /* 0x000fe20008010872 */
[----:B------:R-:W-:Y:S01]  /*9df0*/  MUFU.EX2 R109, R109 ;  /* 0x0000006d006d7308 */ /* 0x000fe20000000800 */
[--C-:B------:R-:W-:Y:S01]  /*9e00*/  FFMA.FTZ R118, R123, UR14, -R108.reuse ;  /* 0x0000000e7b767c23 */ /* 0x100fe2000801086c */
[----:B----4-:R-:W-:Y:S01]  /*9e10*/  F2FP.F16.F32.PACK_AB R44, R112, R113 ;  /* 0x00000071702c723e */ /* 0x010fe200000000ff */
[--C-:B------:R-:W-:Y:S01]  /*9e20*/  FFMA.FTZ R116, R117, UR14, -R108.reuse ;  /* 0x0000000e75747c23 */ /* 0x100fe2000801086c */
[----:B------:R-:W4:Y:S01]  /*9e30*/  MUFU.EX2 R106, R106 ;  /* 0x0000006a006a7308 */ /* 0x000f220000000800 */
[--C-:B------:R-:W-:Y:S01]  /*9e40*/  FFMA.FTZ R115, R115, UR14, -R108.reuse ;  /* 0x0000000e73737c23 */ /* 0x100fe2000801086c */
[--C-:B------:R-:W-:Y:S01]  /*9e50*/  FFMA.FTZ R136, R136, UR14, -R108.reuse ;  /* 0x0000000e88887c23 */ /* 0x100fe2000801086c */
[----:B------:R-:W-:Y:S01]  /*9e60*/  FFMA.FTZ R137, R137, UR14, -R108 ;  /* 0x0000000e89897c23 */ /* 0x000fe2000801086c */
        /* <DEDUP_REMOVED lines=9> */
[----:B------:R-:W-:Y:S01]  /*9f00*/  FFMA.FTZ R148, R148, UR14, -R114 ;  /* 0x0000000e94947c23 */ /* 0x000fe20008010872 */
[----:B----4-:R-:W-:Y:S01]  /*9f10*/  F2FP.F16.F32.PACK_AB R45, R106, R109 ;  /* 0x0000006d6a2d723e */ /* 0x010fe200000000ff */
[--C-:B------:R-:W-:Y:S01]  /*9f20*/  FFMA.FTZ R152, R152, UR14, -R108.reuse ;  /* 0x0000000e98987c23 */ /* 0x100fe2000801086c */
[----:B------:R-:W4:Y:S01]  /*9f30*/  MUFU.EX2 R129, R129 ;  /* 0x0000008100817308 */ /* 0x000f220000000800 */
        /* <DEDUP_REMOVED lines=8> */
[----:B------:R-:W-:Y:S01]  /*9fc0*/  FFMA.FTZ R168, R227, UR14, -R108 ;  /* 0x0000000ee3a87c23 */ /* 0x000fe2000801086c */
[--C-:B------:R-:W-:Y:S01]  /*9fd0*/  FFMA.FTZ R166, R221, UR14, -R114.reuse ;  /* 0x0000000edda67c23 */ /* 0x100fe20008010872 */
[----:B------:R-:W-:Y:S01]  /*9fe0*/  FFMA.FTZ R164, R233, UR14, -R114 ;  /* 0x0000000ee9a47c23 */ /* 0x000fe20008010872 */
[----:B------:R-:W-:Y:S01]  /*9ff0*/  MUFU.EX2 R122, R122 ;  /* 0x0000007a007a7308 */ /* 0x000fe20000000800 */
[C---:B------:R-:W-:Y:S01]  /*a000*/  HMMA.16816.F32 R28, R44.reuse, R24, RZ ;  /* 0x000000182c1c723c */ /* 0x040fe200000018ff */
[--C-:B------:R-:W-:Y:S01]  /*a010*/  FFMA.FTZ R170, R223, UR14, -R108.reuse ;  /* 0x0000000edfaa7c23 */ /* 0x100fe2000801086c */
[----:B------:R-:W-:Y:S01]  /*a020*/  FFMA.FTZ R227, R229, UR14, -R108 ;  /* 0x0000000ee5e37c23 */ /* 0x000fe2000801086c */
[----:B------:R-:W5:Y:S01]  /*a030*/  MUFU.EX2 R121, R121 ;  /* 0x0000007900797308 */ /* 0x000f620000000800 */
[--C-:B------:R-:W-:Y:S01]  /*a040*/  FFMA.FTZ R235, R235, UR14, -R114.reuse ;  /* 0x0000000eebeb7c23 */ /* 0x100fe20008010872 */
[--C-:B------:R-:W-:Y:S01]  /*a050*/  FFMA.FTZ R231, R231, UR14, -R114.reuse ;  /* 0x0000000ee7e77c23 */ /* 0x100fe20008010872 */
[--C-:B------:R-:W-:Y:S01]  /*a060*/  FFMA.FTZ R176, R219, UR14, -R114.reuse ;  /* 0x0000000edbb07c23 */ /* 0x100fe20008010872 */
[----:B------:R2:W-:Y:S01]  /*a070*/  MUFU.EX2 R120, R40 ;  /* 0x0000002800787308 */ /* 0x0005e20000000800 */
[C---:B------:R-:W-:Y:S01]  /*a080*/  HMMA.16816.F32 R24, R44.reuse, R26, RZ ;  /* 0x0000001a2c18723c */ /* 0x040fe200000018ff */
[----:B------:R-:W-:Y:S01]  /*a090*/  FFMA.FTZ R178, R215, UR14, -R114 ;  /* 0x0000000ed7b27c23 */ /* 0x000fe20008010872 */
[--C-:B------:R-:W-:Y:S01]  /*a0a0*/  FFMA.FTZ R180, R211, UR14, -R108.reuse ;  /* 0x0000000ed3b47c23 */ /* 0x100fe2000801086c */
[----:B------:R-:W5:Y:S01]  /*a0b0*/  MUFU.EX2 R119, R119 ;  /* 0x0000007700777308 */ /* 0x000f620000000800 */
[--C-:B------:R-:W-:Y:S01]  /*a0c0*/  FFMA.FTZ R182, R205, UR14, -R108.reuse ;  /* 0x0000000ecdb67c23 */ /* 0x100fe2000801086c */
[----:B------:R-:W-:Y:S01]  /*a0d0*/  FFMA.FTZ R199, R199, UR14, -R108 ;  /* 0x0000000ec7c77c23 */ /* 0x000fe2000801086c */
[--C-:B------:R-:W-:Y:S01]  /*a0e0*/  FFMA.FTZ R217, R217, UR14, -R114.reuse ;  /* 0x0000000ed9d97c23 */ /* 0x100fe20008010872 */
[----:B------:R-:W-:Y:S01]  /*a0f0*/  MUFU.EX2 R126, R126 ;  /* 0x0000007e007e7308 */ /* 0x000fe20000000800 */
[C---:B-1----:R-:W-:Y:S01]  /*a100*/  HMMA.16816.F32 R20, R44.reuse, R16, RZ ;  /* 0x000000102c14723c */ /* 0x042fe200000018ff */
[----:B------:R-:W-:Y:S01]  /*a110*/  FFMA.FTZ R213, R213, UR14, -R114 ;  /* 0x0000000ed5d57c23 */ /* 0x000fe20008010872 */
[----:B------:R-:W-:Y:S01]  /*a120*/  FFMA.FTZ R207, R207, UR14, -R108 ;  /* 0x0000000ecfcf7c23 */ /* 0x000fe2000801086c */
[----:B------:R1:W-:Y:S01]  /*a130*/  MUFU.EX2 R123, R158 ;  /* 0x0000009e007b7308 */ /* 0x0003e20000000800 */
[--C-:B------:R-:W-:Y:S01]  /*a140*/  FFMA.FTZ R186, R189, UR14, -R114.reuse ;  /* 0x0000000ebdba7c23 */ /* 0x100fe20008010872 */
[----:B--2---:R-:W2:Y:S01]  /*a150*/  LDSM.16.MT88.4 R40, [R4+0xa800] ;  /* 0x00a800000428783b */ /* 0x004ea20000004200 */
[----:B------:R-:W-:Y:S01]  /*a160*/  FFMA.FTZ R188, R183, UR14, -R114 ;  /* 0x0000000eb7bc7c23 */ /* 0x000fe20008010872 */
[----:B------:R-:W-:Y:S01]  /*a170*/  MUFU.EX2 R118, R118 ;  /* 0x0000007600767308 */ /* 0x000fe20000000800 */
[C---:B------:R-:W-:Y:S01]  /*a180*/  HMMA.16816.F32 R12, R44.reuse, R8, RZ ;  /* 0x000000082c0c723c */ /* 0x040fe200000018ff */
[--C-:B------:R-:W-:Y:S01]  /*a190*/  FFMA.FTZ R190, R179, UR14, -R108.reuse ;  /* 0x0000000eb3be7c23 */ /* 0x100fe2000801086c */
[----:B------:R-:W-:Y:S01]  /*a1a0*/  FFMA.FTZ R192, R171, UR14, -R108 ;  /* 0x0000000eabc07c23 */ /* 0x000fe2000801086c */
[----:B------:R3:W-:Y:S01]  /*a1b0*/  MUFU.EX2 R117, R156 ;  /* 0x0000009c00757308 */ /* 0x0007e20000000800 */
[----:B------:R-:W-:Y:S01]  /*a1c0*/  FFMA.FTZ R187, R187, UR14, -R114 ;  /* 0x0000000ebbbb7c23 */ /* 0x000fe20008010872 */
[--C-:B------:R-:W-:Y:S01]  /*a1d0*/  FFMA.FTZ R181, R181, UR14, -R108.reuse ;  /* 0x0000000eb5b57c23 */ /* 0x100fe2000801086c */
[--C-:B------:R-:W-:Y:S01]  /*a1e0*/  FFMA.FTZ R177, R177, UR14, -R108.reuse ;  /* 0x0000000eb1b17c23 */ /* 0x100fe2000801086c */
[----:B------:R-:W-:Y:S01]  /*a1f0*/  MUFU.EX2 R116, R116 ;  /* 0x0000007400747308 */ /* 0x000fe20000000800 */
[C---:B------:R-:W-:Y:S01]  /*a200*/  HMMA.16816.F32 R16, R44.reuse, R18, RZ ;  /* 0x000000122c10723c */ /* 0x040fe200000018ff */
[----:B-1----:R-:W-:Y:S01]  /*a210*/  FFMA.FTZ R158, R142, UR14, -R108 ;  /* 0x0000000e8e9e7c23 */ /* 0x002fe2000801086c */
[--C-:B------:R-:W-:Y:S01]  /*a220*/  FFMA.FTZ R194, R159, UR14, -R114.reuse ;  /* 0x0000000e9fc27c23 */ /* 0x100fe20008010872 */
[----:B------:R-:W-:Y:S01]  /*a230*/  MUFU.EX2 R115, R115 ;  /* 0x0000007300737308 */ /* 0x000fe20000000800 */
[----:B------:R-:W-:Y:S01]  /*a240*/  FFMA.FTZ R196, R153, UR14, -R114 ;  /* 0x0000000e99c47c23 */ /* 0x000fe20008010872 */
[--C-:B------:R-:W-:Y:S01]  /*a250*/  FFMA.FTZ R198, R149, UR14, -R108.reuse ;  /* 0x0000000e95c67c23 */ /* 0x100fe2000801086c */
[----:B------:R-:W-:Y:S01]  /*a260*/  FFMA.FTZ R204, R145, UR14, -R108 ;  /* 0x0000000e91cc7c23 */ /* 0x000fe2000801086c */
[----:B------:R-:W-:Y:S01]  /*a270*/  MUFU.EX2 R136, R136 ;  /* 0x0000008800887308 */ /* 0x000fe20000000800 */
[C---:B------:R-:W-:Y:S01]  /*a280*/  HMMA.16816.F32 R8, R44.reuse, R10, RZ ;  /* 0x0000000a2c08723c */ /* 0x040fe200000018ff */
[--C-:B---3--:R-:W-:Y:S01]  /*a290*/  FFMA.FTZ R156, R139, UR14, -R114.reuse ;  /* 0x0000000e8b9c7c23 */ /* 0x108fe20008010872 */
[--C-:B------:R-:W-:Y:S01]  /*a2a0*/  FFMA.FTZ R167, R167, UR14, -R114.reuse ;  /* 0x0000000ea7a77c23 */ /* 0x100fe20008010872 */
[----:B------:R-:W-:Y:S01]  /*a2b0*/  MUFU.EX2 R137, R137 ;  /* 0x0000008900897308 */ /* 0x000fe20000000800 */
[----:B------:R-:W-:Y:S01]  /*a2c0*/  FFMA.FTZ R157, R157, UR14, -R114 ;  /* 0x0000000e9d9d7c23 */ /* 0x000fe20008010872 */
[--C-:B------:R-:W-:Y:S01]  /*a2d0*/  FFMA.FTZ R151, R151, UR14, -R108.reuse ;  /* 0x0000000e97977c23 */ /* 0x100fe2000801086c */
[----:B------:R-:W-:Y:S01]  /*a2e0*/  FFMA.FTZ R147, R147, UR14, -R108 ;  /* 0x0000000e93937c23 */ /* 0x000fe2000801086c */
[----:B------:R1:W-:Y:S01]  /*a2f0*/  MUFU.EX2 R143, R156 ;  /* 0x0000009c008f7308 */ /* 0x0003e20000000800 */
[C---:B------:R-:W-:Y:S01]  /*a300*/  HMMA.16816.F32 R48, R44.reuse, R36, RZ ;  /* 0x000000242c30723c */ /* 0x040fe200000018ff */
[----:B----4-:R-:W-:Y:S01]  /*a310*/  F2FP.F16.F32.PACK_AB R36, R129, R130 ;  /* 0x000000828124723e */ /* 0x010fe200000000ff */
[--C-:B------:R-:W-:Y:S01]  /*a320*/  FFMA.FTZ R101, R101, UR14, -R114.reuse ;  /* 0x0000000e65657c23 */ /* 0x100fe20008010872 */
[----:B-----5:R-:W-:Y:S01]  /*a330*/  F2FP.F16.F32.PACK_AB R37, R121, R122 ;  /* 0x0000007a7925723e */ /* 0x020fe200000000ff */
[----:B------:R3:W-:Y:S01]  /*a340*/  MUFU.EX2 R142, R160 ;  /* 0x000000a0008e7308 */ /* 0x0007e20000000800 */
[----:B------:R-:W-:Y:S01]  /*a350*/  FFMA.FTZ R97, R97, UR14, -R114 ;  /* 0x0000000e61617c23 */ /* 0x000fe20008010872 */
[----:B------:R-:W-:Y:S01]  /*a360*/  FADD.FTZ R112, R113, R112 ;  /* 0x0000007071707221 */ /* 0x000fe20000010000 */
[----:B------:R-:W-:Y:S01]  /*a370*/  FADD.FTZ R106, R109, R106 ;  /* 0x0000006a6d6a7221 */ /* 0x000fe20000010000 */
[----:B------:R-:W-:Y:S01]  /*a380*/  HMMA.16816.F32 R44, R44, R38, RZ ;  /* 0x000000262c2c723c */ /* 0x000fe200000018ff */
[----:B------:R-:W-:Y:S01]  /*a390*/  F2FP.F16.F32.PACK_AB R38, R127, R128 ;  /* 0x000000807f26723e */ /* 0x000fe200000000ff */
[----:B------:R4:W-:Y:S01]  /*a3a0*/  MUFU.EX2 R141, R158 ;  /* 0x0000009e008d7308 */ /* 0x0009e20000000800 */
[----:B------:R-:W-:Y:S01]  /*a3b0*/  F2FP.F16.F32.PACK_AB R39, R119, R120 ;  /* 0x000000787727723e */ /* 0x000fe200000000ff */
[----:B------:R-:W-:Y:S01]  /*a3c0*/  FADD.FTZ R107, R107, R106 ;  /* 0x0000006a6b6b7221 */ /* 0x000fe20000010000 */
[----:B-1----:R-:W-:Y:S01]  /*a3d0*/  FFMA.FTZ R156, R191, UR14, -R114 ;  /* 0x0000000ebf9c7c23 */ /* 0x002fe20008010872 */
[----:B------:R-:W-:Y:S01]  /*a3e0*/  MUFU.EX2 R146, R146 ;  /* 0x0000009200927308 */ /* 0x000fe20000000800 */
[--C-:B------:R-:W-:Y:S01]  /*a3f0*/  FFMA.FTZ R64, R64, UR14, -R108.reuse ;  /* 0x0000000e40407c23 */ /* 0x100fe2000801086c */
[----:B------:R-:W-:Y:S01]  /*a400*/  FADD.FTZ R107, R104, R107 ;  /* 0x0000006b686b7221 */ /* 0x000fe20000010000 */
[----:B------:R-:W-:Y:S01]  /*a410*/  FFMA.FTZ R250, R5, UR14, -R108 ;  /* 0x0000000e05fa7c23 */ /* 0x000fe2000801086c */
[C---:B------:R-:W-:Y:S01]  /*a420*/  HMMA.16816.F32 R28, R36.reuse, R32, R28 ;  /* 0x00000020241c723c */ /* 0x040fe2000000181c */
[----:B------:R-:W-:Y:S01]  /*a430*/  MUFU.EX2 R144, R144 ;  /* 0x0000009000907308 */ /* 0x000fe20000000800 */
[----:B---3--:R-:W-:Y:S01]  /*a440*/  FFMA.FTZ R160, R193, UR14, -R114 ;  /* 0x0000000ec1a07c23 */ /* 0x008fe20008010872 */
[----:B------:R-:W-:Y:S01]  /*a450*/  FADD.FTZ R122, R122, R107 ;  /* 0x0000006b7a7a7221 */ /* 0x000fe20000010000 */
[--C-:B------:R-:W-:Y:S01]  /*a460*/  FFMA.FTZ R7, R7, UR14, -R108.reuse ;  /* 0x0000000e07077c23 */ /* 0x100fe2000801086c */
[----:B------:R-:W-:Y:S01]  /*a470*/  MUFU.EX2 R155, R155 ;  /* 0x0000009b009b7308 */ /* 0x000fe20000000800 */
[----:B----4-:R-:W-:Y:S01]  /*a480*/  FFMA.FTZ R158, R239, UR14, -R108 ;  /* 0x0000000eef9e7c23 */ /* 0x010fe2000801086c */
[----:B------:R-:W-:Y:S01]  /*a490*/  FADD.FTZ R121, R121, R122 ;  /* 0x0000007a79797221 */ /* 0x000fe20000010000 */
[----:B------:R-:W-:Y:S01]  /*a4a0*/  HMMA.16816.F32 R24, R36, R34, R24 ;  /* 0x000000222418723c */ /* 0x000fe20000001818 */
[----:B------:R-:W1:Y:S01]  /*a4b0*/  LDSM.16.MT88.4 R32, [R102+0xb000] ;  /* 0x00b000006620783b */ /* 0x000e620000004200 */
[----:B------:R-:W-:Y:S01]  /*a4c0*/  MUFU.EX2 R148, R148 ;  /* 0x0000009400947308 */ /* 0x000fe20000000800 */
[----:B------:R-:W-:-:S03]  /*a4d0*/  FADD.FTZ R120, R120, R121 ;  /* 0x0000007978787221 */ /* 0x000fc60000010000 */
[----:B------:R-:W-:Y:S01]  /*a4e0*/  MUFU.EX2 R152, R152 ;  /* 0x0000009800987308 */ /* 0x000fe20000000800 */
[----:B------:R-:W-:Y:S01]  /*a4f0*/  FADD.FTZ R119, R119, R120 ;  /* 0x0000007877777221 */ /* 0x000fe20000010000 */
[C---:B------:R-:W-:Y:S01]  /*a500*/  HMMA.16816.F32 R20, R36.reuse, R52, R20 ;  /* 0x000000342414723c */ /* 0x040fe20000001814 */
[--C-:B------:R-:W-:Y:S01]  /*a510*/  FFMA.FTZ R52, R124, UR14, -R114.reuse ;  /* 0x0000000e7c347c23 */ /* 0x100fe20008010872 */
[--C-:B------:R-:W-:Y:S01]  /*a520*/  FFMA.FTZ R124, R125, UR14, -R114.reuse ;  /* 0x0000000e7d7c7c23 */ /* 0x100fe20008010872 */
[----:B------:R-:W-:Y:S04]  /*a530*/  MUFU.EX2 R169, R169 ;  /* 0x000000a900a97308 */ /* 0x000fe80000000800 */
[----:B------:R3:W4:Y:S01]  /*a540*/  MUFU.EX2 R125, R52 ;  /* 0x00000034007d7308 */ /* 0x0007220000000800 */
[C---:B------:R-:W-:Y:S03]  /*a550*/  HMMA.16816.F32 R16, R36.reuse, R54, R16 ;  /* 0x000000362410723c */ /* 0x040fe60000001810 */
[----:B------:R-:W5:Y:S04]  /*a560*/  MUFU.EX2 R124, R124 ;  /* 0x0000007c007c7308 */ /* 0x000f680000000800 */
[----:B------:R4:W-:Y:S01]  /*a570*/  MUFU.EX2 R191, R251 ;  /* 0x000000fb00bf7308 */ /* 0x0009e20000000800 */
[C---:B--2---:R-:W-:Y:S03]  /*a580*/  HMMA.16816.F32 R48, R36.reuse, R40, R48 ;  /* 0x000000282430723c */ /* 0x044fe60000001830 */
[----:B------:R-:W-:Y:S01]  /*a590*/  MUFU.EX2 R156, R156 ;  /* 0x0000009c009c7308 */ /* 0x000fe20000000800 */
[----:B---3--:R-:W2:Y:S03]  /*a5a0*/  LDSM.16.MT88.4 R52, [R103+0xb000] ;  /* 0x00b000006734783b */ /* 0x008ea60000004200 */
[----:B------:R-:W-:Y:S01]  /*a5b0*/  MUFU.EX2 R193, R249 ;  /* 0x000000f900c17308 */ /* 0x000fe20000000800 */
[----:B------:R-:W-:Y:S01]  /*a5c0*/  HMMA.16816.F32 R44, R36, R42, R44 ;  /* 0x0000002a242c723c */ /* 0x000fe2000000182c */
[----:B------:R-:W3:Y:S02]  /*a5d0*/  LDSM.16.MT88.4 R40, [R4+0xb000] ;  /* 0x00b000000428783b */ /* 0x000ee40000004200 */
[----:B------:R-:W-:Y:S01]  /*a5e0*/  MUFU.EX2 R160, R160 ;  /* 0x000000a000a07308 */ /* 0x000fe20000000800 */
[----:B----4-:R-:W-:-:S03]  /*a5f0*/  FFMA.FTZ R251, R82, UR14, -R114 ;  /* 0x0000000e52fb7c23 */ /* 0x010fc60008010872 */
[----:B------:R-:W-:Y:S01]  /*a600*/  MUFU.EX2 R158, R158 ;  /* 0x0000009e009e7308 */ /* 0x000fe20000000800 */
[C---:B------:R-:W-:Y:S01]  /*a610*/  HMMA.16816.F32 R12, R36.reuse, R60, R12 ;  /* 0x0000003c240c723c */ /* 0x040fe2000000180c */
[--C-:B------:R-:W-:Y:S01]  /*a620*/  FFMA.FTZ R60, R138, UR14, -R114.reuse ;  /* 0x0000000e8a3c7c23 */ /* 0x100fe20008010872 */
[--C-:B------:R-:W-:Y:S01]  /*a630*/  FFMA.FTZ R138, R131, UR14, -R114.reuse ;  /* 0x0000000e838a7c23 */ /* 0x100fe20008010872 */
[--C-:B------:R-:W-:Y:S01]  /*a640*/  FFMA.FTZ R61, R132, UR14, -R114.reuse ;  /* 0x0000000e843d7c23 */ /* 0x100fe20008010872 */
[----:B------:R-:W-:Y:S04]  /*a650*/  MUFU.EX2 R197, R197 ;  /* 0x000000c500c57308 */ /* 0x000fe80000000800 */
[----:B------:R-:W-:Y:S01]  /*a660*/  HMMA.16816.F32 R8, R36, R62, R8 ;  /* 0x0000003e2408723c */ /* 0x000fe20000001808 */
[----:B------:R-:W-:Y:S01]  /*a670*/  F2FP.F16.F32.PACK_AB R36, R125, R126 ;  /* 0x0000007e7d24723e */ /* 0x000fe200000000ff */
[----:B------:R-:W-:Y:S01]  /*a680*/  FFMA.FTZ R62, R133, UR14, -R114 ;  /* 0x0000000e853e7c23 */ /* 0x000fe20008010872 */
[----:B------:R-:W-:Y:S01]  /*a690*/  F2FP.F16.F32.PACK_AB R37, R117, R118 ;  /* 0x000000767525723e */ /* 0x000fe200000000ff */
[----:B------:R-:W-:Y:S01]  /*a6a0*/  MUFU.EX2 R133, R60 ;  /* 0x0000003c00857308 */ /* 0x000fe20000000800 */
[----:B-----5:R-:W-:Y:S01]  /*a6b0*/  F2FP.F16.F32.PACK_AB R38, R123, R124 ;  /* 0x0000007c7b26723e */ /* 0x020fe200000000ff */
[----:B------:R-:W-:Y:S01]  /*a6c0*/  FADD.FTZ R118, R118, R119 ;  /* 0x0000007776767221 */ /* 0x000fe20000010000 */
[----:B------:R-:W-:Y:S01]  /*a6d0*/  F2FP.F16.F32.PACK_AB R39, R115, R116 ;  /* 0x000000747327723e */ /* 0x000fe200000000ff */
[----:B------:R-:W4:Y:S02]  /*a6e0*/  MUFU.EX2 R132, R62 ;  /* 0x0000003e00847308 */ /* 0x000f240000000800 */
[----:B------:R-:W-:-:S02]  /*a6f0*/  FADD.FTZ R117, R117, R118 ;  /* 0x0000007675757221 */ /* 0x000fc40000010000 */
[----:B------:R5:W-:Y:S02]  /*a700*/  MUFU.EX2 R131, R61 ;  /* 0x0000003d00837308 */ /* 0x000be40000000800 */
[C---:B-1----:R-:W-:Y:S01]  /*a710*/  HMMA.16816.F32 R20, R36.reuse, R32, R20 ;  /* 0x000000202414723c */ /* 0x042fe20000001814 */
[----:B------:R-:W-:Y:S01]  /*a720*/  FADD.FTZ R116, R116, R117 ;  /* 0x0000007574747221 */ /* 0x000fe20000010000 */
[----:B------:R-:W-:Y:S03]  /*a730*/  MUFU.EX2 R138, R138 ;  /* 0x0000008a008a7308 */ /* 0x000fe60000000800 */
[----:B------:R-:W-:Y:S01]  /*a740*/  FADD.FTZ R115, R115, R116 ;  /* 0x0000007473737221 */ /* 0x000fe20000010000 */
[----:B------:R-:W-:Y:S02]  /*a750*/  MUFU.EX2 R221, R235 ;  /* 0x000000eb00dd7308 */ /* 0x000fe40000000800 */
[C---:B------:R-:W-:Y:S01]  /*a760*/  HMMA.16816.F32 R16, R36.reuse, R34, R16 ;  /* 0x000000222410723c */ /* 0x040fe20000001810 */
[----:B------:R-:W1:Y:S01]  /*a770*/  LDSM.16.MT88.4 R32, [R105+0xb800] ;  /* 0x00b800006920783b */ /* 0x000e620000004200 */
[----:B------:R-:W-:Y:S03]  /*a780*/  MUFU.EX2 R166, R166 ;  /* 0x000000a600a67308 */ /* 0x000fe60000000800 */
[----:B-----5:R-:W-:Y:S01]  /*a790*/  LDSM.16.MT88.4 R60, [R103+0xb800] ;  /* 0x00b80000673c783b */ /* 0x020fe20000004200 */
        /* <DEDUP_REMOVED lines=8> */
[C---:B--2---:R-:W-:Y:S01]  /*a820*/  HMMA.16816.F32 R12, R36.reuse, R52, R12 ;  /* 0x00000034240c723c */ /* 0x044fe2000000180c */
[--C-:B------:R-:W-:Y:S01]  /*a830*/  FFMA.FTZ R52, R134, UR14, -R108.reuse ;  /* 0x0000000e86347c23 */ /* 0x100fe2000801086c */
[----:B------:R-:W-:Y:S01]  /*a840*/  FFMA.FTZ R134, R135, UR14, -R108 ;  /* 0x0000000e87867c23 */ /* 0x000fe2000801086c */
[----:B------:R-:W-:Y:S04]  /*a850*/  MUFU.EX2 R215, R217 ;  /* 0x000000d900d77308 */ /* 0x000fe80000000800 */
[----:B------:R2:W1:Y:S01]  /*a860*/  MUFU.EX2 R135, R52 ;  /* 0x0000003400877308 */ /* 0x0004620000000800 */
[C---:B---3--:R-:W-:Y:S03]  /*a870*/  HMMA.16816.F32 R48, R36.reuse, R40, R48 ;  /* 0x000000282430723c */ /* 0x048fe60000001830 */
[----:B------:R-:W3:Y:S04]  /*a880*/  MUFU.EX2 R134, R134 ;  /* 0x0000008600867308 */ /* 0x000ee80000000800 */
[----:B------:R-:W-:Y:S01]  /*a890*/  MUFU.EX2 R178, R178 ;  /* 0x000000b200b27308 */ /* 0x000fe20000000800 */
[C---:B------:R-:W-:Y:S01]  /*a8a0*/  HMMA.16816.F32 R44, R36.reuse, R42, R44 ;  /* 0x0000002a242c723c */ /* 0x040fe2000000182c */
[----:B------:R-:W5:Y:S02]  /*a8b0*/  LDSM.16.MT88.4 R40, [R4+0xb800] ;  /* 0x00b800000428783b */ /* 0x000f640000004200 */
[----:B------:R-:W-:Y:S04]  /*a8c0*/  MUFU.EX2 R211, R213 ;  /* 0x000000d500d37308 */ /* 0x000fe80000000800 */
[----:B------:R-:W-:Y:S01]  /*a8d0*/  MUFU.EX2 R180, R180 ;  /* 0x000000b400b47308 */ /* 0x000fe20000000800 */
[----:B------:R-:W-:Y:S01]  /*a8e0*/  HMMA.16816.F32 R8, R36, R54, R8 ;  /* 0x000000362408723c */ /* 0x000fe20000001808 */
[----:B----4-:R-:W-:Y:S01]  /*a8f0*/  F2FP.F16.F32.PACK_AB R36, R132, R133 ;  /* 0x000000858424723e */ /* 0x010fe200000000ff */
[----:B--2---:R-:W-:Y:S01]  /*a900*/  LDSM.16.MT88.4 R52, [R105+0xc000] ;  /* 0x00c000006934783b */ /* 0x004fe20000004200 */
[----:B-1----:R-:W-:Y:S01]  /*a910*/  F2FP.F16.F32.PACK_AB R37, R135, R136 ;  /* 0x000000888725723e */ /* 0x002fe200000000ff */
[----:B------:R-:W-:Y:S01]  /*a920*/  MUFU.EX2 R205, R207 ;  /* 0x000000cf00cd7308 */ /* 0x000fe20000000800 */
[----:B------:R-:W-:Y:S01]  /*a930*/  F2FP.F16.F32.PACK_AB R38, R138, R131 ;  /* 0x000000838a26723e */ /* 0x000fe200000000ff */
[----:B------:R-:W-:Y:S01]  /*a940*/  FADD.FTZ R136, R136, R115 ;  /* 0x0000007388887221 */ /* 0x000fe20000010000 */
[----:B---3--:R-:W-:Y:S01]  /*a950*/  F2FP.F16.F32.PACK_AB R39, R137, R134 ;  /* 0x000000868927723e */ /* 0x008fe200000000ff */
        /* <DEDUP_REMOVED lines=12> */
[C---:B-----5:R-:W-:Y:S01]  /*aa20*/  HMMA.16816.F32 R20, R36.reuse, R56, R20 ;  /* 0x000000382414723c */ /* 0x060fe20000001814 */
[--C-:B------:R-:W-:Y:S01]  /*aa30*/  FFMA.FTZ R56, R140, UR14, -R114.reuse ;  /* 0x0000000e8c387c23 */ /* 0x100fe20008010872 */
[----:B------:R2:W-:Y:S04]  /*aa40*/  MUFU.EX2 R171, R177 ;  /* 0x000000b100ab7308 */ /* 0x0005e80000000800 */
[----:B------:R3:W-:Y:S02]  /*aa50*/  MUFU.EX2 R139, R56 ;  /* 0x00000038008b7308 */ /* 0x0007e40000000800 */
[C---:B------:R-:W-:Y:S02]  /*aa60*/  HMMA.16816.F32 R16, R36.reuse, R58, R16 ;  /* 0x0000003a2410723c */ /* 0x040fe40000001810 */
[----:B------:R4:W5:Y:S04]  /*aa70*/  MUFU.EX2 R140, R162 ;  /* 0x000000a2008c7308 */ /* 0x0009680000000800 */
[----:B------:R-:W-:Y:S02]  /*aa80*/  MUFU.EX2 R192, R192 ;  /* 0x000000c000c07308 */ /* 0x000fe40000000800 */
[C---:B------:R-:W-:Y:S01]  /*aa90*/  HMMA.16816.F32 R48, R36.reuse, R40, R48 ;  /* 0x000000282430723c */ /* 0x040fe20000001830 */
[----:B--2---:R-:W-:Y:S01]  /*aaa0*/  FFMA.FTZ R177, R94, UR14, -R114 ;  /* 0x0000000e5eb17c23 */ /* 0x004fe20008010872 */
[----:B------:R2:W-:Y:S01]  /*aab0*/  MUFU.EX2 R159, R167 ;  /* 0x000000a7009f7308 */ /* 0x0005e20000000800 */
[----:B---3--:R-:W3:Y:S03]  /*aac0*/  LDSM.16.MT88.4 R56, [R103+0xc000] ;  /* 0x00c000006738783b */ /* 0x008ee60000004200 */
[----:B------:R-:W-:Y:S02]  /*aad0*/  MUFU.EX2 R194, R194 ;  /* 0x000000c200c27308 */ /* 0x000fe40000000800 */
[C---:B------:R-:W-:Y:S01]  /*aae0*/  HMMA.16816.F32 R44, R36.reuse, R42, R44 ;  /* 0x0000002a242c723c */ /* 0x040fe2000000182c */
[----:B------:R-:W3:Y:S01]  /*aaf0*/  LDSM.16.MT88.4 R40, [R4+0xc000] ;  /* 0x00c000000428783b */ /* 0x000ee20000004200 */
[----:B----4-:R-:W-:Y:S01]  /*ab00*/  FFMA.FTZ R162, R195, UR14, -R108 ;  /* 0x0000000ec3a27c23 */ /* 0x010fe2000801086c */
[----:B------:R4:W-:Y:S04]  /*ab10*/  MUFU.EX2 R153, R157 ;  /* 0x0000009d00997308 */ /* 0x0009e80000000800 */
[----:B------:R-:W-:Y:S01]  /*ab20*/  MUFU.EX2 R195, R245 ;  /* 0x000000f500c37308 */ /* 0x000fe20000000800 */
[----:B------:R-:W-:Y:S01]  /*ab30*/  HMMA.16816.F32 R12, R36, R60, R12 ;  /* 0x0000003c240c723c */ /* 0x000fe2000000180c */
[--C-:B------:R-:W-:Y:S01]  /*ab40*/  FFMA.FTZ R61, R150, UR14, -R114.reuse ;  /* 0x0000000e963d7c23 */ /* 0x100fe20008010872 */
[--C-:B------:R-:W-:Y:S01]  /*ab50*/  FFMA.FTZ R60, R154, UR14, -R114.reuse ;  /* 0x0000000e9a3c7c23 */ /* 0x100fe20008010872 */
[----:B------:R-:W-:Y:S01]  /*ab60*/  FFMA.FTZ R150, R161, UR14, -R114 ;  /* 0x0000000ea1967c23 */ /* 0x000fe20008010872 */
[--C-:B------:R-:W-:Y:S01]  /*ab70*/  FFMA.FTZ R154, R163, UR14, -R108.reuse ;  /* 0x0000000ea39a7c23 */ /* 0x100fe2000801086c */
[----:B------:R-:W-:Y:S01]  /*ab80*/  MUFU.EX2 R161, R61 ;  /* 0x0000003d00a17308 */ /* 0x000fe20000000800 */
[----:B--2---:R-:W-:-:S02]  /*ab90*/  FFMA.FTZ R167, R77, UR14, -R108 ;  /* 0x0000000e4da77c23 */ /* 0x004fc4000801086c */
[----:B------:R-:W-:Y:S01]  /*aba0*/  HMMA.16816.F32 R8, R36, R62, R8 ;  /* 0x0000003e2408723c */ /* 0x000fe20000001808 */
[----:B-----5:R-:W-:Y:S01]  /*abb0*/  F2FP.F16.F32.PACK_AB R36, R139, R140 ;  /* 0x0000008c8b24723e */ /* 0x020fe200000000ff */
[----:B------:R-:W2:Y:S01]  /*abc0*/  MUFU.EX2 R150, R150 ;  /* 0x0000009600967308 */ /* 0x000ea20000000800 */
[----:B------:R-:W-:Y:S01]  /*abd0*/  F2FP.F16.F32.PACK_AB R37, R146, R141 ;  /* 0x0000008d9225723e */ /* 0x000fe200000000ff */
[----:B----4-:R-:W-:Y:S01]  /*abe0*/  FFMA.FTZ R157, R75, UR14, -R108 ;  /* 0x0000000e4b9d7c23 */ /* 0x010fe2000801086c */
[----:B------:R-:W-:Y:S01]  /*abf0*/  F2FP.F16.F32.PACK_AB R38, R142, R143 ;  /* 0x0000008f8e26723e */ /* 0x000fe200000000ff */
[----:B------:R-:W-:Y:S01]  /*ac00*/  MUFU.EX2 R154, R154 ;  /* 0x0000009a009a7308 */ /* 0x000fe20000000800 */
[----:B------:R-:W-:-:S03]  /*ac10*/  F2FP.F16.F32.PACK_AB R39, R155, R144 ;  /* 0x000000909b27723e */ /* 0x000fc600000000ff */
[----:B------:R-:W-:Y:S04]  /*ac20*/  MUFU.EX2 R162, R162 ;  /* 0x000000a200a27308 */ /* 0x000fe80000000800 */
[C---:B-1----:R-:W-:Y:S01]  /*ac30*/  HMMA.16816.F32 R20, R36.reuse, R32, R20 ;  /* 0x000000202414723c */ /* 0x042fe20000001814 */
[----:B------:R-:W-:Y:S04]  /*ac40*/  MUFU.EX2 R196, R196 ;  /* 0x000000c400c47308 */ /* 0x000fe80000000800 */
[----:B------:R1:W-:Y:S03]  /*ac50*/  MUFU.EX2 R149, R151 ;  /* 0x0000009700957308 */ /* 0x0003e60000000800 */
[C---:B------:R-:W-:Y:S01]  /*ac60*/  HMMA.16816.F32 R16, R36.reuse, R34, R16 ;  /* 0x000000222410723c */ /* 0x040fe20000001810 */
[----:B------:R-:W4:Y:S01]  /*ac70*/  LDSM.16.MT88.4 R32, [R105+0xc800] ;  /* 0x00c800006920783b */ /* 0x000f220000004200 */
[----:B------:R-:W-:Y:S04]  /*ac80*/  MUFU.EX2 R198, R198 ;  /* 0x000000c600c67308 */ /* 0x000fe80000000800 */
[----:B------:R5:W-:Y:S02]  /*ac90*/  MUFU.EX2 R145, R147 ;  /* 0x0000009300917308 */ /* 0x000be40000000800 */
[----:B------:R-:W-:Y:S02]  /*aca0*/  HMMA.16816.F32 R28, R36, R52, R28 ;  /* 0x00000034241c723c */ /* 0x000fe4000000181c */
[----:B------:R-:W-:Y:S01]  /*acb0*/  MUFU.EX2 R204, R204 ;  /* 0x000000cc00cc7308 */ /* 0x000fe20000000800 */
[----:B-1----:R-:W-:-:S03]  /*acc0*/  FFMA.FTZ R151, R100, UR14, -R114 ;  /* 0x0000000e64977c23 */ /* 0x002fc60008010872 */
[----:B------:R1:W-:Y:S02]  /*acd0*/  MUFU.EX2 R100, R101 ;  /* 0x0000006500647308 */ /* 0x0003e40000000800 */
[----:B------:R-:W-:Y:S01]  /*ace0*/  HMMA.16816.F32 R24, R36, R54, R24 ;  /* 0x000000362418723c */ /* 0x000fe20000001818 */
[----:B------:R-:W4:Y:S01]  /*acf0*/  LDSM.16.MT88.4 R52, [R102+0xc800] ;  /* 0x00c800006634783b */ /* 0x000f220000004200 */
[----:B------:R-:W-:Y:S01]  /*ad00*/  MUFU.EX2 R77, R177 ;  /* 0x000000b1004d7308 */ /* 0x000fe20000000800 */
[----:B-----5:R-:W-:-:S03]  /*ad10*/  FFMA.FTZ R147, R99, UR14, -R114 ;  /* 0x0000000e63937c23 */ /* 0x020fc60008010872 */
[----:B------:R5:W-:Y:S02]  /*ad20*/  MUFU.EX2 R99, R151 ;  /* 0x0000009700637308 */ /* 0x000be40000000800 */
[----:B---3--:R-:W-:Y:S01]  /*ad30*/  HMMA.16816.F32 R12, R36, R56, R12 ;  /* 0x00000038240c723c */ /* 0x008fe2000000180c */
[--C-:B------:R-:W-:Y:S01]  /*ad40*/  FFMA.FTZ R56, R165, UR14, -R108.reuse ;  /* 0x0000000ea5387c23 */ /* 0x100fe2000801086c */
[----:B------:R-:W-:Y:S01]  /*ad50*/  MUFU.EX2 R251, R251 ;  /* 0x000000fb00fb7308 */ /* 0x000fe20000000800 */
[----:B-1----:R-:W-:-:S03]  /*ad60*/  FFMA.FTZ R101, R78, UR14, -R108 ;  /* 0x0000000e4e657c23 */ /* 0x002fc6000801086c */
[----:B------:R1:W-:Y:S02]  /*ad70*/  MUFU.EX2 R165, R60 ;  /* 0x0000003c00a57308 */ /* 0x0003e40000000800 */
[----:B------:R-:W-:Y:S02]  /*ad80*/  HMMA.16816.F32 R48, R36, R40, R48 ;  /* 0x000000282430723c */ /* 0x000fe40000001830 */
[----:B------:R3:W3:Y:S01]  /*ad90*/  MUFU.EX2 R163, R56 ;  /* 0x0000003800a37308 */ /* 0x0006e20000000800 */
[----:B-----5:R-:W-:-:S03]  /*ada0*/  FFMA.FTZ R151, R76, UR14, -R108 ;  /* 0x0000000e4c977c23 */ /* 0x020fc6000801086c */
[----:B------:R-:W-:Y:S02]  /*adb0*/  MUFU.EX2 R101, R101 ;  /* 0x0000006500657308 */ /* 0x000fe40000000800 */
[C---:B------:R-:W-:Y:S01]  /*adc0*/  HMMA.16816.F32 R44, R36.reuse, R42, R44 ;  /* 0x0000002a242c723c */ /* 0x040fe2000000182c */
[----:B------:R-:W5:Y:S01]  /*add0*/  LDSM.16.MT88.4 R40, [R4+0xc800] ;  /* 0x00c800000428783b */ /* 0x000f620000004200 */
[----:B------:R-:W-:Y:S03]  /*ade0*/  MUFU.EX2 R76, R167 ;  /* 0x000000a7004c7308 */ /* 0x000fe60000000800 */
[----:B-1----:R-:W1:Y:S01]  /*adf0*/  LDSM.16.MT88.4 R60, [R103+0xc800] ;  /* 0x00c80000673c783b */ /* 0x002e620000004200 */
[----:B------:R-:W-:Y:S02]  /*ae00*/  MUFU.EX2 R75, R151 ;  /* 0x00000097004b7308 */ /* 0x000fe40000000800 */
[----:B------:R-:W-:Y:S01]  /*ae10*/  HMMA.16816.F32 R8, R36, R58, R8 ;  /* 0x0000003a2408723c */ /* 0x000fe20000001808 */
[----:B--2---:R-:W-:Y:S01]  /*ae20*/  F2FP.F16.F32.PACK_AB R36, R150, R161 ;  /* 0x000000a19624723e */ /* 0x004fe200000000ff */
[----:B---3--:R-:W-:Y:S01]  /*ae30*/  LDSM.16.MT88.4 R56, [R105+0xd000] ;  /* 0x00d000006938783b */ /* 0x008fe20000004200 */
[----:B------:R-:W-:Y:S01]  /*ae40*/  F2FP.F16.F32.PACK_AB R37, R154, R163 ;  /* 0x000000a39a25723e */ /* 0x000fe200000000ff */
[----:B------:R-:W-:Y:S01]  /*ae50*/  MUFU.EX2 R64, R64 ;  /* 0x0000004000407308 */ /* 0x000fe20000000800 */
[----:B------:R-:W-:-:S02]  /*ae60*/  F2FP.F16.F32.PACK_AB R38, R165, R148 ;  /* 0x00000094a526723e */ /* 0x000fc400000000ff */
[----:B------:R-:W-:Y:S01]  /*ae70*/  F2FP.F16.F32.PACK_AB R39, R169, R152 ;  /* 0x00000098a927723e */ /* 0x000fe200000000ff */
[----:B------:R-:W-:Y:S04]  /*ae80*/  MUFU.EX2 R5, R7 ;  /* 0x0000000700057308 */ /* 0x000fe80000000800 */
[----:B------:R-:W2:Y:S02]  /*ae90*/  MUFU.EX2 R250, R250 ;  /* 0x000000fa00fa7308 */ /* 0x000ea40000000800 */
[C---:B----4-:R-:W-:Y:S08]  /*aea0*/  HMMA.16816.F32 R28, R36.reuse, R32, R28 ;  /* 0x00000020241c723c */ /* 0x050ff0000000181c */
[----:B------:R-:W-:Y:S01]  /*aeb0*/  HMMA.16816.F32 R24, R36, R34, R24 ;  /* 0x000000222418723c */ /* 0x000fe20000001818 */
[----:B------:R-:W3:Y:S01]  /*aec0*/  LDSM.16.MT88.4 R32, [R102+0xd000] ;  /* 0x00d000006620783b */ /* 0x000ee20000004200 */
[----:B--2---:R-:W-:-:S06]  /*aed0*/  F2FP.F16.F32.PACK_AB R135, R250, R5 ;  /* 0x00000005fa87723e */ /* 0x004fcc00000000ff */
[C---:B------:R-:W-:Y:S08]  /*aee0*/  HMMA.16816.F32 R20, R36.reuse, R52, R20 ;  /* 0x000000342414723c */ /* 0x040ff00000001814 */
[C---:B------:R-:W-:Y:S01]  /*aef0*/  HMMA.16816.F32 R16, R36.reuse, R54, R16 ;  /* 0x000000362410723c */ /* 0x040fe20000001810 */
[----:B------:R-:W2:Y:S07]  /*af00*/  LDSM.16.MT88.4 R52, [R103+0xd000] ;  /* 0x00d000006734783b */ /* 0x000eae0000004200 */
[C---:B-----5:R-:W-:Y:S08]  /*af10*/  HMMA.16816.F32 R48, R36.reuse, R40, R48 ;  /* 0x000000282430723c */ /* 0x060ff00000001830 */
[C---:B------:R-:W-:Y:S01]  /*af20*/  HMMA.16816.F32 R44, R36.reuse, R42, R44 ;  /* 0x0000002a242c723c */ /* 0x040fe2000000182c */
[----:B------:R-:W4:Y:S07]  /*af30*/  LDSM.16.MT88.4 R40, [R4+0xd000] ;  /* 0x00d000000428783b */ /* 0x000f2e0000004200 */
        /* <DEDUP_REMOVED lines=10> */
[----:B--2---:R-:W-:Y:S01]  /*afe0*/  HMMA.16816.F32 R12, R36, R52, R12 ;  /* 0x00000034240c723c */ /* 0x004fe2000000180c */
[----:B------:R-:W-:-:S02]  /*aff0*/  FFMA.FTZ R52, R225, UR14, -R108 ;  /* 0x0000000ee1347c23 */ /* 0x000fc4000801086c */
[----:B------:R-:W-:Y:S04]  /*b000*/  MUFU.EX2 R225, R231 ;  /* 0x000000e700e17308 */ /* 0x000fe80000000800 */
[----:B------:R2:W3:Y:S01]  /*b010*/  MUFU.EX2 R223, R52 ;  /* 0x0000003400df7308 */ /* 0x0004e20000000800 */
[C---:B------:R-:W-:Y:S08]  /*b020*/  HMMA.16816.F32 R28, R36.reuse, R56, R28 ;  /* 0x00000038241c723c */ /* 0x040ff0000000181c */
[C---:B------:R-:W-:Y:S01]  /*b030*/  HMMA.16816.F32 R24, R36.reuse, R58, R24 ;  /* 0x0000003a2418723c */ /* 0x040fe20000001818 */
[----:B------:R-:W5:Y:S07]  /*b040*/  LDSM.16.MT88.4 R56, [R102+0xd800] ;  /* 0x00d800006638783b */ /* 0x000f6e0000004200 */
[C---:B------:R-:W-:Y:S01]  /*b050*/  HMMA.16816.F32 R8, R36.reuse, R54, R8 ;  /* 0x000000362408723c */ /* 0x040fe20000001808 */
[----:B--2---:R-:W2:Y:S07]  /*b060*/  LDSM.16.MT88.4 R52, [R4+0xd800] ;  /* 0x00d800000434783b */ /* 0x004eae0000004200 */
[----:B----4-:R-:W-:Y:S01]  /*b070*/  HMMA.16816.F32 R48, R36, R40, R48 ;  /* 0x000000282430723c */ /* 0x010fe20000001830 */
[----:B------:R-:W-:-:S02]  /*b080*/  F2FP.F16.F32.PACK_AB R40, R166, R221 ;  /* 0x000000dda628723e */ /* 0x000fc400000000ff */
[----:B---3--:R-:W-:-:S05]  /*b090*/  F2FP.F16.F32.PACK_AB R41, R170, R223 ;  /* 0x000000dfaa29723e */ /* 0x008fca00000000ff */
[----:B------:R-:W-:Y:S01]  /*b0a0*/  HMMA.16816.F32 R44, R36, R42, R44 ;  /* 0x0000002a242c723c */ /* 0x000fe2000000182c */
[----:B------:R-:W3:Y:S01]  /*b0b0*/  LDSM.16.MT88.4 R36, [R105+0xe000] ;  /* 0x00e000006924783b */ /* 0x000ee20000004200 */
        /* <DEDUP_REMOVED lines=8> */
[----:B------:R-:W-:Y:S01]  /*b140*/  HMMA.16816.F32 R12, R40, R60, R12 ;  /* 0x0000003c280c723c */ /* 0x000fe2000000180c */
[----:B------:R-:W-:-:S02]  /*b150*/  FFMA.FTZ R60, R185, UR14, -R114 ;  /* 0x0000000eb93c7c23 */ /* 0x000fc40008010872 */
[----:B------:R-:W5:Y:S04]  /*b160*/  MUFU.EX2 R185, R187 ;  /* 0x000000bb00b97308 */ /* 0x000f680000000800 */
[----:B------:R3:W5:Y:S01]  /*b170*/  MUFU.EX2 R183, R60 ;  /* 0x0000003c00b77308 */ /* 0x0007620000000800 */
[C---:B------:R-:W-:Y:S08]  /*b180*/  HMMA.16816.F32 R8, R40.reuse, R62, R8 ;  /* 0x0000003e2808723c */ /* 0x040ff00000001808 */
[C---:B--2---:R-:W-:Y:S01]  /*b190*/  HMMA.16816.F32 R48, R40.reuse, R52, R48 ;  /* 0x000000342830723c */ /* 0x044fe20000001830 */
[----:B---3--:R-:W-:Y:S07]  /*b1a0*/  LDSM.16.MT88.4 R60, [R103+0xe800] ;  /* 0x00e80000673c783b */ /* 0x008fee0000004200 */
[----:B------:R-:W-:Y:S01]  /*b1b0*/  HMMA.16816.F32 R44, R40, R54, R44 ;  /* 0x00000036282c723c */ /* 0x000fe2000000182c */
[----:B------:R-:W2:Y:S01]  /*b1c0*/  LDSM.16.MT88.4 R52, [R4+0xe000] ;  /* 0x00e000000434783b */ /* 0x000ea20000004200 */
[----:B------:R-:W-:-:S02]  /*b1d0*/  F2FP.F16.F32.PACK_AB R40, R215, R176 ;  /* 0x000000b0d728723e */ /* 0x000fc400000000ff */
[----:B------:R-:W-:Y:S02]  /*b1e0*/  F2FP.F16.F32.PACK_AB R41, R205, R180 ;  /* 0x000000b4cd29723e */ /* 0x000fe400000000ff */
[----:B------:R-:W-:Y:S02]  /*b1f0*/  F2FP.F16.F32.PACK_AB R42, R211, R178 ;  /* 0x000000b2d32a723e */ /* 0x000fe400000000ff */
[----:B------:R-:W-:-:S07]  /*b200*/  F2FP.F16.F32.PACK_AB R43, R199, R182 ;  /* 0x000000b6c72b723e */ /* 0x000fce00000000ff */
[C---:B------:R-:W-:Y:S08]  /*b210*/  HMMA.16816.F32 R28, R40.reuse, R36, R28 ;  /* 0x00000024281c723c */ /* 0x040ff0000000181c */
[C---:B------:R-:W-:Y:S01]  /*b220*/  HMMA.16816.F32 R24, R40.reuse, R38, R24 ;  /* 0x000000262818723c */ /* 0x040fe20000001818 */
[----:B------:R-:W3:Y:S07]  /*b230*/  LDSM.16.MT88.4 R36, [R105+0xe800] ;  /* 0x00e800006924783b */ /* 0x000eee0000004200 */
[C---:B-1----:R-:W-:Y:S08]  /*b240*/  HMMA.16816.F32 R20, R40.reuse, R32, R20 ;  /* 0x000000202814723c */ /* 0x042ff00000001814 */
[C---:B------:R-:W-:Y:S01]  /*b250*/  HMMA.16816.F32 R16, R40.reuse, R34, R16 ;  /* 0x000000222810723c */ /* 0x040fe20000001810 */
[----:B------:R-:W1:Y:S07]  /*b260*/  LDSM.16.MT88.4 R32, [R102+0xe800] ;  /* 0x00e800006620783b */ /* 0x000e6e0000004200 */
[----:B----4-:R-:W-:Y:S01]  /*b270*/  HMMA.16816.F32 R12, R40, R56, R12 ;  /* 0x00000038280c723c */ /* 0x010fe2000000180c */
[----:B-----5:R-:W-:-:S02]  /*b280*/  F2FP.F16.F32.PACK_AB R56, R185, R186 ;  /* 0x000000bab938723e */ /* 0x020fc400000000ff */
        /* <DEDUP_REMOVED lines=24> */
[----:B--2---:R-:W-:Y:S01]  /*b410*/  HMMA.16816.F32 R48, R56, R52, R48 ;  /* 0x000000343830723c */ /* 0x004fe20000001830 */
[----:B----4-:R-:W-:-:S02]  /*b420*/  FFMA.FTZ R147, R95, UR14, -R114 ;  /* 0x0000000e5f937c23 */ /* 0x010fc40008010872 */
[----:B------:R2:W4:Y:S04]  /*b430*/  MUFU.EX2 R79, R62 ;  /* 0x0000003e004f7308 */ /* 0x0005280000000800 */
[----:B------:R-:W-:Y:S01]  /*b440*/  MUFU.EX2 R94, R147 ;  /* 0x00000093005e7308 */ /* 0x000fe20000000800 */
[----:B------:R-:W-:Y:S01]  /*b450*/  HMMA.16816.F32 R44, R56, R54, R44 ;  /* 0x00000036382c723c */ /* 0x000fe2000000182c */
[----:B------:R-:W5:Y:S01]  /*b460*/  LDSM.16.MT88.4 R52, [R4+0xf000] ;  /* 0x00f000000434783b */ /* 0x000f620000004200 */
[----:B------:R-:W-:Y:S02]  /*b470*/  F2FP.F16.F32.PACK_AB R56, R194, R159 ;  /* 0x0000009fc238723e */ /* 0x000fe400000000ff */
[----:B------:R-:W-:Y:S02]  /*b480*/  F2FP.F16.F32.PACK_AB R57, R198, R149 ;  /* 0x00000095c639723e */ /* 0x000fe400000000ff */
[----:B------:R-:W-:-:S02]  /*b490*/  F2FP.F16.F32.PACK_AB R58, R196, R153 ;  /* 0x00000099c43a723e */ /* 0x000fc400000000ff */
[----:B------:R-:W-:Y:S01]  /*b4a0*/  F2FP.F16.F32.PACK_AB R59, R204, R145 ;  /* 0x00000091cc3b723e */ /* 0x000fe200000000ff */
[----:B--2---:R-:W-:Y:S06]  /*b4b0*/  LDSM.16.MT88.4 R60, [R102+0x10000] ;  /* 0x01000000663c783b */ /* 0x004fec0000004200 */
[C---:B---3--:R-:W-:Y:S08]  /*b4c0*/  HMMA.16816.F32 R20, R56.reuse, R36, R20 ;  /* 0x000000243814723c */ /* 0x048ff00000001814 */
[C---:B------:R-:W-:Y:S01]  /*b4d0*/  HMMA.16816.F32 R16, R56.reuse, R38, R16 ;  /* 0x000000263810723c */ /* 0x040fe20000001810 */
[----:B------:R-:W2:Y:S07]  /*b4e0*/  LDSM.16.MT88.4 R36, [R105+0xf800] ;  /* 0x00f800006924783b */ /* 0x000eae0000004200 */
[C---:B------:R-:W-:Y:S08]  /*b4f0*/  HMMA.16816.F32 R28, R56.reuse, R40, R28 ;  /* 0x00000028381c723c */ /* 0x040ff0000000181c */
[C---:B------:R-:W-:Y:S01]  /*b500*/  HMMA.16816.F32 R24, R56.reuse, R42, R24 ;  /* 0x0000002a3818723c */ /* 0x040fe20000001818 */
[----:B------:R-:W3:Y:S07]  /*b510*/  LDSM.16.MT88.4 R40, [R102+0xf800] ;  /* 0x00f800006628783b */ /* 0x000eee0000004200 */
[C---:B-1----:R-:W-:Y:S08]  /*b520*/  HMMA.16816.F32 R12, R56.reuse, R32, R12 ;  /* 0x00000020380c723c */ /* 0x042ff0000000180c */
[C---:B------:R-:W-:Y:S01]  /*b530*/  HMMA.16816.F32 R8, R56.reuse, R34, R8 ;  /* 0x000000223808723c */ /* 0x040fe20000001808 */
[----:B------:R-:W1:Y:S07]  /*b540*/  LDSM.16.MT88.4 R32, [R103+0xf800] ;  /* 0x00f800006720783b */ /* 0x000e6e0000004200 */
[----:B-----5:R-:W-:Y:S01]  /*b550*/  HMMA.16816.F32 R48, R56, R52, R48 ;  /* 0x000000343830723c */ /* 0x020fe20000001830 */
[----:B------:R-:W-:-:S02]  /*b560*/  F2FP.F16.F32.PACK_AB R52, R99, R100 ;  /* 0x000000646334723e */ /* 0x000fc400000000ff */
[----:B----4-:R-:W-:-:S05]  /*b570*/  F2FP.F16.F32.PACK_AB R53, R79, R80 ;  /* 0x000000504f35723e */ /* 0x010fca00000000ff */
[----:B------:R-:W-:Y:S01]  /*b580*/  HMMA.16816.F32 R44, R56, R54, R44 ;  /* 0x00000036382c723c */ /* 0x000fe2000000182c */
[----:B------:R-:W-:Y:S01]  /*b590*/  F2FP.F16.F32.PACK_AB R54, R81, R98 ;  /* 0x000000625136723e */ /* 0x000fe200000000ff */
[----:B------:R-:W4:Y:S01]  /*b5a0*/  LDSM.16.MT88.4 R56, [R4+0xf800] ;  /* 0x00f800000438783b */ /* 0x000f220000004200 */
[----:B------:R-:W-:-:S07]  /*b5b0*/  F2FP.F16.F32.PACK_AB R55, R101, R78 ;  /* 0x0000004e6537723e */ /* 0x000fce00000000ff */
[C---:B--2---:R-:W-:Y:S08]  /*b5c0*/  HMMA.16816.F32 R28, R52.reuse, R36, R28 ;  /* 0x00000024341c723c */ /* 0x044ff0000000181c */
[C---:B------:R-:W-:Y:S01]  /*b5d0*/  HMMA.16816.F32 R24, R52.reuse, R38, R24 ;  /* 0x000000263418723c */ /* 0x040fe20000001818 */
[----:B------:R-:W2:Y:S07]  /*b5e0*/  LDSM.16.MT88.4 R36, [R105+0x10000] ;  /* 0x010000006924783b */ /* 0x000eae0000004200 */
[----:B---3--:R-:W-:Y:S01]  /*b5f0*/  HMMA.16816.F32 R20, R52, R40, R20 ;  /* 0x000000283414723c */ /* 0x008fe20000001814 */
[----:B------:R-:W-:-:S02]  /*b600*/  FFMA.FTZ R40, R96, UR14, -R114 ;  /* 0x0000000e60287c23 */ /* 0x000fc40008010872 */
[----:B------:R3:W-:Y:S04]  /*b610*/  MUFU.EX2 R96, R97 ;  /* 0x0000006100607308 */ /* 0x0007e80000000800 */
[----:B------:R5:W4:Y:S01]  /*b620*/  MUFU.EX2 R95, R40 ;  /* 0x00000028005f7308 */ /* 0x000b220000000800 */
[C---:B------:R-:W-:Y:S08]  /*b630*/  HMMA.16816.F32 R16, R52.reuse, R42, R16 ;  /* 0x0000002a3410723c */ /* 0x040ff00000001810 */
[----:B-1----:R-:W-:Y:S01]  /*b640*/  HMMA.16816.F32 R12, R52, R32, R12 ;  /* 0x00000020340c723c */ /* 0x002fe2000000180c */
[----:B---3--:R-:W-:-:S02]  /*b650*/  FFMA.FTZ R97, R74, UR14, -R108 ;  /* 0x0000000e4a617c23 */ /* 0x008fc4000801086c */
[----:B------:R-:W-:Y:S01]  /*b660*/  MUFU.EX2 R74, R157 ;  /* 0x0000009d004a7308 */ /* 0x000fe20000000800 */
[----:B-----5:R-:W1:Y:S03]  /*b670*/  LDSM.16.MT88.4 R40, [R103+0x10000] ;  /* 0x010000006728783b */ /* 0x020e660000004200 */
[----:B------:R-:W3:Y:S01]  /*b680*/  MUFU.EX2 R97, R97 ;  /* 0x0000006100617308 */ /* 0x000ee20000000800 */
[C---:B------:R-:W-:Y:S01]  /*b690*/  HMMA.16816.F32 R8, R52.reuse, R34, R8 ;  /* 0x000000223408723c */ /* 0x040fe20000001808 */
[----:B------:R-:W5:Y:S07]  /*b6a0*/  LDSM.16.MT88.4 R32, [R4+0x10000] ;  /* 0x010000000420783b */ /* 0x000f6e0000004200 */
[----:B----4-:R-:W-:Y:S01]  /*b6b0*/  HMMA.16816.F32 R48, R52, R56, R48 ;  /* 0x000000383430723c */ /* 0x010fe20000001830 */
[--C-:B------:R-:W-:Y:S01]  /*b6c0*/  FFMA.FTZ R57, R93, UR14, -R114.reuse ;  /* 0x0000000e5d397c23 */ /* 0x100fe20008010872 */
[----:B------:R-:W-:-:S05]  /*b6d0*/  FFMA.FTZ R56, R91, UR14, -R114 ;  /* 0x0000000e5b387c23 */ /* 0x000fca0008010872 */
[----:B------:R-:W-:Y:S01]  /*b6e0*/  MUFU.EX2 R57, R57 ;  /* 0x0000003900397308 */ /* 0x000fe20000000800 */
[----:B------:R-:W-:Y:S01]  /*b6f0*/  HMMA.16816.F32 R44, R52, R58, R44 ;  /* 0x0000003a342c723c */ /* 0x000fe2000000182c */
[----:B------:R-:W-:Y:S01]  /*b700*/  F2FP.F16.F32.PACK_AB R52, R95, R96 ;  /* 0x000000605f34723e */ /* 0x000fe200000000ff */
[--C-:B------:R-:W-:Y:S01]  /*b710*/  FFMA.FTZ R58, R92, UR14, -R114.reuse ;  /* 0x0000000e5c3a7c23 */ /* 0x100fe20008010872 */
[----:B------:R-:W-:Y:S01]  /*b720*/  F2FP.F16.F32.PACK_AB R53, R75, R76 ;  /* 0x0000004c4b35723e */ /* 0x000fe200000000ff */
[----:B------:R-:W-:Y:S01]  /*b730*/  FFMA.FTZ R59, R90, UR14, -R114 ;  /* 0x0000000e5a3b7c23 */ /* 0x000fe20008010872 */
[----:B------:R-:W-:Y:S01]  /*b740*/  F2FP.F16.F32.PACK_AB R54, R77, R94 ;  /* 0x0000005e4d36723e */ /* 0x000fe200000000ff */
[----:B------:R-:W-:Y:S01]  /*b750*/  MUFU.EX2 R56, R56 ;  /* 0x0000003800387308 */ /* 0x000fe20000000800 */
[----:B---3--:R-:W-:Y:S01]  /*b760*/  F2FP.F16.F32.PACK_AB R55, R97, R74 ;  /* 0x0000004a6137723e */ /* 0x008fe200000000ff */
[--C-:B------:R-:W-:Y:S02]  /*b770*/  FFMA.FTZ R90, R67, UR14, -R108.reuse ;  /* 0x0000000e435a7c23 */ /* 0x100fe4000801086c */
[----:B------:R-:W3:Y:S04]  /*b780*/  MUFU.EX2 R58, R58 ;  /* 0x0000003a003a7308 */ /* 0x000ee80000000800 */
[C---:B--2---:R-:W-:Y:S01]  /*b790*/  HMMA.16816.F32 R28, R52.reuse, R36, R28 ;  /* 0x00000024341c723c */ /* 0x044fe2000000181c */
[----:B------:R-:W-:Y:S07]  /*b7a0*/  MUFU.EX2 R59, R59 ;  /* 0x0000003b003b7308 */ /* 0x000fee0000000800 */
[C---:B------:R-:W-:Y:S01]  /*b7b0*/  HMMA.16816.F32 R24, R52.reuse, R38, R24 ;  /* 0x000000263418723c */ /* 0x040fe20000001818 */
[----:B------:R-:W2:Y:S07]  /*b7c0*/  LDSM.16.MT88.4 R36, [R105+0x10800] ;  /* 0x010800006924783b */ /* 0x000eae0000004200 */
        /* <DEDUP_REMOVED lines=8> */
[--C-:B------:R-:W-:Y:S01]  /*b850*/  FFMA.FTZ R60, R73, UR14, -R108.reuse ;  /* 0x0000000e493c7c23 */ /* 0x100fe2000801086c */
[----:B------:R-:W-:Y:S01]  /*b860*/  FADD.FTZ R130, R130, R71 ;  /* 0x0000004782827221 */ /* 0x000fe20000010000 */
[----:B------:R-:W-:Y:S01]  /*b870*/  FFMA.FTZ R61, R72, UR14, -R108 ;  /* 0x0000000e483d7c23 */ /* 0x000fe2000801086c */
[----:B------:R-:W-:Y:S01]  /*b880*/  MUFU.EX2 R63, R63 ;  /* 0x0000003f003f7308 */ /* 0x000fe20000000800 */
[----:B------:R-:W-:Y:S01]  /*b890*/  FFMA.FTZ R72, R86, UR14, -R114 ;  /* 0x0000000e56487c23 */ /* 0x000fe20008010872 */
[----:B------:R-:W-:Y:S01]  /*b8a0*/  FADD.FTZ R129, R129, R130 ;  /* 0x0000008281817221 */ /* 0x000fe20000010000 */
[----:B------:R-:W-:Y:S01]  /*b8b0*/  FFMA.FTZ R86, R69, UR14, -R108 ;  /* 0x0000000e45567c23 */ /* 0x000fe2000801086c */
[C---:B-1----:R-:W-:Y:S01]  /*b8c0*/  HMMA.16816.F32 R12, R52.reuse, R40, R12 ;  /* 0x00000028340c723c */ /* 0x042fe2000000180c */
[----:B------:R-:W-:Y:S01]  /*b8d0*/  MUFU.EX2 R60, R60 ;  /* 0x0000003c003c7308 */ /* 0x000fe20000000800 */
[----:B------:R-:W-:Y:S01]  /*b8e0*/  FADD.FTZ R128, R128, R129 ;  /* 0x0000008180807221 */ /* 0x000fe20000010000 */
[--C-:B------:R-:W-:Y:S01]  /*b8f0*/  FFMA.FTZ R73, R88, UR14, -R114.reuse ;  /* 0x0000000e58497c23 */ /* 0x100fe20008010872 */
[----:B------:R-:W-:Y:S01]  /*b900*/  FFMA.FTZ R71, R87, UR14, -R114 ;  /* 0x0000000e57477c23 */ /* 0x000fe20008010872 */
[----:B------:R-:W1:Y:S01]  /*b910*/  MUFU.EX2 R61, R61 ;  /* 0x0000003d003d7308 */ /* 0x000e620000000800 */
[----:B------:R-:W-:Y:S01]  /*b920*/  FADD.FTZ R127, R127, R128 ;  /* 0x000000807f7f7221 */ /* 0x000fe20000010000 */
[--C-:B------:R-:W-:Y:S01]  /*b930*/  FFMA.FTZ R69, R66, UR14, -R108.reuse ;  /* 0x0000000e42457c23 */ /* 0x100fe2000801086c */
[----:B------:R-:W-:Y:S01]  /*b940*/  HMMA.16816.F32 R8, R52, R42, R8 ;  /* 0x0000002a3408723c */ /* 0x000fe20000001808 */
[----:B------:R-:W4:Y:S01]  /*b950*/  LDSM.16.MT88.4 R40, [R102+0x10800] ;  /* 0x010800006628783b */ /* 0x000f220000004200 */
[----:B------:R-:W-:Y:S01]  /*b960*/  FADD.FTZ R126, R126, R127 ;  /* 0x0000007f7e7e7221 */ /* 0x000fe20000010000 */
[----:B------:R-:W-:Y:S01]  /*b970*/  FFMA.FTZ R88, R68, UR14, -R108 ;  /* 0x0000000e44587c23 */ /* 0x000fe2000801086c */
[----:B------:R-:W-:Y:S02]  /*b980*/  MUFU.EX2 R70, R70 ;  /* 0x0000004600467308 */ /* 0x000fe40000000800 */
[----:B------:R-:W-:-:S02]  /*b990*/  FADD.FTZ R125, R125, R126 ;  /* 0x0000007e7d7d7221 */ /* 0x000fc40000010000 */
[----:B-----5:R-:W-:Y:S01]  /*b9a0*/  HMMA.16816.F32 R48, R52, R32, R48 ;  /* 0x000000203430723c */ /* 0x020fe20000001830 */
[----:B------:R-:W5:Y:S01]  /*b9b0*/  MUFU.EX2 R73, R73 ;  /* 0x0000004900497308 */ /* 0x000f620000000800 */
[----:B------:R-:W-:-:S03]  /*b9c0*/  FADD.FTZ R124, R124, R125 ;  /* 0x0000007d7c7c7221 */ /* 0x000fc60000010000 */
[----:B------:R-:W-:Y:S01]  /*b9d0*/  MUFU.EX2 R71, R71 ;  /* 0x0000004700477308 */ /* 0x000fe20000000800 */
[----:B------:R-:W-:Y:S02]  /*b9e0*/  FADD.FTZ R124, R123, R124 ;  /* 0x0000007c7b7c7221 */ /* 0x000fe40000010000 */
[----:B------:R-:W-:Y:S01]  /*b9f0*/  HMMA.16816.F32 R44, R52, R34, R44 ;  /* 0x00000022342c723c */ /* 0x000fe2000000182c */
[----:B------:R-:W5:Y:S01]  /*ba00*/  LDSM.16.MT88.4 R32, [R103+0x10800] ;  /* 0x010800006720783b */ /* 0x000f620000004200 */
[----:B---3--:R-:W-:Y:S01]  /*ba10*/  F2FP.F16.F32.PACK_AB R52, R58, R57 ;  /* 0x000000393a34723e */ /* 0x008fe200000000ff */
[----:B------:R-:W-:Y:S01]  /*ba20*/  FADD.FTZ R133, R133, R124 ;  /* 0x0000007c85857221 */ /* 0x000fe20000010000 */
[----:B-1----:R-:W-:Y:S01]  /*ba30*/  F2FP.F16.F32.PACK_AB R53, R61, R60 ;  /* 0x0000003c3d35723e */ /* 0x002fe200000000ff */
[----:B------:R-:W-:Y:S01]  /*ba40*/  MUFU.EX2 R72, R72 ;  /* 0x0000004800487308 */ /* 0x000fe20000000800 */
[----:B------:R-:W-:Y:S01]  /*ba50*/  F2FP.F16.F32.PACK_AB R54, R59, R56 ;  /* 0x000000383b36723e */ /* 0x000fe200000000ff */
[----:B------:R-:W-:Y:S01]  /*ba60*/  FADD.FTZ R132, R132, R133 ;  /* 0x0000008584847221 */ /* 0x000fe20000010000 */
[----:B------:R-:W-:Y:S01]  /*ba70*/  F2FP.F16.F32.PACK_AB R55, R63, R62 ;  /* 0x0000003e3f37723e */ /* 0x000fe200000000ff */
[----:B------:R-:W-:Y:S02]  /*ba80*/  MUFU.EX2 R68, R86 ;  /* 0x0000005600447308 */ /* 0x000fe40000000800 */
[----:B------:R-:W-:-:S02]  /*ba90*/  FADD.FTZ R131, R131, R132 ;  /* 0x0000008483837221 */ /* 0x000fc40000010000 */
[----:B------:R-:W1:Y:S02]  /*baa0*/  MUFU.EX2 R67, R88 ;  /* 0x0000005800437308 */ /* 0x000e640000000800 */
[C---:B--2---:R-:W-:Y:S01]  /*bab0*/  HMMA.16816.F32 R28, R52.reuse, R36, R28 ;  /* 0x00000024341c723c */ /* 0x044fe2000000181c */
[----:B------:R-:W-:Y:S01]  /*bac0*/  FADD.FTZ R131, R138, R131 ;  /* 0x000000838a837221 */ /* 0x000fe20000010000 */
[----:B------:R-:W-:Y:S04]  /*bad0*/  MUFU.EX2 R66, R90 ;  /* 0x0000005a00427308 */ /* 0x000fe80000000800 */
[----:B------:R-:W2:Y:S02]  /*bae0*/  MUFU.EX2 R69, R69 ;  /* 0x0000004500457308 */ /* 0x000ea40000000800 */
[C---:B------:R-:W-:Y:S01]  /*baf0*/  HMMA.16816.F32 R24, R52.reuse, R38, R24 ;  /* 0x000000263418723c */ /* 0x040fe20000001818 */
[----:B------:R-:W3:Y:S07]  /*bb00*/  LDSM.16.MT88.4 R36, [R4+0x10800] ;  /* 0x010800000424783b */ /* 0x000eee0000004200 */
[----:B----4-:R-:W-:Y:S01]  /*bb10*/  HMMA.16816.F32 R20, R52, R40, R20 ;  /* 0x000000283414723c */ /* 0x010fe20000001814 */
[----:B------:R-:W-:Y:S01]  /*bb20*/  FADD.FTZ R40, R140, R131 ;  /* 0x000000838c287221 */ /* 0x000fe20000010000 */
[----:B------:R-:W-:-:S03]  /*bb30*/  FADD.FTZ R41, R141, R134 ;  /* 0x000000868d297221 */ /* 0x000fc60000010000 */
[----:B------:R-:W-:Y:S01]  /*bb40*/  FADD.FTZ R40, R139, R40 ;  /* 0x000000288b287221 */ /* 0x000fe20000010000 */
[----:B------:R-:W-:Y:S02]  /*bb50*/  FADD.FTZ R41, R146, R41 ;  /* 0x0000002992297221 */ /* 0x000fe40000010000 */
[C---:B------:R-:W-:Y:S01]  /*bb60*/  HMMA.16816.F32 R16, R52.reuse, R42, R16 ;  /* 0x0000002a3410723c */ /* 0x040fe20000001810 */
[----:B------:R-:W-:Y:S01]  /*bb70*/  FADD.FTZ R143, R143, R40 ;  /* 0x000000288f8f7221 */ /* 0x000fe20000010000 */
[----:B------:R-:W-:Y:S02]  /*bb80*/  FADD.FTZ R144, R144, R41 ;  /* 0x0000002990907221 */ /* 0x000fe40000010000 */
[----:B------:R-:W4:Y:S01]  /*bb90*/  LDSM.16.MT88.4 R40, [R102+0x11000] ;  /* 0x011000006628783b */ /* 0x000f220000004200 */
[----:B------:R-:W-:Y:S01]  /*bba0*/  FADD.FTZ R142, R142, R143 ;  /* 0x0000008f8e8e7221 */ /* 0x000fe20000010000 */
[----:B------:R-:W-:Y:S02]  /*bbb0*/  FADD.FTZ R144, R155, R144 ;  /* 0x000000909b907221 */ /* 0x000fe40000010000 */
[----:B-----5:R-:W-:Y:S01]  /*bbc0*/  HMMA.16816.F32 R12, R52, R32, R12 ;  /* 0x00000020340c723c */ /* 0x020fe2000000180c */
[----:B------:R-:W-:Y:S01]  /*bbd0*/  FADD.FTZ R87, R161, R142 ;  /* 0x0000008ea1577221 */ /* 0x000fe20000010000 */
[----:B------:R-:W-:Y:S01]  /*bbe0*/  FADD.FTZ R89, R163, R144 ;  /* 0x00000090a3597221 */ /* 0x000fe20000010000 */
[----:B------:R-:W-:Y:S02]  /*bbf0*/  LDSM.16.MT88.4 R140, [R103+0x11800] ;  /* 0x01180000678c783b */ /* 0x000fe40000004200 */
[----:B------:R-:W-:Y:S01]  /*bc00*/  FADD.FTZ R87, R150, R87 ;  /* 0x0000005796577221 */ /* 0x000fe20000010000 */
[----:B------:R-:W-:-:S02]  /*bc10*/  FADD.FTZ R89, R154, R89 ;  /* 0x000000599a597221 */ /* 0x000fc40000010000 */
        /* <DEDUP_REMOVED lines=11> */
[----:B------:R-:W-:Y:S01]  /*bcd0*/  F2FP.F16.F32.PACK_AB R52, R73, R70 ;  /* 0x000000464934723e */ /* 0x000fe200000000ff */
[----:B------:R-:W3:Y:S01]  /*bce0*/  LDSM.16.MT88.4 R36, [R103+0x11000] ;  /* 0x011000006724783b */ /* 0x000ee20000004200 */
[----:B-1----:R-:W-:Y:S01]  /*bcf0*/  F2FP.F16.F32.PACK_AB R53, R67, R68 ;  /* 0x000000444335723e */ /* 0x002fe200000000ff */
[----:B------:R-:W-:Y:S01]  /*bd00*/  FADD.FTZ R156, R156, R191 ;  /* 0x000000bf9c9c7221 */ /* 0x000fe20000010000 */
[----:B------:R-:W-:Y:S02]  /*bd10*/  F2FP.F16.F32.PACK_AB R54, R72, R71 ;  /* 0x000000474836723e */ /* 0x000fe400000000ff */
[----:B--2---:R-:W-:Y:S01]  /*bd20*/  F2FP.F16.F32.PACK_AB R55, R69, R66 ;  /* 0x000000424537723e */ /* 0x004fe200000000ff */
[----:B------:R-:W-:-:S04]  /*bd30*/  FADD.FTZ R193, R193, R156 ;  /* 0x0000009cc1c17221 */ /* 0x000fc80000010000 */
[----:B------:R-:W-:Y:S02]  /*bd40*/  FADD.FTZ R160, R160, R193 ;  /* 0x000000c1a0a07221 */ /* 0x000fe40000010000 */
[----:B----4-:R-:W-:Y:S01]  /*bd50*/  HMMA.16816.F32 R20, R52, R40, R20 ;  /* 0x000000283414723c */ /* 0x010fe20000001814 */
        /* <DEDUP_REMOVED lines=11> */
[C---:B-----5:R-:W-:Y:S01]  /*be10*/  HMMA.16816.F32 R28, R52.reuse, R32, R28 ;  /* 0x00000020341c723c */ /* 0x060fe2000000181c */
[----:B------:R-:W-:Y:S01]  /*be20*/  FADD.FTZ R32, R162, R195 ;  /* 0x000000c3a2207221 */ /* 0x000fe20000010000 */
[----:B------:R-:W-:Y:S01]  /*be30*/  FADD.FTZ R176, R176, R225 ;  /* 0x000000e1b0b07221 */ /* 0x000fe20000010000 */
[----:B------:R-:W2:Y:S02]  /*be40*/  MUFU.EX2 R42, R42 ;  /* 0x0000002a002a7308 */ /* 0x000ea40000000800 */
[----:B------:R-:W-:Y:S01]  /*be50*/  FADD.FTZ R32, R197, R32 ;  /* 0x00000020c5207221 */ /* 0x000fe20000010000 */
[----:B------:R-:W-:Y:S01]  /*be60*/  FADD.FTZ R215, R215, R176 ;  /* 0x000000b0d7d77221 */ /* 0x000fe20000010000 */
[----:B------:R-:W4:Y:S01]  /*be70*/  MUFU.EX2 R43, R43 ;  /* 0x0000002b002b7308 */ /* 0x000f220000000800 */
[----:B------:R-:W-:Y:S01]  /*be80*/  HMMA.16816.F32 R24, R52, R34, R24 ;  /* 0x000000223418723c */ /* 0x000fe20000001818 */
[----:B------:R-:W-:Y:S01]  /*be90*/  FADD.FTZ R33, R223, R32 ;  /* 0x00000020df217221 */ /* 0x000fe20000010000 */
[----:B------:R-:W-:Y:S01]  /*bea0*/  FADD.FTZ R178, R178, R215 ;  /* 0x000000d7b2b27221 */ /* 0x000fe20000010000 */
[----:B-1----:R-:W-:-:S02]  /*beb0*/  F2FP.F16.F32.PACK_AB R132, R41, R40 ;  /* 0x000000282984723e */ /* 0x002fc400000000ff */
[----:B------:R-:W-:Y:S01]  /*bec0*/  FADD.FTZ R33, R170, R33 ;  /* 0x00000021aa217221 */ /* 0x000fe20000010000 */
[----:B------:R-:W-:Y:S02]  /*bed0*/  FADD.FTZ R211, R211, R178 ;  /* 0x000000b2d3d37221 */ /* 0x000fe40000010000 */
[C---:B---3--:R-:W-:Y:S01]  /*bee0*/  HMMA.16816.F32 R12, R52.reuse, R36, R12 ;  /* 0x00000024340c723c */ /* 0x048fe2000000180c */
[----:B------:R-:W-:Y:S01]  /*bef0*/  FADD.FTZ R168, R168, R33 ;  /* 0x00000021a8a87221 */ /* 0x000fe20000010000 */
[----:B------:R-:W-:Y:S01]  /*bf00*/  FADD.FTZ R186, R186, R211 ;  /* 0x000000d3baba7221 */ /* 0x000fe20000010000 */
[----:B------:R-:W1:Y:S01]  /*bf10*/  LDSM.16.MT88.4 R32, [R4+0x11000] ;  /* 0x011000000420783b */ /* 0x000e620000004200 */
[----:B--2---:R-:W-:Y:S01]  /*bf20*/  F2FP.F16.F32.PACK_AB R134, R251, R42 ;  /* 0x0000002afb86723e */ /* 0x004fe200000000ff */
[----:B------:R-:W-:Y:S01]  /*bf30*/  FADD.FTZ R227, R227, R168 ;  /* 0x000000a8e3e37221 */ /* 0x000fe20000010000 */
[----:B------:R-:W-:Y:S01]  /*bf40*/  FADD.FTZ R186, R185, R186 ;  /* 0x000000bab9ba7221 */ /* 0x000fe20000010000 */
[----:B----4-:R-:W-:Y:S01]  /*bf50*/  F2FP.F16.F32.PACK_AB R133, R64, R43 ;  /* 0x0000002b4085723e */ /* 0x010fe200000000ff */
[----:B------:R-:W-:Y:S01]  /*bf60*/  HMMA.16816.F32 R8, R52, R38, R8 ;  /* 0x000000263408723c */ /* 0x000fe20000001808 */
[----:B------:R-:W-:Y:S01]  /*bf70*/  FADD.FTZ R180, R180, R227 ;  /* 0x000000e3b4b47221 */ /* 0x000fe20000010000 */
[----:B------:R-:W-:Y:S01]  /*bf80*/  FADD.FTZ R183, R183, R186 ;  /* 0x000000bab7b77221 */ /* 0x000fe20000010000 */
[----:B------:R-:W2:Y:S02]  /*bf90*/  LDSM.16.MT88.4 R36, [R102+0x11800] ;  /* 0x011800006624783b */ /* 0x000ea40000004200 */
[----:B------:R-:W-:Y:S01]  /*bfa0*/  FADD.FTZ R205, R205, R180 ;  /* 0x000000b4cdcd7221 */ /* 0x000fe20000010000 */
[----:B------:R-:W-:-:S03]  /*bfb0*/  FADD.FTZ R188, R188, R183 ;  /* 0x000000b7bcbc7221 */ /* 0x000fc60000010000 */
[----:B------:R-:W-:Y:S01]  /*bfc0*/  FADD.FTZ R182, R182, R205 ;  /* 0x000000cdb6b67221 */ /* 0x000fe20000010000 */
[----:B------:R-:W-:-:S03]  /*bfd0*/  FADD.FTZ R159, R159, R188 ;  /* 0x000000bc9f9f7221 */ /* 0x000fc60000010000 */
[----:B------:R-:W-:Y:S01]  /*bfe0*/  FADD.FTZ R182, R199, R182 ;  /* 0x000000b6c7b67221 */ /* 0x000fe20000010000 */
[----:B------:R-:W-:Y:S02]  /*bff0*/  FADD.FTZ R194, R194, R159 ;  /* 0x0000009fc2c27221 */ /* 0x000fe40000010000 */
[----:B------:R-:W3:Y:S01]  /*c000*/  LDSM.16.MT88.4 R156, [R105+0x11800] ;  /* 0x01180000699c783b */ /* 0x000ee20000004200 */
[----:B------:R-:W-:-:S04]  /*c010*/  FADD.FTZ R179, R179, R182 ;  /* 0x000000b6b3b37221 */ /* 0x000fc80000010000 */
[----:B------:R-:W-:-:S04]  /*c020*/  FADD.FTZ R190, R190, R179 ;  /* 0x000000b3bebe7221 */ /* 0x000fc80000010000 */
[----:B------:R-:W-:-:S04]  /*c030*/  FADD.FTZ R171, R171, R190 ;  /* 0x000000beabab7221 */ /* 0x000fc80000010000 */
[----:B------:R-:W-:-:S04]  /*c040*/  FADD.FTZ R192, R192, R171 ;  /* 0x000000abc0c07221 */ /* 0x000fc80000010000 */
[----:B------:R-:W-:Y:S01]  /*c050*/  FADD.FTZ R149, R149, R192 ;  /* 0x000000c095957221 */ /* 0x000fe20000010000 */
[----:B-1----:R-:W-:Y:S01]  /*c060*/  HMMA.16816.F32 R48, R52, R32, R48 ;  /* 0x000000203430723c */ /* 0x002fe20000001830 */
[----:B------:R-:W-:Y:S02]  /*c070*/  FADD.FTZ R33, R153, R194 ;  /* 0x000000c299217221 */ /* 0x000fe40000010000 */
[----:B------:R-:W-:Y:S02]  /*c080*/  FADD.FTZ R198, R198, R149 ;  /* 0x00000095c6c67221 */ /* 0x000fe40000010000 */
[----:B------:R-:W-:Y:S02]  /*c090*/  FADD.FTZ R33, R196, R33 ;  /* 0x00000021c4217221 */ /* 0x000fe40000010000 */
[----:B------:R-:W-:Y:S01]  /*c0a0*/  FADD.FTZ R145, R145, R198 ;  /* 0x000000c691917221 */ /* 0x000fe20000010000 */
[----:B--2---:R-:W-:Y:S01]  /*c0b0*/  HMMA.16816.F32 R148, R132, R38, R16 ;  /* 0x000000268494723c */ /* 0x004fe20000001810 */
[----:B------:R-:W-:-:S02]  /*c0c0*/  FADD.FTZ R100, R100, R33 ;  /* 0x0000002164647221 */ /* 0x000fc40000010000 */
[----:B------:R-:W-:Y:S01]  /*c0d0*/  FADD.FTZ R145, R204, R145 ;  /* 0x00000091cc917221 */ /* 0x000fe20000010000 */
[----:B------:R1:W2:Y:S01]  /*c0e0*/  LDSM.16.MT88.4 R16, [R4+0x11800] ;  /* 0x011800000410783b */ /* 0x0002a20000004200 */
[----:B------:R-:W-:Y:S02]  /*c0f0*/  FADD.FTZ R99, R99, R100 ;  /* 0x0000006463637221 */ /* 0x000fe40000010000 */
[----:B------:R-:W-:Y:S01]  /*c100*/  FADD.FTZ R80, R80, R145 ;  /* 0x0000009150507221 */ /* 0x000fe20000010000 */
[----:B------:R-:W-:Y:S01]  /*c110*/  HMMA.16816.F32 R152, R132, R36, R20 ;  /* 0x000000248498723c */ /* 0x000fe20000001814 */
[----:B------:R-:W-:Y:S02]  /*c120*/  FADD.FTZ R98, R98, R99 ;  /* 0x0000006362627221 */ /* 0x000fe40000010000 */
[----:B------:R-:W-:Y:S02]  /*c130*/  FADD.FTZ R79, R79, R80 ;  /* 0x000000504f4f7221 */ /* 0x000fe40000010000 */
[----:B------:R-:W-:-:S02]  /*c140*/  FADD.FTZ R81, R81, R98 ;  /* 0x0000006251517221 */ /* 0x000fc40000010000 */
[----:B------:R-:W-:Y:S01]  /*c150*/  FADD.FTZ R78, R78, R79 ;  /* 0x0000004f4e4e7221 */ /* 0x000fe20000010000 */
[----:B------:R-:W-:Y:S01]  /*c160*/  HMMA.16816.F32 R44, R52, R34, R44 ;  /* 0x00000022342c723c */ /* 0x000fe2000000182c */
[----:B------:R-:W-:Y:S02]  /*c170*/  FADD.FTZ R96, R96, R81 ;  /* 0x0000005160607221 */ /* 0x000fe40000010000 */
[----:B------:R-:W-:Y:S02]  /*c180*/  FADD.FTZ R101, R101, R78 ;  /* 0x0000004e65657221 */ /* 0x000fe40000010000 */
[----:B------:R-:W-:Y:S02]  /*c190*/  FADD.FTZ R95, R95, R96 ;  /* 0x000000605f5f7221 */ /* 0x000fe40000010000 */
[----:B------:R-:W-:Y:S01]  /*c1a0*/  FADD.FTZ R76, R76, R101 ;  /* 0x000000654c4c7221 */ /* 0x000fe20000010000 */
[----:B---3--:R-:W-:Y:S01]  /*c1b0*/  HMMA.16816.F32 R160, R132, R156, R28 ;  /* 0x0000009c84a0723c */ /* 0x008fe2000000181c */
        /* <DEDUP_REMOVED lines=15> */
[----:B-1----:R-:W-:-:S02]  /*c2b0*/  FADD.FTZ R4, R70, R59 ;  /* 0x0000003b46047221 */ /* 0x002fc40000010000 */
        /* <DEDUP_REMOVED lines=12> */
[----:B------:R-:W-:Y:S02]  /*c380*/  FADD.FTZ R43, R43, R4 ;  /* 0x000000042b2b7221 */ /* 0x000fe40000010000 */
[----:B------:R-:W-:-:S02]  /*c390*/  FADD.FTZ R42, R42, R41 ;  /* 0x000000292a2a7221 */ /* 0x000fc40000010000 */
[----:B------:R-:W-:Y:S02]  /*c3a0*/  FADD.FTZ R64, R64, R43 ;  /* 0x0000002b40407221 */ /* 0x000fe40000010000 */
[----:B------:R-:W-:Y:S02]  /*c3b0*/  FADD.FTZ R251, R251, R42 ;  /* 0x0000002afbfb7221 */ /* 0x000fe40000010000 */
[----:B------:R-:W-:-:S04]  /*c3c0*/  FADD.FTZ R5, R5, R64 ;  /* 0x0000004005057221 */ /* 0x000fc80000010000 */
        /* <DEDUP_REMOVED lines=67> */
.L_x_3304:
[----:B------:R-:W-:Y:S01]  /*c800*/  UMOV UR14, URZ ;  /* 0x000000ff000e7c82 */ /* 0x000fe20008000000 */
[----:B------:R-:W-:Y:S01]  /*c810*/  USHF.L.U32 UR4, UR8, 0x8, URZ ;  /* 0x0000000808047899 */ /* 0x000fe200080006ff */
[----:B------:R-:W-:-:S05]  /*c820*/  IADD3 R3, P1, PT, RZ, -UR14, RZ ;  /* 0x8000000eff037c10 */ /* 0x000fca000ff3e0ff */
[----:B------:R-:W-:-:S05]  /*c830*/  IMAD.X R4, RZ, RZ, ~UR4, P1 ;  /* 0x80000004ff047e24 */ /* 0x000fca00088e06ff */
[----:B------:R-:W-:-:S04]  /*c840*/  SHF.R.S64 R3, R3, 0x1f, R4 ;  /* 0x0000001f03037819 */ /* 0x000fc80000001004 */
[----:B------:R-:W-:-:S04]  /*c850*/  IADD3 R242, P1, PT, R3, R242, RZ ;  /* 0x000000f203f27210 */ /* 0x000fc80007f3e0ff */
[----:B------:R-:W-:-:S09]  /*c860*/  LEA.HI.X.SX32 R243, R4, R243, 0x1, P1 ;  /* 0x000000f304f37211 */ /* 0x000fd200008f0eff */
.L_x_3305:
[----:B------:R-:W1:Y:S01]  /*c870*/  LDCU UR4, c[0x0][0x440] ;  /* 0x00008800ff0477ac */ /* 0x000e620008000800 */
[----:B------:R-:W-:Y:S01]  /*c880*/  SHF.R.U32.HI R236, RZ, 0x1, R237 ;  /* 0x00000001ffec7819 */ /* 0x000fe200000116ed */
[----:B------:R-:W-:Y:S01]  /*c890*/  IMAD.U32 R17, RZ, RZ, UR8 ;  /* 0x00000008ff117e24 */ /* 0x000fe2000f8e00ff */
[----:B------:R-:W-:Y:S01]  /*c8a0*/  MOV R7, UR9 ;  /* 0x0000000900077c02 */ /* 0x000fe20008000f00 */
[----:B------:R-:W-:Y:S01]  /*c8b0*/  USHF.L.U32 UR14, UR8, 0x5, URZ ;  /* 0x00000005080e7899 */ /* 0x000fe200080006ff */
[----:B------:R-:W-:Y:S01]  /*c8c0*/  LOP3.LUT R4, R236, 0x8, RZ, 0xc0, !PT ;  /* 0x00000008ec047812 */ /* 0x000fe200078ec0ff */
[----:B------:R-:W-:Y:S01]  /*c8d0*/  IMAD.U32 R13, RZ, RZ, UR8 ;  /* 0x00000008ff0d7e24 */ /* 0x000fe2000f8e00ff */
[----:B------:R-:W-:Y:S01]  /*c8e0*/  LOP3.LUT R200, R174, 0x200, RZ, 0xc0, !PT ;  /* 0x00000200aec87812 */ /* 0x000fe200078ec0ff */
        /* <DEDUP_REMOVED lines=13> */
[----:B------:R-:W-:-:S05]  /*c9c0*/  IMAD.SHL.U32 R238, R237, 0x20, RZ ;  /* 0x00000020edee7824 */ /* 0x000fca00078e00ff */
[-C--:B------:R-:W-:Y:S01]  /*c9d0*/  @!P3 LEA R16, P2, R17, R8.reuse, 0x7 ;  /* 0x000000081110b211 */ /* 0x080fe200078438ff */
[--C-:B------:R-:W-:Y:S01]  /*c9e0*/  @!P3 IMAD.MOV.U32 R22, RZ, RZ, R8.reuse ;  /* 0x000000ffff16b224 */ /* 0x100fe200078e0008 */
[-C--:B------:R-:W-:Y:S01]  /*c9f0*/  @!P3 LEA R6, P1, R13, R8.reuse, 0x8 ;  /* 0x000000080d06b211 */ /* 0x080fe200078240ff */
[----:B------:R-:W-:Y:S01]  /*ca00*/  @!P3 IMAD.MOV.U32 R23, RZ, RZ, R9 ;  /* 0x000000ffff17b224 */ /* 0x000fe200078e0009 */
[-C--:B------:R-:W-:Y:S01]  /*ca10*/  @!P3 LEA.HI.X R17, R10, R9.reuse, R7, 0x7, P2 ;  /* 0x000000090a11b211 */ /* 0x080fe200010f3c07 */
[----:B------:R-:W-:Y:S01]  /*ca20*/  @!P3 IMAD.MOV.U32 R25, RZ, RZ, R9 ;  /* 0x000000ffff19b224 */ /* 0x000fe200078e0009 */
[-C--:B------:R-:W-:Y:S01]  /*ca30*/  @!P3 LEA.HI.X R7, R4, R9.reuse, R5, 0x8, P1 ;  /* 0x000000090407b211 */ /* 0x080fe200008f4405 */
[--C-:B------:R-:W-:Y:S01]  /*ca40*/  @!P3 IMAD.MOV.U32 R5, RZ, RZ, R9.reuse ;  /* 0x000000ffff05b224 */ /* 0x100fe200078e0009 */
[-C--:B------:R-:W-:Y:S01]  /*ca50*/  @!P3 LEA R20, P4, R21, R8.reuse, 0x6 ;  /* 0x000000081514b211 */ /* 0x080fe200078830ff */
[--C-:B------:R-:W-:Y:S01]  /*ca60*/  @!P3 IMAD.MOV.U32 R26, RZ, RZ, R8.reuse ;  /* 0x000000ffff1ab224 */ /* 0x100fe200078e0008 */
[-C--:B------:R-:W-:Y:S01]  /*ca70*/  @!P3 MOV R4, R8.reuse ;  /* 0x000000080004b202 */ /* 0x080fe20000000f00 */
[----:B------:R-:W-:Y:S01]  /*ca80*/  @!P3 IMAD.MOV.U32 R27, RZ, RZ, R9 ;  /* 0x000000ffff1bb224 */ /* 0x000fe200078e0009 */
[----:B------:R-:W-:Y:S01]  /*ca90*/  @!P3 LEA.HI.X R21, R12, R9, R11, 0x6, P4 ;  /* 0x000000090c15b211 */ /* 0x000fe200020f340b */
[----:B------:R-:W-:Y:S01]  /*caa0*/  @!P3 IMAD.MOV.U32 R28, RZ, RZ, R8 ;  /* 0x000000ffff1cb224 */ /* 0x000fe200078e0008 */
[-C--:B------:R-:W-:Y:S01]  /*cab0*/  @!P3 MOV R24, R8.reuse ;  /* 0x000000080018b202 */ /* 0x080fe20000000f00 */
[--C-:B------:R-:W-:Y:S01]  /*cac0*/  @!P3 IMAD.WIDE.U32 R14, R14, 0xa0, R4.reuse ;  /* 0x000000a00e0eb825 */ /* 0x100fe200078e0004 */
[----:B------:R-:W-:Y:S01]  /*cad0*/  @!P3 MOV R30, R8 ;  /* 0x00000008001eb202 */ /* 0x000fe20000000f00 */
[----:B------:R-:W-:Y:S01]  /*cae0*/  @P3 STS.128 [R201+0xa000], RZ ;  /* 0x00a000ffc9003388 */ /* 0x000fe20000000c00 */
[----:B------:R-:W-:Y:S01]  /*caf0*/  VOTEU.ALL UP0, P3 ;  /* 0x0000000000ff7886 */ /* 0x000fe20001800000 */
[----:B------:R-:W-:Y:S01]  /*cb00*/  @!P3 IMAD.WIDE.U32 R12, R12, 0xc0, R4 ;  /* 0x000000c00c0cb825 */ /* 0x000fe200078e0004 */
[----:B------:R-:W-:Y:S01]  /*cb10*/  LOP3.LUT R238, R238, 0x7c00, RZ, 0xc0, !PT ;  /* 0x00007c00eeee7812 */ /* 0x000fe200078ec0ff */
[----:B------:R-:W-:Y:S01]  /*cb20*/  @!PT LDS RZ, [RZ] ;  /* 0x00000000fffff984 */ /* 0x000fe20000000800 */
[----:B------:R-:W-:Y:S01]  /*cb30*/  @!PT LDS RZ, [RZ] ;  /* 0x00000000fffff984 */ /* 0x000fe20000000800 */
[----:B------:R-:W-:Y:S01]  /*cb40*/  @!PT LDS RZ, [RZ] ;  /* 0x00000000fffff984 */ /* 0x000fe20000000800 */
[----:B------:R-:W-:Y:S02]  /*cb50*/  @!P3 LDGSTS.E.BYPASS.LTC128B.128 [R201+0xa000], desc[UR18][R242.64] ;  /* 0x0a000000f2c9bfae */ /* 0x000fe4000b981a12 */
[----:B------:R-:W-:Y:S01]  /*cb60*/  IMAD.U32 R5, RZ, RZ, UR8 ;  /* 0x00000008ff057e24 */ /* 0x000fe2000f8e00ff */
[----:B------:R-:W-:Y:S01]  /*cb70*/  @!UP0 UIMAD UR21, UR9, 0x60, URZ ;  /* 0x00000060091588a4 */ /* 0x000fe2000f8e02ff */
[----:B------:R-:W-:Y:S01]  /*cb80*/  IMAD.U32 R4, RZ, RZ, UR8 ;  /* 0x00000008ff047e24 */ /* 0x000fe2000f8e00ff */
[----:B------:R-:W-:Y:S01]  /*cb90*/  @P3 STS.128 [R201+0xa800], RZ ;  /* 0x00a800ffc9003388 */ /* 0x000fe20000000c00 */
[--C-:B------:R-:W-:Y:S01]  /*cba0*/  @!P3 IMAD.MOV.U32 R29, RZ, RZ, R9.reuse ;  /* 0x000000ffff1db224 */ /* 0x100fe200078e0009 */
[----:B------:R-:W-:Y:S01]  /*cbb0*/  @!UP0 UIMAD UR15, UR9, 0xa0, URZ ;  /* 0x000000a0090f88a4 */ /* 0x000fe2000f8e02ff */
[----:B------:R-:W-:Y:S01]  /*cbc0*/  @!P3 IMAD.MOV.U32 R31, RZ, RZ, R9 ;  /* 0x000000ffff1fb224 */ /* 0x000fe200078e0009 */
[----:B------:R-:W-:Y:S01]  /*cbd0*/  @!PT LDS RZ, [RZ] ;  /* 0x00000000fffff984 */ /* 0x000fe20000000800 */
[----:B------:R-:W-:Y:S01]  /*cbe0*/  @!PT LDS RZ, [RZ] ;  /* 0x00000000fffff984 */ /* 0x000fe20000000800 */
[----:B------:R-:W-:Y:S01]  /*cbf0*/  @!PT LDS RZ, [RZ] ;  /* 0x00000000fffff984 */ /* 0x000fe20000000800 */
[----:B------:R1:W-:Y:S01]  /*cc00*/  @!P3 LDGSTS.E.BYPASS.LTC128B.128 [R201+0xa800], desc[UR18][R8.64] ;  /* 0x0a80000008c9bfae */ /* 0x0003e2000b981a12 */
[----:B------:R-:W-:Y:S01]  /*cc10*/  @!P3 IMAD.WIDE.U32 R22, R5, 0x120, R22 ;  /* 0x000001200516b825 */ /* 0x000fe200078e0016 */
[----:B------:R-:W-:-:S02]  /*cc20*/  @!UP0 UIMAD UR8, UR9, 0xc0, URZ ;  /* 0x000000c0090888a4 */ /* 0x000fc4000f8e02ff */
[----:B------:R-:W-:Y:S01]  /*cc30*/  @P3 STS.128 [R201+0xb000], RZ ;  /* 0x00b000ffc9003388 */ /* 0x000fe20000000c00 */
[----:B------:R-:W-:-:S04]  /*cc40*/  @!P3 IMAD.WIDE.U32 R24, R4, 0x140, R24 ;  /* 0x000001400418b825 */ /* 0x000fc800078e0018 */
[----:B------:R-:W-:-:S04]  /*cc50*/  @!P3 IMAD.WIDE.U32 R26, R5, 0x160, R26 ;  /* 0x00000160051ab825 */ /* 0x000fc800078e001a */
[----:B------:R-:W-:-:S04]  /*cc60*/  @!P3 IMAD.WIDE.U32 R28, R4, 0x180, R28 ;  /* 0x00000180041cb825 */ /* 0x000fc800078e001c */
[----:B------:R-:W-:Y:S01]  /*cc70*/  @!P3 IMAD.WIDE.U32 R30, R5, 0x1a0, R30 ;  /* 0x000001a0051eb825 */ /* 0x000fe200078e001e */
[----:B------:R-:W-:-:S03]  /*cc80*/  @!P3 MOV R34, R28 ;  /* 0x0000001c0022b202 */ /* 0x000fc60000000f00 */
        /* <DEDUP_REMOVED lines=37> */
[----:B------:R-:W1:Y:S01]  /*cee0*/  LDCU UR4, c[0x0][0x50c] ;  /* 0x0000a180ff0477ac */ /* 0x000e620008000800 */
[----:B------:R-:W-:Y:S01]  /*cef0*/  @!P3 VIADD R33, R31, UR8 ;  /* 0x000000081f21bc36 */ /* 0x000fe20008000000 */
[----:B------:R-:W-:Y:S01]  /*cf00*/  @P3 STS.128 [R201+0xc800], RZ ;  /* 0x00c800ffc9003388 */ /* 0x000fe20000000c00 */
[----:B------:R-:W-:Y:S01]  /*cf10*/  @!P3 IMAD.MOV.U32 R32, RZ, RZ, R30 ;  /* 0x000000ffff20b224 */ /* 0x000fe200078e001e */
[----:B------:R-:W-:Y:S01]  /*cf20*/  UIADD3 UR21, UPT, UPT, UR20, -0x2, URZ ;  /* 0xfffffffe14157890 */ /* 0x000fe2000fffe0ff */
[----:B------:R-:W-:Y:S01]  /*cf30*/  @!P3 VIADD R37, R5, UR9 ;  /* 0x000000090525bc36 */ /* 0x000fe20008000000 */
[----:B------:R-:W-:Y:S01]  /*cf40*/  @!PT LDS RZ, [RZ] ;  /* 0x00000000fffff984 */ /* 0x000fe20000000800 */
[----:B------:R-:W-:Y:S01]  /*cf50*/  @!PT LDS RZ, [RZ] ;  /* 0x00000000fffff984 */ /* 0x000fe20000000800 */
[----:B------:R-:W-:Y:S01]  /*cf60*/  @!PT LDS RZ, [RZ] ;  /* 0x00000000fffff984 */ /* 0x000fe20000000800 */
[----:B------:R-:W-:Y:S01]  /*cf70*/  @!P3 LDGSTS.E.BYPASS.LTC128B.128 [R201+0xc800], desc[UR18][R16.64] ;  /* 0x0c80000010c9bfae */ /* 0x000fe2000b981a12 */
[----:B------:R-:W-:Y:S01]  /*cf80*/  LEA R5, R4, UR6, 0x1 ;  /* 0x0000000604057c11 */ /* 0x000fe2000f8e08ff */
[----:B------:R-:W-:Y:S01]  /*cf90*/  UISETP.GT.AND UP1, UPT, UR21, UR16, UPT ;  /* 0x000000101500728c */ /* 0x000fe2000bf24270 */
[----:B------:R-:W-:Y:S01]  /*cfa0*/  SEL R4, R172, 0xffffffe0, !P5 ;  /* 0xffffffe0ac047807 */ /* 0x000fe20006800000 */
[----:B------:R-:W-:Y:S04]  /*cfb0*/  @P3 STS.128 [R201+0xd000], RZ ;  /* 0x00d000ffc9003388 */ /* 0x000fe80000000c00 */
[----:B------:R-:W-:Y:S01]  /*cfc0*/  @!PT LDS RZ, [RZ] ;  /* 0x00000000fffff984 */ /* 0x000fe20000000800 */
[----:B------:R-:W-:Y:S01]  /*cfd0*/  @!PT LDS RZ, [RZ] ;  /* 0x00000000fffff984 */ /* 0x000fe20000000800 */
[----:B------:R-:W-:Y:S01]  /*cfe0*/  @!PT LDS RZ, [RZ] ;  /* 0x00000000fffff984 */ /* 0x000fe20000000800 */
[----:B------:R-:W-:Y:S01]  /*cff0*/  @!P3 LDGSTS.E.BYPASS.LTC128B.128 [R201+0xd000], desc[UR18][R14.64] ;  /* 0x0d0000000ec9bfae */ /* 0x000fe2000b981a12 */
[----:B------:R-:W-:-:S02]  /*d000*/  IMAD.IADD R196, R5, 0x1, R4 ;  /* 0x0000000105c47824 */ /* 0x000fc400078e0204 */
[----:B------:R-:W-:Y:S01]  /*d010*/  IMAD.IADD R210, R4, 0x1, R203 ;  /* 0x0000000104d27824 */ /* 0x000fe200078e02cb */
        /* <DEDUP_REMOVED lines=45> */
[----:B------:R1:W-:Y:S04]  /*d2f0*/  LDSM.16.M88.4 R28, [R5] ;  /* 0x00000000051c783b */ /* 0x0003e80000000200 */
[----:B--2---:R-:W2:Y:S04]  /*d300*/  LDSM.16.M88.4 R12, [R203+0x2000] ;  /* 0x00200000cb0c783b */ /* 0x004ea80000000200 */
[----:B------:R-:W-:Y:S04]  /*d310*/  LDSM.16.M88.4 R196, [R196] ;  /* 0x00000000c4c4783b */ /* 0x000fe80000000200 */
[----:B------:R-:W-:Y:S04]  /*d320*/  LDSM.16.M88.4 R204, [R210+0x2000] ;  /* 0x00200000d2cc783b */ /* 0x000fe80000000200 */
[----:B------:R-:W5:Y:S04]  /*d330*/  LDSM.16.M88.4 R124, [R203+0x3800] ;  /* 0x00380000cb7c783b */ /* 0x000f680000000200 */
[----:B---3--:R-:W-:Y:S01]  /*d340*/  LDSM.16.M88.4 R20, [R202+0x2000] ;  /* 0x00200000ca14783b */ /* 0x008fe20000000200 */
[----:B-1----:R-:W-:-:S03]  /*d350*/  IADD3 R5, PT, PT, R5, R184, RZ ;  /* 0x000000b805057210 */ /* 0x002fc60007ffe0ff */
[----:B------:R-:W-:Y:S04]  /*d360*/  LDSM.16.M88.4 R164, [R203+0x3000] ;  /* 0x00300000cba4783b */ /* 0x000fe80000000200 */
[----:B----4-:R-:W1:Y:S01]  /*d370*/  LDSM.16.M88.4 R24, [R5] ;  /* 0x000000000518783b */ /* 0x010e620000000200 */
[----:B------:R-:W-:-:S03]  /*d380*/  IMAD.IADD R8, R4, 0x1, R5 ;  /* 0x0000000104087824 */ /* 0x000fc600078e0205 */
[----:B------:R-:W3:Y:S04]  /*d390*/  LDSM.16.M88.4 R184, [R210+0x3800] ;  /* 0x00380000d2b8783b */ /* 0x000ee80000000200 */
[----:B------:R-:W4:Y:S04]  /*d3a0*/  LDSM.16.M88.4 R172, [R203+0x2800] ;  /* 0x00280000cbac783b */ /* 0x000f280000000200 */
[----:B------:R-:W-:Y:S01]  /*d3b0*/  LDSM.16.M88.4 R116, [R203+0x4000] ;  /* 0x00400000cb74783b */ /* 0x000fe20000000200 */
[C---:B--2---:R-:W-:Y:S03]  /*d3c0*/  HMMA.16816.F32 R16, R28.reuse, R12, RZ ;  /* 0x0000000c1c10723c */ /* 0x044fe600000018ff */
[----:B------:R-:W-:Y:S04]  /*d3d0*/  LDSM.16.M88.4 R108, [R203+0x4800] ;  /* 0x00480000cb6c783b */ /* 0x000fe80000000200 */
[----:B------:R-:W-:Y:S01]  /*d3e0*/  LDSM.16.M88.4 R100, [R203+0x5000] ;  /* 0x00500000cb64783b */ /* 0x000fe20000000200 */
[C---:B------:R-:W-:Y:S03]  /*d3f0*/  HMMA.16816.F32 R12, R28.reuse, R14, RZ ;  /* 0x0000000e1c0c723c */ /* 0x040fe600000018ff */
[----:B------:R-:W-:Y:S04]  /*d400*/  LDSM.16.M88.4 R92, [R203+0x5800] ;  /* 0x00580000cb5c783b */ /* 0x000fe80000000200 */
[----:B------:R-:W-:Y:S01]  /*d410*/  LDSM.16.M88.4 R84, [R203+0x6000] ;  /* 0x00600000cb54783b */ /* 0x000fe20000000200 */
[----:B-----5:R-:W-:Y:S03]  /*d420*/  HMMA.16816.F32 R128, R28, R124, RZ ;  /* 0x0000007c1c80723c */ /* 0x020fe600000018ff */
[----:B------:R-:W-:Y:S04]  /*d430*/  LDSM.16.M88.4 R76, [R203+0x6800] ;  /* 0x00680000cb4c783b */ /* 0x000fe80000000200 */
[----:B------:R-:W-:Y:S01]  /*d440*/  LDSM.16.M88.4 R68, [R203+0x7000] ;  /* 0x00700000cb44783b */ /* 0x000fe20000000200 */
[----:B------:R-:W-:Y:S03]  /*d450*/  HMMA.16816.F32 R16, R196, R204, R16 ;  /* 0x000000ccc410723c */ /* 0x000fe60000001810 */
[----:B------:R-:W-:Y:S04]  /*d460*/  LDSM.16.M88.4 R60, [R203+0x7800] ;  /* 0x00780000cb3c783b */ /* 0x000fe80000000200 */
[----:B------:R-:W-:Y:S01]  /*d470*/  LDSM.16.M88.4 R52, [R203+0x8000] ;  /* 0x00800000cb34783b */ /* 0x000fe20000000200 */
[----:B------:R-:W-:Y:S03]  /*d480*/  HMMA.16816.F32 R124, R28, R126, RZ ;  /* 0x0000007e1c7c723c */ /* 0x000fe600000018ff */
[----:B------:R-:W-:Y:S04]  /*d490*/  LDSM.16.M88.4 R44, [R203+0x8800] ;  /* 0x00880000cb2c783b */ /* 0x000fe80000000200 */
[----:B------:R-:W-:Y:S01]  /*d4a0*/  LDSM.16.M88.4 R36, [R203+0x9000] ;  /* 0x00900000cb24783b */ /* 0x000fe20000000200 */
[----:B------:R-:W-:Y:S03]  /*d4b0*/  HMMA.16816.F32 R12, R196, R206, R12 ;  /* 0x000000cec40c723c */ /* 0x000fe6000000180c */
[----:B------:R2:W-:Y:S04]  /*d4c0*/  LDSM.16.M88.4 R180, [R203+0x9800] ;  /* 0x00980000cbb4783b */ /* 0x0005e80000000200 */
[----:B------:R-:W-:Y:S01]  /*d4d0*/  LDSM.16.M88.4 R8, [R8] ;  /* 0x000000000808783b */ /* 0x000fe20000000200 */
[----:B-1----:R-:W-:Y:S03]  /*d4e0*/  HMMA.16816.F32 R16, R24, R20, R16 ;  /* 0x000000141810723c */ /* 0x002fe60000001810 */
[----:B------:R-:W-:Y:S04]  /*d4f0*/  LDSM.16.M88.4 R188, [R210+0x3000] ;  /* 0x00300000d2bc783b */ /* 0x000fe80000000200 */
[----:B------:R-:W-:Y:S01]  /*d500*/  LDSM.16.M88.4 R192, [R210+0x2800] ;  /* 0x00280000d2c0783b */ /* 0x000fe20000000200 */
[----:B------:R-:W-:Y:S03]  /*d510*/  HMMA.16816.F32 R168, R28, R164, RZ ;  /* 0x000000a41ca8723c */ /* 0x000fe600000018ff */
[----:B------:R-:W0:Y:S01]  /*d520*/  LDGDEPBAR ;  /* 0x00000000000079af */ /* 0x000e220000000000 */
[----:B--2---:R-:W-:-:S04]  /*d530*/  IMAD.IADD R203, R4, 0x1, R202 ;  /* 0x0000000104cb7824 */ /* 0x004fc800078e02ca */
[----:B------:R-:W-:Y:S01]  /*d540*/  HMMA.16816.F32 R164, R28, R166, RZ ;  /* 0x000000a61ca4723c */ /* 0x000fe200000018ff */
[----:B------:R-:W1:Y:S07]  /*d550*/  LDSM.16.M88.4 R4, [R203+0x2000] ;  /* 0x00200000cb04783b */ /* 0x000e6e0000000200 */
[C---:B---3--:R-:W-:Y:S08]  /*d560*/  HMMA.16816.F32 R128, R196.reuse, R184, R128 ;  /* 0x000000b8c480723c */ /* 0x048ff00000001880 */
[----:B------:R-:W-:Y:S01]  /*d570*/  HMMA.16816.F32 R124, R196, R186, R124 ;  /* 0x000000bac47c723c */ /* 0x000fe2000000187c */
[----:B------:R-:W2:Y:S07]  /*d580*/  LDSM.16.M88.4 R184, [R202+0x2800] ;  /* 0x00280000cab8783b */ /* 0x000eae0000000200 */
[----:B----4-:R-:W-:Y:S08]  /*d590*/  HMMA.16816.F32 R176, R28, R172, RZ ;  /* 0x000000ac1cb0723c */ /* 0x010ff000000018ff */
[----:B------:R-:W-:Y:S01]  /*d5a0*/  HMMA.16816.F32 R12, R24, R22, R12 ;  /* 0x00000016180c723c */ /* 0x000fe2000000180c */
[----:B------:R-:W-:Y:S07]  /*d5b0*/  LDSM.16.M88.4 R20, [R203+0x2800] ;  /* 0x00280000cb14783b */ /* 0x000fee0000000200 */
[----:B------:R-:W-:Y:S08]  /*d5c0*/  HMMA.16816.F32 R172, R28, R174, RZ ;  /* 0x000000ae1cac723c */ /* 0x000ff000000018ff */
[----:B-1----:R-:W-:Y:S08]  /*d5d0*/  HMMA.16816.F32 R16, R8, R4, R16 ;  /* 0x000000040810723c */ /* 0x002ff00000001810 */
[C---:B------:R-:W-:Y:S08]  /*d5e0*/  HMMA.16816.F32 R120, R28.reuse, R116, RZ ;  /* 0x000000741c78723c */ /* 0x040ff000000018ff */
[----:B------:R-:W-:Y:S03]  /*d5f0*/  HMMA.16816.F32 R112, R28, R108, RZ ;  /* 0x0000006c1c70723c */ /* 0x000fe600000018ff */
[----:B------:R-:W-:-:S05]  /*d600*/  FMUL.FTZ R16, R16, UR4 ;  /* 0x0000000410107c20 */ /* 0x000fca0008410000 */
        /* <DEDUP_REMOVED lines=25> */
[----:B------:R3:W-:Y:S01]  /*d7a0*/  MUFU.TANH R192, R16 ;  /* 0x0000001000c07308 */ /* 0x0007e20000002400 */
[----:B------:R-:W-:-:S06]  /*d7b0*/  FMUL.FTZ R193, R17, UR4 ;  /* 0x0000000411c17c20 */ /* 0x000fcc0008410000 */
[----:B------:R-:W-:Y:S01]  /*d7c0*/  HMMA.16816.F32 R28, R28, R182, RZ ;  /* 0x000000b61c1c723c */ /* 0x000fe200000018ff */
[----:B------:R-:W4:Y:S01]  /*d7d0*/  LDSM.16.M88.4 R180, [R210+0x4000] ;  /* 0x00400000d2b4783b */ /* 0x000f220000000200 */
[----:B------:R-:W-:Y:S06]  /*d7e0*/  MUFU.TANH R193, R193 ;  /* 0x000000c100c17308 */ /* 0x000fec0000002400 */
[----:B------:R-:W-:Y:S01]  /*d7f0*/  HMMA.16816.F32 R12, R8, R6, R12 ;  /* 0x00000006080c723c */ /* 0x000fe2000000180c */
[----:B------:R-:W5:Y:S07]  /*d800*/  LDSM.16.M88.4 R4, [R210+0x5000] ;  /* 0x00500000d204783b */ /* 0x000f6e0000000200 */
[----:B------:R-:W-:Y:S08]  /*d810*/  HMMA.16816.F32 R172, R196, R194, R172 ;  /* 0x000000c2c4ac723c */ /* 0x000ff000000018ac */
[----:B--2---:R-:W-:Y:S01]  /*d820*/  HMMA.16816.F32 R176, R24, R184, R176 ;  /* 0x000000b818b0723c */ /* 0x004fe200000018b0 */
[----:B------:R-:W-:Y:S01]  /*d830*/  FMUL.FTZ R184, R18, UR4 ;  /* 0x0000000412b87c20 */ /* 0x000fe20008410000 */
[----:B------:R-:W-:-:S02]  /*d840*/  FMUL.FTZ R185, R19, UR4 ;  /* 0x0000000413b97c20 */ /* 0x000fc40008410000 */
[----:B---3--:R-:W2:Y:S03]  /*d850*/  LDSM.16.M88.4 R16, [R202+0x3000] ;  /* 0x00300000ca10783b */ /* 0x008ea60000000200 */
[----:B------:R-:W3:Y:S01]  /*d860*/  MUFU.TANH R184, R184 ;  /* 0x000000b800b87308 */ /* 0x000ee20000002400 */
[----:B-1----:R-:W-:Y:S01]  /*d870*/  HMMA.16816.F32 R112, R196, R188, R112 ;  /* 0x000000bcc470723c */ /* 0x002fe20000001870 */
[----:B------:R-:W-:Y:S01]  /*d880*/  FMUL.FTZ R188, R12, UR4 ;  /* 0x000000040cbc7c20 */ /* 0x000fe20008410000 */
[----:B------:R-:W-:-:S05]  /*d890*/  FMUL.FTZ R189, R13, UR4 ;  /* 0x000000040dbd7c20 */ /* 0x000fca0008410000 */
[----:B------:R-:W1:Y:S01]  /*d8a0*/  MUFU.TANH R185, R185 ;  /* 0x000000b900b97308 */ /* 0x000e620000002400 */
[----:B------:R-:W-:Y:S01]  /*d8b0*/  HMMA.16816.F32 R172, R24, R186, R172 ;  /* 0x000000ba18ac723c */ /* 0x000fe200000018ac */
[----:B------:R-:W-:Y:S01]  /*d8c0*/  FMUL.FTZ R187, R14, UR4 ;  /* 0x000000040ebb7c20 */ /* 0x000fe20008410000 */
[----:B------:R-:W-:Y:S02]  /*d8d0*/  FMUL.FTZ R186, R15, UR4 ;  /* 0x000000040fba7c20 */ /* 0x000fe40008410000 */
[----:B------:R-:W-:Y:S03]  /*d8e0*/  LDSM.16.M88.4 R12, [R203+0x3000] ;  /* 0x00300000cb0c783b */ /* 0x000fe60000000200 */
[----:B------:R-:W-:Y:S01]  /*d8f0*/  MUFU.TANH R188, R188 ;  /* 0x000000bc00bc7308 */ /* 0x000fe20000002400 */
[C---:B----4-:R-:W-:Y:S07]  /*d900*/  HMMA.16816.F32 R120, R196.reuse, R180, R120 ;  /* 0x000000b4c478723c */ /* 0x050fee0000001878 */
[----:B------:R-:W-:Y:S01]  /*d910*/  MUFU.TANH R189, R189 ;  /* 0x000000bd00bd7308 */ /* 0x000fe20000002400 */
[C---:B------:R-:W-:Y:S01]  /*d920*/  HMMA.16816.F32 R116, R196.reuse, R182, R116 ;  /* 0x000000b6c474723c */ /* 0x040fe20000001874 */
[----:B------:R-:W4:Y:S06]  /*d930*/  LDSM.16.M88.4 R180, [R210+0x5800] ;  /* 0x00580000d2b4783b */ /* 0x000f2c0000000200 */
[----:B------:R-:W-:Y:S01]  /*d940*/  MUFU.TANH R187, R187 ;  /* 0x000000bb00bb7308 */ /* 0x000fe20000002400 */
[C---:B-----5:R-:W-:Y:S07]  /*d950*/  HMMA.16816.F32 R104, R196.reuse, R4, R104 ;  /* 0x00000004c468723c */ /* 0x060fee0000001868 */
[----:B------:R-:W-:Y:S01]  /*d960*/  MUFU.TANH R186, R186 ;  /* 0x000000ba00ba7308 */ /* 0x000fe20000002400 */
[----:B------:R-:W-:Y:S01]  /*d970*/  HMMA.16816.F32 R100, R196, R6, R100 ;  /* 0x00000006c464723c */ /* 0x000fe20000001864 */
[----:B------:R-:W5:Y:S07]  /*d980*/  LDSM.16.M88.4 R4, [R210+0x6000] ;  /* 0x00600000d204783b */ /* 0x000f6e0000000200 */
[C---:B------:R-:W-:Y:S08]  /*d990*/  HMMA.16816.F32 R176, R8.reuse, R20, R176 ;  /* 0x0000001408b0723c */ /* 0x040ff000000018b0 */
[----:B------:R-:W-:Y:S01]  /*d9a0*/  HMMA.16816.F32 R172, R8, R22, R172 ;  /* 0x0000001608ac723c */ /* 0x000fe200000018ac */
[----:B------:R-:W3:Y:S07]  /*d9b0*/  LDSM.16.M88.4 R20, [R202+0x3800] ;  /* 0x00380000ca14783b */ /* 0x000eee0000000200 */
[----:B--2---:R-:W-:Y:S03]  /*d9c0*/  HMMA.16816.F32 R164, R24, R18, R164 ;  /* 0x0000001218a4723c */ /* 0x004fe600000018a4 */
[----:B------:R-:W-:Y:S01]  /*d9d0*/  FMUL.FTZ R176, R176, UR4 ;  /* 0x00000004b0b07c20 */ /* 0x000fe20008410000 */
[----:B------:R-:W-:Y:S01]  /*d9e0*/  FMUL.FTZ R178, R178, UR4 ;  /* 0x00000004b2b27c20 */ /* 0x000fe20008410000 */
[----:B------:R-:W-:Y:S01]  /*d9f0*/  FMUL.FTZ R177, R177, UR4 ;  /* 0x00000004b1b17c20 */ /* 0x000fe20008410000 */
[----:B------:R-:W-:-:S02]  /*da00*/  FMUL.FTZ R179, R179, UR4 ;  /* 0x00000004b3b37c20 */ /* 0x000fc40008410000 */
[----:B------:R-:W-:Y:S01]  /*da10*/  HMMA.16816.F32 R168, R24, R16, R168 ;  /* 0x0000001018a8723c */ /* 0x000fe200000018a8 */
[----:B------:R-:W-:Y:S01]  /*da20*/  LDSM.16.M88.4 R16, [R210+0x6800] ;  /* 0x00680000d210783b */ /* 0x000fe20000000200 */
[----:B------:R-:W-:Y:S01]  /*da30*/  MUFU.TANH R176, R176 ;  /* 0x000000b000b07308 */ /* 0x000fe20000002400 */
[----:B------:R-:W-:Y:S01]  /*da40*/  FMUL.FTZ R172, R172, UR4 ;  /* 0x00000004acac7c20 */ /* 0x000fe20008410000 */
[----:B------:R-:W-:-:S04]  /*da50*/  FMUL.FTZ R173, R173, UR4 ;  /* 0x00000004adad7c20 */ /* 0x000fc80008410000 */
[----:B----4-:R-:W-:Y:S02]  /*da60*/  HMMA.16816.F32 R96, R196, R180, R96 ;  /* 0x000000b4c460723c */ /* 0x010fe40000001860 */
[----:B------:R-:W-:Y:S06]  /*da70*/  MUFU.TANH R178, R178 ;  /* 0x000000b200b27308 */ /* 0x000fec0000002400 */
[C---:B------:R-:W-:Y:S02]  /*da80*/  HMMA.16816.F32 R164, R8.reuse, R14, R164 ;  /* 0x0000000e08a4723c */ /* 0x040fe400000018a4 */
[----:B------:R-:W-:Y:S06]  /*da90*/  MUFU.TANH R177, R177 ;  /* 0x000000b100b17308 */ /* 0x000fec0000002400 */
[----:B------:R-:W-:Y:S01]  /*daa0*/  HMMA.16816.F32 R168, R8, R12, R168 ;  /* 0x0000000c08a8723c */ /* 0x000fe200000018a8 */
[----:B------:R-:W-:Y:S01]  /*dab0*/  LDSM.16.M88.4 R12, [R210+0x7000] ;  /* 0x00700000d20c783b */ /* 0x000fe20000000200 */
[----:B------:R-:W-:Y:S06]  /*dac0*/  MUFU.TANH R179, R179 ;  /* 0x000000b300b37308 */ /* 0x000fec0000002400 */
[----:B------:R-:W-:Y:S01]  /*dad0*/  HMMA.16816.F32 R180, R196, R182, R92 ;  /* 0x000000b6c4b4723c */ /* 0x000fe2000000185c */
[----:B------:R-:W2:Y:S01]  /*dae0*/  LDSM.16.M88.4 R92, [R203+0x3800] ;  /* 0x00380000cb5c783b */ /* 0x000ea20000000200 */
[----:B------:R-:W-:Y:S01]  /*daf0*/  MUFU.TANH R172, R172 ;  /* 0x000000ac00ac7308 */ /* 0x000fe20000002400 */
[----:B------:R-:W-:Y:S01]  /*db00*/  FMUL.FTZ R164, R164, UR4 ;  /* 0x00000004a4a47c20 */ /* 0x000fe20008410000 */
[----:B------:R-:W-:Y:S01]  /*db10*/  FMUL.FTZ R165, R165, UR4 ;  /* 0x00000004a5a57c20 */ /* 0x000fe20008410000 */
[----:B------:R-:W-:Y:S01]  /*db20*/  FMUL.FTZ R166, R166, UR4 ;  /* 0x00000004a6a67c20 */ /* 0x000fe20008410000 */
[----:B------:R-:W-:-:S02]  /*db30*/  FMUL.FTZ R195, R167, UR4 ;  /* 0x00000004a7c37c20 */ /* 0x000fc40008410000 */
[----:B-----5:R-:W-:Y:S02]  /*db40*/  HMMA.16816.F32 R88, R196, R4, R88 ;  /* 0x00000004c458723c */ /* 0x020fe40000001858 */
[----:B------:R-:W-:Y:S01]  /*db50*/  MUFU.TANH R194, R166 ;  /* 0x000000a600c27308 */ /* 0x000fe20000002400 */
[----:B------:R-:W-:-:S05]  /*db60*/  FMUL.FTZ R170, R170, UR4 ;  /* 0x00000004aaaa7c20 */ /* 0x000fca0008410000 */
[----:B------:R-:W-:Y:S01]  /*db70*/  HMMA.16816.F32 R84, R196, R6, R84 ;  /* 0x00000006c454723c */ /* 0x000fe20000001854 */
[----:B------:R-:W4:Y:S01]  /*db80*/  LDSM.16.M88.4 R4, [R202+0x4000] ;  /* 0x00400000ca04783b */ /* 0x000f220000000200 */
[----:B------:R-:W-:Y:S06]  /*db90*/  MUFU.TANH R173, R173 ;  /* 0x000000ad00ad7308 */ /* 0x000fec0000002400 */
[C---:B---3--:R-:W-:Y:S02]  /*dba0*/  HMMA.16816.F32 R128, R24.reuse, R20, R128 ;  /* 0x000000141880723c */ /* 0x048fe40000001880 */
[----:B------:R-:W-:Y:S06]  /*dbb0*/  MUFU.TANH R170, R170 ;  /* 0x000000aa00aa7308 */ /* 0x000fec0000002400 */
[----:B------:R-:W-:Y:S01]  /*dbc0*/  HMMA.16816.F32 R124, R24, R22, R124 ;  /* 0x00000016187c723c */ /* 0x000fe2000000187c */
[----:B------:R-:W3:Y:S01]  /*dbd0*/  LDSM.16.M88.4 R20, [R210+0x9800] ;  /* 0x00980000d214783b */ /* 0x000ee20000000200 */
[----:B------:R-:W-:Y:S06]  /*dbe0*/  MUFU.TANH R195, R195 ;  /* 0x000000c300c37308 */ /* 0x000fec0000002400 */
[----:B------:R-:W-:Y:S01]  /*dbf0*/  HMMA.16816.F32 R108, R196, R190, R108 ;  /* 0x000000bec46c723c */ /* 0x000fe2000000186c */
[----:B------:R-:W-:Y:S01]  /*dc00*/  FMUL.FTZ R190, R174, UR4 ;  /* 0x00000004aebe7c20 */ /* 0x000fe20008410000 */
[----:B------:R-:W-:Y:S01]  /*dc10*/  FMUL.FTZ R174, R175, UR4 ;  /* 0x00000004afae7c20 */ /* 0x000fe20008410000 */
[----:B------:R-:W-:Y:S01]  /*dc20*/  FMUL.FTZ R175, R168, UR4 ;  /* 0x00000004a8af7c20 */ /* 0x000fe20008410000 */
[----:B------:R-:W-:Y:S01]  /*dc30*/  FMUL.FTZ R168, R169, UR4 ;  /* 0x00000004a9a87c20 */ /* 0x000fe20008410000 */
[----:B------:R-:W-:Y:S01]  /*dc40*/  FMUL.FTZ R169, R171, UR4 ;  /* 0x00000004aba97c20 */ /* 0x000fe20008410000 */
[----:B------:R-:W-:Y:S02]  /*dc50*/  MUFU.TANH R191, R165 ;  /* 0x000000a500bf7308 */ /* 0x000fe40000002400 */
[C---:B--2---:R-:W-:Y:S06]  /*dc60*/  HMMA.16816.F32 R128, R8.reuse, R92, R128 ;  /* 0x0000005c0880723c */ /* 0x044fec0000001880 */
[----:B------:R2:W-:Y:S02]  /*dc70*/  MUFU.TANH R171, R164 ;  /* 0x000000a400ab7308 */ /* 0x0005e40000002400 */
[----:B------:R-:W-:Y:S01]  /*dc80*/  HMMA.16816.F32 R124, R8, R94, R124 ;  /* 0x0000005e087c723c */ /* 0x000fe2000000187c */
[----:B------:R-:W-:Y:S05]  /*dc90*/  LDSM.16.M88.4 R92, [R210+0x7800] ;  /* 0x00780000d25c783b */ /* 0x000fea0000000200 */
[----:B------:R-:W-:Y:S02]  /*dca0*/  MUFU.TANH R190, R190 ;  /* 0x000000be00be7308 */ /* 0x000fe40000002400 */
[C---:B----4-:R-:W-:Y:S03]  /*dcb0*/  HMMA.16816.F32 R120, R24.reuse, R4, R120 ;  /* 0x000000041878723c */ /* 0x050fe60000001878 */
[----:B------:R-:W-:Y:S01]  /*dcc0*/  FMUL.FTZ R128, R128, UR4 ;  /* 0x0000000480807c20 */ /* 0x000fe20008410000 */
[----:B------:R-:W-:Y:S01]  /*dcd0*/  FMUL.FTZ R129, R129, UR4 ;  /* 0x0000000481817c20 */ /* 0x000fe20008410000 */
[----:B------:R-:W-:Y:S01]  /*dce0*/  FMUL.FTZ R131, R131, UR4 ;  /* 0x0000000483837c20 */ /* 0x000fe20008410000 */
[----:B------:R-:W-:Y:S01]  /*dcf0*/  MUFU.TANH R174, R174 ;  /* 0x000000ae00ae7308 */ /* 0x000fe20000002400 */
[----:B------:R-:W-:Y:S01]  /*dd00*/  FMUL.FTZ R130, R130, UR4 ;  /* 0x0000000482827c20 */ /* 0x000fe20008410000 */
[----:B--2---:R-:W2:Y:S01]  /*dd10*/  LDSM.16.M88.4 R164, [R202+0x9800] ;  /* 0x00980000caa4783b */ /* 0x004ea20000000200 */
[----:B------:R-:W-:Y:S02]  /*dd20*/  HMMA.16816.F32 R116, R24, R6, R116 ;  /* 0x000000061874723c */ /* 0x000fe40000001874 */
[----:B------:R-:W-:Y:S01]  /*dd30*/  FMUL.FTZ R124, R124, UR4 ;  /* 0x000000047c7c7c20 */ /* 0x000fe20008410000 */
[----:B------:R-:W4:Y:S01]  /*dd40*/  LDSM.16.M88.4 R4, [R203+0x9800] ;  /* 0x00980000cb04783b */ /* 0x000f220000000200 */
[----:B------:R-:W-:Y:S01]  /*dd50*/  FMUL.FTZ R207, R125, UR4 ;  /* 0x000000047dcf7c20 */ /* 0x000fe20008410000 */
[----:B------:R-:W-:Y:S01]  /*dd60*/  FMUL.FTZ R213, R126, UR4 ;  /* 0x000000047ed57c20 */ /* 0x000fe20008410000 */
[----:B------:R5:W-:Y:S01]  /*dd70*/  MUFU.TANH R206, R124 ;  /* 0x0000007c00ce7308 */ /* 0x000be20000002400 */
[----:B------:R-:W-:Y:S01]  /*dd80*/  FMUL.FTZ R215, R127, UR4 ;  /* 0x000000047fd77c20 */ /* 0x000fe20008410000 */
[C---:B---3--:R-:W-:Y:S06]  /*dd90*/  HMMA.16816.F32 R28, R196.reuse, R22, R28 ;  /* 0x00000016c41c723c */ /* 0x048fec000000181c */
[----:B------:R-:W-:Y:S02]  /*dda0*/  MUFU.TANH R175, R175 ;  /* 0x000000af00af7308 */ /* 0x000fe40000002400 */
[C---:B------:R-:W-:Y:S06]  /*ddb0*/  HMMA.16816.F32 R80, R196.reuse, R16, R80 ;  /* 0x00000010c450723c */ /* 0x040fec0000001850 */
[----:B------:R-:W-:Y:S02]  /*ddc0*/  MUFU.TANH R168, R168 ;  /* 0x000000a800a87308 */ /* 0x000fe40000002400 */
[C---:B------:R-:W-:Y:S01]  /*ddd0*/  HMMA.16816.F32 R76, R196.reuse, R18, R76 ;  /* 0x00000012c44c723c */ /* 0x040fe2000000184c */
[----:B------:R-:W3:Y:S04]  /*dde0*/  LDSM.16.M88.4 R16, [R203+0x4000] ;  /* 0x00400000cb10783b */ /* 0x000ee80000000200 */
[----:B-----5:R-:W-:Y:S01]  /*ddf0*/  LDSM.16.M88.4 R124, [R203+0x4800] ;  /* 0x00480000cb7c783b */ /* 0x020fe20000000200 */
[----:B------:R-:W-:Y:S02]  /*de00*/  MUFU.TANH R169, R169 ;  /* 0x000000a900a97308 */ /* 0x000fe40000002400 */
[C---:B------:R-:W-:Y:S06]  /*de10*/  HMMA.16816.F32 R72, R196.reuse, R12, R72 ;  /* 0x0000000cc448723c */ /* 0x040fec0000001848 */
[----:B------:R-:W-:Y:S02]  /*de20*/  MUFU.TANH R128, R128 ;  /* 0x0000008000807308 */ /* 0x000fe40000002400 */
[----:B------:R-:W-:Y:S01]  /*de30*/  HMMA.16816.F32 R68, R196, R14, R68 ;  /* 0x0000000ec444723c */ /* 0x000fe20000001844 */
[----:B------:R-:W5:Y:S05]  /*de40*/  LDSM.16.M88.4 R12, [R202+0x4800] ;  /* 0x00480000ca0c783b */ /* 0x000f6a0000000200 */
[----:B------:R-:W-:Y:S02]  /*de50*/  MUFU.TANH R129, R129 ;  /* 0x0000008100817308 */ /* 0x000fe40000002400 */
[----:B--2---:R-:W-:Y:S06]  /*de60*/  HMMA.16816.F32 R28, R24, R166, R28 ;  /* 0x000000a6181c723c */ /* 0x004fec000000181c */
[----:B------:R-:W-:Y:S02]  /*de70*/  MUFU.TANH R131, R131 ;  /* 0x0000008300837308 */ /* 0x000fe40000002400 */
[C---:B------:R-:W-:Y:S06]  /*de80*/  HMMA.16816.F32 R64, R196.reuse, R92, R64 ;  /* 0x0000005cc440723c */ /* 0x040fec0000001840 */
[----:B------:R-:W-:Y:S02]  /*de90*/  MUFU.TANH R130, R130 ;  /* 0x0000008200827308 */ /* 0x000fe40000002400 */
[----:B------:R-:W-:Y:S01]  /*dea0*/  HMMA.16816.F32 R60, R196, R94, R60 ;  /* 0x0000005ec43c723c */ /* 0x000fe2000000183c */
[----:B------:R-:W2:Y:S05]  /*deb0*/  LDSM.16.M88.4 R92, [R202+0x5000] ;  /* 0x00500000ca5c783b */ /* 0x000eaa0000000200 */
[----:B------:R-:W-:Y:S02]  /*dec0*/  MUFU.TANH R207, R207 ;  /* 0x000000cf00cf7308 */ /* 0x000fe40000002400 */
[----:B----4-:R-:W-:Y:S01]  /*ded0*/  HMMA.16816.F32 R28, R8, R6, R28 ;  /* 0x00000006081c723c */ /* 0x010fe2000000181c */
[----:B------:R-:W-:-:S02]  /*dee0*/  IMAD.SHL.U32 R6, R237, 0x2, RZ ;  /* 0x00000002ed067824 */ /* 0x000fc400078e00ff */
[----:B------:R-:W-:-:S03]  /*def0*/  IMAD.U32 R7, RZ, RZ, UR20 ;  /* 0x00000014ff077e24 */ /* 0x000fc6000f8e00ff */
[----:B------:R-:W-:Y:S01]  /*df00*/  LOP3.LUT R6, R6, 0x6, RZ, 0xc0, !PT ;  /* 0x0000000606067812 */ /* 0x000fe200078ec0ff */
[----:B------:R-:W-:Y:S01]  /*df10*/  MUFU.TANH R213, R213 ;  /* 0x000000d500d57308 */ /* 0x000fe20000002400 */
[----:B---3--:R-:W-:Y:S03]  /*df20*/  HMMA.16816.F32 R120, R8, R16, R120 ;  /* 0x000000100878723c */ /* 0x008fe60000001878 */
[----:B------:R-:W-:-:S04]  /*df30*/  IMAD R204, R7, 0x100, R6 ;  /* 0x0000010007cc7824 */ /* 0x000fc800078e0206 */
[C---:B------:R-:W-:Y:S01]  /*df40*/  VIADD R23, R204.reuse, 0xfffffe00 ;  /* 0xfffffe00cc177836 */ /* 0x040fe20000000000 */
[----:B------:R-:W-:Y:S01]  /*df50*/  HMMA.16816.F32 R116, R8, R18, R116 ;  /* 0x000000120874723c */ /* 0x000fe20000001874 */
[----:B------:R-:W3:Y:S01]  /*df60*/  LDSM.16.M88.4 R16, [R210+0x8000] ;  /* 0x00800000d210783b */ /* 0x000ee20000000200 */
[C---:B------:R-:W-:Y:S01]  /*df70*/  IADD3 R205, PT, PT, R204.reuse, -0x107, RZ ;  /* 0xfffffef9cccd7810 */ /* 0x040fe20007ffe0ff */
[----:B------:R-:W-:Y:S01]  /*df80*/  FMUL.FTZ R22, R29, UR4 ;  /* 0x000000041d167c20 */ /* 0x000fe20008410000 */
[----:B------:R-:W-:Y:S01]  /*df90*/  VIADD R29, R204, 0xfffffe01 ;  /* 0xfffffe01cc1d7836 */ /* 0x000fe20000000000 */
[-C--:B------:R-:W-:Y:S01]  /*dfa0*/  ISETP.GE.AND P4, PT, R23, R209.reuse, PT ;  /* 0x000000d11700720c */ /* 0x080fe20003f86270 */
[----:B------:R-:W-:Y:S01]  /*dfb0*/  MUFU.TANH R215, R215 ;  /* 0x000000d700d77308 */ /* 0x000fe20000002400 */
[C---:B------:R-:W-:Y:S01]  /*dfc0*/  ISETP.GE.AND P2, PT, R205.reuse, R209, PT ;  /* 0x000000d1cd00720c */ /* 0x040fe20003f46270 */
[C---:B-----5:R-:W-:Y:S01]  /*dfd0*/  HMMA.16816.F32 R112, R24.reuse, R12, R112 ;  /* 0x0000000c1870723c */ /* 0x060fe20000001870 */
[-C--:B------:R-:W-:Y:S01]  /*dfe0*/  ISETP.GE.AND P1, PT, R205, R208.reuse, PT ;  /* 0x000000d0cd00720c */ /* 0x080fe20003f26270 */
[----:B------:R-:W-:Y:S01]  /*dff0*/  FMUL.FTZ R28, R28, UR4 ;  /* 0x000000041c1c7c20 */ /* 0x000fe20008410000 */
[----:B------:R-:W-:Y:S01]  /*e000*/  I2FP.F32.S32 R205, R205 ;  /* 0x000000cd00cd7245 */ /* 0x000fe20000201400 */
[----:B------:R-:W-:Y:S01]  /*e010*/  FMUL.FTZ R120, R120, UR4 ;  /* 0x0000000478787c20 */ /* 0x000fe20008410000 */
[-C--:B------:R-:W-:Y:S01]  /*e020*/  ISETP.GE.AND P6, PT, R23, R208.reuse, PT ;  /* 0x000000d01700720c */ /* 0x080fe20003fc6270 */
[----:B------:R-:W4:Y:S01]  /*e030*/  MUFU.TANH R22, R22 ;  /* 0x0000001600167308 */ /* 0x000f220000002400 */
[----:B------:R-:W-:Y:S01]  /*e040*/  I2FP.F32.S32 R23, R23 ;  /* 0x0000001700177245 */ /* 0x000fe20000201400 */
[C---:B------:R-:W-:Y:S01]  /*e050*/  HMMA.16816.F32 R108, R24.reuse, R14, R108 ;  /* 0x0000000e186c723c */ /* 0x040fe2000000186c */
[----:B------:R-:W5:Y:S01]  /*e060*/  LDSM.16.M88.4 R12, [R203+0x5000] ;  /* 0x00500000cb0c783b */ /* 0x000f620000000200 */
[----:B------:R-:W-:Y:S01]  /*e070*/  FMUL.FTZ R121, R121, UR4 ;  /* 0x0000000479797c20 */ /* 0x000fe20008410000 */
[----:B------:R-:W-:Y:S01]  /*e080*/  FMUL.FTZ R122, R122, UR4 ;  /* 0x000000047a7a7c20 */ /* 0x000fe20008410000 */
[C---:B------:R-:W-:Y:S01]  /*e090*/  FFMA.FTZ R184, R23.reuse, UR5, R184 ;  /* 0x0000000517b87c23 */ /* 0x040fe200080100b8 */
[----:B------:R-:W-:Y:S01]  /*e0a0*/  FFMA.FTZ R192, R23, UR5, R192 ;  /* 0x0000000517c07c23 */ /* 0x000fe200080100c0 */
[----:B------:R-:W5:Y:S01]  /*e0b0*/  MUFU.TANH R120, R120 ;  /* 0x0000007800787308 */ /* 0x000f620000002400 */
[----:B------:R-:W-:Y:S01]  /*e0c0*/  FMUL.FTZ R123, R123, UR4 ;  /* 0x000000047b7b7c20 */ /* 0x000fe20008410000 */
[----:B--2---:R-:W-:Y:S01]  /*e0d0*/  HMMA.16816.F32 R104, R24, R92, R104 ;  /* 0x0000005c1868723c */ /* 0x004fe20000001868 */
[----:B------:R-:W-:Y:S01]  /*e0e0*/  I2FP.F32.S32 R92, R29 ;  /* 0x0000001d005c7245 */ /* 0x000fe20000201400 */
[----:B------:R-:W-:Y:S01]  /*e0f0*/  FMUL.FTZ R116, R116, UR4 ;  /* 0x0000000474747c20 */ /* 0x000fe20008410000 */
[----:B------:R-:W-:Y:S01]  /*e100*/  FSEL R211, R184, -INF , !P6 ;  /* 0xff800000b8d37808 */ /* 0x000fe20007000000 */
[----:B------:R-:W-:Y:S01]  /*e110*/  FMUL.FTZ R118, R118, UR4 ;  /* 0x0000000476767c20 */ /* 0x000fe20008410000 */
[----:B------:R-:W-:Y:S01]  /*e120*/  FSEL R212, R192, -INF , !P4 ;  /* 0xff800000c0d47808 */ /* 0x000fe20006000000 */
[C---:B------:R-:W-:Y:S01]  /*e130*/  FFMA.FTZ R193, R92.reuse, UR5, R193 ;  /* 0x000000055cc17c23 */ /* 0x040fe200080100c1 */
[----:B-1----:R-:W-:Y:S01]  /*e140*/  FFMA.FTZ R185, R92, UR5, R185 ;  /* 0x000000055cb97c23 */ /* 0x002fe200080100b9 */
[----:B----4-:R-:W-:Y:S01]  /*e150*/  FFMA.FTZ R7, R205, UR5, R22 ;  /* 0x00000005cd077c23 */ /* 0x010fe20008010016 */
[C---:B------:R-:W-:Y:S01]  /*e160*/  VIADD R22, R204.reuse, 0xfffffe08 ;  /* 0xfffffe08cc167836 */ /* 0x040fe20000000000 */
[----:B------:R-:W-:Y:S01]  /*e170*/  HMMA.16816.F32 R112, R8, R124, R112 ;  /* 0x0000007c0870723c */ /* 0x000fe20000001870 */
[-C--:B------:R-:W-:Y:S01]  /*e180*/  ISETP.GE.AND P4, PT, R29, R208.reuse, PT ;  /* 0x000000d01d00720c */ /* 0x080fe20003f86270 */
[----:B------:R-:W-:Y:S01]  /*e190*/  MUFU.TANH R121, R121 ;  /* 0x0000007900797308 */ /* 0x000fe20000002400 */
[----:B------:R-:W-:Y:S01]  /*e1a0*/  FSEL R7, R7, -INF , !P2 ;  /* 0xff80000007077808 */ /* 0x000fe20005000000 */
[----:B------:R-:W-:Y:S01]  /*e1b0*/  FMUL.FTZ R117, R117, UR4 ;  /* 0x0000000475757c20 */ /* 0x000fe20008410000 */
[-C--:B------:R-:W-:Y:S01]  /*e1c0*/  ISETP.GE.AND P2, PT, R29, R209.reuse, PT ;  /* 0x000000d11d00720c */ /* 0x080fe20003f46270 */
[----:B------:R-:W-:Y:S01]  /*e1d0*/  VIADD R29, R204, 0xfffffe21 ;  /* 0xfffffe21cc1d7836 */ /* 0x000fe20000000000 */
[C---:B------:R-:W-:Y:S01]  /*e1e0*/  ISETP.GE.AND P6, PT, R22.reuse, R209, PT ;  /* 0x000000d11600720c */ /* 0x040fe20003fc6270 */
[C---:B---3--:R-:W-:Y:S01]  /*e1f0*/  HMMA.16816.F32 R56, R196.reuse, R16, R56 ;  /* 0x00000010c438723c */ /* 0x048fe20000001838 */
[----:B------:R-:W-:Y:S01]  /*e200*/  FSEL R214, R193, -INF , !P2 ;  /* 0xff800000c1d67808 */ /* 0x000fe20005000000 */
[----:B------:R-:W1:Y:S01]  /*e210*/  MUFU.TANH R122, R122 ;  /* 0x0000007a007a7308 */ /* 0x000e620000002400 */
[----:B------:R-:W-:Y:S01]  /*e220*/  ISETP.GE.AND P2, PT, R22, R208, PT ;  /* 0x000000d01600720c */ /* 0x000fe20003f46270 */
[----:B------:R-:W-:Y:S01]  /*e230*/  FMUL.FTZ R119, R119, UR4 ;  /* 0x0000000477777c20 */ /* 0x000fe20008410000 */
[----:B------:R-:W-:Y:S01]  /*e240*/  I2FP.F32.S32 R22, R22 ;  /* 0x0000001600167245 */ /* 0x000fe20000201400 */
[----:B------:R-:W-:Y:S01]  /*e250*/  FMUL.FTZ R30, R30, UR4 ;  /* 0x000000041e1e7c20 */ /* 0x000fe20008410000 */
[----:B------:R-:W-:Y:S01]  /*e260*/  FSEL R219, R185, -INF , !P4 ;  /* 0xff800000b9db7808 */ /* 0x000fe20006000000 */
[----:B------:R-:W-:Y:S01]  /*e270*/  HMMA.16816.F32 R52, R196, R18, R52 ;  /* 0x00000012c434723c */ /* 0x000fe20000001834 */
[----:B------:R-:W2:Y:S01]  /*e280*/  LDSM.16.M88.4 R16, [R202+0x5800] ;  /* 0x00580000ca10783b */ /* 0x000ea20000000200 */
[C---:B------:R-:W-:Y:S01]  /*e290*/  FFMA.FTZ R188, R22.reuse, UR5, R188 ;  /* 0x0000000516bc7c23 */ /* 0x040fe200080100bc */
[----:B------:R-:W-:Y:S01]  /*e2a0*/  FFMA.FTZ R187, R22, UR5, R187 ;  /* 0x0000000516bb7c23 */ /* 0x000fe200080100bb */
[----:B------:R-:W-:Y:S01]  /*e2b0*/  FMUL.FTZ R124, R112, UR4 ;  /* 0x00000004707c7c20 */ /* 0x000fe20008410000 */
[----:B------:R-:W-:Y:S01]  /*e2c0*/  FMUL.FTZ R112, R113, UR4 ;  /* 0x0000000471707c20 */ /* 0x000fe20008410000 */
[----:B------:R-:W-:Y:S01]  /*e2d0*/  FMUL.FTZ R113, R114, UR4 ;  /* 0x0000000472717c20 */ /* 0x000fe20008410000 */
[----:B------:R-:W-:Y:S01]  /*e2e0*/  FSEL R218, R188, -INF , !P6 ;  /* 0xff800000bcda7808 */ /* 0x000fe20007000000 */
[----:B------:R-:W-:Y:S01]  /*e2f0*/  HMMA.16816.F32 R108, R8, R126, R108 ;  /* 0x0000007e086c723c */ /* 0x000fe2000000186c */
[----:B------:R-:W-:Y:S01]  /*e300*/  FSEL R221, R187, -INF , !P2 ;  /* 0xff800000bbdd7808 */ /* 0x000fe20005000000 */
[----:B------:R-:W-:Y:S01]  /*e310*/  FMUL.FTZ R114, R115, UR4 ;  /* 0x0000000473727c20 */ /* 0x000fe20008410000 */
[----:B------:R-:W-:Y:S01]  /*e320*/  VIADD R22, R204, 0xfffffe19 ;  /* 0xfffffe19cc167836 */ /* 0x000fe20000000000 */
[----:B------:R-:W3:Y:S01]  /*e330*/  MUFU.TANH R123, R123 ;  /* 0x0000007b007b7308 */ /* 0x000ee20000002400 */
[----:B------:R-:W-:-:S03]  /*e340*/  FMUL.FTZ R31, R31, UR4 ;  /* 0x000000041f1f7c20 */ /* 0x000fc60008410000 */
[----:B-----5:R-:W-:Y:S01]  /*e350*/  HMMA.16816.F32 R104, R8, R12, R104 ;  /* 0x0000000c0868723c */ /* 0x020fe20000001868 */
[C---:B------:R-:W-:Y:S02]  /*e360*/  VIADD R12, R204.reuse, 0xfffffe09 ;  /* 0xfffffe09cc0c7836 */ /* 0x040fe40000000000 */
[----:B------:R-:W-:Y:S01]  /*e370*/  VIADD R13, R204, 0xfffffe10 ;  /* 0xfffffe10cc0d7836 */ /* 0x000fe20000000000 */
[----:B------:R-:W4:Y:S02]  /*e380*/  MUFU.TANH R116, R116 ;  /* 0x0000007400747308 */ /* 0x000f240000002400 */
[CC--:B------:R-:W-:Y:S02]  /*e390*/  ISETP.GE.AND P4, PT, R12.reuse, R209.reuse, PT ;  /* 0x000000d10c00720c */ /* 0x0c0fe40003f86270 */
[----:B------:R-:W-:Y:S01]  /*e3a0*/  ISETP.GE.AND P6, PT, R12, R208, PT ;  /* 0x000000d00c00720c */ /* 0x000fe20003fc6270 */
[C---:B------:R-:W-:Y:S01]  /*e3b0*/  HMMA.16816.F32 R100, R24.reuse, R94, R100 ;  /* 0x0000005e1864723c */ /* 0x040fe20000001864 */
[----:B------:R-:W-:Y:S01]  /*e3c0*/  I2FP.F32.S32 R12, R12 ;  /* 0x0000000c000c7245 */ /* 0x000fe20000201400 */
[----:B------:R-:W-:Y:S01]  /*e3d0*/  FMUL.FTZ R108, R108, UR4 ;  /* 0x000000046c6c7c20 */ /* 0x000fe20008410000 */
[----:B------:R-:W-:Y:S01]  /*e3e0*/  FMUL.FTZ R109, R109, UR4 ;  /* 0x000000046d6d7c20 */ /* 0x000fe20008410000 */
[----:B------:R-:W-:Y:S01]  /*e3f0*/  FMUL.FTZ R110, R110, UR4 ;  /* 0x000000046e6e7c20 */ /* 0x000fe20008410000 */
[----:B------:R-:W-:Y:S01]  /*e400*/  ISETP.GE.AND P2, PT, R13, R209, PT ;  /* 0x000000d10d00720c */ /* 0x000fe20003f46270 */
[C---:B------:R-:W-:Y:S01]  /*e410*/  FFMA.FTZ R189, R12.reuse, UR5, R189 ;  /* 0x000000050cbd7c23 */ /* 0x040fe200080100bd */
[----:B------:R-:W-:Y:S01]  /*e420*/  MUFU.TANH R125, R108 ;  /* 0x0000006c007d7308 */ /* 0x000fe20000002400 */
[----:B------:R-:W-:Y:S01]  /*e430*/  FMUL.FTZ R127, R111, UR4 ;  /* 0x000000046f7f7c20 */ /* 0x000fe20008410000 */
[----:B------:R-:W-:Y:S01]  /*e440*/  FFMA.FTZ R186, R12, UR5, R186 ;  /* 0x000000050cba7c23 */ /* 0x000fe200080100ba */
[----:B------:R-:W5:Y:S01]  /*e450*/  LDSM.16.M88.4 R92, [R210+0x8800] ;  /* 0x00880000d25c783b */ /* 0x000f620000000200 */
[----:B------:R-:W-:Y:S01]  /*e460*/  FSEL R220, R189, -INF , !P4 ;  /* 0xff800000bddc7808 */ /* 0x000fe20006000000 */
[----:B------:R-:W-:Y:S01]  /*e470*/  FMUL.FTZ R104, R104, UR4 ;  /* 0x0000000468687c20 */ /* 0x000fe20008410000 */
[----:B------:R-:W-:Y:S01]  /*e480*/  ISETP.GE.AND P4, PT, R13, R208, PT ;  /* 0x000000d00d00720c */ /* 0x000fe20003f86270 */
[----:B------:R-:W-:Y:S01]  /*e490*/  FMUL.FTZ R106, R106, UR4 ;  /* 0x000000046a6a7c20 */ /* 0x000fe20008410000 */
[----:B------:R-:W-:Y:S01]  /*e4a0*/  I2FP.F32.S32 R13, R13 ;  /* 0x0000000d000d7245 */ /* 0x000fe20000201400 */
[----:B------:R-:W-:Y:S01]  /*e4b0*/  MUFU.TANH R115, R109 ;  /* 0x0000006d00737308 */ /* 0x000fe20000002400 */
[----:B--2---:R-:W-:Y:S01]  /*e4c0*/  HMMA.16816.F32 R96, R24, R16, R96 ;  /* 0x000000101860723c */ /* 0x004fe20000001860 */
[C---:B------:R-:W-:Y:S01]  /*e4d0*/  IADD3 R16, PT, PT, R204.reuse, -0x1ef, RZ ;  /* 0xfffffe11cc107810 */ /* 0x040fe20007ffe0ff */
[----:B------:R-:W-:-:S02]  /*e4e0*/  VIADD R17, R204, 0xfffffe18 ;  /* 0xfffffe18cc117836 */ /* 0x000fc40000000000 */
[C---:B------:R-:W-:Y:S01]  /*e4f0*/  FFMA.FTZ R176, R13.reuse, UR5, R176 ;  /* 0x000000050db07c23 */ /* 0x040fe200080100b0 */
[----:B------:R-:W-:Y:S01]  /*e500*/  FSEL R223, R186, -INF , !P6 ;  /* 0xff800000badf7808 */ /* 0x000fe20007000000 */
[----:B------:R-:W-:Y:S01]  /*e510*/  FFMA.FTZ R178, R13, UR5, R178 ;  /* 0x000000050db27c23 */ /* 0x000fe200080100b2 */
[-C--:B------:R-:W-:Y:S01]  /*e520*/  ISETP.GE.AND P6, PT, R16, R209.reuse, PT ;  /* 0x000000d11000720c */ /* 0x080fe20003fc6270 */
[----:B------:R2:W-:Y:S01]  /*e530*/  MUFU.TANH R126, R110 ;  /* 0x0000006e007e7308 */ /* 0x0005e20000002400 */
[----:B------:R-:W-:Y:S01]  /*e540*/  FSEL R230, R176, -INF , !P2 ;  /* 0xff800000b0e67808 */ /* 0x000fe20005000000 */
[----:B------:R-:W-:Y:S01]  /*e550*/  HMMA.16816.F32 R100, R8, R14, R100 ;  /* 0x0000000e0864723c */ /* 0x000fe20000001864 */
[----:B------:R-:W-:Y:S01]  /*e560*/  ISETP.GE.AND P2, PT, R16, R208, PT ;  /* 0x000000d01000720c */ /* 0x000fe20003f46270 */
[----:B------:R-:W1:Y:S01]  /*e570*/  LDSM.16.M88.4 R12, [R202+0x6000] ;  /* 0x00600000ca0c783b */ /* 0x000e620000000200 */
[----:B------:R-:W-:Y:S01]  /*e580*/  I2FP.F32.S32 R16, R16 ;  /* 0x0000001000107245 */ /* 0x000fe20000201400 */
[----:B------:R-:W-:Y:S01]  /*e590*/  FMUL.FTZ R105, R105, UR4 ;  /* 0x0000000469697c20 */ /* 0x000fe20008410000 */
[----:B------:R-:W-:Y:S01]  /*e5a0*/  FSEL R229, R178, -INF , !P4 ;  /* 0xff800000b2e57808 */ /* 0x000fe20006000000 */
[----:B------:R-:W-:Y:S01]  /*e5b0*/  MUFU.TANH R166, R104 ;  /* 0x0000006800a67308 */ /* 0x000fe20000002400 */
[----:B------:R-:W-:Y:S01]  /*e5c0*/  ISETP.GE.AND P4, PT, R17, R209, PT ;  /* 0x000000d11100720c */ /* 0x000fe20003f86270 */
[C---:B------:R-:W-:Y:S01]  /*e5d0*/  FFMA.FTZ R177, R16.reuse, UR5, R177 ;  /* 0x0000000510b17c23 */ /* 0x040fe200080100b1 */
[----:B------:R-:W-:Y:S01]  /*e5e0*/  FFMA.FTZ R179, R16, UR5, R179 ;  /* 0x0000000510b37c23 */ /* 0x000fe200080100b3 */
[----:B------:R-:W-:Y:S01]  /*e5f0*/  I2FP.F32.S32 R16, R22 ;  /* 0x0000001600107245 */ /* 0x000fe20000201400 */
[----:B------:R-:W-:Y:S01]  /*e600*/  HMMA.16816.F32 R180, R24, R18, R180 ;  /* 0x0000001218b4723c */ /* 0x000fe200000018b4 */
[----:B------:R-:W-:Y:S01]  /*e610*/  FMUL.FTZ R107, R107, UR4 ;  /* 0x000000046b6b7c20 */ /* 0x000fe20008410000 */
[----:B------:R-:W-:Y:S01]  /*e620*/  FSEL R232, R177, -INF , !P6 ;  /* 0xff800000b1e87808 */ /* 0x000fe20007000000 */
[----:B------:R3:W-:Y:S01]  /*e630*/  MUFU.TANH R176, R106 ;  /* 0x0000006a00b07308 */ /* 0x0007e20000002400 */
[-C--:B------:R-:W-:Y:S01]  /*e640*/  ISETP.GE.AND P6, PT, R17, R208.reuse, PT ;  /* 0x000000d01100720c */ /* 0x080fe20003fc6270 */
[----:B--2---:R-:W2:Y:S01]  /*e650*/  LDSM.16.M88.4 R108, [R203+0x5800] ;  /* 0x00580000cb6c783b */ /* 0x004ea20000000200 */
[----:B------:R-:W-:Y:S01]  /*e660*/  I2FP.F32.S32 R17, R17 ;  /* 0x0000001100117245 */ /* 0x000fe20000201400 */
[C---:B------:R-:W-:Y:S01]  /*e670*/  FFMA.FTZ R173, R16.reuse, UR5, R173 ;  /* 0x0000000510ad7c23 */ /* 0x040fe200080100ad */
[----:B------:R-:W-:Y:S01]  /*e680*/  FSEL R225, R179, -INF , !P2 ;  /* 0xff800000b3e17808 */ /* 0x000fe20005000000 */
[----:B------:R-:W-:Y:S01]  /*e690*/  FFMA.FTZ R174, R16, UR5, R174 ;  /* 0x0000000510ae7c23 */ /* 0x000fe200080100ae */
[-C--:B------:R-:W-:Y:S01]  /*e6a0*/  ISETP.GE.AND P2, PT, R22, R209.reuse, PT ;  /* 0x000000d11600720c */ /* 0x080fe20003f46270 */
[C---:B------:R-:W-:Y:S01]  /*e6b0*/  FFMA.FTZ R172, R17.reuse, UR5, R172 ;  /* 0x0000000511ac7c23 */ /* 0x040fe200080100ac */
[----:B------:R-:W-:Y:S01]  /*e6c0*/  FFMA.FTZ R190, R17, UR5, R190 ;  /* 0x0000000511be7c23 */ /* 0x000fe200080100be */
[----:B------:R-:W-:Y:S01]  /*e6d0*/  VIADD R17, R204, 0xfffffe20 ;  /* 0xfffffe20cc117836 */ /* 0x000fe20000000000 */
[----:B------:R-:W-:Y:S01]  /*e6e0*/  FSEL R244, R173, -INF , !P2 ;  /* 0xff800000adf47808 */ /* 0x000fe20005000000 */
[C---:B-----5:R-:W-:Y:S01]  /*e6f0*/  HMMA.16816.F32 R48, R196.reuse, R92, R48 ;  /* 0x0000005cc430723c */ /* 0x060fe20000001830 */
[----:B------:R-:W-:Y:S01]  /*e700*/  FSEL R234, R172, -INF , !P4 ;  /* 0xff800000acea7808 */ /* 0x000fe20006000000 */
[----:B------:R-:W-:Y:S01]  /*e710*/  FMUL.FTZ R100, R100, UR4 ;  /* 0x0000000464647c20 */ /* 0x000fe20008410000 */
[----:B------:R-:W-:Y:S01]  /*e720*/  FSEL R227, R190, -INF , !P6 ;  /* 0xff800000bee37808 */ /* 0x000fe20007000000 */
[----:B------:R-:W-:Y:S01]  /*e730*/  FMUL.FTZ R102, R102, UR4 ;  /* 0x0000000466667c20 */ /* 0x000fe20008410000 */
[C---:B------:R-:W-:Y:S01]  /*e740*/  ISETP.GE.AND P6, PT, R17.reuse, R209, PT ;  /* 0x000000d11100720c */ /* 0x040fe20003fc6270 */
[----:B------:R-:W-:Y:S01]  /*e750*/  MUFU.TANH R172, R100 ;  /* 0x0000006400ac7308 */ /* 0x000fe20000002400 */
[-C--:B------:R-:W-:Y:S01]  /*e760*/  ISETP.GE.AND P2, PT, R17, R208.reuse, PT ;  /* 0x000000d01100720c */ /* 0x080fe20003f46270 */
[----:B------:R-:W-:Y:S01]  /*e770*/  HMMA.16816.F32 R44, R196, R94, R44 ;  /* 0x0000005ec42c723c */ /* 0x000fe2000000182c */
[----:B------:R-:W-:Y:S01]  /*e780*/  I2FP.F32.S32 R17, R17 ;  /* 0x0000001100117245 */ /* 0x000fe20000201400 */
[----:B------:R-:W-:Y:S01]  /*e790*/  FMUL.FTZ R101, R101, UR4 ;  /* 0x0000000465657c20 */ /* 0x000fe20008410000 */
[-C--:B------:R-:W-:Y:S01]  /*e7a0*/  ISETP.GE.AND P4, PT, R22, R208.reuse, PT ;  /* 0x000000d01600720c */ /* 0x080fe20003f86270 */
[----:B------:R-:W-:Y:S01]  /*e7b0*/  FMUL.FTZ R103, R103, UR4 ;  /* 0x0000000467677c20 */ /* 0x000fe20008410000 */
[----:B---3--:R-:W-:Y:S01]  /*e7c0*/  IADD3 R106, PT, PT, R204, -0x1bf, RZ ;  /* 0xfffffe41cc6a7810 */ /* 0x008fe20007ffe0ff */
[C---:B------:R-:W-:Y:S01]  /*e7d0*/  FFMA.FTZ R22, R17.reuse, UR5, R175 ;  /* 0x0000000511167c23 */ /* 0x040fe200080100af */
[----:B------:R-:W-:Y:S01]  /*e7e0*/  FSEL R231, R174, -INF , !P4 ;  /* 0xff800000aee77808 */ /* 0x000fe20006000000 */
[----:B------:R-:W-:Y:S01]  /*e7f0*/  FFMA.FTZ R23, R17, UR5, R170 ;  /* 0x0000000511177c23 */ /* 0x000fe200080100aa */
[C---:B------:R-:W-:Y:S01]  /*e800*/  ISETP.GE.AND P4, PT, R29.reuse, R209, PT ;  /* 0x000000d11d00720c */ /* 0x040fe20003f86270 */
[----:B------:R-:W3:Y:S01]  /*e810*/  LDSM.16.M88.4 R16, [R203+0x6000] ;  /* 0x00600000cb10783b */ /* 0x000ee20000000200 */
[----:B------:R-:W-:Y:S01]  /*e820*/  FSEL R22, R22, -INF , !P6 ;  /* 0xff80000016167808 */ /* 0x000fe20007000000 */
[----:B-1----:R-:W-:Y:S01]  /*e830*/  HMMA.16816.F32 R88, R24, R12, R88 ;  /* 0x0000000c1858723c */ /* 0x002fe20000001858 */
[----:B------:R-:W-:Y:S01]  /*e840*/  ISETP.GE.AND P6, PT, R29, R208, PT ;  /* 0x000000d01d00720c */ /* 0x000fe20003fc6270 */
[----:B------:R-:W-:Y:S01]  /*e850*/  VIADD R12, R204, 0xfffffe28 ;  /* 0xfffffe28cc0c7836 */ /* 0x000fe20000000000 */
[----:B------:R-:W-:Y:S01]  /*e860*/  I2FP.F32.S32 R29, R29 ;  /* 0x0000001d001d7245 */ /* 0x000fe20000201400 */
[----:B------:R-:W-:Y:S01]  /*e870*/  MUFU.TANH R174, R102 ;  /* 0x0000006600ae7308 */ /* 0x000fe20000002400 */
[----:B------:R-:W-:-:S02]  /*e880*/  FSEL R23, R23, -INF , !P2 ;  /* 0xff80000017177808 */ /* 0x000fc40005000000 */
[----:B------:R-:W-:Y:S01]  /*e890*/  ISETP.GE.AND P2, PT, R12, R209, PT ;  /* 0x000000d10c00720c */ /* 0x000fe20003f46270 */
[----:B------:R-:W-:Y:S01]  /*e8a0*/  FFMA.FTZ R226, R29, UR5, R168 ;  /* 0x000000051de27c23 */ /* 0x000fe200080100a8 */
[----:B------:R-:W-:Y:S01]  /*e8b0*/  IADD3 R13, PT, PT, R204, -0x1d7, RZ ;  /* 0xfffffe29cc0d7810 */ /* 0x000fe20007ffe0ff */
[----:B--2---:R-:W-:Y:S02]  /*e8c0*/  HMMA.16816.F32 R96, R8, R108, R96 ;  /* 0x0000006c0860723c */ /* 0x004fe40000001860 */
[----:B------:R-:W-:Y:S01]  /*e8d0*/  MUFU.TANH R173, R101 ;  /* 0x0000006500ad7308 */ /* 0x000fe20000002400 */
[----:B------:R-:W-:Y:S02]  /*e8e0*/  FSEL R226, R226, -INF , !P4 ;  /* 0xff800000e2e27808 */ /* 0x000fe40006000000 */
[----:B------:R-:W-:Y:S02]  /*e8f0*/  ISETP.GE.AND P4, PT, R12, R208, PT ;  /* 0x000000d00c00720c */ /* 0x000fe40003f86270 */
[----:B------:R-:W-:Y:S01]  /*e900*/  I2FP.F32.S32 R12, R12 ;  /* 0x0000000c000c7245 */ /* 0x000fe20000201400 */
[----:B------:R-:W-:Y:S01]  /*e910*/  HMMA.16816.F32 R84, R24, R14, R84 ;  /* 0x0000000e1854723c */ /* 0x000fe20000001854 */
[----:B------:R-:W-:Y:S01]  /*e920*/  I2FP.F32.S32 R92, R13 ;  /* 0x0000000d005c7245 */ /* 0x000fe20000201400 */
[----:B------:R1:W-:Y:S02]  /*e930*/  MUFU.TANH R168, R103 ;  /* 0x0000006700a87308 */ /* 0x0003e40000002400 */
[----:B------:R-:W-:-:S02]  /*e940*/  FFMA.FTZ R228, R12, UR5, R171 ;  /* 0x000000050ce47c23 */ /* 0x000fc400080100ab */
[----:B------:R-:W-:Y:S02]  /*e950*/  FFMA.FTZ R191, R92, UR5, R191 ;  /* 0x000000055cbf7c23 */ /* 0x000fe400080100bf */
[C---:B------:R-:W-:Y:S01]  /*e960*/  HMMA.16816.F32 R180, R8.reuse, R110, R180 ;  /* 0x0000006e08b4723c */ /* 0x040fe200000018b4 */
[----:B------:R-:W-:Y:S01]  /*e970*/  FSEL R228, R228, -INF , !P2 ;  /* 0xff800000e4e47808 */ /* 0x000fe20005000000 */
[----:B------:R-:W-:Y:S01]  /*e980*/  MUFU.TANH R167, R105 ;  /* 0x0000006900a77308 */ /* 0x000fe20000002400 */
[----:B------:R-:W-:Y:S01]  /*e990*/  FMUL.FTZ R170, R96, UR4 ;  /* 0x0000000460aa7c20 */ /* 0x000fe20008410000 */
[----:B------:R-:W-:Y:S01]  /*e9a0*/  FFMA.FTZ R96, R29, UR5, R169 ;  /* 0x000000051d607c23 */ /* 0x000fe200080100a9 */
[----:B------:R-:W-:Y:S01]  /*e9b0*/  FFMA.FTZ R29, R12, UR5, R194 ;  /* 0x000000050c1d7c23 */ /* 0x000fe200080100c2 */
[----:B------:R-:W-:Y:S01]  /*e9c0*/  VIADD R12, R204, 0xfffffe30 ;  /* 0xfffffe30cc0c7836 */ /* 0x000fe20000000000 */
[----:B------:R-:W-:Y:S01]  /*e9d0*/  ISETP.GE.AND P2, PT, R13, R208, PT ;  /* 0x000000d00d00720c */ /* 0x000fe20003f46270 */
[----:B------:R-:W-:Y:S01]  /*e9e0*/  FMUL.FTZ R97, R97, UR4 ;  /* 0x0000000461617c20 */ /* 0x000fe20008410000 */
[----:B------:R-:W-:Y:S01]  /*e9f0*/  FSEL R96, R96, -INF , !P6 ;  /* 0xff80000060607808 */ /* 0x000fe20007000000 */
[----:B------:R-:W-:Y:S01]  /*ea00*/  FMUL.FTZ R175, R98, UR4 ;  /* 0x0000000462af7c20 */ /* 0x000fe20008410000 */
[-C--:B------:R-:W-:Y:S01]  /*ea10*/  ISETP.GE.AND P6, PT, R13, R209.reuse, PT ;  /* 0x000000d10d00720c */ /* 0x080fe20003fc6270 */
[----:B------:R2:W-:Y:S01]  /*ea20*/  MUFU.TANH R171, R97 ;  /* 0x0000006100ab7308 */ /* 0x0005e20000002400 */
[----:B------:R-:W-:Y:S01]  /*ea30*/  I2FP.F32.S32 R13, R12 ;  /* 0x0000000c000d7245 */ /* 0x000fe20000201400 */
[----:B------:R-:W-:Y:S01]  /*ea40*/  FFMA.FTZ R98, R92, UR5, R195 ;  /* 0x000000055c627c23 */ /* 0x000fe200080100c3 */
[----:B------:R-:W-:Y:S01]  /*ea50*/  FSEL R29, R29, -INF , !P4 ;  /* 0xff8000001d1d7808 */ /* 0x000fe20006000000 */
[----:B------:R-:W-:Y:S01]  /*ea60*/  VIADD R92, R204, 0xfffffe31 ;  /* 0xfffffe31cc5c7836 */ /* 0x000fe20000000000 */
[-C--:B------:R-:W-:Y:S01]  /*ea70*/  ISETP.GE.AND P4, PT, R12, R209.reuse, PT ;  /* 0x000000d10c00720c */ /* 0x080fe20003f86270 */
[----:B------:R-:W-:Y:S01]  /*ea80*/  FMUL.FTZ R169, R99, UR4 ;  /* 0x0000000463a97c20 */ /* 0x000fe20008410000 */
[----:B------:R-:W-:Y:S01]  /*ea90*/  FSEL R98, R98, -INF , !P2 ;  /* 0xff80000062627808 */ /* 0x000fe20005000000 */
[----:B------:R-:W-:Y:S01]  /*eaa0*/  FFMA.FTZ R99, R13, UR5, R130 ;  /* 0x000000050d637c23 */ /* 0x000fe20008010082 */
[-C--:B------:R-:W-:Y:S01]  /*eab0*/  ISETP.GE.AND P2, PT, R92, R209.reuse, PT ;  /* 0x000000d15c00720c */ /* 0x080fe20003f46270 */
[C---:B---3--:R-:W-:Y:S01]  /*eac0*/  HMMA.16816.F32 R88, R8.reuse, R16, R88 ;  /* 0x000000100858723c */ /* 0x048fe20000001858 */
[----:B------:R-:W-:Y:S01]  /*ead0*/  FSEL R224, R191, -INF , !P6 ;  /* 0xff800000bfe07808 */ /* 0x000fe20007000000 */
[----:B-1----:R-:W-:Y:S01]  /*eae0*/  VIADD R103, R204, 0xfffffe40 ;  /* 0xfffffe40cc677836 */ /* 0x002fe20000000000 */
[-C--:B------:R-:W-:Y:S01]  /*eaf0*/  ISETP.GE.AND P6, PT, R12, R208.reuse, PT ;  /* 0x000000d00c00720c */ /* 0x080fe20003fc6270 */
[----:B------:R-:W-:Y:S01]  /*eb00*/  VIADD R12, R204, 0xfffffe38 ;  /* 0xfffffe38cc0c7836 */ /* 0x000fe20000000000 */
[----:B------:R-:W-:Y:S01]  /*eb10*/  MUFU.TANH R118, R118 ;  /* 0x0000007600767308 */ /* 0x000fe20000002400 */
[----:B------:R-:W-:Y:S01]  /*eb20*/  FMUL.FTZ R178, R180, UR4 ;  /* 0x00000004b4b27c20 */ /* 0x000fe20008410000 */
[----:B------:R-:W-:Y:S01]  /*eb30*/  FSEL R99, R99, -INF , !P6 ;  /* 0xff80000063637808 */ /* 0x000fe20007000000 */
[----:B--2---:R-:W-:Y:S01]  /*eb40*/  FFMA.FTZ R97, R13, UR5, R128 ;  /* 0x000000050d617c23 */ /* 0x004fe20008010080 */
[----:B------:R-:W-:Y:S01]  /*eb50*/  ISETP.GE.AND P6, PT, R12, R209, PT ;  /* 0x000000d10c00720c */ /* 0x000fe20003fc6270 */
[----:B------:R-:W-:Y:S01]  /*eb60*/  VIADD R13, R204, 0xfffffe39 ;  /* 0xfffffe39cc0d7836 */ /* 0x000fe20000000000 */
[----:B------:R-:W-:Y:S01]  /*eb70*/  HMMA.16816.F32 R84, R8, R18, R84 ;  /* 0x000000120854723c */ /* 0x000fe20000001854 */
[----:B------:R-:W-:Y:S01]  /*eb80*/  FMUL.FTZ R128, R181, UR4 ;  /* 0x00000004b5807c20 */ /* 0x000fe20008410000 */
[----:B------:R-:W-:Y:S01]  /*eb90*/  FSEL R97, R97, -INF , !P4 ;  /* 0xff80000061617808 */ /* 0x000fe20006000000 */
[----:B------:R-:W-:Y:S01]  /*eba0*/  MUFU.TANH R117, R117 ;  /* 0x0000007500757308 */ /* 0x000fe20000002400 */
[----:B------:R-:W-:Y:S01]  /*ebb0*/  ISETP.GE.AND P4, PT, R92, R208, PT ;  /* 0x000000d05c00720c */ /* 0x000fe20003f86270 */
[----:B------:R-:W-:Y:S01]  /*ebc0*/  FMUL.FTZ R182, R182, UR4 ;  /* 0x00000004b6b67c20 */ /* 0x000fe20008410000 */
[----:B------:R-:W-:-:S02]  /*ebd0*/  I2FP.F32.S32 R92, R92 ;  /* 0x0000005c005c7245 */ /* 0x000fc40000201400 */
[----:B------:R-:W-:Y:S01]  /*ebe0*/  I2FP.F32.S32 R14, R13 ;  /* 0x0000000d000e7245 */ /* 0x000fe20000201400 */
[----:B------:R-:W-:Y:S01]  /*ebf0*/  FMUL.FTZ R179, R88, UR4 ;  /* 0x0000000458b37c20 */ /* 0x000fe20008410000 */
[----:B------:R-:W-:Y:S01]  /*ec00*/  FMUL.FTZ R130, R89, UR4 ;  /* 0x0000000459827c20 */ /* 0x000fe20008410000 */
[C---:B------:R-:W-:Y:S01]  /*ec10*/  FFMA.FTZ R100, R92.reuse, UR5, R129 ;  /* 0x000000055c647c23 */ /* 0x040fe20008010081 */
[----:B------:R-:W-:Y:S01]  /*ec20*/  FFMA.FTZ R102, R92, UR5, R131 ;  /* 0x000000055c667c23 */ /* 0x000fe20008010083 */
[C---:B------:R-:W-:Y:S01]  /*ec30*/  FFMA.FTZ R104, R14.reuse, UR5, R207 ;  /* 0x000000050e687c23 */ /* 0x040fe200080100cf */
[----:B------:R-:W1:Y:S01]  /*ec40*/  LDSM.16.M88.4 R92, [R202+0x6800] ;  /* 0x00680000ca5c783b */ /* 0x000e620000000200 */
[----:B------:R-:W-:Y:S01]  /*ec50*/  FFMA.FTZ R215, R14, UR5, R215 ;  /* 0x000000050ed77c23 */ /* 0x000fe200080100d7 */
[----:B------:R-:W-:Y:S01]  /*ec60*/  FSEL R100, R100, -INF , !P2 ;  /* 0xff80000064647808 */ /* 0x000fe20005000000 */
[----:B------:R2:W-:Y:S01]  /*ec70*/  MUFU.TANH R177, R107 ;  /* 0x0000006b00b17308 */ /* 0x0005e20000002400 */
[----:B------:R-:W-:Y:S01]  /*ec80*/  ISETP.GE.AND P2, PT, R12, R208, PT ;  /* 0x000000d00c00720c */ /* 0x000fe20003f46270 */
[----:B------:R-:W-:Y:S01]  /*ec90*/  FMUL.FTZ R180, R84, UR4 ;  /* 0x0000000454b47c20 */ /* 0x000fe20008410000 */
[----:B------:R-:W-:Y:S01]  /*eca0*/  I2FP.F32.S32 R12, R12 ;  /* 0x0000000c000c7245 */ /* 0x000fe20000201400 */
[----:B------:R-:W-:Y:S01]  /*ecb0*/  FMUL.FTZ R86, R86, UR4 ;  /* 0x0000000456567c20 */ /* 0x000fe20008410000 */
[----:B------:R-:W-:Y:S01]  /*ecc0*/  FSEL R102, R102, -INF , !P4 ;  /* 0xff80000066667808 */ /* 0x000fe20006000000 */
[----:B------:R-:W-:Y:S01]  /*ecd0*/  FMUL.FTZ R129, R183, UR4 ;  /* 0x00000004b7817c20 */ /* 0x000fe20008410000 */
[----:B------:R-:W-:Y:S01]  /*ece0*/  ISETP.GE.AND P4, PT, R13, R209, PT ;  /* 0x000000d10d00720c */ /* 0x000fe20003f86270 */
[C---:B------:R-:W-:Y:S01]  /*ecf0*/  FFMA.FTZ R101, R12.reuse, UR5, R206 ;  /* 0x000000050c657c23 */ /* 0x040fe200080100ce */
[----:B------:R-:W-:Y:S01]  /*ed00*/  FFMA.FTZ R213, R12, UR5, R213 ;  /* 0x000000050cd57c23 */ /* 0x000fe200080100d5 */
[----:B------:R-:W3:Y:S01]  /*ed10*/  MUFU.TANH R119, R119 ;  /* 0x0000007700777308 */ /* 0x000ee20000002400 */
[----:B------:R-:W-:Y:S01]  /*ed20*/  FSEL R104, R104, -INF , !P4 ;  /* 0xff80000068687808 */ /* 0x000fe20006000000 */
[----:B------:R-:W-:Y:S01]  /*ed30*/  HMMA.16816.F32 R32, R196, R20, R32 ;  /* 0x00000014c420723c */ /* 0x000fe20000001820 */
[----:B------:R-:W-:-:S02]  /*ed40*/  FSEL R101, R101, -INF , !P6 ;  /* 0xff80000065657808 */ /* 0x000fc40007000000 */
[-C--:B------:R-:W-:Y:S02]  /*ed50*/  ISETP.GE.AND P6, PT, R13, R208.reuse, PT ;  /* 0x000000d00d00720c */ /* 0x080fe40003fc6270 */
[----:B------:R-:W5:Y:S01]  /*ed60*/  LDSM.16.M88.4 R12, [R203+0x6800] ;  /* 0x00680000cb0c783b */ /* 0x000f620000000200 */
[----:B------:R-:W-:Y:S01]  /*ed70*/  FSEL R88, R213, -INF , !P2 ;  /* 0xff800000d5587808 */ /* 0x000fe20005000000 */
[----:B--2---:R-:W-:Y:S01]  /*ed80*/  FMUL.FTZ R107, R91, UR4 ;  /* 0x000000045b6b7c20 */ /* 0x004fe20008410000 */
[C---:B------:R-:W-:Y:S01]  /*ed90*/  ISETP.GE.AND P2, PT, R103.reuse, R209, PT ;  /* 0x000000d16700720c */ /* 0x040fe20003f46270 */
[----:B------:R-:W2:Y:S01]  /*eda0*/  MUFU.TANH R124, R124 ;  /* 0x0000007c007c7308 */ /* 0x000ea20000002400 */
[----:B------:R-:W-:Y:S02]  /*edb0*/  ISETP.GE.AND P4, PT, R103, R208, PT ;  /* 0x000000d06700720c */ /* 0x000fe40003f86270 */
[----:B------:R-:W-:Y:S02]  /*edc0*/  I2FP.F32.S32 R103, R103 ;  /* 0x0000006700677245 */ /* 0x000fe40000201400 */
[----:B------:R-:W-:-:S02]  /*edd0*/  FSEL R89, R215, -INF , !P6 ;  /* 0xff800000d7597808 */ /* 0x000fc40007000000 */
[----:B------:R-:W-:Y:S01]  /*ede0*/  ISETP.GE.AND P6, PT, R106, R209, PT ;  /* 0x000000d16a00720c */ /* 0x000fe20003fc6270 */
[C---:B------:R-:W-:Y:S01]  /*edf0*/  FFMA.FTZ R16, R103.reuse, UR5, R120 ;  /* 0x0000000567107c23 */ /* 0x040fe20008010078 */
[----:B------:R-:W-:Y:S01]  /*ee00*/  FMUL.FTZ R120, R90, UR4 ;  /* 0x000000045a787c20 */ /* 0x000fe20008410000 */
[----:B------:R-:W-:Y:S01]  /*ee10*/  FFMA.FTZ R122, R103, UR5, R122 ;  /* 0x00000005677a7c23 */ /* 0x000fe2000801007a */
[----:B------:R-:W-:Y:S01]  /*ee20*/  VIADD R103, R204, 0xfffffe48 ;  /* 0xfffffe48cc677836 */ /* 0x000fe20000000000 */
[----:B------:R-:W2:Y:S01]  /*ee30*/  MUFU.TANH R112, R112 ;  /* 0x0000007000707308 */ /* 0x000ea20000002400 */
[----:B------:R-:W-:Y:S01]  /*ee40*/  FSEL R90, R16, -INF , !P2 ;  /* 0xff800000105a7808 */ /* 0x000fe20005000000 */
[----:B------:R-:W-:Y:S01]  /*ee50*/  HMMA.16816.F32 R32, R24, R164, R32 ;  /* 0x000000a41820723c */ /* 0x000fe20000001820 */
[----:B------:R-:W-:Y:S01]  /*ee60*/  ISETP.GE.AND P2, PT, R106, R208, PT ;  /* 0x000000d06a00720c */ /* 0x000fe20003f46270 */
[----:B------:R-:W2:Y:S01]  /*ee70*/  LDSM.16.M88.4 R16, [R202+0x7000] ;  /* 0x00700000ca10783b */ /* 0x000ea20000000200 */
[----:B------:R-:W-:-:S02]  /*ee80*/  I2FP.F32.S32 R106, R106 ;  /* 0x0000006a006a7245 */ /* 0x000fc40000201400 */
[----:B------:R-:W-:Y:S01]  /*ee90*/  FSEL R91, R122, -INF , !P4 ;  /* 0xff8000007a5b7808 */ /* 0x000fe20006000000 */
[----:B------:R-:W2:Y:S01]  /*eea0*/  MUFU.TANH R113, R113 ;  /* 0x0000007100717308 */ /* 0x000ea20000002400 */
[----:B------:R-:W-:Y:S01]  /*eeb0*/  ISETP.GE.AND P4, PT, R103, R209, PT ;  /* 0x000000d16700720c */ /* 0x000fe20003f86270 */
[C---:B-1----:R-:W-:Y:S01]  /*eec0*/  HMMA.16816.F32 R80, R24.reuse, R92, R80 ;  /* 0x0000005c1850723c */ /* 0x042fe20000001850 */
[C---:B------:R-:W-:Y:S01]  /*eed0*/  FFMA.FTZ R105, R106.reuse, UR5, R121 ;  /* 0x000000056a697c23 */ /* 0x040fe20008010079 */
[----:B------:R-:W-:Y:S01]  /*eee0*/  FFMA.FTZ R92, R106, UR5, R123 ;  /* 0x000000056a5c7c23 */ /* 0x000fe2000801007b */
[----:B------:R-:W-:Y:S01]  /*eef0*/  FMUL.FTZ R123, R85, UR4 ;  /* 0x00000004557b7c20 */ /* 0x000fe20008410000 */
[C---:B------:R-:W-:Y:S02]  /*ef00*/  VIADD R85, R204.reuse, 0xfffffe50 ;  /* 0xfffffe50cc557836 */ /* 0x040fe40000000000 */
[----:B------:R-:W-:Y:S01]  /*ef10*/  FSEL R93, R105, -INF , !P6 ;  /* 0xff800000695d7808 */ /* 0x000fe20007000000 */
[----:B------:R1:W-:Y:S01]  /*ef20*/  MUFU.TANH R121, R107 ;  /* 0x0000006b00797308 */ /* 0x0003e20000002400 */
[----:B------:R-:W-:Y:S01]  /*ef30*/  ISETP.GE.AND P6, PT, R103, R208, PT ;  /* 0x000000d06700720c */ /* 0x000fe20003fc6270 */
[----:B------:R-:W-:Y:S01]  /*ef40*/  HMMA.16816.F32 R76, R24, R94, R76 ;  /* 0x0000005e184c723c */ /* 0x000fe2000000184c */
[----:B------:R-:W-:Y:S01]  /*ef50*/  I2FP.F32.S32 R103, R103 ;  /* 0x0000006700677245 */ /* 0x000fe20000201400 */
[----:B------:R-:W-:Y:S01]  /*ef60*/  VIADD R95, R204, 0xfffffe49 ;  /* 0xfffffe49cc5f7836 */ /* 0x000fe20000000000 */
[----:B------:R-:W-:-:S03]  /*ef70*/  FSEL R92, R92, -INF , !P2 ;  /* 0xff8000005c5c7808 */ /* 0x000fc60005000000 */
[----:B----4-:R-:W-:Y:S01]  /*ef80*/  FFMA.FTZ R94, R103, UR5, R116 ;  /* 0x00000005675e7c23 */ /* 0x010fe20008010074 */
[----:B------:R-:W-:Y:S01]  /*ef90*/  I2FP.F32.S32 R84, R95 ;  /* 0x0000005f00547245 */ /* 0x000fe20000201400 */
[----:B------:R4:W-:Y:S01]  /*efa0*/  MUFU.TANH R181, R86 ;  /* 0x0000005600b57308 */ /* 0x0009e20000002400 */
[C---:B------:R-:W-:Y:S01]  /*efb0*/  ISETP.GE.AND P2, PT, R95.reuse, R209, PT ;  /* 0x000000d15f00720c */ /* 0x040fe20003f46270 */
[C---:B------:R-:W-:Y:S01]  /*efc0*/  HMMA.16816.F32 R32, R8.reuse, R4, R32 ;  /* 0x000000040820723c */ /* 0x040fe20000001820 */
[----:B------:R-:W-:Y:S01]  /*efd0*/  FSEL R94, R94, -INF , !P4 ;  /* 0xff8000005e5e7808 */ /* 0x000fe20006000000 */
[C---:B---3--:R-:W-:Y:S01]  /*efe0*/  FFMA.FTZ R106, R84.reuse, UR5, R119 ;  /* 0x00000005546a7c23 */ /* 0x048fe20008010077 */
[----:B------:R-:W-:Y:S01]  /*eff0*/  ISETP.GE.AND P4, PT, R95, R208, PT ;  /* 0x000000d05f00720c */ /* 0x000fe20003f86270 */
[----:B------:R-:W-:Y:S01]  /*f000*/  FFMA.FTZ R95, R103, UR5, R118 ;  /* 0x00000005675f7c23 */ /* 0x000fe20008010076 */
[----:B------:R-:W-:Y:S01]  /*f010*/  FFMA.FTZ R103, R84, UR5, R117 ;  /* 0x0000000554677c23 */ /* 0x000fe20008010075 */
[----:B-1----:R-:W-:Y:S01]  /*f020*/  FMUL.FTZ R107, R87, UR4 ;  /* 0x00000004576b7c20 */ /* 0x002fe20008410000 */
[----:B------:R-:W1:Y:S01]  /*f030*/  MUFU.TANH R114, R114 ;  /* 0x0000007200727308 */ /* 0x000e620000002400 */
[----:B-----5:R-:W-:Y:S01]  /*f040*/  HMMA.16816.F32 R80, R8, R12, R80 ;  /* 0x0000000c0850723c */ /* 0x020fe20000001850 */
[----:B------:R-:W-:Y:S01]  /*f050*/  I2FP.F32.S32 R12, R85 ;  /* 0x00000055000c7245 */ /* 0x000fe20000201400 */
[----:B------:R-:W-:Y:S01]  /*f060*/  VIADD R13, R204, 0xfffffe51 ;  /* 0xfffffe51cc0d7836 */ /* 0x000fe20000000000 */
[----:B------:R-:W-:-:S02]  /*f070*/  FSEL R95, R95, -INF , !P6 ;  /* 0xff8000005f5f7808 */ /* 0x000fc40007000000 */
[----:B------:R-:W-:Y:S01]  /*f080*/  FSEL R103, R103, -INF , !P2 ;  /* 0xff80000067677808 */ /* 0x000fe20005000000 */
[----:B--2---:R-:W-:Y:S01]  /*f090*/  FFMA.FTZ R105, R12, UR5, R124 ;  /* 0x000000050c697c23 */ /* 0x004fe2000801007c */
[CC--:B------:R-:W-:Y:S01]  /*f0a0*/  ISETP.GE.AND P6, PT, R85.reuse, R209.reuse, PT ;  /* 0x000000d15500720c */ /* 0x0c0fe20003fc6270 */
[----:B------:R2:W-:Y:S01]  /*f0b0*/  MUFU.TANH R131, R182 ;  /* 0x000000b600837308 */ /* 0x0005e20000002400 */
[-C--:B------:R-:W-:Y:S01]  /*f0c0*/  ISETP.GE.AND P2, PT, R85, R208.reuse, PT ;  /* 0x000000d05500720c */ /* 0x080fe20003f46270 */
[----:B------:R-:W-:Y:S01]  /*f0d0*/  HMMA.16816.F32 R72, R24, R16, R72 ;  /* 0x000000101848723c */ /* 0x000fe20000001848 */
[----:B----4-:R-:W3:Y:S01]  /*f0e0*/  LDSM.16.M88.4 R84, [R203+0x7000] ;  /* 0x00700000cb54783b */ /* 0x010ee20000000200 */
[----:B------:R-:W-:Y:S01]  /*f0f0*/  FSEL R106, R106, -INF , !P4 ;  /* 0xff8000006a6a7808 */ /* 0x000fe20006000000 */
[----:B------:R-:W-:Y:S01]  /*f100*/  VIADD R17, R204, 0xfffffe58 ;  /* 0xfffffe58cc117836 */ /* 0x000fe20000000000 */
[----:B------:R-:W-:Y:S01]  /*f110*/  FSEL R105, R105, -INF , !P6 ;  /* 0xff80000069697808 */ /* 0x000fe20007000000 */
[----:B------:R-:W-:Y:S01]  /*f120*/  FMUL.FTZ R32, R32, UR4 ;  /* 0x0000000420207c20 */ /* 0x000fe20008410000 */
[C---:B------:R-:W-:Y:S01]  /*f130*/  ISETP.GE.AND P4, PT, R13.reuse, R209, PT ;  /* 0x000000d10d00720c */ /* 0x040fe20003f86270 */
[----:B------:R-:W4:Y:S01]  /*f140*/  MUFU.TANH R127, R127 ;  /* 0x0000007f007f7308 */ /* 0x000f220000002400 */
[-C--:B------:R-:W-:Y:S01]  /*f150*/  ISETP.GE.AND P6, PT, R13, R208.reuse, PT ;  /* 0x000000d00d00720c */ /* 0x080fe20003fc6270 */
[----:B------:R-:W-:Y:S01]  /*f160*/  HMMA.16816.F32 R76, R8, R14, R76 ;  /* 0x0000000e084c723c */ /* 0x000fe2000000184c */
[----:B------:R-:W-:Y:S01]  /*f170*/  I2FP.F32.S32 R13, R13 ;  /* 0x0000000d000d7245 */ /* 0x000fe20000201400 */
[----:B------:R-:W-:Y:S01]  /*f180*/  FMUL.FTZ R183, R81, UR4 ;  /* 0x0000000451b77c20 */ /* 0x000fe20008410000 */
[----:B------:R-:W-:Y:S01]  /*f190*/  FMUL.FTZ R184, R82, UR4 ;  /* 0x0000000452b87c20 */ /* 0x000fe20008410000 */
[----:B------:R-:W-:Y:S01]  /*f1a0*/  IADD3 R16, PT, PT, R204, -0x1a7, RZ ;  /* 0xfffffe59cc107810 */ /* 0x000fe20007ffe0ff */
[----:B------:R-:W-:Y:S01]  /*f1b0*/  FMUL.FTZ R109, R83, UR4 ;  /* 0x00000004536d7c20 */ /* 0x000fe20008410000 */
[C---:B------:R-:W-:Y:S01]  /*f1c0*/  FFMA.FTZ R108, R13.reuse, UR5, R112 ;  /* 0x000000050d6c7c23 */ /* 0x040fe20008010070 */
[----:B--2---:R-:W-:Y:S01]  /*f1d0*/  FMUL.FTZ R182, R80, UR4 ;  /* 0x0000000450b67c20 */ /* 0x004fe20008410000 */
[----:B------:R-:W-:Y:S01]  /*f1e0*/  FFMA.FTZ R80, R12, UR5, R113 ;  /* 0x000000050c507c23 */ /* 0x000fe20008010071 */
[----:B-1----:R-:W-:Y:S01]  /*f1f0*/  FFMA.FTZ R81, R13, UR5, R114 ;  /* 0x000000050d517c23 */ /* 0x002fe20008010072 */
[----:B------:R-:W-:Y:S01]  /*f200*/  HMMA.16816.F32 R68, R24, R18, R68 ;  /* 0x000000121844723c */ /* 0x000fe20000001844 */
[----:B------:R-:W-:Y:S01]  /*f210*/  FSEL R108, R108, -INF , !P4 ;  /* 0xff8000006c6c7808 */ /* 0x000fe20006000000 */
[----:B------:R-:W1:Y:S01]  /*f220*/  LDSM.16.M88.4 R12, [R202+0x7800] ;  /* 0x00780000ca0c783b */ /* 0x000e620000000200 */
[----:B------:R-:W-:Y:S01]  /*f230*/  FSEL R80, R80, -INF , !P2 ;  /* 0xff80000050507808 */ /* 0x000fe20005000000 */
[C---:B------:R-:W-:Y:S01]  /*f240*/  VIADD R18, R204.reuse, 0xfffffe60 ;  /* 0xfffffe60cc127836 */ /* 0x040fe20000000000 */
[C---:B------:R-:W-:Y:S01]  /*f250*/  ISETP.GE.AND P2, PT, R17.reuse, R209, PT ;  /* 0x000000d11100720c */ /* 0x040fe20003f46270 */
[----:B------:R2:W-:Y:S01]  /*f260*/  MUFU.TANH R124, R107 ;  /* 0x0000006b007c7308 */ /* 0x0005e20000002400 */
[----:B------:R-:W-:Y:S01]  /*f270*/  ISETP.GE.AND P4, PT, R17, R208, PT ;  /* 0x000000d01100720c */ /* 0x000fe20003f86270 */
[----:B------:R-:W-:Y:S01]  /*f280*/  VIADD R113, R204, 0xfffffe68 ;  /* 0xfffffe68cc717836 */ /* 0x000fe20000000000 */
[----:B------:R-:W-:Y:S01]  /*f290*/  I2FP.F32.S32 R17, R17 ;  /* 0x0000001100117245 */ /* 0x000fe20000201400 */
[----:B------:R-:W-:Y:S01]  /*f2a0*/  FMUL.FTZ R77, R77, UR4 ;  /* 0x000000044d4d7c20 */ /* 0x000fe20008410000 */
[----:B------:R-:W-:Y:S01]  /*f2b0*/  FSEL R81, R81, -INF , !P6 ;  /* 0xff80000051517808 */ /* 0x000fe20007000000 */
[----:B------:R-:W-:Y:S01]  /*f2c0*/  FMUL.FTZ R78, R78, UR4 ;  /* 0x000000044e4e7c20 */ /* 0x000fe20008410000 */
[-C--:B------:R-:W-:Y:S01]  /*f2d0*/  ISETP.GE.AND P6, PT, R16, R209.reuse, PT ;  /* 0x000000d11000720c */ /* 0x080fe20003fc6270 */
[C---:B------:R-:W-:Y:S01]  /*f2e0*/  FFMA.FTZ R82, R17.reuse, UR5, R125 ;  /* 0x0000000511527c23 */ /* 0x040fe2000801007d */
[----:B------:R-:W-:Y:S01]  /*f2f0*/  FFMA.FTZ R83, R17, UR5, R126 ;  /* 0x0000000511537c23 */ /* 0x000fe2000801007e */
[----:B------:R-:W-:Y:S01]  /*f300*/  I2FP.F32.S32 R17, R18 ;  /* 0x0000001200117245 */ /* 0x000fe20000201400 */
[----:B------:R-:W-:Y:S01]  /*f310*/  FMUL.FTZ R126, R76, UR4 ;  /* 0x000000044c7e7c20 */ /* 0x000fe20008410000 */
[----:B------:R-:W-:Y:S01]  /*f320*/  VIADD R76, R204, 0xfffffe61 ;  /* 0xfffffe61cc4c7836 */ /* 0x000fe20000000000 */
[----:B------:R-:W-:Y:S01]  /*f330*/  FSEL R82, R82, -INF , !P2 ;  /* 0xff80000052527808 */ /* 0x000fe20005000000 */
[----:B------:R5:W-:Y:S01]  /*f340*/  MUFU.TANH R125, R109 ;  /* 0x0000006d007d7308 */ /* 0x000be20000002400 */
[----:B------:R-:W-:Y:S01]  /*f350*/  ISETP.GE.AND P2, PT, R16, R208, PT ;  /* 0x000000d01000720c */ /* 0x000fe20003f46270 */
[----:B------:R-:W-:Y:S01]  /*f360*/  FFMA.FTZ R166, R17, UR5, R166 ;  /* 0x0000000511a67c23 */ /* 0x000fe200080100a6 */
[----:B------:R-:W-:Y:S01]  /*f370*/  I2FP.F32.S32 R16, R16 ;  /* 0x0000001000107245 */ /* 0x000fe20000201400 */
[C---:B---3--:R-:W-:Y:S01]  /*f380*/  HMMA.16816.F32 R72, R8.reuse, R84, R72 ;  /* 0x000000540848723c */ /* 0x048fe20000001848 */
[----:B------:R-:W-:Y:S01]  /*f390*/  FSEL R83, R83, -INF , !P4 ;  /* 0xff80000053537808 */ /* 0x000fe20006000000 */
[----:B------:R-:W-:Y:S01]  /*f3a0*/  FMUL.FTZ R114, R79, UR4 ;  /* 0x000000044f727c20 */ /* 0x000fe20008410000 */
[-C--:B------:R-:W-:Y:S01]  /*f3b0*/  ISETP.GE.AND P4, PT, R18, R209.reuse, PT ;  /* 0x000000d11200720c */ /* 0x080fe20003f86270 */
[C---:B----4-:R-:W-:Y:S01]  /*f3c0*/  FFMA.FTZ R127, R16.reuse, UR5, R127 ;  /* 0x00000005107f7c23 */ /* 0x050fe2000801007f */
[----:B--2---:R-:W-:Y:S01]  /*f3d0*/  FFMA.FTZ R107, R16, UR5, R115 ;  /* 0x00000005106b7c23 */ /* 0x004fe20008010073 */
[----:B------:R-:W2:Y:S01]  /*f3e0*/  MUFU.TANH R170, R170 ;  /* 0x000000aa00aa7308 */ /* 0x000ea20000002400 */
[----:B------:R-:W-:Y:S01]  /*f3f0*/  FSEL R85, R166, -INF , !P4 ;  /* 0xff800000a6557808 */ /* 0x000fe20006000000 */
[----:B------:R-:W-:Y:S01]  /*f400*/  HMMA.16816.F32 R68, R8, R86, R68 ;  /* 0x000000560844723c */ /* 0x000fe20000001844 */
[----:B------:R-:W-:Y:S01]  /*f410*/  FSEL R84, R127, -INF , !P2 ;  /* 0xff8000007f547808 */ /* 0x000fe20005000000 */
[----:B------:R-:W-:Y:S01]  /*f420*/  FMUL.FTZ R35, R35, UR4 ;  /* 0x0000000423237c20 */ /* 0x000fe20008410000 */
[----:B------:R-:W-:-:S02]  /*f430*/  ISETP.GE.AND P2, PT, R76, R209, PT ;  /* 0x000000d14c00720c */ /* 0x000fc40003f46270 */
[----:B------:R-:W-:Y:S01]  /*f440*/  ISETP.GE.AND P4, PT, R76, R208, PT ;  /* 0x000000d04c00720c */ /* 0x000fe20003f86270 */
[----:B-----5:R-:W-:Y:S01]  /*f450*/  FFMA.FTZ R109, R17, UR5, R176 ;  /* 0x00000005116d7c23 */ /* 0x020fe200080100b0 */
[----:B------:R-:W-:Y:S01]  /*f460*/  I2FP.F32.S32 R76, R76 ;  /* 0x0000004c004c7245 */ /* 0x000fe20000201400 */
[----:B------:R-:W-:Y:S01]  /*f470*/  MUFU.TANH R127, R77 ;  /* 0x0000004d007f7308 */ /* 0x000fe20000002400 */
[----:B------:R-:W-:Y:S01]  /*f480*/  FSEL R107, R107, -INF , !P6 ;  /* 0xff8000006b6b7808 */ /* 0x000fe20007000000 */
[C---:B-1----:R-:W-:Y:S01]  /*f490*/  HMMA.16816.F32 R64, R24.reuse, R12, R64 ;  /* 0x0000000c1840723c */ /* 0x042fe20000001840 */
[-C--:B------:R-:W-:Y:S01]  /*f4a0*/  ISETP.GE.AND P6, PT, R18, R208.reuse, PT ;  /* 0x000000d01200720c */ /* 0x080fe20003fc6270 */
[C---:B------:R-:W-:Y:S01]  /*f4b0*/  FFMA.FTZ R110, R76.reuse, UR5, R167 ;  /* 0x000000054c6e7c23 */ /* 0x040fe200080100a7 */
[----:B------:R-:W-:Y:S01]  /*f4c0*/  FFMA.FTZ R112, R76, UR5, R177 ;  /* 0x000000054c707c23 */ /* 0x000fe200080100b1 */
[----:B------:R-:W-:Y:S01]  /*f4d0*/  VIADD R12, R204, 0xfffffe69 ;  /* 0xfffffe69cc0c7836 */ /* 0x000fe20000000000 */
[----:B------:R-:W-:Y:S01]  /*f4e0*/  FSEL R109, R109, -INF , !P6 ;  /* 0xff8000006d6d7808 */ /* 0x000fe20007000000 */
[----:B------:R1:W-:Y:S01]  /*f4f0*/  MUFU.TANH R167, R78 ;  /* 0x0000004e00a77308 */ /* 0x0003e20000002400 */
[----:B------:R-:W-:Y:S01]  /*f500*/  FSEL R110, R110, -INF , !P2 ;  /* 0xff8000006e6e7808 */ /* 0x000fe20005000000 */
[----:B------:R-:W3:Y:S01]  /*f510*/  LDSM.16.M88.4 R16, [R210+0x9000] ;  /* 0x00900000d210783b */ /* 0x000ee20000000200 */
[C---:B------:R-:W-:Y:S01]  /*f520*/  ISETP.GE.AND P6, PT, R113.reuse, R209, PT ;  /* 0x000000d17100720c */ /* 0x040fe20003fc6270 */
[----:B------:R-:W-:Y:S01]  /*f530*/  FMUL.FTZ R72, R72, UR4 ;  /* 0x0000000448487c20 */ /* 0x000fe20008410000 */
[-C--:B------:R-:W-:Y:S01]  /*f540*/  ISETP.GE.AND P2, PT, R113, R208.reuse, PT ;  /* 0x000000d07100720c */ /* 0x080fe20003f46270 */
[----:B------:R-:W-:Y:S01]  /*f550*/  VIADD R13, R204, 0xfffffe70 ;  /* 0xfffffe70cc0d7836 */ /* 0x000fe20000000000 */
[----:B------:R-:W-:Y:S01]  /*f560*/  I2FP.F32.S32 R113, R113 ;  /* 0x0000007100717245 */ /* 0x000fe20000201400 */
[----:B------:R-:W4:Y:S01]  /*f570*/  MUFU.TANH R175, R175 ;  /* 0x000000af00af7308 */ /* 0x000f220000002400 */
[----:B------:R-:W-:Y:S01]  /*f580*/  FSEL R112, R112, -INF , !P4 ;  /* 0xff80000070707808 */ /* 0x000fe20006000000 */
[----:B------:R-:W-:Y:S01]  /*f590*/  FMUL.FTZ R73, R73, UR4 ;  /* 0x0000000449497c20 */ /* 0x000fe20008410000 */
[-C--:B------:R-:W-:Y:S01]  /*f5a0*/  ISETP.GE.AND P4, PT, R12, R209.reuse, PT ;  /* 0x000000d10c00720c */ /* 0x080fe20003f86270 */
[C---:B------:R-:W-:Y:S01]  /*f5b0*/  FFMA.FTZ R111, R113.reuse, UR5, R172 ;  /* 0x00000005716f7c23 */ /* 0x040fe200080100ac */
[----:B------:R-:W-:Y:S01]  /*f5c0*/  FFMA.FTZ R174, R113, UR5, R174 ;  /* 0x0000000571ae7c23 */ /* 0x000fe200080100ae */
[----:B------:R-:W-:Y:S01]  /*f5d0*/  FMUL.FTZ R74, R74, UR4 ;  /* 0x000000044a4a7c20 */ /* 0x000fe20008410000 */
[----:B------:R-:W-:Y:S01]  /*f5e0*/  FMUL.FTZ R75, R75, UR4 ;  /* 0x000000044b4b7c20 */ /* 0x000fe20008410000 */
[----:B------:R5:W-:Y:S01]  /*f5f0*/  MUFU.TANH R172, R114 ;  /* 0x0000007200ac7308 */ /* 0x000be20000002400 */
[----:B------:R-:W-:Y:S01]  /*f600*/  FSEL R111, R111, -INF , !P6 ;  /* 0xff8000006f6f7808 */ /* 0x000fe20007000000 */
[----:B-1----:R-:W1:Y:S01]  /*f610*/  LDSM.16.M88.4 R76, [R203+0x7800] ;  /* 0x00780000cb4c783b */ /* 0x002e620000000200 */
[----:B------:R-:W-:Y:S01]  /*f620*/  ISETP.GE.AND P6, PT, R12, R208, PT ;  /* 0x000000d00c00720c */ /* 0x000fe20003fc6270 */
[----:B------:R-:W-:Y:S01]  /*f630*/  HMMA.16816.F32 R60, R24, R14, R60 ;  /* 0x0000000e183c723c */ /* 0x000fe2000000183c */
[----:B------:R-:W-:Y:S01]  /*f640*/  I2FP.F32.S32 R12, R12 ;  /* 0x0000000c000c7245 */ /* 0x000fe20000201400 */
[----:B------:R-:W-:Y:S01]  /*f650*/  FMUL.FTZ R70, R70, UR4 ;  /* 0x0000000446467c20 */ /* 0x000fe20008410000 */
[----:B------:R-:W-:Y:S01]  /*f660*/  FSEL R86, R174, -INF , !P2 ;  /* 0xff800000ae567808 */ /* 0x000fe20005000000 */
[----:B------:R2:W-:Y:S01]  /*f670*/  MUFU.TANH R166, R72 ;  /* 0x0000004800a67308 */ /* 0x0005e20000002400 */
[----:B------:R-:W-:Y:S01]  /*f680*/  ISETP.GE.AND P2, PT, R13, R209, PT ;  /* 0x000000d10d00720c */ /* 0x000fe20003f46270 */
[----:B------:R-:W-:Y:S01]  /*f690*/  FFMA.FTZ R87, R12, UR5, R168 ;  /* 0x000000050c577c23 */ /* 0x000fe200080100a8 */
[----:B------:R-:W-:-:S04]  /*f6a0*/  FMUL.FTZ R71, R71, UR4 ;  /* 0x0000000447477c20 */ /* 0x000fc80008410000 */
[----:B------:R-:W-:Y:S01]  /*f6b0*/  FSEL R87, R87, -INF , !P6 ;  /* 0xff80000057577808 */ /* 0x000fe20007000000 */
[----:B------:R-:W4:Y:S01]  /*f6c0*/  MUFU.TANH R169, R169 ;  /* 0x000000a900a97308 */ /* 0x000f220000002400 */
[----:B-----5:R-:W-:-:S05]  /*f6d0*/  FFMA.FTZ R114, R12, UR5, R173 ;  /* 0x000000050c727c23 */ /* 0x020fca00080100ad */
[----:B------:R-:W-:Y:S02]  /*f6e0*/  FSEL R114, R114, -INF , !P4 ;  /* 0xff80000072727808 */ /* 0x000fe40006000000 */
[----:B------:R-:W5:Y:S01]  /*f6f0*/  MUFU.TANH R178, R178 ;  /* 0x000000b200b27308 */ /* 0x000f620000002400 */
[----:B------:R-:W-:Y:S01]  /*f700*/  ISETP.GE.AND P4, PT, R13, R208, PT ;  /* 0x000000d00d00720c */ /* 0x000fe20003f86270 */
[----:B---3--:R-:W-:Y:S01]  /*f710*/  HMMA.16816.F32 R40, R196, R16, R40 ;  /* 0x00000010c428723c */ /* 0x008fe20000001828 */
[----:B--2---:R-:W-:Y:S01]  /*f720*/  IADD3 R72, PT, PT, R204, -0x18f, RZ ;  /* 0xfffffe71cc487810 */ /* 0x004fe20007ffe0ff */
[----:B------:R-:W-:Y:S01]  /*f730*/  FMUL.FTZ R17, R68, UR4 ;  /* 0x0000000444117c20 */ /* 0x000fe20008410000 */
[----:B------:R-:W-:Y:S01]  /*f740*/  I2FP.F32.S32 R13, R13 ;  /* 0x0000000d000d7245 */ /* 0x000fe20000201400 */
[----:B------:R-:W-:Y:S01]  /*f750*/  FMUL.FTZ R16, R69, UR4 ;  /* 0x0000000445107c20 */ /* 0x000fe20008410000 */
[----:B------:R-:W-:Y:S01]  /*f760*/  I2FP.F32.S32 R12, R72 ;  /* 0x00000048000c7245 */ /* 0x000fe20000201400 */
[----:B------:R-:W2:Y:S01]  /*f770*/  MUFU.TANH R128, R128 ;  /* 0x0000008000807308 */ /* 0x000ea20000002400 */
[----:B------:R-:W-:Y:S01]  /*f780*/  ISETP.GE.AND P6, PT, R72, R209, PT ;  /* 0x000000d14800720c */ /* 0x000fe20003fc6270 */
[C---:B------:R-:W-:Y:S01]  /*f790*/  FFMA.FTZ R113, R13.reuse, UR5, R170 ;  /* 0x000000050d717c23 */ /* 0x040fe200080100aa */
[----:B----4-:R-:W-:Y:S01]  /*f7a0*/  FFMA.FTZ R115, R13, UR5, R175 ;  /* 0x000000050d737c23 */ /* 0x010fe200080100af */
[----:B------:R-:W-:Y:S01]  /*f7b0*/  FFMA.FTZ R116, R12, UR5, R171 ;  /* 0x000000050c747c23 */ /* 0x000fe200080100ab */
[----:B------:R-:W-:-:S02]  /*f7c0*/  VIADD R13, R204, 0xfffffe78 ;  /* 0xfffffe78cc0d7836 */ /* 0x000fc40000000000 */
[----:B------:R-:W-:Y:S01]  /*f7d0*/  FFMA.FTZ R169, R12, UR5, R169 ;  /* 0x000000050ca97c23 */ /* 0x000fe200080100a9 */
[----:B------:R-:W-:Y:S01]  /*f7e0*/  FSEL R113, R113, -INF , !P2 ;  /* 0xff80000071717808 */ /* 0x000fe20005000000 */
[----:B------:R-:W-:Y:S01]  /*f7f0*/  MUFU.TANH R173, R73 ;  /* 0x0000004900ad7308 */ /* 0x000fe20000002400 */
[----:B------:R-:W-:Y:S01]  /*f800*/  FSEL R115, R115, -INF , !P4 ;  /* 0xff80000073737808 */ /* 0x000fe20006000000 */
[----:B------:R-:W-:Y:S01]  /*f810*/  VIADD R12, R204, 0xfffffe79 ;  /* 0xfffffe79cc0c7836 */ /* 0x000fe20000000000 */
[----:B------:R-:W-:Y:S01]  /*f820*/  FSEL R116, R116, -INF , !P6 ;  /* 0xff80000074747808 */ /* 0x000fe20007000000 */
[----:B-1----:R-:W-:Y:S01]  /*f830*/  HMMA.16816.F32 R64, R8, R76, R64 ;  /* 0x0000004c0840723c */ /* 0x002fe20000001840 */
[C---:B------:R-:W-:Y:S02]  /*f840*/  ISETP.GE.AND P4, PT, R13.reuse, R209, PT ;  /* 0x000000d10d00720c */ /* 0x040fe40003f86270 */
[----:B------:R-:W-:Y:S01]  /*f850*/  ISETP.GE.AND P6, PT, R13, R208, PT ;  /* 0x000000d00d00720c */ /* 0x000fe20003fc6270 */
[----:B------:R-:W-:Y:S01]  /*f860*/  MUFU.TANH R170, R74 ;  /* 0x0000004a00aa7308 */ /* 0x000fe20000002400 */
[----:B------:R-:W-:-:S02]  /*f870*/  I2FP.F32.S32 R13, R13 ;  /* 0x0000000d000d7245 */ /* 0x000fc40000201400 */
[-C--:B------:R-:W-:Y:S01]  /*f880*/  ISETP.GE.AND P2, PT, R72, R208.reuse, PT ;  /* 0x000000d04800720c */ /* 0x080fe20003f46270 */
[----:B------:R-:W-:Y:S01]  /*f890*/  HMMA.16816.F32 R60, R8, R78, R60 ;  /* 0x0000004e083c723c */ /* 0x000fe2000000183c */
[----:B------:R-:W-:Y:S01]  /*f8a0*/  IADD3 R79, PT, PT, R204, -0x178, RZ ;  /* 0xfffffe88cc4f7810 */ /* 0x000fe20007ffe0ff */
[----:B-----5:R-:W-:Y:S01]  /*f8b0*/  FFMA.FTZ R178, R13, UR5, R178 ;  /* 0x000000050db27c23 */ /* 0x020fe200080100b2 */
[----:B------:R-:W-:Y:S01]  /*f8c0*/  FSEL R76, R169, -INF , !P2 ;  /* 0xff800000a94c7808 */ /* 0x000fe20005000000 */
[----:B------:R1:W-:Y:S01]  /*f8d0*/  MUFU.TANH R168, R75 ;  /* 0x0000004b00a87308 */ /* 0x0003e20000002400 */
[----:B------:R-:W-:Y:S01]  /*f8e0*/  ISETP.GE.AND P2, PT, R12, R209, PT ;  /* 0x000000d10c00720c */ /* 0x000fe20003f46270 */
[----:B------:R-:W-:Y:S01]  /*f8f0*/  FFMA.FTZ R117, R13, UR5, R131 ;  /* 0x000000050d757c23 */ /* 0x000fe20008010083 */
[----:B------:R-:W-:Y:S01]  /*f900*/  FSEL R77, R178, -INF , !P4 ;  /* 0xff800000b24d7808 */ /* 0x000fe20006000000 */
[----:B------:R-:W-:Y:S01]  /*f910*/  VIADD R13, R204, 0xfffffe80 ;  /* 0xfffffe80cc0d7836 */ /* 0x000fe20000000000 */
[----:B------:R-:W-:Y:S01]  /*f920*/  ISETP.GE.AND P4, PT, R12, R208, PT ;  /* 0x000000d00c00720c */ /* 0x000fe20003f86270 */
[----:B------:R-:W-:Y:S01]  /*f930*/  HMMA.16816.F32 R36, R196, R18, R36 ;  /* 0x00000012c424723c */ /* 0x000fe20000001824 */
[----:B------:R-:W-:Y:S01]  /*f940*/  I2FP.F32.S32 R12, R12 ;  /* 0x0000000c000c7245 */ /* 0x000fe20000201400 */
[----:B------:R-:W3:Y:S01]  /*f950*/  MUFU.TANH R129, R129 ;  /* 0x0000008100817308 */ /* 0x000ee20000002400 */
[----:B------:R-:W-:Y:S01]  /*f960*/  I2FP.F32.S32 R68, R13 ;  /* 0x0000000d00447245 */ /* 0x000fe20000201400 */
[----:B------:R-:W-:Y:S01]  /*f970*/  VIADD R19, R204, 0xfffffea1 ;  /* 0xfffffea1cc137836 */ /* 0x000fe20000000000 */
[----:B------:R-:W-:Y:S01]  /*f980*/  FSEL R117, R117, -INF , !P6 ;  /* 0xff80000075757808 */ /* 0x000fe20007000000 */
[----:B--2---:R-:W-:Y:S01]  /*f990*/  FFMA.FTZ R118, R12, UR5, R128 ;  /* 0x000000050c767c23 */ /* 0x004fe20008010080 */
[----:B------:R-:W-:Y:S01]  /*f9a0*/  ISETP.GE.AND P6, PT, R13, R209, PT ;  /* 0x000000d10d00720c */ /* 0x000fe20003fc6270 */
[----:B------:R-:W-:-:S02]  /*f9b0*/  VIADD R128, R204, 0xfffffe81 ;  /* 0xfffffe81cc807836 */ /* 0x000fc40000000000 */
[----:B------:R-:W-:Y:S01]  /*f9c0*/  FMUL.FTZ R177, R61, UR4 ;  /* 0x000000043db17c20 */ /* 0x000fe20008410000 */
[----:B------:R-:W2:Y:S01]  /*f9d0*/  MUFU.TANH R179, R179 ;  /* 0x000000b300b37308 */ /* 0x000ea20000002400 */
[----:B------:R-:W-:Y:S01]  /*f9e0*/  FSEL R118, R118, -INF , !P2 ;  /* 0xff80000076767808 */ /* 0x000fe20005000000 */
[----:B-1----:R-:W1:Y:S01]  /*f9f0*/  LDSM.16.M88.4 R72, [R202+0x8000] ;  /* 0x00800000ca48783b */ /* 0x002e620000000200 */
[----:B------:R-:W-:Y:S01]  /*fa00*/  ISETP.GE.AND P2, PT, R13, R208, PT ;  /* 0x000000d00d00720c */ /* 0x000fe20003f46270 */
[----:B------:R-:W-:Y:S02]  /*fa10*/  VIADD R61, R204, 0xfffffe91 ;  /* 0xfffffe91cc3d7836 */ /* 0x000fe40000000000 */
[----:B------:R-:W-:Y:S01]  /*fa20*/  FMUL.FTZ R60, R60, UR4 ;  /* 0x000000043c3c7c20 */ /* 0x000fe20008410000 */
[----:B------:R-:W-:Y:S01]  /*fa30*/  FMUL.FTZ R62, R62, UR4 ;  /* 0x000000043e3e7c20 */ /* 0x000fe20008410000 */
[----:B------:R-:W-:Y:S01]  /*fa40*/  I2FP.F32.S32 R18, R19 ;  /* 0x0000001300127245 */ /* 0x000fe20000201400 */
[----:B------:R-:W4:Y:S01]  /*fa50*/  MUFU.TANH R120, R120 ;  /* 0x0000007800787308 */ /* 0x000f220000002400 */
[----:B------:R-:W-:Y:S01]  /*fa60*/  FMUL.FTZ R64, R64, UR4 ;  /* 0x0000000440407c20 */ /* 0x000fe20008410000 */
[----:B---3--:R-:W-:Y:S01]  /*fa70*/  FFMA.FTZ R129, R12, UR5, R129 ;  /* 0x000000050c817c23 */ /* 0x008fe20008010081 */
[----:B------:R-:W-:Y:S01]  /*fa80*/  FMUL.FTZ R65, R65, UR4 ;  /* 0x0000000441417c20 */ /* 0x000fe20008410000 */
[----:B------:R-:W3:Y:S01]  /*fa90*/  LDSM.16.M88.4 R12, [R203+0x8000] ;  /* 0x00800000cb0c783b */ /* 0x000ee20000000200 */
[----:B------:R-:W-:Y:S01]  /*faa0*/  FFMA.FTZ R168, R18, UR5, R168 ;  /* 0x0000000512a87c23 */ /* 0x000fe200080100a8 */
[----:B------:R-:W-:Y:S01]  /*fab0*/  FMUL.FTZ R66, R66, UR4 ;  /* 0x0000000442427c20 */ /* 0x000fe20008410000 */
[----:B------:R-:W-:Y:S01]  /*fac0*/  FMUL.FTZ R67, R67, UR4 ;  /* 0x0000000443437c20 */ /* 0x000fe20008410000 */
[----:B------:R-:W5:Y:S01]  /*fad0*/  MUFU.TANH R130, R130 ;  /* 0x0000008200827308 */ /* 0x000f620000002400 */
[----:B--2---:R-:W-:-:S05]  /*fae0*/  FFMA.FTZ R119, R68, UR5, R179 ;  /* 0x0000000544777c23 */ /* 0x004fca00080100b3 */
[----:B------:R-:W-:Y:S02]  /*faf0*/  FSEL R119, R119, -INF , !P6 ;  /* 0xff80000077777808 */ /* 0x000fe40007000000 */
[----:B------:R-:W2:Y:S01]  /*fb00*/  MUFU.TANH R180, R180 ;  /* 0x000000b400b47308 */ /* 0x000ea20000002400 */
[----:B------:R-:W-:Y:S01]  /*fb10*/  ISETP.GE.AND P6, PT, R128, R208, PT ;  /* 0x000000d08000720c */ /* 0x000fe20003fc6270 */
[----:B----4-:R-:W-:Y:S01]  /*fb20*/  FFMA.FTZ R68, R68, UR5, R120 ;  /* 0x0000000544447c23 */ /* 0x010fe20008010078 */
[----:B------:R-:W-:Y:S02]  /*fb30*/  FSEL R120, R129, -INF , !P4 ;  /* 0xff80000081787808 */ /* 0x000fe40006000000 */
[----:B------:R-:W-:Y:S02]  /*fb40*/  ISETP.GE.AND P4, PT, R128, R209, PT ;  /* 0x000000d18000720c */ /* 0x000fe40003f86270 */
[----:B------:R-:W-:Y:S01]  /*fb50*/  I2FP.F32.S32 R128, R128 ;  /* 0x0000008000807245 */ /* 0x000fe20000201400 */
[----:B------:R-:W4:Y:S01]  /*fb60*/  MUFU.TANH R123, R123 ;  /* 0x0000007b007b7308 */ /* 0x000f220000002400 */
[----:B------:R-:W-:-:S02]  /*fb70*/  FSEL R78, R68, -INF , !P2 ;  /* 0xff800000444e7808 */ /* 0x000fc40005000000 */
[C---:B------:R-:W-:Y:S01]  /*fb80*/  ISETP.GE.AND P2, PT, R79.reuse, R209, PT ;  /* 0x000000d14f00720c */ /* 0x040fe20003f46270 */
[C---:B-----5:R-:W-:Y:S01]  /*fb90*/  FFMA.FTZ R122, R128.reuse, UR5, R130 ;  /* 0x00000005807a7c23 */ /* 0x060fe20008010082 */
[----:B------:R-:W-:Y:S01]  /*fba0*/  FFMA.FTZ R128, R128, UR5, R121 ;  /* 0x0000000580807c23 */ /* 0x000fe20008010079 */
[C---:B------:R-:W-:Y:S01]  /*fbb0*/  VIADD R121, R204.reuse, 0xfffffe89 ;  /* 0xfffffe89cc797836 */ /* 0x040fe20000000000 */
[----:B------:R-:W-:Y:S01]  /*fbc0*/  IADD3 R129, PT, PT, R204, -0x167, RZ ;  /* 0xfffffe99cc817810 */ /* 0x000fe20007ffe0ff */
[----:B------:R-:W5:Y:S01]  /*fbd0*/  MUFU.TANH R182, R182 ;  /* 0x000000b600b67308 */ /* 0x000f620000002400 */
[----:B------:R-:W-:Y:S01]  /*fbe0*/  FSEL R122, R122, -INF , !P4 ;  /* 0xff8000007a7a7808 */ /* 0x000fe20006000000 */
[----:B-1----:R-:W-:Y:S01]  /*fbf0*/  HMMA.16816.F32 R56, R24, R72, R56 ;  /* 0x000000481838723c */ /* 0x002fe20000001838 */
[----:B------:R-:W-:Y:S02]  /*fc00*/  ISETP.GE.AND P4, PT, R79, R208, PT ;  /* 0x000000d04f00720c */ /* 0x000fe40003f86270 */
[----:B------:R-:W-:-:S02]  /*fc10*/  I2FP.F32.S32 R79, R79 ;  /* 0x0000004f004f7245 */ /* 0x000fc40000201400 */
[----:B------:R-:W-:Y:S01]  /*fc20*/  FSEL R73, R128, -INF , !P6 ;  /* 0xff80000080497808 */ /* 0x000fe20007000000 */
[----:B------:R-:W-:Y:S01]  /*fc30*/  MUFU.TANH R169, R70 ;  /* 0x0000004600a97308 */ /* 0x000fe20000002400 */
[----:B------:R-:W-:Y:S01]  /*fc40*/  ISETP.GE.AND P6, PT, R121, R209, PT ;  /* 0x000000d17900720c */ /* 0x000fe20003fc6270 */
[C---:B--2---:R-:W-:Y:S01]  /*fc50*/  FFMA.FTZ R180, R79.reuse, UR5, R180 ;  /* 0x000000054fb47c23 */ /* 0x044fe200080100b4 */
[----:B------:R-:W-:Y:S01]  /*fc60*/  HMMA.16816.F32 R52, R24, R74, R52 ;  /* 0x0000004a1834723c */ /* 0x000fe20000001834 */
[----:B------:R-:W-:Y:S01]  /*fc70*/  FFMA.FTZ R181, R79, UR5, R181 ;  /* 0x000000054fb57c23 */ /* 0x000fe200080100b5 */
[----:B------:R-:W-:Y:S02]  /*fc80*/  VIADD R79, R204, 0xfffffe90 ;  /* 0xfffffe90cc4f7836 */ /* 0x000fe40000000000 */
[----:B------:R-:W-:Y:S01]  /*fc90*/  FMUL.FTZ R128, R63, UR4 ;  /* 0x000000043f807c20 */ /* 0x000fe20008410000 */
[----:B------:R-:W-:Y:S01]  /*fca0*/  FSEL R72, R180, -INF , !P2 ;  /* 0xff800000b4487808 */ /* 0x000fe20005000000 */
[----:B------:R1:W-:Y:S01]  /*fcb0*/  MUFU.TANH R171, R71 ;  /* 0x0000004700ab7308 */ /* 0x0003e20000002400 */
[----:B------:R-:W-:-:S02]  /*fcc0*/  ISETP.GE.AND P2, PT, R121, R208, PT ;  /* 0x000000d07900720c */ /* 0x000fc40003f46270 */
[----:B------:R-:W-:Y:S02]  /*fcd0*/  I2FP.F32.S32 R121, R121 ;  /* 0x0000007900797245 */ /* 0x000fe40000201400 */
[----:B------:R-:W-:Y:S01]  /*fce0*/  FSEL R74, R181, -INF , !P4 ;  /* 0xff800000b54a7808 */ /* 0x000fe20006000000 */
[C---:B---3--:R-:W-:Y:S01]  /*fcf0*/  HMMA.16816.F32 R56, R8.reuse, R12, R56 ;  /* 0x0000000c0838723c */ /* 0x048fe20000001838 */
[----:B------:R-:W-:Y:S01]  /*fd00*/  ISETP.GE.AND P4, PT, R79, R209, PT ;  /* 0x000000d14f00720c */ /* 0x000fe20003f86270 */
[----:B------:R-:W2:Y:S01]  /*fd10*/  MUFU.TANH R183, R183 ;  /* 0x000000b700b77308 */ /* 0x000ea20000002400 */
[----:B----4-:R-:W-:Y:S01]  /*fd20*/  FFMA.FTZ R75, R121, UR5, R123 ;  /* 0x00000005794b7c23 */ /* 0x010fe2000801007b */
[----:B------:R-:W-:Y:S01]  /*fd30*/  I2FP.F32.S32 R123, R79 ;  /* 0x0000004f007b7245 */ /* 0x000fe20000201400 */
[----:B------:R-:W-:Y:S01]  /*fd40*/  VIADD R13, R204, 0xfffffe98 ;  /* 0xfffffe98cc0d7836 */ /* 0x000fe20000000000 */
[----:B------:R-:W-:Y:S02]  /*fd50*/  I2FP.F32.S32 R12, R61 ;  /* 0x0000003d000c7245 */ /* 0x000fe40000201400 */
[----:B------:R-:W-:Y:S01]  /*fd60*/  FSEL R75, R75, -INF , !P6 ;  /* 0xff8000004b4b7808 */ /* 0x000fe20007000000 */
[----:B------:R-:W-:Y:S01]  /*fd70*/  HMMA.16816.F32 R52, R8, R14, R52 ;  /* 0x0000000e0834723c */ /* 0x000fe20000001834 */
[----:B------:R-:W3:Y:S01]  /*fd80*/  MUFU.TANH R184, R184 ;  /* 0x000000b800b87308 */ /* 0x000ee20000002400 */
[----:B------:R-:W-:Y:S01]  /*fd90*/  ISETP.GE.AND P6, PT, R79, R208, PT ;  /* 0x000000d04f00720c */ /* 0x000fe20003fc6270 */
[----:B-1----:R-:W1:Y:S01]  /*fda0*/  LDSM.16.M88.4 R68, [R202+0x8800] ;  /* 0x00880000ca44783b */ /* 0x002e620000000200 */
[----:B------:R-:W-:Y:S01]  /*fdb0*/  FFMA.FTZ R79, R121, UR5, R124 ;  /* 0x00000005794f7c23 */ /* 0x000fe2000801007c */
[----:B-----5:R-:W-:Y:S01]  /*fdc0*/  FFMA.FTZ R121, R123, UR5, R182 ;  /* 0x000000057b797c23 */ /* 0x020fe200080100b6 */
[----:B------:R-:W-:-:S03]  /*fdd0*/  FFMA.FTZ R125, R12, UR5, R125 ;  /* 0x000000050c7d7c23 */ /* 0x000fc6000801007d */
[----:B------:R-:W4:Y:S01]  /*fde0*/  MUFU.TANH R126, R126 ;  /* 0x0000007e007e7308 */ /* 0x000f220000002400 */
[----:B------:R-:W-:Y:S01]  /*fdf0*/  FSEL R79, R79, -INF , !P2 ;  /* 0xff8000004f4f7808 */ /* 0x000fe20005000000 */
[----:B--2---:R-:W-:Y:S01]  /*fe00*/  FFMA.FTZ R124, R12, UR5, R183 ;  /* 0x000000050c7c7c23 */ /* 0x004fe200080100b7 */
[-C--:B------:R-:W-:Y:S01]  /*fe10*/  ISETP.GE.AND P2, PT, R61, R209.reuse, PT ;  /* 0x000000d13d00720c */ /* 0x080fe20003f46270 */
[----:B------:R-:W-:Y:S01]  /*fe20*/  FMUL.FTZ R131, R58, UR4 ;  /* 0x000000043a837c20 */ /* 0x000fe20008410000 */
[----:B------:R-:W-:Y:S01]  /*fe30*/  FSEL R121, R121, -INF , !P4 ;  /* 0xff80000079797808 */ /* 0x000fe20006000000 */
[----:B------:R-:W-:Y:S01]  /*fe40*/  FMUL.FTZ R58, R59, UR4 ;  /* 0x000000043b3a7c20 */ /* 0x000fe20008410000 */
[----:B------:R-:W-:Y:S01]  /*fe50*/  FSEL R124, R124, -INF , !P2 ;  /* 0xff8000007c7c7808 */ /* 0x000fe20005000000 */
[----:B------:R-:W-:Y:S01]  /*fe60*/  MUFU.TANH R175, R60 ;  /* 0x0000003c00af7308 */ /* 0x000fe20000002400 */
[-C--:B------:R-:W-:Y:S01]  /*fe70*/  ISETP.GE.AND P2, PT, R13, R208.reuse, PT ;  /* 0x000000d00d00720c */ /* 0x080fe20003f46270 */
[----:B---3--:R-:W-:Y:S01]  /*fe80*/  FFMA.FTZ R123, R123, UR5, R184 ;  /* 0x000000057b7b7c23 */ /* 0x008fe200080100b8 */
[----:B------:R-:W-:Y:S01]  /*fe90*/  ISETP.GE.AND P4, PT, R61, R208, PT ;  /* 0x000000d03d00720c */ /* 0x000fe20003f86270 */
[----:B------:R-:W-:Y:S01]  /*fea0*/  FMUL.FTZ R56, R56, UR4 ;  /* 0x0000000438387c20 */ /* 0x000fe20008410000 */
[----:B------:R-:W-:Y:S01]  /*feb0*/  FMUL.FTZ R57, R57, UR4 ;  /* 0x0000000439397c20 */ /* 0x000fe20008410000 */
[----:B------:R-:W-:Y:S01]  /*fec0*/  FMUL.FTZ R52, R52, UR4 ;  /* 0x0000000434347c20 */ /* 0x000fe20008410000 */
[----:B------:R-:W-:Y:S01]  /*fed0*/  FSEL R123, R123, -INF , !P6 ;  /* 0xff8000007b7b7808 */ /* 0x000fe20007000000 */
[----:B------:R2:W-:Y:S01]  /*fee0*/  MUFU.TANH R178, R62 ;  /* 0x0000003e00b27308 */ /* 0x0005e20000002400 */
[----:B------:R-:W-:Y:S01]  /*fef0*/  ISETP.GE.AND P6, PT, R13, R209, PT ;  /* 0x000000d10d00720c */ /* 0x000fe20003fc6270 */
[----:B------:R-:W-:Y:S01]  /*ff00*/  FMUL.FTZ R53, R53, UR4 ;  /* 0x0000000435357c20 */ /* 0x000fe20008410000 */
[----:B------:R-:W-:Y:S01]  /*ff10*/  I2FP.F32.S32 R13, R13 ;  /* 0x0000000d000d7245 */ /* 0x000fe20000201400 */
[----:B------:R-:W-:-:S04]  /*ff20*/  FMUL.FTZ R54, R54, UR4 ;  /* 0x0000000436367c20 */ /* 0x000fc80008410000 */
[----:B----4-:R-:W-:Y:S01]  /*ff30*/  FFMA.FTZ R12, R13, UR5, R126 ;  /* 0x000000050d0c7c23 */ /* 0x010fe2000801007e */
[----:B------:R-:W-:Y:S01]  /*ff40*/  FSEL R126, R125, -INF , !P4 ;  /* 0xff8000007d7e7808 */ /* 0x000fe20006000000 */
[----:B------:R-:W-:Y:S01]  /*ff50*/  FFMA.FTZ R167, R13, UR5, R167 ;  /* 0x000000050da77c23 */ /* 0x000fe200080100a7 */
[C---:B------:R-:W-:Y:S01]  /*ff60*/  ISETP.GE.AND P4, PT, R129.reuse, R209, PT ;  /* 0x000000d18100720c */ /* 0x040fe20003f86270 */
[----:B------:R-:W3:Y:S01]  /*ff70*/  MUFU.TANH R17, R17 ;  /* 0x0000001100117308 */ /* 0x000ee20000002400 */
[----:B------:R-:W-:Y:S02]  /*ff80*/  FSEL R125, R12, -INF , !P6 ;  /* 0xff8000000c7d7808 */ /* 0x000fe40007000000 */
[----:B------:R-:W-:Y:S01]  /*ff90*/  ISETP.GE.AND P6, PT, R129, R208, PT ;  /* 0x000000d08100720c */ /* 0x000fe20003fc6270 */
[----:B------:R-:W4:Y:S01]  /*ffa0*/  LDSM.16.M88.4 R12, [R202+0x9000] ;  /* 0x00900000ca0c783b */ /* 0x000f220000000200 */
[----:B------:R-:W-:Y:S01]  /*ffb0*/  I2FP.F32.S32 R129, R129 ;  /* 0x0000008100817245 */ /* 0x000fe20000201400 */
[----:B-1----:R-:W-:Y:S01]  /*ffc0*/  HMMA.16816.F32 R48, R24, R68, R48 ;  /* 0x000000441830723c */ /* 0x002fe20000001830 */
[----:B------:R-:W-:Y:S01]  /*ffd0*/  VIADD R69, R204, 0xfffffea0 ;  /* 0xfffffea0cc457836 */ /* 0x000fe20000000000 */
[----:B--2---:R-:W1:Y:S01]  /*ffe0*/  LDSM.16.M88.4 R60, [R203+0x8800] ;  /* 0x00880000cb3c783b */ /* 0x004e620000000200 */
[----:B------:R2:W-:Y:S01]  /*fff0*/  MUFU.TANH R68, R128 ;  /* 0x0000008000447308 */ /* 0x0005e20000002400 */
[----:B------:R-:W-:-:S04]  /*10000*/  FFMA.FTZ R130, R129, UR5, R172 ;  /* 0x0000000581827c23 */ /* 0x000fc800080100ac */
[----:B------:R-:W-:Y:S01]  /*10010*/  HMMA.16816.F32 R44, R24, R70, R44 ;  /* 0x00000046182c723c */ /* 0x000fe2000000182c */
[----:B------:R-:W-:Y:S02]  /*10020*/  FSEL R130, R130, -INF , !P6 ;  /* 0xff80000082827808 */ /* 0x000fe40007000000 */
[----:B------:R5:W-:Y:S01]  /*10030*/  MUFU.TANH R59, R131 ;  /* 0x00000083003b7308 */ /* 0x000be20000002400 */
[----:B------:R-:W-:-:S07]  /*10040*/  ISETP.GE.AND P6, PT, R19, R209, PT ;  /* 0x000000d11300720c */ /* 0x000fce0003fc6270 */
[----:B------:R-:W3:Y:S01]  /*10050*/  MUFU.TANH R16, R16 ;  /* 0x0000001000107308 */ /* 0x000ee20000002400 */
[----:B--2---:R-:W-:Y:S01]  /*10060*/  FFMA.FTZ R128, R129, UR5, R127 ;  /* 0x0000000581807c23 */ /* 0x004fe2000801007f */
[----:B------:R-:W-:Y:S02]  /*10070*/  FSEL R127, R167, -INF , !P2 ;  /* 0xff800000a77f7808 */ /* 0x000fe40005000000 */
[C---:B------:R-:W-:Y:S02]  /*10080*/  ISETP.GE.AND P2, PT, R69.reuse, R209, PT ;  /* 0x000000d14500720c */ /* 0x040fe40003f46270 */
[----:B------:R-:W-:Y:S02]  /*10090*/  FSEL R128, R128, -INF , !P4 ;  /* 0xff80000080807808 */ /* 0x000fe40006000000 */
[----:B------:R-:W2:Y:S01]  /*100a0*/  MUFU.TANH R64, R64 ;  /* 0x0000004000407308 */ /* 0x000ea20000002400 */
[----:B------:R-:W-:Y:S02]  /*100b0*/  ISETP.GE.AND P4, PT, R69, R208, PT ;  /* 0x000000d04500720c */ /* 0x000fe40003f86270 */
[----:B------:R-:W-:-:S05]  /*100c0*/  I2FP.F32.S32 R69, R69 ;  /* 0x0000004500457245 */ /* 0x000fca0000201400 */
[C---:B------:R-:W-:Y:S01]  /*100d0*/  FFMA.FTZ R129, R69.reuse, UR5, R166 ;  /* 0x0000000545817c23 */ /* 0x040fe200080100a6 */
[----:B-----5:R-:W-:Y:S01]  /*100e0*/  FFMA.FTZ R131, R69, UR5, R170 ;  /* 0x0000000545837c23 */ /* 0x020fe200080100aa */
[----:B------:R-:W-:Y:S01]  /*100f0*/  FFMA.FTZ R166, R18, UR5, R173 ;  /* 0x0000000512a67c23 */ /* 0x000fe200080100ad */
[----:B------:R-:W-:Y:S01]  /*10100*/  VIADD R170, R204, 0xfffffea8 ;  /* 0xfffffea8ccaa7836 */ /* 0x000fe20000000000 */
[----:B------:R-:W-:Y:S01]  /*10110*/  MUFU.TANH R65, R65 ;  /* 0x0000004100417308 */ /* 0x000fe20000002400 */
[----:B------:R-:W-:Y:S01]  /*10120*/  FSEL R129, R129, -INF , !P2 ;  /* 0xff80000081817808 */ /* 0x000fe20005000000 */
[----:B----4-:R-:W-:Y:S01]  /*10130*/  HMMA.16816.F32 R40, R24, R12, R40 ;  /* 0x0000000c1828723c */ /* 0x010fe20000001828 */
[----:B------:R-:W-:Y:S02]  /*10140*/  FSEL R131, R131, -INF , !P4 ;  /* 0xff80000083837808 */ /* 0x000fe40006000000 */
[----:B------:R-:W-:Y:S02]  /*10150*/  FSEL R166, R166, -INF , !P6 ;  /* 0xff800000a6a67808 */ /* 0x000fe40007000000 */
[CC--:B------:R-:W-:Y:S01]  /*10160*/  ISETP.GE.AND P4, PT, R170.reuse, R209.reuse, PT ;  /* 0x000000d1aa00720c */ /* 0x0c0fe20003f86270 */
[----:B------:R-:W4:Y:S01]  /*10170*/  MUFU.TANH R66, R66 ;  /* 0x0000004200427308 */ /* 0x000f220000002400 */
[----:B------:R-:W-:Y:S01]  /*10180*/  ISETP.GE.AND P6, PT, R170, R208, PT ;  /* 0x000000d0aa00720c */ /* 0x000fe20003fc6270 */
[C---:B-1----:R-:W-:Y:S01]  /*10190*/  HMMA.16816.F32 R48, R8.reuse, R60, R48 ;  /* 0x0000003c0830723c */ /* 0x042fe20000001830 */
[----:B------:R-:W-:Y:S01]  /*101a0*/  I2FP.F32.S32 R170, R170 ;  /* 0x000000aa00aa7245 */ /* 0x000fe20000201400 */
[C---:B------:R-:W-:Y:S01]  /*101b0*/  VIADD R60, R204.reuse, 0xfffffea9 ;  /* 0xfffffea9cc3c7836 */ /* 0x040fe20000000000 */
[-C--:B------:R-:W-:Y:S01]  /*101c0*/  ISETP.GE.AND P2, PT, R19, R208.reuse, PT ;  /* 0x000000d01300720c */ /* 0x080fe20003f46270 */
[----:B------:R-:W-:Y:S01]  /*101d0*/  FMUL.FTZ R61, R55, UR4 ;  /* 0x00000004373d7c20 */ /* 0x000fe20008410000 */
[----:B------:R-:W-:Y:S01]  /*101e0*/  IADD3 R55, PT, PT, R204, -0x150, RZ ;  /* 0xfffffeb0cc377810 */ /* 0x000fe20007ffe0ff */
[----:B---3--:R-:W-:Y:S01]  /*101f0*/  FFMA.FTZ R17, R170, UR5, R17 ;  /* 0x00000005aa117c23 */ /* 0x008fe20008010011 */
[----:B------:R-:W-:Y:S01]  /*10200*/  FSEL R168, R168, -INF , !P2 ;  /* 0xff800000a8a87808 */ /* 0x000fe20005000000 */
[----:B------:R-:W-:Y:S01]  /*10210*/  FFMA.FTZ R169, R170, UR5, R169 ;  /* 0x00000005aaa97c23 */ /* 0x000fe200080100a9 */
[C---:B------:R-:W-:Y:S01]  /*10220*/  ISETP.GE.AND P2, PT, R60.reuse, R209, PT ;  /* 0x000000d13c00720c */ /* 0x040fe20003f46270 */
[----:B------:R-:W-:Y:S01]  /*10230*/  HMMA.16816.F32 R44, R8, R62, R44 ;  /* 0x0000003e082c723c */ /* 0x000fe2000000182c */
[----:B------:R-:W-:Y:S01]  /*10240*/  FSEL R167, R17, -INF , !P4 ;  /* 0xff80000011a77808 */ /* 0x000fe20006000000 */
[----:B------:R-:W1:Y:S01]  /*10250*/  MUFU.TANH R67, R67 ;  /* 0x0000004300437308 */ /* 0x000e620000002400 */
[----:B------:R-:W-:-:S02]  /*10260*/  ISETP.GE.AND P4, PT, R60, R208, PT ;  /* 0x000000d03c00720c */ /* 0x000fc40003f86270 */
[----:B------:R-:W-:Y:S02]  /*10270*/  I2FP.F32.S32 R60, R60 ;  /* 0x0000003c003c7245 */ /* 0x000fe40000201400 */
[----:B------:R-:W-:Y:S01]  /*10280*/  FSEL R169, R169, -INF , !P6 ;  /* 0xff800000a9a97808 */ /* 0x000fe20007000000 */
[----:B------:R-:W-:Y:S01]  /*10290*/  HMMA.16816.F32 R36, R24, R14, R36 ;  /* 0x0000000e1824723c */ /* 0x000fe20000001824 */
[----:B------:R-:W-:Y:S01]  /*102a0*/  ISETP.GE.AND P6, PT, R55, R209, PT ;  /* 0x000000d13700720c */ /* 0x000fe20003fc6270 */
[C---:B------:R-:W-:Y:S01]  /*102b0*/  FFMA.FTZ R16, R60.reuse, UR5, R16 ;  /* 0x000000053c107c23 */ /* 0x040fe20008010010 */
[----:B------:R-:W-:Y:S01]  /*102c0*/  FFMA.FTZ R171, R60, UR5, R171 ;  /* 0x000000053cab7c23 */ /* 0x000fe200080100ab */
[----:B------:R-:W-:Y:S01]  /*102d0*/  FMUL.FTZ R13, R48, UR4 ;  /* 0x00000004300d7c20 */ /* 0x000fe20008410000 */
[----:B------:R-:W-:Y:S01]  /*102e0*/  VIADD R48, R204, 0xfffffeb1 ;  /* 0xfffffeb1cc307836 */ /* 0x000fe20000000000 */
[----:B------:R-:W3:Y:S01]  /*102f0*/  MUFU.TANH R177, R177 ;  /* 0x000000b100b17308 */ /* 0x000ee20000002400 */
[----:B------:R-:W-:Y:S01]  /*10300*/  FSEL R170, R16, -INF , !P2 ;  /* 0xff80000010aa7808 */ /* 0x000fe20005000000 */
[----:B------:R-:W-:Y:S01]  /*10310*/  FMUL.FTZ R60, R51, UR4 ;  /* 0x00000004333c7c20 */ /* 0x000fe20008410000 */
[----:B------:R-:W5:Y:S01]  /*10320*/  LDSM.16.M88.4 R16, [R203+0x9000] ;  /* 0x00900000cb10783b */ /* 0x000f620000000200 */
[----:B------:R-:W-:Y:S01]  /*10330*/  ISETP.GE.AND P2, PT, R55, R208, PT ;  /* 0x000000d03700720c */ /* 0x000fe20003f46270 */
[----:B------:R-:W-:Y:S01]  /*10340*/  FMUL.FTZ R20, R44, UR4 ;  /* 0x000000042c147c20 */ /* 0x000fe20008410000 */
[----:B------:R-:W-:Y:S01]  /*10350*/  I2FP.F32.S32 R55, R55 ;  /* 0x0000003700377245 */ /* 0x000fe20000201400 */
[----:B------:R-:W-:Y:S01]  /*10360*/  VIADD R44, R204, 0xfffffec0 ;  /* 0xfffffec0cc2c7836 */ /* 0x000fe20000000000 */
[----:B------:R-:W-:Y:S01]  /*10370*/  FSEL R172, R171, -INF , !P4 ;  /* 0xff800000abac7808 */ /* 0x000fe20006000000 */
[----:B------:R-:W3:Y:S01]  /*10380*/  MUFU.TANH R56, R56 ;  /* 0x0000003800387308 */ /* 0x000ee20000002400 */
[----:B------:R-:W-:Y:S01]  /*10390*/  ISETP.GE.AND P4, PT, R48, R209, PT ;  /* 0x000000d13000720c */ /* 0x000fe20003f86270 */
[C---:B--2---:R-:W-:Y:S01]  /*103a0*/  FFMA.FTZ R64, R55.reuse, UR5, R64 ;  /* 0x0000000537407c23 */ /* 0x044fe20008010040 */
[----:B----4-:R-:W-:Y:S01]  /*103b0*/  FFMA.FTZ R66, R55, UR5, R66 ;  /* 0x0000000537427c23 */ /* 0x010fe20008010042 */
[----:B------:R-:W-:-:S02]  /*103c0*/  VIADD R55, R204, 0xfffffeb8 ;  /* 0xfffffeb8cc377836 */ /* 0x000fc40000000000 */
[----:B------:R-:W-:Y:S01]  /*103d0*/  FMUL.FTZ R50, R50, UR4 ;  /* 0x0000000432327c20 */ /* 0x000fe20008410000 */
[----:B------:R-:W-:Y:S01]  /*103e0*/  VIADD R24, R204, 0xfffffec8 ;  /* 0xfffffec8cc187836 */ /* 0x000fe20000000000 */
[----:B------:R-:W-:Y:S01]  /*103f0*/  FSEL R171, R64, -INF , !P6 ;  /* 0xff80000040ab7808 */ /* 0x000fe20007000000 */
[----:B------:R-:W-:Y:S01]  /*10400*/  MUFU.TANH R57, R57 ;  /* 0x0000003900397308 */ /* 0x000fe20000002400 */
        /* <DEDUP_REMOVED lines=8> */
[----:B------:R-:W-:Y:S01]  /*10490*/  I2FP.F32.S32 R51, R55 ;  /* 0x0000003700337245 */ /* 0x000fe20000201400 */
[----:B------:R-:W-:Y:S01]  /*104a0*/  MUFU.TANH R58, R58 ;  /* 0x0000003a003a7308 */ /* 0x000fe20000002400 */
[----:B-1----:R-:W-:Y:S01]  /*104b0*/  FFMA.FTZ R67, R48, UR5, R67 ;  /* 0x0000000530437c23 */ /* 0x002fe20008010043 */
[----:B------:R-:W-:Y:S01]  /*104c0*/  I2FP.F32.S32 R25, R24 ;  /* 0x0000001800197245 */ /* 0x000fe20000201400 */
[----:B------:R-:W-:-:S04]  /*104d0*/  DEPBAR.LE SB0, 0x0 ;  /* 0x000080000000791a */ /* 0x000fc80000000000 */
[----:B------:R-:W-:Y:S01]  /*104e0*/  FSEL R174, R65, -INF , !P4 ;  /* 0xff80000041ae7808 */ /* 0x000fe20006000000 */
[----:B------:R-:W1:Y:S01]  /*104f0*/  MUFU.TANH R52, R52 ;  /* 0x0000003400347308 */ /* 0x000e620000002400 */
[----:B------:R-:W-:Y:S01]  /*10500*/  ISETP.GE.AND P4, PT, R55, R208, PT ;  /* 0x000000d03700720c */ /* 0x000fe20003f86270 */
[----:B------:R-:W-:Y:S02]  /*10510*/  VIADD R55, R204, 0xfffffeb9 ;  /* 0xfffffeb9cc377836 */ /* 0x000fe40000000000 */
[C---:B------:R-:W-:Y:S01]  /*10520*/  FFMA.FTZ R175, R51.reuse, UR5, R175 ;  /* 0x0000000533af7c23 */ /* 0x040fe200080100af */
[----:B------:R-:W-:Y:S01]  /*10530*/  FFMA.FTZ R178, R51, UR5, R178 ;  /* 0x0000000533b27c23 */ /* 0x000fe200080100b2 */
[----:B------:R-:W-:Y:S01]  /*10540*/  FMUL.FTZ R51, R45, UR4 ;  /* 0x000000042d337c20 */ /* 0x000fe20008410000 */
[----:B------:R-:W-:Y:S02]  /*10550*/  FSEL R176, R67, -INF , !P6 ;  /* 0xff80000043b07808 */ /* 0x000fe40007000000 */
[----:B------:R-:W-:Y:S01]  /*10560*/  I2FP.F32.S32 R21, R55 ;  /* 0x0000003700157245 */ /* 0x000fe20000201400 */
[C---:B-----5:R-:W-:Y:S01]  /*10570*/  HMMA.16816.F32 R40, R8.reuse, R16, R40 ;  /* 0x000000100828723c */ /* 0x060fe20000001828 */
[----:B------:R-:W-:Y:S01]  /*10580*/  I2FP.F32.S32 R17, R44 ;  /* 0x0000002c00117245 */ /* 0x000fe20000201400 */
[----:B------:R-:W-:Y:S01]  /*10590*/  MUFU.TANH R53, R53 ;  /* 0x0000003500357308 */ /* 0x000fe20000002400 */
[----:B------:R-:W-:Y:S01]  /*105a0*/  FSEL R175, R175, -INF , !P2 ;  /* 0xff800000afaf7808 */ /* 0x000fe20005000000 */
[C---:B---3--:R-:W-:Y:S01]  /*105b0*/  FFMA.FTZ R45, R21.reuse, UR5, R177 ;  /* 0x00000005152d7c23 */ /* 0x048fe200080100b1 */
[----:B------:R-:W-:Y:S01]  /*105c0*/  FSEL R177, R178, -INF , !P4 ;  /* 0xff800000b2b17808 */ /* 0x000fe20006000000 */
[----:B------:R-:W-:Y:S01]  /*105d0*/  FFMA.FTZ R68, R21, UR5, R68 ;  /* 0x0000000515447c23 */ /* 0x000fe20008010044 */
[----:B------:R-:W-:Y:S01]  /*105e0*/  FFMA.FTZ R56, R17, UR5, R56 ;  /* 0x0000000511387c23 */ /* 0x000fe20008010038 */
[-C--:B------:R-:W-:Y:S01]  /*105f0*/  ISETP.GE.AND P2, PT, R55, R208.reuse, PT ;  /* 0x000000d03700720c */ /* 0x080fe20003f46270 */
[----:B------:R-:W-:Y:S01]  /*10600*/  FFMA.FTZ R59, R17, UR5, R59 ;  /* 0x00000005113b7c23 */ /* 0x000fe2000801003b */
[-C--:B------:R-:W-:Y:S01]  /*10610*/  ISETP.GE.AND P4, PT, R44, R209.reuse, PT ;  /* 0x000000d12c00720c */ /* 0x080fe20003f86270 */
[----:B------:R-:W-:Y:S01]  /*10620*/  MUFU.TANH R12, R61 ;  /* 0x0000003d000c7308 */ /* 0x000fe20000002400 */
[----:B------:R-:W-:Y:S01]  /*10630*/  IADD3 R21, PT, PT, R204, -0x13f, RZ ;  /* 0xfffffec1cc157810 */ /* 0x000fe20007ffe0ff */
[----:B-1----:R-:W-:Y:S01]  /*10640*/  FFMA.FTZ R52, R25, UR5, R52 ;  /* 0x0000000519347c23 */ /* 0x002fe20008010034 */
[-C--:B------:R-:W-:Y:S01]  /*10650*/  ISETP.GE.AND P6, PT, R55, R209.reuse, PT ;  /* 0x000000d13700720c */ /* 0x080fe20003fc6270 */
[----:B------:R-:W-:Y:S01]  /*10660*/  HMMA.16816.F32 R36, R8, R18, R36 ;  /* 0x000000120824723c */ /* 0x000fe20000001824 */
[----:B------:R-:W-:Y:S01]  /*10670*/  FSEL R180, R68, -INF , !P2 ;  /* 0xff80000044b47808 */ /* 0x000fe20005000000 */
[----:B------:R-:W-:Y:S01]  /*10680*/  VIADD R10, R204, 0xfffffed9 ;  /* 0xfffffed9cc0a7836 */ /* 0x000fe20000000000 */
[----:B------:R-:W-:Y:S01]  /*10690*/  FSEL R179, R56, -INF , !P4 ;  /* 0xff80000038b37808 */ /* 0x000fe20006000000 */
[----:B------:R-:W1:Y:S01]  /*106a0*/  MUFU.TANH R54, R54 ;  /* 0x0000003600367308 */ /* 0x000e620000002400 */
[C---:B------:R-:W-:Y:S01]  /*106b0*/  ISETP.GE.AND P2, PT, R21.reuse, R209, PT ;  /* 0x000000d11500720c */ /* 0x040fe20003f46270 */
[----:B------:R-:W-:Y:S01]  /*106c0*/  FMUL.FTZ R17, R40, UR4 ;  /* 0x0000000428117c20 */ /* 0x000fe20008410000 */
[-C--:B------:R-:W-:Y:S01]  /*106d0*/  ISETP.GE.AND P4, PT, R21, R208.reuse, PT ;  /* 0x000000d01500720c */ /* 0x080fe20003f86270 */
[----:B------:R-:W-:Y:S01]  /*106e0*/  FMUL.FTZ R19, R42, UR4 ;  /* 0x000000042a137c20 */ /* 0x000fe20008410000 */
[----:B------:R-:W-:Y:S01]  /*106f0*/  I2FP.F32.S32 R21, R21 ;  /* 0x0000001500157245 */ /* 0x000fe20000201400 */
[----:B------:R-:W-:Y:S01]  /*10700*/  FMUL.FTZ R41, R41, UR4 ;  /* 0x0000000429297c20 */ /* 0x000fe20008410000 */
[----:B------:R-:W-:Y:S01]  /*10710*/  FSEL R178, R45, -INF , !P6 ;  /* 0xff8000002db27808 */ /* 0x000fe20007000000 */
[----:B------:R-:W2:Y:S01]  /*10720*/  MUFU.TANH R13, R13 ;  /* 0x0000000d000d7308 */ /* 0x000ea20000002400 */
[-C--:B------:R-:W-:Y:S01]  /*10730*/  ISETP.GE.AND P6, PT, R44, R208.reuse, PT ;  /* 0x000000d02c00720c */ /* 0x080fe20003fc6270 */
[C---:B------:R-:W-:Y:S01]  /*10740*/  FFMA.FTZ R57, R21.reuse, UR5, R57 ;  /* 0x0000000515397c23 */ /* 0x040fe20008010039 */
[----:B------:R-:W-:Y:S01]  /*10750*/  FFMA.FTZ R58, R21, UR5, R58 ;  /* 0x00000005153a7c23 */ /* 0x000fe2000801003a */
[----:B------:R-:W-:Y:S01]  /*10760*/  VIADD R21, R204, 0xfffffec9 ;  /* 0xfffffec9cc157836 */ /* 0x000fe20000000000 */
[----:B------:R-:W-:Y:S01]  /*10770*/  FSEL R164, R59, -INF , !P6 ;  /* 0xff8000003ba47808 */ /* 0x000fe20007000000 */
[----:B------:R-:W-:Y:S01]  /*10780*/  FMUL.FTZ R43, R43, UR4 ;  /* 0x000000042b2b7c20 */ /* 0x000fe20008410000 */
[CC--:B------:R-:W-:Y:S01]  /*10790*/  ISETP.GE.AND P6, PT, R24.reuse, R209.reuse, PT ;  /* 0x000000d11800720c */ /* 0x0c0fe20003fc6270 */
[----:B------:R-:W3:Y:S01]  /*107a0*/  MUFU.TANH R50, R50 ;  /* 0x0000003200327308 */ /* 0x000ee20000002400 */
[----:B------:R-:W-:Y:S01]  /*107b0*/  FSEL R182, R57, -INF , !P2 ;  /* 0xff80000039b67808 */ /* 0x000fe20005000000 */
[----:B-1----:R-:W-:Y:S01]  /*107c0*/  FFMA.FTZ R54, R25, UR5, R54 ;  /* 0x0000000519367c23 */ /* 0x002fe20008010036 */
[-C--:B------:R-:W-:Y:S01]  /*107d0*/  ISETP.GE.AND P2, PT, R24, R208.reuse, PT ;  /* 0x000000d01800720c */ /* 0x080fe20003f46270 */
[----:B------:R-:W-:Y:S01]  /*107e0*/  VIADD R25, R204, 0xfffffed1 ;  /* 0xfffffed1cc197836 */ /* 0x000fe20000000000 */
[----:B------:R-:W-:Y:S01]  /*107f0*/  FSEL R165, R58, -INF , !P4 ;  /* 0xff8000003aa57808 */ /* 0x000fe20006000000 */
[----:B------:R-:W-:Y:S01]  /*10800*/  FMUL.FTZ R37, R37, UR4 ;  /* 0x0000000425257c20 */ /* 0x000fe20008410000 */
[----:B------:R-:W-:Y:S01]  /*10810*/  FSEL R181, R52, -INF , !P6 ;  /* 0xff80000034b57808 */ /* 0x000fe20007000000 */
[----:B------:R-:W1:Y:S01]  /*10820*/  MUFU.TANH R48, R60 ;  /* 0x0000003c00307308 */ /* 0x000e620000002400 */
[C---:B------:R-:W-:Y:S01]  /*10830*/  ISETP.GE.AND P4, PT, R21.reuse, R209, PT ;  /* 0x000000d11500720c */ /* 0x040fe20003f86270 */
[----:B------:R-:W-:Y:S01]  /*10840*/  FMUL.FTZ R9, R38, UR4 ;  /* 0x0000000426097c20 */ /* 0x000fe20008410000 */
[----:B------:R-:W-:Y:S01]  /*10850*/  ISETP.GE.AND P6, PT, R21, R208, PT ;  /* 0x000000d01500720c */ /* 0x000fe20003fc6270 */
[----:B------:R-:W-:Y:S01]  /*10860*/  FMUL.FTZ R36, R36, UR4 ;  /* 0x0000000424247c20 */ /* 0x000fe20008410000 */
[----:B------:R-:W-:Y:S01]  /*10870*/  I2FP.F32.S32 R24, R21 ;  /* 0x0000001500187245 */ /* 0x000fe20000201400 */
[----:B------:R-:W-:Y:S01]  /*10880*/  VIADD R21, R204, 0xfffffed0 ;  /* 0xfffffed0cc157836 */ /* 0x000fe20000000000 */
[----:B------:R-:W-:Y:S01]  /*10890*/  FSEL R184, R54, -INF , !P2 ;  /* 0xff80000036b87808 */ /* 0x000fe20005000000 */
[----:B------:R-:W4:Y:S01]  /*108a0*/  MUFU.TANH R20, R20 ;  /* 0x0000001400147308 */ /* 0x000f220000002400 */
[----:B------:R-:W-:Y:S01]  /*108b0*/  I2FP.F32.S32 R11, R10 ;  /* 0x0000000a000b7245 */ /* 0x000fe20000201400 */
[C---:B------:R-:W-:Y:S01]  /*108c0*/  FFMA.FTZ R53, R24.reuse, UR5, R53 ;  /* 0x0000000518357c23 */ /* 0x040fe20008010035 */
[----:B------:R-:W-:Y:S01]  /*108d0*/  FFMA.FTZ R183, R24, UR5, R12 ;  /* 0x0000000518b77c23 */ /* 0x000fe2000801000c */
[----:B------:R-:W-:Y:S01]  /*108e0*/  I2FP.F32.S32 R24, R21 ;  /* 0x0000001500187245 */ /* 0x000fe20000201400 */
[----:B------:R-:W-:Y:S01]  /*108f0*/  FMUL.FTZ R8, R39, UR4 ;  /* 0x0000000427087c20 */ /* 0x000fe20008410000 */
[----:B------:R-:W-:-:S02]  /*10900*/  ISETP.GE.AND P2, PT, R21, R209, PT ;  /* 0x000000d11500720c */ /* 0x000fc40003f46270 */
[----:B------:R-:W5:Y:S01]  /*10910*/  MUFU.TANH R49, R49 ;  /* 0x0000003100317308 */ /* 0x000f620000002400 */
[C---:B--2---:R-:W-:Y:S01]  /*10920*/  FFMA.FTZ R13, R24.reuse, UR5, R13 ;  /* 0x00000005180d7c23 */ /* 0x044fe2000801000d */
[----:B---3--:R-:W-:Y:S01]  /*10930*/  FFMA.FTZ R50, R24, UR5, R50 ;  /* 0x0000000518327c23 */ /* 0x008fe20008010032 */
[----:B------:R-:W-:Y:S02]  /*10940*/  IADD3 R24, PT, PT, R204, -0x128, RZ ;  /* 0xfffffed8cc187810 */ /* 0x000fe40007ffe0ff */
[----:B------:R-:W-:Y:S02]  /*10950*/  FSEL R186, R53, -INF , !P4 ;  /* 0xff80000035ba7808 */ /* 0x000fe40006000000 */
[----:B------:R-:W-:Y:S01]  /*10960*/  ISETP.GE.AND P4, PT, R21, R208, PT ;  /* 0x000000d01500720c */ /* 0x000fe20003f86270 */
[----:B------:R-:W2:Y:S01]  /*10970*/  MUFU.TANH R16, R51 ;  /* 0x0000003300107308 */ /* 0x000ea20000002400 */
[----:B------:R-:W-:Y:S02]  /*10980*/  I2FP.F32.S32 R21, R25 ;  /* 0x0000001900157245 */ /* 0x000fe40000201400 */
[----:B------:R-:W-:-:S02]  /*10990*/  I2FP.F32.S32 R5, R24 ;  /* 0x0000001800057245 */ /* 0x000fc40000201400 */
[----:B------:R-:W-:Y:S01]  /*109a0*/  FSEL R185, R13, -INF , !P2 ;  /* 0xff8000000db97808 */ /* 0x000fe20005000000 */
[----:B-1----:R-:W-:Y:S01]  /*109b0*/  FFMA.FTZ R48, R21, UR5, R48 ;  /* 0x0000000515307c23 */ /* 0x002fe20008010030 */
[----:B------:R-:W-:Y:S01]  /*109c0*/  FSEL R4, R50, -INF , !P4 ;  /* 0xff80000032047808 */ /* 0x000fe20006000000 */
[----:B------:R-:W1:Y:S01]  /*109d0*/  MUFU.TANH R14, R14 ;  /* 0x0000000e000e7308 */ /* 0x000e620000002400 */
[----:B----4-:R-:W-:Y:S01]  /*109e0*/  FFMA.FTZ R20, R5, UR5, R20 ;  /* 0x0000000505147c23 */ /* 0x010fe20008010014 */
[----:B------:R-:W-:Y:S01]  /*109f0*/  ISETP.GE.AND P2, PT, R25, R208, PT ;  /* 0x000000d01900720c */ /* 0x000fe20003f46270 */
[----:B-----5:R-:W-:Y:S01]  /*10a00*/  FFMA.FTZ R49, R21, UR5, R49 ;  /* 0x0000000515317c23 */ /* 0x020fe20008010031 */
[-C--:B------:R-:W-:Y:S02]  /*10a10*/  ISETP.GE.AND P4, PT, R24, R209.reuse, PT ;  /* 0x000000d11800720c */ /* 0x080fe40003f86270 */
[----:B------:R-:W-:Y:S02]  /*10a20*/  FSEL R187, R48, -INF , !P2 ;  /* 0xff80000030bb7808 */ /* 0x000fe40005000000 */
[----:B------:R-:W3:Y:S01]  /*10a30*/  MUFU.TANH R15, R46 ;  /* 0x0000002e000f7308 */ /* 0x000ee20000002400 */
[----:B------:R-:W-:Y:S01]  /*10a40*/  FSEL R189, R20, -INF , !P4 ;  /* 0xff80000014bd7808 */ /* 0x000fe20006000000 */
[----:B--2---:R-:W-:Y:S01]  /*10a50*/  FFMA.FTZ R190, R11, UR5, R16 ;  /* 0x000000050bbe7c23 */ /* 0x004fe20008010010 */
[----:B------:R-:W-:-:S02]  /*10a60*/  ISETP.GE.AND P2, PT, R10, R209, PT ;  /* 0x000000d10a00720c */ /* 0x000fc40003f46270 */
[----:B------:R-:W-:Y:S01]  /*10a70*/  ISETP.GE.AND P4, PT, R10, R208, PT ;  /* 0x000000d00a00720c */ /* 0x000fe20003f86270 */
[C---:B------:R-:W-:Y:S01]  /*10a80*/  VIADD R10, R204.reuse, 0xfffffee0 ;  /* 0xfffffee0cc0a7836 */ /* 0x040fe20000000000 */
[----:B------:R-:W-:Y:S01]  /*10a90*/  FSEL R183, R183, -INF , !P6 ;  /* 0xff800000b7b77808 */ /* 0x000fe20007000000 */
[----:B------:R-:W2:Y:S01]  /*10aa0*/  MUFU.TANH R17, R17 ;  /* 0x0000001100117308 */ /* 0x000ea20000002400 */
[----:B------:R-:W-:Y:S01]  /*10ab0*/  ISETP.GE.AND P6, PT, R25, R209, PT ;  /* 0x000000d11900720c */ /* 0x000fe20003fc6270 */
[----:B-1----:R-:W-:Y:S01]  /*10ac0*/  FFMA.FTZ R192, R11, UR5, R14 ;  /* 0x000000050bc07c23 */ /* 0x002fe2000801000e */
[----:B------:R-:W-:Y:S01]  /*10ad0*/  I2FP.F32.S32 R16, R10 ;  /* 0x0000000a00107245 */ /* 0x000fe20000201400 */
[----:B------:R-:W-:Y:S01]  /*10ae0*/  VIADD R14, R204, 0xfffffee1 ;  /* 0xfffffee1cc0e7836 */ /* 0x000fe20000000000 */
[----:B------:R-:W-:Y:S01]  /*10af0*/  FSEL R188, R49, -INF , !P6 ;  /* 0xff80000031bc7808 */ /* 0x000fe20007000000 */
[----:B------:R-:W-:Y:S01]  /*10b00*/  FMUL.FTZ R11, R33, UR4 ;  /* 0x00000004210b7c20 */ /* 0x000fe20008410000 */
[----:B------:R-:W-:Y:S01]  /*10b10*/  ISETP.GE.AND P6, PT, R24, R208, PT ;  /* 0x000000d01800720c */ /* 0x000fe20003fc6270 */
[----:B------:R-:W1:Y:S01]  /*10b20*/  MUFU.TANH R18, R41 ;  /* 0x0000002900127308 */ /* 0x000e620000002400 */
[----:B------:R-:W-:Y:S01]  /*10b30*/  FSEL R190, R190, -INF , !P2 ;  /* 0xff800000bebe7808 */ /* 0x000fe20005000000 */
[----:B---3--:R-:W-:Y:S01]  /*10b40*/  FFMA.FTZ R5, R5, UR5, R15 ;  /* 0x0000000505057c23 */ /* 0x008fe2000801000f */
[----:B------:R-:W-:-:S02]  /*10b50*/  I2FP.F32.S32 R15, R14 ;  /* 0x0000000e000f7245 */ /* 0x000fc40000201400 */
[----:B------:R-:W-:Y:S02]  /*10b60*/  FSEL R192, R192, -INF , !P4 ;  /* 0xff800000c0c07808 */ /* 0x000fe40006000000 */
[----:B------:R-:W-:Y:S01]  /*10b70*/  FSEL R5, R5, -INF , !P6 ;  /* 0xff80000005057808 */ /* 0x000fe20007000000 */
[----:B------:R-:W3:Y:S01]  /*10b80*/  MUFU.TANH R19, R19 ;  /* 0x0000001300137308 */ /* 0x000ee20000002400 */
[-C--:B------:R-:W-:Y:S01]  /*10b90*/  ISETP.GE.AND P6, PT, R10, R209.reuse, PT ;  /* 0x000000d10a00720c */ /* 0x080fe20003fc6270 */
[----:B--2---:R-:W-:Y:S01]  /*10ba0*/  FFMA.FTZ R17, R16, UR5, R17 ;  /* 0x0000000510117c23 */ /* 0x004fe20008010011 */
[-C--:B------:R-:W-:Y:S02]  /*10bb0*/  ISETP.GE.AND P2, PT, R10, R208.reuse, PT ;  /* 0x000000d00a00720c */ /* 0x080fe40003f46270 */
[C---:B------:R-:W-:Y:S02]  /*10bc0*/  ISETP.GE.AND P4, PT, R14.reuse, R209, PT ;  /* 0x000000d10e00720c */ /* 0x040fe40003f86270 */
[----:B------:R-:W-:Y:S01]  /*10bd0*/  FSEL R193, R17, -INF , !P6 ;  /* 0xff80000011c17808 */ /* 0x000fe20007000000 */
[----:B------:R-:W2:Y:S01]  /*10be0*/  MUFU.TANH R12, R43 ;  /* 0x0000002b000c7308 */ /* 0x000ea20000002400 */
[----:B------:R-:W-:Y:S01]  /*10bf0*/  ISETP.GE.AND P6, PT, R14, R208, PT ;  /* 0x000000d00e00720c */ /* 0x000fe20003fc6270 */
[----:B-1----:R-:W-:Y:S01]  /*10c00*/  FFMA.FTZ R18, R15, UR5, R18 ;  /* 0x000000050f127c23 */ /* 0x002fe20008010012 */
[----:B------:R-:W-:-:S04]  /*10c10*/  FMUL.FTZ R14, R34, UR4 ;  /* 0x00000004220e7c20 */ /* 0x000fc80008410000 */
[----:B------:R-:W-:Y:S01]  /*10c20*/  FSEL R194, R18, -INF , !P4 ;  /* 0xff80000012c27808 */ /* 0x000fe20006000000 */
[----:B------:R-:W1:Y:S01]  /*10c30*/  MUFU.TANH R13, R36 ;  /* 0x00000024000d7308 */ /* 0x000e620000002400 */
[----:B---3--:R-:W-:Y:S01]  /*10c40*/  FFMA.FTZ R19, R16, UR5, R19 ;  /* 0x0000000510137c23 */ /* 0x008fe20008010013 */
[----:B------:R-:W-:-:S04]  /*10c50*/  VIADD R16, R204, 0xfffffee8 ;  /* 0xfffffee8cc107836 */ /* 0x000fc80000000000 */
[----:B------:R-:W-:Y:S02]  /*10c60*/  FSEL R191, R19, -INF , !P2 ;  /* 0xff80000013bf7808 */ /* 0x000fe40005000000 */
[----:B------:R-:W3:Y:S01]  /*10c70*/  MUFU.TANH R37, R37 ;  /* 0x0000002500257308 */ /* 0x000ee20000002400 */
[----:B------:R-:W-:Y:S01]  /*10c80*/  ISETP.GE.AND P2, PT, R16, R209, PT ;  /* 0x000000d11000720c */ /* 0x000fe20003f46270 */
[----:B--2---:R-:W-:Y:S01]  /*10c90*/  FFMA.FTZ R196, R15, UR5, R12 ;  /* 0x000000050fc47c23 */ /* 0x004fe2000801000c */
[----:B------:R-:W-:Y:S02]  /*10ca0*/  IADD3 R12, PT, PT, R204, -0x117, RZ ;  /* 0xfffffee9cc0c7810 */ /* 0x000fe40007ffe0ff */
[----:B------:R-:W-:Y:S02]  /*10cb0*/  ISETP.GE.AND P4, PT, R16, R208, PT ;  /* 0x000000d01000720c */ /* 0x000fe40003f86270 */
[----:B------:R-:W-:Y:S01]  /*10cc0*/  I2FP.F32.S32 R16, R16 ;  /* 0x0000001000107245 */ /* 0x000fe20000201400 */
[----:B------:R-:W2:Y:S01]  /*10cd0*/  MUFU.TANH R9, R9 ;  /* 0x0000000900097308 */ /* 0x000ea20000002400 */
[----:B------:R-:W-:-:S02]  /*10ce0*/  I2FP.F32.S32 R15, R12 ;  /* 0x0000000c000f7245 */ /* 0x000fc40000201400 */
[----:B------:R-:W-:Y:S01]  /*10cf0*/  FSEL R196, R196, -INF , !P6 ;  /* 0xff800000c4c47808 */ /* 0x000fe20007000000 */
[----:B-1----:R-:W-:Y:S01]  /*10d00*/  FFMA.FTZ R198, R16, UR5, R13 ;  /* 0x0000000510c67c23 */ /* 0x002fe2000801000d */
[----:B------:R-:W-:Y:S01]  /*10d10*/  VIADD R13, R204, 0xfffffef0 ;  /* 0xfffffef0cc0d7836 */ /* 0x000fe20000000000 */
[----:B------:R-:W-:Y:S02]  /*10d20*/  ISETP.GE.AND P6, PT, R12, R209, PT ;  /* 0x000000d10c00720c */ /* 0x000fe40003fc6270 */
[----:B------:R-:W1:Y:S01]  /*10d30*/  MUFU.TANH R8, R8 ;  /* 0x0000000800087308 */ /* 0x000e620000002400 */
[----:B------:R-:W-:Y:S01]  /*10d40*/  FSEL R198, R198, -INF , !P2 ;  /* 0xff800000c6c67808 */ /* 0x000fe20005000000 */
[----:B---3--:R-:W-:Y:S01]  /*10d50*/  FFMA.FTZ R37, R15, UR5, R37 ;  /* 0x000000050f257c23 */ /* 0x008fe20008010025 */
[----:B------:R-:W-:-:S04]  /*10d60*/  ISETP.GE.AND P2, PT, R12, R208, PT ;  /* 0x000000d00c00720c */ /* 0x000fc80003f46270 */
[----:B------:R-:W-:Y:S01]  /*10d70*/  FSEL R197, R37, -INF , !P6 ;  /* 0xff80000025c57808 */ /* 0x000fe20007000000 */
[----:B------:R-:W3:Y:S01]  /*10d80*/  MUFU.TANH R10, R32 ;  /* 0x00000020000a7308 */ /* 0x000ee20000002400 */
[----:B------:R-:W-:Y:S01]  /*10d90*/  BAR.SYNC.DEFER_BLOCKING 0x0 ;  /* 0x0000000000007b1d */ /* 0x000fe20000010000 */
[----:B--2---:R-:W-:Y:S01]  /*10da0*/  FFMA.FTZ R195, R16, UR5, R9 ;  /* 0x0000000510c37c23 */ /* 0x004fe20008010009 */
[----:B------:R-:W-:-:S04]  /*10db0*/  ISETP.GE.AND P6, PT, R13, R208, PT ;  /* 0x000000d00d00720c */ /* 0x000fc80003fc6270 */
[----:B------:R-:W-:Y:S01]  /*10dc0*/  FSEL R195, R195, -INF , !P4 ;  /* 0xff800000c3c37808 */ /* 0x000fe20006000000 */
[----:B------:R-:W2:Y:S01]  /*10dd0*/  MUFU.TANH R14, R14 ;  /* 0x0000000e000e7308 */ /* 0x000ea20000002400 */
[----:B------:R-:W-:Y:S01]  /*10de0*/  ISETP.GE.AND P4, PT, R13, R209, PT ;  /* 0x000000d10d00720c */ /* 0x000fe20003f86270 */
[----:B-1----:R-:W-:Y:S01]  /*10df0*/  FFMA.FTZ R202, R15, UR5, R8 ;  /* 0x000000050fca7c23 */ /* 0x002fe20008010008 */
[----:B------:R-:W-:Y:S01]  /*10e00*/  I2FP.F32.S32 R13, R13 ;  /* 0x0000000d000d7245 */ /* 0x000fe20000201400 */
[----:B------:R-:W-:-:S03]  /*10e10*/  VIADD R15, R204, 0xfffffef1 ;  /* 0xfffffef1cc0f7836 */ /* 0x000fc60000000000 */
[----:B------:R-:W-:Y:S01]  /*10e20*/  FSEL R202, R202, -INF , !P2 ;  /* 0xff800000caca7808 */ /* 0x000fe20005000000 */
[----:B------:R-:W1:Y:S01]  /*10e30*/  MUFU.TANH R11, R11 ;  /* 0x0000000b000b7308 */ /* 0x000e620000002400 */
[----:B------:R-:W-:Y:S01]  /*10e40*/  I2FP.F32.S32 R16, R15 ;  /* 0x0000000f00107245 */ /* 0x000fe20000201400 */
[----:B---3--:R-:W-:Y:S01]  /*10e50*/  FFMA.FTZ R10, R13, UR5, R10 ;  /* 0x000000050d0a7c23 */ /* 0x008fe2000801000a */
[----:B------:R-:W-:-:S04]  /*10e60*/  ISETP.GE.AND P2, PT, R15, R209, PT ;  /* 0x000000d10f00720c */ /* 0x000fc80003f46270 */
[----:B------:R-:W-:Y:S01]  /*10e70*/  FSEL R203, R10, -INF , !P4 ;  /* 0xff8000000acb7808 */ /* 0x000fe20006000000 */
[----:B------:R-:W3:Y:S01]  /*10e80*/  MUFU.TANH R9, R35 ;  /* 0x0000002300097308 */ /* 0x000ee20000002400 */
[----:B------:R-:W-:Y:S01]  /*10e90*/  ISETP.GE.AND P4, PT, R15, R208, PT ;  /* 0x000000d00f00720c */ /* 0x000fe20003f86270 */
[----:B--2---:R-:W-:Y:S01]  /*10ea0*/  FFMA.FTZ R14, R13, UR5, R14 ;  /* 0x000000050d0e7c23 */ /* 0x004fe2000801000e */
[----:B------:R-:W-:-:S04]  /*10eb0*/  VIADD R13, R204, 0xfffffef8 ;  /* 0xfffffef8cc0d7836 */ /* 0x000fc80000000000 */
[----:B------:R-:W-:Y:S01]  /*10ec0*/  FSEL R199, R14, -INF , !P6 ;  /* 0xff8000000ec77808 */ /* 0x000fe20007000000 */
[----:B------:R-:W2:Y:S01]  /*10ed0*/  MUFU.TANH R12, R28 ;  /* 0x0000001c000c7308 */ /* 0x000ea20000002400 */
[----:B------:R-:W-:Y:S01]  /*10ee0*/  I2FP.F32.S32 R15, R13 ;  /* 0x0000000d000f7245 */ /* 0x000fe20000201400 */
[----:B-1----:R-:W-:Y:S01]  /*10ef0*/  FFMA.FTZ R11, R16, UR5, R11 ;  /* 0x00000005100b7c23 */ /* 0x002fe2000801000b */
[----:B------:R-:W-:-:S04]  /*10f00*/  ISETP.GE.AND P6, PT, R13, R209, PT ;  /* 0x000000d10d00720c */ /* 0x000fc80003fc6270 */
[----:B------:R-:W-:Y:S01]  /*10f10*/  FSEL R204, R11, -INF , !P2 ;  /* 0xff8000000bcc7808 */ /* 0x000fe20005000000 */
[----:B------:R-:W1:Y:S01]  /*10f20*/  MUFU.TANH R8, R30 ;  /* 0x0000001e00087308 */ /* 0x000e620000002400 */
[----:B------:R-:W-:Y:S01]  /*10f30*/  ISETP.GE.AND P2, PT, R13, R208, PT ;  /* 0x000000d00d00720c */ /* 0x000fe20003f46270 */
[----:B---3--:R-:W-:-:S05]  /*10f40*/  FFMA.FTZ R9, R16, UR5, R9 ;  /* 0x0000000510097c23 */ /* 0x008fca0008010009 */
[----:B------:R-:W-:Y:S01]  /*10f50*/  FSEL R208, R9, -INF , !P4 ;  /* 0xff80000009d07808 */ /* 0x000fe20006000000 */
        /* <DEDUP_REMOVED lines=75> */
.L_x_3307:
[----:B------:R-:W-:Y:S01]  /*11410*/  UMOV UR8, URZ ;  /* 0x000000ff00087c82 */ /* 0x000fe20008000000 */
[----:B------:R-:W-:Y:S01]  /*11420*/  USHF.L.U32 UR4, UR10, 0x8, URZ ;  /* 0x000000080a047899 */ /* 0x000fe200080006ff */
[----:B------:R-:W-:-:S05]  /*11430*/  IADD3 R9, P1, PT, RZ, -UR8, RZ ;  /* 0x80000008ff097c10 */ /* 0x000fca000ff3e0ff */
[----:B------:R-:W-:-:S05]  /*11440*/  IMAD.X R8, RZ, RZ, ~UR4, P1 ;  /* 0x80000004ff087e24 */ /* 0x000fca00088e06ff */
[----:B------:R-:W-:-:S04]  /*11450*/  SHF.R.S64 R9, R9, 0x1f, R8 ;  /* 0x0000001f09097819 */ /* 0x000fc80000001008 */
[----:B------:R-:W-:-:S04]  /*11460*/  IADD3 R240, P1, PT, R9, R240, RZ ;  /* 0x000000f009f07210 */ /* 0x000fc80007f3e0ff */
[----:B------:R-:W-:-:S09]  /*11470*/  LEA.HI.X.SX32 R241, R8, R241, 0x1, P1 ;  /* 0x000000f108f17211 */ /* 0x000fd200008f0eff */
.L_x_3308:
        /* <DEDUP_REMOVED lines=151> */
.L_x_3310:
[----:B------:R-:W-:Y:S05]  /*11df0*/  BSYNC.RECONVERGENT B0 ;  /* 0x0000000000007941 */ /* 0x000fea0003800200 */
.L_x_3309:
[----:B------:R-:W0:Y:S02]  /*11e00*/  LDGDEPBAR ;  /* 0x00000000000079af */ /* 0x000e240000000000 */
.L_x_3306:
        /* <DEDUP_REMOVED lines=66> */
[----:B------:R-:W-:-:S03]  /*12230*/  FMNMX3.FTZ R9, R9, R206, R205, !PT ;  /* 0x000000ce09097276 */ /* 0x000fc600078100cd */
[----:B------:R-:W2:Y:S04]  /*12240*/  SHFL.BFLY PT, R10, R11, 0x2, 0x1f ;  /* 0x0c401f000b0a7f89 */ /* 0x000ea800000e0000 */
[----:B------:R-:W3:Y:S01]  /*12250*/  SHFL.BFLY PT, R8, R9, 0x2, 0x1f ;  /* 0x0c401f0009087f89 */ /* 0x000ee200000e0000 */
        /* <DEDUP_REMOVED lines=8> */
[----:B------:R-:W-:Y:S02]  /*122e0*/  LOP3.LUT R8, R3, R200, RZ, 0xfc, !PT ;  /* 0x000000c803087212 */ /* 0x000fe400078efcff */
[----:B------:R-:W-:Y:S02]  /*122f0*/  FSEL R217, R217, RZ, P2 ;  /* 0x000000ffd9d97208 */ /* 0x000fe40001000000 */
[----:B------:R-:W-:Y:S02]  /*12300*/  FSETP.NEU.FTZ.AND P1, PT, R201, -INF , PT ;  /* 0xff800000c900780b */ /* 0x000fe40003f3d000 */
[----:B------:R-:W-:Y:S01]  /*12310*/  FSEL R11, R207, RZ, P2 ;  /* 0x000000ffcf0b7208 */ /* 0x000fe20001000000 */
[--C-:B------:R-:W-:Y:S01]  /*12320*/  FFMA.FTZ R215, R214, UR4, -R217.reuse ;  /* 0x00000004d6d77c23 */ /* 0x100fe200080108d9 */
[--C-:B------:R-:W-:Y:S01]  /*12330*/  FFMA.FTZ R214, R218, UR4, -R217.reuse ;  /* 0x00000004dad67c23 */ /* 0x100fe200080108d9 */
[----:B------:R-:W-:Y:S01]  /*12340*/  FFMA.FTZ R216, R212, UR4, -R217 ;  /* 0x00000004d4d87c23 */ /* 0x000fe200080108d9 */
[----:B------:R-:W-:Y:S01]  /*12350*/  LEA R218, R8, UR6, 0x1 ;  /* 0x0000000608da7c11 */ /* 0x000fe2000f8e08ff */
[C---:B------:R-:W-:Y:S01]  /*12360*/  FMUL.FTZ R212, R201.reuse, UR4 ;  /* 0x00000004c9d47c20 */ /* 0x040fe20008410000 */
[----:B------:R-:W-:Y:S01]  /*12370*/  FSEL R9, R201, RZ, P1 ;  /* 0x000000ffc9097208 */ /* 0x000fe20000800000 */
[----:B------:R-:W-:Y:S01]  /*12380*/  FADD.FTZ R8, R2, -R11 ;  /* 0x8000000b02087221 */ /* 0x000fe20000010000 */
[----:B------:R-:W-:Y:S01]  /*12390*/  IADD3 R20, PT, PT, R218, 0xa000, RZ ;  /* 0x0000a000da147810 */ /* 0x000fe20007ffe0ff */
[----:B------:R-:W-:Y:S01]  /*123a0*/  LDSM.16.MT88.4 R24, [R218+0xa000] ;  /* 0x00a00000da18783b */ /* 0x000fe20000004200 */
[----:B------:R-:W-:Y:S01]  /*123b0*/  FSEL R212, R212, RZ, P1 ;  /* 0x000000ffd4d47208 */ /* 0x000fe20000800000 */
[----:B------:R-:W-:Y:S01]  /*123c0*/  FADD.FTZ R9, R0, -R9 ;  /* 0x8000000900097221 */ /* 0x000fe20000010000 */
[----:B------:R-:W-:Y:S01]  /*123d0*/  IADD3 R222, PT, PT, R218, 0xa040, RZ ;  /* 0x0000a040dade7810 */ /* 0x000fe20007ffe0ff */
[--C-:B------:R-:W-:Y:S01]  /*123e0*/  FFMA.FTZ R213, R220, UR4, -R217.reuse ;  /* 0x00000004dcd57c23 */ /* 0x100fe200080108d9 */
[----:B------:R-:W-:Y:S01]  /*123f0*/  @P0 IADD3 R222, PT, PT, R20, -0x40, RZ ;  /* 0xffffffc014de0810 */ /* 0x000fe20007ffe0ff */
[--C-:B------:R-:W-:Y:S01]  /*12400*/  FFMA.FTZ R209, R219, UR4, -R212.reuse ;  /* 0x00000004dbd17c23 */ /* 0x100fe200080108d4 */
[--C-:B------:R-:W-:Y:S01]  /*12410*/  FFMA.FTZ R219, R223, UR4, -R212.reuse ;  /* 0x00000004dfdb7c23 */ /* 0x100fe200080108d4 */
[----:B------:R-:W-:Y:S01]  /*12420*/  MOV R223, 0x20 ;  /* 0x0000002000df7802 */ /* 0x000fe20000000f00 */
[--C-:B------:R-:W-:Y:S01]  /*12430*/  FFMA.FTZ R12, R221, UR4, -R212.reuse ;  /* 0x00000004dd0c7c23 */ /* 0x100fe200080108d4 */
[----:B------:R-:W1:Y:S01]  /*12440*/  LDSM.16.MT88.4 R32, [R222] ;  /* 0x00000000de20783b */ /* 0x000e620000004200 */
[----:B------:R-:W-:Y:S01]  /*12450*/  FMUL.FTZ R221, R8, UR4 ;  /* 0x0000000408dd7c20 */ /* 0x000fe20008410000 */
[----:B------:R-:W-:Y:S01]  /*12460*/  SEL R223, R223, 0xffffffe0, !P5 ;  /* 0xffffffe0dfdf7807 */ /* 0x000fe20006800000 */
[----:B------:R-:W-:Y:S01]  /*12470*/  FMUL.FTZ R220, R9, UR4 ;  /* 0x0000000409dc7c20 */ /* 0x000fe20008410000 */
[--C-:B------:R-:W-:Y:S01]  /*12480*/  FFMA.FTZ R211, R211, UR4, -R212.reuse ;  /* 0x00000004d3d37c23 */ /* 0x100fe200080108d4 */
[----:B------:R-:W-:Y:S01]  /*12490*/  MUFU.EX2 R216, R216 ;  /* 0x000000d800d87308 */ /* 0x000fe20000000800 */
[C---:B------:R-:W-:Y:S01]  /*124a0*/  IADD3 R0, PT, PT, R223.reuse, R218, RZ ;  /* 0x000000dadf007210 */ /* 0x040fe20007ffe0ff */
[----:B------:R-:W-:Y:S01]  /*124b0*/  LDSM.16.MT88.4 R48, [R218+0xa800] ;  /* 0x00a80000da30783b */ /* 0x000fe20000004200 */
[----:B------:R-:W-:Y:S01]  /*124c0*/  IADD3 R223, PT, PT, R223, R222, RZ ;  /* 0x000000dedfdf7210 */ /* 0x000fe20007ffe0ff */
[----:B------:R-:W-:Y:S01]  /*124d0*/  MUFU.EX2 R215, R215 ;  /* 0x000000d700d77308 */ /* 0x000fe20000000800 */
[--C-:B------:R-:W-:Y:S01]  /*124e0*/  FFMA.FTZ R229, R229, UR4, -R212.reuse ;  /* 0x00000004e5e57c23 */ /* 0x100fe200080108d4 */
[----:B------:R-:W2:Y:S01]  /*124f0*/  LDSM.16.MT88.4 R8, [R0+0xa000] ;  /* 0x00a000000008783b */ /* 0x000ea20000004200 */
[--C-:B------:R-:W-:Y:S01]  /*12500*/  FFMA.FTZ R225, R225, UR4, -R212.reuse ;  /* 0x00000004e1e17c23 */ /* 0x100fe200080108d4 */
[----:B------:R-:W-:Y:S01]  /*12510*/  MUFU.EX2 R214, R214 ;  /* 0x000000d600d67308 */ /* 0x000fe20000000800 */
[--C-:B------:R-:W-:Y:S01]  /*12520*/  FFMA.FTZ R28, R23, UR4, -R212.reuse ;  /* 0x00000004171c7c23 */ /* 0x100fe200080108d4 */
[----:B------:R-:W3:Y:S01]  /*12530*/  LDSM.16.MT88.4 R40, [R223] ;  /* 0x00000000df28783b */ /* 0x000ee20000004200 */
[--C-:B------:R-:W-:Y:S01]  /*12540*/  FFMA.FTZ R103, R103, UR4, -R217.reuse ;  /* 0x0000000467677c23 */ /* 0x100fe200080108d9 */
[----:B------:R-:W4:Y:S01]  /*12550*/  MUFU.EX2 R213, R213 ;  /* 0x000000d500d57308 */ /* 0x000f220000000800 */
[--C-:B------:R-:W-:Y:S01]  /*12560*/  FFMA.FTZ R83, R83, UR4, -R212.reuse ;  /* 0x0000000453537c23 */ /* 0x100fe200080108d4 */
[----:B------:R-:W5:Y:S01]  /*12570*/  LDSM.16.MT88.4 R52, [R0+0xa800] ;  /* 0x00a800000034783b */ /* 0x000f620000004200 */
[--C-:B------:R-:W-:Y:S01]  /*12580*/  FFMA.FTZ R84, R84, UR4, -R212.reuse ;  /* 0x0000000454547c23 */ /* 0x100fe200080108d4 */
[----:B------:R-:W-:Y:S01]  /*12590*/  MUFU.EX2 R211, R211 ;  /* 0x000000d300d37308 */ /* 0x000fe20000000800 */
[--C-:B------:R-:W-:Y:S01]  /*125a0*/  FFMA.FTZ R108, R108, UR4, -R217.reuse ;  /* 0x000000046c6c7c23 */ /* 0x100fe200080108d9 */
[----:B------:R-:W5:Y:S01]  /*125b0*/  LDSM.16.MT88.4 R60, [R222+0x800] ;  /* 0x00080000de3c783b */ /* 0x000f620000004200 */
[--C-:B------:R-:W-:Y:S01]  /*125c0*/  FFMA.FTZ R107, R107, UR4, -R217.reuse ;  /* 0x000000046b6b7c23 */ /* 0x100fe200080108d9 */
[----:B------:R-:W1:Y:S01]  /*125d0*/  MUFU.EX2 R209, R209 ;  /* 0x000000d100d17308 */ /* 0x000e620000000800 */
[--C-:B------:R-:W-:Y:S01]  /*125e0*/  FFMA.FTZ R85, R85, UR4, -R217.reuse ;  /* 0x0000000455557c23 */ /* 0x100fe200080108d9 */
[----:B------:R-:W5:Y:S01]  /*125f0*/  LDSM.16.MT88.4 R64, [R223+0x800] ;  /* 0x00080000df40783b */ /* 0x000f620000004200 */
[--C-:B------:R-:W-:Y:S01]  /*12600*/  FFMA.FTZ R112, R112, UR4, -R212.reuse ;  /* 0x0000000470707c23 */ /* 0x100fe200080108d4 */
[----:B------:R1:W-:Y:S01]  /*12610*/  MUFU.EX2 R2, R12 ;  /* 0x0000000c00027308 */ /* 0x0003e20000000800 */
[--C-:B------:R-:W-:Y:S01]  /*12620*/  FFMA.FTZ R77, R77, UR4, -R217.reuse ;  /* 0x000000044d4d7c23 */ /* 0x100fe200080108d9 */
[----:B----4-:R-:W-:Y:S01]  /*12630*/  F2FP.F16.F32.PACK_AB R14, R213, R214 ;  /* 0x000000d6d50e723e */ /* 0x010fe200000000ff */
[----:B------:R-:W-:Y:S01]  /*12640*/  LDSM.16.MT88.4 R68, [R218+0xb000] ;  /* 0x00b00000da44783b */ /* 0x000fe20000004200 */
[----:B------:R-:W4:Y:S01]  /*12650*/  MUFU.EX2 R219, R219 ;  /* 0x000000db00db7308 */ /* 0x000f220000000800 */
[--C-:B------:R-:W-:Y:S01]  /*12660*/  FFMA.FTZ R115, R115, UR4, -R212.reuse ;  /* 0x0000000473737c23 */ /* 0x100fe200080108d4 */
[--C-:B------:R-:W-:Y:S01]  /*12670*/  FFMA.FTZ R122, R122, UR4, -R217.reuse ;  /* 0x000000047a7a7c23 */ /* 0x100fe200080108d9 */
[--C-:B------:R-:W-:Y:S01]  /*12680*/  FFMA.FTZ R186, R186, UR4, -R217.reuse ;  /* 0x00000004baba7c23 */ /* 0x100fe200080108d9 */
[----:B------:R-:W2:Y:S01]  /*12690*/  MUFU.EX2 R221, R221 ;  /* 0x000000dd00dd7308 */ /* 0x000ea20000000800 */
[--C-:B------:R-:W-:Y:S01]  /*126a0*/  FFMA.FTZ R4, R4, UR4, -R212.reuse ;  /* 0x0000000404047c23 */ /* 0x100fe200080108d4 */
[----:B-1----:R-:W-:Y:S01]  /*126b0*/  F2FP.F16.F32.PACK_AB R13, R209, R211 ;  /* 0x000000d3d10d723e */ /* 0x002fe200000000ff */
[--C-:B------:R-:W-:Y:S01]  /*126c0*/  FFMA.FTZ R190, R190, UR4, -R217.reuse ;  /* 0x00000004bebe7c23 */ /* 0x100fe200080108d9 */
[----:B------:R-:W1:Y:S01]  /*126d0*/  MUFU.EX2 R220, R220 ;  /* 0x000000dc00dc7308 */ /* 0x000e620000000800 */
[----:B------:R-:W-:Y:S01]  /*126e0*/  FFMA.FTZ R187, R187, UR4, -R212 ;  /* 0x00000004bbbb7c23 */ /* 0x000fe200080108d4 */
[----:B------:R-:W-:Y:S01]  /*126f0*/  F2FP.F16.F32.PACK_AB R12, R215, R216 ;  /* 0x000000d8d70c723e */ /* 0x000fe200000000ff */
[----:B------:R-:W-:Y:S01]  /*12700*/  FFMA.FTZ R204, R204, UR4, -R217 ;  /* 0x00000004cccc7c23 */ /* 0x000fe200080108d9 */
[----:B------:R-:W-:Y:S01]  /*12710*/  MUFU.EX2 R83, R83 ;  /* 0x0000005300537308 */ /* 0x000fe20000000800 */
[----:B------:R-:W-:-:S02]  /*12720*/  PLOP3.LUT P1, PT, PT, PT, UP0, 0x80, 0x8 ;  /* 0x000000000008781c */ /* 0x000fc40003f2f008 */
[----:B----4-:R-:W-:Y:S01]  /*12730*/  F2FP.F16.F32.PACK_AB R15, R219, R2 ;  /* 0x00000002db0f723e */ /* 0x010fe200000000ff */
[----:B------:R-:W-:Y:S01]  /*12740*/  MUFU.EX2 R84, R84 ;  /* 0x0000005400547308 */ /* 0x000fe20000000800 */
[-C--:B--2---:R-:W-:Y:S01]  /*12750*/  FMUL.FTZ R44, R144, R221.reuse ;  /* 0x000000dd902c7220 */ /* 0x084fe20000410000 */
[-C--:B------:R-:W-:Y:S01]  /*12760*/  FMUL.FTZ R45, R145, R221.reuse ;  /* 0x000000dd912d7220 */ /* 0x080fe20000410000 */
[-C--:B------:R-:W-:Y:S01]  /*12770*/  FMUL.FTZ R140, R140, R221.reuse ;  /* 0x000000dd8c8c7220 */ /* 0x080fe20000410000 */
[-C--:B------:R-:W-:Y:S01]  /*12780*/  FMUL.FTZ R141, R141, R221.reuse ;  /* 0x000000dd8d8d7220 */ /* 0x080fe20000410000 */
        /* <DEDUP_REMOVED lines=17> */
[--C-:B------:R-:W-:Y:S01]  /*128a0*/  FFMA.FTZ R146, R244, UR4, -R217.reuse ;  /* 0x00000004f4927c23 */ /* 0x100fe200080108d9 */
[--C-:B------:R-:W-:Y:S01]  /*128b0*/  FFMA.FTZ R136, R227, UR4, -R212.reuse ;  /* 0x00000004e3887c23 */ /* 0x100fe200080108d4 */
[--C-:B------:R-:W-:Y:S01]  /*128c0*/  FFMA.FTZ R139, R231, UR4, -R212.reuse ;  /* 0x00000004e78b7c23 */ /* 0x100fe200080108d4 */
[C---:B------:R-:W-:Y:S01]  /*128d0*/  HMMA.16816.F32 R44, R12.reuse, R32, R44 ;  /* 0x000000200c2c723c */ /* 0x040fe2000000182c */
[-C--:B------:R-:W-:Y:S01]  /*128e0*/  FMUL.FTZ R57, R137, R221.reuse ;  /* 0x000000dd89397220 */ /* 0x080fe20000410000 */
[----:B------:R-:W-:Y:S01]  /*128f0*/  MUFU.EX2 R144, R144 ;  /* 0x0000009000907308 */ /* 0x000fe20000000800 */
[-C--:B------:R-:W-:Y:S01]  /*12900*/  FMUL.FTZ R36, R152, R221.reuse ;  /* 0x000000dd98247220 */ /* 0x080fe20000410000 */
[-C--:B------:R-:W-:Y:S01]  /*12910*/  FMUL.FTZ R37, R153, R221.reuse ;  /* 0x000000dd99257220 */ /* 0x080fe20000410000 */
[-C--:B------:R-:W-:Y:S01]  /*12920*/  FMUL.FTZ R38, R154, R220.reuse ;  /* 0x000000dc9a267220 */ /* 0x080fe20000410000 */
[----:B------:R-:W1:Y:S01]  /*12930*/  MUFU.EX2 R145, R145 ;  /* 0x0000009100917308 */ /* 0x000e620000000800 */
[-C--:B------:R-:W-:Y:S01]  /*12940*/  FMUL.FTZ R39, R155, R220.reuse ;  /* 0x000000dc9b277220 */ /* 0x080fe20000410000 */
[C---:B------:R-:W-:Y:S01]  /*12950*/  HMMA.16816.F32 R32, R12.reuse, R34, R140 ;  /* 0x000000220c20723c */ /* 0x040fe2000000188c */
[-C--:B------:R-:W-:Y:S01]  /*12960*/  FMUL.FTZ R148, R148, R221.reuse ;  /* 0x000000dd94947220 */ /* 0x080fe20000410000 */
[----:B------:R-:W-:Y:S01]  /*12970*/  MUFU.EX2 R147, R147 ;  /* 0x0000009300937308 */ /* 0x000fe20000000800 */
[-C--:B------:R-:W-:Y:S01]  /*12980*/  FMUL.FTZ R149, R149, R221.reuse ;  /* 0x000000dd95957220 */ /* 0x080fe20000410000 */
[-C--:B------:R-:W-:Y:S01]  /*12990*/  FMUL.FTZ R150, R150, R220.reuse ;  /* 0x000000dc96967220 */ /* 0x080fe20000410000 */
[-C--:B------:R-:W-:Y:S01]  /*129a0*/  FMUL.FTZ R151, R151, R220.reuse ;  /* 0x000000dc97977220 */ /* 0x080fe20000410000 */
[----:B------:R-:W-:Y:S01]  /*129b0*/  MUFU.EX2 R146, R146 ;  /* 0x0000009200927308 */ /* 0x000fe20000000800 */
[-C--:B------:R-:W-:Y:S01]  /*129c0*/  FMUL.FTZ R58, R138, R220.reuse ;  /* 0x000000dc8a3a7220 */ /* 0x080fe20000410000 */
[C---:B------:R-:W-:Y:S01]  /*129d0*/  HMMA.16816.F32 R16, R12.reuse, R24, R16 ;  /* 0x000000180c10723c */ /* 0x040fe20000001810 */
[-C--:B------:R-:W-:Y:S01]  /*129e0*/  FMUL.FTZ R132, R132, R221.reuse ;  /* 0x000000dd84847220 */ /* 0x080fe20000410000 */
[----:B------:R-:W-:Y:S01]  /*129f0*/  MUFU.EX2 R140, R229 ;  /* 0x000000e5008c7308 */ /* 0x000fe20000000800 */
[-C--:B------:R-:W-:Y:S01]  /*12a00*/  FMUL.FTZ R133, R133, R221.reuse ;  /* 0x000000dd85857220 */ /* 0x080fe20000410000 */
[-C--:B------:R-:W-:Y:S01]  /*12a10*/  FMUL.FTZ R134, R134, R220.reuse ;  /* 0x000000dc86867220 */ /* 0x080fe20000410000 */
[-C--:B------:R-:W-:Y:S01]  /*12a20*/  FMUL.FTZ R135, R135, R220.reuse ;  /* 0x000000dc87877220 */ /* 0x080fe20000410000 */
[----:B------:R-:W2:Y:S01]  /*12a30*/  MUFU.EX2 R137, R225 ;  /* 0x000000e100897308 */ /* 0x000ea20000000800 */
[--C-:B------:R-:W-:Y:S01]  /*12a40*/  FFMA.FTZ R141, R96, UR4, -R212.reuse ;  /* 0x00000004608d7c23 */ /* 0x100fe200080108d4 */
[C---:B------:R-:W-:Y:S01]  /*12a50*/  HMMA.16816.F32 R24, R12.reuse, R26, R156 ;  /* 0x0000001a0c18723c */ /* 0x040fe2000000189c */
[--C-:B------:R-:W-:Y:S01]  /*12a60*/  FFMA.FTZ R143, R98, UR4, -R212.reuse ;  /* 0x00000004628f7c23 */ /* 0x100fe200080108d4 */
[----:B------:R-:W-:Y:S01]  /*12a70*/  MUFU.EX2 R136, R136 ;  /* 0x0000008800887308 */ /* 0x000fe20000000800 */
[--C-:B------:R-:W-:Y:S01]  /*12a80*/  FFMA.FTZ R138, R174, UR4, -R217.reuse ;  /* 0x00000004ae8a7c23 */ /* 0x100fe200080108d9 */
[--C-:B------:R-:W-:Y:S01]  /*12a90*/  FFMA.FTZ R142, R178, UR4, -R217.reuse ;  /* 0x00000004b28e7c23 */ /* 0x100fe200080108d9 */
[--C-:B------:R-:W-:Y:S01]  /*12aa0*/  FFMA.FTZ R152, R179, UR4, -R217.reuse ;  /* 0x00000004b3987c23 */ /* 0x100fe200080108d9 */
[----:B------:R-:W4:Y:S01]  /*12ab0*/  MUFU.EX2 R139, R139 ;  /* 0x0000008b008b7308 */ /* 0x000f220000000800 */
[--C-:B------:R-:W-:Y:S01]  /*12ac0*/  FFMA.FTZ R153, R182, UR4, -R217.reuse ;  /* 0x00000004b6997c23 */ /* 0x100fe200080108d9 */
[C---:B------:R-:W-:Y:S01]  /*12ad0*/  HMMA.16816.F32 R36, R12.reuse, R8, R36 ;  /* 0x000000080c24723c */ /* 0x040fe20000001824 */
[----:B------:R-:W-:Y:S01]  /*12ae0*/  FFMA.FTZ R155, R181, UR4, -R217 ;  /* 0x00000004b59b7c23 */ /* 0x000fe200080108d9 */
[----:B------:R5:W-:Y:S01]  /*12af0*/  MUFU.EX2 R96, R28 ;  /* 0x0000001c00607308 */ /* 0x000be20000000800 */
[----:B------:R-:W-:Y:S01]  /*12b00*/  FFMA.FTZ R154, R164, UR4, -R212 ;  /* 0x00000004a49a7c23 */ /* 0x000fe200080108d4 */
[----:B------:R-:W-:Y:S01]  /*12b10*/  FFMA.FTZ R216, R251, R221, R216 ;  /* 0x000000ddfbd87223 */ /* 0x000fe200000100d8 */
[----:B------:R-:W-:Y:S01]  /*12b20*/  FFMA.FTZ R220, R250, R220, R211 ;  /* 0x000000dcfadc7223 */ /* 0x000fe200000100d3 */
[----:B------:R-:W-:Y:S01]  /*12b30*/  MUFU.EX2 R141, R141 ;  /* 0x0000008d008d7308 */ /* 0x000fe20000000800 */
[----:B------:R-:W-:Y:S01]  /*12b40*/  LDSM.16.MT88.4 R156, [R218+0x11800] ;  /* 0x01180000da9c783b */ /* 0x000fe20000004200 */
[C---:B------:R-:W-:Y:S01]  /*12b50*/  HMMA.16816.F32 R8, R12.reuse, R10, R148 ;  /* 0x0000000a0c08723c */ /* 0x040fe20000001894 */
[--C-:B------:R-:W-:Y:S01]  /*12b60*/  FFMA.FTZ R149, R173, UR4, -R212.reuse ;  /* 0x00000004ad957c23 */ /* 0x100fe200080108d4 */
[----:B------:R-:W-:Y:S01]  /*12b70*/  MUFU.EX2 R143, R143 ;  /* 0x0000008f008f7308 */ /* 0x000fe20000000800 */
[--C-:B------:R-:W-:Y:S01]  /*12b80*/  FFMA.FTZ R150, R176, UR4, -R212.reuse ;  /* 0x00000004b0967c23 */ /* 0x100fe200080108d4 */
[--C-:B------:R-:W-:Y:S01]  /*12b90*/  FFMA.FTZ R148, R177, UR4, -R212.reuse ;  /* 0x00000004b1947c23 */ /* 0x100fe200080108d4 */
[----:B------:R-:W-:Y:S01]  /*12ba0*/  FFMA.FTZ R151, R180, UR4, -R212 ;  /* 0x00000004b4977c23 */ /* 0x000fe200080108d4 */
[----:B------:R-:W-:Y:S01]  /*12bb0*/  MUFU.EX2 R85, R85 ;  /* 0x0000005500557308 */ /* 0x000fe20000000800 */
[----:B------:R-:W-:Y:S01]  /*12bc0*/  FADD.FTZ R215, R215, R216 ;  /* 0x000000d8d7d77221 */ /* 0x000fe20000010000 */
[C---:B---3--:R-:W-:Y:S01]  /*12bd0*/  HMMA.16816.F32 R56, R12.reuse, R40, R56 ;  /* 0x000000280c38723c */ /* 0x048fe20000001838 */
[----:B-1----:R-:W-:Y:S01]  /*12be0*/  F2FP.F16.F32.PACK_AB R40, R145, R144 ;  /* 0x000000909128723e */ /* 0x002fe200000000ff */
[----:B------:R-:W-:Y:S01]  /*12bf0*/  MUFU.EX2 R77, R77 ;  /* 0x0000004d004d7308 */ /* 0x000fe20000000800 */
[----:B--2---:R-:W-:Y:S01]  /*12c00*/  F2FP.F16.F32.PACK_AB R41, R137, R140 ;  /* 0x0000008c8929723e */ /* 0x004fe200000000ff */
[----:B------:R-:W-:Y:S01]  /*12c10*/  FADD.FTZ R209, R209, R220 ;  /* 0x000000dcd1d17221 */ /* 0x000fe20000010000 */
[----:B------:R-:W-:Y:S01]  /*12c20*/  FADD.FTZ R214, R214, R215 ;  /* 0x000000d7d6d67221 */ /* 0x000fe20000010000 */
[----:B------:R-:W-:Y:S02]  /*12c30*/  MUFU.EX2 R138, R138 ;  /* 0x0000008a008a7308 */ /* 0x000fe40000000800 */
[----:B------:R-:W-:Y:S01]  /*12c40*/  HMMA.16816.F32 R12, R12, R42, R132 ;  /* 0x0000002a0c0c723c */ /* 0x000fe20000001884 */
[----:B------:R-:W-:Y:S01]  /*12c50*/  F2FP.F16.F32.PACK_AB R42, R146, R147 ;  /* 0x00000093922a723e */ /* 0x000fe200000000ff */
[--C-:B------:R-:W-:Y:S01]  /*12c60*/  FFMA.FTZ R132, R22, UR4, -R217.reuse ;  /* 0x0000000416847c23 */ /* 0x100fe200080108d9 */
[----:B----4-:R-:W-:Y:S01]  /*12c70*/  F2FP.F16.F32.PACK_AB R43, R139, R136 ;  /* 0x000000888b2b723e */ /* 0x010fe200000000ff */
[----:B------:R-:W-:Y:S01]  /*12c80*/  LDSM.16.MT88.4 R20, [R222+0x1000] ;  /* 0x00100000de14783b */ /* 0x000fe20000004200 */
[--C-:B------:R-:W-:Y:S01]  /*12c90*/  FFMA.FTZ R133, R226, UR4, -R217.reuse ;  /* 0x00000004e2857c23 */ /* 0x100fe200080108d9 */
[--C-:B------:R-:W-:Y:S01]  /*12ca0*/  FFMA.FTZ R134, R228, UR4, -R217.reuse ;  /* 0x00000004e4867c23 */ /* 0x100fe200080108d9 */
[----:B------:R-:W-:Y:S01]  /*12cb0*/  FFMA.FTZ R135, R224, UR4, -R217 ;  /* 0x00000004e0877c23 */ /* 0x000fe200080108d9 */
[----:B------:R-:W-:Y:S01]  /*12cc0*/  MUFU.EX2 R132, R132 ;  /* 0x0000008400847308 */ /* 0x000fe20000000800 */
[----:B------:R-:W-:Y:S01]  /*12cd0*/  FADD.FTZ R2, R2, R209 ;  /* 0x000000d102027221 */ /* 0x000fe20000010000 */
[C---:B------:R-:W-:Y:S01]  /*12ce0*/  HMMA.16816.F32 R16, R40.reuse, R48, R16 ;  /* 0x000000302810723c */ /* 0x040fe20000001810 */
[----:B------:R-:W-:Y:S01]  /*12cf0*/  FADD.FTZ R213, R213, R214 ;  /* 0x000000d6d5d57221 */ /* 0x000fe20000010000 */
[----:B------:R-:W1:Y:S01]  /*12d00*/  MUFU.EX2 R133, R133 ;  /* 0x0000008500857308 */ /* 0x000e620000000800 */
[----:B------:R-:W-:Y:S01]  /*12d10*/  FADD.FTZ R219, R219, R2 ;  /* 0x00000002dbdb7221 */ /* 0x000fe20000010000 */
[----:B------:R-:W-:Y:S01]  /*12d20*/  FFMA.FTZ R2, R194, UR4, -R217 ;  /* 0x00000004c2027c23 */ /* 0x000fe200080108d9 */
[----:B------:R-:W-:Y:S01]  /*12d30*/  FADD.FTZ R144, R144, R213 ;  /* 0x000000d590907221 */ /* 0x000fe20000010000 */
[----:B------:R-:W-:Y:S01]  /*12d40*/  MUFU.EX2 R134, R134 ;  /* 0x0000008600867308 */ /* 0x000fe20000000800 */
[----:B------:R-:W-:Y:S01]  /*12d50*/  FADD.FTZ R140, R140, R219 ;  /* 0x000000db8c8c7221 */ /* 0x000fe20000010000 */
[----:B------:R-:W-:Y:S01]  /*12d60*/  HMMA.16816.F32 R24, R40, R50, R24 ;  /* 0x000000322818723c */ /* 0x000fe20000001818 */
[----:B------:R-:W2:Y:S01]  /*12d70*/  LDSM.16.MT88.4 R48, [R0+0xb000] ;  /* 0x00b000000030783b */ /* 0x000ea20000004200 */
[----:B------:R-:W3:Y:S01]  /*12d80*/  MUFU.EX2 R135, R135 ;  /* 0x0000008700877308 */ /* 0x000ee20000000800 */
[----:B------:R-:W-:Y:S01]  /*12d90*/  FADD.FTZ R144, R145, R144 ;  /* 0x0000009091907221 */ /* 0x000fe20000010000 */
[----:B------:R-:W-:-:S02]  /*12da0*/  FADD.FTZ R137, R137, R140 ;  /* 0x0000008c89897221 */ /* 0x000fc40000010000 */
[----:B------:R-:W-:Y:S01]  /*12db0*/  MUFU.EX2 R142, R142 ;  /* 0x0000008e008e7308 */ /* 0x000fe20000000800 */
[----:B------:R-:W-:Y:S01]  /*12dc0*/  FADD.FTZ R147, R147, R144 ;  /* 0x0000009093937221 */ /* 0x000fe20000010000 */
[C---:B-----5:R-:W-:Y:S01]  /*12dd0*/  HMMA.16816.F32 R36, R40.reuse, R52, R36 ;  /* 0x000000342824723c */ /* 0x060fe20000001824 */
[----:B------:R-:W-:Y:S01]  /*12de0*/  FFMA.FTZ R52, R29, UR4, -R212 ;  /* 0x000000041d347c23 */ /* 0x000fe200080108d4 */
[----:B------:R-:W-:Y:S01]  /*12df0*/  MUFU.EX2 R149, R149 ;  /* 0x0000009500957308 */ /* 0x000fe20000000800 */
[----:B------:R-:W4:Y:S01]  /*12e00*/  LDSM.16.MT88.4 R28, [R223+0x1000] ;  /* 0x00100000df1c783b */ /* 0x000f220000004200 */
[----:B------:R-:W-:Y:S01]  /*12e10*/  FADD.FTZ R136, R136, R137 ;  /* 0x0000008988887221 */ /* 0x000fe20000010000 */
[----:B------:R-:W-:Y:S01]  /*12e20*/  FADD.FTZ R147, R146, R147 ;  /* 0x0000009392937221 */ /* 0x000fe20000010000 */
[----:B------:R5:W3:Y:S02]  /*12e30*/  MUFU.EX2 R98, R52 ;  /* 0x0000003400627308 */ /* 0x000ae40000000800 */
[C---:B------:R-:W-:Y:S01]  /*12e40*/  HMMA.16816.F32 R8, R40.reuse, R54, R8 ;  /* 0x000000362808723c */ /* 0x040fe20000001808 */
[----:B------:R-:W-:Y:S01]  /*12e50*/  FADD.FTZ R139, R139, R136 ;  /* 0x000000888b8b7221 */ /* 0x000fe20000010000 */
[----:B------:R-:W-:Y:S04]  /*12e60*/  MUFU.EX2 R150, R150 ;  /* 0x0000009600967308 */ /* 0x000fe80000000800 */
[----:B------:R-:W-:Y:S02]  /*12e70*/  MUFU.EX2 R148, R148 ;  /* 0x0000009400947308 */ /* 0x000fe40000000800 */
[C---:B------:R-:W-:Y:S02]  /*12e80*/  HMMA.16816.F32 R44, R40.reuse, R60, R44 ;  /* 0x0000003c282c723c */ /* 0x040fe4000000182c */
[----:B------:R-:W-:Y:S01]  /*12e90*/  MUFU.EX2 R151, R151 ;  /* 0x0000009700977308 */ /* 0x000fe20000000800 */
[----:B-----5:R-:W-:Y:S03]  /*12ea0*/  LDSM.16.MT88.4 R52, [R0+0xb800] ;  /* 0x00b800000034783b */ /* 0x020fe60000004200 */
[----:B------:R-:W-:Y:S02]  /*12eb0*/  MUFU.EX2 R152, R152 ;  /* 0x0000009800987308 */ /* 0x000fe40000000800 */
[C---:B------:R-:W-:Y:S01]  /*12ec0*/  HMMA.16816.F32 R32, R40.reuse, R62, R32 ;  /* 0x0000003e2820723c */ /* 0x040fe20000001820 */
[----:B------:R-:W-:Y:S01]  /*12ed0*/  LDSM.16.MT88.4 R60, [R0+0xc000] ;  /* 0x00c00000003c783b */ /* 0x000fe20000004200 */
[----:B------:R-:W-:Y:S04]  /*12ee0*/  MUFU.EX2 R153, R153 ;  /* 0x0000009900997308 */ /* 0x000fe80000000800 */
[----:B------:R-:W-:Y:S02]  /*12ef0*/  MUFU.EX2 R155, R155 ;  /* 0x0000009b009b7308 */ /* 0x000fe40000000800 */
[C---:B------:R-:W-:Y:S01]  /*12f00*/  HMMA.16816.F32 R56, R40.reuse, R64, R56 ;  /* 0x000000402838723c */ /* 0x040fe20000001838 */
[--C-:B------:R-:W-:Y:S01]  /*12f10*/  FFMA.FTZ R64, R97, UR4, -R217.reuse ;  /* 0x0000000461407c23 */ /* 0x100fe200080108d9 */
[--C-:B------:R-:W-:Y:S01]  /*12f20*/  FFMA.FTZ R65, R100, UR4, -R217.reuse ;  /* 0x0000000464417c23 */ /* 0x100fe200080108d9 */
[--C-:B------:R-:W-:Y:S01]  /*12f30*/  FFMA.FTZ R97, R91, UR4, -R212.reuse ;  /* 0x000000045b617c23 */ /* 0x100fe200080108d4 */
[--C-:B------:R-:W-:Y:S01]  /*12f40*/  FFMA.FTZ R100, R81, UR4, -R212.reuse ;  /* 0x0000000451647c23 */ /* 0x100fe200080108d4 */
[----:B------:R5:W-:Y:S03]  /*12f50*/  MUFU.EX2 R91, R103 ;  /* 0x00000067005b7308 */ /* 0x000be60000000800 */
[----:B------:R-:W-:Y:S01]  /*12f60*/  HMMA.16816.F32 R12, R40, R66, R12 ;  /* 0x00000042280c723c */ /* 0x000fe2000000180c */
[----:B-1----:R-:W-:Y:S01]  /*12f70*/  F2FP.F16.F32.PACK_AB R40, R133, R132 ;  /* 0x000000848528723e */ /* 0x002fe200000000ff */
[--C-:B------:R-:W-:Y:S01]  /*12f80*/  FFMA.FTZ R66, R101, UR4, -R217.reuse ;  /* 0x0000000465427c23 */ /* 0x100fe200080108d9 */
[----:B------:R-:W-:Y:S01]  /*12f90*/  F2FP.F16.F32.PACK_AB R41, R141, R96 ;  /* 0x000000608d29723e */ /* 0x000fe200000000ff */
[--C-:B------:R-:W-:Y:S01]  /*12fa0*/  FFMA.FTZ R67, R104, UR4, -R217.reuse ;  /* 0x0000000468437c23 */ /* 0x100fe200080108d9 */
[----:B---3--:R-:W-:Y:S01]  /*12fb0*/  F2FP.F16.F32.PACK_AB R42, R135, R134 ;  /* 0x00000086872a723e */ /* 0x008fe200000000ff */
[----:B------:R-:W-:Y:S01]  /*12fc0*/  MUFU.EX2 R64, R64 ;  /* 0x0000004000407308 */ /* 0x000fe20000000800 */
[----:B------:R-:W-:Y:S01]  /*12fd0*/  F2FP.F16.F32.PACK_AB R43, R143, R98 ;  /* 0x000000628f2b723e */ /* 0x000fe200000000ff */
[--C-:B------:R-:W-:Y:S01]  /*12fe0*/  FFMA.FTZ R101, R111, UR4, -R217.reuse ;  /* 0x000000046f657c23 */ /* 0x100fe200080108d9 */
[--C-:B------:R-:W-:Y:S01]  /*12ff0*/  FFMA.FTZ R104, R114, UR4, -R217.reuse ;  /* 0x0000000472687c23 */ /* 0x100fe200080108d9 */
[----:B------:R-:W1:Y:S01]  /*13000*/  MUFU.EX2 R65, R65 ;  /* 0x0000004100417308 */ /* 0x000e620000000800 */
[--C-:B-----5:R-:W-:Y:S01]  /*13010*/  FFMA.FTZ R103, R109, UR4, -R212.reuse ;  /* 0x000000046d677c23 */ /* 0x120fe200080108d4 */
[--C-:B------:R-:W-:Y:S01]  /*13020*/  FFMA.FTZ R109, R117, UR4, -R212.reuse ;  /* 0x00000004756d7c23 */ /* 0x100fe200080108d4 */
[--C-:B------:R-:W-:Y:S01]  /*13030*/  FFMA.FTZ R111, R119, UR4, -R217.reuse ;  /* 0x00000004776f7c23 */ /* 0x100fe200080108d9 */
[C---:B--2---:R-:W-:Y:S01]  /*13040*/  HMMA.16816.F32 R36, R40.reuse, R48, R36 ;  /* 0x000000302824723c */ /* 0x044fe20000001824 */
[----:B------:R-:W-:Y:S01]  /*13050*/  MUFU.EX2 R66, R66 ;  /* 0x0000004200427308 */ /* 0x000fe20000000800 */
[--C-:B------:R-:W-:Y:S01]  /*13060*/  FFMA.FTZ R114, R79, UR4, -R212.reuse ;  /* 0x000000044f727c23 */ /* 0x100fe200080108d4 */
[----:B------:R-:W-:Y:S01]  /*13070*/  FFMA.FTZ R117, R75, UR4, -R217 ;  /* 0x000000044b757c23 */ /* 0x000fe200080108d9 */
[--C-:B------:R-:W-:Y:S01]  /*13080*/  FFMA.FTZ R119, R127, UR4, -R212.reuse ;  /* 0x000000047f777c23 */ /* 0x100fe200080108d4 */
[----:B------:R-:W2:Y:S01]  /*13090*/  MUFU.EX2 R67, R67 ;  /* 0x0000004300437308 */ /* 0x000ea20000000800 */
[----:B------:R-:W-:Y:S01]  /*130a0*/  FFMA.FTZ R127, R169, UR4, -R212 ;  /* 0x00000004a97f7c23 */ /* 0x000fe200080108d4 */
[----:B------:R-:W-:Y:S01]  /*130b0*/  FADD.FTZ R132, R132, R147 ;  /* 0x0000009384847221 */ /* 0x000fe20000010000 */
[----:B------:R-:W-:Y:S01]  /*130c0*/  HMMA.16816.F32 R8, R40, R50, R8 ;  /* 0x000000322808723c */ /* 0x000fe20000001808 */
[----:B------:R-:W3:Y:S01]  /*130d0*/  LDSM.16.MT88.4 R48, [R218+0xb800] ;  /* 0x00b80000da30783b */ /* 0x000ee20000004200 */
[----:B------:R-:W-:Y:S01]  /*130e0*/  MUFU.EX2 R100, R100 ;  /* 0x0000006400647308 */ /* 0x000fe20000000800 */
[----:B------:R-:W-:Y:S01]  /*130f0*/  FADD.FTZ R96, R96, R139 ;  /* 0x0000008b60607221 */ /* 0x000fe20000010000 */
[----:B------:R-:W-:-:S02]  /*13100*/  FADD.FTZ R133, R133, R132 ;  /* 0x0000008485857221 */ /* 0x000fc40000010000 */
[----:B------:R-:W-:Y:S01]  /*13110*/  MUFU.EX2 R101, R101 ;  /* 0x0000006500657308 */ /* 0x000fe20000000800 */
[----:B------:R-:W-:Y:S01]  /*13120*/  FADD.FTZ R141, R141, R96 ;  /* 0x000000608d8d7221 */ /* 0x000fe20000010000 */
        /* <DEDUP_REMOVED lines=8> */
[----:B------:R-:W5:Y:S01]  /*131b0*/  LDSM.16.MT88.4 R20, [R222+0x1800] ;  /* 0x00180000de14783b */ /* 0x000f620000004200 */
[----:B------:R-:W-:Y:S04]  /*131c0*/  MUFU.EX2 R109, R109 ;  /* 0x0000006d006d7308 */ /* 0x000fe80000000800 */
[----:B------:R-:W-:Y:S02]  /*131d0*/  MUFU.EX2 R111, R111 ;  /* 0x0000006f006f7308 */ /* 0x000fe40000000800 */
[C---:B------:R-:W-:Y:S01]  /*131e0*/  HMMA.16816.F32 R16, R40.reuse, R68, R16 ;  /* 0x000000442810723c */ /* 0x040fe20000001810 */
[--C-:B------:R-:W-:Y:S01]  /*131f0*/  FFMA.FTZ R68, R99, UR4, -R212.reuse ;  /* 0x0000000463447c23 */ /* 0x100fe200080108d4 */
[--C-:B------:R-:W-:Y:S01]  /*13200*/  FFMA.FTZ R69, R102, UR4, -R212.reuse ;  /* 0x0000000466457c23 */ /* 0x100fe200080108d4 */
[--C-:B------:R-:W-:Y:S01]  /*13210*/  FFMA.FTZ R99, R82, UR4, -R217.reuse ;  /* 0x0000000452637c23 */ /* 0x100fe200080108d9 */
[--C-:B------:R-:W-:Y:S01]  /*13220*/  FFMA.FTZ R102, R110, UR4, -R217.reuse ;  /* 0x000000046e667c23 */ /* 0x100fe200080108d9 */
[----:B------:R3:W-:Y:S01]  /*13230*/  MUFU.EX2 R82, R108 ;  /* 0x0000006c00527308 */ /* 0x0007e20000000800 */
[--C-:B------:R-:W-:Y:S01]  /*13240*/  FFMA.FTZ R110, R118, UR4, -R217.reuse ;  /* 0x00000004766e7c23 */ /* 0x100fe200080108d9 */
[--C-:B------:R-:W-:Y:S01]  /*13250*/  FFMA.FTZ R118, R128, UR4, -R217.reuse ;  /* 0x0000000480767c23 */ /* 0x100fe200080108d9 */
[C---:B------:R-:W-:Y:S01]  /*13260*/  HMMA.16816.F32 R24, R40.reuse, R70, R24 ;  /* 0x000000462818723c */ /* 0x040fe20000001818 */
[--C-:B------:R-:W-:Y:S01]  /*13270*/  FFMA.FTZ R70, R88, UR4, -R212.reuse ;  /* 0x0000000458467c23 */ /* 0x100fe200080108d4 */
[--C-:B------:R-:W-:Y:S01]  /*13280*/  FFMA.FTZ R71, R89, UR4, -R212.reuse ;  /* 0x0000000459477c23 */ /* 0x100fe200080108d4 */
[----:B------:R-:W-:Y:S01]  /*13290*/  MUFU.EX2 R68, R68 ;  /* 0x0000004400447308 */ /* 0x000fe20000000800 */
[--C-:B------:R-:W-:Y:S01]  /*132a0*/  FFMA.FTZ R88, R90, UR4, -R217.reuse ;  /* 0x000000045a587c23 */ /* 0x100fe200080108d9 */
[--C-:B------:R-:W-:Y:S01]  /*132b0*/  FFMA.FTZ R90, R94, UR4, -R217.reuse ;  /* 0x000000045e5a7c23 */ /* 0x100fe200080108d9 */
[--C-:B------:R-:W-:Y:S01]  /*132c0*/  FFMA.FTZ R89, R93, UR4, -R217.reuse ;  /* 0x000000045d597c23 */ /* 0x100fe200080108d9 */
[----:B------:R-:W3:Y:S01]  /*132d0*/  MUFU.EX2 R69, R69 ;  /* 0x0000004500457308 */ /* 0x000ee20000000800 */
[C---:B----4-:R-:W-:Y:S01]  /*132e0*/  HMMA.16816.F32 R56, R40.reuse, R28, R56 ;  /* 0x0000001c2838723c */ /* 0x050fe20000001838 */
[----:B-1----:R-:W-:Y:S01]  /*132f0*/  F2FP.F16.F32.PACK_AB R28, R65, R64 ;  /* 0x00000040411c723e */ /* 0x002fe200000000ff */
[--C-:B------:R-:W-:Y:S01]  /*13300*/  FFMA.FTZ R94, R95, UR4, -R212.reuse ;  /* 0x000000045f5e7c23 */ /* 0x100fe200080108d4 */
[----:B------:R-:W-:Y:S01]  /*13310*/  MUFU.EX2 R70, R70 ;  /* 0x0000004600467308 */ /* 0x000fe20000000800 */
[--C-:B------:R-:W-:Y:S01]  /*13320*/  FFMA.FTZ R93, R92, UR4, -R212.reuse ;  /* 0x000000045c5d7c23 */ /* 0x100fe200080108d4 */
[--C-:B------:R-:W-:Y:S01]  /*13330*/  FFMA.FTZ R95, R106, UR4, -R212.reuse ;  /* 0x000000046a5f7c23 */ /* 0x100fe200080108d4 */
[--C-:B------:R-:W-:Y:S01]  /*13340*/  FFMA.FTZ R106, R87, UR4, -R212.reuse ;  /* 0x00000004576a7c23 */ /* 0x100fe200080108d4 */
[----:B------:R-:W1:Y:S01]  /*13350*/  MUFU.EX2 R71, R71 ;  /* 0x0000004700477308 */ /* 0x000e620000000800 */
[----:B------:R-:W-:Y:S01]  /*13360*/  HMMA.16816.F32 R12, R40, R30, R12 ;  /* 0x0000001e280c723c */ /* 0x000fe2000000180c */
[----:B------:R-:W4:Y:S01]  /*13370*/  LDSM.16.MT88.4 R40, [R223+0x1800] ;  /* 0x00180000df28783b */ /* 0x000f220000004200 */
[----:B--2---:R-:W-:Y:S01]  /*13380*/  F2FP.F16.F32.PACK_AB R30, R67, R66 ;  /* 0x00000042431e723e */ /* 0x004fe200000000ff */
[----:B------:R-:W-:Y:S01]  /*13390*/  MUFU.EX2 R88, R88 ;  /* 0x0000005800587308 */ /* 0x000fe20000000800 */
[----:B---3--:R-:W-:Y:S01]  /*133a0*/  FFMA.FTZ R108, R116, UR4, -R217 ;  /* 0x00000004746c7c23 */ /* 0x008fe200080108d9 */
[----:B------:R-:W-:Y:S01]  /*133b0*/  F2FP.F16.F32.PACK_AB R29, R69, R68 ;  /* 0x00000044451d723e */ /* 0x000fe200000000ff */
[--C-:B------:R-:W-:Y:S01]  /*133c0*/  FFMA.FTZ R116, R78, UR4, -R212.reuse ;  /* 0x000000044e747c23 */ /* 0x100fe200080108d4 */
[----:B------:R-:W2:Y:S01]  /*133d0*/  MUFU.EX2 R89, R89 ;  /* 0x0000005900597308 */ /* 0x000ea20000000800 */
[----:B------:R-:W-:Y:S01]  /*133e0*/  FFMA.FTZ R128, R168, UR4, -R212 ;  /* 0x00000004a8807c23 */ /* 0x000fe200080108d4 */
[----:B------:R-:W-:Y:S01]  /*133f0*/  FADD.FTZ R64, R64, R135 ;  /* 0x0000008740407221 */ /* 0x000fe20000010000 */
[----:B------:R-:W-:Y:S01]  /*13400*/  FADD.FTZ R68, R68, R143 ;  /* 0x0000008f44447221 */ /* 0x000fe20000010000 */
[----:B------:R-:W-:Y:S01]  /*13410*/  MUFU.EX2 R90, R90 ;  /* 0x0000005a005a7308 */ /* 0x000fe20000000800 */
[----:B-1----:R-:W-:Y:S01]  /*13420*/  F2FP.F16.F32.PACK_AB R31, R71, R70 ;  /* 0x00000046471f723e */ /* 0x002fe200000000ff */
[----:B------:R-:W-:-:S02]  /*13430*/  FADD.FTZ R65, R65, R64 ;  /* 0x0000004041417221 */ /* 0x000fc40000010000 */
[----:B------:R1:W-:Y:S01]  /*13440*/  MUFU.EX2 R92, R97 ;  /* 0x00000061005c7308 */ /* 0x0003e20000000800 */
[----:B------:R-:W-:Y:S01]  /*13450*/  FADD.FTZ R69, R69, R68 ;  /* 0x0000004445457221 */ /* 0x000fe20000010000 */
[----:B------:R-:W-:Y:S01]  /*13460*/  FFMA.FTZ R64, R191, UR4, -R212 ;  /* 0x00000004bf407c23 */ /* 0x000fe200080108d4 */
[----:B------:R-:W-:Y:S01]  /*13470*/  FADD.FTZ R66, R66, R65 ;  /* 0x0000004142427221 */ /* 0x000fe20000010000 */
[----:B------:R-:W3:Y:S01]  /*13480*/  MUFU.EX2 R93, R93 ;  /* 0x0000005d005d7308 */ /* 0x000ee20000000800 */
[C---:B------:R-:W-:Y:S01]  /*13490*/  HMMA.16816.F32 R16, R28.reuse, R48, R16 ;  /* 0x000000301c10723c */ /* 0x040fe20000001810 */
[----:B------:R-:W-:Y:S01]  /*134a0*/  FADD.FTZ R70, R70, R69 ;  /* 0x0000004546467221 */ /* 0x000fe20000010000 */
[----:B------:R-:W-:Y:S01]  /*134b0*/  FADD.FTZ R67, R67, R66 ;  /* 0x0000004243437221 */ /* 0x000fe20000010000 */
[----:B------:R-:W-:Y:S01]  /*134c0*/  MUFU.EX2 R94, R94 ;  /* 0x0000005e005e7308 */ /* 0x000fe20000000800 */
[--C-:B------:R-:W-:Y:S01]  /*134d0*/  FFMA.FTZ R65, R198, UR4, -R217.reuse ;  /* 0x00000004c6417c23 */ /* 0x100fe200080108d9 */
[----:B------:R-:W-:Y:S01]  /*134e0*/  FADD.FTZ R71, R71, R70 ;  /* 0x0000004647477221 */ /* 0x000fe20000010000 */
[--C-:B------:R-:W-:Y:S01]  /*134f0*/  FFMA.FTZ R66, R195, UR4, -R212.reuse ;  /* 0x00000004c3427c23 */ /* 0x100fe200080108d4 */
[----:B------:R-:W3:Y:S01]  /*13500*/  MUFU.EX2 R95, R95 ;  /* 0x0000005f005f7308 */ /* 0x000ee20000000800 */
[C---:B------:R-:W-:Y:S01]  /*13510*/  HMMA.16816.F32 R24, R28.reuse, R50, R24 ;  /* 0x000000321c18723c */ /* 0x040fe20000001818 */
[----:B------:R-:W3:Y:S01]  /*13520*/  LDSM.16.MT88.4 R48, [R218+0xc000] ;  /* 0x00c00000da30783b */ /* 0x000ee20000004200 */
[--C-:B-1----:R-:W-:Y:S01]  /*13530*/  FFMA.FTZ R97, R105, UR4, -R217.reuse ;  /* 0x0000000469617c23 */ /* 0x102fe200080108d9 */
[----:B------:R-:W-:Y:S01]  /*13540*/  MUFU.EX2 R99, R99 ;  /* 0x0000006300637308 */ /* 0x000fe20000000800 */
[--C-:B------:R-:W-:Y:S01]  /*13550*/  FFMA.FTZ R105, R113, UR4, -R217.reuse ;  /* 0x0000000471697c23 */ /* 0x100fe200080108d9 */
[----:B------:R-:W-:Y:S01]  /*13560*/  FFMA.FTZ R113, R72, UR4, -R217 ;  /* 0x0000000448717c23 */ /* 0x000fe200080108d9 */
[--C-:B------:R-:W-:Y:S01]  /*13570*/  FFMA.FTZ R69, R202, UR4, -R212.reuse ;  /* 0x00000004ca457c23 */ /* 0x100fe200080108d4 */
[----:B------:R-:W-:Y:S01]  /*13580*/  MUFU.EX2 R102, R102 ;  /* 0x0000006600667308 */ /* 0x000fe20000000800 */
[C---:B------:R-:W-:Y:S01]  /*13590*/  HMMA.16816.F32 R36, R28.reuse, R52, R36 ;  /* 0x000000341c24723c */ /* 0x040fe20000001824 */
[--C-:B------:R-:W-:Y:S01]  /*135a0*/  FFMA.FTZ R68, R208, UR4, -R212.reuse ;  /* 0x00000004d0447c23 */ /* 0x100fe200080108d4 */
[--C-:B------:R-:W-:Y:S01]  /*135b0*/  FFMA.FTZ R70, R206, UR4, -R212.reuse ;  /* 0x00000004ce467c23 */ /* 0x100fe200080108d4 */
[----:B------:R-:W1:Y:S04]  /*135c0*/  MUFU.EX2 R97, R97 ;  /* 0x0000006100617308 */ /* 0x000e680000000800 */
[----:B------:R-:W-:Y:S01]  /*135d0*/  MUFU.EX2 R106, R106 ;  /* 0x0000006a006a7308 */ /* 0x000fe20000000800 */
[C---:B------:R-:W-:Y:S01]  /*135e0*/  HMMA.16816.F32 R8, R28.reuse, R54, R8 ;  /* 0x000000361c08723c */ /* 0x040fe20000001808 */
[----:B------:R-:W1:Y:S02]  /*135f0*/  LDSM.16.MT88.4 R52, [R222+0x2000] ;  /* 0x00200000de34783b */ /* 0x000e640000004200 */
[----:B------:R-:W-:Y:S04]  /*13600*/  MUFU.EX2 R105, R105 ;  /* 0x0000006900697308 */ /* 0x000fe80000000800 */
[----:B------:R-:W-:Y:S01]  /*13610*/  MUFU.EX2 R108, R108 ;  /* 0x0000006c006c7308 */ /* 0x000fe20000000800 */
[C---:B-----5:R-:W-:Y:S03]  /*13620*/  HMMA.16816.F32 R44, R28.reuse, R20, R44 ;  /* 0x000000141c2c723c */ /* 0x060fe6000000182c */
[----:B------:R-:W-:Y:S04]  /*13630*/  MUFU.EX2 R110, R110 ;  /* 0x0000006e006e7308 */ /* 0x000fe80000000800 */
[----:B------:R5:W-:Y:S01]  /*13640*/  MUFU.EX2 R72, R122 ;  /* 0x0000007a00487308 */ /* 0x000be20000000800 */
[C---:B------:R-:W-:Y:S01]  /*13650*/  HMMA.16816.F32 R32, R28.reuse, R22, R32 ;  /* 0x000000161c20723c */ /* 0x040fe20000001820 */
[----:B------:R-:W1:Y:S02]  /*13660*/  LDSM.16.MT88.4 R20, [R223+0x2000] ;  /* 0x00200000df14783b */ /* 0x000e640000004200 */
[----:B------:R3:W-:Y:S04]  /*13670*/  MUFU.EX2 R75, R113 ;  /* 0x00000071004b7308 */ /* 0x0007e80000000800 */
[----:B------:R3:W-:Y:S01]  /*13680*/  MUFU.EX2 R78, R117 ;  /* 0x00000075004e7308 */ /* 0x0007e20000000800 */
[----:B----4-:R-:W-:Y:S03]  /*13690*/  HMMA.16816.F32 R56, R28, R40, R56 ;  /* 0x000000281c38723c */ /* 0x010fe60000001838 */
[----:B------:R-:W-:Y:S01]  /*136a0*/  MUFU.EX2 R114, R114 ;  /* 0x0000007200727308 */ /* 0x000fe20000000800 */
[--C-:B-----5:R-:W-:Y:S01]  /*136b0*/  FFMA.FTZ R122, R130, UR4, -R212.reuse ;  /* 0x00000004827a7c23 */ /* 0x120fe200080108d4 */
[----:B------:R-:W-:-:S02]  /*136c0*/  FFMA.FTZ R130, R172, UR4, -R212 ;  /* 0x00000004ac827c23 */ /* 0x000fc400080108d4 */
[----:B------:R-:W-:Y:S01]  /*136d0*/  MUFU.EX2 R118, R118 ;  /* 0x0000007600767308 */ /* 0x000fe20000000800 */
[----:B------:R-:W-:Y:S01]  /*136e0*/  HMMA.16816.F32 R12, R28, R42, R12 ;  /* 0x0000002a1c0c723c */ /* 0x000fe2000000180c */
[----:B--2---:R-:W-:Y:S01]  /*136f0*/  F2FP.F16.F32.PACK_AB R28, R89, R88 ;  /* 0x00000058591c723e */ /* 0x004fe200000000ff */
[----:B------:R-:W2:Y:S01]  /*13700*/  LDSM.16.MT88.4 R40, [R218+0xc800] ;  /* 0x00c80000da28783b */ /* 0x000ea20000004200 */
[----:B---3--:R-:W-:Y:S01]  /*13710*/  F2FP.F16.F32.PACK_AB R29, R93, R92 ;  /* 0x0000005c5d1d723e */ /* 0x008fe200000000ff */
[--C-:B------:R-:W-:Y:S01]  /*13720*/  FFMA.FTZ R113, R121, UR4, -R217.reuse ;  /* 0x0000000479717c23 */ /* 0x100fe200080108d9 */
[----:B------:R-:W-:Y:S01]  /*13730*/  F2FP.F16.F32.PACK_AB R30, R91, R90 ;  /* 0x0000005a5b1e723e */ /* 0x000fe200000000ff */
[--C-:B------:R-:W-:Y:S01]  /*13740*/  FFMA.FTZ R117, R123, UR4, -R212.reuse ;  /* 0x000000047b757c23 */ /* 0x100fe200080108d4 */
[----:B------:R-:W-:Y:S01]  /*13750*/  F2FP.F16.F32.PACK_AB R31, R95, R94 ;  /* 0x0000005e5f1f723e */ /* 0x000fe200000000ff */
        /* <DEDUP_REMOVED lines=9> */
[----:B------:R-:W-:Y:S01]  /*137f0*/  FADD.FTZ R88, R88, R67 ;  /* 0x0000004358587221 */ /* 0x000fe20000010000 */
[----:B------:R-:W-:Y:S01]  /*13800*/  FADD.FTZ R92, R92, R71 ;  /* 0x000000475c5c7221 */ /* 0x000fe20000010000 */
[----:B------:R-:W-:Y:S01]  /*13810*/  FFMA.FTZ R67, R196, UR4, -R212 ;  /* 0x00000004c4437c23 */ /* 0x000fe200080108d4 */
        /* <DEDUP_REMOVED lines=10> */
[----:B------:R-:W-:Y:S01]  /*138c0*/  HMMA.16816.F32 R36, R28, R60, R36 ;  /* 0x0000003c1c24723c */ /* 0x000fe20000001824 */
[----:B------:R-:W-:Y:S01]  /*138d0*/  FFMA.FTZ R60, R80, UR4, -R212 ;  /* 0x00000004503c7c23 */ /* 0x000fe200080108d4 */
[----:B------:R-:W-:Y:S01]  /*138e0*/  MUFU.EX2 R128, R128 ;  /* 0x0000008000807308 */ /* 0x000fe20000000800 */
[----:B------:R-:W-:Y:S01]  /*138f0*/  FADD.FTZ R90, R91, R90 ;  /* 0x0000005a5b5a7221 */ /* 0x000fe20000010000 */
[----:B------:R-:W-:-:S02]  /*13900*/  FADD.FTZ R94, R95, R94 ;  /* 0x0000005e5f5e7221 */ /* 0x000fc40000010000 */
[----:B------:R4:W-:Y:S02]  /*13910*/  MUFU.EX2 R80, R107 ;  /* 0x0000006b00507308 */ /* 0x0009e40000000800 */
[C---:B------:R-:W-:Y:S02]  /*13920*/  HMMA.16816.F32 R8, R28.reuse, R62, R8 ;  /* 0x0000003e1c08723c */ /* 0x040fe40000001808 */
[----:B------:R5:W2:Y:S04]  /*13930*/  MUFU.EX2 R81, R60 ;  /* 0x0000003c00517308 */ /* 0x000aa80000000800 */
[----:B------:R-:W-:Y:S02]  /*13940*/  MUFU.EX2 R127, R127 ;  /* 0x0000007f007f7308 */ /* 0x000fe40000000800 */
[----:B-1----:R-:W-:Y:S02]  /*13950*/  HMMA.16816.F32 R44, R28, R52, R44 ;  /* 0x000000341c2c723c */ /* 0x002fe4000000182c */
[----:B------:R-:W-:Y:S01]  /*13960*/  MUFU.EX2 R130, R130 ;  /* 0x0000008200827308 */ /* 0x000fe20000000800 */
[----:B----4-:R-:W-:-:S03]  /*13970*/  FFMA.FTZ R107, R76, UR4, -R212 ;  /* 0x000000044c6b7c23 */ /* 0x010fc600080108d4 */
[----:B------:R1:W-:Y:S02]  /*13980*/  MUFU.EX2 R76, R115 ;  /* 0x00000073004c7308 */ /* 0x0003e40000000800 */
[C---:B------:R-:W-:Y:S01]  /*13990*/  HMMA.16816.F32 R32, R28.reuse, R54, R32 ;  /* 0x000000361c20723c */ /* 0x040fe20000001820 */
[----:B------:R-:W4:Y:S01]  /*139a0*/  LDSM.16.MT88.4 R52, [R222+0x2800] ;  /* 0x00280000de34783b */ /* 0x000f220000004200 */
[----:B------:R-:W-:Y:S03]  /*139b0*/  MUFU.EX2 R107, R107 ;  /* 0x0000006b006b7308 */ /* 0x000fe60000000800 */
[----:B-----5:R-:W-:Y:S01]  /*139c0*/  LDSM.16.MT88.4 R60, [R0+0xd000] ;  /* 0x00d00000003c783b */ /* 0x020fe20000004200 */
[----:B------:R-:W-:Y:S02]  /*139d0*/  MUFU.EX2 R129, R129 ;  /* 0x0000008100817308 */ /* 0x000fe40000000800 */
[C---:B------:R-:W-:Y:S01]  /*139e0*/  HMMA.16816.F32 R56, R28.reuse, R20, R56 ;  /* 0x000000141c38723c */ /* 0x040fe20000001838 */
[----:B------:R-:W-:Y:S01]  /*139f0*/  F2FP.F16.F32.PACK_AB R20, R82, R97 ;  /* 0x000000615214723e */ /* 0x000fe200000000ff */
[----:B------:R-:W-:Y:S01]  /*13a00*/  MUFU.EX2 R164, R186 ;  /* 0x000000ba00a47308 */ /* 0x000fe20000000800 */
[----:B--2---:R-:W-:Y:S01]  /*13a10*/  F2FP.F16.F32.PACK_AB R21, R100, R81 ;  /* 0x000000516415723e */ /* 0x004fe200000000ff */
[----:B-1----:R-:W-:Y:S01]  /*13a20*/  FFMA.FTZ R115, R73, UR4, -R212 ;  /* 0x0000000449737c23 */ /* 0x002fe200080108d4 */
[----:B------:R-:W-:Y:S01]  /*13a30*/  FADD.FTZ R97, R97, R90 ;  /* 0x0000005a61617221 */ /* 0x000fe20000010000 */
[----:B------:R1:W-:Y:S01]  /*13a40*/  MUFU.EX2 R73, R116 ;  /* 0x0000007400497308 */ /* 0x0003e20000000800 */
[----:B------:R-:W-:Y:S01]  /*13a50*/  FADD.FTZ R81, R81, R94 ;  /* 0x0000005e51517221 */ /* 0x000fe20000010000 */
[----:B------:R-:W-:Y:S01]  /*13a60*/  HMMA.16816.F32 R12, R28, R22, R12 ;  /* 0x000000161c0c723c */ /* 0x000fe2000000180c */
[----:B------:R-:W2:Y:S01]  /*13a70*/  LDSM.16.MT88.4 R28, [R223+0x2800] ;  /* 0x00280000df1c783b */ /* 0x000ea20000004200 */
        /* <DEDUP_REMOVED lines=8> */
[----:B------:R-:W-:Y:S01]  /*13b00*/  HMMA.16816.F32 R16, R20, R40, R16 ;  /* 0x000000281410723c */ /* 0x000fe20000001810 */
[--C-:B-1----:R-:W-:Y:S01]  /*13b10*/  FFMA.FTZ R116, R124, UR4, -R217.reuse ;  /* 0x000000047c747c23 */ /* 0x102fe200080108d9 */
[----:B------:R-:W-:Y:S01]  /*13b20*/  FFMA.FTZ R124, R166, UR4, -R217 ;  /* 0x00000004a67c7c23 */ /* 0x000fe200080108d9 */
[----:B------:R-:W-:Y:S01]  /*13b30*/  FFMA.FTZ R166, R183, UR4, -R212 ;  /* 0x00000004b7a67c23 */ /* 0x000fe200080108d4 */
[----:B------:R-:W-:Y:S01]  /*13b40*/  MUFU.EX2 R165, R165 ;  /* 0x000000a500a57308 */ /* 0x000fe20000000800 */
[----:B------:R-:W-:Y:S01]  /*13b50*/  FADD.FTZ R80, R80, R99 ;  /* 0x0000006350507221 */ /* 0x000fe20000010000 */
[----:B------:R-:W-:-:S02]  /*13b60*/  FADD.FTZ R84, R84, R83 ;  /* 0x0000005354547221 */ /* 0x000fc40000010000 */
        /* <DEDUP_REMOVED lines=11> */
[C---:B----4-:R-:W-:Y:S01]  /*13c20*/  HMMA.16816.F32 R44, R20.reuse, R52, R44 ;  /* 0x00000034142c723c */ /* 0x050fe2000000182c */
[----:B------:R-:W-:Y:S01]  /*13c30*/  FFMA.FTZ R52, R86, UR4, -R212 ;  /* 0x0000000456347c23 */ /* 0x000fe200080108d4 */
[----:B------:R-:W-:Y:S04]  /*13c40*/  MUFU.EX2 R64, R64 ;  /* 0x0000004000407308 */ /* 0x000fe80000000800 */
[----:B------:R-:W4:Y:S02]  /*13c50*/  MUFU.EX2 R86, R112 ;  /* 0x0000007000567308 */ /* 0x000f240000000800 */
[C---:B------:R-:W-:Y:S02]  /*13c60*/  HMMA.16816.F32 R32, R20.reuse, R54, R32 ;  /* 0x000000361420723c */ /* 0x040fe40000001820 */
[----:B------:R-:W5:Y:S04]  /*13c70*/  MUFU.EX2 R87, R52 ;  /* 0x0000003400577308 */ /* 0x000f680000000800 */
[----:B------:R-:W-:Y:S02]  /*13c80*/  MUFU.EX2 R67, R67 ;  /* 0x0000004300437308 */ /* 0x000fe40000000800 */
[C---:B--2---:R-:W-:Y:S01]  /*13c90*/  HMMA.16816.F32 R56, R20.reuse, R28, R56 ;  /* 0x0000001c1438723c */ /* 0x044fe20000001838 */
[----:B------:R-:W-:Y:S01]  /*13ca0*/  F2FP.F16.F32.PACK_AB R28, R102, R85 ;  /* 0x00000055661c723e */ /* 0x000fe200000000ff */
[----:B------:R-:W-:Y:S01]  /*13cb0*/  MUFU.EX2 R66, R66 ;  /* 0x0000004200427308 */ /* 0x000fe20000000800 */
[----:B------:R-:W-:Y:S01]  /*13cc0*/  FADD.FTZ R85, R85, R80 ;  /* 0x0000005055557221 */ /* 0x000fe20000010000 */
[----:B----4-:R-:W-:Y:S01]  /*13cd0*/  F2FP.F16.F32.PACK_AB R29, R86, R103 ;  /* 0x00000067561d723e */ /* 0x010fe200000000ff */
[--C-:B------:R-:W-:Y:S01]  /*13ce0*/  FFMA.FTZ R112, R120, UR4, -R212.reuse ;  /* 0x0000000478707c23 */ /* 0x100fe200080108d4 */
[----:B------:R-:W-:Y:S01]  /*13cf0*/  FFMA.FTZ R120, R126, UR4, -R212 ;  /* 0x000000047e787c23 */ /* 0x000fe200080108d4 */
[----:B------:R-:W-:Y:S01]  /*13d00*/  FFMA.FTZ R126, R170, UR4, -R217 ;  /* 0x00000004aa7e7c23 */ /* 0x000fe200080108d9 */
[----:B------:R-:W-:Y:S01]  /*13d10*/  HMMA.16816.F32 R12, R20, R30, R12 ;  /* 0x0000001e140c723c */ /* 0x000fe2000000180c */
[----:B------:R-:W2:Y:S01]  /*13d20*/  LDSM.16.MT88.4 R20, [R223+0x3000] ;  /* 0x00300000df14783b */ /* 0x000ea20000004200 */
[----:B------:R-:W-:Y:S01]  /*13d30*/  F2FP.F16.F32.PACK_AB R30, R104, R101 ;  /* 0x00000065681e723e */ /* 0x000fe200000000ff */
[----:B------:R-:W-:Y:S01]  /*13d40*/  MUFU.EX2 R112, R112 ;  /* 0x0000007000707308 */ /* 0x000fe20000000800 */
[----:B-----5:R-:W-:Y:S01]  /*13d50*/  F2FP.F16.F32.PACK_AB R31, R106, R87 ;  /* 0x000000576a1f723e */ /* 0x020fe200000000ff */
[----:B------:R-:W-:Y:S01]  /*13d60*/  LDSM.16.MT88.4 R52, [R0+0xd800] ;  /* 0x00d800000034783b */ /* 0x000fe20000004200 */
[----:B------:R-:W-:Y:S01]  /*13d70*/  FADD.FTZ R103, R103, R84 ;  /* 0x0000005467677221 */ /* 0x000fe20000010000 */
[----:B------:R-:W-:Y:S01]  /*13d80*/  MUFU.EX2 R120, R120 ;  /* 0x0000007800787308 */ /* 0x000fe20000000800 */
[----:B------:R-:W-:-:S02]  /*13d90*/  FADD.FTZ R102, R102, R85 ;  /* 0x0000005566667221 */ /* 0x000fc40000010000 */
[----:B------:R-:W-:Y:S01]  /*13da0*/  FADD.FTZ R86, R86, R103 ;  /* 0x0000006756567221 */ /* 0x000fe20000010000 */
[----:B-1----:R-:W-:Y:S01]  /*13db0*/  HMMA.16816.F32 R16, R28, R40, R16 ;  /* 0x000000281c10723c */ /* 0x002fe20000001810 */
[----:B------:R-:W-:Y:S01]  /*13dc0*/  MUFU.EX2 R126, R126 ;  /* 0x0000007e007e7308 */ /* 0x000fe20000000800 */
[----:B------:R-:W-:-:S03]  /*13dd0*/  FADD.FTZ R101, R101, R102 ;  /* 0x0000006665657221 */ /* 0x000fc60000010000 */
[----:B------:R-:W-:Y:S01]  /*13de0*/  MUFU.EX2 R69, R69 ;  /* 0x0000004500457308 */ /* 0x000fe20000000800 */
[----:B------:R-:W-:Y:S02]  /*13df0*/  FADD.FTZ R104, R104, R101 ;  /* 0x0000006568687221 */ /* 0x000fe40000010000 */
[C---:B------:R-:W-:Y:S01]  /*13e00*/  HMMA.16816.F32 R24, R28.reuse, R42, R24 ;  /* 0x0000002a1c18723c */ /* 0x040fe20000001818 */
[----:B------:R-:W1:Y:S01]  /*13e10*/  LDSM.16.MT88.4 R40, [R218+0xd800] ;  /* 0x00d80000da28783b */ /* 0x000e620000004200 */
[----:B------:R-:W-:Y:S04]  /*13e20*/  MUFU.EX2 R68, R68 ;  /* 0x0000004400447308 */ /* 0x000fe80000000800 */
[----:B------:R-:W-:Y:S02]  /*13e30*/  MUFU.EX2 R70, R70 ;  /* 0x0000004600467308 */ /* 0x000fe40000000800 */
[C---:B------:R-:W-:Y:S02]  /*13e40*/  HMMA.16816.F32 R36, R28.reuse, R60, R36 ;  /* 0x0000003c1c24723c */ /* 0x040fe40000001824 */
[----:B------:R-:W4:Y:S06]  /*13e50*/  MUFU.EX2 R71, R71 ;  /* 0x0000004700477308 */ /* 0x000f2c0000000800 */
[C---:B------:R-:W-:Y:S01]  /*13e60*/  HMMA.16816.F32 R8, R28.reuse, R62, R8 ;  /* 0x0000003e1c08723c */ /* 0x040fe20000001808 */
[----:B------:R-:W-:Y:S07]  /*13e70*/  LDSM.16.MT88.4 R60, [R0+0xe000] ;  /* 0x00e00000003c783b */ /* 0x000fee0000004200 */
[----:B---3--:R-:W-:Y:S01]  /*13e80*/  HMMA.16816.F32 R44, R28, R48, R44 ;  /* 0x000000301c2c723c */ /* 0x008fe2000000182c */
[----:B----4-:R-:W-:-:S07]  /*13e90*/  F2FP.F16.F32.PACK_AB R135, R71, R70 ;  /* 0x000000464787723e */ /* 0x010fce00000000ff */
[C---:B------:R-:W-:Y:S01]  /*13ea0*/  HMMA.16816.F32 R32, R28.reuse, R50, R32 ;  /* 0x000000321c20723c */ /* 0x040fe20000001820 */
[----:B------:R-:W3:Y:S07]  /*13eb0*/  LDSM.16.MT88.4 R48, [R222+0x3800] ;  /* 0x00380000de30783b */ /* 0x000eee0000004200 */
[----:B--2---:R-:W-:Y:S01]  /*13ec0*/  HMMA.16816.F32 R56, R28, R20, R56 ;  /* 0x000000141c38723c */ /* 0x004fe20000001838 */
[----:B------:R-:W-:Y:S01]  /*13ed0*/  F2FP.F16.F32.PACK_AB R20, R108, R105 ;  /* 0x000000696c14723e */ /* 0x000fe200000000ff */
[----:B------:R-:W-:Y:S01]  /*13ee0*/  FADD.FTZ R105, R105, R104 ;  /* 0x0000006869697221 */ /* 0x000fe20000010000 */
[----:B------:R-:W-:-:S03]  /*13ef0*/  F2FP.F16.F32.PACK_AB R21, R107, R76 ;  /* 0x0000004c6b15723e */ /* 0x000fc600000000ff */
[----:B------:R-:W-:Y:S02]  /*13f00*/  FADD.FTZ R108, R108, R105 ;  /* 0x000000696c6c7221 */ /* 0x000fe40000010000 */
[----:B------:R-:W-:Y:S01]  /*13f10*/  HMMA.16816.F32 R12, R28, R22, R12 ;  /* 0x000000161c0c723c */ /* 0x000fe2000000180c */
[----:B------:R-:W2:Y:S01]  /*13f20*/  LDSM.16.MT88.4 R28, [R223+0x3800] ;  /* 0x00380000df1c783b */ /* 0x000ea20000004200 */
[----:B------:R-:W-:Y:S01]  /*13f30*/  F2FP.F16.F32.PACK_AB R22, R110, R77 ;  /* 0x0000004d6e16723e */ /* 0x000fe200000000ff */
[----:B------:R-:W-:Y:S01]  /*13f40*/  FADD.FTZ R77, R77, R108 ;  /* 0x0000006c4d4d7221 */ /* 0x000fe20000010000 */
[----:B------:R-:W-:-:S03]  /*13f50*/  F2FP.F16.F32.PACK_AB R23, R112, R109 ;  /* 0x0000006d7017723e */ /* 0x000fc600000000ff */
[----:B------:R-:W-:-:S04]  /*13f60*/  FADD.FTZ R110, R110, R77 ;  /* 0x0000004d6e6e7221 */ /* 0x000fc80000010000 */
[C---:B-1----:R-:W-:Y:S08]  /*13f70*/  HMMA.16816.F32 R16, R20.reuse, R40, R16 ;  /* 0x000000281410723c */ /* 0x042ff00000001810 */
[C---:B------:R-:W-:Y:S01]  /*13f80*/  HMMA.16816.F32 R24, R20.reuse, R42, R24 ;  /* 0x0000002a1418723c */ /* 0x040fe20000001818 */
[----:B------:R-:W1:Y:S07]  /*13f90*/  LDSM.16.MT88.4 R40, [R218+0xe000] ;  /* 0x00e00000da28783b */ /* 0x000e6e0000004200 */
[C---:B------:R-:W-:Y:S08]  /*13fa0*/  HMMA.16816.F32 R36, R20.reuse, R52, R36 ;  /* 0x000000341424723c */ /* 0x040ff00000001824 */
[C---:B------:R-:W-:Y:S01]  /*13fb0*/  HMMA.16816.F32 R8, R20.reuse, R54, R8 ;  /* 0x000000361408723c */ /* 0x040fe20000001808 */
[----:B------:R-:W4:Y:S07]  /*13fc0*/  LDSM.16.MT88.4 R52, [R222+0x4000] ;  /* 0x00400000de34783b */ /* 0x000f2e0000004200 */
[----:B---3--:R-:W-:Y:S01]  /*13fd0*/  HMMA.16816.F32 R44, R20, R48, R44 ;  /* 0x00000030142c723c */ /* 0x008fe2000000182c */
[----:B------:R-:W-:-:S02]  /*13fe0*/  FFMA.FTZ R48, R74, UR4, -R212 ;  /* 0x000000044a307c23 */ /* 0x000fc400080108d4 */
[----:B------:R3:W5:Y:S04]  /*13ff0*/  MUFU.EX2 R74, R115 ;  /* 0x00000073004a7308 */ /* 0x0007680000000800 */
[----:B------:R1:W1:Y:S01]  /*14000*/  MUFU.EX2 R79, R48 ;  /* 0x00000030004f7308 */ /* 0x0002620000000800 */
[C---:B------:R-:W-:Y:S08]  /*14010*/  HMMA.16816.F32 R32, R20.reuse, R50, R32 ;  /* 0x000000321420723c */ /* 0x040ff00000001820 */
[C---:B--2---:R-:W-:Y:S01]  /*14020*/  HMMA.16816.F32 R56, R20.reuse, R28, R56 ;  /* 0x0000001c1438723c */ /* 0x044fe20000001838 */
[----:B------:R-:W-:Y:S01]  /*14030*/  F2FP.F16.F32.PACK_AB R28, R72, R111 ;  /* 0x0000006f481c723e */ /* 0x000fe200000000ff */
[--C-:B---3--:R-:W-:Y:S01]  /*14040*/  FFMA.FTZ R115, R125, UR4, -R217.reuse ;  /* 0x000000047d737c23 */ /* 0x108fe200080108d9 */
[----:B-----5:R-:W-:Y:S01]  /*14050*/  F2FP.F16.F32.PACK_AB R29, R74, R73 ;  /* 0x000000494a1d723e */ /* 0x020fe200000000ff */
[----:B------:R-:W-:Y:S01]  /*14060*/  FFMA.FTZ R125, R131, UR4, -R212 ;  /* 0x00000004837d7c23 */ /* 0x000fe200080108d4 */
[----:B-1----:R-:W-:Y:S01]  /*14070*/  LDSM.16.MT88.4 R48, [R0+0xe800] ;  /* 0x00e800000030783b */ /* 0x002fe20000004200 */
[----:B------:R-:W-:Y:S01]  /*14080*/  FFMA.FTZ R131, R171, UR4, -R217 ;  /* 0x00000004ab837c23 */ /* 0x000fe200080108d9 */
[----:B------:R-:W-:Y:S01]  /*14090*/  FADD.FTZ R111, R111, R110 ;  /* 0x0000006e6f6f7221 */ /* 0x000fe20000010000 */
[----:B------:R-:W-:Y:S01]  /*140a0*/  HMMA.16816.F32 R12, R20, R30, R12 ;  /* 0x0000001e140c723c */ /* 0x000fe2000000180c */
[----:B------:R-:W1:Y:S01]  /*140b0*/  LDSM.16.MT88.4 R20, [R223+0x4000] ;  /* 0x00400000df14783b */ /* 0x000e620000004200 */
[----:B------:R-:W-:Y:S01]  /*140c0*/  F2FP.F16.F32.PACK_AB R30, R78, R75 ;  /* 0x0000004b4e1e723e */ /* 0x000fe200000000ff */
[----:B------:R-:W2:Y:S01]  /*140d0*/  MUFU.EX2 R115, R115 ;  /* 0x0000007300737308 */ /* 0x000ea20000000800 */
[----:B------:R-:W-:Y:S01]  /*140e0*/  F2FP.F16.F32.PACK_AB R31, R114, R79 ;  /* 0x0000004f721f723e */ /* 0x000fe200000000ff */
[----:B------:R-:W-:-:S02]  /*140f0*/  FADD.FTZ R72, R72, R111 ;  /* 0x0000006f48487221 */ /* 0x000fc40000010000 */
[----:B------:R-:W3:Y:S02]  /*14100*/  MUFU.EX2 R125, R125 ;  /* 0x0000007d007d7308 */ /* 0x000ee40000000800 */
[----:B------:R-:W-:Y:S02]  /*14110*/  FADD.FTZ R75, R75, R72 ;  /* 0x000000484b4b7221 */ /* 0x000fe40000010000 */
[----:B------:R-:W-:Y:S01]  /*14120*/  HMMA.16816.F32 R16, R28, R40, R16 ;  /* 0x000000281c10723c */ /* 0x000fe20000001810 */
[----:B------:R-:W5:Y:S01]  /*14130*/  MUFU.EX2 R131, R131 ;  /* 0x0000008300837308 */ /* 0x000f620000000800 */
[----:B------:R-:W-:-:S06]  /*14140*/  FADD.FTZ R78, R78, R75 ;  /* 0x0000004b4e4e7221 */ /* 0x000fcc0000010000 */
        /* <DEDUP_REMOVED lines=9> */
[----:B------:R-:W-:Y:S01]  /*141e0*/  F2FP.F16.F32.PACK_AB R20, R116, R113 ;  /* 0x000000717414723e */ /* 0x000fe200000000ff */
[----:B------:R-:W-:Y:S01]  /*141f0*/  FADD.FTZ R113, R113, R78 ;  /* 0x0000004e71717221 */ /* 0x000fe20000010000 */
[----:B------:R-:W-:-:S03]  /*14200*/  F2FP.F16.F32.PACK_AB R21, R120, R117 ;  /* 0x000000757815723e */ /* 0x000fc600000000ff */
[----:B------:R-:W-:Y:S02]  /*14210*/  FADD.FTZ R116, R116, R113 ;  /* 0x0000007174747221 */ /* 0x000fe40000010000 */
[----:B------:R-:W-:Y:S01]  /*14220*/  HMMA.16816.F32 R12, R28, R22, R12 ;  /* 0x000000161c0c723c */ /* 0x000fe2000000180c */
[----:B------:R-:W1:Y:S01]  /*14230*/  LDSM.16.MT88.4 R28, [R223+0x4800] ;  /* 0x00480000df1c783b */ /* 0x000e620000004200 */
[----:B--2---:R-:W-:Y:S01]  /*14240*/  F2FP.F16.F32.PACK_AB R22, R118, R115 ;  /* 0x000000737616723e */ /* 0x004fe200000000ff */
[----:B------:R-:W-:Y:S01]  /*14250*/  FADD.FTZ R115, R115, R116 ;  /* 0x0000007473737221 */ /* 0x000fe20000010000 */
[----:B------:R-:W-:-:S03]  /*14260*/  F2FP.F16.F32.PACK_AB R23, R122, R119 ;  /* 0x000000777a17723e */ /* 0x000fc600000000ff */
[----:B------:R-:W-:-:S04]  /*14270*/  FADD.FTZ R118, R118, R115 ;  /* 0x0000007376767221 */ /* 0x000fc80000010000 */
[C---:B---3--:R-:W-:Y:S08]  /*14280*/  HMMA.16816.F32 R16, R20.reuse, R40, R16 ;  /* 0x000000281410723c */ /* 0x048ff00000001810 */
        /* <DEDUP_REMOVED lines=9> */
[----:B------:R-:W-:Y:S01]  /*14320*/  F2FP.F16.F32.PACK_AB R28, R124, R121 ;  /* 0x000000797c1c723e */ /* 0x000fe200000000ff */
[----:B------:R-:W-:Y:S01]  /*14330*/  FADD.FTZ R121, R121, R118 ;  /* 0x0000007679797221 */ /* 0x000fe20000010000 */
[----:B------:R-:W-:-:S03]  /*14340*/  F2FP.F16.F32.PACK_AB R29, R128, R125 ;  /* 0x0000007d801d723e */ /* 0x000fc600000000ff */
[----:B------:R-:W-:Y:S02]  /*14350*/  FADD.FTZ R124, R124, R121 ;  /* 0x000000797c7c7221 */ /* 0x000fe40000010000 */
[----:B------:R-:W-:Y:S01]  /*14360*/  HMMA.16816.F32 R12, R20, R30, R12 ;  /* 0x0000001e140c723c */ /* 0x000fe2000000180c */
[----:B------:R-:W1:Y:S01]  /*14370*/  LDSM.16.MT88.4 R20, [R223+0x5000] ;  /* 0x00500000df14783b */ /* 0x000e620000004200 */
[----:B------:R-:W-:Y:S01]  /*14380*/  F2FP.F16.F32.PACK_AB R30, R126, R123 ;  /* 0x0000007b7e1e723e */ /* 0x000fe200000000ff */
[----:B------:R-:W-:Y:S01]  /*14390*/  FADD.FTZ R123, R123, R124 ;  /* 0x0000007c7b7b7221 */ /* 0x000fe20000010000 */
[----:B------:R-:W-:-:S03]  /*143a0*/  F2FP.F16.F32.PACK_AB R31, R130, R127 ;  /* 0x0000007f821f723e */ /* 0x000fc600000000ff */
[----:B------:R-:W-:-:S04]  /*143b0*/  FADD.FTZ R126, R126, R123 ;  /* 0x0000007b7e7e7221 */ /* 0x000fc80000010000 */
        /* <DEDUP_REMOVED lines=10> */
[----:B-----5:R-:W-:Y:S01]  /*14460*/  F2FP.F16.F32.PACK_AB R20, R138, R131 ;  /* 0x000000838a14723e */ /* 0x020fe200000000ff */
[----:B------:R-:W-:Y:S01]  /*14470*/  FADD.FTZ R131, R131, R126 ;  /* 0x0000007e83837221 */ /* 0x000fe20000010000 */
[----:B------:R-:W-:-:S03]  /*14480*/  F2FP.F16.F32.PACK_AB R21, R150, R149 ;  /* 0x000000959615723e */ /* 0x000fc600000000ff */
[----:B------:R-:W-:Y:S02]  /*14490*/  FADD.FTZ R138, R138, R131 ;  /* 0x000000838a8a7221 */ /* 0x000fe40000010000 */
        /* <DEDUP_REMOVED lines=25> */
[----:B------:R-:W-:-:S05]  /*14630*/  FFMA.FTZ R61, R188, UR4, -R217 ;  /* 0x00000004bc3d7c23 */ /* 0x000fca00080108d9 */
[----:B------:R-:W-:Y:S01]  /*14640*/  MUFU.EX2 R60, R60 ;  /* 0x0000003c003c7308 */ /* 0x000fe20000000800 */
[C---:B------:R-:W-:Y:S01]  /*14650*/  HMMA.16816.F32 R8, R28.reuse, R62, R8 ;  /* 0x0000003e1c08723c */ /* 0x040fe20000001808 */
[--C-:B------:R-:W-:Y:S01]  /*14660*/  FFMA.FTZ R62, R189, UR4, -R217.reuse ;  /* 0x00000004bd3e7c23 */ /* 0x100fe200080108d9 */
[--C-:B------:R-:W-:Y:S01]  /*14670*/  FFMA.FTZ R63, R193, UR4, -R217.reuse ;  /* 0x00000004c13f7c23 */ /* 0x100fe200080108d9 */
[----:B------:R-:W3:Y:S04]  /*14680*/  MUFU.EX2 R61, R61 ;  /* 0x0000003d003d7308 */ /* 0x000ee80000000800 */
[----:B------:R-:W-:Y:S01]  /*14690*/  MUFU.EX2 R62, R62 ;  /* 0x0000003e003e7308 */ /* 0x000fe20000000800 */
[C---:B-1----:R-:W-:Y:S03]  /*146a0*/  HMMA.16816.F32 R56, R28.reuse, R20, R56 ;  /* 0x000000141c38723c */ /* 0x042fe60000001838 */
[----:B------:R-:W-:Y:S05]  /*146b0*/  MUFU.EX2 R63, R63 ;  /* 0x0000003f003f7308 */ /* 0x000fea0000000800 */
[C---:B------:R-:W-:Y:S01]  /*146c0*/  HMMA.16816.F32 R12, R28.reuse, R22, R12 ;  /* 0x000000161c0c723c */ /* 0x040fe2000000180c */
[----:B------:R-:W1:Y:S07]  /*146d0*/  LDSM.16.MT88.4 R20, [R222+0x6800] ;  /* 0x00680000de14783b */ /* 0x000e6e0000004200 */
[C---:B------:R-:W-:Y:S01]  /*146e0*/  HMMA.16816.F32 R44, R28.reuse, R52, R44 ;  /* 0x000000341c2c723c */ /* 0x040fe2000000182c */
[--C-:B------:R-:W-:Y:S01]  /*146f0*/  FFMA.FTZ R52, R5, UR4, -R212.reuse ;  /* 0x0000000405347c23 */ /* 0x100fe200080108d4 */
[----:B------:R-:W4:Y:S04]  /*14700*/  MUFU.EX2 R53, R190 ;  /* 0x000000be00357308 */ /* 0x000f280000000800 */
[----:B------:R-:W5:Y:S02]  /*14710*/  MUFU.EX2 R5, R187 ;  /* 0x000000bb00057308 */ /* 0x000f640000000800 */
[----:B------:R-:W-:Y:S01]  /*14720*/  HMMA.16816.F32 R32, R28, R54, R32 ;  /* 0x000000361c20723c */ /* 0x000fe20000001820 */
[----:B------:R-:W-:Y:S01]  /*14730*/  FFMA.FTZ R55, R192, UR4, -R212 ;  /* 0x00000004c0377c23 */ /* 0x000fe200080108d4 */
[----:B------:R-:W-:Y:S01]  /*14740*/  MUFU.EX2 R52, R52 ;  /* 0x0000003400347308 */ /* 0x000fe20000000800 */
[----:B---3--:R-:W-:Y:S01]  /*14750*/  F2FP.F16.F32.PACK_AB R28, R61, R60 ;  /* 0x0000003c3d1c723e */ /* 0x008fe200000000ff */
[----:B------:R-:W-:-:S03]  /*14760*/  FFMA.FTZ R54, R197, UR4, -R217 ;  /* 0x00000004c5367c23 */ /* 0x000fc600080108d9 */
[----:B------:R-:W3:Y:S01]  /*14770*/  MUFU.EX2 R55, R55 ;  /* 0x0000003700377308 */ /* 0x000ee20000000800 */
[----:B----4-:R-:W-:-:S03]  /*14780*/  F2FP.F16.F32.PACK_AB R30, R53, R62 ;  /* 0x0000003e351e723e */ /* 0x010fc600000000ff */
[----:B------:R-:W4:Y:S01]  /*14790*/  MUFU.EX2 R54, R54 ;  /* 0x0000003600367308 */ /* 0x000f220000000800 */
[----:B-----5:R-:W-:Y:S02]  /*147a0*/  F2FP.F16.F32.PACK_AB R29, R5, R4 ;  /* 0x00000004051d723e */ /* 0x020fe400000000ff */
[----:B---3--:R-:W-:-:S07]  /*147b0*/  F2FP.F16.F32.PACK_AB R31, R55, R52 ;  /* 0x00000034371f723e */ /* 0x008fce00000000ff */
[C---:B--2---:R-:W-:Y:S08]  /*147c0*/  HMMA.16816.F32 R16, R28.reuse, R40, R16 ;  /* 0x000000281c10723c */ /* 0x044ff00000001810 */
[C---:B------:R-:W-:Y:S01]  /*147d0*/  HMMA.16816.F32 R24, R28.reuse, R42, R24 ;  /* 0x0000002a1c18723c */ /* 0x040fe20000001818 */
[----:B------:R-:W2:Y:S07]  /*147e0*/  LDSM.16.MT88.4 R40, [R223+0x6800] ;  /* 0x00680000df28783b */ /* 0x000eae0000004200 */
[C---:B-1----:R-:W-:Y:S08]  /*147f0*/  HMMA.16816.F32 R44, R28.reuse, R20, R44 ;  /* 0x000000141c2c723c */ /* 0x042ff0000000182c */
[C---:B------:R-:W-:Y:S01]  /*14800*/  HMMA.16816.F32 R32, R28.reuse, R22, R32 ;  /* 0x000000161c20723c */ /* 0x040fe20000001820 */
[----:B------:R-:W1:Y:S07]  /*14810*/  LDSM.16.MT88.4 R20, [R218+0x11000] ;  /* 0x01100000da14783b */ /* 0x000e6e0000004200 */
[C---:B------:R-:W-:Y:S08]  /*14820*/  HMMA.16816.F32 R36, R28.reuse, R48, R36 ;  /* 0x000000301c24723c */ /* 0x040ff00000001824 */
[C---:B------:R-:W-:Y:S01]  /*14830*/  HMMA.16816.F32 R8, R28.reuse, R50, R8 ;  /* 0x000000321c08723c */ /* 0x040fe20000001808 */
[----:B------:R-:W3:Y:S07]  /*14840*/  LDSM.16.MT88.4 R48, [R0+0x11000] ;  /* 0x011000000030783b */ /* 0x000eee0000004200 */
[----:B--2---:R-:W-:Y:S01]  /*14850*/  HMMA.16816.F32 R56, R28, R40, R56 ;  /* 0x000000281c38723c */ /* 0x004fe20000001838 */
[----:B------:R-:W-:-:S02]  /*14860*/  F2FP.F16.F32.PACK_AB R40, R2, R63 ;  /* 0x0000003f0228723e */ /* 0x000fc400000000ff */
[----:B------:R-:W-:-:S05]  /*14870*/  F2FP.F16.F32.PACK_AB R41, R67, R64 ;  /* 0x000000404329723e */ /* 0x000fca00000000ff */
[----:B------:R-:W-:Y:S01]  /*14880*/  HMMA.16816.F32 R12, R28, R42, R12 ;  /* 0x0000002a1c0c723c */ /* 0x000fe2000000180c */
[----:B----4-:R-:W-:Y:S01]  /*14890*/  F2FP.F16.F32.PACK_AB R42, R54, R65 ;  /* 0x00000041362a723e */ /* 0x010fe200000000ff */
[----:B------:R-:W2:Y:S01]  /*148a0*/  LDSM.16.MT88.4 R28, [R222+0x7000] ;  /* 0x00700000de1c783b */ /* 0x000ea20000004200 */
[----:B------:R-:W-:-:S07]  /*148b0*/  F2FP.F16.F32.PACK_AB R43, R69, R66 ;  /* 0x00000042452b723e */ /* 0x000fce00000000ff */
[----:B-1----:R-:W-:Y:S01]  /*148c0*/  HMMA.16816.F32 R16, R40, R20, R16 ;  /* 0x000000142810723c */ /* 0x002fe20000001810 */
[----:B------:R-:W-:-:S04]  /*148d0*/  FADD.FTZ R21, R87, R86 ;  /* 0x0000005657157221 */ /* 0x000fc80000010000 */
[----:B------:R-:W-:-:S03]  /*148e0*/  FADD.FTZ R21, R106, R21 ;  /* 0x000000156a157221 */ /* 0x000fc60000010000 */
[----:B------:R-:W-:Y:S01]  /*148f0*/  HMMA.16816.F32 R24, R40, R22, R24 ;  /* 0x000000162818723c */ /* 0x000fe20000001818 */
[----:B------:R-:W-:-:S04]  /*14900*/  FADD.FTZ R20, R76, R21 ;  /* 0x000000154c147221 */ /* 0x000fc80000010000 */
[----:B------:R-:W-:-:S03]  /*14910*/  FADD.FTZ R20, R107, R20 ;  /* 0x000000146b147221 */ /* 0x000fc60000010000 */
[----:B---3--:R-:W-:Y:S01]  /*14920*/  HMMA.16816.F32 R36, R40, R48, R36 ;  /* 0x000000302824723c */ /* 0x008fe20000001824 */
[----:B------:R-:W-:Y:S01]  /*14930*/  FADD.FTZ R109, R109, R20 ;  /* 0x000000146d6d7221 */ /* 0x000fe20000010000 */
[--C-:B------:R-:W-:Y:S01]  /*14940*/  FFMA.FTZ R48, R203, UR4, -R217.reuse ;  /* 0x00000004cb307c23 */ /* 0x100fe200080108d9 */
[----:B------:R-:W1:Y:S01]  /*14950*/  LDSM.16.MT88.4 R20, [R223+0x7000] ;  /* 0x00700000df14783b */ /* 0x000e620000004200 */
[----:B------:R-:W-:Y:S01]  /*14960*/  FFMA.FTZ R49, R210, UR4, -R217 ;  /* 0x00000004d2317c23 */ /* 0x000fe200080108d9 */
[----:B------:R-:W-:-:S03]  /*14970*/  FADD.FTZ R112, R112, R109 ;  /* 0x0000006d70707221 */ /* 0x000fc60000010000 */
[----:B------:R-:W-:Y:S01]  /*14980*/  HMMA.16816.F32 R8, R40, R50, R8 ;  /* 0x000000322808723c */ /* 0x000fe20000001808 */
[----:B------:R-:W-:Y:S01]  /*14990*/  FADD.FTZ R73, R73, R112 ;  /* 0x0000007049497221 */ /* 0x000fe20000010000 */
[----:B------:R-:W-:Y:S01]  /*149a0*/  FFMA.FTZ R50, R7, UR4, -R217 ;  /* 0x0000000407327c23 */ /* 0x000fe200080108d9 */
[----:B------:R-:W-:Y:S01]  /*149b0*/  FFMA.FTZ R51, R199, UR4, -R212 ;  /* 0x00000004c7337c23 */ /* 0x000fe200080108d4 */
[----:B------:R-:W-:Y:S01]  /*149c0*/  MUFU.EX2 R48, R48 ;  /* 0x0000003000307308 */ /* 0x000fe20000000800 */
[----:B------:R-:W-:-:S03]  /*149d0*/  FADD.FTZ R74, R74, R73 ;  /* 0x000000494a4a7221 */ /* 0x000fc60000010000 */
[----:B------:R-:W3:Y:S01]  /*149e0*/  MUFU.EX2 R7, R204 ;  /* 0x000000cc00077308 */ /* 0x000ee20000000800 */
[----:B------:R-:W-:Y:S01]  /*149f0*/  FADD.FTZ R79, R79, R74 ;  /* 0x0000004a4f4f7221 */ /* 0x000fe20000010000 */
[----:B--2---:R-:W-:Y:S02]  /*14a00*/  HMMA.16816.F32 R44, R40, R28, R44 ;  /* 0x0000001c282c723c */ /* 0x004fe4000000182c */
[----:B------:R-:W-:Y:S01]  /*14a10*/  MUFU.EX2 R49, R49 ;  /* 0x0000003100317308 */ /* 0x000fe20000000800 */
[----:B------:R-:W-:-:S03]  /*14a20*/  FADD.FTZ R114, R114, R79 ;  /* 0x0000004f72727221 */ /* 0x000fc60000010000 */
[----:B------:R-:W2:Y:S01]  /*14a30*/  MUFU.EX2 R50, R50 ;  /* 0x0000003200327308 */ /* 0x000ea20000000800 */
[----:B------:R-:W-:Y:S01]  /*14a40*/  FADD.FTZ R117, R117, R114 ;  /* 0x0000007275757221 */ /* 0x000fe20000010000 */
[----:B------:R-:W-:Y:S01]  /*14a50*/  HMMA.16816.F32 R32, R40, R30, R32 ;  /* 0x0000001e2820723c */ /* 0x000fe20000001820 */
[----:B------:R4:W5:Y:S01]  /*14a60*/  LDSM.16.MT88.4 R28, [R0+0x11800] ;  /* 0x01180000001c783b */ /* 0x0009620000004200 */
[----:B------:R-:W1:Y:S01]  /*14a70*/  MUFU.EX2 R51, R51 ;  /* 0x0000003300337308 */ /* 0x000e620000000800 */
[----:B------:R-:W-:Y:S01]  /*14a80*/  FADD.FTZ R120, R120, R117 ;  /* 0x0000007578787221 */ /* 0x000fe20000010000 */
[----:B---3--:R-:W-:-:S03]  /*14a90*/  F2FP.F16.F32.PACK_AB R132, R7, R48 ;  /* 0x000000300784723e */ /* 0x008fc600000000ff */
[----:B------:R-:W-:-:S04]  /*14aa0*/  FADD.FTZ R119, R119, R120 ;  /* 0x0000007877777221 */ /* 0x000fc80000010000 */
[----:B------:R-:W-:Y:S01]  /*14ab0*/  FADD.FTZ R122, R122, R119 ;  /* 0x000000777a7a7221 */ /* 0x000fe20000010000 */
[----:B--2---:R-:W-:-:S03]  /*14ac0*/  F2FP.F16.F32.PACK_AB R134, R50, R49 ;  /* 0x000000313286723e */ /* 0x004fc600000000ff */
[----:B------:R-:W-:Y:S01]  /*14ad0*/  FADD.FTZ R125, R125, R122 ;  /* 0x0000007a7d7d7221 */ /* 0x000fe20000010000 */
[----:B-1----:R-:W-:Y:S01]  /*14ae0*/  F2FP.F16.F32.PACK_AB R133, R68, R51 ;  /* 0x000000334485723e */ /* 0x002fe200000000ff */
[----:B------:R-:W-:Y:S02]  /*14af0*/  HMMA.16816.F32 R56, R40, R20, R56 ;  /* 0x000000142838723c */ /* 0x000fe40000001838 */
[----:B------:R-:W-:-:S04]  /*14b00*/  FADD.FTZ R128, R128, R125 ;  /* 0x0000007d80807221 */ /* 0x000fc80000010000 */
[----:B------:R-:W-:Y:S02]  /*14b10*/  FADD.FTZ R127, R127, R128 ;  /* 0x000000807f7f7221 */ /* 0x000fe40000010000 */
[----:B------:R-:W-:Y:S01]  /*14b20*/  HMMA.16816.F32 R12, R40, R22, R12 ;  /* 0x00000016280c723c */ /* 0x000fe2000000180c */
[----:B------:R-:W1:Y:S01]  /*14b30*/  LDSM.16.MT88.4 R20, [R222+0x7800] ;  /* 0x00780000de14783b */ /* 0x000e620000004200 */
[----:B------:R-:W-:-:S03]  /*14b40*/  FADD.FTZ R130, R130, R127 ;  /* 0x0000007f82827221 */ /* 0x000fc60000010000 */
[----:B------:R-:W2:Y:S01]  /*14b50*/  LDSM.16.MT88.4 R220, [R223+0x7800] ;  /* 0x00780000dfdc783b */ /* 0x000ea20000004200 */
        /* <DEDUP_REMOVED lines=10> */
[----:B----4-:R-:W-:Y:S02]  /*14c00*/  FADD.FTZ R0, R154, R151 ;  /* 0x000000979a007221 */ /* 0x010fe40000010000 */
        /* <DEDUP_REMOVED lines=23> */
[-C--:B------:R-:W-:Y:S01]  /*14d80*/  MOV R2, R207.reuse ;  /* 0x000000cf00027202 */ /* 0x080fe20000000f00 */
[----:B------:R-:W-:Y:S01]  /*14d90*/  FADD.FTZ R65, R54, R65 ;  /* 0x0000004136417221 */ /* 0x000fe20000010000 */
[----:B------:R-:W-:Y:S01]  /*14da0*/  FADD.FTZ R0, R66, R67 ;  /* 0x0000004342007221 */ /* 0x000fe20000010000 */
[----:B------:R-:W-:Y:S02]  /*14db0*/  @P1 MOV R2, R207 ;  /* 0x000000cf00021202 */ /* 0x000fe40000000f00 */
[----:B------:R-:W-:Y:S01]  /*14dc0*/  FADD.FTZ R48, R48, R65 ;  /* 0x0000004130307221 */ /* 0x000fe20000010000 */
[----:B------:R-:W-:Y:S01]  /*14dd0*/  FADD.FTZ R0, R69, R0 ;  /* 0x0000000045007221 */ /* 0x000fe20000010000 */
[----:B------:R-:W-:Y:S02]  /*14de0*/  HMMA.16816.F32 R132, R132, R222, R12 ;  /* 0x000000de8484723c */ /* 0x000fe4000000180c */
[----:B------:R-:W-:Y:S01]  /*14df0*/  FADD.FTZ R48, R7, R48 ;  /* 0x0000003007307221 */ /* 0x000fe20000010000 */
[----:B------:R-:W-:Y:S01]  /*14e00*/  FADD.FTZ R51, R51, R0 ;  /* 0x0000000033337221 */ /* 0x000fe20000010000 */
[----:B------:R-:W-:-:S02]  /*14e10*/  MOV R0, R201 ;  /* 0x000000c900007202 */ /* 0x000fc40000000f00 */
[----:B------:R-:W-:Y:S01]  /*14e20*/  FADD.FTZ R49, R49, R48 ;  /* 0x0000003031317221 */ /* 0x000fe20000010000 */
[----:B------:R-:W-:Y:S01]  /*14e30*/  FADD.FTZ R51, R68, R51 ;  /* 0x0000003344337221 */ /* 0x000fe20000010000 */
[----:B------:R-:W-:Y:S02]  /*14e40*/  @P1 MOV R0, R201 ;  /* 0x000000c900001202 */ /* 0x000fe40000000f00 */
[----:B------:R-:W-:Y:S01]  /*14e50*/  FADD.FTZ R251, R50, R49 ;  /* 0x0000003132fb7221 */ /* 0x000fe20000010000 */
[----:B------:R-:W-:-:S04]  /*14e60*/  FADD.FTZ R70, R70, R51 ;  /* 0x0000003346467221 */ /* 0x000fc80000010000 */
[----:B------:R-:W-:Y:S01]  /*14e70*/  FADD.FTZ R250, R71, R70 ;  /* 0x0000004647fa7221 */ /* 0x000fe20000010000 */
[----:B------:R-:W-:Y:S06]  /*14e80*/  BRA.U UP0, `(.L_x_3311) ;  /* 0x0000000100047547 */ /* 0x000fec000b800000 */
.L_x_3303:
[----:B------:R-:W-:-:S12]  /*14e90*/  UIADD3 UR14, UPT, UPT, UR21, -0x1, URZ ;  /* 0xffffffff150e7890 */ /* 0x000fd8000fffe0ff */
.L_x_3311:
        /* <DEDUP_REMOVED lines=9> */
[----:B------:R-:W-:Y:S01]  /*14f30*/  UMOV UR21, 0x400 ;  /* 0x0000040000157882 */ /* 0x000fe20000000000 */
[----:B------:R-:W2:Y:S01]  /*14f40*/  S2UR UR20, SR_CgaCtaId ;  /* 0x00000000001479c3 */ /* 0x000ea20000008800 */
[----:B------:R-:W-:Y:S01]  /*14f50*/  UISETP.NE.AND.EX UP0, UPT, UR13, URZ, UPT, UP0 ;  /* 0x000000ff0d00728c */ /* 0x000fe2000bf05300 */
[----:B------:R-:W-:Y:S01]  /*14f60*/  IMAD.U32 R5, RZ, RZ, UR15 ;  /* 0x0000000fff057e24 */ /* 0x000fe2000f8e00ff */
[----:B------:R-:W-:Y:S01]  /*14f70*/  SEL R3, R3, 0xffffffe0, !P5 ;  /* 0xffffffe003037807 */ /* 0x000fe20006800000 */
[----:B------:R-:W-:Y:S01]  /*14f80*/  IMAD.MOV.U32 R165, RZ, RZ, R2 ;  /* 0x000000ffffa57224 */ /* 0x000fe200078e0002 */
[----:B------:R-:W-:Y:S01]  /*14f90*/  UIADD3 UR14, UPT, UPT, UR14, 0x1, URZ ;  /* 0x000000010e0e7890 */ /* 0x000fe2000fffe0ff */
[----:B------:R-:W-:Y:S01]  /*14fa0*/  IMAD.MOV.U32 R245, RZ, RZ, RZ ;  /* 0x000000fffff57224 */ /* 0x000fe200078e00ff */
[----:B------:R-:W-:Y:S01]  /*14fb0*/  LOP3.LUT R244, R5, 0x80, R6, 0xfe, !PT ;  /* 0x0000008005f47812 */ /* 0x000fe200078efe06 */
[----:B------:R-:W3:Y:S01]  /*14fc0*/  LDCU UR13, c[0x0][0x440] ;  /* 0x00008800ff0d77ac */ /* 0x000ee20008000800 */
[----:B------:R-:W-:Y:S01]  /*14fd0*/  PLOP3.LUT P3, PT, PT, PT, UP0, 0x80, 0x8 ;  /* 0x000000000008781c */ /* 0x000fe20003f6f008 */
[----:B------:R-:W4:Y:S01]  /*14fe0*/  LDCU UR12, c[0x0][0x50c] ;  /* 0x0000a180ff0c77ac */ /* 0x000f220008000800 */
[----:B-1----:R-:W-:Y:S01]  /*14ff0*/  ULEA UR6, UR6, UR10, 0x18 ;  /* 0x0000000a06067291 */ /* 0x002fe2000f8ec0ff */
[----:B------:R-:W1:Y:S05]  /*15000*/  LDCU UR4, c[0x0][0x45c] ;  /* 0x00008b80ff0477ac */ /* 0x000e6a0008000800 */
[----:B------:R-:W-:Y:S01]  /*15010*/  LEA R166, R166, UR6, 0x1 ;  /* 0x00000006a6a67c11 */ /* 0x000fe2000f8e08ff */
[----:B------:R-:W1:Y:S03]  /*15020*/  LDCU.64 UR8, c[0x0][0x3a0] ;  /* 0x00007400ff0877ac */ /* 0x000e660008000a00 */
[----:B------:R-:W-:Y:S01]  /*15030*/  IADD3 R164, PT, PT, R3, R166, RZ ;  /* 0x000000a603a47210 */ /* 0x000fe20007ffe0ff */
[C---:B------:R-:W-:Y:S01]  /*15040*/  VIADD R249, R166.reuse, 0xa040 ;  /* 0x0000a040a6f97836 */ /* 0x040fe20000000000 */
[----:B------:R-:W-:Y:S01]  /*15050*/  IADD3 R248, PT, PT, R166, 0xa000, RZ ;  /* 0x0000a000a6f87810 */ /* 0x000fe20007ffe0ff */
[----:B------:R-:W1:Y:S01]  /*15060*/  LDCU.64 UR10, c[0x0][0x3a8] ;  /* 0x00007500ff0a77ac */ /* 0x000e620008000a00 */
[----:B------:R-:W-:-:S02]  /*15070*/  UIADD3 UR15, UPT, UPT, UR15, 0x100, URZ ;  /* 0x000001000f0f7890 */ /* 0x000fc4000fffe0ff */
[----:B--234-:R-:W-:-:S12]  /*15080*/  ULEA UR6, UR20, UR21, 0x18 ;  /* 0x0000001514067291 */ /* 0x01cfd8000f8ec0ff */
.L_x_3316:
[----:B------:R-:W-:Y:S01]  /*15090*/  @!P3 IADD3 R7, P0, PT, RZ, -R245, RZ ;  /* 0x800000f5ff07b210 */ /* 0x000fe20007f1e0ff */
[----:B------:R-:W2:Y:S01]  /*150a0*/  S2R R237, SR_TID.X ;  /* 0x0000000000ed7919 */ /* 0x000ea20000002100 */
[----:B------:R-:W3:Y:S01]  /*150b0*/  @!P3 LDC R12, c[0x0][0x3c0] ;  /* 0x0000f000ff0cbb82 */ /* 0x000ee20000000800 */
[----:B------:R-:W-:Y:S07]  /*150c0*/  DEPBAR.LE SB0, 0x0 ;  /* 0x000080000000791a */ /* 0x000fee0000000000 */
[----:B------:R-:W4:Y:S08]  /*150d0*/  LDC R15, c[0x0][0x3c4] ;  /* 0x0000f100ff0f7b82 */ /* 0x000f300000000800 */
[----:B------:R-:W-:Y:S01]  /*150e0*/  BAR.SYNC.DEFER_BLOCKING 0x0 ;  /* 0x0000000000007b1d */ /* 0x000fe20000010000 */
[C---:B--2---:R-:W-:Y:S01]  /*150f0*/  LOP3.LUT R5, R237.reuse, 0x38, RZ, 0xc0, !PT ;  /* 0x00000038ed057812 */ /* 0x044fe200078ec0ff */
[----:B---3--:R-:W-:Y:S01]  /*15100*/  @!P3 IMAD.SHL.U32 R6, R12, 0x100, RZ ;  /* 0x000001000c06b824 */ /* 0x008fe200078e00ff */
[----:B------:R-:W-:Y:S01]  /*15110*/  SHF.R.U32.HI R236, RZ, 0x1, R237 ;  /* 0x00000001ffec7819 */ /* 0x000fe200000116ed */
[C---:B------:R-:W-:Y:S02]  /*15120*/  IMAD.SHL.U32 R0, R237.reuse, 0x8, RZ ;  /* 0x00000008ed007824 */ /* 0x040fe400078e00ff */
[----:B------:R-:W-:Y:S02]  /*15130*/  @!P3 IMAD.X R6, RZ, RZ, ~R6, P0 ;  /* 0x000000ffff06b224 */ /* 0x000fe400000e0e06 */
[----:B------:R-:W-:Y:S01]  /*15140*/  IMAD.SHL.U32 R169, R237, 0x40, RZ ;  /* 0x00000040eda97824 */ /* 0x000fe200078e00ff */
[----:B------:R-:W-:Y:S01]  /*15150*/  LOP3.LUT R5, R5, 0x1f8, R0, 0x78, !PT ;  /* 0x000001f805057812 */ /* 0x000fe200078e7800 */
[----:B------:R-:W-:Y:S01]  /*15160*/  IMAD.SHL.U32 R14, R237, 0x20, RZ ;  /* 0x00000020ed0e7824 */ /* 0x000fe200078e00ff */
[----:B------:R-:W-:Y:S02]  /*15170*/  @!P3 SHF.R.S64 R7, R7, 0x1f, R6 ;  /* 0x0000001f0707b819 */ /* 0x000fe40000001006 */
[----:B------:R-:W-:Y:S02]  /*15180*/  LOP3.LUT R4, R0, 0x38, RZ, 0xc0, !PT ;  /* 0x0000003800047812 */ /* 0x000fe400078ec0ff */
[----:B------:R-:W-:Y:S01]  /*15190*/  LOP3.LUT R252, R5, 0x1e00, R0, 0xf8, !PT ;  /* 0x00001e0005fc7812 */ /* 0x000fe200078ef800 */
[----:B------:R-:W-:Y:S01]  /*151a0*/  IMAD.MOV.U32 R5, RZ, RZ, R242 ;  /* 0x000000ffff057224 */ /* 0x000fe200078e00f2 */
[----:B------:R-:W-:Y:S02]  /*151b0*/  LOP3.LUT R3, R169, 0x1c0, RZ, 0xc0, !PT ;  /* 0x000001c0a9037812 */ /* 0x000fe400078ec0ff */
[----:B------:R-:W-:Y:S02]  /*151c0*/  @!P3 IADD3 R242, P0, PT, R242, R7, RZ ;  /* 0x00000007f2f2b210 */ /* 0x000fe40007f1e0ff */
[C---:B------:R-:W-:Y:S02]  /*151d0*/  ISETP.GE.AND P2, PT, R4.reuse, UR13, PT ;  /* 0x0000000d04007c0c */ /* 0x040fe4000bf46270 */
[----:B------:R-:W-:Y:S01]  /*151e0*/  ISETP.GE.AND P1, PT, R4, UR13, PT ;  /* 0x0000000d04007c0c */ /* 0x000fe2000bf26270 */
[----:B------:R-:W-:Y:S01]  /*151f0*/  IMAD.MOV.U32 R4, RZ, RZ, R243 ;  /* 0x000000ffff047224 */ /* 0x000fe200078e00f3 */
[----:B------:R-:W-:Y:S02]  /*15200*/  LOP3.LUT R2, R3, 0x38, R0, 0xf8, !PT ;  /* 0x0000003803027812 */ /* 0x000fe400078ef800 */
[----:B------:R-:W-:Y:S01]  /*15210*/  @!P3 LEA.HI.X.SX32 R243, R6, R243, 0x1, P0 ;  /* 0x000000f306f3b211 */ /* 0x000fe200000f0eff */
[----:B----4-:R-:W-:Y:S08]  /*15220*/  @!P3 BRA `(.L_x_3313) ;  /* 0x0000000000f8b947 */ /* 0x010ff00003800000 */
[----:B------:R-:W2:Y:S01]  /*15230*/  LDC R0, c[0x0][0x4f0] ;  /* 0x00013c00ff007b82 */ /* 0x000ea20000000800 */
[----:B------:R-:W-:Y:S01]  /*15240*/  UIADD3 UR20, UPT, UPT, UR15, -0x100, URZ ;  /* 0xffffff000f147890 */ /* 0x000fe2000fffe0ff */
[----:B------:R-:W-:Y:S06]  /*15250*/  IABS R9, UR15 ;  /* 0x0000000f00097c13 */ /* 0x000fec0008000000 */
[----:B------:R-:W3:Y:S01]  /*15260*/  LDC.64 R12, c[0x0][0x3c0] ;  /* 0x0000f000ff0c7b82 */ /* 0x000ee20000000a00 */
        /* <DEDUP_REMOVED lines=42> */
[----:B------:R-:W2:Y:S02]  /*15510*/  LDG.E R3, desc[UR18][R16.64] ;  /* 0x0000001210037981 */ /* 0x000ea4000c1e1900 */
[----:B------:R-:W-:Y:S02]  /*15520*/  IMAD R7, R7, R0, -0x100 ;  /* 0xffffff0007077424 */ /* 0x000fe400078e0200 */
[----:B------:R-:W2:Y:S03]  /*15530*/  LDG.E R6, desc[UR18][R18.64] ;  /* 0x0000001212067981 */ /* 0x000ea6000c1e1900 */
[----:B------:R-:W-:Y:S05]  /*15540*/  SHF.R.S32.HI R9, RZ, 0x1f, R7 ;  /* 0x0000001fff097819 */ /* 0x000fea0000011407 */
[-C--:B---3--:R-:W-:Y:S02]  /*15550*/  IMAD R0, R9, R12.reuse, RZ ;  /* 0x0000000c09007224 */ /* 0x088fe400078e02ff */
[C---:B------:R-:W-:Y:S04]  /*15560*/  IMAD.WIDE.U32 R8, R7.reuse, R12, RZ ;  /* 0x0000000c07087225 */ /* 0x040fe800078e00ff */
[----:B------:R-:W-:Y:S05]  /*15570*/  IMAD R0, R7, R13, R0 ;  /* 0x0000000d07007224 */ /* 0x000fea00078e0200 */
[----:B------:R-:W-:Y:S01]  /*15580*/  IADD3 R9, PT, PT, R9, R0, RZ ;  /* 0x0000000009097210 */ /* 0x000fe20007ffe0ff */
[----:B--2---:R-:W-:Y:S04]  /*15590*/  IMAD.IADD R3, R6, 0x1, -R3 ;  /* 0x0000000106037824 */ /* 0x004fe800078e0a03 */
[C---:B-1----:R-:W-:Y:S01]  /*155a0*/  IMAD.WIDE.U32 R8, R3.reuse, UR10, R8 ;  /* 0x0000000a03087c25 */ /* 0x042fe2000f8e0008 */
[----:B------:R-:W-:Y:S02]  /*155b0*/  SHF.R.S32.HI R6, RZ, 0x1f, R3 ;  /* 0x0000001fff067819 */ /* 0x000fe40000011403 */
[----:B------:R-:W-:Y:S03]  /*155c0*/  LEA R242, P0, R8, R5, 0x1 ;  /* 0x0000000508f27211 */ /* 0x000fe600078008ff */
[----:B------:R-:W-:Y:S04]  /*155d0*/  IMAD R6, R6, UR10, RZ ;  /* 0x0000000a06067c24 */ /* 0x000fe8000f8e02ff */
[----:B------:R-:W-:Y:S04]  /*155e0*/  IMAD R6, R3, UR11, R6 ;  /* 0x0000000b03067c24 */ /* 0x000fe8000f8e0206 */
[----:B------:R-:W-:Y:S05]  /*155f0*/  IMAD.IADD R243, R9, 0x1, R6 ;  /* 0x0000000109f37824 */ /* 0x000fea00078e0206 */
[----:B------:R-:W-:Y:S07]  /*15600*/  LEA.HI.X R243, R8, R4, R243, 0x1, P0 ;  /* 0x0000000408f37211 */ /* 0x000fee00000f0cf3 */
.L_x_3313:
        /* <DEDUP_REMOVED lines=73> */
[C---:B--2---:R-:W-:Y:S01]  /*15aa0*/  @!P1 IMAD.WIDE.U32 R18, R12.reuse, 0x1a0, R18 ;  /* 0x000001a00c129825 */ /* 0x044fe200078e0012 */
        /* <DEDUP_REMOVED lines=28> */
[----:B------:R-:W-:Y:S01]  /*15c70*/  IADD3 R2, PT, PT, R212, UR6, RZ ;  /* 0x00000006d4027c10 */ /* 0x000fe2000fffe0ff */
[----:B------:R-:W-:Y:S01]  /*15c80*/  @P1 STS.128 [R252+0xd000], RZ ;  /* 0x00d000fffc001388 */ /* 0x000fe20000000c00 */
[----:B------:R-:W-:Y:S02]  /*15c90*/  MOV R239, 0x20 ;  /* 0x0000002000ef7802 */ /* 0x000fe40000000f00 */
[----:B------:R-:W-:Y:S04]  /*15ca0*/  LOP3.LUT P0, RZ, R237, 0x2, RZ, 0xc0, !PT ;  /* 0x00000002edff7812 */ /* 0x000fe8000780c0ff */
[----:B------:R-:W-:Y:S01]  /*15cb0*/  SEL R239, R239, 0xffffffe0, !P0 ;  /* 0xffffffe0efef7807 */ /* 0x000fe20004000000 */
[----:B------:R-:W-:Y:S01]  /*15cc0*/  @!PT LDS RZ, [RZ] ;  /* 0x00000000fffff984 */ /* 0x000fe20000000800 */
[----:B------:R-:W-:Y:S01]  /*15cd0*/  @!PT LDS RZ, [RZ] ;  /* 0x00000000fffff984 */ /* 0x000fe20000000800 */
[----:B------:R-:W-:Y:S01]  /*15ce0*/  @!PT LDS RZ, [RZ] ;  /* 0x00000000fffff984 */ /* 0x000fe20000000800 */
[----:B------:R-:W-:Y:S01]  /*15cf0*/  @!P1 LDGSTS.E.BYPASS.LTC128B.128 [R252+0xd000], desc[UR18][R38.64] ;  /* 0x0d00000026fc9fae */ /* 0x000fe2000b981a12 */
[----:B------:R-:W-:Y:S02]  /*15d00*/  LOP3.LUT P0, RZ, R237, 0x4, RZ, 0xc0, !PT ;  /* 0x00000004edff7812 */ /* 0x000fe4000780c0ff */
[-C--:B------:R-:W-:Y:S05]  /*15d10*/  IADD3 R3, PT, PT, R239, R2.reuse, RZ ;  /* 0x00000002ef037210 */ /* 0x080fea0007ffe0ff */
        /* <DEDUP_REMOVED lines=46> */
[----:B------:R-:W4:Y:S08]  /*16000*/  LDSM.16.M88.4 R172, [R212+UR6+0x2000] ;  /* 0x00200006d4ac783b */ /* 0x000f300008000200 */
[----:B------:R-:W5:Y:S08]  /*16010*/  LDSM.16.M88.4 R176, [R212+UR6+0x2800] ;  /* 0x00280006d4b0783b */ /* 0x000f700008000200 */
[----:B------:R-:W1:Y:S08]  /*16020*/  LDSM.16.M88.4 R180, [R212+UR6+0x3000] ;  /* 0x00300006d4b4783b */ /* 0x000e700008000200 */
[----:B------:R-:W3:Y:S08]  /*16030*/  LDSM.16.M88.4 R184, [R212+UR6+0x3800] ;  /* 0x00380006d4b8783b */ /* 0x000ef00008000200 */
        /* <DEDUP_REMOVED lines=10> */
[----:B------:R-:W0:Y:S08]  /*160e0*/  LDGDEPBAR ;  /* 0x00000000000079af */ /* 0x000e300000000000 */
[----:B------:R-:W3:Y:S08]  /*160f0*/  LDSM.16.M88.4 R120, [R212+UR6+0x9000] ;  /* 0x00900006d478783b */ /* 0x000ef00008000200 */
[----:B------:R-:W3:Y:S01]  /*16100*/  LDSM.16.M88.4 R128, [R212+UR6+0x9800] ;  /* 0x00980006d480783b */ /* 0x000ee20008000200 */
[C---:B----4-:R-:W-:Y:S03]  /*16110*/  HMMA.16816.F32 R4, R168.reuse, R172, RZ ;  /* 0x000000aca804723c */ /* 0x050fe600000018ff */
[----:B------:R-:W-:Y:S05]  /*16120*/  IADD3 R172, PT, PT, R0, R239, RZ ;  /* 0x000000ef00ac7210 */ /* 0x000fea0007ffe0ff */
[C---:B------:R-:W-:Y:S01]  /*16130*/  HMMA.16816.F32 R8, R168.reuse, R174, RZ ;  /* 0x000000aea808723c */ /* 0x040fe200000018ff */
[----:B------:R-:W-:Y:S07]  /*16140*/  LDSM.16.M88.4 R172, [R172] ;  /* 0x00000000acac783b */ /* 0x000fee0000000200 */
[C---:B-----5:R-:W-:Y:S08]  /*16150*/  HMMA.16816.F32 R12, R168.reuse, R176, RZ ;  /* 0x000000b0a80c723c */ /* 0x060ff000000018ff */
[C---:B--2---:R-:W-:Y:S01]  /*16160*/  HMMA.16816.F32 R16, R168.reuse, R178, RZ ;  /* 0x000000b2a810723c */ /* 0x044fe200000018ff */
[----:B------:R-:W2:Y:S07]  /*16170*/  LDSM.16.M88.4 R176, [R3+0x2000] ;  /* 0x0020000003b0783b */ /* 0x000eae0000000200 */
[C---:B-1----:R-:W-:Y:S08]  /*16180*/  HMMA.16816.F32 R20, R168.reuse, R180, RZ ;  /* 0x000000b4a814723c */ /* 0x042ff000000018ff */
[C---:B------:R-:W-:Y:S01]  /*16190*/  HMMA.16816.F32 R24, R168.reuse, R182, RZ ;  /* 0x000000b6a818723c */ /* 0x040fe200000018ff */
[----:B------:R-:W1:Y:S07]  /*161a0*/  LDSM.16.M88.4 R180, [R3+0x2800] ;  /* 0x0028000003b4783b */ /* 0x000e6e0000000200 */
[C---:B---3--:R-:W-:Y:S08]  /*161b0*/  HMMA.16816.F32 R28, R168.reuse, R184, RZ ;  /* 0x000000b8a81c723c */ /* 0x048ff000000018ff */
[C---:B------:R-:W-:Y:S01]  /*161c0*/  HMMA.16816.F32 R32, R168.reuse, R186, RZ ;  /* 0x000000baa820723c */ /* 0x040fe200000018ff */
[----:B------:R-:W3:Y:S07]  /*161d0*/  LDSM.16.M88.4 R184, [R3+0x3000] ;  /* 0x0030000003b8783b */ /* 0x000eee0000000200 */
[C---:B------:R-:W-:Y:S08]  /*161e0*/  HMMA.16816.F32 R36, R168.reuse, R188, RZ ;  /* 0x000000bca824723c */ /* 0x040ff000000018ff */
[C---:B------:R-:W-:Y:S01]  /*161f0*/  HMMA.16816.F32 R40, R168.reuse, R190, RZ ;  /* 0x000000bea828723c */ /* 0x040fe200000018ff */
[----:B------:R-:W4:Y:S07]  /*16200*/  LDSM.16.M88.4 R188, [R3+0x3800] ;  /* 0x0038000003bc783b */ /* 0x000f2e0000000200 */
[C---:B------:R-:W-:Y:S08]  /*16210*/  HMMA.16816.F32 R44, R168.reuse, R192, RZ ;  /* 0x000000c0a82c723c */ /* 0x040ff000000018ff */
[C---:B------:R-:W-:Y:S01]  /*16220*/  HMMA.16816.F32 R48, R168.reuse, R194, RZ ;  /* 0x000000c2a830723c */ /* 0x040fe200000018ff */
[----:B------:R-:W5:Y:S07]  /*16230*/  LDSM.16.M88.4 R192, [R3+0x4000] ;  /* 0x0040000003c0783b */ /* 0x000f6e0000000200 */
        /* <DEDUP_REMOVED lines=36> */
[C---:B-----5:R-:W-:Y:S01]  /*16480*/  HMMA.16816.F32 R36, R172.reuse, R192, R36 ;  /* 0x000000c0ac24723c */ /* 0x060fe20000001824 */
[----:B------:R-:W-:Y:S07]  /*16490*/  MOV R192, 0x40 ;  /* 0x0000004000c07802 */ /* 0x000fee0000000f00 */
[C---:B------:R-:W-:Y:S08]  /*164a0*/  HMMA.16816.F32 R40, R172.reuse, R194, R40 ;  /* 0x000000c2ac28723c */ /* 0x040ff00000001828 */
[C---:B------:R-:W-:Y:S03]  /*164b0*/  HMMA.16816.F32 R44, R172.reuse, R196, R44 ;  /* 0x000000c4ac2c723c */ /* 0x040fe6000000182c */
[----:B------:R-:W-:Y:S02]  /*164c0*/  SEL R197, R192, 0xffffffc0, !P0 ;  /* 0xffffffc0c0c57807 */ /* 0x000fe40004000000 */
[----:B------:R-:W5:Y:S02]  /*164d0*/  LDSM.16.M88.4 R192, [R3+0x8800] ;  /* 0x0088000003c0783b */ /* 0x000f640000000200 */
[----:B------:R-:W-:Y:S01]  /*164e0*/  IADD3 R0, PT, PT, R0, R197, RZ ;  /* 0x000000c500007210 */ /* 0x000fe20007ffe0ff */
        /* <DEDUP_REMOVED lines=12> */
[C---:B------:R-:W-:Y:S05]  /*165b0*/  HMMA.16816.F32 R68, R172.reuse, R168, R68 ;  /* 0x000000a8ac44723c */ /* 0x040fea0000001844 */
[----:B------:R-:W-:Y:S03]  /*165c0*/  LDSM.16.M88.4 R216, [R2+0x8800] ;  /* 0x0088000002d8783b */ /* 0x000fe60000000200 */
[C---:B------:R-:W-:Y:S05]  /*165d0*/  HMMA.16816.F32 R72, R172.reuse, R170, R72 ;  /* 0x000000aaac48723c */ /* 0x040fea0000001848 */
[----:B------:R-:W5:Y:S03]  /*165e0*/  LDSM.16.M88.4 R168, [R2+0x3000] ;  /* 0x0030000002a8783b */ /* 0x000f660000000200 */
[C---:B--2---:R-:W-:Y:S03]  /*165f0*/  HMMA.16816.F32 R76, R172.reuse, R176, R76 ;  /* 0x000000b0ac4c723c */ /* 0x044fe6000000184c */
[----:B-1----:R-:W-:Y:S02]  /*16600*/  IADD3 R0, PT, PT, R239, R2, RZ ;  /* 0x00000002ef007210 */ /* 0x002fe40007ffe0ff */
[----:B------:R-:W-:Y:S03]  /*16610*/  LDSM.16.M88.4 R220, [R2+0x9000] ;  /* 0x0090000002dc783b */ /* 0x000fe60000000200 */
[C---:B------:R-:W-:Y:S05]  /*16620*/  HMMA.16816.F32 R80, R172.reuse, R178, R80 ;  /* 0x000000b2ac50723c */ /* 0x040fea0000001850 */
[----:B------:R-:W-:Y:S03]  /*16630*/  LDSM.16.M88.4 R176, [R2+0x4000] ;  /* 0x0040000002b0783b */ /* 0x000fe60000000200 */
[C---:B------:R-:W-:Y:S05]  /*16640*/  HMMA.16816.F32 R84, R172.reuse, R180, R84 ;  /* 0x000000b4ac54723c */ /* 0x040fea0000001854 */
[----:B------:R-:W-:Y:S03]  /*16650*/  LDSM.16.M88.4 R224, [R2+0x9800] ;  /* 0x0098000002e0783b */ /* 0x000fe60000000200 */
[C---:B------:R-:W-:Y:S05]  /*16660*/  HMMA.16816.F32 R88, R172.reuse, R182, R88 ;  /* 0x000000b6ac58723c */ /* 0x040fea0000001858 */
[----:B------:R-:W-:Y:S03]  /*16670*/  LDSM.16.M88.4 R180, [R2+0x4800] ;  /* 0x0048000002b4783b */ /* 0x000fe60000000200 */
[C---:B---3--:R-:W-:Y:S05]  /*16680*/  HMMA.16816.F32 R92, R172.reuse, R184, R92 ;  /* 0x000000b8ac5c723c */ /* 0x048fea000000185c */
[----:B------:R-:W-:Y:S03]  /*16690*/  LDSM.16.M88.4 R228, [R228] ;  /* 0x00000000e4e4783b */ /* 0x000fe60000000200 */
[C---:B------:R-:W-:Y:S05]  /*166a0*/  HMMA.16816.F32 R96, R172.reuse, R186, R96 ;  /* 0x000000baac60723c */ /* 0x040fea0000001860 */
[----:B------:R-:W-:Y:S03]  /*166b0*/  LDSM.16.M88.4 R184, [R2+0x5000] ;  /* 0x0050000002b8783b */ /* 0x000fe60000000200 */
[C---:B----4-:R-:W-:Y:S05]  /*166c0*/  HMMA.16816.F32 R100, R172.reuse, R188, R100 ;  /* 0x000000bcac64723c */ /* 0x050fea0000001864 */
[----:B------:R-:W-:Y:S03]  /*166d0*/  LDSM.16.M88.4 R232, [R0+0x2000] ;  /* 0x0020000000e8783b */ /* 0x000fe60000000200 */
[C---:B------:R-:W-:Y:S05]  /*166e0*/  HMMA.16816.F32 R104, R172.reuse, R190, R104 ;  /* 0x000000beac68723c */ /* 0x040fea0000001868 */
[----:B------:R-:W-:Y:S03]  /*166f0*/  LDSM.16.M88.4 R188, [R2+0x5800] ;  /* 0x0058000002bc783b */ /* 0x000fe60000000200 */
        /* <DEDUP_REMOVED lines=48> */
[C---:B-----5:R-:W-:Y:S03]  /*16a00*/  HMMA.16816.F32 R12, R228.reuse, R168, R12 ;  /* 0x000000a8e40c723c */ /* 0x060fe6000000180c */
[----:B------:R-:W-:Y:S01]  /*16a10*/  FMUL.FTZ R224, R7, UR12 ;  /* 0x0000000c07e07c20 */ /* 0x000fe20008410000 */
[----:B------:R-:W-:Y:S01]  /*16a20*/  FMUL.FTZ R223, R6, UR12 ;  /* 0x0000000c06df7c20 */ /* 0x000fe20008410000 */
[----:B------:R-:W-:Y:S01]  /*16a30*/  FMUL.FTZ R222, R5, UR12 ;  /* 0x0000000c05de7c20 */ /* 0x000fe20008410000 */
[----:B------:R-:W-:Y:S02]  /*16a40*/  FMUL.FTZ R220, R4, UR12 ;  /* 0x0000000c04dc7c20 */ /* 0x000fe40008410000 */
[C---:B------:R-:W-:Y:S01]  /*16a50*/  HMMA.16816.F32 R16, R228.reuse, R170, R16 ;  /* 0x000000aae410723c */ /* 0x040fe20000001810 */
[----:B------:R-:W2:Y:S02]  /*16a60*/  MUFU.TANH R224, R224 ;  /* 0x000000e000e07308 */ /* 0x000ea40000002400 */
[----:B------:R-:W-:Y:S01]  /*16a70*/  FMUL.FTZ R226, R9, UR12 ;  /* 0x0000000c09e27c20 */ /* 0x000fe20008410000 */
[----:B------:R-:W-:Y:S01]  /*16a80*/  FMUL.FTZ R227, R10, UR12 ;  /* 0x0000000c0ae37c20 */ /* 0x000fe20008410000 */
[----:B------:R-:W-:Y:S01]  /*16a90*/  FMUL.FTZ R232, R11, UR12 ;  /* 0x0000000c0be87c20 */ /* 0x000fe20008410000 */
[----:B------:R-:W-:Y:S02]  /*16aa0*/  FMUL.FTZ R225, R8, UR12 ;  /* 0x0000000c08e17c20 */ /* 0x000fe40008410000 */
[C---:B-1----:R-:W-:Y:S03]  /*16ab0*/  HMMA.16816.F32 R20, R228.reuse, R172, R20 ;  /* 0x000000ace414723c */ /* 0x042fe60000001814 */
[----:B------:R-:W1:Y:S01]  /*16ac0*/  MUFU.TANH R220, R220 ;  /* 0x000000dc00dc7308 */ /* 0x000e620000002400 */
[----:B------:R-:W-:Y:S01]  /*16ad0*/  FMUL.FTZ R233, R12, UR12 ;  /* 0x0000000c0ce97c20 */ /* 0x000fe20008410000 */
[----:B------:R-:W-:Y:S01]  /*16ae0*/  FMUL.FTZ R234, R13, UR12 ;  /* 0x0000000c0dea7c20 */ /* 0x000fe20008410000 */
[----:B------:R-:W-:Y:S01]  /*16af0*/  FMUL.FTZ R235, R14, UR12 ;  /* 0x0000000c0eeb7c20 */ /* 0x000fe20008410000 */
[----:B------:R-:W-:Y:S02]  /*16b00*/  FMUL.FTZ R213, R15, UR12 ;  /* 0x0000000c0fd57c20 */ /* 0x000fe40008410000 */
[----:B------:R-:W3:Y:S04]  /*16b10*/  LDSM.16.M88.4 R12, [R0+0x3800] ;  /* 0x00380000000c783b */ /* 0x000ee80000000200 */
[----:B------:R-:W4:Y:S01]  /*16b20*/  MUFU.TANH R222, R222 ;  /* 0x000000de00de7308 */ /* 0x000f220000002400 */
[C---:B------:R-:W-:Y:S03]  /*16b30*/  HMMA.16816.F32 R24, R228.reuse, R174, R24 ;  /* 0x000000aee418723c */ /* 0x040fe60000001818 */
[----:B------:R-:W-:Y:S01]  /*16b40*/  FMUL.FTZ R17, R17, UR12 ;  /* 0x0000000c11117c20 */ /* 0x000fe20008410000 */
        /* <DEDUP_REMOVED lines=13> */
[----:B------:R2:W1:Y:S01]  /*16c20*/  MUFU.TANH R6, R3 ;  /* 0x0000000300067308 */ /* 0x0004620000002400 */
[C---:B---3--:R-:W-:Y:S09]  /*16c30*/  HMMA.16816.F32 R28, R228.reuse, R12, R28 ;  /* 0x0000000ce41c723c */ /* 0x048ff2000000181c */
[----:B------:R3:W1:Y:S01]  /*16c40*/  MUFU.TANH R5, R213 ;  /* 0x000000d500057308 */ /* 0x0006620000002400 */
[----:B-----5:R-:W5:Y:S01]  /*16c50*/  LDSM.16.M88.4 R16, [R0+0x4000] ;  /* 0x004000000010783b */ /* 0x020f620000000200 */
[C---:B------:R-:W-:Y:S08]  /*16c60*/  HMMA.16816.F32 R32, R228.reuse, R14, R32 ;  /* 0x0000000ee420723c */ /* 0x040ff00000001820 */
[----:B------:R-:W1:Y:S01]  /*16c70*/  MUFU.TANH R223, R223 ;  /* 0x000000df00df7308 */ /* 0x000e620000002400 */
[----:B------:R-:W4:Y:S09]  /*16c80*/  LDSM.16.M88.4 R12, [R0+0x4800] ;  /* 0x00480000000c783b */ /* 0x000f320000000200 */
[----:B------:R-:W1:Y:S01]  /*16c90*/  MUFU.TANH R225, R225 ;  /* 0x000000e100e17308 */ /* 0x000e620000002400 */
[----:B--2---:R-:W-:Y:S01]  /*16ca0*/  FMUL.FTZ R3, R28, UR12 ;  /* 0x0000000c1c037c20 */ /* 0x004fe20008410000 */
[----:B---3--:R-:W-:Y:S01]  /*16cb0*/  FMUL.FTZ R213, R24, UR12 ;  /* 0x0000000c18d57c20 */ /* 0x008fe20008410000 */
[----:B------:R-:W-:Y:S01]  /*16cc0*/  FMUL.FTZ R31, R31, UR12 ;  /* 0x0000000c1f1f7c20 */ /* 0x000fe20008410000 */
[----:B------:R-:W-:Y:S01]  /*16cd0*/  FMUL.FTZ R28, R29, UR12 ;  /* 0x0000000c1d1c7c20 */ /* 0x000fe20008410000 */
[----:B------:R-:W-:Y:S05]  /*16ce0*/  FMUL.FTZ R221, R30, UR12 ;  /* 0x0000000c1edd7c20 */ /* 0x000fea0008410000 */
[----:B------:R2:W3:Y:S01]  /*16cf0*/  MUFU.TANH R11, R3 ;  /* 0x00000003000b7308 */ /* 0x0004e20000002400 */
[----:B------:R-:W-:Y:S01]  /*16d00*/  FMUL.FTZ R218, R32, UR12 ;  /* 0x0000000c20da7c20 */ /* 0x000fe20008410000 */
[----:B------:R-:W-:Y:S01]  /*16d10*/  FMUL.FTZ R30, R34, UR12 ;  /* 0x0000000c221e7c20 */ /* 0x000fe20008410000 */
[----:B------:R-:W-:Y:S01]  /*16d20*/  FMUL.FTZ R29, R35, UR12 ;  /* 0x0000000c231d7c20 */ /* 0x000fe20008410000 */
[----:B------:R-:W-:Y:S06]  /*16d30*/  FMUL.FTZ R33, R33, UR12 ;  /* 0x0000000c21217c20 */ /* 0x000fec0008410000 */
[----:B------:R-:W1:Y:S10]  /*16d40*/  MUFU.TANH R24, R213 ;  /* 0x000000d500187308 */ /* 0x000e740000002400 */
        /* <DEDUP_REMOVED lines=13> */
[----:B------:R-:W3:Y:S02]  /*16e20*/  LDSM.16.M88.4 R12, [R0+0x5800] ;  /* 0x00580000000c783b */ /* 0x000ee40000000200 */
[----:B--2---:R-:W-:Y:S01]  /*16e30*/  FMUL.FTZ R3, R40, UR12 ;  /* 0x0000000c28037c20 */ /* 0x004fe20008410000 */
[----:B------:R-:W-:Y:S01]  /*16e40*/  FMUL.FTZ R41, R41, UR12 ;  /* 0x0000000c29297c20 */ /* 0x000fe20008410000 */
[----:B------:R-:W-:Y:S03]  /*16e50*/  FMUL.FTZ R42, R42, UR12 ;  /* 0x0000000c2a2a7c20 */ /* 0x000fe60008410000 */
[----:B------:R-:W2:Y:S01]  /*16e60*/  MUFU.TANH R215, R39 ;  /* 0x0000002700d77308 */ /* 0x000ea20000002400 */
        /* <DEDUP_REMOVED lines=9> */
[----:B------:R-:W2:Y:S01]  /*16f00*/  MUFU.TANH R206, R44 ;  /* 0x0000002c00ce7308 */ /* 0x000ea20000002400 */
[C---:B-----5:R-:W-:Y:S09]  /*16f10*/  HMMA.16816.F32 R52, R228.reuse, R16, R52 ;  /* 0x00000010e434723c */ /* 0x060ff20000001834 */
[----:B------:R-:W2:Y:S01]  /*16f20*/  MUFU.TANH R204, R45 ;  /* 0x0000002d00cc7308 */ /* 0x000ea20000002400 */
[----:B-1----:R-:W-:Y:S01]  /*16f30*/  FMUL.FTZ R3, R48, UR12 ;  /* 0x0000000c30037c20 */ /* 0x002fe20008410000 */
[C---:B------:R-:W-:Y:S01]  /*16f40*/  HMMA.16816.F32 R56, R228.reuse, R18, R56 ;  /* 0x00000012e438723c */ /* 0x040fe20000001838 */
[----:B------:R-:W1:Y:S07]  /*16f50*/  LDSM.16.M88.4 R16, [R0+0x6000] ;  /* 0x006000000010783b */ /* 0x000e6e0000000200 */
[----:B------:R5:W1:Y:S01]  /*16f60*/  MUFU.TANH R202, R3 ;  /* 0x0000000300ca7308 */ /* 0x000a620000002400 */
        /* <DEDUP_REMOVED lines=12> */
[----:B-----5:R-:W-:Y:S01]  /*17030*/  FMUL.FTZ R3, R56, UR12 ;  /* 0x0000000c38037c20 */ /* 0x020fe20008410000 */
[----:B------:R-:W-:Y:S01]  /*17040*/  FMUL.FTZ R60, R60, UR12 ;  /* 0x0000000c3c3c7c20 */ /* 0x000fe20008410000 */
[----:B------:R-:W-:Y:S06]  /*17050*/  FMUL.FTZ R61, R61, UR12 ;  /* 0x0000000c3d3d7c20 */ /* 0x000fec0008410000 */
[----:B------:R5:W2:Y:S01]  /*17060*/  MUFU.TANH R196, R3 ;  /* 0x0000000300c47308 */ /* 0x000aa20000002400 */
[----:B------:R-:W-:Y:S01]  /*17070*/  FMUL.FTZ R62, R62, UR12 ;  /* 0x0000000c3e3e7c20 */ /* 0x000fe20008410000 */
[----:B------:R-:W-:Y:S01]  /*17080*/  FMUL.FTZ R63, R63, UR12 ;  /* 0x0000000c3f3f7c20 */ /* 0x000fe20008410000 */
[----:B------:R-:W-:Y:S01]  /*17090*/  FMUL.FTZ R65, R65, UR12 ;  /* 0x0000000c41417c20 */ /* 0x000fe20008410000 */
[----:B------:R-:W-:Y:S06]  /*170a0*/  FMUL.FTZ R66, R66, UR12 ;  /* 0x0000000c42427c20 */ /* 0x000fec0008410000 */
[----:B------:R-:W2:Y:S01]  /*170b0*/  MUFU.TANH R200, R49 ;  /* 0x0000003100c87308 */ /* 0x000ea20000002400 */
[----:B------:R-:W-:Y:S01]  /*170c0*/  FMUL.FTZ R67, R67, UR12 ;  /* 0x0000000c43437c20 */ /* 0x000fe20008410000 */
[C---:B-1----:R-:W-:Y:S08]  /*170d0*/  HMMA.16816.F32 R68, R228.reuse, R16, R68 ;  /* 0x00000010e444723c */ /* 0x042ff00000001844 */
[----:B------:R-:W1:Y:S01]  /*170e0*/  MUFU.TANH R203, R51 ;  /* 0x0000003300cb7308 */ /* 0x000e620000002400 */
[----:B-----5:R-:W-:Y:S01]  /*170f0*/  FMUL.FTZ R3, R64, UR12 ;  /* 0x0000000c40037c20 */ /* 0x020fe20008410000 */
[C---:B------:R-:W-:Y:S01]  /*17100*/  HMMA.16816.F32 R72, R228.reuse, R18, R72 ;  /* 0x00000012e448723c */ /* 0x040fe20000001848 */
[----:B------:R-:W5:Y:S07]  /*17110*/  LDSM.16.M88.4 R16, [R0+0x7000] ;  /* 0x007000000010783b */ /* 0x000f6e0000000200 */
[----:B------:R3:W1:Y:S01]  /*17120*/  MUFU.TANH R186, R3 ;  /* 0x0000000300ba7308 */ /* 0x0006620000002400 */
        /* <DEDUP_REMOVED lines=11> */
[----:B---3--:R-:W-:Y:S01]  /*171e0*/  FMUL.FTZ R3, R72, UR12 ;  /* 0x0000000c48037c20 */ /* 0x008fe20008410000 */
        /* <DEDUP_REMOVED lines=12> */
[----:B---3--:R-:W-:Y:S01]  /*172b0*/  FMUL.FTZ R3, R80, UR12 ;  /* 0x0000000c50037c20 */ /* 0x008fe20008410000 */
        /* <DEDUP_REMOVED lines=20> */
[----:B------:R2:W1:Y:S01]  /*17400*/  MUFU.TANH R198, R52 ;  /* 0x0000003400c67308 */ /* 0x0004620000002400 */
[----:B------:R-:W-:Y:S01]  /*17410*/  FMUL.FTZ R54, R96, UR12 ;  /* 0x0000000c60367c20 */ /* 0x000fe20008410000 */
[----:B------:R-:W-:Y:S01]  /*17420*/  FMUL.FTZ R56, R98, UR12 ;  /* 0x0000000c62387c20 */ /* 0x000fe20008410000 */
[C---:B---3--:R-:W-:Y:S07]  /*17430*/  HMMA.16816.F32 R100, R228.reuse, R16, R100 ;  /* 0x00000010e464723c */ /* 0x048fee0000001864 */
[----:B------:R3:W1:Y:S01]  /*17440*/  MUFU.TANH R199, R55 ;  /* 0x0000003700c77308 */ /* 0x0006620000002400 */
[----:B----4-:R-:W-:Y:S01]  /*17450*/  FMUL.FTZ R50, R95, UR12 ;  /* 0x0000000c5f327c20 */ /* 0x010fe20008410000 */
[C---:B------:R-:W-:Y:S01]  /*17460*/  HMMA.16816.F32 R104, R228.reuse, R18, R104 ;  /* 0x00000012e468723c */ /* 0x040fe20000001868 */
[----:B------:R-:W4:Y:S07]  /*17470*/  LDSM.16.M88.4 R16, [R0+0x9000] ;  /* 0x009000000010783b */ /* 0x000f2e0000000200 */
[----:B------:R-:W1:Y:S01]  /*17480*/  MUFU.TANH R180, R69 ;  /* 0x0000004500b47308 */ /* 0x000e620000002400 */
[----:B--2---:R-:W-:Y:S01]  /*17490*/  FMUL.FTZ R52, R97, UR12 ;  /* 0x0000000c61347c20 */ /* 0x004fe20008410000 */
[C---:B-----5:R-:W-:Y:S08]  /*174a0*/  HMMA.16816.F32 R108, R228.reuse, R12, R108 ;  /* 0x0000000ce46c723c */ /* 0x060ff0000000186c */
[----:B------:R-:W2:Y:S01]  /*174b0*/  MUFU.TANH R185, R70 ;  /* 0x0000004600b97308 */ /* 0x000ea20000002400 */
[----:B------:R-:W-:Y:S01]  /*174c0*/  FMUL.FTZ R96, R100, UR12 ;  /* 0x0000000c64607c20 */ /* 0x000fe20008410000 */
[----:B---3--:R-:W-:Y:S01]  /*174d0*/  FMUL.FTZ R55, R99, UR12 ;  /* 0x0000000c63377c20 */ /* 0x008fe20008410000 */
[----:B------:R-:W-:Y:S01]  /*174e0*/  FMUL.FTZ R94, R101, UR12 ;  /* 0x0000000c655e7c20 */ /* 0x000fe20008410000 */
[----:B------:R-:W-:Y:S01]  /*174f0*/  FMUL.FTZ R93, R102, UR12 ;  /* 0x0000000c665d7c20 */ /* 0x000fe20008410000 */
[----:B------:R-:W-:Y:S01]  /*17500*/  FMUL.FTZ R91, R103, UR12 ;  /* 0x0000000c675b7c20 */ /* 0x000fe20008410000 */
[C---:B------:R-:W-:Y:S01]  /*17510*/  HMMA.16816.F32 R112, R228.reuse, R14, R112 ;  /* 0x0000000ee470723c */ /* 0x040fe20000001870 */
[----:B------:R-:W3:Y:S03]  /*17520*/  LDSM.16.M88.4 R12, [R0+0x9800] ;  /* 0x00980000000c783b */ /* 0x000ee60000000200 */
[----:B------:R-:W1:Y:S04]  /*17530*/  MUFU.TANH R183, R71 ;  /* 0x0000004700b77308 */ /* 0x000e680000002400 */
[----:B------:R-:W-:Y:S04]  /*17540*/  DEPBAR.LE SB0, 0x0 ;  /* 0x000080000000791a */ /* 0x000fe80000000000 */
[----:B------:R-:W-:Y:S01]  /*17550*/  FMUL.FTZ R92, R104, UR12 ;  /* 0x0000000c685c7c20 */ /* 0x000fe20008410000 */
[----:B------:R-:W-:Y:S01]  /*17560*/  FMUL.FTZ R42, R105, UR12 ;  /* 0x0000000c692a7c20 */ /* 0x000fe20008410000 */
[----:B------:R-:W-:Y:S01]  /*17570*/  FMUL.FTZ R43, R106, UR12 ;  /* 0x0000000c6a2b7c20 */ /* 0x000fe20008410000 */
[----:B------:R-:W1:Y:S01]  /*17580*/  MUFU.TANH R179, R75 ;  /* 0x0000004b00b37308 */ /* 0x000e620000002400 */
[----:B------:R-:W-:Y:S01]  /*17590*/  BAR.SYNC.DEFER_BLOCKING 0x0 ;  /* 0x0000000000007b1d */ /* 0x000fe20000010000 */
        /* <DEDUP_REMOVED lines=8> */
[C---:B----4-:R-:W-:Y:S07]  /*17620*/  HMMA.16816.F32 R116, R228.reuse, R16, R116 ;  /* 0x00000010e474723c */ /* 0x050fee0000001874 */
[----:B------:R-:W4:Y:S01]  /*17630*/  MUFU.TANH R172, R77 ;  /* 0x0000004d00ac7308 */ /* 0x000f220000002400 */
[C---:B------:R-:W-:Y:S09]  /*17640*/  HMMA.16816.F32 R120, R228.reuse, R18, R120 ;  /* 0x00000012e478723c */ /* 0x040ff20000001878 */
[----:B------:R5:W1:Y:S01]  /*17650*/  MUFU.TANH R177, R78 ;  /* 0x0000004e00b17308 */ /* 0x000a620000002400 */
[C---:B---3--:R-:W-:Y:S09]  /*17660*/  HMMA.16816.F32 R124, R228.reuse, R12, R124 ;  /* 0x0000000ce47c723c */ /* 0x048ff2000000187c */
[----:B------:R3:W1:Y:S01]  /*17670*/  MUFU.TANH R175, R79 ;  /* 0x0000004f00af7308 */ /* 0x0006620000002400 */
[----:B------:R-:W-:Y:S01]  /*17680*/  FMUL.FTZ R80, R117, UR12 ;  /* 0x0000000c75507c20 */ /* 0x000fe20008410000 */
[----:B------:R-:W-:Y:S08]  /*17690*/  HMMA.16816.F32 R128, R228, R14, R128 ;  /* 0x0000000ee480723c */ /* 0x000ff00000001880 */
[----:B------:R2:W1:Y:S01]  /*176a0*/  MUFU.TANH R170, R3 ;  /* 0x0000000300aa7308 */ /* 0x0004620000002400 */
[----:B-----5:R-:W-:Y:S01]  /*176b0*/  FMUL.FTZ R78, R120, UR12 ;  /* 0x0000000c784e7c20 */ /* 0x020fe20008410000 */
[----:B------:R-:W-:Y:S01]  /*176c0*/  FMUL.FTZ R76, R121, UR12 ;  /* 0x0000000c794c7c20 */ /* 0x000fe20008410000 */
[----:B------:R-:W-:Y:S01]  /*176d0*/  FMUL.FTZ R77, R122, UR12 ;  /* 0x0000000c7a4d7c20 */ /* 0x000fe20008410000 */
[----:B------:R-:W-:Y:S06]  /*176e0*/  FMUL.FTZ R75, R123, UR12 ;  /* 0x0000000c7b4b7c20 */ /* 0x000fec0008410000 */
[----:B------:R5:W1:Y:S01]  /*176f0*/  MUFU.TANH R168, R81 ;  /* 0x0000005100a87308 */ /* 0x000a620000002400 */
[----:B---3--:R-:W-:Y:S01]  /*17700*/  FMUL.FTZ R79, R119, UR12 ;  /* 0x0000000c774f7c20 */ /* 0x008fe20008410000 */
[----:B------:R-:W-:Y:S01]  /*17710*/  FMUL.FTZ R72, R124, UR12 ;  /* 0x0000000c7c487c20 */ /* 0x000fe20008410000 */
[----:B------:R-:W-:Y:S01]  /*17720*/  FMUL.FTZ R69, R125, UR12 ;  /* 0x0000000c7d457c20 */ /* 0x000fe20008410000 */
[----:B------:R-:W-:Y:S01]  /*17730*/  FMUL.FTZ R38, R126, UR12 ;  /* 0x0000000c7e267c20 */ /* 0x000fe20008410000 */
[----:B------:R-:W-:Y:S05]  /*17740*/  FMUL.FTZ R37, R127, UR12 ;  /* 0x0000000c7f257c20 */ /* 0x000fea0008410000 */
[----:B------:R3:W1:Y:S01]  /*17750*/  MUFU.TANH R173, R82 ;  /* 0x0000005200ad7308 */ /* 0x0006620000002400 */
[----:B------:R-:W-:Y:S01]  /*17760*/  FMUL.FTZ R71, R128, UR12 ;  /* 0x0000000c80477c20 */ /* 0x000fe20008410000 */
[----:B------:R-:W-:Y:S01]  /*17770*/  FMUL.FTZ R70, R129, UR12 ;  /* 0x0000000c81467c20 */ /* 0x000fe20008410000 */
[----:B------:R-:W-:Y:S01]  /*17780*/  FMUL.FTZ R36, R130, UR12 ;  /* 0x0000000c82247c20 */ /* 0x000fe20008410000 */
[----:B--2---:R-:W-:Y:S06]  /*17790*/  FMUL.FTZ R3, R131, UR12 ;  /* 0x0000000c83037c20 */ /* 0x004fec0008410000 */
[----:B------:R2:W1:Y:S01]  /*177a0*/  MUFU.TANH R171, R83 ;  /* 0x0000005300ab7308 */ /* 0x0004620000002400 */
[----:B-----5:R-:W-:Y:S09]  /*177b0*/  FMUL.FTZ R81, R118, UR12 ;  /* 0x0000000c76517c20 */ /* 0x020ff20008410000 */
[----:B------:R5:W1:Y:S01]  /*177c0*/  MUFU.TANH R169, R86 ;  /* 0x0000005600a97308 */ /* 0x000a620000002400 */
[----:B---3--:R-:W-:Y:S09]  /*177d0*/  FMUL.FTZ R82, R116, UR12 ;  /* 0x0000000c74527c20 */ /* 0x008ff20008410000 */
[----:B------:R-:W3:Y:S01]  /*177e0*/  MUFU.TANH R233, R233 ;  /* 0x000000e900e97308 */ /* 0x000ee20000002400 */
[----:B--2---:R-:W-:Y:S09]  /*177f0*/  FMUL.FTZ R83, R115, UR12 ;  /* 0x0000000c73537c20 */ /* 0x004ff20008410000 */
[----:B------:R-:W2:Y:S01]  /*17800*/  MUFU.TANH R234, R234 ;  /* 0x000000ea00ea7308 */ /* 0x000ea20000002400 */
[----:B-----5:R-:W-:Y:S09]  /*17810*/  FMUL.FTZ R86, R112, UR12 ;  /* 0x0000000c70567c20 */ /* 0x020ff20008410000 */
        /* <DEDUP_REMOVED lines=111> */
[----:B------:R-:W1:Y:S03]  /*17f10*/  LDC.64 R12, c[0x0][0x3b8] ;  /* 0x0000ee00ff0c7b82 */ /* 0x000e660000000a00 */
        /* <DEDUP_REMOVED lines=42> */
.L_x_3315:
[----:B------:R-:W-:Y:S01]  /*181c0*/  @!PT LDS RZ, [RZ] ;  /* 0x00000000fffff984 */ /* 0x000fe20000000800 */
[----:B------:R-:W-:Y:S01]  /*181d0*/  @!PT LDS RZ, [RZ] ;  /* 0x00000000fffff984 */ /* 0x000fe20000000800 */
[----:B------:R-:W-:Y:S01]  /*181e0*/  @!PT LDS RZ, [RZ] ;  /* 0x00000000fffff984 */ /* 0x000fe20000000800 */
[----:B------:R-:W-:Y:S01]  /*181f0*/  @!P2 LDGSTS.E.BYPASS.LTC128B.128 [R252+0x2000], desc[UR18][R240.64] ;  /* 0x02000000f0fcafae */ /* 0x000fe2000b981a12 */
[C---:B------:R-:W-:Y:S01]  /*18200*/  LEA R16, P4, R12.reuse, R240, 0x5 ;  /* 0x000000f00c107211 */ /* 0x040fe200078828ff */
[C---:B------:R-:W-:Y:S02]  /*18210*/  @!P1 IMAD R8, R15.reuse, 0xa0, RZ ;  /* 0x000000a00f089824 */ /* 0x040fe400078e02ff */
        /* <DEDUP_REMOVED lines=12> */
[CC--:B-1----:R-:W-:Y:S01]  /*182e0*/  @!P1 LEA R62, P6, R12.reuse, R16.reuse, 0x7 ;  /* 0x000000100c3e9211 */ /* 0x0c2fe200078c38ff */
[--C-:B------:R-:W-:Y:S01]  /*182f0*/  @!P1 IMAD.MOV.U32 R58, RZ, RZ, R16.reuse ;  /* 0x000000ffff3a9224 */ /* 0x100fe200078e0010 */
[CC--:B------:R-:W-:Y:S01]  /*18300*/  @!P1 LEA R60, P2, R12.reuse, R16.reuse, 0x8 ;  /* 0x000000100c3c9211 */ /* 0x0c0fe200078440ff */
[----:B------:R2:W-:Y:S01]  /*18310*/  @P1 STS.128 [R252+0x3000], RZ ;  /* 0x003000fffc001388 */ /* 0x0005e20000000c00 */
[CC--:B------:R-:W-:Y:S01]  /*18320*/  @!P1 LEA.HI.X R65, R12.reuse, R17.reuse, R15, 0x6, P4 ;  /* 0x000000110c419211 */ /* 0x0c0fe200020f340f */
[----:B------:R-:W-:Y:S01]  /*18330*/  @!P1 IMAD.MOV.U32 R35, RZ, RZ, R17 ;  /* 0x000000ffff239224 */ /* 0x000fe200078e0011 */
        /* <DEDUP_REMOVED lines=22> */
[-C--:B------:R-:W-:Y:S02]  /*184a0*/  @!P1 MOV R34, R16.reuse ;  /* 0x0000001000229202 */ /* 0x080fe40000000f00 */
[-C--:B------:R-:W-:Y:S01]  /*184b0*/  @!P1 MOV R32, R16.reuse ;  /* 0x0000001000209202 */ /* 0x080fe20000000f00 */
[C---:B------:R-:W-:Y:S01]  /*184c0*/  @!P1 IMAD.WIDE.U32 R102, R12.reuse, 0xc0, R102 ;  /* 0x000000c00c669825 */ /* 0x040fe200078e0066 */
[-C--:B------:R-:W-:Y:S02]  /*184d0*/  @!P1 MOV R33, R17.reuse ;  /* 0x0000001100219202 */ /* 0x080fe40000000f00 */
[-C--:B------:R-:W-:Y:S01]  /*184e0*/  @!P1 MOV R19, R17.reuse ;  /* 0x0000001100139202 */ /* 0x080fe20000000f00 */
[C---:B------:R-:W-:Y:S01]  /*184f0*/  @!P1 IMAD.WIDE.U32 R104, R12.reuse, 0xe0, R104 ;  /* 0x000000e00c689825 */ /* 0x040fe200078e0068 */
[----:B------:R-:W-:Y:S02]  /*18500*/  @!P1 MOV R66, R16 ;  /* 0x0000001000429202 */ /* 0x000fe40000000f00 */
[C---:B------:R-:W-:Y:S01]  /*18510*/  @!P1 LEA.HI.X R61, R12.reuse, R17, R15, 0x8, P2 ;  /* 0x000000110c3d9211 */ /* 0x040fe200010f440f */
[----:B------:R-:W-:Y:S01]  /*18520*/  @!P1 IMAD.WIDE.U32 R34, R12, 0x140, R34 ;  /* 0x000001400c229825 */ /* 0x000fe200078e0022 */
[----:B------:R-:W-:Y:S03]  /*18530*/  @!P1 IADD3 R101, PT, PT, R8, R101, RZ ;  /* 0x0000006508659210 */ /* 0x000fe60007ffe0ff */
[C---:B------:R-:W-:Y:S04]  /*18540*/  @!P1 IMAD.WIDE.U32 R32, R12.reuse, 0x160, R32 ;  /* 0x000001600c209825 */ /* 0x040fe800078e0020 */
[C---:B------:R-:W-:Y:S04]  /*18550*/  @!P1 IMAD.WIDE.U32 R18, R12.reuse, 0x180, R18 ;  /* 0x000001800c129825 */ /* 0x040fe800078e0012 */
[C---:B---3--:R-:W-:Y:S04]  /*18560*/  @!P1 IMAD.WIDE.U32 R16, R12.reuse, 0x1a0, R16 ;  /* 0x000001a00c109825 */ /* 0x048fe800078e0010 */
[C---:B------:R-:W-:Y:S04]  /*18570*/  @!P1 IMAD.WIDE.U32 R66, R12.reuse, 0x1c0, R66 ;  /* 0x000001c00c429825 */ /* 0x040fe800078e0042 */
[----:B------:R-:W-:Y:S04]  /*18580*/  @!P1 IMAD.WIDE.U32 R58, R12, 0x120, R58 ;  /* 0x000001200c3a9825 */ /* 0x000fe800078e003a */
[C---:B------:R-:W-:Y:S02]  /*18590*/  @!P1 IMAD R12, R15.reuse, 0x60, RZ ;  /* 0x000000600f0c9824 */ /* 0x040fe400078e02ff */
[C---:B------:R-:W-:Y:S02]  /*185a0*/  @!P1 IMAD R4, R15.reuse, 0xc0, RZ ;  /* 0x000000c00f049824 */ /* 0x040fe400078e02ff */
[----:B------:R-:W-:Y:S01]  /*185b0*/  @!P1 IMAD.MOV.U32 R106, RZ, RZ, R58 ;  /* 0x000000ffff6a9224 */ /* 0x000fe200078e003a */
[----:B------:R-:W-:Y:S01]  /*185c0*/  @!P1 IADD3 R99, PT, PT, R12, R99, RZ ;  /* 0x000000630c639210 */ /* 0x000fe20007ffe0ff */
[----:B------:R-:W-:Y:S02]  /*185d0*/  @!P1 IMAD.IADD R103, R4, 0x1, R103 ;  /* 0x0000000104679824 */ /* 0x000fe400078e0267 */
[C---:B------:R-:W-:Y:S02]  /*185e0*/  @!P1 IMAD R2, R15.reuse, 0xe0, RZ ;  /* 0x000000e00f029824 */ /* 0x040fe400078e02ff */
[----:B------:R-:W-:Y:S01]  /*185f0*/  @!PT LDS RZ, [RZ] ;  /* 0x00000000fffff984 */ /* 0x000fe20000000800 */
[----:B------:R-:W-:Y:S01]  /*18600*/  @!PT LDS RZ, [RZ] ;  /* 0x00000000fffff984 */ /* 0x000fe20000000800 */
[----:B------:R-:W-:Y:S01]  /*18610*/  @!PT LDS RZ, [RZ] ;  /* 0x00000000fffff984 */ /* 0x000fe20000000800 */
[----:B------:R2:W-:Y:S01]  /*18620*/  @!P1 LDGSTS.E.BYPASS.LTC128B.128 [R252+0x4000], desc[UR18][R98.64] ;  /* 0x0400000062fc9fae */ /* 0x0005e2000b981a12 */
[C---:B------:R-:W-:Y:S02]  /*18630*/  @!P1 IMAD R0, R15.reuse, 0x120, RZ ;  /* 0x000001200f009824 */ /* 0x040fe400078e02ff */
[----:B------:R-:W-:Y:S01]  /*18640*/  @!P1 IADD3 R105, PT, PT, R2, R105, RZ ;  /* 0x0000006902699210 */ /* 0x000fe20007ffe0ff */
        /* <DEDUP_REMOVED lines=10> */
[----:B------:R-:W-:Y:S01]  /*186f0*/  @!P1 IMAD R13, R15, 0x1a0, RZ ;  /* 0x000001a00f0d9824 */ /* 0x000fe200078e02ff */
[----:B------:R2:W-:Y:S01]  /*18700*/  @P1 STS.128 [R252+0x5000], RZ ;  /* 0x005000fffc001388 */ /* 0x0005e20000000c00 */
[----:B------:R-:W-:Y:S01]  /*18710*/  @!P1 IADD3 R35, PT, PT, R59, R35, RZ ;  /* 0x000000233b239210 */ /* 0x000fe20007ffe0ff */
[----:B------:R-:W-:Y:S02]  /*18720*/  @!P1 IMAD.IADD R19, R53, 0x1, R19 ;  /* 0x0000000135139824 */ /* 0x000fe400078e0213 */
[----:B------:R-:W-:Y:S01]  /*18730*/  @!PT LDS RZ, [RZ] ;  /* 0x00000000fffff984 */ /* 0x000fe20000000800 */
[----:B------:R-:W-:Y:S01]  /*18740*/  @!PT LDS RZ, [RZ] ;  /* 0x00000000fffff984 */ /* 0x000fe20000000800 */
[----:B------:R-:W-:Y:S01]  /*18750*/  @!PT LDS RZ, [RZ] ;  /* 0x00000000fffff984 */ /* 0x000fe20000000800 */
[----:B------:R2:W-:Y:S01]  /*18760*/  @!P1 LDGSTS.E.BYPASS.LTC128B.128 [R252+0x5000], desc[UR18][R100.64] ;  /* 0x0500000064fc9fae */ /* 0x0005e2000b981a12 */
[----:B------:R-:W-:Y:S01]  /*18770*/  @!P1 IADD3 R17, PT, PT, R13, R17, RZ ;  /* 0x000000110d119210 */ /* 0x000fe20007ffe0ff */
[----:B------:R-:W-:Y:S02]  /*18780*/  @!P1 IMAD R15, R15, 0x1c0, RZ ;  /* 0x000001c00f0f9824 */ /* 0x000fe400078e02ff */
[----:B------:R2:W-:Y:S03]  /*18790*/  @P1 STS.128 [R252+0x5800], RZ ;  /* 0x005800fffc001388 */ /* 0x0005e60000000c00 */
[----:B------:R-:W-:Y:S01]  /*187a0*/  @!P1 IADD3 R67, PT, PT, R15, R67, RZ ;  /* 0x000000430f439210 */ /* 0x000fe20007ffe0ff */
        /* <DEDUP_REMOVED lines=45> */
.L_x_3314:
[C---:B------:R-:W-:Y:S01]  /*18a80*/  IADD3 R4, PT, PT, R244.reuse, -0x47, RZ ;  /* 0xffffffb9f4047810 */ /* 0x040fe20007ffe0ff */
[----:B------:R-:W-:Y:S01]  /*18a90*/  UISETP.GT.AND UP0, UPT, UR14, UR16, UPT ;  /* 0x000000100e00728c */ /* 0x000fe2000bf04270 */
[----:B------:R-:W-:Y:S01]  /*18aa0*/  I2FP.F32.S32 R0, R244 ;  /* 0x000000f400007245 */ /* 0x000fe20000201400 */
[----:B------:R-:W-:Y:S01]  /*18ab0*/  UIADD3 UR15, UPT, UPT, UR15, -0x100, URZ ;  /* 0xffffff000f0f7890 */ /* 0x000fe2000fffe0ff */
[----:B------:R-:W-:Y:S02]  /*18ac0*/  I2FP.F32.S32 R4, R4 ;  /* 0x0000000400047245 */ /* 0x000fe40000201400 */
[----:B------:R-:W-:Y:S01]  /*18ad0*/  IADD3 R2, PT, PT, R244, -0x80, RZ ;  /* 0xffffff80f4027810 */ /* 0x000fe20007ffe0ff */
[C---:B------:R-:W-:Y:S01]  /*18ae0*/  FFMA.FTZ R185, R0.reuse, UR5, R185 ;  /* 0x0000000500b97c23 */ /* 0x040fe200080100b9 */
[----:B-1----:R-:W-:Y:S01]  /*18af0*/  FFMA.FTZ R182, R0, UR5, R182 ;  /* 0x0000000500b67c23 */ /* 0x002fe200080100b6 */
[C---:B--2---:R-:W-:Y:S01]  /*18b00*/  FFMA.FTZ R65, R4.reuse, UR5, R29 ;  /* 0x0000000504417c23 */ /* 0x044fe2000801001d */
[----:B------:R-:W-:Y:S01]  /*18b10*/  FFMA.FTZ R216, R4, UR5, R216 ;  /* 0x0000000504d87c23 */ /* 0x000fe200080100d8 */
[C---:B------:R-:W-:Y:S02]  /*18b20*/  IADD3 R4, PT, PT, R244.reuse, -0x38, RZ ;  /* 0xffffffc8f4047810 */ /* 0x040fe40007ffe0ff */
[----:B------:R-:W-:Y:S02]  /*18b30*/  I2FP.F32.S32 R2, R2 ;  /* 0x0000000200027245 */ /* 0x000fe40000201400 */
[----:B------:R-:W-:Y:S02]  /*18b40*/  I2FP.F32.S32 R4, R4 ;  /* 0x0000000400047245 */ /* 0x000fe40000201400 */
[----:B------:R-:W-:Y:S01]  /*18b50*/  IADD3 R0, PT, PT, R244, -0x78, RZ ;  /* 0xffffff88f4007810 */ /* 0x000fe20007ffe0ff */
[C---:B------:R-:W-:Y:S01]  /*18b60*/  FFMA.FTZ R223, R2.reuse, UR5, R223 ;  /* 0x0000000502df7c23 */ /* 0x040fe200080100df */
[----:B------:R-:W-:Y:S01]  /*18b70*/  FFMA.FTZ R220, R2, UR5, R220 ;  /* 0x0000000502dc7c23 */ /* 0x000fe200080100dc */
[C---:B------:R-:W-:Y:S01]  /*18b80*/  FFMA.FTZ R213, R4.reuse, UR5, R213 ;  /* 0x0000000504d57c23 */ /* 0x040fe200080100d5 */
        /* <DEDUP_REMOVED lines=8> */
[----:B------:R-:W-:Y:S01]  /*18c10*/  I2FP.F32.S32 R2, R2 ;  /* 0x0000000200027245 */ /* 0x000fe20000201400 */
[----:B------:R-:W-:Y:S01]  /*18c20*/  FFMA.FTZ R204, R4, UR5, R204 ;  /* 0x0000000504cc7c23 */ /* 0x000fe200080100cc */
[C---:B------:R-:W-:Y:S02]  /*18c30*/  IADD3 R0, PT, PT, R244.reuse, -0x6f, RZ ;  /* 0xffffff91f4007810 */ /* 0x040fe40007ffe0ff */
[----:B------:R-:W-:Y:S01]  /*18c40*/  IADD3 R4, PT, PT, R244, -0x20, RZ ;  /* 0xffffffe0f4047810 */ /* 0x000fe20007ffe0ff */
[C---:B------:R-:W-:Y:S01]  /*18c50*/  FFMA.FTZ R235, R2.reuse, UR5, R235 ;  /* 0x0000000502eb7c23 */ /* 0x040fe200080100eb */
[----:B------:R-:W-:Y:S01]  /*18c60*/  I2FP.F32.S32 R0, R0 ;  /* 0x0000000000007245 */ /* 0x000fe20000201400 */
[----:B------:R-:W-:Y:S01]  /*18c70*/  FFMA.FTZ R233, R2, UR5, R233 ;  /* 0x0000000502e97c23 */ /* 0x000fe200080100e9 */
[----:B------:R-:W-:Y:S02]  /*18c80*/  I2FP.F32.S32 R4, R4 ;  /* 0x0000000400047245 */ /* 0x000fe40000201400 */
[----:B------:R-:W-:Y:S01]  /*18c90*/  IADD3 R2, PT, PT, R244, -0x67, RZ ;  /* 0xffffff99f4027810 */ /* 0x000fe20007ffe0ff */
[----:B------:R-:W-:Y:S01]  /*18ca0*/  FFMA.FTZ R35, R0, UR5, R5 ;  /* 0x0000000500237c23 */ /* 0x000fe20008010005 */
[----:B------:R-:W-:Y:S01]  /*18cb0*/  IADD3 R34, PT, PT, R244, -0x68, RZ ;  /* 0xffffff98f4227810 */ /* 0x000fe20007ffe0ff */
[C---:B------:R-:W-:Y:S01]  /*18cc0*/  FFMA.FTZ R201, R4.reuse, UR5, R201 ;  /* 0x0000000504c97c23 */ /* 0x040fe200080100c9 */
[----:B------:R-:W-:Y:S01]  /*18cd0*/  I2FP.F32.S32 R5, R2 ;  /* 0x0000000200057245 */ /* 0x000fe20000201400 */
[----:B------:R-:W-:Y:S01]  /*18ce0*/  FFMA.FTZ R198, R4, UR5, R198 ;  /* 0x0000000504c67c23 */ /* 0x000fe200080100c6 */
[----:B------:R-:W-:Y:S01]  /*18cf0*/  IADD3 R4, PT, PT, R244, -0x17, RZ ;  /* 0xffffffe9f4047810 */ /* 0x000fe20007ffe0ff */
[----:B------:R-:W-:Y:S01]  /*18d00*/  FFMA.FTZ R234, R0, UR5, R234 ;  /* 0x0000000500ea7c23 */ /* 0x000fe200080100ea */
[----:B------:R-:W-:Y:S01]  /*18d10*/  I2FP.F32.S32 R34, R34 ;  /* 0x0000002200227245 */ /* 0x000fe20000201400 */
[C---:B------:R-:W-:Y:S01]  /*18d20*/  FFMA.FTZ R33, R5.reuse, UR5, R10 ;  /* 0x0000000505217c23 */ /* 0x040fe2000801000a */
[----:B------:R-:W-:Y:S01]  /*18d30*/  FFMA.FTZ R32, R5, UR5, R7 ;  /* 0x0000000505207c23 */ /* 0x000fe20008010007 */
[----:B------:R-:W-:Y:S02]  /*18d40*/  I2FP.F32.S32 R4, R4 ;  /* 0x0000000400047245 */ /* 0x000fe40000201400 */
[----:B------:R-:W-:Y:S01]  /*18d50*/  IADD3 R0, PT, PT, R244, -0x60, RZ ;  /* 0xffffffa0f4007810 */ /* 0x000fe20007ffe0ff */
[----:B------:R-:W-:Y:S01]  /*18d60*/  FFMA.FTZ R53, R34, UR5, R9 ;  /* 0x0000000522357c23 */ /* 0x000fe20008010009 */
[----:B------:R-:W-:Y:S01]  /*18d70*/  IADD3 R5, PT, PT, R244, -0x58, RZ ;  /* 0xffffffa8f4057810 */ /* 0x000fe20007ffe0ff */
[----:B------:R-:W-:Y:S01]  /*18d80*/  FFMA.FTZ R195, R4, UR5, R195 ;  /* 0x0000000504c37c23 */ /* 0x000fe200080100c3 */
[----:B------:R-:W-:Y:S01]  /*18d90*/  IADD3 R2, PT, PT, R244, -0x40, RZ ;  /* 0xffffffc0f4027810 */ /* 0x000fe20007ffe0ff */
[----:B------:R-:W-:Y:S01]  /*18da0*/  FFMA.FTZ R190, R4, UR5, R190 ;  /* 0x0000000504be7c23 */ /* 0x000fe200080100be */
[----:B------:R-:W-:Y:S01]  /*18db0*/  I2FP.F32.S32 R9, R0 ;  /* 0x0000000000097245 */ /* 0x000fe20000201400 */
[----:B------:R-:W-:Y:S01]  /*18dc0*/  FFMA.FTZ R34, R34, UR5, R6 ;  /* 0x0000000522227c23 */ /* 0x000fe20008010006 */
[----:B------:R-:W-:Y:S02]  /*18dd0*/  I2FP.F32.S32 R5, R5 ;  /* 0x0000000500057245 */ /* 0x000fe40000201400 */
[C---:B------:R-:W-:Y:S01]  /*18de0*/  IADD3 R0, PT, PT, R244.reuse, -0x3f, RZ ;  /* 0xffffffc1f4007810 */ /* 0x040fe20007ffe0ff */
[----:B------:R-:W-:Y:S01]  /*18df0*/  FFMA.FTZ R129, R9, UR5, R22 ;  /* 0x0000000509817c23 */ /* 0x000fe20008010016 */
[----:B------:R-:W-:Y:S01]  /*18e00*/  I2FP.F32.S32 R2, R2 ;  /* 0x0000000200027245 */ /* 0x000fe20000201400 */
[C---:B------:R-:W-:Y:S01]  /*18e10*/  FFMA.FTZ R130, R5.reuse, UR5, R24 ;  /* 0x0000000505827c23 */ /* 0x040fe20008010018 */
[----:B------:R-:W-:Y:S01]  /*18e20*/  IADD3 R4, PT, PT, R244, -0x8, RZ ;  /* 0xfffffff8f4047810 */ /* 0x000fe20007ffe0ff */
[----:B------:R-:W-:Y:S01]  /*18e30*/  FFMA.FTZ R121, R5, UR5, R26 ;  /* 0x0000000505797c23 */ /* 0x000fe2000801001a */
[----:B------:R-:W-:Y:S01]  /*18e40*/  I2FP.F32.S32 R0, R0 ;  /* 0x0000000000007245 */ /* 0x000fe20000201400 */
[C---:B------:R-:W-:Y:S01]  /*18e50*/  FFMA.FTZ R214, R2.reuse, UR5, R214 ;  /* 0x0000000502d67c23 */ /* 0x040fe200080100d6 */
[----:B------:R-:W-:Y:S01]  /*18e60*/  I2FP.F32.S32 R4, R4 ;  /* 0x0000000400047245 */ /* 0x000fe20000201400 */
[----:B------:R-:W-:Y:S01]  /*18e70*/  FFMA.FTZ R217, R2, UR5, R217 ;  /* 0x0000000502d97c23 */ /* 0x000fe200080100d9 */
[----:B------:R-:W-:Y:S01]  /*18e80*/  IADD3 R5, PT, PT, R244, -0x48, RZ ;  /* 0xffffffb8f4057810 */ /* 0x000fe20007ffe0ff */
[----:B------:R-:W-:Y:S01]  /*18e90*/  FFMA.FTZ R212, R0, UR5, R212 ;  /* 0x0000000500d47c23 */ /* 0x000fe200080100d4 */
[----:B------:R-:W-:Y:S01]  /*18ea0*/  IADD3 R2, PT, PT, R244, -0x37, RZ ;  /* 0xffffffc9f4027810 */ /* 0x000fe20007ffe0ff */
[C---:B------:R-:W-:Y:S01]  /*18eb0*/  FFMA.FTZ R189, R4.reuse, UR5, R189 ;  /* 0x0000000504bd7c23 */ /* 0x040fe200080100bd */
[----:B------:R-:W-:Y:S01]  /*18ec0*/  I2FP.F32.S32 R5, R5 ;  /* 0x0000000500057245 */ /* 0x000fe20000201400 */
[----:B------:R-:W-:Y:S01]  /*18ed0*/  FFMA.FTZ R186, R4, UR5, R186 ;  /* 0x0000000504ba7c23 */ /* 0x000fe200080100ba */
[----:B------:R-:W-:Y:S01]  /*18ee0*/  FFMA.FTZ R215, R0, UR5, R215 ;  /* 0x0000000500d77c23 */ /* 0x000fe200080100d7 */
[C---:B------:R-:W-:Y:S01]  /*18ef0*/  IADD3 R4, PT, PT, R244.reuse, 0x8, RZ ;  /* 0x00000008f4047810 */ /* 0x040fe20007ffe0ff */
        /* <DEDUP_REMOVED lines=9> */
[----:B------:R-:W-:Y:S01]  /*18f90*/  IADD3 R5, PT, PT, R244, 0x29, RZ ;  /* 0x00000029f4057810 */ /* 0x000fe20007ffe0ff */
[----:B------:R-:W-:Y:S01]  /*18fa0*/  FFMA.FTZ R181, R4, UR5, R181 ;  /* 0x0000000504b57c23 */ /* 0x000fe200080100b5 */
[----:B------:R-:W-:Y:S01]  /*18fb0*/  IADD3 R15, PT, PT, R244, -0x7f, RZ ;  /* 0xffffff81f40f7810 */ /* 0x000fe20007ffe0ff */
[----:B------:R-:W-:Y:S01]  /*18fc0*/  FFMA.FTZ R178, R4, UR5, R178 ;  /* 0x0000000504b27c23 */ /* 0x000fe200080100b2 */
[----:B------:R-:W-:Y:S01]  /*18fd0*/  IADD3 R2, PT, PT, R244, -0x28, RZ ;  /* 0xffffffd8f4027810 */ /* 0x000fe20007ffe0ff */
[C---:B------:R-:W-:Y:S01]  /*18fe0*/  FFMA.FTZ R209, R0.reuse, UR5, R209 ;  /* 0x0000000500d17c23 */ /* 0x040fe200080100d1 */
[----:B------:R-:W-:Y:S01]  /*18ff0*/  FFMA.FTZ R206, R0, UR5, R206 ;  /* 0x0000000500ce7c23 */ /* 0x000fe200080100ce */
[----:B------:R-:W-:Y:S02]  /*19000*/  I2FP.F32.S32 R5, R5 ;  /* 0x0000000500057245 */ /* 0x000fe40000201400 */
[----:B------:R-:W-:Y:S02]  /*19010*/  I2FP.F32.S32 R15, R15 ;  /* 0x0000000f000f7245 */ /* 0x000fe40000201400 */
[C---:B------:R-:W-:Y:S01]  /*19020*/  IADD3 R13, PT, PT, R244.reuse, -0x77, RZ ;  /* 0xffffff89f40d7810 */ /* 0x040fe20007ffe0ff */
[C---:B------:R-:W-:Y:S01]  /*19030*/  FFMA.FTZ R125, R5.reuse, UR5, R46 ;  /* 0x00000005057d7c23 */ /* 0x040fe2000801002e */
[C---:B------:R-:W-:Y:S01]  /*19040*/  IADD3 R4, PT, PT, R244.reuse, 0x11, RZ ;  /* 0x00000011f4047810 */ /* 0x040fe20007ffe0ff */
[----:B------:R-:W-:Y:S01]  /*19050*/  FFMA.FTZ R120, R5, UR5, R44 ;  /* 0x0000000505787c23 */ /* 0x000fe2000801002c */
[----:B------:R-:W-:Y:S01]  /*19060*/  IADD3 R0, PT, PT, R244, -0x27, RZ ;  /* 0xffffffd9f4007810 */ /* 0x000fe20007ffe0ff */
[C---:B------:R-:W-:Y:S01]  /*19070*/  FFMA.FTZ R224, R15.reuse, UR5, R224 ;  /* 0x000000050fe07c23 */ /* 0x040fe200080100e0 */
[----:B------:R-:W-:Y:S01]  /*19080*/  I2FP.F32.S32 R2, R2 ;  /* 0x0000000200027245 */ /* 0x000fe20000201400 */
[----:B------:R-:W-:Y:S01]  /*19090*/  FFMA.FTZ R222, R15, UR5, R222 ;  /* 0x000000050fde7c23 */ /* 0x000fe200080100de */
[----:B------:R-:W-:Y:S02]  /*190a0*/  I2FP.F32.S32 R13, R13 ;  /* 0x0000000d000d7245 */ /* 0x000fe40000201400 */
[----:B------:R-:W-:Y:S01]  /*190b0*/  I2FP.F32.S32 R4, R4 ;  /* 0x0000000400047245 */ /* 0x000fe20000201400 */
[C---:B------:R-:W-:Y:S01]  /*190c0*/  FFMA.FTZ R202, R2.reuse, UR5, R202 ;  /* 0x0000000502ca7c23 */ /* 0x040fe200080100ca */
[----:B------:R-:W-:Y:S01]  /*190d0*/  I2FP.F32.S32 R0, R0 ;  /* 0x0000000000007245 */ /* 0x000fe20000201400 */
[----:B------:R-:W-:Y:S01]  /*190e0*/  FFMA.FTZ R205, R2, UR5, R205 ;  /* 0x0000000502cd7c23 */ /* 0x000fe200080100cd */
[C---:B------:R-:W-:Y:S01]  /*190f0*/  IADD3 R5, PT, PT, R244.reuse, 0x38, RZ ;  /* 0x00000038f4057810 */ /* 0x040fe20007ffe0ff */
[C---:B------:R-:W-:Y:S01]  /*19100*/  FFMA.FTZ R232, R13.reuse, UR5, R232 ;  /* 0x000000050de87c23 */ /* 0x040fe200080100e8 */
[----:B------:R-:W-:Y:S01]  /*19110*/  IADD3 R2, PT, PT, R244, -0x1f, RZ ;  /* 0xffffffe1f4027810 */ /* 0x000fe20007ffe0ff */
[----:B------:R-:W-:Y:S01]  /*19120*/  FFMA.FTZ R175, R4, UR5, R175 ;  /* 0x0000000504af7c23 */ /* 0x000fe200080100af */
[----:B------:R-:W-:Y:S01]  /*19130*/  I2FP.F32.S32 R5, R5 ;  /* 0x0000000500057245 */ /* 0x000fe20000201400 */
[C---:B------:R-:W-:Y:S01]  /*19140*/  FFMA.FTZ R200, R0.reuse, UR5, R200 ;  /* 0x0000000500c87c23 */ /* 0x040fe200080100c8 */
[----:B------:R-:W-:Y:S01]  /*19150*/  FFMA.FTZ R203, R0, UR5, R203 ;  /* 0x0000000500cb7c23 */ /* 0x000fe200080100cb */
[----:B------:R-:W-:Y:S01]  /*19160*/  FFMA.FTZ R172, R4, UR5, R172 ;  /* 0x0000000504ac7c23 */ /* 0x000fe200080100ac */
[----:B------:R-:W-:Y:S01]  /*19170*/  I2FP.F32.S32 R2, R2 ;  /* 0x0000000200027245 */ /* 0x000fe20000201400 */
[----:B------:R-:W-:Y:S01]  /*19180*/  FFMA.FTZ R226, R13, UR5, R226 ;  /* 0x000000050de27c23 */ /* 0x000fe200080100e2 */
[----:B------:R-:W-:Y:S01]  /*19190*/  FMNMX3.FTZ R4, R167, R223, R224, !PT ;  /* 0x000000dfa7047276 */ /* 0x000fe200078100e0 */
[C---:B------:R-:W-:Y:S01]  /*191a0*/  FFMA.FTZ R107, R5.reuse, UR5, R56 ;  /* 0x00000005056b7c23 */ /* 0x040fe20008010038 */
[C---:B------:R-:W-:Y:S01]  /*191b0*/  IADD3 R0, PT, PT, R244.reuse, -0x18, RZ ;  /* 0xffffffe8f4007810 */ /* 0x040fe20007ffe0ff */
[----:B------:R-:W-:Y:S01]  /*191c0*/  FFMA.FTZ R106, R5, UR5, R54 ;  /* 0x00000005056a7c23 */ /* 0x000fe20008010036 */
[----:B------:R-:W-:Y:S01]  /*191d0*/  IADD3 R230, PT, PT, R244, -0x5f, RZ ;  /* 0xffffffa1f4e67810 */ /* 0x000fe20007ffe0ff */
[----:B------:R-:W-:Y:S01]  /*191e0*/  FFMA.FTZ R199, R2, UR5, R199 ;  /* 0x0000000502c77c23 */ /* 0x000fe200080100c7 */
[----:B------:R-:W-:Y:S01]  /*191f0*/  FMNMX3.FTZ R4, R4, R227, R232, !PT ;  /* 0x000000e304047276 */ /* 0x000fe200078100e8 */
[----:B------:R-:W-:Y:S01]  /*19200*/  FFMA.FTZ R192, R2, UR5, R192 ;  /* 0x0000000502c07c23 */ /* 0x000fe200080100c0 */
[----:B------:R-:W-:Y:S01]  /*19210*/  I2FP.F32.S32 R0, R0 ;  /* 0x0000000000007245 */ /* 0x000fe20000201400 */
[----:B------:R-:W-:Y:S01]  /*19220*/  LDSM.16.MT88.4 R12, [R166+0xa000] ;  /* 0x00a00000a60c783b */ /* 0x000fe20000004200 */
[----:B------:R-:W-:Y:S02]  /*19230*/  FMNMX3.FTZ R5, R165, R220, R222, !PT ;  /* 0x000000dca5057276 */ /* 0x000fe400078100de */
[----:B------:R-:W-:Y:S01]  /*19240*/  I2FP.F32.S32 R230, R230 ;  /* 0x000000e600e67245 */ /* 0x000fe20000201400 */
[----:B------:R-:W-:Y:S01]  /*19250*/  FFMA.FTZ R197, R0, UR5, R197 ;  /* 0x0000000500c57c23 */ /* 0x000fe200080100c5 */
[----:B------:R-:W-:Y:S01]  /*19260*/  IADD3 R228, PT, PT, R244, -0x57, RZ ;  /* 0xffffffa9f4e47810 */ /* 0x000fe20007ffe0ff */
[----:B------:R-:W-:Y:S01]  /*19270*/  FFMA.FTZ R196, R0, UR5, R196 ;  /* 0x0000000500c47c23 */ /* 0x000fe200080100c4 */
[----:B------:R-:W-:Y:S01]  /*19280*/  IADD3 R2, PT, PT, R244, -0x10, RZ ;  /* 0xfffffff0f4027810 */ /* 0x000fe20007ffe0ff */
[----:B------:R-:W-:Y:S01]  /*19290*/  FFMA.FTZ R229, R230, UR5, R23 ;  /* 0x00000005e6e57c23 */ /* 0x000fe20008010017 */
[----:B------:R-:W-:Y:S01]  /*192a0*/  FMNMX3.FTZ R4, R4, R235, R35, !PT ;  /* 0x000000eb04047276 */ /* 0x000fe20007810023 */
[----:B------:R-:W-:Y:S01]  /*192b0*/  FFMA.FTZ R230, R230, UR5, R21 ;  /* 0x00000005e6e67c23 */ /* 0x000fe20008010015 */
[----:B------:R-:W-:Y:S01]  /*192c0*/  FMNMX3.FTZ R5, R5, R225, R226, !PT ;  /* 0x000000e105057276 */ /* 0x000fe200078100e2 */
[----:B------:R-:W-:Y:S01]  /*192d0*/  LDSM.16.MT88.4 R20, [R164+0xa000] ;  /* 0x00a00000a414783b */ /* 0x000fe20000004200 */
[C---:B------:R-:W-:Y:S02]  /*192e0*/  IADD3 R66, PT, PT, R244.reuse, -0x50, RZ ;  /* 0xffffffb0f4427810 */ /* 0x040fe40007ffe0ff */
[C---:B------:R-:W-:Y:S02]  /*192f0*/  IADD3 R64, PT, PT, R244.reuse, -0x4f, RZ ;  /* 0xffffffb1f4407810 */ /* 0x040fe40007ffe0ff */
[----:B------:R-:W-:Y:S02]  /*19300*/  I2FP.F32.S32 R228, R228 ;  /* 0x000000e400e47245 */ /* 0x000fe40000201400 */
[----:B------:R-:W-:Y:S01]  /*19310*/  IADD3 R0, PT, PT, R244, -0xf, RZ ;  /* 0xfffffff1f4007810 */ /* 0x000fe20007ffe0ff */
[----:B------:R-:W-:Y:S01]  /*19320*/  LDSM.16.MT88.4 R56, [R164+0xa800] ;  /* 0x00a80000a438783b */ /* 0x000fe20000004200 */
[----:B------:R-:W-:Y:S01]  /*19330*/  I2FP.F32.S32 R2, R2 ;  /* 0x0000000200027245 */ /* 0x000fe20000201400 */
[----:B------:R-:W-:Y:S01]  /*19340*/  FFMA.FTZ R123, R228, UR5, R27 ;  /* 0x00000005e47b7c23 */ /* 0x000fe2000801001b */
[----:B------:R-:W-:Y:S01]  /*19350*/  FMNMX3.FTZ R4, R4, R53, R33, !PT ;  /* 0x0000003504047276 */ /* 0x000fe20007810021 */
[----:B------:R-:W-:Y:S01]  /*19360*/  FFMA.FTZ R228, R228, UR5, R25 ;  /* 0x00000005e4e47c23 */ /* 0x000fe20008010019 */
[----:B------:R-:W-:Y:S01]  /*19370*/  FMNMX3.FTZ R5, R5, R233, R234, !PT ;  /* 0x000000e905057276 */ /* 0x000fe200078100ea */
[C---:B------:R-:W-:Y:S01]  /*19380*/  FFMA.FTZ R193, R2.reuse, UR5, R193 ;  /* 0x0000000502c17c23 */ /* 0x040fe200080100c1 */
[----:B------:R-:W-:Y:S01]  /*19390*/  I2FP.F32.S32 R66, R66 ;  /* 0x0000004200427245 */ /* 0x000fe20000201400 */
[----:B------:R-:W-:Y:S01]  /*193a0*/  FFMA.FTZ R194, R2, UR5, R194 ;  /* 0x0000000502c27c23 */ /* 0x000fe200080100c2 */
[----:B------:R-:W-:Y:S02]  /*193b0*/  I2FP.F32.S32 R64, R64 ;  /* 0x0000004000407245 */ /* 0x000fe40000201400 */
[----:B------:R-:W-:Y:S01]  /*193c0*/  I2FP.F32.S32 R0, R0 ;  /* 0x0000000000007245 */ /* 0x000fe20000201400 */
        /* <DEDUP_REMOVED lines=11> */
[----:B------:R-:W-:Y:S02]  /*19480*/  I2FP.F32.S32 R2, R2 ;  /* 0x0000000200027245 */ /* 0x000fe40000201400 */
[----:B------:R-:W-:Y:S02]  /*19490*/  FMNMX3.FTZ R5, R5, R252, R230, !PT ;  /* 0x000000fc05057276 */ /* 0x000fe400078100e6 */
[----:B------:R-:W-:Y:S01]  /*194a0*/  FMNMX3.FTZ R4, R4, R221, R219, !PT ;  /* 0x000000dd04047276 */ /* 0x000fe200078100db */
[C---:B------:R-:W-:Y:S01]  /*194b0*/  FFMA.FTZ R187, R2.reuse, UR5, R187 ;  /* 0x0000000502bb7c23 */ /* 0x040fe200080100bb */
[----:B------:R-:W-:Y:S01]  /*194c0*/  I2FP.F32.S32 R0, R0 ;  /* 0x0000000000007245 */ /* 0x000fe20000201400 */
[----:B------:R-:W-:Y:S01]  /*194d0*/  FFMA.FTZ R184, R2, UR5, R184 ;  /* 0x0000000502b87c23 */ /* 0x000fe200080100b8 */
[----:B------:R-:W-:Y:S02]  /*194e0*/  FMNMX3.FTZ R5, R5, R130, R228, !PT ;  /* 0x0000008205057276 */ /* 0x000fe400078100e4 */
[----:B------:R-:W-:Y:S01]  /*194f0*/  IADD3 R2, PT, PT, R244, 0x9, RZ ;  /* 0x00000009f4027810 */ /* 0x000fe20007ffe0ff */
[----:B------:R-:W-:Y:S01]  /*19500*/  FFMA.FTZ R183, R0, UR5, R183 ;  /* 0x0000000500b77c23 */ /* 0x000fe200080100b7 */
[----:B------:R-:W-:Y:S01]  /*19510*/  FMNMX3.FTZ R4, R4, R67, R65, !PT ;  /* 0x0000004304047276 */ /* 0x000fe20007810041 */
[----:B------:R-:W-:Y:S01]  /*19520*/  FFMA.FTZ R180, R0, UR5, R180 ;  /* 0x0000000500b47c23 */ /* 0x000fe200080100b4 */
[----:B------:R-:W-:Y:S02]  /*19530*/  FMNMX3.FTZ R5, R5, R66, R64, !PT ;  /* 0x0000004205057276 */ /* 0x000fe40007810040 */
[----:B------:R-:W-:Y:S02]  /*19540*/  I2FP.F32.S32 R2, R2 ;  /* 0x0000000200027245 */ /* 0x000fe40000201400 */
[----:B------:R-:W-:Y:S02]  /*19550*/  IADD3 R0, PT, PT, R244, 0x10, RZ ;  /* 0x00000010f4007810 */ /* 0x000fe40007ffe0ff */
[----:B------:R-:W-:Y:S01]  /*19560*/  FMNMX3.FTZ R4, R4, R217, R215, !PT ;  /* 0x000000d904047276 */ /* 0x000fe200078100d7 */
[C---:B------:R-:W-:Y:S01]  /*19570*/  FFMA.FTZ R179, R2.reuse, UR5, R179 ;  /* 0x0000000502b37c23 */ /* 0x040fe200080100b3 */
[----:B------:R-:W-:Y:S01]  /*19580*/  FMNMX3.FTZ R5, R5, R218, R216, !PT ;  /* 0x000000da05057276 */ /* 0x000fe200078100d8 */
[----:B------:R-:W-:Y:S01]  /*19590*/  FFMA.FTZ R176, R2, UR5, R176 ;  /* 0x0000000502b07c23 */ /* 0x000fe200080100b0 */
        /* <DEDUP_REMOVED lines=13> */
[----:B------:R-:W-:Y:S02]  /*19670*/  FMNMX3.FTZ R4, R4, R205, R203, !PT ;  /* 0x000000cd04047276 */ /* 0x000fe400078100cb */
[----:B------:R-:W-:Y:S01]  /*19680*/  FMNMX3.FTZ R5, R5, R206, R204, !PT ;  /* 0x000000ce05057276 */ /* 0x000fe200078100cc */
[----:B------:R-:W-:Y:S01]  /*19690*/  FFMA.FTZ R168, R0, UR5, R168 ;  /* 0x0000000500a87c23 */ /* 0x000fe200080100a8 */
[----:B------:R-:W-:Y:S01]  /*196a0*/  IADD3 R2, PT, PT, R244, 0x48, RZ ;  /* 0x00000048f4027810 */ /* 0x000fe20007ffe0ff */
[----:B------:R-:W-:Y:S01]  /*196b0*/  FFMA.FTZ R171, R0, UR5, R171 ;  /* 0x0000000500ab7c23 */ /* 0x000fe200080100ab */
[----:B------:R-:W-:Y:S02]  /*196c0*/  FMNMX3.FTZ R4, R4, R201, R199, !PT ;  /* 0x000000c904047276 */ /* 0x000fe400078100c7 */
        /* <DEDUP_REMOVED lines=9> */
[----:B------:R-:W-:Y:S01]  /*19760*/  IADD3 R2, PT, PT, R244, 0x51, RZ ;  /* 0x00000051f4027810 */ /* 0x000fe20007ffe0ff */
[C---:B------:R-:W-:Y:S01]  /*19770*/  FFMA.FTZ R96, R0.reuse, UR5, R96 ;  /* 0x0000000500607c23 */ /* 0x040fe20008010060 */
[----:B------:R-:W-:Y:S01]  /*19780*/  FMNMX3.FTZ R5, R5, R196, R190, !PT ;  /* 0x000000c405057276 */ /* 0x000fe200078100be */
[----:B------:R-:W-:Y:S01]  /*19790*/  FFMA.FTZ R93, R0, UR5, R93 ;  /* 0x00000005005d7c23 */ /* 0x000fe2000801005d */
[----:B------:R-:W-:Y:S02]  /*197a0*/  FMNMX3.FTZ R4, R4, R189, R187, !PT ;  /* 0x000000bd04047276 */ /* 0x000fe400078100bb */
[C---:B------:R-:W-:Y:S02]  /*197b0*/  IADD3 R0, PT, PT, R244.reuse, 0x49, RZ ;  /* 0x00000049f4007810 */ /* 0x040fe40007ffe0ff */
[----:B------:R-:W-:Y:S02]  /*197c0*/  I2FP.F32.S32 R2, R2 ;  /* 0x0000000200027245 */ /* 0x000fe40000201400 */
[----:B------:R-:W-:Y:S02]  /*197d0*/  IADD3 R7, PT, PT, R244, 0x21, RZ ;  /* 0x00000021f4077810 */ /* 0x000fe40007ffe0ff */
[----:B------:R-:W-:Y:S01]  /*197e0*/  FMNMX3.FTZ R5, R5, R194, R188, !PT ;  /* 0x000000c205057276 */ /* 0x000fe200078100bc */
[----:B------:R-:W-:Y:S01]  /*197f0*/  FFMA.FTZ R87, R2, UR5, R87 ;  /* 0x0000000502577c23 */ /* 0x000fe20008010057 */
[----:B------:R-:W-:Y:S01]  /*19800*/  FMNMX3.FTZ R4, R4, R185, R183, !PT ;  /* 0x000000b904047276 */ /* 0x000fe200078100b7 */
[----:B------:R-:W-:Y:S01]  /*19810*/  FFMA.FTZ R88, R2, UR5, R88 ;  /* 0x0000000502587c23 */ /* 0x000fe20008010058 */
[----:B------:R-:W-:Y:S02]  /*19820*/  I2FP.F32.S32 R0, R0 ;  /* 0x0000000000007245 */ /* 0x000fe40000201400 */
[----:B------:R-:W-:Y:S02]  /*19830*/  I2FP.F32.S32 R7, R7 ;  /* 0x0000000700077245 */ /* 0x000fe40000201400 */
        /* <DEDUP_REMOVED lines=10> */
[----:B------:R-:W-:Y:S02]  /*198e0*/  I2FP.F32.S32 R2, R2 ;  /* 0x0000000200027245 */ /* 0x000fe40000201400 */
[----:B------:R-:W-:Y:S02]  /*198f0*/  I2FP.F32.S32 R126, R126 ;  /* 0x0000007e007e7245 */ /* 0x000fe40000201400 */
        /* <DEDUP_REMOVED lines=8> */
[----:B------:R-:W-:Y:S02]  /*19980*/  I2FP.F32.S32 R122, R122 ;  /* 0x0000007a007a7245 */ /* 0x000fe40000201400 */
[C---:B------:R-:W-:Y:S02]  /*19990*/  IADD3 R110, PT, PT, R244.reuse, 0x30, RZ ;  /* 0x00000030f46e7810 */ /* 0x040fe40007ffe0ff */
[----:B------:R-:W-:Y:S01]  /*199a0*/  IADD3 R6, PT, PT, R244, 0x41, RZ ;  /* 0x00000041f4067810 */ /* 0x000fe20007ffe0ff */
        /* <DEDUP_REMOVED lines=8> */
[----:B------:R-:W-:Y:S01]  /*19a30*/  I2FP.F32.S32 R110, R110 ;  /* 0x0000006e006e7245 */ /* 0x000fe20000201400 */
[C---:B------:R-:W-:Y:S01]  /*19a40*/  FFMA.FTZ R109, R7.reuse, UR5, R50 ;  /* 0x00000005076d7c23 */ /* 0x040fe20008010032 */
[----:B------:R-:W-:Y:S01]  /*19a50*/  IADD3 R104, PT, PT, R244, 0x39, RZ ;  /* 0x00000039f4687810 */ /* 0x000fe20007ffe0ff */
[----:B------:R-:W-:Y:S01]  /*19a60*/  FFMA.FTZ R108, R7, UR5, R48 ;  /* 0x00000005076c7c23 */ /* 0x000fe20008010030 */
[----:B------:R-:W-:Y:S01]  /*19a70*/  I2FP.F32.S32 R6, R6 ;  /* 0x0000000600067245 */ /* 0x000fe20000201400 */
[----:B------:R-:W-:Y:S01]  /*19a80*/  FFMA.FTZ R111, R110, UR5, R51 ;  /* 0x000000056e6f7c23 */ /* 0x000fe20008010033 */
[----:B------:R-:W-:Y:S01]  /*19a90*/  FMNMX3.FTZ R2, R2, R169, R131, !PT ;  /* 0x000000a902027276 */ /* 0x000fe20007810083 */
[----:B------:R-:W-:Y:S01]  /*19aa0*/  FFMA.FTZ R110, R110, UR5, R49 ;  /* 0x000000056e6e7c23 */ /* 0x000fe20008010031 */
[----:B------:R-:W-:Y:S01]  /*19ab0*/  IADD3 R0, PT, PT, R244, 0x61, RZ ;  /* 0x00000061f4007810 */ /* 0x000fe20007ffe0ff */
[C---:B------:R-:W-:Y:S01]  /*19ac0*/  FFMA.FTZ R91, R6.reuse, UR5, R91 ;  /* 0x00000005065b7c23 */ /* 0x040fe2000801005b */
[----:B------:R-:W-:Y:S01]  /*19ad0*/  FMNMX3.FTZ R7, R5, R170, R168, !PT ;  /* 0x000000aa05077276 */ /* 0x000fe200078100a8 */
[----:B------:R-:W-:Y:S01]  /*19ae0*/  FFMA.FTZ R94, R6, UR5, R94 ;  /* 0x00000005065e7c23 */ /* 0x000fe2000801005e */
[----:B------:R-:W-:Y:S02]  /*19af0*/  I2FP.F32.S32 R104, R104 ;  /* 0x0000006800687245 */ /* 0x000fe40000201400 */
[----:B------:R-:W-:Y:S02]  /*19b00*/  FMNMX3.FTZ R2, R2, R127, R125, !PT ;  /* 0x0000007f02027276 */ /* 0x000fe4000781007d */
[----:B------:R-:W-:Y:S01]  /*19b10*/  I2FP.F32.S32 R0, R0 ;  /* 0x0000000000007245 */ /* 0x000fe20000201400 */
        /* <DEDUP_REMOVED lines=8> */
[----:B------:R-:W-:Y:S02]  /*19ba0*/  FMNMX3.FTZ R7, R7, R122, R120, !PT ;  /* 0x0000007a07077276 */ /* 0x000fe40007810078 */
[----:B------:R-:W-:Y:S01]  /*19bb0*/  IADD3 R0, PT, PT, R244, 0x69, RZ ;  /* 0x00000069f4007810 */ /* 0x000fe20007ffe0ff */
[----:B------:R-:W-:Y:S01]  /*19bc0*/  FFMA.FTZ R89, R6, UR5, R89 ;  /* 0x0000000506597c23 */ /* 0x000fe20008010059 */
[----:B------:R-:W-:Y:S01]  /*19bd0*/  FMNMX3.FTZ R2, R2, R107, R105, !PT ;  /* 0x0000006b02027276 */ /* 0x000fe20007810069 */
[----:B------:R-:W-:Y:S01]  /*19be0*/  FFMA.FTZ R90, R6, UR5, R90 ;  /* 0x00000005065a7c23 */ /* 0x000fe2000801005a */
[----:B------:R-:W-:Y:S02]  /*19bf0*/  FMNMX3.FTZ R7, R7, R110, R108, !PT ;  /* 0x0000006e07077276 */ /* 0x000fe4000781006c */
[----:B------:R-:W-:Y:S02]  /*19c00*/  IADD3 R6, PT, PT, R244, 0x59, RZ ;  /* 0x00000059f4067810 */ /* 0x000fe40007ffe0ff */
[----:B------:R-:W-:Y:S02]  /*19c10*/  I2FP.F32.S32 R0, R0 ;  /* 0x0000000000007245 */ /* 0x000fe40000201400 */
[----:B------:R-:W-:Y:S02]  /*19c20*/  FMNMX3.FTZ R2, R2, R93, R91, !PT ;  /* 0x0000005d02027276 */ /* 0x000fe4000781005b */
        /* <DEDUP_REMOVED lines=21> */
[----:B------:R-:W-:Y:S02]  /*19d80*/  I2FP.F32.S32 R4, R4 ;  /* 0x0000000400047245 */ /* 0x000fe40000201400 */
[C---:B------:R-:W-:Y:S02]  /*19d90*/  IADD3 R2, PT, PT, R244.reuse, 0x79, RZ ;  /* 0x00000079f4027810 */ /* 0x040fe40007ffe0ff */
[----:B------:R-:W-:Y:S01]  /*19da0*/  IADD3 R5, PT, PT, R244, 0x78, RZ ;  /* 0x00000078f4057810 */ /* 0x000fe20007ffe0ff */
[----:B------:R-:W-:Y:S01]  /*19db0*/  FFMA.FTZ R37, R4, UR5, R37 ;  /* 0x0000000504257c23 */ /* 0x000fe20008010025 */
[----:B------:R-:W-:Y:S01]  /*19dc0*/  FMNMX3.FTZ R0, R0, R81, R79, !PT ;  /* 0x0000005100007276 */ /* 0x000fe2000781004f */
[----:B------:R-:W-:Y:S01]  /*19dd0*/  FFMA.FTZ R69, R4, UR5, R69 ;  /* 0x0000000504457c23 */ /* 0x000fe20008010045 */
[----:B------:R-:W-:Y:S02]  /*19de0*/  FMNMX3.FTZ R7, R7, R86, R84, !PT ;  /* 0x0000005607077276 */ /* 0x000fe40007810054 */
[----:B------:R-:W-:Y:S02]  /*19df0*/  I2FP.F32.S32 R2, R2 ;  /* 0x0000000200027245 */ /* 0x000fe40000201400 */
        /* <DEDUP_REMOVED lines=11> */
[----:B------:R-:W-:Y:S01]  /*19eb0*/  MOV R68, R249 ;  /* 0x000000f900447202 */ /* 0x000fe20000000f00 */
[----:B------:R-:W1:Y:S01]  /*19ec0*/  SHFL.BFLY PT, R0, R5, 0x2, 0x1f ;  /* 0x0c401f0005007f89 */ /* 0x000e6200000e0000 */
[----:B------:R-:W-:Y:S02]  /*19ed0*/  FMNMX3.FTZ R11, R4, R71, R70, !PT ;  /* 0x00000047040b7276 */ /* 0x000fe40007810046 */
[----:B------:R-:W-:Y:S02]  /*19ee0*/  @P0 IADD3 R68, PT, PT, R248, -0x40, RZ ;  /* 0xffffffc0f8440810 */ /* 0x000fe40007ffe0ff */
[----:B------:R-:W-:Y:S03]  /*19ef0*/  IADD3 R244, PT, PT, R244, -0x100, RZ ;  /* 0xffffff00f4f47810 */ /* 0x000fe60007ffe0ff */
[----:B------:R-:W2:Y:S01]  /*19f00*/  SHFL.BFLY PT, R2, R11, 0x2, 0x1f ;  /* 0x0c401f000b027f89 */ /* 0x000ea200000e0000 */
[----:B------:R-:W-:Y:S07]  /*19f10*/  IADD3 R239, PT, PT, R239, R68, RZ ;  /* 0x00000044efef7210 */ /* 0x000fee0007ffe0ff */
[----:B------:R-:W-:Y:S08]  /*19f20*/  LDSM.16.MT88.4 R28, [R68] ;  /* 0x00000000441c783b */ /* 0x000ff00000004200 */
[----:B------:R-:W-:Y:S08]  /*19f30*/  LDSM.16.MT88.4 R48, [R239] ;  /* 0x00000000ef30783b */ /* 0x000ff00000004200 */
        /* <DEDUP_REMOVED lines=10> */
[----:B------:R-:W-:Y:S02]  /*19fe0*/  FMUL.FTZ R73, R2, UR4 ;  /* 0x0000000402497c20 */ /* 0x000fe40008410000 */
[----:B------:R-:W-:Y:S01]  /*19ff0*/  FSEL R74, R74, RZ, P1 ;  /* 0x000000ff4a4a7208 */ /* 0x000fe20000800000 */
[C---:B------:R-:W-:Y:S01]  /*1a000*/  FADD.FTZ R5, -R2.reuse, R165 ;  /* 0x000000a502057221 */ /* 0x040fe20000010100 */
[----:B------:R-:W-:Y:S01]  /*1a010*/  FSETP.NEU.FTZ.AND P1, PT, R2, -INF , PT ;  /* 0xff8000000200780b */ /* 0x000fe20003f3d000 */
[----:B------:R-:W-:Y:S02]  /*1a020*/  FMUL.FTZ R39, R4, UR4 ;  /* 0x0000000404277c20 */ /* 0x000fe40008410000 */
        /* <DEDUP_REMOVED lines=13> */
[----:B------:R-:W1:Y:S07]  /*1a100*/  LDSM.16.MT88.4 R52, [R166+0xa800] ;  /* 0x00a80000a634783b */ /* 0x000e6e0000004200 */
[----:B------:R-:W2:Y:S01]  /*1a110*/  MUFU.EX2 R39, R39 ;  /* 0x0000002700277308 */ /* 0x000ea20000000800 */
[--C-:B------:R-:W-:Y:S01]  /*1a120*/  FFMA.FTZ R112, R33, UR4, -R74.reuse ;  /* 0x0000000421707c23 */ /* 0x100fe2000801084a */
[--C-:B------:R-:W-:Y:S01]  /*1a130*/  FFMA.FTZ R115, R34, UR4, -R73.reuse ;  /* 0x0000000422737c23 */ /* 0x100fe20008010849 */
[--C-:B------:R-:W-:Y:S07]  /*1a140*/  FFMA.FTZ R116, R32, UR4, -R73.reuse ;  /* 0x0000000420747c23 */ /* 0x100fee0008010849 */
        /* <DEDUP_REMOVED lines=10> */
[C---:B--2---:R-:W-:Y:S01]  /*1a1f0*/  FMUL.FTZ R6, R39.reuse, R162 ;  /* 0x000000a227067220 */ /* 0x044fe20000410000 */
[C---:B------:R-:W-:Y:S07]  /*1a200*/  FMUL.FTZ R7, R39.reuse, R163 ;  /* 0x000000a327077220 */ /* 0x040fee0000410000 */
[----:B------:R-:W2:Y:S01]  /*1a210*/  MUFU.EX2 R97, R97 ;  /* 0x0000006100617308 */ /* 0x000ea20000000800 */
        /* <DEDUP_REMOVED lines=9> */
[----:B----4-:R-:W-:Y:S01]  /*1a2b0*/  F2FP.F16.F32.PACK_AB R45, R99, R102 ;  /* 0x00000066632d723e */ /* 0x010fe200000000ff */
[----:B------:R-:W-:Y:S07]  /*1a2c0*/  FMUL.FTZ R19, R39, R151 ;  /* 0x0000009727137220 */ /* 0x000fee0000410000 */
[----:B------:R-:W-:Y:S01]  /*1a2d0*/  MUFU.EX2 R100, R100 ;  /* 0x0000006400647308 */ /* 0x000fe20000000800 */
[C---:B------:R-:W-:Y:S01]  /*1a2e0*/  FMUL.FTZ R16, R40.reuse, R148 ;  /* 0x0000009428107220 */ /* 0x040fe20000410000 */
[----:B--2---:R-:W-:Y:S01]  /*1a2f0*/  F2FP.F16.F32.PACK_AB R47, R97, R98 ;  /* 0x00000062612f723e */ /* 0x004fe200000000ff */
[C---:B------:R-:W-:Y:S07]  /*1a300*/  FMUL.FTZ R17, R40.reuse, R149 ;  /* 0x0000009528117220 */ /* 0x040fee0000410000 */
[----:B------:R-:W2:Y:S01]  /*1a310*/  MUFU.EX2 R95, R95 ;  /* 0x0000005f005f7308 */ /* 0x000ea20000000800 */
        /* <DEDUP_REMOVED lines=13> */
[----:B--2---:R-:W-:Y:S01]  /*1a3f0*/  F2FP.F16.F32.PACK_AB R46, R95, R100 ;  /* 0x000000645f2e723e */ /* 0x004fe200000000ff */
        /* <DEDUP_REMOVED lines=29> */
[----:B------:R-:W2:Y:S01]  /*1a5d0*/  MUFU.EX2 R114, R114 ;  /* 0x0000007200727308 */ /* 0x000ea20000000800 */
        /* <DEDUP_REMOVED lines=11> */
[--C-:B------:R-:W-:Y:S01]  /*1a690*/  FFMA.FTZ R136, R67, UR4, -R74.reuse ;  /* 0x0000000443887c23 */ /* 0x100fe2000801084a */
[----:B------:R-:W-:Y:S03]  /*1a6a0*/  FMUL.FTZ R29, R40, R137 ;  /* 0x00000089281d7220 */ /* 0x000fe60000410000 */
[----:B------:R-:W-:Y:S01]  /*1a6b0*/  MUFU.EX2 R146, R146 ;  /* 0x0000009200927308 */ /* 0x000fe20000000800 */
[C---:B------:R-:W-:Y:S03]  /*1a6c0*/  HMMA.16816.F32 R24, R44.reuse, R30, R24 ;  /* 0x0000001e2c18723c */ /* 0x040fe60000001818 */
[C---:B------:R-:W-:Y:S01]  /*1a6d0*/  FMUL.FTZ R30, R39.reuse, R138 ;  /* 0x0000008a271e7220 */ /* 0x040fe20000410000 */
[----:B------:R-:W-:Y:S05]  /*1a6e0*/  FMUL.FTZ R31, R39, R139 ;  /* 0x0000008b271f7220 */ /* 0x000fea0000410000 */
        /* <DEDUP_REMOVED lines=10> */
[----:B------:R-:W-:Y:S07]  /*1a790*/  FFMA.FTZ R163, R190, UR4, -R73 ;  /* 0x00000004bea37c23 */ /* 0x000fee0008010849 */
[----:B------:R-:W4:Y:S01]  /*1a7a0*/  MUFU.EX2 R119, R119 ;  /* 0x0000007700777308 */ /* 0x000f220000000800 */
[----:B------:R-:W-:Y:S01]  /*1a7b0*/  FFMA.FTZ R103, R40, R251, R103 ;  /* 0x000000fb28677223 */ /* 0x000fe20000010067 */
[----:B------:R-:W-:Y:S01]  /*1a7c0*/  HMMA.16816.F32 R32, R44, R50, R32 ;  /* 0x000000322c20723c */ /* 0x000fe20000001820 */
[----:B------:R-:W5:Y:S07]  /*1a7d0*/  LDSM.16.MT88.4 R48, [R239+0x800] ;  /* 0x00080000ef30783b */ /* 0x000f6e0000004200 */
[----:B------:R-:W-:Y:S01]  /*1a7e0*/  MUFU.EX2 R115, R115 ;  /* 0x0000007300737308 */ /* 0x000fe20000000800 */
[----:B--2---:R-:W-:Y:S01]  /*1a7f0*/  F2FP.F16.F32.PACK_AB R45, R114, R117 ;  /* 0x00000075722d723e */ /* 0x004fe200000000ff */
[--C-:B------:R-:W-:Y:S01]  /*1a800*/  FFMA.FTZ R132, R129, UR4, -R74.reuse ;  /* 0x0000000481847c23 */ /* 0x100fe2000801084a */
[----:B---3--:R-:W-:Y:S07]  /*1a810*/  F2FP.F16.F32.PACK_AB R47, R112, R113 ;  /* 0x00000071702f723e */ /* 0x008fee00000000ff */
[----:B------:R-:W2:Y:S01]  /*1a820*/  MUFU.EX2 R116, R116 ;  /* 0x0000007400747308 */ /* 0x000ea20000000800 */
        /* <DEDUP_REMOVED lines=36> */
[----:B------:R-:W-:Y:S01]  /*1aa70*/  FFMA.FTZ R131, R131, UR4, -R74 ;  /* 0x0000000483837c23 */ /* 0x000fe2000801084a */
[--C-:B------:R-:W-:Y:S07]  /*1aa80*/  FFMA.FTZ R126, R126, UR4, -R73.reuse ;  /* 0x000000047e7e7c23 */ /* 0x100fee0008010849 */
[----:B------:R-:W-:Y:S01]  /*1aa90*/  MUFU.EX2 R163, R163 ;  /* 0x000000a300a37308 */ /* 0x000fe20000000800 */
[C---:B------:R-:W-:Y:S01]  /*1aaa0*/  HMMA.16816.F32 R16, R44.reuse, R58, R16 ;  /* 0x0000003a2c10723c */ /* 0x040fe20000001810 */
[----:B------:R-:W2:Y:S08]  /*1aab0*/  LDSM.16.MT88.4 R56, [R164+0xb000] ;  /* 0x00b00000a438783b */ /* 0x000eb00000004200 */
[----:B------:R-:W-:Y:S01]  /*1aac0*/  MUFU.EX2 R132, R132 ;  /* 0x0000008400847308 */ /* 0x000fe20000000800 */
[----:B------:R-:W-:Y:S01]  /*1aad0*/  FFMA.FTZ R102, R39, R250, R102 ;  /* 0x000000fa27667223 */ /* 0x000fe20000010066 */
[----:B------:R-:W-:Y:S01]  /*1aae0*/  FFMA.FTZ R39, R93, UR4, -R74 ;  /* 0x000000045d277c23 */ /* 0x000fe2000801084a */
[--C-:B------:R-:W-:Y:S07]  /*1aaf0*/  FFMA.FTZ R93, R94, UR4, -R73.reuse ;  /* 0x000000045e5d7c23 */ /* 0x100fee0008010849 */
[----:B------:R-:W3:Y:S01]  /*1ab00*/  MUFU.EX2 R121, R229 ;  /* 0x000000e500797308 */ /* 0x000ee20000000800 */
[C---:B------:R-:W-:Y:S09]  /*1ab10*/  HMMA.16816.F32 R20, R44.reuse, R60, R20 ;  /* 0x0000003c2c14723c */ /* 0x040ff20000001814 */
[----:B------:R-:W-:Y:S01]  /*1ab20*/  MUFU.EX2 R128, R128 ;  /* 0x0000008000807308 */ /* 0x000fe20000000800 */
[----:B------:R-:W-:Y:S01]  /*1ab30*/  FADD.FTZ R99, R99, R102 ;  /* 0x0000006663637221 */ /* 0x000fe20000010000 */
[----:B------:R-:W-:Y:S01]  /*1ab40*/  FFMA.FTZ R84, R84, UR4, -R73 ;  /* 0x0000000454547c23 */ /* 0x000fe20008010849 */
[--C-:B------:R-:W-:Y:S07]  /*1ab50*/  FFMA.FTZ R89, R89, UR4, -R74.reuse ;  /* 0x0000000459597c23 */ /* 0x100fee000801084a */
[----:B------:R-:W4:Y:S01]  /*1ab60*/  MUFU.EX2 R123, R123 ;  /* 0x0000007b007b7308 */ /* 0x000f220000000800 */
[C---:B------:R-:W-:Y:S01]  /*1ab70*/  HMMA.16816.F32 R24, R44.reuse, R62, R24 ;  /* 0x0000003e2c18723c */ /* 0x040fe20000001818 */
[----:B------:R-:W2:Y:S08]  /*1ab80*/  LDSM.16.MT88.4 R60, [R68+0x1000] ;  /* 0x00100000443c783b */ /* 0x000eb00000004200 */
[----:B------:R-:W-:Y:S01]  /*1ab90*/  MUFU.EX2 R134, R134 ;  /* 0x0000008600867308 */ /* 0x000fe20000000800 */
[----:B------:R-:W-:Y:S01]  /*1aba0*/  FADD.FTZ R40, R98, R99 ;  /* 0x0000006362287221 */ /* 0x000fe20000010000 */
[--C-:B------:R-:W-:Y:S01]  /*1abb0*/  FFMA.FTZ R85, R85, UR4, -R74.reuse ;  /* 0x0000000455557c23 */ /* 0x100fe2000801084a */
[--C-:B------:R-:W-:Y:S07]  /*1abc0*/  FFMA.FTZ R88, R88, UR4, -R73.reuse ;  /* 0x0000000458587c23 */ /* 0x100fee0008010849 */
[----:B------:R-:W1:Y:S01]  /*1abd0*/  MUFU.EX2 R133, R133 ;  /* 0x0000008500857308 */ /* 0x000e620000000800 */
[C---:B-----5:R-:W-:Y:S09]  /*1abe0*/  HMMA.16816.F32 R28, R44.reuse, R48, R28 ;  /* 0x000000302c1c723c */ /* 0x060ff2000000181c */
[----:B------:R-:W-:Y:S01]  /*1abf0*/  MUFU.EX2 R130, R130 ;  /* 0x0000008200827308 */ /* 0x000fe20000000800 */
[--C-:B------:R-:W-:Y:S01]  /*1ac00*/  FFMA.FTZ R81, R81, UR4, -R74.reuse ;  /* 0x0000000451517c23 */ /* 0x100fe2000801084a */
[--C-:B------:R-:W-:Y:S01]  /*1ac10*/  FFMA.FTZ R80, R80, UR4, -R73.reuse ;  /* 0x0000000450507c23 */ /* 0x100fe20008010849 */
[----:B------:R-:W-:Y:S07]  /*1ac20*/  FFMA.FTZ R38, R38, UR4, -R74 ;  /* 0x0000000426267c23 */ /* 0x000fee000801084a */
[----:B------:R-:W5:Y:S01]  /*1ac30*/  MUFU.EX2 R129, R129 ;  /* 0x0000008100817308 */ /* 0x000f620000000800 */
[----:B------:R-:W-:Y:S01]  /*1ac40*/  HMMA.16816.F32 R32, R44, R50, R32 ;  /* 0x000000322c20723c */ /* 0x000fe20000001820 */
[----:B------:R-:W2:Y:S02]  /*1ac50*/  LDSM.16.MT88.4 R48, [R239+0x1000] ;  /* 0x00100000ef30783b */ /* 0x000ea40000004200 */
[----:B---3--:R-:W-:Y:S06]  /*1ac60*/  F2FP.F16.F32.PACK_AB R45, R121, R132 ;  /* 0x00000084792d723e */ /* 0x008fec00000000ff */
[----:B------:R-:W-:Y:S01]  /*1ac70*/  MUFU.EX2 R136, R136 ;  /* 0x0000008800887308 */ /* 0x000fe20000000800 */
[----:B----4-:R-:W-:Y:S01]  /*1ac80*/  F2FP.F16.F32.PACK_AB R47, R123, R128 ;  /* 0x000000807b2f723e */ /* 0x010fe200000000ff */
[----:B------:R-:W-:Y:S01]  /*1ac90*/  FFMA.FTZ R71, R71, UR4, -R73 ;  /* 0x0000000447477c23 */ /* 0x000fe20008010849 */
[----:B-1----:R-:W-:Y:S07]  /*1aca0*/  F2FP.F16.F32.PACK_AB R44, R133, R134 ;  /* 0x00000086852c723e */ /* 0x002fee00000000ff */
[----:B------:R-:W1:Y:S01]  /*1acb0*/  MUFU.EX2 R135, R135 ;  /* 0x0000008700877308 */ /* 0x000e620000000800 */
[----:B------:R-:W-:Y:S01]  /*1acc0*/  FADD.FTZ R40, R97, R40 ;  /* 0x0000002861287221 */ /* 0x000fe20000010000 */
[----:B------:R-:W-:Y:S08]  /*1acd0*/  FADD.FTZ R103, R101, R103 ;  /* 0x0000006765677221 */ /* 0x000ff00000010000 */
[----:B------:R-:W-:Y:S01]  /*1ace0*/  MUFU.EX2 R147, R147 ;  /* 0x0000009300937308 */ /* 0x000fe20000000800 */
[----:B-----5:R-:W-:Y:S01]  /*1acf0*/  F2FP.F16.F32.PACK_AB R46, R129, R130 ;  /* 0x00000082812e723e */ /* 0x020fe200000000ff */
[----:B------:R-:W-:Y:S01]  /*1ad00*/  FADD.FTZ R117, R117, R40 ;  /* 0x0000002875757221 */ /* 0x000fe20000010000 */
[----:B------:R-:W-:Y:S07]  /*1ad10*/  FADD.FTZ R100, R100, R103 ;  /* 0x0000006764647221 */ /* 0x000fee0000010000 */
[----:B------:R-:W3:Y:S01]  /*1ad20*/  MUFU.EX2 R144, R144 ;  /* 0x0000009000907308 */ /* 0x000ee20000000800 */
[----:B------:R-:W-:Y:S01]  /*1ad30*/  FADD.FTZ R114, R114, R117 ;  /* 0x0000007572727221 */ /* 0x000fe20000010000 */
[----:B------:R-:W-:Y:S01]  /*1ad40*/  FADD.FTZ R95, R95, R100 ;  /* 0x000000645f5f7221 */ /* 0x000fe20000010000 */
[C---:B------:R-:W-:Y:S07]  /*1ad50*/  HMMA.16816.F32 R4, R44.reuse, R52, R4 ;  /* 0x000000342c04723c */ /* 0x040fee0000001804 */
[----:B------:R-:W4:Y:S01]  /*1ad60*/  MUFU.EX2 R145, R145 ;  /* 0x0000009100917308 */ /* 0x000f220000000800 */
[----:B------:R-:W-:Y:S01]  /*1ad70*/  FADD.FTZ R40, R118, R95 ;  /* 0x0000005f76287221 */ /* 0x000fe20000010000 */
[----:B------:R-:W-:Y:S08]  /*1ad80*/  FADD.FTZ R113, R113, R114 ;  /* 0x0000007271717221 */ /* 0x000ff00000010000 */
[----:B------:R-:W5:Y:S01]  /*1ad90*/  MUFU.EX2 R152, R152 ;  /* 0x0000009800987308 */ /* 0x000f620000000800 */
[----:B------:R-:W-:Y:S01]  /*1ada0*/  FADD.FTZ R40, R119, R40 ;  /* 0x0000002877287221 */ /* 0x000fe20000010000 */
[C---:B------:R-:W-:Y:S01]  /*1adb0*/  HMMA.16816.F32 R8, R44.reuse, R54, R8 ;  /* 0x000000362c08723c */ /* 0x040fe20000001808 */
[----:B------:R-:W3:Y:S07]  /*1adc0*/  LDSM.16.MT88.4 R52, [R166+0xb800] ;  /* 0x00b80000a634783b */ /* 0x000eee0000004200 */
[----:B------:R-:W5:Y:S01]  /*1add0*/  MUFU.EX2 R161, R161 ;  /* 0x000000a100a17308 */ /* 0x000f620000000800 */
[----:B------:R-:W-:Y:S01]  /*1ade0*/  FADD.FTZ R115, R115, R40 ;  /* 0x0000002873737221 */ /* 0x000fe20000010000 */
[----:B------:R-:W-:Y:S08]  /*1adf0*/  FADD.FTZ R113, R112, R113 ;  /* 0x0000007170717221 */ /* 0x000ff00000010000 */
[----:B------:R1:W-:Y:S01]  /*1ae00*/  MUFU.EX2 R192, R198 ;  /* 0x000000c600c07308 */ /* 0x0003e20000000800 */
[----:B------:R-:W-:Y:S01]  /*1ae10*/  FADD.FTZ R115, R116, R115 ;  /* 0x0000007374737221 */ /* 0x000fe20000010000 */
[C---:B--2---:R-:W-:Y:S08]  /*1ae20*/  HMMA.16816.F32 R12, R44.reuse, R56, R12 ;  /* 0x000000382c0c723c */ /* 0x044ff0000000180c */
[----:B------:R-:W2:Y:S01]  /*1ae30*/  MUFU.EX2 R165, R165 ;  /* 0x000000a500a57308 */ /* 0x000ea20000000800 */
[----:B------:R-:W-:Y:S01]  /*1ae40*/  FADD.FTZ R132, R132, R113 ;  /* 0x0000007184847221 */ /* 0x000fe20000010000 */
[----:B------:R-:W-:Y:S08]  /*1ae50*/  FADD.FTZ R134, R134, R115 ;  /* 0x0000007386867221 */ /* 0x000ff00000010000 */
[----:B------:R4:W2:Y:S01]  /*1ae60*/  MUFU.EX2 R190, R196 ;  /* 0x000000c400be7308 */ /* 0x0008a20000000800 */
[----:B------:R-:W-:Y:S01]  /*1ae70*/  FADD.FTZ R121, R121, R132 ;  /* 0x0000008479797221 */ /* 0x000fe20000010000 */
[C---:B------:R-:W-:Y:S01]  /*1ae80*/  HMMA.16816.F32 R16, R44.reuse, R58, R16 ;  /* 0x0000003a2c10723c */ /* 0x040fe20000001810 */
[----:B------:R-:W5:Y:S07]  /*1ae90*/  LDSM.16.MT88.4 R56, [R164+0xb800] ;  /* 0x00b80000a438783b */ /* 0x000f6e0000004200 */
[----:B------:R-:W-:Y:S01]  /*1aea0*/  MUFU.EX2 R167, R167 ;  /* 0x000000a700a77308 */ /* 0x000fe20000000800 */
[----:B------:R-:W-:Y:S01]  /*1aeb0*/  FADD.FTZ R133, R133, R134 ;  /* 0x0000008685857221 */ /* 0x000fe20000010000 */
[----:B------:R-:W-:Y:S01]  /*1aec0*/  FADD.FTZ R128, R128, R121 ;  /* 0x0000007980807221 */ /* 0x000fe20000010000 */
[----:B-1----:R-:W-:Y:S07]  /*1aed0*/  FFMA.FTZ R198, R193, UR4, -R74 ;  /* 0x00000004c1c67c23 */ /* 0x002fee000801084a */
[----:B------:R1:W-:Y:S01]  /*1aee0*/  MUFU.EX2 R186, R188 ;  /* 0x000000bc00ba7308 */ /* 0x0003e20000000800 */
[----:B------:R-:W-:Y:S01]  /*1aef0*/  FADD.FTZ R130, R130, R133 ;  /* 0x0000008582827221 */ /* 0x000fe20000010000 */
[C---:B------:R-:W-:Y:S08]  /*1af00*/  HMMA.16816.F32 R20, R44.reuse, R60, R20 ;  /* 0x0000003c2c14723c */ /* 0x040ff00000001814 */
[----:B------:R-:W-:Y:S01]  /*1af10*/  MUFU.EX2 R187, R187 ;  /* 0x000000bb00bb7308 */ /* 0x000fe20000000800 */
[----:B------:R-:W-:Y:S01]  /*1af20*/  FADD.FTZ R123, R123, R128 ;  /* 0x000000807b7b7221 */ /* 0x000fe20000010000 */
[----:B------:R-:W-:Y:S01]  /*1af30*/  FADD.FTZ R129, R129, R130 ;  /* 0x0000008281817221 */ /* 0x000fe20000010000 */
[--C-:B------:R-:W-:Y:S07]  /*1af40*/  FFMA.FTZ R193, R191, UR4, -R74.reuse ;  /* 0x00000004bfc17c23 */ /* 0x100fee000801084a */
[----:B------:R-:W-:Y:S01]  /*1af50*/  MUFU.EX2 R198, R198 ;  /* 0x000000c600c67308 */ /* 0x000fe20000000800 */
[--C-:B----4-:R-:W-:Y:S01]  /*1af60*/  FFMA.FTZ R196, R189, UR4, -R74.reuse ;  /* 0x00000004bdc47c23 */ /* 0x110fe2000801084a */
[C---:B------:R-:W-:Y:S01]  /*1af70*/  HMMA.16816.F32 R24, R44.reuse, R62, R24 ;  /* 0x0000003e2c18723c */ /* 0x040fe20000001818 */
[----:B------:R-:W-:Y:S07]  /*1af80*/  LDSM.16.MT88.4 R60, [R68+0x2000] ;  /* 0x00200000443c783b */ /* 0x000fee0000004200 */
[----:B------:R4:W2:Y:S01]  /*1af90*/  MUFU.EX2 R189, R193 ;  /* 0x000000c100bd7308 */ /* 0x0008a20000000800 */
[--C-:B------:R-:W-:Y:S01]  /*1afa0*/  FFMA.FTZ R191, R194, UR4, -R73.reuse ;  /* 0x00000004c2bf7c23 */ /* 0x100fe20008010849 */
[--C-:B-1----:R-:W-:Y:S01]  /*1afb0*/  FFMA.FTZ R188, R183, UR4, -R74.reuse ;  /* 0x00000004b7bc7c23 */ /* 0x102fe2000801084a */
[--C-:B------:R-:W-:Y:S07]  /*1afc0*/  FFMA.FTZ R194, R173, UR4, -R74.reuse ;  /* 0x00000004adc27c23 */ /* 0x100fee000801084a */
[----:B------:R-:W1:Y:S01]  /*1afd0*/  MUFU.EX2 R196, R196 ;  /* 0x000000c400c47308 */ /* 0x000e620000000800 */
[----:B------:R-:W-:Y:S01]  /*1afe0*/  FFMA.FTZ R173, R168, UR4, -R73 ;  /* 0x00000004a8ad7c23 */ /* 0x000fe20008010849 */
[C---:B------:R-:W-:Y:S08]  /*1aff0*/  HMMA.16816.F32 R28, R44.reuse, R48, R28 ;  /* 0x000000302c1c723c */ /* 0x040ff0000000181c */
[----:B------:R-:W1:Y:S10]  /*1b000*/  MUFU.EX2 R191, R191 ;  /* 0x000000bf00bf7308 */ /* 0x000e740000000800 */
[----:B------:R-:W1:Y:S01]  /*1b010*/  MUFU.EX2 R184, R184 ;  /* 0x000000b800b87308 */ /* 0x000e620000000800 */
[----:B------:R-:W-:Y:S01]  /*1b020*/  HMMA.16816.F32 R32, R44, R50, R32 ;  /* 0x000000322c20723c */ /* 0x000fe20000001820 */
[----:B------:R-:W2:Y:S08]  /*1b030*/  LDSM.16.MT88.4 R48, [R239+0x1800] ;  /* 0x00180000ef30783b */ /* 0x000eb00000004200 */
[----:B------:R-:W-:Y:S01]  /*1b040*/  MUFU.EX2 R188, R188 ;  /* 0x000000bc00bc7308 */ /* 0x000fe20000000800 */
[----:B------:R-:W-:Y:S01]  /*1b050*/  F2FP.F16.F32.PACK_AB R46, R141, R138 ;  /* 0x0000008a8d2e723e */ /* 0x000fe200000000ff */
[----:B----4-:R-:W-:Y:S01]  /*1b060*/  FFMA.FTZ R193, R171, UR4, -R74 ;  /* 0x00000004abc17c23 */ /* 0x010fe2000801084a */
[----:B------:R-:W-:Y:S01]  /*1b070*/  F2FP.F16.F32.PACK_AB R45, R137, R142 ;  /* 0x0000008e892d723e */ /* 0x000fe200000000ff */
[----:B------:R-:W-:Y:S01]  /*1b080*/  FADD.FTZ R142, R142, R123 ;  /* 0x0000007b8e8e7221 */ /* 0x000fe20000010000 */
[----:B------:R-:W-:Y:S05]  /*1b090*/  F2FP.F16.F32.PACK_AB R47, R135, R136 ;  /* 0x00000088872f723e */ /* 0x000fea00000000ff */
[----:B------:R-:W-:Y:S01]  /*1b0a0*/  MUFU.EX2 R176, R176 ;  /* 0x000000b000b07308 */ /* 0x000fe20000000800 */
[----:B------:R-:W-:Y:S01]  /*1b0b0*/  F2FP.F16.F32.PACK_AB R44, R139, R140 ;  /* 0x0000008c8b2c723e */ /* 0x000fe200000000ff */
[----:B------:R-:W-:Y:S01]  /*1b0c0*/  FADD.FTZ R140, R140, R129 ;  /* 0x000000818c8c7221 */ /* 0x000fe20000010000 */
[----:B------:R-:W-:Y:S07]  /*1b0d0*/  FADD.FTZ R137, R137, R142 ;  /* 0x0000008e89897221 */ /* 0x000fee0000010000 */
[----:B------:R-:W-:Y:S01]  /*1b0e0*/  MUFU.EX2 R171, R194 ;  /* 0x000000c200ab7308 */ /* 0x000fe20000000800 */
[----:B------:R-:W-:Y:S01]  /*1b0f0*/  FADD.FTZ R139, R139, R140 ;  /* 0x0000008c8b8b7221 */ /* 0x000fe20000010000 */
[----:B------:R-:W-:Y:S01]  /*1b100*/  FADD.FTZ R136, R136, R137 ;  /* 0x0000008988887221 */ /* 0x000fe20000010000 */
[C---:B---3--:R-:W-:Y:S07]  /*1b110*/  HMMA.16816.F32 R4, R44.reuse, R52, R4 ;  /* 0x000000342c04723c */ /* 0x048fee0000001804 */
[----:B------:R-:W-:Y:S01]  /*1b120*/  MUFU.EX2 R173, R173 ;  /* 0x000000ad00ad7308 */ /* 0x000fe20000000800 */
[----:B------:R-:W-:Y:S09]  /*1b130*/  FADD.FTZ R136, R135, R136 ;  /* 0x0000008887887221 */ /* 0x000ff20000010000 */
[----:B------:R-:W-:Y:S01]  /*1b140*/  MUFU.EX2 R39, R39 ;  /* 0x0000002700277308 */ /* 0x000fe20000000800 */
[C---:B------:R-:W-:Y:S01]  /*1b150*/  HMMA.16816.F32 R8, R44.reuse, R54, R8 ;  /* 0x000000362c08723c */ /* 0x040fe20000001808 */
[----:B------:R-:W3:Y:S08]  /*1b160*/  LDSM.16.MT88.4 R52, [R166+0xc000] ;  /* 0x00c00000a634783b */ /* 0x000ef00000004200 */
[----:B------:R-:W-:Y:S10]  /*1b170*/  MUFU.EX2 R93, R93 ;  /* 0x0000005d005d7308 */ /* 0x000ff40000000800 */
[----:B------:R-:W-:Y:S01]  /*1b180*/  MUFU.EX2 R84, R84 ;  /* 0x0000005400547308 */ /* 0x000fe20000000800 */
        /* <DEDUP_REMOVED lines=8> */
[----:B------:R-:W2:Y:S02]  /*1b210*/  LDSM.16.MT88.4 R48, [R239+0x2000] ;  /* 0x00200000ef30783b */ /* 0x000ea40000004200 */
[----:B------:R-:W-:Y:S02]  /*1b220*/  F2FP.F16.F32.PACK_AB R44, R150, R149 ;  /* 0x00000095962c723e */ /* 0x000fe400000000ff */
[C---:B------:R-:W-:Y:S01]  /*1b230*/  F2FP.F16.F32.PACK_AB R45, R144.reuse, R147 ;  /* 0x00000093902d723e */ /* 0x040fe200000000ff */
[----:B------:R-:W-:Y:S01]  /*1b240*/  FADD.FTZ R147, R147, R136 ;  /* 0x0000008893937221 */ /* 0x000fe20000010000 */
[----:B------:R-:W-:Y:S02]  /*1b250*/  F2FP.F16.F32.PACK_AB R47, R143, R148 ;  /* 0x000000948f2f723e */ /* 0x000fe400000000ff */
[----:B------:R-:W-:Y:S01]  /*1b260*/  F2FP.F16.F32.PACK_AB R46, R145, R146 ;  /* 0x00000092912e723e */ /* 0x000fe200000000ff */
[----:B------:R-:W-:Y:S04]  /*1b270*/  FADD.FTZ R147, R144, R147 ;  /* 0x0000009390937221 */ /* 0x000fe80000010000 */
[----:B------:R-:W-:Y:S02]  /*1b280*/  FADD.FTZ R148, R148, R147 ;  /* 0x0000009394947221 */ /* 0x000fe40000010000 */
[C---:B---3--:R-:W-:Y:S03]  /*1b290*/  HMMA.16816.F32 R4, R44.reuse, R52, R4 ;  /* 0x000000342c04723c */ /* 0x048fe60000001804 */
[----:B------:R-:W-:Y:S05]  /*1b2a0*/  FADD.FTZ R143, R143, R148 ;  /* 0x000000948f8f7221 */ /* 0x000fea0000010000 */
[C---:B------:R-:W-:Y:S01]  /*1b2b0*/  HMMA.16816.F32 R8, R44.reuse, R54, R8 ;  /* 0x000000362c08723c */ /* 0x040fe20000001808 */
[----:B------:R-:W3:Y:S07]  /*1b2c0*/  LDSM.16.MT88.4 R52, [R166+0xc800] ;  /* 0x00c80000a634783b */ /* 0x000eee0000004200 */
[C---:B----4-:R-:W-:Y:S08]  /*1b2d0*/  HMMA.16816.F32 R12, R44.reuse, R56, R12 ;  /* 0x000000382c0c723c */ /* 0x050ff0000000180c */
        /* <DEDUP_REMOVED lines=28> */
[----:B------:R-:W-:Y:S01]  /*1b4a0*/  F2FP.F16.F32.PACK_AB R45, R159, R162 ;  /* 0x000000a29f2d723e */ /* 0x000fe200000000ff */
[----:B------:R-:W-:Y:S01]  /*1b4b0*/  FADD.FTZ R162, R162, R151 ;  /* 0x00000097a2a27221 */ /* 0x000fe20000010000 */
[C---:B------:R-:W-:Y:S02]  /*1b4c0*/  F2FP.F16.F32.PACK_AB R47, R160.reuse, R161 ;  /* 0x000000a1a02f723e */ /* 0x040fe400000000ff */
[----:B------:R-:W-:Y:S01]  /*1b4d0*/  F2FP.F16.F32.PACK_AB R44, R165, R192 ;  /* 0x000000c0a52c723e */ /* 0x000fe200000000ff */
[----:B------:R-:W-:Y:S01]  /*1b4e0*/  FADD.FTZ R162, R159, R162 ;  /* 0x000000a29fa27221 */ /* 0x000fe20000010000 */
[----:B------:R-:W-:Y:S03]  /*1b4f0*/  F2FP.F16.F32.PACK_AB R46, R163, R190 ;  /* 0x000000bea32e723e */ /* 0x000fe600000000ff */
[----:B------:R-:W-:Y:S04]  /*1b500*/  FADD.FTZ R161, R161, R162 ;  /* 0x000000a2a1a17221 */ /* 0x000fe80000010000 */
[C---:B---3--:R-:W-:Y:S03]  /*1b510*/  HMMA.16816.F32 R4, R44.reuse, R52, R4 ;  /* 0x000000342c04723c */ /* 0x048fe60000001804 */
[----:B------:R-:W-:Y:S05]  /*1b520*/  FADD.FTZ R161, R160, R161 ;  /* 0x000000a1a0a17221 */ /* 0x000fea0000010000 */
[C---:B------:R-:W-:Y:S01]  /*1b530*/  HMMA.16816.F32 R8, R44.reuse, R54, R8 ;  /* 0x000000362c08723c */ /* 0x040fe20000001808 */
[----:B------:R-:W3:Y:S07]  /*1b540*/  LDSM.16.MT88.4 R52, [R166+0xd800] ;  /* 0x00d80000a634783b */ /* 0x000eee0000004200 */
        /* <DEDUP_REMOVED lines=13> */
[C---:B--2---:R-:W-:Y:S09]  /*1b620*/  HMMA.16816.F32 R28, R44.reuse, R48, R28 ;  /* 0x000000302c1c723c */ /* 0x044ff2000000181c */
[----:B------:R-:W2:Y:S10]  /*1b630*/  MUFU.EX2 R183, R62 ;  /* 0x0000003e00b77308 */ /* 0x000eb40000000800 */
[----:B------:R-:W-:Y:S01]  /*1b640*/  MUFU.EX2 R185, R185 ;  /* 0x000000b900b97308 */ /* 0x000fe20000000800 */
[----:B------:R-:W-:Y:S01]  /*1b650*/  HMMA.16816.F32 R32, R44, R50, R32 ;  /* 0x000000322c20723c */ /* 0x000fe20000001820 */
[----:B------:R-:W5:Y:S08]  /*1b660*/  LDSM.16.MT88.4 R48, [R239+0x3800] ;  /* 0x00380000ef30783b */ /* 0x000f700000004200 */
[----:B------:R-:W-:Y:S01]  /*1b670*/  MUFU.EX2 R178, R178 ;  /* 0x000000b200b27308 */ /* 0x000fe20000000800 */
[----:B------:R-:W-:Y:S01]  /*1b680*/  F2FP.F16.F32.PACK_AB R45, R189, R198 ;  /* 0x000000c6bd2d723e */ /* 0x000fe200000000ff */
[----:B------:R-:W-:Y:S01]  /*1b690*/  FADD.FTZ R198, R198, R161 ;  /* 0x000000a1c6c67221 */ /* 0x000fe20000010000 */
[----:B-1----:R-:W-:Y:S02]  /*1b6a0*/  F2FP.F16.F32.PACK_AB R47, R167, R196 ;  /* 0x000000c4a72f723e */ /* 0x002fe400000000ff */
[----:B------:R-:W-:Y:S01]  /*1b6b0*/  F2FP.F16.F32.PACK_AB R44, R186, R191 ;  /* 0x000000bfba2c723e */ /* 0x000fe200000000ff */
[----:B------:R-:W-:Y:S01]  /*1b6c0*/  FADD.FTZ R189, R189, R198 ;  /* 0x000000c6bdbd7221 */ /* 0x000fe20000010000 */
[----:B------:R-:W-:Y:S03]  /*1b6d0*/  F2FP.F16.F32.PACK_AB R46, R184, R187 ;  /* 0x000000bbb82e723e */ /* 0x000fe600000000ff */
[----:B------:R-:W-:Y:S04]  /*1b6e0*/  FADD.FTZ R196, R196, R189 ;  /* 0x000000bdc4c47221 */ /* 0x000fe80000010000 */
[C---:B---3--:R-:W-:Y:S03]  /*1b6f0*/  HMMA.16816.F32 R4, R44.reuse, R52, R4 ;  /* 0x000000342c04723c */ /* 0x048fe60000001804 */
[----:B------:R-:W-:Y:S01]  /*1b700*/  FADD.FTZ R196, R167, R196 ;  /* 0x000000c4a7c47221 */ /* 0x000fe20000010000 */
[----:B------:R-:W-:Y:S04]  /*1b710*/  MOV R167, R0 ;  /* 0x0000000000a77202 */ /* 0x000fe80000000f00 */
[C---:B------:R-:W-:Y:S01]  /*1b720*/  HMMA.16816.F32 R8, R44.reuse, R54, R8 ;  /* 0x000000362c08723c */ /* 0x040fe20000001808 */
[----:B------:R-:W1:Y:S07]  /*1b730*/  LDSM.16.MT88.4 R52, [R166+0xe000] ;  /* 0x00e00000a634783b */ /* 0x000e6e0000004200 */
[C---:B----4-:R-:W-:Y:S08]  /*1b740*/  HMMA.16816.F32 R12, R44.reuse, R56, R12 ;  /* 0x000000382c0c723c */ /* 0x050ff0000000180c */
[C---:B------:R-:W-:Y:S01]  /*1b750*/  HMMA.16816.F32 R16, R44.reuse, R58, R16 ;  /* 0x0000003a2c10723c */ /* 0x040fe20000001810 */
[----:B------:R-:W3:Y:S07]  /*1b760*/  LDSM.16.MT88.4 R56, [R164+0xe000] ;  /* 0x00e00000a438783b */ /* 0x000eee0000004200 */
[C---:B------:R-:W-:Y:S03]  /*1b770*/  HMMA.16816.F32 R20, R44.reuse, R64, R20 ;  /* 0x000000402c14723c */ /* 0x040fe60000001814 */
[--C-:B------:R-:W-:Y:S02]  /*1b780*/  FFMA.FTZ R64, R182, UR4, -R73.reuse ;  /* 0x00000004b6407c23 */ /* 0x100fe40008010849 */
[----:B------:R4:W1:Y:S03]  /*1b790*/  MUFU.EX2 R182, R61 ;  /* 0x0000003d00b67308 */ /* 0x0008660000000800 */
[C---:B------:R-:W-:Y:S07]  /*1b7a0*/  HMMA.16816.F32 R24, R44.reuse, R66, R24 ;  /* 0x000000422c18723c */ /* 0x040fee0000001818 */
[----:B------:R2:W1:Y:S01]  /*1b7b0*/  MUFU.EX2 R180, R64 ;  /* 0x0000004000b47308 */ /* 0x0004620000000800 */
[C---:B-----5:R-:W-:Y:S01]  /*1b7c0*/  HMMA.16816.F32 R28, R44.reuse, R48, R28 ;  /* 0x000000302c1c723c */ /* 0x060fe2000000181c */
[----:B----4-:R-:W4:Y:S02]  /*1b7d0*/  LDSM.16.MT88.4 R60, [R68+0x4000] ;  /* 0x00400000443c783b */ /* 0x010f240000004200 */
[----:B--2---:R-:W-:Y:S05]  /*1b7e0*/  FFMA.FTZ R64, R177, UR4, -R74 ;  /* 0x00000004b1407c23 */ /* 0x004fea000801084a */
[----:B------:R-:W-:Y:S03]  /*1b7f0*/  HMMA.16816.F32 R32, R44, R50, R32 ;  /* 0x000000322c20723c */ /* 0x000fe60000001820 */
[----:B------:R-:W-:Y:S01]  /*1b800*/  F2FP.F16.F32.PACK_AB R45, R188, R183 ;  /* 0x000000b7bc2d723e */ /* 0x000fe200000000ff */
[----:B------:R-:W2:Y:S01]  /*1b810*/  LDSM.16.MT88.4 R48, [R239+0x4000] ;  /* 0x00400000ef30783b */ /* 0x000ea20000004200 */
        /* <DEDUP_REMOVED lines=15> */
[C---:B---3--:R-:W-:Y:S08]  /*1b910*/  HMMA.16816.F32 R12, R44.reuse, R56, R12 ;  /* 0x000000382c0c723c */ /* 0x048ff0000000180c */
[C---:B------:R-:W-:Y:S01]  /*1b920*/  HMMA.16816.F32 R16, R44.reuse, R58, R16 ;  /* 0x0000003a2c10723c */ /* 0x040fe20000001810 */
[----:B------:R-:W3:Y:S07]  /*1b930*/  LDSM.16.MT88.4 R56, [R164+0xe800] ;  /* 0x00e80000a438783b */ /* 0x000eee0000004200 */
[C---:B----4-:R-:W-:Y:S03]  /*1b940*/  HMMA.16816.F32 R20, R44.reuse, R60, R20 ;  /* 0x0000003c2c14723c */ /* 0x050fe60000001814 */
[----:B------:R-:W-:Y:S02]  /*1b950*/  FFMA.FTZ R60, R170, UR4, -R73 ;  /* 0x00000004aa3c7c23 */ /* 0x000fe40008010849 */
[----:B------:R4:W1:Y:S03]  /*1b960*/  MUFU.EX2 R170, R172 ;  /* 0x000000ac00aa7308 */ /* 0x0008660000000800 */
[C---:B------:R-:W-:Y:S07]  /*1b970*/  HMMA.16816.F32 R24, R44.reuse, R62, R24 ;  /* 0x0000003e2c18723c */ /* 0x040fee0000001818 */
[----:B------:R5:W1:Y:S01]  /*1b980*/  MUFU.EX2 R168, R60 ;  /* 0x0000003c00a87308 */ /* 0x000a620000000800 */
[C---:B--2---:R-:W-:Y:S03]  /*1b990*/  HMMA.16816.F32 R28, R44.reuse, R48, R28 ;  /* 0x000000302c1c723c */ /* 0x044fe6000000181c */
[--C-:B----4-:R-:W-:Y:S01]  /*1b9a0*/  FFMA.FTZ R172, R169, UR4, -R74.reuse ;  /* 0x00000004a9ac7c23 */ /* 0x110fe2000801084a */
[----:B-----5:R-:W-:Y:S04]  /*1b9b0*/  FFMA.FTZ R60, R127, UR4, -R74 ;  /* 0x000000047f3c7c23 */ /* 0x020fe8000801084a */
[----:B------:R-:W-:Y:S01]  /*1b9c0*/  HMMA.16816.F32 R32, R44, R50, R32 ;  /* 0x000000322c20723c */ /* 0x000fe20000001820 */
[----:B------:R-:W2:Y:S01]  /*1b9d0*/  LDSM.16.MT88.4 R48, [R239+0x4800] ;  /* 0x00480000ef30783b */ /* 0x000ea20000004200 */
[----:B------:R-:W-:Y:S01]  /*1b9e0*/  MUFU.EX2 R172, R172 ;  /* 0x000000ac00ac7308 */ /* 0x000fe20000000800 */
[----:B------:R-:W-:Y:S01]  /*1b9f0*/  F2FP.F16.F32.PACK_AB R45, R178, R175 ;  /* 0x000000afb22d723e */ /* 0x000fe200000000ff */
[----:B------:R-:W-:Y:S01]  /*1ba00*/  FADD.FTZ R175, R175, R182 ;  /* 0x000000b6afaf7221 */ /* 0x000fe20000010000 */
[----:B------:R-:W-:Y:S07]  /*1ba10*/  F2FP.F16.F32.PACK_AB R47, R174, R171 ;  /* 0x000000abae2f723e */ /* 0x000fee00000000ff */
[----:B------:R-:W4:Y:S01]  /*1ba20*/  MUFU.EX2 R127, R131 ;  /* 0x00000083007f7308 */ /* 0x000f220000000800 */
[----:B-1----:R-:W-:Y:S01]  /*1ba30*/  F2FP.F16.F32.PACK_AB R44, R170, R177 ;  /* 0x000000b1aa2c723e */ /* 0x002fe200000000ff */
[----:B------:R-:W-:Y:S01]  /*1ba40*/  FADD.FTZ R178, R178, R175 ;  /* 0x000000afb2b27221 */ /* 0x000fe20000010000 */
[----:B------:R-:W-:Y:S07]  /*1ba50*/  F2FP.F16.F32.PACK_AB R46, R173, R168 ;  /* 0x000000a8ad2e723e */ /* 0x000fee00000000ff */
[C---:B------:R-:W-:Y:S08]  /*1ba60*/  HMMA.16816.F32 R4, R44.reuse, R52, R4 ;  /* 0x000000342c04723c */ /* 0x040ff00000001804 */
        /* <DEDUP_REMOVED lines=8> */
[--C-:B------:R-:W-:Y:S07]  /*1baf0*/  FFMA.FTZ R125, R124, UR4, -R73.reuse ;  /* 0x000000047c7d7c23 */ /* 0x100fee0008010849 */
[----:B------:R-:W-:Y:S01]  /*1bb00*/  MUFU.EX2 R124, R126 ;  /* 0x0000007e007c7308 */ /* 0x000fe20000000800 */
[C---:B------:R-:W-:Y:S09]  /*1bb10*/  HMMA.16816.F32 R24, R44.reuse, R66, R24 ;  /* 0x000000422c18723c */ /* 0x040ff20000001818 */
[----:B------:R-:W1:Y:S01]  /*1bb20*/  MUFU.EX2 R64, R64 ;  /* 0x0000004000407308 */ /* 0x000e620000000800 */
[--C-:B------:R-:W-:Y:S01]  /*1bb30*/  FFMA.FTZ R67, R122, UR4, -R73.reuse ;  /* 0x000000047a437c23 */ /* 0x100fe20008010849 */
[--C-:B------:R-:W-:Y:S01]  /*1bb40*/  FFMA.FTZ R66, R120, UR4, -R73.reuse ;  /* 0x0000000478427c23 */ /* 0x100fe20008010849 */
[--C-:B------:R-:W-:Y:S07]  /*1bb50*/  FFMA.FTZ R120, R107, UR4, -R74.reuse ;  /* 0x000000046b787c23 */ /* 0x100fee000801084a */
[----:B------:R-:W3:Y:S01]  /*1bb60*/  MUFU.EX2 R125, R125 ;  /* 0x0000007d007d7308 */ /* 0x000ee20000000800 */
[----:B-----5:R-:W5:Y:S01]  /*1bb70*/  LDSM.16.MT88.4 R60, [R68+0x5000] ;  /* 0x00500000443c783b */ /* 0x020f620000004200 */
[C---:B--2---:R-:W-:Y:S08]  /*1bb80*/  HMMA.16816.F32 R28, R44.reuse, R48, R28 ;  /* 0x000000302c1c723c */ /* 0x044ff0000000181c */
[----:B------:R-:W-:Y:S01]  /*1bb90*/  MUFU.EX2 R67, R67 ;  /* 0x0000004300437308 */ /* 0x000fe20000000800 */
[--C-:B------:R-:W-:Y:S01]  /*1bba0*/  FFMA.FTZ R122, R111, UR4, -R74.reuse ;  /* 0x000000046f7a7c23 */ /* 0x100fe2000801084a */
[--C-:B------:R-:W-:Y:S08]  /*1bbb0*/  FFMA.FTZ R111, R108, UR4, -R73.reuse ;  /* 0x000000046c6f7c23 */ /* 0x100ff00008010849 */
[----:B------:R-:W2:Y:S01]  /*1bbc0*/  MUFU.EX2 R66, R66 ;  /* 0x0000004200427308 */ /* 0x000ea20000000800 */
[----:B------:R-:W-:Y:S01]  /*1bbd0*/  HMMA.16816.F32 R32, R44, R50, R32 ;  /* 0x000000322c20723c */ /* 0x000fe20000001820 */
[----:B------:R-:W5:Y:S08]  /*1bbe0*/  LDSM.16.MT88.4 R48, [R239+0x5000] ;  /* 0x00500000ef30783b */ /* 0x000f700000004200 */
[----:B------:R2:W-:Y:S01]  /*1bbf0*/  MUFU.EX2 R107, R109 ;  /* 0x0000006d006b7308 */ /* 0x0005e20000000800 */
[----:B----4-:R-:W-:Y:S02]  /*1bc00*/  F2FP.F16.F32.PACK_AB R45, R127, R172 ;  /* 0x000000ac7f2d723e */ /* 0x010fe400000000ff */
[----:B-1----:R-:W-:Y:S07]  /*1bc10*/  F2FP.F16.F32.PACK_AB R47, R64, R65 ;  /* 0x00000041402f723e */ /* 0x002fee00000000ff */
[----:B------:R-:W1:Y:S01]  /*1bc20*/  MUFU.EX2 R122, R122 ;  /* 0x0000007a007a7308 */ /* 0x000e620000000800 */
[----:B---3--:R-:W-:Y:S09]  /*1bc30*/  F2FP.F16.F32.PACK_AB R44, R125, R124 ;  /* 0x0000007c7d2c723e */ /* 0x008ff200000000ff */
[----:B------:R-:W3:Y:S01]  /*1bc40*/  MUFU.EX2 R120, R120 ;  /* 0x0000007800787308 */ /* 0x000ee20000000800 */
[----:B--2---:R-:W-:Y:S09]  /*1bc50*/  F2FP.F16.F32.PACK_AB R46, R66, R67 ;  /* 0x00000043422e723e */ /* 0x004ff200000000ff */
[----:B------:R-:W-:Y:S01]  /*1bc60*/  MUFU.EX2 R108, R110 ;  /* 0x0000006e006c7308 */ /* 0x000fe20000000800 */
[--C-:B------:R-:W-:Y:S09]  /*1bc70*/  FFMA.FTZ R109, R104, UR4, -R73.reuse ;  /* 0x00000004686d7c23 */ /* 0x100ff20008010849 */
[----:B------:R-:W2:Y:S01]  /*1bc80*/  MUFU.EX2 R111, R111 ;  /* 0x0000006f006f7308 */ /* 0x000ea20000000800 */
        /* <DEDUP_REMOVED lines=15> */
[----:B---3--:R-:W-:Y:S02]  /*1bd80*/  F2FP.F16.F32.PACK_AB R47, R105, R120 ;  /* 0x00000078692f723e */ /* 0x008fe400000000ff */
[----:B--2---:R-:W-:Y:S02]  /*1bd90*/  F2FP.F16.F32.PACK_AB R44, R111, R108 ;  /* 0x0000006c6f2c723e */ /* 0x004fe400000000ff */
        /* <DEDUP_REMOVED lines=202> */
.L_x_3312:
        /* <DEDUP_REMOVED lines=137> */
.L_x_3318:
[----:B------:R-:W-:Y:S05]  /*1d2d0*/  BSYNC.RECONVERGENT B0 ;  /* 0x0000000000007941 */ /* 0x000fea0003800200 */
.L_x_3317:
        /* <DEDUP_REMOVED lines=37> */
.L_x_3319:
        /* <DEDUP_REMOVED lines=13> */
.L_x_7153:


//--------------------- .text._ZN5flash24flash_fwd_splitkv_kernelI23Flash_fwd_kernel_traitsILi64ELi64ELi256ELi4ELb0ELb0EN7cutlass6half_tE19Flash_kernel_traitsILi64ELi64ELi256ELi4ES3_EELb1ELb0ELb0ELb0ELb1ELb0ELb1ELb1EEEvNS_16Flash_fwd_paramsE --------------------------
	.section	.text._ZN5flash24flash_fwd_splitkv_kernelI23Flash_fwd_kernel_traitsILi64ELi64ELi256ELi4ELb0ELb0EN7cutlass6half_tE19Flash_kernel_traitsILi64ELi64ELi256ELi4ES3_EELb1ELb0ELb0ELb0ELb1ELb0ELb1ELb1EEEvNS_16Flash_fwd_paramsE,"ax",@progbits
	.align	128
        .global         _ZN5flash24flash_fwd_splitkv_kernelI23Flash_fwd_kernel_traitsILi64ELi64ELi256ELi4ELb0ELb0EN7cutlass6half_tE19Flash_kernel_traitsILi64ELi64ELi256ELi4ES3_EELb1ELb0ELb0ELb0ELb1ELb0ELb1ELb1EEEvNS_16Flash_fwd_paramsE
        .type           _ZN5flash24flash_fwd_splitkv_kernelI23Flash_fwd_kernel_traitsILi64ELi64ELi256ELi4ELb0ELb0EN7cutlass6half_tE19Flash_kernel_traitsILi64ELi64ELi256ELi4ES3_EELb1ELb0ELb0ELb0ELb1ELb0ELb1ELb1EEEvNS_16Flash_fwd_paramsE,@function
        .size           _ZN5flash24flash_fwd_splitkv_kernelI23Flash_fwd_kernel_traitsILi64ELi64ELi256ELi4ELb0ELb0EN7cutlass6half_tE19Flash_kernel_traitsILi64ELi64ELi256ELi4ES3_EELb1ELb0ELb0ELb0ELb1ELb0ELb1ELb1EEEvNS_16Flash_fwd_paramsE,(.L_x_7154 - _ZN5flash24flash_fwd_splitkv_kernelI23Flash_fwd_kernel_traitsILi64ELi64ELi256ELi4ELb0ELb0EN7cutlass6half_tE19Flash_kernel_traitsILi64ELi64ELi256ELi4ES3_EELb1ELb0ELb0ELb0ELb1ELb0ELb1ELb1EEEvNS_16Flash_fwd_paramsE)
        .other          _ZN5flash24flash_fwd_splitkv_kernelI23Flash_fwd_kernel_traitsILi64ELi64ELi256ELi4ELb0ELb0EN7cutlass6half_tE19Flash_kernel_traitsILi64ELi64ELi256ELi4ES3_EELb1ELb0ELb0ELb0ELb1ELb0ELb1ELb1EEEvNS_16Flash_fwd_paramsE,@"STO_CUDA_ENTRY STV_DEFAULT"
_ZN5flash24flash_fwd_splitkv_kernelI23Flash_fwd_kernel_traitsILi64ELi64ELi256ELi4ELb0ELb0EN7cutlass6half_tE19Flash_kernel_traitsILi64ELi64ELi256ELi4ES3_EELb1ELb0ELb0ELb0ELb1ELb0ELb1ELb1EEEvNS_16Flash_fwd_paramsE:
.text._ZN5flash24flash_fwd_splitkv_kernelI23Flash_fwd_kernel_traitsILi64ELi64ELi256ELi4ELb0ELb0EN7cutlass6half_tE19Flash_kernel_traitsILi64ELi64ELi256ELi4ES3_EELb1ELb0ELb0ELb0ELb1ELb0ELb1ELb1EEEvNS_16Flash_fwd_paramsE:
[----:B------:R-:W-:Y:S08]  /*0000*/  LDC R1, c[0x0][0x37c] ;  /* 0x0000df00ff017b82 */ /* 0x000ff00000000800 */
[----:B------:R-:W1:Y:S01]  /*0010*/  LDC R4, c[0x0][0x3e0] ;  /* 0x0000f800ff047b82 */ /* 0x000e620000000800 */
[----:B------:R-:W2:Y:S01]  /*0020*/  LDCU.64 UR8, c[0x0][0x460] ;  /* 0x00008c00ff0877ac */ /* 0x000ea20008000a00 */
[----:B------:R-:W-:Y:S01]  /*0030*/  IMAD.MOV.U32 R14, RZ, RZ, -0x1 ;  /* 0xffffffffff0e7424 */ /* 0x000fe200078e00ff */
[----:B------:R-:W3:Y:S05]  /*0040*/  LDCU.64 UR6, c[0x0][0x470] ;  /* 0x00008e00ff0677ac */ /* 0x000eea0008000a00 */
[----:B------:R-:W4:Y:S01]  /*0050*/  S2UR UR10, SR_CTAID.Z ;  /* 0x00000000000a79c3 */ /* 0x000f220000002700 */
[----:B------:R-:W3:Y:S01]  /*0060*/  LDCU.64 UR4, c[0x0][0x358] ;  /* 0x00006b00ff0477ac */ /* 0x000ee20008000a00 */
[----:B--2---:R-:W-:-:S04]  /*0070*/  ISETP.NE.U32.AND P1, PT, RZ, UR8, PT ;  /* 0x00000008ff007c0c */ /* 0x004fc8000bf25070 */
[----:B------:R-:W-:Y:S01]  /*0080*/  ISETP.NE.AND.EX P1, PT, RZ, UR9, PT, P1 ;  /* 0x00000009ff007c0c */ /* 0x000fe2000bf25310 */
[----:B-1----:R-:W1:Y:S01]  /*0090*/  I2F.U32.RP R6, R4 ;  /* 0x0000000400067306 */ /* 0x002e620000209000 */
[----:B------:R-:W-:-:S07]  /*00a0*/  ISETP.NE.U32.AND P4, PT, R4, RZ, PT ;  /* 0x000000ff0400720c */ /* 0x000fce0003f85070 */
[----:B-1----:R-:W1:Y:S02]  /*00b0*/  MUFU.RCP R2, R6 ;  /* 0x0000000600027308 */ /* 0x002e640000001000 */
[----:B-1----:R-:W-:Y:S01]  /*00c0*/  VIADD R2, R2, 0xffffffe ;  /* 0x0ffffffe02027836 */ /* 0x002fe20000000000 */
[----:B------:R-:W1:Y:S05]  /*00d0*/  LDC.64 R6, c[0x0][0x460] ;  /* 0x00011800ff067b82 */ /* 0x000e6a0000000a00 */
[----:B------:R-:W2:Y:S02]  /*00e0*/  F2I.FTZ.U32.TRUNC.NTZ R3, R2 ;  /* 0x0000000200037305 */ /* 0x000ea4000021f000 */
[----:B--2---:R-:W-:-:S02]  /*00f0*/  IMAD.MOV R0, RZ, RZ, -R3 ;  /* 0x000000ffff007224 */ /* 0x004fc400078e0a03 */
[----:B------:R-:W-:Y:S02]  /*0100*/  IMAD.MOV.U32 R2, RZ, RZ, RZ ;  /* 0x000000ffff027224 */ /* 0x000fe400078e00ff */
[----:B------:R-:W-:-:S04]  /*0110*/  IMAD R5, R0, R4, RZ ;  /* 0x0000000400057224 */ /* 0x000fc800078e02ff */
[----:B------:R-:W-:Y:S02]  /*0120*/  IMAD.HI.U32 R5, R3, R5, R2 ;  /* 0x0000000503057227 */ /* 0x000fe400078e0002 */
[----:B------:R-:W2:Y:S04]  /*0130*/  LDC.64 R2, c[0x0][0x478] ;  /* 0x00011e00ff027b82 */ /* 0x000ea80000000a00 */
[----:B----4-:R-:W-:-:S04]  /*0140*/  IMAD.HI.U32 R231, R5, UR10, RZ ;  /* 0x0000000a05e77c27 */ /* 0x010fc8000f8e00ff */
[----:B------:R-:W-:-:S04]  /*0150*/  IMAD.MOV R5, RZ, RZ, -R231 ;  /* 0x000000ffff057224 */ /* 0x000fc800078e0ae7 */
[----:B------:R-:W-:-:S05]  /*0160*/  IMAD R5, R4, R5, UR10 ;  /* 0x0000000a04057e24 */ /* 0x000fca000f8e0205 */
[----:B------:R-:W-:-:S13]  /*0170*/  ISETP.GE.U32.AND P0, PT, R5, R4, PT ;  /* 0x000000040500720c */ /* 0x000fda0003f06070 */
[----:B------:R-:W-:Y:S02]  /*0180*/  @P0 IMAD.IADD R5, R5, 0x1, -R4 ;  /* 0x0000000105050824 */ /* 0x000fe400078e0a04 */
[----:B------:R-:W-:Y:S01]  /*0190*/  @P0 VIADD R231, R231, 0x1 ;  /* 0x00000001e7e70836 */ /* 0x000fe20000000000 */
[----:B------:R-:W-:Y:S02]  /*01a0*/  ISETP.NE.U32.AND P0, PT, RZ, UR8, PT ;  /* 0x00000008ff007c0c */ /* 0x000fe4000bf05070 */
[----:B------:R-:W-:Y:S02]  /*01b0*/  ISETP.GE.U32.AND P2, PT, R5, R4, PT ;  /* 0x000000040500720c */ /* 0x000fe40003f46070 */
[----:B------:R-:W-:Y:S02]  /*01c0*/  ISETP.NE.AND.EX P3, PT, RZ, UR9, PT, P0 ;  /* 0x00000009ff007c0c */ /* 0x000fe4000bf65300 */
[----:B--2---:R-:W-:-:S09]  /*01d0*/  ISETP.NE.U32.AND P0, PT, R2, RZ, PT ;  /* 0x000000ff0200720c */ /* 0x004fd20003f05070 */
[----:B------:R-:W-:Y:S01]  /*01e0*/  @P2 VIADD R231, R231, 0x1 ;  /* 0x00000001e7e72836 */ /* 0x000fe20000000000 */
[----:B------:R-:W-:Y:S02]  /*01f0*/  ISETP.NE.AND.EX P2, PT, R3, RZ, PT, P0 ;  /* 0x000000ff0300720c */ /* 0x000fe40003f45300 */
[----:B------:R-:W-:Y:S02]  /*0200*/  @!P4 LOP3.LUT R231, RZ, R4, RZ, 0x33, !PT ;  /* 0x00000004ffe7c212 */ /* 0x000fe400078e33ff */
[----:B---3--:R-:W-:-:S03]  /*0210*/  ISETP.NE.U32.AND P0, PT, RZ, UR6, PT ;  /* 0x00000006ff007c0c */ /* 0x008fc6000bf05070 */
[----:B-1----:R-:W-:Y:S01]  /*0220*/  IMAD.WIDE.U32 R12, R231, 0x4, R6 ;  /* 0x00000004e70c7825 */ /* 0x002fe200078e0006 */
[----:B------:R-:W-:-:S03]  /*0230*/  ISETP.NE.AND.EX P5, PT, RZ, UR7, PT, P0 ;  /* 0x00000007ff007c0c */ /* 0x000fc6000bfa5300 */
[----:B------:R-:W-:Y:S01]  /*0240*/  IMAD.SHL.U32 R7, R231, 0x4, RZ ;  /* 0x00000004e7077824 */ /* 0x000fe200078e00ff */
[----:B------:R-:W-:Y:S01]  /*0250*/  SHF.R.U32.HI R6, RZ, 0x1e, R231 ;  /* 0x0000001eff067819 */ /* 0x000fe200000116e7 */
[----:B------:R-:W2:Y:S03]  /*0260*/  @P1 LDG.E R14, desc[UR4][R12.64] ;  /* 0x000000040c0e1981 */ /* 0x000ea6000c1e1900 */
[C---:B------:R-:W-:Y:S01]  /*0270*/  @P2 IADD3 R10, P0, PT, R7.reuse, R2, RZ ;  /* 0x00000002070a2210 */ /* 0x040fe20007f1e0ff */
[----:B------:R1:W2:Y:S01]  /*0280*/  @P3 LDG.E R9, desc[UR4][R12.64+0x4] ;  /* 0x000004040c093981 */ /* 0x0002a2000c1e1900 */
[----:B------:R-:W-:Y:S01]  /*0290*/  IADD3 R164, P1, PT, R7, UR6, RZ ;  /* 0x0000000607a47c10 */ /* 0x000fe2000ff3e0ff */
[----:B------:R-:W-:Y:S02]  /*02a0*/  IMAD.MOV.U32 R0, RZ, RZ, RZ ;  /* 0x000000ffff007224 */ /* 0x000fe400078e00ff */
[C---:B------:R-:W-:Y:S01]  /*02b0*/  @P2 IMAD.X R11, R6.reuse, 0x1, R3, P0 ;  /* 0x00000001060b2824 */ /* 0x040fe200000e0603 */
[----:B------:R-:W-:Y:S01]  /*02c0*/  IADD3.X R165, PT, PT, R6, UR7, RZ, P1, !PT ;  /* 0x0000000706a57c10 */ /* 0x000fe20008ffe4ff */
[----:B------:R-:W3:Y:S04]  /*02d0*/  LDC.64 R2, c[0x0][0x468] ;  /* 0x00011a00ff027b82 */ /* 0x000ee80000000a00 */
[----:B------:R4:W5:Y:S04]  /*02e0*/  @P2 LDG.E R11, desc[UR4][R10.64] ;  /* 0x000000040a0b2981 */ /* 0x000968000c1e1900 */
[----:B------:R4:W5:Y:S01]  /*02f0*/  @P5 LDG.E R0, desc[UR4][R164.64] ;  /* 0x00000004a4005981 */ /* 0x000962000c1e1900 */
[----:B------:R-:W1:Y:S01]  /*0300*/  LDCU.U8 UR6, c[0x0][0x532] ;  /* 0x0000a640ff0677ac */ /* 0x000e620008000000 */
[----:B------:R-:W-:Y:S01]  /*0310*/  IMAD.MOV.U32 R5, RZ, RZ, -0x1 ;  /* 0xffffffffff057424 */ /* 0x000fe200078e00ff */
[----:B------:R-:W4:Y:S01]  /*0320*/  S2R R15, SR_CTAID.X ;  /* 0x00000000000f7919 */ /* 0x000f220000002500 */
[----:B---3--:R-:W-:-:S02]  /*0330*/  ISETP.EQ.U32.AND P0, PT, R2, RZ, PT ;  /* 0x000000ff0200720c */ /* 0x008fc40003f02070 */
[----:B-1----:R-:W-:-:S04]  /*0340*/  ISETP.NE.AND P4, PT, RZ, UR6, PT ;  /* 0x00000006ff007c0c */ /* 0x002fc8000bf85270 */
[----:B------:R-:W-:Y:S02]  /*0350*/  ISETP.EQ.OR.EX P1, PT, R3, RZ, !P4, P0 ;  /* 0x000000ff0300720c */ /* 0x000fe40006722700 */
[----:B------:R-:W-:-:S05]  /*0360*/  IADD3 R18, P0, PT, R7, R2, RZ ;  /* 0x0000000207127210 */ /* 0x000fca0007f1e0ff */
[----:B------:R-:W-:Y:S01]  /*0370*/  IMAD.X R19, R6, 0x1, R3, P0 ;  /* 0x0000000106137824 */ /* 0x000fe200000e0603 */
[----:B------:R-:W-:-:S04]  /*0380*/  ISETP.NE.U32.AND P0, PT, R2, RZ, PT ;  /* 0x000000ff0200720c */ /* 0x000fc80003f05070 */
[----:B------:R-:W-:Y:S01]  /*0390*/  ISETP.NE.AND.EX P0, PT, R3, RZ, PT, P0 ;  /* 0x000000ff0300720c */ /* 0x000fe20003f05300 */
[----:B------:R-:W1:Y:S01]  /*03a0*/  @!P3 LDC R230, c[0x0][0x434] ;  /* 0x00010d00ffe6bb82 */ /* 0x000e620000000800 */
[----:B------:R-:W-:Y:S01]  /*03b0*/  IMAD.MOV R13, RZ, RZ, -R231 ;  /* 0x000000ffff0d7224 */ /* 0x000fe200078e0ae7 */
[----:B------:R3:W5:Y:S01]  /*03c0*/  @!P1 LDG.E R5, desc[UR4][R18.64] ;  /* 0x0000000412059981 */ /* 0x000762000c1e1900 */
[----:B----4-:R-:W-:Y:S02]  /*03d0*/  IMAD.SHL.U32 R71, R15, 0x40, RZ ;  /* 0x000000400f477824 */ /* 0x010fe400078e00ff */
[----:B------:R-:W-:-:S07]  /*03e0*/  IMAD R13, R4, R13, UR10 ;  /* 0x0000000a040d7e24 */ /* 0x000fce000f8e020d */
[----:B------:R-:W4:Y:S01]  /*03f0*/  @!P0 LDC R17, c[0x0][0x438] ;  /* 0x00010e00ff118b82 */ /* 0x000f220000000800 */
[----:B--2---:R-:W-:-:S05]  /*0400*/  @P3 IMAD.IADD R230, R9, 0x1, -R14 ;  /* 0x0000000109e63824 */ /* 0x004fca00078e0a0e */
[----:B-1----:R-:W-:Y:S01]  /*0410*/  ISETP.GT.AND P1, PT, R230, R71, PT ;  /* 0x00000047e600720c */ /* 0x002fe20003f24270 */
[----:B---34-:R-:W-:-:S12]  /*0420*/  @!P0 BRA `(.L_x_3320) ;  /* 0x00000000000c8947 */ /* 0x018fd80003800000 */
[----:B------:R-:W2:Y:S02]  /*0430*/  @P4 LDG.E R2, desc[UR4][R18.64+0x4] ;  /* 0x0000040412024981 */ /* 0x000ea4000c1e1900 */
[----:B--2--5:R-:W-:-:S06]  /*0440*/  @P4 IADD3 R17, PT, PT, R2, -R5, RZ ;  /* 0x8000000502114210 */ /* 0x024fcc0007ffe0ff */
[----:B------:R1:W5:Y:S02]  /*0450*/  @!P4 LDG.E R17, desc[UR4][R18.64] ;  /* 0x000000041211c981 */ /* 0x000364000c1e1900 */
.L_x_3320:
[----:B------:R-:W-:Y:S05]  /*0460*/  @!P1 EXIT ;  /* 0x000000000000994d */ /* 0x000fea0003800000 */
[----:B------:R-:W2:Y:S01]  /*0470*/  LDC R8, c[0x0][0x374] ;  /* 0x0000dd00ff087b82 */ /* 0x000ea20000000800 */
[--C-:B-----5:R-:W-:Y:S01]  /*0480*/  IMAD.IADD R68, R17, 0x1, -R0.reuse ;  /* 0x0000000111447824 */ /* 0x120fe200078e0a00 */
[----:B------:R-:W3:Y:S01]  /*0490*/  S2R R67, SR_TID.X ;  /* 0x0000000000437919 */ /* 0x000ee20000002100 */
[----:B------:R-:W-:-:S05]  /*04a0*/  @P2 IMAD.IADD R66, R11, 0x1, -R0 ;  /* 0x000000010b422824 */ /* 0x000fca00078e0a00 */
[----:B------:R-:W4:Y:S01]  /*04b0*/  LDC R2, c[0x0][0x438] ;  /* 0x00010e00ff027b82 */ /* 0x000f220000000800 */
[----:B--2---:R-:W-:-:S04]  /*04c0*/  IABS R10, R8 ;  /* 0x00000008000a7213 */ /* 0x004fc80000000000 */
[----:B------:R-:W2:Y:S01]  /*04d0*/  I2F.RP R12, R10 ;  /* 0x0000000a000c7306 */ /* 0x000ea20000209400 */
[----:B----4-:R-:W-:-:S05]  /*04e0*/  VIADD R2, R2, 0xff ;  /* 0x000000ff02027836 */ /* 0x010fca0000000000 */
[----:B------:R-:W-:-:S04]  /*04f0*/  SHF.R.S32.HI R21, RZ, 0x1f, R2 ;  /* 0x0000001fff157819 */ /* 0x000fc80000011402 */
[----:B------:R-:W-:Y:S01]  /*0500*/  LEA.HI R21, R21, R2, RZ, 0x8 ;  /* 0x0000000215157211 */ /* 0x000fe200078f40ff */
[----:B------:R-:W-:Y:S01]  /*0510*/  IMAD.MOV.U32 R2, RZ, RZ, RZ ;  /* 0x000000ffff027224 */ /* 0x000fe200078e00ff */
[----:B--2---:R-:W2:Y:S02]  /*0520*/  MUFU.RCP R3, R12 ;  /* 0x0000000c00037308 */ /* 0x004ea40000001000 */
[----:B------:R-:W-:-:S05]  /*0530*/  LEA.HI.SX32 R21, R21, R8, 0x18 ;  /* 0x0000000815157211 */ /* 0x000fca00078fc2ff */
[----:B------:R-:W-:-:S05]  /*0540*/  VIADD R21, R21, 0xffffffff ;  /* 0xffffffff15157836 */ /* 0x000fca0000000000 */
[----:B-1----:R-:W-:Y:S02]  /*0550*/  IABS R19, R21 ;  /* 0x0000001500137213 */ /* 0x002fe40000000000 */
[-C--:B------:R-:W-:Y:S01]  /*0560*/  LOP3.LUT R21, R21, R8.reuse, RZ, 0x3c, !PT ;  /* 0x0000000815157212 */ /* 0x080fe200078e3cff */
[----:B--2---:R-:W-:Y:S01]  /*0570*/  VIADD R3, R3, 0xffffffe ;  /* 0x0ffffffe03037836 */ /* 0x004fe20000000000 */
[----:B------:R-:W-:Y:S02]  /*0580*/  IABS R12, R8 ;  /* 0x00000008000c7213 */ /* 0x000fe40000000000 */
[----:B------:R-:W-:-:S03]  /*0590*/  ISETP.GE.AND P3, PT, R21, RZ, PT ;  /* 0x000000ff1500720c */ /* 0x000fc60003f66270 */
[----:B------:R-:W1:Y:S01]  /*05a0*/  F2I.FTZ.U32.TRUNC.NTZ R3, R3 ;  /* 0x0000000300037305 */ /* 0x000e62000021f000 */
[----:B------:R-:W-:Y:S02]  /*05b0*/  IMAD.MOV R12, RZ, RZ, -R12 ;  /* 0x000000ffff0c7224 */ /* 0x000fe400078e0a0c */
[----:B-1----:R-:W-:-:S04]  /*05c0*/  IMAD.MOV R9, RZ, RZ, -R3 ;  /* 0x000000ffff097224 */ /* 0x002fc800078e0a03 */
[----:B------:R-:W-:-:S04]  /*05d0*/  IMAD R16, R9, R10, RZ ;  /* 0x0000000a09107224 */ /* 0x000fc800078e02ff */
[----:B------:R-:W-:Y:S02]  /*05e0*/  IMAD.HI.U32 R16, R3, R16, R2 ;  /* 0x0000001003107227 */ /* 0x000fe400078e0002 */
[----:B------:R-:W1:Y:S04]  /*05f0*/  @!P2 LDC.64 R2, c[0x0][0x488] ;  /* 0x00012200ff02ab82 */ /* 0x000e680000000a00 */
[----:B------:R-:W-:-:S04]  /*0600*/  IMAD.HI.U32 R9, R16, R19, RZ ;  /* 0x0000001310097227 */ /* 0x000fc800078e00ff */
[----:B------:R-:W-:Y:S02]  /*0610*/  IMAD R19, R9, R12, R19 ;  /* 0x0000000c09137224 */ /* 0x000fe400078e0213 */
[----:B------:R-:W2:Y:S03]  /*0620*/  @!P2 LDC R12, c[0x0][0x43c] ;  /* 0x00010f00ff0cab82 */ /* 0x000ea60000000800 */
[----:B------:R-:W-:Y:S02]  /*0630*/  ISETP.GT.U32.AND P1, PT, R10, R19, PT ;  /* 0x000000130a00720c */ /* 0x000fe40003f24070 */
[----:B-1----:R-:W-:Y:S02]  /*0640*/  @!P2 ISETP.NE.U32.AND P0, PT, R2, RZ, PT ;  /* 0x000000ff0200a20c */ /* 0x002fe40003f05070 */
[----:B------:R-:W1:Y:S09]  /*0650*/  S2R R2, SR_CTAID.Y ;  /* 0x0000000000027919 */ /* 0x000e720000002600 */
[----:B------:R-:W-:Y:S01]  /*0660*/  @!P1 IMAD.IADD R19, R19, 0x1, -R10 ;  /* 0x0000000113139824 */ /* 0x000fe200078e0a0a */
[----:B------:R-:W-:Y:S01]  /*0670*/  @!P2 ISETP.NE.AND.EX P0, PT, R3, RZ, PT, P0 ;  /* 0x000000ff0300a20c */ /* 0x000fe20003f05300 */
[----:B------:R-:W-:Y:S01]  /*0680*/  @!P1 VIADD R9, R9, 0x1 ;  /* 0x0000000109099836 */ /* 0x000fe20000000000 */
[----:B------:R-:W4:Y:S02]  /*0690*/  LDC R3, c[0x0][0x508] ;  /* 0x00014200ff037b82 */ /* 0x000f240000000800 */
[----:B------:R-:W-:-:S02]  /*06a0*/  ISETP.GE.U32.AND P4, PT, R19, R10, PT ;  /* 0x0000000a1300720c */ /* 0x000fc40003f86070 */
[----:B--2---:R-:W-:Y:S02]  /*06b0*/  @!P2 SEL R19, R12, RZ, P0 ;  /* 0x000000ff0c13a207 */ /* 0x004fe40000000000 */
[----:B------:R-:W-:-:S03]  /*06c0*/  ISETP.NE.AND P0, PT, R8, RZ, PT ;  /* 0x000000ff0800720c */ /* 0x000fc60003f05270 */
[----:B------:R-:W-:-:S04]  /*06d0*/  @!P2 IMAD.IADD R66, R68, 0x1, R19 ;  /* 0x000000014442a824 */ /* 0x000fc800078e0213 */
[----:B------:R-:W-:Y:S02]  /*06e0*/  VIADD R10, R66, 0xff ;  /* 0x000000ff420a7836 */ /* 0x000fe40000000000 */
[----:B------:R-:W-:-:S03]  /*06f0*/  @P4 VIADD R9, R9, 0x1 ;  /* 0x0000000109094836 */ /* 0x000fc60000000000 */
[----:B------:R-:W-:Y:S01]  /*0700*/  IADD3 R12, PT, PT, R10, R71, -R230 ;  /* 0x000000470a0c7210 */ /* 0x000fe20007ffe8e6 */
[----:B------:R-:W-:Y:S01]  /*0710*/  @!P3 IMAD.MOV R9, RZ, RZ, -R9 ;  /* 0x000000ffff09b224 */ /* 0x000fe200078e0a09 */
[----:B------:R-:W-:Y:S02]  /*0720*/  SHF.R.S32.HI R11, RZ, 0x1f, R10 ;  /* 0x0000001fff0b7819 */ /* 0x000fe4000001140a */
[----:B------:R-:W-:Y:S02]  /*0730*/  @!P0 LOP3.LUT R9, RZ, R8, RZ, 0x33, !PT ;  /* 0x00000008ff098212 */ /* 0x000fe400078e33ff */
[----:B----4-:R-:W-:Y:S02]  /*0740*/  IADD3 R3, PT, PT, R12, 0x40, R3 ;  /* 0x000000400c037810 */ /* 0x010fe40007ffe003 */
[----:B------:R-:W-:Y:S02]  /*0750*/  LEA.HI R11, R11, R10, RZ, 0x8 ;  /* 0x0000000a0b0b7211 */ /* 0x000fe400078f40ff */
[----:B------:R-:W-:Y:S01]  /*0760*/  SHF.R.S32.HI R8, RZ, 0x1f, R3 ;  /* 0x0000001fff087819 */ /* 0x000fe20000011403 */
[----:B-1----:R-:W-:Y:S01]  /*0770*/  IMAD R228, R9, R2, RZ ;  /* 0x0000000209e47224 */ /* 0x002fe200078e02ff */
[----:B------:R-:W-:-:S02]  /*0780*/  SHF.R.S32.HI R11, RZ, 0x8, R11 ;  /* 0x00000008ff0b7819 */ /* 0x000fc4000001140b */
[----:B------:R-:W-:Y:S02]  /*0790*/  LEA.HI R8, R8, R3, RZ, 0x8 ;  /* 0x0000000308087211 */ /* 0x000fe400078f40ff */
[----:B------:R-:W-:Y:S02]  /*07a0*/  VIADDMNMX R11, R228, R9, R11, PT ;  /* 0x00000009e40b7246 */ /* 0x000fe4000380010b */
[----:B------:R-:W-:-:S04]  /*07b0*/  SHF.R.S32.HI R8, RZ, 0x8, R8 ;  /* 0x00000008ff087819 */ /* 0x000fc80000011408 */
[----:B------:R-:W-:-:S04]  /*07c0*/  VIMNMX R59, PT, PT, R11, R8, PT ;  /* 0x000000080b3b7248 */ /* 0x000fc80003fe0100 */
[----:B------:R-:W-:-:S13]  /*07d0*/  ISETP.GE.AND P0, PT, R228, R59, PT ;  /* 0x0000003be400720c */ /* 0x000fda0003f06270 */
[----:B---3--:R-:W-:Y:S05]  /*07e0*/  @!P0 BRA `(.L_x_3321) ;  /* 0x0000000400208947 */ /* 0x008fea0003800000 */
[----:B------:R-:W1:Y:S01]  /*07f0*/  LDC.64 R6, c[0x0][0x430] ;  /* 0x00010c00ff067b82 */ /* 0x000e620000000a00 */
[----:B------:R-:W2:Y:S01]  /*0800*/  LDCU UR6, c[0x0][0x44c] ;  /* 0x00008980ff0677ac */ /* 0x000ea20008000800 */
[----:B------:R-:W-:Y:S01]  /*0810*/  SHF.R.U32.HI R0, RZ, 0x4, R67 ;  /* 0x00000004ff007819 */ /* 0x000fe20000011643 */
[----:B------:R-:W3:Y:S04]  /*0820*/  LDCU.64 UR8, c[0x0][0x3f8] ;  /* 0x00007f00ff0877ac */ /* 0x000ee80008000a00 */
[----:B------:R-:W-:Y:S02]  /*0830*/  VIADD R8, R0, 0x8 ;  /* 0x0000000800087836 */ /* 0x000fe40000000000 */
[----:B-1----:R-:W-:-:S04]  /*0840*/  IMAD R6, R2, R6, R231 ;  /* 0x0000000602067224 */ /* 0x002fc800078e02e7 */
[----:B------:R-:W-:Y:S02]  /*0850*/  IMAD R6, R6, R4, R13 ;  /* 0x0000000406067224 */ /* 0x000fe400078e020d */
[----:B------:R-:W-:Y:S02]  /*0860*/  VIADD R4, R0, 0x18 ;  /* 0x0000001800047836 */ /* 0x000fe40000000000 */
[--C-:B------:R-:W-:Y:S02]  /*0870*/  IMAD R7, R6, R7, R71.reuse ;  /* 0x0000000706077224 */ /* 0x100fe400078e0247 */
[----:B------:R-:W-:Y:S02]  /*0880*/  IMAD.IADD R71, R230, 0x1, -R71 ;  /* 0x00000001e6477824 */ /* 0x000fe400078e0a47 */
[----:B--2---:R-:W-:Y:S01]  /*0890*/  IMAD R2, R7, UR6, RZ ;  /* 0x0000000607027c24 */ /* 0x004fe2000f8e02ff */
[----:B------:R-:W1:Y:S01]  /*08a0*/  LDCU.64 UR6, c[0x0][0x428] ;  /* 0x00008500ff0677ac */ /* 0x000e620008000a00 */
[C---:B------:R-:W-:Y:S01]  /*08b0*/  VIADD R6, R0.reuse, 0x10 ;  /* 0x0000001000067836 */ /* 0x040fe20000000000 */
[----:B------:R-:W-:-:S02]  /*08c0*/  ISETP.GE.AND P2, PT, R0, R71, PT ;  /* 0x000000470000720c */ /* 0x000fc40003f46270 */
[----:B------:R-:W-:Y:S02]  /*08d0*/  LEA R3, P0, R67, R2, 0x2 ;  /* 0x0000000243037211 */ /* 0x000fe400078010ff */
[-C--:B------:R-:W-:Y:S01]  /*08e0*/  ISETP.GE.AND P1, PT, R8, R71.reuse, PT ;  /* 0x000000470800720c */ /* 0x080fe20003f26270 */
[----:B------:R-:W-:Y:S01]  /*08f0*/  VIADD R8, R0, 0x20 ;  /* 0x0000002000087836 */ /* 0x000fe20000000000 */
[----:B------:R-:W-:Y:S02]  /*0900*/  LEA.HI.X.SX32 R2, R2, RZ, 0x1, P0 ;  /* 0x000000ff02027211 */ /* 0x000fe400000f0eff */
[C---:B---3--:R-:W-:Y:S02]  /*0910*/  LEA R10, P0, R3.reuse, UR8, 0x2 ;  /* 0x00000008030a7c11 */ /* 0x048fe4000f8010ff */
[----:B------:R-:W-:Y:S01]  /*0920*/  ISETP.GE.AND P5, PT, R4, R71, PT ;  /* 0x000000470400720c */ /* 0x000fe20003fa6270 */
[----:B------:R-:W-:Y:S01]  /*0930*/  VIADD R4, R0, 0x30 ;  /* 0x0000003000047836 */ /* 0x000fe20000000000 */
[----:B------:R-:W-:-:S02]  /*0940*/  LEA.HI.X R11, R3, UR9, R2, 0x2, P0 ;  /* 0x00000009030b7c11 */ /* 0x000fc400080f1402 */
[----:B------:R-:W-:Y:S02]  /*0950*/  LOP3.LUT P0, R67, R67, 0xf, RZ, 0xc0, !PT ;  /* 0x0000000f43437812 */ /* 0x000fe4000780c0ff */
[----:B------:R-:W-:Y:S01]  /*0960*/  ISETP.GE.AND P4, PT, R6, R71, PT ;  /* 0x000000470600720c */ /* 0x000fe20003f86270 */
[----:B------:R-:W-:Y:S01]  /*0970*/  VIADD R6, R0, 0x28 ;  /* 0x0000002800067836 */ /* 0x000fe20000000000 */
[----:B------:R-:W-:Y:S01]  /*0980*/  P2R R5, PR, RZ, 0x1 ;  /* 0x00000001ff057803 */ /* 0x000fe20000000000 */
[----:B------:R-:W-:Y:S01]  /*0990*/  @!P2 STG.E.128 desc[UR4][R10.64], RZ ;  /* 0x000000ff0a00a986 */ /* 0x000fe2000c101d04 */
[----:B------:R-:W-:Y:S02]  /*09a0*/  IADD3 R2, P0, PT, R7, R0, RZ ;  /* 0x0000000007027210 */ /* 0x000fe40007f1e0ff */
[----:B------:R-:W-:Y:S01]  /*09b0*/  ISETP.NE.OR P3, PT, R67, RZ, P1 ;  /* 0x000000ff4300720c */ /* 0x000fe20000f65670 */
[----:B------:R-:W-:Y:S01]  /*09c0*/  @!P1 STG.E.128 desc[UR4][R10.64+0x800], RZ ;  /* 0x000800ff0a009986 */ /* 0x000fe2000c101d04 */
[----:B------:R-:W-:-:S02]  /*09d0*/  LEA.HI.X.SX32 R7, R7, RZ, 0x1, P0 ;  /* 0x000000ff07077211 */ /* 0x000fc400000f0eff */
[----:B-1----:R-:W-:Y:S01]  /*09e0*/  LEA R12, P0, R2, UR6, 0x2 ;  /* 0x00000006020c7c11 */ /* 0x002fe2000f8010ff */
[----:B------:R-:W-:Y:S01]  /*09f0*/  @!P5 STG.E.128 desc[UR4][R10.64+0x1800], RZ ;  /* 0x001800ff0a00d986 */ /* 0x000fe2000c101d04 */
[-C--:B------:R-:W-:Y:S02]  /*0a00*/  ISETP.GE.AND P2, PT, R8, R71.reuse, PT ;  /* 0x000000470800720c */ /* 0x080fe40003f46270 */
[----:B------:R-:W-:Y:S01]  /*0a10*/  LEA.HI.X R13, R2, UR7, R7, 0x2, P0 ;  /* 0x00000007020d7c11 */ /* 0x000fe200080f1407 */
[----:B------:R-:W-:Y:S01]  /*0a20*/  VIADD R2, R0, 0x38 ;  /* 0x0000003800027836 */ /* 0x000fe20000000000 */
[-C--:B------:R-:W-:Y:S01]  /*0a30*/  ISETP.GE.AND P0, PT, R4, R71.reuse, PT ;  /* 0x000000470400720c */ /* 0x080fe20003f06270 */
[----:B------:R-:W-:Y:S01]  /*0a40*/  @!P4 STG.E.128 desc[UR4][R10.64+0x1000], RZ ;  /* 0x001000ff0a00c986 */ /* 0x000fe2000c101d04 */
[-C--:B------:R-:W-:Y:S01]  /*0a50*/  ISETP.GE.AND P1, PT, R6, R71.reuse, PT ;  /* 0x000000470600720c */ /* 0x080fe20003f26270 */
[----:B------:R-:W-:Y:S01]  /*0a60*/  @!P3 IMAD.MOV.U32 R7, RZ, RZ, -0x800000 ;  /* 0xff800000ff07b424 */ /* 0x000fe200078e00ff */
[----:B------:R-:W-:-:S02]  /*0a70*/  ISETP.GE.AND P6, PT, R2, R71, PT ;  /* 0x000000470200720c */ /* 0x000fc40003fc6270 */
[----:B------:R-:W-:Y:S02]  /*0a80*/  P2R R3, PR, RZ, 0x20 ;  /* 0x00000020ff037803 */ /* 0x000fe40000000000 */
[C---:B------:R-:W-:Y:S01]  /*0a90*/  ISETP.NE.OR P5, PT, R67.reuse, RZ, P4 ;  /* 0x000000ff4300720c */ /* 0x040fe200027a5670 */
[----:B------:R-:W-:Y:S04]  /*0aa0*/  @!P2 STG.E.128 desc[UR4][R10.64+0x2000], RZ ;  /* 0x002000ff0a00a986 */ /* 0x000fe8000c101d04 */
[----:B------:R-:W-:Y:S01]  /*0ab0*/  @!P0 STG.E.128 desc[UR4][R10.64+0x3000], RZ ;  /* 0x003000ff0a008986 */ /* 0x000fe2000c101d04 */
[----:B------:R-:W-:-:S03]  /*0ac0*/  ISETP.NE.OR P0, PT, R67, RZ, P0 ;  /* 0x000000ff4300720c */ /* 0x000fc60000705670 */
[----:B------:R-:W-:Y:S04]  /*0ad0*/  @!P1 STG.E.128 desc[UR4][R10.64+0x2800], RZ ;  /* 0x002800ff0a009986 */ /* 0x000fe8000c101d04 */
[----:B------:R-:W-:Y:S01]  /*0ae0*/  @!P6 STG.E.128 desc[UR4][R10.64+0x3800], RZ ;  /* 0x003800ff0a00e986 */ /* 0x000fe2000c101d04 */
[----:B------:R-:W-:-:S03]  /*0af0*/  @!P5 IMAD.MOV.U32 R17, RZ, RZ, -0x800000 ;  /* 0xff800000ff11d424 */ /* 0x000fc600078e00ff */
[----:B------:R1:W-:Y:S01]  /*0b00*/  @!P3 STG.E desc[UR4][R12.64+0x20], R7 ;  /* 0x000020070c00b986 */ /* 0x0003e2000c101904 */
[----:B------:R-:W-:Y:S01]  /*0b10*/  ISETP.NE.AND P3, PT, R3, RZ, PT ;  /* 0x000000ff0300720c */ /* 0x000fe20003f65270 */
[----:B------:R-:W-:Y:S02]  /*0b20*/  @!P0 IMAD.MOV.U32 R3, RZ, RZ, -0x800000 ;  /* 0xff800000ff038424 */ /* 0x000fe400078e00ff */
[----:B------:R2:W-:Y:S01]  /*0b30*/  @!P5 STG.E desc[UR4][R12.64+0x40], R17 ;  /* 0x000040110c00d986 */ /* 0x0005e2000c101904 */
[C---:B------:R-:W-:Y:S02]  /*0b40*/  ISETP.NE.OR P4, PT, R67.reuse, RZ, P3 ;  /* 0x000000ff4300720c */ /* 0x040fe40001f85670 */
[C---:B------:R-:W-:Y:S01]  /*0b50*/  ISETP.NE.OR P3, PT, R67.reuse, RZ, P2 ;  /* 0x000000ff4300720c */ /* 0x040fe20001765670 */
[----:B------:R2:W-:Y:S01]  /*0b60*/  @!P0 STG.E desc[UR4][R12.64+0xc0], R3 ;  /* 0x0000c0030c008986 */ /* 0x0005e2000c101904 */
[----:B------:R-:W-:Y:S02]  /*0b70*/  ISETP.NE.OR P2, PT, R67, RZ, P1 ;  /* 0x000000ff4300720c */ /* 0x000fe40000f45670 */
[----:B------:R-:W-:-:S02]  /*0b80*/  ISETP.NE.AND P1, PT, R5, RZ, PT ;  /* 0x000000ff0500720c */ /* 0x000fc40003f25270 */
[----:B------:R-:W-:Y:S02]  /*0b90*/  ISETP.NE.OR P0, PT, R67, RZ, P6 ;  /* 0x000000ff4300720c */ /* 0x000fe40003705670 */
[----:B------:R-:W-:-:S03]  /*0ba0*/  ISETP.GE.OR P1, PT, R0, R71, P1 ;  /* 0x000000470000720c */ /* 0x000fc60000f26670 */
[----:B------:R-:W-:Y:S02]  /*0bb0*/  @!P4 IMAD.MOV.U32 R15, RZ, RZ, -0x800000 ;  /* 0xff800000ff0fc424 */ /* 0x000fe400078e00ff */
[----:B------:R-:W-:Y:S02]  /*0bc0*/  @!P3 IMAD.MOV.U32 R9, RZ, RZ, -0x800000 ;  /* 0xff800000ff09b424 */ /* 0x000fe400078e00ff */
[----:B------:R-:W-:Y:S01]  /*0bd0*/  @!P2 IMAD.MOV.U32 R5, RZ, RZ, -0x800000 ;  /* 0xff800000ff05a424 */ /* 0x000fe200078e00ff */
[----:B------:R2:W-:Y:S04]  /*0be0*/  @!P4 STG.E desc[UR4][R12.64+0x60], R15 ;  /* 0x0000600f0c00c986 */ /* 0x0005e8000c101904 */
[----:B------:R2:W-:Y:S01]  /*0bf0*/  @!P3 STG.E desc[UR4][R12.64+0x80], R9 ;  /* 0x000080090c00b986 */ /* 0x0005e2000c101904 */
[----:B-1----:R-:W-:-:S03]  /*0c00*/  @!P1 IMAD.MOV.U32 R7, RZ, RZ, -0x800000 ;  /* 0xff800000ff079424 */ /* 0x002fc600078e00ff */
[----:B------:R2:W-:Y:S04]  /*0c10*/  @!P2 STG.E desc[UR4][R12.64+0xa0], R5 ;  /* 0x0000a0050c00a986 */ /* 0x0005e8000c101904 */
[----:B------:R2:W-:Y:S01]  /*0c20*/  @!P1 STG.E desc[UR4][R12.64], R7 ;  /* 0x000000070c009986 */ /* 0x0005e2000c101904 */
[----:B------:R-:W-:Y:S05]  /*0c30*/  @P0 EXIT ;  /* 0x000000000000094d */ /* 0x000fea0003800000 */
[----:B--2---:R-:W-:-:S05]  /*0c40*/  MOV R3, 0xff800000 ;  /* 0xff80000000037802 */ /* 0x004fca0000000f00 */
[----:B------:R-:W-:Y:S01]  /*0c50*/  STG.E desc[UR4][R12.64+0xe0], R3 ;  /* 0x0000e0030c007986 */ /* 0x000fe2000c101904 */
[----:B------:R-:W-:Y:S05]  /*0c60*/  EXIT ;  /* 0x000000000000794d */ /* 0x000fea0003800000 */
.L_x_3321:
[----:B------:R-:W1:Y:S01]  /*0c70*/  LDCU.64 UR6, c[0x0][0x4d8] ;  /* 0x00009b00ff0677ac */ /* 0x000e620008000a00 */
[----:B------:R-:W-:Y:S01]  /*0c80*/  MOV R4, R231 ;  /* 0x000000e700047202 */ /* 0x000fe20000000f00 */
[----:B------:R-:W2:Y:S01]  /*0c90*/  LDCU.64 UR12, c[0x0][0x4e0] ;  /* 0x00009c00ff0c77ac */ /* 0x000ea20008000a00 */
[----:B-1----:R-:W-:-:S04]  /*0ca0*/  UISETP.NE.U32.AND UP0, UPT, UR6, URZ, UPT ;  /* 0x000000ff0600728c */ /* 0x002fc8000bf05070 */
[----:B------:R-:W-:-:S09]  /*0cb0*/  UISETP.NE.AND.EX UP0, UPT, UR7, URZ, UPT, UP0 ;  /* 0x000000ff0700728c */ /* 0x000fd2000bf05300 */
[----:B--2---:R-:W-:Y:S05]  /*0cc0*/  BRA.U !UP0, `(.L_x_3322) ;  /* 0x00000001080c7547 */ /* 0x004fea000b800000 */
[----:B------:R-:W-:-:S04]  /*0cd0*/  IADD3 R2, P0, PT, R7, UR6, RZ ;  /* 0x0000000607027c10 */ /* 0x000fc8000ff1e0ff */
[----:B------:R-:W-:-:S05]  /*0ce0*/  IADD3.X R3, PT, PT, R6, UR7, RZ, P0, !PT ;  /* 0x0000000706037c10 */ /* 0x000fca00087fe4ff */
[----:B------:R1:W5:Y:S04]  /*0cf0*/  LDG.E R4, desc[UR4][R2.64] ;  /* 0x0000000402047981 */ /* 0x000368000c1e1900 */
.L_x_3322:
[----:B------:R-:W-:-:S04]  /*0d00*/  UISETP.NE.U32.AND UP0, UPT, UR12, URZ, UPT ;  /* 0x000000ff0c00728c */ /* 0x000fc8000bf05070 */
[----:B------:R-:W-:-:S09]  /*0d10*/  UISETP.NE.AND.EX UP0, UPT, UR13, URZ, UPT, UP0 ;  /* 0x000000ff0d00728c */ /* 0x000fd2000bf05300 */
[----:B------:R-:W-:Y:S05]  /*0d20*/  BRA.U !UP0, `(.L_x_3323) ;  /* 0x0000000508987547 */ /* 0x000fea000b800000 */
[----:B------:R-:W1:Y:S01]  /*0d30*/  LDC R5, c[0x0][0x4f0] ;  /* 0x00013c00ff057b82 */ /* 0x000e620000000800 */
[----:B-----5:R-:W-:Y:S01]  /*0d40*/  LEA R4, R59, 0xffffff00, 0x8 ;  /* 0xffffff003b047811 */ /* 0x020fe200078e40ff */
[----:B------:R-:W2:Y:S01]  /*0d50*/  LDCU.64 UR6, c[0x0][0x4e8] ;  /* 0x00009d00ff0677ac */ /* 0x000ea20008000a00 */
[----:B------:R-:W-:Y:S02]  /*0d60*/  MOV R6, RZ ;  /* 0x000000ff00067202 */ /* 0x000fe40000000f00 */
[----:B------:R-:W-:Y:S01]  /*0d70*/  IABS R0, R4 ;  /* 0x0000000400007213 */ /* 0x000fe20000000000 */
[----:B------:R-:W3:Y:S01]  /*0d80*/  LDCU.64 UR8, c[0x0][0x3a0] ;  /* 0x00007400ff0877ac */ /* 0x000ee20008000a00 */
[----:B------:R-:W-:Y:S01]  /*0d90*/  MOV R10, RZ ;  /* 0x000000ff000a7202 */ /* 0x000fe20000000f00 */
[----:B------:R-:W4:Y:S01]  /*0da0*/  LDCU.64 UR14, c[0x0][0x3b8] ;  /* 0x00007700ff0e77ac */ /* 0x000f220008000a00 */
[----:B-1----:R-:W-:Y:S02]  /*0db0*/  IABS R3, R5 ;  /* 0x0000000500037213 */ /* 0x002fe40000000000 */
[----:B------:R-:W-:-:S02]  /*0dc0*/  ISETP.NE.AND P3, PT, R5, RZ, PT ;  /* 0x000000ff0500720c */ /* 0x000fc40003f65270 */
[----:B------:R-:W1:Y:S08]  /*0dd0*/  I2F.RP R9, R3 ;  /* 0x0000000300097306 */ /* 0x000e700000209400 */
[----:B-1----:R-:W1:Y:S02]  /*0de0*/  MUFU.RCP R8, R9 ;  /* 0x0000000900087308 */ /* 0x002e640000001000 */
[----:B-1----:R-:W-:-:S06]  /*0df0*/  IADD3 R8, PT, PT, R8, 0xffffffe, RZ ;  /* 0x0ffffffe08087810 */ /* 0x002fcc0007ffe0ff */
[----:B------:R-:W1:Y:S02]  /*0e00*/  F2I.FTZ.U32.TRUNC.NTZ R7, R8 ;  /* 0x0000000800077305 */ /* 0x000e64000021f000 */
[----:B-1----:R-:W-:Y:S02]  /*0e10*/  IMAD.MOV R2, RZ, RZ, -R7 ;  /* 0x000000ffff027224 */ /* 0x002fe400078e0a07 */
[----:B--2---:R-:W-:-:S04]  /*0e20*/  IMAD.WIDE.U32 R8, R231, UR6, RZ ;  /* 0x00000006e7087c25 */ /* 0x004fc8000f8e00ff */
[----:B------:R-:W-:Y:S02]  /*0e30*/  IMAD R2, R2, R3, RZ ;  /* 0x0000000302027224 */ /* 0x000fe400078e02ff */
[----:B------:R-:W-:Y:S01]  /*0e40*/  IMAD R237, R231, UR7, R9 ;  /* 0x00000007e7ed7c24 */ /* 0x000fe2000f8e0209 */
[----:B------:R-:W1:Y:S01]  /*0e50*/  LDCU.64 UR6, c[0x0][0x3a8] ;  /* 0x00007500ff0677ac */ /* 0x000e620008000a00 */
        /* <DEDUP_REMOVED lines=8> */
[----:B------:R-:W-:Y:S02]  /*0ee0*/  LEA R236, P0, R8, UR12, 0x2 ;  /* 0x0000000c08ec7c11 */ /* 0x000fe4000f8010ff */
[----:B------:R-:W-:Y:S02]  /*0ef0*/  ISETP.GE.U32.AND P1, PT, R0, R3, PT ;  /* 0x000000030000720c */ /* 0x000fe40003f26070 */
[----:B------:R-:W-:Y:S02]  /*0f00*/  LOP3.LUT R0, R4, R5, RZ, 0x3c, !PT ;  /* 0x0000000504007212 */ /* 0x000fe400078e3cff */
[----:B------:R-:W-:Y:S02]  /*0f10*/  LEA.HI.X R237, R8, UR13, R237, 0x2, P0 ;  /* 0x0000000d08ed7c11 */ /* 0x000fe400080f14ed */
[----:B------:R-:W-:Y:S01]  /*0f20*/  ISETP.GE.AND P2, PT, R0, RZ, PT ;  /* 0x000000ff0000720c */ /* 0x000fe20003f46270 */
[----:B------:R-:W2:Y:S06]  /*0f30*/  LDC R8, c[0x0][0x3e8] ;  /* 0x0000fa00ff087b82 */ /* 0x000eac0000000800 */
[----:B------:R-:W-:-:S05]  /*0f40*/  @P1 VIADD R6, R6, 0x1 ;  /* 0x0000000106061836 */ /* 0x000fca0000000000 */
[----:B------:R-:W-:-:S05]  /*0f50*/  MOV R3, R6 ;  /* 0x0000000600037202 */ /* 0x000fca0000000f00 */
[----:B------:R-:W-:Y:S01]  /*0f60*/  @!P2 IMAD.MOV R3, RZ, RZ, -R3 ;  /* 0x000000ffff03a224 */ /* 0x000fe200078e0a03 */
[----:B------:R-:W-:-:S05]  /*0f70*/  @!P3 LOP3.LUT R3, RZ, R5, RZ, 0x33, !PT ;  /* 0x00000005ff03b212 */ /* 0x000fca00078e33ff */
[----:B------:R-:W-:-:S05]  /*0f80*/  IMAD.WIDE R16, R3, 0x4, R236 ;  /* 0x0000000403107825 */ /* 0x000fca00078e02ec */
[----:B------:R-:W3:Y:S01]  /*0f90*/  LDG.E R6, desc[UR4][R16.64] ;  /* 0x0000000410067981 */ /* 0x000ee2000c1e1900 */
[-C--:B--2---:R-:W-:Y:S02]  /*0fa0*/  IABS R2, R8.reuse ;  /* 0x0000000800027213 */ /* 0x084fe40000000000 */
[----:B------:R-:W-:Y:S02]  /*0fb0*/  IADD3 R3, PT, PT, -R3, RZ, RZ ;  /* 0x000000ff03037210 */ /* 0x000fe40007ffe1ff */
[----:B------:R-:W2:Y:S01]  /*0fc0*/  I2F.RP R12, R2 ;  /* 0x00000002000c7306 */ /* 0x000ea20000209400 */
[----:B------:R-:W-:Y:S02]  /*0fd0*/  ISETP.NE.AND P2, PT, R8, RZ, PT ;  /* 0x000000ff0800720c */ /* 0x000fe40003f45270 */
[----:B------:R-:W-:Y:S01]  /*0fe0*/  IMAD R4, R5, R3, R4 ;  /* 0x0000000305047224 */ /* 0x000fe200078e0204 */
[----:B------:R-:W-:-:S04]  /*0ff0*/  LOP3.LUT R5, RZ, R8, RZ, 0x33, !PT ;  /* 0x00000008ff057212 */ /* 0x000fc800078e33ff */
[----:B--2---:R-:W2:Y:S02]  /*1000*/  MUFU.RCP R11, R12 ;  /* 0x0000000c000b7308 */ /* 0x004ea40000001000 */
[----:B--2---:R-:W-:-:S06]  /*1010*/  IADD3 R11, PT, PT, R11, 0xffffffe, RZ ;  /* 0x0ffffffe0b0b7810 */ /* 0x004fcc0007ffe0ff */
[----:B------:R-:W2:Y:S02]  /*1020*/  F2I.FTZ.U32.TRUNC.NTZ R11, R11 ;  /* 0x0000000b000b7305 */ /* 0x000ea4000021f000 */
[----:B--2---:R-:W-:-:S04]  /*1030*/  IMAD.MOV R0, RZ, RZ, -R11 ;  /* 0x000000ffff007224 */ /* 0x004fc800078e0a0b */
[----:B------:R-:W-:Y:S01]  /*1040*/  IMAD R7, R0, R2, RZ ;  /* 0x0000000200077224 */ /* 0x000fe200078e02ff */
[----:B------:R-:W-:-:S03]  /*1050*/  IABS R0, R13 ;  /* 0x0000000d00007213 */ /* 0x000fc60000000000 */
[----:B------:R-:W-:-:S04]  /*1060*/  IMAD.HI.U32 R10, R11, R7, R10 ;  /* 0x000000070b0a7227 */ /* 0x000fc800078e000a */
[----:B------:R-:W-:-:S04]  /*1070*/  IMAD.MOV.U32 R9, RZ, RZ, R0 ;  /* 0x000000ffff097224 */ /* 0x000fc800078e0000 */
[----:B------:R-:W-:-:S05]  /*1080*/  IMAD.HI.U32 R0, R10, R9, RZ ;  /* 0x000000090a007227 */ /* 0x000fca00078e00ff */
[----:B------:R-:W-:-:S05]  /*1090*/  IADD3 R7, PT, PT, -R0, RZ, RZ ;  /* 0x000000ff00077210 */ /* 0x000fca0007ffe1ff */
[----:B------:R-:W-:-:S05]  /*10a0*/  IMAD R9, R2, R7, R9 ;  /* 0x0000000702097224 */ /* 0x000fca00078e0209 */
[----:B------:R-:W-:-:S13]  /*10b0*/  ISETP.GT.U32.AND P0, PT, R2, R9, PT ;  /* 0x000000090200720c */ /* 0x000fda0003f04070 */
[----:B------:R-:W-:Y:S01]  /*10c0*/  @!P0 IMAD.IADD R9, R9, 0x1, -R2 ;  /* 0x0000000109098824 */ /* 0x000fe200078e0a02 */
[----:B------:R-:W-:-:S04]  /*10d0*/  @!P0 IADD3 R0, PT, PT, R0, 0x1, RZ ;  /* 0x0000000100008810 */ /* 0x000fc80007ffe0ff */
[----:B------:R-:W-:Y:S02]  /*10e0*/  ISETP.GE.U32.AND P1, PT, R9, R2, PT ;  /* 0x000000020900720c */ /* 0x000fe40003f26070 */
[----:B------:R-:W-:-:S04]  /*10f0*/  LOP3.LUT R2, R13, R8, RZ, 0x3c, !PT ;  /* 0x000000080d027212 */ /* 0x000fc800078e3cff */
[----:B------:R-:W-:-:S07]  /*1100*/  ISETP.GE.AND P3, PT, R2, RZ, PT ;  /* 0x000000ff0200720c */ /* 0x000fce0003f66270 */
[----:B------:R-:W-:Y:S02]  /*1110*/  @P1 IADD3 R0, PT, PT, R0, 0x1, RZ ;  /* 0x0000000100001810 */ /* 0x000fe40007ffe0ff */
[----:B---3--:R-:W-:Y:S01]  /*1120*/  SHF.R.S32.HI R7, RZ, 0x1f, R6 ;  /* 0x0000001fff077819 */ /* 0x008fe20000011406 */
[----:B------:R-:W-:-:S04]  /*1130*/  IMAD.WIDE.U32 R10, R6, UR8, RZ ;  /* 0x00000008060a7c25 */ /* 0x000fc8000f8e00ff */
[C---:B------:R-:W-:Y:S02]  /*1140*/  IMAD R9, R7.reuse, UR8, RZ ;  /* 0x0000000807097c24 */ /* 0x040fe4000f8e02ff */
[----:B-1----:R-:W-:Y:S02]  /*1150*/  IMAD R7, R7, UR6, RZ ;  /* 0x0000000607077c24 */ /* 0x002fe4000f8e02ff */
[C---:B------:R-:W-:Y:S01]  /*1160*/  IMAD R18, R6.reuse, UR9, R9 ;  /* 0x0000000906127c24 */ /* 0x040fe2000f8e0209 */
[----:B------:R-:W1:Y:S01]  /*1170*/  LDCU.128 UR8, c[0x0][0x3d0] ;  /* 0x00007a00ff0877ac */ /* 0x000e620008000c00 */
[C---:B------:R-:W-:Y:S01]  /*1180*/  IMAD R16, R6.reuse, UR7, R7 ;  /* 0x0000000706107c24 */ /* 0x040fe2000f8e0207 */
[----:B------:R-:W-:Y:S01]  /*1190*/  SHF.R.S32.HI R9, RZ, 0x1f, R4 ;  /* 0x0000001fff097819 */ /* 0x000fe20000011404 */
[----:B------:R-:W-:Y:S01]  /*11a0*/  IMAD.WIDE.U32 R6, R6, UR6, RZ ;  /* 0x0000000606067c25 */ /* 0x000fe2000f8e00ff */
[----:B------:R-:W2:Y:S03]  /*11b0*/  LDCU.64 UR6, c[0x0][0x3c0] ;  /* 0x00007800ff0677ac */ /* 0x000ea60008000a00 */
[----:B------:R-:W-:Y:S01]  /*11c0*/  IMAD.IADD R19, R11, 0x1, R18 ;  /* 0x000000010b137824 */ /* 0x000fe200078e0212 */
[----:B------:R-:W-:Y:S01]  /*11d0*/  IADD3 R17, PT, PT, R7, R16, RZ ;  /* 0x0000001007117210 */ /* 0x000fe20007ffe0ff */
[----:B------:R-:W-:Y:S01]  /*11e0*/  IMAD.MOV.U32 R18, RZ, RZ, R10 ;  /* 0x000000ffff127224 */ /* 0x000fe200078e000a */
[----:B------:R-:W-:Y:S01]  /*11f0*/  MOV R10, R0 ;  /* 0x00000000000a7202 */ /* 0x000fe20000000f00 */
[----:B----4-:R-:W-:Y:S01]  /*1200*/  IMAD.U32 R7, RZ, RZ, UR15 ;  /* 0x0000000fff077e24 */ /* 0x010fe2000f8e00ff */
[----:B------:R-:W-:-:S02]  /*1210*/  MOV R16, R6 ;  /* 0x0000000600107202 */ /* 0x000fc40000000f00 */
[----:B------:R-:W-:Y:S01]  /*1220*/  MOV R6, UR14 ;  /* 0x0000000e00067c02 */ /* 0x000fe20008000f00 */
[----:B------:R-:W-:-:S04]  /*1230*/  @!P3 IMAD.MOV R10, RZ, RZ, -R10 ;  /* 0x000000ffff0ab224 */ /* 0x000fc800078e0a0a */
[----:B------:R-:W-:Y:S01]  /*1240*/  IMAD R8, R9, R6, RZ ;  /* 0x0000000609087224 */ /* 0x000fe200078e02ff */
[----:B------:R-:W-:Y:S01]  /*1250*/  SEL R10, R5, R10, !P2 ;  /* 0x0000000a050a7207 */ /* 0x000fe20005000000 */
[C---:B------:R-:W-:Y:S01]  /*1260*/  IMAD.WIDE.U32 R18, R4.reuse, R6, R18 ;  /* 0x0000000604127225 */ /* 0x040fe200078e0012 */
[----:B--2---:R-:W-:Y:S02]  /*1270*/  MOV R2, UR6 ;  /* 0x0000000600027c02 */ /* 0x004fe40008000f00 */
[----:B------:R-:W-:Y:S01]  /*1280*/  MOV R3, UR7 ;  /* 0x0000000700037c02 */ /* 0x000fe20008000f00 */
[C---:B------:R-:W-:Y:S02]  /*1290*/  IMAD R8, R4.reuse, R7, R8 ;  /* 0x0000000704087224 */ /* 0x040fe400078e0208 */
[-C--:B------:R-:W-:Y:S02]  /*12a0*/  IMAD R9, R9, R2.reuse, RZ ;  /* 0x0000000209097224 */ /* 0x080fe400078e02ff */
[----:B------:R-:W-:Y:S01]  /*12b0*/  IMAD.WIDE.U32 R16, R4, R2, R16 ;  /* 0x0000000204107225 */ /* 0x000fe200078e0010 */
[----:B------:R-:W-:-:S03]  /*12c0*/  IADD3 R19, PT, PT, R19, R8, RZ ;  /* 0x0000000813137210 */ /* 0x000fc60007ffe0ff */
[----:B------:R-:W-:Y:S01]  /*12d0*/  IMAD R9, R4, R3, R9 ;  /* 0x0000000304097224 */ /* 0x000fe200078e0209 */
[----:B------:R-:W-:Y:S01]  /*12e0*/  SHF.R.S32.HI R4, RZ, 0x1f, R10 ;  /* 0x0000001fff047819 */ /* 0x000fe2000001140a */
[----:B-1----:R-:W-:-:S04]  /*12f0*/  IMAD.WIDE.U32 R18, R10, UR8, R18 ;  /* 0x000000080a127c25 */ /* 0x002fc8000f8e0012 */
[----:B------:R-:W-:Y:S02]  /*1300*/  IMAD.IADD R17, R17, 0x1, R9 ;  /* 0x0000000111117824 */ /* 0x000fe400078e0209 */
[C---:B------:R-:W-:Y:S02]  /*1310*/  IMAD R9, R4.reuse, UR8, RZ ;  /* 0x0000000804097c24 */ /* 0x040fe4000f8e02ff */
[----:B------:R-:W-:Y:S02]  /*1320*/  IMAD R11, R4, UR10, RZ ;  /* 0x0000000a040b7c24 */ /* 0x000fe4000f8e02ff */
[C---:B------:R-:W-:Y:S02]  /*1330*/  IMAD R9, R10.reuse, UR9, R9 ;  /* 0x000000090a097c24 */ /* 0x040fe4000f8e0209 */
[C---:B------:R-:W-:Y:S02]  /*1340*/  IMAD R11, R10.reuse, UR11, R11 ;  /* 0x0000000b0a0b7c24 */ /* 0x040fe4000f8e020b */
[----:B------:R-:W-:Y:S01]  /*1350*/  IMAD.WIDE.U32 R20, R10, UR10, R16 ;  /* 0x0000000a0a147c25 */ /* 0x000fe2000f8e0010 */
[----:B------:R-:W-:-:S04]  /*1360*/  IADD3 R16, PT, PT, R19, R9, RZ ;  /* 0x0000000913107210 */ /* 0x000fc80007ffe0ff */
[----:B------:R-:W-:Y:S01]  /*1370*/  IADD3 R10, PT, PT, R21, R11, RZ ;  /* 0x0000000b150a7210 */ /* 0x000fe20007ffe0ff */
[----:B------:R-:W-:Y:S06]  /*1380*/  BRA `(.L_x_3324) ;  /* 0x00000004006c7947 */ /* 0x000fec0003800000 */
.L_x_3323:
        /* <DEDUP_REMOVED lines=15> */
.L_x_3325:
[----:B------:R-:W2:Y:S01]  /*1480*/  LDC.64 R6, c[0x0][0x3b8] ;  /* 0x0000ee00ff067b82 */ /* 0x000ea20000000a00 */
[----:B-1----:R-:W-:-:S05]  /*1490*/  IADD3 R2, PT, PT, R0, R5, RZ ;  /* 0x0000000500027210 */ /* 0x002fca0007ffe0ff */
[C---:B--2---:R-:W-:Y:S02]  /*14a0*/  IMAD R19, R2.reuse, R7, RZ ;  /* 0x0000000702137224 */ /* 0x044fe400078e02ff */
[----:B------:R-:W-:-:S05]  /*14b0*/  IMAD.WIDE.U32 R2, R2, R6, RZ ;  /* 0x0000000602027225 */ /* 0x000fca00078e00ff */
[----:B------:R-:W-:Y:S02]  /*14c0*/  IADD3 R19, PT, PT, R3, R19, RZ ;  /* 0x0000001303137210 */ /* 0x000fe40007ffe0ff */
[----:B------:R-:W-:Y:S02]  /*14d0*/  MOV R18, R2 ;  /* 0x0000000200127202 */ /* 0x000fe40000000f00 */
.L_x_3326:
        /* <DEDUP_REMOVED lines=14> */
.L_x_3327:
[----:B------:R-:W1:Y:S01]  /*15c0*/  LDC.64 R2, c[0x0][0x3c0] ;  /* 0x0000f000ff027b82 */ /* 0x000e620000000a00 */
[----:B------:R-:W-:-:S05]  /*15d0*/  IADD3 R0, PT, PT, R0, R5, RZ ;  /* 0x0000000500007210 */ /* 0x000fca0007ffe0ff */
[C---:B-1----:R-:W-:Y:S02]  /*15e0*/  IMAD R21, R0.reuse, R3, RZ ;  /* 0x0000000300157224 */ /* 0x042fe400078e02ff */
[----:B-----5:R-:W-:-:S05]  /*15f0*/  IMAD.WIDE.U32 R4, R0, R2, RZ ;  /* 0x0000000200047225 */ /* 0x020fca00078e00ff */
[----:B------:R-:W-:Y:S02]  /*1600*/  IADD3 R21, PT, PT, R5, R21, RZ ;  /* 0x0000001505157210 */ /* 0x000fe40007ffe0ff */
[----:B------:R-:W-:-:S07]  /*1610*/  MOV R20, R4 ;  /* 0x0000000400147202 */ /* 0x000fce0000000f00 */
.L_x_3328:
[----:B------:R-:W1:Y:S01]  /*1620*/  LDC R12, c[0x0][0x3e8] ;  /* 0x0000fa00ff0c7b82 */ /* 0x000e620000000800 */
[----:B------:R-:W-:Y:S02]  /*1630*/  MOV R8, RZ ;  /* 0x000000ff00087202 */ /* 0x000fe40000000f00 */
[----:B------:R-:W-:Y:S02]  /*1640*/  CS2R R236, SRZ ;  /* 0x0000000000ec7805 */ /* 0x000fe4000001ff00 */
[----:B-1----:R-:W-:Y:S02]  /*1650*/  IABS R4, R12 ;  /* 0x0000000c00047213 */ /* 0x002fe40000000000 */
[----:B------:R-:W-:Y:S02]  /*1660*/  ISETP.NE.AND P2, PT, R12, RZ, PT ;  /* 0x000000ff0c00720c */ /* 0x000fe40003f45270 */
[----:B------:R-:W1:Y:S08]  /*1670*/  I2F.RP R10, R4 ;  /* 0x00000004000a7306 */ /* 0x000e700000209400 */
[----:B-1----:R-:W1:Y:S02]  /*1680*/  MUFU.RCP R9, R10 ;  /* 0x0000000a00097308 */ /* 0x002e640000001000 */
[----:B-1----:R-:W-:Y:S01]  /*1690*/  IADD3 R9, PT, PT, R9, 0xffffffe, RZ ;  /* 0x0ffffffe09097810 */ /* 0x002fe20007ffe0ff */
[----:B------:R-:W1:Y:S05]  /*16a0*/  LDC.64 R10, c[0x0][0x3d8] ;  /* 0x0000f600ff0a7b82 */ /* 0x000e6a0000000a00 */
        /* <DEDUP_REMOVED lines=8> */
[C---:B------:R-:W-:Y:S02]  /*1730*/  IMAD R5, R4.reuse, R5, R8 ;  /* 0x0000000504057224 */ /* 0x040fe400078e0208 */
[----:B------:R-:W2:Y:S03]  /*1740*/  LDC.64 R8, c[0x0][0x3d0] ;  /* 0x0000f400ff087b82 */ /* 0x000ea60000000a00 */
[----:B------:R-:W-:-:S13]  /*1750*/  ISETP.GT.U32.AND P0, PT, R4, R5, PT ;  /* 0x000000050400720c */ /* 0x000fda0003f04070 */
[----:B------:R-:W-:Y:S01]  /*1760*/  @!P0 IMAD.IADD R5, R5, 0x1, -R4 ;  /* 0x0000000105058824 */ /* 0x000fe200078e0a04 */
[----:B------:R-:W-:-:S04]  /*1770*/  @!P0 IADD3 R0, PT, PT, R0, 0x1, RZ ;  /* 0x0000000100008810 */ /* 0x000fc80007ffe0ff */
[----:B------:R-:W-:Y:S02]  /*1780*/  ISETP.GE.U32.AND P1, PT, R5, R4, PT ;  /* 0x000000040500720c */ /* 0x000fe40003f26070 */
[-C--:B------:R-:W-:Y:S02]  /*1790*/  LOP3.LUT R4, R13, R12.reuse, RZ, 0x3c, !PT ;  /* 0x0000000c0d047212 */ /* 0x080fe400078e3cff */
[----:B------:R-:W-:Y:S02]  /*17a0*/  LOP3.LUT R5, RZ, R12, RZ, 0x33, !PT ;  /* 0x0000000cff057212 */ /* 0x000fe400078e33ff */
[----:B------:R-:W-:Y:S02]  /*17b0*/  ISETP.GE.AND P3, PT, R4, RZ, PT ;  /* 0x000000ff0400720c */ /* 0x000fe40003f66270 */
[----:B------:R-:W-:-:S04]  /*17c0*/  LEA R4, R59, 0xffffff00, 0x8 ;  /* 0xffffff003b047811 */ /* 0x000fc800078e40ff */
[----:B------:R-:W-:Y:S01]  /*17d0*/  SHF.R.S32.HI R17, RZ, 0x1f, R4 ;  /* 0x0000001fff117819 */ /* 0x000fe20000011404 */
[----:B------:R-:W-:Y:S02]  /*17e0*/  @P1 VIADD R0, R0, 0x1 ;  /* 0x0000000100001836 */ /* 0x000fe40000000000 */
[----:B------:R-:W-:-:S03]  /*17f0*/  IMAD.WIDE.U32 R22, R4, R6, R18 ;  /* 0x0000000604167225 */ /* 0x000fc600078e0012 */
[----:B------:R-:W-:Y:S01]  /*1800*/  MOV R16, R0 ;  /* 0x0000000000107202 */ /* 0x000fe20000000f00 */
[C---:B------:R-:W-:Y:S02]  /*1810*/  IMAD R12, R17.reuse, R2, RZ ;  /* 0x00000002110c7224 */ /* 0x040fe400078e02ff */
[----:B------:R-:W-:Y:S02]  /*1820*/  IMAD R17, R17, R6, RZ ;  /* 0x0000000611117224 */ /* 0x000fe400078e02ff */
[----:B------:R-:W-:Y:S02]  /*1830*/  @!P3 IMAD.MOV R16, RZ, RZ, -R16 ;  /* 0x000000ffff10b224 */ /* 0x000fe400078e0a10 */
[----:B------:R-:W-:-:S04]  /*1840*/  IMAD.WIDE.U32 R20, R4, R2, R20 ;  /* 0x0000000204147225 */ /* 0x000fc800078e0014 */
[C---:B------:R-:W-:Y:S02]  /*1850*/  IMAD R19, R4.reuse, R3, R12 ;  /* 0x0000000304137224 */ /* 0x040fe400078e020c */
[----:B------:R-:W-:Y:S01]  /*1860*/  IMAD R17, R4, R7, R17 ;  /* 0x0000000704117224 */ /* 0x000fe200078e0211 */
[----:B------:R-:W-:Y:S02]  /*1870*/  SEL R4, R5, R16, !P2 ;  /* 0x0000001005047207 */ /* 0x000fe40005000000 */
[----:B------:R-:W-:Y:S02]  /*1880*/  IADD3 R21, PT, PT, R21, R19, RZ ;  /* 0x0000001315157210 */ /* 0x000fe40007ffe0ff */
[----:B------:R-:W-:Y:S02]  /*1890*/  SHF.R.S32.HI R19, RZ, 0x1f, R4 ;  /* 0x0000001fff137819 */ /* 0x000fe40000011404 */
[----:B------:R-:W-:Y:S01]  /*18a0*/  IADD3 R23, PT, PT, R23, R17, RZ ;  /* 0x0000001117177210 */ /* 0x000fe20007ffe0ff */
[----:B-1----:R-:W-:-:S04]  /*18b0*/  IMAD.WIDE.U32 R20, R4, R10, R20 ;  /* 0x0000000a04147225 */ /* 0x002fc800078e0014 */
[C---:B------:R-:W-:Y:S02]  /*18c0*/  IMAD R12, R19.reuse, R10, RZ ;  /* 0x0000000a130c7224 */ /* 0x040fe400078e02ff */
[-C--:B--2---:R-:W-:Y:S02]  /*18d0*/  IMAD R19, R19, R8.reuse, RZ ;  /* 0x0000000813137224 */ /* 0x084fe400078e02ff */
[----:B------:R-:W-:-:S04]  /*18e0*/  IMAD.WIDE.U32 R22, R4, R8, R22 ;  /* 0x0000000804167225 */ /* 0x000fc800078e0016 */
[C---:B------:R-:W-:Y:S01]  /*18f0*/  IMAD R9, R4.reuse, R9, R19 ;  /* 0x0000000904097224 */ /* 0x040fe200078e0213 */
[----:B------:R-:W-:Y:S01]  /*1900*/  MOV R18, R22 ;  /* 0x0000001600127202 */ /* 0x000fe20000000f00 */
[----:B------:R-:W-:-:S03]  /*1910*/  IMAD R11, R4, R11, R12 ;  /* 0x0000000b040b7224 */ /* 0x000fc600078e020c */
[----:B------:R-:W-:Y:S01]  /*1920*/  IADD3 R16, PT, PT, R23, R9, RZ ;  /* 0x0000000917107210 */ /* 0x000fe20007ffe0ff */
[----:B------:R-:W-:-:S07]  /*1930*/  IMAD.IADD R10, R21, 0x1, R11 ;  /* 0x00000001150a7824 */ /* 0x000fce00078e020b */
.L_x_3324:
        /* <DEDUP_REMOVED lines=9> */
[----:B------:R-:W2:Y:S01]  /*19d0*/  LDC R11, c[0x0][0x450] ;  /* 0x00011400ff0b7b82 */ /* 0x000ea20000000800 */
[----:B------:R-:W-:Y:S01]  /*19e0*/  MOV R163, RZ ;  /* 0x000000ff00a37202 */ /* 0x000fe20000000f00 */
[----:B------:R-:W-:Y:S01]  /*19f0*/  IMAD.SHL.U32 R65, R6, 0x10, RZ ;  /* 0x0000001006417824 */ /* 0x000fe200078e00ff */
[----:B------:R-:W-:Y:S01]  /*1a00*/  IADD3 R18, P1, PT, R12, R18, RZ ;  /* 0x000000120c127210 */ /* 0x000fe20007f3e0ff */
[----:B------:R-:W-:Y:S01]  /*1a10*/  IMAD.SHL.U32 R91, R2, 0x10, RZ ;  /* 0x00000010025b7824 */ /* 0x000fe200078e00ff */
[----:B------:R-:W-:-:S02]  /*1a20*/  SHF.L.U64.HI R70, R6, 0x4, R7 ;  /* 0x0000000406467819 */ /* 0x000fc40000010207 */
[----:B------:R-:W-:Y:S01]  /*1a30*/  SHF.L.U64.HI R90, R2, 0x4, R3 ;  /* 0x00000004025a7819 */ /* 0x000fe20000010203 */
[----:B------:R-:W4:Y:S01]  /*1a40*/  @!P0 LDC.64 R8, c[0x0][0x398] ;  /* 0x0000e600ff088b82 */ /* 0x000f220000000a00 */
[----:B------:R-:W-:Y:S01]  /*1a50*/  IMAD.X R19, RZ, RZ, R16, P1 ;  /* 0x000000ffff137224 */ /* 0x000fe200008e0610 */
[----:B------:R-:W-:Y:S01]  /*1a60*/  SHF.L.U32 R64, R59, 0x8, RZ ;  /* 0x000000083b407819 */ /* 0x000fe200000006ff */
[----:B------:R-:W-:-:S04]  /*1a70*/  IMAD.WIDE.U32 R18, R162, R6, R18 ;  /* 0x00000006a2127225 */ /* 0x000fc800078e0012 */
[----:B-1----:R-:W-:Y:S01]  /*1a80*/  @P0 IMAD.WIDE.U32 R22, R14, R160, RZ ;  /* 0x000000a00e160225 */ /* 0x002fe200078e00ff */
[----:B------:R-:W-:-:S03]  /*1a90*/  SHF.L.U32 R78, R18, 0x1, RZ ;  /* 0x00000001124e7819 */ /* 0x000fc600000006ff */
[----:B------:R-:W-:Y:S01]  /*1aa0*/  IMAD R79, R162, R7, R19 ;  /* 0x00000007a24f7224 */ /* 0x000fe200078e0213 */
[----:B------:R-:W-:Y:S01]  /*1ab0*/  SHF.R.S32.HI R7, RZ, 0x1f, R68 ;  /* 0x0000001fff077819 */ /* 0x000fe20000011444 */
[----:B------:R-:W-:Y:S01]  /*1ac0*/  VIADD R73, R64, 0xffffff00 ;  /* 0xffffff0040497836 */ /* 0x000fe20000000000 */
[----:B--2---:R-:W-:Y:S02]  /*1ad0*/  LEA.HI R11, R11, R11, RZ, 0x1 ;  /* 0x0000000b0b0b7211 */ /* 0x004fe400078f08ff */
[----:B------:R-:W-:Y:S02]  /*1ae0*/  LEA.HI R7, R7, R68, RZ, 0x8 ;  /* 0x0000004407077211 */ /* 0x000fe400078f40ff */
[----:B------:R-:W-:Y:S02]  /*1af0*/  SHF.R.S32.HI R11, RZ, 0x1, R11 ;  /* 0x00000001ff0b7819 */ /* 0x000fe4000001140b */
[----:B------:R-:W-:Y:S01]  /*1b00*/  SHF.L.U64.HI R79, R18, 0x1, R79 ;  /* 0x00000001124f7819 */ /* 0x000fe2000001024f */
[----:B----4-:R-:W-:Y:S01]  /*1b10*/  @!P0 IMAD.WIDE.U32 R24, R231, R8, RZ ;  /* 0x00000008e7188225 */ /* 0x010fe200078e00ff */
[----:B------:R-:W-:-:S03]  /*1b20*/  SHF.R.S32.HI R8, RZ, 0x1f, R13 ;  /* 0x0000001fff087819 */ /* 0x000fc6000001140d */
[----:B------:R-:W-:Y:S01]  /*1b30*/  @!P0 IMAD R9, R231, R9, R25 ;  /* 0x00000009e7098224 */ /* 0x000fe200078e0219 */
[----:B------:R-:W-:Y:S01]  /*1b40*/  @!P0 MOV R17, R24 ;  /* 0x0000001800118202 */ /* 0x000fe20000000f00 */
[----:B------:R-:W-:Y:S02]  /*1b50*/  @P0 IMAD.MOV.U32 R17, RZ, RZ, R22 ;  /* 0x000000ffff110224 */ /* 0x000fe400078e0016 */
[----:B------:R-:W-:Y:S01]  /*1b60*/  @P0 IMAD R9, R14, R161, R23 ;  /* 0x000000a10e090224 */ /* 0x000fe200078e0217 */
[----:B------:R-:W-:Y:S01]  /*1b70*/  IADD3 R20, P0, PT, R12, R20, RZ ;  /* 0x000000140c147210 */ /* 0x000fe20007f1e0ff */
[----:B------:R-:W-:Y:S01]  /*1b80*/  IMAD R8, R8, UR6, RZ ;  /* 0x0000000608087c24 */ /* 0x000fe2000f8e02ff */
[----:B------:R-:W-:Y:S01]  /*1b90*/  IADD3 R16, P1, PT, R12, R17, RZ ;  /* 0x000000110c107210 */ /* 0x000fe20007f3e0ff */
[----:B------:R-:W-:-:S04]  /*1ba0*/  IMAD.WIDE.U32 R14, R15, 0x40, R162 ;  /* 0x000000400f0e7825 */ /* 0x000fc800078e00a2 */
[----:B------:R-:W-:Y:S01]  /*1bb0*/  IMAD.X R17, RZ, RZ, R9, P1 ;  /* 0x000000ffff117224 */ /* 0x000fe200008e0609 */
[----:B------:R-:W-:Y:S01]  /*1bc0*/  IADD3 R78, P1, PT, R78, UR8, RZ ;  /* 0x000000084e4e7c10 */ /* 0x000fe2000ff3e0ff */
[C---:B------:R-:W-:Y:S02]  /*1bd0*/  IMAD R9, R13.reuse, UR7, R8 ;  /* 0x000000070d097c24 */ /* 0x040fe4000f8e0208 */
[----:B------:R-:W-:Y:S01]  /*1be0*/  IMAD.WIDE.U32 R16, R13, UR6, R16 ;  /* 0x000000060d107c25 */ /* 0x000fe2000f8e0010 */
[----:B------:R-:W1:Y:S01]  /*1bf0*/  LDCU.64 UR6, c[0x0][0x390] ;  /* 0x00007200ff0677ac */ /* 0x000e620008000a00 */
[----:B------:R-:W-:Y:S02]  /*1c00*/  IADD3.X R79, PT, PT, R79, UR9, RZ, P1, !PT ;  /* 0x000000094f4f7c10 */ /* 0x000fe40008ffe4ff */
[----:B------:R-:W-:Y:S01]  /*1c10*/  IMAD.X R21, RZ, RZ, R10, P0 ;  /* 0x000000ffff157224 */ /* 0x000fe200000e060a */
[----:B------:R-:W-:Y:S01]  /*1c20*/  MOV R232, R78 ;  /* 0x0000004e00e87202 */ /* 0x000fe20000000f00 */
[----:B------:R-:W-:Y:S01]  /*1c30*/  IMAD R8, R15, R160, RZ ;  /* 0x000000a00f087224 */ /* 0x000fe200078e02ff */
[----:B------:R-:W-:Y:S01]  /*1c40*/  MOV R233, R79 ;  /* 0x0000004f00e97202 */ /* 0x000fe20000000f00 */
[----:B------:R-:W-:-:S04]  /*1c50*/  IMAD.WIDE.U32 R20, R162, R2, R20 ;  /* 0x00000002a2147225 */ /* 0x000fc800078e0014 */
[----:B------:R-:W-:Y:S01]  /*1c60*/  IMAD R75, R162, R3, R21 ;  /* 0x00000003a24b7224 */ /* 0x000fe200078e0215 */
[----:B------:R-:W-:Y:S01]  /*1c70*/  SHF.R.S32.HI R3, RZ, 0x8, R7 ;  /* 0x00000008ff037819 */ /* 0x000fe20000011407 */
[C---:B------:R-:W-:Y:S02]  /*1c80*/  IMAD.SHL.U32 R76, R20.reuse, 0x2, RZ ;  /* 0x00000002144c7824 */ /* 0x040fe400078e00ff */
[----:B------:R-:W-:Y:S01]  /*1c90*/  IMAD.IADD R17, R17, 0x1, R9 ;  /* 0x0000000111117824 */ /* 0x000fe200078e0209 */
[----:B------:R-:W-:Y:S01]  /*1ca0*/  SHF.L.U64.HI R75, R20, 0x1, R75 ;  /* 0x00000001144b7819 */ /* 0x000fe2000001024b */
[----:B------:R-:W-:Y:S01]  /*1cb0*/  IMAD R9, R14, R161, R8 ;  /* 0x000000a10e097224 */ /* 0x000fe200078e0208 */
[----:B-1----:R-:W-:Y:S01]  /*1cc0*/  IADD3 R76, P0, PT, R76, UR6, RZ ;  /* 0x000000064c4c7c10 */ /* 0x002fe2000ff1e0ff */
[----:B------:R-:W-:Y:S01]  /*1cd0*/  IMAD.WIDE.U32 R160, R14, R160, R16 ;  /* 0x000000a00ea07225 */ /* 0x000fe200078e0010 */
[----:B------:R-:W-:Y:S02]  /*1ce0*/  VIMNMX R72, PT, PT, R228, R3, !PT ;  /* 0x00000003e4487248 */ /* 0x000fe40007fe0100 */
[----:B------:R-:W-:Y:S01]  /*1cf0*/  SHF.L.U32 R8, R67, 0x2, RZ ;  /* 0x0000000243087819 */ /* 0x000fe200000006ff */
[----:B------:R-:W-:Y:S01]  /*1d00*/  IMAD.MOV.U32 R234, RZ, RZ, R76 ;  /* 0x000000ffffea7224 */ /* 0x000fe200078e004c */
[----:B------:R-:W-:-:S02]  /*1d10*/  IADD3.X R75, PT, PT, R75, UR7, RZ, P0, !PT ;  /* 0x000000074b4b7c10 */ /* 0x000fc400087fe4ff */
[----:B------:R-:W-:Y:S02]  /*1d20*/  ISETP.GT.AND P0, PT, R59, R72, PT ;  /* 0x000000483b00720c */ /* 0x000fe40003f04270 */
[----:B------:R-:W-:Y:S01]  /*1d30*/  LOP3.LUT R6, R8, 0x1c, RZ, 0xc0, !PT ;  /* 0x0000001c08067812 */ /* 0x000fe200078ec0ff */
[----:B------:R-:W-:Y:S01]  /*1d40*/  IMAD.MOV.U32 R235, RZ, RZ, R75 ;  /* 0x000000ffffeb7224 */ /* 0x000fe200078e004b */
[----:B------:R-:W-:-:S03]  /*1d50*/  IADD3 R74, PT, PT, R161, R9, RZ ;  /* 0x00000009a14a7210 */ /* 0x000fc60007ffe0ff */
[----:B------:R-:W-:-:S04]  /*1d60*/  IMAD R133, R162, R11, R6 ;  /* 0x0000000ba2857224 */ /* 0x000fc800078e0206 */
[--C-:B------:R-:W-:Y:S01]  /*1d70*/  IMAD.IADD R131, R6, 0x1, R133.reuse ;  /* 0x0000000106837824 */ /* 0x100fe200078e0285 */
[----:B------:R-:W-:-:S04]  /*1d80*/  SHF.R.S32.HI R110, RZ, 0x1f, R133 ;  /* 0x0000001fff6e7819 */ /* 0x000fc80000011485 */
[----:B------:R-:W-:Y:S01]  /*1d90*/  SHF.R.S32.HI R109, RZ, 0x1f, R131 ;  /* 0x0000001fff6d7819 */ /* 0x000fe20000011483 */
[----:B---3--:R-:W-:Y:S06]  /*1da0*/  @!P0 BRA `(.L_x_3329) ;  /* 0x000000c800408947 */ /* 0x008fec0003800000 */
[----:B------:R-:W1:Y:S01]  /*1db0*/  LDC.64 R2, c[0x0][0x4a0] ;  /* 0x00012800ff027b82 */ /* 0x000e620000000a00 */
[----:B------:R-:W2:Y:S01]  /*1dc0*/  LDCU.128 UR8, c[0x0][0x490] ;  /* 0x00009200ff0877ac */ /* 0x000ea20008000c00 */
[----:B------:R-:W-:Y:S01]  /*1dd0*/  IMAD.MOV.U32 R14, RZ, RZ, R0 ;  /* 0x000000ffff0e7224 */ /* 0x000fe200078e0000 */
[----:B------:R-:W-:Y:S01]  /*1de0*/  SHF.R.S32.HI R7, RZ, 0x1f, R73 ;  /* 0x0000001fff077819 */ /* 0x000fe20000011449 */
[----:B------:R-:W-:Y:S01]  /*1df0*/  IMAD.MOV.U32 R13, RZ, RZ, RZ ;  /* 0x000000ffff0d7224 */ /* 0x000fe200078e00ff */
[----:B------:R-:W3:Y:S01]  /*1e00*/  LDCU.128 UR12, c[0x0][0x4c0] ;  /* 0x00009800ff0c77ac */ /* 0x000ee20008000c00 */
[----:B-----5:R-:W-:Y:S01]  /*1e10*/  IMAD.IADD R56, R73, 0x1, R4 ;  /* 0x0000000149387824 */ /* 0x020fe200078e0204 */
[----:B------:R-:W-:Y:S01]  /*1e20*/  @!P3 IADD3 R14, PT, PT, -R14, RZ, RZ ;  /* 0x000000ff0e0eb210 */ /* 0x000fe20007ffe1ff */
[----:B------:R-:W4:Y:S01]  /*1e30*/  LDC.64 R88, c[0x0][0x4a8] ;  /* 0x00012a00ff587b82 */ /* 0x000f220000000a00 */
[----:B------:R-:W3:Y:S01]  /*1e40*/  LDCU.128 UR16, c[0x0][0x4b0] ;  /* 0x00009600ff1077ac */ /* 0x000ee20008000c00 */
[----:B------:R-:W-:Y:S01]  /*1e50*/  IMAD R56, R56, R11, RZ ;  /* 0x0000000b38387224 */ /* 0x000fe200078e02ff */
[----:B------:R-:W-:Y:S01]  /*1e60*/  SEL R14, R5, R14, !P2 ;  /* 0x0000000e050e7207 */ /* 0x000fe20005000000 */
[C---:B------:R-:W-:Y:S01]  /*1e70*/  IMAD R127, R11.reuse, 0x30, RZ ;  /* 0x000000300b7f7824 */ /* 0x040fe200078e02ff */
[----:B------:R-:W4:Y:S01]  /*1e80*/  LDCU.64 UR6, c[0x0][0x488] ;  /* 0x00009100ff0677ac */ /* 0x000f220008000a00 */
[C---:B------:R-:W-:Y:S01]  /*1e90*/  IMAD R126, R11.reuse, 0x50, RZ ;  /* 0x000000500b7e7824 */ /* 0x040fe200078e02ff */
[C---:B------:R-:W-:Y:S01]  /*1ea0*/  SHF.L.U32 R129, R11.reuse, 0x4, RZ ;  /* 0x000000040b817819 */ /* 0x040fe200000006ff */
[C---:B------:R-:W-:Y:S01]  /*1eb0*/  IMAD R125, R11.reuse, 0x60, RZ ;  /* 0x000000600b7d7824 */ /* 0x040fe200078e02ff */
[----:B------:R-:W-:Y:S01]  /*1ec0*/  UMOV UR21, URZ ;  /* 0x000000ff00157c82 */ /* 0x000fe20008000000 */
[C---:B------:R-:W-:Y:S01]  /*1ed0*/  IMAD R124, R11.reuse, 0x70, RZ ;  /* 0x000000700b7c7824 */ /* 0x040fe200078e02ff */
[----:B------:R-:W-:Y:S01]  /*1ee0*/  SHF.L.U32 R115, R11, 0x6, RZ ;  /* 0x000000060b737819 */ /* 0x000fe200000006ff */
[----:B--2---:R-:W-:Y:S01]  /*1ef0*/  IMAD.WIDE.U32 R8, R231, UR10, R12 ;  /* 0x0000000ae7087c25 */ /* 0x004fe2000f8e000c */
[----:B------:R-:W-:-:S02]  /*1f00*/  IADD3 R154, PT, PT, R162, 0x20, RZ ;  /* 0x00000020a29a7810 */ /* 0x000fc40007ffe0ff */
[----:B------:R-:W-:Y:S01]  /*1f10*/  IADD3 R150, PT, PT, R162, 0x40, RZ ;  /* 0x00000040a2967810 */ /* 0x000fe20007ffe0ff */
[C---:B-1----:R-:W-:Y:S01]  /*1f20*/  IMAD.WIDE.U32 R18, R231.reuse, R2, R12 ;  /* 0x00000002e7127225 */ /* 0x042fe200078e000c */
[----:B------:R-:W-:Y:S01]  /*1f30*/  IADD3 R2, P0, PT, -R68, R162, RZ ;  /* 0x000000a244027210 */ /* 0x000fe20007f1e1ff */
[----:B---3--:R-:W-:Y:S02]  /*1f40*/  USHF.L.U64.HI UR20, UR16, 0x5, UR17 ;  /* 0x0000000510147899 */ /* 0x008fe40008010211 */
[C---:B------:R-:W-:Y:S01]  /*1f50*/  IMAD R9, R231.reuse, UR11, R9 ;  /* 0x0000000be7097c24 */ /* 0x040fe2000f8e0209 */
[----:B------:R-:W1:Y:S01]  /*1f60*/  LDCU.64 UR10, c[0x0][0x4d0] ;  /* 0x00009a00ff0a77ac */ /* 0x000e620008000a00 */
[----:B------:R-:W-:Y:S01]  /*1f70*/  IMAD R19, R231, R3, R19 ;  /* 0x00000003e7137224 */ /* 0x000fe200078e0213 */
[----:B------:R-:W-:Y:S01]  /*1f80*/  SHF.R.S32.HI R3, RZ, 0x1f, R14 ;  /* 0x0000001fff037819 */ /* 0x000fe2000001140e */
[-C--:B----4-:R-:W-:Y:S01]  /*1f90*/  IMAD R16, R7, R88.reuse, RZ ;  /* 0x0000005807107224 */ /* 0x090fe200078e02ff */
[C---:B------:R-:W-:Y:S01]  /*1fa0*/  SHF.L.U64.HI R92, R88.reuse, 0x4, R89 ;  /* 0x00000004585c7819 */ /* 0x040fe20000010259 */
[----:B------:R-:W-:Y:S01]  /*1fb0*/  IMAD.WIDE.U32 R8, R73, R88, R8 ;  /* 0x0000005849087225 */ /* 0x000fe200078e0008 */
[----:B------:R-:W-:-:S02]  /*1fc0*/  SHF.L.U32 R93, R88, 0x4, RZ ;  /* 0x00000004585d7819 */ /* 0x000fc400000006ff */
[C---:B------:R-:W-:Y:S01]  /*1fd0*/  IADD3 R146, PT, PT, R162.reuse, 0x60, RZ ;  /* 0x00000060a2927810 */ /* 0x040fe20007ffe0ff */
[----:B------:R-:W-:Y:S01]  /*1fe0*/  IMAD R16, R73, R89, R16 ;  /* 0x0000005949107224 */ /* 0x000fe200078e0210 */
[C---:B------:R-:W-:Y:S01]  /*1ff0*/  LOP3.LUT R142, R162.reuse, 0x80, RZ, 0xfc, !PT ;  /* 0x00000080a28e7812 */ /* 0x040fe200078efcff */
[----:B------:R-:W-:Y:S01]  /*2000*/  IMAD R5, R3, UR12, RZ ;  /* 0x0000000c03057c24 */ /* 0x000fe2000f8e02ff */
[C---:B------:R-:W-:Y:S01]  /*2010*/  IADD3 R140, PT, PT, R162.reuse, 0x90, RZ ;  /* 0x00000090a28c7810 */ /* 0x040fe20007ffe0ff */
[----:B------:R-:W-:Y:S01]  /*2020*/  IMAD.IADD R17, R9, 0x1, R16 ;  /* 0x0000000109117824 */ /* 0x000fe200078e0210 */
[----:B------:R-:W-:Y:S01]  /*2030*/  SHF.R.S32.HI R9, RZ, 0x1f, R68 ;  /* 0x0000001fff097819 */ /* 0x000fe20000011444 */
[----:B------:R-:W-:Y:S01]  /*2040*/  IMAD R0, R7, UR16, RZ ;  /* 0x0000001007007c24 */ /* 0x000fe2000f8e02ff */
[C---:B------:R-:W-:Y:S01]  /*2050*/  IADD3 R136, PT, PT, R162.reuse, 0xb0, RZ ;  /* 0x000000b0a2887810 */ /* 0x040fe20007ffe0ff */
[----:B------:R-:W-:Y:S01]  /*2060*/  IMAD R3, R3, UR18, RZ ;  /* 0x0000001203037c24 */ /* 0x000fe2000f8e02ff */
[C---:B------:R-:W-:Y:S01]  /*2070*/  IADD3 R132, PT, PT, R162.reuse, 0xd0, RZ ;  /* 0x000000d0a2847810 */ /* 0x040fe20007ffe0ff */
[C---:B------:R-:W-:Y:S01]  /*2080*/  IMAD R0, R73.reuse, UR17, R0 ;  /* 0x0000001149007c24 */ /* 0x040fe2000f8e0200 */
[----:B------:R-:W-:Y:S01]  /*2090*/  IADD3 R128, PT, PT, R162, 0xf0, RZ ;  /* 0x000000f0a2807810 */ /* 0x000fe20007ffe0ff */
[----:B------:R-:W-:Y:S01]  /*20a0*/  IMAD.WIDE.U32 R18, R73, UR16, R18 ;  /* 0x0000001049127c25 */ /* 0x000fe2000f8e0012 */
[----:B------:R-:W-:-:S02]  /*20b0*/  MOV R112, R73 ;  /* 0x0000004900707202 */ /* 0x000fc40000000f00 */
[----:B------:R-:W-:Y:S01]  /*20c0*/  SHF.R.S32.HI R108, RZ, 0x1f, R129 ;  /* 0x0000001fff6c7819 */ /* 0x000fe20000011481 */
[----:B------:R-:W-:Y:S01]  /*20d0*/  IMAD.X R9, RZ, RZ, ~R9, P0 ;  /* 0x000000ffff097224 */ /* 0x000fe200000e0e09 */
[----:B------:R-:W-:Y:S01]  /*20e0*/  IADD3 R82, P0, PT, R56, R131, RZ ;  /* 0x0000008338527210 */ /* 0x000fe20007f1e0ff */
[----:B------:R-:W-:Y:S01]  /*20f0*/  IMAD R6, R14, UR19, R3 ;  /* 0x000000130e067c24 */ /* 0x000fe2000f8e0203 */
[----:B------:R-:W-:Y:S01]  /*2100*/  SHF.R.S32.HI R3, RZ, 0x1f, R56 ;  /* 0x0000001fff037819 */ /* 0x000fe20000011438 */
[----:B------:R-:W-:Y:S01]  /*2110*/  IMAD.IADD R19, R19, 0x1, R0 ;  /* 0x0000000113137824 */ /* 0x000fe200078e0200 */
[----:B------:R-:W-:Y:S01]  /*2120*/  IADD3 R56, P1, PT, R56, R133, RZ ;  /* 0x0000008538387210 */ /* 0x000fe20007f3e0ff */
[----:B------:R-:W-:Y:S01]  /*2130*/  IMAD.MOV.U32 R16, RZ, RZ, R8 ;  /* 0x000000ffff107224 */ /* 0x000fe200078e0008 */
[----:B------:R-:W-:Y:S01]  /*2140*/  USHF.L.U32 UR19, UR16, 0x8, URZ ;  /* 0x0000000810137899 */ /* 0x000fe200080006ff */
[C---:B------:R-:W-:Y:S01]  /*2150*/  IMAD.X R83, R3.reuse, 0x1, R109, P0 ;  /* 0x0000000103537824 */ /* 0x040fe200000e066d */
[----:B------:R-:W-:Y:S01]  /*2160*/  IADD3.X R3, PT, PT, R3, R110, RZ, P1, !PT ;  /* 0x0000006e03037210 */ /* 0x000fe20000ffe4ff */
[C---:B------:R-:W-:Y:S01]  /*2170*/  IMAD R5, R14.reuse, UR13, R5 ;  /* 0x0000000d0e057c24 */ /* 0x040fe2000f8e0205 */
[----:B------:R-:W-:Y:S01]  /*2180*/  SHF.R.S32.HI R106, RZ, 0x1f, R127 ;  /* 0x0000001fff6a7819 */ /* 0x000fe2000001147f */
[----:B------:R-:W-:Y:S01]  /*2190*/  IMAD.WIDE.U32 R18, R14, UR12, R18 ;  /* 0x0000000c0e127c25 */ /* 0x000fe2000f8e0012 */
[C---:B------:R-:W-:Y:S01]  /*21a0*/  SHF.L.U64.HI R0, R56.reuse, 0x1, R3 ;  /* 0x0000000138007819 */ /* 0x040fe20000010203 */
[----:B------:R-:W2:Y:S01]  /*21b0*/  LDCU.64 UR12, c[0x0][0x4e0] ;  /* 0x00009c00ff0c77ac */ /* 0x000ea20008000a00 */
[----:B------:R-:W-:Y:S01]  /*21c0*/  SHF.L.U32 R56, R56, 0x1, RZ ;  /* 0x0000000138387819 */ /* 0x000fe200000006ff */
[----:B------:R-:W-:Y:S01]  /*21d0*/  IMAD.WIDE.U32 R14, R14, UR18, R16 ;  /* 0x000000120e0e7c25 */ /* 0x000fe2000f8e0010 */
[----:B------:R-:W-:Y:S01]  /*21e0*/  IADD3 R5, PT, PT, R19, R5, RZ ;  /* 0x0000000513057210 */ /* 0x000fe20007ffe0ff */
[----:B------:R-:W-:Y:S01]  /*21f0*/  USHF.L.U32 UR18, UR16, 0x5, URZ ;  /* 0x0000000510127899 */ /* 0x000fe200080006ff */
[----:B------:R-:W-:Y:S01]  /*2200*/  MOV R4, R18 ;  /* 0x0000001200047202 */ /* 0x000fe20000000f00 */
[----:B------:R-:W-:Y:S01]  /*2210*/  IMAD.IADD R7, R15, 0x1, R6 ;  /* 0x000000010f077824 */ /* 0x000fe200078e0206 */
[----:B------:R-:W-:Y:S01]  /*2220*/  SHF.L.U64.HI R83, R82, 0x1, R83 ;  /* 0x0000000152537819 */ /* 0x000fe20000010253 */
[----:B------:R-:W-:Y:S01]  /*2230*/  IMAD.MOV.U32 R6, RZ, RZ, R14 ;  /* 0x000000ffff067224 */ /* 0x000fe200078e000e */
[----:B------:R-:W-:Y:S01]  /*2240*/  IADD3 R14, P0, PT, R56, UR14, RZ ;  /* 0x0000000e380e7c10 */ /* 0x000fe2000ff1e0ff */
[----:B------:R-:W-:Y:S01]  /*2250*/  IMAD R81, R9, UR16, RZ ;  /* 0x0000001009517c24 */ /* 0x000fe2000f8e02ff */
[----:B------:R-:W-:Y:S01]  /*2260*/  SHF.R.S32.HI R105, RZ, 0x1f, R115 ;  /* 0x0000001fff697819 */ /* 0x000fe20000011473 */
[----:B------:R-:W-:Y:S01]  /*2270*/  IMAD.WIDE.U32 R4, R2, UR16, R4 ;  /* 0x0000001002047c25 */ /* 0x000fe2000f8e0004 */
[----:B------:R-:W3:Y:S01]  /*2280*/  LDCU UR16, c[0x0][0x450] ;  /* 0x00008a00ff1077ac */ /* 0x000ee20008000800 */
[----:B------:R-:W-:-:S02]  /*2290*/  IADD3.X R15, PT, PT, R0, UR15, RZ, P0, !PT ;  /* 0x0000000f000f7c10 */ /* 0x000fc400087fe4ff */
[----:B------:R-:W-:Y:S01]  /*22a0*/  IMAD R81, R2, UR17, R81 ;  /* 0x0000001102517c24 */ /* 0x000fe2000f8e0251 */
[----:B-1----:R-:W-:Y:S01]  /*22b0*/  IADD3 R56, P0, PT, R56, UR10, RZ ;  /* 0x0000000a38387c10 */ /* 0x002fe2000ff1e0ff */
[-C--:B------:R-:W-:Y:S01]  /*22c0*/  IMAD R9, R9, R88.reuse, RZ ;  /* 0x0000005809097224 */ /* 0x080fe200078e02ff */
[----:B------:R-:W1:Y:S01]  /*22d0*/  LDCU.U8 UR17, c[0x0][0x533] ;  /* 0x0000a660ff1177ac */ /* 0x000e620008000000 */
[----:B------:R-:W-:Y:S01]  /*22e0*/  IMAD.SHL.U32 R82, R82, 0x2, RZ ;  /* 0x0000000252527824 */ /* 0x000fe200078e00ff */
[----:B------:R-:W-:Y:S01]  /*22f0*/  IADD3.X R57, PT, PT, R0, UR11, RZ, P0, !PT ;  /* 0x0000000b00397c10 */ /* 0x000fe200087fe4ff */
[C---:B------:R-:W-:Y:S01]  /*2300*/  IMAD R9, R2.reuse, R89, R9 ;  /* 0x0000005902097224 */ /* 0x040fe200078e0209 */
[----:B------:R-:W-:Y:S01]  /*2310*/  IADD3 R89, P0, PT, RZ, -UR21, RZ ;  /* 0x80000015ff597c10 */ /* 0x000fe2000ff1e0ff */
[----:B------:R-:W-:Y:S01]  /*2320*/  IMAD.WIDE.U32 R2, R2, R88, R6 ;  /* 0x0000005802027225 */ /* 0x000fe200078e0006 */
[----:B------:R-:W-:Y:S02]  /*2330*/  IADD3 R84, P1, PT, R82, UR14, RZ ;  /* 0x0000000e52547c10 */ /* 0x000fe4000ff3e0ff */
[----:B------:R-:W-:Y:S01]  /*2340*/  IADD3.X R86, PT, PT, RZ, ~UR19, RZ, P0, !PT ;  /* 0x80000013ff567c10 */ /* 0x000fe200087fe4ff */
[----:B------:R-:W-:Y:S01]  /*2350*/  IMAD.SHL.U32 R88, R88, 0x100, RZ ;  /* 0x0000010058587824 */ /* 0x000fe200078e00ff */
[----:B------:R-:W-:Y:S01]  /*2360*/  IADD3.X R85, PT, PT, R83, UR15, RZ, P1, !PT ;  /* 0x0000000f53557c10 */ /* 0x000fe20008ffe4ff */
[----:B------:R-:W-:Y:S01]  /*2370*/  IMAD R123, R11, 0x90, RZ ;  /* 0x000000900b7b7824 */ /* 0x000fe200078e02ff */
[----:B------:R-:W-:Y:S01]  /*2380*/  LEA R80, P3, R4, UR8, 0x1 ;  /* 0x0000000804507c11 */ /* 0x000fe2000f8608ff */
[----:B------:R-:W-:Y:S01]  /*2390*/  IMAD.X R88, RZ, RZ, ~R88, P0 ;  /* 0x000000ffff587224 */ /* 0x000fe200000e0e58 */
[----:B------:R-:W-:Y:S01]  /*23a0*/  IADD3 R81, PT, PT, R5, R81, RZ ;  /* 0x0000005105517210 */ /* 0x000fe20007ffe0ff */
[C---:B------:R-:W-:Y:S01]  /*23b0*/  IMAD R122, R11.reuse, 0xa0, RZ ;  /* 0x000000a00b7a7824 */ /* 0x040fe200078e02ff */
        /* <DEDUP_REMOVED lines=32> */
[----:B---3--:R-:W-:Y:S01]  /*25c0*/  MOV R17, UR16 ;  /* 0x0000001000117c02 */ /* 0x008fe20008000f00 */
[----:B------:R-:W-:Y:S01]  /*25d0*/  IMAD R111, R59, -0x100, R66 ;  /* 0xffffff003b6f7824 */ /* 0x000fe200078e0242 */
[----:B------:R-:W-:Y:S01]  /*25e0*/  SHF.R.S32.HI R86, RZ, 0x1f, R86 ;  /* 0x0000001fff567819 */ /* 0x000fe20000011456 */
[----:B------:R-:W-:Y:S01]  /*25f0*/  IMAD.MOV.U32 R135, RZ, RZ, R59 ;  /* 0x000000ffff877224 */ /* 0x000fe200078e003b */
[----:B------:R-:W-:Y:S01]  /*2600*/  SHF.R.S32.HI R88, RZ, 0x1f, R88 ;  /* 0x0000001fff587819 */ /* 0x000fe20000011458 */
[----:B------:R-:W3:Y:S01]  /*2610*/  LDCU.64 UR14, c[0x0][0x3c0] ;  /* 0x00007800ff0e77ac */ /* 0x000ee20008000a00 */
[----:B------:R-:W-:-:S02]  /*2620*/  LEA.HI.X R81, R4, UR9, R81, 0x1, P3 ;  /* 0x0000000904517c11 */ /* 0x000fc400098f0c51 */
[----:B------:R-:W-:Y:S01]  /*2630*/  LEA.HI.X R9, R2, UR7, R9, 0x1, P2 ;  /* 0x0000000702097c11 */ /* 0x000fe200090f0c09 */
[----:B------:R-:W4:Y:S01]  /*2640*/  LDCU.64 UR6, c[0x0][0x3b8] ;  /* 0x00007700ff0677ac */ /* 0x000f220008000a00 */
[----:B------:R-:W-:Y:S01]  /*2650*/  IADD3.X R83, PT, PT, R83, UR11, RZ, P1, !PT ;  /* 0x0000000b53537c10 */ /* 0x000fe20008ffe4ff */
[----:B------:R-:W2:Y:S01]  /*2660*/  LDCU.128 UR8, c[0x0][0x3a0] ;  /* 0x00007400ff0877ac */ /* 0x000ea20008000c00 */
[----:B-1----:R-:W-:-:S11]  /*2670*/  UISETP.NE.AND UP0, UPT, UR17, URZ, UPT ;  /* 0x000000ff1100728c */ /* 0x002fd6000bf05270 */
.L_x_3399:
[----:B------:R-:W-:Y:S01]  /*2680*/  VIADD R111, R111, 0x100 ;  /* 0x000001006f6f7836 */ /* 0x000fe20000000000 */
[----:B------:R-:W-:Y:S01]  /*2690*/  LEA R18, P1, R91, R76, 0x1 ;  /* 0x0000004c5b127211 */ /* 0x000fe200078208ff */
[----:B------:R-:W-:Y:S01]  /*26a0*/  VIADD R113, R113, 0x100 ;  /* 0x0000010071717836 */ /* 0x000fe20000000000 */
[----:B------:R-:W-:Y:S01]  /*26b0*/  BSSY.RECONVERGENT B1, `(.L_x_3330) ;  /* 0x0000b9f000017945 */ /* 0x000fe20003800200 */
[----:B------:R-:W-:Y:S01]  /*26c0*/  IMAD.MOV.U32 R158, RZ, RZ, R112 ;  /* 0x000000ffff9e7224 */ /* 0x000fe200078e0070 */
[----:B------:R-:W-:Y:S01]  /*26d0*/  ISETP.GE.AND P0, PT, R162, R111, PT ;  /* 0x0000006fa200720c */ /* 0x000fe20003f06270 */
[----:B------:R-:W-:Y:S01]  /*26e0*/  VIADD R112, R112, 0xffffff00 ;  /* 0xffffff0070707836 */ /* 0x000fe20000000000 */
[----:B------:R-:W-:Y:S02]  /*26f0*/  LEA.HI.X R19, R91, R75, R90, 0x1, P1 ;  /* 0x0000004b5b137211 */ /* 0x000fe400008f0c5a */
[----:B------:R-:W-:Y:S02]  /*2700*/  ISETP.GE.AND P2, PT, R162, R113, !P0 ;  /* 0x00000071a200720c */ /* 0x000fe40004746270 */
[-C--:B------:R-:W-:Y:S02]  /*2710*/  ISETP.GE.AND P0, PT, R156, R111.reuse, PT ;  /* 0x0000006f9c00720c */ /* 0x080fe40003f06270 */
[----:B------:R-:W-:Y:S02]  /*2720*/  ISETP.GE.AND P6, PT, R142, R111, PT ;  /* 0x0000006f8e00720c */ /* 0x000fe40003fc6270 */
[----:B------:R-:W-:Y:S02]  /*2730*/  ISETP.GE.AND P3, PT, R156, R113, !P0 ;  /* 0x000000719c00720c */ /* 0x000fe40004766270 */
[----:B------:R-:W-:Y:S02]  /*2740*/  IADD3 R28, P0, PT, R80, UR18, RZ ;  /* 0x00000012501c7c10 */ /* 0x000fe4000ff1e0ff */
[----:B------:R-:W-:Y:S02]  /*2750*/  P2R R58, PR, RZ, 0x8 ;  /* 0x00000008ff3a7803 */ /* 0x000fe40000000000 */
[----:B------:R-:W-:Y:S01]  /*2760*/  IADD3.X R29, PT, PT, R81, UR20, RZ, P0, !PT ;  /* 0x00000014511d7c10 */ /* 0x000fe200087fe4ff */
[----:B------:R-:W5:Y:S01]  /*2770*/  @P2 LDG.E.128 R4, desc[UR4][R80.64] ;  /* 0x0000000450042981 */ /* 0x000f62000c1e1d00 */
[----:B------:R-:W-:Y:S01]  /*2780*/  @P2 IMAD.MOV.U32 R77, RZ, RZ, R75 ;  /* 0x000000ffff4d2224 */ /* 0x000fe200078e004b */
[----:B------:R-:W-:Y:S02]  /*2790*/  ISETP.GE.AND P0, PT, R154, R111, PT ;  /* 0x0000006f9a00720c */ /* 0x000fe40003f06270 */
[-C--:B------:R-:W-:Y:S02]  /*27a0*/  ISETP.LT.OR P6, PT, R142, R113.reuse, P6 ;  /* 0x000000718e00720c */ /* 0x080fe400037c1670 */
[----:B------:R-:W-:Y:S04]  /*27b0*/  ISETP.GE.AND P4, PT, R154, R113, !P0 ;  /* 0x000000719a00720c */ /* 0x000fe80004786270 */
[----:B------:R-:W-:Y:S09]  /*27c0*/  P2R R55, PR, RZ, 0x10 ;  /* 0x00000010ff377803 */ /* 0x000ff20000000000 */
[----:B------:R-:W-:Y:S04]  /*27d0*/  @P4 IADD3 R24, P0, PT, R28, UR18, RZ ;  /* 0x000000121c184c10 */ /* 0x000fe8000ff1e0ff */
[----:B------:R-:W-:Y:S02]  /*27e0*/  @P4 IADD3.X R25, PT, PT, R29, UR20, RZ, P0, !PT ;  /* 0x000000141d194c10 */ /* 0x000fe400087fe4ff */
[----:B------:R-:W-:Y:S01]  /*27f0*/  ISETP.GE.AND P0, PT, R152, R111, PT ;  /* 0x0000006f9800720c */ /* 0x000fe20003f06270 */
[----:B-----5:R1:W-:Y:S06]  /*2800*/  @P2 STG.E.128 desc[UR4][R76.64], R4 ;  /* 0x000000044c002986 */ /* 0x0203ec000c101d04 */
[----:B----4-:R-:W5:Y:S01]  /*2810*/  @P3 LDG.E.128 R20, desc[UR4][R28.64] ;  /* 0x000000041c143981 */ /* 0x010f62000c1e1d00 */
[----:B-1----:R-:W1:Y:S01]  /*2820*/  @P4 LDC.64 R4, c[0x0][0x3c0] ;  /* 0x0000f000ff044b82 */ /* 0x002e620000000a00 */
[----:B------:R-:W-:Y:S04]  /*2830*/  VIADD R77, R135, 0xffffffff ;  /* 0xffffffff874d7836 */ /* 0x000fe80000000000 */
[----:B------:R-:W-:Y:S01]  /*2840*/  IMAD.MOV.U32 R135, RZ, RZ, R77 ;  /* 0x000000ffff877224 */ /* 0x000fe200078e004d */
        /* <DEDUP_REMOVED lines=10> */
[----:B------:R-:W-:Y:S02]  /*28f0*/  ISETP.GE.AND P0, PT, R150, R111, PT ;  /* 0x0000006f9600720c */ /* 0x000fe40003f06270 */
[----:B----4-:R-:W-:Y:S02]  /*2900*/  @P3 LEA R34, P1, R4, R18, 0x6 ;  /* 0x0000001204223211 */ /* 0x010fe400078230ff */
        /* <DEDUP_REMOVED lines=56> */
[----:B------:R-:W1:Y:S01]  /*2c90*/  @!P4 LDC.64 R4, c[0x0][0x3c0] ;  /* 0x0000f000ff04cb82 */ /* 0x000e620000000a00 */
[----:B------:R-:W-:Y:S07]  /*2ca0*/  @!P4 IMAD.IADD R21, R21, 0x1, R3 ;  /* 0x000000011515c824 */ /* 0x000fee00078e0203 */
        /* <DEDUP_REMOVED lines=33> */
[----:B-1----:R-:W-:Y:S05]  /*2ec0*/  @!P1 IMAD.WIDE.U32 R24, R2, 0x140, R28 ;  /* 0x0000014002189825 */ /* 0x002fea00078e001c */
[----:B------:R-:W-:Y:S01]  /*2ed0*/  @!P1 IADD3 R25, PT, PT, R25, R3, RZ ;  /* 0x0000000319199210 */ /* 0x000fe20007ffe0ff */
        /* <DEDUP_REMOVED lines=49> */
[----:B------:R-:W-:Y:S05]  /*31f0*/  @!P1 IMAD.WIDE.U32 R28, R2, 0x1c0, R28 ;  /* 0x000001c0021c9825 */ /* 0x000fea00078e001c */
[----:B------:R-:W-:Y:S02]  /*3200*/  @!P1 IADD3 R29, PT, PT, R29, R3, RZ ;  /* 0x000000031d1d9210 */ /* 0x000fe40007ffe0ff */
        /* <DEDUP_REMOVED lines=23> */
[C---:B-1----:R-:W-:Y:S02]  /*3380*/  @P6 LEA R36, P0, R2.reuse, R32, 0x5 ;  /* 0x0000002002246211 */ /* 0x042fe400078028ff */
        /* <DEDUP_REMOVED lines=146> */
.L_x_3331:
        /* <DEDUP_REMOVED lines=64> */
.L_x_3335:
[----:B--2---:R-:W-:Y:S05]  /*40b0*/  BSYNC.RECONVERGENT B0 ;  /* 0x0000000000007941 */ /* 0x004fea0003800200 */
.L_x_3334:
        /* <DEDUP_REMOVED lines=54> */
.L_x_3337:
[----:B------:R-:W-:Y:S05]  /*4420*/  BSYNC.RECONVERGENT B0 ;  /* 0x0000000000007941 */ /* 0x000fea0003800200 */
.L_x_3336:
        /* <DEDUP_REMOVED lines=62> */
.L_x_3339:
[----:B------:R-:W-:Y:S05]  /*4810*/  BSYNC.RECONVERGENT B0 ;  /* 0x0000000000007941 */ /* 0x000fea0003800200 */
.L_x_3338:
        /* <DEDUP_REMOVED lines=62> */
.L_x_3341:
[----:B------:R-:W-:Y:S05]  /*4c00*/  BSYNC.RECONVERGENT B0 ;  /* 0x0000000000007941 */ /* 0x000fea0003800200 */
.L_x_3340:
        /* <DEDUP_REMOVED lines=62> */
.L_x_3343:
[----:B------:R-:W-:Y:S05]  /*4ff0*/  BSYNC.RECONVERGENT B0 ;  /* 0x0000000000007941 */ /* 0x000fea0003800200 */
.L_x_3342:
        /* <DEDUP_REMOVED lines=62> */
.L_x_3345:
[----:B------:R-:W-:Y:S05]  /*53e0*/  BSYNC.RECONVERGENT B0 ;  /* 0x0000000000007941 */ /* 0x000fea0003800200 */
.L_x_3344:
        /* <DEDUP_REMOVED lines=62> */
.L_x_3347:
[----:B------:R-:W-:Y:S05]  /*57d0*/  BSYNC.RECONVERGENT B0 ;  /* 0x0000000000007941 */ /* 0x000fea0003800200 */
.L_x_3346:
        /* <DEDUP_REMOVED lines=62> */
.L_x_3349:
[----:B------:R-:W-:Y:S05]  /*5bc0*/  BSYNC.RECONVERGENT B0 ;  /* 0x0000000000007941 */ /* 0x000fea0003800200 */
.L_x_3348:
        /* <DEDUP_REMOVED lines=62> */
.L_x_3351:
[----:B------:R-:W-:Y:S05]  /*5fb0*/  BSYNC.RECONVERGENT B0 ;  /* 0x0000000000007941 */ /* 0x000fea0003800200 */
.L_x_3350:
        /* <DEDUP_REMOVED lines=62> */
.L_x_3353:
[----:B------:R-:W-:Y:S05]  /*63a0*/  BSYNC.RECONVERGENT B0 ;  /* 0x0000000000007941 */ /* 0x000fea0003800200 */
.L_x_3352:
        /* <DEDUP_REMOVED lines=64> */
.L_x_3355:
[----:B------:R-:W-:Y:S05]  /*67b0*/  BSYNC.RECONVERGENT B0 ;  /* 0x0000000000007941 */ /* 0x000fea0003800200 */
.L_x_3354:
        /* <DEDUP_REMOVED lines=64> */
.L_x_3357:
[----:B------:R-:W-:Y:S05]  /*6bc0*/  BSYNC.RECONVERGENT B0 ;  /* 0x0000000000007941 */ /* 0x000fea0003800200 */
.L_x_3356:
        /* <DEDUP_REMOVED lines=64> */
.L_x_3359:
[----:B------:R-:W-:Y:S05]  /*6fd0*/  BSYNC.RECONVERGENT B0 ;  /* 0x0000000000007941 */ /* 0x000fea0003800200 */
.L_x_3358:
        /* <DEDUP_REMOVED lines=64> */
.L_x_3361:
[----:B------:R-:W-:Y:S05]  /*73e0*/  BSYNC.RECONVERGENT B0 ;  /* 0x0000000000007941 */ /* 0x000fea0003800200 */
.L_x_3360:
        /* <DEDUP_REMOVED lines=64> */
.L_x_3363:
[----:B------:R-:W-:Y:S05]  /*77f0*/  BSYNC.RECONVERGENT B0 ;  /* 0x0000000000007941 */ /* 0x000fea0003800200 */
.L_x_3362:
        /* <DEDUP_REMOVED lines=64> */
.L_x_3365:
[----:B------:R-:W-:Y:S05]  /*7c00*/  BSYNC.RECONVERGENT B0 ;  /* 0x0000000000007941 */ /* 0x000fea0003800200 */
.L_x_3364:
[----:B-1----:R-:W1:Y:S01]  /*7c10*/  LDC R17, c[0x0][0x450] ;  /* 0x00011400ff117b82 */ /* 0x002e620000000800 */
[----:B---3--:R-:W-:Y:S05]  /*7c20*/  IMAD.U32 R3, R38, -0x80, RZ ;  /* 0xffffff8026037824 */ /* 0x008fea00078e00ff */
[C---:B------:R-:W-:Y:S02]  /*7c30*/  LEA R14, P1, R3.reuse, R14, 0x1 ;  /* 0x0000000e030e7211 */ /* 0x040fe400078208ff */
[C---:B------:R-:W-:Y:S02]  /*7c40*/  LEA R56, P0, R3.reuse, R56, 0x1 ;  /* 0x0000003803387211 */ /* 0x040fe400078008ff */
[C---:B------:R-:W-:Y:S02]  /*7c50*/  LEA.HI.X.SX32 R15, R3.reuse, R15, 0x1, P1 ;  /* 0x0000000f030f7211 */ /* 0x040fe400008f0eff */
[----:B------:R-:W-:Y:S01]  /*7c60*/  LEA.HI.X.SX32 R57, R3, R57, 0x1, P0 ;  /* 0x0000003903397211 */ /* 0x000fe200000f0eff */
[----:B------:R-:W-:Y:S05]  /*7c70*/  BRA `(.L_x_3332) ;  /* 0x0000006400087947 */ /* 0x000fea0003800000 */
.L_x_3333:
        /* <DEDUP_REMOVED lines=27> */
[----:B------:R-:W-:Y:S02]  /*7e30*/  @!P0 IADD3.X R43, PT, PT, R168, R85, RZ, P1, !PT ;  /* 0x00000055a82b8210 */ /* 0x000fe40000ffe4ff */
[----:B------:R-:W5:Y:S08]  /*7e40*/  @!P0 LDG.E.128 R168, desc[UR4][R170.64] ;  /* 0x00000004aaa88981 */ /* 0x000f70000c1e1d00 */
        /* <DEDUP_REMOVED lines=70> */
.L_x_3367:
[----:B--2---:R-:W-:Y:S05]  /*82b0*/  BSYNC.RECONVERGENT B0 ;  /* 0x0000000000007941 */ /* 0x004fea0003800200 */
.L_x_3366:
        /* <DEDUP_REMOVED lines=93> */
.L_x_3369:
[----:B------:R-:W-:Y:S05]  /*8890*/  BSYNC.RECONVERGENT B0 ;  /* 0x0000000000007941 */ /* 0x000fea0003800200 */
.L_x_3368:
        /* <DEDUP_REMOVED lines=99> */
.L_x_3371:
[----:B------:R-:W-:Y:S05]  /*8ed0*/  BSYNC.RECONVERGENT B0 ;  /* 0x0000000000007941 */ /* 0x000fea0003800200 */
.L_x_3370:
        /* <DEDUP_REMOVED lines=99> */
.L_x_3373:
[----:B------:R-:W-:Y:S05]  /*9510*/  BSYNC.RECONVERGENT B0 ;  /* 0x0000000000007941 */ /* 0x000fea0003800200 */
.L_x_3372:
        /* <DEDUP_REMOVED lines=25> */
[----:B------:R-:W2:Y:S01]  /*96b0*/  LDC.64 R168, c[0x0][0x4a8] ;  /* 0x00012a00ffa87b82 */ /* 0x000ea20000000a00 */
        /* <DEDUP_REMOVED lines=15> */
[----:B--2---:R-:W-:Y:S04]  /*97b0*/  IMAD.WIDE.U32 R40, R168, 0x60, R22 ;  /* 0x00000060a8287825 */ /* 0x004fe800078e0016 */
[----:B------:R-:W-:Y:S05]  /*97c0*/  IMAD R169, R169, 0x60, RZ ;  /* 0x00000060a9a97824 */ /* 0x000fea00078e02ff */
[----:B------:R-:W-:Y:S03]  /*97d0*/  IADD3 R41, PT, PT, R169, R41, RZ ;  /* 0x00000029a9297210 */ /* 0x000fe60007ffe0ff */
[----:B------:R-:W-:Y:S02]  /*97e0*/  @!P0 IMAD.WIDE R42, R19, 0x2, R40 ;  /* 0x00000002132a8825 */ /* 0x000fe400078e0228 */
[----:B-1-34-:R-:W2:Y:S08]  /*97f0*/  LDG.E.128 R60, desc[UR4][R40.64] ;  /* 0x00000004283c7981 */ /* 0x01aeb0000c1e1d00 */
        /* <DEDUP_REMOVED lines=20> */
[----:B------:R-:W-:Y:S01]  /*9940*/  @!P0 HADD2.F32 R52, -RZ, R55.H0_H0 ;  /* 0x20000037ff348230 */ /* 0x000fe20000004100 */
[----:B------:R-:W-:Y:S01]  /*9950*/  @!P0 MOV R55, R63 ;  /* 0x0000003f00378202 */ /* 0x000fe20000000f00 */
[----:B------:R-:W-:Y:S02]  /*9960*/  @!P0 HADD2.F32 R33, -RZ, R26.H1_H1 ;  /* 0x3000001aff218230 */ /* 0x000fe40000004100 */
[----:B------:R-:W-:Y:S01]  /*9970*/  @!P0 FFMA.FTZ R3, R46, R48, R3 ;  /* 0x000000302e038223 */ /* 0x000fe20000010003 */
[----:B------:R-:W-:Y:S01]  /*9980*/  @!P0 F2FP.F16.F32.PACK_AB R157, R2, R0 ;  /* 0x00000000029d823e */ /* 0x000fe200000000ff */
[----:B------:R-:W-:Y:S02]  /*9990*/  @!P0 HADD2.F32 R25, -RZ, R27.H0_H0 ;  /* 0x2000001bff198230 */ /* 0x000fe40000004100 */
[----:B------:R-:W-:Y:S01]  /*99a0*/  @!P0 FFMA.FTZ R4, R45, R49, R4 ;  /* 0x000000312d048223 */ /* 0x000fe20000010004 */
[--C-:B------:R-:W-:Y:S01]  /*99b0*/  @!P0 HADD2.F32 R38, -RZ, R53.reuse.H0_H0 ;  /* 0x20000035ff268230 */ /* 0x100fe20000004100 */
[----:B------:R-:W-:Y:S01]  /*99c0*/  @!P0 MOV R60, R157 ;  /* 0x0000009d003c8202 */ /* 0x000fe20000000f00 */
[----:B------:R-:W-:Y:S01]  /*99d0*/  @!P0 FMUL.FTZ R5, R24, R29 ;  /* 0x0000001d18058220 */ /* 0x000fe20000410000 */
[----:B------:R-:W-:Y:S01]  /*99e0*/  @!P0 HADD2.F32 R47, -RZ, R53.H1_H1 ;  /* 0x30000035ff2f8230 */ /* 0x000fe20000004100 */
[----:B------:R-:W-:Y:S01]  /*99f0*/  @!P0 F2FP.F16.F32.PACK_AB R168, R4, R3 ;  /* 0x0000000304a8823e */ /* 0x000fe200000000ff */
[----:B------:R-:W-:Y:S01]  /*9a00*/  @!P0 FMUL.FTZ R6, R33, R28 ;  /* 0x0000001c21068220 */ /* 0x000fe20000410000 */
[----:B------:R-:W-:Y:S01]  /*9a10*/  @!P0 FFMA.FTZ R5, R38, R50, R5 ;  /* 0x0000003226058223 */ /* 0x000fe20000010005 */
[----:B------:R-:W-:Y:S01]  /*9a20*/  @!P0 HADD2.F32 R44, -RZ, R55.H0_H0 ;  /* 0x20000037ff2c8230 */ /* 0x000fe20000004100 */
[----:B------:R-:W-:Y:S01]  /*9a30*/  @!P0 MOV R61, R168 ;  /* 0x000000a8003d8202 */ /* 0x000fe20000000f00 */
[----:B------:R-:W-:Y:S01]  /*9a40*/  @!P0 HADD2.F32 R27, -RZ, R27.H1_H1 ;  /* 0x3000001bff1b8230 */ /* 0x000fe20000004100 */
[----:B------:R-:W1:Y:S01]  /*9a50*/  LDC.64 R168, c[0x0][0x3b8] ;  /* 0x0000ee00ffa87b82 */ /* 0x000e620000000a00 */
[----:B------:R-:W-:Y:S01]  /*9a60*/  @!P0 FMUL.FTZ R7, R25, R20 ;  /* 0x0000001419078220 */ /* 0x000fe20000410000 */
[----:B------:R-:W-:Y:S02]  /*9a70*/  @!P0 HADD2.F32 R53, -RZ, R55.H1_H1 ;  /* 0x30000037ff358230 */ /* 0x000fe40000004100 */
[----:B------:R-:W-:Y:S01]  /*9a80*/  @!P0 FFMA.FTZ R6, R47, R51, R6 ;  /* 0x000000332f068223 */ /* 0x000fe20000010006 */
[----:B------:R-:W-:Y:S01]  /*9a90*/  @!P0 FMUL.FTZ R8, R27, R18 ;  /* 0x000000121b088220 */ /* 0x000fe20000410000 */
[----:B------:R-:W-:Y:S03]  /*9aa0*/  @!P0 FFMA.FTZ R7, R44, R52, R7 ;  /* 0x000000342c078223 */ /* 0x000fe60000010007 */
[----:B------:R-:W-:Y:S01]  /*9ab0*/  @!P0 F2FP.F16.F32.PACK_AB R159, R6, R5 ;  /* 0x00000005069f823e */ /* 0x000fe200000000ff */
[----:B------:R-:W-:Y:S03]  /*9ac0*/  @!P0 FFMA.FTZ R8, R53, R54, R8 ;  /* 0x0000003635088223 */ /* 0x000fe60000010008 */
[----:B------:R-:W-:Y:S02]  /*9ad0*/  @!P0 MOV R62, R159 ;  /* 0x0000009f003e8202 */ /* 0x000fe40000000f00 */
[----:B------:R-:W-:Y:S04]  /*9ae0*/  @!P0 F2FP.F16.F32.PACK_AB R170, R8, R7 ;  /* 0x0000000708aa823e */ /* 0x000fe800000000ff */
[----:B------:R-:W-:Y:S01]  /*9af0*/  @!P0 MOV R63, R170 ;  /* 0x000000aa003f8202 */ /* 0x000fe20000000f00 */
[----:B-1----:R-:W-:Y:S04]  /*9b00*/  IMAD.WIDE.U32 R170, R168, 0x60, R166 ;  /* 0x00000060a8aa7825 */ /* 0x002fe800078e00a6 */
[----:B------:R-:W-:Y:S05]  /*9b10*/  IMAD R169, R169, 0x60, RZ ;  /* 0x00000060a9a97824 */ /* 0x000fea00078e02ff */
[----:B------:R-:W-:Y:S05]  /*9b20*/  IADD3 R171, PT, PT, R169, R171, RZ ;  /* 0x000000aba9ab7210 */ /* 0x000fea0007ffe0ff */
[----:B------:R1:W-:Y:S02]  /*9b30*/  STG.E.128 desc[UR4][R170.64], R60 ;  /* 0x0000003caa007986 */ /* 0x0003e4000c101d04 */
.L_x_3375:
[----:B------:R-:W-:Y:S05]  /*9b40*/  BSYNC.RECONVERGENT B0 ;  /* 0x0000000000007941 */ /* 0x000fea0003800200 */
.L_x_3374:
        /* <DEDUP_REMOVED lines=99> */
.L_x_3377:
[----:B------:R-:W-:Y:S05]  /*a180*/  BSYNC.RECONVERGENT B0 ;  /* 0x0000000000007941 */ /* 0x000fea0003800200 */
.L_x_3376:
        /* <DEDUP_REMOVED lines=98> */
.L_x_3379:
[----:B------:R-:W-:Y:S05]  /*a7b0*/  BSYNC.RECONVERGENT B0 ;  /* 0x0000000000007941 */ /* 0x000fea0003800200 */
.L_x_3378:
        /* <DEDUP_REMOVED lines=98> */
.L_x_3381:
[----:B------:R-:W-:Y:S05]  /*ade0*/  BSYNC.RECONVERGENT B0 ;  /* 0x0000000000007941 */ /* 0x000fea0003800200 */
.L_x_3380:
        /* <DEDUP_REMOVED lines=98> */
.L_x_3383:
[----:B------:R-:W-:Y:S05]  /*b410*/  BSYNC.RECONVERGENT B0 ;  /* 0x0000000000007941 */ /* 0x000fea0003800200 */
.L_x_3382:
        /* <DEDUP_REMOVED lines=99> */
.L_x_3385:
[----:B------:R-:W-:Y:S05]  /*ba50*/  BSYNC.RECONVERGENT B0 ;  /* 0x0000000000007941 */ /* 0x000fea0003800200 */
.L_x_3384:
        /* <DEDUP_REMOVED lines=100> */
.L_x_3387:
[----:B------:R-:W-:Y:S05]  /*c0a0*/  BSYNC.RECONVERGENT B0 ;  /* 0x0000000000007941 */ /* 0x000fea0003800200 */
.L_x_3386:
        /* <DEDUP_REMOVED lines=100> */
.L_x_3389:
[----:B------:R-:W-:Y:S05]  /*c6f0*/  BSYNC.RECONVERGENT B0 ;  /* 0x0000000000007941 */ /* 0x000fea0003800200 */
.L_x_3388:
[----:B------:R-:W-:Y:S01]  /*c700*/  ISETP.NE.AND P0, PT, R143, RZ, PT ;  /* 0x000000ff8f00720c */ /* 0x000fe20003f05270 */
[----:B------:R-:W-:Y:S11]  /*c710*/  BSSY.RECONVERGENT B0, `(.L_x_3390) ;  /* 0x0000063000007945 */ /* 0x000ff60003800200 */
[----:B------:R-:W-:Y:S01]  /*c720*/  @!UPT UIADD3 URZ, UPT, UPT, URZ, URZ, URZ ;  /* 0x000000fffffff290 */ /* 0x000fe2000fffe0ff */
[----:B------:R-:W-:Y:S05]  /*c730*/  @P0 BRA `(.L_x_3391) ;  /* 0x0000000400800947 */ /* 0x000fea0003800000 */
[----:B------:R-:W5:Y:S01]  /*c740*/  LDC.64 R2, c[0x0][0x4a8] ;  /* 0x00012a00ff027b82 */ /* 0x000f620000000a00 */
[C---:B------:R-:W-:Y:S02]  /*c750*/  ISETP.GE.AND P0, PT, R12.reuse, R17, PT ;  /* 0x000000110c00720c */ /* 0x040fe40003f06270 */
[----:B------:R-:W-:Y:S11]  /*c760*/  ISETP.GE.U32.AND P2, PT, R12, R21, PT ;  /* 0x000000150c00720c */ /* 0x000ff60003f46070 */
[----:B------:R-:W-:Y:S02]  /*c770*/  @!P0 SEL R7, R16, RZ, P2 ;  /* 0x000000ff10078207 */ /* 0x000fe40001000000 */
        /* <DEDUP_REMOVED lines=8> */
[----:B--2---:R-:W-:Y:S03]  /*c800*/  @!P0 IMAD.WIDE R4, R19, 0x2, R24 ;  /* 0x0000000213048825 */ /* 0x004fe600078e0218 */
[C---:B------:R-:W-:Y:S01]  /*c810*/  @!P0 IADD3 R44, P1, PT, R3.reuse, R82, RZ ;  /* 0x00000052032c8210 */ /* 0x040fe20007f3e0ff */
[----:B-1----:R-:W2:Y:S03]  /*c820*/  LDG.E.128 R40, desc[UR4][R24.64] ;  /* 0x0000000418287981 */ /* 0x002ea6000c1e1d00 */
[C---:B------:R-:W-:Y:S02]  /*c830*/  @!P0 IADD3.X R45, PT, PT, R0.reuse, R83, RZ, P1, !PT ;  /* 0x00000053002d8210 */ /* 0x040fe40000ffe4ff */
[----:B------:R-:W-:Y:S03]  /*c840*/  @!P0 IADD3 R26, P1, PT, R3, R84, RZ ;  /* 0x00000054031a8210 */ /* 0x000fe60007f3e0ff */
[----:B------:R-:W5:Y:S01]  /*c850*/  @!P0 LDG.E.128 R4, desc[UR4][R4.64] ;  /* 0x0000000404048981 */ /* 0x000f62000c1e1d00 */
[----:B------:R-:W-:Y:S02]  /*c860*/  @!P0 IADD3.X R27, PT, PT, R0, R85, RZ, P1, !PT ;  /* 0x00000055001b8210 */ /* 0x000fe40000ffe4ff */
[----:B------:R-:W-:Y:S02]  /*c870*/  PLOP3.LUT P1, PT, PT, PT, PT, 0x80, 0x8 ;  /* 0x000000000008781c */ /* 0x000fe40003f2f070 */
[----:B------:R-:W-:Y:S03]  /*c880*/  @!P0 PLOP3.LUT P1, PT, P2, PT, PT, 0x80, 0x8 ;  /* 0x000000000008881c */ /* 0x000fe6000172f070 */
        /* <DEDUP_REMOVED lines=75> */
.L_x_3391:
[----:B------:R-:W-:Y:S05]  /*cd40*/  BSYNC.RECONVERGENT B0 ;  /* 0x0000000000007941 */ /* 0x000fea0003800200 */
.L_x_3390:
        /* <DEDUP_REMOVED lines=100> */
.L_x_3393:
[----:B------:R-:W-:Y:S05]  /*d390*/  BSYNC.RECONVERGENT B0 ;  /* 0x0000000000007941 */ /* 0x000fea0003800200 */
.L_x_3392:
        /* <DEDUP_REMOVED lines=100> */
.L_x_3395:
[----:B------:R-:W-:Y:S05]  /*d9e0*/  BSYNC.RECONVERGENT B0 ;  /* 0x0000000000007941 */ /* 0x000fea0003800200 */
.L_x_3394:
        /* <DEDUP_REMOVED lines=18> */
[----:B------:R-:W1:Y:S03]  /*db10*/  LDG.E.128 R32, desc[UR4][R22.64] ;  /* 0x0000000416207981 */ /* 0x000e66000c1e1d00 */
[C---:B------:R-:W-:Y:S02]  /*db20*/  @!P0 IADD3.X R37, PT, PT, R0.reuse, R83, RZ, P1, !PT ;  /* 0x0000005300258210 */ /* 0x040fe40000ffe4ff */
[----:B------:R-:W-:Y:S03]  /*db30*/  @!P0 IADD3 R18, P1, PT, R3, R84, RZ ;  /* 0x0000005403128210 */ /* 0x000fe60007f3e0ff */
[----:B------:R-:W2:Y:S01]  /*db40*/  @!P0 LDG.E.128 R4, desc[UR4][R4.64] ;  /* 0x0000000404048981 */ /* 0x000ea2000c1e1d00 */
[----:B------:R-:W-:Y:S02]  /*db50*/  @!P0 IADD3.X R19, PT, PT, R0, R85, RZ, P1, !PT ;  /* 0x0000005500138210 */ /* 0x000fe40000ffe4ff */
[----:B------:R-:W-:Y:S02]  /*db60*/  PLOP3.LUT P1, PT, PT, PT, PT, 0x80, 0x8 ;  /* 0x000000000008781c */ /* 0x000fe40003f2f070 */
[----:B------:R-:W-:Y:S03]  /*db70*/  @!P0 PLOP3.LUT P1, PT, P2, PT, PT, 0x80, 0x8 ;  /* 0x000000000008881c */ /* 0x000fe6000172f070 */
[----:B------:R-:W5:Y:S08]  /*db80*/  @!P0 LDG.E.128 R36, desc[UR4][R36.64] ;  /* 0x0000000424248981 */ /* 0x000f70000c1e1d00 */
        /* <DEDUP_REMOVED lines=74> */
.L_x_3397:
[----:B------:R-:W-:Y:S05]  /*e030*/  BSYNC.RECONVERGENT B0 ;  /* 0x0000000000007941 */ /* 0x000fea0003800200 */
.L_x_3396:
[----:B------:R-:W1:Y:S01]  /*e040*/  LDC R17, c[0x0][0x450] ;  /* 0x00011400ff117b82 */ /* 0x000e620000000800 */
[----:B--2---:R-:W-:Y:S05]  /*e050*/  IMAD.U32 R151, R151, -0x80, RZ ;  /* 0xffffff8097977824 */ /* 0x004fea00078e00ff */
[C---:B------:R-:W-:Y:S02]  /*e060*/  LEA R84, P1, R151.reuse, R84, 0x1 ;  /* 0x0000005497547211 */ /* 0x040fe400078208ff */
[C---:B------:R-:W-:Y:S02]  /*e070*/  LEA R82, P0, R151.reuse, R82, 0x1 ;  /* 0x0000005297527211 */ /* 0x040fe400078008ff */
[C---:B------:R-:W-:Y:S02]  /*e080*/  LEA.HI.X.SX32 R85, R151.reuse, R85, 0x1, P1 ;  /* 0x0000005597557211 */ /* 0x040fe400008f0eff */
[----:B------:R-:W-:Y:S09]  /*e090*/  LEA.HI.X.SX32 R83, R151, R83, 0x1, P0 ;  /* 0x0000005397537211 */ /* 0x000ff200000f0eff */
.L_x_3332:
[----:B--2---:R-:W-:Y:S05]  /*e0a0*/  BSYNC.RECONVERGENT B1 ;  /* 0x0000000000017941 */ /* 0x004fea0003800200 */
.L_x_3330:
        /* <DEDUP_REMOVED lines=90> */
.L_x_3398:
[----:B------:R-:W-:Y:S02]  /*e650*/  ISETP.GT.AND P0, PT, R77, R72, PT ;  /* 0x000000484d00720c */ /* 0x000fe40003f04270 */
[----:B------:R-:W-:Y:S02]  /*e660*/  IADD3 R80, P2, PT, R80, R87, RZ ;  /* 0x0000005750507210 */ /* 0x000fe40007f5e0ff */
[----:B------:R-:W-:Y:S03]  /*e670*/  IADD3 R10, P1, PT, R10, R89, RZ ;  /* 0x000000590a0a7210 */ /* 0x000fe60007f3e0ff */
[----:B------:R-:W-:Y:S02]  /*e680*/  IMAD.X R81, R81, 0x1, R86, P2 ;  /* 0x0000000151517824 */ /* 0x000fe400010e0656 */
[----:B------:R-:W-:Y:S04]  /*e690*/  IMAD.X R9, R9, 0x1, R88, P1 ;  /* 0x0000000109097824 */ /* 0x000fe800008e0658 */
[----:B------:R-:W-:Y:S05]  /*e6a0*/  @P0 BRA `(.L_x_3399) ;  /* 0xffffff3c00f40947 */ /* 0x000fea000383ffff */
.L_x_3329:
        /* <DEDUP_REMOVED lines=18> */
[C---:B----4-:R-:W-:Y:S02]  /*e7d0*/  VIADD R20, R162.reuse, 0x10 ;  /* 0x00000010a2147836 */ /* 0x050fe40000000000 */
[C---:B------:R-:W-:Y:S01]  /*e7e0*/  VIADD R24, R162.reuse, 0x30 ;  /* 0x00000030a2187836 */ /* 0x040fe20000000000 */
        /* <DEDUP_REMOVED lines=15> */
[----:B-1----:R-:W-:-:S04]  /*e8e0*/  LEA R6, P0, R2, R4, 0x5 ;  /* 0x0000000402067211 */ /* 0x002fc800078028ff */
[----:B------:R-:W-:-:S05]  /*e8f0*/  LEA.HI.X R7, R2, R5, R3, 0x5, P0 ;  /* 0x0000000502077211 */ /* 0x000fca00000f2c03 */
[----:B------:R-:W-:Y:S01]  /*e900*/  @!PT LDS RZ, [RZ] ;  /* 0x00000000fffff984 */ /* 0x000fe20000000800 */
[----:B------:R-:W-:Y:S01]  /*e910*/  @!PT LDS RZ, [RZ] ;  /* 0x00000000fffff984 */ /* 0x000fe20000000800 */
[----:B------:R-:W-:Y:S01]  /*e920*/  @!PT LDS RZ, [RZ] ;  /* 0x00000000fffff984 */ /* 0x000fe20000000800 */
[----:B------:R2:W-:Y:S04]  /*e930*/  LDGSTS.E.BYPASS.LTC128B.128 [R0+0x1000], desc[UR4][R6.64] ;  /* 0x0100000006007fae */ /* 0x0005e8000b981a04 */
.L_x_3403:
[----:B------:R-:W-:Y:S05]  /*e940*/  BSYNC.RECONVERGENT B0 ;  /* 0x0000000000007941 */ /* 0x000fea0003800200 */
.L_x_3402:
        /* <DEDUP_REMOVED lines=8> */
.L_x_3401:
[----:B------:R-:W1:Y:S01]  /*e9d0*/  LDCU.64 UR8, c[0x0][0x470] ;  /* 0x00008e00ff0877ac */ /* 0x000e620008000a00 */
[----:B-----5:R-:W-:Y:S01]  /*e9e0*/  IMAD.MOV.U32 R4, RZ, RZ, RZ ;  /* 0x000000ffff047224 */ /* 0x020fe200078e00ff */
        /* <DEDUP_REMOVED lines=15> */
[----:B----4-:R-:W-:Y:S01]  /*eae0*/  IMAD.X R21, R109, 0x1, R4, P1 ;  /* 0x000000016d157824 */ /* 0x010fe200008e0604 */
        /* <DEDUP_REMOVED lines=18> */
[----:B------:R3:W4:Y:S01]  /*ec10*/  LDG.E.64 R4, desc[UR4][R24.64] ;  /* 0x0000000418047981 */ /* 0x000722000c1e1b00 */
[----:B-----5:R-:W-:Y:S01]  /*ec20*/  MOV R21, R18 ;  /* 0x0000001200157202 */ /* 0x020fe20000000f00 */
[--C-:B------:R-:W-:Y:S02]  /*ec30*/  HADD2.F32 R23, -RZ, R17.reuse.H0_H0 ;  /* 0x20000011ff177230 */ /* 0x100fe40000004100 */
[----:B------:R-:W-:Y:S02]  /*ec40*/  HADD2.F32 R27, -RZ, R17.H1_H1 ;  /* 0x30000011ff1b7230 */ /* 0x000fe40000004100 */
[----:B------:R-:W-:-:S02]  /*ec50*/  HADD2.F32 R20, -RZ, R19.H1_H1 ;  /* 0x30000013ff147230 */ /* 0x000fc40000004100 */
[----:B---3--:R-:W-:Y:S02]  /*ec60*/  HADD2.F32 R25, -RZ, R19.H0_H0 ;  /* 0x20000013ff197230 */ /* 0x008fe40000004100 */
[----:B--2---:R-:W-:Y:S02]  /*ec70*/  HADD2.F32 R18, -RZ, R6.H1_H1 ;  /* 0x30000006ff127230 */ /* 0x004fe40000004100 */
        /* <DEDUP_REMOVED lines=32> */
.L_x_3409:
[----:B------:R-:W-:Y:S05]  /*ee80*/  BSYNC.RECONVERGENT B0 ;  /* 0x0000000000007941 */ /* 0x000fea0003800200 */
.L_x_3408:
[----:B-----5:R2:W-:Y:S02]  /*ee90*/  STS.128 [R0], R16 ;  /* 0x0000001000007388 */ /* 0x0205e40000000c00 */
.L_x_3407:
[----:B------:R-:W-:Y:S05]  /*eea0*/  BSYNC.RECONVERGENT B1 ;  /* 0x0000000000017941 */ /* 0x000fea0003800200 */
.L_x_3406:
        /* <DEDUP_REMOVED lines=21> */
[----:B------:R-:W4:Y:S01]  /*f000*/  LDG.E.64 R6, desc[UR4][R6.64] ;  /* 0x0000000406067981 */ /* 0x000f22000c1e1b00 */
[--C-:B-----5:R-:W-:Y:S01]  /*f010*/  HADD2.F32 R25, -RZ, R17.reuse.H0_H0 ;  /* 0x20000011ff197230 */ /* 0x120fe20000004100 */
[----:B------:R-:W-:Y:S01]  /*f020*/  MOV R24, R18 ;  /* 0x0000001200187202 */ /* 0x000fe20000000f00 */
[----:B------:R-:W-:Y:S02]  /*f030*/  HADD2.F32 R29, -RZ, R17.H1_H1 ;  /* 0x30000011ff1d7230 */ /* 0x000fe40000004100 */
[--C-:B------:R-:W-:Y:S02]  /*f040*/  HADD2.F32 R21, -RZ, R19.reuse.H1_H1 ;  /* 0x30000013ff157230 */ /* 0x100fe40000004100 */
[----:B------:R-:W-:-:S02]  /*f050*/  HADD2.F32 R27, -RZ, R19.H0_H0 ;  /* 0x20000013ff1b7230 */ /* 0x000fc40000004100 */
[----:B---3--:R-:W-:Y:S02]  /*f060*/  HADD2.F32 R10, -RZ, R5.H1_H1 ;  /* 0x30000005ff0a7230 */ /* 0x008fe40000004100 */
[----:B------:R-:W-:Y:S02]  /*f070*/  HADD2.F32 R14, -RZ, R4.H1_H1 ;  /* 0x30000004ff0e7230 */ /* 0x000fe40000004100 */
[----:B----4-:R-:W-:Y:S02]  /*f080*/  HADD2.F32 R17, -RZ, R7.H1_H1 ;  /* 0x30000007ff117230 */ /* 0x010fe40000004100 */
        /* <DEDUP_REMOVED lines=10> */
[----:B------:R-:W-:Y:S01]  /*f130*/  FFMA.FTZ R19, R25, R14, R19 ;  /* 0x0000000e19137223 */ /* 0x000fe20000010013 */
[----:B------:R-:W-:Y:S02]  /*f140*/  HADD2.F32 R5, -RZ, R5.H0_H0 ;  /* 0x20000005ff057230 */ /* 0x000fe40000004100 */
[----:B------:R-:W-:Y:S01]  /*f150*/  FMUL.FTZ R27, R17, R6 ;  /* 0x00000006111b7220 */ /* 0x000fe20000410000 */
[----:B------:R-:W-:-:S02]  /*f160*/  HADD2.F32 R10, -RZ, R24.H1_H1 ;  /* 0x30000018ff0a7230 */ /* 0x000fc40000004100 */
[----:B------:R-:W-:Y:S01]  /*f170*/  FMUL.FTZ R14, R17, R4 ;  /* 0x00000004110e7220 */ /* 0x000fe20000410000 */
[----:B------:R-:W-:Y:S02]  /*f180*/  HADD2.F32 R7, -RZ, R7.H0_H0 ;  /* 0x20000007ff077230 */ /* 0x000fe40000004100 */
[----:B------:R-:W-:Y:S01]  /*f190*/  FFMA.FTZ R28, R25, R18, -R28 ;  /* 0x00000012191c7223 */ /* 0x000fe2000001081c */
[----:B------:R-:W-:Y:S02]  /*f1a0*/  HADD2.F32 R24, -RZ, R24.H0_H0 ;  /* 0x20000018ff187230 */ /* 0x000fe40000004100 */
[C---:B------:R-:W-:Y:S01]  /*f1b0*/  FMUL.FTZ R17, R10.reuse, R5 ;  /* 0x000000050a117220 */ /* 0x040fe20000410000 */
[----:B------:R-:W-:Y:S02]  /*f1c0*/  HADD2.F32 R25, -RZ, R16.H0_H0 ;  /* 0x20000010ff197230 */ /* 0x000fe40000004100 */
[-C--:B------:R-:W-:Y:S01]  /*f1d0*/  FMUL.FTZ R10, R10, R7.reuse ;  /* 0x000000070a0a7220 */ /* 0x080fe20000410000 */
[----:B------:R-:W-:Y:S01]  /*f1e0*/  F2FP.F16.F32.PACK_AB R28, R19, R28 ;  /* 0x0000001c131c723e */ /* 0x000fe200000000ff */
[C---:B------:R-:W-:Y:S01]  /*f1f0*/  FFMA.FTZ R17, R24.reuse, R7, -R17 ;  /* 0x0000000718117223 */ /* 0x040fe20000010811 */
[----:B------:R-:W-:Y:S01]  /*f200*/  F2FP.F16.F32.PACK_AB R19, R21, R26 ;  /* 0x0000001a1513723e */ /* 0x000fe200000000ff */
[----:B------:R-:W-:Y:S01]  /*f210*/  FFMA.FTZ R10, R24, R5, R10 ;  /* 0x00000005180a7223 */ /* 0x000fe2000001000a */
[C---:B------:R-:W-:Y:S01]  /*f220*/  FFMA.FTZ R14, R25.reuse, R6, -R14 ;  /* 0x00000006190e7223 */ /* 0x040fe2000001080e */
[----:B------:R-:W-:-:S03]  /*f230*/  FFMA.FTZ R27, R25, R4, R27 ;  /* 0x00000004191b7223 */ /* 0x000fc6000001001b */
[----:B------:R-:W-:Y:S02]  /*f240*/  F2FP.F16.F32.PACK_AB R18, R10, R17 ;  /* 0x000000110a12723e */ /* 0x000fe400000000ff */
[----:B------:R-:W-:Y:S02]  /*f250*/  F2FP.F16.F32.PACK_AB R16, R27, R14 ;  /* 0x0000000e1b10723e */ /* 0x000fe400000000ff */
[----:B------:R-:W-:Y:S02]  /*f260*/  MOV R17, R28 ;  /* 0x0000001c00117202 */ /* 0x000fe40000000f00 */
.L_x_3413:
[----:B------:R-:W-:Y:S05]  /*f270*/  BSYNC.RECONVERGENT B0 ;  /* 0x0000000000007941 */ /* 0x000fea0003800200 */
.L_x_3412:
[----:B-----5:R3:W-:Y:S02]  /*f280*/  STS.128 [R0+0x800], R16 ;  /* 0x0008001000007388 */ /* 0x0207e40000000c00 */
.L_x_3411:
[----:B------:R-:W-:Y:S05]  /*f290*/  BSYNC.RECONVERGENT B1 ;  /* 0x0000000000017941 */ /* 0x000fea0003800200 */
.L_x_3410:
        /* <DEDUP_REMOVED lines=20> */
[----:B------:R-:W-:-:S03]  /*f3e0*/  IADD3.X R27, PT, PT, R4, UR11, RZ, P1, !PT ;  /* 0x0000000b041b7c10 */ /* 0x000fc60008ffe4ff */
[----:B------:R-:W2:Y:S04]  /*f3f0*/  LDG.E.64 R4, desc[UR4][R32.64] ;  /* 0x0000000420047981 */ /* 0x000ea8000c1e1b00 */
[----:B------:R3:W4:Y:S01]  /*f400*/  LDG.E.64 R6, desc[UR4][R26.64] ;  /* 0x000000041a067981 */ /* 0x000722000c1e1b00 */
[--C-:B-----5:R-:W-:Y:S01]  /*f410*/  HADD2.F32 R25, -RZ, R17.reuse.H0_H0 ;  /* 0x20000011ff197230 */ /* 0x120fe20000004100 */
[----:B------:R-:W-:Y:S01]  /*f420*/  MOV R24, R18 ;  /* 0x0000001200187202 */ /* 0x000fe20000000f00 */
[----:B------:R-:W-:Y:S02]  /*f430*/  HADD2.F32 R29, -RZ, R17.H1_H1 ;  /* 0x30000011ff1d7230 */ /* 0x000fe40000004100 */
[--C-:B------:R-:W-:Y:S02]  /*f440*/  HADD2.F32 R21, -RZ, R19.reuse.H1_H1 ;  /* 0x30000013ff157230 */ /* 0x100fe40000004100 */
[----:B---3--:R-:W-:-:S02]  /*f450*/  HADD2.F32 R27, -RZ, R19.H0_H0 ;  /* 0x20000013ff1b7230 */ /* 0x008fc40000004100 */
[----:B--2---:R-:W-:Y:S02]  /*f460*/  HADD2.F32 R10, -RZ, R5.H1_H1 ;  /* 0x30000005ff0a7230 */ /* 0x004fe40000004100 */
        /* <DEDUP_REMOVED lines=32> */
.L_x_3417:
[----:B------:R-:W-:Y:S05]  /*f670*/  BSYNC.RECONVERGENT B0 ;  /* 0x0000000000007941 */ /* 0x000fea0003800200 */
.L_x_3416:
[----:B-----5:R4:W-:Y:S02]  /*f680*/  STS.128 [R0+0x1000], R16 ;  /* 0x0010001000007388 */ /* 0x0209e40000000c00 */
.L_x_3415:
[----:B------:R-:W-:Y:S05]  /*f690*/  BSYNC.RECONVERGENT B1 ;  /* 0x0000000000017941 */ /* 0x000fea0003800200 */
.L_x_3414:
[----:B------:R-:W-:-:S04]  /*f6a0*/  IADD3 R24, PT, PT, R162, 0x30, RZ ;  /* 0x00000030a2187810 */ /* 0x000fc80007ffe0ff */
[----:B------:R-:W-:-:S13]  /*f6b0*/  ISETP.GE.AND P0, PT, R24, R71, PT ;  /* 0x000000471800720c */ /* 0x000fda0003f06270 */
[----:B------:R-:W-:Y:S05]  /*f6c0*/  @P0 BRA `(.L_x_3404) ;  /* 0x0000001800b40947 */ /* 0x000fea0003800000 */
[----:B------:R-:W-:-:S04]  /*f6d0*/  LEA R4, P0, R2, R22, 0x6 ;  /* 0x0000001602047211 */ /* 0x000fc800078030ff */
        /* <DEDUP_REMOVED lines=57> */
.L_x_3419:
[----:B------:R-:W-:Y:S05]  /*fa70*/  BSYNC.RECONVERGENT B0 ;  /* 0x0000000000007941 */ /* 0x000fea0003800200 */
.L_x_3418:
[----:B-----5:R1:W-:Y:S01]  /*fa80*/  STS.128 [R0+0x1800], R4 ;  /* 0x0018000400007388 */ /* 0x0203e20000000c00 */
[----:B------:R-:W-:Y:S05]  /*fa90*/  BRA `(.L_x_3404) ;  /* 0x0000001400c07947 */ /* 0x000fea0003800000 */
.L_x_3405:
        /* <DEDUP_REMOVED lines=43> */
[----:B------:R-:W-:Y:S02]  /*fd50*/  HADD2.F32 R39, -RZ, R5.H0_H0 ;  /* 0x20000005ff277230 */ /* 0x000fe40000004100 */
[----:B------:R-:W-:-:S02]  /*fd60*/  HADD2.F32 R4, -RZ, R6.H0_H0 ;  /* 0x20000006ff047230 */ /* 0x000fc40000004100 */
[----:B------:R-:W-:Y:S02]  /*fd70*/  HADD2.F32 R5, -RZ, R5.H1_H1 ;  /* 0x30000005ff057230 */ /* 0x000fe40000004100 */
[----:B------:R-:W-:Y:S01]  /*fd80*/  @!P1 FADD.FTZ R19, -R19, -RZ ;  /* 0x800000ff13139221 */ /* 0x000fe20000010100 */
        /* <DEDUP_REMOVED lines=8> */
[----:B------:R-:W-:Y:S01]  /*fe10*/  FMUL.FTZ R36, R36, R5 ;  /* 0x0000000524247220 */ /* 0x000fe20000410000 */
[----:B-----5:R-:W-:-:S02]  /*fe20*/  HADD2.F32 R5, -RZ, R24.H0_H0 ;  /* 0x20000018ff057230 */ /* 0x020fc40000004100 */
[----:B------:R-:W-:Y:S01]  /*fe30*/  @!P1 FADD.FTZ R39, -R39, -RZ ;  /* 0x800000ff27279221 */ /* 0x000fe20000010100 */
[----:B------:R-:W-:Y:S02]  /*fe40*/  HADD2.F32 R19, -RZ, R24.H1_H1 ;  /* 0x30000018ff137230 */ /* 0x000fe40000004100 */
[--C-:B----4-:R-:W-:Y:S02]  /*fe50*/  HADD2.F32 R4, -RZ, R8.reuse.H0_H0 ;  /* 0x20000008ff047230 */ /* 0x110fe40000004100 */
[----:B------:R-:W-:Y:S01]  /*fe60*/  FMUL.FTZ R32, R32, R41 ;  /* 0x0000002920207220 */ /* 0x000fe20000410000 */
[----:B------:R-:W-:Y:S02]  /*fe70*/  HADD2.F32 R8, -RZ, R8.H1_H1 ;  /* 0x30000008ff087230 */ /* 0x000fe40000004100 */
[----:B------:R-:W-:Y:S01]  /*fe80*/  @!P1 FADD.FTZ R6, -R6, -RZ ;  /* 0x800000ff06069221 */ /* 0x000fe20000010100 */
[----:B------:R-:W-:Y:S01]  /*fe90*/  @!P1 FADD.FTZ R7, -R7, -RZ ;  /* 0x800000ff07079221 */ /* 0x000fe20000010100 */
[----:B------:R-:W-:Y:S01]  /*fea0*/  @!P1 FADD.FTZ R43, -R43, -RZ ;  /* 0x800000ff2b2b9221 */ /* 0x000fe20000010100 */
[----:B------:R-:W-:Y:S01]  /*feb0*/  FMUL.FTZ R16, R16, R39 ;  /* 0x0000002710107220 */ /* 0x000fe20000410000 */
[----:B------:R-:W-:Y:S01]  /*fec0*/  FMUL.FTZ R37, R37, R6 ;  /* 0x0000000625257220 */ /* 0x000fe20000410000 */
[----:B------:R-:W-:Y:S01]  /*fed0*/  FMUL.FTZ R38, R38, R7 ;  /* 0x0000000726267220 */ /* 0x000fe20000410000 */
[----:B------:R-:W-:Y:S01]  /*fee0*/  FFMA.FTZ R4, R5, R4, R20 ;  /* 0x0000000405047223 */ /* 0x000fe20000010014 */
[----:B------:R-:W-:Y:S01]  /*fef0*/  FFMA.FTZ R19, R19, R8, R32 ;  /* 0x0000000813137223 */ /* 0x000fe20000010020 */
[----:B------:R-:W-:-:S02]  /*ff00*/  HADD2.F32 R7, -RZ, R25.H0_H0 ;  /* 0x20000019ff077230 */ /* 0x000fc40000004100 */
[----:B------:R-:W-:Y:S02]  /*ff10*/  HADD2.F32 R6, -RZ, R9.H0_H0 ;  /* 0x20000009ff067230 */ /* 0x000fe40000004100 */
[----:B------:R-:W-:Y:S02]  /*ff20*/  HADD2.F32 R24, -RZ, R10.H0_H0 ;  /* 0x2000000aff187230 */ /* 0x000fe40000004100 */
[----:B------:R-:W-:Y:S02]  /*ff30*/  HADD2.F32 R39, -RZ, R11.H0_H0 ;  /* 0x2000000bff277230 */ /* 0x000fe40000004100 */
[----:B------:R-:W-:Y:S02]  /*ff40*/  HADD2.F32 R8, -RZ, R26.H0_H0 ;  /* 0x2000001aff087230 */ /* 0x000fe40000004100 */
[----:B------:R-:W-:Y:S02]  /*ff50*/  HADD2.F32 R5, -RZ, R27.H0_H0 ;  /* 0x2000001bff057230 */ /* 0x000fe40000004100 */
[----:B------:R-:W-:Y:S01]  /*ff60*/  FMUL.FTZ R18, R18, R43 ;  /* 0x0000002b12127220 */ /* 0x000fe20000410000 */
[----:B------:R-:W-:-:S02]  /*ff70*/  HADD2.F32 R9, -RZ, R9.H1_H1 ;  /* 0x30000009ff097230 */ /* 0x000fc40000004100 */
[----:B------:R-:W-:Y:S02]  /*ff80*/  HADD2.F32 R10, -RZ, R10.H1_H1 ;  /* 0x3000000aff0a7230 */ /* 0x000fe40000004100 */
        /* <DEDUP_REMOVED lines=14> */
.L_x_3423:
[----:B------:R-:W-:Y:S05]  /*10070*/  BSYNC.RECONVERGENT B0 ;  /* 0x0000000000007941 */ /* 0x000fea0003800200 */
.L_x_3422:
[----:B-----5:R2:W-:Y:S02]  /*10080*/  STS.128 [R0], R24 ;  /* 0x0000001800007388 */ /* 0x0205e40000000c00 */
.L_x_3421:
[----:B------:R-:W-:Y:S05]  /*10090*/  BSYNC.RECONVERGENT B1 ;  /* 0x0000000000017941 */ /* 0x000fea0003800200 */
.L_x_3420:
        /* <DEDUP_REMOVED lines=23> */
[----:B------:R-:W3:Y:S01]  /*10210*/  LDG.E.128 R4, desc[UR4][R4.64] ;  /* 0x0000000404047981 */ /* 0x000ee2000c1e1d00 */
[----:B-1----:R-:W-:-:S04]  /*10220*/  IADD3 R10, P0, PT, R9, UR8, RZ ;  /* 0x00000008090a7c10 */ /* 0x002fc8000ff1e0ff */
[----:B------:R-:W-:-:S06]  /*10230*/  IADD3.X R11, PT, PT, R8, UR9, RZ, P0, !PT ;  /* 0x00000009080b7c10 */ /* 0x000fcc00087fe4ff */
[----:B------:R-:W2:Y:S01]  /*10240*/  LDG.E.128 R8, desc[UR4][R10.64] ;  /* 0x000000040a087981 */ /* 0x000ea2000c1e1d00 */
[----:B-----5:R-:W-:Y:S01]  /*10250*/  MOV R30, R26 ;  /* 0x0000001a001e7202 */ /* 0x020fe20000000f00 */
        /* <DEDUP_REMOVED lines=60> */
.L_x_3427:
[----:B------:R-:W-:Y:S05]  /*10620*/  BSYNC.RECONVERGENT B0 ;  /* 0x0000000000007941 */ /* 0x000fea0003800200 */
.L_x_3426:
[----:B-----5:R3:W-:Y:S02]  /*10630*/  STS.128 [R0+0x800], R24 ;  /* 0x0008001800007388 */ /* 0x0207e40000000c00 */
.L_x_3425:
[----:B------:R-:W-:Y:S05]  /*10640*/  BSYNC.RECONVERGENT B1 ;  /* 0x0000000000017941 */ /* 0x000fea0003800200 */
.L_x_3424:
[----:B------:R-:W-:Y:S01]  /*10650*/  IADD3 R30, PT, PT, R162, 0x20, RZ ;  /* 0x00000020a21e7810 */ /* 0x000fe20007ffe0ff */
[----:B------:R-:W-:Y:S03]  /*10660*/  BSSY.RECONVERGENT B1, `(.L_x_3428) ;  /* 0x000005a000017945 */ /* 0x000fe60003800200 */
[----:B------:R-:W-:-:S13]  /*10670*/  ISETP.GE.AND P0, PT, R30, R71, PT ;  /* 0x000000471e00720c */ /* 0x000fda0003f06270 */
[----:B------:R-:W-:Y:S05]  /*10680*/  @P0 BRA `(.L_x_3429) ;  /* 0x00000004005c0947 */ /* 0x000fea0003800000 */
[----:B------:R-:W-:-:S04]  /*10690*/  LEA R6, P0, R2, R34, 0x5 ;  /* 0x0000002202067211 */ /* 0x000fc800078028ff */
[----:B------:R-:W-:-:S05]  /*106a0*/  LEA.HI.X R7, R2, R35, R3, 0x5, P0 ;  /* 0x0000002302077211 */ /* 0x000fca00000f2c03 */
[----:B--23--:R2:W5:Y:S01]  /*106b0*/  LDG.E.128 R24, desc[UR4][R6.64] ;  /* 0x0000000406187981 */ /* 0x00c562000c1e1d00 */
        /* <DEDUP_REMOVED lines=16> */
[----:B------:R-:W1:Y:S05]  /*107c0*/  LDCU.64 UR8, c[0x0][0x4c8] ;  /* 0x00009900ff0877ac */ /* 0x000e6a0008000a00 */
[----:B--2---:R-:W2:Y:S01]  /*107d0*/  LDG.E.128 R4, desc[UR4][R4.64] ;  /* 0x0000000404047981 */ /* 0x004ea2000c1e1d00 */
[----:B-1----:R-:W-:-:S04]  /*107e0*/  IADD3 R10, P0, PT, R9, UR8, RZ ;  /* 0x00000008090a7c10 */ /* 0x002fc8000ff1e0ff */
[----:B------:R-:W-:-:S06]  /*107f0*/  IADD3.X R11, PT, PT, R8, UR9, RZ, P0, !PT ;  /* 0x00000009080b7c10 */ /* 0x000fcc00087fe4ff */
[----:B------:R-:W3:Y:S01]  /*10800*/  LDG.E.128 R8, desc[UR4][R10.64] ;  /* 0x000000040a087981 */ /* 0x000ee2000c1e1d00 */
        /* <DEDUP_REMOVED lines=25> */
[----:B---3--:R-:W-:-:S02]  /*109a0*/  HADD2.F32 R4, -RZ, R8.H0_H0 ;  /* 0x20000008ff047230 */ /* 0x008fc40000004100 */
        /* <DEDUP_REMOVED lines=35> */
.L_x_3431:
[----:B------:R-:W-:Y:S05]  /*10be0*/  BSYNC.RECONVERGENT B0 ;  /* 0x0000000000007941 */ /* 0x000fea0003800200 */
.L_x_3430:
[----:B-----5:R4:W-:Y:S02]  /*10bf0*/  STS.128 [R0+0x1000], R24 ;  /* 0x0010001800007388 */ /* 0x0209e40000000c00 */
.L_x_3429:
[----:B------:R-:W-:Y:S05]  /*10c00*/  BSYNC.RECONVERGENT B1 ;  /* 0x0000000000017941 */ /* 0x000fea0003800200 */
.L_x_3428:
        /* <DEDUP_REMOVED lines=23> */
[----:B------:R-:W3:Y:S01]  /*10d80*/  LDG.E.128 R4, desc[UR4][R4.64] ;  /* 0x0000000404047981 */ /* 0x000ee2000c1e1d00 */
        /* <DEDUP_REMOVED lines=31> */
[----:B-----5:R-:W-:-:S02]  /*10f80*/  HADD2.F32 R5, -RZ, R16.H0_H0 ;  /* 0x20000010ff057230 */ /* 0x020fc40000004100 */
        /* <DEDUP_REMOVED lines=31> */
.L_x_3433:
[----:B------:R-:W-:Y:S05]  /*11180*/  BSYNC.RECONVERGENT B0 ;  /* 0x0000000000007941 */ /* 0x000fea0003800200 */
.L_x_3432:
[----:B-----5:R4:W-:Y:S02]  /*11190*/  STS.128 [R0+0x1800], R16 ;  /* 0x0018001000007388 */ /* 0x0209e40000000c00 */
.L_x_3404:
[----:B------:R-:W-:Y:S05]  /*111a0*/  BSYNC.RECONVERGENT B2 ;  /* 0x0000000000027941 */ /* 0x000fea0003800200 */
.L_x_3400:
[----:B------:R-:W-:Y:S01]  /*111b0*/  IMAD.IADD R73, R66, 0x1, -R73 ;  /* 0x0000000142497824 */ /* 0x000fe200078e0a49 */
[----:B------:R-:W5:Y:S01]  /*111c0*/  LDC.64 R190, c[0x0][0x3b8] ;  /* 0x0000ee00ffbe7b82 */ /* 0x000f620000000a00 */
[C---:B-1-3--:R-:W-:Y:S01]  /*111d0*/  VIADD R4, R162.reuse, 0x40 ;  /* 0x00000040a2047836 */ /* 0x04afe20000000000 */
[C---:B------:R-:W-:Y:S01]  /*111e0*/  LEA R28, P1, R65.reuse, R232, 0x1 ;  /* 0x000000e8411c7211 */ /* 0x040fe200078208ff */
[C---:B--2-4-:R-:W-:Y:S01]  /*111f0*/  VIADD R18, R162.reuse, 0x70 ;  /* 0x00000070a2127836 */ /* 0x054fe20000000000 */
[CC--:B------:R-:W-:Y:S01]  /*11200*/  ISETP.GE.AND P4, PT, R162.reuse, R73.reuse, PT ;  /* 0x00000049a200720c */ /* 0x0c0fe20003f86270 */
[----:B------:R-:W-:Y:S01]  /*11210*/  VIADD R26, R162, 0x50 ;  /* 0x00000050a21a7836 */ /* 0x000fe20000000000 */
[-C--:B------:R-:W-:Y:S01]  /*11220*/  ISETP.GE.AND P0, PT, R30, R73.reuse, PT ;  /* 0x000000491e00720c */ /* 0x080fe20003f06270 */
[----:B------:R-:W-:Y:S01]  /*11230*/  VIADD R2, R162, 0x90 ;  /* 0x00000090a2027836 */ /* 0x000fe20000000000 */
[----:B------:R-:W-:Y:S01]  /*11240*/  P2R R3, PR, RZ, 0x10 ;  /* 0x00000010ff037803 */ /* 0x000fe20000000000 */
[----:B------:R-:W1:Y:S01]  /*11250*/  LDC.64 R188, c[0x0][0x3c0] ;  /* 0x0000f000ffbc7b82 */ /* 0x000e620000000a00 */
[-C--:B------:R-:W-:Y:S01]  /*11260*/  ISETP.GE.AND P2, PT, R20, R73.reuse, PT ;  /* 0x000000491400720c */ /* 0x080fe20003f46270 */
[----:B------:R-:W2:Y:S01]  /*11270*/  S2R R225, SR_TID.X ;  /* 0x0000000000e17919 */ /* 0x000ea20000002100 */
[----:B------:R-:W-:Y:S01]  /*11280*/  ISETP.GE.AND P3, PT, R4, R73, PT ;  /* 0x000000490400720c */ /* 0x000fe20003f66270 */
[----:B------:R-:W-:Y:S01]  /*11290*/  IMAD.MOV.U32 R57, RZ, RZ, 0x40 ;  /* 0x00000040ff397424 */ /* 0x000fe200078e00ff */
[----:B------:R-:W-:Y:S01]  /*112a0*/  LEA.HI.X R29, R65, R233, R70, 0x1, P1 ;  /* 0x000000e9411d7211 */ /* 0x000fe200008f0c46 */
[----:B------:R-:W3:Y:S01]  /*112b0*/  LDCU UR7, c[0x0][0x508] ;  /* 0x0000a100ff0777ac */ /* 0x000ee20008000800 */
[----:B------:R-:W-:Y:S01]  /*112c0*/  IADD3 R22, PT, PT, R162, 0x60, RZ ;  /* 0x00000060a2167810 */ /* 0x000fe20007ffe0ff */
[----:B------:R-:W-:Y:S01]  /*112d0*/  @!PT LDS RZ, [RZ] ;  /* 0x00000000fffff984 */ /* 0x000fe20000000800 */
[----:B------:R-:W-:Y:S01]  /*112e0*/  @!PT LDS RZ, [RZ] ;  /* 0x00000000fffff984 */ /* 0x000fe20000000800 */
[----:B------:R-:W-:Y:S01]  /*112f0*/  @!PT LDS RZ, [RZ] ;  /* 0x00000000fffff984 */ /* 0x000fe20000000800 */
[----:B------:R-:W-:Y:S01]  /*11300*/  @!P4 LDGSTS.E.BYPASS.LTC128B.128 [R0+0x2000], desc[UR4][R232.64] ;  /* 0x02000000e800cfae */ /* 0x000fe2000b981a04 */
[----:B------:R-:W-:-:S02]  /*11310*/  ISETP.GE.AND P4, PT, R24, R73, PT ;  /* 0x000000491800720c */ /* 0x000fc40003f86270 */
[----:B------:R-:W-:Y:S02]  /*11320*/  LOP3.LUT R16, R162, 0x80, RZ, 0xfc, !PT ;  /* 0x00000080a2107812 */ /* 0x000fe400078efcff */
[-C--:B------:R-:W-:Y:S01]  /*11330*/  ISETP.GE.AND P6, PT, R2, R73.reuse, PT ;  /* 0x000000490200720c */ /* 0x080fe20003fc6270 */
[----:B------:R-:W-:Y:S01]  /*11340*/  @!P2 LDGSTS.E.BYPASS.LTC128B.128 [R0+0x2800], desc[UR4][R28.64] ;  /* 0x028000001c00afae */ /* 0x000fe2000b981a04 */
[----:B-----5:R-:W-:Y:S01]  /*11350*/  IMAD.WIDE.U32 R6, R190, 0x20, RZ ;  /* 0x00000020be067825 */ /* 0x020fe200078e00ff */
[----:B------:R-:W-:Y:S02]  /*11360*/  ISETP.GE.AND P2, PT, R22, R73, PT ;  /* 0x000000491600720c */ /* 0x000fe40003f46270 */
[----:B------:R-:W-:Y:S01]  /*11370*/  IADD3 R14, PT, PT, R162, 0xa0, RZ ;  /* 0x000000a0a20e7810 */ /* 0x000fe20007ffe0ff */
[C---:B------:R-:W-:Y:S01]  /*11380*/  IMAD.SHL.U32 R5, R191.reuse, 0x20, RZ ;  /* 0x00000020bf057824 */ /* 0x040fe200078e00ff */
[----:B------:R-:W-:Y:S01]  /*11390*/  @!P0 IADD3 R10, P1, PT, R28, R6, RZ ;  /* 0x000000061c0a8210 */ /* 0x000fe20007f3e0ff */
[----:B------:R-:W-:Y:S01]  /*113a0*/  @!P3 IMAD.MOV.U32 R6, RZ, RZ, R28 ;  /* 0x000000ffff06b224 */ /* 0x000fe200078e001c */
[C---:B------:R-:W-:Y:S01]  /*113b0*/  @!P4 LEA R8, P5, R190.reuse, R28, 0x6 ;  /* 0x0000001cbe08c211 */ /* 0x040fe200078a30ff */
[----:B------:R-:W-:Y:S01]  /*113c0*/  @!P3 IMAD R12, R191, 0x60, RZ ;  /* 0x00000060bf0cb824 */ /* 0x000fe200078e02ff */
[----:B------:R-:W-:Y:S01]  /*113d0*/  @!P0 IADD3.X R11, PT, PT, R29, R7, R5, P1, !PT ;  /* 0x000000071d0b8210 */ /* 0x000fe20000ffe405 */
[----:B------:R-:W-:Y:S01]  /*113e0*/  @!P3 IMAD.MOV.U32 R7, RZ, RZ, R29 ;  /* 0x000000ffff07b224 */ /* 0x000fe200078e001d */
[----:B------:R-:W-:-:S02]  /*113f0*/  @!P4 LEA.HI.X R9, R190, R29, R191, 0x6, P5 ;  /* 0x0000001dbe09c211 */ /* 0x000fc400028f34bf */
[-C--:B------:R-:W-:Y:S01]  /*11400*/  ISETP.GE.AND P1, PT, R18, R73.reuse, PT ;  /* 0x000000491200720c */ /* 0x080fe20003f26270 */
[----:B------:R4:W-:Y:S01]  /*11410*/  @!P0 LDGSTS.E.BYPASS.LTC128B.128 [R0+0x3000], desc[UR4][R10.64] ;  /* 0x030000000a008fae */ /* 0x0009e2000b981a04 */
[-C--:B------:R-:W-:Y:S01]  /*11420*/  ISETP.GE.AND P0, PT, R16, R73.reuse, PT ;  /* 0x000000491000720c */ /* 0x080fe20003f06270 */
[----:B------:R-:W-:Y:S01]  /*11430*/  @!P3 IMAD.WIDE.U32 R6, R190, 0x60, R6 ;  /* 0x00000060be06b825 */ /* 0x000fe200078e0006 */
        /* <DEDUP_REMOVED lines=13> */
[----:B------:R-:W-:Y:S01]  /*11510*/  SHF.L.U32 R227, R225, 0x5, RZ ;  /* 0x00000005e1e37819 */ /* 0x000fe200000006ff */
[----:B------:R-:W-:Y:S01]  /*11520*/  @!P2 IMAD.IADD R33, R7, 0x1, R33 ;  /* 0x000000010721a824 */ /* 0x000fe200078e0221 */
[CC--:B------:R-:W-:Y:S01]  /*11530*/  @!P4 LEA R34, P3, R190.reuse, R28.reuse, 0x7 ;  /* 0x0000001cbe22c211 */ /* 0x0c0fe200078638ff */
[----:B------:R-:W-:Y:S01]  /*11540*/  @!P0 IMAD R5, R191, 0xe0, RZ ;  /* 0x000000e0bf058824 */ /* 0x000fe200078e02ff */
[----:B------:R-:W-:Y:S01]  /*11550*/  LOP3.LUT R227, R227, 0x7c00, RZ, 0xc0, !PT ;  /* 0x00007c00e3e37812 */ /* 0x000fe200078ec0ff */
[----:B------:R-:W-:Y:S01]  /*11560*/  IMAD.SHL.U32 R192, R225, 0x40, RZ ;  /* 0x00000040e1c07824 */ /* 0x000fe200078e00ff */
[C---:B------:R-:W-:Y:S02]  /*11570*/  @!P4 LEA.HI.X R35, R190.reuse, R29, R191, 0x7, P3 ;  /* 0x0000001dbe23c211 */ /* 0x040fe400018f3cbf */
[----:B------:R-:W-:Y:S01]  /*11580*/  @!P6 LEA R38, P3, R190, R28, 0x8 ;  /* 0x0000001cbe26e211 */ /* 0x000fe200078640ff */
[----:B----4-:R-:W-:-:S02]  /*11590*/  @!P1 IMAD.MOV.U32 R10, RZ, RZ, R28 ;  /* 0x000000ffff0a9224 */ /* 0x010fc400078e001c */
[----:B------:R-:W-:Y:S01]  /*115a0*/  @!P4 LDGSTS.E.BYPASS.LTC128B.128 [R0+0x4800], desc[UR4][R34.64] ;  /* 0x048000002200cfae */ /* 0x000fe2000b981a04 */
[----:B------:R-:W-:Y:S01]  /*115b0*/  @!P1 IMAD.MOV.U32 R11, RZ, RZ, R29 ;  /* 0x000000ffff0b9224 */ /* 0x000fe200078e001d */
[C---:B------:R-:W-:Y:S01]  /*115c0*/  @!P6 LEA.HI.X R39, R190.reuse, R29, R191, 0x8, P3 ;  /* 0x0000001dbe27e211 */ /* 0x040fe200018f44bf */
[----:B-----5:R-:W-:Y:S01]  /*115d0*/  @!P0 IMAD.MOV.U32 R9, RZ, RZ, R29 ;  /* 0x000000ffff098224 */ /* 0x020fe200078e001d */
[----:B------:R-:W-:Y:S01]  /*115e0*/  @!P0 MOV R8, R28 ;  /* 0x0000001c00088202 */ /* 0x000fe20000000f00 */
[----:B------:R-:W-:Y:S01]  /*115f0*/  @!P1 IMAD.WIDE.U32 R10, R190, 0xc0, R10 ;  /* 0x000000c0be0a9825 */ /* 0x000fe200078e000a */
[----:B------:R4:W-:Y:S01]  /*11600*/  @!P2 LDGSTS.E.BYPASS.LTC128B.128 [R0+0x5000], desc[UR4][R32.64] ;  /* 0x050000002000afae */ /* 0x0009e2000b981a04 */
[----:B------:R-:W-:Y:S02]  /*11610*/  LOP3.LUT R58, R192, 0x400, RZ, 0xc0, !PT ;  /* 0x00000400c03a7812 */ /* 0x000fe400078ec0ff */
[----:B------:R-:W-:Y:S01]  /*11620*/  @!P0 IMAD.WIDE.U32 R8, R190, 0xe0, R8 ;  /* 0x000000e0be088825 */ /* 0x000fe200078e0008 */
[----:B------:R-:W-:-:S02]  /*11630*/  LOP3.LUT R56, R192, 0x200, RZ, 0xc0, !PT ;  /* 0x00000200c0387812 */ /* 0x000fc400078ec0ff */
[----:B------:R-:W-:Y:S01]  /*11640*/  MOV R65, 0x20 ;  /* 0x0000002000417802 */ /* 0x000fe20000000f00 */
[----:B------:R-:W-:Y:S01]  /*11650*/  @!P1 IMAD.MOV.U32 R36, RZ, RZ, R10 ;  /* 0x000000ffff249224 */ /* 0x000fe200078e000a */
[----:B------:R-:W-:Y:S01]  /*11660*/  @!P0 IADD3 R41, PT, PT, R5, R9, RZ ;  /* 0x0000000905298210 */ /* 0x000fe20007ffe0ff */
[----:B--2---:R-:W-:Y:S01]  /*11670*/  VIADD R12, R162, 0xb0 ;  /* 0x000000b0a20c7836 */ /* 0x004fe20000000000 */
[----:B------:R-:W-:Y:S01]  /*11680*/  LOP3.LUT R48, R48, 0xfffffffb, RZ, 0xc0, !PT ;  /* 0xfffffffb30307812 */ /* 0x000fe200078ec0ff */
[----:B------:R-:W-:Y:S02]  /*11690*/  VIADD R10, R162, 0xc0 ;  /* 0x000000c0a20a7836 */ /* 0x000fe40000000000 */
[----:B------:R-:W-:Y:S01]  /*116a0*/  @!P1 IMAD.IADD R37, R6, 0x1, R11 ;  /* 0x0000000106259824 */ /* 0x000fe200078e020b */
[-C--:B------:R-:W-:Y:S01]  /*116b0*/  ISETP.GE.AND P4, PT, R12, R73.reuse, PT ;  /* 0x000000490c00720c */ /* 0x080fe20003f86270 */
[----:B------:R-:W-:Y:S01]  /*116c0*/  @!P0 IMAD.MOV.U32 R40, RZ, RZ, R8 ;  /* 0x000000ffff288224 */ /* 0x000fe200078e0008 */
[C---:B------:R-:W-:Y:S01]  /*116d0*/  IADD3 R8, PT, PT, R162.reuse, 0xd0, RZ ;  /* 0x000000d0a2087810 */ /* 0x040fe20007ffe0ff */
[----:B------:R-:W-:Y:S01]  /*116e0*/  VIADD R6, R162, 0xe0 ;  /* 0x000000e0a2067836 */ /* 0x000fe20000000000 */
[-C--:B------:R-:W-:Y:S01]  /*116f0*/  ISETP.GE.AND P3, PT, R10, R73.reuse, PT ;  /* 0x000000490a00720c */ /* 0x080fe20003f66270 */
[----:B------:R2:W-:Y:S01]  /*11700*/  @!P1 LDGSTS.E.BYPASS.LTC128B.128 [R0+0x5800], desc[UR4][R36.64] ;  /* 0x0580000024009fae */ /* 0x0005e2000b981a04 */
[-C--:B------:R-:W-:Y:S01]  /*11710*/  ISETP.GE.AND P2, PT, R8, R73.reuse, PT ;  /* 0x000000490800720c */ /* 0x080fe20003f46270 */
[----:B------:R-:W-:Y:S01]  /*11720*/  VIADD R162, R162, 0xf0 ;  /* 0x000000f0a2a27836 */ /* 0x000fe20000000000 */
[-C--:B------:R-:W-:Y:S01]  /*11730*/  ISETP.GE.AND P1, PT, R6, R73.reuse, PT ;  /* 0x000000490600720c */ /* 0x080fe20003f26270 */
[----:B------:R5:W-:Y:S03]  /*11740*/  @!P0 LDGSTS.E.BYPASS.LTC128B.128 [R0+0x6000], desc[UR4][R40.64] ;  /* 0x0600000028008fae */ /* 0x000be6000b981a04 */
[----:B------:R-:W-:Y:S01]  /*11750*/  ISETP.GE.AND P0, PT, R162, R73, PT ;  /* 0x00000049a200720c */ /* 0x000fe20003f06270 */
[----:B----4-:R-:W-:Y:S01]  /*11760*/  @!P5 IMAD.MOV.U32 R33, RZ, RZ, R29 ;  /* 0x000000ffff21d224 */ /* 0x010fe200078e001d */
[----:B------:R-:W-:Y:S01]  /*11770*/  @!P5 MOV R32, R28 ;  /* 0x0000001c0020d202 */ /* 0x000fe20000000f00 */
[----:B------:R4:W-:Y:S01]  /*11780*/  @!P6 LDGSTS.E.BYPASS.LTC128B.128 [R0+0x6800], desc[UR4][R38.64] ;  /* 0x068000002600efae */ /* 0x0009e2000b981a04 */
[----:B------:R-:W-:Y:S01]  /*11790*/  @!P4 IMAD R11, R191, 0x140, RZ ;  /* 0x00000140bf0bc824 */ /* 0x000fe200078e02ff */
[----:B------:R-:W-:Y:S01]  /*117a0*/  ISETP.NE.AND P6, PT, R3, RZ, PT ;  /* 0x000000ff0300720c */ /* 0x000fe20003fc5270 */
[----:B------:R-:W-:Y:S01]  /*117b0*/  @!P3 IMAD R9, R191, 0x160, RZ ;  /* 0x00000160bf09b824 */ /* 0x000fe200078e02ff */
[----:B------:R-:W-:Y:S01]  /*117c0*/  @!P2 MOV R35, R29 ;  /* 0x0000001d0023a202 */ /* 0x000fe20000000f00 */
[----:B------:R-:W-:-:S04]  /*117d0*/  @!P5 IMAD.WIDE.U32 R32, R190, 0x120, R32 ;  /* 0x00000120be20d825 */ /* 0x000fc800078e0020 */
[----:B------:R-:W-:Y:S02]  /*117e0*/  @!P2 IMAD.MOV.U32 R34, RZ, RZ, R28 ;  /* 0x000000ffff22a224 */ /* 0x000fe400078e001c */
[C---:B------:R-:W-:Y:S02]  /*117f0*/  @!P2 IMAD R7, R191.reuse, 0x180, RZ ;  /* 0x00000180bf07a824 */ /* 0x040fe400078e02ff */
[----:B------:R-:W-:Y:S02]  /*11800*/  @!P1 IMAD R5, R191, 0x1a0, RZ ;  /* 0x000001a0bf059824 */ /* 0x000fe400078e02ff */
[----:B------:R-:W-:Y:S01]  /*11810*/  @!P2 IMAD.WIDE.U32 R34, R190, 0x180, R34 ;  /* 0x00000180be22a825 */ /* 0x000fe200078e0022 */
[----:B--2---:R-:W-:-:S03]  /*11820*/  @!P3 MOV R36, R28 ;  /* 0x0000001c0024b202 */ /* 0x004fc60000000f00 */
[----:B------:R-:W-:Y:S02]  /*11830*/  @!P3 IMAD.MOV.U32 R37, RZ, RZ, R29 ;  /* 0x000000ffff25b224 */ /* 0x000fe400078e001d */
[----:B-----5:R-:W-:Y:S02]  /*11840*/  @!P5 IMAD R40, R191, 0x120, RZ ;  /* 0x00000120bf28d824 */ /* 0x020fe400078e02ff */
[----:B------:R-:W-:-:S04]  /*11850*/  @!P3 IMAD.WIDE.U32 R36, R190, 0x160, R36 ;  /* 0x00000160be24b825 */ /* 0x000fc800078e0024 */
[--C-:B----4-:R-:W-:Y:S02]  /*11860*/  @!P4 IMAD.MOV.U32 R38, RZ, RZ, R28.reuse ;  /* 0x000000ffff26c224 */ /* 0x110fe400078e001c */
[----:B------:R-:W-:Y:S02]  /*11870*/  @!P4 IMAD.MOV.U32 R39, RZ, RZ, R29 ;  /* 0x000000ffff27c224 */ /* 0x000fe400078e001d */
[----:B------:R-:W-:Y:S01]  /*11880*/  @!P5 IMAD.IADD R41, R40, 0x1, R33 ;  /* 0x000000012829d824 */ /* 0x000fe200078e0221 */
[----:B------:R-:W-:Y:S01]  /*11890*/  @!P5 MOV R40, R32 ;  /* 0x000000200028d202 */ /* 0x000fe20000000f00 */
[----:B------:R-:W-:Y:S02]  /*118a0*/  @!P1 IMAD.MOV.U32 R32, RZ, RZ, R28 ;  /* 0x000000ffff209224 */ /* 0x000fe400078e001c */
[----:B------:R-:W-:Y:S02]  /*118b0*/  @!P1 IMAD.MOV.U32 R33, RZ, RZ, R29 ;  /* 0x000000ffff219224 */ /* 0x000fe400078e001d */
[----:B------:R-:W-:Y:S01]  /*118c0*/  @!P4 IMAD.WIDE.U32 R38, R190, 0x140, R38 ;  /* 0x00000140be26c825 */ /* 0x000fe200078e0026 */
[----:B------:R-:W-:Y:S01]  /*118d0*/  @!P5 LDGSTS.E.BYPASS.LTC128B.128 [R0+0x7000], desc[UR4][R40.64] ;  /* 0x070000002800dfae */ /* 0x000fe2000b981a04 */
[----:B------:R-:W-:-:S02]  /*118e0*/  ISETP.GE.AND P5, PT, R14, R73, PT ;  /* 0x000000490e00720c */ /* 0x000fc40003fa6270 */
[----:B------:R-:W-:Y:S01]  /*118f0*/  @!P1 IMAD.WIDE.U32 R32, R190, 0x1a0, R32 ;  /* 0x000001a0be209825 */ /* 0x000fe200078e0020 */
[----:B------:R-:W-:-:S03]  /*11900*/  @!P4 IADD3 R39, PT, PT, R11, R39, RZ ;  /* 0x000000270b27c210 */ /* 0x000fc60007ffe0ff */
[----:B------:R-:W-:Y:S01]  /*11910*/  @!P0 IMAD R3, R191, 0x1c0, RZ ;  /* 0x000001c0bf038824 */ /* 0x000fe200078e02ff */
[----:B------:R-:W-:Y:S01]  /*11920*/  @!P1 IADD3 R33, PT, PT, R5, R33, RZ ;  /* 0x0000002105219210 */ /* 0x000fe20007ffe0ff */
[----:B------:R-:W-:Y:S01]  /*11930*/  @!P0 IMAD.WIDE.U32 R28, R190, 0x1c0, R28 ;  /* 0x000001c0be1c8825 */ /* 0x000fe200078e001c */
[----:B------:R-:W-:Y:S03]  /*11940*/  @!P4 LDGSTS.E.BYPASS.LTC128B.128 [R0+0x7800], desc[UR4][R38.64] ;  /* 0x078000002600cfae */ /* 0x000fe6000b981a04 */
[----:B------:R-:W-:Y:S02]  /*11950*/  @!P3 IMAD.IADD R37, R9, 0x1, R37 ;  /* 0x000000010925b824 */ /* 0x000fe400078e0225 */
[----:B------:R-:W-:Y:S02]  /*11960*/  @!P2 IMAD.IADD R35, R7, 0x1, R35 ;  /* 0x000000010723a824 */ /* 0x000fe400078e0223 */
[----:B------:R-:W-:Y:S01]  /*11970*/  @!P0 IMAD.IADD R29, R3, 0x1, R29 ;  /* 0x00000001031d8824 */ /* 0x000fe200078e021d */
[----:B------:R-:W-:Y:S01]  /*11980*/  @!P3 LDGSTS.E.BYPASS.LTC128B.128 [R0+0x8000], desc[UR4][R36.64] ;  /* 0x080000002400bfae */ /* 0x000fe2000b981a04 */
[----:B------:R-:W-:Y:S01]  /*11990*/  ISETP.GE.AND P3, PT, R20, R73, PT ;  /* 0x000000491400720c */ /* 0x000fe20003f66270 */
[----:B-1----:R-:W-:-:S02]  /*119a0*/  IMAD.SHL.U32 R3, R189, 0x20, RZ ;  /* 0x00000020bd037824 */ /* 0x002fc400078e00ff */
        /* <DEDUP_REMOVED lines=9> */
[----:B------:R-:W-:-:S04]  /*11a40*/  IMAD.WIDE.U32 R4, R188, 0x20, RZ ;  /* 0x00000020bc047825 */ /* 0x000fc800078e00ff */
[----:B------:R-:W-:Y:S01]  /*11a50*/  @!P5 IMAD.MOV.U32 R9, RZ, RZ, R43 ;  /* 0x000000ffff09d224 */ /* 0x000fe200078e002b */
[----:B------:R-:W-:-:S04]  /*11a60*/  @!P2 IADD3 R4, P4, PT, R42, R4, RZ ;  /* 0x000000042a04a210 */ /* 0x000fc80007f9e0ff */
[----:B------:R-:W-:Y:S02]  /*11a70*/  @!P2 IADD3.X R5, PT, PT, R43, R5, R3, P4, !PT ;  /* 0x000000052b05a210 */ /* 0x000fe400027fe403 */
[----:B------:R-:W-:Y:S01]  /*11a80*/  ISETP.GE.AND P4, PT, R12, R73, PT ;  /* 0x000000490c00720c */ /* 0x000fe20003f86270 */
[----:B------:R-:W-:Y:S01]  /*11a90*/  @!P0 IMAD.MOV.U32 R21, RZ, RZ, R43 ;  /* 0x000000ffff158224 */ /* 0x000fe200078e002b */
[----:B------:R-:W-:Y:S01]  /*11aa0*/  @!P0 MOV R20, R42 ;  /* 0x0000002a00148202 */ /* 0x000fe20000000f00 */
[----:B------:R-:W-:-:S04]  /*11ab0*/  @!P0 IMAD R3, R189, 0x60, RZ ;  /* 0x00000060bd038824 */ /* 0x000fc800078e02ff */
        /* <DEDUP_REMOVED lines=24> */
[----:B------:R-:W-:Y:S01]  /*11c40*/  ISETP.GE.AND P2, PT, R8, R73, PT ;  /* 0x000000490800720c */ /* 0x000fe20003f46270 */
[----:B------:R-:W-:Y:S02]  /*11c50*/  @!P5 IMAD.MOV.U32 R8, RZ, RZ, R42 ;  /* 0x000000ffff08d224 */ /* 0x000fe400078e002a */
[----:B------:R-:W-:Y:S02]  /*11c60*/  @P1 STS.128 [R0+0xb800], RZ ;  /* 0x00b800ff00001388 */ /* 0x000fe40000000c00 */
[----:B------:R-:W-:-:S02]  /*11c70*/  @!P5 IMAD.WIDE.U32 R8, R188, 0x120, R8 ;  /* 0x00000120bc08d825 */ /* 0x000fc400078e0008 */
[----:B------:R-:W-:Y:S01]  /*11c80*/  @!PT LDS RZ, [RZ] ;  /* 0x00000000fffff984 */ /* 0x000fe20000000800 */
[----:B------:R-:W-:Y:S01]  /*11c90*/  @!PT LDS RZ, [RZ] ;  /* 0x00000000fffff984 */ /* 0x000fe20000000800 */
[----:B------:R-:W-:Y:S01]  /*11ca0*/  @!PT LDS RZ, [RZ] ;  /* 0x00000000fffff984 */ /* 0x000fe20000000800 */
[----:B------:R-:W-:Y:S04]  /*11cb0*/  @!P1 LDGSTS.E.BYPASS.LTC128B.128 [R0+0xb800], desc[UR4][R24.64] ;  /* 0x0b80000018009fae */ /* 0x000fe8000b981a04 */
[C---:B------:R-:W-:Y:S01]  /*11cc0*/  @!P3 LEA R22, P1, R188.reuse, R42, 0x7 ;  /* 0x0000002abc16b211 */ /* 0x040fe200078238ff */
[----:B------:R-:W-:Y:S03]  /*11cd0*/  @P0 STS.128 [R0+0xc000], RZ ;  /* 0x00c000ff00000388 */ /* 0x000fe60000000c00 */
[----:B------:R-:W-:Y:S01]  /*11ce0*/  @!P3 LEA.HI.X R23, R188, R43, R189, 0x7, P1 ;  /* 0x0000002bbc17b211 */ /* 0x000fe200008f3cbd */
[----:B------:R-:W-:Y:S01]  /*11cf0*/  @!PT LDS RZ, [RZ] ;  /* 0x00000000fffff984 */ /* 0x000fe20000000800 */
[----:B------:R-:W-:Y:S01]  /*11d00*/  @!PT LDS RZ, [RZ] ;  /* 0x00000000fffff984 */ /* 0x000fe20000000800 */
[----:B------:R-:W-:Y:S01]  /*11d10*/  @!PT LDS RZ, [RZ] ;  /* 0x00000000fffff984 */ /* 0x000fe20000000800 */
[----:B------:R2:W-:Y:S01]  /*11d20*/  @!P0 LDGSTS.E.BYPASS.LTC128B.128 [R0+0xc000], desc[UR4][R20.64] ;  /* 0x0c00000014008fae */ /* 0x0005e2000b981a04 */
[----:B------:R-:W-:-:S02]  /*11d30*/  ISETP.GE.AND P1, PT, R18, R73, PT ;  /* 0x000000491200720c */ /* 0x000fc40003f26270 */
[-C--:B------:R-:W-:Y:S01]  /*11d40*/  ISETP.GE.AND P0, PT, R16, R73.reuse, PT ;  /* 0x000000491000720c */ /* 0x080fe20003f06270 */
[----:B------:R-:W-:Y:S04]  /*11d50*/  @P3 STS.128 [R0+0xc800], RZ ;  /* 0x00c800ff00003388 */ /* 0x000fe80000000c00 */
[----:B------:R-:W-:Y:S01]  /*11d60*/  @!PT LDS RZ, [RZ] ;  /* 0x00000000fffff984 */ /* 0x000fe20000000800 */
[----:B------:R-:W-:Y:S01]  /*11d70*/  @!PT LDS RZ, [RZ] ;  /* 0x00000000fffff984 */ /* 0x000fe20000000800 */
[----:B------:R-:W-:Y:S01]  /*11d80*/  @!PT LDS RZ, [RZ] ;  /* 0x00000000fffff984 */ /* 0x000fe20000000800 */
[----:B------:R4:W-:Y:S01]  /*11d90*/  @!P3 LDGSTS.E.BYPASS.LTC128B.128 [R0+0xc800], desc[UR4][R22.64] ;  /* 0x0c8000001600bfae */ /* 0x0009e2000b981a04 */
[----:B------:R-:W-:Y:S01]  /*11da0*/  ISETP.GE.AND P3, PT, R10, R73, PT ;  /* 0x000000490a00720c */ /* 0x000fe20003f66270 */
[--C-:B-1----:R-:W-:Y:S01]  /*11db0*/  @!P6 IMAD.MOV.U32 R5, RZ, RZ, R43.reuse ;  /* 0x000000ffff05e224 */ /* 0x102fe200078e002b */
[-C--:B------:R-:W-:Y:S01]  /*11dc0*/  @!P6 MOV R4, R42.reuse ;  /* 0x0000002a0004e202 */ /* 0x080fe20000000f00 */
[----:B------:R-:W-:Y:S02]  /*11dd0*/  @P6 STS.128 [R0+0xd000], RZ ;  /* 0x00d000ff00006388 */ /* 0x000fe40000000c00 */
[-C--:B------:R-:W-:Y:S01]  /*11de0*/  @!P1 MOV R12, R42.reuse ;  /* 0x0000002a000c9202 */ /* 0x080fe20000000f00 */
[----:B------:R-:W-:Y:S01]  /*11df0*/  @!P1 IMAD.MOV.U32 R13, RZ, RZ, R43 ;  /* 0x000000ffff0d9224 */ /* 0x000fe200078e002b */
[----:B------:R-:W-:Y:S01]  /*11e00*/  @!P0 MOV R14, R42 ;  /* 0x0000002a000e8202 */ /* 0x000fe20000000f00 */
[----:B------:R-:W-:-:S04]  /*11e10*/  @!P6 IMAD.WIDE.U32 R4, R188, 0xa0, R4 ;  /* 0x000000a0bc04e825 */ /* 0x000fc800078e0004 */
[----:B------:R-:W-:Y:S02]  /*11e20*/  @!P6 IMAD.IADD R11, R3, 0x1, R5 ;  /* 0x00000001030be824 */ /* 0x000fe400078e0205 */
[----:B------:R-:W-:Y:S02]  /*11e30*/  @!P6 IMAD.MOV.U32 R10, RZ, RZ, R4 ;  /* 0x000000ffff0ae224 */ /* 0x000fe400078e0004 */
[----:B------:R-:W-:Y:S02]  /*11e40*/  @!P0 IMAD.MOV.U32 R15, RZ, RZ, R43 ;  /* 0x000000ffff0f8224 */ /* 0x000fe400078e002b */
[C---:B------:R-:W-:Y:S01]  /*11e50*/  @!P1 IMAD R3, R189.reuse, 0xc0, RZ ;  /* 0x000000c0bd039824 */ /* 0x040fe200078e02ff */
[----:B------:R-:W-:Y:S01]  /*11e60*/  @!PT LDS RZ, [RZ] ;  /* 0x00000000fffff984 */ /* 0x000fe20000000800 */
[----:B------:R-:W-:Y:S01]  /*11e70*/  @!PT LDS RZ, [RZ] ;  /* 0x00000000fffff984 */ /* 0x000fe20000000800 */
[----:B------:R-:W-:Y:S01]  /*11e80*/  @!PT LDS RZ, [RZ] ;  /* 0x00000000fffff984 */ /* 0x000fe20000000800 */
[----:B------:R1:W-:Y:S01]  /*11e90*/  @!P6 LDGSTS.E.BYPASS.LTC128B.128 [R0+0xd000], desc[UR4][R10.64] ;  /* 0x0d0000000a00efae */ /* 0x0003e2000b981a04 */
[----:B------:R-:W-:Y:S01]  /*11ea0*/  ISETP.GE.AND P6, PT, R2, R73, PT ;  /* 0x000000490200720c */ /* 0x000fe20003fc6270 */
[----:B------:R-:W-:Y:S01]  /*11eb0*/  @!P1 IMAD.WIDE.U32 R12, R188, 0xc0, R12 ;  /* 0x000000c0bc0c9825 */ /* 0x000fe200078e000c */
[----:B--2---:R-:W-:Y:S01]  /*11ec0*/  @!P2 MOV R20, R42 ;  /* 0x0000002a0014a202 */ /* 0x004fe20000000f00 */
[----:B------:R-:W-:Y:S02]  /*11ed0*/  @P1 STS.128 [R0+0xd800], RZ ;  /* 0x00d800ff00001388 */ /* 0x000fe40000000c00 */
[----:B------:R-:W-:-:S02]  /*11ee0*/  @!P0 IMAD R4, R189, 0xe0, RZ ;  /* 0x000000e0bd048824 */ /* 0x000fc400078e02ff */
[----:B------:R-:W-:-:S04]  /*11ef0*/  @!P0 IMAD.WIDE.U32 R14, R188, 0xe0, R14 ;  /* 0x000000e0bc0e8825 */ /* 0x000fc800078e000e */
[----:B------:R-:W-:Y:S01]  /*11f00*/  @!P1 IMAD.IADD R13, R3, 0x1, R13 ;  /* 0x00000001030d9824 */ /* 0x000fe200078e020d */
[----:B------:R-:W-:Y:S01]  /*11f10*/  @!P0 IADD3 R17, PT, PT, R4, R15, RZ ;  /* 0x0000000f04118210 */ /* 0x000fe20007ffe0ff */
[----:B------:R-:W-:Y:S01]  /*11f20*/  @!P0 IMAD.MOV.U32 R16, RZ, RZ, R14 ;  /* 0x000000ffff108224 */ /* 0x000fe200078e000e */
[----:B------:R-:W-:Y:S01]  /*11f30*/  LOP3.LUT R3, R225, 0x8, RZ, 0xc0, !PT ;  /* 0x00000008e1037812 */ /* 0x000fe200078ec0ff */
[----:B------:R-:W-:Y:S01]  /*11f40*/  @!P4 IMAD.MOV.U32 R5, RZ, RZ, R43 ;  /* 0x000000ffff05c224 */ /* 0x000fe200078e002b */
[----:B------:R-:W-:Y:S01]  /*11f50*/  @!PT LDS RZ, [RZ] ;  /* 0x00000000fffff984 */ /* 0x000fe20000000800 */
[----:B------:R-:W-:Y:S01]  /*11f60*/  @!PT LDS RZ, [RZ] ;  /* 0x00000000fffff984 */ /* 0x000fe20000000800 */
[----:B------:R-:W-:Y:S01]  /*11f70*/  @!PT LDS RZ, [RZ] ;  /* 0x00000000fffff984 */ /* 0x000fe20000000800 */
[----:B------:R2:W-:Y:S01]  /*11f80*/  @!P1 LDGSTS.E.BYPASS.LTC128B.128 [R0+0xd800], desc[UR4][R12.64] ;  /* 0x0d8000000c009fae */ /* 0x0005e2000b981a04 */
[----:B------:R-:W-:Y:S01]  /*11f90*/  ISETP.GE.AND P1, PT, R6, R73, PT ;  /* 0x000000490600720c */ /* 0x000fe20003f26270 */
[----:B------:R-:W-:Y:S01]  /*11fa0*/  @!P4 IMAD R6, R189, 0x140, RZ ;  /* 0x00000140bd06c824 */ /* 0x000fe200078e02ff */
[----:B------:R-:W-:Y:S01]  /*11fb0*/  LOP3.LUT R2, R3, 0x1c0, R192, 0xf8, !PT ;  /* 0x000001c003027812 */ /* 0x000fe200078ef8c0 */
[----:B------:R-:W-:Y:S01]  /*11fc0*/  @P0 STS.128 [R0+0xe000], RZ ;  /* 0x00e000ff00000388 */ /* 0x000fe20000000c00 */
[-C--:B------:R-:W-:Y:S01]  /*11fd0*/  @!P4 MOV R4, R42.reuse ;  /* 0x0000002a0004c202 */ /* 0x080fe20000000f00 */
[----:B----4-:R-:W-:Y:S01]  /*11fe0*/  @!P3 IMAD.MOV.U32 R22, RZ, RZ, R42 ;  /* 0x000000ffff16b224 */ /* 0x010fe200078e002a */
[----:B------:R-:W-:Y:S01]  /*11ff0*/  LOP3.LUT R3, R2, 0x38, R67, 0x78, !PT ;  /* 0x0000003802037812 */ /* 0x000fe200078e7843 */
[----:B------:R-:W-:Y:S01]  /*12000*/  @!PT LDS RZ, [RZ] ;  /* 0x00000000fffff984 */ /* 0x000fe20000000800 */
[----:B------:R-:W-:Y:S01]  /*12010*/  @!PT LDS RZ, [RZ] ;  /* 0x00000000fffff984 */ /* 0x000fe20000000800 */
[----:B------:R-:W-:Y:S01]  /*12020*/  @!PT LDS RZ, [RZ] ;  /* 0x00000000fffff984 */ /* 0x000fe20000000800 */
[----:B------:R4:W-:Y:S01]  /*12030*/  @!P0 LDGSTS.E.BYPASS.LTC128B.128 [R0+0xe000], desc[UR4][R16.64] ;  /* 0x0e00000010008fae */ /* 0x0009e2000b981a04 */
[C---:B------:R-:W-:Y:S01]  /*12040*/  @!P6 LEA R14, P0, R188.reuse, R42, 0x8 ;  /* 0x0000002abc0ee211 */ /* 0x040fe200078040ff */
[----:B------:R-:W-:-:S02]  /*12050*/  @!P4 IMAD.WIDE.U32 R4, R188, 0x140, R4 ;  /* 0x00000140bc04c825 */ /* 0x000fc400078e0004 */
[----:B------:R-:W-:Y:S01]  /*12060*/  @P6 STS.128 [R0+0xe800], RZ ;  /* 0x00e800ff00006388 */ /* 0x000fe20000000c00 */
[----:B------:R-:W-:Y:S01]  /*12070*/  @!P6 LEA.HI.X R15, R188, R43, R189, 0x8, P0 ;  /* 0x0000002bbc0fe211 */ /* 0x000fe200000f44bd */
[----:B------:R-:W-:Y:S01]  /*12080*/  IMAD R58, R3, 0x2, R58 ;  /* 0x00000002033a7824 */ /* 0x000fe200078e023a */
[----:B------:R-:W-:Y:S01]  /*12090*/  ISETP.GE.AND P0, PT, R162, R73, PT ;  /* 0x00000049a200720c */ /* 0x000fe20003f06270 */
[C---:B-1----:R-:W-:Y:S01]  /*120a0*/  @!P1 IMAD R10, R189.reuse, 0x1a0, RZ ;  /* 0x000001a0bd0a9824 */ /* 0x042fe200078e02ff */
[----:B------:R-:W-:Y:S01]  /*120b0*/  @!P4 IADD3 R7, PT, PT, R6, R5, RZ ;  /* 0x000000050607c210 */ /* 0x000fe20007ffe0ff */
[--C-:B------:R-:W-:Y:S01]  /*120c0*/  @!P3 IMAD.MOV.U32 R23, RZ, RZ, R43.reuse ;  /* 0x000000ffff17b224 */ /* 0x100fe200078e002b */
[----:B------:R-:W-:Y:S01]  /*120d0*/  @!P4 MOV R6, R4 ;  /* 0x000000040006c202 */ /* 0x000fe20000000f00 */
[----:B------:R-:W-:Y:S01]  /*120e0*/  @!P1 IMAD.MOV.U32 R4, RZ, RZ, R42 ;  /* 0x000000ffff049224 */ /* 0x000fe200078e002a */
[----:B------:R-:W-:Y:S01]  /*120f0*/  @!P1 MOV R5, R43 ;  /* 0x0000002b00059202 */ /* 0x000fe20000000f00 */
[----:B------:R-:W-:Y:S01]  /*12100*/  @!P2 IMAD.MOV.U32 R21, RZ, RZ, R43 ;  /* 0x000000ffff15a224 */ /* 0x000fe200078e002b */
[----:B------:R-:W-:Y:S01]  /*12110*/  @!PT LDS RZ, [RZ] ;  /* 0x00000000fffff984 */ /* 0x000fe20000000800 */
[----:B------:R-:W-:Y:S01]  /*12120*/  @!PT LDS RZ, [RZ] ;  /* 0x00000000fffff984 */ /* 0x000fe20000000800 */
[----:B------:R-:W-:Y:S01]  /*12130*/  @!PT LDS RZ, [RZ] ;  /* 0x00000000fffff984 */ /* 0x000fe20000000800 */
[----:B------:R-:W-:Y:S01]  /*12140*/  @!P6 LDGSTS.E.BYPASS.LTC128B.128 [R0+0xe800], desc[UR4][R14.64] ;  /* 0x0e8000000e00efae */ /* 0x000fe2000b981a04 */
[----:B------:R-:W-:Y:S01]  /*12150*/  @!P3 IMAD R18, R189, 0x160, RZ ;  /* 0x00000160bd12b824 */ /* 0x000fe200078e02ff */
[----:B------:R-:W-:Y:S01]  /*12160*/  LOP3.LUT P6, RZ, R225, 0x2, RZ, 0xc0, !PT ;  /* 0x00000002e1ff7812 */ /* 0x000fe200078cc0ff */
[----:B------:R-:W-:Y:S01]  /*12170*/  @!P1 IMAD.WIDE.U32 R4, R188, 0x1a0, R4 ;  /* 0x000001a0bc049825 */ /* 0x000fe200078e0004 */
[----:B------:R-:W-:Y:S02]  /*12180*/  @P5 STS.128 [R0+0xf000], RZ ;  /* 0x00f000ff00005388 */ /* 0x000fe40000000c00 */
[----:B------:R-:W-:Y:S01]  /*12190*/  SEL R193, R65, 0xffffffe0, !P6 ;  /* 0xffffffe041c17807 */ /* 0x000fe20007000000 */
[----:B--2---:R-:W-:Y:S01]  /*121a0*/  @!P5 IMAD R12, R189, 0x120, RZ ;  /* 0x00000120bd0cd824 */ /* 0x004fe200078e02ff */
[----:B------:R-:W-:Y:S01]  /*121b0*/  @!P1 IADD3 R11, PT, PT, R10, R5, RZ ;  /* 0x000000050a0b9210 */ /* 0x000fe20007ffe0ff */
[----:B------:R-:W-:-:S02]  /*121c0*/  @!P0 IMAD.MOV.U32 R2, RZ, RZ, R42 ;  /* 0x000000ffff028224 */ /* 0x000fc400078e002a */
[----:B------:R-:W-:Y:S02]  /*121d0*/  @!P0 IMAD.MOV.U32 R3, RZ, RZ, R43 ;  /* 0x000000ffff038224 */ /* 0x000fe400078e002b */
[----:B------:R-:W-:Y:S02]  /*121e0*/  @!P5 IMAD.IADD R13, R12, 0x1, R9 ;  /* 0x000000010c0dd824 */ /* 0x000fe400078e0209 */
[----:B------:R-:W-:Y:S01]  /*121f0*/  @!P5 IMAD.MOV.U32 R12, RZ, RZ, R8 ;  /* 0x000000ffff0cd224 */ /* 0x000fe200078e0008 */
[----:B------:R-:W-:Y:S01]  /*12200*/  @P6 LOP3.LUT R48, R48, 0x4, RZ, 0xfc, !PT ;  /* 0x0000000430306812 */ /* 0x000fe200078efcff */
[----:B------:R-:W-:Y:S02]  /*12210*/  @!P0 IMAD R8, R189, 0x1c0, RZ ;  /* 0x000001c0bd088824 */ /* 0x000fe400078e02ff */
[----:B------:R-:W-:Y:S01]  /*12220*/  @!P0 IMAD.WIDE.U32 R2, R188, 0x1c0, R2 ;  /* 0x000001c0bc028825 */ /* 0x000fe200078e0002 */
[----:B------:R-:W-:Y:S01]  /*12230*/  @!PT LDS RZ, [RZ] ;  /* 0x00000000fffff984 */ /* 0x000fe20000000800 */
[----:B------:R-:W-:Y:S01]  /*12240*/  @!PT LDS RZ, [RZ] ;  /* 0x00000000fffff984 */ /* 0x000fe20000000800 */
[----:B------:R-:W-:Y:S01]  /*12250*/  @!PT LDS RZ, [RZ] ;  /* 0x00000000fffff984 */ /* 0x000fe20000000800 */
[----:B------:R1:W-:Y:S03]  /*12260*/  @!P5 LDGSTS.E.BYPASS.LTC128B.128 [R0+0xf000], desc[UR4][R12.64] ;  /* 0x0f0000000c00dfae */ /* 0x0003e6000b981a04 */
[----:B------:R-:W-:Y:S01]  /*12270*/  @!P0 IMAD.IADD R9, R8, 0x1, R3 ;  /* 0x0000000108098824 */ /* 0x000fe200078e0203 */
[----:B------:R-:W-:Y:S01]  /*12280*/  LOP3.LUT R3, R226, 0x8, RZ, 0xc0, !PT ;  /* 0x00000008e2037812 */ /* 0x000fe200078ec0ff */
[----:B------:R-:W-:Y:S01]  /*12290*/  @!P3 IMAD.WIDE.U32 R22, R188, 0x160, R22 ;  /* 0x00000160bc16b825 */ /* 0x000fe200078e0016 */
[----:B------:R-:W-:Y:S03]  /*122a0*/  @P4 STS.128 [R0+0xf800], RZ ;  /* 0x00f800ff00004388 */ /* 0x000fe60000000c00 */
[----:B------:R-:W-:Y:S01]  /*122b0*/  @!P1 IMAD.MOV.U32 R10, RZ, RZ, R4 ;  /* 0x000000ffff0a9224 */ /* 0x000fe200078e0004 */
[----:B------:R-:W-:Y:S01]  /*122c0*/  LOP3.LUT R4, R3, 0x1c0, R192, 0xf8, !PT ;  /* 0x000001c003047812 */ /* 0x000fe200078ef8c0 */
[----:B----4-:R-:W-:Y:S01]  /*122d0*/  @!P2 IMAD R16, R189, 0x180, RZ ;  /* 0x00000180bd10a824 */ /* 0x010fe200078e02ff */
[----:B------:R-:W-:Y:S01]  /*122e0*/  @!P3 IADD3 R19, PT, PT, R18, R23, RZ ;  /* 0x000000171213b210 */ /* 0x000fe20007ffe0ff */
[----:B------:R-:W-:Y:S01]  /*122f0*/  @!P2 IMAD.WIDE.U32 R20, R188, 0x180, R20 ;  /* 0x00000180bc14a825 */ /* 0x000fe200078e0014 */
[----:B------:R-:W-:Y:S01]  /*12300*/  LOP3.LUT R3, R4, 0x38, R67, 0x78, !PT ;  /* 0x0000003804037812 */ /* 0x000fe200078e7843 */
[----:B------:R-:W-:Y:S01]  /*12310*/  @!PT LDS RZ, [RZ] ;  /* 0x00000000fffff984 */ /* 0x000fe20000000800 */
[----:B------:R-:W-:Y:S01]  /*12320*/  @!PT LDS RZ, [RZ] ;  /* 0x00000000fffff984 */ /* 0x000fe20000000800 */
[----:B------:R-:W-:Y:S01]  /*12330*/  @!PT LDS RZ, [RZ] ;  /* 0x00000000fffff984 */ /* 0x000fe20000000800 */
[----:B------:R-:W-:Y:S02]  /*12340*/  @!P4 LDGSTS.E.BYPASS.LTC128B.128 [R0+0xf800], desc[UR4][R6.64] ;  /* 0x0f8000000600cfae */ /* 0x000fe4000b981a04 */
[----:B------:R-:W-:Y:S01]  /*12350*/  @!P0 IMAD.MOV.U32 R8, RZ, RZ, R2 ;  /* 0x000000ffff088224 */ /* 0x000fe200078e0002 */
[----:B------:R-:W-:Y:S01]  /*12360*/  LOP3.LUT R2, R56, R227, RZ, 0xfc, !PT ;  /* 0x000000e338027212 */ /* 0x000fe200078efcff */
[----:B------:R-:W-:Y:S01]  /*12370*/  @!P3 IMAD.MOV.U32 R18, RZ, RZ, R22 ;  /* 0x000000ffff12b224 */ /* 0x000fe200078e0016 */
[----:B------:R-:W-:Y:S01]  /*12380*/  @P3 STS.128 [R0+0x10000], RZ ;  /* 0x010000ff00003388 */ /* 0x000fe20000000c00 */
[----:B------:R-:W-:Y:S01]  /*12390*/  @!P2 IMAD.IADD R17, R16, 0x1, R21 ;  /* 0x000000011011a824 */ /* 0x000fe200078e0215 */
[----:B------:R-:W-:Y:S01]  /*123a0*/  LOP3.LUT R2, R2, R3, RZ, 0xfc, !PT ;  /* 0x0000000302027212 */ /* 0x000fe200078efcff */
[----:B------:R-:W-:Y:S01]  /*123b0*/  @!P2 IMAD.MOV.U32 R16, RZ, RZ, R20 ;  /* 0x000000ffff10a224 */ /* 0x000fe200078e0014 */
[----:B------:R-:W-:Y:S01]  /*123c0*/  @!PT LDS RZ, [RZ] ;  /* 0x00000000fffff984 */ /* 0x000fe20000000800 */
[----:B------:R-:W-:Y:S01]  /*123d0*/  @!PT LDS RZ, [RZ] ;  /* 0x00000000fffff984 */ /* 0x000fe20000000800 */
[----:B------:R-:W-:Y:S01]  /*123e0*/  @!PT LDS RZ, [RZ] ;  /* 0x00000000fffff984 */ /* 0x000fe20000000800 */
[----:B------:R-:W-:Y:S01]  /*123f0*/  @!P3 LDGSTS.E.BYPASS.LTC128B.128 [R0+0x10000], desc[UR4][R18.64] ;  /* 0x100000001200bfae */ /* 0x000fe2000b981a04 */
[----:B------:R-:W-:Y:S01]  /*12400*/  VIADD R180, R58, UR6 ;  /* 0x000000063ab47c36 */ /* 0x000fe20008000000 */
[----:B------:R-:W-:-:S02]  /*12410*/  LEA R2, R2, UR6, 0x1 ;  /* 0x0000000602027c11 */ /* 0x000fc4000f8e08ff */
[----:B------:R-:W-:Y:S01]  /*12420*/  @P2 STS.128 [R0+0x10800], RZ ;  /* 0x010800ff00002388 */ /* 0x000fe20000000c00 */
[----:B------:R-:W-:Y:S01]  /*12430*/  IMAD.IADD R185, R180, 0x1, R193 ;  /* 0x00000001b4b97824 */ /* 0x000fe200078e02c1 */
[----:B------:R-:W-:Y:S02]  /*12440*/  IADD3 R176, PT, PT, R2, R193, RZ ;  /* 0x000000c102b07210 */ /* 0x000fe40007ffe0ff */
        /* <DEDUP_REMOVED lines=15> */
[----:B------:R5:W-:Y:S01]  /*12540*/  LDSM.16.M88.4 R44, [R2] ;  /* 0x00000000022c783b */ /* 0x000be20000000200 */
[----:B------:R-:W-:-:S03]  /*12550*/  SEL R57, R57, 0xffffffc0, !P0 ;  /* 0xffffffc039397807 */ /* 0x000fc60004000000 */
[----:B-1----:R-:W2:Y:S02]  /*12560*/  LDSM.16.M88.4 R12, [R58+UR6+0x3800] ;  /* 0x003800063a0c783b */ /* 0x002ea40008000200 */
[----:B------:R-:W-:Y:S02]  /*12570*/  IMAD.IADD R184, R2, 0x1, R57 ;  /* 0x0000000102b87824 */ /* 0x000fe400078e0239 */
[----:B------:R-:W1:Y:S04]  /*12580*/  LDSM.16.M88.4 R116, [R58+UR6+0x5800] ;  /* 0x005800063a74783b */ /* 0x000e680008000200 */
[----:B------:R-:W3:Y:S04]  /*12590*/  LDSM.16.M88.4 R28, [R58+UR6+0x2800] ;  /* 0x002800063a1c783b */ /* 0x000ee80008000200 */
[----:B------:R-:W4:Y:S04]  /*125a0*/  LDSM.16.M88.4 R124, [R58+UR6+0x5000] ;  /* 0x005000063a7c783b */ /* 0x000f280008000200 */
[----:B------:R-:W4:Y:S01]  /*125b0*/  LDSM.16.M88.4 R36, [R58+UR6+0x2000] ;  /* 0x002000063a24783b */ /* 0x000f220008000200 */
[----:B-----5:R-:W-:-:S03]  /*125c0*/  IADD3 R2, PT, PT, R180, R57, RZ ;  /* 0x00000039b4027210 */ /* 0x020fc60007ffe0ff */
[----:B------:R-:W-:Y:S04]  /*125d0*/  LDSM.16.M88.4 R176, [R176] ;  /* 0x00000000b0b0783b */ /* 0x000fe80000000200 */
[----:B------:R-:W5:Y:S01]  /*125e0*/  LDSM.16.M88.4 R160, [R185+0x3800] ;  /* 0x00380000b9a0783b */ /* 0x000f620000000200 */
[----:B------:R-:W-:-:S03]  /*125f0*/  IMAD.IADD R194, R193, 0x1, R2 ;  /* 0x00000001c1c27824 */ /* 0x000fc600078e0202 */
[----:B------:R-:W5:Y:S04]  /*12600*/  LDSM.16.M88.4 R140, [R185+0x5800] ;  /* 0x00580000b98c783b */ /* 0x000f680000000200 */
[----:B------:R-:W5:Y:S04]  /*12610*/  LDSM.16.M88.4 R148, [R185+0x2800] ;  /* 0x00280000b994783b */ /* 0x000f680000000200 */
[----:B------:R-:W5:Y:S01]  /*12620*/  LDSM.16.M88.4 R144, [R185+0x5000] ;  /* 0x00500000b990783b */ /* 0x000f620000000200 */
[C---:B--2---:R-:W-:Y:S03]  /*12630*/  HMMA.16816.F32 R16, R44.reuse, R12, RZ ;  /* 0x0000000c2c10723c */ /* 0x044fe600000018ff */
[----:B------:R-:W2:Y:S04]  /*12640*/  LDSM.16.M88.4 R168, [R185+0x2000] ;  /* 0x00200000b9a8783b */ /* 0x000ea80000000200 */
[----:B------:R-:W2:Y:S01]  /*12650*/  LDSM.16.M88.4 R20, [R58+UR6+0x3000] ;  /* 0x003000063a14783b */ /* 0x000ea20008000200 */
[C---:B-1----:R-:W-:Y:S03]  /*12660*/  HMMA.16816.F32 R120, R44.reuse, R116, RZ ;  /* 0x000000742c78723c */ /* 0x042fe600000018ff */
[----:B------:R-:W1:Y:S04]  /*12670*/  LDSM.16.M88.4 R4, [R58+UR6+0x4000] ;  /* 0x004000063a04783b */ /* 0x000e680008000200 */
[----:B------:R-:W1:Y:S01]  /*12680*/  LDSM.16.M88.4 R132, [R58+UR6+0x4800] ;  /* 0x004800063a84783b */ /* 0x000e620008000200 */
[C---:B------:R-:W-:Y:S03]  /*12690*/  HMMA.16816.F32 R12, R44.reuse, R14, RZ ;  /* 0x0000000e2c0c723c */ /* 0x040fe600000018ff */
[----:B------:R-:W1:Y:S04]  /*126a0*/  LDSM.16.M88.4 R108, [R58+UR6+0x6000] ;  /* 0x006000063a6c783b */ /* 0x000e680008000200 */
[----:B------:R-:W1:Y:S01]  /*126b0*/  LDSM.16.M88.4 R52, [R58+UR6+0x9000] ;  /* 0x009000063a34783b */ /* 0x000e620008000200 */
[C---:B------:R-:W-:Y:S03]  /*126c0*/  HMMA.16816.F32 R116, R44.reuse, R118, RZ ;  /* 0x000000762c74723c */ /* 0x040fe600000018ff */
[----:B------:R-:W-:Y:S04]  /*126d0*/  LDSM.16.M88.4 R100, [R58+UR6+0x6800] ;  /* 0x006800063a64783b */ /* 0x000fe80008000200 */
[----:B------:R-:W-:Y:S01]  /*126e0*/  LDSM.16.M88.4 R92, [R58+UR6+0x7000] ;  /* 0x007000063a5c783b */ /* 0x000fe20008000200 */
[C---:B---3--:R-:W-:Y:S03]  /*126f0*/  HMMA.16816.F32 R32, R44.reuse, R28, RZ ;  /* 0x0000001c2c20723c */ /* 0x048fe600000018ff */
[----:B------:R-:W-:Y:S04]  /*12700*/  LDSM.16.M88.4 R84, [R58+UR6+0x7800] ;  /* 0x007800063a54783b */ /* 0x000fe80008000200 */
[----:B------:R-:W-:Y:S01]  /*12710*/  LDSM.16.M88.4 R76, [R58+UR6+0x8000] ;  /* 0x008000063a4c783b */ /* 0x000fe20008000200 */
[C---:B----4-:R-:W-:Y:S03]  /*12720*/  HMMA.16816.F32 R128, R44.reuse, R124, RZ ;  /* 0x0000007c2c80723c */ /* 0x050fe600000018ff */
[----:B------:R-:W-:Y:S04]  /*12730*/  LDSM.16.M88.4 R68, [R58+UR6+0x8800] ;  /* 0x008800063a44783b */ /* 0x000fe80008000200 */
[----:B------:R-:W-:Y:S01]  /*12740*/  LDSM.16.M88.4 R172, [R58+UR6+0x9800] ;  /* 0x009800063aac783b */ /* 0x000fe20008000200 */
[C---:B------:R-:W-:Y:S03]  /*12750*/  HMMA.16816.F32 R28, R44.reuse, R30, RZ ;  /* 0x0000001e2c1c723c */ /* 0x040fe600000018ff */
[----:B------:R-:W-:Y:S04]  /*12760*/  LDSM.16.M88.4 R164, [R185+0x3000] ;  /* 0x00300000b9a4783b */ /* 0x000fe80000000200 */
[----:B------:R-:W-:Y:S01]  /*12770*/  LDSM.16.M88.4 R156, [R185+0x4000] ;  /* 0x00400000b99c783b */ /* 0x000fe20000000200 */
[C---:B------:R-:W-:Y:S03]  /*12780*/  HMMA.16816.F32 R124, R44.reuse, R126, RZ ;  /* 0x0000007e2c7c723c */ /* 0x040fe600000018ff */
[----:B------:R-:W-:Y:S04]  /*12790*/  LDSM.16.M88.4 R152, [R185+0x4800] ;  /* 0x00480000b998783b */ /* 0x000fe80000000200 */
[----:B------:R-:W-:Y:S01]  /*127a0*/  LDSM.16.M88.4 R180, [R185+0x9800] ;  /* 0x00980000b9b4783b */ /* 0x000fe20000000200 */
[----:B------:R-:W-:Y:S03]  /*127b0*/  HMMA.16816.F32 R40, R44, R36, RZ ;  /* 0x000000242c28723c */ /* 0x000fe600000018ff */
[----:B------:R-:W0:Y:S05]  /*127c0*/  LDGDEPBAR ;  /* 0x00000000000079af */ /* 0x000e2a0000000000 */
[C---:B-----5:R-:W-:Y:S08]  /*127d0*/  HMMA.16816.F32 R16, R176.reuse, R160, R16 ;  /* 0x000000a0b010723c */ /* 0x060ff00000001810 */
[C---:B------:R-:W-:Y:S01]  /*127e0*/  HMMA.16816.F32 R12, R176.reuse, R162, R12 ;  /* 0x000000a2b00c723c */ /* 0x040fe2000000180c */
[----:B------:R3:W-:Y:S07]  /*127f0*/  LDSM.16.M88.4 R160, [R184] ;  /* 0x00000000b8a0783b */ /* 0x0007ee0000000200 */
[C---:B------:R-:W-:Y:S08]  /*12800*/  HMMA.16816.F32 R120, R176.reuse, R140, R120 ;  /* 0x0000008cb078723c */ /* 0x040ff00000001878 */
[----:B------:R-:W-:Y:S01]  /*12810*/  HMMA.16816.F32 R116, R176, R142, R116 ;  /* 0x0000008eb074723c */ /* 0x000fe20000001874 */
[----:B------:R-:W4:Y:S07]  /*12820*/  LDSM.16.M88.4 R140, [R2+0x2000] ;  /* 0x00200000028c783b */ /* 0x000f2e0000000200 */
[----:B------:R-:W-:Y:S01]  /*12830*/  HMMA.16816.F32 R36, R44, R38, RZ ;  /* 0x000000262c24723c */ /* 0x000fe200000018ff */
[----:B---3--:R-:W-:-:S07]  /*12840*/  IMAD.IADD R184, R193, 0x1, R184 ;  /* 0x00000001c1b87824 */ /* 0x008fce00078e02b8 */
[C---:B------:R-:W-:Y:S08]  /*12850*/  HMMA.16816.F32 R32, R176.reuse, R148, R32 ;  /* 0x00000094b020723c */ /* 0x040ff00000001820 */
[C---:B------:R-:W-:Y:S01]  /*12860*/  HMMA.16816.F32 R28, R176.reuse, R150, R28 ;  /* 0x00000096b01c723c */ /* 0x040fe2000000181c */
[----:B------:R-:W3:Y:S07]  /*12870*/  LDSM.16.M88.4 R148, [R185+0x6000] ;  /* 0x00600000b994783b */ /* 0x000eee0000000200 */
[C---:B------:R-:W-:Y:S08]  /*12880*/  HMMA.16816.F32 R128, R176.reuse, R144, R128 ;  /* 0x00000090b080723c */ /* 0x040ff00000001880 */
[C---:B------:R-:W-:Y:S01]  /*12890*/  HMMA.16816.F32 R124, R176.reuse, R146, R124 ;  /* 0x00000092b07c723c */ /* 0x040fe2000000187c */
[----:B------:R-:W5:Y:S07]  /*128a0*/  LDSM.16.M88.4 R144, [R185+0x9000] ;  /* 0x00900000b990783b */ /* 0x000f6e0000000200 */
[C---:B--2---:R-:W-:Y:S08]  /*128b0*/  HMMA.16816.F32 R40, R176.reuse, R168, R40 ;  /* 0x000000a8b028723c */ /* 0x044ff00000001828 */
[----:B------:R-:W-:Y:S01]  /*128c0*/  HMMA.16816.F32 R36, R176, R170, R36 ;  /* 0x000000aab024723c */ /* 0x000fe20000001824 */
[----:B------:R-:W-:Y:S07]  /*128d0*/  LDSM.16.M88.4 R168, [R185+0x7000] ;  /* 0x00700000b9a8783b */ /* 0x000fee0000000200 */
        /* <DEDUP_REMOVED lines=36> */
[C---:B---3--:R-:W-:Y:S08]  /*12b20*/  HMMA.16816.F32 R112, R176.reuse, R148, R112 ;  /* 0x00000094b070723c */ /* 0x048ff00000001870 */
[C---:B------:R-:W-:Y:S01]  /*12b30*/  HMMA.16816.F32 R108, R176.reuse, R150, R108 ;  /* 0x00000096b06c723c */ /* 0x040fe2000000186c */
[----:B------:R-:W3:Y:S07]  /*12b40*/  LDSM.16.M88.4 R148, [R2+0x2800] ;  /* 0x002800000294783b */ /* 0x000eee0000000200 */
[C---:B-----5:R-:W-:Y:S08]  /*12b50*/  HMMA.16816.F32 R60, R176.reuse, R144, R60 ;  /* 0x00000090b03c723c */ /* 0x060ff0000000183c */
[----:B------:R-:W-:Y:S01]  /*12b60*/  HMMA.16816.F32 R52, R176, R146, R52 ;  /* 0x00000092b034723c */ /* 0x000fe20000001834 */
[----:B------:R-:W5:Y:S07]  /*12b70*/  LDSM.16.M88.4 R144, [R2+0x5800] ;  /* 0x005800000290783b */ /* 0x000f6e0000000200 */
[C---:B-1----:R-:W-:Y:S08]  /*12b80*/  HMMA.16816.F32 R112, R160.reuse, R140, R112 ;  /* 0x0000008ca070723c */ /* 0x042ff00000001870 */
[----:B------:R-:W-:Y:S01]  /*12b90*/  HMMA.16816.F32 R108, R160, R142, R108 ;  /* 0x0000008ea06c723c */ /* 0x000fe2000000186c */
[----:B------:R-:W1:Y:S07]  /*12ba0*/  LDSM.16.M88.4 R140, [R2+0x8800] ;  /* 0x00880000028c783b */ /* 0x000e6e0000000200 */
[C---:B--2---:R-:W-:Y:S08]  /*12bb0*/  HMMA.16816.F32 R104, R176.reuse, R172, R104 ;  /* 0x000000acb068723c */ /* 0x044ff00000001868 */
[C---:B------:R-:W-:Y:S01]  /*12bc0*/  HMMA.16816.F32 R100, R176.reuse, R174, R100 ;  /* 0x000000aeb064723c */ /* 0x040fe20000001864 */
[----:B------:R-:W2:Y:S07]  /*12bd0*/  LDSM.16.M88.4 R172, [R2+0x3000] ;  /* 0x0030000002ac783b */ /* 0x000eae0000000200 */
[C---:B------:R-:W-:Y:S08]  /*12be0*/  HMMA.16816.F32 R96, R176.reuse, R168, R96 ;  /* 0x000000a8b060723c */ /* 0x040ff00000001860 */
        /* <DEDUP_REMOVED lines=11> */
[C---:B---3--:R-:W-:Y:S08]  /*12ca0*/  HMMA.16816.F32 R32, R160.reuse, R148, R32 ;  /* 0x00000094a020723c */ /* 0x048ff00000001820 */
[C---:B------:R-:W-:Y:S01]  /*12cb0*/  HMMA.16816.F32 R28, R160.reuse, R150, R28 ;  /* 0x00000096a01c723c */ /* 0x040fe2000000181c */
[----:B------:R-:W3:Y:S07]  /*12cc0*/  LDSM.16.M88.4 R148, [R2+0x6800] ;  /* 0x006800000294783b */ /* 0x000eee0000000200 */
[C---:B-----5:R-:W-:Y:S08]  /*12cd0*/  HMMA.16816.F32 R120, R160.reuse, R144, R120 ;  /* 0x00000090a078723c */ /* 0x060ff00000001878 */
[----:B------:R-:W-:Y:S01]  /*12ce0*/  HMMA.16816.F32 R116, R160, R146, R116 ;  /* 0x00000092a074723c */ /* 0x000fe20000001874 */
[----:B------:R-:W5:Y:S07]  /*12cf0*/  LDSM.16.M88.4 R144, [R2+0x8000] ;  /* 0x008000000290783b */ /* 0x000f6e0000000200 */
[C---:B------:R-:W-:Y:S08]  /*12d00*/  HMMA.16816.F32 R48, R176.reuse, R180, R48 ;  /* 0x000000b4b030723c */ /* 0x040ff00000001830 */
[----:B------:R-:W-:Y:S01]  /*12d10*/  HMMA.16816.F32 R44, R176, R182, R44 ;  /* 0x000000b6b02c723c */ /* 0x000fe2000000182c */
        /* <DEDUP_REMOVED lines=13> */
[----:B------:R4:W2:Y:S07]  /*12df0*/  LDSM.16.M88.4 R164, [R2+0x9800] ;  /* 0x0098000002a4783b */ /* 0x0008ae0000000200 */
[C---:B------:R-:W-:Y:S08]  /*12e00*/  HMMA.16816.F32 R136, R160.reuse, R156, R136 ;  /* 0x0000009ca088723c */ /* 0x040ff00000001888 */
[C---:B------:R-:W-:Y:S01]  /*12e10*/  HMMA.16816.F32 R132, R160.reuse, R158, R132 ;  /* 0x0000009ea084723c */ /* 0x040fe20000001884 */
[----:B------:R-:W2:Y:S07]  /*12e20*/  LDSM.16.M88.4 R156, [R194+0x2000] ;  /* 0x00200000c29c783b */ /* 0x000eae0000000200 */
[C---:B------:R-:W-:Y:S01]  /*12e30*/  HMMA.16816.F32 R128, R160.reuse, R152, R128 ;  /* 0x00000098a080723c */ /* 0x040fe20000001880 */
[----:B----4-:R-:W4:Y:S07]  /*12e40*/  S2R R2, SR_CTAID.X ;  /* 0x0000000000027919 */ /* 0x010f2e0000002500 */
[C---:B------:R-:W-:Y:S01]  /*12e50*/  HMMA.16816.F32 R124, R160.reuse, R154, R124 ;  /* 0x0000009aa07c723c */ /* 0x040fe2000000187c */
[----:B------:R-:W4:Y:S07]  /*12e60*/  LDSM.16.M88.4 R152, [R194+0x2800] ;  /* 0x00280000c298783b */ /* 0x000f2e0000000200 */
        /* <DEDUP_REMOVED lines=20> */
[----:B------:R-:W2:Y:S04]  /*12fb0*/  LDSM.16.M88.4 R164, [R194+0x6800] ;  /* 0x00680000c2a4783b */ /* 0x000ea80000000200 */
[----:B------:R-:W2:Y:S03]  /*12fc0*/  LDSM.16.M88.4 R160, [R194+0x7000] ;  /* 0x00700000c2a0783b */ /* 0x000ea60000000200 */
[C---:B------:R-:W-:Y:S08]  /*12fd0*/  HMMA.16816.F32 R40, R184.reuse, R156, R40 ;  /* 0x0000009cb828723c */ /* 0x040ff00000001828 */
[C---:B------:R-:W-:Y:S01]  /*12fe0*/  HMMA.16816.F32 R36, R184.reuse, R158, R36 ;  /* 0x0000009eb824723c */ /* 0x040fe20000001824 */
[----:B------:R-:W2:Y:S07]  /*12ff0*/  LDSM.16.M88.4 R156, [R194+0x7800] ;  /* 0x00780000c29c783b */ /* 0x000eae0000000200 */
[C---:B----4-:R-:W-:Y:S08]  /*13000*/  HMMA.16816.F32 R32, R184.reuse, R152, R32 ;  /* 0x00000098b820723c */ /* 0x050ff00000001820 */
[C---:B------:R-:W-:Y:S01]  /*13010*/  HMMA.16816.F32 R28, R184.reuse, R154, R28 ;  /* 0x0000009ab81c723c */ /* 0x040fe2000000181c */
[----:B------:R-:W4:Y:S07]  /*13020*/  LDSM.16.M88.4 R152, [R194+0x8000] ;  /* 0x00800000c298783b */ /* 0x000f2e0000000200 */
[C---:B---3--:R-:W-:Y:S08]  /*13030*/  HMMA.16816.F32 R24, R184.reuse, R148, R24 ;  /* 0x00000094b818723c */ /* 0x048ff00000001818 */
[C---:B------:R-:W-:Y:S01]  /*13040*/  HMMA.16816.F32 R20, R184.reuse, R150, R20 ;  /* 0x00000096b814723c */ /* 0x040fe20000001814 */
[----:B------:R-:W3:Y:S07]  /*13050*/  LDSM.16.M88.4 R148, [R194+0x8800] ;  /* 0x00880000c294783b */ /* 0x000eee0000000200 */
[C---:B-----5:R-:W-:Y:S08]  /*13060*/  HMMA.16816.F32 R16, R184.reuse, R144, R16 ;  /* 0x00000090b810723c */ /* 0x060ff00000001810 */
[----:B------:R-:W-:Y:S01]  /*13070*/  HMMA.16816.F32 R12, R184, R146, R12 ;  /* 0x00000092b80c723c */ /* 0x000fe2000000180c */
[----:B------:R-:W5:Y:S01]  /*13080*/  LDSM.16.M88.4 R144, [R194+0x9000] ;  /* 0x00900000c290783b */ /* 0x000f620000000200 */
[----:B------:R-:W-:-:S06]  /*13090*/  DEPBAR.LE SB0, 0x0 ;  /* 0x000080000000791a */ /* 0x000fcc0000000000 */
[----:B------:R-:W-:Y:S01]  /*130a0*/  HMMA.16816.F32 R124, R184, R178, R124 ;  /* 0x000000b2b87c723c */ /* 0x000fe2000000187c */
[----:B------:R-:W-:-:S05]  /*130b0*/  VIADD R179, R59, 0xffffffff ;  /* 0xffffffff3bb37836 */ /* 0x000fca0000000000 */
[----:B------:R-:W-:Y:S02]  /*130c0*/  ISETP.GT.AND P1, PT, R179, R228, PT ;  /* 0x000000e4b300720c */ /* 0x000fe40003f24270 */
[C---:B-1----:R-:W-:Y:S01]  /*130d0*/  HMMA.16816.F32 R48, R184.reuse, R140, R48 ;  /* 0x0000008cb830723c */ /* 0x042fe20000001830 */
[----:B------:R-:W-:Y:S02]  /*130e0*/  SHF.R.U32.HI R140, RZ, 0x2, R225 ;  /* 0x00000002ff8c7819 */ /* 0x000fe400000116e1 */
[----:B------:R-:W-:Y:S02]  /*130f0*/  LOP3.LUT R141, R226, 0x1f0, RZ, 0xc0, !PT ;  /* 0x000001f0e28d7812 */ /* 0x000fe400078ec0ff */
[----:B------:R-:W-:Y:S02]  /*13100*/  LOP3.LUT R140, R140, 0x7, RZ, 0xc0, !PT ;  /* 0x000000078c8c7812 */ /* 0x000fe400078ec0ff */
[----:B------:R-:W-:Y:S01]  /*13110*/  LEA R141, R2, R141, 0x6 ;  /* 0x0000008d028d7211 */ /* 0x000fe200078e30ff */
[----:B------:R-:W-:Y:S03]  /*13120*/  HMMA.16816.F32 R136, R184, R180, R136 ;  /* 0x000000b4b888723c */ /* 0x000fe60000001888 */
[----:B------:R-:W-:-:S04]  /*13130*/  IADD3 R141, PT, PT, -R230, R140, R141 ;  /* 0x0000008ce68d7210 */ /* 0x000fc80007ffe18d */
[--C-:B------:R-:W-:Y:S01]  /*13140*/  IADD3 R217, PT, PT, R141, UR7, R66.reuse ;  /* 0x000000078dd97c10 */ /* 0x100fe2000fffe042 */
[----:B------:R-:W-:Y:S03]  /*13150*/  HMMA.16816.F32 R132, R184, R182, R132 ;  /* 0x000000b6b884723c */ /* 0x000fe60000001884 */
[C-C-:B------:R-:W-:Y:S02]  /*13160*/  VIADDMNMX R216, R217.reuse, 0x1, R66.reuse, PT ;  /* 0x00000001d9d87846 */ /* 0x140fe40003800142 */
[----:B------:R-:W-:-:S03]  /*13170*/  VIADDMNMX R217, R217, 0x9, R66, PT ;  /* 0x00000009d9d97846 */ /* 0x000fc60003800142 */
        /* <DEDUP_REMOVED lines=13> */
[C---:B---3--:R-:W-:Y:S08]  /*13250*/  HMMA.16816.F32 R72, R184.reuse, R148, R72 ;  /* 0x00000094b848723c */ /* 0x048ff00000001848 */
[C---:B------:R-:W-:Y:S08]  /*13260*/  HMMA.16816.F32 R68, R184.reuse, R150, R68 ;  /* 0x00000096b844723c */ /* 0x040ff00000001844 */
[C---:B-----5:R-:W-:Y:S08]  /*13270*/  HMMA.16816.F32 R60, R184.reuse, R144, R60 ;  /* 0x00000090b83c723c */ /* 0x060ff0000000183c */
        /* <DEDUP_REMOVED lines=15> */
.L_x_3435:
[----:B------:R-:W1:Y:S01]  /*13370*/  LDC R66, c[0x0][0x4f0] ;  /* 0x00013c00ff427b82 */ /* 0x000e620000000800 */
[----:B------:R-:W-:Y:S01]  /*13380*/  IADD3 R145, PT, PT, R64, -0x200, RZ ;  /* 0xfffffe0040917810 */ /* 0x000fe20007ffe0ff */
[----:B------:R-:W-:Y:S01]  /*13390*/  IMAD.SHL.U32 R147, R179, 0x100, RZ ;  /* 0x00000100b3937824 */ /* 0x000fe200078e00ff */
        /* <DEDUP_REMOVED lines=57> */
.L_x_3436:
        /* <DEDUP_REMOVED lines=52> */
.L_x_3434:
[----:B------:R-:W-:Y:S01]  /*13a70*/  IMAD.SHL.U32 R2, R225, 0x2, RZ ;  /* 0x00000002e1027824 */ /* 0x000fe200078e00ff */
[----:B-1----:R-:W-:Y:S01]  /*13a80*/  P2R R0, PR, RZ, 0x1 ;  /* 0x00000001ff007803 */ /* 0x002fe20000000000 */
[----:B------:R-:W1:Y:S03]  /*13a90*/  LDCU UR7, c[0x0][0x45c] ;  /* 0x00008b80ff0777ac */ /* 0x000e660008000800 */
[----:B------:R-:W-:-:S05]  /*13aa0*/  LOP3.LUT R2, R2, 0x6, RZ, 0xc0, !PT ;  /* 0x0000000602027812 */ /* 0x000fca00078ec0ff */
[----:B------:R-:W-:-:S04]  /*13ab0*/  IMAD R2, R179, 0x100, R2 ;  /* 0x00000100b3027824 */ /* 0x000fc800078e0202 */
[C---:B------:R-:W-:Y:S01]  /*13ac0*/  VIADD R66, R2.reuse, 0x1 ;  /* 0x0000000102427836 */ /* 0x040fe20000000000 */
[C---:B------:R-:W-:Y:S01]  /*13ad0*/  ISETP.GE.AND P1, PT, R2.reuse, R217, PT ;  /* 0x000000d90200720c */ /* 0x040fe20003f26270 */
[----:B------:R-:W-:-:S03]  /*13ae0*/  VIADD R140, R2, 0x8 ;  /* 0x00000008028c7836 */ /* 0x000fc60000000000 */
[CC--:B------:R-:W-:Y:S02]  /*13af0*/  ISETP.GE.AND P2, PT, R66.reuse, R217.reuse, PT ;  /* 0x000000d94200720c */ /* 0x0c0fe40003f46270 */
[-C--:B------:R-:W-:Y:S01]  /*13b00*/  ISETP.GE.AND P0, PT, R66, R216.reuse, PT ;  /* 0x000000d84200720c */ /* 0x080fe20003f06270 */
[----:B------:R-:W-:Y:S01]  /*13b10*/  VIADD R66, R2, 0x9 ;  /* 0x0000000902427836 */ /* 0x000fe20000000000 */
[----:B------:R-:W-:Y:S02]  /*13b20*/  P2R R181, PR, RZ, 0x4 ;  /* 0x00000004ffb57803 */ /* 0x000fe40000000000 */
[C---:B------:R-:W-:Y:S02]  /*13b30*/  ISETP.GE.AND P2, PT, R140.reuse, R216, PT ;  /* 0x000000d88c00720c */ /* 0x040fe40003f46270 */
[----:B------:R-:W-:Y:S01]  /*13b40*/  ISETP.GE.AND P3, PT, R140, R217, PT ;  /* 0x000000d98c00720c */ /* 0x000fe20003f66270 */
[----:B------:R-:W-:Y:S01]  /*13b50*/  VIADD R140, R2, 0x10 ;  /* 0x00000010028c7836 */ /* 0x000fe20000000000 */
[----:B------:R-:W-:-:S02]  /*13b60*/  FSEL R177, R42, -INF , !P1 ;  /* 0xff8000002ab17808 */ /* 0x000fc40004800000 */
[-C--:B------:R-:W-:Y:S02]  /*13b70*/  ISETP.GE.AND P4, PT, R66, R216.reuse, PT ;  /* 0x000000d84200720c */ /* 0x080fe40003f86270 */
[----:B------:R-:W-:Y:S01]  /*13b80*/  FSEL R42, R36, -INF , !P2 ;  /* 0xff800000242a7808 */ /* 0x000fe20005000000 */
[----:B------:R-:W-:Y:S01]  /*13b90*/  VIADD R36, R2, 0x18 ;  /* 0x0000001802247836 */ /* 0x000fe20000000000 */
[-C--:B------:R-:W-:Y:S01]  /*13ba0*/  ISETP.GE.AND P1, PT, R66, R217.reuse, PT ;  /* 0x000000d94200720c */ /* 0x080fe20003f26270 */
[----:B------:R-:W-:Y:S01]  /*13bb0*/  VIADD R66, R2, 0x11 ;  /* 0x0000001102427836 */ /* 0x000fe20000000000 */
[----:B------:R-:W-:Y:S02]  /*13bc0*/  ISETP.GE.AND P2, PT, R140, R216, PT ;  /* 0x000000d88c00720c */ /* 0x000fe40003f46270 */
[----:B------:R-:W-:Y:S02]  /*13bd0*/  FSEL R175, R38, -INF , !P3 ;  /* 0xff80000026af7808 */ /* 0x000fe40005800000 */
[----:B------:R-:W-:-:S02]  /*13be0*/  ISETP.GE.AND P3, PT, R140, R217, PT ;  /* 0x000000d98c00720c */ /* 0x000fc40003f66270 */
[----:B------:R-:W-:Y:S01]  /*13bf0*/  FSEL R171, R37, -INF , !P4 ;  /* 0xff80000025ab7808 */ /* 0x000fe20006000000 */
[----:B------:R-:W-:Y:S01]  /*13c00*/  VIADD R37, R2, 0x19 ;  /* 0x0000001902257836 */ /* 0x000fe20000000000 */
[----:B------:R-:W-:Y:S02]  /*13c10*/  FSEL R173, R39, -INF , !P1 ;  /* 0xff80000027ad7808 */ /* 0x000fe40004800000 */
[----:B------:R-:W-:Y:S01]  /*13c20*/  FSEL R142, R32, -INF , !P2 ;  /* 0xff800000208e7808 */ /* 0x000fe20005000000 */
[----:B------:R-:W-:Y:S01]  /*13c30*/  VIADD R32, R2, 0x20 ;  /* 0x0000002002207836 */ /* 0x000fe20000000000 */
[CC--:B------:R-:W-:Y:S02]  /*13c40*/  ISETP.GE.AND P4, PT, R66.reuse, R216.reuse, PT ;  /* 0x000000d84200720c */ /* 0x0c0fe40003f86270 */
[----:B------:R-:W-:Y:S02]  /*13c50*/  ISETP.GE.AND P1, PT, R66, R217, PT ;  /* 0x000000d94200720c */ /* 0x000fe40003f26270 */
        /* <DEDUP_REMOVED lines=9> */
[----:B------:R-:W-:Y:S01]  /*13cf0*/  FSEL R38, R29, -INF , !P4 ;  /* 0xff8000001d267808 */ /* 0x000fe20006000000 */
[----:B------:R-:W-:Y:S01]  /*13d00*/  VIADD R29, R2, 0x28 ;  /* 0x00000028021d7836 */ /* 0x000fe20000000000 */
[----:B------:R-:W-:Y:S02]  /*13d10*/  FSEL R39, R31, -INF , !P1 ;  /* 0xff8000001f277808 */ /* 0x000fe40004800000 */
[-C--:B------:R-:W-:Y:S02]  /*13d20*/  ISETP.GE.AND P2, PT, R32, R216.reuse, PT ;  /* 0x000000d82000720c */ /* 0x080fe40003f46270 */
[CC--:B------:R-:W-:Y:S02]  /*13d30*/  ISETP.GE.AND P4, PT, R28.reuse, R216.reuse, PT ;  /* 0x000000d81c00720c */ /* 0x0c0fe40003f86270 */
[----:B------:R-:W-:Y:S01]  /*13d40*/  ISETP.GE.AND P1, PT, R28, R217, PT ;  /* 0x000000d91c00720c */ /* 0x000fe20003f26270 */
[----:B------:R-:W-:Y:S01]  /*13d50*/  VIADD R28, R2, 0x29 ;  /* 0x00000029021c7836 */ /* 0x000fe20000000000 */
        /* <DEDUP_REMOVED lines=37> */
[-C--:B------:R-:W-:Y:S02]  /*13fb0*/  ISETP.GE.AND P2, PT, R16, R216.reuse, PT ;  /* 0x000000d81000720c */ /* 0x080fe40003f46270 */
[C---:B------:R-:W-:Y:S02]  /*13fc0*/  ISETP.GE.AND P4, PT, R12.reuse, R216, PT ;  /* 0x000000d80c00720c */ /* 0x040fe40003f86270 */
[-C--:B------:R-:W-:Y:S01]  /*13fd0*/  ISETP.GE.AND P1, PT, R12, R217.reuse, PT ;  /* 0x000000d90c00720c */ /* 0x080fe20003f26270 */
[----:B------:R-:W-:Y:S01]  /*13fe0*/  VIADD R12, R2, 0x49 ;  /* 0x00000049020c7836 */ /* 0x000fe20000000000 */
[----:B------:R-:W-:-:S02]  /*13ff0*/  ISETP.GE.AND P3, PT, R16, R217, PT ;  /* 0x000000d91000720c */ /* 0x000fc40003f66270 */
[----:B------:R-:W-:Y:S01]  /*14000*/  FSEL R159, R8, -INF , !P2 ;  /* 0xff800000089f7808 */ /* 0x000fe20005000000 */
[----:B------:R-:W-:Y:S01]  /*14010*/  VIADD R8, R2, 0x50 ;  /* 0x0000005002087836 */ /* 0x000fe20000000000 */
[----:B------:R-:W-:Y:S02]  /*14020*/  FSEL R163, R10, -INF , !P3 ;  /* 0xff8000000aa37808 */ /* 0x000fe40005800000 */
[-C--:B------:R-:W-:Y:S02]  /*14030*/  ISETP.GE.AND P2, PT, R13, R216.reuse, PT ;  /* 0x000000d80d00720c */ /* 0x080fe40003f46270 */
[----:B------:R-:W-:Y:S02]  /*14040*/  FSEL R161, R9, -INF , !P4 ;  /* 0xff80000009a17808 */ /* 0x000fe40006000000 */
[----:B------:R-:W-:Y:S02]  /*14050*/  ISETP.GE.AND P3, PT, R13, R217, PT ;  /* 0x000000d90d00720c */ /* 0x000fe40003f66270 */
[----:B------:R-:W-:-:S02]  /*14060*/  ISETP.GE.AND P4, PT, R12, R216, PT ;  /* 0x000000d80c00720c */ /* 0x000fc40003f86270 */
[----:B------:R-:W-:Y:S02]  /*14070*/  FSEL R166, R11, -INF , !P1 ;  /* 0xff8000000ba67808 */ /* 0x000fe40004800000 */
[----:B------:R-:W-:Y:S01]  /*14080*/  FSEL R170, R4, -INF , !P2 ;  /* 0xff80000004aa7808 */ /* 0x000fe20005000000 */
[----:B------:R-:W-:Y:S01]  /*14090*/  VIADD R4, R2, 0x51 ;  /* 0x0000005102047836 */ /* 0x000fe20000000000 */
[----:B------:R-:W-:Y:S02]  /*140a0*/  ISETP.GE.AND P1, PT, R12, R217, PT ;  /* 0x000000d90c00720c */ /* 0x000fe40003f26270 */
[----:B------:R-:W-:Y:S02]  /*140b0*/  FSEL R157, R6, -INF , !P3 ;  /* 0xff800000069d7808 */ /* 0x000fe40005800000 */
[----:B------:R-:W-:Y:S01]  /*140c0*/  FSEL R172, R5, -INF , !P4 ;  /* 0xff80000005ac7808 */ /* 0x000fe20006000000 */
[----:B------:R-:W-:Y:S01]  /*140d0*/  VIADD R5, R2, 0x58 ;  /* 0x0000005802057836 */ /* 0x000fe20000000000 */
[----:B------:R-:W-:-:S02]  /*140e0*/  ISETP.GE.AND P2, PT, R8, R216, PT ;  /* 0x000000d80800720c */ /* 0x000fc40003f46270 */
[-C--:B------:R-:W-:Y:S02]  /*140f0*/  ISETP.GE.AND P3, PT, R8, R217.reuse, PT ;  /* 0x000000d90800720c */ /* 0x080fe40003f66270 */
[----:B------:R-:W-:Y:S02]  /*14100*/  FSEL R168, R7, -INF , !P1 ;  /* 0xff80000007a87808 */ /* 0x000fe40004800000 */
[----:B------:R-:W-:Y:S02]  /*14110*/  ISETP.GE.AND P4, PT, R4, R216, PT ;  /* 0x000000d80400720c */ /* 0x000fe40003f86270 */
[----:B------:R-:W-:Y:S02]  /*14120*/  FSEL R184, R136, -INF , !P2 ;  /* 0xff80000088b87808 */ /* 0x000fe40005000000 */
[----:B------:R-:W-:Y:S01]  /*14130*/  ISETP.GE.AND P1, PT, R4, R217, PT ;  /* 0x000000d90400720c */ /* 0x000fe20003f26270 */
[----:B------:R-:W-:Y:S01]  /*14140*/  VIADD R4, R2, 0x59 ;  /* 0x0000005902047836 */ /* 0x000fe20000000000 */
[----:B------:R-:W-:-:S02]  /*14150*/  FSEL R165, R138, -INF , !P3 ;  /* 0xff8000008aa57808 */ /* 0x000fc40005800000 */
[CC--:B------:R-:W-:Y:S02]  /*14160*/  ISETP.GE.AND P2, PT, R5.reuse, R216.reuse, PT ;  /* 0x000000d80500720c */ /* 0x0c0fe40003f46270 */
[----:B------:R-:W-:Y:S01]  /*14170*/  ISETP.GE.AND P3, PT, R5, R217, PT ;  /* 0x000000d90500720c */ /* 0x000fe20003f66270 */
[----:B------:R-:W-:Y:S01]  /*14180*/  VIADD R5, R2, 0x60 ;  /* 0x0000006002057836 */ /* 0x000fe20000000000 */
[----:B------:R-:W-:Y:S02]  /*14190*/  FSEL R186, R137, -INF , !P4 ;  /* 0xff80000089ba7808 */ /* 0x000fe40006000000 */
[----:B------:R-:W-:Y:S02]  /*141a0*/  FSEL R182, R139, -INF , !P1 ;  /* 0xff8000008bb67808 */ /* 0x000fe40004800000 */
[----:B------:R-:W-:Y:S02]  /*141b0*/  ISETP.GE.AND P4, PT, R4, R216, PT ;  /* 0x000000d80400720c */ /* 0x000fe40003f86270 */
[----:B------:R-:W-:-:S02]  /*141c0*/  FSEL R196, R132, -INF , !P2 ;  /* 0xff80000084c47808 */ /* 0x000fc40005000000 */
[-C--:B------:R-:W-:Y:S01]  /*141d0*/  ISETP.GE.AND P1, PT, R4, R217.reuse, PT ;  /* 0x000000d90400720c */ /* 0x080fe20003f26270 */
[----:B------:R-:W-:Y:S01]  /*141e0*/  VIADD R4, R2, 0x61 ;  /* 0x0000006102047836 */ /* 0x000fe20000000000 */
[----:B------:R-:W-:Y:S02]  /*141f0*/  FSEL R250, R134, -INF , !P3 ;  /* 0xff80000086fa7808 */ /* 0x000fe40005800000 */
[C---:B------:R-:W-:Y:S02]  /*14200*/  ISETP.GE.AND P2, PT, R5.reuse, R216, PT ;  /* 0x000000d80500720c */ /* 0x040fe40003f46270 */
[----:B------:R-:W-:Y:S01]  /*14210*/  ISETP.GE.AND P3, PT, R5, R217, PT ;  /* 0x000000d90500720c */ /* 0x000fe20003f66270 */
[----:B------:R-:W-:Y:S01]  /*14220*/  VIADD R5, R2, 0x68 ;  /* 0x0000006802057836 */ /* 0x000fe20000000000 */
[----:B------:R-:W-:Y:S02]  /*14230*/  FSEL R248, R133, -INF , !P4 ;  /* 0xff80000085f87808 */ /* 0x000fe40006000000 */
[----:B------:R-:W-:-:S02]  /*14240*/  FSEL R252, R135, -INF , !P1 ;  /* 0xff80000087fc7808 */ /* 0x000fc40004800000 */
[-C--:B------:R-:W-:Y:S02]  /*14250*/  ISETP.GE.AND P4, PT, R4, R216.reuse, PT ;  /* 0x000000d80400720c */ /* 0x080fe40003f86270 */
[----:B------:R-:W-:Y:S02]  /*14260*/  FSEL R240, R128, -INF , !P2 ;  /* 0xff80000080f07808 */ /* 0x000fe40005000000 */
[-C--:B------:R-:W-:Y:S01]  /*14270*/  ISETP.GE.AND P1, PT, R4, R217.reuse, PT ;  /* 0x000000d90400720c */ /* 0x080fe20003f26270 */
[----:B------:R-:W-:Y:S01]  /*14280*/  VIADD R4, R2, 0x69 ;  /* 0x0000006902047836 */ /* 0x000fe20000000000 */
[----:B------:R-:W-:Y:S02]  /*14290*/  FSEL R246, R130, -INF , !P3 ;  /* 0xff80000082f67808 */ /* 0x000fe40005800000 */
[C---:B------:R-:W-:Y:S02]  /*142a0*/  ISETP.GE.AND P2, PT, R5.reuse, R216, PT ;  /* 0x000000d80500720c */ /* 0x040fe40003f46270 */
[----:B------:R-:W-:Y:S01]  /*142b0*/  ISETP.GE.AND P3, PT, R5, R217, PT ;  /* 0x000000d90500720c */ /* 0x000fe20003f66270 */
[----:B------:R-:W-:Y:S01]  /*142c0*/  VIADD R5, R2, 0x70 ;  /* 0x0000007002057836 */ /* 0x000fe20000000000 */
[----:B------:R-:W-:-:S02]  /*142d0*/  FSEL R242, R129, -INF , !P4 ;  /* 0xff80000081f27808 */ /* 0x000fc40006000000 */
[----:B------:R-:W-:Y:S02]  /*142e0*/  FSEL R202, R131, -INF , !P1 ;  /* 0xff80000083ca7808 */ /* 0x000fe40004800000 */
[-C--:B------:R-:W-:Y:S02]  /*142f0*/  ISETP.GE.AND P4, PT, R4, R216.reuse, PT ;  /* 0x000000d80400720c */ /* 0x080fe40003f86270 */
[----:B------:R-:W-:Y:S01]  /*14300*/  FSEL R206, R124, -INF , !P2 ;  /* 0xff8000007cce7808 */ /* 0x000fe20005000000 */
[----:B------:R-:W-:Y:S01]  /*14310*/  IMAD.IADD R124, R56, 0x1, R3 ;  /* 0x00000001387c7824 */ /* 0x000fe200078e0203 */
[----:B------:R-:W-:Y:S01]  /*14320*/  ISETP.GE.AND P1, PT, R4, R217, PT ;  /* 0x000000d90400720c */ /* 0x000fe20003f26270 */
[----:B------:R-:W-:Y:S01]  /*14330*/  VIADD R4, R2, 0x71 ;  /* 0x0000007102047836 */ /* 0x000fe20000000000 */
[----:B------:R-:W-:Y:S02]  /*14340*/  FSEL R244, R126, -INF , !P3 ;  /* 0xff8000007ef47808 */ /* 0x000fe40005800000 */
[----:B------:R-:W-:-:S02]  /*14350*/  ISETP.GE.AND P2, PT, R5, R216, PT ;  /* 0x000000d80500720c */ /* 0x000fc40003f46270 */
[-C--:B------:R-:W-:Y:S01]  /*14360*/  ISETP.GE.AND P3, PT, R5, R217.reuse, PT ;  /* 0x000000d90500720c */ /* 0x080fe20003f66270 */
[----:B------:R-:W-:Y:S01]  /*14370*/  VIADD R5, R2, 0x78 ;  /* 0x0000007802057836 */ /* 0x000fe20000000000 */
[----:B------:R-:W-:Y:S02]  /*14380*/  FSEL R208, R125, -INF , !P4 ;  /* 0xff8000007dd07808 */ /* 0x000fe40006000000 */
        /* <DEDUP_REMOVED lines=32> */
[----:B------:R-:W-:Y:S02]  /*14590*/  FSEL R176, R108, -INF , !P2 ;  /* 0xff8000006cb07808 */ /* 0x000fe40005000000 */
        /* <DEDUP_REMOVED lines=62> */
[----:B------:R-:W-:Y:S02]  /*14980*/  ISETP.GE.AND P3, PT, R5, R216, PT ;  /* 0x000000d80500720c */ /* 0x000fe40003f66270 */
[----:B------:R-:W-:Y:S02]  /*14990*/  FSEL R87, R87, -INF , !P1 ;  /* 0xff80000057577808 */ /* 0x000fe40004800000 */
[----:B------:R-:W-:Y:S02]  /*149a0*/  FSEL R80, R80, -INF , !P3 ;  /* 0xff80000050507808 */ /* 0x000fe40005800000 */
[----:B------:R-:W-:Y:S02]  /*149b0*/  ISETP.NE.AND P3, PT, R181, RZ, PT ;  /* 0x000000ffb500720c */ /* 0x000fe40003f65270 */
[----:B------:R-:W-:Y:S02]  /*149c0*/  ISETP.GE.AND P1, PT, R4, R217, PT ;  /* 0x000000d90400720c */ /* 0x000fe40003f26270 */
[----:B------:R-:W-:-:S02]  /*149d0*/  FSEL R6, R43, -INF , !P3 ;  /* 0xff8000002b067808 */ /* 0x000fc40005800000 */
[----:B------:R-:W-:Y:S02]  /*149e0*/  FSEL R83, R83, -INF , !P1 ;  /* 0xff80000053537808 */ /* 0x000fe40004800000 */
[-C--:B------:R-:W-:Y:S02]  /*149f0*/  ISETP.GE.AND P1, PT, R2, R216.reuse, PT ;  /* 0x000000d80200720c */ /* 0x080fe40003f26270 */
[----:B------:R-:W-:Y:S02]  /*14a00*/  FSEL R84, R84, -INF , !P2 ;  /* 0xff80000054547808 */ /* 0x000fe40005000000 */
[----:B------:R-:W-:Y:S02]  /*14a10*/  ISETP.GE.AND P2, PT, R4, R216, PT ;  /* 0x000000d80400720c */ /* 0x000fe40003f46270 */
[----:B------:R-:W-:Y:S02]  /*14a20*/  FMNMX3.FTZ R8, R177, R6, R175, !PT ;  /* 0x00000006b1087276 */ /* 0x000fe400078100af */
[----:B------:R-:W-:-:S02]  /*14a30*/  FSEL R4, R41, -INF , !P0 ;  /* 0xff80000029047808 */ /* 0x000fc40004000000 */
        /* <DEDUP_REMOVED lines=17> */
[----:B------:R-:W-:-:S02]  /*14b50*/  FMNMX3.FTZ R9, R8, R153, R159, !PT ;  /* 0x0000009908097276 */ /* 0x000fc4000781009f */
[----:B------:R-:W-:Y:S01]  /*14b60*/  ISETP.GE.AND P4, PT, R5, R217, PT ;  /* 0x000000d90500720c */ /* 0x000fe20003f86270 */
[C---:B------:R-:W-:Y:S01]  /*14b70*/  VIADD R5, R2.reuse, 0xc8 ;  /* 0x000000c802057836 */ /* 0x040fe20000000000 */
[----:B------:R-:W-:Y:S02]  /*14b80*/  FMNMX3.FTZ R7, R7, R168, R165, !PT ;  /* 0x000000a807077276 */ /* 0x000fe400078100a5 */
        /* <DEDUP_REMOVED lines=90> */
[----:B------:R-:W-:Y:S01]  /*15130*/  FSEL R110, R54, -INF , !P1 ;  /* 0xff800000366e7808 */ /* 0x000fe20004800000 */
[----:B------:R-:W-:Y:S01]  /*15140*/  VIADD R2, R2, 0xf9 ;  /* 0x000000f902027836 */ /* 0x000fe20000000000 */
[----:B------:R-:W-:-:S02]  /*15150*/  FMNMX3.FTZ R7, R7, R71, R106, !PT ;  /* 0x0000004707077276 */ /* 0x000fc4000781006a */
[----:B------:R-:W-:Y:S02]  /*15160*/  FMNMX3.FTZ R8, R8, R73, R68, !PT ;  /* 0x0000004908087276 */ /* 0x000fe40007810044 */
[----:B------:R-:W-:Y:S02]  /*15170*/  FSEL R111, R55, -INF , !P5 ;  /* 0xff800000376f7808 */ /* 0x000fe40006800000 */
[----:B------:R-:W-:Y:S02]  /*15180*/  ISETP.GE.AND P1, PT, R5, R217, PT ;  /* 0x000000d90500720c */ /* 0x000fe40003f26270 */
[----:B------:R-:W-:Y:S02]  /*15190*/  FSEL R114, R50, -INF , !P3 ;  /* 0xff80000032727808 */ /* 0x000fe40005800000 */
[----:B------:R-:W-:Y:S02]  /*151a0*/  FMNMX3.FTZ R7, R7, R107, R110, !PT ;  /* 0x0000006b07077276 */ /* 0x000fe4000781006e */
[----:B------:R-:W-:-:S02]  /*151b0*/  FMNMX3.FTZ R8, R8, R69, R104, !PT ;  /* 0x0000004508087276 */ /* 0x000fc40007810068 */
[----:B------:R-:W-:Y:S02]  /*151c0*/  FSEL R118, R48, -INF , !P0 ;  /* 0xff80000030767808 */ /* 0x000fe40004000000 */
[----:B------:R-:W-:Y:S02]  /*151d0*/  ISETP.GE.AND P3, PT, R2, R217, PT ;  /* 0x000000d90200720c */ /* 0x000fe40003f66270 */
[----:B------:R-:W-:Y:S02]  /*151e0*/  FSEL R113, R51, -INF , !P2 ;  /* 0xff80000033717808 */ /* 0x000fe40005000000 */
[----:B------:R-:W-:Y:S02]  /*151f0*/  FSEL R116, R46, -INF , !P1 ;  /* 0xff8000002e747808 */ /* 0x000fe40004800000 */
[----:B------:R-:W-:Y:S02]  /*15200*/  FMNMX3.FTZ R7, R7, R111, R114, !PT ;  /* 0x0000006f07077276 */ /* 0x000fe40007810072 */
[----:B------:R-:W-:-:S02]  /*15210*/  ISETP.NE.AND P0, PT, R0, RZ, PT ;  /* 0x000000ff0000720c */ /* 0x000fc40003f05270 */
[----:B------:R-:W-:Y:S02]  /*15220*/  FSEL R109, R53, -INF , !P4 ;  /* 0xff800000356d7808 */ /* 0x000fe40006000000 */
[-C--:B------:R-:W-:Y:S02]  /*15230*/  ISETP.GE.AND P2, PT, R5, R216.reuse, PT ;  /* 0x000000d80500720c */ /* 0x080fe40003f46270 */
[----:B------:R-:W-:Y:S02]  /*15240*/  FMNMX3.FTZ R0, R8, R103, R108, !PT ;  /* 0x0000006708007276 */ /* 0x000fe4000781006c */
[----:B------:R-:W-:Y:S02]  /*15250*/  FSEL R115, R47, -INF , !P3 ;  /* 0xff8000002f737808 */ /* 0x000fe40005800000 */
[----:B------:R-:W-:Y:S02]  /*15260*/  FMNMX3.FTZ R10, R7, R113, R116, !PT ;  /* 0x00000071070a7276 */ /* 0x000fe40007810074 */
[----:B------:R-:W-:-:S02]  /*15270*/  ISETP.GE.AND P1, PT, R2, R216, PT ;  /* 0x000000d80200720c */ /* 0x000fc40003f26270 */
[----:B------:R-:W-:Y:S02]  /*15280*/  FSEL R117, R49, -INF , !P6 ;  /* 0xff80000031757808 */ /* 0x000fe40007000000 */
[----:B------:R-:W-:Y:S02]  /*15290*/  FSEL R120, R44, -INF , !P2 ;  /* 0xff8000002c787808 */ /* 0x000fe40005000000 */
[----:B------:R-:W-:Y:S02]  /*152a0*/  FMNMX3.FTZ R0, R0, R109, R118, !PT ;  /* 0x0000006d00007276 */ /* 0x000fe40007810076 */
[----:B------:R-:W-:Y:S02]  /*152b0*/  FMNMX.FTZ R8, R115, R10, !PT ;  /* 0x0000000a73087209 */ /* 0x000fe40007810000 */
[----:B------:R-:W-:Y:S02]  /*152c0*/  FSEL R134, R45, -INF , !P1 ;  /* 0xff8000002d867808 */ /* 0x000fe40004800000 */
[----:B------:R-:W-:Y:S01]  /*152d0*/  FMNMX3.FTZ R5, R0, R117, R120, !PT ;  /* 0x0000007500057276 */ /* 0x000fe20007810078 */
[----:B------:R-:W2:Y:S01]  /*152e0*/  SHFL.BFLY PT, R7, R8, 0x2, 0x1f ;  /* 0x0c401f0008077f89 */ /* 0x000ea200000e0000 */
[----:B------:R-:W-:-:S02]  /*152f0*/  LEA R124, R124, UR6, 0x1 ;  /* 0x000000067c7c7c11 */ /* 0x000fc4000f8e08ff */
        /* <DEDUP_REMOVED lines=38> */
[--C-:B------:R-:W-:Y:S01]  /*15560*/  FFMA.FTZ R136, R37, UR7, -R125.reuse ;  /* 0x0000000725887c23 */ /* 0x100fe2000801087d */
[----:B------:R-:W-:Y:S01]  /*15570*/  FFMA.FTZ R133, R39, UR7, -R125 ;  /* 0x0000000727857c23 */ /* 0x000fe2000801087d */
[----:B------:R-:W-:Y:S01]  /*15580*/  MUFU.EX2 R126, R126 ;  /* 0x0000007e007e7308 */ /* 0x000fe20000000800 */
[--C-:B------:R-:W-:Y:S01]  /*15590*/  FFMA.FTZ R142, R142, UR7, -R131.reuse ;  /* 0x000000078e8e7c23 */ /* 0x100fe20008010883 */
[--C-:B------:R-:W-:Y:S01]  /*155a0*/  FFMA.FTZ R140, R36, UR7, -R131.reuse ;  /* 0x00000007248c7c23 */ /* 0x100fe20008010883 */
[----:B------:R-:W-:Y:S01]  /*155b0*/  FFMA.FTZ R137, R38, UR7, -R131 ;  /* 0x0000000726897c23 */ /* 0x000fe20008010883 */
[----:B------:R-:W3:Y:S01]  /*155c0*/  MUFU.EX2 R121, R121 ;  /* 0x0000007900797308 */ /* 0x000ee20000000800 */
[----:B------:R-:W4:Y:S01]  /*155d0*/  LDSM.16.MT88.4 R36, [R112+0xa800] ;  /* 0x00a800007024783b */ /* 0x000f220000004200 */
[--C-:B------:R-:W-:Y:S01]  /*155e0*/  FFMA.FTZ R147, R147, UR7, -R125.reuse ;  /* 0x0000000793937c23 */ /* 0x100fe2000801087d */
[----:B------:R-:W-:Y:S01]  /*155f0*/  FFMA.FTZ R167, R141, UR7, -R125 ;  /* 0x000000078da77c23 */ /* 0x000fe2000801087d */
[----:B------:R-:W-:Y:S01]  /*15600*/  MUFU.EX2 R132, R132 ;  /* 0x0000008400847308 */ /* 0x000fe20000000800 */
[----:B------:R-:W-:Y:S01]  /*15610*/  FFMA.FTZ R156, R156, UR7, -R131 ;  /* 0x000000079c9c7c23 */ /* 0x000fe20008010883 */
[----:B--2---:R-:W-:Y:S01]  /*15620*/  F2FP.F16.F32.PACK_AB R41, R123, R128 ;  /* 0x000000807b29723e */ /* 0x004fe200000000ff */
[----:B------:R-:W-:Y:S01]  /*15630*/  FFMA.FTZ R171, R152, UR7, -R125 ;  /* 0x0000000798ab7c23 */ /* 0x000fe2000801087d */
[----:B------:R-:W2:Y:S01]  /*15640*/  MUFU.EX2 R129, R129 ;  /* 0x0000008100817308 */ /* 0x000ea20000000800 */
[--C-:B------:R-:W-:Y:S01]  /*15650*/  FFMA.FTZ R173, R143, UR7, -R131.reuse ;  /* 0x000000078fad7c23 */ /* 0x100fe20008010883 */
[----:B------:R-:W-:Y:S01]  /*15660*/  FFMA.FTZ R169, R145, UR7, -R131 ;  /* 0x0000000791a97c23 */ /* 0x000fe20008010883 */
[--C-:B------:R-:W-:Y:S01]  /*15670*/  FFMA.FTZ R149, R149, UR7, -R125.reuse ;  /* 0x0000000795957c23 */ /* 0x100fe2000801087d */
[----:B------:R-:W-:Y:S01]  /*15680*/  MUFU.EX2 R130, R130 ;  /* 0x0000008200827308 */ /* 0x000fe20000000800 */
[----:B------:R-:W-:Y:S01]  /*15690*/  FFMA.FTZ R163, R163, UR7, -R125 ;  /* 0x00000007a3a37c23 */ /* 0x000fe2000801087d */
        /* <DEDUP_REMOVED lines=44> */
[--C-:B------:R-:W-:Y:S01]  /*15960*/  FFMA.FTZ R105, R105, UR7, -R131.reuse ;  /* 0x0000000769697c23 */ /* 0x100fe20008010883 */
[--C-:B------:R-:W-:Y:S01]  /*15970*/  FFMA.FTZ R100, R100, UR7, -R131.reuse ;  /* 0x0000000764647c23 */ /* 0x100fe20008010883 */
[----:B------:R3:W-:Y:S01]  /*15980*/  MUFU.EX2 R145, R173 ;  /* 0x000000ad00917308 */ /* 0x0007e20000000800 */
[C---:B-1----:R-:W-:Y:S01]  /*15990*/  HMMA.16816.F32 R8, R40.reuse, R4, RZ ;  /* 0x000000042808723c */ /* 0x042fe200000018ff */
[----:B------:R-:W-:Y:S01]  /*159a0*/  FFMA.FTZ R101, R101, UR7, -R131 ;  /* 0x0000000765657c23 */ /* 0x000fe20008010883 */
[--C-:B------:R-:W-:Y:S01]  /*159b0*/  FFMA.FTZ R148, R148, UR7, -R125.reuse ;  /* 0x0000000794947c23 */ /* 0x100fe2000801087d */
[----:B------:R-:W-:Y:S01]  /*159c0*/  MUFU.EX2 R156, R156 ;  /* 0x0000009c009c7308 */ /* 0x000fe20000000800 */
[--C-:B------:R-:W-:Y:S01]  /*159d0*/  FFMA.FTZ R98, R98, UR7, -R125.reuse ;  /* 0x0000000762627c23 */ /* 0x100fe2000801087d */
[--C-:B--2---:R-:W-:Y:S01]  /*159e0*/  FFMA.FTZ R167, R157, UR7, -R125.reuse ;  /* 0x000000079da77c23 */ /* 0x104fe2000801087d */
[--C-:B------:R-:W-:Y:S01]  /*159f0*/  FFMA.FTZ R99, R99, UR7, -R125.reuse ;  /* 0x0000000763637c23 */ /* 0x100fe2000801087d */
[----:B------:R-:W-:Y:S01]  /*15a00*/  MUFU.EX2 R149, R149 ;  /* 0x0000009500957308 */ /* 0x000fe20000000800 */
[C---:B------:R-:W-:Y:S01]  /*15a10*/  HMMA.16816.F32 R12, R40.reuse, R14, RZ ;  /* 0x0000000e280c723c */ /* 0x040fe200000018ff */
[--C-:B----4-:R-:W-:Y:S01]  /*15a20*/  FFMA.FTZ R171, R168, UR7, -R125.reuse ;  /* 0x00000007a8ab7c23 */ /* 0x110fe2000801087d */
[--C-:B------:R-:W-:Y:S01]  /*15a30*/  FFMA.FTZ R94, R94, UR7, -R125.reuse ;  /* 0x000000075e5e7c23 */ /* 0x100fe2000801087d */
[----:B------:R1:W-:Y:S01]  /*15a40*/  MUFU.EX2 R168, R167 ;  /* 0x000000a700a87308 */ /* 0x0003e20000000800 */
[----:B------:R-:W-:Y:S01]  /*15a50*/  FFMA.FTZ R95, R95, UR7, -R125 ;  /* 0x000000075f5f7c23 */ /* 0x000fe2000801087d */
[--C-:B---3--:R-:W-:Y:S01]  /*15a60*/  FFMA.FTZ R173, R159, UR7, -R131.reuse ;  /* 0x000000079fad7c23 */ /* 0x108fe20008010883 */
[--C-:B------:R-:W-:Y:S01]  /*15a70*/  FFMA.FTZ R96, R96, UR7, -R131.reuse ;  /* 0x0000000760607c23 */ /* 0x100fe20008010883 */
[----:B------:R2:W-:Y:S01]  /*15a80*/  MUFU.EX2 R159, R171 ;  /* 0x000000ab009f7308 */ /* 0x0005e20000000800 */
[C---:B------:R-:W-:Y:S01]  /*15a90*/  HMMA.16816.F32 R4, R40.reuse, R6, RZ ;  /* 0x000000062804723c */ /* 0x040fe200000018ff */
[--C-:B------:R-:W-:Y:S01]  /*15aa0*/  FFMA.FTZ R97, R97, UR7, -R131.reuse ;  /* 0x0000000761617c23 */ /* 0x100fe20008010883 */
[--C-:B------:R-:W-:Y:S01]  /*15ab0*/  FFMA.FTZ R92, R92, UR7, -R131.reuse ;  /* 0x000000075c5c7c23 */ /* 0x100fe20008010883 */
[----:B------:R-:W-:Y:S01]  /*15ac0*/  MUFU.EX2 R172, R172 ;  /* 0x000000ac00ac7308 */ /* 0x000fe20000000800 */
[----:B------:R-:W-:Y:S01]  /*15ad0*/  FFMA.FTZ R93, R93, UR7, -R131 ;  /* 0x000000075d5d7c23 */ /* 0x000fe20008010883 */
[--C-:B------:R-:W-:Y:S01]  /*15ae0*/  FFMA.FTZ R90, R90, UR7, -R125.reuse ;  /* 0x000000075a5a7c23 */ /* 0x100fe2000801087d */
[--C-:B------:R-:W-:Y:S01]  /*15af0*/  FFMA.FTZ R91, R91, UR7, -R125.reuse ;  /* 0x000000075b5b7c23 */ /* 0x100fe2000801087d */
[----:B------:R-:W-:Y:S01]  /*15b00*/  MUFU.EX2 R204, R244 ;  /* 0x000000f400cc7308 */ /* 0x000fe20000000800 */
[C---:B------:R-:W-:Y:S01]  /*15b10*/  HMMA.16816.F32 R44, R40.reuse, R32, RZ ;  /* 0x00000020282c723c */ /* 0x040fe200000018ff */
[----:B------:R-:W-:Y:S01]  /*15b20*/  F2FP.F16.F32.PACK_AB R33, R135, R138 ;  /* 0x0000008a8721723e */ /* 0x000fe200000000ff */
[----:B-1----:R-:W-:Y:S01]  /*15b30*/  FFMA.FTZ R167, R182, UR7, -R125 ;  /* 0x00000007b6a77c23 */ /* 0x002fe2000801087d */
[----:B------:R-:W-:Y:S01]  /*15b40*/  F2FP.F16.F32.PACK_AB R32, R139, R142 ;  /* 0x0000008e8b20723e */ /* 0x000fe200000000ff */
[----:B------:R-:W-:Y:S01]  /*15b50*/  MUFU.EX2 R175, R175 ;  /* 0x000000af00af7308 */ /* 0x000fe20000000800 */
[----:B--2---:R-:W-:Y:S01]  /*15b60*/  FFMA.FTZ R171, R186, UR7, -R131 ;  /* 0x00000007baab7c23 */ /* 0x004fe20008010883 */
[--C-:B------:R-:W-:Y:S01]  /*15b70*/  FFMA.FTZ R86, R86, UR7, -R125.reuse ;  /* 0x0000000756567c23 */ /* 0x100fe2000801087d */
[----:B------:R-:W-:Y:S01]  /*15b80*/  FFMA.FTZ R87, R87, UR7, -R125 ;  /* 0x0000000757577c23 */ /* 0x000fe2000801087d */
[----:B------:R-:W-:Y:S01]  /*15b90*/  HMMA.16816.F32 R40, R40, R34, RZ ;  /* 0x000000222828723c */ /* 0x000fe200000018ff */
[----:B------:R-:W-:Y:S01]  /*15ba0*/  F2FP.F16.F32.PACK_AB R35, R133, R136 ;  /* 0x000000888523723e */ /* 0x000fe200000000ff */
[----:B------:R-:W-:Y:S01]  /*15bb0*/  MUFU.EX2 R167, R167 ;  /* 0x000000a700a77308 */ /* 0x000fe20000000800 */
[----:B-----5:R-:W-:Y:S01]  /*15bc0*/  F2FP.F16.F32.PACK_AB R34, R137, R140 ;  /* 0x0000008c8922723e */ /* 0x020fe200000000ff */
        /* <DEDUP_REMOVED lines=19> */
[----:B------:R-:W-:Y:S01]  /*15d00*/  FADD.FTZ R123, R128, R123 ;  /* 0x0000007b807b7221 */ /* 0x000fe20000010000 */
        /* <DEDUP_REMOVED lines=12> */
[----:B------:R3:W4:Y:S01]  /*15dd0*/  MUFU.EX2 R150, R147 ;  /* 0x0000009300967308 */ /* 0x0007220000000800 */
[----:B------:R-:W-:Y:S01]  /*15de0*/  FADD.FTZ R138, R138, R121 ;  /* 0x000000798a8a7221 */ /* 0x000fe20000010000 */
        /* <DEDUP_REMOVED lines=8> */
[----:B--2---:R-:W2:Y:S01]  /*15e70*/  LDSM.16.MT88.4 R52, [R122+0xb000] ;  /* 0x00b000007a34783b */ /* 0x004ea20000004200 */
[----:B------:R-:W-:Y:S01]  /*15e80*/  FADD.FTZ R140, R140, R139 ;  /* 0x0000008b8c8c7221 */ /* 0x000fe20000010000 */
[----:B------:R-:W-:Y:S01]  /*15e90*/  MUFU.EX2 R214, R222 ;  /* 0x000000de00d67308 */ /* 0x000fe20000000800 */
[----:B------:R-:W-:Y:S01]  /*15ea0*/  FADD.FTZ R133, R133, R136 ;  /* 0x0000008885857221 */ /* 0x000fe20000010000 */
[--C-:B---3--:R-:W-:Y:S01]  /*15eb0*/  FFMA.FTZ R147, R154, UR7, -R131.reuse ;  /* 0x000000079a937c23 */ /* 0x108fe20008010883 */
[C---:B------:R-:W-:Y:S01]  /*15ec0*/  HMMA.16816.F32 R40, R32.reuse, R38, R40 ;  /* 0x000000262028723c */ /* 0x040fe20000001828 */
[----:B------:R3:W5:Y:S01]  /*15ed0*/  MUFU.EX2 R154, R169 ;  /* 0x000000a9009a7308 */ /* 0x0007620000000800 */
[----:B------:R-:W2:Y:S01]  /*15ee0*/  LDSM.16.MT88.4 R36, [R112+0xb000] ;  /* 0x00b000007024783b */ /* 0x000ea20000004200 */
[----:B------:R-:W-:Y:S01]  /*15ef0*/  FADD.FTZ R140, R137, R140 ;  /* 0x0000008c898c7221 */ /* 0x000fe20000010000 */
[----:B------:R-:W-:Y:S01]  /*15f00*/  FFMA.FTZ R243, R134, UR7, -R131 ;  /* 0x0000000786f37c23 */ /* 0x000fe20008010883 */
[----:B------:R-:W1:Y:S01]  /*15f10*/  MUFU.EX2 R147, R147 ;  /* 0x0000009300937308 */ /* 0x000e620000000800 */
[--C-:B------:R-:W-:Y:S01]  /*15f20*/  FFMA.FTZ R116, R116, UR7, -R125.reuse ;  /* 0x0000000774747c23 */ /* 0x100fe2000801087d */
[--C-:B------:R-:W-:Y:S01]  /*15f30*/  FFMA.FTZ R115, R115, UR7, -R125.reuse ;  /* 0x0000000773737c23 */ /* 0x100fe2000801087d */
[C---:B------:R-:W-:Y:S01]  /*15f40*/  HMMA.16816.F32 R8, R32.reuse, R60, R8 ;  /* 0x0000003c2008723c */ /* 0x040fe20000001808 */
[--C-:B------:R-:W-:Y:S01]  /*15f50*/  FFMA.FTZ R61, R151, UR7, -R125.reuse ;  /* 0x00000007973d7c23 */ /* 0x100fe2000801087d */
[--C-:B------:R-:W-:Y:S01]  /*15f60*/  FFMA.FTZ R60, R155, UR7, -R125.reuse ;  /* 0x000000079b3c7c23 */ /* 0x100fe2000801087d */
[----:B------:R-:W-:Y:S01]  /*15f70*/  FFMA.FTZ R151, R158, UR7, -R125 ;  /* 0x000000079e977c23 */ /* 0x000fe2000801087d */
[--C-:B------:R-:W-:Y:S01]  /*15f80*/  FFMA.FTZ R155, R162, UR7, -R131.reuse ;  /* 0x00000007a29b7c23 */ /* 0x100fe20008010883 */
[----:B------:R-:W-:Y:S01]  /*15f90*/  MUFU.EX2 R158, R61 ;  /* 0x0000003d009e7308 */ /* 0x000fe20000000800 */
[----:B------:R-:W-:Y:S01]  /*15fa0*/  ISETP.GT.AND P1, PT, R179, R228, PT ;  /* 0x000000e4b300720c */ /* 0x000fe20003f24270 */
[----:B---3--:R-:W-:Y:S01]  /*15fb0*/  FFMA.FTZ R169, R161, UR7, -R131 ;  /* 0x00000007a1a97c23 */ /* 0x008fe20008010883 */
[----:B------:R-:W-:Y:S01]  /*15fc0*/  HMMA.16816.F32 R4, R32, R62, R4 ;  /* 0x0000003e2004723c */ /* 0x000fe20000001804 */
[----:B----4-:R-:W-:Y:S01]  /*15fd0*/  F2FP.F16.F32.PACK_AB R33, R141, R150 ;  /* 0x000000968d21723e */ /* 0x010fe200000000ff */
[----:B------:R-:W3:Y:S01]  /*15fe0*/  MUFU.EX2 R151, R151 ;  /* 0x0000009700977308 */ /* 0x000ee20000000800 */
[----:B------:R-:W-:Y:S01]  /*15ff0*/  F2FP.F16.F32.PACK_AB R35, R143, R152 ;  /* 0x000000988f23723e */ /* 0x000fe200000000ff */
[----:B------:R-:W-:Y:S01]  /*16000*/  FADD.FTZ R150, R150, R133 ;  /* 0x0000008596967221 */ /* 0x000fe20000010000 */
[----:B-----5:R-:W-:Y:S01]  /*16010*/  F2FP.F16.F32.PACK_AB R32, R154, R145 ;  /* 0x000000919a20723e */ /* 0x020fe200000000ff */
[----:B------:R-:W-:Y:S01]  /*16020*/  MUFU.EX2 R155, R155 ;  /* 0x0000009b009b7308 */ /* 0x000fe20000000800 */
[----:B-1----:R-:W-:Y:S01]  /*16030*/  F2FP.F16.F32.PACK_AB R34, R156, R147 ;  /* 0x000000939c22723e */ /* 0x002fe200000000ff */
[----:B------:R-:W-:Y:S01]  /*16040*/  FADD.FTZ R145, R145, R140 ;  /* 0x0000008c91917221 */ /* 0x000fe20000010000 */
[----:B------:R-:W-:Y:S01]  /*16050*/  FADD.FTZ R141, R141, R150 ;  /* 0x000000968d8d7221 */ /* 0x000fe20000010000 */
[----:B------:R1:W-:Y:S02]  /*16060*/  MUFU.EX2 R161, R173 ;  /* 0x000000ad00a17308 */ /* 0x0003e40000000800 */
[----:B------:R-:W-:Y:S01]  /*16070*/  FADD.FTZ R154, R154, R145 ;  /* 0x000000919a9a7221 */ /* 0x000fe20000010000 */
[----:B------:R-:W-:Y:S01]  /*16080*/  FADD.FTZ R152, R152, R141 ;  /* 0x0000008d98987221 */ /* 0x000fe20000010000 */
[----:B------:R-:W-:Y:S01]  /*16090*/  HMMA.16816.F32 R16, R32, R28, R16 ;  /* 0x0000001c2010723c */ /* 0x000fe20000001810 */
[----:B------:R-:W-:Y:S01]  /*160a0*/  MUFU.EX2 R187, R187 ;  /* 0x000000bb00bb7308 */ /* 0x000fe20000000800 */
[----:B------:R-:W-:Y:S01]  /*160b0*/  FADD.FTZ R147, R147, R154 ;  /* 0x0000009a93937221 */ /* 0x000fe20000010000 */
[----:B------:R-:W-:-:S02]  /*160c0*/  FADD.FTZ R143, R143, R152 ;  /* 0x000000988f8f7221 */ /* 0x000fc40000010000 */
[----:B------:R-:W-:Y:S01]  /*160d0*/  MUFU.EX2 R210, R210 ;  /* 0x000000d200d27308 */ /* 0x000fe20000000800 */
[----:B------:R-:W-:Y:S02]  /*160e0*/  FADD.FTZ R147, R156, R147 ;  /* 0x000000939c937221 */ /* 0x000fe40000010000 */
[C---:B------:R-:W-:Y:S01]  /*160f0*/  HMMA.16816.F32 R12, R32.reuse, R30, R12 ;  /* 0x0000001e200c723c */ /* 0x040fe2000000180c */
[----:B------:R-:W4:Y:S01]  /*16100*/  LDSM.16.MT88.4 R28, [R124+0xb800] ;  /* 0x00b800007c1c783b */ /* 0x000f220000004200 */
[----:B-1----:R-:W-:Y:S01]  /*16110*/  FFMA.FTZ R173, R202, UR7, -R125 ;  /* 0x00000007caad7c23 */ /* 0x002fe2000801087d */
[----:B------:R-:W-:Y:S04]  /*16120*/  MUFU.EX2 R191, R191 ;  /* 0x000000bf00bf7308 */ /* 0x000fe80000000800 */
[----:B------:R-:W-:Y:S01]  /*16130*/  MUFU.EX2 R202, R246 ;  /* 0x000000f600ca7308 */ /* 0x000fe20000000800 */
[C---:B------:R-:W-:Y:S03]  /*16140*/  HMMA.16816.F32 R24, R32.reuse, R48, R24 ;  /* 0x000000302018723c */ /* 0x040fe60000001818 */
[----:B------:R-:W-:Y:S04]  /*16150*/  MUFU.EX2 R173, R173 ;  /* 0x000000ad00ad7308 */ /* 0x000fe80000000800 */
[----:B------:R-:W-:Y:S01]  /*16160*/  MUFU.EX2 R212, R212 ;  /* 0x000000d400d47308 */ /* 0x000fe20000000800 */
[C---:B------:R-:W-:Y:S01]  /*16170*/  HMMA.16816.F32 R20, R32.reuse, R50, R20 ;  /* 0x000000322014723c */ /* 0x040fe20000001814 */
[----:B------:R-:W1:Y:S02]  /*16180*/  LDSM.16.MT88.4 R48, [R119+0xb800] ;  /* 0x00b800007730783b */ /* 0x000e640000004200 */
[----:B------:R-:W-:Y:S04]  /*16190*/  MUFU.EX2 R193, R193 ;  /* 0x000000c100c17308 */ /* 0x000fe80000000800 */
[----:B------:R-:W-:Y:S01]  /*161a0*/  MUFU.EX2 R195, R195 ;  /* 0x000000c300c37308 */ /* 0x000fe20000000800 */
[C---:B--2---:R-:W-:Y:S01]  /*161b0*/  HMMA.16816.F32 R8, R32.reuse, R52, R8 ;  /* 0x000000342008723c */ /* 0x044fe20000001808 */
[--C-:B------:R-:W-:Y:S01]  /*161c0*/  FFMA.FTZ R52, R164, UR7, -R131.reuse ;  /* 0x00000007a4347c23 */ /* 0x100fe20008010883 */
[--C-:B------:R-:W-:Y:S01]  /*161d0*/  FFMA.FTZ R164, R153, UR7, -R131.reuse ;  /* 0x0000000799a47c23 */ /* 0x100fe20008010883 */
[----:B------:R-:W-:Y:S01]  /*161e0*/  FFMA.FTZ R53, R160, UR7, -R131 ;  /* 0x00000007a0357c23 */ /* 0x000fe20008010883 */
[----:B------:R-:W-:Y:S04]  /*161f0*/  MUFU.EX2 R178, R178 ;  /* 0x000000b200b27308 */ /* 0x000fe80000000800 */
[----:B------:R2:W5:Y:S01]  /*16200*/  MUFU.EX2 R160, R60 ;  /* 0x0000003c00a07308 */ /* 0x0005620000000800 */
[C---:B------:R-:W-:Y:S03]  /*16210*/  HMMA.16816.F32 R44, R32.reuse, R36, R44 ;  /* 0x00000024202c723c */ /* 0x040fe6000000182c */
[----:B------:R-:W4:Y:S04]  /*16220*/  MUFU.EX2 R162, R53 ;  /* 0x0000003500a27308 */ /* 0x000f280000000800 */
[----:B------:R4:W-:Y:S01]  /*16230*/  MUFU.EX2 R153, R52 ;  /* 0x0000003400997308 */ /* 0x0009e20000000800 */
[C---:B------:R-:W-:Y:S01]  /*16240*/  HMMA.16816.F32 R40, R32.reuse, R38, R40 ;  /* 0x000000262028723c */ /* 0x040fe20000001828 */
[----:B------:R-:W1:Y:S02]  /*16250*/  LDSM.16.MT88.4 R36, [R112+0xb800] ;  /* 0x00b800007024783b */ /* 0x000e640000004200 */
[----:B------:R-:W4:Y:S02]  /*16260*/  MUFU.EX2 R164, R164 ;  /* 0x000000a400a47308 */ /* 0x000f240000000800 */
[----:B--2---:R-:W2:Y:S02]  /*16270*/  LDSM.16.MT88.4 R60, [R122+0xb800] ;  /* 0x00b800007a3c783b */ /* 0x004ea40000004200 */
[----:B------:R-:W-:Y:S01]  /*16280*/  MUFU.EX2 R197, R197 ;  /* 0x000000c500c57308 */ /* 0x000fe20000000800 */
[----:B------:R-:W-:Y:S01]  /*16290*/  HMMA.16816.F32 R4, R32, R54, R4 ;  /* 0x000000362004723c */ /* 0x000fe20000001804 */
[----:B---3--:R-:W-:Y:S01]  /*162a0*/  F2FP.F16.F32.PACK_AB R33, R151, R158 ;  /* 0x0000009e9721723e */ /* 0x008fe200000000ff */
[----:B------:R-:W-:Y:S01]  /*162b0*/  FADD.FTZ R158, R158, R143 ;  /* 0x0000008f9e9e7221 */ /* 0x000fe20000010000 */
[----:B-----5:R-:W-:Y:S01]  /*162c0*/  F2FP.F16.F32.PACK_AB R35, R160, R149 ;  /* 0x00000095a023723e */ /* 0x020fe200000000ff */
[----:B------:R-:W-:Y:S01]  /*162d0*/  MUFU.EX2 R174, R176 ;  /* 0x000000b000ae7308 */ /* 0x000fe20000000800 */
[----:B----4-:R-:W-:Y:S01]  /*162e0*/  F2FP.F16.F32.PACK_AB R32, R155, R162 ;  /* 0x000000a29b20723e */ /* 0x010fe200000000ff */
[----:B------:R-:W-:Y:S01]  /*162f0*/  LDSM.16.MT88.4 R52, [R124+0xc000] ;  /* 0x00c000007c34783b */ /* 0x000fe20000004200 */
[----:B------:R-:W-:Y:S01]  /*16300*/  FADD.FTZ R162, R162, R147 ;  /* 0x00000093a2a27221 */ /* 0x000fe20000010000 */
[----:B------:R-:W-:Y:S01]  /*16310*/  MUFU.EX2 R199, R199 ;  /* 0x000000c700c77308 */ /* 0x000fe20000000800 */
[----:B------:R-:W-:Y:S01]  /*16320*/  F2FP.F16.F32.PACK_AB R34, R164, R153 ;  /* 0x00000099a422723e */ /* 0x000fe200000000ff */
[----:B------:R-:W-:Y:S01]  /*16330*/  FADD.FTZ R158, R151, R158 ;  /* 0x0000009e979e7221 */ /* 0x000fe20000010000 */
[----:B------:R-:W-:Y:S01]  /*16340*/  FADD.FTZ R162, R155, R162 ;  /* 0x000000a29ba27221 */ /* 0x000fe20000010000 */
[----:B------:R-:W-:Y:S01]  /*16350*/  MUFU.EX2 R146, R148 ;  /* 0x0000009400927308 */ /* 0x000fe20000000800 */
[----:B------:R-:W-:Y:S01]  /*16360*/  LDSM.16.MT88.4 R140, [R119+0x11800] ;  /* 0x01180000778c783b */ /* 0x000fe20000004200 */
        /* <DEDUP_REMOVED lines=8> */
[----:B------:R-:W3:Y:S01]  /*163f0*/  LDSM.16.MT88.4 R28, [R119+0xc000] ;  /* 0x00c00000771c783b */ /* 0x000ee20000004200 */
[----:B------:R-:W-:Y:S04]  /*16400*/  MUFU.EX2 R203, R203 ;  /* 0x000000cb00cb7308 */ /* 0x000fe80000000800 */
[----:B------:R-:W-:Y:S02]  /*16410*/  MUFU.EX2 R66, R66 ;  /* 0x0000004200427308 */ /* 0x000fe40000000800 */
[C---:B-1----:R-:W-:Y:S01]  /*16420*/  HMMA.16816.F32 R16, R32.reuse, R48, R16 ;  /* 0x000000302010723c */ /* 0x042fe20000001810 */
[----:B------:R-:W-:Y:S01]  /*16430*/  FFMA.FTZ R48, R166, UR7, -R125 ;  /* 0x00000007a6307c23 */ /* 0x000fe2000801087d */
[----:B------:R-:W-:Y:S04]  /*16440*/  MUFU.EX2 R105, R105 ;  /* 0x0000006900697308 */ /* 0x000fe80000000800 */
[----:B------:R1:W-:Y:S02]  /*16450*/  MUFU.EX2 R166, R163 ;  /* 0x000000a300a67308 */ /* 0x0003e40000000800 */
[C---:B------:R-:W-:Y:S02]  /*16460*/  HMMA.16816.F32 R12, R32.reuse, R50, R12 ;  /* 0x00000032200c723c */ /* 0x040fe4000000180c */
[----:B------:R4:W5:Y:S04]  /*16470*/  MUFU.EX2 R157, R48 ;  /* 0x00000030009d7308 */ /* 0x0009680000000800 */
[----:B------:R-:W-:Y:S02]  /*16480*/  MUFU.EX2 R100, R100 ;  /* 0x0000006400647308 */ /* 0x000fe40000000800 */
[----:B------:R-:W-:Y:S02]  /*16490*/  HMMA.16816.F32 R44, R32, R36, R44 ;  /* 0x00000024202c723c */ /* 0x000fe4000000182c */
[----:B------:R-:W-:Y:S01]  /*164a0*/  MUFU.EX2 R101, R101 ;  /* 0x0000006500657308 */ /* 0x000fe20000000800 */
[----:B-1----:R-:W-:-:S03]  /*164b0*/  FFMA.FTZ R163, R170, UR7, -R131 ;  /* 0x00000007aaa37c23 */ /* 0x002fc60008010883 */
[----:B------:R1:W3:Y:S01]  /*164c0*/  MUFU.EX2 R170, R169 ;  /* 0x000000a900aa7308 */ /* 0x0002e20000000800 */
[----:B----4-:R-:W4:Y:S01]  /*164d0*/  LDSM.16.MT88.4 R48, [R122+0xc000] ;  /* 0x00c000007a30783b */ /* 0x010f220000004200 */
[C---:B------:R-:W-:Y:S02]  /*164e0*/  HMMA.16816.F32 R40, R32.reuse, R38, R40 ;  /* 0x000000262028723c */ /* 0x040fe40000001828 */
[----:B------:R-:W3:Y:S01]  /*164f0*/  MUFU.EX2 R163, R163 ;  /* 0x000000a300a37308 */ /* 0x000ee20000000800 */
[----:B------:R-:W4:Y:S03]  /*16500*/  LDSM.16.MT88.4 R36, [R112+0xc000] ;  /* 0x00c000007024783b */ /* 0x000f260000004200 */
[----:B------:R-:W-:Y:S02]  /*16510*/  MUFU.EX2 R98, R98 ;  /* 0x0000006200627308 */ /* 0x000fe40000000800 */
[C---:B--2---:R-:W-:Y:S01]  /*16520*/  HMMA.16816.F32 R8, R32.reuse, R60, R8 ;  /* 0x0000003c2008723c */ /* 0x044fe20000001808 */
[--C-:B------:R-:W-:Y:S01]  /*16530*/  FFMA.FTZ R60, R165, UR7, -R125.reuse ;  /* 0x00000007a53c7c23 */ /* 0x100fe2000801087d */
[----:B------:R-:W-:Y:S01]  /*16540*/  FFMA.FTZ R165, R250, UR7, -R125 ;  /* 0x00000007faa57c23 */ /* 0x000fe2000801087d */
[--C-:B-1----:R-:W-:Y:S01]  /*16550*/  FFMA.FTZ R169, R196, UR7, -R131.reuse ;  /* 0x00000007c4a97c23 */ /* 0x102fe20008010883 */
[----:B------:R-:W-:Y:S01]  /*16560*/  FFMA.FTZ R196, R248, UR7, -R131 ;  /* 0x00000007f8c47c23 */ /* 0x000fe20008010883 */
[----:B------:R1:W2:Y:S03]  /*16570*/  MUFU.EX2 R182, R60 ;  /* 0x0000003c00b67308 */ /* 0x0002a60000000800 */
[----:B------:R-:W-:Y:S01]  /*16580*/  HMMA.16816.F32 R4, R32, R62, R4 ;  /* 0x0000003e2004723c */ /* 0x000fe20000001804 */
[----:B-----5:R-:W-:Y:S01]  /*16590*/  F2FP.F16.F32.PACK_AB R33, R157, R166 ;  /* 0x000000a69d21723e */ /* 0x020fe200000000ff */
[----:B------:R-:W-:Y:S01]  /*165a0*/  MUFU.EX2 R165, R165 ;  /* 0x000000a500a57308 */ /* 0x000fe20000000800 */
[----:B------:R-:W-:Y:S01]  /*165b0*/  F2FP.F16.F32.PACK_AB R35, R159, R168 ;  /* 0x000000a89f23723e */ /* 0x000fe200000000ff */
[----:B------:R-:W-:Y:S01]  /*165c0*/  FADD.FTZ R166, R166, R149 ;  /* 0x00000095a6a67221 */ /* 0x000fe20000010000 */
[----:B---3--:R-:W-:Y:S01]  /*165d0*/  F2FP.F16.F32.PACK_AB R32, R170, R161 ;  /* 0x000000a1aa20723e */ /* 0x008fe200000000ff */
[----:B------:R-:W-:Y:S01]  /*165e0*/  MUFU.EX2 R169, R169 ;  /* 0x000000a900a97308 */ /* 0x000fe20000000800 */
[----:B------:R-:W-:Y:S01]  /*165f0*/  F2FP.F16.F32.PACK_AB R34, R172, R163 ;  /* 0x000000a3ac22723e */ /* 0x000fe200000000ff */
[----:B------:R-:W-:Y:S01]  /*16600*/  FADD.FTZ R161, R161, R164 ;  /* 0x000000a4a1a17221 */ /* 0x000fe20000010000 */
[----:B------:R-:W-:Y:S01]  /*16610*/  FADD.FTZ R157, R157, R166 ;  /* 0x000000a69d9d7221 */ /* 0x000fe20000010000 */
[----:B------:R-:W-:Y:S01]  /*16620*/  MUFU.EX2 R196, R196 ;  /* 0x000000c400c47308 */ /* 0x000fe20000000800 */
[----:B-1----:R-:W-:Y:S01]  /*16630*/  LDSM.16.MT88.4 R60, [R122+0xc800] ;  /* 0x00c800007a3c783b */ /* 0x002fe20000004200 */
[----:B------:R-:W-:Y:S01]  /*16640*/  FADD.FTZ R170, R170, R161 ;  /* 0x000000a1aaaa7221 */ /* 0x000fe20000010000 */
[----:B------:R-:W-:Y:S01]  /*16650*/  FADD.FTZ R168, R168, R157 ;  /* 0x0000009da8a87221 */ /* 0x000fe20000010000 */
[----:B------:R-:W-:Y:S01]  /*16660*/  HMMA.16816.F32 R16, R32, R28, R16 ;  /* 0x0000001c2010723c */ /* 0x000fe20000001810 */
[----:B------:R-:W-:Y:S01]  /*16670*/  MUFU.EX2 R99, R99 ;  /* 0x0000006300637308 */ /* 0x000fe20000000800 */
[----:B------:R-:W-:Y:S01]  /*16680*/  FADD.FTZ R163, R163, R170 ;  /* 0x000000aaa3a37221 */ /* 0x000fe20000010000 */
[----:B------:R-:W-:Y:S01]  /*16690*/  FADD.FTZ R159, R159, R168 ;  /* 0x000000a89f9f7221 */ /* 0x000fe20000010000 */
[----:B------:R-:W-:Y:S01]  /*166a0*/  LDSM.16.MT88.4 R148, [R122+0x11800] ;  /* 0x011800007a94783b */ /* 0x000fe20000004200 */
[----:B------:R-:W-:Y:S01]  /*166b0*/  MUFU.EX2 R94, R94 ;  /* 0x0000005e005e7308 */ /* 0x000fe20000000800 */
[----:B------:R-:W-:-:S02]  /*166c0*/  FADD.FTZ R163, R172, R163 ;  /* 0x000000a3aca37221 */ /* 0x000fc40000010000 */
[C---:B------:R-:W-:Y:S01]  /*166d0*/  HMMA.16816.F32 R12, R32.reuse, R30, R12 ;  /* 0x0000001e200c723c */ /* 0x040fe2000000180c */
[----:B------:R-:W1:Y:S01]  /*166e0*/  LDSM.16.MT88.4 R28, [R124+0xc800] ;  /* 0x00c800007c1c783b */ /* 0x000e620000004200 */
[----:B------:R-:W-:Y:S04]  /*166f0*/  MUFU.EX2 R95, R95 ;  /* 0x0000005f005f7308 */ /* 0x000fe80000000800 */
[----:B------:R-:W-:Y:S02]  /*16700*/  MUFU.EX2 R96, R96 ;  /* 0x0000006000607308 */ /* 0x000fe40000000800 */
[C---:B----4-:R-:W-:Y:S01]  /*16710*/  HMMA.16816.F32 R8, R32.reuse, R48, R8 ;  /* 0x000000302008723c */ /* 0x050fe20000001808 */
        /* <DEDUP_REMOVED lines=8> */
[----:B------:R-:W-:Y:S04]  /*167a0*/  MUFU.EX2 R93, R93 ;  /* 0x0000005d005d7308 */ /* 0x000fe80000000800 */
[----:B------:R-:W-:Y:S02]  /*167b0*/  MUFU.EX2 R90, R90 ;  /* 0x0000005a005a7308 */ /* 0x000fe40000000800 */
[C---:B------:R-:W-:Y:S01]  /*167c0*/  HMMA.16816.F32 R4, R32.reuse, R50, R4 ;  /* 0x000000322004723c */ /* 0x040fe20000001804 */
[----:B---3--:R-:W3:Y:S01]  /*167d0*/  LDSM.16.MT88.4 R48, [R112+0xc800] ;  /* 0x00c800007030783b */ /* 0x008ee20000004200 */
[----:B------:R-:W-:Y:S04]  /*167e0*/  MUFU.EX2 R91, R91 ;  /* 0x0000005b005b7308 */ /* 0x000fe80000000800 */
[----:B------:R-:W-:Y:S02]  /*167f0*/  MUFU.EX2 R86, R86 ;  /* 0x0000005600567308 */ /* 0x000fe40000000800 */
[----:B------:R-:W-:Y:S01]  /*16800*/  HMMA.16816.F32 R44, R32, R36, R44 ;  /* 0x00000024202c723c */ /* 0x000fe2000000182c */
[----:B--2---:R-:W-:Y:S01]  /*16810*/  F2FP.F16.F32.PACK_AB R37, R167, R182 ;  /* 0x000000b6a725723e */ /* 0x004fe200000000ff */
[----:B------:R-:W-:Y:S01]  /*16820*/  MUFU.EX2 R87, R87 ;  /* 0x0000005700577308 */ /* 0x000fe20000000800 */
[----:B----4-:R-:W-:-:S03]  /*16830*/  F2FP.F16.F32.PACK_AB R36, R171, R186 ;  /* 0x000000baab24723e */ /* 0x010fc600000000ff */
[----:B------:R-:W-:Y:S02]  /*16840*/  MUFU.EX2 R88, R88 ;  /* 0x0000005800587308 */ /* 0x000fe40000000800 */
[----:B------:R-:W-:Y:S01]  /*16850*/  HMMA.16816.F32 R40, R32, R38, R40 ;  /* 0x000000262028723c */ /* 0x000fe20000001828 */
[----:B------:R-:W2:Y:S01]  /*16860*/  LDSM.16.MT88.4 R32, [R124+0xd000] ;  /* 0x00d000007c20783b */ /* 0x000ea20000004200 */
[----:B-----5:R-:W-:Y:S01]  /*16870*/  F2FP.F16.F32.PACK_AB R39, R184, R165 ;  /* 0x000000a5b827723e */ /* 0x020fe200000000ff */
[----:B------:R-:W-:Y:S01]  /*16880*/  MUFU.EX2 R89, R89 ;  /* 0x0000005900597308 */ /* 0x000fe20000000800 */
[----:B------:R-:W-:-:S03]  /*16890*/  F2FP.F16.F32.PACK_AB R38, R196, R169 ;  /* 0x000000a9c426723e */ /* 0x000fc600000000ff */
[----:B------:R-:W-:Y:S04]  /*168a0*/  MUFU.EX2 R84, R84 ;  /* 0x0000005400547308 */ /* 0x000fe80000000800 */
[C---:B-1----:R-:W-:Y:S01]  /*168b0*/  HMMA.16816.F32 R24, R36.reuse, R28, R24 ;  /* 0x0000001c2418723c */ /* 0x042fe20000001818 */
[----:B------:R-:W-:Y:S04]  /*168c0*/  MUFU.EX2 R85, R85 ;  /* 0x0000005500557308 */ /* 0x000fe80000000800 */
[----:B------:R-:W-:Y:S03]  /*168d0*/  MUFU.EX2 R82, R82 ;  /* 0x0000005200527308 */ /* 0x000fe60000000800 */
        /* <DEDUP_REMOVED lines=11> */
[C---:B------:R-:W-:Y:S02]  /*16990*/  HMMA.16816.F32 R8, R36.reuse, R60, R8 ;  /* 0x0000003c2408723c */ /* 0x040fe40000001808 */
[----:B------:R-:W-:Y:S04]  /*169a0*/  MUFU.EX2 R77, R77 ;  /* 0x0000004d004d7308 */ /* 0x000fe80000000800 */
[----:B------:R-:W-:Y:S02]  /*169b0*/  MUFU.EX2 R243, R243 ;  /* 0x000000f300f37308 */ /* 0x000fe40000000800 */
        /* <DEDUP_REMOVED lines=28> */
[----:B-1----:R-:W-:Y:S01]  /*16b80*/  HMMA.16816.F32 R16, R52, R28, R16 ;  /* 0x0000001c3410723c */ /* 0x002fe20000001810 */
[--C-:B------:R-:W-:Y:S01]  /*16b90*/  FFMA.FTZ R28, R198, UR7, -R125.reuse ;  /* 0x00000007c61c7c23 */ /* 0x100fe2000801087d */
[----:B------:R-:W-:-:S03]  /*16ba0*/  FFMA.FTZ R198, R194, UR7, -R125 ;  /* 0x00000007c2c67c23 */ /* 0x000fc6000801087d */
[----:B------:R1:W4:Y:S03]  /*16bb0*/  MUFU.EX2 R194, R28 ;  /* 0x0000001c00c27308 */ /* 0x0003260000000800 */
[C---:B------:R-:W-:Y:S01]  /*16bc0*/  HMMA.16816.F32 R12, R52.reuse, R30, R12 ;  /* 0x0000001e340c723c */ /* 0x040fe2000000180c */
[----:B------:R-:W5:Y:S07]  /*16bd0*/  MUFU.EX2 R190, R198 ;  /* 0x000000c600be7308 */ /* 0x000f6e0000000800 */
[C---:B------:R-:W-:Y:S01]  /*16be0*/  HMMA.16816.F32 R8, R52.reuse, R60, R8 ;  /* 0x0000003c3408723c */ /* 0x040fe20000001808 */
[----:B-1----:R-:W1:Y:S07]  /*16bf0*/  LDSM.16.MT88.4 R28, [R122+0xe000] ;  /* 0x00e000007a1c783b */ /* 0x002e6e0000004200 */
[C---:B------:R-:W-:Y:S01]  /*16c00*/  HMMA.16816.F32 R4, R52.reuse, R62, R4 ;  /* 0x0000003e3404723c */ /* 0x040fe20000001804 */
[----:B------:R-:W-:Y:S07]  /*16c10*/  LDSM.16.MT88.4 R60, [R119+0xf000] ;  /* 0x00f00000773c783b */ /* 0x000fee0000004200 */
[C---:B---3--:R-:W-:Y:S08]  /*16c20*/  HMMA.16816.F32 R44, R52.reuse, R48, R44 ;  /* 0x00000030342c723c */ /* 0x048ff0000000182c */
[----:B------:R-:W-:Y:S01]  /*16c30*/  HMMA.16816.F32 R40, R52, R50, R40 ;  /* 0x000000323428723c */ /* 0x000fe20000001828 */
[----:B------:R-:W3:Y:S01]  /*16c40*/  LDSM.16.MT88.4 R48, [R112+0xe000] ;  /* 0x00e000007030783b */ /* 0x000ee20000004200 */
[----:B----4-:R-:W-:-:S02]  /*16c50*/  F2FP.F16.F32.PACK_AB R53, R194, R193 ;  /* 0x000000c1c235723e */ /* 0x010fc400000000ff */
[----:B-----5:R-:W-:Y:S02]  /*16c60*/  F2FP.F16.F32.PACK_AB R55, R195, R190 ;  /* 0x000000bec337723e */ /* 0x020fe400000000ff */
        /* <DEDUP_REMOVED lines=27> */
[C---:B---3--:R-:W-:Y:S08]  /*16e20*/  HMMA.16816.F32 R44, R48.reuse, R52, R44 ;  /* 0x00000034302c723c */ /* 0x048ff0000000182c */
        /* <DEDUP_REMOVED lines=12> */
[C---:B----4-:R-:W-:Y:S08]  /*16ef0*/  HMMA.16816.F32 R8, R48.reuse, R36, R8 ;  /* 0x000000243008723c */ /* 0x050ff00000001808 */
        /* <DEDUP_REMOVED lines=15> */
[----:B---3--:R-:W-:Y:S01]  /*16ff0*/  HMMA.16816.F32 R8, R28, R36, R8 ;  /* 0x000000241c08723c */ /* 0x008fe20000001808 */
[----:B------:R-:W-:-:S02]  /*17000*/  F2FP.F16.F32.PACK_AB R37, R83, R82 ;  /* 0x000000525325723e */ /* 0x000fc400000000ff */
[----:B------:R-:W-:-:S05]  /*17010*/  F2FP.F16.F32.PACK_AB R36, R81, R80 ;  /* 0x000000505124723e */ /* 0x000fca00000000ff */
        /* <DEDUP_REMOVED lines=17> */
[----:B------:R-:W-:Y:S01]  /*17130*/  FFMA.FTZ R62, R75, UR7, -R125 ;  /* 0x000000074b3e7c23 */ /* 0x000fe2000801087d */
[--C-:B------:R-:W-:Y:S01]  /*17140*/  FFMA.FTZ R63, R73, UR7, -R131.reuse ;  /* 0x00000007493f7c23 */ /* 0x100fe20008010883 */
[----:B------:R-:W-:Y:S01]  /*17150*/  MUFU.EX2 R60, R60 ;  /* 0x0000003c003c7308 */ /* 0x000fe20000000800 */
[--C-:B------:R-:W-:Y:S01]  /*17160*/  FFMA.FTZ R75, R103, UR7, -R131.reuse ;  /* 0x00000007674b7c23 */ /* 0x100fe20008010883 */
[--C-:B------:R-:W-:Y:S02]  /*17170*/  FFMA.FTZ R73, R108, UR7, -R131.reuse ;  /* 0x000000076c497c23 */ /* 0x100fe40008010883 */
[----:B------:R-:W3:Y:S01]  /*17180*/  MUFU.EX2 R62, R62 ;  /* 0x0000003e003e7308 */ /* 0x000ee20000000800 */
[----:B----4-:R-:W-:Y:S01]  /*17190*/  HMMA.16816.F32 R8, R36, R52, R8 ;  /* 0x000000342408723c */ /* 0x010fe20000001808 */
[--C-:B------:R-:W-:Y:S01]  /*171a0*/  FFMA.FTZ R52, R72, UR7, -R131.reuse ;  /* 0x0000000748347c23 */ /* 0x100fe20008010883 */
[----:B------:R-:W-:Y:S01]  /*171b0*/  FFMA.FTZ R72, R104, UR7, -R131 ;  /* 0x0000000768487c23 */ /* 0x000fe20008010883 */
[----:B------:R4:W5:Y:S01]  /*171c0*/  MUFU.EX2 R53, R71 ;  /* 0x0000004700357308 */ /* 0x0009620000000800 */
[----:B------:R-:W-:-:S03]  /*171d0*/  FADD.FTZ R104, R182, R159 ;  /* 0x0000009fb6687221 */ /* 0x000fc60000010000 */
[----:B------:R-:W-:Y:S01]  /*171e0*/  MUFU.EX2 R52, R52 ;  /* 0x0000003400347308 */ /* 0x000fe20000000800 */
[----:B------:R-:W-:Y:S01]  /*171f0*/  HMMA.16816.F32 R4, R36, R54, R4 ;  /* 0x000000362404723c */ /* 0x000fe20000001804 */
[----:B------:R-:W-:Y:S01]  /*17200*/  FFMA.FTZ R55, R69, UR7, -R131 ;  /* 0x0000000745377c23 */ /* 0x000fe20008010883 */
[----:B------:R-:W-:Y:S01]  /*17210*/  FADD.FTZ R104, R167, R104 ;  /* 0x00000068a7687221 */ /* 0x000fe20000010000 */
[----:B------:R-:W2:Y:S01]  /*17220*/  MUFU.EX2 R63, R63 ;  /* 0x0000003f003f7308 */ /* 0x000ea20000000800 */
[----:B------:R-:W-:-:S03]  /*17230*/  FFMA.FTZ R69, R110, UR7, -R125 ;  /* 0x000000076e457c23 */ /* 0x000fc6000801087d */
[----:B------:R2:W-:Y:S01]  /*17240*/  MUFU.EX2 R54, R68 ;  /* 0x0000004400367308 */ /* 0x0005e20000000800 */
[C---:B-1----:R-:W-:Y:S01]  /*17250*/  HMMA.16816.F32 R44, R36.reuse, R28, R44 ;  /* 0x0000001c242c723c */ /* 0x042fe2000000182c */
[--C-:B----4-:R-:W-:Y:S02]  /*17260*/  FFMA.FTZ R71, R107, UR7, -R125.reuse ;  /* 0x000000076b477c23 */ /* 0x110fe4000801087d */
[----:B------:R-:W1:Y:S04]  /*17270*/  MUFU.EX2 R55, R55 ;  /* 0x0000003700377308 */ /* 0x000e680000000800 */
[----:B------:R-:W-:Y:S01]  /*17280*/  MUFU.EX2 R71, R71 ;  /* 0x0000004700477308 */ /* 0x000fe20000000800 */
[----:B------:R-:W-:Y:S01]  /*17290*/  HMMA.16816.F32 R40, R36, R30, R40 ;  /* 0x0000001e2428723c */ /* 0x000fe20000001828 */
[----:B------:R-:W4:Y:S01]  /*172a0*/  LDSM.16.MT88.4 R28, [R122+0x10800] ;  /* 0x010800007a1c783b */ /* 0x000f220000004200 */
[----:B---3--:R-:W-:Y:S01]  /*172b0*/  F2FP.F16.F32.PACK_AB R37, R62, R61 ;  /* 0x0000003d3e25723e */ /* 0x008fe200000000ff */
[----:B------:R-:W-:Y:S01]  /*172c0*/  MUFU.EX2 R69, R69 ;  /* 0x0000004500457308 */ /* 0x000fe20000000800 */
[----:B-----5:R-:W-:Y:S01]  /*172d0*/  F2FP.F16.F32.PACK_AB R39, R53, R60 ;  /* 0x0000003c3527723e */ /* 0x020fe200000000ff */
[----:B--2---:R-:W-:Y:S01]  /*172e0*/  FFMA.FTZ R68, R106, UR7, -R125 ;  /* 0x000000076a447c23 */ /* 0x004fe2000801087d */
[----:B------:R-:W-:Y:S01]  /*172f0*/  F2FP.F16.F32.PACK_AB R36, R63, R52 ;  /* 0x000000343f24723e */ /* 0x000fe200000000ff */
[----:B------:R-:W-:Y:S01]  /*17300*/  FADD.FTZ R106, R186, R163 ;  /* 0x000000a3ba6a7221 */ /* 0x000fe20000010000 */
[----:B------:R-:W-:Y:S01]  /*17310*/  MUFU.EX2 R70, R70 ;  /* 0x0000004600467308 */ /* 0x000fe20000000800 */
[----:B-1----:R-:W-:-:S02]  /*17320*/  F2FP.F16.F32.PACK_AB R38, R55, R54 ;  /* 0x000000363726723e */ /* 0x002fc400000000ff */
[----:B------:R-:W-:Y:S01]  /*17330*/  FADD.FTZ R106, R171, R106 ;  /* 0x0000006aab6a7221 */ /* 0x000fe20000010000 */
[----:B------:R-:W1:Y:S03]  /*17340*/  MUFU.EX2 R68, R68 ;  /* 0x0000004400447308 */ /* 0x000e660000000800 */
[----:B------:R-:W-:Y:S01]  /*17350*/  FADD.FTZ R169, R169, R106 ;  /* 0x0000006aa9a97221 */ /* 0x000fe20000010000 */
[C---:B------:R-:W-:Y:S01]  /*17360*/  HMMA.16816.F32 R24, R36.reuse, R32, R24 ;  /* 0x000000202418723c */ /* 0x040fe20000001818 */
[----:B------:R-:W-:Y:S02]  /*17370*/  MUFU.EX2 R72, R72 ;  /* 0x0000004800487308 */ /* 0x000fe40000000800 */
[----:B------:R-:W-:Y:S02]  /*17380*/  FADD.FTZ R196, R196, R169 ;  /* 0x000000a9c4c47221 */ /* 0x000fe40000010000 */
[----:B------:R-:W2:Y:S02]  /*17390*/  MUFU.EX2 R75, R75 ;  /* 0x0000004b004b7308 */ /* 0x000ea40000000800 */
[----:B------:R-:W-:Y:S01]  /*173a0*/  FADD.FTZ R177, R177, R196 ;  /* 0x000000c4b1b17221 */ /* 0x000fe20000010000 */
[----:B------:R-:W-:Y:S01]  /*173b0*/  HMMA.16816.F32 R20, R36, R34, R20 ;  /* 0x000000222414723c */ /* 0x000fe20000001814 */
[----:B------:R-:W3:Y:S01]  /*173c0*/  LDSM.16.MT88.4 R32, [R112+0x10800] ;  /* 0x010800007020783b */ /* 0x000ee20000004200 */
        /* <DEDUP_REMOVED lines=10> */
[C---:B----4-:R-:W-:Y:S08]  /*17470*/  HMMA.16816.F32 R8, R36.reuse, R28, R8 ;  /* 0x0000001c2408723c */ /* 0x050ff00000001808 */
[C---:B------:R-:W-:Y:S01]  /*17480*/  HMMA.16816.F32 R4, R36.reuse, R30, R4 ;  /* 0x0000001e2404723c */ /* 0x040fe20000001804 */
[----:B------:R-:W4:Y:S07]  /*17490*/  LDSM.16.MT88.4 R28, [R124+0x11000] ;  /* 0x011000007c1c783b */ /* 0x000f2e0000004200 */
[----:B---3--:R-:W-:Y:S01]  /*174a0*/  HMMA.16816.F32 R44, R36, R32, R44 ;  /* 0x00000020242c723c */ /* 0x008fe2000000182c */
[----:B------:R-:W-:-:S04]  /*174b0*/  FADD.FTZ R33, R165, R104 ;  /* 0x00000068a5217221 */ /* 0x000fc80000010000 */
[----:B------:R-:W-:-:S03]  /*174c0*/  FADD.FTZ R33, R184, R33 ;  /* 0x00000021b8217221 */ /* 0x000fc60000010000 */
[----:B------:R-:W-:Y:S01]  /*174d0*/  HMMA.16816.F32 R40, R36, R34, R40 ;  /* 0x000000222428723c */ /* 0x000fe20000001828 */
[----:B------:R-:W-:Y:S01]  /*174e0*/  FADD.FTZ R202, R202, R33 ;  /* 0x00000021caca7221 */ /* 0x000fe20000010000 */
[----:B-1----:R-:W-:Y:S01]  /*174f0*/  F2FP.F16.F32.PACK_AB R37, R71, R68 ;  /* 0x000000444725723e */ /* 0x002fe200000000ff */
[----:B------:R-:W1:Y:S01]  /*17500*/  LDSM.16.MT88.4 R32, [R122+0x11000] ;  /* 0x011000007a20783b */ /* 0x000e620000004200 */
[----:B------:R-:W-:Y:S01]  /*17510*/  F2FP.F16.F32.PACK_AB R39, R70, R69 ;  /* 0x000000454627723e */ /* 0x000fe200000000ff */
[----:B------:R-:W-:Y:S01]  /*17520*/  FADD.FTZ R173, R173, R202 ;  /* 0x000000caadad7221 */ /* 0x000fe20000010000 */
[----:B--2---:R-:W-:Y:S02]  /*17530*/  F2FP.F16.F32.PACK_AB R36, R75, R72 ;  /* 0x000000484b24723e */ /* 0x004fe400000000ff */
        /* <DEDUP_REMOVED lines=14> */
[----:B------:R-:W3:Y:S01]  /*17620*/  MUFU.EX2 R50, R50 ;  /* 0x0000003200327308 */ /* 0x000ee20000000800 */
[----:B----4-:R-:W-:Y:S01]  /*17630*/  HMMA.16816.F32 R24, R36, R28, R24 ;  /* 0x0000001c2418723c */ /* 0x010fe20000001818 */
[----:B------:R-:W-:Y:S01]  /*17640*/  FADD.FTZ R29, R191, R210 ;  /* 0x000000d2bf1d7221 */ /* 0x000fe20000010000 */
[----:B------:R-:W-:-:S03]  /*17650*/  FADD.FTZ R193, R193, R214 ;  /* 0x000000d6c1c17221 */ /* 0x000fc60000010000 */
[----:B------:R-:W-:Y:S01]  /*17660*/  FADD.FTZ R29, R212, R29 ;  /* 0x0000001dd41d7221 */ /* 0x000fe20000010000 */
[----:B------:R-:W-:Y:S02]  /*17670*/  FADD.FTZ R193, R194, R193 ;  /* 0x000000c1c2c17221 */ /* 0x000fe40000010000 */
[C---:B------:R-:W-:Y:S01]  /*17680*/  HMMA.16816.F32 R20, R36.reuse, R30, R20 ;  /* 0x0000001e2414723c */ /* 0x040fe20000001814 */
[----:B------:R-:W-:Y:S01]  /*17690*/  FADD.FTZ R178, R178, R29 ;  /* 0x0000001db2b27221 */ /* 0x000fe20000010000 */
[----:B------:R-:W-:Y:S01]  /*176a0*/  FADD.FTZ R190, R190, R193 ;  /* 0x000000c1bebe7221 */ /* 0x000fe20000010000 */
[----:B------:R-:W4:Y:S01]  /*176b0*/  LDSM.16.MT88.4 R28, [R112+0x11000] ;  /* 0x01100000701c783b */ /* 0x000f220000004200 */
[----:B--2---:R-:W-:Y:S01]  /*176c0*/  F2FP.F16.F32.PACK_AB R152, R49, R48 ;  /* 0x000000303198723e */ /* 0x004fe200000000ff */
[----:B------:R-:W-:Y:S01]  /*176d0*/  FADD.FTZ R197, R197, R178 ;  /* 0x000000b2c5c57221 */ /* 0x000fe20000010000 */
[----:B------:R-:W-:Y:S01]  /*176e0*/  FADD.FTZ R195, R195, R190 ;  /* 0x000000bec3c37221 */ /* 0x000fe20000010000 */
[----:B---3--:R-:W-:Y:S01]  /*176f0*/  F2FP.F16.F32.PACK_AB R154, R243, R50 ;  /* 0x00000032f39a723e */ /* 0x008fe200000000ff */
[C---:B-1----:R-:W-:Y:S01]  /*17700*/  HMMA.16816.F32 R8, R36.reuse, R32, R8 ;  /* 0x000000202408723c */ /* 0x042fe20000001808 */
[----:B------:R-:W-:Y:S01]  /*17710*/  FADD.FTZ R174, R174, R197 ;  /* 0x000000c5aeae7221 */ /* 0x000fe20000010000 */
[----:B------:R-:W-:Y:S01]  /*17720*/  FADD.FTZ R146, R146, R195 ;  /* 0x000000c392927221 */ /* 0x000fe20000010000 */
[--C-:B------:R-:W-:Y:S01]  /*17730*/  FFMA.FTZ R32, R114, UR7, -R125.reuse ;  /* 0x0000000772207c23 */ /* 0x100fe2000801087d */
[----:B------:R-:W-:Y:S01]  /*17740*/  FFMA.FTZ R33, R113, UR7, -R125 ;  /* 0x0000000771217c23 */ /* 0x000fe2000801087d */
[----:B------:R-:W-:Y:S01]  /*17750*/  FADD.FTZ R199, R199, R174 ;  /* 0x000000aec7c77221 */ /* 0x000fe20000010000 */
[----:B------:R-:W-:Y:S01]  /*17760*/  FADD.FTZ R201, R201, R146 ;  /* 0x00000092c9c97221 */ /* 0x000fe20000010000 */
[----:B------:R-:W1:Y:S01]  /*17770*/  LDSM.16.MT88.4 R124, [R124+0x11800] ;  /* 0x011800007c7c783b */ /* 0x000e620000004200 */
[----:B------:R-:W-:Y:S01]  /*17780*/  HMMA.16816.F32 R4, R36, R34, R4 ;  /* 0x000000222404723c */ /* 0x000fe20000001804 */
        /* <DEDUP_REMOVED lines=13> */
[----:B------:R-:W-:-:S03]  /*17860*/  FADD.FTZ R94, R94, R99 ;  /* 0x000000635e5e7221 */ /* 0x000fc60000010000 */
[----:B------:R-:W-:Y:S01]  /*17870*/  FADD.FTZ R97, R97, R96 ;  /* 0x0000006061617221 */ /* 0x000fe20000010000 */
[----:B------:R-:W-:Y:S01]  /*17880*/  FADD.FTZ R95, R95, R94 ;  /* 0x0000005e5f5f7221 */ /* 0x000fe20000010000 */
[----:B--2---:R-:W-:Y:S02]  /*17890*/  F2FP.F16.F32.PACK_AB R153, R33, R32 ;  /* 0x000000202199723e */ /* 0x004fe400000000ff */
[----:B------:R-:W-:Y:S01]  /*178a0*/  FADD.FTZ R92, R92, R97 ;  /* 0x000000615c5c7221 */ /* 0x000fe20000010000 */
[----:B------:R-:W-:Y:S01]  /*178b0*/  FADD.FTZ R90, R90, R95 ;  /* 0x0000005f5a5a7221 */ /* 0x000fe20000010000 */
[C---:B----4-:R-:W-:Y:S02]  /*178c0*/  HMMA.16816.F32 R44, R36.reuse, R28, R44 ;  /* 0x0000001c242c723c */ /* 0x050fe4000000182c */
[----:B------:R-:W-:Y:S01]  /*178d0*/  FADD.FTZ R93, R93, R92 ;  /* 0x0000005c5d5d7221 */ /* 0x000fe20000010000 */
[----:B------:R-:W-:Y:S01]  /*178e0*/  FADD.FTZ R91, R91, R90 ;  /* 0x0000005a5b5b7221 */ /* 0x000fe20000010000 */
[----:B---3--:R-:W-:Y:S01]  /*178f0*/  F2FP.F16.F32.PACK_AB R155, R35, R34 ;  /* 0x00000022239b723e */ /* 0x008fe200000000ff */
        /* <DEDUP_REMOVED lines=46> */
[----:B------:R-:W-:-:S04]  /*17be0*/  FADD.FTZ R50, R50, R49 ;  /* 0x0000003132327221 */ /* 0x000fc80000010000 */
[----:B------:R-:W-:Y:S01]  /*17bf0*/  FADD.FTZ R243, R243, R50 ;  /* 0x00000032f3f37221 */ /* 0x000fe20000010000 */
[----:B------:R-:W-:Y:S05]  /*17c00*/  @!P1 BRA `(.L_x_3437) ;  /* 0x0000006000a09947 */ /* 0x000fea0003800000 */
        /* <DEDUP_REMOVED lines=66> */
.L_x_3438:
[----:B------:R-:W-:Y:S01]  /*18030*/  UMOV UR7, URZ ;  /* 0x000000ff00077c82 */ /* 0x000fe20008000000 */
[----:B------:R-:W-:Y:S01]  /*18040*/  IMAD.SHL.U32 R188, R188, 0x100, RZ ;  /* 0x00000100bcbc7824 */ /* 0x000fe200078e00ff */
[----:B------:R-:W-:-:S05]  /*18050*/  IADD3 R3, P1, PT, RZ, -UR7, RZ ;  /* 0x80000007ff037c10 */ /* 0x000fca000ff3e0ff */
[----:B------:R-:W-:-:S05]  /*18060*/  IMAD.X R188, RZ, RZ, ~R188, P1 ;  /* 0x000000ffffbc7224 */ /* 0x000fca00008e0ebc */
[----:B------:R-:W-:-:S04]  /*18070*/  SHF.R.S64 R3, R3, 0x1f, R188 ;  /* 0x0000001f03037819 */ /* 0x000fc800000010bc */
[----:B------:R-:W-:-:S04]  /*18080*/  IADD3 R234, P1, PT, R3, R234, RZ ;  /* 0x000000ea03ea7210 */ /* 0x000fc80007f3e0ff */
[----:B------:R-:W-:-:S09]  /*18090*/  LEA.HI.X.SX32 R235, R188, R235, 0x1, P1 ;  /* 0x000000ebbceb7211 */ /* 0x000fd200008f0eff */
.L_x_3439:
[----:B------:R-:W1:Y:S01]  /*180a0*/  LDCU.64 UR8, c[0x0][0x3c0] ;  /* 0x00007800ff0877ac */ /* 0x000e620008000a00 */
[----:B------:R-:W-:Y:S01]  /*180b0*/  LOP3.LUT R218, R67, 0x1f8, RZ, 0xc0, !PT ;  /* 0x000001f843da7812 */ /* 0x000fe200078ec0ff */
[----:B------:R-:W-:Y:S01]  /*180c0*/  IMAD.SHL.U32 R227, R225, 0x20, RZ ;  /* 0x00000020e1e37824 */ /* 0x000fe200078e00ff */
[--C-:B------:R-:W-:Y:S01]  /*180d0*/  SHF.R.U32.HI R226, RZ, 0x1, R225.reuse ;  /* 0x00000001ffe27819 */ /* 0x100fe200000116e1 */
[----:B------:R-:W-:Y:S01]  /*180e0*/  VIADD R214, R58, UR6 ;  /* 0x000000063ad67c36 */ /* 0x000fe20008000000 */
[----:B------:R-:W-:Y:S02]  /*180f0*/  LOP3.LUT R218, R218, 0x38, R225, 0x78, !PT ;  /* 0x00000038dada7812 */ /* 0x000fe400078e78e1 */
[----:B------:R-:W-:Y:S02]  /*18100*/  LOP3.LUT R3, R226, 0x8, RZ, 0xc0, !PT ;  /* 0x00000008e2037812 */ /* 0x000fe400078ec0ff */
[----:B------:R-:W-:Y:S02]  /*18110*/  LOP3.LUT R218, R218, 0x1e00, R67, 0xf8, !PT ;  /* 0x00001e00dada7812 */ /* 0x000fe400078ef843 */
[----:B------:R-:W-:-:S02]  /*18120*/  LOP3.LUT R4, R3, 0x1c0, R192, 0xf8, !PT ;  /* 0x000001c003047812 */ /* 0x000fc400078ef8c0 */
[----:B------:R-:W-:Y:S02]  /*18130*/  LEA R218, R218, UR6, 0x1 ;  /* 0x00000006dada7c11 */ /* 0x000fe4000f8e08ff */
[----:B------:R-:W-:Y:S02]  /*18140*/  LOP3.LUT R3, R4, 0x38, R67, 0x78, !PT ;  /* 0x0000003804037812 */ /* 0x000fe400078e7843 */
[----:B------:R-:W-:Y:S01]  /*18150*/  LOP3.LUT R56, R192, 0x200, RZ, 0xc0, !PT ;  /* 0x00000200c0387812 */ /* 0x000fe200078ec0ff */
[----:B-1----:R-:W-:Y:S01]  /*18160*/  USHF.L.U32 UR7, UR8, 0x5, URZ ;  /* 0x0000000508077899 */ /* 0x002fe200080006ff */
[----:B------:R-:W-:Y:S01]  /*18170*/  @!PT LDS RZ, [RZ] ;  /* 0x00000000fffff984 */ /* 0x000fe20000000800 */
[----:B------:R-:W-:Y:S01]  /*18180*/  @!PT LDS RZ, [RZ] ;  /* 0x00000000fffff984 */ /* 0x000fe20000000800 */
[----:B------:R-:W-:Y:S01]  /*18190*/  @!PT LDS RZ, [RZ] ;  /* 0x00000000fffff984 */ /* 0x000fe20000000800 */
[----:B------:R-:W-:Y:S01]  /*181a0*/  LDGSTS.E.BYPASS.LTC128B.128 [R218+0xa000], desc[UR4][R234.64] ;  /* 0x0a000000eada7fae */ /* 0x000fe2000b981a04 */
[----:B------:R-:W-:Y:S01]  /*181b0*/  USHF.L.U64.HI UR9, UR8, 0x5, UR9 ;  /* 0x0000000508097899 */ /* 0x000fe20008010209 */
[----:B------:R-:W-:Y:S02]  /*181c0*/  LOP3.LUT R227, R227, 0x7c00, RZ, 0xc0, !PT ;  /* 0x00007c00e3e37812 */ /* 0x000fe400078ec0ff */
[----:B------:R-:W-:-:S02]  /*181d0*/  LOP3.LUT P2, RZ, R225, 0x2, RZ, 0xc0, !PT ;  /* 0x00000002e1ff7812 */ /* 0x000fc4000784c0ff */
[----:B------:R-:W-:Y:S02]  /*181e0*/  IADD3 R10, P1, PT, R234, UR7, RZ ;  /* 0x00000007ea0a7c10 */ /* 0x000fe4000ff3e0ff */
[----:B------:R-:W-:Y:S02]  /*181f0*/  LOP3.LUT R212, R56, R227, RZ, 0xfc, !PT ;  /* 0x000000e338d47212 */ /* 0x000fe400078efcff */
[----:B------:R-:W-:Y:S02]  /*18200*/  IADD3.X R11, PT, PT, R235, UR9, RZ, P1, !PT ;  /* 0x00000009eb0b7c10 */ /* 0x000fe40008ffe4ff */
[----:B------:R-:W-:Y:S02]  /*18210*/  IADD3 R8, P1, PT, R10, UR7, RZ ;  /* 0x000000070a087c10 */ /* 0x000fe4000ff3e0ff */
[----:B------:R-:W-:Y:S01]  /*18220*/  LOP3.LUT R212, R212, R3, RZ, 0xfc, !PT ;  /* 0x00000003d4d47212 */ /* 0x000fe200078efcff */
[----:B------:R-:W-:Y:S01]  /*18230*/  LDGSTS.E.BYPASS.LTC128B.128 [R218+0xa800], desc[UR4][R10.64] ;  /* 0x0a8000000ada7fae */ /* 0x000fe2000b981a04 */
[----:B------:R-:W-:-:S02]  /*18240*/  IADD3.X R9, PT, PT, R11, UR9, RZ, P1, !PT ;  /* 0x000000090b097c10 */ /* 0x000fc40008ffe4ff */
[----:B------:R-:W-:Y:S02]  /*18250*/  IADD3 R6, P1, PT, R8, UR7, RZ ;  /* 0x0000000708067c10 */ /* 0x000fe4000ff3e0ff */
[----:B------:R-:W-:Y:S01]  /*18260*/  LEA R212, R212, UR6, 0x1 ;  /* 0x00000006d4d47c11 */ /* 0x000fe2000f8e08ff */
[----:B------:R-:W-:Y:S01]  /*18270*/  LDGSTS.E.BYPASS.LTC128B.128 [R218+0xb000], desc[UR4][R8.64] ;  /* 0x0b00000008da7fae */ /* 0x000fe2000b981a04 */
[----:B------:R-:W-:Y:S02]  /*18280*/  IADD3.X R7, PT, PT, R9, UR9, RZ, P1, !PT ;  /* 0x0000000909077c10 */ /* 0x000fe40008ffe4ff */
[----:B------:R-:W-:Y:S01]  /*18290*/  IADD3 R12, P1, PT, R6, UR7, RZ ;  /* 0x00000007060c7c10 */ /* 0x000fe2000ff3e0ff */
[----:B------:R-:W-:Y:S01]  /*182a0*/  IMAD.IADD R222, R212, 0x1, R57 ;  /* 0x00000001d4de7824 */ /* 0x000fe200078e0239 */
[----:B------:R-:W-:Y:S01]  /*182b0*/  SEL R229, R65, 0xffffffe0, !P2 ;  /* 0xffffffe041e57807 */ /* 0x000fe20005000000 */
[----:B------:R1:W-:Y:S01]  /*182c0*/  LDGSTS.E.BYPASS.LTC128B.128 [R218+0xb800], desc[UR4][R6.64] ;  /* 0x0b80000006da7fae */ /* 0x0003e2000b981a04 */
[----:B------:R-:W-:-:S02]  /*182d0*/  IADD3.X R13, PT, PT, R7, UR9, RZ, P1, !PT ;  /* 0x00000009070d7c10 */ /* 0x000fc40008ffe4ff */
[----:B------:R-:W-:Y:S01]  /*182e0*/  IADD3 R16, P1, PT, R12, UR7, RZ ;  /* 0x000000070c107c10 */ /* 0x000fe2000ff3e0ff */
[--C-:B------:R-:W-:Y:S01]  /*182f0*/  IMAD.IADD R196, R212, 0x1, R229.reuse ;  /* 0x00000001d4c47824 */ /* 0x100fe200078e02e5 */
[----:B------:R-:W-:Y:S01]  /*18300*/  P2R R219, PR, RZ, 0x1 ;  /* 0x00000001ffdb7803 */ /* 0x000fe20000000000 */
[----:B------:R-:W-:Y:S01]  /*18310*/  LDGSTS.E.BYPASS.LTC128B.128 [R218+0xc000], desc[UR4][R12.64] ;  /* 0x0c0000000cda7fae */ /* 0x000fe2000b981a04 */
[----:B------:R-:W-:Y:S01]  /*18320*/  IADD3.X R17, PT, PT, R13, UR9, RZ, P1, !PT ;  /* 0x000000090d117c10 */ /* 0x000fe20008ffe4ff */
[----:B------:R-:W-:Y:S01]  /*18330*/  IMAD.IADD R220, R214, 0x1, R229 ;  /* 0x00000001d6dc7824 */ /* 0x000fe200078e02e5 */
        /* <DEDUP_REMOVED lines=27> */
[----:B--2---:R-:W-:-:S03]  /*184f0*/  IADD3 R16, P1, PT, R8, UR7, RZ ;  /* 0x0000000708107c10 */ /* 0x004fc6000ff3e0ff */
[----:B------:R2:W-:Y:S01]  /*18500*/  LDGSTS.E.BYPASS.LTC128B.128 [R218+0x11000], desc[UR4][R8.64] ;  /* 0x1100000008da7fae */ /* 0x0005e2000b981a04 */
[----:B------:R-:W-:-:S05]  /*18510*/  IADD3.X R17, PT, PT, R9, UR9, RZ, P1, !PT ;  /* 0x0000000909117c10 */ /* 0x000fca0008ffe4ff */
[----:B------:R3:W-:Y:S04]  /*18520*/  LDGSTS.E.BYPASS.LTC128B.128 [R218+0x11800], desc[UR4][R16.64] ;  /* 0x1180000010da7fae */ /* 0x0007e8000b981a04 */
[----:B------:R-:W-:Y:S04]  /*18530*/  LDSM.16.M88.4 R72, [R212] ;  /* 0x00000000d448783b */ /* 0x000fe80000000200 */
[----:B------:R-:W4:Y:S04]  /*18540*/  LDSM.16.M88.4 R44, [R58+UR6+0x2800] ;  /* 0x002800063a2c783b */ /* 0x000f280008000200 */
[----:B------:R-:W5:Y:S04]  /*18550*/  LDSM.16.M88.4 R52, [R58+UR6+0x2000] ;  /* 0x002000063a34783b */ /* 0x000f680008000200 */
[----:B-1----:R-:W2:Y:S04]  /*18560*/  LDSM.16.M88.4 R4, [R58+UR6+0x5000] ;  /* 0x005000063a04783b */ /* 0x002ea80008000200 */
[----:B------:R-:W-:Y:S04]  /*18570*/  LDSM.16.M88.4 R196, [R196] ;  /* 0x00000000c4c4783b */ /* 0x000fe80000000200 */
[----:B------:R-:W1:Y:S04]  /*18580*/  LDSM.16.M88.4 R68, [R220+0x2800] ;  /* 0x00280000dc44783b */ /* 0x000e680000000200 */
[----:B------:R-:W3:Y:S04]  /*18590*/  LDSM.16.M88.4 R180, [R220+0x2000] ;  /* 0x00200000dcb4783b */ /* 0x000ee80000000200 */
[----:B------:R-:W3:Y:S04]  /*185a0*/  LDSM.16.M88.4 R64, [R220+0x5000] ;  /* 0x00500000dc40783b */ /* 0x000ee80000000200 */
[----:B------:R-:W3:Y:S04]  /*185b0*/  LDSM.16.M88.4 R20, [R58+UR6+0x4000] ;  /* 0x004000063a14783b */ /* 0x000ee80008000200 */
[----:B------:R-:W3:Y:S04]  /*185c0*/  LDSM.16.M88.4 R12, [R58+UR6+0x4800] ;  /* 0x004800063a0c783b */ /* 0x000ee80008000200 */
[----:B------:R-:W3:Y:S01]  /*185d0*/  LDSM.16.M88.4 R104, [R58+UR6+0x7800] ;  /* 0x007800063a68783b */ /* 0x000ee20008000200 */
[C---:B----4-:R-:W-:Y:S03]  /*185e0*/  HMMA.16816.F32 R48, R72.reuse, R44, RZ ;  /* 0x0000002c4830723c */ /* 0x050fe600000018ff */
[----:B------:R-:W4:Y:S04]  /*185f0*/  LDSM.16.M88.4 R112, [R58+UR6+0x7000] ;  /* 0x007000063a70783b */ /* 0x000f280008000200 */
[----:B------:R-:W4:Y:S01]  /*18600*/  LDSM.16.M88.4 R88, [R58+UR6+0x8800] ;  /* 0x008800063a58783b */ /* 0x000f220008000200 */
[C---:B------:R-:W-:Y:S03]  /*18610*/  HMMA.16816.F32 R44, R72.reuse, R46, RZ ;  /* 0x0000002e482c723c */ /* 0x040fe600000018ff */
[----:B------:R-:W4:Y:S04]  /*18620*/  LDSM.16.M88.4 R200, [R220+0x4000] ;  /* 0x00400000dcc8783b */ /* 0x000f280000000200 */
[----:B------:R-:W4:Y:S01]  /*18630*/  LDSM.16.M88.4 R192, [R220+0x4800] ;  /* 0x00480000dcc0783b */ /* 0x000f220000000200 */
[C---:B-----5:R-:W-:Y:S03]  /*18640*/  HMMA.16816.F32 R60, R72.reuse, R52, RZ ;  /* 0x00000034483c723c */ /* 0x060fe600000018ff */
[----:B------:R-:W-:Y:S04]  /*18650*/  LDSM.16.M88.4 R168, [R58+UR6+0x5800] ;  /* 0x005800063aa8783b */ /* 0x000fe80008000200 */
[----:B------:R-:W-:Y:S01]  /*18660*/  LDSM.16.M88.4 R28, [R58+UR6+0x3800] ;  /* 0x003800063a1c783b */ /* 0x000fe20008000200 */
[C---:B------:R-:W-:Y:S03]  /*18670*/  HMMA.16816.F32 R52, R72.reuse, R54, RZ ;  /* 0x000000364834723c */ /* 0x040fe600000018ff */
[----:B------:R-:W-:Y:S04]  /*18680*/  LDSM.16.M88.4 R36, [R58+UR6+0x3000] ;  /* 0x003000063a24783b */ /* 0x000fe80008000200 */
[----:B------:R-:W-:Y:S01]  /*18690*/  LDSM.16.M88.4 R128, [R58+UR6+0x6000] ;  /* 0x006000063a80783b */ /* 0x000fe20008000200 */
[C---:B--2---:R-:W-:Y:S03]  /*186a0*/  HMMA.16816.F32 R8, R72.reuse, R4, RZ ;  /* 0x000000044808723c */ /* 0x044fe600000018ff */
[----:B------:R-:W-:Y:S04]  /*186b0*/  LDSM.16.M88.4 R120, [R58+UR6+0x6800] ;  /* 0x006800063a78783b */ /* 0x000fe80008000200 */
[----:B------:R-:W-:Y:S01]  /*186c0*/  LDSM.16.M88.4 R96, [R58+UR6+0x8000] ;  /* 0x008000063a60783b */ /* 0x000fe20008000200 */
[----:B------:R-:W-:Y:S03]  /*186d0*/  HMMA.16816.F32 R4, R72, R6, RZ ;  /* 0x000000064804723c */ /* 0x000fe600000018ff */
[----:B------:R-:W-:Y:S04]  /*186e0*/  LDSM.16.M88.4 R80, [R58+UR6+0x9000] ;  /* 0x009000063a50783b */ /* 0x000fe80008000200 */
[----:B------:R2:W-:Y:S01]  /*186f0*/  LDSM.16.M88.4 R184, [R58+UR6+0x9800] ;  /* 0x009800063ab8783b */ /* 0x0005e20008000200 */
[C---:B-1----:R-:W-:Y:S03]  /*18700*/  HMMA.16816.F32 R48, R196.reuse, R68, R48 ;  /* 0x00000044c430723c */ /* 0x042fe60000001830 */
[----:B------:R-:W-:Y:S04]  /*18710*/  LDSM.16.M88.4 R176, [R220+0x5800] ;  /* 0x00580000dcb0783b */ /* 0x000fe80000000200 */
[----:B------:R-:W-:Y:S01]  /*18720*/  LDSM.16.M88.4 R204, [R220+0x3800] ;  /* 0x00380000dccc783b */ /* 0x000fe20000000200 */
[C---:B------:R-:W-:Y:S03]  /*18730*/  HMMA.16816.F32 R44, R196.reuse, R70, R44 ;  /* 0x00000046c42c723c */ /* 0x040fe6000000182c */
[----:B------:R-:W1:Y:S04]  /*18740*/  LDSM.16.M88.4 R68, [R220+0x7800] ;  /* 0x00780000dc44783b */ /* 0x000e680000000200 */
[----:B------:R-:W-:Y:S01]  /*18750*/  LDSM.16.M88.4 R188, [R220+0x6000] ;  /* 0x00600000dcbc783b */ /* 0x000fe20000000200 */
[----:B---3--:R-:W-:Y:S03]  /*18760*/  HMMA.16816.F32 R60, R196, R180, R60 ;  /* 0x000000b4c43c723c */ /* 0x008fe6000000183c */
[----:B------:R-:W-:Y:S01]  /*18770*/  LDSM.16.M88.4 R208, [R220+0x3000] ;  /* 0x00300000dcd0783b */ /* 0x000fe20000000200 */
[----:B--2---:R-:W-:-:S03]  /*18780*/  IMAD.IADD R58, R214, 0x1, R57 ;  /* 0x00000001d63a7824 */ /* 0x004fc600078e0239 */
[----:B------:R-:W0:Y:S01]  /*18790*/  LDGDEPBAR ;  /* 0x00000000000079af */ /* 0x000e220000000000 */
[C---:B------:R-:W-:Y:S03]  /*187a0*/  HMMA.16816.F32 R52, R196.reuse, R182, R52 ;  /* 0x000000b6c434723c */ /* 0x040fe60000001834 */
[----:B------:R-:W2:Y:S04]  /*187b0*/  LDSM.16.M88.4 R180, [R220+0x7000] ;  /* 0x00700000dcb4783b */ /* 0x000ea80000000200 */
[----:B------:R-:W-:Y:S01]  /*187c0*/  LDSM.16.M88.4 R212, [R222] ;  /* 0x00000000ded4783b */ /* 0x000fe20000000200 */
[C---:B------:R-:W-:Y:S08]  /*187d0*/  HMMA.16816.F32 R8, R196.reuse, R64, R8 ;  /* 0x00000040c408723c */ /* 0x040ff00000001808 */
        /* <DEDUP_REMOVED lines=11> */
[----:B------:R-:W-:Y:S08]  /*18890*/  HMMA.16816.F32 R88, R72, R90, RZ ;  /* 0x0000005a4858723c */ /* 0x000ff000000018ff */
[C---:B------:R-:W-:Y:S08]  /*188a0*/  HMMA.16816.F32 R24, R196.reuse, R200, R24 ;  /* 0x000000c8c418723c */ /* 0x040ff00000001818 */
[C---:B------:R-:W-:Y:S01]  /*188b0*/  HMMA.16816.F32 R20, R196.reuse, R202, R20 ;  /* 0x000000cac414723c */ /* 0x040fe20000001814 */
[----:B------:R-:W4:Y:S07]  /*188c0*/  LDSM.16.M88.4 R200, [R220+0x9800] ;  /* 0x00980000dcc8783b */ /* 0x000f2e0000000200 */
[C---:B------:R-:W-:Y:S08]  /*188d0*/  HMMA.16816.F32 R16, R196.reuse, R192, R16 ;  /* 0x000000c0c410723c */ /* 0x040ff00000001810 */
[C---:B------:R-:W-:Y:S01]  /*188e0*/  HMMA.16816.F32 R12, R196.reuse, R194, R12 ;  /* 0x000000c2c40c723c */ /* 0x040fe2000000180c */
[----:B------:R-:W5:Y:S07]  /*188f0*/  LDSM.16.M88.4 R192, [R58+0x2000] ;  /* 0x002000003ac0783b */ /* 0x000f6e0000000200 */
[C---:B-1----:R-:W-:Y:S08]  /*18900*/  HMMA.16816.F32 R108, R196.reuse, R68, R108 ;  /* 0x00000044c46c723c */ /* 0x042ff0000000186c */
[----:B------:R-:W-:Y:S01]  /*18910*/  HMMA.16816.F32 R104, R196, R70, R104 ;  /* 0x00000046c468723c */ /* 0x000fe20000001868 */
[----:B------:R-:W1:Y:S07]  /*18920*/  LDSM.16.M88.4 R68, [R58+0x4000] ;  /* 0x004000003a44783b */ /* 0x000e6e0000000200 */
[C---:B------:R-:W-:Y:S08]  /*18930*/  HMMA.16816.F32 R172, R72.reuse, R168, RZ ;  /* 0x000000a848ac723c */ /* 0x040ff000000018ff */
[C---:B------:R-:W-:Y:S08]  /*18940*/  HMMA.16816.F32 R168, R72.reuse, R170, RZ ;  /* 0x000000aa48a8723c */ /* 0x040ff000000018ff */
[----:B------:R-:W-:Y:S08]  /*18950*/  HMMA.16816.F32 R32, R72, R28, RZ ;  /* 0x0000001c4820723c */ /* 0x000ff000000018ff */
[C---:B--2---:R-:W-:Y:S08]  /*18960*/  HMMA.16816.F32 R116, R196.reuse, R180, R116 ;  /* 0x000000b4c474723c */ /* 0x044ff00000001874 */
[----:B------:R-:W-:Y:S01]  /*18970*/  HMMA.16816.F32 R112, R196, R182, R112 ;  /* 0x000000b6c470723c */ /* 0x000fe20000001870 */
[----:B------:R-:W2:Y:S07]  /*18980*/  LDSM.16.M88.4 R180, [R58+0x3800] ;  /* 0x003800003ab4783b */ /* 0x000eae0000000200 */
[----:B------:R-:W-:Y:S08]  /*18990*/  HMMA.16816.F32 R28, R72, R30, RZ ;  /* 0x0000001e481c723c */ /* 0x000ff000000018ff */
[C---:B---3--:R-:W-:Y:S08]  /*189a0*/  HMMA.16816.F32 R92, R196.reuse, R64, R92 ;  /* 0x00000040c45c723c */ /* 0x048ff0000000185c */
        /* <DEDUP_REMOVED lines=22> */
[----:B------:R-:W-:Y:S01]  /*18b10*/  HMMA.16816.F32 R72, R196, R202, R72 ;  /* 0x000000cac448723c */ /* 0x000fe20000001848 */
[----:B------:R-:W4:Y:S07]  /*18b20*/  LDSM.16.M88.4 R200, [R58+0x6800] ;  /* 0x006800003ac8783b */ /* 0x000f2e0000000200 */
[C---:B-----5:R-:W-:Y:S08]  /*18b30*/  HMMA.16816.F32 R60, R212.reuse, R192, R60 ;  /* 0x000000c0d43c723c */ /* 0x060ff0000000183c */
[C---:B------:R-:W-:Y:S01]  /*18b40*/  HMMA.16816.F32 R52, R212.reuse, R194, R52 ;  /* 0x000000c2d434723c */ /* 0x040fe20000001834 */
[----:B------:R-:W5:Y:S07]  /*18b50*/  LDSM.16.M88.4 R192, [R58+0x7800] ;  /* 0x007800003ac0783b */ /* 0x000f6e0000000200 */
[----:B-1----:R-:W-:Y:S01]  /*18b60*/  HMMA.16816.F32 R24, R212, R68, R24 ;  /* 0x00000044d418723c */ /* 0x002fe20000001818 */
[----:B------:R-:W-:-:S02]  /*18b70*/  IMAD.IADD R68, R229, 0x1, R222 ;  /* 0x00000001e5447824 */ /* 0x000fc400078e02de */
[----:B------:R-:W-:-:S05]  /*18b80*/  IMAD.IADD R229, R229, 0x1, R58 ;  /* 0x00000001e5e57824 */ /* 0x000fca00078e023a */
[C---:B--2---:R-:W-:Y:S08]  /*18b90*/  HMMA.16816.F32 R32, R212.reuse, R180, R32 ;  /* 0x000000b4d420723c */ /* 0x044ff00000001820 */
[C---:B------:R-:W-:Y:S01]  /*18ba0*/  HMMA.16816.F32 R28, R212.reuse, R182, R28 ;  /* 0x000000b6d41c723c */ /* 0x040fe2000000181c */
[----:B------:R-:W1:Y:S07]  /*18bb0*/  LDSM.16.M88.4 R180, [R58+0x9000] ;  /* 0x009000003ab4783b */ /* 0x000e6e0000000200 */
[C---:B------:R-:W-:Y:S01]  /*18bc0*/  HMMA.16816.F32 R20, R212.reuse, R70, R20 ;  /* 0x00000046d414723c */ /* 0x040fe20000001814 */
[----:B------:R-:W-:Y:S07]  /*18bd0*/  LDSM.16.M88.4 R68, [R68] ;  /* 0x000000004444783b */ /* 0x000fee0000000200 */
[C---:B---3--:R-:W-:Y:S08]  /*18be0*/  HMMA.16816.F32 R16, R212.reuse, R64, R16 ;  /* 0x00000040d410723c */ /* 0x048ff00000001810 */
[----:B------:R-:W-:Y:S01]  /*18bf0*/  HMMA.16816.F32 R12, R212, R66, R12 ;  /* 0x00000042d40c723c */ /* 0x000fe2000000180c */
[----:B------:R-:W2:Y:S07]  /*18c00*/  LDSM.16.M88.4 R64, [R229+0x2000] ;  /* 0x00200000e540783b */ /* 0x000eae0000000200 */
[C---:B------:R-:W-:Y:S08]  /*18c10*/  HMMA.16816.F32 R164, R196.reuse, R188, R164 ;  /* 0x000000bcc4a4723c */ /* 0x040ff000000018a4 */
[C---:B------:R-:W-:Y:S01]  /*18c20*/  HMMA.16816.F32 R128, R196.reuse, R190, R128 ;  /* 0x000000bec480723c */ /* 0x040fe20000001880 */
[----:B------:R-:W3:Y:S07]  /*18c30*/  LDSM.16.M88.4 R188, [R58+0x2800] ;  /* 0x002800003abc783b */ /* 0x000eee0000000200 */
[C---:B------:R-:W-:Y:S08]  /*18c40*/  HMMA.16816.F32 R124, R196.reuse, R184, R124 ;  /* 0x000000b8c47c723c */ /* 0x040ff0000000187c */
[C---:B------:R-:W-:Y:S01]  /*18c50*/  HMMA.16816.F32 R120, R196.reuse, R186, R120 ;  /* 0x000000bac478723c */ /* 0x040fe20000001878 */
[----:B------:R-:W3:Y:S07]  /*18c60*/  LDSM.16.M88.4 R184, [R58+0x3000] ;  /* 0x003000003ab8783b */ /* 0x000eee0000000200 */
[C---:B------:R-:W-:Y:S08]  /*18c70*/  HMMA.16816.F32 R84, R196.reuse, R176, R84 ;  /* 0x000000b0c454723c */ /* 0x040ff00000001854 */
[----:B------:R-:W-:Y:S01]  /*18c80*/  HMMA.16816.F32 R80, R196, R178, R80 ;  /* 0x000000b2c450723c */ /* 0x000fe20000001850 */
[----:B------:R-:W3:Y:S07]  /*18c90*/  LDSM.16.M88.4 R176, [R58+0x5000] ;  /* 0x005000003ab0783b */ /* 0x000eee0000000200 */
[C---:B----4-:R-:W-:Y:S08]  /*18ca0*/  HMMA.16816.F32 R124, R212.reuse, R200, R124 ;  /* 0x000000c8d47c723c */ /* 0x050ff0000000187c */
[C---:B------:R-:W-:Y:S01]  /*18cb0*/  HMMA.16816.F32 R120, R212.reuse, R202, R120 ;  /* 0x000000cad478723c */ /* 0x040fe20000001878 */
[----:B------:R-:W4:Y:S07]  /*18cc0*/  LDSM.16.M88.4 R200, [R229+0x2800] ;  /* 0x00280000e5c8783b */ /* 0x000f2e0000000200 */
[----:B-----5:R-:W-:Y:S01]  /*18cd0*/  HMMA.16816.F32 R108, R212, R192, R108 ;  /* 0x000000c0d46c723c */ /* 0x020fe2000000186c */
[----:B------:R-:W-:-:S05]  /*18ce0*/  IMAD.SHL.U32 R192, R225, 0x2, RZ ;  /* 0x00000002e1c07824 */ /* 0x000fca00078e00ff */
[----:B------:R-:W-:Y:S02]  /*18cf0*/  LOP3.LUT R192, R192, 0x6, RZ, 0xc0, !PT ;  /* 0x00000006c0c07812 */ /* 0x000fe400078ec0ff */
[----:B------:R-:W-:Y:S03]  /*18d00*/  HMMA.16816.F32 R40, R196, R208, R40 ;  /* 0x000000d0c428723c */ /* 0x000fe60000001828 */
[----:B------:R-:W-:-:S04]  /*18d10*/  IMAD R192, R59, 0x100, R192 ;  /* 0x000001003bc07824 */ /* 0x000fc800078e02c0 */
[C---:B------:R-:W-:Y:S01]  /*18d20*/  VIADD R57, R192.reuse, 0xfffffe00 ;  /* 0xfffffe00c0397836 */ /* 0x040fe20000000000 */
[C---:B------:R-:W-:Y:S01]  /*18d30*/  HMMA.16816.F32 R36, R196.reuse, R210, R36 ;  /* 0x000000d2c424723c */ /* 0x040fe20000001824 */
[----:B------:R-:W-:Y:S03]  /*18d40*/  LDSM.16.M88.4 R208, [R58+0x5800] ;  /* 0x005800003ad0783b */ /* 0x000fe60000000200 */
[CC--:B------:R-:W-:Y:S02]  /*18d50*/  ISETP.GE.AND P3, PT, R57.reuse, R216.reuse, PT ;  /* 0x000000d83900720c */ /* 0x0c0fe40003f66270 */
[----:B------:R-:W-:Y:S01]  /*18d60*/  ISETP.GE.AND P1, PT, R57, R217, PT ;  /* 0x000000d93900720c */ /* 0x000fe20003f26270 */
[----:B------:R-:W-:Y:S01]  /*18d70*/  VIADD R57, R192, 0xfffffe09 ;  /* 0xfffffe09c0397836 */ /* 0x000fe20000000000 */
[----:B------:R-:W-:Y:S04]  /*18d80*/  HMMA.16816.F32 R100, R196, R204, R100 ;  /* 0x000000ccc464723c */ /* 0x000fe80000001864 */
[----:B------:R-:W-:-:S04]  /*18d90*/  ISETP.GE.AND P5, PT, R57, R216, PT ;  /* 0x000000d83900720c */ /* 0x000fc80003fa6270 */
[----:B------:R-:W-:Y:S01]  /*18da0*/  HMMA.16816.F32 R96, R196, R206, R96 ;  /* 0x000000cec460723c */ /* 0x000fe20000001860 */
[----:B------:R-:W5:Y:S04]  /*18db0*/  LDSM.16.M88.4 R196, [R58+0x7000] ;  /* 0x007000003ac4783b */ /* 0x000f680000000200 */
[----:B------:R-:W5:Y:S03]  /*18dc0*/  LDSM.16.M88.4 R204, [R58+0x6000] ;  /* 0x006000003acc783b */ /* 0x000f660000000200 */
[C---:B-1----:R-:W-:Y:S08]  /*18dd0*/  HMMA.16816.F32 R84, R212.reuse, R180, R84 ;  /* 0x000000b4d454723c */ /* 0x042ff00000001854 */
[----:B------:R-:W-:Y:S01]  /*18de0*/  HMMA.16816.F32 R80, R212, R182, R80 ;  /* 0x000000b6d450723c */ /* 0x000fe20000001850 */
[----:B------:R-:W1:Y:S07]  /*18df0*/  LDSM.16.M88.4 R180, [R229+0x3000] ;  /* 0x00300000e5b4783b */ /* 0x000e6e0000000200 */
[----:B--2---:R-:W-:Y:S01]  /*18e00*/  HMMA.16816.F32 R60, R68, R64, R60 ;  /* 0x00000040443c723c */ /* 0x004fe2000000183c */
[----:B------:R-:W-:-:S05]  /*18e10*/  VIADD R64, R192, 0xfffffe01 ;  /* 0xfffffe01c0407836 */ /* 0x000fca0000000000 */
[C---:B------:R-:W-:Y:S02]  /*18e20*/  ISETP.GE.AND P2, PT, R64.reuse, R216, PT ;  /* 0x000000d84000720c */ /* 0x040fe40003f46270 */
[----:B---3--:R-:W-:Y:S01]  /*18e30*/  HMMA.16816.F32 R48, R212, R188, R48 ;  /* 0x000000bcd430723c */ /* 0x008fe20000001830 */
[----:B------:R-:W-:-:S07]  /*18e40*/  ISETP.GE.AND P4, PT, R64, R217, PT ;  /* 0x000000d94000720c */ /* 0x000fce0003f86270 */
[----:B------:R-:W-:Y:S01]  /*18e50*/  HMMA.16816.F32 R44, R212, R190, R44 ;  /* 0x000000bed42c723c */ /* 0x000fe2000000182c */
[----:B------:R-:W-:Y:S02]  /*18e60*/  LDSM.16.M88.4 R188, [R58+0x8000] ;  /* 0x008000003abc783b */ /* 0x000fe40000000200 */
[----:B------:R-:W-:-:S05]  /*18e70*/  FSEL R63, R63, -INF , !P4 ;  /* 0xff8000003f3f7808 */ /* 0x000fca0006000000 */
[----:B------:R-:W-:Y:S01]  /*18e80*/  HMMA.16816.F32 R52, R68, R66, R52 ;  /* 0x000000424434723c */ /* 0x000fe20000001834 */
[----:B------:R-:W2:Y:S07]  /*18e90*/  LDSM.16.M88.4 R64, [R229+0x3800] ;  /* 0x00380000e540783b */ /* 0x000eae0000000200 */
[C---:B------:R-:W-:Y:S08]  /*18ea0*/  HMMA.16816.F32 R40, R212.reuse, R184, R40 ;  /* 0x000000b8d428723c */ /* 0x040ff00000001828 */
[C---:B------:R-:W-:Y:S01]  /*18eb0*/  HMMA.16816.F32 R36, R212.reuse, R186, R36 ;  /* 0x000000bad424723c */ /* 0x040fe20000001824 */
[----:B------:R-:W-:Y:S07]  /*18ec0*/  LDSM.16.M88.4 R184, [R58+0x8800] ;  /* 0x008800003ab8783b */ /* 0x000fee0000000200 */
[C---:B------:R-:W-:Y:S08]  /*18ed0*/  HMMA.16816.F32 R8, R212.reuse, R176, R8 ;  /* 0x000000b0d408723c */ /* 0x040ff00000001808 */
[----:B------:R-:W-:Y:S01]  /*18ee0*/  HMMA.16816.F32 R4, R212, R178, R4 ;  /* 0x000000b2d404723c */ /* 0x000fe20000001804 */
[----:B------:R3:W-:Y:S07]  /*18ef0*/  LDSM.16.M88.4 R176, [R58+0x9800] ;  /* 0x009800003ab0783b */ /* 0x0007ee0000000200 */
[----:B----4-:R-:W-:Y:S01]  /*18f00*/  HMMA.16816.F32 R48, R68, R200, R48 ;  /* 0x000000c84430723c */ /* 0x010fe20000001830 */
[----:B------:R-:W-:-:S07]  /*18f10*/  FSEL R200, R61, -INF , !P2 ;  /* 0xff8000003dc87808 */ /* 0x000fce0005000000 */
[----:B------:R-:W-:Y:S01]  /*18f20*/  HMMA.16816.F32 R44, R68, R202, R44 ;  /* 0x000000ca442c723c */ /* 0x000fe2000000182c */
[----:B---3--:R-:W-:-:S07]  /*18f30*/  VIADD R58, R192, 0xfffffe08 ;  /* 0xfffffe08c03a7836 */ /* 0x008fce0000000000 */
[C---:B-----5:R-:W-:Y:S01]  /*18f40*/  HMMA.16816.F32 R116, R212.reuse, R196, R116 ;  /* 0x000000c4d474723c */ /* 0x060fe20000001874 */
[----:B------:R-:W-:Y:S02]  /*18f50*/  FSEL R197, R62, -INF , !P1 ;  /* 0xff8000003ec57808 */ /* 0x000fe40004800000 */
[-C--:B------:R-:W-:Y:S01]  /*18f60*/  ISETP.GE.AND P1, PT, R57, R217.reuse, PT ;  /* 0x000000d93900720c */ /* 0x080fe20003f26270 */
[----:B------:R-:W-:Y:S01]  /*18f70*/  VIADD R57, R192, 0xfffffe10 ;  /* 0xfffffe10c0397836 */ /* 0x000fe20000000000 */
[CC--:B------:R-:W-:Y:S02]  /*18f80*/  ISETP.GE.AND P0, PT, R58.reuse, R216.reuse, PT ;  /* 0x000000d83a00720c */ /* 0x0c0fe40003f06270 */
[----:B------:R-:W-:Y:S01]  /*18f90*/  ISETP.GE.AND P6, PT, R58, R217, PT ;  /* 0x000000d93a00720c */ /* 0x000fe20003fc6270 */
[----:B------:R-:W-:Y:S01]  /*18fa0*/  HMMA.16816.F32 R172, R212, R208, R172 ;  /* 0x000000d0d4ac723c */ /* 0x000fe200000018ac */
[----:B------:R-:W-:Y:S01]  /*18fb0*/  FSEL R202, R52, -INF , !P0 ;  /* 0xff80000034ca7808 */ /* 0x000fe20004000000 */
[C---:B------:R-:W-:Y:S01]  /*18fc0*/  VIADD R52, R192.reuse, 0xfffffe18 ;  /* 0xfffffe18c0347836 */ /* 0x040fe20000000000 */
[----:B------:R-:W-:Y:S01]  /*18fd0*/  FSEL R209, R55, -INF , !P1 ;  /* 0xff80000037d17808 */ /* 0x000fe20004800000 */
[----:B------:R-:W-:Y:S01]  /*18fe0*/  VIADD R58, R192, 0xfffffe11 ;  /* 0xfffffe11c03a7836 */ /* 0x000fe20000000000 */
[----:B------:R-:W-:-:S02]  /*18ff0*/  ISETP.GE.AND P2, PT, R57, R216, PT ;  /* 0x000000d83900720c */ /* 0x000fc40003f46270 */
[----:B------:R-:W-:Y:S01]  /*19000*/  ISETP.GE.AND P4, PT, R52, R216, PT ;  /* 0x000000d83400720c */ /* 0x000fe20003f86270 */
[C---:B------:R-:W-:Y:S01]  /*19010*/  HMMA.16816.F32 R128, R212.reuse, R206, R128 ;  /* 0x000000ced480723c */ /* 0x040fe20000001880 */
[----:B------:R-:W-:Y:S02]  /*19020*/  FSEL R207, R54, -INF , !P6 ;  /* 0xff80000036cf7808 */ /* 0x000fe40007000000 */
[----:B------:R-:W-:Y:S02]  /*19030*/  FSEL R206, R53, -INF , !P5 ;  /* 0xff80000035ce7808 */ /* 0x000fe40006800000 */
[----:B------:R-:W-:Y:S02]  /*19040*/  ISETP.GE.AND P1, PT, R52, R217, PT ;  /* 0x000000d93400720c */ /* 0x000fe40003f26270 */
[----:B------:R-:W3:Y:S01]  /*19050*/  LDSM.16.M88.4 R52, [R229+0x4000] ;  /* 0x00400000e534783b */ /* 0x000ee20000000200 */
[----:B------:R-:W-:Y:S01]  /*19060*/  HMMA.16816.F32 R112, R212, R198, R112 ;  /* 0x000000c6d470723c */ /* 0x000fe20000001870 */
[----:B------:R-:W-:-:S02]  /*19070*/  FSEL R198, R60, -INF , !P3 ;  /* 0xff8000003cc67808 */ /* 0x000fc40005800000 */
[----:B------:R-:W-:Y:S01]  /*19080*/  ISETP.GE.AND P3, PT, R57, R217, PT ;  /* 0x000000d93900720c */ /* 0x000fe20003f66270 */
[----:B------:R-:W-:Y:S01]  /*19090*/  VIADD R57, R192, 0xfffffe19 ;  /* 0xfffffe19c0397836 */ /* 0x000fe20000000000 */
[----:B------:R-:W-:Y:S02]  /*190a0*/  FSEL R48, R48, -INF , !P2 ;  /* 0xff80000030307808 */ /* 0x000fe40005000000 */
[----:B------:R-:W-:Y:S01]  /*190b0*/  FSEL R61, R50, -INF , !P3 ;  /* 0xff800000323d7808 */ /* 0x000fe20005800000 */
[----:B-1----:R-:W-:Y:S01]  /*190c0*/  HMMA.16816.F32 R40, R68, R180, R40 ;  /* 0x000000b44428723c */ /* 0x002fe20000001828 */
[----:B------:R-:W-:Y:S01]  /*190d0*/  FSEL R240, R44, -INF , !P4 ;  /* 0xff8000002cf07808 */ /* 0x000fe20006000000 */
[----:B------:R-:W-:Y:S01]  /*190e0*/  VIADD R44, R192, 0xfffffe28 ;  /* 0xfffffe28c02c7836 */ /* 0x000fe20000000000 */
[-C--:B------:R-:W-:Y:S01]  /*190f0*/  ISETP.GE.AND P6, PT, R58, R216.reuse, PT ;  /* 0x000000d83a00720c */ /* 0x080fe20003fc6270 */
[----:B------:R-:W-:Y:S01]  /*19100*/  VIADD R50, R192, 0xfffffe21 ;  /* 0xfffffe21c0327836 */ /* 0x000fe20000000000 */
[----:B------:R-:W-:-:S02]  /*19110*/  ISETP.GE.AND P2, PT, R57, R216, PT ;  /* 0x000000d83900720c */ /* 0x000fc40003f46270 */
[-C--:B------:R-:W-:Y:S01]  /*19120*/  ISETP.GE.AND P3, PT, R57, R217.reuse, PT ;  /* 0x000000d93900720c */ /* 0x080fe20003f66270 */
[C---:B------:R-:W-:Y:S01]  /*19130*/  HMMA.16816.F32 R36, R68.reuse, R182, R36 ;  /* 0x000000b64424723c */ /* 0x040fe20000001824 */
[----:B------:R-:W-:Y:S01]  /*19140*/  FSEL R60, R49, -INF , !P6 ;  /* 0xff800000313c7808 */ /* 0x000fe20007000000 */
[----:B------:R-:W-:Y:S01]  /*19150*/  VIADD R49, R192, 0xfffffe20 ;  /* 0xfffffe20c0317836 */ /* 0x000fe20000000000 */
[----:B------:R-:W-:Y:S02]  /*19160*/  FSEL R62, R45, -INF , !P2 ;  /* 0xff8000002d3e7808 */ /* 0x000fe40005000000 */
[----:B------:R-:W-:Y:S02]  /*19170*/  ISETP.GE.AND P5, PT, R58, R217, PT ;  /* 0x000000d93a00720c */ /* 0x000fe40003fa6270 */
[----:B------:R-:W-:Y:S01]  /*19180*/  FSEL R239, R46, -INF , !P1 ;  /* 0xff8000002eef7808 */ /* 0x000fe20004800000 */
[----:B--2---:R-:W-:Y:S01]  /*19190*/  HMMA.16816.F32 R32, R68, R64, R32 ;  /* 0x000000404420723c */ /* 0x004fe20000001820 */
[----:B------:R-:W-:-:S02]  /*191a0*/  FSEL R65, R47, -INF , !P3 ;  /* 0xff8000002f417808 */ /* 0x000fc40005800000 */
[CC--:B------:R-:W-:Y:S02]  /*191b0*/  ISETP.GE.AND P2, PT, R44.reuse, R216.reuse, PT ;  /* 0x000000d82c00720c */ /* 0x0c0fe40003f46270 */
[-C--:B------:R-:W-:Y:S02]  /*191c0*/  ISETP.GE.AND P3, PT, R44, R217.reuse, PT ;  /* 0x000000d92c00720c */ /* 0x080fe40003f66270 */
[----:B------:R-:W1:Y:S01]  /*191d0*/  LDSM.16.M88.4 R44, [R229+0x4800] ;  /* 0x00480000e52c783b */ /* 0x000e620000000200 */
[----:B------:R-:W-:Y:S01]  /*191e0*/  FSEL R241, R51, -INF , !P5 ;  /* 0xff80000033f17808 */ /* 0x000fe20006800000 */
[----:B------:R-:W-:Y:S01]  /*191f0*/  HMMA.16816.F32 R168, R212, R210, R168 ;  /* 0x000000d2d4a8723c */ /* 0x000fe200000018a8 */
[CC--:B------:R-:W-:Y:S02]  /*19200*/  ISETP.GE.AND P6, PT, R49.reuse, R216.reuse, PT ;  /* 0x000000d83100720c */ /* 0x0c0fe40003fc6270 */
[-C--:B------:R-:W-:Y:S01]  /*19210*/  ISETP.GE.AND P5, PT, R49, R217.reuse, PT ;  /* 0x000000d93100720c */ /* 0x080fe20003fa6270 */
[----:B------:R-:W-:Y:S01]  /*19220*/  VIADD R49, R192, 0xfffffe29 ;  /* 0xfffffe29c0317836 */ /* 0x000fe20000000000 */
[----:B------:R-:W-:Y:S01]  /*19230*/  FSEL R222, R40, -INF , !P6 ;  /* 0xff80000028de7808 */ /* 0x000fe20007000000 */
[----:B------:R-:W-:Y:S01]  /*19240*/  VIADD R40, R192, 0xfffffe30 ;  /* 0xfffffe30c0287836 */ /* 0x000fe20000000000 */
[----:B------:R-:W-:Y:S01]  /*19250*/  FSEL R211, R42, -INF , !P5 ;  /* 0xff8000002ad37808 */ /* 0x000fe20006800000 */
[----:B------:R-:W-:Y:S01]  /*19260*/  HMMA.16816.F32 R28, R68, R66, R28 ;  /* 0x00000042441c723c */ /* 0x000fe2000000181c */
[----:B------:R-:W-:Y:S01]  /*19270*/  FSEL R224, R36, -INF , !P2 ;  /* 0xff80000024e07808 */ /* 0x000fe20005000000 */
[C---:B------:R-:W-:Y:S01]  /*19280*/  VIADD R36, R192.reuse, 0xfffffe38 ;  /* 0xfffffe38c0247836 */ /* 0x040fe20000000000 */
[C---:B------:R-:W-:Y:S01]  /*19290*/  ISETP.GE.AND P6, PT, R49.reuse, R216, PT ;  /* 0x000000d83100720c */ /* 0x040fe20003fc6270 */
[----:B------:R-:W-:Y:S01]  /*192a0*/  VIADD R42, R192, 0xfffffe41 ;  /* 0xfffffe41c02a7836 */ /* 0x000fe20000000000 */
[----:B------:R-:W-:-:S02]  /*192b0*/  ISETP.GE.AND P5, PT, R49, R217, PT ;  /* 0x000000d93100720c */ /* 0x000fc40003fa6270 */
[----:B------:R-:W-:Y:S01]  /*192c0*/  FSEL R238, R37, -INF , !P6 ;  /* 0xff80000025ee7808 */ /* 0x000fe20007000000 */
[C---:B---3--:R-:W-:Y:S01]  /*192d0*/  HMMA.16816.F32 R24, R68.reuse, R52, R24 ;  /* 0x000000344418723c */ /* 0x048fe20000001818 */
[----:B------:R-:W-:Y:S02]  /*192e0*/  FSEL R223, R39, -INF , !P5 ;  /* 0xff80000027df7808 */ /* 0x000fe40006800000 */
[----:B------:R-:W-:Y:S02]  /*192f0*/  FSEL R221, R38, -INF , !P3 ;  /* 0xff80000026dd7808 */ /* 0x000fe40005800000 */
[CC--:B------:R-:W-:Y:S02]  /*19300*/  ISETP.GE.AND P6, PT, R36.reuse, R216.reuse, PT ;  /* 0x000000d82400720c */ /* 0x0c0fe40003fc6270 */
[----:B------:R-:W-:Y:S01]  /*19310*/  ISETP.GE.AND P5, PT, R36, R217, PT ;  /* 0x000000d92400720c */ /* 0x000fe20003fa6270 */
[----:B------:R-:W-:Y:S01]  /*19320*/  HMMA.16816.F32 R20, R68, R54, R20 ;  /* 0x000000364414723c */ /* 0x000fe20000001814 */
[----:B------:R-:W2:Y:S01]  /*19330*/  LDSM.16.M88.4 R36, [R229+0x5000] ;  /* 0x00500000e524783b */ /* 0x000ea20000000200 */
[----:B------:R-:W-:-:S02]  /*19340*/  ISETP.GE.AND P4, PT, R50, R216, PT ;  /* 0x000000d83200720c */ /* 0x000fc40003f86270 */
[-C--:B------:R-:W-:Y:S02]  /*19350*/  ISETP.GE.AND P1, PT, R50, R217.reuse, PT ;  /* 0x000000d93200720c */ /* 0x080fe40003f26270 */
[----:B------:R-:W-:Y:S01]  /*19360*/  FSEL R220, R41, -INF , !P4 ;  /* 0xff80000029dc7808 */ /* 0x000fe20006000000 */
[----:B------:R-:W-:Y:S01]  /*19370*/  VIADD R41, R192, 0xfffffe31 ;  /* 0xfffffe31c0297836 */ /* 0x000fe20000000000 */
[----:B------:R-:W-:Y:S01]  /*19380*/  ISETP.NE.AND P0, PT, R219, RZ, PT ;  /* 0x000000ffdb00720c */ /* 0x000fe20003f05270 */
[----:B------:R-:W-:Y:S01]  /*19390*/  HMMA.16816.F32 R76, R212, R176, R76 ;  /* 0x000000b0d44c723c */ /* 0x000fe2000000184c */
[----:B------:R-:W-:Y:S02]  /*193a0*/  FSEL R219, R43, -INF , !P1 ;  /* 0xff8000002bdb7808 */ /* 0x000fe40004800000 */
[CC--:B------:R-:W-:Y:S02]  /*193b0*/  ISETP.GE.AND P4, PT, R40.reuse, R216.reuse, PT ;  /* 0x000000d82800720c */ /* 0x0c0fe40003f86270 */
[-C--:B------:R-:W-:Y:S01]  /*193c0*/  ISETP.GE.AND P1, PT, R40, R217.reuse, PT ;  /* 0x000000d92800720c */ /* 0x080fe20003f26270 */
[C---:B------:R-:W-:Y:S01]  /*193d0*/  VIADD R40, R192.reuse, 0xfffffe39 ;  /* 0xfffffe39c0287836 */ /* 0x040fe20000000000 */
[CC--:B------:R-:W-:Y:S01]  /*193e0*/  ISETP.GE.AND P2, PT, R41.reuse, R216.reuse, PT ;  /* 0x000000d82900720c */ /* 0x0c0fe20003f46270 */
[C---:B-1----:R-:W-:Y:S01]  /*193f0*/  HMMA.16816.F32 R16, R68.reuse, R44, R16 ;  /* 0x0000002c4410723c */ /* 0x042fe20000001810 */
[-C--:B------:R-:W-:Y:S01]  /*19400*/  ISETP.GE.AND P3, PT, R41, R217.reuse, PT ;  /* 0x000000d92900720c */ /* 0x080fe20003f66270 */
[----:B------:R-:W-:Y:S01]  /*19410*/  VIADD R41, R192, 0xfffffe40 ;  /* 0xfffffe40c0297836 */ /* 0x000fe20000000000 */
[----:B------:R-:W-:Y:S01]  /*19420*/  FSEL R32, R32, -INF , !P4 ;  /* 0xff80000020207808 */ /* 0x000fe20006000000 */
[----:B------:R-:W-:Y:S01]  /*19430*/  VIADD R44, R192, 0xfffffe49 ;  /* 0xfffffe49c02c7836 */ /* 0x000fe20000000000 */
[----:B------:R-:W-:Y:S01]  /*19440*/  FSEL R34, R34, -INF , !P1 ;  /* 0xff80000022227808 */ /* 0x000fe20004800000 */
[----:B------:R-:W-:Y:S01]  /*19450*/  VIADD R45, R192, 0xfffffe50 ;  /* 0xfffffe50c02d7836 */ /* 0x000fe20000000000 */
[C---:B------:R-:W-:Y:S01]  /*19460*/  ISETP.GE.AND P4, PT, R40.reuse, R216, PT ;  /* 0x000000d82800720c */ /* 0x040fe20003f86270 */
[----:B------:R-:W-:Y:S01]  /*19470*/  HMMA.16816.F32 R12, R68, R46, R12 ;  /* 0x0000002e440c723c */ /* 0x000fe2000000180c */
[----:B------:R-:W-:Y:S01]  /*19480*/  ISETP.GE.AND P1, PT, R40, R217, PT ;  /* 0x000000d92800720c */ /* 0x000fe20003f26270 */
[----:B------:R-:W-:Y:S01]  /*19490*/  VIADD R46, R192, 0xfffffe51 ;  /* 0xfffffe51c02e7836 */ /* 0x000fe20000000000 */
[----:B------:R-:W-:Y:S01]  /*194a0*/  FSEL R40, R28, -INF , !P6 ;  /* 0xff8000001c287808 */ /* 0x000fe20007000000 */
[----:B------:R-:W-:Y:S01]  /*194b0*/  VIADD R28, R192, 0xfffffe48 ;  /* 0xfffffe48c01c7836 */ /* 0x000fe20000000000 */
[----:B------:R-:W-:-:S02]  /*194c0*/  FSEL R33, R33, -INF , !P2 ;  /* 0xff80000021217808 */ /* 0x000fc40005000000 */
[----:B------:R-:W-:Y:S01]  /*194d0*/  FSEL R35, R35, -INF , !P3 ;  /* 0xff80000023237808 */ /* 0x000fe20005800000 */
[----:B------:R-:W-:Y:S01]  /*194e0*/  HMMA.16816.F32 R164, R212, R204, R164 ;  /* 0x000000ccd4a4723c */ /* 0x000fe200000018a4 */
[CC--:B------:R-:W-:Y:S02]  /*194f0*/  ISETP.GE.AND P2, PT, R41.reuse, R216.reuse, PT ;  /* 0x000000d82900720c */ /* 0x0c0fe40003f46270 */
[-C--:B------:R-:W-:Y:S02]  /*19500*/  ISETP.GE.AND P3, PT, R41, R217.reuse, PT ;  /* 0x000000d92900720c */ /* 0x080fe40003f66270 */
[----:B------:R-:W-:Y:S02]  /*19510*/  FSEL R41, R30, -INF , !P5 ;  /* 0xff8000001e297808 */ /* 0x000fe40006800000 */
[C---:B------:R-:W-:Y:S01]  /*19520*/  ISETP.GE.AND P6, PT, R42.reuse, R216, PT ;  /* 0x000000d82a00720c */ /* 0x040fe20003fc6270 */
[----:B--2---:R-:W-:Y:S01]  /*19530*/  HMMA.16816.F32 R8, R68, R36, R8 ;  /* 0x000000244408723c */ /* 0x004fe20000001808 */
[----:B------:R-:W-:Y:S01]  /*19540*/  ISETP.GE.AND P5, PT, R42, R217, PT ;  /* 0x000000d92a00720c */ /* 0x000fe20003fa6270 */
[----:B------:R-:W-:Y:S01]  /*19550*/  VIADD R36, R192, 0xfffffe59 ;  /* 0xfffffe59c0247836 */ /* 0x000fe20000000000 */
[----:B------:R-:W-:-:S02]  /*19560*/  FSEL R43, R29, -INF , !P4 ;  /* 0xff8000001d2b7808 */ /* 0x000fc40006000000 */
[----:B------:R-:W-:Y:S02]  /*19570*/  FSEL R42, R31, -INF , !P1 ;  /* 0xff8000001f2a7808 */ /* 0x000fe40004800000 */
[CC--:B------:R-:W-:Y:S01]  /*19580*/  ISETP.GE.AND P4, PT, R28.reuse, R216.reuse, PT ;  /* 0x000000d81c00720c */ /* 0x0c0fe20003f86270 */
[----:B------:R-:W-:Y:S01]  /*19590*/  HMMA.16816.F32 R4, R68, R38, R4 ;  /* 0x000000264404723c */ /* 0x000fe20000001804 */
[-C--:B------:R-:W-:Y:S02]  /*195a0*/  ISETP.GE.AND P1, PT, R28, R217.reuse, PT ;  /* 0x000000d91c00720c */ /* 0x080fe40003f26270 */
[----:B------:R-:W1:Y:S01]  /*195b0*/  LDSM.16.M88.4 R28, [R229+0x5800] ;  /* 0x00580000e51c783b */ /* 0x000e620000000200 */
[----:B------:R-:W-:Y:S02]  /*195c0*/  FSEL R24, R24, -INF , !P2 ;  /* 0xff80000018187808 */ /* 0x000fe40005000000 */
[----:B------:R-:W-:Y:S02]  /*195d0*/  FSEL R26, R26, -INF , !P3 ;  /* 0xff8000001a1a7808 */ /* 0x000fe40005800000 */
[C---:B------:R-:W-:Y:S01]  /*195e0*/  ISETP.GE.AND P2, PT, R44.reuse, R216, PT ;  /* 0x000000d82c00720c */ /* 0x040fe20003f46270 */
[----:B------:R-:W-:Y:S01]  /*195f0*/  HMMA.16816.F32 R100, R212, R188, R100 ;  /* 0x000000bcd464723c */ /* 0x000fe20000001864 */
[----:B------:R-:W-:-:S02]  /*19600*/  ISETP.GE.AND P3, PT, R44, R217, PT ;  /* 0x000000d92c00720c */ /* 0x000fc40003f66270 */
[----:B------:R-:W-:Y:S01]  /*19610*/  FSEL R44, R20, -INF , !P4 ;  /* 0xff800000142c7808 */ /* 0x000fe20006000000 */
[----:B------:R-:W-:Y:S01]  /*19620*/  VIADD R20, R192, 0xfffffe58 ;  /* 0xfffffe58c0147836 */ /* 0x000fe20000000000 */
[----:B------:R-:W-:Y:S02]  /*19630*/  FSEL R25, R25, -INF , !P6 ;  /* 0xff80000019197808 */ /* 0x000fe40007000000 */
[----:B------:R-:W-:Y:S01]  /*19640*/  FSEL R27, R27, -INF , !P5 ;  /* 0xff8000001b1b7808 */ /* 0x000fe20006800000 */
[----:B------:R-:W-:Y:S01]  /*19650*/  HMMA.16816.F32 R92, R212, R184, R92 ;  /* 0x000000b8d45c723c */ /* 0x000fe2000000185c */
[C---:B------:R-:W-:Y:S02]  /*19660*/  ISETP.GE.AND P6, PT, R45.reuse, R216, PT ;  /* 0x000000d82d00720c */ /* 0x040fe40003fc6270 */
[----:B------:R-:W-:Y:S02]  /*19670*/  ISETP.GE.AND P5, PT, R45, R217, PT ;  /* 0x000000d92d00720c */ /* 0x000fe40003fa6270 */
[----:B------:R-:W-:-:S02]  /*19680*/  FSEL R45, R22, -INF , !P1 ;  /* 0xff800000162d7808 */ /* 0x000fc40004800000 */
[CC--:B------:R-:W-:Y:S01]  /*19690*/  ISETP.GE.AND P4, PT, R46.reuse, R216.reuse, PT ;  /* 0x000000d82e00720c */ /* 0x0c0fe20003f86270 */
[C---:B------:R-:W-:Y:S01]  /*196a0*/  HMMA.16816.F32 R96, R212.reuse, R190, R96 ;  /* 0x000000bed460723c */ /* 0x040fe20000001860 */
[-C--:B------:R-:W-:Y:S02]  /*196b0*/  ISETP.GE.AND P1, PT, R46, R217.reuse, PT ;  /* 0x000000d92e00720c */ /* 0x080fe40003f26270 */
[----:B------:R-:W-:Y:S02]  /*196c0*/  FSEL R47, R21, -INF , !P2 ;  /* 0xff800000152f7808 */ /* 0x000fe40005000000 */
[----:B------:R-:W-:Y:S02]  /*196d0*/  FSEL R46, R23, -INF , !P3 ;  /* 0xff800000172e7808 */ /* 0x000fe40005800000 */
[C---:B------:R-:W-:Y:S01]  /*196e0*/  ISETP.GE.AND P2, PT, R20.reuse, R216, PT ;  /* 0x000000d81400720c */ /* 0x040fe20003f46270 */
[----:B------:R-:W-:Y:S01]  /*196f0*/  HMMA.16816.F32 R88, R212, R186, R88 ;  /* 0x000000bad458723c */ /* 0x000fe20000001858 */
[----:B------:R-:W-:-:S02]  /*19700*/  ISETP.GE.AND P3, PT, R20, R217, PT ;  /* 0x000000d91400720c */ /* 0x000fc40003f66270 */
[----:B------:R-:W2:Y:S01]  /*19710*/  LDSM.16.M88.4 R20, [R229+0x6000] ;  /* 0x00600000e514783b */ /* 0x000ea20000000200 */
[----:B------:R-:W-:Y:S01]  /*19720*/  FSEL R57, R16, -INF , !P6 ;  /* 0xff80000010397808 */ /* 0x000fe20007000000 */
[----:B------:R-:W-:Y:S01]  /*19730*/  VIADD R16, R192, 0xfffffe60 ;  /* 0xfffffe60c0107836 */ /* 0x000fe20000000000 */
[----:B------:R-:W-:Y:S02]  /*19740*/  FSEL R58, R18, -INF , !P5 ;  /* 0xff800000123a7808 */ /* 0x000fe40006800000 */
[----:B------:R-:W-:Y:S01]  /*19750*/  FSEL R180, R12, -INF , !P2 ;  /* 0xff8000000cb47808 */ /* 0x000fe20005000000 */
[----:B------:R-:W-:Y:S01]  /*19760*/  VIADD R12, R192, 0xfffffe68 ;  /* 0xfffffe68c00c7836 */ /* 0x000fe20000000000 */
[C---:B------:R-:W-:Y:S01]  /*19770*/  ISETP.GE.AND P6, PT, R36.reuse, R216, PT ;  /* 0x000000d82400720c */ /* 0x040fe20003fc6270 */
[----:B-1----:R-:W-:Y:S01]  /*19780*/  HMMA.16816.F32 R172, R68, R28, R172 ;  /* 0x0000001c44ac723c */ /* 0x002fe200000018ac */
[----:B------:R-:W-:Y:S02]  /*19790*/  ISETP.GE.AND P5, PT, R36, R217, PT ;  /* 0x000000d92400720c */ /* 0x000fe40003fa6270 */
[----:B------:R-:W-:-:S02]  /*197a0*/  FSEL R183, R13, -INF , !P6 ;  /* 0xff8000000db77808 */ /* 0x000fc40007000000 */
[----:B------:R-:W-:Y:S02]  /*197b0*/  FSEL R182, R15, -INF , !P5 ;  /* 0xff8000000fb67808 */ /* 0x000fe40006800000 */
[----:B------:R-:W-:Y:S01]  /*197c0*/  FSEL R181, R14, -INF , !P3 ;  /* 0xff8000000eb57808 */ /* 0x000fe20005800000 */
[----:B------:R-:W-:Y:S01]  /*197d0*/  HMMA.16816.F32 R168, R68, R30, R168 ;  /* 0x0000001e44a8723c */ /* 0x000fe200000018a8 */
[CC--:B------:R-:W-:Y:S02]  /*197e0*/  ISETP.GE.AND P6, PT, R12.reuse, R216.reuse, PT ;  /* 0x000000d80c00720c */ /* 0x0c0fe40003fc6270 */
[----:B------:R-:W-:Y:S02]  /*197f0*/  ISETP.GE.AND P5, PT, R12, R217, PT ;  /* 0x000000d90c00720c */ /* 0x000fe40003fa6270 */
[----:B------:R-:W1:Y:S01]  /*19800*/  LDSM.16.M88.4 R12, [R229+0x6800] ;  /* 0x00680000e50c783b */ /* 0x000e620000000200 */
[----:B------:R-:W-:Y:S01]  /*19810*/  FSEL R176, R17, -INF , !P4 ;  /* 0xff80000011b07808 */ /* 0x000fe20006000000 */
[----:B------:R-:W-:Y:S01]  /*19820*/  VIADD R17, R192, 0xfffffe61 ;  /* 0xfffffe61c0117836 */ /* 0x000fe20000000000 */
[----:B------:R-:W-:Y:S01]  /*19830*/  FSEL R177, R19, -INF , !P1 ;  /* 0xff80000013b17808 */ /* 0x000fe20004800000 */
[----:B------:R-:W-:Y:S01]  /*19840*/  HMMA.16816.F32 R104, R212, R194, R104 ;  /* 0x000000c2d468723c */ /* 0x000fe20000001868 */
[----:B------:R-:W-:-:S02]  /*19850*/  ISETP.GE.AND P4, PT, R16, R216, PT ;  /* 0x000000d81000720c */ /* 0x000fc40003f86270 */
[-C--:B------:R-:W-:Y:S01]  /*19860*/  ISETP.GE.AND P1, PT, R16, R217.reuse, PT ;  /* 0x000000d91000720c */ /* 0x080fe20003f26270 */
[----:B------:R-:W-:Y:S01]  /*19870*/  VIADD R16, R192, 0xfffffe69 ;  /* 0xfffffe69c0107836 */ /* 0x000fe20000000000 */
[----:B------:R-:W-:Y:S01]  /*19880*/  FSEL R184, R8, -INF , !P4 ;  /* 0xff80000008b87808 */ /* 0x000fe20006000000 */
[----:B------:R-:W-:Y:S01]  /*19890*/  VIADD R8, R192, 0xfffffe70 ;  /* 0xfffffe70c0087836 */ /* 0x000fe20000000000 */
[----:B------:R-:W-:Y:S01]  /*198a0*/  FSEL R185, R10, -INF , !P1 ;  /* 0xff8000000ab97808 */ /* 0x000fe20004800000 */
[----:B------:R-:W-:Y:S01]  /*198b0*/  HMMA.16816.F32 R72, R212, R178, R72 ;  /* 0x000000b2d448723c */ /* 0x000fe20000001848 */
[----:B------:R-:W-:Y:S01]  /*198c0*/  FSEL R188, R4, -INF , !P6 ;  /* 0xff80000004bc7808 */ /* 0x000fe20007000000 */
[----:B------:R-:W-:Y:S01]  /*198d0*/  VIADD R4, R192, 0xfffffe78 ;  /* 0xfffffe78c0047836 */ /* 0x000fe20000000000 */
[C---:B------:R-:W-:Y:S01]  /*198e0*/  ISETP.GE.AND P4, PT, R16.reuse, R216, PT ;  /* 0x000000d81000720c */ /* 0x040fe20003f86270 */
[----:B------:R-:W-:Y:S01]  /*198f0*/  VIADD R179, R59, 0xfffffffe ;  /* 0xfffffffe3bb37836 */ /* 0x000fe20000000000 */
[----:B------:R-:W-:-:S02]  /*19900*/  ISETP.GE.AND P1, PT, R16, R217, PT ;  /* 0x000000d91000720c */ /* 0x000fc40003f26270 */
[----:B------:R-:W-:Y:S01]  /*19910*/  FSEL R191, R5, -INF , !P4 ;  /* 0xff80000005bf7808 */ /* 0x000fe20006000000 */
[C---:B--2---:R-:W-:Y:S01]  /*19920*/  HMMA.16816.F32 R164, R68.reuse, R20, R164 ;  /* 0x0000001444a4723c */ /* 0x044fe200000018a4 */
        /* <DEDUP_REMOVED lines=10> */
[----:B------:R-:W-:Y:S02]  /*199d0*/  FSEL R186, R11, -INF , !P3 ;  /* 0xff8000000bba7808 */ /* 0x000fe40005800000 */
[CC--:B------:R-:W-:Y:S02]  /*199e0*/  ISETP.GE.AND P2, PT, R8.reuse, R216.reuse, PT ;  /* 0x000000d80800720c */ /* 0x0c0fe40003f46270 */
[-C--:B------:R-:W-:Y:S01]  /*199f0*/  ISETP.GE.AND P3, PT, R8, R217.reuse, PT ;  /* 0x000000d90800720c */ /* 0x080fe20003f66270 */
[----:B------:R-:W-:Y:S01]  /*19a00*/  VIADD R8, R192, 0xfffffe79 ;  /* 0xfffffe79c0087836 */ /* 0x000fe20000000000 */
        /* <DEDUP_REMOVED lines=19> */
[----:B------:R-:W-:-:S02]  /*19b40*/  FSEL R168, R168, -INF , !P4 ;  /* 0xff800000a8a87808 */ /* 0x000fc40006000000 */
[----:B------:R-:W-:Y:S01]  /*19b50*/  FSEL R170, R170, -INF , !P1 ;  /* 0xff800000aaaa7808 */ /* 0x000fe20004800000 */
[C---:B--2---:R-:W-:Y:S01]  /*19b60*/  HMMA.16816.F32 R116, R68.reuse, R4, R116 ;  /* 0x000000044474723c */ /* 0x044fe20000001874 */
[----:B------:R-:W-:Y:S01]  /*19b70*/  FSEL R169, R169, -INF , !P2 ;  /* 0xff800000a9a97808 */ /* 0x000fe20005000000 */
[C---:B------:R-:W-:Y:S01]  /*19b80*/  VIADD R4, R192.reuse, 0xfffffe99 ;  /* 0xfffffe99c0047836 */ /* 0x040fe20000000000 */
[----:B------:R-:W-:Y:S01]  /*19b90*/  FSEL R171, R171, -INF , !P3 ;  /* 0xff800000abab7808 */ /* 0x000fe20005800000 */
[----:B------:R-:W-:Y:S01]  /*19ba0*/  VIADD R5, R192, 0xfffffea1 ;  /* 0xfffffea1c0057836 */ /* 0x000fe20000000000 */
[CC--:B------:R-:W-:Y:S02]  /*19bb0*/  ISETP.GE.AND P6, PT, R12.reuse, R216.reuse, PT ;  /* 0x000000d80c00720c */ /* 0x0c0fe40003fc6270 */
[-C--:B------:R-:W-:Y:S01]  /*19bc0*/  ISETP.GE.AND P5, PT, R12, R217.reuse, PT ;  /* 0x000000d90c00720c */ /* 0x080fe20003fa6270 */
[----:B------:R-:W-:Y:S01]  /*19bd0*/  VIADD R12, R192, 0xfffffe90 ;  /* 0xfffffe90c00c7836 */ /* 0x000fe20000000000 */
        /* <DEDUP_REMOVED lines=19> */
[----:B------:R-:W-:Y:S01]  /*19d10*/  FSEL R124, R124, -INF , !P4 ;  /* 0xff8000007c7c7808 */ /* 0x000fe20006000000 */
[----:B------:R-:W2:Y:S01]  /*19d20*/  LDSM.16.M88.4 R12, [R229+0x8000] ;  /* 0x00800000e50c783b */ /* 0x000ea20000000200 */
        /* <DEDUP_REMOVED lines=26> */
[C---:B------:R-:W-:Y:S01]  /*19ed0*/  VIADD R8, R192.reuse, 0xfffffeb0 ;  /* 0xfffffeb0c0087836 */ /* 0x040fe20000000000 */
[C---:B--2---:R-:W-:Y:S01]  /*19ee0*/  HMMA.16816.F32 R100, R68.reuse, R12, R100 ;  /* 0x0000000c4464723c */ /* 0x044fe20000001864 */
[----:B------:R-:W-:Y:S01]  /*19ef0*/  FSEL R117, R117, -INF , !P6 ;  /* 0xff80000075757808 */ /* 0x000fe20007000000 */
[C---:B------:R-:W-:Y:S01]  /*19f00*/  VIADD R12, R192.reuse, 0xfffffeb9 ;  /* 0xfffffeb9c00c7836 */ /* 0x040fe20000000000 */
[----:B------:R-:W-:Y:S01]  /*19f10*/  FSEL R119, R119, -INF , !P5 ;  /* 0xff80000077777808 */ /* 0x000fe20006800000 */
[----:B------:R-:W-:Y:S01]  /*19f20*/  VIADD R13, R192, 0xfffffec1 ;  /* 0xfffffec1c00d7836 */ /* 0x000fe20000000000 */
[C---:B------:R-:W-:Y:S02]  /*19f30*/  ISETP.GE.AND P6, PT, R8.reuse, R216, PT ;  /* 0x000000d80800720c */ /* 0x040fe40003fc6270 */
        /* <DEDUP_REMOVED lines=15> */
[C---:B-1----:R-:W-:Y:S01]  /*1a030*/  HMMA.16816.F32 R92, R68.reuse, R4, R92 ;  /* 0x00000004445c723c */ /* 0x042fe2000000185c */
        /* <DEDUP_REMOVED lines=8> */
[----:B------:R-:W1:Y:S01]  /*1a0c0*/  LDSM.16.M88.4 R8, [R229+0x9000] ;  /* 0x00900000e508783b */ /* 0x000e620000000200 */
        /* <DEDUP_REMOVED lines=16> */
[----:B------:R-:W-:Y:S02]  /*1a1d0*/  FSEL R107, R107, -INF , !P5 ;  /* 0xff8000006b6b7808 */ /* 0x000fe40006800000 */
[CC--:B------:R-:W-:Y:S02]  /*1a1e0*/  ISETP.GE.AND P6, PT, R12.reuse, R216.reuse, PT ;  /* 0x000000d80c00720c */ /* 0x0c0fe40003fc6270 */
[-C--:B------:R-:W-:Y:S01]  /*1a1f0*/  ISETP.GE.AND P5, PT, R12, R217.reuse, PT ;  /* 0x000000d90c00720c */ /* 0x080fe20003fa6270 */
[----:B------:R-:W-:Y:S01]  /*1a200*/  VIADD R12, R192, 0xfffffed1 ;  /* 0xfffffed1c00c7836 */ /* 0x000fe20000000000 */
[----:B------:R-:W-:Y:S02]  /*1a210*/  FSEL R96, R96, -INF , !P6 ;  /* 0xff80000060607808 */ /* 0x000fe40007000000 */
[----:B------:R-:W-:Y:S01]  /*1a220*/  FSEL R98, R98, -INF , !P5 ;  /* 0xff80000062627808 */ /* 0x000fe20006800000 */
[C---:B-1----:R-:W-:Y:S01]  /*1a230*/  HMMA.16816.F32 R84, R68.reuse, R8, R84 ;  /* 0x000000084454723c */ /* 0x042fe20000001854 */
        /* <DEDUP_REMOVED lines=13> */
[----:B------:R-:W-:Y:S01]  /*1a310*/  ISETP.GE.AND P1, PT, R8, R217, PT ;  /* 0x000000d90800720c */ /* 0x000fe20003f26270 */
[----:B------:R-:W-:Y:S01]  /*1a320*/  VIADD R8, R192, 0xfffffee0 ;  /* 0xfffffee0c0087836 */ /* 0x000fe20000000000 */
[----:B------:R-:W-:-:S02]  /*1a330*/  FSEL R88, R88, -INF , !P4 ;  /* 0xff80000058587808 */ /* 0x000fc40006000000 */
[----:B------:R-:W-:Y:S01]  /*1a340*/  FSEL R90, R90, -INF , !P2 ;  /* 0xff8000005a5a7808 */ /* 0x000fe20005000000 */
[C---:B--2---:R-:W-:Y:S01]  /*1a350*/  HMMA.16816.F32 R76, R68.reuse, R4, R76 ;  /* 0x00000004444c723c */ /* 0x044fe2000000184c */
[----:B------:R-:W-:Y:S01]  /*1a360*/  FSEL R93, R93, -INF , !P6 ;  /* 0xff8000005d5d7808 */ /* 0x000fe20007000000 */
[C---:B------:R-:W-:Y:S01]  /*1a370*/  VIADD R4, R192.reuse, 0xfffffef1 ;  /* 0xfffffef1c0047836 */ /* 0x040fe20000000000 */
[----:B------:R-:W-:Y:S01]  /*1a380*/  BAR.SYNC.DEFER_BLOCKING 0x0 ;  /* 0x0000000000007b1d */ /* 0x000fe20000010000 */
[CC--:B------:R-:W-:Y:S02]  /*1a390*/  ISETP.GE.AND P2, PT, R9.reuse, R216.reuse, PT ;  /* 0x000000d80900720c */ /* 0x0c0fe40003f46270 */
[----:B------:R-:W-:Y:S01]  /*1a3a0*/  ISETP.GE.AND P4, PT, R9, R217, PT ;  /* 0x000000d90900720c */ /* 0x000fe20003f86270 */
[----:B------:R-:W-:Y:S01]  /*1a3b0*/  VIADD R9, R192, 0xfffffee9 ;  /* 0xfffffee9c0097836 */ /* 0x000fe20000000000 */
[----:B------:R-:W-:Y:S01]  /*1a3c0*/  ISETP.GE.AND P6, PT, R8, R216, PT ;  /* 0x000000d80800720c */ /* 0x000fe20003fc6270 */
[----:B------:R-:W-:Y:S01]  /*1a3d0*/  HMMA.16816.F32 R72, R68, R6, R72 ;  /* 0x000000064448723c */ /* 0x000fe20000001848 */
[----:B------:R-:W-:-:S02]  /*1a3e0*/  FSEL R95, R95, -INF , !P5 ;  /* 0xff8000005f5f7808 */ /* 0x000fc40006800000 */
[----:B------:R-:W-:Y:S02]  /*1a3f0*/  FSEL R84, R84, -INF , !P6 ;  /* 0xff80000054547808 */ /* 0x000fe40007000000 */
[----:B------:R-:W-:Y:S02]  /*1a400*/  ISETP.GE.AND P6, PT, R9, R216, PT ;  /* 0x000000d80900720c */ /* 0x000fe40003fc6270 */
[-C--:B------:R-:W-:Y:S01]  /*1a410*/  ISETP.GE.AND P5, PT, R8, R217.reuse, PT ;  /* 0x000000d90800720c */ /* 0x080fe20003fa6270 */
[----:B------:R-:W-:Y:S01]  /*1a420*/  VIADD R8, R192, 0xfffffee8 ;  /* 0xfffffee8c0087836 */ /* 0x000fe20000000000 */
[----:B------:R-:W-:Y:S02]  /*1a430*/  FSEL R81, R81, -INF , !P6 ;  /* 0xff80000051517808 */ /* 0x000fe40007000000 */
[----:B------:R-:W-:Y:S02]  /*1a440*/  ISETP.GE.AND P6, PT, R4, R217, PT ;  /* 0x000000d90400720c */ /* 0x000fe40003fc6270 */
[----:B------:R-:W-:-:S02]  /*1a450*/  FSEL R89, R89, -INF , !P3 ;  /* 0xff80000059597808 */ /* 0x000fc40005800000 */
[----:B------:R-:W-:Y:S02]  /*1a460*/  FSEL R91, R91, -INF , !P1 ;  /* 0xff8000005b5b7808 */ /* 0x000fe40004800000 */
[----:B------:R-:W-:Y:S02]  /*1a470*/  FSEL R79, R79, -INF , !P6 ;  /* 0xff8000004f4f7808 */ /* 0x000fe40007000000 */
[C---:B------:R-:W-:Y:S02]  /*1a480*/  ISETP.GE.AND P1, PT, R8.reuse, R216, PT ;  /* 0x000000d80800720c */ /* 0x040fe40003f26270 */
[----:B------:R-:W-:Y:S01]  /*1a490*/  ISETP.GE.AND P3, PT, R8, R217, PT ;  /* 0x000000d90800720c */ /* 0x000fe20003f66270 */
[----:B------:R-:W-:Y:S01]  /*1a4a0*/  VIADD R8, R192, 0xfffffef0 ;  /* 0xfffffef0c0087836 */ /* 0x000fe20000000000 */
[----:B------:R-:W-:Y:S02]  /*1a4b0*/  ISETP.GT.AND P6, PT, R179, R228, PT ;  /* 0x000000e4b300720c */ /* 0x000fe40003fc4270 */
[----:B------:R-:W-:-:S02]  /*1a4c0*/  FSEL R86, R86, -INF , !P5 ;  /* 0xff80000056567808 */ /* 0x000fc40006800000 */
[-C--:B------:R-:W-:Y:S01]  /*1a4d0*/  ISETP.GE.AND P5, PT, R4, R216.reuse, PT ;  /* 0x000000d80400720c */ /* 0x080fe20003fa6270 */
[C---:B------:R-:W-:Y:S01]  /*1a4e0*/  VIADD R4, R192.reuse, 0xfffffef8 ;  /* 0xfffffef8c0047836 */ /* 0x040fe20000000000 */
[----:B------:R-:W-:Y:S01]  /*1a4f0*/  FSEL R85, R85, -INF , !P2 ;  /* 0xff80000055557808 */ /* 0x000fe20005000000 */
[----:B------:R-:W-:Y:S01]  /*1a500*/  VIADD R192, R192, 0xfffffef9 ;  /* 0xfffffef9c0c07836 */ /* 0x000fe20000000000 */
[----:B------:R-:W-:Y:S02]  /*1a510*/  FSEL R87, R87, -INF , !P4 ;  /* 0xff80000057577808 */ /* 0x000fe40006000000 */
[----:B------:R-:W-:Y:S02]  /*1a520*/  FSEL R80, R80, -INF , !P1 ;  /* 0xff80000050507808 */ /* 0x000fe40004800000 */
        /* <DEDUP_REMOVED lines=31> */
[----:B------:R-:W-:-:S05]  /*1a720*/  ISETP.GE.AND P4, PT, R13, RZ, PT ;  /* 0x000000ff0d00720c */ /* 0x000fca0003f86270 */
        /* <DEDUP_REMOVED lines=22> */
[----:B------:R-:W-:-:S07]  /*1a890*/  ISETP.NE.AND P2, PT, R8, RZ, PT ;  /* 0x000000ff0800720c */ /* 0x000fce0003f45270 */
        /* <DEDUP_REMOVED lines=28> */
.L_x_3441:
[----:B------:R-:W-:Y:S01]  /*1aa60*/  UMOV UR8, URZ ;  /* 0x000000ff00087c82 */ /* 0x000fe20008000000 */
[----:B--2---:R-:W-:Y:S01]  /*1aa70*/  USHF.L.U32 UR7, UR4, 0x8, URZ ;  /* 0x0000000804077899 */ /* 0x004fe200080006ff */
[----:B------:R-:W-:-:S05]  /*1aa80*/  IADD3 R5, P1, PT, RZ, -UR8, RZ ;  /* 0x80000008ff057c10 */ /* 0x000fca000ff3e0ff */
[----:B------:R-:W-:-:S05]  /*1aa90*/  IMAD.X R4, RZ, RZ, ~UR7, P1 ;  /* 0x80000007ff047e24 */ /* 0x000fca00088e06ff */
[----:B------:R-:W-:-:S04]  /*1aaa0*/  SHF.R.S64 R5, R5, 0x1f, R4 ;  /* 0x0000001f05057819 */ /* 0x000fc80000001004 */
[----:B------:R-:W-:-:S04]  /*1aab0*/  IADD3 R232, P1, PT, R5, R232, RZ ;  /* 0x000000e805e87210 */ /* 0x000fc80007f3e0ff */
[----:B------:R-:W-:-:S09]  /*1aac0*/  LEA.HI.X.SX32 R233, R4, R233, 0x1, P1 ;  /* 0x000000e904e97211 */ /* 0x000fd200008f0eff */
.L_x_3442:
        /* <DEDUP_REMOVED lines=52> */
.L_x_3440:
        /* <DEDUP_REMOVED lines=67> */
[----:B------:R-:W-:-:S02]  /*1b240*/  MOV R210, 0x20 ;  /* 0x0000002000d27802 */ /* 0x000fc40000000f00 */
[----:B------:R-:W-:Y:S01]  /*1b250*/  LEA R205, R205, UR6, 0x1 ;  /* 0x00000006cdcd7c11 */ /* 0x000fe2000f8e08ff */
[----:B------:R-:W4:Y:S01]  /*1b260*/  SHFL.BFLY PT, R5, R4, 0x2, 0x1f ;  /* 0x0c401f0004057f89 */ /* 0x000f2200000e0000 */
[----:B------:R-:W-:Y:S02]  /*1b270*/  LOP3.LUT P3, RZ, R225, 0x2, RZ, 0xc0, !PT ;  /* 0x00000002e1ff7812 */ /* 0x000fe4000786c0ff */
[----:B-1----:R-:W-:Y:S01]  /*1b280*/  IADD3 R20, PT, PT, R205, 0xa000, RZ ;  /* 0x0000a000cd147810 */ /* 0x002fe20007ffe0ff */
[----:B------:R-:W-:Y:S01]  /*1b290*/  LDSM.16.MT88.4 R16, [R205+0xa000] ;  /* 0x00a00000cd10783b */ /* 0x000fe20000004200 */
[----:B------:R-:W-:Y:S02]  /*1b2a0*/  SEL R210, R210, 0xffffffe0, !P3 ;  /* 0xffffffe0d2d27807 */ /* 0x000fe40005800000 */
[----:B------:R-:W-:Y:S02]  /*1b2b0*/  @P6 IADD3 R59, PT, PT, R59, -0x3, RZ ;  /* 0xfffffffd3b3b6810 */ /* 0x000fe40007ffe0ff */
[----:B---3--:R-:W-:-:S02]  /*1b2c0*/  FMNMX.FTZ R7, R6, R7, !PT ;  /* 0x0000000706077209 */ /* 0x008fc40007810000 */
[----:B----4-:R-:W-:-:S03]  /*1b2d0*/  FMNMX.FTZ R5, R4, R5, !PT ;  /* 0x0000000504057209 */ /* 0x010fc60007810000 */
[----:B------:R-:W1:Y:S04]  /*1b2e0*/  SHFL.BFLY PT, R196, R7, 0x1, 0x1f ;  /* 0x0c201f0007c47f89 */ /* 0x000e6800000e0000 */
[----:B------:R-:W3:Y:S01]  /*1b2f0*/  SHFL.BFLY PT, R194, R5, 0x1, 0x1f ;  /* 0x0c201f0005c27f89 */ /* 0x000ee200000e0000 */
[----:B-1----:R-:W-:-:S04]  /*1b300*/  FMNMX.FTZ R196, R7, R196, !PT ;  /* 0x000000c407c47209 */ /* 0x002fc80007810000 */
[C---:B------:R-:W-:Y:S01]  /*1b310*/  FSETP.NEU.FTZ.AND P2, PT, R196.reuse, -INF , PT ;  /* 0xff800000c400780b */ /* 0x040fe20003f5d000 */
[C---:B--2---:R-:W-:Y:S01]  /*1b320*/  FMUL.FTZ R203, R196.reuse, UR4 ;  /* 0x00000004c4cb7c20 */ /* 0x044fe20008410000 */
[----:B---3--:R-:W-:Y:S02]  /*1b330*/  FMNMX.FTZ R194, R5, R194, !PT ;  /* 0x000000c205c27209 */ /* 0x008fe40007810000 */
[----:B------:R-:W-:Y:S02]  /*1b340*/  FSEL R7, R196, RZ, P2 ;  /* 0x000000ffc4077208 */ /* 0x000fe40001000000 */
[----:B------:R-:W-:Y:S02]  /*1b350*/  FSEL R203, R203, RZ, P2 ;  /* 0x000000ffcbcb7208 */ /* 0x000fe40001000000 */
[----:B------:R-:W-:-:S03]  /*1b360*/  FSETP.NEU.FTZ.AND P1, PT, R194, -INF , PT ;  /* 0xff800000c200780b */ /* 0x000fc60003f3d000 */
[--C-:B------:R-:W-:Y:S01]  /*1b370*/  FFMA.FTZ R204, R198, UR4, -R203.reuse ;  /* 0x00000004c6cc7c23 */ /* 0x100fe200080108cb */
[----:B------:R-:W-:Y:S01]  /*1b380*/  FMUL.FTZ R198, R194, UR4 ;  /* 0x00000004c2c67c20 */ /* 0x000fe20008410000 */
[--C-:B------:R-:W-:Y:S01]  /*1b390*/  FFMA.FTZ R4, R200, UR4, -R203.reuse ;  /* 0x00000004c8047c23 */ /* 0x100fe200080108cb */
[----:B------:R-:W-:Y:S01]  /*1b3a0*/  FSEL R5, R194, RZ, P1 ;  /* 0x000000ffc2057208 */ /* 0x000fe20000800000 */
[--C-:B------:R-:W-:Y:S01]  /*1b3b0*/  FFMA.FTZ R201, R202, UR4, -R203.reuse ;  /* 0x00000004cac97c23 */ /* 0x100fe200080108cb */
[----:B------:R-:W-:Y:S01]  /*1b3c0*/  FFMA.FTZ R200, R206, UR4, -R203 ;  /* 0x00000004cec87c23 */ /* 0x000fe200080108cb */
[----:B------:R-:W-:Y:S01]  /*1b3d0*/  FSEL R198, R198, RZ, P1 ;  /* 0x000000ffc6c67208 */ /* 0x000fe20000800000 */
[----:B------:R1:W-:Y:S01]  /*1b3e0*/  MUFU.EX2 R202, R4 ;  /* 0x0000000400ca7308 */ /* 0x0003e20000000800 */
[----:B------:R-:W-:Y:S01]  /*1b3f0*/  FADD.FTZ R5, R0, -R5 ;  /* 0x8000000500057221 */ /* 0x000fe20000010000 */
[----:B------:R-:W-:Y:S01]  /*1b400*/  IADD3 R0, PT, PT, R210, R205, RZ ;  /* 0x000000cdd2007210 */ /* 0x000fe20007ffe0ff */
[----:B------:R-:W-:Y:S01]  /*1b410*/  FFMA.FTZ R57, R57, UR4, -R203 ;  /* 0x0000000439397c23 */ /* 0x000fe200080108cb */
[--C-:B------:R-:W-:Y:S01]  /*1b420*/  FFMA.FTZ R8, R207, UR4, -R198.reuse ;  /* 0x00000004cf087c23 */ /* 0x100fe200080108c6 */
[--C-:B------:R-:W-:Y:S01]  /*1b430*/  FFMA.FTZ R207, R209, UR4, -R198.reuse ;  /* 0x00000004d1cf7c23 */ /* 0x100fe200080108c6 */
[----:B------:R-:W-:Y:S01]  /*1b440*/  IADD3 R209, PT, PT, R205, 0xa040, RZ ;  /* 0x0000a040cdd17810 */ /* 0x000fe20007ffe0ff */
[----:B------:R-:W-:Y:S01]  /*1b450*/  FMUL.FTZ R206, R5, UR4 ;  /* 0x0000000405ce7c20 */ /* 0x000fe20008410000 */
[----:B------:R-:W-:Y:S01]  /*1b460*/  @P0 IADD3 R209, PT, PT, R20, -0x40, RZ ;  /* 0xffffffc014d10810 */ /* 0x000fe20007ffe0ff */
[--C-:B------:R-:W-:Y:S01]  /*1b470*/  FFMA.FTZ R199, R197, UR4, -R198.reuse ;  /* 0x00000004c5c77c23 */ /* 0x100fe200080108c6 */
[--C-:B------:R-:W-:Y:S01]  /*1b480*/  FFMA.FTZ R197, R63, UR4, -R198.reuse ;  /* 0x000000043fc57c23 */ /* 0x100fe200080108c6 */
[----:B------:R-:W-:Y:S01]  /*1b490*/  MUFU.EX2 R204, R204 ;  /* 0x000000cc00cc7308 */ /* 0x000fe20000000800 */
[----:B------:R-:W-:Y:S01]  /*1b4a0*/  IADD3 R210, PT, PT, R210, R209, RZ ;  /* 0x000000d1d2d27210 */ /* 0x000fe20007ffe0ff */
[----:B------:R-:W-:Y:S01]  /*1b4b0*/  LDSM.16.MT88.4 R20, [R209] ;  /* 0x00000000d114783b */ /* 0x000fe20000004200 */
[----:B-1----:R-:W-:Y:S01]  /*1b4c0*/  FADD.FTZ R4, R2, -R7 ;  /* 0x8000000702047221 */ /* 0x002fe20000010000 */
[----:B------:R-:W-:Y:S01]  /*1b4d0*/  MUFU.EX2 R201, R201 ;  /* 0x000000c900c97308 */ /* 0x000fe20000000800 */
[--C-:B------:R-:W-:Y:S01]  /*1b4e0*/  FFMA.FTZ R183, R183, UR4, -R203.reuse ;  /* 0x00000004b7b77c23 */ /* 0x100fe200080108cb */
[----:B------:R-:W-:Y:S01]  /*1b4f0*/  LDSM.16.MT88.4 R36, [R210] ;  /* 0x00000000d224783b */ /* 0x000fe20000004200 */
[----:B------:R-:W-:Y:S01]  /*1b500*/  FMUL.FTZ R208, R4, UR4 ;  /* 0x0000000404d07c20 */ /* 0x000fe20008410000 */
[----:B------:R-:W1:Y:S01]  /*1b510*/  MUFU.EX2 R200, R200 ;  /* 0x000000c800c87308 */ /* 0x000e620000000800 */
[--C-:B------:R-:W-:Y:S01]  /*1b520*/  FFMA.FTZ R172, R172, UR4, -R203.reuse ;  /* 0x00000004acac7c23 */ /* 0x100fe200080108cb */
[----:B------:R-:W2:Y:S01]  /*1b530*/  LDSM.16.MT88.4 R4, [R0+0xa000] ;  /* 0x00a000000004783b */ /* 0x000ea20000004200 */
[--C-:B------:R-:W-:Y:S01]  /*1b540*/  FFMA.FTZ R173, R173, UR4, -R203.reuse ;  /* 0x00000004adad7c23 */ /* 0x100fe200080108cb */
[----:B------:R-:W-:Y:S01]  /*1b550*/  MUFU.EX2 R199, R199 ;  /* 0x000000c700c77308 */ /* 0x000fe20000000800 */
[--C-:B------:R-:W-:Y:S01]  /*1b560*/  FFMA.FTZ R168, R168, UR4, -R203.reuse ;  /* 0x00000004a8a87c23 */ /* 0x100fe200080108cb */
[----:B------:R-:W3:Y:S01]  /*1b570*/  LDSM.16.MT88.4 R52, [R0+0xa800] ;  /* 0x00a800000034783b */ /* 0x000ee20000004200 */
[--C-:B------:R-:W-:Y:S01]  /*1b580*/  FFMA.FTZ R169, R169, UR4, -R203.reuse ;  /* 0x00000004a9a97c23 */ /* 0x100fe200080108cb */
[----:B------:R-:W4:Y:S01]  /*1b590*/  MUFU.EX2 R197, R197 ;  /* 0x000000c500c57308 */ /* 0x000f220000000800 */
[--C-:B------:R-:W-:Y:S01]  /*1b5a0*/  FFMA.FTZ R174, R174, UR4, -R198.reuse ;  /* 0x00000004aeae7c23 */ /* 0x100fe200080108c6 */
[----:B------:R-:W-:Y:S01]  /*1b5b0*/  LDSM.16.MT88.4 R72, [R0+0xb800] ;  /* 0x00b800000048783b */ /* 0x000fe20000004200 */
[--C-:B------:R-:W-:Y:S01]  /*1b5c0*/  FFMA.FTZ R175, R175, UR4, -R198.reuse ;  /* 0x00000004afaf7c23 */ /* 0x100fe200080108c6 */
[----:B------:R5:W-:Y:S01]  /*1b5d0*/  MUFU.EX2 R2, R8 ;  /* 0x0000000800027308 */ /* 0x000be20000000800 */
[--C-:B------:R-:W-:Y:S01]  /*1b5e0*/  FFMA.FTZ R170, R170, UR4, -R198.reuse ;  /* 0x00000004aaaa7c23 */ /* 0x100fe200080108c6 */
        /* <DEDUP_REMOVED lines=23> */
[----:B------:R-:W-:Y:S01]  /*1b760*/  FMUL.FTZ R133, R133, R208 ;  /* 0x000000d085857220 */ /* 0x000fe20000410000 */
[-C--:B----4-:R-:W-:Y:S01]  /*1b770*/  FMUL.FTZ R14, R162, R206.reuse ;  /* 0x000000cea20e7220 */ /* 0x090fe20000410000 */
        /* <DEDUP_REMOVED lines=8> */
[----:B------:R-:W-:Y:S01]  /*1b800*/  FMUL.FTZ R49, R145, R208 ;  /* 0x000000d091317220 */ /* 0x000fe20000410000 */
        /* <DEDUP_REMOVED lines=8> */
[-C--:B------:R-:W-:Y:S01]  /*1b890*/  FMUL.FTZ R48, R144, R208.reuse ;  /* 0x000000d090307220 */ /* 0x080fe20000410000 */
[-C--:B------:R-:W-:Y:S01]  /*1b8a0*/  FMUL.FTZ R148, R148, R208.reuse ;  /* 0x000000d094947220 */ /* 0x080fe20000410000 */
[----:B------:R-:W-:Y:S01]  /*1b8b0*/  FMUL.FTZ R149, R149, R208 ;  /* 0x000000d095957220 */ /* 0x000fe20000410000 */
        /* <DEDUP_REMOVED lines=10> */
[C---:B--2---:R-:W-:Y:S01]  /*1b960*/  HMMA.16816.F32 R28, R8.reuse, R4, R28 ;  /* 0x00000004081c723c */ /* 0x044fe2000000181c */
[--C-:B------:R-:W-:Y:S01]  /*1b970*/  FFMA.FTZ R132, R60, UR4, -R203.reuse ;  /* 0x000000043c847c23 */ /* 0x100fe200080108cb */
[--C-:B------:R-:W-:Y:S01]  /*1b980*/  FFMA.FTZ R137, R62, UR4, -R203.reuse ;  /* 0x000000043e897c23 */ /* 0x100fe200080108cb */
[--C-:B------:R-:W-:Y:S01]  /*1b990*/  FFMA.FTZ R135, R61, UR4, -R198.reuse ;  /* 0x000000043d877c23 */ /* 0x100fe200080108c6 */
[--C-:B------:R-:W-:Y:S01]  /*1b9a0*/  FFMA.FTZ R139, R65, UR4, -R198.reuse ;  /* 0x00000004418b7c23 */ /* 0x100fe200080108c6 */
[----:B------:R-:W1:Y:S01]  /*1b9b0*/  LDSM.16.MT88.4 R60, [R205+0xa800] ;  /* 0x00a80000cd3c783b */ /* 0x000e620000004200 */
[--C-:B------:R-:W-:Y:S01]  /*1b9c0*/  FFMA.FTZ R134, R240, UR4, -R203.reuse ;  /* 0x00000004f0867c23 */ /* 0x100fe200080108cb */
[--C-:B------:R-:W-:Y:S01]  /*1b9d0*/  FFMA.FTZ R136, R241, UR4, -R198.reuse ;  /* 0x00000004f1887c23 */ /* 0x100fe200080108c6 */
[C---:B------:R-:W-:Y:S01]  /*1b9e0*/  HMMA.16816.F32 R48, R8.reuse, R20, R48 ;  /* 0x000000140830723c */ /* 0x040fe20000001830 */
[----:B------:R-:W2:Y:S01]  /*1b9f0*/  LDSM.16.MT88.4 R64, [R209+0x800] ;  /* 0x00080000d140783b */ /* 0x000ea20000004200 */
[--C-:B------:R-:W-:Y:S01]  /*1ba00*/  FFMA.FTZ R138, R239, UR4, -R198.reuse ;  /* 0x00000004ef8a7c23 */ /* 0x100fe200080108c6 */
[----:B------:R-:W-:Y:S01]  /*1ba10*/  MUFU.EX2 R133, R133 ;  /* 0x0000008500857308 */ /* 0x000fe20000000800 */
[--C-:B------:R-:W-:Y:S01]  /*1ba20*/  FFMA.FTZ R147, R238, UR4, -R203.reuse ;  /* 0x00000004ee937c23 */ /* 0x100fe200080108cb */
[--C-:B------:R-:W-:Y:S01]  /*1ba30*/  FFMA.FTZ R145, R211, UR4, -R198.reuse ;  /* 0x00000004d3917c23 */ /* 0x100fe200080108c6 */
[--C-:B------:R-:W-:Y:S01]  /*1ba40*/  FFMA.FTZ R144, R219, UR4, -R198.reuse ;  /* 0x00000004db907c23 */ /* 0x100fe200080108c6 */
[----:B------:R-:W4:Y:S01]  /*1ba50*/  MUFU.EX2 R132, R132 ;  /* 0x0000008400847308 */ /* 0x000f220000000800 */
[C---:B------:R-:W-:Y:S01]  /*1ba60*/  HMMA.16816.F32 R4, R8.reuse, R6, R140 ;  /* 0x000000060804723c */ /* 0x040fe2000000188c */
[--C-:B------:R-:W-:Y:S01]  /*1ba70*/  FFMA.FTZ R142, R222, UR4, -R203.reuse ;  /* 0x00000004de8e7c23 */ /* 0x100fe200080108cb */
[--C-:B------:R-:W-:Y:S01]  /*1ba80*/  FFMA.FTZ R141, R220, UR4, -R203.reuse ;  /* 0x00000004dc8d7c23 */ /* 0x100fe200080108cb */
[----:B------:R-:W-:Y:S01]  /*1ba90*/  MUFU.EX2 R134, R134 ;  /* 0x0000008600867308 */ /* 0x000fe20000000800 */
[--C-:B------:R-:W-:Y:S01]  /*1baa0*/  FFMA.FTZ R140, R224, UR4, -R203.reuse ;  /* 0x00000004e08c7c23 */ /* 0x100fe200080108cb */
[--C-:B------:R-:W-:Y:S01]  /*1bab0*/  FFMA.FTZ R143, R221, UR4, -R198.reuse ;  /* 0x00000004dd8f7c23 */ /* 0x100fe200080108c6 */
[--C-:B------:R-:W-:Y:S01]  /*1bac0*/  FFMA.FTZ R146, R223, UR4, -R198.reuse ;  /* 0x00000004df927c23 */ /* 0x100fe200080108c6 */
[----:B------:R-:W5:Y:S01]  /*1bad0*/  MUFU.EX2 R137, R137 ;  /* 0x0000008900897308 */ /* 0x000f620000000800 */
[C---:B------:R-:W-:Y:S01]  /*1bae0*/  HMMA.16816.F32 R20, R8.reuse, R22, R148 ;  /* 0x000000160814723c */ /* 0x040fe20000001894 */
[--C-:B------:R-:W-:Y:S01]  /*1baf0*/  FFMA.FTZ R148, R32, UR4, -R203.reuse ;  /* 0x0000000420947c23 */ /* 0x100fe200080108cb */
[--C-:B------:R-:W-:Y:S01]  /*1bb00*/  FFMA.FTZ R149, R33, UR4, -R203.reuse ;  /* 0x0000000421957c23 */ /* 0x100fe200080108cb */
[----:B------:R-:W-:Y:S01]  /*1bb10*/  MUFU.EX2 R135, R135 ;  /* 0x0000008700877308 */ /* 0x000fe20000000800 */
[--C-:B------:R-:W-:Y:S01]  /*1bb20*/  FFMA.FTZ R150, R40, UR4, -R203.reuse ;  /* 0x0000000428967c23 */ /* 0x100fe200080108cb */
[----:B----4-:R-:W-:Y:S01]  /*1bb30*/  F2FP.F16.F32.PACK_AB R68, R132, R133 ;  /* 0x000000858444723e */ /* 0x010fe200000000ff */
[--C-:B------:R-:W-:Y:S01]  /*1bb40*/  FFMA.FTZ R151, R43, UR4, -R203.reuse ;  /* 0x000000042b977c23 */ /* 0x100fe200080108cb */
[----:B------:R-:W4:Y:S01]  /*1bb50*/  MUFU.EX2 R136, R136 ;  /* 0x0000008800887308 */ /* 0x000f220000000800 */
[C---:B------:R-:W-:Y:S01]  /*1bb60*/  HMMA.16816.F32 R156, R8.reuse, R36, R156 ;  /* 0x00000024089c723c */ /* 0x040fe2000000189c */
[--C-:B------:R-:W-:Y:S01]  /*1bb70*/  FFMA.FTZ R43, R35, UR4, -R198.reuse ;  /* 0x00000004232b7c23 */ /* 0x100fe200080108c6 */
[--C-:B------:R-:W-:Y:S01]  /*1bb80*/  FFMA.FTZ R160, R188, UR4, -R203.reuse ;  /* 0x00000004bca07c23 */ /* 0x100fe200080108cb */
[----:B------:R-:W-:Y:S01]  /*1bb90*/  MUFU.EX2 R138, R138 ;  /* 0x0000008a008a7308 */ /* 0x000fe20000000800 */
[--C-:B------:R-:W-:Y:S01]  /*1bba0*/  FFMA.FTZ R161, R191, UR4, -R203.reuse ;  /* 0x00000004bfa17c23 */ /* 0x100fe200080108cb */
[----:B-----5:R-:W-:Y:S01]  /*1bbb0*/  F2FP.F16.F32.PACK_AB R70, R137, R134 ;  /* 0x000000868946723e */ /* 0x020fe200000000ff */
[--C-:B------:R-:W-:Y:S01]  /*1bbc0*/  FFMA.FTZ R162, R185, UR4, -R198.reuse ;  /* 0x00000004b9a27c23 */ /* 0x100fe200080108c6 */
[----:B------:R-:W5:Y:S01]  /*1bbd0*/  MUFU.EX2 R139, R139 ;  /* 0x0000008b008b7308 */ /* 0x000f620000000800 */
[----:B------:R-:W-:Y:S01]  /*1bbe0*/  HMMA.16816.F32 R8, R8, R38, R152 ;  /* 0x000000260808723c */ /* 0x000fe20000001898 */
[----:B------:R-:W2:Y:S01]  /*1bbf0*/  LDSM.16.MT88.4 R36, [R210+0x800] ;  /* 0x00080000d224783b */ /* 0x000ea20000004200 */
[--C-:B------:R-:W-:Y:S01]  /*1bc00*/  FFMA.FTZ R152, R34, UR4, -R198.reuse ;  /* 0x0000000422987c23 */ /* 0x100fe200080108c6 */
[----:B------:R-:W-:Y:S01]  /*1bc10*/  MUFU.EX2 R142, R142 ;  /* 0x0000008e008e7308 */ /* 0x000fe20000000800 */
[--C-:B------:R-:W-:Y:S01]  /*1bc20*/  FFMA.FTZ R153, R182, UR4, -R198.reuse ;  /* 0x00000004b6997c23 */ /* 0x100fe200080108c6 */
[----:B----4-:R-:W-:Y:S01]  /*1bc30*/  F2FP.F16.F32.PACK_AB R69, R136, R135 ;  /* 0x000000878845723e */ /* 0x010fe200000000ff */
[----:B------:R-:W-:Y:S01]  /*1bc40*/  LDSM.16.MT88.4 R32, [R209+0x1800] ;  /* 0x00180000d120783b */ /* 0x000fe20000004200 */
[----:B------:R-:W-:Y:S01]  /*1bc50*/  MUFU.EX2 R141, R141 ;  /* 0x0000008d008d7308 */ /* 0x000fe20000000800 */
        /* <DEDUP_REMOVED lines=12> */
[C---:B---3--:R-:W-:Y:S01]  /*1bd20*/  HMMA.16816.F32 R28, R68.reuse, R52, R28 ;  /* 0x00000034441c723c */ /* 0x048fe2000000181c */
        /* <DEDUP_REMOVED lines=8> */
[----:B------:R-:W3:Y:S01]  /*1bdb0*/  LDSM.16.MT88.4 R52, [R205+0xb000] ;  /* 0x00b00000cd34783b */ /* 0x000ee20000004200 */
[--C-:B------:R-:W-:Y:S01]  /*1bdc0*/  FFMA.FTZ R118, R118, UR4, -R198.reuse ;  /* 0x0000000476767c23 */ /* 0x100fe200080108c6 */
[----:B------:R-:W-:Y:S01]  /*1bdd0*/  MUFU.EX2 R146, R146 ;  /* 0x0000009200927308 */ /* 0x000fe20000000800 */
        /* <DEDUP_REMOVED lines=13> */
[----:B------:R-:W4:Y:S01]  /*1beb0*/  LDSM.16.MT88.4 R60, [R0+0xb000] ;  /* 0x00b00000003c783b */ /* 0x000f220000004200 */
[----:B------:R-:W-:Y:S01]  /*1bec0*/  FFMA.FTZ R107, R107, UR4, -R198 ;  /* 0x000000046b6b7c23 */ /* 0x000fe200080108c6 */
[----:B------:R-:W5:Y:S01]  /*1bed0*/  MUFU.EX2 R151, R151 ;  /* 0x0000009700977308 */ /* 0x000f620000000800 */
[----:B------:R-:W-:Y:S01]  /*1bee0*/  FFMA.FTZ R100, R100, UR4, -R203 ;  /* 0x0000000464647c23 */ /* 0x000fe200080108cb */
[----:B------:R-:W-:Y:S01]  /*1bef0*/  FFMA.FTZ R243, R243, R208, R204 ;  /* 0x000000d0f3f37223 */ /* 0x000fe200000100cc */
[----:B------:R-:W-:Y:S01]  /*1bf00*/  FFMA.FTZ R206, R242, R206, R199 ;  /* 0x000000cef2ce7223 */ /* 0x000fe200000100c7 */
[----:B------:R-:W-:Y:S01]  /*1bf10*/  MUFU.EX2 R152, R152 ;  /* 0x0000009800987308 */ /* 0x000fe20000000800 */
[C---:B--2---:R-:W-:Y:S01]  /*1bf20*/  HMMA.16816.F32 R48, R68.reuse, R64, R48 ;  /* 0x000000404430723c */ /* 0x044fe20000001830 */
[----:B-1----:R-:W-:Y:S01]  /*1bf30*/  F2FP.F16.F32.PACK_AB R40, R149, R148 ;  /* 0x000000949528723e */ /* 0x002fe200000000ff */
[----:B------:R-:W-:Y:S01]  /*1bf40*/  FADD.FTZ R202, R202, R243 ;  /* 0x000000f3caca7221 */ /* 0x000fe20000010000 */
[----:B------:R-:W-:Y:S01]  /*1bf50*/  MUFU.EX2 R153, R153 ;  /* 0x0000009900997308 */ /* 0x000fe20000000800 */
[----:B------:R-:W-:Y:S01]  /*1bf60*/  FADD.FTZ R197, R197, R206 ;  /* 0x000000cec5c57221 */ /* 0x000fe20000010000 */
[----:B------:R-:W-:Y:S01]  /*1bf70*/  FFMA.FTZ R93, R93, UR4, -R203 ;  /* 0x000000045d5d7c23 */ /* 0x000fe200080108cb */
[----:B------:R-:W-:Y:S01]  /*1bf80*/  FADD.FTZ R201, R201, R202 ;  /* 0x000000cac9c97221 */ /* 0x000fe20000010000 */
        /* <DEDUP_REMOVED lines=17> */
[----:B------:R-:W-:Y:S01]  /*1c0a0*/  HMMA.16816.F32 R8, R68, R38, R8 ;  /* 0x000000264408723c */ /* 0x000fe20000001808 */
[----:B------:R-:W2:Y:S01]  /*1c0b0*/  LDSM.16.MT88.4 R68, [R210+0x1000] ;  /* 0x00100000d244783b */ /* 0x000ea20000004200 */
[----:B------:R-:W-:Y:S01]  /*1c0c0*/  F2FP.F16.F32.PACK_AB R38, R147, R140 ;  /* 0x0000008c9326723e */ /* 0x000fe200000000ff */
[----:B------:R-:W-:Y:S01]  /*1c0d0*/  MUFU.EX2 R162, R162 ;  /* 0x000000a200a27308 */ /* 0x000fe20000000800 */
[----:B------:R-:W-:Y:S01]  /*1c0e0*/  F2FP.F16.F32.PACK_AB R39, R146, R143 ;  /* 0x0000008f9227723e */ /* 0x000fe200000000ff */
[----:B------:R-:W-:Y:S01]  /*1c0f0*/  FADD.FTZ R134, R134, R133 ;  /* 0x0000008586867221 */ /* 0x000fe20000010000 */
[----:B------:R-:W-:Y:S01]  /*1c100*/  FFMA.FTZ R193, R193, UR4, -R203 ;  /* 0x00000004c1c17c23 */ /* 0x000fe200080108cb */
[----:B------:R-:W-:Y:S02]  /*1c110*/  MUFU.EX2 R163, R163 ;  /* 0x000000a300a37308 */ /* 0x000fe40000000800 */
[----:B------:R-:W-:-:S02]  /*1c120*/  FADD.FTZ R137, R137, R134 ;  /* 0x0000008689897221 */ /* 0x000fc40000010000 */
[----:B---3--:R-:W-:Y:S01]  /*1c130*/  HMMA.16816.F32 R12, R36, R52, R12 ;  /* 0x00000034240c723c */ /* 0x008fe2000000180c */
[----:B------:R-:W-:Y:S01]  /*1c140*/  MUFU.EX2 R173, R173 ;  /* 0x000000ad00ad7308 */ /* 0x000fe20000000800 */
[----:B------:R-:W-:-:S03]  /*1c150*/  FADD.FTZ R142, R142, R137 ;  /* 0x000000898e8e7221 */ /* 0x000fc60000010000 */
[----:B------:R-:W-:Y:S01]  /*1c160*/  MUFU.EX2 R168, R168 ;  /* 0x000000a800a87308 */ /* 0x000fe20000000800 */
[----:B------:R-:W-:Y:S02]  /*1c170*/  FADD.FTZ R141, R141, R142 ;  /* 0x0000008e8d8d7221 */ /* 0x000fe40000010000 */
[----:B------:R-:W-:Y:S01]  /*1c180*/  HMMA.16816.F32 R16, R36, R54, R16 ;  /* 0x000000362410723c */ /* 0x000fe20000001810 */
[----:B------:R-:W3:Y:S01]  /*1c190*/  LDSM.16.MT88.4 R52, [R205+0xb800] ;  /* 0x00b80000cd34783b */ /* 0x000ee20000004200 */
[----:B------:R-:W-:Y:S01]  /*1c1a0*/  MUFU.EX2 R169, R169 ;  /* 0x000000a900a97308 */ /* 0x000fe20000000800 */
[----:B------:R-:W-:-:S03]  /*1c1b0*/  FADD.FTZ R140, R140, R141 ;  /* 0x0000008d8c8c7221 */ /* 0x000fc60000010000 */
[----:B------:R-:W-:Y:S01]  /*1c1c0*/  MUFU.EX2 R174, R174 ;  /* 0x000000ae00ae7308 */ /* 0x000fe20000000800 */
[----:B------:R-:W-:Y:S01]  /*1c1d0*/  FADD.FTZ R147, R147, R140 ;  /* 0x0000008c93937221 */ /* 0x000fe20000010000 */
[----:B----4-:R-:W-:Y:S01]  /*1c1e0*/  HMMA.16816.F32 R28, R36, R60, R28 ;  /* 0x0000003c241c723c */ /* 0x010fe2000000181c */
[----:B------:R-:W-:Y:S01]  /*1c1f0*/  FFMA.FTZ R60, R42, UR4, -R198 ;  /* 0x000000042a3c7c23 */ /* 0x000fe200080108c6 */
[----:B-----5:R-:W-:Y:S01]  /*1c200*/  F2FP.F16.F32.PACK_AB R42, R151, R150 ;  /* 0x00000096972a723e */ /* 0x020fe200000000ff */
[----:B------:R-:W-:Y:S01]  /*1c210*/  MUFU.EX2 R175, R175 ;  /* 0x000000af00af7308 */ /* 0x000fe20000000800 */
[----:B------:R-:W-:-:S03]  /*1c220*/  FADD.FTZ R148, R148, R147 ;  /* 0x0000009394947221 */ /* 0x000fc60000010000 */
[----:B------:R-:W-:Y:S01]  /*1c230*/  MUFU.EX2 R170, R170 ;  /* 0x000000aa00aa7308 */ /* 0x000fe20000000800 */
[C---:B------:R-:W-:Y:S01]  /*1c240*/  HMMA.16816.F32 R4, R36.reuse, R62, R4 ;  /* 0x0000003e2404723c */ /* 0x040fe20000001804 */
[----:B------:R-:W-:Y:S02]  /*1c250*/  FADD.FTZ R149, R149, R148 ;  /* 0x0000009495957221 */ /* 0x000fe40000010000 */
[----:B------:R-:W-:Y:S02]  /*1c260*/  MUFU.EX2 R171, R171 ;  /* 0x000000ab00ab7308 */ /* 0x000fe40000000800 */
[----:B------:R-:W-:Y:S02]  /*1c270*/  FADD.FTZ R150, R150, R149 ;  /* 0x0000009596967221 */ /* 0x000fe40000010000 */
[----:B------:R-:W-:Y:S01]  /*1c280*/  MUFU.EX2 R164, R164 ;  /* 0x000000a400a47308 */ /* 0x000fe20000000800 */
[C---:B-1----:R-:W-:Y:S01]  /*1c290*/  HMMA.16816.F32 R48, R36.reuse, R64, R48 ;  /* 0x000000402430723c */ /* 0x042fe20000001830 */
[----:B------:R-:W-:Y:S01]  /*1c2a0*/  FFMA.FTZ R64, R41, UR4, -R198 ;  /* 0x0000000429407c23 */ /* 0x000fe200080108c6 */
[----:B------:R-:W-:Y:S01]  /*1c2b0*/  FADD.FTZ R151, R151, R150 ;  /* 0x0000009697977221 */ /* 0x000fe20000010000 */
[----:B------:R-:W1:Y:S04]  /*1c2c0*/  MUFU.EX2 R65, R43 ;  /* 0x0000002b00417308 */ /* 0x000e680000000800 */
[----:B------:R-:W-:Y:S01]  /*1c2d0*/  MUFU.EX2 R64, R64 ;  /* 0x0000004000407308 */ /* 0x000fe20000000800 */
[----:B------:R-:W-:Y:S01]  /*1c2e0*/  HMMA.16816.F32 R20, R36, R66, R20 ;  /* 0x000000422414723c */ /* 0x000fe20000001814 */
[----:B------:R-:W-:-:S02]  /*1c2f0*/  FFMA.FTZ R66, R24, UR4, -R203 ;  /* 0x0000000418427c23 */ /* 0x000fc400080108cb */
[----:B------:R-:W4:Y:S04]  /*1c300*/  MUFU.EX2 R67, R60 ;  /* 0x0000003c00437308 */ /* 0x000f280000000800 */
[----:B------:R-:W-:Y:S01]  /*1c310*/  MUFU.EX2 R66, R66 ;  /* 0x0000004200427308 */ /* 0x000fe20000000800 */
[C---:B--2---:R-:W-:Y:S01]  /*1c320*/  HMMA.16816.F32 R156, R36.reuse, R68, R156 ;  /* 0x00000044249c723c */ /* 0x044fe2000000189c */
[----:B-1----:R-:W-:Y:S01]  /*1c330*/  F2FP.F16.F32.PACK_AB R41, R65, R152 ;  /* 0x000000984129723e */ /* 0x002fe200000000ff */
[--C-:B------:R-:W-:Y:S01]  /*1c340*/  FFMA.FTZ R69, R25, UR4, -R203.reuse ;  /* 0x0000000419457c23 */ /* 0x100fe200080108cb */
[--C-:B------:R-:W-:Y:S01]  /*1c350*/  FFMA.FTZ R68, R44, UR4, -R203.reuse ;  /* 0x000000042c447c23 */ /* 0x100fe200080108cb */
[----:B------:R-:W-:Y:S04]  /*1c360*/  MUFU.EX2 R165, R165 ;  /* 0x000000a500a57308 */ /* 0x000fe80000000800 */
[----:B------:R-:W-:Y:S01]  /*1c370*/  HMMA.16816.F32 R8, R36, R70, R8 ;  /* 0x000000462408723c */ /* 0x000fe20000001808 */
[----:B------:R-:W1:Y:S01]  /*1c380*/  LDSM.16.MT88.4 R36, [R210+0x1800] ;  /* 0x00180000d224783b */ /* 0x000e620000004200 */
[----:B----4-:R-:W-:Y:S01]  /*1c390*/  F2FP.F16.F32.PACK_AB R43, R67, R64 ;  /* 0x00000040432b723e */ /* 0x010fe200000000ff */
[--C-:B------:R-:W-:Y:S01]  /*1c3a0*/  FFMA.FTZ R70, R26, UR4, -R198.reuse ;  /* 0x000000041a467c23 */ /* 0x100fe200080108c6 */
[----:B------:R-:W-:Y:S01]  /*1c3b0*/  FFMA.FTZ R71, R47, UR4, -R203 ;  /* 0x000000042f477c23 */ /* 0x000fe200080108cb */
[----:B------:R-:W-:Y:S01]  /*1c3c0*/  LDSM.16.MT88.4 R60, [R0+0xc000] ;  /* 0x00c00000003c783b */ /* 0x000fe20000004200 */
[----:B------:R-:W2:Y:S03]  /*1c3d0*/  MUFU.EX2 R69, R69 ;  /* 0x0000004500457308 */ /* 0x000ea60000000800 */
[C---:B------:R-:W-:Y:S01]  /*1c3e0*/  HMMA.16816.F32 R28, R40.reuse, R72, R28 ;  /* 0x00000048281c723c */ /* 0x040fe2000000181c */
[--C-:B------:R-:W-:Y:S01]  /*1c3f0*/  FFMA.FTZ R73, R27, UR4, -R198.reuse ;  /* 0x000000041b497c23 */ /* 0x100fe200080108c6 */
[--C-:B------:R-:W-:Y:S01]  /*1c400*/  FFMA.FTZ R72, R45, UR4, -R198.reuse ;  /* 0x000000042d487c23 */ /* 0x100fe200080108c6 */
[----:B------:R-:W-:Y:S01]  /*1c410*/  LDSM.16.MT88.4 R24, [R209+0x2000] ;  /* 0x00200000d118783b */ /* 0x000fe20000004200 */
[----:B------:R-:W-:Y:S04]  /*1c420*/  MUFU.EX2 R68, R68 ;  /* 0x0000004400447308 */ /* 0x000fe80000000800 */
[C---:B---3--:R-:W-:Y:S01]  /*1c430*/  HMMA.16816.F32 R12, R40.reuse, R52, R12 ;  /* 0x00000034280c723c */ /* 0x048fe2000000180c */
[----:B------:R-:W-:Y:S04]  /*1c440*/  MUFU.EX2 R71, R71 ;  /* 0x0000004700477308 */ /* 0x000fe80000000800 */
[----:B------:R-:W-:Y:S03]  /*1c450*/  MUFU.EX2 R70, R70 ;  /* 0x0000004600467308 */ /* 0x000fe60000000800 */
[C---:B------:R-:W-:Y:S01]  /*1c460*/  HMMA.16816.F32 R16, R40.reuse, R54, R16 ;  /* 0x000000362810723c */ /* 0x040fe20000001810 */
[----:B------:R-:W3:Y:S01]  /*1c470*/  LDSM.16.MT88.4 R52, [R205+0xc000] ;  /* 0x00c00000cd34783b */ /* 0x000ee20000004200 */
[----:B------:R-:W4:Y:S04]  /*1c480*/  MUFU.EX2 R73, R73 ;  /* 0x0000004900497308 */ /* 0x000f280000000800 */
[----:B------:R-:W-:Y:S02]  /*1c490*/  MUFU.EX2 R72, R72 ;  /* 0x0000004800487308 */ /* 0x000fe40000000800 */
[C---:B------:R-:W-:Y:S01]  /*1c4a0*/  HMMA.16816.F32 R4, R40.reuse, R74, R4 ;  /* 0x0000004a2804723c */ /* 0x040fe20000001804 */
[--C-:B------:R-:W-:Y:S01]  /*1c4b0*/  FFMA.FTZ R75, R46, UR4, -R198.reuse ;  /* 0x000000042e4b7c23 */ /* 0x100fe200080108c6 */
[----:B------:R-:W-:Y:S01]  /*1c4c0*/  FFMA.FTZ R74, R181, UR4, -R198 ;  /* 0x00000004b54a7c23 */ /* 0x000fe200080108c6 */
[----:B------:R-:W-:Y:S01]  /*1c4d0*/  LDSM.16.MT88.4 R44, [R0+0xc800] ;  /* 0x00c80000002c783b */ /* 0x000fe20000004200 */
[----:B------:R-:W-:Y:S04]  /*1c4e0*/  MUFU.EX2 R128, R128 ;  /* 0x0000008000807308 */ /* 0x000fe80000000800 */
[C---:B-1----:R-:W-:Y:S01]  /*1c4f0*/  HMMA.16816.F32 R156, R40.reuse, R36, R156 ;  /* 0x00000024289c723c */ /* 0x042fe2000000189c */
[----:B------:R-:W1:Y:S04]  /*1c500*/  MUFU.EX2 R75, R75 ;  /* 0x0000004b004b7308 */ /* 0x000e680000000800 */
[----:B------:R-:W-:Y:S03]  /*1c510*/  MUFU.EX2 R74, R74 ;  /* 0x0000004a004a7308 */ /* 0x000fe60000000800 */
[C---:B------:R-:W-:Y:S01]  /*1c520*/  HMMA.16816.F32 R8, R40.reuse, R38, R8 ;  /* 0x000000262808723c */ /* 0x040fe20000001808 */
[----:B------:R-:W5:Y:S01]  /*1c530*/  LDSM.16.MT88.4 R36, [R210+0x2000] ;  /* 0x00200000d224783b */ /* 0x000f620000004200 */
[----:B------:R-:W-:Y:S04]  /*1c540*/  MUFU.EX2 R129, R129 ;  /* 0x0000008100817308 */ /* 0x000fe80000000800 */
[----:B------:R-:W-:Y:S02]  /*1c550*/  MUFU.EX2 R166, R166 ;  /* 0x000000a600a67308 */ /* 0x000fe40000000800 */
[----:B------:R-:W-:Y:S01]  /*1c560*/  HMMA.16816.F32 R48, R40, R32, R48 ;  /* 0x000000202830723c */ /* 0x000fe20000001830 */
[----:B--2---:R-:W-:Y:S01]  /*1c570*/  F2FP.F16.F32.PACK_AB R32, R69, R66 ;  /* 0x000000424520723e */ /* 0x004fe200000000ff */
[----:B------:R-:W-:Y:S01]  /*1c580*/  MUFU.EX2 R167, R167 ;  /* 0x000000a700a77308 */ /* 0x000fe20000000800 */
[----:B----4-:R-:W-:Y:S01]  /*1c590*/  F2FP.F16.F32.PACK_AB R33, R73, R70 ;  /* 0x000000464921723e */ /* 0x010fe200000000ff */
[----:B------:R-:W-:-:S02]  /*1c5a0*/  FADD.FTZ R66, R66, R151 ;  /* 0x0000009742427221 */ /* 0x000fc40000010000 */
[----:B------:R-:W-:Y:S01]  /*1c5b0*/  MUFU.EX2 R130, R130 ;  /* 0x0000008200827308 */ /* 0x000fe20000000800 */
[----:B------:R-:W-:Y:S01]  /*1c5c0*/  LDSM.16.MT88.4 R148, [R209+0x7800] ;  /* 0x00780000d194783b */ /* 0x000fe20000004200 */
[----:B------:R-:W-:Y:S01]  /*1c5d0*/  HMMA.16816.F32 R20, R40, R34, R20 ;  /* 0x000000222814723c */ /* 0x000fe20000001814 */
[----:B------:R-:W-:Y:S01]  /*1c5e0*/  F2FP.F16.F32.PACK_AB R34, R71, R68 ;  /* 0x000000444722723e */ /* 0x000fe200000000ff */
[----:B------:R-:W-:Y:S01]  /*1c5f0*/  MUFU.EX2 R131, R131 ;  /* 0x0000008300837308 */ /* 0x000fe20000000800 */
[----:B------:R-:W2:Y:S01]  /*1c600*/  LDSM.16.MT88.4 R40, [R205+0xc800] ;  /* 0x00c80000cd28783b */ /* 0x000ea20000004200 */
[----:B-1----:R-:W-:Y:S01]  /*1c610*/  F2FP.F16.F32.PACK_AB R35, R75, R72 ;  /* 0x000000484b23723e */ /* 0x002fe200000000ff */
[----:B------:R-:W-:Y:S01]  /*1c620*/  FADD.FTZ R69, R69, R66 ;  /* 0x0000004245457221 */ /* 0x000fe20000010000 */
[----:B------:R-:W-:Y:S01]  /*1c630*/  MUFU.EX2 R124, R124 ;  /* 0x0000007c007c7308 */ /* 0x000fe20000000800 */
[----:B------:R-:W-:Y:S02]  /*1c640*/  FFMA.FTZ R66, R86, UR4, -R198 ;  /* 0x0000000456427c23 */ /* 0x000fe400080108c6 */
[----:B------:R-:W-:Y:S01]  /*1c650*/  FADD.FTZ R68, R68, R69 ;  /* 0x0000004544447221 */ /* 0x000fe20000010000 */
[----:B------:R-:W-:Y:S01]  /*1c660*/  MUFU.EX2 R125, R125 ;  /* 0x0000007d007d7308 */ /* 0x000fe20000000800 */
[C---:B---3--:R-:W-:Y:S02]  /*1c670*/  HMMA.16816.F32 R12, R32.reuse, R52, R12 ;  /* 0x00000034200c723c */ /* 0x048fe4000000180c */
[----:B------:R-:W-:Y:S01]  /*1c680*/  FADD.FTZ R68, R71, R68 ;  /* 0x0000004447447221 */ /* 0x000fe20000010000 */
        /* <DEDUP_REMOVED lines=14> */
[--C-:B------:R-:W-:Y:S01]  /*1c770*/  FFMA.FTZ R60, R176, UR4, -R203.reuse ;  /* 0x00000004b03c7c23 */ /* 0x100fe200080108cb */
[--C-:B------:R-:W-:Y:S01]  /*1c780*/  FFMA.FTZ R61, R180, UR4, -R203.reuse ;  /* 0x00000004b43d7c23 */ /* 0x100fe200080108cb */
[----:B------:R-:W-:Y:S01]  /*1c790*/  FFMA.FTZ R176, R189, UR4, -R198 ;  /* 0x00000004bdb07c23 */ /* 0x000fe200080108c6 */
[----:B------:R-:W-:Y:S01]  /*1c7a0*/  MUFU.EX2 R112, R112 ;  /* 0x0000007000707308 */ /* 0x000fe20000000800 */
[--C-:B------:R-:W-:Y:S01]  /*1c7b0*/  FFMA.FTZ R180, R104, UR4, -R203.reuse ;  /* 0x0000000468b47c23 */ /* 0x100fe200080108cb */
[----:B------:R-:W-:-:S02]  /*1c7c0*/  FFMA.FTZ R104, R105, UR4, -R203 ;  /* 0x0000000469687c23 */ /* 0x000fc400080108cb */
[----:B------:R-:W-:Y:S01]  /*1c7d0*/  HMMA.16816.F32 R4, R32, R62, R4 ;  /* 0x0000003e2004723c */ /* 0x000fe20000001804 */
[--C-:B------:R-:W-:Y:S01]  /*1c7e0*/  FFMA.FTZ R62, R58, UR4, -R198.reuse ;  /* 0x000000043a3e7c23 */ /* 0x100fe200080108c6 */
[--C-:B------:R-:W-:Y:S01]  /*1c7f0*/  FFMA.FTZ R63, R177, UR4, -R198.reuse ;  /* 0x00000004b13f7c23 */ /* 0x100fe200080108c6 */
[----:B------:R-:W4:Y:S01]  /*1c800*/  MUFU.EX2 R60, R60 ;  /* 0x0000003c003c7308 */ /* 0x000f220000000800 */
[----:B------:R-:W-:-:S03]  /*1c810*/  FFMA.FTZ R177, R190, UR4, -R198 ;  /* 0x00000004beb17c23 */ /* 0x000fc600080108c6 */
[----:B------:R-:W-:Y:S01]  /*1c820*/  MUFU.EX2 R61, R61 ;  /* 0x0000003d003d7308 */ /* 0x000fe20000000800 */
[C---:B-----5:R-:W-:Y:S03]  /*1c830*/  HMMA.16816.F32 R156, R32.reuse, R36, R156 ;  /* 0x00000024209c723c */ /* 0x060fe6000000189c */
[----:B------:R-:W5:Y:S04]  /*1c840*/  MUFU.EX2 R58, R183 ;  /* 0x000000b7003a7308 */ /* 0x000f680000000800 */
[----:B------:R-:W-:Y:S01]  /*1c850*/  MUFU.EX2 R62, R62 ;  /* 0x0000003e003e7308 */ /* 0x000fe20000000800 */
[----:B------:R-:W-:Y:S01]  /*1c860*/  HMMA.16816.F32 R8, R32, R38, R8 ;  /* 0x000000262008723c */ /* 0x000fe20000001808 */
[----:B------:R-:W3:Y:S01]  /*1c870*/  LDSM.16.MT88.4 R36, [R205+0xd000] ;  /* 0x00d00000cd24783b */ /* 0x000ee20000004200 */
[----:B----4-:R-:W-:Y:S01]  /*1c880*/  F2FP.F16.F32.PACK_AB R32, R60, R57 ;  /* 0x000000393c20723e */ /* 0x010fe200000000ff */
[----:B------:R-:W4:Y:S01]  /*1c890*/  MUFU.EX2 R63, R63 ;  /* 0x0000003f003f7308 */ /* 0x000f220000000800 */
[----:B------:R-:W-:Y:S01]  /*1c8a0*/  F2FP.F16.F32.PACK_AB R35, R153, R74 ;  /* 0x0000004a9923723e */ /* 0x000fe200000000ff */
[----:B------:R-:W-:-:S02]  /*1c8b0*/  FADD.FTZ R57, R57, R68 ;  /* 0x0000004439397221 */ /* 0x000fc40000010000 */
[----:B------:R-:W-:Y:S01]  /*1c8c0*/  MUFU.EX2 R176, R176 ;  /* 0x000000b000b07308 */ /* 0x000fe20000000800 */
[----:B-----5:R-:W-:-:S03]  /*1c8d0*/  F2FP.F16.F32.PACK_AB R34, R58, R61 ;  /* 0x0000003d3a22723e */ /* 0x020fc600000000ff */
[----:B------:R-:W5:Y:S04]  /*1c8e0*/  MUFU.EX2 R177, R177 ;  /* 0x000000b100b17308 */ /* 0x000f680000000800 */
[----:B------:R-:W-:Y:S01]  /*1c8f0*/  MUFU.EX2 R113, R113 ;  /* 0x0000007100717308 */ /* 0x000fe20000000800 */
[----:B----4-:R-:W-:-:S03]  /*1c900*/  F2FP.F16.F32.PACK_AB R33, R63, R62 ;  /* 0x0000003e3f21723e */ /* 0x010fc600000000ff */
[----:B------:R-:W-:Y:S04]  /*1c910*/  MUFU.EX2 R118, R118 ;  /* 0x0000007600767308 */ /* 0x000fe80000000800 */
[----:B------:R-:W4:Y:S01]  /*1c920*/  MUFU.EX2 R119, R119 ;  /* 0x0000007700777308 */ /* 0x000f220000000800 */
[C---:B--2---:R-:W-:Y:S03]  /*1c930*/  HMMA.16816.F32 R12, R32.reuse, R40, R12 ;  /* 0x00000028200c723c */ /* 0x044fe6000000180c */
[----:B------:R-:W-:Y:S04]  /*1c940*/  MUFU.EX2 R114, R114 ;  /* 0x0000007200727308 */ /* 0x000fe80000000800 */
[----:B------:R-:W2:Y:S01]  /*1c950*/  MUFU.EX2 R115, R115 ;  /* 0x0000007300737308 */ /* 0x000ea20000000800 */
[C---:B------:R-:W-:Y:S01]  /*1c960*/  HMMA.16816.F32 R16, R32.reuse, R42, R16 ;  /* 0x0000002a2010723c */ /* 0x040fe20000001810 */
[----:B------:R-:W4:Y:S02]  /*1c970*/  LDSM.16.MT88.4 R40, [R0+0xd000] ;  /* 0x00d000000028783b */ /* 0x000f240000004200 */
[----:B------:R-:W-:Y:S04]  /*1c980*/  MUFU.EX2 R108, R108 ;  /* 0x0000006c006c7308 */ /* 0x000fe80000000800 */
[----:B------:R-:W2:Y:S01]  /*1c990*/  MUFU.EX2 R109, R109 ;  /* 0x0000006d006d7308 */ /* 0x000ea20000000800 */
[C---:B------:R-:W-:Y:S03]  /*1c9a0*/  HMMA.16816.F32 R28, R32.reuse, R44, R28 ;  /* 0x0000002c201c723c */ /* 0x040fe6000000181c */
[----:B------:R-:W-:Y:S04]  /*1c9b0*/  MUFU.EX2 R105, R180 ;  /* 0x000000b400697308 */ /* 0x000fe80000000800 */
[----:B------:R-:W-:Y:S01]  /*1c9c0*/  MUFU.EX2 R104, R104 ;  /* 0x0000006800687308 */ /* 0x000fe20000000800 */
[C---:B------:R-:W-:Y:S01]  /*1c9d0*/  HMMA.16816.F32 R4, R32.reuse, R46, R4 ;  /* 0x0000002e2004723c */ /* 0x040fe20000001804 */
[----:B------:R-:W2:Y:S02]  /*1c9e0*/  LDSM.16.MT88.4 R44, [R209+0x3000] ;  /* 0x00300000d12c783b */ /* 0x000ea40000004200 */
[----:B------:R-:W-:Y:S04]  /*1c9f0*/  MUFU.EX2 R110, R110 ;  /* 0x0000006e006e7308 */ /* 0x000fe80000000800 */
[----:B------:R-:W2:Y:S01]  /*1ca00*/  MUFU.EX2 R111, R111 ;  /* 0x0000006f006f7308 */ /* 0x000ea20000000800 */
[C---:B-1----:R-:W-:Y:S03]  /*1ca10*/  HMMA.16816.F32 R48, R32.reuse, R52, R48 ;  /* 0x000000342030723c */ /* 0x042fe60000001830 */
[----:B------:R-:W-:Y:S04]  /*1ca20*/  MUFU.EX2 R106, R106 ;  /* 0x0000006a006a7308 */ /* 0x000fe80000000800 */
[----:B------:R-:W1:Y:S01]  /*1ca30*/  MUFU.EX2 R107, R107 ;  /* 0x0000006b006b7308 */ /* 0x000e620000000800 */
[C---:B------:R-:W-:Y:S01]  /*1ca40*/  HMMA.16816.F32 R20, R32.reuse, R54, R20 ;  /* 0x000000362014723c */ /* 0x040fe20000001814 */
[----:B------:R-:W-:Y:S02]  /*1ca50*/  LDSM.16.MT88.4 R52, [R0+0xd800] ;  /* 0x00d800000034783b */ /* 0x000fe40000004200 */
[----:B------:R-:W-:Y:S04]  /*1ca60*/  MUFU.EX2 R66, R66 ;  /* 0x0000004200427308 */ /* 0x000fe80000000800 */
[----:B------:R-:W-:Y:S01]  /*1ca70*/  MUFU.EX2 R243, R243 ;  /* 0x000000f300f37308 */ /* 0x000fe20000000800 */
[----:B---3--:R-:W-:Y:S01]  /*1ca80*/  HMMA.16816.F32 R156, R32, R24, R156 ;  /* 0x00000018209c723c */ /* 0x008fe2000000189c */
[----:B------:R-:W-:-:S02]  /*1ca90*/  F2FP.F16.F32.PACK_AB R24, R155, R154 ;  /* 0x0000009a9b18723e */ /* 0x000fc400000000ff */
[----:B------:R-:W-:Y:S01]  /*1caa0*/  F2FP.F16.F32.PACK_AB R25, R163, R162 ;  /* 0x000000a2a319723e */ /* 0x000fe200000000ff */
[----:B------:R-:W-:Y:S04]  /*1cab0*/  MUFU.EX2 R242, R242 ;  /* 0x000000f200f27308 */ /* 0x000fe80000000800 */
[----:B------:R-:W-:Y:S01]  /*1cac0*/  HMMA.16816.F32 R8, R32, R26, R8 ;  /* 0x0000001a2008723c */ /* 0x000fe20000001808 */
[----:B------:R-:W-:Y:S01]  /*1cad0*/  F2FP.F16.F32.PACK_AB R26, R161, R160 ;  /* 0x000000a0a11a723e */ /* 0x000fe200000000ff */
[----:B------:R-:W3:Y:S01]  /*1cae0*/  LDSM.16.MT88.4 R32, [R210+0x3000] ;  /* 0x00300000d220783b */ /* 0x000ee20000004200 */
[----:B-----5:R-:W-:-:S07]  /*1caf0*/  F2FP.F16.F32.PACK_AB R27, R177, R176 ;  /* 0x000000b0b11b723e */ /* 0x020fce00000000ff */
[C---:B------:R-:W-:Y:S08]  /*1cb00*/  HMMA.16816.F32 R12, R24.reuse, R36, R12 ;  /* 0x00000024180c723c */ /* 0x040ff0000000180c */
[C---:B------:R-:W-:Y:S01]  /*1cb10*/  HMMA.16816.F32 R16, R24.reuse, R38, R16 ;  /* 0x000000261810723c */ /* 0x040fe20000001810 */
[----:B------:R-:W5:Y:S07]  /*1cb20*/  LDSM.16.MT88.4 R36, [R205+0xd800] ;  /* 0x00d80000cd24783b */ /* 0x000f6e0000004200 */
[C---:B----4-:R-:W-:Y:S08]  /*1cb30*/  HMMA.16816.F32 R28, R24.reuse, R40, R28 ;  /* 0x00000028181c723c */ /* 0x050ff0000000181c */
        /* <DEDUP_REMOVED lines=12> */
[C---:B-----5:R-:W-:Y:S08]  /*1cc00*/  HMMA.16816.F32 R12, R32.reuse, R36, R12 ;  /* 0x00000024200c723c */ /* 0x060ff0000000180c */
        /* <DEDUP_REMOVED lines=31> */
[C---:B---3--:R-:W-:Y:S08]  /*1ce00*/  HMMA.16816.F32 R12, R32.reuse, R36, R12 ;  /* 0x00000024200c723c */ /* 0x048ff0000000180c */
        /* <DEDUP_REMOVED lines=30> */
[----:B-1----:R-:W-:-:S07]  /*1cff0*/  F2FP.F16.F32.PACK_AB R35, R107, R106 ;  /* 0x0000006a6b23723e */ /* 0x002fce00000000ff */
[C---:B---3--:R-:W-:Y:S08]  /*1d000*/  HMMA.16816.F32 R12, R32.reuse, R36, R12 ;  /* 0x00000024200c723c */ /* 0x048ff0000000180c */
[C---:B------:R-:W-:Y:S01]  /*1d010*/  HMMA.16816.F32 R16, R32.reuse, R38, R16 ;  /* 0x000000262010723c */ /* 0x040fe20000001810 */
[----:B------:R-:W1:Y:S07]  /*1d020*/  LDSM.16.MT88.4 R36, [R205+0x10000] ;  /* 0x01000000cd24783b */ /* 0x000e6e0000004200 */
        /* <DEDUP_REMOVED lines=18> */
[----:B--2---:R-:W-:Y:S01]  /*1d150*/  HMMA.16816.F32 R156, R32, R24, R156 ;  /* 0x00000018209c723c */ /* 0x004fe2000000189c */
[----:B------:R-:W-:Y:S01]  /*1d160*/  MUFU.EX2 R97, R97 ;  /* 0x0000006100617308 */ /* 0x000fe20000000800 */
[----:B---3--:R-:W-:-:S03]  /*1d170*/  F2FP.F16.F32.PACK_AB R24, R52, R55 ;  /* 0x000000373418723e */ /* 0x008fc600000000ff */
[----:B------:R-:W2:Y:S03]  /*1d180*/  MUFU.EX2 R98, R98 ;  /* 0x0000006200627308 */ /* 0x000ea60000000800 */
[----:B------:R-:W-:Y:S01]  /*1d190*/  HMMA.16816.F32 R8, R32, R26, R8 ;  /* 0x0000001a2008723c */ /* 0x000fe20000001808 */
[----:B----4-:R-:W-:Y:S01]  /*1d1a0*/  F2FP.F16.F32.PACK_AB R26, R54, R53 ;  /* 0x00000035361a723e */ /* 0x010fe200000000ff */
[----:B------:R-:W3:Y:S01]  /*1d1b0*/  LDSM.16.MT88.4 R32, [R210+0x6000] ;  /* 0x00600000d220783b */ /* 0x000ee20000004200 */
[----:B-----5:R-:W-:Y:S02]  /*1d1c0*/  F2FP.F16.F32.PACK_AB R25, R96, R101 ;  /* 0x000000656019723e */ /* 0x020fe400000000ff */
[----:B--2---:R-:W-:-:S07]  /*1d1d0*/  F2FP.F16.F32.PACK_AB R27, R98, R97 ;  /* 0x00000061621b723e */ /* 0x004fce00000000ff */
[C---:B-1----:R-:W-:Y:S08]  /*1d1e0*/  HMMA.16816.F32 R12, R24.reuse, R36, R12 ;  /* 0x00000024180c723c */ /* 0x042ff0000000180c */
[C---:B------:R-:W-:Y:S01]  /*1d1f0*/  HMMA.16816.F32 R16, R24.reuse, R38, R16 ;  /* 0x000000261810723c */ /* 0x040fe20000001810 */
[----:B------:R-:W1:Y:S07]  /*1d200*/  LDSM.16.MT88.4 R36, [R205+0x10800] ;  /* 0x01080000cd24783b */ /* 0x000e6e0000004200 */
[----:B------:R-:W-:Y:S01]  /*1d210*/  HMMA.16816.F32 R28, R24, R44, R28 ;  /* 0x0000002c181c723c */ /* 0x000fe2000000181c */
[--C-:B------:R-:W-:Y:S01]  /*1d220*/  FFMA.FTZ R44, R92, UR4, -R203.reuse ;  /* 0x000000045c2c7c23 */ /* 0x100fe200080108cb */
[----:B------:R-:W-:Y:S01]  /*1d230*/  FFMA.FTZ R45, R89, UR4, -R203 ;  /* 0x00000004592d7c23 */ /* 0x000fe200080108cb */
[--C-:B------:R-:W-:Y:S01]  /*1d240*/  FFMA.FTZ R92, R90, UR4, -R198.reuse ;  /* 0x000000045a5c7c23 */ /* 0x100fe200080108c6 */
[--C-:B------:R-:W-:Y:S01]  /*1d250*/  FFMA.FTZ R89, R95, UR4, -R198.reuse ;  /* 0x000000045f597c23 */ /* 0x100fe200080108c6 */
[----:B------:R-:W-:-:S02]  /*1d260*/  FFMA.FTZ R90, R91, UR4, -R198 ;  /* 0x000000045b5a7c23 */ /* 0x000fc400080108c6 */
[----:B------:R-:W-:Y:S01]  /*1d270*/  MUFU.EX2 R44, R44 ;  /* 0x0000002c002c7308 */ /* 0x000fe20000000800 */
[C---:B------:R-:W-:Y:S01]  /*1d280*/  HMMA.16816.F32 R4, R24.reuse, R46, R4 ;  /* 0x0000002e1804723c */ /* 0x040fe20000001804 */
[----:B------:R-:W-:Y:S01]  /*1d290*/  FFMA.FTZ R46, R88, UR4, -R203 ;  /* 0x00000004582e7c23 */ /* 0x000fe200080108cb */
[----:B------:R-:W-:Y:S01]  /*1d2a0*/  FFMA.FTZ R88, R94, UR4, -R198 ;  /* 0x000000045e587c23 */ /* 0x000fe200080108c6 */
[----:B------:R2:W4:Y:S04]  /*1d2b0*/  MUFU.EX2 R47, R93 ;  /* 0x0000005d002f7308 */ /* 0x0005280000000800 */
[----:B------:R-:W-:Y:S01]  /*1d2c0*/  MUFU.EX2 R46, R46 ;  /* 0x0000002e002e7308 */ /* 0x000fe20000000800 */
[C---:B---3--:R-:W-:Y:S03]  /*1d2d0*/  HMMA.16816.F32 R156, R24.reuse, R32, R156 ;  /* 0x00000020189c723c */ /* 0x048fe6000000189c */
[----:B------:R-:W3:Y:S04]  /*1d2e0*/  MUFU.EX2 R45, R45 ;  /* 0x0000002d002d7308 */ /* 0x000ee80000000800 */
[----:B------:R-:W-:Y:S01]  /*1d2f0*/  MUFU.EX2 R88, R88 ;  /* 0x0000005800587308 */ /* 0x000fe20000000800 */
[----:B------:R-:W-:Y:S01]  /*1d300*/  HMMA.16816.F32 R8, R24, R34, R8 ;  /* 0x000000221808723c */ /* 0x000fe20000001808 */
[----:B--2---:R-:W-:Y:S01]  /*1d310*/  FADD.FTZ R93, R135, R2 ;  /* 0x00000002875d7221 */ /* 0x004fe20000010000 */
[----:B----4-:R-:W-:Y:S01]  /*1d320*/  F2FP.F16.F32.PACK_AB R32, R47, R44 ;  /* 0x0000002c2f20723e */ /* 0x010fe200000000ff */
[----:B------:R-:W2:Y:S01]  /*1d330*/  MUFU.EX2 R89, R89 ;  /* 0x0000005900597308 */ /* 0x000ea20000000800 */
[----:B------:R-:W-:Y:S01]  /*1d340*/  LDSM.16.MT88.4 R132, [R205+0x11800] ;  /* 0x01180000cd84783b */ /* 0x000fe20000004200 */
[----:B------:R-:W-:-:S02]  /*1d350*/  FADD.FTZ R93, R136, R93 ;  /* 0x0000005d885d7221 */ /* 0x000fc40000010000 */
[----:B------:R-:W-:Y:S01]  /*1d360*/  MUFU.EX2 R91, R92 ;  /* 0x0000005c005b7308 */ /* 0x000fe20000000800 */
[----:B------:R-:W-:Y:S01]  /*1d370*/  HMMA.16816.F32 R48, R24, R40, R48 ;  /* 0x000000281830723c */ /* 0x000fe20000001830 */
[----:B------:R-:W-:Y:S01]  /*1d380*/  FADD.FTZ R2, R138, R93 ;  /* 0x0000005d8a027221 */ /* 0x000fe20000010000 */
[----:B---3--:R-:W-:Y:S01]  /*1d390*/  F2FP.F16.F32.PACK_AB R34, R45, R46 ;  /* 0x0000002e2d22723e */ /* 0x008fe200000000ff */
[----:B------:R-:W3:Y:S02]  /*1d3a0*/  MUFU.EX2 R90, R90 ;  /* 0x0000005a005a7308 */ /* 0x000ee40000000800 */
[----:B------:R-:W-:-:S03]  /*1d3b0*/  FADD.FTZ R2, R139, R2 ;  /* 0x000000028b027221 */ /* 0x000fc60000010000 */
[----:B------:R-:W-:Y:S01]  /*1d3c0*/  HMMA.16816.F32 R20, R24, R42, R20 ;  /* 0x0000002a1814723c */ /* 0x000fe20000001814 */
[----:B--2---:R-:W-:Y:S01]  /*1d3d0*/  F2FP.F16.F32.PACK_AB R33, R89, R88 ;  /* 0x000000585921723e */ /* 0x004fe200000000ff */
[----:B------:R-:W-:Y:S01]  /*1d3e0*/  FADD.FTZ R145, R145, R2 ;  /* 0x0000000291917221 */ /* 0x000fe20000010000 */
[----:B------:R-:W2:Y:S01]  /*1d3f0*/  LDSM.16.MT88.4 R40, [R0+0x10800] ;  /* 0x010800000028783b */ /* 0x000ea20000004200 */
[----:B------:R-:W-:Y:S02]  /*1d400*/  FFMA.FTZ R2, R85, UR4, -R203 ;  /* 0x0000000455027c23 */ /* 0x000fe400080108cb */
[----:B------:R-:W-:Y:S01]  /*1d410*/  FADD.FTZ R144, R144, R145 ;  /* 0x0000009190907221 */ /* 0x000fe20000010000 */
[----:B------:R-:W4:Y:S01]  /*1d420*/  LDSM.16.MT88.4 R24, [R209+0x6800] ;  /* 0x00680000d118783b */ /* 0x000f220000004200 */
[----:B---3--:R-:W-:Y:S02]  /*1d430*/  F2FP.F16.F32.PACK_AB R35, R90, R91 ;  /* 0x0000005b5a23723e */ /* 0x008fe400000000ff */
[----:B------:R-:W-:Y:S05]  /*1d440*/  MUFU.EX2 R2, R2 ;  /* 0x0000000200027308 */ /* 0x000fea0000000800 */
        /* <DEDUP_REMOVED lines=12> */
[----:B------:R-:W3:Y:S01]  /*1d510*/  MUFU.EX2 R65, R65 ;  /* 0x0000004100417308 */ /* 0x000ee20000000800 */
[----:B------:R-:W-:Y:S01]  /*1d520*/  FADD.FTZ R70, R70, R67 ;  /* 0x0000004346467221 */ /* 0x000fe20000010000 */
[----:B------:R-:W-:Y:S01]  /*1d530*/  FFMA.FTZ R67, R80, UR4, -R203 ;  /* 0x0000000450437c23 */ /* 0x000fe200080108cb */
[----:B--2---:R-:W-:Y:S01]  /*1d540*/  HMMA.16816.F32 R28, R32, R40, R28 ;  /* 0x00000028201c723c */ /* 0x004fe2000000181c */
[----:B------:R-:W-:Y:S01]  /*1d550*/  FADD.FTZ R40, R60, R57 ;  /* 0x000000393c287221 */ /* 0x000fe20000010000 */
[----:B------:R-:W-:Y:S01]  /*1d560*/  FADD.FTZ R73, R73, R70 ;  /* 0x0000004649497221 */ /* 0x000fe20000010000 */
[----:B------:R-:W-:Y:S01]  /*1d570*/  FFMA.FTZ R60, R82, UR4, -R198 ;  /* 0x00000004523c7c23 */ /* 0x000fe200080108c6 */
[----:B------:R-:W-:Y:S02]  /*1d580*/  MUFU.EX2 R64, R64 ;  /* 0x0000004000407308 */ /* 0x000fe40000000800 */
[----:B------:R-:W-:-:S02]  /*1d590*/  FADD.FTZ R72, R72, R73 ;  /* 0x0000004948487221 */ /* 0x000fc40000010000 */
[----:B----4-:R-:W-:Y:S01]  /*1d5a0*/  HMMA.16816.F32 R48, R32, R24, R48 ;  /* 0x000000182030723c */ /* 0x010fe20000001830 */
[----:B------:R-:W-:Y:S01]  /*1d5b0*/  MUFU.EX2 R67, R67 ;  /* 0x0000004300437308 */ /* 0x000fe20000000800 */
[----:B------:R-:W-:-:S03]  /*1d5c0*/  FADD.FTZ R75, R75, R72 ;  /* 0x000000484b4b7221 */ /* 0x000fc60000010000 */
[----:B------:R-:W2:Y:S01]  /*1d5d0*/  MUFU.EX2 R57, R87 ;  /* 0x0000005700397308 */ /* 0x000ea20000000800 */
[----:B------:R-:W-:Y:S02]  /*1d5e0*/  FADD.FTZ R62, R62, R75 ;  /* 0x0000004b3e3e7221 */ /* 0x000fe40000010000 */
[C---:B------:R-:W-:Y:S01]  /*1d5f0*/  HMMA.16816.F32 R20, R32.reuse, R26, R20 ;  /* 0x0000001a2014723c */ /* 0x040fe20000001814 */
[----:B------:R-:W4:Y:S01]  /*1d600*/  LDSM.16.MT88.4 R24, [R205+0x11000] ;  /* 0x01100000cd18783b */ /* 0x000f220000004200 */
[----:B------:R-:W-:Y:S01]  /*1d610*/  FADD.FTZ R69, R63, R62 ;  /* 0x0000003e3f457221 */ /* 0x000fe20000010000 */
[----:B------:R-:W-:Y:S01]  /*1d620*/  FADD.FTZ R63, R61, R40 ;  /* 0x000000283d3f7221 */ /* 0x000fe20000010000 */
[----:B------:R-:W-:Y:S01]  /*1d630*/  FFMA.FTZ R61, R83, UR4, -R198 ;  /* 0x00000004533d7c23 */ /* 0x000fe200080108c6 */
[----:B------:R-:W-:Y:S01]  /*1d640*/  MUFU.EX2 R60, R60 ;  /* 0x0000003c003c7308 */ /* 0x000fe20000000800 */
[----:B------:R-:W-:Y:S01]  /*1d650*/  FADD.FTZ R74, R74, R69 ;  /* 0x000000454a4a7221 */ /* 0x000fe20000010000 */
[----:B------:R-:W-:Y:S01]  /*1d660*/  FADD.FTZ R63, R58, R63 ;  /* 0x0000003f3a3f7221 */ /* 0x000fe20000010000 */
[C---:B------:R-:W-:Y:S01]  /*1d670*/  HMMA.16816.F32 R4, R32.reuse, R42, R4 ;  /* 0x0000002a2004723c */ /* 0x040fe20000001804 */
[----:B------:R5:W4:Y:S01]  /*1d680*/  LDSM.16.MT88.4 R40, [R0+0x11000] ;  /* 0x011000000028783b */ /* 0x000b220000004200 */
[----:B------:R-:W-:Y:S01]  /*1d690*/  FADD.FTZ R153, R153, R74 ;  /* 0x0000004a99997221 */ /* 0x000fe20000010000 */
[----:B------:R-:W-:Y:S01]  /*1d6a0*/  FADD.FTZ R154, R154, R63 ;  /* 0x0000003f9a9a7221 */ /* 0x000fe20000010000 */
[----:B------:R-:W5:Y:S02]  /*1d6b0*/  MUFU.EX2 R61, R61 ;  /* 0x0000003d003d7308 */ /* 0x000f640000000800 */
[----:B------:R-:W-:Y:S01]  /*1d6c0*/  FADD.FTZ R162, R162, R153 ;  /* 0x00000099a2a27221 */ /* 0x000fe20000010000 */
[----:B------:R-:W-:Y:S01]  /*1d6d0*/  FADD.FTZ R155, R155, R154 ;  /* 0x0000009a9b9b7221 */ /* 0x000fe20000010000 */
[----:B-1----:R-:W-:Y:S01]  /*1d6e0*/  HMMA.16816.F32 R156, R32, R36, R156 ;  /* 0x00000024209c723c */ /* 0x002fe2000000189c */
[----:B---3--:R-:W-:Y:S01]  /*1d6f0*/  F2FP.F16.F32.PACK_AB R36, R2, R65 ;  /* 0x000000410224723e */ /* 0x008fe200000000ff */
[----:B------:R-:W-:Y:S01]  /*1d700*/  FADD.FTZ R163, R163, R162 ;  /* 0x000000a2a3a37221 */ /* 0x000fe20000010000 */
[----:B------:R-:W-:Y:S01]  /*1d710*/  FADD.FTZ R160, R160, R155 ;  /* 0x0000009ba0a07221 */ /* 0x000fe20000010000 */
[----:B--2---:R-:W-:-:S02]  /*1d720*/  F2FP.F16.F32.PACK_AB R37, R57, R66 ;  /* 0x000000423925723e */ /* 0x004fc400000000ff */
[----:B------:R-:W-:Y:S01]  /*1d730*/  FADD.FTZ R176, R176, R163 ;  /* 0x000000a3b0b07221 */ /* 0x000fe20000010000 */
[----:B------:R-:W-:Y:S01]  /*1d740*/  FADD.FTZ R161, R161, R160 ;  /* 0x000000a0a1a17221 */ /* 0x000fe20000010000 */
[----:B------:R-:W-:Y:S01]  /*1d750*/  HMMA.16816.F32 R8, R32, R38, R8 ;  /* 0x000000262008723c */ /* 0x000fe20000001808 */
[----:B------:R-:W1:Y:S01]  /*1d760*/  LDSM.16.MT88.4 R32, [R209+0x7000] ;  /* 0x00700000d120783b */ /* 0x000e620000004200 */
[----:B------:R-:W-:Y:S01]  /*1d770*/  FADD.FTZ R177, R177, R176 ;  /* 0x000000b0b1b17221 */ /* 0x000fe20000010000 */
[----:B------:R-:W-:Y:S01]  /*1d780*/  FADD.FTZ R172, R172, R161 ;  /* 0x000000a1acac7221 */ /* 0x000fe20000010000 */
[----:B------:R-:W-:Y:S02]  /*1d790*/  F2FP.F16.F32.PACK_AB R38, R64, R67 ;  /* 0x000000434026723e */ /* 0x000fe400000000ff */
[----:B------:R-:W-:Y:S01]  /*1d7a0*/  FADD.FTZ R174, R174, R177 ;  /* 0x000000b1aeae7221 */ /* 0x000fe20000010000 */
[----:B------:R-:W-:Y:S01]  /*1d7b0*/  FADD.FTZ R173, R173, R172 ;  /* 0x000000acadad7221 */ /* 0x000fe20000010000 */
[----:B-----5:R-:W-:-:S02]  /*1d7c0*/  F2FP.F16.F32.PACK_AB R39, R61, R60 ;  /* 0x0000003c3d27723e */ /* 0x020fc400000000ff */
[----:B------:R-:W-:Y:S01]  /*1d7d0*/  FADD.FTZ R175, R175, R174 ;  /* 0x000000aeafaf7221 */ /* 0x000fe20000010000 */
[----:B------:R-:W-:Y:S01]  /*1d7e0*/  FADD.FTZ R168, R168, R173 ;  /* 0x000000ada8a87221 */ /* 0x000fe20000010000 */
[-C--:B------:R-:W-:Y:S02]  /*1d7f0*/  MOV R0, R194.reuse ;  /* 0x000000c200007202 */ /* 0x080fe40000000f00 */
[----:B------:R-:W-:Y:S01]  /*1d800*/  FADD.FTZ R170, R170, R175 ;  /* 0x000000afaaaa7221 */ /* 0x000fe20000010000 */
[----:B------:R-:W-:Y:S01]  /*1d810*/  FADD.FTZ R169, R169, R168 ;  /* 0x000000a8a9a97221 */ /* 0x000fe20000010000 */
[----:B------:R-:W-:Y:S01]  /*1d820*/  @P6 MOV R0, R194 ;  /* 0x000000c200006202 */ /* 0x000fe20000000f00 */
        /* <DEDUP_REMOVED lines=8> */
[----:B------:R-:W2:Y:S02]  /*1d8b0*/  LDSM.16.MT88.4 R24, [R210+0x7000] ;  /* 0x00700000d218783b */ /* 0x000ea40000004200 */
[----:B------:R-:W-:Y:S01]  /*1d8c0*/  FADD.FTZ R130, R130, R167 ;  /* 0x000000a782827221 */ /* 0x000fe20000010000 */
[----:B------:R-:W-:Y:S01]  /*1d8d0*/  FADD.FTZ R129, R129, R128 ;  /* 0x0000008081817221 */ /* 0x000fe20000010000 */
[----:B------:R-:W3:Y:S01]  /*1d8e0*/  LDSM.16.MT88.4 R208, [R210+0x7800] ;  /* 0x00780000d2d0783b */ /* 0x000ee20000004200 */
[----:B------:R-:W-:Y:S01]  /*1d8f0*/  HMMA.16816.F32 R28, R36, R40, R28 ;  /* 0x00000028241c723c */ /* 0x000fe2000000181c */
[----:B------:R-:W-:Y:S01]  /*1d900*/  FADD.FTZ R131, R131, R130 ;  /* 0x0000008283837221 */ /* 0x000fe20000010000 */
[----:B------:R-:W-:Y:S01]  /*1d910*/  FADD.FTZ R124, R124, R129 ;  /* 0x000000817c7c7221 */ /* 0x000fe20000010000 */
[--C-:B------:R-:W-:Y:S01]  /*1d920*/  FFMA.FTZ R40, R78, UR4, -R198.reuse ;  /* 0x000000044e287c23 */ /* 0x100fe200080108c6 */
[----:B------:R-:W-:Y:S01]  /*1d930*/  FFMA.FTZ R41, R192, UR4, -R198 ;  /* 0x00000004c0297c23 */ /* 0x000fe200080108c6 */
        /* <DEDUP_REMOVED lines=9> */
[----:B------:R-:W-:Y:S01]  /*1d9d0*/  MUFU.EX2 R40, R40 ;  /* 0x0000002800287308 */ /* 0x000fe20000000800 */
        /* <DEDUP_REMOVED lines=17> */
[----:B--2---:R-:W-:Y:S01]  /*1daf0*/  HMMA.16816.F32 R156, R36, R24, R156 ;  /* 0x00000018249c723c */ /* 0x004fe2000000189c */
[----:B------:R-:W2:Y:S01]  /*1db00*/  MUFU.EX2 R41, R41 ;  /* 0x0000002900297308 */ /* 0x000ea20000000800 */
[----:B------:R-:W-:Y:S01]  /*1db10*/  FADD.FTZ R110, R110, R115 ;  /* 0x000000736e6e7221 */ /* 0x000fe20000010000 */
[----:B------:R-:W-:Y:S01]  /*1db20*/  FADD.FTZ R108, R109, R108 ;  /* 0x0000006c6d6c7221 */ /* 0x000fe20000010000 */
[----:B-1----:R-:W-:-:S02]  /*1db30*/  F2FP.F16.F32.PACK_AB R152, R32, R33 ;  /* 0x000000212098723e */ /* 0x002fc400000000ff */
[----:B------:R-:W-:Y:S01]  /*1db40*/  FADD.FTZ R111, R111, R110 ;  /* 0x0000006e6f6f7221 */ /* 0x000fe20000010000 */
[----:B------:R-:W-:Y:S01]  /*1db50*/  FADD.FTZ R105, R105, R108 ;  /* 0x0000006c69697221 */ /* 0x000fe20000010000 */
[----:B------:R-:W-:Y:S01]  /*1db60*/  HMMA.16816.F32 R8, R36, R26, R8 ;  /* 0x0000001a2408723c */ /* 0x000fe20000001808 */
[----:B----4-:R-:W-:Y:S01]  /*1db70*/  F2FP.F16.F32.PACK_AB R153, R35, R40 ;  /* 0x000000282399723e */ /* 0x010fe200000000ff */
[----:B------:R-:W-:Y:S01]  /*1db80*/  FADD.FTZ R106, R106, R111 ;  /* 0x0000006f6a6a7221 */ /* 0x000fe20000010000 */
[----:B------:R-:W-:Y:S01]  /*1db90*/  FADD.FTZ R104, R104, R105 ;  /* 0x0000006968687221 */ /* 0x000fe20000010000 */
[----:B-----5:R-:W-:Y:S02]  /*1dba0*/  F2FP.F16.F32.PACK_AB R154, R243, R34 ;  /* 0x00000022f39a723e */ /* 0x020fe400000000ff */
[----:B------:R-:W-:Y:S01]  /*1dbb0*/  FADD.FTZ R106, R107, R106 ;  /* 0x0000006a6b6a7221 */ /* 0x000fe20000010000 */
[----:B------:R-:W-:Y:S01]  /*1dbc0*/  FADD.FTZ R55, R55, R104 ;  /* 0x0000006837377221 */ /* 0x000fe20000010000 */
[----:B--2---:R-:W-:-:S02]  /*1dbd0*/  F2FP.F16.F32.PACK_AB R155, R242, R41 ;  /* 0x00000029f29b723e */ /* 0x004fc400000000ff */
        /* <DEDUP_REMOVED lines=33> */
[----:B------:R-:W-:-:S03]  /*1ddf0*/  FADD.FTZ R33, R32, R33 ;  /* 0x0000002120217221 */ /* 0x000fc60000010000 */
[----:B------:R-:W-:Y:S01]  /*1de00*/  FADD.FTZ R40, R35, R40 ;  /* 0x0000002823287221 */ /* 0x000fe20000010000 */
[----:B------:R-:W-:Y:S01]  /*1de10*/  FADD.FTZ R34, R34, R33 ;  /* 0x0000002122227221 */ /* 0x000fe20000010000 */
[----:B---3--:R-:W-:Y:S02]  /*1de20*/  HMMA.16816.F32 R156, R152, R208, R156 ;  /* 0x000000d0989c723c */ /* 0x008fe4000000189c */
[----:B------:R-:W-:Y:S01]  /*1de30*/  FADD.FTZ R41, R41, R40 ;  /* 0x0000002829297221 */ /* 0x000fe20000010000 */
[----:B------:R-:W-:-:S03]  /*1de40*/  FADD.FTZ R243, R243, R34 ;  /* 0x00000022f3f37221 */ /* 0x000fc60000010000 */
[----:B------:R-:W-:Y:S02]  /*1de50*/  FADD.FTZ R242, R242, R41 ;  /* 0x00000029f2f27221 */ /* 0x000fe40000010000 */
[----:B------:R-:W-:Y:S01]  /*1de60*/  HMMA.16816.F32 R152, R152, R210, R8 ;  /* 0x000000d29898723c */ /* 0x000fe20000001808 */
[----:B------:R-:W-:-:S04]  /*1de70*/  NOP ;  /* 0x0000000000007918 */ /* 0x000fc80000000000 */
[----:B------:R-:W-:-:S15]  /*1de80*/  @P6 BRA `(.L_x_3443) ;  /* 0x0000000000046947 */ /* 0x000fde0003800000 */
.L_x_3437:
[----:B------:R-:W-:-:S07]  /*1de90*/  IADD3 R59, PT, PT, R179, -0x1, RZ ;  /* 0xffffffffb33b7810 */ /* 0x000fce0007ffe0ff */
.L_x_3443:
[----:B------:R-:W-:-:S13]  /*1dea0*/  ISETP.GE.AND P1, PT, R59, R228, PT ;  /* 0x000000e43b00720c */ /* 0x000fda0003f26270 */
        /* <DEDUP_REMOVED lines=19> */
[----:B------:R-:W3:Y:S01]  /*1dfe0*/  LDCU.64 UR12, c[0x0][0x358] ;  /* 0x00006b00ff0c77ac */ /* 0x000ee20008000a00 */
[----:B------:R-:W4:Y:S01]  /*1dff0*/  LDCU.64 UR8, c[0x0][0x3a0] ;  /* 0x00007400ff0877ac */ /* 0x000f220008000a00 */
[----:B------:R-:W2:Y:S01]  /*1e000*/  LDCU.64 UR10, c[0x0][0x3a8] ;  /* 0x00007500ff0a77ac */ /* 0x000ea20008000a00 */
[----:B-1----:R-:W-:-:S12]  /*1e010*/  ULEA UR6, UR5, UR7, 0x18 ;  /* 0x0000000705067291 */ /* 0x002fd8000f8ec0ff */
.L_x_3448:
[----:B------:R-:W1:Y:S01]  /*1e020*/  S2R R225, SR_TID.X ;  /* 0x0000000000e17919 */ /* 0x000e620000002100 */
[----:B------:R-:W-:Y:S01]  /*1e030*/  @!P6 IADD3 R5, P0, PT, RZ, -R239, RZ ;  /* 0x800000efff05e210 */ /* 0x000fe20007f1e0ff */
[----:B------:R-:W5:Y:S01]  /*1e040*/  @!P6 LDC R6, c[0x0][0x3c0] ;  /* 0x0000f000ff06eb82 */ /* 0x000f620000000800 */
[----:B------:R-:W-:Y:S07]  /*1e050*/  DEPBAR.LE SB0, 0x0 ;  /* 0x000080000000791a */ /* 0x000fee0000000000 */
[----:B------:R-:W-:Y:S01]  /*1e060*/  BAR.SYNC.DEFER_BLOCKING 0x0 ;  /* 0x0000000000007b1d */ /* 0x000fe20000010000 */
[----:B------:R-:W-:Y:S02]  /*1e070*/  IMAD.MOV.U32 R2, RZ, RZ, R234 ;  /* 0x000000ffff027224 */ /* 0x000fe400078e00ea */
[----:B------:R-:W-:Y:S01]  /*1e080*/  IMAD.MOV.U32 R0, RZ, RZ, R235 ;  /* 0x000000ffff007224 */ /* 0x000fe200078e00eb */
[----:B-1----:R-:W-:Y:S04]  /*1e090*/  SHF.R.U32.HI R226, RZ, 0x1, R225 ;  /* 0x00000001ffe27819 */ /* 0x002fe800000116e1 */
        /* <DEDUP_REMOVED lines=8> */
[----:B------:R-:W-:Y:S02]  /*1e120*/  IABS R10, R238 ;  /* 0x000000ee000a7213 */ /* 0x000fe40000000000 */
        /* <DEDUP_REMOVED lines=19> */
[----:B------:R-:W5:Y:S02]  /*1e260*/  LDC.64 R6, c[0x0][0x3c0] ;  /* 0x0000f000ff067b82 */ /* 0x000f640000000a00 */
        /* <DEDUP_REMOVED lines=24> */
[----:B---3--:R-:W3:Y:S03]  /*1e3f0*/  LDG.E R9, desc[UR12][R18.64] ;  /* 0x0000000c12097981 */ /* 0x008ee6000c1e1900 */
[----:B------:R-:W-:Y:S01]  /*1e400*/  SHF.R.S32.HI R13, RZ, 0x1f, R5 ;  /* 0x0000001fff0d7819 */ /* 0x000fe20000011405 */
[----:B------:R-:W3:Y:S04]  /*1e410*/  LDG.E R4, desc[UR12][R16.64] ;  /* 0x0000000c10047981 */ /* 0x000ee8000c1e1900 */
[-C--:B-----5:R-:W-:Y:S02]  /*1e420*/  IMAD R8, R13, R6.reuse, RZ ;  /* 0x000000060d087224 */ /* 0x0a0fe400078e02ff */
[C---:B------:R-:W-:Y:S04]  /*1e430*/  IMAD.WIDE.U32 R12, R5.reuse, R6, RZ ;  /* 0x00000006050c7225 */ /* 0x040fe800078e00ff */
[----:B------:R-:W-:Y:S05]  /*1e440*/  IMAD R8, R5, R7, R8 ;  /* 0x0000000705087224 */ /* 0x000fea00078e0208 */
[----:B------:R-:W-:Y:S01]  /*1e450*/  IADD3 R13, PT, PT, R13, R8, RZ ;  /* 0x000000080d0d7210 */ /* 0x000fe20007ffe0ff */
[----:B---3--:R-:W-:Y:S04]  /*1e460*/  IMAD.IADD R9, R9, 0x1, -R4 ;  /* 0x0000000109097824 */ /* 0x008fe800078e0a04 */
[C---:B--2---:R-:W-:Y:S01]  /*1e470*/  IMAD.WIDE.U32 R12, R9.reuse, UR10, R12 ;  /* 0x0000000a090c7c25 */ /* 0x044fe2000f8e000c */
[----:B------:R-:W-:Y:S02]  /*1e480*/  SHF.R.S32.HI R4, RZ, 0x1f, R9 ;  /* 0x0000001fff047819 */ /* 0x000fe40000011409 */
[----:B------:R-:W-:Y:S03]  /*1e490*/  LEA R234, P0, R12, R2, 0x1 ;  /* 0x000000020cea7211 */ /* 0x000fe600078008ff */
[----:B------:R-:W-:Y:S04]  /*1e4a0*/  IMAD R4, R4, UR10, RZ ;  /* 0x0000000a04047c24 */ /* 0x000fe8000f8e02ff */
[----:B------:R-:W-:Y:S04]  /*1e4b0*/  IMAD R4, R9, UR11, R4 ;  /* 0x0000000b09047c24 */ /* 0x000fe8000f8e0204 */
[----:B------:R-:W-:Y:S05]  /*1e4c0*/  IMAD.IADD R235, R13, 0x1, R4 ;  /* 0x000000010deb7824 */ /* 0x000fea00078e0204 */
[----:B------:R-:W-:Y:S07]  /*1e4d0*/  LEA.HI.X R235, R12, R0, R235, 0x1, P0 ;  /* 0x000000000ceb7211 */ /* 0x000fee00000f0ceb */
.L_x_3445:
[C---:B------:R-:W-:Y:S01]  /*1e4e0*/  IMAD.SHL.U32 R7, R225.reuse, 0x8, RZ ;  /* 0x00000008e1077824 */ /* 0x040fe200078e00ff */
[C---:B------:R-:W-:Y:S01]  /*1e4f0*/  LOP3.LUT R8, R225.reuse, 0x38, RZ, 0xc0, !PT ;  /* 0x00000038e1087812 */ /* 0x040fe200078ec0ff */
[C---:B------:R-:W-:Y:S01]  /*1e500*/  IMAD.SHL.U32 R2, R225.reuse, 0x40, RZ ;  /* 0x00000040e1027824 */ /* 0x040fe200078e00ff */
[C---:B------:R-:W-:Y:S01]  /*1e510*/  LOP3.LUT R9, R225.reuse, 0x8, RZ, 0xc0, !PT ;  /* 0x00000008e1097812 */ /* 0x040fe200078ec0ff */
[----:B------:R-:W-:Y:S01]  /*1e520*/  IMAD.SHL.U32 R227, R225, 0x20, RZ ;  /* 0x00000020e1e37824 */ /* 0x000fe200078e00ff */
[--C-:B------:R-:W-:Y:S01]  /*1e530*/  LOP3.LUT R8, R8, 0x1f8, R7.reuse, 0x78, !PT ;  /* 0x000001f808087812 */ /* 0x100fe200078e7807 */
[----:B------:R-:W-:Y:S01]  /*1e540*/  IMAD.MOV.U32 R229, RZ, RZ, 0x20 ;  /* 0x00000020ffe57424 */ /* 0x000fe200078e00ff */
[----:B------:R-:W-:Y:S01]  /*1e550*/  LOP3.LUT R5, R226, 0x8, RZ, 0xc0, !PT ;  /* 0x00000008e2057812 */ /* 0x000fe200078ec0ff */
[----:B------:R-:W-:Y:S01]  /*1e560*/  VIADD R241, R241, 0xffffffff ;  /* 0xfffffffff1f17836 */ /* 0x000fe20000000000 */
[--C-:B------:R-:W-:Y:S01]  /*1e570*/  LOP3.LUT R4, R9, 0x1c0, R2.reuse, 0xf8, !PT ;  /* 0x000001c009047812 */ /* 0x100fe200078ef802 */
[----:B------:R-:W-:Y:S01]  /*1e580*/  IMAD.SHL.U32 R9, R6, 0x20, RZ ;  /* 0x0000002006097824 */ /* 0x000fe200078e00ff */
[--C-:B------:R-:W-:Y:S02]  /*1e590*/  LOP3.LUT R245, R8, 0x1e00, R7.reuse, 0xf8, !PT ;  /* 0x00001e0008f57812 */ /* 0x100fe400078ef807 */
[----:B------:R-:W-:Y:S02]  /*1e5a0*/  LOP3.LUT R0, R5, 0x1c0, R2, 0xf8, !PT ;  /* 0x000001c005007812 */ /* 0x000fe400078ef802 */
[----:B------:R-:W-:Y:S02]  /*1e5b0*/  LOP3.LUT R100, R2, 0x400, RZ, 0xc0, !PT ;  /* 0x0000040002647812 */ /* 0x000fe400078ec0ff */
[----:B------:R-:W-:Y:S02]  /*1e5c0*/  LOP3.LUT R5, R4, 0x38, R7, 0x78, !PT ;  /* 0x0000003804057812 */ /* 0x000fe400078e7807 */
[----:B------:R-:W-:Y:S02]  /*1e5d0*/  IADD3 R10, P0, PT, R9, R234, RZ ;  /* 0x000000ea090a7210 */ /* 0x000fe40007f1e0ff */
[----:B-1----:R-:W-:Y:S01]  /*1e5e0*/  SHF.L.U64.HI R6, R6, 0x5, R11 ;  /* 0x0000000506067819 */ /* 0x002fe2000001020b */
[----:B------:R-:W-:Y:S01]  /*1e5f0*/  IMAD R100, R5, 0x2, R100 ;  /* 0x0000000205647824 */ /* 0x000fe200078e0264 */
[----:B------:R-:W-:Y:S02]  /*1e600*/  LOP3.LUT R227, R227, 0x7c00, RZ, 0xc0, !PT ;  /* 0x00007c00e3e37812 */ /* 0x000fe400078ec0ff */
[----:B------:R-:W-:Y:S01]  /*1e610*/  LEA R245, R245, UR6, 0x1 ;  /* 0x00000006f5f57c11 */ /* 0x000fe2000f8e08ff */
[----:B------:R-:W-:Y:S01]  /*1e620*/  IMAD.X R11, R6, 0x1, R235, P0 ;  /* 0x00000001060b7824 */ /* 0x000fe200000e06eb */
[-C--:B------:R-:W-:Y:S02]  /*1e630*/  IADD3 R4, P1, PT, R10, R9.reuse, RZ ;  /* 0x000000090a047210 */ /* 0x080fe40007f3e0ff */
[----:B------:R-:W-:Y:S01]  /*1e640*/  LOP3.LUT R5, R227, 0x200, R2, 0xf8, !PT ;  /* 0x00000200e3057812 */ /* 0x000fe200078ef802 */
[----:B------:R-:W-:Y:S01]  /*1e650*/  @!PT LDS RZ, [RZ] ;  /* 0x00000000fffff984 */ /* 0x000fe20000000800 */
[----:B------:R-:W-:Y:S01]  /*1e660*/  @!PT LDS RZ, [RZ] ;  /* 0x00000000fffff984 */ /* 0x000fe20000000800 */
[----:B------:R-:W-:Y:S01]  /*1e670*/  @!PT LDS RZ, [RZ] ;  /* 0x00000000fffff984 */ /* 0x000fe20000000800 */
[----:B---3--:R-:W-:Y:S01]  /*1e680*/  LDGSTS.E.BYPASS.LTC128B.128 [R245+0xa000], desc[UR12][R234.64] ;  /* 0x0a000000eaf57fae */ /* 0x008fe2000b981a0c */
[----:B------:R-:W-:Y:S01]  /*1e690*/  LOP3.LUT R0, R0, 0x38, R7, 0x78, !PT ;  /* 0x0000003800007812 */ /* 0x000fe200078e7807 */
[----:B------:R-:W-:Y:S01]  /*1e6a0*/  VIADD R2, R100, UR6 ;  /* 0x0000000664027c36 */ /* 0x000fe20008000000 */
[-C--:B------:R-:W-:Y:S02]  /*1e6b0*/  IADD3 R14, P0, PT, R4, R9.reuse, RZ ;  /* 0x00000009040e7210 */ /* 0x080fe40007f1e0ff */
[----:B------:R1:W-:Y:S01]  /*1e6c0*/  LDGSTS.E.BYPASS.LTC128B.128 [R245+0xa800], desc[UR12][R10.64] ;  /* 0x0a8000000af57fae */ /* 0x0003e2000b981a0c */
[----:B------:R-:W-:Y:S01]  /*1e6d0*/  LOP3.LUT R0, R5, R0, RZ, 0xfc, !PT ;  /* 0x0000000005007212 */ /* 0x000fe200078efcff */
[--C-:B------:R-:W-:Y:S01]  /*1e6e0*/  IMAD.X R5, R11, 0x1, R6.reuse, P1 ;  /* 0x000000010b057824 */ /* 0x100fe200008e0606 */
[-C--:B------:R-:W-:Y:S02]  /*1e6f0*/  IADD3 R12, P1, PT, R14, R9.reuse, RZ ;  /* 0x000000090e0c7210 */ /* 0x080fe40007f3e0ff */
[----:B------:R-:W-:Y:S01]  /*1e700*/  LEA R0, R0, UR6, 0x1 ;  /* 0x0000000600007c11 */ /* 0x000fe2000f8e08ff */
[--C-:B------:R-:W-:Y:S01]  /*1e710*/  IMAD.X R15, R5, 0x1, R6.reuse, P0 ;  /* 0x00000001050f7824 */ /* 0x100fe200000e0606 */
[----:B------:R3:W-:Y:S01]  /*1e720*/  LDGSTS.E.BYPASS.LTC128B.128 [R245+0xb000], desc[UR12][R4.64] ;  /* 0x0b00000004f57fae */ /* 0x0007e2000b981a0c */
        /* <DEDUP_REMOVED lines=8> */
[----:B------:R-:W-:Y:S01]  /*1e7b0*/  LDGSTS.E.BYPASS.LTC128B.128 [R245+0xc800], desc[UR12][R16.64] ;  /* 0x0c80000010f57fae */ /* 0x000fe2000b981a0c */
[-C--:B------:R-:W-:Y:S01]  /*1e7c0*/  IADD3 R22, P1, PT, R20, R9.reuse, RZ ;  /* 0x0000000914167210 */ /* 0x080fe20007f3e0ff */
[--C-:B------:R-:W-:Y:S03]  /*1e7d0*/  IMAD.X R21, R19, 0x1, R6.reuse, P0 ;  /* 0x0000000113157824 */ /* 0x100fe600000e0606 */
[----:B------:R-:W-:Y:S01]  /*1e7e0*/  LDGSTS.E.BYPASS.LTC128B.128 [R245+0xd000], desc[UR12][R18.64] ;  /* 0x0d00000012f57fae */ /* 0x000fe2000b981a0c */
[--C-:B------:R-:W-:Y:S04]  /*1e7f0*/  IMAD.X R23, R21, 0x1, R6.reuse, P1 ;  /* 0x0000000115177824 */ /* 0x100fe800008e0606 */
[----:B------:R4:W-:Y:S01]  /*1e800*/  LDGSTS.E.BYPASS.LTC128B.128 [R245+0xd800], desc[UR12][R20.64] ;  /* 0x0d80000014f57fae */ /* 0x0009e2000b981a0c */
[-C--:B-1----:R-:W-:Y:S04]  /*1e810*/  IADD3 R10, P0, PT, R22, R9.reuse, RZ ;  /* 0x00000009160a7210 */ /* 0x082fe80007f1e0ff */
[----:B------:R-:W-:Y:S01]  /*1e820*/  LDGSTS.E.BYPASS.LTC128B.128 [R245+0xe000], desc[UR12][R22.64] ;  /* 0x0e00000016f57fae */ /* 0x000fe2000b981a0c */
[--C-:B------:R-:W-:Y:S01]  /*1e830*/  IMAD.X R11, R23, 0x1, R6.reuse, P0 ;  /* 0x00000001170b7824 */ /* 0x100fe200000e0606 */
[-C--:B---3--:R-:W-:Y:S04]  /*1e840*/  IADD3 R4, P1, PT, R10, R9.reuse, RZ ;  /* 0x000000090a047210 */ /* 0x088fe80007f3e0ff */
[-C--:B-----5:R-:W-:Y:S01]  /*1e850*/  IADD3 R14, P0, PT, R4, R9.reuse, RZ ;  /* 0x00000009040e7210 */ /* 0x0a0fe20007f1e0ff */
[--C-:B------:R-:W-:Y:S01]  /*1e860*/  IMAD.X R5, R11, 0x1, R6.reuse, P1 ;  /* 0x000000010b057824 */ /* 0x100fe200008e0606 */
[----:B------:R1:W-:Y:S02]  /*1e870*/  LDGSTS.E.BYPASS.LTC128B.128 [R245+0xe800], desc[UR12][R10.64] ;  /* 0x0e8000000af57fae */ /* 0x0003e4000b981a0c */
[-C--:B--2---:R-:W-:Y:S01]  /*1e880*/  IADD3 R12, P1, PT, R14, R9.reuse, RZ ;  /* 0x000000090e0c7210 */ /* 0x084fe20007f3e0ff */
[--C-:B------:R-:W-:Y:S02]  /*1e890*/  IMAD.X R15, R5, 0x1, R6.reuse, P0 ;  /* 0x00000001050f7824 */ /* 0x100fe400000e0606 */
[----:B------:R2:W-:Y:S01]  /*1e8a0*/  LDGSTS.E.BYPASS.LTC128B.128 [R245+0xf000], desc[UR12][R4.64] ;  /* 0x0f00000004f57fae */ /* 0x0005e2000b981a0c */
[-C--:B------:R-:W-:Y:S01]  /*1e8b0*/  IADD3 R30, P0, PT, R12, R9.reuse, RZ ;  /* 0x000000090c1e7210 */ /* 0x080fe20007f1e0ff */
[--C-:B------:R-:W-:Y:S03]  /*1e8c0*/  IMAD.X R13, R15, 0x1, R6.reuse, P1 ;  /* 0x000000010f0d7824 */ /* 0x100fe600008e0606 */
[----:B------:R-:W-:Y:S01]  /*1e8d0*/  LDGSTS.E.BYPASS.LTC128B.128 [R245+0xf800], desc[UR12][R14.64] ;  /* 0x0f8000000ef57fae */ /* 0x000fe2000b981a0c */
[-C--:B------:R-:W-:Y:S01]  /*1e8e0*/  IADD3 R28, P1, PT, R30, R9.reuse, RZ ;  /* 0x000000091e1c7210 */ /* 0x080fe20007f3e0ff */
[--C-:B------:R-:W-:Y:S03]  /*1e8f0*/  IMAD.X R31, R13, 0x1, R6.reuse, P0 ;  /* 0x000000010d1f7824 */ /* 0x100fe600000e0606 */
[----:B------:R3:W-:Y:S01]  /*1e900*/  LDGSTS.E.BYPASS.LTC128B.128 [R245+0x10000], desc[UR12][R12.64] ;  /* 0x100000000cf57fae */ /* 0x0007e2000b981a0c */
[----:B----4-:R-:W-:Y:S01]  /*1e910*/  IADD3 R20, P0, PT, R28, R9, RZ ;  /* 0x000000091c147210 */ /* 0x010fe20007f1e0ff */
[--C-:B------:R-:W-:Y:S03]  /*1e920*/  IMAD.X R29, R31, 0x1, R6.reuse, P1 ;  /* 0x000000011f1d7824 */ /* 0x100fe600008e0606 */
[----:B------:R-:W-:Y:S01]  /*1e930*/  LDGSTS.E.BYPASS.LTC128B.128 [R245+0x10800], desc[UR12][R30.64] ;  /* 0x108000001ef57fae */ /* 0x000fe2000b981a0c */
[----:B------:R-:W-:Y:S01]  /*1e940*/  ISETP.GT.AND P1, PT, R241, R228, PT ;  /* 0x000000e4f100720c */ /* 0x000fe20003f24270 */
[----:B------:R-:W-:Y:S03]  /*1e950*/  IMAD.X R21, R29, 0x1, R6, P0 ;  /* 0x000000011d157824 */ /* 0x000fe600000e0606 */
[----:B------:R-:W-:Y:S01]  /*1e960*/  LDGSTS.E.BYPASS.LTC128B.128 [R245+0x11000], desc[UR12][R28.64] ;  /* 0x110000001cf57fae */ /* 0x000fe2000b981a0c */
[----:B------:R-:W-:Y:S04]  /*1e970*/  LOP3.LUT P0, RZ, R225, 0x2, RZ, 0xc0, !PT ;  /* 0x00000002e1ff7812 */ /* 0x000fe8000780c0ff */
[----:B------:R4:W-:Y:S01]  /*1e980*/  LDGSTS.E.BYPASS.LTC128B.128 [R245+0x11800], desc[UR12][R20.64] ;  /* 0x1180000014f57fae */ /* 0x0009e2000b981a0c */
[----:B------:R-:W-:Y:S02]  /*1e990*/  SEL R229, R229, 0xffffffe0, !P0 ;  /* 0xffffffe0e5e57807 */ /* 0x000fe40004000000 */
[----:B------:R-:W-:Y:S02]  /*1e9a0*/  LOP3.LUT P0, RZ, R225, 0x4, RZ, 0xc0, !PT ;  /* 0x00000004e1ff7812 */ /* 0x000fe4000780c0ff */
[----:B------:R-:W-:Y:S01]  /*1e9b0*/  LDSM.16.M88.4 R128, [R0] ;  /* 0x000000000080783b */ /* 0x000fe20000000200 */
[--C-:B------:R-:W-:Y:S02]  /*1e9c0*/  IMAD.IADD R172, R0, 0x1, R229.reuse ;  /* 0x0000000100ac7824 */ /* 0x100fe400078e02e5 */
[----:B------:R-:W-:Y:S02]  /*1e9d0*/  IMAD.IADD R167, R2, 0x1, R229 ;  /* 0x0000000102a77824 */ /* 0x000fe400078e02e5 */
[----:B-1----:R-:W2:Y:S05]  /*1e9e0*/  LDSM.16.M88.4 R8, [R100+UR6+0x2000] ;  /* 0x002000066408783b */ /* 0x002eaa0008000200 */
[----:B------:R-:W3:Y:S05]  /*1e9f0*/  LDSM.16.M88.4 R16, [R100+UR6+0x2800] ;  /* 0x002800066410783b */ /* 0x000eea0008000200 */
[----:B------:R-:W4:Y:S05]  /*1ea00*/  LDSM.16.M88.4 R24, [R100+UR6+0x3000] ;  /* 0x003000066418783b */ /* 0x000f2a0008000200 */
[----:B------:R-:W0:Y:S05]  /*1ea10*/  LDGDEPBAR ;  /* 0x00000000000079af */ /* 0x000e2a0000000000 */
[----:B------:R-:W1:Y:S05]  /*1ea20*/  LDSM.16.M88.4 R32, [R100+UR6+0x3800] ;  /* 0x003800066420783b */ /* 0x000e6a0008000200 */
[----:B------:R-:W5:Y:S05]  /*1ea30*/  LDSM.16.M88.4 R40, [R100+UR6+0x4000] ;  /* 0x004000066428783b */ /* 0x000f6a0008000200 */
[----:B------:R-:W5:Y:S05]  /*1ea40*/  LDSM.16.M88.4 R48, [R100+UR6+0x4800] ;  /* 0x004800066430783b */ /* 0x000f6a0008000200 */
[----:B------:R-:W5:Y:S05]  /*1ea50*/  LDSM.16.M88.4 R56, [R100+UR6+0x5000] ;  /* 0x005000066438783b */ /* 0x000f6a0008000200 */
[----:B------:R-:W5:Y:S01]  /*1ea60*/  LDSM.16.M88.4 R64, [R100+UR6+0x5800] ;  /* 0x005800066440783b */ /* 0x000f620008000200 */
[C---:B--2---:R-:W-:Y:S04]  /*1ea70*/  HMMA.16816.F32 R4, R128.reuse, R8, RZ ;  /* 0x000000088004723c */ /* 0x044fe800000018ff */
[----:B------:R-:W2:Y:S04]  /*1ea80*/  LDSM.16.M88.4 R72, [R100+UR6+0x6000] ;  /* 0x006000066448783b */ /* 0x000ea80008000200 */
[C---:B------:R-:W-:Y:S01]  /*1ea90*/  HMMA.16816.F32 R8, R128.reuse, R10, RZ ;  /* 0x0000000a8008723c */ /* 0x040fe200000018ff */
[----:B------:R-:W2:Y:S05]  /*1eaa0*/  LDSM.16.M88.4 R80, [R100+UR6+0x6800] ;  /* 0x006800066450783b */ /* 0x000eaa0008000200 */
[----:B------:R-:W2:Y:S02]  /*1eab0*/  LDSM.16.M88.4 R88, [R100+UR6+0x7000] ;  /* 0x007000066458783b */ /* 0x000ea40008000200 */
[C---:B---3--:R-:W-:Y:S03]  /*1eac0*/  HMMA.16816.F32 R12, R128.reuse, R16, RZ ;  /* 0x00000010800c723c */ /* 0x048fe600000018ff */
[----:B------:R-:W3:Y:S05]  /*1ead0*/  LDSM.16.M88.4 R96, [R100+UR6+0x7800] ;  /* 0x007800066460783b */ /* 0x000eea0008000200 */
[C---:B------:R-:W-:Y:S01]  /*1eae0*/  HMMA.16816.F32 R16, R128.reuse, R18, RZ ;  /* 0x000000128010723c */ /* 0x040fe200000018ff */
[----:B------:R-:W3:Y:S05]  /*1eaf0*/  LDSM.16.M88.4 R104, [R100+UR6+0x8000] ;  /* 0x008000066468783b */ /* 0x000eea0008000200 */
[----:B------:R-:W3:Y:S02]  /*1eb00*/  LDSM.16.M88.4 R112, [R100+UR6+0x8800] ;  /* 0x008800066470783b */ /* 0x000ee40008000200 */
[C---:B----4-:R-:W-:Y:S03]  /*1eb10*/  HMMA.16816.F32 R20, R128.reuse, R24, RZ ;  /* 0x000000188014723c */ /* 0x050fe600000018ff */
[----:B------:R-:W4:Y:S05]  /*1eb20*/  LDSM.16.M88.4 R120, [R100+UR6+0x9000] ;  /* 0x009000066478783b */ /* 0x000f2a0008000200 */
[C---:B------:R-:W-:Y:S01]  /*1eb30*/  HMMA.16816.F32 R24, R128.reuse, R26, RZ ;  /* 0x0000001a8018723c */ /* 0x040fe200000018ff */
[----:B------:R4:W4:Y:S05]  /*1eb40*/  LDSM.16.M88.4 R168, [R100+UR6+0x9800] ;  /* 0x0098000664a8783b */ /* 0x00092a0008000200 */
[----:B------:R-:W-:Y:S02]  /*1eb50*/  LDSM.16.M88.4 R172, [R172] ;  /* 0x00000000acac783b */ /* 0x000fe40000000200 */
[C---:B-1----:R-:W-:Y:S03]  /*1eb60*/  HMMA.16816.F32 R28, R128.reuse, R32, RZ ;  /* 0x00000020801c723c */ /* 0x042fe600000018ff */
[----:B------:R-:W1:Y:S05]  /*1eb70*/  LDSM.16.M88.4 R176, [R167+0x2000] ;  /* 0x00200000a7b0783b */ /* 0x000e6a0000000200 */
[C---:B------:R-:W-:Y:S01]  /*1eb80*/  HMMA.16816.F32 R32, R128.reuse, R34, RZ ;  /* 0x000000228020723c */ /* 0x040fe200000018ff */
[----:B------:R-:W1:Y:S05]  /*1eb90*/  LDSM.16.M88.4 R180, [R167+0x2800] ;  /* 0x00280000a7b4783b */ /* 0x000e6a0000000200 */
[----:B------:R-:W1:Y:S02]  /*1eba0*/  LDSM.16.M88.4 R184, [R167+0x3000] ;  /* 0x00300000a7b8783b */ /* 0x000e640000000200 */
        /* <DEDUP_REMOVED lines=8> */
[----:B------:R-:W5:Y:S07]  /*1ec30*/  LDSM.16.M88.4 R204, [R167+0x5800] ;  /* 0x00580000a7cc783b */ /* 0x000f6e0000000200 */
        /* <DEDUP_REMOVED lines=30> */
[C---:B-----5:R-:W-:Y:S01]  /*1ee20*/  HMMA.16816.F32 R28, R172.reuse, R188, R28 ;  /* 0x000000bcac1c723c */ /* 0x060fe2000000181c */
[----:B------:R-:W-:Y:S05]  /*1ee30*/  IMAD.MOV.U32 R189, RZ, RZ, 0x40 ;  /* 0x00000040ffbd7424 */ /* 0x000fea00078e00ff */
[----:B------:R-:W-:Y:S02]  /*1ee40*/  SEL R189, R189, 0xffffffc0, !P0 ;  /* 0xffffffc0bdbd7807 */ /* 0x000fe40004000000 */
[C---:B------:R-:W-:Y:S03]  /*1ee50*/  HMMA.16816.F32 R32, R172.reuse, R190, R32 ;  /* 0x000000beac20723c */ /* 0x040fe60000001820 */
[--C-:B------:R-:W-:Y:S02]  /*1ee60*/  IMAD.IADD R164, R0, 0x1, R189.reuse ;  /* 0x0000000100a47824 */ /* 0x100fe400078e02bd */
[----:B------:R-:W-:Y:S02]  /*1ee70*/  IMAD.IADD R2, R2, 0x1, R189 ;  /* 0x0000000102027824 */ /* 0x000fe400078e02bd */
[----:B------:R-:W-:Y:S01]  /*1ee80*/  LDSM.16.M88.4 R188, [R167+0x9000] ;  /* 0x00900000a7bc783b */ /* 0x000fe20000000200 */
[C---:B------:R-:W-:Y:S03]  /*1ee90*/  HMMA.16816.F32 R36, R172.reuse, R192, R36 ;  /* 0x000000c0ac24723c */ /* 0x040fe60000001824 */
[C---:B------:R-:W-:Y:S01]  /*1eea0*/  IMAD.IADD R212, R229.reuse, 0x1, R164 ;  /* 0x00000001e5d47824 */ /* 0x040fe200078e02a4 */
[----:B------:R-:W-:Y:S01]  /*1eeb0*/  LDSM.16.M88.4 R208, [R2+0x9800] ;  /* 0x0098000002d0783b */ /* 0x000fe20000000200 */
[----:B------:R-:W-:Y:S03]  /*1eec0*/  IMAD.IADD R0, R229, 0x1, R2 ;  /* 0x00000001e5007824 */ /* 0x000fe600078e0202 */
[C---:B------:R-:W-:Y:S01]  /*1eed0*/  HMMA.16816.F32 R40, R172.reuse, R194, R40 ;  /* 0x000000c2ac28723c */ /* 0x040fe20000001828 */
[----:B------:R-:W-:Y:S05]  /*1eee0*/  LDSM.16.M88.4 R192, [R167+0x9800] ;  /* 0x00980000a7c0783b */ /* 0x000fea0000000200 */
[----:B------:R-:W-:Y:S02]  /*1eef0*/  LDSM.16.M88.4 R212, [R212] ;  /* 0x00000000d4d4783b */ /* 0x000fe40000000200 */
[C---:B------:R-:W-:Y:S03]  /*1ef00*/  HMMA.16816.F32 R44, R172.reuse, R196, R44 ;  /* 0x000000c4ac2c723c */ /* 0x040fe6000000182c */
[----:B------:R-:W-:Y:S05]  /*1ef10*/  LDSM.16.M88.4 R216, [R0+0x2000] ;  /* 0x0020000000d8783b */ /* 0x000fea0000000200 */
        /* <DEDUP_REMOVED lines=198> */
.L_x_3447:
        /* <DEDUP_REMOVED lines=52> */
.L_x_3446:
        /* <DEDUP_REMOVED lines=764> */
.L_x_3444:
[----:B------:R-:W1:Y:S01]  /*22e80*/  SHFL.BFLY PT, R4, R243, 0x2, 0x1f ;  /* 0x0c401f00f3047f89 */ /* 0x000e6200000e0000 */
[C---:B------:R-:W-:Y:S01]  /*22e90*/  SHF.L.U32 R10, R225.reuse, 0x4, RZ ;  /* 0x00000004e10a7819 */ /* 0x040fe200000006ff */
[----:B------:R-:W-:Y:S01]  /*22ea0*/  S2UR UR8, SR_CTAID.Y ;  /* 0x00000000000879c3 */ /* 0x000fe20000002600 */
[C---:B------:R-:W-:Y:S01]  /*22eb0*/  SHF.L.U32 R14, R225.reuse, 0x1, RZ ;  /* 0x00000001e10e7819 */ /* 0x040fe200000006ff */
[----:B------:R-:W2:Y:S01]  /*22ec0*/  SHFL.BFLY PT, R9, R242, 0x2, 0x1f ;  /* 0x0c401f00f2097f89 */ /* 0x000ea200000e0000 */
[----:B------:R-:W-:Y:S01]  /*22ed0*/  LOP3.LUT R5, R10, 0x1c0, RZ, 0xc0, !PT ;  /* 0x000001c00a057812 */ /* 0x000fe200078ec0ff */
[----:B------:R-:W3:Y:S01]  /*22ee0*/  LDCU UR4, c[0x0][0x44c] ;  /* 0x00008980ff0477ac */ /* 0x000ee20008000800 */
[----:B------:R-:W-:Y:S01]  /*22ef0*/  SHF.L.U32 R3, R225, 0x2, RZ ;  /* 0x00000002e1037819 */ /* 0x000fe200000006ff */
[----:B------:R-:W-:Y:S01]  /*22f00*/  BSSY.RECONVERGENT B0, `(.L_x_3449) ;  /* 0x0000082000007945 */ /* 0x000fe20003800200 */
[--C-:B------:R-:W-:Y:S01]  /*22f10*/  LOP3.LUT R12, R227, 0x6, R14.reuse, 0xf8, !PT ;  /* 0x00000006e30c7812 */ /* 0x100fe200078ef80e */
[----:B------:R-:W-:Y:S01]  /*22f20*/  S2UR UR5, SR_CTAID.Z ;  /* 0x00000000000579c3 */ /* 0x000fe20000002700 */
[----:B------:R-:W-:-:S02]  /*22f30*/  LOP3.LUT R5, R5, 0x38, R14, 0xf8, !PT ;  /* 0x0000003805057812 */ /* 0x000fc400078ef80e */
[----:B------:R-:W-:Y:S02]  /*22f40*/  LOP3.LUT R37, R3, 0x1f8, RZ, 0xc0, !PT ;  /* 0x000001f803257812 */ /* 0x000fe400078ec0ff */
[----:B------:R-:W-:Y:S02]  /*22f50*/  LOP3.LUT R5, R12, R5, RZ, 0xfc, !PT ;  /* 0x000000050c057212 */ /* 0x000fe400078efcff */
[----:B------:R-:W-:Y:S01]  /*22f60*/  MOV R13, 0x20 ;  /* 0x00000020000d7802 */ /* 0x000fe20000000f00 */
[----:B------:R-:W4:Y:S01]  /*22f70*/  S2UR UR7, SR_CTAID.X ;  /* 0x00000000000779c3 */ /* 0x000f220000002500 */
[----:B------:R-:W-:Y:S02]  /*22f80*/  MOV R15, 0x40 ;  /* 0x00000040000f7802 */ /* 0x000fe40000000f00 */
[----:B------:R-:W-:Y:S02]  /*22f90*/  LOP3.LUT R37, R37, 0x38, R226, 0x78, !PT ;  /* 0x0000003825257812 */ /* 0x000fe400078e78e2 */
[----:B------:R-:W-:Y:S01]  /*22fa0*/  LOP3.LUT R10, R10, 0x10, RZ, 0xc0, !PT ;  /* 0x000000100a0a7812 */ /* 0x000fe200078ec0ff */
[----:B-1----:R-:W-:Y:S01]  /*22fb0*/  FADD.FTZ R11, R4, R243 ;  /* 0x000000f3040b7221 */ /* 0x002fe20000010000 */
[----:B------:R-:W-:-:S02]  /*22fc0*/  SEL R13, R13, 0xffffffe0, !P0 ;  /* 0xffffffe00d0d7807 */ /* 0x000fc40004000000 */
[----:B------:R-:W-:Y:S01]  /*22fd0*/  SHF.R.U32.HI R36, RZ, 0x2, R225 ;  /* 0x00000002ff247819 */ /* 0x000fe200000116e1 */
[----:B--2---:R-:W-:Y:S01]  /*22fe0*/  FADD.FTZ R9, R9, R242 ;  /* 0x000000f209097221 */ /* 0x004fe20000010000 */
[----:B------:R-:W1:Y:S01]  /*22ff0*/  SHFL.BFLY PT, R4, R11, 0x1, 0x1f ;  /* 0x0c201f000b047f89 */ /* 0x000e6200000e0000 */
[----:B------:R-:W-:Y:S02]  /*23000*/  LEA R37, R37, R10, 0x2 ;  /* 0x0000000a25257211 */ /* 0x000fe400078e10ff */
[----:B------:R-:W-:Y:S01]  /*23010*/  IADD3 R16, PT, PT, -R231, RZ, RZ ;  /* 0x000000ffe7107210 */ /* 0x000fe20007ffe1ff */
[----:B------:R-:W2:Y:S01]  /*23020*/  SHFL.BFLY PT, R6, R9, 0x1, 0x1f ;  /* 0x0c201f0009067f89 */ /* 0x000ea200000e0000 */
[----:B------:R-:W-:Y:S02]  /*23030*/  MOV R39, 0xff800000 ;  /* 0xff80000000277802 */ /* 0x000fe40000000f00 */
[----:B------:R-:W-:Y:S01]  /*23040*/  MOV R38, 0xff800000 ;  /* 0xff80000000267802 */ /* 0x000fe20000000f00 */
[----:B------:R-:W-:Y:S01]  /*23050*/  BAR.SYNC.DEFER_BLOCKING 0x0 ;  /* 0x0000000000007b1d */ /* 0x000fe20000010000 */
[----:B----4-:R-:W-:Y:S01]  /*23060*/  USHF.L.U32 UR7, UR7, 0x6, URZ ;  /* 0x0000000607077899 */ /* 0x010fe200080006ff */
[----:B-1----:R-:W-:-:S04]  /*23070*/  FADD.FTZ R7, R11, R4 ;  /* 0x000000040b077221 */ /* 0x002fc80000010000 */
[----:B------:R-:W1:Y:S01]  /*23080*/  MUFU.RCP R8, R7 ;  /* 0x0000000700087308 */ /* 0x000e620000001000 */
[----:B--2---:R-:W-:Y:S01]  /*23090*/  FADD.FTZ R6, R9, R6 ;  /* 0x0000000609067221 */ /* 0x004fe20000010000 */
[----:B------:R-:W-:Y:S02]  /*230a0*/  FSETP.NE.FTZ.AND P2, PT, R7, RZ, PT ;  /* 0x000000ff0700720b */ /* 0x000fe40003f55000 */
[----:B------:R-:W-:Y:S02]  /*230b0*/  LOP3.LUT R9, R226, 0x30, RZ, 0xc0, !PT ;  /* 0x00000030e2097812 */ /* 0x000fe400078ec0ff */
[----:B------:R-:W-:Y:S02]  /*230c0*/  FSETP.NE.FTZ.AND P1, PT, R6, RZ, PT ;  /* 0x000000ff0600720b */ /* 0x000fe40003f35000 */
[----:B------:R-:W2:Y:S01]  /*230d0*/  MUFU.RCP R4, R6 ;  /* 0x0000000600047308 */ /* 0x000ea20000001000 */
[----:B------:R-:W-:Y:S02]  /*230e0*/  LOP3.LUT R36, R9, 0x7, R36, 0xf8, !PT ;  /* 0x0000000709247812 */ /* 0x000fe400078ef824 */
[C---:B------:R-:W-:Y:S01]  /*230f0*/  R2P PR, R225.reuse, 0x18 ;  /* 0x00000018e1007804 */ /* 0x040fe20000000000 */
[----:B------:R-:W4:Y:S01]  /*23100*/  LDC R9, c[0x0][0x3e0] ;  /* 0x0000f800ff097b82 */ /* 0x000f220000000800 */
[----:B------:R-:W-:-:S03]  /*23110*/  LOP3.LUT P0, RZ, R225, 0x3, RZ, 0xc0, !PT ;  /* 0x00000003e1ff7812 */ /* 0x000fc6000780c0ff */
[----:B------:R-:W-:Y:S01]  /*23120*/  SEL R15, R15, 0xffffffc0, !P3 ;  /* 0xffffffc00f0f7807 */ /* 0x000fe20005800000 */
[----:B------:R-:W5:Y:S01]  /*23130*/  @P2 MUFU.LG2 R7, R7 ;  /* 0x0000000700072308 */ /* 0x000f620000000c00 */
[----:B-1----:R-:W-:Y:S02]  /*23140*/  FSEL R8, R8, 1, P2 ;  /* 0x3f80000008087808 */ /* 0x002fe40001000000 */
[----:B------:R-:W1:Y:S03]  /*23150*/  @P2 LDC R19, c[0x0][0x458] ;  /* 0x00011600ff132b82 */ /* 0x000e660000000800 */
[C---:B------:R-:W-:Y:S01]  /*23160*/  FMUL.FTZ R160, R8.reuse, R160 ;  /* 0x000000a008a07220 */ /* 0x040fe20000410000 */
        /* <DEDUP_REMOVED lines=19> */
[C---:B------:R-:W-:Y:S01]  /*232a0*/  FMUL.FTZ R134, R4.reuse, R134 ;  /* 0x0000008604867220 */ /* 0x040fe20000410000 */
[C---:B------:R-:W-:Y:S01]  /*232b0*/  FMUL.FTZ R135, R4.reuse, R135 ;  /* 0x0000008704877220 */ /* 0x040fe20000410000 */
[----:B------:R-:W-:Y:S01]  /*232c0*/  IADD3 R12, PT, PT, R13, R8, RZ ;  /* 0x000000080d0c7210 */ /* 0x000fe20007ffe0ff */
[----:B------:R-:W-:Y:S01]  /*232d0*/  FMUL.FTZ R138, R4, R138 ;  /* 0x0000008a048a7220 */ /* 0x000fe20000410000 */
[----:B------:R-:W-:Y:S01]  /*232e0*/  IADD3 R10, PT, PT, R8, 0x80, RZ ;  /* 0x00000080080a7810 */ /* 0x000fe20007ffe0ff */
[C---:B------:R-:W-:Y:S01]  /*232f0*/  FMUL.FTZ R139, R4.reuse, R139 ;  /* 0x0000008b048b7220 */ /* 0x040fe20000410000 */
[----:B------:R-:W-:Y:S01]  /*23300*/  IADD3 R11, PT, PT, R15, R8, RZ ;  /* 0x000000080f0b7210 */ /* 0x000fe20007ffe0ff */
[----:B------:R-:W-:Y:S01]  /*23310*/  FMUL.FTZ R142, R4, R142 ;  /* 0x0000008e048e7220 */ /* 0x000fe20000410000 */
        /* <DEDUP_REMOVED lines=10> */
[----:B------:R-:W-:Y:S01]  /*233c0*/  STS.64 [R8], R160 ;  /* 0x000000a008007388 */ /* 0x000fe20000000a00 */
[----:B------:R-:W2:Y:S01]  /*233d0*/  LDC.64 R4, c[0x0][0x430] ;  /* 0x00010c00ff047b82 */ /* 0x000ea20000000a00 */
[----:B------:R-:W-:Y:S01]  /*233e0*/  IADD3 R14, PT, PT, R13, R11, RZ ;  /* 0x0000000b0d0e7210 */ /* 0x000fe20007ffe0ff */
[----:B------:R-:W3:Y:S01]  /*233f0*/  @P1 MUFU.LG2 R6, R6 ;  /* 0x0000000600061308 */ /* 0x000ee20000000c00 */
[----:B------:R1:W-:Y:S01]  /*23400*/  STS.64 [R8+0x800], R162 ;  /* 0x000800a208007388 */ /* 0x0003e20000000a00 */
[----:B----4-:R-:W-:-:S03]  /*23410*/  IMAD R16, R9, R16, UR5 ;  /* 0x0000000509107e24 */ /* 0x010fc6000f8e0210 */
[----:B------:R-:W-:Y:S01]  /*23420*/  STS.64 [R12], R132 ;  /* 0x000000840c007388 */ /* 0x000fe20000000a00 */
[----:B------:R-:W4:Y:S03]  /*23430*/  @P1 LDC R17, c[0x0][0x458] ;  /* 0x00011600ff111b82 */ /* 0x000f260000000800 */
[----:B------:R4:W-:Y:S04]  /*23440*/  STS.64 [R12+0x800], R134 ;  /* 0x000800860c007388 */ /* 0x0009e80000000a00 */
[----:B------:R1:W-:Y:S04]  /*23450*/  STS.64 [R11], R136 ;  /* 0x000000880b007388 */ /* 0x0003e80000000a00 */
[----:B------:R1:W-:Y:S04]  /*23460*/  STS.64 [R11+0x800], R138 ;  /* 0x0008008a0b007388 */ /* 0x0003e80000000a00 */
[----:B------:R1:W-:Y:S01]  /*23470*/  STS.64 [R14], R140 ;  /* 0x0000008c0e007388 */ /* 0x0003e20000000a00 */
[----:B--2---:R-:W-:Y:S01]  /*23480*/  IMAD R4, R4, UR8, R231 ;  /* 0x0000000804047c24 */ /* 0x004fe2000f8e02e7 */
[----:B------:R-:W2:Y:S02]  /*23490*/  LDCU.64 UR8, c[0x0][0x358] ;  /* 0x00006b00ff0877ac */ /* 0x000ea40008000a00 */
[----:B------:R2:W-:Y:S01]  /*234a0*/  STS.64 [R14+0x800], R142 ;  /* 0x0008008e0e007388 */ /* 0x0005e20000000a00 */
[----:B------:R-:W-:-:S02]  /*234b0*/  IMAD R4, R4, R9, R16 ;  /* 0x0000000904047224 */ /* 0x000fc400078e0210 */
[----:B-----5:R-:W-:Y:S01]  /*234c0*/  @P2 FMUL.FTZ R9, R7, 0.69314718246459960938 ;  /* 0x3f31721807092820 */ /* 0x020fe20000410000 */
[-C--:B-1----:R-:W-:Y:S01]  /*234d0*/  IADD3 R8, PT, PT, R13, R10.reuse, RZ ;  /* 0x0000000a0d087210 */ /* 0x082fe20007ffe0ff */
[----:B------:R1:W-:Y:S01]  /*234e0*/  STS.64 [R10], R144 ;  /* 0x000000900a007388 */ /* 0x0003e20000000a00 */
[----:B---3--:R-:W-:Y:S01]  /*234f0*/  @P1 FMUL.FTZ R7, R6, 0.69314718246459960938 ;  /* 0x3f31721806071820 */ /* 0x008fe20000410000 */
[----:B------:R-:W-:Y:S01]  /*23500*/  @P2 FFMA.FTZ R39, R2, R19, R9 ;  /* 0x0000001302272223 */ /* 0x000fe20000010009 */
[----:B------:R-:W-:Y:S01]  /*23510*/  IMAD R41, R4, R5, UR7 ;  /* 0x0000000704297e24 */ /* 0x000fe2000f8e0205 */
[----:B------:R1:W-:Y:S01]  /*23520*/  STS.64 [R10+0x800], R146 ;  /* 0x000800920a007388 */ /* 0x0003e20000000a00 */
[----:B----4-:R-:W-:Y:S01]  /*23530*/  @P1 FFMA.FTZ R38, R0, R17, R7 ;  /* 0x0000001100261223 */ /* 0x010fe20000010007 */
[----:B------:R-:W-:Y:S02]  /*23540*/  IADD3 R12, PT, PT, R15, R10, RZ ;  /* 0x0000000a0f0c7210 */ /* 0x000fe40007ffe0ff */
[----:B------:R1:W-:Y:S01]  /*23550*/  STS.64 [R8], R148 ;  /* 0x0000009408007388 */ /* 0x0003e20000000a00 */
[----:B------:R-:W-:Y:S01]  /*23560*/  IMAD R0, R41, UR4, RZ ;  /* 0x0000000429007c24 */ /* 0x000fe2000f8e02ff */
[----:B------:R-:W-:-:S02]  /*23570*/  IADD3 R13, PT, PT, R13, R12, RZ ;  /* 0x0000000c0d0d7210 */ /* 0x000fc40007ffe0ff */
[----:B------:R1:W-:Y:S04]  /*23580*/  STS.64 [R8+0x800], R150 ;  /* 0x0008009608007388 */ /* 0x0003e80000000a00 */
[----:B------:R1:W-:Y:S04]  /*23590*/  STS.64 [R12], R156 ;  /* 0x0000009c0c007388 */ /* 0x0003e80000000a00 */
[----:B------:R1:W-:Y:S04]  /*235a0*/  STS.64 [R12+0x800], R158 ;  /* 0x0008009e0c007388 */ /* 0x0003e80000000a00 */
[----:B------:R1:W-:Y:S04]  /*235b0*/  STS.64 [R13], R152 ;  /* 0x000000980d007388 */ /* 0x0003e80000000a00 */
[----:B------:R1:W-:Y:S01]  /*235c0*/  STS.64 [R13+0x800], R154 ;  /* 0x0008009a0d007388 */ /* 0x0003e20000000a00 */
[----:B------:R-:W-:Y:S06]  /*235d0*/  BAR.SYNC.DEFER_BLOCKING 0x0 ;  /* 0x0000000000007b1d */ /* 0x000fec0000010000 */
[----:B------:R1:W3:Y:S04]  /*235e0*/  LDS.128 R32, [R37+UR6] ;  /* 0x0000000625207984 */ /* 0x0002e80008000c00 */
[----:B------:R1:W4:Y:S04]  /*235f0*/  LDS.128 R28, [R37+UR6+0x800] ;  /* 0x00080006251c7984 */ /* 0x0003280008000c00 */
[----:B------:R1:W1:Y:S04]  /*23600*/  LDS.128 R24, [R37+UR6+0x1000] ;  /* 0x0010000625187984 */ /* 0x0002680008000c00 */
[----:B------:R1:W1:Y:S04]  /*23610*/  LDS.128 R20, [R37+UR6+0x1800] ;  /* 0x0018000625147984 */ /* 0x0002680008000c00 */
[----:B------:R1:W1:Y:S04]  /*23620*/  LDS.128 R16, [R37+UR6+0x2000] ;  /* 0x0020000625107984 */ /* 0x0002680008000c00 */
[----:B------:R1:W1:Y:S04]  /*23630*/  LDS.128 R12, [R37+UR6+0x2800] ;  /* 0x00280006250c7984 */ /* 0x0002680008000c00 */
[----:B------:R1:W1:Y:S04]  /*23640*/  LDS.128 R8, [R37+UR6+0x3000] ;  /* 0x0030000625087984 */ /* 0x0002680008000c00 */
[----:B------:R1:W1:Y:S01]  /*23650*/  LDS.128 R4, [R37+UR6+0x3800] ;  /* 0x0038000625047984 */ /* 0x0002620008000c00 */
[----:B--2---:R-:W-:Y:S05]  /*23660*/  @P0 BRA `(.L_x_3450) ;  /* 0x00000000002c0947 */ /* 0x004fea0003800000 */
[----:B------:R-:W2:Y:S01]  /*23670*/  LDCU.64 UR4, c[0x0][0x428] ;  /* 0x00008500ff0477ac */ /* 0x000ea20008000a00 */
[----:B-1----:R-:W-:Y:S01]  /*23680*/  VIADD R37, R230, -UR7 ;  /* 0x80000007e6257c36 */ /* 0x002fe20008000000 */
[----:B------:R-:W-:Y:S01]  /*23690*/  IADD3 R2, P0, PT, R41, R36, RZ ;  /* 0x0000002429027210 */ /* 0x000fe20007f1e0ff */
[----:B------:R-:W-:-:S03]  /*236a0*/  VIADD R40, R36, 0x8 ;  /* 0x0000000824287836 */ /* 0x000fc60000000000 */
[-C--:B------:R-:W-:Y:S02]  /*236b0*/  ISETP.GE.AND P2, PT, R36, R37.reuse, PT ;  /* 0x000000252400720c */ /* 0x080fe40003f46270 */
[----:B------:R-:W-:Y:S02]  /*236c0*/  ISETP.GE.AND P1, PT, R40, R37, PT ;  /* 0x000000252800720c */ /* 0x000fe40003f26270 */
[----:B------:R-:W-:Y:S02]  /*236d0*/  LEA.HI.X.SX32 R41, R41, RZ, 0x1, P0 ;  /* 0x000000ff29297211 */ /* 0x000fe400000f0eff */
[----:B--2---:R-:W-:-:S04]  /*236e0*/  LEA R36, P0, R2, UR4, 0x2 ;  /* 0x0000000402247c11 */ /* 0x004fc8000f8010ff */
[----:B------:R-:W-:-:S05]  /*236f0*/  LEA.HI.X R37, R2, UR5, R41, 0x2, P0 ;  /* 0x0000000502257c11 */ /* 0x000fca00080f1429 */
[----:B------:R2:W-:Y:S04]  /*23700*/  @!P2 STG.E desc[UR8][R36.64], R39 ;  /* 0x000000272400a986 */ /* 0x0005e8000c101908 */
[----:B------:R2:W-:Y:S02]  /*23710*/  @!P1 STG.E desc[UR8][R36.64+0x20], R38 ;  /* 0x0000202624009986 */ /* 0x0005e4000c101908 */
.L_x_3450:
[----:B------:R-:W-:Y:S05]  /*23720*/  BSYNC.RECONVERGENT B0 ;  /* 0x0000000000007941 */ /* 0x000fea0003800200 */
.L_x_3449:
[----:B------:R-:W5:Y:S01]  /*23730*/  LDCU.64 UR4, c[0x0][0x3f8] ;  /* 0x00007f00ff0477ac */ /* 0x000f620008000a00 */
[----:B------:R-:W-:Y:S01]  /*23740*/  VIADD R230, R230, -UR7 ;  /* 0x80000007e6e67c36 */ /* 0x000fe20008000000 */
[----:B------:R-:W-:Y:S02]  /*23750*/  LOP3.LUT R3, R3, 0xffc, RZ, 0xc0, !PT ;  /* 0x00000ffc03037812 */ /* 0x000fe400078ec0ff */
[----:B------:R-:W-:Y:S02]  /*23760*/  SHF.R.U32.HI R225, RZ, 0x4, R225 ;  /* 0x00000004ffe17819 */ /* 0x000fe400000116e1 */
[C---:B--2---:R-:W-:Y:S02]  /*23770*/  IADD3 R36, P0, PT, R0.reuse, R3, RZ ;  /* 0x0000000300247210 */ /* 0x044fe40007f1e0ff */
[C---:B------:R-:W-:Y:S01]  /*23780*/  ISETP.GE.AND P4, PT, R225.reuse, R230, PT ;  /* 0x000000e6e100720c */ /* 0x040fe20003f86270 */
[C---:B------:R-:W-:Y:S01]  /*23790*/  VIADD R39, R225.reuse, 0x10 ;  /* 0x00000010e1277836 */ /* 0x040fe20000000000 */
[----:B------:R-:W-:Y:S01]  /*237a0*/  LEA.HI.X.SX32 R41, R0, RZ, 0x1, P0 ;  /* 0x000000ff00297211 */ /* 0x000fe200000f0eff */
[----:B-1----:R-:W-:-:S02]  /*237b0*/  VIADD R37, R225, 0x18 ;  /* 0x00000018e1257836 */ /* 0x002fc40000000000 */
[----:B------:R-:W-:Y:S01]  /*237c0*/  VIADD R2, R225, 0x8 ;  /* 0x00000008e1027836 */ /* 0x000fe20000000000 */
[-C--:B------:R-:W-:Y:S01]  /*237d0*/  ISETP.GE.AND P6, PT, R39, R230.reuse, PT ;  /* 0x000000e62700720c */ /* 0x080fe20003fc6270 */
[----:B------:R-:W-:Y:S01]  /*237e0*/  VIADD R3, R225, 0x28 ;  /* 0x00000028e1037836 */ /* 0x000fe20000000000 */
[-C--:B------:R-:W-:Y:S01]  /*237f0*/  ISETP.GE.AND P5, PT, R37, R230.reuse, PT ;  /* 0x000000e62500720c */ /* 0x080fe20003fa6270 */
[C---:B------:R-:W-:Y:S01]  /*23800*/  VIADD R37, R225.reuse, 0x20 ;  /* 0x00000020e1257836 */ /* 0x040fe20000000000 */
[C---:B-----5:R-:W-:Y:S01]  /*23810*/  LEA R40, P0, R36.reuse, UR4, 0x2 ;  /* 0x0000000424287c11 */ /* 0x060fe2000f8010ff */
[----:B------:R-:W-:Y:S01]  /*23820*/  VIADD R39, R225, 0x30 ;  /* 0x00000030e1277836 */ /* 0x000fe20000000000 */
[-C--:B------:R-:W-:Y:S01]  /*23830*/  ISETP.GE.AND P2, PT, R3, R230.reuse, PT ;  /* 0x000000e60300720c */ /* 0x080fe20003f46270 */
[----:B------:R-:W-:Y:S01]  /*23840*/  VIADD R225, R225, 0x38 ;  /* 0x00000038e1e17836 */ /* 0x000fe20000000000 */
[----:B------:R-:W-:Y:S02]  /*23850*/  LEA.HI.X R41, R36, UR5, R41, 0x2, P0 ;  /* 0x0000000524297c11 */ /* 0x000fe400080f1429 */
[----:B------:R-:W-:-:S02]  /*23860*/  ISETP.GE.AND P3, PT, R37, R230, PT ;  /* 0x000000e62500720c */ /* 0x000fc40003f66270 */
[-C--:B------:R-:W-:Y:S01]  /*23870*/  ISETP.GE.AND P1, PT, R39, R230.reuse, PT ;  /* 0x000000e62700720c */ /* 0x080fe20003f26270 */
[----:B---3--:R1:W-:Y:S01]  /*23880*/  @!P4 STG.E.128 desc[UR8][R40.64], R32 ;  /* 0x000000202800c986 */ /* 0x0083e2000c101d08 */
[-C--:B------:R-:W-:Y:S02]  /*23890*/  ISETP.GE.AND P4, PT, R2, R230.reuse, PT ;  /* 0x000000e60200720c */ /* 0x080fe40003f86270 */
[----:B------:R-:W-:Y:S01]  /*238a0*/  ISETP.GE.AND P0, PT, R225, R230, PT ;  /* 0x000000e6e100720c */ /* 0x000fe20003f06270 */
[----:B------:R1:W-:Y:S04]  /*238b0*/  @!P6 STG.E.128 desc[UR8][R40.64+0x1000], R24 ;  /* 0x001000182800e986 */ /* 0x0003e8000c101d08 */
[----:B------:R1:W-:Y:S04]  /*238c0*/  @!P5 STG.E.128 desc[UR8][R40.64+0x1800], R20 ;  /* 0x001800142800d986 */ /* 0x0003e8000c101d08 */
[----:B------:R1:W-:Y:S04]  /*238d0*/  @!P3 STG.E.128 desc[UR8][R40.64+0x2000], R16 ;  /* 0x002000102800b986 */ /* 0x0003e8000c101d08 */
[----:B----4-:R1:W-:Y:S04]  /*238e0*/  @!P4 STG.E.128 desc[UR8][R40.64+0x800], R28 ;  /* 0x0008001c2800c986 */ /* 0x0103e8000c101d08 */
[----:B------:R1:W-:Y:S04]  /*238f0*/  @!P2 STG.E.128 desc[UR8][R40.64+0x2800], R12 ;  /* 0x0028000c2800a986 */ /* 0x0003e8000c101d08 */
[----:B------:R1:W-:Y:S01]  /*23900*/  @!P1 STG.E.128 desc[UR8][R40.64+0x3000], R8 ;  /* 0x0030000828009986 */ /* 0x0003e2000c101d08 */
[----:B------:R-:W-:Y:S05]  /*23910*/  @P0 EXIT ;  /* 0x000000000000094d */ /* 0x000fea0003800000 */
[----:B------:R-:W-:Y:S01]  /*23920*/  STG.E.128 desc[UR8][R40.64+0x3800], R4 ;  /* 0x0038000428007986 */ /* 0x000fe2000c101d08 */
[----:B------:R-:W-:Y:S05]  /*23930*/  EXIT ;  /* 0x000000000000794d */ /* 0x000fea0003800000 */
.L_x_3451:
        /* <DEDUP_REMOVED lines=12> */
.L_x_7154:


//--------------------- .text._ZN5flash24flash_fwd_splitkv_kernelI23Flash_fwd_kernel_traitsILi64ELi64ELi256ELi4ELb0ELb0EN7cutlass6half_tE19Flash_kernel_traitsILi64ELi64ELi256ELi4ES3_EELb1ELb0ELb0ELb0ELb1ELb1ELb1ELb1EEEvNS_16Flash_fwd_paramsE --------------------------
	.section	.text._ZN5flash24flash_fwd_splitkv_kernelI23Flash_fwd_kernel_traitsILi64ELi64ELi256ELi4ELb0ELb0EN7cutlass6half_tE19Flash_kernel_traitsILi64ELi64ELi256ELi4ES3_EELb1ELb0ELb0ELb0ELb1ELb1ELb1ELb1EEEvNS_16Flash_fwd_paramsE,"ax",@progbits
	.align	128
        .global         _ZN5flash24flash_fwd_splitkv_kernelI23Flash_fwd_kernel_traitsILi64ELi64ELi256ELi4ELb0ELb0EN7cutlass6half_tE19Flash_kernel_traitsILi64ELi64ELi256ELi4ES3_EELb1ELb0ELb0ELb0ELb1ELb1ELb1ELb1EEEvNS_16Flash_fwd_paramsE
        .type           _ZN5flash24flash_fwd_splitkv_kernelI23Flash_fwd_kernel_traitsILi64ELi64ELi256ELi4ELb0ELb0EN7cutlass6half_tE19Flash_kernel_traitsILi64ELi64ELi256ELi4ES3_EELb1ELb0ELb0ELb0ELb1ELb1ELb1ELb1EEEvNS_16Flash_fwd_paramsE,@function
        .size           _ZN5flash24flash_fwd_splitkv_kernelI23Flash_fwd_kernel_traitsILi64ELi64ELi256ELi4ELb0ELb0EN7cutlass6half_tE19Flash_kernel_traitsILi64ELi64ELi256ELi4ES3_EELb1ELb0ELb0ELb0ELb1ELb1ELb1ELb1EEEvNS_16Flash_fwd_paramsE,(.L_x_7155 - _ZN5flash24flash_fwd_splitkv_kernelI23Flash_fwd_kernel_traitsILi64ELi64ELi256ELi4ELb0ELb0EN7cutlass6half_tE19Flash_kernel_traitsILi64ELi64ELi256ELi4ES3_EELb1ELb0ELb0ELb0ELb1ELb1ELb1ELb1EEEvNS_16Flash_fwd_paramsE)
        .other          _ZN5flash24flash_fwd_splitkv_kernelI23Flash_fwd_kernel_traitsILi64ELi64ELi256ELi4ELb0ELb0EN7cutlass6half_tE19Flash_kernel_traitsILi64ELi64ELi256ELi4ES3_EELb1ELb0ELb0ELb0ELb1ELb1ELb1ELb1EEEvNS_16Flash_fwd_paramsE,@"STO_CUDA_ENTRY STV_DEFAULT"
_ZN5flash24flash_fwd_splitkv_kernelI23Flash_fwd_kernel_traitsILi64ELi64ELi256ELi4ELb0ELb0EN7cutlass6half_tE19Flash_kernel_traitsILi64ELi64ELi256ELi4ES3_EELb1ELb0ELb0ELb0ELb1ELb1ELb1ELb1EEEvNS_16Flash_fwd_paramsE:
.text._ZN5flash24flash_fwd_splitkv_kernelI23Flash_fwd_kernel_traitsILi64ELi64ELi256ELi4ELb0ELb0EN7cutlass6half_tE19Flash_kernel_traitsILi64ELi64ELi256ELi4ES3_EELb1ELb0ELb0ELb0ELb1ELb1ELb1ELb1EEEvNS_16Flash_fwd_paramsE:
[----:B------:R-:W1:Y:S08]  /*0000*/  LDC R1, c[0x0][0x37c] ;  /* 0x0000df00ff017b82 */ /* 0x000e700000000800 */
[----:B------:R-:W2:Y:S01]  /*0010*/  LDC R18, c[0x0][0x3e0] ;  /* 0x0000f800ff127b82 */ /* 0x000ea20000000800 */
[----:B------:R-:W3:Y:S01]  /*0020*/  LDCU.64 UR8, c[0x0][0x460] ;  /* 0x00008c00ff0877ac */ /* 0x000ee20008000a00 */
[----:B------:R-:W-:-:S02]  /*0030*/  IMAD.MOV.U32 R26, RZ, RZ, -0x1 ;  /* 0xffffffffff1a7424 */ /* 0x000fc400078e00ff */
[----:B-1----:R-:W-:Y:S01]  /*0040*/  VIADD R1, R1, 0xffffffb0 ;  /* 0xffffffb001017836 */ /* 0x002fe20000000000 */
[----:B------:R-:W1:Y:S03]  /*0050*/  LDCU.64 UR4, c[0x0][0x358] ;  /* 0x00006b00ff0477ac */ /* 0x000e660008000a00 */
[----:B------:R-:W4:Y:S01]  /*0060*/  S2UR UR10, SR_CTAID.Z ;  /* 0x00000000000a79c3 */ /* 0x000f220000002700 */
[----:B------:R-:W1:Y:S07]  /*0070*/  LDCU.64 UR6, c[0x0][0x470] ;  /* 0x00008e00ff0677ac */ /* 0x000e6e0008000a00 */
[----:B------:R-:W1:Y:S01]  /*0080*/  LDC.64 R4, c[0x0][0x478] ;  /* 0x00011e00ff047b82 */ /* 0x000e620000000a00 */
[----:B---3--:R-:W-:-:S04]  /*0090*/  ISETP.NE.U32.AND P1, PT, RZ, UR8, PT ;  /* 0x00000008ff007c0c */ /* 0x008fc8000bf25070 */
[----:B------:R-:W-:Y:S01]  /*00a0*/  ISETP.NE.AND.EX P1, PT, RZ, UR9, PT, P1 ;  /* 0x00000009ff007c0c */ /* 0x000fe2000bf25310 */
[----:B--2---:R-:W2:Y:S01]  /*00b0*/  I2F.U32.RP R2, R18 ;  /* 0x0000001200027306 */ /* 0x004ea20000209000 */
[----:B------:R-:W-:-:S07]  /*00c0*/  ISETP.NE.U32.AND P4, PT, R18, RZ, PT ;  /* 0x000000ff1200720c */ /* 0x000fce0003f85070 */
[----:B--2---:R-:W2:Y:S02]  /*00d0*/  MUFU.RCP R2, R2 ;  /* 0x0000000200027308 */ /* 0x004ea40000001000 */
[----:B--2---:R-:W-:-:S06]  /*00e0*/  VIADD R2, R2, 0xffffffe ;  /* 0x0ffffffe02027836 */ /* 0x004fcc0000000000 */
[----:B------:R-:W2:Y:S02]  /*00f0*/  F2I.FTZ.U32.TRUNC.NTZ R3, R2 ;  /* 0x0000000200037305 */ /* 0x000ea4000021f000 */
[----:B--2---:R-:W-:Y:S02]  /*0100*/  IMAD.MOV R0, RZ, RZ, -R3 ;  /* 0x000000ffff007224 */ /* 0x004fe400078e0a03 */
[----:B------:R-:W-:Y:S02]  /*0110*/  IMAD.MOV.U32 R2, RZ, RZ, RZ ;  /* 0x000000ffff027224 */ /* 0x000fe400078e00ff */
[----:B------:R-:W-:-:S04]  /*0120*/  IMAD R0, R0, R18, RZ ;  /* 0x0000001200007224 */ /* 0x000fc800078e02ff */
[----:B------:R-:W-:-:S06]  /*0130*/  IMAD.HI.U32 R2, R3, R0, R2 ;  /* 0x0000000003027227 */ /* 0x000fcc00078e0002 */
[----:B----4-:R-:W-:Y:S02]  /*0140*/  IMAD.HI.U32 R28, R2, UR10, RZ ;  /* 0x0000000a021c7c27 */ /* 0x010fe4000f8e00ff */
[----:B------:R-:W2:Y:S02]  /*0150*/  LDC.64 R2, c[0x0][0x460] ;  /* 0x00011800ff027b82 */ /* 0x000ea40000000a00 */
        /* <DEDUP_REMOVED lines=8> */
[----:B-1----:R-:W-:-:S09]  /*01e0*/  ISETP.NE.U32.AND P0, PT, R4, RZ, PT ;  /* 0x000000ff0400720c */ /* 0x002fd20003f05070 */
[----:B------:R-:W-:Y:S01]  /*01f0*/  @P2 VIADD R28, R28, 0x1 ;  /* 0x000000011c1c2836 */ /* 0x000fe20000000000 */
[----:B------:R-:W-:Y:S02]  /*0200*/  @!P4 LOP3.LUT R28, RZ, R18, RZ, 0x33, !PT ;  /* 0x00000012ff1cc212 */ /* 0x000fe400078e33ff */
[----:B------:R-:W-:-:S03]  /*0210*/  ISETP.NE.AND.EX P2, PT, R5, RZ, PT, P0 ;  /* 0x000000ff0500720c */ /* 0x000fc60003f45300 */
[----:B--2---:R-:W-:Y:S01]  /*0220*/  IMAD.WIDE.U32 R2, R28, 0x4, R2 ;  /* 0x000000041c027825 */ /* 0x004fe200078e0002 */
[----:B------:R-:W-:-:S03]  /*0230*/  SHF.R.U32.HI R13, RZ, 0x1e, R28 ;  /* 0x0000001eff0d7819 */ /* 0x000fc6000001161c */
[----:B------:R-:W-:Y:S01]  /*0240*/  IMAD.MOV.U32 R8, RZ, RZ, RZ ;  /* 0x000000ffff087224 */ /* 0x000fe200078e00ff */
[----:B------:R-:W2:Y:S04]  /*0250*/  @P1 LDG.E R26, desc[UR4][R2.64] ;  /* 0x00000004021a1981 */ /* 0x000ea8000c1e1900 */
[----:B------:R1:W2:Y:S01]  /*0260*/  @P3 LDG.E R0, desc[UR4][R2.64+0x4] ;  /* 0x0000040402003981 */ /* 0x0002a2000c1e1900 */
[----:B------:R-:W-:Y:S01]  /*0270*/  ISETP.NE.U32.AND P0, PT, RZ, UR6, PT ;  /* 0x00000006ff007c0c */ /* 0x000fe2000bf05070 */
[----:B------:R-:W-:Y:S01]  /*0280*/  IMAD.SHL.U32 R12, R28, 0x4, RZ ;  /* 0x000000041c0c7824 */ /* 0x000fe200078e00ff */
[----:B------:R-:W3:Y:S01]  /*0290*/  @!P3 LDC R19, c[0x0][0x434] ;  /* 0x00010d00ff13bb82 */ /* 0x000ee20000000800 */
[----:B------:R-:W4:Y:S01]  /*02a0*/  S2R R27, SR_CTAID.X ;  /* 0x00000000001b7919 */ /* 0x000f220000002500 */
[----:B------:R-:W-:-:S02]  /*02b0*/  ISETP.NE.AND.EX P5, PT, RZ, UR7, PT, P0 ;  /* 0x00000007ff007c0c */ /* 0x000fc4000bfa5300 */
[----:B------:R-:W-:Y:S01]  /*02c0*/  IADD3 R110, P1, PT, R12, UR6, RZ ;  /* 0x000000060c6e7c10 */ /* 0x000fe2000ff3e0ff */
[----:B------:R2:W-:Y:S03]  /*02d0*/  STL [R1+0x44], R28 ;  /* 0x0000441c01007387 */ /* 0x0005e60000100800 */
[----:B------:R-:W-:-:S07]  /*02e0*/  IADD3.X R111, PT, PT, R13, UR7, RZ, P1, !PT ;  /* 0x000000070d6f7c10 */ /* 0x000fce0008ffe4ff */
[----:B------:R-:W5:Y:S01]  /*02f0*/  @P5 LDG.E R8, desc[UR4][R110.64] ;  /* 0x000000046e085981 */ /* 0x000f62000c1e1900 */
[----:B-1----:R-:W-:-:S05]  /*0300*/  @P2 IADD3 R2, P0, PT, R12, R4, RZ ;  /* 0x000000040c022210 */ /* 0x002fca0007f1e0ff */
[----:B------:R-:W-:Y:S02]  /*0310*/  @P2 IMAD.X R3, R13, 0x1, R5, P0 ;  /* 0x000000010d032824 */ /* 0x000fe400000e0605 */
[----:B------:R-:W1:Y:S01]  /*0320*/  LDC.64 R4, c[0x0][0x468] ;  /* 0x00011a00ff047b82 */ /* 0x000e620000000a00 */
[----:B------:R-:W4:Y:S02]  /*0330*/  LDCU.U8 UR6, c[0x0][0x532] ;  /* 0x0000a640ff0677ac */ /* 0x000f240008000000 */
[----:B------:R3:W5:Y:S01]  /*0340*/  @P2 LDG.E R17, desc[UR4][R2.64] ;  /* 0x0000000402112981 */ /* 0x000762000c1e1900 */
[----:B----4-:R-:W-:Y:S02]  /*0350*/  ISETP.NE.AND P4, PT, RZ, UR6, PT ;  /* 0x00000006ff007c0c */ /* 0x010fe4000bf85270 */
[----:B-1----:R-:W-:-:S04]  /*0360*/  ISETP.EQ.U32.AND P0, PT, R4, RZ, PT ;  /* 0x000000ff0400720c */ /* 0x002fc80003f02070 */
[----:B------:R-:W-:Y:S02]  /*0370*/  ISETP.EQ.OR.EX P1, PT, R5, RZ, !P4, P0 ;  /* 0x000000ff0500720c */ /* 0x000fe40006722700 */
[----:B---3--:R-:W-:-:S05]  /*0380*/  IADD3 R2, P0, PT, R12, R4, RZ ;  /* 0x000000040c027210 */ /* 0x008fca0007f1e0ff */
[----:B------:R-:W-:Y:S01]  /*0390*/  IMAD.X R3, R13, 0x1, R5, P0 ;  /* 0x000000010d037824 */ /* 0x000fe200000e0605 */
[----:B------:R-:W-:-:S04]  /*03a0*/  ISETP.NE.U32.AND P0, PT, R4, RZ, PT ;  /* 0x000000ff0400720c */ /* 0x000fc80003f05070 */
[----:B------:R-:W-:-:S13]  /*03b0*/  ISETP.NE.AND.EX P0, PT, R5, RZ, PT, P0 ;  /* 0x000000ff0500720c */ /* 0x000fda0003f05300 */
[----:B------:R-:W1:Y:S01]  /*03c0*/  @!P0 LDC R9, c[0x0][0x438] ;  /* 0x00010e00ff098b82 */ /* 0x000e620000000800 */
[----:B------:R-:W-:Y:S02]  /*03d0*/  IMAD.MOV.U32 R14, RZ, RZ, -0x1 ;  /* 0xffffffffff0e7424 */ /* 0x000fe400078e00ff */
[----:B------:R-:W-:-:S04]  /*03e0*/  IMAD.SHL.U32 R145, R27, 0x40, RZ ;  /* 0x000000401b917824 */ /* 0x000fc800078e00ff */
[----:B------:R3:W5:Y:S01]  /*03f0*/  @!P1 LDG.E R14, desc[UR4][R2.64] ;  /* 0x00000004020e9981 */ /* 0x000762000c1e1900 */
[----:B--2---:R-:W-:-:S05]  /*0400*/  @P3 IMAD.IADD R19, R0, 0x1, -R26 ;  /* 0x0000000100133824 */ /* 0x004fca00078e0a1a */
[----:B------:R3:W-:Y:S01]  /*0410*/  STL [R1+0x48], R19 ;  /* 0x0000481301007387 */ /* 0x0007e20000100800 */
[----:B------:R-:W-:Y:S01]  /*0420*/  IMAD.MOV R0, RZ, RZ, -R28 ;  /* 0x000000ffff007224 */ /* 0x000fe200078e0a1c */
[----:B------:R-:W-:-:S03]  /*0430*/  ISETP.GT.AND P1, PT, R19, R145, PT ;  /* 0x000000911300720c */ /* 0x000fc60003f24270 */
[----:B------:R-:W-:Y:S01]  /*0440*/  IMAD R24, R18, R0, UR10 ;  /* 0x0000000a12187e24 */ /* 0x000fe2000f8e0200 */
[----:B-1----:R-:W-:Y:S09]  /*0450*/  @!P0 BRA `(.L_x_3452) ;  /* 0x00000000000c8947 */ /* 0x002ff20003800000 */
[----:B------:R-:W2:Y:S02]  /*0460*/  @P4 LDG.E R0, desc[UR4][R2.64+0x4] ;  /* 0x0000040402004981 */ /* 0x000ea4000c1e1900 */
[----:B--2--5:R-:W-:-:S06]  /*0470*/  @P4 IADD3 R9, PT, PT, R0, -R14, RZ ;  /* 0x8000000e00094210 */ /* 0x024fcc0007ffe0ff */
[----:B------:R1:W5:Y:S02]  /*0480*/  @!P4 LDG.E R9, desc[UR4][R2.64] ;  /* 0x000000040209c981 */ /* 0x000364000c1e1900 */
.L_x_3452:
[----:B------:R-:W-:Y:S05]  /*0490*/  @!P1 EXIT ;  /* 0x000000000000994d */ /* 0x000fea0003800000 */
[----:B------:R-:W2:Y:S01]  /*04a0*/  LDC R6, c[0x0][0x374] ;  /* 0x0000dd00ff067b82 */ /* 0x000ea20000000800 */
[--C-:B-----5:R-:W-:Y:S01]  /*04b0*/  IMAD.IADD R106, R9, 0x1, -R8.reuse ;  /* 0x00000001096a7824 */ /* 0x120fe200078e0a08 */
[----:B------:R-:W4:Y:S01]  /*04c0*/  S2R R146, SR_TID.X ;  /* 0x0000000000927919 */ /* 0x000f220000002100 */
[----:B------:R-:W-:-:S05]  /*04d0*/  @P2 IMAD.IADD R186, R17, 0x1, -R8 ;  /* 0x0000000111ba2824 */ /* 0x000fca00078e0a08 */
[----:B------:R-:W3:Y:S01]  /*04e0*/  @!P2 LDC.64 R10, c[0x0][0x488] ;  /* 0x00012200ff0aab82 */ /* 0x000ee20000000a00 */
[-C--:B--2---:R-:W-:Y:S02]  /*04f0*/  IABS R0, R6.reuse ;  /* 0x0000000600007213 */ /* 0x084fe40000000000 */
[----:B------:R-:W-:-:S03]  /*0500*/  IABS R15, R6 ;  /* 0x00000006000f7213 */ /* 0x000fc60000000000 */
[----:B------:R-:W-:Y:S02]  /*0510*/  IMAD.MOV.U32 R4, RZ, RZ, R0 ;  /* 0x000000ffff047224 */ /* 0x000fe400078e0000 */
[----:B------:R-:W2:Y:S01]  /*0520*/  LDC R0, c[0x0][0x438] ;  /* 0x00010e00ff007b82 */ /* 0x000ea20000000800 */
[----:B---3--:R-:W-:Y:S01]  /*0530*/  @!P2 ISETP.NE.U32.AND P0, PT, R10, RZ, PT ;  /* 0x000000ff0a00a20c */ /* 0x008fe20003f05070 */
[----:B-1----:R-:W1:Y:S01]  /*0540*/  I2F.RP R2, R4 ;  /* 0x0000000400027306 */ /* 0x002e620000209400 */
[----:B------:R-:W3:Y:S02]  /*0550*/  S2R R10, SR_CTAID.Y ;  /* 0x00000000000a7919 */ /* 0x000ee40000002600 */
[----:B------:R-:W-:-:S05]  /*0560*/  @!P2 ISETP.NE.AND.EX P0, PT, R11, RZ, PT, P0 ;  /* 0x000000ff0b00a20c */ /* 0x000fca0003f05300 */
[----:B-1----:R-:W1:Y:S01]  /*0570*/  MUFU.RCP R2, R2 ;  /* 0x0000000200027308 */ /* 0x002e620000001000 */
[----:B--2---:R-:W-:Y:S02]  /*0580*/  VIADD R0, R0, 0xff ;  /* 0x000000ff00007836 */ /* 0x004fe40000000000 */
[----:B-1----:R-:W-:-:S05]  /*0590*/  VIADD R2, R2, 0xffffffe ;  /* 0x0ffffffe02027836 */ /* 0x002fca0000000000 */
        /* <DEDUP_REMOVED lines=12> */
[----:B------:R-:W-:Y:S02]  /*0660*/  IMAD.MOV.U32 R3, RZ, RZ, R0 ;  /* 0x000000ffff037224 */ /* 0x000fe400078e0000 */
[----:B------:R-:W-:Y:S02]  /*0670*/  IMAD.HI.U32 R0, R5, R2, RZ ;  /* 0x0000000205007227 */ /* 0x000fe400078e00ff */
[----:B------:R-:W1:Y:S02]  /*0680*/  LDC R5, c[0x0][0x508] ;  /* 0x00014200ff057b82 */ /* 0x000e640000000800 */
[----:B------:R-:W-:-:S05]  /*0690*/  IMAD R2, R0, R3, R2 ;  /* 0x0000000300027224 */ /* 0x000fca00078e0202 */
[----:B------:R-:W-:Y:S01]  /*06a0*/  ISETP.GT.U32.AND P1, PT, R4, R2, PT ;  /* 0x000000020400720c */ /* 0x000fe20003f24070 */
[----:B------:R-:W2:-:S12]  /*06b0*/  @!P2 LDC R3, c[0x0][0x43c] ;  /* 0x00010f00ff03ab82 */ /* 0x000e980000000800 */
[----:B------:R-:W-:Y:S02]  /*06c0*/  @!P1 IMAD.IADD R2, R2, 0x1, -R4 ;  /* 0x0000000102029824 */ /* 0x000fe400078e0a04 */
[----:B------:R-:W-:-:S03]  /*06d0*/  @!P1 VIADD R0, R0, 0x1 ;  /* 0x0000000100009836 */ /* 0x000fc60000000000 */
[----:B------:R-:W-:Y:S02]  /*06e0*/  ISETP.GE.U32.AND P4, PT, R2, R4, PT ;  /* 0x000000040200720c */ /* 0x000fe40003f86070 */
[----:B------:R-:W-:-:S04]  /*06f0*/  LOP3.LUT R2, R7, R6, RZ, 0x3c, !PT ;  /* 0x0000000607027212 */ /* 0x000fc800078e3cff */
[----:B------:R-:W-:Y:S02]  /*0700*/  ISETP.GE.AND P3, PT, R2, RZ, PT ;  /* 0x000000ff0200720c */ /* 0x000fe40003f66270 */
[----:B--2---:R-:W-:Y:S02]  /*0710*/  @!P2 SEL R3, R3, RZ, P0 ;  /* 0x000000ff0303a207 */ /* 0x004fe40000000000 */
[----:B------:R-:W-:-:S03]  /*0720*/  ISETP.NE.AND P0, PT, R6, RZ, PT ;  /* 0x000000ff0600720c */ /* 0x000fc60003f05270 */
[----:B------:R-:W-:Y:S02]  /*0730*/  @!P2 IMAD.IADD R186, R106, 0x1, R3 ;  /* 0x000000016abaa824 */ /* 0x000fe400078e0203 */
[----:B------:R-:W-:Y:S02]  /*0740*/  @P4 VIADD R0, R0, 0x1 ;  /* 0x0000000100004836 */ /* 0x000fe40000000000 */
[----:B------:R-:W-:Y:S02]  /*0750*/  VIADD R4, R186, 0xff ;  /* 0x000000ffba047836 */ /* 0x000fe40000000000 */
[----:B------:R-:W-:-:S03]  /*0760*/  @!P3 IMAD.MOV R0, RZ, RZ, -R0 ;  /* 0x000000ffff00b224 */ /* 0x000fc600078e0a00 */
[----:B------:R-:W-:Y:S02]  /*0770*/  IADD3 R2, PT, PT, R4, R145, -R19 ;  /* 0x0000009104027210 */ /* 0x000fe40007ffe813 */
[----:B------:R-:W-:Y:S02]  /*0780*/  @!P0 LOP3.LUT R0, RZ, R6, RZ, 0x33, !PT ;  /* 0x00000006ff008212 */ /* 0x000fe400078e33ff */
[----:B-1----:R-:W-:Y:S02]  /*0790*/  IADD3 R2, PT, PT, R2, 0x40, R5 ;  /* 0x0000004002027810 */ /* 0x002fe40007ffe005 */
[----:B------:R-:W-:Y:S01]  /*07a0*/  SHF.R.S32.HI R5, RZ, 0x1f, R4 ;  /* 0x0000001fff057819 */ /* 0x000fe20000011404 */
[----:B---3--:R-:W-:Y:S01]  /*07b0*/  IMAD R31, R0, R10, RZ ;  /* 0x0000000a001f7224 */ /* 0x008fe200078e02ff */
[----:B------:R-:W-:Y:S02]  /*07c0*/  SHF.R.S32.HI R3, RZ, 0x1f, R2 ;  /* 0x0000001fff037819 */ /* 0x000fe40000011402 */
[----:B------:R-:W-:-:S02]  /*07d0*/  LEA.HI R4, R5, R4, RZ, 0x8 ;  /* 0x0000000405047211 */ /* 0x000fc400078f40ff */
[----:B------:R-:W-:Y:S01]  /*07e0*/  LEA.HI R2, R3, R2, RZ, 0x8 ;  /* 0x0000000203027211 */ /* 0x000fe200078f40ff */
[----:B------:R1:W-:Y:S01]  /*07f0*/  STL [R1+0x40], R31 ;  /* 0x0000401f01007387 */ /* 0x0003e20000100800 */
[----:B------:R-:W-:Y:S02]  /*0800*/  SHF.R.S32.HI R3, RZ, 0x8, R4 ;  /* 0x00000008ff037819 */ /* 0x000fe40000011404 */
[----:B------:R-:W-:Y:S02]  /*0810*/  SHF.R.S32.HI R2, RZ, 0x8, R2 ;  /* 0x00000008ff027819 */ /* 0x000fe40000011402 */
[----:B------:R-:W-:-:S04]  /*0820*/  VIADDMNMX R0, R31, R0, R3, PT ;  /* 0x000000001f007246 */ /* 0x000fc80003800103 */
[----:B------:R-:W-:-:S04]  /*0830*/  VIMNMX R29, PT, PT, R0, R2, PT ;  /* 0x00000002001d7248 */ /* 0x000fc80003fe0100 */
[----:B------:R-:W-:Y:S01]  /*0840*/  ISETP.GE.AND P0, PT, R31, R29, PT ;  /* 0x0000001d1f00720c */ /* 0x000fe20003f06270 */
[----:B------:R1:W-:-:S12]  /*0850*/  STL [R1+0x14], R29 ;  /* 0x0000141d01007387 */ /* 0x0003d80000100800 */
[----:B----4-:R-:W-:Y:S05]  /*0860*/  @!P0 BRA `(.L_x_3453) ;  /* 0x0000000400208947 */ /* 0x010fea0003800000 */
[----:B------:R-:W2:Y:S01]  /*0870*/  LDC.64 R2, c[0x0][0x430] ;  /* 0x00010c00ff027b82 */ /* 0x000ea20000000a00 */
[----:B------:R-:W3:Y:S01]  /*0880*/  LDCU UR6, c[0x0][0x44c] ;  /* 0x00008980ff0677ac */ /* 0x000ee20008000800 */
[----:B------:R-:W-:Y:S01]  /*0890*/  IMAD.IADD R7, R19, 0x1, -R145 ;  /* 0x0000000113077824 */ /* 0x000fe200078e0a91 */
[----:B------:R-:W4:Y:S01]  /*08a0*/  LDCU.64 UR8, c[0x0][0x3f8] ;  /* 0x00007f00ff0877ac */ /* 0x000f220008000a00 */
[----:B--2---:R-:W-:Y:S01]  /*08b0*/  IMAD R0, R10, R2, R28 ;  /* 0x000000020a007224 */ /* 0x004fe200078e021c */
[----:B------:R-:W-:-:S03]  /*08c0*/  SHF.R.U32.HI R10, RZ, 0x4, R146 ;  /* 0x00000004ff0a7819 */ /* 0x000fc60000011692 */
[----:B------:R-:W-:Y:S01]  /*08d0*/  IMAD R0, R0, R18, R24 ;  /* 0x0000001200007224 */ /* 0x000fe200078e0218 */
[C---:B------:R-:W-:Y:S01]  /*08e0*/  ISETP.GE.AND P2, PT, R10.reuse, R7, PT ;  /* 0x000000070a00720c */ /* 0x040fe20003f46270 */
[----:B------:R-:W-:Y:S02]  /*08f0*/  VIADD R5, R10, 0x10 ;  /* 0x000000100a057836 */ /* 0x000fe40000000000 */
[----:B------:R-:W-:Y:S02]  /*0900*/  IMAD R6, R0, R3, R145 ;  /* 0x0000000300067224 */ /* 0x000fe400078e0291 */
[----:B------:R-:W-:Y:S01]  /*0910*/  VIADD R3, R10, 0x18 ;  /* 0x000000180a037836 */ /* 0x000fe20000000000 */
[-C--:B------:R-:W-:Y:S01]  /*0920*/  ISETP.GE.AND P4, PT, R5, R7.reuse, PT ;  /* 0x000000070500720c */ /* 0x080fe20003f86270 */
[----:B---3--:R-:W-:Y:S01]  /*0930*/  IMAD R0, R6, UR6, RZ ;  /* 0x0000000606007c24 */ /* 0x008fe2000f8e02ff */
[----:B------:R-:W2:Y:S01]  /*0940*/  LDCU.64 UR6, c[0x0][0x428] ;  /* 0x00008500ff0677ac */ /* 0x000ea20008000a00 */
[C---:B------:R-:W-:Y:S01]  /*0950*/  VIADD R8, R10.reuse, 0x8 ;  /* 0x000000080a087836 */ /* 0x040fe20000000000 */
[-C--:B------:R-:W-:Y:S01]  /*0960*/  ISETP.GE.AND P5, PT, R3, R7.reuse, PT ;  /* 0x000000070300720c */ /* 0x080fe20003fa6270 */
[----:B------:R-:W-:Y:S01]  /*0970*/  VIADD R11, R10, 0x30 ;  /* 0x000000300a0b7836 */ /* 0x000fe20000000000 */
[----:B------:R-:W-:Y:S01]  /*0980*/  LEA R2, P0, R146, R0, 0x2 ;  /* 0x0000000092027211 */ /* 0x000fe200078010ff */
[----:B------:R-:W-:Y:S01]  /*0990*/  VIADD R13, R10, 0x20 ;  /* 0x000000200a0d7836 */ /* 0x000fe20000000000 */
[----:B------:R-:W-:Y:S01]  /*09a0*/  ISETP.GE.AND P1, PT, R8, R7, PT ;  /* 0x000000070800720c */ /* 0x000fe20003f26270 */
[----:B------:R-:W-:Y:S01]  /*09b0*/  VIADD R12, R10, 0x28 ;  /* 0x000000280a0c7836 */ /* 0x000fe20000000000 */
[----:B------:R-:W-:-:S02]  /*09c0*/  LEA.HI.X.SX32 R0, R0, RZ, 0x1, P0 ;  /* 0x000000ff00007211 */ /* 0x000fc400000f0eff */
[C---:B----4-:R-:W-:Y:S02]  /*09d0*/  LEA R4, P0, R2.reuse, UR8, 0x2 ;  /* 0x0000000802047c11 */ /* 0x050fe4000f8010ff */
[----:B------:R-:W-:Y:S02]  /*09e0*/  P2R R8, PR, RZ, 0x20 ;  /* 0x00000020ff087803 */ /* 0x000fe40000000000 */
[----:B------:R-:W-:Y:S02]  /*09f0*/  LEA.HI.X R5, R2, UR9, R0, 0x2, P0 ;  /* 0x0000000902057c11 */ /* 0x000fe400080f1400 */
[----:B------:R-:W-:-:S03]  /*0a00*/  LOP3.LUT P0, R0, R146, 0xf, RZ, 0xc0, !PT ;  /* 0x0000000f92007812 */ /* 0x000fc6000780c0ff */
[----:B------:R-:W-:Y:S01]  /*0a10*/  @!P2 STG.E.128 desc[UR4][R4.64], RZ ;  /* 0x000000ff0400a986 */ /* 0x000fe2000c101d04 */
[----:B------:R-:W-:Y:S02]  /*0a20*/  P2R R9, PR, RZ, 0x1 ;  /* 0x00000001ff097803 */ /* 0x000fe40000000000 */
[----:B------:R-:W-:Y:S01]  /*0a30*/  IADD3 R3, P0, PT, R6, R10, RZ ;  /* 0x0000000a06037210 */ /* 0x000fe20007f1e0ff */
[----:B------:R-:W-:Y:S01]  /*0a40*/  @!P1 STG.E.128 desc[UR4][R4.64+0x800], RZ ;  /* 0x000800ff04009986 */ /* 0x000fe2000c101d04 */
[----:B------:R-:W-:Y:S02]  /*0a50*/  ISETP.NE.OR P3, PT, R0, RZ, P1 ;  /* 0x000000ff0000720c */ /* 0x000fe40000f65670 */
[----:B------:R-:W-:Y:S01]  /*0a60*/  LEA.HI.X.SX32 R6, R6, RZ, 0x1, P0 ;  /* 0x000000ff06067211 */ /* 0x000fe200000f0eff */
[----:B------:R-:W-:Y:S01]  /*0a70*/  @!P4 STG.E.128 desc[UR4][R4.64+0x1000], RZ ;  /* 0x001000ff0400c986 */ /* 0x000fe2000c101d04 */
[----:B--2---:R-:W-:Y:S02]  /*0a80*/  LEA R2, P0, R3, UR6, 0x2 ;  /* 0x0000000603027c11 */ /* 0x004fe4000f8010ff */
[----:B------:R-:W-:Y:S01]  /*0a90*/  ISETP.GE.AND P2, PT, R13, R7, PT ;  /* 0x000000070d00720c */ /* 0x000fe20003f46270 */
[----:B------:R-:W-:Y:S01]  /*0aa0*/  @!P5 STG.E.128 desc[UR4][R4.64+0x1800], RZ ;  /* 0x001800ff0400d986 */ /* 0x000fe2000c101d04 */
[----:B------:R-:W-:-:S02]  /*0ab0*/  LEA.HI.X R3, R3, UR7, R6, 0x2, P0 ;  /* 0x0000000703037c11 */ /* 0x000fc400080f1406 */
[-C--:B------:R-:W-:Y:S01]  /*0ac0*/  ISETP.GE.AND P0, PT, R11, R7.reuse, PT ;  /* 0x000000070b00720c */ /* 0x080fe20003f06270 */
[----:B------:R-:W-:Y:S01]  /*0ad0*/  VIADD R11, R10, 0x38 ;  /* 0x000000380a0b7836 */ /* 0x000fe20000000000 */
[-C--:B------:R-:W-:Y:S01]  /*0ae0*/  ISETP.GE.AND P1, PT, R12, R7.reuse, PT ;  /* 0x000000070c00720c */ /* 0x080fe20003f26270 */
[----:B------:R-:W-:Y:S01]  /*0af0*/  @!P3 IMAD.MOV.U32 R6, RZ, RZ, -0x800000 ;  /* 0xff800000ff06b424 */ /* 0x000fe200078e00ff */
[----:B------:R-:W-:Y:S02]  /*0b00*/  ISETP.NE.OR P5, PT, R0, RZ, P4 ;  /* 0x000000ff0000720c */ /* 0x000fe400027a5670 */
[----:B------:R-:W-:-:S03]  /*0b10*/  ISETP.GE.AND P6, PT, R11, R7, PT ;  /* 0x000000070b00720c */ /* 0x000fc60003fc6270 */
[----:B------:R-:W-:Y:S04]  /*0b20*/  @!P2 STG.E.128 desc[UR4][R4.64+0x2000], RZ ;  /* 0x002000ff0400a986 */ /* 0x000fe8000c101d04 */
[----:B------:R-:W-:Y:S01]  /*0b30*/  @!P0 STG.E.128 desc[UR4][R4.64+0x3000], RZ ;  /* 0x003000ff04008986 */ /* 0x000fe2000c101d04 */
[----:B------:R-:W-:-:S03]  /*0b40*/  ISETP.NE.OR P0, PT, R0, RZ, P0 ;  /* 0x000000ff0000720c */ /* 0x000fc60000705670 */
[----:B------:R-:W-:Y:S04]  /*0b50*/  @!P1 STG.E.128 desc[UR4][R4.64+0x2800], RZ ;  /* 0x002800ff04009986 */ /* 0x000fe8000c101d04 */
[----:B------:R2:W-:Y:S04]  /*0b60*/  @!P6 STG.E.128 desc[UR4][R4.64+0x3800], RZ ;  /* 0x003800ff0400e986 */ /* 0x0005e8000c101d04 */
[----:B------:R3:W-:Y:S01]  /*0b70*/  @!P3 STG.E desc[UR4][R2.64+0x20], R6 ;  /* 0x000020060200b986 */ /* 0x0007e2000c101904 */
[----:B------:R-:W-:-:S04]  /*0b80*/  ISETP.NE.AND P3, PT, R8, RZ, PT ;  /* 0x000000ff0800720c */ /* 0x000fc80003f65270 */
[C---:B------:R-:W-:Y:S02]  /*0b90*/  ISETP.NE.OR P4, PT, R0.reuse, RZ, P3 ;  /* 0x000000ff0000720c */ /* 0x040fe40001f85670 */
[C---:B------:R-:W-:Y:S02]  /*0ba0*/  ISETP.NE.OR P3, PT, R0.reuse, RZ, P2 ;  /* 0x000000ff0000720c */ /* 0x040fe40001765670 */
[----:B------:R-:W-:Y:S02]  /*0bb0*/  ISETP.NE.OR P2, PT, R0, RZ, P1 ;  /* 0x000000ff0000720c */ /* 0x000fe40000f45670 */
[----:B------:R-:W-:-:S04]  /*0bc0*/  ISETP.NE.AND P1, PT, R9, RZ, PT ;  /* 0x000000ff0900720c */ /* 0x000fc80003f25270 */
[----:B------:R-:W-:-:S05]  /*0bd0*/  ISETP.GE.OR P1, PT, R10, R7, P1 ;  /* 0x000000070a00720c */ /* 0x000fca0000f26670 */
[----:B------:R-:W-:Y:S02]  /*0be0*/  @!P3 IMAD.MOV.U32 R8, RZ, RZ, -0x800000 ;  /* 0xff800000ff08b424 */ /* 0x000fe400078e00ff */
[----:B--2---:R-:W-:Y:S02]  /*0bf0*/  @!P5 IMAD.MOV.U32 R4, RZ, RZ, -0x800000 ;  /* 0xff800000ff04d424 */ /* 0x004fe400078e00ff */
[----:B------:R-:W-:Y:S01]  /*0c00*/  @!P2 IMAD.MOV.U32 R7, RZ, RZ, -0x800000 ;  /* 0xff800000ff07a424 */ /* 0x000fe200078e00ff */
[----:B------:R-:W-:Y:S01]  /*0c10*/  @!P3 STG.E desc[UR4][R2.64+0x80], R8 ;  /* 0x000080080200b986 */ /* 0x000fe2000c101904 */
[----:B---3--:R-:W-:-:S03]  /*0c20*/  @!P0 IMAD.MOV.U32 R6, RZ, RZ, -0x800000 ;  /* 0xff800000ff068424 */ /* 0x008fc600078e00ff */
[----:B------:R2:W-:Y:S01]  /*0c30*/  @!P5 STG.E desc[UR4][R2.64+0x40], R4 ;  /* 0x000040040200d986 */ /* 0x0005e2000c101904 */
[----:B------:R-:W-:-:S03]  /*0c40*/  @!P1 IMAD.MOV.U32 R5, RZ, RZ, -0x800000 ;  /* 0xff800000ff059424 */ /* 0x000fc600078e00ff */
[----:B------:R3:W-:Y:S01]  /*0c50*/  @!P0 STG.E desc[UR4][R2.64+0xc0], R6 ;  /* 0x0000c00602008986 */ /* 0x0007e2000c101904 */
[----:B------:R-:W-:-:S03]  /*0c60*/  ISETP.NE.OR P0, PT, R0, RZ, P6 ;  /* 0x000000ff0000720c */ /* 0x000fc60003705670 */
[----:B------:R3:W-:Y:S04]  /*0c70*/  @!P2 STG.E desc[UR4][R2.64+0xa0], R7 ;  /* 0x0000a0070200a986 */ /* 0x0007e8000c101904 */
[----:B------:R3:W-:Y:S01]  /*0c80*/  @!P1 STG.E desc[UR4][R2.64], R5 ;  /* 0x0000000502009986 */ /* 0x0007e2000c101904 */
[----:B--2---:R-:W-:-:S05]  /*0c90*/  @!P4 IMAD.MOV.U32 R4, RZ, RZ, -0x800000 ;  /* 0xff800000ff04c424 */ /* 0x004fca00078e00ff */
[----:B------:R3:W-:Y:S01]  /*0ca0*/  @!P4 STG.E desc[UR4][R2.64+0x60], R4 ;  /* 0x000060040200c986 */ /* 0x0007e2000c101904 */
[----:B------:R-:W-:Y:S05]  /*0cb0*/  @P0 EXIT ;  /* 0x000000000000094d */ /* 0x000fea0003800000 */
[----:B------:R-:W-:-:S05]  /*0cc0*/  MOV R0, 0xff800000 ;  /* 0xff80000000007802 */ /* 0x000fca0000000f00 */
[----:B------:R-:W-:Y:S01]  /*0cd0*/  STG.E desc[UR4][R2.64+0xe0], R0 ;  /* 0x0000e00002007986 */ /* 0x000fe2000c101904 */
[----:B------:R-:W-:Y:S05]  /*0ce0*/  EXIT ;  /* 0x000000000000794d */ /* 0x000fea0003800000 */
.L_x_3453:
[----:B------:R-:W2:Y:S01]  /*0cf0*/  LDCU.64 UR6, c[0x0][0x4d8] ;  /* 0x00009b00ff0677ac */ /* 0x000ea20008000a00 */
[----:B------:R-:W-:Y:S01]  /*0d00*/  MOV R4, R28 ;  /* 0x0000001c00047202 */ /* 0x000fe20000000f00 */
[----:B------:R-:W3:Y:S01]  /*0d10*/  LDCU.64 UR12, c[0x0][0x4e0] ;  /* 0x00009c00ff0c77ac */ /* 0x000ee20008000a00 */
[----:B--2---:R-:W-:-:S04]  /*0d20*/  UISETP.NE.U32.AND UP0, UPT, UR6, URZ, UPT ;  /* 0x000000ff0600728c */ /* 0x004fc8000bf05070 */
[----:B------:R-:W-:-:S09]  /*0d30*/  UISETP.NE.AND.EX UP0, UPT, UR7, URZ, UPT, UP0 ;  /* 0x000000ff0700728c */ /* 0x000fd2000bf05300 */
[----:B---3--:R-:W-:Y:S05]  /*0d40*/  BRA.U !UP0, `(.L_x_3454) ;  /* 0x00000001080c7547 */ /* 0x008fea000b800000 */
[----:B------:R-:W-:-:S04]  /*0d50*/  IADD3 R2, P0, PT, R12, UR6, RZ ;  /* 0x000000060c027c10 */ /* 0x000fc8000ff1e0ff */
[----:B------:R-:W-:-:S05]  /*0d60*/  IADD3.X R3, PT, PT, R13, UR7, RZ, P0, !PT ;  /* 0x000000070d037c10 */ /* 0x000fca00087fe4ff */
[----:B------:R2:W5:Y:S04]  /*0d70*/  LDG.E R4, desc[UR4][R2.64] ;  /* 0x0000000402047981 */ /* 0x000568000c1e1900 */
.L_x_3454:
[----:B------:R-:W-:-:S04]  /*0d80*/  UISETP.NE.U32.AND UP0, UPT, UR12, URZ, UPT ;  /* 0x000000ff0c00728c */ /* 0x000fc8000bf05070 */
[----:B------:R-:W-:-:S09]  /*0d90*/  UISETP.NE.AND.EX UP0, UPT, UR13, URZ, UPT, UP0 ;  /* 0x000000ff0d00728c */ /* 0x000fd2000bf05300 */
[----:B------:R-:W-:Y:S05]  /*0da0*/  BRA.U !UP0, `(.L_x_3455) ;  /* 0x0000000508b07547 */ /* 0x000fea000b800000 */
[----:B------:R-:W3:Y:S01]  /*0db0*/  LDC R11, c[0x0][0x4f0] ;  /* 0x00013c00ff0b7b82 */ /* 0x000ee20000000800 */
[----:B------:R-:W-:Y:S01]  /*0dc0*/  LEA R10, R29, 0xffffff00, 0x8 ;  /* 0xffffff001d0a7811 */ /* 0x000fe200078e40ff */
[----:B------:R-:W4:Y:S03]  /*0dd0*/  LDCU.64 UR6, c[0x0][0x4e8] ;  /* 0x00009d00ff0677ac */ /* 0x000f260008000a00 */
[----:B-----5:R-:W-:Y:S01]  /*0de0*/  IABS R4, R10 ;  /* 0x0000000a00047213 */ /* 0x020fe20000000000 */
[----:B------:R-:W1:Y:S02]  /*0df0*/  LDCU.64 UR8, c[0x0][0x3a0] ;  /* 0x00007400ff0877ac */ /* 0x000e640008000a00 */
[----:B------:R-:W1:Y:S01]  /*0e00*/  LDC R23, c[0x0][0x3e8] ;  /* 0x0000fa00ff177b82 */ /* 0x000e620000000800 */
[----:B------:R-:W1:Y:S01]  /*0e10*/  LDCU.64 UR14, c[0x0][0x3b8] ;  /* 0x00007700ff0e77ac */ /* 0x000e620008000a00 */
[----:B---3--:R-:W-:-:S02]  /*0e20*/  IABS R5, R11 ;  /* 0x0000000b00057213 */ /* 0x008fc40000000000 */
[----:B------:R-:W-:Y:S02]  /*0e30*/  ISETP.NE.AND P3, PT, R11, RZ, PT ;  /* 0x000000ff0b00720c */ /* 0x000fe40003f65270 */
        /* <DEDUP_REMOVED lines=17> */
[----:B------:R-:W-:Y:S01]  /*0f50*/  ISETP.GE.AND P2, PT, R2, RZ, PT ;  /* 0x000000ff0200720c */ /* 0x000fe20003f46270 */
[----:B----4-:R-:W-:-:S03]  /*0f60*/  IMAD.WIDE.U32 R2, R28, UR6, RZ ;  /* 0x000000061c027c25 */ /* 0x010fc6000f8e00ff */
[----:B------:R-:W-:-:S03]  /*0f70*/  LEA R17, P0, R2, UR12, 0x2 ;  /* 0x0000000c02117c11 */ /* 0x000fc6000f8010ff */
[----:B------:R-:W-:-:S05]  /*0f80*/  @P1 VIADD R0, R0, 0x1 ;  /* 0x0000000100001836 */ /* 0x000fca0000000000 */
        /* <DEDUP_REMOVED lines=13> */
[----:B------:R-:W-:Y:S02]  /*1060*/  MOV R20, UR14 ;  /* 0x0000000e00147c02 */ /* 0x000fe40008000f00 */
[----:B------:R-:W-:Y:S01]  /*1070*/  ISETP.NE.AND P2, PT, R23, RZ, PT ;  /* 0x000000ff1700720c */ /* 0x000fe20003f45270 */
[----:B------:R-:W-:Y:S01]  /*1080*/  IMAD R7, R11, R7, R10 ;  /* 0x000000070b077224 */ /* 0x000fe200078e020a */
[----:B------:R-:W-:Y:S01]  /*1090*/  MOV R21, UR15 ;  /* 0x0000000f00157c02 */ /* 0x000fe20008000f00 */
        /* <DEDUP_REMOVED lines=15> */
[----:B------:R-:W-:-:S13]  /*1190*/  ISETP.GE.U32.AND P1, PT, R0, R8, PT ;  /* 0x000000080000720c */ /* 0x000fda0003f26070 */
[----:B------:R-:W-:-:S05]  /*11a0*/  @P1 IADD3 R6, PT, PT, R6, 0x1, RZ ;  /* 0x0000000106061810 */ /* 0x000fca0007ffe0ff */
[----:B------:R-:W-:Y:S01]  /*11b0*/  IMAD.MOV.U32 R22, RZ, RZ, R6 ;  /* 0x000000ffff167224 */ /* 0x000fe200078e0006 */
[----:B------:R-:W-:Y:S02]  /*11c0*/  SHF.R.S32.HI R6, RZ, 0x1f, R7 ;  /* 0x0000001fff067819 */ /* 0x000fe40000011407 */
[----:B---3--:R-:W-:Y:S01]  /*11d0*/  SHF.R.S32.HI R2, RZ, 0x1f, R4 ;  /* 0x0000001fff027819 */ /* 0x008fe20000011404 */
[----:B------:R-:W-:-:S04]  /*11e0*/  IMAD.WIDE.U32 R8, R4, UR8, RZ ;  /* 0x0000000804087c25 */ /* 0x000fc8000f8e00ff */
[C---:B------:R-:W-:Y:S02]  /*11f0*/  IMAD R3, R2.reuse, UR8, RZ ;  /* 0x0000000802037c24 */ /* 0x040fe4000f8e02ff */
[----:B-1----:R-:W-:Y:S02]  /*1200*/  IMAD R0, R2, UR6, RZ ;  /* 0x0000000602007c24 */ /* 0x002fe4000f8e02ff */
[C---:B------:R-:W-:Y:S01]  /*1210*/  IMAD R3, R4.reuse, UR9, R3 ;  /* 0x0000000904037c24 */ /* 0x040fe2000f8e0203 */
[----:B------:R-:W1:Y:S01]  /*1220*/  LDCU.128 UR8, c[0x0][0x3d0] ;  /* 0x00007a00ff0877ac */ /* 0x000e620008000c00 */
[----:B------:R-:W-:Y:S01]  /*1230*/  IMAD R2, R4, UR7, R0 ;  /* 0x0000000704027c24 */ /* 0x000fe2000f8e0200 */
[----:B------:R-:W-:Y:S01]  /*1240*/  LOP3.LUT R0, R24, R23, RZ, 0x3c, !PT ;  /* 0x0000001718007212 */ /* 0x000fe200078e3cff */
[----:B------:R-:W-:Y:S01]  /*1250*/  IMAD.WIDE.U32 R4, R4, UR6, RZ ;  /* 0x0000000604047c25 */ /* 0x000fe2000f8e00ff */
[----:B------:R-:W2:Y:S01]  /*1260*/  LDCU.64 UR6, c[0x0][0x3c0] ;  /* 0x00007800ff0677ac */ /* 0x000ea20008000a00 */
[----:B------:R-:W-:-:S02]  /*1270*/  IADD3 R3, PT, PT, R9, R3, RZ ;  /* 0x0000000309037210 */ /* 0x000fc40007ffe0ff */
[----:B------:R-:W-:Y:S01]  /*1280*/  ISETP.GE.AND P3, PT, R0, RZ, PT ;  /* 0x000000ff0000720c */ /* 0x000fe20003f66270 */
[----:B------:R-:W-:Y:S01]  /*1290*/  IMAD.MOV.U32 R0, RZ, RZ, R22 ;  /* 0x000000ffff007224 */ /* 0x000fe200078e0016 */
[----:B------:R-:W-:Y:S01]  /*12a0*/  LOP3.LUT R23, RZ, R23, RZ, 0x33, !PT ;  /* 0x00000017ff177212 */ /* 0x000fe200078e33ff */
[----:B------:R-:W-:Y:S01]  /*12b0*/  IMAD.IADD R5, R5, 0x1, R2 ;  /* 0x0000000105057824 */ /* 0x000fe200078e0202 */
[----:B------:R-:W-:Y:S01]  /*12c0*/  MOV R2, R8 ;  /* 0x0000000800027202 */ /* 0x000fe20000000f00 */
[----:B------:R-:W-:-:S04]  /*12d0*/  IMAD R9, R6, R20, RZ ;  /* 0x0000001406097224 */ /* 0x000fc800078e02ff */
[C---:B------:R-:W-:Y:S02]  /*12e0*/  IMAD R10, R7.reuse, R21, R9 ;  /* 0x00000015070a7224 */ /* 0x040fe400078e0209 */
[----:B------:R-:W-:Y:S02]  /*12f0*/  IMAD.WIDE.U32 R2, R7, R20, R2 ;  /* 0x0000001407027225 */ /* 0x000fe400078e0002 */
[----:B------:R-:W-:Y:S02]  /*1300*/  @!P3 IADD3 R0, PT, PT, -R0, RZ, RZ ;  /* 0x000000ff0000b210 */ /* 0x000fe40007ffe1ff */
[----:B--2---:R-:W-:Y:S01]  /*1310*/  MOV R18, UR6 ;  /* 0x0000000600127c02 */ /* 0x004fe20008000f00 */
[----:B------:R-:W-:Y:S01]  /*1320*/  IMAD.U32 R19, RZ, RZ, UR7 ;  /* 0x00000007ff137e24 */ /* 0x000fe2000f8e00ff */
[----:B------:R-:W-:-:S03]  /*1330*/  SEL R8, R23, R0, !P2 ;  /* 0x0000000017087207 */ /* 0x000fc60005000000 */
[----:B------:R-:W-:Y:S01]  /*1340*/  IMAD R6, R6, R18, RZ ;  /* 0x0000001206067224 */ /* 0x000fe200078e02ff */
[----:B------:R-:W-:-:S03]  /*1350*/  SHF.R.S32.HI R0, RZ, 0x1f, R8 ;  /* 0x0000001fff007819 */ /* 0x000fc60000011408 */
        /* <DEDUP_REMOVED lines=17> */
.L_x_3455:
        /* <DEDUP_REMOVED lines=16> */
.L_x_3457:
[----:B------:R-:W3:Y:S01]  /*1570*/  LDC.64 R20, c[0x0][0x3b8] ;  /* 0x0000ee00ff147b82 */ /* 0x000ee20000000a00 */
[----:B--2---:R-:W-:-:S05]  /*1580*/  IADD3 R2, PT, PT, R8, R14, RZ ;  /* 0x0000000e08027210 */ /* 0x004fca0007ffe0ff */
[C---:B---3--:R-:W-:Y:S02]  /*1590*/  IMAD R0, R2.reuse, R21, RZ ;  /* 0x0000001502007224 */ /* 0x048fe400078e02ff */
[----:B------:R-:W-:-:S05]  /*15a0*/  IMAD.WIDE.U32 R2, R2, R20, RZ ;  /* 0x0000001402027225 */ /* 0x000fca00078e00ff */
[----:B------:R-:W-:Y:S02]  /*15b0*/  IADD3 R12, PT, PT, R3, R0, RZ ;  /* 0x00000000030c7210 */ /* 0x000fe40007ffe0ff */
[----:B------:R-:W-:Y:S02]  /*15c0*/  MOV R7, R2 ;  /* 0x0000000200077202 */ /* 0x000fe40000000f00 */
.L_x_3458:
        /* <DEDUP_REMOVED lines=15> */
.L_x_3459:
[----:B------:R-:W2:Y:S01]  /*16c0*/  LDC.64 R18, c[0x0][0x3c0] ;  /* 0x0000f000ff127b82 */ /* 0x000ea20000000a00 */
[----:B------:R-:W-:-:S05]  /*16d0*/  IADD3 R0, PT, PT, R8, R14, RZ ;  /* 0x0000000e08007210 */ /* 0x000fca0007ffe0ff */
[C---:B--2--5:R-:W-:Y:S02]  /*16e0*/  IMAD R4, R0.reuse, R19, RZ ;  /* 0x0000001300047224 */ /* 0x064fe400078e02ff */
[----:B------:R-:W-:-:S05]  /*16f0*/  IMAD.WIDE.U32 R2, R0, R18, RZ ;  /* 0x0000001200027225 */ /* 0x000fca00078e00ff */
[----:B------:R-:W-:Y:S02]  /*1700*/  IADD3 R6, PT, PT, R3, R4, RZ ;  /* 0x0000000403067210 */ /* 0x000fe40007ffe0ff */
[----:B------:R-:W-:-:S07]  /*1710*/  MOV R5, R2 ;  /* 0x0000000200057202 */ /* 0x000fce0000000f00 */
.L_x_3460:
[----:B------:R-:W2:Y:S01]  /*1720*/  LDC R23, c[0x0][0x3e8] ;  /* 0x0000fa00ff177b82 */ /* 0x000ea20000000800 */
[----:B------:R-:W-:Y:S02]  /*1730*/  IABS R4, R24 ;  /* 0x0000001800047213 */ /* 0x000fe40000000000 */
[----:B------:R-:W-:Y:S02]  /*1740*/  LEA R9, R29, 0xffffff00, 0x8 ;  /* 0xffffff001d097811 */ /* 0x000fe400078e40ff */
[----:B------:R-:W-:-:S03]  /*1750*/  MOV R17, RZ ;  /* 0x000000ff00117202 */ /* 0x000fc60000000f00 */
[----:B------:R-:W3:Y:S01]  /*1760*/  LDC.64 R10, c[0x0][0x3d8] ;  /* 0x0000f600ff0a7b82 */ /* 0x000ee20000000a00 */
[----:B--2---:R-:W-:Y:S02]  /*1770*/  IABS R8, R23 ;  /* 0x0000001700087213 */ /* 0x004fe40000000000 */
[----:B------:R-:W-:Y:S02]  /*1780*/  ISETP.NE.AND P2, PT, R23, RZ, PT ;  /* 0x000000ff1700720c */ /* 0x000fe40003f45270 */
        /* <DEDUP_REMOVED lines=11> */
[C---:B------:R-:W-:Y:S01]  /*1840*/  IMAD R2, R8.reuse, R3, R2 ;  /* 0x0000000308027224 */ /* 0x040fe200078e0202 */
[----:B------:R-:W-:Y:S02]  /*1850*/  MOV R3, R6 ;  /* 0x0000000600037202 */ /* 0x000fe40000000f00 */
[----:B------:R-:W-:Y:S01]  /*1860*/  MOV R6, R7 ;  /* 0x0000000700067202 */ /* 0x000fe20000000f00 */
[----:B------:R-:W-:Y:S01]  /*1870*/  IMAD.MOV.U32 R7, RZ, RZ, R12 ;  /* 0x000000ffff077224 */ /* 0x000fe200078e000c */
[----:B------:R-:W-:Y:S01]  /*1880*/  ISETP.GT.U32.AND P0, PT, R8, R2, PT ;  /* 0x000000020800720c */ /* 0x000fe20003f04070 */
[----:B------:R-:W2:Y:S02]  /*1890*/  LDC.64 R12, c[0x0][0x3d0] ;  /* 0x0000f400ff0c7b82 */ /* 0x000ea40000000a00 */
[----:B------:R-:W-:-:S10]  /*18a0*/  IMAD.WIDE.U32 R6, R9, R20, R6 ;  /* 0x0000001409067225 */ /* 0x000fd400078e0006 */
[----:B------:R-:W-:Y:S01]  /*18b0*/  @!P0 IMAD.IADD R2, R2, 0x1, -R8 ;  /* 0x0000000102028824 */ /* 0x000fe200078e0a08 */
[----:B------:R-:W-:-:S04]  /*18c0*/  @!P0 IADD3 R0, PT, PT, R0, 0x1, RZ ;  /* 0x0000000100008810 */ /* 0x000fc80007ffe0ff */
[----:B------:R-:W-:Y:S02]  /*18d0*/  ISETP.GE.U32.AND P1, PT, R2, R8, PT ;  /* 0x000000080200720c */ /* 0x000fe40003f26070 */
[-C--:B------:R-:W-:Y:S02]  /*18e0*/  LOP3.LUT R2, R24, R23.reuse, RZ, 0x3c, !PT ;  /* 0x0000001718027212 */ /* 0x080fe400078e3cff */
[----:B------:R-:W-:Y:S02]  /*18f0*/  LOP3.LUT R23, RZ, R23, RZ, 0x33, !PT ;  /* 0x00000017ff177212 */ /* 0x000fe400078e33ff */
[----:B------:R-:W-:Y:S01]  /*1900*/  ISETP.GE.AND P3, PT, R2, RZ, PT ;  /* 0x000000ff0200720c */ /* 0x000fe20003f66270 */
[----:B------:R-:W-:Y:S01]  /*1910*/  IMAD.MOV.U32 R2, RZ, RZ, R5 ;  /* 0x000000ffff027224 */ /* 0x000fe200078e0005 */
[----:B------:R-:W-:-:S03]  /*1920*/  SHF.R.S32.HI R5, RZ, 0x1f, R9 ;  /* 0x0000001fff057819 */ /* 0x000fc60000011409 */
[----:B------:R-:W-:-:S04]  /*1930*/  IMAD.WIDE.U32 R2, R9, R18, R2 ;  /* 0x0000001209027225 */ /* 0x000fc800078e0002 */
[----:B------:R-:W-:Y:S02]  /*1940*/  @P1 VIADD R0, R0, 0x1 ;  /* 0x0000000100001836 */ /* 0x000fe40000000000 */
[C---:B------:R-:W-:Y:S02]  /*1950*/  IMAD R4, R5.reuse, R18, RZ ;  /* 0x0000001205047224 */ /* 0x040fe400078e02ff */
[----:B------:R-:W-:Y:S01]  /*1960*/  IMAD R5, R5, R20, RZ ;  /* 0x0000001405057224 */ /* 0x000fe200078e02ff */
[----:B------:R-:W-:Y:S01]  /*1970*/  MOV R22, R0 ;  /* 0x0000000000167202 */ /* 0x000fe20000000f00 */
[C---:B------:R-:W-:Y:S02]  /*1980*/  IMAD R4, R9.reuse, R19, R4 ;  /* 0x0000001309047224 */ /* 0x040fe400078e0204 */
[----:B------:R-:W-:Y:S02]  /*1990*/  IMAD R9, R9, R21, R5 ;  /* 0x0000001509097224 */ /* 0x000fe400078e0205 */
[----:B------:R-:W-:Y:S01]  /*19a0*/  IMAD.MOV.U32 R0, RZ, RZ, R22 ;  /* 0x000000ffff007224 */ /* 0x000fe200078e0016 */
[----:B------:R-:W-:Y:S01]  /*19b0*/  IADD3 R5, PT, PT, R3, R4, RZ ;  /* 0x0000000403057210 */ /* 0x000fe20007ffe0ff */
[----:B------:R-:W-:Y:S01]  /*19c0*/  IMAD.IADD R3, R7, 0x1, R9 ;  /* 0x0000000107037824 */ /* 0x000fe200078e0209 */
[----:B------:R-:W-:-:S02]  /*19d0*/  MOV R4, R2 ;  /* 0x0000000200047202 */ /* 0x000fc40000000f00 */
[----:B------:R-:W-:Y:S02]  /*19e0*/  @!P3 IADD3 R0, PT, PT, -R0, RZ, RZ ;  /* 0x000000ff0000b210 */ /* 0x000fe40007ffe1ff */
[----:B------:R-:W-:Y:S02]  /*19f0*/  MOV R2, R6 ;  /* 0x0000000600027202 */ /* 0x000fe40000000f00 */
[----:B------:R-:W-:-:S04]  /*1a00*/  SEL R0, R23, R0, !P2 ;  /* 0x0000000017007207 */ /* 0x000fc80005000000 */
[----:B------:R-:W-:Y:S01]  /*1a10*/  SHF.R.S32.HI R8, RZ, 0x1f, R0 ;  /* 0x0000001fff087819 */ /* 0x000fe20000011400 */
[----:B---3--:R-:W-:-:S04]  /*1a20*/  IMAD.WIDE.U32 R4, R0, R10, R4 ;  /* 0x0000000a00047225 */ /* 0x008fc800078e0004 */
[C---:B------:R-:W-:Y:S02]  /*1a30*/  IMAD R7, R8.reuse, R10, RZ ;  /* 0x0000000a08077224 */ /* 0x040fe400078e02ff */
[-C--:B--2---:R-:W-:Y:S02]  /*1a40*/  IMAD R8, R8, R12.reuse, RZ ;  /* 0x0000000c08087224 */ /* 0x084fe400078e02ff */
[C---:B------:R-:W-:Y:S02]  /*1a50*/  IMAD R6, R0.reuse, R11, R7 ;  /* 0x0000000b00067224 */ /* 0x040fe400078e0207 */
[----:B------:R-:W-:-:S03]  /*1a60*/  IMAD.WIDE.U32 R2, R0, R12, R2 ;  /* 0x0000000c00027225 */ /* 0x000fc600078e0002 */
[----:B------:R-:W-:Y:S01]  /*1a70*/  IADD3 R12, PT, PT, R5, R6, RZ ;  /* 0x00000006050c7210 */ /* 0x000fe20007ffe0ff */
[----:B------:R-:W-:Y:S01]  /*1a80*/  IMAD R0, R0, R13, R8 ;  /* 0x0000000d00007224 */ /* 0x000fe200078e0208 */
[----:B------:R-:W-:Y:S01]  /*1a90*/  MOV R7, R2 ;  /* 0x0000000200077202 */ /* 0x000fe20000000f00 */
[----:B------:R-:W-:Y:S01]  /*1aa0*/  IMAD.MOV.U32 R10, RZ, RZ, R4 ;  /* 0x000000ffff0a7224 */ /* 0x000fe200078e0004 */
[----:B------:R-:W-:Y:S01]  /*1ab0*/  MOV R13, RZ ;  /* 0x000000ff000d7202 */ /* 0x000fe20000000f00 */
[----:B------:R-:W-:-:S07]  /*1ac0*/  IMAD.IADD R8, R3, 0x1, R0 ;  /* 0x0000000103087824 */ /* 0x000fce00078e0200 */
.L_x_3456:
[----:B------:R-:W-:Y:S01]  /*1ad0*/  IMAD.MOV.U32 R25, RZ, RZ, RZ ;  /* 0x000000ffff197224 */ /* 0x000fe200078e00ff */
[----:B------:R-:W-:Y:S01]  /*1ae0*/  ISETP.NE.AND P0, PT, R26, -0x1, PT ;  /* 0xffffffff1a00780c */ /* 0x000fe20003f05270 */
[----:B------:R-:W2:Y:S01]  /*1af0*/  LDC.64 R14, c[0x0][0x3b0] ;  /* 0x0000ec00ff0e7b82 */ /* 0x000ea20000000a00 */
[----:B------:R-:W3:Y:S03]  /*1b00*/  LDCU.64 UR6, c[0x0][0x3c8] ;  /* 0x00007900ff0677ac */ /* 0x000ee60008000a00 */
[----:B------:R4:W5:Y:S01]  /*1b10*/  @P5 LDG.E R25, desc[UR4][R110.64] ;  /* 0x000000046e195981 */ /* 0x000962000c1e1900 */
[----:B------:R-:W-:Y:S01]  /*1b20*/  IMAD.SHL.U32 R147, R146, 0x8, RZ ;  /* 0x0000000892937824 */ /* 0x000fe200078e00ff */
[----:B------:R-:W-:Y:S01]  /*1b30*/  SHF.R.S32.HI R0, RZ, 0x1f, R24 ;  /* 0x0000001fff007819 */ /* 0x000fe20000011418 */
[----:B------:R-:W-:Y:S01]  /*1b40*/  IMAD.MOV.U32 R73, RZ, RZ, RZ ;  /* 0x000000ffff497224 */ /* 0x000fe200078e00ff */
[----:B------:R-:W-:Y:S01]  /*1b50*/  SHF.R.U32.HI R72, RZ, 0x3, R146 ;  /* 0x00000003ff487819 */ /* 0x000fe20000011692 */
[----:B------:R-:W1:Y:S01]  /*1b60*/  LDCU.64 UR8, c[0x0][0x388] ;  /* 0x00007100ff0877ac */ /* 0x000e620008000a00 */
[----:B------:R-:W-:Y:S01]  /*1b70*/  LOP3.LUT R16, R147, 0x38, RZ, 0xc0, !PT ;  /* 0x0000003893107812 */ /* 0x000fe200078ec0ff */
[C---:B------:R-:W-:Y:S01]  /*1b80*/  IMAD.SHL.U32 R71, R20.reuse, 0x10, RZ ;  /* 0x0000001014477824 */ /* 0x040fe200078e00ff */
[----:B------:R-:W1:Y:S01]  /*1b90*/  @!P0 LDC.64 R4, c[0x0][0x398] ;  /* 0x0000e600ff048b82 */ /* 0x000e620000000a00 */
[----:B------:R-:W-:Y:S01]  /*1ba0*/  SHF.L.U64.HI R81, R20, 0x4, R21 ;  /* 0x0000000414517819 */ /* 0x000fe20000010215 */
[----:B------:R-:W-:Y:S01]  /*1bb0*/  IMAD.SHL.U32 R97, R18, 0x10, RZ ;  /* 0x0000001012617824 */ /* 0x000fe200078e00ff */
[----:B------:R-:W-:-:S02]  /*1bc0*/  SHF.L.U32 R30, R29, 0x8, RZ ;  /* 0x000000081d1e7819 */ /* 0x000fc400000006ff */
[----:B------:R-:W-:Y:S01]  /*1bd0*/  SHF.L.U64.HI R104, R18, 0x4, R19 ;  /* 0x0000000412687819 */ /* 0x000fe20000010213 */
[----:B---3--:R-:W-:Y:S02]  /*1be0*/  IMAD R0, R0, UR6, RZ ;  /* 0x0000000600007c24 */ /* 0x008fe4000f8e02ff */
[----:B------:R4:W-:Y:S01]  /*1bf0*/  STL [R1+0x20], R30 ;  /* 0x0000201e01007387 */ /* 0x0009e20000100800 */
[----:B------:R-:W-:Y:S02]  /*1c00*/  VIADD R105, R30, 0xffffff00 ;  /* 0xffffff001e697836 */ /* 0x000fe40000000000 */
[----:B-1----:R-:W-:-:S04]  /*1c10*/  @!P0 IMAD.WIDE.U32 R2, R28, R4, RZ ;  /* 0x000000041c028225 */ /* 0x002fc800078e00ff */
[----:B------:R-:W-:Y:S02]  /*1c20*/  @!P0 IMAD R9, R28, R5, R3 ;  /* 0x000000051c098224 */ /* 0x000fe400078e0203 */
[----:B--2---:R-:W-:-:S04]  /*1c30*/  @P0 IMAD.WIDE.U32 R4, R26, R14, RZ ;  /* 0x0000000e1a040225 */ /* 0x004fc800078e00ff */
[----:B------:R-:W-:Y:S01]  /*1c40*/  @!P0 IMAD.MOV.U32 R6, RZ, RZ, R2 ;  /* 0x000000ffff068224 */ /* 0x000fe200078e0002 */
[----:B------:R-:W-:Y:S01]  /*1c50*/  IADD3 R2, P1, PT, R16, R7, RZ ;  /* 0x0000000710027210 */ /* 0x000fe20007f3e0ff */
[----:B------:R-:W-:Y:S01]  /*1c60*/  @P0 IMAD R9, R26, R15, R5 ;  /* 0x0000000f1a090224 */ /* 0x000fe200078e0205 */
[----:B------:R-:W-:Y:S01]  /*1c70*/  @P0 MOV R6, R4 ;  /* 0x0000000400060202 */ /* 0x000fe20000000f00 */
[----:B------:R-:W1:Y:S02]  /*1c80*/  LDC R26, c[0x0][0x450] ;  /* 0x00011400ff1a7b82 */ /* 0x000e640000000800 */
[----:B------:R-:W-:Y:S01]  /*1c90*/  IMAD.X R3, RZ, RZ, R8, P1 ;  /* 0x000000ffff037224 */ /* 0x000fe200008e0608 */
[C---:B------:R-:W-:Y:S02]  /*1ca0*/  IADD3 R6, P1, PT, R16.reuse, R6, RZ ;  /* 0x0000000610067210 */ /* 0x040fe40007f3e0ff */
[----:B------:R-:W-:Y:S01]  /*1cb0*/  IADD3 R8, P0, PT, R16, R10, RZ ;  /* 0x0000000a10087210 */ /* 0x000fe20007f1e0ff */
[----:B------:R-:W-:Y:S01]  /*1cc0*/  IMAD.WIDE.U32 R4, R72, R20, R2 ;  /* 0x0000001448047225 */ /* 0x000fe200078e0002 */
[----:B------:R-:W-:-:S03]  /*1cd0*/  IADD3.X R7, PT, PT, RZ, R9, RZ, P1, !PT ;  /* 0x00000009ff077210 */ /* 0x000fc60000ffe4ff */
[----:B------:R-:W-:Y:S02]  /*1ce0*/  IMAD.X R9, RZ, RZ, R12, P0 ;  /* 0x000000ffff097224 */ /* 0x000fe400000e060c */
[----:B------:R-:W-:Y:S02]  /*1cf0*/  IMAD R12, R24, UR7, R0 ;  /* 0x00000007180c7c24 */ /* 0x000fe4000f8e0200 */
[C---:B------:R-:W-:Y:S02]  /*1d00*/  IMAD R0, R72.reuse, R21, R5 ;  /* 0x0000001548007224 */ /* 0x040fe400078e0205 */
[----:B------:R-:W-:-:S03]  /*1d10*/  IMAD.WIDE.U32 R2, R72, R18, R8 ;  /* 0x0000001248027225 */ /* 0x000fc600078e0008 */
[----:B------:R-:W-:Y:S01]  /*1d20*/  SHF.L.U64.HI R8, R4, 0x1, R0 ;  /* 0x0000000104087819 */ /* 0x000fe20000010200 */
[----:B------:R-:W-:Y:S01]  /*1d30*/  IMAD.WIDE.U32 R6, R24, UR6, R6 ;  /* 0x0000000618067c25 */ /* 0x000fe2000f8e0006 */
[----:B------:R-:W2:Y:S03]  /*1d40*/  LDCU.64 UR6, c[0x0][0x390] ;  /* 0x00007200ff0677ac */ /* 0x000ea60008000a00 */
[----:B------:R-:W-:Y:S01]  /*1d50*/  IMAD R0, R72, R19, R3 ;  /* 0x0000001348007224 */ /* 0x000fe200078e0203 */
[----:B------:R-:W-:Y:S01]  /*1d60*/  IADD3 R3, PT, PT, R7, R12, RZ ;  /* 0x0000000c07037210 */ /* 0x000fe20007ffe0ff */
[----:B------:R-:W-:Y:S01]  /*1d70*/  IMAD.WIDE.U32 R10, R27, 0x40, R72 ;  /* 0x000000401b0a7825 */ /* 0x000fe200078e0048 */
[----:B-1----:R-:W-:Y:S02]  /*1d80*/  LEA.HI R26, R26, R26, RZ, 0x1 ;  /* 0x0000001a1a1a7211 */ /* 0x002fe400078f08ff */
[C---:B------:R-:W-:Y:S01]  /*1d90*/  SHF.L.U64.HI R5, R2.reuse, 0x1, R0 ;  /* 0x0000000102057819 */ /* 0x040fe20000010200 */
[----:B------:R-:W-:Y:S01]  /*1da0*/  IMAD.SHL.U32 R7, R2, 0x2, RZ ;  /* 0x0000000202077824 */ /* 0x000fe200078e00ff */
[----:B------:R-:W-:Y:S01]  /*1db0*/  SHF.R.S32.HI R26, RZ, 0x1, R26 ;  /* 0x00000001ff1a7819 */ /* 0x000fe2000001141a */
[----:B------:R-:W-:Y:S01]  /*1dc0*/  IMAD.MOV.U32 R2, RZ, RZ, R6 ;  /* 0x000000ffff027224 */ /* 0x000fe200078e0006 */
[----:B------:R-:W-:Y:S01]  /*1dd0*/  SHF.R.S32.HI R0, RZ, 0x1f, R106 ;  /* 0x0000001fff007819 */ /* 0x000fe2000001146a */
[----:B------:R-:W-:-:S02]  /*1de0*/  IMAD.SHL.U32 R9, R4, 0x2, RZ ;  /* 0x0000000204097824 */ /* 0x000fc400078e00ff */
[-C--:B------:R-:W-:Y:S01]  /*1df0*/  IMAD.WIDE.U32 R108, R10, R14.reuse, R2 ;  /* 0x0000000e0a6c7225 */ /* 0x080fe200078e0002 */
[----:B------:R-:W-:Y:S02]  /*1e00*/  SHF.L.U32 R2, R146, 0x2, RZ ;  /* 0x0000000292027819 */ /* 0x000fe400000006ff */
[----:B------:R-:W-:Y:S01]  /*1e10*/  IADD3 R21, P1, PT, R9, UR8, RZ ;  /* 0x0000000809157c10 */ /* 0x000fe2000ff3e0ff */
[----:B------:R-:W-:Y:S01]  /*1e20*/  IMAD R4, R11, R14, RZ ;  /* 0x0000000e0b047224 */ /* 0x000fe200078e02ff */
[----:B------:R-:W-:Y:S02]  /*1e30*/  LOP3.LUT R2, R2, 0x1c, RZ, 0xc0, !PT ;  /* 0x0000001c02027812 */ /* 0x000fe400078ec0ff */
[----:B--2---:R-:W-:Y:S01]  /*1e40*/  IADD3 R20, P0, PT, R7, UR6, RZ ;  /* 0x0000000607147c10 */ /* 0x004fe2000ff1e0ff */
[----:B------:R4:W-:Y:S01]  /*1e50*/  STL [R1+0x28], R21 ;  /* 0x0000281501007387 */ /* 0x0009e20000100800 */
[----:B------:R-:W-:Y:S01]  /*1e60*/  LEA.HI R0, R0, R106, RZ, 0x8 ;  /* 0x0000006a00007211 */ /* 0x000fe200078f40ff */
[----:B------:R-:W-:Y:S01]  /*1e70*/  IMAD R107, R72, R26, R2 ;  /* 0x0000001a486b7224 */ /* 0x000fe200078e0202 */
[----:B------:R-:W-:Y:S01]  /*1e80*/  IADD3.X R19, PT, PT, R8, UR9, RZ, P1, !PT ;  /* 0x0000000908137c10 */ /* 0x000fe20008ffe4ff */
[----:B------:R4:W-:Y:S01]  /*1e90*/  STL [R1+0x30], R20 ;  /* 0x0000301401007387 */ /* 0x0009e20000100800 */
[----:B------:R-:W-:Y:S01]  /*1ea0*/  IADD3.X R18, PT, PT, R5, UR7, RZ, P0, !PT ;  /* 0x0000000705127c10 */ /* 0x000fe200087fe4ff */
[----:B------:R-:W-:Y:S01]  /*1eb0*/  IMAD.IADD R126, R2, 0x1, R107 ;  /* 0x00000001027e7824 */ /* 0x000fe200078e026b */
[----:B------:R-:W-:Y:S01]  /*1ec0*/  MOV R3, R13 ;  /* 0x0000000d00037202 */ /* 0x000fe20000000f00 */
[----:B------:R-:W-:Y:S01]  /*1ed0*/  IMAD.MOV.U32 R2, RZ, RZ, R17 ;  /* 0x000000ffff027224 */ /* 0x000fe200078e0011 */
[----:B------:R-:W-:Y:S01]  /*1ee0*/  SHF.R.S32.HI R0, RZ, 0x8, R0 ;  /* 0x00000008ff007819 */ /* 0x000fe20000011400 */
[----:B------:R4:W-:Y:S01]  /*1ef0*/  STL [R1+0x24], R19 ;  /* 0x0000241301007387 */ /* 0x0009e20000100800 */
[----:B------:R-:W-:Y:S01]  /*1f00*/  IMAD R4, R10, R15, R4 ;  /* 0x0000000f0a047224 */ /* 0x000fe200078e0204 */
[----:B------:R-:W-:-:S02]  /*1f10*/  SHF.R.S32.HI R127, RZ, 0x1f, R107 ;  /* 0x0000001fff7f7819 */ /* 0x000fc4000001146b */
[----:B------:R4:W-:Y:S01]  /*1f20*/  STL [R1+0x2c], R18 ;  /* 0x00002c1201007387 */ /* 0x0009e20000100800 */
[----:B------:R-:W-:Y:S02]  /*1f30*/  VIMNMX R82, PT, PT, R31, R0, !PT ;  /* 0x000000001f527248 */ /* 0x000fe40007fe0100 */
[----:B------:R-:W-:Y:S01]  /*1f40*/  SHF.R.S32.HI R128, RZ, 0x1f, R126 ;  /* 0x0000001fff807819 */ /* 0x000fe2000001147e */
[----:B------:R4:W-:Y:S01]  /*1f50*/  STL.64 [R1+0x8], R2 ;  /* 0x0000080201007387 */ /* 0x0009e20000100a00 */
[----:B------:R-:W-:Y:S02]  /*1f60*/  ISETP.GT.AND P0, PT, R29, R82, PT ;  /* 0x000000521d00720c */ /* 0x000fe40003f04270 */
[----:B------:R-:W-:-:S11]  /*1f70*/  IADD3 R129, PT, PT, R109, R4, RZ ;  /* 0x000000046d817210 */ /* 0x000fd60007ffe0ff */
[----:B------:R-:W-:Y:S05]  /*1f80*/  @!P0 BRA `(.L_x_3461) ;  /* 0x000000cc00e88947 */ /* 0x000fea0003800000 */
[----:B------:R-:W4:Y:S01]  /*1f90*/  LDC.64 R4, c[0x0][0x4a0] ;  /* 0x00012800ff047b82 */ /* 0x000f220000000a00 */
[----:B------:R-:W1:Y:S01]  /*1fa0*/  LDCU.128 UR16, c[0x0][0x4b0] ;  /* 0x00009600ff1077ac */ /* 0x000e620008000c00 */
[----:B------:R-:W-:Y:S01]  /*1fb0*/  IMAD.MOV.U32 R17, RZ, RZ, RZ ;  /* 0x000000ffff117224 */ /* 0x000fe200078e00ff */
[----:B------:R-:W-:Y:S01]  /*1fc0*/  SHF.R.S32.HI R8, RZ, 0x1f, R105 ;  /* 0x0000001fff087819 */ /* 0x000fe20000011469 */
[----:B------:R-:W-:Y:S01]  /*1fd0*/  IMAD.MOV.U32 R0, RZ, RZ, R22 ;  /* 0x000000ffff007224 */ /* 0x000fe200078e0016 */
[----:B------:R-:W2:Y:S01]  /*1fe0*/  LDCU.128 UR8, c[0x0][0x490] ;  /* 0x00009200ff0877ac */ /* 0x000ea20008000c00 */
[----:B-----5:R-:W-:Y:S01]  /*1ff0*/  IADD3 R9, PT, PT, R105, R25, RZ ;  /* 0x0000001969097210 */ /* 0x020fe20007ffe0ff */
[----:B------:R-:W-:Y:S01]  /*2000*/  IMAD R125, R26, 0x30, RZ ;  /* 0x000000301a7d7824 */ /* 0x000fe200078e02ff */
[----:B------:R-:W3:Y:S01]  /*2010*/  LDC.64 R12, c[0x0][0x4a8] ;  /* 0x00012a00ff0c7b82 */ /* 0x000ee20000000a00 */
[----:B------:R-:W3:Y:S01]  /*2020*/  LDCU.128 UR12, c[0x0][0x4c0] ;  /* 0x00009800ff0c77ac */ /* 0x000ee20008000c00 */
[----:B------:R-:W-:Y:S01]  /*2030*/  @!P3 IADD3 R0, PT, PT, -R0, RZ, RZ ;  /* 0x000000ff0000b210 */ /* 0x000fe20007ffe1ff */
[----:B------:R-:W-:Y:S01]  /*2040*/  IMAD R9, R9, R26, RZ ;  /* 0x0000001a09097224 */ /* 0x000fe200078e02ff */
[C---:B------:R-:W-:Y:S01]  /*2050*/  SHF.L.U32 R98, R26.reuse, 0x4, RZ ;  /* 0x000000041a627819 */ /* 0x040fe200000006ff */
[----:B------:R-:W3:Y:S01]  /*2060*/  LDCU.64 UR6, c[0x0][0x488] ;  /* 0x00009100ff0677ac */ /* 0x000ee20008000a00 */
[----:B------:R-:W-:Y:S01]  /*2070*/  SEL R11, R23, R0, !P2 ;  /* 0x00000000170b7207 */ /* 0x000fe20005000000 */
[C---:B------:R-:W-:Y:S01]  /*2080*/  IMAD R124, R26.reuse, 0x50, RZ ;  /* 0x000000501a7c7824 */ /* 0x040fe200078e02ff */
[----:B------:R-:W-:Y:S01]  /*2090*/  SHF.L.U32 R113, R26, 0x6, RZ ;  /* 0x000000061a717819 */ /* 0x000fe200000006ff */
[----:B------:R-:W-:Y:S01]  /*20a0*/  UMOV UR21, URZ ;  /* 0x000000ff00157c82 */ /* 0x000fe20008000000 */
[----:B------:R-:W-:Y:S01]  /*20b0*/  SHF.R.S32.HI R10, RZ, 0x1f, R11 ;  /* 0x0000001fff0a7819 */ /* 0x000fe2000001140b */
[----:B-1----:R-:W-:Y:S01]  /*20c0*/  IMAD R6, R8, UR16, RZ ;  /* 0x0000001008067c24 */ /* 0x002fe2000f8e02ff */
[----:B------:R-:W-:Y:S01]  /*20d0*/  USHF.L.U64.HI UR20, UR16, 0x5, UR17 ;  /* 0x0000000510147899 */ /* 0x000fe20008010211 */
[----:B------:R-:W-:Y:S01]  /*20e0*/  IMAD R123, R26, 0x60, RZ ;  /* 0x000000601a7b7824 */ /* 0x000fe200078e02ff */
[----:B------:R-:W-:Y:S01]  /*20f0*/  MOV R66, R20 ;  /* 0x0000001400427202 */ /* 0x000fe20000000f00 */
[----:B------:R-:W-:Y:S01]  /*2100*/  IMAD R0, R105, UR17, R6 ;  /* 0x0000001169007c24 */ /* 0x000fe2000f8e0206 */
[----:B------:R-:W-:Y:S01]  /*2110*/  MOV R60, R21 ;  /* 0x00000015003c7202 */ /* 0x000fe20000000f00 */
[----:B----4-:R-:W-:Y:S01]  /*2120*/  IMAD.WIDE.U32 R2, R28, R4, R16 ;  /* 0x000000041c027225 */ /* 0x010fe200078e0010 */
[----:B------:R-:W-:-:S02]  /*2130*/  IADD3 R95, PT, PT, R72, 0x20, RZ ;  /* 0x00000020485f7810 */ /* 0x000fc40007ffe0ff */
[----:B------:R-:W-:Y:S01]  /*2140*/  IADD3 R74, PT, PT, R72, 0x40, RZ ;  /* 0x00000040484a7810 */ /* 0x000fe20007ffe0ff */
[----:B------:R-:W-:Y:S01]  /*2150*/  IMAD R3, R28, R5, R3 ;  /* 0x000000051c037224 */ /* 0x000fe200078e0203 */
[----:B------:R-:W-:Y:S01]  /*2160*/  IADD3 R92, PT, PT, R72, 0x60, RZ ;  /* 0x00000060485c7810 */ /* 0x000fe20007ffe0ff */
[----:B--2---:R-:W-:Y:S01]  /*2170*/  IMAD.WIDE.U32 R4, R28, UR10, R16 ;  /* 0x0000000a1c047c25 */ /* 0x004fe2000f8e0010 */
[C---:B---3--:R-:W-:Y:S02]  /*2180*/  SHF.L.U64.HI R80, R12.reuse, 0x4, R13 ;  /* 0x000000040c507819 */ /* 0x048fe4000001020d */
[----:B------:R-:W-:Y:S01]  /*2190*/  SHF.L.U32 R67, R12, 0x4, RZ ;  /* 0x000000040c437819 */ /* 0x000fe200000006ff */
[----:B------:R-:W-:Y:S01]  /*21a0*/  IMAD.WIDE.U32 R6, R105, UR16, R2 ;  /* 0x0000001069067c25 */ /* 0x000fe2000f8e0002 */
[C---:B------:R-:W-:Y:S02]  /*21b0*/  LOP3.LUT R90, R72.reuse, 0x80, RZ, 0xfc, !PT ;  /* 0x00000080485a7812 */ /* 0x040fe400078efcff */
[----:B------:R-:W-:Y:S01]  /*21c0*/  IADD3 R89, PT, PT, R72, 0x90, RZ ;  /* 0x0000009048597810 */ /* 0x000fe20007ffe0ff */
[----:B------:R-:W-:Y:S01]  /*21d0*/  IMAD R3, R28, UR11, R5 ;  /* 0x0000000b1c037c24 */ /* 0x000fe2000f8e0205 */
[----:B------:R-:W1:Y:S01]  /*21e0*/  LDCU.64 UR10, c[0x0][0x4d0] ;  /* 0x00009a00ff0a77ac */ /* 0x000e620008000a00 */
[----:B------:R-:W-:Y:S01]  /*21f0*/  IMAD.MOV.U32 R2, RZ, RZ, R4 ;  /* 0x000000ffff027224 */ /* 0x000fe200078e0004 */
[----:B------:R-:W-:Y:S01]  /*2200*/  MOV R4, R6 ;  /* 0x0000000600047202 */ /* 0x000fe20000000f00 */
[----:B------:R-:W-:Y:S01]  /*2210*/  IMAD.IADD R5, R7, 0x1, R0 ;  /* 0x0000000107057824 */ /* 0x000fe200078e0200 */
[----:B------:R-:W-:Y:S01]  /*2220*/  IADD3 R87, PT, PT, R72, 0xb0, RZ ;  /* 0x000000b048577810 */ /* 0x000fe20007ffe0ff */
[-C--:B------:R-:W-:Y:S01]  /*2230*/  IMAD R0, R8, R12.reuse, RZ ;  /* 0x0000000c08007224 */ /* 0x080fe200078e02ff */
[----:B------:R-:W-:Y:S01]  /*2240*/  IADD3 R85, PT, PT, R72, 0xd0, RZ ;  /* 0x000000d048557810 */ /* 0x000fe20007ffe0ff */
[----:B------:R-:W-:Y:S01]  /*2250*/  IMAD R7, R10, UR12, RZ ;  /* 0x0000000c0a077c24 */ /* 0x000fe2000f8e02ff */
[----:B------:R-:W-:Y:S01]  /*2260*/  IADD3 R83, PT, PT, R72, 0xf0, RZ ;  /* 0x000000f048537810 */ /* 0x000fe20007ffe0ff */
[C---:B------:R-:W-:Y:S01]  /*2270*/  IMAD R0, R105.reuse, R13, R0 ;  /* 0x0000000d69007224 */ /* 0x040fe200078e0200 */
[----:B------:R-:W-:Y:S01]  /*2280*/  MOV R69, R105 ;  /* 0x0000006900457202 */ /* 0x000fe20000000f00 */
[----:B------:R-:W-:Y:S01]  /*2290*/  IMAD.WIDE.U32 R2, R105, R12, R2 ;  /* 0x0000000c69027225 */ /* 0x000fe200078e0002 */
[----:B------:R-:W-:-:S02]  /*22a0*/  SHF.R.S32.HI R103, RZ, 0x1f, R98 ;  /* 0x0000001fff677819 */ /* 0x000fc40000011462 */
[----:B------:R-:W-:Y:S01]  /*22b0*/  SHF.R.S32.HI R142, RZ, 0x1f, R125 ;  /* 0x0000001fff8e7819 */ /* 0x000fe2000001147d */
[C---:B------:R-:W-:Y:S01]  /*22c0*/  IMAD R6, R11.reuse, UR13, R7 ;  /* 0x0000000d0b067c24 */ /* 0x040fe2000f8e0207 */
[----:B------:R-:W-:Y:S01]  /*22d0*/  SHF.R.S32.HI R141, RZ, 0x1f, R113 ;  /* 0x0000001fff8d7819 */ /* 0x000fe20000011471 */
[----:B------:R-:W-:Y:S01]  /*22e0*/  IMAD.WIDE.U32 R4, R11, UR12, R4 ;  /* 0x0000000c0b047c25 */ /* 0x000fe2000f8e0004 */
[----:B------:R-:W-:Y:S01]  /*22f0*/  SHF.R.S32.HI R140, RZ, 0x1f, R124 ;  /* 0x0000001fff8c7819 */ /* 0x000fe2000001147c */
[----:B------:R-:W2:Y:S01]  /*2300*/  LDCU.64 UR12, c[0x0][0x4e0] ;  /* 0x00009c00ff0c77ac */ /* 0x000ea20008000a00 */
[----:B------:R-:W-:Y:S01]  /*2310*/  SHF.R.S32.HI R139, RZ, 0x1f, R123 ;  /* 0x0000001fff8b7819 */ /* 0x000fe2000001147b */
[----:B------:R-:W-:Y:S01]  /*2320*/  IMAD.IADD R3, R3, 0x1, R0 ;  /* 0x0000000103037824 */ /* 0x000fe200078e0200 */
[----:B------:R-:W-:Y:S01]  /*2330*/  IADD3 R0, P0, PT, -R106, R72, RZ ;  /* 0x000000486a007210 */ /* 0x000fe20007f1e1ff */
[----:B------:R-:W-:Y:S01]  /*2340*/  IMAD.IADD R5, R5, 0x1, R6 ;  /* 0x0000000105057824 */ /* 0x000fe200078e0206 */
[----:B------:R-:W-:Y:S01]  /*2350*/  SHF.R.S32.HI R6, RZ, 0x1f, R106 ;  /* 0x0000001fff067819 */ /* 0x000fe2000001146a */
[----:B------:R-:W-:-:S02]  /*2360*/  IMAD R7, R10, UR18, RZ ;  /* 0x000000120a077c24 */ /* 0x000fc4000f8e02ff */
[----:B------:R-:W-:Y:S01]  /*2370*/  IMAD.WIDE.U32 R2, R11, UR18, R2 ;  /* 0x000000120b027c25 */ /* 0x000fe2000f8e0002 */
[----:B------:R-:W-:-:S03]  /*2380*/  USHF.L.U32 UR18, UR16, 0x5, URZ ;  /* 0x0000000510127899 */ /* 0x000fc600080006ff */
[----:B------:R-:W-:Y:S01]  /*2390*/  IMAD.X R10, RZ, RZ, ~R6, P0 ;  /* 0x000000ffff0a7224 */ /* 0x000fe200000e0e06 */
[----:B------:R-:W-:Y:S01]  /*23a0*/  IADD3 R6, P0, PT, R9, R126, RZ ;  /* 0x0000007e09067210 */ /* 0x000fe20007f1e0ff */
[----:B------:R-:W-:Y:S01]  /*23b0*/  IMAD R14, R11, UR19, R7 ;  /* 0x000000130b0e7c24 */ /* 0x000fe2000f8e0207 */
[----:B------:R-:W-:Y:S01]  /*23c0*/  SHF.R.S32.HI R11, RZ, 0x1f, R9 ;  /* 0x0000001fff0b7819 */ /* 0x000fe20000011409 */
[----:B------:R-:W-:Y:S01]  /*23d0*/  IMAD R8, R10, UR16, RZ ;  /* 0x000000100a087c24 */ /* 0x000fe2000f8e02ff */
[----:B------:R-:W-:Y:S01]  /*23e0*/  IADD3 R7, P1, PT, R9, R107, RZ ;  /* 0x0000006b09077210 */ /* 0x000fe20007f3e0ff */
[----:B------:R-:W-:Y:S01]  /*23f0*/  IMAD.SHL.U32 R55, R6, 0x2, RZ ;  /* 0x0000000206377824 */ /* 0x000fe200078e00ff */
[----:B------:R-:W-:Y:S01]  /*2400*/  USHF.L.U32 UR19, UR16, 0x8, URZ ;  /* 0x0000000810137899 */ /* 0x000fe200080006ff */
[C---:B------:R-:W-:Y:S01]  /*2410*/  IMAD R15, R0.reuse, UR17, R8 ;  /* 0x00000011000f7c24 */ /* 0x040fe2000f8e0208 */
[C---:B------:R-:W-:Y:S01]  /*2420*/  IADD3.X R9, PT, PT, R11.reuse, R127, RZ, P1, !PT ;  /* 0x0000007f0b097210 */ /* 0x040fe20000ffe4ff */
[----:B------:R-:W-:Y:S01]  /*2430*/  IMAD.X R8, R11, 0x1, R128, P0 ;  /* 0x000000010b087824 */ /* 0x000fe200000e0680 */
[----:B------:R-:W3:Y:S01]  /*2440*/  LDCU.U8 UR17, c[0x0][0x533] ;  /* 0x0000a660ff1177ac */ /* 0x000ee20008000000 */
[----:B------:R-:W-:Y:S01]  /*2450*/  IMAD.IADD R3, R3, 0x1, R14 ;  /* 0x0000000103037824 */ /* 0x000fe200078e020e */
[C---:B------:R-:W-:Y:S01]  /*2460*/  SHF.L.U64.HI R9, R7.reuse, 0x1, R9 ;  /* 0x0000000107097819 */ /* 0x040fe20000010209 */
[----:B------:R-:W-:Y:S01]  /*2470*/  IMAD.WIDE.U32 R4, R0, UR16, R4 ;  /* 0x0000001000047c25 */ /* 0x000fe2000f8e0004 */
[----:B------:R-:W-:Y:S01]  /*2480*/  SHF.L.U32 R7, R7, 0x1, RZ ;  /* 0x0000000107077819 */ /* 0x000fe200000006ff */
[----:B------:R-:W4:Y:S01]  /*2490*/  LDCU UR16, c[0x0][0x450] ;  /* 0x00008a00ff1077ac */ /* 0x000f220008000800 */
[----:B------:R-:W-:Y:S01]  /*24a0*/  SHF.L.U64.HI R8, R6, 0x1, R8 ;  /* 0x0000000106087819 */ /* 0x000fe20000010208 */
[-C--:B------:R-:W-:Y:S01]  /*24b0*/  IMAD R6, R10, R12.reuse, RZ ;  /* 0x0000000c0a067224 */ /* 0x080fe200078e02ff */
[----:B------:R-:W-:Y:S01]  /*24c0*/  IADD3 R30, P0, PT, R7, UR14, RZ ;  /* 0x0000000e071e7c10 */ /* 0x000fe2000ff1e0ff */
[----:B------:R-:W-:Y:S01]  /*24d0*/  IMAD.WIDE.U32 R2, R0, R12, R2 ;  /* 0x0000000c00027225 */ /* 0x000fe200078e0002 */
[----:B------:R-:W-:-:S02]  /*24e0*/  LEA R76, P3, R4, UR8, 0x1 ;  /* 0x00000008044c7c11 */ /* 0x000fc4000f8608ff */
[----:B------:R-:W-:Y:S01]  /*24f0*/  IADD3.X R31, PT, PT, R9, UR15, RZ, P0, !PT ;  /* 0x0000000f091f7c10 */ /* 0x000fe200087fe4ff */
[----:B------:R-:W-:Y:S01]  /*2500*/  IMAD R6, R0, R13, R6 ;  /* 0x0000000d00067224 */ /* 0x000fe200078e0206 */
[----:B-1----:R-:W-:Y:S01]  /*2510*/  IADD3 R44, P0, PT, R7, UR10, RZ ;  /* 0x0000000a072c7c10 */ /* 0x002fe2000ff1e0ff */
[----:B------:R-:W-:Y:S01]  /*2520*/  IMAD.IADD R0, R5, 0x1, R15 ;  /* 0x0000000105007824 */ /* 0x000fe200078e020f */
[----:B------:R-:W-:Y:S01]  /*2530*/  LEA R28, P2, R2, UR6, 0x1 ;  /* 0x00000006021c7c11 */ /* 0x000fe2000f8408ff */
[----:B------:R-:W-:Y:S01]  /*2540*/  IMAD.IADD R6, R3, 0x1, R6 ;  /* 0x0000000103067824 */ /* 0x000fe200078e0206 */
[----:B------:R-:W-:Y:S01]  /*2550*/  IADD3.X R45, PT, PT, R9, UR11, RZ, P0, !PT ;  /* 0x0000000b092d7c10 */ /* 0x000fe200087fe4ff */
[----:B------:R-:W-:Y:S01]  /*2560*/  IMAD R122, R26, 0x70, RZ ;  /* 0x000000701a7a7824 */ /* 0x000fe200078e02ff */
[----:B------:R-:W-:Y:S01]  /*2570*/  LEA.HI.X R75, R4, UR9, R0, 0x1, P3 ;  /* 0x00000009044b7c11 */ /* 0x000fe200098f0c00 */
[----:B------:R-:W-:Y:S01]  /*2580*/  IMAD.SHL.U32 R0, R12, 0x100, RZ ;  /* 0x000001000c007824 */ /* 0x000fe200078e00ff */
[----:B------:R-:W-:Y:S01]  /*2590*/  IADD3 R3, P0, PT, RZ, -UR21, RZ ;  /* 0x80000015ff037c10 */ /* 0x000fe2000ff1e0ff */
        /* <DEDUP_REMOVED lines=8> */
[C---:B------:R-:W-:Y:S01]  /*2620*/  IMAD R117, R26.reuse, 0xd0, RZ ;  /* 0x000000d01a757824 */ /* 0x040fe200078e02ff */
[----:B------:R-:W-:Y:S01]  /*2630*/  IADD3 R55, P1, PT, R55, UR10, RZ ;  /* 0x0000000a37377c10 */ /* 0x000fe2000ff3e0ff */
        /* <DEDUP_REMOVED lines=8> */
[----:B------:R-:W-:Y:S01]  /*26c0*/  IMAD.X R0, RZ, RZ, ~R0, P0 ;  /* 0x000000ffff007224 */ /* 0x000fe200000e0e00 */
        /* <DEDUP_REMOVED lines=13> */
[C---:B------:R-:W-:Y:S01]  /*27a0*/  VIADD R88, R72.reuse, 0xa0 ;  /* 0x000000a048587836 */ /* 0x040fe20000000000 */
[C-C-:B------:R-:W-:Y:S01]  /*27b0*/  SHF.R.S64 R102, R3.reuse, 0x1f, R2.reuse ;  /* 0x0000001f03667819 */ /* 0x140fe20000001002 */
[C---:B------:R-:W-:Y:S01]  /*27c0*/  VIADD R86, R72.reuse, 0xc0 ;  /* 0x000000c048567836 */ /* 0x040fe20000000000 */
[----:B------:R-:W-:Y:S01]  /*27d0*/  SHF.R.S32.HI R101, RZ, 0x1f, R2 ;  /* 0x0000001fff657819 */ /* 0x000fe20000011402 */
[----:B------:R-:W-:Y:S01]  /*27e0*/  VIADD R84, R72, 0xe0 ;  /* 0x000000e048547836 */ /* 0x000fe20000000000 */
[----:B------:R-:W-:Y:S01]  /*27f0*/  SHF.R.S64 R100, R3, 0x1f, R0 ;  /* 0x0000001f03647819 */ /* 0x000fe20000001000 */
[C---:B------:R-:W-:Y:S01]  /*2800*/  IMAD R52, R29.reuse, -0x100, R106 ;  /* 0xffffff001d347824 */ /* 0x040fe200078e026a */
[----:B------:R-:W-:Y:S01]  /*2810*/  SHF.R.S32.HI R99, RZ, 0x1f, R0 ;  /* 0x0000001fff637819 */ /* 0x000fe20000011400 */
[----:B------:R-:W-:Y:S01]  /*2820*/  IMAD R51, R29, -0x100, R186 ;  /* 0xffffff001d337824 */ /* 0x000fe200078e02ba */
[----:B------:R-:W-:Y:S01]  /*2830*/  IADD3.X R53, PT, PT, R8, UR11, RZ, P1, !PT ;  /* 0x0000000b08357c10 */ /* 0x000fe20008ffe4ff */
[----:B------:R-:W-:Y:S01]  /*2840*/  IMAD.MOV.U32 R79, RZ, RZ, R29 ;  /* 0x000000ffff4f7224 */ /* 0x000fe200078e001d */
[----:B------:R-:W1:Y:S01]  /*2850*/  LDCU.64 UR6, c[0x0][0x3b8] ;  /* 0x00007700ff0677ac */ /* 0x000e620008000a00 */
[----:B------:R-:W4:Y:S01]  /*2860*/  LDCU.64 UR14, c[0x0][0x3c0] ;  /* 0x00007800ff0e77ac */ /* 0x000f220008000a00 */
[----:B------:R-:W1:Y:S01]  /*2870*/  LDCU.128 UR8, c[0x0][0x3a0] ;  /* 0x00007400ff0877ac */ /* 0x000e620008000c00 */
[----:B--23--:R-:W-:-:S11]  /*2880*/  UISETP.NE.AND UP0, UPT, UR17, URZ, UPT ;  /* 0x000000ff1100728c */ /* 0x00cfd6000bf05270 */
.L_x_3531:
[----:B------:R-:W-:Y:S01]  /*2890*/  VIADD R51, R51, 0x100 ;  /* 0x0000010033337836 */ /* 0x000fe20000000000 */
[----:B------:R-:W-:Y:S01]  /*28a0*/  BSSY.RECONVERGENT B1, `(.L_x_3462) ;  /* 0x0000c06000017945 */ /* 0x000fe20003800200 */
[----:B------:R-:W-:Y:S02]  /*28b0*/  VIADD R52, R52, 0x100 ;  /* 0x0000010034347836 */ /* 0x000fe40000000000 */
[----:B------:R-:W-:Y:S01]  /*28c0*/  IMAD.MOV.U32 R78, RZ, RZ, R69 ;  /* 0x000000ffff4e7224 */ /* 0x000fe200078e0045 */
[-C--:B------:R-:W-:Y:S01]  /*28d0*/  ISETP.GE.AND P0, PT, R72, R51.reuse, PT ;  /* 0x000000334800720c */ /* 0x080fe20003f06270 */
[----:B------:R-:W-:Y:S01]  /*28e0*/  VIADD R79, R79, 0xffffffff ;  /* 0xffffffff4f4f7836 */ /* 0x000fe20000000000 */
[-C--:B------:R-:W-:Y:S01]  /*28f0*/  ISETP.GE.AND P6, PT, R90, R51.reuse, PT ;  /* 0x000000335a00720c */ /* 0x080fe20003fc6270 */
[----:B------:R-:W-:Y:S01]  /*2900*/  VIADD R69, R69, 0xffffff00 ;  /* 0xffffff0045457836 */ /* 0x000fe20000000000 */
[-C--:B------:R-:W-:Y:S02]  /*2910*/  ISETP.GE.AND P2, PT, R72, R52.reuse, !P0 ;  /* 0x000000344800720c */ /* 0x080fe40004746270 */
[-C--:B------:R-:W-:Y:S02]  /*2920*/  ISETP.GE.AND P0, PT, R96, R51.reuse, PT ;  /* 0x000000336000720c */ /* 0x080fe40003f06270 */
        /* <DEDUP_REMOVED lines=199> */
[----:B------:R-:W-:Y:S01]  /*35a0*/  LEA.HI.X R3, R71, R59, R81, 0x1, P0 ;  /* 0x0000003b47037211 */ /* 0x000fe200000f0c51 */
[----:B--2---:R2:W-:Y:S01]  /*35b0*/  @P2 STG.E.128 desc[UR4][R6.64], R8 ;  /* 0x0000000806002986 */ /* 0x0045e2000c101d04 */
[----:B------:R-:W-:Y:S01]  /*35c0*/  ISETP.NE.AND P2, PT, R58, RZ, PT ;  /* 0x000000ff3a00720c */ /* 0x000fe20003f45270 */
[----:B--2---:R-:W2:Y:S02]  /*35d0*/  @P6 LDC.64 R6, c[0x0][0x4a8] ;  /* 0x00012a00ff066b82 */ /* 0x004ea40000000a00 */
[C---:B--2---:R-:W-:Y:S04]  /*35e0*/  @P6 LEA R10, P0, R6.reuse, R4, 0x5 ;  /* 0x00000004060a6211 */ /* 0x044fe800078028ff */
[----:B------:R-:W-:Y:S02]  /*35f0*/  @P6 LEA.HI.X R11, R6, R5, R7, 0x5, P0 ;  /* 0x00000005060b6211 */ /* 0x000fe400000f2c07 */
[----:B------:R-:W2:Y:S02]  /*3600*/  @P6 LDC.64 R6, c[0x0][0x3b8] ;  /* 0x0000ee00ff066b82 */ /* 0x000ea40000000a00 */
[C---:B--2---:R-:W-:Y:S04]  /*3610*/  @P6 LEA R8, P0, R6.reuse, R2, 0x5 ;  /* 0x0000000206086211 */ /* 0x044fe800078028ff */
[----:B------:R-:W-:Y:S02]  /*3620*/  @P6 LEA.HI.X R9, R6, R3, R7, 0x5, P0 ;  /* 0x0000000306096211 */ /* 0x000fe400000f2c07 */
[----:B------:R-:W-:Y:S11]  /*3630*/  ISETP.NE.AND P0, PT, R46, RZ, PT ;  /* 0x000000ff2e00720c */ /* 0x000ff60003f05270 */
[----:B------:R-:W-:Y:S02]  /*3640*/  @!UPT UIADD3 URZ, UPT, UPT, URZ, URZ, URZ ;  /* 0x000000fffffff290 */ /* 0x000fe4000fffe0ff */
[----:B------:R-:W2:Y:S06]  /*3650*/  @P0 LDG.E.128 R12, desc[UR4][R4.64] ;  /* 0x00000004040c0981 */ /* 0x000eac000c1e1d00 */
[----:B--2---:R2:W-:Y:S06]  /*3660*/  @P0 STG.E.128 desc[UR4][R2.64], R12 ;  /* 0x0000000c02000986 */ /* 0x0045ec000c101d04 */
[----:B------:R-:W3:Y:S01]  /*3670*/  @P6 LDG.E.128 R20, desc[UR4][R10.64] ;  /* 0x000000040a146981 */ /* 0x000ee2000c1e1d00 */
[----:B--2---:R-:W2:Y:S08]  /*3680*/  @P1 LDC.64 R12, c[0x0][0x4a8] ;  /* 0x00012a00ff0c1b82 */ /* 0x004eb00000000a00 */
[----:B------:R-:W4:Y:S01]  /*3690*/  @P1 LDC.64 R14, c[0x0][0x3b8] ;  /* 0x0000ee00ff0e1b82 */ /* 0x000f220000000a00 */
[C---:B--2---:R-:W-:Y:S04]  /*36a0*/  @P1 LEA R6, P0, R12.reuse, R4, 0x6 ;  /* 0x000000040c061211 */ /* 0x044fe800078030ff */
[----:B------:R-:W-:Y:S02]  /*36b0*/  @P1 LEA.HI.X R7, R12, R5, R13, 0x6, P0 ;  /* 0x000000050c071211 */ /* 0x000fe400000f340d */
[C---:B----4-:R-:W-:Y:S04]  /*36c0*/  @P1 LEA R12, P0, R14.reuse, R2, 0x6 ;  /* 0x000000020e0c1211 */ /* 0x050fe800078030ff */
[----:B------:R-:W-:Y:S01]  /*36d0*/  @P1 LEA.HI.X R13, R14, R3, R15, 0x6, P0 ;  /* 0x000000030e0d1211 */ /* 0x000fe200000f340f */
[----:B---3--:R2:W-:Y:S01]  /*36e0*/  @P6 STG.E.128 desc[UR4][R8.64], R20 ;  /* 0x0000001408006986 */ /* 0x0085e2000c101d04 */
[----:B------:R-:W-:Y:S01]  /*36f0*/  ISETP.NE.AND P6, PT, R0, RZ, PT ;  /* 0x000000ff0000720c */ /* 0x000fe20003fc5270 */
[----:B--2---:R-:W2:Y:S02]  /*3700*/  @!P2 LDC.64 R8, c[0x0][0x4a8] ;  /* 0x00012a00ff08ab82 */ /* 0x004ea40000000a00 */
[C---:B--2---:R-:W-:Y:S04]  /*3710*/  @!P2 LEA R18, P0, R8.reuse, R4, 0x7 ;  /* 0x000000040812a211 */ /* 0x044fe800078038ff */
[----:B------:R-:W-:Y:S02]  /*3720*/  @!P2 LEA.HI.X R19, R8, R5, R9, 0x7, P0 ;  /* 0x000000050813a211 */ /* 0x000fe400000f3c09 */
[----:B------:R-:W2:Y:S02]  /*3730*/  @!P2 LDC.64 R8, c[0x0][0x3b8] ;  /* 0x0000ee00ff08ab82 */ /* 0x000ea40000000a00 */
[C---:B--2---:R-:W-:Y:S04]  /*3740*/  @!P2 LEA R14, P0, R8.reuse, R2, 0x7 ;  /* 0x00000002080ea211 */ /* 0x044fe800078038ff */
[----:B------:R-:W-:Y:S02]  /*3750*/  @!P2 LEA.HI.X R15, R8, R3, R9, 0x7, P0 ;  /* 0x00000003080fa211 */ /* 0x000fe400000f3c09 */
[----:B------:R2:W3:Y:S02]  /*3760*/  @P1 LDG.E.128 R8, desc[UR4][R6.64] ;  /* 0x0000000406081981 */ /* 0x0004e4000c1e1d00 */
[----:B--2---:R-:W2:Y:S02]  /*3770*/  @P5 LDC.64 R6, c[0x0][0x4a8] ;  /* 0x00012a00ff065b82 */ /* 0x004ea40000000a00 */
[----:B--2---:R-:W-:Y:S02]  /*3780*/  @P5 IMAD R0, R7, 0x60, RZ ;  /* 0x0000006007005824 */ /* 0x004fe400078e02ff */
[----:B------:R-:W-:Y:S04]  /*3790*/  @P5 IMAD.WIDE.U32 R6, R6, 0x60, R4 ;  /* 0x0000006006065825 */ /* 0x000fe800078e0004 */
[----:B------:R-:W-:Y:S01]  /*37a0*/  @P5 IMAD.IADD R7, R7, 0x1, R0 ;  /* 0x0000000107075824 */ /* 0x000fe200078e0200 */
[----:B---3--:R2:W-:Y:S01]  /*37b0*/  @P1 STG.E.128 desc[UR4][R12.64], R8 ;  /* 0x000000080c001986 */ /* 0x0085e2000c101d04 */
[----:B------:R-:W-:Y:S05]  /*37c0*/  ISETP.NE.AND P1, PT, R24, RZ, PT ;  /* 0x000000ff1800720c */ /* 0x000fea0003f25270 */
[----:B--2---:R2:W3:Y:S02]  /*37d0*/  @P5 LDG.E.128 R8, desc[UR4][R6.64] ;  /* 0x0000000406085981 */ /* 0x0044e4000c1e1d00 */
        /* <DEDUP_REMOVED lines=8> */
[----:B------:R3:W4:Y:S01]  /*3860*/  @!P2 LDG.E.128 R8, desc[UR4][R18.64] ;  /* 0x000000041208a981 */ /* 0x000722000c1e1d00 */
[C---:B--2---:R-:W-:Y:S02]  /*3870*/  @!P5 LEA R12, P0, R6.reuse, R4, 0x8 ;  /* 0x00000004060cd211 */ /* 0x044fe400078040ff */
[----:B---3--:R-:W-:Y:S02]  /*3880*/  MOV R19, RZ ;  /* 0x000000ff00137202 */ /* 0x008fe40000000f00 */
        /* <DEDUP_REMOVED lines=9> */
[----:B----4-:R2:W-:Y:S01]  /*3920*/  @!P2 STG.E.128 desc[UR4][R14.64], R8 ;  /* 0x000000080e00a986 */ /* 0x0105e2000c101d04 */
        /* <DEDUP_REMOVED lines=29> */
[----:B------:R-:W3:Y:S01]  /*3b00*/  @!P5 LDG.E.128 R8, desc[UR4][R12.64] ;  /* 0x000000040c08d981 */ /* 0x000ee2000c1e1d00 */
[----:B--2---:R-:W-:Y:S02]  /*3b10*/  @!P2 IMAD R0, R7, 0x120, RZ ;  /* 0x000001200700a824 */ /* 0x004fe400078e02ff */
[----:B------:R-:W-:Y:S04]  /*3b20*/  @!P2 IMAD.WIDE.U32 R6, R6, 0x120, R4 ;  /* 0x000001200606a825 */ /* 0x000fe800078e0004 */
[----:B------:R-:W-:Y:S01]  /*3b30*/  @!P2 IMAD.IADD R7, R7, 0x1, R0 ;  /* 0x000000010707a824 */ /* 0x000fe200078e0200 */
[----:B---3--:R2:W-:Y:S01]  /*3b40*/  @!P5 STG.E.128 desc[UR4][R20.64], R8 ;  /* 0x000000081400d986 */ /* 0x0085e2000c101d04 */
        /* <DEDUP_REMOVED lines=60> */
.L_x_3463:
        /* <DEDUP_REMOVED lines=66> */
.L_x_3467:
[----:B-1----:R-:W-:Y:S05]  /*4330*/  BSYNC.RECONVERGENT B0 ;  /* 0x0000000000007941 */ /* 0x002fea0003800200 */
.L_x_3466:
        /* <DEDUP_REMOVED lines=54> */
.L_x_3469:
[----:B------:R-:W-:Y:S05]  /*46a0*/  BSYNC.RECONVERGENT B0 ;  /* 0x0000000000007941 */ /* 0x000fea0003800200 */
.L_x_3468:
        /* <DEDUP_REMOVED lines=62> */
.L_x_3471:
[----:B------:R-:W-:Y:S05]  /*4a90*/  BSYNC.RECONVERGENT B0 ;  /* 0x0000000000007941 */ /* 0x000fea0003800200 */
.L_x_3470:
        /* <DEDUP_REMOVED lines=62> */
.L_x_3473:
[----:B------:R-:W-:Y:S05]  /*4e80*/  BSYNC.RECONVERGENT B0 ;  /* 0x0000000000007941 */ /* 0x000fea0003800200 */
.L_x_3472:
        /* <DEDUP_REMOVED lines=66> */
.L_x_3475:
[----:B------:R-:W-:Y:S05]  /*52b0*/  BSYNC.RECONVERGENT B0 ;  /* 0x0000000000007941 */ /* 0x000fea0003800200 */
.L_x_3474:
        /* <DEDUP_REMOVED lines=62> */
.L_x_3477:
[----:B------:R-:W-:Y:S05]  /*56a0*/  BSYNC.RECONVERGENT B0 ;  /* 0x0000000000007941 */ /* 0x000fea0003800200 */
.L_x_3476:
        /* <DEDUP_REMOVED lines=66> */
.L_x_3479:
[----:B------:R-:W-:Y:S05]  /*5ad0*/  BSYNC.RECONVERGENT B0 ;  /* 0x0000000000007941 */ /* 0x000fea0003800200 */
.L_x_3478:
        /* <DEDUP_REMOVED lines=66> */
.L_x_3481:
[----:B------:R-:W-:Y:S05]  /*5f00*/  BSYNC.RECONVERGENT B0 ;  /* 0x0000000000007941 */ /* 0x000fea0003800200 */
.L_x_3480:
        /* <DEDUP_REMOVED lines=66> */
.L_x_3483:
[----:B------:R-:W-:Y:S05]  /*6330*/  BSYNC.RECONVERGENT B0 ;  /* 0x0000000000007941 */ /* 0x000fea0003800200 */
.L_x_3482:
        /* <DEDUP_REMOVED lines=62> */
.L_x_3485:
[----:B------:R-:W-:Y:S05]  /*6720*/  BSYNC.RECONVERGENT B0 ;  /* 0x0000000000007941 */ /* 0x000fea0003800200 */
.L_x_3484:
        /* <DEDUP_REMOVED lines=68> */
.L_x_3487:
[----:B------:R-:W-:Y:S05]  /*6b70*/  BSYNC.RECONVERGENT B0 ;  /* 0x0000000000007941 */ /* 0x000fea0003800200 */
.L_x_3486:
        /* <DEDUP_REMOVED lines=68> */
.L_x_3489:
[----:B------:R-:W-:Y:S05]  /*6fc0*/  BSYNC.RECONVERGENT B0 ;  /* 0x0000000000007941 */ /* 0x000fea0003800200 */
.L_x_3488:
        /* <DEDUP_REMOVED lines=68> */
.L_x_3491:
[----:B------:R-:W-:Y:S05]  /*7410*/  BSYNC.RECONVERGENT B0 ;  /* 0x0000000000007941 */ /* 0x000fea0003800200 */
.L_x_3490:
        /* <DEDUP_REMOVED lines=68> */
.L_x_3493:
[----:B------:R-:W-:Y:S05]  /*7860*/  BSYNC.RECONVERGENT B0 ;  /* 0x0000000000007941 */ /* 0x000fea0003800200 */
.L_x_3492:
        /* <DEDUP_REMOVED lines=68> */
.L_x_3495:
[----:B------:R-:W-:Y:S05]  /*7cb0*/  BSYNC.RECONVERGENT B0 ;  /* 0x0000000000007941 */ /* 0x000fea0003800200 */
.L_x_3494:
        /* <DEDUP_REMOVED lines=69> */
.L_x_3497:
[----:B------:R-:W-:Y:S05]  /*8110*/  BSYNC.RECONVERGENT B0 ;  /* 0x0000000000007941 */ /* 0x000fea0003800200 */
.L_x_3496:
[----:B------:R-:W1:Y:S01]  /*8120*/  LDC R19, c[0x0][0x450] ;  /* 0x00011400ff137b82 */ /* 0x000e620000000800 */
[----:B---3--:R-:W-:Y:S05]  /*8130*/  IMAD.U32 R0, R40, -0x80, RZ ;  /* 0xffffff8028007824 */ /* 0x008fea00078e00ff */
[C---:B------:R-:W-:Y:S02]  /*8140*/  LEA R30, P1, R0.reuse, R30, 0x1 ;  /* 0x0000001e001e7211 */ /* 0x040fe400078208ff */
[C---:B------:R-:W-:Y:S02]  /*8150*/  LEA R44, P0, R0.reuse, R44, 0x1 ;  /* 0x0000002c002c7211 */ /* 0x040fe400078008ff */
[C---:B------:R-:W-:Y:S02]  /*8160*/  LEA.HI.X.SX32 R31, R0.reuse, R31, 0x1, P1 ;  /* 0x0000001f001f7211 */ /* 0x040fe400008f0eff */
[----:B------:R-:W-:Y:S01]  /*8170*/  LEA.HI.X.SX32 R45, R0, R45, 0x1, P0 ;  /* 0x0000002d002d7211 */ /* 0x000fe200000f0eff */
[----:B------:R-:W-:Y:S05]  /*8180*/  BRA `(.L_x_3464) ;  /* 0x0000006400dc7947 */ /* 0x000fea0003800000 */
.L_x_3465:
        /* <DEDUP_REMOVED lines=102> */
.L_x_3499:
[----:B-1----:R-:W-:Y:S05]  /*87f0*/  BSYNC.RECONVERGENT B0 ;  /* 0x0000000000007941 */ /* 0x002fea0003800200 */
.L_x_3498:
        /* <DEDUP_REMOVED lines=93> */
.L_x_3501:
[----:B------:R-:W-:Y:S05]  /*8dd0*/  BSYNC.RECONVERGENT B0 ;  /* 0x0000000000007941 */ /* 0x000fea0003800200 */
.L_x_3500:
        /* <DEDUP_REMOVED lines=99> */
.L_x_3503:
[----:B------:R-:W-:Y:S05]  /*9410*/  BSYNC.RECONVERGENT B0 ;  /* 0x0000000000007941 */ /* 0x000fea0003800200 */
.L_x_3502:
        /* <DEDUP_REMOVED lines=99> */
.L_x_3505:
[----:B------:R-:W-:Y:S05]  /*9a50*/  BSYNC.RECONVERGENT B0 ;  /* 0x0000000000007941 */ /* 0x000fea0003800200 */
.L_x_3504:
        /* <DEDUP_REMOVED lines=102> */
.L_x_3507:
[----:B------:R-:W-:Y:S05]  /*a0c0*/  BSYNC.RECONVERGENT B0 ;  /* 0x0000000000007941 */ /* 0x000fea0003800200 */
.L_x_3506:
        /* <DEDUP_REMOVED lines=99> */
.L_x_3509:
[----:B------:R-:W-:Y:S05]  /*a700*/  BSYNC.RECONVERGENT B0 ;  /* 0x0000000000007941 */ /* 0x000fea0003800200 */
.L_x_3508:
        /* <DEDUP_REMOVED lines=102> */
.L_x_3511:
[----:B------:R-:W-:Y:S05]  /*ad70*/  BSYNC.RECONVERGENT B0 ;  /* 0x0000000000007941 */ /* 0x000fea0003800200 */
.L_x_3510:
        /* <DEDUP_REMOVED lines=102> */
.L_x_3513:
[----:B------:R-:W-:Y:S05]  /*b3e0*/  BSYNC.RECONVERGENT B0 ;  /* 0x0000000000007941 */ /* 0x000fea0003800200 */
.L_x_3512:
        /* <DEDUP_REMOVED lines=102> */
.L_x_3515:
[----:B------:R-:W-:Y:S05]  /*ba50*/  BSYNC.RECONVERGENT B0 ;  /* 0x0000000000007941 */ /* 0x000fea0003800200 */
.L_x_3514:
        /* <DEDUP_REMOVED lines=99> */
.L_x_3517:
[----:B------:R-:W-:Y:S05]  /*c090*/  BSYNC.RECONVERGENT B0 ;  /* 0x0000000000007941 */ /* 0x000fea0003800200 */
.L_x_3516:
        /* <DEDUP_REMOVED lines=105> */
.L_x_3519:
[----:B------:R-:W-:Y:S05]  /*c730*/  BSYNC.RECONVERGENT B0 ;  /* 0x0000000000007941 */ /* 0x000fea0003800200 */
.L_x_3518:
        /* <DEDUP_REMOVED lines=105> */
.L_x_3521:
[----:B------:R-:W-:Y:S05]  /*cdd0*/  BSYNC.RECONVERGENT B0 ;  /* 0x0000000000007941 */ /* 0x000fea0003800200 */
.L_x_3520:
        /* <DEDUP_REMOVED lines=105> */
.L_x_3523:
[----:B------:R-:W-:Y:S05]  /*d470*/  BSYNC.RECONVERGENT B0 ;  /* 0x0000000000007941 */ /* 0x000fea0003800200 */
.L_x_3522:
        /* <DEDUP_REMOVED lines=105> */
.L_x_3525:
[----:B------:R-:W-:Y:S05]  /*db10*/  BSYNC.RECONVERGENT B0 ;  /* 0x0000000000007941 */ /* 0x000fea0003800200 */
.L_x_3524:
        /* <DEDUP_REMOVED lines=105> */
.L_x_3527:
[----:B------:R-:W-:Y:S05]  /*e1b0*/  BSYNC.RECONVERGENT B0 ;  /* 0x0000000000007941 */ /* 0x000fea0003800200 */
.L_x_3526:
        /* <DEDUP_REMOVED lines=105> */
.L_x_3529:
[----:B------:R-:W-:Y:S05]  /*e850*/  BSYNC.RECONVERGENT B0 ;  /* 0x0000000000007941 */ /* 0x000fea0003800200 */
.L_x_3528:
        /* <DEDUP_REMOVED lines=10> */
.L_x_3464:
[----:B-1----:R-:W-:Y:S05]  /*e900*/  BSYNC.RECONVERGENT B1 ;  /* 0x0000000000017941 */ /* 0x002fea0003800200 */
.L_x_3462:
        /* <DEDUP_REMOVED lines=37> */
[----:B------:R-:W-:Y:S03]  /*eb60*/  IADD3 R7, PT, PT, -R3, RZ, RZ ;  /* 0x000000ff03077210 */ /* 0x000fe60007ffe1ff */
        /* <DEDUP_REMOVED lines=10> */
[----:B------:R-:W-:Y:S02]  /*ec10*/  ISETP.GE.U32.AND P2, PT, R4, R8, PT ;  /* 0x000000080400720c */ /* 0x000fe40003f46070 */
[----:B------:R-:W-:Y:S02]  /*ec20*/  LOP3.LUT R4, R69, R2, RZ, 0x3c, !PT ;  /* 0x0000000245047212 */ /* 0x000fe400078e3cff */
[----:B------:R-:W-:Y:S02]  /*ec30*/  ISETP.GE.U32.AND P3, PT, R5, R8, PT ;  /* 0x000000080500720c */ /* 0x000fe40003f66070 */
[-C--:B------:R-:W-:Y:S02]  /*ec40*/  LOP3.LUT R5, R78, R2.reuse, RZ, 0x3c, !PT ;  /* 0x000000024e057212 */ /* 0x080fe400078e3cff */
[----:B------:R-:W-:Y:S02]  /*ec50*/  ISETP.GE.AND P4, PT, R4, RZ, PT ;  /* 0x000000ff0400720c */ /* 0x000fe40003f86270 */
[----:B------:R-:W-:Y:S02]  /*ec60*/  ISETP.GE.AND P5, PT, R5, RZ, PT ;  /* 0x000000ff0500720c */ /* 0x000fe40003fa6270 */
[----:B------:R-:W-:Y:S01]  /*ec70*/  LOP3.LUT R5, RZ, R2, RZ, 0x33, !PT ;  /* 0x00000002ff057212 */ /* 0x000fe200078e33ff */
[----:B------:R-:W-:Y:S04]  /*ec80*/  @P2 VIADD R0, R0, 0x1 ;  /* 0x0000000100002836 */ /* 0x000fe80000000000 */
[----:B------:R-:W-:Y:S04]  /*ec90*/  @P3 IADD3 R3, PT, PT, R3, 0x1, RZ ;  /* 0x0000000103033810 */ /* 0x000fe80007ffe0ff */
        /* <DEDUP_REMOVED lines=35> */
.L_x_3530:
[----:B------:R-:W-:Y:S02]  /*eed0*/  ISETP.GT.AND P0, PT, R79, R82, PT ;  /* 0x000000524f00720c */ /* 0x000fe40003f04270 */
[----:B------:R-:W-:Y:S02]  /*eee0*/  IADD3 R76, P2, PT, R76, R102, RZ ;  /* 0x000000664c4c7210 */ /* 0x000fe40007f5e0ff */
[----:B------:R-:W-:Y:S03]  /*eef0*/  IADD3 R28, P1, PT, R28, R100, RZ ;  /* 0x000000641c1c7210 */ /* 0x000fe60007f3e0ff */
[----:B------:R-:W-:Y:S02]  /*ef00*/  IMAD.X R75, R75, 0x1, R101, P2 ;  /* 0x000000014b4b7824 */ /* 0x000fe400010e0665 */
[----:B------:R-:W-:Y:S04]  /*ef10*/  IMAD.X R27, R27, 0x1, R99, P1 ;  /* 0x000000011b1b7824 */ /* 0x000fe800008e0663 */
[----:B------:R-:W-:Y:S05]  /*ef20*/  @P0 BRA `(.L_x_3531) ;  /* 0xffffff3800580947 */ /* 0x000fea000383ffff */
.L_x_3461:
        /* <DEDUP_REMOVED lines=8> */
[----:B------:R-:W1:Y:S08]  /*efb0*/  LDC.64 R36, c[0x0][0x3b0] ;  /* 0x0000ec00ff247b82 */ /* 0x000e700000000a00 */
[----:B------:R-:W-:Y:S01]  /*efc0*/  BAR.SYNC.DEFER_BLOCKING 0x0 ;  /* 0x0000000000007b1d */ /* 0x000fe20000010000 */
[----:B--2---:R-:W-:Y:S01]  /*efd0*/  ISETP.NE.AND P0, PT, R48, RZ, PT ;  /* 0x000000ff3000720c */ /* 0x004fe20003f05270 */
[----:B---3--:R-:W-:-:S06]  /*efe0*/  ULEA UR6, UR6, UR7, 0x18 ;  /* 0x0000000706067291 */ /* 0x008fcc000f8ec0ff */
[----:B----4-:R-:W-:Y:S02]  /*eff0*/  LEA R21, R0, UR6, 0x1 ;  /* 0x0000000600157c11 */ /* 0x010fe4000f8e08ff */
[C---:B-1----:R-:W-:Y:S01]  /*f000*/  SHF.L.U64.HI R46, R36.reuse, 0x4, R37 ;  /* 0x00000004242e7819 */ /* 0x042fe20000010225 */
[----:B------:R-:W-:-:S03]  /*f010*/  IMAD.SHL.U32 R45, R36, 0x10, RZ ;  /* 0x00000010242d7824 */ /* 0x000fc600078e00ff */
[----:B------:R-:W-:Y:S05]  /*f020*/  @P0 BRA `(.L_x_3533) ;  /* 0x00000000008c0947 */ /* 0x000fea0003800000 */
        /* <DEDUP_REMOVED lines=26> */
.L_x_3535:
[----:B------:R-:W-:Y:S05]  /*f1d0*/  BSYNC.RECONVERGENT B0 ;  /* 0x0000000000007941 */ /* 0x000fea0003800200 */
.L_x_3534:
        /* <DEDUP_REMOVED lines=8> */
.L_x_3533:
        /* <DEDUP_REMOVED lines=19> */
[----:B-----5:R-:W-:Y:S01]  /*f390*/  IADD3 R25, PT, PT, -R145, R191, RZ ;  /* 0x000000bf91197210 */ /* 0x020fe20007ffe1ff */
        /* <DEDUP_REMOVED lines=62> */
.L_x_3541:
[----:B------:R-:W-:Y:S05]  /*f780*/  BSYNC.RECONVERGENT B0 ;  /* 0x0000000000007941 */ /* 0x000fea0003800200 */
.L_x_3540:
[----:B-----5:R2:W-:Y:S02]  /*f790*/  STS.128 [R21], R4 ;  /* 0x0000000415007388 */ /* 0x0205e40000000c00 */
.L_x_3539:
[----:B------:R-:W-:Y:S05]  /*f7a0*/  BSYNC.RECONVERGENT B1 ;  /* 0x0000000000017941 */ /* 0x000fea0003800200 */
.L_x_3538:
        /* <DEDUP_REMOVED lines=67> */
.L_x_3545:
[----:B------:R-:W-:Y:S05]  /*fbe0*/  BSYNC.RECONVERGENT B0 ;  /* 0x0000000000007941 */ /* 0x000fea0003800200 */
.L_x_3544:
[----:B-----5:R3:W-:Y:S02]  /*fbf0*/  STS.128 [R21+0x800], R4 ;  /* 0x0008000415007388 */ /* 0x0207e40000000c00 */
.L_x_3543:
[----:B------:R-:W-:Y:S05]  /*fc00*/  BSYNC.RECONVERGENT B1 ;  /* 0x0000000000017941 */ /* 0x000fea0003800200 */
.L_x_3542:
        /* <DEDUP_REMOVED lines=68> */
.L_x_3549:
[----:B------:R-:W-:Y:S05]  /*10050*/  BSYNC.RECONVERGENT B0 ;  /* 0x0000000000007941 */ /* 0x000fea0003800200 */
.L_x_3548:
[----:B-----5:R4:W-:Y:S02]  /*10060*/  STS.128 [R21+0x1000], R4 ;  /* 0x0010000415007388 */ /* 0x0209e40000000c00 */
.L_x_3547:
[----:B------:R-:W-:Y:S05]  /*10070*/  BSYNC.RECONVERGENT B1 ;  /* 0x0000000000017941 */ /* 0x000fea0003800200 */
.L_x_3546:
        /* <DEDUP_REMOVED lines=23> */
[----:B------:R-:W-:-:S03]  /*101f0*/  MOV R7, R10 ;  /* 0x0000000a00077202 */ /* 0x000fc60000000f00 */
        /* <DEDUP_REMOVED lines=12> */
[-C--:B------:R-:W-:Y:S01]  /*102c0*/  FMUL.FTZ R0, R0, R10.reuse ;  /* 0x0000000a00007220 */ /* 0x080fe20000410000 */
[----:B------:R-:W-:Y:S01]  /*102d0*/  FFMA.FTZ R16, R5, R9, -R6 ;  /* 0x0000000905107223 */ /* 0x000fe20000010806 */
[----:B------:R-:W-:Y:S02]  /*102e0*/  HADD2.F32 R12, -RZ, R12.H0_H0 ;  /* 0x2000000cff0c7230 */ /* 0x000fe40000004100 */
[C---:B------:R-:W-:Y:S01]  /*102f0*/  FFMA.FTZ R9, R3.reuse, R10, -R2 ;  /* 0x0000000a03097223 */ /* 0x040fe20000010802 */
[----:B------:R-:W-:Y:S01]  /*10300*/  FFMA.FTZ R10, R3, R17, R0 ;  /* 0x00000011030a7223 */ /* 0x000fe20000010000 */
[----:B------:R-:W-:-:S02]  /*10310*/  HADD2.F32 R2, -RZ, R8.H1_H1 ;  /* 0x30000008ff027230 */ /* 0x000fc40000004100 */
[----:B------:R-:W-:Y:S02]  /*10320*/  HADD2.F32 R14, -RZ, R14.H0_H0 ;  /* 0x2000000eff0e7230 */ /* 0x000fe40000004100 */
[----:B------:R-:W-:Y:S02]  /*10330*/  HADD2.F32 R15, -RZ, R15.H0_H0 ;  /* 0x2000000fff0f7230 */ /* 0x000fe40000004100 */
[----:B------:R-:W-:Y:S02]  /*10340*/  HADD2.F32 R0, -RZ, R7.H1_H1 ;  /* 0x30000007ff007230 */ /* 0x000fe40000004100 */
[----:B------:R-:W-:Y:S02]  /*10350*/  HADD2.F32 R13, -RZ, R13.H0_H0 ;  /* 0x2000000dff0d7230 */ /* 0x000fe40000004100 */
[----:B------:R-:W-:Y:S01]  /*10360*/  FFMA.FTZ R11, R5, R11, R4 ;  /* 0x0000000b050b7223 */ /* 0x000fe20000010004 */
[----:B------:R-:W-:Y:S02]  /*10370*/  HADD2.F32 R4, -RZ, R8.H0_H0 ;  /* 0x20000008ff047230 */ /* 0x000fe40000004100 */
[C---:B------:R-:W-:Y:S01]  /*10380*/  FMUL.FTZ R6, R2.reuse, R14 ;  /* 0x0000000e02067220 */ /* 0x040fe20000410000 */
[----:B------:R-:W-:Y:S01]  /*10390*/  FMUL.FTZ R5, R2, R12 ;  /* 0x0000000c02057220 */ /* 0x000fe20000410000 */
[----:B------:R-:W-:-:S02]  /*103a0*/  HADD2.F32 R3, -RZ, R7.H0_H0 ;  /* 0x20000007ff037230 */ /* 0x000fc40000004100 */
        /* <DEDUP_REMOVED lines=14> */
.L_x_3551:
[----:B------:R-:W-:Y:S05]  /*10490*/  BSYNC.RECONVERGENT B0 ;  /* 0x0000000000007941 */ /* 0x000fea0003800200 */
.L_x_3550:
[----:B-----5:R1:W-:Y:S01]  /*104a0*/  STS.128 [R21+0x1800], R8 ;  /* 0x0018000815007388 */ /* 0x0203e20000000c00 */
[----:B------:R-:W-:Y:S05]  /*104b0*/  BRA `(.L_x_3536) ;  /* 0x00000018004c7947 */ /* 0x000fea0003800000 */
.L_x_3537:
[----:B-----5:R-:W-:Y:S01]  /*104c0*/  IMAD.IADD R39, R191, 0x1, -R145 ;  /* 0x00000001bf277824 */ /* 0x020fe200078e0a91 */
        /* <DEDUP_REMOVED lines=102> */
.L_x_3555:
[----:B------:R-:W-:Y:S05]  /*10b30*/  BSYNC.RECONVERGENT B0 ;  /* 0x0000000000007941 */ /* 0x000fea0003800200 */
.L_x_3554:
[----:B-----5:R2:W-:Y:S02]  /*10b40*/  STS.128 [R21], R4 ;  /* 0x0000000415007388 */ /* 0x0205e40000000c00 */
.L_x_3553:
[----:B------:R-:W-:Y:S05]  /*10b50*/  BSYNC.RECONVERGENT B1 ;  /* 0x0000000000017941 */ /* 0x000fea0003800200 */
.L_x_3552:
        /* <DEDUP_REMOVED lines=97> */
.L_x_3559:
[----:B------:R-:W-:Y:S05]  /*11170*/  BSYNC.RECONVERGENT B0 ;  /* 0x0000000000007941 */ /* 0x000fea0003800200 */
.L_x_3558:
[----:B-----5:R3:W-:Y:S02]  /*11180*/  STS.128 [R21+0x800], R4 ;  /* 0x0008000415007388 */ /* 0x0207e40000000c00 */
.L_x_3557:
[----:B------:R-:W-:Y:S05]  /*11190*/  BSYNC.RECONVERGENT B1 ;  /* 0x0000000000017941 */ /* 0x000fea0003800200 */
.L_x_3556:
        /* <DEDUP_REMOVED lines=98> */
.L_x_3563:
[----:B------:R-:W-:Y:S05]  /*117c0*/  BSYNC.RECONVERGENT B0 ;  /* 0x0000000000007941 */ /* 0x000fea0003800200 */
.L_x_3562:
[----:B-----5:R4:W-:Y:S02]  /*117d0*/  STS.128 [R21+0x1000], R4 ;  /* 0x0010000415007388 */ /* 0x0209e40000000c00 */
.L_x_3561:
[----:B------:R-:W-:Y:S05]  /*117e0*/  BSYNC.RECONVERGENT B1 ;  /* 0x0000000000017941 */ /* 0x000fea0003800200 */
.L_x_3560:
        /* <DEDUP_REMOVED lines=94> */
.L_x_3565:
[----:B------:R-:W-:Y:S05]  /*11dd0*/  BSYNC.RECONVERGENT B0 ;  /* 0x0000000000007941 */ /* 0x000fea0003800200 */
.L_x_3564:
[----:B-----5:R2:W-:Y:S02]  /*11de0*/  STS.128 [R21+0x1800], R4 ;  /* 0x0018000415007388 */ /* 0x0205e40000000c00 */
.L_x_3536:
[----:B------:R-:W-:Y:S05]  /*11df0*/  BSYNC.RECONVERGENT B2 ;  /* 0x0000000000027941 */ /* 0x000fea0003800200 */
.L_x_3532:
[----:B------:R-:W5:Y:S04]  /*11e00*/  LDL R190, [R1+0x24] ;  /* 0x0000240001be7983 */ /* 0x000f680000100800 */
[----:B------:R-:W5:Y:S04]  /*11e10*/  LDL R189, [R1+0x28] ;  /* 0x0000280001bd7983 */ /* 0x000f680000100800 */
[----:B------:R-:W5:Y:S04]  /*11e20*/  LDL R36, [R1+0x30] ;  /* 0x0000300001247983 */ /* 0x000f680000100800 */
[----:B------:R-:W5:Y:S01]  /*11e30*/  LDL R37, [R1+0x2c] ;  /* 0x00002c0001257983 */ /* 0x000f620000100800 */
[----:B-1----:R-:W-:Y:S01]  /*11e40*/  IADD3 R22, PT, PT, -R105, R186, RZ ;  /* 0x000000ba69167210 */ /* 0x002fe20007ffe1ff */
[----:B------:R-:W3:Y:S01]  /*11e50*/  LDC.64 R68, c[0x0][0x3b8] ;  /* 0x0000ee00ff447b82 */ /* 0x000ee20000000a00 */
[----:B--2---:R-:W-:-:S02]  /*11e60*/  IADD3 R28, PT, PT, R72, 0x40, RZ ;  /* 0x00000040481c7810 */ /* 0x004fc40007ffe0ff */
[C---:B------:R-:W-:Y:S02]  /*11e70*/  IADD3 R33, PT, PT, R72.reuse, 0x70, RZ ;  /* 0x0000007048217810 */ /* 0x040fe40007ffe0ff */
[C---:B------:R-:W-:Y:S02]  /*11e80*/  LOP3.LUT R34, R72.reuse, 0x80, RZ, 0xfc, !PT ;  /* 0x0000008048227812 */ /* 0x040fe400078efcff */
[C---:B------:R-:W-:Y:S01]  /*11e90*/  IADD3 R31, PT, PT, R72.reuse, 0x60, RZ ;  /* 0x00000060481f7810 */ /* 0x040fe20007ffe0ff */
[----:B------:R-:W1:Y:S01]  /*11ea0*/  LDC.64 R108, c[0x0][0x3c0] ;  /* 0x0000f000ff6c7b82 */ /* 0x000e620000000a00 */
[C---:B------:R-:W-:Y:S02]  /*11eb0*/  ISETP.GE.AND P4, PT, R72.reuse, R22, PT ;  /* 0x000000164800720c */ /* 0x040fe40003f86270 */
[C---:B------:R-:W-:Y:S02]  /*11ec0*/  IADD3 R29, PT, PT, R72.reuse, 0x50, RZ ;  /* 0x00000050481d7810 */ /* 0x040fe40007ffe0ff */
[----:B------:R-:W-:-:S02]  /*11ed0*/  IADD3 R35, PT, PT, R72, 0x90, RZ ;  /* 0x0000009048237810 */ /* 0x000fc40007ffe0ff */
[C---:B------:R-:W-:Y:S02]  /*11ee0*/  IADD3 R25, PT, PT, R72.reuse, 0xa0, RZ ;  /* 0x000000a048197810 */ /* 0x040fe40007ffe0ff */
[C---:B------:R-:W-:Y:S02]  /*11ef0*/  IADD3 R23, PT, PT, R72.reuse, 0xc0, RZ ;  /* 0x000000c048177810 */ /* 0x040fe40007ffe0ff */
[C---:B------:R-:W-:Y:S02]  /*11f00*/  IADD3 R26, PT, PT, R72.reuse, 0xd0, RZ ;  /* 0x000000d0481a7810 */ /* 0x040fe40007ffe0ff */
[C---:B------:R-:W-:Y:S02]  /*11f10*/  IADD3 R27, PT, PT, R72.reuse, 0xe0, RZ ;  /* 0x000000e0481b7810 */ /* 0x040fe40007ffe0ff */
[C---:B------:R-:W-:Y:S02]  /*11f20*/  IADD3 R24, PT, PT, R72.reuse, 0xb0, RZ ;  /* 0x000000b048187810 */ /* 0x040fe40007ffe0ff */
[----:B------:R-:W-:Y:S01]  /*11f30*/  IADD3 R32, PT, PT, R72, 0xf0, RZ ;  /* 0x000000f048207810 */ /* 0x000fe20007ffe0ff */
[----:B------:R-:W2:Y:S01]  /*11f40*/  S2R R235, SR_TID.X ;  /* 0x0000000000eb7919 */ /* 0x000ea20000002100 */
[-C--:B------:R-:W-:Y:S01]  /*11f50*/  ISETP.GE.AND P0, PT, R38, R22.reuse, PT ;  /* 0x000000162600720c */ /* 0x080fe20003f06270 */
[----:B------:R-:W1:Y:S01]  /*11f60*/  LDCU.64 UR8, c[0x0][0x508] ;  /* 0x0000a100ff0877ac */ /* 0x000e620008000a00 */
[----:B------:R-:W-:Y:S01]  /*11f70*/  P2R R16, PR, RZ, 0x10 ;  /* 0x00000010ff107803 */ /* 0x000fe20000000000 */
[----:B---34-:R-:W-:Y:S01]  /*11f80*/  IMAD.WIDE.U32 R4, R68, 0x20, RZ ;  /* 0x0000002044047825 */ /* 0x018fe200078e00ff */
[----:B------:R-:W-:-:S02]  /*11f90*/  ISETP.GE.AND P2, PT, R43, R22, PT ;  /* 0x000000162b00720c */ /* 0x000fc40003f46270 */
[----:B------:R-:W-:Y:S02]  /*11fa0*/  SHF.L.U32 R0, R69, 0x5, RZ ;  /* 0x0000000545007819 */ /* 0x000fe400000006ff */
[-C--:B------:R-:W-:Y:S02]  /*11fb0*/  ISETP.GE.AND P3, PT, R28, R22.reuse, PT ;  /* 0x000000161c00720c */ /* 0x080fe40003f66270 */
[----:B------:R-:W-:Y:S02]  /*11fc0*/  ISETP.GE.AND P6, PT, R35, R22, PT ;  /* 0x000000162300720c */ /* 0x000fe40003fc6270 */
[----:B--2---:R-:W-:Y:S02]  /*11fd0*/  SHF.R.U32.HI R233, RZ, 0x1, R235 ;  /* 0x00000001ffe97819 */ /* 0x004fe400000116eb */
        /* <DEDUP_REMOVED lines=14> */
[C---:B------:R-:W-:Y:S02]  /*120c0*/  @!P4 LEA R8, P5, R68.reuse, R2, 0x6 ;  /* 0x000000024408c211 */ /* 0x040fe400078a30ff */
[-C--:B------:R-:W-:Y:S01]  /*120d0*/  ISETP.GE.AND P1, PT, R33, R22.reuse, PT ;  /* 0x000000162100720c */ /* 0x080fe20003f26270 */
[----:B------:R3:W-:Y:S01]  /*120e0*/  @!P0 LDGSTS.E.BYPASS.LTC128B.128 [R21+0x3000], desc[UR4][R4.64] ;  /* 0x0300000004158fae */ /* 0x0007e2000b981a04 */
[----:B------:R-:W-:Y:S02]  /*120f0*/  @!P4 LEA.HI.X R9, R68, R3, R69, 0x6, P5 ;  /* 0x000000034409c211 */ /* 0x000fe400028f3445 */
[-C--:B------:R-:W-:Y:S02]  /*12100*/  ISETP.GE.AND P0, PT, R34, R22.reuse, PT ;  /* 0x000000162200720c */ /* 0x080fe40003f06270 */
[-C--:B------:R-:W-:Y:S01]  /*12110*/  ISETP.GE.AND P2, PT, R31, R22.reuse, PT ;  /* 0x000000161f00720c */ /* 0x080fe20003f46270 */
[----:B------:R4:W-:Y:S01]  /*12120*/  @!P4 LDGSTS.E.BYPASS.LTC128B.128 [R21+0x3800], desc[UR4][R8.64] ;  /* 0x038000000815cfae */ /* 0x0009e2000b981a04 */
[----:B------:R-:W-:Y:S01]  /*12130*/  ISETP.GE.AND P4, PT, R29, R22, PT ;  /* 0x000000161d00720c */ /* 0x000fe20003f86270 */
[----:B--2---:R-:W-:-:S04]  /*12140*/  @!P3 IMAD R6, R69, 0x60, RZ ;  /* 0x000000604506b824 */ /* 0x004fc800078e02ff */
        /* <DEDUP_REMOVED lines=20> */
[----:B--2---:R-:W-:Y:S02]  /*12290*/  @!P1 IADD3 R7, PT, PT, R15, R11, RZ ;  /* 0x0000000b0f079210 */ /* 0x004fe40007ffe0ff */
        /* <DEDUP_REMOVED lines=18> */
[-C--:B--2---:R-:W-:Y:S02]  /*123c0*/  @!P0 MOV R14, R2.reuse ;  /* 0x00000002000e8202 */ /* 0x084fe40000000f00 */
[-C--:B------:R-:W-:Y:S02]  /*123d0*/  @!P0 MOV R15, R3.reuse ;  /* 0x00000003000f8202 */ /* 0x080fe40000000f00 */
[----:B---3--:R-:W-:Y:S02]  /*123e0*/  @!P2 MOV R8, R2 ;  /* 0x000000020008a202 */ /* 0x008fe40000000f00 */
[----:B------:R-:W-:-:S02]  /*123f0*/  @!P2 MOV R9, R3 ;  /* 0x000000030009a202 */ /* 0x000fc40000000f00 */
[----:B----4-:R-:W-:Y:S01]  /*12400*/  @!P3 MOV R6, R2 ;  /* 0x000000020006b202 */ /* 0x010fe20000000f00 */
[----:B-----5:R-:W-:Y:S01]  /*12410*/  @!P5 IMAD.WIDE.U32 R4, R68, 0x120, R2 ;  /* 0x000001204404d825 */ /* 0x020fe200078e0002 */
[----:B------:R-:W-:-:S03]  /*12420*/  @!P3 MOV R7, R3 ;  /* 0x000000030007b202 */ /* 0x000fc60000000f00 */
[----:B-1----:R-:W-:Y:S01]  /*12430*/  @!P4 IMAD R10, R69, 0x140, RZ ;  /* 0x00000140450ac824 */ /* 0x002fe200078e02ff */
        /* <DEDUP_REMOVED lines=31> */
[----:B------:R-:W-:Y:S01]  /*12630*/  BAR.SYNC.DEFER_BLOCKING 0x0 ;  /* 0x0000000000007b1d */ /* 0x000fe20000010000 */
[CC--:B-1----:R-:W-:Y:S02]  /*12640*/  LEA R2, P0, R97.reuse, R36.reuse, 0x1 ;  /* 0x0000002461027211 */ /* 0x0c2fe400078008ff */
[----:B------:R-:W-:Y:S02]  /*12650*/  @!P6 MOV R4, R36 ;  /* 0x000000240004e202 */ /* 0x000fe40000000f00 */
[-C--:B------:R-:W-:Y:S01]  /*12660*/  @!P6 MOV R5, R37.reuse ;  /* 0x000000250005e202 */ /* 0x080fe20000000f00 */
[----:B------:R-:W-:Y:S01]  /*12670*/  IMAD.WIDE.U32 R6, R108, 0x20, RZ ;  /* 0x000000206c067825 */ /* 0x000fe200078e00ff */
[----:B------:R-:W-:Y:S02]  /*12680*/  LEA.HI.X R3, R97, R37, R104, 0x1, P0 ;  /* 0x0000002561037211 */ /* 0x000fe400000f0c68 */
[----:B------:R-:W-:Y:S02]  /*12690*/  SHF.L.U32 R0, R109, 0x5, RZ ;  /* 0x000000056d007819 */ /* 0x000fe400000006ff */
[----:B------:R-:W-:-:S02]  /*126a0*/  @!P2 IADD3 R8, P4, PT, R2, R6, RZ ;  /* 0x000000060208a210 */ /* 0x000fc40007f9e0ff */
[----:B------:R-:W-:Y:S02]  /*126b0*/  ISETP.GE.AND P0, PT, R28, R22, PT ;  /* 0x000000161c00720c */ /* 0x000fe40003f06270 */
        /* <DEDUP_REMOVED lines=12> */
[C---:B------:R-:W-:Y:S02]  /*12780*/  @!P1 LEA.HI.X R7, R108.reuse, R3, R109, 0x6, P3 ;  /* 0x000000036c079211 */ /* 0x040fe400018f346d */
[-C--:B------:R-:W-:Y:S01]  /*12790*/  ISETP.GE.AND P3, PT, R29, R22.reuse, PT ;  /* 0x000000161d00720c */ /* 0x080fe20003f66270 */
[----:B------:R-:W-:Y:S01]  /*127a0*/  @P2 STS.128 [R21+0xb000], RZ ;  /* 0x00b000ff15002388 */ /* 0x000fe20000000c00 */
[----:B------:R-:W-:Y:S01]  /*127b0*/  ISETP.GE.AND P6, PT, R31, R22, PT ;  /* 0x000000161f00720c */ /* 0x000fe20003fc6270 */
[----:B------:R-:W-:Y:S02]  /*127c0*/  @!P0 IMAD R0, R109, 0x60, RZ ;  /* 0x000000606d008824 */ /* 0x000fe400078e02ff */
[----:B------:R-:W-:Y:S01]  /*127d0*/  @!PT LDS RZ, [RZ] ;  /* 0x00000000fffff984 */ /* 0x000fe20000000800 */
[----:B------:R-:W-:Y:S01]  /*127e0*/  @!PT LDS RZ, [RZ] ;  /* 0x00000000fffff984 */ /* 0x000fe20000000800 */
[----:B------:R-:W-:Y:S01]  /*127f0*/  @!PT LDS RZ, [RZ] ;  /* 0x00000000fffff984 */ /* 0x000fe20000000800 */
[----:B------:R-:W-:Y:S01]  /*12800*/  @!P2 LDGSTS.E.BYPASS.LTC128B.128 [R21+0xb000], desc[UR4][R8.64] ;  /* 0x0b0000000815afae */ /* 0x000fe2000b981a04 */
[----:B-1----:R-:W-:-:S03]  /*12810*/  @!P0 IMAD.WIDE.U32 R4, R108, 0x60, R2 ;  /* 0x000000606c048825 */ /* 0x002fc600078e0002 */
[----:B------:R-:W-:Y:S04]  /*12820*/  @P1 STS.128 [R21+0xb800], RZ ;  /* 0x00b800ff15001388 */ /* 0x000fe80000000c00 */
[----:B------:R-:W-:Y:S01]  /*12830*/  @!PT LDS RZ, [RZ] ;  /* 0x00000000fffff984 */ /* 0x000fe20000000800 */
[----:B------:R-:W-:Y:S01]  /*12840*/  @!PT LDS RZ, [RZ] ;  /* 0x00000000fffff984 */ /* 0x000fe20000000800 */
[----:B------:R-:W-:Y:S01]  /*12850*/  @!PT LDS RZ, [RZ] ;  /* 0x00000000fffff984 */ /* 0x000fe20000000800 */
[----:B------:R1:W-:Y:S01]  /*12860*/  @!P1 LDGSTS.E.BYPASS.LTC128B.128 [R21+0xb800], desc[UR4][R6.64] ;  /* 0x0b80000006159fae */ /* 0x0003e2000b981a04 */
[----:B------:R-:W-:Y:S01]  /*12870*/  @!P0 IADD3 R5, PT, PT, R0, R5, RZ ;  /* 0x0000000500058210 */ /* 0x000fe20007ffe0ff */
[----:B------:R-:W-:Y:S02]  /*12880*/  @!P6 IMAD R0, R109, 0xa0, RZ ;  /* 0x000000a06d00e824 */ /* 0x000fe400078e02ff */
[----:B------:R-:W-:Y:S04]  /*12890*/  @P0 STS.128 [R21+0xc000], RZ ;  /* 0x00c000ff15000388 */ /* 0x000fe80000000c00 */
[----:B------:R-:W-:Y:S01]  /*128a0*/  @!PT LDS RZ, [RZ] ;  /* 0x00000000fffff984 */ /* 0x000fe20000000800 */
[----:B------:R-:W-:Y:S01]  /*128b0*/  @!PT LDS RZ, [RZ] ;  /* 0x00000000fffff984 */ /* 0x000fe20000000800 */
[----:B------:R-:W-:Y:S01]  /*128c0*/  @!PT LDS RZ, [RZ] ;  /* 0x00000000fffff984 */ /* 0x000fe20000000800 */
[----:B------:R2:W-:Y:S01]  /*128d0*/  @!P0 LDGSTS.E.BYPASS.LTC128B.128 [R21+0xc000], desc[UR4][R4.64] ;  /* 0x0c00000004158fae */ /* 0x0005e2000b981a04 */
[----:B------:R-:W-:-:S03]  /*128e0*/  ISETP.GE.AND P0, PT, R34, R22, PT ;  /* 0x000000162200720c */ /* 0x000fc60003f06270 */
[----:B------:R-:W-:Y:S01]  /*128f0*/  @P3 STS.128 [R21+0xc800], RZ ;  /* 0x00c800ff15003388 */ /* 0x000fe20000000c00 */
[----:B-1----:R-:W-:-:S04]  /*12900*/  @!P3 LEA R6, P1, R108, R2, 0x7 ;  /* 0x000000026c06b211 */ /* 0x002fc800078238ff */
[C---:B------:R-:W-:Y:S02]  /*12910*/  @!P3 LEA.HI.X R7, R108.reuse, R3, R109, 0x7, P1 ;  /* 0x000000036c07b211 */ /* 0x040fe400008f3c6d */
[-C--:B------:R-:W-:Y:S01]  /*12920*/  ISETP.GE.AND P1, PT, R33, R22.reuse, PT ;  /* 0x000000162100720c */ /* 0x080fe20003f26270 */
[----:B--2---:R-:W-:Y:S02]  /*12930*/  @!P6 IMAD.WIDE.U32 R4, R108, 0xa0, R2 ;  /* 0x000000a06c04e825 */ /* 0x004fe400078e0002 */
[----:B------:R-:W-:Y:S01]  /*12940*/  @!PT LDS RZ, [RZ] ;  /* 0x00000000fffff984 */ /* 0x000fe20000000800 */
[----:B------:R-:W-:Y:S01]  /*12950*/  @!PT LDS RZ, [RZ] ;  /* 0x00000000fffff984 */ /* 0x000fe20000000800 */
[----:B------:R-:W-:Y:S01]  /*12960*/  @!PT LDS RZ, [RZ] ;  /* 0x00000000fffff984 */ /* 0x000fe20000000800 */
[----:B------:R1:W-:Y:S03]  /*12970*/  @!P3 LDGSTS.E.BYPASS.LTC128B.128 [R21+0xc800], desc[UR4][R6.64] ;  /* 0x0c8000000615bfae */ /* 0x0003e6000b981a04 */
[----:B------:R-:W-:Y:S01]  /*12980*/  @!P6 IADD3 R5, PT, PT, R0, R5, RZ ;  /* 0x000000050005e210 */ /* 0x000fe20007ffe0ff */
[----:B------:R-:W-:Y:S01]  /*12990*/  @P6 STS.128 [R21+0xd000], RZ ;  /* 0x00d000ff15006388 */ /* 0x000fe20000000c00 */
[----:B------:R-:W-:-:S03]  /*129a0*/  ISETP.GE.AND P4, PT, R24, R22, PT ;  /* 0x000000161800720c */ /* 0x000fc60003f86270 */
[----:B------:R-:W-:Y:S01]  /*129b0*/  @!PT LDS RZ, [RZ] ;  /* 0x00000000fffff984 */ /* 0x000fe20000000800 */
[----:B------:R-:W-:Y:S01]  /*129c0*/  @!PT LDS RZ, [RZ] ;  /* 0x00000000fffff984 */ /* 0x000fe20000000800 */
[----:B------:R-:W-:Y:S01]  /*129d0*/  @!PT LDS RZ, [RZ] ;  /* 0x00000000fffff984 */ /* 0x000fe20000000800 */
[----:B------:R2:W-:Y:S02]  /*129e0*/  @!P6 LDGSTS.E.BYPASS.LTC128B.128 [R21+0xd000], desc[UR4][R4.64] ;  /* 0x0d0000000415efae */ /* 0x0005e4000b981a04 */
[----:B------:R-:W-:Y:S01]  /*129f0*/  @!P1 IMAD R10, R109, 0xc0, RZ ;  /* 0x000000c06d0a9824 */ /* 0x000fe200078e02ff */
[-C--:B------:R-:W-:Y:S01]  /*12a00*/  ISETP.GE.AND P6, PT, R35, R22.reuse, PT ;  /* 0x000000162300720c */ /* 0x080fe20003fc6270 */
[----:B------:R-:W-:Y:S02]  /*12a10*/  @!P0 IMAD R0, R109, 0xe0, RZ ;  /* 0x000000e06d008824 */ /* 0x000fe400078e02ff */
[C-C-:B------:R-:W-:Y:S01]  /*12a20*/  @!P0 IMAD.WIDE.U32 R8, R108.reuse, 0xe0, R2.reuse ;  /* 0x000000e06c088825 */ /* 0x140fe200078e0002 */
[----:B------:R-:W-:Y:S01]  /*12a30*/  @P1 STS.128 [R21+0xd800], RZ ;  /* 0x00d800ff15001388 */ /* 0x000fe20000000c00 */
[----:B------:R-:W-:Y:S02]  /*12a40*/  ISETP.GE.AND P5, PT, R25, R22, PT ;  /* 0x000000161900720c */ /* 0x000fe40003fa6270 */
[----:B-1----:R-:W-:-:S05]  /*12a50*/  @!P1 IMAD.WIDE.U32 R6, R108, 0xc0, R2 ;  /* 0x000000c06c069825 */ /* 0x002fca00078e0002 */
[----:B------:R-:W-:Y:S02]  /*12a60*/  @!P1 IADD3 R7, PT, PT, R10, R7, RZ ;  /* 0x000000070a079210 */ /* 0x000fe40007ffe0ff */
[----:B--2---:R-:W-:-:S03]  /*12a70*/  @!P0 IADD3 R5, PT, PT, R0, R9, RZ ;  /* 0x0000000900058210 */ /* 0x004fc60007ffe0ff */
[----:B------:R-:W-:Y:S01]  /*12a80*/  @!PT LDS RZ, [RZ] ;  /* 0x00000000fffff984 */ /* 0x000fe20000000800 */
[----:B------:R-:W-:Y:S01]  /*12a90*/  @!PT LDS RZ, [RZ] ;  /* 0x00000000fffff984 */ /* 0x000fe20000000800 */
[----:B------:R-:W-:Y:S01]  /*12aa0*/  @!PT LDS RZ, [RZ] ;  /* 0x00000000fffff984 */ /* 0x000fe20000000800 */
[----:B------:R-:W-:Y:S01]  /*12ab0*/  @!P1 LDGSTS.E.BYPASS.LTC128B.128 [R21+0xd800], desc[UR4][R6.64] ;  /* 0x0d80000006159fae */ /* 0x000fe2000b981a04 */
[----:B------:R-:W-:Y:S02]  /*12ac0*/  @!P0 MOV R4, R8 ;  /* 0x0000000800048202 */ /* 0x000fe40000000f00 */
[-C--:B------:R-:W-:Y:S01]  /*12ad0*/  ISETP.GE.AND P1, PT, R27, R22.reuse, PT ;  /* 0x000000161b00720c */ /* 0x080fe20003f26270 */
[----:B------:R-:W-:Y:S01]  /*12ae0*/  @P0 STS.128 [R21+0xe000], RZ ;  /* 0x00e000ff15000388 */ /* 0x000fe20000000c00 */
[----:B------:R-:W-:-:S03]  /*12af0*/  ISETP.GE.AND P3, PT, R23, R22, PT ;  /* 0x000000161700720c */ /* 0x000fc60003f66270 */
[----:B------:R-:W-:Y:S01]  /*12b00*/  @!PT LDS RZ, [RZ] ;  /* 0x00000000fffff984 */ /* 0x000fe20000000800 */
[----:B------:R-:W-:Y:S01]  /*12b10*/  @!PT LDS RZ, [RZ] ;  /* 0x00000000fffff984 */ /* 0x000fe20000000800 */
[----:B------:R-:W-:Y:S01]  /*12b20*/  @!PT LDS RZ, [RZ] ;  /* 0x00000000fffff984 */ /* 0x000fe20000000800 */
[----:B------:R1:W-:Y:S01]  /*12b30*/  @!P0 LDGSTS.E.BYPASS.LTC128B.128 [R21+0xe000], desc[UR4][R4.64] ;  /* 0x0e00000004158fae */ /* 0x0003e2000b981a04 */
[----:B------:R-:W-:Y:S02]  /*12b40*/  @!P6 LEA R18, P0, R108, R2, 0x8 ;  /* 0x000000026c12e211 */ /* 0x000fe400078040ff */
[-C--:B------:R-:W-:Y:S02]  /*12b50*/  ISETP.GE.AND P2, PT, R26, R22.reuse, PT ;  /* 0x000000161a00720c */ /* 0x080fe40003f46270 */
[----:B------:R-:W-:Y:S01]  /*12b60*/  @!P6 LEA.HI.X R19, R108, R3, R109, 0x8, P0 ;  /* 0x000000036c13e211 */ /* 0x000fe200000f446d */
[C---:B------:R-:W-:Y:S01]  /*12b70*/  @!P4 IMAD R14, R109.reuse, 0x140, RZ ;  /* 0x000001406d0ec824 */ /* 0x040fe200078e02ff */
[----:B------:R-:W-:Y:S01]  /*12b80*/  ISETP.GE.AND P0, PT, R32, R22, PT ;  /* 0x000000162000720c */ /* 0x000fe20003f06270 */
[----:B------:R-:W-:Y:S01]  /*12b90*/  @!P5 IMAD R16, R109, 0x120, RZ ;  /* 0x000001206d10d824 */ /* 0x000fe200078e02ff */
[C---:B------:R-:W-:Y:S02]  /*12ba0*/  SHF.L.U32 R30, R235.reuse, 0x6, RZ ;  /* 0x00000006eb1e7819 */ /* 0x040fe400000006ff */
[----:B------:R-:W-:-:S02]  /*12bb0*/  LOP3.LUT R0, R235, 0x8, RZ, 0xc0, !PT ;  /* 0x00000008eb007812 */ /* 0x000fc400078ec0ff */
[-C--:B------:R-:W-:Y:S02]  /*12bc0*/  @!P1 MOV R10, R2.reuse ;  /* 0x00000002000a9202 */ /* 0x080fe40000000f00 */
[-C--:B------:R-:W-:Y:S02]  /*12bd0*/  @!P1 MOV R11, R3.reuse ;  /* 0x00000003000b9202 */ /* 0x080fe40000000f00 */
[----:B-1----:R-:W-:Y:S02]  /*12be0*/  @!P4 MOV R4, R2 ;  /* 0x000000020004c202 */ /* 0x002fe40000000f00 */
[----:B------:R-:W-:Y:S01]  /*12bf0*/  @!P4 MOV R5, R3 ;  /* 0x000000030005c202 */ /* 0x000fe20000000f00 */
[----:B------:R-:W-:-:S04]  /*12c00*/  @!P5 IMAD.WIDE.U32 R6, R108, 0x120, R2 ;  /* 0x000001206c06d825 */ /* 0x000fc800078e0002 */
[----:B------:R-:W-:Y:S01]  /*12c10*/  @!P4 IMAD.WIDE.U32 R4, R108, 0x140, R4 ;  /* 0x000001406c04c825 */ /* 0x000fe200078e0004 */
[----:B------:R-:W-:-:S04]  /*12c20*/  SHF.L.U32 R28, R235, 0x3, RZ ;  /* 0x00000003eb1c7819 */ /* 0x000fc800000006ff */
[----:B------:R-:W-:Y:S01]  /*12c30*/  @!P4 IADD3 R15, PT, PT, R14, R5, RZ ;  /* 0x000000050e0fc210 */ /* 0x000fe20007ffe0ff */
[----:B------:R-:W-:Y:S01]  /*12c40*/  @!P3 IMAD R8, R109, 0x160, RZ ;  /* 0x000001606d08b824 */ /* 0x000fe200078e02ff */
[----:B------:R-:W-:Y:S01]  /*12c50*/  @!P4 MOV R14, R4 ;  /* 0x00000004000ec202 */ /* 0x000fe20000000f00 */
[----:B------:R-:W-:Y:S01]  /*12c60*/  @!P3 IMAD.WIDE.U32 R4, R108, 0x160, R2 ;  /* 0x000001606c04b825 */ /* 0x000fe200078e0002 */
[----:B------:R-:W-:Y:S02]  /*12c70*/  LOP3.LUT R0, R0, 0x1c0, R30, 0xf8, !PT ;  /* 0x000001c000007812 */ /* 0x000fe400078ef81e */
[----:B------:R-:W-:Y:S01]  /*12c80*/  @!P5 IADD3 R17, PT, PT, R16, R7, RZ ;  /* 0x000000071011d210 */ /* 0x000fe20007ffe0ff */
[----:B------:R-:W-:Y:S01]  /*12c90*/  @!P1 IMAD.WIDE.U32 R10, R108, 0x1a0, R10 ;  /* 0x000001a06c0a9825 */ /* 0x000fe200078e000a */
[----:B------:R-:W-:Y:S02]  /*12ca0*/  @!P5 MOV R16, R6 ;  /* 0x000000060010d202 */ /* 0x000fe40000000f00 */
[----:B------:R-:W-:-:S02]  /*12cb0*/  @!P2 MOV R6, R2 ;  /* 0x000000020006a202 */ /* 0x000fc40000000f00 */
[-C--:B------:R-:W-:Y:S02]  /*12cc0*/  @!P2 MOV R7, R3.reuse ;  /* 0x000000030007a202 */ /* 0x080fe40000000f00 */
[----:B------:R-:W-:Y:S02]  /*12cd0*/  LOP3.LUT R92, R30, 0x400, RZ, 0xc0, !PT ;  /* 0x000004001e5c7812 */ /* 0x000fe400078ec0ff */
[----:B------:R-:W-:Y:S02]  /*12ce0*/  LOP3.LUT R0, R0, 0x38, R28, 0x78, !PT ;  /* 0x0000003800007812 */ /* 0x000fe400078e781c */
[----:B------:R-:W-:Y:S02]  /*12cf0*/  @!P0 MOV R12, R2 ;  /* 0x00000002000c8202 */ /* 0x000fe40000000f00 */
[----:B------:R-:W-:Y:S02]  /*12d00*/  @!P0 MOV R13, R3 ;  /* 0x00000003000d8202 */ /* 0x000fe40000000f00 */
[----:B------:R-:W-:-:S02]  /*12d10*/  @!P3 IADD3 R9, PT, PT, R8, R5, RZ ;  /* 0x000000050809b210 */ /* 0x000fc40007ffe0ff */
[----:B------:R-:W-:Y:S02]  /*12d20*/  @!P3 MOV R8, R4 ;  /* 0x000000040008b202 */ /* 0x000fe40000000f00 */
[----:B------:R-:W-:Y:S01]  /*12d30*/  @!P1 MOV R4, R10 ;  /* 0x0000000a00049202 */ /* 0x000fe20000000f00 */
[----:B------:R-:W-:Y:S01]  /*12d40*/  @!P2 IMAD R20, R109, 0x180, RZ ;  /* 0x000001806d14a824 */ /* 0x000fe200078e02ff */
[----:B------:R-:W-:Y:S01]  /*12d50*/  LOP3.LUT R10, R233, 0x8, RZ, 0xc0, !PT ;  /* 0x00000008e90a7812 */ /* 0x000fe200078ec0ff */
[----:B------:R-:W-:Y:S01]  /*12d60*/  @!P2 IMAD.WIDE.U32 R2, R108, 0x180, R6 ;  /* 0x000001806c02a825 */ /* 0x000fe200078e0006 */
[----:B------:R-:W-:-:S03]  /*12d70*/  LEA R92, R0, R92, 0x1 ;  /* 0x0000005c005c7211 */ /* 0x000fc600078e08ff */
[C---:B------:R-:W-:Y:S02]  /*12d80*/  @!P0 IMAD R0, R109.reuse, 0x1c0, RZ ;  /* 0x000001c06d008824 */ /* 0x040fe400078e02ff */
[----:B------:R-:W-:Y:S01]  /*12d90*/  @!P0 IMAD.WIDE.U32 R12, R108, 0x1c0, R12 ;  /* 0x000001c06c0c8825 */ /* 0x000fe200078e000c */
[----:B------:R-:W-:Y:S02]  /*12da0*/  LOP3.LUT R204, R30, 0x200, RZ, 0xc0, !PT ;  /* 0x000002001ecc7812 */ /* 0x000fe400078ec0ff */
[----:B------:R-:W-:Y:S01]  /*12db0*/  LOP3.LUT R10, R10, 0x1c0, R30, 0xf8, !PT ;  /* 0x000001c00a0a7812 */ /* 0x000fe200078ef81e */
[----:B------:R-:W-:Y:S01]  /*12dc0*/  @P6 STS.128 [R21+0xe800], RZ ;  /* 0x00e800ff15006388 */ /* 0x000fe20000000c00 */
[----:B------:R-:W-:Y:S01]  /*12dd0*/  @!P2 IADD3 R7, PT, PT, R20, R3, RZ ;  /* 0x000000031407a210 */ /* 0x000fe20007ffe0ff */
[----:B------:R-:W-:Y:S01]  /*12de0*/  @!P1 IMAD R22, R109, 0x1a0, RZ ;  /* 0x000001a06d169824 */ /* 0x000fe200078e02ff */
[----:B------:R-:W-:Y:S01]  /*12df0*/  @!P0 IADD3 R3, PT, PT, R0, R13, RZ ;  /* 0x0000000d00038210 */ /* 0x000fe20007ffe0ff */
[----:B------:R-:W-:Y:S01]  /*12e00*/  @!PT LDS RZ, [RZ] ;  /* 0x00000000fffff984 */ /* 0x000fe20000000800 */
[----:B------:R-:W-:Y:S01]  /*12e10*/  @!PT LDS RZ, [RZ] ;  /* 0x00000000fffff984 */ /* 0x000fe20000000800 */
[----:B------:R-:W-:Y:S01]  /*12e20*/  @!PT LDS RZ, [RZ] ;  /* 0x00000000fffff984 */ /* 0x000fe20000000800 */
[----:B------:R-:W-:Y:S01]  /*12e30*/  @!P6 LDGSTS.E.BYPASS.LTC128B.128 [R21+0xe800], desc[UR4][R18.64] ;  /* 0x0e8000001215efae */ /* 0x000fe2000b981a04 */
[----:B------:R-:W-:-:S02]  /*12e40*/  LOP3.LUT R0, R204, R234, RZ, 0xfc, !PT ;  /* 0x000000eacc007212 */ /* 0x000fc400078efcff */
[----:B------:R-:W-:Y:S01]  /*12e50*/  LOP3.LUT R205, R10, 0x38, R28, 0x78, !PT ;  /* 0x000000380acd7812 */ /* 0x000fe200078e781c */
        /* <DEDUP_REMOVED lines=36> */
[----:B------:R-:W1:Y:S04]  /*130a0*/  LDSM.16.M88.4 R28, [R92+UR6+0x2000] ;  /* 0x002000065c1c783b */ /* 0x000e680008000200 */
[----:B------:R-:W4:Y:S01]  /*130b0*/  LDSM.16.M88.4 R40, [R92+UR6+0x2800] ;  /* 0x002800065c28783b */ /* 0x000f220008000200 */
[----:B------:R-:W-:-:S02]  /*130c0*/  MOV R11, 0x20 ;  /* 0x00000020000b7802 */ /* 0x000fc40000000f00 */
[----:B------:R-:W-:Y:S01]  /*130d0*/  LOP3.LUT P6, RZ, R235, 0x2, RZ, 0xc0, !PT ;  /* 0x00000002ebff7812 */ /* 0x000fe200078cc0ff */
[----:B------:R-:W-:Y:S03]  /*130e0*/  LDSM.16.M88.4 R72, [R92+UR6+0x3000] ;  /* 0x003000065c48783b */ /* 0x000fe60008000200 */
[----:B------:R-:W-:Y:S01]  /*130f0*/  SEL R84, R11, 0xffffffe0, !P6 ;  /* 0xffffffe00b547807 */ /* 0x000fe20007000000 */
[----:B------:R-:W-:Y:S03]  /*13100*/  STL [R1+0x18], R204 ;  /* 0x000018cc01007387 */ /* 0x000fe60000100800 */
[----:B--2---:R-:W-:Y:S01]  /*13110*/  IADD3 R4, PT, PT, R0, R84, RZ ;  /* 0x0000005400047210 */ /* 0x004fe20007ffe0ff */
[----:B------:R-:W0:Y:S01]  /*13120*/  LDGDEPBAR ;  /* 0x00000000000079af */ /* 0x000e220000000000 */
[----:B---3--:R-:W-:-:S03]  /*13130*/  IADD3 R3, PT, PT, R92, UR6, RZ ;  /* 0x000000065c037c10 */ /* 0x008fc6000fffe0ff */
[----:B------:R2:W-:Y:S01]  /*13140*/  LDSM.16.M88.4 R12, [R4] ;  /* 0x00000000040c783b */ /* 0x0005e20000000200 */
[----:B------:R-:W-:-:S05]  /*13150*/  IADD3 R2, PT, PT, R3, R84, RZ ;  /* 0x0000005403027210 */ /* 0x000fca0007ffe0ff */
[----:B------:R-:W3:Y:S01]  /*13160*/  LDSM.16.M88.4 R36, [R2+0x2000] ;  /* 0x002000000224783b */ /* 0x000ee20000000200 */
[----:B------:R-:W-:-:S03]  /*13170*/  LOP3.LUT P0, RZ, R235, 0x4, RZ, 0xc0, !PT ;  /* 0x00000004ebff7812 */ /* 0x000fc6000780c0ff */
[----:B------:R-:W5:Y:S04]  /*13180*/  LDSM.16.M88.4 R48, [R2+0x2800] ;  /* 0x002800000230783b */ /* 0x000f680000000200 */
[----:B------:R-:W-:Y:S01]  /*13190*/  LDSM.16.M88.4 R56, [R2+0x3000] ;  /* 0x003000000238783b */ /* 0x000fe20000000200 */
[----:B--2---:R-:W-:-:S04]  /*131a0*/  MOV R4, 0x40 ;  /* 0x0000004000047802 */ /* 0x004fc80000000f00 */
[----:B------:R-:W-:-:S04]  /*131b0*/  SEL R203, R4, 0xffffffc0, !P0 ;  /* 0xffffffc004cb7807 */ /* 0x000fc80004000000 */
[-C--:B------:R-:W-:Y:S02]  /*131c0*/  IADD3 R4, PT, PT, R0, R203.reuse, RZ ;  /* 0x000000cb00047210 */ /* 0x080fe40007ffe0ff */
[----:B------:R-:W-:Y:S01]  /*131d0*/  IADD3 R0, PT, PT, R3, R203, RZ ;  /* 0x000000cb03007210 */ /* 0x000fe20007ffe0ff */
[C---:B-1----:R-:W-:Y:S02]  /*131e0*/  HMMA.16816.F32 R24, R16.reuse, R28, RZ ;  /* 0x0000001c1018723c */ /* 0x042fe400000018ff */
[----:B------:R-:W-:Y:S04]  /*131f0*/  LDSM.16.M88.4 R8, [R4] ;  /* 0x000000000408783b */ /* 0x000fe80000000200 */
[----:B------:R-:W1:Y:S02]  /*13200*/  LDSM.16.M88.4 R44, [R0+0x2000] ;  /* 0x00200000002c783b */ /* 0x000e640000000200 */
[C---:B------:R-:W-:Y:S08]  /*13210*/  HMMA.16816.F32 R28, R16.reuse, R30, RZ ;  /* 0x0000001e101c723c */ /* 0x040ff000000018ff */
[----:B----4-:R-:W-:Y:S01]  /*13220*/  HMMA.16816.F32 R32, R16, R40, RZ ;  /* 0x000000281020723c */ /* 0x010fe200000018ff */
[C---:B------:R-:W-:Y:S01]  /*13230*/  IADD3 R3, PT, PT, R84.reuse, R4, RZ ;  /* 0x0000000454037210 */ /* 0x040fe20007ffe0ff */
[----:B------:R-:W-:Y:S01]  /*13240*/  LDSM.16.M88.4 R64, [R0+0x2800] ;  /* 0x002800000040783b */ /* 0x000fe20000000200 */
[----:B------:R-:W-:-:S03]  /*13250*/  IADD3 R20, PT, PT, R84, R0, RZ ;  /* 0x0000000054147210 */ /* 0x000fc60007ffe0ff */
[----:B------:R-:W-:Y:S02]  /*13260*/  LDSM.16.M88.4 R4, [R3] ;  /* 0x000000000304783b */ /* 0x000fe40000000200 */
[C---:B---3--:R-:W-:Y:S02]  /*13270*/  HMMA.16816.F32 R24, R12.reuse, R36, R24 ;  /* 0x000000240c18723c */ /* 0x048fe40000001818 */
[----:B------:R-:W2:Y:S04]  /*13280*/  LDSM.16.M88.4 R60, [R20+0x2000] ;  /* 0x00200000143c783b */ /* 0x000ea80000000200 */
[----:B------:R-:W3:Y:S02]  /*13290*/  LDSM.16.M88.4 R52, [R20+0x2800] ;  /* 0x002800001434783b */ /* 0x000ee40000000200 */
[C---:B------:R-:W-:Y:S02]  /*132a0*/  HMMA.16816.F32 R28, R12.reuse, R38, R28 ;  /* 0x000000260c1c723c */ /* 0x040fe4000000181c */
[----:B------:R-:W-:Y:S04]  /*132b0*/  LDSM.16.M88.4 R80, [R0+0x3000] ;  /* 0x003000000050783b */ /* 0x000fe80000000200 */
[----:B------:R-:W-:Y:S02]  /*132c0*/  LDSM.16.M88.4 R76, [R0+0x3800] ;  /* 0x00380000004c783b */ /* 0x000fe40000000200 */
[----:B-----5:R-:W-:Y:S08]  /*132d0*/  HMMA.16816.F32 R36, R12, R48, R32 ;  /* 0x000000300c24723c */ /* 0x020ff00000001820 */
[----:B------:R-:W-:Y:S08]  /*132e0*/  HMMA.16816.F32 R32, R16, R42, RZ ;  /* 0x0000002a1020723c */ /* 0x000ff000000018ff */
[C---:B-1----:R-:W-:Y:S08]  /*132f0*/  HMMA.16816.F32 R24, R8.reuse, R44, R24 ;  /* 0x0000002c0818723c */ /* 0x042ff00000001818 */
[----:B------:R-:W-:Y:S08]  /*13300*/  HMMA.16816.F32 R28, R8, R46, R28 ;  /* 0x0000002e081c723c */ /* 0x000ff0000000181c */
[----:B------:R-:W-:Y:S08]  /*13310*/  HMMA.16816.F32 R44, R12, R50, R32 ;  /* 0x000000320c2c723c */ /* 0x000ff00000001820 */
[----:B------:R-:W-:Y:S08]  /*13320*/  HMMA.16816.F32 R32, R16, R72, RZ ;  /* 0x000000481020723c */ /* 0x000ff000000018ff */
[C---:B--2---:R-:W-:Y:S08]  /*13330*/  HMMA.16816.F32 R24, R4.reuse, R60, R24 ;  /* 0x0000003c0418723c */ /* 0x044ff00000001818 */
[----:B------:R-:W-:Y:S01]  /*13340*/  HMMA.16816.F32 R40, R4, R62, R28 ;  /* 0x0000003e0428723c */ /* 0x000fe2000000181c */
[----:B------:R-:W1:Y:S07]  /*13350*/  LDSM.16.M88.4 R60, [R92+UR6+0x3800] ;  /* 0x003800065c3c783b */ /* 0x000e6e0008000200 */
[----:B------:R-:W-:Y:S08]  /*13360*/  HMMA.16816.F32 R48, R12, R56, R32 ;  /* 0x000000380c30723c */ /* 0x000ff00000001820 */
[----:B------:R-:W-:Y:S01]  /*13370*/  HMMA.16816.F32 R32, R16, R74, RZ ;  /* 0x0000004a1020723c */ /* 0x000fe200000018ff */
[----:B------:R-:W-:Y:S01]  /*13380*/  FMUL.FTZ R3, R26, UR9 ;  /* 0x000000091a037c20 */ /* 0x000fe20008410000 */
[----:B------:R-:W-:Y:S01]  /*13390*/  FMUL.FTZ R24, R24, UR9 ;  /* 0x0000000918187c20 */ /* 0x000fe20008410000 */
[----:B------:R-:W-:Y:S01]  /*133a0*/  FMUL.FTZ R25, R25, UR9 ;  /* 0x0000000919197c20 */ /* 0x000fe20008410000 */
[----:B------:R-:W2:Y:S04]  /*133b0*/  LDSM.16.M88.4 R72, [R2+0x3800] ;  /* 0x003800000248783b */ /* 0x000ea80000000200 */
[----:B------:R-:W-:Y:S01]  /*133c0*/  HMMA.16816.F32 R28, R8, R64, R36 ;  /* 0x00000040081c723c */ /* 0x000fe20000001824 */
[----:B------:R4:W1:Y:S08]  /*133d0*/  MUFU.TANH R184, R3 ;  /* 0x0000000300b87308 */ /* 0x0008700000002400 */
[----:B------:R-:W1:Y:S08]  /*133e0*/  MUFU.TANH R187, R24 ;  /* 0x0000001800bb7308 */ /* 0x000e700000002400 */
[----:B------:R5:W1:Y:S01]  /*133f0*/  MUFU.TANH R185, R25 ;  /* 0x0000001900b97308 */ /* 0x000a620000002400 */
[----:B----4-:R-:W-:-:S02]  /*13400*/  FMUL.FTZ R3, R27, UR9 ;  /* 0x000000091b037c20 */ /* 0x010fc40008410000 */
[----:B---3--:R-:W-:Y:S05]  /*13410*/  HMMA.16816.F32 R36, R4, R52, R28 ;  /* 0x000000340424723c */ /* 0x008fea000000181c */
[----:B------:R3:W4:Y:S03]  /*13420*/  MUFU.TANH R183, R3 ;  /* 0x0000000300b77308 */ /* 0x0007260000002400 */
[----:B-----5:R-:W-:Y:S01]  /*13430*/  HMMA.16816.F32 R24, R8, R66, R44 ;  /* 0x000000420818723c */ /* 0x020fe2000000182c */
[----:B------:R-:W-:Y:S07]  /*13440*/  LDSM.16.M88.4 R64, [R92+UR6+0x4000] ;  /* 0x004000065c40783b */ /* 0x000fee0008000200 */
[----:B------:R-:W-:Y:S01]  /*13450*/  HMMA.16816.F32 R44, R12, R58, R32 ;  /* 0x0000003a0c2c723c */ /* 0x000fe20000001820 */
[----:B------:R-:W5:Y:S01]  /*13460*/  LDSM.16.M88.4 R56, [R20+0x3000] ;  /* 0x003000001438783b */ /* 0x000f620000000200 */
[----:B---3--:R-:W-:-:S04]  /*13470*/  FMUL.FTZ R3, R40, UR9 ;  /* 0x0000000928037c20 */ /* 0x008fc80008410000 */
[----:B------:R3:W2:Y:S02]  /*13480*/  MUFU.TANH R22, R3 ;  /* 0x0000000300167308 */ /* 0x0006a40000002400 */
[----:B-1----:R-:W-:Y:S01]  /*13490*/  HMMA.16816.F32 R28, R16, R60, RZ ;  /* 0x0000003c101c723c */ /* 0x002fe200000018ff */
[----:B---3--:R-:W-:-:S05]  /*134a0*/  FMUL.FTZ R3, R41, UR9 ;  /* 0x0000000929037c20 */ /* 0x008fca0008410000 */
[----:B------:R1:W3:Y:S02]  /*134b0*/  MUFU.TANH R182, R3 ;  /* 0x0000000300b67308 */ /* 0x0002e40000002400 */
        /* <DEDUP_REMOVED lines=9> */
[----:B--2---:R-:W-:Y:S08]  /*13550*/  HMMA.16816.F32 R48, R12, R72, R28 ;  /* 0x000000480c30723c */ /* 0x004ff0000000181c */
[----:B------:R-:W-:Y:S01]  /*13560*/  HMMA.16816.F32 R28, R16, R62, RZ ;  /* 0x0000003e101c723c */ /* 0x000fe200000018ff */
[----:B------:R-:W2:Y:S01]  /*13570*/  LDSM.16.M88.4 R60, [R2+0x4000] ;  /* 0x00400000023c783b */ /* 0x000ea20000000200 */
        /* <DEDUP_REMOVED lines=21> */
[----:B--2---:R-:W-:Y:S01]  /*136d0*/  HMMA.16816.F32 R48, R12, R60, R28 ;  /* 0x0000003c0c30723c */ /* 0x004fe2000000181c */
[----:B-1----:R-:W-:-:S05]  /*136e0*/  FMUL.FTZ R3, R43, UR9 ;  /* 0x000000092b037c20 */ /* 0x002fca0008410000 */
[----:B------:R1:W2:Y:S02]  /*136f0*/  MUFU.TANH R170, R3 ;  /* 0x0000000300aa7308 */ /* 0x0002a40000002400 */
        /* <DEDUP_REMOVED lines=16> */
[----:B------:R-:W3:Y:S07]  /*13800*/  LDSM.16.M88.4 R60, [R92+UR6+0x5000] ;  /* 0x005000065c3c783b */ /* 0x000eee0008000200 */
        /* <DEDUP_REMOVED lines=136> */
[----:B------:R-:W-:Y:S04]  /*14090*/  STL [R1+0x1c], R205 ;  /* 0x00001ccd01007387 */ /* 0x000fe80000100800 */
[----:B------:R-:W3:Y:S03]  /*140a0*/  LDL R133, [R1+0x14] ;  /* 0x0000140001857983 */ /* 0x000ee60000100800 */
[----:B------:R-:W-:Y:S01]  /*140b0*/  HMMA.16816.F32 R40, R12, R62, R28 ;  /* 0x0000003e0c28723c */ /* 0x000fe2000000181c */
[----:B------:R-:W-:Y:S01]  /*140c0*/  LDSM.16.M88.4 R60, [R2+0x7800] ;  /* 0x00780000023c783b */ /* 0x000fe20000000200 */
[----:B--2---:R-:W-:-:S03]  /*140d0*/  FMUL.FTZ R3, R36, UR9 ;  /* 0x0000000924037c20 */ /* 0x004fc60008410000 */
[----:B------:R-:W2:Y:S03]  /*140e0*/  LDL R188, [R1+0x40] ;  /* 0x0000400001bc7983 */ /* 0x000ea60000100800 */
[----:B----4-:R-:W-:Y:S01]  /*140f0*/  HMMA.16816.F32 R28, R16, R76, RZ ;  /* 0x0000004c101c723c */ /* 0x010fe200000018ff */
[----:B------:R4:W1:Y:S01]  /*14100*/  MUFU.TANH R139, R3 ;  /* 0x00000003008b7308 */ /* 0x0008620000002400 */
[----:B------:R-:W-:Y:S01]  /*14110*/  LDSM.16.M88.4 R80, [R0+0x8000] ;  /* 0x008000000050783b */ /* 0x000fe20000000200 */
[----:B----4-:R-:W-:-:S06]  /*14120*/  FMUL.FTZ R3, R37, UR9 ;  /* 0x0000000925037c20 */ /* 0x010fcc0008410000 */
[----:B------:R4:W1:Y:S02]  /*14130*/  MUFU.TANH R140, R3 ;  /* 0x00000003008c7308 */ /* 0x0008640000002400 */
[----:B----4-:R-:W-:-:S06]  /*14140*/  FMUL.FTZ R3, R38, UR9 ;  /* 0x0000000926037c20 */ /* 0x010fcc0008410000 */
[----:B------:R4:W1:Y:S02]  /*14150*/  MUFU.TANH R136, R3 ;  /* 0x0000000300887308 */ /* 0x0008640000002400 */
[----:B----4-:R-:W-:Y:S02]  /*14160*/  FMUL.FTZ R3, R39, UR9 ;  /* 0x0000000927037c20 */ /* 0x010fe40008410000 */
[----:B------:R-:W-:Y:S01]  /*14170*/  HMMA.16816.F32 R36, R4, R54, R24 ;  /* 0x000000360424723c */ /* 0x000fe20000001818 */
[----:B------:R-:W-:Y:S03]  /*14180*/  LDSM.16.M88.4 R52, [R20+0x7000] ;  /* 0x007000001434783b */ /* 0x000fe60000000200 */
[----:B------:R4:W1:Y:S04]  /*14190*/  MUFU.TANH R135, R3 ;  /* 0x0000000300877308 */ /* 0x0008680000002400 */
[----:B------:R-:W-:Y:S08]  /*141a0*/  HMMA.16816.F32 R24, R8, R72, R44 ;  /* 0x000000480818723c */ /* 0x000ff0000000182c */
        /* <DEDUP_REMOVED lines=27> */
[----:B----4-:R-:W-:Y:S08]  /*14360*/  HMMA.16816.F32 R24, R8, R76, R44 ;  /* 0x0000004c0818723c */ /* 0x010ff0000000182c */
[----:B------:R-:W-:Y:S01]  /*14370*/  HMMA.16816.F32 R44, R12, R60, R28 ;  /* 0x0000003c0c2c723c */ /* 0x000fe2000000181c */
        /* <DEDUP_REMOVED lines=14> */
[----:B------:R-:W3:Y:S01]  /*14460*/  LDSM.16.M88.4 R60, [R92+UR6+0x8800] ;  /* 0x008800065c3c783b */ /* 0x000ee20008000200 */
[----:B----4-:R-:W-:-:S06]  /*14470*/  FMUL.FTZ R3, R36, UR9 ;  /* 0x0000000924037c20 */ /* 0x010fcc0008410000 */
[----:B-----5:R-:W-:Y:S01]  /*14480*/  HMMA.16816.F32 R28, R16, R72, RZ ;  /* 0x00000048101c723c */ /* 0x020fe200000018ff */
[----:B------:R4:W1:Y:S02]  /*14490*/  MUFU.TANH R172, R3 ;  /* 0x0000000300ac7308 */ /* 0x0008640000002400 */
[----:B----4-:R-:W-:-:S06]  /*144a0*/  FMUL.FTZ R3, R37, UR9 ;  /* 0x0000000925037c20 */ /* 0x010fcc0008410000 */
[----:B------:R4:W1:Y:S02]  /*144b0*/  MUFU.TANH R173, R3 ;  /* 0x0000000300ad7308 */ /* 0x0008640000002400 */
[----:B----4-:R-:W-:-:S06]  /*144c0*/  FMUL.FTZ R3, R38, UR9 ;  /* 0x0000000926037c20 */ /* 0x010fcc0008410000 */
[----:B------:R4:W1:Y:S02]  /*144d0*/  MUFU.TANH R165, R3 ;  /* 0x0000000300a57308 */ /* 0x0008640000002400 */
[----:B----4-:R-:W-:Y:S02]  /*144e0*/  FMUL.FTZ R3, R39, UR9 ;  /* 0x0000000927037c20 */ /* 0x010fe40008410000 */
[----:B------:R-:W-:Y:S01]  /*144f0*/  HMMA.16816.F32 R36, R4, R54, R24 ;  /* 0x000000360424723c */ /* 0x000fe20000001818 */
[----:B------:R-:W4:Y:S03]  /*14500*/  LDSM.16.M88.4 R52, [R92+UR6+0x9000] ;  /* 0x009000065c34783b */ /* 0x000f260008000200 */
        /* <DEDUP_REMOVED lines=35> */
[----:B------:R2:W1:Y:S10]  /*14740*/  MUFU.TANH R150, R3 ;  /* 0x0000000300967308 */ /* 0x0004740000002400 */
[----:B------:R-:W-:Y:S01]  /*14750*/  HMMA.16816.F32 R44, R12, R78, R28 ;  /* 0x0000004e0c2c723c */ /* 0x000fe2000000181c */
[----:B------:R3:W-:Y:S07]  /*14760*/  LDSM.16.M88.4 R76, [R2+0x9800] ;  /* 0x00980000024c783b */ /* 0x0007ee0000000200 */
[----:B----4-:R-:W-:Y:S01]  /*14770*/  HMMA.16816.F32 R28, R16, R52, RZ ;  /* 0x00000034101c723c */ /* 0x010fe200000018ff */
[----:B--2---:R-:W-:-:S04]  /*14780*/  FMUL.FTZ R3, R34, UR9 ;  /* 0x0000000922037c20 */ /* 0x004fc80008410000 */
        /* <DEDUP_REMOVED lines=54> */
[----:B------:R-:W-:Y:S01]  /*14af0*/  IADD3 R133, PT, PT, R133, -0x1, RZ ;  /* 0xffffffff85857810 */ /* 0x000fe20007ffe0ff */
[----:B----4-:R-:W-:-:S03]  /*14b00*/  FMUL.FTZ R0, R44, UR9 ;  /* 0x000000092c007c20 */ /* 0x010fc60008410000 */
[----:B------:R-:W-:Y:S08]  /*14b10*/  HMMA.16816.F32 R12, R12, R78, R16 ;  /* 0x0000004e0c0c723c */ /* 0x000ff00000001810 */
[----:B------:R-:W-:Y:S01]  /*14b20*/  HMMA.16816.F32 R24, R8, R60, R36 ;  /* 0x0000003c0818723c */ /* 0x000fe20000001824 */
[----:B------:R4:W1:Y:S01]  /*14b30*/  MUFU.TANH R55, R0 ;  /* 0x0000000000377308 */ /* 0x0008620000002400 */
[----:B------:R1:W-:Y:S01]  /*14b40*/  STL [R1+0x10], R203 ;  /* 0x000010cb01007387 */ /* 0x0003e20000100800 */
        /* <DEDUP_REMOVED lines=36> */
[----:B------:R-:W-:Y:S01]  /*14d90*/  BAR.SYNC.DEFER_BLOCKING 0x0 ;  /* 0x0000000000007b1d */ /* 0x000fe20000010000 */
[----:B------:R-:W-:Y:S01]  /*14da0*/  ISETP.GT.AND P1, PT, R133, R188, PT ;  /* 0x000000bc8500720c */ /* 0x000fe20003f24270 */
[----:B-1----:R-:W-:-:S05]  /*14db0*/  FMUL.FTZ R0, R26, UR9 ;  /* 0x000000091a007c20 */ /* 0x002fca0008410000 */
[----:B------:R1:W1:Y:S08]  /*14dc0*/  MUFU.TANH R24, R0 ;  /* 0x0000000000187308 */ /* 0x0002700000002400 */
[----:B------:R3:W2:Y:S01]  /*14dd0*/  MUFU.TANH R26, R4 ;  /* 0x00000004001a7308 */ /* 0x0006a20000002400 */
[----:B-1----:R-:W-:-:S07]  /*14de0*/  FMUL.FTZ R0, R27, UR9 ;  /* 0x000000091b007c20 */ /* 0x002fce0008410000 */
[----:B------:R1:W1:Y:S01]  /*14df0*/  MUFU.TANH R19, R0 ;  /* 0x0000000000137308 */ /* 0x0002620000002400 */
[----:B---3--:R-:W-:-:S04]  /*14e00*/  LOP3.LUT R4, R233, 0x1f0, RZ, 0xc0, !PT ;  /* 0x000001f0e9047812 */ /* 0x008fc800078ec0ff */
[----:B-----5:R-:W-:-:S03]  /*14e10*/  LEA R4, R2, R4, 0x6 ;  /* 0x0000000402047211 */ /* 0x020fc600078e30ff */
[----:B------:R-:W3:Y:S01]  /*14e20*/  MUFU.TANH R86, R3 ;  /* 0x0000000300567308 */ /* 0x000ee20000002400 */
[----:B-1----:R-:W-:-:S07]  /*14e30*/  SHF.R.U32.HI R0, RZ, 0x2, R235 ;  /* 0x00000002ff007819 */ /* 0x002fce00000116eb */
[----:B------:R-:W1:Y:S01]  /*14e40*/  MUFU.TANH R18, R6 ;  /* 0x0000000600127308 */ /* 0x000e620000002400 */
[----:B------:R-:W-:-:S07]  /*14e50*/  LOP3.LUT R0, R0, 0x7, RZ, 0xc0, !PT ;  /* 0x0000000700007812 */ /* 0x000fce00078ec0ff */
[----:B------:R-:W1:Y:S01]  /*14e60*/  MUFU.TANH R17, R7 ;  /* 0x0000000700117308 */ /* 0x000e620000002400 */
[----:B------:R-:W-:Y:S01]  /*14e70*/  IADD3 R4, PT, PT, -R191, R0, R4 ;  /* 0x00000000bf047210 */ /* 0x000fe20007ffe104 */
[----:B------:R-:W-:-:S03]  /*14e80*/  FMUL.FTZ R5, R5, UR9 ;  /* 0x0000000905057c20 */ /* 0x000fc60008410000 */
[----:B------:R-:W-:-:S03]  /*14e90*/  IADD3 R4, PT, PT, R4, UR8, R186 ;  /* 0x0000000804047c10 */ /* 0x000fc6000fffe0ba */
[----:B------:R5:W1:Y:S02]  /*14ea0*/  MUFU.TANH R25, R5 ;  /* 0x0000000500197308 */ /* 0x000a640000002400 */
[C-C-:B-----5:R-:W-:Y:S02]  /*14eb0*/  VIADDMNMX R5, R4.reuse, 0x1, R186.reuse, PT ;  /* 0x0000000104057846 */ /* 0x160fe400038001ba */
[----:B------:R-:W-:Y:S01]  /*14ec0*/  VIADDMNMX R4, R4, 0x9, R186, PT ;  /* 0x0000000904047846 */ /* 0x000fe200038001ba */
[----:B-1234-:R-:W-:Y:S06]  /*14ed0*/  @!P1 BRA `(.L_x_3566) ;  /* 0x00000008002c9947 */ /* 0x01efec0003800000 */
        /* <DEDUP_REMOVED lines=13> */
.L_x_3567:
[----:B------:R-:W2:Y:S01]  /*14fb0*/  LDL.64 R2, [R1+0x8] ;  /* 0x0000080001027983 */ /* 0x000ea20000100a00 */
[----:B------:R-:W1:Y:S03]  /*14fc0*/  LDC R12, c[0x0][0x4f0] ;  /* 0x00013c00ff0c7b82 */ /* 0x000e660000000800 */
[----:B------:R-:W3:Y:S01]  /*14fd0*/  LDL R8, [R1+0x20] ;  /* 0x0000200001087983 */ /* 0x000ee20000100800 */
[----:B------:R-:W-:Y:S01]  /*14fe0*/  IMAD.SHL.U32 R9, R133, 0x100, RZ ;  /* 0x0000010085097824 */ /* 0x000fe200078e00ff */
[----:B------:R-:W4:Y:S01]  /*14ff0*/  LDCU.64 UR8, c[0x0][0x3a0] ;  /* 0x00007400ff0877ac */ /* 0x000f220008000a00 */
[----:B------:R-:W-:Y:S01]  /*15000*/  MOV R14, R189 ;  /* 0x000000bd000e7202 */ /* 0x000fe20000000f00 */
[----:B------:R-:W-:Y:S01]  /*15010*/  IMAD.MOV.U32 R13, RZ, RZ, R190 ;  /* 0x000000ffff0d7224 */ /* 0x000fe200078e00be */
[----:B-1----:R-:W-:Y:S01]  /*15020*/  IABS R11, R12 ;  /* 0x0000000c000b7213 */ /* 0x002fe20000000000 */
[----:B--2---:R-:W-:-:S03]  /*15030*/  IMAD.MOV.U32 R6, RZ, RZ, R2 ;  /* 0x000000ffff067224 */ /* 0x004fc600078e0002 */
[----:B------:R-:W1:Y:S01]  /*15040*/  I2F.RP R2, R11 ;  /* 0x0000000b00027306 */ /* 0x000e620000209400 */
[----:B------:R-:W-:Y:S01]  /*15050*/  IMAD.MOV.U32 R7, RZ, RZ, R3 ;  /* 0x000000ffff077224 */ /* 0x000fe200078e0003 */
[----:B---3--:R-:W-:Y:S01]  /*15060*/  IADD3 R10, PT, PT, R8, -0x200, RZ ;  /* 0xfffffe00080a7810 */ /* 0x008fe20007ffe0ff */
[----:B------:R-:W-:-:S03]  /*15070*/  IMAD.MOV.U32 R34, RZ, RZ, R6 ;  /* 0x000000ffff227224 */ /* 0x000fc600078e0006 */
[----:B------:R-:W-:Y:S02]  /*15080*/  IABS R6, R10 ;  /* 0x0000000a00067213 */ /* 0x000fe40000000000 */
[----:B------:R-:W-:Y:S02]  /*15090*/  MOV R35, R7 ;  /* 0x0000000700237202 */ /* 0x000fe40000000f00 */
[----:B------:R-:W-:Y:S01]  /*150a0*/  IABS R7, R9 ;  /* 0x0000000900077213 */ /* 0x000fe20000000000 */
        /* <DEDUP_REMOVED lines=56> */
.L_x_3568:
        /* <DEDUP_REMOVED lines=54> */
.L_x_3566:
[----:B------:R-:W-:Y:S01]  /*15790*/  IMAD.SHL.U32 R0, R235, 0x2, RZ ;  /* 0x00000002eb007824 */ /* 0x000fe200078e00ff */
[----:B------:R-:W1:Y:S04]  /*157a0*/  LDCU UR7, c[0x0][0x45c] ;  /* 0x00008b80ff0777ac */ /* 0x000e680008000800 */
[----:B------:R-:W-:-:S05]  /*157b0*/  LOP3.LUT R0, R0, 0x6, RZ, 0xc0, !PT ;  /* 0x0000000600007812 */ /* 0x000fca00078ec0ff */
[----:B------:R-:W-:-:S04]  /*157c0*/  IMAD R0, R133, 0x100, R0 ;  /* 0x0000010085007824 */ /* 0x000fc800078e0200 */
[C---:B--2---:R-:W-:Y:S01]  /*157d0*/  VIADD R2, R0.reuse, 0x1 ;  /* 0x0000000100027836 */ /* 0x044fe20000000000 */
[CC--:B------:R-:W-:Y:S01]  /*157e0*/  ISETP.GE.AND P1, PT, R0.reuse, R4.reuse, PT ;  /* 0x000000040000720c */ /* 0x0c0fe20003f26270 */
[C---:B------:R-:W-:Y:S02]  /*157f0*/  VIADD R3, R0.reuse, 0x8 ;  /* 0x0000000800037836 */ /* 0x040fe40000000000 */
[----:B------:R-:W-:Y:S01]  /*15800*/  VIADD R6, R0, 0xc8 ;  /* 0x000000c800067836 */ /* 0x000fe20000000000 */
[CC--:B------:R-:W-:Y:S02]  /*15810*/  ISETP.GE.AND P2, PT, R2.reuse, R5.reuse, PT ;  /* 0x000000050200720c */ /* 0x0c0fe40003f46270 */
[-C--:B------:R-:W-:Y:S01]  /*15820*/  ISETP.GE.AND P3, PT, R2, R4.reuse, PT ;  /* 0x000000040200720c */ /* 0x080fe20003f66270 */
[C---:B------:R-:W-:Y:S01]  /*15830*/  VIADD R2, R0.reuse, 0x9 ;  /* 0x0000000900027836 */ /* 0x040fe20000000000 */
[C---:B------:R-:W-:Y:S02]  /*15840*/  ISETP.GE.AND P4, PT, R3.reuse, R5, PT ;  /* 0x000000050300720c */ /* 0x040fe40003f86270 */
[----:B------:R-:W-:Y:S01]  /*15850*/  ISETP.GE.AND P5, PT, R3, R4, PT ;  /* 0x000000040300720c */ /* 0x000fe20003fa6270 */
[----:B------:R-:W-:Y:S01]  /*15860*/  VIADD R3, R0, 0x10 ;  /* 0x0000001000037836 */ /* 0x000fe20000000000 */
        /* <DEDUP_REMOVED lines=258> */
[----:B------:R-:W-:Y:S02]  /*16890*/  ISETP.GE.AND P3, PT, R2, R5, PT ;  /* 0x000000050200720c */ /* 0x000fe40003f66270 */
[----:B------:R-:W-:Y:S02]  /*168a0*/  P2R R2, PR, RZ, 0x4 ;  /* 0x00000004ff027803 */ /* 0x000fe40000000000 */
[----:B------:R-:W-:Y:S02]  /*168b0*/  FMNMX3.FTZ R36, R36, R112, R114, !PT ;  /* 0x0000007024247276 */ /* 0x000fe40007810072 */
[----:B------:R-:W-:Y:S02]  /*168c0*/  FMNMX3.FTZ R3, R3, R118, R124, !PT ;  /* 0x0000007603037276 */ /* 0x000fe4000781007c */
[----:B------:R-:W-:Y:S02]  /*168d0*/  FSEL R231, R89, -INF , !P3 ;  /* 0xff80000059e77808 */ /* 0x000fe40005800000 */
[----:B------:R-:W-:-:S02]  /*168e0*/  FSEL R207, R144, -INF , !P4 ;  /* 0xff80000090cf7808 */ /* 0x000fc40006000000 */
[----:B------:R-:W-:Y:S01]  /*168f0*/  ISETP.NE.AND P3, PT, R2, RZ, PT ;  /* 0x000000ff0200720c */ /* 0x000fe20003f65270 */
[----:B------:R-:W-:Y:S01]  /*16900*/  VIADD R2, R0, 0xd0 ;  /* 0x000000d000027836 */ /* 0x000fe20000000000 */
[----:B------:R-:W-:Y:S02]  /*16910*/  FMNMX3.FTZ R36, R36, R115, R120, !PT ;  /* 0x0000007324247276 */ /* 0x000fe40007810078 */
[----:B------:R-:W-:Y:S02]  /*16920*/  ISETP.GE.AND P4, PT, R6, R5, PT ;  /* 0x000000050600720c */ /* 0x000fe40003f86270 */
        /* <DEDUP_REMOVED lines=79> */
[----:B------:R-:W-:Y:S01]  /*16e20*/  FMNMX3.FTZ R36, R36, R231, R232, !PT ;  /* 0x000000e724247276 */ /* 0x000fe200078100e8 */
[----:B------:R-:W-:Y:S01]  /*16e30*/  VIADD R0, R0, 0xf9 ;  /* 0x000000f900007836 */ /* 0x000fe20000000000 */
[----:B------:R-:W-:-:S02]  /*16e40*/  FSEL R246, R28, -INF , !P1 ;  /* 0xff8000001cf67808 */ /* 0x000fc40004800000 */
[----:B------:R-:W-:Y:S02]  /*16e50*/  FMNMX3.FTZ R3, R3, R237, R248, !PT ;  /* 0x000000ed03037276 */ /* 0x000fe400078100f8 */
[----:B------:R-:W-:Y:S02]  /*16e60*/  FMNMX3.FTZ R36, R36, R230, R244, !PT ;  /* 0x000000e624247276 */ /* 0x000fe400078100f4 */
        /* <DEDUP_REMOVED lines=12> */
[----:B------:R-:W-:Y:S02]  /*16f30*/  ISETP.GE.AND P2, PT, R2, R5, PT ;  /* 0x000000050200720c */ /* 0x000fe40003f46270 */
[----:B------:R-:W-:Y:S02]  /*16f40*/  FSEL R194, R33, -INF , !P6 ;  /* 0xff80000021c27808 */ /* 0x000fe40007000000 */
[----:B------:R-:W-:Y:S02]  /*16f50*/  FMNMX3.FTZ R36, R36, R251, R250, !PT ;  /* 0x000000fb24247276 */ /* 0x000fe400078100fa */
[----:B------:R-:W-:-:S02]  /*16f60*/  FMNMX.FTZ R3, R195, R3, !PT ;  /* 0x00000003c3037209 */ /* 0x000fc40007810000 */
[----:B------:R-:W-:Y:S02]  /*16f70*/  ISETP.GE.AND P1, PT, R0, R5, PT ;  /* 0x000000050000720c */ /* 0x000fe40003f26270 */
[----:B------:R-:W-:Y:S01]  /*16f80*/  FSEL R189, R29, -INF , !P5 ;  /* 0xff8000001dbd7808 */ /* 0x000fe20006800000 */
[----:B------:R-:W2:Y:S01]  /*16f90*/  SHFL.BFLY PT, R0, R3, 0x2, 0x1f ;  /* 0x0c401f0003007f89 */ /* 0x000ea200000e0000 */
[----:B------:R-:W-:Y:S02]  /*16fa0*/  FSEL R183, R26, -INF , !P2 ;  /* 0xff8000001ab77808 */ /* 0x000fe40005000000 */
[----:B------:R-:W-:Y:S02]  /*16fb0*/  FMNMX3.FTZ R36, R36, R249, R194, !PT ;  /* 0x000000f924247276 */ /* 0x000fe400078100c2 */
[----:B------:R-:W-:Y:S02]  /*16fc0*/  FSEL R185, R25, -INF , !P1 ;  /* 0xff80000019b97808 */ /* 0x000fe40004800000 */
[----:B------:R-:W-:-:S04]  /*16fd0*/  FMNMX3.FTZ R36, R36, R189, R183, !PT ;  /* 0x000000bd24247276 */ /* 0x000fc800078100b7 */
[----:B------:R-:W-:-:S05]  /*16fe0*/  FMNMX.FTZ R36, R185, R36, !PT ;  /* 0x00000024b9247209 */ /* 0x000fca0007810000 */
[----:B------:R-:W3:Y:S01]  /*16ff0*/  SHFL.BFLY PT, R2, R36, 0x2, 0x1f ;  /* 0x0c401f0024027f89 */ /* 0x000ee200000e0000 */
[----:B--2---:R-:W-:-:S05]  /*17000*/  FMNMX.FTZ R3, R3, R0, !PT ;  /* 0x0000000003037209 */ /* 0x004fca0007810000 */
[----:B------:R-:W2:Y:S01]  /*17010*/  SHFL.BFLY PT, R0, R3, 0x1, 0x1f ;  /* 0x0c201f0003007f89 */ /* 0x000ea200000e0000 */
[----:B---3--:R-:W-:-:S05]  /*17020*/  FMNMX.FTZ R36, R36, R2, !PT ;  /* 0x0000000224247209 */ /* 0x008fca0007810000 */
[----:B------:R-:W3:Y:S01]  /*17030*/  SHFL.BFLY PT, R6, R36, 0x1, 0x1f ;  /* 0x0c201f0024067f89 */ /* 0x000ee200000e0000 */
[----:B--2---:R-:W-:Y:S01]  /*17040*/  FMNMX.FTZ R3, R3, R0, !PT ;  /* 0x0000000003037209 */ /* 0x004fe20007810000 */
[----:B------:R-:W-:-:S03]  /*17050*/  IMAD.IADD R0, R204, 0x1, R205 ;  /* 0x00000001cc007824 */ /* 0x000fc600078e02cd */
[C---:B------:R-:W-:Y:S01]  /*17060*/  FSETP.NEU.FTZ.AND P1, PT, R3.reuse, -INF , PT ;  /* 0xff8000000300780b */ /* 0x040fe20003f3d000 */
[----:B-1----:R-:W-:Y:S01]  /*17070*/  FMUL.FTZ R2, R3, UR7 ;  /* 0x0000000703027c20 */ /* 0x002fe20008410000 */
        /* <DEDUP_REMOVED lines=19> */
[----:B------:R-:W-:Y:S02]  /*171b0*/  FFMA.FTZ R6, R11, UR7, -R0 ;  /* 0x000000070b067c23 */ /* 0x000fe40008010800 */
[----:B------:R-:W-:Y:S02]  /*171c0*/  LDSM.16.MT88.4 R80, [R39+0xb000] ;  /* 0x00b000002750783b */ /* 0x000fe40000004200 */
        /* <DEDUP_REMOVED lines=20> */
[----:B------:R-:W-:Y:S01]  /*17310*/  LDSM.16.MT88.4 R20, [R37+0xa800] ;  /* 0x00a800002514783b */ /* 0x000fe20000004200 */
[----:B------:R2:W-:Y:S04]  /*17320*/  MUFU.EX2 R210, R7 ;  /* 0x0000000700d27308 */ /* 0x0005e80000000800 */
[----:B------:R-:W-:Y:S01]  /*17330*/  HMMA.16816.F32 R44, R8, R14, RZ ;  /* 0x0000000e082c723c */ /* 0x000fe200000018ff */
[----:B------:R4:W5:Y:S01]  /*17340*/  MUFU.EX2 R223, R12 ;  /* 0x0000000c00df7308 */ /* 0x0009620000000800 */
[----:B-1----:R-:W-:-:S04]  /*17350*/  FFMA.FTZ R6, R48, UR7, -R0 ;  /* 0x0000000730067c23 */ /* 0x002fc80008010800 */
[----:B------:R1:W1:Y:S02]  /*17360*/  MUFU.EX2 R224, R6 ;  /* 0x0000000600e07308 */ /* 0x0002640000000800 */
[----:B---3--:R-:W-:Y:S01]  /*17370*/  HMMA.16816.F32 R40, R8, R16, RZ ;  /* 0x000000100828723c */ /* 0x008fe200000018ff */
[----:B--2---:R-:W-:-:S04]  /*17380*/  FFMA.FTZ R7, R53, UR7, -R2 ;  /* 0x0000000735077c23 */ /* 0x004fc80008010802 */
[----:B------:R2:W-:Y:S01]  /*17390*/  MUFU.EX2 R211, R7 ;  /* 0x0000000700d37308 */ /* 0x0005e20000000800 */
[----:B----4-:R-:W3:Y:S02]  /*173a0*/  LDSM.16.MT88.4 R12, [R39+0xa800] ;  /* 0x00a80000270c783b */ /* 0x010ee40000004200 */
[C---:B-----5:R-:W-:Y:S01]  /*173b0*/  HMMA.16816.F32 R56, R8.reuse, R28, RZ ;  /* 0x0000001c0838723c */ /* 0x060fe200000018ff */
[----:B-1----:R-:W-:Y:S02]  /*173c0*/  FFMA.FTZ R6, R51, UR7, -R2 ;  /* 0x0000000733067c23 */ /* 0x002fe40008010802 */
[----:B------:R-:W-:Y:S05]  /*173d0*/  LDSM.16.MT88.4 R48, [R37+0xb000] ;  /* 0x00b000002530783b */ /* 0x000fea0000004200 */
[----:B------:R-:W-:Y:S01]  /*173e0*/  HMMA.16816.F32 R64, R8, R30, RZ ;  /* 0x0000001e0840723c */ /* 0x000fe200000018ff */
[----:B------:R1:W4:Y:S01]  /*173f0*/  MUFU.EX2 R212, R6 ;  /* 0x0000000600d47308 */ /* 0x0003220000000800 */
[----:B------:R-:W-:Y:S01]  /*17400*/  LDSM.16.MT88.4 R28, [R68+0xa800] ;  /* 0x00a80000441c783b */ /* 0x000fe20000004200 */
[----:B--2---:R-:W-:-:S05]  /*17410*/  FFMA.FTZ R7, R71, UR7, -R0 ;  /* 0x0000000747077c23 */ /* 0x004fca0008010800 */
[----:B------:R-:W-:Y:S01]  /*17420*/  HMMA.16816.F32 R16, R8, R18, RZ ;  /* 0x000000120810723c */ /* 0x000fe200000018ff */
[----:B-1----:R-:W-:-:S07]  /*17430*/  FFMA.FTZ R6, R52, UR7, -R2 ;  /* 0x0000000734067c23 */ /* 0x002fce0008010802 */
[C---:B------:R-:W-:Y:S01]  /*17440*/  HMMA.16816.F32 R76, R8.reuse, R24, RZ ;  /* 0x00000018084c723c */ /* 0x040fe200000018ff */
[----:B------:R-:W1:Y:S01]  /*17450*/  LDSM.16.MT88.4 R52, [R38+0xa800] ;  /* 0x00a800002634783b */ /* 0x000e620000004200 */
[----:B------:R2:W5:Y:S06]  /*17460*/  MUFU.EX2 R213, R6 ;  /* 0x0000000600d57308 */ /* 0x00056c0000000800 */
[----:B------:R-:W-:Y:S01]  /*17470*/  HMMA.16816.F32 R60, R8, R26, RZ ;  /* 0x0000001a083c723c */ /* 0x000fe200000018ff */
[----:B------:R-:W-:Y:S02]  /*17480*/  F2FP.F16.F32.PACK_AB R9, R223, R218 ;  /* 0x000000dadf09723e */ /* 0x000fe400000000ff */
[----:B------:R-:W-:-:S02]  /*17490*/  F2FP.F16.F32.PACK_AB R11, R224, R222 ;  /* 0x000000dee00b723e */ /* 0x000fc400000000ff */
[----:B----4-:R-:W-:Y:S01]  /*174a0*/  F2FP.F16.F32.PACK_AB R8, R212, R210 ;  /* 0x000000d2d408723e */ /* 0x010fe200000000ff */
[----:B--2---:R-:W-:Y:S01]  /*174b0*/  FFMA.FTZ R6, R69, UR7, -R0 ;  /* 0x0000000745067c23 */ /* 0x004fe20008010800 */
[----:B-----5:R-:W-:-:S03]  /*174c0*/  F2FP.F16.F32.PACK_AB R10, R213, R211 ;  /* 0x000000d3d50a723e */ /* 0x020fc600000000ff */
[----:B------:R2:W-:Y:S04]  /*174d0*/  MUFU.EX2 R203, R6 ;  /* 0x0000000600cb7308 */ /* 0x0005e80000000800 */
[----:B---3--:R-:W-:Y:S01]  /*174e0*/  HMMA.16816.F32 R72, R8, R12, R40 ;  /* 0x0000000c0848723c */ /* 0x008fe20000001828 */
[----:B------:R-:W3:Y:S01]  /*174f0*/  LDSM.16.MT88.4 R40, [R38+0xb000] ;  /* 0x00b000002628783b */ /* 0x000ee20000004200 */
[----:B------:R-:W-:-:S04]  /*17500*/  FFMA.FTZ R12, R70, UR7, -R0 ;  /* 0x00000007460c7c23 */ /* 0x000fc80008010800 */
[----:B------:R4:W5:Y:S02]  /*17510*/  MUFU.EX2 R205, R12 ;  /* 0x0000000c00cd7308 */ /* 0x0009640000000800 */
[C---:B------:R-:W-:Y:S01]  /*17520*/  HMMA.16816.F32 R88, R8.reuse, R20, R32 ;  /* 0x000000140858723c */ /* 0x040fe20000001820 */
[----:B--2---:R-:W-:Y:S01]  /*17530*/  FFMA.FTZ R6, R93, UR7, -R0 ;  /* 0x000000075d067c23 */ /* 0x004fe20008010800 */
[----:B------:R-:W-:Y:S02]  /*17540*/  IMAD.MOV.U32 R93, RZ, RZ, R200 ;  /* 0x000000ffff5d7224 */ /* 0x000fe400078e00c8 */
[----:B------:R2:W-:Y:S04]  /*17550*/  MUFU.EX2 R200, R7 ;  /* 0x0000000700c87308 */ /* 0x0005e80000000800 */
[C---:B------:R-:W-:Y:S01]  /*17560*/  HMMA.16816.F32 R84, R8.reuse, R22, R44 ;  /* 0x000000160854723c */ /* 0x040fe2000000182c */
[----:B------:R1:W5:Y:S07]  /*17570*/  MUFU.EX2 R204, R6 ;  /* 0x0000000600cc7308 */ /* 0x00036e0000000800 */
[----:B----4-:R-:W-:Y:S01]  /*17580*/  HMMA.16816.F32 R12, R8, R14, R16 ;  /* 0x0000000e080c723c */ /* 0x010fe20000001810 */
[----:B------:R-:W4:Y:S01]  /*17590*/  LDSM.16.MT88.4 R16, [R68+0xb000] ;  /* 0x00b000004410783b */ /* 0x000f220000004200 */
[----:B--2---:R-:W-:Y:S01]  /*175a0*/  FFMA.FTZ R7, R95, UR7, -R2 ;  /* 0x000000075f077c23 */ /* 0x004fe20008010802 */
[----:B------:R-:W-:-:S02]  /*175b0*/  IMAD.MOV.U32 R95, RZ, RZ, R197 ;  /* 0x000000ffff5f7224 */ /* 0x000fc400078e00c5 */
[----:B-1----:R-:W-:Y:S01]  /*175c0*/  FFMA.FTZ R6, R94, UR7, -R2 ;  /* 0x000000075e067c23 */ /* 0x002fe20008010802 */
[----:B------:R-:W-:Y:S01]  /*175d0*/  IMAD.MOV.U32 R94, RZ, RZ, R196 ;  /* 0x000000ffff5e7224 */ /* 0x000fe200078e00c4 */
[----:B------:R1:W-:Y:S01]  /*175e0*/  MUFU.EX2 R197, R7 ;  /* 0x0000000700c57308 */ /* 0x0003e20000000800 */
[C---:B------:R-:W-:Y:S03]  /*175f0*/  HMMA.16816.F32 R20, R8.reuse, R52, R56 ;  /* 0x000000340814723c */ /* 0x040fe60000001838 */
[----:B------:R2:W3:Y:S05]  /*17600*/  MUFU.EX2 R196, R6 ;  /* 0x0000000600c47308 */ /* 0x0004ea0000000800 */
[----:B------:R-:W-:Y:S01]  /*17610*/  HMMA.16816.F32 R44, R8, R54, R64 ;  /* 0x00000036082c723c */ /* 0x000fe20000001840 */
[----:B------:R-:W-:Y:S01]  /*17620*/  LDSM.16.MT88.4 R64, [R38+0xc000] ;  /* 0x00c000002640783b */ /* 0x000fe20000004200 */
[----:B-1----:R-:W-:Y:S01]  /*17630*/  FFMA.FTZ R7, R96, UR7, -R2 ;  /* 0x0000000760077c23 */ /* 0x002fe20008010802 */
[----:B------:R-:W-:-:S05]  /*17640*/  IMAD.MOV.U32 R96, RZ, RZ, R195 ;  /* 0x000000ffff607224 */ /* 0x000fca00078e00c3 */
[C---:B------:R-:W-:Y:S01]  /*17650*/  HMMA.16816.F32 R24, R8.reuse, R28, R76 ;  /* 0x0000001c0818723c */ /* 0x040fe2000000184c */
[----:B--2---:R-:W-:Y:S01]  /*17660*/  FFMA.FTZ R6, R97, UR7, -R2 ;  /* 0x0000000761067c23 */ /* 0x004fe20008010802 */
[----:B------:R-:W-:Y:S01]  /*17670*/  IMAD.MOV.U32 R97, RZ, RZ, R194 ;  /* 0x000000ffff617224 */ /* 0x000fe200078e00c2 */
[----:B------:R1:W-:Y:S04]  /*17680*/  MUFU.EX2 R195, R7 ;  /* 0x0000000700c37308 */ /* 0x0003e80000000800 */
[----:B------:R-:W2:Y:S01]  /*17690*/  MUFU.EX2 R194, R6 ;  /* 0x0000000600c27308 */ /* 0x000ea20000000800 */
[----:B------:R-:W-:Y:S01]  /*176a0*/  HMMA.16816.F32 R32, R8, R30, R60 ;  /* 0x0000001e0820723c */ /* 0x000fe2000000183c */
[----:B-----5:R-:W-:Y:S02]  /*176b0*/  F2FP.F16.F32.PACK_AB R9, R205, R203 ;  /* 0x000000cbcd09723e */ /* 0x020fe400000000ff */
[----:B------:R-:W-:-:S02]  /*176c0*/  F2FP.F16.F32.PACK_AB R11, R204, R200 ;  /* 0x000000c8cc0b723e */ /* 0x000fc400000000ff */
[----:B---3--:R-:W-:Y:S01]  /*176d0*/  F2FP.F16.F32.PACK_AB R8, R196, R197 ;  /* 0x000000c5c408723e */ /* 0x008fe200000000ff */
[--C-:B-1----:R-:W-:Y:S01]  /*176e0*/  FFMA.FTZ R7, R101, UR7, -R0.reuse ;  /* 0x0000000765077c23 */ /* 0x102fe20008010800 */
[----:B--2---:R-:W-:Y:S01]  /*176f0*/  F2FP.F16.F32.PACK_AB R10, R194, R195 ;  /* 0x000000c3c20a723e */ /* 0x004fe200000000ff */
[----:B------:R-:W-:-:S06]  /*17700*/  FFMA.FTZ R6, R98, UR7, -R0 ;  /* 0x0000000762067c23 */ /* 0x000fcc0008010800 */
[C---:B------:R-:W-:Y:S01]  /*17710*/  HMMA.16816.F32 R52, R8.reuse, R48, R88 ;  /* 0x000000300834723c */ /* 0x040fe20000001858 */
[----:B------:R-:W-:Y:S02]  /*17720*/  IMAD.MOV.U32 R89, RZ, RZ, R185 ;  /* 0x000000ffff597224 */ /* 0x000fe400078e00b9 */
[----:B------:R1:W-:Y:S01]  /*17730*/  MUFU.EX2 R185, R6 ;  /* 0x0000000600b97308 */ /* 0x0003e20000000800 */
[----:B------:R-:W-:Y:S02]  /*17740*/  IMAD.MOV.U32 R88, RZ, RZ, R188 ;  /* 0x000000ffff587224 */ /* 0x000fe400078e00bc */
[----:B------:R-:W-:Y:S01]  /*17750*/  IMAD.MOV.U32 R91, RZ, RZ, R189 ;  /* 0x000000ffff5b7224 */ /* 0x000fe200078e00bd */
[----:B------:R2:W-:Y:S01]  /*17760*/  MUFU.EX2 R188, R7 ;  /* 0x0000000700bc7308 */ /* 0x0005e20000000800 */
[----:B------:R-:W-:Y:S01]  /*17770*/  HMMA.16816.F32 R56, R8, R50, R84 ;  /* 0x000000320838723c */ /* 0x000fe20000001854 */
[----:B------:R-:W3:Y:S01]  /*17780*/  LDSM.16.MT88.4 R48, [R37+0xb800] ;  /* 0x00b800002530783b */ /* 0x000ee20000004200 */
[----:B------:R-:W-:-:S06]  /*17790*/  IMAD.MOV.U32 R90, RZ, RZ, R183 ;  /* 0x000000ffff5a7224 */ /* 0x000fcc00078e00b7 */
[----:B------:R-:W-:Y:S01]  /*177a0*/  HMMA.16816.F32 R72, R8, R80, R72 ;  /* 0x000000500848723c */ /* 0x000fe20000001848 */
[----:B-1----:R-:W-:-:S04]  /*177b0*/  FFMA.FTZ R6, R100, UR7, -R0 ;  /* 0x0000000764067c23 */ /* 0x002fc80008010800 */
[----:B------:R1:W-:Y:S01]  /*177c0*/  MUFU.EX2 R187, R6 ;  /* 0x0000000600bb7308 */ /* 0x0003e20000000800 */
[----:B--2---:R-:W-:Y:S02]  /*177d0*/  FFMA.FTZ R7, R102, UR7, -R2 ;  /* 0x0000000766077c23 */ /* 0x004fe40008010802 */
[C---:B------:R-:W-:Y:S01]  /*177e0*/  HMMA.16816.F32 R80, R8.reuse, R82, R12 ;  /* 0x000000520850723c */ /* 0x040fe2000000180c */
[----:B------:R-:W-:Y:S01]  /*177f0*/  FFMA.FTZ R12, R99, UR7, -R0 ;  /* 0x00000007630c7c23 */ /* 0x000fe20008010800 */
[----:B------:R2:W-:Y:S04]  /*17800*/  MUFU.EX2 R178, R7 ;  /* 0x0000000700b27308 */ /* 0x0005e80000000800 */
[----:B------:R5:W3:Y:S02]  /*17810*/  MUFU.EX2 R189, R12 ;  /* 0x0000000c00bd7308 */ /* 0x000ae40000000800 */
[----:B------:R-:W-:Y:S01]  /*17820*/  HMMA.16816.F32 R60, R8, R40, R20 ;  /* 0x00000028083c723c */ /* 0x000fe20000001814 */
[----:B------:R-:W3:Y:S01]  /*17830*/  LDSM.16.MT88.4 R20, [R68+0xb800] ;  /* 0x00b800004414783b */ /* 0x000ee20000004200 */
[----:B-1----:R-:W-:-:S04]  /*17840*/  FFMA.FTZ R6, R105, UR7, -R2 ;  /* 0x0000000769067c23 */ /* 0x002fc80008010802 */
[----:B------:R1:W3:Y:S01]  /*17850*/  MUFU.EX2 R183, R6 ;  /* 0x0000000600b77308 */ /* 0x0002e20000000800 */
[--C-:B--2---:R-:W-:Y:S01]  /*17860*/  FFMA.FTZ R7, R104, UR7, -R2.reuse ;  /* 0x0000000768077c23 */ /* 0x104fe20008010802 */
[C---:B----4-:R-:W-:Y:S01]  /*17870*/  HMMA.16816.F32 R28, R8.reuse, R16, R24 ;  /* 0x00000010081c723c */ /* 0x050fe20000001818 */
[----:B------:R-:W-:Y:S02]  /*17880*/  LDSM.16.MT88.4 R24, [R38+0xb800] ;  /* 0x00b800002618783b */ /* 0x000fe40000004200 */
[----:B------:R2:W-:Y:S02]  /*17890*/  MUFU.EX2 R182, R7 ;  /* 0x0000000700b67308 */ /* 0x0005e40000000800 */
[----:B-----5:R-:W4:Y:S03]  /*178a0*/  LDSM.16.MT88.4 R12, [R39+0xb800] ;  /* 0x00b80000270c783b */ /* 0x020f260000004200 */
[----:B------:R-:W-:Y:S01]  /*178b0*/  HMMA.16816.F32 R16, R8, R18, R32 ;  /* 0x000000120810723c */ /* 0x000fe20000001820 */
[----:B-1----:R-:W-:-:S04]  /*178c0*/  FFMA.FTZ R6, R103, UR7, -R2 ;  /* 0x0000000767067c23 */ /* 0x002fc80008010802 */
[----:B------:R-:W1:Y:S03]  /*178d0*/  MUFU.EX2 R181, R6 ;  /* 0x0000000600b57308 */ /* 0x000e660000000800 */
[----:B------:R-:W-:Y:S01]  /*178e0*/  HMMA.16816.F32 R76, R8, R42, R44 ;  /* 0x0000002a084c723c */ /* 0x000fe2000000182c */
[----:B---3--:R-:W-:Y:S01]  /*178f0*/  F2FP.F16.F32.PACK_AB R9, R189, R185 ;  /* 0x000000b9bd09723e */ /* 0x008fe200000000ff */
[----:B------:R-:W3:Y:S01]  /*17900*/  LDSM.16.MT88.4 R40, [R37+0xc000] ;  /* 0x00c000002528783b */ /* 0x000ee20000004200 */
[----:B------:R-:W-:Y:S01]  /*17910*/  F2FP.F16.F32.PACK_AB R11, R187, R188 ;  /* 0x000000bcbb0b723e */ /* 0x000fe200000000ff */
[----:B--2---:R-:W-:Y:S01]  /*17920*/  FFMA.FTZ R7, R110, UR7, -R0 ;  /* 0x000000076e077c23 */ /* 0x004fe20008010800 */
[----:B------:R-:W-:-:S03]  /*17930*/  F2FP.F16.F32.PACK_AB R8, R183, R178 ;  /* 0x000000b2b708723e */ /* 0x000fc600000000ff */
[----:B------:R2:W-:Y:S01]  /*17940*/  MUFU.EX2 R175, R7 ;  /* 0x0000000700af7308 */ /* 0x0005e20000000800 */
[----:B-1----:R-:W-:Y:S01]  /*17950*/  F2FP.F16.F32.PACK_AB R10, R181, R182 ;  /* 0x000000b6b50a723e */ /* 0x002fe200000000ff */
[----:B------:R-:W-:-:S04]  /*17960*/  FFMA.FTZ R6, R106, UR7, -R0 ;  /* 0x000000076a067c23 */ /* 0x000fc80008010800 */
[----:B------:R1:W-:Y:S02]  /*17970*/  MUFU.EX2 R174, R6 ;  /* 0x0000000600ae7308 */ /* 0x0003e40000000800 */
[----:B------:R-:W-:Y:S01]  /*17980*/  HMMA.16816.F32 R44, R8, R50, R56 ;  /* 0x00000032082c723c */ /* 0x000fe20000001838 */
[----:B------:R-:W5:Y:S01]  /*17990*/  LDSM.16.MT88.4 R56, [R39+0xc000] ;  /* 0x00c000002738783b */ /* 0x000f620000004200 */
[----:B--2---:R-:W-:-:S04]  /*179a0*/  FFMA.FTZ R7, R113, UR7, -R2 ;  /* 0x0000000771077c23 */ /* 0x004fc80008010802 */
[----:B------:R2:W-:Y:S02]  /*179b0*/  MUFU.EX2 R167, R7 ;  /* 0x0000000700a77308 */ /* 0x0005e40000000800 */
[----:B------:R-:W-:Y:S01]  /*179c0*/  HMMA.16816.F32 R32, R8, R48, R52 ;  /* 0x000000300820723c */ /* 0x000fe20000001834 */
[----:B-1----:R-:W-:-:S04]  /*179d0*/  FFMA.FTZ R6, R111, UR7, -R0 ;  /* 0x000000076f067c23 */ /* 0x002fc80008010800 */
[----:B------:R1:W-:Y:S03]  /*179e0*/  MUFU.EX2 R177, R6 ;  /* 0x0000000600b17308 */ /* 0x0003e60000000800 */
[----:B------:R-:W-:Y:S01]  /*179f0*/  HMMA.16816.F32 R52, R8, R20, R28 ;  /* 0x000000140834723c */ /* 0x000fe2000000181c */
[----:B------:R-:W-:Y:S01]  /*17a00*/  LDSM.16.MT88.4 R28, [R37+0xc800] ;  /* 0x00c80000251c783b */ /* 0x000fe20000004200 */
[----:B--2---:R-:W-:-:S04]  /*17a10*/  FFMA.FTZ R7, R114, UR7, -R2 ;  /* 0x0000000772077c23 */ /* 0x004fc80008010802 */
[----:B------:R2:W-:Y:S02]  /*17a20*/  MUFU.EX2 R170, R7 ;  /* 0x0000000700aa7308 */ /* 0x0005e40000000800 */
[----:B------:R-:W-:Y:S01]  /*17a30*/  HMMA.16816.F32 R16, R8, R22, R16 ;  /* 0x000000160810723c */ /* 0x000fe20000001810 */
[----:B------:R-:W5:Y:S01]  /*17a40*/  LDSM.16.MT88.4 R20, [R68+0xc000] ;  /* 0x00c000004414783b */ /* 0x000f620000004200 */
[----:B-1----:R-:W-:-:S06]  /*17a50*/  FFMA.FTZ R6, R112, UR7, -R2 ;  /* 0x0000000770067c23 */ /* 0x002fcc0008010802 */
[----:B----4-:R-:W-:Y:S01]  /*17a60*/  HMMA.16816.F32 R48, R8, R12, R72 ;  /* 0x0000000c0830723c */ /* 0x010fe20000001848 */
[----:B------:R1:W-:Y:S01]  /*17a70*/  MUFU.EX2 R71, R6 ;  /* 0x0000000600477308 */ /* 0x0003e20000000800 */
[--C-:B------:R-:W-:Y:S01]  /*17a80*/  FFMA.FTZ R12, R107, UR7, -R0.reuse ;  /* 0x000000076b0c7c23 */ /* 0x100fe20008010800 */
[----:B--2---:R-:W-:-:S03]  /*17a90*/  FFMA.FTZ R7, R119, UR7, -R0 ;  /* 0x0000000777077c23 */ /* 0x004fc60008010800 */
[----:B------:R2:W4:Y:S02]  /*17aa0*/  MUFU.EX2 R176, R12 ;  /* 0x0000000c00b07308 */ /* 0x0005240000000800 */
[----:B------:R-:W-:Y:S02]  /*17ab0*/  HMMA.16816.F32 R60, R8, R24, R60 ;  /* 0x00000018083c723c */ /* 0x000fe4000000183c */
[----:B------:R3:W-:Y:S01]  /*17ac0*/  MUFU.EX2 R162, R7 ;  /* 0x0000000700a27308 */ /* 0x0007e20000000800 */
[----:B-1----:R-:W-:-:S05]  /*17ad0*/  FFMA.FTZ R6, R115, UR7, -R2 ;  /* 0x0000000773067c23 */ /* 0x002fca0008010802 */
[C---:B------:R-:W-:Y:S01]  /*17ae0*/  HMMA.16816.F32 R72, R8.reuse, R26, R76 ;  /* 0x0000001a0848723c */ /* 0x040fe2000000184c */
[----:B------:R-:W1:Y:S07]  /*17af0*/  MUFU.EX2 R168, R6 ;  /* 0x0000000600a87308 */ /* 0x000e6e0000000800 */
[----:B--2---:R-:W-:Y:S01]  /*17b00*/  HMMA.16816.F32 R12, R8, R14, R80 ;  /* 0x0000000e080c723c */ /* 0x004fe20000001850 */
[----:B----4-:R-:W-:Y:S01]  /*17b10*/  F2FP.F16.F32.PACK_AB R9, R176, R174 ;  /* 0x000000aeb009723e */ /* 0x010fe200000000ff */
[----:B---3--:R-:W-:Y:S01]  /*17b20*/  FFMA.FTZ R7, R120, UR7, -R2 ;  /* 0x0000000778077c23 */ /* 0x008fe20008010802 */
        /* <DEDUP_REMOVED lines=9> */
[----:B------:R2:W-:Y:S01]  /*17bc0*/  MUFU.EX2 R159, R7 ;  /* 0x00000007009f7308 */ /* 0x0005e20000000800 */
[----:B-1----:R-:W-:-:S06]  /*17bd0*/  FFMA.FTZ R6, R118, UR7, -R0 ;  /* 0x0000000776067c23 */ /* 0x002fcc0008010800 */
[----:B-----5:R-:W-:Y:S01]  /*17be0*/  HMMA.16816.F32 R40, R8, R56, R48 ;  /* 0x000000380828723c */ /* 0x020fe20000001830 */
[----:B------:R-:W1:Y:S01]  /*17bf0*/  LDSM.16.MT88.4 R48, [R39+0xc800] ;  /* 0x00c800002730783b */ /* 0x000e620000004200 */
[----:B------:R3:W-:Y:S01]  /*17c00*/  MUFU.EX2 R161, R6 ;  /* 0x0000000600a17308 */ /* 0x0007e20000000800 */
[----:B--2---:R-:W-:-:S05]  /*17c10*/  FFMA.FTZ R7, R126, UR7, -R0 ;  /* 0x000000077e077c23 */ /* 0x004fca0008010800 */
[C---:B------:R-:W-:Y:S01]  /*17c20*/  HMMA.16816.F32 R84, R8.reuse, R58, R12 ;  /* 0x0000003a0854723c */ /* 0x040fe2000000180c */
[----:B------:R-:W-:Y:S01]  /*17c30*/  FFMA.FTZ R12, R117, UR7, -R0 ;  /* 0x00000007750c7c23 */ /* 0x000fe20008010800 */
[----:B------:R-:W2:Y:S01]  /*17c40*/  LDSM.16.MT88.4 R56, [R38+0xc800] ;  /* 0x00c800002638783b */ /* 0x000ea20000004200 */
[----:B------:R4:W-:Y:S04]  /*17c50*/  MUFU.EX2 R150, R7 ;  /* 0x0000000700967308 */ /* 0x0009e80000000800 */
[----:B------:R5:W1:Y:S01]  /*17c60*/  MUFU.EX2 R160, R12 ;  /* 0x0000000c00a07308 */ /* 0x000a620000000800 */
[--C-:B---3--:R-:W-:Y:S01]  /*17c70*/  FFMA.FTZ R6, R123, UR7, -R2.reuse ;  /* 0x000000077b067c23 */ /* 0x108fe20008010802 */
[C---:B------:R-:W-:Y:S01]  /*17c80*/  HMMA.16816.F32 R44, R8.reuse, R22, R16 ;  /* 0x00000016082c723c */ /* 0x040fe20000001810 */
[----:B------:R-:W3:Y:S02]  /*17c90*/  LDSM.16.MT88.4 R16, [R68+0xc800] ;  /* 0x00c800004410783b */ /* 0x000ee40000004200 */
[----:B------:R1:W1:Y:S05]  /*17ca0*/  MUFU.EX2 R158, R6 ;  /* 0x00000006009e7308 */ /* 0x00026a0000000800 */
[----:B------:R-:W-:Y:S01]  /*17cb0*/  HMMA.16816.F32 R80, R8, R64, R60 ;  /* 0x000000400850723c */ /* 0x000fe2000000183c */
[----:B----4-:R-:W-:Y:S01]  /*17cc0*/  FFMA.FTZ R7, R129, UR7, -R2 ;  /* 0x0000000781077c23 */ /* 0x010fe20008010802 */
[----:B-----5:R-:W-:-:S03]  /*17cd0*/  FFMA.FTZ R12, R125, UR7, -R0 ;  /* 0x000000077d0c7c23 */ /* 0x020fc60008010800 */
[----:B------:R4:W-:Y:S03]  /*17ce0*/  MUFU.EX2 R142, R7 ;  /* 0x00000007008e7308 */ /* 0x0009e60000000800 */
[C---:B------:R-:W-:Y:S01]  /*17cf0*/  HMMA.16816.F32 R76, R8.reuse, R66, R72 ;  /* 0x00000042084c723c */ /* 0x040fe20000001848 */
[--C-:B-1----:R-:W-:Y:S01]  /*17d00*/  FFMA.FTZ R6, R121, UR7, -R2.reuse ;  /* 0x0000000779067c23 */ /* 0x102fe20008010802 */
[----:B------:R1:W-:Y:S01]  /*17d10*/  MUFU.EX2 R152, R12 ;  /* 0x0000000c00987308 */ /* 0x0003e20000000800 */
[----:B------:R-:W-:Y:S03]  /*17d20*/  LDSM.16.MT88.4 R72, [R38+0xd000] ;  /* 0x00d000002648783b */ /* 0x000fe60000004200 */
[----:B------:R5:W2:Y:S02]  /*17d30*/  MUFU.EX2 R157, R6 ;  /* 0x00000006009d7308 */ /* 0x000aa40000000800 */
[----:B------:R-:W-:Y:S01]  /*17d40*/  HMMA.16816.F32 R64, R8, R20, R52 ;  /* 0x000000140840723c */ /* 0x000fe20000001834 */
[----:B------:R-:W3:Y:S01]  /*17d50*/  LDSM.16.MT88.4 R20, [R37+0xd000] ;  /* 0x00d000002514783b */ /* 0x000ee20000004200 */
[----:B------:R-:W-:Y:S01]  /*17d60*/  F2FP.F16.F32.PACK_AB R9, R160, R70 ;  /* 0x00000046a009723e */ /* 0x000fe200000000ff */
[----:B----4-:R-:W-:Y:S01]  /*17d70*/  FFMA.FTZ R7, R130, UR7, -R2 ;  /* 0x0000000782077c23 */ /* 0x010fe20008010802 */
[----:B------:R-:W-:-:S02]  /*17d80*/  F2FP.F16.F32.PACK_AB R11, R161, R162 ;  /* 0x000000a2a10b723e */ /* 0x000fc400000000ff */
[----:B------:R-:W-:Y:S01]  /*17d90*/  F2FP.F16.F32.PACK_AB R8, R158, R69 ;  /* 0x000000459e08723e */ /* 0x000fe200000000ff */
[----:B------:R4:W-:Y:S01]  /*17da0*/  MUFU.EX2 R147, R7 ;  /* 0x0000000700937308 */ /* 0x0009e20000000800 */
[----:B-1----:R-:W1:Y:S01]  /*17db0*/  LDSM.16.MT88.4 R12, [R39+0xd000] ;  /* 0x00d00000270c783b */ /* 0x002e620000004200 */
[----:B-----5:R-:W-:Y:S01]  /*17dc0*/  FFMA.FTZ R6, R124, UR7, -R0 ;  /* 0x000000077c067c23 */ /* 0x020fe20008010800 */
[----:B--2---:R-:W-:-:S03]  /*17dd0*/  F2FP.F16.F32.PACK_AB R10, R157, R159 ;  /* 0x0000009f9d0a723e */ /* 0x004fc600000000ff */
[----:B------:R2:W5:Y:S04]  /*17de0*/  MUFU.EX2 R148, R6 ;  /* 0x0000000600947308 */ /* 0x0005680000000800 */
[----:B------:R-:W-:Y:S01]  /*17df0*/  HMMA.16816.F32 R60, R8, R28, R24 ;  /* 0x0000001c083c723c */ /* 0x000fe20000001818 */
[----:B----4-:R-:W-:-:S07]  /*17e00*/  FFMA.FTZ R7, R136, UR7, -R0 ;  /* 0x0000000788077c23 */ /* 0x010fce0008010800 */
[----:B------:R-:W-:Y:S01]  /*17e10*/  HMMA.16816.F32 R28, R8, R30, R32 ;  /* 0x0000001e081c723c */ /* 0x000fe20000001820 */
[----:B--2---:R-:W-:-:S04]  /*17e20*/  FFMA.FTZ R6, R127, UR7, -R0 ;  /* 0x000000077f067c23 */ /* 0x004fc80008010800 */
[----:B------:R2:W4:Y:S03]  /*17e30*/  MUFU.EX2 R151, R6 ;  /* 0x0000000600977308 */ /* 0x0005260000000800 */
[C---:B------:R-:W-:Y:S01]  /*17e40*/  HMMA.16816.F32 R24, R8.reuse, R48, R40 ;  /* 0x000000300818723c */ /* 0x040fe20000001828 */
[----:B------:R-:W1:Y:S07]  /*17e50*/  LDSM.16.MT88.4 R40, [R68+0xd000] ;  /* 0x00d000004428783b */ /* 0x000e6e0000004200 */
[----:B------:R-:W-:Y:S01]  /*17e60*/  HMMA.16816.F32 R52, R8, R56, R80 ;  /* 0x000000380834723c */ /* 0x000fe20000001850 */
[----:B--2---:R-:W-:-:S04]  /*17e70*/  FFMA.FTZ R6, R128, UR7, -R2 ;  /* 0x0000000780067c23 */ /* 0x004fc80008010802 */
[----:B------:R2:W4:Y:S03]  /*17e80*/  MUFU.EX2 R145, R6 ;  /* 0x0000000600917308 */ /* 0x0005260000000800 */
[C---:B------:R-:W-:Y:S08]  /*17e90*/  HMMA.16816.F32 R76, R8.reuse, R58, R76 ;  /* 0x0000003a084c723c */ /* 0x040ff0000000184c */
[----:B---3--:R-:W-:Y:S01]  /*17ea0*/  HMMA.16816.F32 R56, R8, R16, R64 ;  /* 0x000000100838723c */ /* 0x008fe20000001840 */
[----:B--2---:R-:W-:-:S07]  /*17eb0*/  FFMA.FTZ R6, R131, UR7, -R2 ;  /* 0x0000000783067c23 */ /* 0x004fce0008010802 */
[C---:B------:R-:W-:Y:S01]  /*17ec0*/  HMMA.16816.F32 R32, R8.reuse, R50, R84 ;  /* 0x000000320820723c */ /* 0x040fe20000001854 */
[----:B------:R-:W2:Y:S07]  /*17ed0*/  MUFU.EX2 R144, R6 ;  /* 0x0000000600907308 */ /* 0x000eae0000000800 */
[----:B------:R-:W-:Y:S01]  /*17ee0*/  HMMA.16816.F32 R16, R8, R18, R44 ;  /* 0x000000120810723c */ /* 0x000fe2000000182c */
[----:B-----5:R-:W-:Y:S02]  /*17ef0*/  F2FP.F16.F32.PACK_AB R9, R152, R148 ;  /* 0x000000949809723e */ /* 0x020fe400000000ff */
[----:B----4-:R-:W-:-:S02]  /*17f00*/  F2FP.F16.F32.PACK_AB R11, R151, R150 ;  /* 0x00000096970b723e */ /* 0x010fc400000000ff */
[----:B------:R-:W-:Y:S02]  /*17f10*/  F2FP.F16.F32.PACK_AB R8, R145, R142 ;  /* 0x0000008e9108723e */ /* 0x000fe400000000ff */
[----:B--2---:R-:W-:Y:S01]  /*17f20*/  F2FP.F16.F32.PACK_AB R10, R144, R147 ;  /* 0x00000093900a723e */ /* 0x004fe200000000ff */
[----:B------:R-:W-:-:S04]  /*17f30*/  FFMA.FTZ R6, R132, UR7, -R0 ;  /* 0x0000000784067c23 */ /* 0x000fc80008010800 */
[----:B------:R2:W-:Y:S02]  /*17f40*/  MUFU.EX2 R132, R6 ;  /* 0x0000000600847308 */ /* 0x0005e40000000800 */
[C---:B------:R-:W-:Y:S08]  /*17f50*/  HMMA.16816.F32 R44, R8.reuse, R22, R28 ;  /* 0x00000016082c723c */ /* 0x040ff0000000181c */
[----:B-1----:R-:W-:Y:S01]  /*17f60*/  HMMA.16816.F32 R28, R8, R12, R24 ;  /* 0x0000000c081c723c */ /* 0x002fe20000001818 */
[----:B------:R-:W1:Y:S01]  /*17f70*/  LDSM.16.MT88.4 R24, [R37+0xd800] ;  /* 0x00d800002518783b */ /* 0x000e620000004200 */
[--C-:B------:R-:W-:Y:S01]  /*17f80*/  FFMA.FTZ R12, R134, UR7, -R0.reuse ;  /* 0x00000007860c7c23 */ /* 0x100fe20008010800 */
[----:B--2---:R-:W-:-:S02]  /*17f90*/  FFMA.FTZ R6, R135, UR7, -R0 ;  /* 0x0000000787067c23 */ /* 0x004fc40008010800 */
[----:B------:R2:W-:Y:S03]  /*17fa0*/  MUFU.EX2 R135, R7 ;  /* 0x0000000700877308 */ /* 0x0005e60000000800 */
[C---:B------:R-:W-:Y:S01]  /*17fb0*/  HMMA.16816.F32 R80, R8.reuse, R14, R32 ;  /* 0x0000000e0850723c */ /* 0x040fe20000001820 */
[----:B------:R3:W-:Y:S04]  /*17fc0*/  MUFU.EX2 R134, R6 ;  /* 0x0000000600867308 */ /* 0x0007e80000000800 */
[----:B------:R4:W5:Y:S03]  /*17fd0*/  MUFU.EX2 R136, R12 ;  /* 0x0000000c00887308 */ /* 0x0009660000000800 */
[----:B------:R-:W-:Y:S01]  /*17fe0*/  HMMA.16816.F32 R48, R8, R20, R60 ;  /* 0x000000140830723c */ /* 0x000fe2000000183c */
[----:B------:R-:W-:Y:S01]  /*17ff0*/  LDSM.16.MT88.4 R20, [R68+0xd800] ;  /* 0x00d800004414783b */ /* 0x000fe20000004200 */
[----:B--2---:R-:W-:Y:S01]  /*18000*/  FFMA.FTZ R7, R137, UR7, -R2 ;  /* 0x0000000789077c23 */ /* 0x004fe20008010802 */
[----:B------:R-:W-:-:S02]  /*18010*/  IMAD.MOV.U32 R137, RZ, RZ, R88 ;  /* 0x000000ffff897224 */ /* 0x000fc400078e0058 */
[--C-:B---3--:R-:W-:Y:S01]  /*18020*/  FFMA.FTZ R6, R138, UR7, -R2.reuse ;  /* 0x000000078a067c23 */ /* 0x108fe20008010802 */
[----:B------:R2:W-:Y:S02]  /*18030*/  MUFU.EX2 R128, R7 ;  /* 0x0000000700807308 */ /* 0x0005e40000000800 */
[C---:B------:R-:W-:Y:S01]  /*18040*/  HMMA.16816.F32 R64, R8.reuse, R72, R52 ;  /* 0x000000480840723c */ /* 0x040fe20000001834 */
[----:B------:R-:W-:Y:S01]  /*18050*/  LDSM.16.MT88.4 R52, [R38+0xd800] ;  /* 0x00d800002634783b */ /* 0x000fe20000004200 */
[----:B------:R-:W-:Y:S01]  /*18060*/  IMAD.MOV.U32 R138, RZ, RZ, R89 ;  /* 0x000000ffff8a7224 */ /* 0x000fe200078e0059 */
[----:B------:R3:W1:Y:S02]  /*18070*/  MUFU.EX2 R130, R6 ;  /* 0x0000000600827308 */ /* 0x0006640000000800 */
[----:B----4-:R-:W4:Y:S03]  /*18080*/  LDSM.16.MT88.4 R12, [R39+0xd800] ;  /* 0x00d80000270c783b */ /* 0x010f260000004200 */
[----:B------:R-:W-:Y:S01]  /*18090*/  HMMA.16816.F32 R72, R8, R74, R76 ;  /* 0x0000004a0848723c */ /* 0x000fe2000000184c */
[----:B--2---:R-:W-:Y:S01]  /*180a0*/  FFMA.FTZ R7, R139, UR7, -R2 ;  /* 0x000000078b077c23 */ /* 0x004fe20008010802 */
[----:B------:R-:W-:-:S06]  /*180b0*/  IMAD.MOV.U32 R139, RZ, RZ, R90 ;  /* 0x000000ffff8b7224 */ /* 0x000fcc00078e005a */
[----:B------:R-:W-:Y:S01]  /*180c0*/  HMMA.16816.F32 R60, R8, R40, R56 ;  /* 0x00000028083c723c */ /* 0x000fe20000001838 */
[----:B---3--:R-:W-:Y:S01]  /*180d0*/  FFMA.FTZ R6, R140, UR7, -R2 ;  /* 0x000000078c067c23 */ /* 0x008fe20008010802 */
[----:B------:R2:W-:Y:S01]  /*180e0*/  MUFU.EX2 R131, R7 ;  /* 0x0000000700837308 */ /* 0x0005e20000000800 */
[----:B------:R-:W-:-:S03]  /*180f0*/  IMAD.MOV.U32 R140, RZ, RZ, R96 ;  /* 0x000000ffff8c7224 */ /* 0x000fc600078e0060 */
[----:B------:R-:W3:Y:S02]  /*18100*/  MUFU.EX2 R129, R6 ;  /* 0x0000000600817308 */ /* 0x000ee40000000800 */
[----:B------:R-:W-:Y:S01]  /*18110*/  HMMA.16816.F32 R16, R8, R42, R16 ;  /* 0x0000002a0810723c */ /* 0x000fe20000001810 */
[----:B-----5:R-:W-:Y:S02]  /*18120*/  F2FP.F16.F32.PACK_AB R9, R136, R132 ;  /* 0x000000848809723e */ /* 0x020fe400000000ff */
[----:B------:R-:W-:Y:S02]  /*18130*/  F2FP.F16.F32.PACK_AB R11, R134, R135 ;  /* 0x00000087860b723e */ /* 0x000fe400000000ff */
[----:B-1----:R-:W-:Y:S01]  /*18140*/  F2FP.F16.F32.PACK_AB R8, R130, R128 ;  /* 0x000000808208723e */ /* 0x002fe200000000ff */
[--C-:B--2---:R-:W-:Y:S01]  /*18150*/  FFMA.FTZ R7, R146, UR7, -R0.reuse ;  /* 0x0000000792077c23 */ /* 0x104fe20008010800 */
[----:B------:R-:W-:Y:S01]  /*18160*/  IMAD.MOV.U32 R146, RZ, RZ, R91 ;  /* 0x000000ffff927224 */ /* 0x000fe200078e005b */
[----:B---3--:R-:W-:Y:S01]  /*18170*/  F2FP.F16.F32.PACK_AB R10, R129, R131 ;  /* 0x00000083810a723e */ /* 0x008fe200000000ff */
[----:B------:R-:W-:Y:S01]  /*18180*/  FFMA.FTZ R6, R141, UR7, -R0 ;  /* 0x000000078d067c23 */ /* 0x000fe20008010800 */
[----:B------:R1:W-:Y:S01]  /*18190*/  MUFU.EX2 R125, R7 ;  /* 0x00000007007d7308 */ /* 0x0003e20000000800 */
[----:B------:R-:W-:-:S03]  /*181a0*/  IMAD.MOV.U32 R141, RZ, RZ, R94 ;  /* 0x000000ffff8d7224 */ /* 0x000fc600078e005e */
[----:B------:R2:W-:Y:S01]  /*181b0*/  MUFU.EX2 R124, R6 ;  /* 0x00000006007c7308 */ /* 0x0005e20000000800 */
[C---:B------:R-:W-:Y:S08]  /*181c0*/  HMMA.16816.F32 R56, R8.reuse, R24, R48 ;  /* 0x000000180838723c */ /* 0x040ff00000001830 */
[----:B------:R-:W-:Y:S01]  /*181d0*/  HMMA.16816.F32 R40, R8, R26, R44 ;  /* 0x0000001a0828723c */ /* 0x000fe2000000182c */
[----:B------:R-:W3:Y:S01]  /*181e0*/  LDSM.16.MT88.4 R24, [R39+0xe000] ;  /* 0x00e000002718783b */ /* 0x000ee20000004200 */
[----:B-1----:R-:W-:Y:S01]  /*181f0*/  FFMA.FTZ R7, R153, UR7, -R2 ;  /* 0x0000000799077c23 */ /* 0x002fe20008010802 */
[----:B------:R-:W-:-:S02]  /*18200*/  IMAD.MOV.U32 R153, RZ, RZ, R93 ;  /* 0x000000ffff997224 */ /* 0x000fc400078e005d */
[--C-:B--2---:R-:W-:Y:S01]  /*18210*/  FFMA.FTZ R6, R149, UR7, -R0.reuse ;  /* 0x0000000795067c23 */ /* 0x104fe20008010800 */
[----:B------:R1:W-:Y:S01]  /*18220*/  MUFU.EX2 R123, R7 ;  /* 0x00000007007b7308 */ /* 0x0003e20000000800 */
[----:B------:R-:W-:Y:S01]  /*18230*/  IMAD.MOV.U32 R149, RZ, RZ, R97 ;  /* 0x000000ffff957224 */ /* 0x000fe200078e0061 */
[C---:B----4-:R-:W-:Y:S01]  /*18240*/  HMMA.16816.F32 R32, R8.reuse, R12, R28 ;  /* 0x0000000c0820723c */ /* 0x050fe2000000181c */
[----:B------:R-:W-:Y:S01]  /*18250*/  FFMA.FTZ R12, R143, UR7, -R0 ;  /* 0x000000078f0c7c23 */ /* 0x000fe20008010800 */
[----:B------:R2:W-:Y:S01]  /*18260*/  MUFU.EX2 R126, R6 ;  /* 0x00000006007e7308 */ /* 0x0005e20000000800 */
[----:B------:R-:W4:Y:S01]  /*18270*/  LDSM.16.MT88.4 R28, [R37+0xe000] ;  /* 0x00e00000251c783b */ /* 0x000f220000004200 */
[----:B------:R-:W-:Y:S02]  /*18280*/  IMAD.MOV.U32 R143, RZ, RZ, R95 ;  /* 0x000000ffff8f7224 */ /* 0x000fe400078e005f */
[----:B------:R5:W3:Y:S02]  /*18290*/  MUFU.EX2 R127, R12 ;  /* 0x0000000c007f7308 */ /* 0x000ae40000000800 */
[----:B------:R-:W-:Y:S01]  /*182a0*/  HMMA.16816.F32 R48, R8, R52, R64 ;  /* 0x000000340830723c */ /* 0x000fe20000001840 */
[----:B------:R-:W-:Y:S01]  /*182b0*/  LDSM.16.MT88.4 R64, [R38+0xe000] ;  /* 0x00e000002640783b */ /* 0x000fe20000004200 */
[--C-:B-1----:R-:W-:Y:S01]  /*182c0*/  FFMA.FTZ R7, R155, UR7, -R2.reuse ;  /* 0x000000079b077c23 */ /* 0x102fe20008010802 */
[----:B--2---:R-:W-:-:S03]  /*182d0*/  FFMA.FTZ R6, R154, UR7, -R2 ;  /* 0x000000079a067c23 */ /* 0x004fc60008010802 */
[----:B------:R1:W-:Y:S02]  /*182e0*/  MUFU.EX2 R122, R7 ;  /* 0x00000007007a7308 */ /* 0x0003e40000000800 */
[C---:B------:R-:W-:Y:S02]  /*182f0*/  HMMA.16816.F32 R72, R8.reuse, R54, R72 ;  /* 0x000000360848723c */ /* 0x040fe40000001848 */
[----:B------:R2:W3:Y:S06]  /*18300*/  MUFU.EX2 R120, R6 ;  /* 0x0000000600787308 */ /* 0x0004ec0000000800 */
[----:B-----5:R-:W-:Y:S01]  /*18310*/  HMMA.16816.F32 R12, R8, R14, R80 ;  /* 0x0000000e080c723c */ /* 0x020fe20000001850 */
[----:B-1----:R-:W-:-:S07]  /*18320*/  FFMA.FTZ R7, R165, UR7, -R0 ;  /* 0x00000007a5077c23 */ /* 0x002fce0008010800 */
[C---:B------:R-:W-:Y:S01]  /*18330*/  HMMA.16816.F32 R52, R8.reuse, R20, R60 ;  /* 0x000000140834723c */ /* 0x040fe2000000183c */
[----:B--2---:R-:W-:Y:S01]  /*18340*/  FFMA.FTZ R6, R156, UR7, -R2 ;  /* 0x000000079c067c23 */ /* 0x004fe20008010802 */
[----:B------:R1:W-:Y:S04]  /*18350*/  MUFU.EX2 R119, R7 ;  /* 0x0000000700777308 */ /* 0x0003e80000000800 */
[----:B------:R-:W2:Y:S02]  /*18360*/  MUFU.EX2 R121, R6 ;  /* 0x0000000600797308 */ /* 0x000ea40000000800 */
[----:B------:R-:W-:Y:S01]  /*18370*/  HMMA.16816.F32 R16, R8, R22, R16 ;  /* 0x000000160810723c */ /* 0x000fe20000001810 */
[----:B------:R-:W5:Y:S01]  /*18380*/  LDSM.16.MT88.4 R20, [R68+0xe000] ;  /* 0x00e000004414783b */ /* 0x000f620000004200 */
[----:B---3--:R-:W-:-:S02]  /*18390*/  F2FP.F16.F32.PACK_AB R9, R127, R124 ;  /* 0x0000007c7f09723e */ /* 0x008fc400000000ff */
[----:B------:R-:W-:Y:S02]  /*183a0*/  F2FP.F16.F32.PACK_AB R11, R126, R125 ;  /* 0x0000007d7e0b723e */ /* 0x000fe400000000ff */
[----:B------:R-:W-:Y:S01]  /*183b0*/  F2FP.F16.F32.PACK_AB R8, R120, R123 ;  /* 0x0000007b7808723e */ /* 0x000fe200000000ff */
[----:B-1----:R-:W-:Y:S01]  /*183c0*/  FFMA.FTZ R7, R169, UR7, -R2 ;  /* 0x00000007a9077c23 */ /* 0x002fe20008010802 */
[----:B--2---:R-:W-:Y:S01]  /*183d0*/  F2FP.F16.F32.PACK_AB R10, R121, R122 ;  /* 0x0000007a790a723e */ /* 0x004fe200000000ff */
[--C-:B------:R-:W-:Y:S02]  /*183e0*/  FFMA.FTZ R6, R163, UR7, -R0.reuse ;  /* 0x00000007a3067c23 */ /* 0x100fe40008010800 */
[----:B------:R1:W-:Y:S04]  /*183f0*/  MUFU.EX2 R112, R7 ;  /* 0x0000000700707308 */ /* 0x0003e80000000800 */
[----:B------:R2:W-:Y:S01]  /*18400*/  MUFU.EX2 R114, R6 ;  /* 0x0000000600727308 */ /* 0x0005e20000000800 */
[C---:B------:R-:W-:Y:S08]  /*18410*/  HMMA.16816.F32 R32, R8.reuse, R24, R32 ;  /* 0x000000180820723c */ /* 0x040ff00000001820 */
[----:B------:R-:W-:Y:S01]  /*18420*/  HMMA.16816.F32 R80, R8, R26, R12 ;  /* 0x0000001a0850723c */ /* 0x000fe2000000180c */
[----:B------:R-:W3:Y:S01]  /*18430*/  LDSM.16.MT88.4 R24, [R37+0xe800] ;  /* 0x00e800002518783b */ /* 0x000ee20000004200 */
[----:B------:R-:W-:Y:S01]  /*18440*/  FFMA.FTZ R12, R164, UR7, -R0 ;  /* 0x00000007a40c7c23 */ /* 0x000fe20008010800 */
[----:B-1----:R-:W-:Y:S01]  /*18450*/  FFMA.FTZ R7, R172, UR7, -R2 ;  /* 0x00000007ac077c23 */ /* 0x002fe20008010802 */
[----:B--2---:R-:W-:-:S02]  /*18460*/  FFMA.FTZ R6, R166, UR7, -R0 ;  /* 0x00000007a6067c23 */ /* 0x004fc40008010800 */
[----:B------:R1:W2:Y:S02]  /*18470*/  MUFU.EX2 R117, R12 ;  /* 0x0000000c00757308 */ /* 0x0002a40000000800 */
[C---:B----4-:R-:W-:Y:S02]  /*18480*/  HMMA.16816.F32 R44, R8.reuse, R28, R56 ;  /* 0x0000001c082c723c */ /* 0x050fe40000001838 */
[----:B------:R4:W2:Y:S04]  /*18490*/  MUFU.EX2 R118, R6 ;  /* 0x0000000600767308 */ /* 0x0008a80000000800 */
[----:B------:R2:W-:Y:S02]  /*184a0*/  MUFU.EX2 R116, R7 ;  /* 0x0000000700747308 */ /* 0x0005e40000000800 */
[----:B------:R-:W-:Y:S01]  /*184b0*/  HMMA.16816.F32 R28, R8, R30, R40 ;  /* 0x0000001e081c723c */ /* 0x000fe20000001828 */
[----:B------:R-:W-:Y:S04]  /*184c0*/  LDSM.16.MT88.4 R40, [R39+0xf000] ;  /* 0x00f000002728783b */ /* 0x000fe80000004200 */
[----:B-1----:R-:W1:Y:S01]  /*184d0*/  LDSM.16.MT88.4 R12, [R39+0xe800] ;  /* 0x00e80000270c783b */ /* 0x002e620000004200 */
[----:B----4-:R-:W-:-:S02]  /*184e0*/  FFMA.FTZ R6, R171, UR7, -R2 ;  /* 0x00000007ab067c23 */ /* 0x010fc40008010802 */
[----:B-----5:R-:W-:Y:S01]  /*184f0*/  HMMA.16816.F32 R60, R8, R20, R52 ;  /* 0x00000014083c723c */ /* 0x020fe20000001834 */
[----:B------:R-:W4:Y:S01]  /*18500*/  LDSM.16.MT88.4 R52, [R38+0xe800] ;  /* 0x00e800002634783b */ /* 0x000f220000004200 */
[----:B------:R5:W3:Y:S01]  /*18510*/  MUFU.EX2 R113, R6 ;  /* 0x0000000600717308 */ /* 0x000ae20000000800 */
[----:B--2---:R-:W-:-:S05]  /*18520*/  FFMA.FTZ R7, R184, UR7, -R0 ;  /* 0x00000007b8077c23 */ /* 0x004fca0008010800 */
[C---:B------:R-:W-:Y:S01]  /*18530*/  HMMA.16816.F32 R16, R8.reuse, R22, R16 ;  /* 0x000000160810723c */ /* 0x040fe20000001810 */
[----:B------:R-:W2:Y:S01]  /*18540*/  LDSM.16.MT88.4 R20, [R68+0xe800] ;  /* 0x00e800004414783b */ /* 0x000ea20000004200 */
[----:B------:R3:W-:Y:S06]  /*18550*/  MUFU.EX2 R110, R7 ;  /* 0x00000007006e7308 */ /* 0x0007ec0000000800 */
[----:B------:R-:W-:Y:S01]  /*18560*/  HMMA.16816.F32 R76, R8, R64, R48 ;  /* 0x00000040084c723c */ /* 0x000fe20000001830 */
[----:B-----5:R-:W-:-:S04]  /*18570*/  FFMA.FTZ R6, R173, UR7, -R2 ;  /* 0x00000007ad067c23 */ /* 0x020fc80008010802 */
[----:B------:R-:W5:Y:S03]  /*18580*/  MUFU.EX2 R115, R6 ;  /* 0x0000000600737308 */ /* 0x000f660000000800 */
[----:B------:R-:W-:Y:S01]  /*18590*/  HMMA.16816.F32 R72, R8, R66, R72 ;  /* 0x000000420848723c */ /* 0x000fe20000001848 */
[----:B------:R-:W-:Y:S01]  /*185a0*/  F2FP.F16.F32.PACK_AB R9, R117, R114 ;  /* 0x000000727509723e */ /* 0x000fe200000000ff */
[----:B------:R-:W-:Y:S01]  /*185b0*/  LDSM.16.MT88.4 R64, [R38+0xf000] ;  /* 0x00f000002640783b */ /* 0x000fe20000004200 */
[----:B------:R-:W-:Y:S01]  /*185c0*/  F2FP.F16.F32.PACK_AB R11, R118, R119 ;  /* 0x00000077760b723e */ /* 0x000fe200000000ff */
[----:B---3--:R-:W-:Y:S01]  /*185d0*/  FFMA.FTZ R7, R191, UR7, -R2 ;  /* 0x00000007bf077c23 */ /* 0x008fe20008010802 */
[----:B------:R-:W-:-:S03]  /*185e0*/  F2FP.F16.F32.PACK_AB R8, R113, R112 ;  /* 0x000000707108723e */ /* 0x000fc600000000ff */
[----:B------:R3:W-:Y:S01]  /*185f0*/  MUFU.EX2 R102, R7 ;  /* 0x0000000700667308 */ /* 0x0007e20000000800 */
[----:B-----5:R-:W-:Y:S01]  /*18600*/  F2FP.F16.F32.PACK_AB R10, R115, R116 ;  /* 0x00000074730a723e */ /* 0x020fe200000000ff */
[----:B------:R-:W-:-:S04]  /*18610*/  FFMA.FTZ R6, R179, UR7, -R0 ;  /* 0x00000007b3067c23 */ /* 0x000fc80008010800 */
[----:B------:R5:W-:Y:S02]  /*18620*/  MUFU.EX2 R105, R6 ;  /* 0x0000000600697308 */ /* 0x000be40000000800 */
[----:B------:R-:W-:Y:S01]  /*18630*/  HMMA.16816.F32 R48, R8, R26, R28 ;  /* 0x0000001a0830723c */ /* 0x000fe2000000181c */
[----:B------:R-:W2:Y:S01]  /*18640*/  LDSM.16.MT88.4 R28, [R37+0xf000] ;  /* 0x00f00000251c783b */ /* 0x000ea20000004200 */
[----:B---3--:R-:W-:-:S06]  /*18650*/  FFMA.FTZ R7, R192, UR7, -R2 ;  /* 0x00000007c0077c23 */ /* 0x008fcc0008010802 */
[----:B-1----:R-:W-:Y:S01]  /*18660*/  HMMA.16816.F32 R32, R8, R12, R32 ;  /* 0x0000000c0820723c */ /* 0x002fe20000001820 */
[--C-:B------:R-:W-:Y:S01]  /*18670*/  FFMA.FTZ R12, R180, UR7, -R0.reuse ;  /* 0x00000007b40c7c23 */ /* 0x100fe20008010800 */
[----:B------:R1:W-:Y:S01]  /*18680*/  MUFU.EX2 R106, R7 ;  /* 0x00000007006a7308 */ /* 0x0003e20000000800 */
[----:B-----5:R-:W-:-:S03]  /*18690*/  FFMA.FTZ R6, R186, UR7, -R0 ;  /* 0x00000007ba067c23 */ /* 0x020fc60008010800 */
[----:B------:R-:W3:Y:S02]  /*186a0*/  MUFU.EX2 R107, R12 ;  /* 0x0000000c006b7308 */ /* 0x000ee40000000800 */
[C---:B------:R-:W-:Y:S02]  /*186b0*/  HMMA.16816.F32 R56, R8.reuse, R24, R44 ;  /* 0x000000180838723c */ /* 0x040fe4000000182c */
[----:B------:R5:W3:Y:S06]  /*186c0*/  MUFU.EX2 R111, R6 ;  /* 0x00000006006f7308 */ /* 0x000aec0000000800 */
[----:B----4-:R-:W-:Y:S01]  /*186d0*/  HMMA.16816.F32 R44, R8, R52, R76 ;  /* 0x00000034082c723c */ /* 0x010fe2000000184c */
[----:B-1----:R-:W-:-:S04]  /*186e0*/  FFMA.FTZ R7, R202, UR7, -R0 ;  /* 0x00000007ca077c23 */ /* 0x002fc80008010800 */
[----:B------:R1:W-:Y:S01]  /*186f0*/  MUFU.EX2 R101, R7 ;  /* 0x0000000700657308 */ /* 0x0003e20000000800 */
[--C-:B-----5:R-:W-:Y:S02]  /*18700*/  FFMA.FTZ R6, R190, UR7, -R2.reuse ;  /* 0x00000007be067c23 */ /* 0x120fe40008010802 */
[C---:B------:R-:W-:Y:S02]  /*18710*/  HMMA.16816.F32 R12, R8.reuse, R14, R80 ;  /* 0x0000000e080c723c */ /* 0x040fe40000001850 */
[----:B------:R4:W5:Y:S06]  /*18720*/  MUFU.EX2 R103, R6 ;  /* 0x0000000600677308 */ /* 0x00096c0000000800 */
[----:B------:R-:W-:Y:S01]  /*18730*/  HMMA.16816.F32 R72, R8, R54, R72 ;  /* 0x000000360848723c */ /* 0x000fe20000001848 */
[----:B-1----:R-:W-:-:S04]  /*18740*/  FFMA.FTZ R7, R206, UR7, -R2 ;  /* 0x00000007ce077c23 */ /* 0x002fc80008010802 */
[----:B------:R1:W-:Y:S03]  /*18750*/  MUFU.EX2 R94, R7 ;  /* 0x00000007005e7308 */ /* 0x0003e60000000800 */
[----:B--2---:R-:W-:Y:S01]  /*18760*/  HMMA.16816.F32 R52, R8, R20, R60 ;  /* 0x000000140834723c */ /* 0x004fe2000000183c */
[----:B----4-:R-:W-:-:S04]  /*18770*/  FFMA.FTZ R6, R193, UR7, -R2 ;  /* 0x00000007c1067c23 */ /* 0x010fc80008010802 */
[----:B------:R-:W2:Y:S03]  /*18780*/  MUFU.EX2 R104, R6 ;  /* 0x0000000600687308 */ /* 0x000ea60000000800 */
[----:B------:R-:W-:Y:S01]  /*18790*/  HMMA.16816.F32 R16, R8, R22, R16 ;  /* 0x000000160810723c */ /* 0x000fe20000001810 */
[----:B------:R-:W4:Y:S01]  /*187a0*/  LDSM.16.MT88.4 R20, [R68+0xf000] ;  /* 0x00f000004414783b */ /* 0x000f220000004200 */
[----:B---3--:R-:W-:Y:S02]  /*187b0*/  F2FP.F16.F32.PACK_AB R9, R107, R105 ;  /* 0x000000696b09723e */ /* 0x008fe400000000ff */
[----:B------:R-:W-:Y:S01]  /*187c0*/  F2FP.F16.F32.PACK_AB R11, R111, R110 ;  /* 0x0000006e6f0b723e */ /* 0x000fe200000000ff */
[----:B-1----:R-:W-:Y:S01]  /*187d0*/  FFMA.FTZ R7, R208, UR7, -R2 ;  /* 0x00000007d0077c23 */ /* 0x002fe20008010802 */
[----:B-----5:R-:W-:-:S03]  /*187e0*/  F2FP.F16.F32.PACK_AB R8, R103, R102 ;  /* 0x000000666708723e */ /* 0x020fc600000000ff */
[----:B------:R1:W-:Y:S01]  /*187f0*/  MUFU.EX2 R98, R7 ;  /* 0x0000000700627308 */ /* 0x0003e20000000800 */
[----:B--2---:R-:W-:Y:S01]  /*18800*/  F2FP.F16.F32.PACK_AB R10, R104, R106 ;  /* 0x0000006a680a723e */ /* 0x004fe200000000ff */
[----:B------:R-:W-:-:S04]  /*18810*/  FFMA.FTZ R6, R198, UR7, -R0 ;  /* 0x00000007c6067c23 */ /* 0x000fc80008010800 */
[----:B------:R2:W-:Y:S02]  /*18820*/  MUFU.EX2 R95, R6 ;  /* 0x00000006005f7308 */ /* 0x0005e40000000800 */
[----:B------:R-:W-:Y:S01]  /*18830*/  HMMA.16816.F32 R32, R8, R40, R32 ;  /* 0x000000280820723c */ /* 0x000fe20000001820 */
[----:B-1----:R-:W-:-:S07]  /*18840*/  FFMA.FTZ R7, R227, UR7, -R0 ;  /* 0x00000007e3077c23 */ /* 0x002fce0008010800 */
[----:B------:R-:W-:Y:S01]  /*18850*/  HMMA.16816.F32 R80, R8, R42, R12 ;  /* 0x0000002a0850723c */ /* 0x000fe2000000180c */
[----:B------:R-:W1:Y:S01]  /*18860*/  LDSM.16.MT88.4 R40, [R39+0xf800] ;  /* 0x00f800002728783b */ /* 0x000e620000004200 */
[--C-:B------:R-:W-:Y:S01]  /*18870*/  FFMA.FTZ R12, R199, UR7, -R0.reuse ;  /* 0x00000007c70c7c23 */ /* 0x100fe20008010800 */
[----:B------:R3:W-:Y:S01]  /*18880*/  MUFU.EX2 R89, R7 ;  /* 0x0000000700597308 */ /* 0x0007e20000000800 */
[----:B--2---:R-:W-:-:S03]  /*18890*/  FFMA.FTZ R6, R201, UR7, -R0 ;  /* 0x00000007c9067c23 */ /* 0x004fc60008010800 */
[----:B------:R2:W5:Y:S01]  /*188a0*/  MUFU.EX2 R100, R12 ;  /* 0x0000000c00647308 */ /* 0x0005620000000800 */
[C---:B------:R-:W-:Y:S03]  /*188b0*/  HMMA.16816.F32 R24, R8.reuse, R28, R56 ;  /* 0x0000001c0818723c */ /* 0x040fe60000001838 */
[----:B------:R4:W5:Y:S05]  /*188c0*/  MUFU.EX2 R99, R6 ;  /* 0x0000000600637308 */ /* 0x00096a0000000800 */
[----:B------:R-:W-:Y:S01]  /*188d0*/  HMMA.16816.F32 R48, R8, R30, R48 ;  /* 0x0000001e0830723c */ /* 0x000fe20000001830 */
[----:B------:R-:W1:Y:S01]  /*188e0*/  LDSM.16.MT88.4 R28, [R37+0xf800] ;  /* 0x00f80000251c783b */ /* 0x000e620000004200 */
[----:B---3--:R-:W-:Y:S01]  /*188f0*/  FFMA.FTZ R7, R236, UR7, -R2 ;  /* 0x00000007ec077c23 */ /* 0x008fe20008010802 */
[----:B--2---:R-:W-:-:S03]  /*18900*/  FFMA.FTZ R12, R228, UR7, -R0 ;  /* 0x00000007e40c7c23 */ /* 0x004fc60008010800 */
[----:B------:R2:W-:Y:S02]  /*18910*/  MUFU.EX2 R88, R7 ;  /* 0x0000000700587308 */ /* 0x0005e40000000800 */
[C---:B------:R-:W-:Y:S01]  /*18920*/  HMMA.16816.F32 R76, R8.reuse, R64, R44 ;  /* 0x00000040084c723c */ /* 0x040fe2000000182c */
[----:B------:R-:W3:Y:S01]  /*18930*/  LDSM.16.MT88.4 R44, [R38+0xf800] ;  /* 0x00f80000262c783b */ /* 0x000ee20000004200 */
[--C-:B----4-:R-:W-:Y:S01]  /*18940*/  FFMA.FTZ R6, R209, UR7, -R2.reuse ;  /* 0x00000007d1067c23 */ /* 0x110fe20008010802 */
[----:B------:R4:W-:Y:S04]  /*18950*/  MUFU.EX2 R93, R12 ;  /* 0x0000000c005d7308 */ /* 0x0009e80000000800 */
[----:B------:R5:W5:Y:S01]  /*18960*/  MUFU.EX2 R97, R6 ;  /* 0x0000000600617308 */ /* 0x000b620000000800 */
[----:B------:R-:W-:Y:S01]  /*18970*/  HMMA.16816.F32 R60, R8, R20, R52 ;  /* 0x00000014083c723c */ /* 0x000fe20000001834 */
[----:B--2---:R-:W-:-:S07]  /*18980*/  FFMA.FTZ R7, R232, UR7, -R2 ;  /* 0x00000007e8077c23 */ /* 0x004fce0008010802 */
[----:B------:R-:W-:Y:S01]  /*18990*/  HMMA.16816.F32 R64, R8, R66, R72 ;  /* 0x000000420840723c */ /* 0x000fe20000001848 */
[----:B------:R2:W-:Y:S01]  /*189a0*/  MUFU.EX2 R87, R7 ;  /* 0x0000000700577308 */ /* 0x0005e20000000800 */
[----:B----4-:R-:W-:Y:S01]  /*189b0*/  LDSM.16.MT88.4 R12, [R39+0x10000] ;  /* 0x01000000270c783b */ /* 0x010fe20000004200 */
[----:B-----5:R-:W-:-:S03]  /*189c0*/  FFMA.FTZ R6, R207, UR7, -R2 ;  /* 0x00000007cf067c23 */ /* 0x020fc60008010802 */
[----:B------:R-:W-:Y:S02]  /*189d0*/  LDSM.16.MT88.4 R72, [R38+0x10000] ;  /* 0x010000002648783b */ /* 0x000fe40000004200 */
[----:B------:R-:W-:Y:S01]  /*189e0*/  HMMA.16816.F32 R52, R8, R22, R16 ;  /* 0x000000160834723c */ /* 0x000fe20000001810 */
[----:B------:R4:W5:Y:S01]  /*189f0*/  MUFU.EX2 R96, R6 ;  /* 0x0000000600607308 */ /* 0x0009620000000800 */
[----:B------:R-:W-:Y:S01]  /*18a00*/  F2FP.F16.F32.PACK_AB R9, R100, R95 ;  /* 0x0000005f6409723e */ /* 0x000fe200000000ff */
[----:B------:R-:W3:Y:S01]  /*18a10*/  LDSM.16.MT88.4 R16, [R68+0xf800] ;  /* 0x00f800004410783b */ /* 0x000ee20000004200 */
[----:B------:R-:W-:Y:S02]  /*18a20*/  F2FP.F16.F32.PACK_AB R11, R99, R101 ;  /* 0x00000065630b723e */ /* 0x000fe400000000ff */
[----:B------:R-:W-:Y:S01]  /*18a30*/  F2FP.F16.F32.PACK_AB R8, R97, R94 ;  /* 0x0000005e6108723e */ /* 0x000fe200000000ff */
[----:B--2---:R-:W-:-:S04]  /*18a40*/  FFMA.FTZ R7, R238, UR7, -R0 ;  /* 0x00000007ee077c23 */ /* 0x004fc80008010800 */
[----:B------:R2:W-:Y:S01]  /*18a50*/  MUFU.EX2 R84, R7 ;  /* 0x0000000700547308 */ /* 0x0005e20000000800 */
[----:B----4-:R-:W-:Y:S01]  /*18a60*/  FFMA.FTZ R6, R226, UR7, -R0 ;  /* 0x00000007e2067c23 */ /* 0x010fe20008010800 */
[----:B-----5:R-:W-:-:S03]  /*18a70*/  F2FP.F16.F32.PACK_AB R10, R96, R98 ;  /* 0x00000062600a723e */ /* 0x020fc600000000ff */
[----:B------:R4:W5:Y:S04]  /*18a80*/  MUFU.EX2 R90, R6 ;  /* 0x00000006005a7308 */ /* 0x0009680000000800 */
[----:B-1----:R-:W-:Y:S01]  /*18a90*/  HMMA.16816.F32 R20, R8, R42, R80 ;  /* 0x0000002a0814723c */ /* 0x002fe20000001850 */
[----:B--2---:R-:W-:-:S07]  /*18aa0*/  FFMA.FTZ R7, R244, UR7, -R2 ;  /* 0x00000007f4077c23 */ /* 0x004fce0008010802 */
[----:B------:R-:W-:Y:S01]  /*18ab0*/  HMMA.16816.F32 R56, R8, R28, R24 ;  /* 0x0000001c0838723c */ /* 0x000fe20000001818 */
[----:B------:R-:W1:Y:S01]  /*18ac0*/  LDSM.16.MT88.4 R24, [R37+0x10000] ;  /* 0x010000002518783b */ /* 0x000e620000004200 */
[----:B----4-:R-:W-:-:S04]  /*18ad0*/  FFMA.FTZ R6, R229, UR7, -R0 ;  /* 0x00000007e5067c23 */ /* 0x010fc80008010800 */
[----:B------:R2:W4:Y:S02]  /*18ae0*/  MUFU.EX2 R91, R6 ;  /* 0x00000006005b7308 */ /* 0x0005240000000800 */
[C---:B------:R-:W-:Y:S08]  /*18af0*/  HMMA.16816.F32 R48, R8.reuse, R30, R48 ;  /* 0x0000001e0830723c */ /* 0x040ff00000001830 */
[----:B------:R-:W-:Y:S01]  /*18b00*/  HMMA.16816.F32 R28, R8, R40, R32 ;  /* 0x00000028081c723c */ /* 0x000fe20000001820 */
[----:B------:R-:W1:Y:S01]  /*18b10*/  LDSM.16.MT88.4 R40, [R68+0x10000] ;  /* 0x010000004428783b */ /* 0x000e620000004200 */
[----:B--2---:R-:W-:-:S04]  /*18b20*/  FFMA.FTZ R6, R231, UR7, -R2 ;  /* 0x00000007e7067c23 */ /* 0x004fc80008010802 */
[----:B------:R2:W4:Y:S02]  /*18b30*/  MUFU.EX2 R86, R6 ;  /* 0x0000000600567308 */ /* 0x0005240000000800 */
[C---:B---3--:R-:W-:Y:S02]  /*18b40*/  HMMA.16816.F32 R32, R8.reuse, R44, R76 ;  /* 0x0000002c0820723c */ /* 0x048fe4000000184c */
[----:B------:R3:W-:Y:S06]  /*18b50*/  MUFU.EX2 R78, R7 ;  /* 0x00000007004e7308 */ /* 0x0007ec0000000800 */
[----:B------:R-:W-:Y:S01]  /*18b60*/  HMMA.16816.F32 R60, R8, R16, R60 ;  /* 0x00000010083c723c */ /* 0x000fe2000000183c */
[----:B--2---:R-:W-:-:S07]  /*18b70*/  FFMA.FTZ R6, R230, UR7, -R2 ;  /* 0x00000007e6067c23 */ /* 0x004fce0008010802 */
[C---:B------:R-:W-:Y:S01]  /*18b80*/  HMMA.16816.F32 R52, R8.reuse, R18, R52 ;  /* 0x000000120834723c */ /* 0x040fe20000001834 */
[----:B------:R2:W1:Y:S01]  /*18b90*/  MUFU.EX2 R85, R6 ;  /* 0x0000000600557308 */ /* 0x0004620000000800 */
[----:B---3--:R-:W-:Y:S01]  /*18ba0*/  FFMA.FTZ R7, R241, UR7, -R2 ;  /* 0x00000007f1077c23 */ /* 0x008fe20008010802 */
[----:B------:R-:W3:Y:S03]  /*18bb0*/  LDSM.16.MT88.4 R16, [R37+0x10800] ;  /* 0x010800002510783b */ /* 0x000ee60000004200 */
[----:B------:R1:W-:Y:S02]  /*18bc0*/  MUFU.EX2 R79, R7 ;  /* 0x00000007004f7308 */ /* 0x0003e40000000800 */
[----:B------:R-:W-:Y:S01]  /*18bd0*/  HMMA.16816.F32 R44, R8, R46, R64 ;  /* 0x0000002e082c723c */ /* 0x000fe20000001840 */
[----:B-----5:R-:W-:Y:S02]  /*18be0*/  F2FP.F16.F32.PACK_AB R9, R93, R90 ;  /* 0x0000005a5d09723e */ /* 0x020fe400000000ff */
[----:B----4-:R-:W-:-:S02]  /*18bf0*/  F2FP.F16.F32.PACK_AB R11, R91, R89 ;  /* 0x000000595b0b723e */ /* 0x010fc400000000ff */
[----:B------:R-:W-:Y:S01]  /*18c00*/  F2FP.F16.F32.PACK_AB R8, R86, R88 ;  /* 0x000000585608723e */ /* 0x000fe200000000ff */
[----:B--2---:R-:W-:Y:S01]  /*18c10*/  FFMA.FTZ R6, R240, UR7, -R0 ;  /* 0x00000007f0067c23 */ /* 0x004fe20008010800 */
        /* <DEDUP_REMOVED lines=15> */
[----:B--2---:R-:W-:-:S03]  /*18d10*/  FFMA.FTZ R12, R242, UR7, -R2 ;  /* 0x00000007f20c7c23 */ /* 0x004fc60008010802 */
[----:B------:R-:W-:Y:S01]  /*18d20*/  FADD.FTZ R7, R213, R7 ;  /* 0x00000007d5077221 */ /* 0x000fe20000010000 */
[----:B------:R2:W-:Y:S03]  /*18d30*/  MUFU.EX2 R77, R12 ;  /* 0x0000000c004d7308 */ /* 0x0005e60000000800 */
[----:B------:R-:W-:Y:S01]  /*18d40*/  FADD.FTZ R7, R197, R7 ;  /* 0x00000007c5077221 */ /* 0x000fe20000010000 */
[----:B------:R-:W-:Y:S01]  /*18d50*/  HMMA.16816.F32 R24, R8, R14, R20 ;  /* 0x0000000e0818723c */ /* 0x000fe20000001814 */
[----:B------:R-:W3:Y:S01]  /*18d60*/  LDSM.16.MT88.4 R20, [R39+0x10800] ;  /* 0x010800002714783b */ /* 0x000ee20000004200 */
[----:B-1----:R-:W-:Y:S01]  /*18d70*/  FFMA.FTZ R6, R243, UR7, -R2 ;  /* 0x00000007f3067c23 */ /* 0x002fe20008010802 */
[----:B------:R-:W-:-:S03]  /*18d80*/  FADD.FTZ R7, R196, R7 ;  /* 0x00000007c4077221 */ /* 0x000fc60000010000 */
[----:B------:R1:W5:Y:S01]  /*18d90*/  MUFU.EX2 R80, R6 ;  /* 0x0000000600507308 */ /* 0x0003620000000800 */
[----:B------:R-:W-:Y:S01]  /*18da0*/  FADD.FTZ R7, R195, R7 ;  /* 0x00000007c3077221 */ /* 0x000fe20000010000 */
[C---:B------:R-:W-:Y:S03]  /*18db0*/  HMMA.16816.F32 R32, R8.reuse, R72, R32 ;  /* 0x000000480820723c */ /* 0x040fe60000001820 */
[----:B------:R-:W-:Y:S01]  /*18dc0*/  FADD.FTZ R7, R194, R7 ;  /* 0x00000007c2077221 */ /* 0x000fe20000010000 */
[----:B--2---:R-:W2:Y:S03]  /*18dd0*/  LDSM.16.MT88.4 R12, [R38+0x10800] ;  /* 0x01080000260c783b */ /* 0x004ea60000004200 */
        /* <DEDUP_REMOVED lines=23> */
[----:B---3--:R-:W-:Y:S01]  /*18f50*/  HMMA.16816.F32 R60, R8, R16, R56 ;  /* 0x00000010083c723c */ /* 0x008fe20000001838 */
        /* <DEDUP_REMOVED lines=11> */
[----:B------:R-:W3:Y:S01]  /*19010*/  LDSM.16.MT88.4 R24, [R37+0x11000] ;  /* 0x011000002518783b */ /* 0x000ee20000004200 */
[----:B------:R-:W-:Y:S01]  /*19020*/  FADD.FTZ R7, R142, R7 ;  /* 0x000000078e077221 */ /* 0x000fe20000010000 */
[----:B------:R-:W-:Y:S02]  /*19030*/  FADD.FTZ R6, R189, R6 ;  /* 0x00000006bd067221 */ /* 0x000fe40000010000 */
[----:B------:R-:W-:Y:S01]  /*19040*/  LDSM.16.MT88.4 R156, [R38+0x11800] ;  /* 0x01180000269c783b */ /* 0x000fe20000004200 */
[----:B------:R-:W-:Y:S01]  /*19050*/  FADD.FTZ R7, R145, R7 ;  /* 0x0000000791077221 */ /* 0x000fe20000010000 */
[----:B------:R-:W-:Y:S01]  /*19060*/  FADD.FTZ R6, R188, R6 ;  /* 0x00000006bc067221 */ /* 0x000fe20000010000 */
[C---:B--2---:R-:W-:Y:S01]  /*19070*/  HMMA.16816.F32 R32, R8.reuse, R12, R32 ;  /* 0x0000000c0820723c */ /* 0x044fe20000001820 */
        /* <DEDUP_REMOVED lines=18> */
[----:B--2---:R-:W-:Y:S01]  /*191a0*/  FFMA.FTZ R12, R245, UR7, -R0 ;  /* 0x00000007f50c7c23 */ /* 0x004fe20008010800 */
[----:B------:R-:W2:Y:S01]  /*191b0*/  MUFU.EX2 R73, R14 ;  /* 0x0000000e00497308 */ /* 0x000ea20000000800 */
[----:B------:R-:W-:Y:S01]  /*191c0*/  FADD.FTZ R7, R129, R7 ;  /* 0x0000000781077221 */ /* 0x000fe20000010000 */
[----:B------:R-:W-:Y:S01]  /*191d0*/  FADD.FTZ R6, R70, R6 ;  /* 0x0000000646067221 */ /* 0x000fe20000010000 */
[----:B----4-:R-:W-:Y:S01]  /*191e0*/  FFMA.FTZ R13, R252, UR7, -R2 ;  /* 0x00000007fc0d7c23 */ /* 0x010fe20008010802 */
[----:B------:R4:W5:Y:S01]  /*191f0*/  MUFU.EX2 R75, R12 ;  /* 0x0000000c004b7308 */ /* 0x0009620000000800 */
[----:B-1----:R-:W-:Y:S01]  /*19200*/  HMMA.16816.F32 R64, R8, R16, R64 ;  /* 0x000000100840723c */ /* 0x002fe20000001840 */
[----:B------:R-:W-:Y:S01]  /*19210*/  FADD.FTZ R6, R160, R6 ;  /* 0x00000006a0067221 */ /* 0x000fe20000010000 */
[----:B------:R-:W-:Y:S01]  /*19220*/  FADD.FTZ R7, R123, R7 ;  /* 0x000000077b077221 */ /* 0x000fe20000010000 */
[----:B------:R1:W-:Y:S01]  /*19230*/  MUFU.EX2 R71, R13 ;  /* 0x0000000d00477308 */ /* 0x0003e20000000800 */
[----:B------:R-:W-:-:S02]  /*19240*/  IMAD.MOV.U32 R252, RZ, RZ, R137 ;  /* 0x000000fffffc7224 */ /* 0x000fc400078e0089 */
[----:B------:R-:W-:Y:S01]  /*19250*/  FADD.FTZ R6, R162, R6 ;  /* 0x00000006a2067221 */ /* 0x000fe20000010000 */
[----:B------:R-:W-:Y:S01]  /*19260*/  FADD.FTZ R7, R120, R7 ;  /* 0x0000000778077221 */ /* 0x000fe20000010000 */
[----:B------:R-:W-:Y:S02]  /*19270*/  HMMA.16816.F32 R28, R8, R18, R52 ;  /* 0x00000012081c723c */ /* 0x000fe40000001834 */
[----:B------:R-:W-:Y:S01]  /*19280*/  FADD.FTZ R6, R161, R6 ;  /* 0x00000006a1067221 */ /* 0x000fe20000010000 */
[----:B------:R-:W3:Y:S01]  /*19290*/  LDSM.16.MT88.4 R16, [R38+0x11000] ;  /* 0x011000002610783b */ /* 0x000ee20000004200 */
[----:B--2---:R-:W-:Y:S01]  /*192a0*/  F2FP.F16.F32.PACK_AB R9, R73, R74 ;  /* 0x0000004a4909723e */ /* 0x004fe200000000ff */
        /* <DEDUP_REMOVED lines=9> */
[----:B------:R-:W-:Y:S01]  /*19340*/  FADD.FTZ R6, R150, R6 ;  /* 0x0000000696067221 */ /* 0x000fe20000010000 */
[----:B------:R-:W-:Y:S01]  /*19350*/  ISETP.GT.AND P1, PT, R133, R252, PT ;  /* 0x000000fc8500720c */ /* 0x000fe20003f24270 */
[----:B------:R1:W-:Y:S02]  /*19360*/  MUFU.EX2 R72, R13 ;  /* 0x0000000d00487308 */ /* 0x0003e40000000800 */
[----:B------:R-:W-:-:S04]  /*19370*/  FADD.FTZ R6, R151, R6 ;  /* 0x0000000697067221 */ /* 0x000fc80000010000 */
[----:B------:R-:W-:Y:S01]  /*19380*/  FADD.FTZ R6, R132, R6 ;  /* 0x0000000684067221 */ /* 0x000fe20000010000 */
[----:B--2---:R-:W-:-:S03]  /*19390*/  FFMA.FTZ R12, R249, UR7, -R2 ;  /* 0x00000007f90c7c23 */ /* 0x004fc60008010802 */
[----:B------:R-:W-:Y:S01]  /*193a0*/  FADD.FTZ R6, R136, R6 ;  /* 0x0000000688067221 */ /* 0x000fe20000010000 */
[----:B----4-:R-:W-:Y:S01]  /*193b0*/  F2FP.F16.F32.PACK_AB R8, R70, R71 ;  /* 0x000000474608723e */ /* 0x010fe200000000ff */
[----:B------:R-:W2:Y:S02]  /*193c0*/  MUFU.EX2 R69, R12 ;  /* 0x0000000c00457308 */ /* 0x000ea40000000800 */
[----:B------:R-:W-:Y:S01]  /*193d0*/  FADD.FTZ R6, R135, R6 ;  /* 0x0000000687067221 */ /* 0x000fe20000010000 */
[----:B-1----:R-:W-:-:S03]  /*193e0*/  FFMA.FTZ R13, R143, UR7, -R0 ;  /* 0x000000078f0d7c23 */ /* 0x002fc60008010800 */
[----:B------:R-:W-:-:S04]  /*193f0*/  FADD.FTZ R6, R134, R6 ;  /* 0x0000000686067221 */ /* 0x000fc80000010000 */
[----:B------:R-:W-:-:S04]  /*19400*/  FADD.FTZ R6, R124, R6 ;  /* 0x000000067c067221 */ /* 0x000fc80000010000 */
[----:B------:R-:W-:Y:S01]  /*19410*/  FADD.FTZ R6, R127, R6 ;  /* 0x000000067f067221 */ /* 0x000fe20000010000 */
[----:B--2---:R-:W-:Y:S01]  /*19420*/  F2FP.F16.F32.PACK_AB R10, R69, R72 ;  /* 0x00000048450a723e */ /* 0x004fe200000000ff */
[----:B------:R-:W-:Y:S02]  /*19430*/  FFMA.FTZ R12, R153, UR7, -R0 ;  /* 0x00000007990c7c23 */ /* 0x000fe40008010800 */
[----:B------:R-:W-:-:S04]  /*19440*/  FADD.FTZ R6, R125, R6 ;  /* 0x000000067d067221 */ /* 0x000fc80000010000 */
[----:B------:R-:W-:Y:S01]  /*19450*/  FADD.FTZ R6, R126, R6 ;  /* 0x000000067e067221 */ /* 0x000fe20000010000 */
[C---:B---3--:R-:W-:Y:S01]  /*19460*/  HMMA.16816.F32 R60, R8.reuse, R24, R60 ;  /* 0x00000018083c723c */ /* 0x048fe2000000183c */
[----:B------:R1:W-:Y:S07]  /*19470*/  MUFU.EX2 R24, R12 ;  /* 0x0000000c00187308 */ /* 0x0003ee0000000800 */
[C---:B------:R-:W-:Y:S01]  /*19480*/  HMMA.16816.F32 R32, R8.reuse, R16, R32 ;  /* 0x000000100820723c */ /* 0x040fe20000001820 */
[----:B------:R-:W-:Y:S04]  /*19490*/  MUFU.EX2 R16, R14 ;  /* 0x0000000e00107308 */ /* 0x000fe80000000800 */
[----:B------:R2:W3:Y:S01]  /*194a0*/  MUFU.EX2 R17, R13 ;  /* 0x0000000d00117308 */ /* 0x0004e20000000800 */
[----:B-1----:R-:W-:Y:S01]  /*194b0*/  FFMA.FTZ R12, R140, UR7, -R0 ;  /* 0x000000078c0c7c23 */ /* 0x002fe20008010800 */
[----:B------:R-:W-:Y:S01]  /*194c0*/  FADD.FTZ R0, R114, R6 ;  /* 0x0000000672007221 */ /* 0x000fe20000010000 */
[----:B------:R-:W-:Y:S01]  /*194d0*/  FADD.FTZ R6, R112, R7 ;  /* 0x0000000770067221 */ /* 0x000fe20000010000 */
[----:B------:R-:W-:Y:S01]  /*194e0*/  FFMA.FTZ R7, R149, UR7, -R2 ;  /* 0x0000000795077c23 */ /* 0x000fe20008010802 */
        /* <DEDUP_REMOVED lines=8> */
[----:B--2---:R-:W-:Y:S01]  /*19570*/  FFMA.FTZ R13, R146, UR7, -R2 ;  /* 0x00000007920d7c23 */ /* 0x004fe20008010802 */
[----:B------:R-:W-:Y:S01]  /*19580*/  FADD.FTZ R0, R118, R0 ;  /* 0x0000000076007221 */ /* 0x000fe20000010000 */
[----:B------:R-:W-:Y:S01]  /*19590*/  FADD.FTZ R6, R115, R6 ;  /* 0x0000000673067221 */ /* 0x000fe20000010000 */
[C---:B------:R-:W-:Y:S01]  /*195a0*/  HMMA.16816.F32 R40, R8.reuse, R22, R40 ;  /* 0x000000160828723c */ /* 0x040fe20000001828 */
[----:B------:R-:W2:Y:S01]  /*195b0*/  LDSM.16.MT88.4 R20, [R68+0x11000] ;  /* 0x011000004414783b */ /* 0x000ea20000004200 */
[----:B------:R-:W-:Y:S01]  /*195c0*/  FADD.FTZ R0, R105, R0 ;  /* 0x0000000069007221 */ /* 0x000fe20000010000 */
[----:B-1----:R-:W-:Y:S01]  /*195d0*/  FFMA.FTZ R12, R139, UR7, -R2 ;  /* 0x000000078b0c7c23 */ /* 0x002fe20008010802 */
[----:B------:R-:W1:Y:S01]  /*195e0*/  MUFU.EX2 R13, R13 ;  /* 0x0000000d000d7308 */ /* 0x000e620000000800 */
[----:B------:R-:W2:Y:S01]  /*195f0*/  LDSM.16.MT88.4 R148, [R39+0x11800] ;  /* 0x011800002794783b */ /* 0x000ea20000004200 */
[----:B------:R-:W-:Y:S01]  /*19600*/  FADD.FTZ R0, R107, R0 ;  /* 0x000000006b007221 */ /* 0x000fe20000010000 */
[----:B-----5:R-:W-:Y:S01]  /*19610*/  FFMA.FTZ R7, R138, UR7, -R2 ;  /* 0x000000078a077c23 */ /* 0x020fe20008010802 */
[----:B------:R-:W-:Y:S01]  /*19620*/  FADD.FTZ R2, R102, R6 ;  /* 0x0000000666027221 */ /* 0x000fe20000010000 */
[C---:B------:R-:W-:Y:S01]  /*19630*/  HMMA.16816.F32 R56, R8.reuse, R26, R56 ;  /* 0x0000001a0838723c */ /* 0x040fe20000001838 */
[----:B------:R-:W-:Y:S01]  /*19640*/  FADD.FTZ R0, R110, R0 ;  /* 0x000000006e007221 */ /* 0x000fe20000010000 */
[----:B------:R-:W-:Y:S01]  /*19650*/  MUFU.EX2 R6, R12 ;  /* 0x0000000c00067308 */ /* 0x000fe20000000800 */
[----:B------:R-:W-:Y:S01]  /*19660*/  FADD.FTZ R2, R103, R2 ;  /* 0x0000000267027221 */ /* 0x000fe20000010000 */
[----:B---3--:R-:W-:Y:S01]  /*19670*/  F2FP.F16.F32.PACK_AB R165, R17, R24 ;  /* 0x0000001811a5723e */ /* 0x008fe200000000ff */
[----:B------:R-:W-:Y:S01]  /*19680*/  FADD.FTZ R0, R111, R0 ;  /* 0x000000006f007221 */ /* 0x000fe20000010000 */
[----:B------:R-:W3:Y:S01]  /*19690*/  MUFU.EX2 R7, R7 ;  /* 0x0000000700077308 */ /* 0x000ee20000000800 */
[----:B------:R-:W-:Y:S01]  /*196a0*/  FADD.FTZ R2, R106, R2 ;  /* 0x000000026a027221 */ /* 0x000fe20000010000 */
[----:B------:R-:W-:Y:S01]  /*196b0*/  HMMA.16816.F32 R44, R8, R18, R44 ;  /* 0x00000012082c723c */ /* 0x000fe2000000182c */
[----:B------:R-:W-:Y:S01]  /*196c0*/  FADD.FTZ R0, R95, R0 ;  /* 0x000000005f007221 */ /* 0x000fe20000010000 */
[----:B----4-:R-:W-:Y:S01]  /*196d0*/  F2FP.F16.F32.PACK_AB R167, R15, R16 ;  /* 0x000000100fa7723e */ /* 0x010fe200000000ff */
[----:B------:R-:W-:Y:S01]  /*196e0*/  FADD.FTZ R2, R104, R2 ;  /* 0x0000000268027221 */ /* 0x000fe20000010000 */
[----:B-1----:R-:W-:Y:S01]  /*196f0*/  F2FP.F16.F32.PACK_AB R164, R13, R14 ;  /* 0x0000000e0da4723e */ /* 0x002fe200000000ff */
[----:B------:R-:W-:-:S02]  /*19700*/  FADD.FTZ R0, R100, R0 ;  /* 0x0000000064007221 */ /* 0x000fc40000010000 */
[----:B------:R-:W-:Y:S02]  /*19710*/  FADD.FTZ R2, R94, R2 ;  /* 0x000000025e027221 */ /* 0x000fe40000010000 */
[----:B------:R-:W-:Y:S02]  /*19720*/  FADD.FTZ R0, R101, R0 ;  /* 0x0000000065007221 */ /* 0x000fe40000010000 */
[----:B------:R-:W-:Y:S01]  /*19730*/  FADD.FTZ R2, R97, R2 ;  /* 0x0000000261027221 */ /* 0x000fe20000010000 */
[----:B---3--:R-:W-:Y:S01]  /*19740*/  F2FP.F16.F32.PACK_AB R166, R7, R6 ;  /* 0x0000000607a6723e */ /* 0x008fe200000000ff */
        /* <DEDUP_REMOVED lines=42> */
[----:B------:R-:W-:-:S04]  /*199f0*/  FADD.FTZ R2, R6, R2 ;  /* 0x0000000206027221 */ /* 0x000fc80000010000 */
[----:B------:R-:W-:Y:S01]  /*19a00*/  FADD.FTZ R244, R7, R2 ;  /* 0x0000000207f47221 */ /* 0x000fe20000010000 */
[C---:B-1----:R-:W-:Y:S04]  /*19a10*/  HMMA.16816.F32 R160, R164.reuse, R8, R160 ;  /* 0x00000008a4a0723c */ /* 0x042fe800000018a0 */
[----:B------:R1:W-:Y:S04]  /*19a20*/  STL [R1+0x34], R244 ;  /* 0x000034f401007387 */ /* 0x0003e80000100800 */
[----:B------:R1:W-:Y:S01]  /*19a30*/  STL [R1+0x38], R246 ;  /* 0x000038f601007387 */ /* 0x0003e20000100800 */
        /* <DEDUP_REMOVED lines=12> */
[----:B------:R-:W1:Y:S02]  /*19b00*/  LDCU.64 UR8, c[0x0][0x3a8] ;  /* 0x00007500ff0877ac */ /* 0x000e640008000a00 */
        /* <DEDUP_REMOVED lines=18> */
[----:B------:R-:W-:-:S03]  /*19c30*/  IMAD.HI.U32 R0, R2, R6, RZ ;  /* 0x0000000602007227 */ /* 0x000fc600078e00ff */
        /* <DEDUP_REMOVED lines=45> */
.L_x_3570:
        /* <DEDUP_REMOVED lines=11> */
.L_x_3571:
[----:B------:R-:W4:Y:S01]  /*19fc0*/  LDL R14, [R1+0x30] ;  /* 0x00003000010e7983 */ /* 0x000f220000100800 */
[----:B------:R-:W5:Y:S03]  /*19fd0*/  LDCU.64 UR8, c[0x0][0x3c0] ;  /* 0x00007800ff0877ac */ /* 0x000f660008000a00 */
[----:B------:R-:W2:Y:S04]  /*19fe0*/  LDL R15, [R1+0x2c] ;  /* 0x00002c00010f7983 */ /* 0x000ea80000100800 */
[----:B------:R-:W3:Y:S04]  /*19ff0*/  LDL.LU R18, [R1+0x10] ;  /* 0x0000100001127983 */ /* 0x000ee80000300800 */
[----:B------:R-:W3:Y:S01]  /*1a000*/  LDL R19, [R1+0x14] ;  /* 0x0000140001137983 */ /* 0x000ee20000100800 */
[----:B-----5:R-:W-:-:S02]  /*1a010*/  USHF.L.U32 UR7, UR8, 0x5, URZ ;  /* 0x0000000508077899 */ /* 0x020fc400080006ff */
[----:B------:R-:W-:Y:S01]  /*1a020*/  USHF.L.U64.HI UR9, UR8, 0x5, UR9 ;  /* 0x0000000508097899 */ /* 0x000fe20008010209 */
[----:B------:R-:W-:-:S05]  /*1a030*/  IMAD.SHL.U32 R21, R235, 0x8, RZ ;  /* 0x00000008eb157824 */ /* 0x000fca00078e00ff */
[----:B------:R-:W-:-:S04]  /*1a040*/  LOP3.LUT R0, R21, 0x1f8, RZ, 0xc0, !PT ;  /* 0x000001f815007812 */ /* 0x000fc800078ec0ff */
[----:B------:R-:W-:-:S04]  /*1a050*/  LOP3.LUT R0, R0, 0x38, R235, 0x78, !PT ;  /* 0x0000003800007812 */ /* 0x000fc800078e78eb */
[----:B------:R-:W-:-:S04]  /*1a060*/  LOP3.LUT R0, R0, 0x1e00, R21, 0xf8, !PT ;  /* 0x00001e0000007812 */ /* 0x000fc800078ef815 */
[----:B------:R-:W-:Y:S02]  /*1a070*/  LEA R0, R0, UR6, 0x1 ;  /* 0x0000000600007c11 */ /* 0x000fe4000f8e08ff */
[----:B------:R-:W-:Y:S01]  /*1a080*/  SHF.R.U32.HI R233, RZ, 0x1, R235 ;  /* 0x00000001ffe97819 */ /* 0x000fe200000116eb */
[C---:B------:R-:W-:Y:S02]  /*1a090*/  IMAD.SHL.U32 R20, R235.reuse, 0x40, RZ ;  /* 0x00000040eb147824 */ /* 0x040fe400078e00ff */
[----:B------:R-:W-:Y:S01]  /*1a0a0*/  IMAD.SHL.U32 R234, R235, 0x20, RZ ;  /* 0x00000020ebea7824 */ /* 0x000fe200078e00ff */
[----:B------:R-:W-:Y:S02]  /*1a0b0*/  LOP3.LUT R2, R233, 0x8, RZ, 0xc0, !PT ;  /* 0x00000008e9027812 */ /* 0x000fe400078ec0ff */
[----:B------:R-:W-:Y:S02]  /*1a0c0*/  LOP3.LUT R248, R20, 0x200, RZ, 0xc0, !PT ;  /* 0x0000020014f87812 */ /* 0x000fe400078ec0ff */
[----:B------:R-:W-:-:S02]  /*1a0d0*/  LOP3.LUT R2, R2, 0x1c0, R20, 0xf8, !PT ;  /* 0x000001c002027812 */ /* 0x000fc400078ef814 */
[----:B------:R-:W-:Y:S02]  /*1a0e0*/  LOP3.LUT R234, R234, 0x7c00, RZ, 0xc0, !PT ;  /* 0x00007c00eaea7812 */ /* 0x000fe400078ec0ff */
[----:B------:R-:W-:Y:S02]  /*1a0f0*/  LOP3.LUT R247, R2, 0x38, R21, 0x78, !PT ;  /* 0x0000003802f77812 */ /* 0x000fe400078e7815 */
        /* <DEDUP_REMOVED lines=13> */
[----:B---3--:R-:W-:-:S03]  /*1a1d0*/  IADD3 R6, P1, PT, R8, UR7, RZ ;  /* 0x0000000708067c10 */ /* 0x008fc6000ff3e0ff */
        /* <DEDUP_REMOVED lines=9> */
[----:B------:R-:W-:Y:S01]  /*1a270*/  LDGSTS.E.BYPASS.LTC128B.128 [R0+0xc800], desc[UR4][R16.64] ;  /* 0x0c80000010007fae */ /* 0x000fe2000b981a04 */
[----:B------:R-:W-:Y:S02]  /*1a280*/  IADD3.X R15, PT, PT, R17, UR9, RZ, P1, !PT ;  /* 0x00000009110f7c10 */ /* 0x000fe40008ffe4ff */
[----:B----4-:R-:W-:-:S03]  /*1a290*/  IADD3 R10, P1, PT, R14, UR7, RZ ;  /* 0x000000070e0a7c10 */ /* 0x010fc6000ff3e0ff */
[----:B------:R2:W-:Y:S01]  /*1a2a0*/  LDGSTS.E.BYPASS.LTC128B.128 [R0+0xd000], desc[UR4][R14.64] ;  /* 0x0d0000000e007fae */ /* 0x0005e2000b981a04 */
[----:B------:R-:W-:Y:S02]  /*1a2b0*/  IADD3.X R11, PT, PT, R15, UR9, RZ, P1, !PT ;  /* 0x000000090f0b7c10 */ /* 0x000fe40008ffe4ff */
[----:B---3--:R-:W-:-:S03]  /*1a2c0*/  IADD3 R8, P1, PT, R10, UR7, RZ ;  /* 0x000000070a087c10 */ /* 0x008fc6000ff3e0ff */
[----:B------:R3:W-:Y:S01]  /*1a2d0*/  LDGSTS.E.BYPASS.LTC128B.128 [R0+0xd800], desc[UR4][R10.64] ;  /* 0x0d8000000a007fae */ /* 0x0007e2000b981a04 */
[----:B------:R-:W-:Y:S02]  /*1a2e0*/  IADD3.X R9, PT, PT, R11, UR9, RZ, P1, !PT ;  /* 0x000000090b097c10 */ /* 0x000fe40008ffe4ff */
[----:B-----5:R-:W-:-:S03]  /*1a2f0*/  IADD3 R6, P1, PT, R8, UR7, RZ ;  /* 0x0000000708067c10 */ /* 0x020fc6000ff3e0ff */
[----:B------:R4:W-:Y:S01]  /*1a300*/  LDGSTS.E.BYPASS.LTC128B.128 [R0+0xe000], desc[UR4][R8.64] ;  /* 0x0e00000008007fae */ /* 0x0009e2000b981a04 */
[----:B------:R-:W-:-:S05]  /*1a310*/  IADD3.X R7, PT, PT, R9, UR9, RZ, P1, !PT ;  /* 0x0000000909077c10 */ /* 0x000fca0008ffe4ff */
[----:B------:R5:W-:Y:S01]  /*1a320*/  LDGSTS.E.BYPASS.LTC128B.128 [R0+0xe800], desc[UR4][R6.64] ;  /* 0x0e80000006007fae */ /* 0x000be2000b981a04 */
[----:B--2---:R-:W-:-:S04]  /*1a330*/  IADD3 R14, P1, PT, R6, UR7, RZ ;  /* 0x00000007060e7c10 */ /* 0x004fc8000ff3e0ff */
[----:B------:R-:W-:Y:S02]  /*1a340*/  IADD3.X R15, PT, PT, R7, UR9, RZ, P1, !PT ;  /* 0x00000009070f7c10 */ /* 0x000fe40008ffe4ff */
[----:B------:R-:W-:-:S03]  /*1a350*/  IADD3 R12, P1, PT, R14, UR7, RZ ;  /* 0x000000070e0c7c10 */ /* 0x000fc6000ff3e0ff */
[----:B------:R-:W-:Y:S01]  /*1a360*/  LDGSTS.E.BYPASS.LTC128B.128 [R0+0xf000], desc[UR4][R14.64] ;  /* 0x0f0000000e007fae */ /* 0x000fe2000b981a04 */
[----:B------:R-:W-:Y:S02]  /*1a370*/  IADD3.X R13, PT, PT, R15, UR9, RZ, P1, !PT ;  /* 0x000000090f0d7c10 */ /* 0x000fe40008ffe4ff */
[----:B---3--:R-:W-:-:S03]  /*1a380*/  IADD3 R10, P1, PT, R12, UR7, RZ ;  /* 0x000000070c0a7c10 */ /* 0x008fc6000ff3e0ff */
[----:B------:R2:W-:Y:S01]  /*1a390*/  LDGSTS.E.BYPASS.LTC128B.128 [R0+0xf800], desc[UR4][R12.64] ;  /* 0x0f8000000c007fae */ /* 0x0005e2000b981a04 */
[----:B------:R-:W-:Y:S02]  /*1a3a0*/  IADD3.X R11, PT, PT, R13, UR9, RZ, P1, !PT ;  /* 0x000000090d0b7c10 */ /* 0x000fe40008ffe4ff */
[----:B----4-:R-:W-:-:S03]  /*1a3b0*/  IADD3 R8, P1, PT, R10, UR7, RZ ;  /* 0x000000070a087c10 */ /* 0x010fc6000ff3e0ff */
[----:B------:R-:W-:Y:S01]  /*1a3c0*/  LDGSTS.E.BYPASS.LTC128B.128 [R0+0x10000], desc[UR4][R10.64] ;  /* 0x100000000a007fae */ /* 0x000fe2000b981a04 */
[----:B------:R-:W-:Y:S02]  /*1a3d0*/  IADD3.X R9, PT, PT, R11, UR9, RZ, P1, !PT ;  /* 0x000000090b097c10 */ /* 0x000fe40008ffe4ff */
[----:B-----5:R-:W-:-:S03]  /*1a3e0*/  IADD3 R6, P1, PT, R8, UR7, RZ ;  /* 0x0000000708067c10 */ /* 0x020fc6000ff3e0ff */
[----:B------:R-:W-:Y:S01]  /*1a3f0*/  LDGSTS.E.BYPASS.LTC128B.128 [R0+0x10800], desc[UR4][R8.64] ;  /* 0x1080000008007fae */ /* 0x000fe2000b981a04 */
[----:B------:R-:W-:-:S05]  /*1a400*/  IADD3.X R7, PT, PT, R9, UR9, RZ, P1, !PT ;  /* 0x0000000909077c10 */ /* 0x000fca0008ffe4ff */
[----:B------:R3:W-:Y:S01]  /*1a410*/  LDGSTS.E.BYPASS.LTC128B.128 [R0+0x11000], desc[UR4][R6.64] ;  /* 0x1100000006007fae */ /* 0x0007e2000b981a04 */
[----:B--2---:R-:W-:-:S04]  /*1a420*/  IADD3 R12, P1, PT, R6, UR7, RZ ;  /* 0x00000007060c7c10 */ /* 0x004fc8000ff3e0ff */
[----:B------:R-:W-:-:S05]  /*1a430*/  IADD3.X R13, PT, PT, R7, UR9, RZ, P1, !PT ;  /* 0x00000009070d7c10 */ /* 0x000fca0008ffe4ff */
[----:B------:R2:W-:Y:S01]  /*1a440*/  LDGSTS.E.BYPASS.LTC128B.128 [R0+0x11800], desc[UR4][R12.64] ;  /* 0x118000000c007fae */ /* 0x0005e2000b981a04 */
[----:B------:R-:W-:Y:S01]  /*1a450*/  IMAD.MOV.U32 R39, RZ, RZ, R18 ;  /* 0x000000ffff277224 */ /* 0x000fe200078e0012 */
[----:B------:R-:W4:Y:S02]  /*1a460*/  LDCU UR4, c[0x0][0x50c] ;  /* 0x0000a180ff0477ac */ /* 0x000f240008000800 */
[----:B------:R5:W-:Y:S01]  /*1a470*/  LDSM.16.M88.4 R20, [R2] ;  /* 0x000000000214783b */ /* 0x000be20000000200 */
[----:B------:R-:W-:Y:S02]  /*1a480*/  IMAD.MOV.U32 R18, RZ, RZ, 0x20 ;  /* 0x00000020ff127424 */ /* 0x000fe400078e00ff */
[----:B------:R-:W-:Y:S01]  /*1a490*/  IMAD.MOV.U32 R38, RZ, RZ, R19 ;  /* 0x000000ffff267224 */ /* 0x000fe200078e0013 */
[----:B------:R-:W-:Y:S01]  /*1a4a0*/  LDSM.16.M88.4 R32, [R92+UR6+0x2800] ;  /* 0x002800065c20783b */ /* 0x000fe20008000200 */
[----:B---3--:R-:W-:Y:S01]  /*1a4b0*/  VIADD R6, R92, UR6 ;  /* 0x000000065c067c36 */ /* 0x008fe20008000000 */
[----:B------:R-:W-:-:S02]  /*1a4c0*/  SEL R8, R18, 0xffffffe0, !P2 ;  /* 0xffffffe012087807 */ /* 0x000fc40005000000 */
[----:B------:R-:W-:Y:S04]  /*1a4d0*/  LDSM.16.M88.4 R44, [R92+UR6+0x3000] ;  /* 0x003000065c2c783b */ /* 0x000fe80008000200 */
[----:B------:R-:W-:Y:S04]  /*1a4e0*/  LDSM.16.M88.4 R48, [R92+UR6+0x3800] ;  /* 0x003800065c30783b */ /* 0x000fe80008000200 */
[----:B------:R-:W-:Y:S01]  /*1a4f0*/  LDSM.16.M88.4 R60, [R92+UR6+0x4000] ;  /* 0x004000065c3c783b */ /* 0x000fe20008000200 */
[----:B------:R-:W-:-:S03]  /*1a500*/  P2R R37, PR, RZ, 0x1 ;  /* 0x00000001ff257803 */ /* 0x000fc60000000000 */
[----:B------:R-:W0:Y:S04]  /*1a510*/  LDGDEPBAR ;  /* 0x00000000000079af */ /* 0x000e280000000000 */
[----:B--2---:R-:W2:Y:S01]  /*1a520*/  LDSM.16.M88.4 R12, [R92+UR6+0x2000] ;  /* 0x002000065c0c783b */ /* 0x004ea20008000200 */
[--C-:B------:R-:W-:Y:S02]  /*1a530*/  IMAD.IADD R9, R2, 0x1, R8.reuse ;  /* 0x0000000102097824 */ /* 0x100fe400078e0208 */
[----:B------:R-:W-:-:S03]  /*1a540*/  IMAD.IADD R7, R6, 0x1, R8 ;  /* 0x0000000106077824 */ /* 0x000fc600078e0208 */
[----:B------:R-:W-:Y:S04]  /*1a550*/  LDSM.16.M88.4 R16, [R9] ;  /* 0x000000000910783b */ /* 0x000fe80000000200 */
[----:B------:R-:W3:Y:S04]  /*1a560*/  LDSM.16.M88.4 R28, [R7+0x2000] ;  /* 0x00200000071c783b */ /* 0x000ee80000000200 */
[----:B------:R-:W1:Y:S01]  /*1a570*/  LDSM.16.M88.4 R40, [R7+0x2800] ;  /* 0x002800000728783b */ /* 0x000e620000000200 */
[--C-:B-----5:R-:W-:Y:S02]  /*1a580*/  IMAD.IADD R2, R2, 0x1, R39.reuse ;  /* 0x0000000102027824 */ /* 0x120fe400078e0227 */
[----:B------:R-:W-:Y:S01]  /*1a590*/  IMAD.IADD R6, R6, 0x1, R39 ;  /* 0x0000000106067824 */ /* 0x000fe200078e0227 */
[----:B------:R-:W5:Y:S04]  /*1a5a0*/  LDSM.16.M88.4 R56, [R7+0x3000] ;  /* 0x003000000738783b */ /* 0x000f680000000200 */
[----:B------:R-:W-:Y:S04]  /*1a5b0*/  LDSM.16.M88.4 R76, [R6+0x2000] ;  /* 0x00200000064c783b */ /* 0x000fe80000000200 */
[----:B------:R-:W-:Y:S04]  /*1a5c0*/  LDSM.16.M88.4 R52, [R7+0x3800] ;  /* 0x003800000734783b */ /* 0x000fe80000000200 */
[----:B------:R-:W-:Y:S01]  /*1a5d0*/  LDSM.16.M88.4 R72, [R7+0x4000] ;  /* 0x004000000748783b */ /* 0x000fe20000000200 */
[C---:B--2---:R-:W-:Y:S08]  /*1a5e0*/  HMMA.16816.F32 R24, R20.reuse, R12, RZ ;  /* 0x0000000c1418723c */ /* 0x044ff000000018ff */
[----:B------:R-:W-:-:S12]  /*1a5f0*/  HMMA.16816.F32 R12, R20, R14, RZ ;  /* 0x0000000e140c723c */ /* 0x000fd800000018ff */
[----:B---3--:R-:W-:Y:S08]  /*1a600*/  HMMA.16816.F32 R68, R16, R28, R24 ;  /* 0x0000001c1044723c */ /* 0x008ff00000001818 */
[----:B------:R-:W-:Y:S08]  /*1a610*/  HMMA.16816.F32 R24, R20, R32, RZ ;  /* 0x000000201418723c */ /* 0x000ff000000018ff */
[----:B------:R-:W-:Y:S01]  /*1a620*/  HMMA.16816.F32 R80, R16, R30, R12 ;  /* 0x0000001e1050723c */ /* 0x000fe2000000180c */
[----:B------:R2:W3:Y:S07]  /*1a630*/  LDSM.16.M88.4 R12, [R2] ;  /* 0x00000000020c783b */ /* 0x0004ee0000000200 */
[----:B------:R-:W-:Y:S08]  /*1a640*/  HMMA.16816.F32 R28, R20, R34, RZ ;  /* 0x00000022141c723c */ /* 0x000ff000000018ff */
[----:B-1----:R-:W-:Y:S01]  /*1a650*/  HMMA.16816.F32 R84, R16, R40, R24 ;  /* 0x000000281054723c */ /* 0x002fe20000001818 */
[----:B------:R-:W-:-:S05]  /*1a660*/  IMAD.IADD R24, R8, 0x1, R6 ;  /* 0x0000000108187824 */ /* 0x000fca00078e0206 */
[----:B------:R-:W-:Y:S01]  /*1a670*/  LDSM.16.M88.4 R64, [R24+0x2000] ;  /* 0x002000001840783b */ /* 0x000fe20000000200 */
[----:B--2---:R-:W-:Y:S01]  /*1a680*/  IMAD.IADD R2, R8, 0x1, R2 ;  /* 0x0000000108027824 */ /* 0x004fe200078e0202 */
[----:B------:R-:W-:Y:S04]  /*1a690*/  HMMA.16816.F32 R32, R20, R44, RZ ;  /* 0x0000002c1420723c */ /* 0x000fe800000018ff */
[----:B------:R-:W1:Y:S04]  /*1a6a0*/  LDSM.16.M88.4 R8, [R2] ;  /* 0x000000000208783b */ /* 0x000e680000000200 */
[----:B------:R-:W-:Y:S08]  /*1a6b0*/  HMMA.16816.F32 R88, R16, R42, R28 ;  /* 0x0000002a1058723c */ /* 0x000ff0000000181c */
[----:B------:R-:W-:Y:S08]  /*1a6c0*/  HMMA.16816.F32 R40, R20, R48, RZ ;  /* 0x000000301428723c */ /* 0x000ff000000018ff */
[----:B-----5:R-:W-:Y:S08]  /*1a6d0*/  HMMA.16816.F32 R96, R16, R56, R32 ;  /* 0x000000381060723c */ /* 0x020ff00000001820 */
[----:B------:R-:W-:Y:S08]  /*1a6e0*/  HMMA.16816.F32 R32, R20, R50, RZ ;  /* 0x000000321420723c */ /* 0x000ff000000018ff */
[----:B---3--:R-:W-:Y:S01]  /*1a6f0*/  HMMA.16816.F32 R48, R12, R76, R68 ;  /* 0x0000004c0c30723c */ /* 0x008fe20000001844 */
[----:B------:R-:W2:Y:S07]  /*1a700*/  LDSM.16.M88.4 R68, [R92+UR6+0x4800] ;  /* 0x004800065c44783b */ /* 0x000eae0008000200 */
[----:B------:R-:W-:Y:S08]  /*1a710*/  HMMA.16816.F32 R28, R20, R60, RZ ;  /* 0x0000003c141c723c */ /* 0x000ff000000018ff */
[C---:B------:R-:W-:Y:S08]  /*1a720*/  HMMA.16816.F32 R104, R16.reuse, R52, R40 ;  /* 0x000000341068723c */ /* 0x040ff00000001828 */
[----:B------:R-:W-:Y:S01]  /*1a730*/  HMMA.16816.F32 R108, R16, R54, R32 ;  /* 0x00000036106c723c */ /* 0x000fe20000001820 */
[----:B------:R-:W3:Y:S07]  /*1a740*/  LDSM.16.M88.4 R52, [R6+0x2800] ;  /* 0x002800000634783b */ /* 0x000eee0000000200 */
[C---:B------:R-:W-:Y:S08]  /*1a750*/  HMMA.16816.F32 R44, R20.reuse, R46, RZ ;  /* 0x0000002e142c723c */ /* 0x040ff000000018ff */
[----:B------:R-:W-:Y:S01]  /*1a760*/  HMMA.16816.F32 R32, R20, R62, RZ ;  /* 0x0000003e1420723c */ /* 0x000fe200000018ff */
[----:B------:R-:W-:Y:S07]  /*1a770*/  LDSM.16.M88.4 R60, [R7+0x5000] ;  /* 0x00500000073c783b */ /* 0x000fee0000000200 */
[----:B-1----:R-:W-:Y:S01]  /*1a780*/  HMMA.16816.F32 R40, R8, R64, R48 ;  /* 0x000000400828723c */ /* 0x002fe20000001830 */
[----:B------:R-:W1:Y:S07]  /*1a790*/  LDSM.16.M88.4 R48, [R7+0x4800] ;  /* 0x004800000730783b */ /* 0x000e6e0000000200 */
[----:B------:R-:W-:Y:S08]  /*1a7a0*/  HMMA.16816.F32 R116, R16, R72, R28 ;  /* 0x000000481074723c */ /* 0x000ff0000000181c */
[----:B------:R-:W-:Y:S01]  /*1a7b0*/  HMMA.16816.F32 R28, R12, R78, R80 ;  /* 0x0000004e0c1c723c */ /* 0x000fe20000001850 */
[----:B------:R-:W-:Y:S07]  /*1a7c0*/  LDSM.16.M88.4 R76, [R92+UR6+0x5800] ;  /* 0x005800065c4c783b */ /* 0x000fee0008000200 */
[C---:B------:R-:W-:Y:S01]  /*1a7d0*/  HMMA.16816.F32 R100, R16.reuse, R58, R44 ;  /* 0x0000003a1064723c */ /* 0x040fe2000000182c */
[----:B------:R-:W5:Y:S07]  /*1a7e0*/  LDSM.16.M88.4 R56, [R24+0x2800] ;  /* 0x002800001838783b */ /* 0x000f6e0000000200 */
[----:B------:R-:W-:Y:S01]  /*1a7f0*/  HMMA.16816.F32 R80, R16, R74, R32 ;  /* 0x0000004a1050723c */ /* 0x000fe20000001820 */
[----:B----4-:R-:W-:Y:S01]  /*1a800*/  FMUL.FTZ R2, R40, UR4 ;  /* 0x0000000428027c20 */ /* 0x010fe20008410000 */
[----:B------:R-:W-:Y:S06]  /*1a810*/  LDSM.16.M88.4 R72, [R6+0x4000] ;  /* 0x004000000648783b */ /* 0x000fec0000000200 */
[----:B--2---:R-:W-:Y:S08]  /*1a820*/  HMMA.16816.F32 R32, R20, R68, RZ ;  /* 0x000000441420723c */ /* 0x004ff000000018ff */
[----:B------:R-:W-:Y:S01]  /*1a830*/  HMMA.16816.F32 R44, R8, R66, R28 ;  /* 0x00000042082c723c */ /* 0x000fe2000000181c */
[----:B------:R2:W-:Y:S01]  /*1a840*/  MUFU.TANH R242, R2 ;  /* 0x0000000200f27308 */ /* 0x0005e20000002400 */
[----:B------:R-:W-:Y:S06]  /*1a850*/  LDSM.16.M88.4 R64, [R92+UR6+0x5000] ;  /* 0x005000065c40783b */ /* 0x000fec0008000200 */
[----:B---3--:R-:W-:Y:S08]  /*1a860*/  HMMA.16816.F32 R28, R12, R52, R84 ;  /* 0x000000340c1c723c */ /* 0x008ff00000001854 */
[----:B-1----:R-:W-:Y:S08]  /*1a870*/  HMMA.16816.F32 R120, R16, R48, R32 ;  /* 0x000000301078723c */ /* 0x002ff00000001820 */
[----:B------:R-:W-:Y:S01]  /*1a880*/  HMMA.16816.F32 R32, R20, R70, RZ ;  /* 0x000000461420723c */ /* 0x000fe200000018ff */
[----:B------:R-:W1:Y:S01]  /*1a890*/  LDSM.16.M88.4 R68, [R6+0x3000] ;  /* 0x003000000644783b */ /* 0x000e620000000200 */
[----:B--2---:R-:W-:-:S04]  /*1a8a0*/  FMUL.FTZ R2, R41, UR4 ;  /* 0x0000000429027c20 */ /* 0x004fc80008410000 */
[----:B------:R2:W-:Y:S02]  /*1a8b0*/  MUFU.TANH R243, R2 ;  /* 0x0000000200f37308 */ /* 0x0005e40000002400 */
[----:B--2---:R-:W-:-:S06]  /*1a8c0*/  FMUL.FTZ R2, R42, UR4 ;  /* 0x000000042a027c20 */ /* 0x004fcc0008410000 */
[----:B------:R2:W3:Y:S06]  /*1a8d0*/  MUFU.TANH R209, R2 ;  /* 0x0000000200d17308 */ /* 0x0004ec0000002400 */
[----:B------:R-:W-:Y:S01]  /*1a8e0*/  HMMA.16816.F32 R112, R16, R50, R32 ;  /* 0x000000321070723c */ /* 0x000fe20000001820 */
[----:B------:R-:W4:Y:S01]  /*1a8f0*/  LDSM.16.M88.4 R48, [R24+0x3000] ;  /* 0x003000001830783b */ /* 0x000f220000000200 */
[----:B--2---:R-:W-:-:S06]  /*1a900*/  FMUL.FTZ R2, R43, UR4 ;  /* 0x000000042b027c20 */ /* 0x004fcc0008410000 */
[----:B-----5:R-:W-:Y:S01]  /*1a910*/  HMMA.16816.F32 R40, R8, R56, R28 ;  /* 0x000000380828723c */ /* 0x020fe2000000181c */
[----:B------:R2:W5:Y:S07]  /*1a920*/  MUFU.TANH R210, R2 ;  /* 0x0000000200d27308 */ /* 0x00056e0000002400 */
[----:B------:R-:W-:Y:S01]  /*1a930*/  HMMA.16816.F32 R28, R12, R54, R88 ;  /* 0x000000360c1c723c */ /* 0x000fe20000001858 */
[----:B------:R-:W3:Y:S01]  /*1a940*/  LDSM.16.M88.4 R52, [R6+0x3800] ;  /* 0x003800000634783b */ /* 0x000ee20000000200 */
[----:B--2---:R-:W-:-:S04]  /*1a950*/  FMUL.FTZ R2, R44, UR4 ;  /* 0x000000042c027c20 */ /* 0x004fc80008410000 */
[----:B------:R2:W5:Y:S02]  /*1a960*/  MUFU.TANH R208, R2 ;  /* 0x0000000200d07308 */ /* 0x0005640000002400 */
[----:B--2---:R-:W-:-:S06]  /*1a970*/  FMUL.FTZ R2, R45, UR4 ;  /* 0x000000042d027c20 */ /* 0x004fcc0008410000 */
[----:B------:R2:W-:Y:S02]  /*1a980*/  MUFU.TANH R241, R2 ;  /* 0x0000000200f17308 */ /* 0x0005e40000002400 */
[----:B--2---:R-:W-:-:S06]  /*1a990*/  FMUL.FTZ R2, R46, UR4 ;  /* 0x000000042e027c20 */ /* 0x004fcc0008410000 */
[----:B------:R2:W5:Y:S02]  /*1a9a0*/  MUFU.TANH R207, R2 ;  /* 0x0000000200cf7308 */ /* 0x0005640000002400 */
[----:B--2---:R-:W-:Y:S02]  /*1a9b0*/  FMUL.FTZ R2, R47, UR4 ;  /* 0x000000042f027c20 */ /* 0x004fe40008410000 */
[----:B------:R-:W-:Y:S01]  /*1a9c0*/  HMMA.16816.F32 R44, R8, R58, R28 ;  /* 0x0000003a082c723c */ /* 0x000fe2000000181c */
[----:B------:R-:W2:Y:S03]  /*1a9d0*/  LDSM.16.M88.4 R56, [R24+0x3800] ;  /* 0x003800001838783b */ /* 0x000ea60000000200 */
[----:B------:R4:W5:Y:S04]  /*1a9e0*/  MUFU.TANH R240, R2 ;  /* 0x0000000200f07308 */ /* 0x0009680000002400 */
[----:B-1----:R-:W-:Y:S01]  /*1a9f0*/  HMMA.16816.F32 R28, R12, R68, R96 ;  /* 0x000000440c1c723c */ /* 0x002fe20000001860 */
[----:B----4-:R-:W-:-:S04]  /*1aa00*/  FMUL.FTZ R2, R40, UR4 ;  /* 0x0000000428027c20 */ /* 0x010fc80008410000 */
[----:B------:R1:W-:Y:S03]  /*1aa10*/  MUFU.TANH R238, R2 ;  /* 0x0000000200ee7308 */ /* 0x0003e60000002400 */
[----:B------:R-:W-:Y:S01]  /*1aa20*/  HMMA.16816.F32 R32, R20, R64, RZ ;  /* 0x000000401420723c */ /* 0x000fe200000018ff */
[----:B-1----:R-:W-:-:S04]  /*1aa30*/  FMUL.FTZ R2, R41, UR4 ;  /* 0x0000000429027c20 */ /* 0x002fc80008410000 */
        /* <DEDUP_REMOVED lines=9> */
[----:B------:R1:W4:Y:S02]  /*1aad0*/  MUFU.TANH R39, R2 ;  /* 0x0000000200277308 */ /* 0x0003240000002400 */
[----:B------:R-:W-:Y:S01]  /*1aae0*/  HMMA.16816.F32 R88, R16, R60, R32 ;  /* 0x0000003c1058723c */ /* 0x000fe20000001820 */
[----:B-1----:R-:W-:-:S05]  /*1aaf0*/  FMUL.FTZ R2, R45, UR4 ;  /* 0x000000042d027c20 */ /* 0x002fca0008410000 */
[----:B------:R1:W4:Y:S02]  /*1ab00*/  MUFU.TANH R237, R2 ;  /* 0x0000000200ed7308 */ /* 0x0003240000002400 */
[----:B------:R-:W-:Y:S01]  /*1ab10*/  HMMA.16816.F32 R32, R20, R66, RZ ;  /* 0x000000421420723c */ /* 0x000fe200000018ff */
[----:B------:R-:W5:Y:S01]  /*1ab20*/  LDSM.16.M88.4 R64, [R7+0x5800] ;  /* 0x005800000740783b */ /* 0x000f620000000200 */
[----:B-1----:R-:W-:-:S04]  /*1ab30*/  FMUL.FTZ R2, R46, UR4 ;  /* 0x000000042e027c20 */ /* 0x002fc80008410000 */
[----:B------:R1:W-:Y:S02]  /*1ab40*/  MUFU.TANH R192, R2 ;  /* 0x0000000200c07308 */ /* 0x0003e40000002400 */
[----:B------:R-:W-:Y:S08]  /*1ab50*/  HMMA.16816.F32 R48, R8, R50, R28 ;  /* 0x000000320830723c */ /* 0x000ff0000000181c */
[----:B---3--:R-:W-:Y:S01]  /*1ab60*/  HMMA.16816.F32 R28, R12, R52, R104 ;  /* 0x000000340c1c723c */ /* 0x008fe20000001868 */
[----:B-1----:R-:W-:-:S04]  /*1ab70*/  FMUL.FTZ R2, R47, UR4 ;  /* 0x000000042f027c20 */ /* 0x002fc80008410000 */
[----:B------:R1:W3:Y:S02]  /*1ab80*/  MUFU.TANH R186, R2 ;  /* 0x0000000200ba7308 */ /* 0x0002e40000002400 */
[----:B-1----:R-:W-:-:S06]  /*1ab90*/  FMUL.FTZ R2, R40, UR4 ;  /* 0x0000000428027c20 */ /* 0x002fcc0008410000 */
[----:B------:R1:W3:Y:S01]  /*1aba0*/  MUFU.TANH R133, R2 ;  /* 0x0000000200857308 */ /* 0x0002e20000002400 */
[----:B------:R-:W-:Y:S01]  /*1abb0*/  HMMA.16816.F32 R96, R16, R62, R32 ;  /* 0x0000003e1060723c */ /* 0x000fe20000001820 */
[----:B------:R-:W-:Y:S01]  /*1abc0*/  IMAD.MOV.U32 R245, RZ, RZ, R38 ;  /* 0x000000fffff57224 */ /* 0x000fe200078e0026 */
[----:B------:R-:W-:Y:S01]  /*1abd0*/  LDSM.16.M88.4 R60, [R7+0x6000] ;  /* 0x00600000073c783b */ /* 0x000fe20000000200 */
[----:B-1----:R-:W-:-:S04]  /*1abe0*/  FMUL.FTZ R2, R41, UR4 ;  /* 0x0000000429027c20 */ /* 0x002fc80008410000 */
[----:B------:R1:W-:Y:S01]  /*1abf0*/  MUFU.TANH R236, R2 ;  /* 0x0000000200ec7308 */ /* 0x0003e20000002400 */
[----:B------:R-:W-:Y:S01]  /*1ac00*/  HMMA.16816.F32 R44, R12, R54, R108 ;  /* 0x000000360c2c723c */ /* 0x000fe2000000186c */
[----:B------:R-:W4:Y:S01]  /*1ac10*/  LDSM.16.M88.4 R52, [R92+UR6+0x6000] ;  /* 0x006000065c34783b */ /* 0x000f220008000200 */
[----:B-1----:R-:W-:-:S05]  /*1ac20*/  FMUL.FTZ R2, R42, UR4 ;  /* 0x000000042a027c20 */ /* 0x002fca0008410000 */
[----:B------:R1:W3:Y:S01]  /*1ac30*/  MUFU.TANH R134, R2 ;  /* 0x0000000200867308 */ /* 0x0002e20000002400 */
[----:B------:R-:W-:Y:S08]  /*1ac40*/  HMMA.16816.F32 R32, R20, R76, RZ ;  /* 0x0000004c1420723c */ /* 0x000ff000000018ff */
[----:B--2---:R-:W-:Y:S01]  /*1ac50*/  HMMA.16816.F32 R28, R8, R56, R28 ;  /* 0x00000038081c723c */ /* 0x004fe2000000181c */
[----:B-1----:R-:W-:-:S04]  /*1ac60*/  FMUL.FTZ R2, R43, UR4 ;  /* 0x000000042b027c20 */ /* 0x002fc80008410000 */
[----:B------:R1:W-:Y:S02]  /*1ac70*/  MUFU.TANH R232, R2 ;  /* 0x0000000200e87308 */ /* 0x0003e40000002400 */
[----:B-1----:R-:W-:-:S06]  /*1ac80*/  FMUL.FTZ R2, R48, UR4 ;  /* 0x0000000430027c20 */ /* 0x002fcc0008410000 */
[----:B------:R1:W2:Y:S01]  /*1ac90*/  MUFU.TANH R184, R2 ;  /* 0x0000000200b87308 */ /* 0x0002a20000002400 */
[----:B------:R-:W-:Y:S01]  /*1aca0*/  HMMA.16816.F32 R40, R20, R78, RZ ;  /* 0x0000004e1428723c */ /* 0x000fe200000018ff */
[----:B-1----:R-:W-:-:S06]  /*1acb0*/  FMUL.FTZ R2, R49, UR4 ;  /* 0x0000000431027c20 */ /* 0x002fcc0008410000 */
[----:B------:R1:W-:Y:S01]  /*1acc0*/  MUFU.TANH R231, R2 ;  /* 0x0000000200e77308 */ /* 0x0003e20000002400 */
[----:B-----5:R-:W-:Y:S01]  /*1acd0*/  HMMA.16816.F32 R84, R16, R64, R32 ;  /* 0x000000401054723c */ /* 0x020fe20000001820 */
[----:B-1----:R-:W-:-:S06]  /*1ace0*/  FMUL.FTZ R2, R50, UR4 ;  /* 0x0000000432027c20 */ /* 0x002fcc0008410000 */
[----:B------:R1:W5:Y:S01]  /*1acf0*/  MUFU.TANH R132, R2 ;  /* 0x0000000200847308 */ /* 0x0003620000002400 */
[----:B------:R-:W-:Y:S08]  /*1ad00*/  HMMA.16816.F32 R32, R12, R72, R116 ;  /* 0x000000480c20723c */ /* 0x000ff00000001874 */
[----:B------:R-:W-:Y:S01]  /*1ad10*/  HMMA.16816.F32 R44, R8, R58, R44 ;  /* 0x0000003a082c723c */ /* 0x000fe2000000182c */
[----:B-1----:R-:W-:-:S02]  /*1ad20*/  FMUL.FTZ R2, R51, UR4 ;  /* 0x0000000433027c20 */ /* 0x002fc40008410000 */
[----:B------:R-:W1:Y:S02]  /*1ad30*/  LDSM.16.M88.4 R48, [R6+0x4800] ;  /* 0x004800000630783b */ /* 0x000e640000000200 */
[----:B------:R3:W-:Y:S02]  /*1ad40*/  MUFU.TANH R38, R2 ;  /* 0x0000000200267308 */ /* 0x0007e40000002400 */
[----:B---3--:R-:W-:-:S06]  /*1ad50*/  FMUL.FTZ R2, R28, UR4 ;  /* 0x000000041c027c20 */ /* 0x008fcc0008410000 */
[----:B------:R3:W-:Y:S01]  /*1ad60*/  MUFU.TANH R135, R2 ;  /* 0x0000000200877308 */ /* 0x0007e20000002400 */
[----:B------:R-:W-:Y:S01]  /*1ad70*/  HMMA.16816.F32 R76, R16, R66, R40 ;  /* 0x00000042104c723c */ /* 0x000fe20000001828 */
[----:B------:R-:W-:Y:S01]  /*1ad80*/  LDSM.16.M88.4 R64, [R6+0x5000] ;  /* 0x005000000640783b */ /* 0x000fe20000000200 */
[----:B---3--:R-:W-:-:S05]  /*1ad90*/  FMUL.FTZ R2, R29, UR4 ;  /* 0x000000041d027c20 */ /* 0x008fca0008410000 */
[----:B------:R3:W5:Y:S01]  /*1ada0*/  MUFU.TANH R230, R2 ;  /* 0x0000000200e67308 */ /* 0x0007620000002400 */
[----:B----4-:R-:W-:Y:S01]  /*1adb0*/  HMMA.16816.F32 R40, R20, R52, RZ ;  /* 0x000000341428723c */ /* 0x010fe200000018ff */
[----:B---3--:R-:W-:-:S06]  /*1adc0*/  FMUL.FTZ R2, R30, UR4 ;  /* 0x000000041e027c20 */ /* 0x008fcc0008410000 */
[----:B------:R3:W-:Y:S01]  /*1add0*/  MUFU.TANH R173, R2 ;  /* 0x0000000200ad7308 */ /* 0x0007e20000002400 */
[----:B------:R-:W-:Y:S01]  /*1ade0*/  HMMA.16816.F32 R56, R8, R68, R32 ;  /* 0x000000440838723c */ /* 0x000fe20000001820 */
[----:B---3--:R-:W-:-:S07]  /*1adf0*/  FMUL.FTZ R2, R31, UR4 ;  /* 0x000000041f027c20 */ /* 0x008fce0008410000 */
[----:B------:R-:W-:Y:S01]  /*1ae00*/  HMMA.16816.F32 R28, R12, R74, R80 ;  /* 0x0000004a0c1c723c */ /* 0x000fe20000001850 */
[----:B------:R-:W3:Y:S01]  /*1ae10*/  LDSM.16.M88.4 R72, [R24+0x4800] ;  /* 0x004800001848783b */ /* 0x000ee20000000200 */
[----:B------:R4:W5:Y:S02]  /*1ae20*/  MUFU.TANH R172, R2 ;  /* 0x0000000200ac7308 */ /* 0x0009640000002400 */
[----:B----4-:R-:W-:-:S06]  /*1ae30*/  FMUL.FTZ R2, R44, UR4 ;  /* 0x000000042c027c20 */ /* 0x010fcc0008410000 */
[----:B------:R4:W5:Y:S01]  /*1ae40*/  MUFU.TANH R228, R2 ;  /* 0x0000000200e47308 */ /* 0x0009620000002400 */
[----:B------:R-:W-:Y:S01]  /*1ae50*/  HMMA.16816.F32 R32, R20, R54, RZ ;  /* 0x000000361420723c */ /* 0x000fe200000018ff */
[----:B------:R-:W-:Y:S01]  /*1ae60*/  LDSM.16.M88.4 R52, [R24+0x5000] ;  /* 0x005000001834783b */ /* 0x000fe20000000200 */
[----:B----4-:R-:W-:-:S05]  /*1ae70*/  FMUL.FTZ R2, R45, UR4 ;  /* 0x000000042d027c20 */ /* 0x010fca0008410000 */
[----:B------:R4:W-:Y:S01]  /*1ae80*/  MUFU.TANH R229, R2 ;  /* 0x0000000200e57308 */ /* 0x0009e20000002400 */
[----:B------:R-:W-:Y:S01]  /*1ae90*/  HMMA.16816.F32 R80, R16, R60, R40 ;  /* 0x0000003c1050723c */ /* 0x000fe20000001828 */
[----:B----4-:R-:W-:-:S06]  /*1aea0*/  FMUL.FTZ R2, R46, UR4 ;  /* 0x000000042e027c20 */ /* 0x010fcc0008410000 */
[----:B------:R4:W5:Y:S01]  /*1aeb0*/  MUFU.TANH R225, R2 ;  /* 0x0000000200e17308 */ /* 0x0009620000002400 */
[----:B------:R-:W-:Y:S01]  /*1aec0*/  HMMA.16816.F32 R28, R8, R70, R28 ;  /* 0x00000046081c723c */ /* 0x000fe2000000181c */
[----:B------:R-:W-:Y:S07]  /*1aed0*/  LDSM.16.M88.4 R68, [R24+0x5800] ;  /* 0x005800001844783b */ /* 0x000fee0000000200 */
[----:B-1----:R-:W-:Y:S01]  /*1aee0*/  HMMA.16816.F32 R40, R12, R48, R120 ;  /* 0x000000300c28723c */ /* 0x002fe20000001878 */
[----:B----4-:R-:W-:-:S07]  /*1aef0*/  FMUL.FTZ R2, R47, UR4 ;  /* 0x000000042f027c20 */ /* 0x010fce0008410000 */
[----:B------:R-:W-:Y:S01]  /*1af00*/  HMMA.16816.F32 R116, R16, R62, R32 ;  /* 0x0000003e1074723c */ /* 0x000fe20000001820 */
[----:B------:R-:W1:Y:S01]  /*1af10*/  LDSM.16.M88.4 R44, [R6+0x5800] ;  /* 0x00580000062c783b */ /* 0x000e620000000200 */
[----:B------:R4:W-:Y:S02]  /*1af20*/  MUFU.TANH R226, R2 ;  /* 0x0000000200e27308 */ /* 0x0009e40000002400 */
[----:B----4-:R-:W-:-:S06]  /*1af30*/  FMUL.FTZ R2, R56, UR4 ;  /* 0x0000000438027c20 */ /* 0x010fcc0008410000 */
[----:B------:R4:W5:Y:S01]  /*1af40*/  MUFU.TANH R174, R2 ;  /* 0x0000000200ae7308 */ /* 0x0009620000002400 */
[----:B------:R-:W-:Y:S01]  /*1af50*/  HMMA.16816.F32 R32, R12, R50, R112 ;  /* 0x000000320c20723c */ /* 0x000fe20000001870 */
[----:B----4-:R-:W-:-:S06]  /*1af60*/  FMUL.FTZ R2, R57, UR4 ;  /* 0x0000000439027c20 */ /* 0x010fcc0008410000 */
[----:B------:R4:W-:Y:S01]  /*1af70*/  MUFU.TANH R227, R2 ;  /* 0x0000000200e37308 */ /* 0x0009e20000002400 */
[----:B---3--:R-:W-:Y:S01]  /*1af80*/  HMMA.16816.F32 R40, R8, R72, R40 ;  /* 0x000000480828723c */ /* 0x008fe20000001828 */
[----:B----4-:R-:W-:-:S06]  /*1af90*/  FMUL.FTZ R2, R58, UR4 ;  /* 0x000000043a027c20 */ /* 0x010fcc0008410000 */
[----:B------:R3:W4:Y:S01]  /*1afa0*/  MUFU.TANH R176, R2 ;  /* 0x0000000200b07308 */ /* 0x0007220000002400 */
[----:B------:R-:W-:Y:S01]  /*1afb0*/  HMMA.16816.F32 R48, R12, R64, R88 ;  /* 0x000000400c30723c */ /* 0x000fe20000001858 */
[----:B------:R-:W2:Y:S01]  /*1afc0*/  LDSM.16.M88.4 R88, [R6+0x6000] ;  /* 0x006000000658783b */ /* 0x000ea20000000200 */
[----:B---3--:R-:W-:-:S05]  /*1afd0*/  FMUL.FTZ R2, R59, UR4 ;  /* 0x000000043b027c20 */ /* 0x008fca0008410000 */
[----:B------:R3:W4:Y:S02]  /*1afe0*/  MUFU.TANH R177, R2 ;  /* 0x0000000200b17308 */ /* 0x0007240000002400 */
[----:B---3--:R-:W-:-:S06]  /*1aff0*/  FMUL.FTZ R2, R28, UR4 ;  /* 0x000000041c027c20 */ /* 0x008fcc0008410000 */
[----:B------:R3:W4:Y:S02]  /*1b000*/  MUFU.TANH R223, R2 ;  /* 0x0000000200df7308 */ /* 0x0007240000002400 */
[----:B---3--:R-:W-:-:S06]  /*1b010*/  FMUL.FTZ R2, R29, UR4 ;  /* 0x000000041d027c20 */ /* 0x008fcc0008410000 */
[----:B------:R3:W-:Y:S02]  /*1b020*/  MUFU.TANH R224, R2 ;  /* 0x0000000200e07308 */ /* 0x0007e40000002400 */
[----:B---3--:R-:W-:-:S06]  /*1b030*/  FMUL.FTZ R2, R30, UR4 ;  /* 0x000000041e027c20 */ /* 0x008fcc0008410000 */
[----:B------:R3:W4:Y:S02]  /*1b040*/  MUFU.TANH R175, R2 ;  /* 0x0000000200af7308 */ /* 0x0007240000002400 */
[----:B---3--:R-:W-:Y:S02]  /*1b050*/  FMUL.FTZ R2, R31, UR4 ;  /* 0x000000041f027c20 */ /* 0x008fe40008410000 */
[----:B------:R-:W-:Y:S01]  /*1b060*/  HMMA.16816.F32 R28, R8, R74, R32 ;  /* 0x0000004a081c723c */ /* 0x000fe20000001820 */
[----:B------:R-:W3:Y:S03]  /*1b070*/  LDSM.16.M88.4 R32, [R92+UR6+0x6800] ;  /* 0x006800065c20783b */ /* 0x000ee60008000200 */
[----:B------:R1:W4:Y:S02]  /*1b080*/  MUFU.TANH R222, R2 ;  /* 0x0000000200de7308 */ /* 0x0003240000002400 */
[----:B-1----:R-:W-:-:S06]  /*1b090*/  FMUL.FTZ R2, R40, UR4 ;  /* 0x0000000428027c20 */ /* 0x002fcc0008410000 */
[----:B------:R1:W-:Y:S01]  /*1b0a0*/  MUFU.TANH R221, R2 ;  /* 0x0000000200dd7308 */ /* 0x0003e20000002400 */
[----:B------:R-:W-:Y:S01]  /*1b0b0*/  HMMA.16816.F32 R60, R12, R66, R96 ;  /* 0x000000420c3c723c */ /* 0x000fe20000001860 */
[----:B-1----:R-:W-:-:S06]  /*1b0c0*/  FMUL.FTZ R2, R41, UR4 ;  /* 0x0000000429027c20 */ /* 0x002fcc0008410000 */
[----:B------:R1:W-:Y:S01]  /*1b0d0*/  MUFU.TANH R220, R2 ;  /* 0x0000000200dc7308 */ /* 0x0003e20000002400 */
[C---:B------:R-:W-:Y:S08]  /*1b0e0*/  HMMA.16816.F32 R56, R12.reuse, R44, R84 ;  /* 0x0000002c0c38723c */ /* 0x040ff00000001854 */
[----:B------:R-:W-:Y:S01]  /*1b0f0*/  HMMA.16816.F32 R76, R12, R46, R76 ;  /* 0x0000002e0c4c723c */ /* 0x000fe2000000184c */
[----:B------:R-:W5:Y:S01]  /*1b100*/  LDSM.16.M88.4 R44, [R92+UR6+0x7000] ;  /* 0x007000065c2c783b */ /* 0x000f620008000200 */
[----:B-1----:R-:W-:-:S04]  /*1b110*/  FMUL.FTZ R2, R42, UR4 ;  /* 0x000000042a027c20 */ /* 0x002fc80008410000 */
[----:B------:R1:W-:Y:S02]  /*1b120*/  MUFU.TANH R185, R2 ;  /* 0x0000000200b97308 */ /* 0x0003e40000002400 */
[----:B------:R-:W-:Y:S08]  /*1b130*/  HMMA.16816.F32 R48, R8, R52, R48 ;  /* 0x000000340830723c */ /* 0x000ff00000001830 */
[----:B--2---:R-:W-:Y:S01]  /*1b140*/  HMMA.16816.F32 R96, R12, R88, R80 ;  /* 0x000000580c60723c */ /* 0x004fe20000001850 */
[----:B-1----:R-:W-:-:S07]  /*1b150*/  FMUL.FTZ R2, R43, UR4 ;  /* 0x000000042b027c20 */ /* 0x002fce0008410000 */
[----:B------:R-:W-:Y:S01]  /*1b160*/  HMMA.16816.F32 R60, R8, R54, R60 ;  /* 0x00000036083c723c */ /* 0x000fe2000000183c */
[----:B------:R-:W1:Y:S01]  /*1b170*/  LDSM.16.M88.4 R52, [R92+UR6+0x8000] ;  /* 0x008000065c34783b */ /* 0x000e620008000200 */
[----:B------:R2:W-:Y:S03]  /*1b180*/  MUFU.TANH R178, R2 ;  /* 0x0000000200b27308 */ /* 0x0005e60000002400 */
[----:B------:R-:W-:Y:S01]  /*1b190*/  LDSM.16.M88.4 R40, [R92+UR6+0x8800] ;  /* 0x008800065c28783b */ /* 0x000fe20008000200 */
[----:B--2---:R-:W-:-:S04]  /*1b1a0*/  FMUL.FTZ R2, R28, UR4 ;  /* 0x000000041c027c20 */ /* 0x004fc80008410000 */
[----:B------:R2:W4:Y:S02]  /*1b1b0*/  MUFU.TANH R89, R2 ;  /* 0x0000000200597308 */ /* 0x0005240000002400 */
[----:B--2---:R-:W-:-:S06]  /*1b1c0*/  FMUL.FTZ R2, R29, UR4 ;  /* 0x000000041d027c20 */ /* 0x004fcc0008410000 */
[----:B------:R2:W-:Y:S02]  /*1b1d0*/  MUFU.TANH R216, R2 ;  /* 0x0000000200d87308 */ /* 0x0005e40000002400 */
[----:B--2---:R-:W-:-:S06]  /*1b1e0*/  FMUL.FTZ R2, R30, UR4 ;  /* 0x000000041e027c20 */ /* 0x004fcc0008410000 */
[----:B------:R2:W4:Y:S02]  /*1b1f0*/  MUFU.TANH R179, R2 ;  /* 0x0000000200b37308 */ /* 0x0005240000002400 */
[----:B--2---:R-:W-:Y:S01]  /*1b200*/  FMUL.FTZ R2, R31, UR4 ;  /* 0x000000041f027c20 */ /* 0x004fe20008410000 */
[----:B------:R-:W-:Y:S01]  /*1b210*/  HMMA.16816.F32 R64, R8, R68, R56 ;  /* 0x000000440840723c */ /* 0x000fe20000001838 */
[----:B------:R-:W2:Y:S04]  /*1b220*/  LDSM.16.M88.4 R56, [R92+UR6+0x7800] ;  /* 0x007800065c38783b */ /* 0x000ea80008000200 */
[----:B------:R3:W4:Y:S01]  /*1b230*/  MUFU.TANH R189, R2 ;  /* 0x0000000200bd7308 */ /* 0x0007220000002400 */
[----:B------:R-:W-:Y:S01]  /*1b240*/  LDSM.16.M88.4 R28, [R92+UR6+0x9800] ;  /* 0x009800065c1c783b */ /* 0x000fe20008000200 */
[----:B---3--:R-:W-:-:S06]  /*1b250*/  FMUL.FTZ R2, R48, UR4 ;  /* 0x0000000430027c20 */ /* 0x008fcc0008410000 */
[----:B------:R3:W4:Y:S01]  /*1b260*/  MUFU.TANH R188, R2 ;  /* 0x0000000200bc7308 */ /* 0x0007220000002400 */
[----:B------:R-:W-:Y:S01]  /*1b270*/  HMMA.16816.F32 R76, R8, R70, R76 ;  /* 0x00000046084c723c */ /* 0x000fe2000000184c */
[----:B---3--:R-:W-:-:S06]  /*1b280*/  FMUL.FTZ R2, R49, UR4 ;  /* 0x0000000431027c20 */ /* 0x008fcc0008410000 */
[----:B------:R3:W-:Y:S01]  /*1b290*/  MUFU.TANH R218, R2 ;  /* 0x0000000200da7308 */ /* 0x0007e20000002400 */
[C---:B------:R-:W-:Y:S08]  /*1b2a0*/  HMMA.16816.F32 R68, R20.reuse, R32, RZ ;  /* 0x000000201444723c */ /* 0x040ff000000018ff */
[----:B------:R-:W-:Y:S01]  /*1b2b0*/  HMMA.16816.F32 R72, R20, R34, RZ ;  /* 0x000000221448723c */ /* 0x000fe200000018ff */
[----:B------:R2:W4:Y:S01]  /*1b2c0*/  LDSM.16.M88.4 R32, [R92+UR6+0x9000] ;  /* 0x009000065c20783b */ /* 0x0005220008000200 */
[----:B---3--:R-:W-:-:S04]  /*1b2d0*/  FMUL.FTZ R2, R50, UR4 ;  /* 0x0000000432027c20 */ /* 0x008fc80008410000 */
[----:B------:R3:W4:Y:S02]  /*1b2e0*/  MUFU.TANH R190, R2 ;  /* 0x0000000200be7308 */ /* 0x0007240000002400 */
[C---:B-----5:R-:W-:Y:S08]  /*1b2f0*/  HMMA.16816.F32 R80, R20.reuse, R44, RZ ;  /* 0x0000002c1450723c */ /* 0x060ff000000018ff */
[----:B------:R-:W-:Y:S01]  /*1b300*/  HMMA.16816.F32 R84, R20, R46, RZ ;  /* 0x0000002e1454723c */ /* 0x000fe200000018ff */
[----:B------:R-:W-:Y:S01]  /*1b310*/  LDSM.16.M88.4 R44, [R24+0x6000] ;  /* 0x00600000182c783b */ /* 0x000fe20000000200 */
[----:B---3--:R-:W-:-:S03]  /*1b320*/  FMUL.FTZ R2, R51, UR4 ;  /* 0x0000000433027c20 */ /* 0x008fc60008410000 */
[----:B------:R-:W3:Y:S01]  /*1b330*/  LDSM.16.M88.4 R48, [R7+0x6800] ;  /* 0x006800000730783b */ /* 0x000ee20000000200 */
[----:B------:R5:W3:Y:S02]  /*1b340*/  MUFU.TANH R191, R2 ;  /* 0x0000000200bf7308 */ /* 0x000ae40000002400 */
[----:B-----5:R-:W-:-:S06]  /*1b350*/  FMUL.FTZ R2, R60, UR4 ;  /* 0x000000043c027c20 */ /* 0x020fcc0008410000 */
[----:B------:R5:W3:Y:S01]  /*1b360*/  MUFU.TANH R187, R2 ;  /* 0x0000000200bb7308 */ /* 0x000ae20000002400 */
[----:B-1----:R-:W-:Y:S01]  /*1b370*/  HMMA.16816.F32 R108, R20, R52, RZ ;  /* 0x00000034146c723c */ /* 0x002fe200000018ff */
[----:B-----5:R-:W-:-:S06]  /*1b380*/  FMUL.FTZ R2, R61, UR4 ;  /* 0x000000043d027c20 */ /* 0x020fcc0008410000 */
[----:B------:R1:W5:Y:S01]  /*1b390*/  MUFU.TANH R219, R2 ;  /* 0x0000000200db7308 */ /* 0x0003620000002400 */
[----:B--2---:R-:W-:Y:S01]  /*1b3a0*/  HMMA.16816.F32 R92, R20, R54, RZ ;  /* 0x00000036145c723c */ /* 0x004fe200000018ff */
[----:B------:R-:W2:Y:S01]  /*1b3b0*/  LDSM.16.M88.4 R52, [R6+0x6800] ;  /* 0x006800000634783b */ /* 0x000ea20000000200 */
[----:B-1----:R-:W-:-:S05]  /*1b3c0*/  FMUL.FTZ R2, R62, UR4 ;  /* 0x000000043e027c20 */ /* 0x002fca0008410000 */
[----:B------:R1:W-:Y:S02]  /*1b3d0*/  MUFU.TANH R215, R2 ;  /* 0x0000000200d77308 */ /* 0x0003e40000002400 */
[----:B-1----:R-:W-:Y:S01]  /*1b3e0*/  FMUL.FTZ R2, R63, UR4 ;  /* 0x000000043f027c20 */ /* 0x002fe20008410000 */
[----:B------:R-:W-:Y:S01]  /*1b3f0*/  HMMA.16816.F32 R100, R20, R56, RZ ;  /* 0x000000381464723c */ /* 0x000fe200000018ff */
[----:B------:R-:W-:Y:S04]  /*1b400*/  LDSM.16.M88.4 R60, [R24+0x6800] ;  /* 0x00680000183c783b */ /* 0x000fe80000000200 */
[----:B------:R1:W5:Y:S02]  /*1b410*/  MUFU.TANH R193, R2 ;  /* 0x0000000200c17308 */ /* 0x0003640000002400 */
[----:B-1----:R-:W-:-:S06]  /*1b420*/  FMUL.FTZ R2, R64, UR4 ;  /* 0x0000000440027c20 */ /* 0x002fcc0008410000 */
[----:B------:R1:W-:Y:S01]  /*1b430*/  MUFU.TANH R196, R2 ;  /* 0x0000000200c47308 */ /* 0x0003e20000002400 */
[----:B------:R-:W-:Y:S01]  /*1b440*/  HMMA.16816.F32 R104, R20, R58, RZ ;  /* 0x0000003a1468723c */ /* 0x000fe200000018ff */
[----:B------:R-:W-:Y:S01]  /*1b450*/  IMAD.SHL.U32 R25, R235, 0x2, RZ ;  /* 0x00000002eb197824 */ /* 0x000fe200078e00ff */
[----:B------:R-:W-:Y:S01]  /*1b460*/  LDSM.16.M88.4 R56, [R7+0x7800] ;  /* 0x007800000738783b */ /* 0x000fe20000000200 */
[----:B-1----:R-:W-:-:S04]  /*1b470*/  FMUL.FTZ R2, R65, UR4 ;  /* 0x0000000441027c20 */ /* 0x002fc80008410000 */
[----:B------:R1:W5:Y:S01]  /*1b480*/  MUFU.TANH R217, R2 ;  /* 0x0000000200d97308 */ /* 0x0003620000002400 */
[C---:B------:R-:W-:Y:S08]  /*1b490*/  HMMA.16816.F32 R112, R20.reuse, R40, RZ ;  /* 0x000000281470723c */ /* 0x040ff000000018ff */
[----:B------:R-:W-:Y:S01]  /*1b4a0*/  HMMA.16816.F32 R120, R20, R42, RZ ;  /* 0x0000002a1478723c */ /* 0x000fe200000018ff */
[----:B------:R-:W5:Y:S01]  /*1b4b0*/  LDSM.16.M88.4 R40, [R7+0x7000] ;  /* 0x007000000728783b */ /* 0x000f620000000200 */
[----:B-1----:R-:W-:-:S04]  /*1b4c0*/  FMUL.FTZ R2, R66, UR4 ;  /* 0x0000000442027c20 */ /* 0x002fc80008410000 */
[----:B------:R1:W-:Y:S02]  /*1b4d0*/  MUFU.TANH R200, R2 ;  /* 0x0000000200c87308 */ /* 0x0003e40000002400 */
[C---:B----4-:R-:W-:Y:S08]  /*1b4e0*/  HMMA.16816.F32 R124, R20.reuse, R32, RZ ;  /* 0x00000020147c723c */ /* 0x050ff000000018ff */
[----:B------:R-:W-:Y:S01]  /*1b4f0*/  HMMA.16816.F32 R128, R20, R34, RZ ;  /* 0x000000221480723c */ /* 0x000fe200000018ff */
[----:B-1----:R-:W-:-:S07]  /*1b500*/  FMUL.FTZ R2, R67, UR4 ;  /* 0x0000000443027c20 */ /* 0x002fce0008410000 */
[C---:B------:R-:W-:Y:S01]  /*1b510*/  HMMA.16816.F32 R168, R20.reuse, R28, RZ ;  /* 0x0000001c14a8723c */ /* 0x040fe200000018ff */
[----:B------:R-:W1:Y:S01]  /*1b520*/  LDSM.16.M88.4 R64, [R6+0x7000] ;  /* 0x007000000640783b */ /* 0x000e620000000200 */
[----:B------:R4:W1:Y:S06]  /*1b530*/  MUFU.TANH R199, R2 ;  /* 0x0000000200c77308 */ /* 0x00086c0000002400 */
[----:B------:R-:W-:Y:S08]  /*1b540*/  HMMA.16816.F32 R180, R20, R30, RZ ;  /* 0x0000001e14b4723c */ /* 0x000ff000000018ff */
[----:B------:R-:W-:Y:S01]  /*1b550*/  HMMA.16816.F32 R20, R12, R90, R116 ;  /* 0x0000005a0c14723c */ /* 0x000fe20000001874 */
[----:B----4-:R-:W-:-:S07]  /*1b560*/  FMUL.FTZ R2, R76, UR4 ;  /* 0x000000044c027c20 */ /* 0x010fce0008410000 */
[----:B---3--:R-:W-:Y:S01]  /*1b570*/  HMMA.16816.F32 R28, R16, R48, R68 ;  /* 0x00000030101c723c */ /* 0x008fe20000001844 */
[----:B------:R3:W-:Y:S07]  /*1b580*/  MUFU.TANH R195, R2 ;  /* 0x0000000200c37308 */ /* 0x0007ee0000002400 */
[----:B------:R-:W-:Y:S01]  /*1b590*/  HMMA.16816.F32 R32, R8, R44, R96 ;  /* 0x0000002c0820723c */ /* 0x000fe20000001860 */
[----:B---3--:R-:W-:-:S04]  /*1b5a0*/  FMUL.FTZ R2, R77, UR4 ;  /* 0x000000044d027c20 */ /* 0x008fc80008410000 */
[----:B------:R3:W-:Y:S03]  /*1b5b0*/  MUFU.TANH R194, R2 ;  /* 0x0000000200c27308 */ /* 0x0007e60000002400 */
[----:B------:R-:W-:Y:S01]  /*1b5c0*/  HMMA.16816.F32 R44, R8, R46, R20 ;  /* 0x0000002e082c723c */ /* 0x000fe20000001814 */
[----:B---3--:R-:W-:-:S04]  /*1b5d0*/  FMUL.FTZ R2, R78, UR4 ;  /* 0x000000044e027c20 */ /* 0x008fc80008410000 */
[----:B------:R3:W-:Y:S03]  /*1b5e0*/  MUFU.TANH R197, R2 ;  /* 0x0000000200c57308 */ /* 0x0007e60000002400 */
[----:B--2---:R-:W-:Y:S01]  /*1b5f0*/  HMMA.16816.F32 R20, R12, R52, R28 ;  /* 0x000000340c14723c */ /* 0x004fe2000000181c */
[----:B---3--:R-:W-:-:S04]  /*1b600*/  FMUL.FTZ R2, R79, UR4 ;  /* 0x000000044f027c20 */ /* 0x008fc80008410000 */
[----:B------:R2:W-:Y:S03]  /*1b610*/  MUFU.TANH R198, R2 ;  /* 0x0000000200c67308 */ /* 0x0005e60000002400 */
[----:B------:R-:W-:Y:S01]  /*1b620*/  HMMA.16816.F32 R48, R16, R50, R72 ;  /* 0x000000321030723c */ /* 0x000fe20000001848 */
[----:B--2---:R-:W-:-:S04]  /*1b630*/  FMUL.FTZ R2, R32, UR4 ;  /* 0x0000000420027c20 */ /* 0x004fc80008410000 */
[----:B------:R2:W3:Y:S02]  /*1b640*/  MUFU.TANH R203, R2 ;  /* 0x0000000200cb7308 */ /* 0x0004e40000002400 */
[----:B--2---:R-:W-:-:S06]  /*1b650*/  FMUL.FTZ R2, R33, UR4 ;  /* 0x0000000421027c20 */ /* 0x004fcc0008410000 */
[----:B------:R2:W-:Y:S01]  /*1b660*/  MUFU.TANH R214, R2 ;  /* 0x0000000200d67308 */ /* 0x0005e20000002400 */
[----:B------:R-:W-:Y:S01]  /*1b670*/  FMUL.FTZ R27, R47, UR4 ;  /* 0x000000042f1b7c20 */ /* 0x000fe20008410000 */
[----:B--2---:R-:W-:-:S06]  /*1b680*/  FMUL.FTZ R2, R34, UR4 ;  /* 0x0000000422027c20 */ /* 0x004fcc0008410000 */
[----:B------:R2:W4:Y:S01]  /*1b690*/  MUFU.TANH R205, R2 ;  /* 0x0000000200cd7308 */ /* 0x0005220000002400 */
[----:B-----5:R-:W-:Y:S01]  /*1b6a0*/  HMMA.16816.F32 R68, R16, R40, R80 ;  /* 0x000000281044723c */ /* 0x020fe20000001850 */
[----:B--2---:R-:W-:-:S07]  /*1b6b0*/  FMUL.FTZ R2, R35, UR4 ;  /* 0x0000000423027c20 */ /* 0x004fce0008410000 */
[----:B------:R-:W-:Y:S01]  /*1b6c0*/  HMMA.16816.F32 R32, R8, R60, R20 ;  /* 0x0000003c0820723c */ /* 0x000fe20000001814 */
[----:B------:R2:W5:Y:S01]  /*1b6d0*/  MUFU.TANH R206, R2 ;  /* 0x0000000200ce7308 */ /* 0x0005620000002400 */
[----:B------:R-:W-:-:S07]  /*1b6e0*/  FMUL.FTZ R20, R46, UR4 ;  /* 0x000000042e147c20 */ /* 0x000fce0008410000 */
[----:B------:R1:W-:Y:S01]  /*1b6f0*/  MUFU.TANH R204, R20 ;  /* 0x0000001400cc7308 */ /* 0x0003e20000002400 */
[----:B------:R-:W-:Y:S01]  /*1b700*/  HMMA.16816.F32 R72, R16, R42, R84 ;  /* 0x0000002a1048723c */ /* 0x000fe20000001854 */
[----:B------:R-:W3:Y:S01]  /*1b710*/  LDSM.16.M88.4 R40, [R7+0x8000] ;  /* 0x008000000728783b */ /* 0x000ee20000000200 */
[----:B--2---:R-:W-:-:S05]  /*1b720*/  FMUL.FTZ R2, R44, UR4 ;  /* 0x000000042c027c20 */ /* 0x004fca0008410000 */
[----:B------:R2:W5:Y:S01]  /*1b730*/  MUFU.TANH R212, R2 ;  /* 0x0000000200d47308 */ /* 0x0005620000002400 */
[----:B-1----:R-:W-:Y:S01]  /*1b740*/  HMMA.16816.F32 R20, R12, R54, R48 ;  /* 0x000000360c14723c */ /* 0x002fe20000001830 */
[----:B------:R-:W-:Y:S07]  /*1b750*/  LDSM.16.M88.4 R52, [R24+0x7800] ;  /* 0x007800001834783b */ /* 0x000fee0000000200 */
[----:B------:R-:W-:Y:S01]  /*1b760*/  HMMA.16816.F32 R76, R16, R56, R100 ;  /* 0x00000038104c723c */ /* 0x000fe20000001864 */
[----:B------:R-:W-:Y:S01]  /*1b770*/  MUFU.TANH R211, R27 ;  /* 0x0000001b00d37308 */ /* 0x000fe20000002400 */
[----:B------:R-:W-:Y:S01]  /*1b780*/  LDSM.16.M88.4 R48, [R7+0x9000] ;  /* 0x009000000730783b */ /* 0x000fe20000000200 */
[----:B--2---:R-:W-:Y:S01]  /*1b790*/  LOP3.LUT R2, R25, 0x6, RZ, 0xc0, !PT ;  /* 0x0000000619027812 */ /* 0x004fe200078ec0ff */
[----:B------:R-:W-:-:S02]  /*1b7a0*/  FMUL.FTZ R25, R45, UR4 ;  /* 0x000000042d197c20 */ /* 0x000fc40008410000 */
[----:B------:R-:W1:Y:S02]  /*1b7b0*/  LDSM.16.M88.4 R44, [R24+0x7000] ;  /* 0x00700000182c783b */ /* 0x000e640000000200 */
[----:B------:R-:W-:Y:S01]  /*1b7c0*/  IMAD R2, R245, 0x100, R2 ;  /* 0x00000100f5027824 */ /* 0x000fe200078e0202 */
[----:B------:R2:W5:Y:S03]  /*1b7d0*/  MUFU.TANH R213, R25 ;  /* 0x0000001900d57308 */ /* 0x0005660000002400 */
[----:B------:R-:W-:Y:S01]  /*1b7e0*/  HMMA.16816.F32 R28, R8, R62, R20 ;  /* 0x0000003e081c723c */ /* 0x000fe20000001814 */
[----:B------:R-:W-:Y:S01]  /*1b7f0*/  LDSM.16.M88.4 R60, [R6+0x7800] ;  /* 0x00780000063c783b */ /* 0x000fe20000000200 */
[----:B------:R-:W-:-:S06]  /*1b800*/  VIADD R26, R2, 0xfffffe01 ;  /* 0xfffffe01021a7836 */ /* 0x000fcc0000000000 */
[----:B------:R-:W-:Y:S01]  /*1b810*/  HMMA.16816.F32 R20, R12, R64, R68 ;  /* 0x000000400c14723c */ /* 0x000fe20000001844 */
[----:B------:R-:W-:Y:S01]  /*1b820*/  ISETP.GE.AND P2, PT, R26, R5, PT ;  /* 0x000000051a00720c */ /* 0x000fe20003f46270 */
[----:B--2---:R-:W-:Y:S01]  /*1b830*/  VIADD R25, R2, 0xfffffe00 ;  /* 0xfffffe0002197836 */ /* 0x004fe20000000000 */
[----:B------:R-:W-:-:S04]  /*1b840*/  ISETP.GE.AND P4, PT, R26, R4, PT ;  /* 0x000000041a00720c */ /* 0x000fc80003f86270 */
[CC--:B------:R-:W-:Y:S02]  /*1b850*/  ISETP.GE.AND P3, PT, R25.reuse, R5.reuse, PT ;  /* 0x000000051900720c */ /* 0x0c0fe40003f66270 */
[-C--:B------:R-:W-:Y:S01]  /*1b860*/  ISETP.GE.AND P1, PT, R25, R4.reuse, PT ;  /* 0x000000041900720c */ /* 0x080fe20003f26270 */
[----:B------:R-:W-:Y:S02]  /*1b870*/  VIADD R25, R2, 0xfffffe08 ;  /* 0xfffffe0802197836 */ /* 0x000fe40000000000 */
[----:B------:R-:W-:Y:S01]  /*1b880*/  FMUL.FTZ R26, R32, UR4 ;  /* 0x00000004201a7c20 */ /* 0x000fe20008410000 */
[----:B------:R-:W-:Y:S02]  /*1b890*/  FSEL R99, R209, -INF , !P1 ;  /* 0xff800000d1637808 */ /* 0x000fe40004800000 */
[C---:B------:R-:W-:Y:S02]  /*1b8a0*/  ISETP.GE.AND P0, PT, R25.reuse, R5, PT ;  /* 0x000000051900720c */ /* 0x040fe40003f06270 */
[----:B------:R-:W-:Y:S01]  /*1b8b0*/  ISETP.GE.AND P6, PT, R25, R4, PT ;  /* 0x000000041900720c */ /* 0x000fe20003fc6270 */
[----:B------:R-:W-:Y:S01]  /*1b8c0*/  VIADD R25, R2, 0xfffffe09 ;  /* 0xfffffe0902197836 */ /* 0x000fe20000000000 */
[----:B------:R2:W5:Y:S01]  /*1b8d0*/  MUFU.TANH R209, R26 ;  /* 0x0000001a00d17308 */ /* 0x0005620000002400 */
[----:B------:R-:W-:-:S03]  /*1b8e0*/  FSEL R97, R210, -INF , !P4 ;  /* 0xff800000d2617808 */ /* 0x000fc60006000000 */
[C---:B------:R-:W-:Y:S02]  /*1b8f0*/  ISETP.GE.AND P5, PT, R25.reuse, R5, PT ;  /* 0x000000051900720c */ /* 0x040fe40003fa6270 */
[----:B------:R-:W-:Y:S01]  /*1b900*/  ISETP.GE.AND P1, PT, R25, R4, PT ;  /* 0x000000041900720c */ /* 0x000fe20003f26270 */
[----:B------:R-:W-:Y:S01]  /*1b910*/  VIADD R25, R2, 0xfffffe10 ;  /* 0xfffffe1002197836 */ /* 0x000fe20000000000 */
[----:B------:R-:W-:Y:S02]  /*1b920*/  FSEL R100, R242, -INF , !P3 ;  /* 0xff800000f2647808 */ /* 0x000fe40005800000 */
[----:B------:R-:W-:Y:S01]  /*1b930*/  FSEL R91, R243, -INF , !P2 ;  /* 0xff800000f35b7808 */ /* 0x000fe20005000000 */
[----:B--2---:R-:W-:-:S04]  /*1b940*/  FMUL.FTZ R26, R33, UR4 ;  /* 0x00000004211a7c20 */ /* 0x004fc80008410000 */
[----:B------:R2:W-:Y:S01]  /*1b950*/  MUFU.TANH R210, R26 ;  /* 0x0000001a00d27308 */ /* 0x0005e20000002400 */
[----:B------:R-:W-:Y:S02]  /*1b960*/  FSEL R101, R208, -INF , !P0 ;  /* 0xff800000d0657808 */ /* 0x000fe40004000000 */
[C---:B------:R-:W-:Y:S02]  /*1b970*/  ISETP.GE.AND P2, PT, R25.reuse, R5, PT ;  /* 0x000000051900720c */ /* 0x040fe40003f46270 */
[----:B------:R-:W-:Y:S01]  /*1b980*/  ISETP.GE.AND P3, PT, R25, R4, PT ;  /* 0x000000041900720c */ /* 0x000fe20003f66270 */
[----:B------:R-:W-:Y:S01]  /*1b990*/  VIADD R25, R2, 0xfffffe11 ;  /* 0xfffffe1102197836 */ /* 0x000fe20000000000 */
[----:B---3--:R-:W-:Y:S01]  /*1b9a0*/  HMMA.16816.F32 R68, R16, R40, R108 ;  /* 0x000000281044723c */ /* 0x008fe2000000186c */
[----:B------:R-:W-:Y:S01]  /*1b9b0*/  FSEL R102, R207, -INF , !P6 ;  /* 0xff800000cf667808 */ /* 0x000fe20007000000 */
[----:B--2---:R-:W-:-:S04]  /*1b9c0*/  FMUL.FTZ R26, R34, UR4 ;  /* 0x00000004221a7c20 */ /* 0x004fc80008410000 */
[----:B------:R2:W3:Y:S02]  /*1b9d0*/  MUFU.TANH R208, R26 ;  /* 0x0000001a00d07308 */ /* 0x0004e40000002400 */
[----:B------:R-:W-:Y:S01]  /*1b9e0*/  HMMA.16816.F32 R84, R16, R42, R92 ;  /* 0x0000002a1054723c */ /* 0x000fe2000000185c */
[----:B------:R-:W-:Y:S01]  /*1b9f0*/  FSEL R96, R241, -INF , !P5 ;  /* 0xff800000f1607808 */ /* 0x000fe20006800000 */
[----:B------:R-:W4:Y:S01]  /*1ba00*/  LDSM.16.M88.4 R40, [R7+0x8800] ;  /* 0x008800000728783b */ /* 0x000f220000000200 */
[C---:B------:R-:W-:Y:S02]  /*1ba10*/  ISETP.GE.AND P6, PT, R25.reuse, R5, PT ;  /* 0x000000051900720c */ /* 0x040fe40003fc6270 */
[----:B------:R-:W-:Y:S01]  /*1ba20*/  ISETP.GE.AND P5, PT, R25, R4, PT ;  /* 0x000000041900720c */ /* 0x000fe20003fa6270 */
[----:B------:R-:W-:Y:S01]  /*1ba30*/  VIADD R25, R2, 0xfffffe18 ;  /* 0xfffffe1802197836 */ /* 0x000fe20000000000 */
[----:B------:R-:W-:Y:S01]  /*1ba40*/  FSEL R98, R240, -INF , !P1 ;  /* 0xff800000f0627808 */ /* 0x000fe20004800000 */
[----:B--2---:R-:W-:-:S02]  /*1ba50*/  FMUL.FTZ R26, R35, UR4 ;  /* 0x00000004231a7c20 */ /* 0x004fc40008410000 */
[----:B-1----:R-:W-:Y:S08]  /*1ba60*/  HMMA.16816.F32 R32, R8, R44, R20 ;  /* 0x0000002c0820723c */ /* 0x002ff00000001814 */
[----:B------:R-:W-:Y:S01]  /*1ba70*/  HMMA.16816.F32 R20, R12, R66, R72 ;  /* 0x000000420c14723c */ /* 0x000fe20000001848 */
[C---:B------:R-:W-:Y:S02]  /*1ba80*/  ISETP.GE.AND P4, PT, R25.reuse, R5, PT ;  /* 0x000000051900720c */ /* 0x040fe40003f86270 */
[----:B------:R-:W-:Y:S01]  /*1ba90*/  ISETP.GE.AND P1, PT, R25, R4, PT ;  /* 0x000000041900720c */ /* 0x000fe20003f26270 */
[----:B------:R-:W-:Y:S01]  /*1baa0*/  VIADD R25, R2, 0xfffffe19 ;  /* 0xfffffe1902197836 */ /* 0x000fe20000000000 */
[----:B------:R-:W-:-:S03]  /*1bab0*/  FSEL R110, R201, -INF , !P3 ;  /* 0xff800000c96e7808 */ /* 0x000fc60005800000 */
[----:B------:R-:W-:Y:S01]  /*1bac0*/  HMMA.16816.F32 R80, R16, R58, R104 ;  /* 0x0000003a1050723c */ /* 0x000fe20000001868 */
[----:B------:R-:W-:Y:S02]  /*1bad0*/  FSEL R106, R238, -INF , !P2 ;  /* 0xff800000ee6a7808 */ /* 0x000fe40005000000 */
[----:B------:R-:W-:Y:S01]  /*1bae0*/  FSEL R108, R202, -INF , !P5 ;  /* 0xff800000ca6c7808 */ /* 0x000fe20006800000 */
[----:B------:R1:W2:Y:S01]  /*1baf0*/  MUFU.TANH R207, R26 ;  /* 0x0000001a00cf7308 */ /* 0x0002a20000002400 */
[C---:B------:R-:W-:Y:S01]  /*1bb00*/  ISETP.GE.AND P2, PT, R25.reuse, R5, PT ;  /* 0x000000051900720c */ /* 0x040fe20003f46270 */
[----:B------:R-:W5:Y:S01]  /*1bb10*/  LDSM.16.M88.4 R56, [R6+0x8000] ;  /* 0x008000000638783b */ /* 0x000f620000000200 */
[----:B------:R-:W-:Y:S01]  /*1bb20*/  ISETP.GE.AND P3, PT, R25, R4, PT ;  /* 0x000000041900720c */ /* 0x000fe20003f66270 */
[----:B------:R-:W-:Y:S01]  /*1bb30*/  VIADD R25, R2, 0xfffffe20 ;  /* 0xfffffe2002197836 */ /* 0x000fe20000000000 */
[----:B------:R-:W-:-:S03]  /*1bb40*/  FSEL R105, R239, -INF , !P6 ;  /* 0xff800000ef697808 */ /* 0x000fc60007000000 */
[----:B------:R-:W-:Y:S01]  /*1bb50*/  HMMA.16816.F32 R20, R8, R46, R20 ;  /* 0x0000002e0814723c */ /* 0x000fe20000001814 */
[----:B------:R-:W-:Y:S01]  /*1bb60*/  ISETP.GE.AND P6, PT, R25, R5, PT ;  /* 0x000000051900720c */ /* 0x000fe20003fc6270 */
[----:B------:R-:W-:Y:S01]  /*1bb70*/  FMUL.FTZ R27, R31, UR4 ;  /* 0x000000041f1b7c20 */ /* 0x000fe20008410000 */
[----:B------:R-:W-:Y:S01]  /*1bb80*/  ISETP.GE.AND P5, PT, R25, R4, PT ;  /* 0x000000041900720c */ /* 0x000fe20003fa6270 */
[----:B------:R-:W-:Y:S01]  /*1bb90*/  FMUL.FTZ R25, R30, UR4 ;  /* 0x000000041e197c20 */ /* 0x000fe20008410000 */
[----:B------:R-:W-:Y:S01]  /*1bba0*/  FSEL R103, R39, -INF , !P4 ;  /* 0xff80000027677808 */ /* 0x000fe20006000000 */
[----:B------:R-:W3:Y:S01]  /*1bbb0*/  LDSM.16.M88.4 R44, [R24+0x8000] ;  /* 0x00800000182c783b */ /* 0x000ee20000000200 */
[----:B-1----:R-:W-:Y:S01]  /*1bbc0*/  FMUL.FTZ R26, R28, UR4 ;  /* 0x000000041c1a7c20 */ /* 0x002fe20008410000 */
[----:B------:R1:W2:Y:S01]  /*1bbd0*/  MUFU.TANH R39, R25 ;  /* 0x0000001900277308 */ /* 0x0002a20000002400 */
[----:B------:R-:W-:Y:S02]  /*1bbe0*/  FSEL R94, R237, -INF , !P2 ;  /* 0xff800000ed5e7808 */ /* 0x000fe40005000000 */
[----:B------:R-:W-:-:S05]  /*1bbf0*/  FSEL R109, R186, -INF , !P3 ;  /* 0xff800000ba6d7808 */ /* 0x000fca0005800000 */
[----:B------:R4:W2:Y:S01]  /*1bc00*/  MUFU.TANH R201, R26 ;  /* 0x0000001a00c97308 */ /* 0x0008a20000002400 */
[----:B-1----:R-:W-:Y:S02]  /*1bc10*/  VIADD R25, R2, 0xfffffe28 ;  /* 0xfffffe2802197836 */ /* 0x002fe40000000000 */
[----:B----4-:R-:W-:-:S03]  /*1bc20*/  FMUL.FTZ R26, R29, UR4 ;  /* 0x000000041d1a7c20 */ /* 0x010fc60008410000 */
[CC--:B------:R-:W-:Y:S02]  /*1bc30*/  ISETP.GE.AND P2, PT, R25.reuse, R5.reuse, PT ;  /* 0x000000051900720c */ /* 0x0c0fe40003f46270 */
[----:B------:R-:W-:Y:S01]  /*1bc40*/  ISETP.GE.AND P3, PT, R25, R4, PT ;  /* 0x000000041900720c */ /* 0x000fe20003f66270 */
[----:B------:R1:W-:Y:S01]  /*1bc50*/  MUFU.TANH R202, R26 ;  /* 0x0000001a00ca7308 */ /* 0x0003e20000002400 */
[----:B------:R-:W-:Y:S01]  /*1bc60*/  VIADD R25, R2, 0xfffffe29 ;  /* 0xfffffe2902197836 */ /* 0x000fe20000000000 */
[----:B------:R-:W-:Y:S02]  /*1bc70*/  FSEL R107, R192, -INF , !P1 ;  /* 0xff800000c06b7808 */ /* 0x000fe40004800000 */
[----:B------:R-:W-:Y:S02]  /*1bc80*/  FSEL R119, R133, -INF , !P6 ;  /* 0xff80000085777808 */ /* 0x000fe40007000000 */
[----:B------:R-:W-:Y:S01]  /*1bc90*/  FSEL R134, R134, -INF , !P5 ;  /* 0xff80000086867808 */ /* 0x000fe20006800000 */
[----:B------:R-:W-:Y:S01]  /*1bca0*/  FMUL.FTZ R20, R20, UR4 ;  /* 0x0000000414147c20 */ /* 0x000fe20008410000 */
[----:B------:R-:W-:-:S02]  /*1bcb0*/  ISETP.GE.AND P6, PT, R25, R5, PT ;  /* 0x000000051900720c */ /* 0x000fc40003fc6270 */
[----:B------:R-:W-:Y:S01]  /*1bcc0*/  ISETP.GE.AND P5, PT, R25, R4, PT ;  /* 0x000000041900720c */ /* 0x000fe20003fa6270 */
[C---:B------:R-:W-:Y:S02]  /*1bcd0*/  VIADD R25, R2.reuse, 0xfffffe31 ;  /* 0xfffffe3102197836 */ /* 0x040fe40000000000 */
[----:B-1----:R-:W-:Y:S01]  /*1bce0*/  VIADD R26, R2, 0xfffffe21 ;  /* 0xfffffe21021a7836 */ /* 0x002fe20000000000 */
[----:B------:R-:W-:-:S04]  /*1bcf0*/  ISETP.NE.AND P0, PT, R37, RZ, PT ;  /* 0x000000ff2500720c */ /* 0x000fc80003f05270 */
[CC--:B------:R-:W-:Y:S02]  /*1bd00*/  ISETP.GE.AND P4, PT, R26.reuse, R5.reuse, PT ;  /* 0x000000051a00720c */ /* 0x0c0fe40003f86270 */
[-C--:B------:R-:W-:Y:S01]  /*1bd10*/  ISETP.GE.AND P1, PT, R26, R4.reuse, PT ;  /* 0x000000041a00720c */ /* 0x080fe20003f26270 */
[----:B------:R-:W-:Y:S01]  /*1bd20*/  FMUL.FTZ R26, R32, UR4 ;  /* 0x00000004201a7c20 */ /* 0x000fe20008410000 */
[----:B------:R-:W-:Y:S01]  /*1bd30*/  HMMA.16816.F32 R64, R16, R40, R112 ;  /* 0x000000281040723c */ /* 0x000fe20000001870 */
[----:B------:R-:W-:Y:S01]  /*1bd40*/  FSEL R117, R184, -INF , !P2 ;  /* 0xff800000b8757808 */ /* 0x000fe20005000000 */
[----:B------:R1:W-:Y:S01]  /*1bd50*/  MUFU.TANH R113, R20 ;  /* 0x0000001400717308 */ /* 0x0003e20000002400 */
[----:B------:R-:W-:Y:S02]  /*1bd60*/  FSEL R132, R132, -INF , !P3 ;  /* 0xff80000084847808 */ /* 0x000fe40005800000 */
[C---:B------:R-:W-:Y:S02]  /*1bd70*/  ISETP.GE.AND P2, PT, R25.reuse, R5, PT ;  /* 0x000000051900720c */ /* 0x040fe40003f46270 */
[----:B------:R-:W-:Y:S01]  /*1bd80*/  ISETP.GE.AND P3, PT, R25, R4, PT ;  /* 0x000000041900720c */ /* 0x000fe20003f66270 */
[----:B------:R-:W-:Y:S02]  /*1bd90*/  HMMA.16816.F32 R28, R12, R60, R76 ;  /* 0x0000003c0c1c723c */ /* 0x000fe4000000184c */
[----:B------:R4:W-:Y:S01]  /*1bda0*/  MUFU.TANH R37, R26 ;  /* 0x0000001a00257308 */ /* 0x0009e20000002400 */
[----:B------:R-:W-:Y:S01]  /*1bdb0*/  VIADD R25, R2, 0xfffffe38 ;  /* 0xfffffe3802197836 */ /* 0x000fe20000000000 */
[----:B------:R-:W-:-:S02]  /*1bdc0*/  FSEL R118, R236, -INF , !P4 ;  /* 0xff800000ec767808 */ /* 0x000fc40006000000 */
[----:B------:R-:W-:Y:S02]  /*1bdd0*/  FSEL R133, R232, -INF , !P1 ;  /* 0xff800000e8857808 */ /* 0x000fe40004800000 */
[----:B------:R-:W-:Y:S01]  /*1bde0*/  HMMA.16816.F32 R72, R16, R42, R120 ;  /* 0x0000002a1048723c */ /* 0x000fe20000001878 */
[----:B-1----:R-:W-:Y:S01]  /*1bdf0*/  VIADD R20, R2, 0xfffffe40 ;  /* 0xfffffe4002147836 */ /* 0x002fe20000000000 */
[----:B------:R-:W-:Y:S02]  /*1be00*/  FSEL R121, R230, -INF , !P2 ;  /* 0xff800000e6797808 */ /* 0x000fe40005000000 */
[----:B------:R-:W-:Y:S01]  /*1be10*/  FSEL R123, R172, -INF , !P3 ;  /* 0xff800000ac7b7808 */ /* 0x000fe20005800000 */
[----:B----4-:R-:W-:Y:S01]  /*1be20*/  VIADD R26, R2, 0xfffffe30 ;  /* 0xfffffe30021a7836 */ /* 0x010fe20000000000 */
[----:B------:R-:W-:Y:S02]  /*1be30*/  FSEL R116, R231, -INF , !P6 ;  /* 0xff800000e7747808 */ /* 0x000fe40007000000 */
[----:B------:R-:W-:-:S02]  /*1be40*/  FSEL R112, R38, -INF , !P5 ;  /* 0xff80000026707808 */ /* 0x000fc40006800000 */
[CC--:B------:R-:W-:Y:S02]  /*1be50*/  ISETP.GE.AND P4, PT, R26.reuse, R5.reuse, PT ;  /* 0x000000051a00720c */ /* 0x0c0fe40003f86270 */
[-C--:B------:R-:W-:Y:S01]  /*1be60*/  ISETP.GE.AND P1, PT, R26, R4.reuse, PT ;  /* 0x000000041a00720c */ /* 0x080fe20003f26270 */
[----:B------:R-:W-:Y:S01]  /*1be70*/  FMUL.FTZ R26, R35, UR4 ;  /* 0x00000004231a7c20 */ /* 0x000fe20008410000 */
[CC--:B------:R-:W-:Y:S02]  /*1be80*/  ISETP.GE.AND P2, PT, R20.reuse, R5.reuse, PT ;  /* 0x000000051400720c */ /* 0x0c0fe40003f46270 */
[-C--:B------:R-:W-:Y:S01]  /*1be90*/  ISETP.GE.AND P3, PT, R20, R4.reuse, PT ;  /* 0x000000041400720c */ /* 0x080fe20003f66270 */
[----:B------:R-:W-:Y:S01]  /*1bea0*/  VIADD R20, R2, 0xfffffe41 ;  /* 0xfffffe4102147836 */ /* 0x000fe20000000000 */
[----:B------:R-:W-:Y:S01]  /*1beb0*/  ISETP.GE.AND P6, PT, R25, R5, PT ;  /* 0x000000051900720c */ /* 0x000fe20003fc6270 */
[----:B------:R-:W-:Y:S01]  /*1bec0*/  FMUL.FTZ R21, R21, UR4 ;  /* 0x0000000415157c20 */ /* 0x000fe20008410000 */
[----:B------:R-:W-:Y:S01]  /*1bed0*/  ISETP.GE.AND P5, PT, R25, R4, PT ;  /* 0x000000041900720c */ /* 0x000fe20003fa6270 */
[----:B------:R-:W-:Y:S01]  /*1bee0*/  FMUL.FTZ R22, R22, UR4 ;  /* 0x0000000416167c20 */ /* 0x000fe20008410000 */
[----:B------:R1:W4:Y:S01]  /*1bef0*/  MUFU.TANH R38, R26 ;  /* 0x0000001a00267308 */ /* 0x0003220000002400 */
[----:B------:R-:W-:-:S02]  /*1bf00*/  FSEL R115, R228, -INF , !P6 ;  /* 0xff800000e4737808 */ /* 0x000fc40007000000 */
[----:B------:R-:W-:Y:S02]  /*1bf10*/  FSEL R122, R225, -INF , !P5 ;  /* 0xff800000e17a7808 */ /* 0x000fe40006800000 */
[C---:B------:R-:W-:Y:S02]  /*1bf20*/  ISETP.GE.AND P6, PT, R20.reuse, R5, PT ;  /* 0x000000051400720c */ /* 0x040fe40003fc6270 */
[----:B------:R-:W-:Y:S01]  /*1bf30*/  ISETP.GE.AND P5, PT, R20, R4, PT ;  /* 0x000000041400720c */ /* 0x000fe20003fa6270 */
[----:B------:R-:W-:Y:S08]  /*1bf40*/  MUFU.TANH R172, R21 ;  /* 0x0000001500ac7308 */ /* 0x000ff00000002400 */
[----:B------:R5:W-:Y:S01]  /*1bf50*/  MUFU.TANH R111, R22 ;  /* 0x00000016006f7308 */ /* 0x000be20000002400 */
[----:B-1----:R-:W-:-:S07]  /*1bf60*/  FMUL.FTZ R26, R23, UR4 ;  /* 0x00000004171a7c20 */ /* 0x002fce0008410000 */
[----:B------:R1:W4:Y:S01]  /*1bf70*/  MUFU.TANH R192, R27 ;  /* 0x0000001b00c07308 */ /* 0x0003220000002400 */
[----:B-----5:R-:W-:Y:S01]  /*1bf80*/  HMMA.16816.F32 R20, R12, R62, R80 ;  /* 0x0000003e0c14723c */ /* 0x020fe20000001850 */
[----:B-1----:R-:W-:-:S06]  /*1bf90*/  FMUL.FTZ R27, R33, UR4 ;  /* 0x00000004211b7c20 */ /* 0x002fcc0008410000 */
[----:B------:R1:W-:Y:S02]  /*1bfa0*/  MUFU.TANH R186, R27 ;  /* 0x0000001b00ba7308 */ /* 0x0003e40000002400 */
[----:B-1----:R-:W-:Y:S02]  /*1bfb0*/  FMUL.FTZ R27, R34, UR4 ;  /* 0x00000004221b7c20 */ /* 0x002fe40008410000 */
[----:B------:R-:W-:Y:S08]  /*1bfc0*/  HMMA.16816.F32 R32, R8, R52, R28 ;  /* 0x000000340820723c */ /* 0x000ff0000000181c */
[----:B------:R-:W-:Y:S01]  /*1bfd0*/  HMMA.16816.F32 R28, R12, R56, R68 ;  /* 0x000000380c1c723c */ /* 0x000fe20000001844 */
[----:B------:R1:W5:Y:S07]  /*1bfe0*/  MUFU.TANH R184, R27 ;  /* 0x0000001b00b87308 */ /* 0x00036e0000002400 */
[----:B------:R-:W-:Y:S01]  /*1bff0*/  HMMA.16816.F32 R20, R8, R54, R20 ;  /* 0x000000360814723c */ /* 0x000fe20000001814 */
[----:B------:R-:W2:Y:S01]  /*1c000*/  LDSM.16.M88.4 R52, [R6+0x8800] ;  /* 0x008800000634783b */ /* 0x000ea20000000200 */
[----:B------:R-:W-:Y:S01]  /*1c010*/  VIADD R25, R2, 0xfffffe39 ;  /* 0xfffffe3902197836 */ /* 0x000fe20000000000 */
[----:B------:R-:W-:Y:S01]  /*1c020*/  FSEL R135, R135, -INF , !P4 ;  /* 0xff80000087877808 */ /* 0x000fe20006000000 */
[----:B------:R3:W5:Y:S01]  /*1c030*/  MUFU.TANH R104, R26 ;  /* 0x0000001a00687308 */ /* 0x0007620000002400 */
[----:B------:R-:W-:-:S02]  /*1c040*/  FSEL R173, R173, -INF , !P1 ;  /* 0xff800000adad7808 */ /* 0x000fc40004800000 */
[C---:B------:R-:W-:Y:S01]  /*1c050*/  ISETP.GE.AND P4, PT, R25.reuse, R5, PT ;  /* 0x000000051900720c */ /* 0x040fe20003f86270 */
[----:B-1----:R-:W-:Y:S01]  /*1c060*/  FMUL.FTZ R27, R32, UR4 ;  /* 0x00000004201b7c20 */ /* 0x002fe20008410000 */
[----:B------:R-:W-:Y:S01]  /*1c070*/  ISETP.GE.AND P1, PT, R25, R4, PT ;  /* 0x000000041900720c */ /* 0x000fe20003f26270 */
[----:B------:R-:W-:Y:S02]  /*1c080*/  VIADD R25, R2, 0xfffffe48 ;  /* 0xfffffe4802197836 */ /* 0x000fe40000000000 */
[----:B------:R1:W5:Y:S01]  /*1c090*/  MUFU.TANH R93, R27 ;  /* 0x0000001b005d7308 */ /* 0x0003620000002400 */
[----:B------:R-:W-:Y:S02]  /*1c0a0*/  FSEL R174, R174, -INF , !P2 ;  /* 0xff800000aeae7808 */ /* 0x000fe40005000000 */
[----:B------:R-:W-:Y:S01]  /*1c0b0*/  FSEL R176, R176, -INF , !P3 ;  /* 0xff800000b0b07808 */ /* 0x000fe20005800000 */
[----:B---3--:R-:W-:Y:S01]  /*1c0c0*/  VIADD R26, R2, 0xfffffe49 ;  /* 0xfffffe49021a7836 */ /* 0x008fe20000000000 */
[----:B------:R-:W-:-:S02]  /*1c0d0*/  FSEL R114, R229, -INF , !P4 ;  /* 0xff800000e5727808 */ /* 0x000fc40006000000 */
[----:B------:R-:W-:Y:S02]  /*1c0e0*/  FSEL R120, R226, -INF , !P1 ;  /* 0xff800000e2787808 */ /* 0x000fe40004800000 */
[CC--:B------:R-:W-:Y:S02]  /*1c0f0*/  ISETP.GE.AND P2, PT, R26.reuse, R5.reuse, PT ;  /* 0x000000051a00720c */ /* 0x0c0fe40003f46270 */
[-C--:B------:R-:W-:Y:S01]  /*1c100*/  ISETP.GE.AND P3, PT, R26, R4.reuse, PT ;  /* 0x000000041a00720c */ /* 0x080fe20003f66270 */
[----:B-1----:R-:W-:Y:S01]  /*1c110*/  FMUL.FTZ R27, R33, UR4 ;  /* 0x00000004211b7c20 */ /* 0x002fe20008410000 */
[C---:B------:R-:W-:Y:S01]  /*1c120*/  ISETP.GE.AND P4, PT, R25.reuse, R5, PT ;  /* 0x000000051900720c */ /* 0x040fe20003f86270 */
[----:B------:R-:W-:Y:S01]  /*1c130*/  FMUL.FTZ R26, R34, UR4 ;  /* 0x00000004221a7c20 */ /* 0x000fe20008410000 */
[----:B------:R-:W-:Y:S01]  /*1c140*/  ISETP.GE.AND P1, PT, R25, R4, PT ;  /* 0x000000041900720c */ /* 0x000fe20003f26270 */
[----:B------:R1:W-:Y:S01]  /*1c150*/  MUFU.TANH R95, R27 ;  /* 0x0000001b005f7308 */ /* 0x0003e20000002400 */
[----:B------:R-:W-:Y:S01]  /*1c160*/  VIADD R25, R2, 0xfffffe50 ;  /* 0xfffffe5002197836 */ /* 0x000fe20000000000 */
[----:B------:R-:W-:Y:S01]  /*1c170*/  HMMA.16816.F32 R76, R16, R48, R124 ;  /* 0x00000030104c723c */ /* 0x000fe2000000187c */
[----:B------:R-:W-:-:S02]  /*1c180*/  FSEL R126, R227, -INF , !P6 ;  /* 0xff800000e37e7808 */ /* 0x000fc40007000000 */
[----:B------:R-:W-:Y:S01]  /*1c190*/  FSEL R177, R177, -INF , !P5 ;  /* 0xff800000b1b17808 */ /* 0x000fe20006800000 */
[----:B------:R-:W-:Y:S01]  /*1c1a0*/  FMUL.FTZ R20, R20, UR4 ;  /* 0x0000000414147c20 */ /* 0x000fe20008410000 */
[C---:B------:R-:W-:Y:S01]  /*1c1b0*/  ISETP.GE.AND P6, PT, R25.reuse, R5, PT ;  /* 0x000000051900720c */ /* 0x040fe20003fc6270 */
[----:B------:R3:W5:Y:S01]  /*1c1c0*/  MUFU.TANH R92, R26 ;  /* 0x0000001a005c7308 */ /* 0x0007620000002400 */
[----:B------:R-:W-:Y:S01]  /*1c1d0*/  ISETP.GE.AND P5, PT, R25, R4, PT ;  /* 0x000000041900720c */ /* 0x000fe20003fa6270 */
[C---:B------:R-:W-:Y:S02]  /*1c1e0*/  VIADD R25, R2.reuse, 0xfffffe51 ;  /* 0xfffffe5102197836 */ /* 0x040fe40000000000 */
[----:B-1----:R-:W-:Y:S02]  /*1c1f0*/  FMUL.FTZ R27, R35, UR4 ;  /* 0x00000004231b7c20 */ /* 0x002fe40008410000 */
[----:B------:R-:W-:Y:S08]  /*1c200*/  HMMA.16816.F32 R32, R8, R44, R28 ;  /* 0x0000002c0820723c */ /* 0x000ff0000000181c */
[----:B------:R-:W-:Y:S01]  /*1c210*/  HMMA.16816.F32 R28, R12, R58, R84 ;  /* 0x0000003a0c1c723c */ /* 0x000fe20000001854 */
[----:B------:R-:W1:Y:S01]  /*1c220*/  LDSM.16.M88.4 R56, [R24+0x8800] ;  /* 0x008800001838783b */ /* 0x000e620000000200 */
[----:B---3--:R-:W-:Y:S01]  /*1c230*/  VIADD R26, R2, 0xfffffe58 ;  /* 0xfffffe58021a7836 */ /* 0x008fe20000000000 */
[----:B------:R-:W-:Y:S01]  /*1c240*/  FSEL R127, R223, -INF , !P4 ;  /* 0xff800000df7f7808 */ /* 0x000fe20006000000 */
[----:B------:R3:W-:Y:S01]  /*1c250*/  MUFU.TANH R88, R20 ;  /* 0x0000001400587308 */ /* 0x0007e20000002400 */
[----:B------:R-:W-:-:S02]  /*1c260*/  FSEL R175, R175, -INF , !P1 ;  /* 0xff800000afaf7808 */ /* 0x000fc40004800000 */
[----:B------:R-:W-:Y:S02]  /*1c270*/  FSEL R124, R224, -INF , !P2 ;  /* 0xff800000e07c7808 */ /* 0x000fe40005000000 */
[----:B------:R-:W-:Y:S01]  /*1c280*/  FSEL R125, R222, -INF , !P3 ;  /* 0xff800000de7d7808 */ /* 0x000fe20005800000 */
[----:B------:R-:W-:Y:S01]  /*1c290*/  HMMA.16816.F32 R60, R16, R50, R128 ;  /* 0x00000032103c723c */ /* 0x000fe20000001880 */
[CC--:B------:R-:W-:Y:S01]  /*1c2a0*/  ISETP.GE.AND P4, PT, R25.reuse, R5.reuse, PT ;  /* 0x000000051900720c */ /* 0x0c0fe20003f86270 */
[----:B------:R-:W4:Y:S01]  /*1c2b0*/  LDSM.16.M88.4 R48, [R6+0x9000] ;  /* 0x009000000630783b */ /* 0x000f220000000200 */
[-C--:B------:R-:W-:Y:S01]  /*1c2c0*/  ISETP.GE.AND P1, PT, R25, R4.reuse, PT ;  /* 0x000000041900720c */ /* 0x080fe20003f26270 */
[----:B------:R-:W-:Y:S01]  /*1c2d0*/  VIADD R25, R2, 0xfffffe59 ;  /* 0xfffffe5902197836 */ /* 0x000fe20000000000 */
[C---:B------:R-:W-:Y:S02]  /*1c2e0*/  ISETP.GE.AND P2, PT, R26.reuse, R5, PT ;  /* 0x000000051a00720c */ /* 0x040fe40003f46270 */
[----:B------:R-:W-:Y:S01]  /*1c2f0*/  ISETP.GE.AND P3, PT, R26, R4, PT ;  /* 0x000000041a00720c */ /* 0x000fe20003f66270 */
[----:B---3--:R-:W-:Y:S01]  /*1c300*/  VIADD R20, R2, 0xfffffe61 ;  /* 0xfffffe6102147836 */ /* 0x008fe20000000000 */
[----:B------:R-:W-:-:S02]  /*1c310*/  FSEL R128, R89, -INF , !P2 ;  /* 0xff80000059807808 */ /* 0x000fc40005000000 */
[----:B------:R-:W-:Y:S02]  /*1c320*/  FSEL R179, R179, -INF , !P3 ;  /* 0xff800000b3b37808 */ /* 0x000fe40005800000 */
[----:B------:R-:W-:Y:S02]  /*1c330*/  FSEL R129, R221, -INF , !P6 ;  /* 0xff800000dd817808 */ /* 0x000fe40007000000 */
[----:B------:R-:W-:Y:S02]  /*1c340*/  FSEL R185, R185, -INF , !P5 ;  /* 0xff800000b9b97808 */ /* 0x000fe40006800000 */
[CC--:B------:R-:W-:Y:S02]  /*1c350*/  ISETP.GE.AND P2, PT, R20.reuse, R5.reuse, PT ;  /* 0x000000051400720c */ /* 0x0c0fe40003f46270 */
[-C--:B------:R-:W-:Y:S01]  /*1c360*/  ISETP.GE.AND P3, PT, R20, R4.reuse, PT ;  /* 0x000000041400720c */ /* 0x080fe20003f66270 */
[C---:B------:R-:W-:Y:S01]  /*1c370*/  VIADD R20, R2.reuse, 0xfffffe68 ;  /* 0xfffffe6802147836 */ /* 0x040fe20000000000 */
[----:B------:R-:W-:Y:S01]  /*1c380*/  ISETP.GE.AND P6, PT, R25, R5, PT ;  /* 0x000000051900720c */ /* 0x000fe20003fc6270 */
[----:B------:R-:W-:Y:S01]  /*1c390*/  FMUL.FTZ R21, R21, UR4 ;  /* 0x0000000415157c20 */ /* 0x000fe20008410000 */
[----:B------:R-:W-:Y:S01]  /*1c3a0*/  ISETP.GE.AND P5, PT, R25, R4, PT ;  /* 0x000000041900720c */ /* 0x000fe20003fa6270 */
[----:B------:R-:W-:-:S02]  /*1c3b0*/  VIADD R25, R2, 0xfffffe60 ;  /* 0xfffffe6002197836 */ /* 0x000fc40000000000 */
[----:B------:R-:W-:Y:S01]  /*1c3c0*/  FMUL.FTZ R22, R22, UR4 ;  /* 0x0000000416167c20 */ /* 0x000fe20008410000 */
[----:B------:R-:W-:Y:S01]  /*1c3d0*/  FSEL R131, R216, -INF , !P6 ;  /* 0xff800000d8837808 */ /* 0x000fe20007000000 */
[----:B------:R3:W-:Y:S01]  /*1c3e0*/  MUFU.TANH R89, R21 ;  /* 0x0000001500597308 */ /* 0x0007e20000002400 */
[----:B------:R-:W-:Y:S01]  /*1c3f0*/  FSEL R84, R189, -INF , !P5 ;  /* 0xff800000bd547808 */ /* 0x000fe20006800000 */
[----:B--2---:R-:W-:Y:S01]  /*1c400*/  HMMA.16816.F32 R40, R12, R52, R64 ;  /* 0x000000340c28723c */ /* 0x004fe20000001840 */
[----:B------:R-:W-:Y:S02]  /*1c410*/  FSEL R130, R220, -INF , !P4 ;  /* 0xff800000dc827808 */ /* 0x000fe40006000000 */
[----:B------:R-:W-:Y:S02]  /*1c420*/  FSEL R178, R178, -INF , !P1 ;  /* 0xff800000b2b27808 */ /* 0x000fe40004800000 */
[CC--:B------:R-:W-:Y:S01]  /*1c430*/  ISETP.GE.AND P6, PT, R20.reuse, R5.reuse, PT ;  /* 0x000000051400720c */ /* 0x0c0fe20003fc6270 */
[----:B------:R2:W-:Y:S01]  /*1c440*/  MUFU.TANH R83, R22 ;  /* 0x0000001600537308 */ /* 0x0005e20000002400 */
[-C--:B------:R-:W-:Y:S01]  /*1c450*/  ISETP.GE.AND P5, PT, R20, R4.reuse, PT ;  /* 0x000000041400720c */ /* 0x080fe20003fa6270 */
[C---:B------:R-:W-:Y:S01]  /*1c460*/  VIADD R20, R2.reuse, 0xfffffe70 ;  /* 0xfffffe7002147836 */ /* 0x040fe20000000000 */
[----:B------:R-:W-:Y:S01]  /*1c470*/  ISETP.GE.AND P4, PT, R25, R5, PT ;  /* 0x000000051900720c */ /* 0x000fe20003f86270 */
[----:B------:R-:W-:Y:S01]  /*1c480*/  FMUL.FTZ R23, R23, UR4 ;  /* 0x0000000417177c20 */ /* 0x000fe20008410000 */
[----:B------:R-:W-:Y:S01]  /*1c490*/  ISETP.GE.AND P1, PT, R25, R4, PT ;  /* 0x000000041900720c */ /* 0x000fe20003f26270 */
[----:B---3--:R-:W-:Y:S01]  /*1c4a0*/  VIADD R21, R2, 0xfffffe69 ;  /* 0xfffffe6902157836 */ /* 0x008fe20000000000 */
[----:B------:R-:W-:Y:S01]  /*1c4b0*/  FSEL R188, R188, -INF , !P4 ;  /* 0xff800000bcbc7808 */ /* 0x000fe20006000000 */
[----:B------:R-:W-:Y:S01]  /*1c4c0*/  MUFU.TANH R82, R23 ;  /* 0x0000001700527308 */ /* 0x000fe20000002400 */
[----:B------:R-:W-:-:S02]  /*1c4d0*/  FSEL R190, R190, -INF , !P1 ;  /* 0xff800000bebe7808 */ /* 0x000fc40004800000 */
[----:B------:R-:W-:Y:S01]  /*1c4e0*/  FSEL R86, R218, -INF , !P2 ;  /* 0xff800000da567808 */ /* 0x000fe20005000000 */
[----:B--2---:R-:W-:Y:S01]  /*1c4f0*/  FMUL.FTZ R22, R32, UR4 ;  /* 0x0000000420167c20 */ /* 0x004fe20008410000 */
[----:B------:R-:W-:Y:S02]  /*1c500*/  FSEL R191, R191, -INF , !P3 ;  /* 0xff800000bfbf7808 */ /* 0x000fe40005800000 */
[CC--:B------:R-:W-:Y:S01]  /*1c510*/  ISETP.GE.AND P4, PT, R21.reuse, R5.reuse, PT ;  /* 0x000000051500720c */ /* 0x0c0fe20003f86270 */
[----:B------:R2:W-:Y:S01]  /*1c520*/  MUFU.TANH R81, R22 ;  /* 0x0000001600517308 */ /* 0x0005e20000002400 */
[-C--:B------:R-:W-:Y:S02]  /*1c530*/  ISETP.GE.AND P1, PT, R21, R4.reuse, PT ;  /* 0x000000041500720c */ /* 0x080fe40003f26270 */
[C---:B------:R-:W-:Y:S02]  /*1c540*/  ISETP.GE.AND P2, PT, R20.reuse, R5, PT ;  /* 0x000000051400720c */ /* 0x040fe40003f46270 */
[----:B------:R-:W-:Y:S01]  /*1c550*/  ISETP.GE.AND P3, PT, R20, R4, PT ;  /* 0x000000041400720c */ /* 0x000fe20003f66270 */
[----:B------:R-:W-:Y:S01]  /*1c560*/  FMUL.FTZ R25, R33, UR4 ;  /* 0x0000000421197c20 */ /* 0x000fe20008410000 */
[----:B--2---:R-:W-:Y:S08]  /*1c570*/  HMMA.16816.F32 R20, R8, R46, R28 ;  /* 0x0000002e0814723c */ /* 0x004ff0000000181c */
[----:B------:R-:W-:Y:S01]  /*1c580*/  HMMA.16816.F32 R28, R12, R54, R72 ;  /* 0x000000360c1c723c */ /* 0x000fe20000001848 */
[----:B------:R-:W2:Y:S01]  /*1c590*/  LDSM.16.M88.4 R52, [R24+0x9000] ;  /* 0x009000001834783b */ /* 0x000ea20000000200 */
[----:B------:R3:W-:Y:S01]  /*1c5a0*/  MUFU.TANH R80, R25 ;  /* 0x0000001900507308 */ /* 0x0007e20000002400 */
[----:B------:R-:W-:-:S05]  /*1c5b0*/  VIADD R26, R2, 0xfffffe71 ;  /* 0xfffffe71021a7836 */ /* 0x000fca0000000000 */
[----:B-1----:R-:W-:Y:S01]  /*1c5c0*/  HMMA.16816.F32 R40, R8, R56, R40 ;  /* 0x000000380828723c */ /* 0x002fe20000001828 */
[----:B------:R-:W-:Y:S02]  /*1c5d0*/  FSEL R87, R187, -INF , !P6 ;  /* 0xff800000bb577808 */ /* 0x000fe40007000000 */
[----:B------:R-:W-:Y:S02]  /*1c5e0*/  FSEL R85, R219, -INF , !P4 ;  /* 0xff800000db557808 */ /* 0x000fe40006000000 */
[----:B------:R-:W-:Y:S01]  /*1c5f0*/  FSEL R187, R193, -INF , !P1 ;  /* 0xff800000c1bb7808 */ /* 0x000fe20004800000 */
[----:B------:R-:W-:Y:S01]  /*1c600*/  FMUL.FTZ R21, R21, UR4 ;  /* 0x0000000415157c20 */ /* 0x000fe20008410000 */
[----:B------:R-:W-:Y:S01]  /*1c610*/  FSEL R189, R215, -INF , !P5 ;  /* 0xff800000d7bd7808 */ /* 0x000fe20006800000 */
[----:B---3--:R-:W-:Y:S01]  /*1c620*/  VIADD R25, R2, 0xfffffe78 ;  /* 0xfffffe7802197836 */ /* 0x008fe20000000000 */
[----:B------:R-:W-:-:S03]  /*1c630*/  ISETP.GE.AND P6, PT, R26, R5, PT ;  /* 0x000000051a00720c */ /* 0x000fc60003fc6270 */
[----:B------:R-:W-:Y:S01]  /*1c640*/  HMMA.16816.F32 R28, R8, R58, R28 ;  /* 0x0000003a081c723c */ /* 0x000fe2000000181c */
[-C--:B------:R-:W-:Y:S01]  /*1c650*/  ISETP.GE.AND P5, PT, R26, R4.reuse, PT ;  /* 0x000000041a00720c */ /* 0x080fe20003fa6270 */
[----:B------:R1:W3:Y:S01]  /*1c660*/  LDSM.16.M88.4 R56, [R7+0x9800] ;  /* 0x009800000738783b */ /* 0x0002e20000000200 */
[C---:B------:R-:W-:Y:S02]  /*1c670*/  ISETP.GE.AND P4, PT, R25.reuse, R5, PT ;  /* 0x000000051900720c */ /* 0x040fe40003f86270 */
[----:B------:R-:W-:Y:S01]  /*1c680*/  ISETP.GE.AND P1, PT, R25, R4, PT ;  /* 0x000000041900720c */ /* 0x000fe20003f26270 */
[----:B------:R-:W-:Y:S02]  /*1c690*/  VIADD R25, R2, 0xfffffe80 ;  /* 0xfffffe8002197836 */ /* 0x000fe40000000000 */
[----:B------:R-:W-:Y:S01]  /*1c6a0*/  FMUL.FTZ R20, R20, UR4 ;  /* 0x0000000414147c20 */ /* 0x000fe20008410000 */
[----:B----4-:R-:W-:Y:S01]  /*1c6b0*/  HMMA.16816.F32 R44, R12, R48, R76 ;  /* 0x000000300c2c723c */ /* 0x010fe2000000184c */
[----:B------:R-:W-:Y:S01]  /*1c6c0*/  VIADD R26, R2, 0xfffffe79 ;  /* 0xfffffe79021a7836 */ /* 0x000fe20000000000 */
[----:B------:R-:W-:Y:S01]  /*1c6d0*/  FSEL R193, R217, -INF , !P6 ;  /* 0xff800000d9c17808 */ /* 0x000fe20007000000 */
[----:B------:R4:W-:Y:S01]  /*1c6e0*/  MUFU.TANH R68, R21 ;  /* 0x0000001500447308 */ /* 0x0009e20000002400 */
[----:B------:R-:W-:-:S02]  /*1c6f0*/  FSEL R199, R199, -INF , !P5 ;  /* 0xff800000c7c77808 */ /* 0x000fc40006800000 */
[CC--:B------:R-:W-:Y:S02]  /*1c700*/  ISETP.GE.AND P6, PT, R25.reuse, R5.reuse, PT ;  /* 0x000000051900720c */ /* 0x0c0fe40003fc6270 */
[-C--:B------:R-:W-:Y:S02]  /*1c710*/  ISETP.GE.AND P5, PT, R25, R4.reuse, PT ;  /* 0x000000041900720c */ /* 0x080fe40003fa6270 */
[----:B------:R-:W-:Y:S01]  /*1c720*/  FSEL R196, R196, -INF , !P2 ;  /* 0xff800000c4c47808 */ /* 0x000fe20005000000 */
[----:B------:R5:W-:Y:S01]  /*1c730*/  MUFU.TANH R69, R20 ;  /* 0x0000001400457308 */ /* 0x000be20000002400 */
[----:B------:R-:W-:Y:S01]  /*1c740*/  FSEL R200, R200, -INF , !P3 ;  /* 0xff800000c8c87808 */ /* 0x000fe20005800000 */
[----:B------:R-:W-:Y:S01]  /*1c750*/  VIADD R25, R2, 0xfffffe81 ;  /* 0xfffffe8102197836 */ /* 0x000fe20000000000 */
[C---:B------:R-:W-:Y:S02]  /*1c760*/  ISETP.GE.AND P2, PT, R26.reuse, R5, PT ;  /* 0x000000051a00720c */ /* 0x040fe40003f46270 */
[----:B------:R-:W-:Y:S01]  /*1c770*/  ISETP.GE.AND P3, PT, R26, R4, PT ;  /* 0x000000041a00720c */ /* 0x000fe20003f66270 */
[----:B----4-:R-:W-:Y:S01]  /*1c780*/  VIADD R21, R2, 0xfffffe89 ;  /* 0xfffffe8902157836 */ /* 0x010fe20000000000 */
[----:B------:R-:W-:-:S02]  /*1c790*/  FSEL R203, R203, -INF , !P6 ;  /* 0xff800000cbcb7808 */ /* 0x000fc40007000000 */
[----:B------:R-:W-:Y:S02]  /*1c7a0*/  FSEL R205, R205, -INF , !P5 ;  /* 0xff800000cdcd7808 */ /* 0x000fe40006800000 */
[C---:B------:R-:W-:Y:S02]  /*1c7b0*/  ISETP.GE.AND P6, PT, R21.reuse, R5, PT ;  /* 0x000000051500720c */ /* 0x040fe40003fc6270 */
[----:B------:R-:W-:Y:S01]  /*1c7c0*/  ISETP.GE.AND P5, PT, R21, R4, PT ;  /* 0x000000041500720c */ /* 0x000fe20003fa6270 */
[----:B-----5:R-:W-:Y:S02]  /*1c7d0*/  VIADD R20, R2, 0xfffffe88 ;  /* 0xfffffe8802147836 */ /* 0x020fe40000000000 */
[----:B------:R-:W-:Y:S01]  /*1c7e0*/  FMUL.FTZ R21, R40, UR4 ;  /* 0x0000000428157c20 */ /* 0x000fe20008410000 */
[----:B------:R-:W-:Y:S02]  /*1c7f0*/  FSEL R194, R194, -INF , !P2 ;  /* 0xff800000c2c27808 */ /* 0x000fe40005000000 */
[----:B------:R-:W-:Y:S01]  /*1c800*/  FSEL R198, R198, -INF , !P3 ;  /* 0xff800000c6c67808 */ /* 0x000fe20005800000 */
[----:B------:R4:W-:Y:S01]  /*1c810*/  MUFU.TANH R65, R21 ;  /* 0x0000001500417308 */ /* 0x0009e20000002400 */
[----:B------:R-:W-:-:S02]  /*1c820*/  FSEL R195, R195, -INF , !P4 ;  /* 0xff800000c3c37808 */ /* 0x000fc40006000000 */
[----:B------:R-:W-:Y:S02]  /*1c830*/  FSEL R197, R197, -INF , !P1 ;  /* 0xff800000c5c57808 */ /* 0x000fe40004800000 */
[CC--:B------:R-:W-:Y:S02]  /*1c840*/  ISETP.GE.AND P2, PT, R20.reuse, R5.reuse, PT ;  /* 0x000000051400720c */ /* 0x0c0fe40003f46270 */
[-C--:B------:R-:W-:Y:S01]  /*1c850*/  ISETP.GE.AND P3, PT, R20, R4.reuse, PT ;  /* 0x000000041400720c */ /* 0x080fe20003f66270 */
[----:B------:R-:W-:Y:S01]  /*1c860*/  VIADD R20, R2, 0xfffffe90 ;  /* 0xfffffe9002147836 */ /* 0x000fe20000000000 */
[C---:B------:R-:W-:Y:S02]  /*1c870*/  ISETP.GE.AND P4, PT, R25.reuse, R5, PT ;  /* 0x000000051900720c */ /* 0x040fe40003f86270 */
[----:B------:R-:W-:Y:S01]  /*1c880*/  ISETP.GE.AND P1, PT, R25, R4, PT ;  /* 0x000000041900720c */ /* 0x000fe20003f26270 */
[----:B------:R-:W-:Y:S01]  /*1c890*/  FMUL.FTZ R22, R22, UR4 ;  /* 0x0000000416167c20 */ /* 0x000fe20008410000 */
[----:B------:R-:W-:-:S02]  /*1c8a0*/  FSEL R77, R214, -INF , !P4 ;  /* 0xff800000d64d7808 */ /* 0x000fc40006000000 */
[----:B------:R-:W-:Y:S01]  /*1c8b0*/  FSEL R206, R206, -INF , !P1 ;  /* 0xff800000cece7808 */ /* 0x000fe20004800000 */
[----:B----4-:R-:W-:Y:S01]  /*1c8c0*/  VIADD R21, R2, 0xfffffe91 ;  /* 0xfffffe9102157836 */ /* 0x010fe20000000000 */
[-C--:B------:R-:W-:Y:S01]  /*1c8d0*/  ISETP.GE.AND P4, PT, R20, R5.reuse, PT ;  /* 0x000000051400720c */ /* 0x080fe20003f86270 */
[----:B------:R4:W-:Y:S01]  /*1c8e0*/  MUFU.TANH R67, R22 ;  /* 0x0000001600437308 */ /* 0x0009e20000002400 */
[----:B------:R-:W-:Y:S02]  /*1c8f0*/  FSEL R78, R212, -INF , !P2 ;  /* 0xff800000d44e7808 */ /* 0x000fe40005000000 */
[----:B------:R-:W-:Y:S01]  /*1c900*/  ISETP.GE.AND P1, PT, R20, R4, PT ;  /* 0x000000041400720c */ /* 0x000fe20003f26270 */
[----:B------:R-:W-:Y:S01]  /*1c910*/  VIADD R20, R2, 0xfffffe98 ;  /* 0xfffffe9802147836 */ /* 0x000fe20000000000 */
[----:B------:R-:W-:Y:S01]  /*1c920*/  FSEL R204, R204, -INF , !P3 ;  /* 0xff800000cccc7808 */ /* 0x000fe20005800000 */
[----:B-1----:R-:W-:Y:S01]  /*1c930*/  FMUL.FTZ R7, R42, UR4 ;  /* 0x000000042a077c20 */ /* 0x002fe20008410000 */
[----:B------:R-:W-:-:S02]  /*1c940*/  ISETP.GE.AND P2, PT, R21, R5, PT ;  /* 0x000000051500720c */ /* 0x000fc40003f46270 */
[-C--:B------:R-:W-:Y:S01]  /*1c950*/  ISETP.GE.AND P3, PT, R21, R4.reuse, PT ;  /* 0x000000041500720c */ /* 0x080fe20003f66270 */
[----:B------:R-:W-:Y:S01]  /*1c960*/  FMUL.FTZ R21, R43, UR4 ;  /* 0x000000042b157c20 */ /* 0x000fe20008410000 */
[----:B------:R-:W-:Y:S02]  /*1c970*/  FSEL R76, R213, -INF , !P6 ;  /* 0xff800000d54c7808 */ /* 0x000fe40007000000 */
[----:B------:R-:W-:Y:S01]  /*1c980*/  FSEL R79, R211, -INF , !P5 ;  /* 0xff800000d34f7808 */ /* 0x000fe20006800000 */
[----:B----4-:R-:W-:Y:S02]  /*1c990*/  FMUL.FTZ R22, R41, UR4 ;  /* 0x0000000429167c20 */ /* 0x010fe40008410000 */
[----:B--2---:R-:W-:Y:S01]  /*1c9a0*/  HMMA.16816.F32 R40, R8, R52, R44 ;  /* 0x000000340828723c */ /* 0x004fe2000000182c */
[----:B------:R1:W2:Y:S01]  /*1c9b0*/  LDSM.16.M88.4 R44, [R6+0x9800] ;  /* 0x00980000062c783b */ /* 0x0002a20000000200 */
[C---:B------:R-:W-:Y:S01]  /*1c9c0*/  ISETP.GE.AND P6, PT, R20.reuse, R5, PT ;  /* 0x000000051400720c */ /* 0x040fe20003fc6270 */
[----:B------:R4:W5:Y:S01]  /*1c9d0*/  MUFU.TANH R90, R27 ;  /* 0x0000001b005a7308 */ /* 0x0009620000002400 */
        /* <DEDUP_REMOVED lines=8> */
[----:B----4-:R-:W-:-:S04]  /*1ca60*/  FMUL.FTZ R27, R34, UR4 ;  /* 0x00000004221b7c20 */ /* 0x010fc80008410000 */
[----:B------:R4:W-:Y:S01]  /*1ca70*/  MUFU.TANH R71, R27 ;  /* 0x0000001b00477308 */ /* 0x0009e20000002400 */
[----:B------:R-:W-:Y:S01]  /*1ca80*/  FMUL.FTZ R23, R23, UR4 ;  /* 0x0000000417177c20 */ /* 0x000fe20008410000 */
[----:B------:R-:W-:Y:S01]  /*1ca90*/  FSEL R210, R207, -INF , !P3 ;  /* 0xff800000cfd27808 */ /* 0x000fe20005800000 */
[----:B------:R-:W-:Y:S01]  /*1caa0*/  FMUL.FTZ R25, R31, UR4 ;  /* 0x000000041f197c20 */ /* 0x000fe20008410000 */
[----:B------:R-:W-:Y:S02]  /*1cab0*/  FSEL R207, R39, -INF , !P5 ;  /* 0xff80000027cf7808 */ /* 0x000fe40006800000 */
[C---:B------:R-:W-:Y:S02]  /*1cac0*/  ISETP.GE.AND P5, PT, R20.reuse, R4, PT ;  /* 0x000000041400720c */ /* 0x040fe40003fa6270 */
[----:B------:R-:W-:Y:S01]  /*1cad0*/  FSEL R201, R201, -INF , !P6 ;  /* 0xff800000c9c97808 */ /* 0x000fe20007000000 */
[----:B------:R-:W-:Y:S01]  /*1cae0*/  MUFU.TANH R66, R23 ;  /* 0x0000001700427308 */ /* 0x000fe20000002400 */
[----:B------:R-:W-:Y:S01]  /*1caf0*/  ISETP.GE.AND P6, PT, R20, R5, PT ;  /* 0x000000051400720c */ /* 0x000fe20003fc6270 */
[----:B----4-:R-:W-:-:S02]  /*1cb00*/  FMUL.FTZ R27, R35, UR4 ;  /* 0x00000004231b7c20 */ /* 0x010fc40008410000 */
[----:B------:R-:W-:Y:S04]  /*1cb10*/  HMMA.16816.F32 R32, R12, R50, R60 ;  /* 0x000000320c20723c */ /* 0x000fe8000000183c */
[----:B------:R4:W-:Y:S08]  /*1cb20*/  MUFU.TANH R50, R21 ;  /* 0x0000001500327308 */ /* 0x0009f00000002400 */
[----:B------:R-:W-:Y:S01]  /*1cb30*/  MUFU.TANH R64, R22 ;  /* 0x0000001600407308 */ /* 0x000fe20000002400 */
[----:B----4-:R-:W-:-:S07]  /*1cb40*/  FMUL.FTZ R21, R28, UR4 ;  /* 0x000000041c157c20 */ /* 0x010fce0008410000 */
[----:B------:R4:W-:Y:S08]  /*1cb50*/  MUFU.TANH R49, R7 ;  /* 0x0000000700317308 */ /* 0x0009f00000002400 */
[----:B------:R3:W-:Y:S01]  /*1cb60*/  MUFU.TANH R48, R21 ;  /* 0x0000001500307308 */ /* 0x0007e20000002400 */
[----:B-1----:R-:W-:-:S07]  /*1cb70*/  FMUL.FTZ R6, R29, UR4 ;  /* 0x000000041d067c20 */ /* 0x002fce0008410000 */
[----:B------:R-:W1:Y:S01]  /*1cb80*/  MUFU.TANH R70, R27 ;  /* 0x0000001b00467308 */ /* 0x000e620000002400 */
[----:B----4-:R-:W-:Y:S01]  /*1cb90*/  VIADD R7, R2, 0xfffffea0 ;  /* 0xfffffea002077836 */ /* 0x010fe20000000000 */
[----:B---3--:R-:W-:Y:S01]  /*1cba0*/  HMMA.16816.F32 R20, R16, R56, R168 ;  /* 0x000000381014723c */ /* 0x008fe200000018a8 */
[----:B------:R-:W-:-:S05]  /*1cbb0*/  FSEL R168, R38, -INF , !P5 ;  /* 0xff80000026a87808 */ /* 0x000fca0006800000 */
[----:B------:R3:W-:Y:S01]  /*1cbc0*/  MUFU.TANH R38, R25 ;  /* 0x0000001900267308 */ /* 0x0007e20000002400 */
[CC--:B------:R-:W-:Y:S02]  /*1cbd0*/  ISETP.GE.AND P2, PT, R7.reuse, R5.reuse, PT ;  /* 0x000000050700720c */ /* 0x0c0fe40003f46270 */
[-C--:B------:R-:W-:Y:S01]  /*1cbe0*/  ISETP.GE.AND P3, PT, R7, R4.reuse, PT ;  /* 0x000000040700720c */ /* 0x080fe20003f66270 */
[----:B------:R-:W-:Y:S01]  /*1cbf0*/  VIADD R7, R2, 0xfffffea8 ;  /* 0xfffffea802077836 */ /* 0x000fe20000000000 */
[----:B------:R-:W-:Y:S02]  /*1cc00*/  FSEL R202, R202, -INF , !P4 ;  /* 0xff800000caca7808 */ /* 0x000fe40006000000 */
[----:B------:R-:W-:Y:S01]  /*1cc10*/  FSEL R192, R192, -INF , !P1 ;  /* 0xff800000c0c07808 */ /* 0x000fe20004800000 */
[----:B------:R4:W-:Y:S01]  /*1cc20*/  MUFU.TANH R39, R6 ;  /* 0x0000000600277308 */ /* 0x0009e20000002400 */
[CC--:B------:R-:W-:Y:S01]  /*1cc30*/  ISETP.GE.AND P4, PT, R7.reuse, R5.reuse, PT ;  /* 0x000000050700720c */ /* 0x0c0fe20003f86270 */
[----:B---3--:R-:W3:Y:S01]  /*1cc40*/  LDSM.16.M88.4 R24, [R24+0x9800] ;  /* 0x009800001818783b */ /* 0x008ee20000000200 */
[-C--:B------:R-:W-:Y:S01]  /*1cc50*/  ISETP.GE.AND P1, PT, R7, R4.reuse, PT ;  /* 0x000000040700720c */ /* 0x080fe20003f26270 */
[----:B------:R-:W-:Y:S01]  /*1cc60*/  VIADD R7, R2, 0xfffffea9 ;  /* 0xfffffea902077836 */ /* 0x000fe20000000000 */
[----:B------:R-:W-:Y:S01]  /*1cc70*/  HMMA.16816.F32 R16, R16, R58, R180 ;  /* 0x0000003a1010723c */ /* 0x000fe200000018b4 */
[----:B------:R-:W-:Y:S01]  /*1cc80*/  FSEL R212, R37, -INF , !P2 ;  /* 0xff80000025d47808 */ /* 0x000fe20005000000 */
[----:B------:R-:W-:Y:S01]  /*1cc90*/  FMUL.FTZ R28, R40, UR4 ;  /* 0x00000004281c7c20 */ /* 0x000fe20008410000 */
[----:B----4-:R-:W-:Y:S01]  /*1cca0*/  FMUL.FTZ R6, R30, UR4 ;  /* 0x000000041e067c20 */ /* 0x010fe20008410000 */
[----:B------:R-:W-:Y:S01]  /*1ccb0*/  FSEL R184, R184, -INF , !P3 ;  /* 0xff800000b8b87808 */ /* 0x000fe20005800000 */
[----:B------:R4:W-:Y:S01]  /*1ccc0*/  STL [R1+0x1c], R247 ;  /* 0x00001cf701007387 */ /* 0x0009e20000100800 */
[----:B------:R-:W-:Y:S01]  /*1ccd0*/  FSEL R186, R186, -INF , !P6 ;  /* 0xff800000baba7808 */ /* 0x000fe20007000000 */
[----:B------:R5:W4:Y:S01]  /*1cce0*/  MUFU.TANH R37, R6 ;  /* 0x0000000600257308 */ /* 0x000b220000002400 */
[CC--:B------:R-:W-:Y:S01]  /*1ccf0*/  ISETP.GE.AND P2, PT, R7.reuse, R5.reuse, PT ;  /* 0x000000050700720c */ /* 0x0c0fe20003f46270 */
[----:B--2---:R-:W-:Y:S01]  /*1cd00*/  HMMA.16816.F32 R20, R12, R44, R20 ;  /* 0x0000002c0c14723c */ /* 0x004fe20000001814 */
[-C--:B------:R-:W-:Y:S01]  /*1cd10*/  ISETP.GE.AND P3, PT, R7, R4.reuse, PT ;  /* 0x000000040700720c */ /* 0x080fe20003f66270 */
[----:B------:R-:W-:Y:S01]  /*1cd20*/  VIADD R7, R2, 0xfffffeb1 ;  /* 0xfffffeb102077836 */ /* 0x000fe20000000000 */
[----:B------:R-:W-:Y:S01]  /*1cd30*/  FSEL R113, R113, -INF , !P4 ;  /* 0xff80000071717808 */ /* 0x000fe20006000000 */
[----:B------:R-:W-:Y:S01]  /*1cd40*/  VIADD R242, R245, 0xfffffffe ;  /* 0xfffffffef5f27836 */ /* 0x000fe20000000000 */
[----:B------:R-:W-:Y:S01]  /*1cd50*/  FSEL R111, R111, -INF , !P1 ;  /* 0xff8000006f6f7808 */ /* 0x000fe20004800000 */
[----:B------:R2:W4:Y:S01]  /*1cd60*/  MUFU.TANH R31, R28 ;  /* 0x0000001c001f7308 */ /* 0x0005220000002400 */
[C---:B------:R-:W-:Y:S01]  /*1cd70*/  ISETP.GE.AND P4, PT, R7.reuse, R5, PT ;  /* 0x000000050700720c */ /* 0x040fe20003f86270 */
[----:B------:R-:W-:Y:S01]  /*1cd80*/  HMMA.16816.F32 R32, R8, R54, R32 ;  /* 0x000000360820723c */ /* 0x000fe20000001820 */
[----:B------:R-:W-:Y:S01]  /*1cd90*/  ISETP.GE.AND P1, PT, R7, R4, PT ;  /* 0x000000040700720c */ /* 0x000fe20003f26270 */
[----:B------:R-:W-:-:S04]  /*1cda0*/  DEPBAR.LE SB0, 0x0 ;  /* 0x000080000000791a */ /* 0x000fc80000000000 */
[C---:B-----5:R-:W-:Y:S02]  /*1cdb0*/  VIADD R6, R2.reuse, 0xfffffeb0 ;  /* 0xfffffeb002067836 */ /* 0x060fe40000000000 */
[----:B------:R-:W-:-:S03]  /*1cdc0*/  VIADD R7, R2, 0xfffffeb9 ;  /* 0xfffffeb902077836 */ /* 0x000fc60000000000 */
[CC--:B------:R-:W-:Y:S02]  /*1cdd0*/  ISETP.GE.AND P6, PT, R6.reuse, R5.reuse, PT ;  /* 0x000000050600720c */ /* 0x0c0fe40003fc6270 */
[----:B------:R-:W-:Y:S01]  /*1cde0*/  ISETP.GE.AND P5, PT, R6, R4, PT ;  /* 0x000000040600720c */ /* 0x000fe20003fa6270 */
[----:B------:R-:W-:Y:S02]  /*1cdf0*/  VIADD R6, R2, 0xfffffeb8 ;  /* 0xfffffeb802067836 */ /* 0x000fe40000000000 */
[----:B--2---:R-:W-:Y:S01]  /*1ce00*/  FMUL.FTZ R28, R41, UR4 ;  /* 0x00000004291c7c20 */ /* 0x004fe20008410000 */
[----:B------:R-:W-:Y:S02]  /*1ce10*/  FSEL R172, R172, -INF , !P2 ;  /* 0xff800000acac7808 */ /* 0x000fe40005000000 */
[----:B------:R-:W-:Y:S01]  /*1ce20*/  FSEL R104, R104, -INF , !P3 ;  /* 0xff80000068687808 */ /* 0x000fe20005800000 */
[----:B------:R2:W5:Y:S01]  /*1ce30*/  MUFU.TANH R30, R28 ;  /* 0x0000001c001e7308 */ /* 0x0005620000002400 */
[----:B------:R-:W-:-:S02]  /*1ce40*/  ISETP.GE.AND P2, PT, R6, R5, PT ;  /* 0x000000050600720c */ /* 0x000fc40003f46270 */
[-C--:B------:R-:W-:Y:S01]  /*1ce50*/  ISETP.GE.AND P3, PT, R6, R4.reuse, PT ;  /* 0x000000040600720c */ /* 0x080fe20003f66270 */
[----:B------:R-:W-:Y:S01]  /*1ce60*/  VIADD R6, R2, 0xfffffec0 ;  /* 0xfffffec002067836 */ /* 0x000fe20000000000 */
[----:B------:R-:W-:Y:S02]  /*1ce70*/  FSEL R93, R93, -INF , !P6 ;  /* 0xff8000005d5d7808 */ /* 0x000fe40007000000 */
[----:B------:R-:W-:Y:S02]  /*1ce80*/  FSEL R169, R92, -INF , !P5 ;  /* 0xff8000005ca97808 */ /* 0x000fe40006800000 */
[CC--:B------:R-:W-:Y:S02]  /*1ce90*/  ISETP.GE.AND P6, PT, R7.reuse, R5.reuse, PT ;  /* 0x000000050700720c */ /* 0x0c0fe40003fc6270 */
[-C--:B------:R-:W-:Y:S01]  /*1cea0*/  ISETP.GE.AND P5, PT, R7, R4.reuse, PT ;  /* 0x000000040700720c */ /* 0x080fe20003fa6270 */
[----:B------:R-:W-:Y:S01]  /*1ceb0*/  FMUL.FTZ R7, R43, UR4 ;  /* 0x000000042b077c20 */ /* 0x000fe20008410000 */
[----:B------:R-:W-:Y:S01]  /*1cec0*/  FSEL R95, R95, -INF , !P4 ;  /* 0xff8000005f5f7808 */ /* 0x000fe20006000000 */
[----:B--2---:R-:W-:Y:S01]  /*1ced0*/  FMUL.FTZ R28, R42, UR4 ;  /* 0x000000042a1c7c20 */ /* 0x004fe20008410000 */
[----:B------:R-:W-:Y:S01]  /*1cee0*/  FSEL R92, R90, -INF , !P1 ;  /* 0xff8000005a5c7808 */ /* 0x000fe20004800000 */
[----:B------:R-:W-:Y:S01]  /*1cef0*/  HMMA.16816.F32 R12, R12, R46, R16 ;  /* 0x0000002e0c0c723c */ /* 0x000fe20000001810 */
[C---:B------:R-:W-:Y:S01]  /*1cf00*/  ISETP.GE.AND P4, PT, R6.reuse, R5, PT ;  /* 0x000000050600720c */ /* 0x040fe20003f86270 */
[----:B------:R-:W-:Y:S01]  /*1cf10*/  MUFU.TANH R29, R28 ;  /* 0x0000001c001d7308 */ /* 0x000fe20000002400 */
[----:B------:R-:W-:Y:S01]  /*1cf20*/  ISETP.GE.AND P1, PT, R6, R4, PT ;  /* 0x000000040600720c */ /* 0x000fe20003f26270 */
[----:B------:R-:W-:Y:S01]  /*1cf30*/  VIADD R6, R2, 0xfffffec8 ;  /* 0xfffffec802067836 */ /* 0x000fe20000000000 */
[----:B------:R-:W-:-:S05]  /*1cf40*/  FSEL R89, R89, -INF , !P6 ;  /* 0xff80000059597808 */ /* 0x000fca0007000000 */
[----:B------:R2:W5:Y:S01]  /*1cf50*/  MUFU.TANH R28, R7 ;  /* 0x00000007001c7308 */ /* 0x0005620000002400 */
[----:B------:R-:W-:Y:S02]  /*1cf60*/  FSEL R90, R82, -INF , !P5 ;  /* 0xff800000525a7808 */ /* 0x000fe40006800000 */
[----:B------:R-:W-:Y:S02]  /*1cf70*/  FSEL R88, R88, -INF , !P2 ;  /* 0xff80000058587808 */ /* 0x000fe40005000000 */
[----:B------:R-:W-:Y:S02]  /*1cf80*/  FSEL R83, R83, -INF , !P3 ;  /* 0xff80000053537808 */ /* 0x000fe40005800000 */
[C---:B------:R-:W-:Y:S02]  /*1cf90*/  ISETP.GE.AND P6, PT, R6.reuse, R5, PT ;  /* 0x000000050600720c */ /* 0x040fe40003fc6270 */
[----:B------:R-:W-:Y:S01]  /*1cfa0*/  ISETP.GE.AND P5, PT, R6, R4, PT ;  /* 0x000000040600720c */ /* 0x000fe20003fa6270 */
[C---:B------:R-:W-:Y:S01]  /*1cfb0*/  VIADD R6, R2.reuse, 0xfffffed0 ;  /* 0xfffffed002067836 */ /* 0x040fe20000000000 */
[----:B---3--:R-:W-:Y:S01]  /*1cfc0*/  HMMA.16816.F32 R20, R8, R24, R20 ;  /* 0x000000180814723c */ /* 0x008fe20000001814 */
[----:B--2---:R-:W-:-:S05]  /*1cfd0*/  VIADD R7, R2, 0xfffffec1 ;  /* 0xfffffec102077836 */ /* 0x004fca0000000000 */
[CC--:B------:R-:W-:Y:S02]  /*1cfe0*/  ISETP.GE.AND P2, PT, R7.reuse, R5.reuse, PT ;  /* 0x000000050700720c */ /* 0x0c0fe40003f46270 */
[-C--:B------:R-:W-:Y:S02]  /*1cff0*/  ISETP.GE.AND P3, PT, R7, R4.reuse, PT ;  /* 0x000000040700720c */ /* 0x080fe40003f66270 */
[----:B------:R-:W-:Y:S02]  /*1d000*/  FSEL R171, R80, -INF , !P2 ;  /* 0xff80000050ab7808 */ /* 0x000fe40005000000 */
[----:B-1----:R-:W-:Y:S02]  /*1d010*/  FSEL R214, R70, -INF , !P3 ;  /* 0xff80000046d67808 */ /* 0x002fe40005800000 */
[C---:B------:R-:W-:Y:S02]  /*1d020*/  ISETP.GE.AND P2, PT, R6.reuse, R5, PT ;  /* 0x000000050600720c */ /* 0x040fe40003f46270 */
[----:B------:R-:W-:Y:S01]  /*1d030*/  ISETP.GE.AND P3, PT, R6, R4, PT ;  /* 0x000000040600720c */ /* 0x000fe20003f66270 */
[----:B------:R-:W-:-:S02]  /*1d040*/  VIADD R6, R2, 0xfffffed1 ;  /* 0xfffffed102067836 */ /* 0x000fc40000000000 */
[----:B------:R-:W-:Y:S01]  /*1d050*/  VIADD R7, R2, 0xfffffec9 ;  /* 0xfffffec902077836 */ /* 0x000fe20000000000 */
[----:B------:R-:W-:Y:S01]  /*1d060*/  FSEL R181, R69, -INF , !P6 ;  /* 0xff80000045b57808 */ /* 0x000fe20007000000 */
[----:B------:R-:W-:Y:S01]  /*1d070*/  FMUL.FTZ R32, R32, UR4 ;  /* 0x0000000420207c20 */ /* 0x000fe20008410000 */
[----:B------:R-:W-:Y:S02]  /*1d080*/  FSEL R182, R67, -INF , !P5 ;  /* 0xff80000043b67808 */ /* 0x000fe40006800000 */
[----:B------:R-:W-:Y:S02]  /*1d090*/  FSEL R213, R71, -INF , !P1 ;  /* 0xff80000047d57808 */ /* 0x000fe40004800000 */
[C---:B------:R-:W-:Y:S02]  /*1d0a0*/  ISETP.GE.AND P6, PT, R6.reuse, R5, PT ;  /* 0x000000050600720c */ /* 0x040fe40003fc6270 */
[-C--:B------:R-:W-:Y:S01]  /*1d0b0*/  ISETP.GE.AND P5, PT, R6, R4.reuse, PT ;  /* 0x000000040600720c */ /* 0x080fe20003fa6270 */
[----:B------:R-:W-:Y:S01]  /*1d0c0*/  VIADD R6, R2, 0xfffffed9 ;  /* 0xfffffed902067836 */ /* 0x000fe20000000000 */
[----:B------:R-:W-:Y:S01]  /*1d0d0*/  ISETP.GE.AND P1, PT, R7, R4, PT ;  /* 0x000000040700720c */ /* 0x000fe20003f26270 */
[----:B------:R-:W-:Y:S01]  /*1d0e0*/  HMMA.16816.F32 R8, R8, R26, R12 ;  /* 0x0000001a0808723c */ /* 0x000fe2000000180c */
[----:B------:R-:W-:Y:S01]  /*1d0f0*/  FMUL.FTZ R33, R33, UR4 ;  /* 0x0000000421217c20 */ /* 0x000fe20008410000 */
[----:B------:R-:W-:Y:S01]  /*1d100*/  FSEL R222, R49, -INF , !P3 ;  /* 0xff80000031de7808 */ /* 0x000fe20005800000 */
[----:B------:R-:W1:Y:S01]  /*1d110*/  MUFU.TANH R32, R32 ;  /* 0x0000002000207308 */ /* 0x000e620000002400 */
[----:B------:R-:W-:-:S02]  /*1d120*/  FSEL R180, R66, -INF , !P1 ;  /* 0xff80000042b47808 */ /* 0x000fc40004800000 */
[----:B------:R-:W-:Y:S02]  /*1d130*/  FSEL R183, R81, -INF , !P4 ;  /* 0xff80000051b77808 */ /* 0x000fe40006000000 */
[CC--:B------:R-:W-:Y:S02]  /*1d140*/  ISETP.GE.AND P3, PT, R6.reuse, R5.reuse, PT ;  /* 0x000000050600720c */ /* 0x0c0fe40003f66270 */
[----:B------:R-:W-:Y:S01]  /*1d150*/  ISETP.GE.AND P1, PT, R6, R4, PT ;  /* 0x000000040600720c */ /* 0x000fe20003f26270 */
[C---:B------:R-:W-:Y:S01]  /*1d160*/  VIADD R6, R2.reuse, 0xfffffee0 ;  /* 0xfffffee002067836 */ /* 0x040fe20000000000 */
[----:B------:R-:W-:Y:S01]  /*1d170*/  ISETP.GE.AND P4, PT, R7, R5, PT ;  /* 0x000000050700720c */ /* 0x000fe20003f86270 */
[----:B------:R-:W-:Y:S02]  /*1d180*/  VIADD R7, R2, 0xfffffed8 ;  /* 0xfffffed802077836 */ /* 0x000fe40000000000 */
[----:B------:R-:W-:Y:S01]  /*1d190*/  FMUL.FTZ R23, R23, UR4 ;  /* 0x0000000417177c20 */ /* 0x000fe20008410000 */
[----:B------:R-:W2:Y:S01]  /*1d1a0*/  MUFU.TANH R33, R33 ;  /* 0x0000002100217308 */ /* 0x000ea20000002400 */
        /* <DEDUP_REMOVED lines=10> */
[----:B------:R-:W3:Y:S01]  /*1d250*/  MUFU.TANH R23, R23 ;  /* 0x0000001700177308 */ /* 0x000ee20000002400 */
[----:B------:R-:W-:Y:S02]  /*1d260*/  FSEL R215, R48, -INF , !P4 ;  /* 0xff80000030d77808 */ /* 0x000fe40006000000 */
[----:B----4-:R-:W-:Y:S02]  /*1d270*/  FSEL R219, R37, -INF , !P2 ;  /* 0xff80000025db7808 */ /* 0x010fe40005000000 */
[C---:B------:R-:W-:Y:S02]  /*1d280*/  ISETP.GE.AND P2, PT, R6.reuse, R5, PT ;  /* 0x000000050600720c */ /* 0x040fe40003f46270 */
[----:B------:R-:W-:Y:S02]  /*1d290*/  FSEL R216, R39, -INF , !P3 ;  /* 0xff80000027d87808 */ /* 0x000fe40005800000 */
[----:B------:R-:W-:Y:S01]  /*1d2a0*/  ISETP.GE.AND P4, PT, R6, R4, PT ;  /* 0x000000040600720c */ /* 0x000fe20003f86270 */
[----:B------:R-:W-:Y:S01]  /*1d2b0*/  VIADD R6, R2, 0xfffffee9 ;  /* 0xfffffee902067836 */ /* 0x000fe20000000000 */
[----:B------:R-:W-:-:S02]  /*1d2c0*/  FSEL R221, R38, -INF , !P1 ;  /* 0xff80000026dd7808 */ /* 0x000fc40004800000 */
[C---:B------:R-:W-:Y:S02]  /*1d2d0*/  ISETP.GE.AND P1, PT, R7.reuse, R5, PT ;  /* 0x000000050700720c */ /* 0x040fe40003f26270 */
[----:B------:R-:W-:Y:S01]  /*1d2e0*/  ISETP.GE.AND P3, PT, R7, R4, PT ;  /* 0x000000040700720c */ /* 0x000fe20003f66270 */
[----:B------:R-:W-:Y:S02]  /*1d2f0*/  VIADD R7, R2, 0xfffffef0 ;  /* 0xfffffef002077836 */ /* 0x000fe40000000000 */
[----:B------:R-:W-:Y:S01]  /*1d300*/  FMUL.FTZ R34, R34, UR4 ;  /* 0x0000000422227c20 */ /* 0x000fe20008410000 */
[----:B------:R-:W-:Y:S01]  /*1d310*/  FMUL.FTZ R35, R35, UR4 ;  /* 0x0000000423237c20 */ /* 0x000fe20008410000 */
[----:B------:R-:W-:Y:S01]  /*1d320*/  FMUL.FTZ R20, R20, UR4 ;  /* 0x0000000414147c20 */ /* 0x000fe20008410000 */
[----:B------:R-:W-:Y:S01]  /*1d330*/  FMUL.FTZ R22, R22, UR4 ;  /* 0x0000000416167c20 */ /* 0x000fe20008410000 */
[----:B------:R-:W-:Y:S01]  /*1d340*/  FMUL.FTZ R8, R8, UR4 ;  /* 0x0000000408087c20 */ /* 0x000fe20008410000 */
[----:B------:R-:W-:-:S02]  /*1d350*/  FSEL R226, R31, -INF , !P6 ;  /* 0xff8000001fe27808 */ /* 0x000fc40007000000 */
[----:B-----5:R-:W-:Y:S01]  /*1d360*/  FSEL R225, R30, -INF , !P2 ;  /* 0xff8000001ee17808 */ /* 0x020fe20005000000 */
[----:B------:R4:W-:Y:S01]  /*1d370*/  MUFU.TANH R12, R8 ;  /* 0x00000008000c7308 */ /* 0x0009e20000002400 */
[CC--:B------:R-:W-:Y:S02]  /*1d380*/  ISETP.GE.AND P6, PT, R6.reuse, R5.reuse, PT ;  /* 0x000000050600720c */ /* 0x0c0fe40003fc6270 */
[-C--:B------:R-:W-:Y:S01]  /*1d390*/  ISETP.GE.AND P2, PT, R6, R4.reuse, PT ;  /* 0x000000040600720c */ /* 0x080fe20003f46270 */
[----:B------:R-:W-:Y:S01]  /*1d3a0*/  VIADD R6, R2, 0xfffffef1 ;  /* 0xfffffef102067836 */ /* 0x000fe20000000000 */
[----:B------:R-:W-:Y:S02]  /*1d3b0*/  FSEL R229, R28, -INF , !P4 ;  /* 0xff8000001ce57808 */ /* 0x000fe40006000000 */
[----:B-1----:R-:W-:Y:S01]  /*1d3c0*/  FSEL R224, R32, -INF , !P1 ;  /* 0xff80000020e07808 */ /* 0x002fe20004800000 */
[----:B------:R-:W-:Y:S01]  /*1d3d0*/  FMUL.FTZ R21, R21, UR4 ;  /* 0x0000000415157c20 */ /* 0x000fe20008410000 */
[----:B------:R-:W-:Y:S01]  /*1d3e0*/  ISETP.GE.AND P4, PT, R7, R5, PT ;  /* 0x000000050700720c */ /* 0x000fe20003f86270 */
[----:B------:R-:W-:Y:S01]  /*1d3f0*/  FMUL.FTZ R9, R9, UR4 ;  /* 0x0000000409097c20 */ /* 0x000fe20008410000 */
[----:B------:R-:W-:Y:S01]  /*1d400*/  ISETP.GE.AND P1, PT, R7, R4, PT ;  /* 0x000000040700720c */ /* 0x000fe20003f26270 */
[----:B------:R-:W-:Y:S01]  /*1d410*/  FMUL.FTZ R7, R11, UR4 ;  /* 0x000000040b077c20 */ /* 0x000fe20008410000 */
[----:B------:R-:W1:Y:S01]  /*1d420*/  MUFU.TANH R34, R34 ;  /* 0x0000002200227308 */ /* 0x000e620000002400 */
[----:B--2---:R-:W-:Y:S01]  /*1d430*/  FSEL R223, R33, -INF , !P6 ;  /* 0xff80000021df7808 */ /* 0x004fe20007000000 */
[----:B----4-:R-:W-:-:S06]  /*1d440*/  FMUL.FTZ R8, R10, UR4 ;  /* 0x000000040a087c20 */ /* 0x010fcc0008410000 */
[----:B------:R-:W2:Y:S01]  /*1d450*/  MUFU.TANH R35, R35 ;  /* 0x0000002300237308 */ /* 0x000ea20000002400 */
[----:B------:R4:W-:Y:S01]  /*1d460*/  STL [R1+0x18], R248 ;  /* 0x000018f801007387 */ /* 0x0009e20000100800 */
[----:B------:R-:W-:-:S06]  /*1d470*/  ISETP.GE.AND P6, PT, R6, R4, PT ;  /* 0x000000040600720c */ /* 0x000fcc0003fc6270 */
[----:B------:R-:W5:Y:S01]  /*1d480*/  MUFU.TANH R20, R20 ;  /* 0x0000001400147308 */ /* 0x000f620000002400 */
[----:B---3--:R-:W-:-:S07]  /*1d490*/  FSEL R238, R23, -INF , !P6 ;  /* 0xff80000017ee7808 */ /* 0x008fce0007000000 */
[----:B------:R-:W3:Y:S01]  /*1d4a0*/  MUFU.TANH R22, R22 ;  /* 0x0000001600167308 */ /* 0x000ee20000002400 */
[----:B------:R-:W-:-:S07]  /*1d4b0*/  ISETP.GT.AND P6, PT, R242, R252, PT ;  /* 0x000000fcf200720c */ /* 0x000fce0003fc4270 */
[----:B------:R-:W4:Y:S01]  /*1d4c0*/  MUFU.TANH R21, R21 ;  /* 0x0000001500157308 */ /* 0x000f220000002400 */
[----:B------:R-:W-:-:S07]  /*1d4d0*/  FSEL R230, R29, -INF , !P5 ;  /* 0xff8000001de67808 */ /* 0x000fce0006800000 */
[----:B------:R-:W4:Y:S01]  /*1d4e0*/  MUFU.TANH R9, R9 ;  /* 0x0000000900097308 */ /* 0x000f220000002400 */
[----:B------:R-:W-:Y:S07]  /*1d4f0*/  BAR.SYNC.DEFER_BLOCKING 0x0 ;  /* 0x0000000000007b1d */ /* 0x000fee0000010000 */
[----:B------:R-:W4:Y:S01]  /*1d500*/  MUFU.TANH R8, R8 ;  /* 0x0000000800087308 */ /* 0x000f220000002400 */
[----:B------:R-:W-:-:S07]  /*1d510*/  ISETP.GE.AND P5, PT, R6, R5, PT ;  /* 0x000000050600720c */ /* 0x000fce0003fa6270 */
[----:B------:R-:W4:Y:S01]  /*1d520*/  MUFU.TANH R7, R7 ;  /* 0x0000000700077308 */ /* 0x000f220000002400 */
[C---:B------:R-:W-:Y:S02]  /*1d530*/  VIADD R6, R2.reuse, 0xfffffef8 ;  /* 0xfffffef802067836 */ /* 0x040fe40000000000 */
[----:B------:R-:W-:Y:S01]  /*1d540*/  VIADD R2, R2, 0xfffffef9 ;  /* 0xfffffef902027836 */ /* 0x000fe20000000000 */
[----:B-1----:R-:W-:Y:S02]  /*1d550*/  FSEL R228, R34, -INF , !P3 ;  /* 0xff80000022e47808 */ /* 0x002fe40005800000 */
[----:B--2---:R-:W-:Y:S02]  /*1d560*/  FSEL R227, R35, -INF , !P2 ;  /* 0xff80000023e37808 */ /* 0x004fe40005000000 */
[----:B-----5:R-:W-:Y:S02]  /*1d570*/  FSEL R237, R20, -INF , !P4 ;  /* 0xff80000014ed7808 */ /* 0x020fe40006000000 */
[----:B---3--:R-:W-:-:S02]  /*1d580*/  FSEL R240, R22, -INF , !P1 ;  /* 0xff80000016f07808 */ /* 0x008fc40004800000 */
[-C--:B------:R-:W-:Y:S02]  /*1d590*/  ISETP.GE.AND P3, PT, R2, R5.reuse, PT ;  /* 0x000000050200720c */ /* 0x080fe40003f66270 */
[C---:B------:R-:W-:Y:S02]  /*1d5a0*/  ISETP.GE.AND P4, PT, R6.reuse, R5, PT ;  /* 0x000000050600720c */ /* 0x040fe40003f86270 */
[-C--:B------:R-:W-:Y:S02]  /*1d5b0*/  ISETP.GE.AND P2, PT, R6, R4.reuse, PT ;  /* 0x000000040600720c */ /* 0x080fe40003f46270 */
[----:B------:R-:W-:Y:S02]  /*1d5c0*/  ISETP.GE.AND P1, PT, R2, R4, PT ;  /* 0x000000040200720c */ /* 0x000fe40003f26270 */
[----:B----4-:R-:W-:Y:S02]  /*1d5d0*/  FSEL R236, R21, -INF , !P5 ;  /* 0xff80000015ec7808 */ /* 0x010fe40006800000 */
[----:B------:R-:W-:-:S02]  /*1d5e0*/  FSEL R232, R9, -INF , !P3 ;  /* 0xff80000009e87808 */ /* 0x000fc40005800000 */
        /* <DEDUP_REMOVED lines=12> */
[----:B------:R-:W1:Y:S03]  /*1d6b0*/  LDCU.64 UR8, c[0x0][0x3a0] ;  /* 0x00007400ff0877ac */ /* 0x000e660008000a00 */
[C---:B------:R-:W-:Y:S01]  /*1d6c0*/  IADD3 R7, PT, PT, R2.reuse, -0x200, RZ ;  /* 0xfffffe0002077810 */ /* 0x040fe20007ffe0ff */
[----:B------:R-:W-:-:S03]  /*1d6d0*/  VIADD R8, R2, 0xfffffd00 ;  /* 0xfffffd0002087836 */ /* 0x000fc60000000000 */
[----:B------:R-:W-:Y:S02]  /*1d6e0*/  IABS R9, R7 ;  /* 0x0000000700097213 */ /* 0x000fe40000000000 */
        /* <DEDUP_REMOVED lines=9> */
[----:B--2---:R-:W-:-:S04]  /*1d780*/  IMAD.MOV R4, RZ, RZ, -R5 ;  /* 0x000000ffff047224 */ /* 0x004fc800078e0a05 */
[----:B------:R-:W-:Y:S02]  /*1d790*/  IMAD R2, R4, R11, RZ ;  /* 0x0000000b04027224 */ /* 0x000fe400078e02ff */
[----:B------:R-:W-:-:S04]  /*1d7a0*/  IMAD.MOV.U32 R4, RZ, RZ, RZ ;  /* 0x000000ffff047224 */ /* 0x000fc800078e00ff */
        /* <DEDUP_REMOVED lines=32> */
[----:B---3--:R-:W-:Y:S01]  /*1d9b0*/  IMAD R4, R4, UR4, RZ ;  /* 0x0000000404047c24 */ /* 0x008fe2000f8e02ff */
        /* <DEDUP_REMOVED lines=14> */
.L_x_3573:
        /* <DEDUP_REMOVED lines=11> */
.L_x_3574:
[----:B------:R-:W5:Y:S04]  /*1db50*/  LDL R2, [R1+0x28] ;  /* 0x0000280001027983 */ /* 0x000f680000100800 */
[----:B------:R-:W2:Y:S01]  /*1db60*/  LDL R12, [R1+0x24] ;  /* 0x00002400010c7983 */ /* 0x000ea20000100800 */
[----:B------:R-:W-:Y:S02]  /*1db70*/  USHF.L.U32 UR7, UR4, 0x5, URZ ;  /* 0x0000000504077899 */ /* 0x000fe400080006ff */
[----:B------:R-:W-:-:S04]  /*1db80*/  USHF.L.U64.HI UR4, UR4, 0x5, UR5 ;  /* 0x0000000504047899 */ /* 0x000fc80008010205 */
[----:B-----5:R-:W-:-:S04]  /*1db90*/  IADD3 R10, P1, PT, R2, UR7, RZ ;  /* 0x00000007020a7c10 */ /* 0x020fc8000ff3e0ff */
[----:B--2---:R-:W-:Y:S02]  /*1dba0*/  IADD3.X R11, PT, PT, R12, UR4, RZ, P1, !PT ;  /* 0x000000040c0b7c10 */ /* 0x004fe40008ffe4ff */
        /* <DEDUP_REMOVED lines=35> */
[----:B-----5:R-:W-:Y:S01]  /*1dde0*/  IADD3 R8, P1, PT, R10, UR7, RZ ;  /* 0x000000070a087c10 */ /* 0x020fe2000ff3e0ff */
[----:B------:R2:W-:Y:S03]  /*1ddf0*/  LDGSTS.E.BYPASS.LTC128B.128 [R0+0x7000], desc[UR10][R12.64] ;  /* 0x070000000c007fae */ /* 0x0005e6000b981a0a */
[----:B------:R-:W-:Y:S01]  /*1de00*/  IADD3.X R9, PT, PT, R11, UR4, RZ, P1, !PT ;  /* 0x000000040b097c10 */ /* 0x000fe20008ffe4ff */
[----:B------:R3:W-:Y:S01]  /*1de10*/  LDGSTS.E.BYPASS.LTC128B.128 [R0+0x7800], desc[UR10][R10.64] ;  /* 0x078000000a007fae */ /* 0x0007e2000b981a0a */
[----:B-1----:R-:W-:-:S03]  /*1de20*/  IADD3 R6, P1, PT, R8, UR7, RZ ;  /* 0x0000000708067c10 */ /* 0x002fc6000ff3e0ff */
[----:B------:R3:W-:Y:S01]  /*1de30*/  LDGSTS.E.BYPASS.LTC128B.128 [R0+0x8000], desc[UR10][R8.64] ;  /* 0x0800000008007fae */ /* 0x0007e2000b981a0a */
[----:B------:R-:W-:Y:S02]  /*1de40*/  IADD3.X R7, PT, PT, R9, UR4, RZ, P1, !PT ;  /* 0x0000000409077c10 */ /* 0x000fe40008ffe4ff */
[----:B----4-:R-:W-:-:S03]  /*1de50*/  IADD3 R4, P1, PT, R6, UR7, RZ ;  /* 0x0000000706047c10 */ /* 0x010fc6000ff3e0ff */
[----:B------:R3:W-:Y:S01]  /*1de60*/  LDGSTS.E.BYPASS.LTC128B.128 [R0+0x8800], desc[UR10][R6.64] ;  /* 0x0880000006007fae */ /* 0x0007e2000b981a0a */
[----:B------:R-:W-:-:S05]  /*1de70*/  IADD3.X R5, PT, PT, R7, UR4, RZ, P1, !PT ;  /* 0x0000000407057c10 */ /* 0x000fca0008ffe4ff */
[----:B------:R3:W-:Y:S01]  /*1de80*/  LDGSTS.E.BYPASS.LTC128B.128 [R0+0x9000], desc[UR10][R4.64] ;  /* 0x0900000004007fae */ /* 0x0007e2000b981a0a */
[----:B--2---:R-:W-:-:S04]  /*1de90*/  IADD3 R12, P1, PT, R4, UR7, RZ ;  /* 0x00000007040c7c10 */ /* 0x004fc8000ff3e0ff */
[----:B------:R-:W-:-:S05]  /*1dea0*/  IADD3.X R13, PT, PT, R5, UR4, RZ, P1, !PT ;  /* 0x00000004050d7c10 */ /* 0x000fca0008ffe4ff */
[----:B------:R3:W-:Y:S04]  /*1deb0*/  LDGSTS.E.BYPASS.LTC128B.128 [R0+0x9800], desc[UR10][R12.64] ;  /* 0x098000000c007fae */ /* 0x0007e8000b981a0a */
[----:B------:R-:W0:Y:S02]  /*1dec0*/  LDGDEPBAR ;  /* 0x00000000000079af */ /* 0x000e240000000000 */
.L_x_3572:
[----:B---3--:R-:W-:Y:S01]  /*1ded0*/  FMNMX3.FTZ R0, R36, R100, R91, !PT ;  /* 0x0000006424007276 */ /* 0x008fe2000781005b */
[----:B------:R-:W1:Y:S01]  /*1dee0*/  LDCU UR4, c[0x0][0x45c] ;  /* 0x00008b80ff0477ac */ /* 0x000e620008000800 */
[----:B------:R-:W-:Y:S02]  /*1def0*/  LOP3.LUT P3, RZ, R235, 0x2, RZ, 0xc0, !PT ;  /* 0x00000002ebff7812 */ /* 0x000fe4000786c0ff */
[----:B------:R-:W-:-:S04]  /*1df00*/  FMNMX3.FTZ R0, R0, R101, R96, !PT ;  /* 0x0000006500007276 */ /* 0x000fc80007810060 */
        /* <DEDUP_REMOVED lines=96> */
[----:B------:R-:W-:Y:S01]  /*1e510*/  MOV R97, R246 ;  /* 0x000000f600617202 */ /* 0x000fe20000000f00 */
[----:B---3--:R-:W-:Y:S01]  /*1e520*/  FFMA.FTZ R4, R101, UR4, -R2 ;  /* 0x0000000465047c23 */ /* 0x008fe20008010802 */
[----:B------:R1:W-:Y:S01]  /*1e530*/  MUFU.EX2 R35, R6 ;  /* 0x0000000600237308 */ /* 0x0003e20000000800 */
[----:B------:R-:W-:Y:S01]  /*1e540*/  MOV R94, R245 ;  /* 0x000000f5005e7202 */ /* 0x000fe20000000f00 */
[----:B------:R-:W-:Y:S01]  /*1e550*/  LDSM.16.MT88.4 R60, [R49+0x1800] ;  /* 0x00180000313c783b */ /* 0x000fe20000004200 */
[----:B----4-:R-:W-:Y:S01]  /*1e560*/  FSEL R5, R82, RZ, P2 ;  /* 0x000000ff52057208 */ /* 0x010fe20001000000 */
[----:B------:R3:W-:Y:S01]  /*1e570*/  MUFU.EX2 R41, R4 ;  /* 0x0000000400297308 */ /* 0x0007e20000000800 */
[----:B-----5:R-:W-:-:S03]  /*1e580*/  MOV R7, 0x20 ;  /* 0x0000002000077802 */ /* 0x020fc60000000f00 */
[----:B------:R-:W-:Y:S01]  /*1e590*/  FADD.FTZ R5, R36, -R5 ;  /* 0x8000000524057221 */ /* 0x000fe20000010000 */
[----:B------:R4:W-:Y:S01]  /*1e5a0*/  MUFU.EX2 R101, R8 ;  /* 0x0000000800657308 */ /* 0x0009e20000000800 */
[----:B------:R-:W-:Y:S02]  /*1e5b0*/  LDSM.16.MT88.4 R36, [R49+0x800] ;  /* 0x000800003124783b */ /* 0x000fe40000004200 */
[----:B------:R-:W-:Y:S01]  /*1e5c0*/  FMUL.FTZ R5, R5, UR4 ;  /* 0x0000000405057c20 */ /* 0x000fe20008410000 */
[----:B-1----:R-:W-:-:S03]  /*1e5d0*/  FSEL R6, R81, RZ, P1 ;  /* 0x000000ff51067208 */ /* 0x002fc60000800000 */
[----:B------:R-:W1:Y:S01]  /*1e5e0*/  MUFU.EX2 R80, R5 ;  /* 0x0000000500507308 */ /* 0x000e620000000800 */
[----:B---3--:R-:W-:Y:S01]  /*1e5f0*/  FFMA.FTZ R4, R99, UR4, -R0 ;  /* 0x0000000463047c23 */ /* 0x008fe20008010800 */
[----:B------:R-:W-:Y:S01]  /*1e600*/  FADD.FTZ R6, R3, -R6 ;  /* 0x8000000603067221 */ /* 0x000fe20000010000 */
[----:B------:R-:W-:Y:S02]  /*1e610*/  SEL R3, R7, 0xffffffe0, !P3 ;  /* 0xffffffe007037807 */ /* 0x000fe40005800000 */
[----:B------:R3:W5:Y:S01]  /*1e620*/  MUFU.EX2 R99, R4 ;  /* 0x0000000400637308 */ /* 0x0007620000000800 */
[----:B------:R-:W-:Y:S01]  /*1e630*/  FMUL.FTZ R6, R6, UR4 ;  /* 0x0000000406067c20 */ /* 0x000fe20008410000 */
[C---:B------:R-:W-:Y:S01]  /*1e640*/  IADD3 R50, PT, PT, R3.reuse, R48, RZ ;  /* 0x0000003003327210 */ /* 0x040fe20007ffe0ff */
[----:B----4-:R-:W-:Y:S01]  /*1e650*/  FFMA.FTZ R8, R110, UR4, -R0 ;  /* 0x000000046e087c23 */ /* 0x010fe20008010800 */
        /* <DEDUP_REMOVED lines=8> */
[----:B------:R-:W-:Y:S01]  /*1e6e0*/  LDSM.16.MT88.4 R20, [R50+0xa800] ;  /* 0x00a800003214783b */ /* 0x000fe20000004200 */
[----:B------:R1:W-:Y:S01]  /*1e6f0*/  MUFU.EX2 R32, R3 ;  /* 0x0000000300207308 */ /* 0x0003e20000000800 */
[----:B---3--:R-:W-:Y:S01]  /*1e700*/  FFMA.FTZ R4, R98, UR4, -R0 ;  /* 0x0000000462047c23 */ /* 0x008fe20008010800 */
[----:B-----5:R-:W-:Y:S01]  /*1e710*/  F2FP.F16.F32.PACK_AB R5, R35, R99 ;  /* 0x000000632305723e */ /* 0x020fe200000000ff */
[-C--:B------:R-:W-:Y:S01]  /*1e720*/  FMUL.FTZ R144, R144, R80.reuse ;  /* 0x0000005090907220 */ /* 0x080fe20000410000 */
[-C--:B------:R-:W-:Y:S01]  /*1e730*/  FMUL.FTZ R145, R145, R80.reuse ;  /* 0x0000005091917220 */ /* 0x080fe20000410000 */
[----:B------:R3:W5:Y:S01]  /*1e740*/  MUFU.EX2 R33, R4 ;  /* 0x0000000400217308 */ /* 0x0007620000000800 */
[----:B----4-:R-:W-:Y:S01]  /*1e750*/  F2FP.F16.F32.PACK_AB R6, R42, R41 ;  /* 0x000000292a06723e */ /* 0x010fe200000000ff */
[-C--:B--2---:R-:W-:Y:S01]  /*1e760*/  FMUL.FTZ R138, R138, R11.reuse ;  /* 0x0000000b8a8a7220 */ /* 0x084fe20000410000 */
[-C--:B------:R-:W-:Y:S01]  /*1e770*/  FMUL.FTZ R139, R139, R11.reuse ;  /* 0x0000000b8b8b7220 */ /* 0x080fe20000410000 */
[-C--:B------:R-:W-:Y:S01]  /*1e780*/  FMUL.FTZ R142, R142, R11.reuse ;  /* 0x0000000b8e8e7220 */ /* 0x080fe20000410000 */
[-C--:B------:R-:W-:Y:S01]  /*1e790*/  FMUL.FTZ R143, R143, R11.reuse ;  /* 0x0000000b8f8f7220 */ /* 0x080fe20000410000 */
[-C--:B------:R-:W-:Y:S01]  /*1e7a0*/  FMUL.FTZ R146, R146, R11.reuse ;  /* 0x0000000b92927220 */ /* 0x080fe20000410000 */
[-C--:B------:R-:W-:Y:S01]  /*1e7b0*/  FMUL.FTZ R147, R147, R11.reuse ;  /* 0x0000000b93937220 */ /* 0x080fe20000410000 */
[-C--:B------:R-:W-:Y:S01]  /*1e7c0*/  FMUL.FTZ R148, R148, R80.reuse ;  /* 0x0000005094947220 */ /* 0x080fe20000410000 */
[----:B-1----:R-:W-:Y:S01]  /*1e7d0*/  FFMA.FTZ R3, R103, UR4, -R2 ;  /* 0x0000000467037c23 */ /* 0x002fe20008010802 */
[----:B------:R-:W-:Y:S01]  /*1e7e0*/  FMUL.FTZ R149, R149, R80 ;  /* 0x0000005095957220 */ /* 0x000fe20000410000 */
[-C--:B------:R-:W-:Y:S01]  /*1e7f0*/  FMUL.FTZ R150, R150, R11.reuse ;  /* 0x0000000b96967220 */ /* 0x080fe20000410000 */
[-C--:B------:R-:W-:Y:S01]  /*1e800*/  FMUL.FTZ R151, R151, R11.reuse ;  /* 0x0000000b97977220 */ /* 0x080fe20000410000 */
[----:B------:R1:W-:Y:S01]  /*1e810*/  MUFU.EX2 R102, R3 ;  /* 0x0000000300667308 */ /* 0x0003e20000000800 */
[----:B---3--:R-:W-:Y:S01]  /*1e820*/  F2FP.F16.F32.PACK_AB R4, R34, R10 ;  /* 0x0000000a2204723e */ /* 0x008fe200000000ff */
[----:B------:R-:W-:Y:S01]  /*1e830*/  FMUL.FTZ R160, R160, R80 ;  /* 0x00000050a0a07220 */ /* 0x000fe20000410000 */
[----:B-----5:R-:W-:Y:S01]  /*1e840*/  F2FP.F16.F32.PACK_AB R7, R33, R40 ;  /* 0x000000282107723e */ /* 0x020fe200000000ff */
[----:B------:R2:W-:Y:S01]  /*1e850*/  MUFU.EX2 R91, R8 ;  /* 0x00000008005b7308 */ /* 0x0005e20000000800 */
[-C--:B------:R-:W-:Y:S01]  /*1e860*/  FMUL.FTZ R161, R161, R80.reuse ;  /* 0x00000050a1a17220 */ /* 0x080fe20000410000 */
[-C--:B------:R-:W-:Y:S01]  /*1e870*/  FMUL.FTZ R162, R162, R11.reuse ;  /* 0x0000000ba2a27220 */ /* 0x080fe20000410000 */
[-C--:B------:R-:W-:Y:S01]  /*1e880*/  FMUL.FTZ R163, R163, R11.reuse ;  /* 0x0000000ba3a37220 */ /* 0x080fe20000410000 */
[----:B------:R3:W-:Y:S01]  /*1e890*/  MUFU.EX2 R106, R9 ;  /* 0x00000009006a7308 */ /* 0x0007e20000000800 */
[-C--:B------:R-:W-:Y:S01]  /*1e8a0*/  FMUL.FTZ R164, R164, R80.reuse ;  /* 0x00000050a4a47220 */ /* 0x080fe20000410000 */
[C---:B------:R-:W-:Y:S01]  /*1e8b0*/  HMMA.16816.F32 R136, R4.reuse, R12, R136 ;  /* 0x0000000c0488723c */ /* 0x040fe20000001888 */
[-C--:B------:R-:W-:Y:S01]  /*1e8c0*/  FMUL.FTZ R165, R165, R80.reuse ;  /* 0x00000050a5a57220 */ /* 0x080fe20000410000 */
[-C--:B------:R-:W-:Y:S01]  /*1e8d0*/  FMUL.FTZ R166, R166, R11.reuse ;  /* 0x0000000ba6a67220 */ /* 0x080fe20000410000 */
[-C--:B------:R-:W-:Y:S01]  /*1e8e0*/  FMUL.FTZ R167, R167, R11.reuse ;  /* 0x0000000ba7a77220 */ /* 0x080fe20000410000 */
[--C-:B-1----:R-:W-:Y:S01]  /*1e8f0*/  FFMA.FTZ R3, R108, UR4, -R0.reuse ;  /* 0x000000046c037c23 */ /* 0x102fe20008010800 */
[-C--:B------:R-:W-:Y:S01]  /*1e900*/  FMUL.FTZ R152, R152, R80.reuse ;  /* 0x0000005098987220 */ /* 0x080fe20000410000 */
[-C--:B------:R-:W-:Y:S01]  /*1e910*/  FMUL.FTZ R153, R153, R80.reuse ;  /* 0x0000005099997220 */ /* 0x080fe20000410000 */
[-C--:B------:R-:W-:Y:S01]  /*1e920*/  FMUL.FTZ R154, R154, R11.reuse ;  /* 0x0000000b9a9a7220 */ /* 0x080fe20000410000 */
[C---:B------:R-:W-:Y:S01]  /*1e930*/  HMMA.16816.F32 R140, R4.reuse, R14, R140 ;  /* 0x0000000e048c723c */ /* 0x040fe2000000188c */
[----:B------:R-:W1:Y:S01]  /*1e940*/  LDSM.16.MT88.4 R12, [R51] ;  /* 0x00000000330c783b */ /* 0x000e620000004200 */
[----:B------:R4:W5:Y:S01]  /*1e950*/  MUFU.EX2 R96, R3 ;  /* 0x0000000300607308 */ /* 0x0009620000000800 */
[--C-:B--2---:R-:W-:Y:S01]  /*1e960*/  FFMA.FTZ R8, R107, UR4, -R0.reuse ;  /* 0x000000046b087c23 */ /* 0x104fe20008010800 */
[-C--:B------:R-:W-:Y:S01]  /*1e970*/  FMUL.FTZ R155, R155, R11.reuse ;  /* 0x0000000b9b9b7220 */ /* 0x080fe20000410000 */
[-C--:B------:R-:W-:Y:S01]  /*1e980*/  FMUL.FTZ R156, R156, R80.reuse ;  /* 0x000000509c9c7220 */ /* 0x080fe20000410000 */
[----:B------:R-:W-:Y:S01]  /*1e990*/  FMUL.FTZ R157, R157, R80 ;  /* 0x000000509d9d7220 */ /* 0x000fe20000410000 */
[----:B------:R2:W-:Y:S01]  /*1e9a0*/  MUFU.EX2 R98, R8 ;  /* 0x0000000800627308 */ /* 0x0005e20000000800 */
[----:B------:R-:W-:Y:S01]  /*1e9b0*/  HMMA.16816.F32 R144, R4, R16, R144 ;  /* 0x000000100490723c */ /* 0x000fe20000001890 */
[-C--:B------:R-:W-:Y:S01]  /*1e9c0*/  FMUL.FTZ R158, R158, R11.reuse ;  /* 0x0000000b9e9e7220 */ /* 0x080fe20000410000 */
[----:B------:R-:W-:Y:S01]  /*1e9d0*/  FMUL.FTZ R159, R159, R11 ;  /* 0x0000000b9f9f7220 */ /* 0x000fe20000410000 */
[----:B---3--:R-:W-:Y:S01]  /*1e9e0*/  FFMA.FTZ R9, R133, UR4, -R0 ;  /* 0x0000000485097c23 */ /* 0x008fe20008010800 */
[----:B------:R-:W-:-:S02]  /*1e9f0*/  MOV R108, R35 ;  /* 0x00000023006c7202 */ /* 0x000fc40000000f00 */
[----:B------:R-:W-:Y:S01]  /*1ea00*/  MOV R103, R34 ;  /* 0x0000002200677202 */ /* 0x000fe20000000f00 */
[----:B------:R3:W-:Y:S01]  /*1ea10*/  MUFU.EX2 R247, R9 ;  /* 0x0000000900f77308 */ /* 0x0007e20000000800 */
[----:B----4-:R-:W-:Y:S01]  /*1ea20*/  FFMA.FTZ R3, R109, UR4, -R0 ;  /* 0x000000046d037c23 */ /* 0x010fe20008010800 */
[----:B------:R-:W-:Y:S01]  /*1ea30*/  HMMA.16816.F32 R148, R4, R18, R148 ;  /* 0x000000120494723c */ /* 0x000fe20000001894 */
[----:B------:R-:W-:Y:S02]  /*1ea40*/  MOV R107, R41 ;  /* 0x00000029006b7202 */ /* 0x000fe40000000f00 */
[----:B------:R4:W5:Y:S01]  /*1ea50*/  MUFU.EX2 R105, R3 ;  /* 0x0000000300697308 */ /* 0x0009620000000800 */
[----:B--2---:R-:W-:Y:S01]  /*1ea60*/  FFMA.FTZ R8, R118, UR4, -R2 ;  /* 0x0000000476087c23 */ /* 0x004fe20008010802 */
[----:B------:R-:W-:-:S03]  /*1ea70*/  MOV R109, R40 ;  /* 0x00000028006d7202 */ /* 0x000fc60000000f00 */
[----:B------:R-:W-:Y:S01]  /*1ea80*/  HMMA.16816.F32 R152, R4, R24, R152 ;  /* 0x000000180498723c */ /* 0x000fe20000001898 */
[----:B------:R2:W-:Y:S01]  /*1ea90*/  MUFU.EX2 R251, R8 ;  /* 0x0000000800fb7308 */ /* 0x0005e20000000800 */
[----:B---3--:R-:W-:-:S06]  /*1eaa0*/  FFMA.FTZ R9, R123, UR4, -R0 ;  /* 0x000000047b097c23 */ /* 0x008fcc0008010800 */
[----:B------:R-:W-:Y:S01]  /*1eab0*/  HMMA.16816.F32 R156, R4, R26, R156 ;  /* 0x0000001a049c723c */ /* 0x000fe2000000189c */
[----:B----4-:R-:W-:-:S04]  /*1eac0*/  FFMA.FTZ R3, R119, UR4, -R2 ;  /* 0x0000000477037c23 */ /* 0x010fc80008010802 */
[----:B------:R3:W4:Y:S01]  /*1ead0*/  MUFU.EX2 R252, R3 ;  /* 0x0000000300fc7308 */ /* 0x0007220000000800 */
[--C-:B--2---:R-:W-:Y:S02]  /*1eae0*/  FFMA.FTZ R8, R116, UR4, -R2.reuse ;  /* 0x0000000474087c23 */ /* 0x104fe40008010802 */
[C---:B-1----:R-:W-:Y:S02]  /*1eaf0*/  HMMA.16816.F32 R160, R4.reuse, R12, R160 ;  /* 0x0000000c04a0723c */ /* 0x042fe400000018a0 */
[----:B------:R1:W-:Y:S06]  /*1eb00*/  MUFU.EX2 R250, R8 ;  /* 0x0000000800fa7308 */ /* 0x0003ec0000000800 */
[----:B------:R-:W-:Y:S01]  /*1eb10*/  HMMA.16816.F32 R164, R4, R14, R164 ;  /* 0x0000000e04a4723c */ /* 0x000fe200000018a4 */
[----:B------:R-:W2:Y:S01]  /*1eb20*/  LDSM.16.MT88.4 R12, [R51+0x800] ;  /* 0x00080000330c783b */ /* 0x000ea20000004200 */
[----:B------:R-:W-:Y:S01]  /*1eb30*/  F2FP.F16.F32.PACK_AB R4, R101, R32 ;  /* 0x000000206504723e */ /* 0x000fe200000000ff */
[----:B---3--:R-:W-:Y:S01]  /*1eb40*/  FFMA.FTZ R3, R117, UR4, -R2 ;  /* 0x0000000475037c23 */ /* 0x008fe20008010802 */
[----:B-----5:R-:W-:-:S02]  /*1eb50*/  F2FP.F16.F32.PACK_AB R5, R96, R91 ;  /* 0x0000005b6005723e */ /* 0x020fc400000000ff */
[----:B------:R-:W-:Y:S01]  /*1eb60*/  F2FP.F16.F32.PACK_AB R6, R106, R102 ;  /* 0x000000666a06723e */ /* 0x000fe200000000ff */
[----:B------:R3:W-:Y:S01]  /*1eb70*/  MUFU.EX2 R110, R3 ;  /* 0x00000003006e7308 */ /* 0x0007e20000000800 */
[----:B------:R-:W-:Y:S01]  /*1eb80*/  F2FP.F16.F32.PACK_AB R7, R105, R98 ;  /* 0x000000626907723e */ /* 0x000fe200000000ff */
[----:B-1----:R-:W-:-:S04]  /*1eb90*/  FFMA.FTZ R8, R132, UR4, -R0 ;  /* 0x0000000484087c23 */ /* 0x002fc80008010800 */
[----:B------:R1:W-:Y:S02]  /*1eba0*/  MUFU.EX2 R249, R8 ;  /* 0x0000000800f97308 */ /* 0x0003e40000000800 */
[----:B------:R-:W-:Y:S01]  /*1ebb0*/  HMMA.16816.F32 R24, R4, R20, R144 ;  /* 0x000000140418723c */ /* 0x000fe20000001890 */
[----:B---3--:R-:W-:-:S07]  /*1ebc0*/  FFMA.FTZ R3, R134, UR4, -R0 ;  /* 0x0000000486037c23 */ /* 0x008fce0008010800 */
[----:B------:R-:W-:Y:S01]  /*1ebd0*/  HMMA.16816.F32 R148, R4, R22, R148 ;  /* 0x000000160494723c */ /* 0x000fe20000001894 */
[----:B------:R-:W3:Y:S01]  /*1ebe0*/  LDSM.16.MT88.4 R20, [R48+0xb000] ;  /* 0x00b000003014783b */ /* 0x000ee20000004200 */
[----:B------:R5:W4:Y:S01]  /*1ebf0*/  MUFU.EX2 R248, R3 ;  /* 0x0000000300f87308 */ /* 0x000b220000000800 */
[----:B-1----:R-:W-:-:S05]  /*1ec00*/  FFMA.FTZ R8, R121, UR4, -R2 ;  /* 0x0000000479087c23 */ /* 0x002fca0008010802 */
[C---:B------:R-:W-:Y:S01]  /*1ec10*/  HMMA.16816.F32 R16, R4.reuse, R28, R136 ;  /* 0x0000001c0410723c */ /* 0x040fe20000001888 */
[----:B------:R-:W-:Y:S01]  /*1ec20*/  MOV R138, R33 ;  /* 0x00000021008a7202 */ /* 0x000fe20000000f00 */
[----:B------:R1:W-:Y:S01]  /*1ec30*/  MUFU.EX2 R243, R8 ;  /* 0x0000000800f37308 */ /* 0x0003e20000000800 */
[----:B------:R-:W-:Y:S02]  /*1ec40*/  MOV R137, R32 ;  /* 0x0000002000897202 */ /* 0x000fe40000000f00 */
[----:B------:R-:W3:Y:S01]  /*1ec50*/  LDSM.16.MT88.4 R32, [R50+0xb000] ;  /* 0x00b000003220783b */ /* 0x000ee20000004200 */
[----:B------:R-:W-:Y:S01]  /*1ec60*/  MOV R139, R42 ;  /* 0x0000002a008b7202 */ /* 0x000fe20000000f00 */
[----:B-----5:R-:W-:Y:S01]  /*1ec70*/  FFMA.FTZ R3, R112, UR4, -R0 ;  /* 0x0000000470037c23 */ /* 0x020fe20008010800 */
[----:B------:R-:W-:Y:S03]  /*1ec80*/  HMMA.16816.F32 R28, R4, R30, R140 ;  /* 0x0000001e041c723c */ /* 0x000fe6000000188c */
[----:B------:R5:W4:Y:S01]  /*1ec90*/  MUFU.EX2 R246, R3 ;  /* 0x0000000300f67308 */ /* 0x000b220000000800 */
[----:B-1----:R-:W-:-:S04]  /*1eca0*/  FFMA.FTZ R8, R114, UR4, -R2 ;  /* 0x0000000472087c23 */ /* 0x002fc80008010802 */
[C---:B------:R-:W-:Y:S08]  /*1ecb0*/  HMMA.16816.F32 R52, R4.reuse, R36, R152 ;  /* 0x000000240434723c */ /* 0x040ff00000001898 */
[----:B------:R-:W-:Y:S01]  /*1ecc0*/  HMMA.16816.F32 R64, R4, R38, R156 ;  /* 0x000000260440723c */ /* 0x000fe2000000189c */
[----:B------:R-:W1:Y:S01]  /*1ecd0*/  LDSM.16.MT88.4 R36, [R49+0x1000] ;  /* 0x001000003124783b */ /* 0x000e620000004200 */
[----:B-----5:R-:W-:-:S04]  /*1ece0*/  FFMA.FTZ R3, R135, UR4, -R2 ;  /* 0x0000000487037c23 */ /* 0x020fc80008010802 */
[----:B------:R5:W1:Y:S02]  /*1ecf0*/  MUFU.EX2 R244, R3 ;  /* 0x0000000300f47308 */ /* 0x000a640000000800 */
[C---:B--2---:R-:W-:Y:S02]  /*1ed00*/  HMMA.16816.F32 R56, R4.reuse, R12, R160 ;  /* 0x0000000c0438723c */ /* 0x044fe400000018a0 */
[----:B------:R2:W-:Y:S06]  /*1ed10*/  MUFU.EX2 R160, R9 ;  /* 0x0000000900a07308 */ /* 0x0005ec0000000800 */
[----:B------:R-:W-:Y:S01]  /*1ed20*/  HMMA.16816.F32 R164, R4, R14, R164 ;  /* 0x0000000e04a4723c */ /* 0x000fe200000018a4 */
[----:B------:R-:W1:Y:S01]  /*1ed30*/  LDSM.16.MT88.4 R12, [R51+0x1000] ;  /* 0x00100000330c783b */ /* 0x000e620000004200 */
[----:B----4-:R-:W-:-:S02]  /*1ed40*/  F2FP.F16.F32.PACK_AB R4, R251, R252 ;  /* 0x000000fcfb04723e */ /* 0x010fc400000000ff */
[----:B------:R-:W-:Y:S01]  /*1ed50*/  F2FP.F16.F32.PACK_AB R5, R247, R248 ;  /* 0x000000f8f705723e */ /* 0x000fe200000000ff */
[----:B-----5:R-:W-:Y:S01]  /*1ed60*/  FFMA.FTZ R3, R115, UR4, -R2 ;  /* 0x0000000473037c23 */ /* 0x020fe20008010802 */
[----:B------:R-:W-:Y:S02]  /*1ed70*/  F2FP.F16.F32.PACK_AB R6, R250, R110 ;  /* 0x0000006efa06723e */ /* 0x000fe400000000ff */
[----:B------:R-:W-:Y:S01]  /*1ed80*/  F2FP.F16.F32.PACK_AB R7, R246, R249 ;  /* 0x000000f9f607723e */ /* 0x000fe200000000ff */
[----:B------:R4:W-:Y:S01]  /*1ed90*/  MUFU.EX2 R245, R3 ;  /* 0x0000000300f57308 */ /* 0x0009e20000000800 */
[----:B--2---:R-:W-:Y:S01]  /*1eda0*/  FFMA.FTZ R9, R177, UR4, -R0 ;  /* 0x00000004b1097c23 */ /* 0x004fe20008010800 */
[----:B------:R-:W-:-:S03]  /*1edb0*/  MOV R177, R96 ;  /* 0x0000006000b17202 */ /* 0x000fc60000000f00 */
[----:B------:R2:W-:Y:S01]  /*1edc0*/  MUFU.EX2 R153, R9 ;  /* 0x0000000900997308 */ /* 0x0005e20000000800 */
[C---:B---3--:R-:W-:Y:S01]  /*1edd0*/  HMMA.16816.F32 R44, R4.reuse, R20, R16 ;  /* 0x00000014042c723c */ /* 0x048fe20000001810 */
[----:B------:R-:W-:Y:S07]  /*1ede0*/  LDSM.16.MT88.4 R16, [R50+0xb800] ;  /* 0x00b800003210783b */ /* 0x000fee0000004200 */
[----:B------:R-:W-:Y:S01]  /*1edf0*/  HMMA.16816.F32 R28, R4, R22, R28 ;  /* 0x00000016041c723c */ /* 0x000fe2000000181c */
[----:B------:R-:W3:Y:S01]  /*1ee00*/  LDSM.16.MT88.4 R20, [R48+0xb800] ;  /* 0x00b800003014783b */ /* 0x000ee20000004200 */
[----:B----4-:R-:W-:-:S02]  /*1ee10*/  FFMA.FTZ R3, R173, UR4, -R0 ;  /* 0x00000004ad037c23 */ /* 0x010fc40008010800 */
[----:B------:R4:W-:Y:S01]  /*1ee20*/  MUFU.EX2 R173, R8 ;  /* 0x0000000800ad7308 */ /* 0x0009e20000000800 */
[--C-:B--2---:R-:W-:Y:S01]  /*1ee30*/  FFMA.FTZ R9, R178, UR4, -R0.reuse ;  /* 0x00000004b2097c23 */ /* 0x104fe20008010800 */
[----:B------:R-:W-:Y:S02]  /*1ee40*/  MOV R178, R137 ;  /* 0x0000008900b27202 */ /* 0x000fe40000000f00 */
[----:B------:R2:W5:Y:S01]  /*1ee50*/  MUFU.EX2 R162, R3 ;  /* 0x0000000300a27308 */ /* 0x0005620000000800 */
[C---:B------:R-:W-:Y:S03]  /*1ee60*/  HMMA.16816.F32 R24, R4.reuse, R32, R24 ;  /* 0x000000200418723c */ /* 0x040fe60000001818 */
[----:B------:R5:W-:Y:S05]  /*1ee70*/  MUFU.EX2 R144, R9 ;  /* 0x0000000900907308 */ /* 0x000bea0000000800 */
[----:B-1----:R-:W-:Y:S01]  /*1ee80*/  HMMA.16816.F32 R52, R4, R36, R52 ;  /* 0x000000240434723c */ /* 0x002fe20000001834 */
[--C-:B----4-:R-:W-:Y:S01]  /*1ee90*/  FFMA.FTZ R8, R122, UR4, -R0.reuse ;  /* 0x000000047a087c23 */ /* 0x110fe20008010800 */
[----:B--2---:R-:W-:-:S03]  /*1eea0*/  FFMA.FTZ R3, R120, UR4, -R0 ;  /* 0x0000000478037c23 */ /* 0x004fc60008010800 */
[----:B------:R1:W-:Y:S03]  /*1eeb0*/  MUFU.EX2 R163, R8 ;  /* 0x0000000800a37308 */ /* 0x0003e60000000800 */
[----:B------:R-:W-:Y:S01]  /*1eec0*/  HMMA.16816.F32 R64, R4, R38, R64 ;  /* 0x000000260440723c */ /* 0x000fe20000001840 */
[----:B------:R-:W2:Y:S01]  /*1eed0*/  LDSM.16.MT88.4 R36, [R51+0x1800] ;  /* 0x001800003324783b */ /* 0x000ea20000004200 */
[----:B------:R4:W3:Y:S01]  /*1eee0*/  MUFU.EX2 R161, R3 ;  /* 0x0000000300a17308 */ /* 0x0008e20000000800 */
[----:B-----5:R-:W-:Y:S01]  /*1eef0*/  FFMA.FTZ R9, R191, UR4, -R0 ;  /* 0x00000004bf097c23 */ /* 0x020fe20008010800 */
[----:B------:R-:W-:-:S03]  /*1ef00*/  MOV R191, R107 ;  /* 0x0000006b00bf7202 */ /* 0x000fc60000000f00 */
[----:B------:R5:W-:Y:S01]  /*1ef10*/  MUFU.EX2 R137, R9 ;  /* 0x0000000900897308 */ /* 0x000be20000000800 */
[----:B------:R-:W-:Y:S01]  /*1ef20*/  HMMA.16816.F32 R56, R4, R12, R56 ;  /* 0x0000000c0438723c */ /* 0x000fe20000001838 */
[----:B-1----:R-:W-:-:S07]  /*1ef30*/  FFMA.FTZ R8, R126, UR4, -R2 ;  /* 0x000000047e087c23 */ /* 0x002fce0008010802 */
[C---:B------:R-:W-:Y:S01]  /*1ef40*/  HMMA.16816.F32 R32, R4.reuse, R34, R148 ;  /* 0x000000220420723c */ /* 0x040fe20000001894 */
[----:B----4-:R-:W-:Y:S01]  /*1ef50*/  FFMA.FTZ R3, R174, UR4, -R2 ;  /* 0x00000004ae037c23 */ /* 0x010fe20008010802 */
[----:B------:R1:W-:Y:S01]  /*1ef60*/  MUFU.EX2 R157, R8 ;  /* 0x00000008009d7308 */ /* 0x0003e20000000800 */
[----:B------:R-:W-:Y:S01]  /*1ef70*/  MOV R174, R98 ;  /* 0x0000006200ae7202 */ /* 0x000fe20000000f00 */
[----:B-----5:R-:W-:Y:S02]  /*1ef80*/  FFMA.FTZ R9, R199, UR4, -R0 ;  /* 0x00000004c7097c23 */ /* 0x020fe40008010800 */
[----:B------:R4:W5:Y:S02]  /*1ef90*/  MUFU.EX2 R156, R3 ;  /* 0x00000003009c7308 */ /* 0x0009640000000800 */
[----:B------:R-:W-:Y:S01]  /*1efa0*/  HMMA.16816.F32 R12, R4, R14, R164 ;  /* 0x0000000e040c723c */ /* 0x000fe200000018a4 */
[----:B------:R-:W-:Y:S02]  /*1efb0*/  F2FP.F16.F32.PACK_AB R4, R243, R244 ;  /* 0x000000f4f304723e */ /* 0x000fe400000000ff */
[----:B------:R-:W-:-:S02]  /*1efc0*/  F2FP.F16.F32.PACK_AB R5, R160, R162 ;  /* 0x000000a2a005723e */ /* 0x000fc400000000ff */
[----:B------:R-:W-:Y:S02]  /*1efd0*/  F2FP.F16.F32.PACK_AB R6, R173, R245 ;  /* 0x000000f5ad06723e */ /* 0x000fe400000000ff */
[----:B---3--:R-:W-:Y:S01]  /*1efe0*/  F2FP.F16.F32.PACK_AB R7, R161, R163 ;  /* 0x000000a3a107723e */ /* 0x008fe200000000ff */
[--C-:B-1----:R-:W-:Y:S01]  /*1eff0*/  FFMA.FTZ R8, R124, UR4, -R2.reuse ;  /* 0x000000047c087c23 */ /* 0x102fe20008010802 */
[----:B------:R-:W-:Y:S02]  /*1f000*/  MOV R166, R110 ;  /* 0x0000006e00a67202 */ /* 0x000fe40000000f00 */
[----:B------:R-:W-:Y:S01]  /*1f010*/  MOV R165, R105 ;  /* 0x0000006900a57202 */ /* 0x000fe20000000f00 */
[----:B----4-:R-:W-:Y:S01]  /*1f020*/  FFMA.FTZ R3, R127, UR4, -R2 ;  /* 0x000000047f037c23 */ /* 0x010fe20008010802 */
[----:B------:R1:W-:Y:S01]  /*1f030*/  MUFU.EX2 R158, R8 ;  /* 0x00000008009e7308 */ /* 0x0003e20000000800 */
[----:B------:R-:W-:Y:S01]  /*1f040*/  HMMA.16816.F32 R44, R4, R20, R44 ;  /* 0x00000014042c723c */ /* 0x000fe2000000182c */
[----:B------:R-:W-:-:S02]  /*1f050*/  MOV R164, R106 ;  /* 0x0000006a00a47202 */ /* 0x000fc40000000f00 */
[----:B------:R3:W-:Y:S01]  /*1f060*/  MUFU.EX2 R159, R3 ;  /* 0x00000003009f7308 */ /* 0x0007e20000000800 */
[----:B------:R-:W-:-:S04]  /*1f070*/  MOV R167, R94 ;  /* 0x0000005e00a77202 */ /* 0x000fc80000000f00 */
[----:B------:R-:W-:Y:S01]  /*1f080*/  HMMA.16816.F32 R40, R4, R22, R28 ;  /* 0x000000160428723c */ /* 0x000fe2000000181c */
[----:B------:R-:W4:Y:S01]  /*1f090*/  LDSM.16.MT88.4 R20, [R48+0xc000] ;  /* 0x00c000003014783b */ /* 0x000f220000004200 */
[----:B-1----:R-:W-:Y:S01]  /*1f0a0*/  FFMA.FTZ R8, R175, UR4, -R0 ;  /* 0x00000004af087c23 */ /* 0x002fe20008010800 */
[----:B------:R-:W-:-:S05]  /*1f0b0*/  MOV R175, R101 ;  /* 0x0000006500af7202 */ /* 0x000fca0000000f00 */
[C---:B------:R-:W-:Y:S01]  /*1f0c0*/  HMMA.16816.F32 R28, R4.reuse, R16, R24 ;  /* 0x00000010041c723c */ /* 0x040fe20000001818 */
[----:B---3--:R-:W-:Y:S01]  /*1f0d0*/  FFMA.FTZ R3, R176, UR4, -R0 ;  /* 0x00000004b0037c23 */ /* 0x008fe20008010800 */
[----:B------:R1:W-:Y:S01]  /*1f0e0*/  MUFU.EX2 R154, R8 ;  /* 0x00000008009a7308 */ /* 0x0003e20000000800 */
[----:B------:R-:W3:Y:S01]  /*1f0f0*/  LDSM.16.MT88.4 R24, [R50+0xc000] ;  /* 0x00c000003218783b */ /* 0x000ee20000004200 */
[----:B------:R-:W-:Y:S02]  /*1f100*/  MOV R176, R102 ;  /* 0x0000006600b07202 */ /* 0x000fe40000000f00 */
[----:B------:R5:W4:Y:S02]  /*1f110*/  MUFU.EX2 R152, R3 ;  /* 0x0000000300987308 */ /* 0x000b240000000800 */
[C---:B------:R-:W-:Y:S08]  /*1f120*/  HMMA.16816.F32 R52, R4.reuse, R60, R52 ;  /* 0x0000003c0434723c */ /* 0x040ff00000001834 */
[----:B------:R-:W-:Y:S01]  /*1f130*/  HMMA.16816.F32 R68, R4, R62, R64 ;  /* 0x0000003e0444723c */ /* 0x000fe20000001840 */
[----:B-1----:R-:W-:Y:S01]  /*1f140*/  FFMA.FTZ R8, R130, UR4, -R2 ;  /* 0x0000000482087c23 */ /* 0x002fe20008010802 */
[----:B------:R-:W-:Y:S01]  /*1f150*/  LDSM.16.MT88.4 R64, [R49+0x2800] ;  /* 0x002800003140783b */ /* 0x000fe20000004200 */
[----:B------:R1:W-:Y:S01]  /*1f160*/  MUFU.EX2 R130, R9 ;  /* 0x0000000900827308 */ /* 0x0003e20000000800 */
[----:B-----5:R-:W-:-:S03]  /*1f170*/  FFMA.FTZ R3, R125, UR4, -R0 ;  /* 0x000000047d037c23 */ /* 0x020fc60008010800 */
[----:B------:R5:W-:Y:S01]  /*1f180*/  MUFU.EX2 R150, R8 ;  /* 0x0000000800967308 */ /* 0x000be20000000800 */
[C---:B--2---:R-:W-:Y:S01]  /*1f190*/  HMMA.16816.F32 R60, R4.reuse, R36, R56 ;  /* 0x00000024043c723c */ /* 0x044fe20000001838 */
[----:B------:R-:W2:Y:S02]  /*1f1a0*/  LDSM.16.MT88.4 R56, [R49+0x2000] ;  /* 0x002000003138783b */ /* 0x000ea40000004200 */
[----:B------:R4:W3:Y:S05]  /*1f1b0*/  MUFU.EX2 R155, R3 ;  /* 0x00000003009b7308 */ /* 0x0008ea0000000800 */
[----:B------:R-:W-:Y:S01]  /*1f1c0*/  HMMA.16816.F32 R72, R4, R18, R32 ;  /* 0x000000120448723c */ /* 0x000fe20000001820 */
[----:B------:R-:W2:Y:S01]  /*1f1d0*/  LDSM.16.MT88.4 R16, [R51+0x2000] ;  /* 0x002000003310783b */ /* 0x000ea20000004200 */
[----:B-1----:R-:W-:-:S03]  /*1f1e0*/  FFMA.FTZ R9, R206, UR4, -R0 ;  /* 0x00000004ce097c23 */ /* 0x002fc60008010800 */
[----:B------:R-:W-:Y:S01]  /*1f1f0*/  LDSM.16.MT88.4 R32, [R50+0xc800] ;  /* 0x00c800003220783b */ /* 0x000fe20000004200 */
[--C-:B-----5:R-:W-:Y:S01]  /*1f200*/  FFMA.FTZ R8, R131, UR4, -R2.reuse ;  /* 0x0000000483087c23 */ /* 0x120fe20008010802 */
[----:B------:R1:W-:Y:S01]  /*1f210*/  MUFU.EX2 R122, R9 ;  /* 0x00000009007a7308 */ /* 0x0003e20000000800 */
[----:B------:R-:W-:Y:S01]  /*1f220*/  HMMA.16816.F32 R12, R4, R38, R12 ;  /* 0x00000026040c723c */ /* 0x000fe2000000180c */
[----:B------:R-:W-:Y:S01]  /*1f230*/  F2FP.F16.F32.PACK_AB R4, R157, R156 ;  /* 0x0000009c9d04723e */ /* 0x000fe200000000ff */
[----:B----4-:R-:W-:Y:S01]  /*1f240*/  FFMA.FTZ R3, R129, UR4, -R2 ;  /* 0x0000000481037c23 */ /* 0x010fe20008010802 */
[----:B------:R-:W-:Y:S01]  /*1f250*/  F2FP.F16.F32.PACK_AB R5, R153, R152 ;  /* 0x000000989905723e */ /* 0x000fe200000000ff */
[----:B------:R4:W-:Y:S01]  /*1f260*/  MUFU.EX2 R151, R8 ;  /* 0x0000000800977308 */ /* 0x0009e20000000800 */
[----:B------:R-:W-:Y:S02]  /*1f270*/  F2FP.F16.F32.PACK_AB R6, R158, R159 ;  /* 0x0000009f9e06723e */ /* 0x000fe400000000ff */
[----:B---3--:R-:W-:Y:S01]  /*1f280*/  F2FP.F16.F32.PACK_AB R7, R155, R154 ;  /* 0x0000009a9b07723e */ /* 0x008fe200000000ff */
[----:B------:R3:W5:Y:S01]  /*1f290*/  MUFU.EX2 R149, R3 ;  /* 0x0000000300957308 */ /* 0x0007620000000800 */
[----:B-1----:R-:W-:-:S05]  /*1f2a0*/  FFMA.FTZ R9, R210, UR4, -R0 ;  /* 0x00000004d2097c23 */ /* 0x002fca0008010800 */
[----:B------:R-:W-:Y:S01]  /*1f2b0*/  HMMA.16816.F32 R44, R4, R20, R44 ;  /* 0x00000014042c723c */ /* 0x000fe2000000182c */
[----:B------:R1:W-:Y:S01]  /*1f2c0*/  MUFU.EX2 R110, R9 ;  /* 0x00000009006e7308 */ /* 0x0003e20000000800 */
[----:B----4-:R-:W-:Y:S01]  /*1f2d0*/  FFMA.FTZ R8, R179, UR4, -R0 ;  /* 0x00000004b3087c23 */ /* 0x010fe20008010800 */
[----:B------:R-:W-:-:S05]  /*1f2e0*/  MOV R179, R138 ;  /* 0x0000008a00b37202 */ /* 0x000fca0000000f00 */
[C---:B------:R-:W-:Y:S01]  /*1f2f0*/  HMMA.16816.F32 R40, R4.reuse, R22, R40 ;  /* 0x000000160428723c */ /* 0x040fe20000001828 */
[----:B------:R-:W4:Y:S01]  /*1f300*/  LDSM.16.MT88.4 R20, [R48+0xc800] ;  /* 0x00c800003014783b */ /* 0x000f220000004200 */
[----:B---3--:R-:W-:Y:S01]  /*1f310*/  FFMA.FTZ R3, R128, UR4, -R2 ;  /* 0x0000000480037c23 */ /* 0x008fe20008010802 */
[----:B------:R3:W-:Y:S04]  /*1f320*/  MUFU.EX2 R147, R8 ;  /* 0x0000000800937308 */ /* 0x0007e80000000800 */
[----:B------:R5:W-:Y:S01]  /*1f330*/  MUFU.EX2 R148, R3 ;  /* 0x0000000300947308 */ /* 0x000be20000000800 */
[----:B------:R-:W-:Y:S01]  /*1f340*/  HMMA.16816.F32 R28, R4, R24, R28 ;  /* 0x00000018041c723c */ /* 0x000fe2000000181c */
[----:B-1----:R-:W-:-:S07]  /*1f350*/  FFMA.FTZ R9, R168, UR4, -R0 ;  /* 0x00000004a8097c23 */ /* 0x002fce0008010800 */
[----:B------:R-:W-:Y:S01]  /*1f360*/  HMMA.16816.F32 R36, R4, R26, R72 ;  /* 0x0000001a0424723c */ /* 0x000fe20000001848 */
[----:B---3--:R-:W-:Y:S01]  /*1f370*/  FFMA.FTZ R8, R86, UR4, -R2 ;  /* 0x0000000456087c23 */ /* 0x008fe20008010802 */
[----:B-----5:R-:W-:-:S03]  /*1f380*/  FFMA.FTZ R3, R185, UR4, -R0 ;  /* 0x00000004b9037c23 */ /* 0x020fc60008010800 */
[----:B------:R1:W-:Y:S01]  /*1f390*/  MUFU.EX2 R141, R8 ;  /* 0x00000008008d7308 */ /* 0x0003e20000000800 */
[----:B------:R-:W-:Y:S02]  /*1f3a0*/  MOV R185, R91 ;  /* 0x0000005b00b97202 */ /* 0x000fe40000000f00 */
[C---:B--2---:R-:W-:Y:S01]  /*1f3b0*/  HMMA.16816.F32 R52, R4.reuse, R56, R52 ;  /* 0x000000380434723c */ /* 0x044fe20000001834 */
[----:B------:R2:W3:Y:S07]  /*1f3c0*/  MUFU.EX2 R145, R3 ;  /* 0x0000000300917308 */ /* 0x0004ee0000000800 */
[----:B------:R-:W-:Y:S01]  /*1f3d0*/  HMMA.16816.F32 R68, R4, R58, R68 ;  /* 0x0000003a0444723c */ /* 0x000fe20000001844 */
[----:B-1----:R-:W-:Y:S01]  /*1f3e0*/  FFMA.FTZ R8, R85, UR4, -R2 ;  /* 0x0000000455087c23 */ /* 0x002fe20008010802 */
[----:B--2---:R-:W-:-:S06]  /*1f3f0*/  FFMA.FTZ R3, R84, UR4, -R0 ;  /* 0x0000000454037c23 */ /* 0x004fcc0008010800 */
[C---:B------:R-:W-:Y:S01]  /*1f400*/  HMMA.16816.F32 R56, R4.reuse, R16, R60 ;  /* 0x000000100438723c */ /* 0x040fe2000000183c */
[----:B------:R1:W-:Y:S04]  /*1f410*/  MUFU.EX2 R142, R8 ;  /* 0x00000008008e7308 */ /* 0x0003e80000000800 */
[----:B------:R-:W2:Y:S03]  /*1f420*/  MUFU.EX2 R146, R3 ;  /* 0x0000000300927308 */ /* 0x000ea60000000800 */
[----:B------:R-:W-:Y:S01]  /*1f430*/  HMMA.16816.F32 R12, R4, R18, R12 ;  /* 0x00000012040c723c */ /* 0x000fe2000000180c */
[----:B------:R-:W5:Y:S01]  /*1f440*/  LDSM.16.MT88.4 R16, [R51+0x2800] ;  /* 0x002800003310783b */ /* 0x000f620000004200 */
[----:B------:R-:W-:-:S02]  /*1f450*/  F2FP.F16.F32.PACK_AB R4, R150, R149 ;  /* 0x000000959604723e */ /* 0x000fc400000000ff */
[----:B---3--:R-:W-:Y:S02]  /*1f460*/  F2FP.F16.F32.PACK_AB R5, R144, R145 ;  /* 0x000000919005723e */ /* 0x008fe400000000ff */
[----:B------:R-:W-:Y:S01]  /*1f470*/  F2FP.F16.F32.PACK_AB R6, R151, R148 ;  /* 0x000000949706723e */ /* 0x000fe200000000ff */
[----:B-1----:R-:W-:Y:S01]  /*1f480*/  FFMA.FTZ R8, R189, UR4, -R0 ;  /* 0x00000004bd087c23 */ /* 0x002fe20008010800 */
[----:B------:R-:W-:Y:S02]  /*1f490*/  MOV R189, R108 ;  /* 0x0000006c00bd7202 */ /* 0x000fe40000000f00 */
[----:B--2---:R-:W-:Y:S01]  /*1f4a0*/  F2FP.F16.F32.PACK_AB R7, R146, R147 ;  /* 0x000000939207723e */ /* 0x004fe200000000ff */
[--C-:B------:R-:W-:Y:S01]  /*1f4b0*/  FFMA.FTZ R3, R188, UR4, -R2.reuse ;  /* 0x00000004bc037c23 */ /* 0x100fe20008010802 */
[----:B------:R-:W-:Y:S01]  /*1f4c0*/  MOV R188, R139 ;  /* 0x0000008b00bc7202 */ /* 0x000fe20000000f00 */
[----:B------:R1:W-:Y:S04]  /*1f4d0*/  MUFU.EX2 R138, R8 ;  /* 0x00000008008a7308 */ /* 0x0003e80000000800 */
[C---:B----4-:R-:W-:Y:S01]  /*1f4e0*/  HMMA.16816.F32 R44, R4.reuse, R20, R44 ;  /* 0x00000014042c723c */ /* 0x050fe2000000182c */
[----:B------:R2:W3:Y:S07]  /*1f4f0*/  MUFU.EX2 R139, R3 ;  /* 0x00000003008b7308 */ /* 0x0004ee0000000800 */
[----:B------:R-:W-:Y:S01]  /*1f500*/  HMMA.16816.F32 R40, R4, R22, R40 ;  /* 0x000000160428723c */ /* 0x000fe20000001828 */
[----:B------:R-:W4:Y:S01]  /*1f510*/  LDSM.16.MT88.4 R20, [R48+0xd000] ;  /* 0x00d000003014783b */ /* 0x000f220000004200 */
[----:B-1----:R-:W-:Y:S01]  /*1f520*/  FFMA.FTZ R8, R193, UR4, -R2 ;  /* 0x00000004c1087c23 */ /* 0x002fe20008010802 */
[----:B------:R-:W-:-:S03]  /*1f530*/  MOV R193, R99 ;  /* 0x0000006300c17202 */ /* 0x000fc60000000f00 */
[----:B------:R1:W-:Y:S01]  /*1f540*/  MUFU.EX2 R134, R8 ;  /* 0x0000000800867308 */ /* 0x0003e20000000800 */
[--C-:B--2---:R-:W-:Y:S01]  /*1f550*/  FFMA.FTZ R3, R87, UR4, -R2.reuse ;  /* 0x0000000457037c23 */ /* 0x104fe20008010802 */
[C---:B------:R-:W-:Y:S03]  /*1f560*/  HMMA.16816.F32 R24, R4.reuse, R32, R28 ;  /* 0x000000200418723c */ /* 0x040fe6000000181c */
[----:B------:R2:W-:Y:S05]  /*1f570*/  MUFU.EX2 R143, R3 ;  /* 0x00000003008f7308 */ /* 0x0005ea0000000800 */
[----:B------:R-:W-:Y:S01]  /*1f580*/  HMMA.16816.F32 R60, R4, R34, R36 ;  /* 0x00000022043c723c */ /* 0x000fe20000001824 */
[----:B------:R-:W4:Y:S01]  /*1f590*/  LDSM.16.MT88.4 R32, [R50+0xd000] ;  /* 0x00d000003220783b */ /* 0x000f220000004200 */
[----:B-1----:R-:W-:Y:S01]  /*1f5a0*/  FFMA.FTZ R8, R194, UR4, -R2 ;  /* 0x00000004c2087c23 */ /* 0x002fe20008010802 */
[----:B------:R-:W-:Y:S01]  /*1f5b0*/  MOV R194, R10 ;  /* 0x0000000a00c27202 */ /* 0x000fe20000000f00 */
[----:B------:R-:W-:-:S04]  /*1f5c0*/  FFMA.FTZ R10, R220, UR4, -R0 ;  /* 0x00000004dc0a7c23 */ /* 0x000fc80008010800 */
[----:B------:R-:W-:Y:S01]  /*1f5d0*/  HMMA.16816.F32 R36, R4, R64, R52 ;  /* 0x000000400424723c */ /* 0x000fe20000001834 */
[----:B--2---:R-:W-:Y:S01]  /*1f5e0*/  FFMA.FTZ R3, R190, UR4, -R0 ;  /* 0x00000004be037c23 */ /* 0x004fe20008010800 */
[----:B------:R-:W1:Y:S01]  /*1f5f0*/  LDSM.16.MT88.4 R52, [R49+0x3000] ;  /* 0x003000003134783b */ /* 0x000e620000004200 */
[----:B------:R2:W-:Y:S01]  /*1f600*/  MUFU.EX2 R132, R8 ;  /* 0x0000000800847308 */ /* 0x0005e20000000800 */
[----:B------:R-:W-:-:S03]  /*1f610*/  MOV R190, R109 ;  /* 0x0000006d00be7202 */ /* 0x000fc60000000f00 */
[----:B------:R3:W3:Y:S01]  /*1f620*/  MUFU.EX2 R136, R3 ;  /* 0x0000000300887308 */ /* 0x0006e20000000800 */
[C---:B------:R-:W-:Y:S08]  /*1f630*/  HMMA.16816.F32 R64, R4.reuse, R66, R68 ;  /* 0x000000420440723c */ /* 0x040ff00000001844 */
[----:B-----5:R-:W-:Y:S01]  /*1f640*/  HMMA.16816.F32 R56, R4, R16, R56 ;  /* 0x000000100438723c */ /* 0x020fe20000001838 */
[--C-:B--2---:R-:W-:Y:S01]  /*1f650*/  FFMA.FTZ R8, R197, UR4, -R0.reuse ;  /* 0x00000004c5087c23 */ /* 0x104fe20008010800 */
[----:B---3--:R-:W-:-:S03]  /*1f660*/  FFMA.FTZ R3, R187, UR4, -R0 ;  /* 0x00000004bb037c23 */ /* 0x008fc60008010800 */
[----:B------:R2:W-:Y:S01]  /*1f670*/  MUFU.EX2 R129, R8 ;  /* 0x0000000800817308 */ /* 0x0005e20000000800 */
[----:B------:R-:W-:Y:S02]  /*1f680*/  MOV R187, R103 ;  /* 0x0000006700bb7202 */ /* 0x000fe40000000f00 */
[----:B------:R-:W-:Y:S01]  /*1f690*/  HMMA.16816.F32 R12, R4, R18, R12 ;  /* 0x00000012040c723c */ /* 0x000fe2000000180c */
[----:B------:R-:W-:Y:S01]  /*1f6a0*/  F2FP.F16.F32.PACK_AB R4, R141, R139 ;  /* 0x0000008b8d04723e */ /* 0x000fe200000000ff */
[----:B------:R-:W3:Y:S01]  /*1f6b0*/  MUFU.EX2 R140, R3 ;  /* 0x00000003008c7308 */ /* 0x000ee20000000800 */
[----:B------:R-:W-:Y:S01]  /*1f6c0*/  F2FP.F16.F32.PACK_AB R5, R137, R136 ;  /* 0x000000888905723e */ /* 0x000fe200000000ff */
[----:B------:R-:W5:Y:S01]  /*1f6d0*/  LDSM.16.MT88.4 R16, [R51+0x3000] ;  /* 0x003000003310783b */ /* 0x000f620000004200 */
[----:B------:R-:W-:Y:S01]  /*1f6e0*/  F2FP.F16.F32.PACK_AB R6, R142, R143 ;  /* 0x0000008f8e06723e */ /* 0x000fe200000000ff */
[----:B------:R4:W-:Y:S01]  /*1f6f0*/  MUFU.EX2 R103, R9 ;  /* 0x0000000900677308 */ /* 0x0009e20000000800 */
[--C-:B--2---:R-:W-:Y:S01]  /*1f700*/  FFMA.FTZ R8, R77, UR4, -R2.reuse ;  /* 0x000000044d087c23 */ /* 0x104fe20008010802 */
[----:B---3--:R-:W-:Y:S01]  /*1f710*/  F2FP.F16.F32.PACK_AB R7, R140, R138 ;  /* 0x0000008a8c07723e */ /* 0x008fe200000000ff */
[----:B------:R-:W-:-:S02]  /*1f720*/  FFMA.FTZ R3, R196, UR4, -R2 ;  /* 0x00000004c4037c23 */ /* 0x000fc40008010802 */
[----:B------:R2:W-:Y:S01]  /*1f730*/  MUFU.EX2 R124, R8 ;  /* 0x00000008007c7308 */ /* 0x0005e20000000800 */
[----:B------:R-:W-:Y:S01]  /*1f740*/  MOV R196, R97 ;  /* 0x0000006100c47202 */ /* 0x000fe20000000f00 */
[----:B----4-:R-:W-:Y:S02]  /*1f750*/  FFMA.FTZ R9, R92, UR4, -R0 ;  /* 0x000000045c097c23 */ /* 0x010fe40008010800 */
[----:B------:R3:W4:Y:S01]  /*1f760*/  MUFU.EX2 R135, R3 ;  /* 0x0000000300877308 */ /* 0x0007220000000800 */
[C---:B------:R-:W-:Y:S03]  /*1f770*/  HMMA.16816.F32 R44, R4.reuse, R20, R44 ;  /* 0x00000014042c723c */ /* 0x040fe6000000182c */
[----:B------:R1:W-:Y:S05]  /*1f780*/  MUFU.EX2 R96, R9 ;  /* 0x0000000900607308 */ /* 0x0003ea0000000800 */
[----:B------:R-:W-:Y:S01]  /*1f790*/  HMMA.16816.F32 R40, R4, R22, R40 ;  /* 0x000000160428723c */ /* 0x000fe20000001828 */
[----:B------:R-:W4:Y:S01]  /*1f7a0*/  LDSM.16.MT88.4 R20, [R50+0xd800] ;  /* 0x00d800003214783b */ /* 0x000f220000004200 */
[--C-:B--2---:R-:W-:Y:S01]  /*1f7b0*/  FFMA.FTZ R8, R76, UR4, -R2.reuse ;  /* 0x000000044c087c23 */ /* 0x104fe20008010802 */
[----:B---3--:R-:W-:-:S03]  /*1f7c0*/  FFMA.FTZ R3, R195, UR4, -R2 ;  /* 0x00000004c3037c23 */ /* 0x008fc60008010802 */
[----:B------:R2:W-:Y:S01]  /*1f7d0*/  MUFU.EX2 R126, R8 ;  /* 0x00000008007e7308 */ /* 0x0005e20000000800 */
[----:B------:R-:W-:Y:S01]  /*1f7e0*/  MOV R195, R100 ;  /* 0x0000006400c37202 */ /* 0x000fe20000000f00 */
[----:B------:R-:W-:Y:S01]  /*1f7f0*/  HMMA.16816.F32 R28, R4, R32, R24 ;  /* 0x00000020041c723c */ /* 0x000fe20000001818 */
[----:B------:R-:W3:Y:S01]  /*1f800*/  LDSM.16.MT88.4 R24, [R48+0xd800] ;  /* 0x00d800003018783b */ /* 0x000ee20000004200 */
[----:B------:R5:W-:Y:S01]  /*1f810*/  MUFU.EX2 R133, R3 ;  /* 0x0000000300857308 */ /* 0x000be20000000800 */
[----:B-1----:R-:W-:-:S05]  /*1f820*/  FFMA.FTZ R9, R214, UR4, -R0 ;  /* 0x00000004d6097c23 */ /* 0x002fca0008010800 */
[----:B------:R-:W-:Y:S01]  /*1f830*/  HMMA.16816.F32 R32, R4, R34, R60 ;  /* 0x000000220420723c */ /* 0x000fe2000000183c */
[----:B------:R-:W1:Y:S01]  /*1f840*/  LDSM.16.MT88.4 R60, [R49+0x3800] ;  /* 0x00380000313c783b */ /* 0x000e620000004200 */
[--C-:B--2---:R-:W-:Y:S01]  /*1f850*/  FFMA.FTZ R8, R204, UR4, -R0.reuse ;  /* 0x00000004cc087c23 */ /* 0x104fe20008010800 */
[----:B-----5:R-:W-:-:S05]  /*1f860*/  FFMA.FTZ R3, R200, UR4, -R0 ;  /* 0x00000004c8037c23 */ /* 0x020fca0008010800 */
[C---:B------:R-:W-:Y:S01]  /*1f870*/  HMMA.16816.F32 R36, R4.reuse, R52, R36 ;  /* 0x000000340424723c */ /* 0x040fe20000001824 */
[----:B------:R2:W-:Y:S04]  /*1f880*/  MUFU.EX2 R123, R8 ;  /* 0x00000008007b7308 */ /* 0x0005e80000000800 */
[----:B------:R5:W3:Y:S03]  /*1f890*/  MUFU.EX2 R131, R3 ;  /* 0x0000000300837308 */ /* 0x000ae60000000800 */
[----:B------:R-:W-:Y:S01]  /*1f8a0*/  HMMA.16816.F32 R64, R4, R54, R64 ;  /* 0x000000360440723c */ /* 0x000fe20000001840 */
[----:B--2---:R-:W-:-:S07]  /*1f8b0*/  FFMA.FTZ R8, R208, UR4, -R2 ;  /* 0x00000004d0087c23 */ /* 0x004fce0008010802 */
[C---:B------:R-:W-:Y:S01]  /*1f8c0*/  HMMA.16816.F32 R56, R4.reuse, R16, R56 ;  /* 0x000000100438723c */ /* 0x040fe20000001838 */
[----:B-----5:R-:W-:Y:S01]  /*1f8d0*/  FFMA.FTZ R3, R198, UR4, -R0 ;  /* 0x00000004c6037c23 */ /* 0x020fe20008010800 */
[----:B------:R2:W-:Y:S04]  /*1f8e0*/  MUFU.EX2 R118, R8 ;  /* 0x0000000800767308 */ /* 0x0005e80000000800 */
[----:B------:R-:W5:Y:S02]  /*1f8f0*/  MUFU.EX2 R128, R3 ;  /* 0x0000000300807308 */ /* 0x000f640000000800 */
[----:B------:R-:W-:Y:S01]  /*1f900*/  HMMA.16816.F32 R12, R4, R18, R12 ;  /* 0x00000012040c723c */ /* 0x000fe2000000180c */
[----:B------:R-:W1:Y:S01]  /*1f910*/  LDSM.16.MT88.4 R16, [R51+0x3800] ;  /* 0x003800003310783b */ /* 0x000e620000004200 */
[----:B----4-:R-:W-:-:S02]  /*1f920*/  F2FP.F16.F32.PACK_AB R4, R134, R135 ;  /* 0x000000878604723e */ /* 0x010fc400000000ff */
[----:B---3--:R-:W-:Y:S02]  /*1f930*/  F2FP.F16.F32.PACK_AB R5, R130, R131 ;  /* 0x000000838205723e */ /* 0x008fe400000000ff */
[----:B------:R-:W-:Y:S01]  /*1f940*/  F2FP.F16.F32.PACK_AB R6, R132, R133 ;  /* 0x000000858406723e */ /* 0x000fe200000000ff */
[--C-:B--2---:R-:W-:Y:S01]  /*1f950*/  FFMA.FTZ R8, R202, UR4, -R2.reuse ;  /* 0x00000004ca087c23 */ /* 0x104fe20008010802 */
[----:B-----5:R-:W-:Y:S01]  /*1f960*/  F2FP.F16.F32.PACK_AB R7, R128, R129 ;  /* 0x000000818007723e */ /* 0x020fe200000000ff */
[----:B------:R-:W-:Y:S02]  /*1f970*/  FFMA.FTZ R3, R203, UR4, -R2 ;  /* 0x00000004cb037c23 */ /* 0x000fe40008010802 */
[----:B------:R2:W-:Y:S04]  /*1f980*/  MUFU.EX2 R119, R8 ;  /* 0x0000000800777308 */ /* 0x0005e80000000800 */
[----:B------:R3:W4:Y:S01]  /*1f990*/  MUFU.EX2 R125, R3 ;  /* 0x00000003007d7308 */ /* 0x0007220000000800 */
[C---:B------:R-:W-:Y:S08]  /*1f9a0*/  HMMA.16816.F32 R28, R4.reuse, R20, R28 ;  /* 0x00000014041c723c */ /* 0x040ff0000000181c */
[----:B------:R-:W-:Y:S01]  /*1f9b0*/  HMMA.16816.F32 R72, R4, R22, R32 ;  /* 0x000000160448723c */ /* 0x000fe20000001820 */
[----:B------:R-:W5:Y:S01]  /*1f9c0*/  LDSM.16.MT88.4 R20, [R48+0xe000] ;  /* 0x00e000003014783b */ /* 0x000f620000004200 */
[----:B--2---:R-:W-:Y:S01]  /*1f9d0*/  FFMA.FTZ R8, R207, UR4, -R0 ;  /* 0x00000004cf087c23 */ /* 0x004fe20008010800 */
[----:B---3--:R-:W-:-:S02]  /*1f9e0*/  FFMA.FTZ R3, R78, UR4, -R2 ;  /* 0x000000044e037c23 */ /* 0x008fc40008010802 */
[----:B------:R-:W-:Y:S01]  /*1f9f0*/  LDSM.16.MT88.4 R32, [R50+0xe800] ;  /* 0x00e800003220783b */ /* 0x000fe20000004200 */
[----:B------:R2:W-:Y:S02]  /*1fa00*/  MUFU.EX2 R114, R8 ;  /* 0x0000000800727308 */ /* 0x0005e40000000800 */
[C---:B------:R-:W-:Y:S02]  /*1fa10*/  HMMA.16816.F32 R52, R4.reuse, R24, R44 ;  /* 0x000000180434723c */ /* 0x040fe4000000182c */
[----:B------:R3:W-:Y:S06]  /*1fa20*/  MUFU.EX2 R127, R3 ;  /* 0x00000003007f7308 */ /* 0x0007ec0000000800 */
[----:B------:R-:W-:Y:S01]  /*1fa30*/  HMMA.16816.F32 R44, R4, R26, R40 ;  /* 0x0000001a042c723c */ /* 0x000fe20000001828 */
[----:B------:R-:W5:Y:S04]  /*1fa40*/  LDSM.16.MT88.4 R24, [R50+0xe000] ;  /* 0x00e000003218783b */ /* 0x000f680000004200 */
[----:B------:R-:W5:Y:S01]  /*1fa50*/  LDSM.16.MT88.4 R40, [R49+0x4000] ;  /* 0x004000003128783b */ /* 0x000f620000004200 */
[----:B--2---:R-:W-:-:S02]  /*1fa60*/  FFMA.FTZ R8, R186, UR4, -R2 ;  /* 0x00000004ba087c23 */ /* 0x004fc40008010802 */
[C---:B-1----:R-:W-:Y:S01]  /*1fa70*/  HMMA.16816.F32 R36, R4.reuse, R60, R36 ;  /* 0x0000003c0424723c */ /* 0x042fe20000001824 */
[----:B---3--:R-:W-:Y:S01]  /*1fa80*/  FFMA.FTZ R3, R205, UR4, -R0 ;  /* 0x00000004cd037c23 */ /* 0x008fe20008010800 */
[----:B------:R1:W-:Y:S04]  /*1fa90*/  MUFU.EX2 R107, R8 ;  /* 0x00000008006b7308 */ /* 0x0003e80000000800 */
[----:B------:R2:W3:Y:S02]  /*1faa0*/  MUFU.EX2 R120, R3 ;  /* 0x0000000300787308 */ /* 0x0004e40000000800 */
[C---:B------:R-:W-:Y:S01]  /*1fab0*/  HMMA.16816.F32 R68, R4.reuse, R62, R64 ;  /* 0x0000003e0444723c */ /* 0x040fe20000001840 */
[----:B------:R-:W-:Y:S07]  /*1fac0*/  LDSM.16.MT88.4 R64, [R49+0x4800] ;  /* 0x004800003140783b */ /* 0x000fee0000004200 */
[----:B------:R-:W-:Y:S01]  /*1fad0*/  HMMA.16816.F32 R60, R4, R16, R56 ;  /* 0x00000010043c723c */ /* 0x000fe20000001838 */
[----:B-1----:R-:W-:Y:S01]  /*1fae0*/  FFMA.FTZ R8, R172, UR4, -R2 ;  /* 0x00000004ac087c23 */ /* 0x002fe20008010802 */
[----:B--2---:R-:W-:-:S03]  /*1faf0*/  FFMA.FTZ R3, R79, UR4, -R0 ;  /* 0x000000044f037c23 */ /* 0x004fc60008010800 */
[----:B------:R1:W-:Y:S03]  /*1fb00*/  MUFU.EX2 R109, R8 ;  /* 0x00000008006d7308 */ /* 0x0003e60000000800 */
[----:B------:R-:W-:Y:S01]  /*1fb10*/  HMMA.16816.F32 R12, R4, R18, R12 ;  /* 0x00000012040c723c */ /* 0x000fe2000000180c */
[----:B------:R-:W2:Y:S01]  /*1fb20*/  MUFU.EX2 R121, R3 ;  /* 0x0000000300797308 */ /* 0x000ea20000000800 */
[----:B----4-:R-:W-:Y:S01]  /*1fb30*/  F2FP.F16.F32.PACK_AB R4, R124, R125 ;  /* 0x0000007d7c04723e */ /* 0x010fe200000000ff */
[----:B------:R-:W4:Y:S01]  /*1fb40*/  LDSM.16.MT88.4 R16, [R51+0x4000] ;  /* 0x004000003310783b */ /* 0x000f220000004200 */
[----:B---3--:R-:W-:Y:S02]  /*1fb50*/  F2FP.F16.F32.PACK_AB R5, R122, R120 ;  /* 0x000000787a05723e */ /* 0x008fe400000000ff */
[----:B------:R-:W-:Y:S01]  /*1fb60*/  F2FP.F16.F32.PACK_AB R6, R126, R127 ;  /* 0x0000007f7e06723e */ /* 0x000fe200000000ff */
[----:B-1----:R-:W-:Y:S01]  /*1fb70*/  FFMA.FTZ R8, R111, UR4, -R0 ;  /* 0x000000046f087c23 */ /* 0x002fe20008010800 */
[----:B--2---:R-:W-:Y:S01]  /*1fb80*/  F2FP.F16.F32.PACK_AB R7, R121, R123 ;  /* 0x0000007b7907723e */ /* 0x004fe200000000ff */
[----:B------:R-:W-:-:S02]  /*1fb90*/  FFMA.FTZ R3, R209, UR4, -R2 ;  /* 0x00000004d1037c23 */ /* 0x000fc40008010802 */
[----:B------:R1:W-:Y:S04]  /*1fba0*/  MUFU.EX2 R106, R8 ;  /* 0x00000008006a7308 */ /* 0x0003e80000000800 */
[----:B------:R2:W3:Y:S01]  /*1fbb0*/  MUFU.EX2 R116, R3 ;  /* 0x0000000300747308 */ /* 0x0004e20000000800 */
[C---:B-----5:R-:W-:Y:S08]  /*1fbc0*/  HMMA.16816.F32 R56, R4.reuse, R20, R52 ;  /* 0x000000140438723c */ /* 0x060ff00000001834 */
[----:B------:R-:W-:Y:S01]  /*1fbd0*/  HMMA.16816.F32 R52, R4, R22, R44 ;  /* 0x000000160434723c */ /* 0x000fe2000000182c */
[--C-:B-1----:R-:W-:Y:S01]  /*1fbe0*/  FFMA.FTZ R8, R95, UR4, -R2.reuse ;  /* 0x000000045f087c23 */ /* 0x102fe20008010802 */
[----:B--2---:R-:W-:-:S03]  /*1fbf0*/  FFMA.FTZ R3, R201, UR4, -R2 ;  /* 0x00000004c9037c23 */ /* 0x004fc60008010802 */
[----:B------:R1:W-:Y:S03]  /*1fc00*/  MUFU.EX2 R99, R8 ;  /* 0x0000000800637308 */ /* 0x0003e60000000800 */
[C---:B------:R-:W-:Y:S01]  /*1fc10*/  HMMA.16816.F32 R44, R4.reuse, R24, R28 ;  /* 0x00000018042c723c */ /* 0x040fe2000000181c */
[----:B------:R-:W2:Y:S01]  /*1fc20*/  LDSM.16.MT88.4 R28, [R48+0xe800] ;  /* 0x00e80000301c783b */ /* 0x000ea20000004200 */
[----:B------:R5:W-:Y:S06]  /*1fc30*/  MUFU.EX2 R117, R3 ;  /* 0x0000000300757308 */ /* 0x000bec0000000800 */
[----:B------:R-:W-:Y:S01]  /*1fc40*/  HMMA.16816.F32 R24, R4, R26, R72 ;  /* 0x0000001a0418723c */ /* 0x000fe20000001848 */
[----:B-1----:R-:W-:Y:S01]  /*1fc50*/  FFMA.FTZ R8, R89, UR4, -R2 ;  /* 0x0000000459087c23 */ /* 0x002fe20008010802 */
[----:B-----5:R-:W-:-:S06]  /*1fc60*/  FFMA.FTZ R3, R211, UR4, -R0 ;  /* 0x00000004d3037c23 */ /* 0x020fcc0008010800 */
[C---:B------:R-:W-:Y:S01]  /*1fc70*/  HMMA.16816.F32 R36, R4.reuse, R40, R36 ;  /* 0x000000280424723c */ /* 0x040fe20000001824 */
[----:B------:R1:W-:Y:S04]  /*1fc80*/  MUFU.EX2 R101, R8 ;  /* 0x0000000800657308 */ /* 0x0003e80000000800 */
[----:B------:R5:W2:Y:S03]  /*1fc90*/  MUFU.EX2 R112, R3 ;  /* 0x0000000300707308 */ /* 0x000aa60000000800 */
[----:B------:R-:W-:Y:S01]  /*1fca0*/  HMMA.16816.F32 R68, R4, R42, R68 ;  /* 0x0000002a0444723c */ /* 0x000fe20000001844 */
[----:B-1----:R-:W-:-:S07]  /*1fcb0*/  FFMA.FTZ R8, R83, UR4, -R0 ;  /* 0x0000000453087c23 */ /* 0x002fce0008010800 */
[C---:B----4-:R-:W-:Y:S01]  /*1fcc0*/  HMMA.16816.F32 R40, R4.reuse, R16, R60 ;  /* 0x000000100428723c */ /* 0x050fe2000000183c */
[----:B-----5:R-:W-:Y:S01]  /*1fcd0*/  FFMA.FTZ R3, R192, UR4, -R0 ;  /* 0x00000004c0037c23 */ /* 0x020fe20008010800 */
[----:B------:R1:W-:Y:S04]  /*1fce0*/  MUFU.EX2 R97, R8 ;  /* 0x0000000800617308 */ /* 0x0003e80000000800 */
[----:B------:R-:W4:Y:S02]  /*1fcf0*/  MUFU.EX2 R115, R3 ;  /* 0x0000000300737308 */ /* 0x000f240000000800 */
[----:B------:R-:W-:Y:S01]  /*1fd00*/  HMMA.16816.F32 R12, R4, R18, R12 ;  /* 0x00000012040c723c */ /* 0x000fe2000000180c */
[----:B------:R-:W5:Y:S01]  /*1fd10*/  LDSM.16.MT88.4 R16, [R51+0x4800] ;  /* 0x004800003310783b */ /* 0x000f620000004200 */
[----:B---3--:R-:W-:-:S02]  /*1fd20*/  F2FP.F16.F32.PACK_AB R4, R118, R116 ;  /* 0x000000747604723e */ /* 0x008fc400000000ff */
[----:B--2---:R-:W-:Y:S02]  /*1fd30*/  F2FP.F16.F32.PACK_AB R5, R110, R112 ;  /* 0x000000706e05723e */ /* 0x004fe400000000ff */
[----:B------:R-:W-:Y:S01]  /*1fd40*/  F2FP.F16.F32.PACK_AB R6, R119, R117 ;  /* 0x000000757706723e */ /* 0x000fe200000000ff */
[--C-:B-1----:R-:W-:Y:S01]  /*1fd50*/  FFMA.FTZ R8, R171, UR4, -R2.reuse ;  /* 0x00000004ab087c23 */ /* 0x102fe20008010802 */
[----:B----4-:R-:W-:Y:S01]  /*1fd60*/  F2FP.F16.F32.PACK_AB R7, R115, R114 ;  /* 0x000000727307723e */ /* 0x010fe200000000ff */
[--C-:B------:R-:W-:Y:S02]  /*1fd70*/  FFMA.FTZ R3, R212, UR4, -R2.reuse ;  /* 0x00000004d4037c23 */ /* 0x100fe40008010802 */
[----:B------:R1:W-:Y:S04]  /*1fd80*/  MUFU.EX2 R92, R8 ;  /* 0x00000008005c7308 */ /* 0x0003e80000000800 */
[----:B------:R2:W3:Y:S01]  /*1fd90*/  MUFU.EX2 R105, R3 ;  /* 0x0000000300697308 */ /* 0x0004e20000000800 */
[C---:B------:R-:W-:Y:S08]  /*1fda0*/  HMMA.16816.F32 R20, R4.reuse, R28, R56 ;  /* 0x0000001c0414723c */ /* 0x040ff00000001838 */
[----:B------:R-:W-:Y:S01]  /*1fdb0*/  HMMA.16816.F32 R56, R4, R30, R52 ;  /* 0x0000001e0438723c */ /* 0x000fe20000001834 */
[----:B------:R-:W-:Y:S01]  /*1fdc0*/  LDSM.16.MT88.4 R52, [R49+0x5000] ;  /* 0x005000003134783b */ /* 0x000fe20000004200 */
[--C-:B-1----:R-:W-:Y:S01]  /*1fdd0*/  FFMA.FTZ R8, R170, UR4, -R2.reuse ;  /* 0x00000004aa087c23 */ /* 0x102fe20008010802 */
[----:B--2---:R-:W-:-:S03]  /*1fde0*/  FFMA.FTZ R3, R113, UR4, -R2 ;  /* 0x0000000471037c23 */ /* 0x004fc60008010802 */
[----:B------:R1:W-:Y:S02]  /*1fdf0*/  MUFU.EX2 R91, R8 ;  /* 0x00000008005b7308 */ /* 0x0003e40000000800 */
[C---:B------:R-:W-:Y:S01]  /*1fe00*/  HMMA.16816.F32 R76, R4.reuse, R34, R24 ;  /* 0x00000022044c723c */ /* 0x040fe20000001818 */
[----:B------:R-:W2:Y:S01]  /*1fe10*/  LDSM.16.MT88.4 R24, [R48+0xf000] ;  /* 0x00f000003018783b */ /* 0x000ea20000004200 */
[----:B------:R4:W-:Y:S06]  /*1fe20*/  MUFU.EX2 R108, R3 ;  /* 0x00000003006c7308 */ /* 0x0009ec0000000800 */
[----:B------:R-:W-:Y:S01]  /*1fe30*/  HMMA.16816.F32 R28, R4, R32, R44 ;  /* 0x00000020041c723c */ /* 0x000fe2000000182c */
[----:B------:R-:W2:Y:S01]  /*1fe40*/  LDSM.16.MT88.4 R44, [R50+0xf000] ;  /* 0x00f00000322c783b */ /* 0x000ea20000004200 */
[--C-:B-1----:R-:W-:Y:S01]  /*1fe50*/  FFMA.FTZ R8, R182, UR4, -R0.reuse ;  /* 0x00000004b6087c23 */ /* 0x102fe20008010800 */
[----:B----4-:R-:W-:-:S05]  /*1fe60*/  FFMA.FTZ R3, R184, UR4, -R0 ;  /* 0x00000004b8037c23 */ /* 0x010fca0008010800 */
[C---:B------:R-:W-:Y:S01]  /*1fe70*/  HMMA.16816.F32 R72, R4.reuse, R64, R36 ;  /* 0x000000400448723c */ /* 0x040fe20000001824 */
[----:B------:R1:W4:Y:S07]  /*1fe80*/  MUFU.EX2 R102, R3 ;  /* 0x0000000300667308 */ /* 0x00032e0000000800 */
[C---:B-----5:R-:W-:Y:S08]  /*1fe90*/  HMMA.16816.F32 R60, R4.reuse, R16, R40 ;  /* 0x00000010043c723c */ /* 0x060ff00000001828 */
[----:B------:R-:W-:Y:S01]  /*1fea0*/  HMMA.16816.F32 R64, R4, R66, R68 ;  /* 0x000000420440723c */ /* 0x000fe20000001844 */
[----:B-1----:R-:W-:-:S04]  /*1feb0*/  FFMA.FTZ R3, R104, UR4, -R0 ;  /* 0x0000000468037c23 */ /* 0x002fc80008010800 */
[----:B------:R1:W5:Y:S03]  /*1fec0*/  MUFU.EX2 R104, R3 ;  /* 0x0000000300687308 */ /* 0x0003660000000800 */
[----:B------:R-:W-:Y:S01]  /*1fed0*/  HMMA.16816.F32 R40, R4, R18, R12 ;  /* 0x000000120428723c */ /* 0x000fe2000000180c */
[----:B---3--:R-:W-:Y:S01]  /*1fee0*/  F2FP.F16.F32.PACK_AB R4, R107, R105 ;  /* 0x000000696b04723e */ /* 0x008fe200000000ff */
[----:B------:R-:W3:Y:S01]  /*1fef0*/  LDSM.16.MT88.4 R12, [R51+0x5000] ;  /* 0x00500000330c783b */ /* 0x000ee20000004200 */
[----:B----4-:R-:W-:Y:S02]  /*1ff00*/  F2FP.F16.F32.PACK_AB R5, R103, R102 ;  /* 0x000000666705723e */ /* 0x010fe400000000ff */
[----:B------:R-:W-:Y:S01]  /*1ff10*/  F2FP.F16.F32.PACK_AB R6, R109, R108 ;  /* 0x0000006c6d06723e */ /* 0x000fe200000000ff */
[----:B------:R-:W-:Y:S01]  /*1ff20*/  LDSM.16.MT88.4 R16, [R50+0xf800] ;  /* 0x00f800003210783b */ /* 0x000fe20000004200 */
[----:B-1----:R-:W-:Y:S01]  /*1ff30*/  FFMA.FTZ R3, R93, UR4, -R2 ;  /* 0x000000045d037c23 */ /* 0x002fe20008010802 */
[----:B-----5:R-:W-:-:S03]  /*1ff40*/  F2FP.F16.F32.PACK_AB R7, R104, R106 ;  /* 0x0000006a6807723e */ /* 0x020fc600000000ff */
[----:B------:R1:W4:Y:S04]  /*1ff50*/  MUFU.EX2 R98, R3 ;  /* 0x0000000300627308 */ /* 0x0003280000000800 */
[C---:B--2---:R-:W-:Y:S08]  /*1ff60*/  HMMA.16816.F32 R36, R4.reuse, R24, R20 ;  /* 0x000000180424723c */ /* 0x044ff00000001814 */
[----:B------:R-:W-:Y:S01]  /*1ff70*/  HMMA.16816.F32 R32, R4, R26, R56 ;  /* 0x0000001a0420723c */ /* 0x000fe20000001838 */
[----:B------:R-:W2:Y:S01]  /*1ff80*/  LDSM.16.MT88.4 R24, [R48+0xf800] ;  /* 0x00f800003018783b */ /* 0x000ea20000004200 */
[----:B-1----:R-:W-:-:S02]  /*1ff90*/  FFMA.FTZ R3, R88, UR4, -R2 ;  /* 0x0000000458037c23 */ /* 0x002fc40008010802 */
[----:B------:R1:W-:Y:S04]  /*1ffa0*/  MUFU.EX2 R88, R9 ;  /* 0x0000000900587308 */ /* 0x0003e80000000800 */
[----:B------:R5:W-:Y:S01]  /*1ffb0*/  MUFU.EX2 R100, R3 ;  /* 0x0000000300647308 */ /* 0x000be20000000800 */
[C---:B------:R-:W-:Y:S08]  /*1ffc0*/  HMMA.16816.F32 R28, R4.reuse, R44, R28 ;  /* 0x0000002c041c723c */ /* 0x040ff0000000181c */
[----:B------:R-:W-:Y:S01]  /*1ffd0*/  HMMA.16816.F32 R20, R4, R46, R76 ;  /* 0x0000002e0414723c */ /* 0x000fe2000000184c */
[--C-:B-1----:R-:W-:Y:S01]  /*1ffe0*/  FFMA.FTZ R9, R219, UR4, -R0.reuse ;  /* 0x00000004db097c23 */ /* 0x102fe20008010800 */
[----:B------:R-:W-:Y:S01]  /*1fff0*/  MUFU.EX2 R78, R10 ;  /* 0x0000000a004e7308 */ /* 0x000fe20000000800 */
[----:B-----5:R-:W-:-:S05]  /*20000*/  FFMA.FTZ R3, R169, UR4, -R0 ;  /* 0x00000004a9037c23 */ /* 0x020fca0008010800 */
[C---:B------:R-:W-:Y:S01]  /*20010*/  HMMA.16816.F32 R44, R4.reuse, R52, R72 ;  /* 0x00000034042c723c */ /* 0x040fe20000001848 */
[----:B------:R1:W5:Y:S01]  /*20020*/  MUFU.EX2 R94, R3 ;  /* 0x00000003005e7308 */ /* 0x0003620000000800 */
[----:B------:R-:W2:Y:S06]  /*20030*/  LDSM.16.MT88.4 R72, [R49+0x5800] ;  /* 0x005800003148783b */ /* 0x000eac0000004200 */
[----:B------:R-:W-:Y:S01]  /*20040*/  HMMA.16816.F32 R68, R4, R54, R64 ;  /* 0x000000360444723c */ /* 0x000fe20000001840 */
[----:B-1----:R-:W-:-:S07]  /*20050*/  FFMA.FTZ R3, R90, UR4, -R0 ;  /* 0x000000045a037c23 */ /* 0x002fce0008010800 */
[C---:B---3--:R-:W-:Y:S01]  /*20060*/  HMMA.16816.F32 R64, R4.reuse, R12, R60 ;  /* 0x0000000c0440723c */ /* 0x048fe2000000183c */
[----:B------:R1:W-:Y:S04]  /*20070*/  MUFU.EX2 R90, R8 ;  /* 0x00000008005a7308 */ /* 0x0003e80000000800 */
[----:B------:R3:W2:Y:S03]  /*20080*/  MUFU.EX2 R95, R3 ;  /* 0x00000003005f7308 */ /* 0x0006a60000000800 */
[----:B------:R-:W-:Y:S01]  /*20090*/  HMMA.16816.F32 R56, R4, R14, R40 ;  /* 0x0000000e0438723c */ /* 0x000fe20000001828 */
[----:B----4-:R-:W-:Y:S01]  /*200a0*/  F2FP.F16.F32.PACK_AB R4, R99, R98 ;  /* 0x000000626304723e */ /* 0x010fe200000000ff */
[----:B------:R-:W4:Y:S01]  /*200b0*/  LDSM.16.MT88.4 R40, [R51+0x5800] ;  /* 0x005800003328783b */ /* 0x000f220000004200 */
[----:B-----5:R-:W-:-:S02]  /*200c0*/  F2FP.F16.F32.PACK_AB R5, R96, R94 ;  /* 0x0000005e6005723e */ /* 0x020fc400000000ff */
[----:B------:R-:W-:Y:S01]  /*200d0*/  F2FP.F16.F32.PACK_AB R6, R101, R100 ;  /* 0x000000646506723e */ /* 0x000fe200000000ff */
[----:B------:R-:W-:Y:S01]  /*200e0*/  LDSM.16.MT88.4 R12, [R50+0x10000] ;  /* 0x01000000320c783b */ /* 0x000fe20000004200 */
[--C-:B-1----:R-:W-:Y:S01]  /*200f0*/  FFMA.FTZ R8, R217, UR4, -R2.reuse ;  /* 0x00000004d9087c23 */ /* 0x102fe20008010802 */
[----:B---3--:R-:W-:-:S03]  /*20100*/  FFMA.FTZ R3, R183, UR4, -R2 ;  /* 0x00000004b7037c23 */ /* 0x008fc60008010802 */
[----:B------:R1:W-:Y:S01]  /*20110*/  MUFU.EX2 R79, R8 ;  /* 0x00000008004f7308 */ /* 0x0003e20000000800 */
[----:B--2---:R-:W-:-:S03]  /*20120*/  F2FP.F16.F32.PACK_AB R7, R95, R97 ;  /* 0x000000615f07723e */ /* 0x004fc600000000ff */
[----:B------:R2:W3:Y:S04]  /*20130*/  MUFU.EX2 R89, R3 ;  /* 0x0000000300597308 */ /* 0x0004e80000000800 */
[----:B------:R-:W-:Y:S01]  /*20140*/  HMMA.16816.F32 R52, R4, R26, R32 ;  /* 0x0000001a0434723c */ /* 0x000fe20000001820 */
[----:B-1----:R-:W-:-:S07]  /*20150*/  FFMA.FTZ R8, R216, UR4, -R2 ;  /* 0x00000004d8087c23 */ /* 0x002fce0008010802 */
[----:B------:R-:W-:Y:S01]  /*20160*/  HMMA.16816.F32 R32, R4, R74, R68 ;  /* 0x0000004a0420723c */ /* 0x000fe20000001844 */
[----:B------:R-:W-:Y:S01]  /*20170*/  MUFU.EX2 R75, R9 ;  /* 0x00000009004b7308 */ /* 0x000fe20000000800 */
[----:B--2---:R-:W-:-:S03]  /*20180*/  FFMA.FTZ R3, R181, UR4, -R2 ;  /* 0x00000004b5037c23 */ /* 0x004fc60008010802 */
[----:B------:R1:W-:Y:S03]  /*20190*/  MUFU.EX2 R85, R8 ;  /* 0x0000000800557308 */ /* 0x0003e60000000800 */
[C---:B------:R-:W-:Y:S01]  /*201a0*/  HMMA.16816.F32 R60, R4.reuse, R24, R36 ;  /* 0x00000018043c723c */ /* 0x040fe20000001824 */
[----:B------:R2:W-:Y:S07]  /*201b0*/  MUFU.EX2 R93, R3 ;  /* 0x00000003005d7308 */ /* 0x0005ee0000000800 */
[----:B------:R-:W-:Y:S01]  /*201c0*/  HMMA.16816.F32 R36, R4, R16, R28 ;  /* 0x000000100424723c */ /* 0x000fe2000000181c */
[----:B-1----:R-:W-:Y:S01]  /*201d0*/  FFMA.FTZ R8, R196, R11, R193 ;  /* 0x0000000bc4087223 */ /* 0x002fe200000100c1 */
[----:B------:R-:W-:Y:S01]  /*201e0*/  FFMA.FTZ R11, R225, UR4, -R2 ;  /* 0x00000004e10b7c23 */ /* 0x000fe20008010802 */
[----:B--2---:R-:W-:-:S02]  /*201f0*/  FFMA.FTZ R3, R213, UR4, -R0 ;  /* 0x00000004d5037c23 */ /* 0x004fc40008010800 */
[----:B------:R-:W-:-:S03]  /*20200*/  FADD.FTZ R8, R189, R8 ;  /* 0x00000008bd087221 */ /* 0x000fc60000010000 */
[C---:B------:R-:W-:Y:S01]  /*20210*/  HMMA.16816.F32 R28, R4.reuse, R18, R20 ;  /* 0x00000012041c723c */ /* 0x040fe20000001814 */
[----:B------:R-:W1:Y:S01]  /*20220*/  LDSM.16.MT88.4 R16, [R48+0x10000] ;  /* 0x010000003010783b */ /* 0x000e620000004200 */
[----:B------:R2:W5:Y:S01]  /*20230*/  MUFU.EX2 R86, R3 ;  /* 0x0000000300567308 */ /* 0x0005620000000800 */
[----:B------:R-:W-:Y:S02]  /*20240*/  FADD.FTZ R8, R190, R8 ;  /* 0x00000008be087221 */ /* 0x000fe40000010000 */
[----:B------:R-:W1:Y:S03]  /*20250*/  LDSM.16.MT88.4 R20, [R49+0x6000] ;  /* 0x006000003114783b */ /* 0x000e660000004200 */
[----:B------:R-:W-:Y:S01]  /*20260*/  HMMA.16816.F32 R24, R4, R72, R44 ;  /* 0x000000480418723c */ /* 0x000fe2000000182c */
[----:B------:R3:W-:Y:S01]  /*20270*/  MUFU.EX2 R73, R11 ;  /* 0x0000000b00497308 */ /* 0x0007e20000000800 */
[----:B--2---:R-:W-:-:S06]  /*20280*/  FFMA.FTZ R3, R180, UR4, -R0 ;  /* 0x00000004b4037c23 */ /* 0x004fcc0008010800 */
[----:B----4-:R-:W-:Y:S01]  /*20290*/  HMMA.16816.F32 R64, R4, R40, R64 ;  /* 0x000000280440723c */ /* 0x010fe20000001840 */
[----:B------:R2:W4:Y:S01]  /*202a0*/  MUFU.EX2 R87, R3 ;  /* 0x0000000300577308 */ /* 0x0005220000000800 */
[----:B---3--:R-:W-:-:S06]  /*202b0*/  FFMA.FTZ R11, R231, UR4, -R2 ;  /* 0x00000004e70b7c23 */ /* 0x008fcc0008010802 */
[----:B------:R-:W-:Y:S01]  /*202c0*/  HMMA.16816.F32 R44, R4, R42, R56 ;  /* 0x0000002a042c723c */ /* 0x000fe20000001838 */
[----:B------:R-:W-:Y:S01]  /*202d0*/  F2FP.F16.F32.PACK_AB R4, R92, R89 ;  /* 0x000000595c04723e */ /* 0x000fe200000000ff */
[----:B------:R-:W3:Y:S01]  /*202e0*/  LDSM.16.MT88.4 R40, [R51+0x6000] ;  /* 0x006000003328783b */ /* 0x000ee20000004200 */
[----:B-----5:R-:W-:Y:S02]  /*202f0*/  F2FP.F16.F32.PACK_AB R5, R88, R86 ;  /* 0x000000565805723e */ /* 0x020fe400000000ff */
[----:B------:R-:W-:Y:S01]  /*20300*/  F2FP.F16.F32.PACK_AB R6, R91, R93 ;  /* 0x0000005d5b06723e */ /* 0x000fe200000000ff */
[----:B--2---:R-:W-:Y:S01]  /*20310*/  FFMA.FTZ R3, R218, UR4, -R2 ;  /* 0x00000004da037c23 */ /* 0x004fe20008010802 */
[----:B----4-:R-:W-:-:S03]  /*20320*/  F2FP.F16.F32.PACK_AB R7, R87, R90 ;  /* 0x0000005a5707723e */ /* 0x010fc600000000ff */
[----:B------:R2:W4:Y:S04]  /*20330*/  MUFU.EX2 R84, R3 ;  /* 0x0000000300547308 */ /* 0x0005280000000800 */
[C---:B-1----:R-:W-:Y:S08]  /*20340*/  HMMA.16816.F32 R56, R4.reuse, R18, R52 ;  /* 0x000000120438723c */ /* 0x042ff00000001834 */
[----:B------:R-:W-:Y:S01]  /*20350*/  HMMA.16816.F32 R60, R4, R16, R60 ;  /* 0x00000010043c723c */ /* 0x000fe2000000183c */
[----:B------:R-:W1:Y:S01]  /*20360*/  LDSM.16.MT88.4 R16, [R50+0x10800] ;  /* 0x010800003210783b */ /* 0x000e620000004200 */
[----:B--2---:R-:W-:-:S04]  /*20370*/  FFMA.FTZ R3, R215, UR4, -R2 ;  /* 0x00000004d7037c23 */ /* 0x004fc80008010802 */
[----:B------:R2:W-:Y:S02]  /*20380*/  MUFU.EX2 R83, R3 ;  /* 0x0000000300537308 */ /* 0x0005e40000000800 */
[C---:B------:R-:W-:Y:S08]  /*20390*/  HMMA.16816.F32 R52, R4.reuse, R12, R36 ;  /* 0x0000000c0434723c */ /* 0x040ff00000001824 */
[----:B------:R-:W-:Y:S01]  /*203a0*/  HMMA.16816.F32 R36, R4, R14, R28 ;  /* 0x0000000e0424723c */ /* 0x000fe2000000181c */
[----:B------:R-:W5:Y:S01]  /*203b0*/  LDSM.16.MT88.4 R12, [R49+0x6800] ;  /* 0x00680000310c783b */ /* 0x000f620000004200 */
[----:B--2---:R-:W-:-:S03]  /*203c0*/  FFMA.FTZ R3, R222, UR4, -R0 ;  /* 0x00000004de037c23 */ /* 0x004fc60008010800 */
[----:B------:R-:W2:Y:S01]  /*203d0*/  LDSM.16.MT88.4 R28, [R48+0x10800] ;  /* 0x01080000301c783b */ /* 0x000ea20000004200 */
[----:B------:R4:W1:Y:S02]  /*203e0*/  MUFU.EX2 R77, R3 ;  /* 0x00000003004d7308 */ /* 0x0008640000000800 */
[C---:B------:R-:W-:Y:S08]  /*203f0*/  HMMA.16816.F32 R24, R4.reuse, R20, R24 ;  /* 0x000000140418723c */ /* 0x040ff00000001818 */
[----:B------:R-:W-:Y:S01]  /*20400*/  HMMA.16816.F32 R32, R4, R22, R32 ;  /* 0x000000160420723c */ /* 0x000fe20000001820 */
[----:B------:R-:W2:Y:S01]  /*20410*/  LDSM.16.MT88.4 R20, [R51+0x6800] ;  /* 0x006800003314783b */ /* 0x000ea20000004200 */
[----:B----4-:R-:W-:-:S06]  /*20420*/  FFMA.FTZ R3, R195, R80, R194 ;  /* 0x00000050c3037223 */ /* 0x010fcc00000100c2 */
[----:B---3--:R-:W-:Y:S01]  /*20430*/  HMMA.16816.F32 R64, R4, R40, R64 ;  /* 0x000000280440723c */ /* 0x008fe20000001840 */
[----:B------:R-:W-:Y:S01]  /*20440*/  FADD.FTZ R10, R187, R3 ;  /* 0x00000003bb0a7221 */ /* 0x000fe20000010000 */
[----:B------:R-:W-:-:S03]  /*20450*/  FFMA.FTZ R3, R221, UR4, -R0 ;  /* 0x00000004dd037c23 */ /* 0x000fc60008010800 */
[----:B------:R-:W-:Y:S01]  /*20460*/  FADD.FTZ R9, R191, R10 ;  /* 0x0000000abf097221 */ /* 0x000fe20000010000 */
[----:B------:R3:W4:Y:S01]  /*20470*/  MUFU.EX2 R76, R3 ;  /* 0x00000003004c7308 */ /* 0x0007220000000800 */
        /* <DEDUP_REMOVED lines=8> */
[----:B----4-:R-:W-:-:S02]  /*20500*/  F2FP.F16.F32.PACK_AB R7, R76, R75 ;  /* 0x0000004b4c07723e */ /* 0x010fc400000000ff */
[----:B------:R-:W-:Y:S01]  /*20510*/  FADD.FTZ R8, R178, R3 ;  /* 0x00000003b2087221 */ /* 0x000fe20000010000 */
[----:B------:R-:W-:Y:S01]  /*20520*/  FADD.FTZ R3, R185, R9 ;  /* 0x00000009b9037221 */ /* 0x000fe20000010000 */
[----:B------:R-:W-:Y:S01]  /*20530*/  FFMA.FTZ R9, R226, UR4, -R2 ;  /* 0x00000004e2097c23 */ /* 0x000fe20008010802 */
[----:B-1----:R-:W-:Y:S01]  /*20540*/  FFMA.FTZ R10, R230, UR4, -R0 ;  /* 0x00000004e60a7c23 */ /* 0x002fe20008010800 */
[----:B------:R-:W-:Y:S01]  /*20550*/  FADD.FTZ R8, R175, R8 ;  /* 0x00000008af087221 */ /* 0x000fe20000010000 */
[----:B------:R-:W-:Y:S01]  /*20560*/  FADD.FTZ R3, R177, R3 ;  /* 0x00000003b1037221 */ /* 0x000fe20000010000 */
[C---:B------:R-:W-:Y:S01]  /*20570*/  HMMA.16816.F32 R40, R4.reuse, R18, R36 ;  /* 0x000000120428723c */ /* 0x040fe20000001824 */
[----:B------:R1:W3:Y:S01]  /*20580*/  MUFU.EX2 R71, R9 ;  /* 0x0000000900477308 */ /* 0x0002e20000000800 */
[----:B------:R-:W-:Y:S01]  /*20590*/  FADD.FTZ R8, R176, R8 ;  /* 0x00000008b0087221 */ /* 0x000fe20000010000 */
[----:B------:R-:W-:Y:S01]  /*205a0*/  FADD.FTZ R3, R174, R3 ;  /* 0x00000003ae037221 */ /* 0x000fe20000010000 */
[----:B------:R-:W-:Y:S01]  /*205b0*/  MOV R174, R167 ;  /* 0x000000a700ae7202 */ /* 0x000fe20000000f00 */
[----:B------:R4:W-:Y:S01]  /*205c0*/  MUFU.EX2 R68, R10 ;  /* 0x0000000a00447308 */ /* 0x0009e20000000800 */
[----:B------:R-:W-:Y:S01]  /*205d0*/  FADD.FTZ R8, R164, R8 ;  /* 0x00000008a4087221 */ /* 0x000fe20000010000 */
[----:B------:R-:W-:Y:S01]  /*205e0*/  FADD.FTZ R3, R165, R3 ;  /* 0x00000003a5037221 */ /* 0x000fe20000010000 */
[----:B-----5:R-:W-:Y:S01]  /*205f0*/  HMMA.16816.F32 R36, R4, R12, R24 ;  /* 0x0000000c0424723c */ /* 0x020fe20000001818 */
[----:B------:R-:W-:Y:S01]  /*20600*/  LDSM.16.MT88.4 R24, [R48+0x11000] ;  /* 0x011000003018783b */ /* 0x000fe20000004200 */
[----:B------:R-:W-:Y:S01]  /*20610*/  FADD.FTZ R8, R252, R8 ;  /* 0x00000008fc087221 */ /* 0x000fe20000010000 */
[----:B------:R-:W-:-:S03]  /*20620*/  FADD.FTZ R3, R248, R3 ;  /* 0x00000003f8037221 */ /* 0x000fc60000010000 */
[----:B------:R-:W-:Y:S01]  /*20630*/  FADD.FTZ R8, R251, R8 ;  /* 0x00000008fb087221 */ /* 0x000fe20000010000 */
[----:B------:R-:W-:Y:S01]  /*20640*/  FADD.FTZ R3, R247, R3 ;  /* 0x00000003f7037221 */ /* 0x000fe20000010000 */
[C---:B------:R-:W-:Y:S01]  /*20650*/  HMMA.16816.F32 R32, R4.reuse, R14, R32 ;  /* 0x0000000e0420723c */ /* 0x040fe20000001820 */
[----:B------:R-:W5:Y:S01]  /*20660*/  LDSM.16.MT88.4 R12, [R49+0x7000] ;  /* 0x00700000310c783b */ /* 0x000f620000004200 */
[----:B------:R-:W-:Y:S01]  /*20670*/  FADD.FTZ R8, R166, R8 ;  /* 0x00000008a6087221 */ /* 0x000fe20000010000 */
[----:B------:R-:W-:Y:S01]  /*20680*/  FADD.FTZ R3, R249, R3 ;  /* 0x00000003f9037221 */ /* 0x000fe20000010000 */
[----:B-1----:R-:W-:Y:S01]  /*20690*/  FFMA.FTZ R9, R223, UR4, -R2 ;  /* 0x00000004df097c23 */ /* 0x002fe20008010802 */
[----:B----4-:R-:W-:Y:S01]  /*206a0*/  FFMA.FTZ R10, R228, UR4, -R0 ;  /* 0x00000004e40a7c23 */ /* 0x010fe20008010800 */
[----:B------:R-:W-:Y:S01]  /*206b0*/  FADD.FTZ R8, R250, R8 ;  /* 0x00000008fa087221 */ /* 0x000fe20000010000 */
[----:B------:R-:W-:Y:S01]  /*206c0*/  FADD.FTZ R3, R246, R3 ;  /* 0x00000003f6037221 */ /* 0x000fe20000010000 */
[C---:B------:R-:W-:Y:S01]  /*206d0*/  HMMA.16816.F32 R52, R4.reuse, R16, R52 ;  /* 0x000000100434723c */ /* 0x040fe20000001834 */
[----:B------:R-:W1:Y:S01]  /*206e0*/  LDSM.16.MT88.4 R16, [R50+0x11000] ;  /* 0x011000003210783b */ /* 0x000e620000004200 */
[----:B------:R-:W-:Y:S01]  /*206f0*/  FADD.FTZ R8, R244, R8 ;  /* 0x00000008f4087221 */ /* 0x000fe20000010000 */
[----:B------:R-:W-:Y:S01]  /*20700*/  FADD.FTZ R3, R162, R3 ;  /* 0x00000003a2037221 */ /* 0x000fe20000010000 */
[----:B------:R4:W-:Y:S02]  /*20710*/  MUFU.EX2 R74, R9 ;  /* 0x00000009004a7308 */ /* 0x0009e40000000800 */
[----:B------:R-:W-:Y:S01]  /*20720*/  FADD.FTZ R8, R243, R8 ;  /* 0x00000008f3087221 */ /* 0x000fe20000010000 */
[----:B------:R-:W-:Y:S01]  /*20730*/  FADD.FTZ R3, R160, R3 ;  /* 0x00000003a0037221 */ /* 0x000fe20000010000 */
[----:B--2---:R-:W-:Y:S01]  /*20740*/  HMMA.16816.F32 R60, R4, R28, R60 ;  /* 0x0000001c043c723c */ /* 0x004fe2000000183c */
        /* <DEDUP_REMOVED lines=8> */
[----:B----4-:R-:W-:Y:S02]  /*207d0*/  FFMA.FTZ R9, R229, UR4, -R0 ;  /* 0x00000004e5097c23 */ /* 0x010fe40008010800 */
[----:B------:R-:W-:Y:S01]  /*207e0*/  FADD.FTZ R8, R157, R8 ;  /* 0x000000089d087221 */ /* 0x000fe20000010000 */
[----:B------:R-:W-:Y:S01]  /*207f0*/  FADD.FTZ R3, R153, R3 ;  /* 0x0000000399037221 */ /* 0x000fe20000010000 */
[----:B------:R4:W5:Y:S01]  /*20800*/  MUFU.EX2 R70, R9 ;  /* 0x0000000900467308 */ /* 0x0009620000000800 */
[----:B------:R-:W-:Y:S01]  /*20810*/  HMMA.16816.F32 R28, R4, R20, R64 ;  /* 0x00000014041c723c */ /* 0x000fe20000001840 */
[----:B------:R-:W-:Y:S01]  /*20820*/  FADD.FTZ R8, R159, R8 ;  /* 0x000000089f087221 */ /* 0x000fe20000010000 */
[----:B------:R-:W-:Y:S01]  /*20830*/  FADD.FTZ R3, R154, R3 ;  /* 0x000000039a037221 */ /* 0x000fe20000010000 */
[----:B--2---:R-:W-:-:S02]  /*20840*/  FFMA.FTZ R10, R236, UR4, -R2 ;  /* 0x00000004ec0a7c23 */ /* 0x004fc40008010802 */
[----:B------:R-:W-:Y:S01]  /*20850*/  FADD.FTZ R8, R158, R8 ;  /* 0x000000089e087221 */ /* 0x000fe20000010000 */
[----:B------:R-:W-:Y:S01]  /*20860*/  FADD.FTZ R3, R155, R3 ;  /* 0x000000039b037221 */ /* 0x000fe20000010000 */
[----:B------:R-:W-:Y:S01]  /*20870*/  LDSM.16.MT88.4 R156, [R49+0x7800] ;  /* 0x00780000319c783b */ /* 0x000fe20000004200 */
[----:B------:R-:W-:Y:S01]  /*20880*/  HMMA.16816.F32 R20, R4, R22, R44 ;  /* 0x000000160414723c */ /* 0x000fe2000000182c */
[----:B------:R-:W-:Y:S01]  /*20890*/  FADD.FTZ R8, R149, R8 ;  /* 0x0000000895087221 */ /* 0x000fe20000010000 */
[----:B------:R-:W-:Y:S01]  /*208a0*/  FADD.FTZ R3, R145, R3 ;  /* 0x0000000391037221 */ /* 0x000fe20000010000 */
[----:B---3--:R-:W-:Y:S01]  /*208b0*/  F2FP.F16.F32.PACK_AB R4, R73, R71 ;  /* 0x000000474904723e */ /* 0x008fe200000000ff */
[----:B------:R2:W-:Y:S01]  /*208c0*/  MUFU.EX2 R45, R10 ;  /* 0x0000000a002d7308 */ /* 0x0005e20000000800 */
[----:B------:R-:W-:Y:S01]  /*208d0*/  FADD.FTZ R8, R150, R8 ;  /* 0x0000000896087221 */ /* 0x000fe20000010000 */
[----:B------:R-:W-:Y:S01]  /*208e0*/  FADD.FTZ R3, R144, R3 ;  /* 0x0000000390037221 */ /* 0x000fe20000010000 */
[----:B----4-:R-:W-:Y:S01]  /*208f0*/  FFMA.FTZ R9, R227, UR4, -R0 ;  /* 0x00000004e3097c23 */ /* 0x010fe20008010800 */
[----:B-----5:R-:W-:Y:S01]  /*20900*/  F2FP.F16.F32.PACK_AB R5, R70, R68 ;  /* 0x000000444605723e */ /* 0x020fe200000000ff */
[----:B------:R-:W-:Y:S01]  /*20910*/  FADD.FTZ R8, R148, R8 ;  /* 0x0000000894087221 */ /* 0x000fe20000010000 */
[----:B------:R-:W-:Y:S01]  /*20920*/  FADD.FTZ R3, R147, R3 ;  /* 0x0000000393037221 */ /* 0x000fe20000010000 */
[----:B------:R3:W4:Y:S01]  /*20930*/  MUFU.EX2 R64, R9 ;  /* 0x0000000900407308 */ /* 0x0007220000000800 */
[----:B------:R-:W-:Y:S01]  /*20940*/  F2FP.F16.F32.PACK_AB R6, R74, R72 ;  /* 0x000000484a06723e */ /* 0x000fe200000000ff */
[----:B------:R-:W-:Y:S01]  /*20950*/  FADD.FTZ R8, R151, R8 ;  /* 0x0000000897087221 */ /* 0x000fe20000010000 */
[----:B------:R-:W-:Y:S01]  /*20960*/  FADD.FTZ R3, R146, R3 ;  /* 0x0000000392037221 */ /* 0x000fe20000010000 */
[----:B------:R-:W-:Y:S02]  /*20970*/  LDSM.16.MT88.4 R148, [R50+0x11800] ;  /* 0x011800003294783b */ /* 0x000fe40000004200 */
[----:B------:R-:W-:Y:S01]  /*20980*/  FADD.FTZ R8, R139, R8 ;  /* 0x000000088b087221 */ /* 0x000fe20000010000 */
[----:B------:R-:W-:Y:S01]  /*20990*/  FADD.FTZ R3, R136, R3 ;  /* 0x0000000388037221 */ /* 0x000fe20000010000 */
[----:B--2---:R-:W-:-:S02]  /*209a0*/  FFMA.FTZ R10, R238, UR4, -R0 ;  /* 0x00000004ee0a7c23 */ /* 0x004fc40008010800 */
[----:B------:R-:W-:Y:S01]  /*209b0*/  FADD.FTZ R8, R141, R8 ;  /* 0x000000088d087221 */ /* 0x000fe20000010000 */
[----:B------:R-:W-:-:S03]  /*209c0*/  FADD.FTZ R3, R137, R3 ;  /* 0x0000000389037221 */ /* 0x000fc60000010000 */
[----:B------:R-:W-:Y:S01]  /*209d0*/  FADD.FTZ R8, R143, R8 ;  /* 0x000000088f087221 */ /* 0x000fe20000010000 */
[----:B------:R-:W-:Y:S01]  /*209e0*/  FADD.FTZ R3, R138, R3 ;  /* 0x000000038a037221 */ /* 0x000fe20000010000 */
[----:B---3--:R-:W-:Y:S01]  /*209f0*/  FFMA.FTZ R9, R237, UR4, -R2 ;  /* 0x00000004ed097c23 */ /* 0x008fe20008010802 */
[----:B----4-:R-:W-:Y:S01]  /*20a00*/  F2FP.F16.F32.PACK_AB R7, R64, R69 ;  /* 0x000000454007723e */ /* 0x010fe200000000ff */
[----:B------:R-:W-:Y:S01]  /*20a10*/  FADD.FTZ R8, R142, R8 ;  /* 0x000000088e087221 */ /* 0x000fe20000010000 */
[----:B------:R-:W-:Y:S01]  /*20a20*/  FADD.FTZ R3, R140, R3 ;  /* 0x000000038c037221 */ /* 0x000fe20000010000 */
[----:B------:R2:W3:Y:S01]  /*20a30*/  MUFU.EX2 R44, R9 ;  /* 0x00000009002c7308 */ /* 0x0004e20000000800 */
[----:B------:R-:W-:Y:S01]  /*20a40*/  LDSM.16.MT88.4 R140, [R48+0x11800] ;  /* 0x01180000308c783b */ /* 0x000fe20000004200 */
[----:B------:R-:W-:Y:S01]  /*20a50*/  FADD.FTZ R8, R135, R8 ;  /* 0x0000000887087221 */ /* 0x000fe20000010000 */
[----:B------:R-:W-:Y:S01]  /*20a60*/  FADD.FTZ R3, R131, R3 ;  /* 0x0000000383037221 */ /* 0x000fe20000010000 */
[----:B------:R-:W-:Y:S01]  /*20a70*/  HMMA.16816.F32 R36, R4, R12, R36 ;  /* 0x0000000c0424723c */ /* 0x000fe20000001824 */
[----:B------:R-:W-:Y:S01]  /*20a80*/  MUFU.EX2 R13, R11 ;  /* 0x0000000b000d7308 */ /* 0x000fe20000000800 */
[----:B------:R-:W-:Y:S01]  /*20a90*/  FADD.FTZ R8, R134, R8 ;  /* 0x0000000886087221 */ /* 0x000fe20000010000 */
[----:B------:R-:W-:-:S02]  /*20aa0*/  FADD.FTZ R3, R130, R3 ;  /* 0x0000000382037221 */ /* 0x000fc40000010000 */
[----:B------:R-:W-:Y:S01]  /*20ab0*/  MUFU.EX2 R10, R10 ;  /* 0x0000000a000a7308 */ /* 0x000fe20000000800 */
[----:B------:R-:W-:Y:S01]  /*20ac0*/  FADD.FTZ R8, R133, R8 ;  /* 0x0000000885087221 */ /* 0x000fe20000010000 */
[----:B------:R-:W-:Y:S01]  /*20ad0*/  FADD.FTZ R3, R129, R3 ;  /* 0x0000000381037221 */ /* 0x000fe20000010000 */
[C---:B-1----:R-:W-:Y:S01]  /*20ae0*/  HMMA.16816.F32 R52, R4.reuse, R16, R52 ;  /* 0x000000100434723c */ /* 0x042fe20000001834 */
[----:B------:R-:W-:Y:S01]  /*20af0*/  MOV R133, R242 ;  /* 0x000000f200857202 */ /* 0x000fe20000000f00 */
[----:B------:R-:W-:Y:S01]  /*20b00*/  FADD.FTZ R8, R132, R8 ;  /* 0x0000000884087221 */ /* 0x000fe20000010000 */
[----:B------:R-:W-:Y:S01]  /*20b10*/  FADD.FTZ R3, R128, R3 ;  /* 0x0000000380037221 */ /* 0x000fe20000010000 */
[----:B--2---:R-:W-:Y:S01]  /*20b20*/  FFMA.FTZ R9, R232, UR4, -R2 ;  /* 0x00000004e8097c23 */ /* 0x004fe20008010802 */
[----:B---3--:R-:W-:Y:S01]  /*20b30*/  F2FP.F16.F32.PACK_AB R164, R45, R44 ;  /* 0x0000002c2da4723e */ /* 0x008fe200000000ff */
[----:B------:R-:W-:Y:S01]  /*20b40*/  FADD.FTZ R8, R125, R8 ;  /* 0x000000087d087221 */ /* 0x000fe20000010000 */
[----:B------:R-:W-:Y:S01]  /*20b50*/  FADD.FTZ R3, R120, R3 ;  /* 0x0000000378037221 */ /* 0x000fe20000010000 */
[----:B------:R1:W2:Y:S01]  /*20b60*/  MUFU.EX2 R12, R9 ;  /* 0x00000009000c7308 */ /* 0x0002a20000000800 */
[----:B------:R-:W-:Y:S01]  /*20b70*/  HMMA.16816.F32 R40, R4, R18, R40 ;  /* 0x000000120428723c */ /* 0x000fe20000001828 */
[----:B------:R-:W-:Y:S01]  /*20b80*/  FADD.FTZ R8, R124, R8 ;  /* 0x000000087c087221 */ /* 0x000fe20000010000 */
[----:B------:R-:W-:Y:S01]  /*20b90*/  FADD.FTZ R3, R122, R3 ;  /* 0x000000037a037221 */ /* 0x000fe20000010000 */
[----:B------:R-:W3:Y:S02]  /*20ba0*/  LDSM.16.MT88.4 R16, [R51+0x7000] ;  /* 0x007000003310783b */ /* 0x000ee40000004200 */
        /* <DEDUP_REMOVED lines=14> */
[----:B------:R-:W-:Y:S01]  /*20c90*/  FFMA.FTZ R8, R240, UR4, -R0 ;  /* 0x00000004f0087c23 */ /* 0x000fe20008010800 */
[----:B------:R-:W-:Y:S01]  /*20ca0*/  HMMA.16816.F32 R32, R4, R14, R32 ;  /* 0x0000000e0420723c */ /* 0x000fe20000001820 */
[----:B------:R-:W-:Y:S01]  /*20cb0*/  FADD.FTZ R3, R119, R3 ;  /* 0x0000000377037221 */ /* 0x000fe20000010000 */
[----:B------:R-:W-:Y:S01]  /*20cc0*/  FADD.FTZ R2, R115, R2 ;  /* 0x0000000273027221 */ /* 0x000fe20000010000 */
[----:B------:R1:W2:Y:S02]  /*20cd0*/  MUFU.EX2 R11, R8 ;  /* 0x00000008000b7308 */ /* 0x0002a40000000800 */
[----:B------:R-:W-:Y:S01]  /*20ce0*/  FADD.FTZ R3, R105, R3 ;  /* 0x0000000369037221 */ /* 0x000fe20000010000 */
[----:B------:R-:W-:Y:S01]  /*20cf0*/  FADD.FTZ R2, R102, R2 ;  /* 0x0000000266027221 */ /* 0x000fe20000010000 */
[----:B------:R-:W-:Y:S02]  /*20d00*/  MUFU.EX2 R9, R9 ;  /* 0x0000000900097308 */ /* 0x000fe40000000800 */
[----:B------:R-:W-:Y:S01]  /*20d10*/  FADD.FTZ R3, R107, R3 ;  /* 0x000000036b037221 */ /* 0x000fe20000010000 */
[----:B-1----:R-:W-:Y:S01]  /*20d20*/  FFMA.FTZ R8, R241, UR4, -R0 ;  /* 0x00000004f1087c23 */ /* 0x002fe20008010800 */
[----:B------:R-:W-:-:S02]  /*20d30*/  FADD.FTZ R0, R103, R2 ;  /* 0x0000000267007221 */ /* 0x000fc40000010000 */
[----:B------:R-:W-:Y:S01]  /*20d40*/  FADD.FTZ R2, R108, R3 ;  /* 0x000000036c027221 */ /* 0x000fe20000010000 */
[C---:B---3--:R-:W-:Y:S01]  /*20d50*/  HMMA.16816.F32 R28, R4.reuse, R16, R28 ;  /* 0x00000010041c723c */ /* 0x048fe2000000181c */
[----:B--2---:R-:W-:Y:S01]  /*20d60*/  F2FP.F16.F32.PACK_AB R165, R10, R11 ;  /* 0x0000000b0aa5723e */ /* 0x004fe200000000ff */
[----:B------:R-:W-:Y:S01]  /*20d70*/  FADD.FTZ R0, R106, R0 ;  /* 0x000000006a007221 */ /* 0x000fe20000010000 */
[----:B------:R-:W-:Y:S01]  /*20d80*/  FADD.FTZ R2, R109, R2 ;  /* 0x000000026d027221 */ /* 0x000fe20000010000 */
[----:B------:R-:W1:Y:S01]  /*20d90*/  MUFU.EX2 R8, R8 ;  /* 0x0000000800087308 */ /* 0x000e620000000800 */
[-C--:B------:R-:W-:Y:S01]  /*20da0*/  MOV R3, R81.reuse ;  /* 0x0000005100037202 */ /* 0x080fe20000000f00 */
[----:B------:R-:W-:Y:S01]  /*20db0*/  FADD.FTZ R0, R104, R0 ;  /* 0x0000000068007221 */ /* 0x000fe20000010000 */
[----:B------:R-:W-:Y:S01]  /*20dc0*/  FADD.FTZ R2, R98, R2 ;  /* 0x0000000262027221 */ /* 0x000fe20000010000 */
[----:B------:R-:W-:Y:S01]  /*20dd0*/  HMMA.16816.F32 R20, R4, R18, R20 ;  /* 0x000000120414723c */ /* 0x000fe20000001814 */
[----:B------:R-:W2:Y:S01]  /*20de0*/  LDSM.16.MT88.4 R4, [R51+0x7800] ;  /* 0x007800003304783b */ /* 0x000ea20000004200 */
[----:B------:R-:W-:Y:S01]  /*20df0*/  FADD.FTZ R0, R94, R0 ;  /* 0x000000005e007221 */ /* 0x000fe20000010000 */
[----:B------:R-:W-:Y:S01]  /*20e00*/  FADD.FTZ R2, R99, R2 ;  /* 0x0000000263027221 */ /* 0x000fe20000010000 */
[----:B------:R-:W-:-:S02]  /*20e10*/  @P6 MOV R3, R81 ;  /* 0x0000005100036202 */ /* 0x000fc40000000f00 */
        /* <DEDUP_REMOVED lines=48> */
[----:B------:R-:W-:Y:S01]  /*21120*/  @P6 IADD3 R0, PT, PT, R174, -0x3, RZ ;  /* 0xfffffffdae006810 */ /* 0x000fe20007ffe0ff */
[----:B------:R2:W-:Y:S04]  /*21130*/  STL [R1+0x34], R4 ;  /* 0x0000340401007387 */ /* 0x0005e80000100800 */
[----:B------:R2:W-:Y:S01]  /*21140*/  STL [R1+0x38], R2 ;  /* 0x0000380201007387 */ /* 0x0005e20000100800 */
[----:B------:R-:W-:Y:S11]  /*21150*/  @P6 BRA `(.L_x_3575) ;  /* 0x0000000000046947 */ /* 0x000ff60003800000 */
.L_x_3569:
[----:B------:R-:W-:-:S07]  /*21160*/  IADD3 R0, PT, PT, R133, -0x1, RZ ;  /* 0xffffffff85007810 */ /* 0x000fce0007ffe0ff */
.L_x_3575:
[----:B--2---:R-:W2:Y:S02]  /*21170*/  LDL R2, [R1+0x40] ;  /* 0x0000400001027983 */ /* 0x004ea40000100800 */
[----:B--2---:R-:W-:-:S13]  /*21180*/  ISETP.GE.AND P1, PT, R0, R2, PT ;  /* 0x000000020000720c */ /* 0x004fda0003f26270 */
[----:B------:R-:W-:Y:S05]  /*21190*/  @!P1 BRA `(.L_x_3576) ;  /* 0x0000006000bc9947 */ /* 0x000fea0003800000 */
[----:B------:R-:W2:Y:S01]  /*211a0*/  LDL.LU R4, [R1+0x18] ;  /* 0x0000180001047983 */ /* 0x000ea20000300800 */
[----:B------:R-:W3:Y:S01]  /*211b0*/  S2UR UR5, SR_CgaCtaId ;  /* 0x00000000000579c3 */ /* 0x000ee20000008800 */
[----:B------:R-:W-:Y:S02]  /*211c0*/  UISETP.NE.U32.AND UP0, UPT, UR12, URZ, UPT ;  /* 0x000000ff0c00728c */ /* 0x000fe4000bf05070 */
[----:B------:R-:W2:Y:S01]  /*211d0*/  LDL.LU R2, [R1+0x1c] ;  /* 0x00001c0001027983 */ /* 0x000ea20000300800 */
[C---:B------:R-:W-:Y:S01]  /*211e0*/  LEA R241, R0.reuse, 0x100, 0x8 ;  /* 0x0000010000f17811 */ /* 0x040fe200078e40ff */
[----:B------:R-:W-:Y:S01]  /*211f0*/  VIADD R0, R0, 0x1 ;  /* 0x0000000100007836 */ /* 0x000fe20000000000 */
[----:B------:R-:W-:Y:S01]  /*21200*/  LOP3.LUT P2, RZ, R235, 0x2, RZ, 0xc0, !PT ;  /* 0x00000002ebff7812 */ /* 0x000fe2000784c0ff */
[----:B------:R-:W-:Y:S01]  /*21210*/  IMAD.MOV.U32 R135, RZ, RZ, 0x20 ;  /* 0x00000020ff877424 */ /* 0x000fe200078e00ff */
[----:B------:R-:W-:Y:S01]  /*21220*/  UISETP.NE.AND.EX UP0, UPT, UR13, URZ, UPT, UP0 ;  /* 0x000000ff0d00728c */ /* 0x000fe2000bf05300 */
[----:B------:R-:W-:Y:S01]  /*21230*/  IMAD.MOV.U32 R133, RZ, RZ, R3 ;  /* 0x000000ffff857224 */ /* 0x000fe200078e0003 */
[----:B------:R4:W-:Y:S01]  /*21240*/  STL [R1], R0 ;  /* 0x0000000001007387 */ /* 0x0009e20000100800 */
[----:B------:R-:W-:Y:S01]  /*21250*/  IMAD.MOV.U32 R132, RZ, RZ, R36 ;  /* 0x000000ffff847224 */ /* 0x000fe200078e0024 */
[----:B------:R-:W-:Y:S01]  /*21260*/  SEL R135, R135, 0xffffffe0, !P2 ;  /* 0xffffffe087877807 */ /* 0x000fe20005000000 */
[----:B------:R-:W-:Y:S01]  /*21270*/  UMOV UR12, 0x400 ;  /* 0x00000400000c7882 */ /* 0x000fe20000000000 */
[----:B------:R-:W-:Y:S01]  /*21280*/  PLOP3.LUT P6, PT, PT, PT, UP0, 0x80, 0x8 ;  /* 0x000000000008781c */ /* 0x000fe20003fcf008 */
[----:B------:R-:W1:Y:S01]  /*21290*/  LDCU UR4, c[0x0][0x45c] ;  /* 0x00008b80ff0477ac */ /* 0x000e620008000800 */
[----:B------:R-:W1:Y:S01]  /*212a0*/  LDCU UR7, c[0x0][0x50c] ;  /* 0x0000a180ff0777ac */ /* 0x000e620008000800 */
[----:B------:R-:W1:Y:S01]  /*212b0*/  LDCU.64 UR14, c[0x0][0x358] ;  /* 0x00006b00ff0e77ac */ /* 0x000e620008000a00 */
[----:B------:R-:W1:Y:S01]  /*212c0*/  LDCU.64 UR8, c[0x0][0x3a0] ;  /* 0x00007400ff0877ac */ /* 0x000e620008000a00 */
[----:B------:R-:W1:Y:S01]  /*212d0*/  LDCU.64 UR10, c[0x0][0x3a8] ;  /* 0x00007500ff0a77ac */ /* 0x000e620008000a00 */
[----:B--2---:R-:W-:-:S04]  /*212e0*/  LOP3.LUT R134, R2, R4, RZ, 0xfc, !PT ;  /* 0x0000000402867212 */ /* 0x004fc800078efcff */
[----:B------:R-:W-:Y:S01]  /*212f0*/  LEA R134, R134, UR6, 0x1 ;  /* 0x0000000686867c11 */ /* 0x000fe2000f8e08ff */
[----:B---3--:R-:W-:-:S04]  /*21300*/  ULEA UR6, UR5, UR12, 0x18 ;  /* 0x0000000c05067291 */ /* 0x008fc8000f8ec0ff */
[----:B----4-:R-:W-:Y:S02]  /*21310*/  VIADD R0, R134, 0xa000 ;  /* 0x0000a00086007836 */ /* 0x010fe40000000000 */
[----:B------:R-:W-:-:S03]  /*21320*/  IMAD.IADD R135, R135, 0x1, R134 ;  /* 0x0000000187877824 */ /* 0x000fc600078e0286 */
[----:B-1----:R2:W-:Y:S04]  /*21330*/  STL [R1+0x3c], R0 ;  /* 0x00003c0001007387 */ /* 0x0025e80000100800 */
.L_x_3580:
[----:B---3--:R-:W3:Y:S01]  /*21340*/  LDL R4, [R1+0x30] ;  /* 0x0000300001047983 */ /* 0x008ee20000100800 */
[----:B------:R-:W1:Y:S01]  /*21350*/  @!P6 LDC R6, c[0x0][0x3c0] ;  /* 0x0000f000ff06eb82 */ /* 0x000e620000000800 */
[----:B------:R-:W-:Y:S04]  /*21360*/  DEPBAR.LE SB0, 0x0 ;  /* 0x000080000000791a */ /* 0x000fe80000000000 */
[----:B------:R-:W4:Y:S01]  /*21370*/  LDL R3, [R1+0x2c] ;  /* 0x00002c0001037983 */ /* 0x000f220000100800 */
[----:B--2---:R-:W-:Y:S02]  /*21380*/  IMAD.MOV.U32 R0, RZ, RZ, RZ ;  /* 0x000000ffff007224 */ /* 0x004fe400078e00ff */
[----:B------:R-:W2:Y:S01]  /*21390*/  LDC R12, c[0x0][0x3c4] ;  /* 0x0000f100ff0c7b82 */ /* 0x000ea20000000800 */
[----:B------:R-:W5:Y:S07]  /*213a0*/  S2R R235, SR_TID.X ;  /* 0x0000000000eb7919 */ /* 0x000f6e0000002100 */
[----:B------:R-:W-:Y:S01]  /*213b0*/  BAR.SYNC.DEFER_BLOCKING 0x0 ;  /* 0x0000000000007b1d */ /* 0x000fe20000010000 */
[----:B------:R-:W-:Y:S02]  /*213c0*/  @!P6 IADD3 R2, P0, PT, RZ, -R0, RZ ;  /* 0x80000000ff02e210 */ /* 0x000fe40007f1e0ff */
[----:B-----5:R-:W-:Y:S01]  /*213d0*/  SHF.R.U32.HI R233, RZ, 0x1, R235 ;  /* 0x00000001ffe97819 */ /* 0x020fe200000116eb */
[----:B-1----:R-:W-:Y:S04]  /*213e0*/  @!P6 IMAD.SHL.U32 R0, R6, 0x100, RZ ;  /* 0x000001000600e824 */ /* 0x002fe800078e00ff */
[----:B------:R-:W-:Y:S05]  /*213f0*/  @!P6 IMAD.X R0, RZ, RZ, ~R0, P0 ;  /* 0x000000ffff00e224 */ /* 0x000fea00000e0e00 */
[----:B------:R-:W-:Y:S02]  /*21400*/  @!P6 SHF.R.S64 R2, R2, 0x1f, R0 ;  /* 0x0000001f0202e819 */ /* 0x000fe40000001000 */
[----:B---3--:R-:W-:Y:S02]  /*21410*/  MOV R10, R4 ;  /* 0x00000004000a7202 */ /* 0x008fe40000000f00 */
[----:B------:R-:W-:Y:S01]  /*21420*/  @!P6 IADD3 R4, P0, PT, R4, R2, RZ ;  /* 0x000000020404e210 */ /* 0x000fe20007f1e0ff */
[----:B----4-:R-:W-:Y:S04]  /*21430*/  IMAD.MOV.U32 R9, RZ, RZ, R3 ;  /* 0x000000ffff097224 */ /* 0x010fe800078e0003 */
[----:B------:R1:W-:Y:S01]  /*21440*/  @!P6 STL [R1+0x30], R4 ;  /* 0x000030040100e387 */ /* 0x0003e20000100800 */
[----:B------:R-:W-:Y:S01]  /*21450*/  @!P6 LEA.HI.X.SX32 R3, R0, R3, 0x1, P0 ;  /* 0x000000030003e211 */ /* 0x000fe200000f0eff */
[----:B------:R-:W-:Y:S03]  /*21460*/  IMAD.MOV.U32 R14, RZ, RZ, R4 ;  /* 0x000000ffff0e7224 */ /* 0x000fe600078e0004 */
[----:B------:R-:W-:Y:S01]  /*21470*/  MOV R15, R3 ;  /* 0x00000003000f7202 */ /* 0x000fe20000000f00 */
[----:B------:R1:W-:Y:S01]  /*21480*/  @!P6 STL [R1+0x2c], R3 ;  /* 0x00002c030100e387 */ /* 0x0003e20000100800 */
[----:B--2---:R-:W-:Y:S05]  /*21490*/  @!P6 BRA `(.L_x_3577) ;  /* 0x000000040000e947 */ /* 0x004fea0003800000 */
        /* <DEDUP_REMOVED lines=45> */
[----:B------:R-:W2:Y:S01]  /*21770*/  LDG.E R5, desc[UR14][R4.64] ;  /* 0x0000000e04057981 */ /* 0x000ea2000c1e1900 */
[----:B------:R-:W-:Y:S03]  /*21780*/  IMAD R0, R0, R11, -0x100 ;  /* 0xffffff0000007424 */ /* 0x000fe600078e020b */
[----:B------:R1:W2:Y:S02]  /*21790*/  LDG.E R8, desc[UR14][R6.64] ;  /* 0x0000000e06087981 */ /* 0x0002a4000c1e1900 */
[----:B------:R-:W-:Y:S01]  /*217a0*/  SHF.R.S32.HI R2, RZ, 0x1f, R0 ;  /* 0x0000001fff027819 */ /* 0x000fe20000011400 */
[----:B-1----:R-:W1:Y:S04]  /*217b0*/  LDC.64 R6, c[0x0][0x3c0] ;  /* 0x0000f000ff067b82 */ /* 0x002e680000000a00 */
        /* <DEDUP_REMOVED lines=14> */
.L_x_3577:
[C---:B------:R-:W-:Y:S02]  /*218a0*/  SHF.L.U32 R2, R235.reuse, 0x3, RZ ;  /* 0x00000003eb027819 */ /* 0x040fe400000006ff */
[----:B------:R-:W-:Y:S02]  /*218b0*/  LOP3.LUT R5, R235, 0x38, RZ, 0xc0, !PT ;  /* 0x00000038eb057812 */ /* 0x000fe400078ec0ff */
[C---:B------:R-:W-:Y:S02]  /*218c0*/  SHF.L.U32 R13, R6.reuse, 0x5, RZ ;  /* 0x00000005060d7819 */ /* 0x040fe400000006ff */
[----:B------:R-:W-:Y:S02]  /*218d0*/  LOP3.LUT R5, R5, 0x1f8, R2, 0x78, !PT ;  /* 0x000001f805057812 */ /* 0x000fe400078e7802 */
[----:B------:R-:W-:Y:S02]  /*218e0*/  SHF.L.U64.HI R12, R6, 0x5, R12 ;  /* 0x00000005060c7819 */ /* 0x000fe4000001020c */
[--C-:B------:R-:W-:Y:S02]  /*218f0*/  LOP3.LUT R5, R5, 0x1e00, R2.reuse, 0xf8, !PT ;  /* 0x00001e0005057812 */ /* 0x100fe400078ef802 */
[-C--:B------:R-:W-:Y:S02]  /*21900*/  MOV R6, R14.reuse ;  /* 0x0000000e00067202 */ /* 0x080fe40000000f00 */
[----:B------:R-:W-:Y:S02]  /*21910*/  LEA R236, R5, UR6, 0x1 ;  /* 0x0000000605ec7c11 */ /* 0x000fe4000f8e08ff */
[-C--:B------:R-:W-:Y:S02]  /*21920*/  MOV R7, R15.reuse ;  /* 0x0000000f00077202 */ /* 0x080fe40000000f00 */
[C---:B-1----:R-:W-:Y:S02]  /*21930*/  SHF.L.U32 R3, R235.reuse, 0x6, RZ ;  /* 0x00000006eb037819 */ /* 0x042fe400000006ff */
[----:B------:R-:W-:Y:S01]  /*21940*/  LOP3.LUT R168, R235, 0x8, RZ, 0xc0, !PT ;  /* 0x00000008eba87812 */ /* 0x000fe200078ec0ff */
[----:B------:R-:W-:Y:S01]  /*21950*/  @!PT LDS RZ, [RZ] ;  /* 0x00000000fffff984 */ /* 0x000fe20000000800 */
[----:B------:R-:W-:Y:S01]  /*21960*/  @!PT LDS RZ, [RZ] ;  /* 0x00000000fffff984 */ /* 0x000fe20000000800 */
[----:B------:R-:W-:Y:S01]  /*21970*/  @!PT LDS RZ, [RZ] ;  /* 0x00000000fffff984 */ /* 0x000fe20000000800 */
[----:B------:R1:W-:Y:S01]  /*21980*/  LDGSTS.E.BYPASS.LTC128B.128 [R236+0xa000], desc[UR14][R6.64] ;  /* 0x0a00000006ec7fae */ /* 0x0003e2000b981a0e */
[----:B------:R-:W-:Y:S02]  /*21990*/  IADD3 R8, P0, PT, R13, R14, RZ ;  /* 0x0000000e0d087210 */ /* 0x000fe40007f1e0ff */
[--C-:B------:R-:W-:Y:S02]  /*219a0*/  LOP3.LUT R168, R168, 0x1c0, R3.reuse, 0xf8, !PT ;  /* 0x000001c0a8a87812 */ /* 0x100fe400078ef803 */
[----:B------:R-:W-:Y:S02]  /*219b0*/  LOP3.LUT R0, R233, 0x8, RZ, 0xc0, !PT ;  /* 0x00000008e9007812 */ /* 0x000fe400078ec0ff */
[--C-:B------:R-:W-:Y:S02]  /*219c0*/  LOP3.LUT R168, R168, 0x38, R2.reuse, 0x78, !PT ;  /* 0x00000038a8a87812 */ /* 0x100fe400078e7802 */
[----:B------:R-:W-:Y:S02]  /*219d0*/  LOP3.LUT R4, R3, 0x400, RZ, 0xc0, !PT ;  /* 0x0000040003047812 */ /* 0x000fe400078ec0ff */
[----:B------:R-:W-:Y:S02]  /*219e0*/  SHF.L.U32 R234, R235, 0x5, RZ ;  /* 0x00000005ebea7819 */ /* 0x000fe400000006ff */
[----:B------:R-:W-:Y:S02]  /*219f0*/  IADD3.X R9, PT, PT, R12, R15, RZ, P0, !PT ;  /* 0x0000000f0c097210 */ /* 0x000fe400007fe4ff */
[--C-:B------:R-:W-:Y:S02]  /*21a00*/  LOP3.LUT R0, R0, 0x1c0, R3.reuse, 0xf8, !PT ;  /* 0x000001c000007812 */ /* 0x100fe400078ef803 */
[----:B------:R-:W-:Y:S01]  /*21a10*/  LEA R168, R168, R4, 0x1 ;  /* 0x00000004a8a87211 */ /* 0x000fe200078e08ff */
[----:B------:R3:W-:Y:S01]  /*21a20*/  LDGSTS.E.BYPASS.LTC128B.128 [R236+0xa800], desc[UR14][R8.64] ;  /* 0x0a80000008ec7fae */ /* 0x0007e2000b981a0e */
[----:B------:R-:W-:Y:S02]  /*21a30*/  LOP3.LUT R234, R234, 0x7c00, RZ, 0xc0, !PT ;  /* 0x00007c00eaea7812 */ /* 0x000fe400078ec0ff */
[-C--:B------:R-:W-:Y:S02]  /*21a40*/  IADD3 R4, P1, PT, R8, R13.reuse, RZ ;  /* 0x0000000d08047210 */ /* 0x080fe40007f3e0ff */
[----:B------:R-:W-:Y:S02]  /*21a50*/  LOP3.LUT R2, R0, 0x38, R2, 0x78, !PT ;  /* 0x0000003800027812 */ /* 0x000fe400078e7802 */
[----:B------:R-:W-:Y:S02]  /*21a60*/  LOP3.LUT R0, R234, 0x200, R3, 0xf8, !PT ;  /* 0x00000200ea007812 */ /* 0x000fe400078ef803 */
[----:B------:R-:W-:Y:S02]  /*21a70*/  IADD3.X R5, PT, PT, R9, R12, RZ, P1, !PT ;  /* 0x0000000c09057210 */ /* 0x000fe40000ffe4ff */
[----:B------:R-:W-:Y:S02]  /*21a80*/  LOP3.LUT R0, R0, R2, RZ, 0xfc, !PT ;  /* 0x0000000200007212 */ /* 0x000fe400078efcff */
[-C--:B------:R-:W-:Y:S01]  /*21a90*/  IADD3 R2, P0, PT, R4, R13.reuse, RZ ;  /* 0x0000000d04027210 */ /* 0x080fe20007f1e0ff */
[----:B------:R4:W-:Y:S01]  /*21aa0*/  LDGSTS.E.BYPASS.LTC128B.128 [R236+0xb000], desc[UR14][R4.64] ;  /* 0x0b00000004ec7fae */ /* 0x0009e2000b981a0e */
[----:B------:R-:W-:Y:S02]  /*21ab0*/  MOV R232, 0x20 ;  /* 0x0000002000e87802 */ /* 0x000fe40000000f00 */
[-C--:B------:R-:W-:Y:S02]  /*21ac0*/  IADD3.X R3, PT, PT, R5, R12.reuse, RZ, P0, !PT ;  /* 0x0000000c05037210 */ /* 0x080fe400007fe4ff */
[-C--:B-1----:R-:W-:Y:S03]  /*21ad0*/  IADD3 R6, P1, PT, R2, R13.reuse, RZ ;  /* 0x0000000d02067210 */ /* 0x082fe60007f3e0ff */
[----:B------:R1:W-:Y:S01]  /*21ae0*/  LDGSTS.E.BYPASS.LTC128B.128 [R236+0xb800], desc[UR14][R2.64] ;  /* 0x0b80000002ec7fae */ /* 0x0003e2000b981a0e */
[-C--:B------:R-:W-:Y:S02]  /*21af0*/  IADD3.X R7, PT, PT, R3, R12.reuse, RZ, P1, !PT ;  /* 0x0000000c03077210 */ /* 0x080fe40000ffe4ff */
[-C--:B------:R-:W-:Y:S04]  /*21b00*/  IADD3 R10, P0, PT, R6, R13.reuse, RZ ;  /* 0x0000000d060a7210 */ /* 0x080fe80007f1e0ff */
[-C--:B------:R-:W-:Y:S01]  /*21b10*/  IADD3.X R11, PT, PT, R7, R12.reuse, RZ, P0, !PT ;  /* 0x0000000c070b7210 */ /* 0x080fe200007fe4ff */
[----:B------:R-:W-:Y:S01]  /*21b20*/  LDGSTS.E.BYPASS.LTC128B.128 [R236+0xc000], desc[UR14][R6.64] ;  /* 0x0c00000006ec7fae */ /* 0x000fe2000b981a0e */
[-C--:B---3--:R-:W-:Y:S04]  /*21b30*/  IADD3 R8, P1, PT, R10, R13.reuse, RZ ;  /* 0x0000000d0a087210 */ /* 0x088fe80007f3e0ff */
[-C--:B------:R-:W-:Y:S03]  /*21b40*/  IADD3.X R9, PT, PT, R11, R12.reuse, RZ, P1, !PT ;  /* 0x0000000c0b097210 */ /* 0x080fe60000ffe4ff */
[----:B------:R3:W-:Y:S01]  /*21b50*/  LDGSTS.E.BYPASS.LTC128B.128 [R236+0xc800], desc[UR14][R10.64] ;  /* 0x0c8000000aec7fae */ /* 0x0007e2000b981a0e */
[-C--:B----4-:R-:W-:Y:S04]  /*21b60*/  IADD3 R4, P0, PT, R8, R13.reuse, RZ ;  /* 0x0000000d08047210 */ /* 0x090fe80007f1e0ff */
[-C--:B------:R-:W-:Y:S03]  /*21b70*/  IADD3.X R5, PT, PT, R9, R12.reuse, RZ, P0, !PT ;  /* 0x0000000c09057210 */ /* 0x080fe600007fe4ff */
[----:B------:R4:W-:Y:S01]  /*21b80*/  LDGSTS.E.BYPASS.LTC128B.128 [R236+0xd000], desc[UR14][R8.64] ;  /* 0x0d00000008ec7fae */ /* 0x0009e2000b981a0e */
[-C--:B-1----:R-:W-:Y:S04]  /*21b90*/  IADD3 R2, P1, PT, R4, R13.reuse, RZ ;  /* 0x0000000d04027210 */ /* 0x082fe80007f3e0ff */
        /* <DEDUP_REMOVED lines=11> */
[-C--:B-1----:R-:W-:Y:S04]  /*21c50*/  IADD3 R4, P1, PT, R8, R13.reuse, RZ ;  /* 0x0000000d08047210 */ /* 0x082fe80007f3e0ff */
        /* <DEDUP_REMOVED lines=8> */
[----:B-1----:R-:W-:Y:S03]  /*21ce0*/  IADD3 R8, P0, PT, R6, R13, RZ ;  /* 0x0000000d06087210 */ /* 0x002fe60007f1e0ff */
[----:B------:R-:W-:Y:S01]  /*21cf0*/  LDGSTS.E.BYPASS.LTC128B.128 [R236+0x11000], desc[UR14][R6.64] ;  /* 0x1100000006ec7fae */ /* 0x000fe2000b981a0e */
[----:B------:R-:W-:Y:S02]  /*21d00*/  IADD3.X R9, PT, PT, R7, R12, RZ, P0, !PT ;  /* 0x0000000c07097210 */ /* 0x000fe400007fe4ff */
[C---:B------:R-:W-:Y:S05]  /*21d10*/  LOP3.LUT P0, RZ, R235.reuse, 0x2, RZ, 0xc0, !PT ;  /* 0x00000002ebff7812 */ /* 0x040fea000780c0ff */
[----:B------:R1:W-:Y:S01]  /*21d20*/  LDGSTS.E.BYPASS.LTC128B.128 [R236+0x11800], desc[UR14][R8.64] ;  /* 0x1180000008ec7fae */ /* 0x0003e2000b981a0e */
[----:B------:R-:W-:Y:S02]  /*21d30*/  SEL R232, R232, 0xffffffe0, !P0 ;  /* 0xffffffe0e8e87807 */ /* 0x000fe40004000000 */
[----:B------:R-:W-:Y:S02]  /*21d40*/  LOP3.LUT P0, RZ, R235, 0x4, RZ, 0xc0, !PT ;  /* 0x00000004ebff7812 */ /* 0x000fe4000780c0ff */
[----:B----4-:R-:W-:Y:S03]  /*21d50*/  LEA R2, R0, UR6, 0x1 ;  /* 0x0000000600027c11 */ /* 0x010fe6000f8e08ff */
[----:B------:R-:W-:Y:S01]  /*21d60*/  LDSM.16.M88.4 R16, [R168+UR6+0x2800] ;  /* 0x00280006a810783b */ /* 0x000fe20008000200 */
[----:B------:R-:W-:Y:S02]  /*21d70*/  IADD3 R3, PT, PT, R168, UR6, RZ ;  /* 0x00000006a8037c10 */ /* 0x000fe4000fffe0ff */
[-C--:B------:R-:W-:Y:S02]  /*21d80*/  IADD3 R172, PT, PT, R2, R232.reuse, RZ ;  /* 0x000000e802ac7210 */ /* 0x080fe40007ffe0ff */
[C---:B------:R-:W-:Y:S02]  /*21d90*/  IADD3 R216, PT, PT, R3.reuse, R232, RZ ;  /* 0x000000e803d87210 */ /* 0x040fe40007ffe0ff */
[----:B------:R-:W-:Y:S01]  /*21da0*/  MOV R0, 0x40 ;  /* 0x0000004000007802 */ /* 0x000fe20000000f00 */
[----:B------:R3:W-:Y:S03]  /*21db0*/  LDSM.16.M88.4 R128, [R2] ;  /* 0x000000000280783b */ /* 0x0007e60000000200 */
[----:B------:R-:W-:Y:S05]  /*21dc0*/  SEL R0, R0, 0xffffffc0, !P0 ;  /* 0xffffffc000007807 */ /* 0x000fea0004000000 */
[----:B------:R-:W-:Y:S08]  /*21dd0*/  LDSM.16.M88.4 R24, [R168+UR6+0x3000] ;  /* 0x00300006a818783b */ /* 0x000ff00008000200 */
[----:B-1----:R-:W1:Y:S01]  /*21de0*/  LDSM.16.M88.4 R8, [R168+UR6+0x2000] ;  /* 0x00200006a808783b */ /* 0x002e620008000200 */
[-C--:B---3--:R-:W-:Y:S07]  /*21df0*/  IADD3 R2, PT, PT, R2, R0.reuse, RZ ;  /* 0x0000000002027210 */ /* 0x088fee0007ffe0ff */
[----:B------:R-:W3:Y:S01]  /*21e00*/  LDSM.16.M88.4 R32, [R168+UR6+0x3800] ;  /* 0x00380006a820783b */ /* 0x000ee20008000200 */
[----:B------:R-:W-:Y:S07]  /*21e10*/  IADD3 R0, PT, PT, R3, R0, RZ ;  /* 0x0000000003007210 */ /* 0x000fee0007ffe0ff */
        /* <DEDUP_REMOVED lines=28> */
[C---:B--2---:R-:W-:Y:S08]  /*21fe0*/  HMMA.16816.F32 R12, R128.reuse, R16, RZ ;  /* 0x00000010800c723c */ /* 0x044ff000000018ff */
[C---:B------:R-:W-:Y:S08]  /*21ff0*/  HMMA.16816.F32 R16, R128.reuse, R18, RZ ;  /* 0x000000128010723c */ /* 0x040ff000000018ff */
[C---:B------:R-:W-:Y:S08]  /*22000*/  HMMA.16816.F32 R20, R128.reuse, R24, RZ ;  /* 0x000000188014723c */ /* 0x040ff000000018ff */
        /* <DEDUP_REMOVED lines=336> */
[----:B------:R5:W1:Y:S01]  /*23510*/  MUFU.TANH R66, R118 ;  /* 0x0000007600427308 */ /* 0x000a620000002400 */
[----:B------:R-:W-:Y:S09]  /*23520*/  HMMA.16816.F32 R128, R224, R10, R128 ;  /* 0x0000000ae080723c */ /* 0x000ff20000001880 */
[----:B------:R-:W1:Y:S01]  /*23530*/  MUFU.TANH R251, R116 ;  /* 0x0000007400fb7308 */ /* 0x000e620000002400 */
[----:B--2---:R-:W2:Y:S01]  /*23540*/  LDL.LU R117, [R1] ;  /* 0x0000000001757983 */ /* 0x004ea20000300800 */
[----:B------:R-:W-:Y:S01]  /*23550*/  FMUL.FTZ R37, R126, UR7 ;  /* 0x000000077e257c20 */ /* 0x000fe20008410000 */
[----:B------:R-:W-:Y:S01]  /*23560*/  FMUL.FTZ R38, R127, UR7 ;  /* 0x000000077f267c20 */ /* 0x000fe20008410000 */
[----:B------:R-:W-:Y:S01]  /*23570*/  FMUL.FTZ R124, R124, UR7 ;  /* 0x000000077c7c7c20 */ /* 0x000fe20008410000 */
[----:B------:R-:W-:Y:S05]  /*23580*/  FMUL.FTZ R125, R125, UR7 ;  /* 0x000000077d7d7c20 */ /* 0x000fea0008410000 */
[----:B------:R-:W1:Y:S01]  /*23590*/  MUFU.TANH R15, R119 ;  /* 0x00000077000f7308 */ /* 0x000e620000002400 */
[----:B-----5:R-:W5:Y:S01]  /*235a0*/  LDL R118, [R1+0x40] ;  /* 0x0000400001767983 */ /* 0x020f620000100800 */
[----:B------:R-:W-:Y:S01]  /*235b0*/  FMUL.FTZ R0, R130, UR7 ;  /* 0x0000000782007c20 */ /* 0x000fe20008410000 */
[----:B------:R-:W-:Y:S01]  /*235c0*/  FMUL.FTZ R128, R128, UR7 ;  /* 0x0000000780807c20 */ /* 0x000fe20008410000 */
[----:B------:R-:W-:Y:S06]  /*235d0*/  FMUL.FTZ R129, R129, UR7 ;  /* 0x0000000781817c20 */ /* 0x000fec0008410000 */
[----:B------:R3:W1:Y:S10]  /*235e0*/  MUFU.TANH R40, R0 ;  /* 0x0000000000287308 */ /* 0x0006740000002400 */
[----:B------:R1:W1:Y:S10]  /*235f0*/  MUFU.TANH R220, R54 ;  /* 0x0000003600dc7308 */ /* 0x0002740000002400 */
        /* <DEDUP_REMOVED lines=35> */
[----:B--2---:R-:W-:Y:S09]  /*23830*/  IADD3 R117, PT, PT, R117, -0x1, RZ ;  /* 0xffffffff75757810 */ /* 0x004ff20007ffe0ff */
[----:B------:R-:W2:Y:S01]  /*23840*/  MUFU.TANH R90, R90 ;  /* 0x0000005a005a7308 */ /* 0x000ea20000002400 */
[----:B------:R3:W-:Y:S01]  /*23850*/  STL [R1], R117 ;  /* 0x0000007501007387 */ /* 0x0007e20000100800 */
[----:B-----5:R-:W-:Y:S08]  /*23860*/  ISETP.GT.AND P1, PT, R117, R118, PT ;  /* 0x000000767500720c */ /* 0x020ff00003f24270 */
        /* <DEDUP_REMOVED lines=64> */
[----:B------:R-:W-:Y:S04]  /*23c70*/  LOP3.LUT R6, R6, R10, RZ, 0x3c, !PT ;  /* 0x0000000a06067212 */ /* 0x000fe800078e3cff */
[----:B------:R-:W-:Y:S05]  /*23c80*/  ISETP.GE.AND P3, PT, R6, RZ, PT ;  /* 0x000000ff0600720c */ /* 0x000fea0003f66270 */
        /* <DEDUP_REMOVED lines=21> */
[----:B------:R-:W-:Y:S02]  /*23de0*/  ISETP.GE.AND P2, PT, R7, RZ, PT ;  /* 0x000000ff0700720c */ /* 0x000fe40003f46270 */
[----:B------:R-:W-:Y:S02]  /*23df0*/  LOP3.LUT R3, RZ, R10, RZ, 0x33, !PT ;  /* 0x0000000aff037212 */ /* 0x000fe400078e33ff */
[----:B------:R-:W-:Y:S07]  /*23e00*/  ISETP.GE.U32.AND P5, PT, R4, R9, PT ;  /* 0x000000090400720c */ /* 0x000fee0003fa6070 */
[----:B------:R-:W-:Y:S04]  /*23e10*/  @P4 VIADD R0, R0, 0x1 ;  /* 0x0000000100004836 */ /* 0x000fe80000000000 */
[----:B------:R-:W-:Y:S02]  /*23e20*/  @!P2 IMAD.MOV R0, RZ, RZ, -R0 ;  /* 0x000000ffff00a224 */ /* 0x000fe400078e0a00 */
[----:B------:R-:W-:Y:S03]  /*23e30*/  @P5 IADD3 R2, PT, PT, R2, 0x1, RZ ;  /* 0x0000000102025810 */ /* 0x000fe60007ffe0ff */
[C---:B------:R-:W-:Y:S02]  /*23e40*/  SEL R4, R3.reuse, R0, !P1 ;  /* 0x0000000003047207 */ /* 0x040fe40004800000 */
[----:B------:R-:W-:Y:S05]  /*23e50*/  @!P3 IMAD.MOV R2, RZ, RZ, -R2 ;  /* 0x000000ffff02b224 */ /* 0x000fea00078e0a02 */
        /* <DEDUP_REMOVED lines=25> */
.L_x_3579:
        /* <DEDUP_REMOVED lines=55> */
.L_x_3578:
        /* <DEDUP_REMOVED lines=72> */
[----:B------:R-:W-:Y:S05]  /*247e0*/  IADD3 R241, PT, PT, R241, -0x100, RZ ;  /* 0xffffff00f1f17810 */ /* 0x000fea0007ffe0ff */
        /* <DEDUP_REMOVED lines=110> */
[----:B------:R-:W-:Y:S06]  /*24ed0*/  MOV R194, R67 ;  /* 0x0000004300c27202 */ /* 0x000fec0000000f00 */
[----:B------:R2:W-:Y:S01]  /*24ee0*/  MUFU.EX2 R176, R64 ;  /* 0x0000004000b07308 */ /* 0x0005e20000000800 */
[----:B-1----:R-:W-:Y:S01]  /*24ef0*/  FMUL.FTZ R28, R2, R160 ;  /* 0x000000a0021c7220 */ /* 0x002fe20000410000 */
[----:B-----5:R-:W-:Y:S06]  /*24f00*/  MOV R199, R113 ;  /* 0x0000007100c77202 */ /* 0x020fec0000000f00 */
[C---:B------:R-:W-:Y:S03]  /*24f10*/  HMMA.16816.F32 R28, R44.reuse, R48, R28 ;  /* 0x000000302c1c723c */ /* 0x040fe6000000181c */
[--C-:B--2---:R-:W-:Y:S01]  /*24f20*/  FFMA.FTZ R64, R198, UR4, -R68.reuse ;  /* 0x00000004c6407c23 */ /* 0x104fe20008010844 */
[----:B------:R-:W-:Y:S04]  /*24f30*/  MOV R198, R110 ;  /* 0x0000006e00c67202 */ /* 0x000fe80000000f00 */
        /* <DEDUP_REMOVED lines=102> */
[----:B------:R-:W-:Y:S09]  /*255a0*/  MOV R207, R108 ;  /* 0x0000006c00cf7202 */ /* 0x000ff20000000f00 */
        /* <DEDUP_REMOVED lines=494> */
.L_x_3576:
[----:B------:R-:W2:Y:S01]  /*27490*/  LDL.LU R4, [R1+0x34] ;  /* 0x0000340001047983 */ /* 0x000ea20000300800 */
[----:B------:R-:W-:Y:S02]  /*274a0*/  SHF.L.U32 R21, R235, 0x2, RZ ;  /* 0x00000002eb157819 */ /* 0x000fe400000006ff */
[----:B------:R-:W-:Y:S01]  /*274b0*/  SHF.R.U32.HI R7, RZ, 0x2, R235 ;  /* 0x00000002ff077819 */ /* 0x000fe200000116eb */
[----:B---3--:R-:W3:Y:S01]  /*274c0*/  LDL.LU R2, [R1+0x38] ;  /* 0x0000380001027983 */ /* 0x008ee20000300800 */
[----:B------:R-:W-:Y:S01]  /*274d0*/  S2UR UR8, SR_CTAID.Y ;  /* 0x00000000000879c3 */ /* 0x000fe20000002600 */
[----:B------:R-:W4:Y:S02]  /*274e0*/  LDCU UR4, c[0x0][0x44c] ;  /* 0x00008980ff0477ac */ /* 0x000f240008000800 */
[----:B------:R-:W4:Y:S04]  /*274f0*/  LDL.LU R15, [R1+0x44] ;  /* 0x00004400010f7983 */ /* 0x000f280000300800 */
[----:B------:R1:W5:Y:S01]  /*27500*/  LDL R22, [R1+0x48] ;  /* 0x0000480001167983 */ /* 0x0003620000100800 */
[----:B------:R-:W-:Y:S01]  /*27510*/  LOP3.LUT R20, R21, 0x1f8, RZ, 0xc0, !PT ;  /* 0x000001f815147812 */ /* 0x000fe200078ec0ff */
[----:B------:R-:W-:Y:S03]  /*27520*/  S2UR UR5, SR_CTAID.Z ;  /* 0x00000000000579c3 */ /* 0x000fe60000002700 */
[----:B------:R-:W-:-:S02]  /*27530*/  LOP3.LUT R20, R20, 0x38, R233, 0x78, !PT ;  /* 0x0000003814147812 */ /* 0x000fc400078e78e9 */
[----:B------:R-:W-:-:S03]  /*27540*/  LOP3.LUT R233, R233, 0x30, RZ, 0xc0, !PT ;  /* 0x00000030e9e97812 */ /* 0x000fc600078ec0ff */
[----:B------:R-:W1:Y:S01]  /*27550*/  LDC R14, c[0x0][0x3e0] ;  /* 0x0000f800ff0e7b82 */ /* 0x000e620000000800 */
[----:B------:R-:W-:Y:S02]  /*27560*/  LOP3.LUT R233, R233, 0x7, R7, 0xf8, !PT ;  /* 0x00000007e9e97812 */ /* 0x000fe400078ef807 */
[----:B------:R-:W-:-:S04]  /*27570*/  MOV R7, 0x20 ;  /* 0x0000002000077802 */ /* 0x000fc80000000f00 */
[----:B------:R-:W-:Y:S01]  /*27580*/  SEL R7, R7, 0xffffffe0, !P0 ;  /* 0xffffffe007077807 */ /* 0x000fe20004000000 */
[----:B------:R-:W1:Y:S08]  /*27590*/  LDC.64 R12, c[0x0][0x430] ;  /* 0x00010c00ff0c7b82 */ /* 0x000e700000000a00 */
[----:B------:R-:W1:Y:S02]  /*275a0*/  S2UR UR7, SR_CTAID.X ;  /* 0x00000000000779c3 */ /* 0x000e640000002500 */
[----:B-1----:R-:W-:Y:S01]  /*275b0*/  USHF.L.U32 UR7, UR7, 0x6, URZ ;  /* 0x0000000607077899 */ /* 0x002fe200080006ff */
[----:B------:R-:W-:Y:S05]  /*275c0*/  BSSY.RECONVERGENT B0, `(.L_x_3581) ;  /* 0x000007b000007945 */ /* 0x000fea0003800200 */
        /* <DEDUP_REMOVED lines=15> */
[----:B------:R-:W-:Y:S02]  /*276c0*/  LOP3.LUT R2, R6, 0x38, R2, 0xf8, !PT ;  /* 0x0000003806027812 */ /* 0x000fe400078ef802 */
[----:B------:R-:W-:Y:S02]  /*276d0*/  FSETP.NE.FTZ.AND P2, PT, R9, RZ, PT ;  /* 0x000000ff0900720b */ /* 0x000fe40003f55000 */
[----:B------:R-:W-:-:S02]  /*276e0*/  FSETP.NE.FTZ.AND P1, PT, R8, RZ, PT ;  /* 0x000000ff0800720b */ /* 0x000fc40003f35000 */
[----:B------:R-:W-:Y:S02]  /*276f0*/  LOP3.LUT R6, R0, 0x10, RZ, 0xc0, !PT ;  /* 0x0000001000067812 */ /* 0x000fe400078ec0ff */
[----:B------:R-:W-:Y:S02]  /*27700*/  R2P PR, R235, 0x18 ;  /* 0x00000018eb007804 */ /* 0x000fe40000000000 */
[----:B------:R-:W-:Y:S02]  /*27710*/  LEA R20, R20, R6, 0x2 ;  /* 0x0000000614147211 */ /* 0x000fe400078e10ff */
[----:B------:R-:W-:Y:S02]  /*27720*/  LOP3.LUT R2, R234, R2, RZ, 0xfc, !PT ;  /* 0x00000002ea027212 */ /* 0x000fe400078efcff */
[----:B------:R-:W-:Y:S01]  /*27730*/  MOV R6, 0x40 ;  /* 0x0000004000067802 */ /* 0x000fe20000000f00 */
[----:B------:R-:W3:Y:S01]  /*27740*/  @P2 LDC R10, c[0x0][0x458] ;  /* 0x00011600ff0a2b82 */ /* 0x000ee20000000800 */
[----:B-1----:R-:W-:-:S02]  /*27750*/  FSEL R0, R5, 1, P2 ;  /* 0x3f80000005007808 */ /* 0x002fc40001000000 */
[----:B--2---:R-:W-:Y:S02]  /*27760*/  FSEL R4, R4, 1, P1 ;  /* 0x3f80000004047808 */ /* 0x004fe40000800000 */
[----:B------:R-:W-:Y:S02]  /*27770*/  LEA R2, R2, UR6, 0x2 ;  /* 0x0000000602027c11 */ /* 0x000fe4000f8e10ff */
[----:B------:R-:W-:Y:S01]  /*27780*/  SEL R6, R6, 0xffffffc0, !P3 ;  /* 0xffffffc006067807 */ /* 0x000fe20005800000 */
        /* <DEDUP_REMOVED lines=33> */
[C---:B------:R-:W-:Y:S01]  /*279a0*/  IADD3 R5, PT, PT, R7.reuse, R2, RZ ;  /* 0x0000000207057210 */ /* 0x040fe20007ffe0ff */
[----:B------:R-:W-:Y:S01]  /*279b0*/  STS.64 [R2], R136 ;  /* 0x0000008802007388 */ /* 0x000fe20000000a00 */
[C---:B------:R-:W-:Y:S01]  /*279c0*/  IADD3 R0, PT, PT, R2.reuse, 0x80, RZ ;  /* 0x0000008002007810 */ /* 0x040fe20007ffe0ff */
[----:B------:R-:W1:Y:S01]  /*279d0*/  @P1 LDC R11, c[0x0][0x458] ;  /* 0x00011600ff0b1b82 */ /* 0x000e620000000800 */
[----:B------:R-:W-:Y:S01]  /*279e0*/  @P4 IADD3 R0, PT, PT, R2, -0x80, RZ ;  /* 0xffffff8002004810 */ /* 0x000fe20007ffe0ff */
[----:B------:R2:W-:Y:S04]  /*279f0*/  STS.64 [R2+0x800], R138 ;  /* 0x0008008a02007388 */ /* 0x0005e80000000a00 */
[----:B------:R-:W-:Y:S04]  /*27a00*/  STS.64 [R5], R140 ;  /* 0x0000008c05007388 */ /* 0x000fe80000000a00 */
[----:B------:R-:W-:Y:S04]  /*27a10*/  STS.64 [R5+0x800], R142 ;  /* 0x0008008e05007388 */ /* 0x000fe80000000a00 */
[----:B------:R-:W-:Y:S04]  /*27a20*/  STS.64 [R4], R144 ;  /* 0x0000009004007388 */ /* 0x000fe80000000a00 */
[----:B------:R4:W-:Y:S01]  /*27a30*/  STS.64 [R4+0x800], R146 ;  /* 0x0008009204007388 */ /* 0x0009e20000000a00 */
[----:B--2---:R-:W-:-:S05]  /*27a40*/  IADD3 R2, PT, PT, R7, R4, RZ ;  /* 0x0000000407027210 */ /* 0x004fca0007ffe0ff */
[----:B------:R-:W-:Y:S04]  /*27a50*/  STS.64 [R2], R148 ;  /* 0x0000009402007388 */ /* 0x000fe80000000a00 */
[----:B------:R2:W-:Y:S04]  /*27a60*/  STS.64 [R2+0x800], R150 ;  /* 0x0008009602007388 */ /* 0x0005e80000000a00 */
[----:B------:R-:W-:Y:S01]  /*27a70*/  STS.64 [R0], R152 ;  /* 0x0000009800007388 */ /* 0x000fe20000000a00 */
[----:B----4-:R-:W-:-:S03]  /*27a80*/  IADD3 R4, PT, PT, R6, R0, RZ ;  /* 0x0000000006047210 */ /* 0x010fc60007ffe0ff */
[----:B------:R4:W-:Y:S01]  /*27a90*/  STS.64 [R0+0x800], R154 ;  /* 0x0008009a00007388 */ /* 0x0009e20000000a00 */
[----:B------:R-:W3:Y:S08]  /*27aa0*/  @P2 MUFU.LG2 R9, R9 ;  /* 0x0000000900092308 */ /* 0x000ef00000000c00 */
[----:B------:R-:W1:Y:S01]  /*27ab0*/  @P1 MUFU.LG2 R8, R8 ;  /* 0x0000000800081308 */ /* 0x000e620000000c00 */
[----:B--2---:R-:W-:-:S05]  /*27ac0*/  IADD3 R2, PT, PT, R7, R0, RZ ;  /* 0x0000000007027210 */ /* 0x004fca0007ffe0ff */
[----:B------:R-:W-:Y:S01]  /*27ad0*/  STS.64 [R2], R156 ;  /* 0x0000009c02007388 */ /* 0x000fe20000000a00 */
[----:B----4-:R-:W-:-:S03]  /*27ae0*/  IADD3 R0, PT, PT, R7, R4, RZ ;  /* 0x0000000407007210 */ /* 0x010fc60007ffe0ff */
[----:B------:R2:W-:Y:S04]  /*27af0*/  STS.64 [R2+0x800], R158 ;  /* 0x0008009e02007388 */ /* 0x0005e80000000a00 */
[----:B------:R-:W-:Y:S04]  /*27b00*/  STS.64 [R4], R160 ;  /* 0x000000a004007388 */ /* 0x000fe80000000a00 */
[----:B------:R1:W-:Y:S04]  /*27b10*/  STS.64 [R4+0x800], R162 ;  /* 0x000800a204007388 */ /* 0x0003e80000000a00 */
[----:B------:R-:W-:Y:S04]  /*27b20*/  STS.64 [R0], R164 ;  /* 0x000000a400007388 */ /* 0x000fe80000000a00 */
[----:B------:R4:W-:Y:S01]  /*27b30*/  STS.64 [R0+0x800], R166 ;  /* 0x000800a600007388 */ /* 0x0009e20000000a00 */
[----:B------:R-:W-:Y:S01]  /*27b40*/  BAR.SYNC.DEFER_BLOCKING 0x0 ;  /* 0x0000000000007b1d */ /* 0x000fe20000010000 */
[----:B------:R-:W-:-:S05]  /*27b50*/  IADD3 R5, PT, PT, -R15, RZ, RZ ;  /* 0x000000ff0f057210 */ /* 0x000fca0007ffe1ff */
[----:B------:R-:W-:Y:S02]  /*27b60*/  IMAD R5, R14, R5, UR5 ;  /* 0x000000050e057e24 */ /* 0x000fe4000f8e0205 */
[----:B--2---:R-:W-:-:S04]  /*27b70*/  IMAD R2, R12, UR8, R15 ;  /* 0x000000080c027c24 */ /* 0x004fc8000f8e020f */
[----:B------:R-:W-:Y:S02]  /*27b80*/  IMAD R5, R2, R14, R5 ;  /* 0x0000000e02057224 */ /* 0x000fe400078e0205 */
[----:B---3--:R-:W-:Y:S01]  /*27b90*/  @P2 FMUL.FTZ R2, R9, 0.69314718246459960938 ;  /* 0x3f31721809022820 */ /* 0x008fe20000410000 */
[----:B-1----:R-:W-:Y:S01]  /*27ba0*/  @P1 FMUL.FTZ R4, R8, 0.69314718246459960938 ;  /* 0x3f31721808041820 */ /* 0x002fe20000410000 */
[----:B------:R-:W-:Y:S02]  /*27bb0*/  MOV R7, 0xff800000 ;  /* 0xff80000000077802 */ /* 0x000fe40000000f00 */
[----:B------:R-:W-:Y:S01]  /*27bc0*/  @P2 FFMA.FTZ R7, R36, R10, R2 ;  /* 0x0000000a24072223 */ /* 0x000fe20000010002 */
[----:B------:R-:W-:Y:S01]  /*27bd0*/  MOV R6, 0xff800000 ;  /* 0xff80000000067802 */ /* 0x000fe20000000f00 */
[----:B------:R-:W-:Y:S01]  /*27be0*/  @P1 FFMA.FTZ R6, R3, R11, R4 ;  /* 0x0000000b03061223 */ /* 0x000fe20000010004 */
[----:B----4-:R-:W-:Y:S01]  /*27bf0*/  IMAD R0, R5, R13, UR7 ;  /* 0x0000000705007e24 */ /* 0x010fe2000f8e020d */
        /* <DEDUP_REMOVED lines=8> */
[----:B------:R-:W-:Y:S01]  /*27c80*/  LOP3.LUT P0, RZ, R235, 0x3, RZ, 0xc0, !PT ;  /* 0x00000003ebff7812 */ /* 0x000fe2000780c0ff */
[----:B------:R-:W1:Y:S01]  /*27c90*/  LDCU.64 UR8, c[0x0][0x358] ;  /* 0x00006b00ff0877ac */ /* 0x000e620008000a00 */
[----:B------:R-:W-:-:S11]  /*27ca0*/  IMAD R4, R0, UR4, RZ ;  /* 0x0000000400047c24 */ /* 0x000fd6000f8e02ff */
[----:B--2---:R-:W-:Y:S05]  /*27cb0*/  @P0 BRA `(.L_x_3582) ;  /* 0x00000000002c0947 */ /* 0x004fea0003800000 */
[----:B------:R-:W2:Y:S01]  /*27cc0*/  LDCU.64 UR4, c[0x0][0x428] ;  /* 0x00008500ff0477ac */ /* 0x000ea20008000a00 */
[----:B-----5:R-:W-:Y:S01]  /*27cd0*/  VIADD R2, R22, -UR7 ;  /* 0x8000000716027c36 */ /* 0x020fe20008000000 */
[----:B------:R-:W-:Y:S01]  /*27ce0*/  IADD3 R3, P0, PT, R0, R233, RZ ;  /* 0x000000e900037210 */ /* 0x000fe20007f1e0ff */
[----:B------:R-:W-:-:S03]  /*27cf0*/  VIADD R5, R233, 0x8 ;  /* 0x00000008e9057836 */ /* 0x000fc60000000000 */
[-C--:B------:R-:W-:Y:S02]  /*27d00*/  ISETP.GE.AND P2, PT, R233, R2.reuse, PT ;  /* 0x00000002e900720c */ /* 0x080fe40003f46270 */
[----:B------:R-:W-:Y:S02]  /*27d10*/  ISETP.GE.AND P1, PT, R5, R2, PT ;  /* 0x000000020500720c */ /* 0x000fe40003f26270 */
[----:B------:R-:W-:Y:S02]  /*27d20*/  LEA.HI.X.SX32 R0, R0, RZ, 0x1, P0 ;  /* 0x000000ff00007211 */ /* 0x000fe400000f0eff */
[----:B--2---:R-:W-:-:S04]  /*27d30*/  LEA R2, P0, R3, UR4, 0x2 ;  /* 0x0000000403027c11 */ /* 0x004fc8000f8010ff */
[----:B------:R-:W-:-:S05]  /*27d40*/  LEA.HI.X R3, R3, UR5, R0, 0x2, P0 ;  /* 0x0000000503037c11 */ /* 0x000fca00080f1400 */
[----:B-1----:R2:W-:Y:S04]  /*27d50*/  @!P2 STG.E desc[UR8][R2.64], R7 ;  /* 0x000000070200a986 */ /* 0x0025e8000c101908 */
[----:B------:R2:W-:Y:S02]  /*27d60*/  @!P1 STG.E desc[UR8][R2.64+0x20], R6 ;  /* 0x0000200602009986 */ /* 0x0005e4000c101908 */
.L_x_3582:
[----:B-1----:R-:W-:Y:S05]  /*27d70*/  BSYNC.RECONVERGENT B0 ;  /* 0x0000000000007941 */ /* 0x002fea0003800200 */
.L_x_3581:
[----:B------:R-:W1:Y:S01]  /*27d80*/  LDCU.64 UR4, c[0x0][0x3f8] ;  /* 0x00007f00ff0477ac */ /* 0x000e620008000a00 */
[----:B------:R-:W-:Y:S01]  /*27d90*/  SHF.R.U32.HI R235, RZ, 0x4, R235 ;  /* 0x00000004ffeb7819 */ /* 0x000fe200000116eb */
[----:B-----5:R-:W-:Y:S01]  /*27da0*/  VIADD R0, R22, -UR7 ;  /* 0x8000000716007c36 */ /* 0x020fe20008000000 */
[----:B------:R-:W-:-:S03]  /*27db0*/  LOP3.LUT R5, R21, 0xffc, RZ, 0xc0, !PT ;  /* 0x00000ffc15057812 */ /* 0x000fc600078ec0ff */
[C---:B--2---:R-:W-:Y:S01]  /*27dc0*/  VIADD R3, R235.reuse, 0x10 ;  /* 0x00000010eb037836 */ /* 0x044fe20000000000 */
[CC--:B------:R-:W-:Y:S01]  /*27dd0*/  ISETP.GE.AND P4, PT, R235.reuse, R0.reuse, PT ;  /* 0x00000000eb00720c */ /* 0x0c0fe20003f86270 */
[C---:B------:R-:W-:Y:S02]  /*27de0*/  VIADD R2, R235.reuse, 0x18 ;  /* 0x00000018eb027836 */ /* 0x040fe40000000000 */
[----:B------:R-:W-:Y:S01]  /*27df0*/  VIADD R20, R235, 0x8 ;  /* 0x00000008eb147836 */ /* 0x000fe20000000000 */
[-C--:B------:R-:W-:Y:S01]  /*27e00*/  ISETP.GE.AND P6, PT, R3, R0.reuse, PT ;  /* 0x000000000300720c */ /* 0x080fe20003fc6270 */
[C---:B------:R-:W-:Y:S01]  /*27e10*/  VIADD R7, R235.reuse, 0x20 ;  /* 0x00000020eb077836 */ /* 0x040fe20000000000 */
[----:B------:R-:W-:Y:S01]  /*27e20*/  IADD3 R3, P0, PT, R4, R5, RZ ;  /* 0x0000000504037210 */ /* 0x000fe20007f1e0ff */
[C---:B------:R-:W-:Y:S01]  /*27e30*/  VIADD R6, R235.reuse, 0x28 ;  /* 0x00000028eb067836 */ /* 0x040fe20000000000 */
[----:B------:R-:W-:Y:S01]  /*27e40*/  ISETP.GE.AND P5, PT, R2, R0, PT ;  /* 0x000000000200720c */ /* 0x000fe20003fa6270 */
[C---:B------:R-:W-:Y:S01]  /*27e50*/  VIADD R5, R235.reuse, 0x30 ;  /* 0x00000030eb057836 */ /* 0x040fe20000000000 */
[----:B------:R-:W-:Y:S01]  /*27e60*/  LEA.HI.X.SX32 R4, R4, RZ, 0x1, P0 ;  /* 0x000000ff04047211 */ /* 0x000fe200000f0eff */
[----:B------:R-:W-:Y:S01]  /*27e70*/  VIADD R235, R235, 0x38 ;  /* 0x00000038ebeb7836 */ /* 0x000fe20000000000 */
[----:B-1----:R-:W-:-:S02]  /*27e80*/  LEA R2, P0, R3, UR4, 0x2 ;  /* 0x0000000403027c11 */ /* 0x002fc4000f8010ff */
[-C--:B------:R-:W-:Y:S02]  /*27e90*/  ISETP.GE.AND P3, PT, R7, R0.reuse, PT ;  /* 0x000000000700720c */ /* 0x080fe40003f66270 */
[----:B------:R-:W-:Y:S02]  /*27ea0*/  LEA.HI.X R3, R3, UR5, R4, 0x2, P0 ;  /* 0x0000000503037c11 */ /* 0x000fe400080f1404 */
[-C--:B------:R-:W-:Y:S02]  /*27eb0*/  ISETP.GE.AND P2, PT, R6, R0.reuse, PT ;  /* 0x000000000600720c */ /* 0x080fe40003f46270 */
[-C--:B------:R-:W-:Y:S01]  /*27ec0*/  ISETP.GE.AND P1, PT, R5, R0.reuse, PT ;  /* 0x000000000500720c */ /* 0x080fe20003f26270 */
[----:B------:R1:W-:Y:S01]  /*27ed0*/  @!P4 STG.E.128 desc[UR8][R2.64], R40 ;  /* 0x000000280200c986 */ /* 0x0003e2000c101d08 */
[-C--:B------:R-:W-:Y:S02]  /*27ee0*/  ISETP.GE.AND P4, PT, R20, R0.reuse, PT ;  /* 0x000000001400720c */ /* 0x080fe40003f86270 */
[----:B------:R-:W-:Y:S01]  /*27ef0*/  ISETP.GE.AND P0, PT, R235, R0, PT ;  /* 0x00000000eb00720c */ /* 0x000fe20003f06270 */
[----:B----4-:R1:W-:Y:S04]  /*27f00*/  @!P6 STG.E.128 desc[UR8][R2.64+0x1000], R32 ;  /* 0x001000200200e986 */ /* 0x0103e8000c101d08 */
[----:B------:R1:W-:Y:S04]  /*27f10*/  @!P5 STG.E.128 desc[UR8][R2.64+0x1800], R28 ;  /* 0x0018001c0200d986 */ /* 0x0003e8000c101d08 */
[----:B------:R1:W-:Y:S04]  /*27f20*/  @!P3 STG.E.128 desc[UR8][R2.64+0x2000], R24 ;  /* 0x002000180200b986 */ /* 0x0003e8000c101d08 */
[----:B---3--:R1:W-:Y:S04]  /*27f30*/  @!P4 STG.E.128 desc[UR8][R2.64+0x800], R36 ;  /* 0x000800240200c986 */ /* 0x0083e8000c101d08 */
[----:B------:R1:W-:Y:S04]  /*27f40*/  @!P2 STG.E.128 desc[UR8][R2.64+0x2800], R16 ;  /* 0x002800100200a986 */ /* 0x0003e8000c101d08 */
[----:B------:R1:W-:Y:S01]  /*27f50*/  @!P1 STG.E.128 desc[UR8][R2.64+0x3000], R12 ;  /* 0x0030000c02009986 */ /* 0x0003e2000c101d08 */
[----:B------:R-:W-:Y:S05]  /*27f60*/  @P0 EXIT ;  /* 0x000000000000094d */ /* 0x000fea0003800000 */
[----:B------:R-:W-:Y:S01]  /*27f70*/  STG.E.128 desc[UR8][R2.64+0x3800], R8 ;  /* 0x0038000802007986 */ /* 0x000fe2000c101d08 */
[----:B------:R-:W-:Y:S05]  /*27f80*/  EXIT ;  /* 0x000000000000794d */ /* 0x000fea0003800000 */
.L_x_3583:
        /* <DEDUP_REMOVED lines=15> */
.L_x_7155:


//--------------------- .text._ZN5flash24flash_fwd_splitkv_kernelI23Flash_fwd_kernel_traitsILi64ELi64ELi256ELi4ELb0ELb0EN7cutlass6half_tE19Flash_kernel_traitsILi64ELi64ELi256ELi4ES3_EELb1ELb0ELb1ELb0ELb0ELb0ELb1ELb1EEEvNS_16Flash_fwd_paramsE --------------------------
	.section	.text._ZN5flash24flash_fwd_splitkv_kernelI23Flash_fwd_kernel_traitsILi64ELi64ELi256ELi4ELb0ELb0EN7cutlass6half_tE19Flash_kernel_traitsILi64ELi64ELi256ELi4ES3_EELb1ELb0ELb1ELb0ELb0ELb0ELb1ELb1EEEvNS_16Flash_fwd_paramsE,"ax",@progbits
	.align	128
        .global         _ZN5flash24flash_fwd_splitkv_kernelI23Flash_fwd_kernel_traitsILi64ELi64ELi256ELi4ELb0ELb0EN7cutlass6half_tE19Flash_kernel_traitsILi64ELi64ELi256ELi4ES3_EELb1ELb0ELb1ELb0ELb0ELb0ELb1ELb1EEEvNS_16Flash_fwd_paramsE
        .type           _ZN5flash24flash_fwd_splitkv_kernelI23Flash_fwd_kernel_traitsILi64ELi64ELi256ELi4ELb0ELb0EN7cutlass6half_tE19Flash_kernel_traitsILi64ELi64ELi256ELi4ES3_EELb1ELb0ELb1ELb0ELb0ELb0ELb1ELb1EEEvNS_16Flash_fwd_paramsE,@function
        .size           _ZN5flash24flash_fwd_splitkv_kernelI23Flash_fwd_kernel_traitsILi64ELi64ELi256ELi4ELb0ELb0EN7cutlass6half_tE19Flash_kernel_traitsILi64ELi64ELi256ELi4ES3_EELb1ELb0ELb1ELb0ELb0ELb0ELb1ELb1EEEvNS_16Flash_fwd_paramsE,(.L_x_7156 - _ZN5flash24flash_fwd_splitkv_kernelI23Flash_fwd_kernel_traitsILi64ELi64ELi256ELi4ELb0ELb0EN7cutlass6half_tE19Flash_kernel_traitsILi64ELi64ELi256ELi4ES3_EELb1ELb0ELb1ELb0ELb0ELb0ELb1ELb1EEEvNS_16Flash_fwd_paramsE)
        .other          _ZN5flash24flash_fwd_splitkv_kernelI23Flash_fwd_kernel_traitsILi64ELi64ELi256ELi4ELb0ELb0EN7cutlass6half_tE19Flash_kernel_traitsILi64ELi64ELi256ELi4ES3_EELb1ELb0ELb1ELb0ELb0ELb0ELb1ELb1EEEvNS_16Flash_fwd_paramsE,@"STO_CUDA_ENTRY STV_DEFAULT"
_ZN5flash24flash_fwd_splitkv_kernelI23Flash_fwd_kernel_traitsILi64ELi64ELi256ELi4ELb0ELb0EN7cutlass6half_tE19Flash_kernel_traitsILi64ELi64ELi256ELi4ES3_EELb1ELb0ELb1ELb0ELb0ELb0ELb1ELb1EEEvNS_16Flash_fwd_paramsE:
.text._ZN5flash24flash_fwd_splitkv_kernelI23Flash_fwd_kernel_traitsILi64ELi64ELi256ELi4ELb0ELb0EN7cutlass6half_tE19Flash_kernel_traitsILi64ELi64ELi256ELi4ES3_EELb1ELb0ELb1ELb0ELb0ELb0ELb1ELb1EEEvNS_16Flash_fwd_paramsE:
        /* <DEDUP_REMOVED lines=27> */
[----:B-1----:R-:W-:-:S09]  /*01b0*/  UISETP.EQ.U32.AND UP4, UPT, UR4, URZ, UPT ;  /* 0x000000ff0400728c */ /* 0x002fd2000bf82070 */
[----:B------:R-:W-:Y:S02]  /*01c0*/  @UP3 UIADD3 UR10, UPT, UPT, UR10, -UR8, URZ ;  /* 0x800000080a0a3290 */ /* 0x000fe4000fffe0ff */
[----:B------:R-:W-:Y:S02]  /*01d0*/  @UP3 UIADD3 UR23, UPT, UPT, UR23, 0x1, URZ ;  /* 0x0000000117173890 */ /* 0x000fe4000fffe0ff */
[----:B------:R-:W-:Y:S02]  /*01e0*/  UISETP.GE.U32.AND UP1, UPT, UR10, UR8, UPT ;  /* 0x000000080a00728c */ /* 0x000fe4000bf26070 */
[----:B----4-:R-:W-:-:S04]  /*01f0*/  UISETP.NE.AND UP3, UPT, UR9, URZ, UPT ;  /* 0x000000ff0900728c */ /* 0x010fc8000bf65270 */
[----:B------:R-:W-:Y:S01]  /*0200*/  UISETP.EQ.OR.EX UP4, UPT, UR5, URZ, !UP3, UP4 ;  /* 0x000000ff0500728c */ /* 0x000fe2000df82740 */
[----:B------:R-:W1:Y:S04]  /*0210*/  LDCU.64 UR10, c[0x0][0x470] ;  /* 0x00008e00ff0a77ac */ /* 0x000e680008000a00 */
[----:B------:R-:W-:Y:S02]  /*0220*/  @UP1 UIADD3 UR23, UPT, UPT, UR23, 0x1, URZ ;  /* 0x0000000117171890 */ /* 0x000fe4000fffe0ff */
[----:B------:R-:W-:-:S04]  /*0230*/  @!UP0 ULOP3.LUT UR23, URZ, UR8, URZ, 0x33, !UPT ;  /* 0x00000008ff178292 */ /* 0x000fc8000f8e33ff */
[----:B-----5:R-:W-:Y:S02]  /*0240*/  UIMAD.WIDE.U32 UR12, UR23, 0x4, UR14 ;  /* 0x00000004170c78a5 */ /* 0x020fe4000f8e000e */
[----:B------:R-:W-:Y:S02]  /*0250*/  USHF.L.U32 UR15, UR23, 0x2, URZ ;  /* 0x00000002170f7899 */ /* 0x000fe400080006ff */
[----:B------:R-:W-:Y:S02]  /*0260*/  USHF.R.U32.HI UR14, URZ, 0x1e, UR23 ;  /* 0x0000001eff0e7899 */ /* 0x000fe40008011617 */
[----:B------:R-:W-:Y:S01]  /*0270*/  UIADD3 UR9, UP1, UPT, UR15, UR4, URZ ;  /* 0x000000040f097290 */ /* 0x000fe2000ff3e0ff */
[----:B------:R-:W-:Y:S01]  /*0280*/  IMAD.U32 R8, RZ, RZ, UR12 ;  /* 0x0000000cff087e24 */ /* 0x000fe2000f8e00ff */
[----:B-1----:R-:W-:Y:S01]  /*0290*/  ISETP.NE.U32.AND P0, PT, RZ, UR10, PT ;  /* 0x0000000aff007c0c */ /* 0x002fe2000bf05070 */
[----:B------:R-:W-:Y:S01]  /*02a0*/  UIADD3 UR10, UP0, UPT, UR15, UR10, URZ ;  /* 0x0000000a0f0a7290 */ /* 0x000fe2000ff1e0ff */
[----:B------:R-:W-:Y:S01]  /*02b0*/  IMAD.U32 R9, RZ, RZ, UR13 ;  /* 0x0000000dff097e24 */ /* 0x000fe2000f8e00ff */
[----:B------:R-:W-:Y:S01]  /*02c0*/  UIADD3.X UR12, UPT, UPT, UR14, UR5, URZ, UP1, !UPT ;  /* 0x000000050e0c7290 */ /* 0x000fe20008ffe4ff */
[----:B------:R-:W-:Y:S01]  /*02d0*/  ISETP.NE.AND.EX P3, PT, RZ, UR11, PT, P0 ;  /* 0x0000000bff007c0c */ /* 0x000fe2000bf65300 */
[----:B------:R-:W-:Y:S01]  /*02e0*/  UIADD3.X UR11, UPT, UPT, UR14, UR11, URZ, UP0, !UPT ;  /* 0x0000000b0e0b7290 */ /* 0x000fe200087fe4ff */
[----:B------:R-:W-:Y:S01]  /*02f0*/  PLOP3.LUT P0, PT, PT, PT, UP4, 0x80, 0x8 ;  /* 0x000000000008781c */ /* 0x000fe20003f0f048 */
[----:B------:R-:W-:Y:S01]  /*0300*/  IMAD.U32 R6, RZ, RZ, UR9 ;  /* 0x00000009ff067e24 */ /* 0x000fe2000f8e00ff */
[----:B--2---:R-:W2:Y:S01]  /*0310*/  @P2 LDG.E R4, desc[UR6][R8.64] ;  /* 0x0000000608042981 */ /* 0x004ea2000c1e1900 */
[----:B------:R-:W-:-:S02]  /*0320*/  IMAD.U32 R146, RZ, RZ, UR10 ;  /* 0x0000000aff927e24 */ /* 0x000fc4000f8e00ff */
[----:B------:R-:W-:Y:S01]  /*0330*/  IMAD.U32 R7, RZ, RZ, UR12 ;  /* 0x0000000cff077e24 */ /* 0x000fe2000f8e00ff */
[----:B------:R-:W3:Y:S01]  /*0340*/  @P1 LDG.E R0, desc[UR6][R8.64+0x4] ;  /* 0x0000040608001981 */ /* 0x000ee2000c1e1900 */
[----:B------:R-:W-:-:S05]  /*0350*/  IMAD.U32 R147, RZ, RZ, UR11 ;  /* 0x0000000bff937e24 */ /* 0x000fca000f8e00ff */
[----:B------:R-:W4:Y:S04]  /*0360*/  @P3 LDG.E R2, desc[UR6][R146.64] ;  /* 0x0000000692023981 */ /* 0x000f28000c1e1900 */
        /* <DEDUP_REMOVED lines=24> */
.L_x_3584:
        /* <DEDUP_REMOVED lines=14> */
[----:B------:R-:W-:Y:S02]  /*05d0*/  @!UP2 UISETP.NE.AND.EX UP0, UPT, UR5, URZ, UPT, UP0 ;  /* 0x000000ff0500a28c */ /* 0x000fe4000bf05300 */
[----:B------:R-:W-:Y:S02]  /*05e0*/  UIADD3 UR5, UPT, UPT, UR12, -UR10, URZ ;  /* 0x8000000a0c057290 */ /* 0x000fe4000fffe0ff */
        /* <DEDUP_REMOVED lines=37> */
[----:B------:R-:W-:Y:S01]  /*0840*/  UIMAD UR4, UR19, UR4, UR12 ;  /* 0x00000004130472a4 */ /* 0x000fe2000f8e020c */
[----:B------:R-:W1:Y:S03]  /*0850*/  LDCU UR12, c[0x0][0x508] ;  /* 0x0000a100ff0c77ac */ /* 0x000e660008000800 */
        /* <DEDUP_REMOVED lines=9> */
[----:B------:R-:W-:Y:S02]  /*08f0*/  USHF.R.S32.HI UR13, URZ, 0x8, UR13 ;  /* 0x00000008ff0d7899 */ /* 0x000fe4000801140d */
[----:B------:R-:W-:Y:S02]  /*0900*/  @!UP0 UIADD3 UR19, UPT, UPT, -UR19, URZ, URZ ;  /* 0x000000ff13138290 */ /* 0x000fe4000fffe1ff */
[----:B------:R-:W-:Y:S02]  /*0910*/  @!UP1 ULOP3.LUT UR19, URZ, UR16, URZ, 0x33, !UPT ;  /* 0x00000010ff139292 */ /* 0x000fe4000f8e33ff */
[----:B------:R-:W-:Y:S01]  /*0920*/  IMAD.U32 R3, RZ, RZ, UR13 ;  /* 0x0000000dff037e24 */ /* 0x000fe2000f8e00ff */
[----:B------:R-:W-:-:S02]  /*0930*/  UIADD3 UR4, UPT, UPT, UR4, UR24, -UR21 ;  /* 0x0000001804047290 */ /* 0x000fc4000fffe815 */
        /* <DEDUP_REMOVED lines=18> */
[----:B------:R-:W-:Y:S01]  /*0a60*/  LOP3.LUT R2, R2, 0x3c, RZ, 0xc0, !PT ;  /* 0x0000003c02027812 */ /* 0x000fe200078ec0ff */
[C---:B------:R-:W-:Y:S02]  /*0a70*/  VIADD R6, R65.reuse, 0x10 ;  /* 0x0000001041067836 */ /* 0x040fe40000000000 */
        /* <DEDUP_REMOVED lines=8> */
[----:B-1----:R-:W-:-:S05]  /*0b00*/  ISETP.GE.AND P1, PT, R2, UR10, PT ;  /* 0x0000000a02007c0c */ /* 0x002fca000bf26270 */
[----:B------:R-:W-:Y:S01]  /*0b10*/  IADD3 R0, P0, PT, R0, UR12, RZ ;  /* 0x0000000c00007c10 */ /* 0x000fe2000ff1e0ff */
[----:B------:R-:W-:Y:S01]  /*0b20*/  IMAD.U32 R3, RZ, RZ, UR12 ;  /* 0x0000000cff037e24 */ /* 0x000fe2000f8e00ff */
[----:B------:R-:W-:Y:S02]  /*0b30*/  UIADD3 UR12, UPT, UPT, -UR24, UR21, URZ ;  /* 0x00000015180c7290 */ /* 0x000fe4000fffe1ff */
        /* <DEDUP_REMOVED lines=10> */
[----:B------:R-:W-:Y:S01]  /*0be0*/  ISETP.GE.OR P5, PT, R5, UR12, P1 ;  /* 0x0000000c05007c0c */ /* 0x000fe20008fa6670 */
[----:B------:R-:W1:Y:S01]  /*0bf0*/  LDCU.64 UR8, c[0x0][0x428] ;  /* 0x00008500ff0877ac */ /* 0x000e620008000a00 */
        /* <DEDUP_REMOVED lines=47> */
.L_x_3585:
        /* <DEDUP_REMOVED lines=11> */
.L_x_3586:
        /* <DEDUP_REMOVED lines=108> */
.L_x_3587:
        /* <DEDUP_REMOVED lines=15> */
.L_x_3589:
[----:B------:R-:W2:Y:S01]  /*1750*/  LDC.64 R4, c[0x0][0x3b8] ;  /* 0x0000ee00ff047b82 */ /* 0x000ea20000000a00 */
[----:B------:R-:W-:-:S06]  /*1760*/  UIADD3 UR8, UPT, UPT, UR10, UR11, URZ ;  /* 0x0000000b0a087290 */ /* 0x000fcc000fffe0ff */
[----:B--2---:R-:W-:Y:S02]  /*1770*/  IMAD R17, R5, UR8, RZ ;  /* 0x0000000805117c24 */ /* 0x004fe4000f8e02ff */
[----:B-1----:R-:W-:-:S05]  /*1780*/  IMAD.WIDE.U32 R2, R4, UR8, RZ ;  /* 0x0000000804027c25 */ /* 0x002fca000f8e00ff */
[----:B------:R-:W-:Y:S02]  /*1790*/  IADD3 R17, PT, PT, R3, R17, RZ ;  /* 0x0000001103117210 */ /* 0x000fe40007ffe0ff */
[----:B------:R-:W-:Y:S02]  /*17a0*/  MOV R16, R2 ;  /* 0x0000000200107202 */ /* 0x000fe40000000f00 */
.L_x_3590:
        /* <DEDUP_REMOVED lines=14> */
.L_x_3591:
[----:B------:R-:W1:Y:S01]  /*1890*/  LDC.64 R2, c[0x0][0x3c0] ;  /* 0x0000f000ff027b82 */ /* 0x000e620000000a00 */
[----:B------:R-:W-:-:S06]  /*18a0*/  UIADD3 UR10, UPT, UPT, UR10, UR11, URZ ;  /* 0x0000000b0a0a7290 */ /* 0x000fcc000fffe0ff */
[----:B-1---5:R-:W-:Y:S02]  /*18b0*/  IMAD R7, R3, UR10, RZ ;  /* 0x0000000a03077c24 */ /* 0x022fe4000f8e02ff */
[----:B------:R-:W-:-:S05]  /*18c0*/  IMAD.WIDE.U32 R8, R2, UR10, RZ ;  /* 0x0000000a02087c25 */ /* 0x000fca000f8e00ff */
[----:B------:R-:W-:-:S07]  /*18d0*/  IADD3 R7, PT, PT, R9, R7, RZ ;  /* 0x0000000709077210 */ /* 0x000fce0007ffe0ff */
.L_x_3592:
        /* <DEDUP_REMOVED lines=53> */
.L_x_3588:
        /* <DEDUP_REMOVED lines=11> */
[----:B------:R-:W-:Y:S01]  /*1ce0*/  IMAD.SHL.U32 R135, R65, 0x4, RZ ;  /* 0x0000000441877824 */ /* 0x000fe200078e00ff */
[C---:B------:R-:W-:Y:S01]  /*1cf0*/  IADD3 R16, P3, PT, R12.reuse, R16, RZ ;  /* 0x000000100c107210 */ /* 0x040fe20007f7e0ff */
[----:B------:R-:W-:Y:S01]  /*1d00*/  USHF.L.U32 UR25, UR4, 0x8, URZ ;  /* 0x0000000804197899 */ /* 0x000fe200080006ff */
[----:B------:R-:W-:Y:S01]  /*1d10*/  IADD3 R8, P2, PT, R12, R8, RZ ;  /* 0x000000080c087210 */ /* 0x000fe20007f5e0ff */
[----:B------:R-:W-:Y:S01]  /*1d20*/  IMAD.SHL.U32 R85, R2, 0x10, RZ ;  /* 0x0000001002557824 */ /* 0x000fe200078e00ff */
[----:B-1----:R-:W-:Y:S01]  /*1d30*/  @UP0 UIMAD.WIDE.U32 UR16, UR18, UR14, URZ ;  /* 0x0000000e121002a5 */ /* 0x002fe2000f8e00ff */
[----:B------:R-:W-:Y:S01]  /*1d40*/  IMAD.X R17, RZ, RZ, R6, P3 ;  /* 0x000000ffff117224 */ /* 0x000fe200018e0606 */
[----:B------:R-:W-:Y:S01]  /*1d50*/  MOV R145, RZ ;  /* 0x000000ff00917202 */ /* 0x000fe20000000f00 */
[----:B------:R-:W-:Y:S01]  /*1d60*/  IMAD.X R9, RZ, RZ, R7, P2 ;  /* 0x000000ffff097224 */ /* 0x000fe200010e0607 */
[----:B--2---:R-:W-:Y:S01]  /*1d70*/  MOV R6, UR8 ;  /* 0x0000000800067c02 */ /* 0x004fe20008000f00 */
[----:B------:R-:W-:Y:S01]  /*1d80*/  IMAD.WIDE.U32 R16, R144, R4, R16 ;  /* 0x0000000490107225 */ /* 0x000fe200078e0010 */
[----:B------:R-:W-:Y:S01]  /*1d90*/  LOP3.LUT R135, R135, 0x1c, RZ, 0xc0, !PT ;  /* 0x0000001c87877812 */ /* 0x000fe200078ec0ff */
[----:B------:R-:W-:Y:S01]  /*1da0*/  UIADD3 UR27, UPT, UPT, UR25, -0x100, URZ ;  /* 0xffffff00191b7890 */ /* 0x000fe2000fffe0ff */
[----:B------:R-:W-:Y:S01]  /*1db0*/  SHF.L.U64.HI R64, R4, 0x4, R5 ;  /* 0x0000000404407819 */ /* 0x000fe20000010205 */
[----:B------:R-:W-:Y:S01]  /*1dc0*/  @!UP0 UIMAD.WIDE.U32 UR28, UR23, UR10, URZ ;  /* 0x0000000a171c82a5 */ /* 0x000fe2000f8e00ff */
[----:B------:R-:W-:Y:S01]  /*1dd0*/  IMAD.WIDE.U32 R8, R144, R2, R8 ;  /* 0x0000000290087225 */ /* 0x000fe200078e0008 */
[----:B------:R-:W-:-:S02]  /*1de0*/  SHF.L.U32 R59, R4, 0x4, RZ ;  /* 0x00000004043b7819 */ /* 0x000fc400000006ff */
[----:B------:R-:W-:Y:S01]  /*1df0*/  @!UP0 UIMAD UR11, UR23, UR11, UR29 ;  /* 0x0000000b170b82a4 */ /* 0x000fe2000f8e021d */
[----:B------:R-:W-:Y:S01]  /*1e00*/  IMAD R69, R144, R3, R9 ;  /* 0x0000000390457224 */ /* 0x000fe200078e0209 */
[----:B------:R-:W-:Y:S01]  /*1e10*/  USHF.R.S32.HI UR29, URZ, 0x1f, UR26 ;  /* 0x0000001fff1d7899 */ /* 0x000fe2000801141a */
[----:B----4-:R-:W-:Y:S01]  /*1e20*/  LEA.HI R11, R11, R11, RZ, 0x1 ;  /* 0x0000000b0b0b7211 */ /* 0x010fe200078f08ff */
[----:B------:R-:W-:Y:S01]  /*1e30*/  @!UP0 UMOV UR10, UR28 ;  /* 0x0000001c000a8c82 */ /* 0x000fe20008000000 */
[----:B------:R-:W-:Y:S01]  /*1e40*/  @UP0 UMOV UR10, UR16 ;  /* 0x00000010000a0c82 */ /* 0x000fe20008000000 */
[----:B------:R-:W-:Y:S01]  /*1e50*/  @UP0 UIMAD UR11, UR18, UR15, UR17 ;  /* 0x0000000f120b02a4 */ /* 0x000fe2000f8e0211 */
[----:B------:R-:W-:Y:S01]  /*1e60*/  IADD3 R18, P4, PT, R12, UR10, RZ ;  /* 0x0000000a0c127c10 */ /* 0x000fe2000ff9e0ff */
[----:B------:R-:W-:Y:S01]  /*1e70*/  UIMAD UR10, UR29, UR8, URZ ;  /* 0x000000081d0a72a4 */ /* 0x000fe2000f8e02ff */
[----:B---3--:R-:W-:Y:S01]  /*1e80*/  IMAD.WIDE.U32 R142, R143, 0x40, R144 ;  /* 0x000000408f8e7825 */ /* 0x008fe200078e0090 */
[----:B------:R-:W-:Y:S01]  /*1e90*/  USHF.R.S32.HI UR28, URZ, 0x1f, UR5 ;  /* 0x0000001fff1c7899 */ /* 0x000fe20008011405 */
[----:B------:R-:W-:Y:S01]  /*1ea0*/  SHF.R.S32.HI R11, RZ, 0x1, R11 ;  /* 0x00000001ff0b7819 */ /* 0x000fe2000001140b */
[----:B------:R-:W-:Y:S01]  /*1eb0*/  UIMAD UR9, UR26, UR9, UR10 ;  /* 0x000000091a0972a4 */ /* 0x000fe2000f8e020a */
[----:B------:R-:W-:Y:S01]  /*1ec0*/  IMAD.X R19, RZ, RZ, UR11, P4 ;  /* 0x0000000bff137e24 */ /* 0x000fe2000a0e06ff */
[----:B------:R-:W-:Y:S01]  /*1ed0*/  ULEA.HI UR28, UR28, UR5, URZ, 0x8 ;  /* 0x000000051c1c7291 */ /* 0x000fe2000f8f40ff */
[C---:B------:R-:W-:Y:S01]  /*1ee0*/  IMAD.SHL.U32 R70, R8.reuse, 0x2, RZ ;  /* 0x0000000208467824 */ /* 0x040fe200078e00ff */
[----:B------:R-:W-:Y:S01]  /*1ef0*/  SHF.L.U64.HI R69, R8, 0x1, R69 ;  /* 0x0000000108457819 */ /* 0x000fe20000010245 */
[----:B------:R-:W-:Y:S01]  /*1f00*/  IMAD.WIDE.U32 R6, R6, UR26, R18 ;  /* 0x0000001a06067c25 */ /* 0x000fe2000f8e0012 */
[----:B------:R-:W-:Y:S01]  /*1f10*/  USHF.R.S32.HI UR28, URZ, 0x8, UR28 ;  /* 0x00000008ff1c7899 */ /* 0x000fe2000801141c */
[----:B------:R-:W-:Y:S01]  /*1f20*/  SHF.L.U64.HI R66, R2, 0x4, R3 ;  /* 0x0000000402427819 */ /* 0x000fe20000010203 */
[----:B------:R-:W1:Y:S01]  /*1f30*/  LDCU.64 UR10, c[0x0][0x388] ;  /* 0x00007100ff0a77ac */ /* 0x000e620008000a00 */
[----:B------:R-:W-:Y:S01]  /*1f40*/  IMAD R73, R144, R5, R17 ;  /* 0x0000000590497224 */ /* 0x000fe200078e0211 */
[----:B------:R-:W-:Y:S01]  /*1f50*/  IADD3 R9, PT, PT, R7, UR9, RZ ;  /* 0x0000000907097c10 */ /* 0x000fe2000fffe0ff */
[C---:B------:R-:W-:Y:S01]  /*1f60*/  IMAD.SHL.U32 R72, R16.reuse, 0x2, RZ ;  /* 0x0000000210487824 */ /* 0x040fe200078e00ff */
[----:B------:R-:W2:Y:S01]  /*1f70*/  LDCU.64 UR8, c[0x0][0x390] ;  /* 0x00007200ff0877ac */ /* 0x000ea20008000a00 */
[----:B------:R-:W-:Y:S01]  /*1f80*/  IMAD R7, R143, UR14, RZ ;  /* 0x0000000e8f077c24 */ /* 0x000fe2000f8e02ff */
[----:B------:R-:W-:Y:S01]  /*1f90*/  SHF.L.U64.HI R73, R16, 0x1, R73 ;  /* 0x0000000110497819 */ /* 0x000fe20000010249 */
[----:B------:R-:W-:Y:S01]  /*1fa0*/  IMAD.MOV.U32 R8, RZ, RZ, R6 ;  /* 0x000000ffff087224 */ /* 0x000fe200078e0006 */
[----:B------:R-:W-:Y:S01]  /*1fb0*/  UISETP.LT.AND UP0, UPT, UR20, UR28, UPT ;  /* 0x0000001c1400728c */ /* 0x000fe2000bf01270 */
[----:B------:R-:W-:-:S02]  /*1fc0*/  IMAD R136, R144, R11, R135 ;  /* 0x0000000b90887224 */ /* 0x000fc400078e0287 */
[C---:B------:R-:W-:Y:S01]  /*1fd0*/  IMAD R7, R142.reuse, UR15, R7 ;  /* 0x0000000f8e077c24 */ /* 0x040fe2000f8e0207 */
[----:B------:R-:W-:Y:S01]  /*1fe0*/  USEL UR28, UR20, UR28, !UP0 ;  /* 0x0000001c141c7287 */ /* 0x000fe2000c000000 */
[----:B------:R-:W-:Y:S01]  /*1ff0*/  IMAD.WIDE.U32 R142, R142, UR14, R8 ;  /* 0x0000000e8e8e7c25 */ /* 0x000fe2000f8e0008 */
[----:B------:R-:W-:Y:S02]  /*2000*/  IADD3 R135, PT, PT, R135, R136, RZ ;  /* 0x0000008887877210 */ /* 0x000fe40007ffe0ff */
[----:B------:R-:W-:Y:S01]  /*2010*/  UISETP.GT.AND UP0, UPT, UR4, UR28, UPT ;  /* 0x0000001c0400728c */ /* 0x000fe2000bf04270 */
[----:B------:R-:W-:Y:S02]  /*2020*/  SHF.R.S32.HI R103, RZ, 0x1f, R136 ;  /* 0x0000001fff677819 */ /* 0x000fe40000011488 */
[----:B-1----:R-:W-:Y:S02]  /*2030*/  IADD3 R72, P3, PT, R72, UR10, RZ ;  /* 0x0000000a48487c10 */ /* 0x002fe4000ff7e0ff */
[----:B------:R-:W-:-:S02]  /*2040*/  SHF.R.S32.HI R102, RZ, 0x1f, R135 ;  /* 0x0000001fff667819 */ /* 0x000fc40000011487 */
[----:B--2---:R-:W-:Y:S01]  /*2050*/  IADD3 R70, P2, PT, R70, UR8, RZ ;  /* 0x0000000846467c10 */ /* 0x004fe2000ff5e0ff */
[----:B------:R-:W-:Y:S01]  /*2060*/  IMAD.MOV.U32 R232, RZ, RZ, R72 ;  /* 0x000000ffffe87224 */ /* 0x000fe200078e0048 */
[----:B------:R-:W-:Y:S02]  /*2070*/  IADD3.X R73, PT, PT, R73, UR11, RZ, P3, !PT ;  /* 0x0000000b49497c10 */ /* 0x000fe40009ffe4ff */
[----:B------:R-:W-:Y:S01]  /*2080*/  IADD3.X R69, PT, PT, R69, UR9, RZ, P2, !PT ;  /* 0x0000000945457c10 */ /* 0x000fe200097fe4ff */
[----:B------:R-:W-:Y:S01]  /*2090*/  IMAD.MOV.U32 R234, RZ, RZ, R70 ;  /* 0x000000ffffea7224 */ /* 0x000fe200078e0046 */
[----:B------:R-:W-:Y:S02]  /*20a0*/  MOV R229, R73 ;  /* 0x0000004900e57202 */ /* 0x000fe40000000f00 */
[----:B------:R-:W-:Y:S01]  /*20b0*/  IADD3 R68, PT, PT, R143, R7, RZ ;  /* 0x000000078f447210 */ /* 0x000fe20007ffe0ff */
[----:B------:R-:W-:Y:S01]  /*20c0*/  IMAD.MOV.U32 R231, RZ, RZ, R69 ;  /* 0x000000ffffe77224 */ /* 0x000fe200078e0045 */
        /* <DEDUP_REMOVED lines=149> */
.L_x_3663:
        /* <DEDUP_REMOVED lines=365> */
.L_x_3595:
        /* <DEDUP_REMOVED lines=71> */
.L_x_3599:
[----:B------:R-:W-:Y:S05]  /*4560*/  BSYNC.RECONVERGENT B0 ;  /* 0x0000000000007941 */ /* 0x000fea0003800200 */
.L_x_3598:
        /* <DEDUP_REMOVED lines=54> */
.L_x_3601:
[----:B------:R-:W-:Y:S05]  /*48d0*/  BSYNC.RECONVERGENT B0 ;  /* 0x0000000000007941 */ /* 0x000fea0003800200 */
.L_x_3600:
        /* <DEDUP_REMOVED lines=62> */
.L_x_3603:
[----:B------:R-:W-:Y:S05]  /*4cc0*/  BSYNC.RECONVERGENT B0 ;  /* 0x0000000000007941 */ /* 0x000fea0003800200 */
.L_x_3602:
        /* <DEDUP_REMOVED lines=62> */
.L_x_3605:
[----:B------:R-:W-:Y:S05]  /*50b0*/  BSYNC.RECONVERGENT B0 ;  /* 0x0000000000007941 */ /* 0x000fea0003800200 */
.L_x_3604:
        /* <DEDUP_REMOVED lines=62> */
.L_x_3607:
[----:B------:R-:W-:Y:S05]  /*54a0*/  BSYNC.RECONVERGENT B0 ;  /* 0x0000000000007941 */ /* 0x000fea0003800200 */
.L_x_3606:
        /* <DEDUP_REMOVED lines=62> */
.L_x_3609:
[----:B------:R-:W-:Y:S05]  /*5890*/  BSYNC.RECONVERGENT B0 ;  /* 0x0000000000007941 */ /* 0x000fea0003800200 */
.L_x_3608:
        /* <DEDUP_REMOVED lines=62> */
.L_x_3611:
[----:B------:R-:W-:Y:S05]  /*5c80*/  BSYNC.RECONVERGENT B0 ;  /* 0x0000000000007941 */ /* 0x000fea0003800200 */
.L_x_3610:
        /* <DEDUP_REMOVED lines=62> */
.L_x_3613:
[----:B------:R-:W-:Y:S05]  /*6070*/  BSYNC.RECONVERGENT B0 ;  /* 0x0000000000007941 */ /* 0x000fea0003800200 */
.L_x_3612:
        /* <DEDUP_REMOVED lines=62> */
.L_x_3615:
[----:B------:R-:W-:Y:S05]  /*6460*/  BSYNC.RECONVERGENT B0 ;  /* 0x0000000000007941 */ /* 0x000fea0003800200 */
.L_x_3614:
        /* <DEDUP_REMOVED lines=62> */
.L_x_3617:
[----:B------:R-:W-:Y:S05]  /*6850*/  BSYNC.RECONVERGENT B0 ;  /* 0x0000000000007941 */ /* 0x000fea0003800200 */
.L_x_3616:
        /* <DEDUP_REMOVED lines=64> */
.L_x_3619:
[----:B------:R-:W-:Y:S05]  /*6c60*/  BSYNC.RECONVERGENT B0 ;  /* 0x0000000000007941 */ /* 0x000fea0003800200 */
.L_x_3618:
        /* <DEDUP_REMOVED lines=64> */
.L_x_3621:
[----:B------:R-:W-:Y:S05]  /*7070*/  BSYNC.RECONVERGENT B0 ;  /* 0x0000000000007941 */ /* 0x000fea0003800200 */
.L_x_3620:
        /* <DEDUP_REMOVED lines=64> */
.L_x_3623:
[----:B------:R-:W-:Y:S05]  /*7480*/  BSYNC.RECONVERGENT B0 ;  /* 0x0000000000007941 */ /* 0x000fea0003800200 */
.L_x_3622:
        /* <DEDUP_REMOVED lines=64> */
.L_x_3625:
[----:B------:R-:W-:Y:S05]  /*7890*/  BSYNC.RECONVERGENT B0 ;  /* 0x0000000000007941 */ /* 0x000fea0003800200 */
.L_x_3624:
        /* <DEDUP_REMOVED lines=64> */
.L_x_3627:
[----:B------:R-:W-:Y:S05]  /*7ca0*/  BSYNC.RECONVERGENT B0 ;  /* 0x0000000000007941 */ /* 0x000fea0003800200 */
.L_x_3626:
        /* <DEDUP_REMOVED lines=62> */
.L_x_3629:
[----:B------:R-:W-:Y:S05]  /*8090*/  BSYNC.RECONVERGENT B0 ;  /* 0x0000000000007941 */ /* 0x000fea0003800200 */
.L_x_3628:
[----:B-1----:R-:W1:Y:S01]  /*80a0*/  LDC R17, c[0x0][0x450] ;  /* 0x00011400ff117b82 */ /* 0x002e620000000800 */
[----:B------:R-:W-:Y:S05]  /*80b0*/  IMAD.U32 R3, R38, -0x80, RZ ;  /* 0xffffff8026037824 */ /* 0x000fea00078e00ff */
[C---:B------:R-:W-:Y:S02]  /*80c0*/  LEA R14, P1, R3.reuse, R14, 0x1 ;  /* 0x0000000e030e7211 */ /* 0x040fe400078208ff */
[C---:B------:R-:W-:Y:S02]  /*80d0*/  LEA R56, P0, R3.reuse, R56, 0x1 ;  /* 0x0000003803387211 */ /* 0x040fe400078008ff */
[C---:B------:R-:W-:Y:S02]  /*80e0*/  LEA.HI.X.SX32 R15, R3.reuse, R15, 0x1, P1 ;  /* 0x0000000f030f7211 */ /* 0x040fe400008f0eff */
[----:B------:R-:W-:Y:S01]  /*80f0*/  LEA.HI.X.SX32 R57, R3, R57, 0x1, P0 ;  /* 0x0000003903397211 */ /* 0x000fe200000f0eff */
[----:B------:R-:W-:Y:S05]  /*8100*/  BRA `(.L_x_3596) ;  /* 0x0000006400147947 */ /* 0x000fea0003800000 */
.L_x_3597:
        /* <DEDUP_REMOVED lines=102> */
.L_x_3631:
[----:B------:R-:W-:Y:S05]  /*8770*/  BSYNC.RECONVERGENT B0 ;  /* 0x0000000000007941 */ /* 0x000fea0003800200 */
.L_x_3630:
        /* <DEDUP_REMOVED lines=93> */
.L_x_3633:
[----:B------:R-:W-:Y:S05]  /*8d50*/  BSYNC.RECONVERGENT B0 ;  /* 0x0000000000007941 */ /* 0x000fea0003800200 */
.L_x_3632:
        /* <DEDUP_REMOVED lines=99> */
.L_x_3635:
[----:B------:R-:W-:Y:S05]  /*9390*/  BSYNC.RECONVERGENT B0 ;  /* 0x0000000000007941 */ /* 0x000fea0003800200 */
.L_x_3634:
        /* <DEDUP_REMOVED lines=99> */
.L_x_3637:
[----:B------:R-:W-:Y:S05]  /*99d0*/  BSYNC.RECONVERGENT B0 ;  /* 0x0000000000007941 */ /* 0x000fea0003800200 */
.L_x_3636:
        /* <DEDUP_REMOVED lines=98> */
.L_x_3639:
[----:B------:R-:W-:Y:S05]  /*a000*/  BSYNC.RECONVERGENT B0 ;  /* 0x0000000000007941 */ /* 0x000fea0003800200 */
.L_x_3638:
        /* <DEDUP_REMOVED lines=99> */
.L_x_3641:
[----:B------:R-:W-:Y:S05]  /*a640*/  BSYNC.RECONVERGENT B0 ;  /* 0x0000000000007941 */ /* 0x000fea0003800200 */
.L_x_3640:
        /* <DEDUP_REMOVED lines=98> */
.L_x_3643:
[----:B------:R-:W-:Y:S05]  /*ac70*/  BSYNC.RECONVERGENT B0 ;  /* 0x0000000000007941 */ /* 0x000fea0003800200 */
.L_x_3642:
        /* <DEDUP_REMOVED lines=98> */
.L_x_3645:
[----:B------:R-:W-:Y:S05]  /*b2a0*/  BSYNC.RECONVERGENT B0 ;  /* 0x0000000000007941 */ /* 0x000fea0003800200 */
.L_x_3644:
        /* <DEDUP_REMOVED lines=98> */
.L_x_3647:
[----:B------:R-:W-:Y:S05]  /*b8d0*/  BSYNC.RECONVERGENT B0 ;  /* 0x0000000000007941 */ /* 0x000fea0003800200 */
.L_x_3646:
        /* <DEDUP_REMOVED lines=99> */
.L_x_3649:
[----:B------:R-:W-:Y:S05]  /*bf10*/  BSYNC.RECONVERGENT B0 ;  /* 0x0000000000007941 */ /* 0x000fea0003800200 */
.L_x_3648:
        /* <DEDUP_REMOVED lines=100> */
.L_x_3651:
[----:B------:R-:W-:Y:S05]  /*c560*/  BSYNC.RECONVERGENT B0 ;  /* 0x0000000000007941 */ /* 0x000fea0003800200 */
.L_x_3650:
        /* <DEDUP_REMOVED lines=100> */
.L_x_3653:
[----:B------:R-:W-:Y:S05]  /*cbb0*/  BSYNC.RECONVERGENT B0 ;  /* 0x0000000000007941 */ /* 0x000fea0003800200 */
.L_x_3652:
        /* <DEDUP_REMOVED lines=100> */
.L_x_3655:
[----:B------:R-:W-:Y:S05]  /*d200*/  BSYNC.RECONVERGENT B0 ;  /* 0x0000000000007941 */ /* 0x000fea0003800200 */
.L_x_3654:
        /* <DEDUP_REMOVED lines=100> */
.L_x_3657:
[----:B------:R-:W-:Y:S05]  /*d850*/  BSYNC.RECONVERGENT B0 ;  /* 0x0000000000007941 */ /* 0x000fea0003800200 */
.L_x_3656:
        /* <DEDUP_REMOVED lines=102> */
.L_x_3659:
[----:B------:R-:W-:Y:S05]  /*dec0*/  BSYNC.RECONVERGENT B0 ;  /* 0x0000000000007941 */ /* 0x000fea0003800200 */
.L_x_3658:
        /* <DEDUP_REMOVED lines=98> */
.L_x_3661:
[----:B------:R-:W-:Y:S05]  /*e4f0*/  BSYNC.RECONVERGENT B0 ;  /* 0x0000000000007941 */ /* 0x000fea0003800200 */
.L_x_3660:
[----:B------:R-:W1:Y:S01]  /*e500*/  LDC R17, c[0x0][0x450] ;  /* 0x00011400ff117b82 */ /* 0x000e620000000800 */
[----:B---3--:R-:W-:Y:S05]  /*e510*/  IMAD.U32 R151, R151, -0x80, RZ ;  /* 0xffffff8097977824 */ /* 0x008fea00078e00ff */
[C---:B------:R-:W-:Y:S02]  /*e520*/  LEA R78, P1, R151.reuse, R78, 0x1 ;  /* 0x0000004e974e7211 */ /* 0x040fe400078208ff */
[C---:B------:R-:W-:Y:S02]  /*e530*/  LEA R76, P0, R151.reuse, R76, 0x1 ;  /* 0x0000004c974c7211 */ /* 0x040fe400078008ff */
[C---:B------:R-:W-:Y:S02]  /*e540*/  LEA.HI.X.SX32 R79, R151.reuse, R79, 0x1, P1 ;  /* 0x0000004f974f7211 */ /* 0x040fe400008f0eff */
[----:B------:R-:W-:Y:S09]  /*e550*/  LEA.HI.X.SX32 R77, R151, R77, 0x1, P0 ;  /* 0x0000004d974d7211 */ /* 0x000ff200000f0eff */
.L_x_3596:
[----:B------:R-:W-:Y:S05]  /*e560*/  BSYNC.RECONVERGENT B1 ;  /* 0x0000000000017941 */ /* 0x000fea0003800200 */
.L_x_3594:
        /* <DEDUP_REMOVED lines=89> */
.L_x_3662:
[----:B------:R-:W-:Y:S01]  /*eb00*/  UISETP.GT.AND UP0, UPT, UR30, UR28, UPT ;  /* 0x0000001c1e00728c */ /* 0x000fe2000bf04270 */
[----:B------:R-:W-:Y:S02]  /*eb10*/  IADD3 R74, P1, PT, R74, R81, RZ ;  /* 0x000000514a4a7210 */ /* 0x000fe40007f3e0ff */
[----:B------:R-:W-:Y:S03]  /*eb20*/  IADD3 R10, P0, PT, R10, R83, RZ ;  /* 0x000000530a0a7210 */ /* 0x000fe60007f1e0ff */
[----:B------:R-:W-:Y:S02]  /*eb30*/  IMAD.X R75, R75, 0x1, R80, P1 ;  /* 0x000000014b4b7824 */ /* 0x000fe400008e0650 */
[----:B------:R-:W-:Y:S01]  /*eb40*/  IMAD.X R9, R9, 0x1, R82, P0 ;  /* 0x0000000109097824 */ /* 0x000fe200000e0652 */
[----:B------:R-:W-:Y:S07]  /*eb50*/  BRA.U UP0, `(.L_x_3663) ;  /* 0xffffff3d00b07547 */ /* 0x000fee000b83ffff */
.L_x_3593:
        /* <DEDUP_REMOVED lines=30> */
.L_x_3668:
[----:B------:R1:W-:Y:S02]  /*ed40*/  STS.128 [R3], RZ ;  /* 0x000000ff03007388 */ /* 0x0003e40000000c00 */
.L_x_3667:
[----:B------:R-:W-:Y:S05]  /*ed50*/  BSYNC.RECONVERGENT B0 ;  /* 0x0000000000007941 */ /* 0x000fea0003800200 */
.L_x_3666:
        /* <DEDUP_REMOVED lines=18> */
.L_x_3670:
[----:B------:R-:W-:Y:S05]  /*ee80*/  BSYNC.RECONVERGENT B0 ;  /* 0x0000000000007941 */ /* 0x000fea0003800200 */
.L_x_3669:
        /* <DEDUP_REMOVED lines=12> */
.L_x_3672:
[----:B------:R-:W-:Y:S05]  /*ef50*/  BSYNC.RECONVERGENT B0 ;  /* 0x0000000000007941 */ /* 0x000fea0003800200 */
.L_x_3671:
        /* <DEDUP_REMOVED lines=12> */
.L_x_3665:
        /* <DEDUP_REMOVED lines=78> */
.L_x_3679:
[----:B------:R-:W-:Y:S05]  /*f500*/  BSYNC.RECONVERGENT B0 ;  /* 0x0000000000007941 */ /* 0x000fea0003800200 */
.L_x_3678:
[----:B-----5:R2:W-:Y:S01]  /*f510*/  STS.128 [R3], R16 ;  /* 0x0000001003007388 */ /* 0x0205e20000000c00 */
[----:B------:R-:W-:Y:S05]  /*f520*/  BRA `(.L_x_3676) ;  /* 0x0000000000047947 */ /* 0x000fea0003800000 */
.L_x_3677:
[----:B------:R3:W-:Y:S02]  /*f530*/  STS.128 [R3], RZ ;  /* 0x000000ff03007388 */ /* 0x0007e40000000c00 */
.L_x_3676:
[----:B------:R-:W-:Y:S05]  /*f540*/  BSYNC.RECONVERGENT B1 ;  /* 0x0000000000017941 */ /* 0x000fea0003800200 */
.L_x_3675:
        /* <DEDUP_REMOVED lines=64> */
.L_x_3683:
[----:B------:R-:W-:Y:S05]  /*f950*/  BSYNC.RECONVERGENT B0 ;  /* 0x0000000000007941 */ /* 0x000fea0003800200 */
.L_x_3682:
[----:B-----5:R1:W-:Y:S02]  /*f960*/  STS.128 [R3+0x800], R16 ;  /* 0x0008001003007388 */ /* 0x0203e40000000c00 */
.L_x_3681:
[----:B------:R-:W-:Y:S05]  /*f970*/  BSYNC.RECONVERGENT B1 ;  /* 0x0000000000017941 */ /* 0x000fea0003800200 */
.L_x_3680:
        /* <DEDUP_REMOVED lines=65> */
.L_x_3687:
[----:B------:R-:W-:Y:S05]  /*fd90*/  BSYNC.RECONVERGENT B0 ;  /* 0x0000000000007941 */ /* 0x000fea0003800200 */
.L_x_3686:
[----:B-----5:R1:W-:Y:S02]  /*fda0*/  STS.128 [R3+0x1000], R16 ;  /* 0x0010001003007388 */ /* 0x0203e40000000c00 */
.L_x_3685:
[----:B------:R-:W-:Y:S05]  /*fdb0*/  BSYNC.RECONVERGENT B1 ;  /* 0x0000000000017941 */ /* 0x000fea0003800200 */
.L_x_3684:
        /* <DEDUP_REMOVED lines=63> */
.L_x_3689:
[----:B------:R-:W-:Y:S05]  /*101b0*/  BSYNC.RECONVERGENT B0 ;  /* 0x0000000000007941 */ /* 0x000fea0003800200 */
.L_x_3688:
[----:B-----5:R1:W-:Y:S01]  /*101c0*/  STS.128 [R3+0x1800], R16 ;  /* 0x0018001003007388 */ /* 0x0203e20000000c00 */
[----:B------:R-:W-:Y:S05]  /*101d0*/  BRA `(.L_x_3673) ;  /* 0x0000001800047947 */ /* 0x000fea0003800000 */
.L_x_3674:
        /* <DEDUP_REMOVED lines=96> */
.L_x_3694:
[----:B------:R-:W-:Y:S05]  /*107e0*/  BSYNC.RECONVERGENT B0 ;  /* 0x0000000000007941 */ /* 0x000fea0003800200 */
.L_x_3693:
[----:B-----5:R2:W-:Y:S01]  /*107f0*/  STS.128 [R3], R24 ;  /* 0x0000001803007388 */ /* 0x0205e20000000c00 */
[----:B------:R-:W-:Y:S05]  /*10800*/  BRA `(.L_x_3691) ;  /* 0x0000000000047947 */ /* 0x000fea0003800000 */
.L_x_3692:
[----:B------:R1:W-:Y:S02]  /*10810*/  STS.128 [R3], RZ ;  /* 0x000000ff03007388 */ /* 0x0003e40000000c00 */
.L_x_3691:
[----:B------:R-:W-:Y:S05]  /*10820*/  BSYNC.RECONVERGENT B1 ;  /* 0x0000000000017941 */ /* 0x000fea0003800200 */
.L_x_3690:
        /* <DEDUP_REMOVED lines=92> */
.L_x_3698:
[----:B------:R-:W-:Y:S05]  /*10df0*/  BSYNC.RECONVERGENT B0 ;  /* 0x0000000000007941 */ /* 0x000fea0003800200 */
.L_x_3697:
[----:B-----5:R4:W-:Y:S02]  /*10e00*/  STS.128 [R3+0x800], R24 ;  /* 0x0008001803007388 */ /* 0x0209e40000000c00 */
.L_x_3696:
[----:B------:R-:W-:Y:S05]  /*10e10*/  BSYNC.RECONVERGENT B1 ;  /* 0x0000000000017941 */ /* 0x000fea0003800200 */
.L_x_3695:
        /* <DEDUP_REMOVED lines=93> */
.L_x_3702:
[----:B------:R-:W-:Y:S05]  /*113f0*/  BSYNC.RECONVERGENT B0 ;  /* 0x0000000000007941 */ /* 0x000fea0003800200 */
.L_x_3701:
[----:B-----5:R4:W-:Y:S02]  /*11400*/  STS.128 [R3+0x1000], R24 ;  /* 0x0010001803007388 */ /* 0x0209e40000000c00 */
.L_x_3700:
[----:B------:R-:W-:Y:S05]  /*11410*/  BSYNC.RECONVERGENT B1 ;  /* 0x0000000000017941 */ /* 0x000fea0003800200 */
.L_x_3699:
        /* <DEDUP_REMOVED lines=91> */
.L_x_3704:
[----:B------:R-:W-:Y:S05]  /*119d0*/  BSYNC.RECONVERGENT B0 ;  /* 0x0000000000007941 */ /* 0x000fea0003800200 */
.L_x_3703:
[----:B-----5:R4:W-:Y:S02]  /*119e0*/  STS.128 [R3+0x1800], R24 ;  /* 0x0018001803007388 */ /* 0x0209e40000000c00 */
.L_x_3673:
[----:B------:R-:W-:Y:S05]  /*119f0*/  BSYNC.RECONVERGENT B2 ;  /* 0x0000000000027941 */ /* 0x000fea0003800200 */
.L_x_3664:
        /* <DEDUP_REMOVED lines=13> */
.L_x_3707:
[----:B------:R1:W-:Y:S02]  /*11ad0*/  STS.128 [R3+0x2000], RZ ;  /* 0x002000ff03007388 */ /* 0x0003e40000000c00 */
.L_x_3706:
[----:B------:R-:W-:Y:S05]  /*11ae0*/  BSYNC.RECONVERGENT B0 ;  /* 0x0000000000007941 */ /* 0x000fea0003800200 */
.L_x_3705:
        /* <DEDUP_REMOVED lines=13> */
.L_x_3710:
[----:B------:R1:W-:Y:S02]  /*11bc0*/  STS.128 [R3+0x2800], RZ ;  /* 0x002800ff03007388 */ /* 0x0003e40000000c00 */
.L_x_3709:
[----:B------:R-:W-:Y:S05]  /*11bd0*/  BSYNC.RECONVERGENT B0 ;  /* 0x0000000000007941 */ /* 0x000fea0003800200 */
.L_x_3708:
        /* <DEDUP_REMOVED lines=14> */
.L_x_3713:
[----:B------:R1:W-:Y:S02]  /*11cc0*/  STS.128 [R3+0x3000], RZ ;  /* 0x003000ff03007388 */ /* 0x0003e40000000c00 */
.L_x_3712:
[----:B------:R-:W-:Y:S05]  /*11cd0*/  BSYNC.RECONVERGENT B0 ;  /* 0x0000000000007941 */ /* 0x000fea0003800200 */
.L_x_3711:
        /* <DEDUP_REMOVED lines=14> */
.L_x_3716:
[----:B------:R1:W-:Y:S02]  /*11dc0*/  STS.128 [R3+0x3800], RZ ;  /* 0x003800ff03007388 */ /* 0x0003e40000000c00 */
.L_x_3715:
[----:B------:R-:W-:Y:S05]  /*11dd0*/  BSYNC.RECONVERGENT B0 ;  /* 0x0000000000007941 */ /* 0x000fea0003800200 */
.L_x_3714:
        /* <DEDUP_REMOVED lines=18> */
.L_x_3719:
[----:B------:R1:W-:Y:S02]  /*11f00*/  STS.128 [R3+0x4000], RZ ;  /* 0x004000ff03007388 */ /* 0x0003e40000000c00 */
.L_x_3718:
[----:B------:R-:W-:Y:S05]  /*11f10*/  BSYNC.RECONVERGENT B0 ;  /* 0x0000000000007941 */ /* 0x000fea0003800200 */
.L_x_3717:
        /* <DEDUP_REMOVED lines=15> */
.L_x_3722:
[----:B------:R1:W-:Y:S02]  /*12010*/  STS.128 [R3+0x4800], RZ ;  /* 0x004800ff03007388 */ /* 0x0003e40000000c00 */
.L_x_3721:
[----:B------:R-:W-:Y:S05]  /*12020*/  BSYNC.RECONVERGENT B0 ;  /* 0x0000000000007941 */ /* 0x000fea0003800200 */
.L_x_3720:
        /* <DEDUP_REMOVED lines=18> */
.L_x_3725:
[----:B------:R1:W-:Y:S02]  /*12150*/  STS.128 [R3+0x5000], RZ ;  /* 0x005000ff03007388 */ /* 0x0003e40000000c00 */
.L_x_3724:
[----:B------:R-:W-:Y:S05]  /*12160*/  BSYNC.RECONVERGENT B0 ;  /* 0x0000000000007941 */ /* 0x000fea0003800200 */
.L_x_3723:
        /* <DEDUP_REMOVED lines=18> */
.L_x_3728:
[----:B------:R2:W-:Y:S02]  /*12290*/  STS.128 [R3+0x5800], RZ ;  /* 0x005800ff03007388 */ /* 0x0005e40000000c00 */
.L_x_3727:
[----:B------:R-:W-:Y:S05]  /*122a0*/  BSYNC.RECONVERGENT B0 ;  /* 0x0000000000007941 */ /* 0x000fea0003800200 */
.L_x_3726:
        /* <DEDUP_REMOVED lines=18> */
.L_x_3731:
[----:B------:R1:W-:Y:S02]  /*123d0*/  STS.128 [R3+0x6000], RZ ;  /* 0x006000ff03007388 */ /* 0x0003e40000000c00 */
.L_x_3730:
[----:B------:R-:W-:Y:S05]  /*123e0*/  BSYNC.RECONVERGENT B0 ;  /* 0x0000000000007941 */ /* 0x000fea0003800200 */
.L_x_3729:
        /* <DEDUP_REMOVED lines=15> */
.L_x_3734:
[----:B------:R1:W-:Y:S02]  /*124e0*/  STS.128 [R3+0x6800], RZ ;  /* 0x006800ff03007388 */ /* 0x0003e40000000c00 */
.L_x_3733:
[----:B------:R-:W-:Y:S05]  /*124f0*/  BSYNC.RECONVERGENT B0 ;  /* 0x0000000000007941 */ /* 0x000fea0003800200 */
.L_x_3732:
        /* <DEDUP_REMOVED lines=18> */
.L_x_3737:
[----:B------:R1:W-:Y:S02]  /*12620*/  STS.128 [R3+0x7000], RZ ;  /* 0x007000ff03007388 */ /* 0x0003e40000000c00 */
.L_x_3736:
[----:B------:R-:W-:Y:S05]  /*12630*/  BSYNC.RECONVERGENT B0 ;  /* 0x0000000000007941 */ /* 0x000fea0003800200 */
.L_x_3735:
        /* <DEDUP_REMOVED lines=18> */
.L_x_3740:
[----:B------:R1:W-:Y:S02]  /*12760*/  STS.128 [R3+0x7800], RZ ;  /* 0x007800ff03007388 */ /* 0x0003e40000000c00 */
.L_x_3739:
[----:B------:R-:W-:Y:S05]  /*12770*/  BSYNC.RECONVERGENT B0 ;  /* 0x0000000000007941 */ /* 0x000fea0003800200 */
.L_x_3738:
        /* <DEDUP_REMOVED lines=18> */
.L_x_3743:
[----:B------:R1:W-:Y:S02]  /*128a0*/  STS.128 [R3+0x8000], RZ ;  /* 0x008000ff03007388 */ /* 0x0003e40000000c00 */
.L_x_3742:
[----:B------:R-:W-:Y:S05]  /*128b0*/  BSYNC.RECONVERGENT B0 ;  /* 0x0000000000007941 */ /* 0x000fea0003800200 */
.L_x_3741:
        /* <DEDUP_REMOVED lines=18> */
.L_x_3746:
[----:B------:R1:W-:Y:S02]  /*129e0*/  STS.128 [R3+0x8800], RZ ;  /* 0x008800ff03007388 */ /* 0x0003e40000000c00 */
.L_x_3745:
[----:B------:R-:W-:Y:S05]  /*129f0*/  BSYNC.RECONVERGENT B0 ;  /* 0x0000000000007941 */ /* 0x000fea0003800200 */
.L_x_3744:
        /* <DEDUP_REMOVED lines=18> */
.L_x_3749:
[----:B------:R1:W-:Y:S02]  /*12b20*/  STS.128 [R3+0x9000], RZ ;  /* 0x009000ff03007388 */ /* 0x0003e40000000c00 */
.L_x_3748:
[----:B------:R-:W-:Y:S05]  /*12b30*/  BSYNC.RECONVERGENT B0 ;  /* 0x0000000000007941 */ /* 0x000fea0003800200 */
.L_x_3747:
        /* <DEDUP_REMOVED lines=16> */
.L_x_3752:
[----:B------:R1:W-:Y:S02]  /*12c40*/  STS.128 [R3+0x9800], RZ ;  /* 0x009800ff03007388 */ /* 0x0003e40000000c00 */
.L_x_3751:
[----:B------:R-:W-:Y:S05]  /*12c50*/  BSYNC.RECONVERGENT B0 ;  /* 0x0000000000007941 */ /* 0x000fea0003800200 */
.L_x_3750:
[----:B------:R-:W2:Y:S01]  /*12c60*/  LDCU.64 UR14, c[0x0][0x540] ;  /* 0x0000a800ff0e77ac */ /* 0x000ea20008000a00 */
[----:B------:R-:W0:Y:S01]  /*12c70*/  LDGDEPBAR ;  /* 0x00000000000079af */ /* 0x000e220000000000 */
[----:B------:R-:W3:Y:S01]  /*12c80*/  LDCU.64 UR10, c[0x0][0x538] ;  /* 0x0000a700ff0a77ac */ /* 0x000ee20008000a00 */
[----:B------:R-:W-:Y:S01]  /*12c90*/  UMOV UR28, UR26 ;  /* 0x0000001a001c7c82 */ /* 0x000fe20008000000 */
[----:B------:R-:W4:Y:S01]  /*12ca0*/  LDCU UR5, c[0x0][0x458] ;  /* 0x00008b00ff0577ac */ /* 0x000f220008000800 */
[----:B--2---:R-:W-:-:S04]  /*12cb0*/  UIMAD.WIDE.U32 UR16, UR23, UR14, UR28 ;  /* 0x0000000e171072a5 */ /* 0x004fc8000f8e001c */
[----:B------:R-:W-:Y:S02]  /*12cc0*/  UIMAD UR15, UR23, UR15, UR17 ;  /* 0x0000000f170f72a4 */ /* 0x000fe4000f8e0211 */
[----:B---3--:R-:W-:Y:S01]  /*12cd0*/  ULEA UR10, UP0, UR16, UR10, 0x2 ;  /* 0x0000000a100a7291 */ /* 0x008fe2000f8010ff */
[----:B------:R-:W-:-:S04]  /*12ce0*/  DEPBAR.LE SB0, 0x0 ;  /* 0x000080000000791a */ /* 0x000fc80000000000 */
[----:B------:R-:W-:Y:S01]  /*12cf0*/  ULEA.HI.X UR11, UR16, UR11, UR15, 0x2, UP0 ;  /* 0x0000000b100b7291 */ /* 0x000fe200080f140f */
[----:B-1----:R-:W-:-:S05]  /*12d00*/  MOV R8, UR10 ;  /* 0x0000000a00087c02 */ /* 0x002fca0008000f00 */
[----:B------:R-:W-:-:S05]  /*12d10*/  MOV R9, UR11 ;  /* 0x0000000b00097c02 */ /* 0x000fca0008000f00 */
[----:B------:R-:W2:Y:S01]  /*12d20*/  LDG.E R5, desc[UR6][R8.64] ;  /* 0x0000000608057981 */ /* 0x000ea2000c1e1900 */
[----:B----4-:R-:W2:Y:S01]  /*12d30*/  MUFU.RCP R4, UR5 ;  /* 0x0000000500047d08 */ /* 0x010ea20008001000 */
        /* <DEDUP_REMOVED lines=14> */
.L_x_3755:
[----:B------:R1:W-:Y:S01]  /*12e20*/  STS.128 [R3+0xa000], RZ ;  /* 0x00a000ff03007388 */ /* 0x0003e20000000c00 */
[----:B------:R-:W-:Y:S05]  /*12e30*/  BRA `(.L_x_3756) ;  /* 0x0000000000047947 */ /* 0x000fea0003800000 */
.L_x_3754:
[----:B------:R3:W-:Y:S02]  /*12e40*/  STS.128 [R3+0xa000], RZ ;  /* 0x00a000ff03007388 */ /* 0x0007e40000000c00 */
.L_x_3756:
[----:B------:R-:W-:Y:S05]  /*12e50*/  BSYNC.RECONVERGENT B0 ;  /* 0x0000000000007941 */ /* 0x000fea0003800200 */
.L_x_3753:
[----:B------:R-:W-:Y:S01]  /*12e60*/  ISETP.GE.AND P0, PT, R2, UR27, PT ;  /* 0x0000001b02007c0c */ /* 0x000fe2000bf06270 */
[----:B------:R-:W-:Y:S01]  /*12e70*/  BSSY.RECONVERGENT B0, `(.L_x_3757) ;  /* 0x000000e000007945 */ /* 0x000fe20003800200 */
[----:B------:R-:W-:-:S04]  /*12e80*/  LEA R8, P1, R85, R234, 0x1 ;  /* 0x000000ea55087211 */ /* 0x000fc800078208ff */
[----:B------:R-:W-:-:S07]  /*12e90*/  LEA.HI.X R9, R85, R231, R66, 0x1, P1 ;  /* 0x000000e755097211 */ /* 0x000fce00008f0c42 */
[----:B------:R4:W-:Y:S01]  /*12ea0*/  @P0 STS.128 [R3+0xa800], RZ ;  /* 0x00a800ff03000388 */ /* 0x0009e20000000c00 */
        /* <DEDUP_REMOVED lines=9> */
.L_x_3759:
[----:B------:R1:W-:Y:S02]  /*12f40*/  STS.128 [R3+0xa800], RZ ;  /* 0x00a800ff03007388 */ /* 0x0003e40000000c00 */
.L_x_3758:
[----:B------:R-:W-:Y:S05]  /*12f50*/  BSYNC.RECONVERGENT B0 ;  /* 0x0000000000007941 */ /* 0x000fea0003800200 */
.L_x_3757:
[----:B------:R-:W-:Y:S01]  /*12f60*/  ISETP.GE.AND P0, PT, R30, UR27, PT ;  /* 0x0000001b1e007c0c */ /* 0x000fe2000bf06270 */
[----:B------:R-:W-:-:S12]  /*12f70*/  BSSY.RECONVERGENT B0, `(.L_x_3760) ;  /* 0x000000f000007945 */ /* 0x000fd80003800200 */
[----:B------:R1:W-:Y:S01]  /*12f80*/  @P0 STS.128 [R3+0xb000], RZ ;  /* 0x00b000ff03000388 */ /* 0x0003e20000000c00 */
        /* <DEDUP_REMOVED lines=12> */
.L_x_3762:
[----:B------:R2:W-:Y:S02]  /*13050*/  STS.128 [R3+0xb000], RZ ;  /* 0x00b000ff03007388 */ /* 0x0005e40000000c00 */
.L_x_3761:
[----:B------:R-:W-:Y:S05]  /*13060*/  BSYNC.RECONVERGENT B0 ;  /* 0x0000000000007941 */ /* 0x000fea0003800200 */
.L_x_3760:
        /* <DEDUP_REMOVED lines=15> */
.L_x_3765:
[----:B------:R2:W-:Y:S02]  /*13160*/  STS.128 [R3+0xb800], RZ ;  /* 0x00b800ff03007388 */ /* 0x0005e40000000c00 */
.L_x_3764:
[----:B------:R-:W-:Y:S05]  /*13170*/  BSYNC.RECONVERGENT B0 ;  /* 0x0000000000007941 */ /* 0x000fea0003800200 */
.L_x_3763:
[----:B------:R-:W-:Y:S01]  /*13180*/  ISETP.GE.AND P0, PT, R6, UR27, PT ;  /* 0x0000001b06007c0c */ /* 0x000fe2000bf06270 */
[----:B------:R-:W-:-:S12]  /*13190*/  BSSY.RECONVERGENT B0, `(.L_x_3766) ;  /* 0x0000012000007945 */ /* 0x000fd80003800200 */
[----:B------:R1:W-:Y:S01]  /*131a0*/  @P0 STS.128 [R3+0xc000], RZ ;  /* 0x00c000ff03000388 */ /* 0x0003e20000000c00 */
        /* <DEDUP_REMOVED lines=15> */
.L_x_3768:
[----:B------:R2:W-:Y:S02]  /*132a0*/  STS.128 [R3+0xc000], RZ ;  /* 0x00c000ff03007388 */ /* 0x0005e40000000c00 */
.L_x_3767:
[----:B------:R-:W-:Y:S05]  /*132b0*/  BSYNC.RECONVERGENT B0 ;  /* 0x0000000000007941 */ /* 0x000fea0003800200 */
.L_x_3766:
        /* <DEDUP_REMOVED lines=15> */
.L_x_3771:
[----:B------:R2:W-:Y:S02]  /*133b0*/  STS.128 [R3+0xc800], RZ ;  /* 0x00c800ff03007388 */ /* 0x0005e40000000c00 */
.L_x_3770:
[----:B------:R-:W-:Y:S05]  /*133c0*/  BSYNC.RECONVERGENT B0 ;  /* 0x0000000000007941 */ /* 0x000fea0003800200 */
.L_x_3769:
        /* <DEDUP_REMOVED lines=18> */
.L_x_3774:
[----:B------:R2:W-:Y:S02]  /*134f0*/  STS.128 [R3+0xd000], RZ ;  /* 0x00d000ff03007388 */ /* 0x0005e40000000c00 */
.L_x_3773:
[----:B------:R-:W-:Y:S05]  /*13500*/  BSYNC.RECONVERGENT B0 ;  /* 0x0000000000007941 */ /* 0x000fea0003800200 */
.L_x_3772:
        /* <DEDUP_REMOVED lines=18> */
.L_x_3777:
[----:B------:R2:W-:Y:S02]  /*13630*/  STS.128 [R3+0xd800], RZ ;  /* 0x00d800ff03007388 */ /* 0x0005e40000000c00 */
.L_x_3776:
[----:B------:R-:W-:Y:S05]  /*13640*/  BSYNC.RECONVERGENT B0 ;  /* 0x0000000000007941 */ /* 0x000fea0003800200 */
.L_x_3775:
        /* <DEDUP_REMOVED lines=18> */
.L_x_3780:
[----:B------:R2:W-:Y:S02]  /*13770*/  STS.128 [R3+0xe000], RZ ;  /* 0x00e000ff03007388 */ /* 0x0005e40000000c00 */
.L_x_3779:
[----:B------:R-:W-:Y:S05]  /*13780*/  BSYNC.RECONVERGENT B0 ;  /* 0x0000000000007941 */ /* 0x000fea0003800200 */
.L_x_3778:
        /* <DEDUP_REMOVED lines=15> */
.L_x_3783:
[----:B------:R2:W-:Y:S02]  /*13880*/  STS.128 [R3+0xe800], RZ ;  /* 0x00e800ff03007388 */ /* 0x0005e40000000c00 */
.L_x_3782:
[----:B------:R-:W-:Y:S05]  /*13890*/  BSYNC.RECONVERGENT B0 ;  /* 0x0000000000007941 */ /* 0x000fea0003800200 */
.L_x_3781:
        /* <DEDUP_REMOVED lines=18> */
.L_x_3786:
[----:B------:R2:W-:Y:S02]  /*139c0*/  STS.128 [R3+0xf000], RZ ;  /* 0x00f000ff03007388 */ /* 0x0005e40000000c00 */
.L_x_3785:
[----:B------:R-:W-:Y:S05]  /*139d0*/  BSYNC.RECONVERGENT B0 ;  /* 0x0000000000007941 */ /* 0x000fea0003800200 */
.L_x_3784:
        /* <DEDUP_REMOVED lines=18> */
.L_x_3789:
[----:B------:R2:W-:Y:S02]  /*13b00*/  STS.128 [R3+0xf800], RZ ;  /* 0x00f800ff03007388 */ /* 0x0005e40000000c00 */
.L_x_3788:
[----:B------:R-:W-:Y:S05]  /*13b10*/  BSYNC.RECONVERGENT B0 ;  /* 0x0000000000007941 */ /* 0x000fea0003800200 */
.L_x_3787:
        /* <DEDUP_REMOVED lines=18> */
.L_x_3792:
[----:B------:R2:W-:Y:S02]  /*13c40*/  STS.128 [R3+0x10000], RZ ;  /* 0x010000ff03007388 */ /* 0x0005e40000000c00 */
.L_x_3791:
[----:B------:R-:W-:Y:S05]  /*13c50*/  BSYNC.RECONVERGENT B0 ;  /* 0x0000000000007941 */ /* 0x000fea0003800200 */
.L_x_3790:
        /* <DEDUP_REMOVED lines=18> */
.L_x_3795:
[----:B------:R2:W-:Y:S02]  /*13d80*/  STS.128 [R3+0x10800], RZ ;  /* 0x010800ff03007388 */ /* 0x0005e40000000c00 */
.L_x_3794:
[----:B------:R-:W-:Y:S05]  /*13d90*/  BSYNC.RECONVERGENT B0 ;  /* 0x0000000000007941 */ /* 0x000fea0003800200 */
.L_x_3793:
        /* <DEDUP_REMOVED lines=18> */
.L_x_3798:
[----:B------:R2:W-:Y:S02]  /*13ec0*/  STS.128 [R3+0x11000], RZ ;  /* 0x011000ff03007388 */ /* 0x0005e40000000c00 */
.L_x_3797:
[----:B------:R-:W-:Y:S05]  /*13ed0*/  BSYNC.RECONVERGENT B0 ;  /* 0x0000000000007941 */ /* 0x000fea0003800200 */
.L_x_3796:
[----:B------:R-:W-:Y:S01]  /*13ee0*/  ISETP.GE.AND P0, PT, R144, UR27, PT ;  /* 0x0000001b90007c0c */ /* 0x000fe2000bf06270 */
[----:B------:R-:W-:-:S12]  /*13ef0*/  BSSY.RECONVERGENT B0, `(.L_x_3799) ;  /* 0x0000010000007945 */ /* 0x000fd80003800200 */
[----:B------:R1:W-:Y:S01]  /*13f00*/  @P0 STS.128 [R3+0x11800], RZ ;  /* 0x011800ff03000388 */ /* 0x0003e20000000c00 */
[----:B------:R-:W-:Y:S05]  /*13f10*/  @P0 BRA `(.L_x_3800) ;  /* 0x0000000000340947 */ /* 0x000fea0003800000 */
[----:B------:R-:W2:Y:S02]  /*13f20*/  LDCU UR9, c[0x0][0x440] ;  /* 0x00008800ff0977ac */ /* 0x000ea40008000800 */
[----:B--2---:R-:W-:-:S13]  /*13f30*/  ISETP.GE.AND P0, PT, R12, UR9, PT ;  /* 0x000000090c007c0c */ /* 0x004fda000bf06270 */
        /* <DEDUP_REMOVED lines=10> */
.L_x_3801:
[----:B------:R2:W-:Y:S02]  /*13fe0*/  STS.128 [R3+0x11800], RZ ;  /* 0x011800ff03007388 */ /* 0x0005e40000000c00 */
.L_x_3800:
[----:B------:R-:W-:Y:S05]  /*13ff0*/  BSYNC.RECONVERGENT B0 ;  /* 0x0000000000007941 */ /* 0x000fea0003800200 */
.L_x_3799:
[----:B------:R-:W3:Y:S01]  /*14000*/  S2R R226, SR_TID.X ;  /* 0x0000000000e27919 */ /* 0x000ee20000002100 */
[----:B------:R-:W-:Y:S01]  /*14010*/  IMAD.MOV.U32 R188, RZ, RZ, 0x20 ;  /* 0x00000020ffbc7424 */ /* 0x000fe200078e00ff */
[----:B------:R-:W-:Y:S01]  /*14020*/  LOP3.LUT R0, R0, 0xfffffffd, RZ, 0xc0, !PT ;  /* 0xfffffffd00007812 */ /* 0x000fe200078ec0ff */
[----:B------:R-:W-:Y:S01]  /*14030*/  IMAD.MOV.U32 R204, RZ, RZ, 0x40 ;  /* 0x00000040ffcc7424 */ /* 0x000fe200078e00ff */
[----:B------:R-:W4:Y:S01]  /*14040*/  LDCU UR10, c[0x0][0x508] ;  /* 0x0000a100ff0a77ac */ /* 0x000f220008000800 */
[----:B------:R-:W-:Y:S01]  /*14050*/  IMAD.MOV.U32 R212, RZ, RZ, 0x1 ;  /* 0x00000001ffd47424 */ /* 0x000fe200078e00ff */
[----:B------:R-:W0:Y:S01]  /*14060*/  LDGDEPBAR ;  /* 0x00000000000079af */ /* 0x000e220000000000 */
        /* <DEDUP_REMOVED lines=11> */
[--C-:B------:R-:W-:Y:S02]  /*14120*/  LOP3.LUT R209, R4, 0x1c0, R191.reuse, 0xf8, !PT ;  /* 0x000001c004d17812 */ /* 0x100fe400078ef8bf */
        /* <DEDUP_REMOVED lines=13> */
[----:B------:R3:W1:Y:S03]  /*14200*/  LDSM.16.M88.4 R120, [R193] ;  /* 0x00000000c178783b */ /* 0x0006660000000200 */
[----:B------:R-:W-:Y:S01]  /*14210*/  @P0 LOP3.LUT R0, R0, 0x2, RZ, 0xfc, !PT ;  /* 0x0000000200000812 */ /* 0x000fe200078efcff */
[----:B------:R-:W4:Y:S01]  /*14220*/  LDSM.16.M88.4 R76, [R2+UR8+0x2800] ;  /* 0x00280008024c783b */ /* 0x000f220008000200 */
[----:B------:R-:W-:Y:S01]  /*14230*/  IMAD.IADD R0, R189, 0x1, R192 ;  /* 0x00000001bd007824 */ /* 0x000fe200078e02c0 */
[----:B------:R-:W-:-:S02]  /*14240*/  LOP3.LUT P0, RZ, R226, 0x4, RZ, 0xc0, !PT ;  /* 0x00000004e2ff7812 */ /* 0x000fc4000780c0ff */
[----:B------:R-:W4:Y:S02]  /*14250*/  LDSM.16.M88.4 R68, [R2+UR8+0x3000] ;  /* 0x003000080244783b */ /* 0x000f240008000200 */
[----:B------:R-:W-:Y:S02]  /*14260*/  SEL R204, R204, 0xffffffc0, !P0 ;  /* 0xffffffc0cccc7807 */ /* 0x000fe40004000000 */
[----:B------:R-:W4:Y:S03]  /*14270*/  LDSM.16.M88.4 R60, [R2+UR8+0x3800] ;  /* 0x00380008023c783b */ /* 0x000f260008000200 */
[--C-:B------:R-:W-:Y:S01]  /*14280*/  IMAD.IADD R208, R189, 0x1, R204.reuse ;  /* 0x00000001bdd07824 */ /* 0x100fe200078e02cc */
[----:B------:R-:W4:Y:S04]  /*14290*/  LDSM.16.M88.4 R52, [R2+UR8+0x4000] ;  /* 0x004000080234783b */ /* 0x000f280008000200 */
[----:B------:R-:W4:Y:S01]  /*142a0*/  LDSM.16.M88.4 R44, [R2+UR8+0x4800] ;  /* 0x00480008022c783b */ /* 0x000f220008000200 */
[----:B---3--:R-:W-:-:S03]  /*142b0*/  IMAD.IADD R193, R193, 0x1, R204 ;  /* 0x00000001c1c17824 */ /* 0x008fc600078e02cc */
[----:B------:R-:W3:Y:S04]  /*142c0*/  LDSM.16.M88.4 R36, [R2+UR8+0x5000] ;  /* 0x005000080224783b */ /* 0x000ee80008000200 */
[----:B------:R-:W3:Y:S04]  /*142d0*/  LDSM.16.M88.4 R28, [R2+UR8+0x5800] ;  /* 0x00580008021c783b */ /* 0x000ee80008000200 */
[----:B--2---:R-:W2:Y:S04]  /*142e0*/  LDSM.16.M88.4 R20, [R2+UR8+0x6000] ;  /* 0x006000080214783b */ /* 0x004ea80008000200 */
[----:B------:R-:W2:Y:S04]  /*142f0*/  LDSM.16.M88.4 R12, [R2+UR8+0x6800] ;  /* 0x00680008020c783b */ /* 0x000ea80008000200 */
[----:B------:R-:W2:Y:S01]  /*14300*/  LDSM.16.M88.4 R4, [R2+UR8+0x7000] ;  /* 0x007000080204783b */ /* 0x000ea20008000200 */
[C---:B-1----:R-:W-:Y:S03]  /*14310*/  HMMA.16816.F32 R88, R120.reuse, R84, RZ ;  /* 0x000000547858723c */ /* 0x042fe600000018ff */
[----:B------:R-:W1:Y:S04]  /*14320*/  LDSM.16.M88.4 R152, [R2+UR8+0x7800] ;  /* 0x007800080298783b */ /* 0x000e680008000200 */
[----:B------:R-:W1:Y:S01]  /*14330*/  LDSM.16.M88.4 R144, [R2+UR8+0x8000] ;  /* 0x008000080290783b */ /* 0x000e620008000200 */
[C---:B----4-:R-:W-:Y:S03]  /*14340*/  HMMA.16816.F32 R80, R120.reuse, R76, RZ ;  /* 0x0000004c7850723c */ /* 0x050fe600000018ff */
[----:B------:R-:W4:Y:S04]  /*14350*/  LDSM.16.M88.4 R136, [R2+UR8+0x8800] ;  /* 0x008800080288783b */ /* 0x000f280008000200 */
[----:B------:R-:W4:Y:S01]  /*14360*/  LDSM.16.M88.4 R128, [R2+UR8+0x9000] ;  /* 0x009000080280783b */ /* 0x000f220008000200 */
[C---:B------:R-:W-:Y:S03]  /*14370*/  HMMA.16816.F32 R72, R120.reuse, R68, RZ ;  /* 0x000000447848723c */ /* 0x040fe600000018ff */
[----:B------:R3:W4:Y:S04]  /*14380*/  LDSM.16.M88.4 R96, [R2+UR8+0x9800] ;  /* 0x009800080260783b */ /* 0x0007280008000200 */
[----:B------:R-:W-:Y:S01]  /*14390*/  LDSM.16.M88.4 R180, [R180] ;  /* 0x00000000b4b4783b */ /* 0x000fe20000000200 */
[C---:B------:R-:W-:Y:S03]  /*143a0*/  HMMA.16816.F32 R64, R120.reuse, R60, RZ ;  /* 0x0000003c7840723c */ /* 0x040fe600000018ff */
[----:B------:R-:W4:Y:S04]  /*143b0*/  LDSM.16.M88.4 R92, [R0+0x3000] ;  /* 0x00300000005c783b */ /* 0x000f280000000200 */
[----:B------:R-:W4:Y:S01]  /*143c0*/  LDSM.16.M88.4 R116, [R0+0x3800] ;  /* 0x003800000074783b */ /* 0x000f220000000200 */
[C---:B-----5:R-:W-:Y:S03]  /*143d0*/  HMMA.16816.F32 R56, R120.reuse, R52, RZ ;  /* 0x000000347838723c */ /* 0x060fe600000018ff */
[----:B------:R-:W4:Y:S04]  /*143e0*/  LDSM.16.M88.4 R100, [R0+0x5800] ;  /* 0x005800000064783b */ /* 0x000f280000000200 */
[----:B------:R-:W-:Y:S01]  /*143f0*/  LDSM.16.M88.4 R160, [R0+0x2800] ;  /* 0x0028000000a0783b */ /* 0x000fe20000000200 */
[----:B------:R-:W-:Y:S01]  /*14400*/  HMMA.16816.F32 R48, R120, R44, RZ ;  /* 0x0000002c7830723c */ /* 0x000fe200000018ff */
[----:B---3--:R-:W-:-:S02]  /*14410*/  IMAD.IADD R2, R192, 0x1, R208 ;  /* 0x00000001c0027824 */ /* 0x008fc400078e02d0 */
[----:B------:R-:W-:Y:S04]  /*14420*/  LDSM.16.M88.4 R164, [R0+0x2000] ;  /* 0x0020000000a4783b */ /* 0x000fe80000000200 */
[----:B------:R-:W-:Y:S01]  /*14430*/  LDSM.16.M88.4 R112, [R0+0x4000] ;  /* 0x004000000070783b */ /* 0x000fe20000000200 */
[C---:B------:R-:W-:Y:S03]  /*14440*/  HMMA.16816.F32 R40, R120.reuse, R36, RZ ;  /* 0x000000247828723c */ /* 0x040fe600000018ff */
[----:B------:R-:W-:Y:S04]  /*14450*/  LDSM.16.M88.4 R104, [R0+0x5000] ;  /* 0x005000000068783b */ /* 0x000fe80000000200 */
[----:B------:R-:W-:Y:S01]  /*14460*/  LDSM.16.M88.4 R108, [R0+0x4800] ;  /* 0x00480000006c783b */ /* 0x000fe20000000200 */
[C---:B------:R-:W-:Y:S03]  /*14470*/  HMMA.16816.F32 R32, R120.reuse, R28, RZ ;  /* 0x0000001c7820723c */ /* 0x040fe600000018ff */
[----:B------:R-:W-:Y:S04]  /*14480*/  LDSM.16.M88.4 R184, [R0+0x7000] ;  /* 0x0070000000b8783b */ /* 0x000fe80000000200 */
[----:B------:R-:W-:Y:S01]  /*14490*/  LDSM.16.M88.4 R172, [R0+0x8000] ;  /* 0x0080000000ac783b */ /* 0x000fe20000000200 */
[C---:B--2---:R-:W-:Y:S03]  /*144a0*/  HMMA.16816.F32 R24, R120.reuse, R20, RZ ;  /* 0x000000147818723c */ /* 0x044fe600000018ff */
[----:B------:R-:W-:Y:S04]  /*144b0*/  LDSM.16.M88.4 R176, [R0+0x7800] ;  /* 0x0078000000b0783b */ /* 0x000fe80000000200 */
[----:B------:R-:W-:Y:S01]  /*144c0*/  LDSM.16.M88.4 R168, [R0+0x8800] ;  /* 0x0088000000a8783b */ /* 0x000fe20000000200 */
        /* <DEDUP_REMOVED lines=29> */
[----:B------:R-:W-:Y:S07]  /*146a0*/  LDSM.16.M88.4 R116, [R193] ;  /* 0x00000000c174783b */ /* 0x000fee0000000200 */
[C---:B------:R-:W-:Y:S08]  /*146b0*/  HMMA.16816.F32 R32, R180.reuse, R100, R32 ;  /* 0x00000064b420723c */ /* 0x040ff00000001820 */
        /* <DEDUP_REMOVED lines=13> */
[----:B------:R-:W-:Y:S07]  /*14790*/  LDSM.16.M88.4 R112, [R208+0x2000] ;  /* 0x00200000d070783b */ /* 0x000fee0000000200 */
[----:B--2---:R-:W-:Y:S01]  /*147a0*/  HMMA.16816.F32 R16, R180, R92, R16 ;  /* 0x0000005cb410723c */ /* 0x004fe20000001810 */
[----:B---3--:R-:W-:-:S07]  /*147b0*/  P2R R0, PR, RZ, 0x1 ;  /* 0x00000001ff007803 */ /* 0x008fce0000000000 */
[----:B------:R-:W-:Y:S01]  /*147c0*/  HMMA.16816.F32 R12, R180, R94, R12 ;  /* 0x0000005eb40c723c */ /* 0x000fe2000000180c */
[----:B------:R-:W-:Y:S07]  /*147d0*/  LDSM.16.M88.4 R92, [R208+0x4800] ;  /* 0x00480000d05c783b */ /* 0x000fee0000000200 */
[C---:B------:R-:W-:Y:S08]  /*147e0*/  HMMA.16816.F32 R64, R116.reuse, R100, R64 ;  /* 0x000000647440723c */ /* 0x040ff00000001840 */
[C---:B------:R-:W-:Y:S01]  /*147f0*/  HMMA.16816.F32 R60, R116.reuse, R102, R60 ;  /* 0x00000066743c723c */ /* 0x040fe2000000183c */
[----:B------:R-:W2:Y:S07]  /*14800*/  LDSM.16.M88.4 R100, [R208+0x6800] ;  /* 0x00680000d064783b */ /* 0x000eae0000000200 */
[C---:B-1----:R-:W-:Y:S08]  /*14810*/  HMMA.16816.F32 R56, R116.reuse, R96, R56 ;  /* 0x000000607438723c */ /* 0x042ff00000001838 */
[----:B------:R-:W-:Y:S01]  /*14820*/  HMMA.16816.F32 R52, R116, R98, R52 ;  /* 0x000000627434723c */ /* 0x000fe20000001834 */
[----:B------:R-:W1:Y:S07]  /*14830*/  LDSM.16.M88.4 R96, [R208+0x6000] ;  /* 0x00600000d060783b */ /* 0x000e6e0000000200 */
        /* <DEDUP_REMOVED lines=12> */
[----:B--2---:R-:W-:Y:S01]  /*14900*/  HMMA.16816.F32 R16, R116, R100, R16 ;  /* 0x000000647410723c */ /* 0x004fe20000001810 */
[----:B------:R-:W-:-:S07]  /*14910*/  IMAD.IADD R100, R192, 0x1, R193 ;  /* 0x00000001c0647824 */ /* 0x000fce00078e02c1 */
[C---:B------:R-:W-:Y:S08]  /*14920*/  HMMA.16816.F32 R48, R116.reuse, R92, R48 ;  /* 0x0000005c7430723c */ /* 0x040ff00000001830 */
[C---:B------:R-:W-:Y:S01]  /*14930*/  HMMA.16816.F32 R44, R116.reuse, R94, R44 ;  /* 0x0000005e742c723c */ /* 0x040fe2000000182c */
[----:B------:R-:W2:Y:S07]  /*14940*/  LDSM.16.M88.4 R92, [R208+0x7000] ;  /* 0x00700000d05c783b */ /* 0x000eae0000000200 */
[C---:B-1----:R-:W-:Y:S08]  /*14950*/  HMMA.16816.F32 R24, R116.reuse, R96, R24 ;  /* 0x000000607418723c */ /* 0x042ff00000001818 */
[C---:B------:R-:W-:Y:S01]  /*14960*/  HMMA.16816.F32 R20, R116.reuse, R98, R20 ;  /* 0x000000627414723c */ /* 0x040fe20000001814 */
[----:B------:R-:W-:Y:S07]  /*14970*/  LDSM.16.M88.4 R96, [R2+0x2000] ;  /* 0x002000000260783b */ /* 0x000fee0000000200 */
[C---:B------:R-:W-:Y:S01]  /*14980*/  HMMA.16816.F32 R12, R116.reuse, R102, R12 ;  /* 0x00000066740c723c */ /* 0x040fe2000000180c */
[----:B------:R-:W1:Y:S07]  /*14990*/  LDSM.16.M88.4 R100, [R100] ;  /* 0x000000006464783b */ /* 0x000e6e0000000200 */
        /* <DEDUP_REMOVED lines=10> */
[----:B------:R-:W-:Y:S08]  /*14a40*/  HMMA.16816.F32 R4, R180, R186, R4 ;  /* 0x000000bab404723c */ /* 0x000ff00000001804 */
[C---:B------:R-:W-:Y:S08]  /*14a50*/  HMMA.16816.F32 R88, R116.reuse, R112, R88 ;  /* 0x000000707458723c */ /* 0x040ff00000001858 */
[----:B------:R-:W-:Y:S01]  /*14a60*/  HMMA.16816.F32 R84, R116, R114, R84 ;  /* 0x000000727454723c */ /* 0x000fe20000001854 */
[----:B------:R-:W4:Y:S07]  /*14a70*/  LDSM.16.M88.4 R112, [R208+0x8800] ;  /* 0x00880000d070783b */ /* 0x000f2e0000000200 */
[C---:B------:R-:W-:Y:S08]  /*14a80*/  HMMA.16816.F32 R148, R180.reuse, R172, R148 ;  /* 0x000000acb494723c */ /* 0x040ff00000001894 */
[C---:B------:R-:W-:Y:S08]  /*14a90*/  HMMA.16816.F32 R156, R180.reuse, R176, R156 ;  /* 0x000000b0b49c723c */ /* 0x040ff0000000189c */
[----:B------:R-:W-:Y:S01]  /*14aa0*/  HMMA.16816.F32 R152, R180, R178, R152 ;  /* 0x000000b2b498723c */ /* 0x000fe20000001898 */
[----:B------:R-:W-:-:S05]  /*14ab0*/  IMAD.SHL.U32 R178, R226, 0x2, RZ ;  /* 0x00000002e2b27824 */ /* 0x000fca00078e00ff */
[----:B------:R-:W-:Y:S02]  /*14ac0*/  LOP3.LUT R178, R178, 0x6, RZ, 0xc0, !PT ;  /* 0x00000006b2b27812 */ /* 0x000fe400078ec0ff */
[C---:B--2---:R-:W-:Y:S08]  /*14ad0*/  HMMA.16816.F32 R8, R116.reuse, R92, R8 ;  /* 0x0000005c7408723c */ /* 0x044ff00000001808 */
[C---:B------:R-:W-:Y:S01]  /*14ae0*/  HMMA.16816.F32 R4, R116.reuse, R94, R4 ;  /* 0x0000005e7404723c */ /* 0x040fe20000001804 */
[----:B------:R-:W2:Y:S07]  /*14af0*/  LDSM.16.M88.4 R92, [R2+0x3800] ;  /* 0x00380000025c783b */ /* 0x000eae0000000200 */
[C---:B------:R-:W-:Y:S08]  /*14b00*/  HMMA.16816.F32 R80, R116.reuse, R108, R80 ;  /* 0x0000006c7450723c */ /* 0x040ff00000001850 */
[----:B------:R-:W-:Y:S01]  /*14b10*/  HMMA.16816.F32 R76, R116, R110, R76 ;  /* 0x0000006e744c723c */ /* 0x000fe2000000184c */
[----:B------:R-:W2:Y:S07]  /*14b20*/  LDSM.16.M88.4 R108, [R208+0x9000] ;  /* 0x00900000d06c783b */ /* 0x000eae0000000200 */
[C---:B-1----:R-:W-:Y:S08]  /*14b30*/  HMMA.16816.F32 R88, R100.reuse, R96, R88 ;  /* 0x000000606458723c */ /* 0x042ff00000001858 */
[----:B------:R-:W-:Y:S01]  /*14b40*/  HMMA.16816.F32 R84, R100, R98, R84 ;  /* 0x000000626454723c */ /* 0x000fe20000001854 */
[----:B------:R-:W1:Y:S07]  /*14b50*/  LDSM.16.M88.4 R96, [R2+0x5800] ;  /* 0x005800000260783b */ /* 0x000e6e0000000200 */
[C---:B------:R-:W-:Y:S08]  /*14b60*/  HMMA.16816.F32 R140, R180.reuse, R168, R140 ;  /* 0x000000a8b48c723c */ /* 0x040ff0000000188c */
[----:B------:R-:W-:Y:S01]  /*14b70*/  HMMA.16816.F32 R136, R180, R170, R136 ;  /* 0x000000aab488723c */ /* 0x000fe20000001888 */
[----:B------:R-:W-:Y:S07]  /*14b80*/  LDSM.16.M88.4 R168, [R2+0x2800] ;  /* 0x0028000002a8783b */ /* 0x000fee0000000200 */
[C---:B---3--:R-:W-:Y:S08]  /*14b90*/  HMMA.16816.F32 R124, R116.reuse, R160, R124 ;  /* 0x000000a0747c723c */ /* 0x048ff0000000187c */
[C---:B------:R-:W-:Y:S01]  /*14ba0*/  HMMA.16816.F32 R120, R116.reuse, R162, R120 ;  /* 0x000000a27478723c */ /* 0x040fe20000001878 */
[----:B------:R-:W3:Y:S07]  /*14bb0*/  LDSM.16.M88.4 R160, [R2+0x9800] ;  /* 0x0098000002a0783b */ /* 0x000eee0000000200 */
[C---:B----4-:R-:W-:Y:S01]  /*14bc0*/  HMMA.16816.F32 R148, R116.reuse, R164, R148 ;  /* 0x000000a47494723c */ /* 0x050fe20000001894 */
[----:B------:R-:W4:Y:S07]  /*14bd0*/  S2R R164, SR_CTAID.X ;  /* 0x0000000000a47919 */ /* 0x000f2e0000002500 */
[C---:B------:R-:W-:Y:S08]  /*14be0*/  HMMA.16816.F32 R156, R116.reuse, R104, R156 ;  /* 0x00000068749c723c */ /* 0x040ff0000000189c */
[C---:B------:R-:W-:Y:S01]  /*14bf0*/  HMMA.16816.F32 R152, R116.reuse, R106, R152 ;  /* 0x0000006a7498723c */ /* 0x040fe20000001898 */
[----:B------:R-:W3:Y:S07]  /*14c00*/  LDSM.16.M88.4 R104, [R2+0x3000] ;  /* 0x003000000268783b */ /* 0x000eee0000000200 */
[C---:B------:R-:W-:Y:S08]  /*14c10*/  HMMA.16816.F32 R140, R116.reuse, R112, R140 ;  /* 0x00000070748c723c */ /* 0x040ff0000000188c */
[----:B------:R-:W-:Y:S01]  /*14c20*/  HMMA.16816.F32 R136, R116, R114, R136 ;  /* 0x000000727488723c */ /* 0x000fe20000001888 */
[----:B------:R-:W3:Y:S07]  /*14c30*/  LDSM.16.M88.4 R112, [R2+0x4000] ;  /* 0x004000000270783b */ /* 0x000eee0000000200 */
[----:B--2---:R-:W-:Y:S01]  /*14c40*/  HMMA.16816.F32 R64, R100, R92, R64 ;  /* 0x0000005c6440723c */ /* 0x004fe20000001840 */
[----:B------:R-:W-:-:S02]  /*14c50*/  LOP3.LUT R93, R227, 0x1f0, RZ, 0xc0, !PT ;  /* 0x000001f0e35d7812 */ /* 0x000fc400078ec0ff */
[----:B------:R-:W-:-:S03]  /*14c60*/  SHF.R.U32.HI R92, RZ, 0x2, R226 ;  /* 0x00000002ff5c7819 */ /* 0x000fc600000116e2 */
[----:B----4-:R-:W-:Y:S01]  /*14c70*/  IMAD R93, R164, 0x40, R93 ;  /* 0x00000040a45d7824 */ /* 0x010fe200078e025d */
[----:B------:R-:W-:Y:S01]  /*14c80*/  LOP3.LUT R92, R92, 0x7, RZ, 0xc0, !PT ;  /* 0x000000075c5c7812 */ /* 0x000fe200078ec0ff */
[----:B------:R-:W-:Y:S03]  /*14c90*/  HMMA.16816.F32 R144, R180, R174, R144 ;  /* 0x000000aeb490723c */ /* 0x000fe60000001890 */
[----:B------:R-:W-:-:S05]  /*14ca0*/  IADD3 R211, PT, PT, R92, -UR21, R93 ;  /* 0x800000155cd37c10 */ /* 0x000fca000fffe05d */
[C---:B------:R-:W-:Y:S08]  /*14cb0*/  HMMA.16816.F32 R132, R116.reuse, R108, R132 ;  /* 0x0000006c7484723c */ /* 0x040ff00000001884 */
[----:B------:R-:W-:Y:S01]  /*14cc0*/  HMMA.16816.F32 R128, R116, R110, R128 ;  /* 0x0000006e7480723c */ /* 0x000fe20000001880 */
[----:B------:R-:W2:Y:S07]  /*14cd0*/  LDSM.16.M88.4 R108, [R2+0x4800] ;  /* 0x00480000026c783b */ /* 0x000eae0000000200 */
[----:B-1----:R-:W-:Y:S01]  /*14ce0*/  HMMA.16816.F32 R32, R100, R96, R32 ;  /* 0x000000606420723c */ /* 0x002fe20000001820 */
[----:B------:R-:W-:Y:S01]  /*14cf0*/  IMAD.U32 R96, RZ, RZ, UR10 ;  /* 0x0000000aff607e24 */ /* 0x000fe2000f8e00ff */
[----:B------:R-:W-:-:S04]  /*14d00*/  USHF.L.U32 UR10, UR9, 0x8, URZ ;  /* 0x00000008090a7899 */ /* 0x000fc800080006ff */
[----:B------:R-:W-:Y:S01]  /*14d10*/  IADD3 R211, PT, PT, R211, UR22, R96 ;  /* 0x00000016d3d37c10 */ /* 0x000fe2000fffe060 */
[----:B------:R-:W-:Y:S01]  /*14d20*/  IMAD.MOV.U32 R96, RZ, RZ, 0x9 ;  /* 0x00000009ff607424 */ /* 0x000fe200078e00ff */
[----:B---3--:R-:W-:Y:S02]  /*14d30*/  HMMA.16816.F32 R120, R100, R162, R120 ;  /* 0x000000a26478723c */ /* 0x008fe40000001878 */
[C---:B------:R-:W-:Y:S02]  /*14d40*/  VIADDMNMX R212, R211.reuse, R212, UR22, PT ;  /* 0x00000016d3d47e46 */ /* 0x040fe4000b8001d4 */
[----:B------:R-:W-:-:S04]  /*14d50*/  VIADDMNMX R211, R211, R96, UR22, PT ;  /* 0x00000016d3d37e46 */ /* 0x000fc8000b800160 */
[C---:B------:R-:W-:Y:S01]  /*14d60*/  HMMA.16816.F32 R60, R100.reuse, R94, R60 ;  /* 0x0000005e643c723c */ /* 0x040fe2000000183c */
[----:B------:R-:W1:Y:S07]  /*14d70*/  LDSM.16.M88.4 R92, [R2+0x6000] ;  /* 0x00600000025c783b */ /* 0x000e6e0000000200 */
[----:B------:R-:W-:Y:S01]  /*14d80*/  HMMA.16816.F32 R72, R100, R104, R72 ;  /* 0x000000686448723c */ /* 0x000fe20000001848 */
[----:B------:R-:W-:-:S04]  /*14d90*/  LOP3.LUT R105, R178, UR10, RZ, 0xfc, !PT ;  /* 0x0000000ab2697c12 */ /* 0x000fc8000f8efcff */
[C---:B------:R-:W-:Y:S02]  /*14da0*/  LOP3.LUT R96, R105.reuse, 0x1, RZ, 0xfc, !PT ;  /* 0x0000000169607812 */ /* 0x040fe400078efcff */
[CC--:B------:R-:W-:Y:S01]  /*14db0*/  ISETP.GE.AND P2, PT, R105.reuse, R211.reuse, PT ;  /* 0x000000d36900720c */ /* 0x0c0fe20003f46270 */
[----:B------:R-:W-:Y:S01]  /*14dc0*/  HMMA.16816.F32 R28, R100, R98, R28 ;  /* 0x00000062641c723c */ /* 0x000fe2000000181c */
[----:B------:R-:W-:Y:S02]  /*14dd0*/  LOP3.LUT R99, R105, 0xf8, RZ, 0xfc, !PT ;  /* 0x000000f869637812 */ /* 0x000fe400078efcff */
[-C--:B------:R-:W-:Y:S02]  /*14de0*/  ISETP.GE.AND P4, PT, R96, R212.reuse, PT ;  /* 0x000000d46000720c */ /* 0x080fe40003f86270 */
[C---:B------:R-:W-:Y:S02]  /*14df0*/  ISETP.GE.AND P3, PT, R99.reuse, R212, PT ;  /* 0x000000d46300720c */ /* 0x040fe40003f66270 */
[----:B------:R-:W-:Y:S01]  /*14e00*/  ISETP.GE.AND P1, PT, R99, R211, PT ;  /* 0x000000d36300720c */ /* 0x000fe20003f26270 */
[----:B------:R-:W-:Y:S01]  /*14e10*/  HMMA.16816.F32 R144, R116, R166, R144 ;  /* 0x000000a67490723c */ /* 0x000fe20000001890 */
[----:B------:R-:W3:Y:S01]  /*14e20*/  LDSM.16.M88.4 R116, [R2+0x5000] ;  /* 0x005000000274783b */ /* 0x000ee20000000200 */
[----:B------:R-:W-:-:S02]  /*14e30*/  I2FP.F32.S32 R99, R99 ;  /* 0x0000006300637245 */ /* 0x000fc40000201400 */
[----:B------:R-:W-:Y:S02]  /*14e40*/  ISETP.GE.AND P5, PT, R96, R211, PT ;  /* 0x000000d36000720c */ /* 0x000fe40003fa6270 */
[----:B------:R-:W-:Y:S01]  /*14e50*/  I2FP.F32.S32 R96, R96 ;  /* 0x0000006000607245 */ /* 0x000fe20000201400 */
[----:B------:R-:W-:Y:S01]  /*14e60*/  FFMA.FTZ R122, R99, UR5, R122 ;  /* 0x00000005637a7c23 */ /* 0x000fe2000801007a */
[C---:B------:R-:W-:Y:S01]  /*14e70*/  HMMA.16816.F32 R68, R100.reuse, R106, R68 ;  /* 0x0000006a6444723c */ /* 0x040fe20000001844 */
[----:B------:R-:W-:Y:S02]  /*14e80*/  I2FP.F32.S32 R107, R105 ;  /* 0x00000069006b7245 */ /* 0x000fe40000201400 */
[C---:B------:R-:W-:Y:S01]  /*14e90*/  LOP3.LUT R98, R105.reuse, 0x9, RZ, 0xfc, !PT ;  /* 0x0000000969627812 */ /* 0x040fe200078efcff */
[----:B------:R-:W-:Y:S01]  /*14ea0*/  FFMA.FTZ R91, R96, UR5, R91 ;  /* 0x00000005605b7c23 */ /* 0x000fe2000801005b */
[C---:B------:R-:W-:Y:S02]  /*14eb0*/  LOP3.LUT R97, R105.reuse, 0x8, RZ, 0xfc, !PT ;  /* 0x0000000869617812 */ /* 0x040fe400078efcff */
[----:B------:R-:W-:Y:S01]  /*14ec0*/  LOP3.LUT R104, R105, 0xe9, RZ, 0xfc, !PT ;  /* 0x000000e969687812 */ /* 0x000fe200078efcff */
[----:B------:R-:W-:Y:S01]  /*14ed0*/  HMMA.16816.F32 R56, R100, R112, R56 ;  /* 0x000000706438723c */ /* 0x000fe20000001838 */
[----:B------:R-:W-:Y:S01]  /*14ee0*/  FFMA.FTZ R112, R107, UR5, R90 ;  /* 0x000000056b707c23 */ /* 0x000fe2000801005a */
[----:B------:R-:W-:Y:S01]  /*14ef0*/  FFMA.FTZ R90, R99, UR5, R120 ;  /* 0x00000005635a7c23 */ /* 0x000fe20008010078 */
[----:B------:R-:W-:-:S03]  /*14f00*/  ISETP.GE.AND P6, PT, R97, R212, PT ;  /* 0x000000d46100720c */ /* 0x000fc60003fc6270 */
[----:B------:R-:W-:Y:S02]  /*14f10*/  FSEL R112, R112, -INF , !P2 ;  /* 0xff80000070707808 */ /* 0x000fe40005000000 */
[C---:B------:R-:W-:Y:S01]  /*14f20*/  HMMA.16816.F32 R80, R100.reuse, R168, R80 ;  /* 0x000000a86450723c */ /* 0x040fe20000001850 */
[----:B------:R-:W-:Y:S02]  /*14f30*/  ISETP.GE.AND P2, PT, R98, R212, PT ;  /* 0x000000d46200720c */ /* 0x000fe40003f46270 */
[----:B------:R-:W-:Y:S02]  /*14f40*/  FSEL R90, R90, -INF , !P3 ;  /* 0xff8000005a5a7808 */ /* 0x000fe40005800000 */
[----:B------:R-:W-:Y:S02]  /*14f50*/  ISETP.GE.AND P3, PT, R97, R211, PT ;  /* 0x000000d36100720c */ /* 0x000fe40003f66270 */
[----:B------:R-:W-:Y:S01]  /*14f60*/  I2FP.F32.S32 R97, R97 ;  /* 0x0000006100617245 */ /* 0x000fe20000201400 */
[----:B------:R-:W-:Y:S01]  /*14f70*/  HMMA.16816.F32 R52, R100, R114, R52 ;  /* 0x000000726434723c */ /* 0x000fe20000001834 */
[----:B------:R-:W-:Y:S01]  /*14f80*/  FFMA.FTZ R115, R96, UR5, R89 ;  /* 0x0000000560737c23 */ /* 0x000fe20008010059 */
[----:B------:R-:W-:-:S02]  /*14f90*/  FSEL R89, R122, -INF , !P1 ;  /* 0xff8000007a597808 */ /* 0x000fc40004800000 */
[----:B------:R-:W-:Y:S01]  /*14fa0*/  ISETP.GE.AND P1, PT, R98, R211, PT ;  /* 0x000000d36200720c */ /* 0x000fe20003f26270 */
[C---:B------:R-:W-:Y:S01]  /*14fb0*/  FFMA.FTZ R84, R97.reuse, UR5, R84 ;  /* 0x0000000561547c23 */ /* 0x040fe20008010054 */
[----:B------:R-:W-:Y:S01]  /*14fc0*/  I2FP.F32.S32 R98, R98 ;  /* 0x0000006200627245 */ /* 0x000fe20000201400 */
[----:B------:R-:W-:Y:S01]  /*14fd0*/  FFMA.FTZ R86, R97, UR5, R86 ;  /* 0x0000000561567c23 */ /* 0x000fe20008010056 */
[----:B------:R-:W-:Y:S01]  /*14fe0*/  HMMA.16816.F32 R76, R100, R170, R76 ;  /* 0x000000aa644c723c */ /* 0x000fe2000000184c */
[----:B------:R-:W-:Y:S02]  /*14ff0*/  FSEL R115, R115, -INF , !P4 ;  /* 0xff80000073737808 */ /* 0x000fe40006000000 */
[C---:B------:R-:W-:Y:S01]  /*15000*/  FFMA.FTZ R252, R98.reuse, UR5, R87 ;  /* 0x0000000562fc7c23 */ /* 0x040fe20008010057 */
[----:B------:R-:W-:Y:S01]  /*15010*/  LOP3.LUT R87, R105, 0x10, RZ, 0xfc, !PT ;  /* 0x0000001069577812 */ /* 0x000fe200078efcff */
[----:B------:R-:W-:Y:S01]  /*15020*/  FFMA.FTZ R85, R98, UR5, R85 ;  /* 0x0000000562557c23 */ /* 0x000fe20008010055 */
[----:B------:R-:W-:-:S02]  /*15030*/  FSEL R114, R86, -INF , !P3 ;  /* 0xff80000056727808 */ /* 0x000fc40005800000 */
[C---:B--2---:R-:W-:Y:S01]  /*15040*/  HMMA.16816.F32 R48, R100.reuse, R108, R48 ;  /* 0x0000006c6430723c */ /* 0x044fe20000001830 */
[----:B------:R-:W-:Y:S02]  /*15050*/  FSEL R109, R91, -INF , !P5 ;  /* 0xff8000005b6d7808 */ /* 0x000fe40006800000 */
[----:B------:R-:W-:Y:S02]  /*15060*/  I2FP.F32.S32 R91, R87 ;  /* 0x00000057005b7245 */ /* 0x000fe40000201400 */
[C---:B------:R-:W-:Y:S02]  /*15070*/  ISETP.GE.AND P5, PT, R87.reuse, R211, PT ;  /* 0x000000d35700720c */ /* 0x040fe40003fa6270 */
[----:B------:R-:W-:Y:S01]  /*15080*/  ISETP.GE.AND P4, PT, R87, R212, PT ;  /* 0x000000d45700720c */ /* 0x000fe20003f86270 */
[C---:B------:R-:W-:Y:S01]  /*15090*/  FFMA.FTZ R82, R91.reuse, UR5, R82 ;  /* 0x000000055b527c23 */ /* 0x040fe20008010052 */
[----:B-1----:R-:W-:Y:S01]  /*150a0*/  HMMA.16816.F32 R24, R100, R92, R24 ;  /* 0x0000005c6418723c */ /* 0x002fe20000001818 */
[----:B------:R-:W-:Y:S01]  /*150b0*/  FFMA.FTZ R235, R91, UR5, R80 ;  /* 0x000000055beb7c23 */ /* 0x000fe20008010050 */
[----:B------:R-:W-:-:S02]  /*150c0*/  LOP3.LUT R92, R105, 0x11, RZ, 0xfc, !PT ;  /* 0x00000011695c7812 */ /* 0x000fc400078efcff */
[----:B------:R-:W-:Y:S02]  /*150d0*/  LOP3.LUT R91, R105, 0x19, RZ, 0xfc, !PT ;  /* 0x00000019695b7812 */ /* 0x000fe400078efcff */
[----:B------:R-:W-:Y:S02]  /*150e0*/  FSEL R250, R82, -INF , !P5 ;  /* 0xff80000052fa7808 */ /* 0x000fe40006800000 */
[----:B------:R-:W-:Y:S01]  /*150f0*/  I2FP.F32.S32 R80, R92 ;  /* 0x0000005c00507245 */ /* 0x000fe20000201400 */
[C---:B---3--:R-:W-:Y:S01]  /*15100*/  HMMA.16816.F32 R36, R100.reuse, R118, R36 ;  /* 0x000000766424723c */ /* 0x048fe20000001824 */
[----:B------:R-:W-:Y:S02]  /*15110*/  I2FP.F32.S32 R82, R91 ;  /* 0x0000005b00527245 */ /* 0x000fe40000201400 */
[----:B------:R-:W-:Y:S01]  /*15120*/  FSEL R119, R84, -INF , !P6 ;  /* 0xff80000054777808 */ /* 0x000fe20007000000 */
[----:B------:R-:W-:Y:S01]  /*15130*/  FFMA.FTZ R81, R80, UR5, R81 ;  /* 0x0000000550517c23 */ /* 0x000fe20008010051 */
[----:B------:R-:W-:Y:S01]  /*15140*/  FSEL R235, R235, -INF , !P4 ;  /* 0xff800000ebeb7808 */ /* 0x000fe20006000000 */
[C---:B------:R-:W-:Y:S01]  /*15150*/  FFMA.FTZ R241, R82.reuse, UR5, R77 ;  /* 0x0000000552f17c23 */ /* 0x040fe2000801004d */
[----:B------:R-:W-:Y:S01]  /*15160*/  FFMA.FTZ R79, R82, UR5, R79 ;  /* 0x00000005524f7c23 */ /* 0x000fe2000801004f */
[-C--:B------:R-:W-:Y:S01]  /*15170*/  ISETP.GE.AND P6, PT, R92, R212.reuse, PT ;  /* 0x000000d45c00720c */ /* 0x080fe20003fc6270 */
[----:B------:R-:W-:Y:S01]  /*15180*/  FFMA.FTZ R83, R80, UR5, R83 ;  /* 0x0000000550537c23 */ /* 0x000fe20008010053 */
[C---:B------:R-:W-:Y:S01]  /*15190*/  ISETP.GE.AND P4, PT, R91.reuse, R212, PT ;  /* 0x000000d45b00720c */ /* 0x040fe20003f86270 */
[----:B------:R-:W-:Y:S01]  /*151a0*/  HMMA.16816.F32 R44, R100, R110, R44 ;  /* 0x0000006e642c723c */ /* 0x000fe2000000182c */
[----:B------:R-:W-:-:S02]  /*151b0*/  ISETP.GE.AND P5, PT, R91, R211, PT ;  /* 0x000000d35b00720c */ /* 0x000fc40003fa6270 */
[C---:B------:R-:W-:Y:S02]  /*151c0*/  LOP3.LUT R80, R105.reuse, 0x20, RZ, 0xfc, !PT ;  /* 0x0000002069507812 */ /* 0x040fe400078efcff */
[C---:B------:R-:W-:Y:S02]  /*151d0*/  LOP3.LUT R77, R105.reuse, 0x28, RZ, 0xfc, !PT ;  /* 0x00000028694d7812 */ /* 0x040fe400078efcff */
[----:B------:R-:W-:Y:S01]  /*151e0*/  LOP3.LUT R93, R105, 0x18, RZ, 0xfc, !PT ;  /* 0x00000018695d7812 */ /* 0x000fe200078efcff */
[----:B------:R-:W-:Y:S01]  /*151f0*/  HMMA.16816.F32 R40, R100, R116, R40 ;  /* 0x000000746428723c */ /* 0x000fe20000001828 */
[----:B------:R-:W-:Y:S02]  /*15200*/  FSEL R243, R81, -INF , !P6 ;  /* 0xff80000051f37808 */ /* 0x000fe40007000000 */
[----:B------:R-:W-:Y:S02]  /*15210*/  FSEL R241, R241, -INF , !P4 ;  /* 0xff800000f1f17808 */ /* 0x000fe40006000000 */
[----:B------:R-:W-:-:S02]  /*15220*/  FSEL R122, R79, -INF , !P5 ;  /* 0xff8000004f7a7808 */ /* 0x000fc40006800000 */
[----:B------:R-:W-:Y:S01]  /*15230*/  FSEL R113, R85, -INF , !P2 ;  /* 0xff80000055717808 */ /* 0x000fe20005000000 */
[C---:B------:R-:W-:Y:S01]  /*15240*/  HMMA.16816.F32 R20, R100.reuse, R94, R20 ;  /* 0x0000005e6414723c */ /* 0x040fe20000001814 */
[----:B------:R-:W-:Y:S01]  /*15250*/  FSEL R252, R252, -INF , !P1 ;  /* 0xff800000fcfc7808 */ /* 0x000fe20004800000 */
[----:B------:R-:W1:Y:S01]  /*15260*/  LDSM.16.M88.4 R84, [R2+0x6800] ;  /* 0x006800000254783b */ /* 0x000e620000000200 */
[----:B------:R-:W-:Y:S02]  /*15270*/  I2FP.F32.S32 R81, R80 ;  /* 0x0000005000517245 */ /* 0x000fe40000201400 */
[CC--:B------:R-:W-:Y:S02]  /*15280*/  ISETP.GE.AND P4, PT, R77.reuse, R212.reuse, PT ;  /* 0x000000d44d00720c */ /* 0x0c0fe40003f86270 */
[-C--:B------:R-:W-:Y:S01]  /*15290*/  ISETP.GE.AND P5, PT, R77, R211.reuse, PT ;  /* 0x000000d34d00720c */ /* 0x080fe20003fa6270 */
[C---:B------:R-:W-:Y:S01]  /*152a0*/  FFMA.FTZ R223, R81.reuse, UR5, R72 ;  /* 0x0000000551df7c23 */ /* 0x040fe20008010048 */
[-C--:B------:R-:W-:Y:S01]  /*152b0*/  ISETP.GE.AND P3, PT, R92, R211.reuse, PT ;  /* 0x000000d35c00720c */ /* 0x080fe20003f66270 */
[----:B------:R-:W-:Y:S01]  /*152c0*/  FFMA.FTZ R74, R81, UR5, R74 ;  /* 0x00000005514a7c23 */ /* 0x000fe2000801004a */
[C---:B------:R-:W-:Y:S01]  /*152d0*/  ISETP.GE.AND P2, PT, R93.reuse, R212, PT ;  /* 0x000000d45d00720c */ /* 0x040fe20003f46270 */
[----:B------:R-:W-:Y:S01]  /*152e0*/  HMMA.16816.F32 R124, R100, R160, R124 ;  /* 0x000000a0647c723c */ /* 0x000fe2000000187c */
[----:B------:R-:W-:-:S02]  /*152f0*/  ISETP.GE.AND P1, PT, R93, R211, PT ;  /* 0x000000d35d00720c */ /* 0x000fc40003f26270 */
[----:B------:R-:W-:Y:S02]  /*15300*/  I2FP.F32.S32 R77, R77 ;  /* 0x0000004d004d7245 */ /* 0x000fe40000201400 */
[----:B------:R-:W-:Y:S02]  /*15310*/  I2FP.F32.S32 R93, R93 ;  /* 0x0000005d005d7245 */ /* 0x000fe40000201400 */
[----:B------:R-:W-:Y:S01]  /*15320*/  FSEL R248, R83, -INF , !P3 ;  /* 0xff80000053f87808 */ /* 0x000fe20005800000 */
[----:B------:R-:W-:Y:S01]  /*15330*/  FFMA.FTZ R225, R77, UR5, R68 ;  /* 0x000000054de17c23 */ /* 0x000fe20008010044 */
[C---:B------:R-:W-:Y:S01]  /*15340*/  ISETP.GE.AND P6, PT, R80.reuse, R212, PT ;  /* 0x000000d45000720c */ /* 0x040fe20003fc6270 */
[C---:B------:R-:W-:Y:S01]  /*15350*/  FFMA.FTZ R239, R93.reuse, UR5, R76 ;  /* 0x000000055def7c23 */ /* 0x040fe2000801004c */
        /* <DEDUP_REMOVED lines=11> */
[----:B------:R-:W-:Y:S01]  /*15410*/  I2FP.F32.S32 R68, R68 ;  /* 0x0000004400447245 */ /* 0x000fe20000201400 */
[C---:B-1----:R-:W-:Y:S01]  /*15420*/  HMMA.16816.F32 R16, R100.reuse, R84, R16 ;  /* 0x000000546410723c */ /* 0x042fe20000001810 */
[C---:B------:R-:W-:Y:S02]  /*15430*/  ISETP.GE.AND P2, PT, R76.reuse, R212, PT ;  /* 0x000000d44c00720c */ /* 0x040fe40003f46270 */
[----:B------:R-:W-:Y:S01]  /*15440*/  ISETP.GE.AND P1, PT, R76, R211, PT ;  /* 0x000000d34c00720c */ /* 0x000fe20003f26270 */
[C---:B------:R-:W-:Y:S01]  /*15450*/  FFMA.FTZ R221, R68.reuse, UR5, R69 ;  /* 0x0000000544dd7c23 */ /* 0x040fe20008010045 */
[----:B------:R-:W-:Y:S01]  /*15460*/  I2FP.F32.S32 R72, R76 ;  /* 0x0000004c00487245 */ /* 0x000fe20000201400 */
[----:B------:R-:W-:Y:S01]  /*15470*/  FFMA.FTZ R71, R68, UR5, R71 ;  /* 0x0000000544477c23 */ /* 0x000fe20008010047 */
[C---:B------:R-:W-:Y:S01]  /*15480*/  LOP3.LUT R76, R105.reuse, 0x30, RZ, 0xfc, !PT ;  /* 0x00000030694c7812 */ /* 0x040fe200078efcff */
[----:B------:R-:W-:Y:S01]  /*15490*/  HMMA.16816.F32 R12, R100, R86, R12 ;  /* 0x00000056640c723c */ /* 0x000fe2000000180c */
[----:B------:R-:W-:Y:S01]  /*154a0*/  LOP3.LUT R70, R105, 0x31, RZ, 0xfc, !PT ;  /* 0x0000003169467812 */ /* 0x000fe200078efcff */
[C---:B------:R-:W-:Y:S01]  /*154b0*/  FFMA.FTZ R73, R72.reuse, UR5, R73 ;  /* 0x0000000548497c23 */ /* 0x040fe20008010049 */
[----:B------:R-:W-:Y:S01]  /*154c0*/  I2FP.F32.S32 R69, R76 ;  /* 0x0000004c00457245 */ /* 0x000fe20000201400 */
[----:B------:R-:W-:Y:S01]  /*154d0*/  FFMA.FTZ R75, R72, UR5, R75 ;  /* 0x00000005484b7c23 */ /* 0x000fe2000801004b */
[----:B------:R-:W-:-:S02]  /*154e0*/  FSEL R225, R225, -INF , !P4 ;  /* 0xff800000e1e17808 */ /* 0x000fc40006000000 */
[----:B------:R-:W-:Y:S01]  /*154f0*/  FSEL R233, R73, -INF , !P2 ;  /* 0xff80000049e97808 */ /* 0x000fe20005000000 */
[C---:B------:R-:W-:Y:S01]  /*15500*/  FFMA.FTZ R64, R69.reuse, UR5, R64 ;  /* 0x0000000545407c23 */ /* 0x040fe20008010040 */
[----:B------:R-:W-:Y:S01]  /*15510*/  FSEL R238, R238, -INF , !P5 ;  /* 0xff800000eeee7808 */ /* 0x000fe20006800000 */
[----:B------:R-:W-:Y:S01]  /*15520*/  FFMA.FTZ R66, R69, UR5, R66 ;  /* 0x0000000545427c23 */ /* 0x000fe20008010042 */
[-C--:B------:R-:W-:Y:S02]  /*15530*/  ISETP.GE.AND P2, PT, R76, R212.reuse, PT ;  /* 0x000000d44c00720c */ /* 0x080fe40003f46270 */
[C---:B------:R-:W-:Y:S02]  /*15540*/  ISETP.GE.AND P4, PT, R70.reuse, R212, PT ;  /* 0x000000d44600720c */ /* 0x040fe40003f86270 */
[----:B------:R-:W-:Y:S02]  /*15550*/  ISETP.GE.AND P5, PT, R70, R211, PT ;  /* 0x000000d34600720c */ /* 0x000fe40003fa6270 */
[----:B------:R-:W-:-:S02]  /*15560*/  I2FP.F32.S32 R70, R70 ;  /* 0x0000004600467245 */ /* 0x000fc40000201400 */
[C---:B------:R-:W-:Y:S02]  /*15570*/  LOP3.LUT R69, R105.reuse, 0x38, RZ, 0xfc, !PT ;  /* 0x0000003869457812 */ /* 0x040fe400078efcff */
[----:B------:R-:W-:Y:S01]  /*15580*/  LOP3.LUT R68, R105, 0x39, RZ, 0xfc, !PT ;  /* 0x0000003969447812 */ /* 0x000fe200078efcff */
[C---:B------:R-:W-:Y:S01]  /*15590*/  FFMA.FTZ R217, R70.reuse, UR5, R65 ;  /* 0x0000000546d97c23 */ /* 0x040fe20008010041 */
[----:B------:R-:W-:Y:S01]  /*155a0*/  FSEL R221, R221, -INF , !P6 ;  /* 0xff800000dddd7808 */ /* 0x000fe20007000000 */
[----:B------:R-:W-:Y:S01]  /*155b0*/  FFMA.FTZ R67, R70, UR5, R67 ;  /* 0x0000000546437c23 */ /* 0x000fe20008010043 */
[----:B------:R-:W-:Y:S02]  /*155c0*/  FSEL R244, R71, -INF , !P3 ;  /* 0xff80000047f47808 */ /* 0x000fe40005800000 */
[----:B------:R-:W-:Y:S02]  /*155d0*/  FSEL R219, R64, -INF , !P2 ;  /* 0xff80000040db7808 */ /* 0x000fe40005000000 */
[----:B------:R-:W-:-:S02]  /*155e0*/  ISETP.GE.AND P6, PT, R69, R212, PT ;  /* 0x000000d44500720c */ /* 0x000fc40003fc6270 */
[----:B------:R-:W-:Y:S02]  /*155f0*/  ISETP.GE.AND P3, PT, R69, R211, PT ;  /* 0x000000d34500720c */ /* 0x000fe40003f66270 */
[----:B------:R-:W-:Y:S02]  /*15600*/  I2FP.F32.S32 R64, R68 ;  /* 0x0000004400407245 */ /* 0x000fe40000201400 */
[----:B------:R-:W-:Y:S02]  /*15610*/  I2FP.F32.S32 R69, R69 ;  /* 0x0000004500457245 */ /* 0x000fe40000201400 */
[----:B------:R-:W-:Y:S01]  /*15620*/  LOP3.LUT R65, R105, 0x40, RZ, 0xfc, !PT ;  /* 0x0000004069417812 */ /* 0x000fe200078efcff */
[----:B------:R-:W-:Y:S01]  /*15630*/  FFMA.FTZ R213, R64, UR5, R61 ;  /* 0x0000000540d57c23 */ /* 0x000fe2000801003d */
[----:B------:R-:W-:Y:S01]  /*15640*/  FSEL R240, R75, -INF , !P1 ;  /* 0xff8000004bf07808 */ /* 0x000fe20004800000 */
[C---:B------:R-:W-:Y:S01]  /*15650*/  FFMA.FTZ R215, R69.reuse, UR5, R60 ;  /* 0x0000000545d77c23 */ /* 0x040fe2000801003c */
[----:B------:R-:W-:Y:S01]  /*15660*/  ISETP.GE.AND P1, PT, R76, R211, PT ;  /* 0x000000d34c00720c */ /* 0x000fe20003f26270 */
[----:B------:R-:W-:Y:S01]  /*15670*/  FFMA.FTZ R62, R69, UR5, R62 ;  /* 0x00000005453e7c23 */ /* 0x000fe2000801003e */
[----:B------:R-:W-:Y:S01]  /*15680*/  I2FP.F32.S32 R61, R65 ;  /* 0x00000041003d7245 */ /* 0x000fe20000201400 */
        /* <DEDUP_REMOVED lines=13> */
[----:B------:R-:W-:-:S02]  /*15760*/  I2FP.F32.S32 R60, R60 ;  /* 0x0000003c003c7245 */ /* 0x000fc40000201400 */
        /* <DEDUP_REMOVED lines=8> */
[----:B------:R-:W-:Y:S02]  /*157f0*/  I2FP.F32.S32 R61, R61 ;  /* 0x0000003d003d7245 */ /* 0x000fe40000201400 */
[C---:B------:R-:W-:Y:S02]  /*15800*/  ISETP.GE.AND P4, PT, R65.reuse, R212, PT ;  /* 0x000000d44100720c */ /* 0x040fe40003f86270 */
[----:B------:R-:W-:Y:S01]  /*15810*/  ISETP.GE.AND P5, PT, R65, R211, PT ;  /* 0x000000d34100720c */ /* 0x000fe20003fa6270 */
[----:B------:R-:W-:Y:S01]  /*15820*/  FFMA.FTZ R201, R61, UR5, R52 ;  /* 0x000000053dc97c23 */ /* 0x000fe20008010034 */
[----:B------:R-:W-:Y:S01]  /*15830*/  LOP3.LUT R60, R105, 0x49, RZ, 0xfc, !PT ;  /* 0x00000049693c7812 */ /* 0x000fe200078efcff */
[----:B------:R-:W-:Y:S01]  /*15840*/  FFMA.FTZ R54, R61, UR5, R54 ;  /* 0x000000053d367c23 */ /* 0x000fe20008010036 */
[----:B------:R-:W-:Y:S01]  /*15850*/  FSEL R207, R56, -INF , !P4 ;  /* 0xff80000038cf7808 */ /* 0x000fe20006000000 */
[----:B-1----:R-:W-:Y:S01]  /*15860*/  HMMA.16816.F32 R8, R100, R72, R8 ;  /* 0x000000486408723c */ /* 0x002fe20000001808 */
[----:B------:R-:W-:-:S02]  /*15870*/  FSEL R214, R58, -INF , !P5 ;  /* 0xff8000003ad67808 */ /* 0x000fc40006800000 */
[C---:B------:R-:W-:Y:S02]  /*15880*/  ISETP.GE.AND P4, PT, R60.reuse, R212, PT ;  /* 0x000000d43c00720c */ /* 0x040fe40003f86270 */
[----:B------:R-:W-:Y:S02]  /*15890*/  ISETP.GE.AND P5, PT, R60, R211, PT ;  /* 0x000000d33c00720c */ /* 0x000fe40003fa6270 */
[----:B------:R-:W-:Y:S01]  /*158a0*/  I2FP.F32.S32 R52, R60 ;  /* 0x0000003c00347245 */ /* 0x000fe20000201400 */
[----:B------:R-:W-:Y:S01]  /*158b0*/  HMMA.16816.F32 R4, R100, R74, R4 ;  /* 0x0000004a6404723c */ /* 0x000fe20000001804 */
[C---:B------:R-:W-:Y:S02]  /*158c0*/  LOP3.LUT R60, R105.reuse, 0x51, RZ, 0xfc, !PT ;  /* 0x00000051693c7812 */ /* 0x040fe400078efcff */
[----:B------:R-:W-:Y:S01]  /*158d0*/  FSEL R218, R54, -INF , !P1 ;  /* 0xff80000036da7808 */ /* 0x000fe20004800000 */
[C---:B------:R-:W-:Y:S01]  /*158e0*/  FFMA.FTZ R55, R52.reuse, UR5, R55 ;  /* 0x0000000534377c23 */ /* 0x040fe20008010037 */
[----:B------:R-:W-:Y:S01]  /*158f0*/  I2FP.F32.S32 R54, R60 ;  /* 0x0000003c00367245 */ /* 0x000fe20000201400 */
[----:B------:R-:W-:Y:S01]  /*15900*/  FFMA.FTZ R53, R52, UR5, R53 ;  /* 0x0000000534357c23 */ /* 0x000fe20008010035 */
[----:B------:R-:W-:-:S02]  /*15910*/  LOP3.LUT R63, R105, 0x50, RZ, 0xfc, !PT ;  /* 0x00000050693f7812 */ /* 0x000fc400078efcff */
[----:B------:R-:W-:Y:S01]  /*15920*/  FSEL R201, R201, -INF , !P2 ;  /* 0xff800000c9c97808 */ /* 0x000fe20005000000 */
[C---:B------:R-:W-:Y:S01]  /*15930*/  FFMA.FTZ R49, R54.reuse, UR5, R49 ;  /* 0x0000000536317c23 */ /* 0x040fe20008010031 */
[----:B------:R-:W-:Y:S01]  /*15940*/  FFMA.FTZ R51, R54, UR5, R51 ;  /* 0x0000000536337c23 */ /* 0x000fe20008010033 */
[C---:B------:R-:W-:Y:S02]  /*15950*/  ISETP.GE.AND P2, PT, R60.reuse, R212, PT ;  /* 0x000000d43c00720c */ /* 0x040fe40003f46270 */
[----:B------:R-:W-:Y:S02]  /*15960*/  ISETP.GE.AND P1, PT, R60, R211, PT ;  /* 0x000000d33c00720c */ /* 0x000fe40003f26270 */
[----:B------:R-:W-:Y:S02]  /*15970*/  FSEL R216, R55, -INF , !P5 ;  /* 0xff80000037d87808 */ /* 0x000fe40006800000 */
[----:B------:R-:W-:Y:S02]  /*15980*/  FSEL R205, R57, -INF , !P6 ;  /* 0xff80000039cd7808 */ /* 0x000fe40007000000 */
[----:B------:R-:W-:Y:S01]  /*15990*/  FSEL R164, R164, -INF , !P3 ;  /* 0xff800000a4a47808 */ /* 0x000fe20005800000 */
[----:B------:R-:W-:Y:S01]  /*159a0*/  LDSM.16.M88.4 R56, [R2+0x7800] ;  /* 0x007800000238783b */ /* 0x000fe20000000200 */
[----:B------:R-:W-:-:S02]  /*159b0*/  LOP3.LUT R52, R105, 0x58, RZ, 0xfc, !PT ;  /* 0x0000005869347812 */ /* 0x000fc400078efcff */
[----:B------:R-:W-:Y:S02]  /*159c0*/  LOP3.LUT R55, R105, 0x60, RZ, 0xfc, !PT ;  /* 0x0000006069377812 */ /* 0x000fe400078efcff */
[C---:B------:R-:W-:Y:S02]  /*159d0*/  ISETP.GE.AND P6, PT, R63.reuse, R212, PT ;  /* 0x000000d43f00720c */ /* 0x040fe40003fc6270 */
[----:B------:R-:W-:Y:S02]  /*159e0*/  ISETP.GE.AND P3, PT, R63, R211, PT ;  /* 0x000000d33f00720c */ /* 0x000fe40003f66270 */
[----:B------:R-:W-:Y:S02]  /*159f0*/  I2FP.F32.S32 R63, R63 ;  /* 0x0000003f003f7245 */ /* 0x000fe40000201400 */
[----:B------:R-:W-:Y:S02]  /*15a00*/  FSEL R203, R53, -INF , !P4 ;  /* 0xff80000035cb7808 */ /* 0x000fe40006000000 */
[----:B------:R-:W-:Y:S01]  /*15a10*/  FSEL R167, R49, -INF , !P2 ;  /* 0xff80000031a77808 */ /* 0x000fe20005000000 */
[----:B------:R-:W-:Y:S01]  /*15a20*/  FFMA.FTZ R169, R63, UR5, R48 ;  /* 0x000000053fa97c23 */ /* 0x000fe20008010030 */
[----:B------:R-:W-:Y:S01]  /*15a30*/  FSEL R166, R51, -INF , !P1 ;  /* 0xff80000033a67808 */ /* 0x000fe20004800000 */
[----:B------:R-:W-:Y:S01]  /*15a40*/  FFMA.FTZ R50, R63, UR5, R50 ;  /* 0x000000053f327c23 */ /* 0x000fe20008010032 */
[----:B------:R-:W-:-:S02]  /*15a50*/  I2FP.F32.S32 R53, R52 ;  /* 0x0000003400357245 */ /* 0x000fc40000201400 */
[CC--:B------:R-:W-:Y:S02]  /*15a60*/  ISETP.GE.AND P2, PT, R55.reuse, R212.reuse, PT ;  /* 0x000000d43700720c */ /* 0x0c0fe40003f46270 */
[----:B------:R-:W-:Y:S01]  /*15a70*/  ISETP.GE.AND P1, PT, R55, R211, PT ;  /* 0x000000d33700720c */ /* 0x000fe20003f26270 */
[C---:B------:R-:W-:Y:S01]  /*15a80*/  FFMA.FTZ R165, R53.reuse, UR5, R44 ;  /* 0x0000000535a57c23 */ /* 0x040fe2000801002c */
[----:B------:R-:W-:Y:S01]  /*15a90*/  I2FP.F32.S32 R55, R55 ;  /* 0x0000003700377245 */ /* 0x000fe20000201400 */
[----:B------:R-:W-:Y:S01]  /*15aa0*/  FFMA.FTZ R46, R53, UR5, R46 ;  /* 0x00000005352e7c23 */ /* 0x000fe2000801002e */
[----:B------:R-:W-:Y:S02]  /*15ab0*/  LOP3.LUT R48, R105, 0x59, RZ, 0xfc, !PT ;  /* 0x0000005969307812 */ /* 0x000fe400078efcff */
[C---:B------:R-:W-:Y:S01]  /*15ac0*/  ISETP.GE.AND P4, PT, R52.reuse, R212, PT ;  /* 0x000000d43400720c */ /* 0x040fe20003f86270 */
[C---:B------:R-:W-:Y:S01]  /*15ad0*/  FFMA.FTZ R183, R55.reuse, UR5, R40 ;  /* 0x0000000537b77c23 */ /* 0x040fe20008010028 */
[----:B------:R-:W-:Y:S01]  /*15ae0*/  ISETP.GE.AND P5, PT, R52, R211, PT ;  /* 0x000000d33400720c */ /* 0x000fe20003fa6270 */
[----:B------:R-:W-:Y:S01]  /*15af0*/  FFMA.FTZ R182, R55, UR5, R42 ;  /* 0x0000000537b67c23 */ /* 0x000fe2000801002a */
[----:B------:R-:W-:Y:S01]  /*15b00*/  LOP3.LUT R40, R105, 0x61, RZ, 0xfc, !PT ;  /* 0x0000006169287812 */ /* 0x000fe200078efcff */
[----:B------:R-:W1:Y:S01]  /*15b10*/  LDSM.16.M88.4 R52, [R2+0x8000] ;  /* 0x008000000234783b */ /* 0x000e620000000200 */
[----:B------:R-:W-:-:S02]  /*15b20*/  I2FP.F32.S32 R44, R48 ;  /* 0x00000030002c7245 */ /* 0x000fc40000201400 */
[----:B------:R-:W-:Y:S02]  /*15b30*/  FSEL R165, R165, -INF , !P4 ;  /* 0xff800000a5a57808 */ /* 0x000fe40006000000 */
[----:B------:R-:W-:Y:S01]  /*15b40*/  FSEL R206, R46, -INF , !P5 ;  /* 0xff8000002ece7808 */ /* 0x000fe20006800000 */
[----:B------:R-:W-:Y:S01]  /*15b50*/  FFMA.FTZ R45, R44, UR5, R45 ;  /* 0x000000052c2d7c23 */ /* 0x000fe2000801002d */
[----:B------:R-:W-:Y:S01]  /*15b60*/  ISETP.GE.AND P4, PT, R40, R212, PT ;  /* 0x000000d42800720c */ /* 0x000fe20003f86270 */
[----:B------:R-:W-:Y:S01]  /*15b70*/  FFMA.FTZ R47, R44, UR5, R47 ;  /* 0x000000052c2f7c23 */ /* 0x000fe2000801002f */
[----:B------:R-:W-:Y:S02]  /*15b80*/  ISETP.GE.AND P5, PT, R40, R211, PT ;  /* 0x000000d32800720c */ /* 0x000fe40003fa6270 */
[----:B------:R-:W-:Y:S02]  /*15b90*/  I2FP.F32.S32 R40, R40 ;  /* 0x0000002800287245 */ /* 0x000fe40000201400 */
[----:B------:R-:W-:-:S02]  /*15ba0*/  LOP3.LUT R44, R105, 0x68, RZ, 0xfc, !PT ;  /* 0x00000068692c7812 */ /* 0x000fc400078efcff */
[----:B------:R-:W-:Y:S01]  /*15bb0*/  FSEL R169, R169, -INF , !P6 ;  /* 0xff800000a9a97808 */ /* 0x000fe20007000000 */
[C---:B------:R-:W-:Y:S01]  /*15bc0*/  FFMA.FTZ R179, R40.reuse, UR5, R41 ;  /* 0x0000000528b37c23 */ /* 0x040fe20008010029 */
[----:B------:R-:W-:Y:S01]  /*15bd0*/  I2FP.F32.S32 R41, R44 ;  /* 0x0000002c00297245 */ /* 0x000fe20000201400 */
[----:B------:R-:W-:Y:S01]  /*15be0*/  FFMA.FTZ R43, R40, UR5, R43 ;  /* 0x00000005282b7c23 */ /* 0x000fe2000801002b */
[----:B------:R-:W-:Y:S02]  /*15bf0*/  ISETP.GE.AND P6, PT, R48, R212, PT ;  /* 0x000000d43000720c */ /* 0x000fe40003fc6270 */
[----:B------:R-:W-:Y:S01]  /*15c00*/  LOP3.LUT R42, R105, 0x69, RZ, 0xfc, !PT ;  /* 0x00000069692a7812 */ /* 0x000fe200078efcff */
[----:B------:R-:W-:Y:S01]  /*15c10*/  FFMA.FTZ R36, R41, UR5, R36 ;  /* 0x0000000529247c23 */ /* 0x000fe20008010024 */
[----:B------:R-:W-:Y:S01]  /*15c20*/  FSEL R199, R45, -INF , !P6 ;  /* 0xff8000002dc77808 */ /* 0x000fe20007000000 */
[----:B------:R-:W-:Y:S01]  /*15c30*/  FFMA.FTZ R38, R41, UR5, R38 ;  /* 0x0000000529267c23 */ /* 0x000fe20008010026 */
[----:B------:R-:W-:-:S02]  /*15c40*/  FSEL R183, R183, -INF , !P2 ;  /* 0xff800000b7b77808 */ /* 0x000fc40005000000 */
[----:B------:R-:W-:Y:S02]  /*15c50*/  FSEL R182, R182, -INF , !P1 ;  /* 0xff800000b6b67808 */ /* 0x000fe40004800000 */
[-C--:B------:R-:W-:Y:S02]  /*15c60*/  ISETP.GE.AND P6, PT, R44, R212.reuse, PT ;  /* 0x000000d42c00720c */ /* 0x080fe40003fc6270 */
[C---:B------:R-:W-:Y:S02]  /*15c70*/  ISETP.GE.AND P2, PT, R42.reuse, R212, PT ;  /* 0x000000d42a00720c */ /* 0x040fe40003f46270 */
[----:B------:R-:W-:Y:S02]  /*15c80*/  ISETP.GE.AND P1, PT, R42, R211, PT ;  /* 0x000000d32a00720c */ /* 0x000fe40003f26270 */
[----:B------:R-:W-:Y:S02]  /*15c90*/  I2FP.F32.S32 R42, R42 ;  /* 0x0000002a002a7245 */ /* 0x000fe40000201400 */
[----:B------:R-:W-:-:S02]  /*15ca0*/  LOP3.LUT R41, R105, 0x70, RZ, 0xfc, !PT ;  /* 0x0000007069297812 */ /* 0x000fc400078efcff */
[----:B------:R-:W-:Y:S01]  /*15cb0*/  LOP3.LUT R40, R105, 0x71, RZ, 0xfc, !PT ;  /* 0x0000007169287812 */ /* 0x000fe200078efcff */
[C---:B------:R-:W-:Y:S01]  /*15cc0*/  FFMA.FTZ R181, R42.reuse, UR5, R37 ;  /* 0x000000052ab57c23 */ /* 0x040fe20008010025 */
[----:B------:R-:W-:Y:S01]  /*15cd0*/  FSEL R179, R179, -INF , !P4 ;  /* 0xff800000b3b37808 */ /* 0x000fe20006000000 */
[----:B------:R-:W-:Y:S01]  /*15ce0*/  FFMA.FTZ R39, R42, UR5, R39 ;  /* 0x000000052a277c23 */ /* 0x000fe20008010027 */
[----:B------:R-:W-:Y:S01]  /*15cf0*/  FSEL R202, R43, -INF , !P5 ;  /* 0xff8000002bca7808 */ /* 0x000fe20006800000 */
[----:B-1----:R-:W-:Y:S01]  /*15d00*/  HMMA.16816.F32 R148, R100, R52, R148 ;  /* 0x000000346494723c */ /* 0x002fe20000001894 */
[----:B------:R-:W-:Y:S02]  /*15d10*/  FSEL R185, R36, -INF , !P6 ;  /* 0xff80000024b97808 */ /* 0x000fe40007000000 */
[----:B------:R-:W-:Y:S02]  /*15d20*/  FSEL R168, R50, -INF , !P3 ;  /* 0xff80000032a87808 */ /* 0x000fe40005800000 */
[----:B------:R-:W-:-:S02]  /*15d30*/  ISETP.GE.AND P4, PT, R41, R212, PT ;  /* 0x000000d42900720c */ /* 0x000fc40003f86270 */
[-C--:B------:R-:W-:Y:S01]  /*15d40*/  ISETP.GE.AND P5, PT, R41, R211.reuse, PT ;  /* 0x000000d32900720c */ /* 0x080fe20003fa6270 */
[C---:B------:R-:W-:Y:S01]  /*15d50*/  HMMA.16816.F32 R144, R100.reuse, R54, R144 ;  /* 0x000000366490723c */ /* 0x040fe20000001890 */
[----:B------:R-:W-:Y:S02]  /*15d60*/  I2FP.F32.S32 R36, R40 ;  /* 0x0000002800247245 */ /* 0x000fe40000201400 */
[----:B------:R-:W-:Y:S02]  /*15d70*/  ISETP.GE.AND P3, PT, R48, R211, PT ;  /* 0x000000d33000720c */ /* 0x000fe40003f66270 */
[----:B------:R-:W-:Y:S01]  /*15d80*/  I2FP.F32.S32 R41, R41 ;  /* 0x0000002900297245 */ /* 0x000fe20000201400 */
[C---:B------:R-:W-:Y:S01]  /*15d90*/  FFMA.FTZ R187, R36.reuse, UR5, R33 ;  /* 0x0000000524bb7c23 */ /* 0x040fe20008010021 */
[----:B------:R-:W-:Y:S01]  /*15da0*/  LOP3.LUT R37, R105, 0x78, RZ, 0xfc, !PT ;  /* 0x0000007869257812 */ /* 0x000fe200078efcff */
[----:B------:R-:W-:Y:S01]  /*15db0*/  FFMA.FTZ R198, R36, UR5, R35 ;  /* 0x0000000524c67c23 */ /* 0x000fe20008010023 */
[----:B------:R-:W-:Y:S01]  /*15dc0*/  FSEL R180, R47, -INF , !P3 ;  /* 0xff8000002fb47808 */ /* 0x000fe20005800000 */
[C---:B------:R-:W-:Y:S01]  /*15dd0*/  FFMA.FTZ R193, R41.reuse, UR5, R32 ;  /* 0x0000000529c17c23 */ /* 0x040fe20008010020 */
[----:B------:R-:W-:Y:S01]  /*15de0*/  ISETP.GE.AND P3, PT, R44, R211, PT ;  /* 0x000000d32c00720c */ /* 0x000fe20003f66270 */
[----:B------:R-:W-:Y:S01]  /*15df0*/  FFMA.FTZ R34, R41, UR5, R34 ;  /* 0x0000000529227c23 */ /* 0x000fe20008010022 */
[----:B------:R-:W-:Y:S01]  /*15e00*/  I2FP.F32.S32 R33, R37 ;  /* 0x0000002500217245 */ /* 0x000fe20000201400 */
[----:B------:R-:W-:Y:S01]  /*15e10*/  HMMA.16816.F32 R48, R100, R56, R156 ;  /* 0x000000386430723c */ /* 0x000fe2000000189c */
[----:B------:R-:W-:-:S02]  /*15e20*/  LOP3.LUT R32, R105, 0x79, RZ, 0xfc, !PT ;  /* 0x0000007969207812 */ /* 0x000fc400078efcff */
[----:B------:R-:W-:Y:S01]  /*15e30*/  FSEL R186, R38, -INF , !P3 ;  /* 0xff80000026ba7808 */ /* 0x000fe20005800000 */
[C---:B------:R-:W-:Y:S01]  /*15e40*/  FFMA.FTZ R28, R33.reuse, UR5, R28 ;  /* 0x00000005211c7c23 */ /* 0x040fe2000801001c */
[CC--:B------:R-:W-:Y:S01]  /*15e50*/  ISETP.GE.AND P6, PT, R40.reuse, R212.reuse, PT ;  /* 0x000000d42800720c */ /* 0x0c0fe20003fc6270 */
[----:B------:R-:W-:Y:S01]  /*15e60*/  FFMA.FTZ R30, R33, UR5, R30 ;  /* 0x00000005211e7c23 */ /* 0x000fe2000801001e */
[----:B------:R-:W-:Y:S01]  /*15e70*/  ISETP.GE.AND P3, PT, R40, R211, PT ;  /* 0x000000d32800720c */ /* 0x000fe20003f66270 */
[----:B------:R-:W-:Y:S01]  /*15e80*/  HMMA.16816.F32 R44, R100, R58, R152 ;  /* 0x0000003a642c723c */ /* 0x000fe20000001898 */
[----:B------:R-:W-:Y:S02]  /*15e90*/  FSEL R193, R193, -INF , !P4 ;  /* 0xff800000c1c17808 */ /* 0x000fe40006000000 */
[----:B------:R-:W-:Y:S02]  /*15ea0*/  FSEL R194, R34, -INF , !P5 ;  /* 0xff80000022c27808 */ /* 0x000fe40006800000 */
[----:B------:R-:W-:-:S02]  /*15eb0*/  ISETP.GE.AND P4, PT, R32, R212, PT ;  /* 0x000000d42000720c */ /* 0x000fc40003f86270 */
[-C--:B------:R-:W-:Y:S02]  /*15ec0*/  ISETP.GE.AND P5, PT, R32, R211.reuse, PT ;  /* 0x000000d32000720c */ /* 0x080fe40003fa6270 */
[----:B------:R-:W-:Y:S02]  /*15ed0*/  LOP3.LUT R33, R105, 0x80, RZ, 0xfc, !PT ;  /* 0x0000008069217812 */ /* 0x000fe400078efcff */
[----:B------:R-:W-:Y:S02]  /*15ee0*/  I2FP.F32.S32 R32, R32 ;  /* 0x0000002000207245 */ /* 0x000fe40000201400 */
[----:B------:R-:W-:Y:S02]  /*15ef0*/  FSEL R187, R187, -INF , !P6 ;  /* 0xff800000bbbb7808 */ /* 0x000fe40007000000 */
[----:B------:R-:W-:Y:S01]  /*15f00*/  FSEL R198, R198, -INF , !P3 ;  /* 0xff800000c6c67808 */ /* 0x000fe20005800000 */
[C---:B------:R-:W-:Y:S01]  /*15f10*/  FFMA.FTZ R29, R32.reuse, UR5, R29 ;  /* 0x00000005201d7c23 */ /* 0x040fe2000801001d */
[C---:B------:R-:W-:Y:S01]  /*15f20*/  ISETP.GE.AND P6, PT, R33.reuse, R212, PT ;  /* 0x000000d42100720c */ /* 0x040fe20003fc6270 */
[----:B------:R-:W-:Y:S01]  /*15f30*/  FFMA.FTZ R200, R32, UR5, R31 ;  /* 0x0000000520c87c23 */ /* 0x000fe2000801001f */
[----:B------:R-:W-:-:S02]  /*15f40*/  ISETP.GE.AND P3, PT, R33, R211, PT ;  /* 0x000000d32100720c */ /* 0x000fc40003f66270 */
[----:B------:R-:W-:Y:S02]  /*15f50*/  FSEL R181, R181, -INF , !P2 ;  /* 0xff800000b5b57808 */ /* 0x000fe40005000000 */
[----:B------:R-:W-:Y:S02]  /*15f60*/  FSEL R184, R39, -INF , !P1 ;  /* 0xff80000027b87808 */ /* 0x000fe40004800000 */
[----:B------:R-:W-:Y:S02]  /*15f70*/  I2FP.F32.S32 R33, R33 ;  /* 0x0000002100217245 */ /* 0x000fe40000201400 */
[C---:B------:R-:W-:Y:S02]  /*15f80*/  ISETP.GE.AND P2, PT, R37.reuse, R212, PT ;  /* 0x000000d42500720c */ /* 0x040fe40003f46270 */
        /* <DEDUP_REMOVED lines=8> */
[----:B------:R-:W-:Y:S02]  /*16010*/  I2FP.F32.S32 R24, R32 ;  /* 0x0000002000187245 */ /* 0x000fe40000201400 */
[----:B------:R-:W-:Y:S02]  /*16020*/  LOP3.LUT R32, R105, 0x89, RZ, 0xfc, !PT ;  /* 0x0000008969207812 */ /* 0x000fe400078efcff */
[----:B------:R-:W-:Y:S01]  /*16030*/  FSEL R176, R26, -INF , !P3 ;  /* 0xff8000001ab07808 */ /* 0x000fe20005800000 */
[C---:B------:R-:W-:Y:S01]  /*16040*/  FFMA.FTZ R25, R24.reuse, UR5, R25 ;  /* 0x0000000518197c23 */ /* 0x040fe20008010019 */
[----:B------:R-:W-:Y:S01]  /*16050*/  I2FP.F32.S32 R26, R32 ;  /* 0x00000020001a7245 */ /* 0x000fe20000201400 */
        /* <DEDUP_REMOVED lines=15> */
[----:B------:R-:W-:Y:S02]  /*16150*/  I2FP.F32.S32 R25, R24 ;  /* 0x0000001800197245 */ /* 0x000fe40000201400 */
[----:B------:R-:W-:-:S02]  /*16160*/  ISETP.GE.AND P6, PT, R21, R212, PT ;  /* 0x000000d41500720c */ /* 0x000fc40003fc6270 */
[-C--:B------:R-:W-:Y:S01]  /*16170*/  ISETP.GE.AND P3, PT, R21, R211.reuse, PT ;  /* 0x000000d31500720c */ /* 0x080fe20003f66270 */
[----:B------:R-:W-:Y:S01]  /*16180*/  FFMA.FTZ R163, R25, UR5, R16 ;  /* 0x0000000519a37c23 */ /* 0x000fe20008010010 */
[-C--:B------:R-:W-:Y:S01]  /*16190*/  ISETP.GE.AND P4, PT, R35, R212.reuse, PT ;  /* 0x000000d42300720c */ /* 0x080fe20003f86270 */
[----:B------:R-:W-:Y:S01]  /*161a0*/  FFMA.FTZ R18, R25, UR5, R18 ;  /* 0x0000000519127c23 */ /* 0x000fe20008010012 */
[----:B------:R-:W-:Y:S02]  /*161b0*/  ISETP.GE.AND P5, PT, R35, R211, PT ;  /* 0x000000d32300720c */ /* 0x000fe40003fa6270 */
        /* <DEDUP_REMOVED lines=17> */
[----:B------:R-:W-:Y:S02]  /*162d0*/  I2FP.F32.S32 R12, R12 ;  /* 0x0000000c000c7245 */ /* 0x000fe40000201400 */
[C---:B------:R-:W-:Y:S01]  /*162e0*/  ISETP.GE.AND P4, PT, R20.reuse, R212, PT ;  /* 0x000000d41400720c */ /* 0x040fe20003f86270 */
[C---:B-1----:R-:W-:Y:S01]  /*162f0*/  HMMA.16816.F32 R140, R100.reuse, R28, R140 ;  /* 0x0000001c648c723c */ /* 0x042fe2000000188c */
[----:B------:R-:W-:Y:S01]  /*16300*/  ISETP.GE.AND P5, PT, R20, R211, PT ;  /* 0x000000d31400720c */ /* 0x000fe20003fa6270 */
[C---:B------:R-:W-:Y:S01]  /*16310*/  FFMA.FTZ R155, R12.reuse, UR5, R13 ;  /* 0x000000050c9b7c23 */ /* 0x040fe2000801000d */
[----:B------:R-:W-:Y:S01]  /*16320*/  I2FP.F32.S32 R16, R20 ;  /* 0x0000001400107245 */ /* 0x000fe20000201400 */
[----:B------:R-:W-:Y:S01]  /*16330*/  FFMA.FTZ R15, R12, UR5, R15 ;  /* 0x000000050c0f7c23 */ /* 0x000fe2000801000f */
[----:B------:R-:W-:Y:S02]  /*16340*/  LOP3.LUT R20, R105, 0xa0, RZ, 0xfc, !PT ;  /* 0x000000a069147812 */ /* 0x000fe400078efcff */
[----:B------:R-:W-:Y:S01]  /*16350*/  FSEL R155, R155, -INF , !P2 ;  /* 0xff8000009b9b7808 */ /* 0x000fe20005000000 */
[C---:B------:R-:W-:Y:S01]  /*16360*/  FFMA.FTZ R17, R16.reuse, UR5, R17 ;  /* 0x0000000510117c23 */ /* 0x040fe20008010011 */
[----:B------:R-:W-:Y:S01]  /*16370*/  I2FP.F32.S32 R13, R20 ;  /* 0x00000014000d7245 */ /* 0x000fe20000201400 */
[----:B------:R-:W-:Y:S01]  /*16380*/  FFMA.FTZ R19, R16, UR5, R19 ;  /* 0x0000000510137c23 */ /* 0x000fe20008010013 */
[----:B------:R-:W-:Y:S01]  /*16390*/  FSEL R158, R15, -INF , !P1 ;  /* 0xff8000000f9e7808 */ /* 0x000fe20004800000 */
[----:B------:R-:W-:Y:S01]  /*163a0*/  HMMA.16816.F32 R136, R100, R30, R136 ;  /* 0x0000001e6488723c */ /* 0x000fe20000001888 */
[----:B------:R-:W-:Y:S01]  /*163b0*/  FSEL R159, R17, -INF , !P4 ;  /* 0xff800000119f7808 */ /* 0x000fe20006000000 */
[C---:B------:R-:W-:Y:S01]  /*163c0*/  FFMA.FTZ R66, R13.reuse, UR5, R8 ;  /* 0x000000050d427c23 */ /* 0x040fe20008010008 */
[----:B------:R-:W-:Y:S01]  /*163d0*/  FFMA.FTZ R10, R13, UR5, R10 ;  /* 0x000000050d0a7c23 */ /* 0x000fe2000801000a */
[----:B------:R-:W-:-:S02]  /*163e0*/  LOP3.LUT R13, R105, 0xa8, RZ, 0xfc, !PT ;  /* 0x000000a8690d7812 */ /* 0x000fc400078efcff */
[----:B------:R-:W-:Y:S02]  /*163f0*/  FSEL R156, R19, -INF , !P5 ;  /* 0xff800000139c7808 */ /* 0x000fe40006800000 */
[C---:B------:R-:W-:Y:S01]  /*16400*/  ISETP.GE.AND P2, PT, R13.reuse, R212, PT ;  /* 0x000000d40d00720c */ /* 0x040fe20003f46270 */
[----:B------:R1:W2:Y:S01]  /*16410*/  LDSM.16.M88.4 R16, [R2+0x9000] ;  /* 0x009000000210783b */ /* 0x0002a20000000200 */
[----:B------:R-:W-:Y:S01]  /*16420*/  ISETP.GE.AND P1, PT, R13, R211, PT ;  /* 0x000000d30d00720c */ /* 0x000fe20003f26270 */
[----:B------:R-:W-:-:S04]  /*16430*/  DEPBAR.LE SB0, 0x0 ;  /* 0x000080000000791a */ /* 0x000fc80000000000 */
[----:B------:R-:W-:Y:S02]  /*16440*/  I2FP.F32.S32 R13, R13 ;  /* 0x0000000d000d7245 */ /* 0x000fe40000201400 */
[C---:B------:R-:W-:Y:S02]  /*16450*/  ISETP.GE.AND P4, PT, R20.reuse, R212, PT ;  /* 0x000000d41400720c */ /* 0x040fe40003f86270 */
[----:B------:R-:W-:Y:S01]  /*16460*/  ISETP.GE.AND P5, PT, R20, R211, PT ;  /* 0x000000d31400720c */ /* 0x000fe20003fa6270 */
[----:B------:R-:W-:Y:S01]  /*16470*/  FFMA.FTZ R64, R13, UR5, R4 ;  /* 0x000000050d407c23 */ /* 0x000fe20008010004 */
[----:B------:R-:W-:Y:S01]  /*16480*/  LOP3.LUT R14, R105, 0xa1, RZ, 0xfc, !PT ;  /* 0x000000a1690e7812 */ /* 0x000fe200078efcff */
[----:B------:R-:W-:Y:S01]  /*16490*/  FFMA.FTZ R6, R13, UR5, R6 ;  /* 0x000000050d067c23 */ /* 0x000fe20008010006 */
[----:B------:R-:W-:Y:S02]  /*164a0*/  FSEL R66, R66, -INF , !P4 ;  /* 0xff80000042427808 */ /* 0x000fe40006000000 */
[----:B------:R-:W-:-:S02]  /*164b0*/  FSEL R62, R10, -INF , !P5 ;  /* 0xff8000000a3e7808 */ /* 0x000fc40006800000 */
[----:B------:R-:W-:Y:S02]  /*164c0*/  FSEL R157, R157, -INF , !P6 ;  /* 0xff8000009d9d7808 */ /* 0x000fe40007000000 */
[----:B------:R-:W-:Y:S02]  /*164d0*/  FSEL R154, R154, -INF , !P3 ;  /* 0xff8000009a9a7808 */ /* 0x000fe40005800000 */
[CC--:B------:R-:W-:Y:S02]  /*164e0*/  ISETP.GE.AND P6, PT, R14.reuse, R212.reuse, PT ;  /* 0x000000d40e00720c */ /* 0x0c0fe40003fc6270 */
[----:B-1----:R-:W-:Y:S02]  /*164f0*/  LOP3.LUT R2, R105, 0xa9, RZ, 0xfc, !PT ;  /* 0x000000a969027812 */ /* 0x002fe400078efcff */
[----:B------:R-:W-:Y:S02]  /*16500*/  ISETP.GE.AND P3, PT, R14, R211, PT ;  /* 0x000000d30e00720c */ /* 0x000fe40003f66270 */
[----:B------:R-:W-:-:S02]  /*16510*/  ISETP.GE.AND P4, PT, R2, R212, PT ;  /* 0x000000d40200720c */ /* 0x000fc40003f86270 */
[-C--:B------:R-:W-:Y:S02]  /*16520*/  ISETP.GE.AND P5, PT, R2, R211.reuse, PT ;  /* 0x000000d30200720c */ /* 0x080fe40003fa6270 */
[----:B------:R-:W-:Y:S02]  /*16530*/  I2FP.F32.S32 R2, R2 ;  /* 0x0000000200027245 */ /* 0x000fe40000201400 */
[C---:B------:R-:W-:Y:S02]  /*16540*/  LOP3.LUT R4, R105.reuse, 0xb1, RZ, 0xfc, !PT ;  /* 0x000000b169047812 */ /* 0x040fe400078efcff */
[----:B------:R-:W-:Y:S01]  /*16550*/  I2FP.F32.S32 R14, R14 ;  /* 0x0000000e000e7245 */ /* 0x000fe20000201400 */
[C---:B------:R-:W-:Y:S01]  /*16560*/  FFMA.FTZ R63, R2.reuse, UR5, R5 ;  /* 0x00000005023f7c23 */ /* 0x040fe20008010005 */
[----:B------:R-:W-:Y:S01]  /*16570*/  LOP3.LUT R8, R105, 0xb0, RZ, 0xfc, !PT ;  /* 0x000000b069087812 */ /* 0x000fe200078efcff */
[----:B------:R-:W-:Y:S01]  /*16580*/  FFMA.FTZ R7, R2, UR5, R7 ;  /* 0x0000000502077c23 */ /* 0x000fe20008010007 */
[----:B------:R-:W-:Y:S01]  /*16590*/  FSEL R64, R64, -INF , !P2 ;  /* 0xff80000040407808 */ /* 0x000fe20005000000 */
[----:B------:R-:W-:Y:S01]  /*165a0*/  FFMA.FTZ R9, R14, UR5, R9 ;  /* 0x000000050e097c23 */ /* 0x000fe20008010009 */
[----:B------:R-:W-:Y:S01]  /*165b0*/  FSEL R60, R6, -INF , !P1 ;  /* 0xff800000063c7808 */ /* 0x000fe20004800000 */
[----:B------:R-:W-:Y:S01]  /*165c0*/  FFMA.FTZ R11, R14, UR5, R11 ;  /* 0x000000050e0b7c23 */ /* 0x000fe2000801000b */
[C---:B------:R-:W-:Y:S01]  /*165d0*/  ISETP.GE.AND P2, PT, R4.reuse, R212, PT ;  /* 0x000000d40400720c */ /* 0x040fe20003f46270 */
[----:B--2---:R-:W-:Y:S01]  /*165e0*/  HMMA.16816.F32 R132, R100, R16, R132 ;  /* 0x000000106484723c */ /* 0x004fe20000001884 */
[----:B------:R-:W-:-:S02]  /*165f0*/  ISETP.GE.AND P1, PT, R4, R211, PT ;  /* 0x000000d30400720c */ /* 0x000fc40003f26270 */
[----:B------:R-:W-:Y:S02]  /*16600*/  I2FP.F32.S32 R4, R4 ;  /* 0x0000000400047245 */ /* 0x000fe40000201400 */
[----:B------:R-:W-:Y:S02]  /*16610*/  I2FP.F32.S32 R5, R8 ;  /* 0x0000000800057245 */ /* 0x000fe40000201400 */
[----:B------:R-:W-:Y:S01]  /*16620*/  FSEL R65, R9, -INF , !P6 ;  /* 0xff80000009417808 */ /* 0x000fe20007000000 */
[C---:B------:R-:W-:Y:S01]  /*16630*/  FFMA.FTZ R49, R4.reuse, UR5, R49 ;  /* 0x0000000504317c23 */ /* 0x040fe20008010031 */
[----:B------:R-:W-:Y:S01]  /*16640*/  FFMA.FTZ R51, R4, UR5, R51 ;  /* 0x0000000504337c23 */ /* 0x000fe20008010033 */
[----:B------:R-:W-:Y:S01]  /*16650*/  FSEL R61, R11, -INF , !P3 ;  /* 0xff8000000b3d7808 */ /* 0x000fe20005800000 */
[C---:B------:R-:W-:Y:S01]  /*16660*/  FFMA.FTZ R48, R5.reuse, UR5, R48 ;  /* 0x0000000505307c23 */ /* 0x040fe20008010030 */
[----:B------:R-:W-:Y:S01]  /*16670*/  FFMA.FTZ R50, R5, UR5, R50 ;  /* 0x0000000505327c23 */ /* 0x000fe20008010032 */
[C---:B------:R-:W-:Y:S01]  /*16680*/  ISETP.GE.AND P6, PT, R8.reuse, R212, PT ;  /* 0x000000d40800720c */ /* 0x040fe20003fc6270 */
[----:B------:R-:W-:Y:S01]  /*16690*/  HMMA.16816.F32 R128, R100, R18, R128 ;  /* 0x000000126480723c */ /* 0x000fe20000001880 */
        /* <DEDUP_REMOVED lines=8> */
[----:B------:R-:W-:Y:S02]  /*16720*/  FSEL R69, R50, -INF , !P3 ;  /* 0xff80000032457808 */ /* 0x000fe40005800000 */
[C---:B------:R-:W-:Y:S01]  /*16730*/  ISETP.GE.AND P2, PT, R5.reuse, R212, PT ;  /* 0x000000d40500720c */ /* 0x040fe20003f46270 */
[----:B------:R-:W-:Y:S01]  /*16740*/  BAR.SYNC.DEFER_BLOCKING 0x0 ;  /* 0x0000000000007b1d */ /* 0x000fe20000010000 */
[----:B------:R-:W-:Y:S02]  /*16750*/  ISETP.GE.AND P1, PT, R5, R211, PT ;  /* 0x000000d30500720c */ /* 0x000fe40003f26270 */
[----:B------:R-:W-:Y:S02]  /*16760*/  I2FP.F32.S32 R7, R4 ;  /* 0x0000000400077245 */ /* 0x000fe40000201400 */
[----:B------:R-:W-:-:S02]  /*16770*/  ISETP.GE.AND P6, PT, R2, R212, PT ;  /* 0x000000d40200720c */ /* 0x000fc40003fc6270 */
[----:B------:R-:W-:Y:S01]  /*16780*/  ISETP.GE.AND P3, PT, R2, R211, PT ;  /* 0x000000d30200720c */ /* 0x000fe20003f66270 */
[C---:B------:R-:W-:Y:S01]  /*16790*/  FFMA.FTZ R44, R7.reuse, UR5, R44 ;  /* 0x00000005072c7c23 */ /* 0x040fe2000801002c */
[----:B------:R-:W-:Y:S01]  /*167a0*/  I2FP.F32.S32 R5, R5 ;  /* 0x0000000500057245 */ /* 0x000fe20000201400 */
[----:B------:R-:W-:Y:S01]  /*167b0*/  FFMA.FTZ R46, R7, UR5, R46 ;  /* 0x00000005072e7c23 */ /* 0x000fe2000801002e */
[----:B------:R-:W-:Y:S02]  /*167c0*/  I2FP.F32.S32 R2, R2 ;  /* 0x0000000200027245 */ /* 0x000fe40000201400 */
[----:B------:R-:W-:Y:S01]  /*167d0*/  FSEL R63, R63, -INF , !P4 ;  /* 0xff8000003f3f7808 */ /* 0x000fe20006000000 */
[C---:B------:R-:W-:Y:S01]  /*167e0*/  FFMA.FTZ R82, R5.reuse, UR5, R148 ;  /* 0x0000000505527c23 */ /* 0x040fe20008010094 */
[----:B------:R-:W-:Y:S01]  /*167f0*/  FFMA.FTZ R77, R5, UR5, R150 ;  /* 0x00000005054d7c23 */ /* 0x000fe20008010096 */
[----:B------:R-:W-:Y:S01]  /*16800*/  ISETP.GE.AND P4, PT, R4, R212, PT ;  /* 0x000000d40400720c */ /* 0x000fe20003f86270 */
[----:B------:R-:W-:Y:S01]  /*16810*/  FFMA.FTZ R45, R2, UR5, R45 ;  /* 0x00000005022d7c23 */ /* 0x000fe2000801002d */
[----:B------:R-:W-:Y:S01]  /*16820*/  ISETP.GE.AND P5, PT, R4, R211, PT ;  /* 0x000000d30400720c */ /* 0x000fe20003fa6270 */
[----:B------:R-:W-:Y:S01]  /*16830*/  FFMA.FTZ R47, R2, UR5, R47 ;  /* 0x00000005022f7c23 */ /* 0x000fe2000801002f */
[----:B------:R-:W-:-:S02]  /*16840*/  LOP3.LUT R4, R105, 0xc1, RZ, 0xfc, !PT ;  /* 0x000000c169047812 */ /* 0x000fc400078efcff */
[C---:B------:R-:W-:Y:S02]  /*16850*/  LOP3.LUT R2, R105.reuse, 0xc9, RZ, 0xfc, !PT ;  /* 0x000000c969027812 */ /* 0x040fe400078efcff */
[----:B------:R-:W-:Y:S02]  /*16860*/  LOP3.LUT R7, R105, 0xc8, RZ, 0xfc, !PT ;  /* 0x000000c869077812 */ /* 0x000fe400078efcff */
[----:B------:R-:W-:Y:S02]  /*16870*/  FSEL R72, R44, -INF , !P4 ;  /* 0xff8000002c487808 */ /* 0x000fe40006000000 */
[----:B------:R-:W-:Y:S02]  /*16880*/  FSEL R67, R46, -INF , !P5 ;  /* 0xff8000002e437808 */ /* 0x000fe40006800000 */
[----:B------:R-:W-:Y:S02]  /*16890*/  FSEL R82, R82, -INF , !P2 ;  /* 0xff80000052527808 */ /* 0x000fe40005000000 */
[----:B------:R-:W-:-:S02]  /*168a0*/  FSEL R77, R77, -INF , !P1 ;  /* 0xff8000004d4d7808 */ /* 0x000fc40004800000 */
[CC--:B------:R-:W-:Y:S02]  /*168b0*/  ISETP.GE.AND P4, PT, R4.reuse, R212.reuse, PT ;  /* 0x000000d40400720c */ /* 0x0c0fe40003f86270 */
[----:B------:R-:W-:Y:S02]  /*168c0*/  FSEL R71, R45, -INF , !P6 ;  /* 0xff8000002d477808 */ /* 0x000fe40007000000 */
[-C--:B------:R-:W-:Y:S02]  /*168d0*/  ISETP.GE.AND P5, PT, R4, R211.reuse, PT ;  /* 0x000000d30400720c */ /* 0x080fe40003fa6270 */
[----:B------:R-:W-:Y:S02]  /*168e0*/  FSEL R78, R47, -INF , !P3 ;  /* 0xff8000002f4e7808 */ /* 0x000fe40005800000 */
[C---:B------:R-:W-:Y:S02]  /*168f0*/  ISETP.GE.AND P2, PT, R2.reuse, R212, PT ;  /* 0x000000d40200720c */ /* 0x040fe40003f46270 */
[----:B------:R-:W-:-:S02]  /*16900*/  ISETP.GE.AND P1, PT, R2, R211, PT ;  /* 0x000000d30200720c */ /* 0x000fc40003f26270 */
[----:B------:R-:W-:Y:S02]  /*16910*/  I2FP.F32.S32 R4, R4 ;  /* 0x0000000400047245 */ /* 0x000fe40000201400 */
[C---:B------:R-:W-:Y:S02]  /*16920*/  ISETP.GE.AND P6, PT, R7.reuse, R212, PT ;  /* 0x000000d40700720c */ /* 0x040fe40003fc6270 */
[----:B------:R-:W-:Y:S01]  /*16930*/  ISETP.GE.AND P3, PT, R7, R211, PT ;  /* 0x000000d30700720c */ /* 0x000fe20003f66270 */
[C---:B------:R-:W-:Y:S01]  /*16940*/  FFMA.FTZ R81, R4.reuse, UR5, R149 ;  /* 0x0000000504517c23 */ /* 0x040fe20008010095 */
[----:B------:R-:W-:Y:S01]  /*16950*/  I2FP.F32.S32 R2, R2 ;  /* 0x0000000200027245 */ /* 0x000fe20000201400 */
[----:B------:R-:W-:Y:S01]  /*16960*/  FFMA.FTZ R76, R4, UR5, R151 ;  /* 0x00000005044c7c23 */ /* 0x000fe20008010097 */
[----:B------:R-:W-:Y:S02]  /*16970*/  I2FP.F32.S32 R7, R7 ;  /* 0x0000000700077245 */ /* 0x000fe40000201400 */
[----:B------:R-:W-:Y:S01]  /*16980*/  LOP3.LUT R5, R105, 0xd0, RZ, 0xfc, !PT ;  /* 0x000000d069057812 */ /* 0x000fe200078efcff */
[C---:B------:R-:W-:Y:S01]  /*16990*/  FFMA.FTZ R79, R2.reuse, UR5, R145 ;  /* 0x00000005024f7c23 */ /* 0x040fe20008010091 */
[----:B------:R-:W-:Y:S01]  /*169a0*/  FFMA.FTZ R94, R2, UR5, R147 ;  /* 0x00000005025e7c23 */ /* 0x000fe20008010093 */
[C---:B------:R-:W-:Y:S01]  /*169b0*/  FFMA.FTZ R80, R7.reuse, UR5, R144 ;  /* 0x0000000507507c23 */ /* 0x040fe20008010090 */
        /* <DEDUP_REMOVED lines=8> */
[----:B------:R-:W-:Y:S02]  /*16a40*/  FSEL R80, R80, -INF , !P6 ;  /* 0xff80000050507808 */ /* 0x000fe40007000000 */
[-C--:B------:R-:W-:Y:S02]  /*16a50*/  ISETP.GE.AND P5, PT, R5, R211.reuse, PT ;  /* 0x000000d30500720c */ /* 0x080fe40003fa6270 */
[----:B------:R-:W-:Y:S02]  /*16a60*/  FSEL R75, R75, -INF , !P3 ;  /* 0xff8000004b4b7808 */ /* 0x000fe40005800000 */
[C---:B------:R-:W-:Y:S02]  /*16a70*/  ISETP.GE.AND P2, PT, R7.reuse, R212, PT ;  /* 0x000000d40700720c */ /* 0x040fe40003f46270 */
[----:B------:R-:W-:Y:S02]  /*16a80*/  ISETP.GE.AND P1, PT, R7, R211, PT ;  /* 0x000000d30700720c */ /* 0x000fe40003f26270 */
[----:B------:R-:W-:-:S02]  /*16a90*/  I2FP.F32.S32 R5, R5 ;  /* 0x0000000500057245 */ /* 0x000fc40000201400 */
        /* <DEDUP_REMOVED lines=18> */
[----:B------:R-:W-:Y:S02]  /*16bc0*/  FSEL R101, R101, -INF , !P6 ;  /* 0xff80000065657808 */ /* 0x000fe40007000000 */
[----:B------:R-:W-:-:S02]  /*16bd0*/  ISETP.GE.AND P0, PT, R5, R212, PT ;  /* 0x000000d40500720c */ /* 0x000fc40003f06270 */
[-C--:B------:R-:W-:Y:S02]  /*16be0*/  ISETP.GE.AND P5, PT, R5, R211.reuse, PT ;  /* 0x000000d30500720c */ /* 0x080fe40003fa6270 */
[CC--:B------:R-:W-:Y:S02]  /*16bf0*/  ISETP.GE.AND P1, PT, R2.reuse, R212.reuse, PT ;  /* 0x000000d40200720c */ /* 0x0c0fe40003f26270 */
[-C--:B------:R-:W-:Y:S02]  /*16c00*/  ISETP.GE.AND P2, PT, R2, R211.reuse, PT ;  /* 0x000000d30200720c */ /* 0x080fe40003f46270 */
[C---:B------:R-:W-:Y:S02]  /*16c10*/  ISETP.GE.AND P4, PT, R4.reuse, R212, PT ;  /* 0x000000d40400720c */ /* 0x040fe40003f86270 */
[----:B------:R-:W-:Y:S02]  /*16c20*/  ISETP.GE.AND P6, PT, R4, R211, PT ;  /* 0x000000d30400720c */ /* 0x000fe40003fc6270 */
[----:B------:R-:W-:-:S02]  /*16c30*/  I2FP.F32.S32 R5, R5 ;  /* 0x0000000500057245 */ /* 0x000fc40000201400 */
[----:B------:R-:W-:Y:S02]  /*16c40*/  I2FP.F32.S32 R2, R2 ;  /* 0x0000000200027245 */ /* 0x000fe40000201400 */
[----:B------:R-:W-:Y:S01]  /*16c50*/  I2FP.F32.S32 R4, R4 ;  /* 0x0000000400047245 */ /* 0x000fe20000201400 */
[C---:B------:R-:W-:Y:S01]  /*16c60*/  FFMA.FTZ R98, R5.reuse, UR5, R132 ;  /* 0x0000000505627c23 */ /* 0x040fe20008010084 */
[----:B------:R-:W-:Y:S01]  /*16c70*/  FFMA.FTZ R86, R5, UR5, R134 ;  /* 0x0000000505567c23 */ /* 0x000fe20008010086 */
[----:B------:R-:W-:Y:S01]  /*16c80*/  FFMA.FTZ R97, R2, UR5, R133 ;  /* 0x0000000502617c23 */ /* 0x000fe20008010085 */
[----:B------:R-:W-:Y:S01]  /*16c90*/  LOP3.LUT R5, R105, 0xe8, RZ, 0xfc, !PT ;  /* 0x000000e869057812 */ /* 0x000fe200078efcff */
[C---:B------:R-:W-:Y:S01]  /*16ca0*/  FFMA.FTZ R99, R4.reuse, UR5, R137 ;  /* 0x0000000504637c23 */ /* 0x040fe20008010089 */
[----:B------:R-:W-:Y:S01]  /*16cb0*/  FFMA.FTZ R87, R4, UR5, R139 ;  /* 0x0000000504577c23 */ /* 0x000fe2000801008b */
[----:B------:R-:W-:Y:S01]  /*16cc0*/  FFMA.FTZ R85, R2, UR5, R135 ;  /* 0x0000000502557c23 */ /* 0x000fe20008010087 */
        /* <DEDUP_REMOVED lines=8> */
[----:B------:R-:W-:Y:S02]  /*16d50*/  LOP3.LUT R103, R105, 0xf0, RZ, 0xfc, !PT ;  /* 0x000000f069677812 */ /* 0x000fe400078efcff */
        /* <DEDUP_REMOVED lines=18> */
[----:B------:R-:W-:-:S02]  /*16e80*/  FSEL R104, R104, -INF , !P1 ;  /* 0xff80000068687808 */ /* 0x000fc40004800000 */
[CC--:B------:R-:W-:Y:S02]  /*16e90*/  ISETP.GE.AND P5, PT, R4.reuse, R212.reuse, PT ;  /* 0x000000d40400720c */ /* 0x0c0fe40003fa6270 */
[-C--:B------:R-:W-:Y:S02]  /*16ea0*/  ISETP.GE.AND P4, PT, R4, R211.reuse, PT ;  /* 0x000000d30400720c */ /* 0x080fe40003f86270 */
        /* <DEDUP_REMOVED lines=8> */
[C---:B------:R-:W-:Y:S01]  /*16f30*/  FFMA.FTZ R105, R2.reuse, UR5, R121 ;  /* 0x0000000502697c23 */ /* 0x040fe20008010079 */
[----:B------:R-:W-:Y:S01]  /*16f40*/  FFMA.FTZ R88, R2, UR5, R123 ;  /* 0x0000000502587c23 */ /* 0x000fe2000801007b */
[----:B------:R-:W-:Y:S02]  /*16f50*/  FSEL R95, R95, -INF , !P0 ;  /* 0xff8000005f5f7808 */ /* 0x000fe40004000000 */
[----:B------:R-:W-:Y:S02]  /*16f60*/  ISETP.NE.AND P0, PT, R0, RZ, PT ;  /* 0x000000ff0000720c */ /* 0x000fe40003f05270 */
[----:B------:R-:W-:-:S02]  /*16f70*/  FSEL R106, R106, -INF , !P6 ;  /* 0xff8000006a6a7808 */ /* 0x000fc40007000000 */
        /* <DEDUP_REMOVED lines=19> */
.L_x_3803:
        /* <DEDUP_REMOVED lines=33> */
[----:B------:R-:W-:Y:S01]  /*172c0*/  LOP3.LUT R9, RZ, R0, RZ, 0x33, !PT ;  /* 0x00000000ff097212 */ /* 0x000fe200078e33ff */
[----:B------:R-:W2:Y:S01]  /*172d0*/  LDCU.64 UR10, c[0x0][0x3a0] ;  /* 0x00007400ff0a77ac */ /* 0x000ea20008000a00 */
        /* <DEDUP_REMOVED lines=26> */
.L_x_3804:
        /* <DEDUP_REMOVED lines=13> */
[-C--:B------:R-:W-:Y:S01]  /*17550*/  IADD3 R12, P2, PT, R14, R2.reuse, RZ ;  /* 0x000000020e0c7210 */ /* 0x080fe20007f5e0ff */
[----:B------:R-:W-:Y:S02]  /*17560*/  @!P1 IMAD.MOV.U32 R21, RZ, RZ, R229 ;  /* 0x000000ffff159224 */ /* 0x000fe400078e00e5 */
        /* <DEDUP_REMOVED lines=25> */
[----:B-1----:R-:W-:-:S03]  /*17700*/  IADD3 R20, P3, PT, R18, R2, RZ ;  /* 0x0000000212147210 */ /* 0x002fc60007f7e0ff */
[----:B------:R2:W-:Y:S01]  /*17710*/  @P1 STS.128 [R3+0x3800], RZ ;  /* 0x003800ff03001388 */ /* 0x0005e20000000c00 */
[-C--:B------:R-:W-:Y:S01]  /*17720*/  IADD3 R22, P2, PT, R20, R2.reuse, RZ ;  /* 0x0000000214167210 */ /* 0x080fe20007f5e0ff */
[--C-:B------:R-:W-:Y:S02]  /*17730*/  IMAD.X R21, R19, 0x1, R0.reuse, P3 ;  /* 0x0000000113157824 */ /* 0x100fe400018e0600 */
[----:B------:R-:W-:Y:S01]  /*17740*/  @!PT LDS RZ, [RZ] ;  /* 0x00000000fffff984 */ /* 0x000fe20000000800 */
[----:B------:R-:W-:Y:S01]  /*17750*/  @!PT LDS RZ, [RZ] ;  /* 0x00000000fffff984 */ /* 0x000fe20000000800 */
[----:B------:R-:W-:Y:S01]  /*17760*/  @!PT LDS RZ, [RZ] ;  /* 0x00000000fffff984 */ /* 0x000fe20000000800 */
[----:B------:R1:W-:Y:S01]  /*17770*/  @!P1 LDGSTS.E.BYPASS.LTC128B.128 [R3+0x4000], desc[UR6][R14.64] ;  /* 0x040000000e039fae */ /* 0x0003e2000b981a06 */
[----:B---3--:R-:W-:Y:S01]  /*17780*/  IADD3 R10, P3, PT, R22, R2, RZ ;  /* 0x00000002160a7210 */ /* 0x008fe20007f7e0ff */
[--C-:B------:R-:W-:Y:S02]  /*17790*/  IMAD.X R23, R21, 0x1, R0.reuse, P2 ;  /* 0x0000000115177824 */ /* 0x100fe400010e0600 */
[----:B------:R2:W-:Y:S02]  /*177a0*/  @P1 STS.128 [R3+0x4000], RZ ;  /* 0x004000ff03001388 */ /* 0x0005e40000000c00 */
[----:B------:R-:W-:-:S02]  /*177b0*/  IMAD.X R11, R23, 0x1, R0, P3 ;  /* 0x00000001170b7824 */ /* 0x000fc400018e0600 */
        /* <DEDUP_REMOVED lines=18> */
[----:B-1----:R-:W-:-:S03]  /*178e0*/  IADD3 R14, P2, PT, R16, R2, RZ ;  /* 0x00000002100e7210 */ /* 0x002fc60007f5e0ff */
[----:B------:R2:W-:Y:S04]  /*178f0*/  @P1 STS.128 [R3+0x5800], RZ ;  /* 0x005800ff03001388 */ /* 0x0005e80000000c00 */
[----:B------:R-:W-:Y:S01]  /*17900*/  @!PT LDS RZ, [RZ] ;  /* 0x00000000fffff984 */ /* 0x000fe20000000800 */
[----:B------:R-:W-:Y:S01]  /*17910*/  @!PT LDS RZ, [RZ] ;  /* 0x00000000fffff984 */ /* 0x000fe20000000800 */
[----:B------:R-:W-:Y:S01]  /*17920*/  @!PT LDS RZ, [RZ] ;  /* 0x00000000fffff984 */ /* 0x000fe20000000800 */
[----:B------:R2:W-:Y:S01]  /*17930*/  @!P1 LDGSTS.E.BYPASS.LTC128B.128 [R3+0x6000], desc[UR6][R20.64] ;  /* 0x0600000014039fae */ /* 0x0005e2000b981a06 */
[--C-:B------:R-:W-:Y:S01]  /*17940*/  IMAD.X R15, R17, 0x1, R0.reuse, P2 ;  /* 0x00000001110f7824 */ /* 0x100fe200010e0600 */
[-C--:B---3--:R-:W-:Y:S02]  /*17950*/  IADD3 R12, P3, PT, R14, R2.reuse, RZ ;  /* 0x000000020e0c7210 */ /* 0x088fe40007f7e0ff */
[----:B------:R2:W-:Y:S04]  /*17960*/  @P1 STS.128 [R3+0x6000], RZ ;  /* 0x006000ff03001388 */ /* 0x0005e80000000c00 */
[----:B------:R-:W-:Y:S01]  /*17970*/  @!PT LDS RZ, [RZ] ;  /* 0x00000000fffff984 */ /* 0x000fe20000000800 */
[----:B------:R-:W-:Y:S01]  /*17980*/  @!PT LDS RZ, [RZ] ;  /* 0x00000000fffff984 */ /* 0x000fe20000000800 */
[----:B------:R-:W-:Y:S01]  /*17990*/  @!PT LDS RZ, [RZ] ;  /* 0x00000000fffff984 */ /* 0x000fe20000000800 */
[----:B------:R2:W-:Y:S01]  /*179a0*/  @!P1 LDGSTS.E.BYPASS.LTC128B.128 [R3+0x6800], desc[UR6][R22.64] ;  /* 0x0680000016039fae */ /* 0x0005e2000b981a06 */
[----:B------:R-:W-:Y:S01]  /*179b0*/  IMAD.X R13, R15, 0x1, R0, P3 ;  /* 0x000000010f0d7824 */ /* 0x000fe200018e0600 */
[----:B----4-:R-:W-:-:S02]  /*179c0*/  @!P1 IADD3 R4, P2, PT, R12, R2, RZ ;  /* 0x000000020c049210 */ /* 0x010fc40007f5e0ff */
        /* <DEDUP_REMOVED lines=33> */
.L_x_3802:
[----:B------:R-:W-:Y:S01]  /*17be0*/  FMNMX3.FTZ R6, R7, R115, R119, !PT ;  /* 0x0000007307067276 */ /* 0x000fe20007810077 */
        /* <DEDUP_REMOVED lines=183> */
[----:B------:R-:W1:Y:S01]  /*18760*/  MUFU.EX2 R137, R137 ;  /* 0x0000008900897308 */ /* 0x000e620000000800 */
        /* <DEDUP_REMOVED lines=12> */
[C---:B--2---:R-:W-:Y:S01]  /*18830*/  HMMA.16816.F32 R44, R40.reuse, R32, RZ ;  /* 0x00000020282c723c */ /* 0x044fe200000018ff */
[----:B---3--:R-:W-:Y:S01]  /*18840*/  F2FP.F16.F32.PACK_AB R32, R130, R131 ;  /* 0x000000838220723e */ /* 0x008fe200000000ff */
[----:B------:R-:W-:Y:S01]  /*18850*/  FFMA.FTZ R81, R81, UR10, -R120 ;  /* 0x0000000a51517c23 */ /* 0x000fe20008010878 */
[----:B-----5:R-:W-:Y:S01]  /*18860*/  F2FP.F16.F32.PACK_AB R33, R124, R125 ;  /* 0x0000007d7c21723e */ /* 0x020fe200000000ff */
[----:B------:R-:W2:Y:S01]  /*18870*/  MUFU.EX2 R139, R139 ;  /* 0x0000008b008b7308 */ /* 0x000ea20000000800 */
        /* <DEDUP_REMOVED lines=18> */
[----:B------:R-:W3:Y:S01]  /*189a0*/  MUFU.EX2 R142, R142 ;  /* 0x0000008e008e7308 */ /* 0x000ee20000000800 */
[----:B------:R-:W-:Y:S01]  /*189b0*/  FADD.FTZ R130, R130, R131 ;  /* 0x0000008382827221 */ /* 0x000fe20000010000 */
[----:B------:R-:W-:Y:S01]  /*189c0*/  FADD.FTZ R124, R124, R125 ;  /* 0x0000007d7c7c7221 */ /* 0x000fe20000010000 */
[C---:B------:R-:W-:Y:S01]  /*189d0*/  HMMA.16816.F32 R20, R32.reuse, R30, R20 ;  /* 0x0000001e2014723c */ /* 0x040fe20000001814 */
[----:B------:R-:W4:Y:S01]  /*189e0*/  LDSM.16.MT88.4 R28, [R110+0xb000] ;  /* 0x00b000006e1c783b */ /* 0x000f220000004200 */
[----:B------:R-:W-:Y:S01]  /*189f0*/  MUFU.EX2 R141, R141 ;  /* 0x0000008d008d7308 */ /* 0x000fe20000000800 */
[----:B------:R-:W-:Y:S01]  /*18a00*/  FADD.FTZ R129, R129, R130 ;  /* 0x0000008281817221 */ /* 0x000fe20000010000 */
[----:B------:R-:W-:Y:S01]  /*18a10*/  FADD.FTZ R123, R123, R124 ;  /* 0x0000007c7b7b7221 */ /* 0x000fe20000010000 */
[----:B------:R-:W-:Y:S01]  /*18a20*/  FFMA.FTZ R84, R84, UR10, -R117 ;  /* 0x0000000a54547c23 */ /* 0x000fe20008010875 */
[----:B------:R-:W5:Y:S01]  /*18a30*/  MUFU.EX2 R144, R144 ;  /* 0x0000009000907308 */ /* 0x000f620000000800 */
[----:B------:R-:W-:Y:S01]  /*18a40*/  FADD.FTZ R128, R128, R129 ;  /* 0x0000008180807221 */ /* 0x000fe20000010000 */
[C---:B------:R-:W-:Y:S01]  /*18a50*/  HMMA.16816.F32 R16, R32.reuse, R52, R16 ;  /* 0x000000342010723c */ /* 0x040fe20000001810 */
[----:B------:R-:W-:Y:S01]  /*18a60*/  FADD.FTZ R123, R122, R123 ;  /* 0x0000007b7a7b7221 */ /* 0x000fe20000010000 */
[----:B------:R-:W-:Y:S01]  /*18a70*/  MUFU.EX2 R147, R147 ;  /* 0x0000009300937308 */ /* 0x000fe20000000800 */
[--C-:B------:R-:W-:Y:S01]  /*18a80*/  FFMA.FTZ R95, R95, UR10, -R120.reuse ;  /* 0x0000000a5f5f7c23 */ /* 0x100fe20008010878 */
[--C-:B------:R-:W-:Y:S01]  /*18a90*/  FFMA.FTZ R241, R105, UR10, -R120.reuse ;  /* 0x0000000a69f17c23 */ /* 0x100fe20008010878 */
[----:B------:R-:W-:Y:S01]  /*18aa0*/  FFMA.FTZ R240, R88, UR10, -R117 ;  /* 0x0000000a58f07c23 */ /* 0x000fe20008010875 */
[----:B------:R-:W5:Y:S01]  /*18ab0*/  MUFU.EX2 R146, R146 ;  /* 0x0000009200927308 */ /* 0x000f620000000800 */
[----:B------:R-:W-:Y:S01]  /*18ac0*/  FFMA.FTZ R90, R90, UR10, -R120 ;  /* 0x0000000a5a5a7c23 */ /* 0x000fe20008010878 */
[C---:B------:R-:W-:Y:S01]  /*18ad0*/  HMMA.16816.F32 R12, R32.reuse, R54, R12 ;  /* 0x00000036200c723c */ /* 0x040fe2000000180c */
[----:B------:R-:W2:Y:S01]  /*18ae0*/  LDSM.16.MT88.4 R52, [R109+0xb000] ;  /* 0x00b000006d34783b */ /* 0x000ea20000004200 */
[----:B------:R-:W-:Y:S04]  /*18af0*/  MUFU.EX2 R150, R150 ;  /* 0x0000009600967308 */ /* 0x000fe80000000800 */
[----:B------:R-:W-:Y:S02]  /*18b00*/  MUFU.EX2 R149, R149 ;  /* 0x0000009500957308 */ /* 0x000fe40000000800 */
[C---:B------:R-:W-:Y:S02]  /*18b10*/  HMMA.16816.F32 R8, R32.reuse, R56, R8 ;  /* 0x000000382008723c */ /* 0x040fe40000001808 */
[----:B------:R-:W-:Y:S04]  /*18b20*/  MUFU.EX2 R148, R148 ;  /* 0x0000009400947308 */ /* 0x000fe80000000800 */
[----:B------:R-:W5:Y:S02]  /*18b30*/  MUFU.EX2 R153, R153 ;  /* 0x0000009900997308 */ /* 0x000f640000000800 */
[C---:B------:R-:W-:Y:S01]  /*18b40*/  HMMA.16816.F32 R4, R32.reuse, R58, R4 ;  /* 0x0000003a2004723c */ /* 0x040fe20000001804 */
[----:B------:R-:W-:Y:S01]  /*18b50*/  LDSM.16.MT88.4 R56, [R109+0xb800] ;  /* 0x00b800006d38783b */ /* 0x000fe20000004200 */
[----:B------:R-:W-:Y:S04]  /*18b60*/  MUFU.EX2 R151, R151 ;  /* 0x0000009700977308 */ /* 0x000fe80000000800 */
[----:B------:R-:W5:Y:S02]  /*18b70*/  MUFU.EX2 R152, R152 ;  /* 0x0000009800987308 */ /* 0x000f640000000800 */
[C---:B------:R-:W-:Y:S02]  /*18b80*/  HMMA.16816.F32 R44, R32.reuse, R36, R44 ;  /* 0x00000024202c723c */ /* 0x040fe4000000182c */
[----:B------:R-:W-:Y:S04]  /*18b90*/  MUFU.EX2 R164, R164 ;  /* 0x000000a400a47308 */ /* 0x000fe80000000800 */
[----:B------:R-:W5:Y:S02]  /*18ba0*/  MUFU.EX2 R161, R161 ;  /* 0x000000a100a17308 */ /* 0x000f640000000800 */
[----:B------:R-:W-:Y:S01]  /*18bb0*/  HMMA.16816.F32 R40, R32, R38, R40 ;  /* 0x000000262028723c */ /* 0x000fe20000001828 */
[----:B------:R-:W3:Y:S01]  /*18bc0*/  LDSM.16.MT88.4 R36, [R83+0xb000] ;  /* 0x00b000005324783b */ /* 0x000ee20000004200 */
[----:B------:R-:W-:Y:S01]  /*18bd0*/  F2FP.F16.F32.PACK_AB R32, R126, R127 ;  /* 0x0000007f7e20723e */ /* 0x000fe200000000ff */
[----:B------:R-:W-:Y:S01]  /*18be0*/  MUFU.EX2 R160, R160 ;  /* 0x000000a000a07308 */ /* 0x000fe20000000800 */
[----:B-1----:R-:W-:Y:S01]  /*18bf0*/  F2FP.F16.F32.PACK_AB R33, R137, R132 ;  /* 0x000000848921723e */ /* 0x002fe200000000ff */
[----:B------:R-:W-:Y:S01]  /*18c00*/  FADD.FTZ R127, R127, R128 ;  /* 0x000000807f7f7221 */ /* 0x000fe20000010000 */
        /* <DEDUP_REMOVED lines=8> */
[----:B----4-:R-:W-:Y:S01]  /*18c90*/  HMMA.16816.F32 R16, R32, R28, R16 ;  /* 0x0000001c2010723c */ /* 0x010fe20000001810 */
[----:B------:R-:W1:Y:S01]  /*18ca0*/  MUFU.EX2 R166, R166 ;  /* 0x000000a600a67308 */ /* 0x000e620000000800 */
[----:B------:R-:W-:Y:S01]  /*18cb0*/  FADD.FTZ R135, R135, R132 ;  /* 0x0000008487877221 */ /* 0x000fe20000010000 */
[----:B------:R-:W-:-:S02]  /*18cc0*/  FADD.FTZ R133, R133, R134 ;  /* 0x0000008685857221 */ /* 0x000fc40000010000 */
[----:B------:R-:W-:Y:S01]  /*18cd0*/  MUFU.EX2 R165, R165 ;  /* 0x000000a500a57308 */ /* 0x000fe20000000800 */
[----:B------:R-:W-:Y:S02]  /*18ce0*/  FADD.FTZ R136, R136, R135 ;  /* 0x0000008788887221 */ /* 0x000fe40000010000 */
        /* <DEDUP_REMOVED lines=8> */
[----:B------:R-:W1:Y:S01]  /*18d70*/  LDSM.16.MT88.4 R48, [R110+0xb800] ;  /* 0x00b800006e30783b */ /* 0x000e620000004200 */
[----:B------:R5:W-:Y:S04]  /*18d80*/  MUFU.EX2 R182, R192 ;  /* 0x000000c000b67308 */ /* 0x000be80000000800 */
[----:B------:R-:W-:Y:S02]  /*18d90*/  MUFU.EX2 R181, R181 ;  /* 0x000000b500b57308 */ /* 0x000fe40000000800 */
[C---:B--2---:R-:W-:Y:S02]  /*18da0*/  HMMA.16816.F32 R8, R32.reuse, R52, R8 ;  /* 0x000000342008723c */ /* 0x044fe40000001808 */
[----:B------:R-:W-:Y:S04]  /*18db0*/  MUFU.EX2 R185, R185 ;  /* 0x000000b900b97308 */ /* 0x000fe80000000800 */
[----:B------:R-:W-:Y:S02]  /*18dc0*/  MUFU.EX2 R198, R198 ;  /* 0x000000c600c67308 */ /* 0x000fe40000000800 */
[C---:B------:R-:W-:Y:S01]  /*18dd0*/  HMMA.16816.F32 R4, R32.reuse, R54, R4 ;  /* 0x000000362004723c */ /* 0x040fe20000001804 */
[----:B------:R-:W-:Y:S01]  /*18de0*/  LDSM.16.MT88.4 R52, [R111+0xc000] ;  /* 0x00c000006f34783b */ /* 0x000fe20000004200 */
[----:B-----5:R-:W-:Y:S01]  /*18df0*/  FFMA.FTZ R192, R187, UR10, -R120 ;  /* 0x0000000abbc07c23 */ /* 0x020fe20008010878 */
[----:B------:R-:W-:Y:S04]  /*18e00*/  MUFU.EX2 R173, R173 ;  /* 0x000000ad00ad7308 */ /* 0x000fe80000000800 */
[----:B------:R-:W-:Y:S01]  /*18e10*/  MUFU.EX2 R200, R200 ;  /* 0x000000c800c87308 */ /* 0x000fe20000000800 */
[C---:B---3--:R-:W-:Y:S03]  /*18e20*/  HMMA.16816.F32 R44, R32.reuse, R36, R44 ;  /* 0x00000024202c723c */ /* 0x048fe6000000182c */
[----:B------:R-:W-:Y:S04]  /*18e30*/  MUFU.EX2 R192, R192 ;  /* 0x000000c000c07308 */ /* 0x000fe80000000800 */
[----:B------:R2:W-:Y:S01]  /*18e40*/  MUFU.EX2 R170, R172 ;  /* 0x000000ac00aa7308 */ /* 0x0005e20000000800 */
        /* <DEDUP_REMOVED lines=12> */
[----:B--2---:R-:W-:Y:S01]  /*18f10*/  FFMA.FTZ R172, R159, UR10, -R120 ;  /* 0x0000000a9fac7c23 */ /* 0x004fe20008010878 */
[C---:B----4-:R-:W-:Y:S01]  /*18f20*/  HMMA.16816.F32 R24, R32.reuse, R28, R24 ;  /* 0x0000001c2018723c */ /* 0x050fe20000001818 */
[----:B------:R-:W-:Y:S01]  /*18f30*/  FADD.FTZ R142, R142, R143 ;  /* 0x0000008f8e8e7221 */ /* 0x000fe20000010000 */
[----:B------:R2:W-:Y:S01]  /*18f40*/  MUFU.EX2 R159, R163 ;  /* 0x000000a3009f7308 */ /* 0x0005e20000000800 */
[----:B------:R-:W-:Y:S02]  /*18f50*/  FADD.FTZ R138, R138, R139 ;  /* 0x0000008b8a8a7221 */ /* 0x000fe40000010000 */
[----:B------:R-:W-:Y:S01]  /*18f60*/  FADD.FTZ R141, R141, R142 ;  /* 0x0000008e8d8d7221 */ /* 0x000fe20000010000 */
[----:B------:R-:W-:Y:S01]  /*18f70*/  MUFU.EX2 R172, R172 ;  /* 0x000000ac00ac7308 */ /* 0x000fe20000000800 */
[----:B------:R-:W-:Y:S01]  /*18f80*/  FADD.FTZ R138, R145, R138 ;  /* 0x0000008a918a7221 */ /* 0x000fe20000010000 */
[----:B------:R-:W-:Y:S01]  /*18f90*/  HMMA.16816.F32 R20, R32, R30, R20 ;  /* 0x0000001e2014723c */ /* 0x000fe20000001814 */
[----:B------:R-:W4:Y:S01]  /*18fa0*/  LDSM.16.MT88.4 R28, [R110+0xc000] ;  /* 0x00c000006e1c783b */ /* 0x000f220000004200 */
[----:B------:R-:W-:Y:S01]  /*18fb0*/  MUFU.EX2 R81, R81 ;  /* 0x0000005100517308 */ /* 0x000fe20000000800 */
[----:B------:R-:W-:-:S03]  /*18fc0*/  FADD.FTZ R141, R144, R141 ;  /* 0x0000008d908d7221 */ /* 0x000fc60000010000 */
[----:B------:R-:W-:Y:S02]  /*18fd0*/  MUFU.EX2 R75, R75 ;  /* 0x0000004b004b7308 */ /* 0x000fe40000000800 */
[C---:B-1----:R-:W-:Y:S01]  /*18fe0*/  HMMA.16816.F32 R16, R32.reuse, R48, R16 ;  /* 0x000000302010723c */ /* 0x042fe20000001810 */
[----:B--2---:R-:W-:Y:S01]  /*18ff0*/  FFMA.FTZ R163, R158, UR10, -R117 ;  /* 0x0000000a9ea37c23 */ /* 0x004fe20008010875 */
[--C-:B------:R-:W-:Y:S01]  /*19000*/  FFMA.FTZ R158, R64, UR10, -R120.reuse ;  /* 0x0000000a409e7c23 */ /* 0x100fe20008010878 */
[----:B------:R-:W-:Y:S04]  /*19010*/  MUFU.EX2 R84, R84 ;  /* 0x0000005400547308 */ /* 0x000fe80000000800 */
[----:B------:R-:W-:Y:S01]  /*19020*/  MUFU.EX2 R163, R163 ;  /* 0x000000a300a37308 */ /* 0x000fe20000000800 */
[C---:B------:R-:W-:Y:S01]  /*19030*/  HMMA.16816.F32 R12, R32.reuse, R50, R12 ;  /* 0x00000032200c723c */ /* 0x040fe2000000180c */
[----:B------:R-:W1:Y:S02]  /*19040*/  LDSM.16.MT88.4 R48, [R109+0xc000] ;  /* 0x00c000006d30783b */ /* 0x000e640000004200 */
[----:B------:R2:W-:Y:S04]  /*19050*/  MUFU.EX2 R63, R158 ;  /* 0x0000009e003f7308 */ /* 0x0005e80000000800 */
[----:B------:R-:W-:Y:S01]  /*19060*/  MUFU.EX2 R241, R241 ;  /* 0x000000f100f17308 */ /* 0x000fe20000000800 */
[C---:B------:R-:W-:Y:S03]  /*19070*/  HMMA.16816.F32 R8, R32.reuse, R56, R8 ;  /* 0x000000382008723c */ /* 0x040fe60000001808 */
[----:B------:R-:W-:Y:S05]  /*19080*/  MUFU.EX2 R240, R240 ;  /* 0x000000f000f07308 */ /* 0x000fea0000000800 */
[----:B------:R-:W-:Y:S01]  /*19090*/  HMMA.16816.F32 R4, R32, R58, R4 ;  /* 0x0000003a2004723c */ /* 0x000fe20000001804 */
[----:B------:R-:W-:Y:S01]  /*190a0*/  LDSM.16.MT88.4 R56, [R109+0xc800] ;  /* 0x00c800006d38783b */ /* 0x000fe20000004200 */
[--C-:B--2---:R-:W-:Y:S01]  /*190b0*/  FFMA.FTZ R158, R80, UR10, -R120.reuse ;  /* 0x0000000a509e7c23 */ /* 0x104fe20008010878 */
[----:B------:R-:W-:-:S03]  /*190c0*/  FFMA.FTZ R80, R79, UR10, -R120 ;  /* 0x0000000a4f507c23 */ /* 0x000fc60008010878 */
[----:B------:R-:W-:Y:S02]  /*190d0*/  MUFU.EX2 R79, R158 ;  /* 0x0000009e004f7308 */ /* 0x000fe40000000800 */
[C---:B---3--:R-:W-:Y:S02]  /*190e0*/  HMMA.16816.F32 R44, R32.reuse, R36, R44 ;  /* 0x00000024202c723c */ /* 0x048fe4000000182c */
[----:B------:R-:W-:Y:S06]  /*190f0*/  MUFU.EX2 R80, R80 ;  /* 0x0000005000507308 */ /* 0x000fec0000000800 */
[----:B------:R-:W-:Y:S01]  /*19100*/  HMMA.16816.F32 R40, R32, R38, R40 ;  /* 0x000000262028723c */ /* 0x000fe20000001828 */
[----:B------:R-:W2:Y:S01]  /*19110*/  LDSM.16.MT88.4 R36, [R83+0xc000] ;  /* 0x00c000005324783b */ /* 0x000ea20000004200 */
[----:B------:R-:W-:-:S02]  /*19120*/  F2FP.F16.F32.PACK_AB R32, R146, R147 ;  /* 0x000000939220723e */ /* 0x000fc400000000ff */
[----:B------:R-:W-:Y:S02]  /*19130*/  F2FP.F16.F32.PACK_AB R33, R153, R148 ;  /* 0x000000949921723e */ /* 0x000fe400000000ff */
[----:B------:R-:W-:Y:S02]  /*19140*/  F2FP.F16.F32.PACK_AB R34, R149, R150 ;  /* 0x000000969522723e */ /* 0x000fe400000000ff */
[----:B------:R-:W-:-:S07]  /*19150*/  F2FP.F16.F32.PACK_AB R35, R152, R151 ;  /* 0x000000979823723e */ /* 0x000fce00000000ff */
[C---:B----4-:R-:W-:Y:S08]  /*19160*/  HMMA.16816.F32 R16, R32.reuse, R28, R16 ;  /* 0x0000001c2010723c */ /* 0x050ff00000001810 */
[C---:B------:R-:W-:Y:S01]  /*19170*/  HMMA.16816.F32 R12, R32.reuse, R30, R12 ;  /* 0x0000001e200c723c */ /* 0x040fe2000000180c */
[----:B------:R-:W3:Y:S07]  /*19180*/  LDSM.16.MT88.4 R28, [R111+0xc800] ;  /* 0x00c800006f1c783b */ /* 0x000eee0000004200 */
[C---:B------:R-:W-:Y:S08]  /*19190*/  HMMA.16816.F32 R24, R32.reuse, R52, R24 ;  /* 0x000000342018723c */ /* 0x040ff00000001818 */
[C---:B------:R-:W-:Y:S01]  /*191a0*/  HMMA.16816.F32 R20, R32.reuse, R54, R20 ;  /* 0x000000362014723c */ /* 0x040fe20000001814 */
[----:B------:R-:W4:Y:S07]  /*191b0*/  LDSM.16.MT88.4 R52, [R110+0xc800] ;  /* 0x00c800006e34783b */ /* 0x000f2e0000004200 */
        /* <DEDUP_REMOVED lines=13> */
[----:B------:R-:W-:Y:S01]  /*19290*/  HMMA.16816.F32 R8, R36, R56, R8 ;  /* 0x000000382408723c */ /* 0x000fe20000001808 */
[--C-:B------:R-:W-:Y:S01]  /*192a0*/  FFMA.FTZ R56, R186, UR10, -R117.reuse ;  /* 0x0000000aba387c23 */ /* 0x100fe20008010875 */
[--C-:B------:R-:W-:Y:S01]  /*192b0*/  FFMA.FTZ R57, R193, UR10, -R120.reuse ;  /* 0x0000000ac1397c23 */ /* 0x100fe20008010878 */
[----:B------:R5:W2:Y:S01]  /*192c0*/  MUFU.EX2 R186, R202 ;  /* 0x000000ca00ba7308 */ /* 0x000aa20000000800 */
[----:B------:R-:W-:Y:S01]  /*192d0*/  FFMA.FTZ R193, R197, UR10, -R120 ;  /* 0x0000000ac5c17c23 */ /* 0x000fe20008010878 */
[----:B------:R-:W-:-:S02]  /*192e0*/  FFMA.FTZ R197, R196, UR10, -R117 ;  /* 0x0000000ac4c57c23 */ /* 0x000fc40008010875 */
[----:B------:R1:W2:Y:S01]  /*192f0*/  MUFU.EX2 R184, R56 ;  /* 0x0000003800b87308 */ /* 0x0002a20000000800 */
[C---:B----4-:R-:W-:Y:S03]  /*19300*/  HMMA.16816.F32 R16, R36.reuse, R52, R16 ;  /* 0x000000342410723c */ /* 0x050fe60000001810 */
[----:B------:R-:W4:Y:S04]  /*19310*/  MUFU.EX2 R187, R57 ;  /* 0x0000003900bb7308 */ /* 0x000f280000000800 */
[----:B------:R-:W-:Y:S01]  /*19320*/  MUFU.EX2 R193, R193 ;  /* 0x000000c100c17308 */ /* 0x000fe20000000800 */
[----:B------:R-:W-:Y:S01]  /*19330*/  HMMA.16816.F32 R12, R36, R54, R12 ;  /* 0x00000036240c723c */ /* 0x000fe2000000180c */
[----:B------:R-:W-:Y:S01]  /*19340*/  LDSM.16.MT88.4 R52, [R109+0xd000] ;  /* 0x00d000006d34783b */ /* 0x000fe20000004200 */
[--C-:B-----5:R-:W-:Y:S01]  /*19350*/  FFMA.FTZ R202, R171, UR10, -R120.reuse ;  /* 0x0000000aabca7c23 */ /* 0x120fe20008010878 */
[----:B------:R5:W-:Y:S01]  /*19360*/  MUFU.EX2 R196, R199 ;  /* 0x000000c700c47308 */ /* 0x000be20000000800 */
[----:B-1----:R-:W-:Y:S01]  /*19370*/  FFMA.FTZ R56, R195, UR10, -R120 ;  /* 0x0000000ac3387c23 */ /* 0x002fe20008010878 */
[----:B------:R-:W-:-:S02]  /*19380*/  FFMA.FTZ R195, R194, UR10, -R117 ;  /* 0x0000000ac2c37c23 */ /* 0x000fc40008010875 */
[----:B------:R-:W-:Y:S01]  /*19390*/  MUFU.EX2 R197, R197 ;  /* 0x000000c500c57308 */ /* 0x000fe20000000800 */
[C---:B------:R-:W-:Y:S03]  /*193a0*/  HMMA.16816.F32 R44, R36.reuse, R48, R44 ;  /* 0x00000030242c723c */ /* 0x040fe6000000182c */
[----:B------:R1:W-:Y:S04]  /*193b0*/  MUFU.EX2 R194, R56 ;  /* 0x0000003800c27308 */ /* 0x0003e80000000800 */
[----:B------:R-:W4:Y:S01]  /*193c0*/  MUFU.EX2 R195, R195 ;  /* 0x000000c300c37308 */ /* 0x000f220000000800 */
[C---:B------:R-:W-:Y:S01]  /*193d0*/  HMMA.16816.F32 R40, R36.reuse, R50, R40 ;  /* 0x000000322428723c */ /* 0x040fe20000001828 */
[----:B------:R-:W4:Y:S01]  /*193e0*/  LDSM.16.MT88.4 R48, [R83+0xd000] ;  /* 0x00d000005330783b */ /* 0x000f220000004200 */
[----:B-----5:R-:W-:Y:S01]  /*193f0*/  FFMA.FTZ R199, R175, UR10, -R120 ;  /* 0x0000000aafc77c23 */ /* 0x020fe20008010878 */
[----:B------:R-:W-:Y:S01]  /*19400*/  FFMA.FTZ R175, R174, UR10, -R117 ;  /* 0x0000000aaeaf7c23 */ /* 0x000fe20008010875 */
[----:B------:R5:W-:Y:S04]  /*19410*/  MUFU.EX2 R176, R202 ;  /* 0x000000ca00b07308 */ /* 0x000be80000000800 */
[----:B------:R-:W-:Y:S01]  /*19420*/  HMMA.16816.F32 R4, R36, R58, R4 ;  /* 0x0000003a2404723c */ /* 0x000fe20000001804 */
[----:B------:R-:W-:Y:S01]  /*19430*/  F2FP.F16.F32.PACK_AB R36, R179, R180 ;  /* 0x000000b4b324723e */ /* 0x000fe200000000ff */
[----:B-1----:R-:W-:Y:S01]  /*19440*/  LDSM.16.MT88.4 R56, [R109+0xd800] ;  /* 0x00d800006d38783b */ /* 0x002fe20000004200 */
[----:B--2---:R-:W-:Y:S01]  /*19450*/  F2FP.F16.F32.PACK_AB R37, R186, R181 ;  /* 0x000000b5ba25723e */ /* 0x004fe200000000ff */
[----:B------:R1:W-:Y:S01]  /*19460*/  MUFU.EX2 R171, R199 ;  /* 0x000000c700ab7308 */ /* 0x0003e20000000800 */
[----:B------:R-:W-:-:S02]  /*19470*/  F2FP.F16.F32.PACK_AB R38, R182, R183 ;  /* 0x000000b7b626723e */ /* 0x000fc400000000ff */
[----:B------:R-:W-:Y:S01]  /*19480*/  F2FP.F16.F32.PACK_AB R39, R185, R184 ;  /* 0x000000b8b927723e */ /* 0x000fe200000000ff */
[----:B------:R2:W-:Y:S01]  /*19490*/  MUFU.EX2 R174, R201 ;  /* 0x000000c900ae7308 */ /* 0x0005e20000000800 */
[----:B-----5:R-:W-:-:S03]  /*194a0*/  FFMA.FTZ R202, R62, UR10, -R117 ;  /* 0x0000000a3eca7c23 */ /* 0x020fc60008010875 */
[----:B------:R-:W5:Y:S02]  /*194b0*/  MUFU.EX2 R175, R175 ;  /* 0x000000af00af7308 */ /* 0x000f640000000800 */
[----:B------:R-:W-:Y:S02]  /*194c0*/  HMMA.16816.F32 R24, R36, R32, R24 ;  /* 0x000000202418723c */ /* 0x000fe40000001818 */
[----:B------:R-:W-:Y:S01]  /*194d0*/  MUFU.EX2 R62, R203 ;  /* 0x000000cb003e7308 */ /* 0x000fe20000000800 */
[----:B-1----:R-:W-:Y:S01]  /*194e0*/  FFMA.FTZ R199, R70, UR10, -R117 ;  /* 0x0000000a46c77c23 */ /* 0x002fe20008010875 */
[----:B------:R-:W-:-:S04]  /*194f0*/  FFMA.FTZ R70, R72, UR10, -R120 ;  /* 0x0000000a48467c23 */ /* 0x000fc80008010878 */
[C---:B------:R-:W-:Y:S01]  /*19500*/  HMMA.16816.F32 R20, R36.reuse, R34, R20 ;  /* 0x000000222414723c */ /* 0x040fe20000001814 */
[----:B------:R-:W1:Y:S01]  /*19510*/  LDSM.16.MT88.4 R32, [R111+0xd800] ;  /* 0x00d800006f20783b */ /* 0x000e620000004200 */
[----:B--2---:R-:W-:Y:S01]  /*19520*/  FFMA.FTZ R201, R61, UR10, -R117 ;  /* 0x0000000a3dc97c23 */ /* 0x004fe20008010875 */
[----:B------:R-:W-:Y:S04]  /*19530*/  MUFU.EX2 R199, R199 ;  /* 0x000000c700c77308 */ /* 0x000fe80000000800 */
[----:B------:R-:W-:Y:S01]  /*19540*/  MUFU.EX2 R61, R202 ;  /* 0x000000ca003d7308 */ /* 0x000fe20000000800 */
[C---:B---3--:R-:W-:Y:S03]  /*19550*/  HMMA.16816.F32 R16, R36.reuse, R28, R16 ;  /* 0x0000001c2410723c */ /* 0x048fe60000001810 */
[----:B------:R-:W-:Y:S05]  /*19560*/  MUFU.EX2 R70, R70 ;  /* 0x0000004600467308 */ /* 0x000fea0000000800 */
[C---:B------:R-:W-:Y:S01]  /*19570*/  HMMA.16816.F32 R12, R36.reuse, R30, R12 ;  /* 0x0000001e240c723c */ /* 0x040fe2000000180c */
[----:B------:R-:W2:Y:S07]  /*19580*/  LDSM.16.MT88.4 R28, [R110+0xd800] ;  /* 0x00d800006e1c783b */ /* 0x000eae0000004200 */
[C---:B----4-:R-:W-:Y:S08]  /*19590*/  HMMA.16816.F32 R44, R36.reuse, R48, R44 ;  /* 0x00000030242c723c */ /* 0x050ff0000000182c */
[C---:B------:R-:W-:Y:S01]  /*195a0*/  HMMA.16816.F32 R40, R36.reuse, R50, R40 ;  /* 0x000000322428723c */ /* 0x040fe20000001828 */
[----:B------:R-:W3:Y:S07]  /*195b0*/  LDSM.16.MT88.4 R48, [R83+0xd800] ;  /* 0x00d800005330783b */ /* 0x000eee0000004200 */
[----:B------:R-:W-:Y:S01]  /*195c0*/  HMMA.16816.F32 R8, R36, R52, R8 ;  /* 0x000000342408723c */ /* 0x000fe20000001808 */
[----:B------:R-:W-:-:S02]  /*195d0*/  F2FP.F16.F32.PACK_AB R52, R192, R187 ;  /* 0x000000bbc034723e */ /* 0x000fc400000000ff */
        /* <DEDUP_REMOVED lines=8> */
[C---:B--2---:R-:W-:Y:S08]  /*19660*/  HMMA.16816.F32 R16, R52.reuse, R28, R16 ;  /* 0x0000001c3410723c */ /* 0x044ff00000001810 */
[C---:B------:R-:W-:Y:S01]  /*19670*/  HMMA.16816.F32 R12, R52.reuse, R30, R12 ;  /* 0x0000001e340c723c */ /* 0x040fe2000000180c */
[----:B------:R-:W2:Y:S07]  /*19680*/  LDSM.16.MT88.4 R28, [R109+0xe000] ;  /* 0x00e000006d1c783b */ /* 0x000eae0000004200 */
[----:B------:R-:W-:Y:S01]  /*19690*/  HMMA.16816.F32 R8, R52, R56, R8 ;  /* 0x000000383408723c */ /* 0x000fe20000001808 */
[----:B------:R-:W-:Y:S01]  /*196a0*/  FFMA.FTZ R56, R155, UR10, -R120 ;  /* 0x0000000a9b387c23 */ /* 0x000fe20008010878 */
[----:B------:R-:W-:-:S03]  /*196b0*/  FFMA.FTZ R57, R162, UR10, -R117 ;  /* 0x0000000aa2397c23 */ /* 0x000fc60008010875 */
[----:B------:R-:W-:Y:S03]  /*196c0*/  MUFU.EX2 R162, R56 ;  /* 0x0000003800a27308 */ /* 0x000fe60000000800 */
[C---:B------:R-:W-:Y:S01]  /*196d0*/  HMMA.16816.F32 R4, R52.reuse, R58, R4 ;  /* 0x0000003a3404723c */ /* 0x040fe20000001804 */
[----:B------:R-:W-:Y:S01]  /*196e0*/  FFMA.FTZ R58, R157, UR10, -R120 ;  /* 0x0000000a9d3a7c23 */ /* 0x000fe20008010878 */
[----:B------:R-:W-:Y:S02]  /*196f0*/  FFMA.FTZ R157, R156, UR10, -R117 ;  /* 0x0000000a9c9d7c23 */ /* 0x000fe40008010875 */
[----:B------:R-:W-:Y:S04]  /*19700*/  MUFU.EX2 R156, R57 ;  /* 0x00000039009c7308 */ /* 0x000fe80000000800 */
[C---:B---3--:R-:W-:Y:S01]  /*19710*/  HMMA.16816.F32 R44, R52.reuse, R48, R44 ;  /* 0x00000030342c723c */ /* 0x048fe2000000182c */
[----:B------:R3:W-:Y:S04]  /*19720*/  MUFU.EX2 R155, R58 ;  /* 0x0000003a009b7308 */ /* 0x0007e80000000800 */
[----:B------:R-:W4:Y:S03]  /*19730*/  MUFU.EX2 R157, R157 ;  /* 0x0000009d009d7308 */ /* 0x000f260000000800 */
[----:B------:R-:W-:Y:S01]  /*19740*/  HMMA.16816.F32 R40, R52, R50, R40 ;  /* 0x000000323428723c */ /* 0x000fe20000001828 */
[----:B------:R-:W4:Y:S01]  /*19750*/  LDSM.16.MT88.4 R48, [R83+0xe000] ;  /* 0x00e000005330783b */ /* 0x000f220000004200 */
[----:B------:R-:W-:-:S02]  /*19760*/  F2FP.F16.F32.PACK_AB R52, R200, R173 ;  /* 0x000000adc834723e */ /* 0x000fc400000000ff */
[----:B-----5:R-:W-:Y:S02]  /*19770*/  F2FP.F16.F32.PACK_AB R53, R175, R174 ;  /* 0x000000aeaf35723e */ /* 0x020fe400000000ff */
[----:B------:R-:W-:Y:S01]  /*19780*/  F2FP.F16.F32.PACK_AB R54, R176, R171 ;  /* 0x000000abb036723e */ /* 0x000fe200000000ff */
[----:B---3--:R-:W-:Y:S01]  /*19790*/  LDSM.16.MT88.4 R56, [R110+0xf000] ;  /* 0x00f000006e38783b */ /* 0x008fe20000004200 */
[----:B------:R-:W-:-:S07]  /*197a0*/  F2FP.F16.F32.PACK_AB R55, R177, R170 ;  /* 0x000000aab137723e */ /* 0x000fce00000000ff */
[C---:B-1----:R-:W-:Y:S08]  /*197b0*/  HMMA.16816.F32 R16, R52.reuse, R32, R16 ;  /* 0x000000203410723c */ /* 0x042ff00000001810 */
[C---:B------:R-:W-:Y:S01]  /*197c0*/  HMMA.16816.F32 R12, R52.reuse, R34, R12 ;  /* 0x00000022340c723c */ /* 0x040fe2000000180c */
[----:B------:R-:W1:Y:S07]  /*197d0*/  LDSM.16.MT88.4 R32, [R111+0xe800] ;  /* 0x00e800006f20783b */ /* 0x000e6e0000004200 */
[C---:B------:R-:W-:Y:S08]  /*197e0*/  HMMA.16816.F32 R24, R52.reuse, R36, R24 ;  /* 0x000000243418723c */ /* 0x040ff00000001818 */
[C---:B------:R-:W-:Y:S01]  /*197f0*/  HMMA.16816.F32 R20, R52.reuse, R38, R20 ;  /* 0x000000263414723c */ /* 0x040fe20000001814 */
[----:B------:R-:W3:Y:S07]  /*19800*/  LDSM.16.MT88.4 R36, [R110+0xe800] ;  /* 0x00e800006e24783b */ /* 0x000eee0000004200 */
[C---:B--2---:R-:W-:Y:S08]  /*19810*/  HMMA.16816.F32 R8, R52.reuse, R28, R8 ;  /* 0x0000001c3408723c */ /* 0x044ff00000001808 */
[C---:B------:R-:W-:Y:S01]  /*19820*/  HMMA.16816.F32 R4, R52.reuse, R30, R4 ;  /* 0x0000001e3404723c */ /* 0x040fe20000001804 */
[----:B------:R-:W2:Y:S07]  /*19830*/  LDSM.16.MT88.4 R28, [R109+0xe800] ;  /* 0x00e800006d1c783b */ /* 0x000eae0000004200 */
[----:B----4-:R-:W-:Y:S01]  /*19840*/  HMMA.16816.F32 R44, R52, R48, R44 ;  /* 0x00000030342c723c */ /* 0x010fe2000000182c */
[----:B------:R-:W-:-:S02]  /*19850*/  F2FP.F16.F32.PACK_AB R48, R172, R159 ;  /* 0x0000009fac30723e */ /* 0x000fc400000000ff */
[----:B------:R-:W-:-:S05]  /*19860*/  F2FP.F16.F32.PACK_AB R49, R157, R156 ;  /* 0x0000009c9d31723e */ /* 0x000fca00000000ff */
[----:B------:R-:W-:Y:S01]  /*19870*/  HMMA.16816.F32 R40, R52, R50, R40 ;  /* 0x000000323428723c */ /* 0x000fe20000001828 */
[----:B------:R-:W4:Y:S01]  /*19880*/  LDSM.16.MT88.4 R52, [R83+0xe800] ;  /* 0x00e800005334783b */ /* 0x000f220000004200 */
[----:B------:R-:W-:Y:S02]  /*19890*/  F2FP.F16.F32.PACK_AB R50, R162, R155 ;  /* 0x0000009ba232723e */ /* 0x000fe400000000ff */
[----:B------:R-:W-:-:S07]  /*198a0*/  F2FP.F16.F32.PACK_AB R51, R163, R154 ;  /* 0x0000009aa333723e */ /* 0x000fce00000000ff */
[C---:B-1----:R-:W-:Y:S08]  /*198b0*/  HMMA.16816.F32 R24, R48.reuse, R32, R24 ;  /* 0x000000203018723c */ /* 0x042ff00000001818 */
[C---:B------:R-:W-:Y:S01]  /*198c0*/  HMMA.16816.F32 R20, R48.reuse, R34, R20 ;  /* 0x000000223014723c */ /* 0x040fe20000001814 */
[----:B------:R-:W1:Y:S07]  /*198d0*/  LDSM.16.MT88.4 R32, [R111+0xf000] ;  /* 0x00f000006f20783b */ /* 0x000e6e0000004200 */
[----:B---3--:R-:W-:Y:S01]  /*198e0*/  HMMA.16816.F32 R16, R48, R36, R16 ;  /* 0x000000243010723c */ /* 0x008fe20000001810 */
[----:B------:R-:W-:-:S02]  /*198f0*/  FFMA.FTZ R36, R65, UR10, -R120 ;  /* 0x0000000a41247c23 */ /* 0x000fc40008010878 */
[----:B------:R3:W-:Y:S04]  /*19900*/  MUFU.EX2 R65, R66 ;  /* 0x0000004200417308 */ /* 0x0007e80000000800 */
[----:B------:R5:W4:Y:S01]  /*19910*/  MUFU.EX2 R64, R36 ;  /* 0x0000002400407308 */ /* 0x000b220000000800 */
[C---:B------:R-:W-:Y:S08]  /*19920*/  HMMA.16816.F32 R12, R48.reuse, R38, R12 ;  /* 0x00000026300c723c */ /* 0x040ff0000000180c */
[----:B--2---:R-:W-:Y:S01]  /*19930*/  HMMA.16816.F32 R8, R48, R28, R8 ;  /* 0x0000001c3008723c */ /* 0x004fe20000001808 */
[----:B---3--:R-:W-:-:S02]  /*19940*/  FFMA.FTZ R66, R60, UR10, -R117 ;  /* 0x0000000a3c427c23 */ /* 0x008fc40008010875 */
[----:B------:R2:W3:Y:S01]  /*19950*/  MUFU.EX2 R60, R201 ;  /* 0x000000c9003c7308 */ /* 0x0004e20000000800 */
[----:B-----5:R-:W5:Y:S03]  /*19960*/  LDSM.16.MT88.4 R36, [R109+0xf000] ;  /* 0x00f000006d24783b */ /* 0x020f660000004200 */
[----:B------:R-:W1:Y:S01]  /*19970*/  MUFU.EX2 R66, R66 ;  /* 0x0000004200427308 */ /* 0x000e620000000800 */
[C---:B------:R-:W-:Y:S01]  /*19980*/  HMMA.16816.F32 R4, R48.reuse, R30, R4 ;  /* 0x0000001e3004723c */ /* 0x040fe20000001804 */
[----:B------:R-:W5:Y:S07]  /*19990*/  LDSM.16.MT88.4 R28, [R83+0xf000] ;  /* 0x00f00000531c783b */ /* 0x000f6e0000004200 */
[----:B----4-:R-:W-:Y:S01]  /*199a0*/  HMMA.16816.F32 R44, R48, R52, R44 ;  /* 0x00000034302c723c */ /* 0x010fe2000000182c */
[--C-:B--2---:R-:W-:Y:S01]  /*199b0*/  FFMA.FTZ R201, R77, UR10, -R117.reuse ;  /* 0x0000000a4dc97c23 */ /* 0x104fe20008010875 */
[----:B------:R-:W-:-:S03]  /*199c0*/  FFMA.FTZ R77, R76, UR10, -R117 ;  /* 0x0000000a4c4d7c23 */ /* 0x000fc60008010875 */
[----:B------:R-:W-:Y:S03]  /*199d0*/  MUFU.EX2 R76, R201 ;  /* 0x000000c9004c7308 */ /* 0x000fe60000000800 */
[----:B------:R-:W-:Y:S01]  /*199e0*/  HMMA.16816.F32 R40, R48, R54, R40 ;  /* 0x000000363028723c */ /* 0x000fe20000001828 */
[----:B------:R-:W-:Y:S01]  /*199f0*/  F2FP.F16.F32.PACK_AB R48, R64, R65 ;  /* 0x000000414030723e */ /* 0x000fe200000000ff */
[----:B------:R-:W-:Y:S01]  /*19a00*/  LDSM.16.MT88.4 R52, [R110+0xf800] ;  /* 0x00f800006e34783b */ /* 0x000fe20000004200 */
[----:B---3--:R-:W-:Y:S01]  /*19a10*/  F2FP.F16.F32.PACK_AB R49, R60, R61 ;  /* 0x0000003d3c31723e */ /* 0x008fe200000000ff */
[----:B------:R-:W-:Y:S01]  /*19a20*/  MUFU.EX2 R77, R77 ;  /* 0x0000004d004d7308 */ /* 0x000fe20000000800 */
[----:B------:R-:W-:Y:S02]  /*19a30*/  F2FP.F16.F32.PACK_AB R50, R62, R63 ;  /* 0x0000003f3e32723e */ /* 0x000fe400000000ff */
[----:B-1----:R-:W-:-:S07]  /*19a40*/  F2FP.F16.F32.PACK_AB R51, R199, R66 ;  /* 0x00000042c733723e */ /* 0x002fce00000000ff */
[C---:B------:R-:W-:Y:S08]  /*19a50*/  HMMA.16816.F32 R24, R48.reuse, R32, R24 ;  /* 0x000000203018723c */ /* 0x040ff00000001818 */
[C---:B------:R-:W-:Y:S01]  /*19a60*/  HMMA.16816.F32 R20, R48.reuse, R34, R20 ;  /* 0x000000223014723c */ /* 0x040fe20000001814 */
[----:B------:R-:W1:Y:S07]  /*19a70*/  LDSM.16.MT88.4 R32, [R111+0xf800] ;  /* 0x00f800006f20783b */ /* 0x000e6e0000004200 */
        /* <DEDUP_REMOVED lines=9> */
[C---:B-----5:R-:W-:Y:S02]  /*19b10*/  HMMA.16816.F32 R8, R48.reuse, R36, R8 ;  /* 0x000000243008723c */ /* 0x060fe40000001808 */
[----:B------:R-:W3:Y:S04]  /*19b20*/  MUFU.EX2 R72, R58 ;  /* 0x0000003a00487308 */ /* 0x000ee80000000800 */
[----:B------:R-:W4:Y:S02]  /*19b30*/  MUFU.EX2 R71, R71 ;  /* 0x0000004700477308 */ /* 0x000f240000000800 */
[----:B------:R-:W-:Y:S01]  /*19b40*/  HMMA.16816.F32 R4, R48, R38, R4 ;  /* 0x000000263004723c */ /* 0x000fe20000001804 */
[----:B------:R-:W5:Y:S01]  /*19b50*/  LDSM.16.MT88.4 R36, [R109+0xf800] ;  /* 0x00f800006d24783b */ /* 0x000f620000004200 */
[--C-:B--2---:R-:W-:Y:S01]  /*19b60*/  FFMA.FTZ R74, R78, UR10, -R117.reuse ;  /* 0x0000000a4e4a7c23 */ /* 0x104fe20008010875 */
[----:B------:R-:W-:Y:S01]  /*19b70*/  FFMA.FTZ R78, R82, UR10, -R120 ;  /* 0x0000000a524e7c23 */ /* 0x000fe20008010878 */
[--C-:B------:R-:W-:Y:S01]  /*19b80*/  FFMA.FTZ R82, R94, UR10, -R117.reuse ;  /* 0x0000000a5e527c23 */ /* 0x100fe20008010875 */
[----:B------:R-:W-:-:S03]  /*19b90*/  FFMA.FTZ R94, R85, UR10, -R117 ;  /* 0x0000000a555e7c23 */ /* 0x000fc60008010875 */
[C---:B------:R-:W-:Y:S01]  /*19ba0*/  HMMA.16816.F32 R44, R48.reuse, R28, R44 ;  /* 0x0000001c302c723c */ /* 0x040fe2000000182c */
[----:B---3--:R-:W-:Y:S01]  /*19bb0*/  F2FP.F16.F32.PACK_AB R28, R72, R73 ;  /* 0x00000049481c723e */ /* 0x008fe200000000ff */
[----:B------:R-:W2:Y:S01]  /*19bc0*/  MUFU.EX2 R74, R74 ;  /* 0x0000004a004a7308 */ /* 0x000ea20000000800 */
[----:B------:R-:W-:Y:S01]  /*19bd0*/  LDSM.16.MT88.4 R56, [R110+0x10000] ;  /* 0x010000006e38783b */ /* 0x000fe20000004200 */
[----:B----4-:R-:W-:Y:S02]  /*19be0*/  F2FP.F16.F32.PACK_AB R29, R71, R68 ;  /* 0x00000044471d723e */ /* 0x010fe400000000ff */
[----:B------:R-:W3:Y:S02]  /*19bf0*/  MUFU.EX2 R78, R78 ;  /* 0x0000004e004e7308 */ /* 0x000ee40000000800 */
[----:B------:R-:W-:Y:S01]  /*19c00*/  HMMA.16816.F32 R40, R48, R30, R40 ;  /* 0x0000001e3028723c */ /* 0x000fe20000001828 */
[----:B------:R-:W4:Y:S01]  /*19c10*/  LDSM.16.MT88.4 R48, [R83+0xf800] ;  /* 0x00f800005330783b */ /* 0x000f220000004200 */
[----:B------:R-:W-:Y:S01]  /*19c20*/  F2FP.F16.F32.PACK_AB R30, R69, R70 ;  /* 0x00000046451e723e */ /* 0x000fe200000000ff */
[----:B------:R-:W3:Y:S04]  /*19c30*/  MUFU.EX2 R82, R82 ;  /* 0x0000005200527308 */ /* 0x000ee80000000800 */
[----:B------:R-:W-:Y:S01]  /*19c40*/  MUFU.EX2 R94, R94 ;  /* 0x0000005e005e7308 */ /* 0x000fe20000000800 */
[----:B--2---:R-:W-:-:S07]  /*19c50*/  F2FP.F16.F32.PACK_AB R31, R74, R67 ;  /* 0x000000434a1f723e */ /* 0x004fce00000000ff */
[C---:B-1----:R-:W-:Y:S08]  /*19c60*/  HMMA.16816.F32 R24, R28.reuse, R32, R24 ;  /* 0x000000201c18723c */ /* 0x042ff00000001818 */
[C---:B------:R-:W-:Y:S01]  /*19c70*/  HMMA.16816.F32 R20, R28.reuse, R34, R20 ;  /* 0x000000221c14723c */ /* 0x040fe20000001814 */
[----:B------:R-:W1:Y:S07]  /*19c80*/  LDSM.16.MT88.4 R32, [R111+0x10000] ;  /* 0x010000006f20783b */ /* 0x000e6e0000004200 */
[C---:B------:R-:W-:Y:S08]  /*19c90*/  HMMA.16816.F32 R16, R28.reuse, R52, R16 ;  /* 0x000000341c10723c */ /* 0x040ff00000001810 */
[C---:B------:R-:W-:Y:S01]  /*19ca0*/  HMMA.16816.F32 R12, R28.reuse, R54, R12 ;  /* 0x000000361c0c723c */ /* 0x040fe2000000180c */
[----:B------:R-:W2:Y:S07]  /*19cb0*/  LDSM.16.MT88.4 R52, [R109+0x10000] ;  /* 0x010000006d34783b */ /* 0x000eae0000004200 */
[----:B-----5:R-:W-:Y:S01]  /*19cc0*/  HMMA.16816.F32 R8, R28, R36, R8 ;  /* 0x000000241c08723c */ /* 0x020fe20000001808 */
[----:B---3--:R-:W-:-:S02]  /*19cd0*/  F2FP.F16.F32.PACK_AB R36, R81, R78 ;  /* 0x0000004e5124723e */ /* 0x008fc400000000ff */
        /* <DEDUP_REMOVED lines=20> */
[----:B------:R-:W4:Y:S01]  /*19e20*/  MUFU.EX2 R58, R58 ;  /* 0x0000003a003a7308 */ /* 0x000f220000000800 */
[C---:B--2---:R-:W-:Y:S01]  /*19e30*/  HMMA.16816.F32 R8, R36.reuse, R52, R8 ;  /* 0x000000342408723c */ /* 0x044fe20000001808 */
[--C-:B------:R-:W-:Y:S01]  /*19e40*/  FFMA.FTZ R52, R93, UR10, -R117.reuse ;  /* 0x0000000a5d347c23 */ /* 0x100fe20008010875 */
[--C-:B------:R-:W-:Y:S01]  /*19e50*/  FFMA.FTZ R93, R104, UR10, -R117.reuse ;  /* 0x0000000a685d7c23 */ /* 0x100fe20008010875 */
[----:B------:R-:W-:Y:S04]  /*19e60*/  MUFU.EX2 R53, R99 ;  /* 0x0000006300357308 */ /* 0x000fe80000000800 */
[----:B------:R-:W-:Y:S01]  /*19e70*/  MUFU.EX2 R52, R52 ;  /* 0x0000003400347308 */ /* 0x000fe20000000800 */
[C---:B---3--:R-:W-:Y:S03]  /*19e80*/  HMMA.16816.F32 R44, R36.reuse, R28, R44 ;  /* 0x0000001c242c723c */ /* 0x048fe6000000182c */
[----:B------:R-:W2:Y:S04]  /*19e90*/  MUFU.EX2 R59, R59 ;  /* 0x0000003b003b7308 */ /* 0x000ea80000000800 */
[----:B------:R-:W-:Y:S01]  /*19ea0*/  MUFU.EX2 R92, R92 ;  /* 0x0000005c005c7308 */ /* 0x000fe20000000800 */
[C---:B------:R-:W-:Y:S01]  /*19eb0*/  HMMA.16816.F32 R40, R36.reuse, R30, R40 ;  /* 0x0000001e2428723c */ /* 0x040fe20000001828 */
[----:B------:R-:W3:Y:S02]  /*19ec0*/  LDSM.16.MT88.4 R28, [R109+0x10800] ;  /* 0x010800006d1c783b */ /* 0x000ee40000004200 */
[----:B------:R-:W-:Y:S05]  /*19ed0*/  MUFU.EX2 R93, R93 ;  /* 0x0000005d005d7308 */ /* 0x000fea0000000800 */
[----:B------:R-:W-:Y:S01]  /*19ee0*/  HMMA.16816.F32 R4, R36, R54, R4 ;  /* 0x000000362404723c */ /* 0x000fe20000001804 */
[----:B------:R-:W-:Y:S01]  /*19ef0*/  FFMA.FTZ R55, R87, UR10, -R117 ;  /* 0x0000000a57377c23 */ /* 0x000fe20008010875 */
[----:B------:R5:W-:Y:S01]  /*19f00*/  MUFU.EX2 R54, R91 ;  /* 0x0000005b00367308 */ /* 0x000be20000000800 */
[----:B----4-:R-:W-:Y:S01]  /*19f10*/  F2FP.F16.F32.PACK_AB R36, R58, R57 ;  /* 0x000000393a24723e */ /* 0x010fe200000000ff */
[----:B------:R-:W-:Y:S01]  /*19f20*/  FFMA.FTZ R87, R98, UR10, -R120 ;  /* 0x0000000a62577c23 */ /* 0x000fe20008010878 */
[----:B--2---:R-:W-:-:S02]  /*19f30*/  F2FP.F16.F32.PACK_AB R37, R59, R52 ;  /* 0x000000343b25723e */ /* 0x004fc400000000ff */
[----:B------:R-:W2:Y:S01]  /*19f40*/  MUFU.EX2 R55, R55 ;  /* 0x0000003700377308 */ /* 0x000ea20000000800 */
[----:B------:R-:W-:-:S03]  /*19f50*/  F2FP.F16.F32.PACK_AB R38, R53, R56 ;  /* 0x000000383526723e */ /* 0x000fc600000000ff */
[----:B------:R-:W4:Y:S01]  /*19f60*/  MUFU.EX2 R87, R87 ;  /* 0x0000005700577308 */ /* 0x000f220000000800 */
[----:B-----5:R-:W-:Y:S01]  /*19f70*/  FFMA.FTZ R91, R96, UR10, -R120 ;  /* 0x0000000a605b7c23 */ /* 0x020fe20008010878 */
[----:B------:R-:W-:Y:S02]  /*19f80*/  FFMA.FTZ R96, R86, UR10, -R117 ;  /* 0x0000000a56607c23 */ /* 0x000fe40008010875 */
[----:B------:R-:W-:Y:S01]  /*19f90*/  MUFU.EX2 R86, R95 ;  /* 0x0000005f00567308 */ /* 0x000fe20000000800 */
[----:B--2---:R-:W-:-:S03]  /*19fa0*/  F2FP.F16.F32.PACK_AB R39, R55, R54 ;  /* 0x000000363727723e */ /* 0x004fc600000000ff */
[----:B------:R-:W-:Y:S04]  /*19fb0*/  MUFU.EX2 R91, R91 ;  /* 0x0000005b005b7308 */ /* 0x000fe80000000800 */
[----:B------:R-:W2:Y:S01]  /*19fc0*/  MUFU.EX2 R85, R96 ;  /* 0x0000006000557308 */ /* 0x000ea20000000800 */
[C---:B-1----:R-:W-:Y:S08]  /*19fd0*/  HMMA.16816.F32 R24, R36.reuse, R32, R24 ;  /* 0x000000202418723c */ /* 0x042ff00000001818 */
[C---:B------:R-:W-:Y:S01]  /*19fe0*/  HMMA.16816.F32 R20, R36.reuse, R34, R20 ;  /* 0x000000222414723c */ /* 0x040fe20000001814 */
[----:B------:R-:W1:Y:S07]  /*19ff0*/  LDSM.16.MT88.4 R32, [R83+0x10800] ;  /* 0x010800005320783b */ /* 0x000e6e0000004200 */
[C---:B---3--:R-:W-:Y:S08]  /*1a000*/  HMMA.16816.F32 R8, R36.reuse, R28, R8 ;  /* 0x0000001c2408723c */ /* 0x048ff00000001808 */
[C---:B------:R-:W-:Y:S01]  /*1a010*/  HMMA.16816.F32 R4, R36.reuse, R30, R4 ;  /* 0x0000001e2404723c */ /* 0x040fe20000001804 */
[----:B------:R-:W3:Y:S07]  /*1a020*/  LDSM.16.MT88.4 R28, [R111+0x11000] ;  /* 0x011000006f1c783b */ /* 0x000eee0000004200 */
        /* <DEDUP_REMOVED lines=24> */
[----:B--2---:R-:W-:Y:S01]  /*1a1b0*/  F2FP.F16.F32.PACK_AB R37, R94, R85 ;  /* 0x000000555e25723e */ /* 0x004fe200000000ff */
[----:B------:R-:W1:Y:S01]  /*1a1c0*/  LDSM.16.MT88.4 R32, [R109+0x11000] ;  /* 0x011000006d20783b */ /* 0x000e620000004200 */
[----:B------:R-:W-:Y:S01]  /*1a1d0*/  FADD.FTZ R180, R180, R169 ;  /* 0x000000a9b4b47221 */ /* 0x000fe20000010000 */
[----:B------:R-:W-:Y:S01]  /*1a1e0*/  FADD.FTZ R95, R181, R168 ;  /* 0x000000a8b55f7221 */ /* 0x000fe20000010000 */
[----:B------:R-:W-:-:S02]  /*1a1f0*/  F2FP.F16.F32.PACK_AB R38, R86, R91 ;  /* 0x0000005b5626723e */ /* 0x000fc400000000ff */
[----:B------:R-:W-:Y:S01]  /*1a200*/  F2FP.F16.F32.PACK_AB R39, R93, R84 ;  /* 0x000000545d27723e */ /* 0x000fe200000000ff */
[----:B------:R-:W-:Y:S01]  /*1a210*/  FADD.FTZ R180, R179, R180 ;  /* 0x000000b4b3b47221 */ /* 0x000fe20000010000 */
[----:B------:R-:W-:-:S03]  /*1a220*/  FADD.FTZ R95, R186, R95 ;  /* 0x0000005fba5f7221 */ /* 0x000fc60000010000 */
        /* <DEDUP_REMOVED lines=11> */
[C---:B-----5:R-:W-:Y:S01]  /*1a2e0*/  HMMA.16816.F32 R16, R36.reuse, R48, R16 ;  /* 0x000000302410723c */ /* 0x060fe20000001810 */
        /* <DEDUP_REMOVED lines=9> */
[----:B------:R-:W2:Y:S01]  /*1a380*/  LDSM.16.MT88.4 R28, [R83+0x11000] ;  /* 0x01100000531c783b */ /* 0x000ea20000004200 */
[----:B------:R-:W-:Y:S01]  /*1a390*/  MUFU.EX2 R48, R48 ;  /* 0x0000003000307308 */ /* 0x000fe20000000800 */
        /* <DEDUP_REMOVED lines=17> */
[----:B------:R-:W3:Y:S01]  /*1a4b0*/  MUFU.EX2 R33, R33 ;  /* 0x0000002100217308 */ /* 0x000ee20000000800 */
[----:B------:R-:W-:Y:S01]  /*1a4c0*/  FADD.FTZ R154, R154, R157 ;  /* 0x0000009d9a9a7221 */ /* 0x000fe20000010000 */
[----:B------:R-:W-:Y:S01]  /*1a4d0*/  FADD.FTZ R162, R162, R155 ;  /* 0x0000009ba2a27221 */ /* 0x000fe20000010000 */
[----:B------:R-:W4:Y:S01]  /*1a4e0*/  LDSM.16.MT88.4 R156, [R111+0x11800] ;  /* 0x011800006f9c783b */ /* 0x000f220000004200 */
        /* <DEDUP_REMOVED lines=9> */
[----:B---3--:R-:W-:Y:S02]  /*1a580*/  F2FP.F16.F32.PACK_AB R148, R33, R32 ;  /* 0x000000202194723e */ /* 0x008fe400000000ff */
[----:B------:R-:W-:Y:S01]  /*1a590*/  FADD.FTZ R66, R66, R61 ;  /* 0x0000003d42427221 */ /* 0x000fe20000010000 */
[----:B------:R-:W-:Y:S01]  /*1a5a0*/  FADD.FTZ R62, R62, R63 ;  /* 0x0000003f3e3e7221 */ /* 0x000fe20000010000 */
[----:B--2---:R-:W-:Y:S01]  /*1a5b0*/  HMMA.16816.F32 R44, R36, R28, R44 ;  /* 0x0000001c242c723c */ /* 0x004fe2000000182c */
[----:B-----5:R-:W-:Y:S01]  /*1a5c0*/  F2FP.F16.F32.PACK_AB R150, R241, R34 ;  /* 0x00000022f196723e */ /* 0x020fe200000000ff */
[----:B------:R-:W-:Y:S01]  /*1a5d0*/  FADD.FTZ R199, R199, R66 ;  /* 0x00000042c7c77221 */ /* 0x000fe20000010000 */
[----:B------:R-:W-:Y:S01]  /*1a5e0*/  FADD.FTZ R29, R73, R62 ;  /* 0x0000003e491d7221 */ /* 0x000fe20000010000 */
[----:B-1----:R-:W-:-:S02]  /*1a5f0*/  F2FP.F16.F32.PACK_AB R149, R48, R35 ;  /* 0x000000233095723e */ /* 0x002fc400000000ff */
[----:B------:R-:W-:Y:S01]  /*1a600*/  FADD.FTZ R28, R68, R199 ;  /* 0x000000c7441c7221 */ /* 0x000fe20000010000 */
[----:B------:R-:W-:Y:S01]  /*1a610*/  FADD.FTZ R29, R72, R29 ;  /* 0x0000001d481d7221 */ /* 0x000fe20000010000 */
[----:B------:R-:W-:Y:S02]  /*1a620*/  HMMA.16816.F32 R40, R36, R30, R40 ;  /* 0x0000001e2428723c */ /* 0x000fe40000001828 */
[----:B------:R-:W-:Y:S01]  /*1a630*/  FADD.FTZ R28, R71, R28 ;  /* 0x0000001c471c7221 */ /* 0x000fe20000010000 */
        /* <DEDUP_REMOVED lines=9> */
[----:B------:R-:W1:Y:S01]  /*1a6d0*/  LDSM.16.MT88.4 R12, [R83+0x11800] ;  /* 0x01180000530c783b */ /* 0x000e620000004200 */
[----:B------:R-:W-:-:S02]  /*1a6e0*/  FADD.FTZ R79, R79, R16 ;  /* 0x000000104f4f7221 */ /* 0x000fc40000010000 */
[----:B------:R-:W-:Y:S02]  /*1a6f0*/  FADD.FTZ R18, R77, R18 ;  /* 0x000000124d127221 */ /* 0x000fe40000010000 */
        /* <DEDUP_REMOVED lines=45> */
[----:B------:R-:W-:Y:S01]  /*1a9d0*/  IMAD.U32 R8, RZ, RZ, UR25 ;  /* 0x00000019ff087e24 */ /* 0x000fe2000f8e00ff */
[----:B------:R-:W3:Y:S01]  /*1a9e0*/  LDCU.64 UR10, c[0x0][0x3a8] ;  /* 0x00007500ff0a77ac */ /* 0x000ee20008000a00 */
        /* <DEDUP_REMOVED lines=45> */
[C---:B------:R-:W-:Y:S01]  /*1acc0*/  IMAD R5, R6.reuse, UR15, R5 ;  /* 0x0000000f06057c24 */ /* 0x040fe2000f8e0205 */
        /* <DEDUP_REMOVED lines=11> */
.L_x_3806:
        /* <DEDUP_REMOVED lines=8> */
.L_x_3807:
        /* <DEDUP_REMOVED lines=11> */
[----:B------:R-:W-:Y:S01]  /*1aeb0*/  LOP3.LUT P3, RZ, R226, 0x2, RZ, 0xc0, !PT ;  /* 0x00000002e2ff7812 */ /* 0x000fe2000786c0ff */
[----:B-1----:R-:W-:-:S03]  /*1aec0*/  USHF.L.U64.HI UR9, UR14, 0x5, UR9 ;  /* 0x000000050e097899 */ /* 0x002fc60008010209 */
[----:B------:R-:W-:-:S03]  /*1aed0*/  SEL R213, R188, 0xffffffe0, !P3 ;  /* 0xffffffe0bcd57807 */ /* 0x000fc60005800000 */
[----:B------:R-:W-:Y:S02]  /*1aee0*/  IADD3.X R9, PT, PT, R231, UR9, RZ, P2, !PT ;  /* 0x00000009e7097c10 */ /* 0x000fe400097fe4ff */
[----:B------:R-:W-:Y:S01]  /*1aef0*/  IMAD.IADD R215, R189, 0x1, R213 ;  /* 0x00000001bdd77824 */ /* 0x000fe200078e02d5 */
[----:B------:R-:W-:Y:S02]  /*1af00*/  IADD3 R16, P2, PT, R8, UR11, RZ ;  /* 0x0000000b08107c10 */ /* 0x000fe4000ff5e0ff */
[----:B--2---:R-:W-:Y:S02]  /*1af10*/  ISETP.GE.AND P1, PT, R190, UR10, PT ;  /* 0x0000000abe007c0c */ /* 0x004fe4000bf26270 */
[----:B------:R-:W-:Y:S02]  /*1af20*/  IADD3.X R17, PT, PT, R9, UR9, RZ, P2, !PT ;  /* 0x0000000909117c10 */ /* 0x000fe400097fe4ff */
[----:B------:R-:W-:-:S04]  /*1af30*/  IADD3 R14, P2, PT, R16, UR11, RZ ;  /* 0x0000000b100e7c10 */ /* 0x000fc8000ff5e0ff */
[----:B------:R-:W-:Y:S02]  /*1af40*/  IADD3.X R15, PT, PT, R17, UR9, RZ, P2, !PT ;  /* 0x00000009110f7c10 */ /* 0x000fe400097fe4ff */
[----:B------:R-:W-:-:S03]  /*1af50*/  IADD3 R12, P2, PT, R14, UR11, RZ ;  /* 0x0000000b0e0c7c10 */ /* 0x000fc6000ff5e0ff */
[----:B------:R-:W-:Y:S01]  /*1af60*/  @!P1 IMAD.MOV.U32 R230, RZ, RZ, R234 ;  /* 0x000000ffffe69224 */ /* 0x000fe200078e00ea */
[----:B------:R-:W-:Y:S02]  /*1af70*/  IADD3.X R13, PT, PT, R15, UR9, RZ, P2, !PT ;  /* 0x000000090f0d7c10 */ /* 0x000fe400097fe4ff */
[----:B------:R-:W-:Y:S02]  /*1af80*/  IADD3 R10, P2, PT, R12, UR11, RZ ;  /* 0x0000000b0c0a7c10 */ /* 0x000fe4000ff5e0ff */
[----:B------:R-:W-:Y:S01]  /*1af90*/  @!PT LDS RZ, [RZ] ;  /* 0x00000000fffff984 */ /* 0x000fe20000000800 */
[----:B------:R-:W-:Y:S01]  /*1afa0*/  @!PT LDS RZ, [RZ] ;  /* 0x00000000fffff984 */ /* 0x000fe20000000800 */
[----:B------:R-:W-:Y:S01]  /*1afb0*/  @!PT LDS RZ, [RZ] ;  /* 0x00000000fffff984 */ /* 0x000fe20000000800 */
[----:B------:R-:W-:Y:S02]  /*1afc0*/  @!P1 LDGSTS.E.BYPASS.LTC128B.128 [R3+0xa000], desc[UR6][R230.64] ;  /* 0x0a000000e6039fae */ /* 0x000fe4000b981a06 */
        /* <DEDUP_REMOVED lines=64> */
[----:B------:R-:W-:Y:S01]  /*1b3d0*/  @!P1 LDGSTS.E.BYPASS.LTC128B.128 [R3+0xf000], desc[UR6][R14.64] ;  /* 0x0f0000000e039fae */ /* 0x000fe2000b981a06 */
[----:B------:R-:W-:Y:S02]  /*1b3e0*/  IADD3 R10, P2, PT, R4, UR11, RZ ;  /* 0x0000000b040a7c10 */ /* 0x000fe4000ff5e0ff */
[----:B--2---:R-:W-:Y:S01]  /*1b3f0*/  LOP3.LUT R6, R210, R228, RZ, 0xfc, !PT ;  /* 0x000000e4d2067212 */ /* 0x004fe200078efcff */
[----:B------:R-:W-:Y:S01]  /*1b400*/  @P1 STS.128 [R3+0xf000], RZ ;  /* 0x00f000ff03001388 */ /* 0x000fe20000000c00 */
[----:B------:R-:W-:Y:S02]  /*1b410*/  IADD3.X R11, PT, PT, R5, UR9, RZ, P2, !PT ;  /* 0x00000009050b7c10 */ /* 0x000fe400097fe4ff */
[----:B------:R-:W-:Y:S01]  /*1b420*/  LOP3.LUT R205, R6, R209, RZ, 0xfc, !PT ;  /* 0x000000d106cd7212 */ /* 0x000fe200078efcff */
[----:B------:R-:W-:Y:S01]  /*1b430*/  @!PT LDS RZ, [RZ] ;  /* 0x00000000fffff984 */ /* 0x000fe20000000800 */
[----:B------:R-:W-:Y:S01]  /*1b440*/  @!PT LDS RZ, [RZ] ;  /* 0x00000000fffff984 */ /* 0x000fe20000000800 */
[----:B------:R-:W-:Y:S01]  /*1b450*/  @!PT LDS RZ, [RZ] ;  /* 0x00000000fffff984 */ /* 0x000fe20000000800 */
[----:B------:R1:W-:Y:S01]  /*1b460*/  @!P1 LDGSTS.E.BYPASS.LTC128B.128 [R3+0xf800], desc[UR6][R12.64] ;  /* 0x0f8000000c039fae */ /* 0x0003e2000b981a06 */
[----:B---3--:R-:W-:-:S03]  /*1b470*/  IADD3 R8, P2, PT, R10, UR11, RZ ;  /* 0x0000000b0a087c10 */ /* 0x008fc6000ff5e0ff */
[----:B------:R-:W-:Y:S01]  /*1b480*/  @P1 STS.128 [R3+0xf800], RZ ;  /* 0x00f800ff03001388 */ /* 0x000fe20000000c00 */
[----:B------:R-:W-:Y:S02]  /*1b490*/  LEA R205, R205, UR8, 0x1 ;  /* 0x00000008cdcd7c11 */ /* 0x000fe4000f8e08ff */
[----:B------:R-:W-:Y:S01]  /*1b4a0*/  IADD3.X R9, PT, PT, R11, UR9, RZ, P2, !PT ;  /* 0x000000090b097c10 */ /* 0x000fe200097fe4ff */
[----:B------:R-:W-:Y:S01]  /*1b4b0*/  @!PT LDS RZ, [RZ] ;  /* 0x00000000fffff984 */ /* 0x000fe20000000800 */
[----:B------:R-:W-:Y:S01]  /*1b4c0*/  @!PT LDS RZ, [RZ] ;  /* 0x00000000fffff984 */ /* 0x000fe20000000800 */
[----:B------:R-:W-:Y:S01]  /*1b4d0*/  @!PT LDS RZ, [RZ] ;  /* 0x00000000fffff984 */ /* 0x000fe20000000800 */
[----:B------:R2:W-:Y:S01]  /*1b4e0*/  @!P1 LDGSTS.E.BYPASS.LTC128B.128 [R3+0x10000], desc[UR6][R4.64] ;  /* 0x1000000004039fae */ /* 0x0005e2000b981a06 */
[----:B------:R-:W-:Y:S01]  /*1b4f0*/  @!P1 IADD3 R16, P2, PT, R8, UR11, RZ ;  /* 0x0000000b08109c10 */ /* 0x000fe2000ff5e0ff */
[----:B------:R-:W-:Y:S02]  /*1b500*/  IMAD.IADD R180, R205, 0x1, R213 ;  /* 0x00000001cdb47824 */ /* 0x000fe400078e02d5 */
[----:B------:R-:W-:Y:S01]  /*1b510*/  @P1 STS.128 [R3+0x10000], RZ ;  /* 0x010000ff03001388 */ /* 0x000fe20000000c00 */
[----:B------:R-:W-:Y:S01]  /*1b520*/  @!P1 IADD3.X R17, PT, PT, R9, UR9, RZ, P2, !PT ;  /* 0x0000000909119c10 */ /* 0x000fe200097fe4ff */
[----:B------:R-:W-:Y:S01]  /*1b530*/  IMAD.IADD R214, R205, 0x1, R204 ;  /* 0x00000001cdd67824 */ /* 0x000fe200078e02cc */
[----:B------:R-:W-:Y:S01]  /*1b540*/  UIADD3 UR9, UPT, UPT, UR4, -0x2, URZ ;  /* 0xfffffffe04097890 */ /* 0x000fe2000fffe0ff */
[----:B------:R-:W-:Y:S01]  /*1b550*/  @!PT LDS RZ, [RZ] ;  /* 0x00000000fffff984 */ /* 0x000fe20000000800 */
[----:B------:R-:W-:Y:S01]  /*1b560*/  @!PT LDS RZ, [RZ] ;  /* 0x00000000fffff984 */ /* 0x000fe20000000800 */
[----:B------:R-:W-:Y:S01]  /*1b570*/  @!PT LDS RZ, [RZ] ;  /* 0x00000000fffff984 */ /* 0x000fe20000000800 */
[----:B------:R-:W-:Y:S03]  /*1b580*/  @!P1 LDGSTS.E.BYPASS.LTC128B.128 [R3+0x10800], desc[UR6][R10.64] ;  /* 0x108000000a039fae */ /* 0x000fe6000b981a06 */
[----:B------:R-:W-:Y:S01]  /*1b590*/  UISETP.GT.AND UP1, UPT, UR9, UR20, UPT ;  /* 0x000000140900728c */ /* 0x000fe2000bf24270 */
        /* <DEDUP_REMOVED lines=14> */
[----:B-1----:R-:W3:Y:S04]  /*1b680*/  LDSM.16.M88.4 R12, [R189+0x3000] ;  /* 0x00300000bd0c783b */ /* 0x002ee80000000200 */
[----:B--2---:R-:W1:Y:S04]  /*1b690*/  LDSM.16.M88.4 R4, [R189+0x3800] ;  /* 0x00380000bd04783b */ /* 0x004e680000000200 */
[----:B------:R-:W2:Y:S04]  /*1b6a0*/  LDSM.16.M88.4 R168, [R189+0x4000] ;  /* 0x00400000bda8783b */ /* 0x000ea80000000200 */
[----:B------:R-:W2:Y:S04]  /*1b6b0*/  LDSM.16.M88.4 R128, [R189+0x4800] ;  /* 0x00480000bd80783b */ /* 0x000ea80000000200 */
        /* <DEDUP_REMOVED lines=8> */
[C---:B------:R-:W-:Y:S03]  /*1b740*/  HMMA.16816.F32 R28, R48.reuse, R30, RZ ;  /* 0x0000001e301c723c */ /* 0x040fe600000018ff */
[----:B------:R-:W4:Y:S04]  /*1b750*/  LDSM.16.M88.4 R64, [R189+0x8800] ;  /* 0x00880000bd40783b */ /* 0x000f280000000200 */
[----:B------:R-:W4:Y:S01]  /*1b760*/  LDSM.16.M88.4 R56, [R189+0x9000] ;  /* 0x00900000bd38783b */ /* 0x000f220000000200 */
[C---:B-----5:R-:W-:Y:S03]  /*1b770*/  HMMA.16816.F32 R24, R48.reuse, R20, RZ ;  /* 0x000000143018723c */ /* 0x060fe600000018ff */
[----:B------:R-:W5:Y:S04]  /*1b780*/  LDSM.16.M88.4 R176, [R189+0x9800] ;  /* 0x00980000bdb0783b */ /* 0x000f680000000200 */
[----:B------:R-:W-:Y:S01]  /*1b790*/  LDSM.16.M88.4 R180, [R180] ;  /* 0x00000000b4b4783b */ /* 0x000fe20000000200 */
[C---:B---3--:R-:W-:Y:S03]  /*1b7a0*/  HMMA.16816.F32 R16, R48.reuse, R12, RZ ;  /* 0x0000000c3010723c */ /* 0x048fe600000018ff */
        /* <DEDUP_REMOVED lines=36> */
[C---:B-----5:R-:W-:Y:S08]  /*1b9f0*/  HMMA.16816.F32 R52, R48.reuse, R176, RZ ;  /* 0x000000b03034723c */ /* 0x060ff000000018ff */
[----:B------:R-:W-:Y:S01]  /*1ba00*/  HMMA.16816.F32 R48, R48, R178, RZ ;  /* 0x000000b23030723c */ /* 0x000fe200000018ff */
[----:B------:R-:W2:Y:S07]  /*1ba10*/  LDSM.16.M88.4 R176, [R215+0x5800] ;  /* 0x00580000d7b0783b */ /* 0x000eae0000000200 */
[C---:B---3--:R-:W-:Y:S08]  /*1ba20*/  HMMA.16816.F32 R32, R180.reuse, R44, R32 ;  /* 0x0000002cb420723c */ /* 0x048ff00000001820 */
        /* <DEDUP_REMOVED lines=23> */
[C---:B-1----:R-:W-:Y:S08]  /*1bba0*/  HMMA.16816.F32 R76, R180.reuse, R40, R76 ;  /* 0x00000028b44c723c */ /* 0x042ff0000000184c */
[C---:B------:R-:W-:Y:S01]  /*1bbb0*/  HMMA.16816.F32 R72, R180.reuse, R42, R72 ;  /* 0x0000002ab448723c */ /* 0x040fe20000001848 */
[----:B------:R-:W1:Y:S07]  /*1bbc0*/  LDSM.16.M88.4 R40, [R208+0x3800] ;  /* 0x00380000d028783b */ /* 0x000e6e0000000200 */
        /* <DEDUP_REMOVED lines=8> */
[----:B------:R-:W-:Y:S07]  /*1bc50*/  LDSM.16.M88.4 R188, [R215+0x9000] ;  /* 0x00900000d7bc783b */ /* 0x000fee0000000200 */
[C---:B-----5:R-:W-:Y:S08]  /*1bc60*/  HMMA.16816.F32 R52, R180.reuse, R184, R52 ;  /* 0x000000b8b434723c */ /* 0x060ff00000001834 */
[----:B------:R-:W-:Y:S01]  /*1bc70*/  HMMA.16816.F32 R48, R180, R186, R48 ;  /* 0x000000bab430723c */ /* 0x000fe20000001830 */
[----:B------:R-:W5:Y:S07]  /*1bc80*/  LDSM.16.M88.4 R184, [R208+0x6000] ;  /* 0x00600000d0b8783b */ /* 0x000f6e0000000200 */
[----:B---3--:R-:W-:Y:S01]  /*1bc90*/  HMMA.16816.F32 R24, R204, R44, R24 ;  /* 0x0000002ccc18723c */ /* 0x008fe20000001818 */
[----:B------:R-:W-:-:S02]  /*1bca0*/  IMAD.IADD R44, R213, 0x1, R214 ;  /* 0x00000001d52c7824 */ /* 0x000fc400078e02d6 */
[----:B------:R-:W-:-:S05]  /*1bcb0*/  IMAD.IADD R213, R213, 0x1, R208 ;  /* 0x00000001d5d57824 */ /* 0x000fca00078e02d0 */
[C---:B------:R-:W-:Y:S01]  /*1bcc0*/  HMMA.16816.F32 R20, R204.reuse, R46, R20 ;  /* 0x0000002ecc14723c */ /* 0x040fe20000001814 */
[----:B------:R-:W-:Y:S07]  /*1bcd0*/  LDSM.16.M88.4 R44, [R44] ;  /* 0x000000002c2c783b */ /* 0x000fee0000000200 */
[C---:B----4-:R-:W-:Y:S08]  /*1bce0*/  HMMA.16816.F32 R16, R204.reuse, R36, R16 ;  /* 0x00000024cc10723c */ /* 0x050ff00000001810 */
[----:B------:R-:W-:Y:S01]  /*1bcf0*/  HMMA.16816.F32 R12, R204, R38, R12 ;  /* 0x00000026cc0c723c */ /* 0x000fe2000000180c */
[----:B------:R-:W3:Y:S07]  /*1bd00*/  LDSM.16.M88.4 R36, [R213+0x9800] ;  /* 0x00980000d524783b */ /* 0x000eee0000000200 */
[C---:B------:R-:W-:Y:S08]  /*1bd10*/  HMMA.16816.F32 R68, R180.reuse, R192, R68 ;  /* 0x000000c0b444723c */ /* 0x040ff00000001844 */
[----:B------:R-:W-:Y:S01]  /*1bd20*/  HMMA.16816.F32 R64, R180, R194, R64 ;  /* 0x000000c2b440723c */ /* 0x000fe20000001840 */
[----:B------:R-:W4:Y:S07]  /*1bd30*/  LDSM.16.M88.4 R192, [R208+0x5000] ;  /* 0x00500000d0c0783b */ /* 0x000f2e0000000200 */
[C---:B-1----:R-:W-:Y:S08]  /*1bd40*/  HMMA.16816.F32 R8, R204.reuse, R40, R8 ;  /* 0x00000028cc08723c */ /* 0x042ff00000001808 */
[C---:B------:R-:W-:Y:S01]  /*1bd50*/  HMMA.16816.F32 R4, R204.reuse, R42, R4 ;  /* 0x0000002acc04723c */ /* 0x040fe20000001804 */
[----:B------:R-:W1:Y:S07]  /*1bd60*/  LDSM.16.M88.4 R40, [R213+0x2000] ;  /* 0x00200000d528783b */ /* 0x000e6e0000000200 */
[----:B--2---:R-:W-:Y:S01]  /*1bd70*/  HMMA.16816.F32 R48, R204, R178, R48 ;  /* 0x000000b2cc30723c */ /* 0x004fe20000001830 */
[----:B------:R-:W-:-:S05]  /*1bd80*/  IMAD.SHL.U32 R178, R226, 0x2, RZ ;  /* 0x00000002e2b27824 */ /* 0x000fca00078e00ff */
[----:B------:R-:W-:Y:S02]  /*1bd90*/  LOP3.LUT R178, R178, 0x6, RZ, 0xc0, !PT ;  /* 0x00000006b2b27812 */ /* 0x000fe400078ec0ff */
[C---:B------:R-:W-:Y:S08]  /*1bda0*/  HMMA.16816.F32 R92, R180.reuse, R196, R92 ;  /* 0x000000c4b45c723c */ /* 0x040ff0000000185c */
[----:B------:R-:W-:Y:S01]  /*1bdb0*/  HMMA.16816.F32 R88, R180, R198, R88 ;  /* 0x000000c6b458723c */ /* 0x000fe20000001858 */
[----:B------:R-:W2:Y:S07]  /*1bdc0*/  LDSM.16.M88.4 R196, [R208+0x4800] ;  /* 0x00480000d0c4783b */ /* 0x000eae0000000200 */
[C---:B-----5:R-:W-:Y:S08]  /*1bdd0*/  HMMA.16816.F32 R108, R204.reuse, R184, R108 ;  /* 0x000000b8cc6c723c */ /* 0x060ff0000000186c */
[----:B------:R-:W-:Y:S01]  /*1bde0*/  HMMA.16816.F32 R104, R204, R186, R104 ;  /* 0x000000bacc68723c */ /* 0x000fe20000001868 */
[----:B------:R-:W5:Y:S07]  /*1bdf0*/  LDSM.16.M88.4 R184, [R213+0x2800] ;  /* 0x00280000d5b8783b */ /* 0x000f6e0000000200 */
[C---:B------:R-:W-:Y:S08]  /*1be00*/  HMMA.16816.F32 R100, R180.reuse, R200, R100 ;  /* 0x000000c8b464723c */ /* 0x040ff00000001864 */
[----:B------:R-:W-:Y:S01]  /*1be10*/  HMMA.16816.F32 R96, R180, R202, R96 ;  /* 0x000000cab460723c */ /* 0x000fe20000001860 */
[----:B------:R-:W5:Y:S07]  /*1be20*/  LDSM.16.M88.4 R200, [R208+0x4000] ;  /* 0x00400000d0c8783b */ /* 0x000f6e0000000200 */
[----:B---3--:R-:W-:Y:S01]  /*1be30*/  HMMA.16816.F32 R48, R44, R38, R48 ;  /* 0x000000262c30723c */ /* 0x008fe20000001830 */
[----:B------:R-:W-:-:S07]  /*1be40*/  IMAD.U32 R39, RZ, RZ, UR4 ;  /* 0x00000004ff277e24 */ /* 0x000fce000f8e00ff */
[----:B----4-:R-:W-:Y:S01]  /*1be50*/  HMMA.16816.F32 R124, R204, R192, R124 ;  /* 0x000000c0cc7c723c */ /* 0x010fe2000000187c */
[----:B------:R-:W-:-:S04]  /*1be60*/  IMAD R192, R39, 0x100, R178 ;  /* 0x0000010027c07824 */ /* 0x000fc800078e02b2 */
[----:B------:R-:W-:-:S03]  /*1be70*/  VIADD R38, R192, 0xfffffef9 ;  /* 0xfffffef9c0267836 */ /* 0x000fc60000000000 */
[----:B-1----:R-:W-:Y:S01]  /*1be80*/  HMMA.16816.F32 R32, R44, R40, R32 ;  /* 0x000000282c20723c */ /* 0x002fe20000001820 */
[----:B------:R-:W-:Y:S01]  /*1be90*/  VIADD R40, R192, 0xfffffe00 ;  /* 0xfffffe00c0287836 */ /* 0x000fe20000000000 */
[C---:B------:R-:W-:Y:S02]  /*1bea0*/  ISETP.GE.AND P2, PT, R38.reuse, R212, PT ;  /* 0x000000d42600720c */ /* 0x040fe40003f46270 */
[----:B------:R-:W-:Y:S02]  /*1beb0*/  ISETP.GE.AND P6, PT, R38, R211, PT ;  /* 0x000000d32600720c */ /* 0x000fe40003fc6270 */
[----:B------:R-:W-:Y:S02]  /*1bec0*/  I2FP.F32.S32 R39, R40 ;  /* 0x0000002800277245 */ /* 0x000fe40000201400 */
[----:B------:R-:W-:Y:S01]  /*1bed0*/  HMMA.16816.F32 R120, R204, R194, R120 ;  /* 0x000000c2cc78723c */ /* 0x000fe20000001878 */
[----:B------:R-:W-:Y:S02]  /*1bee0*/  I2FP.F32.S32 R194, R38 ;  /* 0x0000002600c27245 */ /* 0x000fe40000201400 */
[----:B------:R-:W-:-:S02]  /*1bef0*/  ISETP.GE.AND P3, PT, R40, R212, PT ;  /* 0x000000d42800720c */ /* 0x000fc40003f66270 */
[-C--:B------:R-:W-:Y:S01]  /*1bf00*/  ISETP.GE.AND P4, PT, R40, R211.reuse, PT ;  /* 0x000000d32800720c */ /* 0x080fe20003f86270 */
[----:B------:R-:W-:Y:S01]  /*1bf10*/  FFMA.FTZ R49, R194, UR5, R49 ;  /* 0x00000005c2317c23 */ /* 0x000fe20008010031 */
[----:B------:R-:W-:Y:S01]  /*1bf20*/  VIADD R40, R192, 0xfffffe01 ;  /* 0xfffffe01c0287836 */ /* 0x000fe20000000000 */
[----:B--2---:R-:W-:Y:S01]  /*1bf30*/  HMMA.16816.F32 R164, R204, R196, R164 ;  /* 0x000000c4cca4723c */ /* 0x004fe200000018a4 */
[----:B------:R-:W-:Y:S02]  /*1bf40*/  FFMA.FTZ R194, R194, UR5, R51 ;  /* 0x00000005c2c27c23 */ /* 0x000fe40008010033 */
[----:B------:R-:W-:Y:S01]  /*1bf50*/  FFMA.FTZ R196, R39, UR5, R32 ;  /* 0x0000000527c47c23 */ /* 0x000fe20008010020 */
[----:B------:R-:W-:Y:S01]  /*1bf60*/  FSEL R32, R49, -INF , !P2 ;  /* 0xff80000031207808 */ /* 0x000fe20005000000 */
[----:B------:R-:W-:Y:S01]  /*1bf70*/  FFMA.FTZ R193, R39, UR5, R34 ;  /* 0x0000000527c17c23 */ /* 0x000fe20008010022 */
[----:B------:R-:W-:Y:S01]  /*1bf80*/  ISETP.GE.AND P5, PT, R40, R212, PT ;  /* 0x000000d42800720c */ /* 0x000fe20003fa6270 */
[C---:B------:R-:W-:Y:S01]  /*1bf90*/  VIADD R34, R192.reuse, 0xfffffe08 ;  /* 0xfffffe08c0227836 */ /* 0x040fe20000000000 */
[----:B------:R-:W-:Y:S01]  /*1bfa0*/  HMMA.16816.F32 R28, R44, R42, R28 ;  /* 0x0000002a2c1c723c */ /* 0x000fe2000000181c */
[----:B------:R-:W-:Y:S01]  /*1bfb0*/  I2FP.F32.S32 R38, R40 ;  /* 0x0000002800267245 */ /* 0x000fe20000201400 */
[----:B------:R-:W-:Y:S01]  /*1bfc0*/  VIADD R39, R192, 0xfffffe28 ;  /* 0xfffffe28c0277836 */ /* 0x000fe20000000000 */
[----:B------:R-:W-:-:S02]  /*1bfd0*/  ISETP.GE.AND P2, PT, R40, R211, PT ;  /* 0x000000d32800720c */ /* 0x000fc40003f46270 */
[----:B------:R-:W1:Y:S01]  /*1bfe0*/  LDSM.16.M88.4 R40, [R213+0x3000] ;  /* 0x00300000d528783b */ /* 0x000e620000000200 */
[----:B------:R-:W-:Y:S01]  /*1bff0*/  FFMA.FTZ R35, R38, UR5, R35 ;  /* 0x0000000526237c23 */ /* 0x000fe20008010023 */
[----:B------:R-:W-:Y:S01]  /*1c000*/  FSEL R196, R196, -INF , !P3 ;  /* 0xff800000c4c47808 */ /* 0x000fe20005800000 */
[----:B------:R-:W-:Y:S01]  /*1c010*/  HMMA.16816.F32 R128, R204, R198, R128 ;  /* 0x000000c6cc80723c */ /* 0x000fe20000001880 */
[----:B------:R-:W-:Y:S01]  /*1c020*/  FFMA.FTZ R198, R38, UR5, R33 ;  /* 0x0000000526c67c23 */ /* 0x000fe20008010021 */
[----:B------:R-:W-:Y:S01]  /*1c030*/  VIADD R38, R192, 0xfffffe09 ;  /* 0xfffffe09c0267836 */ /* 0x000fe20000000000 */
[----:B------:R-:W-:Y:S02]  /*1c040*/  FSEL R193, R193, -INF , !P4 ;  /* 0xff800000c1c17808 */ /* 0x000fe40006000000 */
[C---:B------:R-:W-:Y:S02]  /*1c050*/  ISETP.GE.AND P3, PT, R34.reuse, R212, PT ;  /* 0x000000d42200720c */ /* 0x040fe40003f66270 */
[----:B------:R-:W-:Y:S01]  /*1c060*/  I2FP.F32.S32 R33, R34 ;  /* 0x0000002200217245 */ /* 0x000fe20000201400 */
[----:B-----5:R-:W-:Y:S01]  /*1c070*/  HMMA.16816.F32 R24, R44, R184, R24 ;  /* 0x000000b82c18723c */ /* 0x020fe20000001818 */
[----:B------:R-:W-:-:S02]  /*1c080*/  ISETP.GE.AND P4, PT, R34, R211, PT ;  /* 0x000000d32200720c */ /* 0x000fc40003f86270 */
[----:B------:R-:W-:Y:S01]  /*1c090*/  I2FP.F32.S32 R34, R38 ;  /* 0x0000002600227245 */ /* 0x000fe20000201400 */
[----:B------:R-:W-:Y:S01]  /*1c0a0*/  FFMA.FTZ R30, R33, UR5, R30 ;  /* 0x00000005211e7c23 */ /* 0x000fe2000801001e */
[----:B------:R-:W-:Y:S02]  /*1c0b0*/  FSEL R198, R198, -INF , !P5 ;  /* 0xff800000c6c67808 */ /* 0x000fe40006800000 */
[----:B------:R-:W-:Y:S01]  /*1c0c0*/  FSEL R195, R35, -INF , !P2 ;  /* 0xff80000023c37808 */ /* 0x000fe20005000000 */
[----:B------:R-:W-:Y:S01]  /*1c0d0*/  HMMA.16816.F32 R168, R204, R202, R168 ;  /* 0x000000cacca8723c */ /* 0x000fe200000018a8 */
[----:B------:R-:W-:Y:S01]  /*1c0e0*/  FFMA.FTZ R202, R33, UR5, R28 ;  /* 0x0000000521ca7c23 */ /* 0x000fe2000801001c */
[----:B------:R-:W-:Y:S02]  /*1c0f0*/  VIADD R28, R192, 0xfffffe10 ;  /* 0xfffffe10c01c7836 */ /* 0x000fe40000000000 */
[C---:B------:R-:W-:Y:S01]  /*1c100*/  FFMA.FTZ R29, R34.reuse, UR5, R29 ;  /* 0x00000005221d7c23 */ /* 0x040fe2000801001d */
[----:B------:R-:W-:Y:S01]  /*1c110*/  FFMA.FTZ R31, R34, UR5, R31 ;  /* 0x00000005221f7c23 */ /* 0x000fe2000801001f */
[----:B------:R-:W-:Y:S01]  /*1c120*/  ISETP.GE.AND P5, PT, R38, R212, PT ;  /* 0x000000d42600720c */ /* 0x000fe20003fa6270 */
[----:B------:R-:W-:Y:S01]  /*1c130*/  VIADD R34, R192, 0xfffffe11 ;  /* 0xfffffe11c0227836 */ /* 0x000fe20000000000 */
[----:B------:R-:W-:Y:S01]  /*1c140*/  ISETP.GE.AND P2, PT, R38, R211, PT ;  /* 0x000000d32600720c */ /* 0x000fe20003f46270 */
[----:B------:R-:W-:Y:S01]  /*1c150*/  HMMA.16816.F32 R20, R44, R186, R20 ;  /* 0x000000ba2c14723c */ /* 0x000fe20000001814 */
[----:B------:R-:W-:-:S02]  /*1c160*/  FSEL R202, R202, -INF , !P3 ;  /* 0xff800000caca7808 */ /* 0x000fc40005800000 */
[----:B------:R-:W-:Y:S02]  /*1c170*/  FSEL R215, R30, -INF , !P4 ;  /* 0xff8000001ed77808 */ /* 0x000fe40006000000 */
[----:B------:R-:W-:Y:S02]  /*1c180*/  I2FP.F32.S32 R33, R28 ;  /* 0x0000001c00217245 */ /* 0x000fe40000201400 */
[CC--:B------:R-:W-:Y:S01]  /*1c190*/  ISETP.GE.AND P3, PT, R28.reuse, R212.reuse, PT ;  /* 0x000000d41c00720c */ /* 0x0c0fe20003f66270 */
[----:B------:R-:W-:Y:S01]  /*1c1a0*/  HMMA.16816.F32 R172, R204, R200, R172 ;  /* 0x000000c8ccac723c */ /* 0x000fe200000018ac */
[----:B------:R-:W-:Y:S01]  /*1c1b0*/  FSEL R220, R29, -INF , !P5 ;  /* 0xff8000001ddc7808 */ /* 0x000fe20006800000 */
[C---:B------:R-:W-:Y:S01]  /*1c1c0*/  FFMA.FTZ R24, R33.reuse, UR5, R24 ;  /* 0x0000000521187c23 */ /* 0x040fe20008010018 */
[-C--:B------:R-:W-:Y:S01]  /*1c1d0*/  ISETP.GE.AND P4, PT, R28, R211.reuse, PT ;  /* 0x000000d31c00720c */ /* 0x080fe20003f86270 */
[----:B------:R-:W-:Y:S01]  /*1c1e0*/  FFMA.FTZ R35, R33, UR5, R26 ;  /* 0x0000000521237c23 */ /* 0x000fe2000801001a */
[----:B------:R-:W-:Y:S01]  /*1c1f0*/  FSEL R203, R31, -INF , !P2 ;  /* 0xff8000001fcb7808 */ /* 0x000fe20005000000 */
[----:B------:R-:W-:Y:S01]  /*1c200*/  VIADD R26, R192, 0xfffffe18 ;  /* 0xfffffe18c01a7836 */ /* 0x000fe20000000000 */
[----:B------:R-:W2:Y:S01]  /*1c210*/  LDSM.16.M88.4 R28, [R213+0x3800] ;  /* 0x00380000d51c783b */ /* 0x000ea20000000200 */
[----:B------:R-:W-:Y:S01]  /*1c220*/  ISETP.GE.AND P5, PT, R34, R212, PT ;  /* 0x000000d42200720c */ /* 0x000fe20003fa6270 */
[----:B------:R-:W-:Y:S01]  /*1c230*/  VIADD R33, R192, 0xfffffe19 ;  /* 0xfffffe19c0217836 */ /* 0x000fe20000000000 */
[----:B------:R-:W-:Y:S01]  /*1c240*/  ISETP.GE.AND P2, PT, R34, R211, PT ;  /* 0x000000d32200720c */ /* 0x000fe20003f46270 */
[----:B-1----:R-:W-:Y:S01]  /*1c250*/  HMMA.16816.F32 R16, R44, R40, R16 ;  /* 0x000000282c10723c */ /* 0x002fe20000001810 */
[----:B------:R-:W-:Y:S01]  /*1c260*/  I2FP.F32.S32 R34, R34 ;  /* 0x0000002200227245 */ /* 0x000fe20000201400 */
[----:B------:R-:W-:Y:S01]  /*1c270*/  VIADD R41, R192, 0xfffffe30 ;  /* 0xfffffe30c0297836 */ /* 0x000fe20000000000 */
[----:B------:R-:W-:-:S02]  /*1c280*/  FSEL R24, R24, -INF , !P3 ;  /* 0xff80000018187808 */ /* 0x000fc40005800000 */
[----:B------:R-:W-:Y:S01]  /*1c290*/  ISETP.GE.AND P3, PT, R26, R212, PT ;  /* 0x000000d41a00720c */ /* 0x000fe20003f66270 */
[----:B------:R-:W-:Y:S01]  /*1c2a0*/  FFMA.FTZ R216, R34, UR5, R25 ;  /* 0x0000000522d87c23 */ /* 0x000fe20008010019 */
[----:B------:R-:W-:Y:S01]  /*1c2b0*/  FSEL R25, R35, -INF , !P4 ;  /* 0xff80000023197808 */ /* 0x000fe20006000000 */
[----:B------:R-:W-:Y:S01]  /*1c2c0*/  HMMA.16816.F32 R12, R44, R42, R12 ;  /* 0x0000002a2c0c723c */ /* 0x000fe2000000180c */
[----:B------:R-:W-:Y:S02]  /*1c2d0*/  I2FP.F32.S32 R35, R26 ;  /* 0x0000001a00237245 */ /* 0x000fe40000201400 */
[----:B------:R-:W-:Y:S01]  /*1c2e0*/  ISETP.GE.AND P4, PT, R26, R211, PT ;  /* 0x000000d31a00720c */ /* 0x000fe20003f86270 */
[----:B------:R-:W-:Y:S01]  /*1c2f0*/  FFMA.FTZ R26, R34, UR5, R27 ;  /* 0x00000005221a7c23 */ /* 0x000fe2000801001b */
[----:B------:R-:W-:Y:S01]  /*1c300*/  I2FP.F32.S32 R34, R33 ;  /* 0x0000002100227245 */ /* 0x000fe20000201400 */
[C---:B------:R-:W-:Y:S01]  /*1c310*/  FFMA.FTZ R20, R35.reuse, UR5, R20 ;  /* 0x0000000523147c23 */ /* 0x040fe20008010014 */
[----:B------:R-:W-:Y:S01]  /*1c320*/  FSEL R216, R216, -INF , !P5 ;  /* 0xff800000d8d87808 */ /* 0x000fe20006800000 */
[----:B------:R-:W-:Y:S01]  /*1c330*/  FFMA.FTZ R22, R35, UR5, R22 ;  /* 0x0000000523167c23 */ /* 0x000fe20008010016 */
[----:B------:R-:W-:Y:S01]  /*1c340*/  ISETP.GE.AND P5, PT, R33, R212, PT ;  /* 0x000000d42100720c */ /* 0x000fe20003fa6270 */
[----:B------:R-:W-:Y:S01]  /*1c350*/  FFMA.FTZ R21, R34, UR5, R21 ;  /* 0x0000000522157c23 */ /* 0x000fe20008010015 */
[----:B------:R-:W-:Y:S01]  /*1c360*/  FSEL R218, R20, -INF , !P3 ;  /* 0xff80000014da7808 */ /* 0x000fe20005800000 */
[----:B------:R-:W-:Y:S01]  /*1c370*/  FFMA.FTZ R34, R34, UR5, R23 ;  /* 0x0000000522227c23 */ /* 0x000fe20008010017 */
[----:B------:R-:W-:Y:S01]  /*1c380*/  FSEL R27, R22, -INF , !P4 ;  /* 0xff800000161b7808 */ /* 0x000fe20006000000 */
[----:B------:R-:W-:Y:S01]  /*1c390*/  VIADD R35, R192, 0xfffffe20 ;  /* 0xfffffe20c0237836 */ /* 0x000fe20000000000 */
[----:B------:R-:W-:Y:S01]  /*1c3a0*/  FSEL R214, R21, -INF , !P5 ;  /* 0xff80000015d67808 */ /* 0x000fe20006800000 */
[----:B------:R-:W-:Y:S01]  /*1c3b0*/  HMMA.16816.F32 R60, R180, R188, R60 ;  /* 0x000000bcb43c723c */ /* 0x000fe2000000183c */
[----:B------:R-:W1:Y:S01]  /*1c3c0*/  LDSM.16.M88.4 R20, [R213+0x4000] ;  /* 0x00400000d514783b */ /* 0x000e620000000200 */
[----:B------:R-:W-:-:S02]  /*1c3d0*/  FSEL R26, R26, -INF , !P2 ;  /* 0xff8000001a1a7808 */ /* 0x000fc40005000000 */
[CC--:B------:R-:W-:Y:S02]  /*1c3e0*/  ISETP.GE.AND P3, PT, R35.reuse, R212.reuse, PT ;  /* 0x000000d42300720c */ /* 0x0c0fe40003f66270 */
[----:B------:R-:W-:Y:S02]  /*1c3f0*/  ISETP.GE.AND P4, PT, R35, R211, PT ;  /* 0x000000d32300720c */ /* 0x000fe40003f86270 */
[----:B------:R-:W-:Y:S01]  /*1c400*/  I2FP.F32.S32 R35, R35 ;  /* 0x0000002300237245 */ /* 0x000fe20000201400 */
[----:B------:R-:W-:Y:S01]  /*1c410*/  HMMA.16816.F32 R56, R180, R190, R56 ;  /* 0x000000beb438723c */ /* 0x000fe20000001838 */
[----:B------:R-:W-:Y:S01]  /*1c420*/  ISETP.GE.AND P2, PT, R33, R211, PT ;  /* 0x000000d32100720c */ /* 0x000fe20003f46270 */
[----:B------:R-:W-:Y:S01]  /*1c430*/  VIADD R33, R192, 0xfffffe21 ;  /* 0xfffffe21c0217836 */ /* 0x000fe20000000000 */
[----:B------:R-:W3:Y:S01]  /*1c440*/  LDSM.16.M88.4 R180, [R208+0x6800] ;  /* 0x00680000d0b4783b */ /* 0x000ee20000000200 */
[C---:B------:R-:W-:Y:S01]  /*1c450*/  FFMA.FTZ R16, R35.reuse, UR5, R16 ;  /* 0x0000000523107c23 */ /* 0x040fe20008010010 */
[----:B------:R-:W-:Y:S01]  /*1c460*/  FFMA.FTZ R18, R35, UR5, R18 ;  /* 0x0000000523127c23 */ /* 0x000fe20008010012 */
[----:B------:R-:W-:Y:S01]  /*1c470*/  FSEL R34, R34, -INF , !P2 ;  /* 0xff80000022227808 */ /* 0x000fe20005000000 */
[----:B------:R-:W4:Y:S01]  /*1c480*/  LDSM.16.M88.4 R188, [R208+0x5800] ;  /* 0x00580000d0bc783b */ /* 0x000f220000000200 */
[----:B------:R-:W-:Y:S01]  /*1c490*/  I2FP.F32.S32 R40, R33 ;  /* 0x0000002100287245 */ /* 0x000fe20000201400 */
[----:B--2---:R-:W-:Y:S01]  /*1c4a0*/  HMMA.16816.F32 R8, R44, R28, R8 ;  /* 0x0000001c2c08723c */ /* 0x004fe20000001808 */
[----:B------:R-:W-:-:S02]  /*1c4b0*/  ISETP.GE.AND P5, PT, R33, R212, PT ;  /* 0x000000d42100720c */ /* 0x000fc40003fa6270 */
[-C--:B------:R-:W-:Y:S01]  /*1c4c0*/  ISETP.GE.AND P2, PT, R33, R211.reuse, PT ;  /* 0x000000d32100720c */ /* 0x080fe20003f46270 */
[----:B------:R-:W-:Y:S01]  /*1c4d0*/  FFMA.FTZ R17, R40, UR5, R17 ;  /* 0x0000000528117c23 */ /* 0x000fe20008010011 */
[----:B------:R-:W-:Y:S01]  /*1c4e0*/  FSEL R38, R16, -INF , !P3 ;  /* 0xff80000010267808 */ /* 0x000fe20005800000 */
[----:B------:R-:W-:Y:S01]  /*1c4f0*/  FFMA.FTZ R28, R40, UR5, R19 ;  /* 0x00000005281c7c23 */ /* 0x000fe20008010013 */
[----:B------:R-:W-:Y:S01]  /*1c500*/  FSEL R33, R18, -INF , !P4 ;  /* 0xff80000012217808 */ /* 0x000fe20006000000 */
[----:B------:R-:W-:Y:S01]  /*1c510*/  VIADD R40, R192, 0xfffffe29 ;  /* 0xfffffe29c0287836 */ /* 0x000fe20000000000 */
[C---:B------:R-:W-:Y:S01]  /*1c520*/  ISETP.GE.AND P3, PT, R39.reuse, R212, PT ;  /* 0x000000d42700720c */ /* 0x040fe20003f66270 */
[----:B------:R-:W-:Y:S01]  /*1c530*/  HMMA.16816.F32 R4, R44, R30, R4 ;  /* 0x0000001e2c04723c */ /* 0x000fe20000001804 */
[----:B------:R-:W-:Y:S02]  /*1c540*/  ISETP.GE.AND P4, PT, R39, R211, PT ;  /* 0x000000d32700720c */ /* 0x000fe40003f86270 */
[----:B------:R-:W-:-:S02]  /*1c550*/  I2FP.F32.S32 R39, R39 ;  /* 0x0000002700277245 */ /* 0x000fc40000201400 */
[----:B------:R-:W-:Y:S02]  /*1c560*/  I2FP.F32.S32 R43, R41 ;  /* 0x00000029002b7245 */ /* 0x000fe40000201400 */
[----:B------:R-:W-:Y:S01]  /*1c570*/  FSEL R35, R17, -INF , !P5 ;  /* 0xff80000011237808 */ /* 0x000fe20006800000 */
[C---:B------:R-:W-:Y:S01]  /*1c580*/  FFMA.FTZ R29, R39.reuse, UR5, R12 ;  /* 0x00000005271d7c23 */ /* 0x040fe2000801000c */
[----:B------:R-:W-:Y:S01]  /*1c590*/  I2FP.F32.S32 R12, R40 ;  /* 0x00000028000c7245 */ /* 0x000fe20000201400 */
[----:B------:R-:W-:Y:S01]  /*1c5a0*/  FFMA.FTZ R14, R39, UR5, R14 ;  /* 0x00000005270e7c23 */ /* 0x000fe2000801000e */
[C---:B------:R-:W-:Y:S01]  /*1c5b0*/  FFMA.FTZ R39, R43.reuse, UR5, R8 ;  /* 0x000000052b277c23 */ /* 0x040fe20008010008 */
[----:B------:R-:W-:Y:S01]  /*1c5c0*/  FSEL R28, R28, -INF , !P2 ;  /* 0xff8000001c1c7808 */ /* 0x000fe20005000000 */
[C---:B-1----:R-:W-:Y:S01]  /*1c5d0*/  HMMA.16816.F32 R172, R44.reuse, R20, R172 ;  /* 0x000000142cac723c */ /* 0x042fe200000018ac */
[C---:B------:R-:W-:Y:S01]  /*1c5e0*/  FFMA.FTZ R13, R12.reuse, UR5, R13 ;  /* 0x000000050c0d7c23 */ /* 0x040fe2000801000d */
[----:B------:R-:W-:Y:S01]  /*1c5f0*/  FFMA.FTZ R15, R12, UR5, R15 ;  /* 0x000000050c0f7c23 */ /* 0x000fe2000801000f */
[----:B------:R-:W-:Y:S01]  /*1c600*/  VIADD R12, R192, 0xfffffe31 ;  /* 0xfffffe31c00c7836 */ /* 0x000fe20000000000 */
[C---:B------:R-:W-:Y:S01]  /*1c610*/  ISETP.GE.AND P5, PT, R40.reuse, R212, PT ;  /* 0x000000d42800720c */ /* 0x040fe20003fa6270 */
[----:B------:R-:W-:Y:S01]  /*1c620*/  FFMA.FTZ R20, R43, UR5, R10 ;  /* 0x000000052b147c23 */ /* 0x000fe2000801000a */
[-C--:B------:R-:W-:Y:S01]  /*1c630*/  ISETP.GE.AND P2, PT, R40, R211.reuse, PT ;  /* 0x000000d32800720c */ /* 0x080fe20003f46270 */
[----:B------:R-:W1:Y:S01]  /*1c640*/  LDSM.16.M88.4 R16, [R208+0x7800] ;  /* 0x00780000d010783b */ /* 0x000e620000000200 */
[----:B------:R-:W-:Y:S01]  /*1c650*/  I2FP.F32.S32 R8, R12 ;  /* 0x0000000c00087245 */ /* 0x000fe20000201400 */
[----:B------:R-:W-:Y:S01]  /*1c660*/  HMMA.16816.F32 R168, R44, R22, R168 ;  /* 0x000000162ca8723c */ /* 0x000fe200000018a8 */
[----:B------:R-:W-:Y:S01]  /*1c670*/  FSEL R40, R13, -INF , !P5 ;  /* 0xff8000000d287808 */ /* 0x000fe20006800000 */
[----:B------:R-:W-:Y:S01]  /*1c680*/  VIADD R13, R192, 0xfffffe39 ;  /* 0xfffffe39c00d7836 */ /* 0x000fe20000000000 */
[----:B------:R-:W-:Y:S01]  /*1c690*/  FSEL R31, R15, -INF , !P2 ;  /* 0xff8000000f1f7808 */ /* 0x000fe20005000000 */
[C---:B------:R-:W-:Y:S01]  /*1c6a0*/  FFMA.FTZ R42, R8.reuse, UR5, R9 ;  /* 0x00000005082a7c23 */ /* 0x040fe20008010009 */
[----:B------:R-:W-:Y:S01]  /*1c6b0*/  FFMA.FTZ R21, R8, UR5, R11 ;  /* 0x0000000508157c23 */ /* 0x000fe2000801000b */
[C---:B------:R-:W-:Y:S01]  /*1c6c0*/  ISETP.GE.AND P5, PT, R12.reuse, R212, PT ;  /* 0x000000d40c00720c */ /* 0x040fe20003fa6270 */
[----:B------:R-:W2:Y:S01]  /*1c6d0*/  LDSM.16.M88.4 R8, [R213+0x4800] ;  /* 0x00480000d508783b */ /* 0x000ea20000000200 */
[----:B------:R-:W-:Y:S01]  /*1c6e0*/  ISETP.GE.AND P2, PT, R12, R211, PT ;  /* 0x000000d30c00720c */ /* 0x000fe20003f46270 */
[----:B------:R-:W-:Y:S01]  /*1c6f0*/  VIADD R12, R192, 0xfffffe38 ;  /* 0xfffffe38c00c7836 */ /* 0x000fe20000000000 */
[----:B------:R-:W-:Y:S01]  /*1c700*/  FSEL R29, R29, -INF , !P3 ;  /* 0xff8000001d1d7808 */ /* 0x000fe20005800000 */
[----:B---3--:R-:W-:Y:S01]  /*1c710*/  HMMA.16816.F32 R100, R204, R180, R100 ;  /* 0x000000b4cc64723c */ /* 0x008fe20000001864 */
[----:B------:R-:W-:Y:S01]  /*1c720*/  FSEL R30, R14, -INF , !P4 ;  /* 0xff8000000e1e7808 */ /* 0x000fe20006000000 */
[----:B------:R-:W-:Y:S01]  /*1c730*/  VIADD R14, R192, 0xfffffe48 ;  /* 0xfffffe48c00e7836 */ /* 0x000fe20000000000 */
[----:B------:R-:W-:-:S02]  /*1c740*/  I2FP.F32.S32 R15, R12 ;  /* 0x0000000c000f7245 */ /* 0x000fc40000201400 */
[C---:B------:R-:W-:Y:S02]  /*1c750*/  ISETP.GE.AND P3, PT, R41.reuse, R212, PT ;  /* 0x000000d42900720c */ /* 0x040fe40003f66270 */
[----:B------:R-:W-:Y:S01]  /*1c760*/  ISETP.GE.AND P4, PT, R41, R211, PT ;  /* 0x000000d32900720c */ /* 0x000fe20003f86270 */
[C---:B------:R-:W-:Y:S01]  /*1c770*/  FFMA.FTZ R41, R15.reuse, UR5, R4 ;  /* 0x000000050f297c23 */ /* 0x040fe20008010004 */
[----:B------:R-:W-:Y:S01]  /*1c780*/  I2FP.F32.S32 R4, R13 ;  /* 0x0000000d00047245 */ /* 0x000fe20000201400 */
[----:B------:R-:W-:Y:S01]  /*1c790*/  FFMA.FTZ R6, R15, UR5, R6 ;  /* 0x000000050f067c23 */ /* 0x000fe20008010006 */
[----:B------:R-:W-:Y:S01]  /*1c7a0*/  FSEL R20, R20, -INF , !P4 ;  /* 0xff80000014147808 */ /* 0x000fe20006000000 */
[----:B----4-:R-:W-:Y:S01]  /*1c7b0*/  HMMA.16816.F32 R116, R204, R188, R116 ;  /* 0x000000bccc74723c */ /* 0x010fe20000001874 */
[----:B------:R-:W-:Y:S01]  /*1c7c0*/  FSEL R42, R42, -INF , !P5 ;  /* 0xff8000002a2a7808 */ /* 0x000fe20006800000 */
[C---:B------:R-:W-:Y:S01]  /*1c7d0*/  FFMA.FTZ R5, R4.reuse, UR5, R5 ;  /* 0x0000000504057c23 */ /* 0x040fe20008010005 */
[----:B------:R-:W-:Y:S01]  /*1c7e0*/  FSEL R21, R21, -INF , !P2 ;  /* 0xff80000015157808 */ /* 0x000fe20005000000 */
[----:B------:R-:W-:Y:S01]  /*1c7f0*/  FFMA.FTZ R7, R4, UR5, R7 ;  /* 0x0000000504077c23 */ /* 0x000fe20008010007 */
[----:B------:R-:W-:-:S02]  /*1c800*/  ISETP.GE.AND P4, PT, R12, R211, PT ;  /* 0x000000d30c00720c */ /* 0x000fc40003f86270 */
[CC--:B------:R-:W-:Y:S01]  /*1c810*/  ISETP.GE.AND P5, PT, R13.reuse, R212.reuse, PT ;  /* 0x000000d40d00720c */ /* 0x0c0fe20003fa6270 */
[C---:B------:R-:W-:Y:S01]  /*1c820*/  HMMA.16816.F32 R112, R204.reuse, R190, R112 ;  /* 0x000000becc70723c */ /* 0x040fe20000001870 */
[----:B------:R-:W-:Y:S01]  /*1c830*/  ISETP.GE.AND P2, PT, R13, R211, PT ;  /* 0x000000d30d00720c */ /* 0x000fe20003f46270 */
[----:B------:R-:W-:Y:S01]  /*1c840*/  VIADD R13, R192, 0xfffffe41 ;  /* 0xfffffe41c00d7836 */ /* 0x000fe20000000000 */
[----:B------:R-:W-:Y:S01]  /*1c850*/  FSEL R43, R6, -INF , !P4 ;  /* 0xff800000062b7808 */ /* 0x000fe20006000000 */
[----:B------:R-:W-:Y:S01]  /*1c860*/  LDSM.16.M88.4 R188, [R208+0x7000] ;  /* 0x00700000d0bc783b */ /* 0x000fe20000000200 */
[----:B------:R-:W-:Y:S02]  /*1c870*/  FSEL R180, R5, -INF , !P5 ;  /* 0xff80000005b47808 */ /* 0x000fe40006800000 */
[----:B------:R-:W-:Y:S01]  /*1c880*/  FSEL R22, R7, -INF , !P2 ;  /* 0xff80000007167808 */ /* 0x000fe20005000000 */
[----:B-1----:R-:W-:Y:S01]  /*1c890*/  HMMA.16816.F32 R84, R204, R16, R84 ;  /* 0x00000010cc54723c */ /* 0x002fe20000001854 */
[----:B------:R-:W1:Y:S01]  /*1c8a0*/  LDSM.16.M88.4 R4, [R213+0x5000] ;  /* 0x00500000d504783b */ /* 0x000e620000000200 */
[----:B------:R-:W-:Y:S01]  /*1c8b0*/  FSEL R39, R39, -INF , !P3 ;  /* 0xff80000027277808 */ /* 0x000fe20005800000 */
[----:B------:R-:W-:Y:S01]  /*1c8c0*/  VIADD R17, R192, 0xfffffe50 ;  /* 0xfffffe50c0117836 */ /* 0x000fe20000000000 */
[-C--:B------:R-:W-:Y:S01]  /*1c8d0*/  ISETP.GE.AND P3, PT, R12, R212.reuse, PT ;  /* 0x000000d40c00720c */ /* 0x080fe20003f66270 */
[C---:B------:R-:W-:Y:S01]  /*1c8e0*/  VIADD R12, R192.reuse, 0xfffffe40 ;  /* 0xfffffe40c00c7836 */ /* 0x040fe20000000000 */
[-C--:B------:R-:W-:Y:S01]  /*1c8f0*/  ISETP.GE.AND P5, PT, R13, R212.reuse, PT ;  /* 0x000000d40d00720c */ /* 0x080fe20003fa6270 */
[----:B------:R-:W-:Y:S01]  /*1c900*/  VIADD R16, R192, 0xfffffe58 ;  /* 0xfffffe58c0107836 */ /* 0x000fe20000000000 */
[----:B------:R-:W-:Y:S01]  /*1c910*/  FSEL R41, R41, -INF , !P3 ;  /* 0xff80000029297808 */ /* 0x000fe20005800000 */
[----:B--2---:R-:W-:Y:S01]  /*1c920*/  HMMA.16816.F32 R164, R44, R8, R164 ;  /* 0x000000082ca4723c */ /* 0x004fe200000018a4 */
[----:B------:R-:W-:-:S02]  /*1c930*/  ISETP.GE.AND P3, PT, R12, R212, PT ;  /* 0x000000d40c00720c */ /* 0x000fc40003f66270 */
[----:B------:R-:W-:Y:S02]  /*1c940*/  I2FP.F32.S32 R15, R12 ;  /* 0x0000000c000f7245 */ /* 0x000fe40000201400 */
[----:B------:R-:W-:Y:S02]  /*1c950*/  ISETP.GE.AND P4, PT, R12, R211, PT ;  /* 0x000000d30c00720c */ /* 0x000fe40003f86270 */
[----:B------:R-:W-:Y:S01]  /*1c960*/  I2FP.F32.S32 R12, R13 ;  /* 0x0000000d000c7245 */ /* 0x000fe20000201400 */
[----:B------:R-:W-:Y:S01]  /*1c970*/  FFMA.FTZ R23, R15, UR5, R172 ;  /* 0x000000050f177c23 */ /* 0x000fe200080100ac */
[----:B------:R-:W-:Y:S01]  /*1c980*/  ISETP.GE.AND P2, PT, R13, R211, PT ;  /* 0x000000d30d00720c */ /* 0x000fe20003f46270 */
[----:B------:R-:W-:Y:S02]  /*1c990*/  VIADD R13, R192, 0xfffffe49 ;  /* 0xfffffe49c00d7836 */ /* 0x000fe40000000000 */
[----:B------:R-:W-:Y:S01]  /*1c9a0*/  FFMA.FTZ R49, R15, UR5, R174 ;  /* 0x000000050f317c23 */ /* 0x000fe200080100ae */
[----:B------:R-:W-:Y:S01]  /*1c9b0*/  I2FP.F32.S32 R15, R14 ;  /* 0x0000000e000f7245 */ /* 0x000fe20000201400 */
[C---:B------:R-:W-:Y:S01]  /*1c9c0*/  FFMA.FTZ R172, R12.reuse, UR5, R173 ;  /* 0x000000050cac7c23 */ /* 0x040fe200080100ad */
[----:B------:R-:W-:Y:S01]  /*1c9d0*/  FFMA.FTZ R175, R12, UR5, R175 ;  /* 0x000000050caf7c23 */ /* 0x000fe200080100af */
[----:B------:R-:W-:Y:S01]  /*1c9e0*/  I2FP.F32.S32 R8, R13 ;  /* 0x0000000d00087245 */ /* 0x000fe20000201400 */
[----:B------:R-:W-:Y:S01]  /*1c9f0*/  HMMA.16816.F32 R80, R204, R18, R80 ;  /* 0x00000012cc50723c */ /* 0x000fe20000001850 */
[----:B------:R-:W-:Y:S01]  /*1ca00*/  FSEL R49, R49, -INF , !P4 ;  /* 0xff80000031317808 */ /* 0x000fe20006000000 */
[C---:B------:R-:W-:Y:S01]  /*1ca10*/  FFMA.FTZ R170, R15.reuse, UR5, R170 ;  /* 0x000000050faa7c23 */ /* 0x040fe200080100aa */
[----:B------:R-:W-:Y:S01]  /*1ca20*/  FSEL R172, R172, -INF , !P5 ;  /* 0xff800000acac7808 */ /* 0x000fe20006800000 */
[----:B------:R-:W-:Y:S01]  /*1ca30*/  FFMA.FTZ R9, R8, UR5, R169 ;  /* 0x0000000508097c23 */ /* 0x000fe200080100a9 */
[----:B------:R-:W-:Y:S01]  /*1ca40*/  ISETP.GE.AND P4, PT, R14, R211, PT ;  /* 0x000000d30e00720c */ /* 0x000fe20003f86270 */
[----:B------:R-:W-:Y:S01]  /*1ca50*/  FFMA.FTZ R173, R15, UR5, R168 ;  /* 0x000000050fad7c23 */ /* 0x000fe200080100a8 */
[----:B------:R-:W-:Y:S01]  /*1ca60*/  ISETP.GE.AND P5, PT, R13, R212, PT ;  /* 0x000000d40d00720c */ /* 0x000fe20003fa6270 */
[----:B------:R-:W-:Y:S01]  /*1ca70*/  HMMA.16816.F32 R128, R44, R10, R128 ;  /* 0x0000000a2c80723c */ /* 0x000fe20000001880 */
[----:B------:R-:W-:Y:S01]  /*1ca80*/  FSEL R23, R23, -INF , !P3 ;  /* 0xff80000017177808 */ /* 0x000fe20005800000 */
[----:B------:R-:W-:Y:S01]  /*1ca90*/  FFMA.FTZ R18, R8, UR5, R171 ;  /* 0x0000000508127c23 */ /* 0x000fe200080100ab */
[----:B------:R-:W-:Y:S01]  /*1caa0*/  FSEL R168, R175, -INF , !P2 ;  /* 0xff800000afa87808 */ /* 0x000fe20005000000 */
[----:B------:R-:W-:Y:S01]  /*1cab0*/  VIADD R19, R192, 0xfffffe51 ;  /* 0xfffffe51c0137836 */ /* 0x000fe20000000000 */
[----:B------:R-:W-:-:S02]  /*1cac0*/  FSEL R169, R170, -INF , !P4 ;  /* 0xff800000aaa97808 */ /* 0x000fc40006000000 */
[-C--:B------:R-:W-:Y:S01]  /*1cad0*/  ISETP.GE.AND P3, PT, R14, R212.reuse, PT ;  /* 0x000000d40e00720c */ /* 0x080fe20003f66270 */
[C---:B-1----:R-:W-:Y:S01]  /*1cae0*/  HMMA.16816.F32 R124, R44.reuse, R4, R124 ;  /* 0x000000042c7c723c */ /* 0x042fe2000000187c */
[-C--:B------:R-:W-:Y:S02]  /*1caf0*/  ISETP.GE.AND P2, PT, R13, R211.reuse, PT ;  /* 0x000000d30d00720c */ /* 0x080fe40003f46270 */
[----:B------:R-:W-:Y:S01]  /*1cb00*/  FSEL R170, R9, -INF , !P5 ;  /* 0xff80000009aa7808 */ /* 0x000fe20006800000 */
[----:B------:R-:W1:Y:S01]  /*1cb10*/  LDSM.16.M88.4 R12, [R208+0x8000] ;  /* 0x00800000d00c783b */ /* 0x000e620000000200 */
[----:B------:R-:W-:Y:S02]  /*1cb20*/  FSEL R173, R173, -INF , !P3 ;  /* 0xff800000adad7808 */ /* 0x000fe40005800000 */
[C---:B------:R-:W-:Y:S01]  /*1cb30*/  ISETP.GE.AND P3, PT, R17.reuse, R212, PT ;  /* 0x000000d41100720c */ /* 0x040fe20003f66270 */
[----:B------:R-:W2:Y:S01]  /*1cb40*/  LDSM.16.M88.4 R8, [R213+0x5800] ;  /* 0x00580000d508783b */ /* 0x000ea20000000200 */
[----:B------:R-:W-:Y:S01]  /*1cb50*/  ISETP.GE.AND P4, PT, R17, R211, PT ;  /* 0x000000d31100720c */ /* 0x000fe20003f86270 */
[----:B------:R-:W-:Y:S01]  /*1cb60*/  HMMA.16816.F32 R120, R44, R6, R120 ;  /* 0x000000062c78723c */ /* 0x000fe20000001878 */
[----:B------:R-:W-:-:S02]  /*1cb70*/  I2FP.F32.S32 R17, R17 ;  /* 0x0000001100117245 */ /* 0x000fc40000201400 */
[----:B------:R-:W-:Y:S02]  /*1cb80*/  I2FP.F32.S32 R5, R16 ;  /* 0x0000001000057245 */ /* 0x000fe40000201400 */
[-C--:B------:R-:W-:Y:S01]  /*1cb90*/  ISETP.GE.AND P5, PT, R19, R212.reuse, PT ;  /* 0x000000d41300720c */ /* 0x080fe20003fa6270 */
[C---:B------:R-:W-:Y:S01]  /*1cba0*/  FFMA.FTZ R171, R17.reuse, UR5, R164 ;  /* 0x0000000511ab7c23 */ /* 0x040fe200080100a4 */
[----:B------:R-:W-:Y:S01]  /*1cbb0*/  FSEL R164, R18, -INF , !P2 ;  /* 0xff80000012a47808 */ /* 0x000fe20005000000 */
[----:B------:R-:W-:Y:S01]  /*1cbc0*/  FFMA.FTZ R166, R17, UR5, R166 ;  /* 0x0000000511a67c23 */ /* 0x000fe200080100a6 */
[----:B------:R-:W-:Y:S01]  /*1cbd0*/  I2FP.F32.S32 R18, R19 ;  /* 0x0000001300127245 */ /* 0x000fe20000201400 */
[----:B------:R-:W-:Y:S01]  /*1cbe0*/  VIADD R17, R192, 0xfffffe59 ;  /* 0xfffffe59c0117836 */ /* 0x000fe20000000000 */
[----:B------:R-:W-:Y:S01]  /*1cbf0*/  ISETP.GE.AND P2, PT, R19, R211, PT ;  /* 0x000000d31300720c */ /* 0x000fe20003f46270 */
[----:B------:R-:W-:Y:S01]  /*1cc00*/  FFMA.FTZ R130, R5, UR5, R130 ;  /* 0x0000000505827c23 */ /* 0x000fe20008010082 */
[----:B------:R-:W-:Y:S01]  /*1cc10*/  FSEL R171, R171, -INF , !P3 ;  /* 0xff800000abab7808 */ /* 0x000fe20005800000 */
[C---:B------:R-:W-:Y:S01]  /*1cc20*/  FFMA.FTZ R174, R18.reuse, UR5, R165 ;  /* 0x0000000512ae7c23 */ /* 0x040fe200080100a5 */
[----:B------:R-:W-:Y:S01]  /*1cc30*/  FFMA.FTZ R167, R18, UR5, R167 ;  /* 0x0000000512a77c23 */ /* 0x000fe200080100a7 */
[----:B------:R-:W-:Y:S01]  /*1cc40*/  FSEL R165, R166, -INF , !P4 ;  /* 0xff800000a6a57808 */ /* 0x000fe20006000000 */
[----:B------:R-:W-:Y:S01]  /*1cc50*/  FFMA.FTZ R166, R5, UR5, R128 ;  /* 0x0000000505a67c23 */ /* 0x000fe20008010080 */
[----:B------:R-:W-:Y:S01]  /*1cc60*/  I2FP.F32.S32 R4, R17 ;  /* 0x0000001100047245 */ /* 0x000fe20000201400 */
[----:B------:R-:W-:Y:S01]  /*1cc70*/  VIADD R5, R192, 0xfffffe60 ;  /* 0xfffffe60c0057836 */ /* 0x000fe20000000000 */
[----:B------:R-:W-:Y:S01]  /*1cc80*/  FSEL R174, R174, -INF , !P5 ;  /* 0xff800000aeae7808 */ /* 0x000fe20006800000 */
[----:B------:R-:W-:Y:S01]  /*1cc90*/  HMMA.16816.F32 R96, R204, R182, R96 ;  /* 0x000000b6cc60723c */ /* 0x000fe20000001860 */
[----:B------:R-:W-:Y:S01]  /*1cca0*/  FSEL R128, R167, -INF , !P2 ;  /* 0xff800000a7807808 */ /* 0x000fe20005000000 */
[C---:B------:R-:W-:Y:S01]  /*1ccb0*/  FFMA.FTZ R6, R4.reuse, UR5, R129 ;  /* 0x0000000504067c23 */ /* 0x040fe20008010081 */
[C---:B------:R-:W-:Y:S01]  /*1ccc0*/  ISETP.GE.AND P5, PT, R17.reuse, R212, PT ;  /* 0x000000d41100720c */ /* 0x040fe20003fa6270 */
[----:B------:R-:W-:Y:S01]  /*1ccd0*/  FFMA.FTZ R4, R4, UR5, R131 ;  /* 0x0000000504047c23 */ /* 0x000fe20008010083 */
[----:B------:R-:W-:-:S02]  /*1cce0*/  ISETP.GE.AND P2, PT, R17, R211, PT ;  /* 0x000000d31100720c */ /* 0x000fc40003f46270 */
[C---:B------:R-:W-:Y:S01]  /*1ccf0*/  ISETP.GE.AND P4, PT, R16.reuse, R211, PT ;  /* 0x000000d31000720c */ /* 0x040fe20003f86270 */
[C---:B------:R-:W-:Y:S01]  /*1cd00*/  HMMA.16816.F32 R92, R204.reuse, R188, R92 ;  /* 0x000000bccc5c723c */ /* 0x040fe2000000185c */
[----:B------:R-:W-:Y:S02]  /*1cd10*/  I2FP.F32.S32 R17, R5 ;  /* 0x0000000500117245 */ /* 0x000fe40000201400 */
[-C--:B------:R-:W-:Y:S01]  /*1cd20*/  ISETP.GE.AND P3, PT, R16, R212.reuse, PT ;  /* 0x000000d41000720c */ /* 0x080fe20003f66270 */
[----:B------:R-:W-:Y:S01]  /*1cd30*/  VIADD R16, R192, 0xfffffe61 ;  /* 0xfffffe61c0107836 */ /* 0x000fe20000000000 */
[----:B------:R-:W-:Y:S01]  /*1cd40*/  FSEL R129, R130, -INF , !P4 ;  /* 0xff80000082817808 */ /* 0x000fe20006000000 */
[----:B------:R-:W-:Y:S01]  /*1cd50*/  FFMA.FTZ R130, R17, UR5, R124 ;  /* 0x0000000511827c23 */ /* 0x000fe2000801007c */
[----:B------:R-:W-:Y:S01]  /*1cd60*/  FSEL R166, R166, -INF , !P3 ;  /* 0xff800000a6a67808 */ /* 0x000fe20005800000 */
[----:B-1----:R-:W-:Y:S01]  /*1cd70*/  HMMA.16816.F32 R76, R204, R12, R76 ;  /* 0x0000000ccc4c723c */ /* 0x002fe2000000184c */
[----:B------:R-:W-:Y:S01]  /*1cd80*/  ISETP.GE.AND P3, PT, R5, R212, PT ;  /* 0x000000d40500720c */ /* 0x000fe20003f66270 */
[----:B------:R-:W-:Y:S01]  /*1cd90*/  FFMA.FTZ R126, R17, UR5, R126 ;  /* 0x00000005117e7c23 */ /* 0x000fe2000801007e */
[----:B------:R-:W-:-:S02]  /*1cda0*/  FSEL R131, R6, -INF , !P5 ;  /* 0xff80000006837808 */ /* 0x000fc40006800000 */
[-C--:B------:R-:W-:Y:S02]  /*1cdb0*/  ISETP.GE.AND P4, PT, R5, R211.reuse, PT ;  /* 0x000000d30500720c */ /* 0x080fe40003f86270 */
[----:B------:R-:W-:Y:S01]  /*1cdc0*/  FSEL R124, R4, -INF , !P2 ;  /* 0xff800000047c7808 */ /* 0x000fe20005000000 */
[----:B--2---:R-:W-:Y:S01]  /*1cdd0*/  HMMA.16816.F32 R116, R44, R8, R116 ;  /* 0x000000082c74723c */ /* 0x004fe20000001874 */
[----:B------:R-:W1:Y:S01]  /*1cde0*/  LDSM.16.M88.4 R4, [R208+0x8800] ;  /* 0x00880000d004783b */ /* 0x000e620000000200 */
[----:B------:R-:W-:Y:S01]  /*1cdf0*/  I2FP.F32.S32 R12, R16 ;  /* 0x00000010000c7245 */ /* 0x000fe20000201400 */
[----:B------:R-:W-:Y:S01]  /*1ce00*/  VIADD R8, R192, 0xfffffe68 ;  /* 0xfffffe68c0087836 */ /* 0x000fe20000000000 */
[----:B------:R-:W-:Y:S01]  /*1ce10*/  ISETP.GE.AND P5, PT, R16, R212, PT ;  /* 0x000000d41000720c */ /* 0x000fe20003fa6270 */
[----:B------:R-:W-:Y:S01]  /*1ce20*/  VIADD R9, R192, 0xfffffe69 ;  /* 0xfffffe69c0097836 */ /* 0x000fe20000000000 */
[-C--:B------:R-:W-:Y:S01]  /*1ce30*/  ISETP.GE.AND P2, PT, R16, R211.reuse, PT ;  /* 0x000000d31000720c */ /* 0x080fe20003f46270 */
[C---:B------:R-:W-:Y:S01]  /*1ce40*/  FFMA.FTZ R167, R12.reuse, UR5, R125 ;  /* 0x000000050ca77c23 */ /* 0x040fe2000801007d */
[----:B------:R-:W-:Y:S01]  /*1ce50*/  I2FP.F32.S32 R13, R8 ;  /* 0x00000008000d7245 */ /* 0x000fe20000201400 */
[----:B------:R-:W2:Y:S01]  /*1ce60*/  LDSM.16.M88.4 R16, [R213+0x6000] ;  /* 0x00600000d510783b */ /* 0x000ea20000000200 */
[----:B------:R-:W-:Y:S01]  /*1ce70*/  FFMA.FTZ R12, R12, UR5, R127 ;  /* 0x000000050c0c7c23 */ /* 0x000fe2000801007f */
[----:B------:R-:W-:Y:S01]  /*1ce80*/  FSEL R125, R126, -INF , !P4 ;  /* 0xff8000007e7d7808 */ /* 0x000fe20006000000 */
[----:B------:R-:W-:Y:S01]  /*1ce90*/  HMMA.16816.F32 R72, R204, R14, R72 ;  /* 0x0000000ecc48723c */ /* 0x000fe20000001848 */
[----:B------:R-:W-:Y:S01]  /*1cea0*/  FSEL R130, R130, -INF , !P3 ;  /* 0xff80000082827808 */ /* 0x000fe20005800000 */
[C---:B------:R-:W-:Y:S01]  /*1ceb0*/  FFMA.FTZ R126, R13.reuse, UR5, R120 ;  /* 0x000000050d7e7c23 */ /* 0x040fe20008010078 */
[----:B------:R-:W-:Y:S01]  /*1cec0*/  ISETP.GE.AND P3, PT, R8, R212, PT ;  /* 0x000000d40800720c */ /* 0x000fe20003f66270 */
[----:B------:R-:W-:Y:S01]  /*1ced0*/  FFMA.FTZ R122, R13, UR5, R122 ;  /* 0x000000050d7a7c23 */ /* 0x000fe2000801007a */
[----:B------:R-:W-:Y:S01]  /*1cee0*/  FSEL R127, R167, -INF , !P5 ;  /* 0xff800000a77f7808 */ /* 0x000fe20006800000 */
[----:B------:R-:W-:Y:S01]  /*1cef0*/  VIADD R13, R192, 0xfffffe71 ;  /* 0xfffffe71c00d7836 */ /* 0x000fe20000000000 */
[----:B------:R-:W-:Y:S01]  /*1cf00*/  ISETP.GE.AND P4, PT, R8, R211, PT ;  /* 0x000000d30800720c */ /* 0x000fe20003f86270 */
[----:B------:R-:W-:Y:S01]  /*1cf10*/  HMMA.16816.F32 R112, R44, R10, R112 ;  /* 0x0000000a2c70723c */ /* 0x000fe20000001870 */
[----:B------:R-:W-:-:S02]  /*1cf20*/  FSEL R120, R12, -INF , !P2 ;  /* 0xff8000000c787808 */ /* 0x000fc40005000000 */
[C---:B------:R-:W-:Y:S02]  /*1cf30*/  ISETP.GE.AND P5, PT, R9.reuse, R212, PT ;  /* 0x000000d40900720c */ /* 0x040fe40003fa6270 */
[----:B------:R-:W-:Y:S02]  /*1cf40*/  I2FP.F32.S32 R8, R9 ;  /* 0x0000000900087245 */ /* 0x000fe40000201400 */
[----:B------:R-:W-:Y:S01]  /*1cf50*/  ISETP.GE.AND P2, PT, R9, R211, PT ;  /* 0x000000d30900720c */ /* 0x000fe20003f46270 */
[----:B------:R-:W-:Y:S01]  /*1cf60*/  VIADD R9, R192, 0xfffffe70 ;  /* 0xfffffe70c0097836 */ /* 0x000fe20000000000 */
[----:B------:R-:W-:Y:S01]  /*1cf70*/  FSEL R126, R126, -INF , !P3 ;  /* 0xff8000007e7e7808 */ /* 0x000fe20005800000 */
[C---:B------:R-:W-:Y:S01]  /*1cf80*/  FFMA.FTZ R12, R8.reuse, UR5, R121 ;  /* 0x00000005080c7c23 */ /* 0x040fe20008010079 */
[----:B------:R-:W-:Y:S01]  /*1cf90*/  FFMA.FTZ R8, R8, UR5, R123 ;  /* 0x0000000508087c23 */ /* 0x000fe2000801007b */
[----:B------:R-:W-:Y:S01]  /*1cfa0*/  FSEL R121, R122, -INF , !P4 ;  /* 0xff8000007a797808 */ /* 0x000fe20006000000 */
[----:B------:R-:W-:Y:S01]  /*1cfb0*/  HMMA.16816.F32 R88, R204, R190, R88 ;  /* 0x000000becc58723c */ /* 0x000fe20000001858 */
[----:B------:R-:W-:-:S02]  /*1cfc0*/  I2FP.F32.S32 R15, R9 ;  /* 0x00000009000f7245 */ /* 0x000fc40000201400 */
        /* <DEDUP_REMOVED lines=10> */
[----:B------:R-:W-:-:S02]  /*1d070*/  I2FP.F32.S32 R12, R13 ;  /* 0x0000000d000c7245 */ /* 0x000fc40000201400 */
[----:B------:R-:W-:Y:S01]  /*1d080*/  ISETP.GE.AND P2, PT, R13, R211, PT ;  /* 0x000000d30d00720c */ /* 0x000fe20003f46270 */
[----:B------:R-:W-:Y:S01]  /*1d090*/  VIADD R13, R192, 0xfffffe78 ;  /* 0xfffffe78c00d7836 */ /* 0x000fe20000000000 */
[----:B------:R-:W-:Y:S01]  /*1d0a0*/  FSEL R122, R122, -INF , !P3 ;  /* 0xff8000007a7a7808 */ /* 0x000fe20005800000 */
        /* <DEDUP_REMOVED lines=8> */
[-C--:B------:R-:W-:Y:S01]  /*1d130*/  ISETP.GE.AND P3, PT, R13, R212.reuse, PT ;  /* 0x000000d40d00720c */ /* 0x080fe20003f66270 */
[----:B------:R-:W-:Y:S01]  /*1d140*/  FFMA.FTZ R114, R5, UR5, R114 ;  /* 0x0000000505727c23 */ /* 0x000fe20008010072 */
[----:B------:R-:W-:Y:S01]  /*1d150*/  ISETP.GE.AND P4, PT, R13, R211, PT ;  /* 0x000000d30d00720c */ /* 0x000fe20003f86270 */
[----:B------:R-:W-:Y:S01]  /*1d160*/  FFMA.FTZ R13, R5, UR5, R112 ;  /* 0x00000005050d7c23 */ /* 0x000fe20008010070 */
[----:B------:R-:W-:Y:S01]  /*1d170*/  FSEL R167, R167, -INF , !P5 ;  /* 0xff800000a7a77808 */ /* 0x000fe20006800000 */
[----:B------:R-:W-:Y:S01]  /*1d180*/  FFMA.FTZ R16, R12, UR5, R115 ;  /* 0x000000050c107c23 */ /* 0x000fe20008010073 */
[----:B------:R-:W-:Y:S01]  /*1d190*/  ISETP.GE.AND P5, PT, R4, R212, PT ;  /* 0x000000d40400720c */ /* 0x000fe20003fa6270 */
[----:B------:R-:W-:Y:S01]  /*1d1a0*/  VIADD R5, R192, 0xfffffe80 ;  /* 0xfffffe80c0057836 */ /* 0x000fe20000000000 */
[----:B------:R-:W-:Y:S01]  /*1d1b0*/  FSEL R112, R119, -INF , !P2 ;  /* 0xff80000077707808 */ /* 0x000fe20005000000 */
[----:B------:R-:W-:Y:S01]  /*1d1c0*/  HMMA.16816.F32 R104, R44, R18, R104 ;  /* 0x000000122c68723c */ /* 0x000fe20000001868 */
[----:B------:R-:W-:Y:S01]  /*1d1d0*/  FSEL R113, R114, -INF , !P4 ;  /* 0xff80000072717808 */ /* 0x000fe20006000000 */
[----:B------:R-:W-:Y:S01]  /*1d1e0*/  VIADD R19, R192, 0xfffffeb1 ;  /* 0xfffffeb1c0137836 */ /* 0x000fe20000000000 */
[----:B------:R-:W-:-:S02]  /*1d1f0*/  FSEL R119, R13, -INF , !P3 ;  /* 0xff8000000d777808 */ /* 0x000fc40005800000 */
[----:B------:R-:W-:Y:S02]  /*1d200*/  FSEL R114, R14, -INF , !P5 ;  /* 0xff8000000e727808 */ /* 0x000fe40006800000 */
[----:B------:R-:W2:Y:S01]  /*1d210*/  LDSM.16.M88.4 R12, [R213+0x7000] ;  /* 0x00700000d50c783b */ /* 0x000ea20000000200 */
[CC--:B------:R-:W-:Y:S01]  /*1d220*/  ISETP.GE.AND P3, PT, R5.reuse, R212.reuse, PT ;  /* 0x000000d40500720c */ /* 0x0c0fe20003f66270 */
[----:B------:R-:W-:Y:S01]  /*1d230*/  HMMA.16816.F32 R64, R204, R6, R64 ;  /* 0x00000006cc40723c */ /* 0x000fe20000001840 */
[----:B------:R-:W-:Y:S02]  /*1d240*/  ISETP.GE.AND P4, PT, R5, R211, PT ;  /* 0x000000d30500720c */ /* 0x000fe40003f86270 */
[----:B------:R-:W-:Y:S02]  /*1d250*/  I2FP.F32.S32 R5, R5 ;  /* 0x0000000500057245 */ /* 0x000fe40000201400 */
[----:B------:R-:W-:Y:S01]  /*1d260*/  ISETP.GE.AND P2, PT, R4, R211, PT ;  /* 0x000000d30400720c */ /* 0x000fe20003f46270 */
[----:B------:R-:W-:Y:S01]  /*1d270*/  VIADD R4, R192, 0xfffffe88 ;  /* 0xfffffe88c0047836 */ /* 0x000fe20000000000 */
[----:B------:R-:W-:Y:S01]  /*1d280*/  ISETP.GE.AND P5, PT, R17, R212, PT ;  /* 0x000000d41100720c */ /* 0x000fe20003fa6270 */
[C---:B------:R-:W-:Y:S01]  /*1d290*/  FFMA.FTZ R115, R5.reuse, UR5, R108 ;  /* 0x0000000505737c23 */ /* 0x040fe2000801006c */
[----:B------:R-:W-:Y:S01]  /*1d2a0*/  FSEL R108, R16, -INF , !P2 ;  /* 0xff800000106c7808 */ /* 0x000fe20005000000 */
[----:B-1----:R-:W-:Y:S01]  /*1d2b0*/  HMMA.16816.F32 R100, R44, R8, R100 ;  /* 0x000000082c64723c */ /* 0x002fe20000001864 */
[----:B------:R-:W-:Y:S01]  /*1d2c0*/  I2FP.F32.S32 R16, R17 ;  /* 0x0000001100107245 */ /* 0x000fe20000201400 */
[----:B------:R-:W-:Y:S01]  /*1d2d0*/  FFMA.FTZ R110, R5, UR5, R110 ;  /* 0x00000005056e7c23 */ /* 0x000fe2000801006e */
[----:B------:R-:W-:-:S02]  /*1d2e0*/  I2FP.F32.S32 R5, R4 ;  /* 0x0000000400057245 */ /* 0x000fc40000201400 */
[----:B------:R-:W-:Y:S01]  /*1d2f0*/  ISETP.GE.AND P2, PT, R17, R211, PT ;  /* 0x000000d31100720c */ /* 0x000fe20003f46270 */
[C---:B------:R-:W-:Y:S01]  /*1d300*/  FFMA.FTZ R118, R16.reuse, UR5, R109 ;  /* 0x0000000510767c23 */ /* 0x040fe2000801006d */
[----:B------:R-:W-:Y:S01]  /*1d310*/  FFMA.FTZ R111, R16, UR5, R111 ;  /* 0x00000005106f7c23 */ /* 0x000fe2000801006f */
[----:B------:R-:W-:Y:S01]  /*1d320*/  HMMA.16816.F32 R96, R44, R10, R96 ;  /* 0x0000000a2c60723c */ /* 0x000fe20000001860 */
[----:B------:R-:W1:Y:S01]  /*1d330*/  LDSM.16.M88.4 R8, [R213+0x7800] ;  /* 0x00780000d508783b */ /* 0x000e620000000200 */
[----:B------:R-:W-:Y:S01]  /*1d340*/  VIADD R16, R192, 0xfffffe89 ;  /* 0xfffffe89c0107836 */ /* 0x000fe20000000000 */
[----:B------:R-:W-:Y:S01]  /*1d350*/  FSEL R109, R110, -INF , !P4 ;  /* 0xff8000006e6d7808 */ /* 0x000fe20006000000 */
[C---:B------:R-:W-:Y:S01]  /*1d360*/  FFMA.FTZ R110, R5.reuse, UR5, R104 ;  /* 0x00000005056e7c23 */ /* 0x040fe20008010068 */
[----:B------:R-:W-:Y:S01]  /*1d370*/  FSEL R118, R118, -INF , !P5 ;  /* 0xff80000076767808 */ /* 0x000fe20006800000 */
[----:B------:R-:W-:Y:S01]  /*1d380*/  FFMA.FTZ R106, R5, UR5, R106 ;  /* 0x00000005056a7c23 */ /* 0x000fe2000801006a */
[----:B------:R-:W-:Y:S01]  /*1d390*/  FSEL R104, R111, -INF , !P2 ;  /* 0xff8000006f687808 */ /* 0x000fe20005000000 */
[----:B------:R-:W-:Y:S01]  /*1d3a0*/  HMMA.16816.F32 R52, R204, R176, R52 ;  /* 0x000000b0cc34723c */ /* 0x000fe20000001834 */
[----:B------:R-:W-:-:S02]  /*1d3b0*/  ISETP.GE.AND P5, PT, R16, R212, PT ;  /* 0x000000d41000720c */ /* 0x000fc40003fa6270 */
[-C--:B------:R-:W-:Y:S02]  /*1d3c0*/  ISETP.GE.AND P2, PT, R16, R211.reuse, PT ;  /* 0x000000d31000720c */ /* 0x080fe40003f46270 */
[----:B------:R-:W-:Y:S02]  /*1d3d0*/  FSEL R115, R115, -INF , !P3 ;  /* 0xff80000073737808 */ /* 0x000fe40005800000 */
[----:B------:R-:W-:Y:S02]  /*1d3e0*/  I2FP.F32.S32 R16, R16 ;  /* 0x0000001000107245 */ /* 0x000fe40000201400 */
[C---:B------:R-:W-:Y:S02]  /*1d3f0*/  ISETP.GE.AND P3, PT, R4.reuse, R212, PT ;  /* 0x000000d40400720c */ /* 0x040fe40003f66270 */
[----:B------:R-:W-:Y:S01]  /*1d400*/  ISETP.GE.AND P4, PT, R4, R211, PT ;  /* 0x000000d30400720c */ /* 0x000fe20003f86270 */
[----:B------:R-:W-:Y:S02]  /*1d410*/  VIADD R4, R192, 0xfffffe90 ;  /* 0xfffffe90c0047836 */ /* 0x000fe40000000000 */
[C---:B------:R-:W-:Y:S01]  /*1d420*/  FFMA.FTZ R17, R16.reuse, UR5, R105 ;  /* 0x0000000510117c23 */ /* 0x040fe20008010069 */
[----:B------:R-:W-:Y:S01]  /*1d430*/  FFMA.FTZ R18, R16, UR5, R107 ;  /* 0x0000000510127c23 */ /* 0x000fe2000801006b */
[----:B------:R-:W-:Y:S01]  /*1d440*/  VIADD R16, R192, 0xfffffe91 ;  /* 0xfffffe91c0107836 */ /* 0x000fe20000000000 */
[----:B------:R-:W-:Y:S01]  /*1d450*/  FSEL R110, R110, -INF , !P3 ;  /* 0xff8000006e6e7808 */ /* 0x000fe20005800000 */
[----:B--2---:R-:W-:Y:S01]  /*1d460*/  HMMA.16816.F32 R92, R44, R12, R92 ;  /* 0x0000000c2c5c723c */ /* 0x004fe2000000185c */
[----:B------:R-:W-:Y:S01]  /*1d470*/  I2FP.F32.S32 R5, R4 ;  /* 0x0000000400057245 */ /* 0x000fe20000201400 */
[----:B------:R-:W-:Y:S01]  /*1d480*/  VIADD R12, R192, 0xfffffe98 ;  /* 0xfffffe98c00c7836 */ /* 0x000fe20000000000 */
[----:B------:R-:W-:-:S02]  /*1d490*/  FSEL R105, R106, -INF , !P4 ;  /* 0xff8000006a697808 */ /* 0x000fc40006000000 */
[C---:B------:R-:W-:Y:S01]  /*1d4a0*/  ISETP.GE.AND P3, PT, R4.reuse, R212, PT ;  /* 0x000000d40400720c */ /* 0x040fe20003f66270 */
[C---:B------:R-:W-:Y:S01]  /*1d4b0*/  FFMA.FTZ R106, R5.reuse, UR5, R100 ;  /* 0x00000005056a7c23 */ /* 0x040fe20008010064 */
[-C--:B------:R-:W-:Y:S01]  /*1d4c0*/  ISETP.GE.AND P4, PT, R4, R211.reuse, PT ;  /* 0x000000d30400720c */ /* 0x080fe20003f86270 */
[----:B------:R-:W-:Y:S01]  /*1d4d0*/  FFMA.FTZ R102, R5, UR5, R102 ;  /* 0x0000000505667c23 */ /* 0x000fe20008010066 */
[----:B------:R-:W-:Y:S01]  /*1d4e0*/  I2FP.F32.S32 R4, R16 ;  /* 0x0000001000047245 */ /* 0x000fe20000201400 */
[----:B------:R-:W-:Y:S01]  /*1d4f0*/  VIADD R5, R192, 0xfffffe99 ;  /* 0xfffffe99c0057836 */ /* 0x000fe20000000000 */
[----:B------:R-:W-:Y:S01]  /*1d500*/  I2FP.F32.S32 R13, R12 ;  /* 0x0000000c000d7245 */ /* 0x000fe20000201400 */
[C---:B------:R-:W-:Y:S01]  /*1d510*/  HMMA.16816.F32 R88, R44.reuse, R14, R88 ;  /* 0x0000000e2c58723c */ /* 0x040fe20000001858 */
[----:B------:R-:W-:Y:S01]  /*1d520*/  FSEL R107, R17, -INF , !P5 ;  /* 0xff800000116b7808 */ /* 0x000fe20006800000 */
[----:B------:R-:W-:Y:S01]  /*1d530*/  FFMA.FTZ R111, R4, UR5, R101 ;  /* 0x00000005046f7c23 */ /* 0x000fe20008010065 */
[----:B------:R-:W-:Y:S01]  /*1d540*/  FSEL R100, R18, -INF , !P2 ;  /* 0xff80000012647808 */ /* 0x000fe20005000000 */
[----:B------:R-:W-:Y:S01]  /*1d550*/  FFMA.FTZ R103, R4, UR5, R103 ;  /* 0x0000000504677c23 */ /* 0x000fe20008010067 */
[----:B------:R-:W-:Y:S01]  /*1d560*/  FSEL R106, R106, -INF , !P3 ;  /* 0xff8000006a6a7808 */ /* 0x000fe20005800000 */
[C---:B------:R-:W-:Y:S01]  /*1d570*/  FFMA.FTZ R14, R13.reuse, UR5, R96 ;  /* 0x000000050d0e7c23 */ /* 0x040fe20008010060 */
[----:B------:R-:W-:Y:S01]  /*1d580*/  FSEL R101, R102, -INF , !P4 ;  /* 0xff80000066657808 */ /* 0x000fe20006000000 */
[----:B------:R-:W-:Y:S01]  /*1d590*/  FFMA.FTZ R98, R13, UR5, R98 ;  /* 0x000000050d627c23 */ /* 0x000fe20008010062 */
[CC--:B------:R-:W-:Y:S01]  /*1d5a0*/  ISETP.GE.AND P5, PT, R16.reuse, R212.reuse, PT ;  /* 0x000000d41000720c */ /* 0x0c0fe20003fa6270 */
        /* <DEDUP_REMOVED lines=9> */
[----:B------:R-:W-:-:S02]  /*1d640*/  I2FP.F32.S32 R4, R5 ;  /* 0x0000000500047245 */ /* 0x000fc40000201400 */
[----:B------:R-:W-:Y:S02]  /*1d650*/  FSEL R96, R103, -INF , !P2 ;  /* 0xff80000067607808 */ /* 0x000fe40005000000 */
[C---:B------:R-:W-:Y:S01]  /*1d660*/  ISETP.GE.AND P5, PT, R5.reuse, R212, PT ;  /* 0x000000d40500720c */ /* 0x040fe20003fa6270 */
[----:B------:R-:W-:Y:S01]  /*1d670*/  FFMA.FTZ R15, R4, UR5, R97 ;  /* 0x00000005040f7c23 */ /* 0x000fe20008010061 */
[----:B------:R-:W-:Y:S01]  /*1d680*/  ISETP.GE.AND P2, PT, R5, R211, PT ;  /* 0x000000d30500720c */ /* 0x000fe20003f46270 */
[----:B------:R-:W-:Y:S01]  /*1d690*/  VIADD R5, R192, 0xfffffea1 ;  /* 0xfffffea1c0057836 */ /* 0x000fe20000000000 */
[----:B------:R-:W-:Y:S01]  /*1d6a0*/  I2FP.F32.S32 R13, R12 ;  /* 0x0000000c000d7245 */ /* 0x000fe20000201400 */
[----:B------:R-:W-:Y:S01]  /*1d6b0*/  FFMA.FTZ R99, R4, UR5, R99 ;  /* 0x0000000504637c23 */ /* 0x000fe20008010063 */
[----:B------:R-:W-:Y:S01]  /*1d6c0*/  FSEL R103, R14, -INF , !P3 ;  /* 0xff8000000e677808 */ /* 0x000fe20005800000 */
[----:B------:R-:W-:Y:S01]  /*1d6d0*/  HMMA.16816.F32 R52, R44, R36, R52 ;  /* 0x000000242c34723c */ /* 0x000fe20000001834 */
[----:B------:R-:W-:Y:S01]  /*1d6e0*/  I2FP.F32.S32 R4, R5 ;  /* 0x0000000500047245 */ /* 0x000fe20000201400 */
[C---:B------:R-:W-:Y:S01]  /*1d6f0*/  FFMA.FTZ R9, R13.reuse, UR5, R92 ;  /* 0x000000050d097c23 */ /* 0x040fe2000801005c */
[----:B------:R-:W-:Y:S01]  /*1d700*/  ISETP.GE.AND P3, PT, R12, R212, PT ;  /* 0x000000d40c00720c */ /* 0x000fe20003f66270 */
[----:B------:R-:W-:Y:S01]  /*1d710*/  FFMA.FTZ R94, R13, UR5, R94 ;  /* 0x000000050d5e7c23 */ /* 0x000fe2000801005e */
[----:B------:R-:W-:Y:S01]  /*1d720*/  FSEL R97, R98, -INF , !P4 ;  /* 0xff80000062617808 */ /* 0x000fe20006000000 */
[C---:B------:R-:W-:Y:S01]  /*1d730*/  FFMA.FTZ R16, R4.reuse, UR5, R93 ;  /* 0x0000000504107c23 */ /* 0x040fe2000801005d */
[----:B------:R-:W-:Y:S01]  /*1d740*/  FSEL R98, R15, -INF , !P5 ;  /* 0xff8000000f627808 */ /* 0x000fe20006800000 */
[----:B------:R-:W-:Y:S01]  /*1d750*/  FFMA.FTZ R95, R4, UR5, R95 ;  /* 0x00000005045f7c23 */ /* 0x000fe2000801005f */
[----:B------:R-:W-:-:S02]  /*1d760*/  ISETP.GE.AND P4, PT, R12, R211, PT ;  /* 0x000000d30c00720c */ /* 0x000fc40003f86270 */
[----:B------:R-:W1:Y:S01]  /*1d770*/  LDSM.16.M88.4 R12, [R213+0x8000] ;  /* 0x00800000d50c783b */ /* 0x000e620000000200 */
[----:B------:R-:W-:Y:S02]  /*1d780*/  FSEL R92, R99, -INF , !P2 ;  /* 0xff800000635c7808 */ /* 0x000fe40005000000 */
        /* <DEDUP_REMOVED lines=9> */
[----:B------:R-:W2:Y:S01]  /*1d820*/  LDSM.16.M88.4 R8, [R208+0x9000] ;  /* 0x00900000d008783b */ /* 0x000ea20000000200 */
[----:B------:R-:W-:Y:S01]  /*1d830*/  ISETP.GE.AND P2, PT, R5, R211, PT ;  /* 0x000000d30500720c */ /* 0x000fe20003f46270 */
[----:B------:R-:W-:-:S03]  /*1d840*/  VIADD R5, R192, 0xfffffea9 ;  /* 0xfffffea9c0057836 */ /* 0x000fc60000000000 */
[----:B------:R-:W-:Y:S02]  /*1d850*/  FSEL R88, R95, -INF , !P2 ;  /* 0xff8000005f587808 */ /* 0x000fe40005000000 */
[----:B------:R-:W-:Y:S02]  /*1d860*/  I2FP.F32.S32 R4, R5 ;  /* 0x0000000500047245 */ /* 0x000fe40000201400 */
[----:B------:R-:W-:Y:S01]  /*1d870*/  FSEL R95, R16, -INF , !P3 ;  /* 0xff800000105f7808 */ /* 0x000fe20005800000 */
[----:B------:R-:W-:Y:S01]  /*1d880*/  VIADD R16, R192, 0xfffffeb8 ;  /* 0xfffffeb8c0107836 */ /* 0x000fe20000000000 */
[C---:B------:R-:W-:Y:S01]  /*1d890*/  ISETP.GE.AND P3, PT, R17.reuse, R212, PT ;  /* 0x000000d41100720c */ /* 0x040fe20003f66270 */
[----:B------:R-:W-:Y:S01]  /*1d8a0*/  FFMA.FTZ R18, R4, UR5, R89 ;  /* 0x0000000504127c23 */ /* 0x000fe20008010059 */
[----:B------:R-:W-:Y:S01]  /*1d8b0*/  FSEL R89, R90, -INF , !P4 ;  /* 0xff8000005a597808 */ /* 0x000fe20006000000 */
[----:B------:R-:W-:Y:S01]  /*1d8c0*/  FFMA.FTZ R91, R4, UR5, R91 ;  /* 0x00000005045b7c23 */ /* 0x000fe2000801005b */
[----:B------:R-:W-:-:S02]  /*1d8d0*/  ISETP.GE.AND P4, PT, R17, R211, PT ;  /* 0x000000d31100720c */ /* 0x000fc40003f86270 */
[----:B------:R-:W-:Y:S02]  /*1d8e0*/  I2FP.F32.S32 R17, R17 ;  /* 0x0000001100117245 */ /* 0x000fe40000201400 */
[C---:B------:R-:W-:Y:S02]  /*1d8f0*/  ISETP.GE.AND P5, PT, R5.reuse, R212, PT ;  /* 0x000000d40500720c */ /* 0x040fe40003fa6270 */
[----:B------:R-:W-:Y:S01]  /*1d900*/  ISETP.GE.AND P2, PT, R5, R211, PT ;  /* 0x000000d30500720c */ /* 0x000fe20003f46270 */
[C---:B------:R-:W-:Y:S01]  /*1d910*/  FFMA.FTZ R102, R17.reuse, UR5, R84 ;  /* 0x0000000511667c23 */ /* 0x040fe20008010054 */
[----:B------:R-:W3:Y:S01]  /*1d920*/  LDSM.16.M88.4 R4, [R213+0x8800] ;  /* 0x00880000d504783b */ /* 0x000ee20000000200 */
[----:B-1----:R-:W-:Y:S01]  /*1d930*/  HMMA.16816.F32 R76, R44, R12, R76 ;  /* 0x0000000c2c4c723c */ /* 0x002fe2000000184c */
[----:B------:R-:W-:Y:S01]  /*1d940*/  FSEL R90, R18, -INF , !P5 ;  /* 0xff800000125a7808 */ /* 0x000fe20006800000 */
[----:B------:R-:W-:Y:S01]  /*1d950*/  FFMA.FTZ R86, R17, UR5, R86 ;  /* 0x0000000511567c23 */ /* 0x000fe20008010056 */
[----:B------:R-:W-:Y:S01]  /*1d960*/  I2FP.F32.S32 R18, R19 ;  /* 0x0000001300127245 */ /* 0x000fe20000201400 */
[----:B------:R-:W-:Y:S01]  /*1d970*/  VIADD R17, R192, 0xfffffeb9 ;  /* 0xfffffeb9c0117836 */ /* 0x000fe20000000000 */
[----:B------:R-:W-:-:S02]  /*1d980*/  FSEL R84, R91, -INF , !P2 ;  /* 0xff8000005b547808 */ /* 0x000fc40005000000 */
[----:B------:R-:W-:Y:S01]  /*1d990*/  FSEL R91, R102, -INF , !P3 ;  /* 0xff800000665b7808 */ /* 0x000fe20005800000 */
[C---:B------:R-:W-:Y:S01]  /*1d9a0*/  FFMA.FTZ R102, R18.reuse, UR5, R85 ;  /* 0x0000000512667c23 */ /* 0x040fe20008010055 */
[----:B------:R-:W-:Y:S01]  /*1d9b0*/  I2FP.F32.S32 R13, R16 ;  /* 0x00000010000d7245 */ /* 0x000fe20000201400 */
[----:B------:R-:W-:Y:S01]  /*1d9c0*/  FFMA.FTZ R87, R18, UR5, R87 ;  /* 0x0000000512577c23 */ /* 0x000fe20008010057 */
[CC--:B------:R-:W-:Y:S01]  /*1d9d0*/  ISETP.GE.AND P5, PT, R19.reuse, R212.reuse, PT ;  /* 0x000000d41300720c */ /* 0x0c0fe20003fa6270 */
[----:B------:R-:W-:Y:S01]  /*1d9e0*/  HMMA.16816.F32 R72, R44, R14, R72 ;  /* 0x0000000e2c48723c */ /* 0x000fe20000001848 */
[----:B------:R-:W-:Y:S01]  /*1d9f0*/  ISETP.GE.AND P2, PT, R19, R211, PT ;  /* 0x000000d31300720c */ /* 0x000fe20003f46270 */
[C---:B------:R-:W-:Y:S01]  /*1da00*/  FFMA.FTZ R82, R13.reuse, UR5, R82 ;  /* 0x000000050d527c23 */ /* 0x040fe20008010052 */
[----:B------:R-:W-:Y:S02]  /*1da10*/  I2FP.F32.S32 R12, R17 ;  /* 0x00000011000c7245 */ /* 0x000fe40000201400 */
[----:B------:R-:W-:Y:S01]  /*1da20*/  FSEL R85, R86, -INF , !P4 ;  /* 0xff80000056557808 */ /* 0x000fe20006000000 */
[----:B------:R-:W-:Y:S01]  /*1da30*/  FFMA.FTZ R86, R13, UR5, R80 ;  /* 0x000000050d567c23 */ /* 0x000fe20008010050 */
[----:B------:R-:W-:Y:S01]  /*1da40*/  FSEL R102, R102, -INF , !P5 ;  /* 0xff80000066667808 */ /* 0x000fe20006800000 */
[----:B--2---:R-:W-:Y:S01]  /*1da50*/  HMMA.16816.F32 R60, R204, R8, R60 ;  /* 0x00000008cc3c723c */ /* 0x004fe2000000183c */
[----:B------:R-:W-:Y:S01]  /*1da60*/  VIADD R8, R192, 0xfffffec0 ;  /* 0xfffffec0c0087836 */ /* 0x000fe20000000000 */
[----:B------:R-:W-:Y:S01]  /*1da70*/  FSEL R80, R87, -INF , !P2 ;  /* 0xff80000057507808 */ /* 0x000fe20005000000 */
[C---:B------:R-:W-:Y:S01]  /*1da80*/  FFMA.FTZ R9, R12.reuse, UR5, R81 ;  /* 0x000000050c097c23 */ /* 0x040fe20008010051 */
[C---:B------:R-:W-:Y:S01]  /*1da90*/  ISETP.GE.AND P5, PT, R17.reuse, R212, PT ;  /* 0x000000d41100720c */ /* 0x040fe20003fa6270 */
[----:B------:R-:W-:Y:S01]  /*1daa0*/  FFMA.FTZ R12, R12, UR5, R83 ;  /* 0x000000050c0c7c23 */ /* 0x000fe20008010053 */
[----:B------:R-:W-:-:S02]  /*1dab0*/  ISETP.GE.AND P2, PT, R17, R211, PT ;  /* 0x000000d31100720c */ /* 0x000fc40003f46270 */
[-C--:B------:R-:W-:Y:S01]  /*1dac0*/  ISETP.GE.AND P4, PT, R16, R211.reuse, PT ;  /* 0x000000d31000720c */ /* 0x080fe20003f86270 */
[----:B------:R-:W-:Y:S01]  /*1dad0*/  HMMA.16816.F32 R56, R204, R10, R56 ;  /* 0x0000000acc38723c */ /* 0x000fe20000001838 */
[----:B------:R-:W-:Y:S02]  /*1dae0*/  I2FP.F32.S32 R17, R8 ;  /* 0x0000000800117245 */ /* 0x000fe40000201400 */
[----:B------:R-:W-:Y:S02]  /*1daf0*/  FSEL R81, R82, -INF , !P4 ;  /* 0xff80000052517808 */ /* 0x000fe40006000000 */
[-C--:B------:R-:W-:Y:S01]  /*1db00*/  ISETP.GE.AND P3, PT, R16, R212.reuse, PT ;  /* 0x000000d41000720c */ /* 0x080fe20003f66270 */
[C---:B------:R-:W-:Y:S01]  /*1db10*/  FFMA.FTZ R82, R17.reuse, UR5, R76 ;  /* 0x0000000511527c23 */ /* 0x040fe2000801004c */
[----:B------:R-:W-:Y:S01]  /*1db20*/  FSEL R76, R12, -INF , !P2 ;  /* 0xff8000000c4c7808 */ /* 0x000fe20005000000 */
[----:B------:R-:W-:Y:S01]  /*1db30*/  FFMA.FTZ R78, R17, UR5, R78 ;  /* 0x00000005114e7c23 */ /* 0x000fe2000801004e */
[----:B------:R-:W1:Y:S01]  /*1db40*/  LDSM.16.M88.4 R12, [R213+0x9000] ;  /* 0x00900000d50c783b */ /* 0x000e620000000200 */
[----:B------:R-:W-:Y:S01]  /*1db50*/  FSEL R83, R9, -INF , !P5 ;  /* 0xff80000009537808 */ /* 0x000fe20006800000 */
[----:B------:R-:W-:Y:S01]  /*1db60*/  VIADD R9, R192, 0xfffffec1 ;  /* 0xfffffec1c0097836 */ /* 0x000fe20000000000 */
[----:B------:R-:W-:Y:S01]  /*1db70*/  FSEL R86, R86, -INF , !P3 ;  /* 0xff80000056567808 */ /* 0x000fe20005800000 */
[----:B---3--:R-:W-:Y:S01]  /*1db80*/  HMMA.16816.F32 R68, R44, R4, R68 ;  /* 0x000000042c44723c */ /* 0x008fe20000001844 */
[----:B------:R-:W-:Y:S01]  /*1db90*/  ISETP.GE.AND P3, PT, R8, R212, PT ;  /* 0x000000d40800720c */ /* 0x000fe20003f66270 */
[----:B------:R-:W-:Y:S01]  /*1dba0*/  VIADD R4, R192, 0xfffffec9 ;  /* 0xfffffec9c0047836 */ /* 0x000fe20000000000 */
[----:B------:R-:W-:Y:S01]  /*1dbb0*/  ISETP.GE.AND P4, PT, R8, R211, PT ;  /* 0x000000d30800720c */ /* 0x000fe20003f86270 */
[----:B------:R-:W-:-:S04]  /*1dbc0*/  DEPBAR.LE SB0, 0x0 ;  /* 0x000080000000791a */ /* 0x000fc80000000000 */
[----:B------:R-:W-:Y:S01]  /*1dbd0*/  BAR.SYNC.DEFER_BLOCKING 0x0 ;  /* 0x0000000000007b1d */ /* 0x000fe20000010000 */
[C---:B------:R-:W-:Y:S01]  /*1dbe0*/  ISETP.GE.AND P5, PT, R9.reuse, R212, PT ;  /* 0x000000d40900720c */ /* 0x040fe20003fa6270 */
[----:B------:R-:W-:Y:S01]  /*1dbf0*/  HMMA.16816.F32 R64, R44, R6, R64 ;  /* 0x000000062c40723c */ /* 0x000fe20000001840 */
[----:B------:R-:W-:Y:S01]  /*1dc00*/  I2FP.F32.S32 R8, R9 ;  /* 0x0000000900087245 */ /* 0x000fe20000201400 */
[C---:B------:R-:W-:Y:S01]  /*1dc10*/  VIADD R7, R192.reuse, 0xfffffed0 ;  /* 0xfffffed0c0077836 */ /* 0x040fe20000000000 */
[----:B------:R-:W-:Y:S01]  /*1dc20*/  ISETP.GE.AND P2, PT, R9, R211, PT ;  /* 0x000000d30900720c */ /* 0x000fe20003f46270 */
[----:B------:R-:W-:Y:S01]  /*1dc30*/  VIADD R9, R192, 0xfffffec8 ;  /* 0xfffffec8c0097836 */ /* 0x000fe20000000000 */
[----:B------:R-:W-:Y:S01]  /*1dc40*/  I2FP.F32.S32 R6, R4 ;  /* 0x0000000400067245 */ /* 0x000fe20000201400 */
[C---:B------:R-:W-:Y:S01]  /*1dc50*/  FFMA.FTZ R87, R8.reuse, UR5, R77 ;  /* 0x0000000508577c23 */ /* 0x040fe2000801004d */
[----:B------:R-:W-:Y:S01]  /*1dc60*/  FFMA.FTZ R79, R8, UR5, R79 ;  /* 0x00000005084f7c23 */ /* 0x000fe2000801004f */
[----:B------:R-:W-:-:S02]  /*1dc70*/  FSEL R82, R82, -INF , !P3 ;  /* 0xff80000052527808 */ /* 0x000fc40005800000 */
[----:B------:R-:W-:Y:S01]  /*1dc80*/  I2FP.F32.S32 R5, R9 ;  /* 0x0000000900057245 */ /* 0x000fe20000201400 */
[----:B------:R-:W-:Y:S01]  /*1dc90*/  FFMA.FTZ R75, R6, UR5, R75 ;  /* 0x00000005064b7c23 */ /* 0x000fe2000801004b */
[----:B------:R-:W-:Y:S02]  /*1dca0*/  FSEL R77, R78, -INF , !P4 ;  /* 0xff8000004e4d7808 */ /* 0x000fe40006000000 */
[----:B------:R-:W-:Y:S01]  /*1dcb0*/  ISETP.GE.AND P3, PT, R9, R212, PT ;  /* 0x000000d40900720c */ /* 0x000fe20003f66270 */
[C---:B------:R-:W-:Y:S01]  /*1dcc0*/  FFMA.FTZ R8, R5.reuse, UR5, R72 ;  /* 0x0000000505087c23 */ /* 0x040fe20008010048 */
[----:B------:R-:W-:Y:S01]  /*1dcd0*/  FFMA.FTZ R74, R5, UR5, R74 ;  /* 0x00000005054a7c23 */ /* 0x000fe2000801004a */
[----:B------:R-:W-:Y:S01]  /*1dce0*/  ISETP.GE.AND P4, PT, R9, R211, PT ;  /* 0x000000d30900720c */ /* 0x000fe20003f86270 */
[----:B------:R-:W-:Y:S01]  /*1dcf0*/  FFMA.FTZ R9, R6, UR5, R73 ;  /* 0x0000000506097c23 */ /* 0x000fe20008010049 */
[----:B------:R-:W-:Y:S02]  /*1dd00*/  FSEL R72, R79, -INF , !P2 ;  /* 0xff8000004f487808 */ /* 0x000fe40005000000 */
[----:B------:R-:W-:-:S02]  /*1dd10*/  FSEL R79, R8, -INF , !P3 ;  /* 0xff800000084f7808 */ /* 0x000fc40005800000 */
[----:B------:R-:W-:Y:S02]  /*1dd20*/  FSEL R73, R74, -INF , !P4 ;  /* 0xff8000004a497808 */ /* 0x000fe40006000000 */
[CC--:B------:R-:W-:Y:S01]  /*1dd30*/  ISETP.GE.AND P3, PT, R7.reuse, R212.reuse, PT ;  /* 0x000000d40700720c */ /* 0x0c0fe20003f66270 */
[C---:B-1----:R-:W-:Y:S01]  /*1dd40*/  HMMA.16816.F32 R60, R44.reuse, R12, R60 ;  /* 0x0000000c2c3c723c */ /* 0x042fe2000000183c */
[----:B------:R-:W-:Y:S02]  /*1dd50*/  I2FP.F32.S32 R5, R7 ;  /* 0x0000000700057245 */ /* 0x000fe40000201400 */
[----:B------:R-:W-:Y:S01]  /*1dd60*/  ISETP.GE.AND P4, PT, R7, R211, PT ;  /* 0x000000d30700720c */ /* 0x000fe20003f86270 */
[----:B------:R-:W-:Y:S01]  /*1dd70*/  VIADD R7, R192, 0xfffffed1 ;  /* 0xfffffed1c0077836 */ /* 0x000fe20000000000 */
[----:B------:R-:W-:Y:S01]  /*1dd80*/  FSEL R87, R87, -INF , !P5 ;  /* 0xff80000057577808 */ /* 0x000fe20006800000 */
[C---:B------:R-:W-:Y:S01]  /*1dd90*/  FFMA.FTZ R8, R5.reuse, UR5, R68 ;  /* 0x0000000505087c23 */ /* 0x040fe20008010044 */
[CC--:B------:R-:W-:Y:S01]  /*1dda0*/  ISETP.GE.AND P5, PT, R4.reuse, R212.reuse, PT ;  /* 0x000000d40400720c */ /* 0x0c0fe20003fa6270 */
[----:B------:R-:W-:Y:S01]  /*1ddb0*/  FFMA.FTZ R70, R5, UR5, R70 ;  /* 0x0000000505467c23 */ /* 0x000fe20008010046 */
[----:B------:R-:W-:Y:S01]  /*1ddc0*/  I2FP.F32.S32 R6, R7 ;  /* 0x0000000700067245 */ /* 0x000fe20000201400 */
[----:B------:R-:W-:Y:S01]  /*1ddd0*/  HMMA.16816.F32 R56, R44, R14, R56 ;  /* 0x0000000e2c38723c */ /* 0x000fe20000001838 */
[-C--:B------:R-:W-:Y:S01]  /*1dde0*/  ISETP.GE.AND P2, PT, R4, R211.reuse, PT ;  /* 0x000000d30400720c */ /* 0x080fe20003f46270 */
[----:B------:R-:W-:Y:S01]  /*1ddf0*/  VIADD R4, R192, 0xfffffed8 ;  /* 0xfffffed8c0047836 */ /* 0x000fe20000000000 */
[----:B------:R-:W-:Y:S01]  /*1de00*/  FSEL R74, R9, -INF , !P5 ;  /* 0xff800000094a7808 */ /* 0x000fe20006800000 */
[C---:B------:R-:W-:Y:S01]  /*1de10*/  FFMA.FTZ R78, R6.reuse, UR5, R69 ;  /* 0x00000005064e7c23 */ /* 0x040fe20008010045 */
[----:B------:R-:W-:Y:S01]  /*1de20*/  FSEL R68, R75, -INF , !P2 ;  /* 0xff8000004b447808 */ /* 0x000fe20005000000 */
[----:B------:R-:W-:Y:S01]  /*1de30*/  FFMA.FTZ R71, R6, UR5, R71 ;  /* 0x0000000506477c23 */ /* 0x000fe20008010047 */
[C---:B------:R-:W-:Y:S01]  /*1de40*/  ISETP.GE.AND P5, PT, R7.reuse, R212, PT ;  /* 0x000000d40700720c */ /* 0x040fe20003fa6270 */
[----:B------:R-:W-:Y:S01]  /*1de50*/  VIADD R6, R192, 0xfffffed9 ;  /* 0xfffffed9c0067836 */ /* 0x000fe20000000000 */
[----:B------:R-:W-:-:S02]  /*1de60*/  ISETP.GE.AND P2, PT, R7, R211, PT ;  /* 0x000000d30700720c */ /* 0x000fc40003f46270 */
[----:B------:R-:W-:Y:S02]  /*1de70*/  FSEL R75, R8, -INF , !P3 ;  /* 0xff800000084b7808 */ /* 0x000fe40005800000 */
[----:B------:R-:W-:Y:S02]  /*1de80*/  FSEL R69, R70, -INF , !P4 ;  /* 0xff80000046457808 */ /* 0x000fe40006000000 */
[----:B------:R-:W-:Y:S02]  /*1de90*/  I2FP.F32.S32 R5, R4 ;  /* 0x0000000400057245 */ /* 0x000fe40000201400 */
[-C--:B------:R-:W-:Y:S02]  /*1dea0*/  ISETP.GE.AND P3, PT, R4, R212.reuse, PT ;  /* 0x000000d40400720c */ /* 0x080fe40003f66270 */
[----:B------:R-:W-:Y:S01]  /*1deb0*/  FSEL R78, R78, -INF , !P5 ;  /* 0xff8000004e4e7808 */ /* 0x000fe20006800000 */
[C---:B------:R-:W-:Y:S01]  /*1dec0*/  FFMA.FTZ R64, R5.reuse, UR5, R64 ;  /* 0x0000000505407c23 */ /* 0x040fe20008010040 */
[----:B------:R-:W-:Y:S01]  /*1ded0*/  ISETP.GE.AND P4, PT, R4, R211, PT ;  /* 0x000000d30400720c */ /* 0x000fe20003f86270 */
[----:B------:R-:W-:Y:S01]  /*1dee0*/  FFMA.FTZ R66, R5, UR5, R66 ;  /* 0x0000000505427c23 */ /* 0x000fe20008010042 */
[----:B------:R-:W-:Y:S01]  /*1def0*/  FSEL R70, R71, -INF , !P2 ;  /* 0xff80000047467808 */ /* 0x000fe20005000000 */
[----:B------:R-:W-:Y:S01]  /*1df00*/  VIADD R5, R192, 0xfffffee1 ;  /* 0xfffffee1c0057836 */ /* 0x000fe20000000000 */
[----:B------:R-:W-:-:S02]  /*1df10*/  ISETP.GE.AND P5, PT, R6, R212, PT ;  /* 0x000000d40600720c */ /* 0x000fc40003fa6270 */
[----:B------:R-:W-:Y:S02]  /*1df20*/  I2FP.F32.S32 R4, R6 ;  /* 0x0000000600047245 */ /* 0x000fe40000201400 */
[----:B------:R-:W-:Y:S01]  /*1df30*/  ISETP.GE.AND P2, PT, R6, R211, PT ;  /* 0x000000d30600720c */ /* 0x000fe20003f46270 */
[----:B------:R-:W-:Y:S01]  /*1df40*/  VIADD R6, R192, 0xfffffee0 ;  /* 0xfffffee0c0067836 */ /* 0x000fe20000000000 */
[----:B------:R-:W-:Y:S01]  /*1df50*/  FSEL R71, R64, -INF , !P3 ;  /* 0xff80000040477808 */ /* 0x000fe20005800000 */
[C---:B------:R-:W-:Y:S01]  /*1df60*/  FFMA.FTZ R65, R4.reuse, UR5, R65 ;  /* 0x0000000504417c23 */ /* 0x040fe20008010041 */
[----:B------:R-:W-:Y:S01]  /*1df70*/  FFMA.FTZ R67, R4, UR5, R67 ;  /* 0x0000000504437c23 */ /* 0x000fe20008010043 */
[----:B------:R-:W-:Y:S02]  /*1df80*/  FSEL R175, R66, -INF , !P4 ;  /* 0xff80000042af7808 */ /* 0x000fe40006000000 */
[----:B------:R-:W-:Y:S02]  /*1df90*/  I2FP.F32.S32 R7, R6 ;  /* 0x0000000600077245 */ /* 0x000fe40000201400 */
[----:B------:R-:W-:-:S02]  /*1dfa0*/  I2FP.F32.S32 R4, R5 ;  /* 0x0000000500047245 */ /* 0x000fc40000201400 */
[-C--:B------:R-:W-:Y:S01]  /*1dfb0*/  ISETP.GE.AND P3, PT, R6, R212.reuse, PT ;  /* 0x000000d40600720c */ /* 0x080fe20003f66270 */
        /* <DEDUP_REMOVED lines=8> */
[C---:B------:R-:W-:Y:S01]  /*1e040*/  ISETP.GE.AND P5, PT, R5.reuse, R212, PT ;  /* 0x000000d40500720c */ /* 0x040fe20003fa6270 */
[C---:B------:R-:W-:Y:S01]  /*1e050*/  VIADD R6, R192.reuse, 0xfffffef0 ;  /* 0xfffffef0c0067836 */ /* 0x040fe20000000000 */
[----:B------:R-:W-:Y:S01]  /*1e060*/  ISETP.GE.AND P2, PT, R5, R211, PT ;  /* 0x000000d30500720c */ /* 0x000fe20003f46270 */
[----:B------:R-:W-:Y:S01]  /*1e070*/  VIADD R5, R192, 0xfffffee9 ;  /* 0xfffffee9c0057836 */ /* 0x000fe20000000000 */
[----:B------:R-:W-:-:S02]  /*1e080*/  FSEL R184, R60, -INF , !P3 ;  /* 0xff8000003cb87808 */ /* 0x000fc40005800000 */
[----:B------:R-:W-:Y:S02]  /*1e090*/  FSEL R177, R62, -INF , !P4 ;  /* 0xff8000003eb17808 */ /* 0x000fe40006000000 */
[CC--:B------:R-:W-:Y:S02]  /*1e0a0*/  ISETP.GE.AND P3, PT, R7.reuse, R212.reuse, PT ;  /* 0x000000d40700720c */ /* 0x0c0fe40003f66270 */
[----:B------:R-:W-:Y:S02]  /*1e0b0*/  ISETP.GE.AND P4, PT, R7, R211, PT ;  /* 0x000000d30700720c */ /* 0x000fe40003f86270 */
[----:B------:R-:W-:Y:S02]  /*1e0c0*/  I2FP.F32.S32 R7, R7 ;  /* 0x0000000700077245 */ /* 0x000fe40000201400 */
[----:B------:R-:W-:Y:S02]  /*1e0d0*/  I2FP.F32.S32 R4, R5 ;  /* 0x0000000500047245 */ /* 0x000fe40000201400 */
        /* <DEDUP_REMOVED lines=105> */
.L_x_3809:
        /* <DEDUP_REMOVED lines=8> */
.L_x_3810:
[----:B------:R-:W2:Y:S01]  /*1e7f0*/  LDC R7, c[0x0][0x3bc] ;  /* 0x0000ef00ff077b82 */ /* 0x000ea20000000800 */
[C---:B------:R-:W-:Y:S02]  /*1e800*/  IMAD.SHL.U32 R5, R8.reuse, 0x10, RZ ;  /* 0x0000001008057824 */ /* 0x040fe400078e00ff */
[----:B------:R-:W-:Y:S02]  /*1e810*/  IMAD.SHL.U32 R4, R8, 0x20, RZ ;  /* 0x0000002008047824 */ /* 0x000fe400078e00ff */
[----:B------:R-:W-:Y:S01]  /*1e820*/  @!P1 IMAD.MOV.U32 R233, RZ, RZ, R229 ;  /* 0x000000ffffe99224 */ /* 0x000fe200078e00e5 */
[----:B------:R-:W-:-:S04]  /*1e830*/  LEA R12, P2, R5, R232, 0x1 ;  /* 0x000000e8050c7211 */ /* 0x000fc800078408ff */
[----:B------:R-:W-:Y:S01]  /*1e840*/  IADD3 R10, P3, PT, R4, R12, RZ ;  /* 0x0000000c040a7210 */ /* 0x000fe20007f7e0ff */
[----:B------:R-:W-:Y:S01]  /*1e850*/  @!PT LDS RZ, [RZ] ;  /* 0x00000000fffff984 */ /* 0x000fe20000000800 */
[----:B------:R-:W-:Y:S01]  /*1e860*/  @!PT LDS RZ, [RZ] ;  /* 0x00000000fffff984 */ /* 0x000fe20000000800 */
[----:B------:R-:W-:Y:S01]  /*1e870*/  @!PT LDS RZ, [RZ] ;  /* 0x00000000fffff984 */ /* 0x000fe20000000800 */
[----:B-1----:R-:W-:Y:S04]  /*1e880*/  @!P1 LDGSTS.E.BYPASS.LTC128B.128 [R3+0x2000], desc[UR14][R232.64] ;  /* 0x02000000e8039fae */ /* 0x002fe8000b981a0e */
[----:B------:R1:W-:Y:S01]  /*1e890*/  @P1 STS.128 [R3+0x2000], RZ ;  /* 0x002000ff03001388 */ /* 0x0003e20000000c00 */
        /* <DEDUP_REMOVED lines=106> */
.L_x_3808:
        /* <DEDUP_REMOVED lines=259> */
[----:B------:R-:W-:Y:S01]  /*1ff70*/  MUFU.EX2 R74, R74 ;  /* 0x0000004a004a7308 */ /* 0x000fe20000000800 */
[----:B-----5:R-:W-:Y:S01]  /*1ff80*/  F2FP.F16.F32.PACK_AB R27, R160, R147 ;  /* 0x00000093a01b723e */ /* 0x020fe200000000ff */
[----:B------:R-:W-:-:S02]  /*1ff90*/  FADD.FTZ R146, R146, R145 ;  /* 0x0000009192927221 */ /* 0x000fc40000010000 */
[----:B------:R-:W-:Y:S02]  /*1ffa0*/  MUFU.EX2 R2, R2 ;  /* 0x0000000200027308 */ /* 0x000fe40000000800 */
[C---:B---3--:R-:W-:Y:S01]  /*1ffb0*/  HMMA.16816.F32 R152, R12.reuse, R52, R152 ;  /* 0x000000340c98723c */ /* 0x048fe20000001898 */
[--C-:B------:R-:W-:Y:S01]  /*1ffc0*/  FFMA.FTZ R52, R39, UR6, -R199.reuse ;  /* 0x0000000627347c23 */ /* 0x100fe200080108c7 */
[--C-:B------:R-:W-:Y:S01]  /*1ffd0*/  FFMA.FTZ R53, R42, UR6, -R199.reuse ;  /* 0x000000062a357c23 */ /* 0x100fe200080108c7 */
[----:B------:R-:W-:Y:S01]  /*1ffe0*/  LDSM.16.MT88.4 R36, [R0+0xb800] ;  /* 0x00b800000024783b */ /* 0x000fe20000004200 */
[----:B------:R-:W-:Y:S01]  /*1fff0*/  FADD.FTZ R147, R147, R146 ;  /* 0x0000009293937221 */ /* 0x000fe20000010000 */
[----:B------:R-:W-:Y:S03]  /*20000*/  MUFU.EX2 R34, R34 ;  /* 0x0000002200227308 */ /* 0x000fe60000000800 */
[----:B------:R-:W-:Y:S01]  /*20010*/  HMMA.16816.F32 R148, R12, R54, R148 ;  /* 0x000000360c94723c */ /* 0x000fe20000001894 */
[----:B------:R-:W1:Y:S01]  /*20020*/  LDSM.16.MT88.4 R12, [R206+0x1000] ;  /* 0x00100000ce0c783b */ /* 0x000e620000004200 */
[--C-:B------:R-:W-:Y:S01]  /*20030*/  FFMA.FTZ R54, R41, UR6, -R199.reuse ;  /* 0x0000000629367c23 */ /* 0x100fe200080108c7 */
[----:B------:R-:W-:Y:S01]  /*20040*/  FFMA.FTZ R55, R180, UR6, -R199 ;  /* 0x00000006b4377c23 */ /* 0x000fe200080108c7 */
[----:B------:R-:W-:Y:S01]  /*20050*/  MUFU.EX2 R52, R52 ;  /* 0x0000003400347308 */ /* 0x000fe20000000800 */
[----:B------:R-:W-:-:S03]  /*20060*/  FADD.FTZ R147, R160, R147 ;  /* 0x00000093a0937221 */ /* 0x000fc60000010000 */
        /* <DEDUP_REMOVED lines=234> */
[--C-:B-----5:R-:W-:Y:S01]  /*20f10*/  FFMA.FTZ R165, R102, UR6, -R199.reuse ;  /* 0x0000000666a57c23 */ /* 0x120fe200080108c7 */
[----:B------:R-:W-:-:S02]  /*20f20*/  FFMA.FTZ R102, R83, UR6, -R199 ;  /* 0x0000000653667c23 */ /* 0x000fc400080108c7 */
[----:B------:R-:W-:Y:S01]  /*20f30*/  HMMA.16816.F32 R148, R24, R14, R148 ;  /* 0x0000000e1894723c */ /* 0x000fe20000001894 */
[----:B------:R-:W1:Y:S01]  /*20f40*/  LDSM.16.MT88.4 R24, [R206+0x4800] ;  /* 0x00480000ce18783b */ /* 0x000e620000004200 */
[----:B------:R-:W-:Y:S01]  /*20f50*/  F2FP.F16.F32.PACK_AB R14, R101, R98 ;  /* 0x00000062650e723e */ /* 0x000fe200000000ff */
[----:B------:R-:W-:Y:S01]  /*20f60*/  FADD.FTZ R97, R97, R96 ;  /* 0x0000006061617221 */ /* 0x000fe20000010000 */
[----:B------:R-:W-:Y:S01]  /*20f70*/  F2FP.F16.F32.PACK_AB R15, R111, R92 ;  /* 0x0000005c6f0f723e */ /* 0x000fe200000000ff */
[----:B------:R-:W-:Y:S02]  /*20f80*/  MUFU.EX2 R102, R102 ;  /* 0x0000006600667308 */ /* 0x000fe40000000800 */
[----:B------:R-:W-:-:S04]  /*20f90*/  FADD.FTZ R92, R92, R97 ;  /* 0x000000615c5c7221 */ /* 0x000fc80000010000 */
[----:B--2---:R-:W-:Y:S01]  /*20fa0*/  HMMA.16816.F32 R16, R12, R20, R16 ;  /* 0x000000140c10723c */ /* 0x004fe20000001810 */
[----:B------:R-:W-:-:S07]  /*20fb0*/  FADD.FTZ R111, R111, R92 ;  /* 0x0000005c6f6f7221 */ /* 0x000fce0000010000 */
        /* <DEDUP_REMOVED lines=31> */
[----:B------:R-:W-:Y:S01]  /*211b0*/  FFMA.FTZ R85, R76, UR6, -R194 ;  /* 0x000000064c557c23 */ /* 0x000fe200080108c2 */
[----:B------:R-:W-:Y:S01]  /*211c0*/  FFMA.FTZ R43, R86, UR6, -R199 ;  /* 0x00000006562b7c23 */ /* 0x000fe200080108c7 */
[----:B------:R-:W-:Y:S01]  /*211d0*/  FADD.FTZ R99, R99, R84 ;  /* 0x0000005463637221 */ /* 0x000fe20000010000 */
[----:B------:R2:W3:Y:S03]  /*211e0*/  MUFU.EX2 R86, R165 ;  /* 0x000000a500567308 */ /* 0x0004e60000000800 */
[C---:B------:R-:W-:Y:S01]  /*211f0*/  HMMA.16816.F32 R16, R24.reuse, R20, R16 ;  /* 0x000000141810723c */ /* 0x040fe20000001810 */
[----:B------:R-:W-:Y:S04]  /*21200*/  MUFU.EX2 R83, R43 ;  /* 0x0000002b00537308 */ /* 0x000fe80000000800 */
[----:B------:R-:W-:Y:S03]  /*21210*/  MUFU.EX2 R85, R85 ;  /* 0x0000005500557308 */ /* 0x000fe60000000800 */
[----:B------:R-:W-:Y:S01]  /*21220*/  HMMA.16816.F32 R156, R24, R22, R156 ;  /* 0x00000016189c723c */ /* 0x000fe2000000189c */
[----:B------:R-:W5:Y:S01]  /*21230*/  LDSM.16.MT88.4 R20, [R201+0xf800] ;  /* 0x00f80000c914783b */ /* 0x000f620000004200 */
[----:B--2---:R-:W-:-:S02]  /*21240*/  FFMA.FTZ R165, R72, UR6, -R194 ;  /* 0x0000000648a57c23 */ /* 0x004fc400080108c2 */
[----:B------:R-:W-:Y:S04]  /*21250*/  MUFU.EX2 R72, R166 ;  /* 0x000000a600487308 */ /* 0x000fe80000000800 */
[C---:B------:R-:W-:Y:S01]  /*21260*/  HMMA.16816.F32 R4, R24.reuse, R40, R4 ;  /* 0x000000281804723c */ /* 0x040fe20000001804 */
[--C-:B------:R-:W-:Y:S01]  /*21270*/  FFMA.FTZ R41, R80, UR6, -R194.reuse ;  /* 0x0000000650297c23 */ /* 0x100fe200080108c2 */
[----:B------:R-:W-:Y:S01]  /*21280*/  FFMA.FTZ R40, R81, UR6, -R194 ;  /* 0x0000000651287c23 */ /* 0x000fe200080108c2 */
[----:B------:R-:W-:Y:S04]  /*21290*/  MUFU.EX2 R80, R42 ;  /* 0x0000002a00507308 */ /* 0x000fe80000000800 */
[----:B------:R-:W2:Y:S01]  /*212a0*/  MUFU.EX2 R81, R41 ;  /* 0x0000002900517308 */ /* 0x000ea20000000800 */
[C---:B----4-:R-:W-:Y:S03]  /*212b0*/  HMMA.16816.F32 R8, R24.reuse, R28, R8 ;  /* 0x0000001c1808723c */ /* 0x050fe60000001808 */
[----:B------:R4:W5:Y:S05]  /*212c0*/  MUFU.EX2 R76, R40 ;  /* 0x00000028004c7308 */ /* 0x00096a0000000800 */
[C---:B------:R-:W-:Y:S01]  /*212d0*/  HMMA.16816.F32 R44, R24.reuse, R30, R44 ;  /* 0x0000001e182c723c */ /* 0x040fe2000000182c */
[----:B------:R-:W5:Y:S07]  /*212e0*/  LDSM.16.MT88.4 R28, [R205+0x5800] ;  /* 0x00580000cd1c783b */ /* 0x000f6e0000004200 */
[----:B-1----:R-:W-:Y:S01]  /*212f0*/  HMMA.16816.F32 R152, R24, R12, R152 ;  /* 0x0000000c1898723c */ /* 0x002fe20000001898 */
[----:B---3--:R-:W-:Y:S01]  /*21300*/  F2FP.F16.F32.PACK_AB R12, R86, R91 ;  /* 0x0000005b560c723e */ /* 0x008fe200000000ff */
[----:B----4-:R-:W-:Y:S01]  /*21310*/  LDSM.16.MT88.4 R40, [R0+0x10000] ;  /* 0x010000000028783b */ /* 0x010fe20000004200 */
[----:B--2---:R-:W-:Y:S01]  /*21320*/  F2FP.F16.F32.PACK_AB R13, R81, R80 ;  /* 0x00000050510d723e */ /* 0x004fe200000000ff */
[----:B------:R-:W-:-:S04]  /*21330*/  FADD.FTZ R80, R80, R99 ;  /* 0x0000006350507221 */ /* 0x000fc80000010000 */
[----:B------:R-:W-:Y:S01]  /*21340*/  HMMA.16816.F32 R148, R24, R14, R148 ;  /* 0x0000000e1894723c */ /* 0x000fe20000001894 */
[----:B------:R-:W1:Y:S01]  /*21350*/  LDSM.16.MT88.4 R24, [R206+0x5800] ;  /* 0x00580000ce18783b */ /* 0x000e620000004200 */
[----:B------:R-:W-:Y:S01]  /*21360*/  F2FP.F16.F32.PACK_AB R14, R102, R83 ;  /* 0x00000053660e723e */ /* 0x000fe200000000ff */
[----:B------:R-:W-:Y:S01]  /*21370*/  FADD.FTZ R81, R81, R80 ;  /* 0x0000005051517221 */ /* 0x000fe20000010000 */
[----:B-----5:R-:W-:-:S03]  /*21380*/  F2FP.F16.F32.PACK_AB R15, R85, R76 ;  /* 0x0000004c550f723e */ /* 0x020fc600000000ff */
[----:B------:R-:W-:-:S04]  /*21390*/  FADD.FTZ R76, R76, R81 ;  /* 0x000000514c4c7221 */ /* 0x000fc80000010000 */
[C---:B------:R-:W-:Y:S01]  /*213a0*/  HMMA.16816.F32 R4, R12.reuse, R36, R4 ;  /* 0x000000240c04723c */ /* 0x040fe20000001804 */
[--C-:B------:R-:W-:Y:S01]  /*213b0*/  FFMA.FTZ R36, R87, UR6, -R199.reuse ;  /* 0x0000000657247c23 */ /* 0x100fe200080108c7 */
[----:B------:R-:W-:Y:S01]  /*213c0*/  FFMA.FTZ R87, R79, UR6, -R199 ;  /* 0x000000064f577c23 */ /* 0x000fe200080108c7 */
[----:B------:R-:W-:Y:S02]  /*213d0*/  FADD.FTZ R85, R85, R76 ;  /* 0x0000004c55557221 */ /* 0x000fe40000010000 */
[----:B------:R2:W3:Y:S03]  /*213e0*/  MUFU.EX2 R79, R36 ;  /* 0x00000024004f7308 */ /* 0x0004e60000000800 */
[C---:B------:R-:W-:Y:S01]  /*213f0*/  HMMA.16816.F32 R136, R12.reuse, R38, R136 ;  /* 0x000000260c88723c */ /* 0x040fe20000001888 */
[----:B------:R-:W-:Y:S07]  /*21400*/  MUFU.EX2 R87, R87 ;  /* 0x0000005700577308 */ /* 0x000fee0000000800 */
[C---:B------:R-:W-:Y:S01]  /*21410*/  HMMA.16816.F32 R16, R12.reuse, R20, R16 ;  /* 0x000000140c10723c */ /* 0x040fe20000001810 */
[----:B--2---:R-:W2:Y:S07]  /*21420*/  LDSM.16.MT88.4 R36, [R205+0x6000] ;  /* 0x00600000cd24783b */ /* 0x004eae0000004200 */
[C---:B------:R-:W-:Y:S01]  /*21430*/  HMMA.16816.F32 R156, R12.reuse, R22, R156 ;  /* 0x000000160c9c723c */ /* 0x040fe2000000189c */
[----:B------:R-:W4:Y:S07]  /*21440*/  LDSM.16.MT88.4 R20, [R201+0x10000] ;  /* 0x01000000c914783b */ /* 0x000f2e0000004200 */
[----:B------:R-:W-:Y:S01]  /*21450*/  HMMA.16816.F32 R8, R12, R28, R8 ;  /* 0x0000001c0c08723c */ /* 0x000fe20000001808 */
[----:B------:R-:W-:-:S02]  /*21460*/  FFMA.FTZ R28, R73, UR6, -R194 ;  /* 0x00000006491c7c23 */ /* 0x000fc400080108c2 */
[----:B------:R-:W5:Y:S04]  /*21470*/  MUFU.EX2 R73, R165 ;  /* 0x000000a500497308 */ /* 0x000f680000000800 */
[----:B------:R5:W2:Y:S01]  /*21480*/  MUFU.EX2 R68, R28 ;  /* 0x0000001c00447308 */ /* 0x000aa20000000800 */
[C---:B------:R-:W-:Y:S08]  /*21490*/  HMMA.16816.F32 R44, R12.reuse, R30, R44 ;  /* 0x0000001e0c2c723c */ /* 0x040ff0000000182c */
[----:B-1----:R-:W-:Y:S01]  /*214a0*/  HMMA.16816.F32 R152, R12, R24, R152 ;  /* 0x000000180c98723c */ /* 0x002fe20000001898 */
[----:B---3--:R-:W-:-:S02]  /*214b0*/  F2FP.F16.F32.PACK_AB R24, R79, R82 ;  /* 0x000000524f18723e */ /* 0x008fc400000000ff */
[C---:B-----5:R-:W-:Y:S01]  /*214c0*/  F2FP.F16.F32.PACK_AB R25, R73.reuse, R72 ;  /* 0x000000484919723e */ /* 0x060fe200000000ff */
        /* <DEDUP_REMOVED lines=15> */
[----:B----4-:R-:W-:Y:S02]  /*215c0*/  HMMA.16816.F32 R16, R24, R20, R16 ;  /* 0x000000141810723c */ /* 0x010fe40000001810 */
        /* <DEDUP_REMOVED lines=97> */
[----:B------:R-:W-:Y:S03]  /*21be0*/  MUFU.EX2 R28, R28 ;  /* 0x0000001c001c7308 */ /* 0x000fe60000000800 */
[----:B------:R-:W-:Y:S01]  /*21bf0*/  FADD.FTZ R107, R118, R107 ;  /* 0x0000006b766b7221 */ /* 0x000fe20000010000 */
[----:B------:R-:W-:Y:S02]  /*21c00*/  MUFU.EX2 R30, R30 ;  /* 0x0000001e001e7308 */ /* 0x000fe40000000800 */
[----:B------:R-:W-:Y:S01]  /*21c10*/  HMMA.16816.F32 R44, R24, R22, R44 ;  /* 0x00000016182c723c */ /* 0x000fe2000000182c */
[----:B------:R-:W-:Y:S01]  /*21c20*/  FADD.FTZ R106, R106, R107 ;  /* 0x0000006b6a6a7221 */ /* 0x000fe20000010000 */
[----:B------:R-:W2:Y:S01]  /*21c30*/  MUFU.EX2 R31, R31 ;  /* 0x0000001f001f7308 */ /* 0x000ea20000000800 */
[----:B------:R3:W4:Y:S02]  /*21c40*/  LDSM.16.MT88.4 R20, [R0+0x11800] ;  /* 0x011800000014783b */ /* 0x0007240000004200 */
[----:B------:R-:W-:-:S04]  /*21c50*/  FADD.FTZ R103, R103, R106 ;  /* 0x0000006a67677221 */ /* 0x000fc80000010000 */
[----:B------:R-:W-:Y:S01]  /*21c60*/  FADD.FTZ R98, R98, R103 ;  /* 0x0000006762627221 */ /* 0x000fe20000010000 */
[----:B-1----:R-:W-:Y:S03]  /*21c70*/  HMMA.16816.F32 R152, R24, R12, R152 ;  /* 0x0000000c1898723c */ /* 0x002fe60000001898 */
[----:B------:R-:W-:Y:S01]  /*21c80*/  FADD.FTZ R101, R101, R98 ;  /* 0x0000006265657221 */ /* 0x000fe20000010000 */
[----:B--2---:R-:W-:-:S03]  /*21c90*/  F2FP.F16.F32.PACK_AB R13, R32, R31 ;  /* 0x0000001f200d723e */ /* 0x004fc600000000ff */
[----:B------:R-:W-:Y:S01]  /*21ca0*/  FADD.FTZ R94, R94, R101 ;  /* 0x000000655e5e7221 */ /* 0x000fe20000010000 */
[----:B------:R-:W-:Y:S01]  /*21cb0*/  HMMA.16816.F32 R148, R24, R14, R148 ;  /* 0x0000000e1894723c */ /* 0x000fe20000001894 */
[----:B------:R-:W-:Y:S02]  /*21cc0*/  F2FP.F16.F32.PACK_AB R14, R241, R30 ;  /* 0x0000001ef10e723e */ /* 0x000fe400000000ff */
[----:B------:R-:W-:Y:S01]  /*21cd0*/  FADD.FTZ R95, R95, R94 ;  /* 0x0000005e5f5f7221 */ /* 0x000fe20000010000 */
[----:B------:R-:W-:-:S03]  /*21ce0*/  F2FP.F16.F32.PACK_AB R15, R51, R48 ;  /* 0x00000030330f723e */ /* 0x000fc600000000ff */
[----:B------:R-:W-:Y:S01]  /*21cf0*/  FADD.FTZ R12, R90, R95 ;  /* 0x0000005f5a0c7221 */ /* 0x000fe20000010000 */
[----:B---3--:R-:W-:-:S03]  /*21d00*/  FADD.FTZ R0, R38, R43 ;  /* 0x0000002b26007221 */ /* 0x008fc60000010000 */
[----:B------:R-:W-:Y:S01]  /*21d10*/  FADD.FTZ R12, R93, R12 ;  /* 0x0000000c5d0c7221 */ /* 0x000fe20000010000 */
[----:B------:R-:W-:-:S03]  /*21d20*/  FADD.FTZ R0, R39, R0 ;  /* 0x0000000027007221 */ /* 0x000fc60000010000 */
[----:B------:R-:W-:Y:S01]  /*21d30*/  FADD.FTZ R91, R91, R12 ;  /* 0x0000000c5b5b7221 */ /* 0x000fe20000010000 */
[----:B------:R-:W-:-:S03]  /*21d40*/  F2FP.F16.F32.PACK_AB R12, R28, R29 ;  /* 0x0000001d1c0c723e */ /* 0x000fc600000000ff */
[----:B------:R-:W-:-:S04]  /*21d50*/  FADD.FTZ R86, R86, R91 ;  /* 0x0000005b56567221 */ /* 0x000fc80000010000 */
[----:B------:R-:W-:Y:S01]  /*21d60*/  HMMA.16816.F32 R160, R12, R200, R16 ;  /* 0x000000c80ca0723c */ /* 0x000fe20000001810 */
[----:B------:R-:W-:-:S04]  /*21d70*/  FADD.FTZ R17, R83, R86 ;  /* 0x0000005653117221 */ /* 0x000fc80000010000 */
[----:B------:R-:W-:-:S03]  /*21d80*/  FADD.FTZ R17, R102, R17 ;  /* 0x0000001166117221 */ /* 0x000fc60000010000 */
        /* <DEDUP_REMOVED lines=13> */
[-C--:B------:R-:W-:Y:S02]  /*21e60*/  MOV R0, R3.reuse ;  /* 0x0000000300007202 */ /* 0x080fe40000000f00 */
[----:B------:R-:W-:Y:S01]  /*21e70*/  FADD.FTZ R41, R41, R40 ;  /* 0x0000002829297221 */ /* 0x000fe20000010000 */
[----:B------:R-:W-:Y:S01]  /*21e80*/  FADD.FTZ R31, R32, R31 ;  /* 0x0000001f201f7221 */ /* 0x000fe20000010000 */
[----:B------:R-:W-:Y:S01]  /*21e90*/  @P1 MOV R0, R3 ;  /* 0x0000000300001202 */ /* 0x000fe20000000f00 */
[----:B------:R-:W-:Y:S01]  /*21ea0*/  HMMA.16816.F32 R136, R12, R22, R136 ;  /* 0x000000160c88723c */ /* 0x000fe20000001888 */
[----:B------:R-:W-:Y:S01]  /*21eb0*/  FADD.FTZ R42, R42, R41 ;  /* 0x000000292a2a7221 */ /* 0x000fe20000010000 */
[----:B------:R-:W-:-:S03]  /*21ec0*/  FADD.FTZ R48, R48, R31 ;  /* 0x0000001f30307221 */ /* 0x000fc60000010000 */
[----:B------:R-:W-:Y:S01]  /*21ed0*/  FADD.FTZ R42, R37, R42 ;  /* 0x0000002a252a7221 */ /* 0x000fe20000010000 */
[----:B------:R-:W-:Y:S02]  /*21ee0*/  FADD.FTZ R240, R51, R48 ;  /* 0x0000003033f07221 */ /* 0x000fe40000010000 */
[----:B------:R-:W-:Y:S01]  /*21ef0*/  HMMA.16816.F32 R144, R12, R146, R44 ;  /* 0x000000920c90723c */ /* 0x000fe2000000182c */
[----:B------:R-:W-:-:S04]  /*21f00*/  FADD.FTZ R35, R35, R42 ;  /* 0x0000002a23237221 */ /* 0x000fc80000010000 */
[----:B------:R-:W-:Y:S01]  /*21f10*/  FADD.FTZ R35, R2, R35 ;  /* 0x0000002302237221 */ /* 0x000fe20000010000 */
[-C--:B------:R-:W-:Y:S02]  /*21f20*/  MOV R2, R191.reuse ;  /* 0x000000bf00027202 */ /* 0x080fe40000000f00 */
[----:B------:R-:W-:Y:S01]  /*21f30*/  HMMA.16816.F32 R152, R12, R204, R152 ;  /* 0x000000cc0c98723c */ /* 0x000fe20000001898 */
[----:B------:R-:W-:Y:S01]  /*21f40*/  FADD.FTZ R34, R34, R35 ;  /* 0x0000002322227221 */ /* 0x000fe20000010000 */
[----:B------:R-:W-:-:S03]  /*21f50*/  @P1 MOV R2, R191 ;  /* 0x000000bf00021202 */ /* 0x000fc60000000f00 */
[----:B------:R-:W-:-:S03]  /*21f60*/  FADD.FTZ R34, R33, R34 ;  /* 0x0000002221227221 */ /* 0x000fc60000010000 */
[----:B------:R-:W-:Y:S01]  /*21f70*/  HMMA.16816.F32 R148, R12, R206, R148 ;  /* 0x000000ce0c94723c */ /* 0x000fe20000001894 */
[----:B------:R-:W-:-:S04]  /*21f80*/  FADD.FTZ R29, R29, R34 ;  /* 0x000000221d1d7221 */ /* 0x000fc80000010000 */
[----:B------:R-:W-:-:S04]  /*21f90*/  FADD.FTZ R29, R28, R29 ;  /* 0x0000001d1c1d7221 */ /* 0x000fc80000010000 */
[----:B------:R-:W-:-:S04]  /*21fa0*/  FADD.FTZ R30, R30, R29 ;  /* 0x0000001d1e1e7221 */ /* 0x000fc80000010000 */
[----:B------:R-:W-:Y:S01]  /*21fb0*/  FADD.FTZ R241, R241, R30 ;  /* 0x0000001ef1f17221 */ /* 0x000fe20000010000 */
[----:B------:R-:W-:Y:S06]  /*21fc0*/  BRA.U UP0, `(.L_x_3811) ;  /* 0x0000000100047547 */ /* 0x000fec000b800000 */
.L_x_3805:
[----:B------:R-:W-:-:S12]  /*21fd0*/  UIADD3 UR4, UPT, UPT, UR9, -0x1, URZ ;  /* 0xffffffff09047890 */ /* 0x000fd8000fffe0ff */
.L_x_3811:
[----:B------:R-:W-:-:S09]  /*21fe0*/  UISETP.GE.AND UP0, UPT, UR4, UR20, UPT ;  /* 0x000000140400728c */ /* 0x000fd2000bf06270 */
        /* <DEDUP_REMOVED lines=31> */
.L_x_3816:
[----:B------:R-:W-:Y:S01]  /*221e0*/  @!P6 IADD3 R11, P0, PT, RZ, -R238, RZ ;  /* 0x800000eeff0be210 */ /* 0x000fe20007f1e0ff */
[----:B------:R-:W2:Y:S01]  /*221f0*/  S2R R226, SR_TID.X ;  /* 0x0000000000e27919 */ /* 0x000ea20000002100 */
[----:B------:R-:W3:Y:S01]  /*22200*/  @!P6 LDC R6, c[0x0][0x3c0] ;  /* 0x0000f000ff06eb82 */ /* 0x000ee20000000800 */
[----:B------:R-:W-:Y:S07]  /*22210*/  DEPBAR.LE SB0, 0x0 ;  /* 0x000080000000791a */ /* 0x000fee0000000000 */
[----:B------:R-:W4:Y:S08]  /*22220*/  LDC R9, c[0x0][0x3c4] ;  /* 0x0000f100ff097b82 */ /* 0x000f300000000800 */
[----:B------:R-:W-:Y:S01]  /*22230*/  BAR.SYNC.DEFER_BLOCKING 0x0 ;  /* 0x0000000000007b1d */ /* 0x000fe20000010000 */
[----:B------:R-:W-:Y:S02]  /*22240*/  IMAD.MOV.U32 R4, RZ, RZ, R234 ;  /* 0x000000ffff047224 */ /* 0x000fe400078e00ea */
[----:B------:R-:W-:Y:S01]  /*22250*/  IMAD.MOV.U32 R8, RZ, RZ, R231 ;  /* 0x000000ffff087224 */ /* 0x000fe200078e00e7 */
[----:B--2---:R-:W-:Y:S01]  /*22260*/  SHF.R.U32.HI R227, RZ, 0x1, R226 ;  /* 0x00000001ffe37819 */ /* 0x004fe200000116e2 */
[----:B---3--:R-:W-:Y:S01]  /*22270*/  @!P6 IMAD.SHL.U32 R10, R6, 0x100, RZ ;  /* 0x00000100060ae824 */ /* 0x008fe200078e00ff */
        /* <DEDUP_REMOVED lines=9> */
[--C-:B------:R-:W-:Y:S02]  /*22310*/  LOP3.LUT R167, R2, 0x1c0, R5.reuse, 0xf8, !PT ;  /* 0x000001c002a77812 */ /* 0x100fe400078ef805 */
[----:B------:R-:W-:Y:S02]  /*22320*/  LOP3.LUT R7, R7, 0x8, R226, 0xf8, !PT ;  /* 0x0000000807077812 */ /* 0x000fe400078ef8e2 */
[----:B------:R-:W-:Y:S02]  /*22330*/  @!P6 IADD3 R234, P0, PT, R234, R11, RZ ;  /* 0x0000000beaeae210 */ /* 0x000fe40007f1e0ff */
[----:B------:R-:W-:Y:S02]  /*22340*/  LOP3.LUT R164, R0, 0x38, RZ, 0xc0, !PT ;  /* 0x0000003800a47812 */ /* 0x000fe400078ec0ff */
[----:B------:R-:W-:Y:S02]  /*22350*/  LOP3.LUT R228, R228, 0x7c00, RZ, 0xc0, !PT ;  /* 0x00007c00e4e47812 */ /* 0x000fe400078ec0ff */
[--C-:B------:R-:W-:Y:S02]  /*22360*/  LOP3.LUT R243, R243, 0x1e00, R0.reuse, 0xf8, !PT ;  /* 0x00001e00f3f37812 */ /* 0x100fe400078ef800 */
[--C-:B------:R-:W-:Y:S02]  /*22370*/  LOP3.LUT R167, R167, 0x38, R0.reuse, 0x78, !PT ;  /* 0x00000038a7a77812 */ /* 0x100fe400078e7800 */
[----:B------:R-:W-:Y:S02]  /*22380*/  LOP3.LUT R2, R7, 0x38, R0, 0x78, !PT ;  /* 0x0000003807027812 */ /* 0x000fe400078e7800 */
[----:B------:R-:W-:Y:S02]  /*22390*/  @!P6 LEA.HI.X.SX32 R231, R10, R231, 0x1, P0 ;  /* 0x000000e70ae7e211 */ /* 0x000fe400000f0eff */
[----:B------:R-:W-:Y:S02]  /*223a0*/  ISETP.GE.AND P0, PT, R164, UR7, PT ;  /* 0x00000007a4007c0c */ /* 0x000fe4000bf06270 */
[----:B------:R-:W-:Y:S01]  /*223b0*/  LOP3.LUT R0, R228, 0x200, R5, 0xf8, !PT ;  /* 0x00000200e4007812 */ /* 0x000fe200078ef805 */
[----:B----4-:R-:W-:Y:S10]  /*223c0*/  @!P6 BRA `(.L_x_3813) ;  /* 0x0000000000f8e947 */ /* 0x010ff40003800000 */
        /* <DEDUP_REMOVED lines=62> */
.L_x_3813:
[C---:B------:R-:W-:Y:S01]  /*227b0*/  IMAD.SHL.U32 R7, R6.reuse, 0x20, RZ ;  /* 0x0000002006077824 */ /* 0x040fe200078e00ff */
[----:B------:R-:W-:Y:S01]  /*227c0*/  LEA R243, R243, UR8, 0x1 ;  /* 0x00000008f3f37c11 */ /* 0x000fe2000f8e08ff */
[----:B------:R-:W-:Y:S01]  /*227d0*/  @!P0 IMAD.MOV.U32 R230, RZ, RZ, R234 ;  /* 0x000000ffffe68224 */ /* 0x000fe200078e00ea */
[----:B------:R-:W-:Y:S01]  /*227e0*/  LOP3.LUT R5, R5, 0x400, RZ, 0xc0, !PT ;  /* 0x0000040005057812 */ /* 0x000fe200078ec0ff */
[----:B------:R-:W-:Y:S01]  /*227f0*/  UIADD3 UR9, UPT, UPT, UR9, -0x1, URZ ;  /* 0xffffffff09097890 */ /* 0x000fe2000fffe0ff */
[----:B------:R-:W-:Y:S02]  /*22800*/  IADD3 R4, P1, PT, R7, R234, RZ ;  /* 0x000000ea07047210 */ /* 0x000fe40007f3e0ff */
[----:B------:R-:W-:Y:S01]  /*22810*/  SHF.L.U64.HI R6, R6, 0x5, R9 ;  /* 0x0000000506067819 */ /* 0x000fe20000010209 */
[----:B------:R-:W-:Y:S01]  /*22820*/  @!PT LDS RZ, [RZ] ;  /* 0x00000000fffff984 */ /* 0x000fe20000000800 */
[----:B------:R-:W-:Y:S01]  /*22830*/  @!PT LDS RZ, [RZ] ;  /* 0x00000000fffff984 */ /* 0x000fe20000000800 */
[----:B------:R-:W-:Y:S01]  /*22840*/  @!PT LDS RZ, [RZ] ;  /* 0x00000000fffff984 */ /* 0x000fe20000000800 */
[----:B-1----:R1:W-:Y:S01]  /*22850*/  @!P0 LDGSTS.E.BYPASS.LTC128B.128 [R243+0xa000], desc[UR18][R230.64] ;  /* 0x0a000000e6f38fae */ /* 0x0023e2000b981a12 */
[----:B------:R-:W-:Y:S01]  /*22860*/  IMAD R2, R2, 0x2, R5 ;  /* 0x0000000202027824 */ /* 0x000fe200078e0205 */
[-C--:B------:R-:W-:Y:S01]  /*22870*/  IADD3 R8, P2, PT, R4, R7.reuse, RZ ;  /* 0x0000000704087210 */ /* 0x080fe20007f5e0ff */
[----:B------:R-:W-:Y:S01]  /*22880*/  UISETP.GT.AND UP0, UPT, UR9, UR20, UPT ;  /* 0x000000140900728c */ /* 0x000fe2000bf04270 */
[----:B------:R-:W-:Y:S01]  /*22890*/  IMAD.X R5, R6, 0x1, R231, P1 ;  /* 0x0000000106057824 */ /* 0x000fe200008e06e7 */
[----:B------:R-:W-:Y:S01]  /*228a0*/  @P0 STS.128 [R243+0xa000], RZ ;  /* 0x00a000fff3000388 */ /* 0x000fe20000000c00 */
[----:B------:R-:W-:Y:S01]  /*228b0*/  IADD3 R10, P1, PT, R8, R7, RZ ;  /* 0x00000007080a7210 */ /* 0x000fe20007f3e0ff */
[----:B------:R-:W-:Y:S01]  /*228c0*/  VIADD R211, R2, UR8 ;  /* 0x0000000802d37c36 */ /* 0x000fe20008000000 */
[----:B------:R-:W-:Y:S02]  /*228d0*/  LOP3.LUT R167, R0, R167, RZ, 0xfc, !PT ;  /* 0x000000a700a77212 */ /* 0x000fe400078efcff */
[----:B------:R-:W-:Y:S01]  /*228e0*/  @!PT LDS RZ, [RZ] ;  /* 0x00000000fffff984 */ /* 0x000fe20000000800 */
[----:B------:R-:W-:Y:S01]  /*228f0*/  @!PT LDS RZ, [RZ] ;  /* 0x00000000fffff984 */ /* 0x000fe20000000800 */
[----:B------:R-:W-:Y:S01]  /*22900*/  @!PT LDS RZ, [RZ] ;  /* 0x00000000fffff984 */ /* 0x000fe20000000800 */
[----:B------:R2:W-:Y:S01]  /*22910*/  @!P0 LDGSTS.E.BYPASS.LTC128B.128 [R243+0xa800], desc[UR18][R4.64] ;  /* 0x0a80000004f38fae */ /* 0x0005e2000b981a12 */
[--C-:B------:R-:W-:Y:S01]  /*22920*/  IMAD.X R9, R5, 0x1, R6.reuse, P2 ;  /* 0x0000000105097824 */ /* 0x100fe200010e0606 */
[-C--:B------:R-:W-:Y:S03]  /*22930*/  IADD3 R12, P2, PT, R10, R7.reuse, RZ ;  /* 0x000000070a0c7210 */ /* 0x080fe60007f5e0ff */
[----:B------:R-:W-:Y:S01]  /*22940*/  @P0 STS.128 [R243+0xa800], RZ ;  /* 0x00a800fff3000388 */ /* 0x000fe20000000c00 */
[--C-:B------:R-:W-:Y:S01]  /*22950*/  IMAD.X R11, R9, 0x1, R6.reuse, P1 ;  /* 0x00000001090b7824 */ /* 0x100fe200008e0606 */
[-C--:B------:R-:W-:Y:S03]  /*22960*/  IADD3 R14, P1, PT, R12, R7.reuse, RZ ;  /* 0x000000070c0e7210 */ /* 0x080fe60007f3e0ff */
        /* <DEDUP_REMOVED lines=8> */
[----:B------:R-:W-:Y:S03]  /*229f0*/  LEA R167, R167, UR8, 0x1 ;  /* 0x00000008a7a77c11 */ /* 0x000fe6000f8e08ff */
[----:B------:R-:W-:Y:S01]  /*22a00*/  @!PT LDS RZ, [RZ] ;  /* 0x00000000fffff984 */ /* 0x000fe20000000800 */
[----:B------:R-:W-:Y:S01]  /*22a10*/  @!PT LDS RZ, [RZ] ;  /* 0x00000000fffff984 */ /* 0x000fe20000000800 */
[----:B------:R-:W-:Y:S01]  /*22a20*/  @!PT LDS RZ, [RZ] ;  /* 0x00000000fffff984 */ /* 0x000fe20000000800 */
[----:B------:R4:W-:Y:S01]  /*22a30*/  @!P0 LDGSTS.E.BYPASS.LTC128B.128 [R243+0xb800], desc[UR18][R10.64] ;  /* 0x0b8000000af38fae */ /* 0x0009e2000b981a12 */
[--C-:B------:R-:W-:Y:S02]  /*22a40*/  IMAD.X R17, R15, 0x1, R6.reuse, P2 ;  /* 0x000000010f117824 */ /* 0x100fe400010e0606 */
[----:B-1----:R-:W-:Y:S02]  /*22a50*/  IMAD.MOV.U32 R230, RZ, RZ, 0x20 ;  /* 0x00000020ffe67424 */ /* 0x002fe400078e00ff */
[----:B------:R-:W-:Y:S05]  /*22a60*/  @P0 STS.128 [R243+0xb800], RZ ;  /* 0x00b800fff3000388 */ /* 0x000fea0000000c00 */
[----:B------:R-:W-:Y:S01]  /*22a70*/  @!PT LDS RZ, [RZ] ;  /* 0x00000000fffff984 */ /* 0x000fe20000000800 */
[----:B------:R-:W-:Y:S01]  /*22a80*/  @!PT LDS RZ, [RZ] ;  /* 0x00000000fffff984 */ /* 0x000fe20000000800 */
[----:B------:R-:W-:Y:S01]  /*22a90*/  @!PT LDS RZ, [RZ] ;  /* 0x00000000fffff984 */ /* 0x000fe20000000800 */
[----:B------:R1:W-:Y:S01]  /*22aa0*/  @!P0 LDGSTS.E.BYPASS.LTC128B.128 [R243+0xc000], desc[UR18][R12.64] ;  /* 0x0c0000000cf38fae */ /* 0x0003e2000b981a12 */
[-C--:B--2---:R-:W-:Y:S04]  /*22ab0*/  IADD3 R4, P1, PT, R16, R7.reuse, RZ ;  /* 0x0000000710047210 */ /* 0x084fe80007f3e0ff */
[----:B------:R-:W-:Y:S01]  /*22ac0*/  @P0 STS.128 [R243+0xc000], RZ ;  /* 0x00c000fff3000388 */ /* 0x000fe20000000c00 */
[-C--:B------:R-:W-:Y:S04]  /*22ad0*/  IADD3.X R5, PT, PT, R17, R6.reuse, RZ, P1, !PT ;  /* 0x0000000611057210 */ /* 0x080fe80000ffe4ff */
[----:B------:R-:W-:Y:S01]  /*22ae0*/  @!PT LDS RZ, [RZ] ;  /* 0x00000000fffff984 */ /* 0x000fe20000000800 */
[----:B------:R-:W-:Y:S01]  /*22af0*/  @!PT LDS RZ, [RZ] ;  /* 0x00000000fffff984 */ /* 0x000fe20000000800 */
[----:B------:R-:W-:Y:S01]  /*22b00*/  @!PT LDS RZ, [RZ] ;  /* 0x00000000fffff984 */ /* 0x000fe20000000800 */
[----:B------:R2:W-:Y:S01]  /*22b10*/  @!P0 LDGSTS.E.BYPASS.LTC128B.128 [R243+0xc800], desc[UR18][R14.64] ;  /* 0x0c8000000ef38fae */ /* 0x0005e2000b981a12 */
[-C--:B---3--:R-:W-:Y:S04]  /*22b20*/  IADD3 R8, P2, PT, R4, R7.reuse, RZ ;  /* 0x0000000704087210 */ /* 0x088fe80007f5e0ff */
        /* <DEDUP_REMOVED lines=13> */
[-C--:B-1----:R-:W-:Y:S03]  /*22c00*/  IADD3 R12, P2, PT, R10, R7.reuse, RZ ;  /* 0x000000070a0c7210 */ /* 0x082fe60007f5e0ff */
[----:B------:R-:W-:Y:S05]  /*22c10*/  @P0 STS.128 [R243+0xd800], RZ ;  /* 0x00d800fff3000388 */ /* 0x000fea0000000c00 */
[----:B------:R-:W-:Y:S01]  /*22c20*/  @!PT LDS RZ, [RZ] ;  /* 0x00000000fffff984 */ /* 0x000fe20000000800 */
[----:B------:R-:W-:Y:S01]  /*22c30*/  @!PT LDS RZ, [RZ] ;  /* 0x00000000fffff984 */ /* 0x000fe20000000800 */
[----:B------:R-:W-:Y:S01]  /*22c40*/  @!PT LDS RZ, [RZ] ;  /* 0x00000000fffff984 */ /* 0x000fe20000000800 */
[----:B------:R-:W-:Y:S01]  /*22c50*/  @!P0 LDGSTS.E.BYPASS.LTC128B.128 [R243+0xe000], desc[UR18][R8.64] ;  /* 0x0e00000008f38fae */ /* 0x000fe2000b981a12 */
        /* <DEDUP_REMOVED lines=13> */
[----:B------:R-:W-:Y:S01]  /*22d30*/  @!P0 LDGSTS.E.BYPASS.LTC128B.128 [R243+0xf000], desc[UR18][R12.64] ;  /* 0x0f0000000cf38fae */ /* 0x000fe2000b981a12 */
[--C-:B------:R-:W-:Y:S01]  /*22d40*/  IMAD.X R17, R15, 0x1, R6.reuse, P2 ;  /* 0x000000010f117824 */ /* 0x100fe200010e0606 */
[-C--:B----4-:R-:W-:Y:S03]  /*22d50*/  IADD3 R4, P1, PT, R16, R7.reuse, RZ ;  /* 0x0000000710047210 */ /* 0x090fe60007f3e0ff */
        /* <DEDUP_REMOVED lines=9> */
[----:B------:R-:W-:Y:S04]  /*22df0*/  IADD3.X R21, PT, PT, R5, R6, RZ, P2, !PT ;  /* 0x0000000605157210 */ /* 0x000fe800017fe4ff */
        /* <DEDUP_REMOVED lines=22> */
[----:B------:R-:W-:Y:S01]  /*22f60*/  LDSM.16.M88.4 R128, [R167] ;  /* 0x00000000a780783b */ /* 0x000fe20000000200 */
[----:B------:R-:W-:Y:S02]  /*22f70*/  SEL R230, R230, 0xffffffe0, !P0 ;  /* 0xffffffe0e6e67807 */ /* 0x000fe40004000000 */
[----:B------:R-:W-:Y:S02]  /*22f80*/  LOP3.LUT P0, RZ, R226, 0x4, RZ, 0xc0, !PT ;  /* 0x00000004e2ff7812 */ /* 0x000fe4000780c0ff */
[----:B-1----:R-:W3:Y:S01]  /*22f90*/  LDSM.16.M88.4 R8, [R2+UR8+0x2000] ;  /* 0x002000080208783b */ /* 0x002ee20008000200 */
[--C-:B------:R-:W-:Y:S02]  /*22fa0*/  IMAD.IADD R172, R167, 0x1, R230.reuse ;  /* 0x00000001a7ac7824 */ /* 0x100fe400078e02e6 */
[----:B------:R-:W-:Y:S02]  /*22fb0*/  IMAD.IADD R0, R211, 0x1, R230 ;  /* 0x00000001d3007824 */ /* 0x000fe400078e02e6 */
        /* <DEDUP_REMOVED lines=29> */
[----:B---3--:R-:W-:Y:S02]  /*23190*/  MOV R2, 0x40 ;  /* 0x0000004000027802 */ /* 0x008fe40000000f00 */
[----:B------:R-:W3:Y:S02]  /*231a0*/  LDSM.16.M88.4 R188, [R0+0x3800] ;  /* 0x0038000000bc783b */ /* 0x000ee40000000200 */
[----:B------:R-:W-:Y:S03]  /*231b0*/  SEL R2, R2, 0xffffffc0, !P0 ;  /* 0xffffffc002027807 */ /* 0x000fe60004000000 */
[C---:B------:R-:W-:Y:S01]  /*231c0*/  HMMA.16816.F32 R40, R128.reuse, R42, RZ ;  /* 0x0000002a8028723c */ /* 0x040fe200000018ff */
[----:B------:R-:W5:Y:S01]  /*231d0*/  LDSM.16.M88.4 R192, [R0+0x4000] ;  /* 0x0040000000c0783b */ /* 0x000f620000000200 */
[--C-:B------:R-:W-:Y:S02]  /*231e0*/  IMAD.IADD R209, R167, 0x1, R2.reuse ;  /* 0x00000001a7d17824 */ /* 0x100fe400078e0202 */
[----:B------:R-:W-:Y:S02]  /*231f0*/  IMAD.IADD R167, R211, 0x1, R2 ;  /* 0x00000001d3a77824 */ /* 0x000fe400078e0202 */
        /* <DEDUP_REMOVED lines=250> */
.L_x_3815:
[----:B------:R-:W-:Y:S01]  /*241a0*/  @!P1 IMAD.MOV.U32 R233, RZ, RZ, R229 ;  /* 0x000000ffffe99224 */ /* 0x000fe200078e00e5 */
[C---:B------:R-:W-:Y:S01]  /*241b0*/  LEA R172, P2, R166.reuse, RZ, 0x5 ;  /* 0x000000ffa6ac7211 */ /* 0x040fe200078428ff */
[C---:B------:R-:W-:Y:S01]  /*241c0*/  IMAD.SHL.U32 R167, R166.reuse, 0x20, RZ ;  /* 0x00000020a6a77824 */ /* 0x040fe200078e00ff */
[----:B------:R-:W-:Y:S01]  /*241d0*/  LEA R0, P3, R166, R232, 0x5 ;  /* 0x000000e8a6007211 */ /* 0x000fe200078628ff */
[----:B------:R-:W-:Y:S01]  /*241e0*/  IMAD.SHL.U32 R164, R169, 0x20, RZ ;  /* 0x00000020a9a47824 */ /* 0x000fe200078e00ff */
[----:B------:R-:W-:Y:S01]  /*241f0*/  @!PT LDS RZ, [RZ] ;  /* 0x00000000fffff984 */ /* 0x000fe20000000800 */
[----:B------:R-:W-:Y:S01]  /*24200*/  @!PT LDS RZ, [RZ] ;  /* 0x00000000fffff984 */ /* 0x000fe20000000800 */
[----:B------:R-:W-:Y:S01]  /*24210*/  @!PT LDS RZ, [RZ] ;  /* 0x00000000fffff984 */ /* 0x000fe20000000800 */
[----:B------:R-:W-:Y:S01]  /*24220*/  @!P1 LDGSTS.E.BYPASS.LTC128B.128 [R243+0x2000], desc[UR14][R232.64] ;  /* 0x02000000e8f39fae */ /* 0x000fe2000b981a0e */
[----:B------:R-:W-:Y:S02]  /*24230*/  @!P1 IADD3 R172, P4, PT, R232, R172, RZ ;  /* 0x000000ace8ac9210 */ /* 0x000fe40007f9e0ff */
[C---:B------:R-:W-:Y:S01]  /*24240*/  LEA.HI.X R173, R166.reuse, RZ, RZ, 0x5, P2 ;  /* 0x000000ffa6ad7211 */ /* 0x040fe200010f2cff */
[----:B------:R1:W-:Y:S01]  /*24250*/  @P1 STS.128 [R243+0x2000], RZ ;  /* 0x002000fff3001388 */ /* 0x0003e20000000c00 */
        /* <DEDUP_REMOVED lines=107> */
.L_x_3814:
[C---:B------:R-:W-:Y:S01]  /*24910*/  IADD3 R2, PT, PT, R235.reuse, -0x7f, RZ ;  /* 0xffffff81eb027810 */ /* 0x040fe20007ffe0ff */
[----:B------:R-:W-:Y:S01]  /*24920*/  UISETP.GT.AND UP0, UPT, UR9, UR20, UPT ;  /* 0x000000140900728c */ /* 0x000fe2000bf04270 */
[C---:B------:R-:W-:Y:S01]  /*24930*/  IADD3 R0, PT, PT, R235.reuse, -0x77, RZ ;  /* 0xffffff89eb007810 */ /* 0x040fe20007ffe0ff */
[----:B------:R-:W-:Y:S01]  /*24940*/  UIADD3 UR17, UPT, UPT, UR17, -0x100, URZ ;  /* 0xffffff0011117890 */ /* 0x000fe2000fffe0ff */
[----:B------:R-:W-:Y:S02]  /*24950*/  I2FP.F32.S32 R2, R2 ;  /* 0x0000000200027245 */ /* 0x000fe40000201400 */
[----:B------:R-:W-:Y:S02]  /*24960*/  I2FP.F32.S32 R0, R0 ;  /* 0x0000000000007245 */ /* 0x000fe40000201400 */
[----:B-1----:R-:W-:Y:S01]  /*24970*/  I2FP.F32.S32 R167, R235 ;  /* 0x000000eb00a77245 */ /* 0x002fe20000201400 */
        /* <DEDUP_REMOVED lines=1013> */
.L_x_3812:
        /* <DEDUP_REMOVED lines=9> */
[--C-:B------:R-:W-:Y:S01]  /*28960*/  LOP3.LUT R228, R228, 0x6, R7.reuse, 0xf8, !PT ;  /* 0x00000006e4e47812 */ /* 0x100fe200078ef807 */
[----:B------:R-:W4:Y:S01]  /*28970*/  S2UR UR11, SR_CTAID.Z ;  /* 0x00000000000b79c3 */ /* 0x000f220000002700 */
[----:B------:R-:W-:Y:S01]  /*28980*/  LOP3.LUT R12, R3, 0x1f8, RZ, 0xc0, !PT ;  /* 0x000001f8030c7812 */ /* 0x000fe200078ec0ff */
[----:B------:R-:W4:Y:S01]  /*28990*/  LDCU UR5, c[0x0][0x3e0] ;  /* 0x00007c00ff0577ac */ /* 0x000f220008000800 */
[----:B------:R-:W-:-:S02]  /*289a0*/  LOP3.LUT R7, R14, 0x38, R7, 0xf8, !PT ;  /* 0x000000380e077812 */ /* 0x000fc400078ef807 */
[----:B------:R-:W-:Y:S01]  /*289b0*/  LOP3.LUT R37, R12, 0x38, R227, 0x78, !PT ;  /* 0x000000380c257812 */ /* 0x000fe200078e78e3 */
[----:B------:R-:W5:Y:S01]  /*289c0*/  LDCU UR4, c[0x0][0x44c] ;  /* 0x00008980ff0477ac */ /* 0x000f620008000800 */
[----:B------:R-:W-:Y:S01]  /*289d0*/  LOP3.LUT R10, R10, 0x10, RZ, 0xc0, !PT ;  /* 0x000000100a0a7812 */ /* 0x000fe200078ec0ff */
[----:B------:R-:W5:Y:S01]  /*289e0*/  S2UR UR9, SR_CTAID.X ;  /* 0x00000000000979c3 */ /* 0x000f620000002500 */
[----:B------:R-:W-:Y:S01]  /*289f0*/  LOP3.LUT R7, R228, R7, RZ, 0xfc, !PT ;  /* 0x00000007e4077212 */ /* 0x000fe200078efcff */
[----:B------:R-:W-:Y:S01]  /*28a00*/  UIADD3 UR10, UPT, UPT, -UR23, URZ, URZ ;  /* 0x000000ff170a7290 */ /* 0x000fe2000fffe1ff */
[----:B------:R-:W-:-:S05]  /*28a10*/  LEA R37, R37, R10, 0x2 ;  /* 0x0000000a25257211 */ /* 0x000fca00078e10ff */
[----:B------:R-:W-:Y:S01]  /*28a20*/  BAR.SYNC.DEFER_BLOCKING 0x0 ;  /* 0x0000000000007b1d */ /* 0x000fe20000010000 */
[----:B------:R-:W-:Y:S01]  /*28a30*/  LEA R7, R7, UR8, 0x2 ;  /* 0x0000000807077c11 */ /* 0x000fe2000f8e10ff */
[----:B-1----:R-:W-:Y:S01]  /*28a40*/  FADD.FTZ R11, R4, R241 ;  /* 0x000000f1040b7221 */ /* 0x002fe20000010000 */
[----:B------:R-:W-:Y:S01]  /*28a50*/  MOV R39, 0xff800000 ;  /* 0xff80000000277802 */ /* 0x000fe20000000f00 */
[----:B--2---:R-:W-:Y:S01]  /*28a60*/  UIMAD UR6, UR12, UR6, UR23 ;  /* 0x000000060c0672a4 */ /* 0x004fe2000f8e0217 */
[----:B------:R-:W-:Y:S01]  /*28a70*/  MOV R38, 0xff800000 ;  /* 0xff80000000267802 */ /* 0x000fe20000000f00 */
[----:B---3--:R-:W-:Y:S01]  /*28a80*/  FADD.FTZ R9, R9, R240 ;  /* 0x000000f009097221 */ /* 0x008fe20000010000 */
[----:B------:R-:W-:Y:S01]  /*28a90*/  LOP3.LUT R227, R227, 0x30, RZ, 0xc0, !PT ;  /* 0x00000030e3e37812 */ /* 0x000fe200078ec0ff */
[----:B------:R-:W1:Y:S01]  /*28aa0*/  SHFL.BFLY PT, R6, R11, 0x1, 0x1f ;  /* 0x0c201f000b067f89 */ /* 0x000e6200000e0000 */
[----:B------:R-:W-:-:S03]  /*28ab0*/  SHF.R.U32.HI R36, RZ, 0x2, R226 ;  /* 0x00000002ff247819 */ /* 0x000fc600000116e2 */
[----:B------:R-:W2:Y:S01]  /*28ac0*/  SHFL.BFLY PT, R4, R9, 0x1, 0x1f ;  /* 0x0c201f0009047f89 */ /* 0x000ea200000e0000 */
[----:B----4-:R-:W-:Y:S01]  /*28ad0*/  UIMAD UR10, UR5, UR10, UR11 ;  /* 0x0000000a050a72a4 */ /* 0x010fe2000f8e020b */
[----:B------:R-:W-:-:S03]  /*28ae0*/  LOP3.LUT R36, R227, 0x7, R36, 0xf8, !PT ;  /* 0x00000007e3247812 */ /* 0x000fc600078ef824 */
[----:B------:R-:W-:Y:S02]  /*28af0*/  UIMAD UR6, UR6, UR5, UR10 ;  /* 0x00000005060672a4 */ /* 0x000fe4000f8e020a */
[----:B-----5:R-:W-:-:S04]  /*28b00*/  USHF.L.U32 UR9, UR9, 0x6, URZ ;  /* 0x0000000609097899 */ /* 0x020fc800080006ff */
[----:B------:R-:W-:Y:S01]  /*28b10*/  UIMAD UR7, UR6, UR7, UR9 ;  /* 0x00000007060772a4 */ /* 0x000fe2000f8e0209 */
[----:B------:R-:W3:Y:S03]  /*28b20*/  LDCU.64 UR10, c[0x0][0x358] ;  /* 0x00006b00ff0a77ac */ /* 0x000ee60008000a00 */
[----:B------:R-:W-:Y:S01]  /*28b30*/  UIMAD UR6, UR7, UR4, URZ ;  /* 0x00000004070672a4 */ /* 0x000fe2000f8e02ff */
[----:B-1----:R-:W-:Y:S01]  /*28b40*/  FADD.FTZ R5, R11, R6 ;  /* 0x000000060b057221 */ /* 0x002fe20000010000 */
[----:B------:R-:W-:-:S03]  /*28b50*/  IADD3 R11, PT, PT, R7, 0x80, RZ ;  /* 0x00000080070b7810 */ /* 0x000fc60007ffe0ff */
[----:B------:R-:W1:Y:S01]  /*28b60*/  MUFU.RCP R8, R5 ;  /* 0x0000000500087308 */ /* 0x000e620000001000 */
[----:B--2---:R-:W-:Y:S01]  /*28b70*/  FADD.FTZ R4, R9, R4 ;  /* 0x0000000409047221 */ /* 0x004fe20000010000 */
[----:B------:R-:W-:Y:S02]  /*28b80*/  FSETP.NE.FTZ.AND P2, PT, R5, RZ, PT ;  /* 0x000000ff0500720b */ /* 0x000fe40003f55000 */
[----:B------:R-:W-:Y:S02]  /*28b90*/  MOV R9, 0x40 ;  /* 0x0000004000097802 */ /* 0x000fe40000000f00 */
[----:B------:R-:W-:Y:S02]  /*28ba0*/  FSETP.NE.FTZ.AND P1, PT, R4, RZ, PT ;  /* 0x000000ff0400720b */ /* 0x000fe40003f35000 */
[----:B------:R-:W2:Y:S02]  /*28bb0*/  MUFU.RCP R6, R4 ;  /* 0x0000000400067308 */ /* 0x000ea40000001000 */
[----:B------:R-:W-:-:S05]  /*28bc0*/  R2P PR, R226, 0x18 ;  /* 0x00000018e2007804 */ /* 0x000fca0000000000 */
[----:B------:R-:W-:Y:S01]  /*28bd0*/  SEL R10, R9, 0xffffffc0, !P3 ;  /* 0xffffffc0090a7807 */ /* 0x000fe20005800000 */
[----:B------:R-:W4:Y:S01]  /*28be0*/  @P2 LDC R15, c[0x0][0x458] ;  /* 0x00011600ff0f2b82 */ /* 0x000f220000000800 */
[----:B------:R-:W5:Y:S01]  /*28bf0*/  @P2 MUFU.LG2 R5, R5 ;  /* 0x0000000500052308 */ /* 0x000f620000000c00 */
[----:B-1----:R-:W-:Y:S02]  /*28c00*/  FSEL R8, R8, 1, P2 ;  /* 0x3f80000008087808 */ /* 0x002fe40001000000 */
[----:B------:R-:W-:-:S03]  /*28c10*/  IADD3 R9, PT, PT, R10, R7, RZ ;  /* 0x000000070a097210 */ /* 0x000fc60007ffe0ff */
        /* <DEDUP_REMOVED lines=19> */
[----:B------:R-:W1:Y:S01]  /*28d50*/  @P1 LDC R13, c[0x0][0x458] ;  /* 0x00011600ff0d1b82 */ /* 0x000e620000000800 */
[----:B------:R-:W-:Y:S01]  /*28d60*/  SEL R8, R8, 0xffffffe0, !P0 ;  /* 0xffffffe008087807 */ /* 0x000fe20004000000 */
[----:B------:R-:W2:Y:S01]  /*28d70*/  @P1 MUFU.LG2 R4, R4 ;  /* 0x0000000400041308 */ /* 0x000ea20000000c00 */
        /* <DEDUP_REMOVED lines=19> */
[----:B-----5:R-:W-:Y:S01]  /*28eb0*/  @P2 FMUL.FTZ R5, R5, 0.69314718246459960938 ;  /* 0x3f31721805052820 */ /* 0x020fe20000410000 */
[----:B------:R-:W-:-:S02]  /*28ec0*/  LOP3.LUT P0, RZ, R226, 0x3, RZ, 0xc0, !PT ;  /* 0x00000003e2ff7812 */ /* 0x000fc4000780c0ff */
[----:B------:R-:W-:Y:S01]  /*28ed0*/  STS.64 [R6], R156 ;  /* 0x0000009c06007388 */ /* 0x000fe20000000a00 */
[----:B----4-:R-:W-:-:S03]  /*28ee0*/  @P2 FFMA.FTZ R39, R2, R15, R5 ;  /* 0x0000000f02272223 */ /* 0x010fc60000010005 */
[----:B------:R4:W-:Y:S04]  /*28ef0*/  STS.64 [R6+0x800], R158 ;  /* 0x0008009e06007388 */ /* 0x0009e80000000a00 */
[----:B------:R-:W-:Y:S04]  /*28f00*/  STS.64 [R9], R132 ;  /* 0x0000008409007388 */ /* 0x000fe80000000a00 */
[----:B------:R5:W-:Y:S01]  /*28f10*/  STS.64 [R9+0x800], R134 ;  /* 0x0008008609007388 */ /* 0x000be20000000a00 */
[----:B---3--:R-:W-:-:S05]  /*28f20*/  IADD3 R7, PT, PT, R8, R9, RZ ;  /* 0x0000000908077210 */ /* 0x008fca0007ffe0ff */
[----:B------:R-:W-:Y:S01]  /*28f30*/  STS.64 [R7], R136 ;  /* 0x0000008807007388 */ /* 0x000fe20000000a00 */
[----:B----4-:R-:W-:-:S03]  /*28f40*/  IADD3 R6, PT, PT, R8, R11, RZ ;  /* 0x0000000b08067210 */ /* 0x010fc60007ffe0ff */
[----:B------:R2:W-:Y:S04]  /*28f50*/  STS.64 [R7+0x800], R138 ;  /* 0x0008008a07007388 */ /* 0x0005e80000000a00 */
[----:B------:R3:W-:Y:S01]  /*28f60*/  STS.64 [R11], R140 ;  /* 0x0000008c0b007388 */ /* 0x0007e20000000a00 */
[----:B-----5:R-:W-:-:S03]  /*28f70*/  IADD3 R9, PT, PT, R10, R11, RZ ;  /* 0x0000000b0a097210 */ /* 0x020fc60007ffe0ff */
        /* <DEDUP_REMOVED lines=21> */
[C---:B---3--:R-:W-:Y:S01]  /*290d0*/  VIADD R37, R36.reuse, 0x8 ;  /* 0x0000000824257836 */ /* 0x048fe20000000000 */
        /* <DEDUP_REMOVED lines=10> */
.L_x_3818:
[----:B------:R-:W-:Y:S05]  /*29180*/  BSYNC.RECONVERGENT B0 ;  /* 0x0000000000007941 */ /* 0x000fea0003800200 */
.L_x_3817:
        /* <DEDUP_REMOVED lines=8> */
[----:B---3--:R-:W-:Y:S01]  /*29210*/  VIADD R36, R226, 0x8 ;  /* 0x00000008e2247836 */ /* 0x008fe20000000000 */
[----:B------:R-:W-:Y:S02]  /*29220*/  LEA.HI.X.SX32 R3, R3, RZ, 0x1, P1 ;  /* 0x000000ff03037211 */ /* 0x000fe400008f0eff */
[----:B-----5:R-:W-:Y:S01]  /*29230*/  ISETP.GE.AND P0, PT, R2, UR8, PT ;  /* 0x0000000802007c0c */ /* 0x020fe2000bf06270 */
[----:B------:R-:W-:Y:S01]  /*29240*/  UIADD3 UR8, UPT, UPT, -UR9, UR21, URZ ;  /* 0x0000001509087290 */ /* 0x000fe2000fffe1ff */
[----:B------:R-:W-:Y:S01]  /*29250*/  VIADD R2, R226, 0x20 ;  /* 0x00000020e2027836 */ /* 0x000fe20000000000 */
[----:B--2---:R-:W-:-:S04]  /*29260*/  LEA R38, P1, R0, UR4, 0x2 ;  /* 0x0000000400267c11 */ /* 0x004fc8000f8210ff */
[----:B------:R-:W-:Y:S02]  /*29270*/  ISETP.GE.OR P2, PT, R226, UR8, P0 ;  /* 0x00000008e2007c0c */ /* 0x000fe40008746670 */
[----:B------:R-:W-:Y:S01]  /*29280*/  LEA.HI.X R39, R0, UR5, R3, 0x2, P1 ;  /* 0x0000000500277c11 */ /* 0x000fe200088f1403 */
[----:B------:R-:W-:Y:S01]  /*29290*/  VIADD R0, R226, 0x10 ;  /* 0x00000010e2007836 */ /* 0x000fe20000000000 */
[----:B------:R-:W-:Y:S01]  /*292a0*/  ISETP.GE.OR P4, PT, R2, UR8, P0 ;  /* 0x0000000802007c0c */ /* 0x000fe20008786670 */
[C---:B------:R-:W-:Y:S02]  /*292b0*/  VIADD R3, R226.reuse, 0x18 ;  /* 0x00000018e2037836 */ /* 0x040fe40000000000 */
[----:B------:R-:W-:Y:S01]  /*292c0*/  VIADD R2, R226, 0x30 ;  /* 0x00000030e2027836 */ /* 0x000fe20000000000 */
[----:B------:R-:W-:Y:S01]  /*292d0*/  ISETP.GE.OR P6, PT, R0, UR8, P0 ;  /* 0x0000000800007c0c */ /* 0x000fe200087c6670 */
[C---:B------:R-:W-:Y:S01]  /*292e0*/  VIADD R0, R226.reuse, 0x28 ;  /* 0x00000028e2007836 */ /* 0x040fe20000000000 */
        /* <DEDUP_REMOVED lines=16> */
.L_x_3819:
        /* <DEDUP_REMOVED lines=9> */
.L_x_7156:


//--------------------- .text._ZN5flash24flash_fwd_splitkv_kernelI23Flash_fwd_kernel_traitsILi64ELi64ELi256ELi4ELb0ELb0EN7cutlass6half_tE19Flash_kernel_traitsILi64ELi64ELi256ELi4ES3_EELb1ELb0ELb1ELb0ELb0ELb1ELb1ELb1EEEvNS_16Flash_fwd_paramsE --------------------------
	.section	.text._ZN5flash24flash_fwd_splitkv_kernelI23Flash_fwd_kernel_traitsILi64ELi64ELi256ELi4ELb0ELb0EN7cutlass6half_tE19Flash_kernel_traitsILi64ELi64ELi256ELi4ES3_EELb1ELb0ELb1ELb0ELb0ELb1ELb1ELb1EEEvNS_16Flash_fwd_paramsE,"ax",@progbits
	.align	128
        .global         _ZN5flash24flash_fwd_splitkv_kernelI23Flash_fwd_kernel_traitsILi64ELi64ELi256ELi4ELb0ELb0EN7cutlass6half_tE19Flash_kernel_traitsILi64ELi64ELi256ELi4ES3_EELb1ELb0ELb1ELb0ELb0ELb1ELb1ELb1EEEvNS_16Flash_fwd_paramsE
        .type           _ZN5flash24flash_fwd_splitkv_kernelI23Flash_fwd_kernel_traitsILi64ELi64ELi256ELi4ELb0ELb0EN7cutlass6half_tE19Flash_kernel_traitsILi64ELi64ELi256ELi4ES3_EELb1ELb0ELb1ELb0ELb0ELb1ELb1ELb1EEEvNS_16Flash_fwd_paramsE,@function
        .size           _ZN5flash24flash_fwd_splitkv_kernelI23Flash_fwd_kernel_traitsILi64ELi64ELi256ELi4ELb0ELb0EN7cutlass6half_tE19Flash_kernel_traitsILi64ELi64ELi256ELi4ES3_EELb1ELb0ELb1ELb0ELb0ELb1ELb1ELb1EEEvNS_16Flash_fwd_paramsE,(.L_x_7157 - _ZN5flash24flash_fwd_splitkv_kernelI23Flash_fwd_kernel_traitsILi64ELi64ELi256ELi4ELb0ELb0EN7cutlass6half_tE19Flash_kernel_traitsILi64ELi64ELi256ELi4ES3_EELb1ELb0ELb1ELb0ELb0ELb1ELb1ELb1EEEvNS_16Flash_fwd_paramsE)
        .other          _ZN5flash24flash_fwd_splitkv_kernelI23Flash_fwd_kernel_traitsILi64ELi64ELi256ELi4ELb0ELb0EN7cutlass6half_tE19Flash_kernel_traitsILi64ELi64ELi256ELi4ES3_EELb1ELb0ELb1ELb0ELb0ELb1ELb1ELb1EEEvNS_16Flash_fwd_paramsE,@"STO_CUDA_ENTRY STV_DEFAULT"
_ZN5flash24flash_fwd_splitkv_kernelI23Flash_fwd_kernel_traitsILi64ELi64ELi256ELi4ELb0ELb0EN7cutlass6half_tE19Flash_kernel_traitsILi64ELi64ELi256ELi4ES3_EELb1ELb0ELb1ELb0ELb0ELb1ELb1ELb1EEEvNS_16Flash_fwd_paramsE:
.text._ZN5flash24flash_fwd_splitkv_kernelI23Flash_fwd_kernel_traitsILi64ELi64ELi256ELi4ELb0ELb0EN7cutlass6half_tE19Flash_kernel_traitsILi64ELi64ELi256ELi4ES3_EELb1ELb0ELb1ELb0ELb0ELb1ELb1ELb1EEEvNS_16Flash_fwd_paramsE:
        /* <DEDUP_REMOVED lines=79> */
.L_x_3820:
        /* <DEDUP_REMOVED lines=160> */
.L_x_3821:
        /* <DEDUP_REMOVED lines=11> */
.L_x_3822:
        /* <DEDUP_REMOVED lines=108> */
.L_x_3823:
        /* <DEDUP_REMOVED lines=15> */
.L_x_3825:
[----:B------:R-:W2:Y:S01]  /*1750*/  LDC.64 R4, c[0x0][0x3b8] ;  /* 0x0000ee00ff047b82 */ /* 0x000ea20000000a00 */
[----:B------:R-:W-:-:S06]  /*1760*/  UIADD3 UR8, UPT, UPT, UR10, UR11, URZ ;  /* 0x0000000b0a087290 */ /* 0x000fcc000fffe0ff */
[----:B--2---:R-:W-:Y:S02]  /*1770*/  IMAD R17, R5, UR8, RZ ;  /* 0x0000000805117c24 */ /* 0x004fe4000f8e02ff */
[----:B-1----:R-:W-:-:S05]  /*1780*/  IMAD.WIDE.U32 R2, R4, UR8, RZ ;  /* 0x0000000804027c25 */ /* 0x002fca000f8e00ff */
[----:B------:R-:W-:Y:S02]  /*1790*/  IADD3 R17, PT, PT, R3, R17, RZ ;  /* 0x0000001103117210 */ /* 0x000fe40007ffe0ff */
[----:B------:R-:W-:Y:S02]  /*17a0*/  MOV R16, R2 ;  /* 0x0000000200107202 */ /* 0x000fe40000000f00 */
.L_x_3826:
        /* <DEDUP_REMOVED lines=14> */
.L_x_3827:
[----:B------:R-:W1:Y:S01]  /*1890*/  LDC.64 R2, c[0x0][0x3c0] ;  /* 0x0000f000ff027b82 */ /* 0x000e620000000a00 */
[----:B------:R-:W-:-:S06]  /*18a0*/  UIADD3 UR10, UPT, UPT, UR10, UR11, URZ ;  /* 0x0000000b0a0a7290 */ /* 0x000fcc000fffe0ff */
[----:B-1---5:R-:W-:Y:S02]  /*18b0*/  IMAD R7, R3, UR10, RZ ;  /* 0x0000000a03077c24 */ /* 0x022fe4000f8e02ff */
[----:B------:R-:W-:-:S05]  /*18c0*/  IMAD.WIDE.U32 R8, R2, UR10, RZ ;  /* 0x0000000a02087c25 */ /* 0x000fca000f8e00ff */
[----:B------:R-:W-:-:S07]  /*18d0*/  IADD3 R7, PT, PT, R9, R7, RZ ;  /* 0x0000000709077210 */ /* 0x000fce0007ffe0ff */
.L_x_3828:
        /* <DEDUP_REMOVED lines=53> */
.L_x_3824:
        /* <DEDUP_REMOVED lines=223> */
.L_x_3899:
        /* <DEDUP_REMOVED lines=365> */
.L_x_3831:
        /* <DEDUP_REMOVED lines=71> */
.L_x_3835:
[----:B------:R-:W-:Y:S05]  /*4560*/  BSYNC.RECONVERGENT B0 ;  /* 0x0000000000007941 */ /* 0x000fea0003800200 */
.L_x_3834:
        /* <DEDUP_REMOVED lines=54> */
.L_x_3837:
[----:B------:R-:W-:Y:S05]  /*48d0*/  BSYNC.RECONVERGENT B0 ;  /* 0x0000000000007941 */ /* 0x000fea0003800200 */
.L_x_3836:
        /* <DEDUP_REMOVED lines=62> */
.L_x_3839:
[----:B------:R-:W-:Y:S05]  /*4cc0*/  BSYNC.RECONVERGENT B0 ;  /* 0x0000000000007941 */ /* 0x000fea0003800200 */
.L_x_3838:
        /* <DEDUP_REMOVED lines=62> */
.L_x_3841:
[----:B------:R-:W-:Y:S05]  /*50b0*/  BSYNC.RECONVERGENT B0 ;  /* 0x0000000000007941 */ /* 0x000fea0003800200 */
.L_x_3840:
        /* <DEDUP_REMOVED lines=62> */
.L_x_3843:
[----:B------:R-:W-:Y:S05]  /*54a0*/  BSYNC.RECONVERGENT B0 ;  /* 0x0000000000007941 */ /* 0x000fea0003800200 */
.L_x_3842:
        /* <DEDUP_REMOVED lines=62> */
.L_x_3845:
[----:B------:R-:W-:Y:S05]  /*5890*/  BSYNC.RECONVERGENT B0 ;  /* 0x0000000000007941 */ /* 0x000fea0003800200 */
.L_x_3844:
        /* <DEDUP_REMOVED lines=62> */
.L_x_3847:
[----:B------:R-:W-:Y:S05]  /*5c80*/  BSYNC.RECONVERGENT B0 ;  /* 0x0000000000007941 */ /* 0x000fea0003800200 */
.L_x_3846:
        /* <DEDUP_REMOVED lines=62> */
.L_x_3849:
[----:B------:R-:W-:Y:S05]  /*6070*/  BSYNC.RECONVERGENT B0 ;  /* 0x0000000000007941 */ /* 0x000fea0003800200 */
.L_x_3848:
        /* <DEDUP_REMOVED lines=62> */
.L_x_3851:
[----:B------:R-:W-:Y:S05]  /*6460*/  BSYNC.RECONVERGENT B0 ;  /* 0x0000000000007941 */ /* 0x000fea0003800200 */
.L_x_3850:
        /* <DEDUP_REMOVED lines=62> */
.L_x_3853:
[----:B------:R-:W-:Y:S05]  /*6850*/  BSYNC.RECONVERGENT B0 ;  /* 0x0000000000007941 */ /* 0x000fea0003800200 */
.L_x_3852:
        /* <DEDUP_REMOVED lines=64> */
.L_x_3855:
[----:B------:R-:W-:Y:S05]  /*6c60*/  BSYNC.RECONVERGENT B0 ;  /* 0x0000000000007941 */ /* 0x000fea0003800200 */
.L_x_3854:
        /* <DEDUP_REMOVED lines=64> */
.L_x_3857:
[----:B------:R-:W-:Y:S05]  /*7070*/  BSYNC.RECONVERGENT B0 ;  /* 0x0000000000007941 */ /* 0x000fea0003800200 */
.L_x_3856:
        /* <DEDUP_REMOVED lines=64> */
.L_x_3859:
[----:B------:R-:W-:Y:S05]  /*7480*/  BSYNC.RECONVERGENT B0 ;  /* 0x0000000000007941 */ /* 0x000fea0003800200 */
.L_x_3858:
        /* <DEDUP_REMOVED lines=64> */
.L_x_3861:
[----:B------:R-:W-:Y:S05]  /*7890*/  BSYNC.RECONVERGENT B0 ;  /* 0x0000000000007941 */ /* 0x000fea0003800200 */
.L_x_3860:
        /* <DEDUP_REMOVED lines=64> */
.L_x_3863:
[----:B------:R-:W-:Y:S05]  /*7ca0*/  BSYNC.RECONVERGENT B0 ;  /* 0x0000000000007941 */ /* 0x000fea0003800200 */
.L_x_3862:
        /* <DEDUP_REMOVED lines=62> */
.L_x_3865:
[----:B------:R-:W-:Y:S05]  /*8090*/  BSYNC.RECONVERGENT B0 ;  /* 0x0000000000007941 */ /* 0x000fea0003800200 */
.L_x_3864:
[----:B-1----:R-:W1:Y:S01]  /*80a0*/  LDC R17, c[0x0][0x450] ;  /* 0x00011400ff117b82 */ /* 0x002e620000000800 */
[----:B------:R-:W-:Y:S05]  /*80b0*/  IMAD.U32 R3, R38, -0x80, RZ ;  /* 0xffffff8026037824 */ /* 0x000fea00078e00ff */
[C---:B------:R-:W-:Y:S02]  /*80c0*/  LEA R14, P1, R3.reuse, R14, 0x1 ;  /* 0x0000000e030e7211 */ /* 0x040fe400078208ff */
[C---:B------:R-:W-:Y:S02]  /*80d0*/  LEA R56, P0, R3.reuse, R56, 0x1 ;  /* 0x0000003803387211 */ /* 0x040fe400078008ff */
[C---:B------:R-:W-:Y:S02]  /*80e0*/  LEA.HI.X.SX32 R15, R3.reuse, R15, 0x1, P1 ;  /* 0x0000000f030f7211 */ /* 0x040fe400008f0eff */
[----:B------:R-:W-:Y:S01]  /*80f0*/  LEA.HI.X.SX32 R57, R3, R57, 0x1, P0 ;  /* 0x0000003903397211 */ /* 0x000fe200000f0eff */
[----:B------:R-:W-:Y:S05]  /*8100*/  BRA `(.L_x_3832) ;  /* 0x0000006400147947 */ /* 0x000fea0003800000 */
.L_x_3833:
        /* <DEDUP_REMOVED lines=102> */
.L_x_3867:
[----:B------:R-:W-:Y:S05]  /*8770*/  BSYNC.RECONVERGENT B0 ;  /* 0x0000000000007941 */ /* 0x000fea0003800200 */
.L_x_3866:
        /* <DEDUP_REMOVED lines=93> */
.L_x_3869:
[----:B------:R-:W-:Y:S05]  /*8d50*/  BSYNC.RECONVERGENT B0 ;  /* 0x0000000000007941 */ /* 0x000fea0003800200 */
.L_x_3868:
        /* <DEDUP_REMOVED lines=99> */
.L_x_3871:
[----:B------:R-:W-:Y:S05]  /*9390*/  BSYNC.RECONVERGENT B0 ;  /* 0x0000000000007941 */ /* 0x000fea0003800200 */
.L_x_3870:
        /* <DEDUP_REMOVED lines=99> */
.L_x_3873:
[----:B------:R-:W-:Y:S05]  /*99d0*/  BSYNC.RECONVERGENT B0 ;  /* 0x0000000000007941 */ /* 0x000fea0003800200 */
.L_x_3872:
        /* <DEDUP_REMOVED lines=98> */
.L_x_3875:
[----:B------:R-:W-:Y:S05]  /*a000*/  BSYNC.RECONVERGENT B0 ;  /* 0x0000000000007941 */ /* 0x000fea0003800200 */
.L_x_3874:
        /* <DEDUP_REMOVED lines=99> */
.L_x_3877:
[----:B------:R-:W-:Y:S05]  /*a640*/  BSYNC.RECONVERGENT B0 ;  /* 0x0000000000007941 */ /* 0x000fea0003800200 */
.L_x_3876:
        /* <DEDUP_REMOVED lines=98> */
.L_x_3879:
[----:B------:R-:W-:Y:S05]  /*ac70*/  BSYNC.RECONVERGENT B0 ;  /* 0x0000000000007941 */ /* 0x000fea0003800200 */
.L_x_3878:
        /* <DEDUP_REMOVED lines=98> */
.L_x_3881:
[----:B------:R-:W-:Y:S05]  /*b2a0*/  BSYNC.RECONVERGENT B0 ;  /* 0x0000000000007941 */ /* 0x000fea0003800200 */
.L_x_3880:
        /* <DEDUP_REMOVED lines=98> */
.L_x_3883:
[----:B------:R-:W-:Y:S05]  /*b8d0*/  BSYNC.RECONVERGENT B0 ;  /* 0x0000000000007941 */ /* 0x000fea0003800200 */
.L_x_3882:
        /* <DEDUP_REMOVED lines=99> */
.L_x_3885:
[----:B------:R-:W-:Y:S05]  /*bf10*/  BSYNC.RECONVERGENT B0 ;  /* 0x0000000000007941 */ /* 0x000fea0003800200 */
.L_x_3884:
        /* <DEDUP_REMOVED lines=100> */
.L_x_3887:
[----:B------:R-:W-:Y:S05]  /*c560*/  BSYNC.RECONVERGENT B0 ;  /* 0x0000000000007941 */ /* 0x000fea0003800200 */
.L_x_3886:
        /* <DEDUP_REMOVED lines=100> */
.L_x_3889:
[----:B------:R-:W-:Y:S05]  /*cbb0*/  BSYNC.RECONVERGENT B0 ;  /* 0x0000000000007941 */ /* 0x000fea0003800200 */
.L_x_3888:
        /* <DEDUP_REMOVED lines=100> */
.L_x_3891:
[----:B------:R-:W-:Y:S05]  /*d200*/  BSYNC.RECONVERGENT B0 ;  /* 0x0000000000007941 */ /* 0x000fea0003800200 */
.L_x_3890:
        /* <DEDUP_REMOVED lines=100> */
.L_x_3893:
[----:B------:R-:W-:Y:S05]  /*d850*/  BSYNC.RECONVERGENT B0 ;  /* 0x0000000000007941 */ /* 0x000fea0003800200 */
.L_x_3892:
        /* <DEDUP_REMOVED lines=102> */
.L_x_3895:
[----:B------:R-:W-:Y:S05]  /*dec0*/  BSYNC.RECONVERGENT B0 ;  /* 0x0000000000007941 */ /* 0x000fea0003800200 */
.L_x_3894:
        /* <DEDUP_REMOVED lines=98> */
.L_x_3897:
[----:B------:R-:W-:Y:S05]  /*e4f0*/  BSYNC.RECONVERGENT B0 ;  /* 0x0000000000007941 */ /* 0x000fea0003800200 */
.L_x_3896:
[----:B------:R-:W1:Y:S01]  /*e500*/  LDC R17, c[0x0][0x450] ;  /* 0x00011400ff117b82 */ /* 0x000e620000000800 */
[----:B---3--:R-:W-:Y:S05]  /*e510*/  IMAD.U32 R151, R151, -0x80, RZ ;  /* 0xffffff8097977824 */ /* 0x008fea00078e00ff */
[C---:B------:R-:W-:Y:S02]  /*e520*/  LEA R78, P1, R151.reuse, R78, 0x1 ;  /* 0x0000004e974e7211 */ /* 0x040fe400078208ff */
[C---:B------:R-:W-:Y:S02]  /*e530*/  LEA R76, P0, R151.reuse, R76, 0x1 ;  /* 0x0000004c974c7211 */ /* 0x040fe400078008ff */
[C---:B------:R-:W-:Y:S02]  /*e540*/  LEA.HI.X.SX32 R79, R151.reuse, R79, 0x1, P1 ;  /* 0x0000004f974f7211 */ /* 0x040fe400008f0eff */
[----:B------:R-:W-:Y:S09]  /*e550*/  LEA.HI.X.SX32 R77, R151, R77, 0x1, P0 ;  /* 0x0000004d974d7211 */ /* 0x000ff200000f0eff */
.L_x_3832:
[----:B------:R-:W-:Y:S05]  /*e560*/  BSYNC.RECONVERGENT B1 ;  /* 0x0000000000017941 */ /* 0x000fea0003800200 */
.L_x_3830:
        /* <DEDUP_REMOVED lines=89> */
.L_x_3898:
[----:B------:R-:W-:Y:S01]  /*eb00*/  UISETP.GT.AND UP0, UPT, UR30, UR28, UPT ;  /* 0x0000001c1e00728c */ /* 0x000fe2000bf04270 */
[----:B------:R-:W-:Y:S02]  /*eb10*/  IADD3 R74, P1, PT, R74, R81, RZ ;  /* 0x000000514a4a7210 */ /* 0x000fe40007f3e0ff */
[----:B------:R-:W-:Y:S03]  /*eb20*/  IADD3 R10, P0, PT, R10, R83, RZ ;  /* 0x000000530a0a7210 */ /* 0x000fe60007f1e0ff */
[----:B------:R-:W-:Y:S02]  /*eb30*/  IMAD.X R75, R75, 0x1, R80, P1 ;  /* 0x000000014b4b7824 */ /* 0x000fe400008e0650 */
[----:B------:R-:W-:Y:S01]  /*eb40*/  IMAD.X R9, R9, 0x1, R82, P0 ;  /* 0x0000000109097824 */ /* 0x000fe200000e0652 */
[----:B------:R-:W-:Y:S07]  /*eb50*/  BRA.U UP0, `(.L_x_3899) ;  /* 0xffffff3d00b07547 */ /* 0x000fee000b83ffff */
.L_x_3829:
        /* <DEDUP_REMOVED lines=30> */
.L_x_3904:
[----:B------:R1:W-:Y:S02]  /*ed40*/  STS.128 [R3], RZ ;  /* 0x000000ff03007388 */ /* 0x0003e40000000c00 */
.L_x_3903:
[----:B------:R-:W-:Y:S05]  /*ed50*/  BSYNC.RECONVERGENT B0 ;  /* 0x0000000000007941 */ /* 0x000fea0003800200 */
.L_x_3902:
        /* <DEDUP_REMOVED lines=18> */
.L_x_3906:
[----:B------:R-:W-:Y:S05]  /*ee80*/  BSYNC.RECONVERGENT B0 ;  /* 0x0000000000007941 */ /* 0x000fea0003800200 */
.L_x_3905:
        /* <DEDUP_REMOVED lines=12> */
.L_x_3908:
[----:B------:R-:W-:Y:S05]  /*ef50*/  BSYNC.RECONVERGENT B0 ;  /* 0x0000000000007941 */ /* 0x000fea0003800200 */
.L_x_3907:
        /* <DEDUP_REMOVED lines=12> */
.L_x_3901:
        /* <DEDUP_REMOVED lines=78> */
.L_x_3915:
[----:B------:R-:W-:Y:S05]  /*f500*/  BSYNC.RECONVERGENT B0 ;  /* 0x0000000000007941 */ /* 0x000fea0003800200 */
.L_x_3914:
[----:B-----5:R2:W-:Y:S01]  /*f510*/  STS.128 [R3], R16 ;  /* 0x0000001003007388 */ /* 0x0205e20000000c00 */
[----:B------:R-:W-:Y:S05]  /*f520*/  BRA `(.L_x_3912) ;  /* 0x0000000000047947 */ /* 0x000fea0003800000 */
.L_x_3913:
[----:B------:R3:W-:Y:S02]  /*f530*/  STS.128 [R3], RZ ;  /* 0x000000ff03007388 */ /* 0x0007e40000000c00 */
.L_x_3912:
[----:B------:R-:W-:Y:S05]  /*f540*/  BSYNC.RECONVERGENT B1 ;  /* 0x0000000000017941 */ /* 0x000fea0003800200 */
.L_x_3911:
        /* <DEDUP_REMOVED lines=64> */
.L_x_3919:
[----:B------:R-:W-:Y:S05]  /*f950*/  BSYNC.RECONVERGENT B0 ;  /* 0x0000000000007941 */ /* 0x000fea0003800200 */
.L_x_3918:
[----:B-----5:R1:W-:Y:S02]  /*f960*/  STS.128 [R3+0x800], R16 ;  /* 0x0008001003007388 */ /* 0x0203e40000000c00 */
.L_x_3917:
[----:B------:R-:W-:Y:S05]  /*f970*/  BSYNC.RECONVERGENT B1 ;  /* 0x0000000000017941 */ /* 0x000fea0003800200 */
.L_x_3916:
        /* <DEDUP_REMOVED lines=65> */
.L_x_3923:
[----:B------:R-:W-:Y:S05]  /*fd90*/  BSYNC.RECONVERGENT B0 ;  /* 0x0000000000007941 */ /* 0x000fea0003800200 */
.L_x_3922:
[----:B-----5:R1:W-:Y:S02]  /*fda0*/  STS.128 [R3+0x1000], R16 ;  /* 0x0010001003007388 */ /* 0x0203e40000000c00 */
.L_x_3921:
[----:B------:R-:W-:Y:S05]  /*fdb0*/  BSYNC.RECONVERGENT B1 ;  /* 0x0000000000017941 */ /* 0x000fea0003800200 */
.L_x_3920:
        /* <DEDUP_REMOVED lines=63> */
.L_x_3925:
[----:B------:R-:W-:Y:S05]  /*101b0*/  BSYNC.RECONVERGENT B0 ;  /* 0x0000000000007941 */ /* 0x000fea0003800200 */
.L_x_3924:
[----:B-----5:R1:W-:Y:S01]  /*101c0*/  STS.128 [R3+0x1800], R16 ;  /* 0x0018001003007388 */ /* 0x0203e20000000c00 */
[----:B------:R-:W-:Y:S05]  /*101d0*/  BRA `(.L_x_3909) ;  /* 0x0000001800047947 */ /* 0x000fea0003800000 */
.L_x_3910:
        /* <DEDUP_REMOVED lines=96> */
.L_x_3930:
[----:B------:R-:W-:Y:S05]  /*107e0*/  BSYNC.RECONVERGENT B0 ;  /* 0x0000000000007941 */ /* 0x000fea0003800200 */
.L_x_3929:
[----:B-----5:R2:W-:Y:S01]  /*107f0*/  STS.128 [R3], R24 ;  /* 0x0000001803007388 */ /* 0x0205e20000000c00 */
[----:B------:R-:W-:Y:S05]  /*10800*/  BRA `(.L_x_3927) ;  /* 0x0000000000047947 */ /* 0x000fea0003800000 */
.L_x_3928:
[----:B------:R1:W-:Y:S02]  /*10810*/  STS.128 [R3], RZ ;  /* 0x000000ff03007388 */ /* 0x0003e40000000c00 */
.L_x_3927:
[----:B------:R-:W-:Y:S05]  /*10820*/  BSYNC.RECONVERGENT B1 ;  /* 0x0000000000017941 */ /* 0x000fea0003800200 */
.L_x_3926:
        /* <DEDUP_REMOVED lines=92> */
.L_x_3934:
[----:B------:R-:W-:Y:S05]  /*10df0*/  BSYNC.RECONVERGENT B0 ;  /* 0x0000000000007941 */ /* 0x000fea0003800200 */
.L_x_3933:
[----:B-----5:R4:W-:Y:S02]  /*10e00*/  STS.128 [R3+0x800], R24 ;  /* 0x0008001803007388 */ /* 0x0209e40000000c00 */
.L_x_3932:
[----:B------:R-:W-:Y:S05]  /*10e10*/  BSYNC.RECONVERGENT B1 ;  /* 0x0000000000017941 */ /* 0x000fea0003800200 */
.L_x_3931:
        /* <DEDUP_REMOVED lines=93> */
.L_x_3938:
[----:B------:R-:W-:Y:S05]  /*113f0*/  BSYNC.RECONVERGENT B0 ;  /* 0x0000000000007941 */ /* 0x000fea0003800200 */
.L_x_3937:
[----:B-----5:R4:W-:Y:S02]  /*11400*/  STS.128 [R3+0x1000], R24 ;  /* 0x0010001803007388 */ /* 0x0209e40000000c00 */
.L_x_3936:
[----:B------:R-:W-:Y:S05]  /*11410*/  BSYNC.RECONVERGENT B1 ;  /* 0x0000000000017941 */ /* 0x000fea0003800200 */
.L_x_3935:
        /* <DEDUP_REMOVED lines=91> */
.L_x_3940:
[----:B------:R-:W-:Y:S05]  /*119d0*/  BSYNC.RECONVERGENT B0 ;  /* 0x0000000000007941 */ /* 0x000fea0003800200 */
.L_x_3939:
[----:B-----5:R4:W-:Y:S02]  /*119e0*/  STS.128 [R3+0x1800], R24 ;  /* 0x0018001803007388 */ /* 0x0209e40000000c00 */
.L_x_3909:
[----:B------:R-:W-:Y:S05]  /*119f0*/  BSYNC.RECONVERGENT B2 ;  /* 0x0000000000027941 */ /* 0x000fea0003800200 */
.L_x_3900:
        /* <DEDUP_REMOVED lines=12> */
.L_x_3943:
[----:B------:R1:W-:Y:S02]  /*11ac0*/  STS.128 [R3+0x2000], RZ ;  /* 0x002000ff03007388 */ /* 0x0003e40000000c00 */
.L_x_3942:
[----:B------:R-:W-:Y:S05]  /*11ad0*/  BSYNC.RECONVERGENT B0 ;  /* 0x0000000000007941 */ /* 0x000fea0003800200 */
.L_x_3941:
        /* <DEDUP_REMOVED lines=13> */
.L_x_3946:
[----:B------:R1:W-:Y:S02]  /*11bb0*/  STS.128 [R3+0x2800], RZ ;  /* 0x002800ff03007388 */ /* 0x0003e40000000c00 */
.L_x_3945:
[----:B------:R-:W-:Y:S05]  /*11bc0*/  BSYNC.RECONVERGENT B0 ;  /* 0x0000000000007941 */ /* 0x000fea0003800200 */
.L_x_3944:
        /* <DEDUP_REMOVED lines=14> */
.L_x_3949:
[----:B------:R1:W-:Y:S02]  /*11cb0*/  STS.128 [R3+0x3000], RZ ;  /* 0x003000ff03007388 */ /* 0x0003e40000000c00 */
.L_x_3948:
[----:B------:R-:W-:Y:S05]  /*11cc0*/  BSYNC.RECONVERGENT B0 ;  /* 0x0000000000007941 */ /* 0x000fea0003800200 */
.L_x_3947:
        /* <DEDUP_REMOVED lines=14> */
.L_x_3952:
[----:B------:R1:W-:Y:S02]  /*11db0*/  STS.128 [R3+0x3800], RZ ;  /* 0x003800ff03007388 */ /* 0x0003e40000000c00 */
.L_x_3951:
[----:B------:R-:W-:Y:S05]  /*11dc0*/  BSYNC.RECONVERGENT B0 ;  /* 0x0000000000007941 */ /* 0x000fea0003800200 */
.L_x_3950:
        /* <DEDUP_REMOVED lines=18> */
.L_x_3955:
[----:B------:R1:W-:Y:S02]  /*11ef0*/  STS.128 [R3+0x4000], RZ ;  /* 0x004000ff03007388 */ /* 0x0003e40000000c00 */
.L_x_3954:
[----:B------:R-:W-:Y:S05]  /*11f00*/  BSYNC.RECONVERGENT B0 ;  /* 0x0000000000007941 */ /* 0x000fea0003800200 */
.L_x_3953:
        /* <DEDUP_REMOVED lines=15> */
.L_x_3958:
[----:B------:R1:W-:Y:S02]  /*12000*/  STS.128 [R3+0x4800], RZ ;  /* 0x004800ff03007388 */ /* 0x0003e40000000c00 */
.L_x_3957:
[----:B------:R-:W-:Y:S05]  /*12010*/  BSYNC.RECONVERGENT B0 ;  /* 0x0000000000007941 */ /* 0x000fea0003800200 */
.L_x_3956:
        /* <DEDUP_REMOVED lines=18> */
.L_x_3961:
[----:B------:R1:W-:Y:S02]  /*12140*/  STS.128 [R3+0x5000], RZ ;  /* 0x005000ff03007388 */ /* 0x0003e40000000c00 */
.L_x_3960:
[----:B------:R-:W-:Y:S05]  /*12150*/  BSYNC.RECONVERGENT B0 ;  /* 0x0000000000007941 */ /* 0x000fea0003800200 */
.L_x_3959:
        /* <DEDUP_REMOVED lines=18> */
.L_x_3964:
[----:B------:R2:W-:Y:S02]  /*12280*/  STS.128 [R3+0x5800], RZ ;  /* 0x005800ff03007388 */ /* 0x0005e40000000c00 */
.L_x_3963:
[----:B------:R-:W-:Y:S05]  /*12290*/  BSYNC.RECONVERGENT B0 ;  /* 0x0000000000007941 */ /* 0x000fea0003800200 */
.L_x_3962:
        /* <DEDUP_REMOVED lines=18> */
.L_x_3967:
[----:B------:R1:W-:Y:S02]  /*123c0*/  STS.128 [R3+0x6000], RZ ;  /* 0x006000ff03007388 */ /* 0x0003e40000000c00 */
.L_x_3966:
[----:B------:R-:W-:Y:S05]  /*123d0*/  BSYNC.RECONVERGENT B0 ;  /* 0x0000000000007941 */ /* 0x000fea0003800200 */
.L_x_3965:
        /* <DEDUP_REMOVED lines=15> */
.L_x_3970:
[----:B------:R1:W-:Y:S02]  /*124d0*/  STS.128 [R3+0x6800], RZ ;  /* 0x006800ff03007388 */ /* 0x0003e40000000c00 */
.L_x_3969:
[----:B------:R-:W-:Y:S05]  /*124e0*/  BSYNC.RECONVERGENT B0 ;  /* 0x0000000000007941 */ /* 0x000fea0003800200 */
.L_x_3968:
        /* <DEDUP_REMOVED lines=18> */
.L_x_3973:
[----:B------:R1:W-:Y:S02]  /*12610*/  STS.128 [R3+0x7000], RZ ;  /* 0x007000ff03007388 */ /* 0x0003e40000000c00 */
.L_x_3972:
[----:B------:R-:W-:Y:S05]  /*12620*/  BSYNC.RECONVERGENT B0 ;  /* 0x0000000000007941 */ /* 0x000fea0003800200 */
.L_x_3971:
        /* <DEDUP_REMOVED lines=18> */
.L_x_3976:
[----:B------:R1:W-:Y:S02]  /*12750*/  STS.128 [R3+0x7800], RZ ;  /* 0x007800ff03007388 */ /* 0x0003e40000000c00 */
.L_x_3975:
[----:B------:R-:W-:Y:S05]  /*12760*/  BSYNC.RECONVERGENT B0 ;  /* 0x0000000000007941 */ /* 0x000fea0003800200 */
.L_x_3974:
        /* <DEDUP_REMOVED lines=18> */
.L_x_3979:
[----:B------:R1:W-:Y:S02]  /*12890*/  STS.128 [R3+0x8000], RZ ;  /* 0x008000ff03007388 */ /* 0x0003e40000000c00 */
.L_x_3978:
[----:B------:R-:W-:Y:S05]  /*128a0*/  BSYNC.RECONVERGENT B0 ;  /* 0x0000000000007941 */ /* 0x000fea0003800200 */
.L_x_3977:
        /* <DEDUP_REMOVED lines=18> */
.L_x_3982:
[----:B------:R1:W-:Y:S02]  /*129d0*/  STS.128 [R3+0x8800], RZ ;  /* 0x008800ff03007388 */ /* 0x0003e40000000c00 */
.L_x_3981:
[----:B------:R-:W-:Y:S05]  /*129e0*/  BSYNC.RECONVERGENT B0 ;  /* 0x0000000000007941 */ /* 0x000fea0003800200 */
.L_x_3980:
        /* <DEDUP_REMOVED lines=18> */
.L_x_3985:
[----:B------:R1:W-:Y:S02]  /*12b10*/  STS.128 [R3+0x9000], RZ ;  /* 0x009000ff03007388 */ /* 0x0003e40000000c00 */
.L_x_3984:
[----:B------:R-:W-:Y:S05]  /*12b20*/  BSYNC.RECONVERGENT B0 ;  /* 0x0000000000007941 */ /* 0x000fea0003800200 */
.L_x_3983:
        /* <DEDUP_REMOVED lines=16> */
.L_x_3988:
[----:B------:R1:W-:Y:S02]  /*12c30*/  STS.128 [R3+0x9800], RZ ;  /* 0x009800ff03007388 */ /* 0x0003e40000000c00 */
.L_x_3987:
[----:B------:R-:W-:Y:S05]  /*12c40*/  BSYNC.RECONVERGENT B0 ;  /* 0x0000000000007941 */ /* 0x000fea0003800200 */
.L_x_3986:
        /* <DEDUP_REMOVED lines=27> */
.L_x_3991:
[----:B------:R1:W-:Y:S01]  /*12e00*/  STS.128 [R3+0xa000], RZ ;  /* 0x00a000ff03007388 */ /* 0x0003e20000000c00 */
[----:B------:R-:W-:Y:S05]  /*12e10*/  BRA `(.L_x_3992) ;  /* 0x0000000000047947 */ /* 0x000fea0003800000 */
.L_x_3990:
[----:B------:R3:W-:Y:S02]  /*12e20*/  STS.128 [R3+0xa000], RZ ;  /* 0x00a000ff03007388 */ /* 0x0007e40000000c00 */
.L_x_3992:
[----:B------:R-:W-:Y:S05]  /*12e30*/  BSYNC.RECONVERGENT B0 ;  /* 0x0000000000007941 */ /* 0x000fea0003800200 */
.L_x_3989:
        /* <DEDUP_REMOVED lines=14> */
.L_x_3995:
[----:B------:R1:W-:Y:S02]  /*12f20*/  STS.128 [R3+0xa800], RZ ;  /* 0x00a800ff03007388 */ /* 0x0003e40000000c00 */
.L_x_3994:
[----:B------:R-:W-:Y:S05]  /*12f30*/  BSYNC.RECONVERGENT B0 ;  /* 0x0000000000007941 */ /* 0x000fea0003800200 */
.L_x_3993:
        /* <DEDUP_REMOVED lines=15> */
.L_x_3998:
[----:B------:R2:W-:Y:S02]  /*13030*/  STS.128 [R3+0xb000], RZ ;  /* 0x00b000ff03007388 */ /* 0x0005e40000000c00 */
.L_x_3997:
[----:B------:R-:W-:Y:S05]  /*13040*/  BSYNC.RECONVERGENT B0 ;  /* 0x0000000000007941 */ /* 0x000fea0003800200 */
.L_x_3996:
        /* <DEDUP_REMOVED lines=15> */
.L_x_4001:
[----:B------:R2:W-:Y:S02]  /*13140*/  STS.128 [R3+0xb800], RZ ;  /* 0x00b800ff03007388 */ /* 0x0005e40000000c00 */
.L_x_4000:
[----:B------:R-:W-:Y:S05]  /*13150*/  BSYNC.RECONVERGENT B0 ;  /* 0x0000000000007941 */ /* 0x000fea0003800200 */
.L_x_3999:
        /* <DEDUP_REMOVED lines=18> */
.L_x_4004:
[----:B------:R2:W-:Y:S02]  /*13280*/  STS.128 [R3+0xc000], RZ ;  /* 0x00c000ff03007388 */ /* 0x0005e40000000c00 */
.L_x_4003:
[----:B------:R-:W-:Y:S05]  /*13290*/  BSYNC.RECONVERGENT B0 ;  /* 0x0000000000007941 */ /* 0x000fea0003800200 */
.L_x_4002:
        /* <DEDUP_REMOVED lines=15> */
.L_x_4007:
[----:B------:R2:W-:Y:S02]  /*13390*/  STS.128 [R3+0xc800], RZ ;  /* 0x00c800ff03007388 */ /* 0x0005e40000000c00 */
.L_x_4006:
[----:B------:R-:W-:Y:S05]  /*133a0*/  BSYNC.RECONVERGENT B0 ;  /* 0x0000000000007941 */ /* 0x000fea0003800200 */
.L_x_4005:
        /* <DEDUP_REMOVED lines=18> */
.L_x_4010:
[----:B------:R2:W-:Y:S02]  /*134d0*/  STS.128 [R3+0xd000], RZ ;  /* 0x00d000ff03007388 */ /* 0x0005e40000000c00 */
.L_x_4009:
[----:B------:R-:W-:Y:S05]  /*134e0*/  BSYNC.RECONVERGENT B0 ;  /* 0x0000000000007941 */ /* 0x000fea0003800200 */
.L_x_4008:
        /* <DEDUP_REMOVED lines=18> */
.L_x_4013:
[----:B------:R2:W-:Y:S02]  /*13610*/  STS.128 [R3+0xd800], RZ ;  /* 0x00d800ff03007388 */ /* 0x0005e40000000c00 */
.L_x_4012:
[----:B------:R-:W-:Y:S05]  /*13620*/  BSYNC.RECONVERGENT B0 ;  /* 0x0000000000007941 */ /* 0x000fea0003800200 */
.L_x_4011:
        /* <DEDUP_REMOVED lines=18> */
.L_x_4016:
[----:B------:R2:W-:Y:S02]  /*13750*/  STS.128 [R3+0xe000], RZ ;  /* 0x00e000ff03007388 */ /* 0x0005e40000000c00 */
.L_x_4015:
[----:B------:R-:W-:Y:S05]  /*13760*/  BSYNC.RECONVERGENT B0 ;  /* 0x0000000000007941 */ /* 0x000fea0003800200 */
.L_x_4014:
        /* <DEDUP_REMOVED lines=15> */
.L_x_4019:
[----:B------:R2:W-:Y:S02]  /*13860*/  STS.128 [R3+0xe800], RZ ;  /* 0x00e800ff03007388 */ /* 0x0005e40000000c00 */
.L_x_4018:
[----:B------:R-:W-:Y:S05]  /*13870*/  BSYNC.RECONVERGENT B0 ;  /* 0x0000000000007941 */ /* 0x000fea0003800200 */
.L_x_4017:
        /* <DEDUP_REMOVED lines=18> */
.L_x_4022:
[----:B------:R2:W-:Y:S02]  /*139a0*/  STS.128 [R3+0xf000], RZ ;  /* 0x00f000ff03007388 */ /* 0x0005e40000000c00 */
.L_x_4021:
[----:B------:R-:W-:Y:S05]  /*139b0*/  BSYNC.RECONVERGENT B0 ;  /* 0x0000000000007941 */ /* 0x000fea0003800200 */
.L_x_4020:
        /* <DEDUP_REMOVED lines=18> */
.L_x_4025:
[----:B------:R2:W-:Y:S02]  /*13ae0*/  STS.128 [R3+0xf800], RZ ;  /* 0x00f800ff03007388 */ /* 0x0005e40000000c00 */
.L_x_4024:
[----:B------:R-:W-:Y:S05]  /*13af0*/  BSYNC.RECONVERGENT B0 ;  /* 0x0000000000007941 */ /* 0x000fea0003800200 */
.L_x_4023:
        /* <DEDUP_REMOVED lines=18> */
.L_x_4028:
[----:B------:R2:W-:Y:S02]  /*13c20*/  STS.128 [R3+0x10000], RZ ;  /* 0x010000ff03007388 */ /* 0x0005e40000000c00 */
.L_x_4027:
[----:B------:R-:W-:Y:S05]  /*13c30*/  BSYNC.RECONVERGENT B0 ;  /* 0x0000000000007941 */ /* 0x000fea0003800200 */
.L_x_4026:
        /* <DEDUP_REMOVED lines=18> */
.L_x_4031:
[----:B------:R2:W-:Y:S02]  /*13d60*/  STS.128 [R3+0x10800], RZ ;  /* 0x010800ff03007388 */ /* 0x0005e40000000c00 */
.L_x_4030:
[----:B------:R-:W-:Y:S05]  /*13d70*/  BSYNC.RECONVERGENT B0 ;  /* 0x0000000000007941 */ /* 0x000fea0003800200 */
.L_x_4029:
        /* <DEDUP_REMOVED lines=18> */
.L_x_4034:
[----:B------:R2:W-:Y:S02]  /*13ea0*/  STS.128 [R3+0x11000], RZ ;  /* 0x011000ff03007388 */ /* 0x0005e40000000c00 */
.L_x_4033:
[----:B------:R-:W-:Y:S05]  /*13eb0*/  BSYNC.RECONVERGENT B0 ;  /* 0x0000000000007941 */ /* 0x000fea0003800200 */
.L_x_4032:
        /* <DEDUP_REMOVED lines=16> */
.L_x_4037:
[----:B------:R2:W-:Y:S02]  /*13fc0*/  STS.128 [R3+0x11800], RZ ;  /* 0x011800ff03007388 */ /* 0x0005e40000000c00 */
.L_x_4036:
[----:B------:R-:W-:Y:S05]  /*13fd0*/  BSYNC.RECONVERGENT B0 ;  /* 0x0000000000007941 */ /* 0x000fea0003800200 */
.L_x_4035:
[----:B------:R-:W3:Y:S01]  /*13fe0*/  S2R R236, SR_TID.X ;  /* 0x0000000000ec7919 */ /* 0x000ee20000002100 */
[----:B------:R-:W-:Y:S01]  /*13ff0*/  IMAD.MOV.U32 R196, RZ, RZ, 0x20 ;  /* 0x00000020ffc47424 */ /* 0x000fe200078e00ff */
[----:B------:R-:W4:Y:S01]  /*14000*/  LDCU.64 UR10, c[0x0][0x508] ;  /* 0x0000a100ff0a77ac */ /* 0x000f220008000a00 */
[----:B------:R-:W-:Y:S01]  /*14010*/  IMAD.MOV.U32 R212, RZ, RZ, 0x40 ;  /* 0x00000040ffd47424 */ /* 0x000fe200078e00ff */
[----:B------:R-:W0:Y:S01]  /*14020*/  LDGDEPBAR ;  /* 0x00000000000079af */ /* 0x000e220000000000 */
[----:B------:R-:W-:Y:S01]  /*14030*/  IMAD.MOV.U32 R209, RZ, RZ, 0x1 ;  /* 0x00000001ffd17424 */ /* 0x000fe200078e00ff */
[----:B------:R-:W-:-:S04]  /*14040*/  UIADD3 UR9, UPT, UPT, UR4, -0x1, URZ ;  /* 0xffffffff04097890 */ /* 0x000fc8000fffe0ff */
[----:B------:R-:W-:Y:S01]  /*14050*/  UISETP.GT.AND UP0, UPT, UR9, UR20, UPT ;  /* 0x000000140900728c */ /* 0x000fe2000bf04270 */
[----:B---3--:R-:W-:Y:S01]  /*14060*/  SHF.R.U32.HI R237, RZ, 0x1, R236 ;  /* 0x00000001ffed7819 */ /* 0x008fe200000116ec */
[C---:B------:R-:W-:Y:S01]  /*14070*/  IMAD.SHL.U32 R197, R236.reuse, 0x8, RZ ;  /* 0x00000008ecc57824 */ /* 0x040fe200078e00ff */
[C---:B------:R-:W-:Y:S01]  /*14080*/  LOP3.LUT R5, R236.reuse, 0x8, RZ, 0xc0, !PT ;  /* 0x00000008ec057812 */ /* 0x040fe200078ec0ff */
[C---:B------:R-:W-:Y:S01]  /*14090*/  IMAD.SHL.U32 R198, R236.reuse, 0x40, RZ ;  /* 0x00000040ecc67824 */ /* 0x040fe200078e00ff */
[----:B--2---:R-:W-:Y:S01]  /*140a0*/  LOP3.LUT R7, R237, 0x8, RZ, 0xc0, !PT ;  /* 0x00000008ed077812 */ /* 0x004fe200078ec0ff */
        /* <DEDUP_REMOVED lines=8> */
[----:B-1----:R-:W-:Y:S02]  /*14130*/  LOP3.LUT R8, R198, 0x400, RZ, 0xc0, !PT ;  /* 0x00000400c6087812 */ /* 0x002fe400078ec0ff */
[----:B------:R-:W-:-:S02]  /*14140*/  LOP3.LUT R5, R0, R197, RZ, 0x3c, !PT ;  /* 0x000000c500057212 */ /* 0x000fc400078e3cff */
[----:B------:R-:W-:Y:S02]  /*14150*/  LOP3.LUT R2, R7, R200, RZ, 0xfc, !PT ;  /* 0x000000c807027212 */ /* 0x000fe400078efcff */
[----:B------:R-:W-:Y:S01]  /*14160*/  LOP3.LUT P0, RZ, R236, 0x2, RZ, 0xc0, !PT ;  /* 0x00000002ecff7812 */ /* 0x000fe2000780c0ff */
[----:B------:R-:W-:Y:S01]  /*14170*/  IMAD R8, R5, 0x2, R8 ;  /* 0x0000000205087824 */ /* 0x000fe200078e0208 */
[----:B------:R-:W-:Y:S02]  /*14180*/  LEA R2, R2, UR8, 0x1 ;  /* 0x0000000802027c11 */ /* 0x000fe4000f8e08ff */
[----:B------:R-:W-:Y:S01]  /*14190*/  SEL R199, R196, 0xffffffe0, !P0 ;  /* 0xffffffe0c4c77807 */ /* 0x000fe20004000000 */
[----:B------:R-:W-:Y:S01]  /*141a0*/  VIADD R203, R8, UR8 ;  /* 0x0000000808cb7c36 */ /* 0x000fe20008000000 */
[----:B------:R-:W-:Y:S01]  /*141b0*/  LDSM.16.M88.4 R124, [R8+UR8+0x2800] ;  /* 0x00280008087c783b */ /* 0x000fe20008000200 */
[----:B------:R-:W-:Y:S02]  /*141c0*/  P2R R0, PR, RZ, 0x1 ;  /* 0x00000001ff007803 */ /* 0x000fe40000000000 */
[--C-:B------:R-:W-:Y:S01]  /*141d0*/  IMAD.IADD R140, R2, 0x1, R199.reuse ;  /* 0x00000001028c7824 */ /* 0x100fe200078e02c7 */
[----:B------:R-:W1:Y:S01]  /*141e0*/  LDSM.16.M88.4 R12, [R2] ;  /* 0x00000000020c783b */ /* 0x000e620000000200 */
[----:B------:R-:W-:Y:S01]  /*141f0*/  IMAD.IADD R0, R203, 0x1, R199 ;  /* 0x00000001cb007824 */ /* 0x000fe200078e02c7 */
[----:B------:R-:W-:-:S02]  /*14200*/  LOP3.LUT P0, RZ, R236, 0x4, RZ, 0xc0, !PT ;  /* 0x00000004ecff7812 */ /* 0x000fc4000780c0ff */
[----:B------:R-:W2:Y:S02]  /*14210*/  LDSM.16.M88.4 R108, [R8+UR8+0x3800] ;  /* 0x00380008086c783b */ /* 0x000ea40008000200 */
[----:B------:R-:W-:Y:S02]  /*14220*/  SEL R212, R212, 0xffffffc0, !P0 ;  /* 0xffffffc0d4d47807 */ /* 0x000fe40004000000 */
[----:B------:R-:W-:Y:S03]  /*14230*/  LDSM.16.M88.4 R140, [R140] ;  /* 0x000000008c8c783b */ /* 0x000fe60000000200 */
[--C-:B------:R-:W-:Y:S01]  /*14240*/  IMAD.IADD R202, R203, 0x1, R212.reuse ;  /* 0x00000001cbca7824 */ /* 0x100fe200078e02d4 */
[----:B------:R-:W3:Y:S04]  /*14250*/  LDSM.16.M88.4 R4, [R0+0x2800] ;  /* 0x002800000004783b */ /* 0x000ee80000000200 */
[----:B------:R-:W-:Y:S04]  /*14260*/  LDSM.16.M88.4 R132, [R8+UR8+0x2000] ;  /* 0x002000080884783b */ /* 0x000fe80008000200 */
[----:B------:R-:W-:Y:S04]  /*14270*/  LDSM.16.M88.4 R116, [R8+UR8+0x3000] ;  /* 0x003000080874783b */ /* 0x000fe80008000200 */
[----:B------:R-:W-:Y:S04]  /*14280*/  LDSM.16.M88.4 R100, [R8+UR8+0x4000] ;  /* 0x004000080864783b */ /* 0x000fe80008000200 */
[----:B------:R-:W-:Y:S04]  /*14290*/  LDSM.16.M88.4 R92, [R8+UR8+0x4800] ;  /* 0x00480008085c783b */ /* 0x000fe80008000200 */
[----:B------:R-:W-:Y:S04]  /*142a0*/  LDSM.16.M88.4 R84, [R8+UR8+0x5000] ;  /* 0x005000080854783b */ /* 0x000fe80008000200 */
[----:B------:R-:W-:Y:S04]  /*142b0*/  LDSM.16.M88.4 R76, [R8+UR8+0x5800] ;  /* 0x00580008084c783b */ /* 0x000fe80008000200 */
[----:B------:R-:W4:Y:S01]  /*142c0*/  LDSM.16.M88.4 R68, [R8+UR8+0x6000] ;  /* 0x006000080844783b */ /* 0x000f220008000200 */
[C---:B-1----:R-:W-:Y:S03]  /*142d0*/  HMMA.16816.F32 R128, R12.reuse, R124, RZ ;  /* 0x0000007c0c80723c */ /* 0x042fe600000018ff */
        /* <DEDUP_REMOVED lines=10> */
[----:B------:R-:W1:Y:S01]  /*14380*/  LDSM.16.M88.4 R8, [R0+0x3800] ;  /* 0x003800000008783b */ /* 0x000e620000000200 */
[C---:B---3--:R-:W-:Y:S03]  /*14390*/  HMMA.16816.F32 R128, R140.reuse, R4, R128 ;  /* 0x000000048c80723c */ /* 0x048fe60000001880 */
[----:B------:R-:W-:Y:S04]  /*143a0*/  LDSM.16.M88.4 R148, [R0+0x2000] ;  /* 0x002000000094783b */ /* 0x000fe80000000200 */
[----:B------:R-:W-:Y:S01]  /*143b0*/  LDSM.16.M88.4 R144, [R0+0x3000] ;  /* 0x003000000090783b */ /* 0x000fe20000000200 */
[----:B------:R-:W-:Y:S03]  /*143c0*/  HMMA.16816.F32 R124, R140, R6, R124 ;  /* 0x000000068c7c723c */ /* 0x000fe6000000187c */
[----:B------:R-:W2:Y:S04]  /*143d0*/  LDSM.16.M88.4 R4, [R0+0x6000] ;  /* 0x006000000004783b */ /* 0x000ea80000000200 */
[----:B------:R-:W-:Y:S01]  /*143e0*/  LDSM.16.M88.4 R172, [R0+0x4000] ;  /* 0x0040000000ac783b */ /* 0x000fe20000000200 */
[C---:B----4-:R-:W-:Y:S03]  /*143f0*/  HMMA.16816.F32 R72, R12.reuse, R68, RZ ;  /* 0x000000440c48723c */ /* 0x050fe600000018ff */
[----:B------:R-:W-:Y:S04]  /*14400*/  LDSM.16.M88.4 R168, [R0+0x4800] ;  /* 0x0048000000a8783b */ /* 0x000fe80000000200 */
[----:B------:R-:W-:Y:S01]  /*14410*/  LDSM.16.M88.4 R164, [R0+0x5000] ;  /* 0x0050000000a4783b */ /* 0x000fe20000000200 */
[C---:B------:R-:W-:Y:S03]  /*14420*/  HMMA.16816.F32 R68, R12.reuse, R70, RZ ;  /* 0x000000460c44723c */ /* 0x040fe600000018ff */
[----:B------:R-:W-:Y:S04]  /*14430*/  LDSM.16.M88.4 R160, [R0+0x5800] ;  /* 0x0058000000a0783b */ /* 0x000fe80000000200 */
[----:B------:R-:W-:Y:S01]  /*14440*/  LDSM.16.M88.4 R156, [R0+0x6800] ;  /* 0x00680000009c783b */ /* 0x000fe20000000200 */
[----:B------:R-:W-:Y:S03]  /*14450*/  HMMA.16816.F32 R136, R12, R132, RZ ;  /* 0x000000840c88723c */ /* 0x000fe600000018ff */
[----:B------:R-:W-:Y:S04]  /*14460*/  LDSM.16.M88.4 R192, [R0+0x9800] ;  /* 0x0098000000c0783b */ /* 0x000fe80000000200 */
[----:B------:R-:W-:Y:S01]  /*14470*/  LDSM.16.M88.4 R184, [R202+0x2000] ;  /* 0x00200000cab8783b */ /* 0x000fe20000000200 */
[C---:B-1----:R-:W-:Y:S03]  /*14480*/  HMMA.16816.F32 R112, R140.reuse, R8, R112 ;  /* 0x000000088c70723c */ /* 0x042fe60000001870 */
[----:B------:R-:W-:Y:S04]  /*14490*/  LDSM.16.M88.4 R180, [R202+0x2800] ;  /* 0x00280000cab4783b */ /* 0x000fe80000000200 */
[----:B------:R-:W-:Y:S01]  /*144a0*/  LDSM.16.M88.4 R176, [R202+0x3000] ;  /* 0x00300000cab0783b */ /* 0x000fe20000000200 */
[----:B------:R-:W-:Y:S03]  /*144b0*/  HMMA.16816.F32 R108, R140, R10, R108 ;  /* 0x0000000a8c6c723c */ /* 0x000fe6000000186c */
[----:B------:R-:W1:Y:S05]  /*144c0*/  LDSM.16.M88.4 R8, [R0+0x8800] ;  /* 0x008800000008783b */ /* 0x000e6a0000000200 */
[C---:B------:R-:W-:Y:S08]  /*144d0*/  HMMA.16816.F32 R120, R12.reuse, R116, RZ ;  /* 0x000000740c78723c */ /* 0x040ff000000018ff */
[C---:B------:R-:W-:Y:S08]  /*144e0*/  HMMA.16816.F32 R132, R12.reuse, R134, RZ ;  /* 0x000000860c84723c */ /* 0x040ff000000018ff */
[C---:B------:R-:W-:Y:S08]  /*144f0*/  HMMA.16816.F32 R116, R12.reuse, R118, RZ ;  /* 0x000000760c74723c */ /* 0x040ff000000018ff */
[----:B------:R-:W-:Y:S08]  /*14500*/  HMMA.16816.F32 R32, R12, R28, RZ ;  /* 0x0000001c0c20723c */ /* 0x000ff000000018ff */
        /* <DEDUP_REMOVED lines=30> */
[----:B------:R3:W4:Y:S07]  /*146f0*/  LDSM.16.M88.4 R144, [R0+0x8000] ;  /* 0x008000000090783b */ /* 0x00072e0000000200 */
[----:B-1----:R-:W-:Y:S01]  /*14700*/  HMMA.16816.F32 R32, R140, R8, R32 ;  /* 0x000000088c20723c */ /* 0x002fe20000001820 */
[----:B------:R-:W-:-:S02]  /*14710*/  IMAD.IADD R8, R2, 0x1, R212 ;  /* 0x0000000102087824 */ /* 0x000fc400078e02d4 */
[----:B------:R-:W-:-:S03]  /*14720*/  IMAD.IADD R2, R199, 0x1, R202 ;  /* 0x00000001c7027824 */ /* 0x000fc600078e02ca */
[----:B------:R1:W4:Y:S02]  /*14730*/  LDSM.16.M88.4 R188, [R8] ;  /* 0x0000000008bc783b */ /* 0x0003240000000200 */
[C---:B------:R-:W-:Y:S08]  /*14740*/  HMMA.16816.F32 R28, R140.reuse, R10, R28 ;  /* 0x0000000a8c1c723c */ /* 0x040ff0000000181c */
[----:B--2---:R-:W-:Y:S01]  /*14750*/  HMMA.16816.F32 R24, R140, R4, R24 ;  /* 0x000000048c18723c */ /* 0x004fe20000001818 */
[----:B---3--:R-:W-:-:S07]  /*14760*/  P2R R0, PR, RZ, 0x1 ;  /* 0x00000001ff007803 */ /* 0x008fce0000000000 */
[----:B------:R-:W-:Y:S01]  /*14770*/  HMMA.16816.F32 R20, R140, R6, R20 ;  /* 0x000000068c14723c */ /* 0x000fe20000001814 */
[----:B------:R-:W-:Y:S01]  /*14780*/  LDSM.16.M88.4 R4, [R2+0x2000] ;  /* 0x002000000204783b */ /* 0x000fe20000000200 */
[----:B-1----:R-:W-:-:S06]  /*14790*/  IMAD.IADD R8, R199, 0x1, R8 ;  /* 0x00000001c7087824 */ /* 0x002fcc00078e0208 */
[C---:B------:R-:W-:Y:S01]  /*147a0*/  HMMA.16816.F32 R104, R140.reuse, R172, R104 ;  /* 0x000000ac8c68723c */ /* 0x040fe20000001868 */
[----:B------:R-:W1:Y:S07]  /*147b0*/  LDSM.16.M88.4 R8, [R8] ;  /* 0x000000000808783b */ /* 0x000e6e0000000200 */
        /* <DEDUP_REMOVED lines=26> */
[C---:B------:R-:W-:Y:S08]  /*14960*/  HMMA.16816.F32 R136, R188.reuse, R184, R136 ;  /* 0x000000b8bc88723c */ /* 0x040ff00000001888 */
[C---:B------:R-:W-:Y:S08]  /*14970*/  HMMA.16816.F32 R132, R188.reuse, R186, R132 ;  /* 0x000000babc84723c */ /* 0x040ff00000001884 */
[----:B------:R-:W-:Y:S08]  /*14980*/  HMMA.16816.F32 R128, R188, R180, R128 ;  /* 0x000000b4bc80723c */ /* 0x000ff00000001880 */
[C---:B-1----:R-:W-:Y:S08]  /*14990*/  HMMA.16816.F32 R136, R8.reuse, R4, R136 ;  /* 0x000000040888723c */ /* 0x042ff00000001888 */
[----:B------:R-:W-:Y:S01]  /*149a0*/  HMMA.16816.F32 R132, R8, R6, R132 ;  /* 0x000000060884723c */ /* 0x000fe20000001884 */
[----:B------:R-:W1:Y:S07]  /*149b0*/  LDSM.16.M88.4 R4, [R202+0x9000] ;  /* 0x00900000ca04783b */ /* 0x000e6e0000000200 */
[----:B--2---:R-:W-:Y:S03]  /*149c0*/  HMMA.16816.F32 R48, R188, R140, R48 ;  /* 0x0000008cbc30723c */ /* 0x004fe60000001830 */
[----:B------:R-:W-:Y:S01]  /*149d0*/  FMUL.FTZ R136, R136, UR11 ;  /* 0x0000000b88887c20 */ /* 0x000fe20008410000 */
[----:B------:R-:W-:-:S04]  /*149e0*/  FMUL.FTZ R137, R137, UR11 ;  /* 0x0000000b89897c20 */ /* 0x000fc80008410000 */
[C---:B------:R-:W-:Y:S01]  /*149f0*/  HMMA.16816.F32 R44, R188.reuse, R142, R44 ;  /* 0x0000008ebc2c723c */ /* 0x040fe2000000182c */
[----:B------:R-:W2:Y:S02]  /*14a00*/  LDSM.16.M88.4 R140, [R2+0x2800] ;  /* 0x00280000028c783b */ /* 0x000ea40000000200 */
[----:B------:R-:W-:Y:S01]  /*14a10*/  FMUL.FTZ R132, R132, UR11 ;  /* 0x0000000b84847c20 */ /* 0x000fe20008410000 */
[----:B------:R-:W-:Y:S01]  /*14a20*/  FMUL.FTZ R133, R133, UR11 ;  /* 0x0000000b85857c20 */ /* 0x000fe20008410000 */
[----:B------:R-:W-:Y:S01]  /*14a30*/  FMUL.FTZ R134, R134, UR11 ;  /* 0x0000000b86867c20 */ /* 0x000fe20008410000 */
[----:B------:R-:W-:Y:S02]  /*14a40*/  FMUL.FTZ R135, R135, UR11 ;  /* 0x0000000b87877c20 */ /* 0x000fe40008410000 */
[C---:B------:R-:W-:Y:S08]  /*14a50*/  HMMA.16816.F32 R56, R188.reuse, R144, R56 ;  /* 0x00000090bc38723c */ /* 0x040ff00000001838 */
[C---:B------:R-:W-:Y:S01]  /*14a60*/  HMMA.16816.F32 R52, R188.reuse, R146, R52 ;  /* 0x00000092bc34723c */ /* 0x040fe20000001834 */
[----:B------:R-:W3:Y:S07]  /*14a70*/  LDSM.16.M88.4 R144, [R202+0x8800] ;  /* 0x00880000ca90783b */ /* 0x000eee0000000200 */
[C---:B------:R-:W-:Y:S08]  /*14a80*/  HMMA.16816.F32 R124, R188.reuse, R182, R124 ;  /* 0x000000b6bc7c723c */ /* 0x040ff0000000187c */
[C---:B-1----:R-:W-:Y:S08]  /*14a90*/  HMMA.16816.F32 R24, R188.reuse, R4, R24 ;  /* 0x00000004bc18723c */ /* 0x042ff00000001818 */
[----:B------:R-:W-:Y:S01]  /*14aa0*/  HMMA.16816.F32 R20, R188, R6, R20 ;  /* 0x00000006bc14723c */ /* 0x000fe20000001814 */
[----:B------:R-:W1:Y:S07]  /*14ab0*/  LDSM.16.M88.4 R4, [R2+0x3800] ;  /* 0x003800000204783b */ /* 0x000e6e0000000200 */
[----:B--2---:R-:W-:Y:S01]  /*14ac0*/  HMMA.16816.F32 R128, R8, R140, R128 ;  /* 0x0000008c0880723c */ /* 0x004fe20000001880 */
[----:B------:R-:W-:Y:S07]  /*14ad0*/  MUFU.TANH R140, R133 ;  /* 0x00000085008c7308 */ /* 0x000fee0000002400 */
[C---:B------:R-:W-:Y:S01]  /*14ae0*/  HMMA.16816.F32 R112, R188.reuse, R172, R112 ;  /* 0x000000acbc70723c */ /* 0x040fe20000001870 */
[----:B------:R-:W-:Y:S07]  /*14af0*/  MUFU.TANH R141, R134 ;  /* 0x00000086008d7308 */ /* 0x000fee0000002400 */
[----:B------:R-:W-:Y:S03]  /*14b00*/  HMMA.16816.F32 R108, R188, R174, R108 ;  /* 0x000000aebc6c723c */ /* 0x000fe6000000186c */
[----:B------:R-:W-:-:S05]  /*14b10*/  FMUL.FTZ R128, R128, UR11 ;  /* 0x0000000b80807c20 */ /* 0x000fca0008410000 */
[C---:B---3--:R-:W-:Y:S08]  /*14b20*/  HMMA.16816.F32 R32, R188.reuse, R144, R32 ;  /* 0x00000090bc20723c */ /* 0x048ff00000001820 */
[C---:B------:R-:W-:Y:S01]  /*14b30*/  HMMA.16816.F32 R28, R188.reuse, R146, R28 ;  /* 0x00000092bc1c723c */ /* 0x040fe2000000181c */
[----:B------:R-:W2:Y:S07]  /*14b40*/  LDSM.16.M88.4 R144, [R2+0x3000] ;  /* 0x003000000290783b */ /* 0x000eae0000000200 */
[----:B------:R-:W-:Y:S01]  /*14b50*/  HMMA.16816.F32 R68, R188, R154, R68 ;  /* 0x0000009abc44723c */ /* 0x000fe20000001844 */
[----:B------:R3:W-:Y:S01]  /*14b60*/  MUFU.TANH R154, R128 ;  /* 0x00000080009a7308 */ /* 0x0007e20000002400 */
[----:B------:R-:W-:-:S06]  /*14b70*/  FMUL.FTZ R155, R131, UR11 ;  /* 0x0000000b839b7c20 */ /* 0x000fcc0008410000 */
[C---:B------:R-:W-:Y:S01]  /*14b80*/  HMMA.16816.F32 R124, R8.reuse, R142, R124 ;  /* 0x0000008e087c723c */ /* 0x040fe2000000187c */
[----:B------:R-:W-:Y:S01]  /*14b90*/  FMUL.FTZ R142, R129, UR11 ;  /* 0x0000000b818e7c20 */ /* 0x000fe20008410000 */
[----:B------:R-:W-:Y:S01]  /*14ba0*/  FMUL.FTZ R143, R130, UR11 ;  /* 0x0000000b828f7c20 */ /* 0x000fe20008410000 */
[----:B------:R-:W-:Y:S05]  /*14bb0*/  MUFU.TANH R155, R155 ;  /* 0x0000009b009b7308 */ /* 0x000fea0000002400 */
[C---:B-1----:R-:W-:Y:S01]  /*14bc0*/  HMMA.16816.F32 R112, R8.reuse, R4, R112 ;  /* 0x000000040870723c */ /* 0x042fe20000001870 */
[----:B---3--:R-:W1:Y:S02]  /*14bd0*/  LDSM.16.M88.4 R128, [R2+0x4000] ;  /* 0x004000000280783b */ /* 0x008e640000000200 */
[----:B------:R-:W-:Y:S05]  /*14be0*/  MUFU.TANH R143, R143 ;  /* 0x0000008f008f7308 */ /* 0x000fea0000002400 */
[----:B------:R-:W-:Y:S01]  /*14bf0*/  HMMA.16816.F32 R108, R8, R6, R108 ;  /* 0x00000006086c723c */ /* 0x000fe2000000186c */
[----:B------:R-:W3:Y:S02]  /*14c00*/  LDSM.16.M88.4 R4, [R2+0x5800] ;  /* 0x005800000204783b */ /* 0x000ee40000000200 */
[----:B------:R-:W-:Y:S01]  /*14c10*/  FMUL.FTZ R124, R124, UR11 ;  /* 0x0000000b7c7c7c20 */ /* 0x000fe20008410000 */
[----:B------:R-:W-:Y:S01]  /*14c20*/  FMUL.FTZ R125, R125, UR11 ;  /* 0x0000000b7d7d7c20 */ /* 0x000fe20008410000 */
[----:B------:R-:W-:Y:S03]  /*14c30*/  MUFU.TANH R142, R142 ;  /* 0x0000008e008e7308 */ /* 0x000fe60000002400 */
[----:B------:R-:W-:Y:S03]  /*14c40*/  HMMA.16816.F32 R80, R188, R156, R80 ;  /* 0x0000009cbc50723c */ /* 0x000fe60000001850 */
[----:B------:R-:W-:Y:S01]  /*14c50*/  FMUL.FTZ R112, R112, UR11 ;  /* 0x0000000b70707c20 */ /* 0x000fe20008410000 */
[----:B------:R-:W-:Y:S01]  /*14c60*/  FMUL.FTZ R113, R113, UR11 ;  /* 0x0000000b71717c20 */ /* 0x000fe20008410000 */
[----:B------:R-:W-:Y:S01]  /*14c70*/  FMUL.FTZ R114, R114, UR11 ;  /* 0x0000000b72727c20 */ /* 0x000fe20008410000 */
[----:B------:R-:W-:-:S02]  /*14c80*/  FMUL.FTZ R115, R115, UR11 ;  /* 0x0000000b73737c20 */ /* 0x000fc40008410000 */
[----:B------:R-:W-:Y:S01]  /*14c90*/  HMMA.16816.F32 R76, R188, R158, R76 ;  /* 0x0000009ebc4c723c */ /* 0x000fe2000000184c */
[----:B------:R-:W4:Y:S02]  /*14ca0*/  LDSM.16.M88.4 R156, [R202+0x8000] ;  /* 0x00800000ca9c783b */ /* 0x000f240000000200 */
[----:B------:R-:W-:Y:S01]  /*14cb0*/  FMUL.FTZ R108, R108, UR11 ;  /* 0x0000000b6c6c7c20 */ /* 0x000fe20008410000 */
[----:B------:R-:W-:-:S04]  /*14cc0*/  FMUL.FTZ R109, R109, UR11 ;  /* 0x0000000b6d6d7c20 */ /* 0x000fc80008410000 */
[C---:B------:R-:W-:Y:S08]  /*14cd0*/  HMMA.16816.F32 R116, R188.reuse, R178, R116 ;  /* 0x000000b2bc74723c */ /* 0x040ff00000001874 */
[C---:B------:R-:W-:Y:S01]  /*14ce0*/  HMMA.16816.F32 R64, R188.reuse, R148, R64 ;  /* 0x00000094bc40723c */ /* 0x040fe20000001840 */
[----:B------:R-:W-:Y:S07]  /*14cf0*/  MUFU.TANH R148, R136 ;  /* 0x0000008800947308 */ /* 0x000fee0000002400 */
[----:B------:R-:W-:Y:S01]  /*14d00*/  HMMA.16816.F32 R60, R188, R150, R60 ;  /* 0x00000096bc3c723c */ /* 0x000fe2000000183c */
[----:B------:R2:W4:Y:S01]  /*14d10*/  MUFU.TANH R149, R137 ;  /* 0x0000008900957308 */ /* 0x0005220000002400 */
[----:B------:R-:W-:Y:S01]  /*14d20*/  FMUL.FTZ R150, R138, UR11 ;  /* 0x0000000b8a967c20 */ /* 0x000fe20008410000 */
[----:B------:R-:W-:-:S05]  /*14d30*/  FMUL.FTZ R151, R139, UR11 ;  /* 0x0000000b8b977c20 */ /* 0x000fca0008410000 */
[C---:B------:R-:W-:Y:S01]  /*14d40*/  HMMA.16816.F32 R72, R188.reuse, R152, R72 ;  /* 0x00000098bc48723c */ /* 0x040fe20000001848 */
[----:B------:R-:W-:Y:S07]  /*14d50*/  MUFU.TANH R152, R132 ;  /* 0x0000008400987308 */ /* 0x000fee0000002400 */
[C---:B------:R-:W-:Y:S01]  /*14d60*/  HMMA.16816.F32 R104, R188.reuse, R168, R104 ;  /* 0x000000a8bc68723c */ /* 0x040fe20000001868 */
[----:B------:R1:W-:Y:S01]  /*14d70*/  MUFU.TANH R153, R135 ;  /* 0x0000008700997308 */ /* 0x0003e20000002400 */
[----:B--2---:R-:W2:Y:S06]  /*14d80*/  LDSM.16.M88.4 R136, [R202+0x9800] ;  /* 0x00980000ca88783b */ /* 0x004eac0000000200 */
[----:B------:R-:W-:Y:S01]  /*14d90*/  HMMA.16816.F32 R100, R188, R170, R100 ;  /* 0x000000aabc64723c */ /* 0x000fe20000001864 */
[----:B------:R-:W-:Y:S07]  /*14da0*/  MUFU.TANH R150, R150 ;  /* 0x0000009600967308 */ /* 0x000fee0000002400 */
[----:B------:R-:W-:Y:S01]  /*14db0*/  HMMA.16816.F32 R116, R8, R146, R116 ;  /* 0x000000920874723c */ /* 0x000fe20000001874 */
[----:B------:R-:W-:Y:S01]  /*14dc0*/  MUFU.TANH R151, R151 ;  /* 0x0000009700977308 */ /* 0x000fe20000002400 */
[----:B-1----:R-:W1:Y:S06]  /*14dd0*/  LDSM.16.M88.4 R132, [R2+0x4800] ;  /* 0x004800000284783b */ /* 0x002e6c0000000200 */
[C---:B------:R-:W-:Y:S08]  /*14de0*/  HMMA.16816.F32 R96, R188.reuse, R164, R96 ;  /* 0x000000a4bc60723c */ /* 0x040ff00000001860 */
[----:B------:R-:W-:Y:S03]  /*14df0*/  HMMA.16816.F32 R92, R188, R166, R92 ;  /* 0x000000a6bc5c723c */ /* 0x000fe6000000185c */
[----:B------:R-:W-:-:S05]  /*14e00*/  FMUL.FTZ R116, R116, UR11 ;  /* 0x0000000b74747c20 */ /* 0x000fca0008410000 */
[C---:B------:R-:W-:Y:S08]  /*14e10*/  HMMA.16816.F32 R104, R8.reuse, R128, R104 ;  /* 0x000000800868723c */ /* 0x040ff00000001868 */
[C---:B------:R-:W-:Y:S08]  /*14e20*/  HMMA.16816.F32 R100, R8.reuse, R130, R100 ;  /* 0x000000820864723c */ /* 0x040ff00000001864 */
[----:B---3--:R-:W-:Y:S03]  /*14e30*/  HMMA.16816.F32 R80, R8, R4, R80 ;  /* 0x000000040850723c */ /* 0x008fe60000001850 */
[----:B------:R-:W-:Y:S01]  /*14e40*/  FMUL.FTZ R105, R105, UR11 ;  /* 0x0000000b69697c20 */ /* 0x000fe20008410000 */
[----:B------:R-:W-:Y:S01]  /*14e50*/  FMUL.FTZ R107, R107, UR11 ;  /* 0x0000000b6b6b7c20 */ /* 0x000fe20008410000 */
[----:B------:R-:W-:Y:S01]  /*14e60*/  FMUL.FTZ R104, R104, UR11 ;  /* 0x0000000b68687c20 */ /* 0x000fe20008410000 */
[----:B------:R-:W-:-:S02]  /*14e70*/  FMUL.FTZ R106, R106, UR11 ;  /* 0x0000000b6a6a7c20 */ /* 0x000fc40008410000 */
[----:B------:R-:W-:Y:S01]  /*14e80*/  HMMA.16816.F32 R128, R8, R6, R76 ;  /* 0x000000060880723c */ /* 0x000fe2000000184c */
[----:B------:R-:W3:Y:S01]  /*14e90*/  LDSM.16.M88.4 R4, [R2+0x7800] ;  /* 0x007800000204783b */ /* 0x000ee20000000200 */
[----:B------:R-:W-:Y:S01]  /*14ea0*/  MUFU.TANH R165, R107 ;  /* 0x0000006b00a57308 */ /* 0x000fe20000002400 */
[----:B------:R-:W-:Y:S02]  /*14eb0*/  FMUL.FTZ R100, R100, UR11 ;  /* 0x0000000b64647c20 */ /* 0x000fe40008410000 */
[----:B------:R-:W3:Y:S03]  /*14ec0*/  LDSM.16.M88.4 R76, [R2+0x8000] ;  /* 0x00800000024c783b */ /* 0x000ee60000000200 */
[C---:B----4-:R-:W-:Y:S01]  /*14ed0*/  HMMA.16816.F32 R40, R188.reuse, R156, R40 ;  /* 0x0000009cbc28723c */ /* 0x050fe20000001828 */
[----:B------:R-:W-:Y:S01]  /*14ee0*/  FMUL.FTZ R156, R126, UR11 ;  /* 0x0000000b7e9c7c20 */ /* 0x000fe20008410000 */
[----:B------:R-:W-:Y:S06]  /*14ef0*/  MUFU.TANH R157, R113 ;  /* 0x00000071009d7308 */ /* 0x000fec0000002400 */
[----:B------:R-:W-:Y:S02]  /*14f00*/  HMMA.16816.F32 R120, R188, R176, R120 ;  /* 0x000000b0bc78723c */ /* 0x000fe40000001878 */
[----:B------:R4:W-:Y:S01]  /*14f10*/  MUFU.TANH R164, R106 ;  /* 0x0000006a00a47308 */ /* 0x0009e20000002400 */
[----:B------:R-:W-:Y:S01]  /*14f20*/  FMUL.FTZ R128, R128, UR11 ;  /* 0x0000000b80807c20 */ /* 0x000fe20008410000 */
[----:B------:R-:W-:Y:S01]  /*14f30*/  FMUL.FTZ R131, R131, UR11 ;  /* 0x0000000b83837c20 */ /* 0x000fe20008410000 */
[----:B------:R-:W-:-:S03]  /*14f40*/  FMUL.FTZ R130, R130, UR11 ;  /* 0x0000000b82827c20 */ /* 0x000fc60008410000 */
[----:B--2---:R-:W-:Y:S01]  /*14f50*/  HMMA.16816.F32 R12, R188, R138, R12 ;  /* 0x0000008abc0c723c */ /* 0x004fe2000000180c */
[----:B------:R-:W-:Y:S01]  /*14f60*/  FMUL.FTZ R139, R127, UR11 ;  /* 0x0000000b7f8b7c20 */ /* 0x000fe20008410000 */
[----:B------:R-:W-:Y:S06]  /*14f70*/  MUFU.TANH R138, R156 ;  /* 0x0000009c008a7308 */ /* 0x000fec0000002400 */
[----:B-1----:R-:W-:Y:S01]  /*14f80*/  HMMA.16816.F32 R96, R8, R132, R96 ;  /* 0x000000840860723c */ /* 0x002fe20000001860 */
[----:B------:R-:W-:Y:S01]  /*14f90*/  FMUL.FTZ R132, R117, UR11 ;  /* 0x0000000b75847c20 */ /* 0x000fe20008410000 */
[----:B------:R1:W-:Y:S01]  /*14fa0*/  MUFU.TANH R156, R116 ;  /* 0x00000074009c7308 */ /* 0x0003e20000002400 */
[----:B------:R-:W-:Y:S01]  /*14fb0*/  FMUL.FTZ R133, R118, UR11 ;  /* 0x0000000b76857c20 */ /* 0x000fe20008410000 */
[----:B----4-:R-:W-:-:S04]  /*14fc0*/  FMUL.FTZ R106, R82, UR11 ;  /* 0x0000000b526a7c20 */ /* 0x010fc80008410000 */
[----:B------:R-:W-:Y:S01]  /*14fd0*/  HMMA.16816.F32 R92, R8, R134, R92 ;  /* 0x00000086085c723c */ /* 0x000fe2000000185c */
[----:B------:R-:W-:Y:S01]  /*14fe0*/  FMUL.FTZ R134, R119, UR11 ;  /* 0x0000000b77867c20 */ /* 0x000fe20008410000 */
[----:B------:R-:W-:Y:S06]  /*14ff0*/  MUFU.TANH R135, R112 ;  /* 0x0000007000877308 */ /* 0x000fec0000002400 */
[C---:B------:R-:W-:Y:S02]  /*15000*/  HMMA.16816.F32 R16, R188.reuse, R136, R16 ;  /* 0x00000088bc10723c */ /* 0x040fe40000001810 */
[----:B------:R-:W-:Y:S01]  /*15010*/  MUFU.TANH R136, R124 ;  /* 0x0000007c00887308 */ /* 0x000fe20000002400 */
[----:B------:R-:W-:Y:S01]  /*15020*/  FMUL.FTZ R97, R97, UR11 ;  /* 0x0000000b61617c20 */ /* 0x000fe20008410000 */
[----:B-1----:R-:W1:Y:S01]  /*15030*/  LDSM.16.M88.4 R116, [R2+0x6800] ;  /* 0x006800000274783b */ /* 0x002e620000000200 */
[----:B------:R-:W-:Y:S01]  /*15040*/  FMUL.FTZ R99, R99, UR11 ;  /* 0x0000000b63637c20 */ /* 0x000fe20008410000 */
[----:B------:R-:W-:Y:S01]  /*15050*/  FMUL.FTZ R96, R96, UR11 ;  /* 0x0000000b60607c20 */ /* 0x000fe20008410000 */
[----:B------:R-:W-:Y:S01]  /*15060*/  FMUL.FTZ R98, R98, UR11 ;  /* 0x0000000b62627c20 */ /* 0x000fe20008410000 */
[----:B------:R-:W-:Y:S02]  /*15070*/  HMMA.16816.F32 R36, R188, R158, R36 ;  /* 0x0000009ebc24723c */ /* 0x000fe40000001824 */
[----:B------:R2:W-:Y:S01]  /*15080*/  MUFU.TANH R137, R125 ;  /* 0x0000007d00897308 */ /* 0x0005e20000002400 */
[----:B------:R-:W-:-:S05]  /*15090*/  FMUL.FTZ R92, R92, UR11 ;  /* 0x0000000b5c5c7c20 */ /* 0x000fca0008410000 */
[----:B------:R-:W-:Y:S02]  /*150a0*/  HMMA.16816.F32 R120, R8, R144, R120 ;  /* 0x000000900878723c */ /* 0x000fe40000001878 */
[----:B------:R-:W-:Y:S06]  /*150b0*/  MUFU.TANH R158, R114 ;  /* 0x00000072009e7308 */ /* 0x000fec0000002400 */
[C---:B------:R-:W-:Y:S02]  /*150c0*/  HMMA.16816.F32 R88, R188.reuse, R160, R88 ;  /* 0x000000a0bc58723c */ /* 0x040fe40000001858 */
[----:B------:R4:W-:Y:S01]  /*150d0*/  MUFU.TANH R159, R115 ;  /* 0x00000073009f7308 */ /* 0x0009e20000002400 */
[----:B--2---:R-:W2:Y:S05]  /*150e0*/  LDSM.16.M88.4 R124, [R2+0x5000] ;  /* 0x00500000027c783b */ /* 0x004eaa0000000200 */
[----:B------:R-:W-:Y:S01]  /*150f0*/  HMMA.16816.F32 R84, R188, R162, R84 ;  /* 0x000000a2bc54723c */ /* 0x000fe20000001854 */
[----:B------:R-:W-:Y:S01]  /*15100*/  FMUL.FTZ R162, R111, UR11 ;  /* 0x0000000b6fa27c20 */ /* 0x000fe20008410000 */
[----:B------:R-:W-:Y:S01]  /*15110*/  MUFU.TANH R160, R108 ;  /* 0x0000006c00a07308 */ /* 0x000fe20000002400 */
[----:B------:R-:W-:Y:S01]  /*15120*/  FMUL.FTZ R120, R120, UR11 ;  /* 0x0000000b78787c20 */ /* 0x000fe20008410000 */
[----:B------:R-:W-:Y:S01]  /*15130*/  FMUL.FTZ R121, R121, UR11 ;  /* 0x0000000b79797c20 */ /* 0x000fe20008410000 */
[----:B------:R-:W-:Y:S01]  /*15140*/  FMUL.FTZ R146, R122, UR11 ;  /* 0x0000000b7a927c20 */ /* 0x000fe20008410000 */
[----:B------:R-:W-:-:S02]  /*15150*/  FMUL.FTZ R147, R123, UR11 ;  /* 0x0000000b7b937c20 */ /* 0x000fc40008410000 */
[C---:B---3--:R-:W-:Y:S02]  /*15160*/  HMMA.16816.F32 R48, R8.reuse, R4, R48 ;  /* 0x000000040830723c */ /* 0x048fe40000001830 */
[----:B------:R-:W-:Y:S01]  /*15170*/  MUFU.TANH R144, R120 ;  /* 0x0000007800907308 */ /* 0x000fe20000002400 */
[----:B----4-:R-:W3:Y:S05]  /*15180*/  LDSM.16.M88.4 R112, [R2+0x9800] ;  /* 0x009800000270783b */ /* 0x010eea0000000200 */
[C---:B------:R-:W-:Y:S01]  /*15190*/  HMMA.16816.F32 R44, R8.reuse, R6, R44 ;  /* 0x00000006082c723c */ /* 0x040fe2000000182c */
[----:B------:R-:W4:Y:S01]  /*151a0*/  LDSM.16.M88.4 R4, [R2+0x9000] ;  /* 0x009000000204783b */ /* 0x000f220000000200 */
[----:B------:R2:W-:Y:S06]  /*151b0*/  MUFU.TANH R145, R121 ;  /* 0x0000007900917308 */ /* 0x0005ec0000002400 */
[----:B------:R-:W-:Y:S01]  /*151c0*/  HMMA.16816.F32 R40, R8, R76, R40 ;  /* 0x0000004c0828723c */ /* 0x000fe20000001828 */
[----:B------:R-:W4:Y:S01]  /*151d0*/  S2R R76, SR_CTAID.X ;  /* 0x00000000004c7919 */ /* 0x000f220000002500 */
[----:B------:R3:W-:Y:S01]  /*151e0*/  MUFU.TANH R161, R109 ;  /* 0x0000006d00a17308 */ /* 0x0007e20000002400 */
[----:B------:R-:W-:Y:S01]  /*151f0*/  FMUL.FTZ R77, R101, UR11 ;  /* 0x0000000b654d7c20 */ /* 0x000fe20008410000 */
[----:B------:R-:W-:-:S04]  /*15200*/  LOP3.LUT R101, R237, 0x1f0, RZ, 0xc0, !PT ;  /* 0x000001f0ed657812 */ /* 0x000fc800078ec0ff */
[C---:B-1----:R-:W-:Y:S01]  /*15210*/  HMMA.16816.F32 R64, R8.reuse, R116, R64 ;  /* 0x000000740840723c */ /* 0x042fe20000001840 */
[----:B------:R-:W-:Y:S01]  /*15220*/  FMUL.FTZ R116, R110, UR11 ;  /* 0x0000000b6e747c20 */ /* 0x000fe20008410000 */
[----:B------:R1:W-:Y:S01]  /*15230*/  MUFU.TANH R163, R105 ;  /* 0x0000006900a37308 */ /* 0x0003e20000002400 */
[----:B------:R-:W-:Y:S01]  /*15240*/  FMUL.FTZ R47, R47, UR11 ;  /* 0x0000000b2f2f7c20 */ /* 0x000fe20008410000 */
[----:B--2---:R-:W2:Y:S04]  /*15250*/  LDSM.16.M88.4 R120, [R2+0x6000] ;  /* 0x006000000278783b */ /* 0x004ea80000000200 */
[----:B------:R-:W-:Y:S02]  /*15260*/  HMMA.16816.F32 R88, R8, R124, R88 ;  /* 0x0000007c0858723c */ /* 0x000fe40000001858 */
[----:B------:R-:W-:Y:S01]  /*15270*/  MUFU.TANH R139, R139 ;  /* 0x0000008b008b7308 */ /* 0x000fe20000002400 */
[----:B------:R-:W-:Y:S01]  /*15280*/  FMUL.FTZ R42, R42, UR11 ;  /* 0x0000000b2a2a7c20 */ /* 0x000fe20008410000 */
[----:B---3--:R-:W-:Y:S01]  /*15290*/  LDSM.16.M88.4 R108, [R2+0x8800] ;  /* 0x00880000026c783b */ /* 0x008fe20000000200 */
[----:B------:R-:W-:-:S03]  /*152a0*/  FMUL.FTZ R43, R43, UR11 ;  /* 0x0000000b2b2b7c20 */ /* 0x000fc60008410000 */
[----:B------:R-:W-:Y:S01]  /*152b0*/  HMMA.16816.F32 R84, R8, R126, R84 ;  /* 0x0000007e0854723c */ /* 0x000fe20000001854 */
[----:B------:R3:W1:Y:S01]  /*152c0*/  LDSM.16.M88.4 R124, [R2+0x7000] ;  /* 0x00700000027c783b */ /* 0x0006620000000200 */
[----:B------:R-:W-:Y:S01]  /*152d0*/  MUFU.TANH R146, R146 ;  /* 0x0000009200927308 */ /* 0x000fe20000002400 */
[----:B------:R-:W-:-:S05]  /*152e0*/  DEPBAR.LE SB0, 0x0 ;  /* 0x000080000000791a */ /* 0x000fca0000000000 */
[C---:B------:R-:W-:Y:S01]  /*152f0*/  HMMA.16816.F32 R12, R8.reuse, R114, R12 ;  /* 0x00000072080c723c */ /* 0x040fe2000000180c */
[----:B----4-:R-:W-:Y:S01]  /*15300*/  IMAD R101, R76, 0x40, R101 ;  /* 0x000000404c657824 */ /* 0x010fe200078e0265 */
[----:B------:R-:W-:Y:S06]  /*15310*/  MUFU.TANH R147, R147 ;  /* 0x0000009300937308 */ /* 0x000fec0000002400 */
[----:B------:R-:W-:Y:S01]  /*15320*/  HMMA.16816.F32 R20, R8, R6, R20 ;  /* 0x000000060814723c */ /* 0x000fe20000001814 */
[----:B------:R-:W-:Y:S02]  /*15330*/  IMAD.SHL.U32 R6, R236, 0x2, RZ ;  /* 0x00000002ec067824 */ /* 0x000fe400078e00ff */
[----:B------:R-:W-:Y:S01]  /*15340*/  FMUL.FTZ R7, R94, UR11 ;  /* 0x0000000b5e077c20 */ /* 0x000fe20008410000 */
[----:B------:R-:W-:Y:S01]  /*15350*/  FMUL.FTZ R94, R85, UR11 ;  /* 0x0000000b555e7c20 */ /* 0x000fe20008410000 */
[----:B------:R-:W-:Y:S01]  /*15360*/  MUFU.TANH R133, R133 ;  /* 0x0000008500857308 */ /* 0x000fe20000002400 */
[----:B------:R-:W-:-:S02]  /*15370*/  LOP3.LUT R6, R6, 0x6, RZ, 0xc0, !PT ;  /* 0x0000000606067812 */ /* 0x000fc400078ec0ff */
[----:B---3--:R-:W-:Y:S01]  /*15380*/  SHF.R.U32.HI R2, RZ, 0x2, R236 ;  /* 0x00000002ff027819 */ /* 0x008fe200000116ec */
[C---:B------:R-:W-:Y:S01]  /*15390*/  HMMA.16816.F32 R24, R8.reuse, R4, R24 ;  /* 0x000000040818723c */ /* 0x040fe20000001818 */
[----:B------:R-:W-:Y:S02]  /*153a0*/  IMAD.U32 R5, RZ, RZ, UR10 ;  /* 0x0000000aff057e24 */ /* 0x000fe4000f8e00ff */
[----:B------:R-:W-:Y:S01]  /*153b0*/  FMUL.FTZ R12, R12, UR11 ;  /* 0x0000000b0c0c7c20 */ /* 0x000fe20008410000 */
[----:B------:R-:W-:Y:S01]  /*153c0*/  LOP3.LUT R2, R2, 0x7, RZ, 0xc0, !PT ;  /* 0x0000000702027812 */ /* 0x000fe200078ec0ff */
[----:B------:R-:W-:Y:S01]  /*153d0*/  FMUL.FTZ R14, R14, UR11 ;  /* 0x0000000b0e0e7c20 */ /* 0x000fe20008410000 */
[----:B------:R-:W-:Y:S01]  /*153e0*/  USHF.L.U32 UR10, UR9, 0x8, URZ ;  /* 0x00000008090a7899 */ /* 0x000fe200080006ff */
[----:B------:R-:W-:Y:S01]  /*153f0*/  FMUL.FTZ R4, R95, UR11 ;  /* 0x0000000b5f047c20 */ /* 0x000fe20008410000 */
[----:B------:R-:W-:Y:S01]  /*15400*/  IADD3 R2, PT, PT, R2, -UR21, R101 ;  /* 0x8000001502027c10 */ /* 0x000fe2000fffe065 */
[----:B------:R-:W3:Y:S01]  /*15410*/  MUFU.TANH R12, R12 ;  /* 0x0000000c000c7308 */ /* 0x000ee20000002400 */
[C---:B--2---:R-:W-:Y:S01]  /*15420*/  HMMA.16816.F32 R72, R8.reuse, R120, R72 ;  /* 0x000000780848723c */ /* 0x044fe20000001848 */
[----:B------:R-:W-:Y:S01]  /*15430*/  FMUL.FTZ R95, R84, UR11 ;  /* 0x0000000b545f7c20 */ /* 0x000fe20008410000 */
[----:B------:R-:W-:Y:S01]  /*15440*/  IADD3 R208, PT, PT, R2, UR22, R5 ;  /* 0x0000001602d07c10 */ /* 0x000fe2000fffe005 */
[----:B------:R-:W-:Y:S01]  /*15450*/  IMAD.MOV.U32 R5, RZ, RZ, 0x9 ;  /* 0x00000009ff057424 */ /* 0x000fe200078e00ff */
[----:B------:R-:W-:Y:S01]  /*15460*/  LOP3.LUT R2, R6, UR10, RZ, 0xfc, !PT ;  /* 0x0000000a06027c12 */ /* 0x000fe2000f8efcff */
[----:B------:R-:W-:Y:S01]  /*15470*/  FMUL.FTZ R101, R83, UR11 ;  /* 0x0000000b53657c20 */ /* 0x000fe20008410000 */
[C---:B------:R-:W-:Y:S01]  /*15480*/  VIADDMNMX R209, R208.reuse, R209, UR22, PT ;  /* 0x00000016d0d17e46 */ /* 0x040fe2000b8001d1 */
[----:B------:R-:W2:Y:S01]  /*15490*/  MUFU.TANH R14, R14 ;  /* 0x0000000e000e7308 */ /* 0x000ea20000002400 */
[----:B------:R-:W-:Y:S01]  /*154a0*/  VIADDMNMX R208, R208, R5, UR22, PT ;  /* 0x00000016d0d07e46 */ /* 0x000fe2000b800105 */
[C---:B------:R-:W-:Y:S01]  /*154b0*/  HMMA.16816.F32 R68, R8.reuse, R122, R68 ;  /* 0x0000007a0844723c */ /* 0x040fe20000001844 */
[----:B------:R-:W-:Y:S01]  /*154c0*/  LOP3.LUT R5, R2, 0xf8, RZ, 0xfc, !PT ;  /* 0x000000f802057812 */ /* 0x000fe200078efcff */
[----:B------:R-:W-:Y:S01]  /*154d0*/  FMUL.FTZ R24, R24, UR11 ;  /* 0x0000000b18187c20 */ /* 0x000fe20008410000 */
[----:B------:R-:W-:Y:S01]  /*154e0*/  LOP3.LUT R84, R2, 0x1, RZ, 0xfc, !PT ;  /* 0x0000000102547812 */ /* 0x000fe200078efcff */
[----:B------:R-:W-:Y:S01]  /*154f0*/  FMUL.FTZ R25, R25, UR11 ;  /* 0x0000000b19197c20 */ /* 0x000fe20008410000 */
[CC--:B------:R-:W-:Y:S01]  /*15500*/  ISETP.GE.AND P3, PT, R5.reuse, R209.reuse, PT ;  /* 0x000000d10500720c */ /* 0x0c0fe20003f66270 */
[----:B------:R-:W-:Y:S01]  /*15510*/  MUFU.TANH R85, R7 ;  /* 0x0000000700557308 */ /* 0x000fe20000002400 */
[-C--:B------:R-:W-:Y:S01]  /*15520*/  ISETP.GE.AND P1, PT, R5, R208.reuse, PT ;  /* 0x000000d00500720c */ /* 0x080fe20003f26270 */
[C---:B------:R-:W-:Y:S01]  /*15530*/  HMMA.16816.F32 R60, R8.reuse, R118, R60 ;  /* 0x00000076083c723c */ /* 0x040fe2000000183c */
[C---:B------:R-:W-:Y:S01]  /*15540*/  ISETP.GE.AND P4, PT, R84.reuse, R209, PT ;  /* 0x000000d15400720c */ /* 0x040fe20003f86270 */
[----:B------:R-:W-:Y:S01]  /*15550*/  FMUL.FTZ R27, R27, UR11 ;  /* 0x0000000b1b1b7c20 */ /* 0x000fe20008410000 */
[----:B------:R-:W-:Y:S01]  /*15560*/  ISETP.GE.AND P5, PT, R84, R208, PT ;  /* 0x000000d05400720c */ /* 0x000fe20003fa6270 */
[----:B------:R-:W-:Y:S01]  /*15570*/  FMUL.FTZ R26, R26, UR11 ;  /* 0x0000000b1a1a7c20 */ /* 0x000fe20008410000 */
[----:B------:R-:W-:Y:S01]  /*15580*/  I2FP.F32.S32 R84, R84 ;  /* 0x0000005400547245 */ /* 0x000fe20000201400 */
[----:B------:R-:W4:Y:S01]  /*15590*/  MUFU.TANH R132, R132 ;  /* 0x0000008400847308 */ /* 0x000f220000002400 */
[C---:B------:R-:W-:Y:S01]  /*155a0*/  ISETP.GE.AND P2, PT, R2.reuse, R208, PT ;  /* 0x000000d00200720c */ /* 0x040fe20003f46270 */
[C---:B-1----:R-:W-:Y:S01]  /*155b0*/  HMMA.16816.F32 R56, R8.reuse, R124, R56 ;  /* 0x0000007c0838723c */ /* 0x042fe20000001838 */
[----:B------:R-:W-:Y:S01]  /*155c0*/  LOP3.LUT R105, R2, 0x10, RZ, 0xfc, !PT ;  /* 0x0000001002697812 */ /* 0x000fe200078efcff */
[----:B------:R-:W-:Y:S01]  /*155d0*/  FFMA.FTZ R149, R84, UR5, R149 ;  /* 0x0000000554957c23 */ /* 0x000fe20008010095 */
[----:B------:R-:W-:Y:S01]  /*155e0*/  LOP3.LUT R107, R2, 0x20, RZ, 0xfc, !PT ;  /* 0x00000020026b7812 */ /* 0x000fe200078efcff */
[----:B------:R-:W-:Y:S01]  /*155f0*/  FMUL.FTZ R114, R70, UR11 ;  /* 0x0000000b46727c20 */ /* 0x000fe20008410000 */
[C---:B------:R-:W-:Y:S01]  /*15600*/  LOP3.LUT R118, R2.reuse, 0x30, RZ, 0xfc, !PT ;  /* 0x0000003002767812 */ /* 0x040fe200078efcff */
[----:B------:R-:W1:Y:S01]  /*15610*/  MUFU.TANH R134, R134 ;  /* 0x0000008600867308 */ /* 0x000e620000002400 */
[C---:B------:R-:W-:Y:S01]  /*15620*/  LOP3.LUT R120, R2.reuse, 0x31, RZ, 0xfc, !PT ;  /* 0x0000003102787812 */ /* 0x040fe200078efcff */
[C---:B------:R-:W-:Y:S01]  /*15630*/  HMMA.16816.F32 R52, R8.reuse, R126, R52 ;  /* 0x0000007e0834723c */ /* 0x040fe20000001834 */
[----:B------:R-:W-:Y:S01]  /*15640*/  LOP3.LUT R115, R2, 0x40, RZ, 0xfc, !PT ;  /* 0x0000004002737812 */ /* 0x000fe200078efcff */
[----:B------:R-:W-:Y:S01]  /*15650*/  FMUL.FTZ R21, R21, UR11 ;  /* 0x0000000b15157c20 */ /* 0x000fe20008410000 */
[----:B------:R-:W-:Y:S01]  /*15660*/  FMUL.FTZ R22, R22, UR11 ;  /* 0x0000000b16167c20 */ /* 0x000fe20008410000 */
[----:B------:R-:W-:Y:S01]  /*15670*/  FMUL.FTZ R20, R20, UR11 ;  /* 0x0000000b14147c20 */ /* 0x000fe20008410000 */
[----:B------:R-:W-:Y:S01]  /*15680*/  FMUL.FTZ R23, R23, UR11 ;  /* 0x0000000b17177c20 */ /* 0x000fe20008410000 */
[----:B------:R-:W1:Y:S01]  /*15690*/  MUFU.TANH R116, R116 ;  /* 0x0000007400747308 */ /* 0x000e620000002400 */
[----:B------:R-:W-:Y:S01]  /*156a0*/  FMUL.FTZ R13, R13, UR11 ;  /* 0x0000000b0d0d7c20 */ /* 0x000fe20008410000 */
[C---:B------:R-:W-:Y:S01]  /*156b0*/  HMMA.16816.F32 R36, R8.reuse, R78, R36 ;  /* 0x0000004e0824723c */ /* 0x040fe20000001824 */
[----:B------:R-:W-:Y:S01]  /*156c0*/  FMUL.FTZ R79, R103, UR11 ;  /* 0x0000000b674f7c20 */ /* 0x000fe20008410000 */
[----:B------:R-:W-:Y:S01]  /*156d0*/  LOP3.LUT R103, R2, 0x9, RZ, 0xfc, !PT ;  /* 0x0000000902677812 */ /* 0x000fe200078efcff */
[----:B------:R-:W-:Y:S01]  /*156e0*/  FMUL.FTZ R78, R102, UR11 ;  /* 0x0000000b664e7c20 */ /* 0x000fe20008410000 */
[----:B------:R-:W-:Y:S01]  /*156f0*/  FMUL.FTZ R102, R89, UR11 ;  /* 0x0000000b59667c20 */ /* 0x000fe20008410000 */
[----:B------:R-:W-:Y:S01]  /*15700*/  FMUL.FTZ R89, R80, UR11 ;  /* 0x0000000b50597c20 */ /* 0x000fe20008410000 */
[----:B------:R-:W1:Y:S01]  /*15710*/  MUFU.TANH R162, R162 ;  /* 0x000000a200a27308 */ /* 0x000e620000002400 */
[----:B------:R-:W-:Y:S01]  /*15720*/  FMUL.FTZ R59, R59, UR11 ;  /* 0x0000000b3b3b7c20 */ /* 0x000fe20008410000 */
[----:B------:R-:W-:Y:S01]  /*15730*/  HMMA.16816.F32 R32, R8, R108, R32 ;  /* 0x0000006c0820723c */ /* 0x000fe20000001820 */
[----:B------:R-:W-:Y:S01]  /*15740*/  LOP3.LUT R108, R2, 0x19, RZ, 0xfc, !PT ;  /* 0x00000019026c7812 */ /* 0x000fe200078efcff */
[----:B------:R-:W-:Y:S01]  /*15750*/  FMUL.FTZ R15, R15, UR11 ;  /* 0x0000000b0f0f7c20 */ /* 0x000fe20008410000 */
[----:B------:R-:W-:Y:S01]  /*15760*/  FMUL.FTZ R54, R54, UR11 ;  /* 0x0000000b36367c20 */ /* 0x000fe20008410000 */
[----:B------:R-:W-:-:S02]  /*15770*/  FMUL.FTZ R55, R55, UR11 ;  /* 0x0000000b37377c20 */ /* 0x000fc40008410000 */
[----:B------:R-:W1:Y:S02]  /*15780*/  MUFU.TANH R104, R104 ;  /* 0x0000006800687308 */ /* 0x000e640000002400 */
[C---:B------:R-:W-:Y:S03]  /*15790*/  HMMA.16816.F32 R28, R8.reuse, R110, R28 ;  /* 0x0000006e081c723c */ /* 0x040fe6000000181c */
[----:B------:R-:W-:Y:S01]  /*157a0*/  FMUL.FTZ R36, R36, UR11 ;  /* 0x0000000b24247c20 */ /* 0x000fe20008410000 */
[----:B------:R-:W-:Y:S01]  /*157b0*/  FMUL.FTZ R38, R38, UR11 ;  /* 0x0000000b26267c20 */ /* 0x000fe20008410000 */
[----:B------:R-:W-:Y:S01]  /*157c0*/  FMUL.FTZ R37, R37, UR11 ;  /* 0x0000000b25257c20 */ /* 0x000fe20008410000 */
[----:B------:R4:W-:Y:S01]  /*157d0*/  MUFU.TANH R82, R95 ;  /* 0x0000005f00527308 */ /* 0x0009e20000002400 */
[----:B------:R-:W-:Y:S01]  /*157e0*/  FMUL.FTZ R39, R39, UR11 ;  /* 0x0000000b27277c20 */ /* 0x000fe20008410000 */
[----:B------:R-:W-:Y:S01]  /*157f0*/  HMMA.16816.F32 R16, R8, R112, R16 ;  /* 0x000000700810723c */ /* 0x000fe20000001810 */
[----:B------:R-:W-:Y:S01]  /*15800*/  FMUL.FTZ R11, R88, UR11 ;  /* 0x0000000b580b7c20 */ /* 0x000fe20008410000 */
[----:B------:R-:W-:Y:S01]  /*15810*/  FMUL.FTZ R88, R90, UR11 ;  /* 0x0000000b5a587c20 */ /* 0x000fe20008410000 */
[----:B------:R-:W-:Y:S01]  /*15820*/  FMUL.FTZ R90, R87, UR11 ;  /* 0x0000000b575a7c20 */ /* 0x000fe20008410000 */
[----:B------:R-:W-:Y:S01]  /*15830*/  I2FP.F32.S32 R87, R5 ;  /* 0x0000000500577245 */ /* 0x000fe20000201400 */
[----:B------:R-:W-:Y:S01]  /*15840*/  FMUL.FTZ R10, R93, UR11 ;  /* 0x0000000b5d0a7c20 */ /* 0x000fe20008410000 */
[----:B------:R-:W-:Y:S01]  /*15850*/  I2FP.F32.S32 R5, R2 ;  /* 0x0000000200057245 */ /* 0x000fe20000201400 */
[----:B------:R-:W-:Y:S01]  /*15860*/  FMUL.FTZ R9, R91, UR11 ;  /* 0x0000000b5b097c20 */ /* 0x000fe20008410000 */
[----:B------:R-:W-:Y:S01]  /*15870*/  FMUL.FTZ R8, R86, UR11 ;  /* 0x0000000b56087c20 */ /* 0x000fe20008410000 */
[C---:B---3--:R-:W-:Y:S01]  /*15880*/  FFMA.FTZ R76, R87.reuse, UR5, R12 ;  /* 0x00000005574c7c23 */ /* 0x048fe2000801000c */
[----:B--2---:R-:W-:Y:S01]  /*15890*/  FFMA.FTZ R12, R87, UR5, R14 ;  /* 0x00000005570c7c23 */ /* 0x004fe2000801000e */
[----:B------:R-:W-:Y:S01]  /*158a0*/  FFMA.FTZ R93, R5, UR5, R150 ;  /* 0x00000005055d7c23 */ /* 0x000fe20008010096 */
[----:B------:R-:W-:Y:S01]  /*158b0*/  FFMA.FTZ R91, R84, UR5, R151 ;  /* 0x00000005545b7c23 */ /* 0x000fe20008010097 */
[----:B------:R-:W-:Y:S01]  /*158c0*/  LOP3.LUT R86, R2, 0x8, RZ, 0xfc, !PT ;  /* 0x0000000802567812 */ /* 0x000fe200078efcff */
[----:B------:R2:W-:Y:S01]  /*158d0*/  MUFU.TANH R14, R4 ;  /* 0x00000004000e7308 */ /* 0x0005e20000002400 */
[----:B------:R-:W-:Y:S01]  /*158e0*/  FSEL R76, R76, -INF , !P3 ;  /* 0xff8000004c4c7808 */ /* 0x000fe20005800000 */
[----:B------:R-:W-:Y:S01]  /*158f0*/  FMUL.FTZ R87, R81, UR11 ;  /* 0x0000000b51577c20 */ /* 0x000fe20008410000 */
[----:B------:R-:W-:Y:S01]  /*15900*/  FSEL R93, R93, -INF , !P2 ;  /* 0xff8000005d5d7808 */ /* 0x000fe20005000000 */
[----:B----4-:R-:W-:Y:S01]  /*15910*/  FMUL.FTZ R95, R74, UR11 ;  /* 0x0000000b4a5f7c20 */ /* 0x010fe20008410000 */
[----:B------:R-:W-:Y:S01]  /*15920*/  FSEL R7, R12, -INF , !P1 ;  /* 0xff8000000c077808 */ /* 0x000fe20004800000 */
[----:B------:R-:W-:Y:S01]  /*15930*/  FMUL.FTZ R32, R32, UR11 ;  /* 0x0000000b20207c20 */ /* 0x000fe20008410000 */
[CC--:B------:R-:W-:Y:S01]  /*15940*/  ISETP.GE.AND P6, PT, R86.reuse, R209.reuse, PT ;  /* 0x000000d15600720c */ /* 0x0c0fe20003fc6270 */
[----:B------:R3:W-:Y:S01]  /*15950*/  MUFU.TANH R84, R102 ;  /* 0x0000006600547308 */ /* 0x0007e20000002400 */
[-C--:B------:R-:W-:Y:S01]  /*15960*/  ISETP.GE.AND P3, PT, R86, R208.reuse, PT ;  /* 0x000000d05600720c */ /* 0x080fe20003f66270 */
[----:B------:R-:W-:Y:S01]  /*15970*/  FMUL.FTZ R33, R33, UR11 ;  /* 0x0000000b21217c20 */ /* 0x000fe20008410000 */
[----:B------:R-:W-:Y:S01]  /*15980*/  ISETP.GE.AND P2, PT, R103, R209, PT ;  /* 0x000000d16700720c */ /* 0x000fe20003f46270 */
[----:B------:R-:W-:Y:S01]  /*15990*/  FMUL.FTZ R34, R34, UR11 ;  /* 0x0000000b22227c20 */ /* 0x000fe20008410000 */
[----:B------:R-:W-:Y:S01]  /*159a0*/  FSEL R12, R149, -INF , !P4 ;  /* 0xff800000950c7808 */ /* 0x000fe20006000000 */
[----:B------:R-:W-:Y:S01]  /*159b0*/  FMUL.FTZ R28, R28, UR11 ;  /* 0x0000000b1c1c7c20 */ /* 0x000fe20008410000 */
[----:B------:R-:W-:Y:S01]  /*159c0*/  ISETP.GE.AND P1, PT, R103, R208, PT ;  /* 0x000000d06700720c */ /* 0x000fe20003f26270 */
[----:B------:R4:W-:Y:S01]  /*159d0*/  MUFU.TANH R80, R88 ;  /* 0x0000005800507308 */ /* 0x0009e20000002400 */
[----:B------:R-:W-:Y:S01]  /*159e0*/  FSEL R91, R91, -INF , !P5 ;  /* 0xff8000005b5b7808 */ /* 0x000fe20006800000 */
[----:B------:R-:W-:Y:S01]  /*159f0*/  FMUL.FTZ R30, R30, UR11 ;  /* 0x0000000b1e1e7c20 */ /* 0x000fe20008410000 */
[----:B------:R-:W-:Y:S01]  /*15a00*/  I2FP.F32.S32 R86, R86 ;  /* 0x0000005600567245 */ /* 0x000fe20000201400 */
[----:B------:R-:W-:Y:S01]  /*15a10*/  FMUL.FTZ R35, R35, UR11 ;  /* 0x0000000b23237c20 */ /* 0x000fe20008410000 */
[----:B------:R-:W-:Y:S01]  /*15a20*/  I2FP.F32.S32 R103, R103 ;  /* 0x0000006700677245 */ /* 0x000fe20000201400 */
[----:B------:R-:W-:Y:S01]  /*15a30*/  FMUL.FTZ R29, R29, UR11 ;  /* 0x0000000b1d1d7c20 */ /* 0x000fe20008410000 */
[C---:B------:R-:W-:Y:S01]  /*15a40*/  ISETP.GE.AND P4, PT, R105.reuse, R209, PT ;  /* 0x000000d16900720c */ /* 0x040fe20003f86270 */
[C---:B--2---:R-:W-:Y:S01]  /*15a50*/  FFMA.FTZ R4, R86.reuse, UR5, R152 ;  /* 0x0000000556047c23 */ /* 0x044fe20008010098 */
[-C--:B------:R-:W-:Y:S01]  /*15a60*/  ISETP.GE.AND P5, PT, R105, R208.reuse, PT ;  /* 0x000000d06900720c */ /* 0x080fe20003fa6270 */
[----:B------:R-:W-:Y:S01]  /*15a70*/  FFMA.FTZ R127, R86, UR5, R141 ;  /* 0x00000005567f7c23 */ /* 0x000fe2000801008d */
[----:B------:R-:W-:Y:S01]  /*15a80*/  I2FP.F32.S32 R105, R105 ;  /* 0x0000006900697245 */ /* 0x000fe20000201400 */
[C---:B------:R-:W-:Y:S01]  /*15a90*/  FFMA.FTZ R140, R103.reuse, UR5, R140 ;  /* 0x00000005678c7c23 */ /* 0x040fe2000801008c */
[----:B------:R-:W-:Y:S01]  /*15aa0*/  FFMA.FTZ R125, R103, UR5, R153 ;  /* 0x00000005677d7c23 */ /* 0x000fe20008010099 */
[C---:B---3--:R-:W-:Y:S01]  /*15ab0*/  LOP3.LUT R102, R2.reuse, 0x11, RZ, 0xfc, !PT ;  /* 0x0000001102667812 */ /* 0x048fe200078efcff */
[----:B------:R2:W-:Y:S01]  /*15ac0*/  MUFU.TANH R86, R9 ;  /* 0x0000000900567308 */ /* 0x0005e20000002400 */
[C---:B------:R-:W-:Y:S01]  /*15ad0*/  FFMA.FTZ R110, R105.reuse, UR5, R154 ;  /* 0x00000005696e7c23 */ /* 0x040fe2000801009a */
[----:B------:R-:W-:Y:S01]  /*15ae0*/  FFMA.FTZ R143, R105, UR5, R143 ;  /* 0x00000005698f7c23 */ /* 0x000fe2000801008f */
[----:B------:R-:W-:Y:S01]  /*15af0*/  LOP3.LUT R103, R2, 0x18, RZ, 0xfc, !PT ;  /* 0x0000001802677812 */ /* 0x000fe200078efcff */
[----:B------:R-:W-:Y:S01]  /*15b00*/  FMUL.FTZ R105, R129, UR11 ;  /* 0x0000000b81697c20 */ /* 0x000fe20008410000 */
[----:B------:R-:W-:Y:S01]  /*15b10*/  FSEL R4, R4, -INF , !P6 ;  /* 0xff80000004047808 */ /* 0x000fe20007000000 */
[----:B------:R-:W-:Y:S01]  /*15b20*/  FMUL.FTZ R129, R68, UR11 ;  /* 0x0000000b44817c20 */ /* 0x000fe20008410000 */
[----:B------:R-:W-:Y:S01]  /*15b30*/  FSEL R127, R127, -INF , !P3 ;  /* 0xff8000007f7f7808 */ /* 0x000fe20005800000 */
[----:B------:R-:W-:Y:S01]  /*15b40*/  MUFU.TANH R83, R8 ;  /* 0x0000000800537308 */ /* 0x000fe20000002400 */
[----:B----4-:R-:W-:Y:S01]  /*15b50*/  FSEL R88, R140, -INF , !P2 ;  /* 0xff8000008c587808 */ /* 0x010fe20005000000 */
[----:B------:R-:W-:Y:S01]  /*15b60*/  FMUL.FTZ R31, R31, UR11 ;  /* 0x0000000b1f1f7c20 */ /* 0x000fe20008410000 */
[----:B------:R-:W-:Y:S01]  /*15b70*/  FSEL R125, R125, -INF , !P1 ;  /* 0xff8000007d7d7808 */ /* 0x000fe20004800000 */
[----:B------:R-:W-:Y:S01]  /*15b80*/  FMUL.FTZ R16, R16, UR11 ;  /* 0x0000000b10107c20 */ /* 0x000fe20008410000 */
[-C--:B------:R-:W-:Y:S01]  /*15b90*/  ISETP.GE.AND P6, PT, R102, R209.reuse, PT ;  /* 0x000000d16600720c */ /* 0x080fe20003fc6270 */
[----:B------:R-:W-:Y:S01]  /*15ba0*/  FMUL.FTZ R18, R18, UR11 ;  /* 0x0000000b12127c20 */ /* 0x000fe20008410000 */
[-C--:B------:R-:W-:Y:S01]  /*15bb0*/  ISETP.GE.AND P3, PT, R102, R208.reuse, PT ;  /* 0x000000d06600720c */ /* 0x080fe20003f66270 */
[----:B------:R3:W-:Y:S01]  /*15bc0*/  MUFU.TANH R81, R94 ;  /* 0x0000005e00517308 */ /* 0x0007e20000002400 */
[----:B------:R-:W-:Y:S01]  /*15bd0*/  ISETP.GE.AND P2, PT, R103, R209, PT ;  /* 0x000000d16700720c */ /* 0x000fe20003f46270 */
[----:B------:R-:W-:Y:S01]  /*15be0*/  FMUL.FTZ R17, R17, UR11 ;  /* 0x0000000b11117c20 */ /* 0x000fe20008410000 */
[----:B------:R-:W-:Y:S01]  /*15bf0*/  FSEL R110, R110, -INF , !P4 ;  /* 0xff8000006e6e7808 */ /* 0x000fe20006000000 */
[----:B------:R-:W-:Y:S01]  /*15c00*/  FMUL.FTZ R19, R19, UR11 ;  /* 0x0000000b13137c20 */ /* 0x000fe20008410000 */
[----:B------:R-:W-:-:S02]  /*15c10*/  ISETP.GE.AND P1, PT, R103, R208, PT ;  /* 0x000000d06700720c */ /* 0x000fc40003f26270 */
[----:B--2---:R-:W-:Y:S01]  /*15c20*/  FSEL R9, R143, -INF , !P5 ;  /* 0xff8000008f097808 */ /* 0x004fe20006800000 */
[----:B------:R-:W-:Y:S01]  /*15c30*/  MUFU.TANH R74, R101 ;  /* 0x00000065004a7308 */ /* 0x000fe20000002400 */
[----:B------:R-:W-:Y:S02]  /*15c40*/  I2FP.F32.S32 R102, R102 ;  /* 0x0000006600667245 */ /* 0x000fe40000201400 */
[----:B------:R-:W-:Y:S02]  /*15c50*/  I2FP.F32.S32 R103, R103 ;  /* 0x0000006700677245 */ /* 0x000fe40000201400 */
[----:B------:R-:W-:Y:S01]  /*15c60*/  ISETP.GE.AND P4, PT, R108, R209, PT ;  /* 0x000000d16c00720c */ /* 0x000fe20003f86270 */
[----:B------:R-:W-:Y:S01]  /*15c70*/  FFMA.FTZ R126, R102, UR5, R142 ;  /* 0x00000005667e7c23 */ /* 0x000fe2000801008e */
[----:B------:R-:W-:Y:S01]  /*15c80*/  ISETP.GE.AND P5, PT, R108, R208, PT ;  /* 0x000000d06c00720c */ /* 0x000fe20003fa6270 */
[----:B------:R-:W-:Y:S01]  /*15c90*/  FFMA.FTZ R123, R102, UR5, R155 ;  /* 0x00000005667b7c23 */ /* 0x000fe2000801009b */
[----:B------:R-:W-:Y:S01]  /*15ca0*/  I2FP.F32.S32 R108, R108 ;  /* 0x0000006c006c7245 */ /* 0x000fe20000201400 */
[C---:B------:R-:W-:Y:S01]  /*15cb0*/  FFMA.FTZ R112, R103.reuse, UR5, R136 ;  /* 0x0000000567707c23 */ /* 0x040fe20008010088 */
[----:B------:R-:W-:Y:S01]  /*15cc0*/  FFMA.FTZ R111, R103, UR5, R138 ;  /* 0x00000005676f7c23 */ /* 0x000fe2000801008a */
[----:B------:R-:W-:Y:S01]  /*15cd0*/  LOP3.LUT R113, R2, 0x28, RZ, 0xfc, !PT ;  /* 0x0000002802717812 */ /* 0x000fe200078efcff */
[----:B------:R-:W-:Y:S01]  /*15ce0*/  FMUL.FTZ R102, R72, UR11 ;  /* 0x0000000b48667c20 */ /* 0x000fe20008410000 */
[C---:B------:R-:W-:Y:S01]  /*15cf0*/  FFMA.FTZ R137, R108.reuse, UR5, R137 ;  /* 0x000000056c897c23 */ /* 0x040fe20008010089 */
[----:B------:R-:W-:Y:S01]  /*15d00*/  FFMA.FTZ R109, R108, UR5, R139 ;  /* 0x000000056c6d7c23 */ /* 0x000fe2000801008b */
[----:B------:R-:W-:Y:S01]  /*15d10*/  LOP3.LUT R108, R2, 0x21, RZ, 0xfc, !PT ;  /* 0x00000021026c7812 */ /* 0x000fe200078efcff */
[----:B---3--:R-:W-:Y:S01]  /*15d20*/  FMUL.FTZ R94, R75, UR11 ;  /* 0x0000000b4b5e7c20 */ /* 0x008fe20008410000 */
[----:B------:R-:W-:Y:S01]  /*15d30*/  FSEL R126, R126, -INF , !P6 ;  /* 0xff8000007e7e7808 */ /* 0x000fe20007000000 */
[----:B------:R2:W-:Y:S01]  /*15d40*/  MUFU.TANH R72, R106 ;  /* 0x0000006a00487308 */ /* 0x0005e20000002400 */
[----:B------:R-:W-:Y:S01]  /*15d50*/  FSEL R123, R123, -INF , !P3 ;  /* 0xff8000007b7b7808 */ /* 0x000fe20005800000 */
[----:B------:R-:W-:Y:S01]  /*15d60*/  FMUL.FTZ R103, R73, UR11 ;  /* 0x0000000b49677c20 */ /* 0x000fe20008410000 */
[----:B------:R-:W-:Y:S01]  /*15d70*/  FSEL R112, R112, -INF , !P2 ;  /* 0xff80000070707808 */ /* 0x000fe20005000000 */
[----:B------:R-:W-:Y:S01]  /*15d80*/  FMUL.FTZ R136, R69, UR11 ;  /* 0x0000000b45887c20 */ /* 0x000fe20008410000 */
[----:B------:R-:W-:-:S02]  /*15d90*/  FSEL R111, R111, -INF , !P1 ;  /* 0xff8000006f6f7808 */ /* 0x000fc40004800000 */
[CC--:B------:R-:W-:Y:S01]  /*15da0*/  ISETP.GE.AND P6, PT, R107.reuse, R209.reuse, PT ;  /* 0x000000d16b00720c */ /* 0x0c0fe20003fc6270 */
[----:B------:R1:W-:Y:S01]  /*15db0*/  MUFU.TANH R75, R105 ;  /* 0x00000069004b7308 */ /* 0x0003e20000002400 */
[-C--:B------:R-:W-:Y:S02]  /*15dc0*/  ISETP.GE.AND P3, PT, R107, R208.reuse, PT ;  /* 0x000000d06b00720c */ /* 0x080fe40003f66270 */
[C---:B------:R-:W-:Y:S02]  /*15dd0*/  ISETP.GE.AND P2, PT, R108.reuse, R209, PT ;  /* 0x000000d16c00720c */ /* 0x040fe40003f46270 */
[----:B------:R-:W-:Y:S02]  /*15de0*/  FSEL R8, R137, -INF , !P4 ;  /* 0xff80000089087808 */ /* 0x000fe40006000000 */
[----:B------:R-:W-:Y:S01]  /*15df0*/  ISETP.GE.AND P1, PT, R108, R208, PT ;  /* 0x000000d06c00720c */ /* 0x000fe20003f26270 */
[----:B------:R-:W3:Y:S01]  /*15e00*/  MUFU.TANH R100, R100 ;  /* 0x0000006400647308 */ /* 0x000ee20000002400 */
[----:B------:R-:W-:-:S02]  /*15e10*/  FSEL R109, R109, -INF , !P5 ;  /* 0xff8000006d6d7808 */ /* 0x000fc40006800000 */
        /* <DEDUP_REMOVED lines=9> */
[----:B------:R-:W-:Y:S01]  /*15eb0*/  FSEL R122, R122, -INF , !P6 ;  /* 0xff8000007a7a7808 */ /* 0x000fe20007000000 */
[----:B------:R-:W-:Y:S01]  /*15ec0*/  MUFU.TANH R77, R77 ;  /* 0x0000004d004d7308 */ /* 0x000fe20000002400 */
[C---:B------:R-:W-:Y:S01]  /*15ed0*/  FFMA.FTZ R108, R113.reuse, UR5, R156 ;  /* 0x00000005716c7c23 */ /* 0x040fe2000801009c */
[----:B------:R-:W-:Y:S01]  /*15ee0*/  FFMA.FTZ R107, R113, UR5, R133 ;  /* 0x00000005716b7c23 */ /* 0x000fe20008010085 */
[----:B------:R-:W-:Y:S01]  /*15ef0*/  LOP3.LUT R113, R2, 0x29, RZ, 0xfc, !PT ;  /* 0x0000002902717812 */ /* 0x000fe200078efcff */
[----:B------:R-:W-:Y:S01]  /*15f00*/  FMUL.FTZ R133, R65, UR11 ;  /* 0x0000000b41857c20 */ /* 0x000fe20008410000 */
[----:B------:R-:W-:-:S02]  /*15f10*/  FSEL R121, R121, -INF , !P3 ;  /* 0xff80000079797808 */ /* 0x000fc40005800000 */
[----:B------:R-:W-:Y:S01]  /*15f20*/  FSEL R124, R124, -INF , !P2 ;  /* 0xff8000007c7c7808 */ /* 0x000fe20005000000 */
[----:B------:R-:W4:Y:S01]  /*15f30*/  MUFU.TANH R78, R78 ;  /* 0x0000004e004e7308 */ /* 0x000f220000002400 */
[----:B------:R-:W-:Y:S02]  /*15f40*/  FSEL R119, R119, -INF , !P1 ;  /* 0xff80000077777808 */ /* 0x000fe40004800000 */
[CC--:B------:R-:W-:Y:S02]  /*15f50*/  ISETP.GE.AND P6, PT, R113.reuse, R209.reuse, PT ;  /* 0x000000d17100720c */ /* 0x0c0fe40003fc6270 */
[----:B------:R-:W-:Y:S02]  /*15f60*/  ISETP.GE.AND P3, PT, R113, R208, PT ;  /* 0x000000d07100720c */ /* 0x000fe40003f66270 */
[----:B------:R-:W-:Y:S01]  /*15f70*/  ISETP.GE.AND P2, PT, R118, R209, PT ;  /* 0x000000d17600720c */ /* 0x000fe20003f46270 */
[----:B------:R-:W4:Y:S01]  /*15f80*/  MUFU.TANH R79, R79 ;  /* 0x0000004f004f7308 */ /* 0x000f220000002400 */
[----:B------:R-:W-:-:S02]  /*15f90*/  FSEL R108, R108, -INF , !P4 ;  /* 0xff8000006c6c7808 */ /* 0x000fc40006000000 */
[----:B------:R-:W-:Y:S02]  /*15fa0*/  ISETP.GE.AND P1, PT, R118, R208, PT ;  /* 0x000000d07600720c */ /* 0x000fe40003f26270 */
[----:B------:R-:W-:Y:S02]  /*15fb0*/  FSEL R107, R107, -INF , !P5 ;  /* 0xff8000006b6b7808 */ /* 0x000fe40006800000 */
[----:B------:R-:W-:Y:S01]  /*15fc0*/  I2FP.F32.S32 R113, R113 ;  /* 0x0000007100717245 */ /* 0x000fe20000201400 */
[----:B------:R3:W-:Y:S01]  /*15fd0*/  MUFU.TANH R69, R103 ;  /* 0x0000006700457308 */ /* 0x0007e20000002400 */
[----:B------:R-:W-:Y:S02]  /*15fe0*/  I2FP.F32.S32 R118, R118 ;  /* 0x0000007600767245 */ /* 0x000fe40000201400 */
[C---:B------:R-:W-:Y:S01]  /*15ff0*/  ISETP.GE.AND P4, PT, R120.reuse, R209, PT ;  /* 0x000000d17800720c */ /* 0x040fe20003f86270 */
[C---:B--2---:R-:W-:Y:S01]  /*16000*/  FFMA.FTZ R106, R113.reuse, UR5, R132 ;  /* 0x00000005716a7c23 */ /* 0x044fe20008010084 */
[----:B------:R-:W-:Y:S01]  /*16010*/  ISETP.GE.AND P5, PT, R120, R208, PT ;  /* 0x000000d07800720c */ /* 0x000fe20003fa6270 */
[----:B-1----:R-:W-:Y:S01]  /*16020*/  FFMA.FTZ R105, R113, UR5, R134 ;  /* 0x0000000571697c23 */ /* 0x002fe20008010086 */
[----:B------:R-:W-:Y:S01]  /*16030*/  I2FP.F32.S32 R120, R120 ;  /* 0x0000007800787245 */ /* 0x000fe20000201400 */
[C---:B------:R-:W-:Y:S01]  /*16040*/  FFMA.FTZ R135, R118.reuse, UR5, R135 ;  /* 0x0000000576877c23 */ /* 0x040fe20008010087 */
[----:B------:R-:W-:Y:S01]  /*16050*/  FFMA.FTZ R117, R118, UR5, R158 ;  /* 0x0000000576757c23 */ /* 0x000fe2000801009e */
[----:B------:R-:W-:Y:S01]  /*16060*/  LOP3.LUT R113, R2, 0x38, RZ, 0xfc, !PT ;  /* 0x0000003802717812 */ /* 0x000fe200078efcff */
[----:B------:R-:W1:Y:S01]  /*16070*/  MUFU.TANH R97, R97 ;  /* 0x0000006100617308 */ /* 0x000e620000002400 */
        /* <DEDUP_REMOVED lines=12> */
[----:B------:R-:W2:Y:S01]  /*16140*/  MUFU.TANH R99, R99 ;  /* 0x0000006300637308 */ /* 0x000ea20000002400 */
[----:B------:R-:W-:Y:S02]  /*16150*/  ISETP.GE.AND P2, PT, R138, R209, PT ;  /* 0x000000d18a00720c */ /* 0x000fe40003f46270 */
[----:B------:R-:W-:Y:S02]  /*16160*/  FSEL R118, R118, -INF , !P4 ;  /* 0xff80000076767808 */ /* 0x000fe40006000000 */
[----:B------:R-:W-:-:S02]  /*16170*/  ISETP.GE.AND P1, PT, R138, R208, PT ;  /* 0x000000d08a00720c */ /* 0x000fc40003f26270 */
[----:B------:R-:W-:Y:S01]  /*16180*/  FSEL R101, R101, -INF , !P5 ;  /* 0xff80000065657808 */ /* 0x000fe20006800000 */
[----:B------:R-:W-:Y:S01]  /*16190*/  MUFU.TANH R70, R102 ;  /* 0x0000006600467308 */ /* 0x000fe20000002400 */
[----:B------:R-:W-:Y:S02]  /*161a0*/  I2FP.F32.S32 R113, R113 ;  /* 0x0000007100717245 */ /* 0x000fe40000201400 */
[----:B------:R-:W-:Y:S02]  /*161b0*/  I2FP.F32.S32 R138, R138 ;  /* 0x0000008a008a7245 */ /* 0x000fe40000201400 */
[----:B------:R-:W-:Y:S01]  /*161c0*/  ISETP.GE.AND P4, PT, R115, R209, PT ;  /* 0x000000d17300720c */ /* 0x000fe20003f86270 */
[----:B------:R-:W-:Y:S01]  /*161d0*/  FFMA.FTZ R160, R113, UR5, R160 ;  /* 0x0000000571a07c23 */ /* 0x000fe200080100a0 */
[----:B------:R-:W-:Y:S01]  /*161e0*/  ISETP.GE.AND P5, PT, R115, R208, PT ;  /* 0x000000d07300720c */ /* 0x000fe20003fa6270 */
[----:B---3--:R-:W-:Y:S01]  /*161f0*/  FFMA.FTZ R103, R113, UR5, R116 ;  /* 0x0000000571677c23 */ /* 0x008fe20008010074 */
[----:B------:R-:W-:Y:S01]  /*16200*/  I2FP.F32.S32 R115, R115 ;  /* 0x0000007300737245 */ /* 0x000fe20000201400 */
[C---:B------:R-:W-:Y:S01]  /*16210*/  FFMA.FTZ R161, R138.reuse, UR5, R161 ;  /* 0x000000058aa17c23 */ /* 0x040fe200080100a1 */
[----:B------:R-:W-:Y:S01]  /*16220*/  FFMA.FTZ R162, R138, UR5, R162 ;  /* 0x000000058aa27c23 */ /* 0x000fe200080100a2 */
[C---:B------:R-:W-:Y:S01]  /*16230*/  LOP3.LUT R135, R2.reuse, 0x48, RZ, 0xfc, !PT ;  /* 0x0000004802877812 */ /* 0x040fe200078efcff */
[----:B------:R3:W-:Y:S01]  /*16240*/  MUFU.TANH R73, R128 ;  /* 0x0000008000497308 */ /* 0x0007e20000002400 */
[C---:B------:R-:W-:Y:S01]  /*16250*/  FFMA.FTZ R204, R115.reuse, UR5, R104 ;  /* 0x0000000573cc7c23 */ /* 0x040fe20008010068 */
[----:B------:R-:W-:Y:S01]  /*16260*/  FFMA.FTZ R113, R115, UR5, R164 ;  /* 0x0000000573717c23 */ /* 0x000fe200080100a4 */
[----:B------:R-:W-:-:S02]  /*16270*/  LOP3.LUT R140, R2, 0x49, RZ, 0xfc, !PT ;  /* 0x00000049028c7812 */ /* 0x000fc400078efcff */
[----:B------:R-:W-:Y:S02]  /*16280*/  FSEL R104, R161, -INF , !P2 ;  /* 0xff800000a1687808 */ /* 0x000fe40005000000 */
[----:B------:R-:W-:Y:S01]  /*16290*/  FSEL R115, R162, -INF , !P1 ;  /* 0xff800000a2737808 */ /* 0x000fe20004800000 */
[----:B------:R-:W2:Y:S01]  /*162a0*/  MUFU.TANH R96, R96 ;  /* 0x0000006000607308 */ /* 0x000ea20000002400 */
[C---:B------:R-:W-:Y:S02]  /*162b0*/  ISETP.GE.AND P2, PT, R135.reuse, R209, PT ;  /* 0x000000d18700720c */ /* 0x040fe40003f46270 */
[----:B------:R-:W-:Y:S02]  /*162c0*/  FSEL R204, R204, -INF , !P4 ;  /* 0xff800000cccc7808 */ /* 0x000fe40006000000 */
[----:B------:R-:W-:Y:S02]  /*162d0*/  ISETP.GE.AND P1, PT, R135, R208, PT ;  /* 0x000000d08700720c */ /* 0x000fe40003f26270 */
[----:B------:R-:W-:Y:S01]  /*162e0*/  FSEL R113, R113, -INF , !P5 ;  /* 0xff80000071717808 */ /* 0x000fe20006800000 */
[----:B------:R-:W2:Y:S01]  /*162f0*/  MUFU.TANH R98, R98 ;  /* 0x0000006200627308 */ /* 0x000ea20000002400 */
[----:B------:R-:W-:Y:S01]  /*16300*/  I2FP.F32.S32 R135, R135 ;  /* 0x0000008700877245 */ /* 0x000fe20000201400 */
[----:B---3--:R-:W-:Y:S01]  /*16310*/  FMUL.FTZ R128, R67, UR11 ;  /* 0x0000000b43807c20 */ /* 0x008fe20008410000 */
[----:B------:R-:W-:-:S02]  /*16320*/  ISETP.GE.AND P4, PT, R140, R209, PT ;  /* 0x000000d18c00720c */ /* 0x000fc40003f86270 */
[----:B------:R-:W-:Y:S01]  /*16330*/  ISETP.GE.AND P5, PT, R140, R208, PT ;  /* 0x000000d08c00720c */ /* 0x000fe20003fa6270 */
[C---:B------:R-:W-:Y:S01]  /*16340*/  FFMA.FTZ R100, R135.reuse, UR5, R100 ;  /* 0x0000000587647c23 */ /* 0x040fe20008010064 */
[----:B------:R-:W-:Y:S01]  /*16350*/  LOP3.LUT R138, R2, 0x41, RZ, 0xfc, !PT ;  /* 0x00000041028a7812 */ /* 0x000fe200078efcff */
[----:B------:R3:W-:Y:S01]  /*16360*/  MUFU.TANH R67, R94 ;  /* 0x0000005e00437308 */ /* 0x0007e20000002400 */
[----:B------:R-:W-:Y:S01]  /*16370*/  I2FP.F32.S32 R140, R140 ;  /* 0x0000008c008c7245 */ /* 0x000fe20000201400 */
[----:B----4-:R-:W-:Y:S01]  /*16380*/  FFMA.FTZ R78, R135, UR5, R78 ;  /* 0x00000005874e7c23 */ /* 0x010fe2000801004e */
[----:B------:R-:W-:Y:S02]  /*16390*/  FSEL R102, R160, -INF , !P6 ;  /* 0xff800000a0667808 */ /* 0x000fe40007000000 */
[----:B------:R-:W-:Y:S01]  /*163a0*/  FSEL R103, R103, -INF , !P3 ;  /* 0xff80000067677808 */ /* 0x000fe20005800000 */
[----:B------:R-:W-:Y:S01]  /*163b0*/  FFMA.FTZ R77, R140, UR5, R77 ;  /* 0x000000058c4d7c23 */ /* 0x000fe2000801004d */
[----:B------:R-:W-:Y:S01]  /*163c0*/  ISETP.GE.AND P6, PT, R138, R209, PT ;  /* 0x000000d18a00720c */ /* 0x000fe20003fc6270 */
[----:B------:R-:W-:Y:S01]  /*163d0*/  FFMA.FTZ R79, R140, UR5, R79 ;  /* 0x000000058c4f7c23 */ /* 0x000fe2000801004f */
[----:B------:R-:W-:Y:S01]  /*163e0*/  ISETP.GE.AND P3, PT, R138, R208, PT ;  /* 0x000000d08a00720c */ /* 0x000fe20003f66270 */
[----:B------:R4:W-:Y:S01]  /*163f0*/  MUFU.TANH R71, R131 ;  /* 0x0000008300477308 */ /* 0x0009e20000002400 */
[----:B------:R-:W-:-:S02]  /*16400*/  I2FP.F32.S32 R138, R138 ;  /* 0x0000008a008a7245 */ /* 0x000fc40000201400 */
[----:B------:R-:W-:Y:S02]  /*16410*/  LOP3.LUT R137, R2, 0x58, RZ, 0xfc, !PT ;  /* 0x0000005802897812 */ /* 0x000fe400078efcff */
[----:B------:R-:W-:Y:S01]  /*16420*/  FSEL R145, R78, -INF , !P1 ;  /* 0xff8000004e917808 */ /* 0x000fe20004800000 */
[C---:B------:R-:W-:Y:S01]  /*16430*/  FFMA.FTZ R116, R138.reuse, UR5, R163 ;  /* 0x000000058a747c23 */ /* 0x040fe200080100a3 */
[----:B------:R-:W-:Y:S01]  /*16440*/  FFMA.FTZ R155, R138, UR5, R165 ;  /* 0x000000058a9b7c23 */ /* 0x000fe200080100a5 */
[----:B---3--:R-:W-:Y:S01]  /*16450*/  FMUL.FTZ R94, R63, UR11 ;  /* 0x0000000b3f5e7c20 */ /* 0x008fe20008410000 */
[----:B------:R-:W-:Y:S01]  /*16460*/  LOP3.LUT R63, R2, 0x51, RZ, 0xfc, !PT ;  /* 0x00000051023f7812 */ /* 0x000fe200078efcff */
[----:B------:R-:W-:Y:S01]  /*16470*/  MUFU.TANH R10, R10 ;  /* 0x0000000a000a7308 */ /* 0x000fe20000002400 */
[----:B------:R-:W-:Y:S01]  /*16480*/  FSEL R143, R79, -INF , !P5 ;  /* 0xff8000004f8f7808 */ /* 0x000fe20006800000 */
[----:B------:R-:W-:Y:S01]  /*16490*/  FMUL.FTZ R79, R57, UR11 ;  /* 0x0000000b394f7c20 */ /* 0x000fe20008410000 */
[----:B------:R-:W-:-:S02]  /*164a0*/  I2FP.F32.S32 R78, R63 ;  /* 0x0000003f004e7245 */ /* 0x000fc40000201400 */
[-C--:B------:R-:W-:Y:S02]  /*164b0*/  ISETP.GE.AND P5, PT, R137, R208.reuse, PT ;  /* 0x000000d08900720c */ /* 0x080fe40003fa6270 */
[----:B------:R-:W-:Y:S01]  /*164c0*/  LOP3.LUT R135, R2, 0x50, RZ, 0xfc, !PT ;  /* 0x0000005002877812 */ /* 0x000fe200078efcff */
[----:B----4-:R-:W-:Y:S01]  /*164d0*/  FMUL.FTZ R131, R60, UR11 ;  /* 0x0000000b3c837c20 */ /* 0x010fe20008410000 */
[----:B------:R-:W3:Y:S01]  /*164e0*/  MUFU.TANH R11, R11 ;  /* 0x0000000b000b7308 */ /* 0x000ee20000002400 */
[----:B------:R-:W-:Y:S01]  /*164f0*/  FSEL R116, R116, -INF , !P6 ;  /* 0xff80000074747808 */ /* 0x000fe20007000000 */
[C---:B-1----:R-:W-:Y:S01]  /*16500*/  FFMA.FTZ R97, R78.reuse, UR5, R97 ;  /* 0x000000054e617c23 */ /* 0x042fe20008010061 */
[----:B------:R-:W-:Y:S01]  /*16510*/  FSEL R155, R155, -INF , !P3 ;  /* 0xff8000009b9b7808 */ /* 0x000fe20005800000 */
[----:B--2---:R-:W-:Y:S01]  /*16520*/  FFMA.FTZ R159, R78, UR5, R99 ;  /* 0x000000054e9f7c23 */ /* 0x004fe20008010063 */
[C---:B------:R-:W-:Y:S02]  /*16530*/  ISETP.GE.AND P6, PT, R135.reuse, R209, PT ;  /* 0x000000d18700720c */ /* 0x040fe40003fc6270 */
[----:B------:R-:W-:Y:S01]  /*16540*/  ISETP.GE.AND P3, PT, R135, R208, PT ;  /* 0x000000d08700720c */ /* 0x000fe20003f66270 */
[----:B------:R1:W-:Y:S01]  /*16550*/  MUFU.TANH R60, R114 ;  /* 0x00000072003c7308 */ /* 0x0003e20000002400 */
[----:B------:R-:W-:-:S02]  /*16560*/  I2FP.F32.S32 R135, R135 ;  /* 0x0000008700877245 */ /* 0x000fc40000201400 */
[C---:B------:R-:W-:Y:S02]  /*16570*/  LOP3.LUT R78, R2.reuse, 0x60, RZ, 0xfc, !PT ;  /* 0x00000060024e7812 */ /* 0x040fe400078efcff */
[----:B------:R-:W-:Y:S01]  /*16580*/  LOP3.LUT R99, R2, 0x61, RZ, 0xfc, !PT ;  /* 0x0000006102637812 */ /* 0x000fe200078efcff */
[C---:B------:R-:W-:Y:S01]  /*16590*/  FFMA.FTZ R96, R135.reuse, UR5, R96 ;  /* 0x0000000587607c23 */ /* 0x040fe20008010060 */
[----:B------:R-:W-:Y:S01]  /*165a0*/  FFMA.FTZ R98, R135, UR5, R98 ;  /* 0x0000000587627c23 */ /* 0x000fe20008010062 */
[----:B------:R2:W-:Y:S01]  /*165b0*/  MUFU.TANH R64, R95 ;  /* 0x0000005f00407308 */ /* 0x0005e20000002400 */
[----:B------:R-:W-:Y:S02]  /*165c0*/  ISETP.GE.AND P1, PT, R63, R208, PT ;  /* 0x000000d03f00720c */ /* 0x000fe40003f26270 */
[----:B------:R-:W-:Y:S01]  /*165d0*/  FSEL R162, R96, -INF , !P6 ;  /* 0xff80000060a27808 */ /* 0x000fe20007000000 */
[----:B------:R-:W-:Y:S01]  /*165e0*/  FMUL.FTZ R96, R56, UR11 ;  /* 0x0000000b38607c20 */ /* 0x000fe20008410000 */
[----:B------:R-:W-:-:S02]  /*165f0*/  FSEL R161, R98, -INF , !P3 ;  /* 0xff80000062a17808 */ /* 0x000fc40005800000 */
[----:B------:R-:W-:Y:S01]  /*16600*/  FSEL R159, R159, -INF , !P1 ;  /* 0xff8000009f9f7808 */ /* 0x000fe20004800000 */
[----:B------:R-:W-:Y:S01]  /*16610*/  MUFU.TANH R89, R89 ;  /* 0x0000005900597308 */ /* 0x000fe20000002400 */
[----:B------:R-:W-:Y:S02]  /*16620*/  ISETP.GE.AND P1, PT, R78, R208, PT ;  /* 0x000000d04e00720c */ /* 0x000fe40003f26270 */
[----:B-1----:R-:W-:Y:S02]  /*16630*/  FSEL R114, R100, -INF , !P2 ;  /* 0xff80000064727808 */ /* 0x002fe40005000000 */
[----:B------:R-:W-:Y:S01]  /*16640*/  FSEL R100, R77, -INF , !P4 ;  /* 0xff8000004d647808 */ /* 0x000fe20006000000 */
[----:B------:R-:W-:Y:S01]  /*16650*/  FMUL.FTZ R77, R58, UR11 ;  /* 0x0000000b3a4d7c20 */ /* 0x000fe20008410000 */
[----:B------:R-:W-:Y:S01]  /*16660*/  ISETP.GE.AND P4, PT, R137, R209, PT ;  /* 0x000000d18900720c */ /* 0x000fe20003f86270 */
[----:B------:R-:W1:Y:S01]  /*16670*/  MUFU.TANH R90, R90 ;  /* 0x0000005a005a7308 */ /* 0x000e620000002400 */
[----:B------:R-:W-:Y:S01]  /*16680*/  I2FP.F32.S32 R137, R137 ;  /* 0x0000008900897245 */ /* 0x000fe20000201400 */
[----:B--2---:R-:W-:Y:S01]  /*16690*/  FMUL.FTZ R95, R62, UR11 ;  /* 0x0000000b3e5f7c20 */ /* 0x004fe20008410000 */
[----:B------:R-:W-:-:S03]  /*166a0*/  ISETP.GE.AND P2, PT, R63, R209, PT ;  /* 0x000000d13f00720c */ /* 0x000fc60003f46270 */
[----:B------:R-:W-:Y:S01]  /*166b0*/  FFMA.FTZ R92, R137, UR5, R92 ;  /* 0x00000005895c7c23 */ /* 0x000fe2000801005c */
[----:B------:R-:W-:Y:S01]  /*166c0*/  FSEL R156, R97, -INF , !P2 ;  /* 0xff800000619c7808 */ /* 0x000fe20005000000 */
[----:B------:R2:W-:Y:S01]  /*166d0*/  MUFU.TANH R62, R132 ;  /* 0x00000084003e7308 */ /* 0x0005e20000002400 */
[----:B------:R-:W-:Y:S01]  /*166e0*/  FFMA.FTZ R85, R137, UR5, R85 ;  /* 0x0000000589557c23 */ /* 0x000fe20008010055 */
[-C--:B------:R-:W-:Y:S02]  /*166f0*/  ISETP.GE.AND P2, PT, R78, R209.reuse, PT ;  /* 0x000000d14e00720c */ /* 0x080fe40003f46270 */
[----:B------:R-:W-:Y:S02]  /*16700*/  FSEL R158, R92, -INF , !P4 ;  /* 0xff8000005c9e7808 */ /* 0x000fe40006000000 */
[----:B------:R-:W-:Y:S01]  /*16710*/  I2FP.F32.S32 R92, R78 ;  /* 0x0000004e005c7245 */ /* 0x000fe20000201400 */
[----:B------:R-:W-:Y:S01]  /*16720*/  FMUL.FTZ R78, R53, UR11 ;  /* 0x0000000b354e7c20 */ /* 0x000fe20008410000 */
[----:B------:R-:W-:Y:S01]  /*16730*/  FSEL R157, R85, -INF , !P5 ;  /* 0xff800000559d7808 */ /* 0x000fe20006800000 */
[----:B------:R-:W4:Y:S01]  /*16740*/  MUFU.TANH R87, R87 ;  /* 0x0000005700577308 */ /* 0x000f220000002400 */
[C---:B------:R-:W-:Y:S01]  /*16750*/  ISETP.GE.AND P4, PT, R99.reuse, R209, PT ;  /* 0x000000d16300720c */ /* 0x040fe20003f86270 */
[C---:B---3--:R-:W-:Y:S01]  /*16760*/  FFMA.FTZ R11, R92.reuse, UR5, R11 ;  /* 0x000000055c0b7c23 */ /* 0x048fe2000801000b */
[----:B------:R-:W-:Y:S01]  /*16770*/  FFMA.FTZ R189, R92, UR5, R80 ;  /* 0x000000055cbd7c23 */ /* 0x000fe20008010050 */
[----:B------:R-:W-:Y:S01]  /*16780*/  ISETP.GE.AND P5, PT, R99, R208, PT ;  /* 0x000000d06300720c */ /* 0x000fe20003fa6270 */
[----:B------:R-:W-:Y:S01]  /*16790*/  FMUL.FTZ R85, R52, UR11 ;  /* 0x0000000b34557c20 */ /* 0x000fe20008410000 */
[----:B------:R-:W-:-:S02]  /*167a0*/  LOP3.LUT R92, R2, 0x68, RZ, 0xfc, !PT ;  /* 0x00000068025c7812 */ /* 0x000fc400078efcff */
[----:B------:R-:W-:Y:S01]  /*167b0*/  I2FP.F32.S32 R99, R99 ;  /* 0x0000006300637245 */ /* 0x000fe20000201400 */
[----:B------:R3:W-:Y:S01]  /*167c0*/  MUFU.TANH R53, R94 ;  /* 0x0000005e00357308 */ /* 0x0007e20000002400 */
[C---:B--2---:R-:W-:Y:S02]  /*167d0*/  LOP3.LUT R132, R2.reuse, 0x59, RZ, 0xfc, !PT ;  /* 0x0000005902847812 */ /* 0x044fe400078efcff */
[----:B------:R-:W-:Y:S01]  /*167e0*/  LOP3.LUT R80, R2, 0x70, RZ, 0xfc, !PT ;  /* 0x0000007002507812 */ /* 0x000fe200078efcff */
[C---:B------:R-:W-:Y:S01]  /*167f0*/  FFMA.FTZ R84, R99.reuse, UR5, R84 ;  /* 0x0000000563547c23 */ /* 0x040fe20008010054 */
[----:B------:R-:W-:Y:S01]  /*16800*/  I2FP.F32.S32 R97, R132 ;  /* 0x0000008400617245 */ /* 0x000fe20000201400 */
[----:B------:R-:W-:Y:S01]  /*16810*/  FFMA.FTZ R86, R99, UR5, R86 ;  /* 0x0000000563567c23 */ /* 0x000fe20008010056 */
[C---:B------:R-:W-:Y:S01]  /*16820*/  ISETP.GE.AND P6, PT, R132.reuse, R209, PT ;  /* 0x000000d18400720c */ /* 0x040fe20003fc6270 */
[----:B------:R2:W4:Y:S01]  /*16830*/  MUFU.TANH R68, R130 ;  /* 0x0000008200447308 */ /* 0x0005220000002400 */
[----:B------:R-:W-:Y:S01]  /*16840*/  ISETP.GE.AND P3, PT, R132, R208, PT ;  /* 0x000000d08400720c */ /* 0x000fe20003f66270 */
[C---:B------:R-:W-:Y:S01]  /*16850*/  FFMA.FTZ R154, R97.reuse, UR5, R10 ;  /* 0x00000005619a7c23 */ /* 0x040fe2000801000a */
[----:B------:R-:W-:Y:S01]  /*16860*/  FFMA.FTZ R14, R97, UR5, R14 ;  /* 0x00000005610e7c23 */ /* 0x000fe2000801000e */
[----:B------:R-:W-:-:S02]  /*16870*/  LOP3.LUT R97, R2, 0x69, RZ, 0xfc, !PT ;  /* 0x0000006902617812 */ /* 0x000fc400078efcff */
[----:B------:R-:W-:Y:S02]  /*16880*/  FSEL R180, R11, -INF , !P2 ;  /* 0xff8000000bb47808 */ /* 0x000fe40005000000 */
[----:B------:R-:W-:Y:S01]  /*16890*/  FSEL R154, R154, -INF , !P6 ;  /* 0xff8000009a9a7808 */ /* 0x000fe20007000000 */
[----:B------:R4:W-:Y:S01]  /*168a0*/  MUFU.TANH R11, R79 ;  /* 0x0000004f000b7308 */ /* 0x0009e20000002400 */
[----:B------:R-:W-:Y:S02]  /*168b0*/  FSEL R171, R14, -INF , !P3 ;  /* 0xff8000000eab7808 */ /* 0x000fe40005800000 */
[C---:B------:R-:W-:Y:S02]  /*168c0*/  ISETP.GE.AND P6, PT, R92.reuse, R209, PT ;  /* 0x000000d15c00720c */ /* 0x040fe40003fc6270 */
[----:B------:R-:W-:Y:S02]  /*168d0*/  ISETP.GE.AND P3, PT, R92, R208, PT ;  /* 0x000000d05c00720c */ /* 0x000fe40003f66270 */
[----:B------:R-:W-:Y:S01]  /*168e0*/  I2FP.F32.S32 R92, R92 ;  /* 0x0000005c005c7245 */ /* 0x000fe20000201400 */
[----:B------:R4:W-:Y:S01]  /*168f0*/  MUFU.TANH R14, R96 ;  /* 0x00000060000e7308 */ /* 0x0009e20000002400 */
[----:B---3--:R-:W-:Y:S01]  /*16900*/  I2FP.F32.S32 R94, R97 ;  /* 0x00000061005e7245 */ /* 0x008fe20000201400 */
[----:B--2---:R-:W-:Y:S01]  /*16910*/  FMUL.FTZ R130, R66, UR11 ;  /* 0x0000000b42827c20 */ /* 0x004fe20008410000 */
[----:B------:R-:W-:Y:S01]  /*16920*/  FSEL R172, R84, -INF , !P4 ;  /* 0xff80000054ac7808 */ /* 0x000fe20006000000 */
[C---:B------:R-:W-:Y:S01]  /*16930*/  FFMA.FTZ R82, R92.reuse, UR5, R82 ;  /* 0x000000055c527c23 */ /* 0x040fe20008010052 */
[----:B------:R-:W-:Y:S01]  /*16940*/  FFMA.FTZ R83, R92, UR5, R83 ;  /* 0x000000055c537c23 */ /* 0x000fe20008010053 */
[----:B------:R-:W-:Y:S01]  /*16950*/  FSEL R173, R86, -INF , !P5 ;  /* 0xff80000056ad7808 */ /* 0x000fe20006800000 */
[----:B-1----:R-:W-:Y:S01]  /*16960*/  FFMA.FTZ R90, R94, UR5, R90 ;  /* 0x000000055e5a7c23 */ /* 0x002fe2000801005a */
[C---:B------:R-:W-:Y:S01]  /*16970*/  ISETP.GE.AND P4, PT, R80.reuse, R209, PT ;  /* 0x000000d15000720c */ /* 0x040fe20003f86270 */
[----:B------:R1:W2:Y:S01]  /*16980*/  MUFU.TANH R66, R129 ;  /* 0x0000008100427308 */ /* 0x0002a20000002400 */
[----:B------:R-:W-:Y:S01]  /*16990*/  ISETP.GE.AND P5, PT, R80, R208, PT ;  /* 0x000000d05000720c */ /* 0x000fe20003fa6270 */
[----:B------:R-:W-:Y:S01]  /*169a0*/  FMUL.FTZ R86, R48, UR11 ;  /* 0x0000000b30567c20 */ /* 0x000fe20008410000 */
[----:B----4-:R-:W-:Y:S01]  /*169b0*/  LOP3.LUT R79, R2, 0x71, RZ, 0xfc, !PT ;  /* 0x00000071024f7812 */ /* 0x010fe200078efcff */
[----:B------:R-:W-:Y:S01]  /*169c0*/  FFMA.FTZ R81, R94, UR5, R81 ;  /* 0x000000055e517c23 */ /* 0x000fe20008010051 */
[----:B------:R-:W-:Y:S01]  /*169d0*/  FSEL R189, R189, -INF , !P1 ;  /* 0xff800000bdbd7808 */ /* 0x000fe20004800000 */
[----:B------:R-:W-:Y:S01]  /*169e0*/  FMUL.FTZ R84, R49, UR11 ;  /* 0x0000000b31547c20 */ /* 0x000fe20008410000 */
[----:B------:R-:W-:Y:S01]  /*169f0*/  LOP3.LUT R92, R2, 0x79, RZ, 0xfc, !PT ;  /* 0x00000079025c7812 */ /* 0x000fe200078efcff */
[----:B------:R-:W3:Y:S01]  /*16a00*/  MUFU.TANH R65, R136 ;  /* 0x0000008800417308 */ /* 0x000ee20000002400 */
[----:B------:R-:W-:Y:S01]  /*16a10*/  I2FP.F32.S32 R96, R80 ;  /* 0x0000005000607245 */ /* 0x000fe20000201400 */
[----:B------:R-:W-:Y:S01]  /*16a20*/  FMUL.FTZ R80, R51, UR11 ;  /* 0x0000000b33507c20 */ /* 0x000fe20008410000 */
[----:B------:R-:W-:-:S02]  /*16a30*/  ISETP.GE.AND P1, PT, R97, R208, PT ;  /* 0x000000d06100720c */ /* 0x000fc40003f26270 */
[----:B------:R-:W-:Y:S01]  /*16a40*/  FSEL R178, R82, -INF , !P6 ;  /* 0xff80000052b27808 */ /* 0x000fe20007000000 */
[C---:B------:R-:W-:Y:S01]  /*16a50*/  FFMA.FTZ R89, R96.reuse, UR5, R89 ;  /* 0x0000000560597c23 */ /* 0x040fe20008010059 */
[----:B------:R-:W-:Y:S01]  /*16a60*/  FFMA.FTZ R72, R96, UR5, R72 ;  /* 0x0000000560487c23 */ /* 0x000fe20008010048 */
[----:B------:R-:W-:Y:S01]  /*16a70*/  LOP3.LUT R51, R2, 0x78, RZ, 0xfc, !PT ;  /* 0x0000007802337812 */ /* 0x000fe200078efcff */
[----:B------:R-:W4:Y:S01]  /*16a80*/  MUFU.TANH R56, R130 ;  /* 0x0000008200387308 */ /* 0x000f220000002400 */
[----:B------:R-:W-:Y:S01]  /*16a90*/  FSEL R187, R83, -INF , !P3 ;  /* 0xff80000053bb7808 */ /* 0x000fe20005800000 */
[----:B-1----:R-:W-:Y:S01]  /*16aa0*/  FMUL.FTZ R129, R61, UR11 ;  /* 0x0000000b3d817c20 */ /* 0x002fe20008410000 */
[C---:B------:R-:W-:Y:S01]  /*16ab0*/  ISETP.GE.AND P6, PT, R79.reuse, R209, PT ;  /* 0x000000d14f00720c */ /* 0x040fe20003fc6270 */
[----:B------:R-:W-:Y:S01]  /*16ac0*/  FMUL.FTZ R82, R50, UR11 ;  /* 0x0000000b32527c20 */ /* 0x000fe20008410000 */
[----:B------:R-:W-:Y:S02]  /*16ad0*/  ISETP.GE.AND P3, PT, R79, R208, PT ;  /* 0x000000d04f00720c */ /* 0x000fe40003f66270 */
[----:B------:R-:W-:Y:S01]  /*16ae0*/  FSEL R194, R89, -INF , !P4 ;  /* 0xff80000059c27808 */ /* 0x000fe20006000000 */
[----:B------:R1:W-:Y:S01]  /*16af0*/  MUFU.TANH R48, R77 ;  /* 0x0000004d00307308 */ /* 0x0003e20000002400 */
[----:B------:R-:W-:Y:S01]  /*16b00*/  FSEL R205, R72, -INF , !P5 ;  /* 0xff80000048cd7808 */ /* 0x000fe20006800000 */
[----:B------:R-:W-:Y:S01]  /*16b10*/  FMUL.FTZ R72, R45, UR11 ;  /* 0x0000000b2d487c20 */ /* 0x000fe20008410000 */
[----:B------:R-:W-:-:S02]  /*16b20*/  I2FP.F32.S32 R79, R79 ;  /* 0x0000004f004f7245 */ /* 0x000fc40000201400 */
[C---:B------:R-:W-:Y:S02]  /*16b30*/  ISETP.GE.AND P4, PT, R92.reuse, R209, PT ;  /* 0x000000d15c00720c */ /* 0x040fe40003f86270 */
[----:B------:R-:W-:Y:S01]  /*16b40*/  ISETP.GE.AND P5, PT, R92, R208, PT ;  /* 0x000000d05c00720c */ /* 0x000fe20003fa6270 */
[C---:B------:R-:W-:Y:S01]  /*16b50*/  FFMA.FTZ R87, R79.reuse, UR5, R87 ;  /* 0x000000054f577c23 */ /* 0x040fe20008010057 */
[----:B------:R-:W-:Y:S01]  /*16b60*/  FSEL R185, R90, -INF , !P1 ;  /* 0xff8000005ab97808 */ /* 0x000fe20004800000 */
[----:B------:R-:W-:Y:S01]  /*16b70*/  FFMA.FTZ R74, R79, UR5, R74 ;  /* 0x000000054f4a7c23 */ /* 0x000fe2000801004a */
[----:B------:R-:W-:Y:S01]  /*16b80*/  I2FP.F32.S32 R92, R92 ;  /* 0x0000005c005c7245 */ /* 0x000fe20000201400 */
[----:B------:R-:W-:Y:S01]  /*16b90*/  MUFU.TANH R63, R133 ;  /* 0x00000085003f7308 */ /* 0x000fe20000002400 */
[----:B------:R-:W-:Y:S02]  /*16ba0*/  I2FP.F32.S32 R90, R51 ;  /* 0x00000033005a7245 */ /* 0x000fe40000201400 */
[----:B------:R-:W-:Y:S01]  /*16bb0*/  FSEL R192, R87, -INF , !P6 ;  /* 0xff80000057c07808 */ /* 0x000fe20007000000 */
[C---:B------:R-:W-:Y:S01]  /*16bc0*/  FFMA.FTZ R75, R92.reuse, UR5, R75 ;  /* 0x000000055c4b7c23 */ /* 0x040fe2000801004b */
[----:B------:R-:W-:Y:S01]  /*16bd0*/  FFMA.FTZ R193, R92, UR5, R71 ;  /* 0x000000055cc17c23 */ /* 0x000fe20008010047 */
[----:B------:R-:W-:Y:S01]  /*16be0*/  FFMA.FTZ R188, R90, UR5, R73 ;  /* 0x000000055abc7c23 */ /* 0x000fe20008010049 */
[----:B------:R-:W-:Y:S01]  /*16bf0*/  LOP3.LUT R71, R2, 0x80, RZ, 0xfc, !PT ;  /* 0x0000008002477812 */ /* 0x000fe200078efcff */
[----:B-1----:R-:W-:Y:S01]  /*16c00*/  FMUL.FTZ R77, R44, UR11 ;  /* 0x0000000b2c4d7c20 */ /* 0x002fe20008410000 */
[----:B------:R-:W-:Y:S01]  /*16c10*/  LOP3.LUT R73, R2, 0x88, RZ, 0xfc, !PT ;  /* 0x0000008802497812 */ /* 0x000fe200078efcff */
[----:B------:R1:W-:Y:S01]  /*16c20*/  MUFU.TANH R44, R54 ;  /* 0x00000036002c7308 */ /* 0x0003e20000002400 */
[----:B------:R-:W-:Y:S01]  /*16c30*/  FSEL R195, R74, -INF , !P3 ;  /* 0xff8000004ac37808 */ /* 0x000fe20005800000 */
[----:B------:R-:W-:Y:S01]  /*16c40*/  FFMA.FTZ R68, R90, UR5, R68 ;  /* 0x000000055a447c23 */ /* 0x000fe20008010044 */
[----:B------:R-:W-:-:S02]  /*16c50*/  ISETP.GE.AND P6, PT, R71, R209, PT ;  /* 0x000000d14700720c */ /* 0x000fc40003fc6270 */
[-C--:B------:R-:W-:Y:S02]  /*16c60*/  ISETP.GE.AND P3, PT, R71, R208.reuse, PT ;  /* 0x000000d04700720c */ /* 0x080fe40003f66270 */
[----:B------:R-:W-:Y:S01]  /*16c70*/  FSEL R190, R75, -INF , !P4 ;  /* 0xff8000004bbe7808 */ /* 0x000fe20006000000 */
[----:B------:R-:W-:Y:S01]  /*16c80*/  MUFU.TANH R58, R128 ;  /* 0x00000080003a7308 */ /* 0x000fe20000002400 */
[----:B------:R-:W-:Y:S02]  /*16c90*/  FSEL R193, R193, -INF , !P5 ;  /* 0xff800000c1c17808 */ /* 0x000fe40006800000 */
[----:B------:R-:W-:Y:S02]  /*16ca0*/  I2FP.F32.S32 R71, R71 ;  /* 0x0000004700477245 */ /* 0x000fe40000201400 */
[C---:B------:R-:W-:Y:S02]  /*16cb0*/  ISETP.GE.AND P4, PT, R73.reuse, R209, PT ;  /* 0x000000d14900720c */ /* 0x040fe40003f86270 */
[----:B------:R-:W-:Y:S01]  /*16cc0*/  ISETP.GE.AND P5, PT, R73, R208, PT ;  /* 0x000000d04900720c */ /* 0x000fe20003fa6270 */
[C---:B------:R-:W-:Y:S01]  /*16cd0*/  FFMA.FTZ R186, R71.reuse, UR5, R70 ;  /* 0x0000000547ba7c23 */ /* 0x040fe20008010046 */
[----:B------:R-:W-:Y:S01]  /*16ce0*/  I2FP.F32.S32 R73, R73 ;  /* 0x0000004900497245 */ /* 0x000fe20000201400 */
[----:B------:R-:W-:Y:S01]  /*16cf0*/  FFMA.FTZ R64, R71, UR5, R64 ;  /* 0x0000000547407c23 */ /* 0x000fe20008010040 */
[----:B-1----:R-:W-:Y:S01]  /*16d00*/  FMUL.FTZ R54, R41, UR11 ;  /* 0x0000000b29367c20 */ /* 0x002fe20008410000 */
[C---:B------:R-:W-:Y:S01]  /*16d10*/  LOP3.LUT R41, R2.reuse, 0x90, RZ, 0xfc, !PT ;  /* 0x0000009002297812 */ /* 0x040fe200078efcff */
[----:B------:R-:W1:Y:S01]  /*16d20*/  MUFU.TANH R61, R134 ;  /* 0x00000086003d7308 */ /* 0x000e620000002400 */
[C---:B------:R-:W-:Y:S01]  /*16d30*/  FFMA.FTZ R179, R73.reuse, UR5, R60 ;  /* 0x0000000549b37c23 */ /* 0x040fe2000801003c */
[----:B------:R-:W-:Y:S01]  /*16d40*/  LOP3.LUT R60, R2, 0x89, RZ, 0xfc, !PT ;  /* 0x00000089023c7812 */ /* 0x000fe200078efcff */
[----:B--2---:R-:W-:Y:S01]  /*16d50*/  FFMA.FTZ R182, R73, UR5, R66 ;  /* 0x0000000549b67c23 */ /* 0x004fe20008010042 */
[----:B------:R-:W-:-:S02]  /*16d60*/  FSEL R186, R186, -INF , !P6 ;  /* 0xff800000baba7808 */ /* 0x000fc40007000000 */
[----:B------:R-:W-:Y:S02]  /*16d70*/  FSEL R183, R64, -INF , !P3 ;  /* 0xff80000040b77808 */ /* 0x000fe40005800000 */
[----:B------:R-:W2:Y:S01]  /*16d80*/  MUFU.TANH R57, R131 ;  /* 0x0000008300397308 */ /* 0x000ea20000002400 */
[C---:B------:R-:W-:Y:S02]  /*16d90*/  ISETP.GE.AND P6, PT, R60.reuse, R209, PT ;  /* 0x000000d13c00720c */ /* 0x040fe40003fc6270 */
[----:B------:R-:W-:Y:S02]  /*16da0*/  ISETP.GE.AND P3, PT, R60, R208, PT ;  /* 0x000000d03c00720c */ /* 0x000fe40003f66270 */
[----:B------:R-:W-:Y:S02]  /*16db0*/  I2FP.F32.S32 R60, R60 ;  /* 0x0000003c003c7245 */ /* 0x000fe40000201400 */
[----:B------:R-:W-:Y:S01]  /*16dc0*/  I2FP.F32.S32 R64, R41 ;  /* 0x0000002900407245 */ /* 0x000fe20000201400 */
[----:B------:R-:W-:Y:S01]  /*16dd0*/  MUFU.TANH R10, R129 ;  /* 0x00000081000a7308 */ /* 0x000fe20000002400 */
[----:B------:R-:W-:Y:S01]  /*16de0*/  ISETP.GE.AND P2, PT, R97, R209, PT ;  /* 0x000000d16100720c */ /* 0x000fe20003f46270 */
[----:B---3--:R-:W-:Y:S01]  /*16df0*/  FFMA.FTZ R65, R60, UR5, R65 ;  /* 0x000000053c417c23 */ /* 0x008fe20008010041 */
[----:B------:R-:W-:Y:S01]  /*16e00*/  LOP3.LUT R45, R2, 0x81, RZ, 0xfc, !PT ;  /* 0x00000081022d7812 */ /* 0x000fe200078efcff */
[----:B------:R-:W-:Y:S01]  /*16e10*/  FFMA.FTZ R62, R60, UR5, R62 ;  /* 0x000000053c3e7c23 */ /* 0x000fe2000801003e */
[----:B------:R-:W-:Y:S01]  /*16e20*/  LOP3.LUT R66, R2, 0x91, RZ, 0xfc, !PT ;  /* 0x0000009102427812 */ /* 0x000fe200078efcff */
[----:B----4-:R-:W-:Y:S01]  /*16e30*/  FFMA.FTZ R169, R64, UR5, R56 ;  /* 0x0000000540a97c23 */ /* 0x010fe20008010038 */
[----:B------:R-:W-:Y:S01]  /*16e40*/  LOP3.LUT R56, R2, 0x98, RZ, 0xfc, !PT ;  /* 0x0000009802387812 */ /* 0x000fe200078efcff */
[----:B------:R-:W3:Y:S01]  /*16e50*/  MUFU.TANH R52, R95 ;  /* 0x0000005f00347308 */ /* 0x000ee20000002400 */
[----:B------:R-:W-:Y:S01]  /*16e60*/  FSEL R174, R81, -INF , !P2 ;  /* 0xff80000051ae7808 */ /* 0x000fe20005000000 */
[----:B-1----:R-:W-:Y:S01]  /*16e70*/  FFMA.FTZ R170, R64, UR5, R61 ;  /* 0x0000000540aa7c23 */ /* 0x002fe2000801003d */
[----:B------:R-:W-:-:S02]  /*16e80*/  I2FP.F32.S32 R70, R45 ;  /* 0x0000002d00467245 */ /* 0x000fc40000201400 */
[-C--:B------:R-:W-:Y:S02]  /*16e90*/  ISETP.GE.AND P2, PT, R51, R209.reuse, PT ;  /* 0x000000d13300720c */ /* 0x080fe40003f46270 */
[----:B------:R-:W-:Y:S01]  /*16ea0*/  FSEL R182, R182, -INF , !P4 ;  /* 0xff800000b6b67808 */ /* 0x000fe20006000000 */
[----:B------:R-:W-:Y:S01]  /*16eb0*/  FFMA.FTZ R69, R70, UR5, R69 ;  /* 0x0000000546457c23 */ /* 0x000fe20008010045 */
[----:B------:R-:W-:Y:S01]  /*16ec0*/  FSEL R179, R179, -INF , !P5 ;  /* 0xff800000b3b37808 */ /* 0x000fe20006800000 */
[----:B------:R1:W4:Y:S01]  /*16ed0*/  MUFU.TANH R50, R59 ;  /* 0x0000003b00327308 */ /* 0x0003220000002400 */
[----:B------:R-:W-:Y:S01]  /*16ee0*/  ISETP.GE.AND P4, PT, R66, R209, PT ;  /* 0x000000d14200720c */ /* 0x000fe20003f86270 */
[----:B------:R-:W-:Y:S01]  /*16ef0*/  FFMA.FTZ R67, R70, UR5, R67 ;  /* 0x0000000546437c23 */ /* 0x000fe20008010043 */
[----:B------:R-:W-:Y:S02]  /*16f00*/  FSEL R176, R65, -INF , !P6 ;  /* 0xff80000041b07808 */ /* 0x000fe40007000000 */
[----:B------:R-:W-:-:S02]  /*16f10*/  ISETP.GE.AND P5, PT, R66, R208, PT ;  /* 0x000000d04200720c */ /* 0x000fc40003fa6270 */
[----:B------:R-:W-:Y:S01]  /*16f20*/  FSEL R177, R62, -INF , !P3 ;  /* 0xff8000003eb17808 */ /* 0x000fe20005800000 */
[----:B------:R-:W4:Y:S01]  /*16f30*/  MUFU.TANH R49, R85 ;  /* 0x0000005500317308 */ /* 0x000f220000002400 */
[----:B------:R-:W-:Y:S02]  /*16f40*/  I2FP.F32.S32 R66, R66 ;  /* 0x0000004200427245 */ /* 0x000fe40000201400 */
[CC--:B------:R-:W-:Y:S02]  /*16f50*/  ISETP.GE.AND P6, PT, R56.reuse, R209.reuse, PT ;  /* 0x000000d13800720c */ /* 0x0c0fe40003fc6270 */
[----:B------:R-:W-:Y:S01]  /*16f60*/  ISETP.GE.AND P3, PT, R56, R208, PT ;  /* 0x000000d03800720c */ /* 0x000fe20003f66270 */
[C---:B------:R-:W-:Y:S01]  /*16f70*/  FFMA.FTZ R63, R66.reuse, UR5, R63 ;  /* 0x00000005423f7c23 */ /* 0x040fe2000801003f */
[----:B------:R-:W-:Y:S01]  /*16f80*/  I2FP.F32.S32 R56, R56 ;  /* 0x0000003800387245 */ /* 0x000fe20000201400 */
[----:B------:R-:W-:Y:S01]  /*16f90*/  FFMA.FTZ R58, R66, UR5, R58 ;  /* 0x00000005423a7c23 */ /* 0x000fe2000801003a */
[----:B------:R-:W-:Y:S01]  /*16fa0*/  FSEL R188, R188, -INF , !P2 ;  /* 0xff800000bcbc7808 */ /* 0x000fe20005000000 */
[----:B-1----:R-:W-:Y:S01]  /*16fb0*/  FMUL.FTZ R59, R46, UR11 ;  /* 0x0000000b2e3b7c20 */ /* 0x002fe20008410000 */
[----:B------:R-:W-:Y:S01]  /*16fc0*/  ISETP.GE.AND P2, PT, R45, R209, PT ;  /* 0x000000d12d00720c */ /* 0x000fe20003f46270 */
[----:B--2---:R-:W-:Y:S01]  /*16fd0*/  FFMA.FTZ R166, R56, UR5, R57 ;  /* 0x0000000538a67c23 */ /* 0x004fe20008010039 */
[----:B------:R-:W-:Y:S01]  /*16fe0*/  LOP3.LUT R60, R2, 0x99, RZ, 0xfc, !PT ;  /* 0x00000099023c7812 */ /* 0x000fe200078efcff */
[----:B---3--:R-:W-:Y:S01]  /*16ff0*/  FFMA.FTZ R52, R56, UR5, R52 ;  /* 0x0000000538347c23 */ /* 0x008fe20008010034 */
[----:B------:R-:W-:Y:S01]  /*17000*/  FSEL R184, R69, -INF , !P2 ;  /* 0xff80000045b87808 */ /* 0x000fe20005000000 */
[----:B------:R-:W1:Y:S01]  /*17010*/  MUFU.TANH R46, R86 ;  /* 0x00000056002e7308 */ /* 0x000e620000002400 */
[----:B------:R-:W-:-:S02]  /*17020*/  LOP3.LUT R61, R2, 0xa0, RZ, 0xfc, !PT ;  /* 0x000000a0023d7812 */ /* 0x000fc400078efcff */
[----:B------:R-:W-:Y:S02]  /*17030*/  I2FP.F32.S32 R57, R60 ;  /* 0x0000003c00397245 */ /* 0x000fe40000201400 */
[-C--:B------:R-:W-:Y:S02]  /*17040*/  ISETP.GE.AND P2, PT, R41, R209.reuse, PT ;  /* 0x000000d12900720c */ /* 0x080fe40003f46270 */
[----:B------:R-:W-:Y:S01]  /*17050*/  ISETP.GE.AND P1, PT, R51, R208, PT ;  /* 0x000000d03300720c */ /* 0x000fe20003f26270 */
[----:B------:R-:W-:Y:S01]  /*17060*/  FFMA.FTZ R10, R57, UR5, R10 ;  /* 0x00000005390a7c23 */ /* 0x000fe2000801000a */
[----:B------:R-:W-:Y:S01]  /*17070*/  FSEL R168, R63, -INF , !P4 ;  /* 0xff8000003fa87808 */ /* 0x000fe20006000000 */
[----:B------:R-:W-:Y:S01]  /*17080*/  FFMA.FTZ R53, R57, UR5, R53 ;  /* 0x0000000539357c23 */ /* 0x000fe20008010035 */
[----:B------:R-:W-:Y:S01]  /*17090*/  FSEL R167, R58, -INF , !P5 ;  /* 0xff8000003aa77808 */ /* 0x000fe20006800000 */
[----:B------:R-:W-:Y:S01]  /*170a0*/  MUFU.TANH R80, R80 ;  /* 0x0000005000507308 */ /* 0x000fe20000002400 */
[----:B------:R-:W-:-:S02]  /*170b0*/  ISETP.GE.AND P4, PT, R61, R209, PT ;  /* 0x000000d13d00720c */ /* 0x000fc40003f86270 */
[-C--:B------:R-:W-:Y:S02]  /*170c0*/  ISETP.GE.AND P5, PT, R61, R208.reuse, PT ;  /* 0x000000d03d00720c */ /* 0x080fe40003fa6270 */
[----:B------:R-:W-:Y:S02]  /*170d0*/  FSEL R170, R170, -INF , !P2 ;  /* 0xff800000aaaa7808 */ /* 0x000fe40005000000 */
[----:B------:R-:W-:Y:S01]  /*170e0*/  I2FP.F32.S32 R61, R61 ;  /* 0x0000003d003d7245 */ /* 0x000fe20000201400 */
[----:B------:R-:W-:Y:S01]  /*170f0*/  MUFU.TANH R51, R78 ;  /* 0x0000004e00337308 */ /* 0x000fe20000002400 */
[----:B------:R-:W-:Y:S01]  /*17100*/  FSEL R191, R68, -INF , !P1 ;  /* 0xff80000044bf7808 */ /* 0x000fe20004800000 */
[----:B------:R-:W-:Y:S01]  /*17110*/  FMUL.FTZ R68, R40, UR11 ;  /* 0x0000000b28447c20 */ /* 0x000fe20008410000 */
[----:B------:R-:W-:Y:S01]  /*17120*/  ISETP.GE.AND P2, PT, R60, R209, PT ;  /* 0x000000d13c00720c */ /* 0x000fe20003f46270 */
[----:B------:R-:W-:Y:S01]  /*17130*/  FFMA.FTZ R14, R61, UR5, R14 ;  /* 0x000000053d0e7c23 */ /* 0x000fe2000801000e */
[----:B------:R-:W-:Y:S01]  /*17140*/  ISETP.GE.AND P1, PT, R45, R208, PT ;  /* 0x000000d02d00720c */ /* 0x000fe20003f26270 */
[----:B------:R-:W-:Y:S01]  /*17150*/  FFMA.FTZ R153, R61, UR5, R48 ;  /* 0x000000053d997c23 */ /* 0x000fe20008010030 */
[----:B------:R-:W-:Y:S01]  /*17160*/  LOP3.LUT R57, R2, 0xa1, RZ, 0xfc, !PT ;  /* 0x000000a102397812 */ /* 0x000fe200078efcff */
[----:B------:R-:W2:Y:S01]  /*17170*/  MUFU.TANH R40, R82 ;  /* 0x0000005200287308 */ /* 0x000ea20000002400 */
[----:B------:R-:W-:-:S02]  /*17180*/  FSEL R164, R10, -INF , !P2 ;  /* 0xff8000000aa47808 */ /* 0x000fc40005000000 */
[----:B------:R-:W-:Y:S02]  /*17190*/  FSEL R181, R67, -INF , !P1 ;  /* 0xff80000043b57808 */ /* 0x000fe40004800000 */
[----:B------:R-:W-:Y:S02]  /*171a0*/  I2FP.F32.S32 R10, R57 ;  /* 0x00000039000a7245 */ /* 0x000fe40000201400 */
[----:B------:R-:W-:Y:S01]  /*171b0*/  ISETP.GE.AND P1, PT, R41, R208, PT ;  /* 0x000000d02900720c */ /* 0x000fe20003f26270 */
[----:B------:R-:W3:Y:S01]  /*171c0*/  MUFU.TANH R45, R84 ;  /* 0x00000054002d7308 */ /* 0x000ee20000002400 */
[----:B------:R-:W-:Y:S01]  /*171d0*/  LOP3.LUT R56, R2, 0xa8, RZ, 0xfc, !PT ;  /* 0x000000a802387812 */ /* 0x000fe200078efcff */
[----:B------:R-:W-:Y:S01]  /*171e0*/  FFMA.FTZ R11, R10, UR5, R11 ;  /* 0x000000050a0b7c23 */ /* 0x000fe2000801000b */
[----:B------:R-:W-:Y:S01]  /*171f0*/  FSEL R160, R14, -INF , !P4 ;  /* 0xff8000000ea07808 */ /* 0x000fe20006000000 */
[----:B----4-:R-:W-:Y:S01]  /*17200*/  FFMA.FTZ R50, R10, UR5, R50 ;  /* 0x000000050a327c23 */ /* 0x010fe20008010032 */
[----:B------:R-:W-:-:S02]  /*17210*/  FSEL R169, R169, -INF , !P1 ;  /* 0xff800000a9a97808 */ /* 0x000fc40004800000 */
[----:B------:R-:W-:Y:S01]  /*17220*/  FSEL R166, R166, -INF , !P6 ;  /* 0xff800000a6a67808 */ /* 0x000fe20007000000 */
[----:B------:R-:W4:Y:S01]  /*17230*/  MUFU.TANH R55, R55 ;  /* 0x0000003700377308 */ /* 0x000f220000002400 */
[----:B------:R-:W-:Y:S02]  /*17240*/  I2FP.F32.S32 R14, R56 ;  /* 0x00000038000e7245 */ /* 0x000fe40000201400 */
[-C--:B------:R-:W-:Y:S02]  /*17250*/  ISETP.GE.AND P1, PT, R60, R208.reuse, PT ;  /* 0x000000d03c00720c */ /* 0x080fe40003f26270 */
[C---:B------:R-:W-:Y:S01]  /*17260*/  ISETP.GE.AND P6, PT, R57.reuse, R209, PT ;  /* 0x000000d13900720c */ /* 0x040fe20003fc6270 */
[----:B------:R-:W-:Y:S01]  /*17270*/  FFMA.FTZ R49, R14, UR5, R49 ;  /* 0x000000050e317c23 */ /* 0x000fe20008010031 */
[----:B------:R-:W-:Y:S01]  /*17280*/  FSEL R165, R52, -INF , !P3 ;  /* 0xff80000034a57808 */ /* 0x000fe20005800000 */
[----:B------:R-:W-:Y:S01]  /*17290*/  FFMA.FTZ R44, R14, UR5, R44 ;  /* 0x000000050e2c7c23 */ /* 0x000fe2000801002c */
[----:B------:R-:W-:Y:S01]  /*172a0*/  ISETP.GE.AND P3, PT, R57, R208, PT ;  /* 0x000000d03900720c */ /* 0x000fe20003f66270 */
[----:B------:R-:W4:Y:S01]  /*172b0*/  MUFU.TANH R41, R72 ;  /* 0x0000004800297308 */ /* 0x000f220000002400 */
[----:B------:R-:W-:-:S02]  /*172c0*/  FSEL R163, R53, -INF , !P1 ;  /* 0xff80000035a37808 */ /* 0x000fc40004800000 */
[----:B------:R-:W-:Y:S02]  /*172d0*/  FSEL R152, R11, -INF , !P6 ;  /* 0xff8000000b987808 */ /* 0x000fe40007000000 */
[C---:B------:R-:W-:Y:S02]  /*172e0*/  ISETP.GE.AND P2, PT, R56.reuse, R209, PT ;  /* 0x000000d13800720c */ /* 0x040fe40003f46270 */
[----:B------:R-:W-:Y:S01]  /*172f0*/  ISETP.GE.AND P1, PT, R56, R208, PT ;  /* 0x000000d03800720c */ /* 0x000fe20003f26270 */
[----:B------:R-:W4:Y:S01]  /*17300*/  MUFU.TANH R47, R47 ;  /* 0x0000002f002f7308 */ /* 0x000f220000002400 */
[C---:B------:R-:W-:Y:S02]  /*17310*/  LOP3.LUT R11, R2.reuse, 0xb0, RZ, 0xfc, !PT ;  /* 0x000000b0020b7812 */ /* 0x040fe400078efcff */
[C---:B------:R-:W-:Y:S02]  /*17320*/  LOP3.LUT R10, R2.reuse, 0xb1, RZ, 0xfc, !PT ;  /* 0x000000b1020a7812 */ /* 0x040fe400078efcff */
[----:B------:R-:W-:-:S02]  /*17330*/  LOP3.LUT R48, R2, 0xa9, RZ, 0xfc, !PT ;  /* 0x000000a902307812 */ /* 0x000fc400078efcff */
[----:B------:R-:W-:Y:S01]  /*17340*/  FSEL R151, R50, -INF , !P3 ;  /* 0xff80000032977808 */ /* 0x000fe20005800000 */
[----:B------:R-:W4:Y:S01]  /*17350*/  MUFU.TANH R68, R68 ;  /* 0x0000004400447308 */ /* 0x000f220000002400 */
[----:B------:R-:W-:Y:S02]  /*17360*/  ISETP.GE.AND P6, PT, R11, R209, PT ;  /* 0x000000d10b00720c */ /* 0x000fe40003fc6270 */
[----:B------:R-:W-:Y:S02]  /*17370*/  FSEL R150, R49, -INF , !P2 ;  /* 0xff80000031967808 */ /* 0x000fe40005000000 */
[----:B------:R-:W-:Y:S02]  /*17380*/  ISETP.GE.AND P3, PT, R11, R208, PT ;  /* 0x000000d00b00720c */ /* 0x000fe40003f66270 */
[----:B------:R-:W-:Y:S01]  /*17390*/  FSEL R149, R44, -INF , !P1 ;  /* 0xff8000002c957808 */ /* 0x000fe20004800000 */
[----:B------:R-:W4:Y:S01]  /*173a0*/  MUFU.TANH R42, R42 ;  /* 0x0000002a002a7308 */ /* 0x000f220000002400 */
[----:B------:R-:W-:-:S02]  /*173b0*/  FSEL R153, R153, -INF , !P5 ;  /* 0xff80000099997808 */ /* 0x000fc40006800000 */
[----:B------:R-:W-:Y:S02]  /*173c0*/  I2FP.F32.S32 R11, R11 ;  /* 0x0000000b000b7245 */ /* 0x000fe40000201400 */
[CC--:B------:R-:W-:Y:S02]  /*173d0*/  ISETP.GE.AND P2, PT, R10.reuse, R209.reuse, PT ;  /* 0x000000d10a00720c */ /* 0x0c0fe40003f46270 */
[-C--:B------:R-:W-:Y:S01]  /*173e0*/  ISETP.GE.AND P1, PT, R10, R208.reuse, PT ;  /* 0x000000d00a00720c */ /* 0x080fe20003f26270 */
[----:B------:R-:W4:Y:S01]  /*173f0*/  MUFU.TANH R77, R77 ;  /* 0x0000004d004d7308 */ /* 0x000f220000002400 */
[C---:B------:R-:W-:Y:S01]  /*17400*/  ISETP.GE.AND P4, PT, R48.reuse, R209, PT ;  /* 0x000000d13000720c */ /* 0x040fe20003f86270 */
[C---:B-1----:R-:W-:Y:S01]  /*17410*/  FFMA.FTZ R46, R11.reuse, UR5, R46 ;  /* 0x000000050b2e7c23 */ /* 0x042fe2000801002e */
[----:B------:R-:W-:Y:S01]  /*17420*/  ISETP.GE.AND P5, PT, R48, R208, PT ;  /* 0x000000d03000720c */ /* 0x000fe20003fa6270 */
[----:B--2---:R-:W-:Y:S01]  /*17430*/  FFMA.FTZ R40, R11, UR5, R40 ;  /* 0x000000050b287c23 */ /* 0x004fe20008010028 */
[----:B------:R-:W-:-:S02]  /*17440*/  I2FP.F32.S32 R10, R10 ;  /* 0x0000000a000a7245 */ /* 0x000fc40000201400 */
[----:B------:R-:W-:Y:S01]  /*17450*/  I2FP.F32.S32 R48, R48 ;  /* 0x0000003000307245 */ /* 0x000fe20000201400 */
[----:B------:R-:W1:Y:S01]  /*17460*/  MUFU.TANH R59, R59 ;  /* 0x0000003b003b7308 */ /* 0x000e620000002400 */
[----:B------:R-:W-:Y:S01]  /*17470*/  LOP3.LUT R11, R2, 0xc0, RZ, 0xfc, !PT ;  /* 0x000000c0020b7812 */ /* 0x000fe200078efcff */
[C---:B---3--:R-:W-:Y:S01]  /*17480*/  FFMA.FTZ R45, R10.reuse, UR5, R45 ;  /* 0x000000050a2d7c23 */ /* 0x048fe2000801002d */
[----:B------:R-:W-:Y:S01]  /*17490*/  FFMA.FTZ R80, R10, UR5, R80 ;  /* 0x000000050a507c23 */ /* 0x000fe20008010050 */
[C---:B------:R-:W-:Y:S01]  /*174a0*/  FFMA.FTZ R51, R48.reuse, UR5, R51 ;  /* 0x0000000530337c23 */ /* 0x040fe20008010033 */
[----:B----4-:R-:W-:Y:S01]  /*174b0*/  FFMA.FTZ R55, R48, UR5, R55 ;  /* 0x0000000530377c23 */ /* 0x010fe20008010037 */
[C---:B------:R-:W-:Y:S02]  /*174c0*/  LOP3.LUT R10, R2.reuse, 0xb9, RZ, 0xfc, !PT ;  /* 0x000000b9020a7812 */ /* 0x040fe400078efcff */
[----:B------:R-:W-:Y:S01]  /*174d0*/  LOP3.LUT R14, R2, 0xb8, RZ, 0xfc, !PT ;  /* 0x000000b8020e7812 */ /* 0x000fe200078efcff */
[----:B------:R-:W2:Y:S01]  /*174e0*/  MUFU.TANH R54, R54 ;  /* 0x0000003600367308 */ /* 0x000ea20000002400 */
[----:B------:R-:W-:-:S02]  /*174f0*/  FSEL R144, R46, -INF , !P6 ;  /* 0xff8000002e907808 */ /* 0x000fc40007000000 */
[----:B------:R-:W-:Y:S02]  /*17500*/  FSEL R141, R40, -INF , !P3 ;  /* 0xff800000288d7808 */ /* 0x000fe40005800000 */
[C---:B------:R-:W-:Y:S02]  /*17510*/  ISETP.GE.AND P6, PT, R10.reuse, R209, PT ;  /* 0x000000d10a00720c */ /* 0x040fe40003fc6270 */
[----:B------:R-:W-:Y:S01]  /*17520*/  FSEL R142, R45, -INF , !P2 ;  /* 0xff8000002d8e7808 */ /* 0x000fe20005000000 */
[----:B------:R-:W3:Y:S01]  /*17530*/  MUFU.TANH R43, R43 ;  /* 0x0000002b002b7308 */ /* 0x000ee20000002400 */
[----:B------:R-:W-:Y:S02]  /*17540*/  ISETP.GE.AND P3, PT, R10, R208, PT ;  /* 0x000000d00a00720c */ /* 0x000fe40003f66270 */
[----:B------:R-:W-:Y:S02]  /*17550*/  FSEL R139, R80, -INF , !P1 ;  /* 0xff800000508b7808 */ /* 0x000fe40004800000 */
[----:B------:R-:W-:-:S02]  /*17560*/  FSEL R146, R51, -INF , !P4 ;  /* 0xff80000033927808 */ /* 0x000fc40006000000 */
[----:B------:R-:W-:Y:S01]  /*17570*/  FSEL R147, R55, -INF , !P5 ;  /* 0xff80000037937808 */ /* 0x000fe20006800000 */
[----:B------:R-:W4:Y:S01]  /*17580*/  MUFU.TANH R36, R36 ;  /* 0x0000002400247308 */ /* 0x000f220000002400 */
[----:B------:R-:W-:Y:S02]  /*17590*/  I2FP.F32.S32 R10, R10 ;  /* 0x0000000a000a7245 */ /* 0x000fe40000201400 */
[CC--:B------:R-:W-:Y:S02]  /*175a0*/  ISETP.GE.AND P2, PT, R11.reuse, R209.reuse, PT ;  /* 0x000000d10b00720c */ /* 0x0c0fe40003f46270 */
[-C--:B------:R-:W-:Y:S01]  /*175b0*/  ISETP.GE.AND P1, PT, R11, R208.reuse, PT ;  /* 0x000000d00b00720c */ /* 0x080fe20003f26270 */
[----:B------:R-:W-:Y:S01]  /*175c0*/  FFMA.FTZ R41, R10, UR5, R41 ;  /* 0x000000050a297c23 */ /* 0x000fe20008010029 */
[C---:B------:R-:W-:Y:S01]  /*175d0*/  ISETP.GE.AND P4, PT, R14.reuse, R209, PT ;  /* 0x000000d10e00720c */ /* 0x040fe20003f86270 */
[----:B------:R-:W4:Y:S01]  /*175e0*/  MUFU.TANH R38, R38 ;  /* 0x0000002600267308 */ /* 0x000f220000002400 */
[----:B------:R-:W-:Y:S01]  /*175f0*/  ISETP.GE.AND P5, PT, R14, R208, PT ;  /* 0x000000d00e00720c */ /* 0x000fe20003fa6270 */
[----:B------:R-:W-:Y:S01]  /*17600*/  FFMA.FTZ R47, R10, UR5, R47 ;  /* 0x000000050a2f7c23 */ /* 0x000fe2000801002f */
[----:B------:R-:W-:-:S02]  /*17610*/  I2FP.F32.S32 R11, R11 ;  /* 0x0000000b000b7245 */ /* 0x000fc40000201400 */
[----:B------:R-:W-:Y:S02]  /*17620*/  I2FP.F32.S32 R14, R14 ;  /* 0x0000000e000e7245 */ /* 0x000fe40000201400 */
[----:B------:R-:W-:Y:S01]  /*17630*/  LOP3.LUT R10, R2, 0xc9, RZ, 0xfc, !PT ;  /* 0x000000c9020a7812 */ /* 0x000fe200078efcff */
[----:B------:R-:W4:Y:S01]  /*17640*/  MUFU.TANH R37, R37 ;  /* 0x0000002500257308 */ /* 0x000f220000002400 */
[C---:B------:R-:W-:Y:S01]  /*17650*/  FFMA.FTZ R68, R11.reuse, UR5, R68 ;  /* 0x000000050b447c23 */ /* 0x040fe20008010044 */
[----:B------:R-:W-:Y:S01]  /*17660*/  FFMA.FTZ R42, R11, UR5, R42 ;  /* 0x000000050b2a7c23 */ /* 0x000fe2000801002a */
[C---:B------:R-:W-:Y:S01]  /*17670*/  FFMA.FTZ R77, R14.reuse, UR5, R77 ;  /* 0x000000050e4d7c23 */ /* 0x040fe2000801004d */
[----:B-1----:R-:W-:Y:S01]  /*17680*/  FFMA.FTZ R59, R14, UR5, R59 ;  /* 0x000000050e3b7c23 */ /* 0x002fe2000801003b */
[C---:B------:R-:W-:Y:S02]  /*17690*/  LOP3.LUT R11, R2.reuse, 0xc8, RZ, 0xfc, !PT ;  /* 0x000000c8020b7812 */ /* 0x040fe400078efcff */
[----:B------:R-:W-:Y:S01]  /*176a0*/  LOP3.LUT R14, R2, 0xc1, RZ, 0xfc, !PT ;  /* 0x000000c1020e7812 */ /* 0x000fe200078efcff */
[----:B------:R-:W1:Y:S01]  /*176b0*/  MUFU.TANH R39, R39 ;  /* 0x0000002700277308 */ /* 0x000e620000002400 */
[----:B------:R-:W-:-:S02]  /*176c0*/  FSEL R138, R41, -INF , !P6 ;  /* 0xff800000298a7808 */ /* 0x000fc40007000000 */
[----:B------:R-:W-:Y:S02]  /*176d0*/  FSEL R135, R47, -INF , !P3 ;  /* 0xff8000002f877808 */ /* 0x000fe40005800000 */
[C---:B------:R-:W-:Y:S02]  /*176e0*/  ISETP.GE.AND P6, PT, R11.reuse, R209, PT ;  /* 0x000000d10b00720c */ /* 0x040fe40003fc6270 */
[----:B------:R-:W-:Y:S01]  /*176f0*/  ISETP.GE.AND P3, PT, R11, R208, PT ;  /* 0x000000d00b00720c */ /* 0x000fe20003f66270 */
[----:B------:R-:W1:Y:S01]  /*17700*/  MUFU.TANH R32, R32 ;  /* 0x0000002000207308 */ /* 0x000e620000002400 */
[----:B------:R-:W-:Y:S02]  /*17710*/  I2FP.F32.S32 R41, R14 ;  /* 0x0000000e00297245 */ /* 0x000fe40000201400 */
[----:B------:R-:W-:Y:S02]  /*17720*/  FSEL R136, R68, -INF , !P2 ;  /* 0xff80000044887808 */ /* 0x000fe40005000000 */
[----:B------:R-:W-:Y:S01]  /*17730*/  I2FP.F32.S32 R11, R11 ;  /* 0x0000000b000b7245 */ /* 0x000fe20000201400 */
[C---:B--2---:R-:W-:Y:S01]  /*17740*/  FFMA.FTZ R54, R41.reuse, UR5, R54 ;  /* 0x0000000529367c23 */ /* 0x044fe20008010036 */
[----:B------:R-:W-:Y:S01]  /*17750*/  FSEL R133, R42, -INF , !P1 ;  /* 0xff8000002a857808 */ /* 0x000fe20004800000 */
[----:B------:R-:W-:Y:S01]  /*17760*/  MUFU.TANH R33, R33 ;  /* 0x0000002100217308 */ /* 0x000fe20000002400 */
[CC--:B------:R-:W-:Y:S01]  /*17770*/  ISETP.GE.AND P2, PT, R10.reuse, R209.reuse, PT ;  /* 0x000000d10a00720c */ /* 0x0c0fe20003f46270 */
[----:B---3--:R-:W-:Y:S01]  /*17780*/  FFMA.FTZ R43, R41, UR5, R43 ;  /* 0x00000005292b7c23 */ /* 0x008fe2000801002b */
[----:B------:R-:W-:Y:S01]  /*17790*/  ISETP.GE.AND P1, PT, R10, R208, PT ;  /* 0x000000d00a00720c */ /* 0x000fe20003f26270 */
[C---:B----4-:R-:W-:Y:S01]  /*177a0*/  FFMA.FTZ R36, R11.reuse, UR5, R36 ;  /* 0x000000050b247c23 */ /* 0x050fe20008010024 */
[----:B------:R-:W-:Y:S01]  /*177b0*/  I2FP.F32.S32 R10, R10 ;  /* 0x0000000a000a7245 */ /* 0x000fe20000201400 */
[----:B------:R-:W-:Y:S01]  /*177c0*/  FFMA.FTZ R38, R11, UR5, R38 ;  /* 0x000000050b267c23 */ /* 0x000fe20008010026 */
[----:B------:R-:W-:Y:S01]  /*177d0*/  FSEL R140, R77, -INF , !P4 ;  /* 0xff8000004d8c7808 */ /* 0x000fe20006000000 */
[----:B------:R-:W2:Y:S01]  /*177e0*/  MUFU.TANH R34, R34 ;  /* 0x0000002200227308 */ /* 0x000ea20000002400 */
[----:B------:R-:W-:Y:S01]  /*177f0*/  FSEL R137, R59, -INF , !P5 ;  /* 0xff8000003b897808 */ /* 0x000fe20006800000 */
[----:B------:R-:W-:Y:S01]  /*17800*/  FFMA.FTZ R37, R10, UR5, R37 ;  /* 0x000000050a257c23 */ /* 0x000fe20008010025 */
[----:B------:R-:W-:Y:S01]  /*17810*/  ISETP.GE.AND P4, PT, R14, R209, PT ;  /* 0x000000d10e00720c */ /* 0x000fe20003f86270 */
[----:B-1----:R-:W-:Y:S01]  /*17820*/  FFMA.FTZ R39, R10, UR5, R39 ;  /* 0x000000050a277c23 */ /* 0x002fe20008010027 */
[----:B------:R-:W-:-:S02]  /*17830*/  ISETP.GE.AND P5, PT, R14, R208, PT ;  /* 0x000000d00e00720c */ /* 0x000fc40003fa6270 */
[C---:B------:R-:W-:Y:S01]  /*17840*/  LOP3.LUT R41, R2.reuse, 0xd0, RZ, 0xfc, !PT ;  /* 0x000000d002297812 */ /* 0x040fe200078efcff */
[----:B------:R-:W-:Y:S01]  /*17850*/  MUFU.TANH R28, R28 ;  /* 0x0000001c001c7308 */ /* 0x000fe20000002400 */
[C---:B------:R-:W-:Y:S02]  /*17860*/  LOP3.LUT R14, R2.reuse, 0xd1, RZ, 0xfc, !PT ;  /* 0x000000d1020e7812 */ /* 0x040fe400078efcff */
[----:B------:R-:W-:Y:S02]  /*17870*/  LOP3.LUT R11, R2, 0xd8, RZ, 0xfc, !PT ;  /* 0x000000d8020b7812 */ /* 0x000fe400078efcff */
[----:B------:R-:W-:Y:S02]  /*17880*/  FSEL R134, R54, -INF , !P4 ;  /* 0xff80000036867808 */ /* 0x000fe40006000000 */
[----:B------:R-:W-:Y:S01]  /*17890*/  FSEL R131, R43, -INF , !P5 ;  /* 0xff8000002b837808 */ /* 0x000fe20006800000 */
[----:B------:R-:W-:Y:S01]  /*178a0*/  MUFU.TANH R30, R30 ;  /* 0x0000001e001e7308 */ /* 0x000fe20000002400 */
[----:B------:R-:W-:-:S02]  /*178b0*/  FSEL R132, R36, -INF , !P6 ;  /* 0xff80000024847808 */ /* 0x000fc40007000000 */
[----:B------:R-:W-:Y:S02]  /*178c0*/  FSEL R129, R38, -INF , !P3 ;  /* 0xff80000026817808 */ /* 0x000fe40005800000 */
[CC--:B------:R-:W-:Y:S02]  /*178d0*/  ISETP.GE.AND P4, PT, R41.reuse, R209.reuse, PT ;  /* 0x000000d12900720c */ /* 0x0c0fe40003f86270 */
[-C--:B------:R-:W-:Y:S01]  /*178e0*/  ISETP.GE.AND P5, PT, R41, R208.reuse, PT ;  /* 0x000000d02900720c */ /* 0x080fe20003fa6270 */
[----:B------:R-:W1:Y:S01]  /*178f0*/  MUFU.TANH R35, R35 ;  /* 0x0000002300237308 */ /* 0x000e620000002400 */
[C---:B------:R-:W-:Y:S02]  /*17900*/  ISETP.GE.AND P6, PT, R14.reuse, R209, PT ;  /* 0x000000d10e00720c */ /* 0x040fe40003fc6270 */
[----:B------:R-:W-:Y:S02]  /*17910*/  ISETP.GE.AND P3, PT, R14, R208, PT ;  /* 0x000000d00e00720c */ /* 0x000fe40003f66270 */
[----:B------:R-:W-:-:S02]  /*17920*/  I2FP.F32.S32 R41, R41 ;  /* 0x0000002900297245 */ /* 0x000fc40000201400 */
[----:B------:R-:W-:Y:S01]  /*17930*/  FSEL R130, R37, -INF , !P2 ;  /* 0xff80000025827808 */ /* 0x000fe20005000000 */
[----:B------:R-:W3:Y:S01]  /*17940*/  MUFU.TANH R29, R29 ;  /* 0x0000001d001d7308 */ /* 0x000ee20000002400 */
[----:B------:R-:W-:Y:S01]  /*17950*/  I2FP.F32.S32 R14, R14 ;  /* 0x0000000e000e7245 */ /* 0x000fe20000201400 */
[----:B------:R-:W-:Y:S01]  /*17960*/  FFMA.FTZ R32, R41, UR5, R32 ;  /* 0x0000000529207c23 */ /* 0x000fe20008010020 */
[----:B------:R-:W-:Y:S01]  /*17970*/  FSEL R74, R39, -INF , !P1 ;  /* 0xff800000274a7808 */ /* 0x000fe20004800000 */
[----:B--2---:R-:W-:Y:S01]  /*17980*/  FFMA.FTZ R34, R41, UR5, R34 ;  /* 0x0000000529227c23 */ /* 0x004fe20008010022 */
[C---:B------:R-:W-:Y:S01]  /*17990*/  ISETP.GE.AND P2, PT, R11.reuse, R209, PT ;  /* 0x000000d10b00720c */ /* 0x040fe20003f46270 */
[C---:B------:R-:W-:Y:S01]  /*179a0*/  FFMA.FTZ R33, R14.reuse, UR5, R33 ;  /* 0x000000050e217c23 */ /* 0x040fe20008010021 */
[----:B------:R-:W-:Y:S01]  /*179b0*/  ISETP.GE.AND P1, PT, R11, R208, PT ;  /* 0x000000d00b00720c */ /* 0x000fe20003f26270 */
[----:B------:R-:W2:Y:S01]  /*179c0*/  MUFU.TANH R31, R31 ;  /* 0x0000001f001f7308 */ /* 0x000ea20000002400 */
[----:B------:R-:W-:Y:S01]  /*179d0*/  I2FP.F32.S32 R11, R11 ;  /* 0x0000000b000b7245 */ /* 0x000fe20000201400 */
[----:B-1----:R-:W-:Y:S01]  /*179e0*/  FFMA.FTZ R35, R14, UR5, R35 ;  /* 0x000000050e237c23 */ /* 0x002fe20008010023 */
[----:B------:R-:W-:-:S02]  /*179f0*/  LOP3.LUT R10, R2, 0xd9, RZ, 0xfc, !PT ;  /* 0x000000d9020a7812 */ /* 0x000fc400078efcff */
[C---:B------:R-:W-:Y:S01]  /*17a00*/  LOP3.LUT R14, R2.reuse, 0xe1, RZ, 0xfc, !PT ;  /* 0x000000e1020e7812 */ /* 0x040fe200078efcff */
[C---:B------:R-:W-:Y:S01]  /*17a10*/  FFMA.FTZ R28, R11.reuse, UR5, R28 ;  /* 0x000000050b1c7c23 */ /* 0x040fe2000801001c */
[----:B------:R-:W-:Y:S01]  /*17a20*/  FFMA.FTZ R30, R11, UR5, R30 ;  /* 0x000000050b1e7c23 */ /* 0x000fe2000801001e */
[----:B------:R-:W1:Y:S01]  /*17a30*/  MUFU.TANH R24, R24 ;  /* 0x0000001800187308 */ /* 0x000e620000002400 */
[----:B------:R-:W-:Y:S02]  /*17a40*/  LOP3.LUT R11, R2, 0xe0, RZ, 0xfc, !PT ;  /* 0x000000e0020b7812 */ /* 0x000fe400078efcff */
[----:B------:R-:W-:Y:S02]  /*17a50*/  FSEL R86, R32, -INF , !P4 ;  /* 0xff80000020567808 */ /* 0x000fe40006000000 */
[----:B------:R-:W-:Y:S02]  /*17a60*/  FSEL R85, R33, -INF , !P6 ;  /* 0xff80000021557808 */ /* 0x000fe40007000000 */
[C---:B------:R-:W-:Y:S01]  /*17a70*/  ISETP.GE.AND P4, PT, R10.reuse, R209, PT ;  /* 0x000000d10a00720c */ /* 0x040fe20003f86270 */
[----:B------:R-:W4:Y:S01]  /*17a80*/  MUFU.TANH R25, R25 ;  /* 0x0000001900197308 */ /* 0x000f220000002400 */
[----:B------:R-:W-:-:S02]  /*17a90*/  ISETP.GE.AND P6, PT, R10, R208, PT ;  /* 0x000000d00a00720c */ /* 0x000fc40003fc6270 */
[----:B------:R-:W-:Y:S02]  /*17aa0*/  FSEL R73, R34, -INF , !P5 ;  /* 0xff80000022497808 */ /* 0x000fe40006800000 */
[----:B------:R-:W-:Y:S02]  /*17ab0*/  I2FP.F32.S32 R10, R10 ;  /* 0x0000000a000a7245 */ /* 0x000fe40000201400 */
[----:B------:R-:W-:Y:S01]  /*17ac0*/  FSEL R84, R28, -INF , !P2 ;  /* 0xff8000001c547808 */ /* 0x000fe20005000000 */
[----:B------:R-:W4:Y:S01]  /*17ad0*/  MUFU.TANH R27, R27 ;  /* 0x0000001b001b7308 */ /* 0x000f220000002400 */
[----:B------:R-:W-:Y:S01]  /*17ae0*/  FSEL R71, R30, -INF , !P1 ;  /* 0xff8000001e477808 */ /* 0x000fe20004800000 */
[C---:B---3--:R-:W-:Y:S01]  /*17af0*/  FFMA.FTZ R29, R10.reuse, UR5, R29 ;  /* 0x000000050a1d7c23 */ /* 0x048fe2000801001d */
[C---:B------:R-:W-:Y:S01]  /*17b00*/  ISETP.GE.AND P0, PT, R11.reuse, R209, PT ;  /* 0x000000d10b00720c */ /* 0x040fe20003f06270 */
[----:B--2---:R-:W-:Y:S01]  /*17b10*/  FFMA.FTZ R31, R10, UR5, R31 ;  /* 0x000000050a1f7c23 */ /* 0x004fe2000801001f */
[----:B------:R-:W-:-:S02]  /*17b20*/  ISETP.GE.AND P5, PT, R11, R208, PT ;  /* 0x000000d00b00720c */ /* 0x000fc40003fa6270 */
[C---:B------:R-:W-:Y:S01]  /*17b30*/  ISETP.GE.AND P1, PT, R14.reuse, R209, PT ;  /* 0x000000d10e00720c */ /* 0x040fe20003f26270 */
[----:B------:R-:W2:Y:S01]  /*17b40*/  MUFU.TANH R26, R26 ;  /* 0x0000001a001a7308 */ /* 0x000ea20000002400 */
[----:B------:R-:W-:Y:S02]  /*17b50*/  ISETP.GE.AND P2, PT, R14, R208, PT ;  /* 0x000000d00e00720c */ /* 0x000fe40003f46270 */
[----:B------:R-:W-:Y:S02]  /*17b60*/  I2FP.F32.S32 R11, R11 ;  /* 0x0000000b000b7245 */ /* 0x000fe40000201400 */
[----:B------:R-:W-:Y:S02]  /*17b70*/  I2FP.F32.S32 R14, R14 ;  /* 0x0000000e000e7245 */ /* 0x000fe40000201400 */
[----:B------:R-:W-:Y:S01]  /*17b80*/  LOP3.LUT R10, R2, 0xe8, RZ, 0xfc, !PT ;  /* 0x000000e8020a7812 */ /* 0x000fe200078efcff */
[----:B------:R-:W-:Y:S01]  /*17b90*/  MUFU.TANH R21, R21 ;  /* 0x0000001500157308 */ /* 0x000fe20000002400 */
[----:B-1----:R-:W-:Y:S01]  /*17ba0*/  FFMA.FTZ R24, R11, UR5, R24 ;  /* 0x000000050b187c23 */ /* 0x002fe20008010018 */
[C---:B----4-:R-:W-:Y:S01]  /*17bb0*/  FFMA.FTZ R25, R14.reuse, UR5, R25 ;  /* 0x000000050e197c23 */ /* 0x050fe20008010019 */
[----:B------:R-:W-:Y:S01]  /*17bc0*/  FFMA.FTZ R27, R14, UR5, R27 ;  /* 0x000000050e1b7c23 */ /* 0x000fe2000801001b */
[----:B------:R-:W-:-:S02]  /*17bd0*/  LOP3.LUT R14, R2, 0xe9, RZ, 0xfc, !PT ;  /* 0x000000e9020e7812 */ /* 0x000fc400078efcff */
[----:B------:R-:W-:Y:S02]  /*17be0*/  FSEL R72, R35, -INF , !P3 ;  /* 0xff80000023487808 */ /* 0x000fe40005800000 */
[----:B------:R-:W1:Y:S01]  /*17bf0*/  MUFU.TANH R22, R22 ;  /* 0x0000001600167308 */ /* 0x000e620000002400 */
[----:B------:R-:W-:Y:S01]  /*17c00*/  FSEL R83, R29, -INF , !P4 ;  /* 0xff8000001d537808 */ /* 0x000fe20006000000 */
[----:B--2---:R-:W-:Y:S01]  /*17c10*/  FFMA.FTZ R26, R11, UR5, R26 ;  /* 0x000000050b1a7c23 */ /* 0x004fe2000801001a */
[C---:B------:R-:W-:Y:S02]  /*17c20*/  ISETP.GE.AND P3, PT, R10.reuse, R209, PT ;  /* 0x000000d10a00720c */ /* 0x040fe40003f66270 */
[----:B------:R-:W-:Y:S02]  /*17c30*/  ISETP.GE.AND P4, PT, R10, R208, PT ;  /* 0x000000d00a00720c */ /* 0x000fe40003f86270 */
[----:B------:R-:W-:Y:S01]  /*17c40*/  I2FP.F32.S32 R29, R10 ;  /* 0x0000000a001d7245 */ /* 0x000fe20000201400 */
[----:B------:R-:W2:Y:S01]  /*17c50*/  MUFU.TANH R16, R16 ;  /* 0x0000001000107308 */ /* 0x000ea20000002400 */
[----:B------:R-:W-:-:S02]  /*17c60*/  FSEL R82, R24, -INF , !P0 ;  /* 0xff80000018527808 */ /* 0x000fc40004000000 */
[----:B------:R-:W-:Y:S02]  /*17c70*/  LOP3.LUT R10, R2, 0xf0, RZ, 0xfc, !PT ;  /* 0x000000f0020a7812 */ /* 0x000fe400078efcff */
[----:B------:R-:W-:Y:S02]  /*17c80*/  FSEL R81, R25, -INF , !P1 ;  /* 0xff80000019517808 */ /* 0x000fe40004800000 */
[C---:B------:R-:W-:Y:S01]  /*17c90*/  ISETP.GE.AND P0, PT, R14.reuse, R209, PT ;  /* 0x000000d10e00720c */ /* 0x040fe20003f06270 */
[----:B------:R-:W3:Y:S01]  /*17ca0*/  MUFU.TANH R18, R18 ;  /* 0x0000001200127308 */ /* 0x000ee20000002400 */
[----:B------:R-:W-:Y:S01]  /*17cb0*/  ISETP.GE.AND P1, PT, R14, R208, PT ;  /* 0x000000d00e00720c */ /* 0x000fe20003f26270 */
[----:B-1----:R-:W-:Y:S01]  /*17cc0*/  FFMA.FTZ R22, R29, UR5, R22 ;  /* 0x000000051d167c23 */ /* 0x002fe20008010016 */
[----:B------:R-:W-:Y:S02]  /*17cd0*/  I2FP.F32.S32 R14, R14 ;  /* 0x0000000e000e7245 */ /* 0x000fe40000201400 */
[----:B------:R-:W-:-:S02]  /*17ce0*/  I2FP.F32.S32 R11, R10 ;  /* 0x0000000a000b7245 */ /* 0x000fc40000201400 */
[----:B------:R-:W-:Y:S01]  /*17cf0*/  FSEL R70, R31, -INF , !P6 ;  /* 0xff8000001f467808 */ /* 0x000fe20007000000 */
[----:B------:R-:W1:Y:S01]  /*17d00*/  MUFU.TANH R20, R20 ;  /* 0x0000001400147308 */ /* 0x000e620000002400 */
[----:B------:R-:W-:Y:S01]  /*17d10*/  FSEL R68, R27, -INF , !P2 ;  /* 0xff8000001b447808 */ /* 0x000fe20005000000 */
[----:B------:R-:W-:Y:S01]  /*17d20*/  FFMA.FTZ R21, R14, UR5, R21 ;  /* 0x000000050e157c23 */ /* 0x000fe20008010015 */
[C---:B------:R-:W-:Y:S01]  /*17d30*/  ISETP.GE.AND P6, PT, R10.reuse, R209, PT ;  /* 0x000000d10a00720c */ /* 0x040fe20003fc6270 */
[C---:B--2---:R-:W-:Y:S01]  /*17d40*/  FFMA.FTZ R16, R11.reuse, UR5, R16 ;  /* 0x000000050b107c23 */ /* 0x044fe20008010010 */
[----:B------:R-:W-:Y:S02]  /*17d50*/  ISETP.GE.AND P2, PT, R10, R208, PT ;  /* 0x000000d00a00720c */ /* 0x000fe40003f46270 */
[----:B------:R-:W-:Y:S01]  /*17d60*/  LOP3.LUT R10, R2, 0xf1, RZ, 0xfc, !PT ;  /* 0x000000f1020a7812 */ /* 0x000fe200078efcff */
[----:B------:R-:W2:Y:S01]  /*17d70*/  MUFU.TANH R23, R23 ;  /* 0x0000001700177308 */ /* 0x000ea20000002400 */
[----:B------:R-:W-:Y:S01]  /*17d80*/  FSEL R69, R26, -INF , !P5 ;  /* 0xff8000001a457808 */ /* 0x000fe20006800000 */
[----:B---3--:R-:W-:Y:S01]  /*17d90*/  FFMA.FTZ R18, R11, UR5, R18 ;  /* 0x000000050b127c23 */ /* 0x008fe20008010012 */
[----:B------:R-:W-:-:S02]  /*17da0*/  LOP3.LUT R11, R2, 0xf9, RZ, 0xfc, !PT ;  /* 0x000000f9020b7812 */ /* 0x000fc400078efcff */
[----:B------:R-:W-:Y:S02]  /*17db0*/  FSEL R67, R22, -INF , !P4 ;  /* 0xff80000016437808 */ /* 0x000fe40006000000 */
[----:B------:R-:W-:Y:S01]  /*17dc0*/  FSEL R79, R21, -INF , !P0 ;  /* 0xff800000154f7808 */ /* 0x000fe20004000000 */
[----:B------:R-:W3:Y:S01]  /*17dd0*/  MUFU.TANH R17, R17 ;  /* 0x0000001100117308 */ /* 0x000ee20000002400 */
[----:B------:R-:W-:Y:S01]  /*17de0*/  ISETP.GE.AND P5, PT, R10, R209, PT ;  /* 0x000000d10a00720c */ /* 0x000fe20003fa6270 */
[----:B-1----:R-:W-:Y:S01]  /*17df0*/  FFMA.FTZ R20, R29, UR5, R20 ;  /* 0x000000051d147c23 */ /* 0x002fe20008010014 */
[----:B------:R-:W-:Y:S02]  /*17e00*/  ISETP.NE.AND P0, PT, R0, RZ, PT ;  /* 0x000000ff0000720c */ /* 0x000fe40003f05270 */
[----:B------:R-:W-:Y:S02]  /*17e10*/  ISETP.GE.AND P4, PT, R10, R208, PT ;  /* 0x000000d00a00720c */ /* 0x000fe40003f86270 */
[----:B------:R-:W-:Y:S01]  /*17e20*/  I2FP.F32.S32 R10, R10 ;  /* 0x0000000a000a7245 */ /* 0x000fe20000201400 */
[----:B------:R-:W1:Y:S01]  /*17e30*/  MUFU.TANH R19, R19 ;  /* 0x0000001300137308 */ /* 0x000e620000002400 */
[----:B------:R-:W-:Y:S01]  /*17e40*/  I2FP.F32.S32 R0, R11 ;  /* 0x0000000b00007245 */ /* 0x000fe20000201400 */
[----:B--2---:R-:W-:Y:S01]  /*17e50*/  FFMA.FTZ R23, R14, UR5, R23 ;  /* 0x000000050e177c23 */ /* 0x004fe20008010017 */
[----:B------:R-:W-:Y:S01]  /*17e60*/  FFMA.FTZ R14, R5, UR5, R148 ;  /* 0x00000005050e7c23 */ /* 0x000fe20008010094 */
[----:B------:R-:W-:-:S02]  /*17e70*/  FSEL R80, R20, -INF , !P3 ;  /* 0xff80000014507808 */ /* 0x000fc40005800000 */
[----:B------:R-:W-:Y:S02]  /*17e80*/  FSEL R65, R18, -INF , !P2 ;  /* 0xff80000012417808 */ /* 0x000fe40005000000 */
[----:B------:R-:W2:Y:S01]  /*17e90*/  MUFU.TANH R13, R13 ;  /* 0x0000000d000d7308 */ /* 0x000ea20000002400 */
[----:B------:R-:W-:Y:S01]  /*17ea0*/  FSEL R66, R23, -INF , !P1 ;  /* 0xff80000017427808 */ /* 0x000fe20004800000 */
[----:B---3--:R-:W-:Y:S01]  /*17eb0*/  FFMA.FTZ R17, R10, UR5, R17 ;  /* 0x000000050a117c23 */ /* 0x008fe20008010011 */
[CC--:B------:R-:W-:Y:S01]  /*17ec0*/  ISETP.GE.AND P3, PT, R11.reuse, R209.reuse, PT ;  /* 0x000000d10b00720c */ /* 0x0c0fe20003f66270 */
[----:B------:R-:W-:Y:S01]  /*17ed0*/  BAR.SYNC.DEFER_BLOCKING 0x0 ;  /* 0x0000000000007b1d */ /* 0x000fe20000010000 */
[----:B------:R-:W-:Y:S02]  /*17ee0*/  ISETP.GE.AND P1, PT, R11, R208, PT ;  /* 0x000000d00b00720c */ /* 0x000fe40003f26270 */
[----:B------:R-:W-:Y:S02]  /*17ef0*/  ISETP.GE.AND P2, PT, R2, R209, PT ;  /* 0x000000d10200720c */ /* 0x000fe40003f46270 */
[----:B------:R-:W-:Y:S01]  /*17f00*/  FSEL R78, R16, -INF , !P6 ;  /* 0xff800000104e7808 */ /* 0x000fe20007000000 */
[----:B------:R-:W3:Y:S01]  /*17f10*/  MUFU.TANH R15, R15 ;  /* 0x0000000f000f7308 */ /* 0x000ee20000002400 */
[----:B-1----:R-:W-:Y:S01]  /*17f20*/  FFMA.FTZ R19, R10, UR5, R19 ;  /* 0x000000050a137c23 */ /* 0x002fe20008010013 */
[----:B------:R-:W-:-:S02]  /*17f30*/  FSEL R77, R17, -INF , !P5 ;  /* 0xff800000114d7808 */ /* 0x000fc40006800000 */
[----:B------:R-:W-:Y:S02]  /*17f40*/  FSEL R14, R14, -INF , !P2 ;  /* 0xff8000000e0e7808 */ /* 0x000fe40005000000 */
        /* <DEDUP_REMOVED lines=19> */
.L_x_4039:
        /* <DEDUP_REMOVED lines=49> */
[-C--:B-1----:R-:W-:Y:S02]  /*18390*/  IMAD R0, R17, R10.reuse, RZ ;  /* 0x0000000a11007224 */ /* 0x082fe400078e02ff */
        /* <DEDUP_REMOVED lines=11> */
.L_x_4040:
        /* <DEDUP_REMOVED lines=116> */
.L_x_4038:
        /* <DEDUP_REMOVED lines=91> */
[----:B------:R-:W-:Y:S01]  /*19140*/  IADD3 R4, PT, PT, R199, R88, RZ ;  /* 0x00000058c7047210 */ /* 0x000fe20007ffe0ff */
[--C-:B------:R-:W-:Y:S01]  /*19150*/  FFMA.FTZ R97, R12, UR10, -R99.reuse ;  /* 0x0000000a0c617c23 */ /* 0x100fe20008010863 */
[----:B------:R-:W-:Y:S01]  /*19160*/  LDSM.16.MT88.4 R48, [R88+0xa000] ;  /* 0x00a000005830783b */ /* 0x000fe20000004200 */
[--C-:B------:R-:W-:Y:S01]  /*19170*/  FFMA.FTZ R92, R91, UR10, -R94.reuse ;  /* 0x0000000a5b5c7c23 */ /* 0x100fe2000801085e */
[--C-:B------:R-:W-:Y:S01]  /*19180*/  FFMA.FTZ R93, R93, UR10, -R94.reuse ;  /* 0x0000000a5d5d7c23 */ /* 0x100fe2000801085e */
[--C-:B------:R-:W-:Y:S01]  /*19190*/  FFMA.FTZ R91, R127, UR10, -R94.reuse ;  /* 0x0000000a7f5b7c23 */ /* 0x100fe2000801085e */
[----:B------:R-:W1:Y:S01]  /*191a0*/  LDSM.16.MT88.4 R12, [R87+0xa000] ;  /* 0x00a00000570c783b */ /* 0x000e620000004200 */
[--C-:B------:R-:W-:Y:S01]  /*191b0*/  FFMA.FTZ R90, R125, UR10, -R94.reuse ;  /* 0x0000000a7d5a7c23 */ /* 0x100fe2000801085e */
[----:B------:R-:W-:Y:S01]  /*191c0*/  MUFU.EX2 R98, R98 ;  /* 0x0000006200627308 */ /* 0x000fe20000000800 */
[--C-:B------:R-:W-:Y:S01]  /*191d0*/  FFMA.FTZ R127, R126, UR10, -R99.reuse ;  /* 0x0000000a7e7f7c23 */ /* 0x100fe20008010863 */
[----:B------:R-:W2:Y:S01]  /*191e0*/  LDSM.16.MT88.4 R32, [R4+0xa000] ;  /* 0x00a000000420783b */ /* 0x000ea20000004200 */
        /* <DEDUP_REMOVED lines=10> */
[----:B------:R-:W5:Y:S01]  /*19290*/  LDSM.16.MT88.4 R36, [R4+0xa800] ;  /* 0x00a800000424783b */ /* 0x000f620000004200 */
[--C-:B------:R-:W-:Y:S01]  /*192a0*/  FFMA.FTZ R175, R122, UR10, -R99.reuse ;  /* 0x0000000a7aaf7c23 */ /* 0x100fe20008010863 */
[--C-:B------:R-:W-:Y:S01]  /*192b0*/  FFMA.FTZ R122, R108, UR10, -R99.reuse ;  /* 0x0000000a6c7a7c23 */ /* 0x100fe20008010863 */
[----:B------:R-:W-:Y:S01]  /*192c0*/  MUFU.EX2 R93, R93 ;  /* 0x0000005d005d7308 */ /* 0x000fe20000000800 */
[----:B------:R-:W5:Y:S01]  /*192d0*/  LDSM.16.MT88.4 R60, [R88+0xa800] ;  /* 0x00a80000583c783b */ /* 0x000f620000004200 */
        /* <DEDUP_REMOVED lines=34> */
[----:B------:R4:W5:Y:S01]  /*19500*/  MUFU.EX2 R111, R123 ;  /* 0x0000007b006f7308 */ /* 0x0009620000000800 */
[--C-:B------:R-:W-:Y:S01]  /*19510*/  FFMA.FTZ R167, R167, UR10, -R94.reuse ;  /* 0x0000000aa7a77c23 */ /* 0x100fe2000801085e */
[--C-:B------:R-:W-:Y:S01]  /*19520*/  FFMA.FTZ R160, R160, UR10, -R99.reuse ;  /* 0x0000000aa0a07c23 */ /* 0x100fe20008010863 */
[--C-:B------:R-:W-:Y:S01]  /*19530*/  FFMA.FTZ R151, R151, UR10, -R94.reuse ;  /* 0x0000000a97977c23 */ /* 0x100fe2000801085e */
[----:B------:R-:W-:Y:S01]  /*19540*/  MUFU.EX2 R110, R110 ;  /* 0x0000006e006e7308 */ /* 0x000fe20000000800 */
[C---:B------:R-:W-:Y:S01]  /*19550*/  HMMA.16816.F32 R20, R40.reuse, R22, RZ ;  /* 0x000000162814723c */ /* 0x040fe200000018ff */
[----:B------:R-:W-:Y:S01]  /*19560*/  FFMA.FTZ R144, R144, UR10, -R99 ;  /* 0x0000000a90907c23 */ /* 0x000fe20008010863 */
[----:B------:R-:W-:Y:S01]  /*19570*/  FFMA.FTZ R137, R137, UR10, -R94 ;  /* 0x0000000a89897c23 */ /* 0x000fe2000801085e */
[----:B------:R-:W5:Y:S01]  /*19580*/  MUFU.EX2 R109, R109 ;  /* 0x0000006d006d7308 */ /* 0x000f620000000800 */
[----:B------:R-:W-:Y:S01]  /*19590*/  FADD.FTZ R97, R98, R97 ;  /* 0x0000006162617221 */ /* 0x000fe20000010000 */
[----:B------:R-:W-:Y:S01]  /*195a0*/  FADD.FTZ R92, R93, R92 ;  /* 0x0000005c5d5c7221 */ /* 0x000fe20000010000 */
[--C-:B------:R-:W-:Y:S01]  /*195b0*/  FFMA.FTZ R249, R75, UR10, -R99.reuse ;  /* 0x0000000a4bf97c23 */ /* 0x100fe20008010863 */
[----:B------:R-:W-:Y:S01]  /*195c0*/  MUFU.EX2 R122, R122 ;  /* 0x0000007a007a7308 */ /* 0x000fe20000000800 */
[C---:B-1----:R-:W-:Y:S01]  /*195d0*/  HMMA.16816.F32 R16, R40.reuse, R12, RZ ;  /* 0x0000000c2810723c */ /* 0x042fe200000018ff */
[----:B----4-:R-:W-:Y:S01]  /*195e0*/  FFMA.FTZ R123, R124, UR10, -R99 ;  /* 0x0000000a7c7b7c23 */ /* 0x010fe20008010863 */
[----:B------:R-:W-:Y:S01]  /*195f0*/  FADD.FTZ R96, R96, R97 ;  /* 0x0000006160607221 */ /* 0x000fe20000010000 */
[----:B------:R1:W-:Y:S01]  /*19600*/  MUFU.EX2 R124, R175 ;  /* 0x000000af007c7308 */ /* 0x0003e20000000800 */
[----:B------:R-:W-:Y:S01]  /*19610*/  FADD.FTZ R91, R91, R92 ;  /* 0x0000005c5b5b7221 */ /* 0x000fe20000010000 */
[----:B------:R-:W-:Y:S01]  /*19620*/  FFMA.FTZ R64, R64, UR10, -R94 ;  /* 0x0000000a40407c23 */ /* 0x000fe2000801085e */
[----:B------:R-:W-:Y:S01]  /*19630*/  FADD.FTZ R95, R95, R96 ;  /* 0x000000605f5f7221 */ /* 0x000fe20000010000 */
[----:B------:R-:W4:Y:S01]  /*19640*/  MUFU.EX2 R123, R123 ;  /* 0x0000007b007b7308 */ /* 0x000f220000000800 */
[----:B------:R-:W-:Y:S01]  /*19650*/  HMMA.16816.F32 R8, R40, R48, RZ ;  /* 0x000000302808723c */ /* 0x000fe200000018ff */
[----:B------:R-:W-:Y:S01]  /*19660*/  FADD.FTZ R91, R90, R91 ;  /* 0x0000005b5a5b7221 */ /* 0x000fe20000010000 */
[--C-:B------:R-:W-:Y:S01]  /*19670*/  FFMA.FTZ R250, R5, UR10, -R94.reuse ;  /* 0x0000000a05fa7c23 */ /* 0x100fe2000801085e */
[----:B------:R2:W-:Y:S01]  /*19680*/  MUFU.EX2 R121, R148 ;  /* 0x0000009400797308 */ /* 0x0005e20000000800 */
[----:B------:R-:W-:-:S03]  /*19690*/  FFMA.FTZ R7, R7, UR10, -R94 ;  /* 0x0000000a07077c23 */ /* 0x000fc6000801085e */
[----:B------:R-:W-:Y:S01]  /*196a0*/  MUFU.EX2 R108, R108 ;  /* 0x0000006c006c7308 */ /* 0x000fe20000000800 */
[C---:B------:R-:W-:Y:S01]  /*196b0*/  HMMA.16816.F32 R12, R40.reuse, R14, RZ ;  /* 0x0000000e280c723c */ /* 0x040fe200000018ff */
[----:B-1----:R-:W-:Y:S01]  /*196c0*/  FFMA.FTZ R175, R100, UR10, -R99 ;  /* 0x0000000a64af7c23 */ /* 0x002fe20008010863 */
[--C-:B------:R-:W-:Y:S01]  /*196d0*/  FFMA.FTZ R100, R113, UR10, -R94.reuse ;  /* 0x0000000a71647c23 */ /* 0x100fe2000801085e */
[----:B------:R1:W4:Y:S04]  /*196e0*/  MUFU.EX2 R107, R119 ;  /* 0x00000077006b7308 */ /* 0x0003280000000800 */
[----:B------:R-:W-:Y:S01]  /*196f0*/  MUFU.EX2 R106, R106 ;  /* 0x0000006a006a7308 */ /* 0x000fe20000000800 */
[----:B------:R-:W-:Y:S01]  /*19700*/  HMMA.16816.F32 R48, R40, R50, RZ ;  /* 0x000000322830723c */ /* 0x000fe200000018ff */
[----:B--2---:R-:W-:-:S02]  /*19710*/  FFMA.FTZ R148, R143, UR10, -R94 ;  /* 0x0000000a8f947c23 */ /* 0x004fc4000801085e */
[----:B------:R-:W2:Y:S04]  /*19720*/  MUFU.EX2 R105, R105 ;  /* 0x0000006900697308 */ /* 0x000ea80000000800 */
[----:B------:R-:W-:Y:S01]  /*19730*/  MUFU.EX2 R120, R120 ;  /* 0x0000007800787308 */ /* 0x000fe20000000800 */
[C---:B------:R-:W-:Y:S01]  /*19740*/  HMMA.16816.F32 R44, R40.reuse, R32, RZ ;  /* 0x00000020282c723c */ /* 0x040fe200000018ff */
[----:B---3--:R-:W-:Y:S01]  /*19750*/  F2FP.F16.F32.PACK_AB R32, R127, R128 ;  /* 0x000000807f20723e */ /* 0x008fe200000000ff */
[--C-:B-1----:R-:W-:Y:S01]  /*19760*/  FFMA.FTZ R119, R118, UR10, -R99.reuse ;  /* 0x0000000a76777c23 */ /* 0x102fe20008010863 */
[----:B-----5:R-:W-:Y:S01]  /*19770*/  F2FP.F16.F32.PACK_AB R33, R111, R112 ;  /* 0x000000706f21723e */ /* 0x020fe200000000ff */
[----:B------:R-:W-:Y:S01]  /*19780*/  FFMA.FTZ R118, R102, UR10, -R99 ;  /* 0x0000000a66767c23 */ /* 0x000fe20008010863 */
[----:B------:R-:W-:Y:S01]  /*19790*/  FFMA.FTZ R102, R103, UR10, -R94 ;  /* 0x0000000a67667c23 */ /* 0x000fe2000801085e */
[----:B------:R-:W-:Y:S01]  /*197a0*/  MUFU.EX2 R114, R114 ;  /* 0x0000007200727308 */ /* 0x000fe20000000800 */
[----:B------:R-:W-:Y:S01]  /*197b0*/  FADD.FTZ R128, R128, R95 ;  /* 0x0000005f80807221 */ /* 0x000fe20000010000 */
[----:B------:R-:W-:Y:S01]  /*197c0*/  HMMA.16816.F32 R40, R40, R34, RZ ;  /* 0x000000222828723c */ /* 0x000fe200000018ff */
[----:B------:R-:W-:Y:S01]  /*197d0*/  F2FP.F16.F32.PACK_AB R34, R125, R126 ;  /* 0x0000007e7d22723e */ /* 0x000fe200000000ff */
[----:B------:R-:W1:Y:S01]  /*197e0*/  MUFU.EX2 R119, R119 ;  /* 0x0000007700777308 */ /* 0x000e620000000800 */
        /* <DEDUP_REMOVED lines=10> */
[----:B------:R3:W-:Y:S01]  /*19890*/  MUFU.EX2 R113, R175 ;  /* 0x000000af00717308 */ /* 0x0007e20000000800 */
[----:B------:R-:W-:Y:S02]  /*198a0*/  FADD.FTZ R109, R109, R110 ;  /* 0x0000006e6d6d7221 */ /* 0x000fe40000010000 */
[C---:B------:R-:W-:Y:S01]  /*198b0*/  HMMA.16816.F32 R20, R32.reuse, R30, R20 ;  /* 0x0000001e2014723c */ /* 0x040fe20000001814 */
[----:B------:R-:W5:Y:S01]  /*198c0*/  LDSM.16.MT88.4 R28, [R87+0xb000] ;  /* 0x00b00000571c783b */ /* 0x000f620000004200 */
[----:B------:R-:W-:Y:S04]  /*198d0*/  MUFU.EX2 R100, R100 ;  /* 0x0000006400647308 */ /* 0x000fe80000000800 */
[----:B------:R-:W-:Y:S02]  /*198e0*/  MUFU.EX2 R148, R148 ;  /* 0x0000009400947308 */ /* 0x000fe40000000800 */
[C---:B------:R-:W-:Y:S02]  /*198f0*/  HMMA.16816.F32 R16, R32.reuse, R56, R16 ;  /* 0x000000382010723c */ /* 0x040fe40000001810 */
[----:B------:R-:W-:Y:S01]  /*19900*/  MUFU.EX2 R157, R157 ;  /* 0x0000009d009d7308 */ /* 0x000fe20000000800 */
[--C-:B---3--:R-:W-:Y:S01]  /*19910*/  FFMA.FTZ R175, R178, UR10, -R99.reuse ;  /* 0x0000000ab2af7c23 */ /* 0x108fe20008010863 */
[--C-:B------:R-:W-:Y:S01]  /*19920*/  FFMA.FTZ R178, R187, UR10, -R94.reuse ;  /* 0x0000000abbb27c23 */ /* 0x100fe2000801085e */
[--C-:B------:R-:W-:Y:S01]  /*19930*/  FFMA.FTZ R187, R188, UR10, -R99.reuse ;  /* 0x0000000abcbb7c23 */ /* 0x100fe20008010863 */
[----:B------:R-:W-:Y:S02]  /*19940*/  MUFU.EX2 R174, R174 ;  /* 0x000000ae00ae7308 */ /* 0x000fe40000000800 */
[C---:B------:R-:W-:Y:S01]  /*19950*/  HMMA.16816.F32 R12, R32.reuse, R58, R12 ;  /* 0x0000003a200c723c */ /* 0x040fe2000000180c */
[----:B------:R-:W3:Y:S01]  /*19960*/  LDSM.16.MT88.4 R56, [R88+0xb000] ;  /* 0x00b000005838783b */ /* 0x000ee20000004200 */
[----:B------:R-:W-:Y:S04]  /*19970*/  MUFU.EX2 R175, R175 ;  /* 0x000000af00af7308 */ /* 0x000fe80000000800 */
[----:B------:R4:W-:Y:S02]  /*19980*/  MUFU.EX2 R173, R189 ;  /* 0x000000bd00ad7308 */ /* 0x0009e40000000800 */
[C---:B------:R-:W-:Y:S02]  /*19990*/  HMMA.16816.F32 R44, R32.reuse, R36, R44 ;  /* 0x00000024202c723c */ /* 0x040fe4000000182c */
[----:B------:R-:W-:Y:S04]  /*199a0*/  MUFU.EX2 R180, R180 ;  /* 0x000000b400b47308 */ /* 0x000fe80000000800 */
[----:B------:R-:W-:Y:S02]  /*199b0*/  MUFU.EX2 R178, R178 ;  /* 0x000000b200b27308 */ /* 0x000fe40000000800 */
[C---:B------:R-:W-:Y:S01]  /*199c0*/  HMMA.16816.F32 R40, R32.reuse, R38, R40 ;  /* 0x000000262028723c */ /* 0x040fe20000001828 */
[----:B------:R-:W1:Y:S01]  /*199d0*/  LDSM.16.MT88.4 R36, [R4+0xb000] ;  /* 0x00b000000424783b */ /* 0x000e620000004200 */
[----:B------:R-:W-:Y:S01]  /*199e0*/  MUFU.EX2 R185, R185 ;  /* 0x000000b900b97308 */ /* 0x000fe20000000800 */
[--C-:B----4-:R-:W-:Y:S01]  /*199f0*/  FFMA.FTZ R189, R194, UR10, -R99.reuse ;  /* 0x0000000ac2bd7c23 */ /* 0x110fe20008010863 */
[--C-:B------:R-:W-:Y:S01]  /*19a00*/  FFMA.FTZ R194, R190, UR10, -R99.reuse ;  /* 0x0000000abec27c23 */ /* 0x100fe20008010863 */
[--C-:B------:R-:W-:Y:S01]  /*19a10*/  FFMA.FTZ R190, R191, UR10, -R94.reuse ;  /* 0x0000000abfbe7c23 */ /* 0x100fe2000801085e */
[----:B------:R-:W-:Y:S02]  /*19a20*/  MUFU.EX2 R187, R187 ;  /* 0x000000bb00bb7308 */ /* 0x000fe40000000800 */
[C---:B------:R-:W-:Y:S01]  /*19a30*/  HMMA.16816.F32 R8, R32.reuse, R60, R8 ;  /* 0x0000003c2008723c */ /* 0x040fe20000001808 */
[----:B------:R-:W-:Y:S01]  /*19a40*/  FFMA.FTZ R60, R104, UR10, -R99 ;  /* 0x0000000a683c7c23 */ /* 0x000fe20008010863 */
[----:B------:R-:W-:Y:S01]  /*19a50*/  FFMA.FTZ R104, R117, UR10, -R94 ;  /* 0x0000000a75687c23 */ /* 0x000fe2000801085e */
[----:B------:R-:W-:Y:S04]  /*19a60*/  MUFU.EX2 R189, R189 ;  /* 0x000000bd00bd7308 */ /* 0x000fe80000000800 */
[----:B------:R4:W-:Y:S01]  /*19a70*/  MUFU.EX2 R117, R60 ;  /* 0x0000003c00757308 */ /* 0x0009e20000000800 */
[----:B------:R-:W-:Y:S01]  /*19a80*/  HMMA.16816.F32 R48, R32, R62, R48 ;  /* 0x0000003e2030723c */ /* 0x000fe20000001830 */
[----:B------:R-:W-:Y:S01]  /*19a90*/  F2FP.F16.F32.PACK_AB R32, R123, R124 ;  /* 0x0000007c7b20723e */ /* 0x000fe200000000ff */
[----:B------:R-:W-:Y:S01]  /*19aa0*/  FADD.FTZ R124, R124, R125 ;  /* 0x0000007d7c7c7221 */ /* 0x000fe20000010000 */
[----:B------:R-:W-:Y:S01]  /*19ab0*/  F2FP.F16.F32.PACK_AB R33, R107, R108 ;  /* 0x0000006c6b21723e */ /* 0x000fe200000000ff */
[----:B------:R-:W-:Y:S01]  /*19ac0*/  MUFU.EX2 R104, R104 ;  /* 0x0000006800687308 */ /* 0x000fe20000000800 */
[----:B------:R-:W-:Y:S01]  /*19ad0*/  F2FP.F16.F32.PACK_AB R34, R121, R122 ;  /* 0x0000007a7922723e */ /* 0x000fe200000000ff */
[----:B------:R-:W-:Y:S01]  /*19ae0*/  FADD.FTZ R108, R108, R109 ;  /* 0x0000006d6c6c7221 */ /* 0x000fe20000010000 */
[----:B--2---:R-:W-:Y:S01]  /*19af0*/  F2FP.F16.F32.PACK_AB R35, R105, R106 ;  /* 0x0000006a6923723e */ /* 0x004fe200000000ff */
[----:B------:R-:W-:Y:S01]  /*19b00*/  MUFU.EX2 R194, R194 ;  /* 0x000000c200c27308 */ /* 0x000fe20000000800 */
[----:B------:R-:W-:Y:S01]  /*19b10*/  FADD.FTZ R123, R123, R124 ;  /* 0x0000007c7b7b7221 */ /* 0x000fe20000010000 */
[----:B------:R-:W-:-:S02]  /*19b20*/  FADD.FTZ R107, R107, R108 ;  /* 0x0000006c6b6b7221 */ /* 0x000fc40000010000 */
[----:B------:R2:W-:Y:S01]  /*19b30*/  MUFU.EX2 R191, R195 ;  /* 0x000000c300bf7308 */ /* 0x0005e20000000800 */
[----:B----4-:R-:W-:Y:S01]  /*19b40*/  LDSM.16.MT88.4 R60, [R88+0xb800] ;  /* 0x00b80000583c783b */ /* 0x010fe20000004200 */
[C---:B-----5:R-:W-:Y:S01]  /*19b50*/  HMMA.16816.F32 R16, R32.reuse, R28, R16 ;  /* 0x0000001c2010723c */ /* 0x060fe20000001810 */
[----:B------:R-:W-:Y:S01]  /*19b60*/  FADD.FTZ R122, R122, R123 ;  /* 0x0000007b7a7a7221 */ /* 0x000fe20000010000 */
[----:B------:R-:W-:Y:S01]  /*19b70*/  MUFU.EX2 R190, R190 ;  /* 0x000000be00be7308 */ /* 0x000fe20000000800 */
[----:B------:R-:W-:Y:S02]  /*19b80*/  FADD.FTZ R106, R106, R107 ;  /* 0x0000006b6a6a7221 */ /* 0x000fe40000010000 */
[----:B------:R-:W-:Y:S01]  /*19b90*/  FADD.FTZ R121, R121, R122 ;  /* 0x0000007a79797221 */ /* 0x000fe20000010000 */
[----:B------:R-:W-:Y:S01]  /*19ba0*/  MUFU.EX2 R193, R193 ;  /* 0x000000c100c17308 */ /* 0x000fe20000000800 */
[----:B------:R-:W-:Y:S01]  /*19bb0*/  FADD.FTZ R105, R105, R106 ;  /* 0x0000006a69697221 */ /* 0x000fe20000010000 */
[----:B------:R-:W-:Y:S01]  /*19bc0*/  HMMA.16816.F32 R12, R32, R30, R12 ;  /* 0x0000001e200c723c */ /* 0x000fe2000000180c */
[----:B------:R-:W4:Y:S01]  /*19bd0*/  LDSM.16.MT88.4 R28, [R89+0xb800] ;  /* 0x00b80000591c783b */ /* 0x000f220000004200 */
[----:B------:R-:W-:Y:S01]  /*19be0*/  MUFU.EX2 R249, R249 ;  /* 0x000000f900f97308 */ /* 0x000fe20000000800 */
[----:B--2---:R-:W-:-:S03]  /*19bf0*/  FFMA.FTZ R195, R184, UR10, -R99 ;  /* 0x0000000ab8c37c23 */ /* 0x004fc60008010863 */
[----:B------:R2:W-:Y:S02]  /*19c00*/  MUFU.EX2 R184, R186 ;  /* 0x000000ba00b87308 */ /* 0x0005e40000000800 */
[C---:B---3--:R-:W-:Y:S01]  /*19c10*/  HMMA.16816.F32 R8, R32.reuse, R56, R8 ;  /* 0x000000382008723c */ /* 0x048fe20000001808 */
[--C-:B------:R-:W-:Y:S01]  /*19c20*/  FFMA.FTZ R56, R101, UR10, -R94.reuse ;  /* 0x0000000a65387c23 */ /* 0x100fe2000801085e */
[--C-:B------:R-:W-:Y:S01]  /*19c30*/  FFMA.FTZ R101, R115, UR10, -R94.reuse ;  /* 0x0000000a73657c23 */ /* 0x100fe2000801085e */
[----:B------:R-:W-:Y:S01]  /*19c40*/  FFMA.FTZ R115, R116, UR10, -R99 ;  /* 0x0000000a74737c23 */ /* 0x000fe20008010863 */
[----:B------:R-:W-:Y:S04]  /*19c50*/  MUFU.EX2 R195, R195 ;  /* 0x000000c300c37308 */ /* 0x000fe80000000800 */
[----:B------:R-:W-:Y:S01]  /*19c60*/  HMMA.16816.F32 R24, R32, R52, R24 ;  /* 0x000000342018723c */ /* 0x000fe20000001818 */
[----:B------:R-:W3:Y:S01]  /*19c70*/  MUFU.EX2 R103, R56 ;  /* 0x0000003800677308 */ /* 0x000ee20000000800 */
[----:B--2---:R-:W-:-:S03]  /*19c80*/  FFMA.FTZ R186, R177, UR10, -R94 ;  /* 0x0000000ab1ba7c23 */ /* 0x004fc6000801085e */
[----:B------:R-:W2:Y:S03]  /*19c90*/  MUFU.EX2 R101, R101 ;  /* 0x0000006500657308 */ /* 0x000ea60000000800 */
[C---:B------:R-:W-:Y:S01]  /*19ca0*/  HMMA.16816.F32 R20, R32.reuse, R54, R20 ;  /* 0x000000362014723c */ /* 0x040fe20000001814 */
[----:B------:R-:W5:Y:S01]  /*19cb0*/  LDSM.16.MT88.4 R52, [R87+0xb800] ;  /* 0x00b800005734783b */ /* 0x000f620000004200 */
[----:B------:R3:W-:Y:S04]  /*19cc0*/  MUFU.EX2 R116, R204 ;  /* 0x000000cc00747308 */ /* 0x0007e80000000800 */
[----:B------:R-:W5:Y:S02]  /*19cd0*/  MUFU.EX2 R115, R115 ;  /* 0x0000007300737308 */ /* 0x000f640000000800 */
[C---:B-1----:R-:W-:Y:S02]  /*19ce0*/  HMMA.16816.F32 R44, R32.reuse, R36, R44 ;  /* 0x00000024202c723c */ /* 0x042fe4000000182c */
[----:B------:R1:W-:Y:S04]  /*19cf0*/  MUFU.EX2 R177, R179 ;  /* 0x000000b300b17308 */ /* 0x0003e80000000800 */
[----:B------:R-:W-:Y:S02]  /*19d00*/  MUFU.EX2 R186, R186 ;  /* 0x000000ba00ba7308 */ /* 0x000fe40000000800 */
[C---:B------:R-:W-:Y:S01]  /*19d10*/  HMMA.16816.F32 R40, R32.reuse, R38, R40 ;  /* 0x000000262028723c */ /* 0x040fe20000001828 */
[----:B------:R-:W5:Y:S01]  /*19d20*/  LDSM.16.MT88.4 R36, [R4+0xb800] ;  /* 0x00b800000424783b */ /* 0x000f620000004200 */
[----:B---3--:R-:W-:Y:S01]  /*19d30*/  FFMA.FTZ R204, R183, UR10, -R94 ;  /* 0x0000000ab7cc7c23 */ /* 0x008fe2000801085e */
[----:B------:R-:W-:Y:S04]  /*19d40*/  MUFU.EX2 R64, R64 ;  /* 0x0000004000407308 */ /* 0x000fe80000000800 */
[----:B------:R-:W-:Y:S01]  /*19d50*/  MUFU.EX2 R5, R7 ;  /* 0x0000000700057308 */ /* 0x000fe20000000800 */
[----:B------:R-:W-:Y:S01]  /*19d60*/  HMMA.16816.F32 R48, R32, R58, R48 ;  /* 0x0000003a2030723c */ /* 0x000fe20000001830 */
[----:B------:R-:W-:Y:S01]  /*19d70*/  F2FP.F16.F32.PACK_AB R32, R119, R120 ;  /* 0x000000787720723e */ /* 0x000fe200000000ff */
[----:B------:R-:W-:Y:S01]  /*19d80*/  LDSM.16.MT88.4 R56, [R89+0xc000] ;  /* 0x00c000005938783b */ /* 0x000fe20000004200 */
[----:B------:R-:W-:Y:S01]  /*19d90*/  F2FP.F16.F32.PACK_AB R33, R103, R104 ;  /* 0x000000686721723e */ /* 0x000fe200000000ff */
[----:B-1----:R-:W-:Y:S01]  /*19da0*/  FFMA.FTZ R179, R168, UR10, -R99 ;  /* 0x0000000aa8b37c23 */ /* 0x002fe20008010863 */
[----:B------:R-:W-:Y:S01]  /*19db0*/  F2FP.F16.F32.PACK_AB R34, R117, R118 ;  /* 0x000000767522723e */ /* 0x000fe200000000ff */
[----:B------:R1:W-:Y:S01]  /*19dc0*/  MUFU.EX2 R168, R170 ;  /* 0x000000aa00a87308 */ /* 0x0003e20000000800 */
        /* <DEDUP_REMOVED lines=9> */
[----:B------:R-:W-:Y:S01]  /*19e60*/  FADD.FTZ R102, R102, R103 ;  /* 0x0000006766667221 */ /* 0x000fe20000010000 */
[----:B-1----:R-:W-:-:S02]  /*19e70*/  FFMA.FTZ R170, R163, UR10, -R94 ;  /* 0x0000000aa3aa7c23 */ /* 0x002fc4000801085e */
[----:B------:R-:W-:Y:S02]  /*19e80*/  FADD.FTZ R117, R117, R118 ;  /* 0x0000007675757221 */ /* 0x000fe40000010000 */
[C---:B------:R-:W-:Y:S01]  /*19e90*/  HMMA.16816.F32 R20, R32.reuse, R30, R20 ;  /* 0x0000001e2014723c */ /* 0x040fe20000001814 */
[----:B------:R-:W1:Y:S01]  /*19ea0*/  LDSM.16.MT88.4 R28, [R87+0xc000] ;  /* 0x00c00000571c783b */ /* 0x000e620000004200 */
[----:B------:R-:W-:Y:S01]  /*19eb0*/  FADD.FTZ R101, R101, R102 ;  /* 0x0000006665657221 */ /* 0x000fe20000010000 */
[----:B------:R-:W-:Y:S05]  /*19ec0*/  MUFU.EX2 R170, R170 ;  /* 0x000000aa00aa7308 */ /* 0x000fea0000000800 */
[C---:B-----5:R-:W-:Y:S08]  /*19ed0*/  HMMA.16816.F32 R16, R32.reuse, R52, R16 ;  /* 0x000000342010723c */ /* 0x060ff00000001810 */
[C---:B------:R-:W-:Y:S01]  /*19ee0*/  HMMA.16816.F32 R12, R32.reuse, R54, R12 ;  /* 0x00000036200c723c */ /* 0x040fe2000000180c */
[----:B------:R-:W2:Y:S07]  /*19ef0*/  LDSM.16.MT88.4 R52, [R88+0xc000] ;  /* 0x00c000005834783b */ /* 0x000eae0000004200 */
[----:B------:R-:W-:Y:S01]  /*19f00*/  HMMA.16816.F32 R8, R32, R60, R8 ;  /* 0x0000003c2008723c */ /* 0x000fe20000001808 */
[--C-:B------:R-:W-:Y:S01]  /*19f10*/  FFMA.FTZ R60, R145, UR10, -R94.reuse ;  /* 0x0000000a913c7c23 */ /* 0x100fe2000801085e */
[----:B------:R-:W-:Y:S01]  /*19f20*/  FFMA.FTZ R61, R158, UR10, -R99 ;  /* 0x0000000a9e3d7c23 */ /* 0x000fe20008010863 */
[----:B------:R3:W4:Y:S01]  /*19f30*/  MUFU.EX2 R145, R155 ;  /* 0x0000009b00917308 */ /* 0x0007220000000800 */
[----:B------:R-:W-:-:S03]  /*19f40*/  FFMA.FTZ R158, R159, UR10, -R94 ;  /* 0x0000000a9f9e7c23 */ /* 0x000fc6000801085e */
[----:B------:R5:W1:Y:S01]  /*19f50*/  MUFU.EX2 R143, R60 ;  /* 0x0000003c008f7308 */ /* 0x000a620000000800 */
[C---:B------:R-:W-:Y:S03]  /*19f60*/  HMMA.16816.F32 R44, R32.reuse, R36, R44 ;  /* 0x00000024202c723c */ /* 0x040fe6000000182c */
[----:B------:R-:W-:Y:S05]  /*19f70*/  MUFU.EX2 R158, R158 ;  /* 0x0000009e009e7308 */ /* 0x000fea0000000800 */
[----:B------:R-:W-:Y:S01]  /*19f80*/  HMMA.16816.F32 R40, R32, R38, R40 ;  /* 0x000000262028723c */ /* 0x000fe20000001828 */
[----:B------:R-:W2:Y:S01]  /*19f90*/  LDSM.16.MT88.4 R36, [R4+0xc000] ;  /* 0x00c000000424783b */ /* 0x000ea20000004200 */
[----:B---3--:R-:W-:-:S02]  /*19fa0*/  FFMA.FTZ R155, R156, UR10, -R99 ;  /* 0x0000000a9c9b7c23 */ /* 0x008fc40008010863 */
[----:B------:R3:W-:Y:S01]  /*19fb0*/  MUFU.EX2 R156, R162 ;  /* 0x000000a2009c7308 */ /* 0x0007e20000000800 */
[----:B-----5:R-:W-:-:S03]  /*19fc0*/  FFMA.FTZ R60, R154, UR10, -R99 ;  /* 0x0000000a9a3c7c23 */ /* 0x020fc60008010863 */
[----:B------:R-:W-:Y:S01]  /*19fd0*/  HMMA.16816.F32 R48, R32, R62, R48 ;  /* 0x0000003e2030723c */ /* 0x000fe20000001830 */
[----:B------:R-:W-:Y:S01]  /*19fe0*/  F2FP.F16.F32.PACK_AB R32, R115, R116 ;  /* 0x000000747320723e */ /* 0x000fe200000000ff */
[----:B------:R-:W5:Y:S01]  /*19ff0*/  MUFU.EX2 R155, R155 ;  /* 0x0000009b009b7308 */ /* 0x000f620000000800 */
[----:B----4-:R-:W-:Y:S01]  /*1a000*/  F2FP.F16.F32.PACK_AB R33, R145, R100 ;  /* 0x000000649121723e */ /* 0x010fe200000000ff */
[----:B------:R-:W-:Y:S01]  /*1a010*/  FADD.FTZ R116, R116, R117 ;  /* 0x0000007574747221 */ /* 0x000fe20000010000 */
[----:B------:R-:W-:Y:S01]  /*1a020*/  F2FP.F16.F32.PACK_AB R34, R113, R114 ;  /* 0x000000727122723e */ /* 0x000fe200000000ff */
[----:B------:R-:W-:Y:S01]  /*1a030*/  MUFU.EX2 R154, R61 ;  /* 0x0000003d009a7308 */ /* 0x000fe20000000800 */
[----:B-1----:R-:W-:Y:S01]  /*1a040*/  F2FP.F16.F32.PACK_AB R35, R148, R143 ;  /* 0x0000008f9423723e */ /* 0x002fe200000000ff */
[----:B------:R-:W-:Y:S01]  /*1a050*/  FADD.FTZ R115, R115, R116 ;  /* 0x0000007473737221 */ /* 0x000fe20000010000 */
[----:B---3--:R-:W-:Y:S01]  /*1a060*/  FFMA.FTZ R162, R171, UR10, -R94 ;  /* 0x0000000aaba27c23 */ /* 0x008fe2000801085e */
[----:B------:R-:W-:-:S02]  /*1a070*/  FFMA.FTZ R171, R172, UR10, -R99 ;  /* 0x0000000aacab7c23 */ /* 0x000fc40008010863 */
[----:B------:R-:W-:Y:S01]  /*1a080*/  FADD.FTZ R114, R114, R115 ;  /* 0x0000007372727221 */ /* 0x000fe20000010000 */
[----:B------:R1:W-:Y:S01]  /*1a090*/  MUFU.EX2 R172, R199 ;  /* 0x000000c700ac7308 */ /* 0x0003e20000000800 */
[C---:B------:R-:W-:Y:S02]  /*1a0a0*/  HMMA.16816.F32 R16, R32.reuse, R28, R16 ;  /* 0x0000001c2010723c */ /* 0x040fe40000001810 */
[----:B------:R-:W-:Y:S01]  /*1a0b0*/  FADD.FTZ R113, R113, R114 ;  /* 0x0000007271717221 */ /* 0x000fe20000010000 */
[----:B------:R-:W-:Y:S04]  /*1a0c0*/  MUFU.EX2 R162, R162 ;  /* 0x000000a200a27308 */ /* 0x000fe80000000800 */
[----:B------:R-:W-:Y:S01]  /*1a0d0*/  MUFU.EX2 R171, R171 ;  /* 0x000000ab00ab7308 */ /* 0x000fe20000000800 */
[----:B------:R-:W-:Y:S01]  /*1a0e0*/  HMMA.16816.F32 R12, R32, R30, R12 ;  /* 0x0000001e200c723c */ /* 0x000fe2000000180c */
[----:B------:R-:W3:Y:S01]  /*1a0f0*/  LDSM.16.MT88.4 R28, [R89+0xc800] ;  /* 0x00c80000591c783b */ /* 0x000ee20000004200 */
[----:B-1----:R-:W-:Y:S01]  /*1a100*/  FFMA.FTZ R199, R182, UR10, -R99 ;  /* 0x0000000ab6c77c23 */ /* 0x002fe20008010863 */
[----:B------:R-:W-:-:S05]  /*1a110*/  FFMA.FTZ R182, R181, UR10, -R94 ;  /* 0x0000000ab5b67c23 */ /* 0x000fca000801085e */
[C---:B--2---:R-:W-:Y:S01]  /*1a120*/  HMMA.16816.F32 R8, R32.reuse, R52, R8 ;  /* 0x000000342008723c */ /* 0x044fe20000001808 */
[----:B------:R-:W-:Y:S01]  /*1a130*/  FFMA.FTZ R52, R161, UR10, -R94 ;  /* 0x0000000aa1347c23 */ /* 0x000fe2000801085e */
[----:B------:R1:W-:Y:S04]  /*1a140*/  MUFU.EX2 R181, R204 ;  /* 0x000000cc00b57308 */ /* 0x0003e80000000800 */
[----:B------:R2:W-:Y:S02]  /*1a150*/  MUFU.EX2 R161, R60 ;  /* 0x0000003c00a17308 */ /* 0x0005e40000000800 */
[C---:B------:R-:W-:Y:S02]  /*1a160*/  HMMA.16816.F32 R24, R32.reuse, R56, R24 ;  /* 0x000000382018723c */ /* 0x040fe40000001818 */
[----:B------:R4:W4:Y:S04]  /*1a170*/  MUFU.EX2 R159, R52 ;  /* 0x00000034009f7308 */ /* 0x0009280000000800 */
[----:B------:R-:W-:Y:S02]  /*1a180*/  MUFU.EX2 R182, R182 ;  /* 0x000000b600b67308 */ /* 0x000fe40000000800 */
[----:B------:R-:W-:Y:S01]  /*1a190*/  HMMA.16816.F32 R20, R32, R58, R20 ;  /* 0x0000003a2014723c */ /* 0x000fe20000001814 */
[----:B------:R-:W3:Y:S01]  /*1a1a0*/  LDSM.16.MT88.4 R56, [R87+0xc800] ;  /* 0x00c800005738783b */ /* 0x000ee20000004200 */
[----:B-1----:R-:W-:-:S03]  /*1a1b0*/  FFMA.FTZ R204, R146, UR10, -R99 ;  /* 0x0000000a92cc7c23 */ /* 0x002fc60008010863 */
[----:B--2---:R-:W-:Y:S03]  /*1a1c0*/  LDSM.16.MT88.4 R60, [R88+0xc800] ;  /* 0x00c80000583c783b */ /* 0x004fe60000004200 */
[C---:B------:R-:W-:Y:S08]  /*1a1d0*/  HMMA.16816.F32 R44, R32.reuse, R36, R44 ;  /* 0x00000024202c723c */ /* 0x040ff0000000182c */
[C---:B------:R-:W-:Y:S01]  /*1a1e0*/  HMMA.16816.F32 R40, R32.reuse, R38, R40 ;  /* 0x000000262028723c */ /* 0x040fe20000001828 */
[----:B------:R-:W1:Y:S07]  /*1a1f0*/  LDSM.16.MT88.4 R36, [R4+0xc800] ;  /* 0x00c800000424783b */ /* 0x000e6e0000004200 */
[----:B------:R-:W-:Y:S01]  /*1a200*/  HMMA.16816.F32 R48, R32, R54, R48 ;  /* 0x000000362030723c */ /* 0x000fe20000001830 */
[----:B-----5:R-:W-:Y:S01]  /*1a210*/  F2FP.F16.F32.PACK_AB R32, R155, R156 ;  /* 0x0000009c9b20723e */ /* 0x020fe200000000ff */
[----:B----4-:R-:W-:Y:S01]  /*1a220*/  LDSM.16.MT88.4 R52, [R89+0xd000] ;  /* 0x00d000005934783b */ /* 0x010fe20000004200 */
[----:B------:R-:W-:Y:S01]  /*1a230*/  F2FP.F16.F32.PACK_AB R33, R158, R159 ;  /* 0x0000009f9e21723e */ /* 0x000fe200000000ff */
[----:B------:R-:W-:Y:S01]  /*1a240*/  FADD.FTZ R156, R156, R113 ;  /* 0x000000719c9c7221 */ /* 0x000fe20000010000 */
[----:B------:R-:W-:-:S02]  /*1a250*/  F2FP.F16.F32.PACK_AB R34, R161, R154 ;  /* 0x0000009aa122723e */ /* 0x000fc400000000ff */
[----:B------:R-:W-:Y:S01]  /*1a260*/  F2FP.F16.F32.PACK_AB R35, R162, R157 ;  /* 0x0000009da223723e */ /* 0x000fe200000000ff */
[----:B------:R-:W-:-:S04]  /*1a270*/  FADD.FTZ R155, R155, R156 ;  /* 0x0000009c9b9b7221 */ /* 0x000fc80000010000 */
[----:B------:R-:W-:Y:S02]  /*1a280*/  FADD.FTZ R154, R154, R155 ;  /* 0x0000009b9a9a7221 */ /* 0x000fe40000010000 */
[----:B---3--:R-:W-:Y:S02]  /*1a290*/  HMMA.16816.F32 R24, R32, R28, R24 ;  /* 0x0000001c2018723c */ /* 0x008fe40000001818 */
[----:B------:R-:W-:-:S06]  /*1a2a0*/  FADD.FTZ R161, R161, R154 ;  /* 0x0000009aa1a17221 */ /* 0x000fcc0000010000 */
        /* <DEDUP_REMOVED lines=8> */
[----:B------:R-:W-:Y:S01]  /*1a330*/  HMMA.16816.F32 R8, R32, R60, R8 ;  /* 0x0000003c2008723c */ /* 0x000fe20000001808 */
[--C-:B------:R-:W-:Y:S01]  /*1a340*/  FFMA.FTZ R60, R192, UR10, -R99.reuse ;  /* 0x0000000ac03c7c23 */ /* 0x100fe20008010863 */
[----:B------:R-:W-:Y:S01]  /*1a350*/  FFMA.FTZ R192, R205, UR10, -R94 ;  /* 0x0000000acdc07c23 */ /* 0x000fe2000801085e */
[----:B------:R-:W-:-:S02]  /*1a360*/  FFMA.FTZ R205, R176, UR10, -R99 ;  /* 0x0000000ab0cd7c23 */ /* 0x000fc40008010863 */
[----:B------:R3:W4:Y:S03]  /*1a370*/  MUFU.EX2 R188, R60 ;  /* 0x0000003c00bc7308 */ /* 0x0007260000000800 */
[----:B------:R-:W-:Y:S01]  /*1a380*/  HMMA.16816.F32 R48, R32, R62, R48 ;  /* 0x0000003e2030723c */ /* 0x000fe20000001830 */
[----:B------:R-:W-:Y:S01]  /*1a390*/  F2FP.F16.F32.PACK_AB R32, R171, R172 ;  /* 0x000000acab20723e */ /* 0x000fe200000000ff */
[----:B------:R-:W5:Y:S01]  /*1a3a0*/  MUFU.EX2 R192, R192 ;  /* 0x000000c000c07308 */ /* 0x000f620000000800 */
[----:B------:R-:W-:Y:S01]  /*1a3b0*/  F2FP.F16.F32.PACK_AB R33, R180, R173 ;  /* 0x000000adb421723e */ /* 0x000fe200000000ff */
[----:B------:R-:W-:Y:S01]  /*1a3c0*/  FADD.FTZ R172, R172, R161 ;  /* 0x000000a1acac7221 */ /* 0x000fe20000010000 */
[----:B------:R-:W-:Y:S01]  /*1a3d0*/  F2FP.F16.F32.PACK_AB R34, R174, R175 ;  /* 0x000000afae22723e */ /* 0x000fe200000000ff */
[----:B------:R4:W-:Y:S01]  /*1a3e0*/  MUFU.EX2 R176, R199 ;  /* 0x000000c700b07308 */ /* 0x0009e20000000800 */
[----:B------:R-:W-:Y:S01]  /*1a3f0*/  F2FP.F16.F32.PACK_AB R35, R185, R178 ;  /* 0x000000b2b923723e */ /* 0x000fe200000000ff */
[----:B------:R-:W-:-:S02]  /*1a400*/  FADD.FTZ R172, R171, R172 ;  /* 0x000000acabac7221 */ /* 0x000fc40000010000 */
[----:B------:R5:W1:Y:S01]  /*1a410*/  MUFU.EX2 R183, R205 ;  /* 0x000000cd00b77308 */ /* 0x000a620000000800 */
[----:B---3--:R-:W-:Y:S01]  /*1a420*/  LDSM.16.MT88.4 R60, [R88+0xd800] ;  /* 0x00d80000583c783b */ /* 0x008fe20000004200 */
[----:B------:R-:W-:Y:S02]  /*1a430*/  FADD.FTZ R175, R175, R172 ;  /* 0x000000acafaf7221 */ /* 0x000fe40000010000 */
[----:B--2---:R-:W-:Y:S02]  /*1a440*/  HMMA.16816.F32 R16, R32, R28, R16 ;  /* 0x0000001c2010723c */ /* 0x004fe40000001810 */
[----:B------:R-:W-:Y:S01]  /*1a450*/  FADD.FTZ R174, R174, R175 ;  /* 0x000000afaeae7221 */ /* 0x000fe20000010000 */
[----:B----4-:R-:W-:Y:S01]  /*1a460*/  FFMA.FTZ R199, R150, UR10, -R99 ;  /* 0x0000000a96c77c23 */ /* 0x010fe20008010863 */
[----:B------:R-:W-:-:S04]  /*1a470*/  FFMA.FTZ R150, R153, UR10, -R94 ;  /* 0x0000000a99967c23 */ /* 0x000fc8000801085e */
[C---:B------:R-:W-:Y:S01]  /*1a480*/  HMMA.16816.F32 R12, R32.reuse, R30, R12 ;  /* 0x0000001e200c723c */ /* 0x040fe2000000180c */
[----:B------:R-:W2:Y:S01]  /*1a490*/  LDSM.16.MT88.4 R28, [R89+0xd800] ;  /* 0x00d80000591c783b */ /* 0x000ea20000004200 */
[----:B------:R3:W-:Y:S01]  /*1a4a0*/  MUFU.EX2 R146, R199 ;  /* 0x000000c700927308 */ /* 0x0007e20000000800 */
[--C-:B-----5:R-:W-:Y:S01]  /*1a4b0*/  FFMA.FTZ R205, R136, UR10, -R99.reuse ;  /* 0x0000000a88cd7c23 */ /* 0x120fe20008010863 */
[--C-:B------:R-:W-:Y:S01]  /*1a4c0*/  FFMA.FTZ R136, R132, UR10, -R99.reuse ;  /* 0x0000000a84887c23 */ /* 0x100fe20008010863 */
[--C-:B------:R-:W-:Y:S01]  /*1a4d0*/  FFMA.FTZ R132, R131, UR10, -R94.reuse ;  /* 0x0000000a83847c23 */ /* 0x100fe2000801085e */
[----:B------:R4:W-:Y:S02]  /*1a4e0*/  MUFU.EX2 R153, R204 ;  /* 0x000000cc00997308 */ /* 0x0009e40000000800 */
[C---:B------:R-:W-:Y:S02]  /*1a4f0*/  HMMA.16816.F32 R24, R32.reuse, R52, R24 ;  /* 0x000000342018723c */ /* 0x040fe40000001818 */
[----:B------:R-:W-:Y:S04]  /*1a500*/  MUFU.EX2 R150, R150 ;  /* 0x0000009600967308 */ /* 0x000fe80000000800 */
[----:B------:R-:W-:Y:S02]  /*1a510*/  MUFU.EX2 R132, R132 ;  /* 0x0000008400847308 */ /* 0x000fe40000000800 */
[----:B------:R-:W-:Y:S01]  /*1a520*/  HMMA.16816.F32 R20, R32, R54, R20 ;  /* 0x000000362014723c */ /* 0x000fe20000001814 */
[----:B------:R-:W5:Y:S01]  /*1a530*/  LDSM.16.MT88.4 R52, [R87+0xd800] ;  /* 0x00d800005734783b */ /* 0x000f620000004200 */
[----:B---3--:R-:W-:Y:S01]  /*1a540*/  FFMA.FTZ R199, R133, UR10, -R94 ;  /* 0x0000000a85c77c23 */ /* 0x008fe2000801085e */
[----:B----4-:R-:W-:-:S02]  /*1a550*/  FFMA.FTZ R204, R130, UR10, -R99 ;  /* 0x0000000a82cc7c23 */ /* 0x010fc40008010863 */
[----:B------:R-:W-:Y:S03]  /*1a560*/  MUFU.EX2 R130, R136 ;  /* 0x0000008800827308 */ /* 0x000fe60000000800 */
[C---:B-1----:R-:W-:Y:S01]  /*1a570*/  HMMA.16816.F32 R44, R32.reuse, R36, R44 ;  /* 0x00000024202c723c */ /* 0x042fe2000000182c */
[----:B------:R-:W-:Y:S04]  /*1a580*/  MUFU.EX2 R133, R204 ;  /* 0x000000cc00857308 */ /* 0x000fe80000000800 */
[----:B------:R-:W-:Y:S03]  /*1a590*/  MUFU.EX2 R131, R199 ;  /* 0x000000c700837308 */ /* 0x000fe60000000800 */
[C---:B------:R-:W-:Y:S01]  /*1a5a0*/  HMMA.16816.F32 R40, R32.reuse, R38, R40 ;  /* 0x000000262028723c */ /* 0x040fe20000001828 */
[----:B------:R-:W1:Y:S07]  /*1a5b0*/  LDSM.16.MT88.4 R36, [R4+0xd800] ;  /* 0x00d800000424783b */ /* 0x000e6e0000004200 */
[C---:B------:R-:W-:Y:S08]  /*1a5c0*/  HMMA.16816.F32 R8, R32.reuse, R56, R8 ;  /* 0x000000382008723c */ /* 0x040ff00000001808 */
[----:B------:R-:W-:Y:S01]  /*1a5d0*/  HMMA.16816.F32 R48, R32, R58, R48 ;  /* 0x0000003a2030723c */ /* 0x000fe20000001830 */
[----:B------:R-:W-:Y:S01]  /*1a5e0*/  F2FP.F16.F32.PACK_AB R32, R188, R189 ;  /* 0x000000bdbc20723e */ /* 0x000fe200000000ff */
[----:B------:R-:W3:Y:S01]  /*1a5f0*/  LDSM.16.MT88.4 R56, [R89+0xe000] ;  /* 0x00e000005938783b */ /* 0x000ee20000004200 */
[----:B------:R-:W-:Y:S01]  /*1a600*/  F2FP.F16.F32.PACK_AB R33, R191, R192 ;  /* 0x000000c0bf21723e */ /* 0x000fe200000000ff */
[----:B------:R-:W-:Y:S01]  /*1a610*/  FADD.FTZ R189, R189, R174 ;  /* 0x000000aebdbd7221 */ /* 0x000fe20000010000 */
[----:B------:R-:W-:-:S02]  /*1a620*/  F2FP.F16.F32.PACK_AB R34, R194, R187 ;  /* 0x000000bbc222723e */ /* 0x000fc400000000ff */
[----:B------:R-:W-:Y:S01]  /*1a630*/  F2FP.F16.F32.PACK_AB R35, R193, R190 ;  /* 0x000000bec123723e */ /* 0x000fe200000000ff */
[----:B------:R-:W-:-:S04]  /*1a640*/  FADD.FTZ R188, R188, R189 ;  /* 0x000000bdbcbc7221 */ /* 0x000fc80000010000 */
[----:B------:R-:W-:Y:S02]  /*1a650*/  FADD.FTZ R187, R187, R188 ;  /* 0x000000bcbbbb7221 */ /* 0x000fe40000010000 */
[----:B--2---:R-:W-:Y:S02]  /*1a660*/  HMMA.16816.F32 R24, R32, R28, R24 ;  /* 0x0000001c2018723c */ /* 0x004fe40000001818 */
[----:B------:R-:W-:-:S06]  /*1a670*/  FADD.FTZ R187, R194, R187 ;  /* 0x000000bbc2bb7221 */ /* 0x000fcc0000010000 */
[C---:B------:R-:W-:Y:S01]  /*1a680*/  HMMA.16816.F32 R20, R32.reuse, R30, R20 ;  /* 0x0000001e2014723c */ /* 0x040fe20000001814 */
[----:B------:R-:W2:Y:S07]  /*1a690*/  LDSM.16.MT88.4 R28, [R87+0xe000] ;  /* 0x00e00000571c783b */ /* 0x000eae0000004200 */
[C---:B-----5:R-:W-:Y:S08]  /*1a6a0*/  HMMA.16816.F32 R16, R32.reuse, R52, R16 ;  /* 0x000000342010723c */ /* 0x060ff00000001810 */
        /* <DEDUP_REMOVED lines=10> */
[C---:B-1----:R-:W-:Y:S01]  /*1a750*/  HMMA.16816.F32 R44, R32.reuse, R36, R44 ;  /* 0x00000024202c723c */ /* 0x042fe2000000182c */
[----:B-----5:R-:W-:Y:S07]  /*1a760*/  LDSM.16.MT88.4 R60, [R88+0xe800] ;  /* 0x00e80000583c783b */ /* 0x020fee0000004200 */
[----:B------:R-:W-:Y:S01]  /*1a770*/  HMMA.16816.F32 R40, R32, R38, R40 ;  /* 0x000000262028723c */ /* 0x000fe20000001828 */
[----:B------:R-:W-:Y:S01]  /*1a780*/  F2FP.F16.F32.PACK_AB R32, R195, R184 ;  /* 0x000000b8c320723e */ /* 0x000fe200000000ff */
[----:B------:R-:W-:Y:S01]  /*1a790*/  FADD.FTZ R184, R184, R187 ;  /* 0x000000bbb8b87221 */ /* 0x000fe20000010000 */
[----:B------:R-:W1:Y:S01]  /*1a7a0*/  LDSM.16.MT88.4 R36, [R4+0xe000] ;  /* 0x00e000000424783b */ /* 0x000e620000004200 */
[----:B------:R-:W-:-:S02]  /*1a7b0*/  F2FP.F16.F32.PACK_AB R33, R182, R181 ;  /* 0x000000b5b621723e */ /* 0x000fc400000000ff */
[----:B------:R-:W-:Y:S01]  /*1a7c0*/  F2FP.F16.F32.PACK_AB R34, R183, R176 ;  /* 0x000000b0b722723e */ /* 0x000fe200000000ff */
[----:B------:R-:W-:Y:S01]  /*1a7d0*/  FADD.FTZ R195, R195, R184 ;  /* 0x000000b8c3c37221 */ /* 0x000fe20000010000 */
[----:B------:R-:W-:-:S03]  /*1a7e0*/  F2FP.F16.F32.PACK_AB R35, R186, R177 ;  /* 0x000000b1ba23723e */ /* 0x000fc600000000ff */
[----:B------:R-:W-:-:S04]  /*1a7f0*/  FADD.FTZ R176, R176, R195 ;  /* 0x000000c3b0b07221 */ /* 0x000fc80000010000 */
[----:B---3--:R-:W-:Y:S01]  /*1a800*/  HMMA.16816.F32 R24, R32, R56, R24 ;  /* 0x000000382018723c */ /* 0x008fe20000001818 */
[----:B------:R-:W-:-:S07]  /*1a810*/  FADD.FTZ R183, R183, R176 ;  /* 0x000000b0b7b77221 */ /* 0x000fce0000010000 */
[C---:B------:R-:W-:Y:S01]  /*1a820*/  HMMA.16816.F32 R20, R32.reuse, R58, R20 ;  /* 0x0000003a2014723c */ /* 0x040fe20000001814 */
[----:B------:R-:W3:Y:S07]  /*1a830*/  LDSM.16.MT88.4 R56, [R87+0xe800] ;  /* 0x00e800005738783b */ /* 0x000eee0000004200 */
[C---:B--2---:R-:W-:Y:S08]  /*1a840*/  HMMA.16816.F32 R16, R32.reuse, R28, R16 ;  /* 0x0000001c2010723c */ /* 0x044ff00000001810 */
[C---:B------:R-:W-:Y:S01]  /*1a850*/  HMMA.16816.F32 R12, R32.reuse, R30, R12 ;  /* 0x0000001e200c723c */ /* 0x040fe2000000180c */
[----:B------:R-:W2:Y:S07]  /*1a860*/  LDSM.16.MT88.4 R28, [R89+0xe800] ;  /* 0x00e80000591c783b */ /* 0x000eae0000004200 */
[----:B----4-:R-:W-:Y:S01]  /*1a870*/  HMMA.16816.F32 R8, R32, R52, R8 ;  /* 0x000000342008723c */ /* 0x010fe20000001808 */
[----:B------:R-:W-:-:S02]  /*1a880*/  FFMA.FTZ R52, R165, UR10, -R94 ;  /* 0x0000000aa5347c23 */ /* 0x000fc4000801085e */
[----:B------:R4:W5:Y:S04]  /*1a890*/  MUFU.EX2 R165, R167 ;  /* 0x000000a700a57308 */ /* 0x0009680000000800 */
[----:B------:R3:W3:Y:S01]  /*1a8a0*/  MUFU.EX2 R163, R52 ;  /* 0x0000003400a37308 */ /* 0x0006e20000000800 */
[C---:B------:R-:W-:Y:S08]  /*1a8b0*/  HMMA.16816.F32 R48, R32.reuse, R54, R48 ;  /* 0x000000362030723c */ /* 0x040ff00000001830 */
[----:B-1----:R-:W-:Y:S01]  /*1a8c0*/  HMMA.16816.F32 R44, R32, R36, R44 ;  /* 0x00000024202c723c */ /* 0x002fe2000000182c */
[----:B------:R-:W-:Y:S01]  /*1a8d0*/  F2FP.F16.F32.PACK_AB R36, R179, R168 ;  /* 0x000000a8b324723e */ /* 0x000fe200000000ff */
[----:B----4-:R-:W-:Y:S01]  /*1a8e0*/  FFMA.FTZ R167, R152, UR10, -R99 ;  /* 0x0000000a98a77c23 */ /* 0x010fe20008010863 */
[----:B-----5:R-:W-:Y:S01]  /*1a8f0*/  F2FP.F16.F32.PACK_AB R37, R165, R166 ;  /* 0x000000a6a525723e */ /* 0x020fe200000000ff */
[----:B------:R1:W-:Y:S01]  /*1a900*/  MUFU.EX2 R152, R160 ;  /* 0x000000a000987308 */ /* 0x0003e20000000800 */
[----:B---3--:R-:W3:Y:S01]  /*1a910*/  LDSM.16.MT88.4 R52, [R4+0xe800] ;  /* 0x00e800000434783b */ /* 0x008ee20000004200 */
[----:B------:R-:W-:-:S02]  /*1a920*/  FADD.FTZ R168, R168, R183 ;  /* 0x000000b7a8a87221 */ /* 0x000fc40000010000 */
[----:B------:R-:W-:Y:S01]  /*1a930*/  HMMA.16816.F32 R40, R32, R38, R40 ;  /* 0x000000262028723c */ /* 0x000fe20000001828 */
[----:B------:R-:W-:Y:S01]  /*1a940*/  F2FP.F16.F32.PACK_AB R38, R169, R164 ;  /* 0x000000a4a926723e */ /* 0x000fe200000000ff */
[----:B------:R-:W-:Y:S01]  /*1a950*/  LDSM.16.MT88.4 R32, [R89+0xf000] ;  /* 0x00f000005920783b */ /* 0x000fe20000004200 */
[----:B------:R-:W-:Y:S01]  /*1a960*/  F2FP.F16.F32.PACK_AB R39, R170, R163 ;  /* 0x000000a3aa27723e */ /* 0x000fe200000000ff */
[----:B------:R-:W4:Y:S01]  /*1a970*/  MUFU.EX2 R167, R167 ;  /* 0x000000a700a77308 */ /* 0x000f220000000800 */
        /* <DEDUP_REMOVED lines=8> */
[C---:B--2---:R-:W-:Y:S08]  /*1aa00*/  HMMA.16816.F32 R24, R36.reuse, R28, R24 ;  /* 0x0000001c2418723c */ /* 0x044ff00000001818 */
[C---:B------:R-:W-:Y:S01]  /*1aa10*/  HMMA.16816.F32 R20, R36.reuse, R30, R20 ;  /* 0x0000001e2414723c */ /* 0x040fe20000001814 */
[----:B------:R-:W2:Y:S07]  /*1aa20*/  LDSM.16.MT88.4 R28, [R87+0xf000] ;  /* 0x00f00000571c783b */ /* 0x000eae0000004200 */
[----:B------:R-:W-:Y:S01]  /*1aa30*/  HMMA.16816.F32 R8, R36, R60, R8 ;  /* 0x0000003c2408723c */ /* 0x000fe20000001808 */
[--C-:B------:R-:W-:Y:S01]  /*1aa40*/  FFMA.FTZ R60, R149, UR10, -R94.reuse ;  /* 0x0000000a953c7c23 */ /* 0x100fe2000801085e */
[----:B------:R-:W-:Y:S01]  /*1aa50*/  FFMA.FTZ R61, R140, UR10, -R99 ;  /* 0x0000000a8c3d7c23 */ /* 0x000fe20008010863 */
[----:B------:R5:W1:Y:S01]  /*1aa60*/  MUFU.EX2 R149, R151 ;  /* 0x0000009700957308 */ /* 0x000a620000000800 */
[----:B------:R-:W-:-:S03]  /*1aa70*/  FFMA.FTZ R140, R139, UR10, -R94 ;  /* 0x0000000a8b8c7c23 */ /* 0x000fc6000801085e */
[----:B------:R4:W1:Y:S01]  /*1aa80*/  MUFU.EX2 R147, R60 ;  /* 0x0000003c00937308 */ /* 0x0008620000000800 */
[C---:B---3--:R-:W-:Y:S03]  /*1aa90*/  HMMA.16816.F32 R44, R36.reuse, R52, R44 ;  /* 0x00000034242c723c */ /* 0x048fe6000000182c */
[----:B------:R-:W-:Y:S05]  /*1aaa0*/  MUFU.EX2 R140, R140 ;  /* 0x0000008c008c7308 */ /* 0x000fea0000000800 */
[----:B------:R-:W-:Y:S01]  /*1aab0*/  HMMA.16816.F32 R40, R36, R54, R40 ;  /* 0x000000362428723c */ /* 0x000fe20000001828 */
[----:B------:R-:W3:Y:S01]  /*1aac0*/  LDSM.16.MT88.4 R52, [R4+0xf000] ;  /* 0x00f000000434783b */ /* 0x000ee20000004200 */
[----:B-----5:R-:W-:-:S02]  /*1aad0*/  FFMA.FTZ R151, R142, UR10, -R99 ;  /* 0x0000000a8e977c23 */ /* 0x020fc40008010863 */
[----:B------:R5:W-:Y:S01]  /*1aae0*/  MUFU.EX2 R142, R144 ;  /* 0x00000090008e7308 */ /* 0x000be20000000800 */
[----:B----4-:R-:W-:-:S03]  /*1aaf0*/  FFMA.FTZ R60, R138, UR10, -R99 ;  /* 0x0000000a8a3c7c23 */ /* 0x010fc60008010863 */
[----:B------:R-:W-:Y:S01]  /*1ab00*/  HMMA.16816.F32 R48, R36, R62, R48 ;  /* 0x0000003e2430723c */ /* 0x000fe20000001830 */
[----:B------:R-:W-:Y:S01]  /*1ab10*/  F2FP.F16.F32.PACK_AB R36, R167, R152 ;  /* 0x00000098a724723e */ /* 0x000fe200000000ff */
[----:B------:R-:W-:Y:S01]  /*1ab20*/  MUFU.EX2 R138, R61 ;  /* 0x0000003d008a7308 */ /* 0x000fe20000000800 */
[----:B-1----:R-:W-:Y:S01]  /*1ab30*/  F2FP.F16.F32.PACK_AB R37, R149, R150 ;  /* 0x000000969525723e */ /* 0x002fe200000000ff */
[----:B------:R-:W-:Y:S01]  /*1ab40*/  FADD.FTZ R152, R152, R169 ;  /* 0x000000a998987221 */ /* 0x000fe20000010000 */
[----:B------:R-:W-:Y:S01]  /*1ab50*/  F2FP.F16.F32.PACK_AB R38, R153, R146 ;  /* 0x000000929926723e */ /* 0x000fe200000000ff */
[----:B------:R-:W1:Y:S01]  /*1ab60*/  MUFU.EX2 R151, R151 ;  /* 0x0000009700977308 */ /* 0x000e620000000800 */
[----:B------:R-:W-:Y:S01]  /*1ab70*/  F2FP.F16.F32.PACK_AB R39, R160, R147 ;  /* 0x00000093a027723e */ /* 0x000fe200000000ff */
[----:B------:R-:W-:Y:S01]  /*1ab80*/  FADD.FTZ R167, R167, R152 ;  /* 0x00000098a7a77221 */ /* 0x000fe20000010000 */
[----:B-----5:R-:W-:Y:S02]  /*1ab90*/  FFMA.FTZ R144, R135, UR10, -R94 ;  /* 0x0000000a87907c23 */ /* 0x020fe4000801085e */
[----:B------:R4:W-:Y:S01]  /*1aba0*/  MUFU.EX2 R135, R137 ;  /* 0x0000008900877308 */ /* 0x0009e20000000800 */
[----:B------:R-:W-:-:S02]  /*1abb0*/  FADD.FTZ R146, R146, R167 ;  /* 0x000000a792927221 */ /* 0x000fc40000010000 */
[----:B------:R-:W-:Y:S01]  /*1abc0*/  HMMA.16816.F32 R8, R36, R56, R8 ;  /* 0x000000382408723c */ /* 0x000fe20000001808 */
[----:B------:R-:W-:Y:S01]  /*1abd0*/  FFMA.FTZ R57, R141, UR10, -R94 ;  /* 0x0000000a8d397c23 */ /* 0x000fe2000801085e */
[----:B------:R-:W-:Y:S01]  /*1abe0*/  MUFU.EX2 R144, R144 ;  /* 0x0000009000907308 */ /* 0x000fe20000000800 */
[----:B------:R-:W-:-:S03]  /*1abf0*/  FADD.FTZ R153, R153, R146 ;  /* 0x0000009299997221 */ /* 0x000fc60000010000 */
[----:B------:R5:W-:Y:S01]  /*1ac00*/  MUFU.EX2 R141, R60 ;  /* 0x0000003c008d7308 */ /* 0x000be20000000800 */
[C---:B-1----:R-:W-:Y:S01]  /*1ac10*/  F2FP.F16.F32.PACK_AB R56, R151.reuse, R142 ;  /* 0x0000008e9738723e */ /* 0x042fe200000000ff */
[C---:B--2---:R-:W-:Y:S01]  /*1ac20*/  HMMA.16816.F32 R16, R36.reuse, R28, R16 ;  /* 0x0000001c2410723c */ /* 0x044fe20000001810 */
[----:B------:R-:W-:Y:S01]  /*1ac30*/  FADD.FTZ R142, R142, R153 ;  /* 0x000000998e8e7221 */ /* 0x000fe20000010000 */
[----:B------:R-:W1:Y:S01]  /*1ac40*/  MUFU.EX2 R139, R57 ;  /* 0x00000039008b7308 */ /* 0x000e620000000800 */
[----:B----4-:R-:W-:Y:S02]  /*1ac50*/  FFMA.FTZ R137, R134, UR10, -R99 ;  /* 0x0000000a86897c23 */ /* 0x010fe40008010863 */
[----:B------:R-:W-:Y:S01]  /*1ac60*/  FADD.FTZ R151, R151, R142 ;  /* 0x0000008e97977221 */ /* 0x000fe20000010000 */
[----:B------:R-:W-:Y:S02]  /*1ac70*/  MUFU.EX2 R134, R205 ;  /* 0x000000cd00867308 */ /* 0x000fe40000000800 */
[C---:B------:R-:W-:Y:S01]  /*1ac80*/  HMMA.16816.F32 R12, R36.reuse, R30, R12 ;  /* 0x0000001e240c723c */ /* 0x040fe2000000180c */
[----:B------:R-:W2:Y:S01]  /*1ac90*/  LDSM.16.MT88.4 R28, [R87+0xf800] ;  /* 0x00f80000571c783b */ /* 0x000ea20000004200 */
[----:B------:R-:W4:Y:S03]  /*1aca0*/  MUFU.EX2 R137, R137 ;  /* 0x0000008900897308 */ /* 0x000f260000000800 */
[----:B-----5:R-:W5:Y:S03]  /*1acb0*/  LDSM.16.MT88.4 R60, [R88+0xf800] ;  /* 0x00f80000583c783b */ /* 0x020f660000004200 */
[----:B------:R-:W-:Y:S01]  /*1acc0*/  HMMA.16816.F32 R24, R36, R32, R24 ;  /* 0x000000202418723c */ /* 0x000fe20000001818 */
[----:B-1----:R-:W-:-:S07]  /*1acd0*/  F2FP.F16.F32.PACK_AB R57, R140, R139 ;  /* 0x0000008b8c39723e */ /* 0x002fce00000000ff */
[C---:B------:R-:W-:Y:S01]  /*1ace0*/  HMMA.16816.F32 R20, R36.reuse, R34, R20 ;  /* 0x000000222414723c */ /* 0x040fe20000001814 */
[----:B------:R-:W1:Y:S07]  /*1acf0*/  LDSM.16.MT88.4 R32, [R89+0xf800] ;  /* 0x00f800005920783b */ /* 0x000e6e0000004200 */
[C---:B---3--:R-:W-:Y:S08]  /*1ad00*/  HMMA.16816.F32 R44, R36.reuse, R52, R44 ;  /* 0x00000034242c723c */ /* 0x048ff0000000182c */
[C---:B------:R-:W-:Y:S01]  /*1ad10*/  HMMA.16816.F32 R40, R36.reuse, R54, R40 ;  /* 0x000000362428723c */ /* 0x040fe20000001828 */
[----:B------:R-:W3:Y:S07]  /*1ad20*/  LDSM.16.MT88.4 R52, [R4+0xf800] ;  /* 0x00f800000434783b */ /* 0x000eee0000004200 */
[----:B------:R-:W-:Y:S01]  /*1ad30*/  HMMA.16816.F32 R48, R36, R58, R48 ;  /* 0x0000003a2430723c */ /* 0x000fe20000001830 */
[----:B------:R-:W4:Y:S01]  /*1ad40*/  LDSM.16.MT88.4 R36, [R89+0x10000] ;  /* 0x010000005924783b */ /* 0x000f220000004200 */
[----:B------:R-:W-:Y:S01]  /*1ad50*/  F2FP.F16.F32.PACK_AB R58, R141, R138 ;  /* 0x0000008a8d3a723e */ /* 0x000fe200000000ff */
[----:B------:R-:W-:Y:S01]  /*1ad60*/  FADD.FTZ R138, R138, R151 ;  /* 0x000000978a8a7221 */ /* 0x000fe20000010000 */
[----:B------:R-:W-:-:S03]  /*1ad70*/  F2FP.F16.F32.PACK_AB R59, R144, R135 ;  /* 0x00000087903b723e */ /* 0x000fc600000000ff */
[----:B------:R-:W-:-:S04]  /*1ad80*/  FADD.FTZ R141, R141, R138 ;  /* 0x0000008a8d8d7221 */ /* 0x000fc80000010000 */
[C---:B--2---:R-:W-:Y:S08]  /*1ad90*/  HMMA.16816.F32 R16, R56.reuse, R28, R16 ;  /* 0x0000001c3810723c */ /* 0x044ff00000001810 */
[C---:B------:R-:W-:Y:S01]  /*1ada0*/  HMMA.16816.F32 R12, R56.reuse, R30, R12 ;  /* 0x0000001e380c723c */ /* 0x040fe2000000180c */
[----:B------:R-:W2:Y:S07]  /*1adb0*/  LDSM.16.MT88.4 R28, [R88+0x10000] ;  /* 0x01000000581c783b */ /* 0x000eae0000004200 */
[----:B-----5:R-:W-:Y:S01]  /*1adc0*/  HMMA.16816.F32 R8, R56, R60, R8 ;  /* 0x0000003c3808723c */ /* 0x020fe20000001808 */
[--C-:B------:R-:W-:Y:S01]  /*1add0*/  FFMA.FTZ R60, R129, UR10, -R94.reuse ;  /* 0x0000000a813c7c23 */ /* 0x100fe2000801085e */
[----:B------:R-:W-:Y:S01]  /*1ade0*/  FFMA.FTZ R61, R74, UR10, -R94 ;  /* 0x0000000a4a3d7c23 */ /* 0x000fe2000801085e */
[----:B------:R-:W-:-:S04]  /*1adf0*/  FFMA.FTZ R74, R85, UR10, -R99 ;  /* 0x0000000a554a7c23 */ /* 0x000fc80008010863 */
[----:B------:R-:W-:Y:S01]  /*1ae00*/  MUFU.EX2 R60, R60 ;  /* 0x0000003c003c7308 */ /* 0x000fe20000000800 */
[C---:B-1----:R-:W-:Y:S03]  /*1ae10*/  HMMA.16816.F32 R24, R56.reuse, R32, R24 ;  /* 0x000000203818723c */ /* 0x042fe60000001818 */
[----:B------:R-:W1:Y:S04]  /*1ae20*/  MUFU.EX2 R61, R61 ;  /* 0x0000003d003d7308 */ /* 0x000e680000000800 */
[----:B------:R-:W-:Y:S01]  /*1ae30*/  MUFU.EX2 R74, R74 ;  /* 0x0000004a004a7308 */ /* 0x000fe20000000800 */
[C---:B------:R-:W-:Y:S01]  /*1ae40*/  HMMA.16816.F32 R20, R56.reuse, R34, R20 ;  /* 0x000000223814723c */ /* 0x040fe20000001814 */
[----:B------:R-:W5:Y:S07]  /*1ae50*/  LDSM.16.MT88.4 R32, [R87+0x10000] ;  /* 0x010000005720783b */ /* 0x000f6e0000004200 */
[----:B------:R-:W-:Y:S01]  /*1ae60*/  HMMA.16816.F32 R48, R56, R62, R48 ;  /* 0x0000003e3830723c */ /* 0x000fe20000001830 */
[--C-:B------:R-:W-:Y:S01]  /*1ae70*/  FFMA.FTZ R62, R84, UR10, -R99.reuse ;  /* 0x0000000a543e7c23 */ /* 0x100fe20008010863 */
[----:B------:R-:W-:Y:S01]  /*1ae80*/  FFMA.FTZ R84, R71, UR10, -R94 ;  /* 0x0000000a47547c23 */ /* 0x000fe2000801085e */
[----:B------:R-:W-:-:S04]  /*1ae90*/  FFMA.FTZ R63, R86, UR10, -R99 ;  /* 0x0000000a563f7c23 */ /* 0x000fc80008010863 */
[----:B------:R-:W-:Y:S01]  /*1aea0*/  MUFU.EX2 R62, R62 ;  /* 0x0000003e003e7308 */ /* 0x000fe20000000800 */
[C---:B---3--:R-:W-:Y:S03]  /*1aeb0*/  HMMA.16816.F32 R44, R56.reuse, R52, R44 ;  /* 0x00000034382c723c */ /* 0x048fe6000000182c */
[----:B------:R-:W3:Y:S05]  /*1aec0*/  MUFU.EX2 R63, R63 ;  /* 0x0000003f003f7308 */ /* 0x000eea0000000800 */
[----:B------:R-:W-:Y:S01]  /*1aed0*/  HMMA.16816.F32 R40, R56, R54, R40 ;  /* 0x000000363828723c */ /* 0x000fe20000001828 */
[----:B----4-:R-:W-:Y:S01]  /*1aee0*/  F2FP.F16.F32.PACK_AB R56, R137, R134 ;  /* 0x000000868938723e */ /* 0x010fe200000000ff */
[----:B------:R-:W4:Y:S01]  /*1aef0*/  LDSM.16.MT88.4 R52, [R4+0x10000] ;  /* 0x010000000434783b */ /* 0x000f220000004200 */
[----:B------:R-:W-:Y:S01]  /*1af00*/  F2FP.F16.F32.PACK_AB R57, R132, R131 ;  /* 0x000000838439723e */ /* 0x000fe200000000ff */
[----:B------:R-:W-:Y:S01]  /*1af10*/  FADD.FTZ R134, R134, R141 ;  /* 0x0000008d86867221 */ /* 0x000fe20000010000 */
[----:B------:R-:W-:-:S02]  /*1af20*/  F2FP.F16.F32.PACK_AB R58, R133, R130 ;  /* 0x00000082853a723e */ /* 0x000fc400000000ff */
[----:B-1----:R-:W-:Y:S01]  /*1af30*/  F2FP.F16.F32.PACK_AB R59, R61, R60 ;  /* 0x0000003c3d3b723e */ /* 0x002fe200000000ff */
[----:B------:R-:W-:-:S06]  /*1af40*/  FADD.FTZ R137, R137, R134 ;  /* 0x0000008689897221 */ /* 0x000fcc0000010000 */
[C---:B------:R-:W-:Y:S01]  /*1af50*/  HMMA.16816.F32 R24, R56.reuse, R36, R24 ;  /* 0x000000243818723c */ /* 0x040fe20000001818 */
[----:B------:R-:W-:Y:S01]  /*1af60*/  FFMA.FTZ R36, R83, UR10, -R99 ;  /* 0x0000000a53247c23 */ /* 0x000fe20008010863 */
[--C-:B------:R-:W-:Y:S01]  /*1af70*/  FFMA.FTZ R37, R72, UR10, -R94.reuse ;  /* 0x0000000a48257c23 */ /* 0x100fe2000801085e */
[--C-:B------:R-:W-:Y:S02]  /*1af80*/  FFMA.FTZ R83, R70, UR10, -R94.reuse ;  /* 0x0000000a46537c23 */ /* 0x100fe4000801085e */
[----:B------:R-:W-:Y:S03]  /*1af90*/  MUFU.EX2 R70, R84 ;  /* 0x0000005400467308 */ /* 0x000fe60000000800 */
[C---:B------:R-:W-:Y:S01]  /*1afa0*/  HMMA.16816.F32 R20, R56.reuse, R38, R20 ;  /* 0x000000263814723c */ /* 0x040fe20000001814 */
[----:B------:R-:W-:Y:S01]  /*1afb0*/  FFMA.FTZ R38, R73, UR10, -R94 ;  /* 0x0000000a49267c23 */ /* 0x000fe2000801085e */
[----:B------:R-:W-:Y:S04]  /*1afc0*/  MUFU.EX2 R71, R37 ;  /* 0x0000002500477308 */ /* 0x000fe80000000800 */
[----:B------:R-:W-:Y:S02]  /*1afd0*/  MUFU.EX2 R73, R36 ;  /* 0x0000002400497308 */ /* 0x000fe40000000800 */
[C---:B--2---:R-:W-:Y:S02]  /*1afe0*/  HMMA.16816.F32 R8, R56.reuse, R28, R8 ;  /* 0x0000001c3808723c */ /* 0x044fe40000001808 */
[----:B------:R1:W2:Y:S04]  /*1aff0*/  MUFU.EX2 R72, R38 ;  /* 0x0000002600487308 */ /* 0x0002a80000000800 */
[----:B------:R-:W2:Y:S02]  /*1b000*/  MUFU.EX2 R83, R83 ;  /* 0x0000005300537308 */ /* 0x000ea40000000800 */
[C---:B------:R-:W-:Y:S01]  /*1b010*/  HMMA.16816.F32 R48, R56.reuse, R30, R48 ;  /* 0x0000001e3830723c */ /* 0x040fe20000001830 */
[----:B------:R-:W2:Y:S04]  /*1b020*/  LDSM.16.MT88.4 R28, [R87+0x10800] ;  /* 0x01080000571c783b */ /* 0x000ea80000004200 */
[----:B-1----:R-:W1:Y:S03]  /*1b030*/  LDSM.16.MT88.4 R36, [R88+0x10800] ;  /* 0x010800005824783b */ /* 0x002e660000004200 */
[C---:B-----5:R-:W-:Y:S08]  /*1b040*/  HMMA.16816.F32 R16, R56.reuse, R32, R16 ;  /* 0x000000203810723c */ /* 0x060ff00000001810 */
[C---:B------:R-:W-:Y:S01]  /*1b050*/  HMMA.16816.F32 R12, R56.reuse, R34, R12 ;  /* 0x00000022380c723c */ /* 0x040fe2000000180c */
[----:B------:R-:W5:Y:S07]  /*1b060*/  LDSM.16.MT88.4 R32, [R89+0x10800] ;  /* 0x010800005920783b */ /* 0x000f6e0000004200 */
[----:B----4-:R-:W-:Y:S01]  /*1b070*/  HMMA.16816.F32 R44, R56, R52, R44 ;  /* 0x00000034382c723c */ /* 0x010fe2000000182c */
[----:B---3--:R-:W-:-:S02]  /*1b080*/  F2FP.F16.F32.PACK_AB R52, R74, R63 ;  /* 0x0000003f4a34723e */ /* 0x008fc400000000ff */
[----:B--2---:R-:W-:-:S05]  /*1b090*/  F2FP.F16.F32.PACK_AB R53, R71, R72 ;  /* 0x000000484735723e */ /* 0x004fca00000000ff */
[----:B------:R-:W-:Y:S01]  /*1b0a0*/  HMMA.16816.F32 R40, R56, R54, R40 ;  /* 0x000000363828723c */ /* 0x000fe20000001828 */
[----:B------:R-:W-:Y:S01]  /*1b0b0*/  F2FP.F16.F32.PACK_AB R54, R73, R62 ;  /* 0x0000003e4936723e */ /* 0x000fe200000000ff */
[--C-:B------:R-:W-:Y:S01]  /*1b0c0*/  FFMA.FTZ R58, R79, UR10, -R99.reuse ;  /* 0x0000000a4f3a7c23 */ /* 0x100fe20008010863 */
[----:B------:R-:W-:Y:S01]  /*1b0d0*/  F2FP.F16.F32.PACK_AB R55, R83, R70 ;  /* 0x000000465337723e */ /* 0x000fe200000000ff */
        /* <DEDUP_REMOVED lines=8> */
[----:B------:R2:W-:Y:S04]  /*1b160*/  MUFU.EX2 R68, R79 ;  /* 0x0000004f00447308 */ /* 0x0005e80000000800 */
[----:B------:R-:W-:Y:S02]  /*1b170*/  MUFU.EX2 R56, R56 ;  /* 0x0000003800387308 */ /* 0x000fe40000000800 */
[C---:B-1----:R-:W-:Y:S01]  /*1b180*/  HMMA.16816.F32 R8, R52.reuse, R36, R8 ;  /* 0x000000243408723c */ /* 0x042fe20000001808 */
[----:B------:R-:W-:Y:S01]  /*1b190*/  FADD.FTZ R36, R100, R101 ;  /* 0x0000006564247221 */ /* 0x000fe20000010000 */
[----:B------:R-:W1:Y:S03]  /*1b1a0*/  MUFU.EX2 R59, R59 ;  /* 0x0000003b003b7308 */ /* 0x000e660000000800 */
[----:B------:R-:W-:Y:S01]  /*1b1b0*/  FADD.FTZ R36, R145, R36 ;  /* 0x0000002491247221 */ /* 0x000fe20000010000 */
[----:B------:R-:W-:Y:S02]  /*1b1c0*/  MUFU.EX2 R57, R57 ;  /* 0x0000003900397308 */ /* 0x000fe40000000800 */
[C---:B------:R-:W-:Y:S01]  /*1b1d0*/  HMMA.16816.F32 R12, R52.reuse, R30, R12 ;  /* 0x0000001e340c723c */ /* 0x040fe2000000180c */
[----:B------:R-:W3:Y:S01]  /*1b1e0*/  LDSM.16.MT88.4 R28, [R4+0x10800] ;  /* 0x01080000041c783b */ /* 0x000ee20000004200 */
[----:B------:R-:W-:Y:S01]  /*1b1f0*/  FADD.FTZ R143, R143, R36 ;  /* 0x000000248f8f7221 */ /* 0x000fe20000010000 */
[----:B------:R-:W-:Y:S03]  /*1b200*/  MUFU.EX2 R58, R58 ;  /* 0x0000003a003a7308 */ /* 0x000fe60000000800 */
[----:B------:R-:W-:Y:S01]  /*1b210*/  FADD.FTZ R148, R148, R143 ;  /* 0x0000008f94947221 */ /* 0x000fe20000010000 */
[----:B------:R-:W4:Y:S01]  /*1b220*/  MUFU.EX2 R67, R80 ;  /* 0x0000005000437308 */ /* 0x000f220000000800 */
[C---:B-----5:R-:W-:Y:S02]  /*1b230*/  HMMA.16816.F32 R24, R52.reuse, R32, R24 ;  /* 0x000000203418723c */ /* 0x060fe40000001818 */
[----:B------:R-:W-:Y:S01]  /*1b240*/  FADD.FTZ R159, R159, R148 ;  /* 0x000000949f9f7221 */ /* 0x000fe20000010000 */
[----:B------:R-:W-:Y:S03]  /*1b250*/  MUFU.EX2 R66, R81 ;  /* 0x0000005100427308 */ /* 0x000fe60000000800 */
[----:B------:R-:W-:Y:S01]  /*1b260*/  FADD.FTZ R158, R158, R159 ;  /* 0x0000009f9e9e7221 */ /* 0x000fe20000010000 */
[----:B------:R-:W5:Y:S01]  /*1b270*/  MUFU.EX2 R69, R69 ;  /* 0x0000004500457308 */ /* 0x000f620000000800 */
[----:B------:R-:W-:Y:S01]  /*1b280*/  HMMA.16816.F32 R20, R52, R34, R20 ;  /* 0x000000223414723c */ /* 0x000fe20000001814 */
[----:B------:R-:W5:Y:S01]  /*1b290*/  LDSM.16.MT88.4 R32, [R89+0x11000] ;  /* 0x011000005920783b */ /* 0x000f620000004200 */
[----:B------:R-:W-:-:S04]  /*1b2a0*/  FADD.FTZ R157, R157, R158 ;  /* 0x0000009e9d9d7221 */ /* 0x000fc80000010000 */
[----:B------:R-:W-:Y:S02]  /*1b2b0*/  FADD.FTZ R162, R162, R157 ;  /* 0x0000009da2a27221 */ /* 0x000fe40000010000 */
[----:B------:R-:W-:Y:S01]  /*1b2c0*/  HMMA.16816.F32 R48, R52, R38, R48 ;  /* 0x000000263430723c */ /* 0x000fe20000001830 */
[----:B------:R-:W5:Y:S01]  /*1b2d0*/  LDSM.16.MT88.4 R36, [R87+0x11000] ;  /* 0x011000005724783b */ /* 0x000f620000004200 */
[----:B--2---:R-:W-:-:S03]  /*1b2e0*/  FADD.FTZ R79, R173, R162 ;  /* 0x000000a2ad4f7221 */ /* 0x004fc60000010000 */
[----:B------:R-:W-:Y:S01]  /*1b2f0*/  LDSM.16.MT88.4 R84, [R87+0x11800] ;  /* 0x011800005754783b */ /* 0x000fe20000004200 */
[----:B------:R-:W-:-:S03]  /*1b300*/  FADD.FTZ R79, R180, R79 ;  /* 0x0000004fb44f7221 */ /* 0x000fc60000010000 */
[----:B------:R-:W-:Y:S01]  /*1b310*/  LDSM.16.MT88.4 R156, [R89+0x11800] ;  /* 0x01180000599c783b */ /* 0x000fe20000004200 */
[----:B------:R-:W-:-:S04]  /*1b320*/  FADD.FTZ R178, R178, R79 ;  /* 0x0000004fb2b27221 */ /* 0x000fc80000010000 */
[----:B------:R-:W-:Y:S01]  /*1b330*/  FADD.FTZ R185, R185, R178 ;  /* 0x000000b2b9b97221 */ /* 0x000fe20000010000 */
[----:B---3--:R-:W-:Y:S03]  /*1b340*/  HMMA.16816.F32 R44, R52, R28, R44 ;  /* 0x0000001c342c723c */ /* 0x008fe6000000182c */
[----:B------:R-:W-:-:S04]  /*1b350*/  FADD.FTZ R192, R192, R185 ;  /* 0x000000b9c0c07221 */ /* 0x000fc80000010000 */
[----:B------:R-:W-:Y:S01]  /*1b360*/  FADD.FTZ R191, R191, R192 ;  /* 0x000000c0bfbf7221 */ /* 0x000fe20000010000 */
[----:B------:R-:W-:Y:S01]  /*1b370*/  HMMA.16816.F32 R40, R52, R30, R40 ;  /* 0x0000001e3428723c */ /* 0x000fe20000001828 */
[----:B-1----:R-:W-:Y:S01]  /*1b380*/  F2FP.F16.F32.PACK_AB R52, R59, R56 ;  /* 0x000000383b34723e */ /* 0x002fe200000000ff */
[----:B------:R-:W1:Y:S01]  /*1b390*/  LDSM.16.MT88.4 R28, [R88+0x11000] ;  /* 0x01100000581c783b */ /* 0x000e620000004200 */
[----:B----4-:R-:W-:Y:S02]  /*1b3a0*/  F2FP.F16.F32.PACK_AB R53, R67, R68 ;  /* 0x000000444335723e */ /* 0x010fe400000000ff */
[----:B------:R-:W-:Y:S02]  /*1b3b0*/  F2FP.F16.F32.PACK_AB R54, R58, R57 ;  /* 0x000000393a36723e */ /* 0x000fe400000000ff */
[----:B-----5:R-:W-:-:S07]  /*1b3c0*/  F2FP.F16.F32.PACK_AB R55, R69, R66 ;  /* 0x000000424537723e */ /* 0x020fce00000000ff */
[----:B------:R-:W-:Y:S01]  /*1b3d0*/  HMMA.16816.F32 R24, R52, R32, R24 ;  /* 0x000000203418723c */ /* 0x000fe20000001818 */
[----:B------:R-:W-:-:S04]  /*1b3e0*/  FADD.FTZ R32, R190, R191 ;  /* 0x000000bfbe207221 */ /* 0x000fc80000010000 */
[----:B------:R-:W-:-:S03]  /*1b3f0*/  FADD.FTZ R32, R193, R32 ;  /* 0x00000020c1207221 */ /* 0x000fc60000010000 */
[----:B------:R-:W-:Y:S01]  /*1b400*/  HMMA.16816.F32 R20, R52, R34, R20 ;  /* 0x000000223414723c */ /* 0x000fe20000001814 */
[----:B------:R-:W-:Y:S02]  /*1b410*/  FADD.FTZ R181, R181, R32 ;  /* 0x00000020b5b57221 */ /* 0x000fe40000010000 */
[----:B------:R-:W2:Y:S02]  /*1b420*/  LDSM.16.MT88.4 R32, [R4+0x11000] ;  /* 0x011000000420783b */ /* 0x000ea40000004200 */
[----:B------:R-:W-:-:S03]  /*1b430*/  FADD.FTZ R182, R182, R181 ;  /* 0x000000b5b6b67221 */ /* 0x000fc60000010000 */
[----:B------:R-:W-:Y:S01]  /*1b440*/  HMMA.16816.F32 R16, R52, R36, R16 ;  /* 0x000000243410723c */ /* 0x000fe20000001810 */
        /* <DEDUP_REMOVED lines=12> */
[----:B-1----:R-:W-:Y:S02]  /*1b510*/  HMMA.16816.F32 R8, R52, R28, R8 ;  /* 0x0000001c3408723c */ /* 0x002fe40000001808 */
[----:B------:R-:W1:Y:S01]  /*1b520*/  MUFU.EX2 R38, R38 ;  /* 0x0000002600267308 */ /* 0x000e620000000800 */
[----:B------:R-:W-:-:S03]  /*1b530*/  FADD.FTZ R163, R170, R163 ;  /* 0x000000a3aaa37221 */ /* 0x000fc60000010000 */
[----:B------:R-:W4:Y:S01]  /*1b540*/  MUFU.EX2 R39, R39 ;  /* 0x0000002700277308 */ /* 0x000f220000000800 */
[----:B------:R-:W-:Y:S01]  /*1b550*/  FADD.FTZ R150, R150, R163 ;  /* 0x000000a396967221 */ /* 0x000fe20000010000 */
[----:B------:R-:W-:Y:S01]  /*1b560*/  HMMA.16816.F32 R48, R52, R30, R48 ;  /* 0x0000001e3430723c */ /* 0x000fe20000001830 */
[----:B------:R-:W-:Y:S02]  /*1b570*/  F2FP.F16.F32.PACK_AB R31, R250, R5 ;  /* 0x00000005fa1f723e */ /* 0x000fe400000000ff */
[----:B------:R-:W-:Y:S01]  /*1b580*/  FADD.FTZ R150, R149, R150 ;  /* 0x0000009695967221 */ /* 0x000fe20000010000 */
[----:B---3--:R-:W-:-:S03]  /*1b590*/  F2FP.F16.F32.PACK_AB R28, R37, R36 ;  /* 0x00000024251c723e */ /* 0x008fc600000000ff */
[----:B------:R-:W-:Y:S01]  /*1b5a0*/  FADD.FTZ R147, R147, R150 ;  /* 0x0000009693937221 */ /* 0x000fe20000010000 */
[----:B-1----:R-:W-:Y:S01]  /*1b5b0*/  F2FP.F16.F32.PACK_AB R30, R249, R38 ;  /* 0x00000026f91e723e */ /* 0x002fe200000000ff */
[----:B--2---:R-:W-:Y:S02]  /*1b5c0*/  HMMA.16816.F32 R44, R52, R32, R44 ;  /* 0x00000020342c723c */ /* 0x004fe4000000182c */
[----:B------:R-:W-:Y:S01]  /*1b5d0*/  FADD.FTZ R160, R160, R147 ;  /* 0x00000093a0a07221 */ /* 0x000fe20000010000 */
[----:B----4-:R-:W-:-:S03]  /*1b5e0*/  F2FP.F16.F32.PACK_AB R29, R64, R39 ;  /* 0x00000027401d723e */ /* 0x010fc600000000ff */
[----:B------:R-:W-:Y:S02]  /*1b5f0*/  FADD.FTZ R139, R139, R160 ;  /* 0x000000a08b8b7221 */ /* 0x000fe40000010000 */
[----:B------:R-:W-:Y:S01]  /*1b600*/  HMMA.16816.F32 R40, R52, R34, R40 ;  /* 0x000000223428723c */ /* 0x000fe20000001828 */
[----:B------:R-:W1:Y:S01]  /*1b610*/  LDSM.16.MT88.4 R32, [R88+0x11800] ;  /* 0x011800005820783b */ /* 0x000e620000004200 */
[----:B------:R-:W-:-:S04]  /*1b620*/  FADD.FTZ R140, R140, R139 ;  /* 0x0000008b8c8c7221 */ /* 0x000fc80000010000 */
[----:B------:R-:W-:Y:S02]  /*1b630*/  FADD.FTZ R135, R135, R140 ;  /* 0x0000008c87877221 */ /* 0x000fe40000010000 */
[----:B------:R-:W-:Y:S01]  /*1b640*/  HMMA.16816.F32 R148, R28, R86, R12 ;  /* 0x000000561c94723c */ /* 0x000fe2000000180c */
[----:B------:R2:W3:Y:S01]  /*1b650*/  LDSM.16.MT88.4 R12, [R4+0x11800] ;  /* 0x01180000040c783b */ /* 0x0004e20000004200 */
        /* <DEDUP_REMOVED lines=17> */
[----:B--2---:R-:W-:Y:S01]  /*1b770*/  FADD.FTZ R4, R56, R73 ;  /* 0x0000004938047221 */ /* 0x004fe20000010000 */
        /* <DEDUP_REMOVED lines=18> */
[----:B------:R-:W-:-:S04]  /*1b8a0*/  FADD.FTZ R5, R5, R64 ;  /* 0x0000004005057221 */ /* 0x000fc80000010000 */
[----:B------:R-:W-:Y:S01]  /*1b8b0*/  FADD.FTZ R250, R250, R5 ;  /* 0x00000005fafa7221 */ /* 0x000fe20000010000 */
[----:B------:R-:W-:-:S12]  /*1b8c0*/  BRA.U !UP0, `(.L_x_4041) ;  /* 0x0000008508a87547 */ /* 0x000fd8000b800000 */
        /* <DEDUP_REMOVED lines=70> */
.L_x_4042:
        /* <DEDUP_REMOVED lines=8> */
.L_x_4043:
        /* <DEDUP_REMOVED lines=100> */
[----:B------:R-:W-:Y:S02]  /*1c3f0*/  SEL R4, R196, 0xffffffe0, !P3 ;  /* 0xffffffe0c4047807 */ /* 0x000fe40005800000 */
[----:B---3--:R-:W-:Y:S01]  /*1c400*/  IADD3 R8, P2, PT, R10, UR11, RZ ;  /* 0x0000000b0a087c10 */ /* 0x008fe2000ff5e0ff */
[----:B------:R-:W-:Y:S01]  /*1c410*/  @P1 STS.128 [R3+0xf800], RZ ;  /* 0x00f800ff03001388 */ /* 0x000fe20000000c00 */
[----:B------:R-:W-:Y:S01]  /*1c420*/  LEA R5, R5, UR8, 0x1 ;  /* 0x0000000805057c11 */ /* 0x000fe2000f8e08ff */
[--C-:B------:R-:W-:Y:S01]  /*1c430*/  IMAD.IADD R210, R203, 0x1, R4.reuse ;  /* 0x00000001cbd27824 */ /* 0x100fe200078e0204 */
[----:B------:R-:W-:Y:S01]  /*1c440*/  IADD3.X R9, PT, PT, R11, UR9, RZ, P2, !PT ;  /* 0x000000090b097c10 */ /* 0x000fe200097fe4ff */
[----:B------:R-:W-:Y:S01]  /*1c450*/  @!PT LDS RZ, [RZ] ;  /* 0x00000000fffff984 */ /* 0x000fe20000000800 */
[----:B------:R-:W-:Y:S01]  /*1c460*/  @!PT LDS RZ, [RZ] ;  /* 0x00000000fffff984 */ /* 0x000fe20000000800 */
[----:B------:R-:W-:Y:S01]  /*1c470*/  @!PT LDS RZ, [RZ] ;  /* 0x00000000fffff984 */ /* 0x000fe20000000800 */
[----:B------:R-:W-:Y:S01]  /*1c480*/  @!P1 LDGSTS.E.BYPASS.LTC128B.128 [R3+0x10000], desc[UR6][R6.64] ;  /* 0x1000000006039fae */ /* 0x000fe2000b981a06 */
[----:B------:R-:W-:Y:S01]  /*1c490*/  @!P1 IADD3 R16, P2, PT, R8, UR11, RZ ;  /* 0x0000000b08109c10 */ /* 0x000fe2000ff5e0ff */
[----:B------:R-:W-:-:S02]  /*1c4a0*/  IMAD.IADD R196, R5, 0x1, R4 ;  /* 0x0000000105c47824 */ /* 0x000fc400078e0204 */
[----:B------:R-:W-:Y:S01]  /*1c4b0*/  @P1 STS.128 [R3+0x10000], RZ ;  /* 0x010000ff03001388 */ /* 0x000fe20000000c00 */
[----:B------:R-:W-:Y:S01]  /*1c4c0*/  @!P1 IADD3.X R17, PT, PT, R9, UR9, RZ, P2, !PT ;  /* 0x0000000909119c10 */ /* 0x000fe200097fe4ff */
[----:B------:R-:W-:Y:S02]  /*1c4d0*/  UIADD3 UR9, UPT, UPT, UR4, -0x2, URZ ;  /* 0xfffffffe04097890 */ /* 0x000fe4000fffe0ff */
[----:B------:R-:W-:Y:S01]  /*1c4e0*/  @!PT LDS RZ, [RZ] ;  /* 0x00000000fffff984 */ /* 0x000fe20000000800 */
[----:B------:R-:W-:Y:S01]  /*1c4f0*/  @!PT LDS RZ, [RZ] ;  /* 0x00000000fffff984 */ /* 0x000fe20000000800 */
[----:B------:R-:W-:Y:S01]  /*1c500*/  @!PT LDS RZ, [RZ] ;  /* 0x00000000fffff984 */ /* 0x000fe20000000800 */
[----:B------:R-:W-:Y:S02]  /*1c510*/  @!P1 LDGSTS.E.BYPASS.LTC128B.128 [R3+0x10800], desc[UR6][R10.64] ;  /* 0x108000000a039fae */ /* 0x000fe4000b981a06 */
[----:B------:R-:W-:Y:S02]  /*1c520*/  UISETP.GT.AND UP1, UPT, UR9, UR20, UPT ;  /* 0x000000140900728c */ /* 0x000fe4000bf24270 */
        /* <DEDUP_REMOVED lines=10> */
[----:B------:R-:W4:Y:S03]  /*1c5d0*/  LDCU UR6, c[0x0][0x50c] ;  /* 0x0000a180ff0677ac */ /* 0x000f260008000800 */
[----:B------:R-:W-:Y:S04]  /*1c5e0*/  @P1 STS.128 [R3+0x11800], RZ ;  /* 0x011800ff03001388 */ /* 0x000fe80000000c00 */
[----:B------:R5:W-:Y:S04]  /*1c5f0*/  LDSM.16.M88.4 R28, [R5] ;  /* 0x00000000051c783b */ /* 0x000be80000000200 */
[----:B-1----:R-:W3:Y:S04]  /*1c600*/  LDSM.16.M88.4 R12, [R203+0x2000] ;  /* 0x00200000cb0c783b */ /* 0x002ee80000000200 */
[----:B------:R-:W-:Y:S04]  /*1c610*/  LDSM.16.M88.4 R196, [R196] ;  /* 0x00000000c4c4783b */ /* 0x000fe80000000200 */
[----:B------:R-:W-:Y:S04]  /*1c620*/  LDSM.16.M88.4 R204, [R210+0x2000] ;  /* 0x00200000d2cc783b */ /* 0x000fe80000000200 */
[----:B------:R-:W1:Y:S04]  /*1c630*/  LDSM.16.M88.4 R124, [R203+0x3800] ;  /* 0x00380000cb7c783b */ /* 0x000e680000000200 */
[----:B------:R-:W-:Y:S01]  /*1c640*/  LDSM.16.M88.4 R20, [R202+0x2000] ;  /* 0x00200000ca14783b */ /* 0x000fe20000000200 */
[----:B-----5:R-:W-:-:S03]  /*1c650*/  IMAD.IADD R5, R5, 0x1, R212 ;  /* 0x0000000105057824 */ /* 0x020fc600078e02d4 */
[----:B------:R-:W-:Y:S01]  /*1c660*/  LDSM.16.M88.4 R164, [R203+0x3000] ;  /* 0x00300000cba4783b */ /* 0x000fe20000000200 */
[----:B--2---:R-:W-:-:S03]  /*1c670*/  IMAD.IADD R8, R4, 0x1, R5 ;  /* 0x0000000104087824 */ /* 0x004fc600078e0205 */
[----:B------:R-:W2:Y:S04]  /*1c680*/  LDSM.16.M88.4 R24, [R5] ;  /* 0x000000000518783b */ /* 0x000ea80000000200 */
[----:B------:R-:W5:Y:S04]  /*1c690*/  LDSM.16.M88.4 R184, [R210+0x3800] ;  /* 0x00380000d2b8783b */ /* 0x000f680000000200 */
[----:B------:R-:W4:Y:S04]  /*1c6a0*/  LDSM.16.M88.4 R172, [R203+0x2800] ;  /* 0x00280000cbac783b */ /* 0x000f280000000200 */
[----:B------:R-:W4:Y:S01]  /*1c6b0*/  LDSM.16.M88.4 R116, [R203+0x4000] ;  /* 0x00400000cb74783b */ /* 0x000f220000000200 */
[C---:B---3--:R-:W-:Y:S03]  /*1c6c0*/  HMMA.16816.F32 R16, R28.reuse, R12, RZ ;  /* 0x0000000c1c10723c */ /* 0x048fe600000018ff */
[----:B------:R-:W3:Y:S04]  /*1c6d0*/  LDSM.16.M88.4 R108, [R203+0x4800] ;  /* 0x00480000cb6c783b */ /* 0x000ee80000000200 */
[----:B------:R-:W3:Y:S01]  /*1c6e0*/  LDSM.16.M88.4 R100, [R203+0x5000] ;  /* 0x00500000cb64783b */ /* 0x000ee20000000200 */
[C---:B------:R-:W-:Y:S03]  /*1c6f0*/  HMMA.16816.F32 R12, R28.reuse, R14, RZ ;  /* 0x0000000e1c0c723c */ /* 0x040fe600000018ff */
[----:B------:R-:W3:Y:S04]  /*1c700*/  LDSM.16.M88.4 R92, [R203+0x5800] ;  /* 0x00580000cb5c783b */ /* 0x000ee80000000200 */
[----:B------:R-:W3:Y:S01]  /*1c710*/  LDSM.16.M88.4 R84, [R203+0x6000] ;  /* 0x00600000cb54783b */ /* 0x000ee20000000200 */
[----:B-1----:R-:W-:Y:S03]  /*1c720*/  HMMA.16816.F32 R128, R28, R124, RZ ;  /* 0x0000007c1c80723c */ /* 0x002fe600000018ff */
[----:B------:R-:W1:Y:S04]  /*1c730*/  LDSM.16.M88.4 R76, [R203+0x6800] ;  /* 0x00680000cb4c783b */ /* 0x000e680000000200 */
[----:B------:R-:W1:Y:S01]  /*1c740*/  LDSM.16.M88.4 R68, [R203+0x7000] ;  /* 0x00700000cb44783b */ /* 0x000e620000000200 */
[----:B------:R-:W-:Y:S03]  /*1c750*/  HMMA.16816.F32 R16, R196, R204, R16 ;  /* 0x000000ccc410723c */ /* 0x000fe60000001810 */
[----:B------:R-:W1:Y:S04]  /*1c760*/  LDSM.16.M88.4 R60, [R203+0x7800] ;  /* 0x00780000cb3c783b */ /* 0x000e680000000200 */
[----:B------:R-:W1:Y:S01]  /*1c770*/  LDSM.16.M88.4 R52, [R203+0x8000] ;  /* 0x00800000cb34783b */ /* 0x000e620000000200 */
[----:B------:R-:W-:Y:S03]  /*1c780*/  HMMA.16816.F32 R124, R28, R126, RZ ;  /* 0x0000007e1c7c723c */ /* 0x000fe600000018ff */
[----:B------:R-:W1:Y:S04]  /*1c790*/  LDSM.16.M88.4 R44, [R203+0x8800] ;  /* 0x00880000cb2c783b */ /* 0x000e680000000200 */
[----:B------:R-:W1:Y:S01]  /*1c7a0*/  LDSM.16.M88.4 R36, [R203+0x9000] ;  /* 0x00900000cb24783b */ /* 0x000e620000000200 */
[----:B------:R-:W-:Y:S03]  /*1c7b0*/  HMMA.16816.F32 R12, R196, R206, R12 ;  /* 0x000000cec40c723c */ /* 0x000fe6000000180c */
[----:B------:R5:W1:Y:S04]  /*1c7c0*/  LDSM.16.M88.4 R180, [R203+0x9800] ;  /* 0x00980000cbb4783b */ /* 0x000a680000000200 */
[----:B------:R-:W-:Y:S01]  /*1c7d0*/  LDSM.16.M88.4 R8, [R8] ;  /* 0x000000000808783b */ /* 0x000fe20000000200 */
[----:B--2---:R-:W-:Y:S03]  /*1c7e0*/  HMMA.16816.F32 R16, R24, R20, R16 ;  /* 0x000000141810723c */ /* 0x004fe60000001810 */
[----:B------:R-:W-:Y:S04]  /*1c7f0*/  LDSM.16.M88.4 R188, [R210+0x3000] ;  /* 0x00300000d2bc783b */ /* 0x000fe80000000200 */
[----:B------:R-:W-:Y:S01]  /*1c800*/  LDSM.16.M88.4 R192, [R210+0x2800] ;  /* 0x00280000d2c0783b */ /* 0x000fe20000000200 */
[----:B------:R-:W-:Y:S03]  /*1c810*/  HMMA.16816.F32 R168, R28, R164, RZ ;  /* 0x000000a41ca8723c */ /* 0x000fe600000018ff */
[----:B------:R-:W0:Y:S01]  /*1c820*/  LDGDEPBAR ;  /* 0x00000000000079af */ /* 0x000e220000000000 */
[----:B-----5:R-:W-:-:S04]  /*1c830*/  IMAD.IADD R203, R4, 0x1, R202 ;  /* 0x0000000104cb7824 */ /* 0x020fc800078e02ca */
[----:B------:R-:W-:Y:S01]  /*1c840*/  HMMA.16816.F32 R164, R28, R166, RZ ;  /* 0x000000a61ca4723c */ /* 0x000fe200000018ff */
[----:B------:R-:W2:Y:S07]  /*1c850*/  LDSM.16.M88.4 R4, [R203+0x2000] ;  /* 0x00200000cb04783b */ /* 0x000eae0000000200 */
[C---:B------:R-:W-:Y:S08]  /*1c860*/  HMMA.16816.F32 R128, R196.reuse, R184, R128 ;  /* 0x000000b8c480723c */ /* 0x040ff00000001880 */
[----:B------:R-:W-:Y:S01]  /*1c870*/  HMMA.16816.F32 R124, R196, R186, R124 ;  /* 0x000000bac47c723c */ /* 0x000fe2000000187c */
[----:B------:R-:W5:Y:S07]  /*1c880*/  LDSM.16.M88.4 R184, [R202+0x2800] ;  /* 0x00280000cab8783b */ /* 0x000f6e0000000200 */
[----:B----4-:R-:W-:Y:S08]  /*1c890*/  HMMA.16816.F32 R176, R28, R172, RZ ;  /* 0x000000ac1cb0723c */ /* 0x010ff000000018ff */
[----:B------:R-:W-:Y:S01]  /*1c8a0*/  HMMA.16816.F32 R12, R24, R22, R12 ;  /* 0x00000016180c723c */ /* 0x000fe2000000180c */
[----:B------:R-:W-:Y:S07]  /*1c8b0*/  LDSM.16.M88.4 R20, [R203+0x2800] ;  /* 0x00280000cb14783b */ /* 0x000fee0000000200 */
[C---:B------:R-:W-:Y:S08]  /*1c8c0*/  HMMA.16816.F32 R172, R28.reuse, R174, RZ ;  /* 0x000000ae1cac723c */ /* 0x040ff000000018ff */
[C---:B------:R-:W-:Y:S08]  /*1c8d0*/  HMMA.16816.F32 R120, R28.reuse, R116, RZ ;  /* 0x000000741c78723c */ /* 0x040ff000000018ff */
[C---:B---3--:R-:W-:Y:S08]  /*1c8e0*/  HMMA.16816.F32 R112, R28.reuse, R108, RZ ;  /* 0x0000006c1c70723c */ /* 0x048ff000000018ff */
        /* <DEDUP_REMOVED lines=23> */
[----:B--2---:R-:W-:Y:S08]  /*1ca60*/  HMMA.16816.F32 R16, R8, R4, R16 ;  /* 0x000000040810723c */ /* 0x004ff00000001810 */
[C---:B------:R-:W-:Y:S08]  /*1ca70*/  HMMA.16816.F32 R168, R196.reuse, R188, R168 ;  /* 0x000000bcc4a8723c */ /* 0x040ff000000018a8 */
[----:B------:R-:W-:Y:S01]  /*1ca80*/  HMMA.16816.F32 R164, R196, R190, R164 ;  /* 0x000000bec4a4723c */ /* 0x000fe200000018a4 */
[----:B------:R-:W2:Y:S02]  /*1ca90*/  LDSM.16.M88.4 R188, [R210+0x4800] ;  /* 0x00480000d2bc783b */ /* 0x000ea40000000200 */
[----:B------:R-:W-:-:S05]  /*1caa0*/  FMUL.FTZ R16, R16, UR6 ;  /* 0x0000000610107c20 */ /* 0x000fca0008410000 */
[----:B------:R-:W-:Y:S01]  /*1cab0*/  HMMA.16816.F32 R176, R196, R192, R176 ;  /* 0x000000c0c4b0723c */ /* 0x000fe200000018b0 */
[----:B------:R3:W4:Y:S01]  /*1cac0*/  MUFU.TANH R192, R16 ;  /* 0x0000001000c07308 */ /* 0x0007220000002400 */
[----:B------:R-:W-:-:S06]  /*1cad0*/  FMUL.FTZ R193, R17, UR6 ;  /* 0x0000000611c17c20 */ /* 0x000fcc0008410000 */
[----:B------:R-:W-:Y:S01]  /*1cae0*/  HMMA.16816.F32 R12, R8, R6, R12 ;  /* 0x00000006080c723c */ /* 0x000fe2000000180c */
[----:B------:R-:W4:Y:S01]  /*1caf0*/  LDSM.16.M88.4 R4, [R210+0x5000] ;  /* 0x00500000d204783b */ /* 0x000f220000000200 */
[----:B------:R-:W-:Y:S06]  /*1cb00*/  MUFU.TANH R193, R193 ;  /* 0x000000c100c17308 */ /* 0x000fec0000002400 */
[----:B------:R-:W-:Y:S08]  /*1cb10*/  HMMA.16816.F32 R172, R196, R194, R172 ;  /* 0x000000c2c4ac723c */ /* 0x000ff000000018ac */
[----:B-----5:R-:W-:Y:S01]  /*1cb20*/  HMMA.16816.F32 R176, R24, R184, R176 ;  /* 0x000000b818b0723c */ /* 0x020fe200000018b0 */
[----:B------:R-:W-:Y:S01]  /*1cb30*/  FMUL.FTZ R184, R18, UR6 ;  /* 0x0000000612b87c20 */ /* 0x000fe20008410000 */
[----:B------:R-:W-:-:S02]  /*1cb40*/  FMUL.FTZ R185, R19, UR6 ;  /* 0x0000000613b97c20 */ /* 0x000fc40008410000 */
[----:B---3--:R-:W3:Y:S03]  /*1cb50*/  LDSM.16.M88.4 R16, [R202+0x3000] ;  /* 0x00300000ca10783b */ /* 0x008ee60000000200 */
[----:B------:R-:W5:Y:S01]  /*1cb60*/  MUFU.TANH R184, R184 ;  /* 0x000000b800b87308 */ /* 0x000f620000002400 */
[----:B-1----:R-:W-:Y:S07]  /*1cb70*/  HMMA.16816.F32 R120, R196, R180, R120 ;  /* 0x000000b4c478723c */ /* 0x002fee0000001878 */
[----:B------:R-:W-:Y:S01]  /*1cb80*/  MUFU.TANH R185, R185 ;  /* 0x000000b900b97308 */ /* 0x000fe20000002400 */
[----:B------:R-:W-:Y:S01]  /*1cb90*/  HMMA.16816.F32 R172, R24, R186, R172 ;  /* 0x000000ba18ac723c */ /* 0x000fe200000018ac */
[----:B------:R-:W-:Y:S01]  /*1cba0*/  FMUL.FTZ R187, R14, UR6 ;  /* 0x000000060ebb7c20 */ /* 0x000fe20008410000 */
[----:B------:R-:W-:-:S05]  /*1cbb0*/  FMUL.FTZ R186, R15, UR6 ;  /* 0x000000060fba7c20 */ /* 0x000fca0008410000 */
[----:B------:R-:W-:Y:S01]  /*1cbc0*/  MUFU.TANH R187, R187 ;  /* 0x000000bb00bb7308 */ /* 0x000fe20000002400 */
[C---:B------:R-:W-:Y:S01]  /*1cbd0*/  HMMA.16816.F32 R116, R196.reuse, R182, R116 ;  /* 0x000000b6c474723c */ /* 0x040fe20000001874 */
[----:B------:R-:W1:Y:S06]  /*1cbe0*/  LDSM.16.M88.4 R180, [R210+0x5800] ;  /* 0x00580000d2b4783b */ /* 0x000e6c0000000200 */
[----:B------:R-:W-:Y:S01]  /*1cbf0*/  MUFU.TANH R186, R186 ;  /* 0x000000ba00ba7308 */ /* 0x000fe20000002400 */
[----:B--2---:R-:W-:Y:S01]  /*1cc00*/  HMMA.16816.F32 R112, R196, R188, R112 ;  /* 0x000000bcc470723c */ /* 0x004fe20000001870 */
[----:B------:R-:W-:Y:S01]  /*1cc10*/  FMUL.FTZ R188, R12, UR6 ;  /* 0x000000060cbc7c20 */ /* 0x000fe20008410000 */
[----:B------:R-:W-:-:S02]  /*1cc20*/  FMUL.FTZ R189, R13, UR6 ;  /* 0x000000060dbd7c20 */ /* 0x000fc40008410000 */
[----:B------:R-:W2:Y:S03]  /*1cc30*/  LDSM.16.M88.4 R12, [R203+0x3000] ;  /* 0x00300000cb0c783b */ /* 0x000ea60000000200 */
[----:B------:R-:W-:Y:S01]  /*1cc40*/  MUFU.TANH R188, R188 ;  /* 0x000000bc00bc7308 */ /* 0x000fe20000002400 */
[C---:B----4-:R-:W-:Y:S07]  /*1cc50*/  HMMA.16816.F32 R104, R196.reuse, R4, R104 ;  /* 0x00000004c468723c */ /* 0x050fee0000001868 */
[----:B------:R-:W-:Y:S01]  /*1cc60*/  MUFU.TANH R189, R189 ;  /* 0x000000bd00bd7308 */ /* 0x000fe20000002400 */
[----:B------:R-:W-:Y:S01]  /*1cc70*/  HMMA.16816.F32 R100, R196, R6, R100 ;  /* 0x00000006c464723c */ /* 0x000fe20000001864 */
[----:B------:R-:W4:Y:S07]  /*1cc80*/  LDSM.16.M88.4 R4, [R210+0x6000] ;  /* 0x00600000d204783b */ /* 0x000f2e0000000200 */
[C---:B------:R-:W-:Y:S08]  /*1cc90*/  HMMA.16816.F32 R176, R8.reuse, R20, R176 ;  /* 0x0000001408b0723c */ /* 0x040ff000000018b0 */
[----:B------:R-:W-:Y:S01]  /*1cca0*/  HMMA.16816.F32 R172, R8, R22, R172 ;  /* 0x0000001608ac723c */ /* 0x000fe200000018ac */
[----:B------:R-:W5:Y:S07]  /*1ccb0*/  LDSM.16.M88.4 R20, [R202+0x3800] ;  /* 0x00380000ca14783b */ /* 0x000f6e0000000200 */
        /* <DEDUP_REMOVED lines=8> */
[----:B------:R-:W-:Y:S01]  /*1cd40*/  FMUL.FTZ R172, R172, UR6 ;  /* 0x00000006acac7c20 */ /* 0x000fe20008410000 */
[----:B------:R-:W-:-:S04]  /*1cd50*/  FMUL.FTZ R173, R173, UR6 ;  /* 0x00000006adad7c20 */ /* 0x000fc80008410000 */
[C---:B-1----:R-:W-:Y:S02]  /*1cd60*/  HMMA.16816.F32 R96, R196.reuse, R180, R96 ;  /* 0x000000b4c460723c */ /* 0x042fe40000001860 */
[----:B------:R-:W-:Y:S06]  /*1cd70*/  MUFU.TANH R178, R178 ;  /* 0x000000b200b27308 */ /* 0x000fec0000002400 */
[----:B------:R-:W-:Y:S01]  /*1cd80*/  HMMA.16816.F32 R180, R196, R182, R92 ;  /* 0x000000b6c4b4723c */ /* 0x000fe2000000185c */
[----:B------:R-:W1:Y:S01]  /*1cd90*/  LDSM.16.M88.4 R92, [R203+0x3800] ;  /* 0x00380000cb5c783b */ /* 0x000e620000000200 */
[----:B------:R-:W-:Y:S06]  /*1cda0*/  MUFU.TANH R172, R172 ;  /* 0x000000ac00ac7308 */ /* 0x000fec0000002400 */
[C---:B--2---:R-:W-:Y:S02]  /*1cdb0*/  HMMA.16816.F32 R164, R8.reuse, R14, R164 ;  /* 0x0000000e08a4723c */ /* 0x044fe400000018a4 */
[----:B------:R-:W-:Y:S06]  /*1cdc0*/  MUFU.TANH R177, R177 ;  /* 0x000000b100b17308 */ /* 0x000fec0000002400 */
[----:B------:R-:W-:Y:S01]  /*1cdd0*/  HMMA.16816.F32 R168, R8, R12, R168 ;  /* 0x0000000c08a8723c */ /* 0x000fe200000018a8 */
[----:B------:R-:W-:Y:S01]  /*1cde0*/  LDSM.16.M88.4 R12, [R210+0x7000] ;  /* 0x00700000d20c783b */ /* 0x000fe20000000200 */
[----:B------:R-:W-:Y:S06]  /*1cdf0*/  MUFU.TANH R179, R179 ;  /* 0x000000b300b37308 */ /* 0x000fec0000002400 */
[----:B----4-:R-:W-:Y:S02]  /*1ce00*/  HMMA.16816.F32 R88, R196, R4, R88 ;  /* 0x00000004c458723c */ /* 0x010fe40000001858 */
[----:B------:R-:W-:Y:S01]  /*1ce10*/  MUFU.TANH R173, R173 ;  /* 0x000000ad00ad7308 */ /* 0x000fe20000002400 */
[----:B------:R-:W-:Y:S01]  /*1ce20*/  FMUL.FTZ R164, R164, UR6 ;  /* 0x00000006a4a47c20 */ /* 0x000fe20008410000 */
[----:B------:R-:W-:Y:S01]  /*1ce30*/  FMUL.FTZ R165, R165, UR6 ;  /* 0x00000006a5a57c20 */ /* 0x000fe20008410000 */
[----:B------:R-:W-:Y:S01]  /*1ce40*/  FMUL.FTZ R166, R166, UR6 ;  /* 0x00000006a6a67c20 */ /* 0x000fe20008410000 */
[----:B------:R-:W-:-:S02]  /*1ce50*/  FMUL.FTZ R195, R167, UR6 ;  /* 0x00000006a7c37c20 */ /* 0x000fc40008410000 */
[----:B------:R-:W-:Y:S01]  /*1ce60*/  HMMA.16816.F32 R84, R196, R6, R84 ;  /* 0x00000006c454723c */ /* 0x000fe20000001854 */
[----:B------:R-:W2:Y:S01]  /*1ce70*/  LDSM.16.M88.4 R4, [R202+0x4000] ;  /* 0x00400000ca04783b */ /* 0x000ea20000000200 */
[----:B------:R-:W-:Y:S01]  /*1ce80*/  MUFU.TANH R194, R166 ;  /* 0x000000a600c27308 */ /* 0x000fe20000002400 */
[----:B------:R-:W-:-:S05]  /*1ce90*/  FMUL.FTZ R170, R170, UR6 ;  /* 0x00000006aaaa7c20 */ /* 0x000fca0008410000 */
[C---:B-----5:R-:W-:Y:S02]  /*1cea0*/  HMMA.16816.F32 R128, R24.reuse, R20, R128 ;  /* 0x000000141880723c */ /* 0x060fe40000001880 */
[----:B------:R-:W-:Y:S06]  /*1ceb0*/  MUFU.TANH R170, R170 ;  /* 0x000000aa00aa7308 */ /* 0x000fec0000002400 */
[----:B------:R-:W-:Y:S01]  /*1cec0*/  HMMA.16816.F32 R124, R24, R22, R124 ;  /* 0x00000016187c723c */ /* 0x000fe2000000187c */
[----:B------:R-:W4:Y:S01]  /*1ced0*/  LDSM.16.M88.4 R20, [R210+0x9800] ;  /* 0x00980000d214783b */ /* 0x000f220000000200 */
[----:B------:R-:W-:Y:S06]  /*1cee0*/  MUFU.TANH R195, R195 ;  /* 0x000000c300c37308 */ /* 0x000fec0000002400 */
[C---:B------:R-:W-:Y:S01]  /*1cef0*/  HMMA.16816.F32 R108, R196.reuse, R190, R108 ;  /* 0x000000bec46c723c */ /* 0x040fe2000000186c */
[----:B------:R-:W-:Y:S01]  /*1cf00*/  FMUL.FTZ R190, R174, UR6 ;  /* 0x00000006aebe7c20 */ /* 0x000fe20008410000 */
[----:B------:R-:W-:Y:S01]  /*1cf10*/  FMUL.FTZ R174, R175, UR6 ;  /* 0x00000006afae7c20 */ /* 0x000fe20008410000 */
[----:B------:R-:W-:Y:S01]  /*1cf20*/  FMUL.FTZ R175, R168, UR6 ;  /* 0x00000006a8af7c20 */ /* 0x000fe20008410000 */
[----:B------:R-:W-:Y:S01]  /*1cf30*/  FMUL.FTZ R168, R169, UR6 ;  /* 0x00000006a9a87c20 */ /* 0x000fe20008410000 */
[----:B------:R-:W-:Y:S01]  /*1cf40*/  FMUL.FTZ R169, R171, UR6 ;  /* 0x00000006aba97c20 */ /* 0x000fe20008410000 */
[----:B------:R-:W-:Y:S02]  /*1cf50*/  MUFU.TANH R191, R165 ;  /* 0x000000a500bf7308 */ /* 0x000fe40000002400 */
[C---:B---3--:R-:W-:Y:S06]  /*1cf60*/  HMMA.16816.F32 R80, R196.reuse, R16, R80 ;  /* 0x00000010c450723c */ /* 0x048fec0000001850 */
[----:B------:R3:W-:Y:S02]  /*1cf70*/  MUFU.TANH R171, R164 ;  /* 0x000000a400ab7308 */ /* 0x0007e40000002400 */
[----:B------:R-:W-:Y:S01]  /*1cf80*/  HMMA.16816.F32 R76, R196, R18, R76 ;  /* 0x00000012c44c723c */ /* 0x000fe2000000184c */
[----:B------:R-:W-:Y:S05]  /*1cf90*/  LDSM.16.M88.4 R16, [R203+0x4000] ;  /* 0x00400000cb10783b */ /* 0x000fea0000000200 */
[----:B------:R-:W-:Y:S02]  /*1cfa0*/  MUFU.TANH R190, R190 ;  /* 0x000000be00be7308 */ /* 0x000fe40000002400 */
[C---:B-1----:R-:W-:Y:S06]  /*1cfb0*/  HMMA.16816.F32 R128, R8.reuse, R92, R128 ;  /* 0x0000005c0880723c */ /* 0x042fec0000001880 */
[----:B------:R-:W-:Y:S01]  /*1cfc0*/  MUFU.TANH R174, R174 ;  /* 0x000000ae00ae7308 */ /* 0x000fe20000002400 */
[----:B---3--:R-:W1:Y:S01]  /*1cfd0*/  LDSM.16.M88.4 R164, [R202+0x9800] ;  /* 0x00980000caa4783b */ /* 0x008e620000000200 */
[----:B------:R-:W-:Y:S03]  /*1cfe0*/  HMMA.16816.F32 R124, R8, R94, R124 ;  /* 0x0000005e087c723c */ /* 0x000fe6000000187c */
[----:B------:R-:W3:Y:S03]  /*1cff0*/  LDSM.16.M88.4 R92, [R210+0x7800] ;  /* 0x00780000d25c783b */ /* 0x000ee60000000200 */
[----:B------:R-:W-:Y:S02]  /*1d000*/  MUFU.TANH R175, R175 ;  /* 0x000000af00af7308 */ /* 0x000fe40000002400 */
[C---:B--2---:R-:W-:Y:S03]  /*1d010*/  HMMA.16816.F32 R120, R24.reuse, R4, R120 ;  /* 0x000000041878723c */ /* 0x044fe60000001878 */
[----:B------:R-:W-:Y:S01]  /*1d020*/  FMUL.FTZ R129, R129, UR6 ;  /* 0x0000000681817c20 */ /* 0x000fe20008410000 */
[----:B------:R-:W-:Y:S01]  /*1d030*/  FMUL.FTZ R131, R131, UR6 ;  /* 0x0000000683837c20 */ /* 0x000fe20008410000 */
[----:B------:R-:W-:Y:S01]  /*1d040*/  FMUL.FTZ R128, R128, UR6 ;  /* 0x0000000680807c20 */ /* 0x000fe20008410000 */
[----:B------:R-:W-:Y:S01]  /*1d050*/  MUFU.TANH R168, R168 ;  /* 0x000000a800a87308 */ /* 0x000fe20000002400 */
[----:B------:R-:W-:Y:S01]  /*1d060*/  FMUL.FTZ R130, R130, UR6 ;  /* 0x0000000682827c20 */ /* 0x000fe20008410000 */
[----:B------:R-:W-:Y:S01]  /*1d070*/  HMMA.16816.F32 R116, R24, R6, R116 ;  /* 0x000000061874723c */ /* 0x000fe20000001874 */
[----:B------:R-:W2:Y:S02]  /*1d080*/  LDSM.16.M88.4 R4, [R203+0x9800] ;  /* 0x00980000cb04783b */ /* 0x000ea40000000200 */
[----:B------:R-:W-:Y:S01]  /*1d090*/  FMUL.FTZ R124, R124, UR6 ;  /* 0x000000067c7c7c20 */ /* 0x000fe20008410000 */
[----:B------:R-:W-:Y:S01]  /*1d0a0*/  FMUL.FTZ R207, R125, UR6 ;  /* 0x000000067dcf7c20 */ /* 0x000fe20008410000 */
[----:B------:R-:W-:Y:S01]  /*1d0b0*/  FMUL.FTZ R213, R126, UR6 ;  /* 0x000000067ed57c20 */ /* 0x000fe20008410000 */
[----:B------:R-:W-:Y:S01]  /*1d0c0*/  FMUL.FTZ R215, R127, UR6 ;  /* 0x000000067fd77c20 */ /* 0x000fe20008410000 */
[----:B------:R5:W-:Y:S01]  /*1d0d0*/  MUFU.TANH R206, R124 ;  /* 0x0000007c00ce7308 */ /* 0x000be20000002400 */
[C---:B----4-:R-:W-:Y:S07]  /*1d0e0*/  HMMA.16816.F32 R28, R196.reuse, R22, R28 ;  /* 0x00000016c41c723c */ /* 0x050fee000000181c */
[----:B------:R-:W-:Y:S01]  /*1d0f0*/  MUFU.TANH R169, R169 ;  /* 0x000000a900a97308 */ /* 0x000fe20000002400 */
[C---:B------:R-:W-:Y:S07]  /*1d100*/  HMMA.16816.F32 R72, R196.reuse, R12, R72 ;  /* 0x0000000cc448723c */ /* 0x040fee0000001848 */
[----:B------:R-:W-:Y:S01]  /*1d110*/  MUFU.TANH R129, R129 ;  /* 0x0000008100817308 */ /* 0x000fe20000002400 */
[----:B------:R-:W-:Y:S01]  /*1d120*/  HMMA.16816.F32 R68, R196, R14, R68 ;  /* 0x0000000ec444723c */ /* 0x000fe20000001844 */
[----:B------:R-:W4:Y:S04]  /*1d130*/  LDSM.16.M88.4 R12, [R202+0x4800] ;  /* 0x00480000ca0c783b */ /* 0x000f280000000200 */
[----:B-----5:R-:W-:Y:S02]  /*1d140*/  LDSM.16.M88.4 R124, [R203+0x4800] ;  /* 0x00480000cb7c783b */ /* 0x020fe40000000200 */
[----:B------:R-:W-:Y:S01]  /*1d150*/  MUFU.TANH R131, R131 ;  /* 0x0000008300837308 */ /* 0x000fe20000002400 */
[----:B-1----:R-:W-:Y:S07]  /*1d160*/  HMMA.16816.F32 R28, R24, R166, R28 ;  /* 0x000000a6181c723c */ /* 0x002fee000000181c */
[----:B------:R-:W-:Y:S01]  /*1d170*/  MUFU.TANH R128, R128 ;  /* 0x0000008000807308 */ /* 0x000fe20000002400 */
[C---:B------:R-:W-:Y:S07]  /*1d180*/  HMMA.16816.F32 R120, R8.reuse, R16, R120 ;  /* 0x000000100878723c */ /* 0x040fee0000001878 */
[----:B------:R-:W-:Y:S01]  /*1d190*/  MUFU.TANH R130, R130 ;  /* 0x0000008200827308 */ /* 0x000fe20000002400 */
[----:B------:R-:W-:Y:S01]  /*1d1a0*/  HMMA.16816.F32 R116, R8, R18, R116 ;  /* 0x000000120874723c */ /* 0x000fe20000001874 */
[----:B------:R-:W1:Y:S06]  /*1d1b0*/  LDSM.16.M88.4 R16, [R210+0x8000] ;  /* 0x00800000d210783b */ /* 0x000e6c0000000200 */
[----:B------:R-:W-:Y:S01]  /*1d1c0*/  MUFU.TANH R207, R207 ;  /* 0x000000cf00cf7308 */ /* 0x000fe20000002400 */
[C---:B---3--:R-:W-:Y:S03]  /*1d1d0*/  HMMA.16816.F32 R64, R196.reuse, R92, R64 ;  /* 0x0000005cc440723c */ /* 0x048fe60000001840 */
[----:B------:R-:W-:Y:S01]  /*1d1e0*/  FMUL.FTZ R120, R120, UR6 ;  /* 0x0000000678787c20 */ /* 0x000fe20008410000 */
[----:B------:R-:W-:Y:S01]  /*1d1f0*/  FMUL.FTZ R122, R122, UR6 ;  /* 0x000000067a7a7c20 */ /* 0x000fe20008410000 */
[----:B------:R-:W-:Y:S01]  /*1d200*/  FMUL.FTZ R121, R121, UR6 ;  /* 0x0000000679797c20 */ /* 0x000fe20008410000 */
[----:B------:R-:W-:Y:S01]  /*1d210*/  FMUL.FTZ R123, R123, UR6 ;  /* 0x000000067b7b7c20 */ /* 0x000fe20008410000 */
[----:B------:R-:W-:Y:S01]  /*1d220*/  MUFU.TANH R213, R213 ;  /* 0x000000d500d57308 */ /* 0x000fe20000002400 */
[----:B------:R-:W-:Y:S01]  /*1d230*/  HMMA.16816.F32 R60, R196, R94, R60 ;  /* 0x0000005ec43c723c */ /* 0x000fe2000000183c */
[----:B------:R-:W3:Y:S02]  /*1d240*/  LDSM.16.M88.4 R92, [R202+0x5000] ;  /* 0x00500000ca5c783b */ /* 0x000ee40000000200 */
[----:B------:R-:W-:Y:S01]  /*1d250*/  FMUL.FTZ R116, R116, UR6 ;  /* 0x0000000674747c20 */ /* 0x000fe20008410000 */
[----:B------:R-:W-:Y:S01]  /*1d260*/  FMUL.FTZ R118, R118, UR6 ;  /* 0x0000000676767c20 */ /* 0x000fe20008410000 */
[----:B------:R-:W-:Y:S01]  /*1d270*/  FMUL.FTZ R117, R117, UR6 ;  /* 0x0000000675757c20 */ /* 0x000fe20008410000 */
[----:B------:R-:W-:Y:S01]  /*1d280*/  FMUL.FTZ R119, R119, UR6 ;  /* 0x0000000677777c20 */ /* 0x000fe20008410000 */
[----:B------:R-:W-:Y:S01]  /*1d290*/  MUFU.TANH R215, R215 ;  /* 0x000000d700d77308 */ /* 0x000fe20000002400 */
[----:B--2---:R-:W-:Y:S01]  /*1d2a0*/  HMMA.16816.F32 R28, R8, R6, R28 ;  /* 0x00000006081c723c */ /* 0x004fe2000000181c */
[----:B------:R-:W-:-:S02]  /*1d2b0*/  IMAD.SHL.U32 R6, R236, 0x2, RZ ;  /* 0x00000002ec067824 */ /* 0x000fc400078e00ff */
[----:B------:R-:W-:-:S03]  /*1d2c0*/  IMAD.U32 R7, RZ, RZ, UR4 ;  /* 0x00000004ff077e24 */ /* 0x000fc6000f8e00ff */
[----:B------:R-:W-:Y:S01]  /*1d2d0*/  LOP3.LUT R6, R6, 0x6, RZ, 0xc0, !PT ;  /* 0x0000000606067812 */ /* 0x000fe200078ec0ff */
[----:B------:R-:W-:Y:S01]  /*1d2e0*/  MUFU.TANH R120, R120 ;  /* 0x0000007800787308 */ /* 0x000fe20000002400 */
[----:B----4-:R-:W-:Y:S03]  /*1d2f0*/  HMMA.16816.F32 R108, R24, R14, R108 ;  /* 0x0000000e186c723c */ /* 0x010fe6000000186c */
[----:B------:R-:W-:-:S04]  /*1d300*/  IMAD R204, R7, 0x100, R6 ;  /* 0x0000010007cc7824 */ /* 0x000fc800078e0206 */
[C---:B------:R-:W-:Y:S01]  /*1d310*/  VIADD R205, R204.reuse, 0xfffffef9 ;  /* 0xfffffef9cccd7836 */ /* 0x040fe20000000000 */
[----:B------:R-:W-:Y:S01]  /*1d320*/  HMMA.16816.F32 R112, R24, R12, R112 ;  /* 0x0000000c1870723c */ /* 0x000fe20000001870 */
[----:B------:R-:W2:Y:S01]  /*1d330*/  LDSM.16.M88.4 R12, [R203+0x5000] ;  /* 0x00500000cb0c783b */ /* 0x000ea20000000200 */
[C---:B------:R-:W-:Y:S02]  /*1d340*/  VIADD R23, R204.reuse, 0xfffffe00 ;  /* 0xfffffe00cc177836 */ /* 0x040fe40000000000 */
[----:B------:R-:W-:Y:S01]  /*1d350*/  FMUL.FTZ R22, R29, UR6 ;  /* 0x000000061d167c20 */ /* 0x000fe20008410000 */
[CC--:B------:R-:W-:Y:S01]  /*1d360*/  ISETP.GE.AND P2, PT, R205.reuse, R209.reuse, PT ;  /* 0x000000d1cd00720c */ /* 0x0c0fe20003f46270 */
[----:B------:R-:W-:Y:S01]  /*1d370*/  VIADD R29, R204, 0xfffffe01 ;  /* 0xfffffe01cc1d7836 */ /* 0x000fe20000000000 */
[-C--:B------:R-:W-:Y:S01]  /*1d380*/  ISETP.GE.AND P6, PT, R205, R208.reuse, PT ;  /* 0x000000d0cd00720c */ /* 0x080fe20003fc6270 */
[----:B------:R-:W-:Y:S01]  /*1d390*/  MUFU.TANH R122, R122 ;  /* 0x0000007a007a7308 */ /* 0x000fe20000002400 */
[----:B-1----:R-:W-:Y:S01]  /*1d3a0*/  HMMA.16816.F32 R56, R196, R16, R56 ;  /* 0x00000010c438723c */ /* 0x002fe20000001838 */
[C---:B------:R-:W-:Y:S01]  /*1d3b0*/  ISETP.GE.AND P3, PT, R23.reuse, R209, PT ;  /* 0x000000d11700720c */ /* 0x040fe20003f66270 */
[----:B------:R-:W-:Y:S01]  /*1d3c0*/  FMUL.FTZ R28, R28, UR6 ;  /* 0x000000061c1c7c20 */ /* 0x000fe20008410000 */
[----:B------:R-:W-:Y:S01]  /*1d3d0*/  ISETP.GE.AND P4, PT, R23, R208, PT ;  /* 0x000000d01700720c */ /* 0x000fe20003f86270 */
[----:B------:R-:W-:Y:S01]  /*1d3e0*/  FMUL.FTZ R30, R30, UR6 ;  /* 0x000000061e1e7c20 */ /* 0x000fe20008410000 */
[----:B------:R-:W-:Y:S01]  /*1d3f0*/  I2FP.F32.S32 R205, R205 ;  /* 0x000000cd00cd7245 */ /* 0x000fe20000201400 */
[----:B------:R-:W-:Y:S01]  /*1d400*/  FMUL.FTZ R31, R31, UR6 ;  /* 0x000000061f1f7c20 */ /* 0x000fe20008410000 */
[----:B------:R-:W1:Y:S01]  /*1d410*/  MUFU.TANH R22, R22 ;  /* 0x0000001600167308 */ /* 0x000e620000002400 */
[----:B------:R-:W-:Y:S01]  /*1d420*/  HMMA.16816.F32 R108, R8, R126, R108 ;  /* 0x0000007e086c723c */ /* 0x000fe2000000186c */
[----:B------:R-:W-:-:S02]  /*1d430*/  I2FP.F32.S32 R23, R23 ;  /* 0x0000001700177245 */ /* 0x000fc40000201400 */
[----:B------:R-:W-:-:S03]  /*1d440*/  ISETP.GE.AND P5, PT, R29, R209, PT ;  /* 0x000000d11d00720c */ /* 0x000fc60003fa6270 */
[C---:B------:R-:W-:Y:S01]  /*1d450*/  FFMA.FTZ R192, R23.reuse, UR5, R192 ;  /* 0x0000000517c07c23 */ /* 0x040fe200080100c0 */
[----:B------:R-:W-:Y:S01]  /*1d460*/  FFMA.FTZ R184, R23, UR5, R184 ;  /* 0x0000000517b87c23 */ /* 0x000fe200080100b8 */
[----:B------:R-:W-:Y:S01]  /*1d470*/  HMMA.16816.F32 R112, R8, R124, R112 ;  /* 0x0000007c0870723c */ /* 0x000fe20000001870 */
[----:B------:R-:W-:Y:S02]  /*1d480*/  MUFU.TANH R121, R121 ;  /* 0x0000007900797308 */ /* 0x000fe40000002400 */
[----:B------:R-:W-:Y:S02]  /*1d490*/  FSEL R212, R192, -INF , !P3 ;  /* 0xff800000c0d47808 */ /* 0x000fe40005800000 */
[----:B------:R-:W-:-:S03]  /*1d4a0*/  FSEL R211, R184, -INF , !P4 ;  /* 0xff800000b8d37808 */ /* 0x000fc60006000000 */
[----:B------:R-:W-:Y:S01]  /*1d4b0*/  HMMA.16816.F32 R52, R196, R18, R52 ;  /* 0x00000012c434723c */ /* 0x000fe20000001834 */
[----:B------:R-:W4:Y:S01]  /*1d4c0*/  LDSM.16.M88.4 R16, [R202+0x5800] ;  /* 0x00580000ca10783b */ /* 0x000f220000000200 */
[----:B-1----:R-:W-:Y:S01]  /*1d4d0*/  FFMA.FTZ R7, R205, UR5, R22 ;  /* 0x00000005cd077c23 */ /* 0x002fe20008010016 */
[----:B------:R-:W-:Y:S02]  /*1d4e0*/  VIADD R22, R204, 0xfffffe08 ;  /* 0xfffffe08cc167836 */ /* 0x000fe40000000000 */
[----:B------:R-:W-:Y:S01]  /*1d4f0*/  FMUL.FTZ R108, R108, UR6 ;  /* 0x000000066c6c7c20 */ /* 0x000fe20008410000 */
[----:B------:R-:W-:Y:S01]  /*1d500*/  FMUL.FTZ R109, R109, UR6 ;  /* 0x000000066d6d7c20 */ /* 0x000fe20008410000 */
[----:B------:R-:W-:Y:S01]  /*1d510*/  FMUL.FTZ R110, R110, UR6 ;  /* 0x000000066e6e7c20 */ /* 0x000fe20008410000 */
[----:B------:R-:W-:Y:S01]  /*1d520*/  FMUL.FTZ R127, R111, UR6 ;  /* 0x000000066f7f7c20 */ /* 0x000fe20008410000 */
[C---:B---3--:R-:W-:Y:S01]  /*1d530*/  HMMA.16816.F32 R104, R24.reuse, R92, R104 ;  /* 0x0000005c1868723c */ /* 0x048fe20000001868 */
[----:B------:R-:W-:Y:S01]  /*1d540*/  ISETP.GE.AND P3, PT, R22, R209, PT ;  /* 0x000000d11600720c */ /* 0x000fe20003f66270 */
[----:B------:R-:W-:Y:S01]  /*1d550*/  MUFU.TANH R125, R108 ;  /* 0x0000006c007d7308 */ /* 0x000fe20000002400 */
[----:B------:R-:W-:Y:S01]  /*1d560*/  FMUL.FTZ R124, R112, UR6 ;  /* 0x00000006707c7c20 */ /* 0x000fe20008410000 */
[----:B------:R-:W-:Y:S01]  /*1d570*/  ISETP.GE.AND P4, PT, R22, R208, PT ;  /* 0x000000d01600720c */ /* 0x000fe20003f86270 */
[----:B------:R-:W-:Y:S01]  /*1d580*/  FMUL.FTZ R112, R113, UR6 ;  /* 0x0000000671707c20 */ /* 0x000fe20008410000 */
[----:B------:R-:W-:Y:S01]  /*1d590*/  I2FP.F32.S32 R92, R29 ;  /* 0x0000001d005c7245 */ /* 0x000fe20000201400 */
[----:B------:R-:W-:Y:S01]  /*1d5a0*/  FMUL.FTZ R113, R114, UR6 ;  /* 0x0000000672717c20 */ /* 0x000fe20008410000 */
[----:B------:R-:W-:Y:S01]  /*1d5b0*/  HMMA.16816.F32 R100, R24, R94, R100 ;  /* 0x0000005e1864723c */ /* 0x000fe20000001864 */
[----:B------:R-:W-:Y:S01]  /*1d5c0*/  I2FP.F32.S32 R22, R22 ;  /* 0x0000001600167245 */ /* 0x000fe20000201400 */
[----:B------:R-:W-:Y:S01]  /*1d5d0*/  FMUL.FTZ R114, R115, UR6 ;  /* 0x0000000673727c20 */ /* 0x000fe20008410000 */
[----:B------:R-:W-:Y:S01]  /*1d5e0*/  MUFU.TANH R126, R110 ;  /* 0x0000006e007e7308 */ /* 0x000fe20000002400 */
[----:B------:R-:W-:Y:S01]  /*1d5f0*/  FSEL R7, R7, -INF , !P2 ;  /* 0xff80000007077808 */ /* 0x000fe20005000000 */
[C---:B------:R-:W-:Y:S01]  /*1d600*/  FFMA.FTZ R193, R92.reuse, UR5, R193 ;  /* 0x000000055cc17c23 */ /* 0x040fe200080100c1 */
[----:B------:R-:W-:Y:S01]  /*1d610*/  FFMA.FTZ R185, R92, UR5, R185 ;  /* 0x000000055cb97c23 */ /* 0x000fe200080100b9 */
[C---:B------:R-:W-:Y:S01]  /*1d620*/  FFMA.FTZ R188, R22.reuse, UR5, R188 ;  /* 0x0000000516bc7c23 */ /* 0x040fe200080100bc */
[----:B------:R-:W-:Y:S01]  /*1d630*/  FFMA.FTZ R187, R22, UR5, R187 ;  /* 0x0000000516bb7c23 */ /* 0x000fe200080100bb */
[-C--:B------:R-:W-:Y:S01]  /*1d640*/  ISETP.GE.AND P2, PT, R29, R208.reuse, PT ;  /* 0x000000d01d00720c */ /* 0x080fe20003f46270 */
[----:B------:R-:W1:Y:S01]  /*1d650*/  LDSM.16.M88.4 R92, [R210+0x8800] ;  /* 0x00880000d25c783b */ /* 0x000e620000000200 */
[----:B------:R3:W-:Y:S01]  /*1d660*/  MUFU.TANH R115, R109 ;  /* 0x0000006d00737308 */ /* 0x0007e20000002400 */
[C---:B--2---:R-:W-:Y:S01]  /*1d670*/  HMMA.16816.F32 R104, R8.reuse, R12, R104 ;  /* 0x0000000c0868723c */ /* 0x044fe20000001868 */
[C---:B------:R-:W-:Y:S01]  /*1d680*/  VIADD R12, R204.reuse, 0xfffffe09 ;  /* 0xfffffe09cc0c7836 */ /* 0x040fe20000000000 */
[----:B------:R-:W-:Y:S01]  /*1d690*/  FSEL R214, R193, -INF , !P5 ;  /* 0xff800000c1d67808 */ /* 0x000fe20006800000 */
[C---:B------:R-:W-:Y:S01]  /*1d6a0*/  VIADD R13, R204.reuse, 0xfffffe10 ;  /* 0xfffffe10cc0d7836 */ /* 0x040fe20000000000 */
[----:B------:R-:W-:Y:S01]  /*1d6b0*/  FSEL R219, R185, -INF , !P2 ;  /* 0xff800000b9db7808 */ /* 0x000fe20005000000 */
[----:B------:R-:W-:Y:S01]  /*1d6c0*/  VIADD R22, R204, 0xfffffe19 ;  /* 0xfffffe19cc167836 */ /* 0x000fe20000000000 */
[----:B------:R-:W-:Y:S01]  /*1d6d0*/  FSEL R218, R188, -INF , !P3 ;  /* 0xff800000bcda7808 */ /* 0x000fe20005800000 */
[----:B------:R-:W-:Y:S01]  /*1d6e0*/  VIADD R29, R204, 0xfffffe21 ;  /* 0xfffffe21cc1d7836 */ /* 0x000fe20000000000 */
[----:B------:R-:W-:Y:S01]  /*1d6f0*/  FSEL R221, R187, -INF , !P4 ;  /* 0xff800000bbdd7808 */ /* 0x000fe20006000000 */
[----:B------:R-:W-:Y:S01]  /*1d700*/  HMMA.16816.F32 R100, R8, R14, R100 ;  /* 0x0000000e0864723c */ /* 0x000fe20000001864 */
[C---:B------:R-:W-:Y:S01]  /*1d710*/  ISETP.GE.AND P5, PT, R12.reuse, R209, PT ;  /* 0x000000d10c00720c */ /* 0x040fe20003fa6270 */
[----:B------:R-:W2:Y:S01]  /*1d720*/  MUFU.TANH R123, R123 ;  /* 0x0000007b007b7308 */ /* 0x000ea20000002400 */
[----:B------:R-:W-:-:S02]  /*1d730*/  ISETP.GE.AND P2, PT, R12, R208, PT ;  /* 0x000000d00c00720c */ /* 0x000fc40003f46270 */
[C---:B------:R-:W-:Y:S02]  /*1d740*/  ISETP.GE.AND P3, PT, R13.reuse, R209, PT ;  /* 0x000000d10d00720c */ /* 0x040fe40003f66270 */
[----:B------:R-:W-:Y:S01]  /*1d750*/  ISETP.GE.AND P4, PT, R13, R208, PT ;  /* 0x000000d00d00720c */ /* 0x000fe20003f86270 */
[----:B---3--:R-:W3:Y:S01]  /*1d760*/  LDSM.16.M88.4 R108, [R203+0x5800] ;  /* 0x00580000cb6c783b */ /* 0x008ee20000000200 */
[----:B------:R-:W-:Y:S01]  /*1d770*/  I2FP.F32.S32 R12, R12 ;  /* 0x0000000c000c7245 */ /* 0x000fe20000201400 */
[C---:B----4-:R-:W-:Y:S01]  /*1d780*/  HMMA.16816.F32 R96, R24.reuse, R16, R96 ;  /* 0x000000101860723c */ /* 0x050fe20000001860 */
[----:B------:R-:W-:Y:S01]  /*1d790*/  I2FP.F32.S32 R13, R13 ;  /* 0x0000000d000d7245 */ /* 0x000fe20000201400 */
[----:B------:R-:W-:Y:S02]  /*1d7a0*/  VIADD R17, R204, 0xfffffe18 ;  /* 0xfffffe18cc117836 */ /* 0x000fe40000000000 */
[----:B------:R-:W-:Y:S01]  /*1d7b0*/  FMUL.FTZ R104, R104, UR6 ;  /* 0x0000000668687c20 */ /* 0x000fe20008410000 */
[C---:B------:R-:W-:Y:S01]  /*1d7c0*/  FFMA.FTZ R189, R12.reuse, UR5, R189 ;  /* 0x000000050cbd7c23 */ /* 0x040fe200080100bd */
[----:B------:R-:W-:Y:S01]  /*1d7d0*/  FFMA.FTZ R186, R12, UR5, R186 ;  /* 0x000000050cba7c23 */ /* 0x000fe200080100ba */
[C---:B------:R-:W-:Y:S01]  /*1d7e0*/  FFMA.FTZ R176, R13.reuse, UR5, R176 ;  /* 0x000000050db07c23 */ /* 0x040fe200080100b0 */
[----:B------:R-:W-:Y:S01]  /*1d7f0*/  FFMA.FTZ R178, R13, UR5, R178 ;  /* 0x000000050db27c23 */ /* 0x000fe200080100b2 */
[----:B------:R-:W-:Y:S01]  /*1d800*/  VIADD R16, R204, 0xfffffe11 ;  /* 0xfffffe11cc107836 */ /* 0x000fe20000000000 */
[----:B------:R-:W4:Y:S01]  /*1d810*/  LDSM.16.M88.4 R12, [R202+0x6000] ;  /* 0x00600000ca0c783b */ /* 0x000f220000000200 */
[----:B------:R-:W-:Y:S01]  /*1d820*/  FSEL R220, R189, -INF , !P5 ;  /* 0xff800000bddc7808 */ /* 0x000fe20006800000 */
[----:B------:R-:W-:Y:S01]  /*1d830*/  HMMA.16816.F32 R180, R24, R18, R180 ;  /* 0x0000001218b4723c */ /* 0x000fe200000018b4 */
[----:B------:R-:W-:Y:S01]  /*1d840*/  FSEL R230, R176, -INF , !P3 ;  /* 0xff800000b0e67808 */ /* 0x000fe20005800000 */
[----:B------:R-:W-:Y:S01]  /*1d850*/  FMUL.FTZ R100, R100, UR6 ;  /* 0x0000000664647c20 */ /* 0x000fe20008410000 */
[----:B------:R-:W-:Y:S01]  /*1d860*/  FSEL R229, R178, -INF , !P4 ;  /* 0xff800000b2e57808 */ /* 0x000fe20006000000 */
[----:B------:R-:W-:Y:S01]  /*1d870*/  FMUL.FTZ R102, R102, UR6 ;  /* 0x0000000666667c20 */ /* 0x000fe20008410000 */
[----:B------:R-:W-:Y:S01]  /*1d880*/  ISETP.GE.AND P3, PT, R17, R209, PT ;  /* 0x000000d11100720c */ /* 0x000fe20003f66270 */
[----:B------:R-:W-:Y:S01]  /*1d890*/  FMUL.FTZ R101, R101, UR6 ;  /* 0x0000000665657c20 */ /* 0x000fe20008410000 */
[-C--:B------:R-:W-:Y:S01]  /*1d8a0*/  ISETP.GE.AND P4, PT, R17, R208.reuse, PT ;  /* 0x000000d01100720c */ /* 0x080fe20003f86270 */
[C---:B-1----:R-:W-:Y:S01]  /*1d8b0*/  HMMA.16816.F32 R48, R196.reuse, R92, R48 ;  /* 0x0000005cc430723c */ /* 0x042fe20000001830 */
[----:B------:R-:W-:Y:S01]  /*1d8c0*/  I2FP.F32.S32 R17, R17 ;  /* 0x0000001100117245 */ /* 0x000fe20000201400 */
[----:B------:R-:W-:Y:S01]  /*1d8d0*/  MUFU.TANH R166, R104 ;  /* 0x0000006800a67308 */ /* 0x000fe20000002400 */
[----:B------:R-:W-:Y:S01]  /*1d8e0*/  FSEL R223, R186, -INF , !P2 ;  /* 0xff800000badf7808 */ /* 0x000fe20005000000 */
[----:B------:R-:W-:Y:S01]  /*1d8f0*/  FMUL.FTZ R103, R103, UR6 ;  /* 0x0000000667677c20 */ /* 0x000fe20008410000 */
[CC--:B------:R-:W-:Y:S01]  /*1d900*/  ISETP.GE.AND P5, PT, R16.reuse, R209.reuse, PT ;  /* 0x000000d11000720c */ /* 0x0c0fe20003fa6270 */
[C---:B------:R-:W-:Y:S01]  /*1d910*/  FFMA.FTZ R172, R17.reuse, UR5, R172 ;  /* 0x0000000511ac7c23 */ /* 0x040fe200080100ac */
[----:B------:R-:W-:Y:S01]  /*1d920*/  ISETP.GE.AND P2, PT, R16, R208, PT ;  /* 0x000000d01000720c */ /* 0x000fe20003f46270 */
[----:B------:R-:W-:Y:S01]  /*1d930*/  FFMA.FTZ R190, R17, UR5, R190 ;  /* 0x0000000511be7c23 */ /* 0x000fe200080100be */
[----:B------:R-:W-:Y:S01]  /*1d940*/  I2FP.F32.S32 R16, R16 ;  /* 0x0000001000107245 */ /* 0x000fe20000201400 */
[----:B------:R-:W-:Y:S01]  /*1d950*/  VIADD R17, R204, 0xfffffe20 ;  /* 0xfffffe20cc117836 */ /* 0x000fe20000000000 */
[----:B------:R-:W-:Y:S01]  /*1d960*/  FSEL R234, R172, -INF , !P3 ;  /* 0xff800000acea7808 */ /* 0x000fe20005800000 */
[----:B------:R-:W-:Y:S01]  /*1d970*/  HMMA.16816.F32 R44, R196, R94, R44 ;  /* 0x0000005ec42c723c */ /* 0x000fe2000000182c */
[----:B------:R-:W-:Y:S01]  /*1d980*/  FSEL R227, R190, -INF , !P4 ;  /* 0xff800000bee37808 */ /* 0x000fe20006000000 */
[C---:B------:R-:W-:Y:S01]  /*1d990*/  FFMA.FTZ R177, R16.reuse, UR5, R177 ;  /* 0x0000000510b17c23 */ /* 0x040fe200080100b1 */
[----:B------:R-:W-:Y:S01]  /*1d9a0*/  FFMA.FTZ R179, R16, UR5, R179 ;  /* 0x0000000510b37c23 */ /* 0x000fe200080100b3 */
[C---:B------:R-:W-:Y:S01]  /*1d9b0*/  ISETP.GE.AND P3, PT, R17.reuse, R209, PT ;  /* 0x000000d11100720c */ /* 0x040fe20003f66270 */
[----:B------:R1:W-:Y:S01]  /*1d9c0*/  MUFU.TANH R172, R100 ;  /* 0x0000006400ac7308 */ /* 0x0003e20000002400 */
[----:B------:R-:W-:Y:S01]  /*1d9d0*/  ISETP.GE.AND P4, PT, R17, R208, PT ;  /* 0x000000d01100720c */ /* 0x000fe20003f86270 */
[----:B------:R-:W-:Y:S01]  /*1d9e0*/  FMUL.FTZ R106, R106, UR6 ;  /* 0x000000066a6a7c20 */ /* 0x000fe20008410000 */
[----:B---3--:R-:W-:Y:S01]  /*1d9f0*/  HMMA.16816.F32 R96, R8, R108, R96 ;  /* 0x0000006c0860723c */ /* 0x008fe20000001860 */
[----:B------:R-:W-:Y:S01]  /*1da00*/  I2FP.F32.S32 R16, R22 ;  /* 0x0000001600107245 */ /* 0x000fe20000201400 */
[----:B------:R-:W-:Y:S01]  /*1da10*/  FMUL.FTZ R107, R107, UR6 ;  /* 0x000000066b6b7c20 */ /* 0x000fe20008410000 */
[----:B------:R-:W-:Y:S01]  /*1da20*/  I2FP.F32.S32 R17, R17 ;  /* 0x0000001100117245 */ /* 0x000fe20000201400 */
        /* <DEDUP_REMOVED lines=10> */
[----:B------:R-:W3:Y:S01]  /*1dad0*/  LDSM.16.M88.4 R16, [R203+0x6000] ;  /* 0x00600000cb10783b */ /* 0x000ee20000000200 */
[----:B------:R-:W-:Y:S01]  /*1dae0*/  FSEL R231, R174, -INF , !P2 ;  /* 0xff800000aee77808 */ /* 0x000fe20005000000 */
[C---:B----4-:R-:W-:Y:S01]  /*1daf0*/  HMMA.16816.F32 R88, R24.reuse, R12, R88 ;  /* 0x0000000c1858723c */ /* 0x050fe20000001858 */
[C---:B------:R-:W-:Y:S01]  /*1db00*/  ISETP.GE.AND P5, PT, R29.reuse, R209, PT ;  /* 0x000000d11d00720c */ /* 0x040fe20003fa6270 */
[----:B------:R-:W-:Y:S01]  /*1db10*/  VIADD R13, R204, 0xfffffe29 ;  /* 0xfffffe29cc0d7836 */ /* 0x000fe20000000000 */
[-C--:B------:R-:W-:Y:S01]  /*1db20*/  ISETP.GE.AND P2, PT, R29, R208.reuse, PT ;  /* 0x000000d01d00720c */ /* 0x080fe20003f46270 */
[----:B------:R-:W-:Y:S01]  /*1db30*/  FMUL.FTZ R170, R96, UR6 ;  /* 0x0000000660aa7c20 */ /* 0x000fe20008410000 */
[----:B------:R-:W-:Y:S01]  /*1db40*/  I2FP.F32.S32 R29, R29 ;  /* 0x0000001d001d7245 */ /* 0x000fe20000201400 */
[----:B------:R-:W-:Y:S01]  /*1db50*/  VIADD R12, R204, 0xfffffe28 ;  /* 0xfffffe28cc0c7836 */ /* 0x000fe20000000000 */
[----:B------:R-:W-:Y:S01]  /*1db60*/  I2FP.F32.S32 R92, R13 ;  /* 0x0000000d005c7245 */ /* 0x000fe20000201400 */
[----:B------:R-:W-:Y:S01]  /*1db70*/  FMUL.FTZ R175, R98, UR6 ;  /* 0x0000000662af7c20 */ /* 0x000fe20008410000 */
[----:B------:R-:W-:Y:S01]  /*1db80*/  FSEL R22, R22, -INF , !P3 ;  /* 0xff80000016167808 */ /* 0x000fe20005800000 */
[C---:B------:R-:W-:Y:S01]  /*1db90*/  FFMA.FTZ R226, R29.reuse, UR5, R168 ;  /* 0x000000051de27c23 */ /* 0x040fe200080100a8 */
[----:B------:R-:W-:Y:S01]  /*1dba0*/  FFMA.FTZ R96, R29, UR5, R169 ;  /* 0x000000051d607c23 */ /* 0x000fe200080100a9 */
[C---:B------:R-:W-:Y:S01]  /*1dbb0*/  FFMA.FTZ R191, R92.reuse, UR5, R191 ;  /* 0x000000055cbf7c23 */ /* 0x040fe200080100bf */
[----:B------:R-:W-:Y:S01]  /*1dbc0*/  FFMA.FTZ R98, R92, UR5, R195 ;  /* 0x000000055c627c23 */ /* 0x000fe200080100c3 */
[----:B------:R-:W-:Y:S01]  /*1dbd0*/  VIADD R92, R204, 0xfffffe31 ;  /* 0xfffffe31cc5c7836 */ /* 0x000fe20000000000 */
[----:B------:R-:W-:Y:S01]  /*1dbe0*/  FSEL R226, R226, -INF , !P5 ;  /* 0xff800000e2e27808 */ /* 0x000fe20006800000 */
[----:B------:R4:W-:Y:S01]  /*1dbf0*/  MUFU.TANH R174, R102 ;  /* 0x0000006600ae7308 */ /* 0x0009e20000002400 */
[----:B------:R-:W-:Y:S01]  /*1dc00*/  FSEL R96, R96, -INF , !P2 ;  /* 0xff80000060607808 */ /* 0x000fe20005000000 */
[----:B------:R-:W-:Y:S01]  /*1dc10*/  FMUL.FTZ R97, R97, UR6 ;  /* 0x0000000661617c20 */ /* 0x000fe20008410000 */
[-C--:B------:R-:W-:Y:S01]  /*1dc20*/  ISETP.GE.AND P5, PT, R13, R209.reuse, PT ;  /* 0x000000d10d00720c */ /* 0x080fe20003fa6270 */
[----:B------:R-:W-:Y:S01]  /*1dc30*/  FMUL.FTZ R169, R99, UR6 ;  /* 0x0000000663a97c20 */ /* 0x000fe20008410000 */
[----:B------:R-:W-:Y:S01]  /*1dc40*/  ISETP.GE.AND P2, PT, R13, R208, PT ;  /* 0x000000d00d00720c */ /* 0x000fe20003f46270 */
[----:B------:R-:W-:Y:S01]  /*1dc50*/  HMMA.16816.F32 R84, R24, R14, R84 ;  /* 0x0000000e1854723c */ /* 0x000fe20000001854 */
[----:B------:R-:W-:Y:S01]  /*1dc60*/  FSEL R23, R23, -INF , !P4 ;  /* 0xff80000017177808 */ /* 0x000fe20006000000 */
[----:B------:R-:W-:Y:S01]  /*1dc70*/  MUFU.TANH R173, R101 ;  /* 0x0000006500ad7308 */ /* 0x000fe20000002400 */
[----:B------:R-:W-:-:S02]  /*1dc80*/  ISETP.GE.AND P3, PT, R12, R209, PT ;  /* 0x000000d10c00720c */ /* 0x000fc40003f66270 */
[----:B------:R-:W-:Y:S02]  /*1dc90*/  ISETP.GE.AND P4, PT, R12, R208, PT ;  /* 0x000000d00c00720c */ /* 0x000fe40003f86270 */
[----:B------:R-:W-:Y:S01]  /*1dca0*/  I2FP.F32.S32 R12, R12 ;  /* 0x0000000c000c7245 */ /* 0x000fe20000201400 */
[C---:B------:R-:W-:Y:S01]  /*1dcb0*/  HMMA.16816.F32 R180, R8.reuse, R110, R180 ;  /* 0x0000006e08b4723c */ /* 0x040fe200000018b4 */
[----:B------:R-:W-:Y:S01]  /*1dcc0*/  FSEL R224, R191, -INF , !P5 ;  /* 0xff800000bfe07808 */ /* 0x000fe20006800000 */
[----:B------:R5:W-:Y:S01]  /*1dcd0*/  MUFU.TANH R168, R103 ;  /* 0x0000006700a87308 */ /* 0x000be20000002400 */
[----:B------:R-:W-:Y:S01]  /*1dce0*/  FSEL R98, R98, -INF , !P2 ;  /* 0xff80000062627808 */ /* 0x000fe20005000000 */
[----:B------:R-:W-:Y:S01]  /*1dcf0*/  FFMA.FTZ R228, R12, UR5, R171 ;  /* 0x000000050ce47c23 */ /* 0x000fe200080100ab */
[-C--:B------:R-:W-:Y:S01]  /*1dd00*/  ISETP.GE.AND P5, PT, R92, R209.reuse, PT ;  /* 0x000000d15c00720c */ /* 0x080fe20003fa6270 */
[----:B------:R-:W-:Y:S01]  /*1dd10*/  FFMA.FTZ R29, R12, UR5, R194 ;  /* 0x000000050c1d7c23 */ /* 0x000fe200080100c2 */
[----:B------:R-:W-:Y:S01]  /*1dd20*/  ISETP.GE.AND P2, PT, R92, R208, PT ;  /* 0x000000d05c00720c */ /* 0x000fe20003f46270 */
[----:B------:R-:W-:Y:S01]  /*1dd30*/  VIADD R12, R204, 0xfffffe30 ;  /* 0xfffffe30cc0c7836 */ /* 0x000fe20000000000 */
[----:B------:R-:W-:Y:S01]  /*1dd40*/  I2FP.F32.S32 R92, R92 ;  /* 0x0000005c005c7245 */ /* 0x000fe20000201400 */
[----:B------:R2:W-:Y:S01]  /*1dd50*/  MUFU.TANH R171, R97 ;  /* 0x0000006100ab7308 */ /* 0x0005e20000002400 */
[----:B------:R-:W-:Y:S01]  /*1dd60*/  FSEL R228, R228, -INF , !P3 ;  /* 0xff800000e4e47808 */ /* 0x000fe20005800000 */
[C---:B---3--:R-:W-:Y:S01]  /*1dd70*/  HMMA.16816.F32 R88, R8.reuse, R16, R88 ;  /* 0x000000100858723c */ /* 0x048fe20000001858 */
[----:B------:R-:W-:Y:S01]  /*1dd80*/  I2FP.F32.S32 R13, R12 ;  /* 0x0000000c000d7245 */ /* 0x000fe20000201400 */
[C---:B-1----:R-:W-:Y:S01]  /*1dd90*/  FFMA.FTZ R100, R92.reuse, UR5, R129 ;  /* 0x000000055c647c23 */ /* 0x042fe20008010081 */
[----:B----4-:R-:W-:Y:S01]  /*1dda0*/  FFMA.FTZ R102, R92, UR5, R131 ;  /* 0x000000055c667c23 */ /* 0x010fe20008010083 */
[----:B------:R-:W-:Y:S01]  /*1ddb0*/  FSEL R29, R29, -INF , !P4 ;  /* 0xff8000001d1d7808 */ /* 0x000fe20006000000 */
[----:B------:R-:W1:Y:S01]  /*1ddc0*/  LDSM.16.M88.4 R92, [R202+0x6800] ;  /* 0x00680000ca5c783b */ /* 0x000e620000000200 */
[CC--:B------:R-:W-:Y:S01]  /*1ddd0*/  ISETP.GE.AND P3, PT, R12.reuse, R209.reuse, PT ;  /* 0x000000d10c00720c */ /* 0x0c0fe20003f66270 */
[----:B------:R-:W-:Y:S01]  /*1dde0*/  FFMA.FTZ R99, R13, UR5, R130 ;  /* 0x000000050d637c23 */ /* 0x000fe20008010082 */
[-C--:B------:R-:W-:Y:S01]  /*1ddf0*/  ISETP.GE.AND P4, PT, R12, R208.reuse, PT ;  /* 0x000000d00c00720c */ /* 0x080fe20003f86270 */
[----:B------:R-:W-:Y:S01]  /*1de00*/  VIADD R12, R204, 0xfffffe38 ;  /* 0xfffffe38cc0c7836 */ /* 0x000fe20000000000 */
[----:B------:R-:W-:Y:S01]  /*1de10*/  FSEL R100, R100, -INF , !P5 ;  /* 0xff80000064647808 */ /* 0x000fe20006800000 */
[----:B-----5:R-:W-:Y:S01]  /*1de20*/  VIADD R103, R204, 0xfffffe40 ;  /* 0xfffffe40cc677836 */ /* 0x020fe20000000000 */
[----:B------:R-:W-:Y:S01]  /*1de30*/  FSEL R99, R99, -INF , !P4 ;  /* 0xff80000063637808 */ /* 0x000fe20006000000 */
[----:B------:R-:W-:Y:S01]  /*1de40*/  HMMA.16816.F32 R84, R8, R18, R84 ;  /* 0x000000120854723c */ /* 0x000fe20000001854 */
[----:B------:R-:W-:Y:S01]  /*1de50*/  ISETP.GE.AND P4, PT, R12, R208, PT ;  /* 0x000000d00c00720c */ /* 0x000fe20003f86270 */
[----:B------:R3:W-:Y:S01]  /*1de60*/  MUFU.TANH R176, R106 ;  /* 0x0000006a00b07308 */ /* 0x0007e20000002400 */
[----:B--2---:R-:W-:Y:S01]  /*1de70*/  FFMA.FTZ R97, R13, UR5, R128 ;  /* 0x000000050d617c23 */ /* 0x004fe20008010080 */
[----:B------:R-:W-:Y:S01]  /*1de80*/  VIADD R13, R204, 0xfffffe39 ;  /* 0xfffffe39cc0d7836 */ /* 0x000fe20000000000 */
[----:B------:R-:W-:Y:S01]  /*1de90*/  FSEL R102, R102, -INF , !P2 ;  /* 0xff80000066667808 */ /* 0x000fe20005000000 */
[----:B------:R-:W-:Y:S01]  /*1dea0*/  FMUL.FTZ R179, R88, UR6 ;  /* 0x0000000658b37c20 */ /* 0x000fe20008410000 */
[----:B------:R-:W-:Y:S01]  /*1deb0*/  FMUL.FTZ R130, R89, UR6 ;  /* 0x0000000659827c20 */ /* 0x000fe20008410000 */
[----:B------:R-:W-:Y:S01]  /*1dec0*/  FSEL R97, R97, -INF , !P3 ;  /* 0xff80000061617808 */ /* 0x000fe20005800000 */
[----:B------:R-:W-:Y:S01]  /*1ded0*/  FMUL.FTZ R178, R180, UR6 ;  /* 0x00000006b4b27c20 */ /* 0x000fe20008410000 */
[----:B------:R-:W-:Y:S01]  /*1dee0*/  ISETP.GE.AND P3, PT, R12, R209, PT ;  /* 0x000000d10c00720c */ /* 0x000fe20003f66270 */
[----:B------:R-:W-:Y:S01]  /*1def0*/  MUFU.TANH R116, R116 ;  /* 0x0000007400747308 */ /* 0x000fe20000002400 */
[----:B------:R-:W-:Y:S01]  /*1df00*/  I2FP.F32.S32 R12, R12 ;  /* 0x0000000c000c7245 */ /* 0x000fe20000201400 */
[----:B------:R-:W-:Y:S01]  /*1df10*/  FMUL.FTZ R128, R181, UR6 ;  /* 0x00000006b5807c20 */ /* 0x000fe20008410000 */
[----:B------:R-:W-:Y:S01]  /*1df20*/  I2FP.F32.S32 R14, R13 ;  /* 0x0000000d000e7245 */ /* 0x000fe20000201400 */
[----:B------:R-:W-:Y:S01]  /*1df30*/  FMUL.FTZ R182, R182, UR6 ;  /* 0x00000006b6b67c20 */ /* 0x000fe20008410000 */
[CC--:B------:R-:W-:Y:S01]  /*1df40*/  ISETP.GE.AND P5, PT, R13.reuse, R209.reuse, PT ;  /* 0x000000d10d00720c */ /* 0x0c0fe20003fa6270 */
[C---:B------:R-:W-:Y:S01]  /*1df50*/  FFMA.FTZ R101, R12.reuse, UR5, R206 ;  /* 0x000000050c657c23 */ /* 0x040fe200080100ce */
[-C--:B------:R-:W-:Y:S01]  /*1df60*/  ISETP.GE.AND P2, PT, R13, R208.reuse, PT ;  /* 0x000000d00d00720c */ /* 0x080fe20003f46270 */
[----:B------:R-:W-:Y:S01]  /*1df70*/  FFMA.FTZ R213, R12, UR5, R213 ;  /* 0x000000050cd57c23 */ /* 0x000fe200080100d5 */
[C---:B------:R-:W-:Y:S01]  /*1df80*/  FFMA.FTZ R104, R14.reuse, UR5, R207 ;  /* 0x000000050e687c23 */ /* 0x040fe200080100cf */
[----:B------:R-:W-:Y:S01]  /*1df90*/  FFMA.FTZ R215, R14, UR5, R215 ;  /* 0x000000050ed77c23 */ /* 0x000fe200080100d7 */
[----:B------:R-:W-:Y:S01]  /*1dfa0*/  FSEL R101, R101, -INF , !P3 ;  /* 0xff80000065657808 */ /* 0x000fe20005800000 */
[----:B------:R-:W2:Y:S01]  /*1dfb0*/  LDSM.16.M88.4 R12, [R203+0x6800] ;  /* 0x00680000cb0c783b */ /* 0x000ea20000000200 */
[----:B------:R-:W-:Y:S01]  /*1dfc0*/  FSEL R88, R213, -INF , !P4 ;  /* 0xff800000d5587808 */ /* 0x000fe20006000000 */
[----:B------:R-:W-:Y:S01]  /*1dfd0*/  MUFU.TANH R118, R118 ;  /* 0x0000007600767308 */ /* 0x000fe20000002400 */
[C---:B------:R-:W-:Y:S01]  /*1dfe0*/  ISETP.GE.AND P3, PT, R103.reuse, R209, PT ;  /* 0x000000d16700720c */ /* 0x040fe20003f66270 */
[----:B---3--:R-:W-:Y:S01]  /*1dff0*/  VIADD R106, R204, 0xfffffe41 ;  /* 0xfffffe41cc6a7836 */ /* 0x008fe20000000000 */
[-C--:B------:R-:W-:Y:S01]  /*1e000*/  ISETP.GE.AND P4, PT, R103, R208.reuse, PT ;  /* 0x000000d06700720c */ /* 0x080fe20003f86270 */
[----:B------:R-:W-:Y:S01]  /*1e010*/  FMUL.FTZ R180, R84, UR6 ;  /* 0x0000000654b47c20 */ /* 0x000fe20008410000 */
[----:B------:R-:W-:Y:S01]  /*1e020*/  I2FP.F32.S32 R103, R103 ;  /* 0x0000006700677245 */ /* 0x000fe20000201400 */
[----:B------:R-:W-:Y:S01]  /*1e030*/  FMUL.FTZ R86, R86, UR6 ;  /* 0x0000000656567c20 */ /* 0x000fe20008410000 */
[C---:B-1----:R-:W-:Y:S01]  /*1e040*/  HMMA.16816.F32 R80, R24.reuse, R92, R80 ;  /* 0x0000005c1850723c */ /* 0x042fe20000001850 */
[----:B------:R-:W-:Y:S01]  /*1e050*/  FSEL R104, R104, -INF , !P5 ;  /* 0xff80000068687808 */ /* 0x000fe20006800000 */
[----:B------:R-:W-:Y:S01]  /*1e060*/  MUFU.TANH R117, R117 ;  /* 0x0000007500757308 */ /* 0x000fe20000002400 */
[----:B------:R-:W-:Y:S01]  /*1e070*/  FFMA.FTZ R16, R103, UR5, R120 ;  /* 0x0000000567107c23 */ /* 0x000fe20008010078 */
[----:B------:R-:W-:Y:S01]  /*1e080*/  FMUL.FTZ R120, R90, UR6 ;  /* 0x000000065a787c20 */ /* 0x000fe20008410000 */
[----:B------:R-:W-:Y:S01]  /*1e090*/  FSEL R89, R215, -INF , !P2 ;  /* 0xff800000d7597808 */ /* 0x000fe20005000000 */
[----:B------:R-:W-:Y:S01]  /*1e0a0*/  FFMA.FTZ R122, R103, UR5, R122 ;  /* 0x00000005677a7c23 */ /* 0x000fe2000801007a */
[-C--:B------:R-:W-:Y:S01]  /*1e0b0*/  ISETP.GE.AND P5, PT, R106, R209.reuse, PT ;  /* 0x000000d16a00720c */ /* 0x080fe20003fa6270 */
[----:B------:R-:W-:Y:S01]  /*1e0c0*/  VIADD R103, R204, 0xfffffe48 ;  /* 0xfffffe48cc677836 */ /* 0x000fe20000000000 */
[----:B------:R-:W-:Y:S01]  /*1e0d0*/  FSEL R90, R16, -INF , !P3 ;  /* 0xff800000105a7808 */ /* 0x000fe20005800000 */
[----:B------:R-:W1:Y:S01]  /*1e0e0*/  MUFU.TANH R119, R119 ;  /* 0x0000007700777308 */ /* 0x000e620000002400 */
[----:B------:R-:W-:Y:S01]  /*1e0f0*/  ISETP.GE.AND P2, PT, R106, R208, PT ;  /* 0x000000d06a00720c */ /* 0x000fe20003f46270 */
[----:B------:R-:W3:Y:S01]  /*1e100*/  LDSM.16.M88.4 R16, [R202+0x7000] ;  /* 0x00700000ca10783b */ /* 0x000ee20000000200 */
[----:B------:R-:W-:Y:S01]  /*1e110*/  I2FP.F32.S32 R106, R106 ;  /* 0x0000006a006a7245 */ /* 0x000fe20000201400 */
[----:B------:R-:W-:Y:S01]  /*1e120*/  HMMA.16816.F32 R76, R24, R94, R76 ;  /* 0x0000005e184c723c */ /* 0x000fe2000000184c */
[----:B------:R-:W-:Y:S01]  /*1e130*/  ISETP.GE.AND P3, PT, R103, R209, PT ;  /* 0x000000d16700720c */ /* 0x000fe20003f66270 */
[----:B------:R-:W-:-:S02]  /*1e140*/  VIADD R95, R204, 0xfffffe49 ;  /* 0xfffffe49cc5f7836 */ /* 0x000fc40000000000 */
[----:B------:R-:W-:Y:S01]  /*1e150*/  FMUL.FTZ R129, R183, UR6 ;  /* 0x00000006b7817c20 */ /* 0x000fe20008410000 */
[----:B------:R4:W-:Y:S01]  /*1e160*/  MUFU.TANH R177, R107 ;  /* 0x0000006b00b17308 */ /* 0x0009e20000002400 */
[----:B------:R-:W-:Y:S01]  /*1e170*/  FFMA.FTZ R92, R106, UR5, R123 ;  /* 0x000000056a5c7c23 */ /* 0x000fe2000801007b */
[----:B------:R-:W-:Y:S01]  /*1e180*/  FMUL.FTZ R123, R85, UR6 ;  /* 0x00000006557b7c20 */ /* 0x000fe20008410000 */
[----:B------:R-:W-:Y:S01]  /*1e190*/  I2FP.F32.S32 R84, R95 ;  /* 0x0000005f00547245 */ /* 0x000fe20000201400 */
[----:B------:R-:W-:Y:S01]  /*1e1a0*/  VIADD R85, R204, 0xfffffe50 ;  /* 0xfffffe50cc557836 */ /* 0x000fe20000000000 */
[----:B------:R-:W-:Y:S01]  /*1e1b0*/  HMMA.16816.F32 R32, R196, R20, R32 ;  /* 0x00000014c420723c */ /* 0x000fe20000001820 */
[----:B------:R-:W-:Y:S02]  /*1e1c0*/  FSEL R92, R92, -INF , !P2 ;  /* 0xff8000005c5c7808 */ /* 0x000fe40005000000 */
[----:B------:R5:W-:Y:S01]  /*1e1d0*/  MUFU.TANH R167, R105 ;  /* 0x0000006900a77308 */ /* 0x000be20000002400 */
[----:B------:R-:W-:-:S04]  /*1e1e0*/  ISETP.GE.AND P2, PT, R95, R208, PT ;  /* 0x000000d05f00720c */ /* 0x000fc80003f46270 */
[C---:B--2---:R-:W-:Y:S01]  /*1e1f0*/  HMMA.16816.F32 R80, R8.reuse, R12, R80 ;  /* 0x0000000c0850723c */ /* 0x044fe20000001850 */
[----:B------:R-:W-:Y:S01]  /*1e200*/  I2FP.F32.S32 R12, R85 ;  /* 0x00000055000c7245 */ /* 0x000fe20000201400 */
[----:B------:R-:W-:Y:S01]  /*1e210*/  VIADD R13, R204, 0xfffffe51 ;  /* 0xfffffe51cc0d7836 */ /* 0x000fe20000000000 */
[----:B------:R-:W-:Y:S01]  /*1e220*/  MUFU.TANH R181, R86 ;  /* 0x0000005600b57308 */ /* 0x000fe20000002400 */
[----:B----4-:R-:W-:Y:S01]  /*1e230*/  FMUL.FTZ R107, R91, UR6 ;  /* 0x000000065b6b7c20 */ /* 0x010fe20008410000 */
[----:B------:R-:W-:Y:S02]  /*1e240*/  FSEL R91, R122, -INF , !P4 ;  /* 0xff8000007a5b7808 */ /* 0x000fe40006000000 */
[----:B------:R-:W-:Y:S01]  /*1e250*/  ISETP.GE.AND P4, PT, R103, R208, PT ;  /* 0x000000d06700720c */ /* 0x000fe20003f86270 */
[----:B------:R-:W-:Y:S01]  /*1e260*/  HMMA.16816.F32 R76, R8, R14, R76 ;  /* 0x0000000e084c723c */ /* 0x000fe2000000184c */
[----:B------:R-:W-:Y:S02]  /*1e270*/  I2FP.F32.S32 R103, R103 ;  /* 0x0000006700677245 */ /* 0x000fe40000201400 */
[----:B------:R-:W2:Y:S01]  /*1e280*/  MUFU.TANH R124, R124 ;  /* 0x0000007c007c7308 */ /* 0x000ea20000002400 */
[----:B-----5:R-:W-:Y:S01]  /*1e290*/  FFMA.FTZ R105, R106, UR5, R121 ;  /* 0x000000056a697c23 */ /* 0x020fe20008010079 */
[----:B-1----:R-:W-:Y:S01]  /*1e2a0*/  FFMA.FTZ R106, R84, UR5, R119 ;  /* 0x00000005546a7c23 */ /* 0x002fe20008010077 */
[----:B------:R-:W-:-:S02]  /*1e2b0*/  FFMA.FTZ R94, R103, UR5, R116 ;  /* 0x00000005675e7c23 */ /* 0x000fc40008010074 */
[C---:B------:R-:W-:Y:S01]  /*1e2c0*/  HMMA.16816.F32 R32, R24.reuse, R164, R32 ;  /* 0x000000a41820723c */ /* 0x040fe20000001820 */
[----:B------:R-:W-:Y:S02]  /*1e2d0*/  FSEL R93, R105, -INF , !P5 ;  /* 0xff800000695d7808 */ /* 0x000fe40006800000 */
[----:B------:R1:W-:Y:S01]  /*1e2e0*/  MUFU.TANH R121, R107 ;  /* 0x0000006b00797308 */ /* 0x0003e20000002400 */
[-C--:B------:R-:W-:Y:S01]  /*1e2f0*/  ISETP.GE.AND P5, PT, R95, R209.reuse, PT ;  /* 0x000000d15f00720c */ /* 0x080fe20003fa6270 */
[----:B------:R-:W-:Y:S01]  /*1e300*/  FFMA.FTZ R95, R103, UR5, R118 ;  /* 0x00000005675f7c23 */ /* 0x000fe20008010076 */
[----:B------:R-:W-:Y:S01]  /*1e310*/  FSEL R94, R94, -INF , !P3 ;  /* 0xff8000005e5e7808 */ /* 0x000fe20005800000 */
[----:B------:R-:W-:Y:S01]  /*1e320*/  FFMA.FTZ R103, R84, UR5, R117 ;  /* 0x0000000554677c23 */ /* 0x000fe20008010075 */
[-C--:B------:R-:W-:Y:S01]  /*1e330*/  ISETP.GE.AND P3, PT, R85, R209.reuse, PT ;  /* 0x000000d15500720c */ /* 0x080fe20003f66270 */
[----:B------:R-:W-:Y:S01]  /*1e340*/  FMUL.FTZ R183, R81, UR6 ;  /* 0x0000000651b77c20 */ /* 0x000fe20008410000 */
[----:B------:R-:W-:Y:S01]  /*1e350*/  FSEL R95, R95, -INF , !P4 ;  /* 0xff8000005f5f7808 */ /* 0x000fe20006000000 */
[----:B------:R-:W4:Y:S01]  /*1e360*/  MUFU.TANH R112, R112 ;  /* 0x0000007000707308 */ /* 0x000f220000002400 */
[-C--:B------:R-:W-:Y:S01]  /*1e370*/  ISETP.GE.AND P4, PT, R85, R208.reuse, PT ;  /* 0x000000d05500720c */ /* 0x080fe20003f86270 */
[----:B--2---:R-:W-:Y:S01]  /*1e380*/  FFMA.FTZ R105, R12, UR5, R124 ;  /* 0x000000050c697c23 */ /* 0x004fe2000801007c */
[----:B------:R-:W-:Y:S01]  /*1e390*/  FSEL R103, R103, -INF , !P5 ;  /* 0xff80000067677808 */ /* 0x000fe20006800000 */
[C---:B---3--:R-:W-:Y:S01]  /*1e3a0*/  HMMA.16816.F32 R72, R24.reuse, R16, R72 ;  /* 0x000000101848723c */ /* 0x048fe20000001848 */
[----:B------:R-:W-:Y:S01]  /*1e3b0*/  FSEL R106, R106, -INF , !P2 ;  /* 0xff8000006a6a7808 */ /* 0x000fe20005000000 */
[C---:B------:R-:W-:Y:S01]  /*1e3c0*/  VIADD R17, R204.reuse, 0xfffffe58 ;  /* 0xfffffe58cc117836 */ /* 0x040fe20000000000 */
[C---:B------:R-:W-:Y:S01]  /*1e3d0*/  ISETP.GE.AND P5, PT, R13.reuse, R209, PT ;  /* 0x000000d10d00720c */ /* 0x040fe20003fa6270 */
[----:B------:R-:W-:Y:S01]  /*1e3e0*/  MUFU.TANH R113, R113 ;  /* 0x0000007100717308 */ /* 0x000fe20000002400 */
[----:B------:R-:W-:Y:S01]  /*1e3f0*/  ISETP.GE.AND P2, PT, R13, R208, PT ;  /* 0x000000d00d00720c */ /* 0x000fe20003f46270 */
[----:B-1----:R-:W-:Y:S01]  /*1e400*/  FMUL.FTZ R107, R87, UR6 ;  /* 0x00000006576b7c20 */ /* 0x002fe20008410000 */
[----:B------:R-:W-:Y:S01]  /*1e410*/  I2FP.F32.S32 R13, R13 ;  /* 0x0000000d000d7245 */ /* 0x000fe20000201400 */
[----:B------:R-:W1:Y:S01]  /*1e420*/  LDSM.16.M88.4 R84, [R203+0x7000] ;  /* 0x00700000cb54783b */ /* 0x000e620000000200 */
[C---:B------:R-:W-:Y:S01]  /*1e430*/  VIADD R16, R204.reuse, 0xfffffe59 ;  /* 0xfffffe59cc107836 */ /* 0x040fe20000000000 */
[----:B------:R-:W-:Y:S01]  /*1e440*/  FSEL R105, R105, -INF , !P3 ;  /* 0xff80000069697808 */ /* 0x000fe20005800000 */
[----:B------:R-:W-:Y:S01]  /*1e450*/  FMUL.FTZ R109, R83, UR6 ;  /* 0x00000006536d7c20 */ /* 0x000fe20008410000 */
[----:B------:R-:W2:Y:S01]  /*1e460*/  MUFU.TANH R114, R114 ;  /* 0x0000007200727308 */ /* 0x000ea20000002400 */
[----:B------:R-:W-:Y:S01]  /*1e470*/  ISETP.GE.AND P3, PT, R17, R209, PT ;  /* 0x000000d11100720c */ /* 0x000fe20003f66270 */
[----:B----4-:R-:W-:Y:S01]  /*1e480*/  FFMA.FTZ R108, R13, UR5, R112 ;  /* 0x000000050d6c7c23 */ /* 0x010fe20008010070 */
[----:B------:R-:W-:Y:S01]  /*1e490*/  HMMA.16816.F32 R68, R24, R18, R68 ;  /* 0x000000121844723c */ /* 0x000fe20000001844 */
[----:B------:R-:W-:-:S02]  /*1e4a0*/  VIADD R18, R204, 0xfffffe60 ;  /* 0xfffffe60cc127836 */ /* 0x000fc40000000000 */
[----:B------:R-:W-:Y:S01]  /*1e4b0*/  FMUL.FTZ R77, R77, UR6 ;  /* 0x000000064d4d7c20 */ /* 0x000fe20008410000 */
[----:B------:R-:W-:Y:S01]  /*1e4c0*/  FMUL.FTZ R78, R78, UR6 ;  /* 0x000000064e4e7c20 */ /* 0x000fe20008410000 */
[----:B------:R-:W-:Y:S01]  /*1e4d0*/  FSEL R108, R108, -INF , !P5 ;  /* 0xff8000006c6c7808 */ /* 0x000fe20006800000 */
[----:B------:R3:W-:Y:S01]  /*1e4e0*/  MUFU.TANH R131, R182 ;  /* 0x000000b600837308 */ /* 0x0007e20000002400 */
[----:B------:R-:W-:Y:S01]  /*1e4f0*/  ISETP.GE.AND P5, PT, R16, R209, PT ;  /* 0x000000d11000720c */ /* 0x000fe20003fa6270 */
[----:B------:R-:W-:Y:S01]  /*1e500*/  FMUL.FTZ R184, R82, UR6 ;  /* 0x0000000652b87c20 */ /* 0x000fe20008410000 */
[----:B------:R-:W-:Y:S05]  /*1e510*/  HMMA.16816.F32 R32, R8, R4, R32 ;  /* 0x000000040820723c */ /* 0x000fea0000001820 */
[----:B------:R-:W4:Y:S01]  /*1e520*/  MUFU.TANH R127, R127 ;  /* 0x0000007f007f7308 */ /* 0x000f220000002400 */
[----:B--2---:R-:W-:Y:S01]  /*1e530*/  FFMA.FTZ R81, R13, UR5, R114 ;  /* 0x000000050d517c23 */ /* 0x004fe20008010072 */
[----:B------:R-:W-:-:S04]  /*1e540*/  FMUL.FTZ R114, R79, UR6 ;  /* 0x000000064f727c20 */ /* 0x000fc80008410000 */
[----:B------:R-:W-:Y:S02]  /*1e550*/  FSEL R81, R81, -INF , !P2 ;  /* 0xff80000051517808 */ /* 0x000fe40005000000 */
[----:B------:R2:W-:Y:S01]  /*1e560*/  MUFU.TANH R124, R107 ;  /* 0x0000006b007c7308 */ /* 0x0005e20000002400 */
[----:B------:R-:W-:Y:S01]  /*1e570*/  ISETP.GE.AND P2, PT, R16, R208, PT ;  /* 0x000000d01000720c */ /* 0x000fe20003f46270 */
[----:B---3--:R-:W-:Y:S01]  /*1e580*/  FMUL.FTZ R182, R80, UR6 ;  /* 0x0000000650b67c20 */ /* 0x008fe20008410000 */
[----:B------:R-:W-:Y:S01]  /*1e590*/  FFMA.FTZ R80, R12, UR5, R113 ;  /* 0x000000050c507c23 */ /* 0x000fe20008010071 */
[----:B------:R-:W-:Y:S01]  /*1e5a0*/  I2FP.F32.S32 R16, R16 ;  /* 0x0000001000107245 */ /* 0x000fe20000201400 */
[----:B------:R-:W3:Y:S01]  /*1e5b0*/  LDSM.16.M88.4 R12, [R202+0x7800] ;  /* 0x00780000ca0c783b */ /* 0x000ee20000000200 */
[----:B------:R-:W-:Y:S02]  /*1e5c0*/  VIADD R113, R204, 0xfffffe68 ;  /* 0xfffffe68cc717836 */ /* 0x000fe40000000000 */
[----:B------:R-:W-:Y:S01]  /*1e5d0*/  FMUL.FTZ R32, R32, UR6 ;  /* 0x0000000620207c20 */ /* 0x000fe20008410000 */
[----:B------:R-:W-:Y:S01]  /*1e5e0*/  FSEL R80, R80, -INF , !P4 ;  /* 0xff80000050507808 */ /* 0x000fe20006000000 */
[----:B------:R-:W5:Y:S01]  /*1e5f0*/  MUFU.TANH R170, R170 ;  /* 0x000000aa00aa7308 */ /* 0x000f620000002400 */
[----:B------:R-:W-:Y:S01]  /*1e600*/  ISETP.GE.AND P4, PT, R17, R208, PT ;  /* 0x000000d01100720c */ /* 0x000fe20003f86270 */
[----:B----4-:R-:W-:Y:S01]  /*1e610*/  FFMA.FTZ R127, R16, UR5, R127 ;  /* 0x00000005107f7c23 */ /* 0x010fe2000801007f */
[----:B------:R-:W-:Y:S01]  /*1e620*/  I2FP.F32.S32 R17, R17 ;  /* 0x0000001100117245 */ /* 0x000fe20000201400 */
[----:B-1----:R-:W-:Y:S01]  /*1e630*/  HMMA.16816.F32 R72, R8, R84, R72 ;  /* 0x000000540848723c */ /* 0x002fe20000001848 */
[----:B------:R-:W-:-:S02]  /*1e640*/  FMUL.FTZ R35, R35, UR6 ;  /* 0x0000000623237c20 */ /* 0x000fc40008410000 */
[----:B------:R-:W-:Y:S01]  /*1e650*/  FSEL R84, R127, -INF , !P2 ;  /* 0xff8000007f547808 */ /* 0x000fe20005000000 */
[C---:B------:R-:W-:Y:S01]  /*1e660*/  FFMA.FTZ R83, R17.reuse, UR5, R126 ;  /* 0x0000000511537c23 */ /* 0x040fe2000801007e */
[----:B--2---:R-:W-:Y:S01]  /*1e670*/  FFMA.FTZ R107, R16, UR5, R115 ;  /* 0x00000005106b7c23 */ /* 0x004fe20008010073 */
[----:B------:R-:W-:Y:S01]  /*1e680*/  FMUL.FTZ R126, R76, UR6 ;  /* 0x000000064c7e7c20 */ /* 0x000fe20008410000 */
[----:B------:R-:W-:Y:S02]  /*1e690*/  VIADD R76, R204, 0xfffffe61 ;  /* 0xfffffe61cc4c7836 */ /* 0x000fe40000000000 */
[----:B------:R-:W-:Y:S01]  /*1e6a0*/  FFMA.FTZ R82, R17, UR5, R125 ;  /* 0x0000000511527c23 */ /* 0x000fe2000801007d */
[----:B------:R-:W-:Y:S01]  /*1e6b0*/  I2FP.F32.S32 R17, R18 ;  /* 0x0000001200117245 */ /* 0x000fe20000201400 */
[----:B------:R-:W-:Y:S01]  /*1e6c0*/  MUFU.TANH R127, R77 ;  /* 0x0000004d007f7308 */ /* 0x000fe20000002400 */
[----:B------:R-:W-:Y:S01]  /*1e6d0*/  FSEL R107, R107, -INF , !P5 ;  /* 0xff8000006b6b7808 */ /* 0x000fe20006800000 */
[----:B------:R-:W-:Y:S01]  /*1e6e0*/  HMMA.16816.F32 R68, R8, R86, R68 ;  /* 0x000000560844723c */ /* 0x000fe20000001844 */
[C---:B------:R-:W-:Y:S01]  /*1e6f0*/  ISETP.GE.AND P5, PT, R76.reuse, R209, PT ;  /* 0x000000d14c00720c */ /* 0x040fe20003fa6270 */
[----:B------:R-:W-:Y:S01]  /*1e700*/  FFMA.FTZ R166, R17, UR5, R166 ;  /* 0x0000000511a67c23 */ /* 0x000fe200080100a6 */
[----:B------:R-:W-:-:S02]  /*1e710*/  ISETP.GE.AND P2, PT, R76, R208, PT ;  /* 0x000000d04c00720c */ /* 0x000fc40003f46270 */
[----:B------:R-:W-:Y:S01]  /*1e720*/  I2FP.F32.S32 R76, R76 ;  /* 0x0000004c004c7245 */ /* 0x000fe20000201400 */
[----:B------:R1:W-:Y:S01]  /*1e730*/  MUFU.TANH R125, R109 ;  /* 0x0000006d007d7308 */ /* 0x0003e20000002400 */
[----:B------:R-:W-:Y:S01]  /*1e740*/  FSEL R82, R82, -INF , !P3 ;  /* 0xff80000052527808 */ /* 0x000fe20005800000 */
[----:B------:R-:W-:Y:S01]  /*1e750*/  FMUL.FTZ R72, R72, UR6 ;  /* 0x0000000648487c20 */ /* 0x000fe20008410000 */
[----:B------:R-:W-:Y:S01]  /*1e760*/  FSEL R83, R83, -INF , !P4 ;  /* 0xff80000053537808 */ /* 0x000fe20006000000 */
[C---:B------:R-:W-:Y:S01]  /*1e770*/  FFMA.FTZ R110, R76.reuse, UR5, R167 ;  /* 0x000000054c6e7c23 */ /* 0x040fe200080100a7 */
[----:B------:R-:W-:Y:S01]  /*1e780*/  FFMA.FTZ R112, R76, UR5, R177 ;  /* 0x000000054c707c23 */ /* 0x000fe200080100b1 */
[CC--:B------:R-:W-:Y:S01]  /*1e790*/  ISETP.GE.AND P3, PT, R18.reuse, R209.reuse, PT ;  /* 0x000000d11200720c */ /* 0x0c0fe20003f66270 */
[----:B------:R-:W-:Y:S01]  /*1e7a0*/  FMUL.FTZ R73, R73, UR6 ;  /* 0x0000000649497c20 */ /* 0x000fe20008410000 */
[----:B------:R2:W-:Y:S01]  /*1e7b0*/  MUFU.TANH R167, R78 ;  /* 0x0000004e00a77308 */ /* 0x0005e20000002400 */
[-C--:B------:R-:W-:Y:S01]  /*1e7c0*/  ISETP.GE.AND P4, PT, R18, R208.reuse, PT ;  /* 0x000000d01200720c */ /* 0x080fe20003f86270 */
[----:B------:R-:W-:Y:S01]  /*1e7d0*/  FMUL.FTZ R74, R74, UR6 ;  /* 0x000000064a4a7c20 */ /* 0x000fe20008410000 */
[----:B------:R-:W-:Y:S01]  /*1e7e0*/  FSEL R85, R166, -INF , !P3 ;  /* 0xff800000a6557808 */ /* 0x000fe20005800000 */
[----:B------:R-:W-:Y:S01]  /*1e7f0*/  FMUL.FTZ R75, R75, UR6 ;  /* 0x000000064b4b7c20 */ /* 0x000fe20008410000 */
[-C--:B------:R-:W-:Y:S01]  /*1e800*/  ISETP.GE.AND P3, PT, R113, R209.reuse, PT ;  /* 0x000000d17100720c */ /* 0x080fe20003f66270 */
[C---:B---3--:R-:W-:Y:S01]  /*1e810*/  HMMA.16816.F32 R64, R24.reuse, R12, R64 ;  /* 0x0000000c1840723c */ /* 0x048fe20000001840 */
[----:B------:R-:W-:Y:S01]  /*1e820*/  VIADD R12, R204, 0xfffffe69 ;  /* 0xfffffe69cc0c7836 */ /* 0x000fe20000000000 */
[----:B------:R-:W3:Y:S01]  /*1e830*/  MUFU.TANH R175, R175 ;  /* 0x000000af00af7308 */ /* 0x000ee20000002400 */
[----:B------:R-:W-:Y:S01]  /*1e840*/  FSEL R110, R110, -INF , !P5 ;  /* 0xff8000006e6e7808 */ /* 0x000fe20006800000 */
[----:B-1----:R-:W-:Y:S01]  /*1e850*/  FFMA.FTZ R109, R17, UR5, R176 ;  /* 0x00000005116d7c23 */ /* 0x002fe200080100b0 */
[----:B------:R-:W-:Y:S01]  /*1e860*/  FSEL R112, R112, -INF , !P2 ;  /* 0xff80000070707808 */ /* 0x000fe20005000000 */
[----:B------:R-:W1:Y:S01]  /*1e870*/  LDSM.16.M88.4 R16, [R210+0x9000] ;  /* 0x00900000d210783b */ /* 0x000e620000000200 */
[----:B------:R-:W-:Y:S01]  /*1e880*/  ISETP.GE.AND P5, PT, R12, R209, PT ;  /* 0x000000d10c00720c */ /* 0x000fe20003fa6270 */
[----:B------:R-:W-:Y:S01]  /*1e890*/  VIADD R13, R204, 0xfffffe70 ;  /* 0xfffffe70cc0d7836 */ /* 0x000fe20000000000 */
[----:B------:R-:W-:Y:S01]  /*1e8a0*/  FSEL R109, R109, -INF , !P4 ;  /* 0xff8000006d6d7808 */ /* 0x000fe20006000000 */
[----:B------:R-:W4:Y:S01]  /*1e8b0*/  MUFU.TANH R169, R169 ;  /* 0x000000a900a97308 */ /* 0x000f220000002400 */
[-C--:B------:R-:W-:Y:S01]  /*1e8c0*/  ISETP.GE.AND P4, PT, R113, R208.reuse, PT ;  /* 0x000000d07100720c */ /* 0x080fe20003f86270 */
[----:B--2---:R-:W2:Y:S01]  /*1e8d0*/  LDSM.16.M88.4 R76, [R203+0x7800] ;  /* 0x00780000cb4c783b */ /* 0x004ea20000000200 */
[----:B------:R-:W-:Y:S01]  /*1e8e0*/  I2FP.F32.S32 R113, R113 ;  /* 0x0000007100717245 */ /* 0x000fe20000201400 */
[----:B------:R-:W-:Y:S01]  /*1e8f0*/  HMMA.16816.F32 R60, R24, R14, R60 ;  /* 0x0000000e183c723c */ /* 0x000fe2000000183c */
[----:B------:R-:W-:Y:S01]  /*1e900*/  ISETP.GE.AND P2, PT, R12, R208, PT ;  /* 0x000000d00c00720c */ /* 0x000fe20003f46270 */
[----:B------:R-:W-:Y:S01]  /*1e910*/  FMUL.FTZ R70, R70, UR6 ;  /* 0x0000000646467c20 */ /* 0x000fe20008410000 */
[----:B------:R-:W-:Y:S01]  /*1e920*/  I2FP.F32.S32 R12, R12 ;  /* 0x0000000c000c7245 */ /* 0x000fe20000201400 */
[C---:B------:R-:W-:Y:S01]  /*1e930*/  FFMA.FTZ R111, R113.reuse, UR5, R172 ;  /* 0x00000005716f7c23 */ /* 0x040fe200080100ac */
[----:B------:R-:W-:Y:S01]  /*1e940*/  FFMA.FTZ R174, R113, UR5, R174 ;  /* 0x0000000571ae7c23 */ /* 0x000fe200080100ae */
[----:B------:R3:W-:Y:S01]  /*1e950*/  MUFU.TANH R172, R114 ;  /* 0x0000007200ac7308 */ /* 0x0007e20000002400 */
[----:B------:R-:W-:Y:S01]  /*1e960*/  FMUL.FTZ R71, R71, UR6 ;  /* 0x0000000647477c20 */ /* 0x000fe20008410000 */
[----:B------:R-:W-:Y:S01]  /*1e970*/  FFMA.FTZ R87, R12, UR5, R168 ;  /* 0x000000050c577c23 */ /* 0x000fe200080100a8 */
[----:B------:R-:W-:-:S02]  /*1e980*/  FSEL R111, R111, -INF , !P3 ;  /* 0xff8000006f6f7808 */ /* 0x000fc40005800000 */
[----:B------:R-:W-:Y:S02]  /*1e990*/  FSEL R86, R174, -INF , !P4 ;  /* 0xff800000ae567808 */ /* 0x000fe40006000000 */
[C---:B------:R-:W-:Y:S01]  /*1e9a0*/  ISETP.GE.AND P3, PT, R13.reuse, R209, PT ;  /* 0x000000d10d00720c */ /* 0x040fe20003f66270 */
[----:B------:R4:W-:Y:S01]  /*1e9b0*/  MUFU.TANH R166, R72 ;  /* 0x0000004800a67308 */ /* 0x0009e20000002400 */
[----:B------:R-:W-:Y:S02]  /*1e9c0*/  ISETP.GE.AND P4, PT, R13, R208, PT ;  /* 0x000000d00d00720c */ /* 0x000fe40003f86270 */
[----:B------:R-:W-:Y:S02]  /*1e9d0*/  I2FP.F32.S32 R13, R13 ;  /* 0x0000000d000d7245 */ /* 0x000fe40000201400 */
[----:B------:R-:W-:-:S03]  /*1e9e0*/  FSEL R87, R87, -INF , !P2 ;  /* 0xff80000057577808 */ /* 0x000fc60005000000 */
[----:B------:R-:W2:Y:S01]  /*1e9f0*/  MUFU.TANH R178, R178 ;  /* 0x000000b200b27308 */ /* 0x000ea20000002400 */
[C---:B-----5:R-:W-:Y:S01]  /*1ea00*/  FFMA.FTZ R113, R13.reuse, UR5, R170 ;  /* 0x000000050d717c23 */ /* 0x060fe200080100aa */
[----:B---3--:R-:W-:Y:S01]  /*1ea10*/  FFMA.FTZ R114, R12, UR5, R173 ;  /* 0x000000050c727c23 */ /* 0x008fe200080100ad */
[----:B------:R-:W-:Y:S01]  /*1ea20*/  FFMA.FTZ R115, R13, UR5, R175 ;  /* 0x000000050d737c23 */ /* 0x000fe200080100af */
[----:B------:R-:W-:Y:S02]  /*1ea30*/  VIADD R13, R204, 0xfffffe78 ;  /* 0xfffffe78cc0d7836 */ /* 0x000fe40000000000 */
[----:B------:R-:W-:Y:S02]  /*1ea40*/  FSEL R113, R113, -INF , !P3 ;  /* 0xff80000071717808 */ /* 0x000fe40005800000 */
[----:B------:R-:W-:Y:S01]  /*1ea50*/  FSEL R114, R114, -INF , !P5 ;  /* 0xff80000072727808 */ /* 0x000fe20006800000 */
[----:B------:R-:W-:Y:S01]  /*1ea60*/  MUFU.TANH R173, R73 ;  /* 0x0000004900ad7308 */ /* 0x000fe20000002400 */
[----:B----4-:R-:W-:Y:S01]  /*1ea70*/  VIADD R72, R204, 0xfffffe71 ;  /* 0xfffffe71cc487836 */ /* 0x010fe20000000000 */
[----:B------:R-:W-:Y:S01]  /*1ea80*/  FSEL R115, R115, -INF , !P4 ;  /* 0xff80000073737808 */ /* 0x000fe20006000000 */
[----:B-1----:R-:W-:Y:S01]  /*1ea90*/  HMMA.16816.F32 R40, R196, R16, R40 ;  /* 0x00000010c428723c */ /* 0x002fe20000001828 */
[-C--:B------:R-:W-:Y:S01]  /*1eaa0*/  ISETP.GE.AND P3, PT, R13, R209.reuse, PT ;  /* 0x000000d10d00720c */ /* 0x080fe20003f66270 */
[----:B------:R-:W-:Y:S01]  /*1eab0*/  FMUL.FTZ R17, R68, UR6 ;  /* 0x0000000644117c20 */ /* 0x000fe20008410000 */
[----:B------:R-:W-:Y:S01]  /*1eac0*/  ISETP.GE.AND P5, PT, R72, R209, PT ;  /* 0x000000d14800720c */ /* 0x000fe20003fa6270 */
[----:B------:R-:W-:Y:S01]  /*1ead0*/  FMUL.FTZ R16, R69, UR6 ;  /* 0x0000000645107c20 */ /* 0x000fe20008410000 */
[----:B------:R-:W-:Y:S01]  /*1eae0*/  MUFU.TANH R170, R74 ;  /* 0x0000004a00aa7308 */ /* 0x000fe20000002400 */
[----:B------:R-:W-:-:S02]  /*1eaf0*/  I2FP.F32.S32 R12, R72 ;  /* 0x00000048000c7245 */ /* 0x000fc40000201400 */
[-C--:B------:R-:W-:Y:S01]  /*1eb00*/  ISETP.GE.AND P2, PT, R72, R208.reuse, PT ;  /* 0x000000d04800720c */ /* 0x080fe20003f46270 */
[C---:B--2---:R-:W-:Y:S01]  /*1eb10*/  HMMA.16816.F32 R64, R8.reuse, R76, R64 ;  /* 0x0000004c0840723c */ /* 0x044fe20000001840 */
[-C--:B------:R-:W-:Y:S01]  /*1eb20*/  ISETP.GE.AND P4, PT, R13, R208.reuse, PT ;  /* 0x000000d00d00720c */ /* 0x080fe20003f86270 */
[C---:B------:R-:W-:Y:S01]  /*1eb30*/  FFMA.FTZ R116, R12.reuse, UR5, R171 ;  /* 0x000000050c747c23 */ /* 0x040fe200080100ab */
[----:B------:R-:W-:Y:S01]  /*1eb40*/  FFMA.FTZ R169, R12, UR5, R169 ;  /* 0x000000050ca97c23 */ /* 0x000fe200080100a9 */
[----:B------:R1:W-:Y:S01]  /*1eb50*/  MUFU.TANH R168, R75 ;  /* 0x0000004b00a87308 */ /* 0x0003e20000002400 */
[----:B------:R-:W-:Y:S01]  /*1eb60*/  I2FP.F32.S32 R13, R13 ;  /* 0x0000000d000d7245 */ /* 0x000fe20000201400 */
[----:B------:R-:W-:Y:S01]  /*1eb70*/  VIADD R12, R204, 0xfffffe79 ;  /* 0xfffffe79cc0c7836 */ /* 0x000fe20000000000 */
[----:B------:R-:W-:Y:S01]  /*1eb80*/  FSEL R116, R116, -INF , !P5 ;  /* 0xff80000074747808 */ /* 0x000fe20006800000 */
[----:B------:R-:W-:Y:S01]  /*1eb90*/  HMMA.16816.F32 R60, R8, R78, R60 ;  /* 0x0000004e083c723c */ /* 0x000fe2000000183c */
[----:B------:R-:W-:Y:S01]  /*1eba0*/  FSEL R76, R169, -INF , !P2 ;  /* 0xff800000a94c7808 */ /* 0x000fe20005000000 */
[C---:B------:R-:W-:Y:S01]  /*1ebb0*/  FFMA.FTZ R178, R13.reuse, UR5, R178 ;  /* 0x000000050db27c23 */ /* 0x040fe200080100b2 */
[CC--:B------:R-:W-:Y:S01]  /*1ebc0*/  ISETP.GE.AND P5, PT, R12.reuse, R209.reuse, PT ;  /* 0x000000d10c00720c */ /* 0x0c0fe20003fa6270 */
[----:B------:R-:W2:Y:S01]  /*1ebd0*/  MUFU.TANH R128, R128 ;  /* 0x0000008000807308 */ /* 0x000ea20000002400 */
[----:B------:R-:W-:Y:S01]  /*1ebe0*/  ISETP.GE.AND P2, PT, R12, R208, PT ;  /* 0x000000d00c00720c */ /* 0x000fe20003f46270 */
[----:B------:R-:W-:Y:S01]  /*1ebf0*/  FFMA.FTZ R117, R13, UR5, R131 ;  /* 0x000000050d757c23 */ /* 0x000fe20008010083 */
[----:B------:R-:W-:Y:S01]  /*1ec00*/  I2FP.F32.S32 R12, R12 ;  /* 0x0000000c000c7245 */ /* 0x000fe20000201400 */
[----:B------:R-:W-:Y:S01]  /*1ec10*/  VIADD R13, R204, 0xfffffe80 ;  /* 0xfffffe80cc0d7836 */ /* 0x000fe20000000000 */
[----:B------:R-:W-:Y:S01]  /*1ec20*/  FSEL R77, R178, -INF , !P3 ;  /* 0xff800000b24d7808 */ /* 0x000fe20005800000 */
[C---:B------:R-:W-:Y:S01]  /*1ec30*/  VIADD R79, R204.reuse, 0xfffffe88 ;  /* 0xfffffe88cc4f7836 */ /* 0x040fe20000000000 */
[----:B------:R-:W-:Y:S01]  /*1ec40*/  FSEL R117, R117, -INF , !P4 ;  /* 0xff80000075757808 */ /* 0x000fe20006000000 */
[----:B------:R-:W3:Y:S01]  /*1ec50*/  MUFU.TANH R129, R129 ;  /* 0x0000008100817308 */ /* 0x000ee20000002400 */
[C---:B------:R-:W-:Y:S01]  /*1ec60*/  ISETP.GE.AND P3, PT, R13.reuse, R209, PT ;  /* 0x000000d10d00720c */ /* 0x040fe20003f66270 */
[----:B-1----:R-:W1:Y:S01]  /*1ec70*/  LDSM.16.M88.4 R72, [R202+0x8000] ;  /* 0x00800000ca48783b */ /* 0x002e620000000200 */
[----:B------:R-:W-:Y:S01]  /*1ec80*/  ISETP.GE.AND P4, PT, R13, R208, PT ;  /* 0x000000d00d00720c */ /* 0x000fe20003f86270 */
[----:B------:R-:W-:Y:S01]  /*1ec90*/  HMMA.16816.F32 R36, R196, R18, R36 ;  /* 0x00000012c424723c */ /* 0x000fe20000001824 */
[----:B------:R-:W-:Y:S01]  /*1eca0*/  I2FP.F32.S32 R68, R13 ;  /* 0x0000000d00447245 */ /* 0x000fe20000201400 */
[----:B------:R-:W-:-:S02]  /*1ecb0*/  VIADD R19, R204, 0xfffffea1 ;  /* 0xfffffea1cc137836 */ /* 0x000fc40000000000 */
[----:B------:R-:W-:Y:S01]  /*1ecc0*/  FMUL.FTZ R177, R61, UR6 ;  /* 0x000000063db17c20 */ /* 0x000fe20008410000 */
[----:B------:R-:W4:Y:S01]  /*1ecd0*/  MUFU.TANH R179, R179 ;  /* 0x000000b300b37308 */ /* 0x000f220000002400 */
[----:B------:R-:W-:Y:S01]  /*1ece0*/  FMUL.FTZ R60, R60, UR6 ;  /* 0x000000063c3c7c20 */ /* 0x000fe20008410000 */
[----:B--2---:R-:W-:Y:S01]  /*1ecf0*/  FFMA.FTZ R118, R12, UR5, R128 ;  /* 0x000000050c767c23 */ /* 0x004fe20008010080 */
[----:B------:R-:W-:Y:S02]  /*1ed00*/  VIADD R128, R204, 0xfffffe81 ;  /* 0xfffffe81cc807836 */ /* 0x000fe40000000000 */
[----:B------:R-:W-:Y:S01]  /*1ed10*/  FMUL.FTZ R62, R62, UR6 ;  /* 0x000000063e3e7c20 */ /* 0x000fe20008410000 */
[----:B------:R-:W-:Y:S01]  /*1ed20*/  VIADD R61, R204, 0xfffffe91 ;  /* 0xfffffe91cc3d7836 */ /* 0x000fe20000000000 */
[----:B------:R-:W-:Y:S01]  /*1ed30*/  I2FP.F32.S32 R18, R19 ;  /* 0x0000001300127245 */ /* 0x000fe20000201400 */
[----:B------:R-:W-:Y:S01]  /*1ed40*/  FMUL.FTZ R64, R64, UR6 ;  /* 0x0000000640407c20 */ /* 0x000fe20008410000 */
[----:B------:R-:W2:Y:S01]  /*1ed50*/  MUFU.TANH R120, R120 ;  /* 0x0000007800787308 */ /* 0x000ea20000002400 */
[----:B------:R-:W-:Y:S01]  /*1ed60*/  FSEL R118, R118, -INF , !P5 ;  /* 0xff80000076767808 */ /* 0x000fe20006800000 */
[----:B---3--:R-:W-:Y:S01]  /*1ed70*/  FFMA.FTZ R129, R12, UR5, R129 ;  /* 0x000000050c817c23 */ /* 0x008fe20008010081 */
[----:B------:R-:W-:Y:S01]  /*1ed80*/  ISETP.GE.AND P5, PT, R128, R209, PT ;  /* 0x000000d18000720c */ /* 0x000fe20003fa6270 */
[----:B------:R-:W3:Y:S01]  /*1ed90*/  LDSM.16.M88.4 R12, [R203+0x8000] ;  /* 0x00800000cb0c783b */ /* 0x000ee20000000200 */
[----:B------:R-:W-:Y:S01]  /*1eda0*/  FFMA.FTZ R168, R18, UR5, R168 ;  /* 0x0000000512a87c23 */ /* 0x000fe200080100a8 */
[----:B------:R-:W-:Y:S01]  /*1edb0*/  FMUL.FTZ R66, R66, UR6 ;  /* 0x0000000642427c20 */ /* 0x000fe20008410000 */
[----:B------:R-:W-:Y:S01]  /*1edc0*/  FMUL.FTZ R65, R65, UR6 ;  /* 0x0000000641417c20 */ /* 0x000fe20008410000 */
[----:B------:R-:W5:Y:S01]  /*1edd0*/  MUFU.TANH R130, R130 ;  /* 0x0000008200827308 */ /* 0x000f620000002400 */
[----:B------:R-:W-:Y:S01]  /*1ede0*/  FMUL.FTZ R67, R67, UR6 ;  /* 0x0000000643437c20 */ /* 0x000fe20008410000 */
[----:B----4-:R-:W-:-:S05]  /*1edf0*/  FFMA.FTZ R119, R68, UR5, R179 ;  /* 0x0000000544777c23 */ /* 0x010fca00080100b3 */
[----:B------:R-:W-:Y:S01]  /*1ee00*/  FSEL R119, R119, -INF , !P3 ;  /* 0xff80000077777808 */ /* 0x000fe20005800000 */
[----:B------:R-:W4:Y:S01]  /*1ee10*/  MUFU.TANH R180, R180 ;  /* 0x000000b400b47308 */ /* 0x000f220000002400 */
[----:B------:R-:W-:Y:S01]  /*1ee20*/  ISETP.GE.AND P3, PT, R79, R209, PT ;  /* 0x000000d14f00720c */ /* 0x000fe20003f66270 */
[----:B--2---:R-:W-:Y:S01]  /*1ee30*/  FFMA.FTZ R68, R68, UR5, R120 ;  /* 0x0000000544447c23 */ /* 0x004fe20008010078 */
[----:B------:R-:W-:Y:S01]  /*1ee40*/  FSEL R120, R129, -INF , !P2 ;  /* 0xff80000081787808 */ /* 0x000fe20005000000 */
[----:B------:R-:W-:Y:S01]  /*1ee50*/  VIADD R129, R204, 0xfffffe99 ;  /* 0xfffffe99cc817836 */ /* 0x000fe20000000000 */
[----:B------:R-:W-:Y:S02]  /*1ee60*/  ISETP.GE.AND P2, PT, R128, R208, PT ;  /* 0x000000d08000720c */ /* 0x000fe40003f46270 */
[----:B------:R-:W-:Y:S01]  /*1ee70*/  I2FP.F32.S32 R128, R128 ;  /* 0x0000008000807245 */ /* 0x000fe20000201400 */
[----:B------:R-:W2:Y:S01]  /*1ee80*/  MUFU.TANH R123, R123 ;  /* 0x0000007b007b7308 */ /* 0x000ea20000002400 */
[----:B------:R-:W-:Y:S01]  /*1ee90*/  FSEL R78, R68, -INF , !P4 ;  /* 0xff800000444e7808 */ /* 0x000fe20006000000 */
[C---:B-1----:R-:W-:Y:S01]  /*1eea0*/  HMMA.16816.F32 R56, R24.reuse, R72, R56 ;  /* 0x000000481838723c */ /* 0x042fe20000001838 */
[-C--:B------:R-:W-:Y:S01]  /*1eeb0*/  ISETP.GE.AND P4, PT, R79, R208.reuse, PT ;  /* 0x000000d04f00720c */ /* 0x080fe20003f86270 */
[C---:B-----5:R-:W-:Y:S01]  /*1eec0*/  FFMA.FTZ R122, R128.reuse, UR5, R130 ;  /* 0x00000005807a7c23 */ /* 0x060fe20008010082 */
[----:B------:R-:W-:Y:S01]  /*1eed0*/  FFMA.FTZ R128, R128, UR5, R121 ;  /* 0x0000000580807c23 */ /* 0x000fe20008010079 */
[----:B------:R-:W-:Y:S01]  /*1eee0*/  VIADD R121, R204, 0xfffffe89 ;  /* 0xfffffe89cc797836 */ /* 0x000fe20000000000 */
[----:B------:R-:W-:Y:S01]  /*1eef0*/  I2FP.F32.S32 R79, R79 ;  /* 0x0000004f004f7245 */ /* 0x000fe20000201400 */
[----:B------:R-:W-:Y:S01]  /*1ef00*/  MUFU.TANH R169, R70 ;  /* 0x0000004600a97308 */ /* 0x000fe20000002400 */
[----:B------:R-:W-:Y:S01]  /*1ef10*/  FSEL R122, R122, -INF , !P5 ;  /* 0xff8000007a7a7808 */ /* 0x000fe20006800000 */
[----:B------:R-:W-:Y:S01]  /*1ef20*/  HMMA.16816.F32 R52, R24, R74, R52 ;  /* 0x0000004a1834723c */ /* 0x000fe20000001834 */
[----:B------:R-:W-:Y:S01]  /*1ef30*/  FSEL R73, R128, -INF , !P2 ;  /* 0xff80000080497808 */ /* 0x000fe20005000000 */
[----:B----4-:R-:W-:Y:S01]  /*1ef40*/  FFMA.FTZ R180, R79, UR5, R180 ;  /* 0x000000054fb47c23 */ /* 0x010fe200080100b4 */
[----:B------:R-:W-:Y:S01]  /*1ef50*/  ISETP.GE.AND P5, PT, R121, R209, PT ;  /* 0x000000d17900720c */ /* 0x000fe20003fa6270 */
[----:B------:R-:W-:Y:S01]  /*1ef60*/  FFMA.FTZ R181, R79, UR5, R181 ;  /* 0x000000054fb57c23 */ /* 0x000fe200080100b5 */
[-C--:B------:R-:W-:Y:S01]  /*1ef70*/  ISETP.GE.AND P2, PT, R121, R208.reuse, PT ;  /* 0x000000d07900720c */ /* 0x080fe20003f46270 */
[----:B------:R1:W-:Y:S01]  /*1ef80*/  MUFU.TANH R171, R71 ;  /* 0x0000004700ab7308 */ /* 0x0003e20000002400 */
[----:B------:R-:W-:Y:S01]  /*1ef90*/  I2FP.F32.S32 R121, R121 ;  /* 0x0000007900797245 */ /* 0x000fe20000201400 */
[----:B------:R-:W-:Y:S01]  /*1efa0*/  VIADD R79, R204, 0xfffffe90 ;  /* 0xfffffe90cc4f7836 */ /* 0x000fe20000000000 */
[----:B------:R-:W-:Y:S01]  /*1efb0*/  FSEL R72, R180, -INF , !P3 ;  /* 0xff800000b4487808 */ /* 0x000fe20005800000 */
[----:B------:R-:W-:Y:S01]  /*1efc0*/  FMUL.FTZ R128, R63, UR6 ;  /* 0x000000063f807c20 */ /* 0x000fe20008410000 */
[----:B------:R-:W-:Y:S01]  /*1efd0*/  FSEL R74, R181, -INF , !P4 ;  /* 0xff800000b54a7808 */ /* 0x000fe20006000000 */
[----:B--2---:R-:W-:Y:S01]  /*1efe0*/  FFMA.FTZ R75, R121, UR5, R123 ;  /* 0x00000005794b7c23 */ /* 0x004fe2000801007b */
[C---:B------:R-:W-:Y:S01]  /*1eff0*/  ISETP.GE.AND P3, PT, R79.reuse, R209, PT ;  /* 0x000000d14f00720c */ /* 0x040fe20003f66270 */
[----:B------:R-:W2:Y:S01]  /*1f000*/  MUFU.TANH R182, R182 ;  /* 0x000000b600b67308 */ /* 0x000ea20000002400 */
[----:B------:R-:W-:Y:S01]  /*1f010*/  I2FP.F32.S32 R123, R79 ;  /* 0x0000004f007b7245 */ /* 0x000fe20000201400 */
[C---:B---3--:R-:W-:Y:S01]  /*1f020*/  HMMA.16816.F32 R56, R8.reuse, R12, R56 ;  /* 0x0000000c0838723c */ /* 0x048fe20000001838 */
[-C--:B------:R-:W-:Y:S01]  /*1f030*/  ISETP.GE.AND P4, PT, R79, R208.reuse, PT ;  /* 0x000000d04f00720c */ /* 0x080fe20003f86270 */
[----:B------:R-:W-:Y:S01]  /*1f040*/  FFMA.FTZ R79, R121, UR5, R124 ;  /* 0x00000005794f7c23 */ /* 0x000fe2000801007c */
[----:B------:R-:W-:Y:S01]  /*1f050*/  FSEL R75, R75, -INF , !P5 ;  /* 0xff8000004b4b7808 */ /* 0x000fe20006800000 */
[----:B------:R-:W-:Y:S01]  /*1f060*/  VIADD R13, R204, 0xfffffe98 ;  /* 0xfffffe98cc0d7836 */ /* 0x000fe20000000000 */
[----:B------:R-:W-:Y:S01]  /*1f070*/  ISETP.GE.AND P5, PT, R61, R209, PT ;  /* 0x000000d13d00720c */ /* 0x000fe20003fa6270 */
[----:B------:R-:W3:Y:S01]  /*1f080*/  MUFU.TANH R184, R184 ;  /* 0x000000b800b87308 */ /* 0x000ee20000002400 */
[----:B------:R-:W-:Y:S01]  /*1f090*/  FSEL R79, R79, -INF , !P2 ;  /* 0xff8000004f4f7808 */ /* 0x000fe20005000000 */
[----:B-1----:R-:W1:Y:S01]  /*1f0a0*/  LDSM.16.M88.4 R68, [R202+0x8800] ;  /* 0x00880000ca44783b */ /* 0x002e620000000200 */
[----:B------:R-:W-:Y:S01]  /*1f0b0*/  ISETP.GE.AND P2, PT, R61, R208, PT ;  /* 0x000000d03d00720c */ /* 0x000fe20003f46270 */
[----:B------:R-:W-:Y:S01]  /*1f0c0*/  HMMA.16816.F32 R52, R8, R14, R52 ;  /* 0x0000000e0834723c */ /* 0x000fe20000001834 */
[----:B------:R-:W-:-:S03]  /*1f0d0*/  I2FP.F32.S32 R12, R61 ;  /* 0x0000003d000c7245 */ /* 0x000fc60000201400 */
[----:B------:R-:W-:Y:S01]  /*1f0e0*/  MUFU.TANH R175, R60 ;  /* 0x0000003c00af7308 */ /* 0x000fe20000002400 */
[----:B--2---:R-:W-:Y:S01]  /*1f0f0*/  FFMA.FTZ R121, R123, UR5, R182 ;  /* 0x000000057b797c23 */ /* 0x004fe200080100b6 */
[----:B------:R-:W-:-:S03]  /*1f100*/  FFMA.FTZ R125, R12, UR5, R125 ;  /* 0x000000050c7d7c23 */ /* 0x000fc6000801007d */
[----:B------:R-:W-:Y:S01]  /*1f110*/  FMUL.FTZ R131, R58, UR6 ;  /* 0x000000063a837c20 */ /* 0x000fe20008410000 */
[----:B------:R-:W-:Y:S01]  /*1f120*/  FMUL.FTZ R58, R59, UR6 ;  /* 0x000000063b3a7c20 */ /* 0x000fe20008410000 */
[----:B------:R-:W-:Y:S01]  /*1f130*/  FSEL R121, R121, -INF , !P3 ;  /* 0xff80000079797808 */ /* 0x000fe20005800000 */
[----:B------:R2:W-:Y:S01]  /*1f140*/  MUFU.TANH R178, R62 ;  /* 0x0000003e00b27308 */ /* 0x0005e20000002400 */
[----:B------:R-:W-:Y:S01]  /*1f150*/  ISETP.GE.AND P3, PT, R13, R209, PT ;  /* 0x000000d10d00720c */ /* 0x000fe20003f66270 */
[----:B---3--:R-:W-:Y:S01]  /*1f160*/  FFMA.FTZ R123, R123, UR5, R184 ;  /* 0x000000057b7b7c23 */ /* 0x008fe200080100b8 */
[----:B------:R-:W-:Y:S01]  /*1f170*/  FMUL.FTZ R56, R56, UR6 ;  /* 0x0000000638387c20 */ /* 0x000fe20008410000 */
[----:B------:R-:W-:-:S03]  /*1f180*/  FMUL.FTZ R57, R57, UR6 ;  /* 0x0000000639397c20 */ /* 0x000fc60008410000 */
[----:B------:R-:W-:Y:S01]  /*1f190*/  FSEL R123, R123, -INF , !P4 ;  /* 0xff8000007b7b7808 */ /* 0x000fe20006000000 */
[----:B------:R-:W3:Y:S01]  /*1f1a0*/  MUFU.TANH R183, R183 ;  /* 0x000000b700b77308 */ /* 0x000ee20000002400 */
[----:B------:R-:W-:Y:S01]  /*1f1b0*/  ISETP.GE.AND P4, PT, R13, R208, PT ;  /* 0x000000d00d00720c */ /* 0x000fe20003f86270 */
[----:B------:R-:W-:Y:S01]  /*1f1c0*/  FMUL.FTZ R52, R52, UR6 ;  /* 0x0000000634347c20 */ /* 0x000fe20008410000 */
[----:B------:R-:W-:Y:S01]  /*1f1d0*/  I2FP.F32.S32 R13, R13 ;  /* 0x0000000d000d7245 */ /* 0x000fe20000201400 */
[----:B------:R-:W-:Y:S01]  /*1f1e0*/  FMUL.FTZ R54, R54, UR6 ;  /* 0x0000000636367c20 */ /* 0x000fe20008410000 */
[----:B------:R-:W-:-:S03]  /*1f1f0*/  FMUL.FTZ R53, R53, UR6 ;  /* 0x0000000635357c20 */ /* 0x000fc60008410000 */
[----:B------:R-:W4:Y:S01]  /*1f200*/  MUFU.TANH R126, R126 ;  /* 0x0000007e007e7308 */ /* 0x000f220000002400 */
[----:B------:R-:W-:Y:S01]  /*1f210*/  FFMA.FTZ R167, R13, UR5, R167 ;  /* 0x000000050da77c23 */ /* 0x000fe200080100a7 */
[----:B--2---:R-:W2:Y:S06]  /*1f220*/  LDSM.16.M88.4 R60, [R203+0x8800] ;  /* 0x00880000cb3c783b */ /* 0x004eac0000000200 */
[----:B------:R-:W5:Y:S01]  /*1f230*/  MUFU.TANH R17, R17 ;  /* 0x0000001100117308 */ /* 0x000f620000002400 */
[----:B---3--:R-:W-:Y:S01]  /*1f240*/  FFMA.FTZ R124, R12, UR5, R183 ;  /* 0x000000050c7c7c23 */ /* 0x008fe200080100b7 */
[----:B-1----:R-:W-:Y:S01]  /*1f250*/  HMMA.16816.F32 R48, R24, R68, R48 ;  /* 0x000000441830723c */ /* 0x002fe20000001830 */
[----:B------:R-:W-:-:S03]  /*1f260*/  VIADD R69, R204, 0xfffffea0 ;  /* 0xfffffea0cc457836 */ /* 0x000fc60000000000 */
[----:B------:R-:W-:Y:S02]  /*1f270*/  FSEL R124, R124, -INF , !P5 ;  /* 0xff8000007c7c7808 */ /* 0x000fe40006800000 */
[----:B------:R1:W-:Y:S01]  /*1f280*/  MUFU.TANH R68, R128 ;  /* 0x0000008000447308 */ /* 0x0003e20000002400 */
[----:B------:R-:W-:Y:S01]  /*1f290*/  ISETP.GE.AND P5, PT, R129, R209, PT ;  /* 0x000000d18100720c */ /* 0x000fe20003fa6270 */
[----:B----4-:R-:W-:Y:S01]  /*1f2a0*/  FFMA.FTZ R12, R13, UR5, R126 ;  /* 0x000000050d0c7c23 */ /* 0x010fe2000801007e */
[----:B------:R-:W-:Y:S01]  /*1f2b0*/  FSEL R126, R125, -INF , !P2 ;  /* 0xff8000007d7e7808 */ /* 0x000fe20005000000 */
[----:B------:R-:W-:Y:S01]  /*1f2c0*/  HMMA.16816.F32 R44, R24, R70, R44 ;  /* 0x00000046182c723c */ /* 0x000fe2000000182c */
[----:B------:R-:W-:Y:S02]  /*1f2d0*/  ISETP.GE.AND P2, PT, R129, R208, PT ;  /* 0x000000d08100720c */ /* 0x000fe40003f46270 */
[----:B------:R-:W-:Y:S01]  /*1f2e0*/  I2FP.F32.S32 R129, R129 ;  /* 0x0000008100817245 */ /* 0x000fe20000201400 */
[----:B------:R-:W3:Y:S01]  /*1f2f0*/  MUFU.TANH R16, R16 ;  /* 0x0000001000107308 */ /* 0x000ee20000002400 */
[----:B------:R-:W-:-:S02]  /*1f300*/  FSEL R125, R12, -INF , !P3 ;  /* 0xff8000000c7d7808 */ /* 0x000fc40005800000 */
[----:B------:R-:W-:Y:S01]  /*1f310*/  ISETP.GE.AND P3, PT, R69, R209, PT ;  /* 0x000000d14500720c */ /* 0x000fe20003f66270 */
[C---:B------:R-:W-:Y:S01]  /*1f320*/  FFMA.FTZ R130, R129.reuse, UR5, R172 ;  /* 0x0000000581827c23 */ /* 0x040fe200080100ac */
[----:B------:R-:W4:Y:S03]  /*1f330*/  LDSM.16.M88.4 R12, [R202+0x9000] ;  /* 0x00900000ca0c783b */ /* 0x000f260000000200 */
[----:B------:R5:W-:Y:S01]  /*1f340*/  MUFU.TANH R59, R131 ;  /* 0x00000083003b7308 */ /* 0x000be20000002400 */
[----:B------:R-:W-:Y:S01]  /*1f350*/  FSEL R130, R130, -INF , !P2 ;  /* 0xff80000082827808 */ /* 0x000fe20005000000 */
[----:B-1----:R-:W-:Y:S01]  /*1f360*/  FFMA.FTZ R128, R129, UR5, R127 ;  /* 0x0000000581807c23 */ /* 0x002fe2000801007f */
[----:B------:R-:W-:Y:S02]  /*1f370*/  FSEL R127, R167, -INF , !P4 ;  /* 0xff800000a77f7808 */ /* 0x000fe40006000000 */
[----:B------:R-:W-:-:S02]  /*1f380*/  ISETP.GE.AND P4, PT, R69, R208, PT ;  /* 0x000000d04500720c */ /* 0x000fc40003f86270 */
[----:B------:R-:W-:Y:S01]  /*1f390*/  I2FP.F32.S32 R69, R69 ;  /* 0x0000004500457245 */ /* 0x000fe20000201400 */
[----:B------:R-:W1:Y:S01]  /*1f3a0*/  MUFU.TANH R64, R64 ;  /* 0x0000004000407308 */ /* 0x000e620000002400 */
[----:B------:R-:W-:Y:S01]  /*1f3b0*/  FSEL R128, R128, -INF , !P5 ;  /* 0xff80000080807808 */ /* 0x000fe20006800000 */
[C---:B--2---:R-:W-:Y:S01]  /*1f3c0*/  HMMA.16816.F32 R48, R8.reuse, R60, R48 ;  /* 0x0000003c0830723c */ /* 0x044fe20000001830 */
[-C--:B------:R-:W-:Y:S01]  /*1f3d0*/  ISETP.GE.AND P5, PT, R19, R209.reuse, PT ;  /* 0x000000d11300720c */ /* 0x080fe20003fa6270 */
[----:B------:R-:W-:Y:S01]  /*1f3e0*/  FFMA.FTZ R129, R69, UR5, R166 ;  /* 0x0000000545817c23 */ /* 0x000fe200080100a6 */
[----:B------:R-:W-:Y:S01]  /*1f3f0*/  FFMA.FTZ R166, R18, UR5, R173 ;  /* 0x0000000512a67c23 */ /* 0x000fe200080100ad */
[-C--:B------:R-:W-:Y:S01]  /*1f400*/  ISETP.GE.AND P2, PT, R19, R208.reuse, PT ;  /* 0x000000d01300720c */ /* 0x080fe20003f46270 */
[C---:B------:R-:W-:Y:S01]  /*1f410*/  VIADD R60, R204.reuse, 0xfffffea9 ;  /* 0xfffffea9cc3c7836 */ /* 0x040fe20000000000 */
[----:B------:R-:W2:Y:S01]  /*1f420*/  MUFU.TANH R66, R66 ;  /* 0x0000004200427308 */ /* 0x000ea20000002400 */
[----:B------:R-:W-:Y:S01]  /*1f430*/  FSEL R129, R129, -INF , !P3 ;  /* 0xff80000081817808 */ /* 0x000fe20005800000 */
[----:B-----5:R-:W-:Y:S01]  /*1f440*/  FFMA.FTZ R131, R69, UR5, R170 ;  /* 0x0000000545837c23 */ /* 0x020fe200080100aa */
[----:B------:R-:W-:Y:S01]  /*1f450*/  VIADD R170, R204, 0xfffffea8 ;  /* 0xfffffea8ccaa7836 */ /* 0x000fe20000000000 */
[----:B------:R-:W-:Y:S01]  /*1f460*/  FSEL R166, R166, -INF , !P5 ;  /* 0xff800000a6a67808 */ /* 0x000fe20006800000 */
[----:B------:R-:W-:Y:S01]  /*1f470*/  FMUL.FTZ R61, R55, UR6 ;  /* 0x00000006373d7c20 */ /* 0x000fe20008410000 */
[----:B------:R-:W-:Y:S01]  /*1f480*/  FSEL R168, R168, -INF , !P2 ;  /* 0xff800000a8a87808 */ /* 0x000fe20005000000 */
[----:B------:R-:W-:Y:S01]  /*1f490*/  VIADD R55, R204, 0xfffffeb0 ;  /* 0xfffffeb0cc377836 */ /* 0x000fe20000000000 */
[----:B------:R-:W-:Y:S01]  /*1f4a0*/  FSEL R131, R131, -INF , !P4 ;  /* 0xff80000083837808 */ /* 0x000fe20006000000 */
[----:B------:R-:W5:Y:S01]  /*1f4b0*/  MUFU.TANH R65, R65 ;  /* 0x0000004100417308 */ /* 0x000f620000002400 */
[CC--:B------:R-:W-:Y:S01]  /*1f4c0*/  ISETP.GE.AND P3, PT, R170.reuse, R209.reuse, PT ;  /* 0x000000d1aa00720c */ /* 0x0c0fe20003f66270 */
[----:B------:R-:W-:Y:S01]  /*1f4d0*/  HMMA.16816.F32 R44, R8, R62, R44 ;  /* 0x0000003e082c723c */ /* 0x000fe2000000182c */
[-C--:B------:R-:W-:Y:S01]  /*1f4e0*/  ISETP.GE.AND P4, PT, R170, R208.reuse, PT ;  /* 0x000000d0aa00720c */ /* 0x080fe20003f86270 */
[----:B------:R-:W-:Y:S01]  /*1f4f0*/  FMUL.FTZ R49, R49, UR6 ;  /* 0x0000000631317c20 */ /* 0x000fe20008410000 */
[----:B------:R-:W-:Y:S01]  /*1f500*/  ISETP.GE.AND P5, PT, R60, R209, PT ;  /* 0x000000d13c00720c */ /* 0x000fe20003fa6270 */
[----:B------:R-:W-:Y:S01]  /*1f510*/  FMUL.FTZ R50, R50, UR6 ;  /* 0x0000000632327c20 */ /* 0x000fe20008410000 */
[----:B------:R-:W-:Y:S01]  /*1f520*/  ISETP.GE.AND P2, PT, R60, R208, PT ;  /* 0x000000d03c00720c */ /* 0x000fe20003f46270 */
[----:B------:R-:W5:Y:S01]  /*1f530*/  MUFU.TANH R67, R67 ;  /* 0x0000004300437308 */ /* 0x000f620000002400 */
[----:B------:R-:W-:-:S02]  /*1f540*/  I2FP.F32.S32 R170, R170 ;  /* 0x000000aa00aa7245 */ /* 0x000fc40000201400 */
[----:B------:R-:W-:Y:S01]  /*1f550*/  I2FP.F32.S32 R60, R60 ;  /* 0x0000003c003c7245 */ /* 0x000fe20000201400 */
[C---:B----4-:R-:W-:Y:S01]  /*1f560*/  HMMA.16816.F32 R40, R24.reuse, R12, R40 ;  /* 0x0000000c1828723c */ /* 0x050fe20000001828 */
[----:B------:R-:W-:Y:S01]  /*1f570*/  FMUL.FTZ R13, R48, UR6 ;  /* 0x00000006300d7c20 */ /* 0x000fe20008410000 */
[C---:B------:R-:W-:Y:S01]  /*1f580*/  FFMA.FTZ R17, R170.reuse, UR5, R17 ;  /* 0x00000005aa117c23 */ /* 0x040fe20008010011 */
[----:B------:R-:W-:Y:S01]  /*1f590*/  FFMA.FTZ R169, R170, UR5, R169 ;  /* 0x00000005aaa97c23 */ /* 0x000fe200080100a9 */
[C---:B---3--:R-:W-:Y:S01]  /*1f5a0*/  FFMA.FTZ R16, R60.reuse, UR5, R16 ;  /* 0x000000053c107c23 */ /* 0x048fe20008010010 */
[----:B------:R-:W3:Y:S01]  /*1f5b0*/  MUFU.TANH R177, R177 ;  /* 0x000000b100b17308 */ /* 0x000ee20000002400 */
[----:B------:R-:W-:Y:S01]  /*1f5c0*/  FFMA.FTZ R171, R60, UR5, R171 ;  /* 0x000000053cab7c23 */ /* 0x000fe200080100ab */
[----:B------:R-:W-:Y:S01]  /*1f5d0*/  FSEL R167, R17, -INF , !P3 ;  /* 0xff80000011a77808 */ /* 0x000fe20005800000 */
[----:B------:R-:W-:Y:S01]  /*1f5e0*/  VIADD R48, R204, 0xfffffeb1 ;  /* 0xfffffeb1cc307836 */ /* 0x000fe20000000000 */
[----:B------:R-:W-:Y:S01]  /*1f5f0*/  FSEL R170, R16, -INF , !P5 ;  /* 0xff80000010aa7808 */ /* 0x000fe20006800000 */
[----:B------:R-:W-:Y:S01]  /*1f600*/  FMUL.FTZ R60, R51, UR6 ;  /* 0x00000006333c7c20 */ /* 0x000fe20008410000 */
[----:B------:R-:W4:Y:S01]  /*1f610*/  LDSM.16.M88.4 R16, [R203+0x9000] ;  /* 0x00900000cb10783b */ /* 0x000f220000000200 */
[----:B------:R-:W-:Y:S01]  /*1f620*/  FSEL R169, R169, -INF , !P4 ;  /* 0xff800000a9a97808 */ /* 0x000fe20006000000 */
[----:B------:R-:W4:Y:S01]  /*1f630*/  MUFU.TANH R56, R56 ;  /* 0x0000003800387308 */ /* 0x000f220000002400 */
[C---:B------:R-:W-:Y:S01]  /*1f640*/  ISETP.GE.AND P3, PT, R55.reuse, R209, PT ;  /* 0x000000d13700720c */ /* 0x040fe20003f66270 */
[----:B------:R-:W-:Y:S01]  /*1f650*/  HMMA.16816.F32 R36, R24, R14, R36 ;  /* 0x0000000e1824723c */ /* 0x000fe20000001824 */
[-C--:B------:R-:W-:Y:S01]  /*1f660*/  ISETP.GE.AND P4, PT, R55, R208.reuse, PT ;  /* 0x000000d03700720c */ /* 0x080fe20003f86270 */
[----:B------:R-:W-:Y:S01]  /*1f670*/  FMUL.FTZ R20, R44, UR6 ;  /* 0x000000062c147c20 */ /* 0x000fe20008410000 */
[----:B------:R-:W-:Y:S01]  /*1f680*/  I2FP.F32.S32 R55, R55 ;  /* 0x0000003700377245 */ /* 0x000fe20000201400 */
[----:B------:R-:W-:Y:S01]  /*1f690*/  VIADD R44, R204, 0xfffffec0 ;  /* 0xfffffec0cc2c7836 */ /* 0x000fe20000000000 */
[----:B------:R-:W-:Y:S01]  /*1f6a0*/  FSEL R172, R171, -INF , !P2 ;  /* 0xff800000abac7808 */ /* 0x000fe20005000000 */
[----:B------:R-:W4:Y:S01]  /*1f6b0*/  MUFU.TANH R57, R57 ;  /* 0x0000003900397308 */ /* 0x000f220000002400 */
[-C--:B------:R-:W-:Y:S01]  /*1f6c0*/  ISETP.GE.AND P5, PT, R48, R209.reuse, PT ;  /* 0x000000d13000720c */ /* 0x080fe20003fa6270 */
[C---:B-1----:R-:W-:Y:S01]  /*1f6d0*/  FFMA.FTZ R64, R55.reuse, UR5, R64 ;  /* 0x0000000537407c23 */ /* 0x042fe20008010040 */
[----:B--2---:R-:W-:Y:S01]  /*1f6e0*/  FFMA.FTZ R66, R55, UR5, R66 ;  /* 0x0000000537427c23 */ /* 0x004fe20008010042 */
[----:B------:R-:W-:Y:S01]  /*1f6f0*/  VIADD R55, R204, 0xfffffeb8 ;  /* 0xfffffeb8cc377836 */ /* 0x000fe20000000000 */
[----:B------:R-:W-:Y:S01]  /*1f700*/  ISETP.GE.AND P2, PT, R48, R208, PT ;  /* 0x000000d03000720c */ /* 0x000fe20003f46270 */
[----:B------:R-:W-:Y:S01]  /*1f710*/  VIADD R24, R204, 0xfffffec8 ;  /* 0xfffffec8cc187836 */ /* 0x000fe20000000000 */
[----:B------:R-:W-:Y:S01]  /*1f720*/  FSEL R171, R64, -INF , !P3 ;  /* 0xff80000040ab7808 */ /* 0x000fe20005800000 */
[----:B------:R-:W1:Y:S01]  /*1f730*/  MUFU.TANH R58, R58 ;  /* 0x0000003a003a7308 */ /* 0x000e620000002400 */
[----:B------:R-:W-:Y:S01]  /*1f740*/  FSEL R173, R66, -INF , !P4 ;  /* 0xff80000042ad7808 */ /* 0x000fe20006000000 */
[----:B------:R-:W-:Y:S01]  /*1f750*/  FMUL.FTZ R14, R47, UR6 ;  /* 0x000000062f0e7c20 */ /* 0x000fe20008410000 */
[----:B------:R-:W-:Y:S01]  /*1f760*/  ISETP.GE.AND P3, PT, R55, R209, PT ;  /* 0x000000d13700720c */ /* 0x000fe20003f66270 */
[----:B------:R-:W-:Y:S01]  /*1f770*/  FMUL.FTZ R46, R46, UR6 ;  /* 0x000000062e2e7c20 */ /* 0x000fe20008410000 */
[----:B------:R-:W-:Y:S01]  /*1f780*/  I2FP.F32.S32 R51, R55 ;  /* 0x0000003700337245 */ /* 0x000fe20000201400 */
[----:B------:R-:W-:-:S04]  /*1f790*/  DEPBAR.LE SB0, 0x0 ;  /* 0x000080000000791a */ /* 0x000fc80000000000 */
[----:B------:R-:W-:Y:S01]  /*1f7a0*/  ISETP.GE.AND P4, PT, R55, R208, PT ;  /* 0x000000d03700720c */ /* 0x000fe20003f86270 */
[----:B------:R-:W-:Y:S01]  /*1f7b0*/  VIADD R55, R204, 0xfffffeb9 ;  /* 0xfffffeb9cc377836 */ /* 0x000fe20000000000 */
[----:B------:R-:W-:Y:S01]  /*1f7c0*/  I2FP.F32.S32 R48, R48 ;  /* 0x0000003000307245 */ /* 0x000fe20000201400 */
[C---:B------:R-:W-:Y:S01]  /*1f7d0*/  FFMA.FTZ R175, R51.reuse, UR5, R175 ;  /* 0x0000000533af7c23 */ /* 0x040fe200080100af */
[----:B------:R-:W-:Y:S01]  /*1f7e0*/  FFMA.FTZ R178, R51, UR5, R178 ;  /* 0x0000000533b27c23 */ /* 0x000fe200080100b2 */
[----:B------:R-:W-:Y:S01]  /*1f7f0*/  FMUL.FTZ R51, R45, UR6 ;  /* 0x000000062d337c20 */ /* 0x000fe20008410000 */
[----:B------:R-:W-:Y:S01]  /*1f800*/  I2FP.F32.S32 R21, R55 ;  /* 0x0000003700157245 */ /* 0x000fe20000201400 */
[C---:B-----5:R-:W-:Y:S01]  /*1f810*/  FFMA.FTZ R65, R48.reuse, UR5, R65 ;  /* 0x0000000530417c23 */ /* 0x060fe20008010041 */
[----:B------:R-:W-:Y:S01]  /*1f820*/  FFMA.FTZ R67, R48, UR5, R67 ;  /* 0x0000000530437c23 */ /* 0x000fe20008010043 */
[----:B------:R-:W2:Y:S01]  /*1f830*/  MUFU.TANH R52, R52 ;  /* 0x0000003400347308 */ /* 0x000ea20000002400 */
[----:B------:R-:W-:Y:S01]  /*1f840*/  FSEL R175, R175, -INF , !P3 ;  /* 0xff800000afaf7808 */ /* 0x000fe20005800000 */
[----:B---3--:R-:W-:Y:S01]  /*1f850*/  FFMA.FTZ R45, R21, UR5, R177 ;  /* 0x00000005152d7c23 */ /* 0x008fe200080100b1 */
[----:B------:R-:W-:Y:S01]  /*1f860*/  FSEL R174, R65, -INF , !P5 ;  /* 0xff80000041ae7808 */ /* 0x000fe20006800000 */
[----:B------:R-:W-:Y:S01]  /*1f870*/  FFMA.FTZ R68, R21, UR5, R68 ;  /* 0x0000000515447c23 */ /* 0x000fe20008010044 */
[----:B------:R-:W-:Y:S01]  /*1f880*/  FSEL R176, R67, -INF , !P2 ;  /* 0xff80000043b07808 */ /* 0x000fe20005000000 */
[----:B------:R-:W-:Y:S01]  /*1f890*/  VIADD R21, R204, 0xfffffec1 ;  /* 0xfffffec1cc157836 */ /* 0x000fe20000000000 */
[C---:B------:R-:W-:Y:S01]  /*1f8a0*/  ISETP.GE.AND P5, PT, R55.reuse, R209, PT ;  /* 0x000000d13700720c */ /* 0x040fe20003fa6270 */
[----:B------:R-:W3:Y:S01]  /*1f8b0*/  MUFU.TANH R54, R54 ;  /* 0x0000003600367308 */ /* 0x000ee20000002400 */
[----:B------:R-:W-:Y:S01]  /*1f8c0*/  ISETP.GE.AND P2, PT, R55, R208, PT ;  /* 0x000000d03700720c */ /* 0x000fe20003f46270 */
[----:B----4-:R-:W-:Y:S01]  /*1f8d0*/  HMMA.16816.F32 R40, R8, R16, R40 ;  /* 0x000000100828723c */ /* 0x010fe20000001828 */
[----:B------:R-:W-:-:S02]  /*1f8e0*/  FSEL R177, R178, -INF , !P4 ;  /* 0xff800000b2b17808 */ /* 0x000fc40006000000 */
[----:B------:R-:W-:Y:S02]  /*1f8f0*/  FSEL R178, R45, -INF , !P5 ;  /* 0xff8000002db27808 */ /* 0x000fe40006800000 */
[----:B------:R-:W-:Y:S01]  /*1f900*/  FSEL R180, R68, -INF , !P2 ;  /* 0xff80000044b47808 */ /* 0x000fe20005000000 */
[----:B------:R-:W4:Y:S01]  /*1f910*/  MUFU.TANH R53, R53 ;  /* 0x0000003500357308 */ /* 0x000f220000002400 */
[----:B------:R-:W-:Y:S01]  /*1f920*/  I2FP.F32.S32 R17, R44 ;  /* 0x0000002c00117245 */ /* 0x000fe20000201400 */
[----:B------:R-:W-:Y:S01]  /*1f930*/  HMMA.16816.F32 R36, R8, R18, R36 ;  /* 0x000000120824723c */ /* 0x000fe20000001824 */
[C---:B------:R-:W-:Y:S01]  /*1f940*/  ISETP.GE.AND P5, PT, R21.reuse, R209, PT ;  /* 0x000000d11500720c */ /* 0x040fe20003fa6270 */
[----:B------:R-:W-:Y:S01]  /*1f950*/  VIADD R10, R204, 0xfffffed9 ;  /* 0xfffffed9cc0a7836 */ /* 0x000fe20000000000 */
[----:B------:R-:W-:Y:S01]  /*1f960*/  ISETP.GE.AND P2, PT, R21, R208, PT ;  /* 0x000000d01500720c */ /* 0x000fe20003f46270 */
[C---:B------:R-:W-:Y:S01]  /*1f970*/  FFMA.FTZ R56, R17.reuse, UR5, R56 ;  /* 0x0000000511387c23 */ /* 0x040fe20008010038 */
[----:B------:R-:W-:Y:S01]  /*1f980*/  I2FP.F32.S32 R21, R21 ;  /* 0x0000001500157245 */ /* 0x000fe20000201400 */
[----:B------:R-:W5:Y:S01]  /*1f990*/  MUFU.TANH R12, R61 ;  /* 0x0000003d000c7308 */ /* 0x000f620000002400 */
[----:B------:R-:W-:Y:S01]  /*1f9a0*/  FFMA.FTZ R59, R17, UR5, R59 ;  /* 0x00000005113b7c23 */ /* 0x000fe2000801003b */
[----:B------:R-:W-:-:S02]  /*1f9b0*/  ISETP.GE.AND P3, PT, R44, R209, PT ;  /* 0x000000d12c00720c */ /* 0x000fc40003f66270 */
[----:B------:R-:W-:Y:S01]  /*1f9c0*/  ISETP.GE.AND P4, PT, R44, R208, PT ;  /* 0x000000d02c00720c */ /* 0x000fe20003f86270 */
[C---:B------:R-:W-:Y:S01]  /*1f9d0*/  FFMA.FTZ R57, R21.reuse, UR5, R57 ;  /* 0x0000000515397c23 */ /* 0x040fe20008010039 */
[----:B-1----:R-:W-:Y:S01]  /*1f9e0*/  FFMA.FTZ R58, R21, UR5, R58 ;  /* 0x00000005153a7c23 */ /* 0x002fe2000801003a */
[----:B------:R-:W-:Y:S01]  /*1f9f0*/  I2FP.F32.S32 R25, R24 ;  /* 0x0000001800197245 */ /* 0x000fe20000201400 */
[----:B------:R-:W1:Y:S01]  /*1fa00*/  MUFU.TANH R13, R13 ;  /* 0x0000000d000d7308 */ /* 0x000e620000002400 */
[----:B------:R-:W-:Y:S01]  /*1fa10*/  VIADD R21, R204, 0xfffffec9 ;  /* 0xfffffec9cc157836 */ /* 0x000fe20000000000 */
[----:B------:R-:W-:Y:S01]  /*1fa20*/  FSEL R179, R56, -INF , !P3 ;  /* 0xff80000038b37808 */ /* 0x000fe20005800000 */
[----:B------:R-:W-:Y:S01]  /*1fa30*/  FMUL.FTZ R17, R40, UR6 ;  /* 0x0000000628117c20 */ /* 0x000fe20008410000 */
[----:B------:R-:W-:Y:S01]  /*1fa40*/  FSEL R164, R59, -INF , !P4 ;  /* 0xff8000003ba47808 */ /* 0x000fe20006000000 */
[C---:B--2---:R-:W-:Y:S01]  /*1fa50*/  FFMA.FTZ R52, R25.reuse, UR5, R52 ;  /* 0x0000000519347c23 */ /* 0x044fe20008010034 */
[-C--:B------:R-:W-:Y:S01]  /*1fa60*/  ISETP.GE.AND P3, PT, R24, R209.reuse, PT ;  /* 0x000000d11800720c */ /* 0x080fe20003f66270 */
[----:B---3--:R-:W-:Y:S01]  /*1fa70*/  FFMA.FTZ R54, R25, UR5, R54 ;  /* 0x0000000519367c23 */ /* 0x008fe20008010036 */
[----:B------:R-:W-:Y:S01]  /*1fa80*/  MUFU.TANH R49, R49 ;  /* 0x0000003100317308 */ /* 0x000fe20000002400 */
[----:B------:R-:W-:Y:S01]  /*1fa90*/  FSEL R182, R57, -INF , !P5 ;  /* 0xff80000039b67808 */ /* 0x000fe20006800000 */
[----:B------:R-:W-:Y:S01]  /*1faa0*/  VIADD R25, R204, 0xfffffed1 ;  /* 0xfffffed1cc197836 */ /* 0x000fe20000000000 */
[-C--:B------:R-:W-:Y:S01]  /*1fab0*/  ISETP.GE.AND P4, PT, R24, R208.reuse, PT ;  /* 0x000000d01800720c */ /* 0x080fe20003f86270 */
[----:B------:R-:W-:Y:S01]  /*1fac0*/  FMUL.FTZ R19, R42, UR6 ;  /* 0x000000062a137c20 */ /* 0x000fe20008410000 */
[----:B------:R-:W-:Y:S01]  /*1fad0*/  FSEL R165, R58, -INF , !P2 ;  /* 0xff8000003aa57808 */ /* 0x000fe20005000000 */
[----:B------:R-:W-:Y:S01]  /*1fae0*/  FMUL.FTZ R43, R43, UR6 ;  /* 0x000000062b2b7c20 */ /* 0x000fe20008410000 */
[C---:B------:R-:W-:Y:S01]  /*1faf0*/  ISETP.GE.AND P5, PT, R21.reuse, R209, PT ;  /* 0x000000d11500720c */ /* 0x040fe20003fa6270 */
[----:B------:R-:W2:Y:S01]  /*1fb00*/  MUFU.TANH R50, R50 ;  /* 0x0000003200327308 */ /* 0x000ea20000002400 */
[-C--:B------:R-:W-:Y:S01]  /*1fb10*/  ISETP.GE.AND P2, PT, R21, R208.reuse, PT ;  /* 0x000000d01500720c */ /* 0x080fe20003f46270 */
[----:B------:R-:W-:Y:S01]  /*1fb20*/  FMUL.FTZ R9, R38, UR6 ;  /* 0x0000000626097c20 */ /* 0x000fe20008410000 */
[----:B------:R-:W-:Y:S01]  /*1fb30*/  I2FP.F32.S32 R24, R21 ;  /* 0x0000001500187245 */ /* 0x000fe20000201400 */
[----:B------:R-:W-:Y:S01]  /*1fb40*/  VIADD R21, R204, 0xfffffed0 ;  /* 0xfffffed0cc157836 */ /* 0x000fe20000000000 */
[----:B------:R-:W-:Y:S01]  /*1fb50*/  FSEL R181, R52, -INF , !P3 ;  /* 0xff80000034b57808 */ /* 0x000fe20005800000 */
[----:B------:R-:W-:Y:S01]  /*1fb60*/  FMUL.FTZ R41, R41, UR6 ;  /* 0x0000000629297c20 */ /* 0x000fe20008410000 */
[----:B------:R-:W-:Y:S01]  /*1fb70*/  FSEL R184, R54, -INF , !P4 ;  /* 0xff80000036b87808 */ /* 0x000fe20006000000 */
[----:B------:R-:W3:Y:S01]  /*1fb80*/  MUFU.TANH R48, R60 ;  /* 0x0000003c00307308 */ /* 0x000ee20000002400 */
[C---:B----4-:R-:W-:Y:S01]  /*1fb90*/  FFMA.FTZ R53, R24.reuse, UR5, R53 ;  /* 0x0000000518357c23 */ /* 0x050fe20008010035 */
[----:B-----5:R-:W-:Y:S01]  /*1fba0*/  FFMA.FTZ R183, R24, UR5, R12 ;  /* 0x0000000518b77c23 */ /* 0x020fe2000801000c */
[----:B------:R-:W-:Y:S01]  /*1fbb0*/  I2FP.F32.S32 R24, R21 ;  /* 0x0000001500187245 */ /* 0x000fe20000201400 */
[----:B------:R-:W-:Y:S01]  /*1fbc0*/  FMUL.FTZ R36, R36, UR6 ;  /* 0x0000000624247c20 */ /* 0x000fe20008410000 */
[----:B------:R-:W-:Y:S01]  /*1fbd0*/  ISETP.GE.AND P3, PT, R21, R209, PT ;  /* 0x000000d11500720c */ /* 0x000fe20003f66270 */
[----:B------:R-:W-:Y:S01]  /*1fbe0*/  FMUL.FTZ R8, R39, UR6 ;  /* 0x0000000627087c20 */ /* 0x000fe20008410000 */
[-C--:B------:R-:W-:Y:S01]  /*1fbf0*/  ISETP.GE.AND P4, PT, R21, R208.reuse, PT ;  /* 0x000000d01500720c */ /* 0x080fe20003f86270 */
[----:B------:R-:W4:Y:S01]  /*1fc00*/  MUFU.TANH R20, R20 ;  /* 0x0000001400147308 */ /* 0x000f220000002400 */
[----:B------:R-:W-:Y:S01]  /*1fc10*/  I2FP.F32.S32 R21, R25 ;  /* 0x0000001900157245 */ /* 0x000fe20000201400 */
[C---:B-1----:R-:W-:Y:S01]  /*1fc20*/  FFMA.FTZ R13, R24.reuse, UR5, R13 ;  /* 0x00000005180d7c23 */ /* 0x042fe2000801000d */
[----:B------:R-:W-:Y:S01]  /*1fc30*/  FSEL R186, R53, -INF , !P5 ;  /* 0xff80000035ba7808 */ /* 0x000fe20006800000 */
[----:B--2---:R-:W-:Y:S01]  /*1fc40*/  FFMA.FTZ R50, R24, UR5, R50 ;  /* 0x0000000518327c23 */ /* 0x004fe20008010032 */
[----:B------:R-:W-:Y:S01]  /*1fc50*/  FSEL R183, R183, -INF , !P2 ;  /* 0xff800000b7b77808 */ /* 0x000fe20005000000 */
[----:B------:R-:W-:Y:S01]  /*1fc60*/  FFMA.FTZ R49, R21, UR5, R49 ;  /* 0x0000000515317c23 */ /* 0x000fe20008010031 */
[CC--:B------:R-:W-:Y:S01]  /*1fc70*/  ISETP.GE.AND P5, PT, R25.reuse, R209.reuse, PT ;  /* 0x000000d11900720c */ /* 0x0c0fe20003fa6270 */
[----:B------:R-:W1:Y:S01]  /*1fc80*/  MUFU.TANH R16, R51 ;  /* 0x0000003300107308 */ /* 0x000e620000002400 */
[----:B------:R-:W-:Y:S01]  /*1fc90*/  ISETP.GE.AND P2, PT, R25, R208, PT ;  /* 0x000000d01900720c */ /* 0x000fe20003f46270 */
[----:B---3--:R-:W-:Y:S01]  /*1fca0*/  FFMA.FTZ R48, R21, UR5, R48 ;  /* 0x0000000515307c23 */ /* 0x008fe20008010030 */
[----:B------:R-:W-:Y:S01]  /*1fcb0*/  VIADD R24, R204, 0xfffffed8 ;  /* 0xfffffed8cc187836 */ /* 0x000fe20000000000 */
[----:B------:R-:W-:Y:S01]  /*1fcc0*/  FSEL R188, R49, -INF , !P5 ;  /* 0xff80000031bc7808 */ /* 0x000fe20006800000 */
[----:B------:R-:W-:Y:S01]  /*1fcd0*/  FMUL.FTZ R37, R37, UR6 ;  /* 0x0000000625257c20 */ /* 0x000fe20008410000 */
[----:B------:R-:W-:-:S02]  /*1fce0*/  ISETP.GE.AND P5, PT, R10, R209, PT ;  /* 0x000000d10a00720c */ /* 0x000fc40003fa6270 */
[----:B------:R-:W2:Y:S01]  /*1fcf0*/  MUFU.TANH R14, R14 ;  /* 0x0000000e000e7308 */ /* 0x000ea20000002400 */
[----:B------:R-:W-:Y:S02]  /*1fd00*/  FSEL R187, R48, -INF , !P2 ;  /* 0xff80000030bb7808 */ /* 0x000fe40005000000 */
[----:B------:R-:W-:Y:S02]  /*1fd10*/  I2FP.F32.S32 R5, R24 ;  /* 0x0000001800057245 */ /* 0x000fe40000201400 */
[----:B------:R-:W-:Y:S02]  /*1fd20*/  I2FP.F32.S32 R11, R10 ;  /* 0x0000000a000b7245 */ /* 0x000fe40000201400 */
[----:B------:R-:W-:Y:S01]  /*1fd30*/  ISETP.GE.AND P2, PT, R10, R208, PT ;  /* 0x000000d00a00720c */ /* 0x000fe20003f46270 */
[----:B------:R-:W3:Y:S01]  /*1fd40*/  MUFU.TANH R15, R46 ;  /* 0x0000002e000f7308 */ /* 0x000ee20000002400 */
[----:B------:R-:W-:Y:S01]  /*1fd50*/  VIADD R10, R204, 0xfffffee0 ;  /* 0xfffffee0cc0a7836 */ /* 0x000fe20000000000 */
[----:B------:R-:W-:Y:S01]  /*1fd60*/  FSEL R185, R13, -INF , !P3 ;  /* 0xff8000000db97808 */ /* 0x000fe20005800000 */
[----:B----4-:R-:W-:Y:S01]  /*1fd70*/  FFMA.FTZ R20, R5, UR5, R20 ;  /* 0x0000000505147c23 */ /* 0x010fe20008010014 */
[----:B-1----:R-:W-:Y:S01]  /*1fd80*/  FFMA.FTZ R190, R11, UR5, R16 ;  /* 0x000000050bbe7c23 */ /* 0x002fe20008010010 */
[----:B------:R-:W-:-:S02]  /*1fd90*/  FSEL R4, R50, -INF , !P4 ;  /* 0xff80000032047808 */ /* 0x000fc40006000000 */
[----:B------:R-:W-:Y:S01]  /*1fda0*/  I2FP.F32.S32 R16, R10 ;  /* 0x0000000a00107245 */ /* 0x000fe20000201400 */
[----:B------:R-:W1:Y:S01]  /*1fdb0*/  MUFU.TANH R17, R17 ;  /* 0x0000001100117308 */ /* 0x000e620000002400 */
[----:B------:R-:W-:Y:S01]  /*1fdc0*/  ISETP.GE.AND P3, PT, R24, R209, PT ;  /* 0x000000d11800720c */ /* 0x000fe20003f66270 */
[----:B--2---:R-:W-:Y:S01]  /*1fdd0*/  FFMA.FTZ R192, R11, UR5, R14 ;  /* 0x000000050bc07c23 */ /* 0x004fe2000801000e */
[----:B------:R-:W-:Y:S01]  /*1fde0*/  VIADD R14, R204, 0xfffffee1 ;  /* 0xfffffee1cc0e7836 */ /* 0x000fe20000000000 */
[----:B------:R-:W-:Y:S01]  /*1fdf0*/  ISETP.GE.AND P4, PT, R24, R208, PT ;  /* 0x000000d01800720c */ /* 0x000fe20003f86270 */
[----:B------:R-:W-:Y:S01]  /*1fe00*/  FMUL.FTZ R11, R33, UR6 ;  /* 0x00000006210b7c20 */ /* 0x000fe20008410000 */
[----:B------:R-:W-:Y:S02]  /*1fe10*/  FSEL R190, R190, -INF , !P5 ;  /* 0xff800000bebe7808 */ /* 0x000fe40006800000 */
[----:B------:R-:W2:Y:S01]  /*1fe20*/  MUFU.TANH R19, R19 ;  /* 0x0000001300137308 */ /* 0x000ea20000002400 */
[----:B------:R-:W-:Y:S01]  /*1fe30*/  FSEL R192, R192, -INF , !P2 ;  /* 0xff800000c0c07808 */ /* 0x000fe20005000000 */
[----:B---3--:R-:W-:Y:S01]  /*1fe40*/  FFMA.FTZ R5, R5, UR5, R15 ;  /* 0x0000000505057c23 */ /* 0x008fe2000801000f */
[----:B------:R-:W-:-:S02]  /*1fe50*/  FSEL R189, R20, -INF , !P3 ;  /* 0xff80000014bd7808 */ /* 0x000fc40005800000 */
[----:B------:R-:W-:Y:S02]  /*1fe60*/  I2FP.F32.S32 R15, R14 ;  /* 0x0000000e000f7245 */ /* 0x000fe40000201400 */
[----:B------:R-:W-:Y:S01]  /*1fe70*/  FSEL R5, R5, -INF , !P4 ;  /* 0xff80000005057808 */ /* 0x000fe20006000000 */
[----:B------:R-:W3:Y:S01]  /*1fe80*/  MUFU.TANH R12, R43 ;  /* 0x0000002b000c7308 */ /* 0x000ee20000002400 */
[-C--:B------:R-:W-:Y:S01]  /*1fe90*/  ISETP.GE.AND P5, PT, R14, R209.reuse, PT ;  /* 0x000000d10e00720c */ /* 0x080fe20003fa6270 */
[----:B-1----:R-:W-:Y:S01]  /*1fea0*/  FFMA.FTZ R17, R16, UR5, R17 ;  /* 0x0000000510117c23 */ /* 0x002fe20008010011 */
[-C--:B------:R-:W-:Y:S01]  /*1feb0*/  ISETP.GE.AND P2, PT, R14, R208.reuse, PT ;  /* 0x000000d00e00720c */ /* 0x080fe20003f46270 */
[----:B------:R-:W-:Y:S01]  /*1fec0*/  FMUL.FTZ R14, R34, UR6 ;  /* 0x00000006220e7c20 */ /* 0x000fe20008410000 */
[C---:B------:R-:W-:Y:S02]  /*1fed0*/  ISETP.GE.AND P3, PT, R10.reuse, R209, PT ;  /* 0x000000d10a00720c */ /* 0x040fe40003f66270 */
[----:B------:R-:W-:Y:S01]  /*1fee0*/  ISETP.GE.AND P4, PT, R10, R208, PT ;  /* 0x000000d00a00720c */ /* 0x000fe20003f86270 */
[----:B------:R-:W1:Y:S01]  /*1fef0*/  MUFU.TANH R18, R41 ;  /* 0x0000002900127308 */ /* 0x000e620000002400 */
[----:B------:R-:W-:Y:S01]  /*1ff00*/  FSEL R193, R17, -INF , !P3 ;  /* 0xff80000011c17808 */ /* 0x000fe20005800000 */
[----:B--2---:R-:W-:Y:S01]  /*1ff10*/  FFMA.FTZ R19, R16, UR5, R19 ;  /* 0x0000000510137c23 */ /* 0x004fe20008010013 */
[----:B------:R-:W-:-:S04]  /*1ff20*/  VIADD R16, R204, 0xfffffee8 ;  /* 0xfffffee8cc107836 */ /* 0x000fc80000000000 */
[----:B------:R-:W-:Y:S01]  /*1ff30*/  FSEL R191, R19, -INF , !P4 ;  /* 0xff80000013bf7808 */ /* 0x000fe20006000000 */
[----:B------:R-:W2:Y:S01]  /*1ff40*/  MUFU.TANH R13, R36 ;  /* 0x00000024000d7308 */ /* 0x000ea20000002400 */
[C---:B------:R-:W-:Y:S01]  /*1ff50*/  ISETP.GE.AND P3, PT, R16.reuse, R209, PT ;  /* 0x000000d11000720c */ /* 0x040fe20003f66270 */
[C---:B---3--:R-:W-:Y:S01]  /*1ff60*/  FFMA.FTZ R196, R15.reuse, UR5, R12 ;  /* 0x000000050fc47c23 */ /* 0x048fe2000801000c */
[----:B------:R-:W-:Y:S01]  /*1ff70*/  ISETP.GE.AND P4, PT, R16, R208, PT ;  /* 0x000000d01000720c */ /* 0x000fe20003f86270 */
[----:B------:R-:W-:Y:S01]  /*1ff80*/  VIADD R12, R204, 0xfffffee9 ;  /* 0xfffffee9cc0c7836 */ /* 0x000fe20000000000 */
[----:B------:R-:W-:Y:S02]  /*1ff90*/  I2FP.F32.S32 R16, R16 ;  /* 0x0000001000107245 */ /* 0x000fe40000201400 */
[----:B------:R-:W-:Y:S01]  /*1ffa0*/  FSEL R196, R196, -INF , !P2 ;  /* 0xff800000c4c47808 */ /* 0x000fe20005000000 */
[----:B------:R-:W3:Y:S01]  /*1ffb0*/  MUFU.TANH R9, R9 ;  /* 0x0000000900097308 */ /* 0x000ee20000002400 */
[----:B------:R-:W-:Y:S01]  /*1ffc0*/  ISETP.GE.AND P2, PT, R12, R208, PT ;  /* 0x000000d00c00720c */ /* 0x000fe20003f46270 */
[----:B-1----:R-:W-:Y:S01]  /*1ffd0*/  FFMA.FTZ R18, R15, UR5, R18 ;  /* 0x000000050f127c23 */ /* 0x002fe20008010012 */
[----:B------:R-:W-:-:S04]  /*1ffe0*/  I2FP.F32.S32 R15, R12 ;  /* 0x0000000c000f7245 */ /* 0x000fc80000201400 */
[----:B------:R-:W-:Y:S01]  /*1fff0*/  FSEL R194, R18, -INF , !P5 ;  /* 0xff80000012c27808 */ /* 0x000fe20006800000 */
[----:B------:R-:W1:Y:S01]  /*20000*/  MUFU.TANH R8, R8 ;  /* 0x0000000800087308 */ /* 0x000e620000002400 */
[----:B------:R-:W-:Y:S01]  /*20010*/  ISETP.GE.AND P5, PT, R12, R209, PT ;  /* 0x000000d10c00720c */ /* 0x000fe20003fa6270 */
[----:B--2---:R-:W-:Y:S01]  /*20020*/  FFMA.FTZ R198, R16, UR5, R13 ;  /* 0x0000000510c67c23 */ /* 0x004fe2000801000d */
[----:B------:R-:W-:-:S04]  /*20030*/  VIADD R13, R204, 0xfffffef0 ;  /* 0xfffffef0cc0d7836 */ /* 0x000fc80000000000 */
[----:B------:R-:W-:Y:S01]  /*20040*/  FSEL R198, R198, -INF , !P3 ;  /* 0xff800000c6c67808 */ /* 0x000fe20005800000 */
[----:B------:R-:W2:Y:S01]  /*20050*/  MUFU.TANH R37, R37 ;  /* 0x0000002500257308 */ /* 0x000ea20000002400 */
[----:B------:R-:W-:Y:S01]  /*20060*/  ISETP.GE.AND P3, PT, R13, R209, PT ;  /* 0x000000d10d00720c */ /* 0x000fe20003f66270 */
[----:B---3--:R-:W-:-:S05]  /*20070*/  FFMA.FTZ R195, R16, UR5, R9 ;  /* 0x0000000510c37c23 */ /* 0x008fca0008010009 */
[----:B------:R-:W-:Y:S01]  /*20080*/  FSEL R195, R195, -INF , !P4 ;  /* 0xff800000c3c37808 */ /* 0x000fe20006000000 */
[----:B------:R-:W3:Y:S01]  /*20090*/  MUFU.TANH R10, R32 ;  /* 0x00000020000a7308 */ /* 0x000ee20000002400 */
[----:B------:R-:W-:Y:S01]  /*200a0*/  ISETP.GE.AND P4, PT, R13, R208, PT ;  /* 0x000000d00d00720c */ /* 0x000fe20003f86270 */
[----:B-1----:R-:W-:Y:S01]  /*200b0*/  FFMA.FTZ R202, R15, UR5, R8 ;  /* 0x000000050fca7c23 */ /* 0x002fe20008010008 */
[----:B------:R-:W-:-:S04]  /*200c0*/  I2FP.F32.S32 R13, R13 ;  /* 0x0000000d000d7245 */ /* 0x000fc80000201400 */
[----:B------:R-:W-:Y:S01]  /*200d0*/  FSEL R202, R202, -INF , !P2 ;  /* 0xff800000caca7808 */ /* 0x000fe20005000000 */
[----:B------:R-:W1:Y:S01]  /*200e0*/  MUFU.TANH R14, R14 ;  /* 0x0000000e000e7308 */ /* 0x000e620000002400 */
[----:B--2---:R-:W-:Y:S01]  /*200f0*/  FFMA.FTZ R37, R15, UR5, R37 ;  /* 0x000000050f257c23 */ /* 0x004fe20008010025 */
[----:B------:R-:W-:-:S04]  /*20100*/  VIADD R15, R204, 0xfffffef1 ;  /* 0xfffffef1cc0f7836 */ /* 0x000fc80000000000 */
[----:B------:R-:W-:Y:S02]  /*20110*/  FSEL R197, R37, -INF , !P5 ;  /* 0xff80000025c57808 */ /* 0x000fe40006800000 */
[----:B------:R-:W2:Y:S01]  /*20120*/  MUFU.TANH R11, R11 ;  /* 0x0000000b000b7308 */ /* 0x000ea20000002400 */
[----:B------:R-:W-:Y:S01]  /*20130*/  I2FP.F32.S32 R16, R15 ;  /* 0x0000000f00107245 */ /* 0x000fe20000201400 */
[----:B---3--:R-:W-:Y:S01]  /*20140*/  FFMA.FTZ R10, R13, UR5, R10 ;  /* 0x000000050d0a7c23 */ /* 0x008fe2000801000a */
[----:B------:R-:W-:-:S04]  /*20150*/  ISETP.GE.AND P2, PT, R15, R209, PT ;  /* 0x000000d10f00720c */ /* 0x000fc80003f46270 */
[----:B------:R-:W-:Y:S01]  /*20160*/  FSEL R203, R10, -INF , !P3 ;  /* 0xff8000000acb7808 */ /* 0x000fe20005800000 */
[----:B------:R-:W3:Y:S01]  /*20170*/  MUFU.TANH R9, R35 ;  /* 0x0000002300097308 */ /* 0x000ee20000002400 */
[----:B------:R-:W-:Y:S01]  /*20180*/  BAR.SYNC.DEFER_BLOCKING 0x0 ;  /* 0x0000000000007b1d */ /* 0x000fe20000010000 */
[----:B-1----:R-:W-:Y:S01]  /*20190*/  FFMA.FTZ R14, R13, UR5, R14 ;  /* 0x000000050d0e7c23 */ /* 0x002fe2000801000e */
[----:B------:R-:W-:Y:S01]  /*201a0*/  VIADD R13, R204, 0xfffffef8 ;  /* 0xfffffef8cc0d7836 */ /* 0x000fe20000000000 */
[----:B------:R-:W-:-:S03]  /*201b0*/  ISETP.GE.AND P3, PT, R15, R208, PT ;  /* 0x000000d00f00720c */ /* 0x000fc60003f66270 */
[----:B------:R-:W-:Y:S01]  /*201c0*/  FSEL R199, R14, -INF , !P4 ;  /* 0xff8000000ec77808 */ /* 0x000fe20006000000 */
[----:B------:R-:W1:Y:S01]  /*201d0*/  MUFU.TANH R12, R28 ;  /* 0x0000001c000c7308 */ /* 0x000e620000002400 */
[----:B------:R-:W-:Y:S01]  /*201e0*/  I2FP.F32.S32 R15, R13 ;  /* 0x0000000d000f7245 */ /* 0x000fe20000201400 */
[----:B--2---:R-:W-:Y:S01]  /*201f0*/  FFMA.FTZ R11, R16, UR5, R11 ;  /* 0x00000005100b7c23 */ /* 0x004fe2000801000b */
[----:B------:R-:W-:-:S04]  /*20200*/  ISETP.GE.AND P4, PT, R13, R209, PT ;  /* 0x000000d10d00720c */ /* 0x000fc80003f86270 */
[----:B------:R-:W-:Y:S01]  /*20210*/  FSEL R204, R11, -INF , !P2 ;  /* 0xff8000000bcc7808 */ /* 0x000fe20005000000 */
[----:B------:R-:W2:Y:S01]  /*20220*/  MUFU.TANH R8, R30 ;  /* 0x0000001e00087308 */ /* 0x000ea20000002400 */
[----:B------:R-:W-:Y:S01]  /*20230*/  ISETP.GE.AND P2, PT, R13, R208, PT ;  /* 0x000000d00d00720c */ /* 0x000fe20003f46270 */
[----:B---3--:R-:W-:-:S05]  /*20240*/  FFMA.FTZ R9, R16, UR5, R9 ;  /* 0x0000000510097c23 */ /* 0x008fca0008010009 */
[----:B------:R-:W-:Y:S01]  /*20250*/  FSEL R208, R9, -INF , !P3 ;  /* 0xff80000009d07808 */ /* 0x000fe20005800000 */
        /* <DEDUP_REMOVED lines=76> */
.L_x_4045:
        /* <DEDUP_REMOVED lines=8> */
.L_x_4046:
        /* <DEDUP_REMOVED lines=116> */
.L_x_4044:
[----:B------:R-:W-:Y:S01]  /*20ee0*/  FMNMX3.FTZ R11, R2, R212, R214, !PT ;  /* 0x000000d4020b7276 */ /* 0x000fe200078100d6 */
[----:B------:R-:W2:Y:S01]  /*20ef0*/  LDCU UR6, c[0x0][0x45c] ;  /* 0x00008b80ff0677ac */ /* 0x000ea20008000800 */
[----:B-1----:R-:W-:Y:S02]  /*20f00*/  FMNMX3.FTZ R8, R0, R211, R219, !PT ;  /* 0x000000d300087276 */ /* 0x002fe400078100db */
        /* <DEDUP_REMOVED lines=64> */
[----:B------:R-:W-:Y:S01]  /*21310*/  LOP3.LUT P3, RZ, R236, 0x2, RZ, 0xc0, !PT ;  /* 0x00000002ecff7812 */ /* 0x000fe2000786c0ff */
[----:B------:R-:W1:Y:S04]  /*21320*/  SHFL.BFLY PT, R10, R11, 0x2, 0x1f ;  /* 0x0c401f000b0a7f89 */ /* 0x000e6800000e0000 */
[----:B------:R-:W3:Y:S01]  /*21330*/  SHFL.BFLY PT, R8, R9, 0x2, 0x1f ;  /* 0x0c401f0009087f89 */ /* 0x000ee200000e0000 */
[----:B-1----:R-:W-:-:S02]  /*21340*/  FMNMX.FTZ R10, R11, R10, !PT ;  /* 0x0000000a0b0a7209 */ /* 0x002fc40007810000 */
[----:B---3--:R-:W-:-:S03]  /*21350*/  FMNMX.FTZ R8, R9, R8, !PT ;  /* 0x0000000809087209 */ /* 0x008fc60007810000 */
[----:B------:R-:W1:Y:S04]  /*21360*/  SHFL.BFLY PT, R207, R10, 0x1, 0x1f ;  /* 0x0c201f000acf7f89 */ /* 0x000e6800000e0000 */
[----:B------:R-:W3:Y:S01]  /*21370*/  SHFL.BFLY PT, R3, R8, 0x1, 0x1f ;  /* 0x0c201f0008037f89 */ /* 0x000ee200000e0000 */
[----:B-1----:R-:W-:-:S04]  /*21380*/  FMNMX.FTZ R207, R10, R207, !PT ;  /* 0x000000cf0acf7209 */ /* 0x002fc80007810000 */
[C---:B------:R-:W-:Y:S01]  /*21390*/  FSETP.NEU.FTZ.AND P2, PT, R207.reuse, -INF , PT ;  /* 0xff800000cf00780b */ /* 0x040fe20003f5d000 */
[----:B--2---:R-:W-:Y:S01]  /*213a0*/  FMUL.FTZ R217, R207, UR6 ;  /* 0x00000006cfd97c20 */ /* 0x004fe20008410000 */
        /* <DEDUP_REMOVED lines=700> */
.L_x_4041:
[----:B------:R-:W-:-:S12]  /*23f70*/  UIADD3 UR4, UPT, UPT, UR9, -0x1, URZ ;  /* 0xffffffff09047890 */ /* 0x000fd8000fffe0ff */
.L_x_4047:
[----:B------:R-:W-:-:S09]  /*23f80*/  UISETP.GE.AND UP0, UPT, UR4, UR20, UPT ;  /* 0x000000140400728c */ /* 0x000fd2000bf06270 */
[----:B------:R-:W-:Y:S05]  /*23f90*/  BRA.U !UP0, `(.L_x_4048) ;  /* 0x00000079082c7547 */ /* 0x000fea000b800000 */
[----:B------:R-:W1:Y:S01]  /*23fa0*/  S2UR UR6, SR_CgaCtaId ;  /* 0x00000000000679c3 */ /* 0x000e620000008800 */
[----:B------:R-:W-:Y:S01]  /*23fb0*/  USHF.L.U32 UR18, UR4, 0x8, URZ ;  /* 0x0000000804127899 */ /* 0x000fe200080006ff */
[----:B------:R-:W-:Y:S01]  /*23fc0*/  LOP3.LUT R166, R200, R201, RZ, 0xfc, !PT ;  /* 0x000000c9c8a67212 */ /* 0x000fe200078efcff */
[----:B------:R-:W-:Y:S01]  /*23fd0*/  UMOV UR19, 0x400 ;  /* 0x0000040000137882 */ /* 0x000fe20000000000 */
[----:B------:R-:W-:Y:S01]  /*23fe0*/  UISETP.NE.U32.AND UP0, UPT, UR12, URZ, UPT ;  /* 0x000000ff0c00728c */ /* 0x000fe2000bf05070 */
[----:B------:R-:W-:Y:S01]  /*23ff0*/  LOP3.LUT P1, RZ, R236, 0x2, RZ, 0xc0, !PT ;  /* 0x00000002ecff7812 */ /* 0x000fe2000782c0ff */
[----:B------:R-:W-:Y:S01]  /*24000*/  IMAD.MOV.U32 R167, RZ, RZ, R0 ;  /* 0x000000ffffa77224 */ /* 0x000fe200078e0000 */
[----:B------:R-:W-:Y:S01]  /*24010*/  MOV R165, R2 ;  /* 0x0000000200a57202 */ /* 0x000fe20000000f00 */
[----:B------:R-:W2:Y:S01]  /*24020*/  S2UR UR8, SR_CgaCtaId ;  /* 0x00000000000879c3 */ /* 0x000ea20000008800 */
[----:B------:R-:W-:Y:S01]  /*24030*/  IMAD.U32 R3, RZ, RZ, UR18 ;  /* 0x00000012ff037e24 */ /* 0x000fe2000f8e00ff */
[----:B------:R-:W-:Y:S01]  /*24040*/  UISETP.NE.AND.EX UP0, UPT, UR13, URZ, UPT, UP0 ;  /* 0x000000ff0d00728c */ /* 0x000fe2000bf05300 */
[----:B------:R-:W-:Y:S01]  /*24050*/  IMAD.MOV.U32 R247, RZ, RZ, RZ ;  /* 0x000000fffff77224 */ /* 0x000fe200078e00ff */
[----:B------:R-:W-:Y:S01]  /*24060*/  UMOV UR15, 0x400 ;  /* 0x00000400000f7882 */ /* 0x000fe20000000000 */
[----:B------:R-:W-:Y:S01]  /*24070*/  UIADD3 UR14, UPT, UPT, UR4, 0x1, URZ ;  /* 0x00000001040e7890 */ /* 0x000fe2000fffe0ff */
[----:B------:R-:W-:Y:S01]  /*24080*/  LOP3.LUT R246, R3, 0x80, R6, 0xfe, !PT ;  /* 0x0000008003f67812 */ /* 0x000fe200078efe06 */
[----:B------:R-:W-:Y:S01]  /*24090*/  IMAD.MOV.U32 R3, RZ, RZ, 0x20 ;  /* 0x00000020ff037424 */ /* 0x000fe200078e00ff */
[----:B------:R-:W-:Y:S01]  /*240a0*/  PLOP3.LUT P6, PT, PT, PT, UP0, 0x80, 0x8 ;  /* 0x000000000008781c */ /* 0x000fe20003fcf008 */
[----:B------:R-:W3:Y:S03]  /*240b0*/  LDCU UR9, c[0x0][0x440] ;  /* 0x00008800ff0977ac */ /* 0x000ee60008000800 */
[----:B------:R-:W-:Y:S01]  /*240c0*/  SEL R3, R3, 0xffffffe0, !P1 ;  /* 0xffffffe003037807 */ /* 0x000fe20004800000 */
        /* <DEDUP_REMOVED lines=9> */
[----:B------:R-:W1:Y:S01]  /*24160*/  LDCU.64 UR12, c[0x0][0x3a8] ;  /* 0x00007500ff0c77ac */ /* 0x000e620008000a00 */
[----:B------:R-:W-:-:S02]  /*24170*/  UIADD3 UR18, UPT, UPT, UR18, 0x100, URZ ;  /* 0x0000010012127890 */ /* 0x000fc4000fffe0ff */
[----:B--234-:R-:W-:-:S12]  /*24180*/  ULEA UR8, UR8, UR15, 0x18 ;  /* 0x0000000f08087291 */ /* 0x01cfd8000f8ec0ff */
.L_x_4052:
[----:B------:R-:W-:Y:S01]  /*24190*/  @!P6 IADD3 R13, P0, PT, RZ, -R247, RZ ;  /* 0x800000f7ff0de210 */ /* 0x000fe20007f1e0ff */
[----:B------:R-:W2:Y:S01]  /*241a0*/  S2R R236, SR_TID.X ;  /* 0x0000000000ec7919 */ /* 0x000ea20000002100 */
[----:B------:R-:W3:Y:S01]  /*241b0*/  @!P6 LDC R6, c[0x0][0x3c0] ;  /* 0x0000f000ff06eb82 */ /* 0x000ee20000000800 */
[----:B------:R-:W-:Y:S07]  /*241c0*/  DEPBAR.LE SB0, 0x0 ;  /* 0x000080000000791a */ /* 0x000fee0000000000 */
[----:B------:R-:W4:Y:S08]  /*241d0*/  LDC R9, c[0x0][0x3c4] ;  /* 0x0000f100ff097b82 */ /* 0x000f300000000800 */
[----:B------:R-:W-:Y:S01]  /*241e0*/  BAR.SYNC.DEFER_BLOCKING 0x0 ;  /* 0x0000000000007b1d */ /* 0x000fe20000010000 */
        /* <DEDUP_REMOVED lines=67> */
[----:B------:R-:W-:Y:S02]  /*24620*/  LEA R16, P1, R13, R244, 0x2 ;  /* 0x000000f40d107211 */ /* 0x000fe400078210ff */
[-C--:B------:R-:W-:Y:S02]  /*24630*/  LEA.HI.X.SX32 R19, R15, R245.reuse, 0x2, P2 ;  /* 0x000000f50f137211 */ /* 0x080fe400010f16ff */
[C---:B------:R-:W-:Y:S01]  /*24640*/  LEA.HI.X.SX32 R17, R13.reuse, R245, 0x2, P1 ;  /* 0x000000f50d117211 */ /* 0x040fe200008f16ff */
        /* <DEDUP_REMOVED lines=17> */
.L_x_4049:
[----:B------:R-:W-:Y:S01]  /*24760*/  LEA R252, R252, UR8, 0x1 ;  /* 0x00000008fcfc7c11 */ /* 0x000fe2000f8e08ff */
[----:B------:R-:W-:Y:S01]  /*24770*/  UIADD3 UR14, UPT, UPT, UR14, -0x1, URZ ;  /* 0xffffffff0e0e7890 */ /* 0x000fe2000fffe0ff */
[C---:B------:R-:W-:Y:S02]  /*24780*/  SHF.L.U32 R7, R6.reuse, 0x5, RZ ;  /* 0x0000000506077819 */ /* 0x040fe400000006ff */
[----:B------:R-:W-:Y:S01]  /*24790*/  LOP3.LUT R3, R3, 0x400, RZ, 0xc0, !PT ;  /* 0x0000040003037812 */ /* 0x000fe200078ec0ff */
[----:B------:R-:W-:Y:S01]  /*247a0*/  @!PT LDS RZ, [RZ] ;  /* 0x00000000fffff984 */ /* 0x000fe20000000800 */
[----:B------:R-:W-:Y:S01]  /*247b0*/  @!PT LDS RZ, [RZ] ;  /* 0x00000000fffff984 */ /* 0x000fe20000000800 */
[----:B------:R-:W-:Y:S01]  /*247c0*/  @!PT LDS RZ, [RZ] ;  /* 0x00000000fffff984 */ /* 0x000fe20000000800 */
[----:B-1----:R-:W-:Y:S01]  /*247d0*/  @!P0 LDGSTS.E.BYPASS.LTC128B.128 [R252+0xa000], desc[UR24][R242.64] ;  /* 0x0a000000f2fc8fae */ /* 0x002fe2000b981a18 */
[----:B------:R-:W-:Y:S01]  /*247e0*/  IADD3 R2, P1, PT, R7, R242, RZ ;  /* 0x000000f207027210 */ /* 0x000fe20007f3e0ff */
[----:B------:R-:W-:Y:S01]  /*247f0*/  UISETP.GT.AND UP0, UPT, UR14, UR20, UPT ;  /* 0x000000140e00728c */ /* 0x000fe2000bf04270 */
[----:B------:R-:W-:Y:S02]  /*24800*/  SHF.L.U64.HI R6, R6, 0x5, R9 ;  /* 0x0000000506067819 */ /* 0x000fe40000010209 */
[----:B------:R-:W-:Y:S02]  /*24810*/  LEA R100, R100, R3, 0x1 ;  /* 0x0000000364647211 */ /* 0x000fe400078e08ff */
[----:B------:R-:W-:Y:S01]  /*24820*/  IADD3.X R3, PT, PT, R6, R243, RZ, P1, !PT ;  /* 0x000000f306037210 */ /* 0x000fe20000ffe4ff */
[----:B------:R-:W-:Y:S01]  /*24830*/  @P0 STS.128 [R252+0xa000], RZ ;  /* 0x00a000fffc000388 */ /* 0x000fe20000000c00 */
[-C--:B------:R-:W-:Y:S02]  /*24840*/  IADD3 R4, P2, PT, R2, R7.reuse, RZ ;  /* 0x0000000702047210 */ /* 0x080fe40007f5e0ff */
[----:B------:R-:W-:Y:S02]  /*24850*/  LOP3.LUT R0, R5, R0, RZ, 0xfc, !PT ;  /* 0x0000000005007212 */ /* 0x000fe400078efcff */
[-C--:B------:R-:W-:Y:S02]  /*24860*/  IADD3.X R5, PT, PT, R3, R6.reuse, RZ, P2, !PT ;  /* 0x0000000603057210 */ /* 0x080fe400017fe4ff */
[-C--:B------:R-:W-:Y:S01]  /*24870*/  IADD3 R8, P1, PT, R4, R7.reuse, RZ ;  /* 0x0000000704087210 */ /* 0x080fe20007f3e0ff */
[----:B------:R-:W-:Y:S01]  /*24880*/  @!PT LDS RZ, [RZ] ;  /* 0x00000000fffff984 */ /* 0x000fe20000000800 */
[----:B------:R-:W-:Y:S01]  /*24890*/  @!PT LDS RZ, [RZ] ;  /* 0x00000000fffff984 */ /* 0x000fe20000000800 */
[----:B------:R-:W-:Y:S01]  /*248a0*/  @!PT LDS RZ, [RZ] ;  /* 0x00000000fffff984 */ /* 0x000fe20000000800 */
[----:B------:R1:W-:Y:S01]  /*248b0*/  @!P0 LDGSTS.E.BYPASS.LTC128B.128 [R252+0xa800], desc[UR24][R2.64] ;  /* 0x0a80000002fc8fae */ /* 0x0003e2000b981a18 */
[----:B------:R-:W-:Y:S02]  /*248c0*/  LEA R0, R0, UR8, 0x1 ;  /* 0x0000000800007c11 */ /* 0x000fe4000f8e08ff */
[-C--:B------:R-:W-:Y:S02]  /*248d0*/  IADD3.X R9, PT, PT, R5, R6.reuse, RZ, P1, !PT ;  /* 0x0000000605097210 */ /* 0x080fe40000ffe4ff */
[-C--:B------:R-:W-:Y:S02]  /*248e0*/  IADD3 R10, P2, PT, R8, R7.reuse, RZ ;  /* 0x00000007080a7210 */ /* 0x080fe40007f5e0ff */
[----:B------:R-:W-:Y:S01]  /*248f0*/  MOV R239, 0x20 ;  /* 0x0000002000ef7802 */ /* 0x000fe20000000f00 */
[----:B------:R-:W-:Y:S01]  /*24900*/  @P0 STS.128 [R252+0xa800], RZ ;  /* 0x00a800fffc000388 */ /* 0x000fe20000000c00 */
[-C--:B------:R-:W-:Y:S02]  /*24910*/  IADD3.X R11, PT, PT, R9, R6.reuse, RZ, P2, !PT ;  /* 0x00000006090b7210 */ /* 0x080fe400017fe4ff */
[-C--:B------:R-:W-:Y:S04]  /*24920*/  IADD3 R12, P1, PT, R10, R7.reuse, RZ ;  /* 0x000000070a0c7210 */ /* 0x080fe80007f3e0ff */
[-C--:B------:R-:W-:Y:S01]  /*24930*/  IADD3.X R13, PT, PT, R11, R6.reuse, RZ, P1, !PT ;  /* 0x000000060b0d7210 */ /* 0x080fe20000ffe4ff */
[----:B------:R-:W-:Y:S01]  /*24940*/  @!PT LDS RZ, [RZ] ;  /* 0x00000000fffff984 */ /* 0x000fe20000000800 */
[----:B------:R-:W-:Y:S01]  /*24950*/  @!PT LDS RZ, [RZ] ;  /* 0x00000000fffff984 */ /* 0x000fe20000000800 */
[----:B------:R-:W-:Y:S01]  /*24960*/  @!PT LDS RZ, [RZ] ;  /* 0x00000000fffff984 */ /* 0x000fe20000000800 */
[----:B------:R2:W-:Y:S01]  /*24970*/  @!P0 LDGSTS.E.BYPASS.LTC128B.128 [R252+0xb000], desc[UR24][R4.64] ;  /* 0x0b00000004fc8fae */ /* 0x0005e2000b981a18 */
[-C--:B------:R-:W-:Y:S04]  /*24980*/  IADD3 R14, P2, PT, R12, R7.reuse, RZ ;  /* 0x000000070c0e7210 */ /* 0x080fe80007f5e0ff */
[-C--:B------:R-:W-:Y:S03]  /*24990*/  IADD3.X R15, PT, PT, R13, R6.reuse, RZ, P2, !PT ;  /* 0x000000060d0f7210 */ /* 0x080fe600017fe4ff */
        /* <DEDUP_REMOVED lines=48> */
[----:B------:R-:W-:Y:S08]  /*24ca0*/  @!P0 LDGSTS.E.BYPASS.LTC128B.128 [R252+0xe800], desc[UR24][R8.64] ;  /* 0x0e80000008fc8fae */ /* 0x000ff0000b981a18 */
[----:B------:R-:W-:Y:S01]  /*24cb0*/  @P0 STS.128 [R252+0xe800], RZ ;  /* 0x00e800fffc000388 */ /* 0x000fe20000000c00 */
[-C--:B--2---:R-:W-:Y:S04]  /*24cc0*/  IADD3 R4, P2, PT, R2, R7.reuse, RZ ;  /* 0x0000000702047210 */ /* 0x084fe80007f5e0ff */
[-C--:B------:R-:W-:Y:S03]  /*24cd0*/  IADD3.X R5, PT, PT, R3, R6.reuse, RZ, P2, !PT ;  /* 0x0000000603057210 */ /* 0x080fe600017fe4ff */
[----:B------:R-:W-:Y:S01]  /*24ce0*/  @!PT LDS RZ, [RZ] ;  /* 0x00000000fffff984 */ /* 0x000fe20000000800 */
[----:B------:R-:W-:Y:S01]  /*24cf0*/  @!PT LDS RZ, [RZ] ;  /* 0x00000000fffff984 */ /* 0x000fe20000000800 */
[----:B------:R-:W-:Y:S01]  /*24d00*/  @!PT LDS RZ, [RZ] ;  /* 0x00000000fffff984 */ /* 0x000fe20000000800 */
[----:B------:R-:W-:Y:S01]  /*24d10*/  @!P0 LDGSTS.E.BYPASS.LTC128B.128 [R252+0xf000], desc[UR24][R10.64] ;  /* 0x0f0000000afc8fae */ /* 0x000fe2000b981a18 */
[----:B------:R-:W-:Y:S04]  /*24d20*/  @!P0 IADD3 R20, P1, PT, R4, R7, RZ ;  /* 0x0000000704148210 */ /* 0x000fe80007f3e0ff */
[----:B------:R-:W-:Y:S03]  /*24d30*/  @!P0 IADD3.X R21, PT, PT, R5, R6, RZ, P1, !PT ;  /* 0x0000000605158210 */ /* 0x000fe60000ffe4ff */
        /* <DEDUP_REMOVED lines=21> */
[----:B-1----:R-:W-:Y:S07]  /*24e90*/  IADD3 R2, PT, PT, R100, UR8, RZ ;  /* 0x0000000864027c10 */ /* 0x002fee000fffe0ff */
[----:B------:R-:W-:Y:S01]  /*24ea0*/  @!PT LDS RZ, [RZ] ;  /* 0x00000000fffff984 */ /* 0x000fe20000000800 */
[----:B------:R-:W-:Y:S01]  /*24eb0*/  @!PT LDS RZ, [RZ] ;  /* 0x00000000fffff984 */ /* 0x000fe20000000800 */
[----:B------:R-:W-:Y:S01]  /*24ec0*/  @!PT LDS RZ, [RZ] ;  /* 0x00000000fffff984 */ /* 0x000fe20000000800 */
[----:B------:R1:W-:Y:S08]  /*24ed0*/  @!P0 LDGSTS.E.BYPASS.LTC128B.128 [R252+0x11800], desc[UR24][R20.64] ;  /* 0x1180000014fc8fae */ /* 0x0003f0000b981a18 */
[----:B------:R-:W-:Y:S01]  /*24ee0*/  @P0 STS.128 [R252+0x11800], RZ ;  /* 0x011800fffc000388 */ /* 0x000fe20000000c00 */
[C---:B------:R-:W-:Y:S04]  /*24ef0*/  LOP3.LUT P0, RZ, R236.reuse, 0x2, RZ, 0xc0, !PT ;  /* 0x00000002ecff7812 */ /* 0x040fe8000780c0ff */
[----:B------:R-:W-:Y:S02]  /*24f00*/  SEL R239, R239, 0xffffffe0, !P0 ;  /* 0xffffffe0efef7807 */ /* 0x000fe40004000000 */
[----:B------:R-:W-:Y:S01]  /*24f10*/  LOP3.LUT P0, RZ, R236, 0x4, RZ, 0xc0, !PT ;  /* 0x00000004ecff7812 */ /* 0x000fe2000780c0ff */
[----:B------:R-:W-:Y:S01]  /*24f20*/  LDSM.16.M88.4 R128, [R0] ;  /* 0x000000000080783b */ /* 0x000fe20000000200 */
[-C--:B------:R-:W-:Y:S02]  /*24f30*/  IADD3 R172, PT, PT, R0, R239.reuse, RZ ;  /* 0x000000ef00ac7210 */ /* 0x080fe40007ffe0ff */
[----:B------:R-:W-:Y:S05]  /*24f40*/  IADD3 R3, PT, PT, R2, R239, RZ ;  /* 0x000000ef02037210 */ /* 0x000fea0007ffe0ff */
[----:B------:R-:W2:Y:S08]  /*24f50*/  LDSM.16.M88.4 R8, [R100+UR8+0x2000] ;  /* 0x002000086408783b */ /* 0x000eb00008000200 */
[----:B------:R-:W3:Y:S08]  /*24f60*/  LDSM.16.M88.4 R16, [R100+UR8+0x2800] ;  /* 0x002800086410783b */ /* 0x000ef00008000200 */
[----:B------:R-:W1:Y:S08]  /*24f70*/  LDSM.16.M88.4 R24, [R100+UR8+0x3000] ;  /* 0x003000086418783b */ /* 0x000e700008000200 */
        /* <DEDUP_REMOVED lines=23> */
[C---:B--2---:R-:W-:Y:S08]  /*250f0*/  HMMA.16816.F32 R4, R128.reuse, R8, RZ ;  /* 0x000000088004723c */ /* 0x044ff000000018ff */
[C---:B------:R-:W-:Y:S08]  /*25100*/  HMMA.16816.F32 R8, R128.reuse, R10, RZ ;  /* 0x0000000a8008723c */ /* 0x040ff000000018ff */
[C---:B---3--:R-:W-:Y:S08]  /*25110*/  HMMA.16816.F32 R12, R128.reuse, R16, RZ ;  /* 0x00000010800c723c */ /* 0x048ff000000018ff */
[C---:B------:R-:W-:Y:S08]  /*25120*/  HMMA.16816.F32 R16, R128.reuse, R18, RZ ;  /* 0x000000128010723c */ /* 0x040ff000000018ff */
[C---:B-1----:R-:W-:Y:S08]  /*25130*/  HMMA.16816.F32 R20, R128.reuse, R24, RZ ;  /* 0x000000188014723c */ /* 0x042ff000000018ff */
        /* <DEDUP_REMOVED lines=439> */
[----:B------:R-:W-:Y:S01]  /*26cb0*/  @!P6 IMAD.X R0, RZ, RZ, ~R0, P1 ;  /* 0x000000ffff00e224 */ /* 0x000fe200008e0e00 */
[----:B------:R-:W-:Y:S04]  /*26cc0*/  ISETP.GE.AND P1, PT, R251, UR9, PT ;  /* 0x00000009fb007c0c */ /* 0x000fe8000bf26270 */
        /* <DEDUP_REMOVED lines=70> */
.L_x_4051:
[----:B------:R-:W-:Y:S01]  /*27130*/  @!PT LDS RZ, [RZ] ;  /* 0x00000000fffff984 */ /* 0x000fe20000000800 */
[----:B------:R-:W-:Y:S01]  /*27140*/  @!PT LDS RZ, [RZ] ;  /* 0x00000000fffff984 */ /* 0x000fe20000000800 */
[----:B------:R-:W-:Y:S01]  /*27150*/  @!PT LDS RZ, [RZ] ;  /* 0x00000000fffff984 */ /* 0x000fe20000000800 */
[----:B------:R-:W-:Y:S01]  /*27160*/  @!P1 LDGSTS.E.BYPASS.LTC128B.128 [R252+0x2000], desc[UR16][R240.64] ;  /* 0x02000000f0fc9fae */ /* 0x000fe2000b981a10 */
[C---:B------:R-:W-:Y:S01]  /*27170*/  LEA R10, P2, R4.reuse, RZ, 0x5 ;  /* 0x000000ff040a7211 */ /* 0x040fe200078428ff */
[C---:B------:R-:W-:Y:S01]  /*27180*/  IMAD.SHL.U32 R5, R4.reuse, 0x20, RZ ;  /* 0x0000002004057824 */ /* 0x040fe200078e00ff */
[C---:B------:R-:W-:Y:S01]  /*27190*/  LEA R0, P3, R4.reuse, R240, 0x5 ;  /* 0x000000f004007211 */ /* 0x040fe200078628ff */
[----:B------:R2:W-:Y:S01]  /*271a0*/  @P1 STS.128 [R252+0x2000], RZ ;  /* 0x002000fffc001388 */ /* 0x0005e20000000c00 */
[C-C-:B------:R-:W-:Y:S02]  /*271b0*/  SHF.L.U64.HI R6, R4.reuse, 0x5, R7.reuse ;  /* 0x0000000504067819 */ /* 0x140fe40000010207 */
[C---:B------:R-:W-:Y:S02]  /*271c0*/  LEA.HI.X R11, R4.reuse, RZ, RZ, 0x5, P2 ;  /* 0x000000ff040b7211 */ /* 0x040fe400010f2cff */
[----:B------:R-:W-:Y:S01]  /*271d0*/  LEA.HI.X R9, R4, R241, R7, 0x5, P3 ;  /* 0x000000f104097211 */ /* 0x000fe200018f2c07 */
[----:B------:R-:W-:Y:S01]  /*271e0*/  IMAD.SHL.U32 R4, R7, 0x20, RZ ;  /* 0x0000002007047824 */ /* 0x000fe200078e00ff */
[----:B------:R-:W-:Y:S02]  /*271f0*/  @!P1 IADD3 R10, P4, PT, R240, R10, RZ ;  /* 0x0000000af00a9210 */ /* 0x000fe40007f9e0ff */
[-C--:B------:R-:W-:Y:S02]  /*27200*/  IADD3 R32, P3, P2, R5, R0.reuse, R5 ;  /* 0x0000000005207210 */ /* 0x080fe40007a7e005 */
[----:B------:R-:W-:Y:S02]  /*27210*/  @!P1 IADD3.X R11, PT, PT, R241, R11, R4, P4, !PT ;  /* 0x0000000bf10b9210 */ /* 0x000fe400027fe404 */
[--C-:B-1----:R-:W-:Y:S02]  /*27220*/  IADD3.X R33, PT, PT, R6, R9, R6.reuse, P3, P2 ;  /* 0x0000000906217210 */ /* 0x102fe40001fe4406 */
        /* <DEDUP_REMOVED lines=32> */
[-C--:B-1----:R-:W-:Y:S01]  /*27430*/  IADD3 R10, P2, PT, R66, R5.reuse, RZ ;  /* 0x00000005420a7210 */ /* 0x082fe20007f5e0ff */
        /* <DEDUP_REMOVED lines=29> */
[----:B-1----:R-:W-:Y:S02]  /*27610*/  @!P1 IADD3 R8, P2, PT, R4, R5, RZ ;  /* 0x0000000504089210 */ /* 0x002fe40007f5e0ff */
        /* <DEDUP_REMOVED lines=39> */
.L_x_4050:
[C---:B--2---:R-:W-:Y:S01]  /*27890*/  IADD3 R4, PT, PT, R246.reuse, -0x47, RZ ;  /* 0xffffffb9f6047810 */ /* 0x044fe20007ffe0ff */
[----:B------:R-:W-:Y:S01]  /*278a0*/  UISETP.GT.AND UP0, UPT, UR14, UR20, UPT ;  /* 0x000000140e00728c */ /* 0x000fe2000bf04270 */
[----:B------:R-:W-:Y:S01]  /*278b0*/  IADD3 R5, PT, PT, R246, -0x78, RZ ;  /* 0xffffff88f6057810 */ /* 0x000fe20007ffe0ff */
[----:B------:R-:W-:Y:S01]  /*278c0*/  UIADD3 UR18, UPT, UPT, UR18, -0x100, URZ ;  /* 0xffffff0012127890 */ /* 0x000fe2000fffe0ff */
[----:B------:R-:W-:Y:S02]  /*278d0*/  I2FP.F32.S32 R4, R4 ;  /* 0x0000000400047245 */ /* 0x000fe40000201400 */
[----:B------:R-:W-:Y:S02]  /*278e0*/  I2FP.F32.S32 R5, R5 ;  /* 0x0000000500057245 */ /* 0x000fe40000201400 */
[----:B------:R-:W-:Y:S01]  /*278f0*/  I2FP.F32.S32 R0, R246 ;  /* 0x000000f600007245 */ /* 0x000fe20000201400 */
[C---:B-1----:R-:W-:Y:S01]  /*27900*/  FFMA.FTZ R65, R4.reuse, UR5, R29 ;  /* 0x0000000504417c23 */ /* 0x042fe2000801001d */
[----:B------:R-:W-:Y:S01]  /*27910*/  FFMA.FTZ R216, R4, UR5, R216 ;  /* 0x0000000504d87c23 */ /* 0x000fe200080100d8 */
[C---:B------:R-:W-:Y:S01]  /*27920*/  IADD3 R4, PT, PT, R246.reuse, -0x38, RZ ;  /* 0xffffffc8f6047810 */ /* 0x040fe20007ffe0ff */
[C---:B------:R-:W-:Y:S01]  /*27930*/  FFMA.FTZ R226, R5.reuse, UR5, R226 ;  /* 0x0000000505e27c23 */ /* 0x040fe200080100e2 */
[----:B------:R-:W-:Y:S01]  /*27940*/  FFMA.FTZ R224, R5, UR5, R224 ;  /* 0x0000000505e07c23 */ /* 0x000fe200080100e0 */
[----:B------:R-:W-:Y:S01]  /*27950*/  IADD3 R5, PT, PT, R246, -0x68, RZ ;  /* 0xffffff98f6057810 */ /* 0x000fe20007ffe0ff */
[C---:B------:R-:W-:Y:S01]  /*27960*/  FFMA.FTZ R185, R0.reuse, UR5, R185 ;  /* 0x0000000500b97c23 */ /* 0x040fe200080100b9 */
[----:B------:R-:W-:Y:S01]  /*27970*/  I2FP.F32.S32 R4, R4 ;  /* 0x0000000400047245 */ /* 0x000fe20000201400 */
[----:B------:R-:W-:Y:S01]  /*27980*/  FFMA.FTZ R182, R0, UR5, R182 ;  /* 0x0000000500b67c23 */ /* 0x000fe200080100b6 */
[----:B------:R-:W-:Y:S02]  /*27990*/  IADD3 R6, PT, PT, R246, -0x80, RZ ;  /* 0xffffff80f6067810 */ /* 0x000fe40007ffe0ff */
        /* <DEDUP_REMOVED lines=17> */
[----:B------:R-:W-:Y:S01]  /*27ab0*/  FFMA.FTZ R227, R0, UR5, R227 ;  /* 0x0000000500e37c23 */ /* 0x000fe200080100e3 */
[----:B------:R-:W-:Y:S01]  /*27ac0*/  IADD3 R2, PT, PT, R246, -0x40, RZ ;  /* 0xffffffc0f6027810 */ /* 0x000fe20007ffe0ff */
[C---:B------:R-:W-:Y:S01]  /*27ad0*/  FFMA.FTZ R201, R4.reuse, UR5, R201 ;  /* 0x0000000504c97c23 */ /* 0x040fe200080100c9 */
[----:B------:R-:W-:Y:S01]  /*27ae0*/  FFMA.FTZ R198, R4, UR5, R198 ;  /* 0x0000000504c67c23 */ /* 0x000fe200080100c6 */
[----:B------:R-:W-:Y:S01]  /*27af0*/  IADD3 R4, PT, PT, R246, -0x17, RZ ;  /* 0xffffffe9f6047810 */ /* 0x000fe20007ffe0ff */
[----:B------:R-:W-:Y:S01]  /*27b00*/  FFMA.FTZ R225, R0, UR5, R225 ;  /* 0x0000000500e17c23 */ /* 0x000fe200080100e1 */
[----:B------:R-:W-:Y:S02]  /*27b10*/  I2FP.F32.S32 R5, R5 ;  /* 0x0000000500057245 */ /* 0x000fe40000201400 */
[----:B------:R-:W-:Y:S02]  /*27b20*/  I2FP.F32.S32 R4, R4 ;  /* 0x0000000400047245 */ /* 0x000fe40000201400 */
[----:B------:R-:W-:Y:S01]  /*27b30*/  IADD3 R0, PT, PT, R246, -0x3f, RZ ;  /* 0xffffffc1f6007810 */ /* 0x000fe20007ffe0ff */
[C---:B------:R-:W-:Y:S01]  /*27b40*/  FFMA.FTZ R130, R5.reuse, UR5, R24 ;  /* 0x0000000505827c23 */ /* 0x040fe20008010018 */
[----:B------:R-:W-:Y:S01]  /*27b50*/  I2FP.F32.S32 R2, R2 ;  /* 0x0000000200027245 */ /* 0x000fe20000201400 */
[C---:B------:R-:W-:Y:S01]  /*27b60*/  FFMA.FTZ R195, R4.reuse, UR5, R195 ;  /* 0x0000000504c37c23 */ /* 0x040fe200080100c3 */
[----:B------:R-:W-:Y:S01]  /*27b70*/  FFMA.FTZ R190, R4, UR5, R190 ;  /* 0x0000000504be7c23 */ /* 0x000fe200080100be */
        /* <DEDUP_REMOVED lines=13> */
[C---:B------:R-:W-:Y:S02]  /*27c50*/  IADD3 R4, PT, PT, R246.reuse, 0x8, RZ ;  /* 0x00000008f6047810 */ /* 0x040fe40007ffe0ff */
[----:B------:R-:W-:Y:S01]  /*27c60*/  I2FP.F32.S32 R2, R2 ;  /* 0x0000000200027245 */ /* 0x000fe20000201400 */
[C---:B------:R-:W-:Y:S01]  /*27c70*/  FFMA.FTZ R67, R5.reuse, UR5, R30 ;  /* 0x0000000505437c23 */ /* 0x040fe2000801001e */
[C---:B------:R-:W-:Y:S01]  /*27c80*/  IADD3 R0, PT, PT, R246.reuse, -0x30, RZ ;  /* 0xffffffd0f6007810 */ /* 0x040fe20007ffe0ff */
[----:B------:R-:W-:Y:S01]  /*27c90*/  FFMA.FTZ R218, R5, UR5, R218 ;  /* 0x0000000505da7c23 */ /* 0x000fe200080100da */
[----:B------:R-:W-:Y:S01]  /*27ca0*/  IADD3 R7, PT, PT, R246, -0x7f, RZ ;  /* 0xffffff81f6077810 */ /* 0x000fe20007ffe0ff */
[C---:B------:R-:W-:Y:S01]  /*27cb0*/  FFMA.FTZ R211, R2.reuse, UR5, R211 ;  /* 0x0000000502d37c23 */ /* 0x040fe200080100d3 */
[----:B------:R-:W-:Y:S01]  /*27cc0*/  I2FP.F32.S32 R4, R4 ;  /* 0x0000000400047245 */ /* 0x000fe20000201400 */
[----:B------:R-:W-:Y:S01]  /*27cd0*/  FFMA.FTZ R208, R2, UR5, R208 ;  /* 0x0000000502d07c23 */ /* 0x000fe200080100d0 */
[----:B------:R-:W-:Y:S02]  /*27ce0*/  I2FP.F32.S32 R0, R0 ;  /* 0x0000000000007245 */ /* 0x000fe40000201400 */
[----:B------:R-:W-:Y:S01]  /*27cf0*/  IADD3 R5, PT, PT, R246, 0x29, RZ ;  /* 0x00000029f6057810 */ /* 0x000fe20007ffe0ff */
[C---:B------:R-:W-:Y:S01]  /*27d00*/  FFMA.FTZ R181, R4.reuse, UR5, R181 ;  /* 0x0000000504b57c23 */ /* 0x040fe200080100b5 */
[----:B------:R-:W-:Y:S01]  /*27d10*/  I2FP.F32.S32 R7, R7 ;  /* 0x0000000700077245 */ /* 0x000fe20000201400 */
[----:B------:R-:W-:Y:S01]  /*27d20*/  FFMA.FTZ R178, R4, UR5, R178 ;  /* 0x0000000504b27c23 */ /* 0x000fe200080100b2 */
[----:B------:R-:W-:Y:S01]  /*27d30*/  IADD3 R2, PT, PT, R246, -0x28, RZ ;  /* 0xffffffd8f6027810 */ /* 0x000fe20007ffe0ff */
[C---:B------:R-:W-:Y:S01]  /*27d40*/  FFMA.FTZ R209, R0.reuse, UR5, R209 ;  /* 0x0000000500d17c23 */ /* 0x040fe200080100d1 */
[----:B------:R-:W-:Y:S01]  /*27d50*/  FFMA.FTZ R206, R0, UR5, R206 ;  /* 0x0000000500ce7c23 */ /* 0x000fe200080100ce */
[----:B------:R-:W-:Y:S01]  /*27d60*/  I2FP.F32.S32 R5, R5 ;  /* 0x0000000500057245 */ /* 0x000fe20000201400 */
[C---:B------:R-:W-:Y:S01]  /*27d70*/  FFMA.FTZ R222, R7.reuse, UR5, R222 ;  /* 0x0000000507de7c23 */ /* 0x040fe200080100de */
[C---:B------:R-:W-:Y:S01]  /*27d80*/  IADD3 R4, PT, PT, R246.reuse, 0x11, RZ ;  /* 0x00000011f6047810 */ /* 0x040fe20007ffe0ff */
[----:B------:R-:W-:Y:S01]  /*27d90*/  FFMA.FTZ R220, R7, UR5, R220 ;  /* 0x0000000507dc7c23 */ /* 0x000fe200080100dc */
[C---:B------:R-:W-:Y:S01]  /*27da0*/  IADD3 R0, PT, PT, R246.reuse, -0x27, RZ ;  /* 0xffffffd9f6007810 */ /* 0x040fe20007ffe0ff */
        /* <DEDUP_REMOVED lines=9> */
[----:B------:R-:W-:Y:S01]  /*27e40*/  IADD3 R5, PT, PT, R246, 0x39, RZ ;  /* 0x00000039f6057810 */ /* 0x000fe20007ffe0ff */
[----:B------:R-:W-:Y:S01]  /*27e50*/  FFMA.FTZ R175, R4, UR5, R175 ;  /* 0x0000000504af7c23 */ /* 0x000fe200080100af */
[----:B------:R-:W-:Y:S01]  /*27e60*/  I2FP.F32.S32 R7, R7 ;  /* 0x0000000700077245 */ /* 0x000fe20000201400 */
[----:B------:R-:W-:Y:S01]  /*27e70*/  FFMA.FTZ R200, R0, UR5, R200 ;  /* 0x0000000500c87c23 */ /* 0x000fe200080100c8 */
[----:B------:R-:W-:Y:S01]  /*27e80*/  IADD3 R2, PT, PT, R246, -0x1f, RZ ;  /* 0xffffffe1f6027810 */ /* 0x000fe20007ffe0ff */
[----:B------:R-:W-:Y:S01]  /*27e90*/  FFMA.FTZ R203, R0, UR5, R203 ;  /* 0x0000000500cb7c23 */ /* 0x000fe200080100cb */
[----:B------:R-:W-:Y:S01]  /*27ea0*/  I2FP.F32.S32 R62, R62 ;  /* 0x0000003e003e7245 */ /* 0x000fe20000201400 */
[----:B------:R-:W-:Y:S01]  /*27eb0*/  FFMA.FTZ R172, R4, UR5, R172 ;  /* 0x0000000504ac7c23 */ /* 0x000fe200080100ac */
[----:B------:R-:W-:Y:S01]  /*27ec0*/  IADD3 R32, PT, PT, R246, -0x67, RZ ;  /* 0xffffff99f6207810 */ /* 0x000fe20007ffe0ff */
[C---:B------:R-:W-:Y:S01]  /*27ed0*/  FFMA.FTZ R55, R7.reuse, UR5, R14 ;  /* 0x0000000507377c23 */ /* 0x040fe2000801000e */
[----:B------:R-:W-:Y:S01]  /*27ee0*/  I2FP.F32.S32 R5, R5 ;  /* 0x0000000500057245 */ /* 0x000fe20000201400 */
[----:B------:R-:W-:Y:S01]  /*27ef0*/  FFMA.FTZ R60, R7, UR5, R12 ;  /* 0x00000005073c7c23 */ /* 0x000fe2000801000c */
[----:B------:R-:W-:Y:S01]  /*27f00*/  FMNMX3.FTZ R4, R167, R221, R222, !PT ;  /* 0x000000dda7047276 */ /* 0x000fe200078100de */
[----:B------:R-:W-:Y:S01]  /*27f10*/  FFMA.FTZ R35, R62, UR5, R15 ;  /* 0x000000053e237c23 */ /* 0x000fe2000801000f */
        /* <DEDUP_REMOVED lines=8> */
[----:B------:R-:W-:Y:S01]  /*27fa0*/  IADD3 R230, PT, PT, R246, -0x5f, RZ ;  /* 0xffffffa1f6e67810 */ /* 0x000fe20007ffe0ff */
[----:B------:R-:W-:Y:S01]  /*27fb0*/  FFMA.FTZ R62, R62, UR5, R13 ;  /* 0x000000053e3e7c23 */ /* 0x000fe2000801000d */
[----:B------:R-:W-:Y:S01]  /*27fc0*/  FMNMX3.FTZ R4, R4, R226, R227, !PT ;  /* 0x000000e204047276 */ /* 0x000fe200078100e3 */
[C---:B------:R-:W-:Y:S01]  /*27fd0*/  FFMA.FTZ R33, R32.reuse, UR5, R19 ;  /* 0x0000000520217c23 */ /* 0x040fe20008010013 */
[----:B------:R-:W-:Y:S01]  /*27fe0*/  I2FP.F32.S32 R0, R0 ;  /* 0x0000000000007245 */ /* 0x000fe20000201400 */
[----:B------:R-:W-:Y:S01]  /*27ff0*/  FFMA.FTZ R32, R32, UR5, R17 ;  /* 0x0000000520207c23 */ /* 0x000fe20008010011 */
[----:B------:R-:W-:Y:S01]  /*28000*/  FMNMX3.FTZ R5, R165, R6, R220, !PT ;  /* 0x00000006a5057276 */ /* 0x000fe200078100dc */
[----:B------:R-:W-:Y:S01]  /*28010*/  LDSM.16.MT88.4 R12, [R166+0xa000] ;  /* 0x00a00000a60c783b */ /* 0x000fe20000004200 */
[----:B------:R-:W-:Y:S01]  /*28020*/  I2FP.F32.S32 R7, R7 ;  /* 0x0000000700077245 */ /* 0x000fe20000201400 */
[C---:B------:R-:W-:Y:S01]  /*28030*/  FFMA.FTZ R197, R0.reuse, UR5, R197 ;  /* 0x0000000500c57c23 */ /* 0x040fe200080100c5 */
[----:B------:R-:W-:Y:S01]  /*28040*/  I2FP.F32.S32 R230, R230 ;  /* 0x000000e600e67245 */ /* 0x000fe20000201400 */
        /* <DEDUP_REMOVED lines=12> */
[----:B------:R-:W-:Y:S02]  /*28110*/  I2FP.F32.S32 R228, R228 ;  /* 0x000000e400e47245 */ /* 0x000fe40000201400 */
[----:B------:R-:W-:Y:S02]  /*28120*/  IADD3 R0, PT, PT, R246, -0xf, RZ ;  /* 0xfffffff1f6007810 */ /* 0x000fe40007ffe0ff */
        /* <DEDUP_REMOVED lines=134> */
[----:B------:R-:W-:Y:S01]  /*28990*/  I2FP.F32.S32 R8, R8 ;  /* 0x0000000800087245 */ /* 0x000fe20000201400 */
        /* <DEDUP_REMOVED lines=747> */
.L_x_4048:
        /* <DEDUP_REMOVED lines=139> */
.L_x_4054:
[----:B------:R-:W-:Y:S05]  /*2c100*/  BSYNC.RECONVERGENT B0 ;  /* 0x0000000000007941 */ /* 0x000fea0003800200 */
.L_x_4053:
        /* <DEDUP_REMOVED lines=38> */
.L_x_4055:
        /* <DEDUP_REMOVED lines=9> */
.L_x_7157:


//--------------------- .text._ZN5flash32flash_fwd_splitkv_combine_kernelI23Flash_fwd_kernel_traitsILi64ELi64ELi128ELi4ELb0ELb0EN7cutlass6half_tE19Flash_kernel_traitsILi64ELi64ELi128ELi4ES3_EELi8ELi7ELb0EEEvNS_16Flash_fwd_paramsE --------------------------
	.section	.text._ZN5flash32flash_fwd_splitkv_combine_kernelI23Flash_fwd_kernel_traitsILi64ELi64ELi128ELi4ELb0ELb0EN7cutlass6half_tE19Flash_kernel_traitsILi64ELi64ELi128ELi4ES3_EELi8ELi7ELb0EEEvNS_16Flash_fwd_paramsE,"ax",@progbits
	.align	128
        .global         _ZN5flash32flash_fwd_splitkv_combine_kernelI23Flash_fwd_kernel_traitsILi64ELi64ELi128ELi4ELb0ELb0EN7cutlass6half_tE19Flash_kernel_traitsILi64ELi64ELi128ELi4ES3_EELi8ELi7ELb0EEEvNS_16Flash_fwd_paramsE
        .type           _ZN5flash32flash_fwd_splitkv_combine_kernelI23Flash_fwd_kernel_traitsILi64ELi64ELi128ELi4ELb0ELb0EN7cutlass6half_tE19Flash_kernel_traitsILi64ELi64ELi128ELi4ES3_EELi8ELi7ELb0EEEvNS_16Flash_fwd_paramsE,@function
        .size           _ZN5flash32flash_fwd_splitkv_combine_kernelI23Flash_fwd_kernel_traitsILi64ELi64ELi128ELi4ELb0ELb0EN7cutlass6half_tE19Flash_kernel_traitsILi64ELi64ELi128ELi4ES3_EELi8ELi7ELb0EEEvNS_16Flash_fwd_paramsE,(.L_x_7102 - _ZN5flash32flash_fwd_splitkv_combine_kernelI23Flash_fwd_kernel_traitsILi64ELi64ELi128ELi4ELb0ELb0EN7cutlass6half_tE19Flash_kernel_traitsILi64ELi64ELi128ELi4ES3_EELi8ELi7ELb0EEEvNS_16Flash_fwd_paramsE)
        .other          _ZN5flash32flash_fwd_splitkv_combine_kernelI23Flash_fwd_kernel_traitsILi64ELi64ELi128ELi4ELb0ELb0EN7cutlass6half_tE19Flash_kernel_traitsILi64ELi64ELi128ELi4ES3_EELi8ELi7ELb0EEEvNS_16Flash_fwd_paramsE,@"STO_CUDA_ENTRY STV_DEFAULT"
_ZN5flash32flash_fwd_splitkv_combine_kernelI23Flash_fwd_kernel_traitsILi64ELi64ELi128ELi4ELb0ELb0EN7cutlass6half_tE19Flash_kernel_traitsILi64ELi64ELi128ELi4ES3_EELi8ELi7ELb0EEEvNS_16Flash_fwd_paramsE:
.text._ZN5flash32flash_fwd_splitkv_combine_kernelI23Flash_fwd_kernel_traitsILi64ELi64ELi128ELi4ELb0ELb0EN7cutlass6half_tE19Flash_kernel_traitsILi64ELi64ELi128ELi4ES3_EELi8ELi7ELb0EEEvNS_16Flash_fwd_paramsE:
        /* <DEDUP_REMOVED lines=38> */
.L_x_4056:
[----:B------:R-:W-:Y:S01]  /*0260*/  IMAD.U32 R22, RZ, RZ, UR21 ;  /* 0x00000015ff167e24 */ /* 0x000fe2000f8e00ff */
[----:B------:R-:W-:Y:S01]  /*0270*/  MOV R20, UR19 ;  /* 0x0000001300147c02 */ /* 0x000fe20008000f00 */
[----:B------:R-:W-:Y:S01]  /*0280*/  IMAD.U32 R21, RZ, RZ, UR15 ;  /* 0x0000000fff157e24 */ /* 0x000fe2000f8e00ff */
[----:B------:R-:W-:Y:S02]  /*0290*/  MOV R19, UR14 ;  /* 0x0000000e00137c02 */ /* 0x000fe40008000f00 */
[----:B------:R-:W-:Y:S02]  /*02a0*/  MOV R18, 0x2c0 ;  /* 0x000002c000127802 */ /* 0x000fe40000000f00 */
[----:B------:R-:W-:Y:S05]  /*02b0*/  CALL.REL.NOINC `($__internal_14_$__cuda_sm20_div_s64) ;  /* 0x0000004400f87944 */ /* 0x000fea0003c00000 */
[----:B------:R-:W-:-:S07]  /*02c0*/  MOV R13, R11 ;  /* 0x0000000b000d7202 */ /* 0x000fce0000000f00 */
.L_x_4057:
        /* <DEDUP_REMOVED lines=30> */
.L_x_4059:
[----:B------:R-:W-:Y:S01]  /*04b0*/  IMAD.MOV.U32 R22, RZ, RZ, R12 ;  /* 0x000000ffff167224 */ /* 0x000fe200078e000c */
[----:B------:R-:W-:Y:S02]  /*04c0*/  MOV R21, R13 ;  /* 0x0000000d00157202 */ /* 0x000fe40000000f00 */
[----:B------:R-:W-:Y:S02]  /*04d0*/  MOV R18, 0x4f0 ;  /* 0x000004f000127802 */ /* 0x000fe40000000f00 */
[----:B------:R-:W-:Y:S05]  /*04e0*/  CALL.REL.NOINC `($__internal_14_$__cuda_sm20_div_s64) ;  /* 0x00000044006c7944 */ /* 0x000fea0003c00000 */
[----:B------:R-:W-:Y:S02]  /*04f0*/  MOV R4, R12 ;  /* 0x0000000c00047202 */ /* 0x000fe40000000f00 */
[----:B------:R-:W-:Y:S02]  /*0500*/  MOV R5, R11 ;  /* 0x0000000b00057202 */ /* 0x000fe40000000f00 */
.L_x_4060:
[----:B------:R-:W-:Y:S05]  /*0510*/  BSYNC.RECONVERGENT B0 ;  /* 0x0000000000007941 */ /* 0x000fea0003800200 */
.L_x_4058:
        /* <DEDUP_REMOVED lines=58> */
.L_x_4062:
[----:B------:R-:W-:Y:S01]  /*08c0*/  IMAD.MOV.U32 R22, RZ, RZ, R20 ;  /* 0x000000ffff167224 */ /* 0x000fe200078e0014 */
[----:B------:R-:W-:Y:S01]  /*08d0*/  MOV R20, R10 ;  /* 0x0000000a00147202 */ /* 0x000fe20000000f00 */
[----:B------:R-:W-:Y:S01]  /*08e0*/  IMAD.MOV.U32 R21, RZ, RZ, R19 ;  /* 0x000000ffff157224 */ /* 0x000fe200078e0013 */
[----:B------:R-:W-:Y:S02]  /*08f0*/  MOV R19, R0 ;  /* 0x0000000000137202 */ /* 0x000fe40000000f00 */
[----:B------:R-:W-:Y:S02]  /*0900*/  MOV R18, 0x920 ;  /* 0x0000092000127802 */ /* 0x000fe40000000f00 */
[----:B------:R-:W-:Y:S05]  /*0910*/  CALL.REL.NOINC `($__internal_14_$__cuda_sm20_div_s64) ;  /* 0x0000004000607944 */ /* 0x000fea0003c00000 */
[----:B------:R-:W-:Y:S02]  /*0920*/  MOV R13, R11 ;  /* 0x0000000b000d7202 */ /* 0x000fe40000000f00 */
.L_x_4063:
[----:B------:R-:W-:Y:S05]  /*0930*/  BSYNC.RECONVERGENT B0 ;  /* 0x0000000000007941 */ /* 0x000fea0003800200 */
.L_x_4061:
        /* <DEDUP_REMOVED lines=124> */
.L_x_4065:
[----:B------:R-:W-:Y:S01]  /*1100*/  IMAD.MOV.U32 R22, RZ, RZ, R12 ;  /* 0x000000ffff167224 */ /* 0x000fe200078e000c */
[----:B------:R-:W-:Y:S01]  /*1110*/  MOV R20, R9 ;  /* 0x0000000900147202 */ /* 0x000fe20000000f00 */
[----:B------:R-:W-:Y:S01]  /*1120*/  IMAD.MOV.U32 R21, RZ, RZ, R13 ;  /* 0x000000ffff157224 */ /* 0x000fe200078e000d */
[----:B------:R-:W-:Y:S02]  /*1130*/  MOV R19, R37 ;  /* 0x0000002500137202 */ /* 0x000fe40000000f00 */
[----:B------:R-:W-:Y:S02]  /*1140*/  MOV R18, 0x1160 ;  /* 0x0000116000127802 */ /* 0x000fe40000000f00 */
[----:B------:R-:W-:Y:S05]  /*1150*/  CALL.REL.NOINC `($__internal_14_$__cuda_sm20_div_s64) ;  /* 0x0000003800507944 */ /* 0x000fea0003c00000 */
[----:B------:R-:W-:Y:S02]  /*1160*/  MOV R42, R12 ;  /* 0x0000000c002a7202 */ /* 0x000fe40000000f00 */
[----:B------:R-:W-:Y:S02]  /*1170*/  MOV R43, R11 ;  /* 0x0000000b002b7202 */ /* 0x000fe40000000f00 */
.L_x_4066:
[----:B------:R-:W-:Y:S05]  /*1180*/  BSYNC.RECONVERGENT B0 ;  /* 0x0000000000007941 */ /* 0x000fea0003800200 */
.L_x_4064:
        /* <DEDUP_REMOVED lines=57> */
.L_x_4068:
[----:B------:R-:W-:Y:S01]  /*1520*/  IMAD.MOV.U32 R22, RZ, RZ, R4 ;  /* 0x000000ffff167224 */ /* 0x000fe200078e0004 */
[----:B------:R-:W-:Y:S01]  /*1530*/  MOV R21, R5 ;  /* 0x0000000500157202 */ /* 0x000fe20000000f00 */
[----:B------:R-:W-:Y:S01]  /*1540*/  IMAD.MOV.U32 R20, RZ, RZ, R8 ;  /* 0x000000ffff147224 */ /* 0x000fe200078e0008 */
[----:B------:R-:W-:Y:S02]  /*1550*/  MOV R18, 0x1570 ;  /* 0x0000157000127802 */ /* 0x000fe40000000f00 */
[----:B------:R-:W-:Y:S05]  /*1560*/  CALL.REL.NOINC `($__internal_14_$__cuda_sm20_div_s64) ;  /* 0x00000034004c7944 */ /* 0x000fea0003c00000 */
[----:B------:R-:W-:Y:S02]  /*1570*/  MOV R18, R12 ;  /* 0x0000000c00127202 */ /* 0x000fe40000000f00 */
[----:B------:R-:W-:Y:S02]  /*1580*/  MOV R19, R11 ;  /* 0x0000000b00137202 */ /* 0x000fe40000000f00 */
.L_x_4069:
[----:B------:R-:W-:Y:S05]  /*1590*/  BSYNC.RECONVERGENT B0 ;  /* 0x0000000000007941 */ /* 0x000fea0003800200 */
.L_x_4067:
        /* <DEDUP_REMOVED lines=337> */
.L_x_4073:
[----:B------:R-:W-:Y:S01]  /*2ab0*/  IMAD.MOV.U32 R22, RZ, RZ, R2 ;  /* 0x000000ffff167224 */ /* 0x000fe200078e0002 */
[----:B------:R-:W-:Y:S01]  /*2ac0*/  MOV R21, RZ ;  /* 0x000000ff00157202 */ /* 0x000fe20000000f00 */
[----:B------:R-:W-:Y:S01]  /*2ad0*/  IMAD.MOV.U32 R20, RZ, RZ, R40 ;  /* 0x000000ffff147224 */ /* 0x000fe200078e0028 */
[----:B------:R-:W-:Y:S02]  /*2ae0*/  MOV R18, 0x2b00 ;  /* 0x00002b0000127802 */ /* 0x000fe40000000f00 */
[----:B------:R-:W-:Y:S05]  /*2af0*/  CALL.REL.NOINC `($__internal_14_$__cuda_sm20_div_s64) ;  /* 0x0000001c00e87944 */ /* 0x000fea0003c00000 */
[----:B------:R-:W-:Y:S02]  /*2b00*/  IADD3 R15, PT, PT, -R12, RZ, RZ ;  /* 0x000000ff0c0f7210 */ /* 0x000fe40007ffe1ff */
[----:B------:R-:W-:-:S03]  /*2b10*/  MOV R41, R11 ;  /* 0x0000000b00297202 */ /* 0x000fc60000000f00 */
[----:B------:R-:W-:Y:S01]  /*2b20*/  IMAD R14, R40, R15, R2 ;  /* 0x0000000f280e7224 */ /* 0x000fe200078e0202 */
[----:B------:R-:W-:-:S07]  /*2b30*/  MOV R40, R12 ;  /* 0x0000000c00287202 */ /* 0x000fce0000000f00 */
.L_x_4074:
        /* <DEDUP_REMOVED lines=59> */
.L_x_4076:
[----:B------:R-:W-:Y:S01]  /*2ef0*/  IMAD.MOV.U32 R22, RZ, RZ, R40 ;  /* 0x000000ffff167224 */ /* 0x000fe200078e0028 */
[----:B------:R-:W-:Y:S01]  /*2f00*/  MOV R21, R41 ;  /* 0x0000002900157202 */ /* 0x000fe20000000f00 */
[----:B------:R-:W-:Y:S01]  /*2f10*/  IMAD.MOV.U32 R20, RZ, RZ, R36 ;  /* 0x000000ffff147224 */ /* 0x000fe200078e0024 */
[----:B------:R-:W-:Y:S02]  /*2f20*/  MOV R18, 0x2f40 ;  /* 0x00002f4000127802 */ /* 0x000fe40000000f00 */
[----:B------:R-:W-:Y:S05]  /*2f30*/  CALL.REL.NOINC `($__internal_14_$__cuda_sm20_div_s64) ;  /* 0x0000001800d87944 */ /* 0x000fea0003c00000 */
[----:B------:R-:W-:-:S05]  /*2f40*/  IADD3 R37, PT, PT, -R12, RZ, RZ ;  /* 0x000000ff0c257210 */ /* 0x000fca0007ffe1ff */
[----:B------:R-:W-:Y:S02]  /*2f50*/  IMAD R37, R37, R36, R40 ;  /* 0x0000002425257224 */ /* 0x000fe400078e0228 */
.L_x_4077:
[----:B------:R-:W-:Y:S05]  /*2f60*/  BSYNC.RECONVERGENT B0 ;  /* 0x0000000000007941 */ /* 0x000fea0003800200 */
.L_x_4075:
        /* <DEDUP_REMOVED lines=160> */
.L_x_4072:
[----:B------:R-:W0:Y:S01]  /*3970*/  LDC.64 R2, c[0x0][0x420] ;  /* 0x00010800ff027b82 */ /* 0x000e220000000a00 */
[----:B------:R-:W-:-:S05]  /*3980*/  IADD3 R0, PT, PT, R13, UR20, RZ ;  /* 0x000000140d007c10 */ /* 0x000fca000fffe0ff */
[----:B0-----:R-:W-:-:S05]  /*3990*/  IMAD.WIDE.U32 R2, R0, 0x4, R2 ;  /* 0x0000000400027825 */ /* 0x001fca00078e0002 */
[----:B------:R1:W-:Y:S02]  /*39a0*/  STG.E desc[UR10][R2.64], R24 ;  /* 0x0000001802007986 */ /* 0x0003e4000c10190a */
.L_x_4071:
[----:B------:R-:W-:Y:S05]  /*39b0*/  BSYNC.RECONVERGENT B1 ;  /* 0x0000000000017941 */ /* 0x000fea0003800200 */
.L_x_4070:
        /* <DEDUP_REMOVED lines=98> */
.L_x_4088:
        /* <DEDUP_REMOVED lines=9> */
.L_x_4081:
[----:B------:R-:W-:Y:S05]  /*4070*/  BSYNC.RECONVERGENT B0 ;  /* 0x0000000000007941 */ /* 0x000fea0003800200 */
.L_x_4080:
        /* <DEDUP_REMOVED lines=12> */
.L_x_4083:
[----:B------:R-:W-:Y:S05]  /*4140*/  BSYNC.RECONVERGENT B0 ;  /* 0x0000000000007941 */ /* 0x000fea0003800200 */
.L_x_4082:
        /* <DEDUP_REMOVED lines=12> */
.L_x_4085:
[----:B------:R-:W-:Y:S05]  /*4210*/  BSYNC.RECONVERGENT B0 ;  /* 0x0000000000007941 */ /* 0x000fea0003800200 */
.L_x_4084:
        /* <DEDUP_REMOVED lines=12> */
.L_x_4087:
[----:B------:R-:W-:Y:S05]  /*42e0*/  BSYNC.RECONVERGENT B0 ;  /* 0x0000000000007941 */ /* 0x000fea0003800200 */
.L_x_4086:
        /* <DEDUP_REMOVED lines=11> */
.L_x_4079:
        /* <DEDUP_REMOVED lines=11> */
.L_x_4091:
        /* <DEDUP_REMOVED lines=8> */
.L_x_4090:
[----:B------:R-:W-:Y:S05]  /*44d0*/  BSYNC.RECONVERGENT B0 ;  /* 0x0000000000007941 */ /* 0x000fea0003800200 */
.L_x_4089:
        /* <DEDUP_REMOVED lines=9> */
.L_x_4078:
        /* <DEDUP_REMOVED lines=83> */
        .weak           $__internal_14_$__cuda_sm20_div_s64
        .type           $__internal_14_$__cuda_sm20_div_s64,@function
        .size           $__internal_14_$__cuda_sm20_div_s64,(.L_x_7102 - $__internal_14_$__cuda_sm20_div_s64)
$__internal_14_$__cuda_sm20_div_s64:
        /* <DEDUP_REMOVED lines=86> */
[----:B------:R-:W-:Y:S05]  /*5000*/  RET.REL.NODEC R14 `(_ZN5flash32flash_fwd_splitkv_combine_kernelI23Flash_fwd_kernel_traitsILi64ELi64ELi128ELi4ELb0ELb0EN7cutlass6half_tE19Flash_kernel_traitsILi64ELi64ELi128ELi4ES3_EELi8ELi7ELb0EEEvNS_16Flash_fwd_paramsE) ;  /* 0xffffffac0efc7950 */ /* 0x000fea0003c3ffff */
.L_x_4092:
        /* <DEDUP_REMOVED lines=15> */
.L_x_7102:


//--------------------- .text._ZN5flash32flash_fwd_splitkv_combine_kernelI23Flash_fwd_kernel_traitsILi64ELi64ELi128ELi4ELb0ELb0EN7cutlass6half_tE19Flash_kernel_traitsILi64ELi64ELi128ELi4ES3_EELi8ELi6ELb0EEEvNS_16Flash_fwd_paramsE --------------------------
	.section	.text._ZN5flash32flash_fwd_splitkv_combine_kernelI23Flash_fwd_kernel_traitsILi64ELi64ELi128ELi4ELb0ELb0EN7cutlass6half_tE19Flash_kernel_traitsILi64ELi64ELi128ELi4ES3_EELi8ELi6ELb0EEEvNS_16Flash_fwd_paramsE,"ax",@progbits
	.align	128
        .global         _ZN5flash32flash_fwd_splitkv_combine_kernelI23Flash_fwd_kernel_traitsILi64ELi64ELi128ELi4ELb0ELb0EN7cutlass6half_tE19Flash_kernel_traitsILi64ELi64ELi128ELi4ES3_EELi8ELi6ELb0EEEvNS_16Flash_fwd_paramsE
        .type           _ZN5flash32flash_fwd_splitkv_combine_kernelI23Flash_fwd_kernel_traitsILi64ELi64ELi128ELi4ELb0ELb0EN7cutlass6half_tE19Flash_kernel_traitsILi64ELi64ELi128ELi4ES3_EELi8ELi6ELb0EEEvNS_16Flash_fwd_paramsE,@function
        .size           _ZN5flash32flash_fwd_splitkv_combine_kernelI23Flash_fwd_kernel_traitsILi64ELi64ELi128ELi4ELb0ELb0EN7cutlass6half_tE19Flash_kernel_traitsILi64ELi64ELi128ELi4ES3_EELi8ELi6ELb0EEEvNS_16Flash_fwd_paramsE,(.L_x_7103 - _ZN5flash32flash_fwd_splitkv_combine_kernelI23Flash_fwd_kernel_traitsILi64ELi64ELi128ELi4ELb0ELb0EN7cutlass6half_tE19Flash_kernel_traitsILi64ELi64ELi128ELi4ES3_EELi8ELi6ELb0EEEvNS_16Flash_fwd_paramsE)
        .other          _ZN5flash32flash_fwd_splitkv_combine_kernelI23Flash_fwd_kernel_traitsILi64ELi64ELi128ELi4ELb0ELb0EN7cutlass6half_tE19Flash_kernel_traitsILi64ELi64ELi128ELi4ES3_EELi8ELi6ELb0EEEvNS_16Flash_fwd_paramsE,@"STO_CUDA_ENTRY STV_DEFAULT"
_ZN5flash32flash_fwd_splitkv_combine_kernelI23Flash_fwd_kernel_traitsILi64ELi64ELi128ELi4ELb0ELb0EN7cutlass6half_tE19Flash_kernel_traitsILi64ELi64ELi128ELi4ES3_EELi8ELi6ELb0EEEvNS_16Flash_fwd_paramsE:
.text._ZN5flash32flash_fwd_splitkv_combine_kernelI23Flash_fwd_kernel_traitsILi64ELi64ELi128ELi4ELb0ELb0EN7cutlass6half_tE19Flash_kernel_traitsILi64ELi64ELi128ELi4ES3_EELi8ELi6ELb0EEEvNS_16Flash_fwd_paramsE:
        /* <DEDUP_REMOVED lines=38> */
.L_x_4093:
[----:B------:R-:W-:Y:S01]  /*0260*/  IMAD.U32 R26, RZ, RZ, UR21 ;  /* 0x00000015ff1a7e24 */ /* 0x000fe2000f8e00ff */
[----:B------:R-:W-:Y:S01]  /*0270*/  MOV R18, UR19 ;  /* 0x0000001300127c02 */ /* 0x000fe20008000f00 */
[----:B------:R-:W-:Y:S01]  /*0280*/  IMAD.U32 R19, RZ, RZ, UR15 ;  /* 0x0000000fff137e24 */ /* 0x000fe2000f8e00ff */
[----:B------:R-:W-:Y:S02]  /*0290*/  MOV R16, UR14 ;  /* 0x0000000e00107c02 */ /* 0x000fe40008000f00 */
[----:B------:R-:W-:Y:S02]  /*02a0*/  MOV R14, 0x2c0 ;  /* 0x000002c0000e7802 */ /* 0x000fe40000000f00 */
[----:B------:R-:W-:Y:S05]  /*02b0*/  CALL.REL.NOINC `($__internal_15_$__cuda_sm20_div_s64) ;  /* 0x0000004000c07944 */ /* 0x000fea0003c00000 */
[----:B------:R-:W-:-:S07]  /*02c0*/  MOV R13, R11 ;  /* 0x0000000b000d7202 */ /* 0x000fce0000000f00 */
.L_x_4094:
        /* <DEDUP_REMOVED lines=30> */
.L_x_4096:
[----:B------:R-:W-:Y:S01]  /*04b0*/  IMAD.MOV.U32 R26, RZ, RZ, R12 ;  /* 0x000000ffff1a7224 */ /* 0x000fe200078e000c */
[----:B------:R-:W-:Y:S02]  /*04c0*/  MOV R19, R13 ;  /* 0x0000000d00137202 */ /* 0x000fe40000000f00 */
[----:B------:R-:W-:Y:S02]  /*04d0*/  MOV R14, 0x4f0 ;  /* 0x000004f0000e7802 */ /* 0x000fe40000000f00 */
[----:B------:R-:W-:Y:S05]  /*04e0*/  CALL.REL.NOINC `($__internal_15_$__cuda_sm20_div_s64) ;  /* 0x0000004000347944 */ /* 0x000fea0003c00000 */
[----:B------:R-:W-:Y:S02]  /*04f0*/  MOV R4, R12 ;  /* 0x0000000c00047202 */ /* 0x000fe40000000f00 */
[----:B------:R-:W-:Y:S02]  /*0500*/  MOV R5, R11 ;  /* 0x0000000b00057202 */ /* 0x000fe40000000f00 */
.L_x_4097:
[----:B------:R-:W-:Y:S05]  /*0510*/  BSYNC.RECONVERGENT B0 ;  /* 0x0000000000007941 */ /* 0x000fea0003800200 */
.L_x_4095:
        /* <DEDUP_REMOVED lines=58> */
.L_x_4099:
[----:B------:R-:W-:Y:S01]  /*08c0*/  IMAD.MOV.U32 R26, RZ, RZ, R18 ;  /* 0x000000ffff1a7224 */ /* 0x000fe200078e0012 */
[----:B------:R-:W-:Y:S01]  /*08d0*/  MOV R18, R10 ;  /* 0x0000000a00127202 */ /* 0x000fe20000000f00 */
[----:B------:R-:W-:Y:S01]  /*08e0*/  IMAD.MOV.U32 R19, RZ, RZ, R16 ;  /* 0x000000ffff137224 */ /* 0x000fe200078e0010 */
[----:B------:R-:W-:Y:S02]  /*08f0*/  MOV R16, R0 ;  /* 0x0000000000107202 */ /* 0x000fe40000000f00 */
[----:B------:R-:W-:Y:S02]  /*0900*/  MOV R14, 0x920 ;  /* 0x00000920000e7802 */ /* 0x000fe40000000f00 */
[----:B------:R-:W-:Y:S05]  /*0910*/  CALL.REL.NOINC `($__internal_15_$__cuda_sm20_div_s64) ;  /* 0x0000003c00287944 */ /* 0x000fea0003c00000 */
[----:B------:R-:W-:Y:S02]  /*0920*/  MOV R13, R11 ;  /* 0x0000000b000d7202 */ /* 0x000fe40000000f00 */
.L_x_4100:
[----:B------:R-:W-:Y:S05]  /*0930*/  BSYNC.RECONVERGENT B0 ;  /* 0x0000000000007941 */ /* 0x000fea0003800200 */
.L_x_4098:
        /* <DEDUP_REMOVED lines=124> */
.L_x_4102:
[----:B------:R-:W-:Y:S01]  /*1100*/  IMAD.MOV.U32 R26, RZ, RZ, R12 ;  /* 0x000000ffff1a7224 */ /* 0x000fe200078e000c */
[----:B------:R-:W-:Y:S01]  /*1110*/  MOV R18, R9 ;  /* 0x0000000900127202 */ /* 0x000fe20000000f00 */
[----:B------:R-:W-:Y:S01]  /*1120*/  IMAD.MOV.U32 R19, RZ, RZ, R13 ;  /* 0x000000ffff137224 */ /* 0x000fe200078e000d */
[----:B------:R-:W-:Y:S02]  /*1130*/  MOV R16, R31 ;  /* 0x0000001f00107202 */ /* 0x000fe40000000f00 */
[----:B------:R-:W-:Y:S02]  /*1140*/  MOV R14, 0x1160 ;  /* 0x00001160000e7802 */ /* 0x000fe40000000f00 */
[----:B------:R-:W-:Y:S05]  /*1150*/  CALL.REL.NOINC `($__internal_15_$__cuda_sm20_div_s64) ;  /* 0x0000003400187944 */ /* 0x000fea0003c00000 */
[----:B------:R-:W-:Y:S02]  /*1160*/  MOV R34, R12 ;  /* 0x0000000c00227202 */ /* 0x000fe40000000f00 */
[----:B------:R-:W-:Y:S02]  /*1170*/  MOV R35, R11 ;  /* 0x0000000b00237202 */ /* 0x000fe40000000f00 */
.L_x_4103:
[----:B------:R-:W-:Y:S05]  /*1180*/  BSYNC.RECONVERGENT B0 ;  /* 0x0000000000007941 */ /* 0x000fea0003800200 */
.L_x_4101:
        /* <DEDUP_REMOVED lines=57> */
.L_x_4105:
[----:B------:R-:W-:Y:S01]  /*1520*/  IMAD.MOV.U32 R26, RZ, RZ, R4 ;  /* 0x000000ffff1a7224 */ /* 0x000fe200078e0004 */
[----:B------:R-:W-:Y:S01]  /*1530*/  MOV R19, R5 ;  /* 0x0000000500137202 */ /* 0x000fe20000000f00 */
[----:B------:R-:W-:Y:S01]  /*1540*/  IMAD.MOV.U32 R18, RZ, RZ, R8 ;  /* 0x000000ffff127224 */ /* 0x000fe200078e0008 */
[----:B------:R-:W-:Y:S02]  /*1550*/  MOV R14, 0x1570 ;  /* 0x00001570000e7802 */ /* 0x000fe40000000f00 */
[----:B------:R-:W-:Y:S05]  /*1560*/  CALL.REL.NOINC `($__internal_15_$__cuda_sm20_div_s64) ;  /* 0x0000003000147944 */ /* 0x000fea0003c00000 */
[----:B------:R-:W-:Y:S02]  /*1570*/  MOV R18, R12 ;  /* 0x0000000c00127202 */ /* 0x000fe40000000f00 */
[----:B------:R-:W-:Y:S02]  /*1580*/  MOV R19, R11 ;  /* 0x0000000b00137202 */ /* 0x000fe40000000f00 */
.L_x_4106:
[----:B------:R-:W-:Y:S05]  /*1590*/  BSYNC.RECONVERGENT B0 ;  /* 0x0000000000007941 */ /* 0x000fea0003800200 */
.L_x_4104:
        /* <DEDUP_REMOVED lines=285> */
.L_x_4110:
[----:B------:R-:W-:Y:S01]  /*2770*/  IMAD.MOV.U32 R26, RZ, RZ, R2 ;  /* 0x000000ffff1a7224 */ /* 0x000fe200078e0002 */
[----:B------:R-:W-:Y:S01]  /*2780*/  MOV R19, RZ ;  /* 0x000000ff00137202 */ /* 0x000fe20000000f00 */
[----:B------:R-:W-:Y:S01]  /*2790*/  IMAD.MOV.U32 R18, RZ, RZ, R32 ;  /* 0x000000ffff127224 */ /* 0x000fe200078e0020 */
[----:B------:R-:W-:Y:S02]  /*27a0*/  MOV R14, 0x27c0 ;  /* 0x000027c0000e7802 */ /* 0x000fe40000000f00 */
[----:B------:R-:W-:Y:S05]  /*27b0*/  CALL.REL.NOINC `($__internal_15_$__cuda_sm20_div_s64) ;  /* 0x0000001c00807944 */ /* 0x000fea0003c00000 */
[----:B------:R-:W-:Y:S02]  /*27c0*/  IADD3 R15, PT, PT, -R12, RZ, RZ ;  /* 0x000000ff0c0f7210 */ /* 0x000fe40007ffe1ff */
[----:B------:R-:W-:-:S03]  /*27d0*/  MOV R33, R11 ;  /* 0x0000000b00217202 */ /* 0x000fc60000000f00 */
[----:B------:R-:W-:Y:S01]  /*27e0*/  IMAD R14, R32, R15, R2 ;  /* 0x0000000f200e7224 */ /* 0x000fe200078e0202 */
[----:B------:R-:W-:-:S07]  /*27f0*/  MOV R32, R12 ;  /* 0x0000000c00207202 */ /* 0x000fce0000000f00 */
.L_x_4111:
        /* <DEDUP_REMOVED lines=59> */
.L_x_4113:
[----:B------:R-:W-:Y:S01]  /*2bb0*/  IMAD.MOV.U32 R26, RZ, RZ, R32 ;  /* 0x000000ffff1a7224 */ /* 0x000fe200078e0020 */
[----:B------:R-:W-:Y:S01]  /*2bc0*/  MOV R19, R33 ;  /* 0x0000002100137202 */ /* 0x000fe20000000f00 */
[----:B------:R-:W-:Y:S01]  /*2bd0*/  IMAD.MOV.U32 R18, RZ, RZ, R30 ;  /* 0x000000ffff127224 */ /* 0x000fe200078e001e */
[----:B------:R-:W-:Y:S02]  /*2be0*/  MOV R14, 0x2c00 ;  /* 0x00002c00000e7802 */ /* 0x000fe40000000f00 */
[----:B------:R-:W-:Y:S05]  /*2bf0*/  CALL.REL.NOINC `($__internal_15_$__cuda_sm20_div_s64) ;  /* 0x0000001800707944 */ /* 0x000fea0003c00000 */
[----:B------:R-:W-:-:S05]  /*2c00*/  IADD3 R31, PT, PT, -R12, RZ, RZ ;  /* 0x000000ff0c1f7210 */ /* 0x000fca0007ffe1ff */
[----:B------:R-:W-:Y:S02]  /*2c10*/  IMAD R31, R31, R30, R32 ;  /* 0x0000001e1f1f7224 */ /* 0x000fe400078e0220 */
.L_x_4114:
[----:B------:R-:W-:Y:S05]  /*2c20*/  BSYNC.RECONVERGENT B0 ;  /* 0x0000000000007941 */ /* 0x000fea0003800200 */
.L_x_4112:
        /* <DEDUP_REMOVED lines=161> */
.L_x_4109:
[----:B------:R-:W0:Y:S01]  /*3640*/  LDC.64 R2, c[0x0][0x420] ;  /* 0x00010800ff027b82 */ /* 0x000e220000000a00 */
[----:B------:R-:W-:-:S05]  /*3650*/  IADD3 R0, PT, PT, R13, UR20, RZ ;  /* 0x000000140d007c10 */ /* 0x000fca000fffe0ff */
[----:B0-----:R-:W-:-:S05]  /*3660*/  IMAD.WIDE.U32 R2, R0, 0x4, R2 ;  /* 0x0000000400027825 */ /* 0x001fca00078e0002 */
[----:B------:R1:W-:Y:S02]  /*3670*/  STG.E desc[UR8][R2.64], R22 ;  /* 0x0000001602007986 */ /* 0x0003e4000c101908 */
.L_x_4108:
[----:B------:R-:W-:Y:S05]  /*3680*/  BSYNC.RECONVERGENT B1 ;  /* 0x0000000000017941 */ /* 0x000fea0003800200 */
.L_x_4107:
        /* <DEDUP_REMOVED lines=74> */
.L_x_4125:
        /* <DEDUP_REMOVED lines=9> */
.L_x_4118:
[----:B0-----:R-:W-:Y:S05]  /*3bc0*/  BSYNC.RECONVERGENT B0 ;  /* 0x0000000000007941 */ /* 0x001fea0003800200 */
.L_x_4117:
        /* <DEDUP_REMOVED lines=12> */
.L_x_4120:
[----:B------:R-:W-:Y:S05]  /*3c90*/  BSYNC.RECONVERGENT B0 ;  /* 0x0000000000007941 */ /* 0x000fea0003800200 */
.L_x_4119:
        /* <DEDUP_REMOVED lines=12> */
.L_x_4122:
[----:B------:R-:W-:Y:S05]  /*3d60*/  BSYNC.RECONVERGENT B0 ;  /* 0x0000000000007941 */ /* 0x000fea0003800200 */
.L_x_4121:
        /* <DEDUP_REMOVED lines=12> */
.L_x_4124:
[----:B------:R-:W-:Y:S05]  /*3e30*/  BSYNC.RECONVERGENT B0 ;  /* 0x0000000000007941 */ /* 0x000fea0003800200 */
.L_x_4123:
        /* <DEDUP_REMOVED lines=11> */
.L_x_4116:
        /* <DEDUP_REMOVED lines=8> */
.L_x_4128:
        /* <DEDUP_REMOVED lines=8> */
.L_x_4127:
[----:B-1----:R-:W-:Y:S05]  /*3ff0*/  BSYNC.RECONVERGENT B0 ;  /* 0x0000000000007941 */ /* 0x002fea0003800200 */
.L_x_4126:
        /* <DEDUP_REMOVED lines=9> */
.L_x_4115:
        /* <DEDUP_REMOVED lines=83> */
        .weak           $__internal_15_$__cuda_sm20_div_s64
        .type           $__internal_15_$__cuda_sm20_div_s64,@function
        .size           $__internal_15_$__cuda_sm20_div_s64,(.L_x_7103 - $__internal_15_$__cuda_sm20_div_s64)
$__internal_15_$__cuda_sm20_div_s64:
        /* <DEDUP_REMOVED lines=85> */
[----:B------:R-:W-:Y:S06]  /*4b10*/  RET.REL.NODEC R14 `(_ZN5flash32flash_fwd_splitkv_combine_kernelI23Flash_fwd_kernel_traitsILi64ELi64ELi128ELi4ELb0ELb0EN7cutlass6half_tE19Flash_kernel_traitsILi64ELi64ELi128ELi4ES3_EELi8ELi6ELb0EEEvNS_16Flash_fwd_paramsE) ;  /* 0xffffffb40e387950 */ /* 0x000fec0003c3ffff */
.L_x_4129:
        /* <DEDUP_REMOVED lines=14> */
.L_x_7103:


//--------------------- .text._ZN5flash32flash_fwd_splitkv_combine_kernelI23Flash_fwd_kernel_traitsILi64ELi64ELi128ELi4ELb0ELb0EN7cutlass6half_tE19Flash_kernel_traitsILi64ELi64ELi128ELi4ES3_EELi8ELi5ELb0EEEvNS_16Flash_fwd_paramsE --------------------------
	.section	.text._ZN5flash32flash_fwd_splitkv_combine_kernelI23Flash_fwd_kernel_traitsILi64ELi64ELi128ELi4ELb0ELb0EN7cutlass6half_tE19Flash_kernel_traitsILi64ELi64ELi128ELi4ES3_EELi8ELi5ELb0EEEvNS_16Flash_fwd_paramsE,"ax",@progbits
	.align	128
        .global         _ZN5flash32flash_fwd_splitkv_combine_kernelI23Flash_fwd_kernel_traitsILi64ELi64ELi128ELi4ELb0ELb0EN7cutlass6half_tE19Flash_kernel_traitsILi64ELi64ELi128ELi4ES3_EELi8ELi5ELb0EEEvNS_16Flash_fwd_paramsE
        .type           _ZN5flash32flash_fwd_splitkv_combine_kernelI23Flash_fwd_kernel_traitsILi64ELi64ELi128ELi4ELb0ELb0EN7cutlass6half_tE19Flash_kernel_traitsILi64ELi64ELi128ELi4ES3_EELi8ELi5ELb0EEEvNS_16Flash_fwd_paramsE,@function
        .size           _ZN5flash32flash_fwd_splitkv_combine_kernelI23Flash_fwd_kernel_traitsILi64ELi64ELi128ELi4ELb0ELb0EN7cutlass6half_tE19Flash_kernel_traitsILi64ELi64ELi128ELi4ES3_EELi8ELi5ELb0EEEvNS_16Flash_fwd_paramsE,(.L_x_7104 - _ZN5flash32flash_fwd_splitkv_combine_kernelI23Flash_fwd_kernel_traitsILi64ELi64ELi128ELi4ELb0ELb0EN7cutlass6half_tE19Flash_kernel_traitsILi64ELi64ELi128ELi4ES3_EELi8ELi5ELb0EEEvNS_16Flash_fwd_paramsE)
        .other          _ZN5flash32flash_fwd_splitkv_combine_kernelI23Flash_fwd_kernel_traitsILi64ELi64ELi128ELi4ELb0ELb0EN7cutlass6half_tE19Flash_kernel_traitsILi64ELi64ELi128ELi4ES3_EELi8ELi5ELb0EEEvNS_16Flash_fwd_paramsE,@"STO_CUDA_ENTRY STV_DEFAULT"
_ZN5flash32flash_fwd_splitkv_combine_kernelI23Flash_fwd_kernel_traitsILi64ELi64ELi128ELi4ELb0ELb0EN7cutlass6half_tE19Flash_kernel_traitsILi64ELi64ELi128ELi4ES3_EELi8ELi5ELb0EEEvNS_16Flash_fwd_paramsE:
.text._ZN5flash32flash_fwd_splitkv_combine_kernelI23Flash_fwd_kernel_traitsILi64ELi64ELi128ELi4ELb0ELb0EN7cutlass6half_tE19Flash_kernel_traitsILi64ELi64ELi128ELi4ES3_EELi8ELi5ELb0EEEvNS_16Flash_fwd_paramsE:
        /* <DEDUP_REMOVED lines=38> */
.L_x_4130:
[----:B------:R-:W-:Y:S01]  /*0260*/  IMAD.U32 R14, RZ, RZ, UR21 ;  /* 0x00000015ff0e7e24 */ /* 0x000fe2000f8e00ff */
[----:B------:R-:W-:Y:S01]  /*0270*/  MOV R20, UR19 ;  /* 0x0000001300147c02 */ /* 0x000fe20008000f00 */
[----:B------:R-:W-:Y:S01]  /*0280*/  IMAD.U32 R19, RZ, RZ, UR15 ;  /* 0x0000000fff137e24 */ /* 0x000fe2000f8e00ff */
[----:B------:R-:W-:Y:S02]  /*0290*/  MOV R18, UR14 ;  /* 0x0000000e00127c02 */ /* 0x000fe40008000f00 */
[----:B------:R-:W-:Y:S02]  /*02a0*/  MOV R16, 0x2c0 ;  /* 0x000002c000107802 */ /* 0x000fe40000000f00 */
[----:B------:R-:W-:Y:S05]  /*02b0*/  CALL.REL.NOINC `($__internal_16_$__cuda_sm20_div_s64) ;  /* 0x0000003c00b47944 */ /* 0x000fea0003c00000 */
[----:B------:R-:W-:-:S07]  /*02c0*/  MOV R13, R11 ;  /* 0x0000000b000d7202 */ /* 0x000fce0000000f00 */
.L_x_4131:
        /* <DEDUP_REMOVED lines=30> */
.L_x_4133:
[----:B------:R-:W-:Y:S01]  /*04b0*/  IMAD.MOV.U32 R14, RZ, RZ, R12 ;  /* 0x000000ffff0e7224 */ /* 0x000fe200078e000c */
[----:B------:R-:W-:Y:S02]  /*04c0*/  MOV R19, R13 ;  /* 0x0000000d00137202 */ /* 0x000fe40000000f00 */
[----:B------:R-:W-:Y:S02]  /*04d0*/  MOV R16, 0x4f0 ;  /* 0x000004f000107802 */ /* 0x000fe40000000f00 */
[----:B------:R-:W-:Y:S05]  /*04e0*/  CALL.REL.NOINC `($__internal_16_$__cuda_sm20_div_s64) ;  /* 0x0000003c00287944 */ /* 0x000fea0003c00000 */
[----:B------:R-:W-:Y:S02]  /*04f0*/  MOV R4, R12 ;  /* 0x0000000c00047202 */ /* 0x000fe40000000f00 */
[----:B------:R-:W-:Y:S02]  /*0500*/  MOV R5, R11 ;  /* 0x0000000b00057202 */ /* 0x000fe40000000f00 */
.L_x_4134:
[----:B------:R-:W-:Y:S05]  /*0510*/  BSYNC.RECONVERGENT B0 ;  /* 0x0000000000007941 */ /* 0x000fea0003800200 */
.L_x_4132:
        /* <DEDUP_REMOVED lines=57> */
.L_x_4136:
[----:B------:R-:W-:Y:S01]  /*08b0*/  IMAD.MOV.U32 R14, RZ, RZ, R20 ;  /* 0x000000ffff0e7224 */ /* 0x000fe200078e0014 */
[----:B------:R-:W-:Y:S01]  /*08c0*/  MOV R20, R9 ;  /* 0x0000000900147202 */ /* 0x000fe20000000f00 */
[----:B------:R-:W-:Y:S01]  /*08d0*/  IMAD.MOV.U32 R19, RZ, RZ, R18 ;  /* 0x000000ffff137224 */ /* 0x000fe200078e0012 */
[----:B------:R-:W-:Y:S02]  /*08e0*/  MOV R18, R29 ;  /* 0x0000001d00127202 */ /* 0x000fe40000000f00 */
[----:B------:R-:W-:Y:S02]  /*08f0*/  MOV R16, 0x910 ;  /* 0x0000091000107802 */ /* 0x000fe40000000f00 */
[----:B------:R-:W-:Y:S05]  /*0900*/  CALL.REL.NOINC `($__internal_16_$__cuda_sm20_div_s64) ;  /* 0x0000003800207944 */ /* 0x000fea0003c00000 */
[----:B------:R-:W-:Y:S02]  /*0910*/  MOV R10, R12 ;  /* 0x0000000c000a7202 */ /* 0x000fe40000000f00 */
.L_x_4137:
[----:B------:R-:W-:Y:S05]  /*0920*/  BSYNC.RECONVERGENT B0 ;  /* 0x0000000000007941 */ /* 0x000fea0003800200 */
.L_x_4135:
        /* <DEDUP_REMOVED lines=124> */
.L_x_4139:
[----:B------:R-:W-:Y:S01]  /*10f0*/  IMAD.MOV.U32 R14, RZ, RZ, R10 ;  /* 0x000000ffff0e7224 */ /* 0x000fe200078e000a */
[----:B------:R-:W-:Y:S01]  /*1100*/  MOV R20, R8 ;  /* 0x0000000800147202 */ /* 0x000fe20000000f00 */
[----:B------:R-:W-:Y:S01]  /*1110*/  IMAD.MOV.U32 R19, RZ, RZ, R11 ;  /* 0x000000ffff137224 */ /* 0x000fe200078e000b */
[----:B------:R-:W-:Y:S02]  /*1120*/  MOV R18, R0 ;  /* 0x0000000000127202 */ /* 0x000fe40000000f00 */
[----:B------:R-:W-:Y:S02]  /*1130*/  MOV R16, 0x1150 ;  /* 0x0000115000107802 */ /* 0x000fe40000000f00 */
[----:B------:R-:W-:Y:S05]  /*1140*/  CALL.REL.NOINC `($__internal_16_$__cuda_sm20_div_s64) ;  /* 0x0000003000107944 */ /* 0x000fea0003c00000 */
[----:B------:R-:W-:Y:S02]  /*1150*/  MOV R32, R12 ;  /* 0x0000000c00207202 */ /* 0x000fe40000000f00 */
[----:B------:R-:W-:Y:S02]  /*1160*/  MOV R33, R11 ;  /* 0x0000000b00217202 */ /* 0x000fe40000000f00 */
.L_x_4140:
[----:B------:R-:W-:Y:S05]  /*1170*/  BSYNC.RECONVERGENT B0 ;  /* 0x0000000000007941 */ /* 0x000fea0003800200 */
.L_x_4138:
        /* <DEDUP_REMOVED lines=57> */
.L_x_4142:
[----:B------:R-:W-:Y:S01]  /*1510*/  IMAD.MOV.U32 R14, RZ, RZ, R4 ;  /* 0x000000ffff0e7224 */ /* 0x000fe200078e0004 */
[----:B------:R-:W-:Y:S01]  /*1520*/  MOV R19, R5 ;  /* 0x0000000500137202 */ /* 0x000fe20000000f00 */
[----:B------:R-:W-:Y:S01]  /*1530*/  IMAD.MOV.U32 R20, RZ, RZ, R7 ;  /* 0x000000ffff147224 */ /* 0x000fe200078e0007 */
[----:B------:R-:W-:Y:S02]  /*1540*/  MOV R16, 0x1560 ;  /* 0x0000156000107802 */ /* 0x000fe40000000f00 */
[----:B------:R-:W-:Y:S05]  /*1550*/  CALL.REL.NOINC `($__internal_16_$__cuda_sm20_div_s64) ;  /* 0x0000002c000c7944 */ /* 0x000fea0003c00000 */
[----:B------:R-:W-:Y:S02]  /*1560*/  MOV R14, R12 ;  /* 0x0000000c000e7202 */ /* 0x000fe40000000f00 */
[----:B------:R-:W-:Y:S02]  /*1570*/  MOV R15, R11 ;  /* 0x0000000b000f7202 */ /* 0x000fe40000000f00 */
.L_x_4143:
[----:B------:R-:W-:Y:S05]  /*1580*/  BSYNC.RECONVERGENT B0 ;  /* 0x0000000000007941 */ /* 0x000fea0003800200 */
.L_x_4141:
        /* <DEDUP_REMOVED lines=233> */
.L_x_4147:
[----:B------:R-:W-:Y:S01]  /*2420*/  IMAD.MOV.U32 R14, RZ, RZ, R2 ;  /* 0x000000ffff0e7224 */ /* 0x000fe200078e0002 */
[----:B------:R-:W-:Y:S01]  /*2430*/  MOV R19, RZ ;  /* 0x000000ff00137202 */ /* 0x000fe20000000f00 */
[----:B------:R-:W-:Y:S01]  /*2440*/  IMAD.MOV.U32 R20, RZ, RZ, R30 ;  /* 0x000000ffff147224 */ /* 0x000fe200078e001e */
[----:B------:R-:W-:Y:S02]  /*2450*/  MOV R16, 0x2470 ;  /* 0x0000247000107802 */ /* 0x000fe40000000f00 */
[----:B------:R-:W-:Y:S05]  /*2460*/  CALL.REL.NOINC `($__internal_16_$__cuda_sm20_div_s64) ;  /* 0x0000001c00487944 */ /* 0x000fea0003c00000 */
[----:B------:R-:W-:Y:S02]  /*2470*/  IADD3 R15, PT, PT, -R12, RZ, RZ ;  /* 0x000000ff0c0f7210 */ /* 0x000fe40007ffe1ff */
[----:B------:R-:W-:-:S03]  /*2480*/  MOV R31, R11 ;  /* 0x0000000b001f7202 */ /* 0x000fc60000000f00 */
[----:B------:R-:W-:Y:S01]  /*2490*/  IMAD R10, R30, R15, R2 ;  /* 0x0000000f1e0a7224 */ /* 0x000fe200078e0202 */
[----:B------:R-:W-:-:S07]  /*24a0*/  MOV R30, R12 ;  /* 0x0000000c001e7202 */ /* 0x000fce0000000f00 */
.L_x_4148:
        /* <DEDUP_REMOVED lines=59> */
.L_x_4150:
[----:B------:R-:W-:Y:S01]  /*2860*/  IMAD.MOV.U32 R14, RZ, RZ, R30 ;  /* 0x000000ffff0e7224 */ /* 0x000fe200078e001e */
[----:B------:R-:W-:Y:S01]  /*2870*/  MOV R19, R31 ;  /* 0x0000001f00137202 */ /* 0x000fe20000000f00 */
[----:B------:R-:W-:Y:S01]  /*2880*/  IMAD.MOV.U32 R20, RZ, RZ, R28 ;  /* 0x000000ffff147224 */ /* 0x000fe200078e001c */
[----:B------:R-:W-:Y:S02]  /*2890*/  MOV R16, 0x28b0 ;  /* 0x000028b000107802 */ /* 0x000fe40000000f00 */
[----:B------:R-:W-:Y:S05]  /*28a0*/  CALL.REL.NOINC `($__internal_16_$__cuda_sm20_div_s64) ;  /* 0x0000001800387944 */ /* 0x000fea0003c00000 */
[----:B------:R-:W-:-:S05]  /*28b0*/  IADD3 R11, PT, PT, -R12, RZ, RZ ;  /* 0x000000ff0c0b7210 */ /* 0x000fca0007ffe1ff */
[----:B------:R-:W-:Y:S02]  /*28c0*/  IMAD R28, R11, R28, R30 ;  /* 0x0000001c0b1c7224 */ /* 0x000fe400078e021e */
.L_x_4151:
[----:B------:R-:W-:Y:S05]  /*28d0*/  BSYNC.RECONVERGENT B0 ;  /* 0x0000000000007941 */ /* 0x000fea0003800200 */
.L_x_4149:
        /* <DEDUP_REMOVED lines=160> */
.L_x_4146:
[----:B------:R-:W0:Y:S01]  /*32e0*/  LDC.64 R2, c[0x0][0x420] ;  /* 0x00010800ff027b82 */ /* 0x000e220000000a00 */
[----:B------:R-:W-:-:S05]  /*32f0*/  IADD3 R0, PT, PT, R13, UR20, RZ ;  /* 0x000000140d007c10 */ /* 0x000fca000fffe0ff */
[----:B0-----:R-:W-:-:S05]  /*3300*/  IMAD.WIDE.U32 R2, R0, 0x4, R2 ;  /* 0x0000000400027825 */ /* 0x001fca00078e0002 */
[----:B------:R1:W-:Y:S02]  /*3310*/  STG.E desc[UR10][R2.64], R22 ;  /* 0x0000001602007986 */ /* 0x0003e4000c10190a */
.L_x_4145:
[----:B------:R-:W-:Y:S05]  /*3320*/  BSYNC.RECONVERGENT B1 ;  /* 0x0000000000017941 */ /* 0x000fea0003800200 */
.L_x_4144:
        /* <DEDUP_REMOVED lines=61> */
.L_x_4162:
        /* <DEDUP_REMOVED lines=9> */
.L_x_4155:
[----:B0-----:R-:W-:Y:S05]  /*3790*/  BSYNC.RECONVERGENT B0 ;  /* 0x0000000000007941 */ /* 0x001fea0003800200 */
.L_x_4154:
        /* <DEDUP_REMOVED lines=12> */
.L_x_4157:
[----:B------:R-:W-:Y:S05]  /*3860*/  BSYNC.RECONVERGENT B0 ;  /* 0x0000000000007941 */ /* 0x000fea0003800200 */
.L_x_4156:
        /* <DEDUP_REMOVED lines=12> */
.L_x_4159:
[----:B------:R-:W-:Y:S05]  /*3930*/  BSYNC.RECONVERGENT B0 ;  /* 0x0000000000007941 */ /* 0x000fea0003800200 */
.L_x_4158:
        /* <DEDUP_REMOVED lines=12> */
.L_x_4161:
[----:B------:R-:W-:Y:S05]  /*3a00*/  BSYNC.RECONVERGENT B0 ;  /* 0x0000000000007941 */ /* 0x000fea0003800200 */
.L_x_4160:
        /* <DEDUP_REMOVED lines=11> */
.L_x_4153:
        /* <DEDUP_REMOVED lines=8> */
.L_x_4165:
        /* <DEDUP_REMOVED lines=8> */
.L_x_4164:
[----:B-1----:R-:W-:Y:S05]  /*3bc0*/  BSYNC.RECONVERGENT B0 ;  /* 0x0000000000007941 */ /* 0x002fea0003800200 */
.L_x_4163:
        /* <DEDUP_REMOVED lines=9> */
.L_x_4152:
        /* <DEDUP_REMOVED lines=83> */
        .weak           $__internal_16_$__cuda_sm20_div_s64
        .type           $__internal_16_$__cuda_sm20_div_s64,@function
        .size           $__internal_16_$__cuda_sm20_div_s64,(.L_x_7104 - $__internal_16_$__cuda_sm20_div_s64)
$__internal_16_$__cuda_sm20_div_s64:
        /* <DEDUP_REMOVED lines=86> */
[----:B------:R-:W-:Y:S06]  /*46f0*/  RET.REL.NODEC R14 `(_ZN5flash32flash_fwd_splitkv_combine_kernelI23Flash_fwd_kernel_traitsILi64ELi64ELi128ELi4ELb0ELb0EN7cutlass6half_tE19Flash_kernel_traitsILi64ELi64ELi128ELi4ES3_EELi8ELi5ELb0EEEvNS_16Flash_fwd_paramsE) ;  /* 0xffffffb80e407950 */ /* 0x000fec0003c3ffff */
.L_x_4166:
        /* <DEDUP_REMOVED lines=16> */
.L_x_7104:


//--------------------- .text._ZN5flash32flash_fwd_splitkv_combine_kernelI23Flash_fwd_kernel_traitsILi64ELi64ELi128ELi4ELb0ELb0EN7cutlass6half_tE19Flash_kernel_traitsILi64ELi64ELi128ELi4ES3_EELi8ELi4ELb0EEEvNS_16Flash_fwd_paramsE --------------------------
	.section	.text._ZN5flash32flash_fwd_splitkv_combine_kernelI23Flash_fwd_kernel_traitsILi64ELi64ELi128ELi4ELb0ELb0EN7cutlass6half_tE19Flash_kernel_traitsILi64ELi64ELi128ELi4ES3_EELi8ELi4ELb0EEEvNS_16Flash_fwd_paramsE,"ax",@progbits
	.align	128
        .global         _ZN5flash32flash_fwd_splitkv_combine_kernelI23Flash_fwd_kernel_traitsILi64ELi64ELi128ELi4ELb0ELb0EN7cutlass6half_tE19Flash_kernel_traitsILi64ELi64ELi128ELi4ES3_EELi8ELi4ELb0EEEvNS_16Flash_fwd_paramsE
        .type           _ZN5flash32flash_fwd_splitkv_combine_kernelI23Flash_fwd_kernel_traitsILi64ELi64ELi128ELi4ELb0ELb0EN7cutlass6half_tE19Flash_kernel_traitsILi64ELi64ELi128ELi4ES3_EELi8ELi4ELb0EEEvNS_16Flash_fwd_paramsE,@function
        .size           _ZN5flash32flash_fwd_splitkv_combine_kernelI23Flash_fwd_kernel_traitsILi64ELi64ELi128ELi4ELb0ELb0EN7cutlass6half_tE19Flash_kernel_traitsILi64ELi64ELi128ELi4ES3_EELi8ELi4ELb0EEEvNS_16Flash_fwd_paramsE,(.L_x_7105 - _ZN5flash32flash_fwd_splitkv_combine_kernelI23Flash_fwd_kernel_traitsILi64ELi64ELi128ELi4ELb0ELb0EN7cutlass6half_tE19Flash_kernel_traitsILi64ELi64ELi128ELi4ES3_EELi8ELi4ELb0EEEvNS_16Flash_fwd_paramsE)
        .other          _ZN5flash32flash_fwd_splitkv_combine_kernelI23Flash_fwd_kernel_traitsILi64ELi64ELi128ELi4ELb0ELb0EN7cutlass6half_tE19Flash_kernel_traitsILi64ELi64ELi128ELi4ES3_EELi8ELi4ELb0EEEvNS_16Flash_fwd_paramsE,@"STO_CUDA_ENTRY STV_DEFAULT"
_ZN5flash32flash_fwd_splitkv_combine_kernelI23Flash_fwd_kernel_traitsILi64ELi64ELi128ELi4ELb0ELb0EN7cutlass6half_tE19Flash_kernel_traitsILi64ELi64ELi128ELi4ES3_EELi8ELi4ELb0EEEvNS_16Flash_fwd_paramsE:
.text._ZN5flash32flash_fwd_splitkv_combine_kernelI23Flash_fwd_kernel_traitsILi64ELi64ELi128ELi4ELb0ELb0EN7cutlass6half_tE19Flash_kernel_traitsILi64ELi64ELi128ELi4ES3_EELi8ELi4ELb0EEEvNS_16Flash_fwd_paramsE:
        /* <DEDUP_REMOVED lines=38> */
.L_x_4167:
[----:B------:R-:W-:Y:S01]  /*0260*/  IMAD.U32 R22, RZ, RZ, UR13 ;  /* 0x0000000dff167e24 */ /* 0x000fe2000f8e00ff */
[----:B------:R-:W-:Y:S01]  /*0270*/  MOV R20, UR11 ;  /* 0x0000000b00147c02 */ /* 0x000fe20008000f00 */
[----:B------:R-:W-:Y:S01]  /*0280*/  IMAD.U32 R21, RZ, RZ, UR15 ;  /* 0x0000000fff157e24 */ /* 0x000fe2000f8e00ff */
[----:B------:R-:W-:Y:S02]  /*0290*/  MOV R19, UR7 ;  /* 0x0000000700137c02 */ /* 0x000fe40008000f00 */
[----:B------:R-:W-:Y:S02]  /*02a0*/  MOV R18, 0x2c0 ;  /* 0x000002c000127802 */ /* 0x000fe40000000f00 */
[----:B------:R-:W-:Y:S05]  /*02b0*/  CALL.REL.NOINC `($__internal_17_$__cuda_sm20_div_s64) ;  /* 0x0000003c00647944 */ /* 0x000fea0003c00000 */
[----:B------:R-:W-:-:S07]  /*02c0*/  MOV R13, R11 ;  /* 0x0000000b000d7202 */ /* 0x000fce0000000f00 */
.L_x_4168:
        /* <DEDUP_REMOVED lines=30> */
.L_x_4170:
[----:B------:R-:W-:Y:S01]  /*04b0*/  IMAD.MOV.U32 R22, RZ, RZ, R12 ;  /* 0x000000ffff167224 */ /* 0x000fe200078e000c */
[----:B------:R-:W-:Y:S02]  /*04c0*/  MOV R21, R13 ;  /* 0x0000000d00157202 */ /* 0x000fe40000000f00 */
[----:B------:R-:W-:Y:S02]  /*04d0*/  MOV R18, 0x4f0 ;  /* 0x000004f000127802 */ /* 0x000fe40000000f00 */
[----:B------:R-:W-:Y:S05]  /*04e0*/  CALL.REL.NOINC `($__internal_17_$__cuda_sm20_div_s64) ;  /* 0x0000003800d87944 */ /* 0x000fea0003c00000 */
[----:B------:R-:W-:Y:S02]  /*04f0*/  MOV R4, R12 ;  /* 0x0000000c00047202 */ /* 0x000fe40000000f00 */
[----:B------:R-:W-:Y:S02]  /*0500*/  MOV R5, R11 ;  /* 0x0000000b00057202 */ /* 0x000fe40000000f00 */
.L_x_4171:
[----:B------:R-:W-:Y:S05]  /*0510*/  BSYNC.RECONVERGENT B0 ;  /* 0x0000000000007941 */ /* 0x000fea0003800200 */
.L_x_4169:
        /* <DEDUP_REMOVED lines=58> */
.L_x_4173:
[----:B------:R-:W-:Y:S01]  /*08c0*/  IMAD.MOV.U32 R22, RZ, RZ, R20 ;  /* 0x000000ffff167224 */ /* 0x000fe200078e0014 */
[----:B------:R-:W-:Y:S01]  /*08d0*/  MOV R20, R10 ;  /* 0x0000000a00147202 */ /* 0x000fe20000000f00 */
[----:B------:R-:W-:Y:S01]  /*08e0*/  IMAD.MOV.U32 R21, RZ, RZ, R19 ;  /* 0x000000ffff157224 */ /* 0x000fe200078e0013 */
[----:B------:R-:W-:Y:S02]  /*08f0*/  MOV R19, R0 ;  /* 0x0000000000137202 */ /* 0x000fe40000000f00 */
[----:B------:R-:W-:Y:S02]  /*0900*/  MOV R18, 0x920 ;  /* 0x0000092000127802 */ /* 0x000fe40000000f00 */
[----:B------:R-:W-:Y:S05]  /*0910*/  CALL.REL.NOINC `($__internal_17_$__cuda_sm20_div_s64) ;  /* 0x0000003400cc7944 */ /* 0x000fea0003c00000 */
[----:B------:R-:W-:Y:S02]  /*0920*/  MOV R13, R11 ;  /* 0x0000000b000d7202 */ /* 0x000fe40000000f00 */
.L_x_4174:
[----:B------:R-:W-:Y:S05]  /*0930*/  BSYNC.RECONVERGENT B0 ;  /* 0x0000000000007941 */ /* 0x000fea0003800200 */
.L_x_4172:
        /* <DEDUP_REMOVED lines=124> */
.L_x_4176:
[----:B------:R-:W-:Y:S01]  /*1100*/  IMAD.MOV.U32 R22, RZ, RZ, R12 ;  /* 0x000000ffff167224 */ /* 0x000fe200078e000c */
[----:B------:R-:W-:Y:S01]  /*1110*/  MOV R20, R9 ;  /* 0x0000000900147202 */ /* 0x000fe20000000f00 */
[----:B------:R-:W-:Y:S01]  /*1120*/  IMAD.MOV.U32 R21, RZ, RZ, R13 ;  /* 0x000000ffff157224 */ /* 0x000fe200078e000d */
[----:B------:R-:W-:Y:S02]  /*1130*/  MOV R19, R29 ;  /* 0x0000001d00137202 */ /* 0x000fe40000000f00 */
[----:B------:R-:W-:Y:S02]  /*1140*/  MOV R18, 0x1160 ;  /* 0x0000116000127802 */ /* 0x000fe40000000f00 */
[----:B------:R-:W-:Y:S05]  /*1150*/  CALL.REL.NOINC `($__internal_17_$__cuda_sm20_div_s64) ;  /* 0x0000002c00bc7944 */ /* 0x000fea0003c00000 */
[----:B------:R-:W-:Y:S02]  /*1160*/  MOV R34, R12 ;  /* 0x0000000c00227202 */ /* 0x000fe40000000f00 */
[----:B------:R-:W-:Y:S02]  /*1170*/  MOV R35, R11 ;  /* 0x0000000b00237202 */ /* 0x000fe40000000f00 */
.L_x_4177:
[----:B------:R-:W-:Y:S05]  /*1180*/  BSYNC.RECONVERGENT B0 ;  /* 0x0000000000007941 */ /* 0x000fea0003800200 */
.L_x_4175:
        /* <DEDUP_REMOVED lines=57> */
.L_x_4179:
[----:B------:R-:W-:Y:S01]  /*1520*/  IMAD.MOV.U32 R22, RZ, RZ, R4 ;  /* 0x000000ffff167224 */ /* 0x000fe200078e0004 */
[----:B------:R-:W-:Y:S01]  /*1530*/  MOV R21, R5 ;  /* 0x0000000500157202 */ /* 0x000fe20000000f00 */
[----:B------:R-:W-:Y:S01]  /*1540*/  IMAD.MOV.U32 R20, RZ, RZ, R8 ;  /* 0x000000ffff147224 */ /* 0x000fe200078e0008 */
[----:B------:R-:W-:Y:S02]  /*1550*/  MOV R18, 0x1570 ;  /* 0x0000157000127802 */ /* 0x000fe40000000f00 */
[----:B------:R-:W-:Y:S05]  /*1560*/  CALL.REL.NOINC `($__internal_17_$__cuda_sm20_div_s64) ;  /* 0x0000002800b87944 */ /* 0x000fea0003c00000 */
[----:B------:R-:W-:Y:S02]  /*1570*/  MOV R14, R12 ;  /* 0x0000000c000e7202 */ /* 0x000fe40000000f00 */
[----:B------:R-:W-:Y:S02]  /*1580*/  MOV R15, R11 ;  /* 0x0000000b000f7202 */ /* 0x000fe40000000f00 */
.L_x_4180:
[----:B------:R-:W-:Y:S05]  /*1590*/  BSYNC.RECONVERGENT B0 ;  /* 0x0000000000007941 */ /* 0x000fea0003800200 */
.L_x_4178:
        /* <DEDUP_REMOVED lines=71> */
.L_x_4182:
[----:B0-----:R-:W-:Y:S05]  /*1a10*/  BSYNC.RECONVERGENT B0 ;  /* 0x0000000000007941 */ /* 0x001fea0003800200 */
.L_x_4181:
        /* <DEDUP_REMOVED lines=140> */
.L_x_4186:
[----:B------:R-:W-:Y:S01]  /*22e0*/  IMAD.MOV.U32 R22, RZ, RZ, R2 ;  /* 0x000000ffff167224 */ /* 0x000fe200078e0002 */
[----:B------:R-:W-:Y:S01]  /*22f0*/  MOV R21, RZ ;  /* 0x000000ff00157202 */ /* 0x000fe20000000f00 */
[----:B------:R-:W-:Y:S01]  /*2300*/  IMAD.MOV.U32 R20, RZ, RZ, R32 ;  /* 0x000000ffff147224 */ /* 0x000fe200078e0020 */
[----:B------:R-:W-:Y:S02]  /*2310*/  MOV R18, 0x2330 ;  /* 0x0000233000127802 */ /* 0x000fe40000000f00 */
[----:B------:R-:W-:Y:S05]  /*2320*/  CALL.REL.NOINC `($__internal_17_$__cuda_sm20_div_s64) ;  /* 0x0000001c00487944 */ /* 0x000fea0003c00000 */
[----:B------:R-:W-:Y:S02]  /*2330*/  IADD3 R15, PT, PT, -R12, RZ, RZ ;  /* 0x000000ff0c0f7210 */ /* 0x000fe40007ffe1ff */
[----:B------:R-:W-:-:S03]  /*2340*/  MOV R33, R11 ;  /* 0x0000000b00217202 */ /* 0x000fc60000000f00 */
[----:B------:R-:W-:Y:S01]  /*2350*/  IMAD R14, R32, R15, R2 ;  /* 0x0000000f200e7224 */ /* 0x000fe200078e0202 */
[----:B------:R-:W-:-:S07]  /*2360*/  MOV R32, R12 ;  /* 0x0000000c00207202 */ /* 0x000fce0000000f00 */
.L_x_4187:
        /* <DEDUP_REMOVED lines=59> */
.L_x_4189:
[----:B------:R-:W-:Y:S01]  /*2720*/  IMAD.MOV.U32 R22, RZ, RZ, R32 ;  /* 0x000000ffff167224 */ /* 0x000fe200078e0020 */
[----:B------:R-:W-:Y:S01]  /*2730*/  MOV R21, R33 ;  /* 0x0000002100157202 */ /* 0x000fe20000000f00 */
[----:B------:R-:W-:Y:S01]  /*2740*/  IMAD.MOV.U32 R20, RZ, RZ, R28 ;  /* 0x000000ffff147224 */ /* 0x000fe200078e001c */
[----:B------:R-:W-:Y:S02]  /*2750*/  MOV R18, 0x2770 ;  /* 0x0000277000127802 */ /* 0x000fe40000000f00 */
[----:B------:R-:W-:Y:S05]  /*2760*/  CALL.REL.NOINC `($__internal_17_$__cuda_sm20_div_s64) ;  /* 0x0000001800387944 */ /* 0x000fea0003c00000 */
[----:B------:R-:W-:-:S05]  /*2770*/  IADD3 R29, PT, PT, -R12, RZ, RZ ;  /* 0x000000ff0c1d7210 */ /* 0x000fca0007ffe1ff */
[----:B------:R-:W-:Y:S02]  /*2780*/  IMAD R29, R29, R28, R32 ;  /* 0x0000001c1d1d7224 */ /* 0x000fe400078e0220 */
.L_x_4190:
[----:B------:R-:W-:Y:S05]  /*2790*/  BSYNC.RECONVERGENT B0 ;  /* 0x0000000000007941 */ /* 0x000fea0003800200 */
.L_x_4188:
        /* <DEDUP_REMOVED lines=160> */
.L_x_4185:
[----:B------:R-:W0:Y:S01]  /*31a0*/  LDC.64 R2, c[0x0][0x420] ;  /* 0x00010800ff027b82 */ /* 0x000e220000000a00 */
[----:B------:R-:W-:-:S05]  /*31b0*/  IADD3 R0, PT, PT, R13, UR12, RZ ;  /* 0x0000000c0d007c10 */ /* 0x000fca000fffe0ff */
[----:B0-----:R-:W-:-:S05]  /*31c0*/  IMAD.WIDE.U32 R2, R0, 0x4, R2 ;  /* 0x0000000400027825 */ /* 0x001fca00078e0002 */
[----:B------:R1:W-:Y:S02]  /*31d0*/  STG.E desc[UR8][R2.64], R24 ;  /* 0x0000001802007986 */ /* 0x0003e4000c101908 */
.L_x_4184:
[----:B------:R-:W-:Y:S05]  /*31e0*/  BSYNC.RECONVERGENT B1 ;  /* 0x0000000000017941 */ /* 0x000fea0003800200 */
.L_x_4183:
        /* <DEDUP_REMOVED lines=14> */
.L_x_4192:
[----:B------:R-:W-:Y:S05]  /*32d0*/  BSYNC.RECONVERGENT B0 ;  /* 0x0000000000007941 */ /* 0x000fea0003800200 */
.L_x_4191:
        /* <DEDUP_REMOVED lines=43> */
.L_x_4203:
        /* <DEDUP_REMOVED lines=9> */
.L_x_4196:
[----:B------:R-:W-:Y:S05]  /*3620*/  BSYNC.RECONVERGENT B0 ;  /* 0x0000000000007941 */ /* 0x000fea0003800200 */
.L_x_4195:
        /* <DEDUP_REMOVED lines=12> */
.L_x_4198:
[----:B------:R-:W-:Y:S05]  /*36f0*/  BSYNC.RECONVERGENT B0 ;  /* 0x0000000000007941 */ /* 0x000fea0003800200 */
.L_x_4197:
        /* <DEDUP_REMOVED lines=12> */
.L_x_4200:
[----:B------:R-:W-:Y:S05]  /*37c0*/  BSYNC.RECONVERGENT B0 ;  /* 0x0000000000007941 */ /* 0x000fea0003800200 */
.L_x_4199:
        /* <DEDUP_REMOVED lines=12> */
.L_x_4202:
[----:B------:R-:W-:Y:S05]  /*3890*/  BSYNC.RECONVERGENT B0 ;  /* 0x0000000000007941 */ /* 0x000fea0003800200 */
.L_x_4201:
        /* <DEDUP_REMOVED lines=11> */
.L_x_4194:
        /* <DEDUP_REMOVED lines=11> */
.L_x_4206:
        /* <DEDUP_REMOVED lines=8> */
.L_x_4205:
[----:B------:R-:W-:Y:S05]  /*3a80*/  BSYNC.RECONVERGENT B0 ;  /* 0x0000000000007941 */ /* 0x000fea0003800200 */
.L_x_4204:
        /* <DEDUP_REMOVED lines=9> */
.L_x_4193:
        /* <DEDUP_REMOVED lines=83> */
        .weak           $__internal_17_$__cuda_sm20_div_s64
        .type           $__internal_17_$__cuda_sm20_div_s64,@function
        .size           $__internal_17_$__cuda_sm20_div_s64,(.L_x_7105 - $__internal_17_$__cuda_sm20_div_s64)
$__internal_17_$__cuda_sm20_div_s64:
        /* <DEDUP_REMOVED lines=86> */
[----:B------:R-:W-:Y:S05]  /*45b0*/  RET.REL.NODEC R14 `(_ZN5flash32flash_fwd_splitkv_combine_kernelI23Flash_fwd_kernel_traitsILi64ELi64ELi128ELi4ELb0ELb0EN7cutlass6half_tE19Flash_kernel_traitsILi64ELi64ELi128ELi4ES3_EELi8ELi4ELb0EEEvNS_16Flash_fwd_paramsE) ;  /* 0xffffffb80e907950 */ /* 0x000fea0003c3ffff */
.L_x_4207:
        /* <DEDUP_REMOVED lines=12> */
.L_x_7105:


//--------------------- .text._ZN5flash32flash_fwd_splitkv_combine_kernelI23Flash_fwd_kernel_traitsILi64ELi64ELi128ELi4ELb0ELb0EN7cutlass6half_tE19Flash_kernel_traitsILi64ELi64ELi128ELi4ES3_EELi8ELi3ELb0EEEvNS_16Flash_fwd_paramsE --------------------------
	.section	.text._ZN5flash32flash_fwd_splitkv_combine_kernelI23Flash_fwd_kernel_traitsILi64ELi64ELi128ELi4ELb0ELb0EN7cutlass6half_tE19Flash_kernel_traitsILi64ELi64ELi128ELi4ES3_EELi8ELi3ELb0EEEvNS_16Flash_fwd_paramsE,"ax",@progbits
	.align	128
        .global         _ZN5flash32flash_fwd_splitkv_combine_kernelI23Flash_fwd_kernel_traitsILi64ELi64ELi128ELi4ELb0ELb0EN7cutlass6half_tE19Flash_kernel_traitsILi64ELi64ELi128ELi4ES3_EELi8ELi3ELb0EEEvNS_16Flash_fwd_paramsE
        .type           _ZN5flash32flash_fwd_splitkv_combine_kernelI23Flash_fwd_kernel_traitsILi64ELi64ELi128ELi4ELb0ELb0EN7cutlass6half_tE19Flash_kernel_traitsILi64ELi64ELi128ELi4ES3_EELi8ELi3ELb0EEEvNS_16Flash_fwd_paramsE,@function
        .size           _ZN5flash32flash_fwd_splitkv_combine_kernelI23Flash_fwd_kernel_traitsILi64ELi64ELi128ELi4ELb0ELb0EN7cutlass6half_tE19Flash_kernel_traitsILi64ELi64ELi128ELi4ES3_EELi8ELi3ELb0EEEvNS_16Flash_fwd_paramsE,(.L_x_7106 - _ZN5flash32flash_fwd_splitkv_combine_kernelI23Flash_fwd_kernel_traitsILi64ELi64ELi128ELi4ELb0ELb0EN7cutlass6half_tE19Flash_kernel_traitsILi64ELi64ELi128ELi4ES3_EELi8ELi3ELb0EEEvNS_16Flash_fwd_paramsE)
        .other          _ZN5flash32flash_fwd_splitkv_combine_kernelI23Flash_fwd_kernel_traitsILi64ELi64ELi128ELi4ELb0ELb0EN7cutlass6half_tE19Flash_kernel_traitsILi64ELi64ELi128ELi4ES3_EELi8ELi3ELb0EEEvNS_16Flash_fwd_paramsE,@"STO_CUDA_ENTRY STV_DEFAULT"
_ZN5flash32flash_fwd_splitkv_combine_kernelI23Flash_fwd_kernel_traitsILi64ELi64ELi128ELi4ELb0ELb0EN7cutlass6half_tE19Flash_kernel_traitsILi64ELi64ELi128ELi4ES3_EELi8ELi3ELb0EEEvNS_16Flash_fwd_paramsE:
.text._ZN5flash32flash_fwd_splitkv_combine_kernelI23Flash_fwd_kernel_traitsILi64ELi64ELi128ELi4ELb0ELb0EN7cutlass6half_tE19Flash_kernel_traitsILi64ELi64ELi128ELi4ES3_EELi8ELi3ELb0EEEvNS_16Flash_fwd_paramsE:
        /* <DEDUP_REMOVED lines=38> */
.L_x_4208:
[----:B------:R-:W-:Y:S01]  /*0260*/  IMAD.U32 R24, RZ, RZ, UR21 ;  /* 0x00000015ff187e24 */ /* 0x000fe2000f8e00ff */
[----:B------:R-:W-:Y:S01]  /*0270*/  MOV R16, UR19 ;  /* 0x0000001300107c02 */ /* 0x000fe20008000f00 */
[----:B------:R-:W-:Y:S01]  /*0280*/  IMAD.U32 R15, RZ, RZ, UR15 ;  /* 0x0000000fff0f7e24 */ /* 0x000fe2000f8e00ff */
[----:B------:R-:W-:Y:S02]  /*0290*/  MOV R13, UR14 ;  /* 0x0000000e000d7c02 */ /* 0x000fe40008000f00 */
[----:B------:R-:W-:Y:S02]  /*02a0*/  MOV R14, 0x2c0 ;  /* 0x000002c0000e7802 */ /* 0x000fe40000000f00 */
[----:B------:R-:W-:Y:S05]  /*02b0*/  CALL.REL.NOINC `($__internal_18_$__cuda_sm20_div_s64) ;  /* 0x0000003c00587944 */ /* 0x000fea0003c00000 */
[----:B------:R-:W-:-:S07]  /*02c0*/  MOV R10, R0 ;  /* 0x00000000000a7202 */ /* 0x000fce0000000f00 */
.L_x_4209:
        /* <DEDUP_REMOVED lines=30> */
.L_x_4211:
[----:B------:R-:W-:Y:S01]  /*04b0*/  IMAD.MOV.U32 R24, RZ, RZ, R10 ;  /* 0x000000ffff187224 */ /* 0x000fe200078e000a */
[----:B------:R-:W-:Y:S02]  /*04c0*/  MOV R15, R11 ;  /* 0x0000000b000f7202 */ /* 0x000fe40000000f00 */
[----:B------:R-:W-:Y:S02]  /*04d0*/  MOV R14, 0x4f0 ;  /* 0x000004f0000e7802 */ /* 0x000fe40000000f00 */
[----:B------:R-:W-:Y:S05]  /*04e0*/  CALL.REL.NOINC `($__internal_18_$__cuda_sm20_div_s64) ;  /* 0x0000003800cc7944 */ /* 0x000fea0003c00000 */
[----:B------:R-:W-:Y:S02]  /*04f0*/  MOV R6, R0 ;  /* 0x0000000000067202 */ /* 0x000fe40000000f00 */
[----:B------:R-:W-:Y:S02]  /*0500*/  MOV R7, R11 ;  /* 0x0000000b00077202 */ /* 0x000fe40000000f00 */
.L_x_4212:
[----:B------:R-:W-:Y:S05]  /*0510*/  BSYNC.RECONVERGENT B0 ;  /* 0x0000000000007941 */ /* 0x000fea0003800200 */
.L_x_4210:
        /* <DEDUP_REMOVED lines=58> */
.L_x_4214:
[----:B------:R-:W-:Y:S01]  /*08c0*/  IMAD.MOV.U32 R24, RZ, RZ, R16 ;  /* 0x000000ffff187224 */ /* 0x000fe200078e0010 */
[----:B------:R-:W-:Y:S01]  /*08d0*/  MOV R16, R10 ;  /* 0x0000000a00107202 */ /* 0x000fe20000000f00 */
[----:B------:R-:W-:Y:S01]  /*08e0*/  IMAD.MOV.U32 R15, RZ, RZ, R13 ;  /* 0x000000ffff0f7224 */ /* 0x000fe200078e000d */
[----:B------:R-:W-:Y:S02]  /*08f0*/  MOV R13, R4 ;  /* 0x00000004000d7202 */ /* 0x000fe40000000f00 */
[----:B------:R-:W-:Y:S02]  /*0900*/  MOV R14, 0x920 ;  /* 0x00000920000e7802 */ /* 0x000fe40000000f00 */
[----:B------:R-:W-:Y:S05]  /*0910*/  CALL.REL.NOINC `($__internal_18_$__cuda_sm20_div_s64) ;  /* 0x0000003400c07944 */ /* 0x000fea0003c00000 */
[----:B------:R-:W-:Y:S02]  /*0920*/  MOV R14, R0 ;  /* 0x00000000000e7202 */ /* 0x000fe40000000f00 */
[----:B------:R-:W-:Y:S02]  /*0930*/  MOV R15, R11 ;  /* 0x0000000b000f7202 */ /* 0x000fe40000000f00 */
.L_x_4215:
[----:B------:R-:W-:Y:S05]  /*0940*/  BSYNC.RECONVERGENT B0 ;  /* 0x0000000000007941 */ /* 0x000fea0003800200 */
.L_x_4213:
        /* <DEDUP_REMOVED lines=124> */
.L_x_4217:
[----:B------:R-:W-:Y:S01]  /*1110*/  IMAD.MOV.U32 R24, RZ, RZ, R14 ;  /* 0x000000ffff187224 */ /* 0x000fe200078e000e */
[----:B------:R-:W-:Y:S01]  /*1120*/  MOV R16, R9 ;  /* 0x0000000900107202 */ /* 0x000fe20000000f00 */
[----:B------:R-:W-:Y:S01]  /*1130*/  IMAD.MOV.U32 R13, RZ, RZ, R3 ;  /* 0x000000ffff0d7224 */ /* 0x000fe200078e0003 */
[----:B------:R-:W-:Y:S02]  /*1140*/  MOV R14, 0x1160 ;  /* 0x00001160000e7802 */ /* 0x000fe40000000f00 */
[----:B------:R-:W-:Y:S05]  /*1150*/  CALL.REL.NOINC `($__internal_18_$__cuda_sm20_div_s64) ;  /* 0x0000002c00b07944 */ /* 0x000fea0003c00000 */
[----:B------:R-:W-:Y:S02]  /*1160*/  MOV R30, R0 ;  /* 0x00000000001e7202 */ /* 0x000fe40000000f00 */
[----:B------:R-:W-:Y:S02]  /*1170*/  MOV R31, R11 ;  /* 0x0000000b001f7202 */ /* 0x000fe40000000f00 */
.L_x_4218:
[----:B------:R-:W-:Y:S05]  /*1180*/  BSYNC.RECONVERGENT B0 ;  /* 0x0000000000007941 */ /* 0x000fea0003800200 */
.L_x_4216:
        /* <DEDUP_REMOVED lines=57> */
.L_x_4220:
[----:B------:R-:W-:Y:S01]  /*1520*/  IMAD.MOV.U32 R24, RZ, RZ, R6 ;  /* 0x000000ffff187224 */ /* 0x000fe200078e0006 */
[----:B------:R-:W-:Y:S01]  /*1530*/  MOV R15, R7 ;  /* 0x00000007000f7202 */ /* 0x000fe20000000f00 */
[----:B------:R-:W-:Y:S01]  /*1540*/  IMAD.MOV.U32 R16, RZ, RZ, R8 ;  /* 0x000000ffff107224 */ /* 0x000fe200078e0008 */
[----:B------:R-:W-:Y:S02]  /*1550*/  MOV R14, 0x1570 ;  /* 0x00001570000e7802 */ /* 0x000fe40000000f00 */
[----:B------:R-:W-:Y:S05]  /*1560*/  CALL.REL.NOINC `($__internal_18_$__cuda_sm20_div_s64) ;  /* 0x0000002800ac7944 */ /* 0x000fea0003c00000 */
[----:B------:R-:W-:Y:S02]  /*1570*/  MOV R18, R0 ;  /* 0x0000000000127202 */ /* 0x000fe40000000f00 */
[----:B------:R-:W-:Y:S02]  /*1580*/  MOV R19, R11 ;  /* 0x0000000b00137202 */ /* 0x000fe40000000f00 */
.L_x_4221:
[----:B------:R-:W-:Y:S05]  /*1590*/  BSYNC.RECONVERGENT B0 ;  /* 0x0000000000007941 */ /* 0x000fea0003800200 */
.L_x_4219:
        /* <DEDUP_REMOVED lines=81> */
.L_x_4223:
[----:B------:R-:W-:Y:S05]  /*1ab0*/  BSYNC.RECONVERGENT B0 ;  /* 0x0000000000007941 */ /* 0x000fea0003800200 */
.L_x_4222:
        /* <DEDUP_REMOVED lines=121> */
.L_x_4227:
[----:B------:R-:W-:Y:S01]  /*2250*/  LEA.HI R24, R17, UR20, RZ, 0x1d ;  /* 0x0000001411187c11 */ /* 0x000fe2000f8fe8ff */
[----:B------:R-:W-:Y:S01]  /*2260*/  IMAD.MOV.U32 R15, RZ, RZ, RZ ;  /* 0x000000ffff0f7224 */ /* 0x000fe200078e00ff */
[----:B------:R-:W-:Y:S01]  /*2270*/  MOV R14, 0x22a0 ;  /* 0x000022a0000e7802 */ /* 0x000fe20000000f00 */
[----:B------:R-:W-:Y:S02]  /*2280*/  IMAD.MOV.U32 R16, RZ, RZ, R26 ;  /* 0x000000ffff107224 */ /* 0x000fe400078e001a */
[----:B------:R-:W-:Y:S05]  /*2290*/  CALL.REL.NOINC `($__internal_18_$__cuda_sm20_div_s64) ;  /* 0x0000001c00607944 */ /* 0x000fea0003c00000 */
[----:B------:R-:W-:Y:S02]  /*22a0*/  IADD3 R13, PT, PT, -R0, RZ, RZ ;  /* 0x000000ff000d7210 */ /* 0x000fe40007ffe1ff */
[----:B------:R-:W-:-:S03]  /*22b0*/  MOV R27, R11 ;  /* 0x0000000b001b7202 */ /* 0x000fc60000000f00 */
[----:B------:R-:W-:Y:S01]  /*22c0*/  IMAD R24, R26, R13, R24 ;  /* 0x0000000d1a187224 */ /* 0x000fe200078e0218 */
[----:B------:R-:W-:-:S07]  /*22d0*/  MOV R26, R0 ;  /* 0x00000000001a7202 */ /* 0x000fce0000000f00 */
.L_x_4228:
        /* <DEDUP_REMOVED lines=60> */
.L_x_4230:
[----:B------:R-:W-:Y:S01]  /*26a0*/  IMAD.MOV.U32 R24, RZ, RZ, R26 ;  /* 0x000000ffff187224 */ /* 0x000fe200078e001a */
[----:B------:R-:W-:Y:S01]  /*26b0*/  MOV R15, R27 ;  /* 0x0000001b000f7202 */ /* 0x000fe20000000f00 */
[----:B------:R-:W-:Y:S01]  /*26c0*/  IMAD.MOV.U32 R16, RZ, RZ, R32 ;  /* 0x000000ffff107224 */ /* 0x000fe200078e0020 */
[----:B------:R-:W-:Y:S02]  /*26d0*/  MOV R14, 0x26f0 ;  /* 0x000026f0000e7802 */ /* 0x000fe40000000f00 */
[----:B------:R-:W-:Y:S05]  /*26e0*/  CALL.REL.NOINC `($__internal_18_$__cuda_sm20_div_s64) ;  /* 0x00000018004c7944 */ /* 0x000fea0003c00000 */
[----:B------:R-:W-:-:S05]  /*26f0*/  IADD3 R27, PT, PT, -R0, RZ, RZ ;  /* 0x000000ff001b7210 */ /* 0x000fca0007ffe1ff */
[----:B------:R-:W-:Y:S02]  /*2700*/  IMAD R27, R27, R32, R26 ;  /* 0x000000201b1b7224 */ /* 0x000fe400078e021a */
.L_x_4231:
[----:B------:R-:W-:Y:S05]  /*2710*/  BSYNC.RECONVERGENT B0 ;  /* 0x0000000000007941 */ /* 0x000fea0003800200 */
.L_x_4229:
        /* <DEDUP_REMOVED lines=162> */
.L_x_4226:
[----:B------:R-:W0:Y:S01]  /*3140*/  LDC.64 R2, c[0x0][0x420] ;  /* 0x00010800ff027b82 */ /* 0x000e220000000a00 */
[----:B------:R-:W-:-:S05]  /*3150*/  IADD3 R11, PT, PT, R11, UR20, RZ ;  /* 0x000000140b0b7c10 */ /* 0x000fca000fffe0ff */
[----:B0-----:R-:W-:-:S05]  /*3160*/  IMAD.WIDE.U32 R2, R11, 0x4, R2 ;  /* 0x000000040b027825 */ /* 0x001fca00078e0002 */
[----:B------:R1:W-:Y:S02]  /*3170*/  STG.E desc[UR10][R2.64], R20 ;  /* 0x0000001402007986 */ /* 0x0003e4000c10190a */
.L_x_4225:
[----:B------:R-:W-:Y:S05]  /*3180*/  BSYNC.RECONVERGENT B1 ;  /* 0x0000000000017941 */ /* 0x000fea0003800200 */
.L_x_4224:
        /* <DEDUP_REMOVED lines=17> */
.L_x_4233:
[----:B------:R-:W-:Y:S05]  /*32a0*/  BSYNC.RECONVERGENT B0 ;  /* 0x0000000000007941 */ /* 0x000fea0003800200 */
.L_x_4232:
        /* <DEDUP_REMOVED lines=43> */
.L_x_4244:
        /* <DEDUP_REMOVED lines=9> */
.L_x_4237:
[----:B------:R-:W-:Y:S05]  /*35f0*/  BSYNC.RECONVERGENT B0 ;  /* 0x0000000000007941 */ /* 0x000fea0003800200 */
.L_x_4236:
        /* <DEDUP_REMOVED lines=12> */
.L_x_4239:
[----:B------:R-:W-:Y:S05]  /*36c0*/  BSYNC.RECONVERGENT B0 ;  /* 0x0000000000007941 */ /* 0x000fea0003800200 */
.L_x_4238:
        /* <DEDUP_REMOVED lines=12> */
.L_x_4241:
[----:B------:R-:W-:Y:S05]  /*3790*/  BSYNC.RECONVERGENT B0 ;  /* 0x0000000000007941 */ /* 0x000fea0003800200 */
.L_x_4240:
        /* <DEDUP_REMOVED lines=12> */
.L_x_4243:
[----:B------:R-:W-:Y:S05]  /*3860*/  BSYNC.RECONVERGENT B0 ;  /* 0x0000000000007941 */ /* 0x000fea0003800200 */
.L_x_4242:
        /* <DEDUP_REMOVED lines=11> */
.L_x_4235:
        /* <DEDUP_REMOVED lines=11> */
.L_x_4247:
        /* <DEDUP_REMOVED lines=8> */
.L_x_4246:
[----:B------:R-:W-:Y:S05]  /*3a50*/  BSYNC.RECONVERGENT B0 ;  /* 0x0000000000007941 */ /* 0x000fea0003800200 */
.L_x_4245:
        /* <DEDUP_REMOVED lines=9> */
.L_x_4234:
        /* <DEDUP_REMOVED lines=83> */
        .weak           $__internal_18_$__cuda_sm20_div_s64
        .type           $__internal_18_$__cuda_sm20_div_s64,@function
        .size           $__internal_18_$__cuda_sm20_div_s64,(.L_x_7106 - $__internal_18_$__cuda_sm20_div_s64)
$__internal_18_$__cuda_sm20_div_s64:
        /* <DEDUP_REMOVED lines=85> */
[----:B------:R-:W-:Y:S06]  /*4570*/  RET.REL.NODEC R14 `(_ZN5flash32flash_fwd_splitkv_combine_kernelI23Flash_fwd_kernel_traitsILi64ELi64ELi128ELi4ELb0ELb0EN7cutlass6half_tE19Flash_kernel_traitsILi64ELi64ELi128ELi4ES3_EELi8ELi3ELb0EEEvNS_16Flash_fwd_paramsE) ;  /* 0xffffffb80ea07950 */ /* 0x000fec0003c3ffff */
.L_x_4248:
        /* <DEDUP_REMOVED lines=16> */
.L_x_7106:


//--------------------- .text._ZN5flash32flash_fwd_splitkv_combine_kernelI23Flash_fwd_kernel_traitsILi64ELi64ELi128ELi4ELb0ELb0EN7cutlass6half_tE19Flash_kernel_traitsILi64ELi64ELi128ELi4ES3_EELi8ELi2ELb0EEEvNS_16Flash_fwd_paramsE --------------------------
	.section	.text._ZN5flash32flash_fwd_splitkv_combine_kernelI23Flash_fwd_kernel_traitsILi64ELi64ELi128ELi4ELb0ELb0EN7cutlass6half_tE19Flash_kernel_traitsILi64ELi64ELi128ELi4ES3_EELi8ELi2ELb0EEEvNS_16Flash_fwd_paramsE,"ax",@progbits
	.align	128
        .global         _ZN5flash32flash_fwd_splitkv_combine_kernelI23Flash_fwd_kernel_traitsILi64ELi64ELi128ELi4ELb0ELb0EN7cutlass6half_tE19Flash_kernel_traitsILi64ELi64ELi128ELi4ES3_EELi8ELi2ELb0EEEvNS_16Flash_fwd_paramsE
        .type           _ZN5flash32flash_fwd_splitkv_combine_kernelI23Flash_fwd_kernel_traitsILi64ELi64ELi128ELi4ELb0ELb0EN7cutlass6half_tE19Flash_kernel_traitsILi64ELi64ELi128ELi4ES3_EELi8ELi2ELb0EEEvNS_16Flash_fwd_paramsE,@function
        .size           _ZN5flash32flash_fwd_splitkv_combine_kernelI23Flash_fwd_kernel_traitsILi64ELi64ELi128ELi4ELb0ELb0EN7cutlass6half_tE19Flash_kernel_traitsILi64ELi64ELi128ELi4ES3_EELi8ELi2ELb0EEEvNS_16Flash_fwd_paramsE,(.L_x_7107 - _ZN5flash32flash_fwd_splitkv_combine_kernelI23Flash_fwd_kernel_traitsILi64ELi64ELi128ELi4ELb0ELb0EN7cutlass6half_tE19Flash_kernel_traitsILi64ELi64ELi128ELi4ES3_EELi8ELi2ELb0EEEvNS_16Flash_fwd_paramsE)
        .other          _ZN5flash32flash_fwd_splitkv_combine_kernelI23Flash_fwd_kernel_traitsILi64ELi64ELi128ELi4ELb0ELb0EN7cutlass6half_tE19Flash_kernel_traitsILi64ELi64ELi128ELi4ES3_EELi8ELi2ELb0EEEvNS_16Flash_fwd_paramsE,@"STO_CUDA_ENTRY STV_DEFAULT"
_ZN5flash32flash_fwd_splitkv_combine_kernelI23Flash_fwd_kernel_traitsILi64ELi64ELi128ELi4ELb0ELb0EN7cutlass6half_tE19Flash_kernel_traitsILi64ELi64ELi128ELi4ES3_EELi8ELi2ELb0EEEvNS_16Flash_fwd_paramsE:
.text._ZN5flash32flash_fwd_splitkv_combine_kernelI23Flash_fwd_kernel_traitsILi64ELi64ELi128ELi4ELb0ELb0EN7cutlass6half_tE19Flash_kernel_traitsILi64ELi64ELi128ELi4ES3_EELi8ELi2ELb0EEEvNS_16Flash_fwd_paramsE:
        /* <DEDUP_REMOVED lines=38> */
.L_x_4249:
[----:B------:R-:W-:Y:S01]  /*0260*/  IMAD.U32 R22, RZ, RZ, UR15 ;  /* 0x0000000fff167e24 */ /* 0x000fe2000f8e00ff */
[----:B------:R-:W-:Y:S01]  /*0270*/  MOV R18, UR13 ;  /* 0x0000000d00127c02 */ /* 0x000fe20008000f00 */
[----:B------:R-:W-:Y:S01]  /*0280*/  IMAD.U32 R17, RZ, RZ, UR17 ;  /* 0x00000011ff117e24 */ /* 0x000fe2000f8e00ff */
[----:B------:R-:W-:Y:S02]  /*0290*/  MOV R16, UR10 ;  /* 0x0000000a00107c02 */ /* 0x000fe40008000f00 */
[----:B------:R-:W-:Y:S02]  /*02a0*/  MOV R14, 0x2c0 ;  /* 0x000002c0000e7802 */ /* 0x000fe40000000f00 */
[----:B------:R-:W-:Y:S05]  /*02b0*/  CALL.REL.NOINC `($__internal_19_$__cuda_sm20_div_s64) ;  /* 0x0000003c003c7944 */ /* 0x000fea0003c00000 */
.L_x_4250:
        /* <DEDUP_REMOVED lines=30> */
.L_x_4252:
[----:B------:R-:W-:Y:S01]  /*04a0*/  IMAD.MOV.U32 R22, RZ, RZ, R10 ;  /* 0x000000ffff167224 */ /* 0x000fe200078e000a */
[----:B------:R-:W-:Y:S02]  /*04b0*/  MOV R17, R11 ;  /* 0x0000000b00117202 */ /* 0x000fe40000000f00 */
[----:B------:R-:W-:Y:S02]  /*04c0*/  MOV R14, 0x4e0 ;  /* 0x000004e0000e7802 */ /* 0x000fe40000000f00 */
[----:B------:R-:W-:Y:S05]  /*04d0*/  CALL.REL.NOINC `($__internal_19_$__cuda_sm20_div_s64) ;  /* 0x0000003800b47944 */ /* 0x000fea0003c00000 */
[----:B------:R-:W-:Y:S02]  /*04e0*/  MOV R4, R10 ;  /* 0x0000000a00047202 */ /* 0x000fe40000000f00 */
[----:B------:R-:W-:Y:S02]  /*04f0*/  MOV R5, R11 ;  /* 0x0000000b00057202 */ /* 0x000fe40000000f00 */
.L_x_4253:
[----:B------:R-:W-:Y:S05]  /*0500*/  BSYNC.RECONVERGENT B0 ;  /* 0x0000000000007941 */ /* 0x000fea0003800200 */
.L_x_4251:
        /* <DEDUP_REMOVED lines=58> */
.L_x_4255:
[----:B------:R-:W-:Y:S01]  /*08b0*/  IMAD.MOV.U32 R22, RZ, RZ, R18 ;  /* 0x000000ffff167224 */ /* 0x000fe200078e0012 */
[----:B------:R-:W-:Y:S01]  /*08c0*/  MOV R18, R8 ;  /* 0x0000000800127202 */ /* 0x000fe20000000f00 */
[----:B------:R-:W-:Y:S01]  /*08d0*/  IMAD.MOV.U32 R17, RZ, RZ, R16 ;  /* 0x000000ffff117224 */ /* 0x000fe200078e0010 */
[----:B------:R-:W-:Y:S02]  /*08e0*/  MOV R16, R0 ;  /* 0x0000000000107202 */ /* 0x000fe40000000f00 */
[----:B------:R-:W-:Y:S02]  /*08f0*/  MOV R14, 0x910 ;  /* 0x00000910000e7802 */ /* 0x000fe40000000f00 */
[----:B------:R-:W-:Y:S05]  /*0900*/  CALL.REL.NOINC `($__internal_19_$__cuda_sm20_div_s64) ;  /* 0x0000003400a87944 */ /* 0x000fea0003c00000 */
.L_x_4256:
[----:B------:R-:W-:Y:S05]  /*0910*/  BSYNC.RECONVERGENT B0 ;  /* 0x0000000000007941 */ /* 0x000fea0003800200 */
.L_x_4254:
        /* <DEDUP_REMOVED lines=124> */
.L_x_4258:
[----:B------:R-:W-:Y:S01]  /*10e0*/  IMAD.MOV.U32 R22, RZ, RZ, R10 ;  /* 0x000000ffff167224 */ /* 0x000fe200078e000a */
[----:B------:R-:W-:Y:S01]  /*10f0*/  MOV R18, R7 ;  /* 0x0000000700127202 */ /* 0x000fe20000000f00 */
[----:B------:R-:W-:Y:S01]  /*1100*/  IMAD.MOV.U32 R17, RZ, RZ, R11 ;  /* 0x000000ffff117224 */ /* 0x000fe200078e000b */
[----:B------:R-:W-:Y:S02]  /*1110*/  MOV R16, R25 ;  /* 0x0000001900107202 */ /* 0x000fe40000000f00 */
[----:B------:R-:W-:Y:S02]  /*1120*/  MOV R14, 0x1140 ;  /* 0x00001140000e7802 */ /* 0x000fe40000000f00 */
[----:B------:R-:W-:Y:S05]  /*1130*/  CALL.REL.NOINC `($__internal_19_$__cuda_sm20_div_s64) ;  /* 0x0000002c009c7944 */ /* 0x000fea0003c00000 */
[----:B------:R-:W-:Y:S02]  /*1140*/  MOV R32, R10 ;  /* 0x0000000a00207202 */ /* 0x000fe40000000f00 */
[----:B------:R-:W-:Y:S02]  /*1150*/  MOV R33, R11 ;  /* 0x0000000b00217202 */ /* 0x000fe40000000f00 */
.L_x_4259:
[----:B------:R-:W-:Y:S05]  /*1160*/  BSYNC.RECONVERGENT B0 ;  /* 0x0000000000007941 */ /* 0x000fea0003800200 */
.L_x_4257:
        /* <DEDUP_REMOVED lines=57> */
.L_x_4261:
[----:B------:R-:W-:Y:S01]  /*1500*/  IMAD.MOV.U32 R22, RZ, RZ, R4 ;  /* 0x000000ffff167224 */ /* 0x000fe200078e0004 */
[----:B------:R-:W-:Y:S01]  /*1510*/  MOV R17, R5 ;  /* 0x0000000500117202 */ /* 0x000fe20000000f00 */
[----:B------:R-:W-:Y:S01]  /*1520*/  IMAD.MOV.U32 R18, RZ, RZ, R6 ;  /* 0x000000ffff127224 */ /* 0x000fe200078e0006 */
[----:B------:R-:W-:Y:S02]  /*1530*/  MOV R14, 0x1550 ;  /* 0x00001550000e7802 */ /* 0x000fe40000000f00 */
[----:B------:R-:W-:Y:S05]  /*1540*/  CALL.REL.NOINC `($__internal_19_$__cuda_sm20_div_s64) ;  /* 0x0000002800987944 */ /* 0x000fea0003c00000 */
[----:B------:R-:W-:Y:S02]  /*1550*/  MOV R26, R10 ;  /* 0x0000000a001a7202 */ /* 0x000fe40000000f00 */
[----:B------:R-:W-:Y:S02]  /*1560*/  MOV R27, R11 ;  /* 0x0000000b001b7202 */ /* 0x000fe40000000f00 */
.L_x_4262:
[----:B------:R-:W-:Y:S05]  /*1570*/  BSYNC.RECONVERGENT B0 ;  /* 0x0000000000007941 */ /* 0x000fea0003800200 */
.L_x_4260:
        /* <DEDUP_REMOVED lines=71> */
.L_x_4264:
[----:B0-----:R-:W-:Y:S05]  /*19f0*/  BSYNC.RECONVERGENT B0 ;  /* 0x0000000000007941 */ /* 0x001fea0003800200 */
.L_x_4263:
        /* <DEDUP_REMOVED lines=132> */
.L_x_4268:
[----:B------:R-:W-:Y:S01]  /*2240*/  LEA.HI R2, R19, UR14, RZ, 0x1e ;  /* 0x0000000e13027c11 */ /* 0x000fe2000f8ff0ff */
[----:B------:R-:W-:Y:S01]  /*2250*/  IMAD.MOV.U32 R17, RZ, RZ, RZ ;  /* 0x000000ffff117224 */ /* 0x000fe200078e00ff */
[----:B------:R-:W-:Y:S02]  /*2260*/  MOV R18, R30 ;  /* 0x0000001e00127202 */ /* 0x000fe40000000f00 */
[----:B------:R-:W-:Y:S01]  /*2270*/  MOV R14, 0x22a0 ;  /* 0x000022a0000e7802 */ /* 0x000fe20000000f00 */
[----:B------:R-:W-:Y:S02]  /*2280*/  IMAD.MOV.U32 R22, RZ, RZ, R2 ;  /* 0x000000ffff167224 */ /* 0x000fe400078e0002 */
[----:B------:R-:W-:Y:S05]  /*2290*/  CALL.REL.NOINC `($__internal_19_$__cuda_sm20_div_s64) ;  /* 0x0000001c00447944 */ /* 0x000fea0003c00000 */
[----:B------:R-:W-:Y:S02]  /*22a0*/  IADD3 R9, PT, PT, -R10, RZ, RZ ;  /* 0x000000ff0a097210 */ /* 0x000fe40007ffe1ff */
[----:B------:R-:W-:-:S03]  /*22b0*/  MOV R31, R11 ;  /* 0x0000000b001f7202 */ /* 0x000fc60000000f00 */
[----:B------:R-:W-:Y:S01]  /*22c0*/  IMAD R9, R30, R9, R2 ;  /* 0x000000091e097224 */ /* 0x000fe200078e0202 */
[----:B------:R-:W-:-:S07]  /*22d0*/  MOV R30, R10 ;  /* 0x0000000a001e7202 */ /* 0x000fce0000000f00 */
.L_x_4269:
        /* <DEDUP_REMOVED lines=59> */
.L_x_4271:
[----:B------:R-:W-:Y:S01]  /*2690*/  IMAD.MOV.U32 R22, RZ, RZ, R30 ;  /* 0x000000ffff167224 */ /* 0x000fe200078e001e */
[----:B------:R-:W-:Y:S01]  /*26a0*/  MOV R17, R31 ;  /* 0x0000001f00117202 */ /* 0x000fe20000000f00 */
[----:B------:R-:W-:Y:S01]  /*26b0*/  IMAD.MOV.U32 R18, RZ, RZ, R34 ;  /* 0x000000ffff127224 */ /* 0x000fe200078e0022 */
[----:B------:R-:W-:Y:S02]  /*26c0*/  MOV R14, 0x26e0 ;  /* 0x000026e0000e7802 */ /* 0x000fe40000000f00 */
[----:B------:R-:W-:Y:S05]  /*26d0*/  CALL.REL.NOINC `($__internal_19_$__cuda_sm20_div_s64) ;  /* 0x0000001800347944 */ /* 0x000fea0003c00000 */
[----:B------:R-:W-:-:S05]  /*26e0*/  IADD3 R31, PT, PT, -R10, RZ, RZ ;  /* 0x000000ff0a1f7210 */ /* 0x000fca0007ffe1ff */
[----:B------:R-:W-:Y:S02]  /*26f0*/  IMAD R31, R31, R34, R30 ;  /* 0x000000221f1f7224 */ /* 0x000fe400078e021e */
.L_x_4272:
[----:B------:R-:W-:Y:S05]  /*2700*/  BSYNC.RECONVERGENT B0 ;  /* 0x0000000000007941 */ /* 0x000fea0003800200 */
.L_x_4270:
        /* <DEDUP_REMOVED lines=157> */
.L_x_4267:
[----:B------:R-:W0:Y:S01]  /*30e0*/  LDC.64 R4, c[0x0][0x420] ;  /* 0x00010800ff047b82 */ /* 0x000e220000000a00 */
[----:B------:R-:W-:-:S05]  /*30f0*/  IADD3 R2, PT, PT, R2, UR14, RZ ;  /* 0x0000000e02027c10 */ /* 0x000fca000fffe0ff */
[----:B0-----:R-:W-:-:S05]  /*3100*/  IMAD.WIDE.U32 R2, R2, 0x4, R4 ;  /* 0x0000000402027825 */ /* 0x001fca00078e0004 */
[----:B------:R1:W-:Y:S02]  /*3110*/  STG.E desc[UR8][R2.64], R21 ;  /* 0x0000001502007986 */ /* 0x0003e4000c101908 */
.L_x_4266:
[----:B------:R-:W-:Y:S05]  /*3120*/  BSYNC.RECONVERGENT B1 ;  /* 0x0000000000017941 */ /* 0x000fea0003800200 */
.L_x_4265:
        /* <DEDUP_REMOVED lines=16> */
.L_x_4274:
[----:B------:R-:W-:Y:S05]  /*3230*/  BSYNC.RECONVERGENT B0 ;  /* 0x0000000000007941 */ /* 0x000fea0003800200 */
.L_x_4273:
        /* <DEDUP_REMOVED lines=43> */
.L_x_4285:
        /* <DEDUP_REMOVED lines=9> */
.L_x_4278:
[----:B------:R-:W-:Y:S05]  /*3580*/  BSYNC.RECONVERGENT B0 ;  /* 0x0000000000007941 */ /* 0x000fea0003800200 */
.L_x_4277:
        /* <DEDUP_REMOVED lines=12> */
.L_x_4280:
[----:B------:R-:W-:Y:S05]  /*3650*/  BSYNC.RECONVERGENT B0 ;  /* 0x0000000000007941 */ /* 0x000fea0003800200 */
.L_x_4279:
        /* <DEDUP_REMOVED lines=12> */
.L_x_4282:
[----:B------:R-:W-:Y:S05]  /*3720*/  BSYNC.RECONVERGENT B0 ;  /* 0x0000000000007941 */ /* 0x000fea0003800200 */
.L_x_4281:
        /* <DEDUP_REMOVED lines=12> */
.L_x_4284:
[----:B------:R-:W-:Y:S05]  /*37f0*/  BSYNC.RECONVERGENT B0 ;  /* 0x0000000000007941 */ /* 0x000fea0003800200 */
.L_x_4283:
        /* <DEDUP_REMOVED lines=11> */
.L_x_4276:
        /* <DEDUP_REMOVED lines=11> */
.L_x_4288:
        /* <DEDUP_REMOVED lines=8> */
.L_x_4287:
[----:B------:R-:W-:Y:S05]  /*39e0*/  BSYNC.RECONVERGENT B0 ;  /* 0x0000000000007941 */ /* 0x000fea0003800200 */
.L_x_4286:
        /* <DEDUP_REMOVED lines=9> */
.L_x_4275:
        /* <DEDUP_REMOVED lines=83> */
        .weak           $__internal_19_$__cuda_sm20_div_s64
        .type           $__internal_19_$__cuda_sm20_div_s64,@function
        .size           $__internal_19_$__cuda_sm20_div_s64,(.L_x_7107 - $__internal_19_$__cuda_sm20_div_s64)
$__internal_19_$__cuda_sm20_div_s64:
        /* <DEDUP_REMOVED lines=86> */
[----:B------:R-:W-:Y:S06]  /*4510*/  RET.REL.NODEC R12 `(_ZN5flash32flash_fwd_splitkv_combine_kernelI23Flash_fwd_kernel_traitsILi64ELi64ELi128ELi4ELb0ELb0EN7cutlass6half_tE19Flash_kernel_traitsILi64ELi64ELi128ELi4ES3_EELi8ELi2ELb0EEEvNS_16Flash_fwd_paramsE) ;  /* 0xffffffb80cb87950 */ /* 0x000fec0003c3ffff */
.L_x_4289:
        /* <DEDUP_REMOVED lines=14> */
.L_x_7107:


//--------------------- .text._ZN5flash32flash_fwd_splitkv_combine_kernelI23Flash_fwd_kernel_traitsILi64ELi64ELi128ELi4ELb0ELb0EN7cutlass6half_tE19Flash_kernel_traitsILi64ELi64ELi128ELi4ES3_EELi8ELi1ELb0EEEvNS_16Flash_fwd_paramsE --------------------------
	.section	.text._ZN5flash32flash_fwd_splitkv_combine_kernelI23Flash_fwd_kernel_traitsILi64ELi64ELi128ELi4ELb0ELb0EN7cutlass6half_tE19Flash_kernel_traitsILi64ELi64ELi128ELi4ES3_EELi8ELi1ELb0EEEvNS_16Flash_fwd_paramsE,"ax",@progbits
	.align	128
        .global         _ZN5flash32flash_fwd_splitkv_combine_kernelI23Flash_fwd_kernel_traitsILi64ELi64ELi128ELi4ELb0ELb0EN7cutlass6half_tE19Flash_kernel_traitsILi64ELi64ELi128ELi4ES3_EELi8ELi1ELb0EEEvNS_16Flash_fwd_paramsE
        .type           _ZN5flash32flash_fwd_splitkv_combine_kernelI23Flash_fwd_kernel_traitsILi64ELi64ELi128ELi4ELb0ELb0EN7cutlass6half_tE19Flash_kernel_traitsILi64ELi64ELi128ELi4ES3_EELi8ELi1ELb0EEEvNS_16Flash_fwd_paramsE,@function
        .size           _ZN5flash32flash_fwd_splitkv_combine_kernelI23Flash_fwd_kernel_traitsILi64ELi64ELi128ELi4ELb0ELb0EN7cutlass6half_tE19Flash_kernel_traitsILi64ELi64ELi128ELi4ES3_EELi8ELi1ELb0EEEvNS_16Flash_fwd_paramsE,(.L_x_7108 - _ZN5flash32flash_fwd_splitkv_combine_kernelI23Flash_fwd_kernel_traitsILi64ELi64ELi128ELi4ELb0ELb0EN7cutlass6half_tE19Flash_kernel_traitsILi64ELi64ELi128ELi4ES3_EELi8ELi1ELb0EEEvNS_16Flash_fwd_paramsE)
        .other          _ZN5flash32flash_fwd_splitkv_combine_kernelI23Flash_fwd_kernel_traitsILi64ELi64ELi128ELi4ELb0ELb0EN7cutlass6half_tE19Flash_kernel_traitsILi64ELi64ELi128ELi4ES3_EELi8ELi1ELb0EEEvNS_16Flash_fwd_paramsE,@"STO_CUDA_ENTRY STV_DEFAULT"
_ZN5flash32flash_fwd_splitkv_combine_kernelI23Flash_fwd_kernel_traitsILi64ELi64ELi128ELi4ELb0ELb0EN7cutlass6half_tE19Flash_kernel_traitsILi64ELi64ELi128ELi4ES3_EELi8ELi1ELb0EEEvNS_16Flash_fwd_paramsE:
.text._ZN5flash32flash_fwd_splitkv_combine_kernelI23Flash_fwd_kernel_traitsILi64ELi64ELi128ELi4ELb0ELb0EN7cutlass6half_tE19Flash_kernel_traitsILi64ELi64ELi128ELi4ES3_EELi8ELi1ELb0EEEvNS_16Flash_fwd_paramsE:
        /* <DEDUP_REMOVED lines=38> */
.L_x_4290:
[----:B------:R-:W-:Y:S01]  /*0260*/  IMAD.U32 R22, RZ, RZ, UR15 ;  /* 0x0000000fff167e24 */ /* 0x000fe2000f8e00ff */
[----:B------:R-:W-:Y:S01]  /*0270*/  MOV R18, UR13 ;  /* 0x0000000d00127c02 */ /* 0x000fe20008000f00 */
[----:B------:R-:W-:Y:S01]  /*0280*/  IMAD.U32 R17, RZ, RZ, UR17 ;  /* 0x00000011ff117e24 */ /* 0x000fe2000f8e00ff */
[----:B------:R-:W-:Y:S02]  /*0290*/  MOV R16, UR10 ;  /* 0x0000000a00107c02 */ /* 0x000fe40008000f00 */
[----:B------:R-:W-:Y:S02]  /*02a0*/  MOV R14, 0x2c0 ;  /* 0x000002c0000e7802 */ /* 0x000fe40000000f00 */
[----:B------:R-:W-:Y:S05]  /*02b0*/  CALL.REL.NOINC `($__internal_20_$__cuda_sm20_div_s64) ;  /* 0x0000003c00307944 */ /* 0x000fea0003c00000 */
.L_x_4291:
        /* <DEDUP_REMOVED lines=30> */
.L_x_4293:
[----:B------:R-:W-:Y:S01]  /*04a0*/  IMAD.MOV.U32 R22, RZ, RZ, R10 ;  /* 0x000000ffff167224 */ /* 0x000fe200078e000a */
[----:B------:R-:W-:Y:S02]  /*04b0*/  MOV R17, R11 ;  /* 0x0000000b00117202 */ /* 0x000fe40000000f00 */
[----:B------:R-:W-:Y:S02]  /*04c0*/  MOV R14, 0x4e0 ;  /* 0x000004e0000e7802 */ /* 0x000fe40000000f00 */
[----:B------:R-:W-:Y:S05]  /*04d0*/  CALL.REL.NOINC `($__internal_20_$__cuda_sm20_div_s64) ;  /* 0x0000003800a87944 */ /* 0x000fea0003c00000 */
[----:B------:R-:W-:Y:S02]  /*04e0*/  MOV R4, R10 ;  /* 0x0000000a00047202 */ /* 0x000fe40000000f00 */
[----:B------:R-:W-:Y:S02]  /*04f0*/  MOV R5, R11 ;  /* 0x0000000b00057202 */ /* 0x000fe40000000f00 */
.L_x_4294:
[----:B------:R-:W-:Y:S05]  /*0500*/  BSYNC.RECONVERGENT B0 ;  /* 0x0000000000007941 */ /* 0x000fea0003800200 */
.L_x_4292:
        /* <DEDUP_REMOVED lines=58> */
.L_x_4296:
[----:B------:R-:W-:Y:S01]  /*08b0*/  IMAD.MOV.U32 R22, RZ, RZ, R18 ;  /* 0x000000ffff167224 */ /* 0x000fe200078e0012 */
[----:B------:R-:W-:Y:S01]  /*08c0*/  MOV R18, R8 ;  /* 0x0000000800127202 */ /* 0x000fe20000000f00 */
[----:B------:R-:W-:Y:S01]  /*08d0*/  IMAD.MOV.U32 R17, RZ, RZ, R16 ;  /* 0x000000ffff117224 */ /* 0x000fe200078e0010 */
[----:B------:R-:W-:Y:S02]  /*08e0*/  MOV R16, R0 ;  /* 0x0000000000107202 */ /* 0x000fe40000000f00 */
[----:B------:R-:W-:Y:S02]  /*08f0*/  MOV R14, 0x910 ;  /* 0x00000910000e7802 */ /* 0x000fe40000000f00 */
[----:B------:R-:W-:Y:S05]  /*0900*/  CALL.REL.NOINC `($__internal_20_$__cuda_sm20_div_s64) ;  /* 0x00000034009c7944 */ /* 0x000fea0003c00000 */
.L_x_4297:
[----:B------:R-:W-:Y:S05]  /*0910*/  BSYNC.RECONVERGENT B0 ;  /* 0x0000000000007941 */ /* 0x000fea0003800200 */
.L_x_4295:
        /* <DEDUP_REMOVED lines=124> */
.L_x_4299:
[----:B------:R-:W-:Y:S01]  /*10e0*/  IMAD.MOV.U32 R22, RZ, RZ, R10 ;  /* 0x000000ffff167224 */ /* 0x000fe200078e000a */
[----:B------:R-:W-:Y:S01]  /*10f0*/  MOV R18, R7 ;  /* 0x0000000700127202 */ /* 0x000fe20000000f00 */
[----:B------:R-:W-:Y:S01]  /*1100*/  IMAD.MOV.U32 R17, RZ, RZ, R11 ;  /* 0x000000ffff117224 */ /* 0x000fe200078e000b */
[----:B------:R-:W-:Y:S02]  /*1110*/  MOV R16, R25 ;  /* 0x0000001900107202 */ /* 0x000fe40000000f00 */
[----:B------:R-:W-:Y:S02]  /*1120*/  MOV R14, 0x1140 ;  /* 0x00001140000e7802 */ /* 0x000fe40000000f00 */
[----:B------:R-:W-:Y:S05]  /*1130*/  CALL.REL.NOINC `($__internal_20_$__cuda_sm20_div_s64) ;  /* 0x0000002c00907944 */ /* 0x000fea0003c00000 */
[----:B------:R-:W-:Y:S02]  /*1140*/  MOV R32, R10 ;  /* 0x0000000a00207202 */ /* 0x000fe40000000f00 */
[----:B------:R-:W-:Y:S02]  /*1150*/  MOV R33, R11 ;  /* 0x0000000b00217202 */ /* 0x000fe40000000f00 */
.L_x_4300:
[----:B------:R-:W-:Y:S05]  /*1160*/  BSYNC.RECONVERGENT B0 ;  /* 0x0000000000007941 */ /* 0x000fea0003800200 */
.L_x_4298:
        /* <DEDUP_REMOVED lines=57> */
.L_x_4302:
[----:B------:R-:W-:Y:S01]  /*1500*/  IMAD.MOV.U32 R22, RZ, RZ, R4 ;  /* 0x000000ffff167224 */ /* 0x000fe200078e0004 */
[----:B------:R-:W-:Y:S01]  /*1510*/  MOV R17, R5 ;  /* 0x0000000500117202 */ /* 0x000fe20000000f00 */
[----:B------:R-:W-:Y:S01]  /*1520*/  IMAD.MOV.U32 R18, RZ, RZ, R6 ;  /* 0x000000ffff127224 */ /* 0x000fe200078e0006 */
[----:B------:R-:W-:Y:S02]  /*1530*/  MOV R14, 0x1550 ;  /* 0x00001550000e7802 */ /* 0x000fe40000000f00 */
[----:B------:R-:W-:Y:S05]  /*1540*/  CALL.REL.NOINC `($__internal_20_$__cuda_sm20_div_s64) ;  /* 0x00000028008c7944 */ /* 0x000fea0003c00000 */
[----:B------:R-:W-:Y:S02]  /*1550*/  MOV R20, R10 ;  /* 0x0000000a00147202 */ /* 0x000fe40000000f00 */
[----:B------:R-:W-:Y:S02]  /*1560*/  MOV R21, R11 ;  /* 0x0000000b00157202 */ /* 0x000fe40000000f00 */
.L_x_4303:
[----:B------:R-:W-:Y:S05]  /*1570*/  BSYNC.RECONVERGENT B0 ;  /* 0x0000000000007941 */ /* 0x000fea0003800200 */
.L_x_4301:
        /* <DEDUP_REMOVED lines=73> */
.L_x_4305:
[----:B0-----:R-:W-:Y:S05]  /*1a10*/  BSYNC.RECONVERGENT B0 ;  /* 0x0000000000007941 */ /* 0x001fea0003800200 */
.L_x_4304:
        /* <DEDUP_REMOVED lines=126> */
.L_x_4309:
[----:B------:R-:W-:Y:S01]  /*2200*/  LEA.HI R2, R19, UR14, RZ, 0x1f ;  /* 0x0000000e13027c11 */ /* 0x000fe2000f8ff8ff */
[----:B------:R-:W-:Y:S01]  /*2210*/  IMAD.MOV.U32 R17, RZ, RZ, RZ ;  /* 0x000000ffff117224 */ /* 0x000fe200078e00ff */
[----:B------:R-:W-:Y:S02]  /*2220*/  MOV R18, R30 ;  /* 0x0000001e00127202 */ /* 0x000fe40000000f00 */
[----:B------:R-:W-:Y:S01]  /*2230*/  MOV R14, 0x2260 ;  /* 0x00002260000e7802 */ /* 0x000fe20000000f00 */
[----:B------:R-:W-:Y:S02]  /*2240*/  IMAD.MOV.U32 R22, RZ, RZ, R2 ;  /* 0x000000ffff167224 */ /* 0x000fe400078e0002 */
[----:B------:R-:W-:Y:S05]  /*2250*/  CALL.REL.NOINC `($__internal_20_$__cuda_sm20_div_s64) ;  /* 0x0000001c00487944 */ /* 0x000fea0003c00000 */
[----:B------:R-:W-:Y:S02]  /*2260*/  IADD3 R9, PT, PT, -R10, RZ, RZ ;  /* 0x000000ff0a097210 */ /* 0x000fe40007ffe1ff */
[----:B------:R-:W-:-:S03]  /*2270*/  MOV R31, R11 ;  /* 0x0000000b001f7202 */ /* 0x000fc60000000f00 */
[----:B------:R-:W-:Y:S01]  /*2280*/  IMAD R9, R30, R9, R2 ;  /* 0x000000091e097224 */ /* 0x000fe200078e0202 */
[----:B------:R-:W-:-:S07]  /*2290*/  MOV R30, R10 ;  /* 0x0000000a001e7202 */ /* 0x000fce0000000f00 */
.L_x_4310:
        /* <DEDUP_REMOVED lines=59> */
.L_x_4312:
[----:B------:R-:W-:Y:S01]  /*2650*/  IMAD.MOV.U32 R22, RZ, RZ, R30 ;  /* 0x000000ffff167224 */ /* 0x000fe200078e001e */
[----:B------:R-:W-:Y:S01]  /*2660*/  MOV R17, R31 ;  /* 0x0000001f00117202 */ /* 0x000fe20000000f00 */
[----:B------:R-:W-:Y:S01]  /*2670*/  IMAD.MOV.U32 R18, RZ, RZ, R34 ;  /* 0x000000ffff127224 */ /* 0x000fe200078e0022 */
[----:B------:R-:W-:Y:S02]  /*2680*/  MOV R14, 0x26a0 ;  /* 0x000026a0000e7802 */ /* 0x000fe40000000f00 */
[----:B------:R-:W-:Y:S05]  /*2690*/  CALL.REL.NOINC `($__internal_20_$__cuda_sm20_div_s64) ;  /* 0x0000001800387944 */ /* 0x000fea0003c00000 */
[----:B------:R-:W-:-:S05]  /*26a0*/  IADD3 R31, PT, PT, -R10, RZ, RZ ;  /* 0x000000ff0a1f7210 */ /* 0x000fca0007ffe1ff */
[----:B------:R-:W-:Y:S02]  /*26b0*/  IMAD R31, R31, R34, R30 ;  /* 0x000000221f1f7224 */ /* 0x000fe400078e021e */
.L_x_4313:
[----:B------:R-:W-:Y:S05]  /*26c0*/  BSYNC.RECONVERGENT B0 ;  /* 0x0000000000007941 */ /* 0x000fea0003800200 */
.L_x_4311:
        /* <DEDUP_REMOVED lines=157> */
.L_x_4308:
[----:B------:R-:W0:Y:S01]  /*30a0*/  LDC.64 R4, c[0x0][0x420] ;  /* 0x00010800ff047b82 */ /* 0x000e220000000a00 */
[----:B------:R-:W-:-:S05]  /*30b0*/  IADD3 R2, PT, PT, R2, UR14, RZ ;  /* 0x0000000e02027c10 */ /* 0x000fca000fffe0ff */
[----:B0-----:R-:W-:-:S05]  /*30c0*/  IMAD.WIDE.U32 R2, R2, 0x4, R4 ;  /* 0x0000000402027825 */ /* 0x001fca00078e0004 */
[----:B------:R1:W-:Y:S02]  /*30d0*/  STG.E desc[UR8][R2.64], R21 ;  /* 0x0000001502007986 */ /* 0x0003e4000c101908 */
.L_x_4307:
[----:B------:R-:W-:Y:S05]  /*30e0*/  BSYNC.RECONVERGENT B1 ;  /* 0x0000000000017941 */ /* 0x000fea0003800200 */
.L_x_4306:
        /* <DEDUP_REMOVED lines=17> */
.L_x_4315:
[----:B------:R-:W-:Y:S05]  /*3200*/  BSYNC.RECONVERGENT B0 ;  /* 0x0000000000007941 */ /* 0x000fea0003800200 */
.L_x_4314:
        /* <DEDUP_REMOVED lines=43> */
.L_x_4326:
        /* <DEDUP_REMOVED lines=9> */
.L_x_4319:
[----:B------:R-:W-:Y:S05]  /*3550*/  BSYNC.RECONVERGENT B0 ;  /* 0x0000000000007941 */ /* 0x000fea0003800200 */
.L_x_4318:
        /* <DEDUP_REMOVED lines=12> */
.L_x_4321:
[----:B------:R-:W-:Y:S05]  /*3620*/  BSYNC.RECONVERGENT B0 ;  /* 0x0000000000007941 */ /* 0x000fea0003800200 */
.L_x_4320:
        /* <DEDUP_REMOVED lines=12> */
.L_x_4323:
[----:B------:R-:W-:Y:S05]  /*36f0*/  BSYNC.RECONVERGENT B0 ;  /* 0x0000000000007941 */ /* 0x000fea0003800200 */
.L_x_4322:
        /* <DEDUP_REMOVED lines=12> */
.L_x_4325:
[----:B------:R-:W-:Y:S05]  /*37c0*/  BSYNC.RECONVERGENT B0 ;  /* 0x0000000000007941 */ /* 0x000fea0003800200 */
.L_x_4324:
        /* <DEDUP_REMOVED lines=11> */
.L_x_4317:
        /* <DEDUP_REMOVED lines=11> */
.L_x_4329:
        /* <DEDUP_REMOVED lines=8> */
.L_x_4328:
[----:B------:R-:W-:Y:S05]  /*39b0*/  BSYNC.RECONVERGENT B0 ;  /* 0x0000000000007941 */ /* 0x000fea0003800200 */
.L_x_4327:
        /* <DEDUP_REMOVED lines=9> */
.L_x_4316:
        /* <DEDUP_REMOVED lines=83> */
        .weak           $__internal_20_$__cuda_sm20_div_s64
        .type           $__internal_20_$__cuda_sm20_div_s64,@function
        .size           $__internal_20_$__cuda_sm20_div_s64,(.L_x_7108 - $__internal_20_$__cuda_sm20_div_s64)
$__internal_20_$__cuda_sm20_div_s64:
        /* <DEDUP_REMOVED lines=86> */
[----:B------:R-:W-:Y:S06]  /*44e0*/  RET.REL.NODEC R12 `(_ZN5flash32flash_fwd_splitkv_combine_kernelI23Flash_fwd_kernel_traitsILi64ELi64ELi128ELi4ELb0ELb0EN7cutlass6half_tE19Flash_kernel_traitsILi64ELi64ELi128ELi4ES3_EELi8ELi1ELb0EEEvNS_16Flash_fwd_paramsE) ;  /* 0xffffffb80cc47950 */ /* 0x000fec0003c3ffff */
.L_x_4330:
        /* <DEDUP_REMOVED lines=9> */
.L_x_7108:


//--------------------- .text._ZN5flash32flash_fwd_splitkv_combine_kernelI23Flash_fwd_kernel_traitsILi64ELi64ELi128ELi4ELb0ELb0EN7cutlass6half_tE19Flash_kernel_traitsILi64ELi64ELi128ELi4ES3_EELi8ELi7ELb1EEEvNS_16Flash_fwd_paramsE --------------------------
	.section	.text._ZN5flash32flash_fwd_splitkv_combine_kernelI23Flash_fwd_kernel_traitsILi64ELi64ELi128ELi4ELb0ELb0EN7cutlass6half_tE19Flash_kernel_traitsILi64ELi64ELi128ELi4ES3_EELi8ELi7ELb1EEEvNS_16Flash_fwd_paramsE,"ax",@progbits
	.align	128
        .global         _ZN5flash32flash_fwd_splitkv_combine_kernelI23Flash_fwd_kernel_traitsILi64ELi64ELi128ELi4ELb0ELb0EN7cutlass6half_tE19Flash_kernel_traitsILi64ELi64ELi128ELi4ES3_EELi8ELi7ELb1EEEvNS_16Flash_fwd_paramsE
        .type           _ZN5flash32flash_fwd_splitkv_combine_kernelI23Flash_fwd_kernel_traitsILi64ELi64ELi128ELi4ELb0ELb0EN7cutlass6half_tE19Flash_kernel_traitsILi64ELi64ELi128ELi4ES3_EELi8ELi7ELb1EEEvNS_16Flash_fwd_paramsE,@function
        .size           _ZN5flash32flash_fwd_splitkv_combine_kernelI23Flash_fwd_kernel_traitsILi64ELi64ELi128ELi4ELb0ELb0EN7cutlass6half_tE19Flash_kernel_traitsILi64ELi64ELi128ELi4ES3_EELi8ELi7ELb1EEEvNS_16Flash_fwd_paramsE,(.L_x_7109 - _ZN5flash32flash_fwd_splitkv_combine_kernelI23Flash_fwd_kernel_traitsILi64ELi64ELi128ELi4ELb0ELb0EN7cutlass6half_tE19Flash_kernel_traitsILi64ELi64ELi128ELi4ES3_EELi8ELi7ELb1EEEvNS_16Flash_fwd_paramsE)
        .other          _ZN5flash32flash_fwd_splitkv_combine_kernelI23Flash_fwd_kernel_traitsILi64ELi64ELi128ELi4ELb0ELb0EN7cutlass6half_tE19Flash_kernel_traitsILi64ELi64ELi128ELi4ES3_EELi8ELi7ELb1EEEvNS_16Flash_fwd_paramsE,@"STO_CUDA_ENTRY STV_DEFAULT"
_ZN5flash32flash_fwd_splitkv_combine_kernelI23Flash_fwd_kernel_traitsILi64ELi64ELi128ELi4ELb0ELb0EN7cutlass6half_tE19Flash_kernel_traitsILi64ELi64ELi128ELi4ES3_EELi8ELi7ELb1EEEvNS_16Flash_fwd_paramsE:
.text._ZN5flash32flash_fwd_splitkv_combine_kernelI23Flash_fwd_kernel_traitsILi64ELi64ELi128ELi4ELb0ELb0EN7cutlass6half_tE19Flash_kernel_traitsILi64ELi64ELi128ELi4ES3_EELi8ELi7ELb1EEEvNS_16Flash_fwd_paramsE:
        /* <DEDUP_REMOVED lines=38> */
.L_x_4331:
[----:B------:R-:W-:Y:S01]  /*0260*/  IMAD.U32 R16, RZ, RZ, UR21 ;  /* 0x00000015ff107e24 */ /* 0x000fe2000f8e00ff */
[----:B------:R-:W-:Y:S01]  /*0270*/  MOV R20, UR19 ;  /* 0x0000001300147c02 */ /* 0x000fe20008000f00 */
[----:B------:R-:W-:Y:S01]  /*0280*/  IMAD.U32 R21, RZ, RZ, UR15 ;  /* 0x0000000fff157e24 */ /* 0x000fe2000f8e00ff */
[----:B------:R-:W-:Y:S02]  /*0290*/  MOV R19, UR14 ;  /* 0x0000000e00137c02 */ /* 0x000fe40008000f00 */
[----:B------:R-:W-:Y:S02]  /*02a0*/  MOV R18, 0x2c0 ;  /* 0x000002c000127802 */ /* 0x000fe40000000f00 */
[----:B------:R-:W-:Y:S05]  /*02b0*/  CALL.REL.NOINC `($__internal_21_$__cuda_sm20_div_s64) ;  /* 0x0000005400047944 */ /* 0x000fea0003c00000 */
[----:B------:R-:W-:-:S07]  /*02c0*/  MOV R11, R13 ;  /* 0x0000000d000b7202 */ /* 0x000fce0000000f00 */
.L_x_4332:
        /* <DEDUP_REMOVED lines=30> */
.L_x_4334:
[----:B------:R-:W-:Y:S01]  /*04b0*/  IMAD.MOV.U32 R16, RZ, RZ, R10 ;  /* 0x000000ffff107224 */ /* 0x000fe200078e000a */
[----:B------:R-:W-:Y:S02]  /*04c0*/  MOV R21, R11 ;  /* 0x0000000b00157202 */ /* 0x000fe40000000f00 */
[----:B------:R-:W-:Y:S02]  /*04d0*/  MOV R18, 0x4f0 ;  /* 0x000004f000127802 */ /* 0x000fe40000000f00 */
[----:B------:R-:W-:Y:S05]  /*04e0*/  CALL.REL.NOINC `($__internal_21_$__cuda_sm20_div_s64) ;  /* 0x0000005000787944 */ /* 0x000fea0003c00000 */
[----:B------:R-:W-:Y:S02]  /*04f0*/  MOV R4, R10 ;  /* 0x0000000a00047202 */ /* 0x000fe40000000f00 */
[----:B------:R-:W-:Y:S02]  /*0500*/  MOV R5, R13 ;  /* 0x0000000d00057202 */ /* 0x000fe40000000f00 */
.L_x_4335:
[----:B------:R-:W-:Y:S05]  /*0510*/  BSYNC.RECONVERGENT B0 ;  /* 0x0000000000007941 */ /* 0x000fea0003800200 */
.L_x_4333:
        /* <DEDUP_REMOVED lines=57> */
.L_x_4337:
[----:B------:R-:W-:Y:S01]  /*08b0*/  IMAD.MOV.U32 R16, RZ, RZ, R20 ;  /* 0x000000ffff107224 */ /* 0x000fe200078e0014 */
[----:B------:R-:W-:Y:S01]  /*08c0*/  MOV R20, R11 ;  /* 0x0000000b00147202 */ /* 0x000fe20000000f00 */
[----:B------:R-:W-:Y:S01]  /*08d0*/  IMAD.MOV.U32 R21, RZ, RZ, R19 ;  /* 0x000000ffff157224 */ /* 0x000fe200078e0013 */
[----:B------:R-:W-:Y:S02]  /*08e0*/  MOV R19, R37 ;  /* 0x0000002500137202 */ /* 0x000fe40000000f00 */
[----:B------:R-:W-:Y:S02]  /*08f0*/  MOV R18, 0x910 ;  /* 0x0000091000127802 */ /* 0x000fe40000000f00 */
[----:B------:R-:W-:Y:S05]  /*0900*/  CALL.REL.NOINC `($__internal_21_$__cuda_sm20_div_s64) ;  /* 0x0000004c00707944 */ /* 0x000fea0003c00000 */
[----:B------:R-:W-:Y:S02]  /*0910*/  MOV R12, R10 ;  /* 0x0000000a000c7202 */ /* 0x000fe40000000f00 */
.L_x_4338:
[----:B------:R-:W-:Y:S05]  /*0920*/  BSYNC.RECONVERGENT B0 ;  /* 0x0000000000007941 */ /* 0x000fea0003800200 */
.L_x_4336:
        /* <DEDUP_REMOVED lines=124> */
.L_x_4340:
[----:B------:R-:W-:Y:S01]  /*10f0*/  IMAD.MOV.U32 R16, RZ, RZ, R12 ;  /* 0x000000ffff107224 */ /* 0x000fe200078e000c */
[----:B------:R-:W-:Y:S01]  /*1100*/  MOV R20, R8 ;  /* 0x0000000800147202 */ /* 0x000fe20000000f00 */
[----:B------:R-:W-:Y:S01]  /*1110*/  IMAD.MOV.U32 R21, RZ, RZ, R13 ;  /* 0x000000ffff157224 */ /* 0x000fe200078e000d */
[----:B------:R-:W-:Y:S02]  /*1120*/  MOV R19, R0 ;  /* 0x0000000000137202 */ /* 0x000fe40000000f00 */
[----:B------:R-:W-:Y:S02]  /*1130*/  MOV R18, 0x1150 ;  /* 0x0000115000127802 */ /* 0x000fe40000000f00 */
[----:B------:R-:W-:Y:S05]  /*1140*/  CALL.REL.NOINC `($__internal_21_$__cuda_sm20_div_s64) ;  /* 0x0000004400607944 */ /* 0x000fea0003c00000 */
[----:B------:R-:W-:Y:S02]  /*1150*/  MOV R42, R10 ;  /* 0x0000000a002a7202 */ /* 0x000fe40000000f00 */
[----:B------:R-:W-:Y:S02]  /*1160*/  MOV R43, R13 ;  /* 0x0000000d002b7202 */ /* 0x000fe40000000f00 */
.L_x_4341:
[----:B------:R-:W-:Y:S05]  /*1170*/  BSYNC.RECONVERGENT B0 ;  /* 0x0000000000007941 */ /* 0x000fea0003800200 */
.L_x_4339:
        /* <DEDUP_REMOVED lines=57> */
.L_x_4343:
[----:B------:R-:W-:Y:S01]  /*1510*/  IMAD.MOV.U32 R16, RZ, RZ, R4 ;  /* 0x000000ffff107224 */ /* 0x000fe200078e0004 */
[----:B------:R-:W-:Y:S01]  /*1520*/  MOV R21, R5 ;  /* 0x0000000500157202 */ /* 0x000fe20000000f00 */
[----:B------:R-:W-:Y:S01]  /*1530*/  IMAD.MOV.U32 R20, RZ, RZ, R7 ;  /* 0x000000ffff147224 */ /* 0x000fe200078e0007 */
[----:B------:R-:W-:Y:S02]  /*1540*/  MOV R18, 0x1560 ;  /* 0x0000156000127802 */ /* 0x000fe40000000f00 */
[----:B------:R-:W-:Y:S05]  /*1550*/  CALL.REL.NOINC `($__internal_21_$__cuda_sm20_div_s64) ;  /* 0x00000040005c7944 */ /* 0x000fea0003c00000 */
[----:B------:R-:W-:Y:S02]  /*1560*/  MOV R20, R10 ;  /* 0x0000000a00147202 */ /* 0x000fe40000000f00 */
[----:B------:R-:W-:Y:S02]  /*1570*/  MOV R21, R13 ;  /* 0x0000000d00157202 */ /* 0x000fe40000000f00 */
.L_x_4344:
[----:B------:R-:W-:Y:S05]  /*1580*/  BSYNC.RECONVERGENT B0 ;  /* 0x0000000000007941 */ /* 0x000fea0003800200 */
.L_x_4342:
        /* <DEDUP_REMOVED lines=337> */
.L_x_4348:
[----:B------:R-:W-:Y:S01]  /*2aa0*/  IMAD.MOV.U32 R16, RZ, RZ, R2 ;  /* 0x000000ffff107224 */ /* 0x000fe200078e0002 */
[----:B------:R-:W-:Y:S01]  /*2ab0*/  MOV R21, RZ ;  /* 0x000000ff00157202 */ /* 0x000fe20000000f00 */
[----:B------:R-:W-:Y:S01]  /*2ac0*/  IMAD.MOV.U32 R20, RZ, RZ, R40 ;  /* 0x000000ffff147224 */ /* 0x000fe200078e0028 */
[----:B------:R-:W-:Y:S02]  /*2ad0*/  MOV R18, 0x2af0 ;  /* 0x00002af000127802 */ /* 0x000fe40000000f00 */
[----:B------:R-:W-:Y:S05]  /*2ae0*/  CALL.REL.NOINC `($__internal_21_$__cuda_sm20_div_s64) ;  /* 0x0000002800f87944 */ /* 0x000fea0003c00000 */
[----:B------:R-:W-:Y:S02]  /*2af0*/  IADD3 R15, PT, PT, -R10, RZ, RZ ;  /* 0x000000ff0a0f7210 */ /* 0x000fe40007ffe1ff */
[----:B------:R-:W-:-:S03]  /*2b00*/  MOV R41, R13 ;  /* 0x0000000d00297202 */ /* 0x000fc60000000f00 */
[----:B------:R-:W-:Y:S01]  /*2b10*/  IMAD R14, R40, R15, R2 ;  /* 0x0000000f280e7224 */ /* 0x000fe200078e0202 */
[----:B------:R-:W-:-:S07]  /*2b20*/  MOV R40, R10 ;  /* 0x0000000a00287202 */ /* 0x000fce0000000f00 */
.L_x_4349:
        /* <DEDUP_REMOVED lines=59> */
.L_x_4351:
[----:B------:R-:W-:Y:S01]  /*2ee0*/  IMAD.MOV.U32 R16, RZ, RZ, R40 ;  /* 0x000000ffff107224 */ /* 0x000fe200078e0028 */
[----:B------:R-:W-:Y:S01]  /*2ef0*/  MOV R21, R41 ;  /* 0x0000002900157202 */ /* 0x000fe20000000f00 */
[----:B------:R-:W-:Y:S01]  /*2f00*/  IMAD.MOV.U32 R20, RZ, RZ, R36 ;  /* 0x000000ffff147224 */ /* 0x000fe200078e0024 */
[----:B------:R-:W-:Y:S02]  /*2f10*/  MOV R18, 0x2f30 ;  /* 0x00002f3000127802 */ /* 0x000fe40000000f00 */
[----:B------:R-:W-:Y:S05]  /*2f20*/  CALL.REL.NOINC `($__internal_21_$__cuda_sm20_div_s64) ;  /* 0x0000002400e87944 */ /* 0x000fea0003c00000 */
[----:B------:R-:W-:-:S05]  /*2f30*/  IADD3 R13, PT, PT, -R10, RZ, RZ ;  /* 0x000000ff0a0d7210 */ /* 0x000fca0007ffe1ff */
[----:B------:R-:W-:Y:S02]  /*2f40*/  IMAD R36, R13, R36, R40 ;  /* 0x000000240d247224 */ /* 0x000fe400078e0228 */
.L_x_4352:
[----:B------:R-:W-:Y:S05]  /*2f50*/  BSYNC.RECONVERGENT B0 ;  /* 0x0000000000007941 */ /* 0x000fea0003800200 */
.L_x_4350:
        /* <DEDUP_REMOVED lines=160> */
.L_x_4347:
[----:B------:R-:W0:Y:S01]  /*3960*/  LDC.64 R2, c[0x0][0x420] ;  /* 0x00010800ff027b82 */ /* 0x000e220000000a00 */
[----:B------:R-:W-:-:S05]  /*3970*/  IADD3 R0, PT, PT, R12, UR20, RZ ;  /* 0x000000140c007c10 */ /* 0x000fca000fffe0ff */
[----:B0-----:R-:W-:-:S05]  /*3980*/  IMAD.WIDE.U32 R2, R0, 0x4, R2 ;  /* 0x0000000400027825 */ /* 0x001fca00078e0002 */
[----:B------:R1:W-:Y:S02]  /*3990*/  STG.E desc[UR10][R2.64], R24 ;  /* 0x0000001802007986 */ /* 0x0003e4000c10190a */
.L_x_4346:
[----:B------:R-:W-:Y:S05]  /*39a0*/  BSYNC.RECONVERGENT B1 ;  /* 0x0000000000017941 */ /* 0x000fea0003800200 */
.L_x_4345:
        /* <DEDUP_REMOVED lines=104> */
.L_x_4357:
        /* <DEDUP_REMOVED lines=144> */
.L_x_4356:
        /* <DEDUP_REMOVED lines=74> */
.L_x_4358:
[----:B------:R-:W-:-:S09]  /*4dd0*/  UISETP.NE.OR UP1, UPT, UR6, URZ, UP1 ;  /* 0x000000ff0600728c */ /* 0x000fd20008f25670 */
[----:B------:R-:W-:Y:S05]  /*4de0*/  BRA.U !UP1, `(.L_x_4354) ;  /* 0x0000000109987547 */ /* 0x000fea000b800000 */
.L_x_4355:
[----:B------:R-:W-:-:S13]  /*4df0*/  ISETP.GE.AND P0, PT, R12, UR7, PT ;  /* 0x000000070c007c0c */ /* 0x000fda000bf06270 */
.L_x_4359:
        /* <DEDUP_REMOVED lines=37> */
.L_x_4354:
        /* <DEDUP_REMOVED lines=10> */
.L_x_4360:
        /* <DEDUP_REMOVED lines=13> */
.L_x_4353:
        /* <DEDUP_REMOVED lines=81> */
        .weak           $__internal_21_$__cuda_sm20_div_s64
        .type           $__internal_21_$__cuda_sm20_div_s64,@function
        .size           $__internal_21_$__cuda_sm20_div_s64,(.L_x_7109 - $__internal_21_$__cuda_sm20_div_s64)
$__internal_21_$__cuda_sm20_div_s64:
        /* <DEDUP_REMOVED lines=86> */
[----:B------:R-:W-:Y:S05]  /*5c30*/  RET.REL.NODEC R14 `(_ZN5flash32flash_fwd_splitkv_combine_kernelI23Flash_fwd_kernel_traitsILi64ELi64ELi128ELi4ELb0ELb0EN7cutlass6half_tE19Flash_kernel_traitsILi64ELi64ELi128ELi4ES3_EELi8ELi7ELb1EEEvNS_16Flash_fwd_paramsE) ;  /* 0xffffffa00ef07950 */ /* 0x000fea0003c3ffff */
.L_x_4361:
        /* <DEDUP_REMOVED lines=12> */
.L_x_7109:


//--------------------- .text._ZN5flash32flash_fwd_splitkv_combine_kernelI23Flash_fwd_kernel_traitsILi64ELi64ELi128ELi4ELb0ELb0EN7cutlass6half_tE19Flash_kernel_traitsILi64ELi64ELi128ELi4ES3_EELi8ELi6ELb1EEEvNS_16Flash_fwd_paramsE --------------------------
	.section	.text._ZN5flash32flash_fwd_splitkv_combine_kernelI23Flash_fwd_kernel_traitsILi64ELi64ELi128ELi4ELb0ELb0EN7cutlass6half_tE19Flash_kernel_traitsILi64ELi64ELi128ELi4ES3_EELi8ELi6ELb1EEEvNS_16Flash_fwd_paramsE,"ax",@progbits
	.align	128
        .global         _ZN5flash32flash_fwd_splitkv_combine_kernelI23Flash_fwd_kernel_traitsILi64ELi64ELi128ELi4ELb0ELb0EN7cutlass6half_tE19Flash_kernel_traitsILi64ELi64ELi128ELi4ES3_EELi8ELi6ELb1EEEvNS_16Flash_fwd_paramsE
        .type           _ZN5flash32flash_fwd_splitkv_combine_kernelI23Flash_fwd_kernel_traitsILi64ELi64ELi128ELi4ELb0ELb0EN7cutlass6half_tE19Flash_kernel_traitsILi64ELi64ELi128ELi4ES3_EELi8ELi6ELb1EEEvNS_16Flash_fwd_paramsE,@function
        .size           _ZN5flash32flash_fwd_splitkv_combine_kernelI23Flash_fwd_kernel_traitsILi64ELi64ELi128ELi4ELb0ELb0EN7cutlass6half_tE19Flash_kernel_traitsILi64ELi64ELi128ELi4ES3_EELi8ELi6ELb1EEEvNS_16Flash_fwd_paramsE,(.L_x_7110 - _ZN5flash32flash_fwd_splitkv_combine_kernelI23Flash_fwd_kernel_traitsILi64ELi64ELi128ELi4ELb0ELb0EN7cutlass6half_tE19Flash_kernel_traitsILi64ELi64ELi128ELi4ES3_EELi8ELi6ELb1EEEvNS_16Flash_fwd_paramsE)
        .other          _ZN5flash32flash_fwd_splitkv_combine_kernelI23Flash_fwd_kernel_traitsILi64ELi64ELi128ELi4ELb0ELb0EN7cutlass6half_tE19Flash_kernel_traitsILi64ELi64ELi128ELi4ES3_EELi8ELi6ELb1EEEvNS_16Flash_fwd_paramsE,@"STO_CUDA_ENTRY STV_DEFAULT"
_ZN5flash32flash_fwd_splitkv_combine_kernelI23Flash_fwd_kernel_traitsILi64ELi64ELi128ELi4ELb0ELb0EN7cutlass6half_tE19Flash_kernel_traitsILi64ELi64ELi128ELi4ES3_EELi8ELi6ELb1EEEvNS_16Flash_fwd_paramsE:
.text._ZN5flash32flash_fwd_splitkv_combine_kernelI23Flash_fwd_kernel_traitsILi64ELi64ELi128ELi4ELb0ELb0EN7cutlass6half_tE19Flash_kernel_traitsILi64ELi64ELi128ELi4ES3_EELi8ELi6ELb1EEEvNS_16Flash_fwd_paramsE:
        /* <DEDUP_REMOVED lines=38> */
.L_x_4362:
[----:B------:R-:W-:Y:S01]  /*0260*/  IMAD.U32 R20, RZ, RZ, UR21 ;  /* 0x00000015ff147e24 */ /* 0x000fe2000f8e00ff */
[----:B------:R-:W-:Y:S01]  /*0270*/  MOV R18, UR19 ;  /* 0x0000001300127c02 */ /* 0x000fe20008000f00 */
[----:B------:R-:W-:Y:S01]  /*0280*/  IMAD.U32 R19, RZ, RZ, UR15 ;  /* 0x0000000fff137e24 */ /* 0x000fe2000f8e00ff */
[----:B------:R-:W-:Y:S02]  /*0290*/  MOV R17, UR14 ;  /* 0x0000000e00117c02 */ /* 0x000fe40008000f00 */
[----:B------:R-:W-:Y:S02]  /*02a0*/  MOV R16, 0x2c0 ;  /* 0x000002c000107802 */ /* 0x000fe40000000f00 */
[----:B------:R-:W-:Y:S05]  /*02b0*/  CALL.REL.NOINC `($__internal_22_$__cuda_sm20_div_s64) ;  /* 0x0000004c00707944 */ /* 0x000fea0003c00000 */
[----:B------:R-:W-:-:S07]  /*02c0*/  MOV R11, R13 ;  /* 0x0000000d000b7202 */ /* 0x000fce0000000f00 */
.L_x_4363:
        /* <DEDUP_REMOVED lines=30> */
.L_x_4365:
[----:B------:R-:W-:Y:S01]  /*04b0*/  IMAD.MOV.U32 R20, RZ, RZ, R10 ;  /* 0x000000ffff147224 */ /* 0x000fe200078e000a */
[----:B------:R-:W-:Y:S02]  /*04c0*/  MOV R19, R11 ;  /* 0x0000000b00137202 */ /* 0x000fe40000000f00 */
[----:B------:R-:W-:Y:S02]  /*04d0*/  MOV R16, 0x4f0 ;  /* 0x000004f000107802 */ /* 0x000fe40000000f00 */
[----:B------:R-:W-:Y:S05]  /*04e0*/  CALL.REL.NOINC `($__internal_22_$__cuda_sm20_div_s64) ;  /* 0x0000004800e47944 */ /* 0x000fea0003c00000 */
[----:B------:R-:W-:Y:S02]  /*04f0*/  MOV R4, R10 ;  /* 0x0000000a00047202 */ /* 0x000fe40000000f00 */
[----:B------:R-:W-:Y:S02]  /*0500*/  MOV R5, R13 ;  /* 0x0000000d00057202 */ /* 0x000fe40000000f00 */
.L_x_4366:
[----:B------:R-:W-:Y:S05]  /*0510*/  BSYNC.RECONVERGENT B0 ;  /* 0x0000000000007941 */ /* 0x000fea0003800200 */
.L_x_4364:
        /* <DEDUP_REMOVED lines=57> */
.L_x_4368:
[----:B------:R-:W-:Y:S01]  /*08b0*/  IMAD.MOV.U32 R20, RZ, RZ, R18 ;  /* 0x000000ffff147224 */ /* 0x000fe200078e0012 */
[----:B------:R-:W-:Y:S01]  /*08c0*/  MOV R18, R11 ;  /* 0x0000000b00127202 */ /* 0x000fe20000000f00 */
[----:B------:R-:W-:Y:S01]  /*08d0*/  IMAD.MOV.U32 R19, RZ, RZ, R17 ;  /* 0x000000ffff137224 */ /* 0x000fe200078e0011 */
[----:B------:R-:W-:Y:S02]  /*08e0*/  MOV R17, R31 ;  /* 0x0000001f00117202 */ /* 0x000fe40000000f00 */
[----:B------:R-:W-:Y:S02]  /*08f0*/  MOV R16, 0x910 ;  /* 0x0000091000107802 */ /* 0x000fe40000000f00 */
[----:B------:R-:W-:Y:S05]  /*0900*/  CALL.REL.NOINC `($__internal_22_$__cuda_sm20_div_s64) ;  /* 0x0000004400dc7944 */ /* 0x000fea0003c00000 */
[----:B------:R-:W-:Y:S02]  /*0910*/  MOV R12, R10 ;  /* 0x0000000a000c7202 */ /* 0x000fe40000000f00 */
.L_x_4369:
[----:B------:R-:W-:Y:S05]  /*0920*/  BSYNC.RECONVERGENT B0 ;  /* 0x0000000000007941 */ /* 0x000fea0003800200 */
.L_x_4367:
        /* <DEDUP_REMOVED lines=124> */
.L_x_4371:
[----:B------:R-:W-:Y:S01]  /*10f0*/  IMAD.MOV.U32 R20, RZ, RZ, R12 ;  /* 0x000000ffff147224 */ /* 0x000fe200078e000c */
[----:B------:R-:W-:Y:S01]  /*1100*/  MOV R18, R8 ;  /* 0x0000000800127202 */ /* 0x000fe20000000f00 */
[----:B------:R-:W-:Y:S01]  /*1110*/  IMAD.MOV.U32 R19, RZ, RZ, R13 ;  /* 0x000000ffff137224 */ /* 0x000fe200078e000d */
[----:B------:R-:W-:Y:S02]  /*1120*/  MOV R17, R0 ;  /* 0x0000000000117202 */ /* 0x000fe40000000f00 */
[----:B------:R-:W-:Y:S02]  /*1130*/  MOV R16, 0x1150 ;  /* 0x0000115000107802 */ /* 0x000fe40000000f00 */
[----:B------:R-:W-:Y:S05]  /*1140*/  CALL.REL.NOINC `($__internal_22_$__cuda_sm20_div_s64) ;  /* 0x0000003c00cc7944 */ /* 0x000fea0003c00000 */
[----:B------:R-:W-:Y:S02]  /*1150*/  MOV R34, R10 ;  /* 0x0000000a00227202 */ /* 0x000fe40000000f00 */
[----:B------:R-:W-:Y:S02]  /*1160*/  MOV R35, R13 ;  /* 0x0000000d00237202 */ /* 0x000fe40000000f00 */
.L_x_4372:
[----:B------:R-:W-:Y:S05]  /*1170*/  BSYNC.RECONVERGENT B0 ;  /* 0x0000000000007941 */ /* 0x000fea0003800200 */
.L_x_4370:
        /* <DEDUP_REMOVED lines=57> */
.L_x_4374:
[----:B------:R-:W-:Y:S01]  /*1510*/  IMAD.MOV.U32 R20, RZ, RZ, R4 ;  /* 0x000000ffff147224 */ /* 0x000fe200078e0004 */
[----:B------:R-:W-:Y:S01]  /*1520*/  MOV R19, R5 ;  /* 0x0000000500137202 */ /* 0x000fe20000000f00 */
[----:B------:R-:W-:Y:S01]  /*1530*/  IMAD.MOV.U32 R18, RZ, RZ, R7 ;  /* 0x000000ffff127224 */ /* 0x000fe200078e0007 */
[----:B------:R-:W-:Y:S02]  /*1540*/  MOV R16, 0x1560 ;  /* 0x0000156000107802 */ /* 0x000fe40000000f00 */
[----:B------:R-:W-:Y:S05]  /*1550*/  CALL.REL.NOINC `($__internal_22_$__cuda_sm20_div_s64) ;  /* 0x0000003800c87944 */ /* 0x000fea0003c00000 */
[----:B------:R-:W-:Y:S02]  /*1560*/  MOV R20, R10 ;  /* 0x0000000a00147202 */ /* 0x000fe40000000f00 */
[----:B------:R-:W-:Y:S02]  /*1570*/  MOV R21, R13 ;  /* 0x0000000d00157202 */ /* 0x000fe40000000f00 */
.L_x_4375:
[----:B------:R-:W-:Y:S05]  /*1580*/  BSYNC.RECONVERGENT B0 ;  /* 0x0000000000007941 */ /* 0x000fea0003800200 */
.L_x_4373:
        /* <DEDUP_REMOVED lines=275> */
.L_x_4379:
[----:B------:R-:W-:Y:S01]  /*26c0*/  IMAD.MOV.U32 R20, RZ, RZ, R2 ;  /* 0x000000ffff147224 */ /* 0x000fe200078e0002 */
[----:B------:R-:W-:Y:S01]  /*26d0*/  MOV R19, RZ ;  /* 0x000000ff00137202 */ /* 0x000fe20000000f00 */
[----:B------:R-:W-:Y:S01]  /*26e0*/  IMAD.MOV.U32 R18, RZ, RZ, R32 ;  /* 0x000000ffff127224 */ /* 0x000fe200078e0020 */
[----:B------:R-:W-:Y:S02]  /*26f0*/  MOV R16, 0x2710 ;  /* 0x0000271000107802 */ /* 0x000fe40000000f00 */
[----:B------:R-:W-:Y:S05]  /*2700*/  CALL.REL.NOINC `($__internal_22_$__cuda_sm20_div_s64) ;  /* 0x00000028005c7944 */ /* 0x000fea0003c00000 */
[----:B------:R-:W-:Y:S02]  /*2710*/  IADD3 R17, PT, PT, -R10, RZ, RZ ;  /* 0x000000ff0a117210 */ /* 0x000fe40007ffe1ff */
[----:B------:R-:W-:-:S03]  /*2720*/  MOV R33, R13 ;  /* 0x0000000d00217202 */ /* 0x000fc60000000f00 */
[----:B------:R-:W-:Y:S01]  /*2730*/  IMAD R14, R32, R17, R2 ;  /* 0x00000011200e7224 */ /* 0x000fe200078e0202 */
[----:B------:R-:W-:-:S07]  /*2740*/  MOV R32, R10 ;  /* 0x0000000a00207202 */ /* 0x000fce0000000f00 */
.L_x_4380:
        /* <DEDUP_REMOVED lines=59> */
.L_x_4382:
[----:B------:R-:W-:Y:S01]  /*2b00*/  IMAD.MOV.U32 R20, RZ, RZ, R32 ;  /* 0x000000ffff147224 */ /* 0x000fe200078e0020 */
[----:B------:R-:W-:Y:S01]  /*2b10*/  MOV R19, R33 ;  /* 0x0000002100137202 */ /* 0x000fe20000000f00 */
[----:B------:R-:W-:Y:S01]  /*2b20*/  IMAD.MOV.U32 R18, RZ, RZ, R30 ;  /* 0x000000ffff127224 */ /* 0x000fe200078e001e */
[----:B------:R-:W-:Y:S02]  /*2b30*/  MOV R16, 0x2b50 ;  /* 0x00002b5000107802 */ /* 0x000fe40000000f00 */
[----:B------:R-:W-:Y:S05]  /*2b40*/  CALL.REL.NOINC `($__internal_22_$__cuda_sm20_div_s64) ;  /* 0x00000024004c7944 */ /* 0x000fea0003c00000 */
[----:B------:R-:W-:-:S05]  /*2b50*/  IADD3 R13, PT, PT, -R10, RZ, RZ ;  /* 0x000000ff0a0d7210 */ /* 0x000fca0007ffe1ff */
[----:B------:R-:W-:Y:S02]  /*2b60*/  IMAD R30, R13, R30, R32 ;  /* 0x0000001e0d1e7224 */ /* 0x000fe400078e0220 */
.L_x_4383:
[----:B------:R-:W-:Y:S05]  /*2b70*/  BSYNC.RECONVERGENT B0 ;  /* 0x0000000000007941 */ /* 0x000fea0003800200 */
.L_x_4381:
        /* <DEDUP_REMOVED lines=162> */
.L_x_4378:
[----:B------:R-:W0:Y:S01]  /*35a0*/  LDC.64 R2, c[0x0][0x420] ;  /* 0x00010800ff027b82 */ /* 0x000e220000000a00 */
[----:B------:R-:W-:-:S05]  /*35b0*/  IADD3 R0, PT, PT, R12, UR20, RZ ;  /* 0x000000140c007c10 */ /* 0x000fca000fffe0ff */
[----:B0-----:R-:W-:-:S05]  /*35c0*/  IMAD.WIDE.U32 R2, R0, 0x4, R2 ;  /* 0x0000000400027825 */ /* 0x001fca00078e0002 */
[----:B------:R1:W-:Y:S02]  /*35d0*/  STG.E desc[UR8][R2.64], R22 ;  /* 0x0000001602007986 */ /* 0x0003e4000c101908 */
.L_x_4377:
[----:B------:R-:W-:Y:S05]  /*35e0*/  BSYNC.RECONVERGENT B1 ;  /* 0x0000000000017941 */ /* 0x000fea0003800200 */
.L_x_4376:
        /* <DEDUP_REMOVED lines=80> */
.L_x_4388:
        /* <DEDUP_REMOVED lines=133> */
.L_x_4387:
        /* <DEDUP_REMOVED lines=73> */
.L_x_4389:
[----:B------:R-:W-:-:S09]  /*47d0*/  UISETP.NE.OR UP1, UPT, UR10, URZ, UP1 ;  /* 0x000000ff0a00728c */ /* 0x000fd20008f25670 */
[----:B------:R-:W-:Y:S05]  /*47e0*/  BRA.U !UP1, `(.L_x_4385) ;  /* 0x0000000109947547 */ /* 0x000fea000b800000 */
.L_x_4386:
[----:B------:R-:W-:-:S13]  /*47f0*/  ISETP.GE.AND P0, PT, R12, UR7, PT ;  /* 0x000000070c007c0c */ /* 0x000fda000bf06270 */
.L_x_4390:
        /* <DEDUP_REMOVED lines=36> */
.L_x_4385:
[----:B------:R-:W-:-:S09]  /*4a40*/  UISETP.NE.AND UP0, UPT, UR4, URZ, UPT ;  /* 0x000000ff0400728c */ /* 0x000fd2000bf05270 */
[----:B------:R-:W-:Y:S05]  /*4a50*/  BRA.U !UP0, `(.L_x_4384) ;  /* 0x0000000108447547 */ /* 0x000fea000b800000 */
[----:B------:R-:W-:Y:S01]  /*4a60*/  IMAD R13, R13, 0x24, R14 ;  /* 0x000000240d0d7824 */ /* 0x000fe200078e020e */
[----:B------:R-:W-:Y:S01]  /*4a70*/  ISETP.GE.AND P0, PT, R12, UR7, PT ;  /* 0x000000070c007c0c */ /* 0x000fe2000bf06270 */
[----:B------:R-:W-:Y:S02]  /*4a80*/  UIMAD.WIDE UR10, UR11, 0x4, URZ ;  /* 0x000000040b0a78a5 */ /* 0x000fe4000f8e02ff */
[----:B------:R-:W-:Y:S01]  /*4a90*/  UIADD3 UR4, UPT, UPT, -UR4, URZ, URZ ;  /* 0x000000ff04047290 */ /* 0x000fe2000fffe1ff */
[----:B------:R-:W-:-:S11]  /*4aa0*/  IADD3 R6, PT, PT, R13, UR6, RZ ;  /* 0x000000060d067c10 */ /* 0x000fd6000fffe0ff */
.L_x_4391:
        /* <DEDUP_REMOVED lines=12> */
.L_x_4384:
        /* <DEDUP_REMOVED lines=81> */
        .weak           $__internal_22_$__cuda_sm20_div_s64
        .type           $__internal_22_$__cuda_sm20_div_s64,@function
        .size           $__internal_22_$__cuda_sm20_div_s64,(.L_x_7110 - $__internal_22_$__cuda_sm20_div_s64)
$__internal_22_$__cuda_sm20_div_s64:
        /* <DEDUP_REMOVED lines=86> */
[----:B------:R-:W-:Y:S06]  /*55e0*/  RET.REL.NODEC R20 `(_ZN5flash32flash_fwd_splitkv_combine_kernelI23Flash_fwd_kernel_traitsILi64ELi64ELi128ELi4ELb0ELb0EN7cutlass6half_tE19Flash_kernel_traitsILi64ELi64ELi128ELi4ES3_EELi8ELi6ELb1EEEvNS_16Flash_fwd_paramsE) ;  /* 0xffffffa814847950 */ /* 0x000fec0003c3ffff */
.L_x_4392:
        /* <DEDUP_REMOVED lines=9> */
.L_x_7110:


//--------------------- .text._ZN5flash32flash_fwd_splitkv_combine_kernelI23Flash_fwd_kernel_traitsILi64ELi64ELi128ELi4ELb0ELb0EN7cutlass6half_tE19Flash_kernel_traitsILi64ELi64ELi128ELi4ES3_EELi8ELi5ELb1EEEvNS_16Flash_fwd_paramsE --------------------------
	.section	.text._ZN5flash32flash_fwd_splitkv_combine_kernelI23Flash_fwd_kernel_traitsILi64ELi64ELi128ELi4ELb0ELb0EN7cutlass6half_tE19Flash_kernel_traitsILi64ELi64ELi128ELi4ES3_EELi8ELi5ELb1EEEvNS_16Flash_fwd_paramsE,"ax",@progbits
	.align	128
        .global         _ZN5flash32flash_fwd_splitkv_combine_kernelI23Flash_fwd_kernel_traitsILi64ELi64ELi128ELi4ELb0ELb0EN7cutlass6half_tE19Flash_kernel_traitsILi64ELi64ELi128ELi4ES3_EELi8ELi5ELb1EEEvNS_16Flash_fwd_paramsE
        .type           _ZN5flash32flash_fwd_splitkv_combine_kernelI23Flash_fwd_kernel_traitsILi64ELi64ELi128ELi4ELb0ELb0EN7cutlass6half_tE19Flash_kernel_traitsILi64ELi64ELi128ELi4ES3_EELi8ELi5ELb1EEEvNS_16Flash_fwd_paramsE,@function
        .size           _ZN5flash32flash_fwd_splitkv_combine_kernelI23Flash_fwd_kernel_traitsILi64ELi64ELi128ELi4ELb0ELb0EN7cutlass6half_tE19Flash_kernel_traitsILi64ELi64ELi128ELi4ES3_EELi8ELi5ELb1EEEvNS_16Flash_fwd_paramsE,(.L_x_7111 - _ZN5flash32flash_fwd_splitkv_combine_kernelI23Flash_fwd_kernel_traitsILi64ELi64ELi128ELi4ELb0ELb0EN7cutlass6half_tE19Flash_kernel_traitsILi64ELi64ELi128ELi4ES3_EELi8ELi5ELb1EEEvNS_16Flash_fwd_paramsE)
        .other          _ZN5flash32flash_fwd_splitkv_combine_kernelI23Flash_fwd_kernel_traitsILi64ELi64ELi128ELi4ELb0ELb0EN7cutlass6half_tE19Flash_kernel_traitsILi64ELi64ELi128ELi4ES3_EELi8ELi5ELb1EEEvNS_16Flash_fwd_paramsE,@"STO_CUDA_ENTRY STV_DEFAULT"
_ZN5flash32flash_fwd_splitkv_combine_kernelI23Flash_fwd_kernel_traitsILi64ELi64ELi128ELi4ELb0ELb0EN7cutlass6half_tE19Flash_kernel_traitsILi64ELi64ELi128ELi4ES3_EELi8ELi5ELb1EEEvNS_16Flash_fwd_paramsE:
.text._ZN5flash32flash_fwd_splitkv_combine_kernelI23Flash_fwd_kernel_traitsILi64ELi64ELi128ELi4ELb0ELb0EN7cutlass6half_tE19Flash_kernel_traitsILi64ELi64ELi128ELi4ES3_EELi8ELi5ELb1EEEvNS_16Flash_fwd_paramsE:
        /* <DEDUP_REMOVED lines=38> */
.L_x_4393:
[----:B------:R-:W-:Y:S01]  /*0260*/  IMAD.U32 R22, RZ, RZ, UR21 ;  /* 0x00000015ff167e24 */ /* 0x000fe2000f8e00ff */
[----:B------:R-:W-:Y:S01]  /*0270*/  MOV R20, UR19 ;  /* 0x0000001300147c02 */ /* 0x000fe20008000f00 */
[----:B------:R-:W-:Y:S01]  /*0280*/  IMAD.U32 R19, RZ, RZ, UR15 ;  /* 0x0000000fff137e24 */ /* 0x000fe2000f8e00ff */
[----:B------:R-:W-:Y:S02]  /*0290*/  MOV R18, UR14 ;  /* 0x0000000e00127c02 */ /* 0x000fe40008000f00 */
[----:B------:R-:W-:Y:S02]  /*02a0*/  MOV R16, 0x2c0 ;  /* 0x000002c000107802 */ /* 0x000fe40000000f00 */
[----:B------:R-:W-:Y:S05]  /*02b0*/  CALL.REL.NOINC `($__internal_23_$__cuda_sm20_div_s64) ;  /* 0x0000004800887944 */ /* 0x000fea0003c00000 */
.L_x_4394:
        /* <DEDUP_REMOVED lines=30> */
.L_x_4396:
[----:B------:R-:W-:Y:S01]  /*04a0*/  IMAD.MOV.U32 R22, RZ, RZ, R10 ;  /* 0x000000ffff167224 */ /* 0x000fe200078e000a */
[----:B------:R-:W-:Y:S02]  /*04b0*/  MOV R19, R11 ;  /* 0x0000000b00137202 */ /* 0x000fe40000000f00 */
[----:B------:R-:W-:Y:S02]  /*04c0*/  MOV R16, 0x4e0 ;  /* 0x000004e000107802 */ /* 0x000fe40000000f00 */
[----:B------:R-:W-:Y:S05]  /*04d0*/  CALL.REL.NOINC `($__internal_23_$__cuda_sm20_div_s64) ;  /* 0x0000004800007944 */ /* 0x000fea0003c00000 */
[----:B------:R-:W-:Y:S02]  /*04e0*/  MOV R4, R10 ;  /* 0x0000000a00047202 */ /* 0x000fe40000000f00 */
[----:B------:R-:W-:Y:S02]  /*04f0*/  MOV R5, R11 ;  /* 0x0000000b00057202 */ /* 0x000fe40000000f00 */
.L_x_4397:
[----:B------:R-:W-:Y:S05]  /*0500*/  BSYNC.RECONVERGENT B0 ;  /* 0x0000000000007941 */ /* 0x000fea0003800200 */
.L_x_4395:
        /* <DEDUP_REMOVED lines=57> */
.L_x_4399:
[----:B------:R-:W-:Y:S01]  /*08a0*/  IMAD.MOV.U32 R22, RZ, RZ, R20 ;  /* 0x000000ffff167224 */ /* 0x000fe200078e0014 */
[----:B------:R-:W-:Y:S01]  /*08b0*/  MOV R20, R9 ;  /* 0x0000000900147202 */ /* 0x000fe20000000f00 */
[----:B------:R-:W-:Y:S01]  /*08c0*/  IMAD.MOV.U32 R19, RZ, RZ, R18 ;  /* 0x000000ffff137224 */ /* 0x000fe200078e0012 */
[----:B------:R-:W-:Y:S02]  /*08d0*/  MOV R18, R29 ;  /* 0x0000001d00127202 */ /* 0x000fe40000000f00 */
[----:B------:R-:W-:Y:S02]  /*08e0*/  MOV R16, 0x900 ;  /* 0x0000090000107802 */ /* 0x000fe40000000f00 */
[----:B------:R-:W-:Y:S05]  /*08f0*/  CALL.REL.NOINC `($__internal_23_$__cuda_sm20_div_s64) ;  /* 0x0000004000f87944 */ /* 0x000fea0003c00000 */
.L_x_4400:
[----:B------:R-:W-:Y:S05]  /*0900*/  BSYNC.RECONVERGENT B0 ;  /* 0x0000000000007941 */ /* 0x000fea0003800200 */
.L_x_4398:
        /* <DEDUP_REMOVED lines=124> */
.L_x_4402:
[----:B------:R-:W-:Y:S01]  /*10d0*/  IMAD.MOV.U32 R22, RZ, RZ, R10 ;  /* 0x000000ffff167224 */ /* 0x000fe200078e000a */
[----:B------:R-:W-:Y:S01]  /*10e0*/  MOV R20, R8 ;  /* 0x0000000800147202 */ /* 0x000fe20000000f00 */
[----:B------:R-:W-:Y:S01]  /*10f0*/  IMAD.MOV.U32 R19, RZ, RZ, R11 ;  /* 0x000000ffff137224 */ /* 0x000fe200078e000b */
[----:B------:R-:W-:Y:S02]  /*1100*/  MOV R18, R0 ;  /* 0x0000000000127202 */ /* 0x000fe40000000f00 */
[----:B------:R-:W-:Y:S02]  /*1110*/  MOV R16, 0x1130 ;  /* 0x0000113000107802 */ /* 0x000fe40000000f00 */
[----:B------:R-:W-:Y:S05]  /*1120*/  CALL.REL.NOINC `($__internal_23_$__cuda_sm20_div_s64) ;  /* 0x0000003800ec7944 */ /* 0x000fea0003c00000 */
[----:B------:R-:W-:Y:S02]  /*1130*/  MOV R32, R10 ;  /* 0x0000000a00207202 */ /* 0x000fe40000000f00 */
[----:B------:R-:W-:Y:S02]  /*1140*/  MOV R33, R11 ;  /* 0x0000000b00217202 */ /* 0x000fe40000000f00 */
.L_x_4403:
[----:B------:R-:W-:Y:S05]  /*1150*/  BSYNC.RECONVERGENT B0 ;  /* 0x0000000000007941 */ /* 0x000fea0003800200 */
.L_x_4401:
        /* <DEDUP_REMOVED lines=57> */
.L_x_4405:
[----:B------:R-:W-:Y:S01]  /*14f0*/  IMAD.MOV.U32 R22, RZ, RZ, R4 ;  /* 0x000000ffff167224 */ /* 0x000fe200078e0004 */
[----:B------:R-:W-:Y:S01]  /*1500*/  MOV R19, R5 ;  /* 0x0000000500137202 */ /* 0x000fe20000000f00 */
[----:B------:R-:W-:Y:S01]  /*1510*/  IMAD.MOV.U32 R20, RZ, RZ, R7 ;  /* 0x000000ffff147224 */ /* 0x000fe200078e0007 */
[----:B------:R-:W-:Y:S02]  /*1520*/  MOV R16, 0x1540 ;  /* 0x0000154000107802 */ /* 0x000fe40000000f00 */
[----:B------:R-:W-:Y:S05]  /*1530*/  CALL.REL.NOINC `($__internal_23_$__cuda_sm20_div_s64) ;  /* 0x0000003400e87944 */ /* 0x000fea0003c00000 */
[----:B------:R-:W-:Y:S02]  /*1540*/  MOV R14, R10 ;  /* 0x0000000a000e7202 */ /* 0x000fe40000000f00 */
[----:B------:R-:W-:Y:S02]  /*1550*/  MOV R15, R11 ;  /* 0x0000000b000f7202 */ /* 0x000fe40000000f00 */
.L_x_4406:
[----:B------:R-:W-:Y:S05]  /*1560*/  BSYNC.RECONVERGENT B0 ;  /* 0x0000000000007941 */ /* 0x000fea0003800200 */
.L_x_4404:
        /* <DEDUP_REMOVED lines=234> */
.L_x_4410:
[----:B------:R-:W-:Y:S01]  /*2410*/  IMAD.MOV.U32 R22, RZ, RZ, R2 ;  /* 0x000000ffff167224 */ /* 0x000fe200078e0002 */
[----:B------:R-:W-:Y:S01]  /*2420*/  MOV R19, RZ ;  /* 0x000000ff00137202 */ /* 0x000fe20000000f00 */
[----:B------:R-:W-:Y:S01]  /*2430*/  IMAD.MOV.U32 R20, RZ, RZ, R30 ;  /* 0x000000ffff147224 */ /* 0x000fe200078e001e */
[----:B------:R-:W-:Y:S02]  /*2440*/  MOV R16, 0x2460 ;  /* 0x0000246000107802 */ /* 0x000fe40000000f00 */
[----:B------:R-:W-:Y:S05]  /*2450*/  CALL.REL.NOINC `($__internal_23_$__cuda_sm20_div_s64) ;  /* 0x0000002800207944 */ /* 0x000fea0003c00000 */
[----:B------:R-:W-:Y:S02]  /*2460*/  IADD3 R13, PT, PT, -R10, RZ, RZ ;  /* 0x000000ff0a0d7210 */ /* 0x000fe40007ffe1ff */
[----:B------:R-:W-:-:S03]  /*2470*/  MOV R31, R11 ;  /* 0x0000000b001f7202 */ /* 0x000fc60000000f00 */
[----:B------:R-:W-:Y:S01]  /*2480*/  IMAD R13, R30, R13, R2 ;  /* 0x0000000d1e0d7224 */ /* 0x000fe200078e0202 */
[----:B------:R-:W-:-:S07]  /*2490*/  MOV R30, R10 ;  /* 0x0000000a001e7202 */ /* 0x000fce0000000f00 */
.L_x_4411:
        /* <DEDUP_REMOVED lines=59> */
.L_x_4413:
[----:B------:R-:W-:Y:S01]  /*2850*/  IMAD.MOV.U32 R22, RZ, RZ, R30 ;  /* 0x000000ffff167224 */ /* 0x000fe200078e001e */
[----:B------:R-:W-:Y:S01]  /*2860*/  MOV R19, R31 ;  /* 0x0000001f00137202 */ /* 0x000fe20000000f00 */
[----:B------:R-:W-:Y:S01]  /*2870*/  IMAD.MOV.U32 R20, RZ, RZ, R28 ;  /* 0x000000ffff147224 */ /* 0x000fe200078e001c */
[----:B------:R-:W-:Y:S02]  /*2880*/  MOV R16, 0x28a0 ;  /* 0x000028a000107802 */ /* 0x000fe40000000f00 */
[----:B------:R-:W-:Y:S05]  /*2890*/  CALL.REL.NOINC `($__internal_23_$__cuda_sm20_div_s64) ;  /* 0x0000002400107944 */ /* 0x000fea0003c00000 */
[----:B------:R-:W-:-:S05]  /*28a0*/  IADD3 R11, PT, PT, -R10, RZ, RZ ;  /* 0x000000ff0a0b7210 */ /* 0x000fca0007ffe1ff */
[----:B------:R-:W-:Y:S02]  /*28b0*/  IMAD R28, R11, R28, R30 ;  /* 0x0000001c0b1c7224 */ /* 0x000fe400078e021e */
.L_x_4414:
[----:B------:R-:W-:Y:S05]  /*28c0*/  BSYNC.RECONVERGENT B0 ;  /* 0x0000000000007941 */ /* 0x000fea0003800200 */
.L_x_4412:
        /* <DEDUP_REMOVED lines=160> */
.L_x_4409:
[----:B------:R-:W0:Y:S01]  /*32d0*/  LDC.64 R2, c[0x0][0x420] ;  /* 0x00010800ff027b82 */ /* 0x000e220000000a00 */
[----:B------:R-:W-:-:S05]  /*32e0*/  IADD3 R0, PT, PT, R12, UR20, RZ ;  /* 0x000000140c007c10 */ /* 0x000fca000fffe0ff */
[----:B0-----:R-:W-:-:S05]  /*32f0*/  IMAD.WIDE.U32 R2, R0, 0x4, R2 ;  /* 0x0000000400027825 */ /* 0x001fca00078e0002 */
[----:B------:R0:W-:Y:S02]  /*3300*/  STG.E desc[UR10][R2.64], R23 ;  /* 0x0000001702007986 */ /* 0x0001e4000c10190a */
.L_x_4408:
[----:B------:R-:W-:Y:S05]  /*3310*/  BSYNC.RECONVERGENT B1 ;  /* 0x0000000000017941 */ /* 0x000fea0003800200 */
.L_x_4407:
        /* <DEDUP_REMOVED lines=67> */
.L_x_4419:
        /* <DEDUP_REMOVED lines=133> */
.L_x_4418:
        /* <DEDUP_REMOVED lines=73> */
.L_x_4420:
[----:B------:R-:W-:-:S09]  /*4430*/  UISETP.NE.OR UP1, UPT, UR8, URZ, UP1 ;  /* 0x000000ff0800728c */ /* 0x000fd20008f25670 */
[----:B------:R-:W-:Y:S05]  /*4440*/  BRA.U !UP1, `(.L_x_4416) ;  /* 0x0000000109947547 */ /* 0x000fea000b800000 */
.L_x_4417:
[----:B------:R-:W-:-:S13]  /*4450*/  ISETP.GE.AND P0, PT, R12, UR7, PT ;  /* 0x000000070c007c0c */ /* 0x000fda000bf06270 */
.L_x_4421:
        /* <DEDUP_REMOVED lines=36> */
.L_x_4416:
[----:B------:R-:W-:-:S09]  /*46a0*/  UISETP.NE.AND UP0, UPT, UR4, URZ, UPT ;  /* 0x000000ff0400728c */ /* 0x000fd2000bf05270 */
[----:B------:R-:W-:Y:S05]  /*46b0*/  BRA.U !UP0, `(.L_x_4415) ;  /* 0x0000000108447547 */ /* 0x000fea000b800000 */
[----:B------:R-:W-:Y:S01]  /*46c0*/  IMAD R13, R13, 0x24, R14 ;  /* 0x000000240d0d7824 */ /* 0x000fe200078e020e */
[----:B------:R-:W-:Y:S01]  /*46d0*/  ISETP.GE.AND P0, PT, R12, UR7, PT ;  /* 0x000000070c007c0c */ /* 0x000fe2000bf06270 */
[----:B------:R-:W-:Y:S02]  /*46e0*/  UIMAD.WIDE UR8, UR9, 0x4, URZ ;  /* 0x00000004090878a5 */ /* 0x000fe4000f8e02ff */
[----:B------:R-:W-:Y:S01]  /*46f0*/  UIADD3 UR4, UPT, UPT, -UR4, URZ, URZ ;  /* 0x000000ff04047290 */ /* 0x000fe2000fffe1ff */
[----:B------:R-:W-:-:S11]  /*4700*/  IADD3 R6, PT, PT, R13, UR6, RZ ;  /* 0x000000060d067c10 */ /* 0x000fd6000fffe0ff */
.L_x_4422:
        /* <DEDUP_REMOVED lines=12> */
.L_x_4415:
        /* <DEDUP_REMOVED lines=81> */
        .weak           $__internal_23_$__cuda_sm20_div_s64
        .type           $__internal_23_$__cuda_sm20_div_s64,@function
        .size           $__internal_23_$__cuda_sm20_div_s64,(.L_x_7111 - $__internal_23_$__cuda_sm20_div_s64)
$__internal_23_$__cuda_sm20_div_s64:
        /* <DEDUP_REMOVED lines=86> */
[----:B------:R-:W-:Y:S06]  /*5240*/  RET.REL.NODEC R14 `(_ZN5flash32flash_fwd_splitkv_combine_kernelI23Flash_fwd_kernel_traitsILi64ELi64ELi128ELi4ELb0ELb0EN7cutlass6half_tE19Flash_kernel_traitsILi64ELi64ELi128ELi4ES3_EELi8ELi5ELb1EEEvNS_16Flash_fwd_paramsE) ;  /* 0xffffffac0e6c7950 */ /* 0x000fec0003c3ffff */
.L_x_4423:
        /* <DEDUP_REMOVED lines=11> */
.L_x_7111:


//--------------------- .text._ZN5flash32flash_fwd_splitkv_combine_kernelI23Flash_fwd_kernel_traitsILi64ELi64ELi128ELi4ELb0ELb0EN7cutlass6half_tE19Flash_kernel_traitsILi64ELi64ELi128ELi4ES3_EELi8ELi4ELb1EEEvNS_16Flash_fwd_paramsE --------------------------
	.section	.text._ZN5flash32flash_fwd_splitkv_combine_kernelI23Flash_fwd_kernel_traitsILi64ELi64ELi128ELi4ELb0ELb0EN7cutlass6half_tE19Flash_kernel_traitsILi64ELi64ELi128ELi4ES3_EELi8ELi4ELb1EEEvNS_16Flash_fwd_paramsE,"ax",@progbits
	.align	128
        .global         _ZN5flash32flash_fwd_splitkv_combine_kernelI23Flash_fwd_kernel_traitsILi64ELi64ELi128ELi4ELb0ELb0EN7cutlass6half_tE19Flash_kernel_traitsILi64ELi64ELi128ELi4ES3_EELi8ELi4ELb1EEEvNS_16Flash_fwd_paramsE
        .type           _ZN5flash32flash_fwd_splitkv_combine_kernelI23Flash_fwd_kernel_traitsILi64ELi64ELi128ELi4ELb0ELb0EN7cutlass6half_tE19Flash_kernel_traitsILi64ELi64ELi128ELi4ES3_EELi8ELi4ELb1EEEvNS_16Flash_fwd_paramsE,@function
        .size           _ZN5flash32flash_fwd_splitkv_combine_kernelI23Flash_fwd_kernel_traitsILi64ELi64ELi128ELi4ELb0ELb0EN7cutlass6half_tE19Flash_kernel_traitsILi64ELi64ELi128ELi4ES3_EELi8ELi4ELb1EEEvNS_16Flash_fwd_paramsE,(.L_x_7112 - _ZN5flash32flash_fwd_splitkv_combine_kernelI23Flash_fwd_kernel_traitsILi64ELi64ELi128ELi4ELb0ELb0EN7cutlass6half_tE19Flash_kernel_traitsILi64ELi64ELi128ELi4ES3_EELi8ELi4ELb1EEEvNS_16Flash_fwd_paramsE)
        .other          _ZN5flash32flash_fwd_splitkv_combine_kernelI23Flash_fwd_kernel_traitsILi64ELi64ELi128ELi4ELb0ELb0EN7cutlass6half_tE19Flash_kernel_traitsILi64ELi64ELi128ELi4ES3_EELi8ELi4ELb1EEEvNS_16Flash_fwd_paramsE,@"STO_CUDA_ENTRY STV_DEFAULT"
_ZN5flash32flash_fwd_splitkv_combine_kernelI23Flash_fwd_kernel_traitsILi64ELi64ELi128ELi4ELb0ELb0EN7cutlass6half_tE19Flash_kernel_traitsILi64ELi64ELi128ELi4ES3_EELi8ELi4ELb1EEEvNS_16Flash_fwd_paramsE:
.text._ZN5flash32flash_fwd_splitkv_combine_kernelI23Flash_fwd_kernel_traitsILi64ELi64ELi128ELi4ELb0ELb0EN7cutlass6half_tE19Flash_kernel_traitsILi64ELi64ELi128ELi4ES3_EELi8ELi4ELb1EEEvNS_16Flash_fwd_paramsE:
        /* <DEDUP_REMOVED lines=38> */
.L_x_4424:
[----:B------:R-:W-:Y:S01]  /*0260*/  IMAD.U32 R16, RZ, RZ, UR14 ;  /* 0x0000000eff107e24 */ /* 0x000fe2000f8e00ff */
[----:B------:R-:W-:Y:S01]  /*0270*/  MOV R20, UR12 ;  /* 0x0000000c00147c02 */ /* 0x000fe20008000f00 */
[----:B------:R-:W-:Y:S01]  /*0280*/  IMAD.U32 R21, RZ, RZ, UR15 ;  /* 0x0000000fff157e24 */ /* 0x000fe2000f8e00ff */
[----:B------:R-:W-:Y:S02]  /*0290*/  MOV R19, UR7 ;  /* 0x0000000700137c02 */ /* 0x000fe40008000f00 */
[----:B------:R-:W-:Y:S02]  /*02a0*/  MOV R18, 0x2c0 ;  /* 0x000002c000127802 */ /* 0x000fe40000000f00 */
[----:B------:R-:W-:Y:S05]  /*02b0*/  CALL.REL.NOINC `($__internal_24_$__cuda_sm20_div_s64) ;  /* 0x0000004800307944 */ /* 0x000fea0003c00000 */
[----:B------:R-:W-:-:S07]  /*02c0*/  MOV R11, R13 ;  /* 0x0000000d000b7202 */ /* 0x000fce0000000f00 */
.L_x_4425:
        /* <DEDUP_REMOVED lines=30> */
.L_x_4427:
[----:B------:R-:W-:Y:S01]  /*04b0*/  IMAD.MOV.U32 R16, RZ, RZ, R10 ;  /* 0x000000ffff107224 */ /* 0x000fe200078e000a */
[----:B------:R-:W-:Y:S02]  /*04c0*/  MOV R21, R11 ;  /* 0x0000000b00157202 */ /* 0x000fe40000000f00 */
[----:B------:R-:W-:Y:S02]  /*04d0*/  MOV R18, 0x4f0 ;  /* 0x000004f000127802 */ /* 0x000fe40000000f00 */
[----:B------:R-:W-:Y:S05]  /*04e0*/  CALL.REL.NOINC `($__internal_24_$__cuda_sm20_div_s64) ;  /* 0x0000004400a47944 */ /* 0x000fea0003c00000 */
[----:B------:R-:W-:Y:S02]  /*04f0*/  MOV R4, R10 ;  /* 0x0000000a00047202 */ /* 0x000fe40000000f00 */
[----:B------:R-:W-:Y:S02]  /*0500*/  MOV R5, R13 ;  /* 0x0000000d00057202 */ /* 0x000fe40000000f00 */
.L_x_4428:
[----:B------:R-:W-:Y:S05]  /*0510*/  BSYNC.RECONVERGENT B0 ;  /* 0x0000000000007941 */ /* 0x000fea0003800200 */
.L_x_4426:
        /* <DEDUP_REMOVED lines=57> */
.L_x_4430:
[----:B------:R-:W-:Y:S01]  /*08b0*/  IMAD.MOV.U32 R16, RZ, RZ, R20 ;  /* 0x000000ffff107224 */ /* 0x000fe200078e0014 */
[----:B------:R-:W-:Y:S01]  /*08c0*/  MOV R20, R11 ;  /* 0x0000000b00147202 */ /* 0x000fe20000000f00 */
[----:B------:R-:W-:Y:S01]  /*08d0*/  IMAD.MOV.U32 R21, RZ, RZ, R19 ;  /* 0x000000ffff157224 */ /* 0x000fe200078e0013 */
[----:B------:R-:W-:Y:S02]  /*08e0*/  MOV R19, R29 ;  /* 0x0000001d00137202 */ /* 0x000fe40000000f00 */
[----:B------:R-:W-:Y:S02]  /*08f0*/  MOV R18, 0x910 ;  /* 0x0000091000127802 */ /* 0x000fe40000000f00 */
[----:B------:R-:W-:Y:S05]  /*0900*/  CALL.REL.NOINC `($__internal_24_$__cuda_sm20_div_s64) ;  /* 0x00000040009c7944 */ /* 0x000fea0003c00000 */
[----:B------:R-:W-:Y:S02]  /*0910*/  MOV R12, R10 ;  /* 0x0000000a000c7202 */ /* 0x000fe40000000f00 */
.L_x_4431:
[----:B------:R-:W-:Y:S05]  /*0920*/  BSYNC.RECONVERGENT B0 ;  /* 0x0000000000007941 */ /* 0x000fea0003800200 */
.L_x_4429:
        /* <DEDUP_REMOVED lines=124> */
.L_x_4433:
[----:B------:R-:W-:Y:S01]  /*10f0*/  IMAD.MOV.U32 R16, RZ, RZ, R12 ;  /* 0x000000ffff107224 */ /* 0x000fe200078e000c */
[----:B------:R-:W-:Y:S01]  /*1100*/  MOV R20, R8 ;  /* 0x0000000800147202 */ /* 0x000fe20000000f00 */
[----:B------:R-:W-:Y:S01]  /*1110*/  IMAD.MOV.U32 R21, RZ, RZ, R13 ;  /* 0x000000ffff157224 */ /* 0x000fe200078e000d */
[----:B------:R-:W-:Y:S02]  /*1120*/  MOV R19, R0 ;  /* 0x0000000000137202 */ /* 0x000fe40000000f00 */
[----:B------:R-:W-:Y:S02]  /*1130*/  MOV R18, 0x1150 ;  /* 0x0000115000127802 */ /* 0x000fe40000000f00 */
[----:B------:R-:W-:Y:S05]  /*1140*/  CALL.REL.NOINC `($__internal_24_$__cuda_sm20_div_s64) ;  /* 0x00000038008c7944 */ /* 0x000fea0003c00000 */
[----:B------:R-:W-:Y:S02]  /*1150*/  MOV R34, R10 ;  /* 0x0000000a00227202 */ /* 0x000fe40000000f00 */
[----:B------:R-:W-:Y:S02]  /*1160*/  MOV R35, R13 ;  /* 0x0000000d00237202 */ /* 0x000fe40000000f00 */
.L_x_4434:
[----:B------:R-:W-:Y:S05]  /*1170*/  BSYNC.RECONVERGENT B0 ;  /* 0x0000000000007941 */ /* 0x000fea0003800200 */
.L_x_4432:
        /* <DEDUP_REMOVED lines=57> */
.L_x_4436:
[----:B------:R-:W-:Y:S01]  /*1510*/  IMAD.MOV.U32 R16, RZ, RZ, R4 ;  /* 0x000000ffff107224 */ /* 0x000fe200078e0004 */
[----:B------:R-:W-:Y:S01]  /*1520*/  MOV R21, R5 ;  /* 0x0000000500157202 */ /* 0x000fe20000000f00 */
[----:B------:R-:W-:Y:S01]  /*1530*/  IMAD.MOV.U32 R20, RZ, RZ, R7 ;  /* 0x000000ffff147224 */ /* 0x000fe200078e0007 */
[----:B------:R-:W-:Y:S02]  /*1540*/  MOV R18, 0x1560 ;  /* 0x0000156000127802 */ /* 0x000fe40000000f00 */
[----:B------:R-:W-:Y:S05]  /*1550*/  CALL.REL.NOINC `($__internal_24_$__cuda_sm20_div_s64) ;  /* 0x0000003400887944 */ /* 0x000fea0003c00000 */
[----:B------:R-:W-:Y:S02]  /*1560*/  MOV R14, R10 ;  /* 0x0000000a000e7202 */ /* 0x000fe40000000f00 */
[----:B------:R-:W-:Y:S02]  /*1570*/  MOV R15, R13 ;  /* 0x0000000d000f7202 */ /* 0x000fe40000000f00 */
.L_x_4437:
[----:B------:R-:W-:Y:S05]  /*1580*/  BSYNC.RECONVERGENT B0 ;  /* 0x0000000000007941 */ /* 0x000fea0003800200 */
.L_x_4435:
        /* <DEDUP_REMOVED lines=70> */
.L_x_4439:
[----:B0-----:R-:W-:Y:S05]  /*19f0*/  BSYNC.RECONVERGENT B0 ;  /* 0x0000000000007941 */ /* 0x001fea0003800200 */
.L_x_4438:
        /* <DEDUP_REMOVED lines=139> */
.L_x_4443:
[----:B------:R-:W-:Y:S01]  /*22b0*/  IMAD.MOV.U32 R16, RZ, RZ, R2 ;  /* 0x000000ffff107224 */ /* 0x000fe200078e0002 */
[----:B------:R-:W-:Y:S01]  /*22c0*/  MOV R21, RZ ;  /* 0x000000ff00157202 */ /* 0x000fe20000000f00 */
[----:B------:R-:W-:Y:S01]  /*22d0*/  IMAD.MOV.U32 R20, RZ, RZ, R32 ;  /* 0x000000ffff147224 */ /* 0x000fe200078e0020 */
[----:B------:R-:W-:Y:S02]  /*22e0*/  MOV R18, 0x2300 ;  /* 0x0000230000127802 */ /* 0x000fe40000000f00 */
[----:B------:R-:W-:Y:S05]  /*22f0*/  CALL.REL.NOINC `($__internal_24_$__cuda_sm20_div_s64) ;  /* 0x0000002800207944 */ /* 0x000fea0003c00000 */
[----:B------:R-:W-:Y:S02]  /*2300*/  IADD3 R15, PT, PT, -R10, RZ, RZ ;  /* 0x000000ff0a0f7210 */ /* 0x000fe40007ffe1ff */
[----:B------:R-:W-:-:S03]  /*2310*/  MOV R33, R13 ;  /* 0x0000000d00217202 */ /* 0x000fc60000000f00 */
[----:B------:R-:W-:Y:S01]  /*2320*/  IMAD R14, R32, R15, R2 ;  /* 0x0000000f200e7224 */ /* 0x000fe200078e0202 */
[----:B------:R-:W-:-:S07]  /*2330*/  MOV R32, R10 ;  /* 0x0000000a00207202 */ /* 0x000fce0000000f00 */
.L_x_4444:
        /* <DEDUP_REMOVED lines=59> */
.L_x_4446:
[----:B------:R-:W-:Y:S01]  /*26f0*/  IMAD.MOV.U32 R16, RZ, RZ, R32 ;  /* 0x000000ffff107224 */ /* 0x000fe200078e0020 */
[----:B------:R-:W-:Y:S01]  /*2700*/  MOV R21, R33 ;  /* 0x0000002100157202 */ /* 0x000fe20000000f00 */
[----:B------:R-:W-:Y:S01]  /*2710*/  IMAD.MOV.U32 R20, RZ, RZ, R28 ;  /* 0x000000ffff147224 */ /* 0x000fe200078e001c */
[----:B------:R-:W-:Y:S02]  /*2720*/  MOV R18, 0x2740 ;  /* 0x0000274000127802 */ /* 0x000fe40000000f00 */
[----:B------:R-:W-:Y:S05]  /*2730*/  CALL.REL.NOINC `($__internal_24_$__cuda_sm20_div_s64) ;  /* 0x0000002400107944 */ /* 0x000fea0003c00000 */
[----:B------:R-:W-:-:S05]  /*2740*/  IADD3 R13, PT, PT, -R10, RZ, RZ ;  /* 0x000000ff0a0d7210 */ /* 0x000fca0007ffe1ff */
[----:B------:R-:W-:Y:S02]  /*2750*/  IMAD R28, R13, R28, R32 ;  /* 0x0000001c0d1c7224 */ /* 0x000fe400078e0220 */
.L_x_4447:
[----:B------:R-:W-:Y:S05]  /*2760*/  BSYNC.RECONVERGENT B0 ;  /* 0x0000000000007941 */ /* 0x000fea0003800200 */
.L_x_4445:
        /* <DEDUP_REMOVED lines=160> */
.L_x_4442:
[----:B------:R-:W0:Y:S01]  /*3170*/  LDC.64 R2, c[0x0][0x420] ;  /* 0x00010800ff027b82 */ /* 0x000e220000000a00 */
[----:B------:R-:W-:-:S05]  /*3180*/  IADD3 R0, PT, PT, R12, UR13, RZ ;  /* 0x0000000d0c007c10 */ /* 0x000fca000fffe0ff */
[----:B0-----:R-:W-:-:S05]  /*3190*/  IMAD.WIDE.U32 R2, R0, 0x4, R2 ;  /* 0x0000000400027825 */ /* 0x001fca00078e0002 */
[----:B------:R1:W-:Y:S02]  /*31a0*/  STG.E desc[UR10][R2.64], R24 ;  /* 0x0000001802007986 */ /* 0x0003e4000c10190a */
.L_x_4441:
[----:B------:R-:W-:Y:S05]  /*31b0*/  BSYNC.RECONVERGENT B1 ;  /* 0x0000000000017941 */ /* 0x000fea0003800200 */
.L_x_4440:
        /* <DEDUP_REMOVED lines=14> */
.L_x_4449:
[----:B------:R-:W-:Y:S05]  /*32a0*/  BSYNC.RECONVERGENT B0 ;  /* 0x0000000000007941 */ /* 0x000fea0003800200 */
.L_x_4448:
        /* <DEDUP_REMOVED lines=49> */
.L_x_4454:
        /* <DEDUP_REMOVED lines=133> */
.L_x_4453:
        /* <DEDUP_REMOVED lines=73> */
.L_x_4455:
[----:B------:R-:W-:-:S09]  /*42a0*/  UISETP.NE.OR UP1, UPT, UR5, URZ, UP1 ;  /* 0x000000ff0500728c */ /* 0x000fd20008f25670 */
[----:B------:R-:W-:Y:S05]  /*42b0*/  BRA.U !UP1, `(.L_x_4451) ;  /* 0x0000000109947547 */ /* 0x000fea000b800000 */
.L_x_4452:
[----:B------:R-:W-:-:S13]  /*42c0*/  ISETP.GE.AND P0, PT, R12, UR15, PT ;  /* 0x0000000f0c007c0c */ /* 0x000fda000bf06270 */
.L_x_4456:
        /* <DEDUP_REMOVED lines=36> */
.L_x_4451:
        /* <DEDUP_REMOVED lines=10> */
.L_x_4457:
        /* <DEDUP_REMOVED lines=12> */
.L_x_4450:
        /* <DEDUP_REMOVED lines=81> */
        .weak           $__internal_24_$__cuda_sm20_div_s64
        .type           $__internal_24_$__cuda_sm20_div_s64,@function
        .size           $__internal_24_$__cuda_sm20_div_s64,(.L_x_7112 - $__internal_24_$__cuda_sm20_div_s64)
$__internal_24_$__cuda_sm20_div_s64:
        /* <DEDUP_REMOVED lines=86> */
[----:B------:R-:W-:Y:S05]  /*50e0*/  RET.REL.NODEC R14 `(_ZN5flash32flash_fwd_splitkv_combine_kernelI23Flash_fwd_kernel_traitsILi64ELi64ELi128ELi4ELb0ELb0EN7cutlass6half_tE19Flash_kernel_traitsILi64ELi64ELi128ELi4ES3_EELi8ELi4ELb1EEEvNS_16Flash_fwd_paramsE) ;  /* 0xffffffac0ec47950 */ /* 0x000fea0003c3ffff */
.L_x_4458:
        /* <DEDUP_REMOVED lines=9> */
.L_x_7112:


//--------------------- .text._ZN5flash32flash_fwd_splitkv_combine_kernelI23Flash_fwd_kernel_traitsILi64ELi64ELi128ELi4ELb0ELb0EN7cutlass6half_tE19Flash_kernel_traitsILi64ELi64ELi128ELi4ES3_EELi8ELi3ELb1EEEvNS_16Flash_fwd_paramsE --------------------------
	.section	.text._ZN5flash32flash_fwd_splitkv_combine_kernelI23Flash_fwd_kernel_traitsILi64ELi64ELi128ELi4ELb0ELb0EN7cutlass6half_tE19Flash_kernel_traitsILi64ELi64ELi128ELi4ES3_EELi8ELi3ELb1EEEvNS_16Flash_fwd_paramsE,"ax",@progbits
	.align	128
        .global         _ZN5flash32flash_fwd_splitkv_combine_kernelI23Flash_fwd_kernel_traitsILi64ELi64ELi128ELi4ELb0ELb0EN7cutlass6half_tE19Flash_kernel_traitsILi64ELi64ELi128ELi4ES3_EELi8ELi3ELb1EEEvNS_16Flash_fwd_paramsE
        .type           _ZN5flash32flash_fwd_splitkv_combine_kernelI23Flash_fwd_kernel_traitsILi64ELi64ELi128ELi4ELb0ELb0EN7cutlass6half_tE19Flash_kernel_traitsILi64ELi64ELi128ELi4ES3_EELi8ELi3ELb1EEEvNS_16Flash_fwd_paramsE,@function
        .size           _ZN5flash32flash_fwd_splitkv_combine_kernelI23Flash_fwd_kernel_traitsILi64ELi64ELi128ELi4ELb0ELb0EN7cutlass6half_tE19Flash_kernel_traitsILi64ELi64ELi128ELi4ES3_EELi8ELi3ELb1EEEvNS_16Flash_fwd_paramsE,(.L_x_7113 - _ZN5flash32flash_fwd_splitkv_combine_kernelI23Flash_fwd_kernel_traitsILi64ELi64ELi128ELi4ELb0ELb0EN7cutlass6half_tE19Flash_kernel_traitsILi64ELi64ELi128ELi4ES3_EELi8ELi3ELb1EEEvNS_16Flash_fwd_paramsE)
        .other          _ZN5flash32flash_fwd_splitkv_combine_kernelI23Flash_fwd_kernel_traitsILi64ELi64ELi128ELi4ELb0ELb0EN7cutlass6half_tE19Flash_kernel_traitsILi64ELi64ELi128ELi4ES3_EELi8ELi3ELb1EEEvNS_16Flash_fwd_paramsE,@"STO_CUDA_ENTRY STV_DEFAULT"
_ZN5flash32flash_fwd_splitkv_combine_kernelI23Flash_fwd_kernel_traitsILi64ELi64ELi128ELi4ELb0ELb0EN7cutlass6half_tE19Flash_kernel_traitsILi64ELi64ELi128ELi4ES3_EELi8ELi3ELb1EEEvNS_16Flash_fwd_paramsE:
.text._ZN5flash32flash_fwd_splitkv_combine_kernelI23Flash_fwd_kernel_traitsILi64ELi64ELi128ELi4ELb0ELb0EN7cutlass6half_tE19Flash_kernel_traitsILi64ELi64ELi128ELi4ES3_EELi8ELi3ELb1EEEvNS_16Flash_fwd_paramsE:
        /* <DEDUP_REMOVED lines=38> */
.L_x_4459:
[----:B------:R-:W-:Y:S01]  /*0260*/  IMAD.U32 R24, RZ, RZ, UR21 ;  /* 0x00000015ff187e24 */ /* 0x000fe2000f8e00ff */
[----:B------:R-:W-:Y:S01]  /*0270*/  MOV R16, UR19 ;  /* 0x0000001300107c02 */ /* 0x000fe20008000f00 */
[----:B------:R-:W-:Y:S01]  /*0280*/  IMAD.U32 R17, RZ, RZ, UR15 ;  /* 0x0000000fff117e24 */ /* 0x000fe2000f8e00ff */
[----:B------:R-:W-:Y:S02]  /*0290*/  MOV R15, UR14 ;  /* 0x0000000e000f7c02 */ /* 0x000fe40008000f00 */
[----:B------:R-:W-:Y:S02]  /*02a0*/  MOV R14, 0x2c0 ;  /* 0x000002c0000e7802 */ /* 0x000fe40000000f00 */
[----:B------:R-:W-:Y:S05]  /*02b0*/  CALL.REL.NOINC `($__internal_25_$__cuda_sm20_div_s64) ;  /* 0x00000048002c7944 */ /* 0x000fea0003c00000 */
[----:B------:R-:W-:-:S07]  /*02c0*/  MOV R12, R0 ;  /* 0x00000000000c7202 */ /* 0x000fce0000000f00 */
.L_x_4460:
        /* <DEDUP_REMOVED lines=30> */
.L_x_4462:
[----:B------:R-:W-:Y:S01]  /*04b0*/  IMAD.MOV.U32 R24, RZ, RZ, R12 ;  /* 0x000000ffff187224 */ /* 0x000fe200078e000c */
[----:B------:R-:W-:Y:S02]  /*04c0*/  MOV R17, R13 ;  /* 0x0000000d00117202 */ /* 0x000fe40000000f00 */
[----:B------:R-:W-:Y:S02]  /*04d0*/  MOV R14, 0x4f0 ;  /* 0x000004f0000e7802 */ /* 0x000fe40000000f00 */
[----:B------:R-:W-:Y:S05]  /*04e0*/  CALL.REL.NOINC `($__internal_25_$__cuda_sm20_div_s64) ;  /* 0x0000004400a07944 */ /* 0x000fea0003c00000 */
[----:B------:R-:W-:Y:S02]  /*04f0*/  MOV R6, R0 ;  /* 0x0000000000067202 */ /* 0x000fe40000000f00 */
[----:B------:R-:W-:Y:S02]  /*0500*/  MOV R7, R13 ;  /* 0x0000000d00077202 */ /* 0x000fe40000000f00 */
.L_x_4463:
[----:B------:R-:W-:Y:S05]  /*0510*/  BSYNC.RECONVERGENT B0 ;  /* 0x0000000000007941 */ /* 0x000fea0003800200 */
.L_x_4461:
        /* <DEDUP_REMOVED lines=57> */
.L_x_4465:
[----:B------:R-:W-:Y:S01]  /*08b0*/  IMAD.MOV.U32 R24, RZ, RZ, R16 ;  /* 0x000000ffff187224 */ /* 0x000fe200078e0010 */
[----:B------:R-:W-:Y:S01]  /*08c0*/  MOV R16, R11 ;  /* 0x0000000b00107202 */ /* 0x000fe20000000f00 */
[----:B------:R-:W-:Y:S01]  /*08d0*/  IMAD.MOV.U32 R17, RZ, RZ, R15 ;  /* 0x000000ffff117224 */ /* 0x000fe200078e000f */
[----:B------:R-:W-:Y:S02]  /*08e0*/  MOV R15, R3 ;  /* 0x00000003000f7202 */ /* 0x000fe40000000f00 */
[----:B------:R-:W-:Y:S02]  /*08f0*/  MOV R14, 0x910 ;  /* 0x00000910000e7802 */ /* 0x000fe40000000f00 */
[----:B------:R-:W-:Y:S05]  /*0900*/  CALL.REL.NOINC `($__internal_25_$__cuda_sm20_div_s64) ;  /* 0x0000004000987944 */ /* 0x000fea0003c00000 */
[----:B------:R-:W-:Y:S02]  /*0910*/  MOV R12, R0 ;  /* 0x00000000000c7202 */ /* 0x000fe40000000f00 */
.L_x_4466:
[----:B------:R-:W-:Y:S05]  /*0920*/  BSYNC.RECONVERGENT B0 ;  /* 0x0000000000007941 */ /* 0x000fea0003800200 */
.L_x_4464:
        /* <DEDUP_REMOVED lines=124> */
.L_x_4468:
[----:B------:R-:W-:Y:S01]  /*10f0*/  IMAD.MOV.U32 R24, RZ, RZ, R12 ;  /* 0x000000ffff187224 */ /* 0x000fe200078e000c */
[----:B------:R-:W-:Y:S01]  /*1100*/  MOV R16, R10 ;  /* 0x0000000a00107202 */ /* 0x000fe20000000f00 */
[----:B------:R-:W-:Y:S01]  /*1110*/  IMAD.MOV.U32 R17, RZ, RZ, R13 ;  /* 0x000000ffff117224 */ /* 0x000fe200078e000d */
[----:B------:R-:W-:Y:S02]  /*1120*/  MOV R15, R4 ;  /* 0x00000004000f7202 */ /* 0x000fe40000000f00 */
[----:B------:R-:W-:Y:S02]  /*1130*/  MOV R14, 0x1150 ;  /* 0x00001150000e7802 */ /* 0x000fe40000000f00 */
[----:B------:R-:W-:Y:S05]  /*1140*/  CALL.REL.NOINC `($__internal_25_$__cuda_sm20_div_s64) ;  /* 0x0000003800887944 */ /* 0x000fea0003c00000 */
[----:B------:R-:W-:Y:S02]  /*1150*/  MOV R30, R0 ;  /* 0x00000000001e7202 */ /* 0x000fe40000000f00 */
[----:B------:R-:W-:Y:S02]  /*1160*/  MOV R31, R13 ;  /* 0x0000000d001f7202 */ /* 0x000fe40000000f00 */
.L_x_4469:
[----:B------:R-:W-:Y:S05]  /*1170*/  BSYNC.RECONVERGENT B0 ;  /* 0x0000000000007941 */ /* 0x000fea0003800200 */
.L_x_4467:
        /* <DEDUP_REMOVED lines=57> */
.L_x_4471:
[----:B------:R-:W-:Y:S01]  /*1510*/  IMAD.MOV.U32 R24, RZ, RZ, R6 ;  /* 0x000000ffff187224 */ /* 0x000fe200078e0006 */
[----:B------:R-:W-:Y:S01]  /*1520*/  MOV R17, R7 ;  /* 0x0000000700117202 */ /* 0x000fe20000000f00 */
[----:B------:R-:W-:Y:S01]  /*1530*/  IMAD.MOV.U32 R16, RZ, RZ, R9 ;  /* 0x000000ffff107224 */ /* 0x000fe200078e0009 */
[----:B------:R-:W-:Y:S02]  /*1540*/  MOV R14, 0x1560 ;  /* 0x00001560000e7802 */ /* 0x000fe40000000f00 */
[----:B------:R-:W-:Y:S05]  /*1550*/  CALL.REL.NOINC `($__internal_25_$__cuda_sm20_div_s64) ;  /* 0x0000003400847944 */ /* 0x000fea0003c00000 */
[----:B------:R-:W-:Y:S02]  /*1560*/  MOV R22, R0 ;  /* 0x0000000000167202 */ /* 0x000fe40000000f00 */
[----:B------:R-:W-:Y:S02]  /*1570*/  MOV R23, R13 ;  /* 0x0000000d00177202 */ /* 0x000fe40000000f00 */
.L_x_4472:
[----:B------:R-:W-:Y:S05]  /*1580*/  BSYNC.RECONVERGENT B0 ;  /* 0x0000000000007941 */ /* 0x000fea0003800200 */
.L_x_4470:
        /* <DEDUP_REMOVED lines=81> */
.L_x_4474:
[----:B------:R-:W-:Y:S05]  /*1aa0*/  BSYNC.RECONVERGENT B0 ;  /* 0x0000000000007941 */ /* 0x000fea0003800200 */
.L_x_4473:
        /* <DEDUP_REMOVED lines=121> */
.L_x_4478:
[----:B------:R-:W-:Y:S01]  /*2240*/  LEA.HI R24, R7, UR20, RZ, 0x1d ;  /* 0x0000001407187c11 */ /* 0x000fe2000f8fe8ff */
[----:B------:R-:W-:Y:S01]  /*2250*/  IMAD.MOV.U32 R17, RZ, RZ, RZ ;  /* 0x000000ffff117224 */ /* 0x000fe200078e00ff */
[----:B------:R-:W-:Y:S01]  /*2260*/  MOV R14, 0x2290 ;  /* 0x00002290000e7802 */ /* 0x000fe20000000f00 */
[----:B------:R-:W-:Y:S02]  /*2270*/  IMAD.MOV.U32 R16, RZ, RZ, R26 ;  /* 0x000000ffff107224 */ /* 0x000fe400078e001a */
[----:B------:R-:W-:Y:S05]  /*2280*/  CALL.REL.NOINC `($__internal_25_$__cuda_sm20_div_s64) ;  /* 0x0000002800387944 */ /* 0x000fea0003c00000 */
[----:B------:R-:W-:Y:S02]  /*2290*/  IADD3 R15, PT, PT, -R0, RZ, RZ ;  /* 0x000000ff000f7210 */ /* 0x000fe40007ffe1ff */
[----:B------:R-:W-:-:S03]  /*22a0*/  MOV R27, R13 ;  /* 0x0000000d001b7202 */ /* 0x000fc60000000f00 */
[----:B------:R-:W-:Y:S01]  /*22b0*/  IMAD R24, R26, R15, R24 ;  /* 0x0000000f1a187224 */ /* 0x000fe200078e0218 */
[----:B------:R-:W-:-:S07]  /*22c0*/  MOV R26, R0 ;  /* 0x00000000001a7202 */ /* 0x000fce0000000f00 */
.L_x_4479:
        /* <DEDUP_REMOVED lines=60> */
.L_x_4481:
[----:B------:R-:W-:Y:S01]  /*2690*/  IMAD.MOV.U32 R24, RZ, RZ, R26 ;  /* 0x000000ffff187224 */ /* 0x000fe200078e001a */
[----:B------:R-:W-:Y:S01]  /*26a0*/  MOV R17, R27 ;  /* 0x0000001b00117202 */ /* 0x000fe20000000f00 */
[----:B------:R-:W-:Y:S01]  /*26b0*/  IMAD.MOV.U32 R16, RZ, RZ, R32 ;  /* 0x000000ffff107224 */ /* 0x000fe200078e0020 */
[----:B------:R-:W-:Y:S02]  /*26c0*/  MOV R14, 0x26e0 ;  /* 0x000026e0000e7802 */ /* 0x000fe40000000f00 */
[----:B------:R-:W-:Y:S05]  /*26d0*/  CALL.REL.NOINC `($__internal_25_$__cuda_sm20_div_s64) ;  /* 0x0000002400247944 */ /* 0x000fea0003c00000 */
[----:B------:R-:W-:-:S05]  /*26e0*/  IADD3 R13, PT, PT, -R0, RZ, RZ ;  /* 0x000000ff000d7210 */ /* 0x000fca0007ffe1ff */
[----:B------:R-:W-:Y:S02]  /*26f0*/  IMAD R26, R13, R32, R26 ;  /* 0x000000200d1a7224 */ /* 0x000fe400078e021a */
.L_x_4482:
[----:B------:R-:W-:Y:S05]  /*2700*/  BSYNC.RECONVERGENT B0 ;  /* 0x0000000000007941 */ /* 0x000fea0003800200 */
.L_x_4480:
        /* <DEDUP_REMOVED lines=162> */
.L_x_4477:
[----:B------:R-:W0:Y:S01]  /*3130*/  LDC.64 R2, c[0x0][0x420] ;  /* 0x00010800ff027b82 */ /* 0x000e220000000a00 */
[----:B------:R-:W-:-:S05]  /*3140*/  IADD3 R12, PT, PT, R12, UR20, RZ ;  /* 0x000000140c0c7c10 */ /* 0x000fca000fffe0ff */
[----:B0-----:R-:W-:-:S05]  /*3150*/  IMAD.WIDE.U32 R2, R12, 0x4, R2 ;  /* 0x000000040c027825 */ /* 0x001fca00078e0002 */
[----:B------:R1:W-:Y:S02]  /*3160*/  STG.E desc[UR10][R2.64], R20 ;  /* 0x0000001402007986 */ /* 0x0003e4000c10190a */
.L_x_4476:
[----:B------:R-:W-:Y:S05]  /*3170*/  BSYNC.RECONVERGENT B1 ;  /* 0x0000000000017941 */ /* 0x000fea0003800200 */
.L_x_4475:
        /* <DEDUP_REMOVED lines=17> */
.L_x_4484:
[----:B------:R-:W-:Y:S05]  /*3290*/  BSYNC.RECONVERGENT B0 ;  /* 0x0000000000007941 */ /* 0x000fea0003800200 */
.L_x_4483:
        /* <DEDUP_REMOVED lines=49> */
.L_x_4489:
        /* <DEDUP_REMOVED lines=133> */
.L_x_4488:
        /* <DEDUP_REMOVED lines=73> */
.L_x_4490:
[----:B------:R-:W-:-:S09]  /*4290*/  UISETP.NE.OR UP1, UPT, UR5, URZ, UP1 ;  /* 0x000000ff0500728c */ /* 0x000fd20008f25670 */
[----:B------:R-:W-:Y:S05]  /*42a0*/  BRA.U !UP1, `(.L_x_4486) ;  /* 0x0000000109947547 */ /* 0x000fea000b800000 */
.L_x_4487:
[----:B------:R-:W-:-:S13]  /*42b0*/  ISETP.GE.AND P0, PT, R12, UR12, PT ;  /* 0x0000000c0c007c0c */ /* 0x000fda000bf06270 */
.L_x_4491:
        /* <DEDUP_REMOVED lines=36> */
.L_x_4486:
        /* <DEDUP_REMOVED lines=10> */
.L_x_4492:
        /* <DEDUP_REMOVED lines=12> */
.L_x_4485:
        /* <DEDUP_REMOVED lines=81> */
        .weak           $__internal_25_$__cuda_sm20_div_s64
        .type           $__internal_25_$__cuda_sm20_div_s64,@function
        .size           $__internal_25_$__cuda_sm20_div_s64,(.L_x_7113 - $__internal_25_$__cuda_sm20_div_s64)
$__internal_25_$__cuda_sm20_div_s64:
        /* <DEDUP_REMOVED lines=86> */
[----:B------:R-:W-:Y:S06]  /*50d0*/  RET.REL.NODEC R18 `(_ZN5flash32flash_fwd_splitkv_combine_kernelI23Flash_fwd_kernel_traitsILi64ELi64ELi128ELi4ELb0ELb0EN7cutlass6half_tE19Flash_kernel_traitsILi64ELi64ELi128ELi4ES3_EELi8ELi3ELb1EEEvNS_16Flash_fwd_paramsE) ;  /* 0xffffffac12c87950 */ /* 0x000fec0003c3ffff */
.L_x_4493:
        /* <DEDUP_REMOVED lines=10> */
.L_x_7113:


//--------------------- .text._ZN5flash32flash_fwd_splitkv_combine_kernelI23Flash_fwd_kernel_traitsILi64ELi64ELi128ELi4ELb0ELb0EN7cutlass6half_tE19Flash_kernel_traitsILi64ELi64ELi128ELi4ES3_EELi8ELi2ELb1EEEvNS_16Flash_fwd_paramsE --------------------------
	.section	.text._ZN5flash32flash_fwd_splitkv_combine_kernelI23Flash_fwd_kernel_traitsILi64ELi64ELi128ELi4ELb0ELb0EN7cutlass6half_tE19Flash_kernel_traitsILi64ELi64ELi128ELi4ES3_EELi8ELi2ELb1EEEvNS_16Flash_fwd_paramsE,"ax",@progbits
	.align	128
        .global         _ZN5flash32flash_fwd_splitkv_combine_kernelI23Flash_fwd_kernel_traitsILi64ELi64ELi128ELi4ELb0ELb0EN7cutlass6half_tE19Flash_kernel_traitsILi64ELi64ELi128ELi4ES3_EELi8ELi2ELb1EEEvNS_16Flash_fwd_paramsE
        .type           _ZN5flash32flash_fwd_splitkv_combine_kernelI23Flash_fwd_kernel_traitsILi64ELi64ELi128ELi4ELb0ELb0EN7cutlass6half_tE19Flash_kernel_traitsILi64ELi64ELi128ELi4ES3_EELi8ELi2ELb1EEEvNS_16Flash_fwd_paramsE,@function
        .size           _ZN5flash32flash_fwd_splitkv_combine_kernelI23Flash_fwd_kernel_traitsILi64ELi64ELi128ELi4ELb0ELb0EN7cutlass6half_tE19Flash_kernel_traitsILi64ELi64ELi128ELi4ES3_EELi8ELi2ELb1EEEvNS_16Flash_fwd_paramsE,(.L_x_7114 - _ZN5flash32flash_fwd_splitkv_combine_kernelI23Flash_fwd_kernel_traitsILi64ELi64ELi128ELi4ELb0ELb0EN7cutlass6half_tE19Flash_kernel_traitsILi64ELi64ELi128ELi4ES3_EELi8ELi2ELb1EEEvNS_16Flash_fwd_paramsE)
        .other          _ZN5flash32flash_fwd_splitkv_combine_kernelI23Flash_fwd_kernel_traitsILi64ELi64ELi128ELi4ELb0ELb0EN7cutlass6half_tE19Flash_kernel_traitsILi64ELi64ELi128ELi4ES3_EELi8ELi2ELb1EEEvNS_16Flash_fwd_paramsE,@"STO_CUDA_ENTRY STV_DEFAULT"
_ZN5flash32flash_fwd_splitkv_combine_kernelI23Flash_fwd_kernel_traitsILi64ELi64ELi128ELi4ELb0ELb0EN7cutlass6half_tE19Flash_kernel_traitsILi64ELi64ELi128ELi4ES3_EELi8ELi2ELb1EEEvNS_16Flash_fwd_paramsE:
.text._ZN5flash32flash_fwd_splitkv_combine_kernelI23Flash_fwd_kernel_traitsILi64ELi64ELi128ELi4ELb0ELb0EN7cutlass6half_tE19Flash_kernel_traitsILi64ELi64ELi128ELi4ES3_EELi8ELi2ELb1EEEvNS_16Flash_fwd_paramsE:
        /* <DEDUP_REMOVED lines=38> */
.L_x_4494:
[----:B------:R-:W-:Y:S01]  /*0260*/  IMAD.U32 R14, RZ, RZ, UR16 ;  /* 0x00000010ff0e7e24 */ /* 0x000fe2000f8e00ff */
[----:B------:R-:W-:Y:S01]  /*0270*/  MOV R18, UR14 ;  /* 0x0000000e00127c02 */ /* 0x000fe20008000f00 */
[----:B------:R-:W-:Y:S01]  /*0280*/  IMAD.U32 R19, RZ, RZ, UR17 ;  /* 0x00000011ff137e24 */ /* 0x000fe2000f8e00ff */
[----:B------:R-:W-:Y:S02]  /*0290*/  MOV R17, UR9 ;  /* 0x0000000900117c02 */ /* 0x000fe40008000f00 */
[----:B------:R-:W-:Y:S02]  /*02a0*/  MOV R16, 0x2c0 ;  /* 0x000002c000107802 */ /* 0x000fe40000000f00 */
[----:B------:R-:W-:Y:S05]  /*02b0*/  CALL.REL.NOINC `($__internal_26_$__cuda_sm20_div_s64) ;  /* 0x00000048001c7944 */ /* 0x000fea0003c00000 */
.L_x_4495:
        /* <DEDUP_REMOVED lines=30> */
.L_x_4497:
[----:B------:R-:W-:Y:S01]  /*04a0*/  IMAD.MOV.U32 R14, RZ, RZ, R10 ;  /* 0x000000ffff0e7224 */ /* 0x000fe200078e000a */
[----:B------:R-:W-:Y:S02]  /*04b0*/  MOV R19, R11 ;  /* 0x0000000b00137202 */ /* 0x000fe40000000f00 */
[----:B------:R-:W-:Y:S02]  /*04c0*/  MOV R16, 0x4e0 ;  /* 0x000004e000107802 */ /* 0x000fe40000000f00 */
[----:B------:R-:W-:Y:S05]  /*04d0*/  CALL.REL.NOINC `($__internal_26_$__cuda_sm20_div_s64) ;  /* 0x0000004400947944 */ /* 0x000fea0003c00000 */
[----:B------:R-:W-:Y:S02]  /*04e0*/  MOV R4, R10 ;  /* 0x0000000a00047202 */ /* 0x000fe40000000f00 */
[----:B------:R-:W-:Y:S02]  /*04f0*/  MOV R5, R11 ;  /* 0x0000000b00057202 */ /* 0x000fe40000000f00 */
.L_x_4498:
[----:B------:R-:W-:Y:S05]  /*0500*/  BSYNC.RECONVERGENT B0 ;  /* 0x0000000000007941 */ /* 0x000fea0003800200 */
.L_x_4496:
        /* <DEDUP_REMOVED lines=57> */
.L_x_4500:
[----:B------:R-:W-:Y:S01]  /*08a0*/  IMAD.MOV.U32 R14, RZ, RZ, R18 ;  /* 0x000000ffff0e7224 */ /* 0x000fe200078e0012 */
[----:B------:R-:W-:Y:S01]  /*08b0*/  MOV R18, R9 ;  /* 0x0000000900127202 */ /* 0x000fe20000000f00 */
[----:B------:R-:W-:Y:S01]  /*08c0*/  IMAD.MOV.U32 R19, RZ, RZ, R17 ;  /* 0x000000ffff137224 */ /* 0x000fe200078e0011 */
[----:B------:R-:W-:Y:S02]  /*08d0*/  MOV R17, R25 ;  /* 0x0000001900117202 */ /* 0x000fe40000000f00 */
[----:B------:R-:W-:Y:S02]  /*08e0*/  MOV R16, 0x900 ;  /* 0x0000090000107802 */ /* 0x000fe40000000f00 */
[----:B------:R-:W-:Y:S05]  /*08f0*/  CALL.REL.NOINC `($__internal_26_$__cuda_sm20_div_s64) ;  /* 0x00000040008c7944 */ /* 0x000fea0003c00000 */
.L_x_4501:
[----:B------:R-:W-:Y:S05]  /*0900*/  BSYNC.RECONVERGENT B0 ;  /* 0x0000000000007941 */ /* 0x000fea0003800200 */
.L_x_4499:
        /* <DEDUP_REMOVED lines=123> */
.L_x_4503:
[----:B------:R-:W-:Y:S01]  /*10c0*/  IMAD.MOV.U32 R14, RZ, RZ, R10 ;  /* 0x000000ffff0e7224 */ /* 0x000fe200078e000a */
[----:B------:R-:W-:Y:S01]  /*10d0*/  MOV R18, R8 ;  /* 0x0000000800127202 */ /* 0x000fe20000000f00 */
[----:B------:R-:W-:Y:S01]  /*10e0*/  IMAD.MOV.U32 R19, RZ, RZ, R11 ;  /* 0x000000ffff137224 */ /* 0x000fe200078e000b */
[----:B------:R-:W-:Y:S02]  /*10f0*/  MOV R17, R0 ;  /* 0x0000000000117202 */ /* 0x000fe40000000f00 */
[----:B------:R-:W-:Y:S02]  /*1100*/  MOV R16, 0x1120 ;  /* 0x0000112000107802 */ /* 0x000fe40000000f00 */
[----:B------:R-:W-:Y:S05]  /*1110*/  CALL.REL.NOINC `($__internal_26_$__cuda_sm20_div_s64) ;  /* 0x0000003800847944 */ /* 0x000fea0003c00000 */
[----:B------:R-:W-:Y:S02]  /*1120*/  MOV R32, R10 ;  /* 0x0000000a00207202 */ /* 0x000fe40000000f00 */
[----:B------:R-:W-:Y:S02]  /*1130*/  MOV R33, R11 ;  /* 0x0000000b00217202 */ /* 0x000fe40000000f00 */
.L_x_4504:
[----:B------:R-:W-:Y:S05]  /*1140*/  BSYNC.RECONVERGENT B0 ;  /* 0x0000000000007941 */ /* 0x000fea0003800200 */
.L_x_4502:
        /* <DEDUP_REMOVED lines=57> */
.L_x_4506:
[----:B------:R-:W-:Y:S01]  /*14e0*/  IMAD.MOV.U32 R14, RZ, RZ, R4 ;  /* 0x000000ffff0e7224 */ /* 0x000fe200078e0004 */
[----:B------:R-:W-:Y:S01]  /*14f0*/  MOV R19, R5 ;  /* 0x0000000500137202 */ /* 0x000fe20000000f00 */
[----:B------:R-:W-:Y:S01]  /*1500*/  IMAD.MOV.U32 R18, RZ, RZ, R6 ;  /* 0x000000ffff127224 */ /* 0x000fe200078e0006 */
[----:B------:R-:W-:Y:S02]  /*1510*/  MOV R16, 0x1530 ;  /* 0x0000153000107802 */ /* 0x000fe40000000f00 */
[----:B------:R-:W-:Y:S05]  /*1520*/  CALL.REL.NOINC `($__internal_26_$__cuda_sm20_div_s64) ;  /* 0x0000003400807944 */ /* 0x000fea0003c00000 */
[----:B------:R-:W-:Y:S02]  /*1530*/  MOV R20, R10 ;  /* 0x0000000a00147202 */ /* 0x000fe40000000f00 */
[----:B------:R-:W-:Y:S02]  /*1540*/  MOV R21, R11 ;  /* 0x0000000b00157202 */ /* 0x000fe40000000f00 */
.L_x_4507:
[----:B------:R-:W-:Y:S05]  /*1550*/  BSYNC.RECONVERGENT B0 ;  /* 0x0000000000007941 */ /* 0x000fea0003800200 */
.L_x_4505:
        /* <DEDUP_REMOVED lines=72> */
.L_x_4509:
[----:B0-----:R-:W-:Y:S05]  /*19e0*/  BSYNC.RECONVERGENT B0 ;  /* 0x0000000000007941 */ /* 0x001fea0003800200 */
.L_x_4508:
        /* <DEDUP_REMOVED lines=133> */
.L_x_4513:
[----:B------:R-:W-:Y:S01]  /*2240*/  LEA.HI R2, R7, UR15, RZ, 0x1e ;  /* 0x0000000f07027c11 */ /* 0x000fe2000f8ff0ff */
[----:B------:R-:W-:Y:S01]  /*2250*/  IMAD.MOV.U32 R19, RZ, RZ, RZ ;  /* 0x000000ffff137224 */ /* 0x000fe200078e00ff */
[----:B------:R-:W-:Y:S02]  /*2260*/  MOV R18, R30 ;  /* 0x0000001e00127202 */ /* 0x000fe40000000f00 */
[----:B------:R-:W-:Y:S01]  /*2270*/  MOV R16, 0x22a0 ;  /* 0x000022a000107802 */ /* 0x000fe20000000f00 */
[----:B------:R-:W-:Y:S02]  /*2280*/  IMAD.MOV.U32 R14, RZ, RZ, R2 ;  /* 0x000000ffff0e7224 */ /* 0x000fe400078e0002 */
[----:B------:R-:W-:Y:S05]  /*2290*/  CALL.REL.NOINC `($__internal_26_$__cuda_sm20_div_s64) ;  /* 0x0000002800247944 */ /* 0x000fea0003c00000 */
[----:B------:R-:W-:Y:S02]  /*22a0*/  IADD3 R13, PT, PT, -R10, RZ, RZ ;  /* 0x000000ff0a0d7210 */ /* 0x000fe40007ffe1ff */
[----:B------:R-:W-:-:S03]  /*22b0*/  MOV R31, R11 ;  /* 0x0000000b001f7202 */ /* 0x000fc60000000f00 */
[----:B------:R-:W-:Y:S01]  /*22c0*/  IMAD R12, R30, R13, R2 ;  /* 0x0000000d1e0c7224 */ /* 0x000fe200078e0202 */
[----:B------:R-:W-:-:S07]  /*22d0*/  MOV R30, R10 ;  /* 0x0000000a001e7202 */ /* 0x000fce0000000f00 */
.L_x_4514:
        /* <DEDUP_REMOVED lines=59> */
.L_x_4516:
[----:B------:R-:W-:Y:S01]  /*2690*/  IMAD.MOV.U32 R14, RZ, RZ, R30 ;  /* 0x000000ffff0e7224 */ /* 0x000fe200078e001e */
[----:B------:R-:W-:Y:S01]  /*26a0*/  MOV R19, R31 ;  /* 0x0000001f00137202 */ /* 0x000fe20000000f00 */
[----:B------:R-:W-:Y:S01]  /*26b0*/  IMAD.MOV.U32 R18, RZ, RZ, R34 ;  /* 0x000000ffff127224 */ /* 0x000fe200078e0022 */
[----:B------:R-:W-:Y:S02]  /*26c0*/  MOV R16, 0x26e0 ;  /* 0x000026e000107802 */ /* 0x000fe40000000f00 */
[----:B------:R-:W-:Y:S05]  /*26d0*/  CALL.REL.NOINC `($__internal_26_$__cuda_sm20_div_s64) ;  /* 0x0000002400147944 */ /* 0x000fea0003c00000 */
[----:B------:R-:W-:-:S05]  /*26e0*/  IADD3 R11, PT, PT, -R10, RZ, RZ ;  /* 0x000000ff0a0b7210 */ /* 0x000fca0007ffe1ff */
[----:B------:R-:W-:Y:S02]  /*26f0*/  IMAD R30, R11, R34, R30 ;  /* 0x000000220b1e7224 */ /* 0x000fe400078e021e */
.L_x_4517:
[----:B------:R-:W-:Y:S05]  /*2700*/  BSYNC.RECONVERGENT B0 ;  /* 0x0000000000007941 */ /* 0x000fea0003800200 */
.L_x_4515:
        /* <DEDUP_REMOVED lines=159> */
.L_x_4512:
[----:B------:R-:W0:Y:S01]  /*3100*/  LDC.64 R4, c[0x0][0x420] ;  /* 0x00010800ff047b82 */ /* 0x000e220000000a00 */
[----:B------:R-:W-:-:S05]  /*3110*/  IADD3 R2, PT, PT, R2, UR15, RZ ;  /* 0x0000000f02027c10 */ /* 0x000fca000fffe0ff */
[----:B0-----:R-:W-:-:S05]  /*3120*/  IMAD.WIDE.U32 R2, R2, 0x4, R4 ;  /* 0x0000000402027825 */ /* 0x001fca00078e0004 */
[----:B------:R1:W-:Y:S02]  /*3130*/  STG.E desc[UR10][R2.64], R22 ;  /* 0x0000001602007986 */ /* 0x0003e4000c10190a */
.L_x_4511:
[----:B------:R-:W-:Y:S05]  /*3140*/  BSYNC.RECONVERGENT B1 ;  /* 0x0000000000017941 */ /* 0x000fea0003800200 */
.L_x_4510:
        /* <DEDUP_REMOVED lines=16> */
.L_x_4519:
[----:B------:R-:W-:Y:S05]  /*3250*/  BSYNC.RECONVERGENT B0 ;  /* 0x0000000000007941 */ /* 0x000fea0003800200 */
.L_x_4518:
        /* <DEDUP_REMOVED lines=49> */
.L_x_4524:
        /* <DEDUP_REMOVED lines=133> */
.L_x_4523:
        /* <DEDUP_REMOVED lines=73> */
.L_x_4525:
[----:B------:R-:W-:-:S09]  /*4250*/  UISETP.NE.OR UP1, UPT, UR5, URZ, UP1 ;  /* 0x000000ff0500728c */ /* 0x000fd20008f25670 */
[----:B------:R-:W-:Y:S05]  /*4260*/  BRA.U !UP1, `(.L_x_4521) ;  /* 0x0000000109947547 */ /* 0x000fea000b800000 */
.L_x_4522:
[----:B------:R-:W-:-:S13]  /*4270*/  ISETP.GE.AND P0, PT, R12, UR13, PT ;  /* 0x0000000d0c007c0c */ /* 0x000fda000bf06270 */
.L_x_4526:
        /* <DEDUP_REMOVED lines=36> */
.L_x_4521:
        /* <DEDUP_REMOVED lines=10> */
.L_x_4527:
        /* <DEDUP_REMOVED lines=12> */
.L_x_4520:
        /* <DEDUP_REMOVED lines=81> */
        .weak           $__internal_26_$__cuda_sm20_div_s64
        .type           $__internal_26_$__cuda_sm20_div_s64,@function
        .size           $__internal_26_$__cuda_sm20_div_s64,(.L_x_7114 - $__internal_26_$__cuda_sm20_div_s64)
$__internal_26_$__cuda_sm20_div_s64:
        /* <DEDUP_REMOVED lines=86> */
[----:B------:R-:W-:Y:S05]  /*5090*/  RET.REL.NODEC R12 `(_ZN5flash32flash_fwd_splitkv_combine_kernelI23Flash_fwd_kernel_traitsILi64ELi64ELi128ELi4ELb0ELb0EN7cutlass6half_tE19Flash_kernel_traitsILi64ELi64ELi128ELi4ES3_EELi8ELi2ELb1EEEvNS_16Flash_fwd_paramsE) ;  /* 0xffffffac0cd87950 */ /* 0x000fea0003c3ffff */
.L_x_4528:
        /* <DEDUP_REMOVED lines=14> */
.L_x_7114:


//--------------------- .text._ZN5flash32flash_fwd_splitkv_combine_kernelI23Flash_fwd_kernel_traitsILi64ELi64ELi128ELi4ELb0ELb0EN7cutlass6half_tE19Flash_kernel_traitsILi64ELi64ELi128ELi4ES3_EELi8ELi1ELb1EEEvNS_16Flash_fwd_paramsE --------------------------
	.section	.text._ZN5flash32flash_fwd_splitkv_combine_kernelI23Flash_fwd_kernel_traitsILi64ELi64ELi128ELi4ELb0ELb0EN7cutlass6half_tE19Flash_kernel_traitsILi64ELi64ELi128ELi4ES3_EELi8ELi1ELb1EEEvNS_16Flash_fwd_paramsE,"ax",@progbits
	.align	128
        .global         _ZN5flash32flash_fwd_splitkv_combine_kernelI23Flash_fwd_kernel_traitsILi64ELi64ELi128ELi4ELb0ELb0EN7cutlass6half_tE19Flash_kernel_traitsILi64ELi64ELi128ELi4ES3_EELi8ELi1ELb1EEEvNS_16Flash_fwd_paramsE
        .type           _ZN5flash32flash_fwd_splitkv_combine_kernelI23Flash_fwd_kernel_traitsILi64ELi64ELi128ELi4ELb0ELb0EN7cutlass6half_tE19Flash_kernel_traitsILi64ELi64ELi128ELi4ES3_EELi8ELi1ELb1EEEvNS_16Flash_fwd_paramsE,@function
        .size           _ZN5flash32flash_fwd_splitkv_combine_kernelI23Flash_fwd_kernel_traitsILi64ELi64ELi128ELi4ELb0ELb0EN7cutlass6half_tE19Flash_kernel_traitsILi64ELi64ELi128ELi4ES3_EELi8ELi1ELb1EEEvNS_16Flash_fwd_paramsE,(.L_x_7115 - _ZN5flash32flash_fwd_splitkv_combine_kernelI23Flash_fwd_kernel_traitsILi64ELi64ELi128ELi4ELb0ELb0EN7cutlass6half_tE19Flash_kernel_traitsILi64ELi64ELi128ELi4ES3_EELi8ELi1ELb1EEEvNS_16Flash_fwd_paramsE)
        .other          _ZN5flash32flash_fwd_splitkv_combine_kernelI23Flash_fwd_kernel_traitsILi64ELi64ELi128ELi4ELb0ELb0EN7cutlass6half_tE19Flash_kernel_traitsILi64ELi64ELi128ELi4ES3_EELi8ELi1ELb1EEEvNS_16Flash_fwd_paramsE,@"STO_CUDA_ENTRY STV_DEFAULT"
_ZN5flash32flash_fwd_splitkv_combine_kernelI23Flash_fwd_kernel_traitsILi64ELi64ELi128ELi4ELb0ELb0EN7cutlass6half_tE19Flash_kernel_traitsILi64ELi64ELi128ELi4ES3_EELi8ELi1ELb1EEEvNS_16Flash_fwd_paramsE:
.text._ZN5flash32flash_fwd_splitkv_combine_kernelI23Flash_fwd_kernel_traitsILi64ELi64ELi128ELi4ELb0ELb0EN7cutlass6half_tE19Flash_kernel_traitsILi64ELi64ELi128ELi4ES3_EELi8ELi1ELb1EEEvNS_16Flash_fwd_paramsE:
        /* <DEDUP_REMOVED lines=38> */
.L_x_4529:
[----:B------:R-:W-:Y:S01]  /*0260*/  IMAD.U32 R14, RZ, RZ, UR16 ;  /* 0x00000010ff0e7e24 */ /* 0x000fe2000f8e00ff */
[----:B------:R-:W-:Y:S01]  /*0270*/  MOV R18, UR14 ;  /* 0x0000000e00127c02 */ /* 0x000fe20008000f00 */
[----:B------:R-:W-:Y:S01]  /*0280*/  IMAD.U32 R19, RZ, RZ, UR17 ;  /* 0x00000011ff137e24 */ /* 0x000fe2000f8e00ff */
[----:B------:R-:W-:Y:S02]  /*0290*/  MOV R17, UR9 ;  /* 0x0000000900117c02 */ /* 0x000fe40008000f00 */
[----:B------:R-:W-:Y:S02]  /*02a0*/  MOV R16, 0x2c0 ;  /* 0x000002c000107802 */ /* 0x000fe40000000f00 */
[----:B------:R-:W-:Y:S05]  /*02b0*/  CALL.REL.NOINC `($__internal_27_$__cuda_sm20_div_s64) ;  /* 0x0000004800087944 */ /* 0x000fea0003c00000 */
.L_x_4530:
        /* <DEDUP_REMOVED lines=30> */
.L_x_4532:
[----:B------:R-:W-:Y:S01]  /*04a0*/  IMAD.MOV.U32 R14, RZ, RZ, R10 ;  /* 0x000000ffff0e7224 */ /* 0x000fe200078e000a */
[----:B------:R-:W-:Y:S02]  /*04b0*/  MOV R19, R11 ;  /* 0x0000000b00137202 */ /* 0x000fe40000000f00 */
[----:B------:R-:W-:Y:S02]  /*04c0*/  MOV R16, 0x4e0 ;  /* 0x000004e000107802 */ /* 0x000fe40000000f00 */
[----:B------:R-:W-:Y:S05]  /*04d0*/  CALL.REL.NOINC `($__internal_27_$__cuda_sm20_div_s64) ;  /* 0x0000004400807944 */ /* 0x000fea0003c00000 */
[----:B------:R-:W-:Y:S02]  /*04e0*/  MOV R4, R10 ;  /* 0x0000000a00047202 */ /* 0x000fe40000000f00 */
[----:B------:R-:W-:Y:S02]  /*04f0*/  MOV R5, R11 ;  /* 0x0000000b00057202 */ /* 0x000fe40000000f00 */
.L_x_4533:
[----:B------:R-:W-:Y:S05]  /*0500*/  BSYNC.RECONVERGENT B0 ;  /* 0x0000000000007941 */ /* 0x000fea0003800200 */
.L_x_4531:
        /* <DEDUP_REMOVED lines=57> */
.L_x_4535:
[----:B------:R-:W-:Y:S01]  /*08a0*/  IMAD.MOV.U32 R14, RZ, RZ, R18 ;  /* 0x000000ffff0e7224 */ /* 0x000fe200078e0012 */
[----:B------:R-:W-:Y:S01]  /*08b0*/  MOV R18, R9 ;  /* 0x0000000900127202 */ /* 0x000fe20000000f00 */
[----:B------:R-:W-:Y:S01]  /*08c0*/  IMAD.MOV.U32 R19, RZ, RZ, R17 ;  /* 0x000000ffff137224 */ /* 0x000fe200078e0011 */
[----:B------:R-:W-:Y:S02]  /*08d0*/  MOV R17, R25 ;  /* 0x0000001900117202 */ /* 0x000fe40000000f00 */
[----:B------:R-:W-:Y:S02]  /*08e0*/  MOV R16, 0x900 ;  /* 0x0000090000107802 */ /* 0x000fe40000000f00 */
[----:B------:R-:W-:Y:S05]  /*08f0*/  CALL.REL.NOINC `($__internal_27_$__cuda_sm20_div_s64) ;  /* 0x0000004000787944 */ /* 0x000fea0003c00000 */
.L_x_4536:
[----:B------:R-:W-:Y:S05]  /*0900*/  BSYNC.RECONVERGENT B0 ;  /* 0x0000000000007941 */ /* 0x000fea0003800200 */
.L_x_4534:
        /* <DEDUP_REMOVED lines=123> */
.L_x_4538:
[----:B------:R-:W-:Y:S01]  /*10c0*/  IMAD.MOV.U32 R14, RZ, RZ, R10 ;  /* 0x000000ffff0e7224 */ /* 0x000fe200078e000a */
[----:B------:R-:W-:Y:S01]  /*10d0*/  MOV R18, R8 ;  /* 0x0000000800127202 */ /* 0x000fe20000000f00 */
[----:B------:R-:W-:Y:S01]  /*10e0*/  IMAD.MOV.U32 R19, RZ, RZ, R11 ;  /* 0x000000ffff137224 */ /* 0x000fe200078e000b */
[----:B------:R-:W-:Y:S02]  /*10f0*/  MOV R17, R0 ;  /* 0x0000000000117202 */ /* 0x000fe40000000f00 */
[----:B------:R-:W-:Y:S02]  /*1100*/  MOV R16, 0x1120 ;  /* 0x0000112000107802 */ /* 0x000fe40000000f00 */
[----:B------:R-:W-:Y:S05]  /*1110*/  CALL.REL.NOINC `($__internal_27_$__cuda_sm20_div_s64) ;  /* 0x0000003800707944 */ /* 0x000fea0003c00000 */
[----:B------:R-:W-:Y:S02]  /*1120*/  MOV R32, R10 ;  /* 0x0000000a00207202 */ /* 0x000fe40000000f00 */
[----:B------:R-:W-:Y:S02]  /*1130*/  MOV R33, R11 ;  /* 0x0000000b00217202 */ /* 0x000fe40000000f00 */
.L_x_4539:
[----:B------:R-:W-:Y:S05]  /*1140*/  BSYNC.RECONVERGENT B0 ;  /* 0x0000000000007941 */ /* 0x000fea0003800200 */
.L_x_4537:
        /* <DEDUP_REMOVED lines=57> */
.L_x_4541:
[----:B------:R-:W-:Y:S01]  /*14e0*/  IMAD.MOV.U32 R14, RZ, RZ, R4 ;  /* 0x000000ffff0e7224 */ /* 0x000fe200078e0004 */
[----:B------:R-:W-:Y:S01]  /*14f0*/  MOV R19, R5 ;  /* 0x0000000500137202 */ /* 0x000fe20000000f00 */
[----:B------:R-:W-:Y:S01]  /*1500*/  IMAD.MOV.U32 R18, RZ, RZ, R6 ;  /* 0x000000ffff127224 */ /* 0x000fe200078e0006 */
[----:B------:R-:W-:Y:S02]  /*1510*/  MOV R16, 0x1530 ;  /* 0x0000153000107802 */ /* 0x000fe40000000f00 */
[----:B------:R-:W-:Y:S05]  /*1520*/  CALL.REL.NOINC `($__internal_27_$__cuda_sm20_div_s64) ;  /* 0x00000034006c7944 */ /* 0x000fea0003c00000 */
[----:B------:R-:W-:Y:S02]  /*1530*/  MOV R20, R10 ;  /* 0x0000000a00147202 */ /* 0x000fe40000000f00 */
[----:B------:R-:W-:Y:S02]  /*1540*/  MOV R21, R11 ;  /* 0x0000000b00157202 */ /* 0x000fe40000000f00 */
.L_x_4542:
[----:B------:R-:W-:Y:S05]  /*1550*/  BSYNC.RECONVERGENT B0 ;  /* 0x0000000000007941 */ /* 0x000fea0003800200 */
.L_x_4540:
        /* <DEDUP_REMOVED lines=73> */
.L_x_4544:
[----:B0-----:R-:W-:Y:S05]  /*19f0*/  BSYNC.RECONVERGENT B0 ;  /* 0x0000000000007941 */ /* 0x001fea0003800200 */
.L_x_4543:
        /* <DEDUP_REMOVED lines=126> */
.L_x_4548:
[----:B------:R-:W-:Y:S01]  /*21e0*/  LEA.HI R2, R7, UR15, RZ, 0x1f ;  /* 0x0000000f07027c11 */ /* 0x000fe2000f8ff8ff */
[----:B------:R-:W-:Y:S01]  /*21f0*/  IMAD.MOV.U32 R19, RZ, RZ, RZ ;  /* 0x000000ffff137224 */ /* 0x000fe200078e00ff */
[----:B------:R-:W-:Y:S02]  /*2200*/  MOV R18, R30 ;  /* 0x0000001e00127202 */ /* 0x000fe40000000f00 */
[----:B------:R-:W-:Y:S01]  /*2210*/  MOV R16, 0x2240 ;  /* 0x0000224000107802 */ /* 0x000fe20000000f00 */
[----:B------:R-:W-:Y:S02]  /*2220*/  IMAD.MOV.U32 R14, RZ, RZ, R2 ;  /* 0x000000ffff0e7224 */ /* 0x000fe400078e0002 */
[----:B------:R-:W-:Y:S05]  /*2230*/  CALL.REL.NOINC `($__internal_27_$__cuda_sm20_div_s64) ;  /* 0x0000002800287944 */ /* 0x000fea0003c00000 */
[----:B------:R-:W-:Y:S02]  /*2240*/  IADD3 R13, PT, PT, -R10, RZ, RZ ;  /* 0x000000ff0a0d7210 */ /* 0x000fe40007ffe1ff */
[----:B------:R-:W-:-:S03]  /*2250*/  MOV R31, R11 ;  /* 0x0000000b001f7202 */ /* 0x000fc60000000f00 */
[----:B------:R-:W-:Y:S01]  /*2260*/  IMAD R12, R30, R13, R2 ;  /* 0x0000000d1e0c7224 */ /* 0x000fe200078e0202 */
[----:B------:R-:W-:-:S07]  /*2270*/  MOV R30, R10 ;  /* 0x0000000a001e7202 */ /* 0x000fce0000000f00 */
.L_x_4549:
        /* <DEDUP_REMOVED lines=59> */
.L_x_4551:
[----:B------:R-:W-:Y:S01]  /*2630*/  IMAD.MOV.U32 R14, RZ, RZ, R30 ;  /* 0x000000ffff0e7224 */ /* 0x000fe200078e001e */
[----:B------:R-:W-:Y:S01]  /*2640*/  MOV R19, R31 ;  /* 0x0000001f00137202 */ /* 0x000fe20000000f00 */
[----:B------:R-:W-:Y:S01]  /*2650*/  IMAD.MOV.U32 R18, RZ, RZ, R34 ;  /* 0x000000ffff127224 */ /* 0x000fe200078e0022 */
[----:B------:R-:W-:Y:S02]  /*2660*/  MOV R16, 0x2680 ;  /* 0x0000268000107802 */ /* 0x000fe40000000f00 */
[----:B------:R-:W-:Y:S05]  /*2670*/  CALL.REL.NOINC `($__internal_27_$__cuda_sm20_div_s64) ;  /* 0x0000002400187944 */ /* 0x000fea0003c00000 */
[----:B------:R-:W-:-:S05]  /*2680*/  IADD3 R11, PT, PT, -R10, RZ, RZ ;  /* 0x000000ff0a0b7210 */ /* 0x000fca0007ffe1ff */
[----:B------:R-:W-:Y:S02]  /*2690*/  IMAD R30, R11, R34, R30 ;  /* 0x000000220b1e7224 */ /* 0x000fe400078e021e */
.L_x_4552:
[----:B------:R-:W-:Y:S05]  /*26a0*/  BSYNC.RECONVERGENT B0 ;  /* 0x0000000000007941 */ /* 0x000fea0003800200 */
.L_x_4550:
        /* <DEDUP_REMOVED lines=159> */
.L_x_4547:
[----:B------:R-:W0:Y:S01]  /*30a0*/  LDC.64 R4, c[0x0][0x420] ;  /* 0x00010800ff047b82 */ /* 0x000e220000000a00 */
[----:B------:R-:W-:-:S05]  /*30b0*/  IADD3 R2, PT, PT, R2, UR15, RZ ;  /* 0x0000000f02027c10 */ /* 0x000fca000fffe0ff */
[----:B0-----:R-:W-:-:S05]  /*30c0*/  IMAD.WIDE.U32 R2, R2, 0x4, R4 ;  /* 0x0000000402027825 */ /* 0x001fca00078e0004 */
[----:B------:R1:W-:Y:S02]  /*30d0*/  STG.E desc[UR10][R2.64], R22 ;  /* 0x0000001602007986 */ /* 0x0003e4000c10190a */
.L_x_4546:
[----:B------:R-:W-:Y:S05]  /*30e0*/  BSYNC.RECONVERGENT B1 ;  /* 0x0000000000017941 */ /* 0x000fea0003800200 */
.L_x_4545:
        /* <DEDUP_REMOVED lines=17> */
.L_x_4554:
[----:B------:R-:W-:Y:S05]  /*3200*/  BSYNC.RECONVERGENT B0 ;  /* 0x0000000000007941 */ /* 0x000fea0003800200 */
.L_x_4553:
        /* <DEDUP_REMOVED lines=49> */
.L_x_4559:
        /* <DEDUP_REMOVED lines=133> */
.L_x_4558:
        /* <DEDUP_REMOVED lines=73> */
.L_x_4560:
[----:B------:R-:W-:-:S09]  /*4200*/  UISETP.NE.OR UP1, UPT, UR5, URZ, UP1 ;  /* 0x000000ff0500728c */ /* 0x000fd20008f25670 */
[----:B------:R-:W-:Y:S05]  /*4210*/  BRA.U !UP1, `(.L_x_4556) ;  /* 0x0000000109947547 */ /* 0x000fea000b800000 */
.L_x_4557:
[----:B------:R-:W-:-:S13]  /*4220*/  ISETP.GE.AND P0, PT, R12, UR13, PT ;  /* 0x0000000d0c007c0c */ /* 0x000fda000bf06270 */
.L_x_4561:
        /* <DEDUP_REMOVED lines=36> */
.L_x_4556:
        /* <DEDUP_REMOVED lines=10> */
.L_x_4562:
        /* <DEDUP_REMOVED lines=12> */
.L_x_4555:
        /* <DEDUP_REMOVED lines=81> */
        .weak           $__internal_27_$__cuda_sm20_div_s64
        .type           $__internal_27_$__cuda_sm20_div_s64,@function
        .size           $__internal_27_$__cuda_sm20_div_s64,(.L_x_7115 - $__internal_27_$__cuda_sm20_div_s64)
$__internal_27_$__cuda_sm20_div_s64:
        /* <DEDUP_REMOVED lines=86> */
[----:B------:R-:W-:Y:S05]  /*5040*/  RET.REL.NODEC R12 `(_ZN5flash32flash_fwd_splitkv_combine_kernelI23Flash_fwd_kernel_traitsILi64ELi64ELi128ELi4ELb0ELb0EN7cutlass6half_tE19Flash_kernel_traitsILi64ELi64ELi128ELi4ES3_EELi8ELi1ELb1EEEvNS_16Flash_fwd_paramsE) ;  /* 0xffffffac0cec7950 */ /* 0x000fea0003c3ffff */
.L_x_4563:
        /* <DEDUP_REMOVED lines=11> */
.L_x_7115:


//--------------------- .text._ZN5flash24flash_fwd_splitkv_kernelI23Flash_fwd_kernel_traitsILi64ELi64ELi128ELi4ELb0ELb0EN7cutlass6half_tE19Flash_kernel_traitsILi64ELi64ELi128ELi4ES3_EELb1ELb0ELb0ELb0ELb0ELb0ELb0ELb0EEEvNS_16Flash_fwd_paramsE --------------------------
	.section	.text._ZN5flash24flash_fwd_splitkv_kernelI23Flash_fwd_kernel_traitsILi64ELi64ELi128ELi4ELb0ELb0EN7cutlass6half_tE19Flash_kernel_traitsILi64ELi64ELi128ELi4ES3_EELb1ELb0ELb0ELb0ELb0ELb0ELb0ELb0EEEvNS_16Flash_fwd_paramsE,"ax",@progbits
	.align	128
        .global         _ZN5flash24flash_fwd_splitkv_kernelI23Flash_fwd_kernel_traitsILi64ELi64ELi128ELi4ELb0ELb0EN7cutlass6half_tE19Flash_kernel_traitsILi64ELi64ELi128ELi4ES3_EELb1ELb0ELb0ELb0ELb0ELb0ELb0ELb0EEEvNS_16Flash_fwd_paramsE
        .type           _ZN5flash24flash_fwd_splitkv_kernelI23Flash_fwd_kernel_traitsILi64ELi64ELi128ELi4ELb0ELb0EN7cutlass6half_tE19Flash_kernel_traitsILi64ELi64ELi128ELi4ES3_EELb1ELb0ELb0ELb0ELb0ELb0ELb0ELb0EEEvNS_16Flash_fwd_paramsE,@function
        .size           _ZN5flash24flash_fwd_splitkv_kernelI23Flash_fwd_kernel_traitsILi64ELi64ELi128ELi4ELb0ELb0EN7cutlass6half_tE19Flash_kernel_traitsILi64ELi64ELi128ELi4ES3_EELb1ELb0ELb0ELb0ELb0ELb0ELb0ELb0EEEvNS_16Flash_fwd_paramsE,(.L_x_7172 - _ZN5flash24flash_fwd_splitkv_kernelI23Flash_fwd_kernel_traitsILi64ELi64ELi128ELi4ELb0ELb0EN7cutlass6half_tE19Flash_kernel_traitsILi64ELi64ELi128ELi4ES3_EELb1ELb0ELb0ELb0ELb0ELb0ELb0ELb0EEEvNS_16Flash_fwd_paramsE)
        .other          _ZN5flash24flash_fwd_splitkv_kernelI23Flash_fwd_kernel_traitsILi64ELi64ELi128ELi4ELb0ELb0EN7cutlass6half_tE19Flash_kernel_traitsILi64ELi64ELi128ELi4ES3_EELb1ELb0ELb0ELb0ELb0ELb0ELb0ELb0EEEvNS_16Flash_fwd_paramsE,@"STO_CUDA_ENTRY STV_DEFAULT"
_ZN5flash24flash_fwd_splitkv_kernelI23Flash_fwd_kernel_traitsILi64ELi64ELi128ELi4ELb0ELb0EN7cutlass6half_tE19Flash_kernel_traitsILi64ELi64ELi128ELi4ES3_EELb1ELb0ELb0ELb0ELb0ELb0ELb0ELb0EEEvNS_16Flash_fwd_paramsE:
.text._ZN5flash24flash_fwd_splitkv_kernelI23Flash_fwd_kernel_traitsILi64ELi64ELi128ELi4ELb0ELb0EN7cutlass6half_tE19Flash_kernel_traitsILi64ELi64ELi128ELi4ES3_EELb1ELb0ELb0ELb0ELb0ELb0ELb0ELb0EEEvNS_16Flash_fwd_paramsE:
        /* <DEDUP_REMOVED lines=25> */
[----:B------:R-:W-:Y:S01]  /*0190*/  @P3 IADD3 R10, P1, PT, R9, UR6, RZ ;  /* 0x00000006090a3c10 */ /* 0x000fe2000ff3e0ff */
[----:B------:R-:W4:Y:S01]  /*01a0*/  S2R R23, SR_CTAID.X ;  /* 0x0000000000177919 */ /* 0x000f220000002500 */
[C---:B------:R-:W-:Y:S01]  /*01b0*/  @P2 IADD3.X R3, PT, PT, R4.reuse, UR5, RZ, P0, !PT ;  /* 0x0000000504032c10 */ /* 0x040fe200087fe4ff */
[----:B------:R-:W2:Y:S01]  /*01c0*/  @!P2 LDC R8, c[0x0][0x43c] ;  /* 0x00010f00ff08ab82 */ /* 0x000ea20000000800 */
[----:B------:R-:W-:-:S03]  /*01d0*/  @P3 IADD3.X R11, PT, PT, R4, UR7, RZ, P1, !PT ;  /* 0x00000007040b3c10 */ /* 0x000fc60008ffe4ff */
[----:B------:R-:W5:Y:S04]  /*01e0*/  @P2 LDG.E R135, desc[UR16][R2.64] ;  /* 0x0000001002872981 */ /* 0x000f68000c1e1900 */
[----:B------:R4:W5:Y:S01]  /*01f0*/  @P3 LDG.E R0, desc[UR16][R10.64] ;  /* 0x000000100a003981 */ /* 0x000962000c1e1900 */
[----:B-1----:R-:W-:-:S05]  /*0200*/  IADD3 R12, P0, PT, R9, R6, RZ ;  /* 0x00000006090c7210 */ /* 0x002fca0007f1e0ff */
[----:B------:R-:W-:Y:S01]  /*0210*/  IMAD.X R13, R4, 0x1, R7, P0 ;  /* 0x00000001040d7824 */ /* 0x000fe200000e0607 */
[----:B------:R-:W-:-:S04]  /*0220*/  ISETP.NE.U32.AND P0, PT, R6, RZ, PT ;  /* 0x000000ff0600720c */ /* 0x000fc80003f05070 */
[----:B------:R-:W-:Y:S02]  /*0230*/  ISETP.NE.AND.EX P0, PT, R7, RZ, PT, P0 ;  /* 0x000000ff0700720c */ /* 0x000fe40003f05300 */
[----:B---3--:R-:W-:Y:S01]  /*0240*/  ISETP.NE.AND P1, PT, RZ, UR4, PT ;  /* 0x00000004ff007c0c */ /* 0x008fe2000bf25270 */
[----:B------:R-:W1:Y:S01]  /*0250*/  @!P2 LDC.64 R2, c[0x0][0x488] ;  /* 0x00012200ff02ab82 */ /* 0x000e620000000a00 */
[----:B------:R-:W-:-:S07]  /*0260*/  ISETP.EQ.U32.AND P3, PT, R6, RZ, PT ;  /* 0x000000ff0600720c */ /* 0x000fce0003f62070 */
[----:B----4-:R-:W3:Y:S01]  /*0270*/  @!P4 LDC R11, c[0x0][0x434] ;  /* 0x00010d00ff0bcb82 */ /* 0x010ee20000000800 */
[----:B------:R-:W-:-:S07]  /*0280*/  ISETP.EQ.OR.EX P3, PT, R7, RZ, !P1, P3 ;  /* 0x000000ff0700720c */ /* 0x000fce0004f62730 */
[----:B------:R-:W4:Y:S01]  /*0290*/  @!P0 LDC R7, c[0x0][0x438] ;  /* 0x00010e00ff078b82 */ /* 0x000f220000000800 */
[----:B------:R-:W-:Y:S02]  /*02a0*/  IMAD.MOV.U32 R5, RZ, RZ, -0x1 ;  /* 0xffffffffff057424 */ /* 0x000fe400078e00ff */
[----:B------:R-:W-:-:S04]  /*02b0*/  IMAD.SHL.U32 R182, R23, 0x40, RZ ;  /* 0x0000004017b67824 */ /* 0x000fc800078e00ff */
[----:B------:R1:W5:Y:S01]  /*02c0*/  @!P3 LDG.E R5, desc[UR16][R12.64] ;  /* 0x000000100c05b981 */ /* 0x000362000c1e1900 */
[----:B--2---:R-:W-:-:S05]  /*02d0*/  @P4 IMAD.IADD R11, R15, 0x1, -R180 ;  /* 0x000000010f0b4824 */ /* 0x004fca00078e0ab4 */
[----:B---3--:R-:W-:Y:S01]  /*02e0*/  ISETP.GT.AND P3, PT, R11, R182, PT ;  /* 0x000000b60b00720c */ /* 0x008fe20003f64270 */
[----:B-1--4-:R-:W-:-:S12]  /*02f0*/  @!P0 BRA `(.L_x_4564) ;  /* 0x00000000000c8947 */ /* 0x012fd80003800000 */
[----:B------:R-:W2:Y:S02]  /*0300*/  @P1 LDG.E R6, desc[UR16][R12.64+0x4] ;  /* 0x000004100c061981 */ /* 0x000ea4000c1e1900 */
[----:B--2--5:R-:W-:-:S06]  /*0310*/  @P1 IADD3 R7, PT, PT, R6, -R5, RZ ;  /* 0x8000000506071210 */ /* 0x024fcc0007ffe0ff */
[----:B------:R1:W5:Y:S02]  /*0320*/  @!P1 LDG.E R7, desc[UR16][R12.64] ;  /* 0x000000100c079981 */ /* 0x000364000c1e1900 */
.L_x_4564:
[----:B------:R-:W-:Y:S01]  /*0330*/  @!P2 ISETP.NE.U32.AND P0, PT, R2, RZ, PT ;  /* 0x000000ff0200a20c */ /* 0x000fe20003f05070 */
[----:B------:R-:W-:-:S12]  /*0340*/  @!P3 EXIT ;  /* 0x000000000000b94d */ /* 0x000fd80003800000 */
[----:B------:R-:W2:Y:S01]  /*0350*/  LDCU UR5, c[0x0][0x438] ;  /* 0x00008700ff0577ac */ /* 0x000ea20008000800 */
[----:B------:R-:W-:Y:S01]  /*0360*/  @!P2 ISETP.NE.AND.EX P0, PT, R3, RZ, PT, P0 ;  /* 0x000000ff0300a20c */ /* 0x000fe20003f05300 */
[--C-:B-----5:R-:W-:Y:S01]  /*0370*/  @P2 IMAD.IADD R135, R135, 0x1, -R0.reuse ;  /* 0x0000000187872824 */ /* 0x120fe200078e0a00 */
[----:B------:R-:W3:Y:S01]  /*0380*/  S2R R26, SR_CTAID.Z ;  /* 0x00000000001a7919 */ /* 0x000ee20000002700 */
[----:B------:R-:W4:Y:S01]  /*0390*/  LDCU UR14, c[0x0][0x508] ;  /* 0x0000a100ff0e77ac */ /* 0x000f220008000800 */
[----:B------:R-:W-:Y:S01]  /*03a0*/  @!P2 SEL R8, R8, RZ, P0 ;  /* 0x000000ff0808a207 */ /* 0x000fe20000000000 */
[----:B------:R-:W-:Y:S01]  /*03b0*/  VIADD R2, R23, 0x1 ;  /* 0x0000000117027836 */ /* 0x000fe20000000000 */
[----:B------:R-:W3:Y:S02]  /*03c0*/  S2R R3, SR_TID.X ;  /* 0x0000000000037919 */ /* 0x000ee40000002100 */
[----:B------:R-:W-:Y:S01]  /*03d0*/  @!P2 IADD3 R135, PT, PT, R8, R7, -R0 ;  /* 0x000000070887a210 */ /* 0x000fe20007ffe800 */
[----:B------:R-:W-:-:S04]  /*03e0*/  IMAD R2, R2, 0x40, -R11 ;  /* 0x0000004002027824 */ /* 0x000fc800078e0a0b */
[----:B-1----:R-:W-:Y:S01]  /*03f0*/  VIADD R13, R135, 0x7f ;  /* 0x0000007f870d7836 */ /* 0x002fe20000000000 */
[----:B--2---:R-:W-:-:S04]  /*0400*/  UIADD3 UR5, UPT, UPT, UR5, 0x7f, URZ ;  /* 0x0000007f05057890 */ /* 0x004fc8000fffe0ff */
[----:B------:R-:W-:Y:S02]  /*0410*/  SHF.R.S32.HI R6, RZ, 0x1f, R13 ;  /* 0x0000001fff067819 */ /* 0x000fe4000001140d */
[----:B----4-:R-:W-:Y:S01]  /*0420*/  IADD3 R7, PT, PT, R13, UR14, R2 ;  /* 0x0000000e0d077c10 */ /* 0x010fe2000fffe002 */
[----:B------:R-:W-:Y:S01]  /*0430*/  USHF.R.S32.HI UR4, URZ, 0x1f, UR5 ;  /* 0x0000001fff047899 */ /* 0x000fe20008011405 */
[----:B------:R-:W-:Y:S02]  /*0440*/  LEA.HI R6, R6, R13, RZ, 0x7 ;  /* 0x0000000d06067211 */ /* 0x000fe400078f38ff */
[----:B------:R-:W-:Y:S01]  /*0450*/  SHF.R.S32.HI R2, RZ, 0x1f, R7 ;  /* 0x0000001fff027819 */ /* 0x000fe20000011407 */
[----:B------:R-:W-:Y:S01]  /*0460*/  ULEA.HI UR4, UR4, UR5, URZ, 0x7 ;  /* 0x0000000504047291 */ /* 0x000fe2000f8f38ff */
[----:B------:R-:W-:Y:S02]  /*0470*/  SHF.R.S32.HI R6, RZ, 0x7, R6 ;  /* 0x00000007ff067819 */ /* 0x000fe40000011406 */
        /* <DEDUP_REMOVED lines=8> */
[----:B------:R-:W2:Y:S01]  /*0500*/  LDCU UR4, c[0x0][0x440] ;  /* 0x00008800ff0477ac */ /* 0x000ea20008000800 */
[----:B------:R-:W-:Y:S01]  /*0510*/  SHF.L.U32 R8, R3, 0x3, RZ ;  /* 0x0000000303087819 */ /* 0x000fe200000006ff */
[----:B------:R-:W-:Y:S01]  /*0520*/  IMAD.MOV.U32 R9, RZ, RZ, RZ ;  /* 0x000000ffff097224 */ /* 0x000fe200078e00ff */
[----:B------:R-:W-:Y:S01]  /*0530*/  IADD3 R11, PT, PT, -R182, R11, RZ ;  /* 0x0000000bb60b7210 */ /* 0x000fe20007ffe1ff */
[----:B------:R-:W3:Y:S01]  /*0540*/  LDCU UR6, c[0x0][0x3e0] ;  /* 0x00007c00ff0677ac */ /* 0x000ee20008000800 */
[----:B------:R-:W-:Y:S01]  /*0550*/  LOP3.LUT R8, R8, 0x38, RZ, 0xc0, !PT ;  /* 0x0000003808087812 */ /* 0x000fe200078ec0ff */
[----:B------:R-:W-:Y:S01]  /*0560*/  BSSY.RECONVERGENT B0, `(.L_x_4566) ;  /* 0x000002e000007945 */ /* 0x000fe20003800200 */
[----:B------:R-:W-:-:S04]  /*0570*/  SHF.R.U32.HI R0, RZ, 0x3, R3 ;  /* 0x00000003ff007819 */ /* 0x000fc80000011603 */
[----:B------:R-:W4:Y:S01]  /*0580*/  @!P0 LDC.64 R6, c[0x0][0x400] ;  /* 0x00010000ff068b82 */ /* 0x000f220000000a00 */
[----:B------:R-:W-:Y:S01]  /*0590*/  VIADD R16, R0, 0x10 ;  /* 0x0000001000107836 */ /* 0x000fe20000000000 */
[----:B--2---:R-:W-:Y:S01]  /*05a0*/  ISETP.GE.AND P1, PT, R8, UR4, PT ;  /* 0x0000000408007c0c */ /* 0x004fe2000bf26270 */
[----:B------:R-:W2:Y:S03]  /*05b0*/  LDCU.64 UR4, c[0x0][0x410] ;  /* 0x00008200ff0477ac */ /* 0x000ea60008000a00 */
[-C--:B------:R-:W-:Y:S01]  /*05c0*/  ISETP.GE.OR P4, PT, R0, R11.reuse, P1 ;  /* 0x0000000b0000720c */ /* 0x080fe20000f86670 */
[----:B-1----:R-:W-:Y:S01]  /*05d0*/  @P0 IMAD.WIDE.U32 R14, R180, R4, RZ ;  /* 0x00000004b40e0225 */ /* 0x002fe200078e00ff */
[----:B------:R-:W-:-:S03]  /*05e0*/  ISETP.GE.OR P3, PT, R16, R11, P1 ;  /* 0x0000000b1000720c */ /* 0x000fc60000f66670 */
[----:B------:R-:W-:-:S04]  /*05f0*/  IMAD.WIDE.U32 R12, R182, R4, R8 ;  /* 0x00000004b60c7225 */ /* 0x000fc800078e0008 */
[C---:B----4-:R-:W-:Y:S01]  /*0600*/  @!P0 IMAD.WIDE.U32 R2, R181.reuse, R6, RZ ;  /* 0x00000006b5028225 */ /* 0x050fe200078e00ff */
[----:B------:R-:W-:Y:S02]  /*0610*/  @P0 MOV R2, R14 ;  /* 0x0000000e00020202 */ /* 0x000fe40000000f00 */
[----:B------:R-:W-:Y:S01]  /*0620*/  IADD3 R14, PT, PT, R0, 0x20, RZ ;  /* 0x00000020000e7810 */ /* 0x000fe20007ffe0ff */
[C---:B------:R-:W-:Y:S02]  /*0630*/  @!P0 IMAD R7, R181.reuse, R7, R3 ;  /* 0x00000007b5078224 */ /* 0x040fe400078e0203 */
[-C--:B------:R-:W-:Y:S01]  /*0640*/  @P0 IMAD R7, R180, R5.reuse, R15 ;  /* 0x00000005b4070224 */ /* 0x080fe200078e020f */
[----:B------:R-:W-:Y:S01]  /*0650*/  IADD3 R12, P0, PT, R2, R12, RZ ;  /* 0x0000000c020c7210 */ /* 0x000fe20007f1e0ff */
[----:B------:R-:W-:Y:S01]  /*0660*/  IMAD R6, R182, R5, R13 ;  /* 0x00000005b6067224 */ /* 0x000fe200078e020d */
[----:B------:R-:W1:Y:S01]  /*0670*/  @!P4 LDC.64 R2, c[0x0][0x3f0] ;  /* 0x0000fc00ff02cb82 */ /* 0x000e620000000a00 */
[----:B---3--:R-:W-:Y:S01]  /*0680*/  IMAD R181, R181, UR6, R26 ;  /* 0x00000006b5b57c24 */ /* 0x008fe2000f8e021a */
[----:B------:R-:W-:Y:S01]  /*0690*/  ISETP.GE.OR P2, PT, R14, R11, P1 ;  /* 0x0000000b0e00720c */ /* 0x000fe20000f46670 */
[----:B------:R-:W-:-:S02]  /*06a0*/  IMAD.X R13, R7, 0x1, R6, P0 ;  /* 0x00000001070d7824 */ /* 0x000fc400000e0606 */
[C---:B--2---:R-:W-:Y:S01]  /*06b0*/  IMAD.WIDE.U32 R6, R26.reuse, UR4, R12 ;  /* 0x000000041a067c25 */ /* 0x044fe2000f8e000c */
[----:B------:R-:W2:Y:S03]  /*06c0*/  LDCU UR4, c[0x0][0x434] ;  /* 0x00008680ff0477ac */ /* 0x000ea60008000800 */
[----:B------:R-:W-:Y:S01]  /*06d0*/  IMAD R19, R26, UR5, R7 ;  /* 0x000000051a137c24 */ /* 0x000fe2000f8e0207 */
[----:B------:R-:W-:Y:S01]  /*06e0*/  @!P4 MOV R18, R6 ;  /* 0x000000060012c202 */ /* 0x000fe20000000f00 */
[----:B------:R-:W-:-:S04]  /*06f0*/  VIADD R12, R0, 0x30 ;  /* 0x00000030000c7836 */ /* 0x000fc80000000000 */
[----:B------:R-:W-:Y:S01]  /*0700*/  @!P4 IMAD.WIDE.U32 R20, R0, R4, R18 ;  /* 0x000000040014c225 */ /* 0x000fe200078e0012 */
[----:B------:R-:W-:-:S03]  /*0710*/  ISETP.GE.OR P1, PT, R12, R11, P1 ;  /* 0x0000000b0c00720c */ /* 0x000fc60000f26670 */
        /* <DEDUP_REMOVED lines=18> */
.L_x_4567:
[----:B------:R-:W-:Y:S05]  /*0840*/  BSYNC.RECONVERGENT B0 ;  /* 0x0000000000007941 */ /* 0x000fea0003800200 */
.L_x_4566:
[----:B------:R-:W-:Y:S04]  /*0850*/  BSSY.RECONVERGENT B0, `(.L_x_4568) ;  /* 0x000000e000007945 */ /* 0x000fe80003800200 */
        /* <DEDUP_REMOVED lines=13> */
.L_x_4569:
[----:B------:R-:W-:Y:S05]  /*0930*/  BSYNC.RECONVERGENT B0 ;  /* 0x0000000000007941 */ /* 0x000fea0003800200 */
.L_x_4568:
[----:B------:R-:W-:Y:S04]  /*0940*/  BSSY.RECONVERGENT B0, `(.L_x_4570) ;  /* 0x000000d000007945 */ /* 0x000fe80003800200 */
[----:B------:R-:W-:Y:S05]  /*0950*/  @P1 BRA `(.L_x_4571) ;  /* 0x00000000002c1947 */ /* 0x000fea0003800000 */
[----:B-1----:R-:W-:Y:S01]  /*0960*/  IADD3 R3, P0, PT, R0, 0x30, RZ ;  /* 0x0000003000037810 */ /* 0x002fe20007f1e0ff */
[----:B------:R-:W1:Y:S03]  /*0970*/  LDCU.64 UR4, c[0x0][0x3f0] ;  /* 0x00007e00ff0477ac */ /* 0x000e660008000a00 */
[----:B------:R-:W-:-:S05]  /*0980*/  IADD3.X R7, PT, PT, RZ, RZ, RZ, P0, !PT ;  /* 0x000000ffff077210 */ /* 0x000fca00007fe4ff */
[----:B------:R-:W-:Y:S01]  /*0990*/  IMAD R2, R7, R4, RZ ;  /* 0x0000000407027224 */ /* 0x000fe200078e02ff */
[----:B------:R-:W-:-:S03]  /*09a0*/  MOV R7, R19 ;  /* 0x0000001300077202 */ /* 0x000fc60000000f00 */
[----:B------:R-:W-:-:S04]  /*09b0*/  IMAD.WIDE.U32 R6, R3, R4, R6 ;  /* 0x0000000403067225 */ /* 0x000fc800078e0006 */
[----:B------:R-:W-:Y:S01]  /*09c0*/  IMAD R3, R3, R5, R2 ;  /* 0x0000000503037224 */ /* 0x000fe200078e0202 */
[----:B-1----:R-:W-:-:S04]  /*09d0*/  LEA R2, P0, R6, UR4, 0x1 ;  /* 0x0000000406027c11 */ /* 0x002fc8000f8008ff */
[----:B------:R-:W-:-:S04]  /*09e0*/  IADD3 R3, PT, PT, R7, R3, RZ ;  /* 0x0000000307037210 */ /* 0x000fc80007ffe0ff */
[----:B------:R-:W-:-:S05]  /*09f0*/  LEA.HI.X R3, R6, UR5, R3, 0x1, P0 ;  /* 0x0000000506037c11 */ /* 0x000fca00080f0c03 */
[----:B------:R4:W-:Y:S02]  /*0a00*/  STG.E.128 desc[UR16][R2.64], RZ ;  /* 0x000000ff02007986 */ /* 0x0009e4000c101d10 */
.L_x_4571:
[----:B------:R-:W-:Y:S05]  /*0a10*/  BSYNC.RECONVERGENT B0 ;  /* 0x0000000000007941 */ /* 0x000fea0003800200 */
.L_x_4570:
[----:B------:R-:W1:Y:S01]  /*0a20*/  LDCU.64 UR4, c[0x0][0x420] ;  /* 0x00008400ff0477ac */ /* 0x000e620008000a00 */
[----:B------:R-:W-:-:S04]  /*0a30*/  ISETP.NE.AND P4, PT, R8, RZ, PT ;  /* 0x000000ff0800720c */ /* 0x000fc80003f85270 */
[-C--:B------:R-:W-:Y:S02]  /*0a40*/  ISETP.GE.OR P3, PT, R0, R11.reuse, P4 ;  /* 0x0000000b0000720c */ /* 0x080fe40002766670 */
[-C--:B------:R-:W-:Y:S02]  /*0a50*/  ISETP.GE.OR P2, PT, R16, R11.reuse, P4 ;  /* 0x0000000b1000720c */ /* 0x080fe40002746670 */
[-C--:B------:R-:W-:Y:S02]  /*0a60*/  ISETP.GE.OR P1, PT, R14, R11.reuse, P4 ;  /* 0x0000000b0e00720c */ /* 0x080fe40002726670 */
[C---:B------:R-:W-:Y:S02]  /*0a70*/  IADD3 R0, P0, PT, R181.reuse, R0, RZ ;  /* 0x00000000b5007210 */ /* 0x040fe40007f1e0ff */
[----:B------:R-:W-:Y:S02]  /*0a80*/  ISETP.GE.OR P4, PT, R12, R11, P4 ;  /* 0x0000000b0c00720c */ /* 0x000fe40002786670 */
[----:B------:R-:W-:-:S02]  /*0a90*/  LEA.HI.X.SX32 R181, R181, RZ, 0x1, P0 ;  /* 0x000000ffb5b57211 */ /* 0x000fc400000f0eff */
[C---:B-1--4-:R-:W-:Y:S01]  /*0aa0*/  LEA R2, P0, R0.reuse, UR4, 0x2 ;  /* 0x0000000400027c11 */ /* 0x052fe2000f8010ff */
        /* <DEDUP_REMOVED lines=11> */
.L_x_4565:
[----:B------:R-:W1:Y:S01]  /*0b60*/  LDCU.64 UR4, c[0x0][0x4d8] ;  /* 0x00009b00ff0477ac */ /* 0x000e620008000a00 */
[----:B------:R-:W-:Y:S01]  /*0b70*/  MOV R2, R181 ;  /* 0x000000b500027202 */ /* 0x000fe20000000f00 */
        /* <DEDUP_REMOVED lines=9> */
.L_x_4572:
[----:B------:R-:W-:Y:S05]  /*0c10*/  BRA.U !UP1, `(.L_x_4573) ;  /* 0x0000000509907547 */ /* 0x000fea000b800000 */
[----:B------:R-:W2:Y:S01]  /*0c20*/  LDC R15, c[0x0][0x4f0] ;  /* 0x00013c00ff0f7b82 */ /* 0x000ea20000000800 */
[----:B------:R-:W-:Y:S01]  /*0c30*/  LEA R0, R103, 0xffffff80, 0x7 ;  /* 0xffffff8067007811 */ /* 0x000fe200078e38ff */
[----:B------:R-:W3:Y:S03]  /*0c40*/  LDCU.64 UR4, c[0x0][0x4e8] ;  /* 0x00009d00ff0477ac */ /* 0x000ee60008000a00 */
[----:B-----5:R-:W-:Y:S01]  /*0c50*/  IABS R2, R0 ;  /* 0x0000000000027213 */ /* 0x020fe20000000000 */
[----:B------:R-:W4:Y:S01]  /*0c60*/  LDCU.64 UR6, c[0x0][0x3a0] ;  /* 0x00007400ff0677ac */ /* 0x000f220008000a00 */
[----:B------:R-:W4:Y:S01]  /*0c70*/  LDCU.64 UR12, c[0x0][0x3b8] ;  /* 0x00007700ff0c77ac */ /* 0x000f220008000a00 */
[----:B------:R-:W4:Y:S01]  /*0c80*/  LDCU.64 UR10, c[0x0][0x3c0] ;  /* 0x00007800ff0a77ac */ /* 0x000f220008000a00 */
[----:B--2---:R-:W-:-:S04]  /*0c90*/  IABS R5, R15 ;  /* 0x0000000f00057213 */ /* 0x004fc80000000000 */
        /* <DEDUP_REMOVED lines=16> */
[----:B------:R-:W-:Y:S01]  /*0da0*/  ISETP.GE.U32.AND P0, PT, R2, R5, PT ;  /* 0x000000050200720c */ /* 0x000fe20003f06070 */
[----:B---3--:R-:W-:Y:S01]  /*0db0*/  IMAD.WIDE.U32 R4, R181, UR4, RZ ;  /* 0x00000004b5047c25 */ /* 0x008fe2000f8e00ff */
[----:B------:R-:W-:-:S03]  /*0dc0*/  LOP3.LUT R2, R0, R15, RZ, 0x3c, !PT ;  /* 0x0000000f00027212 */ /* 0x000fc600078e3cff */
[----:B------:R-:W-:Y:S01]  /*0dd0*/  IMAD R187, R181, UR5, R5 ;  /* 0x00000005b5bb7c24 */ /* 0x000fe2000f8e0205 */
[----:B------:R-:W-:Y:S01]  /*0de0*/  ISETP.GE.AND P1, PT, R2, RZ, PT ;  /* 0x000000ff0200720c */ /* 0x000fe20003f26270 */
[----:B------:R-:W1:Y:S01]  /*0df0*/  LDC R5, c[0x0][0x3e8] ;  /* 0x0000fa00ff057b82 */ /* 0x000e620000000800 */
[----:B------:R-:W2:Y:S05]  /*0e00*/  LDCU.64 UR4, c[0x0][0x3a8] ;  /* 0x00007500ff0477ac */ /* 0x000eaa0008000a00 */
[----:B------:R-:W-:Y:S01]  /*0e10*/  @P0 VIADD R9, R9, 0x1 ;  /* 0x0000000109090836 */ /* 0x000fe20000000000 */
[----:B------:R-:W-:-:S04]  /*0e20*/  LEA R186, P0, R4, UR8, 0x2 ;  /* 0x0000000804ba7c11 */ /* 0x000fc8000f8010ff */
[----:B------:R-:W-:Y:S02]  /*0e30*/  LEA.HI.X R187, R4, UR9, R187, 0x2, P0 ;  /* 0x0000000904bb7c11 */ /* 0x000fe400080f14bb */
[----:B------:R-:W-:Y:S02]  /*0e40*/  @!P1 IADD3 R9, PT, PT, -R9, RZ, RZ ;  /* 0x000000ff09099210 */ /* 0x000fe40007ffe1ff */
[----:B------:R-:W-:-:S05]  /*0e50*/  @!P2 LOP3.LUT R9, RZ, R15, RZ, 0x33, !PT ;  /* 0x0000000fff09a212 */ /* 0x000fca00078e33ff */
[----:B------:R-:W-:-:S05]  /*0e60*/  IMAD.WIDE R16, R9, 0x4, R186 ;  /* 0x0000000409107825 */ /* 0x000fca00078e02ba */
[----:B------:R-:W3:Y:S01]  /*0e70*/  LDG.E R8, desc[UR16][R16.64] ;  /* 0x0000001010087981 */ /* 0x000ee2000c1e1900 */
[----:B-1----:R-:W-:Y:S01]  /*0e80*/  IABS R2, R5 ;  /* 0x0000000500027213 */ /* 0x002fe20000000000 */
[----:B------:R-:W-:Y:S02]  /*0e90*/  IMAD.MOV R9, RZ, RZ, -R9 ;  /* 0x000000ffff097224 */ /* 0x000fe400078e0a09 */
[----:B----4-:R-:W-:Y:S01]  /*0ea0*/  IMAD.U32 R100, RZ, RZ, UR12 ;  /* 0x0000000cff647e24 */ /* 0x010fe2000f8e00ff */
[----:B------:R-:W1:Y:S01]  /*0eb0*/  I2F.RP R7, R2 ;  /* 0x0000000200077306 */ /* 0x000e620000209400 */
[----:B------:R-:W-:Y:S02]  /*0ec0*/  IMAD R0, R15, R9, R0 ;  /* 0x000000090f007224 */ /* 0x000fe400078e0200 */
[----:B------:R-:W-:-:S05]  /*0ed0*/  IMAD.U32 R101, RZ, RZ, UR13 ;  /* 0x0000000dff657e24 */ /* 0x000fca000f8e00ff */
[----:B-1----:R-:W1:Y:S02]  /*0ee0*/  MUFU.RCP R12, R7 ;  /* 0x00000007000c7308 */ /* 0x002e640000001000 */
[----:B-1----:R-:W-:-:S06]  /*0ef0*/  VIADD R12, R12, 0xffffffe ;  /* 0x0ffffffe0c0c7836 */ /* 0x002fcc0000000000 */
[----:B------:R-:W1:Y:S02]  /*0f00*/  F2I.FTZ.U32.TRUNC.NTZ R13, R12 ;  /* 0x0000000c000d7305 */ /* 0x000e64000021f000 */
[----:B-1----:R-:W-:Y:S01]  /*0f10*/  IADD3 R4, PT, PT, RZ, -R13, RZ ;  /* 0x8000000dff047210 */ /* 0x002fe20007ffe0ff */
[----:B------:R-:W-:-:S04]  /*0f20*/  IMAD.MOV.U32 R12, RZ, RZ, RZ ;  /* 0x000000ffff0c7224 */ /* 0x000fc800078e00ff */
[----:B------:R-:W-:Y:S01]  /*0f30*/  IMAD R6, R4, R2, RZ ;  /* 0x0000000204067224 */ /* 0x000fe200078e02ff */
[----:B------:R-:W-:-:S03]  /*0f40*/  IABS R4, R26 ;  /* 0x0000001a00047213 */ /* 0x000fc60000000000 */
[----:B------:R-:W-:Y:S01]  /*0f50*/  IMAD.HI.U32 R13, R13, R6, R12 ;  /* 0x000000060d0d7227 */ /* 0x000fe200078e000c */
[----:B------:R-:W-:-:S05]  /*0f60*/  MOV R6, R4 ;  /* 0x0000000400067202 */ /* 0x000fca0000000f00 */
[----:B------:R-:W-:-:S05]  /*0f70*/  IMAD.HI.U32 R4, R13, R6, RZ ;  /* 0x000000060d047227 */ /* 0x000fca00078e00ff */
[----:B------:R-:W-:-:S05]  /*0f80*/  IADD3 R7, PT, PT, -R4, RZ, RZ ;  /* 0x000000ff04077210 */ /* 0x000fca0007ffe1ff */
[----:B------:R-:W-:Y:S01]  /*0f90*/  IMAD R7, R2, R7, R6 ;  /* 0x0000000702077224 */ /* 0x000fe200078e0206 */
[----:B------:R-:W-:-:S04]  /*0fa0*/  MOV R6, UR10 ;  /* 0x0000000a00067c02 */ /* 0x000fc80008000f00 */
        /* <DEDUP_REMOVED lines=10> */
[----:B------:R-:W-:-:S05]  /*1050*/  SHF.R.S32.HI R5, RZ, 0x1f, R0 ;  /* 0x0000001fff057819 */ /* 0x000fca0000011400 */
[C---:B------:R-:W-:Y:S02]  /*1060*/  IMAD R2, R5.reuse, R100, RZ ;  /* 0x0000006405027224 */ /* 0x040fe400078e02ff */
[----:B------:R-:W-:Y:S02]  /*1070*/  IMAD R5, R5, R6, RZ ;  /* 0x0000000605057224 */ /* 0x000fe400078e02ff */
[----:B------:R-:W-:Y:S01]  /*1080*/  IMAD R2, R0, R101, R2 ;  /* 0x0000006500027224 */ /* 0x000fe200078e0202 */
[----:B---3--:R-:W-:Y:S01]  /*1090*/  SHF.R.S32.HI R7, RZ, 0x1f, R8 ;  /* 0x0000001fff077819 */ /* 0x008fe20000011408 */
[----:B------:R-:W-:-:S04]  /*10a0*/  IMAD.WIDE.U32 R12, R8, UR6, RZ ;  /* 0x00000006080c7c25 */ /* 0x000fc8000f8e00ff */
[C---:B------:R-:W-:Y:S02]  /*10b0*/  IMAD R17, R7.reuse, UR6, RZ ;  /* 0x0000000607117c24 */ /* 0x040fe4000f8e02ff */
[----:B--2---:R-:W-:Y:S02]  /*10c0*/  IMAD R7, R7, UR4, RZ ;  /* 0x0000000407077c24 */ /* 0x004fe4000f8e02ff */
[C---:B------:R-:W-:Y:S02]  /*10d0*/  IMAD R17, R8.reuse, UR7, R17 ;  /* 0x0000000708117c24 */ /* 0x040fe4000f8e0211 */
[C---:B------:R-:W-:Y:S02]  /*10e0*/  IMAD R7, R8.reuse, UR5, R7 ;  /* 0x0000000508077c24 */ /* 0x040fe4000f8e0207 */
[----:B------:R-:W-:Y:S01]  /*10f0*/  IMAD.WIDE.U32 R8, R8, UR4, RZ ;  /* 0x0000000408087c25 */ /* 0x000fe2000f8e00ff */
[----:B------:R-:W1:Y:S01]  /*1100*/  LDCU.128 UR4, c[0x0][0x3d0] ;  /* 0x00007a00ff0477ac */ /* 0x000e620008000c00 */
[----:B------:R-:W-:-:S03]  /*1110*/  IADD3 R13, PT, PT, R13, R17, RZ ;  /* 0x000000110d0d7210 */ /* 0x000fc60007ffe0ff */
[----:B------:R-:W-:Y:S02]  /*1120*/  IADD3 R9, PT, PT, R9, R7, RZ ;  /* 0x0000000709097210 */ /* 0x000fe40007ffe0ff */
[----:B------:R-:W-:Y:S01]  /*1130*/  MOV R7, UR11 ;  /* 0x0000000b00077c02 */ /* 0x000fe20008000f00 */
[----:B------:R-:W-:-:S04]  /*1140*/  IMAD.WIDE.U32 R12, R0, R100, R12 ;  /* 0x00000064000c7225 */ /* 0x000fc800078e000c */
[C---:B------:R-:W-:Y:S01]  /*1150*/  IMAD R5, R0.reuse, R7, R5 ;  /* 0x0000000700057224 */ /* 0x040fe200078e0205 */
[----:B------:R-:W-:Y:S01]  /*1160*/  IADD3 R13, PT, PT, R13, R2, RZ ;  /* 0x000000020d0d7210 */ /* 0x000fe20007ffe0ff */
[----:B------:R-:W-:Y:S01]  /*1170*/  IMAD.WIDE.U32 R8, R0, R6, R8 ;  /* 0x0000000600087225 */ /* 0x000fe200078e0008 */
[----:B------:R-:W-:-:S03]  /*1180*/  SHF.R.S32.HI R0, RZ, 0x1f, R4 ;  /* 0x0000001fff007819 */ /* 0x000fc60000011404 */
[----:B------:R-:W-:Y:S01]  /*1190*/  IMAD.IADD R15, R9, 0x1, R5 ;  /* 0x00000001090f7824 */ /* 0x000fe200078e0205 */
[----:B------:R-:W-:Y:S01]  /*11a0*/  MOV R14, R8 ;  /* 0x00000008000e7202 */ /* 0x000fe20000000f00 */
        /* <DEDUP_REMOVED lines=11> */
.L_x_4573:
        /* <DEDUP_REMOVED lines=15> */
.L_x_4575:
[----:B------:R-:W2:Y:S01]  /*1350*/  LDC.64 R100, c[0x0][0x3b8] ;  /* 0x0000ee00ff647b82 */ /* 0x000ea20000000a00 */
[----:B-1----:R-:W-:-:S05]  /*1360*/  IADD3 R6, PT, PT, R0, R5, RZ ;  /* 0x0000000500067210 */ /* 0x002fca0007ffe0ff */
[C---:B--2---:R-:W-:Y:S02]  /*1370*/  IMAD R15, R6.reuse, R101, RZ ;  /* 0x00000065060f7224 */ /* 0x044fe400078e02ff */
[----:B------:R-:W-:-:S05]  /*1380*/  IMAD.WIDE.U32 R6, R6, R100, RZ ;  /* 0x0000006406067225 */ /* 0x000fca00078e00ff */
[----:B------:R-:W-:Y:S02]  /*1390*/  IADD3 R15, PT, PT, R7, R15, RZ ;  /* 0x0000000f070f7210 */ /* 0x000fe40007ffe0ff */
[----:B------:R-:W-:Y:S02]  /*13a0*/  MOV R14, R6 ;  /* 0x00000006000e7202 */ /* 0x000fe40000000f00 */
.L_x_4576:
        /* <DEDUP_REMOVED lines=14> */
.L_x_4577:
[----:B------:R-:W1:Y:S01]  /*1490*/  LDC.64 R6, c[0x0][0x3c0] ;  /* 0x0000f000ff067b82 */ /* 0x000e620000000a00 */
[----:B------:R-:W-:-:S05]  /*14a0*/  IADD3 R5, PT, PT, R0, R5, RZ ;  /* 0x0000000500057210 */ /* 0x000fca0007ffe0ff */
[C---:B-1----:R-:W-:Y:S02]  /*14b0*/  IMAD R17, R5.reuse, R7, RZ ;  /* 0x0000000705117224 */ /* 0x042fe400078e02ff */
[----:B------:R-:W-:-:S05]  /*14c0*/  IMAD.WIDE.U32 R4, R5, R6, RZ ;  /* 0x0000000605047225 */ /* 0x000fca00078e00ff */
[----:B------:R-:W-:Y:S02]  /*14d0*/  IADD3 R17, PT, PT, R5, R17, RZ ;  /* 0x0000001105117210 */ /* 0x000fe40007ffe0ff */
[----:B------:R-:W-:-:S07]  /*14e0*/  MOV R16, R4 ;  /* 0x0000000400107202 */ /* 0x000fce0000000f00 */
.L_x_4578:
[----:B------:R-:W1:Y:S01]  /*14f0*/  LDC R13, c[0x0][0x3e8] ;  /* 0x0000fa00ff0d7b82 */ /* 0x000e620000000800 */
[----:B------:R-:W-:Y:S02]  /*1500*/  CS2R R186, SRZ ;  /* 0x0000000000ba7805 */ /* 0x000fe4000001ff00 */
[----:B-1----:R-:W-:-:S04]  /*1510*/  IABS R0, R13 ;  /* 0x0000000d00007213 */ /* 0x002fc80000000000 */
[----:B------:R-:W1:Y:S08]  /*1520*/  I2F.RP R5, R0 ;  /* 0x0000000000057306 */ /* 0x000e700000209400 */
[----:B-1----:R-:W1:Y:S02]  /*1530*/  MUFU.RCP R8, R5 ;  /* 0x0000000500087308 */ /* 0x002e640000001000 */
[----:B-1----:R-:W-:-:S06]  /*1540*/  IADD3 R8, PT, PT, R8, 0xffffffe, RZ ;  /* 0x0ffffffe08087810 */ /* 0x002fcc0007ffe0ff */
[----:B------:R-:W1:Y:S02]  /*1550*/  F2I.FTZ.U32.TRUNC.NTZ R9, R8 ;  /* 0x0000000800097305 */ /* 0x000e64000021f000 */
[----:B-1---5:R-:W-:Y:S01]  /*1560*/  IMAD.MOV R2, RZ, RZ, -R9 ;  /* 0x000000ffff027224 */ /* 0x022fe200078e0a09 */
        /* <DEDUP_REMOVED lines=21> */
[C---:B------:R-:W-:Y:S01]  /*16c0*/  IMAD R15, R0.reuse, R101, R15 ;  /* 0x00000065000f7224 */ /* 0x040fe200078e020f */
[----:B------:R-:W-:Y:S01]  /*16d0*/  @!P0 LOP3.LUT R2, RZ, R13, RZ, 0x33, !PT ;  /* 0x0000000dff028212 */ /* 0x000fe200078e33ff */
[----:B------:R-:W-:-:S04]  /*16e0*/  IMAD.WIDE.U32 R12, R0, R6, R16 ;  /* 0x00000006000c7225 */ /* 0x000fc800078e0010 */
[----:B------:R-:W-:Y:S01]  /*16f0*/  IMAD R17, R0, R7, R13 ;  /* 0x0000000700117224 */ /* 0x000fe200078e020d */
[----:B------:R-:W-:Y:S01]  /*1700*/  SHF.R.S32.HI R13, RZ, 0x1f, R2 ;  /* 0x0000001fff0d7819 */ /* 0x000fe20000011402 */
[----:B--2---:R-:W-:Y:S01]  /*1710*/  IMAD.WIDE.U32 R14, R2, R4, R14 ;  /* 0x00000004020e7225 */ /* 0x004fe200078e000e */
[----:B------:R-:W-:-:S03]  /*1720*/  MOV R16, R12 ;  /* 0x0000000c00107202 */ /* 0x000fc60000000f00 */
[C---:B-1----:R-:W-:Y:S02]  /*1730*/  IMAD R0, R13.reuse, R8, RZ ;  /* 0x000000080d007224 */ /* 0x042fe400078e02ff */
[----:B------:R-:W-:Y:S02]  /*1740*/  IMAD R13, R13, R4, RZ ;  /* 0x000000040d0d7224 */ /* 0x000fe400078e02ff */
[----:B------:R-:W-:-:S04]  /*1750*/  IMAD.WIDE.U32 R16, R2, R8, R16 ;  /* 0x0000000802107225 */ /* 0x000fc800078e0010 */
[C---:B------:R-:W-:Y:S02]  /*1760*/  IMAD R0, R2.reuse, R9, R0 ;  /* 0x0000000902007224 */ /* 0x040fe400078e0200 */
[----:B------:R-:W-:Y:S02]  /*1770*/  IMAD R5, R2, R5, R13 ;  /* 0x0000000502057224 */ /* 0x000fe400078e020d */
[----:B------:R-:W-:Y:S01]  /*1780*/  IMAD.MOV.U32 R2, RZ, RZ, R16 ;  /* 0x000000ffff027224 */ /* 0x000fe200078e0010 */
[----:B------:R-:W-:Y:S02]  /*1790*/  IADD3 R0, PT, PT, R17, R0, RZ ;  /* 0x0000000011007210 */ /* 0x000fe40007ffe0ff */
[----:B------:R-:W-:-:S07]  /*17a0*/  IADD3 R12, PT, PT, R15, R5, RZ ;  /* 0x000000050f0c7210 */ /* 0x000fce0007ffe0ff */
.L_x_4574:
[----:B------:R-:W-:Y:S01]  /*17b0*/  ISETP.NE.AND P0, PT, R180, -0x1, PT ;  /* 0xffffffffb400780c */ /* 0x000fe20003f05270 */
[----:B------:R-:W-:Y:S01]  /*17c0*/  IMAD.SHL.U32 R183, R3, 0x8, RZ ;  /* 0x0000000803b77824 */ /* 0x000fe200078e00ff */
[----:B------:R-:W1:Y:S01]  /*17d0*/  S2UR UR5, SR_CgaCtaId ;  /* 0x00000000000579c3 */ /* 0x000e620000008800 */
[----:B------:R-:W2:Y:S01]  /*17e0*/  LDCU.64 UR12, c[0x0][0x388] ;  /* 0x00007100ff0c77ac */ /* 0x000ea20008000a00 */
[----:B------:R-:W-:Y:S01]  /*17f0*/  IMAD.IADD R175, R11, 0x1, -R182 ;  /* 0x000000010baf7824 */ /* 0x000fe200078e0ab6 */
[--C-:B------:R-:W-:Y:S01]  /*1800*/  SHF.R.U32.HI R20, RZ, 0x3, R3.reuse ;  /* 0x00000003ff147819 */ /* 0x100fe20000011603 */
[----:B------:R-:W-:Y:S01]  /*1810*/  IMAD.SHL.U32 R173, R3, 0x40, RZ ;  /* 0x0000004003ad7824 */ /* 0x000fe200078e00ff */
[C---:B------:R-:W-:Y:S01]  /*1820*/  LOP3.LUT R184, R183.reuse, 0x38, RZ, 0xc0, !PT ;  /* 0x00000038b7b87812 */ /* 0x040fe200078ec0ff */
[----:B------:R-:W3:Y:S01]  /*1830*/  LDCU.64 UR10, c[0x0][0x390] ;  /* 0x00007200ff0a77ac */ /* 0x000ee20008000a00 */
[----:B------:R-:W-:Y:S01]  /*1840*/  LOP3.LUT R10, R183, 0x1f8, RZ, 0xc0, !PT ;  /* 0x000001f8b70a7812 */ /* 0x000fe200078ec0ff */
[----:B------:R-:W-:Y:S01]  /*1850*/  IMAD.MOV.U32 R21, RZ, RZ, RZ ;  /* 0x000000ffff157224 */ /* 0x000fe200078e00ff */
[C---:B------:R-:W-:Y:S01]  /*1860*/  IADD3 R14, P1, PT, R184.reuse, R14, RZ ;  /* 0x0000000eb80e7210 */ /* 0x040fe20007f3e0ff */
[----:B------:R-:W4:Y:S01]  /*1870*/  LDCU.64 UR6, c[0x0][0x3c8] ;  /* 0x00007900ff0677ac */ /* 0x000f220008000a00 */
[----:B------:R-:W5:Y:S01]  /*1880*/  @!P0 LDC.64 R8, c[0x0][0x398] ;  /* 0x0000e600ff088b82 */ /* 0x000f620000000a00 */
[----:B------:R-:W-:Y:S01]  /*1890*/  LOP3.LUT R16, R173, 0x1c0, RZ, 0xc0, !PT ;  /* 0x000001c0ad107812 */ /* 0x000fe200078ec0ff */
[----:B------:R-:W-:Y:S01]  /*18a0*/  BSSY.RECONVERGENT B0, `(.L_x_4579) ;  /* 0x0000035000007945 */ /* 0x000fe20003800200 */
[----:B------:R-:W-:Y:S01]  /*18b0*/  IMAD.X R15, RZ, RZ, R12, P1 ;  /* 0x000000ffff0f7224 */ /* 0x000fe200008e060c */
[----:B------:R-:W-:Y:S01]  /*18c0*/  IADD3 R12, P1, PT, R184, R2, RZ ;  /* 0x00000002b80c7210 */ /* 0x000fe20007f3e0ff */
[----:B------:R-:W-:Y:S01]  /*18d0*/  UMOV UR4, 0x400 ;  /* 0x0000040000047882 */ /* 0x000fe20000000000 */
[----:B------:R-:W-:Y:S01]  /*18e0*/  LOP3.LUT R10, R10, 0x38, R3, 0x78, !PT ;  /* 0x000000380a0a7812 */ /* 0x000fe200078e7803 */
[----:B------:R-:W-:Y:S01]  /*18f0*/  IMAD.WIDE.U32 R14, R20, R100, R14 ;  /* 0x00000064140e7225 */ /* 0x000fe200078e000e */
[----:B------:R-:W3:Y:S01]  /*1900*/  @P0 LDC.64 R4, c[0x0][0x3b0] ;  /* 0x0000ec00ff040b82 */ /* 0x000ee20000000a00 */
[----:B------:R-:W-:-:S02]  /*1910*/  LOP3.LUT R16, R16, 0x38, R183, 0xf8, !PT ;  /* 0x0000003810107812 */ /* 0x000fc400078ef8b7 */
[----:B------:R-:W-:Y:S01]  /*1920*/  IMAD.X R13, RZ, RZ, R0, P1 ;  /* 0x000000ffff0d7224 */ /* 0x000fe200008e0600 */
[C---:B------:R-:W-:Y:S01]  /*1930*/  ISETP.GE.AND P1, PT, R20.reuse, R175, PT ;  /* 0x000000af1400720c */ /* 0x040fe20003f26270 */
[----:B------:R-:W-:Y:S01]  /*1940*/  IMAD R177, R20, R101, R15 ;  /* 0x0000006514b17224 */ /* 0x000fe200078e020f */
[----:B--2---:R-:W-:Y:S01]  /*1950*/  LEA R176, P2, R14, UR12, 0x1 ;  /* 0x0000000c0eb07c11 */ /* 0x004fe2000f8408ff */
[----:B------:R-:W-:Y:S01]  /*1960*/  IMAD.WIDE.U32 R12, R20, R6, R12 ;  /* 0x00000006140c7225 */ /* 0x000fe200078e000c */
[----:B-1----:R-:W-:Y:S01]  /*1970*/  ULEA UR5, UR5, UR4, 0x18 ;  /* 0x0000000405057291 */ /* 0x002fe2000f8ec0ff */
[----:B------:R-:W-:Y:S02]  /*1980*/  LOP3.LUT R183, R10, 0x1e00, R183, 0xf8, !PT ;  /* 0x00001e000ab77812 */ /* 0x000fe400078ef8b7 */
[----:B------:R-:W-:Y:S01]  /*1990*/  IMAD R179, R20, R7, R13 ;  /* 0x0000000714b37224 */ /* 0x000fe200078e020d */
[----:B------:R-:W-:Y:S01]  /*19a0*/  SHF.R.U32.HI R13, RZ, 0x1, R3 ;  /* 0x00000001ff0d7819 */ /* 0x000fe20000011603 */
[----:B------:R-:W-:Y:S01]  /*19b0*/  IMAD.WIDE.U32 R22, R23, 0x40, R20 ;  /* 0x0000004017167825 */ /* 0x000fe200078e0014 */
[----:B------:R-:W-:-:S02]  /*19c0*/  LEA.HI.X R177, R14, UR13, R177, 0x1, P2 ;  /* 0x0000000d0eb17c11 */ /* 0x000fc400090f0cb1 */
[----:B------:R-:W-:Y:S01]  /*19d0*/  LOP3.LUT R131, R173, 0x200, RZ, 0xc0, !PT ;  /* 0x00000200ad837812 */ /* 0x000fe200078ec0ff */
[----:B-----5:R-:W-:Y:S01]  /*19e0*/  @!P0 IMAD.WIDE.U32 R18, R181, R8, RZ ;  /* 0x00000008b5128225 */ /* 0x020fe200078e00ff */
[----:B------:R-:W-:-:S03]  /*19f0*/  LEA R183, R183, UR5, 0x1 ;  /* 0x00000005b7b77c11 */ /* 0x000fc6000f8e08ff */
[----:B------:R-:W-:Y:S02]  /*1a00*/  @!P0 IMAD.MOV.U32 R2, RZ, RZ, R18 ;  /* 0x000000ffff028224 */ /* 0x000fe400078e0012 */
[----:B------:R-:W-:Y:S02]  /*1a10*/  @!P0 IMAD R9, R181, R9, R19 ;  /* 0x00000009b5098224 */ /* 0x000fe400078e0213 */
[----:B---3--:R-:W-:-:S04]  /*1a20*/  @P0 IMAD.WIDE.U32 R24, R180, R4, RZ ;  /* 0x00000004b4180225 */ /* 0x008fc800078e00ff */
[----:B------:R-:W-:Y:S02]  /*1a30*/  @P0 IMAD.MOV.U32 R2, RZ, RZ, R24 ;  /* 0x000000ffff020224 */ /* 0x000fe400078e0018 */
[----:B------:R-:W-:-:S03]  /*1a40*/  @P0 IMAD R9, R180, R5, R25 ;  /* 0x00000005b4090224 */ /* 0x000fc600078e0219 */
[----:B------:R-:W-:Y:S02]  /*1a50*/  IADD3 R24, P0, PT, R184, R2, RZ ;  /* 0x00000002b8187210 */ /* 0x000fe40007f1e0ff */
[----:B------:R-:W-:-:S03]  /*1a60*/  LOP3.LUT R2, R16, 0x8, R13, 0x78, !PT ;  /* 0x0000000810027812 */ /* 0x000fc600078e780d */
[----:B------:R-:W-:Y:S01]  /*1a70*/  IMAD.X R25, RZ, RZ, R9, P0 ;  /* 0x000000ffff197224 */ /* 0x000fe200000e0609 */
[----:B------:R-:W-:Y:S01]  /*1a80*/  LEA R178, P0, R12, UR10, 0x1 ;  /* 0x0000000a0cb27c11 */ /* 0x000fe2000f8008ff */
[----:B----4-:R-:W-:-:S03]  /*1a90*/  IMAD.WIDE.U32 R24, R26, UR6, R24 ;  /* 0x000000061a187c25 */ /* 0x010fc6000f8e0018 */
[----:B------:R-:W-:Y:S01]  /*1aa0*/  LEA.HI.X R179, R12, UR11, R179, 0x1, P0 ;  /* 0x0000000b0cb37c11 */ /* 0x000fe200080f0cb3 */
[----:B------:R-:W-:Y:S01]  /*1ab0*/  IMAD R27, R26, UR7, R25 ;  /* 0x000000071a1b7c24 */ /* 0x000fe2000f8e0219 */
[----:B------:R-:W-:Y:S07]  /*1ac0*/  @P1 BRA `(.L_x_4580) ;  /* 0x0000000000481947 */ /* 0x000fee0003800000 */
        /* <DEDUP_REMOVED lines=17> */
.L_x_4581:
[----:B------:R2:W-:Y:S02]  /*1be0*/  STS.128 [R183], RZ ;  /* 0x000000ffb7007388 */ /* 0x0005e40000000c00 */
.L_x_4580:
[----:B------:R-:W-:Y:S05]  /*1bf0*/  BSYNC.RECONVERGENT B0 ;  /* 0x0000000000007941 */ /* 0x000fea0003800200 */
.L_x_4579:
[C---:B------:R-:W-:Y:S01]  /*1c00*/  VIADD R18, R20.reuse, 0x10 ;  /* 0x0000001014127836 */ /* 0x040fe20000000000 */
[C---:B-1----:R-:W-:Y:S01]  /*1c10*/  IADD3 R4, PT, PT, R20.reuse, 0x20, RZ ;  /* 0x0000002014047810 */ /* 0x042fe20007ffe0ff */
[----:B------:R-:W-:Y:S01]  /*1c20*/  IMAD.SHL.U32 R128, R103, 0x80, RZ ;  /* 0x0000008067807824 */ /* 0x000fe200078e00ff */
[----:B------:R-:W-:Y:S01]  /*1c30*/  BSSY.RECONVERGENT B0, `(.L_x_4582) ;  /* 0x000001d000007945 */ /* 0x000fe20003800200 */
[----:B------:R-:W-:Y:S01]  /*1c40*/  VIADD R0, R20, 0x30 ;  /* 0x0000003014007836 */ /* 0x000fe20000000000 */
[-C--:B------:R-:W-:Y:S01]  /*1c50*/  ISETP.GE.AND P0, PT, R18, R175.reuse, PT ;  /* 0x000000af1200720c */ /* 0x080fe20003f06270 */
[----:B------:R-:W-:Y:S01]  /*1c60*/  VIADD R5, R128, 0xffffff80 ;  /* 0xffffff8080057836 */ /* 0x000fe20000000000 */
[-C--:B------:R-:W-:Y:S02]  /*1c70*/  ISETP.GE.AND P2, PT, R4, R175.reuse, PT ;  /* 0x000000af0400720c */ /* 0x080fe40003f46270 */
[----:B------:R-:W-:Y:S02]  /*1c80*/  ISETP.GE.AND P1, PT, R0, R175, PT ;  /* 0x000000af0000720c */ /* 0x000fe40003f26270 */
[----:B------:R-:W-:-:S04]  /*1c90*/  IADD3 R9, PT, PT, -R5, R135, RZ ;  /* 0x0000008705097210 */ /* 0x000fc80007ffe1ff */
[----:B------:R-:W-:-:S03]  /*1ca0*/  ISETP.GE.AND P6, PT, R20, R9, PT ;  /* 0x000000091400720c */ /* 0x000fc60003fc6270 */
[----:B------:R-:W-:Y:S10]  /*1cb0*/  @P0 BRA `(.L_x_4583) ;  /* 0x0000000000500947 */ /* 0x000ff40003800000 */
        /* <DEDUP_REMOVED lines=20> */
.L_x_4583:
[----:B------:R-:W-:Y:S05]  /*1e00*/  BSYNC.RECONVERGENT B0 ;  /* 0x0000000000007941 */ /* 0x000fea0003800200 */
.L_x_4582:
        /* <DEDUP_REMOVED lines=22> */
.L_x_4585:
[----:B------:R-:W-:Y:S05]  /*1f70*/  BSYNC.RECONVERGENT B0 ;  /* 0x0000000000007941 */ /* 0x000fea0003800200 */
.L_x_4584:
        /* <DEDUP_REMOVED lines=9> */
[----:B------:R-:W2:Y:S03]  /*2010*/  LDCU.64 UR6, c[0x0][0x380] ;  /* 0x00007000ff0677ac */ /* 0x000ea60008000a00 */
[----:B---3--:R-:W-:Y:S01]  /*2020*/  IMAD.X R15, RZ, RZ, R23, P0 ;  /* 0x000000ffff0f7224 */ /* 0x008fe200000e0617 */
[----:B------:R-:W-:-:S03]  /*2030*/  MOV R23, R27 ;  /* 0x0000001b00177202 */ /* 0x000fc60000000f00 */
        /* <DEDUP_REMOVED lines=10> */
.L_x_4587:
[----:B------:R-:W-:Y:S05]  /*20e0*/  BSYNC.RECONVERGENT B0 ;  /* 0x0000000000007941 */ /* 0x000fea0003800200 */
.L_x_4586:
[----:B------:R-:W-:Y:S01]  /*20f0*/  BSSY.RECONVERGENT B0, `(.L_x_4588) ;  /* 0x000000d000007945 */ /* 0x000fe20003800200 */
[C---:B------:R-:W-:Y:S02]  /*2100*/  SHF.L.U64.HI R102, R100.reuse, 0x4, R101 ;  /* 0x0000000464667819 */ /* 0x040fe40000010265 */
[----:B------:R-:W-:Y:S01]  /*2110*/  SHF.L.U32 R133, R100, 0x4, RZ ;  /* 0x0000000464857819 */ /* 0x000fe200000006ff */
        /* <DEDUP_REMOVED lines=9> */
.L_x_4590:
[----:B------:R1:W-:Y:S02]  /*21b0*/  STS.128 [R183+0x2000], RZ ;  /* 0x002000ffb7007388 */ /* 0x0003e40000000c00 */
.L_x_4589:
[----:B------:R-:W-:Y:S05]  /*21c0*/  BSYNC.RECONVERGENT B0 ;  /* 0x0000000000007941 */ /* 0x000fea0003800200 */
.L_x_4588:
[-C--:B------:R-:W-:Y:S01]  /*21d0*/  ISETP.GE.AND P1, PT, R18, R9.reuse, PT ;  /* 0x000000091200720c */ /* 0x080fe20003f26270 */
[C---:B--23--:R-:W-:Y:S01]  /*21e0*/  VIADD R14, R20.reuse, 0x40 ;  /* 0x00000040140e7836 */ /* 0x04cfe20000000000 */
[C---:B------:R-:W-:Y:S01]  /*21f0*/  SHF.L.U64.HI R102, R133.reuse, 0x1, R102 ;  /* 0x0000000185667819 */ /* 0x040fe20000010266 */
[----:B------:R-:W-:Y:S01]  /*2200*/  IMAD.SHL.U32 R133, R133, 0x2, RZ ;  /* 0x0000000285857824 */ /* 0x000fe200078e00ff */
[----:B------:R-:W-:Y:S01]  /*2210*/  BSSY.RECONVERGENT B0, `(.L_x_4591) ;  /* 0x0000014000007945 */ /* 0x000fe20003800200 */
[----:B------:R-:W-:Y:S01]  /*2220*/  VIADD R12, R20, 0x50 ;  /* 0x00000050140c7836 */ /* 0x000fe20000000000 */
[-C--:B------:R-:W-:Y:S01]  /*2230*/  ISETP.GE.AND P0, PT, R4, R9.reuse, PT ;  /* 0x000000090400720c */ /* 0x080fe20003f06270 */
[C---:B------:R-:W-:Y:S01]  /*2240*/  VIADD R10, R20.reuse, 0x60 ;  /* 0x00000060140a7836 */ /* 0x040fe20000000000 */
[----:B------:R-:W-:Y:S01]  /*2250*/  IADD3 R22, P2, PT, R133, R176, RZ ;  /* 0x000000b085167210 */ /* 0x000fe20007f5e0ff */
[----:B------:R-:W-:Y:S01]  /*2260*/  VIADD R8, R20, 0x70 ;  /* 0x0000007014087836 */ /* 0x000fe20000000000 */
[----:B------:R-:W-:-:S02]  /*2270*/  ISETP.GE.AND P5, PT, R0, R9, PT ;  /* 0x000000090000720c */ /* 0x000fc40003fa6270 */
[-C--:B------:R-:W-:Y:S01]  /*2280*/  ISETP.GE.AND P4, PT, R14, R9.reuse, PT ;  /* 0x000000090e00720c */ /* 0x080fe20003f86270 */
[----:B------:R-:W-:Y:S01]  /*2290*/  IMAD.X R23, R102, 0x1, R177, P2 ;  /* 0x0000000166177824 */ /* 0x000fe200010e06b1 */
        /* <DEDUP_REMOVED lines=11> */
.L_x_4592:
[----:B------:R-:W-:Y:S05]  /*2350*/  BSYNC.RECONVERGENT B0 ;  /* 0x0000000000007941 */ /* 0x000fea0003800200 */
.L_x_4591:
        /* <DEDUP_REMOVED lines=13> */
.L_x_4594:
[----:B------:R-:W-:Y:S05]  /*2430*/  BSYNC.RECONVERGENT B0 ;  /* 0x0000000000007941 */ /* 0x000fea0003800200 */
.L_x_4593:
        /* <DEDUP_REMOVED lines=12> */
.L_x_4596:
[----:B------:R-:W-:Y:S05]  /*2500*/  BSYNC.RECONVERGENT B0 ;  /* 0x0000000000007941 */ /* 0x000fea0003800200 */
.L_x_4595:
        /* <DEDUP_REMOVED lines=15> */
.L_x_4598:
[----:B------:R-:W-:Y:S05]  /*2600*/  BSYNC.RECONVERGENT B0 ;  /* 0x0000000000007941 */ /* 0x000fea0003800200 */
.L_x_4597:
        /* <DEDUP_REMOVED lines=12> */
.L_x_4600:
[----:B------:R-:W-:Y:S05]  /*26d0*/  BSYNC.RECONVERGENT B0 ;  /* 0x0000000000007941 */ /* 0x000fea0003800200 */
.L_x_4599:
        /* <DEDUP_REMOVED lines=15> */
.L_x_4602:
[----:B------:R-:W-:Y:S05]  /*27d0*/  BSYNC.RECONVERGENT B0 ;  /* 0x0000000000007941 */ /* 0x000fea0003800200 */
.L_x_4601:
[----:B------:R-:W-:Y:S04]  /*27e0*/  BSSY.RECONVERGENT B0, `(.L_x_4603) ;  /* 0x000000d000007945 */ /* 0x000fe80003800200 */
[----:B------:R-:W-:Y:S05]  /*27f0*/  @P1 BRA `(.L_x_4604) ;  /* 0x00000000002c1947 */ /* 0x000fea0003800000 */
[----:B------:R-:W5:Y:S02]  /*2800*/  LDCU UR4, c[0x0][0x440] ;  /* 0x00008800ff0477ac */ /* 0x000f640008000800 */
[----:B-----5:R-:W-:-:S13]  /*2810*/  ISETP.GE.AND P0, PT, R184, UR4, PT ;  /* 0x00000004b8007c0c */ /* 0x020fda000bf06270 */
[----:B------:R1:W-:Y:S01]  /*2820*/  @P0 STS.128 [R183+0x5800], RZ ;  /* 0x005800ffb7000388 */ /* 0x0003e20000000c00 */
[----:B------:R-:W-:Y:S05]  /*2830*/  @P0 BRA `(.L_x_4604) ;  /* 0x00000000001c0947 */ /* 0x000fea0003800000 */
[----:B------:R-:W-:Y:S02]  /*2840*/  IMAD R15, R101, 0xc0, RZ ;  /* 0x000000c0650f7824 */ /* 0x000fe400078e02ff */
[----:B---3--:R-:W-:-:S05]  /*2850*/  IMAD.WIDE.U32 R22, R100, 0xc0, R22 ;  /* 0x000000c064167825 */ /* 0x008fca00078e0016 */
[----:B------:R-:W-:-:S05]  /*2860*/  IADD3 R23, PT, PT, R23, R15, RZ ;  /* 0x0000000f17177210 */ /* 0x000fca0007ffe0ff */
[----:B------:R-:W-:Y:S01]  /*2870*/  @!PT LDS RZ, [RZ] ;  /* 0x00000000fffff984 */ /* 0x000fe20000000800 */
[----:B------:R-:W-:Y:S01]  /*2880*/  @!PT LDS RZ, [RZ] ;  /* 0x00000000fffff984 */ /* 0x000fe20000000800 */
[----:B------:R-:W-:Y:S01]  /*2890*/  @!PT LDS RZ, [RZ] ;  /* 0x00000000fffff984 */ /* 0x000fe20000000800 */
[----:B------:R3:W-:Y:S02]  /*28a0*/  LDGSTS.E.BYPASS.LTC128B.128 [R183+0x5800], desc[UR16][R22.64] ;  /* 0x0580000016b77fae */ /* 0x0007e4000b981a10 */
.L_x_4604:
[----:B------:R-:W-:Y:S05]  /*28b0*/  BSYNC.RECONVERGENT B0 ;  /* 0x0000000000007941 */ /* 0x000fea0003800200 */
.L_x_4603:
[----:B------:R-:W0:Y:S01]  /*28c0*/  LDGDEPBAR ;  /* 0x00000000000079af */ /* 0x000e220000000000 */
[----:B------:R-:W-:Y:S01]  /*28d0*/  LOP3.LUT R15, R13, 0x1f0, RZ, 0xc0, !PT ;  /* 0x000001f00d0f7812 */ /* 0x000fe200078ec0ff */
[C---:B-1----:R-:W-:Y:S01]  /*28e0*/  IMAD.SHL.U32 R20, R3.reuse, 0x20, RZ ;  /* 0x0000002003147824 */ /* 0x042fe200078e00ff */
[----:B------:R-:W-:Y:S01]  /*28f0*/  SHF.R.U32.HI R13, RZ, 0x2, R3 ;  /* 0x00000002ff0d7819 */ /* 0x000fe20000011603 */
[----:B------:R-:W-:Y:S01]  /*2900*/  IMAD.SHL.U32 R136, R3, 0x2, RZ ;  /* 0x0000000203887824 */ /* 0x000fe200078e00ff */
[----:B------:R-:W-:Y:S01]  /*2910*/  IADD3 R132, PT, PT, R15, 0x1, R182 ;  /* 0x000000010f847810 */ /* 0x000fe20007ffe0b6 */
[----:B------:R-:W-:Y:S01]  /*2920*/  BSSY.RECONVERGENT B0, `(.L_x_4605) ;  /* 0x0000017000007945 */ /* 0x000fe20003800200 */
[----:B------:R-:W-:Y:S02]  /*2930*/  LOP3.LUT R13, R13, 0x7, RZ, 0xc0, !PT ;  /* 0x000000070d0d7812 */ /* 0x000fe400078ec0ff */
[C---:B------:R-:W-:Y:S02]  /*2940*/  SHF.L.U64.HI R130, R6.reuse, 0x4, R7 ;  /* 0x0000000406827819 */ /* 0x040fe40000010207 */
[----:B------:R-:W-:Y:S01]  /*2950*/  IADD3 R132, PT, PT, -R11, R132, R13 ;  /* 0x000000840b847210 */ /* 0x000fe20007ffe10d */
[----:B------:R-:W-:Y:S01]  /*2960*/  IMAD.SHL.U32 R11, R6, 0x10, RZ ;  /* 0x00000010060b7824 */ /* 0x000fe200078e00ff */
[----:B------:R-:W-:-:S02]  /*2970*/  LOP3.LUT R13, R131, 0x7c00, R20, 0xf8, !PT ;  /* 0x00007c00830d7812 */ /* 0x000fc400078ef814 */
[----:B------:R-:W-:Y:S02]  /*2980*/  LOP3.LUT R136, R136, 0x6, RZ, 0xc0, !PT ;  /* 0x0000000688887812 */ /* 0x000fe400078ec0ff */
[----:B------:R-:W-:Y:S01]  /*2990*/  IADD3 R132, PT, PT, R132, UR14, R135 ;  /* 0x0000000e84847c10 */ /* 0x000fe2000fffe087 */
[----:B------:R-:W-:Y:S01]  /*29a0*/  IMAD.IADD R174, R2, 0x1, R13 ;  /* 0x0000000102ae7824 */ /* 0x000fe200078e020d */
        /* <DEDUP_REMOVED lines=11> */
.L_x_4607:
[----:B------:R1:W-:Y:S01]  /*2a60*/  STS.128 [R183+0x6000], RZ ;  /* 0x006000ffb7007388 */ /* 0x0003e20000000c00 */
[----:B------:R-:W-:Y:S05]  /*2a70*/  BRA `(.L_x_4608) ;  /* 0x0000000000047947 */ /* 0x000fea0003800000 */
.L_x_4606:
[----:B------:R1:W-:Y:S02]  /*2a80*/  STS.128 [R183+0x6000], RZ ;  /* 0x006000ffb7007388 */ /* 0x0003e40000000c00 */
.L_x_4608:
[----:B------:R-:W-:Y:S05]  /*2a90*/  BSYNC.RECONVERGENT B0 ;  /* 0x0000000000007941 */ /* 0x000fea0003800200 */
.L_x_4605:
[-C--:B------:R-:W-:Y:S01]  /*2aa0*/  ISETP.GE.AND P0, PT, R18, R9.reuse, PT ;  /* 0x000000091200720c */ /* 0x080fe20003f06270 */
[C---:B------:R-:W-:Y:S01]  /*2ab0*/  IMAD.SHL.U32 R129, R11.reuse, 0x2, RZ ;  /* 0x000000020b817824 */ /* 0x040fe200078e00ff */
[----:B------:R-:W-:Y:S01]  /*2ac0*/  SHF.L.U64.HI R130, R11, 0x1, R130 ;  /* 0x000000010b827819 */ /* 0x000fe20000010282 */
[----:B------:R-:W-:Y:S01]  /*2ad0*/  BSSY.RECONVERGENT B0, `(.L_x_4609) ;  /* 0x0000017000007945 */ /* 0x000fe20003800200 */
[-C--:B------:R-:W-:Y:S02]  /*2ae0*/  ISETP.GE.AND P5, PT, R0, R9.reuse, PT ;  /* 0x000000090000720c */ /* 0x080fe40003fa6270 */
[----:B------:R-:W-:Y:S02]  /*2af0*/  IADD3 R18, P1, PT, R129, R178, RZ ;  /* 0x000000b281127210 */ /* 0x000fe40007f3e0ff */
[----:B------:R-:W-:Y:S02]  /*2b00*/  LOP3.LUT R0, R16, 0x8, R3, 0x78, !PT ;  /* 0x0000000810007812 */ /* 0x000fe400078e7803 */
[----:B------:R-:W-:Y:S01]  /*2b10*/  LOP3.LUT R173, R173, 0x400, RZ, 0xc0, !PT ;  /* 0x00000400adad7812 */ /* 0x000fe200078ec0ff */
[----:B------:R-:W-:Y:S01]  /*2b20*/  IMAD.X R19, R130, 0x1, R179, P1 ;  /* 0x0000000182137824 */ /* 0x000fe200008e06b3 */
[-C--:B------:R-:W-:Y:S01]  /*2b30*/  ISETP.GE.AND P6, PT, R4, R9.reuse, PT ;  /* 0x000000090400720c */ /* 0x080fe20003fc6270 */
[----:B------:R1:W-:Y:S01]  /*2b40*/  @P0 STS.128 [R183+0x6800], RZ ;  /* 0x006800ffb7000388 */ /* 0x0003e20000000c00 */
[-C--:B------:R-:W-:Y:S01]  /*2b50*/  ISETP.GE.AND P4, PT, R14, R9.reuse, PT ;  /* 0x000000090e00720c */ /* 0x080fe20003f86270 */
[----:B------:R-:W-:Y:S01]  /*2b60*/  IMAD R173, R0, 0x2, R173 ;  /* 0x0000000200ad7824 */ /* 0x000fe200078e02ad */
[----:B------:R-:W-:-:S02]  /*2b70*/  ISETP.GE.AND P3, PT, R12, R9, PT ;  /* 0x000000090c00720c */ /* 0x000fc40003f66270 */
[-C--:B------:R-:W-:Y:S02]  /*2b80*/  ISETP.GE.AND P2, PT, R10, R9.reuse, PT ;  /* 0x000000090a00720c */ /* 0x080fe40003f46270 */
[----:B------:R-:W-:Y:S02]  /*2b90*/  ISETP.GE.AND P1, PT, R8, R9, PT ;  /* 0x000000090800720c */ /* 0x000fe40003f26270 */
[----:B------:R-:W-:Y:S01]  /*2ba0*/  LEA R174, R174, UR5, 0x1 ;  /* 0x00000005aeae7c11 */ /* 0x000fe2000f8e08ff */
[----:B------:R-:W-:Y:S10]  /*2bb0*/  @P0 BRA `(.L_x_4610) ;  /* 0x0000000000200947 */ /* 0x000ff40003800000 */
        /* <DEDUP_REMOVED lines=8> */
.L_x_4610:
[----:B------:R-:W-:Y:S05]  /*2c40*/  BSYNC.RECONVERGENT B0 ;  /* 0x0000000000007941 */ /* 0x000fea0003800200 */
.L_x_4609:
[----:B------:R1:W-:Y:S01]  /*2c50*/  @P6 STS.128 [R183+0x7000], RZ ;  /* 0x007000ffb7006388 */ /* 0x0003e20000000c00 */
        /* <DEDUP_REMOVED lines=12> */
.L_x_4612:
[----:B------:R-:W-:Y:S05]  /*2d20*/  BSYNC.RECONVERGENT B0 ;  /* 0x0000000000007941 */ /* 0x000fea0003800200 */
.L_x_4611:
[----:B------:R1:W-:Y:S01]  /*2d30*/  @P5 STS.128 [R183+0x7800], RZ ;  /* 0x007800ffb7005388 */ /* 0x0003e20000000c00 */
        /* <DEDUP_REMOVED lines=12> */
.L_x_4614:
[----:B------:R-:W-:Y:S05]  /*2e00*/  BSYNC.RECONVERGENT B0 ;  /* 0x0000000000007941 */ /* 0x000fea0003800200 */
.L_x_4613:
        /* <DEDUP_REMOVED lines=16> */
.L_x_4616:
[----:B------:R-:W-:Y:S05]  /*2f10*/  BSYNC.RECONVERGENT B0 ;  /* 0x0000000000007941 */ /* 0x000fea0003800200 */
.L_x_4615:
        /* <DEDUP_REMOVED lines=13> */
.L_x_4618:
[----:B------:R-:W-:Y:S05]  /*2ff0*/  BSYNC.RECONVERGENT B0 ;  /* 0x0000000000007941 */ /* 0x000fea0003800200 */
.L_x_4617:
        /* <DEDUP_REMOVED lines=16> */
.L_x_4620:
[----:B------:R-:W-:Y:S05]  /*3100*/  BSYNC.RECONVERGENT B0 ;  /* 0x0000000000007941 */ /* 0x000fea0003800200 */
.L_x_4619:
[----:B------:R1:W-:Y:S01]  /*3110*/  @P1 STS.128 [R183+0x9800], RZ ;  /* 0x009800ffb7001388 */ /* 0x0003e20000000c00 */
[----:B------:R-:W-:Y:S04]  /*3120*/  BSSY.RECONVERGENT B0, `(.L_x_4621) ;  /* 0x000000d000007945 */ /* 0x000fe80003800200 */
[----:B------:R-:W-:Y:S05]  /*3130*/  @P1 BRA `(.L_x_4622) ;  /* 0x00000000002c1947 */ /* 0x000fea0003800000 */
[----:B------:R-:W5:Y:S02]  /*3140*/  LDCU UR4, c[0x0][0x440] ;  /* 0x00008800ff0477ac */ /* 0x000f640008000800 */
[----:B-----5:R-:W-:-:S13]  /*3150*/  ISETP.GE.AND P0, PT, R184, UR4, PT ;  /* 0x00000004b8007c0c */ /* 0x020fda000bf06270 */
        /* <DEDUP_REMOVED lines=9> */
.L_x_4622:
[----:B------:R-:W-:Y:S05]  /*31f0*/  BSYNC.RECONVERGENT B0 ;  /* 0x0000000000007941 */ /* 0x000fea0003800200 */
.L_x_4621:
[----:B------:R-:W-:Y:S01]  /*3200*/  LDSM.16.M88.4 R92, [R174] ;  /* 0x00000000ae5c783b */ /* 0x000fe20000000200 */
[----:B------:R-:W-:Y:S01]  /*3210*/  R2P PR, R3, 0x6 ;  /* 0x0000000603007804 */ /* 0x000fe20000000000 */
[----:B------:R-:W-:Y:S01]  /*3220*/  IMAD.MOV.U32 R4, RZ, RZ, 0x20 ;  /* 0x00000020ff047424 */ /* 0x000fe200078e00ff */
[----:B------:R-:W-:Y:S01]  /*3230*/  ISETP.NE.AND P0, PT, R103, 0x1, PT ;  /* 0x000000016700780c */ /* 0x000fe20003f05270 */
[----:B------:R-:W5:Y:S01]  /*3240*/  LDSM.16.M88.4 R48, [R173+UR5+0x2000] ;  /* 0x00200005ad30783b */ /* 0x000f620008000200 */
[----:B------:R-:W-:Y:S01]  /*3250*/  VIADD R0, R173, UR5 ;  /* 0x00000005ad007c36 */ /* 0x000fe20008000000 */
[----:B------:R-:W-:Y:S01]  /*3260*/  VIMNMX R138, PT, PT, R132, R135, PT ;  /* 0x00000087848a7248 */ /* 0x000fe20003fe0100 */
[----:B------:R-:W-:Y:S01]  /*3270*/  IMAD.MOV.U32 R3, RZ, RZ, 0x40 ;  /* 0x00000040ff037424 */ /* 0x000fe200078e00ff */
[----:B------:R-:W2:Y:S01]  /*3280*/  LDSM.16.M88.4 R40, [R173+UR5+0x2800] ;  /* 0x00280005ad28783b */ /* 0x000ea20008000200 */
[----:B------:R-:W-:Y:S02]  /*3290*/  SEL R4, R4, 0xffffffe0, !P1 ;  /* 0xffffffe004047807 */ /* 0x000fe40004800000 */
[----:B------:R-:W-:Y:S01]  /*32a0*/  VIADDMNMX R137, R132, 0x8, R135, PT ;  /* 0x0000000884897846 */ /* 0x000fe20003800187 */
[----:B------:R-:W-:Y:S01]  /*32b0*/  LDSM.16.M88.4 R32, [R173+UR5+0x3000] ;  /* 0x00300005ad20783b */ /* 0x000fe20008000200 */
[----:B------:R-:W-:Y:S01]  /*32c0*/  IADD3 R168, PT, PT, R0, R4, RZ ;  /* 0x0000000400a87210 */ /* 0x000fe20007ffe0ff */
[----:B------:R-:W-:Y:S01]  /*32d0*/  IMAD.IADD R172, R174, 0x1, R4 ;  /* 0x00000001aeac7824 */ /* 0x000fe200078e0204 */
[----:B------:R-:W-:Y:S01]  /*32e0*/  SEL R3, R3, 0xffffffc0, !P2 ;  /* 0xffffffc003037807 */ /* 0x000fe20005000000 */
[----:B------:R-:W-:Y:S03]  /*32f0*/  LDSM.16.M88.4 R24, [R173+UR5+0x3800] ;  /* 0x00380005ad18783b */ /* 0x000fe60008000200 */
[----:B------:R-:W-:Y:S01]  /*3300*/  IADD3 R167, PT, PT, R0, R3, RZ ;  /* 0x0000000300a77210 */ /* 0x000fe20007ffe0ff */
[----:B------:R-:W-:Y:S01]  /*3310*/  LDSM.16.M88.4 R76, [R172] ;  /* 0x00000000ac4c783b */ /* 0x000fe20000000200 */
[----:B------:R-:W-:Y:S01]  /*3320*/  IMAD.IADD R171, R174, 0x1, R3 ;  /* 0x00000001aeab7824 */ /* 0x000fe200078e0203 */
[----:B------:R-:W-:-:S02]  /*3330*/  IADD3 R0, PT, PT, R5, R136, RZ ;  /* 0x0000008805007210 */ /* 0x000fc40007ffe0ff */
[----:B------:R-:W3:Y:S01]  /*3340*/  LDSM.16.M88.4 R60, [R168+0x2000] ;  /* 0x00200000a83c783b */ /* 0x000ee20000000200 */
[C---:B------:R-:W-:Y:S02]  /*3350*/  IMAD.IADD R170, R4.reuse, 0x1, R171 ;  /* 0x0000000104aa7824 */ /* 0x040fe400078e02ab */
[----:B------:R-:W-:Y:S01]  /*3360*/  IMAD.IADD R166, R4, 0x1, R167 ;  /* 0x0000000104a67824 */ /* 0x000fe200078e02a7 */
[----:B------:R-:W4:Y:S04]  /*3370*/  LDSM.16.M88.4 R56, [R168+0x2800] ;  /* 0x00280000a838783b */ /* 0x000f280000000200 */
[----:B-1----:R-:W1:Y:S04]  /*3380*/  LDSM.16.M88.4 R8, [R173+UR5+0x4800] ;  /* 0x00480005ad08783b */ /* 0x002e680008000200 */
[----:B------:R-:W1:Y:S04]  /*3390*/  LDSM.16.M88.4 R16, [R173+UR5+0x4000] ;  /* 0x00400005ad10783b */ /* 0x000e680008000200 */
[----:B------:R-:W1:Y:S01]  /*33a0*/  LDSM.16.M88.4 R104, [R173+UR5+0x5000] ;  /* 0x00500005ad68783b */ /* 0x000e620008000200 */
[C---:B-----5:R-:W-:Y:S03]  /*33b0*/  HMMA.16816.F32 R52, R92.reuse, R48, RZ ;  /* 0x000000305c34723c */ /* 0x060fe600000018ff */
[----:B------:R-:W5:Y:S04]  /*33c0*/  LDSM.16.M88.4 R68, [R173+UR5+0x5800] ;  /* 0x00580005ad44783b */ /* 0x000f680008000200 */
[----:B------:R-:W5:Y:S01]  /*33d0*/  LDSM.16.M88.4 R64, [R168+0x3000] ;  /* 0x00300000a840783b */ /* 0x000f620000000200 */
[C---:B--2---:R-:W-:Y:S03]  /*33e0*/  HMMA.16816.F32 R44, R92.reuse, R40, RZ ;  /* 0x000000285c2c723c */ /* 0x044fe600000018ff */
[----:B------:R-:W-:Y:S04]  /*33f0*/  LDSM.16.M88.4 R88, [R168+0x4000] ;  /* 0x00400000a858783b */ /* 0x000fe80000000200 */
[----:B------:R-:W-:Y:S01]  /*3400*/  LDSM.16.M88.4 R84, [R168+0x5000] ;  /* 0x00500000a854783b */ /* 0x000fe20000000200 */
[C---:B------:R-:W-:Y:S03]  /*3410*/  HMMA.16816.F32 R48, R92.reuse, R50, RZ ;  /* 0x000000325c30723c */ /* 0x040fe600000018ff */
[----:B------:R-:W-:Y:S04]  /*3420*/  LDSM.16.M88.4 R80, [R168+0x5800] ;  /* 0x00580000a850783b */ /* 0x000fe80000000200 */
[----:B------:R-:W-:Y:S01]  /*3430*/  LDSM.16.M88.4 R120, [R171] ;  /* 0x00000000ab78783b */ /* 0x000fe20000000200 */
[----:B------:R-:W-:Y:S03]  /*3440*/  HMMA.16816.F32 R40, R92, R42, RZ ;  /* 0x0000002a5c28723c */ /* 0x000fe600000018ff */
[----:B------:R-:W-:Y:S04]  /*3450*/  LDSM.16.M88.4 R72, [R167+0x2000] ;  /* 0x00200000a748783b */ /* 0x000fe80000000200 */
[----:B------:R-:W-:Y:S01]  /*3460*/  LDSM.16.M88.4 R124, [R167+0x4800] ;  /* 0x00480000a77c783b */ /* 0x000fe20000000200 */
[C---:B---3--:R-:W-:Y:S03]  /*3470*/  HMMA.16816.F32 R52, R76.reuse, R60, R52 ;  /* 0x0000003c4c34723c */ /* 0x048fe60000001834 */
[----:B------:R-:W-:Y:S04]  /*3480*/  LDSM.16.M88.4 R116, [R167+0x5000] ;  /* 0x00500000a774783b */ /* 0x000fe80000000200 */
[----:B------:R-:W-:Y:S01]  /*3490*/  LDSM.16.M88.4 R112, [R167+0x5800] ;  /* 0x00580000a770783b */ /* 0x000fe20000000200 */
[C---:B------:R-:W-:Y:S03]  /*34a0*/  HMMA.16816.F32 R48, R76.reuse, R62, R48 ;  /* 0x0000003e4c30723c */ /* 0x040fe60000001830 */
[----:B------:R-:W2:Y:S04]  /*34b0*/  LDSM.16.M88.4 R60, [R168+0x3800] ;  /* 0x00380000a83c783b */ /* 0x000ea80000000200 */
[----:B------:R-:W0:Y:S01]  /*34c0*/  LDGDEPBAR ;  /* 0x00000000000079af */ /* 0x000e220000000000 */
[C---:B----4-:R-:W-:Y:S08]  /*34d0*/  HMMA.16816.F32 R44, R76.reuse, R56, R44 ;  /* 0x000000384c2c723c */ /* 0x050ff0000000182c */
[----:B------:R-:W-:Y:S01]  /*34e0*/  HMMA.16816.F32 R40, R76, R58, R40 ;  /* 0x0000003a4c28723c */ /* 0x000fe20000001828 */
[----:B------:R-:W3:Y:S07]  /*34f0*/  LDSM.16.M88.4 R56, [R168+0x4800] ;  /* 0x00480000a838783b */ /* 0x000eee0000000200 */
        /* <DEDUP_REMOVED lines=24> */
[----:B------:R-:W-:Y:S07]  /*3680*/  LDSM.16.M88.4 R88, [R170] ;  /* 0x00000000aa58783b */ /* 0x000fee0000000200 */
        /* <DEDUP_REMOVED lines=19> */
[C---:B---3--:R-:W-:Y:S08]  /*37c0*/  HMMA.16816.F32 R20, R120.reuse, R56, R20 ;  /* 0x000000387814723c */ /* 0x048ff00000001814 */
[----:B------:R-:W-:Y:S01]  /*37d0*/  HMMA.16816.F32 R16, R120, R58, R16 ;  /* 0x0000003a7810723c */ /* 0x000fe20000001810 */
[----:B------:R-:W3:Y:S01]  /*37e0*/  LDSM.16.M88.4 R56, [R166+0x5800] ;  /* 0x00580000a638783b */ /* 0x000ee20000000200 */
[----:B------:R-:W-:-:S06]  /*37f0*/  DEPBAR.LE SB0, 0x0 ;  /* 0x000080000000791a */ /* 0x000fcc0000000000 */
[C---:B------:R-:W-:Y:S08]  /*3800*/  HMMA.16816.F32 R12, R120.reuse, R124, R12 ;  /* 0x0000007c780c723c */ /* 0x040ff0000000180c */
[C---:B------:R-:W-:Y:S08]  /*3810*/  HMMA.16816.F32 R8, R120.reuse, R126, R8 ;  /* 0x0000007e7808723c */ /* 0x040ff00000001808 */
[C---:B------:R-:W-:Y:S08]  /*3820*/  HMMA.16816.F32 R108, R120.reuse, R116, R108 ;  /* 0x00000074786c723c */ /* 0x040ff0000000186c */
[C---:B------:R-:W-:Y:S08]  /*3830*/  HMMA.16816.F32 R104, R120.reuse, R118, R104 ;  /* 0x000000767868723c */ /* 0x040ff00000001868 */
[C---:B------:R-:W-:Y:S08]  /*3840*/  HMMA.16816.F32 R96, R120.reuse, R112, R96 ;  /* 0x000000707860723c */ /* 0x040ff00000001860 */
[----:B------:R-:W-:Y:S08]  /*3850*/  HMMA.16816.F32 R92, R120, R114, R92 ;  /* 0x00000072785c723c */ /* 0x000ff0000000185c */
        /* <DEDUP_REMOVED lines=10> */
[C---:B----4-:R-:W-:Y:S08]  /*3900*/  HMMA.16816.F32 R12, R88.reuse, R64, R12 ;  /* 0x00000040580c723c */ /* 0x050ff0000000180c */
[C---:B------:R-:W-:Y:S08]  /*3910*/  HMMA.16816.F32 R8, R88.reuse, R66, R8 ;  /* 0x000000425808723c */ /* 0x040ff00000001808 */
[C---:B--2---:R-:W-:Y:S08]  /*3920*/  HMMA.16816.F32 R108, R88.reuse, R60, R108 ;  /* 0x0000003c586c723c */ /* 0x044ff0000000186c */
[C---:B------:R-:W-:Y:S08]  /*3930*/  HMMA.16816.F32 R104, R88.reuse, R62, R104 ;  /* 0x0000003e5868723c */ /* 0x040ff00000001868 */
[C---:B---3--:R-:W-:Y:S08]  /*3940*/  HMMA.16816.F32 R96, R88.reuse, R56, R96 ;  /* 0x000000385860723c */ /* 0x048ff00000001860 */
        /* <DEDUP_REMOVED lines=14> */
.L_x_4624:
        /* <DEDUP_REMOVED lines=25> */
[-C--:B------:R-:W-:Y:S01]  /*3bc0*/  @!P4 IADD3 R61, PT, PT, R61, -R56.reuse, RZ ;  /* 0x800000383d3dc210 */ /* 0x080fe20007ffe0ff */
[----:B------:R-:W-:Y:S01]  /*3bd0*/  @!P2 VIADD R62, R62, 0x1 ;  /* 0x000000013e3ea836 */ /* 0x000fe20000000000 */
[----:B------:R-:W-:Y:S02]  /*3be0*/  @!P4 IADD3 R64, PT, PT, R64, 0x1, RZ ;  /* 0x000000014040c810 */ /* 0x000fe40007ffe0ff */
[-C--:B------:R-:W-:Y:S02]  /*3bf0*/  ISETP.GE.U32.AND P5, PT, R57, R56.reuse, PT ;  /* 0x000000383900720c */ /* 0x080fe40003fa6070 */
[----:B------:R-:W-:Y:S02]  /*3c00*/  ISETP.GE.U32.AND P6, PT, R61, R56, PT ;  /* 0x000000383d00720c */ /* 0x000fe40003fc6070 */
[----:B------:R-:W-:-:S02]  /*3c10*/  LOP3.LUT R56, R5, R58, RZ, 0x3c, !PT ;  /* 0x0000003a05387212 */ /* 0x000fc400078e3cff */
[----:B------:R-:W-:Y:S02]  /*3c20*/  ISETP.NE.AND P2, PT, R58, RZ, PT ;  /* 0x000000ff3a00720c */ /* 0x000fe40003f45270 */
        /* <DEDUP_REMOVED lines=27> */
.L_x_4625:
[----:B------:R-:W1:Y:S01]  /*3de0*/  LDCU UR4, c[0x0][0x440] ;  /* 0x00008800ff0477ac */ /* 0x000e620008000800 */
[----:B------:R-:W-:Y:S01]  /*3df0*/  IADD3 R58, P2, PT, R133, R176, RZ ;  /* 0x000000b0853a7210 */ /* 0x000fe20007f5e0ff */
[----:B------:R-:W-:Y:S04]  /*3e00*/  BSSY.RECONVERGENT B0, `(.L_x_4626) ;  /* 0x0000040000007945 */ /* 0x000fe80003800200 */
[----:B------:R-:W-:Y:S01]  /*3e10*/  IMAD.X R59, R102, 0x1, R177, P2 ;  /* 0x00000001663b7824 */ /* 0x000fe200010e06b1 */
[C---:B-1----:R-:W-:Y:S02]  /*3e20*/  ISETP.GE.AND P1, PT, R184.reuse, UR4, PT ;  /* 0x00000004b8007c0c */ /* 0x042fe4000bf26270 */
[----:B------:R-:W-:-:S11]  /*3e30*/  ISETP.GE.AND P3, PT, R184, UR4, PT ;  /* 0x00000004b8007c0c */ /* 0x000fd6000bf66270 */
[-C--:B------:R-:W-:Y:S01]  /*3e40*/  @!P1 MOV R60, R58.reuse ;  /* 0x0000003a003c9202 */ /* 0x080fe20000000f00 */
[--C-:B------:R-:W-:Y:S01]  /*3e50*/  @!P1 IMAD.MOV.U32 R61, RZ, RZ, R59.reuse ;  /* 0x000000ffff3d9224 */ /* 0x100fe200078e003b */
[----:B------:R-:W-:Y:S01]  /*3e60*/  @!PT LDS RZ, [RZ] ;  /* 0x00000000fffff984 */ /* 0x000fe20000000800 */
[----:B------:R-:W-:Y:S01]  /*3e70*/  @!PT LDS RZ, [RZ] ;  /* 0x00000000fffff984 */ /* 0x000fe20000000800 */
[----:B------:R-:W-:Y:S01]  /*3e80*/  @!PT LDS RZ, [RZ] ;  /* 0x00000000fffff984 */ /* 0x000fe20000000800 */
[----:B------:R1:W-:Y:S01]  /*3e90*/  @!P3 LDGSTS.E.BYPASS.LTC128B.128 [R183+0x2000], desc[UR16][R176.64] ;  /* 0x02000000b0b7bfae */ /* 0x0003e2000b981a10 */
[C---:B------:R-:W-:Y:S01]  /*3ea0*/  @!P1 IMAD R56, R101.reuse, 0xa0, RZ ;  /* 0x000000a065389824 */ /* 0x040fe200078e02ff */
[CC--:B------:R-:W-:Y:S01]  /*3eb0*/  @!P1 LEA R64, P4, R100.reuse, R58.reuse, 0x5 ;  /* 0x0000003a64409211 */ /* 0x0c0fe200078828ff */
[----:B------:R-:W-:Y:S01]  /*3ec0*/  @!P1 IMAD.MOV.U32 R62, RZ, RZ, R58 ;  /* 0x000000ffff3e9224 */ /* 0x000fe200078e003a */
[----:B------:R1:W-:Y:S01]  /*3ed0*/  @P3 STS.128 [R183+0x2000], RZ ;  /* 0x002000ffb7003388 */ /* 0x0003e20000000c00 */
[----:B------:R-:W-:Y:S01]  /*3ee0*/  @!P1 IMAD.MOV.U32 R63, RZ, RZ, R59 ;  /* 0x000000ffff3f9224 */ /* 0x000fe200078e003b */
[CC--:B------:R-:W-:Y:S01]  /*3ef0*/  @!P1 LEA R66, P3, R100.reuse, R58.reuse, 0x6 ;  /* 0x0000003a64429211 */ /* 0x0c0fe200078630ff */
[C---:B------:R-:W-:Y:S01]  /*3f00*/  @!P1 IMAD.WIDE.U32 R60, R100.reuse, 0xa0, R60 ;  /* 0x000000a0643c9825 */ /* 0x040fe200078e003c */
[CCC-:B------:R-:W-:Y:S01]  /*3f10*/  @!P1 LEA.HI.X R65, R100.reuse, R59.reuse, R101.reuse, 0x5, P4 ;  /* 0x0000003b64419211 */ /* 0x1c0fe200020f2c65 */
[----:B------:R1:W-:Y:S01]  /*3f20*/  @P1 STS.128 [R183+0x2800], RZ ;  /* 0x002800ffb7001388 */ /* 0x0003e20000000c00 */
[----:B------:R-:W-:Y:S01]  /*3f30*/  @!P1 LEA.HI.X R67, R100, R59, R101, 0x6, P3 ;  /* 0x0000003b64439211 */ /* 0x000fe200018f3465 */
[----:B------:R-:W-:Y:S01]  /*3f40*/  @!P1 IMAD R57, R101, 0x60, RZ ;  /* 0x0000006065399824 */ /* 0x000fe200078e02ff */
[----:B------:R-:W-:Y:S01]  /*3f50*/  @!P1 IADD3 R61, PT, PT, R56, R61, RZ ;  /* 0x0000003d383d9210 */ /* 0x000fe20007ffe0ff */
[C---:B------:R-:W-:Y:S01]  /*3f60*/  @!P1 IMAD.WIDE.U32 R62, R100.reuse, 0x60, R62 ;  /* 0x00000060643e9825 */ /* 0x040fe200078e003e */
[C---:B------:R-:W-:Y:S01]  /*3f70*/  @!P1 LEA R56, P2, R100.reuse, R58, 0x7 ;  /* 0x0000003a64389211 */ /* 0x040fe200078438ff */
[----:B------:R-:W-:Y:S01]  /*3f80*/  @!PT LDS RZ, [RZ] ;  /* 0x00000000fffff984 */ /* 0x000fe20000000800 */
[----:B------:R-:W-:Y:S01]  /*3f90*/  @!PT LDS RZ, [RZ] ;  /* 0x00000000fffff984 */ /* 0x000fe20000000800 */
[----:B------:R-:W-:Y:S01]  /*3fa0*/  @!PT LDS RZ, [RZ] ;  /* 0x00000000fffff984 */ /* 0x000fe20000000800 */
[----:B------:R1:W-:Y:S02]  /*3fb0*/  @!P1 LDGSTS.E.BYPASS.LTC128B.128 [R183+0x2800], desc[UR16][R58.64] ;  /* 0x028000003ab79fae */ /* 0x0003e4000b981a10 */
[----:B------:R-:W-:Y:S01]  /*3fc0*/  @!P1 IMAD.IADD R63, R57, 0x1, R63 ;  /* 0x00000001393f9824 */ /* 0x000fe200078e023f */
[----:B------:R-:W-:Y:S01]  /*3fd0*/  @!P1 LEA.HI.X R57, R100, R59, R101, 0x7, P2 ;  /* 0x0000003b64399211 */ /* 0x000fe200010f3c65 */
        /* <DEDUP_REMOVED lines=34> */
.L_x_4627:
[----:B------:R-:W-:Y:S05]  /*4200*/  BSYNC.RECONVERGENT B0 ;  /* 0x0000000000007941 */ /* 0x000fea0003800200 */
.L_x_4626:
[----:B------:R-:W0:Y:S02]  /*4210*/  LDGDEPBAR ;  /* 0x00000000000079af */ /* 0x000e240000000000 */
.L_x_4623:
[C---:B-1----:R-:W-:Y:S01]  /*4220*/  VIADD R56, R0.reuse, 0x1 ;  /* 0x0000000100387836 */ /* 0x042fe20000000000 */
[----:B------:R-:W1:Y:S01]  /*4230*/  LDCU UR4, c[0x0][0x45c] ;  /* 0x00008b80ff0477ac */ /* 0x000e620008000800 */
[----:B------:R-:W-:Y:S02]  /*4240*/  VIADD R57, R0, 0x8 ;  /* 0x0000000800397836 */ /* 0x000fe40000000000 */
[----:B------:R-:W-:Y:S01]  /*4250*/  IMAD.IADD R169, R131, 0x1, R2 ;  /* 0x0000000183a97824 */ /* 0x000fe200078e0202 */
[CC--:B------:R-:W-:Y:S02]  /*4260*/  ISETP.GE.AND P2, PT, R56.reuse, R138.reuse, PT ;  /* 0x0000008a3800720c */ /* 0x0c0fe40003f46270 */
[-C--:B------:R-:W-:Y:S01]  /*4270*/  ISETP.GE.AND P3, PT, R56, R137.reuse, PT ;  /* 0x000000893800720c */ /* 0x080fe20003f66270 */
[C---:B------:R-:W-:Y:S01]  /*4280*/  VIADD R56, R0.reuse, 0x9 ;  /* 0x0000000900387836 */ /* 0x040fe20000000000 */
[CC--:B------:R-:W-:Y:S02]  /*4290*/  ISETP.GE.AND P1, PT, R57.reuse, R138.reuse, PT ;  /* 0x0000008a3900720c */ /* 0x0c0fe40003f26270 */
[----:B------:R-:W-:Y:S01]  /*42a0*/  ISETP.GE.AND P6, PT, R57, R137, PT ;  /* 0x000000893900720c */ /* 0x000fe20003fc6270 */
[----:B------:R-:W-:Y:S01]  /*42b0*/  VIADD R57, R0, 0x10 ;  /* 0x0000001000397836 */ /* 0x000fe20000000000 */
[----:B------:R-:W-:-:S02]  /*42c0*/  ISETP.GE.AND P5, PT, R56, R138, PT ;  /* 0x0000008a3800720c */ /* 0x000fc40003fa6270 */
[----:B------:R-:W-:Y:S01]  /*42d0*/  ISETP.GE.AND P4, PT, R56, R137, PT ;  /* 0x000000893800720c */ /* 0x000fe20003f86270 */
[C---:B------:R-:W-:Y:S01]  /*42e0*/  VIADD R56, R0.reuse, 0x11 ;  /* 0x0000001100387836 */ /* 0x040fe20000000000 */
[----:B------:R-:W-:Y:S01]  /*42f0*/  FSEL R77, R53, -INF , !P2 ;  /* 0xff800000354d7808 */ /* 0x000fe20005000000 */
[----:B------:R-:W-:Y:S01]  /*4300*/  VIADD R53, R0, 0x18 ;  /* 0x0000001800357836 */ /* 0x000fe20000000000 */
[----:B------:R-:W-:Y:S02]  /*4310*/  ISETP.GE.AND P2, PT, R57, R138, PT ;  /* 0x0000008a3900720c */ /* 0x000fe40003f46270 */
[----:B------:R-:W-:Y:S01]  /*4320*/  FSEL R85, R48, -INF , !P1 ;  /* 0xff80000030557808 */ /* 0x000fe20004800000 */
[----:B------:R-:W-:Y:S01]  /*4330*/  VIADD R48, R0, 0x19 ;  /* 0x0000001900307836 */ /* 0x000fe20000000000 */
[----:B------:R-:W-:Y:S02]  /*4340*/  FSEL R87, R49, -INF , !P5 ;  /* 0xff80000031577808 */ /* 0x000fe40006800000 */
[----:B------:R-:W-:-:S02]  /*4350*/  FSEL R79, R51, -INF , !P4 ;  /* 0xff800000334f7808 */ /* 0x000fc40006000000 */
[----:B------:R-:W-:Y:S01]  /*4360*/  FSEL R207, R44, -INF , !P2 ;  /* 0xff8000002ccf7808 */ /* 0x000fe20005000000 */
[----:B------:R-:W-:Y:S01]  /*4370*/  VIADD R44, R0, 0x20 ;  /* 0x00000020002c7836 */ /* 0x000fe20000000000 */
[-C--:B------:R-:W-:Y:S02]  /*4380*/  ISETP.GE.AND P1, PT, R57, R137.reuse, PT ;  /* 0x000000893900720c */ /* 0x080fe40003f26270 */
[----:B------:R-:W-:Y:S02]  /*4390*/  FSEL R89, R50, -INF , !P6 ;  /* 0xff80000032597808 */ /* 0x000fe40007000000 */
[C---:B------:R-:W-:Y:S02]  /*43a0*/  ISETP.GE.AND P5, PT, R56.reuse, R137, PT ;  /* 0x000000893800720c */ /* 0x040fe40003fa6270 */
        /* <DEDUP_REMOVED lines=10> */
[-C--:B------:R-:W-:Y:S01]  /*4450*/  ISETP.GE.AND P4, PT, R44, R137.reuse, PT ;  /* 0x000000892c00720c */ /* 0x080fe20003f86270 */
[----:B------:R-:W-:Y:S01]  /*4460*/  VIADD R44, R0, 0x28 ;  /* 0x00000028002c7836 */ /* 0x000fe20000000000 */
[-C--:B------:R-:W-:Y:S02]  /*4470*/  ISETP.GE.AND P6, PT, R48, R137.reuse, PT ;  /* 0x000000893000720c */ /* 0x080fe40003fc6270 */
[----:B------:R-:W-:Y:S02]  /*4480*/  ISETP.GE.AND P2, PT, R53, R137, PT ;  /* 0x000000893500720c */ /* 0x000fe40003f46270 */
[----:B------:R-:W-:Y:S02]  /*4490*/  FSEL R83, R41, -INF , !P1 ;  /* 0xff80000029537808 */ /* 0x000fe40004800000 */
[----:B------:R-:W-:Y:S02]  /*44a0*/  FSEL R41, R43, -INF , !P6 ;  /* 0xff8000002b297808 */ /* 0x000fe40007000000 */
[----:B------:R-:W-:Y:S01]  /*44b0*/  FSEL R195, R36, -INF , !P5 ;  /* 0xff80000024c37808 */ /* 0x000fe20006800000 */
[----:B------:R-:W-:Y:S01]  /*44c0*/  VIADD R36, R0, 0x30 ;  /* 0x0000003000247836 */ /* 0x000fe20000000000 */
[----:B------:R-:W-:-:S02]  /*44d0*/  FSEL R73, R42, -INF , !P2 ;  /* 0xff8000002a497808 */ /* 0x000fc40005000000 */
[C---:B------:R-:W-:Y:S02]  /*44e0*/  ISETP.GE.AND P1, PT, R45.reuse, R137, PT ;  /* 0x000000892d00720c */ /* 0x040fe40003f26270 */
[-C--:B------:R-:W-:Y:S02]  /*44f0*/  ISETP.GE.AND P6, PT, R44, R138.reuse, PT ;  /* 0x0000008a2c00720c */ /* 0x080fe40003fc6270 */
[----:B------:R-:W-:Y:S02]  /*4500*/  ISETP.GE.AND P2, PT, R45, R138, PT ;  /* 0x0000008a2d00720c */ /* 0x000fe40003f46270 */
[----:B------:R-:W-:Y:S02]  /*4510*/  FSEL R197, R39, -INF , !P1 ;  /* 0xff80000027c57808 */ /* 0x000fe40004800000 */
[----:B------:R-:W-:Y:S01]  /*4520*/  FSEL R189, R32, -INF , !P6 ;  /* 0xff80000020bd7808 */ /* 0x000fe20007000000 */
[----:B------:R-:W-:Y:S01]  /*4530*/  VIADD R32, R0, 0x39 ;  /* 0x0000003900207836 */ /* 0x000fe20000000000 */
[----:B------:R-:W-:-:S02]  /*4540*/  FSEL R203, R38, -INF , !P4 ;  /* 0xff80000026cb7808 */ /* 0x000fc40006000000 */
[----:B------:R-:W-:Y:S01]  /*4550*/  FSEL R193, R37, -INF , !P2 ;  /* 0xff80000025c17808 */ /* 0x000fe20005000000 */
[----:B------:R-:W-:Y:S01]  /*4560*/  VIADD R37, R0, 0x31 ;  /* 0x0000003100257836 */ /* 0x000fe20000000000 */
[CC--:B------:R-:W-:Y:S02]  /*4570*/  ISETP.GE.AND P1, PT, R36.reuse, R138.reuse, PT ;  /* 0x0000008a2400720c */ /* 0x0c0fe40003f26270 */
[-C--:B------:R-:W-:Y:S01]  /*4580*/  ISETP.GE.AND P6, PT, R36, R137.reuse, PT ;  /* 0x000000892400720c */ /* 0x080fe20003fc6270 */
[----:B------:R-:W-:Y:S01]  /*4590*/  VIADD R36, R0, 0x38 ;  /* 0x0000003800247836 */ /* 0x000fe20000000000 */
[C---:B------:R-:W-:Y:S02]  /*45a0*/  ISETP.GE.AND P4, PT, R40.reuse, R138, PT ;  /* 0x0000008a2800720c */ /* 0x040fe40003f86270 */
[-C--:B------:R-:W-:Y:S02]  /*45b0*/  ISETP.GE.AND P2, PT, R40, R137.reuse, PT ;  /* 0x000000892800720c */ /* 0x080fe40003f46270 */
[----:B------:R-:W-:-:S02]  /*45c0*/  ISETP.GE.AND P5, PT, R44, R137, PT ;  /* 0x000000892c00720c */ /* 0x000fc40003fa6270 */
[----:B------:R-:W-:Y:S02]  /*45d0*/  FSEL R191, R33, -INF , !P4 ;  /* 0xff80000021bf7808 */ /* 0x000fe40006000000 */
[----:B------:R-:W-:Y:S02]  /*45e0*/  FSEL R201, R35, -INF , !P2 ;  /* 0xff80000023c97808 */ /* 0x000fe40005000000 */
[----:B------:R-:W-:Y:S01]  /*45f0*/  FSEL R159, R28, -INF , !P1 ;  /* 0xff8000001c9f7808 */ /* 0x000fe20004800000 */
[----:B------:R-:W-:Y:S01]  /*4600*/  VIADD R28, R0, 0x40 ;  /* 0x00000040001c7836 */ /* 0x000fe20000000000 */
[----:B------:R-:W-:Y:S02]  /*4610*/  FSEL R199, R34, -INF , !P5 ;  /* 0xff80000022c77808 */ /* 0x000fe40006800000 */
[----:B------:R-:W-:Y:S02]  /*4620*/  ISETP.GE.AND P4, PT, R37, R137, PT ;  /* 0x000000892500720c */ /* 0x000fe40003f86270 */
[----:B------:R-:W-:-:S02]  /*4630*/  ISETP.GE.AND P2, PT, R36, R138, PT ;  /* 0x0000008a2400720c */ /* 0x000fc40003f46270 */
[-C--:B------:R-:W-:Y:S02]  /*4640*/  ISETP.GE.AND P5, PT, R37, R138.reuse, PT ;  /* 0x0000008a2500720c */ /* 0x080fe40003fa6270 */
[----:B------:R-:W-:Y:S02]  /*4650*/  FSEL R161, R31, -INF , !P4 ;  /* 0xff8000001fa17808 */ /* 0x000fe40006000000 */
[----:B------:R-:W-:Y:S01]  /*4660*/  FSEL R155, R24, -INF , !P2 ;  /* 0xff800000189b7808 */ /* 0x000fe20005000000 */
[----:B------:R-:W-:Y:S01]  /*4670*/  VIADD R24, R0, 0x49 ;  /* 0x0000004900187836 */ /* 0x000fe20000000000 */
[----:B------:R-:W-:Y:S02]  /*4680*/  FSEL R135, R30, -INF , !P6 ;  /* 0xff8000001e877808 */ /* 0x000fe40007000000 */
[----:B------:R-:W-:Y:S01]  /*4690*/  FSEL R143, R29, -INF , !P5 ;  /* 0xff8000001d8f7808 */ /* 0x000fe20006800000 */
[----:B------:R-:W-:Y:S01]  /*46a0*/  VIADD R29, R0, 0x41 ;  /* 0x00000041001d7836 */ /* 0x000fe20000000000 */
[----:B------:R-:W-:-:S02]  /*46b0*/  ISETP.GE.AND P4, PT, R28, R138, PT ;  /* 0x0000008a1c00720c */ /* 0x000fc40003f86270 */
[-C--:B------:R-:W-:Y:S01]  /*46c0*/  ISETP.GE.AND P2, PT, R28, R137.reuse, PT ;  /* 0x000000891c00720c */ /* 0x080fe20003f46270 */
[----:B------:R-:W-:Y:S01]  /*46d0*/  VIADD R28, R0, 0x48 ;  /* 0x00000048001c7836 */ /* 0x000fe20000000000 */
[C---:B------:R-:W-:Y:S02]  /*46e0*/  ISETP.GE.AND P6, PT, R32.reuse, R138, PT ;  /* 0x0000008a2000720c */ /* 0x040fe40003fc6270 */
[-C--:B------:R-:W-:Y:S02]  /*46f0*/  ISETP.GE.AND P5, PT, R32, R137.reuse, PT ;  /* 0x000000892000720c */ /* 0x080fe40003fa6270 */
[----:B------:R-:W-:Y:S02]  /*4700*/  ISETP.GE.AND P1, PT, R36, R137, PT ;  /* 0x000000892400720c */ /* 0x000fe40003f26270 */
[----:B------:R-:W-:Y:S02]  /*4710*/  FSEL R157, R25, -INF , !P6 ;  /* 0xff800000199d7808 */ /* 0x000fe40007000000 */
[----:B------:R-:W-:-:S02]  /*4720*/  FSEL R127, R27, -INF , !P5 ;  /* 0xff8000001b7f7808 */ /* 0x000fc40006800000 */
[----:B------:R-:W-:Y:S01]  /*4730*/  FSEL R145, R20, -INF , !P4 ;  /* 0xff80000014917808 */ /* 0x000fe20006000000 */
[----:B------:R-:W-:Y:S01]  /*4740*/  VIADD R20, R0, 0x50 ;  /* 0x0000005000147836 */ /* 0x000fe20000000000 */
[----:B------:R-:W-:Y:S02]  /*4750*/  FSEL R163, R26, -INF , !P1 ;  /* 0xff8000001aa37808 */ /* 0x000fe40004800000 */
[C---:B------:R-:W-:Y:S02]  /*4760*/  ISETP.GE.AND P6, PT, R29.reuse, R137, PT ;  /* 0x000000891d00720c */ /* 0x040fe40003fc6270 */
[-C--:B------:R-:W-:Y:S02]  /*4770*/  ISETP.GE.AND P5, PT, R28, R138.reuse, PT ;  /* 0x0000008a1c00720c */ /* 0x080fe40003fa6270 */
[----:B------:R-:W-:Y:S02]  /*4780*/  ISETP.GE.AND P1, PT, R29, R138, PT ;  /* 0x0000008a1d00720c */ /* 0x000fe40003f26270 */
[----:B------:R-:W-:-:S02]  /*4790*/  FSEL R147, R23, -INF , !P6 ;  /* 0xff80000017937808 */ /* 0x000fc40007000000 */
[----:B------:R-:W-:Y:S01]  /*47a0*/  FSEL R133, R16, -INF , !P5 ;  /* 0xff80000010857808 */ /* 0x000fe20006800000 */
[C---:B------:R-:W-:Y:S01]  /*47b0*/  VIADD R16, R0.reuse, 0x59 ;  /* 0x0000005900107836 */ /* 0x040fe20000000000 */
[----:B------:R-:W-:Y:S01]  /*47c0*/  FSEL R141, R21, -INF , !P1 ;  /* 0xff800000158d7808 */ /* 0x000fe20004800000 */
[----:B------:R-:W-:Y:S01]  /*47d0*/  VIADD R21, R0, 0x51 ;  /* 0x0000005100157836 */ /* 0x000fe20000000000 */
[C---:B------:R-:W-:Y:S02]  /*47e0*/  ISETP.GE.AND P6, PT, R20.reuse, R138, PT ;  /* 0x0000008a1400720c */ /* 0x040fe40003fc6270 */
[-C--:B------:R-:W-:Y:S01]  /*47f0*/  ISETP.GE.AND P5, PT, R20, R137.reuse, PT ;  /* 0x000000891400720c */ /* 0x080fe20003fa6270 */
[----:B------:R-:W-:Y:S01]  /*4800*/  VIADD R20, R0, 0x58 ;  /* 0x0000005800147836 */ /* 0x000fe20000000000 */
[----:B------:R-:W-:Y:S02]  /*4810*/  ISETP.GE.AND P1, PT, R24, R137, PT ;  /* 0x000000891800720c */ /* 0x000fe40003f26270 */
[----:B------:R-:W-:-:S02]  /*4820*/  FSEL R151, R22, -INF , !P2 ;  /* 0xff80000016977808 */ /* 0x000fc40005000000 */
[----:B------:R-:W-:Y:S02]  /*4830*/  ISETP.GE.AND P4, PT, R28, R137, PT ;  /* 0x000000891c00720c */ /* 0x000fe40003f86270 */
[-C--:B------:R-:W-:Y:S02]  /*4840*/  ISETP.GE.AND P2, PT, R24, R138.reuse, PT ;  /* 0x0000008a1800720c */ /* 0x080fe40003f46270 */
[----:B------:R-:W-:Y:S02]  /*4850*/  FSEL R153, R19, -INF , !P1 ;  /* 0xff80000013997808 */ /* 0x000fe40004800000 */
[----:B------:R-:W-:Y:S02]  /*4860*/  ISETP.GE.AND P1, PT, R20, R138, PT ;  /* 0x0000008a1400720c */ /* 0x000fe40003f26270 */
[----:B------:R-:W-:Y:S02]  /*4870*/  FSEL R149, R18, -INF , !P4 ;  /* 0xff80000012957808 */ /* 0x000fe40006000000 */
[----:B------:R-:W-:-:S02]  /*4880*/  FSEL R139, R17, -INF , !P2 ;  /* 0xff800000118b7808 */ /* 0x000fc40005000000 */
[C---:B------:R-:W-:Y:S02]  /*4890*/  ISETP.GE.AND P4, PT, R21.reuse, R138, PT ;  /* 0x0000008a1500720c */ /* 0x040fe40003f86270 */
[-C--:B------:R-:W-:Y:S02]  /*48a0*/  ISETP.GE.AND P2, PT, R21, R137.reuse, PT ;  /* 0x000000891500720c */ /* 0x080fe40003f46270 */
[----:B------:R-:W-:Y:S01]  /*48b0*/  FSEL R67, R12, -INF , !P6 ;  /* 0xff8000000c437808 */ /* 0x000fe20007000000 */
[----:B------:R-:W-:Y:S01]  /*48c0*/  VIADD R12, R0, 0x60 ;  /* 0x00000060000c7836 */ /* 0x000fe20000000000 */
[----:B------:R-:W-:Y:S01]  /*48d0*/  FSEL R115, R8, -INF , !P1 ;  /* 0xff80000008737808 */ /* 0x000fe20004800000 */
[----:B------:R-:W-:Y:S01]  /*48e0*/  VIADD R8, R0, 0x61 ;  /* 0x0000006100087836 */ /* 0x000fe20000000000 */
[-C--:B------:R-:W-:Y:S02]  /*48f0*/  ISETP.GE.AND P6, PT, R20, R137.reuse, PT ;  /* 0x000000891400720c */ /* 0x080fe40003fc6270 */
[----:B------:R-:W-:-:S02]  /*4900*/  ISETP.GE.AND P1, PT, R0, R137, PT ;  /* 0x000000890000720c */ /* 0x000fc40003f26270 */
[----:B------:R-:W-:Y:S02]  /*4910*/  FSEL R125, R14, -INF , !P5 ;  /* 0xff8000000e7d7808 */ /* 0x000fe40006800000 */
[----:B------:R-:W-:Y:S02]  /*4920*/  FSEL R113, R13, -INF , !P4 ;  /* 0xff8000000d717808 */ /* 0x000fe40006000000 */
[----:B------:R-:W-:Y:S02]  /*4930*/  FSEL R123, R15, -INF , !P2 ;  /* 0xff8000000f7b7808 */ /* 0x000fe40005000000 */
[----:B------:R-:W-:Y:S02]  /*4940*/  ISETP.GE.AND P5, PT, R16, R138, PT ;  /* 0x0000008a1000720c */ /* 0x000fe40003fa6270 */
[----:B------:R-:W-:Y:S02]  /*4950*/  FSEL R13, R55, -INF , !P3 ;  /* 0xff800000370d7808 */ /* 0x000fe40005800000 */
[----:B------:R-:W-:Y:S01]  /*4960*/  FSEL R121, R10, -INF , !P6 ;  /* 0xff8000000a797808 */ /* 0x000fe20007000000 */
[----:B------:R-:W-:Y:S01]  /*4970*/  VIADD R10, R0, 0x68 ;  /* 0x00000068000a7836 */ /* 0x000fe20000000000 */
[----:B------:R-:W-:-:S02]  /*4980*/  FSEL R15, R54, -INF , !P1 ;  /* 0xff800000360f7808 */ /* 0x000fc40004800000 */
[-C--:B------:R-:W-:Y:S02]  /*4990*/  ISETP.GE.AND P6, PT, R0, R138.reuse, PT ;  /* 0x0000008a0000720c */ /* 0x080fe40003fc6270 */
[-C--:B------:R-:W-:Y:S02]  /*49a0*/  ISETP.GE.AND P4, PT, R16, R137.reuse, PT ;  /* 0x000000891000720c */ /* 0x080fe40003f86270 */
[C---:B------:R-:W-:Y:S02]  /*49b0*/  ISETP.GE.AND P3, PT, R12.reuse, R138, PT ;  /* 0x0000008a0c00720c */ /* 0x040fe40003f66270 */
[----:B------:R-:W-:Y:S02]  /*49c0*/  ISETP.GE.AND P2, PT, R12, R137, PT ;  /* 0x000000890c00720c */ /* 0x000fe40003f46270 */
[----:B------:R-:W-:Y:S02]  /*49d0*/  FSEL R117, R9, -INF , !P5 ;  /* 0xff80000009757808 */ /* 0x000fe40006800000 */
[----:B------:R-:W-:-:S02]  /*49e0*/  FMNMX3.FTZ R12, R15, R13, R89, !PT ;  /* 0x0000000d0f0c7276 */ /* 0x000fc40007810059 */
[----:B------:R-:W-:Y:S02]  /*49f0*/  FSEL R9, R52, -INF , !P6 ;  /* 0xff80000034097808 */ /* 0x000fe40007000000 */
[----:B------:R-:W-:Y:S02]  /*4a00*/  FSEL R119, R11, -INF , !P4 ;  /* 0xff8000000b777808 */ /* 0x000fe40006000000 */
[----:B------:R-:W-:Y:S02]  /*4a10*/  FSEL R55, R108, -INF , !P3 ;  /* 0xff8000006c377808 */ /* 0x000fe40005800000 */
[----:B------:R-:W-:Y:S02]  /*4a20*/  FMNMX3.FTZ R12, R12, R79, R75, !PT ;  /* 0x0000004f0c0c7276 */ /* 0x000fe4000781004b */
[C---:B------:R-:W-:Y:S02]  /*4a30*/  ISETP.GE.AND P4, PT, R10.reuse, R138, PT ;  /* 0x0000008a0a00720c */ /* 0x040fe40003f86270 */
[----:B------:R-:W-:-:S02]  /*4a40*/  ISETP.GE.AND P3, PT, R10, R137, PT ;  /* 0x000000890a00720c */ /* 0x000fc40003f66270 */
        /* <DEDUP_REMOVED lines=31> */
[----:B--2---:R-:W-:Y:S02]  /*4c40*/  FSEL R59, R106, -INF , !P3 ;  /* 0xff8000006a3b7808 */ /* 0x004fe40005800000 */
[----:B------:R-:W-:Y:S02]  /*4c50*/  FMNMX3.FTZ R10, R10, R139, R67, !PT ;  /* 0x0000008b0a0a7276 */ /* 0x000fe40007810043 */
[----:B------:R-:W-:-:S02]  /*4c60*/  ISETP.GE.AND P4, PT, R8, R138, PT ;  /* 0x0000008a0800720c */ /* 0x000fc40003f86270 */
[----:B------:R-:W-:Y:S01]  /*4c70*/  ISETP.GE.AND P3, PT, R8, R137, PT ;  /* 0x000000890800720c */ /* 0x000fe20003f66270 */
[----:B------:R-:W-:Y:S01]  /*4c80*/  VIADD R8, R0, 0x78 ;  /* 0x0000007800087836 */ /* 0x000fe20000000000 */
[----:B------:R-:W-:Y:S01]  /*4c90*/  FMNMX3.FTZ R12, R12, R119, R63, !PT ;  /* 0x000000770c0c7276 */ /* 0x000fe2000781003f */
[----:B------:R-:W-:Y:S01]  /*4ca0*/  VIADD R0, R0, 0x79 ;  /* 0x0000007900007836 */ /* 0x000fe20000000000 */
[----:B------:R-:W-:Y:S02]  /*4cb0*/  FMNMX3.FTZ R10, R10, R113, R115, !PT ;  /* 0x000000710a0a7276 */ /* 0x000fe40007810073 */
[----:B------:R-:W-:Y:S02]  /*4cc0*/  FSEL R61, R107, -INF , !P2 ;  /* 0xff8000006b3d7808 */ /* 0x000fe40005000000 */
[----:B------:R-:W-:Y:S02]  /*4cd0*/  ISETP.GE.AND P2, PT, R8, R137, PT ;  /* 0x000000890800720c */ /* 0x000fe40003f46270 */
[----:B------:R-:W-:-:S02]  /*4ce0*/  FSEL R36, R98, -INF , !P1 ;  /* 0xff80000062247808 */ /* 0x000fc40004800000 */
[----:B------:R-:W-:Y:S02]  /*4cf0*/  FMNMX3.FTZ R11, R12, R65, R59, !PT ;  /* 0x000000410c0b7276 */ /* 0x000fe4000781003b */
[----:B------:R-:W-:Y:S02]  /*4d00*/  FMNMX3.FTZ R10, R10, R117, R55, !PT ;  /* 0x000000750a0a7276 */ /* 0x000fe40007810037 */
[----:B------:R-:W-:Y:S02]  /*4d10*/  ISETP.GE.AND P1, PT, R0, R137, PT ;  /* 0x000000890000720c */ /* 0x000fe40003f26270 */
[----:B------:R-:W-:Y:S02]  /*4d20*/  FSEL R33, R99, -INF , !P3 ;  /* 0xff80000063217808 */ /* 0x000fe40005800000 */
[----:B------:R-:W-:Y:S02]  /*4d30*/  FSEL R34, R94, -INF , !P2 ;  /* 0xff8000005e227808 */ /* 0x000fe40005000000 */
[----:B------:R-:W-:-:S02]  /*4d40*/  FMNMX3.FTZ R11, R11, R61, R36, !PT ;  /* 0x0000003d0b0b7276 */ /* 0x000fc40007810024 */
[----:B------:R-:W-:Y:S02]  /*4d50*/  ISETP.GE.AND P2, PT, R8, R138, PT ;  /* 0x0000008a0800720c */ /* 0x000fe40003f46270 */
[----:B------:R-:W-:Y:S02]  /*4d60*/  FSEL R57, R105, -INF , !P6 ;  /* 0xff80000069397808 */ /* 0x000fe40007000000 */
[----:B------:R-:W-:Y:S02]  /*4d70*/  FSEL R30, R96, -INF , !P5 ;  /* 0xff800000601e7808 */ /* 0x000fe40006800000 */
[----:B------:R-:W-:Y:S02]  /*4d80*/  FMNMX3.FTZ R10, R10, R53, R51, !PT ;  /* 0x000000350a0a7276 */ /* 0x000fe40007810033 */
[----:B------:R-:W-:Y:S02]  /*4d90*/  FSEL R35, R95, -INF , !P1 ;  /* 0xff8000005f237808 */ /* 0x000fe40004800000 */
[----:B------:R-:W-:-:S02]  /*4da0*/  FMNMX3.FTZ R8, R11, R33, R34, !PT ;  /* 0x000000210b087276 */ /* 0x000fc40007810022 */
[----:B------:R-:W-:Y:S02]  /*4db0*/  ISETP.GE.AND P1, PT, R0, R138, PT ;  /* 0x0000008a0000720c */ /* 0x000fe40003f26270 */
[----:B------:R-:W-:Y:S02]  /*4dc0*/  FSEL R31, R97, -INF , !P4 ;  /* 0xff800000611f7808 */ /* 0x000fe40006000000 */
[----:B------:R-:W-:Y:S02]  /*4dd0*/  FSEL R28, R92, -INF , !P2 ;  /* 0xff8000005c1c7808 */ /* 0x000fe40005000000 */
[----:B------:R-:W-:Y:S02]  /*4de0*/  FMNMX3.FTZ R10, R10, R57, R30, !PT ;  /* 0x000000390a0a7276 */ /* 0x000fe4000781001e */
[----:B------:R-:W-:Y:S02]  /*4df0*/  FMNMX.FTZ R8, R35, R8, !PT ;  /* 0x0000000823087209 */ /* 0x000fe40007810000 */
[----:B------:R-:W-:-:S02]  /*4e00*/  FSEL R29, R93, -INF , !P1 ;  /* 0xff8000005d1d7808 */ /* 0x000fc40004800000 */
[----:B------:R-:W-:Y:S01]  /*4e10*/  FMNMX3.FTZ R10, R10, R31, R28, !PT ;  /* 0x0000001f0a0a7276 */ /* 0x000fe2000781001c */
[----:B------:R-:W2:Y:S01]  /*4e20*/  SHFL.BFLY PT, R17, R8, 0x2, 0x1f ;  /* 0x0c401f0008117f89 */ /* 0x000ea200000e0000 */
[----:B------:R-:W-:Y:S02]  /*4e30*/  LEA R169, R169, UR5, 0x1 ;  /* 0x00000005a9a97c11 */ /* 0x000fe4000f8e08ff */
[----:B------:R-:W-:-:S03]  /*4e40*/  FMNMX.FTZ R12, R29, R10, !PT ;  /* 0x0000000a1d0c7209 */ /* 0x000fc60007810000 */
[--C-:B------:R-:W-:Y:S01]  /*4e50*/  IMAD.IADD R164, R3, 0x1, R169.reuse ;  /* 0x0000000103a47824 */ /* 0x100fe200078e02a9 */
[----:B------:R-:W-:Y:S01]  /*4e60*/  LDSM.16.MT88.4 R68, [R169+0x6000] ;  /* 0x00600000a944783b */ /* 0x000fe20000004200 */
[C---:B------:R-:W-:Y:S02]  /*4e70*/  IMAD.IADD R165, R4.reuse, 0x1, R169 ;  /* 0x0000000104a57824 */ /* 0x040fe400078e02a9 */
[----:B------:R-:W-:Y:S01]  /*4e80*/  IMAD.IADD R102, R4, 0x1, R164 ;  /* 0x0000000104667824 */ /* 0x000fe200078e02a4 */
[----:B------:R-:W3:Y:S04]  /*4e90*/  SHFL.BFLY PT, R11, R12, 0x2, 0x1f ;  /* 0x0c401f000c0b7f89 */ /* 0x000ee800000e0000 */
[----:B------:R-:W-:Y:S04]  /*4ea0*/  LDSM.16.MT88.4 R24, [R169+0x6800] ;  /* 0x00680000a918783b */ /* 0x000fe80000004200 */
[----:B------:R-:W-:Y:S01]  /*4eb0*/  LDSM.16.MT88.4 R20, [R165+0x6800] ;  /* 0x00680000a514783b */ /* 0x000fe20000004200 */
[----:B--2---:R-:W-:-:S05]  /*4ec0*/  FMNMX.FTZ R17, R8, R17, !PT ;  /* 0x0000001108117209 */ /* 0x004fca0007810000 */
[----:B------:R-:W2:Y:S01]  /*4ed0*/  SHFL.BFLY PT, R0, R17, 0x1, 0x1f ;  /* 0x0c201f0011007f89 */ /* 0x000ea200000e0000 */
[----:B---3--:R-:W-:-:S05]  /*4ee0*/  FMNMX.FTZ R11, R12, R11, !PT ;  /* 0x0000000b0c0b7209 */ /* 0x008fca0007810000 */
[----:B------:R-:W3:Y:S01]  /*4ef0*/  SHFL.BFLY PT, R10, R11, 0x1, 0x1f ;  /* 0x0c201f000b0a7f89 */ /* 0x000ee200000e0000 */
[----:B--2---:R-:W-:-:S03]  /*4f00*/  FMNMX.FTZ R0, R17, R0, !PT ;  /* 0x0000000011007209 */ /* 0x004fc60007810000 */
[----:B------:R-:W-:Y:S01]  /*4f10*/  LDSM.16.MT88.4 R16, [R164+0x6800] ;  /* 0x00680000a410783b */ /* 0x000fe20000004200 */
        /* <DEDUP_REMOVED lines=8> */
[--C-:B------:R-:W-:Y:S01]  /*4fa0*/  FFMA.FTZ R49, R13, UR4, -R38.reuse ;  /* 0x000000040d317c23 */ /* 0x100fe20008010826 */
[--C-:B------:R-:W-:Y:S01]  /*4fb0*/  FFMA.FTZ R45, R89, UR4, -R38.reuse ;  /* 0x00000004592d7c23 */ /* 0x100fe20008010826 */
[----:B------:R-:W-:Y:S01]  /*4fc0*/  MUFU.EX2 R42, R42 ;  /* 0x0000002a002a7308 */ /* 0x000fe20000000800 */
[----:B------:R-:W-:Y:S01]  /*4fd0*/  FSEL R32, R32, RZ, P1 ;  /* 0x000000ff20207208 */ /* 0x000fe20000800000 */
[--C-:B------:R-:W-:Y:S01]  /*4fe0*/  FFMA.FTZ R3, R41, UR4, -R38.reuse ;  /* 0x0000000429037c23 */ /* 0x100fe20008010826 */
[----:B------:R-:W-:Y:S01]  /*4ff0*/  LDSM.16.MT88.4 R12, [R102+0x6800] ;  /* 0x00680000660c783b */ /* 0x000fe20000004200 */
[----:B------:R-:W-:Y:S01]  /*5000*/  MUFU.EX2 R52, R52 ;  /* 0x0000003400347308 */ /* 0x000fe20000000800 */
[----:B------:R-:W-:Y:S01]  /*5010*/  FFMA.FTZ R44, R75, UR4, -R38 ;  /* 0x000000044b2c7c23 */ /* 0x000fe20008010826 */
[--C-:B------:R-:W-:Y:S01]  /*5020*/  FFMA.FTZ R48, R85, UR4, -R32.reuse ;  /* 0x0000000455307c23 */ /* 0x100fe20008010820 */
[--C-:B------:R-:W-:Y:S01]  /*5030*/  FFMA.FTZ R43, R87, UR4, -R32.reuse ;  /* 0x00000004572b7c23 */ /* 0x100fe20008010820 */
[--C-:B------:R-:W-:Y:S01]  /*5040*/  FFMA.FTZ R47, R77, UR4, -R32.reuse ;  /* 0x000000044d2f7c23 */ /* 0x100fe20008010820 */
[----:B------:R-:W1:Y:S01]  /*5050*/  LDSM.16.MT88.4 R84, [R164+0x6000] ;  /* 0x00600000a454783b */ /* 0x000e620000004200 */
[----:B------:R-:W-:Y:S01]  /*5060*/  FFMA.FTZ R50, R9, UR4, -R32 ;  /* 0x0000000409327c23 */ /* 0x000fe20008010820 */
[----:B------:R-:W2:Y:S01]  /*5070*/  MUFU.EX2 R49, R49 ;  /* 0x0000003100317308 */ /* 0x000ea20000000800 */
[--C-:B------:R-:W-:Y:S01]  /*5080*/  FFMA.FTZ R39, R209, UR4, -R38.reuse ;  /* 0x00000004d1277c23 */ /* 0x100fe20008010826 */
[----:B------:R-:W3:Y:S01]  /*5090*/  LDSM.16.MT88.4 R76, [R165+0x6000] ;  /* 0x00600000a54c783b */ /* 0x000ee20000004200 */
[----:B------:R-:W-:Y:S01]  /*50a0*/  FFMA.FTZ R40, R73, UR4, -R38 ;  /* 0x0000000449287c23 */ /* 0x000fe20008010826 */
[----:B------:R-:W4:Y:S01]  /*50b0*/  MUFU.EX2 R45, R45 ;  /* 0x0000002d002d7308 */ /* 0x000f220000000800 */
[--C-:B------:R-:W-:Y:S01]  /*50c0*/  FFMA.FTZ R46, R207, UR4, -R32.reuse ;  /* 0x00000004cf2e7c23 */ /* 0x100fe20008010820 */
[----:B------:R-:W5:Y:S01]  /*50d0*/  LDSM.16.MT88.4 R8, [R102+0x6000] ;  /* 0x006000006608783b */ /* 0x000f620000004200 */
[--C-:B------:R-:W-:Y:S01]  /*50e0*/  FFMA.FTZ R41, R205, UR4, -R32.reuse ;  /* 0x00000004cd297c23 */ /* 0x100fe20008010820 */
[----:B------:R-:W-:Y:S01]  /*50f0*/  MUFU.EX2 R50, R50 ;  /* 0x0000003200327308 */ /* 0x000fe20000000800 */
[--C-:B------:R-:W-:Y:S01]  /*5100*/  FFMA.FTZ R37, R81, UR4, -R32.reuse ;  /* 0x0000000451257c23 */ /* 0x100fe20008010820 */
[----:B------:R-:W-:Y:S01]  /*5110*/  FFMA.FTZ R4, R83, UR4, -R32 ;  /* 0x0000000453047c23 */ /* 0x000fe20008010820 */
[--C-:B------:R-:W-:Y:S01]  /*5120*/  FFMA.FTZ R105, R203, UR4, -R38.reuse ;  /* 0x00000004cb697c23 */ /* 0x100fe20008010826 */
[----:B------:R-:W4:Y:S01]  /*5130*/  MUFU.EX2 R47, R47 ;  /* 0x0000002f002f7308 */ /* 0x000f220000000800 */
[--C-:B------:R-:W-:Y:S01]  /*5140*/  FFMA.FTZ R58, R197, UR4, -R38.reuse ;  /* 0x00000004c53a7c23 */ /* 0x100fe20008010826 */
[----:B--2---:R-:W-:Y:S01]  /*5150*/  F2FP.F16.F32.PACK_AB R89, R49, R52 ;  /* 0x000000343159723e */ /* 0x004fe200000000ff */
[--C-:B------:R-:W-:Y:S01]  /*5160*/  FFMA.FTZ R54, R199, UR4, -R38.reuse ;  /* 0x00000004c7367c23 */ /* 0x100fe20008010826 */
[----:B------:R-:W-:Y:S01]  /*5170*/  MUFU.EX2 R48, R48 ;  /* 0x0000003000307308 */ /* 0x000fe20000000800 */
[----:B------:R-:W-:Y:S01]  /*5180*/  FFMA.FTZ R107, R201, UR4, -R38 ;  /* 0x00000004c96b7c23 */ /* 0x000fe20008010826 */
[----:B----4-:R-:W-:Y:S01]  /*5190*/  F2FP.F16.F32.PACK_AB R91, R42, R45 ;  /* 0x0000002d2a5b723e */ /* 0x010fe200000000ff */
[--C-:B------:R-:W-:Y:S01]  /*51a0*/  FFMA.FTZ R111, R195, UR4, -R32.reuse ;  /* 0x00000004c36f7c23 */ /* 0x100fe20008010820 */
[----:B------:R-:W2:Y:S01]  /*51b0*/  MUFU.EX2 R43, R43 ;  /* 0x0000002b002b7308 */ /* 0x000ea20000000800 */
[--C-:B------:R-:W-:Y:S01]  /*51c0*/  FFMA.FTZ R60, R193, UR4, -R32.reuse ;  /* 0x00000004c13c7c23 */ /* 0x100fe20008010820 */
[--C-:B------:R-:W-:Y:S01]  /*51d0*/  FFMA.FTZ R109, R189, UR4, -R32.reuse ;  /* 0x00000004bd6d7c23 */ /* 0x100fe20008010820 */
[----:B------:R-:W-:Y:S01]  /*51e0*/  FFMA.FTZ R56, R191, UR4, -R32 ;  /* 0x00000004bf387c23 */ /* 0x000fe20008010820 */
[----:B------:R-:W-:Y:S01]  /*51f0*/  MUFU.EX2 R44, R44 ;  /* 0x0000002c002c7308 */ /* 0x000fe20000000800 */
[--C-:B------:R-:W-:Y:S01]  /*5200*/  FFMA.FTZ R135, R135, UR4, -R38.reuse ;  /* 0x0000000487877c23 */ /* 0x100fe20008010826 */
[----:B------:R-:W-:Y:S01]  /*5210*/  F2FP.F16.F32.PACK_AB R88, R47, R50 ;  /* 0x000000322f58723e */ /* 0x000fe200000000ff */
[--C-:B------:R-:W-:Y:S01]  /*5220*/  FFMA.FTZ R62, R161, UR4, -R38.reuse ;  /* 0x00000004a13e7c23 */ /* 0x100fe20008010826 */
[----:B------:R-:W4:Y:S01]  /*5230*/  MUFU.EX2 R39, R39 ;  /* 0x0000002700277308 */ /* 0x000f220000000800 */
[----:B------:R-:W-:Y:S01]  /*5240*/  FFMA.FTZ R64, R127, UR4, -R38 ;  /* 0x000000047f407c23 */ /* 0x000fe20008010826 */
[--C-:B------:R-:W-:Y:S01]  /*5250*/  FFMA.FTZ R104, R143, UR4, -R32.reuse ;  /* 0x000000048f687c23 */ /* 0x100fe20008010820 */
[--C-:B------:R-:W-:Y:S01]  /*5260*/  FFMA.FTZ R131, R155, UR4, -R32.reuse ;  /* 0x000000049b837c23 */ /* 0x100fe20008010820 */
[----:B------:R-:W-:Y:S01]  /*5270*/  MUFU.EX2 R40, R40 ;  /* 0x0000002800287308 */ /* 0x000fe20000000800 */
[----:B------:R-:W-:Y:S01]  /*5280*/  FFMA.FTZ R66, R157, UR4, -R32 ;  /* 0x000000049d427c23 */ /* 0x000fe20008010820 */
[----:B--2---:R-:W-:Y:S01]  /*5290*/  F2FP.F16.F32.PACK_AB R90, R43, R48 ;  /* 0x000000302b5a723e */ /* 0x004fe200000000ff */
[----:B------:R-:W-:Y:S01]  /*52a0*/  FFMA.FTZ R163, R163, UR4, -R38 ;  /* 0x00000004a3a37c23 */ /* 0x000fe20008010826 */
[----:B------:R-:W-:Y:S01]  /*52b0*/  MUFU.EX2 R3, R3 ;  /* 0x0000000300037308 */ /* 0x000fe20000000800 */
[----:B------:R-:W-:Y:S01]  /*52c0*/  FFMA.FTZ R159, R159, UR4, -R32 ;  /* 0x000000049f9f7c23 */ /* 0x000fe20008010820 */
[--C-:B------:R-:W-:Y:S01]  /*52d0*/  FFMA.FTZ R108, R151, UR4, -R38.reuse ;  /* 0x00000004976c7c23 */ /* 0x100fe20008010826 */
[--C-:B------:R-:W-:Y:S01]  /*52e0*/  FFMA.FTZ R147, R147, UR4, -R38.reuse ;  /* 0x0000000493937c23 */ /* 0x100fe20008010826 */
[----:B------:R-:W-:Y:S01]  /*52f0*/  MUFU.EX2 R46, R46 ;  /* 0x0000002e002e7308 */ /* 0x000fe20000000800 */
[C---:B-1----:R-:W-:Y:S01]  /*5300*/  HMMA.16816.F32 R80, R88.reuse, R84, RZ ;  /* 0x000000545850723c */ /* 0x042fe200000018ff */
[----:B------:R-:W-:Y:S01]  /*5310*/  FFMA.FTZ R106, R149, UR4, -R38 ;  /* 0x00000004956a7c23 */ /* 0x000fe20008010826 */
[--C-:B------:R-:W-:Y:S01]  /*5320*/  FFMA.FTZ R112, R145, UR4, -R32.reuse ;  /* 0x0000000491707c23 */ /* 0x100fe20008010820 */
[----:B------:R-:W1:Y:S01]  /*5330*/  MUFU.EX2 R41, R41 ;  /* 0x0000002900297308 */ /* 0x000e620000000800 */
[--C-:B------:R-:W-:Y:S01]  /*5340*/  FFMA.FTZ R141, R141, UR4, -R32.reuse ;  /* 0x000000048d8d7c23 */ /* 0x100fe20008010820 */
[--C-:B------:R-:W-:Y:S01]  /*5350*/  FFMA.FTZ R133, R133, UR4, -R32.reuse ;  /* 0x0000000485857c23 */ /* 0x100fe20008010820 */
[----:B------:R-:W-:Y:S01]  /*5360*/  FFMA.FTZ R110, R139, UR4, -R32 ;  /* 0x000000048b6e7c23 */ /* 0x000fe20008010820 */
[----:B------:R-:W-:Y:S01]  /*5370*/  MUFU.EX2 R37, R37 ;  /* 0x0000002500257308 */ /* 0x000fe20000000800 */
[C---:B------:R-:W-:Y:S01]  /*5380*/  HMMA.16816.F32 R84, R88.reuse, R86, RZ ;  /* 0x000000565854723c */ /* 0x040fe200000018ff */
[----:B------:R-:W-:Y:S01]  /*5390*/  FFMA.FTZ R153, R153, UR4, -R38 ;  /* 0x0000000499997c23 */ /* 0x000fe20008010826 */
[----:B------:R-:W-:Y:S01]  /*53a0*/  FFMA.FTZ R120, R113, UR4, -R32 ;  /* 0x0000000471787c23 */ /* 0x000fe20008010820 */
[----:B------:R-:W2:Y:S01]  /*53b0*/  MUFU.EX2 R4, R4 ;  /* 0x0000000400047308 */ /* 0x000ea20000000800 */
[--C-:B------:R-:W-:Y:S01]  /*53c0*/  FFMA.FTZ R116, R125, UR4, -R38.reuse ;  /* 0x000000047d747c23 */ /* 0x100fe20008010826 */
[----:B------:R-:W-:Y:S01]  /*53d0*/  FFMA.FTZ R114, R121, UR4, -R38 ;  /* 0x0000000479727c23 */ /* 0x000fe20008010826 */
[--C-:B------:R-:W-:Y:S01]  /*53e0*/  FFMA.FTZ R118, R115, UR4, -R32.reuse ;  /* 0x0000000473767c23 */ /* 0x100fe20008010820 */
[----:B------:R-:W-:Y:S01]  /*53f0*/  MUFU.EX2 R105, R105 ;  /* 0x0000006900697308 */ /* 0x000fe20000000800 */
[C---:B------:R-:W-:Y:S01]  /*5400*/  HMMA.16816.F32 R96, R88.reuse, R68, RZ ;  /* 0x000000445860723c */ /* 0x040fe200000018ff */
[----:B------:R-:W-:Y:S01]  /*5410*/  FFMA.FTZ R113, R117, UR4, -R32 ;  /* 0x0000000475717c23 */ /* 0x000fe20008010820 */
[----:B------:R-:W-:Y:S01]  /*5420*/  FFMA.FTZ R123, R123, UR4, -R38 ;  /* 0x000000047b7b7c23 */ /* 0x000fe20008010826 */
[----:B------:R-:W2:Y:S01]  /*5430*/  MUFU.EX2 R58, R58 ;  /* 0x0000003a003a7308 */ /* 0x000ea20000000800 */
[--C-:B------:R-:W-:Y:S01]  /*5440*/  FFMA.FTZ R122, R51, UR4, -R32.reuse ;  /* 0x00000004337a7c23 */ /* 0x100fe20008010820 */
[--C-:B------:R-:W-:Y:S01]  /*5450*/  FFMA.FTZ R124, R53, UR4, -R32.reuse ;  /* 0x00000004357c7c23 */ /* 0x100fe20008010820 */
[--C-:B------:R-:W-:Y:S01]  /*5460*/  FFMA.FTZ R51, R57, UR4, -R32.reuse ;  /* 0x0000000439337c23 */ /* 0x100fe20008010820 */
[----:B------:R-:W-:Y:S01]  /*5470*/  MUFU.EX2 R54, R54 ;  /* 0x0000003600367308 */ /* 0x000fe20000000800 */
[C---:B---3--:R-:W-:Y:S01]  /*5480*/  HMMA.16816.F32 R72, R88.reuse, R76, RZ ;  /* 0x0000004c5848723c */ /* 0x048fe200000018ff */
[--C-:B------:R-:W-:Y:S01]  /*5490*/  FFMA.FTZ R55, R55, UR4, -R32.reuse ;  /* 0x0000000437377c23 */ /* 0x100fe20008010820 */
[----:B------:R-:W-:Y:S01]  /*54a0*/  FADD.FTZ R52, R52, R49 ;  /* 0x0000003134347221 */ /* 0x000fe20000010000 */
[----:B------:R-:W3:Y:S01]  /*54b0*/  MUFU.EX2 R107, R107 ;  /* 0x0000006b006b7308 */ /* 0x000ee20000000800 */
[----:B------:R-:W-:Y:S01]  /*54c0*/  FADD.FTZ R47, R50, R47 ;  /* 0x0000002f322f7221 */ /* 0x000fe20000010000 */
[----:B------:R-:W-:Y:S01]  /*54d0*/  FFMA.FTZ R191, R29, UR4, -R32 ;  /* 0x000000041dbf7c23 */ /* 0x000fe20008010820 */
[----:B------:R-:W-:Y:S01]  /*54e0*/  FADD.FTZ R45, R45, R52 ;  /* 0x000000342d2d7221 */ /* 0x000fe20000010000 */
[----:B------:R-:W-:Y:S01]  /*54f0*/  MUFU.EX2 R111, R111 ;  /* 0x0000006f006f7308 */ /* 0x000fe20000000800 */
[C---:B------:R-:W-:Y:S01]  /*5500*/  HMMA.16816.F32 R68, R88.reuse, R70, RZ ;  /* 0x000000465844723c */ /* 0x040fe200000018ff */
[----:B------:R-:W-:Y:S01]  /*5510*/  FADD.FTZ R48, R48, R47 ;  /* 0x0000002f30307221 */ /* 0x000fe20000010000 */
[----:B------:R-:W-:Y:S01]  /*5520*/  FADD.FTZ R45, R42, R45 ;  /* 0x0000002d2a2d7221 */ /* 0x000fe20000010000 */
[----:B------:R-:W3:Y:S01]  /*5530*/  MUFU.EX2 R60, R60 ;  /* 0x0000003c003c7308 */ /* 0x000ee20000000800 */
[----:B------:R-:W-:Y:S01]  /*5540*/  FFMA.FTZ R192, R35, UR4, -R38 ;  /* 0x0000000423c07c23 */ /* 0x000fe20008010826 */
[----:B------:R-:W-:Y:S01]  /*5550*/  FADD.FTZ R43, R43, R48 ;  /* 0x000000302b2b7221 */ /* 0x000fe20000010000 */
[----:B------:R-:W-:Y:S01]  /*5560*/  FFMA.FTZ R28, R28, UR4, -R32 ;  /* 0x000000041c1c7c23 */ /* 0x000fe20008010820 */
[----:B------:R-:W-:Y:S01]  /*5570*/  MUFU.EX2 R109, R109 ;  /* 0x0000006d006d7308 */ /* 0x000fe20000000800 */
[----:B------:R-:W-:Y:S01]  /*5580*/  HMMA.16816.F32 R76, R88, R78, RZ ;  /* 0x0000004e584c723c */ /* 0x000fe200000018ff */
[--C-:B------:R-:W-:Y:S01]  /*5590*/  FFMA.FTZ R36, R36, UR4, -R38.reuse ;  /* 0x0000000424247c23 */ /* 0x100fe20008010826 */
[----:B------:R-:W-:Y:S01]  /*55a0*/  FFMA.FTZ R42, R33, UR4, -R38 ;  /* 0x00000004212a7c23 */ /* 0x000fe20008010826 */
[----:B------:R-:W3:Y:S01]  /*55b0*/  MUFU.EX2 R56, R56 ;  /* 0x0000003800387308 */ /* 0x000ee20000000800 */
[----:B------:R-:W-:Y:S01]  /*55c0*/  FFMA.FTZ R30, R30, UR4, -R32 ;  /* 0x000000041e1e7c23 */ /* 0x000fe20008010820 */
[----:B------:R-:W-:-:S02]  /*55d0*/  IMAD.MOV.U32 R189, RZ, RZ, -0x1 ;  /* 0xffffffffffbd7424 */ /* 0x000fc400078e00ff */
[----:B------:R-:W-:Y:S01]  /*55e0*/  MUFU.EX2 R135, R135 ;  /* 0x0000008700877308 */ /* 0x000fe20000000800 */
[----:B-----5:R-:W-:Y:S01]  /*55f0*/  HMMA.16816.F32 R92, R88, R8, RZ ;  /* 0x00000008585c723c */ /* 0x020fe200000018ff */
[----:B----4-:R-:W-:Y:S01]  /*5600*/  F2FP.F16.F32.PACK_AB R9, R39, R44 ;  /* 0x0000002c2709723e */ /* 0x010fe200000000ff */
[----:B------:R-:W-:Y:S01]  /*5610*/  FADD.FTZ R44, R44, R45 ;  /* 0x0000002d2c2c7221 */ /* 0x000fe20000010000 */
[----:B-1----:R-:W-:Y:S01]  /*5620*/  F2FP.F16.F32.PACK_AB R8, R41, R46 ;  /* 0x0000002e2908723e */ /* 0x002fe200000000ff */
[----:B------:R-:W1:Y:S01]  /*5630*/  MUFU.EX2 R62, R62 ;  /* 0x0000003e003e7308 */ /* 0x000e620000000800 */
[----:B------:R-:W-:-:S03]  /*5640*/  FADD.FTZ R46, R46, R43 ;  /* 0x0000002b2e2e7221 */ /* 0x000fc60000010000 */
[----:B------:R-:W-:Y:S01]  /*5650*/  HMMA.16816.F32 R88, R88, R10, RZ ;  /* 0x0000000a5858723c */ /* 0x000fe200000018ff */
[----:B------:R-:W-:Y:S01]  /*5660*/  F2FP.F16.F32.PACK_AB R11, R3, R40 ;  /* 0x00000028030b723e */ /* 0x000fe200000000ff */
[----:B------:R-:W-:Y:S01]  /*5670*/  MUFU.EX2 R127, R163 ;  /* 0x000000a3007f7308 */ /* 0x000fe20000000800 */
[----:B--2---:R-:W-:Y:S01]  /*5680*/  F2FP.F16.F32.PACK_AB R10, R4, R37 ;  /* 0x00000025040a723e */ /* 0x004fe200000000ff */
[----:B------:R-:W-:Y:S02]  /*5690*/  FADD.FTZ R46, R41, R46 ;  /* 0x0000002e292e7221 */ /* 0x000fe40000010000 */
[----:B------:R-:W2:Y:S02]  /*56a0*/  MUFU.EX2 R64, R64 ;  /* 0x0000004000407308 */ /* 0x000ea40000000800 */
[----:B------:R-:W-:Y:S02]  /*56b0*/  FADD.FTZ R37, R37, R46 ;  /* 0x0000002e25257221 */ /* 0x000fe40000010000 */
[C---:B------:R-:W-:Y:S01]  /*56c0*/  HMMA.16816.F32 R80, R8.reuse, R16, R80 ;  /* 0x000000100850723c */ /* 0x040fe20000001850 */
[----:B------:R-:W-:Y:S04]  /*56d0*/  MUFU.EX2 R143, R159 ;  /* 0x0000009f008f7308 */ /* 0x000fe80000000800 */
[----:B------:R-:W4:Y:S03]  /*56e0*/  MUFU.EX2 R104, R104 ;  /* 0x0000006800687308 */ /* 0x000f260000000800 */
[C---:B------:R-:W-:Y:S01]  /*56f0*/  HMMA.16816.F32 R84, R8.reuse, R18, R84 ;  /* 0x000000120854723c */ /* 0x040fe20000001854 */
[----:B------:R-:W5:Y:S01]  /*5700*/  LDSM.16.MT88.4 R16, [R164+0x7000] ;  /* 0x00700000a410783b */ /* 0x000f620000004200 */
[----:B------:R-:W-:Y:S04]  /*5710*/  MUFU.EX2 R131, R131 ;  /* 0x0000008300837308 */ /* 0x000fe80000000800 */
[----:B------:R-:W4:Y:S02]  /*5720*/  MUFU.EX2 R66, R66 ;  /* 0x0000004200427308 */ /* 0x000f240000000800 */
[C---:B------:R-:W-:Y:S02]  /*5730*/  HMMA.16816.F32 R96, R8.reuse, R24, R96 ;  /* 0x000000180860723c */ /* 0x040fe40000001860 */
[----:B------:R-:W-:Y:S04]  /*5740*/  MUFU.EX2 R108, R108 ;  /* 0x0000006c006c7308 */ /* 0x000fe80000000800 */
[----:B------:R-:W4:Y:S02]  /*5750*/  MUFU.EX2 R147, R147 ;  /* 0x0000009300937308 */ /* 0x000f240000000800 */
[C---:B------:R-:W-:Y:S01]  /*5760*/  HMMA.16816.F32 R68, R8.reuse, R26, R68 ;  /* 0x0000001a0844723c */ /* 0x040fe20000001844 */
[----:B------:R-:W1:Y:S01]  /*5770*/  LDSM.16.MT88.4 R24, [R169+0x7000] ;  /* 0x00700000a918783b */ /* 0x000e620000004200 */
[----:B------:R-:W-:Y:S04]  /*5780*/  MUFU.EX2 R106, R106 ;  /* 0x0000006a006a7308 */ /* 0x000fe80000000800 */
[----:B------:R-:W4:Y:S02]  /*5790*/  MUFU.EX2 R145, R153 ;  /* 0x0000009900917308 */ /* 0x000f240000000800 */
[C---:B------:R-:W-:Y:S02]  /*57a0*/  HMMA.16816.F32 R72, R8.reuse, R20, R72 ;  /* 0x000000140848723c */ /* 0x040fe40000001848 */
[----:B------:R-:W-:Y:S04]  /*57b0*/  MUFU.EX2 R112, R112 ;  /* 0x0000007000707308 */ /* 0x000fe80000000800 */
[----:B------:R-:W4:Y:S02]  /*57c0*/  MUFU.EX2 R141, R141 ;  /* 0x0000008d008d7308 */ /* 0x000f240000000800 */
[C---:B------:R-:W-:Y:S01]  /*57d0*/  HMMA.16816.F32 R76, R8.reuse, R22, R76 ;  /* 0x00000016084c723c */ /* 0x040fe2000000184c */
[----:B------:R-:W2:Y:S01]  /*57e0*/  LDSM.16.MT88.4 R20, [R165+0x7000] ;  /* 0x00700000a514783b */ /* 0x000ea20000004200 */
[----:B------:R-:W-:Y:S04]  /*57f0*/  MUFU.EX2 R133, R133 ;  /* 0x0000008500857308 */ /* 0x000fe80000000800 */
[----:B------:R-:W4:Y:S02]  /*5800*/  MUFU.EX2 R110, R110 ;  /* 0x0000006e006e7308 */ /* 0x000f240000000800 */
[C---:B------:R-:W-:Y:S02]  /*5810*/  HMMA.16816.F32 R92, R8.reuse, R12, R92 ;  /* 0x0000000c085c723c */ /* 0x040fe4000000185c */
[----:B------:R-:W-:Y:S04]  /*5820*/  MUFU.EX2 R116, R116 ;  /* 0x0000007400747308 */ /* 0x000fe80000000800 */
[----:B------:R-:W4:Y:S02]  /*5830*/  MUFU.EX2 R121, R123 ;  /* 0x0000007b00797308 */ /* 0x000f240000000800 */
[----:B------:R-:W-:Y:S01]  /*5840*/  HMMA.16816.F32 R88, R8, R14, R88 ;  /* 0x0000000e0858723c */ /* 0x000fe20000001858 */
[----:B------:R-:W4:Y:S01]  /*5850*/  LDSM.16.MT88.4 R12, [R102+0x7000] ;  /* 0x00700000660c783b */ /* 0x000f220000004200 */
[----:B------:R-:W-:Y:S01]  /*5860*/  F2FP.F16.F32.PACK_AB R9, R58, R105 ;  /* 0x000000693a09723e */ /* 0x000fe200000000ff */
[----:B------:R-:W-:Y:S01]  /*5870*/  MUFU.EX2 R114, R114 ;  /* 0x0000007200727308 */ /* 0x000fe20000000800 */
[----:B---3--:R-:W-:-:S02]  /*5880*/  F2FP.F16.F32.PACK_AB R11, R107, R54 ;  /* 0x000000366b0b723e */ /* 0x008fc400000000ff */
[----:B------:R-:W-:Y:S01]  /*5890*/  F2FP.F16.F32.PACK_AB R8, R60, R111 ;  /* 0x0000006f3c08723e */ /* 0x000fe200000000ff */
[----:B------:R-:W-:Y:S01]  /*58a0*/  MUFU.EX2 R120, R120 ;  /* 0x0000007800787308 */ /* 0x000fe20000000800 */
[----:B------:R-:W-:-:S03]  /*58b0*/  F2FP.F16.F32.PACK_AB R10, R56, R109 ;  /* 0x0000006d380a723e */ /* 0x000fc600000000ff */
[----:B------:R-:W-:Y:S04]  /*58c0*/  MUFU.EX2 R118, R118 ;  /* 0x0000007600767308 */ /* 0x000fe80000000800 */
[C---:B-----5:R-:W-:Y:S01]  /*58d0*/  HMMA.16816.F32 R80, R8.reuse, R16, R80 ;  /* 0x000000100850723c */ /* 0x060fe20000001850 */
[----:B------:R-:W3:Y:S04]  /*58e0*/  MUFU.EX2 R113, R113 ;  /* 0x0000007100717308 */ /* 0x000ee80000000800 */
[----:B------:R-:W-:Y:S03]  /*58f0*/  MUFU.EX2 R53, R55 ;  /* 0x0000003700357308 */ /* 0x000fe60000000800 */
[C---:B------:R-:W-:Y:S01]  /*5900*/  HMMA.16816.F32 R84, R8.reuse, R18, R84 ;  /* 0x000000120854723c */ /* 0x040fe20000001854 */
[----:B------:R-:W5:Y:S01]  /*5910*/  LDSM.16.MT88.4 R16, [R164+0x7800] ;  /* 0x00780000a410783b */ /* 0x000f620000004200 */
        /* <DEDUP_REMOVED lines=9> */
[C---:B--2---:R-:W-:Y:S02]  /*59b0*/  HMMA.16816.F32 R72, R8.reuse, R20, R72 ;  /* 0x000000140848723c */ /* 0x044fe40000001848 */
[----:B------:R-:W-:Y:S06]  /*59c0*/  MUFU.EX2 R191, R191 ;  /* 0x000000bf00bf7308 */ /* 0x000fec0000000800 */
[C---:B------:R-:W-:Y:S01]  /*59d0*/  HMMA.16816.F32 R76, R8.reuse, R22, R76 ;  /* 0x00000016084c723c */ /* 0x040fe2000000184c */
[----:B------:R-:W2:Y:S07]  /*59e0*/  LDSM.16.MT88.4 R20, [R165+0x7800] ;  /* 0x00780000a514783b */ /* 0x000eae0000004200 */
[C---:B----4-:R-:W-:Y:S08]  /*59f0*/  HMMA.16816.F32 R92, R8.reuse, R12, R92 ;  /* 0x0000000c085c723c */ /* 0x050ff0000000185c */
[----:B------:R-:W-:Y:S01]  /*5a00*/  HMMA.16816.F32 R88, R8, R14, R88 ;  /* 0x0000000e0858723c */ /* 0x000fe20000001858 */
[----:B------:R-:W4:Y:S01]  /*5a10*/  LDSM.16.MT88.4 R12, [R102+0x7800] ;  /* 0x00780000660c783b */ /* 0x000f220000004200 */
[----:B------:R-:W-:-:S02]  /*5a20*/  F2FP.F16.F32.PACK_AB R9, R62, R135 ;  /* 0x000000873e09723e */ /* 0x000fc400000000ff */
[----:B------:R-:W-:Y:S02]  /*5a30*/  F2FP.F16.F32.PACK_AB R11, R64, R127 ;  /* 0x0000007f400b723e */ /* 0x000fe400000000ff */
[----:B------:R-:W-:Y:S02]  /*5a40*/  F2FP.F16.F32.PACK_AB R8, R104, R143 ;  /* 0x0000008f6808723e */ /* 0x000fe400000000ff */
[----:B------:R-:W-:-:S07]  /*5a50*/  F2FP.F16.F32.PACK_AB R10, R66, R131 ;  /* 0x00000083420a723e */ /* 0x000fce00000000ff */
[C---:B-----5:R-:W-:Y:S08]  /*5a60*/  HMMA.16816.F32 R80, R8.reuse, R16, R80 ;  /* 0x000000100850723c */ /* 0x060ff00000001850 */
[C---:B------:R-:W-:Y:S01]  /*5a70*/  HMMA.16816.F32 R84, R8.reuse, R18, R84 ;  /* 0x000000120854723c */ /* 0x040fe20000001854 */
[----:B------:R-:W5:Y:S07]  /*5a80*/  LDSM.16.MT88.4 R16, [R164+0x8000] ;  /* 0x00800000a410783b */ /* 0x000f6e0000004200 */
[C---:B-1----:R-:W-:Y:S08]  /*5a90*/  HMMA.16816.F32 R96, R8.reuse, R24, R96 ;  /* 0x000000180860723c */ /* 0x042ff00000001860 */
[C---:B------:R-:W-:Y:S01]  /*5aa0*/  HMMA.16816.F32 R68, R8.reuse, R26, R68 ;  /* 0x0000001a0844723c */ /* 0x040fe20000001844 */
[----:B------:R-:W1:Y:S07]  /*5ab0*/  LDSM.16.MT88.4 R24, [R169+0x8000] ;  /* 0x00800000a918783b */ /* 0x000e6e0000004200 */
[C---:B--2---:R-:W-:Y:S08]  /*5ac0*/  HMMA.16816.F32 R72, R8.reuse, R20, R72 ;  /* 0x000000140848723c */ /* 0x044ff00000001848 */
        /* <DEDUP_REMOVED lines=17> */
[----:B------:R-:W-:Y:S07]  /*5be0*/  LDSM.16.MT88.4 R20, [R102+0x8800] ;  /* 0x008800006614783b */ /* 0x000fee0000004200 */
[C---:B----4-:R-:W-:Y:S08]  /*5bf0*/  HMMA.16816.F32 R92, R8.reuse, R12, R92 ;  /* 0x0000000c085c723c */ /* 0x050ff0000000185c */
[----:B------:R-:W-:Y:S01]  /*5c00*/  HMMA.16816.F32 R88, R8, R14, R88 ;  /* 0x0000000e0858723c */ /* 0x000fe20000001858 */
[----:B------:R-:W-:Y:S01]  /*5c10*/  FFMA.FTZ R8, R119, UR4, -R38 ;  /* 0x0000000477087c23 */ /* 0x000fe20008010826 */
[----:B------:R-:W-:Y:S01]  /*5c20*/  FFMA.FTZ R119, R67, UR4, -R32 ;  /* 0x0000000443777c23 */ /* 0x000fe20008010820 */
[----:B------:R-:W2:Y:S01]  /*5c30*/  LDSM.16.MT88.4 R12, [R164+0x8800] ;  /* 0x00880000a40c783b */ /* 0x000ea20000004200 */
[----:B------:R-:W-:Y:S01]  /*5c40*/  F2FP.F16.F32.PACK_AB R9, R121, R116 ;  /* 0x000000747909723e */ /* 0x000fe200000000ff */
[----:B------:R-:W4:Y:S01]  /*5c50*/  MUFU.EX2 R67, R8 ;  /* 0x0000000800437308 */ /* 0x000f220000000800 */
[----:B---3--:R-:W-:-:S03]  /*5c60*/  F2FP.F16.F32.PACK_AB R10, R113, R118 ;  /* 0x00000076710a723e */ /* 0x008fc600000000ff */
[----:B------:R-:W3:Y:S01]  /*5c70*/  MUFU.EX2 R119, R119 ;  /* 0x0000007700777308 */ /* 0x000ee20000000800 */
[----:B----4-:R-:W-:Y:S02]  /*5c80*/  F2FP.F16.F32.PACK_AB R11, R67, R114 ;  /* 0x00000072430b723e */ /* 0x010fe400000000ff */
[----:B---3--:R-:W-:-:S07]  /*5c90*/  F2FP.F16.F32.PACK_AB R8, R120, R119 ;  /* 0x000000777808723e */ /* 0x008fce00000000ff */
[C---:B-----5:R-:W-:Y:S08]  /*5ca0*/  HMMA.16816.F32 R72, R8.reuse, R16, R72 ;  /* 0x000000100848723c */ /* 0x060ff00000001848 */
[C---:B------:R-:W-:Y:S01]  /*5cb0*/  HMMA.16816.F32 R76, R8.reuse, R18, R76 ;  /* 0x00000012084c723c */ /* 0x040fe2000000184c */
[----:B------:R-:W3:Y:S07]  /*5cc0*/  LDSM.16.MT88.4 R16, [R169+0x9000] ;  /* 0x00900000a910783b */ /* 0x000eee0000004200 */
[----:B-1----:R-:W-:Y:S01]  /*5cd0*/  HMMA.16816.F32 R96, R8, R24, R96 ;  /* 0x000000180860723c */ /* 0x002fe20000001860 */
[--C-:B------:R-:W-:Y:S01]  /*5ce0*/  FFMA.FTZ R24, R63, UR4, -R38.reuse ;  /* 0x000000043f187c23 */ /* 0x100fe20008010826 */
[----:B------:R-:W-:-:S05]  /*5cf0*/  FFMA.FTZ R25, R59, UR4, -R38 ;  /* 0x000000043b197c23 */ /* 0x000fca0008010826 */
[----:B------:R-:W-:Y:S01]  /*5d00*/  MUFU.EX2 R24, R24 ;  /* 0x0000001800187308 */ /* 0x000fe20000000800 */
[C---:B------:R-:W-:Y:S01]  /*5d10*/  HMMA.16816.F32 R68, R8.reuse, R26, R68 ;  /* 0x0000001a0844723c */ /* 0x040fe20000001844 */
[--C-:B------:R-:W-:Y:S01]  /*5d20*/  FFMA.FTZ R27, R65, UR4, -R38.reuse ;  /* 0x00000004411b7c23 */ /* 0x100fe20008010826 */
[----:B------:R-:W-:Y:S01]  /*5d30*/  FFMA.FTZ R26, R61, UR4, -R38 ;  /* 0x000000043d1a7c23 */ /* 0x000fe20008010826 */
[----:B------:R-:W-:Y:S04]  /*5d40*/  MUFU.EX2 R25, R25 ;  /* 0x0000001900197308 */ /* 0x000fe80000000800 */
[----:B------:R-:W1:Y:S01]  /*5d50*/  MUFU.EX2 R27, R27 ;  /* 0x0000001b001b7308 */ /* 0x000e620000000800 */
[C---:B--2---:R-:W-:Y:S03]  /*5d60*/  HMMA.16816.F32 R80, R8.reuse, R12, R80 ;  /* 0x0000000c0850723c */ /* 0x044fe60000001850 */
[----:B------:R-:W2:Y:S05]  /*5d70*/  MUFU.EX2 R26, R26 ;  /* 0x0000001a001a7308 */ /* 0x000eaa0000000800 */
[C---:B------:R-:W-:Y:S01]  /*5d80*/  HMMA.16816.F32 R84, R8.reuse, R14, R84 ;  /* 0x0000000e0854723c */ /* 0x040fe20000001854 */
[----:B------:R-:W4:Y:S07]  /*5d90*/  LDSM.16.MT88.4 R12, [R165+0x9000] ;  /* 0x00900000a50c783b */ /* 0x000f2e0000004200 */
[C---:B------:R-:W-:Y:S08]  /*5da0*/  HMMA.16816.F32 R92, R8.reuse, R20, R92 ;  /* 0x00000014085c723c */ /* 0x040ff0000000185c */
[----:B------:R-:W-:Y:S01]  /*5db0*/  HMMA.16816.F32 R88, R8, R22, R88 ;  /* 0x000000160858723c */ /* 0x000fe20000001858 */
[----:B------:R-:W5:Y:S01]  /*5dc0*/  LDSM.16.MT88.4 R20, [R164+0x9000] ;  /* 0x00900000a414783b */ /* 0x000f620000004200 */
[----:B-1----:R-:W-:-:S02]  /*5dd0*/  F2FP.F16.F32.PACK_AB R9, R27, R24 ;  /* 0x000000181b09723e */ /* 0x002fc400000000ff */
[----:B--2---:R-:W-:Y:S02]  /*5de0*/  F2FP.F16.F32.PACK_AB R11, R26, R25 ;  /* 0x000000191a0b723e */ /* 0x004fe400000000ff */
[----:B------:R-:W-:Y:S02]  /*5df0*/  F2FP.F16.F32.PACK_AB R8, R124, R53 ;  /* 0x000000357c08723e */ /* 0x000fe400000000ff */
[----:B------:R-:W-:-:S07]  /*5e00*/  F2FP.F16.F32.PACK_AB R10, R51, R122 ;  /* 0x0000007a330a723e */ /* 0x000fce00000000ff */
[C---:B---3--:R-:W-:Y:S08]  /*5e10*/  HMMA.16816.F32 R96, R8.reuse, R16, R96 ;  /* 0x000000100860723c */ /* 0x048ff00000001860 */
[C---:B------:R-:W-:Y:S01]  /*5e20*/  HMMA.16816.F32 R68, R8.reuse, R18, R68 ;  /* 0x000000120844723c */ /* 0x040fe20000001844 */
[----:B------:R-:W1:Y:S07]  /*5e30*/  LDSM.16.MT88.4 R16, [R102+0x9000] ;  /* 0x009000006610783b */ /* 0x000e6e0000004200 */
[----:B----4-:R-:W-:Y:S01]  /*5e40*/  HMMA.16816.F32 R72, R8, R12, R72 ;  /* 0x0000000c0848723c */ /* 0x010fe20000001848 */
[----:B------:R-:W-:Y:S01]  /*5e50*/  FADD.FTZ R13, R39, R44 ;  /* 0x0000002c270d7221 */ /* 0x000fe20000010000 */
[----:B------:R-:W-:-:S02]  /*5e60*/  FFMA.FTZ R39, R34, UR4, -R38 ;  /* 0x0000000422277c23 */ /* 0x000fc40008010826 */
[----:B------:R-:W2:Y:S01]  /*5e70*/  MUFU.EX2 R34, R42 ;  /* 0x0000002a00227308 */ /* 0x000ea20000000800 */
[----:B------:R-:W-:-:S03]  /*5e80*/  FADD.FTZ R40, R40, R13 ;  /* 0x0000000d28287221 */ /* 0x000fc60000010000 */
[C---:B------:R-:W-:Y:S01]  /*5e90*/  HMMA.16816.F32 R76, R8.reuse, R14, R76 ;  /* 0x0000000e084c723c */ /* 0x040fe2000000184c */
[----:B------:R-:W3:Y:S01]  /*5ea0*/  LDSM.16.MT88.4 R12, [R169+0x9800] ;  /* 0x00980000a90c783b */ /* 0x000ee20000004200 */
[----:B------:R-:W-:Y:S01]  /*5eb0*/  FADD.FTZ R40, R3, R40 ;  /* 0x0000002803287221 */ /* 0x000fe20000010000 */
[----:B------:R-:W4:Y:S03]  /*5ec0*/  MUFU.EX2 R35, R39 ;  /* 0x0000002700237308 */ /* 0x000f260000000800 */
[----:B------:R-:W-:Y:S01]  /*5ed0*/  FADD.FTZ R105, R105, R40 ;  /* 0x0000002869697221 */ /* 0x000fe20000010000 */
[----:B------:R-:W-:Y:S01]  /*5ee0*/  MUFU.EX2 R3, R30 ;  /* 0x0000001e00037308 */ /* 0x000fe20000000800 */
[----:B-----5:R-:W-:Y:S01]  /*5ef0*/  HMMA.16816.F32 R80, R8, R20, R80 ;  /* 0x000000140850723c */ /* 0x020fe20000001850 */
[----:B------:R-:W-:Y:S01]  /*5f00*/  FADD.FTZ R20, R4, R37 ;  /* 0x0000002504147221 */ /* 0x000fe20000010000 */
[----:B------:R-:W-:Y:S01]  /*5f10*/  FADD.FTZ R29, R58, R105 ;  /* 0x000000693a1d7221 */ /* 0x000fe20000010000 */
[----:B------:R-:W-:-:S02]  /*5f20*/  FFMA.FTZ R4, R31, UR4, -R32 ;  /* 0x000000041f047c23 */ /* 0x000fc40008010820 */
[----:B------:R-:W-:-:S03]  /*5f30*/  FADD.FTZ R111, R111, R20 ;  /* 0x000000146f6f7221 */ /* 0x000fc60000010000 */
[----:B------:R-:W-:Y:S01]  /*5f40*/  HMMA.16816.F32 R84, R8, R22, R84 ;  /* 0x000000160854723c */ /* 0x000fe20000001854 */
[----:B------:R-:W-:Y:S01]  /*5f50*/  FADD.FTZ R60, R60, R111 ;  /* 0x0000006f3c3c7221 */ /* 0x000fe20000010000 */
[----:B------:R-:W5:Y:S01]  /*5f60*/  LDSM.16.MT88.4 R20, [R165+0x9800] ;  /* 0x00980000a514783b */ /* 0x000f620000004200 */
[----:B------:R-:W4:Y:S02]  /*5f70*/  MUFU.EX2 R4, R4 ;  /* 0x0000000400047308 */ /* 0x000f240000000800 */
[----:B------:R-:W-:-:S03]  /*5f80*/  FADD.FTZ R109, R109, R60 ;  /* 0x0000003c6d6d7221 */ /* 0x000fc60000010000 */
[----:B-1----:R-:W-:Y:S01]  /*5f90*/  HMMA.16816.F32 R92, R8, R16, R92 ;  /* 0x00000010085c723c */ /* 0x002fe2000000185c */
        /* <DEDUP_REMOVED lines=8> */
[----:B--2---:R-:W-:Y:S01]  /*6020*/  F2FP.F16.F32.PACK_AB R9, R34, R33 ;  /* 0x000000212209723e */ /* 0x004fe200000000ff */
[----:B------:R-:W-:Y:S01]  /*6030*/  FADD.FTZ R62, R62, R135 ;  /* 0x000000873e3e7221 */ /* 0x000fe20000010000 */
[----:B----4-:R-:W-:Y:S01]  /*6040*/  F2FP.F16.F32.PACK_AB R11, R192, R35 ;  /* 0x00000023c00b723e */ /* 0x010fe200000000ff */
[----:B------:R-:W-:Y:S01]  /*6050*/  FADD.FTZ R31, R131, R104 ;  /* 0x00000068831f7221 */ /* 0x000fe20000010000 */
[----:B------:R-:W-:Y:S01]  /*6060*/  F2FP.F16.F32.PACK_AB R8, R4, R3 ;  /* 0x000000030408723e */ /* 0x000fe200000000ff */
        /* <DEDUP_REMOVED lines=11> */
[----:B------:R-:W2:Y:S01]  /*6120*/  LDSM.16.MT88.4 R12, [R102+0x9800] ;  /* 0x00980000660c783b */ /* 0x000ea20000004200 */
[----:B------:R-:W-:Y:S01]  /*6130*/  FADD.FTZ R106, R106, R147 ;  /* 0x000000936a6a7221 */ /* 0x000fe20000010000 */
[----:B------:R-:W-:-:S03]  /*6140*/  FADD.FTZ R110, R110, R133 ;  /* 0x000000856e6e7221 */ /* 0x000fc60000010000 */
[----:B------:R-:W-:Y:S02]  /*6150*/  FADD.FTZ R145, R145, R106 ;  /* 0x0000006a91917221 */ /* 0x000fe40000010000 */
[----:B-----5:R-:W-:Y:S01]  /*6160*/  HMMA.16816.F32 R72, R8, R20, R72 ;  /* 0x000000140848723c */ /* 0x020fe20000001848 */
        /* <DEDUP_REMOVED lines=29> */
[----:B------:R-:W-:Y:S06]  /*6340*/  @!P0 BRA `(.L_x_4628) ;  /* 0x0000003800c48947 */ /* 0x000fec0003800000 */
[----:B------:R-:W-:-:S04]  /*6350*/  DEPBAR.LE SB0, 0x0 ;  /* 0x000080000000791a */ /* 0x000fc80000000000 */
[----:B------:R-:W-:Y:S06]  /*6360*/  BAR.SYNC.DEFER_BLOCKING 0x0 ;  /* 0x0000000000007b1d */ /* 0x000fec0000010000 */
[----:B------:R-:W-:Y:S05]  /*6370*/  BRA.U !UP1, `(.L_x_4629) ;  /* 0x0000000109f07547 */ /* 0x000fea000b800000 */
[----:B------:R-:W1:Y:S01]  /*6380*/  LDC R4, c[0x0][0x4f0] ;  /* 0x00013c00ff047b82 */ /* 0x000e620000000800 */
[----:B------:R-:W-:Y:S01]  /*6390*/  IADD3 R9, PT, PT, R128, -0x100, RZ ;  /* 0xffffff0080097810 */ /* 0x000fe20007ffe0ff */
[----:B------:R-:W2:Y:S01]  /*63a0*/  LDCU.64 UR6, c[0x0][0x3a8] ;  /* 0x00007500ff0677ac */ /* 0x000ea20008000a00 */
[----:B------:R-:W-:Y:S02]  /*63b0*/  IABS R11, R5 ;  /* 0x00000005000b7213 */ /* 0x000fe40000000000 */
[----:B------:R-:W-:Y:S02]  /*63c0*/  IABS R10, R9 ;  /* 0x00000009000a7213 */ /* 0x000fe40000000000 */
[-C--:B-1----:R-:W-:Y:S02]  /*63d0*/  IABS R3, R4.reuse ;  /* 0x0000000400037213 */ /* 0x082fe40000000000 */
[-C--:B------:R-:W-:Y:S02]  /*63e0*/  LOP3.LUT R9, R9, R4.reuse, RZ, 0x3c, !PT ;  /* 0x0000000409097212 */ /* 0x080fe400078e3cff */
[----:B------:R-:W1:Y:S01]  /*63f0*/  I2F.RP R8, R3 ;  /* 0x0000000300087306 */ /* 0x000e620000209400 */
[----:B------:R-:W-:-:S02]  /*6400*/  LOP3.LUT R5, R5, R4, RZ, 0x3c, !PT ;  /* 0x0000000405057212 */ /* 0x000fc400078e3cff */
        /* <DEDUP_REMOVED lines=23> */
[----:B------:R-:W-:-:S02]  /*6580*/  ISETP.NE.AND P1, PT, R4, RZ, PT ;  /* 0x000000ff0400720c */ /* 0x000fc40003f25270 */
[----:B------:R-:W-:-:S07]  /*6590*/  LOP3.LUT R3, RZ, R4, RZ, 0x33, !PT ;  /* 0x00000004ff037212 */ /* 0x000fce00078e33ff */
        /* <DEDUP_REMOVED lines=14> */
[C---:B------:R-:W-:Y:S01]  /*6680*/  IMAD R4, R3.reuse, R7, R4 ;  /* 0x0000000703047224 */ /* 0x040fe200078e0204 */
        /* <DEDUP_REMOVED lines=11> */
.L_x_4629:
[----:B------:R-:W-:Y:S01]  /*6740*/  UMOV UR6, URZ ;  /* 0x000000ff00067c82 */ /* 0x000fe20008000000 */
[----:B------:R-:W-:Y:S01]  /*6750*/  IMAD.SHL.U32 R4, R6, 0x80, RZ ;  /* 0x0000008006047824 */ /* 0x000fe200078e00ff */
[----:B------:R-:W-:-:S05]  /*6760*/  IADD3 R3, P0, PT, RZ, -UR6, RZ ;  /* 0x80000006ff037c10 */ /* 0x000fca000ff1e0ff */
[----:B------:R-:W-:-:S05]  /*6770*/  IMAD.X R4, RZ, RZ, ~R4, P0 ;  /* 0x000000ffff047224 */ /* 0x000fca00000e0e04 */
[----:B------:R-:W-:-:S04]  /*6780*/  SHF.R.S64 R3, R3, 0x1f, R4 ;  /* 0x0000001f03037819 */ /* 0x000fc80000001004 */
[----:B------:R-:W-:-:S04]  /*6790*/  IADD3 R178, P0, PT, R3, R178, RZ ;  /* 0x000000b203b27210 */ /* 0x000fc80007f1e0ff */
[----:B------:R-:W-:-:S09]  /*67a0*/  LEA.HI.X.SX32 R179, R4, R179, 0x1, P0 ;  /* 0x000000b304b37211 */ /* 0x000fd200000f0eff */
.L_x_4630:
[----:B------:R-:W1:Y:S01]  /*67b0*/  LDCU UR6, c[0x0][0x440] ;  /* 0x00008800ff0677ac */ /* 0x000e620008000800 */
[----:B------:R-:W-:-:S05]  /*67c0*/  IADD3 R8, P1, PT, R129, R178, RZ ;  /* 0x000000b281087210 */ /* 0x000fca0007f3e0ff */
[----:B------:R-:W-:Y:S01]  /*67d0*/  IMAD.X R9, R130, 0x1, R179, P1 ;  /* 0x0000000182097824 */ /* 0x000fe200008e06b3 */
[----:B-1----:R-:W-:-:S13]  /*67e0*/  ISETP.GE.AND P0, PT, R184, UR6, PT ;  /* 0x00000006b8007c0c */ /* 0x002fda000bf06270 */
[CC--:B------:R-:W-:Y:S01]  /*67f0*/  @!P0 LEA R20, P3, R6.reuse, R8.reuse, 0x5 ;  /* 0x0000000806148211 */ /* 0x0c0fe200078628ff */
[----:B------:R-:W-:Y:S01]  /*6800*/  @P0 STS.128 [R183+0x6000], RZ ;  /* 0x006000ffb7000388 */ /* 0x000fe20000000c00 */
[CC--:B------:R-:W-:Y:S01]  /*6810*/  @!P0 LEA R18, P2, R6.reuse, R8.reuse, 0x6 ;  /* 0x0000000806128211 */ /* 0x0c0fe200078430ff */
[----:B------:R-:W-:Y:S01]  /*6820*/  @!P0 IMAD R5, R7, 0x60, RZ ;  /* 0x0000006007058824 */ /* 0x000fe200078e02ff */
[CC--:B------:R-:W-:Y:S01]  /*6830*/  @!P0 LEA.HI.X R21, R6.reuse, R9.reuse, R7, 0x5, P3 ;  /* 0x0000000906158211 */ /* 0x0c0fe200018f2c07 */
[--C-:B------:R-:W-:Y:S01]  /*6840*/  @!P0 IMAD.MOV.U32 R12, RZ, RZ, R8.reuse ;  /* 0x000000ffff0c8224 */ /* 0x100fe200078e0008 */
[----:B------:R-:W-:Y:S01]  /*6850*/  @!PT LDS RZ, [RZ] ;  /* 0x00000000fffff984 */ /* 0x000fe20000000800 */
[----:B------:R-:W-:Y:S01]  /*6860*/  @!PT LDS RZ, [RZ] ;  /* 0x00000000fffff984 */ /* 0x000fe20000000800 */
[----:B------:R-:W-:Y:S01]  /*6870*/  @!PT LDS RZ, [RZ] ;  /* 0x00000000fffff984 */ /* 0x000fe20000000800 */
[----:B------:R-:W-:Y:S01]  /*6880*/  @!P0 LDGSTS.E.BYPASS.LTC128B.128 [R183+0x6000], desc[UR16][R178.64] ;  /* 0x06000000b2b78fae */ /* 0x000fe2000b981a10 */
[--C-:B------:R-:W-:Y:S01]  /*6890*/  @!P0 IMAD.MOV.U32 R13, RZ, RZ, R9.reuse ;  /* 0x000000ffff0d8224 */ /* 0x100fe200078e0009 */
[C---:B------:R-:W-:Y:S01]  /*68a0*/  @!P0 LEA R16, P1, R6.reuse, R8, 0x7 ;  /* 0x0000000806108211 */ /* 0x040fe200078238ff */
[C---:B------:R-:W-:Y:S01]  /*68b0*/  @!P0 IMAD.WIDE.U32 R14, R6.reuse, 0x60, R8 ;  /* 0x00000060060e8825 */ /* 0x040fe200078e0008 */
[CCC-:B------:R-:W-:Y:S01]  /*68c0*/  @!P0 LEA.HI.X R19, R6.reuse, R9.reuse, R7.reuse, 0x6, P2 ;  /* 0x0000000906138211 */ /* 0x1c0fe200010f3407 */
[----:B------:R-:W-:Y:S01]  /*68d0*/  @P0 STS.128 [R183+0x6800], RZ ;  /* 0x006800ffb7000388 */ /* 0x000fe20000000c00 */
[----:B------:R-:W-:Y:S01]  /*68e0*/  @!P0 LEA.HI.X R17, R6, R9, R7, 0x7, P1 ;  /* 0x0000000906118211 */ /* 0x000fe200008f3c07 */
[----:B------:R-:W-:-:S02]  /*68f0*/  @!P0 IMAD.MOV.U32 R10, RZ, RZ, R8 ;  /* 0x000000ffff0a8224 */ /* 0x000fc400078e0008 */
[----:B------:R-:W-:Y:S01]  /*6900*/  @!P0 IMAD.MOV.U32 R11, RZ, RZ, R9 ;  /* 0x000000ffff0b8224 */ /* 0x000fe200078e0009 */
[----:B------:R-:W-:Y:S01]  /*6910*/  @!PT LDS RZ, [RZ] ;  /* 0x00000000fffff984 */ /* 0x000fe20000000800 */
[----:B------:R-:W-:Y:S01]  /*6920*/  @!PT LDS RZ, [RZ] ;  /* 0x00000000fffff984 */ /* 0x000fe20000000800 */
[----:B------:R-:W-:Y:S01]  /*6930*/  @!PT LDS RZ, [RZ] ;  /* 0x00000000fffff984 */ /* 0x000fe20000000800 */
[----:B------:R-:W-:Y:S01]  /*6940*/  @!P0 LDGSTS.E.BYPASS.LTC128B.128 [R183+0x6800], desc[UR16][R8.64] ;  /* 0x0680000008b78fae */ /* 0x000fe2000b981a10 */
[----:B------:R-:W-:Y:S02]  /*6950*/  @!P0 IMAD R4, R7, 0xa0, RZ ;  /* 0x000000a007048824 */ /* 0x000fe400078e02ff */
[----:B------:R-:W-:Y:S01]  /*6960*/  @!P0 IMAD.WIDE.U32 R12, R6, 0xa0, R12 ;  /* 0x000000a0060c8825 */ /* 0x000fe200078e000c */
[----:B------:R-:W-:Y:S03]  /*6970*/  @P0 STS.128 [R183+0x7000], RZ ;  /* 0x007000ffb7000388 */ /* 0x000fe60000000c00 */
[----:B------:R-:W-:Y:S01]  /*6980*/  @!P0 IMAD.IADD R15, R5, 0x1, R15 ;  /* 0x00000001050f8824 */ /* 0x000fe200078e020f */
[----:B------:R-:W-:Y:S01]  /*6990*/  @!PT LDS RZ, [RZ] ;  /* 0x00000000fffff984 */ /* 0x000fe20000000800 */
[----:B------:R-:W-:Y:S01]  /*69a0*/  @!PT LDS RZ, [RZ] ;  /* 0x00000000fffff984 */ /* 0x000fe20000000800 */
[----:B------:R-:W-:Y:S01]  /*69b0*/  @!PT LDS RZ, [RZ] ;  /* 0x00000000fffff984 */ /* 0x000fe20000000800 */
[----:B------:R1:W-:Y:S01]  /*69c0*/  @!P0 LDGSTS.E.BYPASS.LTC128B.128 [R183+0x7000], desc[UR16][R20.64] ;  /* 0x0700000014b78fae */ /* 0x0003e2000b981a10 */
[----:B------:R-:W-:-:S02]  /*69d0*/  @!P0 IMAD R3, R7, 0xc0, RZ ;  /* 0x000000c007038824 */ /* 0x000fc400078e02ff */
[----:B------:R-:W-:Y:S01]  /*69e0*/  @!P0 IMAD.WIDE.U32 R10, R6, 0xc0, R10 ;  /* 0x000000c0060a8825 */ /* 0x000fe200078e000a */
[----:B------:R-:W-:Y:S03]  /*69f0*/  @P0 STS.128 [R183+0x7800], RZ ;  /* 0x007800ffb7000388 */ /* 0x000fe60000000c00 */
[----:B------:R-:W-:Y:S01]  /*6a00*/  @!P0 IMAD.IADD R25, R4, 0x1, R13 ;  /* 0x0000000104198824 */ /* 0x000fe200078e020d */
[----:B------:R-:W-:Y:S01]  /*6a10*/  @!PT LDS RZ, [RZ] ;  /* 0x00000000fffff984 */ /* 0x000fe20000000800 */
[----:B------:R-:W-:Y:S01]  /*6a20*/  @!PT LDS RZ, [RZ] ;  /* 0x00000000fffff984 */ /* 0x000fe20000000800 */
[----:B------:R-:W-:Y:S01]  /*6a30*/  @!PT LDS RZ, [RZ] ;  /* 0x00000000fffff984 */ /* 0x000fe20000000800 */
[----:B------:R-:W-:Y:S01]  /*6a40*/  @!P0 LDGSTS.E.BYPASS.LTC128B.128 [R183+0x7800], desc[UR16][R18.64] ;  /* 0x0780000012b78fae */ /* 0x000fe2000b981a10 */
[----:B------:R-:W-:Y:S02]  /*6a50*/  @!P0 IMAD.MOV.U32 R24, RZ, RZ, R12 ;  /* 0x000000ffff188224 */ /* 0x000fe400078e000c */
[----:B------:R-:W-:Y:S01]  /*6a60*/  @!P0 IMAD.IADD R11, R3, 0x1, R11 ;  /* 0x00000001030b8824 */ /* 0x000fe200078e020b */
        /* <DEDUP_REMOVED lines=21> */
[----:B------:R-:W5:Y:S04]  /*6bc0*/  LDSM.16.M88.4 R36, [R173+UR5+0x2000] ;  /* 0x00200005ad24783b */ /* 0x000f680008000200 */
[----:B------:R-:W3:Y:S04]  /*6bd0*/  LDSM.16.M88.4 R28, [R173+UR5+0x2800] ;  /* 0x00280005ad1c783b */ /* 0x000ee80008000200 */
[----:B-1----:R-:W1:Y:S04]  /*6be0*/  LDSM.16.M88.4 R20, [R173+UR5+0x3000] ;  /* 0x00300005ad14783b */ /* 0x002e680008000200 */
[----:B--2---:R-:W2:Y:S04]  /*6bf0*/  LDSM.16.M88.4 R12, [R173+UR5+0x3800] ;  /* 0x00380005ad0c783b */ /* 0x004ea80008000200 */
[----:B------:R-:W4:Y:S04]  /*6c00*/  LDSM.16.M88.4 R4, [R173+UR5+0x4000] ;  /* 0x00400005ad04783b */ /* 0x000f280008000200 */
[----:B------:R-:W4:Y:S04]  /*6c10*/  LDSM.16.M88.4 R108, [R173+UR5+0x4800] ;  /* 0x00480005ad6c783b */ /* 0x000f280008000200 */
[----:B------:R-:W4:Y:S04]  /*6c20*/  LDSM.16.M88.4 R64, [R173+UR5+0x5000] ;  /* 0x00500005ad40783b */ /* 0x000f280008000200 */
[----:B------:R-:W4:Y:S04]  /*6c30*/  LDSM.16.M88.4 R48, [R173+UR5+0x5800] ;  /* 0x00580005ad30783b */ /* 0x000f280008000200 */
[----:B------:R-:W-:Y:S04]  /*6c40*/  LDSM.16.M88.4 R120, [R172] ;  /* 0x00000000ac78783b */ /* 0x000fe80000000200 */
[----:B------:R-:W4:Y:S01]  /*6c50*/  LDSM.16.M88.4 R44, [R168+0x2000] ;  /* 0x00200000a82c783b */ /* 0x000f220000000200 */
[C---:B-----5:R-:W-:Y:S03]  /*6c60*/  HMMA.16816.F32 R40, R56.reuse, R36, RZ ;  /* 0x000000243828723c */ /* 0x060fe600000018ff */
[----:B------:R-:W5:Y:S04]  /*6c70*/  LDSM.16.M88.4 R128, [R168+0x3000] ;  /* 0x00300000a880783b */ /* 0x000f680000000200 */
[----:B------:R-:W5:Y:S01]  /*6c80*/  LDSM.16.M88.4 R116, [R168+0x3800] ;  /* 0x00380000a874783b */ /* 0x000f620000000200 */
[C---:B------:R-:W-:Y:S03]  /*6c90*/  HMMA.16816.F32 R36, R56.reuse, R38, RZ ;  /* 0x000000263824723c */ /* 0x040fe600000018ff */
[----:B------:R-:W5:Y:S04]  /*6ca0*/  LDSM.16.M88.4 R52, [R168+0x4000] ;  /* 0x00400000a834783b */ /* 0x000f680000000200 */
[----:B------:R-:W-:Y:S01]  /*6cb0*/  LDSM.16.M88.4 R132, [R168+0x2800] ;  /* 0x00280000a884783b */ /* 0x000fe20000000200 */
[C---:B---3--:R-:W-:Y:S03]  /*6cc0*/  HMMA.16816.F32 R32, R56.reuse, R28, RZ ;  /* 0x0000001c3820723c */ /* 0x048fe600000018ff */
[----:B------:R-:W-:Y:S04]  /*6cd0*/  LDSM.16.M88.4 R124, [R168+0x5800] ;  /* 0x00580000a87c783b */ /* 0x000fe80000000200 */
[----:B------:R-:W0:Y:S01]  /*6ce0*/  LDGDEPBAR ;  /* 0x00000000000079af */ /* 0x000e220000000000 */
[C---:B-1----:R-:W-:Y:S08]  /*6cf0*/  HMMA.16816.F32 R24, R56.reuse, R20, RZ ;  /* 0x000000143818723c */ /* 0x042ff000000018ff */
        /* <DEDUP_REMOVED lines=18> */
[----:B------:R-:W-:Y:S07]  /*6e20*/  LDSM.16.M88.4 R128, [R171] ;  /* 0x00000000ab80783b */ /* 0x000fee0000000200 */
        /* <DEDUP_REMOVED lines=13> */
[----:B------:R-:W-:Y:S01]  /*6f00*/  HMMA.16816.F32 R28, R120, R134, R28 ;  /* 0x00000086781c723c */ /* 0x000fe2000000181c */
[----:B------:R-:W5:Y:S07]  /*6f10*/  LDSM.16.M88.4 R132, [R167+0x4000] ;  /* 0x00400000a784783b */ /* 0x000f6e0000000200 */
[C---:B---3--:R-:W-:Y:S08]  /*6f20*/  HMMA.16816.F32 R40, R128.reuse, R116, R40 ;  /* 0x000000748028723c */ /* 0x048ff00000001828 */
[C---:B------:R-:W-:Y:S01]  /*6f30*/  HMMA.16816.F32 R36, R128.reuse, R118, R36 ;  /* 0x000000768024723c */ /* 0x040fe20000001824 */
[----:B------:R-:W3:Y:S07]  /*6f40*/  LDSM.16.M88.4 R116, [R167+0x5800] ;  /* 0x00580000a774783b */ /* 0x000eee0000000200 */
[C---:B----4-:R-:W-:Y:S08]  /*6f50*/  HMMA.16816.F32 R32, R128.reuse, R52, R32 ;  /* 0x000000348020723c */ /* 0x050ff00000001820 */
[C---:B------:R-:W-:Y:S01]  /*6f60*/  HMMA.16816.F32 R28, R128.reuse, R54, R28 ;  /* 0x00000036801c723c */ /* 0x040fe2000000181c */
[----:B------:R-:W-:Y:S07]  /*6f70*/  LDSM.16.M88.4 R52, [R170] ;  /* 0x00000000aa34783b */ /* 0x000fee0000000200 */
[C---:B-1----:R-:W-:Y:S08]  /*6f80*/  HMMA.16816.F32 R24, R128.reuse, R48, R24 ;  /* 0x000000308018723c */ /* 0x042ff00000001818 */
[C---:B------:R-:W-:Y:S01]  /*6f90*/  HMMA.16816.F32 R20, R128.reuse, R50, R20 ;  /* 0x000000328014723c */ /* 0x040fe20000001814 */
[----:B------:R-:W1:Y:S07]  /*6fa0*/  LDSM.16.M88.4 R48, [R166+0x2000] ;  /* 0x00200000a630783b */ /* 0x000e6e0000000200 */
[C---:B--2---:R-:W-:Y:S08]  /*6fb0*/  HMMA.16816.F32 R16, R128.reuse, R44, R16 ;  /* 0x0000002c8010723c */ /* 0x044ff00000001810 */
[----:B------:R-:W-:Y:S01]  /*6fc0*/  HMMA.16816.F32 R12, R128, R46, R12 ;  /* 0x0000002e800c723c */ /* 0x000fe2000000180c */
[----:B------:R-:W2:Y:S07]  /*6fd0*/  LDSM.16.M88.4 R44, [R166+0x2800] ;  /* 0x00280000a62c783b */ /* 0x000eae0000000200 */
[C---:B------:R-:W-:Y:S08]  /*6fe0*/  HMMA.16816.F32 R60, R120.reuse, R124, R60 ;  /* 0x0000007c783c723c */ /* 0x040ff0000000183c */
[----:B------:R-:W-:Y:S01]  /*6ff0*/  HMMA.16816.F32 R56, R120, R126, R56 ;  /* 0x0000007e7838723c */ /* 0x000fe20000001838 */
[----:B------:R-:W4:Y:S04]  /*7000*/  LDSM.16.M88.4 R124, [R167+0x4800] ;  /* 0x00480000a77c783b */ /* 0x000f280000000200 */
[----:B------:R-:W-:Y:S03]  /*7010*/  LDSM.16.M88.4 R120, [R167+0x5000] ;  /* 0x00500000a778783b */ /* 0x000fe60000000200 */
[C---:B-----5:R-:W-:Y:S08]  /*7020*/  HMMA.16816.F32 R8, R128.reuse, R132, R8 ;  /* 0x000000848008723c */ /* 0x060ff00000001808 */
[----:B---3--:R-:W-:Y:S01]  /*7030*/  HMMA.16816.F32 R60, R128, R116, R60 ;  /* 0x00000074803c723c */ /* 0x008fe2000000183c */
[----:B------:R-:W-:-:S04]  /*7040*/  IMAD R116, R103, 0x80, R136 ;  /* 0x0000008067747824 */ /* 0x000fc800078e0288 */
[C---:B------:R-:W-:Y:S02]  /*7050*/  VIADD R3, R116.reuse, 0xffffff00 ;  /* 0xffffff0074037836 */ /* 0x040fe40000000000 */
[C---:B------:R-:W-:Y:S01]  /*7060*/  VIADD R117, R116.reuse, 0xffffff09 ;  /* 0xffffff0974757836 */ /* 0x040fe20000000000 */
[----:B-1----:R-:W-:Y:S02]  /*7070*/  HMMA.16816.F32 R40, R52, R48, R40 ;  /* 0x000000303428723c */ /* 0x002fe40000001828 */
[C---:B------:R-:W-:Y:S02]  /*7080*/  ISETP.GE.AND P6, PT, R3.reuse, R138, PT ;  /* 0x0000008a0300720c */ /* 0x040fe40003fc6270 */
[----:B------:R-:W-:Y:S01]  /*7090*/  ISETP.GE.AND P5, PT, R3, R137, PT ;  /* 0x000000890300720c */ /* 0x000fe20003fa6270 */
[----:B------:R-:W-:-:S03]  /*70a0*/  VIADD R3, R116, 0xffffff08 ;  /* 0xffffff0874037836 */ /* 0x000fc60000000000 */
[----:B------:R-:W-:Y:S01]  /*70b0*/  HMMA.16816.F32 R36, R52, R50, R36 ;  /* 0x000000323424723c */ /* 0x000fe20000001824 */
[----:B------:R-:W1:Y:S01]  /*70c0*/  LDSM.16.M88.4 R48, [R166+0x3000] ;  /* 0x00300000a630783b */ /* 0x000e620000000200 */
[C---:B------:R-:W-:Y:S02]  /*70d0*/  ISETP.GE.AND P4, PT, R3.reuse, R138, PT ;  /* 0x0000008a0300720c */ /* 0x040fe40003f86270 */
[----:B------:R-:W-:Y:S01]  /*70e0*/  ISETP.GE.AND P1, PT, R3, R137, PT ;  /* 0x000000890300720c */ /* 0x000fe20003f26270 */
[----:B------:R-:W-:-:S03]  /*70f0*/  VIADD R3, R116, 0xffffff11 ;  /* 0xffffff1174037836 */ /* 0x000fc60000000000 */
[C---:B--2---:R-:W-:Y:S01]  /*7100*/  HMMA.16816.F32 R32, R52.reuse, R44, R32 ;  /* 0x0000002c3420723c */ /* 0x044fe20000001820 */
[----:B------:R-:W-:Y:S02]  /*7110*/  VIADD R44, R116, 0xffffff01 ;  /* 0xffffff01742c7836 */ /* 0x000fe40000000000 */
[----:B------:R-:W-:Y:S01]  /*7120*/  FSEL R218, R40, -INF , !P6 ;  /* 0xff80000028da7808 */ /* 0x000fe20007000000 */
[----:B------:R-:W-:Y:S01]  /*7130*/  VIADD R40, R116, 0xffffff10 ;  /* 0xffffff1074287836 */ /* 0x000fe20000000000 */
[----:B------:R-:W-:Y:S02]  /*7140*/  FSEL R216, R42, -INF , !P5 ;  /* 0xff8000002ad87808 */ /* 0x000fe40006800000 */
[CC--:B------:R-:W-:Y:S01]  /*7150*/  ISETP.GE.AND P3, PT, R44.reuse, R138.reuse, PT ;  /* 0x0000008a2c00720c */ /* 0x0c0fe20003f66270 */
[----:B------:R-:W-:Y:S01]  /*7160*/  HMMA.16816.F32 R28, R52, R46, R28 ;  /* 0x0000002e341c723c */ /* 0x000fe2000000181c */
[----:B------:R-:W-:Y:S02]  /*7170*/  ISETP.GE.AND P2, PT, R44, R137, PT ;  /* 0x000000892c00720c */ /* 0x000fe40003f46270 */
[----:B------:R-:W2:Y:S01]  /*7180*/  LDSM.16.M88.4 R44, [R166+0x3800] ;  /* 0x00380000a62c783b */ /* 0x000ea20000000200 */
[----:B------:R-:W-:Y:S01]  /*7190*/  FSEL R222, R36, -INF , !P4 ;  /* 0xff80000024de7808 */ /* 0x000fe20006000000 */
[----:B------:R-:W-:Y:S01]  /*71a0*/  VIADD R36, R116, 0xffffff18 ;  /* 0xffffff1874247836 */ /* 0x000fe20000000000 */
[----:B------:R-:W-:-:S02]  /*71b0*/  ISETP.GE.AND P6, PT, R117, R138, PT ;  /* 0x0000008a7500720c */ /* 0x000fc40003fc6270 */
[-C--:B------:R-:W-:Y:S01]  /*71c0*/  ISETP.GE.AND P5, PT, R117, R137.reuse, PT ;  /* 0x000000897500720c */ /* 0x080fe20003fa6270 */
[C---:B------:R-:W-:Y:S01]  /*71d0*/  HMMA.16816.F32 R4, R128.reuse, R134, R4 ;  /* 0x000000868004723c */ /* 0x040fe20000001804 */
[----:B------:R-:W-:Y:S02]  /*71e0*/  FSEL R226, R37, -INF , !P6 ;  /* 0xff80000025e27808 */ /* 0x000fe40007000000 */
[----:B------:R-:W-:Y:S02]  /*71f0*/  FSEL R220, R39, -INF , !P5 ;  /* 0xff80000027dc7808 */ /* 0x000fe40006800000 */
[----:B------:R-:W-:Y:S02]  /*7200*/  FSEL R214, R38, -INF , !P1 ;  /* 0xff80000026d67808 */ /* 0x000fe40004800000 */
[C---:B------:R-:W-:Y:S01]  /*7210*/  ISETP.GE.AND P6, PT, R36.reuse, R138, PT ;  /* 0x0000008a2400720c */ /* 0x040fe20003fc6270 */
[----:B----4-:R-:W-:Y:S01]  /*7220*/  HMMA.16816.F32 R112, R128, R124, R112 ;  /* 0x0000007c8070723c */ /* 0x010fe20000001870 */
[----:B------:R-:W-:-:S02]  /*7230*/  ISETP.GE.AND P5, PT, R36, R137, PT ;  /* 0x000000892400720c */ /* 0x000fc40003fa6270 */
[----:B------:R-:W3:Y:S01]  /*7240*/  LDSM.16.M88.4 R36, [R166+0x4000] ;  /* 0x00400000a624783b */ /* 0x000ee20000000200 */
[----:B------:R-:W-:Y:S02]  /*7250*/  FSEL R224, R41, -INF , !P3 ;  /* 0xff80000029e07808 */ /* 0x000fe40005800000 */
[----:B------:R-:W-:Y:S02]  /*7260*/  FSEL R212, R43, -INF , !P2 ;  /* 0xff8000002bd47808 */ /* 0x000fe40005000000 */
[CC--:B------:R-:W-:Y:S01]  /*7270*/  ISETP.GE.AND P4, PT, R3.reuse, R138.reuse, PT ;  /* 0x0000008a0300720c */ /* 0x0c0fe20003f86270 */
[----:B-1----:R-:W-:Y:S01]  /*7280*/  HMMA.16816.F32 R24, R52, R48, R24 ;  /* 0x000000303418723c */ /* 0x002fe20000001818 */
[-C--:B------:R-:W-:Y:S01]  /*7290*/  ISETP.GE.AND P1, PT, R3, R137.reuse, PT ;  /* 0x000000890300720c */ /* 0x080fe20003f26270 */
[----:B------:R-:W-:Y:S01]  /*72a0*/  VIADD R3, R116, 0xffffff19 ;  /* 0xffffff1974037836 */ /* 0x000fe20000000000 */
[C---:B------:R-:W-:Y:S02]  /*72b0*/  ISETP.GE.AND P3, PT, R40.reuse, R138, PT ;  /* 0x0000008a2800720c */ /* 0x040fe40003f66270 */
[----:B------:R-:W-:-:S02]  /*72c0*/  ISETP.GE.AND P2, PT, R40, R137, PT ;  /* 0x000000892800720c */ /* 0x000fc40003f46270 */
[----:B------:R-:W-:Y:S01]  /*72d0*/  FSEL R42, R32, -INF , !P3 ;  /* 0xff800000202a7808 */ /* 0x000fe20005800000 */
[C---:B------:R-:W-:Y:S01]  /*72e0*/  HMMA.16816.F32 R20, R52.reuse, R50, R20 ;  /* 0x000000323414723c */ /* 0x040fe20000001814 */
[----:B------:R-:W-:Y:S01]  /*72f0*/  FSEL R40, R34, -INF , !P2 ;  /* 0xff80000022287808 */ /* 0x000fe20005000000 */
[----:B------:R-:W-:Y:S01]  /*7300*/  VIADD R32, R116, 0xffffff20 ;  /* 0xffffff2074207836 */ /* 0x000fe20000000000 */
[----:B------:R-:W-:Y:S01]  /*7310*/  FSEL R208, R28, -INF , !P6 ;  /* 0xff8000001cd07808 */ /* 0x000fe20007000000 */
[C---:B------:R-:W-:Y:S01]  /*7320*/  VIADD R28, R116.reuse, 0xffffff28 ;  /* 0xffffff28741c7836 */ /* 0x040fe20000000000 */
[C---:B------:R-:W-:Y:S02]  /*7330*/  ISETP.GE.AND P3, PT, R3.reuse, R138, PT ;  /* 0x0000008a0300720c */ /* 0x040fe40003f66270 */
[----:B------:R-:W-:Y:S01]  /*7340*/  ISETP.GE.AND P2, PT, R3, R137, PT ;  /* 0x000000890300720c */ /* 0x000fe20003f46270 */
[----:B------:R-:W-:Y:S01]  /*7350*/  VIADD R3, R116, 0xffffff21 ;  /* 0xffffff2174037836 */ /* 0x000fe20000000000 */
[----:B--2---:R-:W-:Y:S01]  /*7360*/  HMMA.16816.F32 R16, R52, R44, R16 ;  /* 0x0000002c3410723c */ /* 0x004fe20000001810 */
[----:B------:R-:W-:-:S02]  /*7370*/  FSEL R44, R29, -INF , !P3 ;  /* 0xff8000001d2c7808 */ /* 0x000fc40005800000 */
[----:B------:R-:W-:Y:S02]  /*7380*/  FSEL R206, R31, -INF , !P2 ;  /* 0xff8000001fce7808 */ /* 0x000fe40005000000 */
[----:B------:R-:W-:Y:S02]  /*7390*/  FSEL R48, R30, -INF , !P5 ;  /* 0xff8000001e307808 */ /* 0x000fe40006800000 */
[C---:B------:R-:W-:Y:S01]  /*73a0*/  ISETP.GE.AND P3, PT, R28.reuse, R138, PT ;  /* 0x0000008a1c00720c */ /* 0x040fe20003f66270 */
[----:B------:R-:W-:Y:S01]  /*73b0*/  HMMA.16816.F32 R12, R52, R46, R12 ;  /* 0x0000002e340c723c */ /* 0x000fe2000000180c */
[----:B------:R-:W-:Y:S02]  /*73c0*/  ISETP.GE.AND P2, PT, R28, R137, PT ;  /* 0x000000891c00720c */ /* 0x000fe40003f46270 */
[----:B------:R-:W1:Y:S01]  /*73d0*/  LDSM.16.M88.4 R28, [R166+0x4800] ;  /* 0x00480000a61c783b */ /* 0x000e620000000200 */
[----:B------:R-:W-:Y:S02]  /*73e0*/  FSEL R210, R33, -INF , !P4 ;  /* 0xff80000021d27808 */ /* 0x000fe40006000000 */
[----:B------:R-:W-:-:S02]  /*73f0*/  FSEL R50, R35, -INF , !P1 ;  /* 0xff80000023327808 */ /* 0x000fc40004800000 */
[CC--:B------:R-:W-:Y:S01]  /*7400*/  ISETP.GE.AND P6, PT, R3.reuse, R138.reuse, PT ;  /* 0x0000008a0300720c */ /* 0x0c0fe20003fc6270 */
[C---:B---3--:R-:W-:Y:S01]  /*7410*/  HMMA.16816.F32 R8, R52.reuse, R36, R8 ;  /* 0x000000243408723c */ /* 0x048fe20000001808 */
[-C--:B------:R-:W-:Y:S01]  /*7420*/  ISETP.GE.AND P5, PT, R3, R137.reuse, PT ;  /* 0x000000890300720c */ /* 0x080fe20003fa6270 */
[----:B------:R-:W-:Y:S01]  /*7430*/  VIADD R3, R116, 0xffffff29 ;  /* 0xffffff2974037836 */ /* 0x000fe20000000000 */
[CC--:B------:R-:W-:Y:S02]  /*7440*/  ISETP.GE.AND P4, PT, R32.reuse, R138.reuse, PT ;  /* 0x0000008a2000720c */ /* 0x0c0fe40003f86270 */
[----:B------:R-:W-:Y:S02]  /*7450*/  ISETP.GE.AND P1, PT, R32, R137, PT ;  /* 0x000000892000720c */ /* 0x000fe40003f26270 */
[----:B------:R-:W-:Y:S01]  /*7460*/  FSEL R200, R24, -INF , !P4 ;  /* 0xff80000018c87808 */ /* 0x000fe20006000000 */
[----:B------:R-:W-:Y:S01]  /*7470*/  VIADD R24, R116, 0xffffff30 ;  /* 0xffffff3074187836 */ /* 0x000fe20000000000 */
[----:B------:R-:W-:Y:S01]  /*7480*/  FSEL R190, R26, -INF , !P1 ;  /* 0xff8000001abe7808 */ /* 0x000fe20004800000 */
[----:B------:R-:W-:Y:S01]  /*7490*/  HMMA.16816.F32 R4, R52, R38, R4 ;  /* 0x000000263404723c */ /* 0x000fe20000001804 */
[----:B------:R-:W-:-:S02]  /*74a0*/  ISETP.GE.AND P4, PT, R3, R138, PT ;  /* 0x0000008a0300720c */ /* 0x000fc40003f86270 */
[----:B------:R-:W-:Y:S01]  /*74b0*/  ISETP.GE.AND P1, PT, R3, R137, PT ;  /* 0x000000890300720c */ /* 0x000fe20003f26270 */
[----:B------:R-:W-:Y:S01]  /*74c0*/  VIADD R3, R116, 0xffffff31 ;  /* 0xffffff3174037836 */ /* 0x000fe20000000000 */
[----:B------:R-:W-:Y:S02]  /*74d0*/  FSEL R204, R25, -INF , !P6 ;  /* 0xff80000019cc7808 */ /* 0x000fe40007000000 */
[----:B------:R-:W-:Y:S01]  /*74e0*/  FSEL R196, R27, -INF , !P5 ;  /* 0xff8000001bc47808 */ /* 0x000fe20006800000 */
[----:B------:R-:W-:Y:S01]  /*74f0*/  HMMA.16816.F32 R108, R128, R126, R108 ;  /* 0x0000007e806c723c */ /* 0x000fe2000000186c */
[----:B------:R-:W-:Y:S01]  /*7500*/  FSEL R202, R20, -INF , !P3 ;  /* 0xff80000014ca7808 */ /* 0x000fe20005800000 */
[----:B------:R-:W-:Y:S01]  /*7510*/  VIADD R20, R116, 0xffffff40 ;  /* 0xffffff4074147836 */ /* 0x000fe20000000000 */
[----:B------:R-:W-:Y:S02]  /*7520*/  FSEL R188, R22, -INF , !P2 ;  /* 0xff80000016bc7808 */ /* 0x000fe40005000000 */
[----:B------:R-:W-:-:S02]  /*7530*/  ISETP.GE.AND P6, PT, R24, R138, PT ;  /* 0x0000008a1800720c */ /* 0x000fc40003fc6270 */
[-C--:B------:R-:W-:Y:S01]  /*7540*/  ISETP.GE.AND P5, PT, R24, R137.reuse, PT ;  /* 0x000000891800720c */ /* 0x080fe20003fa6270 */
[----:B------:R-:W-:Y:S01]  /*7550*/  HMMA.16816.F32 R104, R128, R120, R104 ;  /* 0x000000788068723c */ /* 0x000fe20000001868 */
[C---:B------:R-:W-:Y:S02]  /*7560*/  ISETP.GE.AND P3, PT, R3.reuse, R138, PT ;  /* 0x0000008a0300720c */ /* 0x040fe40003f66270 */
[----:B------:R-:W-:Y:S01]  /*7570*/  ISETP.GE.AND P2, PT, R3, R137, PT ;  /* 0x000000890300720c */ /* 0x000fe20003f46270 */
[----:B------:R-:W-:Y:S01]  /*7580*/  VIADD R3, R116, 0xffffff38 ;  /* 0xffffff3874037836 */ /* 0x000fe20000000000 */
[----:B------:R-:W-:Y:S02]  /*7590*/  FSEL R156, R16, -INF , !P6 ;  /* 0xff800000109c7808 */ /* 0x000fe40007000000 */
[----:B------:R-:W-:Y:S01]  /*75a0*/  FSEL R148, R18, -INF , !P5 ;  /* 0xff80000012947808 */ /* 0x000fe20006800000 */
[----:B-1----:R-:W-:Y:S01]  /*75b0*/  HMMA.16816.F32 R112, R52, R28, R112 ;  /* 0x0000001c3470723c */ /* 0x002fe20000001870 */
[----:B------:R-:W-:-:S02]  /*75c0*/  FSEL R158, R17, -INF , !P3 ;  /* 0xff800000119e7808 */ /* 0x000fc40005800000 */
[----:B------:R-:W-:Y:S02]  /*75d0*/  FSEL R150, R19, -INF , !P2 ;  /* 0xff80000013967808 */ /* 0x000fe40005000000 */
[----:B------:R-:W-:Y:S01]  /*75e0*/  FSEL R198, R21, -INF , !P4 ;  /* 0xff80000015c67808 */ /* 0x000fe20006000000 */
[----:B------:R-:W1:Y:S01]  /*75f0*/  LDSM.16.M88.4 R16, [R166+0x5000] ;  /* 0x00500000a610783b */ /* 0x000e620000000200 */
[----:B------:R-:W-:Y:S01]  /*7600*/  FSEL R194, R23, -INF , !P1 ;  /* 0xff80000017c27808 */ /* 0x000fe20004800000 */
[----:B------:R-:W-:Y:S01]  /*7610*/  HMMA.16816.F32 R108, R52, R30, R108 ;  /* 0x0000001e346c723c */ /* 0x000fe2000000186c */
[CC--:B------:R-:W-:Y:S02]  /*7620*/  ISETP.GE.AND P4, PT, R3.reuse, R138.reuse, PT ;  /* 0x0000008a0300720c */ /* 0x0c0fe40003f86270 */
        /* <DEDUP_REMOVED lines=9> */
[CC--:B------:R-:W-:Y:S02]  /*76c0*/  ISETP.GE.AND P3, PT, R20.reuse, R138.reuse, PT ;  /* 0x0000008a1400720c */ /* 0x0c0fe40003f66270 */
[-C--:B------:R-:W-:Y:S01]  /*76d0*/  ISETP.GE.AND P2, PT, R20, R137.reuse, PT ;  /* 0x000000891400720c */ /* 0x080fe20003f46270 */
[----:B------:R-:W-:Y:S01]  /*76e0*/  HMMA.16816.F32 R56, R128, R118, R56 ;  /* 0x000000768038723c */ /* 0x000fe20000001838 */
[C---:B------:R-:W-:Y:S02]  /*76f0*/  ISETP.GE.AND P4, PT, R3.reuse, R138, PT ;  /* 0x0000008a0300720c */ /* 0x040fe40003f86270 */
[----:B------:R-:W-:Y:S01]  /*7700*/  ISETP.GE.AND P1, PT, R3, R137, PT ;  /* 0x000000890300720c */ /* 0x000fe20003f26270 */
[C---:B------:R-:W-:Y:S01]  /*7710*/  VIADD R3, R116.reuse, 0xffffff48 ;  /* 0xffffff4874037836 */ /* 0x040fe20000000000 */
[----:B------:R-:W-:Y:S01]  /*7720*/  FSEL R160, R13, -INF , !P6 ;  /* 0xff8000000da07808 */ /* 0x000fe20007000000 */
[----:B------:R-:W-:Y:S01]  /*7730*/  VIADD R13, R116, 0xffffff60 ;  /* 0xffffff60740d7836 */ /* 0x000fe20000000000 */
        /* <DEDUP_REMOVED lines=8> */
[----:B------:R-:W2:Y:S01]  /*77c0*/  LDSM.16.M88.4 R8, [R166+0x5800] ;  /* 0x00580000a608783b */ /* 0x000ea20000000200 */
[----:B------:R-:W-:Y:S01]  /*77d0*/  ISETP.GE.AND P3, PT, R3, R138, PT ;  /* 0x0000008a0300720c */ /* 0x000fe20003f66270 */
[----:B------:R-:W-:-:S04]  /*77e0*/  DEPBAR.LE SB0, 0x0 ;  /* 0x000080000000791a */ /* 0x000fc80000000000 */
[----:B------:R-:W-:Y:S01]  /*77f0*/  BAR.SYNC.DEFER_BLOCKING 0x0 ;  /* 0x0000000000007b1d */ /* 0x000fe20000010000 */
[-C--:B------:R-:W-:Y:S01]  /*7800*/  ISETP.GE.AND P2, PT, R3, R137.reuse, PT ;  /* 0x000000890300720c */ /* 0x080fe20003f46270 */
[----:B------:R-:W-:Y:S01]  /*7810*/  VIADD R3, R116, 0xffffff51 ;  /* 0xffffff5174037836 */ /* 0x000fe20000000000 */
[----:B------:R-:W-:Y:S01]  /*7820*/  FSEL R142, R4, -INF , !P6 ;  /* 0xff800000048e7808 */ /* 0x000fe20007000000 */
[----:B------:R-:W-:Y:S01]  /*7830*/  VIADD R4, R116, 0xffffff59 ;  /* 0xffffff5974047836 */ /* 0x000fe20000000000 */
        /* <DEDUP_REMOVED lines=13> */
[C---:B------:R-:W-:Y:S02]  /*7910*/  ISETP.GE.AND P4, PT, R4.reuse, R138, PT ;  /* 0x0000008a0400720c */ /* 0x040fe40003f86270 */
[----:B------:R-:W-:Y:S02]  /*7920*/  ISETP.GE.AND P1, PT, R4, R137, PT ;  /* 0x000000890400720c */ /* 0x000fe40003f26270 */
[----:B-1----:R-:W-:Y:S01]  /*7930*/  HMMA.16816.F32 R4, R52, R16, R104 ;  /* 0x000000103404723c */ /* 0x002fe20000001868 */
[----:B------:R-:W-:Y:S02]  /*7940*/  FSEL R128, R113, -INF , !P6 ;  /* 0xff80000071807808 */ /* 0x000fe40007000000 */
[----:B------:R-:W-:Y:S02]  /*7950*/  FSEL R118, R115, -INF , !P5 ;  /* 0xff80000073767808 */ /* 0x000fe40006800000 */
[----:B------:R-:W-:-:S02]  /*7960*/  FSEL R126, R108, -INF , !P3 ;  /* 0xff8000006c7e7808 */ /* 0x000fc40005800000 */
[----:B------:R-:W-:Y:S01]  /*7970*/  FSEL R104, R110, -INF , !P2 ;  /* 0xff8000006e687808 */ /* 0x000fe20005000000 */
[----:B------:R-:W-:Y:S01]  /*7980*/  HMMA.16816.F32 R16, R52, R18, R64 ;  /* 0x000000123410723c */ /* 0x000fe20000001840 */
        /* <DEDUP_REMOVED lines=10> */
[----:B------:R-:W-:Y:S01]  /*7a30*/  FSEL R64, R6, -INF , !P5 ;  /* 0xff80000006407808 */ /* 0x000fe20006800000 */
[----:B------:R-:W-:Y:S01]  /*7a40*/  VIADD R6, R116, 0xffffff70 ;  /* 0xffffff7074067836 */ /* 0x000fe20000000000 */
[CC--:B------:R-:W-:Y:S02]  /*7a50*/  ISETP.GE.AND P1, PT, R13.reuse, R138.reuse, PT ;  /* 0x0000008a0d00720c */ /* 0x0c0fe40003f26270 */
[----:B------:R-:W-:Y:S02]  /*7a60*/  ISETP.GE.AND P4, PT, R13, R137, PT ;  /* 0x000000890d00720c */ /* 0x000fe40003f86270 */
[----:B------:R-:W-:-:S02]  /*7a70*/  ISETP.GE.AND P6, PT, R12, R138, PT ;  /* 0x0000008a0c00720c */ /* 0x000fc40003fc6270 */
[-C--:B------:R-:W-:Y:S02]  /*7a80*/  ISETP.GE.AND P5, PT, R12, R137.reuse, PT ;  /* 0x000000890c00720c */ /* 0x080fe40003fa6270 */
[C---:B--2---:R-:W-:Y:S01]  /*7a90*/  HMMA.16816.F32 R12, R52.reuse, R8, R60 ;  /* 0x00000008340c723c */ /* 0x044fe2000000183c */
[----:B------:R-:W-:Y:S02]  /*7aa0*/  FSEL R62, R16, -INF , !P1 ;  /* 0xff800000103e7808 */ /* 0x000fe40004800000 */
[-C--:B------:R-:W-:Y:S02]  /*7ab0*/  ISETP.GE.AND P1, PT, R4, R138.reuse, PT ;  /* 0x0000008a0400720c */ /* 0x080fe40003f26270 */
[----:B------:R-:W-:Y:S02]  /*7ac0*/  FSEL R60, R18, -INF , !P4 ;  /* 0xff800000123c7808 */ /* 0x000fe40006000000 */
[----:B------:R-:W-:Y:S01]  /*7ad0*/  ISETP.GE.AND P4, PT, R4, R137, PT ;  /* 0x000000890400720c */ /* 0x000fe20003f86270 */
[----:B------:R-:W-:Y:S01]  /*7ae0*/  HMMA.16816.F32 R8, R52, R10, R56 ;  /* 0x0000000a3408723c */ /* 0x000fe20000001838 */
[----:B------:R-:W-:Y:S01]  /*7af0*/  FSEL R66, R5, -INF , !P3 ;  /* 0xff80000005427808 */ /* 0x000fe20005800000 */
[C---:B------:R-:W-:Y:S01]  /*7b00*/  VIADD R4, R116.reuse, 0xffffff78 ;  /* 0xffffff7874047836 */ /* 0x040fe20000000000 */
[----:B------:R-:W-:Y:S01]  /*7b10*/  FSEL R61, R7, -INF , !P2 ;  /* 0xff800000073d7808 */ /* 0x000fe20005000000 */
[----:B------:R-:W-:Y:S01]  /*7b20*/  VIADD R116, R116, 0xffffff79 ;  /* 0xffffff7974747836 */ /* 0x000fe20000000000 */
[----:B------:R-:W-:-:S02]  /*7b30*/  ISETP.GE.AND P3, PT, R6, R138, PT ;  /* 0x0000008a0600720c */ /* 0x000fc40003f66270 */
[----:B------:R-:W-:Y:S02]  /*7b40*/  ISETP.GE.AND P2, PT, R6, R137, PT ;  /* 0x000000890600720c */ /* 0x000fe40003f46270 */
[----:B------:R-:W-:Y:S02]  /*7b50*/  FSEL R59, R17, -INF , !P6 ;  /* 0xff800000113b7808 */ /* 0x000fe40007000000 */
[----:B------:R-:W-:Y:S02]  /*7b60*/  FSEL R107, R13, -INF , !P1 ;  /* 0xff8000000d6b7808 */ /* 0x000fe40004800000 */
[----:B------:R-:W-:Y:S02]  /*7b70*/  ISETP.GE.U32.AND P1, PT, R103, 0x3, PT ;  /* 0x000000036700780c */ /* 0x000fe40003f26070 */
[----:B------:R-:W-:Y:S02]  /*7b80*/  FSEL R57, R19, -INF , !P5 ;  /* 0xff80000013397808 */ /* 0x000fe40006800000 */
[----:B------:R-:W-:-:S02]  /*7b90*/  FSEL R58, R12, -INF , !P3 ;  /* 0xff8000000c3a7808 */ /* 0x000fc40005800000 */
[----:B------:R-:W-:Y:S02]  /*7ba0*/  FSEL R56, R14, -INF , !P2 ;  /* 0xff8000000e387808 */ /* 0x000fe40005000000 */
[-C--:B------:R-:W-:Y:S02]  /*7bb0*/  ISETP.GE.AND P6, PT, R4, R138.reuse, PT ;  /* 0x0000008a0400720c */ /* 0x080fe40003fc6270 */
[----:B------:R-:W-:Y:S02]  /*7bc0*/  ISETP.GE.AND P5, PT, R116, R138, PT ;  /* 0x0000008a7400720c */ /* 0x000fe40003fa6270 */
[-C--:B------:R-:W-:Y:S02]  /*7bd0*/  ISETP.GE.AND P3, PT, R4, R137.reuse, PT ;  /* 0x000000890400720c */ /* 0x080fe40003f66270 */
[----:B------:R-:W-:Y:S02]  /*7be0*/  ISETP.GE.AND P2, PT, R116, R137, PT ;  /* 0x000000897400720c */ /* 0x000fe40003f46270 */
[----:B------:R-:W-:-:S02]  /*7bf0*/  FSEL R67, R15, -INF , !P4 ;  /* 0xff8000000f437808 */ /* 0x000fc40006000000 */
[----:B------:R-:W-:Y:S02]  /*7c00*/  FSEL R108, R8, -INF , !P6 ;  /* 0xff800000086c7808 */ /* 0x000fe40007000000 */
        /* <DEDUP_REMOVED lines=15> */
[----:B------:R-:W-:Y:S02]  /*7d00*/  LOP3.LUT R6, R6, R5, RZ, 0x3c, !PT ;  /* 0x0000000506067212 */ /* 0x000fe400078e3cff */
[----:B------:R-:W-:-:S02]  /*7d10*/  ISETP.GE.AND P1, PT, R12, RZ, PT ;  /* 0x000000ff0c00720c */ /* 0x000fc40003f26270 */
        /* <DEDUP_REMOVED lines=50> */
.L_x_4632:
[----:B------:R-:W-:Y:S01]  /*8040*/  UMOV UR6, URZ ;  /* 0x000000ff00067c82 */ /* 0x000fe20008000000 */
[----:B------:R-:W-:Y:S01]  /*8050*/  IMAD.SHL.U32 R4, R100, 0x80, RZ ;  /* 0x0000008064047824 */ /* 0x000fe200078e00ff */
[----:B------:R-:W-:-:S05]  /*8060*/  IADD3 R5, P1, PT, RZ, -UR6, RZ ;  /* 0x80000006ff057c10 */ /* 0x000fca000ff3e0ff */
[----:B------:R-:W-:-:S05]  /*8070*/  IMAD.X R4, RZ, RZ, ~R4, P1 ;  /* 0x000000ffff047224 */ /* 0x000fca00008e0e04 */
[----:B------:R-:W-:-:S04]  /*8080*/  SHF.R.S64 R5, R5, 0x1f, R4 ;  /* 0x0000001f05057819 */ /* 0x000fc80000001004 */
[----:B------:R-:W-:-:S04]  /*8090*/  IADD3 R176, P1, PT, R5, R176, RZ ;  /* 0x000000b005b07210 */ /* 0x000fc80007f3e0ff */
[----:B------:R-:W-:-:S09]  /*80a0*/  LEA.HI.X.SX32 R177, R4, R177, 0x1, P1 ;  /* 0x000000b104b17211 */ /* 0x000fd200008f0eff */
.L_x_4633:
[C---:B------:R-:W-:Y:S01]  /*80b0*/  LEA R16, P1, R100.reuse, R176, 0x5 ;  /* 0x000000b064107211 */ /* 0x040fe200078228ff */
[----:B------:R1:W-:Y:S01]  /*80c0*/  @P0 STS.128 [R183+0x2000], RZ ;  /* 0x002000ffb7000388 */ /* 0x0003e20000000c00 */
[C---:B------:R-:W-:Y:S01]  /*80d0*/  @!P0 IMAD R5, R101.reuse, 0x60, RZ ;  /* 0x0000006065058824 */ /* 0x040fe200078e02ff */
[----:B------:R-:W-:Y:S01]  /*80e0*/  BSSY.RECONVERGENT B0, `(.L_x_4634) ;  /* 0x000003c000007945 */ /* 0x000fe20003800200 */
[C---:B------:R-:W-:Y:S01]  /*80f0*/  LEA.HI.X R17, R100.reuse, R177, R101, 0x5, P1 ;  /* 0x000000b164117211 */ /* 0x040fe200008f2c65 */
[--C-:B------:R-:W-:Y:S01]  /*8100*/  @!P0 IMAD.MOV.U32 R10, RZ, RZ, R16.reuse ;  /* 0x000000ffff0a8224 */ /* 0x100fe200078e0010 */
[CC--:B------:R-:W-:Y:S01]  /*8110*/  @!P0 LEA R14, P1, R100.reuse, R16.reuse, 0x5 ;  /* 0x00000010640e8211 */ /* 0x0c0fe200078228ff */
[----:B------:R-:W-:Y:S01]  /*8120*/  @!P0 IMAD.MOV.U32 R6, RZ, RZ, R16 ;  /* 0x000000ffff068224 */ /* 0x000fe200078e0010 */
[CC--:B------:R-:W-:Y:S01]  /*8130*/  @!P0 LEA R12, P2, R100.reuse, R16.reuse, 0x6 ;  /* 0x00000010640c8211 */ /* 0x0c0fe200078430ff */
[----:B------:R-:W-:Y:S01]  /*8140*/  @!P0 IMAD.MOV.U32 R11, RZ, RZ, R17 ;  /* 0x000000ffff0b8224 */ /* 0x000fe200078e0011 */
[-C--:B------:R-:W-:Y:S01]  /*8150*/  @!P0 MOV R7, R17.reuse ;  /* 0x0000001100078202 */ /* 0x080fe20000000f00 */
[----:B------:R-:W-:Y:S01]  /*8160*/  @!PT LDS RZ, [RZ] ;  /* 0x00000000fffff984 */ /* 0x000fe20000000800 */
[----:B------:R-:W-:Y:S01]  /*8170*/  @!PT LDS RZ, [RZ] ;  /* 0x00000000fffff984 */ /* 0x000fe20000000800 */
[----:B------:R-:W-:Y:S01]  /*8180*/  @!PT LDS RZ, [RZ] ;  /* 0x00000000fffff984 */ /* 0x000fe20000000800 */
[----:B------:R1:W-:Y:S01]  /*8190*/  @!P0 LDGSTS.E.BYPASS.LTC128B.128 [R183+0x2000], desc[UR16][R176.64] ;  /* 0x02000000b0b78fae */ /* 0x0003e2000b981a10 */
[CC--:B------:R-:W-:Y:S01]  /*81a0*/  @!P0 LEA.HI.X R15, R100.reuse, R17.reuse, R101, 0x5, P1 ;  /* 0x00000011640f8211 */ /* 0x0c0fe200008f2c65 */
[C---:B------:R-:W-:Y:S01]  /*81b0*/  @!P0 IMAD.WIDE.U32 R10, R100.reuse, 0x60, R10 ;  /* 0x00000060640a8825 */ /* 0x040fe200078e000a */
[C---:B------:R-:W-:Y:S01]  /*81c0*/  @!P0 LEA R8, P1, R100.reuse, R16, 0x7 ;  /* 0x0000001064088211 */ /* 0x040fe200078238ff */
[----:B------:R1:W-:Y:S01]  /*81d0*/  @P0 STS.128 [R183+0x2800], RZ ;  /* 0x002800ffb7000388 */ /* 0x0003e20000000c00 */
[CCC-:B------:R-:W-:Y:S01]  /*81e0*/  @!P0 LEA.HI.X R13, R100.reuse, R17.reuse, R101.reuse, 0x6, P2 ;  /* 0x00000011640d8211 */ /* 0x1c0fe200010f3465 */
[----:B------:R-:W-:Y:S01]  /*81f0*/  @!P0 IMAD R4, R101, 0xa0, RZ ;  /* 0x000000a065048824 */ /* 0x000fe200078e02ff */
[C---:B------:R-:W-:Y:S01]  /*8200*/  @!P0 LEA.HI.X R9, R100.reuse, R17, R101, 0x7, P1 ;  /* 0x0000001164098211 */ /* 0x040fe200008f3c65 */
[----:B------:R-:W-:Y:S01]  /*8210*/  @!PT LDS RZ, [RZ] ;  /* 0x00000000fffff984 */ /* 0x000fe20000000800 */
[----:B------:R-:W-:Y:S01]  /*8220*/  @!PT LDS RZ, [RZ] ;  /* 0x00000000fffff984 */ /* 0x000fe20000000800 */
[----:B------:R-:W-:Y:S01]  /*8230*/  @!PT LDS RZ, [RZ] ;  /* 0x00000000fffff984 */ /* 0x000fe20000000800 */
[----:B------:R1:W-:Y:S01]  /*8240*/  @!P0 LDGSTS.E.BYPASS.LTC128B.128 [R183+0x2800], desc[UR16][R16.64] ;  /* 0x0280000010b78fae */ /* 0x0003e2000b981a10 */
[----:B------:R-:W-:-:S03]  /*8250*/  @!P0 IMAD.WIDE.U32 R6, R100, 0xa0, R6 ;  /* 0x000000a064068825 */ /* 0x000fc600078e0006 */
[----:B------:R1:W-:Y:S01]  /*8260*/  @P0 STS.128 [R183+0x3000], RZ ;  /* 0x003000ffb7000388 */ /* 0x0003e20000000c00 */
[----:B------:R-:W-:Y:S01]  /*8270*/  @!P0 IMAD.IADD R11, R5, 0x1, R11 ;  /* 0x00000001050b8824 */ /* 0x000fe200078e020b */
        /* <DEDUP_REMOVED lines=34> */
.L_x_4635:
[----:B------:R-:W-:Y:S05]  /*84a0*/  BSYNC.RECONVERGENT B0 ;  /* 0x0000000000007941 */ /* 0x000fea0003800200 */
.L_x_4634:
[----:B------:R-:W0:Y:S02]  /*84b0*/  LDGDEPBAR ;  /* 0x00000000000079af */ /* 0x000e240000000000 */
.L_x_4631:
[----:B------:R-:W-:Y:S01]  /*84c0*/  FMNMX3.FTZ R5, R2, R218, R224, !PT ;  /* 0x000000da02057276 */ /* 0x000fe200078100e0 */
[----:B------:R-:W-:Y:S01]  /*84d0*/  LDSM.16.MT88.4 R20, [R169+0x6000] ;  /* 0x00600000a914783b */ /* 0x000fe20000004200 */
[----:B-1----:R-:W-:Y:S02]  /*84e0*/  FMNMX3.FTZ R7, R0, R216, R212, !PT ;  /* 0x000000d800077276 */ /* 0x002fe400078100d4 */
[----:B------:R-:W-:Y:S01]  /*84f0*/  FMNMX3.FTZ R5, R5, R222, R226, !PT ;  /* 0x000000de05057276 */ /* 0x000fe200078100e2 */
[----:B--2---:R-:W-:Y:S01]  /*8500*/  LDSM.16.MT88.4 R16, [R164+0x6000] ;  /* 0x00600000a410783b */ /* 0x004fe20000004200 */
[----:B------:R-:W-:Y:S02]  /*8510*/  FMNMX3.FTZ R7, R7, R214, R220, !PT ;  /* 0x000000d607077276 */ /* 0x000fe400078100dc */
[----:B------:R-:W-:Y:S01]  /*8520*/  FMNMX3.FTZ R5, R5, R42, R210, !PT ;  /* 0x0000002a05057276 */ /* 0x000fe200078100d2 */
[----:B------:R-:W-:Y:S01]  /*8530*/  LDSM.16.MT88.4 R28, [R102+0x6000] ;  /* 0x00600000661c783b */ /* 0x000fe20000004200 */
[----:B------:R-:W-:-:S02]  /*8540*/  FMNMX3.FTZ R7, R7, R40, R50, !PT ;  /* 0x0000002807077276 */ /* 0x000fc40007810032 */
[----:B------:R-:W-:Y:S01]  /*8550*/  FMNMX3.FTZ R5, R5, R208, R44, !PT ;  /* 0x000000d005057276 */ /* 0x000fe2000781002c */
[----:B------:R-:W-:Y:S01]  /*8560*/  LDSM.16.MT88.4 R36, [R169+0x6800] ;  /* 0x00680000a924783b */ /* 0x000fe20000004200 */
[----:B------:R-:W-:Y:S02]  /*8570*/  FMNMX3.FTZ R7, R7, R48, R206, !PT ;  /* 0x0000003007077276 */ /* 0x000fe400078100ce */
        /* <DEDUP_REMOVED lines=25> */
[----:B------:R-:W-:Y:S01]  /*8710*/  IADD3 R189, PT, PT, R103, -0x3, RZ ;  /* 0xfffffffd67bd7810 */ /* 0x000fe20007ffe0ff */
        /* <DEDUP_REMOVED lines=19> */
[--C-:B------:R-:W-:Y:S01]  /*8850*/  FFMA.FTZ R112, R224, UR4, -R113.reuse ;  /* 0x00000004e0707c23 */ /* 0x100fe20008010871 */
[--C-:B------:R-:W-:Y:S01]  /*8860*/  FFMA.FTZ R111, R222, UR4, -R113.reuse ;  /* 0x00000004de6f7c23 */ /* 0x100fe20008010871 */
[----:B------:R-:W-:Y:S01]  /*8870*/  FFMA.FTZ R110, R226, UR4, -R113 ;  /* 0x00000004e26e7c23 */ /* 0x000fe20008010871 */
[--C-:B------:R-:W-:Y:S01]  /*8880*/  FFMA.FTZ R101, R216, UR4, -R109.reuse ;  /* 0x00000004d8657c23 */ /* 0x100fe2000801086d */
[--C-:B------:R-:W-:Y:S01]  /*8890*/  FFMA.FTZ R100, R212, UR4, -R109.reuse ;  /* 0x00000004d4647c23 */ /* 0x100fe2000801086d */
[--C-:B------:R-:W-:Y:S01]  /*88a0*/  FFMA.FTZ R117, R220, UR4, -R109.reuse ;  /* 0x00000004dc757c23 */ /* 0x100fe2000801086d */
[----:B------:R-:W-:Y:S01]  /*88b0*/  FMUL.FTZ R119, R7, UR4 ;  /* 0x0000000407777c20 */ /* 0x000fe20008410000 */
[----:B------:R-:W-:Y:S01]  /*88c0*/  FMUL.FTZ R0, R5, UR4 ;  /* 0x0000000405007c20 */ /* 0x000fe20008410000 */
[----:B------:R-:W-:Y:S01]  /*88d0*/  FFMA.FTZ R214, R214, UR4, -R109 ;  /* 0x00000004d6d67c23 */ /* 0x000fe2000801086d */
[----:B------:R-:W-:Y:S01]  /*88e0*/  MUFU.EX2 R114, R114 ;  /* 0x0000007200727308 */ /* 0x000fe20000000800 */
[----:B------:R-:W1:Y:S01]  /*88f0*/  LDSM.16.MT88.4 R4, [R165+0x6000] ;  /* 0x00600000a504783b */ /* 0x000e620000004200 */
[--C-:B------:R-:W-:Y:S01]  /*8900*/  FFMA.FTZ R140, R140, UR4, -R113.reuse ;  /* 0x000000048c8c7c23 */ /* 0x100fe20008010871 */
[--C-:B------:R-:W-:Y:S01]  /*8910*/  FFMA.FTZ R123, R144, UR4, -R113.reuse ;  /* 0x00000004907b7c23 */ /* 0x100fe20008010871 */
[----:B------:R-:W2:Y:S01]  /*8920*/  MUFU.EX2 R112, R112 ;  /* 0x0000007000707308 */ /* 0x000ea20000000800 */
[--C-:B------:R-:W-:Y:S01]  /*8930*/  FFMA.FTZ R138, R142, UR4, -R113.reuse ;  /* 0x000000048e8a7c23 */ /* 0x100fe20008010871 */
[----:B------:R-:W-:Y:S01]  /*8940*/  FFMA.FTZ R121, R146, UR4, -R113 ;  /* 0x0000000492797c23 */ /* 0x000fe20008010871 */
[--C-:B------:R-:W-:Y:S01]  /*8950*/  FFMA.FTZ R125, R132, UR4, -R109.reuse ;  /* 0x00000004847d7c23 */ /* 0x100fe2000801086d */
[----:B------:R-:W-:Y:S01]  /*8960*/  MUFU.EX2 R111, R111 ;  /* 0x0000006f006f7308 */ /* 0x000fe20000000800 */
[--C-:B------:R-:W-:Y:S01]  /*8970*/  FFMA.FTZ R127, R136, UR4, -R109.reuse ;  /* 0x00000004887f7c23 */ /* 0x100fe2000801086d */
[--C-:B------:R-:W-:Y:S01]  /*8980*/  FFMA.FTZ R130, R130, UR4, -R109.reuse ;  /* 0x0000000482827c23 */ /* 0x100fe2000801086d */
[----:B------:R-:W-:Y:S01]  /*8990*/  FFMA.FTZ R134, R134, UR4, -R109 ;  /* 0x0000000486867c23 */ /* 0x000fe2000801086d */
        /* <DEDUP_REMOVED lines=10> */
[--C-:B------:R-:W-:Y:S01]  /*8a40*/  FFMA.FTZ R65, R65, UR4, -R113.reuse ;  /* 0x0000000441417c23 */ /* 0x100fe20008010871 */
[----:B------:R-:W-:Y:S01]  /*8a50*/  FFMA.FTZ R59, R59, UR4, -R113 ;  /* 0x000000043b3b7c23 */ /* 0x000fe20008010871 */
[----:B------:R-:W-:Y:S01]  /*8a60*/  MUFU.EX2 R2, R214 ;  /* 0x000000d600027308 */ /* 0x000fe20000000800 */
[----:B------:R-:W-:Y:S01]  /*8a70*/  FFMA.FTZ R57, R57, UR4, -R109 ;  /* 0x0000000439397c23 */ /* 0x000fe2000801086d */
        /* <DEDUP_REMOVED lines=8> */
[----:B---3--:R-:W-:-:S03]  /*8b00*/  F2FP.F16.F32.PACK_AB R11, R117, R2 ;  /* 0x00000002750b723e */ /* 0x008fc600000000ff */
[----:B------:R-:W-:Y:S01]  /*8b10*/  MUFU.EX2 R123, R123 ;  /* 0x0000007b007b7308 */ /* 0x000fe20000000800 */
        /* <DEDUP_REMOVED lines=14> */
[--C-:B------:R-:W-:Y:S01]  /*8c00*/  FFMA.FTZ R75, R50, UR4, -R109.reuse ;  /* 0x00000004324b7c23 */ /* 0x100fe2000801086d */
[--C-:B------:R-:W-:Y:S01]  /*8c10*/  FFMA.FTZ R73, R48, UR4, -R109.reuse ;  /* 0x0000000430497c23 */ /* 0x100fe2000801086d */
[----:B------:R-:W-:Y:S01]  /*8c20*/  FFMA.FTZ R74, R206, UR4, -R109 ;  /* 0x00000004ce4a7c23 */ /* 0x000fe2000801086d */
[----:B------:R-:W-:Y:S01]  /*8c30*/  MUFU.EX2 R72, R72 ;  /* 0x0000004800487308 */ /* 0x000fe20000000800 */
[-C--:B------:R-:W-:Y:S01]  /*8c40*/  FMUL.FTZ R76, R76, R119.reuse ;  /* 0x000000774c4c7220 */ /* 0x080fe20000410000 */
[-C--:B------:R-:W-:Y:S01]  /*8c50*/  FMUL.FTZ R77, R77, R119.reuse ;  /* 0x000000774d4d7220 */ /* 0x080fe20000410000 */
[C---:B------:R-:W-:Y:S01]  /*8c60*/  HMMA.16816.F32 R20, R8.reuse, R22, R68 ;  /* 0x000000160814723c */ /* 0x040fe20000001844 */
[--C-:B------:R-:W-:Y:S01]  /*8c70*/  FFMA.FTZ R68, R42, UR4, -R113.reuse ;  /* 0x000000042a447c23 */ /* 0x100fe20008010871 */
[--C-:B------:R-:W-:Y:S01]  /*8c80*/  FFMA.FTZ R69, R210, UR4, -R113.reuse ;  /* 0x00000004d2457c23 */ /* 0x100fe20008010871 */
[----:B------:R-:W2:Y:S01]  /*8c90*/  LDSM.16.MT88.4 R40, [R165+0x6800] ;  /* 0x00680000a528783b */ /* 0x000ea20000004200 */
        /* <DEDUP_REMOVED lines=27> */
[C---:B-1----:R-:W-:Y:S01]  /*8e50*/  HMMA.16816.F32 R24, R8.reuse, R4, R24 ;  /* 0x000000040818723c */ /* 0x042fe20000001818 */
[----:B------:R-:W1:Y:S01]  /*8e60*/  LDSM.16.MT88.4 R48, [R164+0x6800] ;  /* 0x00680000a430783b */ /* 0x000e620000004200 */
[----:B------:R-:W-:Y:S01]  /*8e70*/  FFMA.FTZ R80, R202, UR4, -R113 ;  /* 0x00000004ca507c23 */ /* 0x000fe20008010871 */
[--C-:B------:R-:W-:Y:S01]  /*8e80*/  FFMA.FTZ R83, R196, UR4, -R109.reuse ;  /* 0x00000004c4537c23 */ /* 0x100fe2000801086d */
[--C-:B------:R-:W-:Y:S01]  /*8e90*/  FFMA.FTZ R82, R188, UR4, -R109.reuse ;  /* 0x00000004bc527c23 */ /* 0x100fe2000801086d */
[----:B------:R-:W-:Y:S01]  /*8ea0*/  FFMA.FTZ R81, R194, UR4, -R109 ;  /* 0x00000004c2517c23 */ /* 0x000fe2000801086d */
        /* <DEDUP_REMOVED lines=8> */
[--C-:B------:R-:W-:Y:S01]  /*8f30*/  FFMA.FTZ R95, R150, UR4, -R109.reuse ;  /* 0x00000004965f7c23 */ /* 0x100fe2000801086d */
[--C-:B------:R-:W-:Y:S01]  /*8f40*/  FFMA.FTZ R97, R152, UR4, -R109.reuse ;  /* 0x0000000498617c23 */ /* 0x100fe2000801086d */
[C---:B------:R-:W-:Y:S01]  /*8f50*/  HMMA.16816.F32 R32, R8.reuse, R16, R32 ;  /* 0x000000100820723c */ /* 0x040fe20000001820 */
[----:B------:R-:W-:Y:S01]  /*8f60*/  MUFU.EX2 R77, R77 ;  /* 0x0000004d004d7308 */ /* 0x000fe20000000800 */
[----:B------:R-:W-:Y:S01]  /*8f70*/  FFMA.FTZ R94, R154, UR4, -R109 ;  /* 0x000000049a5e7c23 */ /* 0x000fe2000801086d */
[----:B------:R-:W-:Y:S01]  /*8f80*/  FFMA.FTZ R119, R191, R119, R114 ;  /* 0x00000077bf777223 */ /* 0x000fe20000010072 */
[----:B------:R-:W-:Y:S01]  /*8f90*/  FFMA.FTZ R101, R192, R0, R101 ;  /* 0x00000000c0657223 */ /* 0x000fe20000010065 */
[----:B------:R-:W1:Y:S01]  /*8fa0*/  MUFU.EX2 R76, R76 ;  /* 0x0000004c004c7308 */ /* 0x000e620000000800 */
[----:B------:R-:W-:Y:S01]  /*8fb0*/  FFMA.FTZ R0, R107, UR4, -R113 ;  /* 0x000000046b007c23 */ /* 0x000fe20008010871 */
[----:B------:R-:W-:Y:S01]  /*8fc0*/  FADD.FTZ R112, R112, R119 ;  /* 0x0000007770707221 */ /* 0x000fe20000010000 */
[C---:B------:R-:W-:Y:S01]  /*8fd0*/  HMMA.16816.F32 R16, R8.reuse, R18, R84 ;  /* 0x000000120810723c */ /* 0x040fe20000001854 */
[----:B------:R-:W-:Y:S01]  /*8fe0*/  MUFU.EX2 R79, R79 ;  /* 0x0000004f004f7308 */ /* 0x000fe20000000800 */
[--C-:B------:R-:W-:Y:S01]  /*8ff0*/  FFMA.FTZ R85, R156, UR4, -R113.reuse ;  /* 0x000000049c557c23 */ /* 0x100fe20008010871 */
[----:B------:R-:W-:Y:S01]  /*9000*/  FFMA.FTZ R84, R158, UR4, -R113 ;  /* 0x000000049e547c23 */ /* 0x000fe20008010871 */
[--C-:B------:R-:W-:Y:S01]  /*9010*/  FFMA.FTZ R86, R148, UR4, -R109.reuse ;  /* 0x0000000494567c23 */ /* 0x100fe2000801086d */
[----:B------:R-:W-:Y:S01]  /*9020*/  MUFU.EX2 R78, R78 ;  /* 0x0000004e004e7308 */ /* 0x000fe20000000800 */
[----:B------:R-:W-:Y:S01]  /*9030*/  FFMA.FTZ R87, R3, UR4, -R109 ;  /* 0x0000000403577c23 */ /* 0x000fe2000801086d */
[----:B------:R-:W-:Y:S01]  /*9040*/  FADD.FTZ R101, R100, R101 ;  /* 0x0000006564657221 */ /* 0x000fe20000010000 */
[C---:B------:R-:W-:Y:S01]  /*9050*/  HMMA.16816.F32 R44, R8.reuse, R28, R44 ;  /* 0x0000001c082c723c */ /* 0x040fe2000000182c */
[----:B---3--:R-:W-:Y:S01]  /*9060*/  F2FP.F16.F32.PACK_AB R28, R69, R68 ;  /* 0x00000044451c723e */ /* 0x008fe200000000ff */
[----:B------:R-:W3:Y:S01]  /*9070*/  MUFU.EX2 R83, R83 ;  /* 0x0000005300537308 */ /* 0x000ee20000000800 */
[----:B------:R-:W-:Y:S01]  /*9080*/  F2FP.F16.F32.PACK_AB R29, R75, R72 ;  /* 0x000000484b1d723e */ /* 0x000fe200000000ff */
[----:B------:R-:W-:Y:S01]  /*9090*/  FADD.FTZ R2, R2, R101 ;  /* 0x0000006502027221 */ /* 0x000fe20000010000 */
[--C-:B------:R-:W-:Y:S01]  /*90a0*/  FFMA.FTZ R191, R105, UR4, -R113.reuse ;  /* 0x0000000469bf7c23 */ /* 0x100fe20008010871 */
[----:B------:R-:W-:Y:S02]  /*90b0*/  MUFU.EX2 R82, R82 ;  /* 0x0000005200527308 */ /* 0x000fe40000000800 */
[----:B------:R-:W-:Y:S01]  /*90c0*/  HMMA.16816.F32 R8, R8, R30, R88 ;  /* 0x0000001e0808723c */ /* 0x000fe20000001858 */
[----:B----4-:R-:W-:Y:S01]  /*90d0*/  F2FP.F16.F32.PACK_AB R30, R70, R71 ;  /* 0x00000047461e723e */ /* 0x010fe200000000ff */
[----:B------:R-:W4:Y:S01]  /*90e0*/  MUFU.EX2 R81, R81 ;  /* 0x0000005100517308 */ /* 0x000f220000000800 */
[----:B-----5:R-:W-:Y:S01]  /*90f0*/  F2FP.F16.F32.PACK_AB R31, R74, R73 ;  /* 0x000000494a1f723e */ /* 0x020fe200000000ff */
[--C-:B------:R-:W-:Y:S01]  /*9100*/  FFMA.FTZ R88, R124, UR4, -R113.reuse ;  /* 0x000000047c587c23 */ /* 0x100fe20008010871 */
[--C-:B------:R-:W-:Y:S01]  /*9110*/  FFMA.FTZ R89, R66, UR4, -R113.reuse ;  /* 0x0000000442597c23 */ /* 0x100fe20008010871 */
[----:B------:R-:W-:Y:S01]  /*9120*/  MUFU.EX2 R85, R85 ;  /* 0x0000005500557308 */ /* 0x000fe20000000800 */
[----:B------:R-:W-:Y:S01]  /*9130*/  FFMA.FTZ R66, R62, UR4, -R113 ;  /* 0x000000043e427c23 */ /* 0x000fe20008010871 */
[----:B------:R-:W-:-:S02]  /*9140*/  FADD.FTZ R117, R117, R2 ;  /* 0x0000000275757221 */ /* 0x000fc40000010000 */
[----:B------:R-:W-:Y:S01]  /*9150*/  HMMA.16816.F32 R12, R28, R36, R12 ;  /* 0x000000241c0c723c */ /* 0x000fe2000000180c */
[----:B------:R-:W5:Y:S01]  /*9160*/  MUFU.EX2 R84, R84 ;  /* 0x0000005400547308 */ /* 0x000f620000000800 */
        /* <DEDUP_REMOVED lines=9> */
[C---:B--2---:R-:W-:Y:S02]  /*9200*/  HMMA.16816.F32 R24, R28.reuse, R40, R24 ;  /* 0x000000281c18723c */ /* 0x044fe40000001818 */
[----:B------:R-:W2:Y:S04]  /*9210*/  MUFU.EX2 R95, R95 ;  /* 0x0000005f005f7308 */ /* 0x000ea80000000800 */
[----:B------:R-:W-:Y:S02]  /*9220*/  MUFU.EX2 R97, R97 ;  /* 0x0000006100617308 */ /* 0x000fe40000000800 */
[C---:B------:R-:W-:Y:S01]  /*9230*/  HMMA.16816.F32 R4, R28.reuse, R42, R4 ;  /* 0x0000002a1c04723c */ /* 0x040fe20000001804 */
[----:B------:R-:W5:Y:S01]  /*9240*/  LDSM.16.MT88.4 R40, [R165+0x7000] ;  /* 0x00700000a528783b */ /* 0x000f620000004200 */
[----:B------:R-:W2:Y:S04]  /*9250*/  MUFU.EX2 R94, R94 ;  /* 0x0000005e005e7308 */ /* 0x000ea80000000800 */
[----:B------:R-:W-:Y:S02]  /*9260*/  MUFU.EX2 R138, R138 ;  /* 0x0000008a008a7308 */ /* 0x000fe40000000800 */
[C---:B-1----:R-:W-:Y:S02]  /*9270*/  HMMA.16816.F32 R32, R28.reuse, R48, R32 ;  /* 0x000000301c20723c */ /* 0x042fe40000001820 */
[----:B------:R-:W-:Y:S04]  /*9280*/  MUFU.EX2 R121, R121 ;  /* 0x0000007900797308 */ /* 0x000fe80000000800 */
[----:B------:R-:W-:Y:S02]  /*9290*/  MUFU.EX2 R132, R134 ;  /* 0x0000008600847308 */ /* 0x000fe40000000800 */
[C---:B------:R-:W-:Y:S01]  /*92a0*/  HMMA.16816.F32 R16, R28.reuse, R50, R16 ;  /* 0x000000321c10723c */ /* 0x040fe20000001810 */
[----:B------:R-:W1:Y:S01]  /*92b0*/  LDSM.16.MT88.4 R48, [R164+0x7000] ;  /* 0x00700000a430783b */ /* 0x000e620000004200 */
[----:B------:R-:W2:Y:S04]  /*92c0*/  MUFU.EX2 R125, R125 ;  /* 0x0000007d007d7308 */ /* 0x000ea80000000800 */
[----:B------:R-:W-:Y:S02]  /*92d0*/  MUFU.EX2 R127, R127 ;  /* 0x0000007f007f7308 */ /* 0x000fe40000000800 */
[----:B---3--:R-:W-:Y:S01]  /*92e0*/  HMMA.16816.F32 R44, R28, R36, R44 ;  /* 0x000000241c2c723c */ /* 0x008fe2000000182c */
[----:B------:R-:W-:Y:S01]  /*92f0*/  F2FP.F16.F32.PACK_AB R36, R76, R77 ;  /* 0x0000004d4c24723e */ /* 0x000fe200000000ff */
[----:B------:R-:W3:Y:S01]  /*9300*/  MUFU.EX2 R130, R130 ;  /* 0x0000008200827308 */ /* 0x000ee20000000800 */
[----:B------:R-:W-:Y:S01]  /*9310*/  F2FP.F16.F32.PACK_AB R37, R83, R78 ;  /* 0x0000004e5325723e */ /* 0x000fe200000000ff */
[----:B------:R-:W-:-:S02]  /*9320*/  FADD.FTZ R78, R78, R73 ;  /* 0x000000494e4e7221 */ /* 0x000fc40000010000 */
[----:B------:R-:W-:Y:S02]  /*9330*/  MUFU.EX2 R129, R129 ;  /* 0x0000008100817308 */ /* 0x000fe40000000800 */
[----:B------:R-:W-:Y:S01]  /*9340*/  HMMA.16816.F32 R8, R28, R38, R8 ;  /* 0x000000261c08723c */ /* 0x000fe20000001808 */
[----:B------:R-:W2:Y:S01]  /*9350*/  LDSM.16.MT88.4 R28, [R102+0x7000] ;  /* 0x00700000661c783b */ /* 0x000ea20000004200 */
[----:B------:R-:W-:Y:S01]  /*9360*/  F2FP.F16.F32.PACK_AB R38, R79, R80 ;  /* 0x000000504f26723e */ /* 0x000fe200000000ff */
[----:B------:R-:W3:Y:S01]  /*9370*/  MUFU.EX2 R122, R122 ;  /* 0x0000007a007a7308 */ /* 0x000ee20000000800 */
[----:B----4-:R-:W-:Y:S01]  /*9380*/  F2FP.F16.F32.PACK_AB R39, R81, R82 ;  /* 0x000000525127723e */ /* 0x010fe200000000ff */
[----:B------:R-:W-:Y:S02]  /*9390*/  FADD.FTZ R83, R83, R78 ;  /* 0x0000004e53537221 */ /* 0x000fe40000010000 */
[----:B------:R-:W-:Y:S02]  /*93a0*/  MUFU.EX2 R124, R126 ;  /* 0x0000007e007c7308 */ /* 0x000fe40000000800 */
[----:B------:R-:W-:-:S02]  /*93b0*/  FADD.FTZ R82, R82, R83 ;  /* 0x0000005352527221 */ /* 0x000fc40000010000 */
[----:B-----5:R-:W-:Y:S01]  /*93c0*/  HMMA.16816.F32 R24, R36, R40, R24 ;  /* 0x000000282418723c */ /* 0x020fe20000001818 */
[----:B------:R4:W-:Y:S01]  /*93d0*/  MUFU.EX2 R3, R88 ;  /* 0x0000005800037308 */ /* 0x0009e20000000800 */
[----:B------:R-:W-:-:S03]  /*93e0*/  FADD.FTZ R81, R81, R82 ;  /* 0x0000005251517221 */ /* 0x000fc60000010000 */
[----:B------:R5:W-:Y:S03]  /*93f0*/  MUFU.EX2 R118, R87 ;  /* 0x0000005700767308 */ /* 0x000be60000000800 */
[C---:B------:R-:W-:Y:S01]  /*9400*/  HMMA.16816.F32 R4, R36.reuse, R42, R4 ;  /* 0x0000002a2404723c */ /* 0x040fe20000001804 */
[----:B------:R-:W3:Y:S01]  /*9410*/  LDSM.16.MT88.4 R40, [R169+0x7800] ;  /* 0x00780000a928783b */ /* 0x000ee20000004200 */
[----:B------:R-:W3:Y:S04]  /*9420*/  MUFU.EX2 R131, R131 ;  /* 0x0000008300837308 */ /* 0x000ee80000000800 */
[----:B------:R-:W-:Y:S01]  /*9430*/  MUFU.EX2 R133, R133 ;  /* 0x0000008500857308 */ /* 0x000fe20000000800 */
[--C-:B----4-:R-:W-:Y:S01]  /*9440*/  FFMA.FTZ R88, R64, UR4, -R109.reuse ;  /* 0x0000000440587c23 */ /* 0x110fe2000801086d */
[----:B------:R-:W-:Y:S01]  /*9450*/  HMMA.16816.F32 R12, R36, R52, R12 ;  /* 0x00000034240c723c */ /* 0x000fe2000000180c */
[--C-:B------:R-:W-:Y:S01]  /*9460*/  FFMA.FTZ R64, R60, UR4, -R109.reuse ;  /* 0x000000043c407c23 */ /* 0x100fe2000801086d */
[----:B------:R-:W4:Y:S01]  /*9470*/  MUFU.EX2 R104, R104 ;  /* 0x0000006800687308 */ /* 0x000f220000000800 */
[----:B-----5:R-:W-:-:S03]  /*9480*/  FFMA.FTZ R87, R61, UR4, -R109 ;  /* 0x000000043d577c23 */ /* 0x020fc6000801086d */
[----:B------:R-:W-:Y:S02]  /*9490*/  MUFU.EX2 R65, R65 ;  /* 0x0000004100417308 */ /* 0x000fe40000000800 */
[C---:B------:R-:W-:Y:S01]  /*94a0*/  HMMA.16816.F32 R20, R36.reuse, R54, R20 ;  /* 0x000000362414723c */ /* 0x040fe20000001814 */
[----:B------:R-:W5:Y:S01]  /*94b0*/  LDSM.16.MT88.4 R52, [R165+0x7800] ;  /* 0x00780000a534783b */ /* 0x000f620000004200 */
[----:B------:R-:W4:Y:S04]  /*94c0*/  MUFU.EX2 R62, R89 ;  /* 0x00000059003e7308 */ /* 0x000f280000000800 */
[----:B------:R-:W-:Y:S02]  /*94d0*/  MUFU.EX2 R66, R66 ;  /* 0x0000004200427308 */ /* 0x000fe40000000800 */
[C---:B-1----:R-:W-:Y:S02]  /*94e0*/  HMMA.16816.F32 R32, R36.reuse, R48, R32 ;  /* 0x000000302420723c */ /* 0x042fe40000001820 */
[----:B------:R-:W-:Y:S04]  /*94f0*/  MUFU.EX2 R59, R59 ;  /* 0x0000003b003b7308 */ /* 0x000fe80000000800 */
[----:B------:R-:W-:Y:S02]  /*9500*/  MUFU.EX2 R61, R88 ;  /* 0x00000058003d7308 */ /* 0x000fe40000000800 */
[C---:B------:R-:W-:Y:S01]  /*9510*/  HMMA.16816.F32 R16, R36.reuse, R50, R16 ;  /* 0x000000322410723c */ /* 0x040fe20000001810 */
[----:B------:R-:W1:Y:S01]  /*9520*/  LDSM.16.MT88.4 R48, [R164+0x7800] ;  /* 0x00780000a430783b */ /* 0x000e620000004200 */
[----:B------:R-:W4:Y:S04]  /*9530*/  MUFU.EX2 R60, R87 ;  /* 0x00000057003c7308 */ /* 0x000f280000000800 */
[----:B------:R-:W-:Y:S02]  /*9540*/  MUFU.EX2 R64, R64 ;  /* 0x0000004000407308 */ /* 0x000fe40000000800 */
[----:B--2---:R-:W-:Y:S01]  /*9550*/  HMMA.16816.F32 R44, R36, R28, R44 ;  /* 0x0000001c242c723c */ /* 0x004fe2000000182c */
[----:B------:R-:W-:Y:S01]  /*9560*/  F2FP.F16.F32.PACK_AB R28, R84, R85 ;  /* 0x00000055541c723e */ /* 0x000fe200000000ff */
[----:B------:R-:W2:Y:S01]  /*9570*/  MUFU.EX2 R57, R57 ;  /* 0x0000003900397308 */ /* 0x000ea20000000800 */
[----:B------:R-:W-:-:S03]  /*9580*/  F2FP.F16.F32.PACK_AB R29, R95, R86 ;  /* 0x000000565f1d723e */ /* 0x000fc600000000ff */
[----:B------:R-:W-:Y:S02]  /*9590*/  MUFU.EX2 R0, R0 ;  /* 0x0000000000007308 */ /* 0x000fe40000000800 */
[----:B------:R-:W-:Y:S01]  /*95a0*/  HMMA.16816.F32 R8, R36, R30, R8 ;  /* 0x0000001e2408723c */ /* 0x000fe20000001808 */
[----:B------:R-:W-:Y:S01]  /*95b0*/  F2FP.F16.F32.PACK_AB R30, R92, R93 ;  /* 0x0000005d5c1e723e */ /* 0x000fe200000000ff */
[----:B------:R-:W4:Y:S01]  /*95c0*/  LDSM.16.MT88.4 R36, [R102+0x7800] ;  /* 0x007800006624783b */ /* 0x000f220000004200 */
[----:B------:R-:W-:Y:S01]  /*95d0*/  F2FP.F16.F32.PACK_AB R31, R94, R97 ;  /* 0x000000615e1f723e */ /* 0x000fe200000000ff */
[----:B------:R-:W-:Y:S06]  /*95e0*/  MUFU.EX2 R191, R191 ;  /* 0x000000bf00bf7308 */ /* 0x000fec0000000800 */
[C---:B---3--:R-:W-:Y:S08]  /*95f0*/  HMMA.16816.F32 R12, R28.reuse, R40, R12 ;  /* 0x000000281c0c723c */ /* 0x048ff0000000180c */
[C---:B------:R-:W-:Y:S01]  /*9600*/  HMMA.16816.F32 R20, R28.reuse, R42, R20 ;  /* 0x0000002a1c14723c */ /* 0x040fe20000001814 */
[----:B------:R-:W3:Y:S07]  /*9610*/  LDSM.16.MT88.4 R40, [R165+0x8000] ;  /* 0x00800000a528783b */ /* 0x000eee0000004200 */
[C---:B-----5:R-:W-:Y:S08]  /*9620*/  HMMA.16816.F32 R24, R28.reuse, R52, R24 ;  /* 0x000000341c18723c */ /* 0x060ff00000001818 */
[C---:B------:R-:W-:Y:S01]  /*9630*/  HMMA.16816.F32 R4, R28.reuse, R54, R4 ;  /* 0x000000361c04723c */ /* 0x040fe20000001804 */
[----:B------:R-:W5:Y:S07]  /*9640*/  LDSM.16.MT88.4 R52, [R169+0x8000] ;  /* 0x00800000a934783b */ /* 0x000f6e0000004200 */
[C---:B-1----:R-:W-:Y:S08]  /*9650*/  HMMA.16816.F32 R32, R28.reuse, R48, R32 ;  /* 0x000000301c20723c */ /* 0x042ff00000001820 */
[C---:B------:R-:W-:Y:S01]  /*9660*/  HMMA.16816.F32 R16, R28.reuse, R50, R16 ;  /* 0x000000321c10723c */ /* 0x040fe20000001810 */
[----:B------:R-:W1:Y:S07]  /*9670*/  LDSM.16.MT88.4 R48, [R164+0x8000] ;  /* 0x00800000a430783b */ /* 0x000e6e0000004200 */
[C---:B----4-:R-:W-:Y:S08]  /*9680*/  HMMA.16816.F32 R44, R28.reuse, R36, R44 ;  /* 0x000000241c2c723c */ /* 0x050ff0000000182c */
[----:B------:R-:W-:Y:S01]  /*9690*/  HMMA.16816.F32 R8, R28, R38, R8 ;  /* 0x000000261c08723c */ /* 0x000fe20000001808 */
[----:B------:R-:W-:Y:S01]  /*96a0*/  F2FP.F16.F32.PACK_AB R28, R123, R140 ;  /* 0x0000008c7b1c723e */ /* 0x000fe200000000ff */
[----:B------:R-:W4:Y:S01]  /*96b0*/  LDSM.16.MT88.4 R36, [R102+0x8000] ;  /* 0x008000006624783b */ /* 0x000f220000004200 */
[----:B------:R-:W-:-:S02]  /*96c0*/  F2FP.F16.F32.PACK_AB R29, R125, R132 ;  /* 0x000000847d1d723e */ /* 0x000fc400000000ff */
        /* <DEDUP_REMOVED lines=10> */
[----:B------:R-:W-:Y:S07]  /*9770*/  LDSM.16.MT88.4 R48, [R164+0x8800] ;  /* 0x00880000a430783b */ /* 0x000fee0000004200 */
[----:B----4-:R-:W-:Y:S01]  /*9780*/  HMMA.16816.F32 R44, R28, R36, R44 ;  /* 0x000000241c2c723c */ /* 0x010fe2000000182c */
        /* <DEDUP_REMOVED lines=8> */
[----:B------:R-:W3:Y:S07]  /*9810*/  LDSM.16.MT88.4 R40, [R169+0x9000] ;  /* 0x00900000a928783b */ /* 0x000eee0000004200 */
[C---:B-----5:R-:W-:Y:S08]  /*9820*/  HMMA.16816.F32 R12, R36.reuse, R52, R12 ;  /* 0x00000034240c723c */ /* 0x060ff0000000180c */
[C---:B------:R-:W-:Y:S01]  /*9830*/  HMMA.16816.F32 R20, R36.reuse, R54, R20 ;  /* 0x000000362414723c */ /* 0x040fe20000001814 */
[----:B------:R-:W4:Y:S07]  /*9840*/  LDSM.16.MT88.4 R52, [R165+0x9000] ;  /* 0x00900000a534783b */ /* 0x000f2e0000004200 */
[----:B-1----:R-:W-:Y:S01]  /*9850*/  HMMA.16816.F32 R44, R36, R28, R44 ;  /* 0x0000001c242c723c */ /* 0x002fe2000000182c */
[----:B------:R-:W-:-:S02]  /*9860*/  F2FP.F16.F32.PACK_AB R28, R62, R65 ;  /* 0x000000413e1c723e */ /* 0x000fc400000000ff */
[----:B------:R-:W-:-:S05]  /*9870*/  F2FP.F16.F32.PACK_AB R29, R60, R61 ;  /* 0x0000003d3c1d723e */ /* 0x000fca00000000ff */
[----:B------:R-:W-:Y:S01]  /*9880*/  HMMA.16816.F32 R8, R36, R30, R8 ;  /* 0x0000001e2408723c */ /* 0x000fe20000001808 */
[----:B------:R-:W-:Y:S02]  /*9890*/  F2FP.F16.F32.PACK_AB R30, R59, R66 ;  /* 0x000000423b1e723e */ /* 0x000fe400000000ff */
[----:B--2---:R-:W-:-:S05]  /*98a0*/  F2FP.F16.F32.PACK_AB R31, R57, R64 ;  /* 0x00000040391f723e */ /* 0x004fca00000000ff */
[C---:B------:R-:W-:Y:S08]  /*98b0*/  HMMA.16816.F32 R32, R36.reuse, R48, R32 ;  /* 0x000000302420723c */ /* 0x040ff00000001820 */
[----:B------:R-:W-:Y:S01]  /*98c0*/  HMMA.16816.F32 R16, R36, R50, R16 ;  /* 0x000000322410723c */ /* 0x000fe20000001810 */
[----:B------:R-:W1:Y:S04]  /*98d0*/  LDSM.16.MT88.4 R36, [R102+0x9000] ;  /* 0x009000006624783b */ /* 0x000e680000004200 */
[----:B------:R-:W2:Y:S03]  /*98e0*/  LDSM.16.MT88.4 R48, [R164+0x9000] ;  /* 0x00900000a430783b */ /* 0x000ea60000004200 */
[----:B---3--:R-:W-:Y:S01]  /*98f0*/  HMMA.16816.F32 R12, R28, R40, R12 ;  /* 0x000000281c0c723c */ /* 0x008fe2000000180c */
[----:B------:R-:W-:-:S04]  /*9900*/  FADD.FTZ R41, R111, R112 ;  /* 0x000000706f297221 */ /* 0x000fc80000010000 */
[----:B------:R-:W-:-:S03]  /*9910*/  FADD.FTZ R41, R110, R41 ;  /* 0x000000296e297221 */ /* 0x000fc60000010000 */
[----:B------:R-:W-:Y:S01]  /*9920*/  HMMA.16816.F32 R20, R28, R42, R20 ;  /* 0x0000002a1c14723c */ /* 0x000fe20000001814 */
[----:B------:R-:W-:Y:S02]  /*9930*/  FADD.FTZ R2, R68, R41 ;  /* 0x0000002944027221 */ /* 0x000fe40000010000 */
[----:B------:R-:W3:Y:S02]  /*9940*/  LDSM.16.MT88.4 R40, [R169+0x9800] ;  /* 0x00980000a928783b */ /* 0x000ee40000004200 */
[----:B------:R-:W-:-:S03]  /*9950*/  FADD.FTZ R2, R69, R2 ;  /* 0x0000000245027221 */ /* 0x000fc60000010000 */
[----:B----4-:R-:W-:Y:S01]  /*9960*/  HMMA.16816.F32 R24, R28, R52, R24 ;  /* 0x000000341c18723c */ /* 0x010fe20000001818 */
[----:B------:R-:W-:Y:S01]  /*9970*/  FADD.FTZ R71, R71, R2 ;  /* 0x0000000247477221 */ /* 0x000fe20000010000 */
[----:B------:R-:W-:Y:S01]  /*9980*/  FFMA.FTZ R53, R58, UR4, -R113 ;  /* 0x000000043a357c23 */ /* 0x000fe20008010871 */
[----:B------:R-:W-:Y:S01]  /*9990*/  FFMA.FTZ R52, R67, UR4, -R109 ;  /* 0x0000000443347c23 */ /* 0x000fe2000801086d */
[----:B------:R-:W4:Y:S01]  /*99a0*/  MUFU.EX2 R2, R108 ;  /* 0x0000006c00027308 */ /* 0x000f220000000800 */
[----:B------:R-:W-:-:S03]  /*99b0*/  FADD.FTZ R70, R70, R71 ;  /* 0x0000004746467221 */ /* 0x000fc60000010000 */
[----:B------:R-:W-:Y:S01]  /*99c0*/  HMMA.16816.F32 R4, R28, R54, R4 ;  /* 0x000000361c04723c */ /* 0x000fe20000001804 */
[----:B------:R-:W-:Y:S01]  /*99d0*/  FADD.FTZ R77, R77, R70 ;  /* 0x000000464d4d7221 */ /* 0x000fe20000010000 */
[--C-:B------:R-:W-:Y:S01]  /*99e0*/  FFMA.FTZ R55, R56, UR4, -R109.reuse ;  /* 0x0000000438377c23 */ /* 0x100fe2000801086d */
[----:B------:R-:W-:Y:S01]  /*99f0*/  FFMA.FTZ R54, R106, UR4, -R109 ;  /* 0x000000046a367c23 */ /* 0x000fe2000801086d */
[----:B------:R-:W5:Y:S01]  /*9a00*/  MUFU.EX2 R53, R53 ;  /* 0x0000003500357308 */ /* 0x000f620000000800 */
[----:B------:R-:W-:-:S03]  /*9a10*/  FADD.FTZ R77, R76, R77 ;  /* 0x0000004d4c4d7221 */ /* 0x000fc60000010000 */
[----:B------:R-:W-:Y:S01]  /*9a20*/  MUFU.EX2 R55, R55 ;  /* 0x0000003700377308 */ /* 0x000fe20000000800 */
[----:B------:R-:W-:Y:S01]  /*9a30*/  FADD.FTZ R80, R80, R77 ;  /* 0x0000004d50507221 */ /* 0x000fe20000010000 */
[----:B-1----:R-:W-:Y:S01]  /*9a40*/  HMMA.16816.F32 R44, R28, R36, R44 ;  /* 0x000000241c2c723c */ /* 0x002fe2000000182c */
[----:B----4-:R-:W-:Y:S01]  /*9a50*/  F2FP.F16.F32.PACK_AB R90, R191, R2 ;  /* 0x00000002bf5a723e */ /* 0x010fe200000000ff */
[----:B------:R-:W1:Y:S01]  /*9a60*/  MUFU.EX2 R52, R52 ;  /* 0x0000003400347308 */ /* 0x000e620000000800 */
[----:B------:R-:W-:-:S03]  /*9a70*/  FADD.FTZ R80, R79, R80 ;  /* 0x000000504f507221 */ /* 0x000fc60000010000 */
[----:B------:R-:W-:Y:S01]  /*9a80*/  MUFU.EX2 R54, R54 ;  /* 0x0000003600367308 */ /* 0x000fe20000000800 */
[----:B------:R-:W-:Y:S01]  /*9a90*/  FADD.FTZ R85, R85, R80 ;  /* 0x0000005055557221 */ /* 0x000fe20000010000 */
[C---:B--2---:R-:W-:Y:S01]  /*9aa0*/  HMMA.16816.F32 R32, R28.reuse, R48, R32 ;  /* 0x000000301c20723c */ /* 0x044fe20000001820 */
[----:B-----5:R-:W-:Y:S01]  /*9ab0*/  F2FP.F16.F32.PACK_AB R88, R0, R53 ;  /* 0x000000350058723e */ /* 0x020fe200000000ff */
[----:B------:R-:W2:Y:S06]  /*9ac0*/  MUFU.EX2 R37, R63 ;  /* 0x0000003f00257308 */ /* 0x000eac0000000800 */
[C---:B------:R-:W-:Y:S01]  /*9ad0*/  HMMA.16816.F32 R16, R28.reuse, R50, R16 ;  /* 0x000000321c10723c */ /* 0x040fe20000001810 */
[----:B-1----:R-:W-:Y:S01]  /*9ae0*/  F2FP.F16.F32.PACK_AB R89, R52, R55 ;  /* 0x000000373459723e */ /* 0x002fe200000000ff */
[----:B------:R-:W1:Y:S06]  /*9af0*/  LDSM.16.MT88.4 R48, [R165+0x9800] ;  /* 0x00980000a530783b */ /* 0x000e6c0000004200 */
[----:B------:R-:W-:Y:S01]  /*9b00*/  HMMA.16816.F32 R8, R28, R38, R8 ;  /* 0x000000261c08723c */ /* 0x000fe20000001808 */
[----:B------:R-:W-:Y:S01]  /*9b10*/  FADD.FTZ R28, R86, R81 ;  /* 0x00000051561c7221 */ /* 0x000fe20000010000 */
[----:B------:R-:W-:Y:S01]  /*9b20*/  FADD.FTZ R30, R84, R85 ;  /* 0x00000055541e7221 */ /* 0x000fe20000010000 */
[----:B--2---:R-:W-:Y:S01]  /*9b30*/  F2FP.F16.F32.PACK_AB R91, R37, R54 ;  /* 0x00000036255b723e */ /* 0x004fe200000000ff */
[----:B------:R-:W2:Y:S01]  /*9b40*/  LDSM.16.MT88.4 R84, [R164+0x9800] ;  /* 0x00980000a454783b */ /* 0x000ea20000004200 */
[----:B------:R-:W-:Y:S01]  /*9b50*/  FADD.FTZ R28, R95, R28 ;  /* 0x0000001c5f1c7221 */ /* 0x000fe20000010000 */
[----:B------:R-:W-:-:S03]  /*9b60*/  FADD.FTZ R93, R93, R30 ;  /* 0x0000001e5d5d7221 */ /* 0x000fc60000010000 */
[----:B------:R-:W-:Y:S01]  /*9b70*/  FADD.FTZ R29, R97, R28 ;  /* 0x0000001c611d7221 */ /* 0x000fe20000010000 */
[----:B------:R-:W-:Y:S01]  /*9b80*/  FADD.FTZ R93, R92, R93 ;  /* 0x0000005d5c5d7221 */ /* 0x000fe20000010000 */
[----:B---3--:R-:W-:Y:S01]  /*9b90*/  HMMA.16816.F32 R96, R88, R40, R12 ;  /* 0x000000285860723c */ /* 0x008fe2000000180c */
[----:B------:R-:W3:Y:S01]  /*9ba0*/  LDSM.16.MT88.4 R12, [R102+0x9800] ;  /* 0x00980000660c783b */ /* 0x000ee20000004200 */
        /* <DEDUP_REMOVED lines=33> */
[----:B---3--:R-:W-:Y:S01]  /*9dc0*/  HMMA.16816.F32 R92, R88, R12, R44 ;  /* 0x0000000c585c723c */ /* 0x008fe2000000182c */
[----:B------:R-:W-:Y:S01]  /*9dd0*/  MOV R0, R115 ;  /* 0x0000007300007202 */ /* 0x000fe20000000f00 */
[----:B------:R-:W-:Y:S01]  /*9de0*/  FADD.FTZ R55, R52, R55 ;  /* 0x0000003734377221 */ /* 0x000fe20000010000 */
[----:B------:R-:W-:-:S03]  /*9df0*/  FADD.FTZ R2, R2, R53 ;  /* 0x0000003502027221 */ /* 0x000fc60000010000 */
[----:B------:R-:W-:Y:S01]  /*9e00*/  FADD.FTZ R54, R54, R55 ;  /* 0x0000003736367221 */ /* 0x000fe20000010000 */
[----:B------:R-:W-:Y:S01]  /*9e10*/  FADD.FTZ R191, R191, R2 ;  /* 0x00000002bfbf7221 */ /* 0x000fe20000010000 */
[----:B------:R-:W-:Y:S01]  /*9e20*/  HMMA.16816.F32 R88, R88, R14, R8 ;  /* 0x0000000e5858723c */ /* 0x000fe20000001808 */
[----:B------:R-:W-:Y:S01]  /*9e30*/  MOV R2, R116 ;  /* 0x0000007400027202 */ /* 0x000fe20000000f00 */
[----:B------:R-:W-:-:S15]  /*9e40*/  FADD.FTZ R192, R37, R54 ;  /* 0x0000003625c07221 */ /* 0x000fde0000010000 */
[----:B------:R-:W-:-:S03]  /*9e50*/  NOP ;  /* 0x0000000000007918 */ /* 0x000fc60000000000 */
.L_x_4628:
[----:B------:R-:W-:-:S13]  /*9e60*/  ISETP.GE.AND P0, PT, R189, RZ, PT ;  /* 0x000000ffbd00720c */ /* 0x000fda0003f06270 */
[----:B------:R-:W-:Y:S05]  /*9e70*/  @!P0 BRA `(.L_x_4636) ;  /* 0x0000003000708947 */ /* 0x000fea0003800000 */
[----:B------:R-:W-:Y:S01]  /*9e80*/  ISETP.NE.U32.AND P2, PT, RZ, UR8, PT ;  /* 0x00000008ff007c0c */ /* 0x000fe2000bf45070 */
[----:B------:R-:W-:Y:S01]  /*9e90*/  IMAD.MOV.U32 R188, RZ, RZ, RZ ;  /* 0x000000ffffbc7224 */ /* 0x000fe200078e00ff */
[C---:B------:R-:W-:Y:S01]  /*9ea0*/  LEA R190, R189.reuse, 0x80, 0x7 ;  /* 0x00000080bdbe7811 */ /* 0x040fe200078e38ff */
[----:B------:R-:W-:Y:S01]  /*9eb0*/  IMAD.MOV.U32 R101, RZ, RZ, R0 ;  /* 0x000000ffff657224 */ /* 0x000fe200078e0000 */
[----:B------:R-:W-:Y:S01]  /*9ec0*/  ISETP.NE.AND.EX P2, PT, RZ, UR9, PT, P2 ;  /* 0x00000009ff007c0c */ /* 0x000fe2000bf45320 */
[----:B------:R-:W-:Y:S01]  /*9ed0*/  IMAD.MOV.U32 R3, RZ, RZ, R2 ;  /* 0x000000ffff037224 */ /* 0x000fe200078e0002 */
[----:B------:R-:W1:Y:S01]  /*9ee0*/  LDCU UR10, c[0x0][0x440] ;  /* 0x00008800ff0a77ac */ /* 0x000e620008000800 */
[----:B------:R-:W-:Y:S01]  /*9ef0*/  VIADD R189, R189, 0x1 ;  /* 0x00000001bdbd7836 */ /* 0x000fe20000000000 */
[----:B------:R-:W2:Y:S01]  /*9f00*/  LDCU UR4, c[0x0][0x45c] ;  /* 0x00008b80ff0477ac */ /* 0x000ea20008000800 */
[----:B------:R-:W3:Y:S08]  /*9f10*/  LDCU.64 UR6, c[0x0][0x3a0] ;  /* 0x00007400ff0677ac */ /* 0x000ef00008000a00 */
[----:B------:R-:W-:Y:S01]  /*9f20*/  @!P2 IADD3 R188, P6, PT, RZ, -R188, RZ ;  /* 0x800000bcffbca210 */ /* 0x000fe20007fde0ff */
[----:B------:R-:W4:-:S12]  /*9f30*/  LDCU.64 UR8, c[0x0][0x3a8] ;  /* 0x00007500ff0877ac */ /* 0x000f180008000a00 */
.L_x_4640:
[C---:B-1----:R-:W-:Y:S01]  /*9f40*/  ISETP.GE.AND P0, PT, R184.reuse, UR10, PT ;  /* 0x0000000ab8007c0c */ /* 0x042fe2000bf06270 */
[----:B------:R-:W1:Y:S01]  /*9f50*/  @!P2 LDC R194, c[0x0][0x3c0] ;  /* 0x0000f000ffc2ab82 */ /* 0x000e620000000800 */
[----:B------:R-:W-:Y:S07]  /*9f60*/  DEPBAR.LE SB0, 0x0 ;  /* 0x000080000000791a */ /* 0x000fee0000000000 */
[----:B------:R-:W-:Y:S01]  /*9f70*/  BAR.SYNC.DEFER_BLOCKING 0x0 ;  /* 0x0000000000007b1d */ /* 0x000fe20000010000 */
[----:B------:R-:W-:Y:S01]  /*9f80*/  ISETP.GE.AND P1, PT, R184, UR10, PT ;  /* 0x0000000ab8007c0c */ /* 0x000fe2000bf26270 */
[----:B------:R-:W-:Y:S02]  /*9f90*/  IMAD.MOV.U32 R2, RZ, RZ, R178 ;  /* 0x000000ffff027224 */ /* 0x000fe400078e00b2 */
[----:B------:R-:W-:Y:S02]  /*9fa0*/  IMAD.MOV.U32 R0, RZ, RZ, R179 ;  /* 0x000000ffff007224 */ /* 0x000fe400078e00b3 */
[----:B-1----:R-:W-:Y:S04]  /*9fb0*/  @!P2 IMAD.SHL.U32 R4, R194, 0x80, RZ ;  /* 0x00000080c204a824 */ /* 0x002fe800078e00ff */
[----:B------:R-:W-:Y:S01]  /*9fc0*/  @!P2 IMAD.X R4, RZ, RZ, ~R4, P6 ;  /* 0x000000ffff04a224 */ /* 0x000fe200030e0e04 */
[----:B------:R-:W1:Y:S04]  /*9fd0*/  LDC R103, c[0x0][0x3c4] ;  /* 0x0000f100ff677b82 */ /* 0x000e680000000800 */
[----:B------:R-:W-:Y:S04]  /*9fe0*/  @!P2 SHF.R.S64 R5, R188, 0x1f, R4 ;  /* 0x0000001fbc05a819 */ /* 0x000fe80000001004 */
[----:B------:R-:W-:Y:S04]  /*9ff0*/  @!P2 IADD3 R178, P3, PT, R178, R5, RZ ;  /* 0x00000005b2b2a210 */ /* 0x000fe80007f7e0ff */
[----:B------:R-:W-:Y:S01]  /*a000*/  @!P2 LEA.HI.X.SX32 R179, R4, R179, 0x1, P3 ;  /* 0x000000b304b3a211 */ /* 0x000fe200018f0eff */
[----:B------:R-:W-:Y:S08]  /*a010*/  @!P2 BRA `(.L_x_4637) ;  /* 0x0000000000f4a947 */ /* 0x000ff00003800000 */
[----:B------:R-:W-:Y:S01]  /*a020*/  VIADD R8, R190, 0xffffff80 ;  /* 0xffffff80be087836 */ /* 0x000fe20000000000 */
[----:B------:R-:W5:Y:S01]  /*a030*/  LDC R5, c[0x0][0x4f0] ;  /* 0x00013c00ff057b82 */ /* 0x000f620000000800 */
[----:B------:R-:W-:Y:S03]  /*a040*/  MOV R10, RZ ;  /* 0x000000ff000a7202 */ /* 0x000fe60000000f00 */
[----:B------:R-:W-:Y:S04]  /*a050*/  IABS R9, R8 ;  /* 0x0000000800097213 */ /* 0x000fe80000000000 */
[----:B------:R-:W2:Y:S01]  /*a060*/  LDC.64 R194, c[0x0][0x3c0] ;  /* 0x0000f000ffc27b82 */ /* 0x000ea20000000a00 */
[-C--:B-----5:R-:W-:Y:S02]  /*a070*/  IABS R6, R5.reuse ;  /* 0x0000000500067213 */ /* 0x0a0fe40000000000 */
[----:B------:R-:W-:Y:S02]  /*a080*/  LOP3.LUT R8, R8, R5, RZ, 0x3c, !PT ;  /* 0x0000000508087212 */ /* 0x000fe400078e3cff */
[----:B------:R-:W5:Y:S10]  /*a090*/  I2F.RP R13, R6 ;  /* 0x00000006000d7306 */ /* 0x000f740000209400 */
[----:B-----5:R-:W5:Y:S02]  /*a0a0*/  MUFU.RCP R4, R13 ;  /* 0x0000000d00047308 */ /* 0x020f640000001000 */
[----:B-----5:R-:W-:Y:S08]  /*a0b0*/  VIADD R12, R4, 0xffffffe ;  /* 0x0ffffffe040c7836 */ /* 0x020ff00000000000 */
[----:B------:R-:W5:Y:S02]  /*a0c0*/  F2I.FTZ.U32.TRUNC.NTZ R11, R12 ;  /* 0x0000000c000b7305 */ /* 0x000f64000021f000 */
[--C-:B-----5:R-:W-:Y:S04]  /*a0d0*/  IMAD.MOV R7, RZ, RZ, -R11.reuse ;  /* 0x000000ffff077224 */ /* 0x120fe800078e0a0b */
[----:B------:R-:W-:Y:S04]  /*a0e0*/  IMAD R4, R7, R6, RZ ;  /* 0x0000000607047224 */ /* 0x000fe800078e02ff */
[----:B------:R-:W-:Y:S01]  /*a0f0*/  IMAD.HI.U32 R4, R11, R4, R10 ;  /* 0x000000040b047227 */ /* 0x000fe200078e000a */
[----:B------:R-:W-:Y:S05]  /*a100*/  IABS R11, R190 ;  /* 0x000000be000b7213 */ /* 0x000fea0000000000 */
[C---:B------:R-:W-:Y:S04]  /*a110*/  IMAD.HI.U32 R10, R4.reuse, R9, RZ ;  /* 0x00000009040a7227 */ /* 0x040fe800078e00ff */
[----:B------:R-:W-:Y:S02]  /*a120*/  IMAD.MOV R7, RZ, RZ, -R10 ;  /* 0x000000ffff077224 */ /* 0x000fe400078e0a0a */
[----:B------:R-:W-:Y:S04]  /*a130*/  IMAD.HI.U32 R4, R4, R11, RZ ;  /* 0x0000000b04047227 */ /* 0x000fe800078e00ff */
[C---:B------:R-:W-:Y:S02]  /*a140*/  IMAD R9, R6.reuse, R7, R9 ;  /* 0x0000000706097224 */ /* 0x040fe400078e0209 */
[----:B------:R-:W-:Y:S03]  /*a150*/  IMAD.MOV R7, RZ, RZ, -R4 ;  /* 0x000000ffff077224 */ /* 0x000fe600078e0a04 */
[C---:B------:R-:W-:Y:S01]  /*a160*/  ISETP.GT.U32.AND P3, PT, R6.reuse, R9, PT ;  /* 0x000000090600720c */ /* 0x040fe20003f64070 */
[C---:B------:R-:W-:Y:S01]  /*a170*/  IMAD R11, R6.reuse, R7, R11 ;  /* 0x00000007060b7224 */ /* 0x040fe200078e020b */
[----:B------:R-:W-:Y:S04]  /*a180*/  LOP3.LUT R7, RZ, R5, RZ, 0x33, !PT ;  /* 0x00000005ff077212 */ /* 0x000fe800078e33ff */
        /* <DEDUP_REMOVED lines=8> */
[----:B------:R-:W-:Y:S05]  /*a210*/  LOP3.LUT R6, R190, R5, RZ, 0x3c, !PT ;  /* 0x00000005be067212 */ /* 0x000fea00078e3cff */
[----:B------:R-:W-:Y:S02]  /*a220*/  @P5 IADD3 R10, PT, PT, R10, 0x1, RZ ;  /* 0x000000010a0a5810 */ /* 0x000fe40007ffe0ff */
[----:B------:R-:W-:Y:S03]  /*a230*/  ISETP.GE.AND P5, PT, R6, RZ, PT ;  /* 0x000000ff0600720c */ /* 0x000fe60003fa6270 */
[----:B------:R-:W-:Y:S02]  /*a240*/  @!P4 IMAD.MOV R10, RZ, RZ, -R10 ;  /* 0x000000ffff0ac224 */ /* 0x000fe400078e0a0a */
[----:B------:R-:W-:Y:S01]  /*a250*/  @P3 VIADD R4, R4, 0x1 ;  /* 0x0000000104043836 */ /* 0x000fe20000000000 */
[----:B------:R-:W-:Y:S04]  /*a260*/  ISETP.NE.AND P3, PT, R5, RZ, PT ;  /* 0x000000ff0500720c */ /* 0x000fe80003f65270 */
[----:B------:R-:W-:Y:S03]  /*a270*/  SEL R11, R7, R10, !P3 ;  /* 0x0000000a070b7207 */ /* 0x000fe60005800000 */
[----:B------:R-:W-:Y:S02]  /*a280*/  @!P5 IADD3 R4, PT, PT, -R4, RZ, RZ ;  /* 0x000000ff0404d210 */ /* 0x000fe40007ffe1ff */
[----:B------:R-:W-:Y:S02]  /*a290*/  LEA R8, P4, R11, R186, 0x2 ;  /* 0x000000ba0b087211 */ /* 0x000fe400078810ff */
[----:B------:R-:W-:Y:S02]  /*a2a0*/  SEL R7, R7, R4, !P3 ;  /* 0x0000000407077207 */ /* 0x000fe40005800000 */
[-C--:B------:R-:W-:Y:S02]  /*a2b0*/  LEA.HI.X.SX32 R9, R11, R187.reuse, 0x2, P4 ;  /* 0x000000bb0b097211 */ /* 0x080fe400020f16ff */
[C---:B------:R-:W-:Y:S01]  /*a2c0*/  LEA R12, P3, R7.reuse, R186, 0x2 ;  /* 0x000000ba070c7211 */ /* 0x040fe200078610ff */
[C---:B------:R-:W-:Y:S03]  /*a2d0*/  IMAD.IADD R6, R7.reuse, 0x1, -R11 ;  /* 0x0000000107067824 */ /* 0x040fe600078e0a0b */
[----:B------:R-:W-:Y:S01]  /*a2e0*/  LEA.HI.X.SX32 R13, R7, R187, 0x2, P3 ;  /* 0x000000bb070d7211 */ /* 0x000fe200018f16ff */
[----:B------:R-:W-:Y:S01]  /*a2f0*/  IMAD R5, R6, R5, -0x80 ;  /* 0xffffff8006057424 */ /* 0x000fe200078e0205 */
[----:B------:R-:W5:Y:S03]  /*a300*/  LDG.E R9, desc[UR16][R8.64] ;  /* 0x0000001008097981 */ /* 0x000f66000c1e1900 */
[-C--:B--2---:R-:W-:Y:S01]  /*a310*/  IMAD.WIDE.U32 R10, R5, R194.reuse, RZ ;  /* 0x000000c2050a7225 */ /* 0x084fe200078e00ff */
[----:B------:R-:W5:Y:S02]  /*a320*/  LDG.E R4, desc[UR16][R12.64] ;  /* 0x000000100c047981 */ /* 0x000f64000c1e1900 */
[----:B------:R-:W-:Y:S05]  /*a330*/  SHF.R.S32.HI R7, RZ, 0x1f, R5 ;  /* 0x0000001fff077819 */ /* 0x000fea0000011405 */
[----:B------:R-:W-:Y:S04]  /*a340*/  IMAD R6, R7, R194, RZ ;  /* 0x000000c207067224 */ /* 0x000fe800078e02ff */
[----:B------:R-:W-:Y:S05]  /*a350*/  IMAD R6, R5, R195, R6 ;  /* 0x000000c305067224 */ /* 0x000fea00078e0206 */
[----:B------:R-:W-:Y:S01]  /*a360*/  IADD3 R11, PT, PT, R11, R6, RZ ;  /* 0x000000060b0b7210 */ /* 0x000fe20007ffe0ff */
[----:B-----5:R-:W-:Y:S04]  /*a370*/  IMAD.IADD R4, R9, 0x1, -R4 ;  /* 0x0000000109047824 */ /* 0x020fe800078e0a04 */
[----:B----4-:R-:W-:Y:S01]  /*a380*/  IMAD.WIDE.U32 R10, R4, UR8, R10 ;  /* 0x00000008040a7c25 */ /* 0x010fe2000f8e000a */
[----:B------:R-:W-:Y:S02]  /*a390*/  SHF.R.S32.HI R5, RZ, 0x1f, R4 ;  /* 0x0000001fff057819 */ /* 0x000fe40000011404 */
[----:B------:R-:W-:Y:S03]  /*a3a0*/  LEA R178, P3, R10, R2, 0x1 ;  /* 0x000000020ab27211 */ /* 0x000fe600078608ff */
[----:B------:R-:W-:Y:S04]  /*a3b0*/  IMAD R5, R5, UR8, RZ ;  /* 0x0000000805057c24 */ /* 0x000fe8000f8e02ff */
[----:B------:R-:W-:Y:S04]  /*a3c0*/  IMAD R5, R4, UR9, R5 ;  /* 0x0000000904057c24 */ /* 0x000fe8000f8e0205 */
[----:B------:R-:W-:Y:S05]  /*a3d0*/  IMAD.IADD R5, R11, 0x1, R5 ;  /* 0x000000010b057824 */ /* 0x000fea00078e0205 */
[----:B------:R-:W-:Y:S07]  /*a3e0*/  LEA.HI.X R179, R10, R0, R5, 0x1, P3 ;  /* 0x000000000ab37211 */ /* 0x000fee00018f0c05 */
.L_x_4637:
[C---:B------:R-:W-:Y:S01]  /*a3f0*/  IMAD.SHL.U32 R193, R194.reuse, 0x20, RZ ;  /* 0x00000020c2c17824 */ /* 0x040fe200078e00ff */
[C---:B-1----:R-:W-:Y:S01]  /*a400*/  SHF.L.U64.HI R0, R194.reuse, 0x5, R103 ;  /* 0x00000005c2007819 */ /* 0x042fe20000010267 */
[----:B------:R-:W-:Y:S01]  /*a410*/  @!PT LDS RZ, [RZ] ;  /* 0x00000000fffff984 */ /* 0x000fe20000000800 */
[----:B------:R-:W-:Y:S01]  /*a420*/  @!PT LDS RZ, [RZ] ;  /* 0x00000000fffff984 */ /* 0x000fe20000000800 */
[----:B------:R-:W-:Y:S01]  /*a430*/  @!PT LDS RZ, [RZ] ;  /* 0x00000000fffff984 */ /* 0x000fe20000000800 */
[----:B------:R1:W-:Y:S01]  /*a440*/  @!P1 LDGSTS.E.BYPASS.LTC128B.128 [R183+0x6000], desc[UR16][R178.64] ;  /* 0x06000000b2b79fae */ /* 0x0003e2000b981a10 */
[----:B------:R-:W-:Y:S02]  /*a450*/  @!P0 IMAD R100, R103, 0x60, RZ ;  /* 0x0000006067648824 */ /* 0x000fe400078e02ff */
[----:B------:R-:W-:Y:S01]  /*a460*/  IADD3 R196, P3, PT, R193, R178, RZ ;  /* 0x000000b2c1c47210 */ /* 0x000fe20007f7e0ff */
[----:B------:R-:W-:Y:S01]  /*a470*/  @P1 STS.128 [R183+0x6000], RZ ;  /* 0x006000ffb7001388 */ /* 0x000fe20000000c00 */
[----:B------:R-:W-:Y:S02]  /*a480*/  @!P0 IMAD R2, R103, 0xa0, RZ ;  /* 0x000000a067028824 */ /* 0x000fe400078e02ff */
[-C--:B------:R-:W-:Y:S01]  /*a490*/  @!P0 LEA R204, P4, R194, R196.reuse, 0x6 ;  /* 0x000000c4c2cc8211 */ /* 0x080fe200078830ff */
[----:B------:R-:W-:Y:S01]  /*a4a0*/  IMAD.X R197, R0, 0x1, R179, P3 ;  /* 0x0000000100c57824 */ /* 0x000fe200018e06b3 */
[CC--:B------:R-:W-:Y:S01]  /*a4b0*/  @!P0 LEA R200, P3, R194.reuse, R196.reuse, 0x7 ;  /* 0x000000c4c2c88211 */ /* 0x0c0fe200078638ff */
[----:B------:R-:W-:Y:S01]  /*a4c0*/  @P0 STS.128 [R183+0x6800], RZ ;  /* 0x006800ffb7000388 */ /* 0x000fe20000000c00 */
[----:B------:R-:W-:Y:S01]  /*a4d0*/  @!P0 MOV R206, R196 ;  /* 0x000000c400ce8202 */ /* 0x000fe20000000f00 */
[----:B------:R-:W-:Y:S01]  /*a4e0*/  @!P0 IMAD.MOV.U32 R207, RZ, RZ, R197 ;  /* 0x000000ffffcf8224 */ /* 0x000fe200078e00c5 */
[CC--:B------:R-:W-:Y:S01]  /*a4f0*/  @!P0 LEA.HI.X R205, R194.reuse, R197.reuse, R103, 0x6, P4 ;  /* 0x000000c5c2cd8211 */ /* 0x0c0fe200020f3467 */
[C---:B------:R-:W-:Y:S01]  /*a500*/  @!P0 IMAD.WIDE.U32 R202, R194.reuse, 0x60, R196 ;  /* 0x00000060c2ca8825 */ /* 0x040fe200078e00c4 */
[C---:B------:R-:W-:Y:S01]  /*a510*/  @!P0 LEA.HI.X R201, R194.reuse, R197, R103, 0x7, P3 ;  /* 0x000000c5c2c98211 */ /* 0x040fe200018f3c67 */
[----:B------:R-:W-:Y:S01]  /*a520*/  @!PT LDS RZ, [RZ] ;  /* 0x00000000fffff984 */ /* 0x000fe20000000800 */
[----:B------:R-:W-:Y:S01]  /*a530*/  @!PT LDS RZ, [RZ] ;  /* 0x00000000fffff984 */ /* 0x000fe20000000800 */
[----:B------:R-:W-:Y:S01]  /*a540*/  @!PT LDS RZ, [RZ] ;  /* 0x00000000fffff984 */ /* 0x000fe20000000800 */
[----:B------:R1:W-:Y:S02]  /*a550*/  @!P0 LDGSTS.E.BYPASS.LTC128B.128 [R183+0x6800], desc[UR16][R196.64] ;  /* 0x06800000c4b78fae */ /* 0x0003e4000b981a10 */
[C---:B------:R-:W-:Y:S02]  /*a560*/  @!P0 IMAD.WIDE.U32 R198, R194.reuse, 0xa0, R196 ;  /* 0x000000a0c2c68825 */ /* 0x040fe400078e00c4 */
[----:B------:R-:W-:Y:S02]  /*a570*/  @P0 STS.128 [R183+0x7000], RZ ;  /* 0x007000ffb7000388 */ /* 0x000fe40000000c00 */
[----:B------:R-:W-:Y:S01]  /*a580*/  @!P0 IMAD.WIDE.U32 R194, R194, 0xc0, R206 ;  /* 0x000000c0c2c28825 */ /* 0x000fe200078e00ce */
[----:B------:R-:W-:Y:S02]  /*a590*/  @!P0 IADD3 R206, P3, PT, R196, R193, RZ ;  /* 0x000000c1c4ce8210 */ /* 0x000fe40007f7e0ff */
[----:B------:R-:W-:Y:S01]  /*a5a0*/  @!P0 IADD3 R199, PT, PT, R2, R199, RZ ;  /* 0x000000c702c78210 */ /* 0x000fe20007ffe0ff */
[----:B------:R-:W-:Y:S01]  /*a5b0*/  @!P0 IMAD.IADD R203, R100, 0x1, R203 ;  /* 0x0000000164cb8824 */ /* 0x000fe200078e02cb */
[----:B------:R-:W-:Y:S01]  /*a5c0*/  @!P0 IADD3.X R207, PT, PT, R197, R0, RZ, P3, !PT ;  /* 0x00000000c5cf8210 */ /* 0x000fe20001ffe4ff */
[----:B------:R-:W-:Y:S01]  /*a5d0*/  @!P0 IMAD R103, R103, 0xc0, RZ ;  /* 0x000000c067678824 */ /* 0x000fe200078e02ff */
[----:B------:R-:W-:Y:S03]  /*a5e0*/  ISETP.NE.AND P3, PT, R189, 0x1, PT ;  /* 0x00000001bd00780c */ /* 0x000fe60003f65270 */
[----:B------:R-:W-:Y:S01]  /*a5f0*/  @!PT LDS RZ, [RZ] ;  /* 0x00000000fffff984 */ /* 0x000fe20000000800 */
[----:B------:R-:W-:Y:S01]  /*a600*/  @!PT LDS RZ, [RZ] ;  /* 0x00000000fffff984 */ /* 0x000fe20000000800 */
[----:B------:R-:W-:Y:S01]  /*a610*/  @!PT LDS RZ, [RZ] ;  /* 0x00000000fffff984 */ /* 0x000fe20000000800 */
[----:B------:R1:W-:Y:S01]  /*a620*/  @!P0 LDGSTS.E.BYPASS.LTC128B.128 [R183+0x7000], desc[UR16][R206.64] ;  /* 0x07000000ceb78fae */ /* 0x0003e2000b981a10 */
[----:B------:R-:W-:Y:S03]  /*a630*/  @!P0 IMAD.IADD R195, R103, 0x1, R195 ;  /* 0x0000000167c38824 */ /* 0x000fe600078e02c3 */
        /* <DEDUP_REMOVED lines=27> */
[----:B------:R-:W2:Y:S04]  /*a7f0*/  LDSM.16.M88.4 R112, [R173+UR5+0x2800] ;  /* 0x00280005ad70783b */ /* 0x000ea80008000200 */
[----:B------:R-:W3:Y:S04]  /*a800*/  LDSM.16.M88.4 R116, [R173+UR5+0x3000] ;  /* 0x00300005ad74783b */ /* 0x000ee80008000200 */
[----:B------:R-:W0:Y:S04]  /*a810*/  LDGDEPBAR ;  /* 0x00000000000079af */ /* 0x000e280000000000 */
[----:B------:R-:W4:Y:S04]  /*a820*/  LDSM.16.M88.4 R120, [R173+UR5+0x3800] ;  /* 0x00380005ad78783b */ /* 0x000f280008000200 */
[----:B------:R-:W1:Y:S04]  /*a830*/  LDSM.16.M88.4 R124, [R173+UR5+0x4000] ;  /* 0x00400005ad7c783b */ /* 0x000e680008000200 */
[----:B------:R-:W1:Y:S04]  /*a840*/  LDSM.16.M88.4 R128, [R173+UR5+0x4800] ;  /* 0x00480005ad80783b */ /* 0x000e680008000200 */
[----:B------:R-:W1:Y:S04]  /*a850*/  LDSM.16.M88.4 R132, [R173+UR5+0x5000] ;  /* 0x00500005ad84783b */ /* 0x000e680008000200 */
[----:B------:R-:W1:Y:S04]  /*a860*/  LDSM.16.M88.4 R136, [R173+UR5+0x5800] ;  /* 0x00580005ad88783b */ /* 0x000e680008000200 */
[----:B------:R-:W-:Y:S01]  /*a870*/  LDSM.16.M88.4 R140, [R172] ;  /* 0x00000000ac8c783b */ /* 0x000fe20000000200 */
[C---:B-----5:R-:W-:Y:S03]  /*a880*/  HMMA.16816.F32 R4, R104.reuse, R108, RZ ;  /* 0x0000006c6804723c */ /* 0x060fe600000018ff */
[----:B------:R-:W5:Y:S04]  /*a890*/  LDSM.16.M88.4 R144, [R168+0x2000] ;  /* 0x00200000a890783b */ /* 0x000f680000000200 */
[----:B------:R-:W5:Y:S01]  /*a8a0*/  LDSM.16.M88.4 R148, [R168+0x2800] ;  /* 0x00280000a894783b */ /* 0x000f620000000200 */
[C---:B------:R-:W-:Y:S03]  /*a8b0*/  HMMA.16816.F32 R8, R104.reuse, R110, RZ ;  /* 0x0000006e6808723c */ /* 0x040fe600000018ff */
[----:B------:R-:W5:Y:S04]  /*a8c0*/  LDSM.16.M88.4 R152, [R168+0x3000] ;  /* 0x00300000a898783b */ /* 0x000f680000000200 */
[----:B------:R-:W5:Y:S01]  /*a8d0*/  LDSM.16.M88.4 R156, [R168+0x3800] ;  /* 0x00380000a89c783b */ /* 0x000f620000000200 */
[C---:B--2---:R-:W-:Y:S03]  /*a8e0*/  HMMA.16816.F32 R12, R104.reuse, R112, RZ ;  /* 0x00000070680c723c */ /* 0x044fe600000018ff */
[----:B------:R-:W2:Y:S04]  /*a8f0*/  LDSM.16.M88.4 R160, [R168+0x4000] ;  /* 0x00400000a8a0783b */ /* 0x000ea80000000200 */
[----:B------:R-:W-:Y:S01]  /*a900*/  LDSM.16.M88.4 R108, [R168+0x5000] ;  /* 0x00500000a86c783b */ /* 0x000fe20000000200 */
[C---:B------:R-:W-:Y:S03]  /*a910*/  HMMA.16816.F32 R16, R104.reuse, R114, RZ ;  /* 0x000000726810723c */ /* 0x040fe600000018ff */
[----:B------:R-:W-:Y:S05]  /*a920*/  LDSM.16.M88.4 R112, [R168+0x5800] ;  /* 0x00580000a870783b */ /* 0x000fea0000000200 */
[C---:B---3--:R-:W-:Y:S08]  /*a930*/  HMMA.16816.F32 R20, R104.reuse, R116, RZ ;  /* 0x000000746814723c */ /* 0x048ff000000018ff */
[C---:B------:R-:W-:Y:S01]  /*a940*/  HMMA.16816.F32 R24, R104.reuse, R118, RZ ;  /* 0x000000766818723c */ /* 0x040fe200000018ff */
[----:B------:R-:W-:Y:S07]  /*a950*/  LDSM.16.M88.4 R116, [R171] ;  /* 0x00000000ab74783b */ /* 0x000fee0000000200 */
[C---:B----4-:R-:W-:Y:S08]  /*a960*/  HMMA.16816.F32 R28, R104.reuse, R120, RZ ;  /* 0x00000078681c723c */ /* 0x050ff000000018ff */
[C---:B------:R-:W-:Y:S01]  /*a970*/  HMMA.16816.F32 R32, R104.reuse, R122, RZ ;  /* 0x0000007a6820723c */ /* 0x040fe200000018ff */
[----:B------:R-:W-:Y:S07]  /*a980*/  LDSM.16.M88.4 R120, [R167+0x2000] ;  /* 0x00200000a778783b */ /* 0x000fee0000000200 */
[C---:B-1----:R-:W-:Y:S08]  /*a990*/  HMMA.16816.F32 R36, R104.reuse, R124, RZ ;  /* 0x0000007c6824723c */ /* 0x042ff000000018ff */
        /* <DEDUP_REMOVED lines=9> */
[----:B------:R-:W-:Y:S01]  /*aa30*/  HMMA.16816.F32 R64, R104, R138, RZ ;  /* 0x0000008a6840723c */ /* 0x000fe200000018ff */
[----:B------:R-:W1:Y:S07]  /*aa40*/  LDSM.16.M88.4 R104, [R168+0x4800] ;  /* 0x00480000a868783b */ /* 0x000e6e0000000200 */
        /* <DEDUP_REMOVED lines=10> */
[C---:B-1----:R-:W-:Y:S08]  /*aaf0*/  HMMA.16816.F32 R44, R140.reuse, R104, R44 ;  /* 0x000000688c2c723c */ /* 0x042ff0000000182c */
[C---:B------:R-:W-:Y:S01]  /*ab00*/  HMMA.16816.F32 R48, R140.reuse, R106, R48 ;  /* 0x0000006a8c30723c */ /* 0x040fe20000001830 */
[----:B------:R-:W1:Y:S07]  /*ab10*/  LDSM.16.M88.4 R104, [R167+0x3800] ;  /* 0x00380000a768783b */ /* 0x000e6e0000000200 */
[C---:B------:R-:W-:Y:S08]  /*ab20*/  HMMA.16816.F32 R52, R140.reuse, R108, R52 ;  /* 0x0000006c8c34723c */ /* 0x040ff00000001834 */
[C---:B------:R-:W-:Y:S01]  /*ab30*/  HMMA.16816.F32 R56, R140.reuse, R110, R56 ;  /* 0x0000006e8c38723c */ /* 0x040fe20000001838 */
[----:B------:R-:W2:Y:S07]  /*ab40*/  LDSM.16.M88.4 R108, [R167+0x4000] ;  /* 0x00400000a76c783b */ /* 0x000eae0000000200 */
[C---:B------:R-:W-:Y:S08]  /*ab50*/  HMMA.16816.F32 R60, R140.reuse, R112, R60 ;  /* 0x000000708c3c723c */ /* 0x040ff0000000183c */
[----:B------:R-:W-:Y:S01]  /*ab60*/  HMMA.16816.F32 R64, R140, R114, R64 ;  /* 0x000000728c40723c */ /* 0x000fe20000001840 */
        /* <DEDUP_REMOVED lines=9> */
[----:B------:R-:W5:Y:S07]  /*ac00*/  LDSM.16.M88.4 R128, [R170] ;  /* 0x00000000aa80783b */ /* 0x000f6e0000000200 */
        /* <DEDUP_REMOVED lines=11> */
[----:B------:R-:W-:Y:S07]  /*acc0*/  LDSM.16.M88.4 R120, [R166+0x4800] ;  /* 0x00480000a678783b */ /* 0x000fee0000000200 */
[C---:B-----5:R-:W-:Y:S08]  /*acd0*/  HMMA.16816.F32 R60, R116.reuse, R124, R60 ;  /* 0x0000007c743c723c */ /* 0x060ff0000000183c */
[----:B------:R-:W-:Y:S01]  /*ace0*/  HMMA.16816.F32 R64, R116, R126, R64 ;  /* 0x0000007e7440723c */ /* 0x000fe20000001840 */
[----:B------:R-:W4:Y:S04]  /*acf0*/  LDSM.16.M88.4 R116, [R166+0x4000] ;  /* 0x00400000a674783b */ /* 0x000f280000000200 */
[----:B------:R-:W5:Y:S03]  /*ad00*/  LDSM.16.M88.4 R124, [R166+0x5000] ;  /* 0x00500000a67c783b */ /* 0x000f660000000200 */
[C---:B------:R-:W-:Y:S08]  /*ad10*/  HMMA.16816.F32 R4, R128.reuse, R132, R4 ;  /* 0x000000848004723c */ /* 0x040ff00000001804 */
[C---:B------:R-:W-:Y:S01]  /*ad20*/  HMMA.16816.F32 R8, R128.reuse, R134, R8 ;  /* 0x000000868008723c */ /* 0x040fe20000001808 */
[----:B------:R-:W5:Y:S01]  /*ad30*/  LDSM.16.M88.4 R132, [R166+0x5800] ;  /* 0x00580000a684783b */ /* 0x000f620000000200 */
[----:B------:R-:W-:Y:S04]  /*ad40*/  DEPBAR.LE SB0, 0x0 ;  /* 0x000080000000791a */ /* 0x000fe80000000000 */
[----:B------:R-:W-:Y:S02]  /*ad50*/  BAR.SYNC.DEFER_BLOCKING 0x0 ;  /* 0x0000000000007b1d */ /* 0x000fe40000010000 */
[C---:B-1----:R-:W-:Y:S08]  /*ad60*/  HMMA.16816.F32 R12, R128.reuse, R104, R12 ;  /* 0x00000068800c723c */ /* 0x042ff0000000180c */
        /* <DEDUP_REMOVED lines=9> */
[C---:B-----5:R-:W-:Y:S08]  /*ae00*/  HMMA.16816.F32 R52, R128.reuse, R124, R52 ;  /* 0x0000007c8034723c */ /* 0x060ff00000001834 */
[C---:B------:R-:W-:Y:S08]  /*ae10*/  HMMA.16816.F32 R56, R128.reuse, R126, R56 ;  /* 0x0000007e8038723c */ /* 0x040ff00000001838 */
[C---:B------:R-:W-:Y:S08]  /*ae20*/  HMMA.16816.F32 R60, R128.reuse, R132, R60 ;  /* 0x00000084803c723c */ /* 0x040ff0000000183c */
[----:B------:R-:W-:Y:S01]  /*ae30*/  HMMA.16816.F32 R64, R128, R134, R64 ;  /* 0x000000868040723c */ /* 0x000fe20000001840 */
[----:B------:R-:W-:Y:S08]  /*ae40*/  @!UPT UIADD3 URZ, UPT, UPT, URZ, URZ, URZ ;  /* 0x000000fffffff290 */ /* 0x000ff0000fffe0ff */
[----:B------:R-:W-:Y:S11]  /*ae50*/  @!P3 BRA `(.L_x_4638) ;  /* 0x000000080010b947 */ /* 0x000ff60003800000 */
[----:B------:R-:W1:Y:S01]  /*ae60*/  @!P2 LDC R104, c[0x0][0x3b8] ;  /* 0x0000ee00ff68ab82 */ /* 0x000e620000000800 */
[----:B------:R-:W-:Y:S07]  /*ae70*/  @!P2 IMAD.MOV.U32 R2, RZ, RZ, RZ ;  /* 0x000000ffff02a224 */ /* 0x000fee00078e00ff */
[----:B------:R-:W2:Y:S01]  /*ae80*/  LDC R103, c[0x0][0x3bc] ;  /* 0x0000ef00ff677b82 */ /* 0x000ea20000000800 */
        /* <DEDUP_REMOVED lines=22> */
[-C--:B------:R-:W-:Y:S03]  /*aff0*/  LOP3.LUT R105, R105, R0.reuse, RZ, 0x3c, !PT ;  /* 0x0000000069697212 */ /* 0x080fe600078e3cff */
[C---:B------:R-:W-:Y:S04]  /*b000*/  IMAD.HI.U32 R104, R2.reuse, R109, RZ ;  /* 0x0000006d02687227 */ /* 0x040fe800078e00ff */
[----:B------:R-:W-:Y:S02]  /*b010*/  IMAD.MOV R107, RZ, RZ, -R104 ;  /* 0x000000ffff6b7224 */ /* 0x000fe400078e0a68 */
[----:B------:R-:W-:Y:S04]  /*b020*/  IMAD.HI.U32 R2, R2, R111, RZ ;  /* 0x0000006f02027227 */ /* 0x000fe800078e00ff */
[----:B------:R-:W-:Y:S01]  /*b030*/  IMAD R109, R100, R107, R109 ;  /* 0x0000006b646d7224 */ /* 0x000fe200078e026d */
[----:B------:R-:W-:Y:S02]  /*b040*/  IADD3 R106, PT, PT, -R2, RZ, RZ ;  /* 0x000000ff026a7210 */ /* 0x000fe40007ffe1ff */
[----:B------:R-:W-:Y:S02]  /*b050*/  LOP3.LUT R107, RZ, R0, RZ, 0x33, !PT ;  /* 0x00000000ff6b7212 */ /* 0x000fe400078e33ff */
[C---:B------:R-:W-:Y:S01]  /*b060*/  ISETP.GT.U32.AND P3, PT, R100.reuse, R109, PT ;  /* 0x0000006d6400720c */ /* 0x040fe20003f64070 */
[C---:B------:R-:W-:Y:S05]  /*b070*/  IMAD R111, R100.reuse, R106, R111 ;  /* 0x0000006a646f7224 */ /* 0x040fea00078e026f */
[----:B------:R-:W-:Y:S07]  /*b080*/  ISETP.GT.U32.AND P4, PT, R100, R111, PT ;  /* 0x0000006f6400720c */ /* 0x000fee0003f84070 */
[----:B------:R-:W-:Y:S01]  /*b090*/  @!P3 IADD3 R104, PT, PT, R104, 0x1, RZ ;  /* 0x000000016868b810 */ /* 0x000fe20007ffe0ff */
[--C-:B------:R-:W-:Y:S05]  /*b0a0*/  @!P3 IMAD.IADD R109, R109, 0x1, -R100.reuse ;  /* 0x000000016d6db824 */ /* 0x100fea00078e0a64 */
[-C--:B------:R-:W-:Y:S01]  /*b0b0*/  ISETP.GE.U32.AND P5, PT, R109, R100.reuse, PT ;  /* 0x000000646d00720c */ /* 0x080fe20003fa6070 */
[----:B------:R-:W-:Y:S02]  /*b0c0*/  @!P4 IMAD.IADD R111, R111, 0x1, -R100 ;  /* 0x000000016f6fc824 */ /* 0x000fe400078e0a64 */
        /* <DEDUP_REMOVED lines=14> */
[C---:B------:R-:W-:Y:S04]  /*b1b0*/  LEA R112, P3, R107.reuse, R186, 0x2 ;  /* 0x000000ba6b707211 */ /* 0x040fe800078610ff */
[C---:B------:R-:W-:Y:S01]  /*b1c0*/  LEA.HI.X.SX32 R113, R107.reuse, R187, 0x2, P3 ;  /* 0x000000bb6b717211 */ /* 0x040fe200018f16ff */
[----:B------:R-:W2:Y:S01]  /*b1d0*/  LDG.E R109, desc[UR16][R108.64] ;  /* 0x000000106c6d7981 */ /* 0x000ea2000c1e1900 */
        /* <DEDUP_REMOVED lines=9> */
[----:B------:R-:W-:Y:S01]  /*b270*/  IMAD.WIDE.U32 R110, R2, UR6, R110 ;  /* 0x00000006026e7c25 */ /* 0x000fe2000f8e006e */
[----:B------:R-:W-:Y:S02]  /*b280*/  SHF.R.S32.HI R100, RZ, 0x1f, R2 ;  /* 0x0000001fff647819 */ /* 0x000fe40000011402 */
[----:B------:R-:W-:Y:S03]  /*b290*/  LEA R176, P3, R110, R176, 0x1 ;  /* 0x000000b06eb07211 */ /* 0x000fe600078608ff */
[----:B------:R-:W-:Y:S04]  /*b2a0*/  IMAD R105, R100, UR6, RZ ;  /* 0x0000000664697c24 */ /* 0x000fe8000f8e02ff */
[----:B------:R-:W-:Y:S05]  /*b2b0*/  IMAD R105, R2, UR7, R105 ;  /* 0x0000000702697c24 */ /* 0x000fea000f8e0269 */
[----:B------:R-:W-:Y:S04]  /*b2c0*/  IADD3 R105, PT, PT, R111, R105, RZ ;  /* 0x000000696f697210 */ /* 0x000fe80007ffe0ff */
[----:B------:R-:W-:Y:S07]  /*b2d0*/  LEA.HI.X R177, R110, R177, R105, 0x1, P3 ;  /* 0x000000b16eb17211 */ /* 0x000fee00018f0c69 */
.L_x_4639:
[----:B------:R-:W-:Y:S01]  /*b2e0*/  @!PT LDS RZ, [RZ] ;  /* 0x00000000fffff984 */ /* 0x000fe20000000800 */
[----:B------:R-:W-:Y:S01]  /*b2f0*/  @!PT LDS RZ, [RZ] ;  /* 0x00000000fffff984 */ /* 0x000fe20000000800 */
[----:B------:R-:W-:Y:S01]  /*b300*/  @!PT LDS RZ, [RZ] ;  /* 0x00000000fffff984 */ /* 0x000fe20000000800 */
[----:B------:R1:W-:Y:S01]  /*b310*/  @!P1 LDGSTS.E.BYPASS.LTC128B.128 [R183+0x2000], desc[UR16][R176.64] ;  /* 0x02000000b0b79fae */ /* 0x0003e2000b981a10 */
[C---:B------:R-:W-:Y:S01]  /*b320*/  LEA R106, P3, R104.reuse, R176, 0x5 ;  /* 0x000000b0686a7211 */ /* 0x040fe200078628ff */
[C---:B------:R-:W-:Y:S02]  /*b330*/  @!P0 IMAD R2, R103.reuse, 0x60, RZ ;  /* 0x0000006067028824 */ /* 0x040fe400078e02ff */
[----:B------:R1:W-:Y:S01]  /*b340*/  @P1 STS.128 [R183+0x2000], RZ ;  /* 0x002000ffb7001388 */ /* 0x0003e20000000c00 */
[C---:B------:R-:W-:Y:S01]  /*b350*/  LEA.HI.X R107, R104.reuse, R177, R103, 0x5, P3 ;  /* 0x000000b1686b7211 */ /* 0x040fe200018f2c67 */
[C---:B------:R-:W-:Y:S01]  /*b360*/  @!P0 IMAD R0, R103.reuse, 0xa0, RZ ;  /* 0x000000a067008824 */ /* 0x040fe200078e02ff */
[CC--:B------:R-:W-:Y:S01]  /*b370*/  @!P0 LEA R116, P5, R104.reuse, R106.reuse, 0x5 ;  /* 0x0000006a68748211 */ /* 0x0c0fe200078a28ff */
[----:B------:R1:W-:Y:S01]  /*b380*/  @P0 STS.128 [R183+0x2800], RZ ;  /* 0x002800ffb7000388 */ /* 0x0003e20000000c00 */
[CC--:B------:R-:W-:Y:S01]  /*b390*/  @!P0 LEA R114, P4, R104.reuse, R106.reuse, 0x6 ;  /* 0x0000006a68728211 */ /* 0x0c0fe200078830ff */
[C---:B------:R-:W-:Y:S01]  /*b3a0*/  @!P0 IMAD.WIDE.U32 R112, R104.reuse, 0x60, R106 ;  /* 0x0000006068708825 */ /* 0x040fe200078e006a */
[CCC-:B------:R-:W-:Y:S01]  /*b3b0*/  @!P0 LEA.HI.X R117, R104.reuse, R107.reuse, R103.reuse, 0x5, P5 ;  /* 0x0000006b68758211 */ /* 0x1c0fe200028f2c67 */
[----:B------:R-:W-:Y:S01]  /*b3c0*/  @!PT LDS RZ, [RZ] ;  /* 0x00000000fffff984 */ /* 0x000fe20000000800 */
[----:B------:R-:W-:Y:S01]  /*b3d0*/  @!PT LDS RZ, [RZ] ;  /* 0x00000000fffff984 */ /* 0x000fe20000000800 */
[----:B------:R-:W-:Y:S01]  /*b3e0*/  @!PT LDS RZ, [RZ] ;  /* 0x00000000fffff984 */ /* 0x000fe20000000800 */
[----:B------:R1:W-:Y:S01]  /*b3f0*/  @!P0 LDGSTS.E.BYPASS.LTC128B.128 [R183+0x2800], desc[UR16][R106.64] ;  /* 0x028000006ab78fae */ /* 0x0003e2000b981a10 */
[-C--:B------:R-:W-:Y:S01]  /*b400*/  @!P0 LEA.HI.X R115, R104, R107.reuse, R103, 0x6, P4 ;  /* 0x0000006b68738211 */ /* 0x080fe200020f3467 */
[----:B------:R-:W-:Y:S01]  /*b410*/  @!P0 IMAD.IADD R113, R2, 0x1, R113 ;  /* 0x0000000102718824 */ /* 0x000fe200078e0271 */
[C---:B------:R-:W-:Y:S01]  /*b420*/  @!P0 LEA R110, P3, R104.reuse, R106, 0x7 ;  /* 0x0000006a686e8211 */ /* 0x040fe200078638ff */
[----:B------:R1:W-:Y:S01]  /*b430*/  @P0 STS.128 [R183+0x3000], RZ ;  /* 0x003000ffb7000388 */ /* 0x0003e20000000c00 */
[C---:B------:R-:W-:Y:S01]  /*b440*/  @!P0 IMAD.WIDE.U32 R108, R104.reuse, 0xa0, R106 ;  /* 0x000000a0686c8825 */ /* 0x040fe200078e006a */
[-C--:B------:R-:W-:Y:S02]  /*b450*/  @!P0 MOV R119, R107.reuse ;  /* 0x0000006b00778202 */ /* 0x080fe40000000f00 */
[----:B------:R-:W-:Y:S01]  /*b460*/  @!PT LDS RZ, [RZ] ;  /* 0x00000000fffff984 */ /* 0x000fe20000000800 */
[----:B------:R-:W-:Y:S01]  /*b470*/  @!PT LDS RZ, [RZ] ;  /* 0x00000000fffff984 */ /* 0x000fe20000000800 */
[----:B------:R-:W-:Y:S01]  /*b480*/  @!PT LDS RZ, [RZ] ;  /* 0x00000000fffff984 */ /* 0x000fe20000000800 */
[----:B------:R1:W-:Y:S01]  /*b490*/  @!P0 LDGSTS.E.BYPASS.LTC128B.128 [R183+0x3000], desc[UR16][R116.64] ;  /* 0x0300000074b78fae */ /* 0x0003e2000b981a10 */
[----:B------:R-:W-:Y:S01]  /*b4a0*/  @!P0 LEA.HI.X R111, R104, R107, R103, 0x7, P3 ;  /* 0x0000006b686f8211 */ /* 0x000fe200018f3c67 */
[----:B------:R-:W-:Y:S01]  /*b4b0*/  @!P0 IMAD.MOV.U32 R118, RZ, RZ, R106 ;  /* 0x000000ffff768224 */ /* 0x000fe200078e006a */
[----:B------:R-:W-:Y:S01]  /*b4c0*/  @!P0 IADD3 R109, PT, PT, R0, R109, RZ ;  /* 0x0000006d006d8210 */ /* 0x000fe20007ffe0ff */
[----:B------:R1:W-:Y:S01]  /*b4d0*/  @P0 STS.128 [R183+0x3800], RZ ;  /* 0x003800ffb7000388 */ /* 0x0003e20000000c00 */
[----:B------:R-:W-:Y:S02]  /*b4e0*/  @!P0 IMAD R103, R103, 0xc0, RZ ;  /* 0x000000c067678824 */ /* 0x000fe400078e02ff */
[----:B------:R-:W-:Y:S01]  /*b4f0*/  @!P0 IMAD.WIDE.U32 R104, R104, 0xc0, R118 ;  /* 0x000000c068688825 */ /* 0x000fe200078e0076 */
[----:B------:R-:W-:Y:S01]  /*b500*/  @!PT LDS RZ, [RZ] ;  /* 0x00000000fffff984 */ /* 0x000fe20000000800 */
[----:B------:R-:W-:Y:S01]  /*b510*/  @!PT LDS RZ, [RZ] ;  /* 0x00000000fffff984 */ /* 0x000fe20000000800 */
[----:B------:R-:W-:Y:S01]  /*b520*/  @!PT LDS RZ, [RZ] ;  /* 0x00000000fffff984 */ /* 0x000fe20000000800 */
[----:B------:R1:W-:Y:S03]  /*b530*/  @!P0 LDGSTS.E.BYPASS.LTC128B.128 [R183+0x3800], desc[UR16][R114.64] ;  /* 0x0380000072b78fae */ /* 0x0003e6000b981a10 */
[----:B------:R-:W-:Y:S01]  /*b540*/  @!P0 IMAD.IADD R105, R103, 0x1, R105 ;  /* 0x0000000167698824 */ /* 0x000fe200078e0269 */
        /* <DEDUP_REMOVED lines=21> */
.L_x_4638:
[----:B------:R-:W-:Y:S01]  /*b6a0*/  FMNMX3.FTZ R2, R3, R4, R5, !PT ;  /* 0x0000000403027276 */ /* 0x000fe20007810005 */
[----:B-1----:R-:W-:Y:S01]  /*b6b0*/  LDSM.16.MT88.4 R108, [R165+0x6000] ;  /* 0x00600000a56c783b */ /* 0x002fe20000004200 */
        /* <DEDUP_REMOVED lines=63> */
[--C-:B------:R-:W-:Y:S01]  /*bab0*/  FFMA.FTZ R134, R24, UR4, -R116.reuse ;  /* 0x0000000418867c23 */ /* 0x100fe20008010874 */
[--C-:B------:R-:W-:Y:S01]  /*bac0*/  FFMA.FTZ R129, R26, UR4, -R101.reuse ;  /* 0x000000041a817c23 */ /* 0x100fe20008010865 */
[--C-:B------:R-:W-:Y:S07]  /*bad0*/  FFMA.FTZ R132, R27, UR4, -R101.reuse ;  /* 0x000000041b847c23 */ /* 0x100fee0008010865 */
[----:B------:R-:W-:Y:S01]  /*bae0*/  MUFU.EX2 R119, R119 ;  /* 0x0000007700777308 */ /* 0x000fe20000000800 */
[C---:B--2---:R-:W-:Y:S01]  /*baf0*/  FMUL.FTZ R8, R100.reuse, R96 ;  /* 0x0000006064087220 */ /* 0x044fe20000410000 */
[C---:B------:R-:W-:Y:S01]  /*bb00*/  FMUL.FTZ R9, R100.reuse, R97 ;  /* 0x0000006164097220 */ /* 0x040fe20000410000 */
[C---:B------:R-:W-:Y:S07]  /*bb10*/  FMUL.FTZ R68, R100.reuse, R68 ;  /* 0x0000004464447220 */ /* 0x040fee0000410000 */
[----:B------:R-:W2:Y:S01]  /*bb20*/  MUFU.EX2 R120, R120 ;  /* 0x0000007800787308 */ /* 0x000ea20000000800 */
[C---:B------:R-:W-:Y:S01]  /*bb30*/  FMUL.FTZ R69, R100.reuse, R69 ;  /* 0x0000004564457220 */ /* 0x040fe20000410000 */
[C---:B------:R-:W-:Y:S01]  /*bb40*/  FMUL.FTZ R72, R100.reuse, R72 ;  /* 0x0000004864487220 */ /* 0x040fe20000410000 */
[----:B------:R-:W-:Y:S07]  /*bb50*/  FMUL.FTZ R73, R100, R73 ;  /* 0x0000004964497220 */ /* 0x000fee0000410000 */
[----:B------:R-:W-:Y:S01]  /*bb60*/  MUFU.EX2 R122, R122 ;  /* 0x0000007a007a7308 */ /* 0x000fe20000000800 */
[--C-:B------:R-:W-:Y:S01]  /*bb70*/  FFMA.FTZ R133, R30, UR4, -R101.reuse ;  /* 0x000000041e857c23 */ /* 0x100fe20008010865 */
[C---:B---3--:R-:W-:Y:S01]  /*bb80*/  FMUL.FTZ R10, R3.reuse, R98 ;  /* 0x00000062030a7220 */ /* 0x048fe20000410000 */
[C---:B------:R-:W-:Y:S07]  /*bb90*/  FMUL.FTZ R11, R3.reuse, R99 ;  /* 0x00000063030b7220 */ /* 0x040fee0000410000 */
[----:B------:R-:W3:Y:S01]  /*bba0*/  MUFU.EX2 R103, R103 ;  /* 0x0000006700677308 */ /* 0x000ee20000000800 */
[C---:B------:R-:W-:Y:S01]  /*bbb0*/  FMUL.FTZ R70, R3.reuse, R70 ;  /* 0x0000004603467220 */ /* 0x040fe20000410000 */
[C---:B------:R-:W-:Y:S01]  /*bbc0*/  FMUL.FTZ R71, R3.reuse, R71 ;  /* 0x0000004703477220 */ /* 0x040fe20000410000 */
[C---:B------:R-:W-:Y:S07]  /*bbd0*/  FMUL.FTZ R74, R3.reuse, R74 ;  /* 0x0000004a034a7220 */ /* 0x040fee0000410000 */
[----:B------:R-:W-:Y:S01]  /*bbe0*/  MUFU.EX2 R117, R117 ;  /* 0x0000007500757308 */ /* 0x000fe20000000800 */
[----:B------:R-:W-:Y:S01]  /*bbf0*/  FMUL.FTZ R75, R3, R75 ;  /* 0x0000004b034b7220 */ /* 0x000fe20000410000 */
[----:B--2---:R-:W-:Y:S01]  /*bc00*/  F2FP.F16.F32.PACK_AB R96, R120, R119 ;  /* 0x000000777860723e */ /* 0x004fe200000000ff */
[--C-:B------:R-:W-:Y:S07]  /*bc10*/  FFMA.FTZ R136, R41, UR4, -R116.reuse ;  /* 0x0000000429887c23 */ /* 0x100fee0008010874 */
[----:B------:R-:W2:Y:S01]  /*bc20*/  MUFU.EX2 R6, R6 ;  /* 0x0000000600067308 */ /* 0x000ea20000000800 */
[--C-:B------:R-:W-:Y:S01]  /*bc30*/  FFMA.FTZ R135, R42, UR4, -R101.reuse ;  /* 0x000000042a877c23 */ /* 0x100fe20008010865 */
[--C-:B------:R-:W-:Y:S01]  /*bc40*/  FFMA.FTZ R138, R43, UR4, -R101.reuse ;  /* 0x000000042b8a7c23 */ /* 0x100fe20008010865 */
[C---:B------:R-:W-:Y:S07]  /*bc50*/  FMUL.FTZ R76, R100.reuse, R76 ;  /* 0x0000004c644c7220 */ /* 0x040fee0000410000 */
[----:B------:R-:W-:Y:S01]  /*bc60*/  MUFU.EX2 R118, R118 ;  /* 0x0000007600767308 */ /* 0x000fe20000000800 */
[C---:B------:R-:W-:Y:S01]  /*bc70*/  FMUL.FTZ R77, R100.reuse, R77 ;  /* 0x0000004d644d7220 */ /* 0x040fe20000410000 */
[----:B---3--:R-:W-:Y:S01]  /*bc80*/  F2FP.F16.F32.PACK_AB R97, R103, R122 ;  /* 0x0000007a6761723e */ /* 0x008fe200000000ff */
[C---:B------:R-:W-:Y:S07]  /*bc90*/  FMUL.FTZ R78, R3.reuse, R78 ;  /* 0x0000004e034e7220 */ /* 0x040fee0000410000 */
[----:B------:R-:W3:Y:S01]  /*bca0*/  MUFU.EX2 R7, R7 ;  /* 0x0000000700077308 */ /* 0x000ee20000000800 */
[C---:B------:R-:W-:Y:S01]  /*bcb0*/  FMUL.FTZ R79, R3.reuse, R79 ;  /* 0x0000004f034f7220 */ /* 0x040fe20000410000 */
[C---:B------:R-:W-:Y:S01]  /*bcc0*/  FMUL.FTZ R80, R100.reuse, R80 ;  /* 0x0000005064507220 */ /* 0x040fe20000410000 */
[----:B------:R-:W-:Y:S01]  /*bcd0*/  FMUL.FTZ R81, R100, R81 ;  /* 0x0000005164517220 */ /* 0x000fe20000410000 */
[C---:B------:R-:W-:Y:S01]  /*bce0*/  FMUL.FTZ R82, R3.reuse, R82 ;  /* 0x0000005203527220 */ /* 0x040fe20000410000 */
[C---:B------:R-:W-:Y:S01]  /*bcf0*/  FMUL.FTZ R83, R3.reuse, R83 ;  /* 0x0000005303537220 */ /* 0x040fe20000410000 */
[----:B--2---:R-:W-:Y:S01]  /*bd00*/  F2FP.F16.F32.PACK_AB R98, R6, R117 ;  /* 0x000000750662723e */ /* 0x004fe200000000ff */
[C---:B------:R-:W-:Y:S01]  /*bd10*/  FMUL.FTZ R84, R100.reuse, R84 ;  /* 0x0000005464547220 */ /* 0x040fe20000410000 */
[----:B------:R-:W-:Y:S01]  /*bd20*/  FMUL.FTZ R85, R100, R85 ;  /* 0x0000005564557220 */ /* 0x000fe20000410000 */
[C---:B------:R-:W-:Y:S01]  /*bd30*/  FMUL.FTZ R86, R3.reuse, R86 ;  /* 0x0000005603567220 */ /* 0x040fe20000410000 */
[----:B------:R-:W-:Y:S01]  /*bd40*/  FMUL.FTZ R87, R3, R87 ;  /* 0x0000005703577220 */ /* 0x000fe20000410000 */
[--C-:B------:R-:W-:Y:S01]  /*bd50*/  FFMA.FTZ R124, R12, UR4, -R116.reuse ;  /* 0x000000040c7c7c23 */ /* 0x100fe20008010874 */
[C---:B------:R-:W-:Y:S01]  /*bd60*/  FMUL.FTZ R12, R100.reuse, R92 ;  /* 0x0000005c640c7220 */ /* 0x040fe20000410000 */
[--C-:B------:R-:W-:Y:S01]  /*bd70*/  FFMA.FTZ R121, R13, UR4, -R116.reuse ;  /* 0x000000040d797c23 */ /* 0x100fe20008010874 */
[----:B---3--:R-:W-:Y:S01]  /*bd80*/  F2FP.F16.F32.PACK_AB R99, R7, R118 ;  /* 0x000000760763723e */ /* 0x008fe200000000ff */
[----:B------:R-:W-:Y:S01]  /*bd90*/  FMUL.FTZ R13, R100, R93 ;  /* 0x0000005d640d7220 */ /* 0x000fe20000410000 */
[--C-:B------:R-:W-:Y:S01]  /*bda0*/  FFMA.FTZ R128, R14, UR4, -R101.reuse ;  /* 0x000000040e807c23 */ /* 0x100fe20008010865 */
[----:B------:R-:W-:Y:S01]  /*bdb0*/  FMUL.FTZ R14, R3, R94 ;  /* 0x0000005e030e7220 */ /* 0x000fe20000410000 */
[--C-:B------:R-:W-:Y:S01]  /*bdc0*/  FFMA.FTZ R123, R15, UR4, -R101.reuse ;  /* 0x000000040f7b7c23 */ /* 0x100fe20008010865 */
[----:B------:R-:W-:Y:S01]  /*bdd0*/  FMUL.FTZ R15, R3, R95 ;  /* 0x0000005f030f7220 */ /* 0x000fe20000410000 */
[----:B------:R-:W-:Y:S01]  /*bde0*/  MUFU.EX2 R124, R124 ;  /* 0x0000007c007c7308 */ /* 0x000fe20000000800 */
[C---:B-1----:R-:W-:Y:S01]  /*bdf0*/  HMMA.16816.F32 R8, R96.reuse, R104, R8 ;  /* 0x000000686008723c */ /* 0x042fe20000001808 */
[----:B------:R-:W-:Y:S08]  /*be00*/  LDSM.16.MT88.4 R92, [R164+0x6800] ;  /* 0x00680000a45c783b */ /* 0x000ff00000004200 */
[----:B------:R-:W1:Y:S01]  /*be10*/  MUFU.EX2 R121, R121 ;  /* 0x0000007900797308 */ /* 0x000e620000000800 */
[--C-:B------:R-:W-:Y:S01]  /*be20*/  FFMA.FTZ R126, R16, UR4, -R116.reuse ;  /* 0x00000004107e7c23 */ /* 0x100fe20008010874 */
[C---:B------:R-:W-:Y:S08]  /*be30*/  FMUL.FTZ R16, R100.reuse, R88 ;  /* 0x0000005864107220 */ /* 0x040ff00000410000 */
[----:B------:R-:W-:Y:S01]  /*be40*/  MUFU.EX2 R128, R128 ;  /* 0x0000008000807308 */ /* 0x000fe20000000800 */
[C---:B------:R-:W-:Y:S01]  /*be50*/  HMMA.16816.F32 R68, R96.reuse, R106, R68 ;  /* 0x0000006a6044723c */ /* 0x040fe20000001844 */
[----:B------:R-:W2:Y:S08]  /*be60*/  LDSM.16.MT88.4 R104, [R102+0x6000] ;  /* 0x006000006668783b */ /* 0x000eb00000004200 */
[----:B------:R-:W3:Y:S01]  /*be70*/  MUFU.EX2 R123, R123 ;  /* 0x0000007b007b7308 */ /* 0x000ee20000000800 */
[--C-:B------:R-:W-:Y:S01]  /*be80*/  FFMA.FTZ R125, R17, UR4, -R116.reuse ;  /* 0x00000004117d7c23 */ /* 0x100fe20008010874 */
[----:B------:R-:W-:Y:S01]  /*be90*/  FMUL.FTZ R17, R100, R89 ;  /* 0x0000005964117220 */ /* 0x000fe20000410000 */
[--C-:B------:R-:W-:Y:S07]  /*bea0*/  FFMA.FTZ R127, R18, UR4, -R101.reuse ;  /* 0x00000004127f7c23 */ /* 0x100fee0008010865 */
[----:B------:R-:W-:Y:S01]  /*beb0*/  MUFU.EX2 R126, R126 ;  /* 0x0000007e007e7308 */ /* 0x000fe20000000800 */
[C---:B------:R-:W-:Y:S03]  /*bec0*/  HMMA.16816.F32 R72, R96.reuse, R108, R72 ;  /* 0x0000006c6048723c */ /* 0x040fe60000001848 */
[----:B-1----:R-:W-:Y:S06]  /*bed0*/  F2FP.F16.F32.PACK_AB R88, R121, R124 ;  /* 0x0000007c7958723e */ /* 0x002fec00000000ff */
[----:B------:R-:W1:Y:S01]  /*bee0*/  MUFU.EX2 R125, R125 ;  /* 0x0000007d007d7308 */ /* 0x000e620000000800 */
[----:B------:R-:W-:Y:S01]  /*bef0*/  FMUL.FTZ R18, R3, R90 ;  /* 0x0000005a03127220 */ /* 0x000fe20000410000 */
[--C-:B------:R-:W-:Y:S01]  /*bf00*/  FFMA.FTZ R130, R19, UR4, -R101.reuse ;  /* 0x0000000413827c23 */ /* 0x100fe20008010865 */
[----:B------:R-:W-:Y:S01]  /*bf10*/  FMUL.FTZ R19, R3, R91 ;  /* 0x0000005b03137220 */ /* 0x000fe20000410000 */
[C---:B------:R-:W-:Y:S01]  /*bf20*/  HMMA.16816.F32 R76, R96.reuse, R110, R76 ;  /* 0x0000006e604c723c */ /* 0x040fe2000000184c */
[----:B------:R-:W4:Y:S05]  /*bf30*/  LDSM.16.MT88.4 R108, [R169+0x6800] ;  /* 0x00680000a96c783b */ /* 0x000f2a0000004200 */
[----:B------:R-:W-:Y:S01]  /*bf40*/  MUFU.EX2 R127, R127 ;  /* 0x0000007f007f7308 */ /* 0x000fe20000000800 */
[----:B---3--:R-:W-:Y:S01]  /*bf50*/  F2FP.F16.F32.PACK_AB R89, R123, R128 ;  /* 0x000000807b59723e */ /* 0x008fe200000000ff */
[--C-:B------:R-:W-:Y:S01]  /*bf60*/  FFMA.FTZ R131, R23, UR4, -R101.reuse ;  /* 0x0000000417837c23 */ /* 0x100fe20008010865 */
[--C-:B------:R-:W-:Y:S07]  /*bf70*/  FFMA.FTZ R20, R20, UR4, -R116.reuse ;  /* 0x0000000414147c23 */ /* 0x100fee0008010874 */
[----:B------:R-:W3:Y:S01]  /*bf80*/  MUFU.EX2 R130, R130 ;  /* 0x0000008200827308 */ /* 0x000ee20000000800 */
[--C-:B------:R-:W-:Y:S01]  /*bf90*/  FFMA.FTZ R55, R55, UR4, -R101.reuse ;  /* 0x0000000437377c23 */ /* 0x100fe20008010865 */
[C---:B------:R-:W-:Y:S08]  /*bfa0*/  HMMA.16816.F32 R80, R96.reuse, R112, R80 ;  /* 0x000000706050723c */ /* 0x040ff00000001850 */
[----:B------:R-:W-:Y:S01]  /*bfb0*/  MUFU.EX2 R131, R131 ;  /* 0x0000008300837308 */ /* 0x000fe20000000800 */
[----:B-1----:R-:W-:Y:S01]  /*bfc0*/  F2FP.F16.F32.PACK_AB R90, R125, R126 ;  /* 0x0000007e7d5a723e */ /* 0x002fe200000000ff */
[--C-:B------:R-:W-:Y:S01]  /*bfd0*/  FFMA.FTZ R58, R58, UR4, -R101.reuse ;  /* 0x000000043a3a7c23 */ /* 0x100fe20008010865 */
[--C-:B------:R-:W-:Y:S07]  /*bfe0*/  FFMA.FTZ R59, R59, UR4, -R101.reuse ;  /* 0x000000043b3b7c23 */ /* 0x100fee0008010865 */
[----:B------:R-:W-:Y:S01]  /*bff0*/  MUFU.EX2 R134, R134 ;  /* 0x0000008600867308 */ /* 0x000fe20000000800 */
[--C-:B------:R-:W-:Y:S01]  /*c000*/  FFMA.FTZ R137, R46, UR4, -R101.reuse ;  /* 0x000000042e897c23 */ /* 0x100fe20008010865 */
[C---:B------:R-:W-:Y:S01]  /*c010*/  HMMA.16816.F32 R84, R96.reuse, R114, R84 ;  /* 0x000000726054723c */ /* 0x040fe20000001854 */
[----:B------:R-:W1:Y:S07]  /*c020*/  LDSM.16.MT88.4 R112, [R165+0x6800] ;  /* 0x00680000a570783b */ /* 0x000e6e0000004200 */
[----:B------:R-:W-:Y:S01]  /*c030*/  MUFU.EX2 R129, R129 ;  /* 0x0000008100817308 */ /* 0x000fe20000000800 */
[--C-:B------:R-:W-:Y:S01]  /*c040*/  FFMA.FTZ R46, R47, UR4, -R101.reuse ;  /* 0x000000042f2e7c23 */ /* 0x100fe20008010865 */
[----:B---3--:R-:W-:Y:S01]  /*c050*/  F2FP.F16.F32.PACK_AB R91, R130, R127 ;  /* 0x0000007f825b723e */ /* 0x008fe200000000ff */
[--C-:B------:R-:W-:Y:S07]  /*c060*/  FFMA.FTZ R47, R48, UR4, -R116.reuse ;  /* 0x00000004302f7c23 */ /* 0x100fee0008010874 */
[----:B------:R-:W3:Y:S01]  /*c070*/  MUFU.EX2 R132, R132 ;  /* 0x0000008400847308 */ /* 0x000ee20000000800 */
[--C-:B------:R-:W-:Y:S01]  /*c080*/  FFMA.FTZ R48, R49, UR4, -R116.reuse ;  /* 0x0000000431307c23 */ /* 0x100fe20008010874 */
[--C-:B------:R-:W-:Y:S01]  /*c090*/  FFMA.FTZ R49, R50, UR4, -R101.reuse ;  /* 0x0000000432317c23 */ /* 0x100fe20008010865 */
[C---:B--2---:R-:W-:Y:S07]  /*c0a0*/  HMMA.16816.F32 R12, R96.reuse, R104, R12 ;  /* 0x00000068600c723c */ /* 0x044fee000000180c */
[----:B------:R-:W-:Y:S01]  /*c0b0*/  MUFU.EX2 R136, R136 ;  /* 0x0000008800887308 */ /* 0x000fe20000000800 */
[--C-:B------:R-:W-:Y:S01]  /*c0c0*/  FFMA.FTZ R44, R44, UR4, -R116.reuse ;  /* 0x000000042c2c7c23 */ /* 0x100fe20008010874 */
[----:B------:R-:W-:Y:S08]  /*c0d0*/  FFMA.FTZ R45, R45, UR4, -R116 ;  /* 0x000000042d2d7c23 */ /* 0x000ff00008010874 */
[----:B------:R-:W-:Y:S01]  /*c0e0*/  MUFU.EX2 R135, R135 ;  /* 0x0000008700877308 */ /* 0x000fe20000000800 */
[--C-:B------:R-:W-:Y:S01]  /*c0f0*/  FFMA.FTZ R50, R51, UR4, -R101.reuse ;  /* 0x0000000433327c23 */ /* 0x100fe20008010865 */
[----:B------:R-:W-:Y:S01]  /*c100*/  FFMA.FTZ R51, R63, UR4, -R101 ;  /* 0x000000043f337c23 */ /* 0x000fe20008010865 */
[----:B------:R-:W-:Y:S01]  /*c110*/  HMMA.16816.F32 R16, R96, R106, R16 ;  /* 0x0000006a6010723c */ /* 0x000fe20000001810 */
[----:B------:R-:W2:Y:S06]  /*c120*/  LDSM.16.MT88.4 R96, [R102+0x6800] ;  /* 0x006800006660783b */ /* 0x000eac0000004200 */
[----:B------:R-:W-:Y:S01]  /*c130*/  MUFU.EX2 R138, R138 ;  /* 0x0000008a008a7308 */ /* 0x000fe20000000800 */
[----:B---3--:R-:W-:Y:S01]  /*c140*/  F2FP.F16.F32.PACK_AB R23, R132, R129 ;  /* 0x000000818417723e */ /* 0x008fe200000000ff */
[----:B------:R-:W-:Y:S01]  /*c150*/  FFMA.FTZ R122, R3, R192, R122 ;  /* 0x000000c0037a7223 */ /* 0x000fe2000001007a */
[----:B------:R-:W-:Y:S07]  /*c160*/  FFMA.FTZ R119, R100, R191, R119 ;  /* 0x000000bf64777223 */ /* 0x000fee0000010077 */
[----:B------:R-:W-:Y:S01]  /*c170*/  MUFU.EX2 R44, R44 ;  /* 0x0000002c002c7308 */ /* 0x000fe20000000800 */
[----:B------:R-:W-:Y:S01]  /*c180*/  ISETP.NE.AND P0, PT, R189, RZ, PT ;  /* 0x000000ffbd00720c */ /* 0x000fe20003f05270 */
[C---:B----4-:R-:W-:Y:S01]  /*c190*/  HMMA.16816.F32 R8, R88.reuse, R108, R8 ;  /* 0x0000006c5808723c */ /* 0x050fe20000001808 */
[----:B------:R-:W3:Y:S07]  /*c1a0*/  LDSM.16.MT88.4 R104, [R169+0x7000] ;  /* 0x00700000a968783b */ /* 0x000eee0000004200 */
[----:B------:R-:W-:Y:S01]  /*c1b0*/  MUFU.EX2 R45, R45 ;  /* 0x0000002d002d7308 */ /* 0x000fe20000000800 */
[----:B------:R-:W-:Y:S09]  /*c1c0*/  FADD.FTZ R103, R103, R122 ;  /* 0x0000007a67677221 */ /* 0x000ff20000010000 */
[----:B------:R-:W-:Y:S01]  /*c1d0*/  MUFU.EX2 R137, R137 ;  /* 0x0000008900897308 */ /* 0x000fe20000000800 */
[----:B------:R-:W-:Y:S01]  /*c1e0*/  FADD.FTZ R120, R120, R119 ;  /* 0x0000007778787221 */ /* 0x000fe20000010000 */
[C---:B------:R-:W-:Y:S01]  /*c1f0*/  HMMA.16816.F32 R68, R88.reuse, R110, R68 ;  /* 0x0000006e5844723c */ /* 0x040fe20000001844 */
[----:B------:R-:W4:Y:S07]  /*c200*/  LDSM.16.MT88.4 R108, [R165+0x7000] ;  /* 0x00700000a56c783b */ /* 0x000f2e0000004200 */
[----:B------:R-:W-:Y:S01]  /*c210*/  MUFU.EX2 R46, R46 ;  /* 0x0000002e002e7308 */ /* 0x000fe20000000800 */
[----:B------:R-:W-:Y:S01]  /*c220*/  FADD.FTZ R118, R118, R103 ;  /* 0x0000006776767221 */ /* 0x000fe20000010000 */
[----:B------:R-:W-:Y:S01]  /*c230*/  FADD.FTZ R117, R117, R120 ;  /* 0x0000007875757221 */ /* 0x000fe20000010000 */
[----:B------:R-:W-:Y:S07]  /*c240*/  MOV R3, R2 ;  /* 0x0000000200037202 */ /* 0x000fee0000000f00 */
[----:B------:R-:W-:Y:S01]  /*c250*/  MUFU.EX2 R47, R47 ;  /* 0x0000002f002f7308 */ /* 0x000fe20000000800 */
[----:B------:R-:W-:Y:S01]  /*c260*/  FADD.FTZ R7, R7, R118 ;  /* 0x0000007607077221 */ /* 0x000fe20000010000 */
[C---:B-1----:R-:W-:Y:S08]  /*c270*/  HMMA.16816.F32 R72, R88.reuse, R112, R72 ;  /* 0x000000705848723c */ /* 0x042ff00000001848 */
[----:B------:R-:W-:Y:S01]  /*c280*/  MUFU.EX2 R48, R48 ;  /* 0x0000003000307308 */ /* 0x000fe20000000800 */
[--C-:B------:R-:W-:Y:S01]  /*c290*/  FFMA.FTZ R113, R25, UR4, -R116.reuse ;  /* 0x0000000419717c23 */ /* 0x100fe20008010874 */
[--C-:B------:R-:W-:Y:S01]  /*c2a0*/  FFMA.FTZ R112, R21, UR4, -R116.reuse ;  /* 0x0000000415707c23 */ /* 0x100fe20008010874 */
[----:B------:R-:W1:Y:S07]  /*c2b0*/  LDSM.16.MT88.4 R24, [R164+0x7000] ;  /* 0x00700000a418783b */ /* 0x000e6e0000004200 */
[----:B------:R-:W-:Y:S01]  /*c2c0*/  MUFU.EX2 R49, R49 ;  /* 0x0000003100317308 */ /* 0x000fe20000000800 */
[----:B------:R-:W-:Y:S01]  /*c2d0*/  FADD.FTZ R117, R6, R117 ;  /* 0x0000007506757221 */ /* 0x000fe20000010000 */
[C---:B------:R-:W-:Y:S08]  /*c2e0*/  HMMA.16816.F32 R76, R88.reuse, R114, R76 ;  /* 0x00000072584c723c */ /* 0x040ff0000000184c */
[----:B------:R-:W-:Y:S01]  /*c2f0*/  MUFU.EX2 R115, R20 ;  /* 0x0000001400737308 */ /* 0x000fe20000000800 */
[----:B------:R-:W-:Y:S01]  /*c300*/  FFMA.FTZ R114, R22, UR4, -R101 ;  /* 0x0000000416727c23 */ /* 0x000fe20008010865 */
[--C-:B------:R-:W-:Y:S01]  /*c310*/  FFMA.FTZ R6, R60, UR4, -R116.reuse ;  /* 0x000000043c067c23 */ /* 0x100fe20008010874 */
[----:B------:R-:W-:Y:S07]  /*c320*/  FADD.FTZ R128, R128, R7 ;  /* 0x0000000780807221 */ /* 0x000fee0000010000 */
[----:B------:R-:W5:Y:S01]  /*c330*/  MUFU.EX2 R112, R112 ;  /* 0x0000007000707308 */ /* 0x000f620000000800 */
[----:B------:R-:W-:Y:S01]  /*c340*/  FFMA.FTZ R7, R61, UR4, -R116 ;  /* 0x000000043d077c23 */ /* 0x000fe20008010874 */
[C---:B------:R-:W-:Y:S08]  /*c350*/  HMMA.16816.F32 R80, R88.reuse, R92, R80 ;  /* 0x0000005c5850723c */ /* 0x040ff00000001850 */
[----:B------:R-:W3:Y:S01]  /*c360*/  MUFU.EX2 R114, R114 ;  /* 0x0000007200727308 */ /* 0x000ee20000000800 */
[----:B------:R-:W-:Y:S01]  /*c370*/  FADD.FTZ R124, R124, R117 ;  /* 0x000000757c7c7221 */ /* 0x000fe20000010000 */
[----:B------:R-:W-:Y:S08]  /*c380*/  FADD.FTZ R128, R123, R128 ;  /* 0x000000807b807221 */ /* 0x000ff00000010000 */
[----:B------:R-:W4:Y:S01]  /*c390*/  MUFU.EX2 R113, R113 ;  /* 0x0000007100717308 */ /* 0x000f220000000800 */
[----:B------:R-:W-:Y:S01]  /*c3a0*/  FADD.FTZ R121, R121, R124 ;  /* 0x0000007c79797221 */ /* 0x000fe20000010000 */
[C---:B------:R-:W-:Y:S01]  /*c3b0*/  HMMA.16816.F32 R84, R88.reuse, R94, R84 ;  /* 0x0000005e5854723c */ /* 0x040fe20000001854 */
[----:B------:R-:W-:Y:S07]  /*c3c0*/  LDSM.16.MT88.4 R92, [R169+0x7800] ;  /* 0x00780000a95c783b */ /* 0x000fee0000004200 */
[----:B------:R-:W-:Y:S01]  /*c3d0*/  MUFU.EX2 R50, R50 ;  /* 0x0000003200327308 */ /* 0x000fe20000000800 */
[----:B------:R-:W-:Y:S01]  /*c3e0*/  FADD.FTZ R127, R127, R128 ;  /* 0x000000807f7f7221 */ /* 0x000fe20000010000 */
[----:B-----5:R-:W-:Y:S01]  /*c3f0*/  F2FP.F16.F32.PACK_AB R20, R112, R115 ;  /* 0x000000737014723e */ /* 0x020fe200000000ff */
[----:B------:R-:W-:Y:S07]  /*c400*/  FADD.FTZ R126, R126, R121 ;  /* 0x000000797e7e7221 */ /* 0x000fee0000010000 */
[----:B------:R-:W-:Y:S01]  /*c410*/  MUFU.EX2 R6, R6 ;  /* 0x0000000600067308 */ /* 0x000fe20000000800 */
[----:B------:R-:W-:Y:S01]  /*c420*/  FADD.FTZ R127, R130, R127 ;  /* 0x0000007f827f7221 */ /* 0x000fe20000010000 */
[C---:B--2---:R-:W-:Y:S08]  /*c430*/  HMMA.16816.F32 R12, R88.reuse, R96, R12 ;  /* 0x00000060580c723c */ /* 0x044ff0000000180c */
[----:B------:R-:W2:Y:S01]  /*c440*/  MUFU.EX2 R7, R7 ;  /* 0x0000000700077308 */ /* 0x000ea20000000800 */
[----:B---3--:R-:W-:Y:S01]  /*c450*/  F2FP.F16.F32.PACK_AB R21, R131, R114 ;  /* 0x000000728315723e */ /* 0x008fe200000000ff */
[----:B------:R-:W-:Y:S01]  /*c460*/  FADD.FTZ R126, R125, R126 ;  /* 0x0000007e7d7e7221 */ /* 0x000fe20000010000 */
[----:B----4-:R-:W-:Y:S07]  /*c470*/  F2FP.F16.F32.PACK_AB R22, R113, R134 ;  /* 0x000000867116723e */ /* 0x010fee00000000ff */
[----:B------:R-:W-:Y:S01]  /*c480*/  MUFU.EX2 R51, R51 ;  /* 0x0000003300337308 */ /* 0x000fe20000000800 */
[----:B------:R-:W-:Y:S01]  /*c490*/  FADD.FTZ R114, R114, R127 ;  /* 0x0000007f72727221 */ /* 0x000fe20000010000 */
[----:B------:R-:W-:Y:S01]  /*c4a0*/  HMMA.16816.F32 R16, R88, R98, R16 ;  /* 0x000000625810723c */ /* 0x000fe20000001810 */
[----:B------:R-:W3:Y:S02]  /*c4b0*/  LDSM.16.MT88.4 R88, [R102+0x7000] ;  /* 0x007000006658783b */ /* 0x000ee40000004200 */
[----:B------:R-:W-:Y:S01]  /*c4c0*/  FADD.FTZ R115, R115, R126 ;  /* 0x0000007e73737221 */ /* 0x000fe20000010000 */
[----:B------:R-:W-:Y:S03]  /*c4d0*/  FADD.FTZ R114, R131, R114 ;  /* 0x0000007283727221 */ /* 0x000fe60000010000 */
[----:B------:R-:W-:Y:S01]  /*c4e0*/  FADD.FTZ R115, R112, R115 ;  /* 0x0000007370737221 */ /* 0x000fe20000010000 */
[C---:B------:R-:W-:Y:S01]  /*c4f0*/  HMMA.16816.F32 R8, R20.reuse, R104, R8 ;  /* 0x000000681408723c */ /* 0x040fe20000001808 */
[----:B------:R-:W4:Y:S04]  /*c500*/  LDSM.16.MT88.4 R96, [R165+0x7800] ;  /* 0x00780000a560783b */ /* 0x000f280000004200 */
[--C-:B------:R-:W-:Y:S01]  /*c510*/  FFMA.FTZ R105, R28, UR4, -R116.reuse ;  /* 0x000000041c697c23 */ /* 0x100fe20008010874 */
[--C-:B------:R-:W-:Y:S01]  /*c520*/  FFMA.FTZ R104, R32, UR4, -R116.reuse ;  /* 0x0000000420687c23 */ /* 0x100fe20008010874 */
[----:B------:R-:W-:Y:S01]  /*c530*/  FADD.FTZ R134, R134, R115 ;  /* 0x0000007386867221 */ /* 0x000fe20000010000 */
[C---:B------:R-:W-:Y:S03]  /*c540*/  HMMA.16816.F32 R68, R20.reuse, R106, R68 ;  /* 0x0000006a1444723c */ /* 0x040fe60000001844 */
[--C-:B------:R-:W-:Y:S01]  /*c550*/  FFMA.FTZ R106, R29, UR4, -R116.reuse ;  /* 0x000000041d6a7c23 */ /* 0x100fe20008010874 */
[----:B------:R-:W-:Y:S01]  /*c560*/  FFMA.FTZ R107, R33, UR4, -R116 ;  /* 0x00000004216b7c23 */ /* 0x000fe20008010874 */
[----:B------:R-:W-:Y:S01]  /*c570*/  MUFU.EX2 R105, R105 ;  /* 0x0000006900697308 */ /* 0x000fe20000000800 */
[----:B------:R-:W-:Y:S02]  /*c580*/  FADD.FTZ R134, R113, R134 ;  /* 0x0000008671867221 */ /* 0x000fe40000010000 */
[C---:B------:R-:W-:Y:S07]  /*c590*/  HMMA.16816.F32 R72, R20.reuse, R108, R72 ;  /* 0x0000006c1448723c */ /* 0x040fee0000001848 */
[----:B------:R-:W5:Y:S01]  /*c5a0*/  MUFU.EX2 R106, R106 ;  /* 0x0000006a006a7308 */ /* 0x000f620000000800 */
[--C-:B------:R-:W-:Y:S01]  /*c5b0*/  FFMA.FTZ R108, R34, UR4, -R101.reuse ;  /* 0x00000004226c7c23 */ /* 0x100fe20008010865 */
[--C-:B------:R-:W-:Y:S08]  /*c5c0*/  FFMA.FTZ R109, R35, UR4, -R101.reuse ;  /* 0x00000004236d7c23 */ /* 0x100ff00008010865 */
[----:B------:R-:W-:Y:S01]  /*c5d0*/  MUFU.EX2 R104, R104 ;  /* 0x0000006800687308 */ /* 0x000fe20000000800 */
[----:B------:R-:W-:Y:S01]  /*c5e0*/  LDSM.16.MT88.4 R32, [R169+0x8000] ;  /* 0x00800000a920783b */ /* 0x000fe20000004200 */
[C---:B------:R-:W-:Y:S08]  /*c5f0*/  HMMA.16816.F32 R76, R20.reuse, R110, R76 ;  /* 0x0000006e144c723c */ /* 0x040ff0000000184c */
[----:B------:R2:W-:Y:S01]  /*c600*/  MUFU.EX2 R110, R133 ;  /* 0x00000085006e7308 */ /* 0x0005e20000000800 */
[--C-:B------:R-:W-:Y:S09]  /*c610*/  FFMA.FTZ R111, R31, UR4, -R101.reuse ;  /* 0x000000041f6f7c23 */ /* 0x100ff20008010865 */
[----:B------:R-:W-:Y:S01]  /*c620*/  MUFU.EX2 R107, R107 ;  /* 0x0000006b006b7308 */ /* 0x000fe20000000800 */
[----:B------:R-:W4:Y:S01]  /*c630*/  LDSM.16.MT88.4 R28, [R164+0x7800] ;  /* 0x00780000a41c783b */ /* 0x000f220000004200 */
[C---:B-1----:R-:W-:Y:S08]  /*c640*/  HMMA.16816.F32 R80, R20.reuse, R24, R80 ;  /* 0x000000181450723c */ /* 0x042ff00000001850 */
[----:B------:R-:W1:Y:S10]  /*c650*/  MUFU.EX2 R111, R111 ;  /* 0x0000006f006f7308 */ /* 0x000e740000000800 */
[----:B------:R-:W-:Y:S01]  /*c660*/  MUFU.EX2 R108, R108 ;  /* 0x0000006c006c7308 */ /* 0x000fe20000000800 */
[--C-:B--2---:R-:W-:Y:S01]  /*c670*/  FFMA.FTZ R133, R40, UR4, -R116.reuse ;  /* 0x0000000428857c23 */ /* 0x104fe20008010874 */
[C---:B------:R-:W-:Y:S08]  /*c680*/  HMMA.16816.F32 R84, R20.reuse, R26, R84 ;  /* 0x0000001a1454723c */ /* 0x040ff00000001854 */
[----:B------:R-:W2:Y:S01]  /*c690*/  MUFU.EX2 R109, R109 ;  /* 0x0000006d006d7308 */ /* 0x000ea20000000800 */
[----:B------:R-:W4:Y:S09]  /*c6a0*/  LDSM.16.MT88.4 R24, [R102+0x7800] ;  /* 0x007800006618783b */ /* 0x000f320000004200 */
[----:B------:R-:W-:Y:S01]  /*c6b0*/  MUFU.EX2 R133, R133 ;  /* 0x0000008500857308 */ /* 0x000fe20000000800 */
[C---:B---3--:R-:W-:Y:S01]  /*c6c0*/  HMMA.16816.F32 R12, R20.reuse, R88, R12 ;  /* 0x00000058140c723c */ /* 0x048fe2000000180c */
[----:B------:R-:W-:Y:S02]  /*c6d0*/  LDSM.16.MT88.4 R40, [R165+0x8800] ;  /* 0x00880000a528783b */ /* 0x000fe40000004200 */
[----:B------:R-:W-:Y:S05]  /*c6e0*/  F2FP.F16.F32.PACK_AB R88, R7, R6 ;  /* 0x000000060758723e */ /* 0x000fea00000000ff */
[----:B------:R-:W-:Y:S03]  /*c6f0*/  HMMA.16816.F32 R16, R20, R90, R16 ;  /* 0x0000005a1410723c */ /* 0x000fe60000001810 */
[----:B-----5:R-:W-:Y:S02]  /*c700*/  F2FP.F16.F32.PACK_AB R20, R106, R105 ;  /* 0x000000696a14723e */ /* 0x020fe400000000ff */
[----:B-1----:R-:W-:Y:S02]  /*c710*/  F2FP.F16.F32.PACK_AB R21, R111, R110 ;  /* 0x0000006e6f15723e */ /* 0x002fe400000000ff */
[----:B------:R-:W-:Y:S02]  /*c720*/  F2FP.F16.F32.PACK_AB R22, R107, R104 ;  /* 0x000000686b16723e */ /* 0x000fe400000000ff */
[----:B--2---:R-:W-:Y:S07]  /*c730*/  F2FP.F16.F32.PACK_AB R23, R109, R108 ;  /* 0x0000006c6d17723e */ /* 0x004fee00000000ff */
        /* <DEDUP_REMOVED lines=8> */
[----:B------:R-:W1:Y:S01]  /*c7c0*/  LDSM.16.MT88.4 R36, [R165+0x8000] ;  /* 0x00800000a524783b */ /* 0x000e620000004200 */
[C---:B----4-:R-:W-:Y:S08]  /*c7d0*/  HMMA.16816.F32 R72, R20.reuse, R96, R72 ;  /* 0x000000601448723c */ /* 0x050ff00000001848 */
[----:B------:R-:W2:Y:S10]  /*c7e0*/  MUFU.EX2 R95, R95 ;  /* 0x0000005f005f7308 */ /* 0x000eb40000000800 */
[----:B------:R-:W3:Y:S01]  /*c7f0*/  MUFU.EX2 R94, R94 ;  /* 0x0000005e005e7308 */ /* 0x000ee20000000800 */
[C---:B------:R-:W-:Y:S08]  /*c800*/  HMMA.16816.F32 R76, R20.reuse, R98, R76 ;  /* 0x00000062144c723c */ /* 0x040ff0000000184c */
[C---:B------:R-:W-:Y:S08]  /*c810*/  HMMA.16816.F32 R80, R20.reuse, R28, R80 ;  /* 0x0000001c1450723c */ /* 0x040ff00000001850 */
[C---:B------:R-:W-:Y:S01]  /*c820*/  HMMA.16816.F32 R84, R20.reuse, R30, R84 ;  /* 0x0000001e1454723c */ /* 0x040fe20000001854 */
[----:B------:R-:W4:Y:S07]  /*c830*/  LDSM.16.MT88.4 R28, [R164+0x8000] ;  /* 0x00800000a41c783b */ /* 0x000f2e0000004200 */
[C---:B------:R-:W-:Y:S08]  /*c840*/  HMMA.16816.F32 R12, R20.reuse, R24, R12 ;  /* 0x00000018140c723c */ /* 0x040ff0000000180c */
[----:B------:R-:W-:Y:S01]  /*c850*/  HMMA.16816.F32 R16, R20, R26, R16 ;  /* 0x0000001a1410723c */ /* 0x000fe20000001810 */
[----:B------:R-:W5:Y:S02]  /*c860*/  LDSM.16.MT88.4 R24, [R102+0x8000] ;  /* 0x008000006618783b */ /* 0x000f640000004200 */
[----:B--2---:R-:W-:Y:S02]  /*c870*/  F2FP.F16.F32.PACK_AB R20, R95, R92 ;  /* 0x0000005c5f14723e */ /* 0x004fe400000000ff */
[----:B---3--:R-:W-:Y:S02]  /*c880*/  F2FP.F16.F32.PACK_AB R21, R93, R94 ;  /* 0x0000005e5d15723e */ /* 0x008fe400000000ff */
[----:B------:R-:W-:Y:S02]  /*c890*/  F2FP.F16.F32.PACK_AB R22, R136, R133 ;  /* 0x000000858816723e */ /* 0x000fe400000000ff */
[----:B------:R-:W-:Y:S07]  /*c8a0*/  F2FP.F16.F32.PACK_AB R23, R138, R135 ;  /* 0x000000878a17723e */ /* 0x000fee00000000ff */
[C---:B------:R-:W-:Y:S08]  /*c8b0*/  HMMA.16816.F32 R8, R20.reuse, R32, R8 ;  /* 0x000000201408723c */ /* 0x040ff00000001808 */
[C---:B------:R-:W-:Y:S01]  /*c8c0*/  HMMA.16816.F32 R68, R20.reuse, R34, R68 ;  /* 0x000000221444723c */ /* 0x040fe20000001844 */
[----:B------:R-:W2:Y:S07]  /*c8d0*/  LDSM.16.MT88.4 R32, [R169+0x8800] ;  /* 0x00880000a920783b */ /* 0x000eae0000004200 */
[C---:B-1----:R-:W-:Y:S08]  /*c8e0*/  HMMA.16816.F32 R72, R20.reuse, R36, R72 ;  /* 0x000000241448723c */ /* 0x042ff00000001848 */
[C---:B------:R-:W-:Y:S01]  /*c8f0*/  HMMA.16816.F32 R76, R20.reuse, R38, R76 ;  /* 0x00000026144c723c */ /* 0x040fe2000000184c */
[----:B------:R-:W1:Y:S07]  /*c900*/  LDSM.16.MT88.4 R36, [R164+0x8800] ;  /* 0x00880000a424783b */ /* 0x000e6e0000004200 */
[C---:B----4-:R-:W-:Y:S08]  /*c910*/  HMMA.16816.F32 R80, R20.reuse, R28, R80 ;  /* 0x0000001c1450723c */ /* 0x050ff00000001850 */
[C---:B------:R-:W-:Y:S01]  /*c920*/  HMMA.16816.F32 R84, R20.reuse, R30, R84 ;  /* 0x0000001e1454723c */ /* 0x040fe20000001854 */
[----:B------:R-:W-:Y:S07]  /*c930*/  LDSM.16.MT88.4 R28, [R169+0x9000] ;  /* 0x00900000a91c783b */ /* 0x000fee0000004200 */
[C---:B-----5:R-:W-:Y:S08]  /*c940*/  HMMA.16816.F32 R12, R20.reuse, R24, R12 ;  /* 0x00000018140c723c */ /* 0x060ff0000000180c */
[----:B------:R-:W-:Y:S01]  /*c950*/  HMMA.16816.F32 R16, R20, R26, R16 ;  /* 0x0000001a1410723c */ /* 0x000fe20000001810 */
[----:B------:R-:W3:Y:S02]  /*c960*/  LDSM.16.MT88.4 R24, [R102+0x8800] ;  /* 0x008800006618783b */ /* 0x000ee40000004200 */
[----:B------:R-:W-:Y:S02]  /*c970*/  F2FP.F16.F32.PACK_AB R20, R45, R44 ;  /* 0x0000002c2d14723e */ /* 0x000fe400000000ff */
[----:B------:R-:W-:Y:S02]  /*c980*/  F2FP.F16.F32.PACK_AB R21, R46, R137 ;  /* 0x000000892e15723e */ /* 0x000fe400000000ff */
[----:B------:R-:W-:Y:S02]  /*c990*/  F2FP.F16.F32.PACK_AB R22, R48, R47 ;  /* 0x0000002f3016723e */ /* 0x000fe400000000ff */
[----:B------:R-:W-:Y:S07]  /*c9a0*/  F2FP.F16.F32.PACK_AB R23, R50, R49 ;  /* 0x000000313217723e */ /* 0x000fee00000000ff */
[C---:B--2---:R-:W-:Y:S08]  /*c9b0*/  HMMA.16816.F32 R8, R20.reuse, R32, R8 ;  /* 0x000000201408723c */ /* 0x044ff00000001808 */
[C---:B------:R-:W-:Y:S01]  /*c9c0*/  HMMA.16816.F32 R68, R20.reuse, R34, R68 ;  /* 0x000000221444723c */ /* 0x040fe20000001844 */
[----:B------:R-:W2:Y:S07]  /*c9d0*/  LDSM.16.MT88.4 R32, [R165+0x9000] ;  /* 0x00900000a520783b */ /* 0x000eae0000004200 */
[C---:B------:R-:W-:Y:S03]  /*c9e0*/  HMMA.16816.F32 R72, R20.reuse, R40, R72 ;  /* 0x000000281448723c */ /* 0x040fe60000001848 */
[--C-:B------:R-:W-:Y:S01]  /*c9f0*/  FFMA.FTZ R40, R52, UR4, -R116.reuse ;  /* 0x0000000434287c23 */ /* 0x100fe20008010874 */
[--C-:B------:R-:W-:Y:S01]  /*ca00*/  FFMA.FTZ R41, R53, UR4, -R116.reuse ;  /* 0x0000000435297c23 */ /* 0x100fe20008010874 */
[--C-:B------:R-:W-:Y:S01]  /*ca10*/  FFMA.FTZ R52, R62, UR4, -R101.reuse ;  /* 0x000000043e347c23 */ /* 0x100fe20008010865 */
[--C-:B------:R-:W-:Y:S02]  /*ca20*/  FFMA.FTZ R53, R64, UR4, -R116.reuse ;  /* 0x0000000440357c23 */ /* 0x100fe40008010874 */
[C---:B------:R-:W-:Y:S01]  /*ca30*/  HMMA.16816.F32 R76, R20.reuse, R42, R76 ;  /* 0x0000002a144c723c */ /* 0x040fe2000000184c */
[----:B------:R-:W-:Y:S02]  /*ca40*/  MUFU.EX2 R40, R40 ;  /* 0x0000002800287308 */ /* 0x000fe40000000800 */
[--C-:B------:R-:W-:Y:S01]  /*ca50*/  FFMA.FTZ R42, R54, UR4, -R101.reuse ;  /* 0x00000004362a7c23 */ /* 0x100fe20008010865 */
[--C-:B------:R-:W-:Y:S07]  /*ca60*/  FFMA.FTZ R43, R57, UR4, -R116.reuse ;  /* 0x00000004392b7c23 */ /* 0x100fee0008010874 */
[----:B------:R-:W4:Y:S01]  /*ca70*/  MUFU.EX2 R41, R41 ;  /* 0x0000002900297308 */ /* 0x000f220000000800 */
[--C-:B------:R-:W-:Y:S01]  /*ca80*/  FFMA.FTZ R54, R66, UR4, -R101.reuse ;  /* 0x0000000442367c23 */ /* 0x100fe20008010865 */
[----:B------:R-:W-:Y:S01]  /*ca90*/  FFMA.FTZ R101, R67, UR4, -R101 ;  /* 0x0000000443657c23 */ /* 0x000fe20008010865 */
[C---:B-1----:R-:W-:Y:S07]  /*caa0*/  HMMA.16816.F32 R80, R20.reuse, R36, R80 ;  /* 0x000000241450723c */ /* 0x042fee0000001850 */
[----:B------:R-:W-:Y:S01]  /*cab0*/  MUFU.EX2 R42, R42 ;  /* 0x0000002a002a7308 */ /* 0x000fe20000000800 */
[--C-:B------:R-:W-:Y:S01]  /*cac0*/  FFMA.FTZ R36, R56, UR4, -R116.reuse ;  /* 0x0000000438247c23 */ /* 0x100fe20008010874 */
[----:B------:R-:W-:Y:S08]  /*cad0*/  FFMA.FTZ R116, R65, UR4, -R116 ;  /* 0x0000000441747c23 */ /* 0x000ff00008010874 */
[----:B------:R1:W5:Y:S01]  /*cae0*/  MUFU.EX2 R37, R55 ;  /* 0x0000003700257308 */ /* 0x0003620000000800 */
[C---:B------:R-:W-:Y:S09]  /*caf0*/  HMMA.16816.F32 R84, R20.reuse, R38, R84 ;  /* 0x000000261454723c */ /* 0x040ff20000001854 */
[----:B------:R-:W-:Y:S10]  /*cb00*/  MUFU.EX2 R36, R36 ;  /* 0x0000002400247308 */ /* 0x000ff40000000800 */
[----:B------:R-:W2:Y:S01]  /*cb10*/  MUFU.EX2 R43, R43 ;  /* 0x0000002b002b7308 */ /* 0x000ea20000000800 */
[C---:B---3--:R-:W-:Y:S09]  /*cb20*/  HMMA.16816.F32 R12, R20.reuse, R24, R12 ;  /* 0x00000018140c723c */ /* 0x048ff2000000180c */
[----:B------:R-:W-:Y:S01]  /*cb30*/  MUFU.EX2 R39, R58 ;  /* 0x0000003a00277308 */ /* 0x000fe20000000800 */
[----:B-1----:R-:W-:Y:S09]  /*cb40*/  FADD.FTZ R55, R129, R114 ;  /* 0x0000007281377221 */ /* 0x002ff20000010000 */
[----:B------:R-:W1:Y:S01]  /*cb50*/  MUFU.EX2 R38, R59 ;  /* 0x0000003b00267308 */ /* 0x000e620000000800 */
[----:B------:R-:W-:Y:S01]  /*cb60*/  FADD.FTZ R55, R132, R55 ;  /* 0x0000003784377221 */ /* 0x000fe20000010000 */
[----:B------:R-:W-:Y:S01]  /*cb70*/  HMMA.16816.F32 R16, R20, R26, R16 ;  /* 0x0000001a1410723c */ /* 0x000fe20000001810 */
[----:B------:R-:W3:Y:S07]  /*cb80*/  LDSM.16.MT88.4 R24, [R164+0x9000] ;  /* 0x00900000a418783b */ /* 0x000eee0000004200 */
[----:B------:R-:W1:Y:S01]  /*cb90*/  MUFU.EX2 R52, R52 ;  /* 0x0000003400347308 */ /* 0x000e620000000800 */
[----:B----4-:R-:W-:Y:S01]  /*cba0*/  F2FP.F16.F32.PACK_AB R20, R41, R40 ;  /* 0x000000282914723e */ /* 0x010fe200000000ff */
[----:B------:R-:W-:Y:S01]  /*cbb0*/  FADD.FTZ R110, R110, R55 ;  /* 0x000000376e6e7221 */ /* 0x000fe20000010000 */
[----:B-----5:R-:W-:Y:S07]  /*cbc0*/  F2FP.F16.F32.PACK_AB R21, R37, R42 ;  /* 0x0000002a2515723e */ /* 0x020fee00000000ff */
[----:B------:R-:W-:Y:S01]  /*cbd0*/  MUFU.EX2 R53, R53 ;  /* 0x0000003500357308 */ /* 0x000fe20000000800 */
[----:B--2---:R-:W-:Y:S01]  /*cbe0*/  F2FP.F16.F32.PACK_AB R22, R43, R36 ;  /* 0x000000242b16723e */ /* 0x004fe200000000ff */
[----:B------:R-:W-:Y:S08]  /*cbf0*/  FADD.FTZ R111, R111, R110 ;  /* 0x0000006e6f6f7221 */ /* 0x000ff00000010000 */
[----:B------:R-:W2:Y:S01]  /*cc00*/  MUFU.EX2 R116, R116 ;  /* 0x0000007400747308 */ /* 0x000ea20000000800 */
[----:B-1----:R-:W-:Y:S01]  /*cc10*/  F2FP.F16.F32.PACK_AB R23, R38, R39 ;  /* 0x000000272617723e */ /* 0x002fe200000000ff */
[----:B------:R-:W-:Y:S08]  /*cc20*/  FADD.FTZ R108, R108, R111 ;  /* 0x0000006f6c6c7221 */ /* 0x000ff00000010000 */
[----:B------:R-:W-:Y:S01]  /*cc30*/  MUFU.EX2 R54, R54 ;  /* 0x0000003600367308 */ /* 0x000fe20000000800 */
[----:B------:R-:W-:Y:S01]  /*cc40*/  F2FP.F16.F32.PACK_AB R89, R51, R52 ;  /* 0x000000343359723e */ /* 0x000fe200000000ff */
[----:B------:R-:W-:Y:S01]  /*cc50*/  FADD.FTZ R109, R109, R108 ;  /* 0x0000006c6d6d7221 */ /* 0x000fe20000010000 */
[C---:B------:R-:W-:Y:S07]  /*cc60*/  HMMA.16816.F32 R8, R20.reuse, R28, R8 ;  /* 0x0000001c1408723c */ /* 0x040fee0000001808 */
[----:B------:R-:W1:Y:S01]  /*cc70*/  MUFU.EX2 R101, R101 ;  /* 0x0000006500657308 */ /* 0x000e620000000800 */
[----:B------:R-:W-:Y:S01]  /*cc80*/  FADD.FTZ R94, R94, R109 ;  /* 0x0000006d5e5e7221 */ /* 0x000fe20000010000 */
[----:B--2---:R-:W-:Y:S03]  /*cc90*/  F2FP.F16.F32.PACK_AB R90, R116, R53 ;  /* 0x00000035745a723e */ /* 0x004fe600000000ff */
[----:B------:R-:W-:Y:S01]  /*cca0*/  FADD.FTZ R94, R93, R94 ;  /* 0x0000005e5d5e7221 */ /* 0x000fe20000010000 */
[C---:B------:R-:W-:Y:S01]  /*ccb0*/  HMMA.16816.F32 R68, R20.reuse, R30, R68 ;  /* 0x0000001e1444723c */ /* 0x040fe20000001844 */
[----:B------:R-:W2:Y:S02]  /*ccc0*/  LDSM.16.MT88.4 R28, [R102+0x9000] ;  /* 0x00900000661c783b */ /* 0x000ea40000004200 */
[----:B------:R-:W-:Y:S01]  /*ccd0*/  FADD.FTZ R135, R135, R94 ;  /* 0x0000005e87877221 */ /* 0x000fe20000010000 */
[----:B-1----:R-:W-:Y:S04]  /*cce0*/  F2FP.F16.F32.PACK_AB R91, R101, R54 ;  /* 0x00000036655b723e */ /* 0x002fe800000000ff */
        /* <DEDUP_REMOVED lines=11> */
[----:B------:R-:W3:Y:S02]  /*cda0*/  LDSM.16.MT88.4 R24, [R165+0x9800] ;  /* 0x00980000a518783b */ /* 0x000ee40000004200 */
[----:B------:R-:W-:Y:S04]  /*cdb0*/  FADD.FTZ R42, R37, R42 ;  /* 0x0000002a252a7221 */ /* 0x000fe80000010000 */
[----:B------:R-:W-:Y:S01]  /*cdc0*/  FADD.FTZ R39, R39, R42 ;  /* 0x0000002a27277221 */ /* 0x000fe20000010000 */
[C---:B--2---:R-:W-:Y:S03]  /*cdd0*/  HMMA.16816.F32 R12, R20.reuse, R28, R12 ;  /* 0x0000001c140c723c */ /* 0x044fe6000000180c */
[----:B------:R-:W-:Y:S01]  /*cde0*/  FADD.FTZ R29, R105, R134 ;  /* 0x00000086691d7221 */ /* 0x000fe20000010000 */
[----:B------:R-:W-:Y:S03]  /*cdf0*/  FADD.FTZ R39, R38, R39 ;  /* 0x0000002726277221 */ /* 0x000fe60000010000 */
[----:B------:R-:W-:Y:S01]  /*ce00*/  FADD.FTZ R29, R106, R29 ;  /* 0x0000001d6a1d7221 */ /* 0x000fe20000010000 */
        /* <DEDUP_REMOVED lines=9> */
[C---:B------:R-:W-:Y:S03]  /*cea0*/  HMMA.16816.F32 R68, R88.reuse, R34, R68 ;  /* 0x000000225844723c */ /* 0x040fe60000001844 */
[----:B------:R-:W-:Y:S01]  /*ceb0*/  FADD.FTZ R28, R95, R28 ;  /* 0x0000001c5f1c7221 */ /* 0x000fe20000010000 */
[----:B------:R-:W-:Y:S03]  /*cec0*/  FADD.FTZ R54, R54, R51 ;  /* 0x0000003336367221 */ /* 0x000fe60000010000 */
[----:B------:R-:W-:Y:S01]  /*ced0*/  FADD.FTZ R29, R133, R28 ;  /* 0x0000001c851d7221 */ /* 0x000fe20000010000 */
[C---:B---3--:R-:W-:Y:S03]  /*cee0*/  HMMA.16816.F32 R72, R88.reuse, R24, R72 ;  /* 0x000000185848723c */ /* 0x048fe60000001848 */
[----:B------:R-:W-:Y:S01]  /*cef0*/  FADD.FTZ R29, R136, R29 ;  /* 0x0000001d881d7221 */ /* 0x000fe20000010000 */
[----:B------:R-:W-:Y:S01]  /*cf00*/  FADD.FTZ R192, R101, R54 ;  /* 0x0000003665c07221 */ /* 0x000fe20000010000 */
[----:B------:R-:W-:Y:S02]  /*cf10*/  MOV R101, R0 ;  /* 0x0000000000657202 */ /* 0x000fe40000000f00 */
[----:B------:R-:W-:Y:S01]  /*cf20*/  FADD.FTZ R24, R44, R29 ;  /* 0x0000001d2c187221 */ /* 0x000fe20000010000 */
[C---:B------:R-:W-:Y:S03]  /*cf30*/  HMMA.16816.F32 R76, R88.reuse, R26, R76 ;  /* 0x0000001a584c723c */ /* 0x040fe6000000184c */
[----:B------:R-:W-:Y:S04]  /*cf40*/  FADD.FTZ R24, R45, R24 ;  /* 0x000000182d187221 */ /* 0x000fe80000010000 */
[----:B------:R-:W-:Y:S01]  /*cf50*/  FADD.FTZ R25, R47, R24 ;  /* 0x000000182f197221 */ /* 0x000fe20000010000 */
[C---:B--2---:R-:W-:Y:S03]  /*cf60*/  HMMA.16816.F32 R80, R88.reuse, R20, R80 ;  /* 0x000000145850723c */ /* 0x044fe60000001850 */
[----:B------:R-:W-:Y:S04]  /*cf70*/  FADD.FTZ R25, R48, R25 ;  /* 0x0000001930197221 */ /* 0x000fe80000010000 */
[----:B------:R-:W-:Y:S01]  /*cf80*/  FADD.FTZ R40, R40, R25 ;  /* 0x0000001928287221 */ /* 0x000fe20000010000 */
[C---:B------:R-:W-:Y:S03]  /*cf90*/  HMMA.16816.F32 R84, R88.reuse, R22, R84 ;  /* 0x000000165854723c */ /* 0x040fe60000001854 */
[----:B------:R-:W-:Y:S04]  /*cfa0*/  FADD.FTZ R41, R41, R40 ;  /* 0x0000002829297221 */ /* 0x000fe80000010000 */
[----:B------:R-:W-:Y:S01]  /*cfb0*/  FADD.FTZ R36, R36, R41 ;  /* 0x0000002924247221 */ /* 0x000fe20000010000 */
[C---:B-1----:R-:W-:Y:S03]  /*cfc0*/  HMMA.16816.F32 R92, R88.reuse, R8, R12 ;  /* 0x00000008585c723c */ /* 0x042fe6000000180c */
[----:B------:R-:W-:Y:S04]  /*cfd0*/  FADD.FTZ R43, R43, R36 ;  /* 0x000000242b2b7221 */ /* 0x000fe80000010000 */
[----:B------:R-:W-:Y:S01]  /*cfe0*/  FADD.FTZ R6, R6, R43 ;  /* 0x0000002b06067221 */ /* 0x000fe20000010000 */
[----:B------:R-:W-:Y:S03]  /*cff0*/  HMMA.16816.F32 R88, R88, R10, R16 ;  /* 0x0000000a5858723c */ /* 0x000fe60000001810 */
[----:B------:R-:W-:Y:S04]  /*d000*/  FADD.FTZ R6, R7, R6 ;  /* 0x0000000607067221 */ /* 0x000fe80000010000 */
[----:B------:R-:W-:Y:S04]  /*d010*/  FADD.FTZ R53, R53, R6 ;  /* 0x0000000635357221 */ /* 0x000fe80000010000 */
[----:B------:R-:W-:Y:S01]  /*d020*/  FADD.FTZ R191, R116, R53 ;  /* 0x0000003574bf7221 */ /* 0x000fe20000010000 */
[----:B------:R-:W-:Y:S08]  /*d030*/  @P0 BRA `(.L_x_4640) ;  /* 0xffffffcc00c00947 */ /* 0x000ff0000383ffff */
.L_x_4636:
[----:B------:R-:W1:Y:S01]  /*d040*/  SHFL.BFLY PT, R4, R191, 0x2, 0x1f ;  /* 0x0c401f00bf047f89 */ /* 0x000e6200000e0000 */
[----:B------:R-:W2:Y:S01]  /*d050*/  S2UR UR4, SR_CgaCtaId ;  /* 0x00000000000479c3 */ /* 0x000ea20000008800 */
[----:B------:R-:W-:Y:S01]  /*d060*/  ISETP.NE.AND P0, PT, R180, -0x1, PT ;  /* 0xffffffffb400780c */ /* 0x000fe20003f05270 */
[----:B------:R-:W-:Y:S01]  /*d070*/  UMOV UR5, 0x400 ;  /* 0x0000040000057882 */ /* 0x000fe20000000000 */
[----:B------:R-:W3:Y:S01]  /*d080*/  SHFL.BFLY PT, R5, R192, 0x2, 0x1f ;  /* 0x0c401f00c0057f89 */ /* 0x000ee200000e0000 */
[----:B------:R-:W-:Y:S01]  /*d090*/  IMAD.MOV.U32 R14, RZ, RZ, 0x20 ;  /* 0x00000020ff0e7424 */ /* 0x000fe200078e00ff */
[----:B------:R-:W-:Y:S01]  /*d0a0*/  BSSY.RECONVERGENT B0, `(.L_x_4641) ;  /* 0x0000094000007945 */ /* 0x000fe20003800200 */
[----:B------:R-:W4:Y:S02]  /*d0b0*/  S2R R3, SR_TID.X ;  /* 0x0000000000037919 */ /* 0x000f240000002100 */
[----:B------:R-:W5:Y:S01]  /*d0c0*/  LDC R18, c[0x0][0x434] ;  /* 0x00010d00ff127b82 */ /* 0x000f620000000800 */
[----:B-1----:R-:W-:Y:S01]  /*d0d0*/  FADD.FTZ R13, R4, R191 ;  /* 0x000000bf040d7221 */ /* 0x002fe20000010000 */
[----:B--2---:R-:W-:Y:S01]  /*d0e0*/  ULEA UR4, UR4, UR5, 0x18 ;  /* 0x0000000504047291 */ /* 0x004fe2000f8ec0ff */
[----:B---3--:R-:W-:-:S03]  /*d0f0*/  FADD.FTZ R12, R5, R192 ;  /* 0x000000c0050c7221 */ /* 0x008fc60000010000 */
[----:B------:R-:W1:Y:S04]  /*d100*/  SHFL.BFLY PT, R8, R13, 0x1, 0x1f ;  /* 0x0c201f000d087f89 */ /* 0x000e6800000e0000 */
[----:B------:R-:W2:Y:S01]  /*d110*/  SHFL.BFLY PT, R7, R12, 0x1, 0x1f ;  /* 0x0c201f000c077f89 */ /* 0x000ea200000e0000 */
[C---:B----4-:R-:W-:Y:S02]  /*d120*/  SHF.L.U32 R6, R3.reuse, 0x1, RZ ;  /* 0x0000000103067819 */ /* 0x050fe400000006ff */
[C---:B------:R-:W-:Y:S02]  /*d130*/  SHF.L.U32 R9, R3.reuse, 0x4, RZ ;  /* 0x0000000403097819 */ /* 0x040fe400000006ff */
[----:B------:R-:W-:Y:S02]  /*d140*/  SHF.L.U32 R4, R3, 0x5, RZ ;  /* 0x0000000503047819 */ /* 0x000fe400000006ff */
[----:B------:R-:W-:-:S02]  /*d150*/  LOP3.LUT R5, R6, 0x6, RZ, 0xc0, !PT ;  /* 0x0000000606057812 */ /* 0x000fc400078ec0ff */
[----:B------:R-:W-:Y:S02]  /*d160*/  LOP3.LUT R9, R9, 0x1c0, RZ, 0xc0, !PT ;  /* 0x000001c009097812 */ /* 0x000fe400078ec0ff */
[----:B------:R-:W-:Y:S02]  /*d170*/  LOP3.LUT R4, R5, 0x7c00, R4, 0xf8, !PT ;  /* 0x00007c0005047812 */ /* 0x000fe400078ef804 */
[----:B------:R-:W-:Y:S01]  /*d180*/  LOP3.LUT R9, R9, 0x38, R6, 0xf8, !PT ;  /* 0x0000003809097812 */ /* 0x000fe200078ef806 */
[----:B-1----:R-:W-:Y:S01]  /*d190*/  FADD.FTZ R8, R13, R8 ;  /* 0x000000080d087221 */ /* 0x002fe20000010000 */
[C---:B------:R-:W-:Y:S02]  /*d1a0*/  LOP3.LUT P1, RZ, R3.reuse, 0x4, RZ, 0xc0, !PT ;  /* 0x0000000403ff7812 */ /* 0x040fe4000782c0ff */
[C---:B------:R-:W-:Y:S01]  /*d1b0*/  LOP3.LUT P3, RZ, R3.reuse, 0x8, RZ, 0xc0, !PT ;  /* 0x0000000803ff7812 */ /* 0x040fe2000786c0ff */
[----:B--2---:R-:W-:Y:S01]  /*d1c0*/  FADD.FTZ R7, R12, R7 ;  /* 0x000000070c077221 */ /* 0x004fe20000010000 */
[----:B------:R-:W-:Y:S01]  /*d1d0*/  SHF.R.U32.HI R6, RZ, 0x1, R3 ;  /* 0x00000001ff067819 */ /* 0x000fe20000011603 */
[----:B------:R-:W1:Y:S01]  /*d1e0*/  MUFU.RCP R11, R8 ;  /* 0x00000008000b7308 */ /* 0x000e620000001000 */
[----:B------:R-:W-:-:S02]  /*d1f0*/  LOP3.LUT P2, RZ, R3, 0x10, RZ, 0xc0, !PT ;  /* 0x0000001003ff7812 */ /* 0x000fc4000784c0ff */
[----:B------:R-:W-:Y:S02]  /*d200*/  SHF.R.U32.HI R5, RZ, 0x2, R3 ;  /* 0x00000002ff057819 */ /* 0x000fe40000011603 */
[----:B------:R-:W-:Y:S02]  /*d210*/  LOP3.LUT P6, RZ, R3, 0x3, RZ, 0xc0, !PT ;  /* 0x0000000303ff7812 */ /* 0x000fe400078cc0ff */
[----:B------:R-:W2:Y:S01]  /*d220*/  LDC.U8 R3, c[0x0][0x548] ;  /* 0x00015200ff037b82 */ /* 0x000ea20000000000 */
[----:B------:R-:W3:Y:S01]  /*d230*/  MUFU.RCP R10, R7 ;  /* 0x00000007000a7308 */ /* 0x000ee20000001000 */
[----:B------:R-:W-:Y:S02]  /*d240*/  FSETP.NE.FTZ.AND P5, PT, R8, RZ, PT ;  /* 0x000000ff0800720b */ /* 0x000fe40003fb5000 */
[----:B------:R-:W-:Y:S02]  /*d250*/  MOV R12, 0x10 ;  /* 0x00000010000c7802 */ /* 0x000fe40000000f00 */
[----:B------:R-:W-:-:S02]  /*d260*/  FSETP.NE.FTZ.AND P4, PT, R7, RZ, PT ;  /* 0x000000ff0700720b */ /* 0x000fc40003f95000 */
[----:B------:R-:W-:Y:S02]  /*d270*/  SEL R12, R12, 0xfffffff0, !P1 ;  /* 0xfffffff00c0c7807 */ /* 0x000fe40004800000 */
[----:B------:R-:W-:Y:S02]  /*d280*/  LOP3.LUT R4, R4, R9, RZ, 0xfc, !PT ;  /* 0x0000000904047212 */ /* 0x000fe400078efcff */
[----:B-1----:R-:W-:Y:S02]  /*d290*/  FSEL R11, R11, 1, P5 ;  /* 0x3f8000000b0b7808 */ /* 0x002fe40002800000 */
[----:B------:R-:W-:Y:S01]  /*d2a0*/  LOP3.LUT R6, R6, 0x30, RZ, 0xc0, !PT ;  /* 0x0000003006067812 */ /* 0x000fe200078ec0ff */
[----:B------:R-:W1:Y:S01]  /*d2b0*/  @P5 LDC R21, c[0x0][0x458] ;  /* 0x00011600ff155b82 */ /* 0x000e620000000800 */
[----:B------:R-:W-:Y:S01]  /*d2c0*/  LEA R9, R4, UR4, 0x1 ;  /* 0x0000000404097c11 */ /* 0x000fe2000f8e08ff */
[C---:B------:R-:W-:Y:S01]  /*d2d0*/  FMUL.FTZ R96, R11.reuse, R96 ;  /* 0x000000600b607220 */ /* 0x040fe20000410000 */
[C---:B------:R-:W-:Y:S01]  /*d2e0*/  FMUL.FTZ R97, R11.reuse, R97 ;  /* 0x000000610b617220 */ /* 0x040fe20000410000 */
[----:B---3--:R-:W-:Y:S01]  /*d2f0*/  FSEL R10, R10, 1, P4 ;  /* 0x3f8000000a0a7808 */ /* 0x008fe20002000000 */
        /* <DEDUP_REMOVED lines=17> */
[----:B------:R-:W2:Y:S01]  /*d410*/  S2R R3, SR_CTAID.Z ;  /* 0x0000000000037919 */ /* 0x000ea20000002700 */
[C---:B------:R-:W-:Y:S01]  /*d420*/  FMUL.FTZ R70, R10.reuse, R70 ;  /* 0x000000460a467220 */ /* 0x040fe20000410000 */
[----:B------:R-:W-:Y:S01]  /*d430*/  FMUL.FTZ R71, R10, R71 ;  /* 0x000000470a477220 */ /* 0x000fe20000410000 */
[----:B------:R-:W-:Y:S01]  /*d440*/  LOP3.LUT R6, R6, 0x7, R5, 0xf8, !PT ;  /* 0x0000000706067812 */ /* 0x000fe200078ef805 */
        /* <DEDUP_REMOVED lines=14> */
[----:B------:R-:W3:Y:S01]  /*d530*/  @!P0 LDC.64 R4, c[0x0][0x400] ;  /* 0x00010000ff048b82 */ /* 0x000ee20000000a00 */
[----:B------:R-:W-:Y:S01]  /*d540*/  F2FP.F16.F32.PACK_AB R96, R97, R96 ;  /* 0x000000606160723e */ /* 0x000fe200000000ff */
[----:B------:R-:W-:Y:S01]  /*d550*/  IMAD.IADD R15, R14, 0x1, R9 ;  /* 0x000000010e0f7824 */ /* 0x000fe200078e0209 */
[----:B------:R-:W-:Y:S01]  /*d560*/  F2FP.F16.F32.PACK_AB R98, R99, R98 ;  /* 0x000000626362723e */ /* 0x000fe200000000ff */
[----:B------:R-:W4:Y:S01]  /*d570*/  @P5 MUFU.LG2 R8, R8 ;  /* 0x0000000800085308 */ /* 0x000f220000000c00 */
[----:B------:R-:W-:Y:S01]  /*d580*/  F2FP.F16.F32.PACK_AB R68, R69, R68 ;  /* 0x000000444544723e */ /* 0x000fe200000000ff */
[----:B------:R-:W-:Y:S01]  /*d590*/  STS [R9], R96 ;  /* 0x0000006009007388 */ /* 0x000fe20000000800 */
[----:B------:R-:W-:Y:S01]  /*d5a0*/  F2FP.F16.F32.PACK_AB R70, R71, R70 ;  /* 0x000000464746723e */ /* 0x000fe200000000ff */
[----:B------:R-:W5:Y:S01]  /*d5b0*/  @P0 LDC.64 R10, c[0x0][0x408] ;  /* 0x00010200ff0a0b82 */ /* 0x000f620000000a00 */
[C---:B------:R-:W-:Y:S01]  /*d5c0*/  IADD3 R17, PT, PT, R12.reuse, R9, RZ ;  /* 0x000000090c117210 */ /* 0x040fe20007ffe0ff */
[----:B------:R1:W-:Y:S01]  /*d5d0*/  STS [R9+0x400], R98 ;  /* 0x0004006209007388 */ /* 0x0003e20000000800 */
[----:B------:R-:W-:Y:S01]  /*d5e0*/  F2FP.F16.F32.PACK_AB R72, R73, R72 ;  /* 0x000000484948723e */ /* 0x000fe200000000ff */
[----:B------:R-:W2:Y:S01]  /*d5f0*/  @P4 MUFU.LG2 R7, R7 ;  /* 0x0000000700074308 */ /* 0x000ea20000000c00 */
[----:B------:R-:W-:Y:S01]  /*d600*/  F2FP.F16.F32.PACK_AB R74, R75, R74 ;  /* 0x0000004a4b4a723e */ /* 0x000fe200000000ff */
[----:B------:R-:W-:Y:S01]  /*d610*/  STS [R17], R68 ;  /* 0x0000004411007388 */ /* 0x000fe20000000800 */
[----:B------:R-:W-:Y:S01]  /*d620*/  IADD3 R19, PT, PT, R12, R15, RZ ;  /* 0x0000000f0c137210 */ /* 0x000fe20007ffe0ff */
[----:B------:R-:W2:Y:S01]  /*d630*/  @!P1 LDC R16, c[0x0][0x3e0] ;  /* 0x0000f800ff109b82 */ /* 0x000ea20000000800 */
[C---:B------:R-:W-:Y:S01]  /*d640*/  IADD3 R13, PT, PT, R9.reuse, 0x40, RZ ;  /* 0x00000040090d7810 */ /* 0x040fe20007ffe0ff */
[----:B------:R4:W-:Y:S01]  /*d650*/  STS [R17+0x400], R70 ;  /* 0x0004004611007388 */ /* 0x0009e20000000800 */
[----:B------:R-:W-:-:S02]  /*d660*/  @P2 IADD3 R13, PT, PT, R9, -0x40, RZ ;  /* 0xffffffc0090d2810 */ /* 0x000fc40007ffe0ff */
[----:B------:R-:W-:Y:S01]  /*d670*/  ISETP.NE.OR P2, PT, R180, -0x1, !P1 ;  /* 0xffffffffb400780c */ /* 0x000fe20004f45670 */
[----:B------:R-:W-:Y:S01]  /*d680*/  STS [R15], R72 ;  /* 0x000000480f007388 */ /* 0x000fe20000000800 */
[----:B------:R-:W-:Y:S01]  /*d690*/  F2FP.F16.F32.PACK_AB R76, R77, R76 ;  /* 0x0000004c4d4c723e */ /* 0x000fe200000000ff */
[----:B------:R-:W-:Y:S01]  /*d6a0*/  IMAD.IADD R25, R14, 0x1, R13 ;  /* 0x000000010e197824 */ /* 0x000fe200078e020d */
[----:B------:R-:W-:Y:S01]  /*d6b0*/  F2FP.F16.F32.PACK_AB R78, R79, R78 ;  /* 0x0000004e4f4e723e */ /* 0x000fe200000000ff */
[----:B------:R2:W-:Y:S01]  /*d6c0*/  STS [R15+0x400], R74 ;  /* 0x0004004a0f007388 */ /* 0x0005e20000000800 */
[----:B------:R-:W-:Y:S01]  /*d6d0*/  F2FP.F16.F32.PACK_AB R80, R81, R80 ;  /* 0x000000505150723e */ /* 0x000fe200000000ff */
[----:B---3--:R-:W-:Y:S01]  /*d6e0*/  @!P0 IMAD.WIDE.U32 R26, R181, R4, RZ ;  /* 0x00000004b51a8225 */ /* 0x008fe200078e00ff */
[----:B------:R-:W-:Y:S01]  /*d6f0*/  F2FP.F16.F32.PACK_AB R82, R83, R82 ;  /* 0x000000525352723e */ /* 0x000fe200000000ff */
[----:B------:R-:W-:Y:S01]  /*d700*/  STS [R19], R76 ;  /* 0x0000004c13007388 */ /* 0x000fe20000000800 */
[----:B------:R-:W-:Y:S01]  /*d710*/  F2FP.F16.F32.PACK_AB R84, R85, R84 ;  /* 0x000000545554723e */ /* 0x000fe200000000ff */
[----:B-----5:R-:W-:Y:S01]  /*d720*/  @P0 IMAD.WIDE.U32 R28, R180, R10, RZ ;  /* 0x0000000ab41c0225 */ /* 0x020fe200078e00ff */
[----:B------:R-:W-:Y:S01]  /*d730*/  F2FP.F16.F32.PACK_AB R86, R87, R86 ;  /* 0x000000565756723e */ /* 0x000fe200000000ff */
[----:B------:R3:W-:Y:S01]  /*d740*/  STS [R19+0x400], R78 ;  /* 0x0004004e13007388 */ /* 0x0007e20000000800 */
[----:B------:R-:W-:Y:S01]  /*d750*/  IADD3 R23, PT, PT, R12, R13, RZ ;  /* 0x0000000d0c177210 */ /* 0x000fe20007ffe0ff */
[----:B------:R-:W-:Y:S01]  /*d760*/  @!P0 IMAD R5, R181, R5, R27 ;  /* 0x00000005b5058224 */ /* 0x000fe200078e021b */
[----:B------:R-:W-:Y:S01]  /*d770*/  F2FP.F16.F32.PACK_AB R92, R93, R92 ;  /* 0x0000005c5d5c723e */ /* 0x000fe200000000ff */
[----:B-1----:R-:W1:Y:S01]  /*d780*/  S2R R9, SR_TID.X ;  /* 0x0000000000097919 */ /* 0x002e620000002100 */
[----:B------:R-:W-:Y:S01]  /*d790*/  F2FP.F16.F32.PACK_AB R94, R95, R94 ;  /* 0x0000005e5f5e723e */ /* 0x000fe200000000ff */
[----:B------:R-:W-:Y:S01]  /*d7a0*/  @P0 IMAD R5, R180, R11, R29 ;  /* 0x0000000bb4050224 */ /* 0x000fe200078e021d */
[----:B------:R-:W-:Y:S01]  /*d7b0*/  F2FP.F16.F32.PACK_AB R90, R91, R90 ;  /* 0x0000005a5b5a723e */ /* 0x000fe200000000ff */
[----:B------:R-:W-:Y:S01]  /*d7c0*/  STS [R13], R80 ;  /* 0x000000500d007388 */ /* 0x000fe20000000800 */
[----:B----4-:R-:W4:Y:S01]  /*d7d0*/  @P1 LDC R17, c[0x0][0x454] ;  /* 0x00011500ff111b82 */ /* 0x010f220000000800 */
[----:B------:R-:W-:Y:S01]  /*d7e0*/  @P5 FMUL.FTZ R11, R8, 0.69314718246459960938 ;  /* 0x3f317218080b5820 */ /* 0x000fe20000410000 */
[----:B--2---:R-:W-:Y:S01]  /*d7f0*/  @P4 FMUL.FTZ R7, R7, 0.69314718246459960938 ;  /* 0x3f31721807074820 */ /* 0x004fe20000410000 */
[----:B------:R2:W-:Y:S01]  /*d800*/  STS [R13+0x400], R82 ;  /* 0x000400520d007388 */ /* 0x0005e20000000800 */
[----:B------:R-:W-:Y:S01]  /*d810*/  @!P2 IMAD R180, R181, R18, RZ ;  /* 0x00000012b5b4a224 */ /* 0x000fe200078e02ff */
[----:B------:R-:W-:Y:S01]  /*d820*/  MOV R10, 0x7f800000 ;  /* 0x7f800000000a7802 */ /* 0x000fe20000000f00 */
[----:B------:R-:W-:Y:S01]  /*d830*/  @P5 FFMA.FTZ R10, R2, R21, R11 ;  /* 0x00000015020a5223 */ /* 0x000fe2000001000b */
[----:B------:R1:W-:Y:S01]  /*d840*/  STS [R23], R84 ;  /* 0x0000005417007388 */ /* 0x0003e20000000800 */
[----:B------:R-:W5:Y:S01]  /*d850*/  @P4 LDC R15, c[0x0][0x458] ;  /* 0x00011600ff0f4b82 */ /* 0x000f620000000800 */
[----:B------:R-:W-:-:S02]  /*d860*/  MOV R4, 0x7f800000 ;  /* 0x7f80000000047802 */ /* 0x000fc40000000f00 */
[----:B------:R1:W-:Y:S04]  /*d870*/  STS [R23+0x400], R86 ;  /* 0x0004005617007388 */ /* 0x0003e80000000800 */
[----:B------:R1:W-:Y:S01]  /*d880*/  STS [R25], R92 ;  /* 0x0000005c19007388 */ /* 0x0003e20000000800 */
[----:B---3--:R-:W-:-:S03]  /*d890*/  IADD3 R19, PT, PT, R12, R25, RZ ;  /* 0x000000190c137210 */ /* 0x008fc60007ffe0ff */
[----:B------:R3:W-:Y:S04]  /*d8a0*/  STS [R25+0x400], R94 ;  /* 0x0004005e19007388 */ /* 0x0007e80000000800 */
[----:B------:R3:W-:Y:S04]  /*d8b0*/  STS [R19], R88 ;  /* 0x0000005813007388 */ /* 0x0007e80000000800 */
[----:B------:R3:W-:Y:S01]  /*d8c0*/  STS [R19+0x400], R90 ;  /* 0x0004005a13007388 */ /* 0x0007e20000000800 */
[----:B--2---:R-:W-:-:S04]  /*d8d0*/  @!P1 IMAD R13, R181, R16, R3 ;  /* 0x00000010b50d9224 */ /* 0x004fc800078e0203 */
[----:B------:R-:W-:Y:S02]  /*d8e0*/  @!P1 IMAD R13, R13, R18, RZ ;  /* 0x000000120d0d9224 */ /* 0x000fe400078e02ff */
[----:B-----5:R-:W-:Y:S01]  /*d8f0*/  @P4 FFMA.FTZ R4, R0, R15, R7 ;  /* 0x0000000f00044223 */ /* 0x020fe20000010007 */
[----:B----4-:R-:W-:Y:S01]  /*d900*/  @P1 IMAD R13, R3, R17, R180 ;  /* 0x00000011030d1224 */ /* 0x010fe200078e02b4 */
[----:B------:R-:W-:Y:S06]  /*d910*/  BAR.SYNC.DEFER_BLOCKING 0x0 ;  /* 0x0000000000007b1d */ /* 0x000fec0000010000 */
[----:B-1-3--:R-:W-:Y:S05]  /*d920*/  @P6 BRA `(.L_x_4642) ;  /* 0x00000000002c6947 */ /* 0x00afea0003800000 */
[----:B------:R-:W1:Y:S01]  /*d930*/  LDCU.64 UR4, c[0x0][0x420] ;  /* 0x00008400ff0477ac */ /* 0x000e620008000a00 */
[----:B------:R-:W-:Y:S01]  /*d940*/  IMAD.IADD R13, R182, 0x1, R13 ;  /* 0x00000001b60d7824 */ /* 0x000fe200078e020d */
        /* <DEDUP_REMOVED lines=9> */
.L_x_4642:
[----:B------:R-:W-:Y:S05]  /*d9e0*/  BSYNC.RECONVERGENT B0 ;  /* 0x0000000000007941 */ /* 0x000fea0003800200 */
.L_x_4641:
[----:B------:R-:W2:Y:S01]  /*d9f0*/  LDCU UR4, c[0x0][0x440] ;  /* 0x00008800ff0477ac */ /* 0x000ea20008000800 */
[----:B------:R-:W-:Y:S01]  /*da00*/  SHF.R.U32.HI R0, RZ, 0x3, R9 ;  /* 0x00000003ff007819 */ /* 0x000fe20000011609 */
[----:B------:R-:W-:Y:S01]  /*da10*/  IMAD.MOV.U32 R185, RZ, RZ, RZ ;  /* 0x000000ffffb97224 */ /* 0x000fe200078e00ff */
[----:B-1----:R-:W1:Y:S01]  /*da20*/  LDS.128 R8, [R183] ;  /* 0x00000000b7087984 */ /* 0x002e620000000c00 */
[----:B------:R-:W3:Y:S01]  /*da30*/  LDCU.64 UR6, c[0x0][0x408] ;  /* 0x00008100ff0677ac */ /* 0x000ee20008000a00 */
[----:B------:R-:W-:Y:S01]  /*da40*/  @P0 IMAD.MOV.U32 R26, RZ, RZ, R28 ;  /* 0x000000ffff1a0224 */ /* 0x000fe200078e001c */
[C---:B------:R-:W-:Y:S01]  /*da50*/  IADD3 R16, PT, PT, R0.reuse, 0x10, RZ ;  /* 0x0000001000107810 */ /* 0x040fe20007ffe0ff */
[C---:B------:R-:W-:Y:S01]  /*da60*/  VIADD R4, R0.reuse, 0x20 ;  /* 0x0000002000047836 */ /* 0x040fe20000000000 */
[----:B------:R4:W1:Y:S01]  /*da70*/  LDS.128 R12, [R183+0x1800] ;  /* 0x00180000b70c7984 */ /* 0x0008620000000c00 */
[----:B------:R-:W-:Y:S01]  /*da80*/  IADD3 R2, PT, PT, R0, 0x30, RZ ;  /* 0x0000003000027810 */ /* 0x000fe20007ffe0ff */
[----:B------:R-:W-:Y:S01]  /*da90*/  BSSY.RECONVERGENT B0, `(.L_x_4643) ;  /* 0x0000022000007945 */ /* 0x000fe20003800200 */
[----:B--2---:R-:W-:Y:S01]  /*daa0*/  ISETP.GE.AND P1, PT, R184, UR4, PT ;  /* 0x00000004b8007c0c */ /* 0x004fe2000bf26270 */
[----:B------:R-:W2:Y:S03]  /*dab0*/  LDCU.64 UR4, c[0x0][0x410] ;  /* 0x00008200ff0477ac */ /* 0x000ea60008000a00 */
[-C--:B------:R-:W-:Y:S01]  /*dac0*/  ISETP.GE.OR P2, PT, R0, R175.reuse, P1 ;  /* 0x000000af0000720c */ /* 0x080fe20000f46670 */
[----:B---3--:R-:W-:Y:S01]  /*dad0*/  IMAD.WIDE.U32 R20, R182, UR6, R184 ;  /* 0x00000006b6147c25 */ /* 0x008fe2000f8e00b8 */
[----:B------:R-:W-:-:S02]  /*dae0*/  ISETP.GE.OR P3, PT, R4, R175, P1 ;  /* 0x000000af0400720c */ /* 0x000fc40000f66670 */
[-C--:B------:R-:W-:Y:S01]  /*daf0*/  ISETP.GE.OR P4, PT, R16, R175.reuse, P1 ;  /* 0x000000af1000720c */ /* 0x080fe20000f86670 */
[----:B------:R-:W-:Y:S01]  /*db00*/  IMAD R182, R182, UR7, R21 ;  /* 0x00000007b6b67c24 */ /* 0x000fe2000f8e0215 */
[----:B------:R-:W-:Y:S02]  /*db10*/  IADD3 R20, P0, PT, R26, R20, RZ ;  /* 0x000000141a147210 */ /* 0x000fe40007f1e0ff */
[----:B------:R-:W-:Y:S02]  /*db20*/  ISETP.GE.OR P1, PT, R2, R175, P1 ;  /* 0x000000af0200720c */ /* 0x000fe40000f26670 */
[----:B------:R-:W-:-:S03]  /*db30*/  IADD3.X R21, PT, PT, R5, R182, RZ, P0, !PT ;  /* 0x000000b605157210 */ /* 0x000fc600007fe4ff */
[----:B------:R-:W3:Y:S01]  /*db40*/  @!P2 LDC.64 R6, c[0x0][0x3f0] ;  /* 0x0000fc00ff06ab82 */ /* 0x000ee20000000a00 */
[----:B--2---:R-:W-:-:S04]  /*db50*/  IMAD.WIDE.U32 R20, R3, UR4, R20 ;  /* 0x0000000403147c25 */ /* 0x004fc8000f8e0014 */
[----:B------:R-:W-:Y:S02]  /*db60*/  IMAD R23, R3, UR5, R21 ;  /* 0x0000000503177c24 */ /* 0x000fe4000f8e0215 */
[----:B------:R-:W-:-:S04]  /*db70*/  @!P2 IMAD.MOV.U32 R22, RZ, RZ, R20 ;  /* 0x000000ffff16a224 */ /* 0x000fc800078e0014 */
[----:B------:R-:W-:-:S04]  /*db80*/  @!P2 IMAD.WIDE.U32 R24, R0, UR6, R22 ;  /* 0x000000060018ac25 */ /* 0x000fc8000f8e0016 */
[----:B------:R-:W-:Y:S01]  /*db90*/  @!P2 IMAD R18, R0, UR7, R25 ;  /* 0x000000070012ac24 */ /* 0x000fe2000f8e0219 */
[----:B---3--:R-:W-:-:S04]  /*dba0*/  @!P2 LEA R26, P0, R24, R6, 0x1 ;  /* 0x00000006181aa211 */ /* 0x008fc800078008ff */
[----:B------:R-:W-:Y:S02]  /*dbb0*/  @!P2 LEA.HI.X R27, R24, R7, R18, 0x1, P0 ;  /* 0x00000007181ba211 */ /* 0x000fe400000f0c12 */
[----:B------:R4:W2:Y:S04]  /*dbc0*/  LDS.128 R4, [R183+0x800] ;  /* 0x00080000b7047984 */ /* 0x0008a80000000c00 */
[----:B-1----:R4:W-:Y:S01]  /*dbd0*/  @!P2 STG.E.128 desc[UR16][R26.64], R8 ;  /* 0x000000081a00a986 */ /* 0x0029e2000c101d10 */
[----:B------:R-:W-:Y:S05]  /*dbe0*/  @P4 BRA `(.L_x_4644) ;  /* 0x0000000000304947 */ /* 0x000fea0003800000 */
[----:B------:R-:W1:Y:S01]  /*dbf0*/  LDCU.64 UR4, c[0x0][0x3f0] ;  /* 0x00007e00ff0477ac */ /* 0x000e620008000a00 */
[----:B------:R-:W-:Y:S01]  /*dc00*/  IADD3 R3, P0, PT, R0, 0x10, RZ ;  /* 0x0000001000037810 */ /* 0x000fe20007f1e0ff */
[----:B----4-:R-:W-:Y:S01]  /*dc10*/  IMAD.MOV.U32 R8, RZ, RZ, R20 ;  /* 0x000000ffff087224 */ /* 0x010fe200078e0014 */
        /* <DEDUP_REMOVED lines=8> */
[----:B--2---:R1:W-:Y:S02]  /*dca0*/  STG.E.128 desc[UR16][R10.64], R4 ;  /* 0x000000040a007986 */ /* 0x0043e4000c101d10 */
.L_x_4644:
[----:B------:R-:W-:Y:S05]  /*dcb0*/  BSYNC.RECONVERGENT B0 ;  /* 0x0000000000007941 */ /* 0x000fea0003800200 */
.L_x_4643:
[----:B-12---:R1:W2:Y:S01]  /*dcc0*/  LDS.128 R4, [R183+0x1000] ;  /* 0x00100000b7047984 */ /* 0x0062a20000000c00 */
[----:B------:R-:W-:Y:S04]  /*dcd0*/  BSSY.RECONVERGENT B0, `(.L_x_4645) ;  /* 0x000000e000007945 */ /* 0x000fe80003800200 */
[----:B------:R-:W-:Y:S05]  /*dce0*/  @P3 BRA `(.L_x_4646) ;  /* 0x0000000000303947 */ /* 0x000fea0003800000 */
[----:B------:R-:W3:Y:S01]  /*dcf0*/  LDCU.64 UR4, c[0x0][0x3f0] ;  /* 0x00007e00ff0477ac */ /* 0x000ee20008000a00 */
[----:B------:R-:W-:Y:S01]  /*dd00*/  IADD3 R3, P0, PT, R0, 0x20, RZ ;  /* 0x0000002000037810 */ /* 0x000fe20007f1e0ff */
[----:B----4-:R-:W-:Y:S01]  /*dd10*/  IMAD.MOV.U32 R8, RZ, RZ, R20 ;  /* 0x000000ffff087224 */ /* 0x010fe200078e0014 */
[----:B------:R-:W-:-:S03]  /*dd20*/  MOV R9, R23 ;  /* 0x0000001700097202 */ /* 0x000fc60000000f00 */
[----:B------:R-:W-:Y:S02]  /*dd30*/  IMAD.X R2, RZ, RZ, RZ, P0 ;  /* 0x000000ffff027224 */ /* 0x000fe400000e06ff */
[----:B------:R-:W-:-:S04]  /*dd40*/  IMAD.WIDE.U32 R8, R3, UR6, R8 ;  /* 0x0000000603087c25 */ /* 0x000fc8000f8e0008 */
[----:B------:R-:W-:-:S04]  /*dd50*/  IMAD R2, R2, UR6, RZ ;  /* 0x0000000602027c24 */ /* 0x000fc8000f8e02ff */
[----:B------:R-:W-:Y:S01]  /*dd60*/  IMAD R2, R3, UR7, R2 ;  /* 0x0000000703027c24 */ /* 0x000fe2000f8e0202 */
[----:B---3--:R-:W-:-:S04]  /*dd70*/  LEA R10, P0, R8, UR4, 0x1 ;  /* 0x00000004080a7c11 */ /* 0x008fc8000f8008ff */
[----:B------:R-:W-:-:S04]  /*dd80*/  IADD3 R2, PT, PT, R2, R9, RZ ;  /* 0x0000000902027210 */ /* 0x000fc80007ffe0ff */
[----:B------:R-:W-:-:S05]  /*dd90*/  LEA.HI.X R11, R8, UR5, R2, 0x1, P0 ;  /* 0x00000005080b7c11 */ /* 0x000fca00080f0c02 */
[----:B--2---:R3:W-:Y:S02]  /*dda0*/  STG.E.128 desc[UR16][R10.64], R4 ;  /* 0x000000040a007986 */ /* 0x0047e4000c101d10 */
.L_x_4646:
[----:B------:R-:W-:Y:S05]  /*ddb0*/  BSYNC.RECONVERGENT B0 ;  /* 0x0000000000007941 */ /* 0x000fea0003800200 */
.L_x_4645:
[----:B------:R-:W-:Y:S05]  /*ddc0*/  @P1 EXIT ;  /* 0x000000000000194d */ /* 0x000fea0003800000 */
[----:B------:R-:W5:Y:S01]  /*ddd0*/  LDCU.64 UR4, c[0x0][0x3f0] ;  /* 0x00007e00ff0477ac */ /* 0x000f620008000a00 */
[----:B------:R-:W-:Y:S01]  /*dde0*/  IADD3 R3, P0, PT, R0, 0x30, RZ ;  /* 0x0000003000037810 */ /* 0x000fe20007f1e0ff */
[----:B--23--:R-:W-:Y:S01]  /*ddf0*/  IMAD.MOV.U32 R4, RZ, RZ, R20 ;  /* 0x000000ffff047224 */ /* 0x00cfe200078e0014 */
[----:B------:R-:W-:-:S03]  /*de00*/  MOV R5, R23 ;  /* 0x0000001700057202 */ /* 0x000fc60000000f00 */
[----:B------:R-:W-:Y:S02]  /*de10*/  IMAD.X R0, RZ, RZ, RZ, P0 ;  /* 0x000000ffff007224 */ /* 0x000fe400000e06ff */
[----:B------:R-:W-:-:S04]  /*de20*/  IMAD.WIDE.U32 R4, R3, UR6, R4 ;  /* 0x0000000603047c25 */ /* 0x000fc8000f8e0004 */
[----:B------:R-:W-:-:S04]  /*de30*/  IMAD R0, R0, UR6, RZ ;  /* 0x0000000600007c24 */ /* 0x000fc8000f8e02ff */
[----:B------:R-:W-:Y:S01]  /*de40*/  IMAD R0, R3, UR7, R0 ;  /* 0x0000000703007c24 */ /* 0x000fe2000f8e0200 */
[----:B-----5:R-:W-:-:S04]  /*de50*/  LEA R2, P0, R4, UR4, 0x1 ;  /* 0x0000000404027c11 */ /* 0x020fc8000f8008ff */
[----:B------:R-:W-:-:S04]  /*de60*/  IADD3 R3, PT, PT, R0, R5, RZ ;  /* 0x0000000500037210 */ /* 0x000fc80007ffe0ff */
[----:B------:R-:W-:-:S05]  /*de70*/  LEA.HI.X R3, R4, UR5, R3, 0x1, P0 ;  /* 0x0000000504037c11 */ /* 0x000fca00080f0c03 */
[----:B------:R-:W-:Y:S01]  /*de80*/  STG.E.128 desc[UR16][R2.64], R12 ;  /* 0x0000000c02007986 */ /* 0x000fe2000c101d10 */
[----:B------:R-:W-:Y:S05]  /*de90*/  EXIT ;  /* 0x000000000000794d */ /* 0x000fea0003800000 */
.L_x_4647:
        /* <DEDUP_REMOVED lines=14> */
.L_x_7172:


//--------------------- .text._ZN5flash24flash_fwd_splitkv_kernelI23Flash_fwd_kernel_traitsILi64ELi64ELi128ELi4ELb0ELb0EN7cutlass6half_tE19Flash_kernel_traitsILi64ELi64ELi128ELi4ES3_EELb1ELb0ELb0ELb0ELb0ELb1ELb0ELb0EEEvNS_16Flash_fwd_paramsE --------------------------
	.section	.text._ZN5flash24flash_fwd_splitkv_kernelI23Flash_fwd_kernel_traitsILi64ELi64ELi128ELi4ELb0ELb0EN7cutlass6half_tE19Flash_kernel_traitsILi64ELi64ELi128ELi4ES3_EELb1ELb0ELb0ELb0ELb0ELb1ELb0ELb0EEEvNS_16Flash_fwd_paramsE,"ax",@progbits
	.align	128
        .global         _ZN5flash24flash_fwd_splitkv_kernelI23Flash_fwd_kernel_traitsILi64ELi64ELi128ELi4ELb0ELb0EN7cutlass6half_tE19Flash_kernel_traitsILi64ELi64ELi128ELi4ES3_EELb1ELb0ELb0ELb0ELb0ELb1ELb0ELb0EEEvNS_16Flash_fwd_paramsE
        .type           _ZN5flash24flash_fwd_splitkv_kernelI23Flash_fwd_kernel_traitsILi64ELi64ELi128ELi4ELb0ELb0EN7cutlass6half_tE19Flash_kernel_traitsILi64ELi64ELi128ELi4ES3_EELb1ELb0ELb0ELb0ELb0ELb1ELb0ELb0EEEvNS_16Flash_fwd_paramsE,@function
        .size           _ZN5flash24flash_fwd_splitkv_kernelI23Flash_fwd_kernel_traitsILi64ELi64ELi128ELi4ELb0ELb0EN7cutlass6half_tE19Flash_kernel_traitsILi64ELi64ELi128ELi4ES3_EELb1ELb0ELb0ELb0ELb0ELb1ELb0ELb0EEEvNS_16Flash_fwd_paramsE,(.L_x_7173 - _ZN5flash24flash_fwd_splitkv_kernelI23Flash_fwd_kernel_traitsILi64ELi64ELi128ELi4ELb0ELb0EN7cutlass6half_tE19Flash_kernel_traitsILi64ELi64ELi128ELi4ES3_EELb1ELb0ELb0ELb0ELb0ELb1ELb0ELb0EEEvNS_16Flash_fwd_paramsE)
        .other          _ZN5flash24flash_fwd_splitkv_kernelI23Flash_fwd_kernel_traitsILi64ELi64ELi128ELi4ELb0ELb0EN7cutlass6half_tE19Flash_kernel_traitsILi64ELi64ELi128ELi4ES3_EELb1ELb0ELb0ELb0ELb0ELb1ELb0ELb0EEEvNS_16Flash_fwd_paramsE,@"STO_CUDA_ENTRY STV_DEFAULT"
_ZN5flash24flash_fwd_splitkv_kernelI23Flash_fwd_kernel_traitsILi64ELi64ELi128ELi4ELb0ELb0EN7cutlass6half_tE19Flash_kernel_traitsILi64ELi64ELi128ELi4ES3_EELb1ELb0ELb0ELb0ELb0ELb1ELb0ELb0EEEvNS_16Flash_fwd_paramsE:
.text._ZN5flash24flash_fwd_splitkv_kernelI23Flash_fwd_kernel_traitsILi64ELi64ELi128ELi4ELb0ELb0EN7cutlass6half_tE19Flash_kernel_traitsILi64ELi64ELi128ELi4ES3_EELb1ELb0ELb0ELb0ELb0ELb1ELb0ELb0EEEvNS_16Flash_fwd_paramsE:
        /* <DEDUP_REMOVED lines=14> */
[----:B--2---:R-:W-:Y:S01]  /*00e0*/  IMAD.WIDE.U32 R10, R181, 0x4, R4 ;  /* 0x00000004b50a7825 */ /* 0x004fe200078e0004 */
[----:B---3--:R-:W-:Y:S02]  /*00f0*/  ISETP.NE.U32.AND P3, PT, RZ, UR6, PT ;  /* 0x00000006ff007c0c */ /* 0x008fe4000bf65070 */
[----:B------:R-:W-:-:S02]  /*0100*/  ISETP.NE.AND.EX P2, PT, RZ, UR5, PT, P2 ;  /* 0x00000005ff007c0c */ /* 0x000fc4000bf45320 */
[----:B------:R-:W-:-:S03]  /*0110*/  ISETP.NE.AND.EX P3, PT, RZ, UR7, PT, P3 ;  /* 0x00000007ff007c0c */ /* 0x000fc6000bf65330 */
[----:B------:R-:W2:Y:S04]  /*0120*/  @P0 LDG.E R180, desc[UR16][R10.64] ;  /* 0x000000100ab40981 */ /* 0x000ea8000c1e1900 */
[----:B------:R1:W2:Y:S01]  /*0130*/  @P4 LDG.E R15, desc[UR16][R10.64+0x4] ;  /* 0x000004100a0f4981 */ /* 0x0002a2000c1e1900 */
[----:B------:R-:W-:Y:S01]  /*0140*/  IMAD.SHL.U32 R9, R181, 0x4, RZ ;  /* 0x00000004b5097824 */ /* 0x000fe200078e00ff */
[----:B------:R-:W-:Y:S01]  /*0150*/  SHF.R.U32.HI R8, RZ, 0x1e, R181 ;  /* 0x0000001eff087819 */ /* 0x000fe200000116b5 */
[----:B------:R-:W-:Y:S01]  /*0160*/  IMAD.MOV.U32 R2, RZ, RZ, RZ ;  /* 0x000000ffff027224 */ /* 0x000fe200078e00ff */
[----:B------:R-:W3:Y:S02]  /*0170*/  @!P4 LDC R25, c[0x0][0x434] ;  /* 0x00010d00ff19cb82 */ /* 0x000ee40000000800 */
[----:B------:R-:W-:-:S02]  /*0180*/  @P2 IADD3 R4, P0, PT, R9, UR4, RZ ;  /* 0x0000000409042c10 */ /* 0x000fc4000ff1e0ff */
[C---:B------:R-:W-:Y:S01]  /*0190*/  @P3 IADD3 R12, P1, PT, R9.reuse, UR6, RZ ;  /* 0x00000006090c3c10 */ /* 0x040fe2000ff3e0ff */
[----:B------:R-:W4:Y:S01]  /*01a0*/  LDCU.U8 UR4, c[0x0][0x532] ;  /* 0x0000a640ff0477ac */ /* 0x000f220008000000 */
[C---:B------:R-:W-:Y:S02]  /*01b0*/  @P2 IADD3.X R5, PT, PT, R8.reuse, UR5, RZ, P0, !PT ;  /* 0x0000000508052c10 */ /* 0x040fe400087fe4ff */
[----:B------:R-:W-:Y:S01]  /*01c0*/  @P3 IADD3.X R13, PT, PT, R8, UR7, RZ, P1, !PT ;  /* 0x00000007080d3c10 */ /* 0x000fe20008ffe4ff */
[----:B------:R-:W2:Y:S02]  /*01d0*/  @!P2 LDC R0, c[0x0][0x43c] ;  /* 0x00010f00ff00ab82 */ /* 0x000ea40000000800 */
[----:B------:R-:W5:Y:S04]  /*01e0*/  @P2 LDG.E R31, desc[UR16][R4.64] ;  /* 0x00000010041f2981 */ /* 0x000f68000c1e1900 */
[----:B------:R4:W5:Y:S01]  /*01f0*/  @P3 LDG.E R2, desc[UR16][R12.64] ;  /* 0x000000100c023981 */ /* 0x000962000c1e1900 */
[----:B-1----:R-:W-:-:S05]  /*0200*/  IADD3 R10, P0, PT, R9, R6, RZ ;  /* 0x00000006090a7210 */ /* 0x002fca0007f1e0ff */
[----:B------:R-:W-:Y:S01]  /*0210*/  IMAD.X R11, R8, 0x1, R7, P0 ;  /* 0x00000001080b7824 */ /* 0x000fe200000e0607 */
[----:B------:R-:W-:-:S04]  /*0220*/  ISETP.NE.U32.AND P0, PT, R6, RZ, PT ;  /* 0x000000ff0600720c */ /* 0x000fc80003f05070 */
[----:B------:R-:W-:Y:S02]  /*0230*/  ISETP.NE.AND.EX P0, PT, R7, RZ, PT, P0 ;  /* 0x000000ff0700720c */ /* 0x000fe40003f05300 */
[----:B----4-:R-:W-:Y:S01]  /*0240*/  ISETP.NE.AND P1, PT, RZ, UR4, PT ;  /* 0x00000004ff007c0c */ /* 0x010fe2000bf25270 */
[----:B------:R-:W1:Y:S01]  /*0250*/  @!P2 LDC.64 R4, c[0x0][0x488] ;  /* 0x00012200ff04ab82 */ /* 0x000e620000000a00 */
[----:B------:R-:W4:Y:S01]  /*0260*/  S2R R13, SR_CTAID.X ;  /* 0x00000000000d7919 */ /* 0x000f220000002500 */
[----:B------:R-:W-:-:S04]  /*0270*/  ISETP.EQ.U32.AND P3, PT, R6, RZ, PT ;  /* 0x000000ff0600720c */ /* 0x000fc80003f62070 */
[----:B------:R-:W-:-:S04]  /*0280*/  ISETP.EQ.OR.EX P3, PT, R7, RZ, !P1, P3 ;  /* 0x000000ff0700720c */ /* 0x000fc80004f62730 */
[----:B------:R-:W1:Y:S01]  /*0290*/  @!P0 LDC R7, c[0x0][0x438] ;  /* 0x00010e00ff078b82 */ /* 0x000e620000000800 */
[----:B------:R-:W-:-:S08]  /*02a0*/  IMAD.MOV.U32 R3, RZ, RZ, -0x1 ;  /* 0xffffffffff037424 */ /* 0x000fd000078e00ff */
[----:B------:R1:W5:Y:S01]  /*02b0*/  @!P3 LDG.E R3, desc[UR16][R10.64] ;  /* 0x000000100a03b981 */ /* 0x000362000c1e1900 */
[----:B----4-:R-:W-:Y:S02]  /*02c0*/  IMAD.SHL.U32 R182, R13, 0x40, RZ ;  /* 0x000000400db67824 */ /* 0x010fe400078e00ff */
[----:B--2---:R-:W-:-:S05]  /*02d0*/  @P4 IMAD.IADD R25, R15, 0x1, -R180 ;  /* 0x000000010f194824 */ /* 0x004fca00078e0ab4 */
[----:B---3--:R-:W-:Y:S01]  /*02e0*/  ISETP.GT.AND P3, PT, R25, R182, PT ;  /* 0x000000b61900720c */ /* 0x008fe20003f64270 */
[----:B-1----:R-:W-:-:S12]  /*02f0*/  @!P0 BRA `(.L_x_4648) ;  /* 0x00000000000c8947 */ /* 0x002fd80003800000 */
[----:B------:R-:W2:Y:S02]  /*0300*/  @P1 LDG.E R6, desc[UR16][R10.64+0x4] ;  /* 0x000004100a061981 */ /* 0x000ea4000c1e1900 */
[----:B--2--5:R-:W-:-:S06]  /*0310*/  @P1 IADD3 R7, PT, PT, R6, -R3, RZ ;  /* 0x8000000306071210 */ /* 0x024fcc0007ffe0ff */
[----:B------:R1:W5:Y:S02]  /*0320*/  @!P1 LDG.E R7, desc[UR16][R10.64] ;  /* 0x000000100a079981 */ /* 0x000364000c1e1900 */
.L_x_4648:
[----:B------:R-:W-:Y:S01]  /*0330*/  @!P2 ISETP.NE.U32.AND P0, PT, R4, RZ, PT ;  /* 0x000000ff0400a20c */ /* 0x000fe20003f05070 */
[----:B------:R-:W-:-:S12]  /*0340*/  @!P3 EXIT ;  /* 0x000000000000b94d */ /* 0x000fd80003800000 */
[----:B------:R-:W2:Y:S01]  /*0350*/  LDCU UR5, c[0x0][0x438] ;  /* 0x00008700ff0577ac */ /* 0x000ea20008000800 */
[----:B------:R-:W-:Y:S01]  /*0360*/  @!P2 ISETP.NE.AND.EX P0, PT, R5, RZ, PT, P0 ;  /* 0x000000ff0500a20c */ /* 0x000fe20003f05300 */
[----:B-----5:R-:W-:Y:S01]  /*0370*/  @P2 IMAD.IADD R31, R31, 0x1, -R2 ;  /* 0x000000011f1f2824 */ /* 0x020fe200078e0a02 */
[----:B------:R-:W3:Y:S01]  /*0380*/  S2R R16, SR_CTAID.Z ;  /* 0x0000000000107919 */ /* 0x000ee20000002700 */
[----:B------:R-:W4:Y:S01]  /*0390*/  LDCU UR14, c[0x0][0x508] ;  /* 0x0000a100ff0e77ac */ /* 0x000f220008000800 */
[----:B------:R-:W-:-:S04]  /*03a0*/  @!P2 SEL R0, R0, RZ, P0 ;  /* 0x000000ff0000a207 */ /* 0x000fc80000000000 */
        /* <DEDUP_REMOVED lines=8> */
[----:B------:R-:W-:Y:S01]  /*0430*/  LEA.HI R6, R6, R7, RZ, 0x7 ;  /* 0x0000000706067211 */ /* 0x000fe200078f38ff */
[----:B------:R-:W2:Y:S01]  /*0440*/  S2R R0, SR_TID.X ;  /* 0x0000000000007919 */ /* 0x000ea20000002100 */
        /* <DEDUP_REMOVED lines=10> */
[----:B------:R-:W3:Y:S01]  /*04f0*/  LDC.64 R2, c[0x0][0x408] ;  /* 0x00010200ff027b82 */ /* 0x000ee20000000a00 */
[----:B------:R-:W4:Y:S01]  /*0500*/  LDCU UR4, c[0x0][0x440] ;  /* 0x00008800ff0477ac */ /* 0x000f220008000800 */
[----:B--2---:R-:W-:Y:S01]  /*0510*/  SHF.L.U32 R6, R0, 0x3, RZ ;  /* 0x0000000300067819 */ /* 0x004fe200000006ff */
[----:B------:R-:W-:Y:S01]  /*0520*/  IMAD.IADD R25, R25, 0x1, -R182 ;  /* 0x0000000119197824 */ /* 0x000fe200078e0ab6 */
[----:B------:R-:W-:Y:S01]  /*0530*/  SHF.R.U32.HI R0, RZ, 0x3, R0 ;  /* 0x00000003ff007819 */ /* 0x000fe20000011600 */
[----:B------:R-:W-:Y:S01]  /*0540*/  IMAD.MOV.U32 R7, RZ, RZ, RZ ;  /* 0x000000ffff077224 */ /* 0x000fe200078e00ff */
[----:B------:R-:W-:Y:S01]  /*0550*/  LOP3.LUT R6, R6, 0x38, RZ, 0xc0, !PT ;  /* 0x0000003806067812 */ /* 0x000fe200078ec0ff */
[----:B------:R-:W2:Y:S01]  /*0560*/  LDCU UR6, c[0x0][0x3e0] ;  /* 0x00007c00ff0677ac */ /* 0x000ea20008000800 */
[----:B------:R-:W-:Y:S01]  /*0570*/  IADD3 R14, PT, PT, R0, 0x20, RZ ;  /* 0x00000020000e7810 */ /* 0x000fe20007ffe0ff */
[----:B------:R-:W-:Y:S03]  /*0580*/  BSSY.RECONVERGENT B0, `(.L_x_4650) ;  /* 0x000002d000007945 */ /* 0x000fe60003800200 */
[----:B------:R-:W1:Y:S01]  /*0590*/  @!P0 LDC.64 R4, c[0x0][0x400] ;  /* 0x00010000ff048b82 */ /* 0x000e620000000a00 */
[----:B----4-:R-:W-:Y:S01]  /*05a0*/  ISETP.GE.AND P1, PT, R6, UR4, PT ;  /* 0x0000000406007c0c */ /* 0x010fe2000bf26270 */
[----:B------:R-:W4:Y:S03]  /*05b0*/  LDCU.64 UR4, c[0x0][0x410] ;  /* 0x00008200ff0477ac */ /* 0x000f260008000a00 */
[-C--:B------:R-:W-:Y:S01]  /*05c0*/  ISETP.GE.OR P4, PT, R0, R25.reuse, P1 ;  /* 0x000000190000720c */ /* 0x080fe20000f86670 */
[----:B---3--:R-:W-:Y:S01]  /*05d0*/  @P0 IMAD.WIDE.U32 R12, R180, R2, RZ ;  /* 0x00000002b40c0225 */ /* 0x008fe200078e00ff */
[----:B------:R-:W-:-:S03]  /*05e0*/  ISETP.GE.OR P2, PT, R14, R25, P1 ;  /* 0x000000190e00720c */ /* 0x000fc60000f46670 */
[----:B-1----:R-:W-:-:S04]  /*05f0*/  @!P0 IMAD.WIDE.U32 R10, R181, R4, RZ ;  /* 0x00000004b50a8225 */ /* 0x002fc800078e00ff */
[C---:B------:R-:W-:Y:S01]  /*0600*/  @!P0 IMAD R8, R181.reuse, R5, R11 ;  /* 0x00000005b5088224 */ /* 0x040fe200078e020b */
[----:B------:R-:W-:Y:S01]  /*0610*/  @!P0 MOV R4, R10 ;  /* 0x0000000a00048202 */ /* 0x000fe20000000f00 */
[----:B------:R-:W-:Y:S01]  /*0620*/  IMAD.WIDE.U32 R10, R182, R2, R6 ;  /* 0x00000002b60a7225 */ /* 0x000fe200078e0006 */
[----:B------:R-:W-:Y:S02]  /*0630*/  @P0 MOV R4, R12 ;  /* 0x0000000c00040202 */ /* 0x000fe40000000f00 */
[----:B------:R-:W-:Y:S01]  /*0640*/  IADD3 R12, PT, PT, R0, 0x30, RZ ;  /* 0x00000030000c7810 */ /* 0x000fe20007ffe0ff */
[-C--:B------:R-:W-:Y:S01]  /*0650*/  @P0 IMAD R8, R180, R3.reuse, R13 ;  /* 0x00000003b4080224 */ /* 0x080fe200078e020d */
[----:B------:R-:W-:Y:S01]  /*0660*/  IADD3 R10, P0, PT, R4, R10, RZ ;  /* 0x0000000a040a7210 */ /* 0x000fe20007f1e0ff */
[----:B------:R-:W-:Y:S01]  /*0670*/  IMAD R9, R182, R3, R11 ;  /* 0x00000003b6097224 */ /* 0x000fe200078e020b */
[----:B------:R-:W1:Y:S01]  /*0680*/  @!P4 LDC.64 R4, c[0x0][0x3f0] ;  /* 0x0000fc00ff04cb82 */ /* 0x000e620000000a00 */
[----:B--2---:R-:W-:-:S02]  /*0690*/  IMAD R181, R181, UR6, R16 ;  /* 0x00000006b5b57c24 */ /* 0x004fc4000f8e0210 */
[----:B------:R-:W-:Y:S02]  /*06a0*/  IMAD.X R11, R8, 0x1, R9, P0 ;  /* 0x00000001080b7824 */ /* 0x000fe400000e0609 */
[C---:B----4-:R-:W-:Y:S01]  /*06b0*/  IMAD.WIDE.U32 R8, R16.reuse, UR4, R10 ;  /* 0x0000000410087c25 */ /* 0x050fe2000f8e000a */
[----:B------:R-:W2:Y:S03]  /*06c0*/  LDCU UR4, c[0x0][0x434] ;  /* 0x00008680ff0477ac */ /* 0x000ea60008000800 */
[----:B------:R-:W-:Y:S01]  /*06d0*/  IMAD R19, R16, UR5, R9 ;  /* 0x0000000510137c24 */ /* 0x000fe2000f8e0209 */
[----:B------:R-:W-:Y:S01]  /*06e0*/  @!P4 MOV R18, R8 ;  /* 0x000000080012c202 */ /* 0x000fe20000000f00 */
[----:B------:R-:W-:-:S04]  /*06f0*/  VIADD R16, R0, 0x10 ;  /* 0x0000001000107836 */ /* 0x000fc80000000000 */
[----:B------:R-:W-:Y:S01]  /*0700*/  @!P4 IMAD.WIDE.U32 R20, R0, R2, R18 ;  /* 0x000000020014c225 */ /* 0x000fe200078e0012 */
[-C--:B------:R-:W-:Y:S02]  /*0710*/  ISETP.GE.OR P3, PT, R16, R25.reuse, P1 ;  /* 0x000000191000720c */ /* 0x080fe40000f66670 */
[----:B------:R-:W-:Y:S01]  /*0720*/  ISETP.GE.OR P1, PT, R12, R25, P1 ;  /* 0x000000190c00720c */ /* 0x000fe20000f26670 */
        /* <DEDUP_REMOVED lines=18> */
.L_x_4651:
[----:B------:R-:W-:Y:S05]  /*0850*/  BSYNC.RECONVERGENT B0 ;  /* 0x0000000000007941 */ /* 0x000fea0003800200 */
.L_x_4650:
        /* <DEDUP_REMOVED lines=14> */
.L_x_4653:
[----:B------:R-:W-:Y:S05]  /*0940*/  BSYNC.RECONVERGENT B0 ;  /* 0x0000000000007941 */ /* 0x000fea0003800200 */
.L_x_4652:
[----:B------:R-:W-:Y:S04]  /*0950*/  BSSY.RECONVERGENT B0, `(.L_x_4654) ;  /* 0x000000d000007945 */ /* 0x000fe80003800200 */
[----:B------:R-:W-:Y:S05]  /*0960*/  @P1 BRA `(.L_x_4655) ;  /* 0x00000000002c1947 */ /* 0x000fea0003800000 */
[----:B-1----:R-:W-:Y:S01]  /*0970*/  IADD3 R5, P0, PT, R0, 0x30, RZ ;  /* 0x0000003000057810 */ /* 0x002fe20007f1e0ff */
        /* <DEDUP_REMOVED lines=10> */
.L_x_4655:
[----:B------:R-:W-:Y:S05]  /*0a20*/  BSYNC.RECONVERGENT B0 ;  /* 0x0000000000007941 */ /* 0x000fea0003800200 */
.L_x_4654:
        /* <DEDUP_REMOVED lines=8> */
[C---:B----4-:R-:W-:Y:S01]  /*0ab0*/  LEA R2, P0, R0.reuse, UR4, 0x2 ;  /* 0x0000000400027c11 */ /* 0x050fe2000f8010ff */
[----:B------:R-:W-:Y:S02]  /*0ac0*/  @!P3 IMAD.MOV.U32 R9, RZ, RZ, 0x7f800000 ;  /* 0x7f800000ff09b424 */ /* 0x000fe400078e00ff */
[----:B------:R-:W-:Y:S01]  /*0ad0*/  @!P2 IMAD.MOV.U32 R7, RZ, RZ, 0x7f800000 ;  /* 0x7f800000ff07a424 */ /* 0x000fe200078e00ff */
[----:B------:R-:W-:Y:S01]  /*0ae0*/  LEA.HI.X R3, R0, UR5, R181, 0x2, P0 ;  /* 0x0000000500037c11 */ /* 0x000fe200080f14b5 */
[----:B-1----:R-:W-:-:S04]  /*0af0*/  @!P1 IMAD.MOV.U32 R5, RZ, RZ, 0x7f800000 ;  /* 0x7f800000ff059424 */ /* 0x002fc800078e00ff */
[----:B------:R1:W-:Y:S04]  /*0b00*/  @!P3 STG.E desc[UR16][R2.64], R9 ;  /* 0x000000090200b986 */ /* 0x0003e8000c101910 */
[----:B------:R1:W-:Y:S04]  /*0b10*/  @!P2 STG.E desc[UR16][R2.64+0x40], R7 ;  /* 0x000040070200a986 */ /* 0x0003e8000c101910 */
[----:B------:R1:W-:Y:S01]  /*0b20*/  @!P1 STG.E desc[UR16][R2.64+0x80], R5 ;  /* 0x0000800502009986 */ /* 0x0003e2000c101910 */
[----:B------:R-:W-:Y:S05]  /*0b30*/  @P4 EXIT ;  /* 0x000000000000494d */ /* 0x000fea0003800000 */
[----:B-1----:R-:W-:-:S05]  /*0b40*/  MOV R5, 0x7f800000 ;  /* 0x7f80000000057802 */ /* 0x002fca0000000f00 */
[----:B------:R-:W-:Y:S01]  /*0b50*/  STG.E desc[UR16][R2.64+0xc0], R5 ;  /* 0x0000c00502007986 */ /* 0x000fe2000c101910 */
[----:B------:R-:W-:Y:S05]  /*0b60*/  EXIT ;  /* 0x000000000000794d */ /* 0x000fea0003800000 */
.L_x_4649:
[----:B------:R-:W3:Y:S01]  /*0b70*/  LDCU.64 UR4, c[0x0][0x4d8] ;  /* 0x00009b00ff0477ac */ /* 0x000ee20008000a00 */
[----:B------:R-:W-:Y:S01]  /*0b80*/  MOV R4, R181 ;  /* 0x000000b500047202 */ /* 0x000fe20000000f00 */
[----:B------:R-:W4:Y:S01]  /*0b90*/  LDCU.64 UR8, c[0x0][0x4e0] ;  /* 0x00009c00ff0877ac */ /* 0x000f220008000a00 */
[----:B---3--:R-:W-:-:S04]  /*0ba0*/  UISETP.NE.U32.AND UP0, UPT, UR4, URZ, UPT ;  /* 0x000000ff0400728c */ /* 0x008fc8000bf05070 */
[----:B------:R-:W-:Y:S02]  /*0bb0*/  UISETP.NE.AND.EX UP0, UPT, UR5, URZ, UPT, UP0 ;  /* 0x000000ff0500728c */ /* 0x000fe4000bf05300 */
[----:B----4-:R-:W-:-:S04]  /*0bc0*/  UISETP.NE.U32.AND UP1, UPT, UR8, URZ, UPT ;  /* 0x000000ff0800728c */ /* 0x010fc8000bf25070 */
[----:B------:R-:W-:-:S03]  /*0bd0*/  UISETP.NE.AND.EX UP1, UPT, UR9, URZ, UPT, UP1 ;  /* 0x000000ff0900728c */ /* 0x000fc6000bf25310 */
[----:B------:R-:W-:Y:S08]  /*0be0*/  BRA.U !UP0, `(.L_x_4656) ;  /* 0x00000001080c7547 */ /* 0x000ff0000b800000 */
[----:B------:R-:W-:-:S04]  /*0bf0*/  IADD3 R4, P0, PT, R9, UR4, RZ ;  /* 0x0000000409047c10 */ /* 0x000fc8000ff1e0ff */
[----:B------:R-:W-:-:S05]  /*0c00*/  IADD3.X R5, PT, PT, R8, UR5, RZ, P0, !PT ;  /* 0x0000000508057c10 */ /* 0x000fca00087fe4ff */
[----:B------:R3:W5:Y:S04]  /*0c10*/  LDG.E R4, desc[UR16][R4.64] ;  /* 0x0000001004047981 */ /* 0x000768000c1e1900 */
.L_x_4656:
[----:B------:R-:W-:Y:S05]  /*0c20*/  BRA.U !UP1, `(.L_x_4657) ;  /* 0x0000000509807547 */ /* 0x000fea000b800000 */
[----:B------:R-:W3:Y:S01]  /*0c30*/  LDC R15, c[0x0][0x4f0] ;  /* 0x00013c00ff0f7b82 */ /* 0x000ee20000000800 */
[----:B------:R-:W-:Y:S01]  /*0c40*/  LEA R2, R101, 0xffffff80, 0x7 ;  /* 0xffffff8065027811 */ /* 0x000fe200078e38ff */
[----:B------:R-:W4:Y:S03]  /*0c50*/  LDCU.64 UR4, c[0x0][0x4e8] ;  /* 0x00009d00ff0477ac */ /* 0x000f260008000a00 */
[----:B------:R-:W-:Y:S01]  /*0c60*/  IABS R3, R2 ;  /* 0x0000000200037213 */ /* 0x000fe20000000000 */
[----:B------:R-:W2:Y:S01]  /*0c70*/  LDCU.64 UR6, c[0x0][0x3a0] ;  /* 0x00007400ff0677ac */ /* 0x000ea20008000a00 */
[----:B------:R-:W1:Y:S01]  /*0c80*/  LDCU.64 UR12, c[0x0][0x3b8] ;  /* 0x00007700ff0c77ac */ /* 0x000e620008000a00 */
[----:B------:R-:W2:Y:S01]  /*0c90*/  LDCU.64 UR10, c[0x0][0x3c0] ;  /* 0x00007800ff0a77ac */ /* 0x000ea20008000a00 */
[----:B---3--:R-:W-:-:S04]  /*0ca0*/  IABS R5, R15 ;  /* 0x0000000f00057213 */ /* 0x008fc80000000000 */
[----:B------:R-:W3:Y:S08]  /*0cb0*/  I2F.RP R8, R5 ;  /* 0x0000000500087306 */ /* 0x000ef00000209400 */
[----:B---3--:R-:W3:Y:S02]  /*0cc0*/  MUFU.RCP R6, R8 ;  /* 0x0000000800067308 */ /* 0x008ee40000001000 */
[----:B---3--:R-:W-:-:S06]  /*0cd0*/  IADD3 R6, PT, PT, R6, 0xffffffe, RZ ;  /* 0x0ffffffe06067810 */ /* 0x008fcc0007ffe0ff */
[----:B------:R-:W3:Y:S02]  /*0ce0*/  F2I.FTZ.U32.TRUNC.NTZ R7, R6 ;  /* 0x0000000600077305 */ /* 0x000ee4000021f000 */
[----:B---3-5:R-:W-:Y:S01]  /*0cf0*/  IMAD.MOV R4, RZ, RZ, -R7 ;  /* 0x000000ffff047224 */ /* 0x028fe200078e0a07 */
        /* <DEDUP_REMOVED lines=9> */
[----:B------:R-:W3:Y:S09]  /*0d90*/  LDC R3, c[0x0][0x3e8] ;  /* 0x0000fa00ff037b82 */ /* 0x000ef20000000800 */
[----:B------:R-:W-:Y:S01]  /*0da0*/  @!P2 IADD3 R4, PT, PT, R4, -R5, RZ ;  /* 0x800000050404a210 */ /* 0x000fe20007ffe0ff */
[----:B------:R-:W-:Y:S01]  /*0db0*/  @!P2 VIADD R7, R7, 0x1 ;  /* 0x000000010707a836 */ /* 0x000fe20000000000 */
[----:B------:R-:W-:-:S02]  /*0dc0*/  ISETP.NE.AND P2, PT, R15, RZ, PT ;  /* 0x000000ff0f00720c */ /* 0x000fc40003f45270 */
[----:B------:R-:W-:Y:S01]  /*0dd0*/  ISETP.GE.U32.AND P0, PT, R4, R5, PT ;  /* 0x000000050400720c */ /* 0x000fe20003f06070 */
[----:B----4-:R-:W-:-:S04]  /*0de0*/  IMAD.WIDE.U32 R4, R181, UR4, RZ ;  /* 0x00000004b5047c25 */ /* 0x010fc8000f8e00ff */
[----:B------:R-:W-:Y:S01]  /*0df0*/  IMAD R187, R181, UR5, R5 ;  /* 0x00000005b5bb7c24 */ /* 0x000fe2000f8e0205 */
[----:B------:R-:W4:Y:S07]  /*0e00*/  LDCU.64 UR4, c[0x0][0x3a8] ;  /* 0x00007500ff0477ac */ /* 0x000f2e0008000a00 */
[----:B------:R-:W-:Y:S02]  /*0e10*/  @P0 IADD3 R7, PT, PT, R7, 0x1, RZ ;  /* 0x0000000107070810 */ /* 0x000fe40007ffe0ff */
[----:B------:R-:W-:-:S03]  /*0e20*/  LEA R186, P0, R4, UR8, 0x2 ;  /* 0x0000000804ba7c11 */ /* 0x000fc6000f8010ff */
[----:B------:R-:W-:Y:S01]  /*0e30*/  @!P1 IMAD.MOV R7, RZ, RZ, -R7 ;  /* 0x000000ffff079224 */ /* 0x000fe200078e0a07 */
[----:B------:R-:W-:Y:S02]  /*0e40*/  LEA.HI.X R187, R4, UR9, R187, 0x2, P0 ;  /* 0x0000000904bb7c11 */ /* 0x000fe400080f14bb */
[----:B------:R-:W-:-:S05]  /*0e50*/  @!P2 LOP3.LUT R7, RZ, R15, RZ, 0x33, !PT ;  /* 0x0000000fff07a212 */ /* 0x000fca00078e33ff */
[----:B------:R-:W-:-:S05]  /*0e60*/  IMAD.WIDE R18, R7, 0x4, R186 ;  /* 0x0000000407127825 */ /* 0x000fca00078e02ba */
[----:B------:R-:W4:Y:S01]  /*0e70*/  LDG.E R6, desc[UR16][R18.64] ;  /* 0x0000001012067981 */ /* 0x000f22000c1e1900 */
[----:B---3--:R-:W-:Y:S01]  /*0e80*/  IABS R4, R3 ;  /* 0x0000000300047213 */ /* 0x008fe20000000000 */
[----:B------:R-:W-:Y:S01]  /*0e90*/  IMAD.MOV R7, RZ, RZ, -R7 ;  /* 0x000000ffff077224 */ /* 0x000fe200078e0a07 */
[----:B--2---:R-:W-:Y:S01]  /*0ea0*/  MOV R20, UR10 ;  /* 0x0000000a00147c02 */ /* 0x004fe20008000f00 */
[----:B-1----:R-:W-:Y:S01]  /*0eb0*/  IMAD.U32 R136, RZ, RZ, UR12 ;  /* 0x0000000cff887e24 */ /* 0x002fe2000f8e00ff */
[----:B------:R-:W1:Y:S01]  /*0ec0*/  I2F.RP R9, R4 ;  /* 0x0000000400097306 */ /* 0x000e620000209400 */
[----:B------:R-:W-:Y:S01]  /*0ed0*/  IMAD R2, R15, R7, R2 ;  /* 0x000000070f027224 */ /* 0x000fe200078e0202 */
[----:B------:R-:W-:Y:S01]  /*0ee0*/  MOV R21, UR11 ;  /* 0x0000000b00157c02 */ /* 0x000fe20008000f00 */
[----:B------:R-:W-:-:S05]  /*0ef0*/  IMAD.U32 R137, RZ, RZ, UR13 ;  /* 0x0000000dff897e24 */ /* 0x000fca000f8e00ff */
[----:B-1----:R-:W1:Y:S02]  /*0f00*/  MUFU.RCP R10, R9 ;  /* 0x00000009000a7308 */ /* 0x002e640000001000 */
[----:B-1----:R-:W-:-:S06]  /*0f10*/  IADD3 R10, PT, PT, R10, 0xffffffe, RZ ;  /* 0x0ffffffe0a0a7810 */ /* 0x002fcc0007ffe0ff */
        /* <DEDUP_REMOVED lines=23> */
[C---:B------:R-:W-:Y:S02]  /*1090*/  IMAD R4, R2.reuse, R137, R4 ;  /* 0x0000008902047224 */ /* 0x040fe400078e0204 */
[----:B------:R-:W-:Y:S01]  /*10a0*/  IMAD R3, R2, R21, R3 ;  /* 0x0000001502037224 */ /* 0x000fe200078e0203 */
[----:B----4-:R-:W-:Y:S01]  /*10b0*/  SHF.R.S32.HI R11, RZ, 0x1f, R6 ;  /* 0x0000001fff0b7819 */ /* 0x010fe20000011406 */
[----:B------:R-:W-:-:S04]  /*10c0*/  IMAD.WIDE.U32 R8, R6, UR6, RZ ;  /* 0x0000000606087c25 */ /* 0x000fc8000f8e00ff */
[C---:B------:R-:W-:Y:S02]  /*10d0*/  IMAD R17, R11.reuse, UR6, RZ ;  /* 0x000000060b117c24 */ /* 0x040fe4000f8e02ff */
[----:B------:R-:W-:Y:S02]  /*10e0*/  IMAD R11, R11, UR4, RZ ;  /* 0x000000040b0b7c24 */ /* 0x000fe4000f8e02ff */
[C---:B------:R-:W-:Y:S02]  /*10f0*/  IMAD R17, R6.reuse, UR7, R17 ;  /* 0x0000000706117c24 */ /* 0x040fe4000f8e0211 */
[C---:B------:R-:W-:Y:S02]  /*1100*/  IMAD R11, R6.reuse, UR5, R11 ;  /* 0x00000005060b7c24 */ /* 0x040fe4000f8e020b */
[----:B------:R-:W-:Y:S01]  /*1110*/  IMAD.WIDE.U32 R6, R6, UR4, RZ ;  /* 0x0000000406067c25 */ /* 0x000fe2000f8e00ff */
[----:B------:R-:W1:Y:S01]  /*1120*/  LDCU.128 UR4, c[0x0][0x3d0] ;  /* 0x00007a00ff0477ac */ /* 0x000e620008000c00 */
[----:B------:R-:W-:-:S03]  /*1130*/  IADD3 R9, PT, PT, R9, R17, RZ ;  /* 0x0000001109097210 */ /* 0x000fc60007ffe0ff */
[----:B------:R-:W-:Y:S01]  /*1140*/  IADD3 R7, PT, PT, R7, R11, RZ ;  /* 0x0000000b07077210 */ /* 0x000fe20007ffe0ff */
[----:B------:R-:W-:-:S04]  /*1150*/  IMAD.WIDE.U32 R8, R2, R136, R8 ;  /* 0x0000008802087225 */ /* 0x000fc800078e0008 */
[----:B------:R-:W-:Y:S01]  /*1160*/  IMAD.WIDE.U32 R6, R2, R20, R6 ;  /* 0x0000001402067225 */ /* 0x000fe200078e0006 */
[----:B------:R-:W-:Y:S02]  /*1170*/  SHF.R.S32.HI R2, RZ, 0x1f, R5 ;  /* 0x0000001fff027819 */ /* 0x000fe40000011405 */
[----:B------:R-:W-:Y:S01]  /*1180*/  IADD3 R9, PT, PT, R9, R4, RZ ;  /* 0x0000000409097210 */ /* 0x000fe20007ffe0ff */
[----:B------:R-:W-:Y:S02]  /*1190*/  IMAD.IADD R7, R7, 0x1, R3 ;  /* 0x0000000107077824 */ /* 0x000fe400078e0203 */
[C---:B-1----:R-:W-:Y:S02]  /*11a0*/  IMAD R4, R2.reuse, UR4, RZ ;  /* 0x0000000402047c24 */ /* 0x042fe4000f8e02ff */
[----:B------:R-:W-:Y:S02]  /*11b0*/  IMAD R2, R2, UR6, RZ ;  /* 0x0000000602027c24 */ /* 0x000fe4000f8e02ff */
[----:B------:R-:W-:-:S04]  /*11c0*/  IMAD.WIDE.U32 R22, R5, UR4, R8 ;  /* 0x0000000405167c25 */ /* 0x000fc8000f8e0008 */
[C---:B------:R-:W-:Y:S02]  /*11d0*/  IMAD R4, R5.reuse, UR5, R4 ;  /* 0x0000000505047c24 */ /* 0x040fe4000f8e0204 */
[C---:B------:R-:W-:Y:S02]  /*11e0*/  IMAD R2, R5.reuse, UR7, R2 ;  /* 0x0000000705027c24 */ /* 0x040fe4000f8e0202 */
[----:B------:R-:W-:Y:S01]  /*11f0*/  IMAD.WIDE.U32 R8, R5, UR6, R6 ;  /* 0x0000000605087c25 */ /* 0x000fe2000f8e0006 */
[----:B------:R-:W-:-:S04]  /*1200*/  IADD3 R7, PT, PT, R23, R4, RZ ;  /* 0x0000000417077210 */ /* 0x000fc80007ffe0ff */
[----:B------:R-:W-:Y:S01]  /*1210*/  IADD3 R6, PT, PT, R9, R2, RZ ;  /* 0x0000000209067210 */ /* 0x000fe20007ffe0ff */
[----:B------:R-:W-:Y:S06]  /*1220*/  BRA `(.L_x_4658) ;  /* 0x0000000400507947 */ /* 0x000fec0003800000 */
.L_x_4657:
[----:B------:R-:W-:-:S13]  /*1230*/  ISETP.NE.AND P0, PT, R3, -0x1, PT ;  /* 0xffffffff0300780c */ /* 0x000fda0003f05270 */
[----:B------:R-:W-:Y:S05]  /*1240*/  @P0 BRA `(.L_x_4659) ;  /* 0x0000000000340947 */ /* 0x000fea0003800000 */
[----:B------:R-:W4:Y:S01]  /*1250*/  LDC.64 R136, c[0x0][0x3b8] ;  /* 0x0000ee00ff887b82 */ /* 0x000f220000000a00 */
[----:B------:R-:W1:Y:S01]  /*1260*/  LDCU.64 UR4, c[0x0][0x3a0] ;  /* 0x00007400ff0477ac */ /* 0x000e620008000a00 */
[----:B---3--:R-:W-:-:S05]  /*1270*/  SHF.R.S32.HI R5, RZ, 0x1f, R2 ;  /* 0x0000001fff057819 */ /* 0x008fca0000011402 */
[-C--:B----4-:R-:W-:Y:S01]  /*1280*/  IMAD R6, R5, R136.reuse, RZ ;  /* 0x0000008805067224 */ /* 0x090fe200078e02ff */
[----:B-----5:R-:W-:Y:S01]  /*1290*/  SHF.R.S32.HI R5, RZ, 0x1f, R4 ;  /* 0x0000001fff057819 */ /* 0x020fe20000011404 */
[----:B------:R-:W-:-:S04]  /*12a0*/  IMAD.WIDE.U32 R8, R2, R136, RZ ;  /* 0x0000008802087225 */ /* 0x000fc800078e00ff */
[----:B------:R-:W-:Y:S02]  /*12b0*/  IMAD R6, R2, R137, R6 ;  /* 0x0000008902067224 */ /* 0x000fe400078e0206 */
[----:B-1----:R-:W-:-:S03]  /*12c0*/  IMAD R5, R5, UR4, RZ ;  /* 0x0000000405057c24 */ /* 0x002fc6000f8e02ff */
[----:B------:R-:W-:Y:S01]  /*12d0*/  IADD3 R9, PT, PT, R9, R6, RZ ;  /* 0x0000000609097210 */ /* 0x000fe20007ffe0ff */
[C---:B------:R-:W-:Y:S02]  /*12e0*/  IMAD R5, R4.reuse, UR5, R5 ;  /* 0x0000000504057c24 */ /* 0x040fe4000f8e0205 */
[----:B------:R-:W-:-:S05]  /*12f0*/  IMAD.WIDE.U32 R8, R4, UR4, R8 ;  /* 0x0000000404087c25 */ /* 0x000fca000f8e0008 */
[----:B------:R-:W-:Y:S01]  /*1300*/  IADD3 R9, PT, PT, R9, R5, RZ ;  /* 0x0000000509097210 */ /* 0x000fe20007ffe0ff */
[----:B------:R-:W-:Y:S05]  /*1310*/  BRA `(.L_x_4660) ;  /* 0x0000000000187947 */ /* 0x000fea0003800000 */
.L_x_4659:
[----:B------:R-:W4:Y:S01]  /*1320*/  LDC.64 R136, c[0x0][0x3b8] ;  /* 0x0000ee00ff887b82 */ /* 0x000f220000000a00 */
[----:B------:R-:W-:-:S05]  /*1330*/  IADD3 R6, PT, PT, R2, R3, RZ ;  /* 0x0000000302067210 */ /* 0x000fca0007ffe0ff */
[C---:B----4-:R-:W-:Y:S02]  /*1340*/  IMAD R9, R6.reuse, R137, RZ ;  /* 0x0000008906097224 */ /* 0x050fe400078e02ff */
[----:B------:R-:W-:-:S05]  /*1350*/  IMAD.WIDE.U32 R6, R6, R136, RZ ;  /* 0x0000008806067225 */ /* 0x000fca00078e00ff */
[----:B------:R-:W-:Y:S02]  /*1360*/  IADD3 R9, PT, PT, R7, R9, RZ ;  /* 0x0000000907097210 */ /* 0x000fe40007ffe0ff */
[----:B------:R-:W-:Y:S02]  /*1370*/  MOV R8, R6 ;  /* 0x0000000600087202 */ /* 0x000fe40000000f00 */
.L_x_4660:
[----:B------:R-:W-:Y:S05]  /*1380*/  @P0 BRA `(.L_x_4661) ;  /* 0x0000000000340947 */ /* 0x000fea0003800000 */
[----:B------:R-:W4:Y:S01]  /*1390*/  LDC.64 R20, c[0x0][0x3c0] ;  /* 0x0000f000ff147b82 */ /* 0x000f220000000a00 */
[----:B------:R-:W1:Y:S01]  /*13a0*/  LDCU.64 UR4, c[0x0][0x3a8] ;  /* 0x00007500ff0477ac */ /* 0x000e620008000a00 */
[----:B---3--:R-:W-:Y:S02]  /*13b0*/  SHF.R.S32.HI R5, RZ, 0x1f, R2 ;  /* 0x0000001fff057819 */ /* 0x008fe40000011402 */
[----:B-----5:R-:W-:-:S05]  /*13c0*/  SHF.R.S32.HI R3, RZ, 0x1f, R4 ;  /* 0x0000001fff037819 */ /* 0x020fca0000011404 */
[----:B-1----:R-:W-:-:S04]  /*13d0*/  IMAD R3, R3, UR4, RZ ;  /* 0x0000000403037c24 */ /* 0x002fc8000f8e02ff */
[----:B------:R-:W-:Y:S02]  /*13e0*/  IMAD R3, R4, UR5, R3 ;  /* 0x0000000504037c24 */ /* 0x000fe4000f8e0203 */
[-C--:B----4-:R-:W-:Y:S02]  /*13f0*/  IMAD R5, R5, R20.reuse, RZ ;  /* 0x0000001405057224 */ /* 0x090fe400078e02ff */
[----:B------:R-:W-:-:S04]  /*1400*/  IMAD.WIDE.U32 R6, R2, R20, RZ ;  /* 0x0000001402067225 */ /* 0x000fc800078e00ff */
[----:B------:R-:W-:-:S05]  /*1410*/  IMAD R5, R2, R21, R5 ;  /* 0x0000001502057224 */ /* 0x000fca00078e0205 */
[----:B------:R-:W-:-:S03]  /*1420*/  IADD3 R7, PT, PT, R7, R5, RZ ;  /* 0x0000000507077210 */ /* 0x000fc60007ffe0ff */
[----:B------:R-:W-:-:S05]  /*1430*/  IMAD.WIDE.U32 R10, R4, UR4, R6 ;  /* 0x00000004040a7c25 */ /* 0x000fca000f8e0006 */
[----:B------:R-:W-:Y:S01]  /*1440*/  IADD3 R11, PT, PT, R11, R3, RZ ;  /* 0x000000030b0b7210 */ /* 0x000fe20007ffe0ff */
[----:B------:R-:W-:Y:S06]  /*1450*/  BRA `(.L_x_4662) ;  /* 0x0000000000187947 */ /* 0x000fec0003800000 */
.L_x_4661:
[----:B------:R-:W1:Y:S01]  /*1460*/  LDC.64 R20, c[0x0][0x3c0] ;  /* 0x0000f000ff147b82 */ /* 0x000e620000000a00 */
[----:B------:R-:W-:-:S05]  /*1470*/  IADD3 R2, PT, PT, R2, R3, RZ ;  /* 0x0000000302027210 */ /* 0x000fca0007ffe0ff */
[C---:B-1----:R-:W-:Y:S02]  /*1480*/  IMAD R11, R2.reuse, R21, RZ ;  /* 0x00000015020b7224 */ /* 0x042fe400078e02ff */
[----:B------:R-:W-:-:S05]  /*1490*/  IMAD.WIDE.U32 R2, R2, R20, RZ ;  /* 0x0000001402027225 */ /* 0x000fca00078e00ff */
[----:B------:R-:W-:Y:S02]  /*14a0*/  IADD3 R11, PT, PT, R3, R11, RZ ;  /* 0x0000000b030b7210 */ /* 0x000fe40007ffe0ff */
[----:B------:R-:W-:-:S07]  /*14b0*/  MOV R10, R2 ;  /* 0x00000002000a7202 */ /* 0x000fce0000000f00 */
.L_x_4662:
[----:B------:R-:W1:Y:S01]  /*14c0*/  LDC R7, c[0x0][0x3e8] ;  /* 0x0000fa00ff077b82 */ /* 0x000e620000000800 */
[----:B------:R-:W-:Y:S02]  /*14d0*/  LEA R6, R101, 0xffffff80, 0x7 ;  /* 0xffffff8065067811 */ /* 0x000fe400078e38ff */
[----:B------:R-:W-:-:S03]  /*14e0*/  CS2R R186, SRZ ;  /* 0x0000000000ba7805 */ /* 0x000fc6000001ff00 */
[----:B------:R-:W-:-:S04]  /*14f0*/  IMAD.WIDE.U32 R10, R6, R20, R10 ;  /* 0x00000014060a7225 */ /* 0x000fc800078e000a */
[----:B------:R-:W-:-:S04]  /*1500*/  IMAD.WIDE.U32 R8, R6, R136, R8 ;  /* 0x0000008806087225 */ /* 0x000fc800078e0008 */
[C---:B------:R-:W-:Y:S02]  /*1510*/  IMAD R11, R6.reuse, R21, R11 ;  /* 0x00000015060b7224 */ /* 0x040fe400078e020b */
[----:B------:R-:W-:Y:S01]  /*1520*/  IMAD R9, R6, R137, R9 ;  /* 0x0000008906097224 */ /* 0x000fe200078e0209 */
[----:B-1----:R-:W-:-:S04]  /*1530*/  IABS R2, R7 ;  /* 0x0000000700027213 */ /* 0x002fc80000000000 */
[----:B---3--:R-:W1:Y:S08]  /*1540*/  I2F.RP R5, R2 ;  /* 0x0000000200057306 */ /* 0x008e700000209400 */
[----:B-1----:R-:W1:Y:S02]  /*1550*/  MUFU.RCP R14, R5 ;  /* 0x00000005000e7308 */ /* 0x002e640000001000 */
[----:B-1----:R-:W-:-:S06]  /*1560*/  IADD3 R14, PT, PT, R14, 0xffffffe, RZ ;  /* 0x0ffffffe0e0e7810 */ /* 0x002fcc0007ffe0ff */
[----:B------:R-:W1:Y:S02]  /*1570*/  F2I.FTZ.U32.TRUNC.NTZ R15, R14 ;  /* 0x0000000e000f7305 */ /* 0x000e64000021f000 */
[----:B-1----:R-:W-:Y:S01]  /*1580*/  IADD3 R3, PT, PT, RZ, -R15, RZ ;  /* 0x8000000fff037210 */ /* 0x002fe20007ffe0ff */
[----:B------:R-:W-:-:S04]  /*1590*/  IMAD.MOV.U32 R14, RZ, RZ, RZ ;  /* 0x000000ffff0e7224 */ /* 0x000fc800078e00ff */
        /* <DEDUP_REMOVED lines=15> */
[----:B------:R-:W3:Y:S05]  /*1690*/  LDC.64 R2, c[0x0][0x3d0] ;  /* 0x0000f400ff027b82 */ /* 0x000eea0000000a00 */
[----:B------:R-:W-:-:S06]  /*16a0*/  @P2 IADD3 R12, PT, PT, R12, 0x1, RZ ;  /* 0x000000010c0c2810 */ /* 0x000fcc0007ffe0ff */
[----:B------:R-:W-:Y:S02]  /*16b0*/  @!P1 IADD3 R12, PT, PT, -R12, RZ, RZ ;  /* 0x000000ff0c0c9210 */ /* 0x000fe40007ffe1ff */
[----:B------:R-:W-:-:S04]  /*16c0*/  @!P0 LOP3.LUT R12, RZ, R7, RZ, 0x33, !PT ;  /* 0x00000007ff0c8212 */ /* 0x000fc800078e33ff */
[----:B------:R-:W-:Y:S01]  /*16d0*/  SHF.R.S32.HI R7, RZ, 0x1f, R12 ;  /* 0x0000001fff077819 */ /* 0x000fe2000001140c */
[----:B-1----:R-:W-:-:S04]  /*16e0*/  IMAD.WIDE.U32 R10, R12, R4, R10 ;  /* 0x000000040c0a7225 */ /* 0x002fc800078e000a */
[C---:B------:R-:W-:Y:S02]  /*16f0*/  IMAD R6, R7.reuse, R4, RZ ;  /* 0x0000000407067224 */ /* 0x040fe400078e02ff */
[-C--:B---3--:R-:W-:Y:S02]  /*1700*/  IMAD R7, R7, R2.reuse, RZ ;  /* 0x0000000207077224 */ /* 0x088fe400078e02ff */
[C---:B------:R-:W-:Y:S02]  /*1710*/  IMAD R6, R12.reuse, R5, R6 ;  /* 0x000000050c067224 */ /* 0x040fe400078e0206 */
[----:B------:R-:W-:-:S03]  /*1720*/  IMAD.WIDE.U32 R22, R12, R2, R8 ;  /* 0x000000020c167225 */ /* 0x000fc600078e0008 */
[----:B------:R-:W-:Y:S01]  /*1730*/  IADD3 R6, PT, PT, R11, R6, RZ ;  /* 0x000000060b067210 */ /* 0x000fe20007ffe0ff */
[----:B------:R-:W-:Y:S02]  /*1740*/  IMAD R7, R12, R3, R7 ;  /* 0x000000030c077224 */ /* 0x000fe400078e0207 */
[----:B------:R-:W-:-:S03]  /*1750*/  IMAD.MOV.U32 R8, RZ, RZ, R10 ;  /* 0x000000ffff087224 */ /* 0x000fc600078e000a */
[----:B------:R-:W-:-:S07]  /*1760*/  IADD3 R7, PT, PT, R23, R7, RZ ;  /* 0x0000000717077210 */ /* 0x000fce0007ffe0ff */
.L_x_4658:
[----:B------:R-:W-:Y:S01]  /*1770*/  ISETP.NE.AND P0, PT, R180, -0x1, PT ;  /* 0xffffffffb400780c */ /* 0x000fe20003f05270 */
[C---:B--2---:R-:W-:Y:S01]  /*1780*/  IMAD.SHL.U32 R183, R0.reuse, 0x8, RZ ;  /* 0x0000000800b77824 */ /* 0x044fe200078e00ff */
[----:B------:R-:W1:Y:S01]  /*1790*/  S2UR UR5, SR_CgaCtaId ;  /* 0x00000000000579c3 */ /* 0x000e620000008800 */
[----:B------:R-:W-:Y:S01]  /*17a0*/  IMAD.SHL.U32 R172, R0, 0x40, RZ ;  /* 0x0000004000ac7824 */ /* 0x000fe200078e00ff */
[----:B------:R-:W2:Y:S01]  /*17b0*/  LDCU.64 UR12, c[0x0][0x388] ;  /* 0x00007100ff0c77ac */ /* 0x000ea20008000a00 */
[----:B------:R-:W-:Y:S01]  /*17c0*/  IMAD.IADD R174, R25, 0x1, -R182 ;  /* 0x0000000119ae7824 */ /* 0x000fe200078e0ab6 */
[C---:B------:R-:W-:Y:S01]  /*17d0*/  LOP3.LUT R9, R183.reuse, 0x1f8, RZ, 0xc0, !PT ;  /* 0x000001f8b7097812 */ /* 0x040fe200078ec0ff */
[----:B------:R-:W-:Y:S01]  /*17e0*/  IMAD.MOV.U32 R11, RZ, RZ, RZ ;  /* 0x000000ffff0b7224 */ /* 0x000fe200078e00ff */
[----:B------:R-:W-:Y:S01]  /*17f0*/  LOP3.LUT R18, R172, 0x1c0, RZ, 0xc0, !PT ;  /* 0x000001c0ac127812 */ /* 0x000fe200078ec0ff */
[----:B------:R-:W3:Y:S01]  /*1800*/  LDCU.64 UR10, c[0x0][0x390] ;  /* 0x00007200ff0a77ac */ /* 0x000ee20008000a00 */
[----:B------:R-:W-:Y:S01]  /*1810*/  LOP3.LUT R184, R183, 0x38, RZ, 0xc0, !PT ;  /* 0x00000038b7b87812 */ /* 0x000fe200078ec0ff */
[----:B------:R-:W-:Y:S01]  /*1820*/  BSSY.RECONVERGENT B0, `(.L_x_4663) ;  /* 0x0000039000007945 */ /* 0x000fe20003800200 */
[----:B------:R-:W-:Y:S01]  /*1830*/  LOP3.LUT R14, R9, 0x38, R0, 0x78, !PT ;  /* 0x00000038090e7812 */ /* 0x000fe200078e7800 */
[----:B------:R-:W4:Y:S01]  /*1840*/  @!P0 LDC.64 R4, c[0x0][0x398] ;  /* 0x0000e600ff048b82 */ /* 0x000f220000000a00 */
[----:B------:R-:W-:Y:S01]  /*1850*/  LOP3.LUT R19, R18, 0x38, R183, 0xf8, !PT ;  /* 0x0000003812137812 */ /* 0x000fe200078ef8b7 */
[----:B------:R-:W5:Y:S01]  /*1860*/  LDCU.64 UR6, c[0x0][0x3c8] ;  /* 0x00007900ff0677ac */ /* 0x000f620008000a00 */
[----:B------:R-:W-:-:S02]  /*1870*/  IADD3 R22, P1, PT, R184, R22, RZ ;  /* 0x00000016b8167210 */ /* 0x000fc40007f3e0ff */
[----:B------:R-:W-:Y:S01]  /*1880*/  LOP3.LUT R183, R14, 0x1e00, R183, 0xf8, !PT ;  /* 0x00001e000eb77812 */ /* 0x000fe200078ef8b7 */
[----:B------:R-:W-:Y:S01]  /*1890*/  UMOV UR4, 0x400 ;  /* 0x0000040000047882 */ /* 0x000fe20000000000 */
[----:B------:R-:W-:Y:S01]  /*18a0*/  SHF.R.U32.HI R10, RZ, 0x3, R0 ;  /* 0x00000003ff0a7819 */ /* 0x000fe20000011600 */
[----:B------:R-:W3:Y:S01]  /*18b0*/  @P0 LDC.64 R2, c[0x0][0x3b0] ;  /* 0x0000ec00ff020b82 */ /* 0x000ee20000000a00 */
[----:B------:R-:W-:Y:S01]  /*18c0*/  IMAD.X R23, RZ, RZ, R7, P1 ;  /* 0x000000ffff177224 */ /* 0x000fe200008e0607 */
[----:B------:R-:W-:Y:S02]  /*18d0*/  IADD3 R8, P1, PT, R184, R8, RZ ;  /* 0x00000008b8087210 */ /* 0x000fe40007f3e0ff */
[----:B------:R-:W-:Y:S01]  /*18e0*/  IMAD.WIDE.U32 R12, R13, 0x40, R10 ;  /* 0x000000400d0c7825 */ /* 0x000fe200078e000a */
[----:B-1----:R-:W-:-:S03]  /*18f0*/  ULEA UR5, UR5, UR4, 0x18 ;  /* 0x0000000405057291 */ /* 0x002fc6000f8ec0ff */
[----:B------:R-:W-:Y:S01]  /*1900*/  IMAD.X R9, RZ, RZ, R6, P1 ;  /* 0x000000ffff097224 */ /* 0x000fe200008e0606 */
[C---:B------:R-:W-:Y:S01]  /*1910*/  ISETP.GE.AND P1, PT, R10.reuse, R174, PT ;  /* 0x000000ae0a00720c */ /* 0x040fe20003f26270 */
[----:B------:R-:W-:Y:S01]  /*1920*/  IMAD.WIDE.U32 R22, R10, R136, R22 ;  /* 0x000000880a167225 */ /* 0x000fe200078e0016 */
[----:B------:R-:W-:-:S03]  /*1930*/  LEA R183, R183, UR5, 0x1 ;  /* 0x00000005b7b77c11 */ /* 0x000fc6000f8e08ff */
[----:B------:R-:W-:Y:S01]  /*1940*/  IMAD R175, R10, R137, R23 ;  /* 0x000000890aaf7224 */ /* 0x000fe200078e0217 */
[----:B--2---:R-:W-:Y:S01]  /*1950*/  LEA R176, P2, R22, UR12, 0x1 ;  /* 0x0000000c16b07c11 */ /* 0x004fe2000f8408ff */
[----:B----4-:R-:W-:-:S03]  /*1960*/  @!P0 IMAD.WIDE.U32 R14, R181, R4, RZ ;  /* 0x00000004b50e8225 */ /* 0x010fc600078e00ff */
[----:B------:R-:W-:Y:S01]  /*1970*/  LEA.HI.X R175, R22, UR13, R175, 0x1, P2 ;  /* 0x0000000d16af7c11 */ /* 0x000fe200090f0caf */
[----:B------:R-:W-:Y:S02]  /*1980*/  @!P0 IMAD R5, R181, R5, R15 ;  /* 0x00000005b5058224 */ /* 0x000fe400078e020f */
[----:B---3--:R-:W-:-:S04]  /*1990*/  @P0 IMAD.WIDE.U32 R26, R180, R2, RZ ;  /* 0x00000002b41a0225 */ /* 0x008fc800078e00ff */
[----:B------:R-:W-:Y:S02]  /*19a0*/  @!P0 IMAD.MOV.U32 R2, RZ, RZ, R14 ;  /* 0x000000ffff028224 */ /* 0x000fe400078e000e */
[----:B------:R-:W-:Y:S02]  /*19b0*/  @P0 IMAD.MOV.U32 R2, RZ, RZ, R26 ;  /* 0x000000ffff020224 */ /* 0x000fe400078e001a */
[----:B------:R-:W-:-:S03]  /*19c0*/  @P0 IMAD R5, R180, R3, R27 ;  /* 0x00000003b4050224 */ /* 0x000fc600078e021b */
[----:B------:R-:W-:Y:S01]  /*19d0*/  IADD3 R14, P0, PT, R184, R2, RZ ;  /* 0x00000002b80e7210 */ /* 0x000fe20007f1e0ff */
[----:B------:R-:W-:Y:S01]  /*19e0*/  IMAD.WIDE.U32 R2, R10, R20, R8 ;  /* 0x000000140a027225 */ /* 0x000fe200078e0008 */
[----:B------:R-:W-:-:S03]  /*19f0*/  SHF.R.U32.HI R8, RZ, 0x1, R0 ;  /* 0x00000001ff087819 */ /* 0x000fc60000011600 */
[----:B------:R-:W-:Y:S01]  /*1a00*/  IMAD.X R15, RZ, RZ, R5, P0 ;  /* 0x000000ffff0f7224 */ /* 0x000fe200000e0605 */
[----:B------:R-:W-:Y:S01]  /*1a10*/  LEA R178, P0, R2, UR10, 0x1 ;  /* 0x0000000a02b27c11 */ /* 0x000fe2000f8008ff */
[----:B------:R-:W-:Y:S01]  /*1a20*/  IMAD R179, R10, R21, R3 ;  /* 0x000000150ab37224 */ /* 0x000fe200078e0203 */
[----:B------:R-:W-:Y:S01]  /*1a30*/  LOP3.LUT R5, R172, 0x200, RZ, 0xc0, !PT ;  /* 0x00000200ac057812 */ /* 0x000fe200078ec0ff */
[----:B-----5:R-:W-:-:S03]  /*1a40*/  IMAD.WIDE.U32 R14, R16, UR6, R14 ;  /* 0x00000006100e7c25 */ /* 0x020fc6000f8e000e */
[----:B------:R-:W-:Y:S01]  /*1a50*/  LEA.HI.X R179, R2, UR11, R179, 0x1, P0 ;  /* 0x0000000b02b37c11 */ /* 0x000fe200080f0cb3 */
[----:B------:R-:W-:Y:S01]  /*1a60*/  IMAD R17, R16, UR7, R15 ;  /* 0x0000000710117c24 */ /* 0x000fe2000f8e020f */
[----:B------:R-:W-:Y:S01]  /*1a70*/  LOP3.LUT R2, R19, 0x8, R8, 0x78, !PT ;  /* 0x0000000813027812 */ /* 0x000fe200078e7808 */
        /* <DEDUP_REMOVED lines=18> */
.L_x_4665:
[----:B------:R2:W-:Y:S02]  /*1ba0*/  STS.128 [R183], RZ ;  /* 0x000000ffb7007388 */ /* 0x0005e40000000c00 */
.L_x_4664:
[----:B------:R-:W-:Y:S05]  /*1bb0*/  BSYNC.RECONVERGENT B0 ;  /* 0x0000000000007941 */ /* 0x000fea0003800200 */
.L_x_4663:
[C---:B------:R-:W-:Y:S01]  /*1bc0*/  VIADD R27, R10.reuse, 0x10 ;  /* 0x000000100a1b7836 */ /* 0x040fe20000000000 */
[C---:B------:R-:W-:Y:S01]  /*1bd0*/  IADD3 R9, PT, PT, R10.reuse, 0x20, RZ ;  /* 0x000000200a097810 */ /* 0x040fe20007ffe0ff */
[----:B-1----:R-:W-:Y:S01]  /*1be0*/  IMAD.SHL.U32 R22, R101, 0x80, RZ ;  /* 0x0000008065167824 */ /* 0x002fe200078e00ff */
        /* <DEDUP_REMOVED lines=29> */
.L_x_4667:
[----:B------:R-:W-:Y:S05]  /*1dc0*/  BSYNC.RECONVERGENT B0 ;  /* 0x0000000000007941 */ /* 0x000fea0003800200 */
.L_x_4666:
[----:B------:R-:W-:Y:S04]  /*1dd0*/  BSSY.RECONVERGENT B0, `(.L_x_4668) ;  /* 0x0000016000007945 */ /* 0x000fe80003800200 */
[----:B------:R-:W-:Y:S05]  /*1de0*/  @P2 BRA `(.L_x_4669) ;  /* 0x0000000000502947 */ /* 0x000fea0003800000 */
[----:B------:R-:W4:Y:S02]  /*1df0*/  LDCU UR4, c[0x0][0x440] ;  /* 0x00008800ff0477ac */ /* 0x000f240008000800 */
[----:B----4-:R-:W-:-:S13]  /*1e00*/  ISETP.GE.AND P0, PT, R184, UR4, PT ;  /* 0x00000004b8007c0c */ /* 0x010fda000bf06270 */
[----:B------:R4:W-:Y:S01]  /*1e10*/  @P0 STS.128 [R183+0x1000], RZ ;  /* 0x001000ffb7000388 */ /* 0x0009e20000000c00 */
[----:B------:R-:W-:Y:S05]  /*1e20*/  @P0 BRA `(.L_x_4669) ;  /* 0x0000000000400947 */ /* 0x000fea0003800000 */
[----:B------:R-:W5:Y:S01]  /*1e30*/  LDCU.64 UR10, c[0x0][0x3b0] ;  /* 0x00007600ff0a77ac */ /* 0x000f620008000a00 */
[----:B------:R-:W-:Y:S01]  /*1e40*/  IADD3 R7, P0, PT, R12, 0x20, RZ ;  /* 0x000000200c077810 */ /* 0x000fe20007f1e0ff */
        /* <DEDUP_REMOVED lines=14> */
.L_x_4669:
[----:B------:R-:W-:Y:S05]  /*1f30*/  BSYNC.RECONVERGENT B0 ;  /* 0x0000000000007941 */ /* 0x000fea0003800200 */
.L_x_4668:
        /* <DEDUP_REMOVED lines=10> */
[----:B------:R-:W-:Y:S01]  /*1fe0*/  IMAD.X R7, RZ, RZ, R13, P0 ;  /* 0x000000ffff077224 */ /* 0x000fe200000e060d */
        /* <DEDUP_REMOVED lines=11> */
.L_x_4671:
[----:B------:R-:W-:Y:S05]  /*20a0*/  BSYNC.RECONVERGENT B0 ;  /* 0x0000000000007941 */ /* 0x000fea0003800200 */
.L_x_4670:
[----:B------:R-:W-:Y:S01]  /*20b0*/  BSSY.RECONVERGENT B0, `(.L_x_4672) ;  /* 0x000000e000007945 */ /* 0x000fe20003800200 */
[C---:B--2---:R-:W-:Y:S02]  /*20c0*/  SHF.L.U64.HI R6, R136.reuse, 0x4, R137 ;  /* 0x0000000488067819 */ /* 0x044fe40000010289 */
[----:B------:R-:W-:Y:S01]  /*20d0*/  SHF.L.U32 R7, R136, 0x4, RZ ;  /* 0x0000000488077819 */ /* 0x000fe200000006ff */
[----:B------:R-:W-:Y:S05]  /*20e0*/  @P6 BRA `(.L_x_4673) ;  /* 0x0000000000286947 */ /* 0x000fea0003800000 */
[----:B------:R-:W2:Y:S02]  /*20f0*/  LDCU UR4, c[0x0][0x440] ;  /* 0x00008800ff0477ac */ /* 0x000ea40008000800 */
[----:B--2---:R-:W-:-:S13]  /*2100*/  ISETP.GE.AND P0, PT, R184, UR4, PT ;  /* 0x00000004b8007c0c */ /* 0x004fda000bf06270 */
[----:B------:R-:W-:Y:S05]  /*2110*/  @P0 BRA `(.L_x_4674) ;  /* 0x0000000000180947 */ /* 0x000fea0003800000 */
[----:B------:R-:W-:-:S05]  /*2120*/  MOV R177, R175 ;  /* 0x000000af00b17202 */ /* 0x000fca0000000f00 */
[----:B------:R-:W-:Y:S01]  /*2130*/  @!PT LDS RZ, [RZ] ;  /* 0x00000000fffff984 */ /* 0x000fe20000000800 */
[----:B------:R-:W-:Y:S01]  /*2140*/  @!PT LDS RZ, [RZ] ;  /* 0x00000000fffff984 */ /* 0x000fe20000000800 */
[----:B------:R-:W-:Y:S01]  /*2150*/  @!PT LDS RZ, [RZ] ;  /* 0x00000000fffff984 */ /* 0x000fe20000000800 */
[----:B------:R2:W-:Y:S01]  /*2160*/  LDGSTS.E.BYPASS.LTC128B.128 [R183+0x2000], desc[UR16][R176.64] ;  /* 0x02000000b0b77fae */ /* 0x0005e2000b981a10 */
[----:B------:R-:W-:Y:S05]  /*2170*/  BRA `(.L_x_4673) ;  /* 0x0000000000047947 */ /* 0x000fea0003800000 */
.L_x_4674:
[----:B------:R2:W-:Y:S02]  /*2180*/  STS.128 [R183+0x2000], RZ ;  /* 0x002000ffb7007388 */ /* 0x0005e40000000c00 */
.L_x_4673:
[----:B------:R-:W-:Y:S05]  /*2190*/  BSYNC.RECONVERGENT B0 ;  /* 0x0000000000007941 */ /* 0x000fea0003800200 */
.L_x_4672:
[-C--:B------:R-:W-:Y:S01]  /*21a0*/  ISETP.GE.AND P1, PT, R27, R4.reuse, PT ;  /* 0x000000041b00720c */ /* 0x080fe20003f26270 */
[C---:B------:R-:W-:Y:S01]  /*21b0*/  VIADD R17, R10.reuse, 0x40 ;  /* 0x000000400a117836 */ /* 0x040fe20000000000 */
[C---:B------:R-:W-:Y:S01]  /*21c0*/  SHF.L.U64.HI R6, R7.reuse, 0x1, R6 ;  /* 0x0000000107067819 */ /* 0x040fe20000010206 */
[----:B------:R-:W-:Y:S01]  /*21d0*/  IMAD.SHL.U32 R7, R7, 0x2, RZ ;  /* 0x0000000207077824 */ /* 0x000fe200078e00ff */
[----:B------:R-:W-:Y:S01]  /*21e0*/  BSSY.RECONVERGENT B0, `(.L_x_4675) ;  /* 0x0000014000007945 */ /* 0x000fe20003800200 */
[C---:B------:R-:W-:Y:S01]  /*21f0*/  VIADD R15, R10.reuse, 0x50 ;  /* 0x000000500a0f7836 */ /* 0x040fe20000000000 */
[----:B------:R-:W-:Y:S01]  /*2200*/  ISETP.GE.AND P0, PT, R9, R4, PT ;  /* 0x000000040900720c */ /* 0x000fe20003f06270 */
        /* <DEDUP_REMOVED lines=17> */
.L_x_4676:
[----:B------:R-:W-:Y:S05]  /*2320*/  BSYNC.RECONVERGENT B0 ;  /* 0x0000000000007941 */ /* 0x000fea0003800200 */
.L_x_4675:
[----:B------:R-:W-:Y:S01]  /*2330*/  BSSY.RECONVERGENT B0, `(.L_x_4677) ;  /* 0x000000d000007945 */ /* 0x000fe20003800200 */
[----:B------:R-:W-:-:S03]  /*2340*/  ISETP.GE.AND P1, PT, R11, R4, PT ;  /* 0x000000040b00720c */ /* 0x000fc60003f26270 */
[----:B------:R-:W-:Y:S10]  /*2350*/  @P0 BRA `(.L_x_4678) ;  /* 0x0000000000280947 */ /* 0x000ff40003800000 */
        /* <DEDUP_REMOVED lines=9> */
[----:B------:R3:W-:Y:S04]  /*23f0*/  LDGSTS.E.BYPASS.LTC128B.128 [R183+0x3000], desc[UR16][R32.64] ;  /* 0x0300000020b77fae */ /* 0x0007e8000b981a10 */
.L_x_4678:
[----:B------:R-:W-:Y:S05]  /*2400*/  BSYNC.RECONVERGENT B0 ;  /* 0x0000000000007941 */ /* 0x000fea0003800200 */
.L_x_4677:
[----:B------:R-:W-:Y:S04]  /*2410*/  BSSY.RECONVERGENT B0, `(.L_x_4679) ;  /* 0x000000c000007945 */ /* 0x000fe80003800200 */
        /* <DEDUP_REMOVED lines=11> */
.L_x_4680:
[----:B------:R-:W-:Y:S05]  /*24d0*/  BSYNC.RECONVERGENT B0 ;  /* 0x0000000000007941 */ /* 0x000fea0003800200 */
.L_x_4679:
[----:B------:R-:W-:Y:S04]  /*24e0*/  BSSY.RECONVERGENT B0, `(.L_x_4681) ;  /* 0x000000f000007945 */ /* 0x000fe80003800200 */
[----:B------:R-:W-:Y:S05]  /*24f0*/  @P4 BRA `(.L_x_4682) ;  /* 0x0000000000344947 */ /* 0x000fea0003800000 */
[----:B------:R-:W5:Y:S02]  /*2500*/  LDCU UR4, c[0x0][0x440] ;  /* 0x00008800ff0477ac */ /* 0x000f640008000800 */
[----:B-----5:R-:W-:-:S13]  /*2510*/  ISETP.GE.AND P0, PT, R184, UR4, PT ;  /* 0x00000004b8007c0c */ /* 0x020fda000bf06270 */
[----:B------:R1:W-:Y:S01]  /*2520*/  @P0 STS.128 [R183+0x4000], RZ ;  /* 0x004000ffb7000388 */ /* 0x0003e20000000c00 */
[----:B------:R-:W-:Y:S05]  /*2530*/  @P0 BRA `(.L_x_4682) ;  /* 0x0000000000240947 */ /* 0x000fea0003800000 */
[----:B---3--:R-:W-:Y:S01]  /*2540*/  MOV R32, R28 ;  /* 0x0000001c00207202 */ /* 0x008fe20000000f00 */
        /* <DEDUP_REMOVED lines=8> */
.L_x_4682:
[----:B------:R-:W-:Y:S05]  /*25d0*/  BSYNC.RECONVERGENT B0 ;  /* 0x0000000000007941 */ /* 0x000fea0003800200 */
.L_x_4681:
        /* <DEDUP_REMOVED lines=12> */
.L_x_4684:
[----:B------:R-:W-:Y:S05]  /*26a0*/  BSYNC.RECONVERGENT B0 ;  /* 0x0000000000007941 */ /* 0x000fea0003800200 */
.L_x_4683:
        /* <DEDUP_REMOVED lines=15> */
.L_x_4686:
[----:B------:R-:W-:Y:S05]  /*27a0*/  BSYNC.RECONVERGENT B0 ;  /* 0x0000000000007941 */ /* 0x000fea0003800200 */
.L_x_4685:
        /* <DEDUP_REMOVED lines=13> */
.L_x_4688:
[----:B------:R-:W-:Y:S05]  /*2880*/  BSYNC.RECONVERGENT B0 ;  /* 0x0000000000007941 */ /* 0x000fea0003800200 */
.L_x_4687:
[----:B------:R-:W0:Y:S01]  /*2890*/  LDGDEPBAR ;  /* 0x00000000000079af */ /* 0x000e220000000000 */
[----:B-1----:R-:W-:Y:S01]  /*28a0*/  LOP3.LUT R29, R8, 0x1f0, RZ, 0xc0, !PT ;  /* 0x000001f0081d7812 */ /* 0x002fe200078ec0ff */
[C---:B------:R-:W-:Y:S01]  /*28b0*/  IMAD.SHL.U32 R8, R0.reuse, 0x20, RZ ;  /* 0x0000002000087824 */ /* 0x040fe200078e00ff */
[----:B------:R-:W-:Y:S01]  /*28c0*/  SHF.R.U32.HI R10, RZ, 0x2, R0 ;  /* 0x00000002ff0a7819 */ /* 0x000fe20000011600 */
[----:B------:R-:W-:Y:S01]  /*28d0*/  IMAD.SHL.U32 R140, R0, 0x2, RZ ;  /* 0x00000002008c7824 */ /* 0x000fe200078e00ff */
[----:B------:R-:W-:Y:S01]  /*28e0*/  IADD3 R30, PT, PT, R29, 0x1, R182 ;  /* 0x000000011d1e7810 */ /* 0x000fe20007ffe0b6 */
[----:B------:R-:W-:Y:S01]  /*28f0*/  BSSY.RECONVERGENT B0, `(.L_x_4689) ;  /* 0x0000017000007945 */ /* 0x000fe20003800200 */
[----:B------:R-:W-:Y:S02]  /*2900*/  LOP3.LUT R10, R10, 0x7, RZ, 0xc0, !PT ;  /* 0x000000070a0a7812 */ /* 0x000fe400078ec0ff */
[----:B------:R-:W-:Y:S02]  /*2910*/  LOP3.LUT R173, R5, 0x7c00, R8, 0xf8, !PT ;  /* 0x00007c0005ad7812 */ /* 0x000fe400078ef808 */
[----:B------:R-:W-:Y:S01]  /*2920*/  IADD3 R30, PT, PT, -R25, R30, R10 ;  /* 0x0000001e191e7210 */ /* 0x000fe20007ffe10a */
[C---:B------:R-:W-:Y:S01]  /*2930*/  IMAD.SHL.U32 R25, R20.reuse, 0x10, RZ ;  /* 0x0000001014197824 */ /* 0x040fe200078e00ff */
[----:B------:R-:W-:Y:S01]  /*2940*/  SHF.L.U64.HI R28, R20, 0x4, R21 ;  /* 0x00000004141c7819 */ /* 0x000fe20000010215 */
[----:B------:R-:W-:Y:S01]  /*2950*/  IMAD.IADD R173, R2, 0x1, R173 ;  /* 0x0000000102ad7824 */ /* 0x000fe200078e02ad */
[----:B------:R-:W-:-:S02]  /*2960*/  LOP3.LUT R140, R140, 0x6, RZ, 0xc0, !PT ;  /* 0x000000068c8c7812 */ /* 0x000fc400078ec0ff */
        /* <DEDUP_REMOVED lines=12> */
.L_x_4691:
[----:B------:R1:W-:Y:S01]  /*2a30*/  STS.128 [R183+0x6000], RZ ;  /* 0x006000ffb7007388 */ /* 0x0003e20000000c00 */
[----:B------:R-:W-:Y:S05]  /*2a40*/  BRA `(.L_x_4692) ;  /* 0x0000000000047947 */ /* 0x000fea0003800000 */
.L_x_4690:
[----:B------:R1:W-:Y:S02]  /*2a50*/  STS.128 [R183+0x6000], RZ ;  /* 0x006000ffb7007388 */ /* 0x0003e40000000c00 */
.L_x_4692:
[----:B------:R-:W-:Y:S05]  /*2a60*/  BSYNC.RECONVERGENT B0 ;  /* 0x0000000000007941 */ /* 0x000fea0003800200 */
.L_x_4689:
[-C--:B------:R-:W-:Y:S01]  /*2a70*/  ISETP.GE.AND P0, PT, R27, R4.reuse, PT ;  /* 0x000000041b00720c */ /* 0x080fe20003f06270 */
[C---:B------:R-:W-:Y:S01]  /*2a80*/  IMAD.SHL.U32 R29, R25.reuse, 0x2, RZ ;  /* 0x00000002191d7824 */ /* 0x040fe200078e00ff */
[----:B------:R-:W-:Y:S01]  /*2a90*/  SHF.L.U64.HI R28, R25, 0x1, R28 ;  /* 0x00000001191c7819 */ /* 0x000fe2000001021c */
[----:B------:R-:W-:Y:S01]  /*2aa0*/  BSSY.RECONVERGENT B0, `(.L_x_4693) ;  /* 0x0000017000007945 */ /* 0x000fe20003800200 */
[----:B------:R-:W-:Y:S02]  /*2ab0*/  ISETP.GE.AND P5, PT, R3, R4, PT ;  /* 0x000000040300720c */ /* 0x000fe40003fa6270 */
[----:B------:R-:W-:Y:S02]  /*2ac0*/  IADD3 R8, P1, PT, R29, R178, RZ ;  /* 0x000000b21d087210 */ /* 0x000fe40007f3e0ff */
[----:B------:R-:W-:Y:S02]  /*2ad0*/  LOP3.LUT R3, R19, 0x8, R0, 0x78, !PT ;  /* 0x0000000813037812 */ /* 0x000fe400078e7800 */
[----:B------:R-:W-:-:S02]  /*2ae0*/  LOP3.LUT R172, R172, 0x400, RZ, 0xc0, !PT ;  /* 0x00000400acac7812 */ /* 0x000fc400078ec0ff */
[-C--:B------:R-:W-:Y:S01]  /*2af0*/  ISETP.GE.AND P6, PT, R9, R4.reuse, PT ;  /* 0x000000040900720c */ /* 0x080fe20003fc6270 */
[----:B------:R1:W-:Y:S01]  /*2b00*/  @P0 STS.128 [R183+0x6800], RZ ;  /* 0x006800ffb7000388 */ /* 0x0003e20000000c00 */
[----:B------:R-:W-:Y:S01]  /*2b10*/  IMAD.X R9, R28, 0x1, R179, P1 ;  /* 0x000000011c097824 */ /* 0x000fe200008e06b3 */
[-C--:B------:R-:W-:Y:S01]  /*2b20*/  ISETP.GE.AND P4, PT, R17, R4.reuse, PT ;  /* 0x000000041100720c */ /* 0x080fe20003f86270 */
[----:B------:R-:W-:Y:S01]  /*2b30*/  IMAD R172, R3, 0x2, R172 ;  /* 0x0000000203ac7824 */ /* 0x000fe200078e02ac */
[-C--:B------:R-:W-:Y:S02]  /*2b40*/  ISETP.GE.AND P3, PT, R15, R4.reuse, PT ;  /* 0x000000040f00720c */ /* 0x080fe40003f66270 */
        /* <DEDUP_REMOVED lines=12> */
.L_x_4694:
[----:B------:R-:W-:Y:S05]  /*2c10*/  BSYNC.RECONVERGENT B0 ;  /* 0x0000000000007941 */ /* 0x000fea0003800200 */
.L_x_4693:
        /* <DEDUP_REMOVED lines=13> */
.L_x_4696:
[----:B------:R-:W-:Y:S05]  /*2cf0*/  BSYNC.RECONVERGENT B0 ;  /* 0x0000000000007941 */ /* 0x000fea0003800200 */
.L_x_4695:
        /* <DEDUP_REMOVED lines=13> */
.L_x_4698:
[----:B------:R-:W-:Y:S05]  /*2dd0*/  BSYNC.RECONVERGENT B0 ;  /* 0x0000000000007941 */ /* 0x000fea0003800200 */
.L_x_4697:
        /* <DEDUP_REMOVED lines=16> */
.L_x_4700:
[----:B------:R-:W-:Y:S05]  /*2ee0*/  BSYNC.RECONVERGENT B0 ;  /* 0x0000000000007941 */ /* 0x000fea0003800200 */
.L_x_4699:
        /* <DEDUP_REMOVED lines=13> */
.L_x_4702:
[----:B------:R-:W-:Y:S05]  /*2fc0*/  BSYNC.RECONVERGENT B0 ;  /* 0x0000000000007941 */ /* 0x000fea0003800200 */
.L_x_4701:
        /* <DEDUP_REMOVED lines=16> */
.L_x_4704:
[----:B------:R-:W-:Y:S05]  /*30d0*/  BSYNC.RECONVERGENT B0 ;  /* 0x0000000000007941 */ /* 0x000fea0003800200 */
.L_x_4703:
        /* <DEDUP_REMOVED lines=14> */
.L_x_4706:
[----:B------:R-:W-:Y:S05]  /*31c0*/  BSYNC.RECONVERGENT B0 ;  /* 0x0000000000007941 */ /* 0x000fea0003800200 */
.L_x_4705:
[----:B------:R-:W-:Y:S01]  /*31d0*/  LDSM.16.M88.4 R12, [R173] ;  /* 0x00000000ad0c783b */ /* 0x000fe20000000200 */
[----:B------:R-:W-:Y:S01]  /*31e0*/  R2P PR, R0, 0x6 ;  /* 0x0000000600007804 */ /* 0x000fe20000000000 */
[----:B------:R-:W5:Y:S01]  /*31f0*/  LDCU UR10, c[0x0][0x50c] ;  /* 0x0000a180ff0a77ac */ /* 0x000f620008000800 */
[----:B------:R-:W-:Y:S01]  /*3200*/  MOV R3, 0x20 ;  /* 0x0000002000037802 */ /* 0x000fe20000000f00 */
[----:B------:R-:W2:Y:S01]  /*3210*/  LDSM.16.M88.4 R16, [R172+UR5+0x2000] ;  /* 0x00200005ac10783b */ /* 0x000ea20008000200 */
[----:B------:R-:W-:Y:S02]  /*3220*/  IADD3 R0, PT, PT, R172, UR5, RZ ;  /* 0x00000005ac007c10 */ /* 0x000fe4000fffe0ff */
[----:B------:R-:W-:Y:S01]  /*3230*/  SEL R3, R3, 0xffffffe0, !P1 ;  /* 0xffffffe003037807 */ /* 0x000fe20004800000 */
[----:B------:R-:W4:Y:S01]  /*3240*/  LDSM.16.M88.4 R36, [R172+UR5+0x2800] ;  /* 0x00280005ac24783b */ /* 0x000f220008000200 */
[----:B------:R-:W-:Y:S02]  /*3250*/  MOV R4, 0x40 ;  /* 0x0000004000047802 */ /* 0x000fe40000000f00 */
[-C--:B------:R-:W-:Y:S01]  /*3260*/  IADD3 R171, PT, PT, R173, R3.reuse, RZ ;  /* 0x00000003adab7210 */ /* 0x080fe20007ffe0ff */
[----:B------:R-:W-:Y:S01]  /*3270*/  LDSM.16.M88.4 R64, [R172+UR5+0x3000] ;  /* 0x00300005ac40783b */ /* 0x000fe20008000200 */
[----:B------:R-:W-:-:S02]  /*3280*/  IADD3 R167, PT, PT, R0, R3, RZ ;  /* 0x0000000300a77210 */ /* 0x000fc40007ffe0ff */
[----:B------:R-:W-:Y:S01]  /*3290*/  SEL R4, R4, 0xffffffc0, !P2 ;  /* 0xffffffc004047807 */ /* 0x000fe20005000000 */
[----:B-1----:R-:W-:Y:S01]  /*32a0*/  LDSM.16.M88.4 R8, [R171] ;  /* 0x00000000ab08783b */ /* 0x002fe20000000200 */
[----:B------:R-:W-:Y:S02]  /*32b0*/  ISETP.NE.AND P0, PT, R101, 0x1, PT ;  /* 0x000000016500780c */ /* 0x000fe40003f05270 */
[-C--:B------:R-:W-:Y:S01]  /*32c0*/  IADD3 R170, PT, PT, R173, R4.reuse, RZ ;  /* 0x00000004adaa7210 */ /* 0x080fe20007ffe0ff */
[----:B------:R-:W1:Y:S01]  /*32d0*/  LDSM.16.M88.4 R56, [R167+0x2000] ;  /* 0x00200000a738783b */ /* 0x000e620000000200 */
[----:B------:R-:W-:Y:S02]  /*32e0*/  IADD3 R166, PT, PT, R0, R4, RZ ;  /* 0x0000000400a67210 */ /* 0x000fe40007ffe0ff */
[C---:B------:R-:W-:Y:S01]  /*32f0*/  IADD3 R169, PT, PT, R3.reuse, R170, RZ ;  /* 0x000000aa03a97210 */ /* 0x040fe20007ffe0ff */
[----:B------:R-:W-:Y:S01]  /*3300*/  LDSM.16.M88.4 R52, [R170] ;  /* 0x00000000aa34783b */ /* 0x000fe20000000200 */
[----:B------:R-:W-:-:S02]  /*3310*/  IADD3 R165, PT, PT, R3, R166, RZ ;  /* 0x000000a603a57210 */ /* 0x000fc40007ffe0ff */
[C---:B------:R-:W-:Y:S01]  /*3320*/  VIMNMX R138, PT, PT, R30.reuse, R31, PT ;  /* 0x0000001f1e8a7248 */ /* 0x040fe20003fe0100 */
[----:B------:R-:W-:Y:S01]  /*3330*/  LDSM.16.M88.4 R24, [R166+0x2000] ;  /* 0x00200000a618783b */ /* 0x000fe20000000200 */
[----:B------:R-:W-:-:S03]  /*3340*/  VIADDMNMX R103, R30, 0x8, R31, PT ;  /* 0x000000081e677846 */ /* 0x000fc6000380011f */
[----:B------:R-:W5:Y:S04]  /*3350*/  LDSM.16.M88.4 R44, [R167+0x2800] ;  /* 0x00280000a72c783b */ /* 0x000f680000000200 */
[----:B---3--:R-:W-:Y:S04]  /*3360*/  LDSM.16.M88.4 R32, [R169] ;  /* 0x00000000a920783b */ /* 0x008fe80000000200 */
[----:B------:R-:W3:Y:S01]  /*3370*/  LDSM.16.M88.4 R60, [R165+0x2000] ;  /* 0x00200000a53c783b */ /* 0x000ee20000000200 */
[C---:B--2---:R-:W-:Y:S03]  /*3380*/  HMMA.16816.F32 R48, R12.reuse, R16, RZ ;  /* 0x000000100c30723c */ /* 0x044fe600000018ff */
[----:B------:R-:W2:Y:S04]  /*3390*/  LDSM.16.M88.4 R72, [R166+0x2800] ;  /* 0x00280000a648783b */ /* 0x000ea80000000200 */
[----:B------:R-:W-:Y:S01]  /*33a0*/  LDSM.16.M88.4 R68, [R166+0x3000] ;  /* 0x00300000a644783b */ /* 0x000fe20000000200 */
[C---:B------:R-:W-:Y:S03]  /*33b0*/  HMMA.16816.F32 R16, R12.reuse, R18, RZ ;  /* 0x000000120c10723c */ /* 0x040fe600000018ff */
[----:B------:R-:W0:Y:S05]  /*33c0*/  LDGDEPBAR ;  /* 0x00000000000079af */ /* 0x000e2a0000000000 */
[----:B----4-:R-:W-:Y:S08]  /*33d0*/  HMMA.16816.F32 R40, R12, R36, RZ ;  /* 0x000000240c28723c */ /* 0x010ff000000018ff */
[C---:B-1----:R-:W-:Y:S08]  /*33e0*/  HMMA.16816.F32 R48, R8.reuse, R56, R48 ;  /* 0x000000380830723c */ /* 0x042ff00000001830 */
[C---:B------:R-:W-:Y:S01]  /*33f0*/  HMMA.16816.F32 R16, R8.reuse, R58, R16 ;  /* 0x0000003a0810723c */ /* 0x040fe20000001810 */
[----:B------:R-:W1:Y:S07]  /*3400*/  LDSM.16.M88.4 R56, [R165+0x2800] ;  /* 0x00280000a538783b */ /* 0x000e6e0000000200 */
[----:B-----5:R-:W-:Y:S08]  /*3410*/  HMMA.16816.F32 R40, R8, R44, R40 ;  /* 0x0000002c0828723c */ /* 0x020ff00000001828 */
[----:B------:R-:W-:Y:S08]  /*3420*/  HMMA.16816.F32 R48, R52, R24, R48 ;  /* 0x000000183430723c */ /* 0x000ff00000001830 */
[----:B------:R-:W-:Y:S08]  /*3430*/  HMMA.16816.F32 R36, R12, R38, RZ ;  /* 0x000000260c24723c */ /* 0x000ff000000018ff */
[----:B------:R-:W-:Y:S01]  /*3440*/  HMMA.16816.F32 R16, R52, R26, R16 ;  /* 0x0000001a3410723c */ /* 0x000fe20000001810 */
[----:B------:R-:W4:Y:S07]  /*3450*/  LDSM.16.M88.4 R24, [R167+0x3000] ;  /* 0x00300000a718783b */ /* 0x000f2e0000000200 */
[----:B---3--:R-:W-:Y:S08]  /*3460*/  HMMA.16816.F32 R48, R32, R60, R48 ;  /* 0x0000003c2030723c */ /* 0x008ff00000001830 */
[----:B--2---:R-:W-:Y:S08]  /*3470*/  HMMA.16816.F32 R40, R52, R72, R40 ;  /* 0x000000483428723c */ /* 0x004ff00000001828 */
[----:B------:R-:W-:Y:S03]  /*3480*/  HMMA.16816.F32 R36, R8, R46, R36 ;  /* 0x0000002e0824723c */ /* 0x000fe60000001824 */
[----:B------:R-:W-:Y:S01]  /*3490*/  FMUL.FTZ R49, R49, UR10 ;  /* 0x0000000a31317c20 */ /* 0x000fe20008410000 */
[----:B------:R-:W-:Y:S01]  /*34a0*/  FMUL.FTZ R0, R48, UR10 ;  /* 0x0000000a30007c20 */ /* 0x000fe20008410000 */
[----:B------:R-:W-:Y:S01]  /*34b0*/  FMUL.FTZ R77, R50, UR10 ;  /* 0x0000000a324d7c20 */ /* 0x000fe20008410000 */
[----:B------:R-:W-:Y:S01]  /*34c0*/  FMUL.FTZ R78, R51, UR10 ;  /* 0x0000000a334e7c20 */ /* 0x000fe20008410000 */
[----:B------:R2:W3:Y:S01]  /*34d0*/  MUFU.TANH R76, R49 ;  /* 0x00000031004c7308 */ /* 0x0004e20000002400 */
[C---:B------:R-:W-:Y:S01]  /*34e0*/  HMMA.16816.F32 R16, R32.reuse, R62, R16 ;  /* 0x0000003e2010723c */ /* 0x040fe20000001810 */
[----:B------:R-:W5:Y:S06]  /*34f0*/  LDSM.16.M88.4 R60, [R172+UR5+0x3800] ;  /* 0x00380005ac3c783b */ /* 0x000f6c0008000200 */
[----:B------:R-:W3:Y:S01]  /*3500*/  MUFU.TANH R0, R0 ;  /* 0x0000000000007308 */ /* 0x000ee20000002400 */
[----:B-1----:R-:W-:Y:S07]  /*3510*/  HMMA.16816.F32 R40, R32, R56, R40 ;  /* 0x000000382028723c */ /* 0x002fee0000001828 */
[----:B------:R-:W1:Y:S01]  /*3520*/  MUFU.TANH R77, R77 ;  /* 0x0000004d004d7308 */ /* 0x000e620000002400 */
[----:B------:R-:W-:Y:S01]  /*3530*/  HMMA.16816.F32 R44, R12, R64, RZ ;  /* 0x000000400c2c723c */ /* 0x000fe200000018ff */
[----:B--2---:R-:W2:Y:S02]  /*3540*/  LDSM.16.M88.4 R48, [R167+0x3800] ;  /* 0x00380000a730783b */ /* 0x004ea40000000200 */
[----:B------:R-:W-:Y:S01]  /*3550*/  FMUL.FTZ R16, R16, UR10 ;  /* 0x0000000a10107c20 */ /* 0x000fe20008410000 */
[----:B------:R-:W-:Y:S01]  /*3560*/  FMUL.FTZ R80, R17, UR10 ;  /* 0x0000000a11507c20 */ /* 0x000fe20008410000 */
[----:B------:R-:W-:Y:S01]  /*3570*/  FMUL.FTZ R81, R18, UR10 ;  /* 0x0000000a12517c20 */ /* 0x000fe20008410000 */
[----:B------:R-:W-:Y:S01]  /*3580*/  FMUL.FTZ R82, R19, UR10 ;  /* 0x0000000a13527c20 */ /* 0x000fe20008410000 */
[----:B------:R5:W1:Y:S01]  /*3590*/  MUFU.TANH R79, R16 ;  /* 0x00000010004f7308 */ /* 0x000a620000002400 */
[----:B------:R-:W-:Y:S01]  /*35a0*/  HMMA.16816.F32 R36, R52, R74, R36 ;  /* 0x0000004a3424723c */ /* 0x000fe20000001824 */
[----:B------:R-:W-:Y:S02]  /*35b0*/  LDSM.16.M88.4 R72, [R166+0x3800] ;  /* 0x00380000a648783b */ /* 0x000fe40000000200 */
[----:B------:R-:W-:Y:S01]  /*35c0*/  FMUL.FTZ R40, R40, UR10 ;  /* 0x0000000a28287c20 */ /* 0x000fe20008410000 */
[----:B------:R-:W-:Y:S01]  /*35d0*/  FMUL.FTZ R84, R41, UR10 ;  /* 0x0000000a29547c20 */ /* 0x000fe20008410000 */
[----:B------:R-:W-:Y:S01]  /*35e0*/  FMUL.FTZ R85, R42, UR10 ;  /* 0x0000000a2a557c20 */ /* 0x000fe20008410000 */
[----:B------:R-:W-:Y:S01]  /*35f0*/  FMUL.FTZ R86, R43, UR10 ;  /* 0x0000000a2b567c20 */ /* 0x000fe20008410000 */
[----:B------:R3:W1:Y:S01]  /*3600*/  MUFU.TANH R83, R40 ;  /* 0x0000002800537308 */ /* 0x0006620000002400 */
[----:B------:R-:W-:Y:S07]  /*3610*/  HMMA.16816.F32 R64, R12, R66, RZ ;  /* 0x000000420c40723c */ /* 0x000fee00000018ff */
[----:B------:R-:W1:Y:S01]  /*3620*/  MUFU.TANH R78, R78 ;  /* 0x0000004e004e7308 */ /* 0x000e620000002400 */
[----:B----4-:R-:W-:Y:S07]  /*3630*/  HMMA.16816.F32 R44, R8, R24, R44 ;  /* 0x00000018082c723c */ /* 0x010fee000000182c */
[----:B------:R-:W4:Y:S01]  /*3640*/  MUFU.TANH R80, R80 ;  /* 0x0000005000507308 */ /* 0x000f220000002400 */
[----:B------:R-:W-:Y:S01]  /*3650*/  HMMA.16816.F32 R36, R32, R58, R36 ;  /* 0x0000003a2024723c */ /* 0x000fe20000001824 */
[----:B------:R-:W1:Y:S06]  /*3660*/  LDSM.16.M88.4 R56, [R172+UR5+0x4000] ;  /* 0x00400005ac38783b */ /* 0x000e6c0008000200 */
[----:B------:R-:W1:Y:S01]  /*3670*/  MUFU.TANH R81, R81 ;  /* 0x0000005100517308 */ /* 0x000e620000002400 */
[----:B------:R-:W-:Y:S01]  /*3680*/  HMMA.16816.F32 R64, R8, R26, R64 ;  /* 0x0000001a0840723c */ /* 0x000fe20000001840 */
[----:B------:R-:W4:Y:S06]  /*3690*/  LDSM.16.M88.4 R24, [R165+0x3000] ;  /* 0x00300000a518783b */ /* 0x000f2c0000000200 */
[----:B------:R-:W1:Y:S01]  /*36a0*/  MUFU.TANH R82, R82 ;  /* 0x0000005200527308 */ /* 0x000e620000002400 */
[C---:B-----5:R-:W-:Y:S03]  /*36b0*/  HMMA.16816.F32 R16, R12.reuse, R60, RZ ;  /* 0x0000003c0c10723c */ /* 0x060fe600000018ff */
[----:B------:R-:W-:Y:S01]  /*36c0*/  FMUL.FTZ R36, R36, UR10 ;  /* 0x0000000a24247c20 */ /* 0x000fe20008410000 */
[----:B------:R-:W-:Y:S01]  /*36d0*/  FMUL.FTZ R88, R37, UR10 ;  /* 0x0000000a25587c20 */ /* 0x000fe20008410000 */
[----:B------:R-:W-:Y:S01]  /*36e0*/  FMUL.FTZ R89, R38, UR10 ;  /* 0x0000000a26597c20 */ /* 0x000fe20008410000 */
[----:B------:R-:W-:Y:S01]  /*36f0*/  FMUL.FTZ R90, R39, UR10 ;  /* 0x0000000a275a7c20 */ /* 0x000fe20008410000 */
[----:B------:R1:W1:Y:S01]  /*3700*/  MUFU.TANH R87, R36 ;  /* 0x0000002400577308 */ /* 0x0002620000002400 */
[----:B---3--:R-:W-:Y:S01]  /*3710*/  HMMA.16816.F32 R40, R12, R62, RZ ;  /* 0x0000003e0c28723c */ /* 0x008fe200000018ff */
[----:B------:R-:W3:Y:S06]  /*3720*/  LDSM.16.M88.4 R60, [R167+0x4000] ;  /* 0x00400000a73c783b */ /* 0x000eec0000000200 */
[----:B------:R-:W1:Y:S01]  /*3730*/  MUFU.TANH R84, R84 ;  /* 0x0000005400547308 */ /* 0x000e620000002400 */
[----:B------:R-:W-:Y:S07]  /*3740*/  HMMA.16816.F32 R44, R52, R68, R44 ;  /* 0x00000044342c723c */ /* 0x000fee000000182c */
[----:B------:R-:W1:Y:S01]  /*3750*/  MUFU.TANH R85, R85 ;  /* 0x0000005500557308 */ /* 0x000e620000002400 */
[C---:B--2---:R-:W-:Y:S07]  /*3760*/  HMMA.16816.F32 R16, R8.reuse, R48, R16 ;  /* 0x000000300810723c */ /* 0x044fee0000001810 */
[----:B------:R-:W2:Y:S01]  /*3770*/  MUFU.TANH R86, R86 ;  /* 0x0000005600567308 */ /* 0x000ea20000002400 */
[----:B------:R-:W-:Y:S01]  /*3780*/  HMMA.16816.F32 R40, R8, R50, R40 ;  /* 0x000000320828723c */ /* 0x000fe20000001828 */
[----:B------:R-:W5:Y:S06]  /*3790*/  LDSM.16.M88.4 R48, [R165+0x3800] ;  /* 0x00380000a530783b */ /* 0x000f6c0000000200 */
[----:B------:R-:W2:Y:S01]  /*37a0*/  MUFU.TANH R88, R88 ;  /* 0x0000005800587308 */ /* 0x000ea20000002400 */
[----:B------:R-:W-:Y:S01]  /*37b0*/  HMMA.16816.F32 R64, R52, R70, R64 ;  /* 0x000000463440723c */ /* 0x000fe20000001840 */
[----:B------:R-:W2:Y:S06]  /*37c0*/  LDSM.16.M88.4 R68, [R166+0x4000] ;  /* 0x00400000a644783b */ /* 0x000eac0000000200 */
[----:B------:R-:W2:Y:S01]  /*37d0*/  MUFU.TANH R89, R89 ;  /* 0x0000005900597308 */ /* 0x000ea20000002400 */
[----:B-1----:R-:W-:Y:S07]  /*37e0*/  HMMA.16816.F32 R36, R12, R56, RZ ;  /* 0x000000380c24723c */ /* 0x002fee00000018ff */
[----:B------:R-:W1:Y:S01]  /*37f0*/  MUFU.TANH R90, R90 ;  /* 0x0000005a005a7308 */ /* 0x000e620000002400 */
[----:B----4-:R-:W-:Y:S08]  /*3800*/  HMMA.16816.F32 R44, R32, R24, R44 ;  /* 0x00000018202c723c */ /* 0x010ff0000000182c */
[----:B------:R-:W-:Y:S08]  /*3810*/  HMMA.16816.F32 R56, R12, R58, RZ ;  /* 0x0000003a0c38723c */ /* 0x000ff000000018ff */
[----:B------:R-:W-:Y:S03]  /*3820*/  HMMA.16816.F32 R16, R52, R72, R16 ;  /* 0x000000483410723c */ /* 0x000fe60000001810 */
[----:B------:R-:W-:Y:S01]  /*3830*/  FMUL.FTZ R44, R44, UR10 ;  /* 0x0000000a2c2c7c20 */ /* 0x000fe20008410000 */
[----:B------:R-:W-:Y:S01]  /*3840*/  FMUL.FTZ R45, R45, UR10 ;  /* 0x0000000a2d2d7c20 */ /* 0x000fe20008410000 */
[----:B------:R-:W-:Y:S01]  /*3850*/  FMUL.FTZ R93, R46, UR10 ;  /* 0x0000000a2e5d7c20 */ /* 0x000fe20008410000 */
[----:B------:R-:W-:Y:S01]  /*3860*/  FMUL.FTZ R94, R47, UR10 ;  /* 0x0000000a2f5e7c20 */ /* 0x000fe20008410000 */
[----:B------:R-:W4:Y:S01]  /*3870*/  MUFU.TANH R91, R44 ;  /* 0x0000002c005b7308 */ /* 0x000f220000002400 */
[----:B------:R-:W-:Y:S01]  /*3880*/  HMMA.16816.F32 R64, R32, R26, R64 ;  /* 0x0000001a2040723c */ /* 0x000fe20000001840 */
[----:B------:R-:W1:Y:S06]  /*3890*/  LDSM.16.M88.4 R24, [R172+UR5+0x4800] ;  /* 0x00480005ac18783b */ /* 0x000e6c0008000200 */
[----:B------:R2:W1:Y:S01]  /*38a0*/  MUFU.TANH R92, R45 ;  /* 0x0000002d005c7308 */ /* 0x0004620000002400 */
[C---:B---3--:R-:W-:Y:S07]  /*38b0*/  HMMA.16816.F32 R36, R8.reuse, R60, R36 ;  /* 0x0000003c0824723c */ /* 0x048fee0000001824 */
[----:B------:R-:W3:Y:S01]  /*38c0*/  MUFU.TANH R93, R93 ;  /* 0x0000005d005d7308 */ /* 0x000ee20000002400 */
[----:B------:R-:W-:Y:S01]  /*38d0*/  HMMA.16816.F32 R56, R8, R62, R56 ;  /* 0x0000003e0838723c */ /* 0x000fe20000001838 */
[----:B------:R-:W4:Y:S02]  /*38e0*/  LDSM.16.M88.4 R60, [R165+0x4000] ;  /* 0x00400000a53c783b */ /* 0x000f240000000200 */
[----:B------:R-:W-:Y:S01]  /*38f0*/  FMUL.FTZ R64, R64, UR10 ;  /* 0x0000000a40407c20 */ /* 0x000fe20008410000 */
[----:B------:R-:W-:Y:S01]  /*3900*/  FMUL.FTZ R96, R65, UR10 ;  /* 0x0000000a41607c20 */ /* 0x000fe20008410000 */
[----:B------:R-:W-:Y:S01]  /*3910*/  FMUL.FTZ R97, R66, UR10 ;  /* 0x0000000a42617c20 */ /* 0x000fe20008410000 */
[----:B------:R-:W-:Y:S01]  /*3920*/  FMUL.FTZ R98, R67, UR10 ;  /* 0x0000000a43627c20 */ /* 0x000fe20008410000 */
[----:B------:R1:W1:Y:S01]  /*3930*/  MUFU.TANH R95, R64 ;  /* 0x00000040005f7308 */ /* 0x0002620000002400 */
[----:B-----5:R-:W-:Y:S01]  /*3940*/  HMMA.16816.F32 R16, R32, R48, R16 ;  /* 0x000000302010723c */ /* 0x020fe20000001810 */
[----:B--2---:R-:W2:Y:S06]  /*3950*/  LDSM.16.M88.4 R44, [R167+0x4800] ;  /* 0x00480000a72c783b */ /* 0x004eac0000000200 */
[----:B------:R-:W2:Y:S01]  /*3960*/  MUFU.TANH R94, R94 ;  /* 0x0000005e005e7308 */ /* 0x000ea20000002400 */
[C---:B------:R-:W-:Y:S01]  /*3970*/  HMMA.16816.F32 R40, R52.reuse, R74, R40 ;  /* 0x0000004a3428723c */ /* 0x040fe20000001828 */
[----:B------:R-:W-:Y:S06]  /*3980*/  LDSM.16.M88.4 R72, [R166+0x4800] ;  /* 0x00480000a648783b */ /* 0x000fec0000000200 */
[----:B------:R-:W2:Y:S01]  /*3990*/  MUFU.TANH R96, R96 ;  /* 0x0000006000607308 */ /* 0x000ea20000002400 */
[----:B------:R-:W-:Y:S03]  /*39a0*/  HMMA.16816.F32 R36, R52, R68, R36 ;  /* 0x000000443424723c */ /* 0x000fe60000001824 */
[----:B------:R-:W-:Y:S01]  /*39b0*/  FMUL.FTZ R16, R16, UR10 ;  /* 0x0000000a10107c20 */ /* 0x000fe20008410000 */
[----:B------:R-:W-:Y:S01]  /*39c0*/  FMUL.FTZ R143, R17, UR10 ;  /* 0x0000000a118f7c20 */ /* 0x000fe20008410000 */
[----:B------:R-:W-:Y:S01]  /*39d0*/  FMUL.FTZ R141, R18, UR10 ;  /* 0x0000000a128d7c20 */ /* 0x000fe20008410000 */
[----:B------:R-:W-:Y:S01]  /*39e0*/  FMUL.FTZ R189, R19, UR10 ;  /* 0x0000000a13bd7c20 */ /* 0x000fe20008410000 */
[----:B------:R5:W2:Y:S01]  /*39f0*/  MUFU.TANH R163, R16 ;  /* 0x0000001000a37308 */ /* 0x000aa20000002400 */
[----:B-1----:R-:W-:Y:S07]  /*3a00*/  HMMA.16816.F32 R64, R12, R24, RZ ;  /* 0x000000180c40723c */ /* 0x002fee00000018ff */
[----:B------:R-:W1:Y:S01]  /*3a10*/  MUFU.TANH R97, R97 ;  /* 0x0000006100617308 */ /* 0x000e620000002400 */
[C---:B------:R-:W-:Y:S01]  /*3a20*/  HMMA.16816.F32 R40, R32.reuse, R50, R40 ;  /* 0x000000322028723c */ /* 0x040fe20000001828 */
[----:B------:R-:W3:Y:S06]  /*3a30*/  LDSM.16.M88.4 R48, [R172+UR5+0x5000] ;  /* 0x00500005ac30783b */ /* 0x000eec0008000200 */
[----:B------:R-:W1:Y:S01]  /*3a40*/  MUFU.TANH R98, R98 ;  /* 0x0000006200627308 */ /* 0x000e620000002400 */
[----:B----4-:R-:W-:Y:S07]  /*3a50*/  HMMA.16816.F32 R36, R32, R60, R36 ;  /* 0x0000003c2024723c */ /* 0x010fee0000001824 */
[----:B------:R-:W4:Y:S01]  /*3a60*/  MUFU.TANH R143, R143 ;  /* 0x0000008f008f7308 */ /* 0x000f220000002400 */
[----:B-----5:R-:W-:Y:S01]  /*3a70*/  HMMA.16816.F32 R16, R12, R26, RZ ;  /* 0x0000001a0c10723c */ /* 0x020fe200000018ff */
[----:B------:R-:W5:Y:S02]  /*3a80*/  LDSM.16.M88.4 R24, [R167+0x5000] ;  /* 0x00500000a718783b */ /* 0x000f640000000200 */
        /* <DEDUP_REMOVED lines=12> */
[C---:B--2---:R-:W-:Y:S07]  /*3b50*/  HMMA.16816.F32 R64, R8.reuse, R44, R64 ;  /* 0x0000002c0840723c */ /* 0x044fee0000001840 */
[----:B------:R-:W2:Y:S01]  /*3b60*/  MUFU.TANH R141, R141 ;  /* 0x0000008d008d7308 */ /* 0x000ea20000002400 */
[----:B------:R-:W-:Y:S01]  /*3b70*/  HMMA.16816.F32 R16, R8, R46, R16 ;  /* 0x0000002e0810723c */ /* 0x000fe20000001810 */
[----:B------:R-:W1:Y:S06]  /*3b80*/  LDSM.16.M88.4 R44, [R165+0x4800] ;  /* 0x00480000a52c783b */ /* 0x000e6c0000000200 */
[----:B------:R-:W1:Y:S01]  /*3b90*/  MUFU.TANH R189, R189 ;  /* 0x000000bd00bd7308 */ /* 0x000e620000002400 */
[----:B------:R-:W-:Y:S01]  /*3ba0*/  HMMA.16816.F32 R56, R32, R62, R56 ;  /* 0x0000003e2038723c */ /* 0x000fe20000001838 */
[----:B------:R-:W-:Y:S06]  /*3bb0*/  LDSM.16.M88.4 R60, [R167+0x5800] ;  /* 0x00580000a73c783b */ /* 0x000fec0000000200 */
        /* <DEDUP_REMOVED lines=10> */
[C---:B------:R-:W-:Y:S07]  /*3c60*/  HMMA.16816.F32 R64, R52.reuse, R72, R64 ;  /* 0x000000483440723c */ /* 0x040fee0000001840 */
[----:B------:R-:W2:Y:S01]  /*3c70*/  MUFU.TANH R133, R133 ;  /* 0x0000008500857308 */ /* 0x000ea20000002400 */
[----:B------:R-:W-:Y:S07]  /*3c80*/  HMMA.16816.F32 R16, R52, R74, R16 ;  /* 0x0000004a3410723c */ /* 0x000fee0000001810 */
[----:B------:R-:W2:Y:S01]  /*3c90*/  MUFU.TANH R149, R149 ;  /* 0x0000009500957308 */ /* 0x000ea20000002400 */
[----:B-----5:R-:W-:Y:S07]  /*3ca0*/  HMMA.16816.F32 R40, R8, R24, R40 ;  /* 0x000000180828723c */ /* 0x020fee0000001828 */
[----:B------:R-:W3:Y:S01]  /*3cb0*/  MUFU.TANH R159, R159 ;  /* 0x0000009f009f7308 */ /* 0x000ee20000002400 */
[----:B-1----:R-:W-:Y:S07]  /*3cc0*/  HMMA.16816.F32 R64, R32, R44, R64 ;  /* 0x0000002c2040723c */ /* 0x002fee0000001840 */
[----:B------:R-:W1:Y:S01]  /*3cd0*/  MUFU.TANH R151, R151 ;  /* 0x0000009700977308 */ /* 0x000e620000002400 */
[----:B------:R-:W-:Y:S01]  /*3ce0*/  HMMA.16816.F32 R36, R8, R26, R36 ;  /* 0x0000001a0824723c */ /* 0x000fe20000001824 */
[----:B------:R-:W5:Y:S06]  /*3cf0*/  LDSM.16.M88.4 R24, [R165+0x5000] ;  /* 0x00500000a518783b */ /* 0x000f6c0000000200 */
[----:B------:R-:W1:Y:S01]  /*3d00*/  MUFU.TANH R145, R145 ;  /* 0x0000009100917308 */ /* 0x000e620000002400 */
[----:B--2---:R-:W-:Y:S03]  /*3d10*/  HMMA.16816.F32 R56, R12, R68, RZ ;  /* 0x000000440c38723c */ /* 0x004fe600000018ff */
[----:B------:R-:W-:Y:S01]  /*3d20*/  FMUL.FTZ R65, R65, UR10 ;  /* 0x0000000a41417c20 */ /* 0x000fe20008410000 */
[----:B------:R-:W-:Y:S01]  /*3d30*/  FMUL.FTZ R67, R67, UR10 ;  /* 0x0000000a43437c20 */ /* 0x000fe20008410000 */
[----:B------:R-:W-:Y:S01]  /*3d40*/  FMUL.FTZ R64, R64, UR10 ;  /* 0x0000000a40407c20 */ /* 0x000fe20008410000 */
[----:B------:R-:W-:Y:S01]  /*3d50*/  FMUL.FTZ R66, R66, UR10 ;  /* 0x0000000a42427c20 */ /* 0x000fe20008410000 */
[----:B------:R-:W2:Y:S01]  /*3d60*/  MUFU.TANH R125, R65 ;  /* 0x00000041007d7308 */ /* 0x000ea20000002400 */
[----:B------:R-:W-:Y:S01]  /*3d70*/  HMMA.16816.F32 R16, R32, R46, R16 ;  /* 0x0000002e2010723c */ /* 0x000fe20000001810 */
[----:B------:R-:W3:Y:S06]  /*3d80*/  LDSM.16.M88.4 R44, [R166+0x5800] ;  /* 0x00580000a62c783b */ /* 0x000eec0000000200 */
[----:B------:R-:W1:Y:S01]  /*3d90*/  MUFU.TANH R131, R67 ;  /* 0x0000004300837308 */ /* 0x000e620000002400 */
[----:B------:R-:W-:Y:S07]  /*3da0*/  HMMA.16816.F32 R12, R12, R70, RZ ;  /* 0x000000460c0c723c */ /* 0x000fee00000018ff */
[----:B------:R-:W1:Y:S01]  /*3db0*/  MUFU.TANH R157, R157 ;  /* 0x0000009d009d7308 */ /* 0x000e620000002400 */
[C---:B----4-:R-:W-:Y:S03]  /*3dc0*/  HMMA.16816.F32 R40, R52.reuse, R48, R40 ;  /* 0x000000303428723c */ /* 0x050fe60000001828 */
[----:B------:R-:W-:Y:S01]  /*3dd0*/  FMUL.FTZ R16, R16, UR10 ;  /* 0x0000000a10107c20 */ /* 0x000fe20008410000 */
[----:B------:R-:W-:Y:S01]  /*3de0*/  FMUL.FTZ R17, R17, UR10 ;  /* 0x0000000a11117c20 */ /* 0x000fe20008410000 */
[----:B------:R-:W-:Y:S01]  /*3df0*/  FMUL.FTZ R18, R18, UR10 ;  /* 0x0000000a12127c20 */ /* 0x000fe20008410000 */
[----:B------:R-:W-:Y:S01]  /*3e00*/  FMUL.FTZ R19, R19, UR10 ;  /* 0x0000000a13137c20 */ /* 0x000fe20008410000 */
[----:B------:R4:W1:Y:S01]  /*3e10*/  MUFU.TANH R123, R16 ;  /* 0x00000010007b7308 */ /* 0x0008620000002400 */
[----:B------:R-:W-:Y:S01]  /*3e20*/  HMMA.16816.F32 R36, R52, R50, R36 ;  /* 0x000000323424723c */ /* 0x000fe20000001824 */
[----:B------:R-:W2:Y:S01]  /*3e30*/  LDSM.16.M88.4 R48, [R165+0x5800] ;  /* 0x00580000a530783b */ /* 0x000ea20000000200 */
[----:B------:R-:W-:-:S05]  /*3e40*/  DEPBAR.LE SB0, 0x0 ;  /* 0x000080000000791a */ /* 0x000fca0000000000 */
[----:B------:R-:W1:Y:S01]  /*3e50*/  MUFU.TANH R155, R155 ;  /* 0x0000009b009b7308 */ /* 0x000e620000002400 */
[C---:B------:R-:W-:Y:S07]  /*3e60*/  HMMA.16816.F32 R12, R8.reuse, R62, R12 ;  /* 0x0000003e080c723c */ /* 0x040fee000000180c */
[----:B------:R-:W1:Y:S01]  /*3e70*/  MUFU.TANH R127, R64 ;  /* 0x00000040007f7308 */ /* 0x000e620000002400 */
[----:B------:R-:W-:Y:S07]  /*3e80*/  HMMA.16816.F32 R56, R8, R60, R56 ;  /* 0x0000003c0838723c */ /* 0x000fee0000001838 */
[----:B------:R-:W1:Y:S01]  /*3e90*/  MUFU.TANH R139, R66 ;  /* 0x00000042008b7308 */ /* 0x000e620000002400 */
[----:B-----5:R-:W-:Y:S07]  /*3ea0*/  HMMA.16816.F32 R40, R32, R24, R40 ;  /* 0x000000182028723c */ /* 0x020fee0000001828 */
[----:B------:R-:W1:Y:S01]  /*3eb0*/  MUFU.TANH R121, R17 ;  /* 0x0000001100797308 */ /* 0x000e620000002400 */
[C---:B---3--:R-:W-:Y:S07]  /*3ec0*/  HMMA.16816.F32 R12, R52.reuse, R46, R12 ;  /* 0x0000002e340c723c */ /* 0x048fee000000180c */
[----:B------:R-:W3:Y:S01]  /*3ed0*/  MUFU.TANH R129, R18 ;  /* 0x0000001200817308 */ /* 0x000ee20000002400 */
[----:B------:R-:W-:Y:S03]  /*3ee0*/  HMMA.16816.F32 R56, R52, R44, R56 ;  /* 0x0000002c3438723c */ /* 0x000fe60000001838 */
[----:B------:R-:W-:Y:S01]  /*3ef0*/  FMUL.FTZ R41, R41, UR10 ;  /* 0x0000000a29297c20 */ /* 0x000fe20008410000 */
[----:B------:R-:W-:Y:S01]  /*3f00*/  FMUL.FTZ R43, R43, UR10 ;  /* 0x0000000a2b2b7c20 */ /* 0x000fe20008410000 */
[----:B------:R-:W-:Y:S01]  /*3f10*/  FMUL.FTZ R40, R40, UR10 ;  /* 0x0000000a28287c20 */ /* 0x000fe20008410000 */
[----:B------:R-:W-:Y:S01]  /*3f20*/  FMUL.FTZ R42, R42, UR10 ;  /* 0x0000000a2a2a7c20 */ /* 0x000fe20008410000 */
[----:B------:R5:W1:Y:S01]  /*3f30*/  MUFU.TANH R63, R41 ;  /* 0x00000029003f7308 */ /* 0x000a620000002400 */
[C---:B------:R-:W-:Y:S07]  /*3f40*/  HMMA.16816.F32 R36, R32.reuse, R26, R36 ;  /* 0x0000001a2024723c */ /* 0x040fee0000001824 */
[----:B------:R3:W1:Y:S01]  /*3f50*/  MUFU.TANH R107, R43 ;  /* 0x0000002b006b7308 */ /* 0x0006620000002400 */
[C---:B--2---:R-:W-:Y:S07]  /*3f60*/  HMMA.16816.F32 R12, R32.reuse, R50, R12 ;  /* 0x00000032200c723c */ /* 0x044fee000000180c */
[----:B------:R2:W1:Y:S01]  /*3f70*/  MUFU.TANH R119, R19 ;  /* 0x0000001300777308 */ /* 0x0004620000002400 */
[----:B------:R-:W-:Y:S03]  /*3f80*/  HMMA.16816.F32 R56, R32, R48, R56 ;  /* 0x000000302038723c */ /* 0x000fe60000001838 */
[----:B------:R-:W-:Y:S01]  /*3f90*/  FMUL.FTZ R8, R37, UR10 ;  /* 0x0000000a25087c20 */ /* 0x000fe20008410000 */
[----:B------:R-:W-:Y:S01]  /*3fa0*/  FMUL.FTZ R39, R39, UR10 ;  /* 0x0000000a27277c20 */ /* 0x000fe20008410000 */
[----:B------:R-:W-:Y:S01]  /*3fb0*/  FMUL.FTZ R36, R36, UR10 ;  /* 0x0000000a24247c20 */ /* 0x000fe20008410000 */
[----:B------:R-:W-:Y:S01]  /*3fc0*/  FMUL.FTZ R38, R38, UR10 ;  /* 0x0000000a26267c20 */ /* 0x000fe20008410000 */
[----:B------:R2:W1:Y:S04]  /*3fd0*/  MUFU.TANH R105, R40 ;  /* 0x0000002800697308 */ /* 0x0004680000002400 */
[----:B----4-:R-:W-:Y:S01]  /*3fe0*/  FMUL.FTZ R16, R12, UR10 ;  /* 0x0000000a0c107c20 */ /* 0x010fe20008410000 */
[----:B------:R-:W-:Y:S01]  /*3ff0*/  FMUL.FTZ R12, R13, UR10 ;  /* 0x0000000a0d0c7c20 */ /* 0x000fe20008410000 */
[----:B-----5:R-:W-:Y:S01]  /*4000*/  FMUL.FTZ R41, R14, UR10 ;  /* 0x0000000a0e297c20 */ /* 0x020fe20008410000 */
[----:B------:R-:W-:Y:S01]  /*4010*/  FMUL.FTZ R15, R15, UR10 ;  /* 0x0000000a0f0f7c20 */ /* 0x000fe20008410000 */
[----:B------:R2:W4:Y:S01]  /*4020*/  MUFU.TANH R65, R39 ;  /* 0x0000002700417308 */ /* 0x0005220000002400 */
[----:B------:R-:W-:-:S03]  /*4030*/  IADD3 R14, PT, PT, R23, R140, RZ ;  /* 0x0000008c170e7210 */ /* 0x000fc60007ffe0ff */
[----:B------:R-:W-:Y:S01]  /*4040*/  FMUL.FTZ R10, R56, UR10 ;  /* 0x0000000a380a7c20 */ /* 0x000fe20008410000 */
[----:B------:R-:W-:Y:S01]  /*4050*/  FMUL.FTZ R33, R57, UR10 ;  /* 0x0000000a39217c20 */ /* 0x000fe20008410000 */
[----:B------:R-:W-:Y:S01]  /*4060*/  FMUL.FTZ R45, R58, UR10 ;  /* 0x0000000a3a2d7c20 */ /* 0x000fe20008410000 */
[----:B---3--:R-:W-:Y:S01]  /*4070*/  FMUL.FTZ R43, R59, UR10 ;  /* 0x0000000a3b2b7c20 */ /* 0x008fe20008410000 */
[----:B------:R2:W3:Y:S08]  /*4080*/  MUFU.TANH R109, R42 ;  /* 0x0000002a006d7308 */ /* 0x0004f00000002400 */
[----:B------:R2:W1:Y:S08]  /*4090*/  MUFU.TANH R61, R36 ;  /* 0x00000024003d7308 */ /* 0x0004700000002400 */
[----:B------:R-:W1:Y:S08]  /*40a0*/  MUFU.TANH R8, R8 ;  /* 0x0000000800087308 */ /* 0x000e700000002400 */
[----:B------:R2:W1:Y:S08]  /*40b0*/  MUFU.TANH R67, R38 ;  /* 0x0000002600437308 */ /* 0x0004700000002400 */
[----:B------:R-:W1:Y:S08]  /*40c0*/  MUFU.TANH R10, R10 ;  /* 0x0000000a000a7308 */ /* 0x000e700000002400 */
[----:B------:R-:W1:Y:S08]  /*40d0*/  MUFU.TANH R33, R33 ;  /* 0x0000002100217308 */ /* 0x000e700000002400 */
[----:B------:R-:W1:Y:S08]  /*40e0*/  MUFU.TANH R45, R45 ;  /* 0x0000002d002d7308 */ /* 0x000e700000002400 */
[----:B------:R-:W1:Y:S08]  /*40f0*/  MUFU.TANH R43, R43 ;  /* 0x0000002b002b7308 */ /* 0x000e700000002400 */
[----:B------:R-:W1:Y:S08]  /*4100*/  MUFU.TANH R16, R16 ;  /* 0x0000001000107308 */ /* 0x000e700000002400 */
[----:B------:R-:W1:Y:S08]  /*4110*/  MUFU.TANH R12, R12 ;  /* 0x0000000c000c7308 */ /* 0x000e700000002400 */
[----:B------:R-:W1:Y:S08]  /*4120*/  MUFU.TANH R41, R41 ;  /* 0x0000002900297308 */ /* 0x000e700000002400 */
[----:B------:R2:W1:Y:S01]  /*4130*/  MUFU.TANH R39, R15 ;  /* 0x0000000f00277308 */ /* 0x0004620000002400 */
[----:B------:R-:W-:Y:S06]  /*4140*/  BAR.SYNC.DEFER_BLOCKING 0x0 ;  /* 0x0000000000007b1d */ /* 0x000fec0000010000 */
[----:B---34-:R-:W-:Y:S05]  /*4150*/  @!P0 BRA `(.L_x_4707) ;  /* 0x0000000800308947 */ /* 0x018fea0003800000 */
        /* <DEDUP_REMOVED lines=11> */
.L_x_4708:
[----:B------:R-:W3:Y:S01]  /*4210*/  LDC R18, c[0x0][0x4f0] ;  /* 0x00013c00ff127b82 */ /* 0x000ee20000000800 */
[----:B------:R-:W-:Y:S01]  /*4220*/  IADD3 R17, PT, PT, R22, -0x100, RZ ;  /* 0xffffff0016117810 */ /* 0x000fe20007ffe0ff */
[----:B------:R-:W4:Y:S01]  /*4230*/  LDCU.64 UR6, c[0x0][0x3a0] ;  /* 0x00007400ff0677ac */ /* 0x000f220008000a00 */
[----:B------:R-:W-:Y:S02]  /*4240*/  IABS R13, R23 ;  /* 0x00000017000d7213 */ /* 0x000fe40000000000 */
[----:B------:R-:W-:Y:S02]  /*4250*/  IABS R11, R17 ;  /* 0x00000011000b7213 */ /* 0x000fe40000000000 */
[-C--:B---3--:R-:W-:Y:S02]  /*4260*/  IABS R9, R18.reuse ;  /* 0x0000001200097213 */ /* 0x088fe40000000000 */
[----:B------:R-:W-:Y:S02]  /*4270*/  LOP3.LUT R17, R17, R18, RZ, 0x3c, !PT ;  /* 0x0000001211117212 */ /* 0x000fe400078e3cff */
[----:B--2---:R-:W2:Y:S02]  /*4280*/  I2F.RP R15, R9 ;  /* 0x00000009000f7306 */ /* 0x004ea40000209400 */
[----:B------:R-:W-:-:S06]  /*4290*/  ISETP.GE.AND P1, PT, R17, RZ, PT ;  /* 0x000000ff1100720c */ /* 0x000fcc0003f26270 */
        /* <DEDUP_REMOVED lines=38> */
[----:B------:R-:W-:-:S04]  /*4500*/  IMAD R18, R13, R136, RZ ;  /* 0x000000880d127224 */ /* 0x000fc800078e02ff */
[C---:B------:R-:W-:Y:S01]  /*4510*/  IMAD R18, R9.reuse, R137, R18 ;  /* 0x0000008909127224 */ /* 0x040fe200078e0212 */
        /* <DEDUP_REMOVED lines=9> */
[----:B------:R-:W-:-:S07]  /*45b0*/  LEA.HI.X R175, R24, R175, R18, 0x1, P1 ;  /* 0x000000af18af7211 */ /* 0x000fce00008f0c12 */
.L_x_4709:
[----:B------:R-:W3:Y:S01]  /*45c0*/  LDCU UR4, c[0x0][0x440] ;  /* 0x00008800ff0477ac */ /* 0x000ee20008000800 */
[----:B------:R-:W-:Y:S01]  /*45d0*/  IADD3 R18, P2, PT, R7, R176, RZ ;  /* 0x000000b007127210 */ /* 0x000fe20007f5e0ff */
[----:B------:R-:W-:Y:S04]  /*45e0*/  BSSY.RECONVERGENT B0, `(.L_x_4710) ;  /* 0x0000042000007945 */ /* 0x000fe80003800200 */
[----:B--2---:R-:W-:Y:S01]  /*45f0*/  IMAD.X R19, R6, 0x1, R175, P2 ;  /* 0x0000000106137824 */ /* 0x004fe200010e06af */
[C---:B---3--:R-:W-:Y:S02]  /*4600*/  ISETP.GE.AND P1, PT, R184.reuse, UR4, PT ;  /* 0x00000004b8007c0c */ /* 0x048fe4000bf26270 */
[----:B------:R-:W-:-:S11]  /*4610*/  ISETP.GE.AND P3, PT, R184, UR4, PT ;  /* 0x00000004b8007c0c */ /* 0x000fd6000bf66270 */
[-C--:B------:R-:W-:Y:S01]  /*4620*/  @!P1 MOV R25, R19.reuse ;  /* 0x0000001300199202 */ /* 0x080fe20000000f00 */
[----:B------:R-:W-:Y:S01]  /*4630*/  @!P1 IMAD.MOV.U32 R24, RZ, RZ, R18 ;  /* 0x000000ffff189224 */ /* 0x000fe200078e0012 */
[-C--:B------:R-:W-:Y:S01]  /*4640*/  @!P1 MOV R26, R18.reuse ;  /* 0x00000012001a9202 */ /* 0x080fe20000000f00 */
[----:B------:R-:W-:Y:S01]  /*4650*/  @!P3 IMAD.MOV.U32 R34, RZ, RZ, R176 ;  /* 0x000000ffff22b224 */ /* 0x000fe200078e00b0 */
[C---:B------:R-:W-:Y:S01]  /*4660*/  @!P1 LEA R30, P4, R136.reuse, R18, 0x5 ;  /* 0x00000012881e9211 */ /* 0x040fe200078828ff */
[----:B------:R-:W-:Y:S02]  /*4670*/  @!P3 IMAD.MOV.U32 R35, RZ, RZ, R175 ;  /* 0x000000ffff23b224 */ /* 0x000fe400078e00af */
[----:B------:R-:W-:Y:S01]  /*4680*/  @!P1 IMAD R6, R137, 0xa0, RZ ;  /* 0x000000a089069824 */ /* 0x000fe200078e02ff */
[C---:B------:R-:W-:Y:S01]  /*4690*/  @!P1 LEA.HI.X R31, R136.reuse, R19, R137, 0x5, P4 ;  /* 0x00000013881f9211 */ /* 0x040fe200020f2c89 */
[----:B------:R-:W-:Y:S01]  /*46a0*/  @!P1 IMAD.MOV.U32 R27, RZ, RZ, R19 ;  /* 0x000000ffff1b9224 */ /* 0x000fe200078e0013 */
[----:B------:R-:W-:Y:S01]  /*46b0*/  @!PT LDS RZ, [RZ] ;  /* 0x00000000fffff984 */ /* 0x000fe20000000800 */
[----:B------:R-:W-:Y:S01]  /*46c0*/  @!PT LDS RZ, [RZ] ;  /* 0x00000000fffff984 */ /* 0x000fe20000000800 */
[----:B------:R-:W-:Y:S01]  /*46d0*/  @!PT LDS RZ, [RZ] ;  /* 0x00000000fffff984 */ /* 0x000fe20000000800 */
[----:B------:R2:W-:Y:S01]  /*46e0*/  @!P3 LDGSTS.E.BYPASS.LTC128B.128 [R183+0x2000], desc[UR16][R34.64] ;  /* 0x0200000022b7bfae */ /* 0x0005e2000b981a10 */
[----:B------:R-:W-:-:S03]  /*46f0*/  @!P1 IMAD.WIDE.U32 R24, R136, 0xa0, R24 ;  /* 0x000000a088189825 */ /* 0x000fc600078e0018 */
[----:B------:R3:W-:Y:S01]  /*4700*/  @P3 STS.128 [R183+0x2000], RZ ;  /* 0x002000ffb7003388 */ /* 0x0007e20000000c00 */
[----:B------:R-:W-:Y:S01]  /*4710*/  @!P1 IMAD R7, R137, 0x60, RZ ;  /* 0x0000006089079824 */ /* 0x000fe200078e02ff */
[----:B------:R-:W-:Y:S01]  /*4720*/  @!P1 IADD3 R25, PT, PT, R6, R25, RZ ;  /* 0x0000001906199210 */ /* 0x000fe20007ffe0ff */
[C---:B------:R-:W-:Y:S01]  /*4730*/  @!P1 IMAD.WIDE.U32 R26, R136.reuse, 0x60, R26 ;  /* 0x00000060881a9825 */ /* 0x040fe200078e001a */
[----:B------:R3:W-:Y:S01]  /*4740*/  @P1 STS.128 [R183+0x2800], RZ ;  /* 0x002800ffb7001388 */ /* 0x0007e20000000c00 */
[C---:B------:R-:W-:Y:S02]  /*4750*/  @!P1 LEA R6, P2, R136.reuse, R18, 0x7 ;  /* 0x0000001288069211 */ /* 0x040fe400078438ff */
[----:B------:R-:W-:Y:S01]  /*4760*/  @!P1 IMAD.IADD R27, R7, 0x1, R27 ;  /* 0x00000001071b9824 */ /* 0x000fe200078e021b */
[----:B------:R-:W-:Y:S01]  /*4770*/  @!PT LDS RZ, [RZ] ;  /* 0x00000000fffff984 */ /* 0x000fe20000000800 */
[----:B------:R-:W-:Y:S01]  /*4780*/  @!PT LDS RZ, [RZ] ;  /* 0x00000000fffff984 */ /* 0x000fe20000000800 */
[----:B------:R-:W-:Y:S01]  /*4790*/  @!PT LDS RZ, [RZ] ;  /* 0x00000000fffff984 */ /* 0x000fe20000000800 */
[----:B------:R3:W-:Y:S01]  /*47a0*/  @!P1 LDGSTS.E.BYPASS.LTC128B.128 [R183+0x2800], desc[UR16][R18.64] ;  /* 0x0280000012b79fae */ /* 0x0007e2000b981a10 */
[----:B------:R-:W-:-:S03]  /*47b0*/  @!P1 LEA.HI.X R7, R136, R19, R137, 0x7, P2 ;  /* 0x0000001388079211 */ /* 0x000fc600010f3c89 */
[----:B------:R3:W-:Y:S04]  /*47c0*/  @P1 STS.128 [R183+0x3000], RZ ;  /* 0x003000ffb7001388 */ /* 0x0007e80000000c00 */
[----:B------:R-:W-:Y:S01]  /*47d0*/  @!PT LDS RZ, [RZ] ;  /* 0x00000000fffff984 */ /* 0x000fe20000000800 */
[----:B------:R-:W-:Y:S01]  /*47e0*/  @!PT LDS RZ, [RZ] ;  /* 0x00000000fffff984 */ /* 0x000fe20000000800 */
[----:B------:R-:W-:Y:S01]  /*47f0*/  @!PT LDS RZ, [RZ] ;  /* 0x00000000fffff984 */ /* 0x000fe20000000800 */
[----:B------:R3:W-:Y:S04]  /*4800*/  @!P1 LDGSTS.E.BYPASS.LTC128B.128 [R183+0x3000], desc[UR16][R30.64] ;  /* 0x030000001eb79fae */ /* 0x0007e8000b981a10 */
[----:B------:R3:W-:Y:S01]  /*4810*/  @P1 STS.128 [R183+0x3800], RZ ;  /* 0x003800ffb7001388 */ /* 0x0007e20000000c00 */
[----:B--2---:R-:W-:-:S04]  /*4820*/  @!P1 LEA R34, P3, R136, R18, 0x6 ;  /* 0x0000001288229211 */ /* 0x004fc800078630ff */
[----:B------:R-:W-:-:S05]  /*4830*/  @!P1 LEA.HI.X R35, R136, R19, R137, 0x6, P3 ;  /* 0x0000001388239211 */ /* 0x000fca00018f3489 */
        /* <DEDUP_REMOVED lines=21> */
[----:B---3--:R-:W-:Y:S02]  /*4990*/  IMAD R6, R137, 0xc0, RZ ;  /* 0x000000c089067824 */ /* 0x008fe400078e02ff */
[----:B------:R-:W-:-:S05]  /*49a0*/  IMAD.WIDE.U32 R18, R136, 0xc0, R18 ;  /* 0x000000c088127825 */ /* 0x000fca00078e0012 */
[----:B------:R-:W-:-:S05]  /*49b0*/  IADD3 R19, PT, PT, R6, R19, RZ ;  /* 0x0000001306137210 */ /* 0x000fca0007ffe0ff */
[----:B------:R-:W-:Y:S01]  /*49c0*/  @!PT LDS RZ, [RZ] ;  /* 0x00000000fffff984 */ /* 0x000fe20000000800 */
[----:B------:R-:W-:Y:S01]  /*49d0*/  @!PT LDS RZ, [RZ] ;  /* 0x00000000fffff984 */ /* 0x000fe20000000800 */
[----:B------:R-:W-:Y:S01]  /*49e0*/  @!PT LDS RZ, [RZ] ;  /* 0x00000000fffff984 */ /* 0x000fe20000000800 */
[----:B------:R2:W-:Y:S02]  /*49f0*/  LDGSTS.E.BYPASS.LTC128B.128 [R183+0x5800], desc[UR16][R18.64] ;  /* 0x0580000012b77fae */ /* 0x0005e4000b981a10 */
.L_x_4711:
[----:B------:R-:W-:Y:S05]  /*4a00*/  BSYNC.RECONVERGENT B0 ;  /* 0x0000000000007941 */ /* 0x000fea0003800200 */
.L_x_4710:
[----:B------:R-:W0:Y:S02]  /*4a10*/  LDGDEPBAR ;  /* 0x00000000000079af */ /* 0x000e240000000000 */
.L_x_4707:
[C---:B---3--:R-:W-:Y:S01]  /*4a20*/  VIADD R6, R14.reuse, 0x1 ;  /* 0x000000010e067836 */ /* 0x048fe20000000000 */
[----:B------:R-:W3:Y:S01]  /*4a30*/  LDCU UR4, c[0x0][0x45c] ;  /* 0x00008b80ff0477ac */ /* 0x000ee20008000800 */
[C---:B------:R-:W-:Y:S02]  /*4a40*/  VIADD R7, R14.reuse, 0x8 ;  /* 0x000000080e077836 */ /* 0x040fe40000000000 */
[----:B------:R-:W-:Y:S01]  /*4a50*/  VIADD R9, R14, 0x18 ;  /* 0x000000180e097836 */ /* 0x000fe20000000000 */
[-C--:B------:R-:W-:Y:S01]  /*4a60*/  ISETP.GE.AND P2, PT, R6, R138.reuse, PT ;  /* 0x0000008a0600720c */ /* 0x080fe20003f46270 */
[----:B--2---:R-:W-:Y:S01]  /*4a70*/  VIADD R18, R14, 0x28 ;  /* 0x000000280e127836 */ /* 0x004fe20000000000 */
[-C--:B------:R-:W-:Y:S01]  /*4a80*/  ISETP.GE.AND P5, PT, R6, R103.reuse, PT ;  /* 0x000000670600720c */ /* 0x080fe20003fa6270 */
[C---:B------:R-:W-:Y:S01]  /*4a90*/  VIADD R6, R14.reuse, 0x9 ;  /* 0x000000090e067836 */ /* 0x040fe20000000000 */
[-C--:B------:R-:W-:Y:S01]  /*4aa0*/  ISETP.GE.AND P6, PT, R7, R138.reuse, PT ;  /* 0x0000008a0700720c */ /* 0x080fe20003fc6270 */
[----:B------:R-:W-:Y:S01]  /*4ab0*/  IMAD.IADD R168, R5, 0x1, R2 ;  /* 0x0000000105a87824 */ /* 0x000fe200078e0202 */
        /* <DEDUP_REMOVED lines=13> */
[----:B------:R-:W-:Y:S02]  /*4b90*/  ISETP.GE.AND P5, PT, R7, R103, PT ;  /* 0x000000670700720c */ /* 0x000fe40003fa6270 */
        /* <DEDUP_REMOVED lines=70> */
[----:B-1----:R-:W-:Y:S02]  /*5000*/  FSEL R151, R151, -INF , !P4 ;  /* 0xff80000097977808 */ /* 0x002fe40006000000 */
        /* <DEDUP_REMOVED lines=15> */
[----:B------:R-:W-:Y:S02]  /*5100*/  ISETP.GE.AND P6, PT, R6, R138, PT ;  /* 0x0000008a0600720c */ /* 0x000fe40003fc6270 */
[----:B------:R-:W-:Y:S02]  /*5110*/  ISETP.GE.AND P1, PT, R14, R103, PT ;  /* 0x000000670e00720c */ /* 0x000fe40003f26270 */
[----:B------:R-:W-:Y:S02]  /*5120*/  FSEL R121, R121, -INF , !P6 ;  /* 0xff80000079797808 */ /* 0x000fe40007000000 */
[----:B------:R-:W-:Y:S02]  /*5130*/  FSEL R77, R77, -INF , !P1 ;  /* 0xff8000004d4d7808 */ /* 0x000fe40004800000 */
[----:B------:R-:W-:-:S02]  /*5140*/  FSEL R131, R131, -INF , !P3 ;  /* 0xff80000083837808 */ /* 0x000fc40005800000 */
[----:B------:R-:W-:Y:S02]  /*5150*/  FSEL R123, R123, -INF , !P2 ;  /* 0xff8000007b7b7808 */ /* 0x000fe40005000000 */
[-C--:B------:R-:W-:Y:S02]  /*5160*/  ISETP.GE.AND P6, PT, R14, R138.reuse, PT ;  /* 0x0000008a0e00720c */ /* 0x080fe40003fc6270 */
[----:B------:R-:W-:Y:S02]  /*5170*/  FSEL R139, R139, -INF , !P4 ;  /* 0xff8000008b8b7808 */ /* 0x000fe40006000000 */
[C---:B------:R-:W-:Y:S02]  /*5180*/  ISETP.GE.AND P3, PT, R18.reuse, R138, PT ;  /* 0x0000008a1200720c */ /* 0x040fe40003f66270 */
[-C--:B------:R-:W-:Y:S01]  /*5190*/  ISETP.GE.AND P2, PT, R18, R103.reuse, PT ;  /* 0x000000671200720c */ /* 0x080fe20003f46270 */
[----:B------:R-:W-:Y:S01]  /*51a0*/  VIADD R18, R14, 0x68 ;  /* 0x000000680e127836 */ /* 0x000fe20000000000 */
[----:B------:R-:W-:Y:S01]  /*51b0*/  ISETP.GE.AND P4, PT, R6, R103, PT ;  /* 0x000000670600720c */ /* 0x000fe20003f86270 */
[----:B------:R-:W-:Y:S01]  /*51c0*/  VIADD R6, R14, 0x61 ;  /* 0x000000610e067836 */ /* 0x000fe20000000000 */
        /* <DEDUP_REMOVED lines=17> */
[C---:B------:R-:W-:Y:S02]  /*52e0*/  ISETP.GE.AND P6, PT, R6.reuse, R138, PT ;  /* 0x0000008a0600720c */ /* 0x040fe40003fc6270 */
[----:B------:R-:W-:Y:S02]  /*52f0*/  ISETP.GE.AND P2, PT, R6, R103, PT ;  /* 0x000000670600720c */ /* 0x000fe40003f46270 */
[----:B------:R-:W-:Y:S01]  /*5300*/  FMNMX3.FTZ R6, R0, R111, R193, !PT ;  /* 0x0000006f00067276 */ /* 0x000fe200078100c1 */
[----:B------:R-:W-:Y:S01]  /*5310*/  VIADD R0, R14, 0x70 ;  /* 0x000000700e007836 */ /* 0x000fe20000000000 */
        /* <DEDUP_REMOVED lines=23> */
[----:B------:R-:W-:Y:S02]  /*5490*/  FMNMX3.FTZ R18, R18, R145, R127, !PT ;  /* 0x0000009112127276 */ /* 0x000fe4000781007f */
[----:B------:R-:W-:Y:S02]  /*54a0*/  FSEL R65, R65, -INF , !P2 ;  /* 0xff80000041417808 */ /* 0x000fe40005000000 */
[----:B------:R-:W-:Y:S02]  /*54b0*/  ISETP.GE.AND P2, PT, R0, R103, PT ;  /* 0x000000670000720c */ /* 0x000fe40003f46270 */
[----:B------:R-:W-:Y:S02]  /*54c0*/  FMNMX3.FTZ R6, R6, R119, R109, !PT ;  /* 0x0000007706067276 */ /* 0x000fe4000781006d */
[----:B------:R-:W-:Y:S02]  /*54d0*/  FMNMX3.FTZ R18, R18, R125, R123, !PT ;  /* 0x0000007d12127276 */ /* 0x000fe4000781007b */
[----:B------:R-:W-:-:S02]  /*54e0*/  FSEL R41, R41, -INF , !P2 ;  /* 0xff80000029297808 */ /* 0x000fc40005000000 */
[----:B------:R-:W-:Y:S02]  /*54f0*/  FSEL R45, R45, -INF , !P1 ;  /* 0xff8000002d2d7808 */ /* 0x000fe40004800000 */
[----:B------:R-:W-:Y:S02]  /*5500*/  FMNMX3.FTZ R6, R6, R107, R67, !PT ;  /* 0x0000006b06067276 */ /* 0x000fe40007810043 */
[----:B------:R-:W-:Y:S02]  /*5510*/  ISETP.GE.AND P2, PT, R0, R138, PT ;  /* 0x0000008a0000720c */ /* 0x000fe40003f46270 */
[----:B------:R-:W-:Y:S02]  /*5520*/  FMNMX3.FTZ R0, R18, R121, R105, !PT ;  /* 0x0000007912007276 */ /* 0x000fe40007810069 */
[----:B------:R-:W-:Y:S02]  /*5530*/  ISETP.GE.AND P1, PT, R14, R103, PT ;  /* 0x000000670e00720c */ /* 0x000fe40003f26270 */
[----:B------:R-:W-:-:S02]  /*5540*/  FSEL R43, R43, -INF , !P3 ;  /* 0xff8000002b2b7808 */ /* 0x000fc40005800000 */
[----:B------:R-:W-:Y:S02]  /*5550*/  FMNMX3.FTZ R6, R6, R65, R45, !PT ;  /* 0x0000004106067276 */ /* 0x000fe4000781002d */
        /* <DEDUP_REMOVED lines=12> */
[----:B------:R-:W1:Y:S01]  /*5620*/  SHFL.BFLY PT, R47, R6, 0x2, 0x1f ;  /* 0x0c401f00062f7f89 */ /* 0x000e6200000e0000 */
[----:B------:R-:W-:Y:S02]  /*5630*/  LEA R168, R168, UR5, 0x1 ;  /* 0x00000005a8a87c11 */ /* 0x000fe4000f8e08ff */
[----:B------:R-:W-:-:S03]  /*5640*/  FMNMX.FTZ R10, R30, R27, !PT ;  /* 0x0000001b1e0a7209 */ /* 0x000fc60007810000 */
[--C-:B------:R-:W-:Y:S01]  /*5650*/  IMAD.IADD R102, R4, 0x1, R168.reuse ;  /* 0x0000000104667824 */ /* 0x100fe200078e02a8 */
[----:B------:R-:W-:Y:S01]  /*5660*/  LDSM.16.MT88.4 R92, [R168+0x6000] ;  /* 0x00600000a85c783b */ /* 0x000fe20000004200 */
[C---:B------:R-:W-:Y:S02]  /*5670*/  IMAD.IADD R164, R3.reuse, 0x1, R168 ;  /* 0x0000000103a47824 */ /* 0x040fe400078e02a8 */
[----:B------:R-:W-:Y:S01]  /*5680*/  IMAD.IADD R100, R3, 0x1, R102 ;  /* 0x0000000103647824 */ /* 0x000fe200078e0266 */
[----:B------:R-:W2:Y:S04]  /*5690*/  SHFL.BFLY PT, R27, R10, 0x2, 0x1f ;  /* 0x0c401f000a1b7f89 */ /* 0x000ea800000e0000 */
[----:B------:R-:W-:Y:S01]  /*56a0*/  LDSM.16.MT88.4 R84, [R164+0x6000] ;  /* 0x00600000a454783b */ /* 0x000fe20000004200 */
[----:B-1----:R-:W-:-:S05]  /*56b0*/  FMNMX.FTZ R47, R6, R47, !PT ;  /* 0x0000002f062f7209 */ /* 0x002fca0007810000 */
[----:B------:R-:W1:Y:S01]  /*56c0*/  SHFL.BFLY PT, R0, R47, 0x1, 0x1f ;  /* 0x0c201f002f007f89 */ /* 0x000e6200000e0000 */
[----:B--2---:R-:W-:-:S05]  /*56d0*/  FMNMX.FTZ R27, R10, R27, !PT ;  /* 0x0000001b0a1b7209 */ /* 0x004fca0007810000 */
[----:B------:R-:W2:Y:S01]  /*56e0*/  SHFL.BFLY PT, R8, R27, 0x1, 0x1f ;  /* 0x0c201f001b087f89 */ /* 0x000ea200000e0000 */
[----:B-1----:R-:W-:-:S04]  /*56f0*/  FMNMX.FTZ R0, R47, R0, !PT ;  /* 0x000000002f007209 */ /* 0x002fc80007810000 */
[C---:B------:R-:W-:Y:S01]  /*5700*/  FSETP.NEU.FTZ.AND P1, PT, R0.reuse, -INF , PT ;  /* 0xff8000000000780b */ /* 0x040fe20003f3d000 */
[----:B---3--:R-:W-:-:S05]  /*5710*/  FMUL.FTZ R36, R0, UR4 ;  /* 0x0000000400247c20 */ /* 0x008fca0008410000 */
[----:B------:R-:W-:Y:S02]  /*5720*/  FSEL R36, R36, RZ, P1 ;  /* 0x000000ff24247208 */ /* 0x000fe40000800000 */
[----:B--2---:R-:W-:-:S03]  /*5730*/  FMNMX.FTZ R2, R27, R8, !PT ;  /* 0x000000081b027209 */ /* 0x004fc60007810000 */
        /* <DEDUP_REMOVED lines=9> */
[--C-:B------:R-:W-:Y:S01]  /*57d0*/  FFMA.FTZ R47, R11, UR4, -R36.reuse ;  /* 0x000000040b2f7c23 */ /* 0x100fe20008010824 */
[----:B------:R-:W1:Y:S01]  /*57e0*/  MUFU.EX2 R50, R50 ;  /* 0x0000003200327308 */ /* 0x000e620000000800 */
[----:B------:R-:W-:Y:S01]  /*57f0*/  FFMA.FTZ R38, R89, UR4, -R36 ;  /* 0x0000000459267c23 */ /* 0x000fe20008010824 */
[--C-:B------:R-:W-:Y:S01]  /*5800*/  FFMA.FTZ R51, R79, UR4, -R32.reuse ;  /* 0x000000044f337c23 */ /* 0x100fe20008010820 */
[--C-:B------:R-:W-:Y:S01]  /*5810*/  FFMA.FTZ R46, R7, UR4, -R32.reuse ;  /* 0x00000004072e7c23 */ /* 0x100fe20008010820 */
[----:B------:R-:W2:Y:S01]  /*5820*/  LDSM.16.MT88.4 R76, [R102+0x6000] ;  /* 0x00600000664c783b */ /* 0x000ea20000004200 */
[--C-:B------:R-:W-:Y:S01]  /*5830*/  FFMA.FTZ R55, R25, UR4, -R32.reuse ;  /* 0x0000000419377c23 */ /* 0x100fe20008010820 */
[----:B------:R-:W-:Y:S01]  /*5840*/  FFMA.FTZ R48, R15, UR4, -R32 ;  /* 0x000000040f307c23 */ /* 0x000fe20008010820 */
[----:B------:R-:W-:Y:S01]  /*5850*/  MUFU.EX2 R53, R53 ;  /* 0x0000003500357308 */ /* 0x000fe20000000800 */
[----:B------:R-:W3:Y:S01]  /*5860*/  LDSM.16.MT88.4 R4, [R100+0x6000] ;  /* 0x006000006404783b */ /* 0x000ee20000004200 */
[----:B------:R-:W-:Y:S01]  /*5870*/  FFMA.FTZ R3, R9, UR4, -R36 ;  /* 0x0000000409037c23 */ /* 0x000fe20008010824 */
[--C-:B------:R-:W-:Y:S01]  /*5880*/  FFMA.FTZ R42, R49, UR4, -R32.reuse ;  /* 0x00000004312a7c23 */ /* 0x100fe20008010820 */
[----:B------:R-:W4:Y:S01]  /*5890*/  MUFU.EX2 R44, R44 ;  /* 0x0000002c002c7308 */ /* 0x000f220000000800 */
[----:B------:R-:W5:Y:S01]  /*58a0*/  LDSM.16.MT88.4 R12, [R102+0x6800] ;  /* 0x00680000660c783b */ /* 0x000f620000004200 */
[--C-:B------:R-:W-:Y:S01]  /*58b0*/  FFMA.FTZ R37, R37, UR4, -R32.reuse ;  /* 0x0000000425257c23 */ /* 0x100fe20008010820 */
[----:B-1----:R-:W-:Y:S01]  /*58c0*/  F2FP.F16.F32.PACK_AB R69, R50, R57 ;  /* 0x000000393245723e */ /* 0x002fe200000000ff */
[----:B------:R-:W-:Y:S01]  /*58d0*/  MUFU.EX2 R55, R55 ;  /* 0x0000003700377308 */ /* 0x000fe20000000800 */
[----:B------:R-:W1:Y:S01]  /*58e0*/  LDSM.16.MT88.4 R24, [R168+0x6800] ;  /* 0x00680000a818783b */ /* 0x000e620000004200 */
[--C-:B------:R-:W-:Y:S01]  /*58f0*/  FFMA.FTZ R34, R73, UR4, -R32.reuse ;  /* 0x0000000449227c23 */ /* 0x100fe20008010820 */
[----:B------:R-:W-:Y:S01]  /*5900*/  FFMA.FTZ R52, R83, UR4, -R32 ;  /* 0x0000000453347c23 */ /* 0x000fe20008010820 */
[----:B------:R-:W4:Y:S01]  /*5910*/  MUFU.EX2 R48, R48 ;  /* 0x0000003000307308 */ /* 0x000f220000000800 */
[----:B------:R-:W1:Y:S01]  /*5920*/  LDSM.16.MT88.4 R16, [R164+0x6800] ;  /* 0x00680000a410783b */ /* 0x000e620000004200 */
[----:B------:R-:W-:Y:S01]  /*5930*/  FFMA.FTZ R56, R111, UR4, -R36 ;  /* 0x000000046f387c23 */ /* 0x000fe20008010824 */
[--C-:B------:R-:W-:Y:S01]  /*5940*/  FFMA.FTZ R58, R117, UR4, -R32.reuse ;  /* 0x00000004753a7c23 */ /* 0x100fe20008010820 */
[----:B------:R-:W-:Y:S01]  /*5950*/  MUFU.EX2 R51, R51 ;  /* 0x0000003300337308 */ /* 0x000fe20000000800 */
[----:B------:R-:W1:Y:S01]  /*5960*/  LDSM.16.MT88.4 R8, [R100+0x6800] ;  /* 0x006800006408783b */ /* 0x000e620000004200 */
[----:B----4-:R-:W-:Y:S01]  /*5970*/  F2FP.F16.F32.PACK_AB R71, R44, R53 ;  /* 0x000000352c47723e */ /* 0x010fe200000000ff */
[--C-:B------:R-:W-:Y:S01]  /*5980*/  FFMA.FTZ R115, R115, UR4, -R32.reuse ;  /* 0x0000000473737c23 */ /* 0x100fe20008010820 */
[----:B------:R-:W4:Y:S01]  /*5990*/  MUFU.EX2 R46, R46 ;  /* 0x0000002e002e7308 */ /* 0x000f220000000800 */
[----:B------:R-:W-:Y:S01]  /*59a0*/  FFMA.FTZ R54, R191, UR4, -R32 ;  /* 0x00000004bf367c23 */ /* 0x000fe20008010820 */
[--C-:B------:R-:W-:Y:S01]  /*59b0*/  FFMA.FTZ R197, R197, UR4, -R36.reuse ;  /* 0x00000004c5c57c23 */ /* 0x100fe20008010824 */
[----:B------:R-:W-:Y:S01]  /*59c0*/  FFMA.FTZ R195, R195, UR4, -R36 ;  /* 0x00000004c3c37c23 */ /* 0x000fe20008010824 */
[----:B------:R-:W-:Y:S01]  /*59d0*/  MUFU.EX2 R47, R47 ;  /* 0x0000002f002f7308 */ /* 0x000fe20000000800 */
[----:B------:R-:W-:Y:S01]  /*59e0*/  FFMA.FTZ R60, R113, UR4, -R32 ;  /* 0x00000004713c7c23 */ /* 0x000fe20008010820 */
[----:B------:R-:W-:Y:S01]  /*59f0*/  F2FP.F16.F32.PACK_AB R68, R48, R55 ;  /* 0x000000373044723e */ /* 0x000fe200000000ff */
[--C-:B------:R-:W-:Y:S01]  /*5a00*/  FFMA.FTZ R141, R141, UR4, -R36.reuse ;  /* 0x000000048d8d7c23 */ /* 0x100fe20008010824 */
[----:B------:R-:W3:Y:S01]  /*5a10*/  MUFU.EX2 R40, R40 ;  /* 0x0000002800287308 */ /* 0x000ee20000000800 */
[----:B------:R-:W-:Y:S01]  /*5a20*/  FFMA.FTZ R62, R133, UR4, -R36 ;  /* 0x00000004853e7c23 */ /* 0x000fe20008010824 */
[--C-:B------:R-:W-:Y:S01]  /*5a30*/  FFMA.FTZ R66, R143, UR4, -R32.reuse ;  /* 0x000000048f427c23 */ /* 0x100fe20008010820 */
[----:B------:R-:W-:Y:S01]  /*5a40*/  FFMA.FTZ R64, R135, UR4, -R32 ;  /* 0x0000000487407c23 */ /* 0x000fe20008010820 */
[----:B------:R-:W-:Y:S01]  /*5a50*/  MUFU.EX2 R38, R38 ;  /* 0x0000002600267308 */ /* 0x000fe20000000800 */
[----:B------:R-:W-:Y:S01]  /*5a60*/  FFMA.FTZ R177, R177, UR4, -R36 ;  /* 0x00000004b1b17c23 */ /* 0x000fe20008010824 */
[----:B----4-:R-:W-:Y:S01]  /*5a70*/  F2FP.F16.F32.PACK_AB R70, R46, R51 ;  /* 0x000000332e46723e */ /* 0x010fe200000000ff */
[--C-:B------:R-:W-:Y:S01]  /*5a80*/  FFMA.FTZ R163, R163, UR4, -R32.reuse ;  /* 0x00000004a3a37c23 */ /* 0x100fe20008010820 */
[----:B------:R-:W-:Y:S01]  /*5a90*/  MUFU.EX2 R3, R3 ;  /* 0x0000000300037308 */ /* 0x000fe20000000800 */
[----:B------:R-:W-:Y:S01]  /*5aa0*/  FFMA.FTZ R161, R161, UR4, -R32 ;  /* 0x00000004a1a17c23 */ /* 0x000fe20008010820 */
[--C-:B------:R-:W-:Y:S01]  /*5ab0*/  FFMA.FTZ R106, R151, UR4, -R36.reuse ;  /* 0x00000004976a7c23 */ /* 0x100fe20008010824 */
[----:B------:R-:W-:Y:S01]  /*5ac0*/  FFMA.FTZ R104, R157, UR4, -R36 ;  /* 0x000000049d687c23 */ /* 0x000fe20008010824 */
[----:B------:R4:W-:Y:S01]  /*5ad0*/  MUFU.EX2 R49, R52 ;  /* 0x0000003400317308 */ /* 0x0009e20000000800 */
[C---:B--2---:R-:W-:Y:S01]  /*5ae0*/  HMMA.16816.F32 R80, R68.reuse, R76, RZ ;  /* 0x0000004c4450723c */ /* 0x044fe200000018ff */
[--C-:B------:R-:W-:Y:S01]  /*5af0*/  FFMA.FTZ R110, R153, UR4, -R32.reuse ;  /* 0x00000004996e7c23 */ /* 0x100fe20008010820 */
        /* <DEDUP_REMOVED lines=8> */
[--C-:B------:R-:W-:Y:S01]  /*5b80*/  FFMA.FTZ R114, R139, UR4, -R36.reuse ;  /* 0x000000048b727c23 */ /* 0x100fe20008010824 */
[----:B------:R-:W5:Y:S01]  /*5b90*/  MUFU.EX2 R34, R34 ;  /* 0x0000002200227308 */ /* 0x000f620000000800 */
[--C-:B------:R-:W-:Y:S01]  /*5ba0*/  FFMA.FTZ R119, R119, UR4, -R36.reuse ;  /* 0x0000000477777c23 */ /* 0x100fe20008010824 */
[----:B----4-:R-:W-:Y:S01]  /*5bb0*/  FFMA.FTZ R52, R193, UR4, -R36 ;  /* 0x00000004c1347c23 */ /* 0x010fe20008010824 */
[--C-:B------:R-:W-:Y:S01]  /*5bc0*/  FFMA.FTZ R118, R127, UR4, -R32.reuse ;  /* 0x000000047f767c23 */ /* 0x100fe20008010820 */
[----:B------:R-:W-:Y:S01]  /*5bd0*/  MUFU.EX2 R111, R197 ;  /* 0x000000c5006f7308 */ /* 0x000fe20000000800 */
[C---:B------:R-:W-:Y:S01]  /*5be0*/  HMMA.16816.F32 R96, R68.reuse, R92, RZ ;  /* 0x0000005c4460723c */ /* 0x040fe200000018ff */
[----:B------:R-:W-:Y:S01]  /*5bf0*/  FFMA.FTZ R116, R121, UR4, -R32 ;  /* 0x0000000479747c23 */ /* 0x000fe20008010820 */
[----:B------:R-:W-:Y:S01]  /*5c00*/  FFMA.FTZ R131, R131, UR4, -R36 ;  /* 0x0000000483837c23 */ /* 0x000fe20008010824 */
[----:B------:R-:W4:Y:S01]  /*5c10*/  MUFU.EX2 R56, R56 ;  /* 0x0000003800387308 */ /* 0x000f220000000800 */
[--C-:B------:R-:W-:Y:S01]  /*5c20*/  FFMA.FTZ R125, R125, UR4, -R32.reuse ;  /* 0x000000047d7d7c23 */ /* 0x100fe20008010820 */
[--C-:B------:R-:W-:Y:S01]  /*5c30*/  FFMA.FTZ R120, R123, UR4, -R32.reuse ;  /* 0x000000047b787c23 */ /* 0x100fe20008010820 */
[--C-:B------:R-:W-:Y:S01]  /*5c40*/  FFMA.FTZ R122, R63, UR4, -R32.reuse ;  /* 0x000000043f7a7c23 */ /* 0x100fe20008010820 */
[----:B------:R-:W-:Y:S01]  /*5c50*/  MUFU.EX2 R52, R52 ;  /* 0x0000003400347308 */ /* 0x000fe20000000800 */
[C---:B------:R-:W-:Y:S01]  /*5c60*/  HMMA.16816.F32 R88, R68.reuse, R84, RZ ;  /* 0x000000544458723c */ /* 0x040fe200000018ff */
[--C-:B------:R-:W-:Y:S01]  /*5c70*/  FFMA.FTZ R59, R59, UR4, -R32.reuse ;  /* 0x000000043b3b7c23 */ /* 0x100fe20008010820 */
[----:B------:R-:W-:Y:S01]  /*5c80*/  FFMA.FTZ R105, R105, UR4, -R32 ;  /* 0x0000000469697c23 */ /* 0x000fe20008010820 */
[----:B------:R-:W4:Y:S01]  /*5c90*/  MUFU.EX2 R113, R195 ;  /* 0x000000c300717308 */ /* 0x000f220000000800 */
[----:B------:R-:W-:Y:S01]  /*5ca0*/  FADD.FTZ R48, R55, R48 ;  /* 0x0000003037307221 */ /* 0x000fe20000010000 */
[----:B------:R-:W-:Y:S01]  /*5cb0*/  FADD.FTZ R50, R57, R50 ;  /* 0x0000003239327221 */ /* 0x000fe20000010000 */
[----:B------:R-:W-:Y:S01]  /*5cc0*/  FFMA.FTZ R191, R30, UR4, -R32 ;  /* 0x000000041ebf7c23 */ /* 0x000fe20008010820 */
[----:B------:R3:W-:Y:S01]  /*5cd0*/  MUFU.EX2 R117, R60 ;  /* 0x0000003c00757308 */ /* 0x0007e20000000800 */
[C---:B------:R-:W-:Y:S01]  /*5ce0*/  HMMA.16816.F32 R92, R68.reuse, R94, RZ ;  /* 0x0000005e445c723c */ /* 0x040fe200000018ff */
[----:B------:R-:W-:Y:S01]  /*5cf0*/  FADD.FTZ R51, R51, R48 ;  /* 0x0000003033337221 */ /* 0x000fe20000010000 */
[----:B------:R-:W-:Y:S01]  /*5d00*/  FADD.FTZ R53, R53, R50 ;  /* 0x0000003235357221 */ /* 0x000fe20000010000 */
[----:B------:R-:W4:Y:S01]  /*5d10*/  MUFU.EX2 R58, R58 ;  /* 0x0000003a003a7308 */ /* 0x000f220000000800 */
[--C-:B------:R-:W-:Y:S01]  /*5d20*/  FFMA.FTZ R45, R45, UR4, -R36.reuse ;  /* 0x000000042d2d7c23 */ /* 0x100fe20008010824 */
[----:B------:R-:W-:Y:S01]  /*5d30*/  FADD.FTZ R46, R46, R51 ;  /* 0x000000332e2e7221 */ /* 0x000fe20000010000 */
[----:B------:R-:W-:Y:S01]  /*5d40*/  FADD.FTZ R44, R44, R53 ;  /* 0x000000352c2c7221 */ /* 0x000fe20000010000 */
[----:B------:R-:W-:Y:S01]  /*5d50*/  MUFU.EX2 R115, R115 ;  /* 0x0000007300737308 */ /* 0x000fe20000000800 */
[----:B------:R-:W-:Y:S01]  /*5d60*/  HMMA.16816.F32 R84, R68, R86, RZ ;  /* 0x000000564454723c */ /* 0x000fe200000018ff */
[--C-:B------:R-:W-:Y:S01]  /*5d70*/  FFMA.FTZ R41, R41, UR4, -R36.reuse ;  /* 0x0000000429297c23 */ /* 0x100fe20008010824 */
[--C-:B------:R-:W-:Y:S01]  /*5d80*/  FFMA.FTZ R39, R39, UR4, -R36.reuse ;  /* 0x0000000427277c23 */ /* 0x100fe20008010824 */
[----:B------:R-:W4:Y:S01]  /*5d90*/  MUFU.EX2 R54, R54 ;  /* 0x0000003600367308 */ /* 0x000f220000000800 */
[----:B---3--:R-:W-:Y:S01]  /*5da0*/  FFMA.FTZ R60, R189, UR4, -R36 ;  /* 0x00000004bd3c7c23 */ /* 0x008fe20008010824 */
[----:B------:R-:W-:-:S02]  /*5db0*/  IMAD.MOV.U32 R189, RZ, RZ, -0x1 ;  /* 0xffffffffffbd7424 */ /* 0x000fc400078e00ff */
[----:B------:R-:W-:Y:S01]  /*5dc0*/  MUFU.EX2 R141, R141 ;  /* 0x0000008d008d7308 */ /* 0x000fe20000000800 */
[C---:B------:R-:W-:Y:S01]  /*5dd0*/  HMMA.16816.F32 R72, R68.reuse, R4, RZ ;  /* 0x000000044448723c */ /* 0x040fe200000018ff */
[----:B------:R-:W-:Y:S01]  /*5de0*/  F2FP.F16.F32.PACK_AB R5, R40, R47 ;  /* 0x0000002f2805723e */ /* 0x000fe200000000ff */
[----:B------:R-:W-:Y:S01]  /*5df0*/  FADD.FTZ R47, R47, R44 ;  /* 0x0000002c2f2f7221 */ /* 0x000fe20000010000 */
[----:B--2---:R-:W-:Y:S01]  /*5e00*/  F2FP.F16.F32.PACK_AB R4, R42, R49 ;  /* 0x000000312a04723e */ /* 0x004fe200000000ff */
        /* <DEDUP_REMOVED lines=10> */
[----:B------:R-:W3:Y:S02]  /*5eb0*/  MUFU.EX2 R62, R62 ;  /* 0x0000003e003e7308 */ /* 0x000ee40000000800 */
[----:B------:R-:W-:Y:S01]  /*5ec0*/  FADD.FTZ R37, R37, R42 ;  /* 0x0000002a25257221 */ /* 0x000fe20000010000 */
[----:B------:R-:W-:Y:S01]  /*5ed0*/  FADD.FTZ R40, R3, R40 ;  /* 0x0000002803287221 */ /* 0x000fe20000010000 */
[----:B------:R-:W-:Y:S01]  /*5ee0*/  HMMA.16816.F32 R80, R4, R12, R80 ;  /* 0x0000000c0450723c */ /* 0x000fe20000001850 */
[----:B------:R-:W-:Y:S01]  /*5ef0*/  MUFU.EX2 R143, R163 ;  /* 0x000000a3008f7308 */ /* 0x000fe20000000800 */
[----:B------:R-:W-:-:S03]  /*5f00*/  FFMA.FTZ R42, R35, UR4, -R32 ;  /* 0x00000004232a7c23 */ /* 0x000fc60008010820 */
[----:B------:R-:W5:Y:S03]  /*5f10*/  MUFU.EX2 R66, R66 ;  /* 0x0000004200427308 */ /* 0x000f660000000800 */
[C---:B------:R-:W-:Y:S01]  /*5f20*/  HMMA.16816.F32 R76, R4.reuse, R14, R76 ;  /* 0x0000000e044c723c */ /* 0x040fe2000000184c */
[----:B------:R-:W2:Y:S01]  /*5f30*/  LDSM.16.MT88.4 R12, [R102+0x7000] ;  /* 0x00700000660c783b */ /* 0x000ea20000004200 */
[----:B------:R-:W-:Y:S04]  /*5f40*/  MUFU.EX2 R135, R161 ;  /* 0x000000a100877308 */ /* 0x000fe80000000800 */
[----:B------:R-:W5:Y:S02]  /*5f50*/  MUFU.EX2 R64, R64 ;  /* 0x0000004000407308 */ /* 0x000f640000000800 */
[C---:B-1----:R-:W-:Y:S02]  /*5f60*/  HMMA.16816.F32 R96, R4.reuse, R24, R96 ;  /* 0x000000180460723c */ /* 0x042fe40000001860 */
[----:B------:R-:W-:Y:S04]  /*5f70*/  MUFU.EX2 R151, R159 ;  /* 0x0000009f00977308 */ /* 0x000fe80000000800 */
[----:B------:R-:W1:Y:S02]  /*5f80*/  MUFU.EX2 R106, R106 ;  /* 0x0000006a006a7308 */ /* 0x000e640000000800 */
[C---:B------:R-:W-:Y:S01]  /*5f90*/  HMMA.16816.F32 R92, R4.reuse, R26, R92 ;  /* 0x0000001a045c723c */ /* 0x040fe2000000185c */
[----:B------:R-:W3:Y:S01]  /*5fa0*/  LDSM.16.MT88.4 R24, [R168+0x7000] ;  /* 0x00700000a818783b */ /* 0x000ee20000004200 */
[----:B------:R-:W-:Y:S04]  /*5fb0*/  MUFU.EX2 R104, R104 ;  /* 0x0000006800687308 */ /* 0x000fe80000000800 */
[----:B------:R-:W1:Y:S02]  /*5fc0*/  MUFU.EX2 R153, R155 ;  /* 0x0000009b00997308 */ /* 0x000e640000000800 */
[C---:B------:R-:W-:Y:S02]  /*5fd0*/  HMMA.16816.F32 R88, R4.reuse, R16, R88 ;  /* 0x000000100458723c */ /* 0x040fe40000001858 */
[----:B------:R-:W-:Y:S04]  /*5fe0*/  MUFU.EX2 R110, R110 ;  /* 0x0000006e006e7308 */ /* 0x000fe80000000800 */
[----:B------:R-:W1:Y:S02]  /*5ff0*/  MUFU.EX2 R147, R149 ;  /* 0x0000009500937308 */ /* 0x000e640000000800 */
[C---:B------:R-:W-:Y:S01]  /*6000*/  HMMA.16816.F32 R84, R4.reuse, R18, R84 ;  /* 0x000000120454723c */ /* 0x040fe20000001854 */
[----:B------:R-:W5:Y:S01]  /*6010*/  LDSM.16.MT88.4 R16, [R164+0x7000] ;  /* 0x00700000a410783b */ /* 0x000f620000004200 */
[----:B------:R2:W-:Y:S04]  /*6020*/  MUFU.EX2 R145, R112 ;  /* 0x0000007000917308 */ /* 0x0005e80000000800 */
[----:B------:R-:W1:Y:S02]  /*6030*/  MUFU.EX2 R108, R108 ;  /* 0x0000006c006c7308 */ /* 0x000e640000000800 */
[C---:B------:R-:W-:Y:S02]  /*6040*/  HMMA.16816.F32 R72, R4.reuse, R8, R72 ;  /* 0x000000080448723c */ /* 0x040fe40000001848 */
[----:B------:R-:W-:Y:S04]  /*6050*/  MUFU.EX2 R114, R114 ;  /* 0x0000007200727308 */ /* 0x000fe80000000800 */
[----:B------:R-:W-:Y:S02]  /*6060*/  MUFU.EX2 R119, R119 ;  /* 0x0000007700777308 */ /* 0x000fe40000000800 */
[----:B------:R-:W-:Y:S01]  /*6070*/  HMMA.16816.F32 R68, R4, R10, R68 ;  /* 0x0000000a0444723c */ /* 0x000fe20000001844 */
[----:B------:R-:W1:Y:S01]  /*6080*/  LDSM.16.MT88.4 R8, [R100+0x7000] ;  /* 0x007000006408783b */ /* 0x000e620000004200 */
[----:B----4-:R-:W-:Y:S01]  /*6090*/  F2FP.F16.F32.PACK_AB R5, R56, R111 ;  /* 0x0000006f3805723e */ /* 0x010fe200000000ff */
[----:B--2---:R-:W-:Y:S01]  /*60a0*/  FFMA.FTZ R112, R129, UR4, -R36 ;  /* 0x0000000481707c23 */ /* 0x004fe20008010824 */
[----:B------:R-:W-:Y:S01]  /*60b0*/  F2FP.F16.F32.PACK_AB R7, R113, R52 ;  /* 0x000000347107723e */ /* 0x000fe200000000ff */
[----:B------:R-:W2:Y:S01]  /*60c0*/  MUFU.EX2 R129, R131 ;  /* 0x0000008300817308 */ /* 0x000ea20000000800 */
[----:B------:R-:W-:Y:S01]  /*60d0*/  F2FP.F16.F32.PACK_AB R4, R58, R117 ;  /* 0x000000753a04723e */ /* 0x000fe200000000ff */
[----:B------:R-:W-:Y:S01]  /*60e0*/  FADD.FTZ R111, R111, R40 ;  /* 0x000000286f6f7221 */ /* 0x000fe20000010000 */
[----:B------:R-:W-:Y:S01]  /*60f0*/  F2FP.F16.F32.PACK_AB R6, R54, R115 ;  /* 0x000000733606723e */ /* 0x000fe200000000ff */
[----:B------:R-:W4:Y:S04]  /*6100*/  MUFU.EX2 R112, R112 ;  /* 0x0000007000707308 */ /* 0x000f280000000800 */
[----:B------:R-:W-:Y:S02]  /*6110*/  MUFU.EX2 R118, R118 ;  /* 0x0000007600767308 */ /* 0x000fe40000000800 */
[C---:B------:R-:W-:Y:S02]  /*6120*/  HMMA.16816.F32 R80, R4.reuse, R12, R80 ;  /* 0x0000000c0450723c */ /* 0x040fe40000001850 */
[----:B------:R-:W4:Y:S04]  /*6130*/  MUFU.EX2 R123, R125 ;  /* 0x0000007d007b7308 */ /* 0x000f280000000800 */
[----:B------:R2:W-:Y:S02]  /*6140*/  MUFU.EX2 R121, R120 ;  /* 0x0000007800797308 */ /* 0x0005e40000000800 */
[C---:B------:R-:W-:Y:S01]  /*6150*/  HMMA.16816.F32 R76, R4.reuse, R14, R76 ;  /* 0x0000000e044c723c */ /* 0x040fe2000000184c */
[----:B------:R-:W4:Y:S01]  /*6160*/  LDSM.16.MT88.4 R12, [R102+0x7800] ;  /* 0x00780000660c783b */ /* 0x000f220000004200 */
[----:B------:R-:W4:Y:S04]  /*6170*/  MUFU.EX2 R116, R116 ;  /* 0x0000007400747308 */ /* 0x000f280000000800 */
[----:B------:R-:W-:Y:S02]  /*6180*/  MUFU.EX2 R63, R105 ;  /* 0x00000069003f7308 */ /* 0x000fe40000000800 */
[----:B---3--:R-:W-:Y:S02]  /*6190*/  HMMA.16816.F32 R96, R4, R24, R96 ;  /* 0x000000180460723c */ /* 0x008fe40000001860 */
[----:B------:R-:W-:Y:S01]  /*61a0*/  MUFU.EX2 R122, R122 ;  /* 0x0000007a007a7308 */ /* 0x000fe20000000800 */
[----:B--2---:R-:W-:-:S03]  /*61b0*/  FFMA.FTZ R120, R61, UR4, -R32 ;  /* 0x000000043d787c23 */ /* 0x004fc60008010820 */
[----:B------:R-:W-:Y:S02]  /*61c0*/  MUFU.EX2 R59, R59 ;  /* 0x0000003b003b7308 */ /* 0x000fe40000000800 */
[C---:B------:R-:W-:Y:S01]  /*61d0*/  HMMA.16816.F32 R92, R4.reuse, R26, R92 ;  /* 0x0000001a045c723c */ /* 0x040fe2000000185c */
[----:B------:R-:W2:Y:S01]  /*61e0*/  LDSM.16.MT88.4 R24, [R168+0x7800] ;  /* 0x00780000a818783b */ /* 0x000ea20000004200 */
[----:B------:R-:W-:Y:S04]  /*61f0*/  MUFU.EX2 R120, R120 ;  /* 0x0000007800787308 */ /* 0x000fe80000000800 */
[----:B------:R-:W-:Y:S02]  /*6200*/  MUFU.EX2 R43, R45 ;  /* 0x0000002d002b7308 */ /* 0x000fe40000000800 */
[C---:B-----5:R-:W-:Y:S02]  /*6210*/  HMMA.16816.F32 R88, R4.reuse, R16, R88 ;  /* 0x000000100458723c */ /* 0x060fe40000001858 */
[----:B------:R-:W-:Y:S04]  /*6220*/  MUFU.EX2 R38, R41 ;  /* 0x0000002900267308 */ /* 0x000fe80000000800 */
[----:B------:R-:W-:Y:S02]  /*6230*/  MUFU.EX2 R35, R39 ;  /* 0x0000002700237308 */ /* 0x000fe40000000800 */
[C---:B------:R-:W-:Y:S01]  /*6240*/  HMMA.16816.F32 R84, R4.reuse, R18, R84 ;  /* 0x000000120454723c */ /* 0x040fe20000001854 */
[----:B------:R-:W3:Y:S01]  /*6250*/  LDSM.16.MT88.4 R16, [R164+0x7800] ;  /* 0x00780000a410783b */ /* 0x000ee20000004200 */
[----:B------:R-:W-:Y:S04]  /*6260*/  MUFU.EX2 R3, R42 ;  /* 0x0000002a00037308 */ /* 0x000fe80000000800 */
[----:B------:R-:W-:Y:S02]  /*6270*/  MUFU.EX2 R191, R191 ;  /* 0x000000bf00bf7308 */ /* 0x000fe40000000800 */
[C---:B-1----:R-:W-:Y:S08]  /*6280*/  HMMA.16816.F32 R72, R4.reuse, R8, R72 ;  /* 0x000000080448723c */ /* 0x042ff00000001848 */
[----:B------:R-:W-:Y:S01]  /*6290*/  HMMA.16816.F32 R68, R4, R10, R68 ;  /* 0x0000000a0444723c */ /* 0x000fe20000001844 */
[----:B------:R-:W1:Y:S01]  /*62a0*/  LDSM.16.MT88.4 R8, [R100+0x7800] ;  /* 0x007800006408783b */ /* 0x000e620000004200 */
[----:B------:R-:W-:-:S02]  /*62b0*/  F2FP.F16.F32.PACK_AB R5, R60, R141 ;  /* 0x0000008d3c05723e */ /* 0x000fc400000000ff */
[----:B------:R-:W-:Y:S02]  /*62c0*/  F2FP.F16.F32.PACK_AB R7, R62, R133 ;  /* 0x000000853e07723e */ /* 0x000fe400000000ff */
[----:B------:R-:W-:Y:S02]  /*62d0*/  F2FP.F16.F32.PACK_AB R4, R66, R143 ;  /* 0x0000008f4204723e */ /* 0x000fe400000000ff */
[----:B------:R-:W-:-:S07]  /*62e0*/  F2FP.F16.F32.PACK_AB R6, R64, R135 ;  /* 0x000000874006723e */ /* 0x000fce00000000ff */
[C---:B----4-:R-:W-:Y:S08]  /*62f0*/  HMMA.16816.F32 R80, R4.reuse, R12, R80 ;  /* 0x0000000c0450723c */ /* 0x050ff00000001850 */
[C---:B------:R-:W-:Y:S01]  /*6300*/  HMMA.16816.F32 R76, R4.reuse, R14, R76 ;  /* 0x0000000e044c723c */ /* 0x040fe2000000184c */
[----:B------:R-:W4:Y:S07]  /*6310*/  LDSM.16.MT88.4 R12, [R102+0x8000] ;  /* 0x00800000660c783b */ /* 0x000f2e0000004200 */
[C---:B--2---:R-:W-:Y:S08]  /*6320*/  HMMA.16816.F32 R96, R4.reuse, R24, R96 ;  /* 0x000000180460723c */ /* 0x044ff00000001860 */
[C---:B------:R-:W-:Y:S01]  /*6330*/  HMMA.16816.F32 R92, R4.reuse, R26, R92 ;  /* 0x0000001a045c723c */ /* 0x040fe2000000185c */
[----:B------:R-:W2:Y:S07]  /*6340*/  LDSM.16.MT88.4 R24, [R168+0x8000] ;  /* 0x00800000a818783b */ /* 0x000eae0000004200 */
[C---:B---3--:R-:W-:Y:S08]  /*6350*/  HMMA.16816.F32 R88, R4.reuse, R16, R88 ;  /* 0x000000100458723c */ /* 0x048ff00000001858 */
[C---:B------:R-:W-:Y:S01]  /*6360*/  HMMA.16816.F32 R84, R4.reuse, R18, R84 ;  /* 0x000000120454723c */ /* 0x040fe20000001854 */
[----:B------:R-:W3:Y:S07]  /*6370*/  LDSM.16.MT88.4 R16, [R164+0x8000] ;  /* 0x00800000a410783b */ /* 0x000eee0000004200 */
        /* <DEDUP_REMOVED lines=25> */
[----:B------:R-:W3:Y:S07]  /*6510*/  LDSM.16.MT88.4 R12, [R168+0x9000] ;  /* 0x00900000a80c783b */ /* 0x000eee0000004200 */
[----:B--2---:R-:W-:Y:S01]  /*6520*/  HMMA.16816.F32 R96, R4, R24, R96 ;  /* 0x000000180460723c */ /* 0x004fe20000001860 */
[--C-:B------:R-:W-:Y:S01]  /*6530*/  FFMA.FTZ R24, R109, UR4, -R36.reuse ;  /* 0x000000046d187c23 */ /* 0x100fe20008010824 */
[----:B------:R-:W-:-:S05]  /*6540*/  FFMA.FTZ R25, R67, UR4, -R36 ;  /* 0x0000000443197c23 */ /* 0x000fca0008010824 */
[----:B------:R-:W-:Y:S01]  /*6550*/  MUFU.EX2 R24, R24 ;  /* 0x0000001800187308 */ /* 0x000fe20000000800 */
[C---:B------:R-:W-:Y:S01]  /*6560*/  HMMA.16816.F32 R92, R4.reuse, R26, R92 ;  /* 0x0000001a045c723c */ /* 0x040fe2000000185c */
[--C-:B------:R-:W-:Y:S01]  /*6570*/  FFMA.FTZ R27, R107, UR4, -R36.reuse ;  /* 0x000000046b1b7c23 */ /* 0x100fe20008010824 */
[----:B------:R-:W-:Y:S01]  /*6580*/  FFMA.FTZ R26, R65, UR4, -R36 ;  /* 0x00000004411a7c23 */ /* 0x000fe20008010824 */
[----:B------:R-:W-:Y:S04]  /*6590*/  MUFU.EX2 R25, R25 ;  /* 0x0000001900197308 */ /* 0x000fe80000000800 */
[----:B------:R-:W2:Y:S01]  /*65a0*/  MUFU.EX2 R27, R27 ;  /* 0x0000001b001b7308 */ /* 0x000ea20000000800 */
[C---:B-1----:R-:W-:Y:S03]  /*65b0*/  HMMA.16816.F32 R80, R4.reuse, R8, R80 ;  /* 0x000000080450723c */ /* 0x042fe60000001850 */
[----:B------:R-:W1:Y:S04]  /*65c0*/  MUFU.EX2 R26, R26 ;  /* 0x0000001a001a7308 */ /* 0x000e680000000800 */
[----:B------:R-:W4:Y:S01]  /*65d0*/  MUFU.EX2 R36, R44 ;  /* 0x0000002c00247308 */ /* 0x000f220000000800 */
[C---:B------:R-:W-:Y:S01]  /*65e0*/  HMMA.16816.F32 R76, R4.reuse, R10, R76 ;  /* 0x0000000a044c723c */ /* 0x040fe2000000184c */
[----:B------:R-:W5:Y:S07]  /*65f0*/  LDSM.16.MT88.4 R8, [R164+0x9000] ;  /* 0x00900000a408783b */ /* 0x000f6e0000004200 */
[C---:B------:R-:W-:Y:S08]  /*6600*/  HMMA.16816.F32 R72, R4.reuse, R16, R72 ;  /* 0x000000100448723c */ /* 0x040ff00000001848 */
[----:B------:R-:W-:Y:S01]  /*6610*/  HMMA.16816.F32 R68, R4, R18, R68 ;  /* 0x000000120444723c */ /* 0x000fe20000001844 */
[----:B------:R-:W4:Y:S01]  /*6620*/  LDSM.16.MT88.4 R16, [R102+0x9000] ;  /* 0x009000006610783b */ /* 0x000f220000004200 */
[----:B--2---:R-:W-:-:S02]  /*6630*/  F2FP.F16.F32.PACK_AB R5, R27, R24 ;  /* 0x000000181b05723e */ /* 0x004fc400000000ff */
[----:B-1----:R-:W-:Y:S02]  /*6640*/  F2FP.F16.F32.PACK_AB R7, R26, R25 ;  /* 0x000000191a07723e */ /* 0x002fe400000000ff */
[----:B------:R-:W-:Y:S02]  /*6650*/  F2FP.F16.F32.PACK_AB R4, R122, R63 ;  /* 0x0000003f7a04723e */ /* 0x000fe400000000ff */
[----:B------:R-:W-:-:S07]  /*6660*/  F2FP.F16.F32.PACK_AB R6, R59, R120 ;  /* 0x000000783b06723e */ /* 0x000fce00000000ff */
[C---:B---3--:R-:W-:Y:S08]  /*6670*/  HMMA.16816.F32 R96, R4.reuse, R12, R96 ;  /* 0x0000000c0460723c */ /* 0x048ff00000001860 */
[C---:B------:R-:W-:Y:S01]  /*6680*/  HMMA.16816.F32 R92, R4.reuse, R14, R92 ;  /* 0x0000000e045c723c */ /* 0x040fe2000000185c */
[----:B------:R-:W1:Y:S07]  /*6690*/  LDSM.16.MT88.4 R12, [R100+0x9000] ;  /* 0x00900000640c783b */ /* 0x000e6e0000004200 */
[C---:B-----5:R-:W-:Y:S08]  /*66a0*/  HMMA.16816.F32 R88, R4.reuse, R8, R88 ;  /* 0x000000080458723c */ /* 0x060ff00000001858 */
[C---:B------:R-:W-:Y:S01]  /*66b0*/  HMMA.16816.F32 R84, R4.reuse, R10, R84 ;  /* 0x0000000a0454723c */ /* 0x040fe20000001854 */
[----:B------:R-:W2:Y:S07]  /*66c0*/  LDSM.16.MT88.4 R8, [R168+0x9800] ;  /* 0x00980000a808783b */ /* 0x000eae0000004200 */
[----:B----4-:R-:W-:Y:S01]  /*66d0*/  HMMA.16816.F32 R80, R4, R16, R80 ;  /* 0x000000100450723c */ /* 0x010fe20000001850 */
[----:B------:R-:W-:Y:S01]  /*66e0*/  FADD.FTZ R16, R34, R37 ;  /* 0x0000002522107221 */ /* 0x000fe20000010000 */
[--C-:B------:R-:W-:Y:S01]  /*66f0*/  FFMA.FTZ R34, R33, UR4, -R32.reuse ;  /* 0x0000000421227c23 */ /* 0x100fe20008010820 */
[----:B------:R-:W-:Y:S01]  /*6700*/  FFMA.FTZ R33, R31, UR4, -R32 ;  /* 0x000000041f217c23 */ /* 0x000fe20008010820 */
[----:B------:R-:W-:Y:S01]  /*6710*/  FADD.FTZ R31, R56, R111 ;  /* 0x0000006f381f7221 */ /* 0x000fe20000010000 */
[----:B------:R-:W-:-:S02]  /*6720*/  FADD.FTZ R117, R117, R16 ;  /* 0x0000001075757221 */ /* 0x000fc40000010000 */
[----:B------:R-:W-:Y:S01]  /*6730*/  MUFU.EX2 R30, R33 ;  /* 0x00000021001e7308 */ /* 0x000fe20000000800 */
[C---:B------:R-:W-:Y:S01]  /*6740*/  HMMA.16816.F32 R76, R4.reuse, R18, R76 ;  /* 0x00000012044c723c */ /* 0x040fe2000000184c */
[----:B------:R-:W3:Y:S01]  /*6750*/  LDSM.16.MT88.4 R16, [R164+0x9800] ;  /* 0x00980000a410783b */ /* 0x000ee20000004200 */
[----:B------:R-:W-:Y:S01]  /*6760*/  FADD.FTZ R58, R58, R117 ;  /* 0x000000753a3a7221 */ /* 0x000fe20000010000 */
[----:B------:R-:W4:Y:S03]  /*6770*/  MUFU.EX2 R34, R34 ;  /* 0x0000002200227308 */ /* 0x000f260000000800 */
        /* <DEDUP_REMOVED lines=10> */
[----:B------:R-:W-:Y:S01]  /*6820*/  F2FP.F16.F32.PACK_AB R5, R36, R43 ;  /* 0x0000002b2405723e */ /* 0x000fe200000000ff */
[----:B------:R-:W-:Y:S01]  /*6830*/  FADD.FTZ R60, R60, R141 ;  /* 0x0000008d3c3c7221 */ /* 0x000fe20000010000 */
[----:B------:R-:W-:Y:S01]  /*6840*/  F2FP.F16.F32.PACK_AB R7, R35, R38 ;  /* 0x000000262307723e */ /* 0x000fe200000000ff */
[----:B------:R-:W-:Y:S01]  /*6850*/  FADD.FTZ R31, R135, R66 ;  /* 0x00000042871f7221 */ /* 0x000fe20000010000 */
[----:B----4-:R-:W-:Y:S01]  /*6860*/  F2FP.F16.F32.PACK_AB R4, R34, R3 ;  /* 0x000000032204723e */ /* 0x010fe200000000ff */
[----:B------:R-:W-:Y:S01]  /*6870*/  FADD.FTZ R133, R133, R60 ;  /* 0x0000003c85857221 */ /* 0x000fe20000010000 */
[----:B------:R-:W-:Y:S01]  /*6880*/  F2FP.F16.F32.PACK_AB R6, R191, R30 ;  /* 0x0000001ebf06723e */ /* 0x000fe200000000ff */
[----:B------:R-:W-:-:S02]  /*6890*/  FADD.FTZ R31, R64, R31 ;  /* 0x0000001f401f7221 */ /* 0x000fc40000010000 */
[----:B------:R-:W-:Y:S02]  /*68a0*/  FADD.FTZ R62, R62, R133 ;  /* 0x000000853e3e7221 */ /* 0x000fe40000010000 */
[----:B------:R-:W-:Y:S02]  /*68b0*/  FADD.FTZ R32, R110, R31 ;  /* 0x0000001f6e207221 */ /* 0x000fe40000010000 */
[----:B--2---:R-:W-:Y:S01]  /*68c0*/  HMMA.16816.F32 R96, R4, R8, R96 ;  /* 0x000000080460723c */ /* 0x004fe20000001860 */
[----:B------:R-:W-:Y:S01]  /*68d0*/  FADD.FTZ R151, R151, R62 ;  /* 0x0000003e97977221 */ /* 0x000fe20000010000 */
[----:B------:R-:W-:-:S03]  /*68e0*/  FADD.FTZ R32, R147, R32 ;  /* 0x0000002093207221 */ /* 0x000fc60000010000 */
[----:B------:R-:W-:-:S03]  /*68f0*/  FADD.FTZ R31, R106, R151 ;  /* 0x000000976a1f7221 */ /* 0x000fc60000010000 */
[----:B------:R-:W-:Y:S01]  /*6900*/  HMMA.16816.F32 R92, R4, R10, R92 ;  /* 0x0000000a045c723c */ /* 0x000fe2000000185c */
[----:B------:R-:W2:Y:S01]  /*6910*/  LDSM.16.MT88.4 R8, [R100+0x9800] ;  /* 0x009800006408783b */ /* 0x000ea20000004200 */
        /* <DEDUP_REMOVED lines=98> */
.L_x_4713:
[----:B------:R-:W-:Y:S01]  /*6f40*/  UMOV UR6, URZ ;  /* 0x000000ff00067c82 */ /* 0x000fe20008000000 */
[----:B------:R-:W-:Y:S01]  /*6f50*/  IMAD.SHL.U32 R4, R20, 0x80, RZ ;  /* 0x0000008014047824 */ /* 0x000fe200078e00ff */
[----:B------:R-:W-:-:S05]  /*6f60*/  IADD3 R3, P0, PT, RZ, -UR6, RZ ;  /* 0x80000006ff037c10 */ /* 0x000fca000ff1e0ff */
[----:B------:R-:W-:-:S05]  /*6f70*/  IMAD.X R4, RZ, RZ, ~R4, P0 ;  /* 0x000000ffff047224 */ /* 0x000fca00000e0e04 */
[----:B------:R-:W-:-:S04]  /*6f80*/  SHF.R.S64 R3, R3, 0x1f, R4 ;  /* 0x0000001f03037819 */ /* 0x000fc80000001004 */
[----:B------:R-:W-:-:S04]  /*6f90*/  IADD3 R178, P0, PT, R3, R178, RZ ;  /* 0x000000b203b27210 */ /* 0x000fc80007f1e0ff */
[----:B------:R-:W-:-:S09]  /*6fa0*/  LEA.HI.X.SX32 R179, R4, R179, 0x1, P0 ;  /* 0x000000b304b37211 */ /* 0x000fd200000f0eff */
.L_x_4714:
        /* <DEDUP_REMOVED lines=33> */
[----:B------:R-:W-:Y:S01]  /*71c0*/  @!P0 LDGSTS.E.BYPASS.LTC128B.128 [R183+0x7000], desc[UR16][R18.64] ;  /* 0x0700000012b78fae */ /* 0x000fe2000b981a10 */
        /* <DEDUP_REMOVED lines=8> */
[----:B------:R-:W-:Y:S02]  /*7250*/  @!P0 IMAD.IADD R5, R3, 0x1, R9 ;  /* 0x0000000103058824 */ /* 0x000fe400078e0209 */
        /* <DEDUP_REMOVED lines=22> */
[----:B------:R-:W4:Y:S04]  /*73c0*/  LDSM.16.M88.4 R60, [R172+UR5+0x2000] ;  /* 0x00200005ac3c783b */ /* 0x000f280008000200 */
[----:B------:R-:W5:Y:S04]  /*73d0*/  LDSM.16.M88.4 R52, [R172+UR5+0x2800] ;  /* 0x00280005ac34783b */ /* 0x000f680008000200 */
[----:B------:R-:W5:Y:S04]  /*73e0*/  LDSM.16.M88.4 R44, [R172+UR5+0x3000] ;  /* 0x00300005ac2c783b */ /* 0x000f680008000200 */
[----:B------:R-:W5:Y:S04]  /*73f0*/  LDSM.16.M88.4 R36, [R172+UR5+0x3800] ;  /* 0x00380005ac24783b */ /* 0x000f680008000200 */
[----:B------:R-:W5:Y:S04]  /*7400*/  LDSM.16.M88.4 R28, [R172+UR5+0x4000] ;  /* 0x00400005ac1c783b */ /* 0x000f680008000200 */
[----:B------:R-:W5:Y:S04]  /*7410*/  LDSM.16.M88.4 R20, [R172+UR5+0x4800] ;  /* 0x00480005ac14783b */ /* 0x000f680008000200 */
[----:B-1----:R-:W1:Y:S04]  /*7420*/  LDSM.16.M88.4 R12, [R172+UR5+0x5000] ;  /* 0x00500005ac0c783b */ /* 0x002e680008000200 */
[----:B--2---:R-:W2:Y:S04]  /*7430*/  LDSM.16.M88.4 R8, [R172+UR5+0x5800] ;  /* 0x00580005ac08783b */ /* 0x004ea80008000200 */
[----:B------:R-:W-:Y:S04]  /*7440*/  LDSM.16.M88.4 R132, [R171] ;  /* 0x00000000ab84783b */ /* 0x000fe80000000200 */
[----:B---3--:R-:W3:Y:S01]  /*7450*/  LDSM.16.M88.4 R4, [R167+0x2000] ;  /* 0x00200000a704783b */ /* 0x008ee20000000200 */
[C---:B----4-:R-:W-:Y:S03]  /*7460*/  HMMA.16816.F32 R64, R124.reuse, R60, RZ ;  /* 0x0000003c7c40723c */ /* 0x050fe600000018ff */
[----:B------:R-:W4:Y:S04]  /*7470*/  LDSM.16.M88.4 R116, [R167+0x2800] ;  /* 0x00280000a774783b */ /* 0x000f280000000200 */
[----:B------:R-:W4:Y:S01]  /*7480*/  LDSM.16.M88.4 R108, [R167+0x3800] ;  /* 0x00380000a76c783b */ /* 0x000f220000000200 */
[C---:B------:R-:W-:Y:S03]  /*7490*/  HMMA.16816.F32 R60, R124.reuse, R62, RZ ;  /* 0x0000003e7c3c723c */ /* 0x040fe600000018ff */
[----:B------:R-:W-:Y:S04]  /*74a0*/  LDSM.16.M88.4 R120, [R170] ;  /* 0x00000000aa78783b */ /* 0x000fe80000000200 */
[----:B------:R-:W-:Y:S01]  /*74b0*/  LDSM.16.M88.4 R112, [R167+0x3000] ;  /* 0x00300000a770783b */ /* 0x000fe20000000200 */
[C---:B-----5:R-:W-:Y:S03]  /*74c0*/  HMMA.16816.F32 R56, R124.reuse, R52, RZ ;  /* 0x000000347c38723c */ /* 0x060fe600000018ff */
[----:B------:R-:W-:Y:S04]  /*74d0*/  LDSM.16.M88.4 R104, [R167+0x4000] ;  /* 0x00400000a768783b */ /* 0x000fe80000000200 */
[----:B------:R-:W0:Y:S01]  /*74e0*/  LDGDEPBAR ;  /* 0x00000000000079af */ /* 0x000e220000000000 */
        /* <DEDUP_REMOVED lines=17> */
[C---:B----4-:R-:W-:Y:S08]  /*7600*/  HMMA.16816.F32 R56, R132.reuse, R116, R56 ;  /* 0x000000748438723c */ /* 0x050ff00000001838 */
[C---:B------:R-:W-:Y:S01]  /*7610*/  HMMA.16816.F32 R52, R132.reuse, R118, R52 ;  /* 0x000000768434723c */ /* 0x040fe20000001834 */
[----:B------:R-:W3:Y:S07]  /*7620*/  LDSM.16.M88.4 R116, [R166+0x2000] ;  /* 0x00200000a674783b */ /* 0x000eee0000000200 */
[C---:B------:R-:W-:Y:S08]  /*7630*/  HMMA.16816.F32 R40, R132.reuse, R108, R40 ;  /* 0x0000006c8428723c */ /* 0x040ff00000001828 */
[C---:B-1----:R-:W-:Y:S08]  /*7640*/  HMMA.16816.F32 R24, R132.reuse, R8, R24 ;  /* 0x000000088418723c */ /* 0x042ff00000001818 */
[C---:B------:R-:W-:Y:S01]  /*7650*/  HMMA.16816.F32 R20, R132.reuse, R10, R20 ;  /* 0x0000000a8414723c */ /* 0x040fe20000001814 */
[----:B------:R-:W-:Y:S07]  /*7660*/  LDSM.16.M88.4 R8, [R169] ;  /* 0x00000000a908783b */ /* 0x000fee0000000200 */
[C---:B--2---:R-:W-:Y:S08]  /*7670*/  HMMA.16816.F32 R16, R132.reuse, R4, R16 ;  /* 0x000000048410723c */ /* 0x044ff00000001810 */
[C---:B------:R-:W-:Y:S01]  /*7680*/  HMMA.16816.F32 R12, R132.reuse, R6, R12 ;  /* 0x00000006840c723c */ /* 0x040fe2000000180c */
[----:B------:R-:W1:Y:S07]  /*7690*/  LDSM.16.M88.4 R4, [R165+0x2000] ;  /* 0x00200000a504783b */ /* 0x000e6e0000000200 */
[----:B------:R-:W-:Y:S01]  /*76a0*/  HMMA.16816.F32 R36, R132, R110, R36 ;  /* 0x0000006e8424723c */ /* 0x000fe20000001824 */
[----:B------:R-:W2:Y:S07]  /*76b0*/  LDSM.16.M88.4 R108, [R166+0x3000] ;  /* 0x00300000a66c783b */ /* 0x000eae0000000200 */
[C---:B---3--:R-:W-:Y:S08]  /*76c0*/  HMMA.16816.F32 R64, R120.reuse, R116, R64 ;  /* 0x000000747840723c */ /* 0x048ff00000001840 */
[----:B------:R-:W-:Y:S01]  /*76d0*/  HMMA.16816.F32 R60, R120, R118, R60 ;  /* 0x00000076783c723c */ /* 0x000fe2000000183c */
[----:B------:R-:W-:Y:S07]  /*76e0*/  LDSM.16.M88.4 R116, [R167+0x5800] ;  /* 0x00580000a774783b */ /* 0x000fee0000000200 */
[C---:B------:R-:W-:Y:S08]  /*76f0*/  HMMA.16816.F32 R48, R132.reuse, R112, R48 ;  /* 0x000000708430723c */ /* 0x040ff00000001830 */
[----:B------:R-:W-:Y:S01]  /*7700*/  HMMA.16816.F32 R44, R132, R114, R44 ;  /* 0x00000072842c723c */ /* 0x000fe2000000182c */
[----:B------:R-:W3:Y:S07]  /*7710*/  LDSM.16.M88.4 R112, [R166+0x2800] ;  /* 0x00280000a670783b */ /* 0x000eee0000000200 */
[C---:B-1----:R-:W-:Y:S08]  /*7720*/  HMMA.16816.F32 R64, R8.reuse, R4, R64 ;  /* 0x000000040840723c */ /* 0x042ff00000001840 */
[----:B------:R-:W-:Y:S01]  /*7730*/  HMMA.16816.F32 R60, R8, R6, R60 ;  /* 0x00000006083c723c */ /* 0x000fe2000000183c */
[----:B------:R-:W1:Y:S07]  /*7740*/  LDSM.16.M88.4 R4, [R165+0x3000] ;  /* 0x00300000a504783b */ /* 0x000e6e0000000200 */
[----:B------:R-:W-:Y:S03]  /*7750*/  HMMA.16816.F32 R32, R132, R104, R32 ;  /* 0x000000688420723c */ /* 0x000fe60000001820 */
[----:B------:R-:W-:Y:S01]  /*7760*/  FMUL.FTZ R64, R64, UR10 ;  /* 0x0000000a40407c20 */ /* 0x000fe20008410000 */
[----:B------:R-:W-:-:S04]  /*7770*/  FMUL.FTZ R3, R65, UR10 ;  /* 0x0000000a41037c20 */ /* 0x000fc80008410000 */
[----:B------:R-:W-:Y:S01]  /*7780*/  HMMA.16816.F32 R28, R132, R106, R28 ;  /* 0x0000006a841c723c */ /* 0x000fe2000000181c */
[----:B------:R-:W4:Y:S01]  /*7790*/  LDSM.16.M88.4 R104, [R166+0x3800] ;  /* 0x00380000a668783b */ /* 0x000f220000000200 */
[----:B------:R-:W-:Y:S01]  /*77a0*/  MUFU.TANH R3, R3 ;  /* 0x0000000300037308 */ /* 0x000fe20000002400 */
[----:B------:R-:W-:Y:S01]  /*77b0*/  FMUL.FTZ R65, R60, UR10 ;  /* 0x0000000a3c417c20 */ /* 0x000fe20008410000 */
[----:B------:R-:W-:Y:S01]  /*77c0*/  FMUL.FTZ R62, R62, UR10 ;  /* 0x0000000a3e3e7c20 */ /* 0x000fe20008410000 */
[----:B------:R-:W-:-:S03]  /*77d0*/  FMUL.FTZ R60, R63, UR10 ;  /* 0x0000000a3f3c7c20 */ /* 0x000fc60008410000 */
[C---:B--2---:R-:W-:Y:S02]  /*77e0*/  HMMA.16816.F32 R48, R120.reuse, R108, R48 ;  /* 0x0000006c7830723c */ /* 0x044fe40000001830 */
[----:B------:R-:W-:Y:S06]  /*77f0*/  MUFU.TANH R65, R65 ;  /* 0x0000004100417308 */ /* 0x000fec0000002400 */
[C---:B------:R-:W-:Y:S01]  /*7800*/  HMMA.16816.F32 R44, R120.reuse, R110, R44 ;  /* 0x0000006e782c723c */ /* 0x040fe2000000182c */
[----:B------:R-:W2:Y:S01]  /*7810*/  LDSM.16.M88.4 R108, [R165+0x2800] ;  /* 0x00280000a56c783b */ /* 0x000ea20000000200 */
[----:B------:R-:W-:Y:S06]  /*7820*/  MUFU.TANH R62, R62 ;  /* 0x0000003e003e7308 */ /* 0x000fec0000002400 */
[----:B---3--:R-:W-:Y:S02]  /*7830*/  HMMA.16816.F32 R56, R120, R112, R56 ;  /* 0x000000707838723c */ /* 0x008fe40000001838 */
[----:B------:R-:W-:Y:S06]  /*7840*/  MUFU.TANH R60, R60 ;  /* 0x0000003c003c7308 */ /* 0x000fec0000002400 */
[C---:B-1----:R-:W-:Y:S08]  /*7850*/  HMMA.16816.F32 R48, R8.reuse, R4, R48 ;  /* 0x000000040830723c */ /* 0x042ff00000001830 */
[----:B------:R-:W-:Y:S01]  /*7860*/  HMMA.16816.F32 R44, R8, R6, R44 ;  /* 0x00000006082c723c */ /* 0x000fe2000000182c */
[----:B------:R-:W1:Y:S07]  /*7870*/  LDSM.16.M88.4 R4, [R165+0x3800] ;  /* 0x00380000a504783b */ /* 0x000e6e0000000200 */
[C---:B----4-:R-:W-:Y:S03]  /*7880*/  HMMA.16816.F32 R40, R120.reuse, R104, R40 ;  /* 0x000000687828723c */ /* 0x050fe60000001828 */
[----:B------:R-:W-:Y:S01]  /*7890*/  FMUL.FTZ R50, R50, UR10 ;  /* 0x0000000a32327c20 */ /* 0x000fe20008410000 */
[----:B------:R-:W-:Y:S01]  /*78a0*/  FMUL.FTZ R48, R48, UR10 ;  /* 0x0000000a30307c20 */ /* 0x000fe20008410000 */
[----:B------:R-:W-:Y:S01]  /*78b0*/  FMUL.FTZ R51, R51, UR10 ;  /* 0x0000000a33337c20 */ /* 0x000fe20008410000 */
[----:B------:R-:W-:Y:S01]  /*78c0*/  FMUL.FTZ R49, R49, UR10 ;  /* 0x0000000a31317c20 */ /* 0x000fe20008410000 */
[----:B------:R-:W-:Y:S01]  /*78d0*/  MUFU.TANH R147, R50 ;  /* 0x0000003200937308 */ /* 0x000fe20000002400 */
[C---:B------:R-:W-:Y:S01]  /*78e0*/  HMMA.16816.F32 R36, R120.reuse, R106, R36 ;  /* 0x0000006a7824723c */ /* 0x040fe20000001824 */
[----:B------:R-:W3:Y:S02]  /*78f0*/  LDSM.16.M88.4 R104, [R166+0x4000] ;  /* 0x00400000a668783b */ /* 0x000ee40000000200 */
[----:B------:R-:W-:Y:S01]  /*7900*/  FMUL.FTZ R44, R44, UR10 ;  /* 0x0000000a2c2c7c20 */ /* 0x000fe20008410000 */
[----:B------:R-:W-:Y:S01]  /*7910*/  FMUL.FTZ R46, R46, UR10 ;  /* 0x0000000a2e2e7c20 */ /* 0x000fe20008410000 */
[----:B------:R-:W-:Y:S01]  /*7920*/  FMUL.FTZ R149, R47, UR10 ;  /* 0x0000000a2f957c20 */ /* 0x000fe20008410000 */
[----:B------:R-:W-:Y:S01]  /*7930*/  FMUL.FTZ R45, R45, UR10 ;  /* 0x0000000a2d2d7c20 */ /* 0x000fe20008410000 */
[----:B------:R-:W-:Y:S01]  /*7940*/  MUFU.TANH R148, R44 ;  /* 0x0000002c00947308 */ /* 0x000fe20000002400 */
[----:B------:R-:W-:Y:S01]  /*7950*/  HMMA.16816.F32 R52, R120, R114, R52 ;  /* 0x000000727834723c */ /* 0x000fe20000001834 */
[----:B------:R-:W4:Y:S06]  /*7960*/  LDSM.16.M88.4 R112, [R166+0x4800] ;  /* 0x00480000a670783b */ /* 0x000f2c0000000200 */
[----:B------:R-:W-:Y:S01]  /*7970*/  MUFU.TANH R145, R46 ;  /* 0x0000002e00917308 */ /* 0x000fe20000002400 */
[----:B--2---:R-:W-:Y:S07]  /*7980*/  HMMA.16816.F32 R56, R8, R108, R56 ;  /* 0x0000006c0838723c */ /* 0x004fee0000001838 */
[----:B------:R-:W-:Y:S01]  /*7990*/  MUFU.TANH R146, R45 ;  /* 0x0000002d00927308 */ /* 0x000fe20000002400 */
[----:B------:R-:W-:Y:S07]  /*79a0*/  HMMA.16816.F32 R128, R132, R116, R128 ;  /* 0x000000748480723c */ /* 0x000fee0000001880 */
[----:B------:R-:W-:Y:S01]  /*79b0*/  MUFU.TANH R151, R51 ;  /* 0x0000003300977308 */ /* 0x000fe20000002400 */
[C---:B-1----:R-:W-:Y:S07]  /*79c0*/  HMMA.16816.F32 R40, R8.reuse, R4, R40 ;  /* 0x000000040828723c */ /* 0x042fee0000001828 */
[----:B------:R-:W-:Y:S01]  /*79d0*/  MUFU.TANH R149, R149 ;  /* 0x0000009500957308 */ /* 0x000fe20000002400 */
[----:B------:R-:W-:Y:S01]  /*79e0*/  HMMA.16816.F32 R36, R8, R6, R36 ;  /* 0x000000060824723c */ /* 0x000fe20000001824 */
[----:B------:R-:W1:Y:S07]  /*79f0*/  LDSM.16.M88.4 R4, [R165+0x4000] ;  /* 0x00400000a504783b */ /* 0x000e6e0000000200 */
[----:B---3--:R-:W-:Y:S01]  /*7a00*/  HMMA.16816.F32 R32, R120, R104, R32 ;  /* 0x000000687820723c */ /* 0x008fe20000001820 */
[----:B------:R2:W3:Y:S02]  /*7a10*/  MUFU.TANH R104, R64 ;  /* 0x0000004000687308 */ /* 0x0004e40000002400 */
[----:B------:R-:W-:Y:S01]  /*7a20*/  FMUL.FTZ R43, R43, UR10 ;  /* 0x0000000a2b2b7c20 */ /* 0x000fe20008410000 */
[----:B------:R-:W-:Y:S01]  /*7a30*/  FMUL.FTZ R40, R40, UR10 ;  /* 0x0000000a28287c20 */ /* 0x000fe20008410000 */
[----:B------:R-:W-:Y:S01]  /*7a40*/  FMUL.FTZ R41, R41, UR10 ;  /* 0x0000000a29297c20 */ /* 0x000fe20008410000 */
[----:B------:R-:W-:-:S02]  /*7a50*/  FMUL.FTZ R42, R42, UR10 ;  /* 0x0000000a2a2a7c20 */ /* 0x000fc40008410000 */
[C---:B------:R-:W-:Y:S01]  /*7a60*/  HMMA.16816.F32 R28, R120.reuse, R106, R28 ;  /* 0x0000006a781c723c */ /* 0x040fe2000000181c */
[----:B------:R-:W-:Y:S01]  /*7a70*/  FMUL.FTZ R106, R66, UR10 ;  /* 0x0000000a426a7c20 */ /* 0x000fe20008410000 */
[----:B------:R-:W-:Y:S01]  /*7a80*/  FMUL.FTZ R66, R67, UR10 ;  /* 0x0000000a43427c20 */ /* 0x000fe20008410000 */
[----:B------:R5:W-:Y:S01]  /*7a90*/  MUFU.TANH R139, R43 ;  /* 0x0000002b008b7308 */ /* 0x000be20000002400 */
[----:B------:R-:W-:Y:S01]  /*7aa0*/  FMUL.FTZ R37, R37, UR10 ;  /* 0x0000000a25257c20 */ /* 0x000fe20008410000 */
[----:B------:R-:W-:Y:S01]  /*7ab0*/  FMUL.FTZ R39, R39, UR10 ;  /* 0x0000000a27277c20 */ /* 0x000fe20008410000 */
[----:B------:R-:W-:Y:S01]  /*7ac0*/  FMUL.FTZ R36, R36, UR10 ;  /* 0x0000000a24247c20 */ /* 0x000fe20008410000 */
[----:B------:R-:W-:Y:S01]  /*7ad0*/  FMUL.FTZ R38, R38, UR10 ;  /* 0x0000000a26267c20 */ /* 0x000fe20008410000 */
[----:B----4-:R-:W-:Y:S03]  /*7ae0*/  HMMA.16816.F32 R24, R120, R112, R24 ;  /* 0x000000707818723c */ /* 0x010fe60000001818 */
[----:B------:R-:W4:Y:S01]  /*7af0*/  MUFU.TANH R106, R106 ;  /* 0x0000006a006a7308 */ /* 0x000f220000002400 */
[----:B--2---:R-:W-:Y:S01]  /*7b00*/  FMUL.FTZ R64, R61, UR10 ;  /* 0x0000000a3d407c20 */ /* 0x004fe20008410000 */
[----:B------:R-:W-:Y:S01]  /*7b10*/  FMUL.FTZ R61, R56, UR10 ;  /* 0x0000000a383d7c20 */ /* 0x000fe20008410000 */
[----:B------:R-:W-:Y:S01]  /*7b20*/  FMUL.FTZ R56, R57, UR10 ;  /* 0x0000000a39387c20 */ /* 0x000fe20008410000 */
[----:B------:R-:W-:Y:S01]  /*7b30*/  FMUL.FTZ R57, R58, UR10 ;  /* 0x0000000a3a397c20 */ /* 0x000fe20008410000 */
[----:B------:R-:W-:Y:S01]  /*7b40*/  HMMA.16816.F32 R52, R8, R110, R52 ;  /* 0x0000006e0834723c */ /* 0x000fe20000001834 */
[----:B------:R-:W-:-:S02]  /*7b50*/  FMUL.FTZ R58, R59, UR10 ;  /* 0x0000000a3b3a7c20 */ /* 0x000fc40008410000 */
[----:B------:R-:W2:Y:S01]  /*7b60*/  MUFU.TANH R66, R66 ;  /* 0x0000004200427308 */ /* 0x000ea20000002400 */
[----:B-----5:R-:W-:-:S04]  /*7b70*/  IMAD R43, R101, 0x80, R140 ;  /* 0x00000080652b7824 */ /* 0x020fc800078e028c */
[----:B------:R-:W-:Y:S03]  /*7b80*/  HMMA.16816.F32 R124, R132, R118, R124 ;  /* 0x00000076847c723c */ /* 0x000fe6000000187c */
[----:B------:R-:W5:Y:S05]  /*7b90*/  MUFU.TANH R64, R64 ;  /* 0x0000004000407308 */ /* 0x000f6a0000002400 */
[C---:B-1----:R-:W-:Y:S03]  /*7ba0*/  HMMA.16816.F32 R32, R8.reuse, R4, R32 ;  /* 0x000000040820723c */ /* 0x042fe60000001820 */
[----:B------:R-:W-:Y:S01]  /*7bb0*/  FMUL.FTZ R59, R52, UR10 ;  /* 0x0000000a343b7c20 */ /* 0x000fe20008410000 */
[----:B------:R-:W-:Y:S01]  /*7bc0*/  MUFU.TANH R61, R61 ;  /* 0x0000003d003d7308 */ /* 0x000fe20000002400 */
[----:B------:R-:W-:Y:S01]  /*7bd0*/  FMUL.FTZ R63, R54, UR10 ;  /* 0x0000000a363f7c20 */ /* 0x000fe20008410000 */
[----:B------:R-:W-:Y:S01]  /*7be0*/  FMUL.FTZ R53, R53, UR10 ;  /* 0x0000000a35357c20 */ /* 0x000fe20008410000 */
[----:B------:R-:W-:Y:S01]  /*7bf0*/  FMUL.FTZ R55, R55, UR10 ;  /* 0x0000000a37377c20 */ /* 0x000fe20008410000 */
[----:B------:R-:W-:Y:S01]  /*7c00*/  HMMA.16816.F32 R28, R8, R6, R28 ;  /* 0x00000006081c723c */ /* 0x000fe2000000181c */
[----:B------:R-:W1:Y:S03]  /*7c10*/  LDSM.16.M88.4 R4, [R165+0x4800] ;  /* 0x00480000a504783b */ /* 0x000e660000000200 */
[----:B------:R-:W-:Y:S04]  /*7c20*/  MUFU.TANH R52, R48 ;  /* 0x0000003000347308 */ /* 0x000fe80000002400 */
[----:B------:R-:W-:Y:S03]  /*7c30*/  HMMA.16816.F32 R20, R120, R114, R20 ;  /* 0x000000727814723c */ /* 0x000fe60000001814 */
[----:B------:R-:W-:Y:S01]  /*7c40*/  FMUL.FTZ R67, R32, UR10 ;  /* 0x0000000a20437c20 */ /* 0x000fe20008410000 */
[----:B------:R-:W-:Y:S01]  /*7c50*/  FMUL.FTZ R50, R33, UR10 ;  /* 0x0000000a21327c20 */ /* 0x000fe20008410000 */
[----:B------:R-:W-:Y:S01]  /*7c60*/  FMUL.FTZ R105, R34, UR10 ;  /* 0x0000000a22697c20 */ /* 0x000fe20008410000 */
[----:B------:R-:W-:Y:S01]  /*7c70*/  FMUL.FTZ R108, R35, UR10 ;  /* 0x0000000a236c7c20 */ /* 0x000fe20008410000 */
[----:B------:R4:W-:Y:S01]  /*7c80*/  MUFU.TANH R48, R37 ;  /* 0x0000002500307308 */ /* 0x0009e20000002400 */
[----:B------:R-:W5:Y:S03]  /*7c90*/  LDSM.16.M88.4 R32, [R166+0x5000] ;  /* 0x00500000a620783b */ /* 0x000f660000000200 */
[----:B------:R-:W-:Y:S01]  /*7ca0*/  FMUL.FTZ R109, R28, UR10 ;  /* 0x0000000a1c6d7c20 */ /* 0x000fe20008410000 */
[----:B------:R-:W-:-:S02]  /*7cb0*/  VIADD R28, R43, 0xffffff00 ;  /* 0xffffff002b1c7836 */ /* 0x000fc40000000000 */
[----:B------:R-:W-:Y:S01]  /*7cc0*/  FMUL.FTZ R29, R29, UR10 ;  /* 0x0000000a1d1d7c20 */ /* 0x000fe20008410000 */
[----:B------:R-:W-:Y:S01]  /*7cd0*/  FMUL.FTZ R133, R30, UR10 ;  /* 0x0000000a1e857c20 */ /* 0x000fe20008410000 */
[----:B------:R-:W-:Y:S01]  /*7ce0*/  MUFU.TANH R57, R57 ;  /* 0x0000003900397308 */ /* 0x000fe20000002400 */
[CC--:B------:R-:W-:Y:S02]  /*7cf0*/  ISETP.GE.AND P6, PT, R28.reuse, R138.reuse, PT ;  /* 0x0000008a1c00720c */ /* 0x0c0fe40003fc6270 */
[----:B------:R-:W-:Y:S01]  /*7d00*/  ISETP.GE.AND P5, PT, R28, R103, PT ;  /* 0x000000671c00720c */ /* 0x000fe20003fa6270 */
[----:B------:R-:W-:Y:S01]  /*7d10*/  VIADD R28, R43, 0xffffff01 ;  /* 0xffffff012b1c7836 */ /* 0x000fe20000000000 */
[----:B---3--:R-:W-:Y:S01]  /*7d20*/  FSEL R44, R104, -INF , !P6 ;  /* 0xff800000682c7808 */ /* 0x008fe20007000000 */
[----:B------:R-:W-:Y:S02]  /*7d30*/  FMUL.FTZ R104, R31, UR10 ;  /* 0x0000000a1f687c20 */ /* 0x000fe40008410000 */
[----:B------:R3:W-:Y:S01]  /*7d40*/  MUFU.TANH R110, R29 ;  /* 0x0000001d006e7308 */ /* 0x0007e20000002400 */
[----:B------:R-:W-:-:S02]  /*7d50*/  ISETP.GE.AND P3, PT, R28, R138, PT ;  /* 0x0000008a1c00720c */ /* 0x000fc40003f66270 */
[----:B------:R-:W-:Y:S02]  /*7d60*/  ISETP.GE.AND P2, PT, R28, R103, PT ;  /* 0x000000671c00720c */ /* 0x000fe40003f46270 */
[----:B----4-:R-:W-:-:S03]  /*7d70*/  FSEL R37, R106, -INF , !P5 ;  /* 0xff8000006a257808 */ /* 0x010fc60006800000 */
[----:B------:R2:W-:Y:S01]  /*7d80*/  MUFU.TANH R143, R39 ;  /* 0x00000027008f7308 */ /* 0x0005e20000002400 */
[----:B------:R-:W-:Y:S01]  /*7d90*/  FSEL R46, R3, -INF , !P3 ;  /* 0xff800000032e7808 */ /* 0x000fe20005800000 */
[----:B-1----:R-:W-:Y:S01]  /*7da0*/  HMMA.16816.F32 R24, R8, R4, R24 ;  /* 0x000000040818723c */ /* 0x002fe20000001818 */
[C---:B------:R-:W-:Y:S02]  /*7db0*/  VIADD R4, R43.reuse, 0xffffff09 ;  /* 0xffffff092b047836 */ /* 0x040fe40000000000 */
[----:B------:R-:W-:-:S03]  /*7dc0*/  VIADD R5, R43, 0xffffff08 ;  /* 0xffffff082b057836 */ /* 0x000fc60000000000 */
[CC--:B------:R-:W-:Y:S01]  /*7dd0*/  ISETP.GE.AND P6, PT, R4.reuse, R138.reuse, PT ;  /* 0x0000008a0400720c */ /* 0x0c0fe20003fc6270 */
[----:B------:R-:W-:Y:S01]  /*7de0*/  MUFU.TANH R56, R56 ;  /* 0x0000003800387308 */ /* 0x000fe20000002400 */
[----:B---3--:R-:W1:Y:S01]  /*7df0*/  LDSM.16.M88.4 R28, [R165+0x5000] ;  /* 0x00500000a51c783b */ /* 0x008e620000000200 */
[-C--:B------:R-:W-:Y:S01]  /*7e00*/  ISETP.GE.AND P5, PT, R4, R103.reuse, PT ;  /* 0x000000670400720c */ /* 0x080fe20003fa6270 */
[----:B------:R-:W-:Y:S01]  /*7e10*/  VIADD R4, R43, 0xffffff10 ;  /* 0xffffff102b047836 */ /* 0x000fe20000000000 */
[----:B------:R-:W-:Y:S01]  /*7e20*/  HMMA.16816.F32 R20, R8, R6, R20 ;  /* 0x000000060814723c */ /* 0x000fe20000001814 */
[C---:B------:R-:W-:Y:S02]  /*7e30*/  ISETP.GE.AND P1, PT, R5.reuse, R138, PT ;  /* 0x0000008a0500720c */ /* 0x040fe40003f26270 */
[----:B------:R-:W-:Y:S01]  /*7e40*/  ISETP.GE.AND P4, PT, R5, R103, PT ;  /* 0x000000670500720c */ /* 0x000fe20003f86270 */
[----:B------:R-:W3:Y:S01]  /*7e50*/  MUFU.TANH R58, R58 ;  /* 0x0000003a003a7308 */ /* 0x000ee20000002400 */
[----:B--2---:R-:W-:-:S02]  /*7e60*/  FSEL R39, R66, -INF , !P2 ;  /* 0xff80000042277808 */ /* 0x004fc40005000000 */
[CC--:B------:R-:W-:Y:S01]  /*7e70*/  ISETP.GE.AND P3, PT, R4.reuse, R138.reuse, PT ;  /* 0x0000008a0400720c */ /* 0x0c0fe20003f66270 */
[C---:B-----5:R-:W-:Y:S01]  /*7e80*/  HMMA.16816.F32 R16, R120.reuse, R32, R16 ;  /* 0x000000207810723c */ /* 0x060fe20000001810 */
[----:B------:R-:W-:Y:S01]  /*7e90*/  ISETP.GE.AND P2, PT, R4, R103, PT ;  /* 0x000000670400720c */ /* 0x000fe20003f46270 */
[----:B------:R-:W-:Y:S02]  /*7ea0*/  VIADD R4, R43, 0xffffff11 ;  /* 0xffffff112b047836 */ /* 0x000fe40000000000 */
[----:B------:R-:W-:Y:S01]  /*7eb0*/  FMUL.FTZ R3, R24, UR10 ;  /* 0x0000000a18037c20 */ /* 0x000fe20008410000 */
[----:B------:R2:W-:Y:S01]  /*7ec0*/  MUFU.TANH R47, R36 ;  /* 0x00000024002f7308 */ /* 0x0005e20000002400 */
[----:B------:R-:W-:Y:S01]  /*7ed0*/  FSEL R24, R65, -INF , !P1 ;  /* 0xff80000041187808 */ /* 0x000fe20004800000 */
[----:B------:R-:W-:Y:S01]  /*7ee0*/  FMUL.FTZ R26, R26, UR10 ;  /* 0x0000000a1a1a7c20 */ /* 0x000fe20008410000 */
[----:B------:R-:W-:Y:S01]  /*7ef0*/  ISETP.GE.AND P1, PT, R4, R138, PT ;  /* 0x0000008a0400720c */ /* 0x000fe20003f26270 */
[----:B------:R-:W-:Y:S01]  /*7f00*/  HMMA.16816.F32 R12, R120, R34, R12 ;  /* 0x00000022780c723c */ /* 0x000fe2000000180c */
[----:B------:R-:W-:Y:S01]  /*7f10*/  FSEL R32, R64, -INF , !P6 ;  /* 0xff80000040207808 */ /* 0x000fe20007000000 */
[----:B------:R-:W-:Y:S01]  /*7f20*/  FMUL.FTZ R27, R27, UR10 ;  /* 0x0000000a1b1b7c20 */ /* 0x000fe20008410000 */
[----:B------:R-:W-:Y:S01]  /*7f30*/  FSEL R33, R60, -INF , !P5 ;  /* 0xff8000003c217808 */ /* 0x000fe20006800000 */
[----:B------:R4:W-:Y:S01]  /*7f40*/  MUFU.TANH R107, R38 ;  /* 0x00000026006b7308 */ /* 0x0009e20000002400 */
[----:B------:R-:W-:Y:S01]  /*7f50*/  FMUL.FTZ R20, R20, UR10 ;  /* 0x0000000a14147c20 */ /* 0x000fe20008410000 */
[----:B------:R-:W-:Y:S01]  /*7f60*/  FMUL.FTZ R21, R21, UR10 ;  /* 0x0000000a15157c20 */ /* 0x000fe20008410000 */
[----:B------:R-:W-:-:S05]  /*7f70*/  FMUL.FTZ R119, R23, UR10 ;  /* 0x0000000a17777c20 */ /* 0x000fca0008410000 */
[----:B------:R-:W-:Y:S01]  /*7f80*/  MUFU.TANH R59, R59 ;  /* 0x0000003b003b7308 */ /* 0x000fe20000002400 */
[----:B--2---:R-:W-:-:S05]  /*7f90*/  VIADD R36, R43, 0xffffff18 ;  /* 0xffffff182b247836 */ /* 0x004fca0000000000 */
[C---:B------:R-:W-:Y:S02]  /*7fa0*/  ISETP.GE.AND P6, PT, R36.reuse, R138, PT ;  /* 0x0000008a2400720c */ /* 0x040fe40003fc6270 */
[----:B------:R-:W2:Y:S01]  /*7fb0*/  MUFU.TANH R63, R63 ;  /* 0x0000003f003f7308 */ /* 0x000ea20000002400 */
[-C--:B------:R-:W-:Y:S01]  /*7fc0*/  ISETP.GE.AND P5, PT, R36, R103.reuse, PT ;  /* 0x000000672400720c */ /* 0x080fe20003fa6270 */
[----:B----4-:R-:W-:Y:S01]  /*7fd0*/  FMUL.FTZ R38, R25, UR10 ;  /* 0x0000000a19267c20 */ /* 0x010fe20008410000 */
[----:B------:R-:W-:Y:S01]  /*7fe0*/  FSEL R25, R62, -INF , !P4 ;  /* 0xff8000003e197808 */ /* 0x000fe20006000000 */
[C---:B------:R-:W-:Y:S01]  /*7ff0*/  VIADD R36, R43.reuse, 0xffffff19 ;  /* 0xffffff192b247836 */ /* 0x040fe20000000000 */
[----:B------:R-:W-:Y:S01]  /*8000*/  ISETP.GE.AND P4, PT, R4, R103, PT ;  /* 0x000000670400720c */ /* 0x000fe20003f86270 */
[----:B-1----:R-:W-:Y:S01]  /*8010*/  HMMA.16816.F32 R16, R8, R28, R16 ;  /* 0x0000001c0810723c */ /* 0x002fe20000001810 */
[----:B------:R-:W1:Y:S01]  /*8020*/  LDSM.16.M88.4 R4, [R166+0x5800] ;  /* 0x00580000a604783b */ /* 0x000e620000000200 */
[----:B------:R-:W4:Y:S01]  /*8030*/  MUFU.TANH R53, R53 ;  /* 0x0000003500357308 */ /* 0x000f220000002400 */
[----:B---3--:R-:W-:Y:S01]  /*8040*/  FSEL R45, R58, -INF , !P4 ;  /* 0xff8000003a2d7808 */ /* 0x008fe20006000000 */
[----:B------:R-:W-:-:S04]  /*8050*/  VIADD R29, R43, 0xffffff28 ;  /* 0xffffff282b1d7836 */ /* 0x000fc80000000000 */
[----:B------:R-:W-:Y:S02]  /*8060*/  HMMA.16816.F32 R12, R8, R30, R12 ;  /* 0x0000001e080c723c */ /* 0x000fe4000000180c */
[----:B------:R3:W-:Y:S01]  /*8070*/  MUFU.TANH R142, R40 ;  /* 0x00000028008e7308 */ /* 0x0007e20000002400 */
[----:B--2---:R-:W-:-:S07]  /*8080*/  FSEL R51, R63, -INF , !P5 ;  /* 0xff8000003f337808 */ /* 0x004fce0006800000 */
[----:B------:R2:W-:Y:S01]  /*8090*/  MUFU.TANH R144, R41 ;  /* 0x0000002900907308 */ /* 0x0005e20000002400 */
[----:B------:R-:W-:Y:S01]  /*80a0*/  FMUL.FTZ R16, R16, UR10 ;  /* 0x0000000a10107c20 */ /* 0x000fe20008410000 */
[----:B------:R-:W-:Y:S01]  /*80b0*/  FMUL.FTZ R17, R17, UR10 ;  /* 0x0000000a11117c20 */ /* 0x000fe20008410000 */
[----:B------:R-:W-:-:S05]  /*80c0*/  FMUL.FTZ R18, R18, UR10 ;  /* 0x0000000a12127c20 */ /* 0x000fca0008410000 */
[----:B------:R5:W-:Y:S01]  /*80d0*/  MUFU.TANH R62, R38 ;  /* 0x00000026003e7308 */ /* 0x000be20000002400 */
[----:B------:R-:W-:Y:S01]  /*80e0*/  FMUL.FTZ R12, R12, UR10 ;  /* 0x0000000a0c0c7c20 */ /* 0x000fe20008410000 */
[----:B---3--:R-:W-:Y:S01]  /*80f0*/  FSEL R40, R61, -INF , !P3 ;  /* 0xff8000003d287808 */ /* 0x008fe20005800000 */
[----:B------:R-:W-:Y:S01]  /*8100*/  FMUL.FTZ R13, R13, UR10 ;  /* 0x0000000a0d0d7c20 */ /* 0x000fe20008410000 */
[----:B------:R-:W-:Y:S01]  /*8110*/  ISETP.GE.AND P3, PT, R36, R138, PT ;  /* 0x0000008a2400720c */ /* 0x000fe20003f66270 */
[----:B------:R-:W-:-:S03]  /*8120*/  FMUL.FTZ R14, R14, UR10 ;  /* 0x0000000a0e0e7c20 */ /* 0x000fc60008410000 */
[----:B------:R3:W-:Y:S01]  /*8130*/  MUFU.TANH R28, R20 ;  /* 0x00000014001c7308 */ /* 0x0007e20000002400 */
[----:B--2---:R-:W-:Y:S01]  /*8140*/  FSEL R41, R57, -INF , !P2 ;  /* 0xff80000039297808 */ /* 0x004fe20005000000 */
[----:B------:R-:W-:Y:S01]  /*8150*/  FMUL.FTZ R57, R19, UR10 ;  /* 0x0000000a13397c20 */ /* 0x000fe20008410000 */
[----:B------:R-:W-:Y:S01]  /*8160*/  ISETP.GE.AND P2, PT, R36, R103, PT ;  /* 0x000000672400720c */ /* 0x000fe20003f46270 */
[C---:B------:R-:W-:Y:S01]  /*8170*/  VIADD R36, R43.reuse, 0xffffff20 ;  /* 0xffffff202b247836 */ /* 0x040fe20000000000 */
[----:B-1----:R-:W-:Y:S03]  /*8180*/  HMMA.16816.F32 R128, R120, R4, R128 ;  /* 0x000000047880723c */ /* 0x002fe60000001880 */
[----:B------:R1:W2:Y:S01]  /*8190*/  MUFU.TANH R141, R42 ;  /* 0x0000002a008d7308 */ /* 0x0002a20000002400 */
[C---:B------:R-:W-:Y:S01]  /*81a0*/  VIADD R5, R43.reuse, 0xffffff30 ;  /* 0xffffff302b057836 */ /* 0x040fe20000000000 */
[----:B-----5:R-:W-:Y:S01]  /*81b0*/  FSEL R38, R56, -INF , !P1 ;  /* 0xff80000038267808 */ /* 0x020fe20004800000 */
[----:B------:R-:W-:Y:S01]  /*81c0*/  VIADD R4, R43, 0xffffff31 ;  /* 0xffffff312b047836 */ /* 0x000fe20000000000 */
[----:B------:R-:W-:-:S02]  /*81d0*/  ISETP.GE.AND P1, PT, R36, R138, PT ;  /* 0x0000008a2400720c */ /* 0x000fc40003f26270 */
[-C--:B------:R-:W-:Y:S01]  /*81e0*/  ISETP.GE.AND P4, PT, R36, R103.reuse, PT ;  /* 0x000000672400720c */ /* 0x080fe20003f86270 */
[C---:B------:R-:W-:Y:S01]  /*81f0*/  VIADD R36, R43.reuse, 0xffffff21 ;  /* 0xffffff212b247836 */ /* 0x040fe20000000000 */
[----:B------:R-:W-:Y:S01]  /*8200*/  FSEL R52, R52, -INF , !P1 ;  /* 0xff80000034347808 */ /* 0x000fe20004800000 */
[----:B------:R5:W-:Y:S01]  /*8210*/  MUFU.TANH R118, R21 ;  /* 0x0000001500767308 */ /* 0x000be20000002400 */
[----:B---3--:R-:W-:Y:S01]  /*8220*/  VIADD R20, R43, 0xffffff29 ;  /* 0xffffff292b147836 */ /* 0x008fe20000000000 */
[----:B------:R-:W-:Y:S02]  /*8230*/  FSEL R147, R147, -INF , !P4 ;  /* 0xff80000093937808 */ /* 0x000fe40006000000 */
[-C--:B------:R-:W-:Y:S02]  /*8240*/  ISETP.GE.AND P5, PT, R36, R103.reuse, PT ;  /* 0x000000672400720c */ /* 0x080fe40003fa6270 */
[C---:B------:R-:W-:Y:S02]  /*8250*/  ISETP.GE.AND P1, PT, R20.reuse, R138, PT ;  /* 0x0000008a1400720c */ /* 0x040fe40003f26270 */
[----:B------:R-:W-:Y:S01]  /*8260*/  ISETP.GE.AND P4, PT, R20, R103, PT ;  /* 0x000000671400720c */ /* 0x000fe20003f86270 */
[----:B------:R-:W3:Y:S01]  /*8270*/  MUFU.TANH R55, R55 ;  /* 0x0000003700377308 */ /* 0x000ee20000002400 */
[----:B-1----:R-:W-:-:S02]  /*8280*/  FSEL R42, R59, -INF , !P6 ;  /* 0xff8000003b2a7808 */ /* 0x002fc40007000000 */
[-C--:B------:R-:W-:Y:S02]  /*8290*/  ISETP.GE.AND P6, PT, R36, R138.reuse, PT ;  /* 0x0000008a2400720c */ /* 0x080fe40003fc6270 */
[----:B----4-:R-:W-:Y:S01]  /*82a0*/  FSEL R36, R53, -INF , !P3 ;  /* 0xff80000035247808 */ /* 0x010fe20005800000 */
[----:B------:R-:W-:Y:S01]  /*82b0*/  FMUL.FTZ R53, R22, UR10 ;  /* 0x0000000a16357c20 */ /* 0x000fe20008410000 */
[----:B------:R-:W-:Y:S01]  /*82c0*/  ISETP.GE.AND P3, PT, R29, R138, PT ;  /* 0x0000008a1d00720c */ /* 0x000fe20003f66270 */
[----:B------:R3:W1:Y:S01]  /*82d0*/  MUFU.TANH R54, R49 ;  /* 0x0000003100367308 */ /* 0x0006620000002400 */
[----:B-----5:R-:W4:Y:S01]  /*82e0*/  LDSM.16.M88.4 R20, [R165+0x5800] ;  /* 0x00580000a514783b */ /* 0x020f220000000200 */
[----:B------:R-:W-:Y:S01]  /*82f0*/  FSEL R151, R151, -INF , !P5 ;  /* 0xff80000097977808 */ /* 0x000fe20006800000 */
[----:B------:R-:W-:-:S04]  /*8300*/  DEPBAR.LE SB0, 0x0 ;  /* 0x000080000000791a */ /* 0x000fc80000000000 */
[----:B------:R-:W-:Y:S01]  /*8310*/  FSEL R148, R148, -INF , !P3 ;  /* 0xff80000094947808 */ /* 0x000fe20005800000 */
[----:B------:R-:W5:Y:S01]  /*8320*/  MUFU.TANH R67, R67 ;  /* 0x0000004300437308 */ /* 0x000f620000002400 */
[----:B------:R-:W-:Y:S02]  /*8330*/  ISETP.GE.AND P5, PT, R5, R103, PT ;  /* 0x000000670500720c */ /* 0x000fe40003fa6270 */
[----:B------:R-:W-:Y:S02]  /*8340*/  ISETP.GE.AND P3, PT, R4, R138, PT ;  /* 0x0000008a0400720c */ /* 0x000fe40003f66270 */
[----:B------:R-:W-:Y:S02]  /*8350*/  FSEL R146, R146, -INF , !P1 ;  /* 0xff80000092927808 */ /* 0x000fe40004800000 */
[----:B------:R-:W-:Y:S01]  /*8360*/  FSEL R149, R149, -INF , !P4 ;  /* 0xff80000095957808 */ /* 0x000fe20006000000 */
[----:B------:R-:W5:Y:S01]  /*8370*/  MUFU.TANH R105, R105 ;  /* 0x0000006900697308 */ /* 0x000f620000002400 */
[----:B--2---:R-:W-:-:S02]  /*8380*/  FSEL R141, R141, -INF , !P5 ;  /* 0xff8000008d8d7808 */ /* 0x004fc40006800000 */
[----:B---3--:R-:W-:Y:S02]  /*8390*/  FSEL R49, R55, -INF , !P2 ;  /* 0xff80000037317808 */ /* 0x008fe40005000000 */
[-C--:B------:R-:W-:Y:S02]  /*83a0*/  ISETP.GE.AND P2, PT, R29, R103.reuse, PT ;  /* 0x000000671d00720c */ /* 0x080fe40003f46270 */
[----:B-1----:R-:W-:Y:S01]  /*83b0*/  FSEL R54, R54, -INF , !P6 ;  /* 0xff80000036367808 */ /* 0x002fe20007000000 */
[----:B------:R-:W-:Y:S01]  /*83c0*/  MUFU.TANH R34, R16 ;  /* 0x0000001000227308 */ /* 0x000fe20000002400 */
[----:B------:R-:W-:Y:S02]  /*83d0*/  FSEL R145, R145, -INF , !P2 ;  /* 0xff80000091917808 */ /* 0x000fe40005000000 */
[-C--:B------:R-:W-:Y:S01]  /*83e0*/  ISETP.GE.AND P6, PT, R5, R138.reuse, PT ;  /* 0x0000008a0500720c */ /* 0x080fe20003fc6270 */
[C---:B------:R-:W-:Y:S01]  /*83f0*/  VIADD R5, R43.reuse, 0xffffff38 ;  /* 0xffffff382b057836 */ /* 0x040fe20000000000 */
[----:B------:R-:W-:Y:S01]  /*8400*/  ISETP.GE.AND P2, PT, R4, R103, PT ;  /* 0x000000670400720c */ /* 0x000fe20003f46270 */
[----:B------:R-:W-:Y:S01]  /*8410*/  VIADD R4, R43, 0xffffff39 ;  /* 0xffffff392b047836 */ /* 0x000fe20000000000 */
[----:B------:R-:W-:Y:S01]  /*8420*/  FSEL R142, R142, -INF , !P6 ;  /* 0xff8000008e8e7808 */ /* 0x000fe20007000000 */
[----:B------:R-:W-:Y:S01]  /*8430*/  MUFU.TANH R61, R17 ;  /* 0x00000011003d7308 */ /* 0x000fe20000002400 */
[----:B------:R-:W-:-:S02]  /*8440*/  ISETP.GE.AND P1, PT, R5, R138, PT ;  /* 0x0000008a0500720c */ /* 0x000fc40003f26270 */
[-C--:B------:R-:W-:Y:S01]  /*8450*/  ISETP.GE.AND P4, PT, R5, R103.reuse, PT ;  /* 0x000000670500720c */ /* 0x080fe20003f86270 */
[C---:B------:R-:W-:Y:S01]  /*8460*/  VIADD R5, R43.reuse, 0xffffff40 ;  /* 0xffffff402b057836 */ /* 0x040fe20000000000 */
[C---:B------:R-:W-:Y:S02]  /*8470*/  ISETP.GE.AND P6, PT, R4.reuse, R138, PT ;  /* 0x0000008a0400720c */ /* 0x040fe40003fc6270 */
[----:B------:R-:W-:Y:S01]  /*8480*/  ISETP.GE.AND P5, PT, R4, R103, PT ;  /* 0x000000670400720c */ /* 0x000fe20003fa6270 */
[----:B------:R-:W-:Y:S01]  /*8490*/  VIADD R4, R43, 0xffffff41 ;  /* 0xffffff412b047836 */ /* 0x000fe20000000000 */
[----:B------:R-:W-:Y:S01]  /*84a0*/  FSEL R144, R144, -INF , !P3 ;  /* 0xff80000090907808 */ /* 0x000fe20005800000 */
[----:B------:R4:W-:Y:S01]  /*84b0*/  MUFU.TANH R58, R18 ;  /* 0x00000012003a7308 */ /* 0x0009e20000002400 */
[----:B------:R-:W-:Y:S02]  /*84c0*/  FSEL R139, R139, -INF , !P2 ;  /* 0xff8000008b8b7808 */ /* 0x000fe40005000000 */
[----:B------:R-:W-:-:S02]  /*84d0*/  FSEL R134, R47, -INF , !P1 ;  /* 0xff8000002f867808 */ /* 0x000fc40004800000 */
[----:B------:R-:W-:Y:S02]  /*84e0*/  FSEL R135, R107, -INF , !P4 ;  /* 0xff8000006b877808 */ /* 0x000fe40006000000 */
[CC--:B------:R-:W-:Y:S01]  /*84f0*/  ISETP.GE.AND P3, PT, R5.reuse, R138.reuse, PT ;  /* 0x0000008a0500720c */ /* 0x0c0fe20003f66270 */
[----:B------:R-:W1:Y:S01]  /*8500*/  MUFU.TANH R50, R50 ;  /* 0x0000003200327308 */ /* 0x000e620000002400 */
[-C--:B------:R-:W-:Y:S01]  /*8510*/  ISETP.GE.AND P2, PT, R5, R103.reuse, PT ;  /* 0x000000670500720c */ /* 0x080fe20003f46270 */
[C---:B------:R-:W-:Y:S01]  /*8520*/  VIADD R5, R43.reuse, 0xffffff48 ;  /* 0xffffff482b057836 */ /* 0x040fe20000000000 */
[CC--:B------:R-:W-:Y:S02]  /*8530*/  ISETP.GE.AND P1, PT, R4.reuse, R138.reuse, PT ;  /* 0x0000008a0400720c */ /* 0x0c0fe40003f26270 */
[-C--:B------:R-:W-:Y:S01]  /*8540*/  ISETP.GE.AND P4, PT, R4, R103.reuse, PT ;  /* 0x000000670400720c */ /* 0x080fe20003f86270 */
[----:B------:R-:W-:Y:S01]  /*8550*/  VIADD R4, R43, 0xffffff49 ;  /* 0xffffff492b047836 */ /* 0x000fe20000000000 */
[----:B------:R-:W-:Y:S01]  /*8560*/  FSEL R140, R48, -INF , !P6 ;  /* 0xff800000308c7808 */ /* 0x000fe20007000000 */
[----:B------:R-:W2:Y:S01]  /*8570*/  MUFU.TANH R108, R108 ;  /* 0x0000006c006c7308 */ /* 0x000ea20000002400 */
[----:B------:R-:W-:Y:S01]  /*8580*/  FSEL R143, R143, -INF , !P5 ;  /* 0xff8000008f8f7808 */ /* 0x000fe20006800000 */
[----:B----4-:R-:W-:Y:S01]  /*8590*/  HMMA.16816.F32 R16, R8, R20, R128 ;  /* 0x000000140810723c */ /* 0x010fe20000001880 */
[----:B-----5:R-:W-:Y:S01]  /*85a0*/  FSEL R128, R67, -INF , !P3 ;  /* 0xff80000043807808 */ /* 0x020fe20005800000 */
[----:B------:R-:W-:Y:S01]  /*85b0*/  FMUL.FTZ R20, R15, UR10 ;  /* 0x0000000a0f147c20 */ /* 0x000fe20008410000 */
[----:B------:R-:W-:Y:S01]  /*85c0*/  FSEL R129, R105, -INF , !P2 ;  /* 0xff80000069817808 */ /* 0x000fe20005000000 */
[----:B------:R-:W-:Y:S01]  /*85d0*/  VIADD R15, R43, 0xffffff51 ;  /* 0xffffff512b0f7836 */ /* 0x000fe20000000000 */
[C---:B------:R-:W-:Y:S01]  /*85e0*/  ISETP.GE.AND P6, PT, R5.reuse, R138, PT ;  /* 0x0000008a0500720c */ /* 0x040fe20003fc6270 */
[----:B------:R-:W3:Y:S01]  /*85f0*/  MUFU.TANH R109, R109 ;  /* 0x0000006d006d7308 */ /* 0x000ee20000002400 */
[----:B------:R-:W-:-:S02]  /*8600*/  ISETP.GE.AND P5, PT, R5, R103, PT ;  /* 0x000000670500720c */ /* 0x000fc40003fa6270 */
[C---:B------:R-:W-:Y:S02]  /*8610*/  ISETP.GE.AND P3, PT, R4.reuse, R138, PT ;  /* 0x0000008a0400720c */ /* 0x040fe40003f66270 */
[----:B------:R-:W-:Y:S02]  /*8620*/  ISETP.GE.AND P2, PT, R4, R103, PT ;  /* 0x000000670400720c */ /* 0x000fe40003f46270 */
[----:B------:R-:W-:Y:S01]  /*8630*/  HMMA.16816.F32 R4, R120, R6, R124 ;  /* 0x000000067804723c */ /* 0x000fe2000000187c */
[----:B------:R-:W4:Y:S01]  /*8640*/  MUFU.TANH R133, R133 ;  /* 0x0000008500857308 */ /* 0x000f220000002400 */
[----:B-1----:R-:W-:Y:S02]  /*8650*/  FSEL R132, R50, -INF , !P1 ;  /* 0xff80000032847808 */ /* 0x002fe40004800000 */
[----:B--2---:R-:W-:Y:S02]  /*8660*/  FSEL R127, R108, -INF , !P4 ;  /* 0xff8000006c7f7808 */ /* 0x004fe40006000000 */
[----:B------:R-:W-:Y:S01]  /*8670*/  FMUL.FTZ R16, R16, UR10 ;  /* 0x0000000a10107c20 */ /* 0x000fe20008410000 */
[----:B------:R-:W-:Y:S01]  /*8680*/  FMUL.FTZ R18, R18, UR10 ;  /* 0x0000000a12127c20 */ /* 0x000fe20008410000 */
[----:B------:R-:W-:Y:S01]  /*8690*/  FSEL R130, R110, -INF , !P3 ;  /* 0xff8000006e827808 */ /* 0x000fe20005800000 */
[----:B------:R-:W-:Y:S01]  /*86a0*/  MUFU.TANH R3, R3 ;  /* 0x0000000300037308 */ /* 0x000fe20000002400 */
[----:B------:R-:W-:Y:S01]  /*86b0*/  FMUL.FTZ R19, R19, UR10 ;  /* 0x0000000a13137c20 */ /* 0x000fe20008410000 */
[----:B---3--:R-:W-:-:S02]  /*86c0*/  FSEL R126, R109, -INF , !P6 ;  /* 0xff8000006d7e7808 */ /* 0x008fc40007000000 */
[----:B------:R-:W-:-:S04]  /*86d0*/  ISETP.GE.AND P6, PT, R15, R138, PT ;  /* 0x0000008a0f00720c */ /* 0x000fc80003fc6270 */
[----:B------:R-:W-:Y:S01]  /*86e0*/  MUFU.TANH R26, R26 ;  /* 0x0000001a001a7308 */ /* 0x000fe20000002400 */
[----:B------:R-:W-:Y:S02]  /*86f0*/  FSEL R122, R62, -INF , !P6 ;  /* 0xff8000003e7a7808 */ /* 0x000fe40007000000 */
[----:B------:R-:W-:Y:S01]  /*8700*/  HMMA.16816.F32 R8, R8, R22, R4 ;  /* 0x000000160808723c */ /* 0x000fe20000001804 */
[----:B----4-:R-:W-:Y:S01]  /*8710*/  FSEL R133, R133, -INF , !P5 ;  /* 0xff80000085857808 */ /* 0x010fe20006800000 */
[----:B------:R-:W-:Y:S01]  /*8720*/  VIADD R6, R43, 0xffffff59 ;  /* 0xffffff592b067836 */ /* 0x000fe20000000000 */
[----:B------:R-:W-:Y:S01]  /*8730*/  ISETP.GE.AND P5, PT, R15, R103, PT ;  /* 0x000000670f00720c */ /* 0x000fe20003fa6270 */
[----:B------:R-:W-:Y:S01]  /*8740*/  VIADD R5, R43, 0xffffff60 ;  /* 0xffffff602b057836 */ /* 0x000fe20000000000 */
[----:B------:R-:W1:Y:S01]  /*8750*/  MUFU.TANH R27, R27 ;  /* 0x0000001b001b7308 */ /* 0x000e620000002400 */
[----:B------:R-:W-:-:S03]  /*8760*/  FMUL.FTZ R4, R17, UR10 ;  /* 0x0000000a11047c20 */ /* 0x000fc60008410000 */
[----:B------:R-:W-:-:S04]  /*8770*/  ISETP.GE.AND P6, PT, R5, R138, PT ;  /* 0x0000008a0500720c */ /* 0x000fc80003fc6270 */
[----:B------:R-:W2:Y:S01]  /*8780*/  MUFU.TANH R104, R104 ;  /* 0x0000006800687308 */ /* 0x000ea20000002400 */
[----:B------:R-:W-:-:S05]  /*8790*/  FSEL R62, R34, -INF , !P6 ;  /* 0xff800000223e7808 */ /* 0x000fca0007000000 */
[----:B------:R-:W-:Y:S01]  /*87a0*/  FMUL.FTZ R8, R8, UR10 ;  /* 0x0000000a08087c20 */ /* 0x000fe20008410000 */
[----:B------:R-:W-:Y:S01]  /*87b0*/  FMUL.FTZ R9, R9, UR10 ;  /* 0x0000000a09097c20 */ /* 0x000fe20008410000 */
[----:B------:R-:W3:Y:S01]  /*87c0*/  MUFU.TANH R119, R119 ;  /* 0x0000007700777308 */ /* 0x000ee20000002400 */
[----:B------:R-:W-:Y:S01]  /*87d0*/  FMUL.FTZ R10, R10, UR10 ;  /* 0x0000000a0a0a7c20 */ /* 0x000fe20008410000 */
[----:B-1----:R-:W-:Y:S01]  /*87e0*/  FSEL R123, R27, -INF , !P5 ;  /* 0xff8000001b7b7808 */ /* 0x002fe20006800000 */
[----:B------:R-:W-:Y:S01]  /*87f0*/  FMUL.FTZ R11, R11, UR10 ;  /* 0x0000000a0b0b7c20 */ /* 0x000fe20008410000 */
[----:B------:R-:W-:Y:S01]  /*8800*/  ISETP.GE.AND P5, PT, R5, R103, PT ;  /* 0x000000670500720c */ /* 0x000fe20003fa6270 */
[----:B------:R-:W-:-:S03]  /*8810*/  VIADD R5, R43, 0xffffff61 ;  /* 0xffffff612b057836 */ /* 0x000fc60000000000 */
[----:B------:R-:W1:Y:S01]  /*8820*/  MUFU.TANH R29, R53 ;  /* 0x00000035001d7308 */ /* 0x000e620000002400 */
[----:B------:R-:W-:Y:S02]  /*8830*/  FSEL R58, R58, -INF , !P5 ;  /* 0xff8000003a3a7808 */ /* 0x000fe40006800000 */
[----:B--2---:R-:W-:-:S05]  /*8840*/  FSEL R131, R104, -INF , !P2 ;  /* 0xff80000068837808 */ /* 0x004fca0005000000 */
[----:B------:R2:W-:Y:S08]  /*8850*/  MUFU.TANH R60, R12 ;  /* 0x0000000c003c7308 */ /* 0x0005f00000002400 */
[----:B------:R-:W4:Y:S08]  /*8860*/  MUFU.TANH R57, R57 ;  /* 0x0000003900397308 */ /* 0x000f300000002400 */
[----:B------:R5:W-:Y:S01]  /*8870*/  MUFU.TANH R59, R13 ;  /* 0x0000000d003b7308 */ /* 0x000be20000002400 */
[----:B--2---:R-:W-:-:S05]  /*8880*/  VIADD R12, R43, 0xffffff50 ;  /* 0xffffff502b0c7836 */ /* 0x004fca0000000000 */
[CC--:B------:R-:W-:Y:S02]  /*8890*/  ISETP.GE.AND P1, PT, R12.reuse, R138.reuse, PT ;  /* 0x0000008a0c00720c */ /* 0x0c0fe40003f26270 */
[----:B------:R-:W2:Y:S01]  /*88a0*/  MUFU.TANH R56, R14 ;  /* 0x0000000e00387308 */ /* 0x000ea20000002400 */
[-C--:B------:R-:W-:Y:S02]  /*88b0*/  ISETP.GE.AND P4, PT, R12, R103.reuse, PT ;  /* 0x000000670c00720c */ /* 0x080fe40003f86270 */
[----:B------:R-:W-:Y:S01]  /*88c0*/  FSEL R124, R3, -INF , !P1 ;  /* 0xff800000037c7808 */ /* 0x000fe20004800000 */
[C---:B------:R-:W-:Y:S01]  /*88d0*/  VIADD R3, R43.reuse, 0xffffff68 ;  /* 0xffffff682b037836 */ /* 0x040fe20000000000 */
[----:B------:R-:W-:Y:S02]  /*88e0*/  FSEL R125, R26, -INF , !P4 ;  /* 0xff8000001a7d7808 */ /* 0x000fe40006000000 */
[C---:B------:R-:W-:Y:S01]  /*88f0*/  ISETP.GE.AND P1, PT, R6.reuse, R138, PT ;  /* 0x0000008a0600720c */ /* 0x040fe20003f26270 */
[----:B------:R-:W2:Y:S01]  /*8900*/  MUFU.TANH R64, R16 ;  /* 0x0000001000407308 */ /* 0x000ea20000002400 */
[----:B------:R-:W-:Y:S01]  /*8910*/  ISETP.GE.AND P4, PT, R6, R103, PT ;  /* 0x000000670600720c */ /* 0x000fe20003f86270 */
[----:B-----5:R-:W-:Y:S01]  /*8920*/  VIADD R13, R43, 0xffffff58 ;  /* 0xffffff582b0d7836 */ /* 0x020fe20000000000 */
[----:B------:R-:W-:-:S02]  /*8930*/  FSEL R118, R118, -INF , !P1 ;  /* 0xff80000076767808 */ /* 0x000fc40004800000 */
[----:B---3--:R-:W-:Y:S02]  /*8940*/  FSEL R119, R119, -INF , !P4 ;  /* 0xff80000077777808 */ /* 0x008fe40006000000 */
[CC--:B------:R-:W-:Y:S01]  /*8950*/  ISETP.GE.AND P3, PT, R13.reuse, R138.reuse, PT ;  /* 0x0000008a0d00720c */ /* 0x0c0fe20003f66270 */
[----:B------:R-:W3:Y:S01]  /*8960*/  MUFU.TANH R63, R18 ;  /* 0x00000012003f7308 */ /* 0x000ee20000002400 */
[-C--:B------:R-:W-:Y:S02]  /*8970*/  ISETP.GE.AND P2, PT, R13, R103.reuse, PT ;  /* 0x000000670d00720c */ /* 0x080fe40003f46270 */
[C---:B------:R-:W-:Y:S02]  /*8980*/  ISETP.GE.AND P1, PT, R3.reuse, R138, PT ;  /* 0x0000008a0300720c */ /* 0x040fe40003f26270 */
[----:B------:R-:W-:Y:S01]  /*8990*/  ISETP.GE.AND P4, PT, R3, R103, PT ;  /* 0x000000670300720c */ /* 0x000fe20003f86270 */
[----:B------:R-:W-:Y:S01]  /*89a0*/  VIADD R3, R43, 0xffffff69 ;  /* 0xffffff692b037836 */ /* 0x000fe20000000000 */
[----:B------:R-:W-:Y:S01]  /*89b0*/  FSEL R120, R28, -INF , !P3 ;  /* 0xff8000001c787808 */ /* 0x000fe20005800000 */
[----:B------:R-:W5:Y:S01]  /*89c0*/  MUFU.TANH R4, R4 ;  /* 0x0000000400047308 */ /* 0x000f620000002400 */
[----:B-1----:R-:W-:-:S02]  /*89d0*/  FSEL R121, R29, -INF , !P2 ;  /* 0xff8000001d797808 */ /* 0x002fc40005000000 */
[CC--:B------:R-:W-:Y:S02]  /*89e0*/  ISETP.GE.AND P3, PT, R5.reuse, R138.reuse, PT ;  /* 0x0000008a0500720c */ /* 0x0c0fe40003f66270 */
[-C--:B------:R-:W-:Y:S01]  /*89f0*/  ISETP.GE.AND P2, PT, R5, R103.reuse, PT ;  /* 0x000000670500720c */ /* 0x080fe20003f46270 */
[----:B------:R-:W-:Y:S01]  /*8a00*/  VIADD R5, R43, 0xffffff70 ;  /* 0xffffff702b057836 */ /* 0x000fe20000000000 */
[C---:B------:R-:W-:Y:S01]  /*8a10*/  ISETP.GE.AND P6, PT, R3.reuse, R138, PT ;  /* 0x0000008a0300720c */ /* 0x040fe20003fc6270 */
[----:B------:R-:W1:Y:S01]  /*8a20*/  MUFU.TANH R12, R20 ;  /* 0x00000014000c7308 */ /* 0x000e620000002400 */
[----:B------:R-:W-:Y:S01]  /*8a30*/  ISETP.GE.AND P5, PT, R3, R103, PT ;  /* 0x000000670300720c */ /* 0x000fe20003fa6270 */
[----:B------:R-:W-:Y:S01]  /*8a40*/  VIADD R3, R43, 0xffffff71 ;  /* 0xffffff712b037836 */ /* 0x000fe20000000000 */
[----:B------:R-:W-:Y:S02]  /*8a50*/  FSEL R61, R61, -INF , !P3 ;  /* 0xff8000003d3d7808 */ /* 0x000fe40005800000 */
[----:B----4-:R-:W-:-:S02]  /*8a60*/  FSEL R57, R57, -INF , !P2 ;  /* 0xff80000039397808 */ /* 0x010fc40005000000 */
[CC--:B------:R-:W-:Y:S01]  /*8a70*/  ISETP.GE.AND P3, PT, R5.reuse, R138.reuse, PT ;  /* 0x0000008a0500720c */ /* 0x0c0fe20003f66270 */
[----:B------:R-:W4:Y:S01]  /*8a80*/  MUFU.TANH R104, R19 ;  /* 0x0000001300687308 */ /* 0x000f220000002400 */
[----:B------:R-:W-:Y:S01]  /*8a90*/  ISETP.GE.AND P2, PT, R5, R103, PT ;  /* 0x000000670500720c */ /* 0x000fe20003f46270 */
[C---:B------:R-:W-:Y:S01]  /*8aa0*/  VIADD R5, R43.reuse, 0xffffff78 ;  /* 0xffffff782b057836 */ /* 0x040fe20000000000 */
[----:B------:R-:W-:Y:S01]  /*8ab0*/  FSEL R60, R60, -INF , !P1 ;  /* 0xff8000003c3c7808 */ /* 0x000fe20004800000 */
[----:B------:R-:W-:Y:S01]  /*8ac0*/  VIADD R43, R43, 0xffffff79 ;  /* 0xffffff792b2b7836 */ /* 0x000fe20000000000 */
[----:B------:R-:W-:Y:S02]  /*8ad0*/  ISETP.GE.AND P1, PT, R3, R138, PT ;  /* 0x0000008a0300720c */ /* 0x000fe40003f26270 */
[----:B--2---:R-:W-:Y:S01]  /*8ae0*/  FSEL R56, R56, -INF , !P4 ;  /* 0xff80000038387808 */ /* 0x004fe20006000000 */
[----:B------:R-:W2:Y:S01]  /*8af0*/  MUFU.TANH R106, R8 ;  /* 0x00000008006a7308 */ /* 0x000ea20000002400 */
[----:B------:R-:W-:-:S02]  /*8b00*/  FSEL R64, R64, -INF , !P3 ;  /* 0xff80000040407808 */ /* 0x000fc40005800000 */
[----:B---3--:R-:W-:Y:S01]  /*8b10*/  FSEL R63, R63, -INF , !P2 ;  /* 0xff8000003f3f7808 */ /* 0x008fe20005000000 */
[----:B------:R-:W-:Y:S01]  /*8b20*/  BAR.SYNC.DEFER_BLOCKING 0x0 ;  /* 0x0000000000007b1d */ /* 0x000fe20000010000 */
[-C--:B------:R-:W-:Y:S02]  /*8b30*/  ISETP.GE.AND P4, PT, R3, R103.reuse, PT ;  /* 0x000000670300720c */ /* 0x080fe40003f86270 */
[-C--:B------:R-:W-:Y:S02]  /*8b40*/  ISETP.GE.AND P3, PT, R5, R103.reuse, PT ;  /* 0x000000670500720c */ /* 0x080fe40003f66270 */
[----:B------:R-:W-:Y:S01]  /*8b50*/  ISETP.GE.AND P2, PT, R43, R103, PT ;  /* 0x000000672b00720c */ /* 0x000fe20003f46270 */
[----:B------:R-:W3:Y:S01]  /*8b60*/  MUFU.TANH R67, R9 ;  /* 0x0000000900437308 */ /* 0x000ee20000002400 */
[----:B-----5:R-:W-:Y:S02]  /*8b70*/  FSEL R103, R4, -INF , !P1 ;  /* 0xff80000004677808 */ /* 0x020fe40004800000 */
[----:B------:R-:W-:-:S02]  /*8b80*/  ISETP.GE.U32.AND P1, PT, R101, 0x3, PT ;  /* 0x000000036500780c */ /* 0x000fc40003f26070 */
[----:B------:R-:W-:Y:S02]  /*8b90*/  FSEL R59, R59, -INF , !P6 ;  /* 0xff8000003b3b7808 */ /* 0x000fe40007000000 */
[----:B-1----:R-:W-:Y:S01]  /*8ba0*/  FSEL R3, R12, -INF , !P5 ;  /* 0xff8000000c037808 */ /* 0x002fe20006800000 */
[----:B------:R-:W1:Y:S01]  /*8bb0*/  MUFU.TANH R66, R10 ;  /* 0x0000000a00427308 */ /* 0x000e620000002400 */
[-C--:B------:R-:W-:Y:S02]  /*8bc0*/  ISETP.GE.AND P6, PT, R5, R138.reuse, PT ;  /* 0x0000008a0500720c */ /* 0x080fe40003fc6270 */
[----:B------:R-:W-:Y:S02]  /*8bd0*/  ISETP.GE.AND P5, PT, R43, R138, PT ;  /* 0x0000008a2b00720c */ /* 0x000fe40003fa6270 */
[----:B----4-:R-:W-:Y:S02]  /*8be0*/  FSEL R104, R104, -INF , !P4 ;  /* 0xff80000068687808 */ /* 0x010fe40006000000 */
[----:B--2---:R-:W-:Y:S01]  /*8bf0*/  FSEL R106, R106, -INF , !P6 ;  /* 0xff8000006a6a7808 */ /* 0x004fe20007000000 */
[----:B------:R-:W2:Y:S01]  /*8c00*/  MUFU.TANH R65, R11 ;  /* 0x0000000b00417308 */ /* 0x000ea20000002400 */
[----:B---3--:R-:W-:-:S02]  /*8c10*/  FSEL R67, R67, -INF , !P5 ;  /* 0xff80000043437808 */ /* 0x008fc40006800000 */
[----:B-1----:R-:W-:Y:S02]  /*8c20*/  FSEL R66, R66, -INF , !P3 ;  /* 0xff80000042427808 */ /* 0x002fe40005800000 */
[----:B--2---:R-:W-:Y:S01]  /*8c30*/  FSEL R65, R65, -INF , !P2 ;  /* 0xff80000041417808 */ /* 0x004fe20005000000 */
        /* <DEDUP_REMOVED lines=64> */
.L_x_4716:
[----:B------:R-:W-:Y:S01]  /*9040*/  UMOV UR6, URZ ;  /* 0x000000ff00067c82 */ /* 0x000fe20008000000 */
[----:B------:R-:W-:Y:S01]  /*9050*/  IMAD.SHL.U32 R4, R136, 0x80, RZ ;  /* 0x0000008088047824 */ /* 0x000fe200078e00ff */
[----:B------:R-:W-:-:S05]  /*9060*/  IADD3 R5, P1, PT, RZ, -UR6, RZ ;  /* 0x80000006ff057c10 */ /* 0x000fca000ff3e0ff */
[----:B------:R-:W-:-:S05]  /*9070*/  IMAD.X R4, RZ, RZ, ~R4, P1 ;  /* 0x000000ffff047224 */ /* 0x000fca00008e0e04 */
[----:B------:R-:W-:-:S04]  /*9080*/  SHF.R.S64 R5, R5, 0x1f, R4 ;  /* 0x0000001f05057819 */ /* 0x000fc80000001004 */
[----:B------:R-:W-:-:S04]  /*9090*/  IADD3 R176, P1, PT, R5, R176, RZ ;  /* 0x000000b005b07210 */ /* 0x000fc80007f3e0ff */
[----:B------:R-:W-:-:S09]  /*90a0*/  LEA.HI.X.SX32 R175, R4, R175, 0x1, P1 ;  /* 0x000000af04af7211 */ /* 0x000fd200008f0eff */
.L_x_4717:
[C---:B------:R-:W-:Y:S01]  /*90b0*/  LEA R16, P1, R136.reuse, R176, 0x5 ;  /* 0x000000b088107211 */ /* 0x040fe200078228ff */
[----:B------:R-:W-:Y:S01]  /*90c0*/  @!P0 IMAD.MOV.U32 R177, RZ, RZ, R175 ;  /* 0x000000ffffb18224 */ /* 0x000fe200078e00af */
[----:B------:R1:W-:Y:S01]  /*90d0*/  @P0 STS.128 [R183+0x2000], RZ ;  /* 0x002000ffb7000388 */ /* 0x0003e20000000c00 */
[C---:B------:R-:W-:Y:S01]  /*90e0*/  @!P0 IMAD R5, R137.reuse, 0x60, RZ ;  /* 0x0000006089058824 */ /* 0x040fe200078e02ff */
[C---:B------:R-:W-:Y:S01]  /*90f0*/  LEA.HI.X R17, R136.reuse, R175, R137, 0x5, P1 ;  /* 0x000000af88117211 */ /* 0x040fe200008f2c89 */
[--C-:B------:R-:W-:Y:S01]  /*9100*/  @!P0 IMAD.MOV.U32 R10, RZ, RZ, R16.reuse ;  /* 0x000000ffff0a8224 */ /* 0x100fe200078e0010 */
[CC--:B------:R-:W-:Y:S01]  /*9110*/  @!P0 LEA R14, P1, R136.reuse, R16.reuse, 0x5 ;  /* 0x00000010880e8211 */ /* 0x0c0fe200078228ff */
[----:B------:R-:W-:Y:S01]  /*9120*/  @!P0 IMAD.MOV.U32 R6, RZ, RZ, R16 ;  /* 0x000000ffff068224 */ /* 0x000fe200078e0010 */
[-C--:B------:R-:W-:Y:S01]  /*9130*/  @!P0 MOV R11, R17.reuse ;  /* 0x00000011000b8202 */ /* 0x080fe20000000f00 */
[----:B------:R-:W-:Y:S01]  /*9140*/  @!PT LDS RZ, [RZ] ;  /* 0x00000000fffff984 */ /* 0x000fe20000000800 */
[----:B------:R-:W-:Y:S01]  /*9150*/  @!PT LDS RZ, [RZ] ;  /* 0x00000000fffff984 */ /* 0x000fe20000000800 */
[----:B------:R-:W-:Y:S01]  /*9160*/  @!PT LDS RZ, [RZ] ;  /* 0x00000000fffff984 */ /* 0x000fe20000000800 */
[----:B------:R1:W-:Y:S01]  /*9170*/  @!P0 LDGSTS.E.BYPASS.LTC128B.128 [R183+0x2000], desc[UR16][R176.64] ;  /* 0x02000000b0b78fae */ /* 0x0003e2000b981a10 */
[CC--:B------:R-:W-:Y:S01]  /*9180*/  @!P0 LEA R12, P2, R136.reuse, R16.reuse, 0x6 ;  /* 0x00000010880c8211 */ /* 0x0c0fe200078430ff */
[----:B------:R-:W-:Y:S01]  /*9190*/  @!P0 IMAD R4, R137, 0xa0, RZ ;  /* 0x000000a089048824 */ /* 0x000fe200078e02ff */
[-C--:B------:R-:W-:Y:S01]  /*91a0*/  @!P0 MOV R7, R17.reuse ;  /* 0x0000001100078202 */ /* 0x080fe20000000f00 */
[C---:B------:R-:W-:Y:S01]  /*91b0*/  @!P0 IMAD.WIDE.U32 R10, R136.reuse, 0x60, R10 ;  /* 0x00000060880a8825 */ /* 0x040fe200078e000a */
[CC--:B------:R-:W-:Y:S01]  /*91c0*/  @!P0 LEA.HI.X R15, R136.reuse, R17.reuse, R137, 0x5, P1 ;  /* 0x00000011880f8211 */ /* 0x0c0fe200008f2c89 */
[----:B------:R1:W-:Y:S01]  /*91d0*/  @P0 STS.128 [R183+0x2800], RZ ;  /* 0x002800ffb7000388 */ /* 0x0003e20000000c00 */
[C---:B------:R-:W-:Y:S01]  /*91e0*/  @!P0 LEA R8, P1, R136.reuse, R16, 0x7 ;  /* 0x0000001088088211 */ /* 0x040fe200078238ff */
[C---:B------:R-:W-:Y:S01]  /*91f0*/  @!P0 IMAD.WIDE.U32 R6, R136.reuse, 0xa0, R6 ;  /* 0x000000a088068825 */ /* 0x040fe200078e0006 */
[CCC-:B------:R-:W-:Y:S01]  /*9200*/  @!P0 LEA.HI.X R13, R136.reuse, R17.reuse, R137.reuse, 0x6, P2 ;  /* 0x00000011880d8211 */ /* 0x1c0fe200010f3489 */
[----:B------:R-:W-:Y:S01]  /*9210*/  @!PT LDS RZ, [RZ] ;  /* 0x00000000fffff984 */ /* 0x000fe20000000800 */
[----:B------:R-:W-:Y:S01]  /*9220*/  @!PT LDS RZ, [RZ] ;  /* 0x00000000fffff984 */ /* 0x000fe20000000800 */
[----:B------:R-:W-:Y:S01]  /*9230*/  @!PT LDS RZ, [RZ] ;  /* 0x00000000fffff984 */ /* 0x000fe20000000800 */
[----:B------:R1:W-:Y:S01]  /*9240*/  @!P0 LDGSTS.E.BYPASS.LTC128B.128 [R183+0x2800], desc[UR16][R16.64] ;  /* 0x0280000010b78fae */ /* 0x0003e2000b981a10 */
[----:B------:R-:W-:Y:S01]  /*9250*/  @!P0 LEA.HI.X R9, R136, R17, R137, 0x7, P1 ;  /* 0x0000001188098211 */ /* 0x000fe200008f3c89 */
[----:B------:R-:W-:Y:S01]  /*9260*/  @!P0 IMAD.IADD R11, R5, 0x1, R11 ;  /* 0x00000001050b8824 */ /* 0x000fe200078e020b */
[----:B------:R-:W-:Y:S01]  /*9270*/  @!P0 IADD3 R7, PT, PT, R4, R7, RZ ;  /* 0x0000000704078210 */ /* 0x000fe20007ffe0ff */
[----:B------:R1:W-:Y:S01]  /*9280*/  @P0 STS.128 [R183+0x3000], RZ ;  /* 0x003000ffb7000388 */ /* 0x0003e20000000c00 */
[----:B------:R-:W-:Y:S03]  /*9290*/  BSSY.RECONVERGENT B0, `(.L_x_4718) ;  /* 0x0000022000007945 */ /* 0x000fe60003800200 */
        /* <DEDUP_REMOVED lines=33> */
.L_x_4719:
[----:B------:R-:W-:Y:S05]  /*94b0*/  BSYNC.RECONVERGENT B0 ;  /* 0x0000000000007941 */ /* 0x000fea0003800200 */
.L_x_4718:
[----:B------:R-:W0:Y:S02]  /*94c0*/  LDGDEPBAR ;  /* 0x00000000000079af */ /* 0x000e240000000000 */
.L_x_4715:
[----:B-1----:R-:W-:Y:S01]  /*94d0*/  FMNMX3.FTZ R7, R2, R44, R46, !PT ;  /* 0x0000002c02077276 */ /* 0x002fe2000781002e */
[----:B--2---:R-:W-:Y:S01]  /*94e0*/  LDSM.16.MT88.4 R16, [R102+0x6000] ;  /* 0x006000006610783b */ /* 0x004fe20000004200 */
[----:B------:R-:W-:Y:S02]  /*94f0*/  FMNMX3.FTZ R6, R0, R37, R39, !PT ;  /* 0x0000002500067276 */ /* 0x000fe40007810027 */
[----:B------:R-:W-:Y:S01]  /*9500*/  FMNMX3.FTZ R7, R7, R24, R32, !PT ;  /* 0x0000001807077276 */ /* 0x000fe20007810020 */
[----:B------:R-:W-:Y:S01]  /*9510*/  LDSM.16.MT88.4 R20, [R168+0x6000] ;  /* 0x00600000a814783b */ /* 0x000fe20000004200 */
[----:B------:R-:W-:Y:S02]  /*9520*/  FMNMX3.FTZ R6, R6, R25, R33, !PT ;  /* 0x0000001906067276 */ /* 0x000fe40007810021 */
[----:B------:R-:W-:Y:S01]  /*9530*/  FMNMX3.FTZ R7, R7, R40, R38, !PT ;  /* 0x0000002807077276 */ /* 0x000fe20007810026 */
[----:B------:R-:W-:Y:S01]  /*9540*/  LDSM.16.MT88.4 R28, [R100+0x6000] ;  /* 0x00600000641c783b */ /* 0x000fe20000004200 */
        /* <DEDUP_REMOVED lines=46> */
[----:B------:R-:W-:Y:S01]  /*9830*/  FMUL.FTZ R116, R7, UR4 ;  /* 0x0000000407747c20 */ /* 0x000fe20008410000 */
[--C-:B------:R-:W-:Y:S01]  /*9840*/  FFMA.FTZ R112, R44, UR4, -R113.reuse ;  /* 0x000000042c707c23 */ /* 0x100fe20008010871 */
[----:B------:R-:W-:Y:S01]  /*9850*/  FMUL.FTZ R0, R5, UR4 ;  /* 0x0000000405007c20 */ /* 0x000fe20008410000 */
[--C-:B------:R-:W-:Y:S01]  /*9860*/  FFMA.FTZ R111, R46, UR4, -R113.reuse ;  /* 0x000000042e6f7c23 */ /* 0x100fe20008010871 */
[--C-:B------:R-:W-:Y:S01]  /*9870*/  FFMA.FTZ R110, R24, UR4, -R113.reuse ;  /* 0x00000004186e7c23 */ /* 0x100fe20008010871 */
[--C-:B------:R-:W-:Y:S01]  /*9880*/  FFMA.FTZ R109, R32, UR4, -R113.reuse ;  /* 0x00000004206d7c23 */ /* 0x100fe20008010871 */
[----:B------:R-:W1:Y:S01]  /*9890*/  MUFU.EX2 R116, R116 ;  /* 0x0000007400747308 */ /* 0x000e620000000800 */
[--C-:B------:R-:W-:Y:S01]  /*98a0*/  FFMA.FTZ R107, R37, UR4, -R108.reuse ;  /* 0x00000004256b7c23 */ /* 0x100fe2000801086c */
        /* <DEDUP_REMOVED lines=12> */
[-C--:B-1----:R-:W-:Y:S01]  /*9970*/  FMUL.FTZ R33, R81, R116.reuse ;  /* 0x0000007451217220 */ /* 0x082fe20000410000 */
[--C-:B------:R-:W-:Y:S01]  /*9980*/  FFMA.FTZ R81, R38, UR4, -R113.reuse ;  /* 0x0000000426517c23 */ /* 0x100fe20008010871 */
[----:B------:R-:W-:Y:S01]  /*9990*/  MUFU.EX2 R110, R110 ;  /* 0x0000006e006e7308 */ /* 0x000fe20000000800 */
[----:B------:R-:W-:Y:S01]  /*99a0*/  FMUL.FTZ R32, R80, R116 ;  /* 0x0000007450207220 */ /* 0x000fe20000410000 */
[-C--:B--2---:R-:W-:Y:S01]  /*99b0*/  FMUL.FTZ R34, R82, R0.reuse ;  /* 0x0000000052227220 */ /* 0x084fe20000410000 */
[--C-:B------:R-:W-:Y:S01]  /*99c0*/  FFMA.FTZ R82, R36, UR4, -R113.reuse ;  /* 0x0000000424527c23 */ /* 0x100fe20008010871 */
[----:B------:R-:W1:Y:S01]  /*99d0*/  MUFU.EX2 R109, R109 ;  /* 0x0000006d006d7308 */ /* 0x000e620000000800 */
[----:B------:R-:W2:Y:S01]  /*99e0*/  LDSM.16.MT88.4 R36, [R168+0x6800] ;  /* 0x00680000a824783b */ /* 0x000ea20000004200 */
[----:B------:R-:W-:Y:S01]  /*99f0*/  FMUL.FTZ R35, R83, R0 ;  /* 0x0000000053237220 */ /* 0x000fe20000410000 */
[-C--:B------:R-:W-:Y:S01]  /*9a00*/  FMUL.FTZ R76, R76, R116.reuse ;  /* 0x000000744c4c7220 */ /* 0x080fe20000410000 */
[----:B------:R-:W-:Y:S01]  /*9a10*/  MUFU.EX2 R107, R107 ;  /* 0x0000006b006b7308 */ /* 0x000fe20000000800 */
[----:B------:R-:W-:Y:S01]  /*9a20*/  FMUL.FTZ R77, R77, R116 ;  /* 0x000000744d4d7220 */ /* 0x000fe20000410000 */
[----:B----4-:R-:W-:Y:S01]  /*9a30*/  F2FP.F16.F32.PACK_AB R8, R111, R112 ;  /* 0x000000706f08723e */ /* 0x010fe200000000ff */
[-C--:B------:R-:W-:Y:S01]  /*9a40*/  FMUL.FTZ R78, R78, R0.reuse ;  /* 0x000000004e4e7220 */ /* 0x080fe20000410000 */
[----:B------:R-:W4:Y:S01]  /*9a50*/  MUFU.EX2 R105, R105 ;  /* 0x0000006900697308 */ /* 0x000f220000000800 */
[----:B------:R-:W-:Y:S01]  /*9a60*/  FMUL.FTZ R79, R79, R0 ;  /* 0x000000004f4f7220 */ /* 0x000fe20000410000 */
[-C--:B------:R-:W-:Y:S01]  /*9a70*/  FMUL.FTZ R12, R96, R116.reuse ;  /* 0x00000074600c7220 */ /* 0x080fe20000410000 */
[----:B------:R-:W-:Y:S01]  /*9a80*/  FMUL.FTZ R13, R97, R116 ;  /* 0x00000074610d7220 */ /* 0x000fe20000410000 */
[----:B------:R-:W-:Y:S01]  /*9a90*/  MUFU.EX2 R2, R25 ;  /* 0x0000001900027308 */ /* 0x000fe20000000800 */
[----:B------:R-:W-:Y:S01]  /*9aa0*/  FMUL.FTZ R14, R98, R0 ;  /* 0x00000000620e7220 */ /* 0x000fe20000410000 */
[----:B-1----:R-:W-:Y:S01]  /*9ab0*/  F2FP.F16.F32.PACK_AB R10, R109, R110 ;  /* 0x0000006e6d0a723e */ /* 0x002fe200000000ff */
[----:B------:R-:W-:Y:S01]  /*9ac0*/  FMUL.FTZ R15, R99, R0 ;  /* 0x00000000630f7220 */ /* 0x000fe20000410000 */
[----:B------:R-:W1:Y:S01]  /*9ad0*/  MUFU.EX2 R117, R117 ;  /* 0x0000007500757308 */ /* 0x000e620000000800 */
[----:B------:R-:W-:Y:S01]  /*9ae0*/  FMUL.FTZ R44, R72, R116 ;  /* 0x00000074482c7220 */ /* 0x000fe20000410000 */
[----:B------:R-:W-:Y:S01]  /*9af0*/  FMUL.FTZ R47, R75, R0 ;  /* 0x000000004b2f7220 */ /* 0x000fe20000410000 */
[-C--:B------:R-:W-:Y:S01]  /*9b00*/  FMUL.FTZ R92, R92, R116.reuse ;  /* 0x000000745c5c7220 */ /* 0x080fe20000410000 */
[----:B------:R-:W-:Y:S01]  /*9b10*/  FMUL.FTZ R93, R93, R116 ;  /* 0x000000745d5d7220 */ /* 0x000fe20000410000 */
[-C--:B------:R-:W-:Y:S01]  /*9b20*/  FMUL.FTZ R94, R94, R0.reuse ;  /* 0x000000005e5e7220 */ /* 0x080fe20000410000 */
[----:B----4-:R-:W-:Y:S01]  /*9b30*/  F2FP.F16.F32.PACK_AB R9, R105, R107 ;  /* 0x0000006b6909723e */ /* 0x010fe200000000ff */
[----:B------:R-:W-:Y:S01]  /*9b40*/  FMUL.FTZ R95, R95, R0 ;  /* 0x000000005f5f7220 */ /* 0x000fe20000410000 */
[--C-:B------:R-:W-:Y:S01]  /*9b50*/  FFMA.FTZ R80, R40, UR4, -R113.reuse ;  /* 0x0000000428507c23 */ /* 0x100fe20008010871 */
[--C-:B------:R-:W-:Y:S01]  /*9b60*/  FFMA.FTZ R83, R42, UR4, -R113.reuse ;  /* 0x000000042a537c23 */ /* 0x100fe20008010871 */
[--C-:B------:R-:W-:Y:S01]  /*9b70*/  FFMA.FTZ R72, R51, UR4, -R108.reuse ;  /* 0x0000000433487c23 */ /* 0x100fe2000801086c */
[--C-:B------:R-:W-:Y:S01]  /*9b80*/  FFMA.FTZ R75, R49, UR4, -R108.reuse ;  /* 0x00000004314b7c23 */ /* 0x100fe2000801086c */
[----:B------:R-:W-:Y:S01]  /*9b90*/  FMUL.FTZ R45, R73, R116 ;  /* 0x00000074492d7220 */ /* 0x000fe20000410000 */
[----:B------:R-:W-:Y:S01]  /*9ba0*/  MUFU.EX2 R81, R81 ;  /* 0x0000005100517308 */ /* 0x000fe20000000800 */
[----:B-1----:R-:W-:Y:S01]  /*9bb0*/  F2FP.F16.F32.PACK_AB R11, R117, R2 ;  /* 0x00000002750b723e */ /* 0x002fe200000000ff */
[-C--:B------:R-:W-:Y:S01]  /*9bc0*/  FMUL.FTZ R24, R88, R116.reuse ;  /* 0x0000007458187220 */ /* 0x080fe20000410000 */
[----:B------:R-:W-:Y:S01]  /*9bd0*/  FMUL.FTZ R25, R89, R116 ;  /* 0x0000007459197220 */ /* 0x000fe20000410000 */
[----:B------:R-:W1:Y:S01]  /*9be0*/  MUFU.EX2 R80, R80 ;  /* 0x0000005000507308 */ /* 0x000e620000000800 */
[-C--:B------:R-:W-:Y:S01]  /*9bf0*/  FMUL.FTZ R26, R90, R0.reuse ;  /* 0x000000005a1a7220 */ /* 0x080fe20000410000 */
[----:B------:R-:W-:Y:S01]  /*9c00*/  FMUL.FTZ R27, R91, R0 ;  /* 0x000000005b1b7220 */ /* 0x000fe20000410000 */
[-C--:B------:R-:W-:Y:S01]  /*9c10*/  FMUL.FTZ R84, R84, R116.reuse ;  /* 0x0000007454547220 */ /* 0x080fe20000410000 */
[C---:B------:R-:W-:Y:S01]  /*9c20*/  HMMA.16816.F32 R32, R8.reuse, R16, R32 ;  /* 0x000000100820723c */ /* 0x040fe20000001820 */
[----:B------:R-:W-:Y:S01]  /*9c30*/  MUFU.EX2 R83, R83 ;  /* 0x0000005300537308 */ /* 0x000fe20000000800 */
[----:B------:R-:W-:Y:S01]  /*9c40*/  FMUL.FTZ R85, R85, R116 ;  /* 0x0000007455557220 */ /* 0x000fe20000410000 */
[-C--:B------:R-:W-:Y:S01]  /*9c50*/  FMUL.FTZ R86, R86, R0.reuse ;  /* 0x0000000056567220 */ /* 0x080fe20000410000 */
[-C--:B------:R-:W-:Y:S01]  /*9c60*/  FMUL.FTZ R87, R87, R0.reuse ;  /* 0x0000000057577220 */ /* 0x080fe20000410000 */
[----:B------:R-:W-:Y:S01]  /*9c70*/  MUFU.EX2 R82, R82 ;  /* 0x0000005200527308 */ /* 0x000fe20000000800 */
[----:B------:R-:W-:Y:S01]  /*9c80*/  FMUL.FTZ R46, R74, R0 ;  /* 0x000000004a2e7220 */ /* 0x000fe20000410000 */
[-C--:B------:R-:W-:Y:S01]  /*9c90*/  FMUL.FTZ R68, R68, R116.reuse ;  /* 0x0000007444447220 */ /* 0x080fe20000410000 */
[C---:B------:R-:W-:Y:S01]  /*9ca0*/  HMMA.16816.F32 R16, R8.reuse, R18, R76 ;  /* 0x000000120810723c */ /* 0x040fe2000000184c */
[----:B------:R-:W-:Y:S01]  /*9cb0*/  MUFU.EX2 R76, R53 ;  /* 0x00000035004c7308 */ /* 0x000fe20000000800 */
[----:B------:R-:W-:Y:S01]  /*9cc0*/  FMUL.FTZ R69, R69, R116 ;  /* 0x0000007445457220 */ /* 0x000fe20000410000 */
[-C--:B------:R-:W-:Y:S01]  /*9cd0*/  FMUL.FTZ R70, R70, R0.reuse ;  /* 0x0000000046467220 */ /* 0x080fe20000410000 */
[----:B------:R-:W-:Y:S01]  /*9ce0*/  FMUL.FTZ R71, R71, R0 ;  /* 0x0000000047477220 */ /* 0x000fe20000410000 */
[----:B------:R-:W4:Y:S01]  /*9cf0*/  MUFU.EX2 R73, R55 ;  /* 0x0000003700497308 */ /* 0x000f220000000800 */
[----:B------:R-:W5:Y:S01]  /*9d00*/  LDSM.16.MT88.4 R48, [R102+0x6800] ;  /* 0x006800006630783b */ /* 0x000f620000004200 */
[--C-:B------:R-:W-:Y:S01]  /*9d10*/  FFMA.FTZ R79, R148, UR4, -R113.reuse ;  /* 0x00000004944f7c23 */ /* 0x100fe20008010871 */
[C---:B------:R-:W-:Y:S01]  /*9d20*/  HMMA.16816.F32 R12, R8.reuse, R20, R12 ;  /* 0x00000014080c723c */ /* 0x040fe2000000180c */
[----:B------:R-:W-:Y:S01]  /*9d30*/  MUFU.EX2 R72, R72 ;  /* 0x0000004800487308 */ /* 0x000fe20000000800 */
[----:B------:R-:W5:Y:S01]  /*9d40*/  LDSM.16.MT88.4 R40, [R164+0x6800] ;  /* 0x00680000a428783b */ /* 0x000f620000004200 */
[--C-:B------:R-:W-:Y:S01]  /*9d50*/  FFMA.FTZ R77, R147, UR4, -R108.reuse ;  /* 0x00000004934d7c23 */ /* 0x100fe2000801086c */
[--C-:B------:R-:W-:Y:S01]  /*9d60*/  FFMA.FTZ R78, R151, UR4, -R108.reuse ;  /* 0x00000004974e7c23 */ /* 0x100fe2000801086c */
[----:B------:R-:W2:Y:S01]  /*9d70*/  MUFU.EX2 R75, R75 ;  /* 0x0000004b004b7308 */ /* 0x000ea20000000800 */
        /* <DEDUP_REMOVED lines=10> */
[C---:B---3--:R-:W-:Y:S01]  /*9e20*/  HMMA.16816.F32 R24, R8.reuse, R4, R24 ;  /* 0x000000040818723c */ /* 0x048fe20000001818 */
[----:B------:R-:W-:Y:S01]  /*9e30*/  MUFU.EX2 R78, R78 ;  /* 0x0000004e004e7308 */ /* 0x000fe20000000800 */
        /* <DEDUP_REMOVED lines=15> */
[----:B-1----:R-:W-:Y:S01]  /*9f30*/  F2FP.F16.F32.PACK_AB R28, R81, R80 ;  /* 0x00000050511c723e */ /* 0x002fe200000000ff */
        /* <DEDUP_REMOVED lines=9> */
[----:B--2---:R-:W-:Y:S01]  /*9fd0*/  F2FP.F16.F32.PACK_AB R31, R75, R72 ;  /* 0x000000484b1f723e */ /* 0x004fe200000000ff */
[--C-:B------:R-:W-:Y:S01]  /*9fe0*/  FFMA.FTZ R69, R54, UR4, -R113.reuse ;  /* 0x0000000436457c23 */ /* 0x100fe20008010871 */
[--C-:B------:R-:W-:Y:S01]  /*9ff0*/  FFMA.FTZ R68, R146, UR4, -R113.reuse ;  /* 0x0000000492447c23 */ /* 0x100fe20008010871 */
[----:B------:R-:W-:Y:S01]  /*a000*/  LDSM.16.MT88.4 R52, [R168+0x7000] ;  /* 0x00700000a834783b */ /* 0x000fe20000004200 */
[--C-:B------:R-:W-:Y:S01]  /*a010*/  FFMA.FTZ R71, R149, UR4, -R108.reuse ;  /* 0x0000000495477c23 */ /* 0x100fe2000801086c */
[----:B------:R-:W-:Y:S01]  /*a020*/  MUFU.EX2 R70, R70 ;  /* 0x0000004600467308 */ /* 0x000fe20000000800 */
[--C-:B------:R-:W-:Y:S01]  /*a030*/  FFMA.FTZ R119, R119, UR4, -R108.reuse ;  /* 0x0000000477777c23 */ /* 0x100fe2000801086c */
[C---:B------:R-:W-:Y:S01]  /*a040*/  HMMA.16816.F32 R12, R28.reuse, R36, R12 ;  /* 0x000000241c0c723c */ /* 0x040fe2000000180c */
[----:B------:R-:W-:Y:S01]  /*a050*/  FFMA.FTZ R123, R123, UR4, -R108 ;  /* 0x000000047b7b7c23 */ /* 0x000fe2000801086c */
[----:B------:R-:W1:Y:S01]  /*a060*/  MUFU.EX2 R69, R69 ;  /* 0x0000004500457308 */ /* 0x000e620000000800 */
[----:B------:R-:W-:Y:S01]  /*a070*/  FFMA.FTZ R62, R62, UR4, -R113 ;  /* 0x000000043e3e7c23 */ /* 0x000fe20008010871 */
[----:B------:R-:W-:Y:S01]  /*a080*/  FFMA.FTZ R112, R191, R116, R112 ;  /* 0x00000074bf707223 */ /* 0x000fe20000010070 */
[----:B------:R-:W-:Y:S01]  /*a090*/  FFMA.FTZ R0, R192, R0, R107 ;  /* 0x00000000c0007223 */ /* 0x000fe2000001006b */
[----:B------:R-:W2:Y:S01]  /*a0a0*/  MUFU.EX2 R68, R68 ;  /* 0x0000004400447308 */ /* 0x000ea20000000800 */
[--C-:B------:R-:W-:Y:S01]  /*a0b0*/  FFMA.FTZ R92, R61, UR4, -R113.reuse ;  /* 0x000000043d5c7c23 */ /* 0x100fe20008010871 */
[C---:B------:R-:W-:Y:S01]  /*a0c0*/  HMMA.16816.F32 R20, R28.reuse, R38, R20 ;  /* 0x000000261c14723c */ /* 0x040fe20000001814 */
[----:B------:R-:W3:Y:S01]  /*a0d0*/  LDSM.16.MT88.4 R36, [R100+0x6800] ;  /* 0x006800006424783b */ /* 0x000ee20000004200 */
[----:B------:R-:W4:Y:S01]  /*a0e0*/  MUFU.EX2 R71, R71 ;  /* 0x0000004700477308 */ /* 0x000f220000000800 */
[----:B------:R-:W-:Y:S01]  /*a0f0*/  FADD.FTZ R111, R111, R112 ;  /* 0x000000706f6f7221 */ /* 0x000fe20000010000 */
[----:B------:R-:W-:Y:S01]  /*a100*/  FFMA.FTZ R3, R3, UR4, -R108 ;  /* 0x0000000403037c23 */ /* 0x000fe2000801086c */
[----:B------:R-:W-:Y:S01]  /*a110*/  FADD.FTZ R105, R105, R0 ;  /* 0x0000000069697221 */ /* 0x000fe20000010000 */
[----:B------:R-:W-:Y:S01]  /*a120*/  MUFU.EX2 R99, R99 ;  /* 0x0000006300637308 */ /* 0x000fe20000000800 */
[--C-:B------:R-:W-:Y:S01]  /*a130*/  FFMA.FTZ R85, R60, UR4, -R113.reuse ;  /* 0x000000043c557c23 */ /* 0x100fe20008010871 */
[C---:B-----5:R-:W-:Y:S01]  /*a140*/  HMMA.16816.F32 R32, R28.reuse, R48, R32 ;  /* 0x000000301c20723c */ /* 0x060fe20000001820 */
[----:B------:R-:W-:Y:S01]  /*a150*/  FFMA.FTZ R87, R59, UR4, -R113 ;  /* 0x000000043b577c23 */ /* 0x000fe20008010871 */
[----:B------:R-:W5:Y:S01]  /*a160*/  MUFU.EX2 R96, R96 ;  /* 0x0000006000607308 */ /* 0x000f620000000800 */
[----:B------:R-:W-:Y:S01]  /*a170*/  FFMA.FTZ R86, R58, UR4, -R108 ;  /* 0x000000043a567c23 */ /* 0x000fe2000801086c */
[----:B------:R-:W-:Y:S01]  /*a180*/  FADD.FTZ R110, R110, R111 ;  /* 0x0000006f6e6e7221 */ /* 0x000fe20000010000 */
[----:B------:R-:W-:Y:S01]  /*a190*/  FADD.FTZ R2, R2, R105 ;  /* 0x0000006902027221 */ /* 0x000fe20000010000 */
[----:B------:R-:W-:Y:S01]  /*a1a0*/  MUFU.EX2 R97, R97 ;  /* 0x0000006100617308 */ /* 0x000fe20000000800 */
[--C-:B------:R-:W-:Y:S01]  /*a1b0*/  FFMA.FTZ R0, R103, UR4, -R113.reuse ;  /* 0x0000000467007c23 */ /* 0x100fe20008010871 */
[C---:B------:R-:W-:Y:S01]  /*a1c0*/  HMMA.16816.F32 R16, R28.reuse, R50, R16 ;  /* 0x000000321c10723c */ /* 0x040fe20000001810 */
[----:B------:R-:W5:Y:S01]  /*a1d0*/  LDSM.16.MT88.4 R48, [R102+0x7000] ;  /* 0x007000006630783b */ /* 0x000f620000004200 */
[----:B------:R-:W5:Y:S01]  /*a1e0*/  MUFU.EX2 R90, R90 ;  /* 0x0000005a005a7308 */ /* 0x000f620000000800 */
        /* <DEDUP_REMOVED lines=14> */
[----:B------:R-:W5:Y:S01]  /*a2d0*/  LDSM.16.MT88.4 R40, [R164+0x7000] ;  /* 0x00700000a428783b */ /* 0x000f620000004200 */
[----:B------:R-:W-:Y:S01]  /*a2e0*/  MUFU.EX2 R126, R126 ;  /* 0x0000007e007e7308 */ /* 0x000fe20000000800 */
[----:B------:R-:W-:Y:S01]  /*a2f0*/  FADD.FTZ R72, R72, R73 ;  /* 0x0000004948487221 */ /* 0x000fe20000010000 */
[----:B------:R-:W-:Y:S01]  /*a300*/  FADD.FTZ R83, R82, R83 ;  /* 0x0000005352537221 */ /* 0x000fe20000010000 */
[----:B------:R-:W-:Y:S01]  /*a310*/  FFMA.FTZ R65, R65, UR4, -R108 ;  /* 0x0000000441417c23 */ /* 0x000fe2000801086c */
[----:B------:R-:W-:Y:S01]  /*a320*/  MUFU.EX2 R132, R132 ;  /* 0x0000008400847308 */ /* 0x000fe20000000800 */
[----:B------:R-:W-:Y:S01]  /*a330*/  FADD.FTZ R72, R75, R72 ;  /* 0x000000484b487221 */ /* 0x000fe20000010000 */
[----:B---3--:R-:W-:Y:S01]  /*a340*/  HMMA.16816.F32 R44, R28, R36, R44 ;  /* 0x000000241c2c723c */ /* 0x008fe2000000182c */
[----:B-1----:R-:W-:Y:S01]  /*a350*/  F2FP.F16.F32.PACK_AB R36, R69, R70 ;  /* 0x000000464524723e */ /* 0x002fe200000000ff */
[----:B------:R-:W-:Y:S01]  /*a360*/  MUFU.EX2 R127, R127 ;  /* 0x0000007f007f7308 */ /* 0x000fe20000000800 */
[----:B------:R-:W-:Y:S01]  /*a370*/  F2FP.F16.F32.PACK_AB R37, R78, R77 ;  /* 0x0000004d4e25723e */ /* 0x000fe200000000ff */
[----:B------:R-:W-:-:S02]  /*a380*/  FADD.FTZ R70, R70, R83 ;  /* 0x0000005346467221 */ /* 0x000fc40000010000 */
[----:B------:R-:W-:Y:S02]  /*a390*/  MUFU.EX2 R129, R129 ;  /* 0x0000008100817308 */ /* 0x000fe40000000800 */
[----:B------:R-:W-:Y:S01]  /*a3a0*/  HMMA.16816.F32 R8, R28, R38, R8 ;  /* 0x000000261c08723c */ /* 0x000fe20000001808 */
[----:B------:R-:W1:Y:S01]  /*a3b0*/  LDSM.16.MT88.4 R28, [R100+0x7000] ;  /* 0x00700000641c783b */ /* 0x000e620000004200 */
[----:B--2---:R-:W-:Y:S01]  /*a3c0*/  F2FP.F16.F32.PACK_AB R38, R68, R79 ;  /* 0x0000004f4426723e */ /* 0x004fe200000000ff */
[----:B------:R-:W-:Y:S01]  /*a3d0*/  MUFU.EX2 R130, R130 ;  /* 0x0000008200827308 */ /* 0x000fe20000000800 */
[----:B----4-:R-:W-:Y:S01]  /*a3e0*/  F2FP.F16.F32.PACK_AB R39, R71, R74 ;  /* 0x0000004a4727723e */ /* 0x010fe200000000ff */
[----:B------:R-:W-:Y:S02]  /*a3f0*/  FADD.FTZ R70, R69, R70 ;  /* 0x0000004645467221 */ /* 0x000fe40000010000 */
[----:B------:R-:W-:Y:S02]  /*a400*/  MUFU.EX2 R131, R131 ;  /* 0x0000008300837308 */ /* 0x000fe40000000800 */
[----:B------:R-:W-:-:S02]  /*a410*/  FADD.FTZ R79, R79, R70 ;  /* 0x000000464f4f7221 */ /* 0x000fc40000010000 */
[----:B-----5:R-:W-:Y:S01]  /*a420*/  HMMA.16816.F32 R32, R36, R48, R32 ;  /* 0x000000302420723c */ /* 0x020fe20000001820 */
[----:B------:R2:W-:Y:S01]  /*a430*/  MUFU.EX2 R120, R84 ;  /* 0x0000005400787308 */ /* 0x0005e20000000800 */
[----:B------:R-:W-:-:S03]  /*a440*/  FADD.FTZ R79, R68, R79 ;  /* 0x0000004f444f7221 */ /* 0x000fc60000010000 */
[----:B------:R-:W-:Y:S03]  /*a450*/  MUFU.EX2 R133, R133 ;  /* 0x0000008500857308 */ /* 0x000fe60000000800 */
[C---:B------:R-:W-:Y:S01]  /*a460*/  HMMA.16816.F32 R16, R36.reuse, R50, R16 ;  /* 0x000000322410723c */ /* 0x040fe20000001810 */
[----:B------:R-:W3:Y:S01]  /*a470*/  LDSM.16.MT88.4 R48, [R102+0x7800] ;  /* 0x007800006630783b */ /* 0x000ee20000004200 */
[----:B------:R-:W-:Y:S04]  /*a480*/  MUFU.EX2 R118, R118 ;  /* 0x0000007600767308 */ /* 0x000fe80000000800 */
[----:B------:R-:W-:Y:S01]  /*a490*/  MUFU.EX2 R122, R122 ;  /* 0x0000007a007a7308 */ /* 0x000fe20000000800 */
[--C-:B--2---:R-:W-:Y:S01]  /*a4a0*/  FFMA.FTZ R84, R57, UR4, -R108.reuse ;  /* 0x0000000439547c23 */ /* 0x104fe2000801086c */
[C---:B------:R-:W-:Y:S02]  /*a4b0*/  HMMA.16816.F32 R24, R36.reuse, R40, R24 ;  /* 0x000000282418723c */ /* 0x040fe40000001818 */
[----:B------:R-:W-:Y:S04]  /*a4c0*/  MUFU.EX2 R121, R123 ;  /* 0x0000007b00797308 */ /* 0x000fe80000000800 */
[----:B------:R-:W-:Y:S02]  /*a4d0*/  MUFU.EX2 R124, R124 ;  /* 0x0000007c007c7308 */ /* 0x000fe40000000800 */
[C---:B------:R-:W-:Y:S01]  /*a4e0*/  HMMA.16816.F32 R4, R36.reuse, R42, R4 ;  /* 0x0000002a2404723c */ /* 0x040fe20000001804 */
[----:B------:R-:W2:Y:S01]  /*a4f0*/  LDSM.16.MT88.4 R40, [R168+0x7800] ;  /* 0x00780000a828783b */ /* 0x000ea20000004200 */
[----:B------:R-:W-:Y:S04]  /*a500*/  MUFU.EX2 R119, R119 ;  /* 0x0000007700777308 */ /* 0x000fe80000000800 */
[----:B------:R4:W-:Y:S02]  /*a510*/  MUFU.EX2 R61, R62 ;  /* 0x0000003e003d7308 */ /* 0x0009e40000000800 */
[C---:B------:R-:W-:Y:S02]  /*a520*/  HMMA.16816.F32 R12, R36.reuse, R52, R12 ;  /* 0x00000034240c723c */ /* 0x040fe4000000180c */
[----:B------:R5:W-:Y:S04]  /*a530*/  MUFU.EX2 R60, R92 ;  /* 0x0000005c003c7308 */ /* 0x000be80000000800 */
[----:B------:R-:W-:Y:S02]  /*a540*/  MUFU.EX2 R59, R85 ;  /* 0x00000055003b7308 */ /* 0x000fe40000000800 */
[----:B------:R-:W-:Y:S01]  /*a550*/  HMMA.16816.F32 R20, R36, R54, R20 ;  /* 0x000000362414723c */ /* 0x000fe20000001814 */
[----:B------:R-:W2:Y:S01]  /*a560*/  LDSM.16.MT88.4 R52, [R164+0x7800] ;  /* 0x00780000a434783b */ /* 0x000ea20000004200 */
[----:B------:R-:W-:Y:S01]  /*a570*/  MUFU.EX2 R58, R87 ;  /* 0x00000057003a7308 */ /* 0x000fe20000000800 */
[----:B----4-:R-:W-:-:S03]  /*a580*/  FFMA.FTZ R62, R56, UR4, -R108 ;  /* 0x00000004383e7c23 */ /* 0x010fc6000801086c */
[----:B------:R-:W-:Y:S02]  /*a590*/  MUFU.EX2 R57, R86 ;  /* 0x0000005600397308 */ /* 0x000fe40000000800 */
[C---:B-1----:R-:W-:Y:S01]  /*a5a0*/  HMMA.16816.F32 R44, R36.reuse, R28, R44 ;  /* 0x0000001c242c723c */ /* 0x042fe2000000182c */
[C---:B------:R-:W-:Y:S01]  /*a5b0*/  F2FP.F16.F32.PACK_AB R28, R91.reuse, R98 ;  /* 0x000000625b1c723e */ /* 0x040fe200000000ff */
[----:B------:R1:W-:Y:S01]  /*a5c0*/  MUFU.EX2 R56, R84 ;  /* 0x0000005400387308 */ /* 0x0003e20000000800 */
[----:B------:R-:W-:Y:S01]  /*a5d0*/  F2FP.F16.F32.PACK_AB R29, R96, R99 ;  /* 0x00000063601d723e */ /* 0x000fe200000000ff */
[----:B-----5:R-:W-:Y:S01]  /*a5e0*/  LDSM.16.MT88.4 R92, [R168+0x9800] ;  /* 0x00980000a85c783b */ /* 0x020fe20000004200 */
[----:B------:R-:W-:Y:S01]  /*a5f0*/  FADD.FTZ R98, R98, R79 ;  /* 0x0000004f62627221 */ /* 0x000fe20000010000 */
[----:B------:R-:W-:Y:S02]  /*a600*/  MUFU.EX2 R62, R62 ;  /* 0x0000003e003e7308 */ /* 0x000fe40000000800 */
[----:B------:R-:W-:Y:S01]  /*a610*/  HMMA.16816.F32 R8, R36, R30, R8 ;  /* 0x0000001e2408723c */ /* 0x000fe20000001808 */
[----:B------:R-:W4:Y:S01]  /*a620*/  LDSM.16.MT88.4 R36, [R100+0x7800] ;  /* 0x007800006424783b */ /* 0x000f220000004200 */
[----:B------:R-:W-:Y:S01]  /*a630*/  F2FP.F16.F32.PACK_AB R30, R88, R89 ;  /* 0x00000059581e723e */ /* 0x000fe200000000ff */
[----:B------:R-:W-:Y:S01]  /*a640*/  MUFU.EX2 R3, R3 ;  /* 0x0000000300037308 */ /* 0x000fe20000000800 */
[----:B------:R-:W-:Y:S01]  /*a650*/  F2FP.F16.F32.PACK_AB R31, R90, R97 ;  /* 0x000000615a1f723e */ /* 0x000fe200000000ff */
[----:B------:R-:W-:-:S02]  /*a660*/  FADD.FTZ R98, R91, R98 ;  /* 0x000000625b627221 */ /* 0x000fc40000010000 */
[----:B------:R-:W-:Y:S01]  /*a670*/  MUFU.EX2 R0, R0 ;  /* 0x0000000000007308 */ /* 0x000fe20000000800 */
[----:B-1----:R-:W-:Y:S01]  /*a680*/  LDSM.16.MT88.4 R84, [R164+0x9800] ;  /* 0x00980000a454783b */ /* 0x002fe20000004200 */
[----:B------:R-:W-:Y:S02]  /*a690*/  FADD.FTZ R89, R89, R98 ;  /* 0x0000006259597221 */ /* 0x000fe40000010000 */
[----:B---3--:R-:W-:Y:S01]  /*a6a0*/  HMMA.16816.F32 R32, R28, R48, R32 ;  /* 0x000000301c20723c */ /* 0x008fe20000001820 */
[----:B------:R-:W-:Y:S01]  /*a6b0*/  MUFU.EX2 R2, R106 ;  /* 0x0000006a00027308 */ /* 0x000fe20000000800 */
[----:B------:R-:W-:-:S03]  /*a6c0*/  FADD.FTZ R88, R88, R89 ;  /* 0x0000005958587221 */ /* 0x000fc60000010000 */
[----:B------:R-:W1:Y:S03]  /*a6d0*/  MUFU.EX2 R191, R191 ;  /* 0x000000bf00bf7308 */ /* 0x000e660000000800 */
[C---:B------:R-:W-:Y:S01]  /*a6e0*/  HMMA.16816.F32 R16, R28.reuse, R50, R16 ;  /* 0x000000321c10723c */ /* 0x040fe20000001810 */
[----:B------:R-:W3:Y:S07]  /*a6f0*/  LDSM.16.MT88.4 R48, [R102+0x8000] ;  /* 0x008000006630783b */ /* 0x000eee0000004200 */
[----:B--2---:R-:W-:Y:S01]  /*a700*/  HMMA.16816.F32 R12, R28, R40, R12 ;  /* 0x000000281c0c723c */ /* 0x004fe2000000180c */
[----:B-1----:R-:W-:-:S07]  /*a710*/  F2FP.F16.F32.PACK_AB R70, R191, R2 ;  /* 0x00000002bf46723e */ /* 0x002fce00000000ff */
[C---:B------:R-:W-:Y:S01]  /*a720*/  HMMA.16816.F32 R20, R28.reuse, R42, R20 ;  /* 0x0000002a1c14723c */ /* 0x040fe20000001814 */
[----:B------:R-:W1:Y:S07]  /*a730*/  LDSM.16.MT88.4 R40, [R164+0x8000] ;  /* 0x00800000a428783b */ /* 0x000e6e0000004200 */
[C---:B------:R-:W-:Y:S08]  /*a740*/  HMMA.16816.F32 R24, R28.reuse, R52, R24 ;  /* 0x000000341c18723c */ /* 0x040ff00000001818 */
[C---:B------:R-:W-:Y:S01]  /*a750*/  HMMA.16816.F32 R4, R28.reuse, R54, R4 ;  /* 0x000000361c04723c */ /* 0x040fe20000001804 */
[----:B------:R-:W2:Y:S07]  /*a760*/  LDSM.16.MT88.4 R52, [R168+0x8000] ;  /* 0x00800000a834783b */ /* 0x000eae0000004200 */
[C---:B----4-:R-:W-:Y:S08]  /*a770*/  HMMA.16816.F32 R44, R28.reuse, R36, R44 ;  /* 0x000000241c2c723c */ /* 0x050ff0000000182c */
[----:B------:R-:W-:Y:S01]  /*a780*/  HMMA.16816.F32 R8, R28, R38, R8 ;  /* 0x000000261c08723c */ /* 0x000fe20000001808 */
[----:B------:R-:W4:Y:S01]  /*a790*/  LDSM.16.MT88.4 R36, [R100+0x8000] ;  /* 0x008000006424783b */ /* 0x000f220000004200 */
[----:B------:R-:W-:Y:S01]  /*a7a0*/  F2FP.F16.F32.PACK_AB R28, R128, R137 ;  /* 0x00000089801c723e */ /* 0x000fe200000000ff */
[----:B------:R-:W-:Y:S01]  /*a7b0*/  FADD.FTZ R137, R137, R88 ;  /* 0x0000005889897221 */ /* 0x000fe20000010000 */
        /* <DEDUP_REMOVED lines=9> */
[C---:B-1----:R-:W-:Y:S08]  /*a850*/  HMMA.16816.F32 R24, R28.reuse, R40, R24 ;  /* 0x000000281c18723c */ /* 0x042ff00000001818 */
[C---:B------:R-:W-:Y:S01]  /*a860*/  HMMA.16816.F32 R4, R28.reuse, R42, R4 ;  /* 0x0000002a1c04723c */ /* 0x040fe20000001804 */
[----:B------:R-:W1:Y:S07]  /*a870*/  LDSM.16.MT88.4 R40, [R164+0x8800] ;  /* 0x00880000a428783b */ /* 0x000e6e0000004200 */
[C---:B--2---:R-:W-:Y:S08]  /*a880*/  HMMA.16816.F32 R12, R28.reuse, R52, R12 ;  /* 0x000000341c0c723c */ /* 0x044ff0000000180c */
[C---:B------:R-:W-:Y:S01]  /*a890*/  HMMA.16816.F32 R20, R28.reuse, R54, R20 ;  /* 0x000000361c14723c */ /* 0x040fe20000001814 */
[----:B------:R-:W2:Y:S07]  /*a8a0*/  LDSM.16.MT88.4 R52, [R168+0x8800] ;  /* 0x00880000a834783b */ /* 0x000eae0000004200 */
[----:B----4-:R-:W-:Y:S01]  /*a8b0*/  HMMA.16816.F32 R44, R28, R36, R44 ;  /* 0x000000241c2c723c */ /* 0x010fe2000000182c */
[----:B------:R-:W-:Y:S01]  /*a8c0*/  F2FP.F16.F32.PACK_AB R36, R120, R131 ;  /* 0x000000837824723e */ /* 0x000fe200000000ff */
[----:B------:R-:W-:Y:S01]  /*a8d0*/  FADD.FTZ R131, R131, R126 ;  /* 0x0000007e83837221 */ /* 0x000fe20000010000 */
[----:B------:R-:W-:-:S03]  /*a8e0*/  F2FP.F16.F32.PACK_AB R37, R121, R122 ;  /* 0x0000007a7925723e */ /* 0x000fc600000000ff */
[----:B------:R-:W-:Y:S02]  /*a8f0*/  FADD.FTZ R120, R120, R131 ;  /* 0x0000008378787221 */ /* 0x000fe40000010000 */
[----:B------:R-:W-:Y:S01]  /*a900*/  HMMA.16816.F32 R8, R28, R38, R8 ;  /* 0x000000261c08723c */ /* 0x000fe20000001808 */
[----:B------:R-:W4:Y:S01]  /*a910*/  LDSM.16.MT88.4 R28, [R100+0x8800] ;  /* 0x00880000641c783b */ /* 0x000f220000004200 */
[----:B------:R-:W-:Y:S01]  /*a920*/  F2FP.F16.F32.PACK_AB R38, R118, R133 ;  /* 0x000000857626723e */ /* 0x000fe200000000ff */
[----:B------:R-:W-:Y:S01]  /*a930*/  FADD.FTZ R133, R133, R120 ;  /* 0x0000007885857221 */ /* 0x000fe20000010000 */
[----:B------:R-:W-:-:S03]  /*a940*/  F2FP.F16.F32.PACK_AB R39, R119, R124 ;  /* 0x0000007c7727723e */ /* 0x000fc600000000ff */
[----:B------:R-:W-:-:S04]  /*a950*/  FADD.FTZ R118, R118, R133 ;  /* 0x0000008576767221 */ /* 0x000fc80000010000 */
[C---:B---3--:R-:W-:Y:S08]  /*a960*/  HMMA.16816.F32 R32, R36.reuse, R48, R32 ;  /* 0x000000302420723c */ /* 0x048ff00000001820 */
        /* <DEDUP_REMOVED lines=19> */
[----:B---3--:R-:W-:Y:S01]  /*aaa0*/  HMMA.16816.F32 R32, R28, R48, R32 ;  /* 0x000000301c20723c */ /* 0x008fe20000001820 */
[----:B------:R-:W-:-:S04]  /*aab0*/  FADD.FTZ R49, R77, R72 ;  /* 0x000000484d317221 */ /* 0x000fc80000010000 */
[----:B------:R-:W-:Y:S02]  /*aac0*/  FADD.FTZ R49, R78, R49 ;  /* 0x000000314e317221 */ /* 0x000fe40000010000 */
[----:B------:R-:W3:Y:S01]  /*aad0*/  LDSM.16.MT88.4 R76, [R102+0x9800] ;  /* 0x00980000664c783b */ /* 0x000ee20000004200 */
[----:B-1----:R-:W-:Y:S01]  /*aae0*/  HMMA.16816.F32 R12, R28, R40, R12 ;  /* 0x000000281c0c723c */ /* 0x002fe2000000180c */
[----:B------:R-:W-:Y:S01]  /*aaf0*/  FFMA.FTZ R41, R64, UR4, -R113 ;  /* 0x0000000440297c23 */ /* 0x000fe20008010871 */
[----:B------:R-:W-:-:S05]  /*ab00*/  FFMA.FTZ R40, R104, UR4, -R108 ;  /* 0x0000000468287c23 */ /* 0x000fca000801086c */
[----:B------:R-:W1:Y:S01]  /*ab10*/  MUFU.EX2 R41, R41 ;  /* 0x0000002900297308 */ /* 0x000e620000000800 */
[C---:B------:R-:W-:Y:S01]  /*ab20*/  HMMA.16816.F32 R20, R28.reuse, R42, R20 ;  /* 0x0000002a1c14723c */ /* 0x040fe20000001814 */
[--C-:B------:R-:W-:Y:S01]  /*ab30*/  FFMA.FTZ R43, R63, UR4, -R108.reuse ;  /* 0x000000043f2b7c23 */ /* 0x100fe2000801086c */
[----:B------:R-:W-:Y:S01]  /*ab40*/  FFMA.FTZ R42, R66, UR4, -R108 ;  /* 0x00000004422a7c23 */ /* 0x000fe2000801086c */
[----:B------:R-:W-:Y:S04]  /*ab50*/  MUFU.EX2 R40, R40 ;  /* 0x0000002800287308 */ /* 0x000fe80000000800 */
[----:B------:R-:W5:Y:S01]  /*ab60*/  MUFU.EX2 R43, R43 ;  /* 0x0000002b002b7308 */ /* 0x000f620000000800 */
[----:B--2---:R-:W-:Y:S03]  /*ab70*/  HMMA.16816.F32 R24, R28, R52, R24 ;  /* 0x000000341c18723c */ /* 0x004fe60000001818 */
[----:B------:R-:W-:Y:S01]  /*ab80*/  MUFU.EX2 R42, R42 ;  /* 0x0000002a002a7308 */ /* 0x000fe20000000800 */
[----:B-1----:R-:W-:Y:S01]  /*ab90*/  F2FP.F16.F32.PACK_AB R68, R0, R41 ;  /* 0x000000290044723e */ /* 0x002fe200000000ff */
[----:B------:R-:W-:-:S03]  /*aba0*/  FADD.FTZ R41, R41, R58 ;  /* 0x0000003a29297221 */ /* 0x000fc60000010000 */
[C---:B----4-:R-:W-:Y:S01]  /*abb0*/  HMMA.16816.F32 R44, R28.reuse, R36, R44 ;  /* 0x000000241c2c723c */ /* 0x050fe2000000182c */
[----:B------:R-:W-:Y:S01]  /*abc0*/  FADD.FTZ R36, R74, R49 ;  /* 0x000000314a247221 */ /* 0x000fe20000010000 */
[----:B------:R-:W1:Y:S01]  /*abd0*/  MUFU.EX2 R37, R65 ;  /* 0x0000004100257308 */ /* 0x000e620000000800 */
[----:B------:R-:W-:Y:S01]  /*abe0*/  FADD.FTZ R41, R0, R41 ;  /* 0x0000002900297221 */ /* 0x000fe20000010000 */
[----:B------:R-:W-:Y:S01]  /*abf0*/  MOV R0, R114 ;  /* 0x0000007200007202 */ /* 0x000fe20000000f00 */
[----:B------:R-:W-:Y:S01]  /*ac00*/  FADD.FTZ R36, R71, R36 ;  /* 0x0000002447247221 */ /* 0x000fe20000010000 */
[----:B-----5:R-:W-:Y:S01]  /*ac10*/  F2FP.F16.F32.PACK_AB R69, R40, R43 ;  /* 0x0000002b2845723e */ /* 0x020fe200000000ff */
[----:B------:R-:W-:Y:S01]  /*ac20*/  FADD.FTZ R2, R2, R41 ;  /* 0x0000002902027221 */ /* 0x000fe20000010000 */
[----:B------:R-:W-:Y:S01]  /*ac30*/  HMMA.16816.F32 R4, R28, R54, R4 ;  /* 0x000000361c04723c */ /* 0x000fe20000001804 */
[----:B------:R-:W-:Y:S02]  /*ac40*/  FADD.FTZ R99, R99, R36 ;  /* 0x0000002463637221 */ /* 0x000fe40000010000 */
[----:B------:R-:W-:Y:S01]  /*ac50*/  FADD.FTZ R191, R191, R2 ;  /* 0x00000002bfbf7221 */ /* 0x000fe20000010000 */
[----:B------:R-:W-:Y:S01]  /*ac60*/  MOV R2, R115 ;  /* 0x0000007300027202 */ /* 0x000fe20000000f00 */
[----:B------:R-:W-:-:S03]  /*ac70*/  FADD.FTZ R96, R96, R99 ;  /* 0x0000006360607221 */ /* 0x000fc60000010000 */
[----:B------:R-:W-:Y:S01]  /*ac80*/  HMMA.16816.F32 R16, R28, R50, R16 ;  /* 0x000000321c10723c */ /* 0x000fe20000001810 */
[----:B-1----:R-:W-:-:S07]  /*ac90*/  F2FP.F16.F32.PACK_AB R71, R37, R42 ;  /* 0x0000002a2547723e */ /* 0x002fce00000000ff */
[----:B------:R-:W-:Y:S01]  /*aca0*/  HMMA.16816.F32 R8, R28, R38, R8 ;  /* 0x000000261c08723c */ /* 0x000fe20000001808 */
[----:B------:R-:W-:-:S04]  /*acb0*/  FADD.FTZ R29, R97, R96 ;  /* 0x00000060611d7221 */ /* 0x000fc80000010000 */
[----:B------:R-:W-:-:S03]  /*acc0*/  FADD.FTZ R29, R90, R29 ;  /* 0x0000001d5a1d7221 */ /* 0x000fc60000010000 */
[----:B------:R-:W-:Y:S01]  /*acd0*/  HMMA.16816.F32 R96, R68, R92, R12 ;  /* 0x0000005c4460723c */ /* 0x000fe2000000180c */
[----:B------:R-:W-:Y:S01]  /*ace0*/  FADD.FTZ R132, R132, R29 ;  /* 0x0000001d84847221 */ /* 0x000fe20000010000 */
[----:B------:R-:W1:Y:S03]  /*acf0*/  LDSM.16.MT88.4 R12, [R100+0x9800] ;  /* 0x00980000640c783b */ /* 0x000e660000004200 */
[----:B------:R-:W-:-:S03]  /*ad00*/  FADD.FTZ R132, R127, R132 ;  /* 0x000000847f847221 */ /* 0x000fc60000010000 */
[----:B------:R-:W-:Y:S01]  /*ad10*/  HMMA.16816.F32 R88, R68, R84, R24 ;  /* 0x000000544458723c */ /* 0x000fe20000001818 */
[----:B------:R-:W-:-:S04]  /*ad20*/  FADD.FTZ R129, R129, R132 ;  /* 0x0000008481817221 */ /* 0x000fc80000010000 */
[----:B------:R-:W-:-:S03]  /*ad30*/  FADD.FTZ R129, R130, R129 ;  /* 0x0000008182817221 */ /* 0x000fc60000010000 */
[----:B---3--:R-:W-:Y:S01]  /*ad40*/  HMMA.16816.F32 R80, R68, R76, R32 ;  /* 0x0000004c4450723c */ /* 0x008fe20000001820 */
        /* <DEDUP_REMOVED lines=11> */
[----:B-1----:R-:W-:Y:S01]  /*ae00*/  HMMA.16816.F32 R72, R68, R12, R44 ;  /* 0x0000000c4448723c */ /* 0x002fe2000000182c */
[----:B------:R-:W-:-:S04]  /*ae10*/  FADD.FTZ R43, R43, R62 ;  /* 0x0000003e2b2b7221 */ /* 0x000fc80000010000 */
[----:B------:R-:W-:-:S03]  /*ae20*/  FADD.FTZ R43, R40, R43 ;  /* 0x0000002b282b7221 */ /* 0x000fc60000010000 */
[----:B------:R-:W-:Y:S01]  /*ae30*/  HMMA.16816.F32 R68, R68, R14, R8 ;  /* 0x0000000e4444723c */ /* 0x000fe20000001808 */
[----:B------:R-:W-:-:S04]  /*ae40*/  FADD.FTZ R42, R42, R43 ;  /* 0x0000002b2a2a7221 */ /* 0x000fc80000010000 */
[----:B------:R-:W-:-:S15]  /*ae50*/  FADD.FTZ R192, R37, R42 ;  /* 0x0000002a25c07221 */ /* 0x000fde0000010000 */
.L_x_4712:
        /* <DEDUP_REMOVED lines=11> */
[----:B------:R-:W3:Y:S08]  /*af10*/  LDCU UR4, c[0x0][0x45c] ;  /* 0x00008b80ff0477ac */ /* 0x000ef00008000800 */
[----:B------:R-:W-:Y:S01]  /*af20*/  @!P2 IADD3 R188, P6, PT, RZ, -R188, RZ ;  /* 0x800000bcffbca210 */ /* 0x000fe20007fde0ff */
[----:B------:R-:W4:Y:S01]  /*af30*/  LDCU.64 UR6, c[0x0][0x3a0] ;  /* 0x00007400ff0677ac */ /* 0x000f220008000a00 */
[----:B------:R-:W1:Y:S11]  /*af40*/  LDCU.64 UR8, c[0x0][0x3a8] ;  /* 0x00007500ff0877ac */ /* 0x000e760008000a00 */
.L_x_4724:
        /* <DEDUP_REMOVED lines=15> */
[----:B------:R-:W5:Y:S04]  /*b040*/  LDC R5, c[0x0][0x4f0] ;  /* 0x00013c00ff057b82 */ /* 0x000f680000000800 */
[----:B------:R-:W-:Y:S02]  /*b050*/  IABS R7, R6 ;  /* 0x0000000600077213 */ /* 0x000fe40000000000 */
[-C--:B-----5:R-:W-:Y:S02]  /*b060*/  IABS R3, R5.reuse ;  /* 0x0000000500037213 */ /* 0x0a0fe40000000000 */
[----:B------:R-:W-:Y:S02]  /*b070*/  LOP3.LUT R6, R6, R5, RZ, 0x3c, !PT ;  /* 0x0000000506067212 */ /* 0x000fe400078e3cff */
[----:B------:R-:W5:Y:S10]  /*b080*/  I2F.RP R10, R3 ;  /* 0x00000003000a7306 */ /* 0x000f740000209400 */
[----:B-----5:R-:W5:Y:S02]  /*b090*/  MUFU.RCP R2, R10 ;  /* 0x0000000a00027308 */ /* 0x020f640000001000 */
[----:B-----5:R-:W-:Y:S08]  /*b0a0*/  VIADD R8, R2, 0xffffffe ;  /* 0x0ffffffe02087836 */ /* 0x020ff00000000000 */
[----:B------:R-:W5:Y:S02]  /*b0b0*/  F2I.FTZ.U32.TRUNC.NTZ R9, R8 ;  /* 0x0000000800097305 */ /* 0x000f64000021f000 */
[--C-:B-----5:R-:W-:Y:S01]  /*b0c0*/  IMAD.MOV R2, RZ, RZ, -R9.reuse ;  /* 0x000000ffff027224 */ /* 0x120fe200078e0a09 */
[----:B------:R-:W-:Y:S03]  /*b0d0*/  MOV R8, RZ ;  /* 0x000000ff00087202 */ /* 0x000fe60000000f00 */
        /* <DEDUP_REMOVED lines=18> */
[-C--:B------:R-:W-:Y:S02]  /*b200*/  LOP3.LUT R3, R190, R5.reuse, RZ, 0x3c, !PT ;  /* 0x00000005be037212 */ /* 0x080fe400078e3cff */
[----:B------:R-:W-:Y:S03]  /*b210*/  LOP3.LUT R7, RZ, R5, RZ, 0x33, !PT ;  /* 0x00000005ff077212 */ /* 0x000fe600078e33ff */
        /* <DEDUP_REMOVED lines=9> */
[-C--:B------:R-:W-:Y:S01]  /*b2b0*/  LEA.HI.X.SX32 R15, R11, R187.reuse, 0x2, P4 ;  /* 0x000000bb0b0f7211 */ /* 0x080fe200020f16ff */
[----:B------:R-:W5:Y:S01]  /*b2c0*/  LDC.64 R2, c[0x0][0x3c0] ;  /* 0x0000f000ff027b82 */ /* 0x000f620000000a00 */
[C---:B------:R-:W-:Y:S01]  /*b2d0*/  LEA R12, P3, R7.reuse, R186, 0x2 ;  /* 0x000000ba070c7211 */ /* 0x040fe200078610ff */
[C---:B------:R-:W-:Y:S02]  /*b2e0*/  IMAD.IADD R8, R7.reuse, 0x1, -R11 ;  /* 0x0000000107087824 */ /* 0x040fe400078e0a0b */
[----:B------:R-:W2:Y:S01]  /*b2f0*/  LDG.E R9, desc[UR16][R14.64] ;  /* 0x000000100e097981 */ /* 0x000ea2000c1e1900 */
[----:B------:R-:W-:Y:S01]  /*b300*/  LEA.HI.X.SX32 R13, R7, R187, 0x2, P3 ;  /* 0x000000bb070d7211 */ /* 0x000fe200018f16ff */
[----:B------:R-:W-:Y:S04]  /*b310*/  IMAD R5, R8, R5, -0x80 ;  /* 0xffffff8008057424 */ /* 0x000fe800078e0205 */
[----:B------:R-:W2:Y:S01]  /*b320*/  LDG.E R6, desc[UR16][R12.64] ;  /* 0x000000100c067981 */ /* 0x000ea2000c1e1900 */
[----:B------:R-:W-:Y:S05]  /*b330*/  SHF.R.S32.HI R7, RZ, 0x1f, R5 ;  /* 0x0000001fff077819 */ /* 0x000fea0000011405 */
[-C--:B-----5:R-:W-:Y:S02]  /*b340*/  IMAD R8, R7, R2.reuse, RZ ;  /* 0x0000000207087224 */ /* 0x0a0fe400078e02ff */
[C---:B------:R-:W-:Y:S04]  /*b350*/  IMAD.WIDE.U32 R10, R5.reuse, R2, RZ ;  /* 0x00000002050a7225 */ /* 0x040fe800078e00ff */
[----:B------:R-:W-:Y:S05]  /*b360*/  IMAD R8, R5, R3, R8 ;  /* 0x0000000305087224 */ /* 0x000fea00078e0208 */
[----:B------:R-:W-:Y:S01]  /*b370*/  IADD3 R11, PT, PT, R11, R8, RZ ;  /* 0x000000080b0b7210 */ /* 0x000fe20007ffe0ff */
[----:B--2---:R-:W-:Y:S04]  /*b380*/  IMAD.IADD R6, R9, 0x1, -R6 ;  /* 0x0000000109067824 */ /* 0x004fe800078e0a06 */
[----:B------:R-:W-:Y:S01]  /*b390*/  IMAD.WIDE.U32 R10, R6, UR8, R10 ;  /* 0x00000008060a7c25 */ /* 0x000fe2000f8e000a */
[----:B------:R-:W-:Y:S02]  /*b3a0*/  SHF.R.S32.HI R3, RZ, 0x1f, R6 ;  /* 0x0000001fff037819 */ /* 0x000fe40000011406 */
[----:B------:R-:W-:Y:S03]  /*b3b0*/  LEA R178, P3, R10, R4, 0x1 ;  /* 0x000000040ab27211 */ /* 0x000fe600078608ff */
[----:B------:R-:W-:Y:S04]  /*b3c0*/  IMAD R3, R3, UR8, RZ ;  /* 0x0000000803037c24 */ /* 0x000fe8000f8e02ff */
[----:B------:R-:W-:Y:S04]  /*b3d0*/  IMAD R3, R6, UR9, R3 ;  /* 0x0000000906037c24 */ /* 0x000fe8000f8e0203 */
[----:B------:R-:W-:Y:S05]  /*b3e0*/  IMAD.IADD R3, R11, 0x1, R3 ;  /* 0x000000010b037824 */ /* 0x000fea00078e0203 */
[----:B------:R-:W-:Y:S07]  /*b3f0*/  LEA.HI.X R179, R10, R0, R3, 0x1, P3 ;  /* 0x000000000ab37211 */ /* 0x000fee00018f0c03 */
.L_x_4721:
[----:B------:R-:W-:Y:S01]  /*b400*/  @!PT LDS RZ, [RZ] ;  /* 0x00000000fffff984 */ /* 0x000fe20000000800 */
[----:B------:R-:W-:Y:S01]  /*b410*/  @!PT LDS RZ, [RZ] ;  /* 0x00000000fffff984 */ /* 0x000fe20000000800 */
[----:B------:R-:W-:Y:S01]  /*b420*/  @!PT LDS RZ, [RZ] ;  /* 0x00000000fffff984 */ /* 0x000fe20000000800 */
[----:B------:R-:W-:Y:S01]  /*b430*/  @!P1 LDGSTS.E.BYPASS.LTC128B.128 [R183+0x6000], desc[UR16][R178.64] ;  /* 0x06000000b2b79fae */ /* 0x000fe2000b981a10 */
[C---:B------:R-:W-:Y:S02]  /*b440*/  SHF.L.U32 R3, R2.reuse, 0x5, RZ ;  /* 0x0000000502037819 */ /* 0x040fe400000006ff */
[----:B-1----:R-:W-:Y:S02]  /*b450*/  SHF.L.U64.HI R0, R2, 0x5, R177 ;  /* 0x0000000502007819 */ /* 0x002fe400000102b1 */
[----:B------:R-:W-:Y:S03]  /*b460*/  IADD3 R194, P3, PT, R3, R178, RZ ;  /* 0x000000b203c27210 */ /* 0x000fe60007f7e0ff */
[----:B------:R-:W-:Y:S01]  /*b470*/  @P1 STS.128 [R183+0x6000], RZ ;  /* 0x006000ffb7001388 */ /* 0x000fe20000000c00 */
[----:B------:R-:W-:Y:S02]  /*b480*/  IADD3.X R195, PT, PT, R0, R179, RZ, P3, !PT ;  /* 0x000000b300c37210 */ /* 0x000fe40001ffe4ff */
[CC--:B------:R-:W-:Y:S02]  /*b490*/  @!P0 LEA R198, P3, R2.reuse, R194.reuse, 0x7 ;  /* 0x000000c202c68211 */ /* 0x0c0fe400078638ff */
[C---:B------:R-:W-:Y:S01]  /*b4a0*/  @!P0 LEA R202, P4, R2.reuse, R194, 0x6 ;  /* 0x000000c202ca8211 */ /* 0x040fe200078830ff */
[C---:B------:R-:W-:Y:S01]  /*b4b0*/  @!P0 IMAD.WIDE.U32 R200, R2.reuse, 0x60, R194 ;  /* 0x0000006002c88825 */ /* 0x040fe200078e00c2 */
[--C-:B------:R-:W-:Y:S01]  /*b4c0*/  @!P0 LEA.HI.X R199, R2, R195, R177.reuse, 0x7, P3 ;  /* 0x000000c302c78211 */ /* 0x100fe200018f3cb1 */
[----:B------:R-:W-:Y:S01]  /*b4d0*/  @P0 STS.128 [R183+0x6800], RZ ;  /* 0x006800ffb7000388 */ /* 0x000fe20000000c00 */
[----:B------:R-:W-:Y:S01]  /*b4e0*/  @!P0 IADD3 R206, P3, PT, R194, R3, RZ ;  /* 0x00000003c2ce8210 */ /* 0x000fe20007f7e0ff */
[----:B------:R-:W-:Y:S01]  /*b4f0*/  @!P0 IMAD R3, R177, 0x60, RZ ;  /* 0x00000060b1038824 */ /* 0x000fe200078e02ff */
[C---:B------:R-:W-:Y:S01]  /*b500*/  @!P0 LEA.HI.X R203, R2.reuse, R195, R177, 0x6, P4 ;  /* 0x000000c302cb8211 */ /* 0x040fe200020f34b1 */
[C---:B------:R-:W-:Y:S01]  /*b510*/  @!P0 IMAD.WIDE.U32 R196, R2.reuse, 0xa0, R194 ;  /* 0x000000a002c48825 */ /* 0x040fe200078e00c2 */
[----:B------:R-:W-:Y:S02]  /*b520*/  @!P0 IADD3.X R207, PT, PT, R195, R0, RZ, P3, !PT ;  /* 0x00000000c3cf8210 */ /* 0x000fe40001ffe4ff */
[----:B------:R-:W-:Y:S01]  /*b530*/  @!P0 IADD3 R201, PT, PT, R3, R201, RZ ;  /* 0x000000c903c98210 */ /* 0x000fe20007ffe0ff */
[----:B------:R-:W-:Y:S01]  /*b540*/  @!PT LDS RZ, [RZ] ;  /* 0x00000000fffff984 */ /* 0x000fe20000000800 */
[----:B------:R-:W-:Y:S01]  /*b550*/  @!PT LDS RZ, [RZ] ;  /* 0x00000000fffff984 */ /* 0x000fe20000000800 */
[----:B------:R-:W-:Y:S01]  /*b560*/  @!PT LDS RZ, [RZ] ;  /* 0x00000000fffff984 */ /* 0x000fe20000000800 */
[----:B------:R-:W-:Y:S01]  /*b570*/  @!P0 LDGSTS.E.BYPASS.LTC128B.128 [R183+0x6800], desc[UR16][R194.64] ;  /* 0x06800000c2b78fae */ /* 0x000fe2000b981a10 */
[----:B------:R-:W-:Y:S02]  /*b580*/  @!P0 MOV R204, R194 ;  /* 0x000000c200cc8202 */ /* 0x000fe40000000f00 */
[----:B------:R-:W-:Y:S02]  /*b590*/  @!P0 MOV R205, R195 ;  /* 0x000000c300cd8202 */ /* 0x000fe40000000f00 */
[----:B------:R-:W-:Y:S03]  /*b5a0*/  ISETP.NE.AND P3, PT, R189, 0x1, PT ;  /* 0x00000001bd00780c */ /* 0x000fe60003f65270 */
[----:B------:R-:W-:Y:S01]  /*b5b0*/  @P0 STS.128 [R183+0x7000], RZ ;  /* 0x007000ffb7000388 */ /* 0x000fe20000000c00 */
[----:B------:R-:W-:Y:S04]  /*b5c0*/  @!P0 IMAD.WIDE.U32 R204, R2, 0xc0, R204 ;  /* 0x000000c002cc8825 */ /* 0x000fe800078e00cc */
[C---:B------:R-:W-:Y:S02]  /*b5d0*/  @!P0 IMAD R2, R177.reuse, 0xa0, RZ ;  /* 0x000000a0b1028824 */ /* 0x040fe400078e02ff */
[----:B------:R-:W-:Y:S01]  /*b5e0*/  @!P0 IMAD R177, R177, 0xc0, RZ ;  /* 0x000000c0b1b18824 */ /* 0x000fe200078e02ff */
[----:B------:R-:W-:Y:S01]  /*b5f0*/  @!PT LDS RZ, [RZ] ;  /* 0x00000000fffff984 */ /* 0x000fe20000000800 */
[----:B------:R-:W-:Y:S01]  /*b600*/  @!PT LDS RZ, [RZ] ;  /* 0x00000000fffff984 */ /* 0x000fe20000000800 */
[----:B------:R-:W-:Y:S01]  /*b610*/  @!PT LDS RZ, [RZ] ;  /* 0x00000000fffff984 */ /* 0x000fe20000000800 */
[----:B------:R-:W-:Y:S02]  /*b620*/  @!P0 LDGSTS.E.BYPASS.LTC128B.128 [R183+0x7000], desc[UR16][R206.64] ;  /* 0x07000000ceb78fae */ /* 0x000fe4000b981a10 */
[----:B------:R-:W-:Y:S02]  /*b630*/  @!P0 IADD3 R197, PT, PT, R2, R197, RZ ;  /* 0x000000c502c58210 */ /* 0x000fe40007ffe0ff */
[----:B------:R-:W-:Y:S04]  /*b640*/  @!P0 IADD3 R205, PT, PT, R177, R205, RZ ;  /* 0x000000cdb1cd8210 */ /* 0x000fe80007ffe0ff */
        /* <DEDUP_REMOVED lines=25> */
[----:B------:R-:W-:Y:S08]  /*b7e0*/  LDSM.16.M88.4 R104, [R173] ;  /* 0x00000000ad68783b */ /* 0x000ff00000000200 */
[----:B------:R-:W5:Y:S08]  /*b7f0*/  LDSM.16.M88.4 R108, [R172+UR5+0x2000] ;  /* 0x00200005ac6c783b */ /* 0x000f700008000200 */
[----:B------:R-:W2:Y:S08]  /*b800*/  LDSM.16.M88.4 R112, [R172+UR5+0x2800] ;  /* 0x00280005ac70783b */ /* 0x000eb00008000200 */
[----:B------:R-:W3:Y:S08]  /*b810*/  LDSM.16.M88.4 R116, [R172+UR5+0x3000] ;  /* 0x00300005ac74783b */ /* 0x000ef00008000200 */
[----:B------:R-:W4:Y:S08]  /*b820*/  LDSM.16.M88.4 R120, [R172+UR5+0x3800] ;  /* 0x00380005ac78783b */ /* 0x000f300008000200 */
[----:B------:R-:W1:Y:S08]  /*b830*/  LDSM.16.M88.4 R124, [R172+UR5+0x4000] ;  /* 0x00400005ac7c783b */ /* 0x000e700008000200 */
[----:B------:R-:W1:Y:S08]  /*b840*/  LDSM.16.M88.4 R128, [R172+UR5+0x4800] ;  /* 0x00480005ac80783b */ /* 0x000e700008000200 */
[----:B------:R-:W1:Y:S08]  /*b850*/  LDSM.16.M88.4 R132, [R172+UR5+0x5000] ;  /* 0x00500005ac84783b */ /* 0x000e700008000200 */
[----:B------:R-:W1:Y:S08]  /*b860*/  LDSM.16.M88.4 R136, [R172+UR5+0x5800] ;  /* 0x00580005ac88783b */ /* 0x000e700008000200 */
[----:B------:R-:W-:Y:S08]  /*b870*/  LDSM.16.M88.4 R140, [R171] ;  /* 0x00000000ab8c783b */ /* 0x000ff00000000200 */
[----:B------:R-:W1:Y:S08]  /*b880*/  LDSM.16.M88.4 R144, [R167+0x2000] ;  /* 0x00200000a790783b */ /* 0x000e700000000200 */
[----:B------:R-:W0:Y:S08]  /*b890*/  LDGDEPBAR ;  /* 0x00000000000079af */ /* 0x000e300000000000 */
[----:B------:R-:W1:Y:S08]  /*b8a0*/  LDSM.16.M88.4 R148, [R167+0x2800] ;  /* 0x00280000a794783b */ /* 0x000e700000000200 */
[----:B------:R-:W1:Y:S08]  /*b8b0*/  LDSM.16.M88.4 R152, [R167+0x3000] ;  /* 0x00300000a798783b */ /* 0x000e700000000200 */
[----:B------:R-:W1:Y:S08]  /*b8c0*/  LDSM.16.M88.4 R156, [R167+0x3800] ;  /* 0x00380000a79c783b */ /* 0x000e700000000200 */
[----:B------:R-:W1:Y:S01]  /*b8d0*/  LDSM.16.M88.4 R160, [R167+0x4000] ;  /* 0x00400000a7a0783b */ /* 0x000e620000000200 */
[C---:B-----5:R-:W-:Y:S08]  /*b8e0*/  HMMA.16816.F32 R4, R104.reuse, R108, RZ ;  /* 0x0000006c6804723c */ /* 0x060ff000000018ff */
[C---:B------:R-:W-:Y:S01]  /*b8f0*/  HMMA.16816.F32 R8, R104.reuse, R110, RZ ;  /* 0x0000006e6808723c */ /* 0x040fe200000018ff */
[----:B------:R-:W-:Y:S07]  /*b900*/  LDSM.16.M88.4 R108, [R167+0x5000] ;  /* 0x00500000a76c783b */ /* 0x000fee0000000200 */
[C---:B--2---:R-:W-:Y:S08]  /*b910*/  HMMA.16816.F32 R12, R104.reuse, R112, RZ ;  /* 0x00000070680c723c */ /* 0x044ff000000018ff */
[C---:B------:R-:W-:Y:S01]  /*b920*/  HMMA.16816.F32 R16, R104.reuse, R114, RZ ;  /* 0x000000726810723c */ /* 0x040fe200000018ff */
[----:B------:R-:W-:Y:S07]  /*b930*/  LDSM.16.M88.4 R112, [R167+0x5800] ;  /* 0x00580000a770783b */ /* 0x000fee0000000200 */
        /* <DEDUP_REMOVED lines=53> */
[C---:B------:R-:W-:Y:S08]  /*bc90*/  HMMA.16816.F32 R48, R116.reuse, R114, R48 ;  /* 0x000000727430723c */ /* 0x040ff00000001830 */
[C---:B----4-:R-:W-:Y:S08]  /*bca0*/  HMMA.16816.F32 R52, R116.reuse, R120, R52 ;  /* 0x000000787434723c */ /* 0x050ff00000001834 */
[C---:B------:R-:W-:Y:S08]  /*bcb0*/  HMMA.16816.F32 R56, R116.reuse, R122, R56 ;  /* 0x0000007a7438723c */ /* 0x040ff00000001838 */
[C---:B-----5:R-:W-:Y:S08]  /*bcc0*/  HMMA.16816.F32 R60, R116.reuse, R124, R60 ;  /* 0x0000007c743c723c */ /* 0x060ff0000000183c */
        /* <DEDUP_REMOVED lines=8> */
[C---:B------:R-:W-:Y:S01]  /*bd50*/  HMMA.16816.F32 R16, R128.reuse, R106, R16 ;  /* 0x0000006a8010723c */ /* 0x040fe20000001810 */
[----:B------:R-:W1:Y:S01]  /*bd60*/  MUFU.TANH R247, R247 ;  /* 0x000000f700f77308 */ /* 0x000e620000002400 */
[----:B------:R-:W3:Y:S01]  /*bd70*/  LDSM.16.M88.4 R104, [R165+0x3800] ;  /* 0x00380000a568783b */ /* 0x000ee20000000200 */
[----:B------:R-:W-:Y:S01]  /*bd80*/  FMUL.FTZ R251, R8, UR10 ;  /* 0x0000000a08fb7c20 */ /* 0x000fe20008410000 */
[----:B------:R-:W-:Y:S01]  /*bd90*/  FMUL.FTZ R249, R9, UR10 ;  /* 0x0000000a09f97c20 */ /* 0x000fe20008410000 */
[----:B------:R-:W-:Y:S01]  /*bda0*/  FMUL.FTZ R252, R10, UR10 ;  /* 0x0000000a0afc7c20 */ /* 0x000fe20008410000 */
[----:B------:R-:W-:Y:S02]  /*bdb0*/  FMUL.FTZ R250, R11, UR10 ;  /* 0x0000000a0bfa7c20 */ /* 0x000fe40008410000 */
[C---:B--2---:R-:W-:Y:S03]  /*bdc0*/  HMMA.16816.F32 R20, R128.reuse, R108, R20 ;  /* 0x0000006c8014723c */ /* 0x044fe60000001814 */
[----:B------:R-:W2:Y:S01]  /*bdd0*/  MUFU.TANH R245, R245 ;  /* 0x000000f500f57308 */ /* 0x000ea20000002400 */
[----:B------:R-:W-:Y:S01]  /*bde0*/  FMUL.FTZ R243, R12, UR10 ;  /* 0x0000000a0cf37c20 */ /* 0x000fe20008410000 */
[----:B------:R-:W-:Y:S01]  /*bdf0*/  FMUL.FTZ R241, R13, UR10 ;  /* 0x0000000a0df17c20 */ /* 0x000fe20008410000 */
[----:B------:R-:W-:Y:S01]  /*be00*/  FMUL.FTZ R244, R14, UR10 ;  /* 0x0000000a0ef47c20 */ /* 0x000fe20008410000 */
[----:B------:R-:W-:Y:S01]  /*be10*/  FMUL.FTZ R242, R15, UR10 ;  /* 0x0000000a0ff27c20 */ /* 0x000fe20008410000 */
[C---:B------:R-:W-:Y:S05]  /*be20*/  HMMA.16816.F32 R24, R128.reuse, R110, R24 ;  /* 0x0000006e8018723c */ /* 0x040fea0000001818 */
[----:B------:R-:W4:Y:S01]  /*be30*/  MUFU.TANH R248, R248 ;  /* 0x000000f800f87308 */ /* 0x000f220000002400 */
        /* <DEDUP_REMOVED lines=16> */
[C---:B---3--:R-:W-:Y:S09]  /*bf40*/  HMMA.16816.F32 R28, R128.reuse, R104, R28 ;  /* 0x00000068801c723c */ /* 0x048ff2000000181c */
[----:B------:R-:W3:Y:S01]  /*bf50*/  MUFU.TANH R252, R252 ;  /* 0x000000fc00fc7308 */ /* 0x000ee20000002400 */
[C---:B------:R-:W-:Y:S01]  /*bf60*/  HMMA.16816.F32 R32, R128.reuse, R106, R32 ;  /* 0x0000006a8020723c */ /* 0x040fe20000001820 */
[----:B------:R-:W2:Y:S08]  /*bf70*/  LDSM.16.M88.4 R104, [R165+0x4800] ;  /* 0x00480000a568783b */ /* 0x000eb00000000200 */
[----:B------:R-:W1:Y:S01]  /*bf80*/  MUFU.TANH R250, R250 ;  /* 0x000000fa00fa7308 */ /* 0x000e620000002400 */
[C---:B-----5:R-:W-:Y:S03]  /*bf90*/  HMMA.16816.F32 R36, R128.reuse, R108, R36 ;  /* 0x0000006c8024723c */ /* 0x060fe60000001824 */
[----:B------:R-:W-:Y:S01]  /*bfa0*/  FMUL.FTZ R227, R28, UR10 ;  /* 0x0000000a1ce37c20 */ /* 0x000fe20008410000 */
[----:B------:R-:W-:Y:S01]  /*bfb0*/  FMUL.FTZ R223, R29, UR10 ;  /* 0x0000000a1ddf7c20 */ /* 0x000fe20008410000 */
[----:B------:R-:W-:Y:S01]  /*bfc0*/  FMUL.FTZ R222, R30, UR10 ;  /* 0x0000000a1ede7c20 */ /* 0x000fe20008410000 */
[----:B------:R-:W-:Y:S03]  /*bfd0*/  FMUL.FTZ R224, R31, UR10 ;  /* 0x0000000a1fe07c20 */ /* 0x000fe60008410000 */
[----:B------:R-:W1:Y:S01]  /*bfe0*/  MUFU.TANH R243, R243 ;  /* 0x000000f300f37308 */ /* 0x000e620000002400 */
[C---:B------:R-:W-:Y:S01]  /*bff0*/  HMMA.16816.F32 R40, R128.reuse, R110, R40 ;  /* 0x0000006e8028723c */ /* 0x040fe20000001828 */
[----:B------:R-:W5:Y:S02]  /*c000*/  LDSM.16.M88.4 R108, [R165+0x5000] ;  /* 0x00500000a56c783b */ /* 0x000f640000000200 */
        /* <DEDUP_REMOVED lines=15> */
[C---:B--2---:R-:W-:Y:S09]  /*c100*/  HMMA.16816.F32 R44, R128.reuse, R104, R44 ;  /* 0x00000068802c723c */ /* 0x044ff2000000182c */
[----:B------:R-:W2:Y:S01]  /*c110*/  MUFU.TANH R239, R239 ;  /* 0x000000ef00ef7308 */ /* 0x000ea20000002400 */
[C---:B------:R-:W-:Y:S01]  /*c120*/  HMMA.16816.F32 R48, R128.reuse, R106, R48 ;  /* 0x0000006a8030723c */ /* 0x040fe20000001830 */
[----:B------:R-:W4:Y:S01]  /*c130*/  LDSM.16.M88.4 R104, [R165+0x5800] ;  /* 0x00580000a568783b */ /* 0x000f220000000200 */
[----:B------:R-:W-:Y:S07]  /*c140*/  DEPBAR.LE SB0, 0x0 ;  /* 0x000080000000791a */ /* 0x000fee0000000000 */
[----:B------:R-:W1:Y:S01]  /*c150*/  MUFU.TANH R237, R237 ;  /* 0x000000ed00ed7308 */ /* 0x000e620000002400 */
[C---:B-----5:R-:W-:Y:S09]  /*c160*/  HMMA.16816.F32 R52, R128.reuse, R108, R52 ;  /* 0x0000006c8034723c */ /* 0x060ff20000001834 */
[----:B------:R-:W1:Y:S01]  /*c170*/  MUFU.TANH R240, R240 ;  /* 0x000000f000f07308 */ /* 0x000e620000002400 */
[----:B------:R-:W-:Y:S01]  /*c180*/  BAR.SYNC.DEFER_BLOCKING 0x0 ;  /* 0x0000000000007b1d */ /* 0x000fe20000010000 */
        /* <DEDUP_REMOVED lines=20> */
[C---:B----4-:R-:W-:Y:S08]  /*c2d0*/  HMMA.16816.F32 R60, R128.reuse, R104, R60 ;  /* 0x00000068803c723c */ /* 0x050ff0000000183c */
[----:B------:R-:W4:Y:S01]  /*c2e0*/  MUFU.TANH R236, R236 ;  /* 0x000000ec00ec7308 */ /* 0x000f220000002400 */
[----:B------:R-:W-:Y:S09]  /*c2f0*/  HMMA.16816.F32 R64, R128, R106, R64 ;  /* 0x0000006a8040723c */ /* 0x000ff20000001840 */
        /* <DEDUP_REMOVED lines=49> */
[----:B------:R-:W1:Y:S10]  /*c610*/  MUFU.TANH R194, R194 ;  /* 0x000000c200c27308 */ /* 0x000e740000002400 */
[----:B------:R-:W1:Y:S10]  /*c620*/  MUFU.TANH R195, R195 ;  /* 0x000000c300c37308 */ /* 0x000e740000002400 */
[----:B------:R-:W1:Y:S10]  /*c630*/  MUFU.TANH R36, R36 ;  /* 0x0000002400247308 */ /* 0x000e740000002400 */
[----:B------:R-:W1:Y:S01]  /*c640*/  MUFU.TANH R3, R3 ;  /* 0x0000000300037308 */ /* 0x000e620000002400 */
[----:B--234-:R-:W-:Y:S05]  /*c650*/  @!P3 BRA `(.L_x_4722) ;  /* 0x000000080014b947 */ /* 0x01cfea0003800000 */
[----:B------:R-:W2:Y:S01]  /*c660*/  @!P2 LDC R4, c[0x0][0x3b8] ;  /* 0x0000ee00ff04ab82 */ /* 0x000ea20000000800 */
[----:B-1----:R-:W-:Y:S07]  /*c670*/  @!P2 IMAD.MOV.U32 R2, RZ, RZ, RZ ;  /* 0x000000ffff02a224 */ /* 0x002fee00078e00ff */
[----:B------:R-:W1:Y:S01]  /*c680*/  LDC R7, c[0x0][0x3bc] ;  /* 0x0000ef00ff077b82 */ /* 0x000e620000000800 */
[----:B------:R-:W-:Y:S01]  /*c690*/  @!P2 IADD3 R2, P3, PT, RZ, -R2, RZ ;  /* 0x80000002ff02a210 */ /* 0x000fe20007f7e0ff */
[----:B--2---:R-:W-:Y:S04]  /*c6a0*/  @!P2 IMAD.SHL.U32 R0, R4, 0x80, RZ ;  /* 0x000000800400a824 */ /* 0x004fe800078e00ff */
[----:B------:R-:W-:Y:S05]  /*c6b0*/  @!P2 IMAD.X R0, RZ, RZ, ~R0, P3 ;  /* 0x000000ffff00a224 */ /* 0x000fea00018e0e00 */
[----:B------:R-:W-:Y:S04]  /*c6c0*/  @!P2 SHF.R.S64 R5, R2, 0x1f, R0 ;  /* 0x0000001f0205a819 */ /* 0x000fe80000001000 */
[----:B------:R-:W-:Y:S04]  /*c6d0*/  @!P2 IADD3 R176, P3, PT, R5, R176, RZ ;  /* 0x000000b005b0a210 */ /* 0x000fe80007f7e0ff */
[----:B------:R-:W-:Y:S01]  /*c6e0*/  @!P2 LEA.HI.X.SX32 R175, R0, R175, 0x1, P3 ;  /* 0x000000af00afa211 */ /* 0x000fe200018f0eff */
[----:B-1----:R-:W-:Y:S08]  /*c6f0*/  @!P2 BRA `(.L_x_4723) ;  /* 0x0000000000f8a947 */ /* 0x002ff00003800000 */
        /* <DEDUP_REMOVED lines=33> */
[----:B------:R-:W-:Y:S02]  /*c910*/  ISETP.GE.AND P5, PT, R5, RZ, PT ;  /* 0x000000ff0500720c */ /* 0x000fe40003fa6270 */
[----:B------:R-:W1:Y:S01]  /*c920*/  LDC.64 R4, c[0x0][0x3b8] ;  /* 0x0000ee00ff047b82 */ /* 0x000e620000000a00 */
[----:B------:R-:W-:Y:S02]  /*c930*/  @!P4 IMAD.MOV R6, RZ, RZ, -R6 ;  /* 0x000000ffff06c224 */ /* 0x000fe400078e0a06 */
[----:B------:R-:W-:Y:S02]  /*c940*/  @P3 IADD3 R2, PT, PT, R2, 0x1, RZ ;  /* 0x0000000102023810 */ /* 0x000fe40007ffe0ff */
[----:B------:R-:W-:Y:S04]  /*c950*/  ISETP.NE.AND P3, PT, R0, RZ, PT ;  /* 0x000000ff0000720c */ /* 0x000fe80003f65270 */
[----:B------:R-:W-:Y:S02]  /*c960*/  SEL R13, R9, R6, !P3 ;  /* 0x00000006090d7207 */ /* 0x000fe40005800000 */
[----:B------:R-:W-:Y:S02]  /*c970*/  @!P5 IMAD.MOV R2, RZ, RZ, -R2 ;  /* 0x000000ffff02d224 */ /* 0x000fe400078e0a02 */
        /* <DEDUP_REMOVED lines=22> */
.L_x_4723:
[----:B------:R-:W-:Y:S01]  /*cae0*/  @!P1 IMAD.MOV.U32 R177, RZ, RZ, R175 ;  /* 0x000000ffffb19224 */ /* 0x000fe200078e00af */
[C---:B------:R-:W-:Y:S01]  /*caf0*/  LEA R8, P3, R4.reuse, R176, 0x5 ;  /* 0x000000b004087211 */ /* 0x040fe200078628ff */
[C---:B------:R-:W-:Y:S02]  /*cb00*/  @!P0 IMAD R2, R7.reuse, 0x60, RZ ;  /* 0x0000006007028824 */ /* 0x040fe400078e02ff */
[C---:B------:R-:W-:Y:S01]  /*cb10*/  @!P0 IMAD R0, R7.reuse, 0xa0, RZ ;  /* 0x000000a007008824 */ /* 0x040fe200078e02ff */
[----:B------:R-:W-:Y:S01]  /*cb20*/  @!PT LDS RZ, [RZ] ;  /* 0x00000000fffff984 */ /* 0x000fe20000000800 */
[----:B------:R-:W-:Y:S01]  /*cb30*/  @!PT LDS RZ, [RZ] ;  /* 0x00000000fffff984 */ /* 0x000fe20000000800 */
[----:B------:R-:W-:Y:S01]  /*cb40*/  @!PT LDS RZ, [RZ] ;  /* 0x00000000fffff984 */ /* 0x000fe20000000800 */
[----:B------:R2:W-:Y:S01]  /*cb50*/  @!P1 LDGSTS.E.BYPASS.LTC128B.128 [R183+0x2000], desc[UR16][R176.64] ;  /* 0x02000000b0b79fae */ /* 0x0005e2000b981a10 */
[C---:B------:R-:W-:Y:S01]  /*cb60*/  LEA.HI.X R9, R4.reuse, R175, R7, 0x5, P3 ;  /* 0x000000af04097211 */ /* 0x040fe200018f2c07 */
[--C-:B------:R-:W-:Y:S01]  /*cb70*/  @!P0 IMAD.MOV.U32 R20, RZ, RZ, R8.reuse ;  /* 0x000000ffff148224 */ /* 0x100fe200078e0008 */
[CC--:B------:R-:W-:Y:S01]  /*cb80*/  @!P0 LEA R18, P5, R4.reuse, R8.reuse, 0x5 ;  /* 0x0000000804128211 */ /* 0x0c0fe200078a28ff */
[----:B------:R2:W-:Y:S01]  /*cb90*/  @P1 STS.128 [R183+0x2000], RZ ;  /* 0x002000ffb7001388 */ /* 0x0005e20000000c00 */
[CC--:B------:R-:W-:Y:S01]  /*cba0*/  @!P0 LEA R16, P4, R4.reuse, R8.reuse, 0x6 ;  /* 0x0000000804108211 */ /* 0x0c0fe200078830ff */
[C---:B------:R-:W-:Y:S01]  /*cbb0*/  @!P0 IMAD.WIDE.U32 R14, R4.reuse, 0x60, R8 ;  /* 0x00000060040e8825 */ /* 0x040fe200078e0008 */
[CCC-:B------:R-:W-:Y:S01]  /*cbc0*/  @!P0 LEA.HI.X R19, R4.reuse, R9.reuse, R7.reuse, 0x5, P5 ;  /* 0x0000000904138211 */ /* 0x1c0fe200028f2c07 */
[----:B------:R2:W-:Y:S01]  /*cbd0*/  @P0 STS.128 [R183+0x2800], RZ ;  /* 0x002800ffb7000388 */ /* 0x0005e20000000c00 */
[-C--:B------:R-:W-:Y:S01]  /*cbe0*/  @!P0 LEA.HI.X R17, R4, R9.reuse, R7, 0x6, P4 ;  /* 0x0000000904118211 */ /* 0x080fe200020f3407 */
[----:B------:R-:W-:Y:S01]  /*cbf0*/  @!P0 IMAD.IADD R15, R2, 0x1, R15 ;  /* 0x00000001020f8824 */ /* 0x000fe200078e020f */
[C---:B------:R-:W-:Y:S01]  /*cc00*/  @!P0 LEA R12, P3, R4.reuse, R8, 0x7 ;  /* 0x00000008040c8211 */ /* 0x040fe200078638ff */
[----:B------:R-:W-:Y:S01]  /*cc10*/  @!PT LDS RZ, [RZ] ;  /* 0x00000000fffff984 */ /* 0x000fe20000000800 */
[----:B------:R-:W-:Y:S01]  /*cc20*/  @!PT LDS RZ, [RZ] ;  /* 0x00000000fffff984 */ /* 0x000fe20000000800 */
[----:B------:R-:W-:Y:S01]  /*cc30*/  @!PT LDS RZ, [RZ] ;  /* 0x00000000fffff984 */ /* 0x000fe20000000800 */
[----:B------:R2:W-:Y:S01]  /*cc40*/  @!P0 LDGSTS.E.BYPASS.LTC128B.128 [R183+0x2800], desc[UR16][R8.64] ;  /* 0x0280000008b78fae */ /* 0x0005e2000b981a10 */
[C---:B------:R-:W-:Y:S01]  /*cc50*/  @!P0 IMAD.WIDE.U32 R10, R4.reuse, 0xa0, R8 ;  /* 0x000000a0040a8825 */ /* 0x040fe200078e0008 */
[-C--:B------:R-:W-:Y:S02]  /*cc60*/  @!P0 MOV R21, R9.reuse ;  /* 0x0000000900158202 */ /* 0x080fe40000000f00 */
[----:B------:R2:W-:Y:S01]  /*cc70*/  @P0 STS.128 [R183+0x3000], RZ ;  /* 0x003000ffb7000388 */ /* 0x0005e20000000c00 */
[----:B------:R-:W-:Y:S01]  /*cc80*/  @!P0 LEA.HI.X R13, R4, R9, R7, 0x7, P3 ;  /* 0x00000009040d8211 */ /* 0x000fe200018f3c07 */
[----:B------:R-:W-:Y:S01]  /*cc90*/  @!P0 IMAD R7, R7, 0xc0, RZ ;  /* 0x000000c007078824 */ /* 0x000fe200078e02ff */
[----:B------:R-:W-:Y:S01]  /*cca0*/  @!P0 IADD3 R11, PT, PT, R0, R11, RZ ;  /* 0x0000000b000b8210 */ /* 0x000fe20007ffe0ff */
[----:B------:R-:W-:Y:S01]  /*ccb0*/  @!PT LDS RZ, [RZ] ;  /* 0x00000000fffff984 */ /* 0x000fe20000000800 */
[----:B------:R-:W-:Y:S01]  /*ccc0*/  @!PT LDS RZ, [RZ] ;  /* 0x00000000fffff984 */ /* 0x000fe20000000800 */
[----:B------:R-:W-:Y:S01]  /*ccd0*/  @!PT LDS RZ, [RZ] ;  /* 0x00000000fffff984 */ /* 0x000fe20000000800 */
[----:B------:R2:W-:Y:S01]  /*cce0*/  @!P0 LDGSTS.E.BYPASS.LTC128B.128 [R183+0x3000], desc[UR16][R18.64] ;  /* 0x0300000012b78fae */ /* 0x0005e2000b981a10 */
[----:B------:R-:W-:Y:S03]  /*ccf0*/  @!P0 IMAD.WIDE.U32 R4, R4, 0xc0, R20 ;  /* 0x000000c004048825 */ /* 0x000fe600078e0014 */
[----:B------:R2:W-:Y:S01]  /*cd00*/  @P0 STS.128 [R183+0x3800], RZ ;  /* 0x003800ffb7000388 */ /* 0x0005e20000000c00 */
[----:B------:R-:W-:Y:S03]  /*cd10*/  @!P0 IMAD.IADD R5, R7, 0x1, R5 ;  /* 0x0000000107058824 */ /* 0x000fe600078e0205 */
        /* <DEDUP_REMOVED lines=25> */
.L_x_4722:
[----:B-12---:R-:W-:Y:S01]  /*ceb0*/  FMNMX3.FTZ R5, R103, R248, R246, !PT ;  /* 0x000000f867057276 */ /* 0x006fe200078100f6 */
        /* <DEDUP_REMOVED lines=39> */
[----:B------:R-:W-:Y:S01]  /*d130*/  IADD3 R189, PT, PT, R189, -0x1, RZ ;  /* 0xffffffffbdbd7810 */ /* 0x000fe20007ffe0ff */
[----:B------:R-:W1:Y:S01]  /*d140*/  SHFL.BFLY PT, R0, R9, 0x2, 0x1f ;  /* 0x0c401f0009007f89 */ /* 0x000e6200000e0000 */
[----:B------:R-:W-:Y:S07]  /*d150*/  IADD3 R190, PT, PT, R190, -0x80, RZ ;  /* 0xffffff80bebe7810 */ /* 0x000fee0007ffe0ff */
[----:B------:R-:W2:Y:S01]  /*d160*/  SHFL.BFLY PT, R5, R4, 0x2, 0x1f ;  /* 0x0c401f0004057f89 */ /* 0x000ea200000e0000 */
[----:B-1----:R-:W-:Y:S02]  /*d170*/  FMNMX.FTZ R7, R9, R0, !PT ;  /* 0x0000000009077209 */ /* 0x002fe40007810000 */
[----:B--2---:R-:W-:Y:S05]  /*d180*/  FMNMX.FTZ R6, R4, R5, !PT ;  /* 0x0000000504067209 */ /* 0x004fea0007810000 */
[----:B------:R-:W1:Y:S08]  /*d190*/  SHFL.BFLY PT, R0, R7, 0x1, 0x1f ;  /* 0x0c201f0007007f89 */ /* 0x000e7000000e0000 */
[----:B------:R-:W2:Y:S01]  /*d1a0*/  SHFL.BFLY PT, R5, R6, 0x1, 0x1f ;  /* 0x0c201f0006057f89 */ /* 0x000ea200000e0000 */
[----:B-1----:R-:W-:Y:S02]  /*d1b0*/  FMNMX.FTZ R0, R7, R0, !PT ;  /* 0x0000000007007209 */ /* 0x002fe40007810000 */
[----:B--2---:R-:W-:Y:S03]  /*d1c0*/  FMNMX.FTZ R2, R6, R5, !PT ;  /* 0x0000000506027209 */ /* 0x004fe60007810000 */
[C---:B------:R-:W-:Y:S01]  /*d1d0*/  FADD.FTZ R4, -R0.reuse, R103 ;  /* 0x0000006700047221 */ /* 0x040fe20000010100 */
[C---:B------:R-:W-:Y:S01]  /*d1e0*/  FMUL.FTZ R103, R0.reuse, UR4 ;  /* 0x0000000400677c20 */ /* 0x040fe20008410000 */
[----:B------:R-:W-:Y:S01]  /*d1f0*/  FSETP.NEU.FTZ.AND P0, PT, R0, -INF , PT ;  /* 0xff8000000000780b */ /* 0x000fe20003f1d000 */
[C---:B------:R-:W-:Y:S01]  /*d200*/  FMUL.FTZ R104, R2.reuse, UR4 ;  /* 0x0000000402687c20 */ /* 0x040fe20008410000 */
[C---:B------:R-:W-:Y:S01]  /*d210*/  FSETP.NEU.FTZ.AND P1, PT, R2.reuse, -INF , PT ;  /* 0xff8000000200780b */ /* 0x040fe20003f3d000 */
[----:B------:R-:W-:Y:S01]  /*d220*/  FADD.FTZ R5, -R2, R101 ;  /* 0x0000006502057221 */ /* 0x000fe20000010100 */
[----:B------:R-:W-:Y:S01]  /*d230*/  FSEL R103, R103, RZ, P0 ;  /* 0x000000ff67677208 */ /* 0x000fe20000000000 */
[----:B------:R-:W-:Y:S01]  /*d240*/  FMUL.FTZ R39, R4, UR4 ;  /* 0x0000000404277c20 */ /* 0x000fe20008410000 */
[----:B------:R-:W-:Y:S01]  /*d250*/  FSEL R104, R104, RZ, P1 ;  /* 0x000000ff68687208 */ /* 0x000fe20000800000 */
[----:B------:R-:W-:Y:S01]  /*d260*/  FMUL.FTZ R40, R5, UR4 ;  /* 0x0000000405287c20 */ /* 0x000fe20008410000 */
[----:B------:R-:W-:Y:S01]  /*d270*/  ISETP.NE.AND P0, PT, R189, RZ, PT ;  /* 0x000000ffbd00720c */ /* 0x000fe20003f05270 */
        /* <DEDUP_REMOVED lines=11> */
[--C-:B------:R-:W-:Y:S07]  /*d330*/  FFMA.FTZ R120, R205, UR4, -R104.reuse ;  /* 0x00000004cd787c23 */ /* 0x100fee0008010868 */
[----:B------:R-:W2:Y:S01]  /*d340*/  MUFU.EX2 R39, R39 ;  /* 0x0000002700277308 */ /* 0x000ea20000000800 */
[--C-:B------:R-:W-:Y:S01]  /*d350*/  FFMA.FTZ R121, R209, UR4, -R104.reuse ;  /* 0x00000004d1797c23 */ /* 0x100fe20008010868 */
[--C-:B------:R-:W-:Y:S01]  /*d360*/  FFMA.FTZ R123, R206, UR4, -R103.reuse ;  /* 0x00000004ce7b7c23 */ /* 0x100fe20008010867 */
[--C-:B------:R-:W-:Y:S07]  /*d370*/  FFMA.FTZ R118, R208, UR4, -R103.reuse ;  /* 0x00000004d0767c23 */ /* 0x100fee0008010867 */
[----:B------:R-:W-:Y:S01]  /*d380*/  MUFU.EX2 R41, R41 ;  /* 0x0000002900297308 */ /* 0x000fe20000000800 */
[--C-:B------:R-:W-:Y:S01]  /*d390*/  FFMA.FTZ R122, R210, UR4, -R103.reuse ;  /* 0x00000004d27a7c23 */ /* 0x100fe20008010867 */
[--C-:B------:R-:W-:Y:S01]  /*d3a0*/  FFMA.FTZ R211, R211, UR4, -R104.reuse ;  /* 0x00000004d3d37c23 */ /* 0x100fe20008010868 */
[--C-:B------:R-:W-:Y:S07]  /*d3b0*/  FFMA.FTZ R212, R212, UR4, -R103.reuse ;  /* 0x00000004d4d47c23 */ /* 0x100fee0008010867 */
[----:B------:R-:W-:Y:S01]  /*d3c0*/  MUFU.EX2 R109, R109 ;  /* 0x0000006d006d7308 */ /* 0x000fe20000000800 */
[----:B------:R-:W-:Y:S01]  /*d3d0*/  FFMA.FTZ R238, R238, UR4, -R103 ;  /* 0x00000004eeee7c23 */ /* 0x000fe20008010867 */
[C---:B-1----:R-:W-:Y:S01]  /*d3e0*/  FMUL.FTZ R4, R40.reuse, R96 ;  /* 0x0000006028047220 */ /* 0x042fe20000410000 */
[C---:B------:R-:W-:Y:S07]  /*d3f0*/  FMUL.FTZ R5, R40.reuse, R97 ;  /* 0x0000006128057220 */ /* 0x040fee0000410000 */
[----:B------:R-:W1:Y:S01]  /*d400*/  MUFU.EX2 R43, R43 ;  /* 0x0000002b002b7308 */ /* 0x000e620000000800 */
[C---:B------:R-:W-:Y:S01]  /*d410*/  FMUL.FTZ R8, R40.reuse, R92 ;  /* 0x0000005c28087220 */ /* 0x040fe20000410000 */
[C---:B--2---:R-:W-:Y:S01]  /*d420*/  FMUL.FTZ R7, R39.reuse, R99 ;  /* 0x0000006327077220 */ /* 0x044fe20000410000 */
[C---:B------:R-:W-:Y:S07]  /*d430*/  FMUL.FTZ R6, R39.reuse, R98 ;  /* 0x0000006227067220 */ /* 0x040fee0000410000 */
[----:B------:R-:W-:Y:S01]  /*d440*/  MUFU.EX2 R42, R42 ;  /* 0x0000002a002a7308 */ /* 0x000fe20000000800 */
[C---:B------:R-:W-:Y:S01]  /*d450*/  FMUL.FTZ R9, R40.reuse, R93 ;  /* 0x0000005d28097220 */ /* 0x040fe20000410000 */
[C---:B------:R-:W-:Y:S01]  /*d460*/  FMUL.FTZ R10, R39.reuse, R94 ;  /* 0x0000005e270a7220 */ /* 0x040fe20000410000 */
[C---:B------:R-:W-:Y:S07]  /*d470*/  FMUL.FTZ R11, R39.reuse, R95 ;  /* 0x0000005f270b7220 */ /* 0x040fee0000410000 */
[----:B------:R-:W2:Y:S01]  /*d480*/  MUFU.EX2 R107, R107 ;  /* 0x0000006b006b7308 */ /* 0x000ea20000000800 */
[C---:B------:R-:W-:Y:S01]  /*d490*/  FMUL.FTZ R16, R40.reuse, R84 ;  /* 0x0000005428107220 */ /* 0x040fe20000410000 */
[C---:B------:R-:W-:Y:S01]  /*d4a0*/  FMUL.FTZ R17, R40.reuse, R85 ;  /* 0x0000005528117220 */ /* 0x040fe20000410000 */
[C---:B------:R-:W-:Y:S07]  /*d4b0*/  FMUL.FTZ R18, R39.reuse, R86 ;  /* 0x0000005627127220 */ /* 0x040fee0000410000 */
[----:B------:R-:W3:Y:S01]  /*d4c0*/  MUFU.EX2 R106, R106 ;  /* 0x0000006a006a7308 */ /* 0x000ee20000000800 */
[----:B------:R-:W-:Y:S01]  /*d4d0*/  FMUL.FTZ R19, R39, R87 ;  /* 0x0000005727137220 */ /* 0x000fe20000410000 */
[----:B-1----:R-:W-:Y:S01]  /*d4e0*/  F2FP.F16.F32.PACK_AB R44, R41, R43 ;  /* 0x0000002b292c723e */ /* 0x002fe200000000ff */
[----:B------:R-:W-:Y:S07]  /*d4f0*/  LDSM.16.MT88.4 R92, [R168+0x9800] ;  /* 0x00980000a85c783b */ /* 0x000fee0000004200 */
[----:B------:R-:W-:Y:S01]  /*d500*/  MUFU.EX2 R108, R108 ;  /* 0x0000006c006c7308 */ /* 0x000fe20000000800 */
[C---:B------:R-:W-:Y:S01]  /*d510*/  FMUL.FTZ R33, R40.reuse, R69 ;  /* 0x0000004528217220 */ /* 0x040fe20000410000 */
[C---:B------:R-:W-:Y:S01]  /*d520*/  FMUL.FTZ R32, R40.reuse, R68 ;  /* 0x0000004428207220 */ /* 0x040fe20000410000 */
[C---:B------:R-:W-:Y:S07]  /*d530*/  FMUL.FTZ R34, R39.reuse, R70 ;  /* 0x0000004627227220 */ /* 0x040fee0000410000 */
[----:B------:R-:W1:Y:S01]  /*d540*/  MUFU.EX2 R105, R105 ;  /* 0x0000006900697308 */ /* 0x000e620000000800 */
[----:B------:R-:W-:Y:S01]  /*d550*/  FMUL.FTZ R35, R39, R71 ;  /* 0x0000004727237220 */ /* 0x000fe20000410000 */
[----:B--2---:R-:W-:Y:S01]  /*d560*/  F2FP.F16.F32.PACK_AB R45, R107, R42 ;  /* 0x0000002a6b2d723e */ /* 0x004fe200000000ff */
[----:B------:R-:W-:Y:S07]  /*d570*/  LDSM.16.MT88.4 R84, [R164+0x9800] ;  /* 0x00980000a454783b */ /* 0x000fee0000004200 */
[----:B------:R-:W-:Y:S01]  /*d580*/  MUFU.EX2 R120, R120 ;  /* 0x0000007800787308 */ /* 0x000fe20000000800 */
[----:B------:R-:W-:Y:S01]  /*d590*/  FFMA.FTZ R43, R40, R191, R43 ;  /* 0x000000bf282b7223 */ /* 0x000fe2000001002b */
[----:B---3--:R-:W-:Y:S01]  /*d5a0*/  F2FP.F16.F32.PACK_AB R46, R106, R109 ;  /* 0x0000006d6a2e723e */ /* 0x008fe200000000ff */
[C---:B------:R-:W-:Y:S01]  /*d5b0*/  FMUL.FTZ R24, R40.reuse, R76 ;  /* 0x0000004c28187220 */ /* 0x040fe20000410000 */
[--C-:B------:R-:W-:Y:S06]  /*d5c0*/  FFMA.FTZ R76, R241, UR4, -R104.reuse ;  /* 0x00000004f14c7c23 */ /* 0x100fec0008010868 */
[----:B------:R-:W-:Y:S01]  /*d5d0*/  MUFU.EX2 R121, R121 ;  /* 0x0000007900797308 */ /* 0x000fe20000000800 */
[----:B------:R-:W-:Y:S01]  /*d5e0*/  FMUL.FTZ R25, R40, R77 ;  /* 0x0000004d28197220 */ /* 0x000fe20000410000 */
[C---:B------:R-:W-:Y:S01]  /*d5f0*/  FMUL.FTZ R26, R39.reuse, R78 ;  /* 0x0000004e271a7220 */ /* 0x040fe20000410000 */
[----:B------:R-:W-:Y:S07]  /*d600*/  FMUL.FTZ R27, R39, R79 ;  /* 0x0000004f271b7220 */ /* 0x000fee0000410000 */
[----:B------:R-:W-:Y:S01]  /*d610*/  MUFU.EX2 R123, R123 ;  /* 0x0000007b007b7308 */ /* 0x000fe20000000800 */
[----:B-1----:R-:W-:Y:S01]  /*d620*/  F2FP.F16.F32.PACK_AB R47, R105, R108 ;  /* 0x0000006c692f723e */ /* 0x002fe200000000ff */
[--C-:B------:R-:W-:Y:S01]  /*d630*/  FFMA.FTZ R77, R242, UR4, -R103.reuse ;  /* 0x00000004f24d7c23 */ /* 0x100fe20008010867 */
[--C-:B------:R-:W-:Y:S07]  /*d640*/  FFMA.FTZ R78, R239, UR4, -R104.reuse ;  /* 0x00000004ef4e7c23 */ /* 0x100fee0008010868 */
[----:B------:R-:W-:Y:S01]  /*d650*/  MUFU.EX2 R76, R76 ;  /* 0x0000004c004c7308 */ /* 0x000fe20000000800 */
[----:B------:R-:W-:Y:S01]  /*d660*/  FFMA.FTZ R96, R223, UR4, -R104 ;  /* 0x00000004df607c23 */ /* 0x000fe20008010868 */
[--C-:B------:R-:W-:Y:S01]  /*d670*/  FFMA.FTZ R97, R222, UR4, -R103.reuse ;  /* 0x00000004de617c23 */ /* 0x100fe20008010867 */
[--C-:B------:R-:W-:Y:S01]  /*d680*/  FFMA.FTZ R98, R224, UR4, -R103.reuse ;  /* 0x00000004e0627c23 */ /* 0x100fe20008010867 */
[C---:B------:R-:W-:Y:S06]  /*d690*/  HMMA.16816.F32 R4, R44.reuse, R12, R4 ;  /* 0x0000000c2c04723c */ /* 0x040fec0000001804 */
[----:B------:R-:W1:Y:S10]  /*d6a0*/  MUFU.EX2 R79, R243 ;  /* 0x000000f3004f7308 */ /* 0x000e740000000800 */
[----:B------:R-:W-:Y:S01]  /*d6b0*/  MUFU.EX2 R77, R77 ;  /* 0x0000004d004d7308 */ /* 0x000fe20000000800 */
[C---:B------:R-:W-:Y:S01]  /*d6c0*/  FMUL.FTZ R12, R40.reuse, R88 ;  /* 0x00000058280c7220 */ /* 0x040fe20000410000 */
[----:B------:R-:W-:Y:S01]  /*d6d0*/  FMUL.FTZ R13, R40, R89 ;  /* 0x00000059280d7220 */ /* 0x000fe20000410000 */
[C---:B------:R-:W-:Y:S07]  /*d6e0*/  HMMA.16816.F32 R8, R44.reuse, R14, R8 ;  /* 0x0000000e2c08723c */ /* 0x040fee0000001808 */
[----:B------:R-:W-:Y:S01]  /*d6f0*/  MUFU.EX2 R78, R78 ;  /* 0x0000004e004e7308 */ /* 0x000fe20000000800 */
[C---:B------:R-:W-:Y:S01]  /*d700*/  FMUL.FTZ R14, R39.reuse, R90 ;  /* 0x0000005a270e7220 */ /* 0x040fe20000410000 */
[C---:B------:R-:W-:Y:S08]  /*d710*/  FMUL.FTZ R15, R39.reuse, R91 ;  /* 0x0000005b270f7220 */ /* 0x040ff00000410000 */
[----:B------:R-:W-:Y:S01]  /*d720*/  MUFU.EX2 R96, R96 ;  /* 0x0000006000607308 */ /* 0x000fe20000000800 */
[----:B------:R-:W-:Y:S01]  /*d730*/  FFMA.FTZ R192, R39, R192, R42 ;  /* 0x000000c027c07223 */ /* 0x000fe2000001002a */
        /* <DEDUP_REMOVED lines=20> */
[----:B------:R-:W2:Y:S01]  /*d880*/  MUFU.EX2 R80, R80 ;  /* 0x0000005000507308 */ /* 0x000ea20000000800 */
[C---:B------:R-:W-:Y:S03]  /*d890*/  HMMA.16816.F32 R20, R44.reuse, R28, R20 ;  /* 0x0000001c2c14723c */ /* 0x040fe60000001814 */
[----:B------:R-:W-:Y:S01]  /*d8a0*/  FMUL.FTZ R28, R40, R72 ;  /* 0x00000048281c7220 */ /* 0x000fe20000410000 */
[--C-:B------:R-:W-:Y:S01]  /*d8b0*/  FFMA.FTZ R72, R240, UR4, -R103.reuse ;  /* 0x00000004f0487c23 */ /* 0x100fe20008010867 */
[----:B------:R-:W-:Y:S04]  /*d8c0*/  FMUL.FTZ R29, R40, R73 ;  /* 0x00000049281d7220 */ /* 0x000fe80000410000 */
[----:B------:R-:W-:Y:S01]  /*d8d0*/  MUFU.EX2 R68, R68 ;  /* 0x0000004400447308 */ /* 0x000fe20000000800 */
[--C-:B------:R-:W-:Y:S01]  /*d8e0*/  FFMA.FTZ R89, R221, UR4, -R104.reuse ;  /* 0x00000004dd597c23 */ /* 0x100fe20008010868 */
[C---:B------:R-:W-:Y:S08]  /*d8f0*/  HMMA.16816.F32 R24, R44.reuse, R30, R24 ;  /* 0x0000001e2c18723c */ /* 0x040ff00000001818 */
[----:B------:R-:W3:Y:S01]  /*d900*/  MUFU.EX2 R73, R237 ;  /* 0x000000ed00497308 */ /* 0x000ee20000000800 */
[C---:B------:R-:W-:Y:S01]  /*d910*/  FMUL.FTZ R30, R39.reuse, R74 ;  /* 0x0000004a271e7220 */ /* 0x040fe20000410000 */
[----:B------:R-:W-:Y:S01]  /*d920*/  FMUL.FTZ R31, R39, R75 ;  /* 0x0000004b271f7220 */ /* 0x000fe20000410000 */
[--C-:B------:R-:W-:Y:S07]  /*d930*/  FFMA.FTZ R75, R233, UR4, -R104.reuse ;  /* 0x00000004e94b7c23 */ /* 0x100fee0008010868 */
[----:B------:R-:W4:Y:S01]  /*d940*/  MUFU.EX2 R72, R72 ;  /* 0x0000004800487308 */ /* 0x000f220000000800 */
[--C-:B------:R-:W-:Y:S01]  /*d950*/  FFMA.FTZ R74, R234, UR4, -R103.reuse ;  /* 0x00000004ea4a7c23 */ /* 0x100fe20008010867 */
        /* <DEDUP_REMOVED lines=8> */
[----:B------:R-:W5:Y:S01]  /*d9e0*/  MUFU.EX2 R74, R74 ;  /* 0x0000004a004a7308 */ /* 0x000f620000000800 */
[----:B------:R-:W-:Y:S01]  /*d9f0*/  HMMA.16816.F32 R32, R44, R50, R32 ;  /* 0x000000322c20723c */ /* 0x000fe20000001820 */
[----:B------:R-:W5:Y:S02]  /*da00*/  LDSM.16.MT88.4 R48, [R100+0x6800] ;  /* 0x006800006430783b */ /* 0x000f640000004200 */
[----:B-1----:R-:W-:Y:S06]  /*da10*/  F2FP.F16.F32.PACK_AB R44, R76, R79 ;  /* 0x0000004f4c2c723e */ /* 0x002fec00000000ff */
[----:B------:R-:W-:Y:S01]  /*da20*/  MUFU.EX2 R82, R82 ;  /* 0x0000005200527308 */ /* 0x000fe20000000800 */
[----:B--2---:R-:W-:Y:S01]  /*da30*/  F2FP.F16.F32.PACK_AB R45, R77, R80 ;  /* 0x000000504d2d723e */ /* 0x004fe200000000ff */
[--C-:B------:R-:W-:Y:S01]  /*da40*/  FFMA.FTZ R112, R214, UR4, -R103.reuse ;  /* 0x00000004d6707c23 */ /* 0x100fe20008010867 */
[----:B---3--:R-:W-:Y:S07]  /*da50*/  F2FP.F16.F32.PACK_AB R46, R73, R78 ;  /* 0x0000004e492e723e */ /* 0x008fee00000000ff */
[----:B------:R-:W1:Y:S01]  /*da60*/  MUFU.EX2 R71, R71 ;  /* 0x0000004700477308 */ /* 0x000e620000000800 */
[----:B----4-:R-:W-:Y:S01]  /*da70*/  F2FP.F16.F32.PACK_AB R47, R69, R72 ;  /* 0x00000048452f723e */ /* 0x010fe200000000ff */
[--C-:B------:R-:W-:Y:S01]  /*da80*/  FFMA.FTZ R114, R219, UR4, -R104.reuse ;  /* 0x00000004db727c23 */ /* 0x100fe20008010868 */
[--C-:B------:R-:W-:Y:S07]  /*da90*/  FFMA.FTZ R119, R213, UR4, -R104.reuse ;  /* 0x00000004d5777c23 */ /* 0x100fee0008010868 */
[----:B------:R-:W-:Y:S01]  /*daa0*/  MUFU.EX2 R81, R81 ;  /* 0x0000005100517308 */ /* 0x000fe20000000800 */
[--C-:B------:R-:W-:Y:S01]  /*dab0*/  FFMA.FTZ R116, R216, UR4, -R103.reuse ;  /* 0x00000004d8747c23 */ /* 0x100fe20008010867 */
[--C-:B------:R-:W-:Y:S01]  /*dac0*/  FFMA.FTZ R115, R218, UR4, -R103.reuse ;  /* 0x00000004da737c23 */ /* 0x100fe20008010867 */
[--C-:B------:R-:W-:Y:S01]  /*dad0*/  FFMA.FTZ R125, R199, UR4, -R104.reuse ;  /* 0x00000004c77d7c23 */ /* 0x100fe20008010868 */
[C---:B------:R-:W-:Y:S06]  /*dae0*/  HMMA.16816.F32 R4, R44.reuse, R52, R4 ;  /* 0x000000342c04723c */ /* 0x040fec0000001804 */
[----:B------:R-:W2:Y:S01]  /*daf0*/  MUFU.EX2 R70, R70 ;  /* 0x0000004600467308 */ /* 0x000ea20000000800 */
[----:B------:R-:W-:Y:S01]  /*db00*/  FFMA.FTZ R127, R204, UR4, -R103 ;  /* 0x00000004cc7f7c23 */ /* 0x000fe20008010867 */
[----:B------:R-:W-:Y:S08]  /*db10*/  FFMA.FTZ R124, R203, UR4, -R104 ;  /* 0x00000004cb7c7c23 */ /* 0x000ff00008010868 */
[----:B------:R-:W3:Y:S01]  /*db20*/  MUFU.EX2 R91, R91 ;  /* 0x0000005b005b7308 */ /* 0x000ee20000000800 */
[----:B------:R-:W-:Y:S01]  /*db30*/  FADD.FTZ R107, R107, R192 ;  /* 0x000000c06b6b7221 */ /* 0x000fe20000010000 */
[--C-:B------:R-:W-:Y:S01]  /*db40*/  FFMA.FTZ R39, R193, UR4, -R104.reuse ;  /* 0x00000004c1277c23 */ /* 0x100fe20008010868 */
[C---:B------:R-:W-:Y:S01]  /*db50*/  HMMA.16816.F32 R8, R44.reuse, R54, R8 ;  /* 0x000000362c08723c */ /* 0x040fe20000001808 */
[----:B------:R-:W4:Y:S06]  /*db60*/  LDSM.16.MT88.4 R52, [R168+0x7000] ;  /* 0x00700000a834783b */ /* 0x000f2c0000004200 */
[----:B------:R-:W-:Y:S01]  /*db70*/  MUFU.EX2 R88, R88 ;  /* 0x0000005800587308 */ /* 0x000fe20000000800 */
[----:B------:R-:W-:Y:S01]  /*db80*/  FADD.FTZ R108, R108, R107 ;  /* 0x0000006b6c6c7221 */ /* 0x000fe20000010000 */
[----:B------:R-:W-:Y:S01]  /*db90*/  FFMA.FTZ R37, R37, UR4, -R103 ;  /* 0x0000000425257c23 */ /* 0x000fe20008010867 */
[----:B------:R-:W-:Y:S07]  /*dba0*/  FFMA.FTZ R196, R196, UR4, -R104 ;  /* 0x00000004c4c47c23 */ /* 0x000fee0008010868 */
[----:B------:R-:W3:Y:S01]  /*dbb0*/  MUFU.EX2 R89, R89 ;  /* 0x0000005900597308 */ /* 0x000ee20000000800 */
[----:B------:R-:W-:Y:S01]  /*dbc0*/  FADD.FTZ R105, R105, R108 ;  /* 0x0000006c69697221 */ /* 0x000fe20000010000 */
[C---:B------:R-:W-:Y:S08]  /*dbd0*/  HMMA.16816.F32 R12, R44.reuse, R56, R12 ;  /* 0x000000382c0c723c */ /* 0x040ff0000000180c */
[----:B------:R-:W-:Y:S01]  /*dbe0*/  MUFU.EX2 R90, R90 ;  /* 0x0000005a005a7308 */ /* 0x000fe20000000800 */
[----:B------:R-:W-:Y:S01]  /*dbf0*/  FADD.FTZ R80, R80, R105 ;  /* 0x0000006950507221 */ /* 0x000fe20000010000 */
[----:B------:R-:W-:Y:S01]  /*dc00*/  FFMA.FTZ R194, R194, UR4, -R104 ;  /* 0x00000004c2c27c23 */ /* 0x000fe20008010868 */
[--C-:B------:R-:W-:Y:S07]  /*dc10*/  FFMA.FTZ R36, R36, UR4, -R103.reuse ;  /* 0x0000000424247c23 */ /* 0x100fee0008010867 */
[----:B------:R-:W3:Y:S01]  /*dc20*/  MUFU.EX2 R111, R111 ;  /* 0x0000006f006f7308 */ /* 0x000ee20000000800 */
[----:B------:R-:W-:Y:S01]  /*dc30*/  FADD.FTZ R77, R77, R80 ;  /* 0x000000504d4d7221 */ /* 0x000fe20000010000 */
[C---:B------:R-:W-:Y:S01]  /*dc40*/  HMMA.16816.F32 R16, R44.reuse, R58, R16 ;  /* 0x0000003a2c10723c */ /* 0x040fe20000001810 */
[----:B------:R-:W3:Y:S07]  /*dc50*/  LDSM.16.MT88.4 R56, [R164+0x7000] ;  /* 0x00700000a438783b */ /* 0x000eee0000004200 */
[----:B------:R-:W-:Y:S01]  /*dc60*/  MUFU.EX2 R110, R110 ;  /* 0x0000006e006e7308 */ /* 0x000fe20000000800 */
[----:B------:R-:W-:Y:S09]  /*dc70*/  MOV R101, R2 ;  /* 0x0000000200657202 */ /* 0x000ff20000000f00 */
[----:B------:R-:W3:Y:S01]  /*dc80*/  MUFU.EX2 R113, R113 ;  /* 0x0000007100717308 */ /* 0x000ee20000000800 */
[C---:B------:R-:W-:Y:S09]  /*dc90*/  HMMA.16816.F32 R20, R44.reuse, R60, R20 ;  /* 0x0000003c2c14723c */ /* 0x040ff20000001814 */
[----:B------:R-:W-:Y:S10]  /*dca0*/  MUFU.EX2 R117, R117 ;  /* 0x0000007500757308 */ /* 0x000ff40000000800 */
[----:B------:R-:W3:Y:S01]  /*dcb0*/  MUFU.EX2 R112, R112 ;  /* 0x0000007000707308 */ /* 0x000ee20000000800 */
[C---:B------:R-:W-:Y:S01]  /*dcc0*/  HMMA.16816.F32 R24, R44.reuse, R62, R24 ;  /* 0x0000003e2c18723c */ /* 0x040fe20000001818 */
[----:B------:R-:W3:Y:S08]  /*dcd0*/  LDSM.16.MT88.4 R60, [R102+0x7000] ;  /* 0x00700000663c783b */ /* 0x000ef00000004200 */
[----:B------:R-:W-:Y:S10]  /*dce0*/  MUFU.EX2 R114, R114 ;  /* 0x0000007200727308 */ /* 0x000ff40000000800 */
[----:B------:R-:W3:Y:S01]  /*dcf0*/  MUFU.EX2 R119, R119 ;  /* 0x0000007700777308 */ /* 0x000ee20000000800 */
[C---:B-----5:R-:W-:Y:S09]  /*dd00*/  HMMA.16816.F32 R28, R44.reuse, R48, R28 ;  /* 0x000000302c1c723c */ /* 0x060ff2000000181c */
[----:B------:R-:W-:Y:S10]  /*dd10*/  MUFU.EX2 R116, R116 ;  /* 0x0000007400747308 */ /* 0x000ff40000000800 */
[----:B------:R-:W5:Y:S01]  /*dd20*/  MUFU.EX2 R115, R115 ;  /* 0x0000007300737308 */ /* 0x000f620000000800 */
[----:B------:R-:W-:Y:S01]  /*dd30*/  HMMA.16816.F32 R32, R44, R50, R32 ;  /* 0x000000322c20723c */ /* 0x000fe20000001820 */
[----:B------:R-:W5:Y:S08]  /*dd40*/  LDSM.16.MT88.4 R48, [R100+0x7000] ;  /* 0x007000006430783b */ /* 0x000f700000004200 */
[----:B------:R-:W-:Y:S01]  /*dd50*/  MUFU.EX2 R125, R125 ;  /* 0x0000007d007d7308 */ /* 0x000fe20000000800 */
[----:B------:R-:W-:Y:S02]  /*dd60*/  F2FP.F16.F32.PACK_AB R44, R68, R75 ;  /* 0x0000004b442c723e */ /* 0x000fe400000000ff */
[----:B------:R-:W-:Y:S07]  /*dd70*/  F2FP.F16.F32.PACK_AB R45, R74, R83 ;  /* 0x000000534a2d723e */ /* 0x000fee00000000ff */
[----:B------:R-:W-:Y:S01]  /*dd80*/  MUFU.EX2 R127, R127 ;  /* 0x0000007f007f7308 */ /* 0x000fe20000000800 */
[----:B-1----:R-:W-:Y:S02]  /*dd90*/  F2FP.F16.F32.PACK_AB R46, R71, R82 ;  /* 0x00000052472e723e */ /* 0x002fe400000000ff */
[----:B--2---:R-:W-:Y:S07]  /*dda0*/  F2FP.F16.F32.PACK_AB R47, R70, R81 ;  /* 0x00000051462f723e */ /* 0x004fee00000000ff */
[----:B------:R-:W-:Y:S10]  /*ddb0*/  MUFU.EX2 R124, R124 ;  /* 0x0000007c007c7308 */ /* 0x000ff40000000800 */
[----:B------:R-:W-:Y:S01]  /*ddc0*/  MUFU.EX2 R39, R39 ;  /* 0x0000002700277308 */ /* 0x000fe20000000800 */
[C---:B----4-:R-:W-:Y:S09]  /*ddd0*/  HMMA.16816.F32 R4, R44.reuse, R52, R4 ;  /* 0x000000342c04723c */ /* 0x050ff20000001804 */
[----:B------:R-:W-:Y:S01]  /*dde0*/  MUFU.EX2 R37, R37 ;  /* 0x0000002500257308 */ /* 0x000fe20000000800 */
[C---:B------:R-:W-:Y:S01]  /*ddf0*/  HMMA.16816.F32 R8, R44.reuse, R54, R8 ;  /* 0x000000362c08723c */ /* 0x040fe20000001808 */
[----:B------:R-:W1:Y:S07]  /*de00*/  LDSM.16.MT88.4 R52, [R168+0x7800] ;  /* 0x00780000a834783b */ /* 0x000e6e0000004200 */
[C---:B---3--:R-:W-:Y:S08]  /*de10*/  HMMA.16816.F32 R12, R44.reuse, R56, R12 ;  /* 0x000000382c0c723c */ /* 0x048ff0000000180c */
[C---:B------:R-:W-:Y:S01]  /*de20*/  HMMA.16816.F32 R16, R44.reuse, R58, R16 ;  /* 0x0000003a2c10723c */ /* 0x040fe20000001810 */
[----:B------:R-:W2:Y:S07]  /*de30*/  LDSM.16.MT88.4 R56, [R164+0x7800] ;  /* 0x00780000a438783b */ /* 0x000eae0000004200 */
[C---:B------:R-:W-:Y:S08]  /*de40*/  HMMA.16816.F32 R20, R44.reuse, R60, R20 ;  /* 0x0000003c2c14723c */ /* 0x040ff00000001814 */
        /* <DEDUP_REMOVED lines=32> */
[----:B------:R-:W-:Y:S02]  /*e050*/  MUFU.EX2 R60, R211 ;  /* 0x000000d3003c7308 */ /* 0x000fe40000000800 */
[--C-:B------:R-:W-:Y:S05]  /*e060*/  FFMA.FTZ R61, R207, UR4, -R104.reuse ;  /* 0x00000004cf3d7c23 */ /* 0x100fea0008010868 */
[C---:B------:R-:W-:Y:S03]  /*e070*/  HMMA.16816.F32 R24, R44.reuse, R62, R24 ;  /* 0x0000003e2c18723c */ /* 0x040fe60000001818 */
[----:B------:R-:W4:Y:S01]  /*e080*/  MUFU.EX2 R61, R61 ;  /* 0x0000003d003d7308 */ /* 0x000f220000000800 */
[--C-:B------:R-:W-:Y:S09]  /*e090*/  FFMA.FTZ R62, R197, UR4, -R104.reuse ;  /* 0x00000004c53e7c23 */ /* 0x100ff20008010868 */
[----:B------:R-:W5:Y:S01]  /*e0a0*/  MUFU.EX2 R63, R212 ;  /* 0x000000d4003f7308 */ /* 0x000f620000000800 */
[C---:B---3--:R-:W-:Y:S09]  /*e0b0*/  HMMA.16816.F32 R28, R44.reuse, R48, R28 ;  /* 0x000000302c1c723c */ /* 0x048ff2000000181c */
[----:B------:R-:W3:Y:S01]  /*e0c0*/  MUFU.EX2 R62, R62 ;  /* 0x0000003e003e7308 */ /* 0x000ee20000000800 */
[----:B------:R-:W-:Y:S01]  /*e0d0*/  HMMA.16816.F32 R32, R44, R50, R32 ;  /* 0x000000322c20723c */ /* 0x000fe20000001820 */
[----:B------:R-:W2:Y:S02]  /*e0e0*/  LDSM.16.MT88.4 R48, [R100+0x8800] ;  /* 0x008800006430783b */ /* 0x000ea40000004200 */
[----:B------:R-:W-:Y:S02]  /*e0f0*/  F2FP.F16.F32.PACK_AB R44, R121, R120 ;  /* 0x00000078792c723e */ /* 0x000fe400000000ff */
[----:B------:R-:W-:Y:S02]  /*e100*/  F2FP.F16.F32.PACK_AB R45, R118, R123 ;  /* 0x0000007b762d723e */ /* 0x000fe400000000ff */
[----:B----4-:R-:W-:Y:S02]  /*e110*/  F2FP.F16.F32.PACK_AB R46, R61, R60 ;  /* 0x0000003c3d2e723e */ /* 0x010fe400000000ff */
[----:B-----5:R-:W-:Y:S02]  /*e120*/  F2FP.F16.F32.PACK_AB R47, R63, R122 ;  /* 0x0000007a3f2f723e */ /* 0x020fe400000000ff */
[----:B---3--:R-:W-:Y:S05]  /*e130*/  F2FP.F16.F32.PACK_AB R40, R125, R62 ;  /* 0x0000003e7d28723e */ /* 0x008fea00000000ff */
        /* <DEDUP_REMOVED lines=8> */
[--C-:B------:R-:W-:Y:S01]  /*e1c0*/  FFMA.FTZ R65, R201, UR4, -R104.reuse ;  /* 0x00000004c9417c23 */ /* 0x100fe20008010868 */
[----:B------:R-:W-:Y:S03]  /*e1d0*/  FFMA.FTZ R104, R195, UR4, -R104 ;  /* 0x00000004c3687c23 */ /* 0x000fe60008010868 */
[C---:B------:R-:W-:Y:S01]  /*e1e0*/  HMMA.16816.F32 R24, R44.reuse, R66, R24 ;  /* 0x000000422c18723c */ /* 0x040fe20000001818 */
[----:B------:R-:W3:Y:S02]  /*e1f0*/  MUFU.EX2 R64, R64 ;  /* 0x0000004000407308 */ /* 0x000ee40000000800 */
[--C-:B------:R-:W-:Y:S01]  /*e200*/  FFMA.FTZ R67, R200, UR4, -R103.reuse ;  /* 0x00000004c8437c23 */ /* 0x100fe20008010867 */
[----:B------:R-:W-:Y:S07]  /*e210*/  FFMA.FTZ R66, R202, UR4, -R103 ;  /* 0x00000004ca427c23 */ /* 0x000fee0008010867 */
[----:B------:R-:W4:Y:S01]  /*e220*/  MUFU.EX2 R65, R65 ;  /* 0x0000004100417308 */ /* 0x000f220000000800 */
[C---:B------:R-:W-:Y:S09]  /*e230*/  HMMA.16816.F32 R28, R44.reuse, R48, R28 ;  /* 0x000000302c1c723c */ /* 0x040ff2000000181c */
[----:B------:R-:W-:Y:S01]  /*e240*/  MUFU.EX2 R67, R67 ;  /* 0x0000004300437308 */ /* 0x000fe20000000800 */
[----:B------:R-:W-:Y:S09]  /*e250*/  FADD.FTZ R48, R41, R43 ;  /* 0x0000002b29307221 */ /* 0x000ff20000010000 */
[----:B------:R-:W5:Y:S01]  /*e260*/  MUFU.EX2 R66, R66 ;  /* 0x0000004200427308 */ /* 0x000f620000000800 */
[----:B------:R-:W-:Y:S01]  /*e270*/  FADD.FTZ R109, R109, R48 ;  /* 0x000000306d6d7221 */ /* 0x000fe20000010000 */
[----:B------:R-:W-:Y:S01]  /*e280*/  HMMA.16816.F32 R32, R44, R50, R32 ;  /* 0x000000322c20723c */ /* 0x000fe20000001820 */
[----:B------:R-:W2:Y:S07]  /*e290*/  LDSM.16.MT88.4 R44, [R102+0x9000] ;  /* 0x00900000662c783b */ /* 0x000eae0000004200 */
[----:B------:R-:W-:Y:S01]  /*e2a0*/  MUFU.EX2 R191, R104 ;  /* 0x0000006800bf7308 */ /* 0x000fe20000000800 */
[----:B---3--:R-:W-:Y:S01]  /*e2b0*/  F2FP.F16.F32.PACK_AB R41, R64, R127 ;  /* 0x0000007f4029723e */ /* 0x008fe200000000ff */
[----:B------:R-:W-:Y:S01]  /*e2c0*/  FADD.FTZ R106, R106, R109 ;  /* 0x0000006d6a6a7221 */ /* 0x000fe20000010000 */
[----:B----4-:R-:W-:Y:S03]  /*e2d0*/  F2FP.F16.F32.PACK_AB R42, R124, R65 ;  /* 0x000000417c2a723e */ /* 0x010fe600000000ff */
[----:B------:R-:W-:Y:S01]  /*e2e0*/  FADD.FTZ R79, R79, R106 ;  /* 0x0000006a4f4f7221 */ /* 0x000fe20000010000 */
[----:B------:R-:W3:Y:S01]  /*e2f0*/  LDSM.16.MT88.4 R48, [R100+0x9000] ;  /* 0x009000006430783b */ /* 0x000ee20000004200 */
[----:B-----5:R-:W-:Y:S02]  /*e300*/  F2FP.F16.F32.PACK_AB R43, R66, R67 ;  /* 0x00000043422b723e */ /* 0x020fe400000000ff */
[----:B------:R-:W-:Y:S04]  /*e310*/  FADD.FTZ R79, R76, R79 ;  /* 0x0000004f4c4f7221 */ /* 0x000fe80000010000 */
[----:B------:R-:W-:Y:S01]  /*e320*/  FADD.FTZ R78, R78, R79 ;  /* 0x0000004f4e4e7221 */ /* 0x000fe20000010000 */
[C---:B-1----:R-:W-:Y:S05]  /*e330*/  HMMA.16816.F32 R4, R40.reuse, R52, R4 ;  /* 0x000000342804723c */ /* 0x042fea0000001804 */
[--C-:B------:R-:W-:Y:S01]  /*e340*/  FFMA.FTZ R52, R38, UR4, -R103.reuse ;  /* 0x0000000426347c23 */ /* 0x100fe20008010867 */
[----:B------:R-:W-:Y:S01]  /*e350*/  FFMA.FTZ R103, R3, UR4, -R103 ;  /* 0x0000000403677c23 */ /* 0x000fe20008010867 */
[----:B------:R-:W-:Y:S01]  /*e360*/  MUFU.EX2 R38, R196 ;  /* 0x000000c400267308 */ /* 0x000fe20000000800 */
[C---:B------:R-:W-:Y:S03]  /*e370*/  HMMA.16816.F32 R8, R40.reuse, R54, R8 ;  /* 0x000000362808723c */ /* 0x040fe60000001808 */
[----:B------:R-:W-:Y:S06]  /*e380*/  FADD.FTZ R54, R72, R77 ;  /* 0x0000004d48367221 */ /* 0x000fec0000010000 */
[----:B------:R-:W1:Y:S01]  /*e390*/  MUFU.EX2 R52, R52 ;  /* 0x0000003400347308 */ /* 0x000e620000000800 */
[----:B------:R-:W-:Y:S01]  /*e3a0*/  FADD.FTZ R54, R69, R54 ;  /* 0x0000003645367221 */ /* 0x000fe20000010000 */
[C---:B--2---:R-:W-:Y:S08]  /*e3b0*/  HMMA.16816.F32 R12, R40.reuse, R56, R12 ;  /* 0x00000038280c723c */ /* 0x044ff0000000180c */
[----:B------:R-:W-:Y:S01]  /*e3c0*/  MUFU.EX2 R3, R36 ;  /* 0x0000002400037308 */ /* 0x000fe20000000800 */
[----:B------:R-:W-:Y:S01]  /*e3d0*/  FADD.FTZ R56, R73, R78 ;  /* 0x0000004e49387221 */ /* 0x000fe20000010000 */
[----:B------:R-:W-:Y:S01]  /*e3e0*/  FADD.FTZ R83, R83, R54 ;  /* 0x0000003653537221 */ /* 0x000fe20000010000 */
[----:B------:R-:W2:Y:S07]  /*e3f0*/  LDSM.16.MT88.4 R76, [R102+0x9800] ;  /* 0x00980000664c783b */ /* 0x000eae0000004200 */
[----:B------:R4:W5:Y:S01]  /*e400*/  MUFU.EX2 R192, R103 ;  /* 0x0000006700c07308 */ /* 0x0009620000000800 */
[----:B------:R-:W-:Y:S01]  /*e410*/  FADD.FTZ R75, R75, R56 ;  /* 0x000000384b4b7221 */ /* 0x000fe20000010000 */
[C---:B------:R-:W-:Y:S03]  /*e420*/  HMMA.16816.F32 R16, R40.reuse, R58, R16 ;  /* 0x0000003a2810723c */ /* 0x040fe60000001810 */
[----:B-1----:R-:W-:Y:S01]  /*e430*/  F2FP.F16.F32.PACK_AB R69, R37, R52 ;  /* 0x000000342545723e */ /* 0x002fe200000000ff */
[----:B------:R-:W-:Y:S01]  /*e440*/  FADD.FTZ R75, R68, R75 ;  /* 0x0000004b444b7221 */ /* 0x000fe20000010000 */
[----:B------:R-:W-:Y:S01]  /*e450*/  F2FP.F16.F32.PACK_AB R68, R38, R39 ;  /* 0x000000272644723e */ /* 0x000fe200000000ff */
[----:B------:R-:W-:Y:S02]  /*e460*/  FADD.FTZ R74, R74, R83 ;  /* 0x000000534a4a7221 */ /* 0x000fe40000010000 */
[C---:B------:R-:W-:Y:S01]  /*e470*/  HMMA.16816.F32 R20, R40.reuse, R44, R20 ;  /* 0x0000002c2814723c */ /* 0x040fe20000001814 */
[----:B------:R-:W1:Y:S02]  /*e480*/  MUFU.EX2 R44, R194 ;  /* 0x000000c2002c7308 */ /* 0x000e640000000800 */
[----:B------:R-:W-:Y:S01]  /*e490*/  FADD.FTZ R81, R81, R74 ;  /* 0x0000004a51517221 */ /* 0x000fe20000010000 */
[----:B------:R-:W-:Y:S01]  /*e4a0*/  FADD.FTZ R82, R82, R75 ;  /* 0x0000004b52527221 */ /* 0x000fe20000010000 */
[----:B----4-:R-:W-:Y:S02]  /*e4b0*/  MOV R103, R0 ;  /* 0x0000000000677202 */ /* 0x010fe40000000f00 */
[----:B------:R-:W-:Y:S01]  /*e4c0*/  FADD.FTZ R70, R70, R81 ;  /* 0x0000005146467221 */ /* 0x000fe20000010000 */
[C---:B------:R-:W-:Y:S03]  /*e4d0*/  HMMA.16816.F32 R24, R40.reuse, R46, R24 ;  /* 0x0000002e2818723c */ /* 0x040fe60000001818 */
[----:B------:R-:W-:Y:S01]  /*e4e0*/  FADD.FTZ R47, R97, R70 ;  /* 0x00000046612f7221 */ /* 0x000fe20000010000 */
[----:B------:R-:W-:Y:S01]  /*e4f0*/  FADD.FTZ R82, R71, R82 ;  /* 0x0000005247527221 */ /* 0x000fe20000010000 */
[----:B-----5:R-:W-:Y:S02]  /*e500*/  F2FP.F16.F32.PACK_AB R71, R192, R3 ;  /* 0x00000003c047723e */ /* 0x020fe400000000ff */
[----:B-1----:R-:W-:Y:S01]  /*e510*/  F2FP.F16.F32.PACK_AB R70, R191, R44 ;  /* 0x0000002cbf46723e */ /* 0x002fe200000000ff */
[C---:B---3--:R-:W-:Y:S03]  /*e520*/  HMMA.16816.F32 R28, R40.reuse, R48, R28 ;  /* 0x00000030281c723c */ /* 0x048fe6000000181c */
[----:B------:R-:W-:Y:S01]  /*e530*/  FADD.FTZ R47, R98, R47 ;  /* 0x0000002f622f7221 */ /* 0x000fe20000010000 */
[----:B------:R-:W-:Y:S03]  /*e540*/  FADD.FTZ R45, R91, R82 ;  /* 0x000000525b2d7221 */ /* 0x000fe60000010000 */
        /* <DEDUP_REMOVED lines=21> */
[C---:B--2---:R-:W-:Y:S03]  /*e6a0*/  HMMA.16816.F32 R80, R68.reuse, R76, R20 ;  /* 0x0000004c4450723c */ /* 0x044fe60000001814 */
        /* <DEDUP_REMOVED lines=25> */
[----:B------:R-:W-:Y:S06]  /*e840*/  @P0 BRA `(.L_x_4724) ;  /* 0xffffffc400c00947 */ /* 0x000fec000383ffff */
.L_x_4720:
[----:B------:R-:W1:Y:S01]  /*e850*/  SHFL.BFLY PT, R4, R191, 0x2, 0x1f ;  /* 0x0c401f00bf047f89 */ /* 0x000e6200000e0000 */
[----:B------:R-:W2:Y:S01]  /*e860*/  S2UR UR4, SR_CgaCtaId ;  /* 0x00000000000479c3 */ /* 0x000ea20000008800 */
[----:B------:R-:W-:Y:S01]  /*e870*/  UMOV UR5, 0x400 ;  /* 0x0000040000057882 */ /* 0x000fe20000000000 */
[----:B------:R-:W-:Y:S01]  /*e880*/  ISETP.NE.AND P0, PT, R180, -0x1, PT ;  /* 0xffffffffb400780c */ /* 0x000fe20003f05270 */
[----:B------:R-:W3:Y:S01]  /*e890*/  SHFL.BFLY PT, R5, R192, 0x2, 0x1f ;  /* 0x0c401f00c0057f89 */ /* 0x000ee200000e0000 */
[----:B------:R-:W-:Y:S01]  /*e8a0*/  BSSY.RECONVERGENT B0, `(.L_x_4725) ;  /* 0x0000095000007945 */ /* 0x000fe20003800200 */
[----:B------:R-:W4:Y:S03]  /*e8b0*/  S2R R3, SR_TID.X ;  /* 0x0000000000037919 */ /* 0x000f260000002100 */
        /* <DEDUP_REMOVED lines=16> */
[----:B------:R-:W1:Y:S01]  /*e9c0*/  MUFU.RCP R11, R8 ;  /* 0x00000008000b7308 */ /* 0x000e620000001000 */
[----:B------:R-:W-:Y:S01]  /*e9d0*/  SHF.R.U32.HI R6, RZ, 0x1, R3 ;  /* 0x00000001ff067819 */ /* 0x000fe20000011603 */
[----:B--2---:R-:W-:Y:S01]  /*e9e0*/  FADD.FTZ R7, R12, R7 ;  /* 0x000000070c077221 */ /* 0x004fe20000010000 */
[----:B------:R-:W-:Y:S01]  /*e9f0*/  LOP3.LUT P2, RZ, R3, 0x10, RZ, 0xc0, !PT ;  /* 0x0000001003ff7812 */ /* 0x000fe2000784c0ff */
[----:B------:R-:W2:Y:S01]  /*ea00*/  @P0 LDC.64 R12, c[0x0][0x408] ;  /* 0x00010200ff0c0b82 */ /* 0x000ea20000000a00 */
[----:B------:R-:W-:-:S02]  /*ea10*/  SHF.R.U32.HI R5, RZ, 0x2, R3 ;  /* 0x00000002ff057819 */ /* 0x000fc40000011603 */
[----:B------:R-:W-:Y:S01]  /*ea20*/  LOP3.LUT P6, RZ, R3, 0x3, RZ, 0xc0, !PT ;  /* 0x0000000303ff7812 */ /* 0x000fe200078cc0ff */
[----:B------:R-:W3:Y:S01]  /*ea30*/  MUFU.RCP R10, R7 ;  /* 0x00000007000a7308 */ /* 0x000ee20000001000 */
[----:B------:R-:W-:Y:S02]  /*ea40*/  FSETP.NE.FTZ.AND P5, PT, R8, RZ, PT ;  /* 0x000000ff0800720b */ /* 0x000fe40003fb5000 */
[----:B------:R-:W-:Y:S01]  /*ea50*/  LOP3.LUT R4, R4, R9, RZ, 0xfc, !PT ;  /* 0x0000000904047212 */ /* 0x000fe200078efcff */
[----:B------:R-:W4:Y:S01]  /*ea60*/  LDC.U8 R3, c[0x0][0x548] ;  /* 0x00015200ff037b82 */ /* 0x000f220000000000 */
[----:B------:R-:W-:Y:S02]  /*ea70*/  FSETP.NE.FTZ.AND P4, PT, R7, RZ, PT ;  /* 0x000000ff0700720b */ /* 0x000fe40003f95000 */
[----:B------:R-:W-:Y:S02]  /*ea80*/  LEA R9, R4, UR4, 0x1 ;  /* 0x0000000404097c11 */ /* 0x000fe4000f8e08ff */
[----:B------:R-:W-:-:S02]  /*ea90*/  MOV R4, 0x10 ;  /* 0x0000001000047802 */ /* 0x000fc40000000f00 */
[----:B-1----:R-:W-:Y:S02]  /*eaa0*/  FSEL R11, R11, 1, P5 ;  /* 0x3f8000000b0b7808 */ /* 0x002fe40002800000 */
[----:B------:R-:W-:Y:S01]  /*eab0*/  LOP3.LUT R6, R6, 0x30, RZ, 0xc0, !PT ;  /* 0x0000003006067812 */ /* 0x000fe200078ec0ff */
[----:B------:R-:W-:Y:S01]  /*eac0*/  @P5 MUFU.LG2 R8, R8 ;  /* 0x0000000800085308 */ /* 0x000fe20000000c00 */
        /* <DEDUP_REMOVED lines=16> */
[----:B---3--:R-:W-:Y:S01]  /*ebd0*/  FSEL R10, R10, 1, P4 ;  /* 0x3f8000000a0a7808 */ /* 0x008fe20002000000 */
[----:B------:R-:W-:Y:S01]  /*ebe0*/  FMUL.FTZ R11, R11, R69 ;  /* 0x000000450b0b7220 */ /* 0x000fe20000410000 */
[----:B----4-:R-:W-:Y:S01]  /*ebf0*/  ISETP.NE.AND P1, PT, R3, RZ, PT ;  /* 0x000000ff0300720c */ /* 0x010fe20003f25270 */
[----:B------:R-:W1:Y:S01]  /*ec00*/  @P4 MUFU.LG2 R7, R7 ;  /* 0x0000000700074308 */ /* 0x000e620000000c00 */
[----:B------:R-:W-:Y:S01]  /*ec10*/  LOP3.LUT R5, R6, 0x7, R5, 0xf8, !PT ;  /* 0x0000000706057812 */ /* 0x000fe200078ef805 */
[----:B------:R-:W-:-:S02]  /*ec20*/  IMAD.MOV.U32 R6, RZ, RZ, 0x20 ;  /* 0x00000020ff067424 */ /* 0x000fc400078e00ff */
        /* <DEDUP_REMOVED lines=17> */
[----:B------:R-:W3:Y:S01]  /*ed40*/  S2R R3, SR_CTAID.Z ;  /* 0x0000000000037919 */ /* 0x000ee20000002700 */
[----:B------:R-:W4:Y:S01]  /*ed50*/  @!P0 LDC.64 R10, c[0x0][0x400] ;  /* 0x00010000ff0a8b82 */ /* 0x000f220000000a00 */
[----:B------:R-:W-:Y:S01]  /*ed60*/  SEL R6, R6, 0xffffffe0, !P3 ;  /* 0xffffffe006067807 */ /* 0x000fe20005800000 */
[----:B-1----:R-:W-:Y:S01]  /*ed70*/  @P4 FMUL.FTZ R7, R7, 0.69314718246459960938 ;  /* 0x3f31721807074820 */ /* 0x002fe20000410000 */
[----:B------:R-:W-:-:S02]  /*ed80*/  F2FP.F16.F32.PACK_AB R96, R97, R96 ;  /* 0x000000606160723e */ /* 0x000fc400000000ff */
[----:B------:R-:W-:Y:S01]  /*ed90*/  F2FP.F16.F32.PACK_AB R98, R99, R98 ;  /* 0x000000626362723e */ /* 0x000fe200000000ff */
[----:B------:R-:W-:Y:S01]  /*eda0*/  IMAD.IADD R17, R6, 0x1, R9 ;  /* 0x0000000106117824 */ /* 0x000fe200078e0209 */
[----:B------:R-:W-:Y:S01]  /*edb0*/  F2FP.F16.F32.PACK_AB R92, R93, R92 ;  /* 0x0000005c5d5c723e */ /* 0x000fe200000000ff */
[----:B------:R-:W3:Y:S01]  /*edc0*/  @!P1 LDC R14, c[0x0][0x3e0] ;  /* 0x0000f800ff0e9b82 */ /* 0x000ee20000000800 */
[----:B------:R-:W-:Y:S01]  /*edd0*/  F2FP.F16.F32.PACK_AB R94, R95, R94 ;  /* 0x0000005e5f5e723e */ /* 0x000fe200000000ff */
[----:B------:R-:W-:Y:S01]  /*ede0*/  STS [R9], R96 ;  /* 0x0000006009007388 */ /* 0x000fe20000000800 */
[C---:B------:R-:W-:Y:S02]  /*edf0*/  IADD3 R19, PT, PT, R4.reuse, R9, RZ ;  /* 0x0000000904137210 */ /* 0x040fe40007ffe0ff */
[----:B------:R-:W-:Y:S01]  /*ee00*/  F2FP.F16.F32.PACK_AB R88, R89, R88 ;  /* 0x000000585958723e */ /* 0x000fe200000000ff */
[----:B------:R1:W-:Y:S01]  /*ee10*/  STS [R9+0x400], R98 ;  /* 0x0004006209007388 */ /* 0x0003e20000000800 */
[----:B------:R-:W-:Y:S01]  /*ee20*/  F2FP.F16.F32.PACK_AB R90, R91, R90 ;  /* 0x0000005a5b5a723e */ /* 0x000fe200000000ff */
[----:B------:R-:W3:Y:S01]  /*ee30*/  @P1 LDC R18, c[0x0][0x454] ;  /* 0x00011500ff121b82 */ /* 0x000ee20000000800 */
[----:B------:R-:W-:Y:S01]  /*ee40*/  IADD3 R21, PT, PT, R4, R17, RZ ;  /* 0x0000001104157210 */ /* 0x000fe20007ffe0ff */
[----:B------:R-:W-:Y:S01]  /*ee50*/  STS [R19], R92 ;  /* 0x0000005c13007388 */ /* 0x000fe20000000800 */
[----:B------:R-:W-:-:S02]  /*ee60*/  IADD3 R15, PT, PT, R9, 0x40, RZ ;  /* 0x00000040090f7810 */ /* 0x000fc40007ffe0ff */
[----:B------:R-:W-:Y:S01]  /*ee70*/  @P2 IADD3 R15, PT, PT, R9, -0x40, RZ ;  /* 0xffffffc0090f2810 */ /* 0x000fe20007ffe0ff */
[----:B------:R5:W-:Y:S01]  /*ee80*/  STS [R19+0x400], R94 ;  /* 0x0004005e13007388 */ /* 0x000be20000000800 */
[----:B------:R-:W-:Y:S01]  /*ee90*/  F2FP.F16.F32.PACK_AB R84, R85, R84 ;  /* 0x000000545554723e */ /* 0x000fe200000000ff */
[----:B----4-:R-:W-:Y:S01]  /*eea0*/  @!P0 IMAD.WIDE.U32 R26, R181, R10, RZ ;  /* 0x0000000ab51a8225 */ /* 0x010fe200078e00ff */
[----:B------:R-:W-:Y:S01]  /*eeb0*/  F2FP.F16.F32.PACK_AB R86, R87, R86 ;  /* 0x000000565756723e */ /* 0x000fe200000000ff */
[----:B------:R-:W-:Y:S01]  /*eec0*/  STS [R17], R88 ;  /* 0x0000005811007388 */ /* 0x000fe20000000800 */
[----:B------:R-:W-:Y:S01]  /*eed0*/  ISETP.NE.OR P2, PT, R180, -0x1, !P1 ;  /* 0xffffffffb400780c */ /* 0x000fe20004f45670 */
[----:B------:R-:W-:Y:S01]  /*eee0*/  IMAD.IADD R25, R6, 0x1, R15 ;  /* 0x0000000106197824 */ /* 0x000fe200078e020f */
[----:B------:R-:W-:Y:S01]  /*eef0*/  F2FP.F16.F32.PACK_AB R80, R81, R80 ;  /* 0x000000505150723e */ /* 0x000fe200000000ff */
[----:B------:R4:W-:Y:S01]  /*ef00*/  STS [R17+0x400], R90 ;  /* 0x0004005a11007388 */ /* 0x0009e20000000800 */
[----:B------:R-:W-:-:S02]  /*ef10*/  F2FP.F16.F32.PACK_AB R82, R83, R82 ;  /* 0x000000525352723e */ /* 0x000fc400000000ff */
[----:B------:R-:W-:Y:S01]  /*ef20*/  F2FP.F16.F32.PACK_AB R76, R77, R76 ;  /* 0x0000004c4d4c723e */ /* 0x000fe200000000ff */
[----:B------:R-:W-:Y:S01]  /*ef30*/  STS [R21], R84 ;  /* 0x0000005415007388 */ /* 0x000fe20000000800 */
[----:B------:R-:W-:Y:S02]  /*ef40*/  F2FP.F16.F32.PACK_AB R78, R79, R78 ;  /* 0x0000004e4f4e723e */ /* 0x000fe400000000ff */
[----:B------:R-:W-:Y:S01]  /*ef50*/  IADD3 R23, PT, PT, R4, R15, RZ ;  /* 0x0000000f04177210 */ /* 0x000fe20007ffe0ff */
[----:B------:R2:W-:Y:S01]  /*ef60*/  STS [R21+0x400], R86 ;  /* 0x0004005615007388 */ /* 0x0005e20000000800 */
[----:B------:R-:W-:Y:S02]  /*ef70*/  F2FP.F16.F32.PACK_AB R72, R73, R72 ;  /* 0x000000484948723e */ /* 0x000fe400000000ff */
[----:B------:R-:W-:Y:S01]  /*ef80*/  F2FP.F16.F32.PACK_AB R74, R75, R74 ;  /* 0x0000004a4b4a723e */ /* 0x000fe200000000ff */
[----:B-1----:R-:W1:Y:S01]  /*ef90*/  S2R R9, SR_TID.X ;  /* 0x0000000000097919 */ /* 0x002e620000002100 */
[----:B------:R-:W-:-:S02]  /*efa0*/  F2FP.F16.F32.PACK_AB R70, R71, R70 ;  /* 0x000000464746723e */ /* 0x000fc400000000ff */
[----:B------:R-:W-:Y:S01]  /*efb0*/  MOV R6, 0x7f800000 ;  /* 0x7f80000000067802 */ /* 0x000fe20000000f00 */
[----:B------:R-:W-:Y:S01]  /*efc0*/  STS [R15], R80 ;  /* 0x000000500f007388 */ /* 0x000fe20000000800 */
[----:B-----5:R-:W5:Y:S03]  /*efd0*/  @P5 LDC R19, c[0x0][0x458] ;  /* 0x00011600ff135b82 */ /* 0x020f660000000800 */
[----:B------:R3:W-:Y:S04]  /*efe0*/  STS [R15+0x400], R82 ;  /* 0x000400520f007388 */ /* 0x0007e80000000800 */
[----:B------:R1:W-:Y:S01]  /*eff0*/  STS [R23], R76 ;  /* 0x0000004c17007388 */ /* 0x0003e20000000800 */
[----:B----4-:R-:W4:Y:S03]  /*f000*/  @P4 LDC R17, c[0x0][0x458] ;  /* 0x00011600ff114b82 */ /* 0x010f260000000800 */
[----:B------:R1:W-:Y:S04]  /*f010*/  STS [R23+0x400], R78 ;  /* 0x0004004e17007388 */ /* 0x0003e80000000800 */
[----:B------:R1:W-:Y:S01]  /*f020*/  STS [R25], R72 ;  /* 0x0000004819007388 */ /* 0x0003e20000000800 */
[----:B--2---:R-:W-:Y:S01]  /*f030*/  IADD3 R21, PT, PT, R4, R25, RZ ;  /* 0x0000001904157210 */ /* 0x004fe20007ffe0ff */
[----:B------:R-:W-:-:S02]  /*f040*/  @!P0 IMAD R4, R181, R11, R27 ;  /* 0x0000000bb5048224 */ /* 0x000fc400078e021b */
[C---:B------:R-:W-:Y:S01]  /*f050*/  @P0 IMAD.WIDE.U32 R10, R180.reuse, R12, RZ ;  /* 0x0000000cb40a0225 */ /* 0x040fe200078e00ff */
[----:B------:R2:W-:Y:S01]  /*f060*/  STS [R25+0x400], R74 ;  /* 0x0004004a19007388 */ /* 0x0005e20000000800 */
[----:B------:R-:W-:Y:S02]  /*f070*/  MOV R12, 0x7f800000 ;  /* 0x7f800000000c7802 */ /* 0x000fe40000000f00 */
[----:B------:R-:W-:Y:S01]  /*f080*/  @P0 IMAD R4, R180, R13, R11 ;  /* 0x0000000db4040224 */ /* 0x000fe200078e020b */
[----:B------:R2:W-:Y:S01]  /*f090*/  STS [R21], R68 ;  /* 0x0000004415007388 */ /* 0x0005e20000000800 */
[----:B------:R-:W-:Y:S01]  /*f0a0*/  @P5 FMUL.FTZ R13, R8, 0.69314718246459960938 ;  /* 0x3f317218080d5820 */ /* 0x000fe20000410000 */
[C---:B------:R-:W-:Y:S02]  /*f0b0*/  @!P2 IMAD R180, R181.reuse, R16, RZ ;  /* 0x00000010b5b4a224 */ /* 0x040fe400078e02ff */
[----:B---3--:R-:W-:Y:S01]  /*f0c0*/  @!P1 IMAD R15, R181, R14, R3 ;  /* 0x0000000eb50f9224 */ /* 0x008fe200078e0203 */
[----:B------:R2:W-:Y:S01]  /*f0d0*/  STS [R21+0x400], R70 ;  /* 0x0004004615007388 */ /* 0x0005e20000000800 */
[----:B-----5:R-:W-:-:S02]  /*f0e0*/  @P5 FFMA.FTZ R12, R2, R19, R13 ;  /* 0x00000013020c5223 */ /* 0x020fc4000001000d */
[----:B------:R-:W-:Y:S02]  /*f0f0*/  @!P1 IMAD R15, R15, R16, RZ ;  /* 0x000000100f0f9224 */ /* 0x000fe400078e02ff */
[----:B----4-:R-:W-:Y:S01]  /*f100*/  @P4 FFMA.FTZ R6, R0, R17, R7 ;  /* 0x0000001100064223 */ /* 0x010fe20000010007 */
[----:B------:R-:W-:Y:S01]  /*f110*/  @P1 IMAD R15, R3, R18, R180 ;  /* 0x00000012030f1224 */ /* 0x000fe200078e02b4 */
[----:B------:R-:W-:Y:S06]  /*f120*/  BAR.SYNC.DEFER_BLOCKING 0x0 ;  /* 0x0000000000007b1d */ /* 0x000fec0000010000 */
[----:B-12---:R-:W-:Y:S05]  /*f130*/  @P6 BRA `(.L_x_4726) ;  /* 0x00000000002c6947 */ /* 0x006fea0003800000 */
        /* <DEDUP_REMOVED lines=11> */
.L_x_4726:
[----:B------:R-:W-:Y:S05]  /*f1f0*/  BSYNC.RECONVERGENT B0 ;  /* 0x0000000000007941 */ /* 0x000fea0003800200 */
.L_x_4725:
[----:B------:R-:W2:Y:S01]  /*f200*/  LDCU UR4, c[0x0][0x440] ;  /* 0x00008800ff0477ac */ /* 0x000ea20008000800 */
[----:B------:R-:W-:Y:S01]  /*f210*/  SHF.R.U32.HI R5, RZ, 0x3, R9 ;  /* 0x00000003ff057819 */ /* 0x000fe20000011609 */
[----:B------:R-:W-:Y:S01]  /*f220*/  IMAD.MOV.U32 R185, RZ, RZ, RZ ;  /* 0x000000ffffb97224 */ /* 0x000fe200078e00ff */
[----:B-1----:R-:W1:Y:S01]  /*f230*/  LDS.128 R12, [R183] ;  /* 0x00000000b70c7984 */ /* 0x002e620000000c00 */
[----:B------:R-:W3:Y:S01]  /*f240*/  LDCU.64 UR6, c[0x0][0x408] ;  /* 0x00008100ff0677ac */ /* 0x000ee20008000a00 */
[----:B------:R-:W-:Y:S01]  /*f250*/  @P0 IMAD.MOV.U32 R26, RZ, RZ, R10 ;  /* 0x000000ffff1a0224 */ /* 0x000fe200078e000a */
[C---:B------:R-:W-:Y:S01]  /*f260*/  IADD3 R19, PT, PT, R5.reuse, 0x10, RZ ;  /* 0x0000001005137810 */ /* 0x040fe20007ffe0ff */
[----:B------:R4:W1:Y:S01]  /*f270*/  LDS.128 R8, [R183+0x1800] ;  /* 0x00180000b7087984 */ /* 0x0008620000000c00 */
[----:B------:R-:W-:Y:S01]  /*f280*/  BSSY.RECONVERGENT B0, `(.L_x_4727) ;  /* 0x0000024000007945 */ /* 0x000fe20003800200 */
[----:B--2---:R-:W-:Y:S01]  /*f290*/  ISETP.GE.AND P1, PT, R184, UR4, PT ;  /* 0x00000004b8007c0c */ /* 0x004fe2000bf26270 */
[----:B------:R-:W2:Y:S03]  /*f2a0*/  LDCU.64 UR4, c[0x0][0x410] ;  /* 0x00008200ff0477ac */ /* 0x000ea60008000a00 */
[-C--:B------:R-:W-:Y:S01]  /*f2b0*/  ISETP.GE.OR P2, PT, R5, R174.reuse, P1 ;  /* 0x000000ae0500720c */ /* 0x080fe20000f46670 */
[----:B---3--:R-:W-:Y:S01]  /*f2c0*/  IMAD.WIDE.U32 R20, R182, UR6, R184 ;  /* 0x00000006b6147c25 */ /* 0x008fe2000f8e00b8 */
[----:B------:R-:W-:-:S03]  /*f2d0*/  ISETP.GE.OR P4, PT, R19, R174, P1 ;  /* 0x000000ae1300720c */ /* 0x000fc60000f86670 */
[----:B------:R-:W-:Y:S01]  /*f2e0*/  IMAD R17, R182, UR7, R21 ;  /* 0x00000007b6117c24 */ /* 0x000fe2000f8e0215 */
[----:B------:R-:W-:-:S04]  /*f2f0*/  IADD3 R20, P0, PT, R26, R20, RZ ;  /* 0x000000141a147210 */ /* 0x000fc80007f1e0ff */
[----:B------:R-:W-:Y:S01]  /*f300*/  IADD3.X R21, PT, PT, R4, R17, RZ, P0, !PT ;  /* 0x0000001104157210 */ /* 0x000fe200007fe4ff */
[----:B------:R-:W-:Y:S02]  /*f310*/  VIADD R17, R5, 0x20 ;  /* 0x0000002005117836 */ /* 0x000fe40000000000 */
[----:B------:R-:W3:Y:S01]  /*f320*/  @!P2 LDC.64 R6, c[0x0][0x3f0] ;  /* 0x0000fc00ff06ab82 */ /* 0x000ee20000000a00 */
[----:B--2---:R-:W-:Y:S02]  /*f330*/  IMAD.WIDE.U32 R20, R3, UR4, R20 ;  /* 0x0000000403147c25 */ /* 0x004fe4000f8e0014 */
[----:B------:R-:W-:Y:S02]  /*f340*/  ISETP.GE.OR P3, PT, R17, R174, P1 ;  /* 0x000000ae1100720c */ /* 0x000fe40000f66670 */
[----:B------:R4:W2:Y:S01]  /*f350*/  LDS.128 R16, [R183+0x800] ;  /* 0x00080000b7107984 */ /* 0x0008a20000000c00 */
[----:B------:R-:W-:Y:S01]  /*f360*/  IMAD R23, R3, UR5, R21 ;  /* 0x0000000503177c24 */ /* 0x000fe2000f8e0215 */
[----:B------:R-:W-:Y:S01]  /*f370*/  IADD3 R3, PT, PT, R5, 0x30, RZ ;  /* 0x0000003005037810 */ /* 0x000fe20007ffe0ff */
[----:B------:R-:W-:-:S03]  /*f380*/  @!P2 IMAD.MOV.U32 R22, RZ, RZ, R20 ;  /* 0x000000ffff16a224 */ /* 0x000fc600078e0014 */
[----:B------:R-:W-:Y:S01]  /*f390*/  ISETP.GE.OR P1, PT, R3, R174, P1 ;  /* 0x000000ae0300720c */ /* 0x000fe20000f26670 */
[----:B------:R-:W-:-:S04]  /*f3a0*/  @!P2 IMAD.WIDE.U32 R24, R5, UR6, R22 ;  /* 0x000000060518ac25 */ /* 0x000fc8000f8e0016 */
[----:B------:R-:W-:Y:S01]  /*f3b0*/  @!P2 IMAD R0, R5, UR7, R25 ;  /* 0x000000070500ac24 */ /* 0x000fe2000f8e0219 */
[----:B---3--:R-:W-:-:S04]  /*f3c0*/  @!P2 LEA R6, P0, R24, R6, 0x1 ;  /* 0x000000061806a211 */ /* 0x008fc800078008ff */
[----:B------:R-:W-:-:S05]  /*f3d0*/  @!P2 LEA.HI.X R7, R24, R7, R0, 0x1, P0 ;  /* 0x000000071807a211 */ /* 0x000fca00000f0c00 */
[----:B-1----:R4:W-:Y:S01]  /*f3e0*/  @!P2 STG.E.128 desc[UR16][R6.64], R12 ;  /* 0x0000000c0600a986 */ /* 0x0029e2000c101d10 */
[----:B--2---:R-:W-:Y:S05]  /*f3f0*/  @P4 BRA `(.L_x_4728) ;  /* 0x0000000000304947 */ /* 0x004fea0003800000 */
        /* <DEDUP_REMOVED lines=11> */
[----:B------:R1:W-:Y:S02]  /*f4b0*/  STG.E.128 desc[UR16][R2.64], R16 ;  /* 0x0000001002007986 */ /* 0x0003e4000c101d10 */
.L_x_4728:
[----:B------:R-:W-:Y:S05]  /*f4c0*/  BSYNC.RECONVERGENT B0 ;  /* 0x0000000000007941 */ /* 0x000fea0003800200 */
.L_x_4727:
[----:B----4-:R2:W3:Y:S01]  /*f4d0*/  LDS.128 R12, [R183+0x1000] ;  /* 0x00100000b70c7984 */ /* 0x0104e20000000c00 */
[----:B------:R-:W-:Y:S04]  /*f4e0*/  BSSY.RECONVERGENT B0, `(.L_x_4729) ;  /* 0x000000e000007945 */ /* 0x000fe80003800200 */
[----:B------:R-:W-:Y:S05]  /*f4f0*/  @P3 BRA `(.L_x_4730) ;  /* 0x0000000000303947 */ /* 0x000fea0003800000 */
[----:B------:R-:W4:Y:S01]  /*f500*/  LDCU.64 UR4, c[0x0][0x3f0] ;  /* 0x00007e00ff0477ac */ /* 0x000f220008000a00 */
[----:B-1----:R-:W-:Y:S01]  /*f510*/  IADD3 R3, P0, PT, R5, 0x20, RZ ;  /* 0x0000002005037810 */ /* 0x002fe20007f1e0ff */
[----:B------:R-:W-:Y:S01]  /*f520*/  IMAD.MOV.U32 R6, RZ, RZ, R20 ;  /* 0x000000ffff067224 */ /* 0x000fe200078e0014 */
[----:B------:R-:W-:-:S03]  /*f530*/  MOV R7, R23 ;  /* 0x0000001700077202 */ /* 0x000fc60000000f00 */
[----:B------:R-:W-:Y:S02]  /*f540*/  IMAD.X R0, RZ, RZ, RZ, P0 ;  /* 0x000000ffff007224 */ /* 0x000fe400000e06ff */
[----:B------:R-:W-:-:S04]  /*f550*/  IMAD.WIDE.U32 R6, R3, UR6, R6 ;  /* 0x0000000603067c25 */ /* 0x000fc8000f8e0006 */
[----:B------:R-:W-:-:S04]  /*f560*/  IMAD R0, R0, UR6, RZ ;  /* 0x0000000600007c24 */ /* 0x000fc8000f8e02ff */
[----:B------:R-:W-:Y:S01]  /*f570*/  IMAD R0, R3, UR7, R0 ;  /* 0x0000000703007c24 */ /* 0x000fe2000f8e0200 */
[----:B----4-:R-:W-:-:S04]  /*f580*/  LEA R2, P0, R6, UR4, 0x1 ;  /* 0x0000000406027c11 */ /* 0x010fc8000f8008ff */
[----:B------:R-:W-:-:S04]  /*f590*/  IADD3 R0, PT, PT, R0, R7, RZ ;  /* 0x0000000700007210 */ /* 0x000fc80007ffe0ff */
[----:B------:R-:W-:-:S05]  /*f5a0*/  LEA.HI.X R3, R6, UR5, R0, 0x1, P0 ;  /* 0x0000000506037c11 */ /* 0x000fca00080f0c00 */
[----:B---3--:R4:W-:Y:S02]  /*f5b0*/  STG.E.128 desc[UR16][R2.64], R12 ;  /* 0x0000000c02007986 */ /* 0x0089e4000c101d10 */
.L_x_4730:
[----:B------:R-:W-:Y:S05]  /*f5c0*/  BSYNC.RECONVERGENT B0 ;  /* 0x0000000000007941 */ /* 0x000fea0003800200 */
.L_x_4729:
[----:B------:R-:W-:Y:S05]  /*f5d0*/  @P1 EXIT ;  /* 0x000000000000194d */ /* 0x000fea0003800000 */
[----:B------:R-:W5:Y:S01]  /*f5e0*/  LDCU.64 UR4, c[0x0][0x3f0] ;  /* 0x00007e00ff0477ac */ /* 0x000f620008000a00 */
[----:B------:R-:W-:Y:S01]  /*f5f0*/  IADD3 R5, P0, PT, R5, 0x30, RZ ;  /* 0x0000003005057810 */ /* 0x000fe20007f1e0ff */
[----:B-1--4-:R-:W-:Y:S01]  /*f600*/  IMAD.MOV.U32 R2, RZ, RZ, R20 ;  /* 0x000000ffff027224 */ /* 0x012fe200078e0014 */
        /* <DEDUP_REMOVED lines=10> */
.L_x_4731:
        /* <DEDUP_REMOVED lines=13> */
.L_x_7173:


//--------------------- .text._ZN5flash24flash_fwd_splitkv_kernelI23Flash_fwd_kernel_traitsILi64ELi64ELi128ELi4ELb0ELb0EN7cutlass6half_tE19Flash_kernel_traitsILi64ELi64ELi128ELi4ES3_EELb1ELb0ELb0ELb0ELb0ELb0ELb0ELb1EEEvNS_16Flash_fwd_paramsE --------------------------
	.section	.text._ZN5flash24flash_fwd_splitkv_kernelI23Flash_fwd_kernel_traitsILi64ELi64ELi128ELi4ELb0ELb0EN7cutlass6half_tE19Flash_kernel_traitsILi64ELi64ELi128ELi4ES3_EELb1ELb0ELb0ELb0ELb0ELb0ELb0ELb1EEEvNS_16Flash_fwd_paramsE,"ax",@progbits
	.align	128
        .global         _ZN5flash24flash_fwd_splitkv_kernelI23Flash_fwd_kernel_traitsILi64ELi64ELi128ELi4ELb0ELb0EN7cutlass6half_tE19Flash_kernel_traitsILi64ELi64ELi128ELi4ES3_EELb1ELb0ELb0ELb0ELb0ELb0ELb0ELb1EEEvNS_16Flash_fwd_paramsE
        .type           _ZN5flash24flash_fwd_splitkv_kernelI23Flash_fwd_kernel_traitsILi64ELi64ELi128ELi4ELb0ELb0EN7cutlass6half_tE19Flash_kernel_traitsILi64ELi64ELi128ELi4ES3_EELb1ELb0ELb0ELb0ELb0ELb0ELb0ELb1EEEvNS_16Flash_fwd_paramsE,@function
        .size           _ZN5flash24flash_fwd_splitkv_kernelI23Flash_fwd_kernel_traitsILi64ELi64ELi128ELi4ELb0ELb0EN7cutlass6half_tE19Flash_kernel_traitsILi64ELi64ELi128ELi4ES3_EELb1ELb0ELb0ELb0ELb0ELb0ELb0ELb1EEEvNS_16Flash_fwd_paramsE,(.L_x_7174 - _ZN5flash24flash_fwd_splitkv_kernelI23Flash_fwd_kernel_traitsILi64ELi64ELi128ELi4ELb0ELb0EN7cutlass6half_tE19Flash_kernel_traitsILi64ELi64ELi128ELi4ES3_EELb1ELb0ELb0ELb0ELb0ELb0ELb0ELb1EEEvNS_16Flash_fwd_paramsE)
        .other          _ZN5flash24flash_fwd_splitkv_kernelI23Flash_fwd_kernel_traitsILi64ELi64ELi128ELi4ELb0ELb0EN7cutlass6half_tE19Flash_kernel_traitsILi64ELi64ELi128ELi4ES3_EELb1ELb0ELb0ELb0ELb0ELb0ELb0ELb1EEEvNS_16Flash_fwd_paramsE,@"STO_CUDA_ENTRY STV_DEFAULT"
_ZN5flash24flash_fwd_splitkv_kernelI23Flash_fwd_kernel_traitsILi64ELi64ELi128ELi4ELb0ELb0EN7cutlass6half_tE19Flash_kernel_traitsILi64ELi64ELi128ELi4ES3_EELb1ELb0ELb0ELb0ELb0ELb0ELb0ELb1EEEvNS_16Flash_fwd_paramsE:
.text._ZN5flash24flash_fwd_splitkv_kernelI23Flash_fwd_kernel_traitsILi64ELi64ELi128ELi4ELb0ELb0EN7cutlass6half_tE19Flash_kernel_traitsILi64ELi64ELi128ELi4ES3_EELb1ELb0ELb0ELb0ELb0ELb0ELb0ELb1EEEvNS_16Flash_fwd_paramsE:
[----:B------:R-:W-:Y:S08]  /*0000*/  LDC R1, c[0x0][0x37c] ;  /* 0x0000df00ff017b82 */ /* 0x000ff00000000800 */
[----:B------:R-:W1:Y:S01]  /*0010*/  LDC.64 R4, c[0x0][0x460] ;  /* 0x00011800ff047b82 */ /* 0x000e620000000a00 */
[----:B------:R-:W2:Y:S01]  /*0020*/  S2R R157, SR_CTAID.Y ;  /* 0x00000000009d7919 */ /* 0x000ea20000002600 */
[----:B------:R-:W3:Y:S01]  /*0030*/  LDCU.64 UR4, c[0x0][0x470] ;  /* 0x00008e00ff0477ac */ /* 0x000ee20008000a00 */
[----:B------:R-:W-:Y:S01]  /*0040*/  IMAD.MOV.U32 R156, RZ, RZ, -0x1 ;  /* 0xffffffffff9c7424 */ /* 0x000fe200078e00ff */
[----:B------:R-:W4:Y:S04]  /*0050*/  LDCU.64 UR6, c[0x0][0x358] ;  /* 0x00006b00ff0677ac */ /* 0x000f280008000a00 */
[----:B------:R-:W3:Y:S08]  /*0060*/  LDC.64 R2, c[0x0][0x478] ;  /* 0x00011e00ff027b82 */ /* 0x000ef00000000a00 */
[----:B------:R-:W4:Y:S01]  /*0070*/  LDC.64 R6, c[0x0][0x460] ;  /* 0x00011800ff067b82 */ /* 0x000f220000000a00 */
[----:B-1----:R-:W-:-:S02]  /*0080*/  ISETP.NE.U32.AND P1, PT, R4, RZ, PT ;  /* 0x000000ff0400720c */ /* 0x002fc40003f25070 */
[----:B------:R-:W-:Y:S02]  /*0090*/  ISETP.NE.U32.AND P0, PT, R4, RZ, PT ;  /* 0x000000ff0400720c */ /* 0x000fe40003f05070 */
[C---:B------:R-:W-:Y:S02]  /*00a0*/  ISETP.NE.AND.EX P2, PT, R5.reuse, RZ, PT, P1 ;  /* 0x000000ff0500720c */ /* 0x040fe40003f45310 */
[----:B------:R-:W-:Y:S02]  /*00b0*/  ISETP.NE.AND.EX P3, PT, R5, RZ, PT, P0 ;  /* 0x000000ff0500720c */ /* 0x000fe40003f65300 */
[----:B---3--:R-:W-:-:S04]  /*00c0*/  ISETP.NE.U32.AND P0, PT, R2, RZ, PT ;  /* 0x000000ff0200720c */ /* 0x008fc80003f05070 */
[----:B------:R-:W-:Y:S02]  /*00d0*/  ISETP.NE.AND.EX P1, PT, R3, RZ, PT, P0 ;  /* 0x000000ff0300720c */ /* 0x000fe40003f25300 */
[----:B------:R-:W-:Y:S01]  /*00e0*/  ISETP.NE.U32.AND P0, PT, RZ, UR4, PT ;  /* 0x00000004ff007c0c */ /* 0x000fe2000bf05070 */
[C---:B--2---:R-:W-:Y:S02]  /*00f0*/  IMAD.SHL.U32 R9, R157.reuse, 0x4, RZ ;  /* 0x000000049d097824 */ /* 0x044fe400078e00ff */
[----:B----4-:R-:W-:Y:S01]  /*0100*/  IMAD.WIDE.U32 R6, R157, 0x4, R6 ;  /* 0x000000049d067825 */ /* 0x010fe200078e0006 */
[----:B------:R-:W-:Y:S02]  /*0110*/  ISETP.NE.AND.EX P5, PT, RZ, UR5, PT, P0 ;  /* 0x00000005ff007c0c */ /* 0x000fe4000bfa5300 */
[----:B------:R-:W-:Y:S02]  /*0120*/  SHF.R.U32.HI R8, RZ, 0x1e, R157 ;  /* 0x0000001eff087819 */ /* 0x000fe4000001169d */
[----:B------:R-:W2:Y:S01]  /*0130*/  @P2 LDG.E R156, desc[UR6][R6.64] ;  /* 0x00000006069c2981 */ /* 0x000ea2000c1e1900 */
[----:B------:R-:W-:Y:S01]  /*0140*/  IADD3 R134, P2, PT, R9, UR4, RZ ;  /* 0x0000000409867c10 */ /* 0x000fe2000ff5e0ff */
[----:B------:R-:W-:Y:S01]  /*0150*/  IMAD.MOV.U32 R4, RZ, RZ, RZ ;  /* 0x000000ffff047224 */ /* 0x000fe200078e00ff */
[----:B------:R-:W1:Y:S01]  /*0160*/  S2R R13, SR_CTAID.X ;  /* 0x00000000000d7919 */ /* 0x000e620000002500 */
[----:B------:R-:W3:Y:S01]  /*0170*/  @!P3 LDC R159, c[0x0][0x434] ;  /* 0x00010d00ff9fbb82 */ /* 0x000ee20000000800 */
[----:B------:R4:W2:Y:S01]  /*0180*/  @P3 LDG.E R15, desc[UR6][R6.64+0x4] ;  /* 0x00000406060f3981 */ /* 0x0008a2000c1e1900 */
[----:B------:R-:W-:-:S02]  /*0190*/  IADD3.X R135, PT, PT, R8, UR5, RZ, P2, !PT ;  /* 0x0000000508877c10 */ /* 0x000fc400097fe4ff */
[----:B------:R-:W-:-:S04]  /*01a0*/  @P1 IADD3 R2, P0, PT, R9, R2, RZ ;  /* 0x0000000209021210 */ /* 0x000fc80007f1e0ff */
[----:B------:R-:W1:Y:S01]  /*01b0*/  @!P1 LDC R0, c[0x0][0x43c] ;  /* 0x00010f00ff009b82 */ /* 0x000e620000000800 */
[----:B------:R1:W5:Y:S01]  /*01c0*/  @P5 LDG.E R4, desc[UR6][R134.64] ;  /* 0x0000000686045981 */ /* 0x000362000c1e1900 */
[----:B------:R-:W4:Y:S01]  /*01d0*/  LDCU.U8 UR4, c[0x0][0x532] ;  /* 0x0000a640ff0477ac */ /* 0x000f220008000000 */
[----:B------:R-:W-:-:S05]  /*01e0*/  @P1 IMAD.X R3, R8, 0x1, R3, P0 ;  /* 0x0000000108031824 */ /* 0x000fca00000e0603 */
[----:B------:R1:W5:Y:S01]  /*01f0*/  @P1 LDG.E R11, desc[UR6][R2.64] ;  /* 0x00000006020b1981 */ /* 0x000362000c1e1900 */
[----:B----4-:R-:W4:Y:S01]  /*0200*/  LDC.64 R6, c[0x0][0x468] ;  /* 0x00011a00ff067b82 */ /* 0x010f220000000a00 */
[----:B------:R-:W-:-:S07]  /*0210*/  ISETP.NE.AND P4, PT, RZ, UR4, PT ;  /* 0x00000004ff007c0c */ /* 0x000fce000bf85270 */
[----:B------:R-:W1:Y:S01]  /*0220*/  @!P1 LDC.64 R2, c[0x0][0x488] ;  /* 0x00012200ff029b82 */ /* 0x000e620000000a00 */
[----:B----4-:R-:W-:-:S04]  /*0230*/  ISETP.EQ.U32.AND P0, PT, R6, RZ, PT ;  /* 0x000000ff0600720c */ /* 0x010fc80003f02070 */
[----:B------:R-:W-:Y:S02]  /*0240*/  ISETP.EQ.OR.EX P2, PT, R7, RZ, !P4, P0 ;  /* 0x000000ff0700720c */ /* 0x000fe40006742700 */
[----:B------:R-:W-:-:S05]  /*0250*/  IADD3 R16, P0, PT, R9, R6, RZ ;  /* 0x0000000609107210 */ /* 0x000fca0007f1e0ff */
[----:B------:R-:W-:Y:S01]  /*0260*/  IMAD.X R17, R8, 0x1, R7, P0 ;  /* 0x0000000108117824 */ /* 0x000fe200000e0607 */
[----:B------:R-:W-:-:S04]  /*0270*/  ISETP.NE.U32.AND P0, PT, R6, RZ, PT ;  /* 0x000000ff0600720c */ /* 0x000fc80003f05070 */
[----:B------:R-:W-:-:S13]  /*0280*/  ISETP.NE.AND.EX P0, PT, R7, RZ, PT, P0 ;  /* 0x000000ff0700720c */ /* 0x000fda0003f05300 */
[----:B------:R-:W4:Y:S01]  /*0290*/  @!P0 LDC R7, c[0x0][0x438] ;  /* 0x00010e00ff078b82 */ /* 0x000f220000000800 */
[----:B------:R-:W-:Y:S02]  /*02a0*/  IMAD.MOV.U32 R5, RZ, RZ, -0x1 ;  /* 0xffffffffff057424 */ /* 0x000fe400078e00ff */
[----:B-1----:R-:W-:-:S04]  /*02b0*/  IMAD.SHL.U32 R158, R13, 0x40, RZ ;  /* 0x000000400d9e7824 */ /* 0x002fc800078e00ff */
[----:B------:R1:W5:Y:S01]  /*02c0*/  @!P2 LDG.E R5, desc[UR6][R16.64] ;  /* 0x000000061005a981 */ /* 0x000362000c1e1900 */
[----:B--2---:R-:W-:-:S05]  /*02d0*/  @P3 IMAD.IADD R159, R15, 0x1, -R156 ;  /* 0x000000010f9f3824 */ /* 0x004fca00078e0a9c */
[----:B---3--:R-:W-:Y:S01]  /*02e0*/  ISETP.GT.AND P2, PT, R159, R158, PT ;  /* 0x0000009e9f00720c */ /* 0x008fe20003f44270 */
[----:B-1--4-:R-:W-:-:S12]  /*02f0*/  @!P0 BRA `(.L_x_4732) ;  /* 0x00000000000c8947 */ /* 0x012fd80003800000 */
[----:B------:R-:W2:Y:S02]  /*0300*/  @P4 LDG.E R6, desc[UR6][R16.64+0x4] ;  /* 0x0000040610064981 */ /* 0x000ea4000c1e1900 */
[----:B--2--5:R-:W-:-:S06]  /*0310*/  @P4 IADD3 R7, PT, PT, R6, -R5, RZ ;  /* 0x8000000506074210 */ /* 0x024fcc0007ffe0ff */
[----:B------:R1:W5:Y:S02]  /*0320*/  @!P4 LDG.E R7, desc[UR6][R16.64] ;  /* 0x000000061007c981 */ /* 0x000364000c1e1900 */
.L_x_4732:
[----:B------:R-:W-:Y:S01]  /*0330*/  @!P1 ISETP.NE.U32.AND P0, PT, R2, RZ, PT ;  /* 0x000000ff0200920c */ /* 0x000fe20003f05070 */
[----:B------:R-:W-:-:S12]  /*0340*/  @!P2 EXIT ;  /* 0x000000000000a94d */ /* 0x000fd80003800000 */
[----:B------:R-:W2:Y:S01]  /*0350*/  LDCU UR5, c[0x0][0x438] ;  /* 0x00008700ff0577ac */ /* 0x000ea20008000800 */
[----:B------:R-:W-:Y:S01]  /*0360*/  @!P1 ISETP.NE.AND.EX P0, PT, R3, RZ, PT, P0 ;  /* 0x000000ff0300920c */ /* 0x000fe20003f05300 */
[--C-:B-----5:R-:W-:Y:S01]  /*0370*/  IMAD.IADD R70, R7, 0x1, -R4.reuse ;  /* 0x0000000107467824 */ /* 0x120fe200078e0a04 */
[----:B------:R-:W3:Y:S01]  /*0380*/  S2R R66, SR_TID.X ;  /* 0x0000000000427919 */ /* 0x000ee20000002100 */
[----:B------:R-:W4:Y:S01]  /*0390*/  LDCU UR4, c[0x0][0x508] ;  /* 0x0000a100ff0477ac */ /* 0x000f220008000800 */
[----:B------:R-:W-:Y:S01]  /*03a0*/  @!P1 SEL R3, R0, RZ, P0 ;  /* 0x000000ff00039207 */ /* 0x000fe20000000000 */
[----:B------:R-:W-:Y:S01]  /*03b0*/  @P1 IMAD.IADD R62, R11, 0x1, -R4 ;  /* 0x000000010b3e1824 */ /* 0x000fe200078e0a04 */
[----:B------:R-:W1:Y:S01]  /*03c0*/  S2R R0, SR_CTAID.Z ;  /* 0x0000000000007919 */ /* 0x000e620000002700 */
[----:B------:R-:W-:Y:S02]  /*03d0*/  VIADD R2, R13, 0x1 ;  /* 0x000000010d027836 */ /* 0x000fe40000000000 */
[----:B------:R-:W-:-:S02]  /*03e0*/  @!P1 IMAD.IADD R62, R70, 0x1, R3 ;  /* 0x00000001463e9824 */ /* 0x000fc400078e0203 */
[----:B------:R-:W-:Y:S02]  /*03f0*/  IMAD R2, R2, 0x40, -R159 ;  /* 0x0000004002027824 */ /* 0x000fe400078e0a9f */
[----:B------:R-:W-:Y:S01]  /*0400*/  VIADD R7, R62, 0x7f ;  /* 0x0000007f3e077836 */ /* 0x000fe20000000000 */
        /* <DEDUP_REMOVED lines=13> */
[----:B-1-3--:R-:W-:Y:S05]  /*04e0*/  @P0 BRA `(.L_x_4733) ;  /* 0x0000000400a40947 */ /* 0x00afea0003800000 */
        /* <DEDUP_REMOVED lines=27> */
[----:B---3--:R-:W-:Y:S01]  /*06a0*/  IMAD R157, R157, UR8, R0 ;  /* 0x000000089d9d7c24 */ /* 0x008fe2000f8e0200 */
[----:B------:R-:W-:Y:S01]  /*06b0*/  ISETP.GE.OR P4, PT, R12, R159, P2 ;  /* 0x0000009f0c00720c */ /* 0x000fe20001786670 */
[----:B------:R-:W-:-:S02]  /*06c0*/  IMAD.X R11, R8, 0x1, R9, P1 ;  /* 0x00000001080b7824 */ /* 0x000fc400008e0609 */
[----:B--2---:R-:W-:Y:S01]  /*06d0*/  IMAD.WIDE.U32 R8, R0, UR4, R10 ;  /* 0x0000000400087c25 */ /* 0x004fe2000f8e000a */
[----:B------:R-:W2:Y:S01]  /*06e0*/  LDCU UR4, c[0x0][0x434] ;  /* 0x00008680ff0477ac */ /* 0x000ea20008000800 */
[----:B------:R-:W-:Y:S02]  /*06f0*/  IADD3 R10, PT, PT, R66, 0x30, RZ ;  /* 0x00000030420a7810 */ /* 0x000fe40007ffe0ff */
[----:B------:R-:W-:Y:S01]  /*0700*/  IMAD R17, R0, UR5, R9 ;  /* 0x0000000500117c24 */ /* 0x000fe2000f8e0209 */
[----:B------:R-:W-:Y:S02]  /*0710*/  @!P0 MOV R16, R8 ;  /* 0x0000000800108202 */ /* 0x000fe40000000f00 */
[----:B------:R-:W-:-:S03]  /*0720*/  ISETP.GE.OR P2, PT, R10, R159, P2 ;  /* 0x0000009f0a00720c */ /* 0x000fc60001746670 */
        /* <DEDUP_REMOVED lines=19> */
.L_x_4735:
[----:B------:R-:W-:Y:S05]  /*0860*/  BSYNC.RECONVERGENT B0 ;  /* 0x0000000000007941 */ /* 0x000fea0003800200 */
.L_x_4734:
        /* <DEDUP_REMOVED lines=14> */
.L_x_4737:
[----:B------:R-:W-:Y:S05]  /*0950*/  BSYNC.RECONVERGENT B0 ;  /* 0x0000000000007941 */ /* 0x000fea0003800200 */
.L_x_4736:
        /* <DEDUP_REMOVED lines=13> */
.L_x_4739:
[----:B------:R-:W-:Y:S05]  /*0a30*/  BSYNC.RECONVERGENT B0 ;  /* 0x0000000000007941 */ /* 0x000fea0003800200 */
.L_x_4738:
        /* <DEDUP_REMOVED lines=12> */
[----:B-123--:R-:W-:-:S04]  /*0b00*/  @!P1 IMAD.MOV.U32 R5, RZ, RZ, 0x7f800000 ;  /* 0x7f800000ff059424 */ /* 0x00efc800078e00ff */
[----:B------:R1:W-:Y:S04]  /*0b10*/  @!P3 STG.E desc[UR6][R2.64], R9 ;  /* 0x000000090200b986 */ /* 0x0003e8000c101906 */
[----:B------:R1:W-:Y:S04]  /*0b20*/  @!P2 STG.E desc[UR6][R2.64+0x40], R7 ;  /* 0x000040070200a986 */ /* 0x0003e8000c101906 */
[----:B------:R1:W-:Y:S01]  /*0b30*/  @!P1 STG.E desc[UR6][R2.64+0x80], R5 ;  /* 0x0000800502009986 */ /* 0x0003e2000c101906 */
[----:B------:R-:W-:Y:S05]  /*0b40*/  @P0 EXIT ;  /* 0x000000000000094d */ /* 0x000fea0003800000 */
[----:B-1----:R-:W-:-:S05]  /*0b50*/  MOV R5, 0x7f800000 ;  /* 0x7f80000000057802 */ /* 0x002fca0000000f00 */
[----:B------:R-:W-:Y:S01]  /*0b60*/  STG.E desc[UR6][R2.64+0xc0], R5 ;  /* 0x0000c00502007986 */ /* 0x000fe2000c101906 */
[----:B------:R-:W-:Y:S05]  /*0b70*/  EXIT ;  /* 0x000000000000794d */ /* 0x000fea0003800000 */
.L_x_4733:
        /* <DEDUP_REMOVED lines=11> */
.L_x_4740:
        /* <DEDUP_REMOVED lines=8> */
[----:B--2--5:R-:W-:Y:S02]  /*0cb0*/  IABS R6, R5 ;  /* 0x0000000500067213 */ /* 0x024fe40000000000 */
[----:B------:R-:W-:-:S02]  /*0cc0*/  ISETP.NE.AND P3, PT, R5, RZ, PT ;  /* 0x000000ff0500720c */ /* 0x000fc40003f65270 */
        /* <DEDUP_REMOVED lines=8> */
[----:B---3--:R-:W-:-:S04]  /*0d50*/  IMAD.WIDE.U32 R8, R157, UR4, RZ ;  /* 0x000000049d087c25 */ /* 0x008fc8000f8e00ff */
[----:B------:R-:W-:-:S04]  /*0d60*/  IMAD.HI.U32 R7, R3, R2, RZ ;  /* 0x0000000203077227 */ /* 0x000fc800078e00ff */
[----:B------:R-:W-:Y:S02]  /*0d70*/  IMAD.MOV R3, RZ, RZ, -R7 ;  /* 0x000000ffff037224 */ /* 0x000fe400078e0a07 */
[----:B------:R-:W-:Y:S01]  /*0d80*/  IMAD R165, R157, UR5, R9 ;  /* 0x000000059da57c24 */ /* 0x000fe2000f8e0209 */
[----:B------:R-:W1:Y:S01]  /*0d90*/  LDCU.64 UR4, c[0x0][0x3a8] ;  /* 0x00007500ff0477ac */ /* 0x000e620008000a00 */
        /* <DEDUP_REMOVED lines=11> */
[----:B------:R-:W2:Y:S03]  /*0e50*/  LDC R7, c[0x0][0x3e8] ;  /* 0x0000fa00ff077b82 */ /* 0x000ea60000000800 */
[----:B------:R-:W-:Y:S02]  /*0e60*/  @!P2 IADD3 R3, PT, PT, -R3, RZ, RZ ;  /* 0x000000ff0303a210 */ /* 0x000fe40007ffe1ff */
[----:B------:R-:W-:-:S05]  /*0e70*/  @!P3 LOP3.LUT R3, RZ, R5, RZ, 0x33, !PT ;  /* 0x00000005ff03b212 */ /* 0x000fca00078e33ff */
[----:B------:R-:W-:-:S05]  /*0e80*/  IMAD.WIDE R16, R3, 0x4, R164 ;  /* 0x0000000403107825 */ /* 0x000fca00078e02a4 */
[----:B------:R-:W3:Y:S01]  /*0e90*/  LDG.E R8, desc[UR6][R16.64] ;  /* 0x0000000610087981 */ /* 0x000ee2000c1e1900 */
[----:B------:R-:W-:Y:S02]  /*0ea0*/  IADD3 R3, PT, PT, -R3, RZ, RZ ;  /* 0x000000ff03037210 */ /* 0x000fe40007ffe1ff */
[----:B----4-:R-:W-:Y:S02]  /*0eb0*/  MOV R72, UR14 ;  /* 0x0000000e00487c02 */ /* 0x010fe40008000f00 */
[----:B------:R-:W-:Y:S01]  /*0ec0*/  MOV R73, UR15 ;  /* 0x0000000f00497c02 */ /* 0x000fe20008000f00 */
[----:B------:R-:W-:Y:S01]  /*0ed0*/  IMAD R4, R5, R3, R4 ;  /* 0x0000000305047224 */ /* 0x000fe200078e0204 */
[----:B--2---:R-:W-:-:S04]  /*0ee0*/  IABS R2, R7 ;  /* 0x0000000700027213 */ /* 0x004fc80000000000 */
[----:B------:R-:W-:Y:S01]  /*0ef0*/  SHF.R.S32.HI R5, RZ, 0x1f, R4 ;  /* 0x0000001fff057819 */ /* 0x000fe20000011404 */
[----:B------:R-:W2:Y:S01]  /*0f00*/  I2F.RP R14, R2 ;  /* 0x00000002000e7306 */ /* 0x000ea20000209400 */
[----:B------:R-:W-:-:S07]  /*0f10*/  ISETP.NE.AND P2, PT, R7, RZ, PT ;  /* 0x000000ff0700720c */ /* 0x000fce0003f45270 */
[----:B--2---:R-:W2:Y:S02]  /*0f20*/  MUFU.RCP R12, R14 ;  /* 0x0000000e000c7308 */ /* 0x004ea40000001000 */
[----:B--2---:R-:W-:-:S06]  /*0f30*/  VIADD R12, R12, 0xffffffe ;  /* 0x0ffffffe0c0c7836 */ /* 0x004fcc0000000000 */
[----:B------:R-:W2:Y:S02]  /*0f40*/  F2I.FTZ.U32.TRUNC.NTZ R11, R12 ;  /* 0x0000000c000b7305 */ /* 0x000ea4000021f000 */
[----:B--2---:R-:W-:-:S05]  /*0f50*/  IADD3 R6, PT, PT, RZ, -R11, RZ ;  /* 0x8000000bff067210 */ /* 0x004fca0007ffe0ff */
[----:B------:R-:W-:Y:S01]  /*0f60*/  IMAD R9, R6, R2, RZ ;  /* 0x0000000206097224 */ /* 0x000fe200078e02ff */
[----:B------:R-:W-:-:S03]  /*0f70*/  IABS R6, R0 ;  /* 0x0000000000067213 */ /* 0x000fc60000000000 */
        /* <DEDUP_REMOVED lines=8> */
[----:B------:R-:W-:Y:S02]  /*1000*/  ISETP.GE.U32.AND P1, PT, R11, R2, PT ;  /* 0x000000020b00720c */ /* 0x000fe40003f26070 */
[-C--:B------:R-:W-:Y:S02]  /*1010*/  LOP3.LUT R2, R0, R7.reuse, RZ, 0x3c, !PT ;  /* 0x0000000700027212 */ /* 0x080fe400078e3cff */
[----:B------:R-:W-:Y:S02]  /*1020*/  LOP3.LUT R7, RZ, R7, RZ, 0x33, !PT ;  /* 0x00000007ff077212 */ /* 0x000fe400078e33ff */
        /* <DEDUP_REMOVED lines=8> */
[C---:B------:R-:W-:Y:S02]  /*10b0*/  IMAD R14, R8.reuse, UR5, R9 ;  /* 0x00000005080e7c24 */ /* 0x040fe4000f8e0209 */
[----:B------:R-:W-:Y:S01]  /*10c0*/  IMAD.WIDE.U32 R8, R8, UR4, RZ ;  /* 0x0000000408087c25 */ /* 0x000fe2000f8e00ff */
[----:B------:R-:W2:Y:S01]  /*10d0*/  LDCU.64 UR4, c[0x0][0x3c0] ;  /* 0x00007800ff0477ac */ /* 0x000ea20008000a00 */
[----:B------:R-:W-:-:S02]  /*10e0*/  IADD3 R17, PT, PT, R11, R16, RZ ;  /* 0x000000100b117210 */ /* 0x000fc40007ffe0ff */
[----:B------:R-:W-:Y:S01]  /*10f0*/  MOV R16, R10 ;  /* 0x0000000a00107202 */ /* 0x000fe20000000f00 */
[----:B------:R-:W-:Y:S02]  /*1100*/  IMAD.MOV.U32 R10, RZ, RZ, R6 ;  /* 0x000000ffff0a7224 */ /* 0x000fe400078e0006 */
[----:B------:R-:W-:Y:S02]  /*1110*/  IMAD.IADD R15, R9, 0x1, R14 ;  /* 0x00000001090f7824 */ /* 0x000fe400078e020e */
[----:B------:R-:W-:Y:S01]  /*1120*/  IMAD.MOV.U32 R14, RZ, RZ, R8 ;  /* 0x000000ffff0e7224 */ /* 0x000fe200078e0008 */
[----:B------:R-:W-:Y:S01]  /*1130*/  @!P4 IADD3 R10, PT, PT, -R10, RZ, RZ ;  /* 0x000000ff0a0ac210 */ /* 0x000fe20007ffe1ff */
[-C--:B------:R-:W-:Y:S02]  /*1140*/  IMAD R8, R5, R72.reuse, RZ ;  /* 0x0000004805087224 */ /* 0x080fe400078e02ff */
[----:B------:R-:W-:Y:S01]  /*1150*/  IMAD.WIDE.U32 R16, R4, R72, R16 ;  /* 0x0000004804107225 */ /* 0x000fe200078e0010 */
[----:B------:R-:W-:-:S03]  /*1160*/  SEL R9, R7, R10, !P2 ;  /* 0x0000000a07097207 */ /* 0x000fc60005000000 */
[----:B------:R-:W-:Y:S01]  /*1170*/  IMAD R8, R4, R73, R8 ;  /* 0x0000004904087224 */ /* 0x000fe200078e0208 */
[----:B--2---:R-:W-:Y:S01]  /*1180*/  MOV R2, UR4 ;  /* 0x0000000400027c02 */ /* 0x004fe20008000f00 */
[----:B------:R-:W-:-:S03]  /*1190*/  IMAD.U32 R3, RZ, RZ, UR5 ;  /* 0x00000005ff037e24 */ /* 0x000fc6000f8e00ff */
[----:B------:R-:W-:Y:S01]  /*11a0*/  IADD3 R17, PT, PT, R17, R8, RZ ;  /* 0x0000000811117210 */ /* 0x000fe20007ffe0ff */
[-C--:B------:R-:W-:Y:S02]  /*11b0*/  IMAD R5, R5, R2.reuse, RZ ;  /* 0x0000000205057224 */ /* 0x080fe400078e02ff */
[----:B------:R-:W-:-:S04]  /*11c0*/  IMAD.WIDE.U32 R14, R4, R2, R14 ;  /* 0x00000002040e7225 */ /* 0x000fc800078e000e */
[----:B------:R-:W-:Y:S01]  /*11d0*/  IMAD R5, R4, R3, R5 ;  /* 0x0000000304057224 */ /* 0x000fe200078e0205 */
[----:B------:R-:W-:Y:S01]  /*11e0*/  SHF.R.S32.HI R4, RZ, 0x1f, R9 ;  /* 0x0000001fff047819 */ /* 0x000fe20000011409 */
[----:B-1----:R-:W-:-:S03]  /*11f0*/  IMAD.WIDE.U32 R10, R9, UR8, R16 ;  /* 0x00000008090a7c25 */ /* 0x002fc6000f8e0010 */
[----:B------:R-:W-:Y:S01]  /*1200*/  IADD3 R15, PT, PT, R15, R5, RZ ;  /* 0x000000050f0f7210 */ /* 0x000fe20007ffe0ff */
[C---:B------:R-:W-:Y:S02]  /*1210*/  IMAD R8, R4.reuse, UR8, RZ ;  /* 0x0000000804087c24 */ /* 0x040fe4000f8e02ff */
[----:B------:R-:W-:Y:S02]  /*1220*/  IMAD R4, R4, UR10, RZ ;  /* 0x0000000a04047c24 */ /* 0x000fe4000f8e02ff */
[----:B------:R-:W-:-:S04]  /*1230*/  IMAD.WIDE.U32 R14, R9, UR10, R14 ;  /* 0x0000000a090e7c25 */ /* 0x000fc8000f8e000e */
[C---:B------:R-:W-:Y:S01]  /*1240*/  IMAD R4, R9.reuse, UR11, R4 ;  /* 0x0000000b09047c24 */ /* 0x040fe2000f8e0204 */
[----:B------:R-:W-:Y:S01]  /*1250*/  MOV R12, R14 ;  /* 0x0000000e000c7202 */ /* 0x000fe20000000f00 */
[----:B------:R-:W-:-:S03]  /*1260*/  IMAD R8, R9, UR9, R8 ;  /* 0x0000000909087c24 */ /* 0x000fc6000f8e0208 */
[----:B------:R-:W-:Y:S01]  /*1270*/  IADD3 R9, PT, PT, R15, R4, RZ ;  /* 0x000000040f097210 */ /* 0x000fe20007ffe0ff */
[----:B------:R-:W-:Y:S01]  /*1280*/  IMAD.IADD R8, R11, 0x1, R8 ;  /* 0x000000010b087824 */ /* 0x000fe200078e0208 */
[----:B------:R-:W-:Y:S06]  /*1290*/  BRA `(.L_x_4742) ;  /* 0x0000000400687947 */ /* 0x000fec0003800000 */
.L_x_4741:
[----:B------:R-:W-:-:S13]  /*12a0*/  ISETP.NE.AND P0, PT, R5, -0x1, PT ;  /* 0xffffffff0500780c */ /* 0x000fda0003f05270 */
[----:B------:R-:W-:Y:S05]  /*12b0*/  @P0 BRA `(.L_x_4743) ;  /* 0x0000000000380947 */ /* 0x000fea0003800000 */
[----:B------:R-:W2:Y:S01]  /*12c0*/  LDC.64 R72, c[0x0][0x3b8] ;  /* 0x0000ee00ff487b82 */ /* 0x000ea20000000a00 */
[----:B------:R-:W3:Y:S01]  /*12d0*/  LDCU.64 UR4, c[0x0][0x3a0] ;  /* 0x00007400ff0477ac */ /* 0x000ee20008000a00 */
[----:B------:R-:W-:-:S05]  /*12e0*/  SHF.R.S32.HI R3, RZ, 0x1f, R4 ;  /* 0x0000001fff037819 */ /* 0x000fca0000011404 */
        /* <DEDUP_REMOVED lines=8> */
[----:B------:R-:W-:Y:S02]  /*1370*/  IADD3 R11, PT, PT, R9, R3, RZ ;  /* 0x00000003090b7210 */ /* 0x000fe40007ffe0ff */
[----:B------:R-:W-:Y:S01]  /*1380*/  MOV R12, R8 ;  /* 0x00000008000c7202 */ /* 0x000fe20000000f00 */
[----:B------:R-:W-:Y:S05]  /*1390*/  BRA `(.L_x_4744) ;  /* 0x0000000000187947 */ /* 0x000fea0003800000 */
.L_x_4743:
[----:B------:R-:W2:Y:S01]  /*13a0*/  LDC.64 R72, c[0x0][0x3b8] ;  /* 0x0000ee00ff487b82 */ /* 0x000ea20000000a00 */
[----:B------:R-:W-:-:S05]  /*13b0*/  IADD3 R2, PT, PT, R4, R5, RZ ;  /* 0x0000000504027210 */ /* 0x000fca0007ffe0ff */
[C---:B--2---:R-:W-:Y:S02]  /*13c0*/  IMAD R11, R2.reuse, R73, RZ ;  /* 0x00000049020b7224 */ /* 0x044fe400078e02ff */
[----:B------:R-:W-:-:S05]  /*13d0*/  IMAD.WIDE.U32 R2, R2, R72, RZ ;  /* 0x0000004802027225 */ /* 0x000fca00078e00ff */
[----:B------:R-:W-:Y:S02]  /*13e0*/  IADD3 R11, PT, PT, R3, R11, RZ ;  /* 0x0000000b030b7210 */ /* 0x000fe40007ffe0ff */
[----:B------:R-:W-:Y:S02]  /*13f0*/  MOV R12, R2 ;  /* 0x00000002000c7202 */ /* 0x000fe40000000f00 */
.L_x_4744:
        /* <DEDUP_REMOVED lines=14> */
.L_x_4745:
[----:B------:R-:W2:Y:S01]  /*14e0*/  LDC.64 R2, c[0x0][0x3c0] ;  /* 0x0000f000ff027b82 */ /* 0x000ea20000000a00 */
[----:B------:R-:W-:-:S05]  /*14f0*/  IADD3 R4, PT, PT, R4, R5, RZ ;  /* 0x0000000504047210 */ /* 0x000fca0007ffe0ff */
[C---:B--2---:R-:W-:Y:S02]  /*1500*/  IMAD R15, R4.reuse, R3, RZ ;  /* 0x00000003040f7224 */ /* 0x044fe400078e02ff */
[----:B------:R-:W-:-:S05]  /*1510*/  IMAD.WIDE.U32 R4, R4, R2, RZ ;  /* 0x0000000204047225 */ /* 0x000fca00078e00ff */
[----:B------:R-:W-:Y:S02]  /*1520*/  IADD3 R15, PT, PT, R5, R15, RZ ;  /* 0x0000000f050f7210 */ /* 0x000fe40007ffe0ff */
[----:B------:R-:W-:-:S07]  /*1530*/  MOV R14, R4 ;  /* 0x00000004000e7202 */ /* 0x000fce0000000f00 */
.L_x_4746:
[----:B-1----:R-:W1:Y:S01]  /*1540*/  LDC R7, c[0x0][0x3e8] ;  /* 0x0000fa00ff077b82 */ /* 0x002e620000000800 */
[----:B------:R-:W-:Y:S01]  /*1550*/  MOV R8, RZ ;  /* 0x000000ff00087202 */ /* 0x000fe20000000f00 */
[----:B------:R-:W-:Y:S01]  /*1560*/  IMAD.MOV.U32 R19, RZ, RZ, R11 ;  /* 0x000000ffff137224 */ /* 0x000fe200078e000b */
[----:B------:R-:W-:Y:S02]  /*1570*/  MOV R18, R12 ;  /* 0x0000000c00127202 */ /* 0x000fe40000000f00 */
        /* <DEDUP_REMOVED lines=8> */
[----:B------:R-:W-:-:S03]  /*1600*/  LEA R10, R55, 0xffffff80, 0x7 ;  /* 0xffffff80370a7811 */ /* 0x000fc600078e38ff */
[----:B-----5:R-:W-:Y:S01]  /*1610*/  IMAD R6, R5, R4, RZ ;  /* 0x0000000405067224 */ /* 0x020fe200078e02ff */
[----:B------:R-:W-:Y:S01]  /*1620*/  IABS R5, R0 ;  /* 0x0000000000057213 */ /* 0x000fe20000000000 */
[----:B------:R-:W-:-:S04]  /*1630*/  IMAD.WIDE.U32 R14, R10, R2, R14 ;  /* 0x000000020a0e7225 */ /* 0x000fc800078e000e */
[----:B------:R-:W-:-:S04]  /*1640*/  IMAD.HI.U32 R9, R9, R6, R8 ;  /* 0x0000000609097227 */ /* 0x000fc800078e0008 */
[----:B------:R-:W-:Y:S02]  /*1650*/  IMAD.MOV.U32 R8, RZ, RZ, R5 ;  /* 0x000000ffff087224 */ /* 0x000fe400078e0005 */
[----:B------:R-:W-:Y:S02]  /*1660*/  IMAD R15, R10, R3, R15 ;  /* 0x000000030a0f7224 */ /* 0x000fe400078e020f */
[----:B------:R-:W-:-:S05]  /*1670*/  IMAD.HI.U32 R6, R9, R8, RZ ;  /* 0x0000000809067227 */ /* 0x000fca00078e00ff */
[----:B------:R-:W-:-:S05]  /*1680*/  IADD3 R5, PT, PT, -R6, RZ, RZ ;  /* 0x000000ff06057210 */ /* 0x000fca0007ffe1ff */
[C---:B------:R-:W-:Y:S02]  /*1690*/  IMAD R5, R4.reuse, R5, R8 ;  /* 0x0000000504057224 */ /* 0x040fe400078e0208 */
[----:B------:R-:W1:Y:S03]  /*16a0*/  LDC.64 R8, c[0x0][0x3d8] ;  /* 0x0000f600ff087b82 */ /* 0x000e660000000a00 */
[----:B------:R-:W-:-:S13]  /*16b0*/  ISETP.GT.U32.AND P0, PT, R4, R5, PT ;  /* 0x000000050400720c */ /* 0x000fda0003f04070 */
[----:B------:R-:W-:Y:S01]  /*16c0*/  @!P0 IMAD.IADD R5, R5, 0x1, -R4 ;  /* 0x0000000105058824 */ /* 0x000fe200078e0a04 */
[----:B------:R-:W-:-:S04]  /*16d0*/  @!P0 IADD3 R6, PT, PT, R6, 0x1, RZ ;  /* 0x0000000106068810 */ /* 0x000fc80007ffe0ff */
[----:B------:R-:W-:Y:S02]  /*16e0*/  ISETP.GE.U32.AND P1, PT, R5, R4, PT ;  /* 0x000000040500720c */ /* 0x000fe40003f26070 */
[-C--:B------:R-:W-:Y:S02]  /*16f0*/  LOP3.LUT R4, R0, R7.reuse, RZ, 0x3c, !PT ;  /* 0x0000000700047212 */ /* 0x080fe400078e3cff */
[----:B------:R-:W-:Y:S02]  /*1700*/  LOP3.LUT R7, RZ, R7, RZ, 0x33, !PT ;  /* 0x00000007ff077212 */ /* 0x000fe400078e33ff */
[----:B------:R-:W-:Y:S02]  /*1710*/  ISETP.GE.AND P4, PT, R4, RZ, PT ;  /* 0x000000ff0400720c */ /* 0x000fe40003f86270 */
[----:B------:R-:W2:Y:S05]  /*1720*/  LDC.64 R4, c[0x0][0x3d0] ;  /* 0x0000f400ff047b82 */ /* 0x000eaa0000000a00 */
[----:B------:R-:W-:-:S05]  /*1730*/  @P1 VIADD R6, R6, 0x1 ;  /* 0x0000000106061836 */ /* 0x000fca0000000000 */
[----:B------:R-:W-:-:S05]  /*1740*/  MOV R16, R6 ;  /* 0x0000000600107202 */ /* 0x000fca0000000f00 */
[----:B------:R-:W-:-:S05]  /*1750*/  @!P4 IMAD.MOV R16, RZ, RZ, -R16 ;  /* 0x000000ffff10c224 */ /* 0x000fca00078e0a10 */
[----:B------:R-:W-:Y:S01]  /*1760*/  SEL R12, R7, R16, !P2 ;  /* 0x00000010070c7207 */ /* 0x000fe20005000000 */
[----:B------:R-:W-:-:S03]  /*1770*/  IMAD.WIDE.U32 R16, R10, R72, R18 ;  /* 0x000000480a107225 */ /* 0x000fc600078e0012 */
[----:B------:R-:W-:Y:S01]  /*1780*/  SHF.R.S32.HI R11, RZ, 0x1f, R12 ;  /* 0x0000001fff0b7819 */ /* 0x000fe2000001140c */
[----:B------:R-:W-:Y:S02]  /*1790*/  IMAD R17, R10, R73, R17 ;  /* 0x000000490a117224 */ /* 0x000fe400078e0211 */
[----:B-1----:R-:W-:-:S04]  /*17a0*/  IMAD.WIDE.U32 R14, R12, R8, R14 ;  /* 0x000000080c0e7225 */ /* 0x002fc800078e000e */
[C---:B------:R-:W-:Y:S02]  /*17b0*/  IMAD R10, R11.reuse, R8, RZ ;  /* 0x000000080b0a7224 */ /* 0x040fe400078e02ff */
[-C--:B--2---:R-:W-:Y:S02]  /*17c0*/  IMAD R11, R11, R4.reuse, RZ ;  /* 0x000000040b0b7224 */ /* 0x084fe400078e02ff */
[----:B------:R-:W-:-:S04]  /*17d0*/  IMAD.WIDE.U32 R16, R12, R4, R16 ;  /* 0x000000040c107225 */ /* 0x000fc800078e0010 */
[C---:B------:R-:W-:Y:S02]  /*17e0*/  IMAD R5, R12.reuse, R5, R11 ;  /* 0x000000050c057224 */ /* 0x040fe400078e020b */
[----:B------:R-:W-:Y:S01]  /*17f0*/  IMAD R9, R12, R9, R10 ;  /* 0x000000090c097224 */ /* 0x000fe200078e020a */
[----:B------:R-:W-:Y:S02]  /*1800*/  MOV R12, R14 ;  /* 0x0000000e000c7202 */ /* 0x000fe40000000f00 */
[----:B------:R-:W-:Y:S01]  /*1810*/  MOV R10, R16 ;  /* 0x00000010000a7202 */ /* 0x000fe20000000f00 */
[----:B------:R-:W-:Y:S01]  /*1820*/  IMAD.IADD R9, R15, 0x1, R9 ;  /* 0x000000010f097824 */ /* 0x000fe200078e0209 */
[----:B------:R-:W-:-:S07]  /*1830*/  IADD3 R8, PT, PT, R17, R5, RZ ;  /* 0x0000000511087210 */ /* 0x000fce0007ffe0ff */
.L_x_4742:
[----:B------:R-:W-:Y:S01]  /*1840*/  IMAD.MOV.U32 R86, RZ, RZ, RZ ;  /* 0x000000ffff567224 */ /* 0x000fe200078e00ff */
[----:B------:R-:W-:Y:S01]  /*1850*/  ISETP.NE.AND P0, PT, R156, -0x1, PT ;  /* 0xffffffff9c00780c */ /* 0x000fe20003f05270 */
[----:B------:R-:W1:Y:S01]  /*1860*/  LDC.64 R132, c[0x0][0x3b0] ;  /* 0x0000ec00ff847b82 */ /* 0x000e620000000a00 */
[----:B------:R-:W-:Y:S01]  /*1870*/  IMAD.SHL.U32 R67, R66, 0x8, RZ ;  /* 0x0000000842437824 */ /* 0x000fe200078e00ff */
[----:B------:R-:W2:Y:S02]  /*1880*/  LDCU.64 UR10, c[0x0][0x3c8] ;  /* 0x00007900ff0a77ac */ /* 0x000ea40008000a00 */
[----:B------:R3:W5:Y:S01]  /*1890*/  @P5 LDG.E R86, desc[UR6][R134.64] ;  /* 0x0000000686565981 */ /* 0x000762000c1e1900 */
[--C-:B------:R-:W-:Y:S01]  /*18a0*/  SHF.R.U32.HI R130, RZ, 0x3, R66.reuse ;  /* 0x00000003ff827819 */ /* 0x100fe20000011642 */
[----:B------:R-:W4:Y:S01]  /*18b0*/  LDCU.64 UR4, c[0x0][0x390] ;  /* 0x00007200ff0477ac */ /* 0x000f220008000a00 */
[----:B------:R-:W-:Y:S01]  /*18c0*/  LOP3.LUT R100, R67, 0x38, RZ, 0xc0, !PT ;  /* 0x0000003843647812 */ /* 0x000fe200078ec0ff */
[----:B------:R-:W2:Y:S01]  /*18d0*/  LDC R11, c[0x0][0x450] ;  /* 0x00011400ff0b7b82 */ /* 0x000ea20000000800 */
[----:B------:R-:W-:Y:S01]  /*18e0*/  MOV R131, RZ ;  /* 0x000000ff00837202 */ /* 0x000fe20000000f00 */
[----:B------:R-:W3:Y:S01]  /*18f0*/  LDCU.64 UR8, c[0x0][0x388] ;  /* 0x00007100ff0877ac */ /* 0x000ee20008000a00 */
[C---:B------:R-:W-:Y:S01]  /*1900*/  SHF.L.U64.HI R68, R2.reuse, 0x4, R3 ;  /* 0x0000000402447819 */ /* 0x040fe20000010203 */
[----:B------:R-:W-:Y:S01]  /*1910*/  IMAD.SHL.U32 R69, R2, 0x10, RZ ;  /* 0x0000001002457824 */ /* 0x000fe200078e00ff */
[----:B------:R-:W-:Y:S01]  /*1920*/  SHF.L.U64.HI R71, R72, 0x4, R73 ;  /* 0x0000000448477819 */ /* 0x000fe20000010249 */
[----:B------:R-:W-:Y:S01]  /*1930*/  IMAD.SHL.U32 R65, R66, 0x40, RZ ;  /* 0x0000004042417824 */ /* 0x000fe200078e00ff */
[----:B------:R-:W-:Y:S01]  /*1940*/  SHF.R.U32.HI R126, RZ, 0x1, R66 ;  /* 0x00000001ff7e7819 */ /* 0x000fe20000011642 */
[----:B------:R-:W4:Y:S01]  /*1950*/  @!P0 LDC.64 R4, c[0x0][0x398] ;  /* 0x0000e600ff048b82 */ /* 0x000f220000000a00 */
[----:B------:R-:W-:-:S05]  /*1960*/  SHF.L.U32 R60, R55, 0x7, RZ ;  /* 0x00000007373c7819 */ /* 0x000fca00000006ff */
[----:B------:R-:W-:Y:S02]  /*1970*/  VIADD R63, R60, 0xffffff80 ;  /* 0xffffff803c3f7836 */ /* 0x000fe40000000000 */
[----:B-1----:R-:W-:Y:S01]  /*1980*/  @P0 IMAD.WIDE.U32 R14, R156, R132, RZ ;  /* 0x000000849c0e0225 */ /* 0x002fe200078e00ff */
[----:B--2---:R-:W-:-:S04]  /*1990*/  LEA.HI R11, R11, R11, RZ, 0x1 ;  /* 0x0000000b0b0b7211 */ /* 0x004fc800078f08ff */
[----:B------:R-:W-:Y:S01]  /*19a0*/  SHF.R.S32.HI R11, RZ, 0x1, R11 ;  /* 0x00000001ff0b7819 */ /* 0x000fe2000001140b */
[----:B----4-:R-:W-:-:S04]  /*19b0*/  @!P0 IMAD.WIDE.U32 R16, R157, R4, RZ ;  /* 0x000000049d108225 */ /* 0x010fc800078e00ff */
[----:B------:R-:W-:Y:S01]  /*19c0*/  @!P0 IMAD.MOV.U32 R4, RZ, RZ, R16 ;  /* 0x000000ffff048224 */ /* 0x000fe200078e0010 */
[----:B------:R-:W-:Y:S01]  /*19d0*/  @P0 MOV R4, R14 ;  /* 0x0000000e00040202 */ /* 0x000fe20000000f00 */
[----:B------:R-:W-:Y:S01]  /*19e0*/  @!P0 IMAD R5, R157, R5, R17 ;  /* 0x000000059d058224 */ /* 0x000fe200078e0211 */
[----:B------:R-:W-:Y:S01]  /*19f0*/  IADD3 R16, P1, PT, R100, R10, RZ ;  /* 0x0000000a64107210 */ /* 0x000fe20007f3e0ff */
[----:B------:R-:W-:Y:S01]  /*1a00*/  @P0 IMAD R5, R156, R133, R15 ;  /* 0x000000859c050224 */ /* 0x000fe200078e020f */
[C---:B------:R-:W-:Y:S02]  /*1a10*/  IADD3 R4, P3, PT, R100.reuse, R4, RZ ;  /* 0x0000000464047210 */ /* 0x040fe40007f7e0ff */
[----:B------:R-:W-:Y:S01]  /*1a20*/  IADD3 R14, P0, PT, R100, R12, RZ ;  /* 0x0000000c640e7210 */ /* 0x000fe20007f1e0ff */
[----:B------:R-:W-:Y:S02]  /*1a30*/  IMAD.X R17, RZ, RZ, R8, P1 ;  /* 0x000000ffff117224 */ /* 0x000fe400008e0608 */
[----:B------:R-:W-:-:S02]  /*1a40*/  IMAD.X R5, RZ, RZ, R5, P3 ;  /* 0x000000ffff057224 */ /* 0x000fc400018e0605 */
[----:B------:R-:W-:Y:S02]  /*1a50*/  IMAD.X R15, RZ, RZ, R9, P0 ;  /* 0x000000ffff0f7224 */ /* 0x000fe400000e0609 */
[----:B------:R-:W-:-:S04]  /*1a60*/  IMAD.WIDE.U32 R4, R0, UR10, R4 ;  /* 0x0000000a00047c25 */ /* 0x000fc8000f8e0004 */
[----:B------:R-:W-:-:S04]  /*1a70*/  IMAD.WIDE.U32 R14, R130, R2, R14 ;  /* 0x00000002820e7225 */ /* 0x000fc800078e000e */
[----:B------:R-:W-:-:S04]  /*1a80*/  IMAD.WIDE.U32 R8, R13, 0x40, R130 ;  /* 0x000000400d087825 */ /* 0x000fc800078e0082 */
[----:B------:R-:W-:Y:S02]  /*1a90*/  IMAD R13, R0, UR11, R5 ;  /* 0x0000000b000d7c24 */ /* 0x000fe4000f8e0205 */
[----:B------:R-:W-:Y:S01]  /*1aa0*/  IMAD R79, R130, R3, R15 ;  /* 0x00000003824f7224 */ /* 0x000fe200078e020f */
[----:B------:R-:W-:Y:S01]  /*1ab0*/  SHF.R.S32.HI R3, RZ, 0x1f, R70 ;  /* 0x0000001fff037819 */ /* 0x000fe20000011446 */
[----:B------:R-:W-:Y:S02]  /*1ac0*/  IMAD R0, R9, R132, RZ ;  /* 0x0000008409007224 */ /* 0x000fe400078e02ff */
[C---:B------:R-:W-:Y:S01]  /*1ad0*/  IMAD.SHL.U32 R80, R14.reuse, 0x2, RZ ;  /* 0x000000020e507824 */ /* 0x040fe200078e00ff */
[----:B------:R-:W-:Y:S01]  /*1ae0*/  SHF.L.U64.HI R79, R14, 0x1, R79 ;  /* 0x000000010e4f7819 */ /* 0x000fe2000001024f */
[----:B------:R-:W-:Y:S01]  /*1af0*/  IMAD R5, R8, R133, R0 ;  /* 0x0000008508057224 */ /* 0x000fe200078e0200 */
[----:B------:R-:W-:Y:S01]  /*1b00*/  LEA.HI R0, R3, R70, RZ, 0x7 ;  /* 0x0000004603007211 */ /* 0x000fe200078f38ff */
[----:B------:R-:W-:Y:S01]  /*1b10*/  IMAD.SHL.U32 R2, R66, 0x4, RZ ;  /* 0x0000000442027824 */ /* 0x000fe200078e00ff */
[----:B------:R-:W-:Y:S01]  /*1b20*/  IADD3 R80, P0, PT, R80, UR4, RZ ;  /* 0x0000000450507c10 */ /* 0x000fe2000ff1e0ff */
[----:B------:R-:W-:Y:S01]  /*1b30*/  IMAD.WIDE.U32 R16, R130, R72, R16 ;  /* 0x0000004882107225 */ /* 0x000fe200078e0010 */
[----:B------:R-:W-:-:S02]  /*1b40*/  SHF.R.S32.HI R0, RZ, 0x7, R0 ;  /* 0x00000007ff007819 */ /* 0x000fc40000011400 */
[----:B------:R-:W-:Y:S01]  /*1b50*/  IADD3.X R79, PT, PT, R79, UR5, RZ, P0, !PT ;  /* 0x000000054f4f7c10 */ /* 0x000fe200087fe4ff */
[----:B------:R-:W-:Y:S01]  /*1b60*/  IMAD R83, R130, R73, R17 ;  /* 0x0000004982537224 */ /* 0x000fe200078e0211 */
[----:B------:R-:W-:Y:S01]  /*1b70*/  ISETP.GE.AND P0, PT, R0, R55, PT ;  /* 0x000000370000720c */ /* 0x000fe20003f06270 */
[----:B------:R-:W-:Y:S01]  /*1b80*/  IMAD.SHL.U32 R82, R16, 0x2, RZ ;  /* 0x0000000210527824 */ /* 0x000fe200078e00ff */
[----:B------:R-:W-:Y:S01]  /*1b90*/  LOP3.LUT R2, R2, 0x1c, RZ, 0xc0, !PT ;  /* 0x0000001c02027812 */ /* 0x000fe200078ec0ff */
[----:B------:R-:W-:Y:S01]  /*1ba0*/  IMAD.MOV.U32 R12, RZ, RZ, R4 ;  /* 0x000000ffff0c7224 */ /* 0x000fe200078e0004 */
[----:B------:R-:W-:Y:S01]  /*1bb0*/  SHF.L.U64.HI R83, R16, 0x1, R83 ;  /* 0x0000000110537819 */ /* 0x000fe20000010253 */
[----:B------:R-:W-:Y:S01]  /*1bc0*/  IMAD.MOV.U32 R162, RZ, RZ, R80 ;  /* 0x000000ffffa27224 */ /* 0x000fe200078e0050 */
[----:B---3--:R-:W-:Y:S01]  /*1bd0*/  IADD3 R82, P1, PT, R82, UR8, RZ ;  /* 0x0000000852527c10 */ /* 0x008fe2000ff3e0ff */
[----:B------:R-:W-:Y:S01]  /*1be0*/  IMAD R121, R130, R11, R2 ;  /* 0x0000000b82797224 */ /* 0x000fe200078e0202 */
[----:B------:R-:W-:Y:S01]  /*1bf0*/  LOP3.LUT R73, R65, 0x1c0, RZ, 0xc0, !PT ;  /* 0x000001c041497812 */ /* 0x000fe200078ec0ff */
[----:B------:R-:W-:Y:S01]  /*1c00*/  IMAD.WIDE.U32 R132, R8, R132, R12 ;  /* 0x0000008408847225 */ /* 0x000fe200078e000c */
[----:B------:R-:W-:-:S02]  /*1c10*/  IADD3.X R83, PT, PT, R83, UR9, RZ, P1, !PT ;  /* 0x0000000953537c10 */ /* 0x000fc40008ffe4ff */
[----:B------:R-:W-:Y:S01]  /*1c20*/  LOP3.LUT R64, R73, 0x8, R126, 0xf8, !PT ;  /* 0x0000000849407812 */ /* 0x000fe200078ef87e */
[----:B------:R-:W-:Y:S01]  /*1c30*/  IMAD.IADD R119, R2, 0x1, R121 ;  /* 0x0000000102777824 */ /* 0x000fe200078e0279 */
[----:B------:R-:W-:Y:S01]  /*1c40*/  SHF.L.U32 R72, R72, 0x4, RZ ;  /* 0x0000000448487819 */ /* 0x000fe200000006ff */
[----:B------:R-:W-:Y:S01]  /*1c50*/  IMAD.MOV.U32 R161, RZ, RZ, R83 ;  /* 0x000000ffffa17224 */ /* 0x000fe200078e0053 */
[----:B------:R-:W-:Y:S01]  /*1c60*/  LOP3.LUT R65, R65, 0x200, RZ, 0xc0, !PT ;  /* 0x0000020041417812 */ /* 0x000fe200078ec0ff */
[----:B------:R-:W-:Y:S01]  /*1c70*/  IMAD.IADD R78, R133, 0x1, R5 ;  /* 0x00000001854e7824 */ /* 0x000fe200078e0205 */
[----:B------:R-:W-:Y:S02]  /*1c80*/  LOP3.LUT R64, R64, 0x38, R67, 0x78, !PT ;  /* 0x0000003840407812 */ /* 0x000fe400078e7843 */
[----:B------:R-:W-:Y:S02]  /*1c90*/  SHF.R.S32.HI R106, RZ, 0x1f, R121 ;  /* 0x0000001fff6a7819 */ /* 0x000fe40000011479 */
[----:B------:R-:W-:-:S02]  /*1ca0*/  SHF.R.S32.HI R105, RZ, 0x1f, R119 ;  /* 0x0000001fff697819 */ /* 0x000fc40000011477 */
[----:B------:R-:W-:Y:S02]  /*1cb0*/  MOV R160, R82 ;  /* 0x0000005200a07202 */ /* 0x000fe40000000f00 */
[----:B------:R-:W-:Y:S01]  /*1cc0*/  MOV R163, R79 ;  /* 0x0000004f00a37202 */ /* 0x000fe20000000f00 */
[----:B------:R-:W-:Y:S06]  /*1cd0*/  @P0 BRA `(.L_x_4747) ;  /* 0x0000006800900947 */ /* 0x000fec0003800000 */
[----:B------:R-:W1:Y:S01]  /*1ce0*/  LDC.64 R4, c[0x0][0x4a0] ;  /* 0x00012800ff047b82 */ /* 0x000e620000000a00 */
[----:B------:R-:W2:Y:S01]  /*1cf0*/  LDCU.128 UR8, c[0x0][0x490] ;  /* 0x00009200ff0877ac */ /* 0x000ea20008000c00 */
[----:B------:R-:W-:Y:S01]  /*1d00*/  IMAD.MOV.U32 R101, RZ, RZ, RZ ;  /* 0x000000ffff657224 */ /* 0x000fe200078e00ff */
[----:B------:R-:W-:Y:S01]  /*1d10*/  LOP3.LUT R61, R61, 0xffffffef, RZ, 0xc0, !PT ;  /* 0xffffffef3d3d7812 */ /* 0x000fe200078ec0ff */
[----:B------:R-:W-:Y:S01]  /*1d20*/  @!P4 IMAD.MOV R6, RZ, RZ, -R6 ;  /* 0x000000ffff06c224 */ /* 0x000fe200078e0a06 */
[----:B------:R-:W3:Y:S01]  /*1d30*/  LDCU.128 UR12, c[0x0][0x4b0] ;  /* 0x00009600ff0c77ac */ /* 0x000ee20008000c00 */
[----:B-----5:R-:W-:Y:S01]  /*1d40*/  IMAD.IADD R86, R63, 0x1, R86 ;  /* 0x000000013f567824 */ /* 0x020fe200078e0256 */
[C---:B------:R-:W-:Y:S01]  /*1d50*/  SHF.L.U32 R112, R11.reuse, 0x5, RZ ;  /* 0x000000050b707819 */ /* 0x040fe200000006ff */
[----:B------:R-:W4:Y:S01]  /*1d60*/  LDC.64 R2, c[0x0][0x4a8] ;  /* 0x00012a00ff027b82 */ /* 0x000f220000000a00 */
[----:B------:R-:W3:Y:S01]  /*1d70*/  LDCU.128 UR16, c[0x0][0x4c0] ;  /* 0x00009800ff1077ac */ /* 0x000ee20008000c00 */
[----:B------:R-:W-:Y:S01]  /*1d80*/  IMAD R86, R86, R11, RZ ;  /* 0x0000000b56567224 */ /* 0x000fe200078e02ff */
[----:B------:R-:W-:Y:S01]  /*1d90*/  VIMNMX R77, PT, PT, RZ, R0, !PT ;  /* 0x00000000ff4d7248 */ /* 0x000fe20007fe0100 */
[C---:B------:R-:W-:Y:S01]  /*1da0*/  IMAD.SHL.U32 R117, R11.reuse, 0x10, RZ ;  /* 0x000000100b757824 */ /* 0x040fe200078e00ff */
[----:B------:R-:W3:Y:S01]  /*1db0*/  LDCU.64 UR4, c[0x0][0x488] ;  /* 0x00009100ff0477ac */ /* 0x000ee20008000a00 */
[C---:B------:R-:W-:Y:S01]  /*1dc0*/  IMAD R116, R11.reuse, 0x30, RZ ;  /* 0x000000300b747824 */ /* 0x040fe200078e02ff */
[----:B------:R-:W-:Y:S01]  /*1dd0*/  SHF.R.S32.HI R87, RZ, 0x1f, R86 ;  /* 0x0000001fff577819 */ /* 0x000fe20000011456 */
[----:B------:R-:W-:Y:S01]  /*1de0*/  IMAD R115, R11, 0x50, RZ ;  /* 0x000000500b737824 */ /* 0x000fe200078e02ff */
[----:B------:R-:W-:Y:S01]  /*1df0*/  IADD3 R52, P1, PT, R86, R121, RZ ;  /* 0x0000007956347210 */ /* 0x000fe20007f3e0ff */
[----:B------:R-:W3:Y:S01]  /*1e00*/  LDCU UR21, c[0x0][0x440] ;  /* 0x00008800ff1577ac */ /* 0x000ee20008000800 */
[C---:B--2---:R-:W-:Y:S01]  /*1e10*/  IMAD.WIDE.U32 R8, R157.reuse, UR10, R100 ;  /* 0x0000000a9d087c25 */ /* 0x044fe2000f8e0064 */
[C---:B------:R-:W-:Y:S01]  /*1e20*/  IADD3 R75, PT, PT, R130.reuse, 0x20, RZ ;  /* 0x00000020824b7810 */ /* 0x040fe20007ffe0ff */
[----:B------:R-:W2:Y:S02]  /*1e30*/  LDCU UR20, c[0x0][0x450] ;  /* 0x00008a00ff1477ac */ /* 0x000ea40008000800 */
[C---:B------:R-:W-:Y:S01]  /*1e40*/  IMAD R9, R157.reuse, UR11, R9 ;  /* 0x0000000b9d097c24 */ /* 0x040fe2000f8e0209 */
[----:B------:R-:W-:Y:S01]  /*1e50*/  IADD3 R122, PT, PT, R130, 0x50, RZ ;  /* 0x00000050827a7810 */ /* 0x000fe20007ffe0ff */
[----:B-1----:R-:W-:Y:S01]  /*1e60*/  IMAD.WIDE.U32 R12, R157, R4, R100 ;  /* 0x000000049d0c7225 */ /* 0x002fe200078e0064 */
[----:B------:R-:W-:Y:S01]  /*1e70*/  SEL R4, R7, R6, !P2 ;  /* 0x0000000607047207 */ /* 0x000fe20005000000 */
[----:B------:R-:W1:Y:S01]  /*1e80*/  LDCU.64 UR10, c[0x0][0x4d0] ;  /* 0x00009a00ff0a77ac */ /* 0x000e620008000a00 */
[----:B------:R-:W-:Y:S01]  /*1e90*/  IADD3 R6, P0, PT, -R70, R130, RZ ;  /* 0x0000008246067210 */ /* 0x000fe20007f1e1ff */
[----:B------:R-:W-:Y:S01]  /*1ea0*/  IMAD R13, R157, R5, R13 ;  /* 0x000000059d0d7224 */ /* 0x000fe200078e020d */
[----:B------:R-:W-:Y:S01]  /*1eb0*/  SHF.R.S32.HI R5, RZ, 0x1f, R4 ;  /* 0x0000001fff057819 */ /* 0x000fe20000011404 */
[----:B------:R-:W2:Y:S01]  /*1ec0*/  LDCU.U8 UR22, c[0x0][0x533] ;  /* 0x0000a660ff1677ac */ /* 0x000ea20008000000 */
[----:B----4-:R-:W-:Y:S01]  /*1ed0*/  IMAD.WIDE.U32 R8, R63, R2, R8 ;  /* 0x000000023f087225 */ /* 0x010fe200078e0008 */
[----:B------:R-:W-:Y:S01]  /*1ee0*/  SHF.L.U32 R92, R2, 0x7, RZ ;  /* 0x00000007025c7819 */ /* 0x000fe200000006ff */
[----:B------:R-:W-:-:S02]  /*1ef0*/  UMOV UR23, URZ ;  /* 0x000000ff00177c82 */ /* 0x000fc40008000000 */
[----:B---3--:R-:W-:Y:S01]  /*1f00*/  IMAD.WIDE.U32 R16, R63, UR12, R12 ;  /* 0x0000000c3f107c25 */ /* 0x008fe2000f8e000c */
[----:B------:R-:W-:Y:S02]  /*1f10*/  SHF.L.U64.HI R94, R2, 0x4, R3 ;  /* 0x00000004025e7819 */ /* 0x000fe40000010203 */
[----:B------:R-:W-:Y:S01]  /*1f20*/  MOV R108, R55 ;  /* 0x00000037006c7202 */ /* 0x000fe20000000f00 */
[----:B------:R-:W-:Y:S01]  /*1f30*/  IMAD R7, R5, UR14, RZ ;  /* 0x0000000e05077c24 */ /* 0x000fe2000f8e02ff */
[----:B------:R-:W-:Y:S01]  /*1f40*/  SHF.R.S32.HI R104, RZ, 0x1f, R117 ;  /* 0x0000001fff687819 */ /* 0x000fe20000011475 */
[----:B------:R-:W-:Y:S01]  /*1f50*/  IMAD R17, R63, UR13, R17 ;  /* 0x0000000d3f117c24 */ /* 0x000fe2000f8e0211 */
[----:B------:R-:W-:Y:S01]  /*1f60*/  SHF.R.S32.HI R103, RZ, 0x1f, R112 ;  /* 0x0000001fff677819 */ /* 0x000fe20000011470 */
[----:B------:R-:W-:Y:S01]  /*1f70*/  IMAD R5, R5, UR16, RZ ;  /* 0x0000001005057c24 */ /* 0x000fe2000f8e02ff */
[----:B------:R-:W-:Y:S01]  /*1f80*/  SHF.R.S32.HI R102, RZ, 0x1f, R116 ;  /* 0x0000001fff667819 */ /* 0x000fe20000011474 */
[----:B------:R-:W-:Y:S01]  /*1f90*/  IMAD R9, R63, R3, R9 ;  /* 0x000000033f097224 */ /* 0x000fe200078e0209 */
[----:B------:R-:W-:Y:S01]  /*1fa0*/  SHF.R.S32.HI R98, RZ, 0x1f, R115 ;  /* 0x0000001fff627819 */ /* 0x000fe20000011473 */
[C---:B------:R-:W-:Y:S01]  /*1fb0*/  IMAD R12, R4.reuse, UR15, R7 ;  /* 0x0000000f040c7c24 */ /* 0x040fe2000f8e0207 */
[----:B--2---:R-:W-:Y:S01]  /*1fc0*/  UISETP.NE.AND UP0, UPT, UR22, URZ, UPT ;  /* 0x000000ff1600728c */ /* 0x004fe2000bf05270 */
[C---:B------:R-:W-:Y:S01]  /*1fd0*/  IMAD R14, R4.reuse, UR17, R5 ;  /* 0x00000011040e7c24 */ /* 0x040fe2000f8e0205 */
[----:B------:R-:W-:Y:S01]  /*1fe0*/  USHF.L.U32 UR17, UR12, 0x5, URZ ;  /* 0x000000050c117899 */ /* 0x000fe200080006ff */
[----:B------:R-:W-:Y:S01]  /*1ff0*/  IMAD.WIDE.U32 R16, R4, UR16, R16 ;  /* 0x0000001004107c25 */ /* 0x000fe2000f8e0010 */
[----:B------:R-:W-:-:S03]  /*2000*/  USHF.L.U64.HI UR16, UR12, 0x5, UR13 ;  /* 0x000000050c107899 */ /* 0x000fc6000801020d */
[----:B------:R-:W-:Y:S01]  /*2010*/  IMAD.WIDE.U32 R4, R4, UR14, R8 ;  /* 0x0000000e04047c25 */ /* 0x000fe2000f8e0008 */
[----:B------:R-:W-:Y:S01]  /*2020*/  SHF.R.S32.HI R9, RZ, 0x1f, R70 ;  /* 0x0000001fff097819 */ /* 0x000fe20000011446 */
[----:B------:R-:W2:Y:S01]  /*2030*/  LDCU.64 UR14, c[0x0][0x3c0] ;  /* 0x00007800ff0e77ac */ /* 0x000ea20008000a00 */
[----:B------:R-:W-:Y:S01]  /*2040*/  IADD3 R15, PT, PT, R17, R14, RZ ;  /* 0x0000000e110f7210 */ /* 0x000fe20007ffe0ff */
[----:B------:R-:W-:Y:S01]  /*2050*/  IMAD.IADD R13, R5, 0x1, R12 ;  /* 0x00000001050d7824 */ /* 0x000fe200078e020c */
[----:B------:R-:W-:Y:S01]  /*2060*/  MOV R12, R4 ;  /* 0x00000004000c7202 */ /* 0x000fe20000000f00 */
[----:B------:R-:W-:Y:S01]  /*2070*/  IMAD.X R9, RZ, RZ, ~R9, P0 ;  /* 0x000000ffff097224 */ /* 0x000fe200000e0e09 */
[----:B------:R-:W-:Y:S01]  /*2080*/  IADD3 R86, P0, PT, R86, R119, RZ ;  /* 0x0000007756567210 */ /* 0x000fe20007f1e0ff */
[----:B------:R-:W-:Y:S02]  /*2090*/  IMAD.X R5, R87, 0x1, R106, P1 ;  /* 0x0000000157057824 */ /* 0x000fe400008e066a */
[----:B------:R-:W-:Y:S01]  /*20a0*/  IMAD R85, R9, UR12, RZ ;  /* 0x0000000c09557c24 */ /* 0x000fe2000f8e02ff */
[----:B------:R-:W-:Y:S01]  /*20b0*/  IADD3.X R87, PT, PT, R87, R105, RZ, P0, !PT ;  /* 0x0000006957577210 */ /* 0x000fe200007fe4ff */
[----:B------:R-:W-:Y:S01]  /*20c0*/  IMAD.MOV.U32 R14, RZ, RZ, R16 ;  /* 0x000000ffff0e7224 */ /* 0x000fe200078e0010 */
[----:B------:R-:W-:Y:S01]  /*20d0*/  SHF.L.U64.HI R4, R52, 0x1, R5 ;  /* 0x0000000134047819 */ /* 0x000fe20000010205 */
[----:B------:R-:W-:Y:S01]  /*20e0*/  IMAD R9, R9, R2, RZ ;  /* 0x0000000209097224 */ /* 0x000fe200078e02ff */
[----:B------:R-:W-:Y:S01]  /*20f0*/  SHF.L.U64.HI R87, R86, 0x1, R87 ;  /* 0x0000000156577819 */ /* 0x000fe20000010257 */
[----:B------:R-:W-:-:S02]  /*2100*/  IMAD.SHL.U32 R52, R52, 0x2, RZ ;  /* 0x0000000234347824 */ /* 0x000fc400078e00ff */
[----:B------:R-:W-:Y:S02]  /*2110*/  IMAD.SHL.U32 R86, R86, 0x2, RZ ;  /* 0x0000000256567824 */ /* 0x000fe400078e00ff */
[C---:B------:R-:W-:Y:S02]  /*2120*/  IMAD R85, R6.reuse, UR13, R85 ;  /* 0x0000000d06557c24 */ /* 0x040fe4000f8e0255 */
[----:B------:R-:W-:Y:S01]  /*2130*/  IMAD R9, R6, R3, R9 ;  /* 0x0000000306097224 */ /* 0x000fe200078e0209 */
[----:B------:R-:W-:Y:S01]  /*2140*/  IADD3 R88, P1, PT, R86, UR18, RZ ;  /* 0x0000001256587c10 */ /* 0x000fe2000ff3e0ff */
[----:B------:R-:W-:-:S03]  /*2150*/  IMAD.WIDE.U32 R14, R6, UR12, R14 ;  /* 0x0000000c060e7c25 */ /* 0x000fc6000f8e000e */
[----:B------:R-:W-:Y:S01]  /*2160*/  IADD3.X R89, PT, PT, R87, UR19, RZ, P1, !PT ;  /* 0x0000001357597c10 */ /* 0x000fe20008ffe4ff */
[----:B------:R-:W-:Y:S01]  /*2170*/  IMAD.WIDE.U32 R6, R6, R2, R12 ;  /* 0x0000000206067225 */ /* 0x000fe200078e000c */
[----:B------:R-:W-:Y:S01]  /*2180*/  IADD3 R12, P0, PT, R52, UR18, RZ ;  /* 0x00000012340c7c10 */ /* 0x000fe2000ff1e0ff */
[----:B------:R-:W-:Y:S01]  /*2190*/  USHF.L.U32 UR18, UR12, 0x7, URZ ;  /* 0x000000070c127899 */ /* 0x000fe200080006ff */
[----:B------:R-:W-:Y:S01]  /*21a0*/  LEA R84, P2, R14, UR8, 0x1 ;  /* 0x000000080e547c11 */ /* 0x000fe2000f8408ff */
[----:B------:R-:W-:Y:S01]  /*21b0*/  IMAD.IADD R9, R7, 0x1, R9 ;  /* 0x0000000107097824 */ /* 0x000fe200078e0209 */
[----:B------:R-:W-:Y:S01]  /*21c0*/  IADD3.X R13, PT, PT, R4, UR19, RZ, P0, !PT ;  /* 0x00000013040d7c10 */ /* 0x000fe200087fe4ff */
[----:B------:R-:W3:Y:S01]  /*21d0*/  LDCU UR19, c[0x0][0x440] ;  /* 0x00008800ff1377ac */ /* 0x000ee20008000800 */
[----:B------:R-:W-:Y:S01]  /*21e0*/  IADD3 R85, PT, PT, R15, R85, RZ ;  /* 0x000000550f557210 */ /* 0x000fe20007ffe0ff */
[C---:B------:R-:W-:Y:S01]  /*21f0*/  IMAD R114, R11.reuse, 0x60, RZ ;  /* 0x000000600b727824 */ /* 0x040fe200078e02ff */
[----:B-1----:R-:W-:Y:S01]  /*2200*/  IADD3 R86, P1, PT, R86, UR10, RZ ;  /* 0x0000000a56567c10 */ /* 0x002fe2000ff3e0ff */
[C---:B------:R-:W-:Y:S01]  /*2210*/  IMAD R113, R11.reuse, 0x70, RZ ;  /* 0x000000700b717824 */ /* 0x040fe200078e02ff */
[----:B------:R-:W-:Y:S01]  /*2220*/  LEA.HI.X R85, R14, UR9, R85, 0x1, P2 ;  /* 0x000000090e557c11 */ /* 0x000fe200090f0c55 */
[----:B------:R-:W-:Y:S01]  /*2230*/  IMAD.SHL.U32 R111, R11, 0x40, RZ ;  /* 0x000000400b6f7824 */ /* 0x000fe200078e00ff */
[----:B------:R-:W-:Y:S01]  /*2240*/  LEA R10, P2, R6, UR4, 0x1 ;  /* 0x00000004060a7c11 */ /* 0x000fe2000f8408ff */
[----:B------:R-:W-:Y:S01]  /*2250*/  IMAD.SHL.U32 R95, R2, 0x10, RZ ;  /* 0x00000010025f7824 */ /* 0x000fe200078e00ff */
[----:B------:R-:W-:Y:S01]  /*2260*/  IADD3 R52, P0, PT, R52, UR10, RZ ;  /* 0x0000000a34347c10 */ /* 0x000fe2000ff1e0ff */
[----:B------:R-:W-:Y:S01]  /*2270*/  VIADD R76, R130, 0x10 ;  /* 0x00000010824c7836 */ /* 0x000fe20000000000 */
[----:B------:R-:W-:Y:S01]  /*2280*/  LEA.HI.X R9, R6, UR5, R9, 0x1, P2 ;  /* 0x0000000506097c11 */ /* 0x000fe200090f0c09 */
[----:B------:R-:W-:Y:S01]  /*2290*/  VIADD R74, R130, 0x30 ;  /* 0x00000030824a7836 */ /* 0x000fe20000000000 */
[----:B------:R-:W-:Y:S01]  /*22a0*/  ISETP.GE.AND P2, PT, R100, UR21, PT ;  /* 0x0000001564007c0c */ /* 0x000fe2000bf46270 */
[C---:B------:R-:W-:Y:S01]  /*22b0*/  VIADD R124, R130.reuse, 0x40 ;  /* 0x00000040827c7836 */ /* 0x040fe20000000000 */
[----:B------:R-:W-:Y:S01]  /*22c0*/  IADD3.X R87, PT, PT, R87, UR11, RZ, P1, !PT ;  /* 0x0000000b57577c10 */ /* 0x000fe20008ffe4ff */
[----:B------:R-:W-:Y:S01]  /*22d0*/  VIADD R120, R130, 0x60 ;  /* 0x0000006082787836 */ /* 0x000fe20000000000 */
[----:B------:R-:W-:Y:S01]  /*22e0*/  IADD3.X R53, PT, PT, R4, UR11, RZ, P0, !PT ;  /* 0x0000000b04357c10 */ /* 0x000fe200087fe4ff */
[----:B------:R-:W-:Y:S01]  /*22f0*/  VIADD R118, R130, 0x70 ;  /* 0x0000007082767836 */ /* 0x000fe20000000000 */
[----:B---3--:R-:W-:Y:S01]  /*2300*/  ISETP.GE.AND P1, PT, R100, UR19, PT ;  /* 0x0000001364007c0c */ /* 0x008fe2000bf26270 */
[C---:B------:R-:W-:Y:S01]  /*2310*/  IMAD R109, R55.reuse, -0x80, R70 ;  /* 0xffffff80376d7824 */ /* 0x040fe200078e0246 */
[----:B------:R-:W-:Y:S01]  /*2320*/  IADD3 R93, P0, PT, RZ, -UR23, RZ ;  /* 0x80000017ff5d7c10 */ /* 0x000fe2000ff1e0ff */
[----:B------:R-:W-:Y:S01]  /*2330*/  IMAD R107, R55, -0x80, R62 ;  /* 0xffffff80376b7824 */ /* 0x000fe200078e023e */
[----:B------:R-:W-:Y:S01]  /*2340*/  SHF.R.S32.HI R99, RZ, 0x1f, R111 ;  /* 0x0000001fff637819 */ /* 0x000fe2000001146f */
[----:B------:R-:W-:Y:S01]  /*2350*/  IMAD.MOV.U32 R110, RZ, RZ, R63 ;  /* 0x000000ffff6e7224 */ /* 0x000fe200078e003f */
[----:B------:R-:W-:Y:S01]  /*2360*/  SHF.R.S32.HI R97, RZ, 0x1f, R114 ;  /* 0x0000001fff617819 */ /* 0x000fe20000011472 */
[----:B------:R-:W-:Y:S01]  /*2370*/  IMAD.X R90, RZ, RZ, ~UR18, P0 ;  /* 0x80000012ff5a7e24 */ /* 0x000fe200080e06ff */
[----:B------:R-:W-:Y:S01]  /*2380*/  @P2 LOP3.LUT R61, R61, 0x10, RZ, 0xfc, !PT ;  /* 0x000000103d3d2812 */ /* 0x000fe200078efcff */
[----:B------:R-:W-:Y:S01]  /*2390*/  IMAD.X R92, RZ, RZ, ~R92, P0 ;  /* 0x000000ffff5c7224 */ /* 0x000fe200000e0e5c */
[----:B------:R-:W-:Y:S01]  /*23a0*/  SHF.R.S32.HI R96, RZ, 0x1f, R113 ;  /* 0x0000001fff607819 */ /* 0x000fe20000011471 */
[----:B------:R-:W1:Y:S01]  /*23b0*/  LDCU.64 UR4, c[0x0][0x3b8] ;  /* 0x00007700ff0477ac */ /* 0x000e620008000a00 */
[----:B------:R-:W-:-:S02]  /*23c0*/  LOP3.LUT R61, R61, 0xffffffbf, RZ, 0xc0, !PT ;  /* 0xffffffbf3d3d7812 */ /* 0x000fc400078ec0ff */
[C---:B------:R-:W-:Y:S01]  /*23d0*/  SHF.R.S64 R91, R93.reuse, 0x1f, R90 ;  /* 0x0000001f5d5b7819 */ /* 0x040fe2000000105a */
[----:B------:R-:W3:Y:S01]  /*23e0*/  LDCU.64 UR12, c[0x0][0x4e0] ;  /* 0x00009c00ff0c77ac */ /* 0x000ee20008000a00 */
[----:B------:R-:W-:Y:S02]  /*23f0*/  SHF.R.S64 R93, R93, 0x1f, R92 ;  /* 0x0000001f5d5d7819 */ /* 0x000fe4000000105c */
[----:B------:R-:W-:Y:S01]  /*2400*/  @P1 LOP3.LUT R61, R61, 0x40, RZ, 0xfc, !PT ;  /* 0x000000403d3d1812 */ /* 0x000fe200078efcff */
[----:B------:R-:W4:Y:S01]  /*2410*/  LDCU.128 UR8, c[0x0][0x3a0] ;  /* 0x00007400ff0877ac */ /* 0x000f220008000c00 */
[----:B------:R-:W-:Y:S02]  /*2420*/  MOV R15, UR20 ;  /* 0x00000014000f7c02 */ /* 0x000fe40008000f00 */
[----:B------:R-:W-:Y:S02]  /*2430*/  SHF.R.S32.HI R90, RZ, 0x1f, R90 ;  /* 0x0000001fff5a7819 */ /* 0x000fe4000001145a */
[----:B--2---:R-:W-:-:S07]  /*2440*/  SHF.R.S32.HI R92, RZ, 0x1f, R92 ;  /* 0x0000001fff5c7819 */ /* 0x004fce000001145c */
.L_x_4785:
[----:B------:R-:W-:Y:S01]  /*2450*/  LOP3.LUT P0, RZ, R61, 0x10, RZ, 0xc0, !PT ;  /* 0x000000103dff7812 */ /* 0x000fe2000780c0ff */
[----:B------:R-:W-:Y:S01]  /*2460*/  VIADD R107, R107, 0x80 ;  /* 0x000000806b6b7836 */ /* 0x000fe20000000000 */
[----:B------:R-:W-:Y:S01]  /*2470*/  LOP3.LUT P2, RZ, R61, 0x40, RZ, 0xc0, !PT ;  /* 0x000000403dff7812 */ /* 0x000fe2000784c0ff */
[----:B------:R-:W-:Y:S01]  /*2480*/  VIADD R109, R109, 0x80 ;  /* 0x000000806d6d7836 */ /* 0x000fe20000000000 */
[----:B------:R-:W-:Y:S01]  /*2490*/  LOP3.LUT R61, R61, 0xffffffef, RZ, 0xc0, !PT ;  /* 0xffffffef3d3d7812 */ /* 0x000fe200078ec0ff */
[----:B------:R-:W-:Y:S01]  /*24a0*/  VIADD R108, R108, 0xffffffff ;  /* 0xffffffff6c6c7836 */ /* 0x000fe20000000000 */
[C---:B------:R-:W-:Y:S01]  /*24b0*/  ISETP.GE.OR P0, PT, R130.reuse, R107, P0 ;  /* 0x0000006b8200720c */ /* 0x040fe20000706670 */
[----:B------:R-:W-:Y:S01]  /*24c0*/  BSSY.RECONVERGENT B1, `(.L_x_4748) ;  /* 0x00005c4000017945 */ /* 0x000fe20003800200 */
[----:B------:R-:W-:Y:S02]  /*24d0*/  IMAD.MOV.U32 R128, RZ, RZ, R110 ;  /* 0x000000ffff807224 */ /* 0x000fe400078e006e */
[----:B------:R-:W-:Y:S01]  /*24e0*/  ISETP.LT.OR P4, PT, R130, R109, P0 ;  /* 0x0000006d8200720c */ /* 0x000fe20000781670 */
[----:B------:R-:W-:Y:S01]  /*24f0*/  VIADD R110, R110, 0xffffff80 ;  /* 0xffffff806e6e7836 */ /* 0x000fe20000000000 */
[C---:B------:R-:W-:Y:S02]  /*2500*/  ISETP.GE.OR P0, PT, R75.reuse, R107, P2 ;  /* 0x0000006b4b00720c */ /* 0x040fe40001706670 */
[----:B------:R-:W-:Y:S02]  /*2510*/  P2R R0, PR, RZ, 0x10 ;  /* 0x00000010ff007803 */ /* 0x000fe40000000000 */
[----:B------:R-:W-:Y:S02]  /*2520*/  ISETP.LT.OR P6, PT, R75, R109, P0 ;  /* 0x0000006d4b00720c */ /* 0x000fe400007c1670 */
[C---:B------:R-:W-:Y:S02]  /*2530*/  ISETP.GE.OR P0, PT, R74.reuse, R107, P2 ;  /* 0x0000006b4a00720c */ /* 0x040fe40001706670 */
[----:B------:R-:W-:Y:S02]  /*2540*/  @P2 LOP3.LUT R61, R61, 0x10, RZ, 0xfc, !PT ;  /* 0x000000103d3d2812 */ /* 0x000fe400078efcff */
[----:B------:R-:W-:Y:S01]  /*2550*/  ISETP.LT.OR P5, PT, R74, R109, P0 ;  /* 0x0000006d4a00720c */ /* 0x000fe200007a1670 */
[----:B----4-:R-:W2:Y:S01]  /*2560*/  @!P4 LDG.E.128 R20, desc[UR6][R84.64] ;  /* 0x000000065414c981 */ /* 0x010ea2000c1e1d00 */
[----:B------:R-:W-:Y:S01]  /*2570*/  @!P4 IMAD.MOV.U32 R81, RZ, RZ, R79 ;  /* 0x000000ffff51c224 */ /* 0x000fe200078e004f */
[C---:B------:R-:W-:Y:S02]  /*2580*/  ISETP.GE.OR P0, PT, R122.reuse, R107, P2 ;  /* 0x0000006b7a00720c */ /* 0x040fe40001706670 */
[----:B------:R-:W-:Y:S02]  /*2590*/  LOP3.LUT R61, R61, 0xfffffffe, RZ, 0xc0, !PT ;  /* 0xfffffffe3d3d7812 */ /* 0x000fe400078ec0ff */
[----:B------:R-:W5:Y:S01]  /*25a0*/  @!P6 LDC.64 R18, c[0x0][0x3c0] ;  /* 0x0000f000ff12eb82 */ /* 0x000f620000000a00 */
[----:B------:R-:W-:Y:S02]  /*25b0*/  ISETP.LT.OR P1, PT, R122, R109, P0 ;  /* 0x0000006d7a00720c */ /* 0x000fe40000721670 */
[----:B------:R-:W-:Y:S03]  /*25c0*/  LEA R28, P0, R69, R80, 0x1 ;  /* 0x00000050451c7211 */ /* 0x000fe600078008ff */
[----:B------:R-:W-:Y:S02]  /*25d0*/  @P5 LOP3.LUT R61, R61, 0x1, RZ, 0xfc, !PT ;  /* 0x000000013d3d5812 */ /* 0x000fe400078efcff */
[----:B------:R-:W1:Y:S01]  /*25e0*/  @!P5 LDC.64 R16, c[0x0][0x4b0] ;  /* 0x00012c00ff10db82 */ /* 0x000e620000000a00 */
[----:B------:R-:W-:Y:S02]  /*25f0*/  LEA.HI.X R29, R69, R79, R68, 0x1, P0 ;  /* 0x0000004f451d7211 */ /* 0x000fe400000f0c44 */
[----:B------:R-:W-:Y:S04]  /*2600*/  LOP3.LUT R61, R61, 0xfffffffd, RZ, 0xc0, !PT ;  /* 0xfffffffd3d3d7812 */ /* 0x000fe800078ec0ff */
[----:B------:R-:W-:Y:S01]  /*2610*/  @P1 LOP3.LUT R61, R61, 0x2, RZ, 0xfc, !PT ;  /* 0x000000023d3d1812 */ /* 0x000fe200078efcff */
[----:B------:R-:W3:Y:S03]  /*2620*/  @!P5 LDC.64 R6, c[0x0][0x3c0] ;  /* 0x0000f000ff06db82 */ /* 0x000ee60000000a00 */
[----:B------:R-:W-:Y:S05]  /*2630*/  LOP3.LUT R61, R61, 0xfffffffb, RZ, 0xc0, !PT ;  /* 0xfffffffb3d3d7812 */ /* 0x000fea00078ec0ff */
[----:B------:R-:W4:Y:S01]  /*2640*/  @!P1 LDC.64 R4, c[0x0][0x4b0] ;  /* 0x00012c00ff049b82 */ /* 0x000f220000000a00 */
[C---:B-----5:R-:W-:Y:S04]  /*2650*/  @!P6 LEA R38, P0, R18.reuse, R28, 0x5 ;  /* 0x0000001c1226e211 */ /* 0x060fe800078028ff */
[----:B------:R-:W-:Y:S02]  /*2660*/  @!P6 LEA.HI.X R39, R18, R29, R19, 0x5, P0 ;  /* 0x0000001d1227e211 */ /* 0x000fe400000f2c13 */
[----:B------:R-:W-:Y:S01]  /*2670*/  IADD3 R30, P0, PT, R84, UR17, RZ ;  /* 0x00000011541e7c10 */ /* 0x000fe2000ff1e0ff */
[----:B------:R-:W5:Y:S03]  /*2680*/  @!P1 LDC.64 R2, c[0x0][0x3c0] ;  /* 0x0000f000ff029b82 */ /* 0x000f660000000a00 */
[----:B------:R-:W-:Y:S02]  /*2690*/  IADD3.X R31, PT, PT, R85, UR16, RZ, P0, !PT ;  /* 0x00000010551f7c10 */ /* 0x000fe400087fe4ff */
[C---:B-1----:R-:W-:Y:S04]  /*26a0*/  @!P5 LEA R18, P0, R16.reuse, R30, 0x6 ;  /* 0x0000001e1012d211 */ /* 0x042fe800078030ff */
[----:B------:R-:W-:Y:S02]  /*26b0*/  @!P5 LEA.HI.X R19, R16, R31, R17, 0x6, P0 ;  /* 0x0000001f1013d211 */ /* 0x000fe400000f3411 */
[C---:B---3--:R-:W-:Y:S04]  /*26c0*/  @!P5 LEA R36, P0, R6.reuse, R28, 0x6 ;  /* 0x0000001c0624d211 */ /* 0x048fe800078030ff */
[----:B------:R-:W-:Y:S02]  /*26d0*/  @!P5 LEA.HI.X R37, R6, R29, R7, 0x6, P0 ;  /* 0x0000001d0625d211 */ /* 0x000fe400000f3407 */
[C---:B----4-:R-:W-:Y:S04]  /*26e0*/  @!P1 LEA R34, P0, R4.reuse, R30, 0x7 ;  /* 0x0000001e04229211 */ /* 0x050fe800078038ff */
[----:B------:R-:W-:Y:S02]  /*26f0*/  @!P1 LEA.HI.X R35, R4, R31, R5, 0x7, P0 ;  /* 0x0000001f04239211 */ /* 0x000fe400000f3c05 */
[C---:B-----5:R-:W-:Y:S04]  /*2700*/  @!P1 LEA R32, P0, R2.reuse, R28, 0x7 ;  /* 0x0000001c02209211 */ /* 0x060fe800078038ff */
[----:B------:R-:W-:Y:S02]  /*2710*/  @!P1 LEA.HI.X R33, R2, R29, R3, 0x7, P0 ;  /* 0x0000001d02219211 */ /* 0x000fe400000f3c03 */
[----:B------:R-:W-:Y:S04]  /*2720*/  @!P6 IADD3 R40, P0, PT, R30, UR17, RZ ;  /* 0x000000111e28ec10 */ /* 0x000fe8000ff1e0ff */
[----:B------:R-:W-:Y:S02]  /*2730*/  @!P6 IADD3.X R41, PT, PT, R31, UR16, RZ, P0, !PT ;  /* 0x000000101f29ec10 */ /* 0x000fe400087fe4ff */
[C---:B------:R-:W-:Y:S04]  /*2740*/  ISETP.GE.OR P0, PT, R76.reuse, R107, P2 ;  /* 0x0000006b4c00720c */ /* 0x040fe80001706670 */
[----:B------:R-:W-:Y:S02]  /*2750*/  ISETP.LT.OR P3, PT, R76, R109, P0 ;  /* 0x0000006d4c00720c */ /* 0x000fe40000761670 */
[----:B------:R-:W-:Y:S11]  /*2760*/  ISETP.GE.OR P0, PT, R124, R107, P2 ;  /* 0x0000006b7c00720c */ /* 0x000ff60001706670 */
[----:B------:R-:W-:Y:S04]  /*2770*/  @P3 LOP3.LUT R61, R61, 0x4, RZ, 0xfc, !PT ;  /* 0x000000043d3d3812 */ /* 0x000fe800078efcff */
[----:B------:R-:W-:Y:S01]  /*2780*/  LOP3.LUT R61, R61, 0xffffffdf, RZ, 0xc0, !PT ;  /* 0xffffffdf3d3d7812 */ /* 0x000fe200078ec0ff */
[----:B--2---:R1:W-:Y:S01]  /*2790*/  @!P4 STG.E.128 desc[UR6][R80.64], R20 ;  /* 0x000000145000c986 */ /* 0x0043e2000c101d06 */
[----:B------:R-:W-:Y:S05]  /*27a0*/  ISETP.GT.AND P4, PT, R108, R77, PT ;  /* 0x0000004d6c00720c */ /* 0x000fea0003f84270 */
[----:B------:R-:W2:Y:S08]  /*27b0*/  @!P3 LDG.E.128 R24, desc[UR6][R30.64] ;  /* 0x000000061e18b981 */ /* 0x000eb0000c1e1d00 */
[----:B------:R-:W-:Y:S02]  /*27c0*/  @P4 LOP3.LUT R61, R61, 0x20, RZ, 0xfc, !PT ;  /* 0x000000203d3d4812 */ /* 0x000fe400078efcff */
[-C--:B------:R-:W-:Y:S02]  /*27d0*/  ISETP.GE.AND P4, PT, R118, R109.reuse, PT ;  /* 0x0000006d7600720c */ /* 0x080fe40003f86270 */
[----:B------:R-:W-:Y:S11]  /*27e0*/  LOP3.LUT R61, R61, 0xfffffff7, RZ, 0xc0, !PT ;  /* 0xfffffff73d3d7812 */ /* 0x000ff600078ec0ff */
[----:B------:R-:W-:Y:S02]  /*27f0*/  @P4 LOP3.LUT R61, R61, 0x8, RZ, 0xfc, !PT ;  /* 0x000000083d3d4812 */ /* 0x000fe400078efcff */
[----:B------:R-:W-:Y:S01]  /*2800*/  ISETP.NE.AND P4, PT, R0, RZ, PT ;  /* 0x000000ff0000720c */ /* 0x000fe20003f85270 */
[----:B--2---:R-:W-:Y:S01]  /*2810*/  @!P3 STG.E.128 desc[UR6][R28.64], R24 ;  /* 0x000000181c00b986 */ /* 0x004fe2000c101d06 */
[----:B------:R-:W-:Y:S02]  /*2820*/  ISETP.LT.OR P3, PT, R124, R109, P0 ;  /* 0x0000006d7c00720c */ /* 0x000fe40000761670 */
[----:B------:R-:W-:Y:S03]  /*2830*/  ISETP.GE.OR P0, PT, R120, R107, P2 ;  /* 0x0000006b7800720c */ /* 0x000fe60001706670 */
[----:B------:R-:W2:Y:S08]  /*2840*/  @!P6 LDG.E.128 R4, desc[UR6][R40.64] ;  /* 0x000000062804e981 */ /* 0x000eb0000c1e1d00 */
[----:B------:R-:W3:Y:S02]  /*2850*/  @!P3 LDC.64 R2, c[0x0][0x4b0] ;  /* 0x00012c00ff02bb82 */ /* 0x000ee40000000a00 */
[----:B---3--:R-:W-:Y:S04]  /*2860*/  @!P3 IMAD.WIDE.U32 R42, R2, 0x60, R30 ;  /* 0x00000060022ab825 */ /* 0x008fe800078e001e */
[----:B------:R-:W-:Y:S04]  /*2870*/  @!P3 IMAD R3, R3, 0x60, RZ ;  /* 0x000000600303b824 */ /* 0x000fe800078e02ff */
[----:B------:R-:W-:Y:S02]  /*2880*/  @!P3 IMAD.IADD R43, R43, 0x1, R3 ;  /* 0x000000012b2bb824 */ /* 0x000fe400078e0203 */
[----:B------:R-:W3:Y:S02]  /*2890*/  @!P3 LDC.64 R2, c[0x0][0x3c0] ;  /* 0x0000f000ff02bb82 */ /* 0x000ee40000000a00 */
[----:B---3--:R-:W-:Y:S02]  /*28a0*/  @!P3 IMAD R3, R3, 0x60, RZ ;  /* 0x000000600303b824 */ /* 0x008fe400078e02ff */
[----:B-1----:R-:W-:Y:S04]  /*28b0*/  @!P3 IMAD.WIDE.U32 R20, R2, 0x60, R28 ;  /* 0x000000600214b825 */ /* 0x002fe800078e001c */
[----:B------:R-:W-:Y:S01]  /*28c0*/  @!P3 IMAD.IADD R21, R21, 0x1, R3 ;  /* 0x000000011515b824 */ /* 0x000fe200078e0203 */
[----:B--2---:R1:W-:Y:S06]  /*28d0*/  @!P6 STG.E.128 desc[UR6][R38.64], R4 ;  /* 0x000000042600e986 */ /* 0x0043ec000c101d06 */
[----:B------:R-:W2:Y:S06]  /*28e0*/  @!P5 LDG.E.128 R16, desc[UR6][R18.64] ;  /* 0x000000061210d981 */ /* 0x000eac000c1e1d00 */
[----:B--2---:R2:W-:Y:S01]  /*28f0*/  @!P5 STG.E.128 desc[UR6][R36.64], R16 ;  /* 0x000000102400d986 */ /* 0x0045e2000c101d06 */
[----:B------:R-:W-:Y:S02]  /*2900*/  ISETP.LT.OR P5, PT, R120, R109, P0 ;  /* 0x0000006d7800720c */ /* 0x000fe400007a1670 */
[----:B------:R-:W-:Y:S03]  /*2910*/  ISETP.GE.AND P0, PT, R118, R107, PT ;  /* 0x0000006b7600720c */ /* 0x000fe60003f06270 */
[----:B-1----:R-:W3:Y:S01]  /*2920*/  @!P3 LDG.E.128 R4, desc[UR6][R42.64] ;  /* 0x000000062a04b981 */ /* 0x002ee2000c1e1d00 */
[----:B------:R-:W-:Y:S02]  /*2930*/  ISETP.GE.OR P2, PT, R100, UR19, P0 ;  /* 0x0000001364007c0c */ /* 0x000fe40008746670 */
[----:B------:R-:W-:Y:S05]  /*2940*/  ISETP.NE.AND P0, PT, R15, RZ, PT ;  /* 0x000000ff0f00720c */ /* 0x000fea0003f05270 */
[----:B------:R-:W1:Y:S02]  /*2950*/  @!P5 LDC.64 R2, c[0x0][0x4b0] ;  /* 0x00012c00ff02db82 */ /* 0x000e640000000a00 */
[----:B-1----:R-:W-:Y:S02]  /*2960*/  @!P5 IMAD R3, R3, 0xa0, RZ ;  /* 0x000000a00303d824 */ /* 0x002fe400078e02ff */
[----:B--2---:R-:W-:Y:S04]  /*2970*/  @!P5 IMAD.WIDE.U32 R16, R2, 0xa0, R30 ;  /* 0x000000a00210d825 */ /* 0x004fe800078e001e */
[----:B------:R-:W-:Y:S01]  /*2980*/  @!P5 IMAD.IADD R17, R17, 0x1, R3 ;  /* 0x000000011111d824 */ /* 0x000fe200078e0203 */
[----:B---3--:R1:W-:Y:S02]  /*2990*/  @!P3 STG.E.128 desc[UR6][R20.64], R4 ;  /* 0x000000041400b986 */ /* 0x0083e4000c101d06 */
[----:B-1----:R-:W1:Y:S04]  /*29a0*/  @!P5 LDC.64 R4, c[0x0][0x3c0] ;  /* 0x0000f000ff04db82 */ /* 0x002e680000000a00 */
[----:B------:R-:W2:Y:S01]  /*29b0*/  @!P1 LDG.E.128 R20, desc[UR6][R34.64] ;  /* 0x0000000622149981 */ /* 0x000ea2000c1e1d00 */
[----:B-1----:R-:W-:Y:S02]  /*29c0*/  @!P5 IMAD R5, R5, 0xa0, RZ ;  /* 0x000000a00505d824 */ /* 0x002fe400078e02ff */
[----:B------:R-:W-:Y:S04]  /*29d0*/  @!P5 IMAD.WIDE.U32 R6, R4, 0xa0, R28 ;  /* 0x000000a00406d825 */ /* 0x000fe800078e001c */
[----:B------:R-:W-:Y:S01]  /*29e0*/  @!P5 IMAD.IADD R7, R7, 0x1, R5 ;  /* 0x000000010707d824 */ /* 0x000fe200078e0205 */
[----:B--2---:R-:W-:Y:S01]  /*29f0*/  @!P1 STG.E.128 desc[UR6][R32.64], R20 ;  /* 0x0000001420009986 */ /* 0x004fe2000c101d06 */
[----:B------:R-:W-:Y:S05]  /*2a00*/  ISETP.LT.OR P1, PT, R118, R109, P2 ;  /* 0x0000006d7600720c */ /* 0x000fea0001721670 */
[----:B------:R-:W2:Y:S08]  /*2a10*/  @!P5 LDG.E.128 R16, desc[UR6][R16.64] ;  /* 0x000000061010d981 */ /* 0x000eb0000c1e1d00 */
[----:B------:R-:W1:Y:S02]  /*2a20*/  @!P1 LDC.64 R2, c[0x0][0x4b0] ;  /* 0x00012c00ff029b82 */ /* 0x000e640000000a00 */
[----:B-1----:R-:W-:Y:S02]  /*2a30*/  @!P1 IMAD R3, R3, 0xc0, RZ ;  /* 0x000000c003039824 */ /* 0x002fe400078e02ff */
[----:B------:R-:W-:Y:S04]  /*2a40*/  @!P1 IMAD.WIDE.U32 R30, R2, 0xc0, R30 ;  /* 0x000000c0021e9825 */ /* 0x000fe800078e001e */
[----:B------:R-:W-:Y:S02]  /*2a50*/  @!P1 IMAD.IADD R31, R31, 0x1, R3 ;  /* 0x000000011f1f9824 */ /* 0x000fe400078e0203 */
[----:B------:R-:W1:Y:S02]  /*2a60*/  @!P1 LDC.64 R2, c[0x0][0x3c0] ;  /* 0x0000f000ff029b82 */ /* 0x000e640000000a00 */
[----:B-1----:R-:W-:Y:S04]  /*2a70*/  @!P1 IMAD.WIDE.U32 R28, R2, 0xc0, R28 ;  /* 0x000000c0021c9825 */ /* 0x002fe800078e001c */
[----:B------:R-:W-:Y:S04]  /*2a80*/  @!P1 IMAD R3, R3, 0xc0, RZ ;  /* 0x000000c003039824 */ /* 0x000fe800078e02ff */
[----:B------:R-:W-:Y:S01]  /*2a90*/  @!P1 IMAD.IADD R29, R29, 0x1, R3 ;  /* 0x000000011d1d9824 */ /* 0x000fe200078e0203 */
[----:B--2---:R1:W-:Y:S06]  /*2aa0*/  @!P5 STG.E.128 desc[UR6][R6.64], R16 ;  /* 0x000000100600d986 */ /* 0x0043ec000c101d06 */
[----:B-1----:R-:W2:Y:S06]  /*2ab0*/  @!P1 LDG.E.128 R4, desc[UR6][R30.64] ;  /* 0x000000061e049981 */ /* 0x002eac000c1e1d00 */
[----:B--2---:R1:W-:Y:S01]  /*2ac0*/  @!P1 STG.E.128 desc[UR6][R28.64], R4 ;  /* 0x000000041c009986 */ /* 0x0043e2000c101d06 */
[----:B------:R-:W-:Y:S05]  /*2ad0*/  @P0 BRA `(.L_x_4749) ;  /* 0x0000000400180947 */ /* 0x000fea0003800000 */
[----:B------:R-:W2:Y:S01]  /*2ae0*/  @!P6 LDC.64 R2, c[0x0][0x4a8] ;  /* 0x00012a00ff02eb82 */ /* 0x000ea20000000a00 */
[----:B------:R-:W-:Y:S01]  /*2af0*/  @!P4 IMAD.MOV.U32 R8, RZ, RZ, R10 ;  /* 0x000000ffff08c224 */ /* 0x000fe200078e000a */
[----:B------:R-:W-:Y:S01]  /*2b00*/  LEA R26, P0, R95, R10, 0x1 ;  /* 0x0000000a5f1a7211 */ /* 0x000fe200078008ff */
[----:B------:R-:W-:Y:S01]  /*2b10*/  IMAD.MOV.U32 R15, RZ, RZ, RZ ;  /* 0x000000ffff0f7224 */ /* 0x000fe200078e00ff */
[----:B------:R-:W-:Y:S02]  /*2b20*/  LOP3.LUT P2, RZ, R61, 0x2, RZ, 0xc0, !PT ;  /* 0x000000023dff7812 */ /* 0x000fe4000784c0ff */
[----:B------:R-:W3:Y:S01]  /*2b30*/  @!P4 LDG.E.128 R16, desc[UR6][R8.64] ;  /* 0x000000060810c981 */ /* 0x000ee2000c1e1d00 */
[----:B------:R-:W-:Y:S02]  /*2b40*/  LEA.HI.X R27, R95, R9, R94, 0x1, P0 ;  /* 0x000000095f1b7211 */ /* 0x000fe400000f0c5e */
[C---:B------:R-:W-:Y:S04]  /*2b50*/  LEA R24, P0, R72.reuse, R82, 0x1 ;  /* 0x0000005248187211 */ /* 0x040fe800078008ff */
[----:B------:R-:W-:Y:S01]  /*2b60*/  LEA.HI.X R25, R72, R83, R71, 0x1, P0 ;  /* 0x0000005348197211 */ /* 0x000fe200000f0c47 */
[----:B---3--:R3:W-:Y:S01]  /*2b70*/  @!P4 STG.E.128 desc[UR6][R82.64], R16 ;  /* 0x000000105200c986 */ /* 0x0087e2000c101d06 */
[C---:B--2---:R-:W-:Y:S02]  /*2b80*/  @!P6 LEA R22, P0, R2.reuse, R26, 0x5 ;  /* 0x0000001a0216e211 */ /* 0x044fe400078028ff */
[C---:B------:R-:W-:Y:S02]  /*2b90*/  LOP3.LUT P4, RZ, R61.reuse, 0x1, RZ, 0xc0, !PT ;  /* 0x000000013dff7812 */ /* 0x040fe4000788c0ff */
[----:B------:R-:W-:Y:S02]  /*2ba0*/  @!P6 LEA.HI.X R23, R2, R27, R3, 0x5, P0 ;  /* 0x0000001b0217e211 */ /* 0x000fe400000f2c03 */
[----:B------:R-:W2:Y:S02]  /*2bb0*/  @!P6 LDC.64 R2, c[0x0][0x3b8] ;  /* 0x0000ee00ff02eb82 */ /* 0x000ea40000000a00 */
[C---:B--2---:R-:W-:Y:S04]  /*2bc0*/  @!P6 LEA R20, P0, R2.reuse, R24, 0x5 ;  /* 0x000000180214e211 */ /* 0x044fe800078028ff */
[----:B------:R-:W-:Y:S03]  /*2bd0*/  @!P6 LEA.HI.X R21, R2, R25, R3, 0x5, P0 ;  /* 0x000000190215e211 */ /* 0x000fe600000f2c03 */
[----:B------:R-:W2:Y:S01]  /*2be0*/  @!P4 LDC.64 R2, c[0x0][0x4a8] ;  /* 0x00012a00ff02cb82 */ /* 0x000ea20000000a00 */
[----:B------:R-:W-:Y:S11]  /*2bf0*/  LOP3.LUT P0, RZ, R61, 0x4, RZ, 0xc0, !PT ;  /* 0x000000043dff7812 */ /* 0x000ff6000780c0ff */
[----:B------:R-:W-:Y:S02]  /*2c00*/  @!UPT UIADD3 URZ, UPT, UPT, URZ, URZ, URZ ;  /* 0x000000fffffff290 */ /* 0x000fe4000fffe0ff */
[----:B-1----:R-:W4:Y:S05]  /*2c10*/  @!P0 LDG.E.128 R4, desc[UR6][R26.64] ;  /* 0x000000061a048981 */ /* 0x002f2a000c1e1d00 */
[----:B----4-:R1:W-:Y:S01]  /*2c20*/  @!P0 STG.E.128 desc[UR6][R24.64], R4 ;  /* 0x0000000418008986 */ /* 0x0103e2000c101d06 */
[C---:B--2---:R-:W-:Y:S04]  /*2c30*/  @!P4 LEA R32, P0, R2.reuse, R26, 0x6 ;  /* 0x0000001a0220c211 */ /* 0x044fe800078030ff */
[----:B---3--:R-:W2:Y:S01]  /*2c40*/  @!P6 LDG.E.128 R16, desc[UR6][R22.64] ;  /* 0x000000061610e981 */ /* 0x008ea2000c1e1d00 */
[----:B------:R-:W-:Y:S02]  /*2c50*/  @!P4 LEA.HI.X R33, R2, R27, R3, 0x6, P0 ;  /* 0x0000001b0221c211 */ /* 0x000fe400000f3403 */
[----:B------:R-:W3:Y:S02]  /*2c60*/  @!P4 LDC.64 R2, c[0x0][0x3b8] ;  /* 0x0000ee00ff02cb82 */ /* 0x000ee40000000a00 */
[C---:B---3--:R-:W-:Y:S04]  /*2c70*/  @!P4 LEA R30, P0, R2.reuse, R24, 0x6 ;  /* 0x00000018021ec211 */ /* 0x048fe800078030ff */
[----:B------:R-:W-:Y:S02]  /*2c80*/  @!P4 LEA.HI.X R31, R2, R25, R3, 0x6, P0 ;  /* 0x00000019021fc211 */ /* 0x000fe400000f3403 */
[----:B------:R-:W3:Y:S02]  /*2c90*/  @!P2 LDC.64 R2, c[0x0][0x4a8] ;  /* 0x00012a00ff02ab82 */ /* 0x000ee40000000a00 */
[C---:B---3--:R-:W-:Y:S04]  /*2ca0*/  @!P2 LEA R28, P0, R2.reuse, R26, 0x7 ;  /* 0x0000001a021ca211 */ /* 0x048fe800078038ff */
[----:B------:R-:W-:Y:S02]  /*2cb0*/  @!P2 LEA.HI.X R29, R2, R27, R3, 0x7, P0 ;  /* 0x0000001b021da211 */ /* 0x000fe400000f3c03 */
[----:B------:R-:W3:Y:S02]  /*2cc0*/  @!P3 LDC.64 R2, c[0x0][0x4a8] ;  /* 0x00012a00ff02bb82 */ /* 0x000ee40000000a00 */
[----:B---3--:R-:W-:Y:S02]  /*2cd0*/  @!P3 IMAD R3, R3, 0x60, RZ ;  /* 0x000000600303b824 */ /* 0x008fe400078e02ff */
[----:B------:R-:W-:Y:S04]  /*2ce0*/  @!P3 IMAD.WIDE.U32 R34, R2, 0x60, R26 ;  /* 0x000000600222b825 */ /* 0x000fe800078e001a */
[----:B------:R-:W-:Y:S02]  /*2cf0*/  @!P3 IMAD.IADD R35, R35, 0x1, R3 ;  /* 0x000000012323b824 */ /* 0x000fe400078e0203 */
[----:B------:R-:W3:Y:S02]  /*2d00*/  @!P3 LDC.64 R2, c[0x0][0x3b8] ;  /* 0x0000ee00ff02bb82 */ /* 0x000ee40000000a00 */
[----:B---3--:R-:W-:Y:S01]  /*2d10*/  @!P3 IMAD R3, R3, 0x60, RZ ;  /* 0x000000600303b824 */ /* 0x008fe200078e02ff */
[----:B--2---:R2:W-:Y:S05]  /*2d20*/  @!P6 STG.E.128 desc[UR6][R20.64], R16 ;  /* 0x000000101400e986 */ /* 0x0045ea000c101d06 */
[----:B-1----:R-:W3:Y:S05]  /*2d30*/  @!P4 LDG.E.128 R4, desc[UR6][R32.64] ;  /* 0x000000062004c981 */ /* 0x002eea000c1e1d00 */
[----:B---3--:R1:W-:Y:S05]  /*2d40*/  @!P4 STG.E.128 desc[UR6][R30.64], R4 ;  /* 0x000000041e00c986 */ /* 0x0083ea000c101d06 */
[----:B--2---:R-:W2:Y:S01]  /*2d50*/  @!P3 LDG.E.128 R20, desc[UR6][R34.64] ;  /* 0x000000062214b981 */ /* 0x004ea2000c1e1d00 */
[----:B-1----:R-:W-:Y:S04]  /*2d60*/  @!P3 IMAD.WIDE.U32 R4, R2, 0x60, R24 ;  /* 0x000000600204b825 */ /* 0x002fe800078e0018 */
[----:B------:R-:W-:Y:S02]  /*2d70*/  @!P3 IMAD.IADD R5, R5, 0x1, R3 ;  /* 0x000000010505b824 */ /* 0x000fe400078e0203 */
[----:B------:R-:W1:Y:S02]  /*2d80*/  @!P5 LDC.64 R2, c[0x0][0x4a8] ;  /* 0x00012a00ff02db82 */ /* 0x000e640000000a00 */
[----:B-1----:R-:W-:Y:S02]  /*2d90*/  @!P5 IMAD R3, R3, 0xa0, RZ ;  /* 0x000000a00303d824 */ /* 0x002fe400078e02ff */
[----:B------:R-:W-:Y:S04]  /*2da0*/  @!P5 IMAD.WIDE.U32 R6, R2, 0xa0, R26 ;  /* 0x000000a00206d825 */ /* 0x000fe800078e001a */
[----:B------:R-:W-:Y:S02]  /*2db0*/  @!P5 IMAD.IADD R7, R7, 0x1, R3 ;  /* 0x000000010707d824 */ /* 0x000fe400078e0203 */
[----:B------:R-:W1:Y:S02]  /*2dc0*/  @!P5 LDC.64 R2, c[0x0][0x3b8] ;  /* 0x0000ee00ff02db82 */ /* 0x000e640000000a00 */
[----:B-1----:R-:W-:Y:S01]  /*2dd0*/  @!P5 IMAD R3, R3, 0xa0, RZ ;  /* 0x000000a00303d824 */ /* 0x002fe200078e02ff */
[----:B--2---:R1:W-:Y:S05]  /*2de0*/  @!P3 STG.E.128 desc[UR6][R4.64], R20 ;  /* 0x000000140400b986 */ /* 0x0043ea000c101d06 */
[----:B------:R-:W2:Y:S01]  /*2df0*/  @!P2 LDG.E.128 R16, desc[UR6][R28.64] ;  /* 0x000000061c10a981 */ /* 0x000ea2000c1e1d00 */
[----:B-1----:R-:W1:Y:S01]  /*2e00*/  @!P2 LDC.64 R4, c[0x0][0x3b8] ;  /* 0x0000ee00ff04ab82 */ /* 0x002e620000000a00 */
[----:B------:R-:W-:Y:S04]  /*2e10*/  @!P5 IMAD.WIDE.U32 R20, R2, 0xa0, R24 ;  /* 0x000000a00214d825 */ /* 0x000fe800078e0018 */
[----:B------:R-:W-:Y:S01]  /*2e20*/  @!P5 IMAD.IADD R21, R21, 0x1, R3 ;  /* 0x000000011515d824 */ /* 0x000fe200078e0203 */
[C---:B-1----:R-:W-:Y:S04]  /*2e30*/  @!P2 LEA R30, P0, R4.reuse, R24, 0x7 ;  /* 0x00000018041ea211 */ /* 0x042fe800078038ff */
[----:B------:R-:W-:Y:S05]  /*2e40*/  @!P2 LEA.HI.X R31, R4, R25, R5, 0x7, P0 ;  /* 0x00000019041fa211 */ /* 0x000fea00000f3c05 */
[----:B--2---:R2:W-:Y:S05]  /*2e50*/  @!P2 STG.E.128 desc[UR6][R30.64], R16 ;  /* 0x000000101e00a986 */ /* 0x0045ea000c101d06 */
[----:B------:R-:W3:Y:S05]  /*2e60*/  @!P5 LDG.E.128 R4, desc[UR6][R6.64] ;  /* 0x000000060604d981 */ /* 0x000eea000c1e1d00 */
[----:B---3--:R2:W-:Y:S01]  /*2e70*/  @!P5 STG.E.128 desc[UR6][R20.64], R4 ;  /* 0x000000041400d986 */ /* 0x0085e2000c101d06 */
[----:B------:R-:W-:Y:S05]  /*2e80*/  @P1 BRA `(.L_x_4750) ;  /* 0x00000050009c1947 */ /* 0x000fea0003800000 */
[----:B------:R-:W1:Y:S02]  /*2e90*/  LDC.64 R2, c[0x0][0x4a8] ;  /* 0x00012a00ff027b82 */ /* 0x000e640000000a00 */
[----:B-1----:R-:W-:Y:S04]  /*2ea0*/  IMAD.WIDE.U32 R26, R2, 0xc0, R26 ;  /* 0x000000c0021a7825 */ /* 0x002fe800078e001a */
[----:B------:R-:W-:Y:S05]  /*2eb0*/  IMAD R3, R3, 0xc0, RZ ;  /* 0x000000c003037824 */ /* 0x000fea00078e02ff */
[----:B------:R-:W-:Y:S02]  /*2ec0*/  IADD3 R27, PT, PT, R27, R3, RZ ;  /* 0x000000031b1b7210 */ /* 0x000fe40007ffe0ff */
[----:B------:R-:W1:Y:S03]  /*2ed0*/  LDC.64 R2, c[0x0][0x3b8] ;  /* 0x0000ee00ff027b82 */ /* 0x000e660000000a00 */
[----:B--2---:R-:W2:Y:S01]  /*2ee0*/  LDG.E.128 R4, desc[UR6][R26.64] ;  /* 0x000000061a047981 */ /* 0x004ea2000c1e1d00 */
[----:B-1----:R-:W-:Y:S02]  /*2ef0*/  IMAD R3, R3, 0xc0, RZ ;  /* 0x000000c003037824 */ /* 0x002fe400078e02ff */
[----:B------:R-:W-:Y:S05]  /*2f00*/  IMAD.WIDE.U32 R24, R2, 0xc0, R24 ;  /* 0x000000c002187825 */ /* 0x000fea00078e0018 */
[----:B------:R-:W-:Y:S05]  /*2f10*/  IADD3 R25, PT, PT, R25, R3, RZ ;  /* 0x0000000319197210 */ /* 0x000fea0007ffe0ff */
[----:B--2---:R1:W-:Y:S01]  /*2f20*/  STG.E.128 desc[UR6][R24.64], R4 ;  /* 0x0000000418007986 */ /* 0x0043e2000c101d06 */
[----:B------:R-:W-:Y:S05]  /*2f30*/  BRA `(.L_x_4750) ;  /* 0x0000005000707947 */ /* 0x000fea0003800000 */
.L_x_4749:
[----:B------:R-:W-:Y:S05]  /*2f40*/  BRA.U !UP0, `(.L_x_4751) ;  /* 0x0000001d08f07547 */ /* 0x000fea000b800000 */
[----:B------:R-:W-:Y:S01]  /*2f50*/  LOP3.LUT P0, RZ, R61, 0x8, RZ, 0xc0, !PT ;  /* 0x000000083dff7812 */ /* 0x000fe2000780c0ff */
[----:B------:R-:W2:Y:S01]  /*2f60*/  LDC R36, c[0x0][0x450] ;  /* 0x00011400ff247b82 */ /* 0x000ea20000000800 */
[C---:B------:R-:W-:Y:S01]  /*2f70*/  SHF.L.U64.HI R3, R117.reuse, 0x1, R104 ;  /* 0x0000000175037819 */ /* 0x040fe20000010268 */
[----:B-1----:R-:W-:Y:S01]  /*2f80*/  IMAD.SHL.U32 R5, R117, 0x2, RZ ;  /* 0x0000000275057824 */ /* 0x002fe200078e00ff */
[----:B------:R-:W-:Y:S01]  /*2f90*/  PLOP3.LUT P2, PT, P2, P0, PT, 0xf2, 0x2f ;  /* 0x00000000002f781c */ /* 0x000fe20001741e72 */
[----:B------:R-:W-:Y:S01]  /*2fa0*/  BSSY.RECONVERGENT B0, `(.L_x_4752) ;  /* 0x0000040000007945 */ /* 0x000fe20003800200 */
[----:B------:R-:W-:Y:S02]  /*2fb0*/  LEA R40, P0, R95, R10, 0x1 ;  /* 0x0000000a5f287211 */ /* 0x000fe400078008ff */
[----:B------:R-:W-:Y:S02]  /*2fc0*/  LOP3.LUT P1, RZ, R61, 0x10, RZ, 0xc0, !PT ;  /* 0x000000103dff7812 */ /* 0x000fe4000782c0ff */
        /* <DEDUP_REMOVED lines=10> */
[----:B------:R-:W-:Y:S05]  /*3070*/  @P0 BRA `(.L_x_4753) ;  /* 0x0000000000c80947 */ /* 0x000fea0003800000 */
[----:B------:R-:W-:Y:S02]  /*3080*/  ISETP.GE.AND P0, PT, R100, R15, PT ;  /* 0x0000000f6400720c */ /* 0x000fe40003f06270 */
[----:B------:R-:W-:Y:S05]  /*3090*/  MOV R8, R10 ;  /* 0x0000000a00087202 */ /* 0x000fea0000000f00 */
[----:B------:R-:W3:Y:S08]  /*30a0*/  LDG.E.128 R20, desc[UR6][R8.64] ;  /* 0x0000000608147981 */ /* 0x000ef0000c1e1d00 */
[----:B------:R-:W4:Y:S06]  /*30b0*/  @!P0 LDG.E.64 R32, desc[UR6][R52.64] ;  /* 0x0000000634208981 */ /* 0x000f2c000c1e1b00 */
[----:B------:R-:W5:Y:S01]  /*30c0*/  @!P0 LDG.E.64 R16, desc[UR6][R12.64] ;  /* 0x000000060c108981 */ /* 0x000f62000c1e1b00 */
[--C-:B----4-:R-:W-:Y:S01]  /*30d0*/  @!P0 HADD2.F32 R27, -RZ, R32.reuse.H0_H0 ;  /* 0x20000020ff1b8230 */ /* 0x110fe20000004100 */
[----:B---3--:R-:W-:Y:S01]  /*30e0*/  @!P0 MOV R19, R20 ;  /* 0x0000001400138202 */ /* 0x008fe20000000f00 */
[----:B------:R-:W-:Y:S01]  /*30f0*/  @!P0 HADD2.F32 R26, -RZ, R33.H0_H0 ;  /* 0x20000021ff1a8230 */ /* 0x000fe20000004100 */
[----:B------:R-:W-:Y:S01]  /*3100*/  @!P0 MOV R14, R21 ;  /* 0x00000015000e8202 */ /* 0x000fe20000000f00 */
[----:B------:R-:W-:Y:S02]  /*3110*/  @!P0 HADD2.F32 R31, -RZ, R32.H1_H1 ;  /* 0x30000020ff1f8230 */ /* 0x000fe40000004100 */
[--C-:B------:R-:W-:Y:S02]  /*3120*/  @!P0 HADD2.F32 R25, -RZ, R19.reuse.H1_H1 ;  /* 0x30000013ff198230 */ /* 0x100fe40000004100 */
[--C-:B-----5:R-:W-:Y:S02]  /*3130*/  @!P0 HADD2.F32 R18, -RZ, R16.reuse.H0_H0 ;  /* 0x20000010ff128230 */ /* 0x120fe40000004100 */
        /* <DEDUP_REMOVED lines=38> */
.L_x_4753:
[----:B------:R-:W-:Y:S05]  /*33a0*/  BSYNC.RECONVERGENT B0 ;  /* 0x0000000000007941 */ /* 0x000fea0003800200 */
.L_x_4752:
[----:B------:R-:W-:Y:S01]  /*33b0*/  LOP3.LUT P0, RZ, R61, 0x4, RZ, 0xc0, !PT ;  /* 0x000000043dff7812 */ /* 0x000fe2000780c0ff */
[----:B------:R-:W-:Y:S11]  /*33c0*/  BSSY.RECONVERGENT B0, `(.L_x_4754) ;  /* 0x0000035000007945 */ /* 0x000ff60003800200 */
[----:B------:R-:W-:Y:S01]  /*33d0*/  @!UPT UIADD3 URZ, UPT, UPT, URZ, URZ, URZ ;  /* 0x000000fffffff290 */ /* 0x000fe2000fffe0ff */
[----:B------:R-:W-:Y:S05]  /*33e0*/  @P0 BRA `(.L_x_4755) ;  /* 0x0000000000c80947 */ /* 0x000fea0003800000 */
[----:B------:R-:W-:Y:S01]  /*33f0*/  ISETP.GE.AND P0, PT, R100, R15, PT ;  /* 0x0000000f6400720c */ /* 0x000fe20003f06270 */
[----:B-1----:R-:W3:Y:S11]  /*3400*/  LDG.E.128 R20, desc[UR6][R40.64] ;  /* 0x0000000628147981 */ /* 0x002ef6000c1e1d00 */
[----:B------:R-:W-:Y:S01]  /*3410*/  @!UPT UIADD3 URZ, UPT, UPT, URZ, URZ, URZ ;  /* 0x000000fffffff290 */ /* 0x000fe2000fffe0ff */
[----:B------:R-:W4:Y:S06]  /*3420*/  @!P0 LDG.E.64 R30, desc[UR6][R34.64] ;  /* 0x00000006221e8981 */ /* 0x000f2c000c1e1b00 */
[----:B------:R-:W5:Y:S01]  /*3430*/  @!P0 LDG.E.64 R16, desc[UR6][R6.64] ;  /* 0x0000000606108981 */ /* 0x000f62000c1e1b00 */
[--C-:B----4-:R-:W-:Y:S01]  /*3440*/  @!P0 HADD2.F32 R25, -RZ, R30.reuse.H0_H0 ;  /* 0x2000001eff198230 */ /* 0x110fe20000004100 */
[----:B---3--:R-:W-:Y:S01]  /*3450*/  @!P0 MOV R18, R20 ;  /* 0x0000001400128202 */ /* 0x008fe20000000f00 */
        /* <DEDUP_REMOVED lines=43> */
.L_x_4755:
[----:B------:R-:W-:Y:S05]  /*3710*/  BSYNC.RECONVERGENT B0 ;  /* 0x0000000000007941 */ /* 0x000fea0003800200 */
.L_x_4754:
[----:B------:R-:W-:Y:S04]  /*3720*/  BSSY.RECONVERGENT B0, `(.L_x_4756) ;  /* 0x000003c000007945 */ /* 0x000fe80003800200 */
[----:B------:R-:W-:Y:S05]  /*3730*/  @P6 BRA `(.L_x_4757) ;  /* 0x0000000000e86947 */ /* 0x000fea0003800000 */
[----:B------:R-:W4:Y:S02]  /*3740*/  LDC.64 R42, c[0x0][0x4a8] ;  /* 0x00012a00ff2a7b82 */ /* 0x000f240000000a00 */
        /* <DEDUP_REMOVED lines=12> */
[----:B---3--:R-:W-:Y:S02]  /*3810*/  @!P0 MOV R18, R20 ;  /* 0x0000001400128202 */ /* 0x008fe40000000f00 */
        /* <DEDUP_REMOVED lines=44> */
.L_x_4757:
[----:B------:R-:W-:Y:S05]  /*3ae0*/  BSYNC.RECONVERGENT B0 ;  /* 0x0000000000007941 */ /* 0x000fea0003800200 */
.L_x_4756:
[----:B------:R-:W-:Y:S01]  /*3af0*/  LOP3.LUT P0, RZ, R61, 0x1, RZ, 0xc0, !PT ;  /* 0x000000013dff7812 */ /* 0x000fe2000780c0ff */
[----:B------:R-:W-:Y:S11]  /*3b00*/  BSSY.RECONVERGENT B0, `(.L_x_4758) ;  /* 0x000003d000007945 */ /* 0x000ff60003800200 */
[----:B------:R-:W-:Y:S01]  /*3b10*/  @!UPT UIADD3 URZ, UPT, UPT, URZ, URZ, URZ ;  /* 0x000000fffffff290 */ /* 0x000fe2000fffe0ff */
[----:B------:R-:W-:Y:S05]  /*3b20*/  @P0 BRA `(.L_x_4759) ;  /* 0x0000000000e80947 */ /* 0x000fea0003800000 */
[----:B------:R-:W5:Y:S02]  /*3b30*/  LDC.64 R42, c[0x0][0x4a8] ;  /* 0x00012a00ff2a7b82 */ /* 0x000f640000000a00 */
        /* <DEDUP_REMOVED lines=57> */
.L_x_4759:
[----:B------:R-:W-:Y:S05]  /*3ed0*/  BSYNC.RECONVERGENT B0 ;  /* 0x0000000000007941 */ /* 0x000fea0003800200 */
.L_x_4758:
        /* <DEDUP_REMOVED lines=13> */
[----:B---3--:R-:W3:Y:S01]  /*3fb0*/  LDG.E.128 R20, desc[UR6][R44.64] ;  /* 0x000000062c147981 */ /* 0x008ee2000c1e1d00 */
        /* <DEDUP_REMOVED lines=11> */
[----:B---3--:R-:W-:Y:S02]  /*4070*/  @!P0 MOV R18, R20 ;  /* 0x0000001400128202 */ /* 0x008fe40000000f00 */
        /* <DEDUP_REMOVED lines=36> */
.L_x_4761:
[----:B------:R-:W-:Y:S05]  /*42c0*/  BSYNC.RECONVERGENT B0 ;  /* 0x0000000000007941 */ /* 0x000fea0003800200 */
.L_x_4760:
[----:B------:R-:W-:Y:S01]  /*42d0*/  LOP3.LUT P0, RZ, R61, 0x2, RZ, 0xc0, !PT ;  /* 0x000000023dff7812 */ /* 0x000fe2000780c0ff */
        /* <DEDUP_REMOVED lines=8> */
[----:B------:R-:W5:Y:S01]  /*4360*/  @!P0 LDG.E.64 R32, desc[UR6][R32.64] ;  /* 0x0000000620208981 */ /* 0x000f62000c1e1b00 */
[C---:B-1--4-:R-:W-:Y:S05]  /*4370*/  LEA R44, P1, R42.reuse, R40, 0x7 ;  /* 0x000000282a2c7211 */ /* 0x052fea00078238ff */
[----:B------:R-:W4:Y:S01]  /*4380*/  @!P0 LDG.E.64 R16, desc[UR6][R24.64] ;  /* 0x0000000618108981 */ /* 0x000f22000c1e1b00 */
[----:B------:R-:W-:Y:S02]  /*4390*/  LEA.HI.X R45, R42, R41, R43, 0x7, P1 ;  /* 0x000000292a2d7211 */ /* 0x000fe400008f3c2b */
[----:B------:R-:W1:Y:S03]  /*43a0*/  LDC.64 R42, c[0x0][0x3b8] ;  /* 0x0000ee00ff2a7b82 */ /* 0x000e660000000a00 */
[----:B---3--:R-:W3:Y:S01]  /*43b0*/  LDG.E.128 R20, desc[UR6][R44.64] ;  /* 0x000000062c147981 */ /* 0x008ee2000c1e1d00 */
[C---:B-1----:R-:W-:Y:S04]  /*43c0*/  LEA R48, P1, R42.reuse, R38, 0x7 ;  /* 0x000000262a307211 */ /* 0x042fe800078238ff */
[----:B------:R-:W-:Y:S01]  /*43d0*/  LEA.HI.X R49, R42, R39, R43, 0x7, P1 ;  /* 0x000000272a317211 */ /* 0x000fe200008f3c2b */
[--C-:B-----5:R-:W-:Y:S02]  /*43e0*/  @!P0 HADD2.F32 R27, -RZ, R32.reuse.H0_H0 ;  /* 0x20000020ff1b8230 */ /* 0x120fe40000004100 */
[----:B------:R-:W-:Y:S02]  /*43f0*/  @!P0 HADD2.F32 R26, -RZ, R33.H0_H0 ;  /* 0x20000021ff1a8230 */ /* 0x000fe40000004100 */
[----:B------:R-:W-:Y:S02]  /*4400*/  @!P0 HADD2.F32 R31, -RZ, R32.H1_H1 ;  /* 0x30000020ff1f8230 */ /* 0x000fe40000004100 */
[--C-:B----4-:R-:W-:Y:S02]  /*4410*/  @!P0 HADD2.F32 R14, -RZ, R16.reuse.H0_H0 ;  /* 0x20000010ff0e8230 */ /* 0x110fe40000004100 */
[----:B------:R-:W-:Y:S02]  /*4420*/  @!P0 HADD2.F32 R16, -RZ, R16.H1_H1 ;  /* 0x30000010ff108230 */ /* 0x000fe40000004100 */
[--C-:B------:R-:W-:Y:S02]  /*4430*/  @!P0 HADD2.F32 R5, -RZ, R17.reuse.H0_H0 ;  /* 0x20000011ff058230 */ /* 0x100fe40000004100 */
[----:B------:R-:W-:Y:S01]  /*4440*/  @!P0 HADD2.F32 R17, -RZ, R17.H1_H1 ;  /* 0x30000011ff118230 */ /* 0x000fe20000004100 */
[----:B---3--:R-:W-:Y:S01]  /*4450*/  @!P0 MOV R18, R20 ;  /* 0x0000001400128202 */ /* 0x008fe20000000f00 */
[----:B------:R-:W-:Y:S01]  /*4460*/  @!P0 HADD2.F32 R33, -RZ, R33.H1_H1 ;  /* 0x30000021ff218230 */ /* 0x000fe20000004100 */
        /* <DEDUP_REMOVED lines=36> */
.L_x_4763:
[----:B------:R-:W-:Y:S05]  /*46b0*/  BSYNC.RECONVERGENT B0 ;  /* 0x0000000000007941 */ /* 0x000fea0003800200 */
.L_x_4762:
        /* <DEDUP_REMOVED lines=62> */
.L_x_4765:
[----:B------:R-:W-:Y:S05]  /*4aa0*/  BSYNC.RECONVERGENT B0 ;  /* 0x0000000000007941 */ /* 0x000fea0003800200 */
.L_x_4764:
[----:B------:R-:W-:Y:S04]  /*4ab0*/  BSSY.RECONVERGENT B0, `(.L_x_4766) ;  /* 0x000003e000007945 */ /* 0x000fe80003800200 */
[----:B------:R-:W-:Y:S05]  /*4ac0*/  @P2 BRA `(.L_x_4767) ;  /* 0x0000000000f02947 */ /* 0x000fea0003800000 */
[----:B------:R-:W5:Y:S01]  /*4ad0*/  LDC.64 R32, c[0x0][0x4a8] ;  /* 0x00012a00ff207b82 */ /* 0x000f620000000a00 */
[----:B------:R-:W-:Y:S11]  /*4ae0*/  ISETP.GE.AND P0, PT, R100, R15, PT ;  /* 0x0000000f6400720c */ /* 0x000ff60003f06270 */
[----:B------:R-:W-:Y:S02]  /*4af0*/  @!UPT UIADD3 URZ, UPT, UPT, URZ, URZ, URZ ;  /* 0x000000fffffff290 */ /* 0x000fe4000fffe0ff */
[C---:B------:R-:W-:Y:S04]  /*4b00*/  @!P0 IMAD.WIDE R34, R11.reuse, 0xc0, R34 ;  /* 0x000000c00b228825 */ /* 0x040fe800078e0222 */
[----:B------:R-:W-:Y:S02]  /*4b10*/  @!P0 IMAD.WIDE R6, R11, 0xc0, R6 ;  /* 0x000000c00b068825 */ /* 0x000fe400078e0206 */
[----:B------:R-:W2:Y:S02]  /*4b20*/  @!P0 LDG.E.64 R34, desc[UR6][R34.64] ;  /* 0x0000000622228981 */ /* 0x000ea4000c1e1b00 */
[----:B-----5:R-:W-:Y:S04]  /*4b30*/  IMAD.WIDE.U32 R40, R32, 0xc0, R40 ;  /* 0x000000c020287825 */ /* 0x020fe800078e0028 */
[----:B------:R-:W5:Y:S01]  /*4b40*/  @!P0 LDG.E.64 R6, desc[UR6][R6.64] ;  /* 0x0000000606068981 */ /* 0x000f62000c1e1b00 */
[----:B------:R-:W-:Y:S05]  /*4b50*/  IMAD R33, R33, 0xc0, RZ ;  /* 0x000000c021217824 */ /* 0x000fea00078e02ff */
[----:B------:R-:W-:Y:S02]  /*4b60*/  IADD3 R41, PT, PT, R33, R41, RZ ;  /* 0x0000002921297210 */ /* 0x000fe40007ffe0ff */
[----:B------:R-:W3:Y:S03]  /*4b70*/  LDC.64 R32, c[0x0][0x3b8] ;  /* 0x0000ee00ff207b82 */ /* 0x000ee60000000a00 */
[----:B------:R-:W1:Y:S01]  /*4b80*/  LDG.E.128 R16, desc[UR6][R40.64] ;  /* 0x0000000628107981 */ /* 0x000e62000c1e1d00 */
[----:B---3--:R-:W-:Y:S02]  /*4b90*/  IMAD R33, R33, 0xc0, RZ ;  /* 0x000000c021217824 */ /* 0x008fe400078e02ff */
[----:B------:R-:W-:Y:S05]  /*4ba0*/  IMAD.WIDE.U32 R38, R32, 0xc0, R38 ;  /* 0x000000c020267825 */ /* 0x000fea00078e0026 */
[----:B------:R-:W-:Y:S01]  /*4bb0*/  IADD3 R39, PT, PT, R33, R39, RZ ;  /* 0x0000002721277210 */ /* 0x000fe20007ffe0ff */
[--C-:B--2---:R-:W-:Y:S02]  /*4bc0*/  @!P0 HADD2.F32 R25, -RZ, R34.reuse.H0_H0 ;  /* 0x20000022ff198230 */ /* 0x104fe40000004100 */
[----:B------:R-:W-:Y:S02]  /*4bd0*/  @!P0 HADD2.F32 R27, -RZ, R34.H1_H1 ;  /* 0x30000022ff1b8230 */ /* 0x000fe40000004100 */
[----:B------:R-:W-:Y:S02]  /*4be0*/  @!P0 HADD2.F32 R26, -RZ, R35.H0_H0 ;  /* 0x20000023ff1a8230 */ /* 0x000fe40000004100 */
[--C-:B-----5:R-:W-:Y:S02]  /*4bf0*/  @!P0 HADD2.F32 R15, -RZ, R6.reuse.H0_H0 ;  /* 0x20000006ff0f8230 */ /* 0x120fe40000004100 */
[----:B------:R-:W-:Y:S02]  /*4c00*/  @!P0 HADD2.F32 R14, -RZ, R6.H1_H1 ;  /* 0x30000006ff0e8230 */ /* 0x000fe40000004100 */
[--C-:B------:R-:W-:Y:S02]  /*4c10*/  @!P0 HADD2.F32 R8, -RZ, R7.reuse.H0_H0 ;  /* 0x20000007ff088230 */ /* 0x100fe40000004100 */
[----:B------:R-:W-:Y:S02]  /*4c20*/  @!P0 HADD2.F32 R5, -RZ, R7.H1_H1 ;  /* 0x30000007ff058230 */ /* 0x000fe40000004100 */
[----:B------:R-:W-:Y:S01]  /*4c30*/  @!P0 HADD2.F32 R31, -RZ, R35.H1_H1 ;  /* 0x30000023ff1f8230 */ /* 0x000fe20000004100 */
[----:B-1--4-:R-:W-:Y:S02]  /*4c40*/  @!P0 MOV R20, R16 ;  /* 0x0000001000148202 */ /* 0x012fe40000000f00 */
        /* <DEDUP_REMOVED lines=36> */
.L_x_4767:
[----:B------:R-:W-:Y:S05]  /*4e90*/  BSYNC.RECONVERGENT B0 ;  /* 0x0000000000007941 */ /* 0x000fea0003800200 */
.L_x_4766:
[----:B------:R-:W1:Y:S01]  /*4ea0*/  LDC R15, c[0x0][0x450] ;  /* 0x00011400ff0f7b82 */ /* 0x000e620000000800 */
[----:B--2---:R-:W-:Y:S05]  /*4eb0*/  IMAD.U32 R3, R36, -0x40, RZ ;  /* 0xffffffc024037824 */ /* 0x004fea00078e00ff */
[C---:B------:R-:W-:Y:S02]  /*4ec0*/  LEA R12, P1, R3.reuse, R12, 0x1 ;  /* 0x0000000c030c7211 */ /* 0x040fe400078208ff */
[C---:B------:R-:W-:Y:S02]  /*4ed0*/  LEA R52, P0, R3.reuse, R52, 0x1 ;  /* 0x0000003403347211 */ /* 0x040fe400078008ff */
[C---:B------:R-:W-:Y:S02]  /*4ee0*/  LEA.HI.X.SX32 R13, R3.reuse, R13, 0x1, P1 ;  /* 0x0000000d030d7211 */ /* 0x040fe400008f0eff */
[----:B------:R-:W-:Y:S01]  /*4ef0*/  LEA.HI.X.SX32 R53, R3, R53, 0x1, P0 ;  /* 0x0000003503357211 */ /* 0x000fe200000f0eff */
[----:B------:R-:W-:Y:S05]  /*4f00*/  BRA `(.L_x_4750) ;  /* 0x00000030007c7947 */ /* 0x000fea0003800000 */
.L_x_4751:
[----:B------:R-:W-:Y:S01]  /*4f10*/  LEA R18, P0, R95, R10, 0x1 ;  /* 0x0000000a5f127211 */ /* 0x000fe200078008ff */
[----:B------:R-:W2:Y:S01]  /*4f20*/  LDC R81, c[0x0][0x450] ;  /* 0x00011400ff517b82 */ /* 0x000ea20000000800 */
[----:B------:R-:W-:Y:S01]  /*4f30*/  LOP3.LUT P1, RZ, R61, 0x10, RZ, 0xc0, !PT ;  /* 0x000000103dff7812 */ /* 0x000fe2000782c0ff */
[----:B------:R-:W-:Y:S01]  /*4f40*/  BSSY.RECONVERGENT B0, `(.L_x_4768) ;  /* 0x0000064000007945 */ /* 0x000fe20003800200 */
[----:B------:R-:W-:Y:S02]  /*4f50*/  LEA.HI.X R19, R95, R9, R94, 0x1, P0 ;  /* 0x000000095f137211 */ /* 0x000fe400000f0c5e */
[C---:B------:R-:W-:Y:S02]  /*4f60*/  LEA R136, P0, R72.reuse, R82, 0x1 ;  /* 0x0000005248887211 */ /* 0x040fe400078008ff */
        /* <DEDUP_REMOVED lines=12> */
[----:B------:R-:W-:Y:S05]  /*5030*/  MOV R8, R10 ;  /* 0x0000000a00087202 */ /* 0x000fea0000000f00 */
[----:B------:R-:W3:Y:S06]  /*5040*/  LDG.E.128 R56, desc[UR6][R8.64] ;  /* 0x0000000608387981 */ /* 0x000eec000c1e1d00 */
[----:B------:R-:W-:Y:S01]  /*5050*/  @!P0 IMAD.WIDE R36, R17, 0x2, R8 ;  /* 0x0000000211248825 */ /* 0x000fe200078e0208 */
[----:B------:R-:W-:Y:S02]  /*5060*/  @!P0 SEL R125, R14, RZ, P1 ;  /* 0x000000ff0e7d8207 */ /* 0x000fe40000800000 */
[----:B------:R-:W-:Y:S02]  /*5070*/  @!P0 SEL R54, R123, RZ, P1 ;  /* 0x000000ff7b368207 */ /* 0x000fe40000800000 */
[C---:B------:R-:W-:Y:S01]  /*5080*/  @!P0 SHF.L.U32 R51, R125.reuse, 0x1, RZ ;  /* 0x000000017d338819 */ /* 0x040fe200000006ff */
[----:B------:R-:W4:Y:S01]  /*5090*/  @!P0 LDG.E.128 R20, desc[UR6][R36.64] ;  /* 0x0000000624148981 */ /* 0x000f22000c1e1d00 */
[----:B------:R-:W-:Y:S02]  /*50a0*/  @!P0 SHF.L.U64.HI R54, R125, 0x1, R54 ;  /* 0x000000017d368819 */ /* 0x000fe40000010236 */
[C---:B------:R-:W-:Y:S04]  /*50b0*/  @!P0 IADD3 R140, P2, PT, R51.reuse, R86, RZ ;  /* 0x00000056338c8210 */ /* 0x040fe80007f5e0ff */
[C---:B------:R-:W-:Y:S02]  /*50c0*/  @!P0 IADD3.X R141, PT, PT, R54.reuse, R87, RZ, P2, !PT ;  /* 0x00000057368d8210 */ /* 0x040fe400017fe4ff */
[----:B------:R-:W-:Y:S04]  /*50d0*/  @!P0 IADD3 R38, P2, PT, R51, R88, RZ ;  /* 0x0000005833268210 */ /* 0x000fe80007f5e0ff */
[----:B------:R-:W5:Y:S01]  /*50e0*/  @!P0 LDG.E.128 R140, desc[UR6][R140.64] ;  /* 0x000000068c8c8981 */ /* 0x000f62000c1e1d00 */
[----:B------:R-:W-:Y:S02]  /*50f0*/  @!P0 IADD3.X R39, PT, PT, R54, R89, RZ, P2, !PT ;  /* 0x0000005936278210 */ /* 0x000fe400017fe4ff */
[----:B------:R-:W-:Y:S02]  /*5100*/  PLOP3.LUT P2, PT, PT, PT, PT, 0x80, 0x8 ;  /* 0x000000000008781c */ /* 0x000fe40003f4f070 */
[----:B------:R-:W-:Y:S03]  /*5110*/  @!P0 PLOP3.LUT P2, PT, P1, PT, PT, 0x80, 0x8 ;  /* 0x000000000008881c */ /* 0x000fe60000f4f070 */
        /* <DEDUP_REMOVED lines=70> */
.L_x_4769:
[----:B------:R-:W-:Y:S05]  /*5580*/  BSYNC.RECONVERGENT B0 ;  /* 0x0000000000007941 */ /* 0x000fea0003800200 */
.L_x_4768:
[----:B------:R-:W-:Y:S01]  /*5590*/  LOP3.LUT P0, RZ, R61, 0x4, RZ, 0xc0, !PT ;  /* 0x000000043dff7812 */ /* 0x000fe2000780c0ff */
[----:B------:R-:W-:Y:S11]  /*55a0*/  BSSY.RECONVERGENT B0, `(.L_x_4770) ;  /* 0x000005b000007945 */ /* 0x000ff60003800200 */
[----:B------:R-:W-:Y:S01]  /*55b0*/  @!UPT UIADD3 URZ, UPT, UPT, URZ, URZ, URZ ;  /* 0x000000fffffff290 */ /* 0x000fe2000fffe0ff */
[----:B------:R-:W-:Y:S05]  /*55c0*/  @P0 BRA `(.L_x_4771) ;  /* 0x0000000400600947 */ /* 0x000fea0003800000 */
[----:B------:R-:W-:Y:S01]  /*55d0*/  ISETP.GE.AND P0, PT, R100, R15, PT ;  /* 0x0000000f6400720c */ /* 0x000fe20003f06270 */
[----:B---3--:R-:W3:Y:S11]  /*55e0*/  LDG.E.128 R56, desc[UR6][R18.64] ;  /* 0x0000000612387981 */ /* 0x008ef6000c1e1d00 */
[----:B------:R-:W-:Y:S01]  /*55f0*/  @!UPT UIADD3 URZ, UPT, UPT, URZ, URZ, URZ ;  /* 0x000000fffffff290 */ /* 0x000fe2000fffe0ff */
[----:B------:R-:W-:Y:S01]  /*5600*/  @!P0 IMAD.WIDE R36, R17, 0x2, R18 ;  /* 0x0000000211248825 */ /* 0x000fe200078e0212 */
[----:B------:R-:W-:Y:S02]  /*5610*/  @!P0 SEL R54, R14, RZ, P1 ;  /* 0x000000ff0e368207 */ /* 0x000fe40000800000 */
[----:B------:R-:W-:Y:S02]  /*5620*/  @!P0 SEL R51, R123, RZ, P1 ;  /* 0x000000ff7b338207 */ /* 0x000fe40000800000 */
[----:B------:R-:W-:Y:S01]  /*5630*/  @!P0 IADD3 R125, P2, PT, R117, R54, RZ ;  /* 0x00000036757d8210 */ /* 0x000fe20007f5e0ff */
[----:B------:R-:W4:Y:S03]  /*5640*/  @!P0 LDG.E.128 R20, desc[UR6][R36.64] ;  /* 0x0000000624148981 */ /* 0x000f26000c1e1d00 */
[----:B------:R-:W-:Y:S02]  /*5650*/  @!P0 IADD3.X R54, PT, PT, R104, R51, RZ, P2, !PT ;  /* 0x0000003368368210 */ /* 0x000fe400017fe4ff */
[C---:B------:R-:W-:Y:S02]  /*5660*/  @!P0 SHF.L.U32 R51, R125.reuse, 0x1, RZ ;  /* 0x000000017d338819 */ /* 0x040fe400000006ff */
        /* <DEDUP_REMOVED lines=78> */
.L_x_4771:
[----:B------:R-:W-:Y:S05]  /*5b50*/  BSYNC.RECONVERGENT B0 ;  /* 0x0000000000007941 */ /* 0x000fea0003800200 */
.L_x_4770:
[----:B------:R-:W-:Y:S04]  /*5b60*/  BSSY.RECONVERGENT B0, `(.L_x_4772) ;  /* 0x0000060000007945 */ /* 0x000fe80003800200 */
[----:B------:R-:W-:Y:S05]  /*5b70*/  @P6 BRA `(.L_x_4773) ;  /* 0x0000000400786947 */ /* 0x000fea0003800000 */
[----:B------:R-:W5:Y:S02]  /*5b80*/  LDC.64 R138, c[0x0][0x4a8] ;  /* 0x00012a00ff8a7b82 */ /* 0x000f640000000a00 */
[C---:B-----5:R-:W-:Y:S04]  /*5b90*/  LEA R36, P0, R138.reuse, R18, 0x5 ;  /* 0x000000128a247211 */ /* 0x060fe800078028ff */
[----:B------:R-:W-:Y:S02]  /*5ba0*/  LEA.HI.X R37, R138, R19, R139, 0x5, P0 ;  /* 0x000000138a257211 */ /* 0x000fe400000f2c8b */
[----:B------:R-:W5:Y:S03]  /*5bb0*/  LDC.64 R138, c[0x0][0x3b8] ;  /* 0x0000ee00ff8a7b82 */ /* 0x000f660000000a00 */
[----:B---34-:R-:W3:Y:S01]  /*5bc0*/  LDG.E.128 R56, desc[UR6][R36.64] ;  /* 0x0000000624387981 */ /* 0x018ee2000c1e1d00 */
[C---:B-----5:R-:W-:Y:S04]  /*5bd0*/  LEA R144, P0, R138.reuse, R136, 0x5 ;  /* 0x000000888a907211 */ /* 0x060fe800078028ff */
[----:B------:R-:W-:Y:S02]  /*5be0*/  LEA.HI.X R145, R138, R137, R139, 0x5, P0 ;  /* 0x000000898a917211 */ /* 0x000fe400000f2c8b */
[----:B------:R-:W-:Y:S11]  /*5bf0*/  ISETP.GE.AND P0, PT, R100, R15, PT ;  /* 0x0000000f6400720c */ /* 0x000ff60003f06270 */
[----:B------:R-:W-:Y:S02]  /*5c00*/  @!UPT UIADD3 URZ, UPT, UPT, URZ, URZ, URZ ;  /* 0x000000fffffff290 */ /* 0x000fe4000fffe0ff */
        /* <DEDUP_REMOVED lines=85> */
.L_x_4773:
[----:B------:R-:W-:Y:S05]  /*6160*/  BSYNC.RECONVERGENT B0 ;  /* 0x0000000000007941 */ /* 0x000fea0003800200 */
.L_x_4772:
        /* <DEDUP_REMOVED lines=98> */
.L_x_4775:
[----:B------:R-:W-:Y:S05]  /*6790*/  BSYNC.RECONVERGENT B0 ;  /* 0x0000000000007941 */ /* 0x000fea0003800200 */
.L_x_4774:
[----:B------:R-:W-:Y:S04]  /*67a0*/  BSSY.RECONVERGENT B0, `(.L_x_4776) ;  /* 0x0000062000007945 */ /* 0x000fe80003800200 */
[----:B------:R-:W-:Y:S05]  /*67b0*/  @P3 BRA `(.L_x_4777) ;  /* 0x0000000400803947 */ /* 0x000fea0003800000 */
[----:B------:R-:W-:Y:S11]  /*67c0*/  ISETP.GE.AND P0, PT, R100, R15, PT ;  /* 0x0000000f6400720c */ /* 0x000ff60003f06270 */
[----:B------:R-:W-:Y:S02]  /*67d0*/  @!UPT UIADD3 URZ, UPT, UPT, URZ, URZ, URZ ;  /* 0x000000fffffff290 */ /* 0x000fe4000fffe0ff */
[----:B------:R-:W-:Y:S02]  /*67e0*/  @!P0 SEL R140, R14, RZ, P1 ;  /* 0x000000ff0e8c8207 */ /* 0x000fe40000800000 */
        /* <DEDUP_REMOVED lines=10> */
[----:B------:R-:W2:Y:S01]  /*6890*/  LDC.64 R138, c[0x0][0x4a8] ;  /* 0x00012a00ff8a7b82 */ /* 0x000ea20000000a00 */
[----:B------:R-:W-:Y:S02]  /*68a0*/  PLOP3.LUT P2, PT, PT, PT, PT, 0x80, 0x8 ;  /* 0x000000000008781c */ /* 0x000fe40003f4f070 */
[----:B------:R-:W-:Y:S04]  /*68b0*/  @!P0 PLOP3.LUT P2, PT, P1, PT, PT, 0x80, 0x8 ;  /* 0x000000000008881c */ /* 0x000fe80000f4f070 */
[----:B------:R-:W5:Y:S01]  /*68c0*/  @!P0 LDG.E.128 R48, desc[UR6][R40.64] ;  /* 0x0000000628308981 */ /* 0x000f62000c1e1d00 */
[----:B--2---:R-:W-:Y:S04]  /*68d0*/  IMAD.WIDE.U32 R36, R138, 0x60, R18 ;  /* 0x000000608a247825 */ /* 0x004fe800078e0012 */
[----:B------:R-:W-:Y:S05]  /*68e0*/  IMAD R139, R139, 0x60, RZ ;  /* 0x000000608b8b7824 */ /* 0x000fea00078e02ff */
[----:B------:R-:W-:Y:S02]  /*68f0*/  IADD3 R37, PT, PT, R139, R37, RZ ;  /* 0x000000258b257210 */ /* 0x000fe40007ffe0ff */
[----:B------:R-:W2:Y:S01]  /*6900*/  LDC.64 R138, c[0x0][0x3b8] ;  /* 0x0000ee00ff8a7b82 */ /* 0x000ea20000000a00 */
[----:B------:R-:W-:Y:S02]  /*6910*/  @!P0 IMAD.WIDE R38, R17, 0x2, R36 ;  /* 0x0000000211268825 */ /* 0x000fe400078e0224 */
[----:B-1-34-:R-:W3:Y:S08]  /*6920*/  LDG.E.128 R56, desc[UR6][R36.64] ;  /* 0x0000000624387981 */ /* 0x01aef0000c1e1d00 */
[----:B------:R-:W4:Y:S01]  /*6930*/  @!P0 LDG.E.128 R20, desc[UR6][R38.64] ;  /* 0x0000000626148981 */ /* 0x000f22000c1e1d00 */
[----:B--2---:R-:W-:Y:S02]  /*6940*/  IMAD R139, R139, 0x60, RZ ;  /* 0x000000608b8b7824 */ /* 0x004fe400078e02ff */
        /* <DEDUP_REMOVED lines=17> */
[----:B------:R-:W-:Y:S02]  /*6a60*/  @!P0 HADD2.F32 R16, -RZ, R143.H1_H1 ;  /* 0x3000008fff108230 */ /* 0x000fe40000004100 */
[--C-:B------:R-:W-:Y:S02]  /*6a70*/  @!P0 HADD2.F32 R42, -RZ, R49.reuse.H0_H0 ;  /* 0x20000031ff2a8230 */ /* 0x100fe40000004100 */
[----:B------:R-:W-:Y:S02]  /*6a80*/  @!P0 HADD2.F32 R44, -RZ, R49.H1_H1 ;  /* 0x30000031ff2c8230 */ /* 0x000fe40000004100 */
[----:B------:R-:W-:Y:S01]  /*6a90*/  @!P2 FADD.FTZ R16, -R16, -RZ ;  /* 0x800000ff1010a221 */ /* 0x000fe20000010100 */
[----:B------:R-:W-:Y:S02]  /*6aa0*/  @!P0 HADD2.F32 R47, -RZ, R51.H0_H0 ;  /* 0x20000033ff2f8230 */ /* 0x000fe40000004100 */
[----:B------:R-:W-:Y:S05]  /*6ab0*/  IMAD.WIDE.U32 R140, R138, 0x60, R136 ;  /* 0x000000608a8c7825 */ /* 0x000fea00078e0088 */
[----:B------:R-:W-:Y:S02]  /*6ac0*/  IADD3 R141, PT, PT, R139, R141, RZ ;  /* 0x0000008d8b8d7210 */ /* 0x000fe40007ffe0ff */
[----:B---3--:R-:W-:Y:S02]  /*6ad0*/  @!P0 MOV R34, R56 ;  /* 0x0000003800228202 */ /* 0x008fe40000000f00 */
[----:B------:R-:W-:Y:S02]  /*6ae0*/  @!P0 MOV R54, R57 ;  /* 0x0000003900368202 */ /* 0x000fe40000000f00 */
[----:B------:R-:W-:Y:S01]  /*6af0*/  @!P0 MOV R50, R58 ;  /* 0x0000003a00328202 */ /* 0x000fe20000000f00 */
[--C-:B------:R-:W-:Y:S01]  /*6b00*/  @!P0 HADD2.F32 R41, -RZ, R34.reuse.H0_H0 ;  /* 0x20000022ff298230 */ /* 0x100fe20000004100 */
[----:B------:R-:W-:Y:S01]  /*6b10*/  @!P0 MOV R49, R59 ;  /* 0x0000003b00318202 */ /* 0x000fe20000000f00 */
        /* <DEDUP_REMOVED lines=9> */
[----:B------:R-:W-:Y:S02]  /*6bb0*/  @!P0 HADD2.F32 R29, -RZ, R22.H0_H0 ;  /* 0x20000016ff1d8230 */ /* 0x000fe40000004100 */
[----:B------:R-:W-:Y:S01]  /*6bc0*/  @!P0 FFMA.FTZ R2, R43, R40, R2 ;  /* 0x000000282b028223 */ /* 0x000fe20000010002 */
[----:B------:R-:W-:Y:S02]  /*6bd0*/  @!P0 HADD2.F32 R34, -RZ, R54.H0_H0 ;  /* 0x20000036ff228230 */ /* 0x000fe40000004100 */
[----:B------:R-:W-:Y:S01]  /*6be0*/  @!P0 FMUL.FTZ R3, R31, R28 ;  /* 0x0000001c1f038220 */ /* 0x000fe20000410000 */
[----:B------:R-:W-:Y:S02]  /*6bf0*/  @!P0 HADD2.F32 R22, -RZ, R22.H1_H1 ;  /* 0x30000016ff168230 */ /* 0x000fe40000004100 */
[----:B------:R-:W-:Y:S01]  /*6c00*/  @!P0 FMUL.FTZ R4, R20, R27 ;  /* 0x0000001b14048220 */ /* 0x000fe20000410000 */
[----:B------:R-:W-:Y:S01]  /*6c10*/  @!P0 F2FP.F16.F32.PACK_AB R125, R2, R0 ;  /* 0x00000000027d823e */ /* 0x000fe200000000ff */
[----:B------:R-:W-:Y:S02]  /*6c20*/  @!P0 HADD2.F32 R41, -RZ, R54.H1_H1 ;  /* 0x30000036ff298230 */ /* 0x000fe40000004100 */
[----:B------:R-:W-:Y:S01]  /*6c30*/  @!P0 FFMA.FTZ R3, R34, R42, R3 ;  /* 0x0000002a22038223 */ /* 0x000fe20000010003 */
[--C-:B------:R-:W-:Y:S01]  /*6c40*/  @!P0 HADD2.F32 R21, -RZ, R23.reuse.H0_H0 ;  /* 0x20000017ff158230 */ /* 0x100fe20000004100 */
[----:B------:R-:W-:Y:S01]  /*6c50*/  @!P0 MOV R56, R125 ;  /* 0x0000007d00388202 */ /* 0x000fe20000000f00 */
[----:B------:R-:W-:Y:S02]  /*6c60*/  @!P0 HADD2.F32 R23, -RZ, R23.H1_H1 ;  /* 0x30000017ff178230 */ /* 0x000fe40000004100 */
[----:B------:R-:W-:Y:S01]  /*6c70*/  @!P0 FMUL.FTZ R5, R29, R26 ;  /* 0x0000001a1d058220 */ /* 0x000fe20000410000 */
[--C-:B------:R-:W-:Y:S02]  /*6c80*/  @!P0 HADD2.F32 R40, -RZ, R50.reuse.H0_H0 ;  /* 0x20000032ff288230 */ /* 0x100fe40000004100 */
[----:B------:R-:W-:Y:S01]  /*6c90*/  @!P0 FFMA.FTZ R4, R41, R44, R4 ;  /* 0x0000002c29048223 */ /* 0x000fe20000010004 */
[----:B------:R-:W-:Y:S02]  /*6ca0*/  @!P0 HADD2.F32 R43, -RZ, R50.H1_H1 ;  /* 0x30000032ff2b8230 */ /* 0x000fe40000004100 */
[----:B------:R-:W-:Y:S01]  /*6cb0*/  @!P0 FMUL.FTZ R6, R22, R25 ;  /* 0x0000001916068220 */ /* 0x000fe20000410000 */
[----:B------:R-:W-:Y:S02]  /*6cc0*/  @!P0 HADD2.F32 R34, -RZ, R49.H0_H0 ;  /* 0x20000031ff228230 */ /* 0x000fe40000004100 */
[----:B------:R-:W-:Y:S01]  /*6cd0*/  @!P0 FMUL.FTZ R7, R21, R24 ;  /* 0x0000001815078220 */ /* 0x000fe20000410000 */
[----:B------:R-:W-:Y:S01]  /*6ce0*/  @!P0 F2FP.F16.F32.PACK_AB R138, R4, R3 ;  /* 0x00000003048a823e */ /* 0x000fe200000000ff */
[----:B------:R-:W-:Y:S02]  /*6cf0*/  @!P0 HADD2.F32 R48, -RZ, R51.H1_H1 ;  /* 0x30000033ff308230 */ /* 0x000fe40000004100 */
[----:B------:R-:W-:Y:S01]  /*6d00*/  @!P0 FMUL.FTZ R8, R23, R16 ;  /* 0x0000001017088220 */ /* 0x000fe20000410000 */
[----:B------:R-:W-:Y:S01]  /*6d10*/  @!P0 HADD2.F32 R41, -RZ, R49.H1_H1 ;  /* 0x30000031ff298230 */ /* 0x000fe20000004100 */
[----:B------:R-:W-:Y:S01]  /*6d20*/  @!P0 MOV R57, R138 ;  /* 0x0000008a00398202 */ /* 0x000fe20000000f00 */
[----:B------:R-:W-:Y:S01]  /*6d30*/  @!P0 FFMA.FTZ R5, R40, R45, R5 ;  /* 0x0000002d28058223 */ /* 0x000fe20000010005 */
[----:B------:R-:W-:Y:S01]  /*6d40*/  @!P0 FFMA.FTZ R6, R43, R46, R6 ;  /* 0x0000002e2b068223 */ /* 0x000fe20000010006 */
[----:B------:R-:W-:Y:S01]  /*6d50*/  @!P0 FFMA.FTZ R7, R34, R47, R7 ;  /* 0x0000002f22078223 */ /* 0x000fe20000010007 */
[----:B------:R-:W-:Y:S03]  /*6d60*/  @!P0 FFMA.FTZ R8, R41, R48, R8 ;  /* 0x0000003029088223 */ /* 0x000fe60000010008 */
[----:B------:R-:W-:Y:S02]  /*6d70*/  @!P0 F2FP.F16.F32.PACK_AB R127, R6, R5 ;  /* 0x00000005067f823e */ /* 0x000fe400000000ff */
[----:B------:R-:W-:Y:S02]  /*6d80*/  @!P0 F2FP.F16.F32.PACK_AB R142, R8, R7 ;  /* 0x00000007088e823e */ /* 0x000fe400000000ff */
[----:B------:R-:W-:Y:S02]  /*6d90*/  @!P0 MOV R58, R127 ;  /* 0x0000007f003a8202 */ /* 0x000fe40000000f00 */
[----:B------:R-:W-:Y:S05]  /*6da0*/  @!P0 MOV R59, R142 ;  /* 0x0000008e003b8202 */ /* 0x000fea0000000f00 */
[----:B------:R1:W-:Y:S02]  /*6db0*/  STG.E.128 desc[UR6][R140.64], R56 ;  /* 0x000000388c007986 */ /* 0x0003e4000c101d06 */
.L_x_4777:
[----:B------:R-:W-:Y:S05]  /*6dc0*/  BSYNC.RECONVERGENT B0 ;  /* 0x0000000000007941 */ /* 0x000fea0003800200 */
.L_x_4776:
[----:B------:R-:W-:Y:S01]  /*6dd0*/  LOP3.LUT P0, RZ, R61, 0x2, RZ, 0xc0, !PT ;  /* 0x000000023dff7812 */ /* 0x000fe2000780c0ff */
[----:B------:R-:W-:Y:S11]  /*6de0*/  BSSY.RECONVERGENT B0, `(.L_x_4778) ;  /* 0x0000061000007945 */ /* 0x000ff60003800200 */
[----:B------:R-:W-:Y:S01]  /*6df0*/  @!UPT UIADD3 URZ, UPT, UPT, URZ, URZ, URZ ;  /* 0x000000fffffff290 */ /* 0x000fe2000fffe0ff */
[----:B------:R-:W-:Y:S05]  /*6e00*/  @P0 BRA `(.L_x_4779) ;  /* 0x0000000400780947 */ /* 0x000fea0003800000 */
[----:B-1-34-:R-:W1:Y:S01]  /*6e10*/  LDC.64 R56, c[0x0][0x4a8] ;  /* 0x00012a00ff387b82 */ /* 0x01ae620000000a00 */
[----:B------:R-:W-:Y:S11]  /*6e20*/  ISETP.GE.AND P0, PT, R100, R15, PT ;  /* 0x0000000f6400720c */ /* 0x000ff60003f06270 */
[----:B------:R-:W-:Y:S02]  /*6e30*/  @!UPT UIADD3 URZ, UPT, UPT, URZ, URZ, URZ ;  /* 0x000000fffffff290 */ /* 0x000fe4000fffe0ff */
[----:B------:R-:W-:Y:S02]  /*6e40*/  @!P0 SEL R58, R14, RZ, P1 ;  /* 0x000000ff0e3a8207 */ /* 0x000fe40000800000 */
[----:B------:R-:W-:Y:S02]  /*6e50*/  @!P0 SEL R59, R123, RZ, P1 ;  /* 0x000000ff7b3b8207 */ /* 0x000fe40000800000 */
[C---:B-1----:R-:W-:Y:S04]  /*6e60*/  LEA R32, P2, R56.reuse, R18, 0x7 ;  /* 0x0000001238207211 */ /* 0x042fe800078438ff */
[----:B------:R-:W-:Y:S02]  /*6e70*/  LEA.HI.X R33, R56, R19, R57, 0x7, P2 ;  /* 0x0000001338217211 */ /* 0x000fe400010f3c39 */
[----:B------:R-:W-:Y:S01]  /*6e80*/  @!P0 IADD3 R57, P2, PT, R115, R58, RZ ;  /* 0x0000003a73398210 */ /* 0x000fe20007f5e0ff */
[----:B------:R-:W-:Y:S03]  /*6e90*/  @!P0 IMAD.WIDE R20, R17, 0x2, R32 ;  /* 0x0000000211148825 */ /* 0x000fe600078e0220 */
[----:B------:R-:W-:Y:S01]  /*6ea0*/  @!P0 IADD3.X R138, PT, PT, R98, R59, RZ, P2, !PT ;  /* 0x0000003b628a8210 */ /* 0x000fe200017fe4ff */
[----:B------:R-:W3:Y:S01]  /*6eb0*/  LDG.E.128 R48, desc[UR6][R32.64] ;  /* 0x0000000620307981 */ /* 0x000ee2000c1e1d00 */
[C---:B------:R-:W-:Y:S02]  /*6ec0*/  @!P0 SHF.L.U32 R125, R57.reuse, 0x1, RZ ;  /* 0x00000001397d8819 */ /* 0x040fe400000006ff */
[----:B------:R-:W-:Y:S02]  /*6ed0*/  @!P0 SHF.L.U64.HI R138, R57, 0x1, R138 ;  /* 0x00000001398a8819 */ /* 0x000fe4000001028a */
[C---:B------:R-:W-:Y:S03]  /*6ee0*/  @!P0 IADD3 R140, P2, PT, R125.reuse, R86, RZ ;  /* 0x000000567d8c8210 */ /* 0x040fe60007f5e0ff */
[----:B------:R-:W4:Y:S01]  /*6ef0*/  @!P0 LDG.E.128 R20, desc[UR6][R20.64] ;  /* 0x0000000614148981 */ /* 0x000f22000c1e1d00 */
[C---:B------:R-:W-:Y:S02]  /*6f00*/  @!P0 IADD3.X R141, PT, PT, R138.reuse, R87, RZ, P2, !PT ;  /* 0x000000578a8d8210 */ /* 0x040fe400017fe4ff */
[----:B------:R-:W-:Y:S04]  /*6f10*/  @!P0 IADD3 R36, P2, PT, R125, R88, RZ ;  /* 0x000000587d248210 */ /* 0x000fe80007f5e0ff */
[----:B------:R-:W-:Y:S01]  /*6f20*/  @!P0 IADD3.X R37, PT, PT, R138, R89, RZ, P2, !PT ;  /* 0x000000598a258210 */ /* 0x000fe200017fe4ff */
[----:B------:R-:W5:Y:S01]  /*6f30*/  @!P0 LDG.E.128 R56, desc[UR6][R140.64] ;  /* 0x000000068c388981 */ /* 0x000f62000c1e1d00 */
[----:B------:R-:W-:Y:S02]  /*6f40*/  PLOP3.LUT P2, PT, PT, PT, PT, 0x80, 0x8 ;  /* 0x000000000008781c */ /* 0x000fe40003f4f070 */
[----:B------:R-:W-:Y:S05]  /*6f50*/  @!P0 PLOP3.LUT P2, PT, P1, PT, PT, 0x80, 0x8 ;  /* 0x000000000008881c */ /* 0x000fea0000f4f070 */
[----:B------:R1:W2:Y:S01]  /*6f60*/  @!P0 LDG.E.128 R44, desc[UR6][R36.64] ;  /* 0x00000006242c8981 */ /* 0x0002a2000c1e1d00 */
[----:B---3--:R-:W-:Y:S02]  /*6f70*/  @!P0 MOV R34, R48 ;  /* 0x0000003000228202 */ /* 0x008fe40000000f00 */
[----:B------:R-:W-:Y:S03]  /*6f80*/  @!P0 MOV R54, R49 ;  /* 0x0000003100368202 */ /* 0x000fe60000000f00 */
[--C-:B-1----:R-:W-:Y:S02]  /*6f90*/  @!P0 HADD2.F32 R37, -RZ, R34.reuse.H0_H0 ;  /* 0x20000022ff258230 */ /* 0x102fe40000004100 */
[----:B------:R-:W-:Y:S02]  /*6fa0*/  @!P0 HADD2.F32 R39, -RZ, R34.H1_H1 ;  /* 0x30000022ff278230 */ /* 0x000fe40000004100 */
[--C-:B----4-:R-:W-:Y:S02]  /*6fb0*/  @!P0 HADD2.F32 R30, -RZ, R20.reuse.H0_H0 ;  /* 0x20000014ff1e8230 */ /* 0x110fe40000004100 */
        /* <DEDUP_REMOVED lines=9> */
[----:B--2---:R-:W-:Y:S01]  /*7050*/  @!P0 HADD2.F32 R34, -RZ, R44.H0_H0 ;  /* 0x2000002cff228230 */ /* 0x004fe20000004100 */
[----:B------:R-:W1:Y:S01]  /*7060*/  LDC.64 R56, c[0x0][0x3b8] ;  /* 0x0000ee00ff387b82 */ /* 0x000e620000000a00 */
[--C-:B------:R-:W-:Y:S02]  /*7070*/  @!P0 HADD2.F32 R29, -RZ, R58.reuse.H0_H0 ;  /* 0x2000003aff1d8230 */ /* 0x100fe40000004100 */
[----:B------:R-:W-:Y:S01]  /*7080*/  @!P0 FMUL.FTZ R0, R30, R35 ;  /* 0x000000231e008220 */ /* 0x000fe20000410000 */
[----:B------:R-:W-:Y:S02]  /*7090*/  @!P0 HADD2.F32 R25, -RZ, R58.H1_H1 ;  /* 0x3000003aff198230 */ /* 0x000fe40000004100 */
[----:B------:R-:W-:Y:S01]  /*70a0*/  @!P2 FADD.FTZ R32, -R32, -RZ ;  /* 0x800000ff2020a221 */ /* 0x000fe20000010100 */
[----:B------:R-:W-:Y:S02]  /*70b0*/  @!P0 HADD2.F32 R36, -RZ, R44.H1_H1 ;  /* 0x3000002cff248230 */ /* 0x000fe40000004100 */
[----:B------:R-:W-:Y:S01]  /*70c0*/  @!P0 FFMA.FTZ R0, R37, R34, R0 ;  /* 0x0000002225008223 */ /* 0x000fe20000010000 */
[----:B------:R-:W-:Y:S02]  /*70d0*/  @!P0 HADD2.F32 R21, -RZ, R59.H0_H0 ;  /* 0x2000003bff158230 */ /* 0x000fe40000004100 */
[----:B------:R-:W-:Y:S01]  /*70e0*/  @!P2 FADD.FTZ R31, -R31, -RZ ;  /* 0x800000ff1f1fa221 */ /* 0x000fe20000010100 */
[----:B------:R-:W-:Y:S02]  /*70f0*/  @!P0 HADD2.F32 R38, -RZ, R45.H0_H0 ;  /* 0x2000002dff268230 */ /* 0x000fe40000004100 */
[----:B------:R-:W-:Y:S01]  /*7100*/  @!P2 FADD.FTZ R29, -R29, -RZ ;  /* 0x800000ff1d1da221 */ /* 0x000fe20000010100 */
[--C-:B------:R-:W-:Y:S02]  /*7110*/  @!P0 HADD2.F32 R41, -RZ, R46.reuse.H0_H0 ;  /* 0x2000002eff298230 */ /* 0x100fe40000004100 */
[----:B------:R-:W-:Y:S01]  /*7120*/  @!P2 FADD.FTZ R25, -R25, -RZ ;  /* 0x800000ff1919a221 */ /* 0x000fe20000010100 */
[----:B------:R-:W-:Y:S01]  /*7130*/  @!P0 HADD2.F32 R42, -RZ, R46.H1_H1 ;  /* 0x3000002eff2a8230 */ /* 0x000fe20000004100 */
[----:B------:R-:W-:Y:S01]  /*7140*/  @!P0 MOV R46, R50 ;  /* 0x00000032002e8202 */ /* 0x000fe20000000f00 */
[----:B------:R-:W-:Y:S02]  /*7150*/  @!P0 HADD2.F32 R34, -RZ, R54.H0_H0 ;  /* 0x20000036ff228230 */ /* 0x000fe40000004100 */
[----:B------:R-:W-:Y:S01]  /*7160*/  @!P0 FMUL.FTZ R2, R28, R33 ;  /* 0x000000211c028220 */ /* 0x000fe20000410000 */
[----:B------:R-:W-:Y:S02]  /*7170*/  @!P0 HADD2.F32 R16, -RZ, R59.H1_H1 ;  /* 0x3000003bff108230 */ /* 0x000fe40000004100 */
[----:B------:R-:W-:Y:S01]  /*7180*/  @!P0 FMUL.FTZ R3, R27, R32 ;  /* 0x000000201b038220 */ /* 0x000fe20000410000 */
[----:B------:R-:W-:Y:S02]  /*7190*/  @!P0 HADD2.F32 R24, -RZ, R22.H0_H0 ;  /* 0x20000016ff188230 */ /* 0x000fe40000004100 */
[----:B------:R-:W-:Y:S01]  /*71a0*/  @!P0 FFMA.FTZ R2, R39, R36, R2 ;  /* 0x0000002427028223 */ /* 0x000fe20000010002 */
[----:B------:R-:W-:Y:S01]  /*71b0*/  @!P0 HADD2.F32 R40, -RZ, R45.H1_H1 ;  /* 0x3000002dff288230 */ /* 0x000fe20000004100 */
[----:B------:R-:W-:Y:S01]  /*71c0*/  @!P0 MOV R45, R51 ;  /* 0x00000033002d8202 */ /* 0x000fe20000000f00 */
[----:B------:R-:W-:Y:S02]  /*71d0*/  @!P0 HADD2.F32 R37, -RZ, R54.H1_H1 ;  /* 0x30000036ff258230 */ /* 0x000fe40000004100 */
[----:B------:R-:W-:Y:S01]  /*71e0*/  @!P0 FMUL.FTZ R4, R26, R31 ;  /* 0x0000001f1a048220 */ /* 0x000fe20000410000 */
[----:B------:R-:W-:Y:S01]  /*71f0*/  @!P0 F2FP.F16.F32.PACK_AB R58, R2, R0 ;  /* 0x00000000023a823e */ /* 0x000fe200000000ff */
[----:B------:R-:W-:Y:S02]  /*7200*/  @!P0 HADD2.F32 R22, -RZ, R22.H1_H1 ;  /* 0x30000016ff168230 */ /* 0x000fe40000004100 */
[----:B------:R-:W-:Y:S01]  /*7210*/  @!P2 FADD.FTZ R21, -R21, -RZ ;  /* 0x800000ff1515a221 */ /* 0x000fe20000010100 */
[--C-:B------:R-:W-:Y:S01]  /*7220*/  @!P0 HADD2.F32 R20, -RZ, R23.reuse.H0_H0 ;  /* 0x20000017ff148230 */ /* 0x100fe20000004100 */
[----:B------:R-:W-:Y:S01]  /*7230*/  @!P0 MOV R48, R58 ;  /* 0x0000003a00308202 */ /* 0x000fe20000000f00 */
[----:B------:R-:W-:Y:S01]  /*7240*/  @!P0 FFMA.FTZ R3, R34, R38, R3 ;  /* 0x0000002622038223 */ /* 0x000fe20000010003 */
[----:B------:R-:W-:Y:S02]  /*7250*/  @!P0 HADD2.F32 R23, -RZ, R23.H1_H1 ;  /* 0x30000017ff178230 */ /* 0x000fe40000004100 */
[----:B------:R-:W-:Y:S01]  /*7260*/  @!P2 FADD.FTZ R16, -R16, -RZ ;  /* 0x800000ff1010a221 */ /* 0x000fe20000010100 */
[----:B-1----:R-:W-:Y:S01]  /*7270*/  LEA R138, P2, R56, R136, 0x7 ;  /* 0x00000088388a7211 */ /* 0x002fe200078438ff */
[--C-:B------:R-:W-:Y:S02]  /*7280*/  @!P0 HADD2.F32 R34, -RZ, R46.reuse.H0_H0 ;  /* 0x2000002eff228230 */ /* 0x100fe40000004100 */
[----:B------:R-:W-:Y:S01]  /*7290*/  @!P0 FMUL.FTZ R5, R24, R29 ;  /* 0x0000001d18058220 */ /* 0x000fe20000410000 */
[----:B------:R-:W-:Y:S01]  /*72a0*/  @!P0 HADD2.F32 R39, -RZ, R46.H1_H1 ;  /* 0x3000002eff278230 */ /* 0x000fe20000004100 */
[----:B------:R-:W-:Y:S01]  /*72b0*/  LEA.HI.X R139, R56, R137, R57, 0x7, P2 ;  /* 0x00000089388b7211 */ /* 0x000fe200010f3c39 */
[----:B------:R-:W-:Y:S01]  /*72c0*/  @!P0 FFMA.FTZ R4, R37, R40, R4 ;  /* 0x0000002825048223 */ /* 0x000fe20000010004 */
[----:B------:R-:W-:Y:S01]  /*72d0*/  @!P0 FMUL.FTZ R6, R22, R25 ;  /* 0x0000001916068220 */ /* 0x000fe20000410000 */
[----:B------:R-:W-:Y:S02]  /*72e0*/  @!P0 HADD2.F32 R43, -RZ, R47.H0_H0 ;  /* 0x2000002fff2b8230 */ /* 0x000fe40000004100 */
[----:B------:R-:W-:Y:S01]  /*72f0*/  @!P0 FMUL.FTZ R7, R20, R21 ;  /* 0x0000001514078220 */ /* 0x000fe20000410000 */
[----:B------:R-:W-:Y:S01]  /*7300*/  @!P0 HADD2.F32 R36, -RZ, R45.H0_H0 ;  /* 0x2000002dff248230 */ /* 0x000fe20000004100 */
        /* <DEDUP_REMOVED lines=14> */
.L_x_4779:
[----:B------:R-:W-:Y:S05]  /*73f0*/  BSYNC.RECONVERGENT B0 ;  /* 0x0000000000007941 */ /* 0x000fea0003800200 */
.L_x_4778:
[----:B------:R-:W-:Y:S04]  /*7400*/  BSSY.RECONVERGENT B0, `(.L_x_4780) ;  /* 0x0000062000007945 */ /* 0x000fe80003800200 */
[----:B------:R-:W-:Y:S05]  /*7410*/  @P5 BRA `(.L_x_4781) ;  /* 0x0000000400805947 */ /* 0x000fea0003800000 */
[----:B-1-34-:R-:W1:Y:S01]  /*7420*/  LDC.64 R56, c[0x0][0x4a8] ;  /* 0x00012a00ff387b82 */ /* 0x01ae620000000a00 */
[----:B------:R-:W-:Y:S11]  /*7430*/  ISETP.GE.AND P0, PT, R100, R15, PT ;  /* 0x0000000f6400720c */ /* 0x000ff60003f06270 */
[----:B------:R-:W-:Y:S02]  /*7440*/  @!UPT UIADD3 URZ, UPT, UPT, URZ, URZ, URZ ;  /* 0x000000fffffff290 */ /* 0x000fe4000fffe0ff */
[----:B------:R-:W-:Y:S01]  /*7450*/  @!P0 SEL R138, R123, RZ, P1 ;  /* 0x000000ff7b8a8207 */ /* 0x000fe20000800000 */
[----:B-1----:R-:W-:Y:S01]  /*7460*/  IMAD R59, R57, 0xa0, RZ ;  /* 0x000000a0393b7824 */ /* 0x002fe200078e02ff */
[----:B------:R-:W-:Y:S01]  /*7470*/  @!P0 SEL R57, R14, RZ, P1 ;  /* 0x000000ff0e398207 */ /* 0x000fe20000800000 */
[----:B------:R-:W-:Y:S03]  /*7480*/  IMAD.WIDE.U32 R32, R56, 0xa0, R18 ;  /* 0x000000a038207825 */ /* 0x000fe600078e0012 */
[----:B------:R-:W-:Y:S02]  /*7490*/  @!P0 IADD3 R57, P2, PT, R114, R57, RZ ;  /* 0x0000003972398210 */ /* 0x000fe40007f5e0ff */
[----:B------:R-:W-:Y:S02]  /*74a0*/  IADD3 R33, PT, PT, R59, R33, RZ ;  /* 0x000000213b217210 */ /* 0x000fe40007ffe0ff */
[----:B------:R-:W-:Y:S02]  /*74b0*/  @!P0 SHF.L.U32 R125, R57, 0x1, RZ ;  /* 0x00000001397d8819 */ /* 0x000fe400000006ff */
[----:B------:R-:W-:Y:S01]  /*74c0*/  @!P0 IADD3.X R138, PT, PT, R97, R138, RZ, P2, !PT ;  /* 0x0000008a618a8210 */ /* 0x000fe200017fe4ff */
[----:B------:R-:W-:Y:S01]  /*74d0*/  @!P0 IMAD.WIDE R20, R17, 0x2, R32 ;  /* 0x0000000211148825 */ /* 0x000fe200078e0220 */
[----:B------:R-:W-:Y:S01]  /*74e0*/  @!P0 IADD3 R58, P2, PT, R125, R86, RZ ;  /* 0x000000567d3a8210 */ /* 0x000fe20007f5e0ff */
[----:B------:R-:W3:Y:S01]  /*74f0*/  LDG.E.128 R48, desc[UR6][R32.64] ;  /* 0x0000000620307981 */ /* 0x000ee2000c1e1d00 */
[----:B------:R-:W-:Y:S04]  /*7500*/  @!P0 SHF.L.U64.HI R138, R57, 0x1, R138 ;  /* 0x00000001398a8819 */ /* 0x000fe8000001028a */
[C---:B------:R-:W-:Y:S02]  /*7510*/  @!P0 IADD3.X R59, PT, PT, R138.reuse, R87, RZ, P2, !PT ;  /* 0x000000578a3b8210 */ /* 0x040fe400017fe4ff */
[----:B------:R-:W-:Y:S01]  /*7520*/  @!P0 IADD3 R36, P2, PT, R125, R88, RZ ;  /* 0x000000587d248210 */ /* 0x000fe20007f5e0ff */
[----:B------:R-:W4:Y:S03]  /*7530*/  @!P0 LDG.E.128 R20, desc[UR6][R20.64] ;  /* 0x0000000614148981 */ /* 0x000f26000c1e1d00 */
[----:B------:R-:W-:Y:S02]  /*7540*/  @!P0 IADD3.X R37, PT, PT, R138, R89, RZ, P2, !PT ;  /* 0x000000598a258210 */ /* 0x000fe400017fe4ff */
[----:B------:R-:W-:Y:S02]  /*7550*/  PLOP3.LUT P2, PT, PT, PT, PT, 0x80, 0x8 ;  /* 0x000000000008781c */ /* 0x000fe40003f4f070 */
[----:B------:R-:W-:Y:S01]  /*7560*/  @!P0 PLOP3.LUT P2, PT, P1, PT, PT, 0x80, 0x8 ;  /* 0x000000000008881c */ /* 0x000fe20000f4f070 */
[----:B------:R-:W5:Y:S08]  /*7570*/  @!P0 LDG.E.128 R56, desc[UR6][R58.64] ;  /* 0x000000063a388981 */ /* 0x000f70000c1e1d00 */
        /* <DEDUP_REMOVED lines=21> */
[--C-:B------:R-:W-:Y:S02]  /*76d0*/  @!P0 HADD2.F32 R21, -RZ, R59.reuse.H0_H0 ;  /* 0x2000003bff158230 */ /* 0x100fe40000004100 */
[----:B------:R-:W-:Y:S01]  /*76e0*/  @!P0 FFMA.FTZ R0, R37, R34, R0 ;  /* 0x0000002225008223 */ /* 0x000fe20000010000 */
[----:B------:R-:W-:Y:S02]  /*76f0*/  @!P0 HADD2.F32 R36, -RZ, R44.H1_H1 ;  /* 0x3000002cff248230 */ /* 0x000fe40000004100 */
[----:B------:R-:W-:Y:S01]  /*7700*/  @!P0 FMUL.FTZ R2, R28, R33 ;  /* 0x000000211c028220 */ /* 0x000fe20000410000 */
[--C-:B------:R-:W-:Y:S02]  /*7710*/  @!P0 HADD2.F32 R41, -RZ, R46.reuse.H0_H0 ;  /* 0x2000002eff298230 */ /* 0x100fe40000004100 */
[----:B------:R-:W-:Y:S01]  /*7720*/  @!P0 FMUL.FTZ R3, R27, R32 ;  /* 0x000000201b038220 */ /* 0x000fe20000410000 */
[----:B------:R-:W-:Y:S02]  /*7730*/  @!P0 HADD2.F32 R42, -RZ, R46.H1_H1 ;  /* 0x3000002eff2a8230 */ /* 0x000fe40000004100 */
[----:B------:R-:W-:Y:S01]  /*7740*/  @!P2 FADD.FTZ R31, -R31, -RZ ;  /* 0x800000ff1f1fa221 */ /* 0x000fe20000010100 */
[----:B------:R-:W-:Y:S01]  /*7750*/  @!P0 HADD2.F32 R16, -RZ, R59.H1_H1 ;  /* 0x3000003bff108230 */ /* 0x000fe20000004100 */
[----:B------:R-:W-:Y:S01]  /*7760*/  @!P0 MOV R46, R50 ;  /* 0x00000032002e8202 */ /* 0x000fe20000000f00 */
[----:B------:R-:W-:Y:S02]  /*7770*/  @!P0 HADD2.F32 R24, -RZ, R22.H0_H0 ;  /* 0x20000016ff188230 */ /* 0x000fe40000004100 */
[----:B------:R-:W-:Y:S01]  /*7780*/  @!P0 FFMA.FTZ R2, R39, R36, R2 ;  /* 0x0000002427028223 */ /* 0x000fe20000010002 */
[--C-:B------:R-:W-:Y:S02]  /*7790*/  @!P0 HADD2.F32 R38, -RZ, R45.reuse.H0_H0 ;  /* 0x2000002dff268230 */ /* 0x100fe40000004100 */
[----:B------:R-:W-:Y:S01]  /*77a0*/  @!P0 FMUL.FTZ R4, R26, R31 ;  /* 0x0000001f1a048220 */ /* 0x000fe20000410000 */
[----:B------:R-:W-:Y:S01]  /*77b0*/  @!P0 HADD2.F32 R40, -RZ, R45.H1_H1 ;  /* 0x3000002dff288230 */ /* 0x000fe20000004100 */
[----:B------:R-:W-:Y:S01]  /*77c0*/  @!P0 MOV R45, R51 ;  /* 0x00000033002d8202 */ /* 0x000fe20000000f00 */
[----:B------:R-:W-:Y:S02]  /*77d0*/  @!P0 HADD2.F32 R34, -RZ, R54.H0_H0 ;  /* 0x20000036ff228230 */ /* 0x000fe40000004100 */
[----:B------:R-:W-:Y:S01]  /*77e0*/  @!P2 FADD.FTZ R29, -R29, -RZ ;  /* 0x800000ff1d1da221 */ /* 0x000fe20000010100 */
[----:B------:R-:W-:Y:S02]  /*77f0*/  @!P0 HADD2.F32 R22, -RZ, R22.H1_H1 ;  /* 0x30000016ff168230 */ /* 0x000fe40000004100 */
[----:B------:R-:W-:Y:S01]  /*7800*/  @!P2 FADD.FTZ R25, -R25, -RZ ;  /* 0x800000ff1919a221 */ /* 0x000fe20000010100 */
[----:B------:R-:W-:Y:S02]  /*7810*/  @!P0 HADD2.F32 R37, -RZ, R54.H1_H1 ;  /* 0x30000036ff258230 */ /* 0x000fe40000004100 */
[----:B------:R-:W-:Y:S01]  /*7820*/  @!P0 FFMA.FTZ R3, R34, R38, R3 ;  /* 0x0000002622038223 */ /* 0x000fe20000010003 */
[--C-:B------:R-:W-:Y:S02]  /*7830*/  @!P0 HADD2.F32 R20, -RZ, R23.reuse.H0_H0 ;  /* 0x20000017ff148230 */ /* 0x100fe40000004100 */
[----:B------:R-:W-:Y:S01]  /*7840*/  @!P0 FMUL.FTZ R5, R24, R29 ;  /* 0x0000001d18058220 */ /* 0x000fe20000410000 */
[----:B------:R-:W-:Y:S02]  /*7850*/  @!P0 HADD2.F32 R23, -RZ, R23.H1_H1 ;  /* 0x30000017ff178230 */ /* 0x000fe40000004100 */
[----:B------:R-:W-:Y:S01]  /*7860*/  @!P2 FADD.FTZ R21, -R21, -RZ ;  /* 0x800000ff1515a221 */ /* 0x000fe20000010100 */
[--C-:B------:R-:W-:Y:S02]  /*7870*/  @!P0 HADD2.F32 R36, -RZ, R46.reuse.H0_H0 ;  /* 0x2000002eff248230 */ /* 0x100fe40000004100 */
[----:B------:R-:W-:Y:S01]  /*7880*/  @!P2 FADD.FTZ R16, -R16, -RZ ;  /* 0x800000ff1010a221 */ /* 0x000fe20000010100 */
[----:B------:R-:W-:Y:S02]  /*7890*/  @!P0 HADD2.F32 R39, -RZ, R46.H1_H1 ;  /* 0x3000002eff278230 */ /* 0x000fe40000004100 */
        /* <DEDUP_REMOVED lines=12> */
[----:B-1----:R-:W-:Y:S01]  /*7960*/  IMAD.WIDE.U32 R138, R56, 0xa0, R136 ;  /* 0x000000a0388a7825 */ /* 0x002fe200078e0088 */
[----:B------:R-:W-:Y:S03]  /*7970*/  @!P0 F2FP.F16.F32.PACK_AB R56, R2, R0 ;  /* 0x000000000238823e */ /* 0x000fe600000000ff */
[----:B------:R-:W-:Y:S01]  /*7980*/  @!P0 FFMA.FTZ R7, R34, R43, R7 ;  /* 0x0000002b22078223 */ /* 0x000fe20000010007 */
[----:B------:R-:W-:Y:S01]  /*7990*/  @!P0 F2FP.F16.F32.PACK_AB R58, R6, R5 ;  /* 0x00000005063a823e */ /* 0x000fe200000000ff */
[----:B------:R-:W-:Y:S01]  /*79a0*/  IMAD R57, R57, 0xa0, RZ ;  /* 0x000000a039397824 */ /* 0x000fe200078e02ff */
[----:B------:R-:W-:Y:S01]  /*79b0*/  @!P0 MOV R48, R56 ;  /* 0x0000003800308202 */ /* 0x000fe20000000f00 */
[----:B------:R-:W-:Y:S01]  /*79c0*/  @!P0 FFMA.FTZ R8, R37, R44, R8 ;  /* 0x0000002c25088223 */ /* 0x000fe20000010008 */
[----:B------:R-:W-:Y:S02]  /*79d0*/  @!P0 MOV R50, R58 ;  /* 0x0000003a00328202 */ /* 0x000fe40000000f00 */
[----:B------:R-:W-:Y:S02]  /*79e0*/  IADD3 R139, PT, PT, R57, R139, RZ ;  /* 0x0000008b398b7210 */ /* 0x000fe40007ffe0ff */
[----:B------:R-:W-:Y:S04]  /*79f0*/  @!P0 F2FP.F16.F32.PACK_AB R57, R8, R7 ;  /* 0x000000070839823e */ /* 0x000fe800000000ff */
[----:B------:R-:W-:Y:S05]  /*7a00*/  @!P0 MOV R51, R57 ;  /* 0x0000003900338202 */ /* 0x000fea0000000f00 */
[----:B------:R1:W-:Y:S02]  /*7a10*/  STG.E.128 desc[UR6][R138.64], R48 ;  /* 0x000000308a007986 */ /* 0x0003e4000c101d06 */
.L_x_4781:
[----:B------:R-:W-:Y:S05]  /*7a20*/  BSYNC.RECONVERGENT B0 ;  /* 0x0000000000007941 */ /* 0x000fea0003800200 */
.L_x_4780:
[----:B------:R-:W-:Y:S01]  /*7a30*/  LOP3.LUT P0, RZ, R61, 0x10, RZ, 0xc0, !PT ;  /* 0x000000103dff7812 */ /* 0x000fe2000780c0ff */
[----:B------:R-:W-:Y:S03]  /*7a40*/  BSSY.RECONVERGENT B0, `(.L_x_4782) ;  /* 0x0000065000007945 */ /* 0x000fe60003800200 */
[C---:B------:R-:W-:Y:S04]  /*7a50*/  ISETP.GE.OR P0, PT, R118.reuse, R107, P0 ;  /* 0x0000006b7600720c */ /* 0x040fe80000706670 */
[----:B------:R-:W-:Y:S11]  /*7a60*/  ISETP.LT.OR P0, PT, R118, R109, P0 ;  /* 0x0000006d7600720c */ /* 0x000ff60000701670 */
[----:B------:R-:W-:Y:S02]  /*7a70*/  @!UPT UIADD3 URZ, UPT, UPT, URZ, URZ, URZ ;  /* 0x000000fffffff290 */ /* 0x000fe4000fffe0ff */
[----:B------:R-:W-:Y:S05]  /*7a80*/  @P0 BRA `(.L_x_4783) ;  /* 0x0000000400800947 */ /* 0x000fea0003800000 */
[----:B-1----:R-:W1:Y:S01]  /*7a90*/  LDC.64 R50, c[0x0][0x4a8] ;  /* 0x00012a00ff327b82 */ /* 0x002e620000000a00 */
[----:B------:R-:W-:Y:S11]  /*7aa0*/  ISETP.GE.AND P0, PT, R100, R15, PT ;  /* 0x0000000f6400720c */ /* 0x000ff60003f06270 */
[----:B------:R-:W-:Y:S02]  /*7ab0*/  @!UPT UIADD3 URZ, UPT, UPT, URZ, URZ, URZ ;  /* 0x000000fffffff290 */ /* 0x000fe4000fffe0ff */
[----:B------:R-:W-:Y:S01]  /*7ac0*/  @!P0 SEL R123, R123, RZ, P1 ;  /* 0x000000ff7b7b8207 */ /* 0x000fe20000800000 */
[----:B-1----:R-:W-:Y:S01]  /*7ad0*/  IMAD.WIDE.U32 R18, R50, 0xc0, R18 ;  /* 0x000000c032127825 */ /* 0x002fe200078e0012 */
[----:B------:R-:W-:Y:S03]  /*7ae0*/  @!P0 SEL R50, R14, RZ, P1 ;  /* 0x000000ff0e328207 */ /* 0x000fe60000800000 */
[----:B------:R-:W-:Y:S05]  /*7af0*/  IMAD R51, R51, 0xc0, RZ ;  /* 0x000000c033337824 */ /* 0x000fea00078e02ff */
[----:B------:R-:W-:Y:S02]  /*7b00*/  IADD3 R19, PT, PT, R51, R19, RZ ;  /* 0x0000001333137210 */ /* 0x000fe40007ffe0ff */
[----:B------:R-:W-:Y:S01]  /*7b10*/  @!P0 IADD3 R51, P2, PT, R113, R50, RZ ;  /* 0x0000003271338210 */ /* 0x000fe20007f5e0ff */
[----:B------:R-:W-:Y:S03]  /*7b20*/  @!P0 IMAD.WIDE R20, R17, 0x2, R18 ;  /* 0x0000000211148825 */ /* 0x000fe600078e0212 */
[----:B------:R-:W-:Y:S01]  /*7b30*/  @!P0 SHF.L.U32 R49, R51, 0x1, RZ ;  /* 0x0000000133318819 */ /* 0x000fe200000006ff */
[----:B------:R-:W5:Y:S01]  /*7b40*/  LDG.E.128 R44, desc[UR6][R18.64] ;  /* 0x00000006122c7981 */ /* 0x000f62000c1e1d00 */
[----:B------:R-:W-:Y:S02]  /*7b50*/  @!P0 IADD3.X R50, PT, PT, R96, R123, RZ, P2, !PT ;  /* 0x0000007b60328210 */ /* 0x000fe400017fe4ff */
[----:B---34-:R-:W-:Y:S02]  /*7b60*/  @!P0 IADD3 R56, P2, PT, R49, R86, RZ ;  /* 0x0000005631388210 */ /* 0x018fe40007f5e0ff */
[----:B------:R-:W-:Y:S03]  /*7b70*/  @!P0 SHF.L.U64.HI R50, R51, 0x1, R50 ;  /* 0x0000000133328819 */ /* 0x000fe60000010232 */
[----:B------:R-:W3:Y:S01]  /*7b80*/  @!P0 LDG.E.128 R20, desc[UR6][R20.64] ;  /* 0x0000000614148981 */ /* 0x000ee2000c1e1d00 */
[C---:B------:R-:W-:Y:S02]  /*7b90*/  @!P0 IADD3.X R57, PT, PT, R50.reuse, R87, RZ, P2, !PT ;  /* 0x0000005732398210 */ /* 0x040fe400017fe4ff */
[----:B------:R-:W-:Y:S04]  /*7ba0*/  @!P0 IADD3 R32, P2, PT, R49, R88, RZ ;  /* 0x0000005831208210 */ /* 0x000fe80007f5e0ff */
[----:B------:R-:W-:Y:S01]  /*7bb0*/  @!P0 IADD3.X R33, PT, PT, R50, R89, RZ, P2, !PT ;  /* 0x0000005932218210 */ /* 0x000fe200017fe4ff */
[----:B------:R-:W4:Y:S01]  /*7bc0*/  @!P0 LDG.E.128 R56, desc[UR6][R56.64] ;  /* 0x0000000638388981 */ /* 0x000f22000c1e1d00 */
[----:B------:R-:W-:Y:S01]  /*7bd0*/  PLOP3.LUT P2, PT, PT, PT, PT, 0x80, 0x8 ;  /* 0x000000000008781c */ /* 0x000fe20003f4f070 */
[----:B------:R-:W1:Y:S01]  /*7be0*/  LDC.64 R50, c[0x0][0x3b8] ;  /* 0x0000ee00ff327b82 */ /* 0x000e620000000a00 */
[----:B------:R-:W-:Y:S05]  /*7bf0*/  @!P0 PLOP3.LUT P2, PT, P1, PT, PT, 0x80, 0x8 ;  /* 0x000000000008881c */ /* 0x000fea0000f4f070 */
[----:B------:R5:W2:Y:S01]  /*7c00*/  @!P0 LDG.E.128 R40, desc[UR6][R32.64] ;  /* 0x0000000620288981 */ /* 0x000aa2000c1e1d00 */
[----:B-1----:R-:W-:Y:S02]  /*7c10*/  IMAD R51, R51, 0xc0, RZ ;  /* 0x000000c033337824 */ /* 0x002fe400078e02ff */
[----:B------:R-:W-:Y:S05]  /*7c20*/  IMAD.WIDE.U32 R136, R50, 0xc0, R136 ;  /* 0x000000c032887825 */ /* 0x000fea00078e0088 */
[----:B------:R-:W-:Y:S02]  /*7c30*/  IADD3 R137, PT, PT, R51, R137, RZ ;  /* 0x0000008933897210 */ /* 0x000fe40007ffe0ff */
[----:B-----5:R-:W-:Y:S02]  /*7c40*/  @!P0 MOV R32, R44 ;  /* 0x0000002c00208202 */ /* 0x020fe40000000f00 */
[----:B------:R-:W-:Y:S03]  /*7c50*/  @!P0 MOV R48, R45 ;  /* 0x0000002d00308202 */ /* 0x000fe60000000f00 */
[--C-:B------:R-:W-:Y:S02]  /*7c60*/  @!P0 HADD2.F32 R33, -RZ, R32.reuse.H0_H0 ;  /* 0x20000020ff218230 */ /* 0x100fe40000004100 */
[----:B------:R-:W-:Y:S02]  /*7c70*/  @!P0 HADD2.F32 R35, -RZ, R32.H1_H1 ;  /* 0x30000020ff238230 */ /* 0x000fe40000004100 */
[--C-:B---3--:R-:W-:Y:S02]  /*7c80*/  @!P0 HADD2.F32 R27, -RZ, R20.reuse.H0_H0 ;  /* 0x20000014ff1b8230 */ /* 0x108fe40000004100 */
[----:B------:R-:W-:Y:S02]  /*7c90*/  @!P0 HADD2.F32 R26, -RZ, R20.H1_H1 ;  /* 0x30000014ff1a8230 */ /* 0x000fe40000004100 */
[--C-:B------:R-:W-:Y:S02]  /*7ca0*/  @!P0 HADD2.F32 R16, -RZ, R23.reuse.H0_H0 ;  /* 0x20000017ff108230 */ /* 0x100fe40000004100 */
[----:B------:R-:W-:Y:S02]  /*7cb0*/  @!P0 HADD2.F32 R15, -RZ, R23.H1_H1 ;  /* 0x30000017ff0f8230 */ /* 0x000fe40000004100 */
[--C-:B----4-:R-:W-:Y:S02]  /*7cc0*/  @!P0 HADD2.F32 R30, -RZ, R56.reuse.H0_H0 ;  /* 0x20000038ff1e8230 */ /* 0x110fe40000004100 */
[----:B------:R-:W-:Y:S02]  /*7cd0*/  @!P0 HADD2.F32 R31, -RZ, R56.H1_H1 ;  /* 0x30000038ff1f8230 */ /* 0x000fe40000004100 */
[--C-:B------:R-:W-:Y:S02]  /*7ce0*/  @!P0 HADD2.F32 R28, -RZ, R57.reuse.H0_H0 ;  /* 0x20000039ff1c8230 */ /* 0x100fe40000004100 */
[----:B------:R-:W-:Y:S01]  /*7cf0*/  @!P2 FADD.FTZ R30, -R30, -RZ ;  /* 0x800000ff1e1ea221 */ /* 0x000fe20000010100 */
[----:B------:R-:W-:Y:S02]  /*7d00*/  @!P0 HADD2.F32 R29, -RZ, R57.H1_H1 ;  /* 0x30000039ff1d8230 */ /* 0x000fe40000004100 */
[----:B------:R-:W-:Y:S01]  /*7d10*/  @!P2 FADD.FTZ R31, -R31, -RZ ;  /* 0x800000ff1f1fa221 */ /* 0x000fe20000010100 */
[----:B--2---:R-:W-:Y:S02]  /*7d20*/  @!P0 HADD2.F32 R32, -RZ, R40.H0_H0 ;  /* 0x20000028ff208230 */ /* 0x004fe40000004100 */
[----:B------:R-:W-:Y:S01]  /*7d30*/  @!P0 FMUL.FTZ R0, R27, R30 ;  /* 0x0000001e1b008220 */ /* 0x000fe20000410000 */
[--C-:B------:R-:W-:Y:S02]  /*7d40*/  @!P0 HADD2.F32 R25, -RZ, R21.reuse.H0_H0 ;  /* 0x20000015ff198230 */ /* 0x100fe40000004100 */
[----:B------:R-:W-:Y:S01]  /*7d50*/  @!P0 FMUL.FTZ R2, R26, R31 ;  /* 0x0000001f1a028220 */ /* 0x000fe20000410000 */
[----:B------:R-:W-:Y:S02]  /*7d60*/  @!P0 HADD2.F32 R24, -RZ, R21.H1_H1 ;  /* 0x30000015ff188230 */ /* 0x000fe40000004100 */
[----:B------:R-:W-:Y:S01]  /*7d70*/  @!P0 FFMA.FTZ R0, R33, R32, R0 ;  /* 0x0000002021008223 */ /* 0x000fe20000010000 */
[--C-:B------:R-:W-:Y:S02]  /*7d80*/  @!P0 HADD2.F32 R23, -RZ, R58.reuse.H0_H0 ;  /* 0x2000003aff178230 */ /* 0x100fe40000004100 */
[----:B------:R-:W-:Y:S01]  /*7d90*/  @!P2 FADD.FTZ R28, -R28, -RZ ;  /* 0x800000ff1c1ca221 */ /* 0x000fe20000010100 */
[----:B------:R-:W-:Y:S02]  /*7da0*/  @!P0 HADD2.F32 R21, -RZ, R58.H1_H1 ;  /* 0x3000003aff158230 */ /* 0x000fe40000004100 */
[----:B------:R-:W-:Y:S01]  /*7db0*/  @!P2 FADD.FTZ R29, -R29, -RZ ;  /* 0x800000ff1d1da221 */ /* 0x000fe20000010100 */
[----:B------:R-:W-:Y:S02]  /*7dc0*/  @!P0 HADD2.F32 R34, -RZ, R40.H1_H1 ;  /* 0x30000028ff228230 */ /* 0x000fe40000004100 */
[----:B------:R-:W-:Y:S01]  /*7dd0*/  @!P0 FMUL.FTZ R3, R25, R28 ;  /* 0x0000001c19038220 */ /* 0x000fe20000410000 */
[--C-:B------:R-:W-:Y:S02]  /*7de0*/  @!P0 HADD2.F32 R36, -RZ, R41.reuse.H0_H0 ;  /* 0x20000029ff248230 */ /* 0x100fe40000004100 */
[----:B------:R-:W-:Y:S01]  /*7df0*/  @!P0 FMUL.FTZ R4, R24, R29 ;  /* 0x0000001d18048220 */ /* 0x000fe20000410000 */
[----:B------:R-:W-:Y:S02]  /*7e00*/  @!P0 HADD2.F32 R37, -RZ, R41.H1_H1 ;  /* 0x30000029ff258230 */ /* 0x000fe40000004100 */
[----:B------:R-:W-:Y:S01]  /*7e10*/  @!P0 FFMA.FTZ R2, R35, R34, R2 ;  /* 0x0000002223028223 */ /* 0x000fe20000010002 */
[----:B------:R-:W-:Y:S02]  /*7e20*/  @!P0 HADD2.F32 R17, -RZ, R59.H0_H0 ;  /* 0x2000003bff118230 */ /* 0x000fe40000004100 */
[----:B------:R-:W-:Y:S01]  /*7e30*/  @!P2 FADD.FTZ R23, -R23, -RZ ;  /* 0x800000ff1717a221 */ /* 0x000fe20000010100 */
[--C-:B------:R-:W-:Y:S02]  /*7e40*/  @!P0 HADD2.F32 R40, -RZ, R43.reuse.H0_H0 ;  /* 0x2000002bff288230 */ /* 0x100fe40000004100 */
[----:B------:R-:W-:Y:S01]  /*7e50*/  @!P2 FADD.FTZ R21, -R21, -RZ ;  /* 0x800000ff1515a221 */ /* 0x000fe20000010100 */
[----:B------:R-:W-:Y:S01]  /*7e60*/  @!P0 HADD2.F32 R41, -RZ, R43.H1_H1 ;  /* 0x3000002bff298230 */ /* 0x000fe20000004100 */
[----:B------:R-:W-:Y:S01]  /*7e70*/  @!P0 MOV R43, R46 ;  /* 0x0000002e002b8202 */ /* 0x000fe20000000f00 */
        /* <DEDUP_REMOVED lines=8> */
[--C-:B------:R-:W-:Y:S02]  /*7f00*/  @!P0 HADD2.F32 R32, -RZ, R48.reuse.H0_H0 ;  /* 0x20000030ff208230 */ /* 0x100fe40000004100 */
[----:B------:R-:W-:Y:S01]  /*7f10*/  @!P2 FADD.FTZ R14, -R14, -RZ ;  /* 0x800000ff0e0ea221 */ /* 0x000fe20000010100 */
[----:B------:R-:W-:Y:S02]  /*7f20*/  @!P0 HADD2.F32 R33, -RZ, R48.H1_H1 ;  /* 0x30000030ff218230 */ /* 0x000fe40000004100 */
        /* <DEDUP_REMOVED lines=11> */
[----:B------:R-:W-:Y:S01]  /*7fe0*/  @!P0 FMUL.FTZ R8, R15, R14 ;  /* 0x0000000e0f088220 */ /* 0x000fe20000410000 */
[----:B------:R-:W-:Y:S01]  /*7ff0*/  @!P0 FFMA.FTZ R5, R34, R38, R5 ;  /* 0x0000002622058223 */ /* 0x000fe20000010005 */
[----:B------:R-:W-:Y:S01]  /*8000*/  @!P0 MOV R45, R50 ;  /* 0x00000032002d8202 */ /* 0x000fe20000000f00 */
        /* <DEDUP_REMOVED lines=8> */
.L_x_4783:
[----:B------:R-:W-:Y:S05]  /*8090*/  BSYNC.RECONVERGENT B0 ;  /* 0x0000000000007941 */ /* 0x000fea0003800200 */
.L_x_4782:
[----:B------:R-:W1:Y:S01]  /*80a0*/  LDC R15, c[0x0][0x450] ;  /* 0x00011400ff0f7b82 */ /* 0x000e620000000800 */
[----:B--2---:R-:W-:Y:S05]  /*80b0*/  IMAD.U32 R81, R81, -0x40, RZ ;  /* 0xffffffc051517824 */ /* 0x004fea00078e00ff */
[C---:B------:R-:W-:Y:S02]  /*80c0*/  LEA R88, P1, R81.reuse, R88, 0x1 ;  /* 0x0000005851587211 */ /* 0x040fe400078208ff */
[C---:B------:R-:W-:Y:S02]  /*80d0*/  LEA R86, P0, R81.reuse, R86, 0x1 ;  /* 0x0000005651567211 */ /* 0x040fe400078008ff */
[C---:B------:R-:W-:Y:S02]  /*80e0*/  LEA.HI.X.SX32 R89, R81.reuse, R89, 0x1, P1 ;  /* 0x0000005951597211 */ /* 0x040fe400008f0eff */
[----:B------:R-:W-:Y:S09]  /*80f0*/  LEA.HI.X.SX32 R87, R81, R87, 0x1, P0 ;  /* 0x0000005751577211 */ /* 0x000ff200000f0eff */
.L_x_4750:
[----:B------:R-:W-:Y:S05]  /*8100*/  BSYNC.RECONVERGENT B1 ;  /* 0x0000000000017941 */ /* 0x000fea0003800200 */
.L_x_4748:
[----:B------:R-:W-:Y:S04]  /*8110*/  ISETP.NE.U32.AND P0, PT, RZ, UR12, PT ;  /* 0x0000000cff007c0c */ /* 0x000fe8000bf05070 */
[----:B------:R-:W-:Y:S11]  /*8120*/  ISETP.NE.AND.EX P0, PT, RZ, UR13, PT, P0 ;  /* 0x0000000dff007c0c */ /* 0x000ff6000bf05300 */
[----:B------:R-:W-:Y:S02]  /*8130*/  @!UPT UIADD3 URZ, UPT, UPT, URZ, URZ, URZ ;  /* 0x000000fffffff290 */ /* 0x000fe4000fffe0ff */
[----:B------:R-:W5:Y:S01]  /*8140*/  @!P0 LDC R2, c[0x0][0x3c0] ;  /* 0x0000f000ff028b82 */ /* 0x000f620000000800 */
[----:B------:R-:W-:Y:S07]  /*8150*/  @!P0 IMAD.MOV.U32 R3, RZ, RZ, RZ ;  /* 0x000000ffff038224 */ /* 0x000fee00078e00ff */
[----:B------:R-:W3:Y:S01]  /*8160*/  @!P0 LDC R0, c[0x0][0x3b8] ;  /* 0x0000ee00ff008b82 */ /* 0x000ee20000000800 */
[----:B------:R-:W-:Y:S01]  /*8170*/  @!P0 IADD3 R3, P1, PT, RZ, -R3, RZ ;  /* 0x80000003ff038210 */ /* 0x000fe20007f3e0ff */
[----:B---3--:R-:W-:Y:S02]  /*8180*/  @!P0 IMAD.SHL.U32 R0, R0, 0x80, RZ ;  /* 0x0000008000008824 */ /* 0x008fe400078e00ff */
[----:B-----5:R-:W-:Y:S02]  /*8190*/  @!P0 IMAD.SHL.U32 R2, R2, 0x80, RZ ;  /* 0x0000008002028824 */ /* 0x020fe400078e00ff */
[----:B------:R-:W-:Y:S02]  /*81a0*/  @!P0 IMAD.X R0, RZ, RZ, ~R0, P1 ;  /* 0x000000ffff008224 */ /* 0x000fe400008e0e00 */
[----:B------:R-:W-:Y:S05]  /*81b0*/  @!P0 IMAD.X R2, RZ, RZ, ~R2, P1 ;  /* 0x000000ffff028224 */ /* 0x000fea00008e0e02 */
[C---:B-12---:R-:W-:Y:S02]  /*81c0*/  @!P0 SHF.R.S64 R5, R3.reuse, 0x1f, R2 ;  /* 0x0000001f03058819 */ /* 0x046fe40000001002 */
        /* <DEDUP_REMOVED lines=10> */
[----:B------:R-:W-:Y:S02]  /*8270*/  IABS R14, R128 ;  /* 0x00000080000e7213 */ /* 0x000fe40000000000 */
[-C--:B-1----:R-:W-:Y:S02]  /*8280*/  IABS R6, R3.reuse ;  /* 0x0000000300067213 */ /* 0x082fe40000000000 */
[----:B------:R-:W-:Y:S02]  /*8290*/  LOP3.LUT R2, RZ, R3, RZ, 0x33, !PT ;  /* 0x00000003ff027212 */ /* 0x000fe400078e33ff */
[----:B------:R-:W1:Y:S10]  /*82a0*/  I2F.RP R16, R6 ;  /* 0x0000000600107306 */ /* 0x000e740000209400 */
[----:B-1----:R-:W1:Y:S02]  /*82b0*/  MUFU.RCP R8, R16 ;  /* 0x0000001000087308 */ /* 0x002e640000001000 */
[----:B-1----:R-:W-:Y:S08]  /*82c0*/  VIADD R18, R8, 0xffffffe ;  /* 0x0ffffffe08127836 */ /* 0x002ff00000000000 */
[----:B------:R-:W1:Y:S02]  /*82d0*/  F2I.FTZ.U32.TRUNC.NTZ R19, R18 ;  /* 0x0000001200137305 */ /* 0x000e64000021f000 */
[--C-:B-1----:R-:W-:Y:S01]  /*82e0*/  IMAD.MOV R8, RZ, RZ, -R19.reuse ;  /* 0x000000ffff087224 */ /* 0x102fe200078e0a13 */
[----:B------:R-:W-:Y:S03]  /*82f0*/  MOV R18, RZ ;  /* 0x000000ff00127202 */ /* 0x000fe60000000f00 */
[----:B----4-:R-:W-:Y:S01]  /*8300*/  IMAD R21, R8, R6, RZ ;  /* 0x0000000608157224 */ /* 0x010fe200078e02ff */
[----:B------:R-:W-:Y:S03]  /*8310*/  IABS R8, R110 ;  /* 0x0000006e00087213 */ /* 0x000fe60000000000 */
        /* <DEDUP_REMOVED lines=9> */
[-C--:B------:R-:W-:Y:S01]  /*83b0*/  @!P0 IADD3 R8, PT, PT, R8, -R6.reuse, RZ ;  /* 0x8000000608088210 */ /* 0x080fe20007ffe0ff */
[----:B------:R-:W-:Y:S01]  /*83c0*/  @!P0 VIADD R7, R7, 0x1 ;  /* 0x0000000107078836 */ /* 0x000fe20000000000 */
[----:B------:R-:W-:Y:S01]  /*83d0*/  @!P1 IADD3 R5, PT, PT, R5, 0x1, RZ ;  /* 0x0000000105059810 */ /* 0x000fe20007ffe0ff */
[----:B------:R-:W-:Y:S01]  /*83e0*/  @!P1 IMAD.IADD R14, R14, 0x1, -R6 ;  /* 0x000000010e0e9824 */ /* 0x000fe200078e0a06 */
[-C--:B------:R-:W-:Y:S02]  /*83f0*/  ISETP.GE.U32.AND P3, PT, R8, R6.reuse, PT ;  /* 0x000000060800720c */ /* 0x080fe40003f66070 */
[-C--:B------:R-:W-:Y:S02]  /*8400*/  LOP3.LUT R8, R128, R3.reuse, RZ, 0x3c, !PT ;  /* 0x0000000380087212 */ /* 0x080fe400078e3cff */
[----:B------:R-:W-:Y:S02]  /*8410*/  ISETP.GE.U32.AND P4, PT, R14, R6, PT ;  /* 0x000000060e00720c */ /* 0x000fe40003f86070 */
[----:B------:R-:W-:Y:S02]  /*8420*/  LOP3.LUT R6, R110, R3, RZ, 0x3c, !PT ;  /* 0x000000036e067212 */ /* 0x000fe400078e3cff */
[----:B------:R-:W-:Y:S02]  /*8430*/  ISETP.GE.AND P1, PT, R8, RZ, PT ;  /* 0x000000ff0800720c */ /* 0x000fe40003f26270 */
[----:B------:R-:W-:Y:S02]  /*8440*/  ISETP.GE.AND P2, PT, R6, RZ, PT ;  /* 0x000000ff0600720c */ /* 0x000fe40003f46270 */
[----:B------:R-:W-:Y:S01]  /*8450*/  ISETP.NE.AND P0, PT, R3, RZ, PT ;  /* 0x000000ff0300720c */ /* 0x000fe20003f05270 */
[----:B------:R-:W-:Y:S04]  /*8460*/  @P3 VIADD R7, R7, 0x1 ;  /* 0x0000000107073836 */ /* 0x000fe80000000000 */
[----:B------:R-:W-:Y:S04]  /*8470*/  @P4 VIADD R5, R5, 0x1 ;  /* 0x0000000105054836 */ /* 0x000fe80000000000 */
[----:B------:R-:W-:Y:S02]  /*8480*/  @!P1 IMAD.MOV R5, RZ, RZ, -R5 ;  /* 0x000000ffff059224 */ /* 0x000fe400078e0a05 */
[----:B------:R-:W-:Y:S03]  /*8490*/  @!P2 IADD3 R7, PT, PT, -R7, RZ, RZ ;  /* 0x000000ff0707a210 */ /* 0x000fe60007ffe1ff */
[C---:B------:R-:W-:Y:S02]  /*84a0*/  SEL R17, R2.reuse, R5, !P0 ;  /* 0x0000000502117207 */ /* 0x040fe40004000000 */
[----:B------:R-:W-:Y:S02]  /*84b0*/  SEL R4, R2, R7, !P0 ;  /* 0x0000000702047207 */ /* 0x000fe40004000000 */
[CC--:B------:R-:W-:Y:S02]  /*84c0*/  LEA R24, P0, R17.reuse, R164.reuse, 0x2 ;  /* 0x000000a411187211 */ /* 0x0c0fe400078010ff */
[C---:B------:R-:W-:Y:S02]  /*84d0*/  LEA R20, P1, R4.reuse, R164, 0x2 ;  /* 0x000000a404147211 */ /* 0x040fe400078210ff */
[CC--:B------:R-:W-:Y:S02]  /*84e0*/  LEA.HI.X.SX32 R25, R17.reuse, R165.reuse, 0x2, P0 ;  /* 0x000000a511197211 */ /* 0x0c0fe400000f16ff */
[----:B------:R-:W-:Y:S02]  /*84f0*/  LEA.HI.X.SX32 R21, R4, R165, 0x2, P1 ;  /* 0x000000a504157211 */ /* 0x000fe400008f16ff */
[----:B------:R-:W-:Y:S01]  /*8500*/  IADD3 R2, PT, PT, R17, -R4, RZ ;  /* 0x8000000411027210 */ /* 0x000fe20007ffe0ff */
[----:B------:R-:W2:Y:S04]  /*8510*/  LDG.E R6, desc[UR6][R24.64] ;  /* 0x0000000618067981 */ /* 0x000ea8000c1e1900 */
[----:B------:R-:W-:Y:S01]  /*8520*/  IMAD R0, R2, R3, -0x80 ;  /* 0xffffff8002007424 */ /* 0x000fe200078e0203 */
[----:B------:R-:W2:Y:S03]  /*8530*/  LDG.E R19, desc[UR6][R20.64] ;  /* 0x0000000614137981 */ /* 0x000ea6000c1e1900 */
[----:B------:R-:W-:Y:S01]  /*8540*/  IMAD.WIDE.U32 R22, R0, UR14, RZ ;  /* 0x0000000e00167c25 */ /* 0x000fe2000f8e00ff */
[----:B------:R-:W-:Y:S05]  /*8550*/  SHF.R.S32.HI R14, RZ, 0x1f, R0 ;  /* 0x0000001fff0e7819 */ /* 0x000fea0000011400 */
[----:B------:R-:W-:Y:S04]  /*8560*/  IMAD R8, R14, UR14, RZ ;  /* 0x0000000e0e087c24 */ /* 0x000fe8000f8e02ff */
[----:B------:R-:W-:Y:S05]  /*8570*/  IMAD R8, R0, UR15, R8 ;  /* 0x0000000f00087c24 */ /* 0x000fea000f8e0208 */
[----:B------:R-:W-:Y:S01]  /*8580*/  IADD3 R23, PT, PT, R23, R8, RZ ;  /* 0x0000000817177210 */ /* 0x000fe20007ffe0ff */
[----:B--2---:R-:W-:Y:S04]  /*8590*/  IMAD.IADD R19, R19, 0x1, -R6 ;  /* 0x0000000113137824 */ /* 0x004fe800078e0a06 */
[C---:B------:R-:W-:Y:S01]  /*85a0*/  IMAD.WIDE.U32 R20, R19.reuse, UR8, RZ ;  /* 0x0000000813147c25 */ /* 0x040fe2000f8e00ff */
[----:B------:R-:W-:Y:S03]  /*85b0*/  SHF.R.S32.HI R16, RZ, 0x1f, R19 ;  /* 0x0000001fff107819 */ /* 0x000fe60000011413 */
[C---:B------:R-:W-:Y:S01]  /*85c0*/  IMAD.WIDE.U32 R22, R19.reuse, UR10, R22 ;  /* 0x0000000a13167c25 */ /* 0x040fe2000f8e0016 */
[----:B------:R-:W-:Y:S03]  /*85d0*/  MOV R24, R20 ;  /* 0x0000001400187202 */ /* 0x000fe60000000f00 */
[----:B------:R-:W-:Y:S01]  /*85e0*/  IMAD R6, R16, UR8, RZ ;  /* 0x0000000810067c24 */ /* 0x000fe2000f8e02ff */
[----:B------:R-:W-:Y:S01]  /*85f0*/  LEA R80, P1, R22, R80, 0x1 ;  /* 0x0000005016507211 */ /* 0x000fe200078208ff */
[----:B------:R-:W-:Y:S02]  /*8600*/  IMAD R16, R16, UR10, RZ ;  /* 0x0000000a10107c24 */ /* 0x000fe4000f8e02ff */
[C---:B------:R-:W-:Y:S02]  /*8610*/  IMAD R6, R19.reuse, UR9, R6 ;  /* 0x0000000913067c24 */ /* 0x040fe4000f8e0206 */
[----:B------:R-:W-:Y:S02]  /*8620*/  IMAD R16, R19, UR11, R16 ;  /* 0x0000000b13107c24 */ /* 0x000fe4000f8e0210 */
[----:B------:R-:W-:Y:S02]  /*8630*/  IMAD.IADD R25, R21, 0x1, R6 ;  /* 0x0000000115197824 */ /* 0x000fe400078e0206 */
[----:B------:R-:W-:Y:S02]  /*8640*/  IMAD R21, R14, UR4, RZ ;  /* 0x000000040e157c24 */ /* 0x000fe4000f8e02ff */
[C---:B------:R-:W-:Y:S04]  /*8650*/  IMAD.WIDE.U32 R24, R0.reuse, UR4, R24 ;  /* 0x0000000400187c25 */ /* 0x040fe8000f8e0018 */
[----:B------:R-:W-:Y:S01]  /*8660*/  IMAD R21, R0, UR5, R21 ;  /* 0x0000000500157c24 */ /* 0x000fe2000f8e0215 */
[----:B------:R-:W-:Y:S01]  /*8670*/  LEA R82, P0, R24, R82, 0x1 ;  /* 0x0000005218527211 */ /* 0x000fe200078008ff */
[----:B------:R-:W-:Y:S03]  /*8680*/  IMAD.IADD R16, R23, 0x1, R16 ;  /* 0x0000000117107824 */ /* 0x000fe600078e0210 */
[----:B------:R-:W-:Y:S02]  /*8690*/  IADD3 R6, PT, PT, R25, R21, RZ ;  /* 0x0000001519067210 */ /* 0x000fe40007ffe0ff */
[----:B------:R-:W-:Y:S02]  /*86a0*/  LEA.HI.X R79, R22, R79, R16, 0x1, P1 ;  /* 0x0000004f164f7211 */ /* 0x000fe400008f0c10 */
[----:B------:R-:W-:Y:S07]  /*86b0*/  LEA.HI.X R83, R24, R83, R6, 0x1, P0 ;  /* 0x0000005318537211 */ /* 0x000fee00000f0c06 */
.L_x_4784:
[----:B------:R-:W-:Y:S02]  /*86c0*/  LOP3.LUT P2, RZ, R61, 0x20, RZ, 0xc0, !PT ;  /* 0x000000203dff7812 */ /* 0x000fe4000784c0ff */
[----:B------:R-:W-:Y:S02]  /*86d0*/  IADD3 R84, P1, PT, R84, R91, RZ ;  /* 0x0000005b54547210 */ /* 0x000fe40007f3e0ff */
[----:B------:R-:W-:Y:S03]  /*86e0*/  IADD3 R10, P0, PT, R10, R93, RZ ;  /* 0x0000005d0a0a7210 */ /* 0x000fe60007f1e0ff */
[----:B------:R-:W-:Y:S02]  /*86f0*/  IMAD.X R85, R85, 0x1, R90, P1 ;  /* 0x0000000155557824 */ /* 0x000fe400008e065a */
[----:B------:R-:W-:Y:S04]  /*8700*/  IMAD.X R9, R9, 0x1, R92, P0 ;  /* 0x0000000109097824 */ /* 0x000fe800000e065c */
[----:B------:R-:W-:Y:S05]  /*8710*/  @P2 BRA `(.L_x_4785) ;  /* 0xffffff9c004c2947 */ /* 0x000fea000383ffff */
.L_x_4747:
[----:B----4-:R-:W1:Y:S01]  /*8720*/  LDC R21, c[0x0][0x450] ;  /* 0x00011400ff157b82 */ /* 0x010e620000000800 */
        /* <DEDUP_REMOVED lines=29> */
.L_x_4790:
[----:B------:R2:W-:Y:S02]  /*8900*/  STS.128 [R166], RZ ;  /* 0x000000ffa6007388 */ /* 0x0005e40000000c00 */
.L_x_4789:
[----:B------:R-:W-:Y:S05]  /*8910*/  BSYNC.RECONVERGENT B0 ;  /* 0x0000000000007941 */ /* 0x000fea0003800200 */
.L_x_4788:
[C---:B------:R-:W-:Y:S01]  /*8920*/  VIADD R169, R130.reuse, 0x10 ;  /* 0x0000001082a97836 */ /* 0x040fe20000000000 */
        /* <DEDUP_REMOVED lines=17> */
.L_x_4792:
[----:B------:R-:W-:Y:S05]  /*8a40*/  BSYNC.RECONVERGENT B0 ;  /* 0x0000000000007941 */ /* 0x000fea0003800200 */
.L_x_4791:
        /* <DEDUP_REMOVED lines=12> */
.L_x_4794:
[----:B------:R-:W-:Y:S05]  /*8b10*/  BSYNC.RECONVERGENT B0 ;  /* 0x0000000000007941 */ /* 0x000fea0003800200 */
.L_x_4793:
        /* <DEDUP_REMOVED lines=12> */
.L_x_4787:
        /* <DEDUP_REMOVED lines=41> */
[----:B------:R-:W-:Y:S02]  /*8e70*/  HADD2.F32 R16, -RZ, R15.H1_H1 ;  /* 0x3000000fff107230 */ /* 0x000fe40000004100 */
[--C-:B------:R-:W-:Y:S02]  /*8e80*/  HADD2.F32 R25, -RZ, R13.reuse.H1_H1 ;  /* 0x3000000dff197230 */ /* 0x100fe40000004100 */
[----:B------:R-:W-:-:S02]  /*8e90*/  HADD2.F32 R19, -RZ, R13.H0_H0 ;  /* 0x2000000dff137230 */ /* 0x000fc40000004100 */
[----:B---3--:R-:W-:Y:S02]  /*8ea0*/  HADD2.F32 R23, -RZ, R15.H0_H0 ;  /* 0x2000000fff177230 */ /* 0x008fe40000004100 */
[----:B--2---:R-:W-:Y:S02]  /*8eb0*/  HADD2.F32 R14, -RZ, R6.H1_H1 ;  /* 0x30000006ff0e7230 */ /* 0x004fe40000004100 */
[----:B----4-:R-:W-:Y:S02]  /*8ec0*/  HADD2.F32 R9, -RZ, R5.H1_H1 ;  /* 0x30000005ff097230 */ /* 0x010fe40000004100 */
[----:B------:R-:W-:Y:S02]  /*8ed0*/  HADD2.F32 R10, -RZ, R4.H1_H1 ;  /* 0x30000004ff0a7230 */ /* 0x000fe40000004100 */
[----:B------:R-:W-:Y:S02]  /*8ee0*/  HADD2.F32 R13, -RZ, R7.H1_H1 ;  /* 0x30000007ff0d7230 */ /* 0x000fe40000004100 */
[----:B------:R-:W-:Y:S01]  /*8ef0*/  FMUL.FTZ R18, R16, R9 ;  /* 0x0000000910127220 */ /* 0x000fe20000410000 */
[C---:B------:R-:W-:Y:S01]  /*8f00*/  FMUL.FTZ R15, R25.reuse, R14 ;  /* 0x0000000e190f7220 */ /* 0x040fe20000410000 */
[----:B------:R-:W-:Y:S01]  /*8f10*/  FMUL.FTZ R20, R25, R10 ;  /* 0x0000000a19147220 */ /* 0x000fe20000410000 */
[----:B------:R-:W-:-:S02]  /*8f20*/  HADD2.F32 R6, -RZ, R6.H0_H0 ;  /* 0x20000006ff067230 */ /* 0x000fc40000004100 */
[-C--:B------:R-:W-:Y:S01]  /*8f30*/  FMUL.FTZ R16, R16, R13.reuse ;  /* 0x0000000d10107220 */ /* 0x080fe20000410000 */
[----:B------:R-:W-:Y:S01]  /*8f40*/  FFMA.FTZ R18, R23, R13, -R18 ;  /* 0x0000000d17127223 */ /* 0x000fe20000010812 */
[C---:B------:R-:W-:Y:S01]  /*8f50*/  FFMA.FTZ R15, R19.reuse, R10, R15 ;  /* 0x0000000a130f7223 */ /* 0x040fe2000001000f */
[----:B------:R-:W-:Y:S02]  /*8f60*/  HADD2.F32 R13, -RZ, R12.H1_H1 ;  /* 0x3000000cff0d7230 */ /* 0x000fe40000004100 */
[----:B------:R-:W-:Y:S02]  /*8f70*/  HADD2.F32 R4, -RZ, R4.H0_H0 ;  /* 0x20000004ff047230 */ /* 0x000fe40000004100 */
[----:B------:R-:W-:Y:S02]  /*8f80*/  HADD2.F32 R5, -RZ, R5.H0_H0 ;  /* 0x20000005ff057230 */ /* 0x000fe40000004100 */
[----:B------:R-:W-:Y:S02]  /*8f90*/  HADD2.F32 R10, -RZ, R17.H1_H1 ;  /* 0x30000011ff0a7230 */ /* 0x000fe40000004100 */
[----:B------:R-:W-:Y:S01]  /*8fa0*/  FFMA.FTZ R20, R19, R14, -R20 ;  /* 0x0000000e13147223 */ /* 0x000fe20000010814 */
[----:B------:R-:W-:-:S02]  /*8fb0*/  HADD2.F32 R7, -RZ, R7.H0_H0 ;  /* 0x20000007ff077230 */ /* 0x000fc40000004100 */
[----:B------:R-:W-:Y:S02]  /*8fc0*/  HADD2.F32 R19, -RZ, R12.H0_H0 ;  /* 0x2000000cff137230 */ /* 0x000fe40000004100 */
[C---:B------:R-:W-:Y:S01]  /*8fd0*/  FMUL.FTZ R12, R13.reuse, R4 ;  /* 0x000000040d0c7220 */ /* 0x040fe20000410000 */
[----:B------:R-:W-:Y:S02]  /*8fe0*/  HADD2.F32 R14, -RZ, R17.H0_H0 ;  /* 0x20000011ff0e7230 */ /* 0x000fe40000004100 */
[-C--:B------:R-:W-:Y:S01]  /*8ff0*/  FMUL.FTZ R17, R13, R6.reuse ;  /* 0x000000060d117220 */ /* 0x080fe20000410000 */
[C---:B------:R-:W-:Y:S01]  /*9000*/  FMUL.FTZ R13, R10.reuse, R5 ;  /* 0x000000050a0d7220 */ /* 0x040fe20000410000 */
[----:B------:R-:W-:Y:S01]  /*9010*/  FMUL.FTZ R10, R10, R7 ;  /* 0x000000070a0a7220 */ /* 0x000fe20000410000 */
[----:B------:R-:W-:Y:S01]  /*9020*/  FFMA.FTZ R9, R23, R9, R16 ;  /* 0x0000000917097223 */ /* 0x000fe20000010010 */
[C---:B------:R-:W-:Y:S01]  /*9030*/  FFMA.FTZ R12, R19.reuse, R6, -R12 ;  /* 0x00000006130c7223 */ /* 0x040fe2000001080c */
[C---:B------:R-:W-:Y:S01]  /*9040*/  FFMA.FTZ R13, R14.reuse, R7, -R13 ;  /* 0x000000070e0d7223 */ /* 0x040fe2000001080d */
[----:B------:R-:W-:Y:S01]  /*9050*/  FFMA.FTZ R10, R14, R5, R10 ;  /* 0x000000050e0a7223 */ /* 0x000fe2000001000a */
[----:B------:R-:W-:Y:S01]  /*9060*/  FFMA.FTZ R17, R19, R4, R17 ;  /* 0x0000000413117223 */ /* 0x000fe20000010011 */
[----:B------:R-:W-:-:S02]  /*9070*/  F2FP.F16.F32.PACK_AB R20, R15, R20 ;  /* 0x000000140f14723e */ /* 0x000fc400000000ff */
[----:B------:R-:W-:Y:S02]  /*9080*/  F2FP.F16.F32.PACK_AB R15, R9, R18 ;  /* 0x00000012090f723e */ /* 0x000fe400000000ff */
[----:B------:R-:W-:Y:S02]  /*9090*/  F2FP.F16.F32.PACK_AB R14, R10, R13 ;  /* 0x0000000d0a0e723e */ /* 0x000fe400000000ff */
[----:B------:R-:W-:Y:S02]  /*90a0*/  F2FP.F16.F32.PACK_AB R12, R17, R12 ;  /* 0x0000000c110c723e */ /* 0x000fe400000000ff */
[----:B------:R-:W-:Y:S02]  /*90b0*/  MOV R13, R20 ;  /* 0x00000014000d7202 */ /* 0x000fe40000000f00 */
.L_x_4801:
[----:B------:R-:W-:Y:S05]  /*90c0*/  BSYNC.RECONVERGENT B0 ;  /* 0x0000000000007941 */ /* 0x000fea0003800200 */
.L_x_4800:
[----:B-----5:R2:W-:Y:S01]  /*90d0*/  STS.128 [R166], R12 ;  /* 0x0000000ca6007388 */ /* 0x0205e20000000c00 */
[----:B------:R-:W-:Y:S05]  /*90e0*/  BRA `(.L_x_4798) ;  /* 0x0000000000047947 */ /* 0x000fea0003800000 */
.L_x_4799:
[----:B------:R3:W-:Y:S02]  /*90f0*/  STS.128 [R166], RZ ;  /* 0x000000ffa6007388 */ /* 0x0007e40000000c00 */
.L_x_4798:
[----:B------:R-:W-:Y:S05]  /*9100*/  BSYNC.RECONVERGENT B1 ;  /* 0x0000000000017941 */ /* 0x000fea0003800200 */
.L_x_4797:
        /* <DEDUP_REMOVED lines=25> */
[----:B------:R-:W4:Y:S01]  /*92a0*/  LDG.E.64 R6, desc[UR6][R6.64] ;  /* 0x0000000606067981 */ /* 0x000f22000c1e1b00 */
[----:B-----5:R-:W-:Y:S01]  /*92b0*/  MOV R19, R14 ;  /* 0x0000000e00137202 */ /* 0x020fe20000000f00 */
[----:B------:R-:W-:Y:S02]  /*92c0*/  HADD2.F32 R18, -RZ, R15.H1_H1 ;  /* 0x3000000fff127230 */ /* 0x000fe40000004100 */
[--C-:B------:R-:W-:Y:S02]  /*92d0*/  HADD2.F32 R27, -RZ, R13.reuse.H1_H1 ;  /* 0x3000000dff1b7230 */ /* 0x100fe40000004100 */
[----:B------:R-:W-:-:S02]  /*92e0*/  HADD2.F32 R23, -RZ, R13.H0_H0 ;  /* 0x2000000dff177230 */ /* 0x000fc40000004100 */
[----:B------:R-:W-:Y:S02]  /*92f0*/  HADD2.F32 R25, -RZ, R15.H0_H0 ;  /* 0x2000000fff197230 */ /* 0x000fe40000004100 */
[----:B---3--:R-:W-:Y:S02]  /*9300*/  HADD2.F32 R9, -RZ, R5.H1_H1 ;  /* 0x30000005ff097230 */ /* 0x008fe40000004100 */
[----:B------:R-:W-:Y:S02]  /*9310*/  HADD2.F32 R10, -RZ, R4.H1_H1 ;  /* 0x30000004ff0a7230 */ /* 0x000fe40000004100 */
[--C-:B----4-:R-:W-:Y:S02]  /*9320*/  HADD2.F32 R14, -RZ, R6.reuse.H1_H1 ;  /* 0x30000006ff0e7230 */ /* 0x110fe40000004100 */
[----:B------:R-:W-:Y:S01]  /*9330*/  FMUL.FTZ R20, R18, R9 ;  /* 0x0000000912147220 */ /* 0x000fe20000410000 */
[----:B------:R-:W-:Y:S02]  /*9340*/  HADD2.F32 R13, -RZ, R7.H1_H1 ;  /* 0x30000007ff0d7230 */ /* 0x000fe40000004100 */
[----:B------:R-:W-:Y:S01]  /*9350*/  FMUL.FTZ R22, R27, R10 ;  /* 0x0000000a1b167220 */ /* 0x000fe20000410000 */
[----:B------:R-:W-:-:S02]  /*9360*/  HADD2.F32 R6, -RZ, R6.H0_H0 ;  /* 0x20000006ff067230 */ /* 0x000fc40000004100 */
[----:B------:R-:W-:Y:S01]  /*9370*/  FMUL.FTZ R15, R27, R14 ;  /* 0x0000000e1b0f7220 */ /* 0x000fe20000410000 */
[----:B------:R-:W-:Y:S02]  /*9380*/  HADD2.F32 R4, -RZ, R4.H0_H0 ;  /* 0x20000004ff047230 */ /* 0x000fe40000004100 */
[-C--:B------:R-:W-:Y:S01]  /*9390*/  FMUL.FTZ R18, R18, R13.reuse ;  /* 0x0000000d12127220 */ /* 0x080fe20000410000 */
[----:B------:R-:W-:Y:S01]  /*93a0*/  FFMA.FTZ R20, R25, R13, -R20 ;  /* 0x0000000d19147223 */ /* 0x000fe20000010814 */
[C---:B------:R-:W-:Y:S01]  /*93b0*/  FFMA.FTZ R15, R23.reuse, R10, R15 ;  /* 0x0000000a170f7223 */ /* 0x040fe2000001000f */
[----:B------:R-:W-:Y:S02]  /*93c0*/  HADD2.F32 R13, -RZ, R12.H1_H1 ;  /* 0x3000000cff0d7230 */ /* 0x000fe40000004100 */
[----:B------:R-:W-:Y:S01]  /*93d0*/  FFMA.FTZ R22, R23, R14, -R22 ;  /* 0x0000000e17167223 */ /* 0x000fe20000010816 */
[----:B------:R-:W-:Y:S02]  /*93e0*/  HADD2.F32 R5, -RZ, R5.H0_H0 ;  /* 0x20000005ff057230 */ /* 0x000fe40000004100 */
[----:B------:R-:W-:Y:S01]  /*93f0*/  FFMA.FTZ R9, R25, R9, R18 ;  /* 0x0000000919097223 */ /* 0x000fe20000010012 */
[----:B------:R-:W-:-:S02]  /*9400*/  HADD2.F32 R10, -RZ, R19.H1_H1 ;  /* 0x30000013ff0a7230 */ /* 0x000fc40000004100 */
[----:B------:R-:W-:Y:S01]  /*9410*/  HADD2.F32 R7, -RZ, R7.H0_H0 ;  /* 0x20000007ff077230 */ /* 0x000fe20000004100 */
[----:B------:R-:W-:Y:S01]  /*9420*/  F2FP.F16.F32.PACK_AB R22, R15, R22 ;  /* 0x000000160f16723e */ /* 0x000fe200000000ff */
        /* <DEDUP_REMOVED lines=14> */
.L_x_4805:
[----:B------:R-:W-:Y:S05]  /*9510*/  BSYNC.RECONVERGENT B0 ;  /* 0x0000000000007941 */ /* 0x000fea0003800200 */
.L_x_4804:
[----:B-----5:R1:W-:Y:S02]  /*9520*/  STS.128 [R166+0x800], R12 ;  /* 0x0008000ca6007388 */ /* 0x0203e40000000c00 */
.L_x_4803:
[----:B------:R-:W-:Y:S05]  /*9530*/  BSYNC.RECONVERGENT B1 ;  /* 0x0000000000017941 */ /* 0x000fea0003800200 */
.L_x_4802:
[----:B------:R-:W-:Y:S01]  /*9540*/  IADD3 R168, PT, PT, R130, 0x20, RZ ;  /* 0x0000002082a87810 */ /* 0x000fe20007ffe0ff */
[----:B------:R-:W-:Y:S03]  /*9550*/  BSSY.RECONVERGENT B1, `(.L_x_4806) ;  /* 0x0000042000017945 */ /* 0x000fe60003800200 */
[----:B------:R-:W-:-:S13]  /*9560*/  ISETP.GE.AND P0, PT, R168, R0, PT ;  /* 0x00000000a800720c */ /* 0x000fda0003f06270 */
        /* <DEDUP_REMOVED lines=21> */
[----:B------:R-:W-:-:S03]  /*96c0*/  IADD3.X R25, PT, PT, R4, UR11, RZ, P1, !PT ;  /* 0x0000000b04197c10 */ /* 0x000fc60008ffe4ff */
[----:B------:R-:W2:Y:S04]  /*96d0*/  LDG.E.64 R4, desc[UR6][R28.64] ;  /* 0x000000061c047981 */ /* 0x000ea8000c1e1b00 */
[----:B------:R1:W3:Y:S01]  /*96e0*/  LDG.E.64 R6, desc[UR6][R24.64] ;  /* 0x0000000618067981 */ /* 0x0002e2000c1e1b00 */
[----:B-----5:R-:W-:Y:S01]  /*96f0*/  MOV R19, R14 ;  /* 0x0000000e00137202 */ /* 0x020fe20000000f00 */
[----:B------:R-:W-:Y:S02]  /*9700*/  HADD2.F32 R18, -RZ, R15.H1_H1 ;  /* 0x3000000fff127230 */ /* 0x000fe40000004100 */
[--C-:B------:R-:W-:Y:S02]  /*9710*/  HADD2.F32 R27, -RZ, R13.reuse.H1_H1 ;  /* 0x3000000dff1b7230 */ /* 0x100fe40000004100 */
[----:B------:R-:W-:-:S02]  /*9720*/  HADD2.F32 R23, -RZ, R13.H0_H0 ;  /* 0x2000000dff177230 */ /* 0x000fc40000004100 */
[----:B-1----:R-:W-:Y:S02]  /*9730*/  HADD2.F32 R25, -RZ, R15.H0_H0 ;  /* 0x2000000fff197230 */ /* 0x002fe40000004100 */
[----:B--2---:R-:W-:Y:S02]  /*9740*/  HADD2.F32 R9, -RZ, R5.H1_H1 ;  /* 0x30000005ff097230 */ /* 0x004fe40000004100 */
[----:B------:R-:W-:Y:S02]  /*9750*/  HADD2.F32 R10, -RZ, R4.H1_H1 ;  /* 0x30000004ff0a7230 */ /* 0x000fe40000004100 */
[--C-:B---3--:R-:W-:Y:S02]  /*9760*/  HADD2.F32 R14, -RZ, R6.reuse.H1_H1 ;  /* 0x30000006ff0e7230 */ /* 0x108fe40000004100 */
        /* <DEDUP_REMOVED lines=30> */
.L_x_4809:
[----:B------:R-:W-:Y:S05]  /*9950*/  BSYNC.RECONVERGENT B0 ;  /* 0x0000000000007941 */ /* 0x000fea0003800200 */
.L_x_4808:
[----:B-----5:R1:W-:Y:S02]  /*9960*/  STS.128 [R166+0x1000], R12 ;  /* 0x0010000ca6007388 */ /* 0x0203e40000000c00 */
.L_x_4807:
[----:B------:R-:W-:Y:S05]  /*9970*/  BSYNC.RECONVERGENT B1 ;  /* 0x0000000000017941 */ /* 0x000fea0003800200 */
.L_x_4806:
[----:B------:R-:W-:-:S04]  /*9980*/  IADD3 R167, PT, PT, R130, 0x30, RZ ;  /* 0x0000003082a77810 */ /* 0x000fc80007ffe0ff */
        /* <DEDUP_REMOVED lines=62> */
.L_x_4811:
[----:B------:R-:W-:Y:S05]  /*9d70*/  BSYNC.RECONVERGENT B0 ;  /* 0x0000000000007941 */ /* 0x000fea0003800200 */
.L_x_4810:
[----:B-----5:R1:W-:Y:S01]  /*9d80*/  STS.128 [R166+0x1800], R12 ;  /* 0x0018000ca6007388 */ /* 0x0203e20000000c00 */
[----:B------:R-:W-:Y:S05]  /*9d90*/  BRA `(.L_x_4795) ;  /* 0x0000001800087947 */ /* 0x000fea0003800000 */
.L_x_4796:
        /* <DEDUP_REMOVED lines=48> */
[----:B------:R-:W-:Y:S02]  /*a0a0*/  HADD2.F32 R36, -RZ, R5.H1_H1 ;  /* 0x30000005ff247230 */ /* 0x000fe40000004100 */
        /* <DEDUP_REMOVED lines=16> */
[--C-:B------:R-:W-:Y:S02]  /*a1b0*/  HADD2.F32 R5, -RZ, R16.reuse.H0_H0 ;  /* 0x20000010ff057230 */ /* 0x100fe40000004100 */
        /* <DEDUP_REMOVED lines=31> */
.L_x_4816:
[----:B------:R-:W-:Y:S05]  /*a3b0*/  BSYNC.RECONVERGENT B0 ;  /* 0x0000000000007941 */ /* 0x000fea0003800200 */
.L_x_4815:
[----:B-----5:R2:W-:Y:S01]  /*a3c0*/  STS.128 [R166], R16 ;  /* 0x00000010a6007388 */ /* 0x0205e20000000c00 */
[----:B------:R-:W-:Y:S05]  /*a3d0*/  BRA `(.L_x_4813) ;  /* 0x0000000000047947 */ /* 0x000fea0003800000 */
.L_x_4814:
[----:B------:R1:W-:Y:S02]  /*a3e0*/  STS.128 [R166], RZ ;  /* 0x000000ffa6007388 */ /* 0x0003e40000000c00 */
.L_x_4813:
[----:B------:R-:W-:Y:S05]  /*a3f0*/  BSYNC.RECONVERGENT B1 ;  /* 0x0000000000017941 */ /* 0x000fea0003800200 */
.L_x_4812:
        /* <DEDUP_REMOVED lines=92> */
.L_x_4820:
[----:B------:R-:W-:Y:S05]  /*a9c0*/  BSYNC.RECONVERGENT B0 ;  /* 0x0000000000007941 */ /* 0x000fea0003800200 */
.L_x_4819:
[----:B-----5:R4:W-:Y:S02]  /*a9d0*/  STS.128 [R166+0x800], R16 ;  /* 0x00080010a6007388 */ /* 0x0209e40000000c00 */
.L_x_4818:
[----:B------:R-:W-:Y:S05]  /*a9e0*/  BSYNC.RECONVERGENT B1 ;  /* 0x0000000000017941 */ /* 0x000fea0003800200 */
.L_x_4817:
        /* <DEDUP_REMOVED lines=93> */
.L_x_4824:
[----:B------:R-:W-:Y:S05]  /*afc0*/  BSYNC.RECONVERGENT B0 ;  /* 0x0000000000007941 */ /* 0x000fea0003800200 */
.L_x_4823:
[----:B-----5:R4:W-:Y:S02]  /*afd0*/  STS.128 [R166+0x1000], R16 ;  /* 0x00100010a6007388 */ /* 0x0209e40000000c00 */
.L_x_4822:
[----:B------:R-:W-:Y:S05]  /*afe0*/  BSYNC.RECONVERGENT B1 ;  /* 0x0000000000017941 */ /* 0x000fea0003800200 */
.L_x_4821:
        /* <DEDUP_REMOVED lines=27> */
[----:B------:R-:W3:Y:S01]  /*b1a0*/  LDG.E.128 R4, desc[UR6][R4.64] ;  /* 0x0000000604047981 */ /* 0x000ee2000c1e1d00 */
[----:B--2---:R-:W-:-:S04]  /*b1b0*/  IADD3 R8, P0, PT, R0, UR8, RZ ;  /* 0x0000000800087c10 */ /* 0x004fc8000ff1e0ff */
[----:B------:R-:W-:-:S06]  /*b1c0*/  IADD3.X R9, PT, PT, R2, UR9, RZ, P0, !PT ;  /* 0x0000000902097c10 */ /* 0x000fcc00087fe4ff */
[----:B------:R-:W2:Y:S01]  /*b1d0*/  LDG.E.128 R8, desc[UR6][R8.64] ;  /* 0x0000000608087981 */ /* 0x000ea2000c1e1d00 */
[--C-:B----4-:R-:W-:Y:S02]  /*b1e0*/  HADD2.F32 R3, -RZ, R14.reuse.H0_H0 ;  /* 0x2000000eff037230 */ /* 0x110fe40000004100 */
[----:B------:R-:W-:Y:S02]  /*b1f0*/  HADD2.F32 R20, -RZ, R14.H1_H1 ;  /* 0x3000000eff147230 */ /* 0x000fe40000004100 */
[--C-:B------:R-:W-:Y:S02]  /*b200*/  HADD2.F32 R14, -RZ, R15.reuse.H0_H0 ;  /* 0x2000000fff0e7230 */ /* 0x100fe40000004100 */
[----:B------:R-:W-:Y:S02]  /*b210*/  HADD2.F32 R21, -RZ, R15.H1_H1 ;  /* 0x3000000fff157230 */ /* 0x000fe40000004100 */
[--C-:B------:R-:W-:Y:S02]  /*b220*/  HADD2.F32 R0, -RZ, R12.reuse.H0_H0 ;  /* 0x2000000cff007230 */ /* 0x100fe40000004100 */
[----:B------:R-:W-:-:S02]  /*b230*/  HADD2.F32 R12, -RZ, R12.H1_H1 ;  /* 0x3000000cff0c7230 */ /* 0x000fc40000004100 */
        /* <DEDUP_REMOVED lines=54> */
.L_x_4826:
[----:B------:R-:W-:Y:S05]  /*b5a0*/  BSYNC.RECONVERGENT B0 ;  /* 0x0000000000007941 */ /* 0x000fea0003800200 */
.L_x_4825:
[----:B-----5:R4:W-:Y:S02]  /*b5b0*/  STS.128 [R166+0x1800], R16 ;  /* 0x00180010a6007388 */ /* 0x0209e40000000c00 */
.L_x_4795:
[----:B------:R-:W-:Y:S05]  /*b5c0*/  BSYNC.RECONVERGENT B2 ;  /* 0x0000000000027941 */ /* 0x000fea0003800200 */
.L_x_4786:
        /* <DEDUP_REMOVED lines=12> */
.L_x_4829:
[----:B------:R1:W-:Y:S02]  /*b690*/  STS.128 [R166+0x2000], RZ ;  /* 0x002000ffa6007388 */ /* 0x0003e40000000c00 */
.L_x_4828:
[----:B------:R-:W-:Y:S05]  /*b6a0*/  BSYNC.RECONVERGENT B0 ;  /* 0x0000000000007941 */ /* 0x000fea0003800200 */
.L_x_4827:
[----:B------:R-:W-:Y:S01]  /*b6b0*/  ISETP.GE.AND P1, PT, R169, R0, PT ;  /* 0x00000000a900720c */ /* 0x000fe20003f26270 */
[C---:B------:R-:W-:Y:S01]  /*b6c0*/  IMAD.SHL.U32 R141, R72.reuse, 0x2, RZ ;  /* 0x00000002488d7824 */ /* 0x040fe200078e00ff */
[----:B------:R-:W-:Y:S01]  /*b6d0*/  SHF.L.U64.HI R2, R72, 0x1, R71 ;  /* 0x0000000148027819 */ /* 0x000fe20000010247 */
[----:B------:R-:W-:Y:S03]  /*b6e0*/  BSSY.RECONVERGENT B0, `(.L_x_4830) ;  /* 0x000000d000007945 */ /* 0x000fe60003800200 */
[----:B------:R-:W-:-:S05]  /*b6f0*/  IADD3 R10, P0, PT, R141, R160, RZ ;  /* 0x000000a08d0a7210 */ /* 0x000fca0007f1e0ff */
[----:B------:R-:W-:Y:S02]  /*b700*/  IMAD.X R11, R2, 0x1, R161, P0 ;  /* 0x00000001020b7824 */ /* 0x000fe400000e06a1 */
[----:B------:R-:W-:Y:S06]  /*b710*/  @P1 BRA `(.L_x_4831) ;  /* 0x0000000000241947 */ /* 0x000fec0003800000 */
        /* <DEDUP_REMOVED lines=8> */
.L_x_4832:
[----:B------:R1:W-:Y:S02]  /*b7a0*/  STS.128 [R166+0x2800], RZ ;  /* 0x002800ffa6007388 */ /* 0x0003e40000000c00 */
.L_x_4831:
[----:B------:R-:W-:Y:S05]  /*b7b0*/  BSYNC.RECONVERGENT B0 ;  /* 0x0000000000007941 */ /* 0x000fea0003800200 */
.L_x_4830:
[----:B------:R-:W-:Y:S01]  /*b7c0*/  ISETP.GE.AND P0, PT, R168, R0, PT ;  /* 0x00000000a800720c */ /* 0x000fe20003f06270 */
[----:B------:R-:W-:-:S12]  /*b7d0*/  BSSY.RECONVERGENT B0, `(.L_x_4833) ;  /* 0x000000e000007945 */ /* 0x000fd80003800200 */
[----:B------:R-:W-:Y:S05]  /*b7e0*/  @P0 BRA `(.L_x_4834) ;  /* 0x0000000000300947 */ /* 0x000fea0003800000 */
[----:B------:R-:W1:Y:S02]  /*b7f0*/  LDCU UR4, c[0x0][0x440] ;  /* 0x00008800ff0477ac */ /* 0x000e640008000800 */
[----:B-1----:R-:W-:-:S13]  /*b800*/  ISETP.GE.AND P0, PT, R100, UR4, PT ;  /* 0x0000000464007c0c */ /* 0x002fda000bf06270 */
[----:B------:R-:W-:Y:S05]  /*b810*/  @P0 BRA `(.L_x_4835) ;  /* 0x0000000000200947 */ /* 0x000fea0003800000 */
[----:B--23--:R-:W1:Y:S02]  /*b820*/  LDC.64 R4, c[0x0][0x3b8] ;  /* 0x0000ee00ff047b82 */ /* 0x00ce640000000a00 */
[----:B-1----:R-:W-:-:S04]  /*b830*/  LEA R6, P0, R4, R10, 0x5 ;  /* 0x0000000a04067211 */ /* 0x002fc800078028ff */
[----:B------:R-:W-:-:S05]  /*b840*/  LEA.HI.X R7, R4, R11, R5, 0x5, P0 ;  /* 0x0000000b04077211 */ /* 0x000fca00000f2c05 */
[----:B------:R-:W-:Y:S01]  /*b850*/  @!PT LDS RZ, [RZ] ;  /* 0x00000000fffff984 */ /* 0x000fe20000000800 */
[----:B------:R-:W-:Y:S01]  /*b860*/  @!PT LDS RZ, [RZ] ;  /* 0x00000000fffff984 */ /* 0x000fe20000000800 */
[----:B------:R-:W-:Y:S01]  /*b870*/  @!PT LDS RZ, [RZ] ;  /* 0x00000000fffff984 */ /* 0x000fe20000000800 */
[----:B------:R1:W-:Y:S01]  /*b880*/  LDGSTS.E.BYPASS.LTC128B.128 [R166+0x3000], desc[UR6][R6.64] ;  /* 0x0300000006a67fae */ /* 0x0003e2000b981a06 */
[----:B------:R-:W-:Y:S05]  /*b890*/  BRA `(.L_x_4834) ;  /* 0x0000000000047947 */ /* 0x000fea0003800000 */
.L_x_4835:
[----:B------:R1:W-:Y:S02]  /*b8a0*/  STS.128 [R166+0x3000], RZ ;  /* 0x003000ffa6007388 */ /* 0x0003e40000000c00 */
.L_x_4834:
[----:B------:R-:W-:Y:S05]  /*b8b0*/  BSYNC.RECONVERGENT B0 ;  /* 0x0000000000007941 */ /* 0x000fea0003800200 */
.L_x_4833:
        /* <DEDUP_REMOVED lines=14> */
.L_x_4838:
[----:B------:R1:W-:Y:S02]  /*b9a0*/  STS.128 [R166+0x3800], RZ ;  /* 0x003800ffa6007388 */ /* 0x0003e40000000c00 */
.L_x_4837:
[----:B------:R-:W-:Y:S05]  /*b9b0*/  BSYNC.RECONVERGENT B0 ;  /* 0x0000000000007941 */ /* 0x000fea0003800200 */
.L_x_4836:
[----:B------:R-:W-:Y:S01]  /*b9c0*/  IADD3 R9, PT, PT, R130, 0x40, RZ ;  /* 0x0000004082097810 */ /* 0x000fe20007ffe0ff */
[----:B------:R-:W-:Y:S03]  /*b9d0*/  BSSY.RECONVERGENT B0, `(.L_x_4839) ;  /* 0x0000012000007945 */ /* 0x000fe60003800200 */
[----:B------:R-:W-:-:S13]  /*b9e0*/  ISETP.GE.AND P0, PT, R9, R0, PT ;  /* 0x000000000900720c */ /* 0x000fda0003f06270 */
[----:B------:R-:W-:Y:S05]  /*b9f0*/  @P0 BRA `(.L_x_4840) ;  /* 0x00000000003c0947 */ /* 0x000fea0003800000 */
[----:B------:R-:W1:Y:S02]  /*ba00*/  LDCU UR4, c[0x0][0x440] ;  /* 0x00008800ff0477ac */ /* 0x000e640008000800 */
[----:B-1----:R-:W-:-:S13]  /*ba10*/  ISETP.GE.AND P0, PT, R100, UR4, PT ;  /* 0x0000000464007c0c */ /* 0x002fda000bf06270 */
[----:B------:R-:W-:Y:S05]  /*ba20*/  @P0 BRA `(.L_x_4841) ;  /* 0x00000000002c0947 */ /* 0x000fea0003800000 */
[----:B--23--:R-:W1:Y:S01]  /*ba30*/  LDC.64 R4, c[0x0][0x3b8] ;  /* 0x0000ee00ff047b82 */ /* 0x00ce620000000a00 */
        /* <DEDUP_REMOVED lines=10> */
.L_x_4841:
[----:B------:R1:W-:Y:S02]  /*bae0*/  STS.128 [R166+0x4000], RZ ;  /* 0x004000ffa6007388 */ /* 0x0003e40000000c00 */
.L_x_4840:
[----:B------:R-:W-:Y:S05]  /*baf0*/  BSYNC.RECONVERGENT B0 ;  /* 0x0000000000007941 */ /* 0x000fea0003800200 */
.L_x_4839:
[----:B-12---:R-:W-:Y:S01]  /*bb00*/  IADD3 R7, PT, PT, R130, 0x50, RZ ;  /* 0x0000005082077810 */ /* 0x006fe20007ffe0ff */
[----:B------:R-:W-:Y:S03]  /*bb10*/  BSSY.RECONVERGENT B0, `(.L_x_4842) ;  /* 0x000000f000007945 */ /* 0x000fe60003800200 */
[----:B------:R-:W-:-:S13]  /*bb20*/  ISETP.GE.AND P0, PT, R7, R0, PT ;  /* 0x000000000700720c */ /* 0x000fda0003f06270 */
        /* <DEDUP_REMOVED lines=12> */
.L_x_4844:
[----:B------:R1:W-:Y:S02]  /*bbf0*/  STS.128 [R166+0x4800], RZ ;  /* 0x004800ffa6007388 */ /* 0x0003e40000000c00 */
.L_x_4843:
[----:B------:R-:W-:Y:S05]  /*bc00*/  BSYNC.RECONVERGENT B0 ;  /* 0x0000000000007941 */ /* 0x000fea0003800200 */
.L_x_4842:
[----:B------:R-:W-:Y:S01]  /*bc10*/  IADD3 R3, PT, PT, R130, 0x60, RZ ;  /* 0x0000006082037810 */ /* 0x000fe20007ffe0ff */
[----:B------:R-:W-:Y:S03]  /*bc20*/  BSSY.RECONVERGENT B0, `(.L_x_4845) ;  /* 0x0000012000007945 */ /* 0x000fe60003800200 */
[----:B------:R-:W-:-:S13]  /*bc30*/  ISETP.GE.AND P0, PT, R3, R0, PT ;  /* 0x000000000300720c */ /* 0x000fda0003f06270 */
        /* <DEDUP_REMOVED lines=15> */
.L_x_4847:
[----:B------:R1:W-:Y:S02]  /*bd30*/  STS.128 [R166+0x5000], RZ ;  /* 0x005000ffa6007388 */ /* 0x0003e40000000c00 */
.L_x_4846:
[----:B------:R-:W-:Y:S05]  /*bd40*/  BSYNC.RECONVERGENT B0 ;  /* 0x0000000000007941 */ /* 0x000fea0003800200 */
.L_x_4845:
[----:B------:R-:W-:Y:S01]  /*bd50*/  VIADD R131, R130, 0x70 ;  /* 0x0000007082837836 */ /* 0x000fe20000000000 */
[----:B------:R-:W-:Y:S01]  /*bd60*/  BSSY.RECONVERGENT B0, `(.L_x_4848) ;  /* 0x0000012000007945 */ /* 0x000fe20003800200 */
[----:B---3--:R-:W-:-:S03]  /*bd70*/  IMAD.SHL.U32 R4, R66, 0x20, RZ ;  /* 0x0000002042047824 */ /* 0x008fc600078e00ff */
[----:B------:R-:W-:Y:S02]  /*bd80*/  ISETP.GE.AND P0, PT, R131, R0, PT ;  /* 0x000000008300720c */ /* 0x000fe40003f06270 */
[----:B------:R-:W-:-:S11]  /*bd90*/  LOP3.LUT R155, R65, 0x7c00, R4, 0xf8, !PT ;  /* 0x00007c00419b7812 */ /* 0x000fd600078ef804 */
[----:B------:R-:W-:Y:S05]  /*bda0*/  @P0 BRA `(.L_x_4849) ;  /* 0x0000000000340947 */ /* 0x000fea0003800000 */
[----:B------:R-:W3:Y:S02]  /*bdb0*/  LDCU UR4, c[0x0][0x440] ;  /* 0x00008800ff0477ac */ /* 0x000ee40008000800 */
[----:B---3--:R-:W-:-:S13]  /*bdc0*/  ISETP.GE.AND P0, PT, R100, UR4, PT ;  /* 0x0000000464007c0c */ /* 0x008fda000bf06270 */
[----:B------:R-:W-:Y:S05]  /*bdd0*/  @P0 BRA `(.L_x_4850) ;  /* 0x0000000000240947 */ /* 0x000fea0003800000 */
[----:B------:R-:W3:Y:S02]  /*bde0*/  LDC.64 R4, c[0x0][0x3b8] ;  /* 0x0000ee00ff047b82 */ /* 0x000ee40000000a00 */
        /* <DEDUP_REMOVED lines=8> */
.L_x_4850:
[----:B------:R3:W-:Y:S02]  /*be70*/  STS.128 [R166+0x5800], RZ ;  /* 0x005800ffa6007388 */ /* 0x0007e40000000c00 */
.L_x_4849:
[----:B------:R-:W-:Y:S05]  /*be80*/  BSYNC.RECONVERGENT B0 ;  /* 0x0000000000007941 */ /* 0x000fea0003800200 */
.L_x_4848:
[----:B------:R-:W0:Y:S01]  /*be90*/  LDGDEPBAR ;  /* 0x00000000000079af */ /* 0x000e220000000000 */
[----:B------:R-:W1:Y:S01]  /*bea0*/  LDCU UR4, c[0x0][0x508] ;  /* 0x0000a100ff0477ac */ /* 0x000e620008000800 */
[----:B------:R-:W-:Y:S01]  /*beb0*/  LOP3.LUT R5, R126, 0x1f0, RZ, 0xc0, !PT ;  /* 0x000001f07e057812 */ /* 0x000fe200078ec0ff */
[----:B------:R-:W-:Y:S01]  /*bec0*/  IMAD.SHL.U32 R52, R66, 0x2, RZ ;  /* 0x0000000242347824 */ /* 0x000fe200078e00ff */
[----:B------:R-:W-:Y:S01]  /*bed0*/  SHF.R.U32.HI R143, RZ, 0x2, R66 ;  /* 0x00000002ff8f7819 */ /* 0x000fe20000011642 */
[----:B------:R-:W-:Y:S01]  /*bee0*/  BSSY.RECONVERGENT B0, `(.L_x_4851) ;  /* 0x0000015000007945 */ /* 0x000fe20003800200 */
[----:B------:R-:W-:Y:S01]  /*bef0*/  IADD3 R4, PT, PT, R5, 0x1, R158 ;  /* 0x0000000105047810 */ /* 0x000fe20007ffe09e */
[----:B------:R-:W-:Y:S01]  /*bf00*/  IMAD.IADD R155, R64, 0x1, R155 ;  /* 0x00000001409b7824 */ /* 0x000fe200078e029b */
[----:B------:R-:W-:Y:S02]  /*bf10*/  LOP3.LUT R143, R143, 0x7, RZ, 0xc0, !PT ;  /* 0x000000078f8f7812 */ /* 0x000fe400078ec0ff */
[----:B------:R-:W-:-:S02]  /*bf20*/  LOP3.LUT R52, R52, 0x6, RZ, 0xc0, !PT ;  /* 0x0000000634347812 */ /* 0x000fc400078ec0ff */
[----:B------:R-:W-:-:S04]  /*bf30*/  IADD3 R143, PT, PT, -R159, R4, R143 ;  /* 0x000000049f8f7210 */ /* 0x000fc80007ffe18f */
[----:B-1----:R-:W-:Y:S01]  /*bf40*/  IADD3 R143, PT, PT, R143, UR4, R62 ;  /* 0x000000048f8f7c10 */ /* 0x002fe2000fffe03e */
        /* <DEDUP_REMOVED lines=11> */
.L_x_4853:
[----:B------:R1:W-:Y:S01]  /*c000*/  STS.128 [R166+0x6000], RZ ;  /* 0x006000ffa6007388 */ /* 0x0003e20000000c00 */
[----:B------:R-:W-:Y:S05]  /*c010*/  BRA `(.L_x_4854) ;  /* 0x0000000000047947 */ /* 0x000fea0003800000 */
.L_x_4852:
[----:B------:R1:W-:Y:S02]  /*c020*/  STS.128 [R166+0x6000], RZ ;  /* 0x006000ffa6007388 */ /* 0x0003e40000000c00 */
.L_x_4854:
[----:B------:R-:W-:Y:S05]  /*c030*/  BSYNC.RECONVERGENT B0 ;  /* 0x0000000000007941 */ /* 0x000fea0003800200 */
.L_x_4851:
[----:B------:R-:W-:Y:S01]  /*c040*/  ISETP.GE.AND P0, PT, R169, R0, PT ;  /* 0x00000000a900720c */ /* 0x000fe20003f06270 */
[C---:B------:R-:W-:Y:S01]  /*c050*/  IMAD.SHL.U32 R103, R69.reuse, 0x2, RZ ;  /* 0x0000000245677824 */ /* 0x040fe200078e00ff */
[----:B------:R-:W-:Y:S01]  /*c060*/  SHF.L.U64.HI R102, R69, 0x1, R68 ;  /* 0x0000000145667819 */ /* 0x000fe20000010244 */
[----:B------:R-:W-:Y:S03]  /*c070*/  BSSY.RECONVERGENT B0, `(.L_x_4855) ;  /* 0x000000e000007945 */ /* 0x000fe60003800200 */
[----:B---3--:R-:W-:-:S05]  /*c080*/  IADD3 R10, P1, PT, R103, R162, RZ ;  /* 0x000000a2670a7210 */ /* 0x008fca0007f3e0ff */
[----:B------:R-:W-:Y:S02]  /*c090*/  IMAD.X R11, R102, 0x1, R163, P1 ;  /* 0x00000001660b7824 */ /* 0x000fe400008e06a3 */
        /* <DEDUP_REMOVED lines=10> */
.L_x_4857:
[----:B------:R1:W-:Y:S02]  /*c140*/  STS.128 [R166+0x6800], RZ ;  /* 0x006800ffa6007388 */ /* 0x0003e40000000c00 */
.L_x_4856:
[----:B------:R-:W-:Y:S05]  /*c150*/  BSYNC.RECONVERGENT B0 ;  /* 0x0000000000007941 */ /* 0x000fea0003800200 */
.L_x_4855:
[----:B------:R-:W-:Y:S01]  /*c160*/  ISETP.GE.AND P0, PT, R168, R0, PT ;  /* 0x00000000a800720c */ /* 0x000fe20003f06270 */
        /* <DEDUP_REMOVED lines=14> */
.L_x_4860:
[----:B------:R2:W-:Y:S02]  /*c250*/  STS.128 [R166+0x7000], RZ ;  /* 0x007000ffa6007388 */ /* 0x0005e40000000c00 */
.L_x_4859:
[----:B------:R-:W-:Y:S05]  /*c260*/  BSYNC.RECONVERGENT B0 ;  /* 0x0000000000007941 */ /* 0x000fea0003800200 */
.L_x_4858:
        /* <DEDUP_REMOVED lines=15> */
.L_x_4863:
[----:B------:R2:W-:Y:S02]  /*c360*/  STS.128 [R166+0x7800], RZ ;  /* 0x007800ffa6007388 */ /* 0x0005e40000000c00 */
.L_x_4862:
[----:B------:R-:W-:Y:S05]  /*c370*/  BSYNC.RECONVERGENT B0 ;  /* 0x0000000000007941 */ /* 0x000fea0003800200 */
.L_x_4861:
[----:B------:R-:W-:Y:S01]  /*c380*/  ISETP.GE.AND P0, PT, R9, R0, PT ;  /* 0x000000000900720c */ /* 0x000fe20003f06270 */
        /* <DEDUP_REMOVED lines=17> */
.L_x_4866:
[----:B------:R2:W-:Y:S02]  /*c4a0*/  STS.128 [R166+0x8000], RZ ;  /* 0x008000ffa6007388 */ /* 0x0005e40000000c00 */
.L_x_4865:
[----:B------:R-:W-:Y:S05]  /*c4b0*/  BSYNC.RECONVERGENT B0 ;  /* 0x0000000000007941 */ /* 0x000fea0003800200 */
.L_x_4864:
        /* <DEDUP_REMOVED lines=15> */
.L_x_4869:
[----:B------:R2:W-:Y:S02]  /*c5b0*/  STS.128 [R166+0x8800], RZ ;  /* 0x008800ffa6007388 */ /* 0x0005e40000000c00 */
.L_x_4868:
[----:B------:R-:W-:Y:S05]  /*c5c0*/  BSYNC.RECONVERGENT B0 ;  /* 0x0000000000007941 */ /* 0x000fea0003800200 */
.L_x_4867:
        /* <DEDUP_REMOVED lines=18> */
.L_x_4872:
[----:B------:R2:W-:Y:S02]  /*c6f0*/  STS.128 [R166+0x9000], RZ ;  /* 0x009000ffa6007388 */ /* 0x0005e40000000c00 */
.L_x_4871:
[----:B------:R-:W-:Y:S05]  /*c700*/  BSYNC.RECONVERGENT B0 ;  /* 0x0000000000007941 */ /* 0x000fea0003800200 */
.L_x_4870:
[----:B------:R-:W-:Y:S01]  /*c710*/  ISETP.GE.AND P0, PT, R131, R0, PT ;  /* 0x000000008300720c */ /* 0x000fe20003f06270 */
        /* <DEDUP_REMOVED lines=15> */
.L_x_4875:
[----:B------:R2:W-:Y:S02]  /*c810*/  STS.128 [R166+0x9800], RZ ;  /* 0x009800ffa6007388 */ /* 0x0005e40000000c00 */
.L_x_4874:
[----:B------:R-:W-:Y:S05]  /*c820*/  BSYNC.RECONVERGENT B0 ;  /* 0x0000000000007941 */ /* 0x000fea0003800200 */
.L_x_4873:
[----:B------:R-:W-:Y:S01]  /*c830*/  IMAD.SHL.U32 R154, R66, 0x40, RZ ;  /* 0x00000040429a7824 */ /* 0x000fe200078e00ff */
[----:B------:R-:W-:Y:S01]  /*c840*/  LOP3.LUT R0, R73, 0x8, R66, 0x78, !PT ;  /* 0x0000000849007812 */ /* 0x000fe200078e7842 */
[----:B------:R-:W-:Y:S01]  /*c850*/  IMAD.MOV.U32 R53, RZ, RZ, 0x40 ;  /* 0x00000040ff357424 */ /* 0x000fe200078e00ff */
[----:B------:R-:W-:Y:S01]  /*c860*/  LEA R155, R155, UR5, 0x1 ;  /* 0x000000059b9b7c11 */ /* 0x000fe2000f8e08ff */
[----:B------:R-:W0:Y:S01]  /*c870*/  LDGDEPBAR ;  /* 0x00000000000079af */ /* 0x000e220000000000 */
[----:B------:R-:W-:Y:S02]  /*c880*/  LOP3.LUT R3, R0, 0x38, R67, 0x78, !PT ;  /* 0x0000003800037812 */ /* 0x000fe400078e7843 */
[----:B------:R-:W-:Y:S01]  /*c890*/  LOP3.LUT R154, R154, 0x400, RZ, 0xc0, !PT ;  /* 0x000004009a9a7812 */ /* 0x000fe200078ec0ff */
[----:B------:R-:W-:Y:S01]  /*c8a0*/  LDSM.16.M88.4 R108, [R155] ;  /* 0x000000009b6c783b */ /* 0x000fe20000000200 */
[----:B------:R-:W-:Y:S02]  /*c8b0*/  R2P PR, R66, 0x6 ;  /* 0x0000000642007804 */ /* 0x000fe40000000000 */
[----:B------:R-:W-:Y:S01]  /*c8c0*/  ISETP.NE.AND P0, PT, R55, 0x1, PT ;  /* 0x000000013700780c */ /* 0x000fe20003f05270 */
[----:B------:R-:W-:Y:S01]  /*c8d0*/  IMAD R154, R3, 0x2, R154 ;  /* 0x00000002039a7824 */ /* 0x000fe200078e029a */
[----:B------:R-:W-:Y:S01]  /*c8e0*/  LOP3.LUT R61, R61, 0xfffffffd, RZ, 0xc0, !PT ;  /* 0xfffffffd3d3d7812 */ /* 0x000fe200078ec0ff */
[----:B------:R-:W-:Y:S01]  /*c8f0*/  IMAD.MOV.U32 R3, RZ, RZ, 0x20 ;  /* 0x00000020ff037424 */ /* 0x000fe200078e00ff */
[----:B------:R-:W-:Y:S01]  /*c900*/  VIADDMNMX R54, R143, 0x8, R62, PT ;  /* 0x000000088f367846 */ /* 0x000fe2000380013e */
[----:B------:R-:W-:Y:S01]  /*c910*/  VIADD R0, R154, UR5 ;  /* 0x000000059a007c36 */ /* 0x000fe20008000000 */
[----:B------:R-:W3:Y:S02]  /*c920*/  LDSM.16.M88.4 R48, [R154+UR5+0x2000] ;  /* 0x002000059a30783b */ /* 0x000ee40008000200 */
[----:B------:R-:W-:-:S02]  /*c930*/  SEL R3, R3, 0xffffffe0, !P1 ;  /* 0xffffffe003037807 */ /* 0x000fc40004800000 */
[----:B------:R-:W3:Y:S03]  /*c940*/  LDSM.16.M88.4 R40, [R154+UR5+0x2800] ;  /* 0x002800059a28783b */ /* 0x000ee60008000200 */
[--C-:B------:R-:W-:Y:S01]  /*c950*/  IMAD.IADD R153, R155, 0x1, R3.reuse ;  /* 0x000000019b997824 */ /* 0x100fe200078e0203 */
[----:B------:R-:W-:Y:S01]  /*c960*/  LDSM.16.M88.4 R32, [R154+UR5+0x3000] ;  /* 0x003000059a20783b */ /* 0x000fe20008000200 */
[----:B------:R-:W-:Y:S01]  /*c970*/  IMAD.IADD R149, R0, 0x1, R3 ;  /* 0x0000000100957824 */ /* 0x000fe200078e0203 */
[----:B------:R-:W-:Y:S02]  /*c980*/  @P0 LOP3.LUT R61, R61, 0x2, RZ, 0xfc, !PT ;  /* 0x000000023d3d0812 */ /* 0x000fe400078efcff */
[----:B------:R-:W-:Y:S04]  /*c990*/  LDSM.16.M88.4 R88, [R153] ;  /* 0x000000009958783b */ /* 0x000fe80000000200 */
[----:B------:R-:W3:Y:S04]  /*c9a0*/  LDSM.16.M88.4 R72, [R149+0x2000] ;  /* 0x002000009548783b */ /* 0x000ee80000000200 */
[----:B------:R-:W3:Y:S04]  /*c9b0*/  LDSM.16.M88.4 R68, [R149+0x2800] ;  /* 0x002800009544783b */ /* 0x000ee80000000200 */
[----:B------:R-:W3:Y:S04]  /*c9c0*/  LDSM.16.M88.4 R24, [R154+UR5+0x3800] ;  /* 0x003800059a18783b */ /* 0x000ee80008000200 */
[----:B-12---:R-:W1:Y:S04]  /*c9d0*/  LDSM.16.M88.4 R8, [R154+UR5+0x4800] ;  /* 0x004800059a08783b */ /* 0x006e680008000200 */
[----:B------:R-:W2:Y:S04]  /*c9e0*/  LDSM.16.M88.4 R4, [R149+0x3000] ;  /* 0x003000009504783b */ /* 0x000ea80000000200 */
[----:B----4-:R-:W4:Y:S01]  /*c9f0*/  LDSM.16.M88.4 R16, [R154+UR5+0x4000] ;  /* 0x004000059a10783b */ /* 0x010f220008000200 */
[C---:B---3--:R-:W-:Y:S03]  /*ca00*/  HMMA.16816.F32 R56, R108.reuse, R48, RZ ;  /* 0x000000306c38723c */ /* 0x048fe600000018ff */
[----:B------:R-:W3:Y:S04]  /*ca10*/  LDSM.16.M88.4 R116, [R154+UR5+0x5000] ;  /* 0x005000059a74783b */ /* 0x000ee80008000200 */
[----:B------:R-:W3:Y:S01]  /*ca20*/  LDSM.16.M88.4 R76, [R154+UR5+0x5800] ;  /* 0x005800059a4c783b */ /* 0x000ee20008000200 */
[C---:B------:R-:W-:Y:S03]  /*ca30*/  HMMA.16816.F32 R44, R108.reuse, R40, RZ ;  /* 0x000000286c2c723c */ /* 0x040fe600000018ff */
[----:B------:R-:W-:Y:S04]  /*ca40*/  LDSM.16.M88.4 R104, [R149+0x4000] ;  /* 0x004000009568783b */ /* 0x000fe80000000200 */
[----:B------:R-:W-:Y:S01]  /*ca50*/  LDSM.16.M88.4 R96, [R149+0x5000] ;  /* 0x005000009560783b */ /* 0x000fe20000000200 */
[C---:B------:R-:W-:Y:S03]  /*ca60*/  HMMA.16816.F32 R48, R108.reuse, R50, RZ ;  /* 0x000000326c30723c */ /* 0x040fe600000018ff */
[----:B------:R-:W-:Y:S05]  /*ca70*/  LDSM.16.M88.4 R92, [R149+0x5800] ;  /* 0x00580000955c783b */ /* 0x000fea0000000200 */
[----:B------:R-:W-:Y:S08]  /*ca80*/  HMMA.16816.F32 R40, R108, R42, RZ ;  /* 0x0000002a6c28723c */ /* 0x000ff000000018ff */
[C---:B------:R-:W-:Y:S08]  /*ca90*/  HMMA.16816.F32 R56, R88.reuse, R72, R56 ;  /* 0x000000485838723c */ /* 0x040ff00000001838 */
[C---:B------:R-:W-:Y:S01]  /*caa0*/  HMMA.16816.F32 R48, R88.reuse, R74, R48 ;  /* 0x0000004a5830723c */ /* 0x040fe20000001830 */
[----:B------:R-:W3:Y:S07]  /*cab0*/  LDSM.16.M88.4 R72, [R149+0x3800] ;  /* 0x003800009548783b */ /* 0x000eee0000000200 */
[C---:B------:R-:W-:Y:S08]  /*cac0*/  HMMA.16816.F32 R44, R88.reuse, R68, R44 ;  /* 0x00000044582c723c */ /* 0x040ff0000000182c */
[----:B------:R-:W-:Y:S01]  /*cad0*/  HMMA.16816.F32 R40, R88, R70, R40 ;  /* 0x000000465828723c */ /* 0x000fe20000001828 */
[----:B------:R-:W3:Y:S07]  /*cae0*/  LDSM.16.M88.4 R68, [R149+0x4800] ;  /* 0x004800009544783b */ /* 0x000eee0000000200 */
[C---:B------:R-:W-:Y:S08]  /*caf0*/  HMMA.16816.F32 R36, R108.reuse, R32, RZ ;  /* 0x000000206c24723c */ /* 0x040ff000000018ff */
[C---:B------:R-:W-:Y:S08]  /*cb00*/  HMMA.16816.F32 R28, R108.reuse, R24, RZ ;  /* 0x000000186c1c723c */ /* 0x040ff000000018ff */
[C---:B-1----:R-:W-:Y:S08]  /*cb10*/  HMMA.16816.F32 R12, R108.reuse, R8, RZ ;  /* 0x000000086c0c723c */ /* 0x042ff000000018ff */
[C---:B------:R-:W-:Y:S08]  /*cb20*/  HMMA.16816.F32 R24, R108.reuse, R26, RZ ;  /* 0x0000001a6c18723c */ /* 0x040ff000000018ff */
[----:B------:R-:W-:Y:S08]  /*cb30*/  HMMA.16816.F32 R8, R108, R10, RZ ;  /* 0x0000000a6c08723c */ /* 0x000ff000000018ff */
[----:B--2---:R-:W-:Y:S01]  /*cb40*/  HMMA.16816.F32 R36, R88, R4, R36 ;  /* 0x000000045824723c */ /* 0x004fe20000001824 */
[----:B------:R-:W-:-:S02]  /*cb50*/  SEL R4, R53, 0xffffffc0, !P2 ;  /* 0xffffffc035047807 */ /* 0x000fc40005000000 */
[----:B------:R-:W-:-:S03]  /*cb60*/  VIMNMX R53, PT, PT, R143, R62, PT ;  /* 0x0000003e8f357248 */ /* 0x000fc60003fe0100 */
[--C-:B------:R-:W-:Y:S02]  /*cb70*/  IMAD.IADD R152, R155, 0x1, R4.reuse ;  /* 0x000000019b987824 */ /* 0x100fe400078e0204 */
[----:B------:R-:W-:Y:S01]  /*cb80*/  IMAD.IADD R148, R0, 0x1, R4 ;  /* 0x0000000100947824 */ /* 0x000fe200078e0204 */
[C---:B----4-:R-:W-:Y:S01]  /*cb90*/  HMMA.16816.F32 R20, R108.reuse, R16, RZ ;  /* 0x000000106c14723c */ /* 0x050fe200000018ff */
[C---:B------:R-:W-:Y:S01]  /*cba0*/  IMAD.IADD R151, R3.reuse, 0x1, R152 ;  /* 0x0000000103977824 */ /* 0x040fe200078e0298 */
[----:B------:R-:W-:Y:S01]  /*cbb0*/  LDSM.16.M88.4 R132, [R152] ;  /* 0x000000009884783b */ /* 0x000fe20000000200 */
[----:B------:R-:W-:Y:S02]  /*cbc0*/  IMAD.IADD R147, R3, 0x1, R148 ;  /* 0x0000000103937824 */ /* 0x000fe400078e0294 */
[----:B------:R-:W-:Y:S01]  /*cbd0*/  IMAD.IADD R0, R63, 0x1, R52 ;  /* 0x000000013f007824 */ /* 0x000fe200078e0234 */
[----:B-----5:R-:W1:Y:S02]  /*cbe0*/  LDSM.16.M88.4 R84, [R148+0x2000] ;  /* 0x002000009454783b */ /* 0x020e640000000200 */
[C---:B---3--:R-:W-:Y:S02]  /*cbf0*/  HMMA.16816.F32 R120, R108.reuse, R116, RZ ;  /* 0x000000746c78723c */ /* 0x048fe400000018ff */
[----:B------:R-:W2:Y:S04]  /*cc00*/  LDSM.16.M88.4 R80, [R148+0x2800] ;  /* 0x002800009450783b */ /* 0x000ea80000000200 */
[----:B------:R-:W-:Y:S02]  /*cc10*/  LDSM.16.M88.4 R136, [R148+0x4800] ;  /* 0x004800009488783b */ /* 0x000fe40000000200 */
[C---:B------:R-:W-:Y:S02]  /*cc20*/  HMMA.16816.F32 R32, R108.reuse, R34, RZ ;  /* 0x000000226c20723c */ /* 0x040fe400000018ff */
[----:B------:R-:W-:Y:S04]  /*cc30*/  LDSM.16.M88.4 R128, [R148+0x5000] ;  /* 0x005000009480783b */ /* 0x000fe80000000200 */
[----:B------:R-:W-:Y:S02]  /*cc40*/  LDSM.16.M88.4 R124, [R148+0x5800] ;  /* 0x00580000947c783b */ /* 0x000fe40000000200 */
        /* <DEDUP_REMOVED lines=12> */
[C---:B------:R-:W-:Y:S08]  /*cd10*/  HMMA.16816.F32 R20, R88.reuse, R104, R20 ;  /* 0x000000685814723c */ /* 0x040ff00000001814 */
[C---:B------:R-:W-:Y:S01]  /*cd20*/  HMMA.16816.F32 R16, R88.reuse, R106, R16 ;  /* 0x0000006a5810723c */ /* 0x040fe20000001810 */
[----:B------:R-:W-:Y:S07]  /*cd30*/  LDSM.16.M88.4 R104, [R151] ;  /* 0x000000009768783b */ /* 0x000fee0000000200 */
[C---:B------:R-:W-:Y:S08]  /*cd40*/  HMMA.16816.F32 R120, R88.reuse, R96, R120 ;  /* 0x000000605878723c */ /* 0x040ff00000001878 */
[C---:B------:R-:W-:Y:S01]  /*cd50*/  HMMA.16816.F32 R116, R88.reuse, R98, R116 ;  /* 0x000000625874723c */ /* 0x040fe20000001874 */
[----:B------:R-:W4:Y:S07]  /*cd60*/  LDSM.16.M88.4 R96, [R147+0x2000] ;  /* 0x002000009360783b */ /* 0x000f2e0000000200 */
[C---:B------:R-:W-:Y:S08]  /*cd70*/  HMMA.16816.F32 R112, R88.reuse, R92, R112 ;  /* 0x0000005c5870723c */ /* 0x040ff00000001870 */
[----:B------:R-:W-:Y:S01]  /*cd80*/  HMMA.16816.F32 R108, R88, R94, R108 ;  /* 0x0000005e586c723c */ /* 0x000fe2000000186c */
[----:B------:R-:W4:Y:S04]  /*cd90*/  LDSM.16.M88.4 R92, [R147+0x2800] ;  /* 0x00280000935c783b */ /* 0x000f280000000200 */
[----:B------:R-:W4:Y:S03]  /*cda0*/  LDSM.16.M88.4 R88, [R147+0x3000] ;  /* 0x003000009358783b */ /* 0x000f260000000200 */
        /* <DEDUP_REMOVED lines=14> */
[----:B------:R-:W4:Y:S01]  /*ce90*/  LDSM.16.M88.4 R68, [R147+0x5800] ;  /* 0x005800009344783b */ /* 0x000f220000000200 */
[----:B------:R-:W-:-:S06]  /*cea0*/  DEPBAR.LE SB0, 0x0 ;  /* 0x000080000000791a */ /* 0x000fcc0000000000 */
        /* <DEDUP_REMOVED lines=27> */
[----:B------:R-:W1:Y:S01]  /*d060*/  LDCU UR10, c[0x0][0x3b8] ;  /* 0x00007700ff0a77ac */ /* 0x000e620008000800 */
[----:B------:R-:W-:Y:S02]  /*d070*/  UMOV UR8, URZ ;  /* 0x000000ff00087c82 */ /* 0x000fe40008000000 */
[----:B------:R-:W-:Y:S01]  /*d080*/  IADD3 R5, P0, PT, RZ, -UR8, RZ ;  /* 0x80000008ff057c10 */ /* 0x000fe2000ff1e0ff */
[----:B-1----:R-:W-:-:S06]  /*d090*/  USHF.L.U32 UR4, UR10, 0x7, URZ ;  /* 0x000000070a047899 */ /* 0x002fcc00080006ff */
[----:B------:R-:W-:-:S05]  /*d0a0*/  IMAD.X R6, RZ, RZ, ~UR4, P0 ;  /* 0x80000004ff067e24 */ /* 0x000fca00080e06ff */
[----:B------:R-:W-:-:S04]  /*d0b0*/  SHF.R.S64 R5, R5, 0x1f, R6 ;  /* 0x0000001f05057819 */ /* 0x000fc80000001006 */
[----:B------:R-:W-:-:S04]  /*d0c0*/  IADD3 R160, P0, PT, R5, R160, RZ ;  /* 0x000000a005a07210 */ /* 0x000fc80007f1e0ff */
[----:B------:R-:W-:Y:S01]  /*d0d0*/  LEA.HI.X.SX32 R161, R6, R161, 0x1, P0 ;  /* 0x000000a106a17211 */ /* 0x000fe200000f0eff */
[----:B------:R-:W-:Y:S08]  /*d0e0*/  BRA `(.L_x_4878) ;  /* 0x0000000000f07947 */ /* 0x000ff00003800000 */
.L_x_4877:
[----:B------:R-:W1:Y:S01]  /*d0f0*/  LDC R6, c[0x0][0x4f0] ;  /* 0x00013c00ff067b82 */ /* 0x000e620000000800 */
[----:B------:R-:W-:Y:S01]  /*d100*/  IADD3 R69, PT, PT, R60, -0x100, RZ ;  /* 0xffffff003c457810 */ /* 0x000fe20007ffe0ff */
[----:B------:R-:W2:Y:S01]  /*d110*/  LDCU.64 UR10, c[0x0][0x3b8] ;  /* 0x00007700ff0a77ac */ /* 0x000ea20008000a00 */
[----:B------:R-:W-:Y:S02]  /*d120*/  IABS R67, R63 ;  /* 0x0000003f00437213 */ /* 0x000fe40000000000 */
[----:B------:R-:W-:Y:S01]  /*d130*/  IABS R7, R69 ;  /* 0x0000004500077213 */ /* 0x000fe20000000000 */
[----:B------:R-:W3:Y:S01]  /*d140*/  LDCU.64 UR8, c[0x0][0x3a0] ;  /* 0x00007400ff0877ac */ /* 0x000ee20008000a00 */
        /* <DEDUP_REMOVED lines=53> */
[----:B------:R-:W-:-:S07]  /*d4a0*/  LEA.HI.X R161, R62, R161, R6, 0x1, P0 ;  /* 0x000000a13ea17211 */ /* 0x000fce00000f0c06 */
.L_x_4878:
[----:B------:R-:W1:Y:S01]  /*d4b0*/  LDCU UR4, c[0x0][0x3bc] ;  /* 0x00007780ff0477ac */ /* 0x000e620008000800 */
[----:B------:R-:W-:Y:S01]  /*d4c0*/  IADD3 R6, P1, PT, R141, R160, RZ ;  /* 0x000000a08d067210 */ /* 0x000fe20007f3e0ff */
[----:B------:R-:W2:Y:S04]  /*d4d0*/  LDCU UR8, c[0x0][0x440] ;  /* 0x00008800ff0877ac */ /* 0x000ea80008000800 */
[----:B------:R-:W-:Y:S01]  /*d4e0*/  IMAD.X R7, R2, 0x1, R161, P1 ;  /* 0x0000000102077824 */ /* 0x000fe200008e06a1 */
[----:B------:R-:W-:-:S06]  /*d4f0*/  USHF.L.U32 UR9, UR10, 0x5, URZ ;  /* 0x000000050a097899 */ /* 0x000fcc00080006ff */
[----:B------:R-:W-:Y:S01]  /*d500*/  IADD3 R70, P1, PT, R6, UR9, RZ ;  /* 0x0000000906467c10 */ /* 0x000fe2000ff3e0ff */
[----:B-1----:R-:W-:Y:S01]  /*d510*/  USHF.L.U64.HI UR4, UR10, 0x5, UR4 ;  /* 0x000000050a047899 */ /* 0x002fe20008010204 */
[----:B--2---:R-:W-:-:S05]  /*d520*/  ISETP.GE.AND P0, PT, R100, UR8, PT ;  /* 0x0000000864007c0c */ /* 0x004fca000bf06270 */
[----:B------:R-:W-:Y:S02]  /*d530*/  IADD3.X R71, PT, PT, R7, UR4, RZ, P1, !PT ;  /* 0x0000000407477c10 */ /* 0x000fe40008ffe4ff */
[----:B------:R-:W-:-:S04]  /*d540*/  IADD3 R68, P1, PT, R70, UR9, RZ ;  /* 0x0000000946447c10 */ /* 0x000fc8000ff3e0ff */
[----:B------:R-:W-:Y:S02]  /*d550*/  IADD3.X R69, PT, PT, R71, UR4, RZ, P1, !PT ;  /* 0x0000000447457c10 */ /* 0x000fe40008ffe4ff */
[----:B------:R-:W-:Y:S01]  /*d560*/  IADD3 R66, P1, PT, R68, UR9, RZ ;  /* 0x0000000944427c10 */ /* 0x000fe2000ff3e0ff */
[----:B------:R-:W-:Y:S01]  /*d570*/  @!PT LDS RZ, [RZ] ;  /* 0x00000000fffff984 */ /* 0x000fe20000000800 */
[----:B------:R-:W-:Y:S01]  /*d580*/  @!PT LDS RZ, [RZ] ;  /* 0x00000000fffff984 */ /* 0x000fe20000000800 */
[----:B------:R-:W-:Y:S01]  /*d590*/  @!PT LDS RZ, [RZ] ;  /* 0x00000000fffff984 */ /* 0x000fe20000000800 */
[----:B------:R1:W-:Y:S03]  /*d5a0*/  @!P0 LDGSTS.E.BYPASS.LTC128B.128 [R166+0x2000], desc[UR6][R160.64] ;  /* 0x02000000a0a68fae */ /* 0x0003e6000b981a06 */
[----:B------:R-:W-:Y:S02]  /*d5b0*/  IADD3.X R67, PT, PT, R69, UR4, RZ, P1, !PT ;  /* 0x0000000445437c10 */ /* 0x000fe40008ffe4ff */
[----:B------:R-:W-:Y:S01]  /*d5c0*/  IADD3 R62, P1, PT, R66, UR9, RZ ;  /* 0x00000009423e7c10 */ /* 0x000fe2000ff3e0ff */
[----:B------:R1:W-:Y:S03]  /*d5d0*/  @P0 STS.128 [R166+0x2000], RZ ;  /* 0x002000ffa6000388 */ /* 0x0003e60000000c00 */
[----:B------:R-:W-:Y:S01]  /*d5e0*/  IADD3.X R63, PT, PT, R67, UR4, RZ, P1, !PT ;  /* 0x00000004433f7c10 */ /* 0x000fe20008ffe4ff */
[----:B------:R-:W-:Y:S01]  /*d5f0*/  @!PT LDS RZ, [RZ] ;  /* 0x00000000fffff984 */ /* 0x000fe20000000800 */
[----:B------:R-:W-:Y:S01]  /*d600*/  @!PT LDS RZ, [RZ] ;  /* 0x00000000fffff984 */ /* 0x000fe20000000800 */
[----:B------:R-:W-:Y:S01]  /*d610*/  @!PT LDS RZ, [RZ] ;  /* 0x00000000fffff984 */ /* 0x000fe20000000800 */
[----:B------:R1:W-:Y:S01]  /*d620*/  @!P0 LDGSTS.E.BYPASS.LTC128B.128 [R166+0x2800], desc[UR6][R6.64] ;  /* 0x0280000006a68fae */ /* 0x0003e2000b981a06 */
[----:B------:R-:W-:-:S03]  /*d630*/  IADD3 R72, P1, PT, R62, UR9, RZ ;  /* 0x000000093e487c10 */ /* 0x000fc6000ff3e0ff */
[----:B------:R1:W-:Y:S01]  /*d640*/  @P0 STS.128 [R166+0x2800], RZ ;  /* 0x002800ffa6000388 */ /* 0x0003e20000000c00 */
[----:B------:R-:W-:Y:S02]  /*d650*/  IADD3.X R73, PT, PT, R63, UR4, RZ, P1, !PT ;  /* 0x000000043f497c10 */ /* 0x000fe40008ffe4ff */
[----:B------:R-:W-:Y:S01]  /*d660*/  @!P0 IADD3 R74, P1, PT, R72, UR9, RZ ;  /* 0x00000009484a8c10 */ /* 0x000fe2000ff3e0ff */
[----:B------:R-:W-:Y:S01]  /*d670*/  @!PT LDS RZ, [RZ] ;  /* 0x00000000fffff984 */ /* 0x000fe20000000800 */
[----:B------:R-:W-:Y:S01]  /*d680*/  @!PT LDS RZ, [RZ] ;  /* 0x00000000fffff984 */ /* 0x000fe20000000800 */
[----:B------:R-:W-:Y:S01]  /*d690*/  @!PT LDS RZ, [RZ] ;  /* 0x00000000fffff984 */ /* 0x000fe20000000800 */
[----:B------:R1:W-:Y:S03]  /*d6a0*/  @!P0 LDGSTS.E.BYPASS.LTC128B.128 [R166+0x3000], desc[UR6][R70.64] ;  /* 0x0300000046a68fae */ /* 0x0003e6000b981a06 */
[----:B------:R-:W-:Y:S01]  /*d6b0*/  @!P0 IADD3.X R75, PT, PT, R73, UR4, RZ, P1, !PT ;  /* 0x00000004494b8c10 */ /* 0x000fe20008ffe4ff */
        /* <DEDUP_REMOVED lines=27> */
.L_x_4876:
[C---:B------:R-:W-:Y:S01]  /*d870*/  VIADD R5, R0.reuse, 0x1 ;  /* 0x0000000100057836 */ /* 0x040fe20000000000 */
[----:B------:R-:W-:Y:S01]  /*d880*/  LOP3.LUT R61, R61, 0xfffffffe, RZ, 0xc0, !PT ;  /* 0xfffffffe3d3d7812 */ /* 0x000fe200078ec0ff */
[C---:B------:R-:W-:Y:S01]  /*d890*/  VIADD R2, R0.reuse, 0x8 ;  /* 0x0000000800027836 */ /* 0x040fe20000000000 */
[----:B------:R-:W2:Y:S01]  /*d8a0*/  LDCU UR4, c[0x0][0x45c] ;  /* 0x00008b80ff0477ac */ /* 0x000ea20008000800 */
[----:B------:R-:W-:Y:S01]  /*d8b0*/  IMAD.IADD R150, R65, 0x1, R64 ;  /* 0x0000000141967824 */ /* 0x000fe200078e0240 */
[CC--:B------:R-:W-:Y:S02]  /*d8c0*/  ISETP.GE.AND P6, PT, R5.reuse, R53.reuse, PT ;  /* 0x000000350500720c */ /* 0x0c0fe40003fc6270 */
[-C--:B------:R-:W-:Y:S01]  /*d8d0*/  ISETP.GE.AND P5, PT, R5, R54.reuse, PT ;  /* 0x000000360500720c */ /* 0x080fe20003fa6270 */
[----:B------:R-:W-:Y:S01]  /*d8e0*/  VIADD R5, R0, 0x9 ;  /* 0x0000000900057836 */ /* 0x000fe20000000000 */
[CC--:B------:R-:W-:Y:S02]  /*d8f0*/  ISETP.GE.AND P1, PT, R2.reuse, R53.reuse, PT ;  /* 0x000000350200720c */ /* 0x0c0fe40003f26270 */
[----:B------:R-:W-:Y:S01]  /*d900*/  ISETP.GE.AND P0, PT, R2, R54, PT ;  /* 0x000000360200720c */ /* 0x000fe20003f06270 */
[----:B------:R-:W-:Y:S01]  /*d910*/  VIADD R2, R0, 0x10 ;  /* 0x0000001000027836 */ /* 0x000fe20000000000 */
[----:B------:R-:W-:-:S02]  /*d920*/  ISETP.GE.AND P3, PT, R5, R53, PT ;  /* 0x000000350500720c */ /* 0x000fc40003f66270 */
[-C--:B------:R-:W-:Y:S02]  /*d930*/  ISETP.GE.AND P2, PT, R5, R54.reuse, PT ;  /* 0x000000360500720c */ /* 0x080fe40003f46270 */
[----:B------:R-:W-:Y:S02]  /*d940*/  FSEL R5, R48, -INF , !P1 ;  /* 0xff80000030057808 */ /* 0x000fe40004800000 */
[C---:B------:R-:W-:Y:S02]  /*d950*/  ISETP.GE.AND P4, PT, R2.reuse, R53, PT ;  /* 0x000000350200720c */ /* 0x040fe40003f86270 */
[----:B------:R-:W-:Y:S01]  /*d960*/  ISETP.GE.AND P1, PT, R2, R54, PT ;  /* 0x000000360200720c */ /* 0x000fe20003f26270 */
[----:B------:R-:W-:Y:S01]  /*d970*/  VIADD R2, R0, 0x18 ;  /* 0x0000001800027836 */ /* 0x000fe20000000000 */
[----:B------:R-:W-:Y:S01]  /*d980*/  FSEL R48, R50, -INF , !P0 ;  /* 0xff80000032307808 */ /* 0x000fe20004000000 */
[----:B------:R-:W-:Y:S01]  /*d990*/  VIADD R50, R0, 0x11 ;  /* 0x0000001100327836 */ /* 0x000fe20000000000 */
[----:B-1----:R-:W-:-:S02]  /*d9a0*/  FSEL R7, R49, -INF , !P3 ;  /* 0xff80000031077808 */ /* 0x002fc40005800000 */
[----:B------:R-:W-:Y:S01]  /*d9b0*/  FSEL R81, R44, -INF , !P4 ;  /* 0xff8000002c517808 */ /* 0x000fe20006000000 */
[----:B------:R-:W-:Y:S01]  /*d9c0*/  VIADD R44, R0, 0x19 ;  /* 0x00000019002c7836 */ /* 0x000fe20000000000 */
[----:B------:R-:W-:Y:S02]  /*d9d0*/  FSEL R6, R51, -INF , !P2 ;  /* 0xff80000033067808 */ /* 0x000fe40005000000 */
[CC--:B------:R-:W-:Y:S02]  /*d9e0*/  ISETP.GE.AND P4, PT, R2.reuse, R53.reuse, PT ;  /* 0x000000350200720c */ /* 0x0c0fe40003f86270 */
[----:B------:R-:W-:Y:S01]  /*d9f0*/  ISETP.GE.AND P3, PT, R2, R54, PT ;  /* 0x000000360200720c */ /* 0x000fe20003f66270 */
[----:B------:R-:W-:Y:S01]  /*da00*/  VIADD R2, R0, 0x20 ;  /* 0x0000002000027836 */ /* 0x000fe20000000000 */
[----:B------:R-:W-:Y:S02]  /*da10*/  ISETP.GE.AND P2, PT, R50, R53, PT ;  /* 0x000000353200720c */ /* 0x000fe40003f46270 */
[----:B------:R-:W-:Y:S01]  /*da20*/  FSEL R93, R40, -INF , !P4 ;  /* 0xff800000285d7808 */ /* 0x000fe20006000000 */
[----:B------:R-:W-:Y:S01]  /*da30*/  VIADD R40, R0, 0x21 ;  /* 0x0000002100287836 */ /* 0x000fe20000000000 */
[----:B------:R-:W-:-:S02]  /*da40*/  FSEL R83, R45, -INF , !P2 ;  /* 0xff8000002d537808 */ /* 0x000fc40005000000 */
[C---:B------:R-:W-:Y:S02]  /*da50*/  ISETP.GE.AND P4, PT, R2.reuse, R53, PT ;  /* 0x000000350200720c */ /* 0x040fe40003f86270 */
[-C--:B------:R-:W-:Y:S01]  /*da60*/  ISETP.GE.AND P2, PT, R2, R54.reuse, PT ;  /* 0x000000360200720c */ /* 0x080fe20003f46270 */
[----:B------:R-:W-:Y:S01]  /*da70*/  VIADD R2, R0, 0x28 ;  /* 0x0000002800027836 */ /* 0x000fe20000000000 */
[----:B------:R-:W-:Y:S02]  /*da80*/  ISETP.GE.AND P0, PT, R50, R54, PT ;  /* 0x000000363200720c */ /* 0x000fe40003f06270 */
[----:B------:R-:W-:Y:S02]  /*da90*/  FSEL R72, R46, -INF , !P1 ;  /* 0xff8000002e487808 */ /* 0x000fe40004800000 */
[----:B------:R-:W-:Y:S02]  /*daa0*/  FSEL R92, R47, -INF , !P0 ;  /* 0xff8000002f5c7808 */ /* 0x000fe40004000000 */
        /* <DEDUP_REMOVED lines=70> */
[----:B------:R-:W-:Y:S02]  /*df10*/  FSEL R131, R13, -INF , !P1 ;  /* 0xff8000000d837808 */ /* 0x000fe40004800000 */
[C---:B------:R-:W-:Y:S02]  /*df20*/  ISETP.GE.AND P2, PT, R2.reuse, R53, PT ;  /* 0x000000350200720c */ /* 0x040fe40003f46270 */
[-C--:B------:R-:W-:Y:S01]  /*df30*/  ISETP.GE.AND P0, PT, R2, R54.reuse, PT ;  /* 0x000000360200720c */ /* 0x080fe20003f06270 */
[----:B------:R-:W-:Y:S01]  /*df40*/  VIADD R2, R0, 0x61 ;  /* 0x0000006100027836 */ /* 0x000fe20000000000 */
[----:B------:R-:W-:Y:S01]  /*df50*/  FSEL R127, R12, -INF , !P3 ;  /* 0xff8000000c7f7808 */ /* 0x000fe20005800000 */
[C---:B------:R-:W-:Y:S01]  /*df60*/  VIADD R12, R0.reuse, 0x60 ;  /* 0x00000060000c7836 */ /* 0x040fe20000000000 */
[-C--:B------:R-:W-:Y:S02]  /*df70*/  ISETP.GE.AND P1, PT, R0, R54.reuse, PT ;  /* 0x000000360000720c */ /* 0x080fe40003f26270 */
[----:B------:R-:W-:-:S02]  /*df80*/  ISETP.GE.AND P3, PT, R16, R54, PT ;  /* 0x000000361000720c */ /* 0x000fc40003f66270 */
[----:B------:R-:W-:Y:S02]  /*df90*/  FSEL R124, R11, -INF , !P0 ;  /* 0xff8000000b7c7808 */ /* 0x000fe40004000000 */
[----:B------:R-:W-:Y:S02]  /*dfa0*/  FSEL R58, R58, -INF , !P1 ;  /* 0xff8000003a3a7808 */ /* 0x000fe40004800000 */
[-C--:B------:R-:W-:Y:S02]  /*dfb0*/  ISETP.GE.AND P4, PT, R16, R53.reuse, PT ;  /* 0x000000351000720c */ /* 0x080fe40003f86270 */
[----:B------:R-:W-:Y:S01]  /*dfc0*/  FSEL R128, R10, -INF , !P3 ;  /* 0xff8000000a807808 */ /* 0x000fe20005800000 */
[----:B------:R-:W-:Y:S01]  /*dfd0*/  VIADD R10, R0, 0x70 ;  /* 0x00000070000a7836 */ /* 0x000fe20000000000 */
[CC--:B------:R-:W-:Y:S02]  /*dfe0*/  ISETP.GE.AND P1, PT, R2.reuse, R53.reuse, PT ;  /* 0x000000350200720c */ /* 0x0c0fe40003f26270 */
[----:B------:R-:W-:Y:S01]  /*dff0*/  ISETP.GE.AND P0, PT, R2, R54, PT ;  /* 0x000000360200720c */ /* 0x000fe20003f06270 */
[----:B------:R-:W-:Y:S01]  /*e000*/  VIADD R2, R0, 0x68 ;  /* 0x0000006800027836 */ /* 0x000fe20000000000 */
[----:B------:R-:W-:-:S02]  /*e010*/  ISETP.GE.AND P3, PT, R12, R53, PT ;  /* 0x000000350c00720c */ /* 0x000fc40003f66270 */
[----:B------:R-:W-:Y:S02]  /*e020*/  FSEL R125, R8, -INF , !P4 ;  /* 0xff800000087d7808 */ /* 0x000fe40006000000 */
[----:B------:R-:W-:Y:S02]  /*e030*/  FSEL R8, R59, -INF , !P5 ;  /* 0xff8000003b087808 */ /* 0x000fe40006800000 */
[----:B------:R-:W-:Y:S02]  /*e040*/  FSEL R51, R120, -INF , !P3 ;  /* 0xff80000078337808 */ /* 0x000fe40005800000 */
[----:B------:R-:W-:Y:S02]  /*e050*/  FSEL R129, R9, -INF , !P2 ;  /* 0xff80000009817808 */ /* 0x000fe40005000000 */
[CC--:B------:R-:W-:Y:S02]  /*e060*/  ISETP.GE.AND P5, PT, R2.reuse, R53.reuse, PT ;  /* 0x000000350200720c */ /* 0x0c0fe40003fa6270 */
[----:B------:R-:W-:Y:S01]  /*e070*/  ISETP.GE.AND P3, PT, R2, R54, PT ;  /* 0x000000360200720c */ /* 0x000fe20003f66270 */
[C---:B------:R-:W-:Y:S01]  /*e080*/  VIADD R2, R0.reuse, 0x69 ;  /* 0x0000006900027836 */ /* 0x040fe20000000000 */
[----:B------:R-:W-:-:S02]  /*e090*/  ISETP.GE.AND P2, PT, R0, R53, PT ;  /* 0x000000350000720c */ /* 0x000fc40003f46270 */
[----:B------:R-:W-:Y:S02]  /*e0a0*/  FMNMX3.FTZ R13, R58, R8, R48, !PT ;  /* 0x000000083a0d7276 */ /* 0x000fe40007810030 */
[----:B------:R-:W-:Y:S02]  /*e0b0*/  FSEL R11, R56, -INF , !P2 ;  /* 0xff800000380b7808 */ /* 0x000fe40005000000 */
[----:B------:R-:W-:Y:S02]  /*e0c0*/  ISETP.GE.AND P2, PT, R2, R53, PT ;  /* 0x000000350200720c */ /* 0x000fe40003f46270 */
[----:B------:R-:W-:Y:S02]  /*e0d0*/  FSEL R9, R57, -INF , !P6 ;  /* 0xff80000039097808 */ /* 0x000fe40007000000 */
[----:B------:R-:W-:Y:S02]  /*e0e0*/  ISETP.GE.AND P4, PT, R12, R54, PT ;  /* 0x000000360c00720c */ /* 0x000fe40003f86270 */
[----:B------:R-:W-:-:S02]  /*e0f0*/  FMNMX3.FTZ R13, R13, R6, R72, !PT ;  /* 0x000000060d0d7276 */ /* 0x000fc40007810048 */
[----:B------:R-:W-:Y:S02]  /*e100*/  FMNMX3.FTZ R12, R11, R9, R5, !PT ;  /* 0x000000090b0c7276 */ /* 0x000fe40007810005 */
[----:B------:R-:W-:Y:S02]  /*e110*/  FMNMX3.FTZ R13, R13, R92, R82, !PT ;  /* 0x0000005c0d0d7276 */ /* 0x000fe40007810052 */
[----:B------:R-:W-:Y:S02]  /*e120*/  FSEL R106, R123, -INF , !P0 ;  /* 0xff8000007b6a7808 */ /* 0x000fe40004000000 */
[----:B------:R-:W-:Y:S02]  /*e130*/  @P2 LOP3.LUT R61, R61, 0x1, RZ, 0xfc, !PT ;  /* 0x000000013d3d2812 */ /* 0x000fe400078efcff */
[----:B------:R-:W-:Y:S02]  /*e140*/  ISETP.GE.AND P2, PT, R2, R54, PT ;  /* 0x000000360200720c */ /* 0x000fe40003f46270 */
[----:B------:R-:W-:-:S02]  /*e150*/  FMNMX3.FTZ R2, R12, R7, R81, !PT ;  /* 0x000000070c027276 */ /* 0x000fc40007810051 */
[----:B------:R-:W-:Y:S02]  /*e160*/  FMNMX3.FTZ R13, R13, R80, R62, !PT ;  /* 0x000000500d0d7276 */ /* 0x000fe4000781003e */
[----:B------:R-:W-:Y:S02]  /*e170*/  FMNMX3.FTZ R2, R2, R83, R93, !PT ;  /* 0x0000005302027276 */ /* 0x000fe4000781005d */
[----:B------:R-:W-:Y:S02]  /*e180*/  FMNMX3.FTZ R13, R13, R170, R172, !PT ;  /* 0x000000aa0d0d7276 */ /* 0x000fe400078100ac */
        /* <DEDUP_REMOVED lines=21> */
[----:B------:R-:W-:Y:S02]  /*e2e0*/  FSEL R32, R114, -INF , !P0 ;  /* 0xff80000072207808 */ /* 0x000fe40004000000 */
[C---:B------:R-:W-:Y:S02]  /*e2f0*/  ISETP.GE.AND P2, PT, R2.reuse, R53, PT ;  /* 0x000000350200720c */ /* 0x040fe40003f46270 */
[----:B------:R-:W-:Y:S02]  /*e300*/  FMNMX3.FTZ R13, R13, R126, R128, !PT ;  /* 0x0000007e0d0d7276 */ /* 0x000fe40007810080 */
[----:B------:R-:W-:Y:S02]  /*e310*/  ISETP.GE.AND P0, PT, R2, R54, PT ;  /* 0x000000360200720c */ /* 0x000fe40003f06270 */
[----:B------:R-:W-:-:S02]  /*e320*/  FMNMX3.FTZ R2, R10, R137, R127, !PT ;  /* 0x000000890a027276 */ /* 0x000fc4000781007f */
[----:B------:R-:W-:Y:S02]  /*e330*/  FSEL R66, R118, -INF , !P3 ;  /* 0xff80000076427808 */ /* 0x000fe40005800000 */
[----:B------:R-:W-:Y:S02]  /*e340*/  FMNMX3.FTZ R13, R13, R124, R122, !PT ;  /* 0x0000007c0d0d7276 */ /* 0x000fe4000781007a */
[----:B------:R-:W-:Y:S02]  /*e350*/  FMNMX3.FTZ R2, R2, R131, R125, !PT ;  /* 0x0000008302027276 */ /* 0x000fe4000781007d */
[----:B------:R-:W-:Y:S02]  /*e360*/  FSEL R29, R115, -INF , !P1 ;  /* 0xff800000731d7808 */ /* 0x000fe40004800000 */
[----:B------:R-:W-:Y:S02]  /*e370*/  FSEL R30, R110, -INF , !P0 ;  /* 0xff8000006e1e7808 */ /* 0x000fe40004000000 */
[----:B------:R-:W-:-:S02]  /*e380*/  FSEL R57, R116, -INF , !P5 ;  /* 0xff80000074397808 */ /* 0x000fc40006800000 */
[----:B------:R-:W-:Y:S02]  /*e390*/  FMNMX3.FTZ R13, R13, R106, R66, !PT ;  /* 0x0000006a0d0d7276 */ /* 0x000fe40007810042 */
[C---:B------:R-:W-:Y:S02]  /*e3a0*/  ISETP.GE.AND P1, PT, R0.reuse, R54, PT ;  /* 0x000000360000720c */ /* 0x040fe40003f26270 */
[----:B------:R-:W-:Y:S02]  /*e3b0*/  ISETP.GE.AND P0, PT, R0, R53, PT ;  /* 0x000000350000720c */ /* 0x000fe40003f06270 */
[----:B------:R-:W-:Y:S02]  /*e3c0*/  LOP3.LUT P5, RZ, R61, 0x1, RZ, 0xc0, !PT ;  /* 0x000000013dff7812 */ /* 0x000fe400078ac0ff */
[----:B------:R-:W-:Y:S02]  /*e3d0*/  FMNMX3.FTZ R0, R2, R129, R51, !PT ;  /* 0x0000008102007276 */ /* 0x000fe40007810033 */
[----:B------:R-:W-:-:S02]  /*e3e0*/  FMNMX3.FTZ R10, R13, R104, R32, !PT ;  /* 0x000000680d0a7276 */ /* 0x000fc40007810020 */
[----:B------:R-:W-:Y:S02]  /*e3f0*/  FSEL R67, R117, -INF , !P5 ;  /* 0xff80000075437808 */ /* 0x000fe40006800000 */
[----:B------:R-:W-:Y:S02]  /*e400*/  FSEL R26, R112, -INF , !P6 ;  /* 0xff800000701a7808 */ /* 0x000fe40007000000 */
        /* <DEDUP_REMOVED lines=11> */
[----:B------:R-:W-:Y:S02]  /*e4c0*/  FMNMX.FTZ R12, R25, R0, !PT ;  /* 0x00000000190c7209 */ /* 0x000fe40007810000 */
[----:B------:R-:W-:Y:S01]  /*e4d0*/  LOP3.LUT P5, RZ, R61, 0x2, RZ, 0xc0, !PT ;  /* 0x000000023dff7812 */ /* 0x000fe200078ac0ff */
        /* <DEDUP_REMOVED lines=8> */
[----:B-1----:R-:W-:-:S05]  /*e560*/  FMNMX.FTZ R15, R10, R15, !PT ;  /* 0x0000000f0a0f7209 */ /* 0x002fca0007810000 */
[----:B------:R-:W1:Y:S01]  /*e570*/  SHFL.BFLY PT, R0, R15, 0x1, 0x1f ;  /* 0x0c201f000f007f89 */ /* 0x000e6200000e0000 */
[----:B---3--:R-:W-:-:S05]  /*e580*/  FMNMX.FTZ R13, R12, R13, !PT ;  /* 0x0000000d0c0d7209 */ /* 0x008fca0007810000 */
[----:B------:R-:W3:Y:S01]  /*e590*/  SHFL.BFLY PT, R2, R13, 0x1, 0x1f ;  /* 0x0c201f000d027f89 */ /* 0x000ee200000e0000 */
[----:B-1----:R-:W-:-:S04]  /*e5a0*/  FMNMX.FTZ R0, R15, R0, !PT ;  /* 0x000000000f007209 */ /* 0x002fc80007810000 */
[C---:B------:R-:W-:Y:S01]  /*e5b0*/  FSETP.NEU.FTZ.AND P0, PT, R0.reuse, -INF , PT ;  /* 0xff8000000000780b */ /* 0x040fe20003f1d000 */
[----:B--2---:R-:W-:Y:S01]  /*e5c0*/  FMUL.FTZ R35, R0, UR4 ;  /* 0x0000000400237c20 */ /* 0x004fe20008410000 */
[----:B---3--:R-:W-:-:S04]  /*e5d0*/  FMNMX.FTZ R2, R13, R2, !PT ;  /* 0x000000020d027209 */ /* 0x008fc80007810000 */
[----:B------:R-:W-:Y:S01]  /*e5e0*/  FSEL R35, R35, RZ, P0 ;  /* 0x000000ff23237208 */ /* 0x000fe20000000000 */
[----:B------:R-:W-:Y:S01]  /*e5f0*/  LDSM.16.MT88.4 R12, [R146+0x6800] ;  /* 0x00680000920c783b */ /* 0x000fe20000004200 */
        /* <DEDUP_REMOVED lines=13> */
[----:B------:R-:W1:Y:S01]  /*e6d0*/  LDSM.16.MT88.4 R4, [R144+0x6000] ;  /* 0x006000009004783b */ /* 0x000e620000004200 */
        /* <DEDUP_REMOVED lines=15> */
[--C-:B------:R-:W-:Y:S01]  /*e7d0*/  FFMA.FTZ R50, R50, UR4, -R35.reuse ;  /* 0x0000000432327c23 */ /* 0x100fe20008010823 */
[--C-:B------:R-:W-:Y:S01]  /*e7e0*/  FFMA.FTZ R105, R105, UR4, -R28.reuse ;  /* 0x0000000469697c23 */ /* 0x100fe2000801081c */
[----:B------:R-:W5:Y:S01]  /*e7f0*/  MUFU.EX2 R48, R48 ;  /* 0x0000003000307308 */ /* 0x000f620000000800 */
[--C-:B------:R-:W-:Y:S01]  /*e800*/  FFMA.FTZ R62, R177, UR4, -R28.reuse ;  /* 0x00000004b13e7c23 */ /* 0x100fe2000801081c */
[----:B--2---:R-:W-:Y:S01]  /*e810*/  F2FP.F16.F32.PACK_AB R89, R45, R46 ;  /* 0x0000002e2d59723e */ /* 0x004fe200000000ff */
[--C-:B------:R-:W-:Y:S01]  /*e820*/  FFMA.FTZ R58, R173, UR4, -R28.reuse ;  /* 0x00000004ad3a7c23 */ /* 0x100fe2000801081c */
[----:B------:R-:W-:Y:S01]  /*e830*/  MUFU.EX2 R43, R43 ;  /* 0x0000002b002b7308 */ /* 0x000fe20000000800 */
[--C-:B------:R-:W-:Y:S01]  /*e840*/  FFMA.FTZ R65, R175, UR4, -R28.reuse ;  /* 0x00000004af417c23 */ /* 0x100fe2000801081c */
[----:B---3--:R-:W-:Y:S01]  /*e850*/  F2FP.F16.F32.PACK_AB R91, R39, R44 ;  /* 0x0000002c275b723e */ /* 0x008fe200000000ff */
[--C-:B------:R-:W-:Y:S01]  /*e860*/  FFMA.FTZ R111, R138, UR4, -R35.reuse ;  /* 0x000000048a6f7c23 */ /* 0x100fe20008010823 */
[----:B------:R-:W2:Y:S01]  /*e870*/  MUFU.EX2 R40, R40 ;  /* 0x0000002800287308 */ /* 0x000ea20000000800 */
[--C-:B------:R-:W-:Y:S01]  /*e880*/  FFMA.FTZ R64, R140, UR4, -R35.reuse ;  /* 0x000000048c407c23 */ /* 0x100fe20008010823 */
[--C-:B------:R-:W-:Y:S01]  /*e890*/  FFMA.FTZ R108, R142, UR4, -R35.reuse ;  /* 0x000000048e6c7c23 */ /* 0x100fe20008010823 */
[--C-:B------:R-:W-:Y:S01]  /*e8a0*/  FFMA.FTZ R109, R107, UR4, -R28.reuse ;  /* 0x000000046b6d7c23 */ /* 0x100fe2000801081c */
[----:B------:R-:W-:Y:S01]  /*e8b0*/  MUFU.EX2 R42, R42 ;  /* 0x0000002a002a7308 */ /* 0x000fe20000000800 */
[--C-:B------:R-:W-:Y:S01]  /*e8c0*/  FFMA.FTZ R112, R171, UR4, -R28.reuse ;  /* 0x00000004ab707c23 */ /* 0x100fe2000801081c */
[----:B-----5:R-:W-:Y:S01]  /*e8d0*/  F2FP.F16.F32.PACK_AB R88, R48, R47 ;  /* 0x0000002f3058723e */ /* 0x020fe200000000ff */
        /* <DEDUP_REMOVED lines=8> */
[----:B------:R-:W-:Y:S01]  /*e960*/  LDSM.16.MT88.4 R20, [R150+0x8000] ;  /* 0x008000009614783b */ /* 0x000fe20000004200 */
        /* <DEDUP_REMOVED lines=23> */
[----:B------:R-:W-:Y:S01]  /*eae0*/  FADD.FTZ R45, R46, R45 ;  /* 0x0000002d2e2d7221 */ /* 0x000fe20000010000 */
[----:B------:R-:W4:Y:S01]  /*eaf0*/  MUFU.EX2 R56, R56 ;  /* 0x0000003800387308 */ /* 0x000f220000000800 */
[----:B------:R-:W-:Y:S01]  /*eb00*/  FADD.FTZ R48, R47, R48 ;  /* 0x000000302f307221 */ /* 0x000fe20000010000 */
[----:B------:R-:W-:Y:S01]  /*eb10*/  FFMA.FTZ R32, R32, UR4, -R35 ;  /* 0x0000000420207c23 */ /* 0x000fe20008010823 */
[----:B------:R-:W-:Y:S01]  /*eb20*/  FADD.FTZ R44, R44, R45 ;  /* 0x0000002d2c2c7221 */ /* 0x000fe20000010000 */
[----:B------:R-:W-:Y:S01]  /*eb30*/  MUFU.EX2 R59, R59 ;  /* 0x0000003b003b7308 */ /* 0x000fe20000000800 */
[C---:B------:R-:W-:Y:S01]  /*eb40*/  HMMA.16816.F32 R76, R88.reuse, R78, RZ ;  /* 0x0000004e584c723c */ /* 0x040fe200000018ff */
[----:B------:R-:W-:Y:S01]  /*eb50*/  FADD.FTZ R43, R43, R48 ;  /* 0x000000302b2b7221 */ /* 0x000fe20000010000 */
[----:B------:R-:W-:Y:S01]  /*eb60*/  FADD.FTZ R39, R39, R44 ;  /* 0x0000002c27277221 */ /* 0x000fe20000010000 */
[----:B------:R-:W4:Y:S01]  /*eb70*/  MUFU.EX2 R50, R50 ;  /* 0x0000003200327308 */ /* 0x000f220000000800 */
[----:B------:R-:W-:Y:S01]  /*eb80*/  FFMA.FTZ R174, R31, UR4, -R35 ;  /* 0x000000041fae7c23 */ /* 0x000fe20008010823 */
[----:B------:R-:W-:Y:S01]  /*eb90*/  FADD.FTZ R40, R40, R43 ;  /* 0x0000002b28287221 */ /* 0x000fe20000010000 */
[--C-:B------:R-:W-:Y:S01]  /*eba0*/  FFMA.FTZ R26, R26, UR4, -R28.reuse ;  /* 0x000000041a1a7c23 */ /* 0x100fe2000801081c */
[----:B------:R-:W-:Y:S01]  /*ebb0*/  MUFU.EX2 R105, R105 ;  /* 0x0000006900697308 */ /* 0x000fe20000000800 */
[C---:B------:R-:W-:Y:S01]  /*ebc0*/  HMMA.16816.F32 R80, R88.reuse, R84, RZ ;  /* 0x000000545850723c */ /* 0x040fe200000018ff */
[----:B------:R-:W-:Y:S01]  /*ebd0*/  FFMA.FTZ R27, R27, UR4, -R28 ;  /* 0x000000041b1b7c23 */ /* 0x000fe2000801081c */
[----:B------:R-:W-:Y:S01]  /*ebe0*/  IMAD.MOV.U32 R171, RZ, RZ, -0x1 ;  /* 0xffffffffffab7424 */ /* 0x000fe200078e00ff */
[----:B------:R-:W4:Y:S04]  /*ebf0*/  MUFU.EX2 R62, R62 ;  /* 0x0000003e003e7308 */ /* 0x000f280000000800 */
[----:B------:R-:W-:Y:S01]  /*ec00*/  MUFU.EX2 R58, R58 ;  /* 0x0000003a003a7308 */ /* 0x000fe20000000800 */
[C---:B------:R-:W-:Y:S03]  /*ec10*/  HMMA.16816.F32 R84, R88.reuse, R86, RZ ;  /* 0x000000565854723c */ /* 0x040fe600000018ff */
[----:B------:R-:W4:Y:S04]  /*ec20*/  MUFU.EX2 R65, R65 ;  /* 0x0000004100417308 */ /* 0x000f280000000800 */
[----:B------:R-:W-:Y:S01]  /*ec30*/  MUFU.EX2 R111, R111 ;  /* 0x0000006f006f7308 */ /* 0x000fe20000000800 */
[----:B-1----:R-:W-:Y:S01]  /*ec40*/  HMMA.16816.F32 R92, R88, R4, RZ ;  /* 0x00000004585c723c */ /* 0x002fe200000018ff */
[----:B---3--:R-:W-:Y:S01]  /*ec50*/  F2FP.F16.F32.PACK_AB R5, R37, R42 ;  /* 0x0000002a2505723e */ /* 0x008fe200000000ff */
[----:B------:R-:W-:Y:S01]  /*ec60*/  FADD.FTZ R42, R42, R39 ;  /* 0x000000272a2a7221 */ /* 0x000fe20000010000 */
[----:B--2---:R-:W-:Y:S01]  /*ec70*/  F2FP.F16.F32.PACK_AB R4, R38, R41 ;  /* 0x000000292604723e */ /* 0x004fe200000000ff */
[----:B------:R-:W1:Y:S01]  /*ec80*/  MUFU.EX2 R64, R64 ;  /* 0x0000004000407308 */ /* 0x000e620000000800 */
[----:B------:R-:W-:Y:S01]  /*ec90*/  FADD.FTZ R41, R41, R40 ;  /* 0x0000002829297221 */ /* 0x000fe20000010000 */
[----:B------:R-:W-:-:S02]  /*eca0*/  FFMA.FTZ R39, R29, UR4, -R35 ;  /* 0x000000041d277c23 */ /* 0x000fc40008010823 */
[----:B------:R-:W-:Y:S01]  /*ecb0*/  HMMA.16816.F32 R88, R88, R6, RZ ;  /* 0x000000065858723c */ /* 0x000fe200000018ff */
[----:B------:R-:W-:Y:S01]  /*ecc0*/  F2FP.F16.F32.PACK_AB R7, R3, R36 ;  /* 0x000000240307723e */ /* 0x000fe200000000ff */
[----:B------:R-:W-:Y:S01]  /*ecd0*/  MUFU.EX2 R108, R108 ;  /* 0x0000006c006c7308 */ /* 0x000fe20000000800 */
[----:B-----5:R-:W-:Y:S01]  /*ece0*/  F2FP.F16.F32.PACK_AB R6, R33, R34 ;  /* 0x000000222106723e */ /* 0x020fe200000000ff */
[----:B------:R-:W-:Y:S02]  /*ecf0*/  FADD.FTZ R41, R38, R41 ;  /* 0x0000002926297221 */ /* 0x000fe40000010000 */
[----:B------:R-:W2:Y:S04]  /*ed00*/  MUFU.EX2 R107, R136 ;  /* 0x00000088006b7308 */ /* 0x000ea80000000800 */
[C---:B------:R-:W-:Y:S01]  /*ed10*/  HMMA.16816.F32 R96, R4.reuse, R16, R96 ;  /* 0x000000100460723c */ /* 0x040fe20000001860 */
[----:B------:R-:W-:Y:S04]  /*ed20*/  MUFU.EX2 R109, R109 ;  /* 0x0000006d006d7308 */ /* 0x000fe80000000800 */
[----:B------:R-:W3:Y:S03]  /*ed30*/  MUFU.EX2 R112, R112 ;  /* 0x0000007000707308 */ /* 0x000ee60000000800 */
[C---:B------:R-:W-:Y:S01]  /*ed40*/  HMMA.16816.F32 R68, R4.reuse, R18, R68 ;  /* 0x000000120444723c */ /* 0x040fe20000001844 */
[----:B------:R-:W5:Y:S01]  /*ed50*/  LDSM.16.MT88.4 R16, [R144+0x6800] ;  /* 0x006800009010783b */ /* 0x000f620000004200 */
[----:B------:R-:W-:Y:S04]  /*ed60*/  MUFU.EX2 R110, R110 ;  /* 0x0000006e006e7308 */ /* 0x000fe80000000800 */
[----:B------:R-:W3:Y:S02]  /*ed70*/  MUFU.EX2 R113, R113 ;  /* 0x0000007100717308 */ /* 0x000ee40000000800 */
[C---:B------:R-:W-:Y:S02]  /*ed80*/  HMMA.16816.F32 R72, R4.reuse, R12, R72 ;  /* 0x0000000c0448723c */ /* 0x040fe40000001848 */
[----:B------:R-:W-:Y:S04]  /*ed90*/  MUFU.EX2 R115, R115 ;  /* 0x0000007300737308 */ /* 0x000fe80000000800 */
[----:B------:R-:W3:Y:S02]  /*eda0*/  MUFU.EX2 R114, R114 ;  /* 0x0000007200727308 */ /* 0x000ee40000000800 */
[C---:B------:R-:W-:Y:S01]  /*edb0*/  HMMA.16816.F32 R76, R4.reuse, R14, R76 ;  /* 0x0000000e044c723c */ /* 0x040fe2000000184c */
[----:B------:R-:W1:Y:S01]  /*edc0*/  LDSM.16.MT88.4 R12, [R150+0x7000] ;  /* 0x00700000960c783b */ /* 0x000e620000004200 */
[----:B------:R-:W-:Y:S04]  /*edd0*/  MUFU.EX2 R117, R117 ;  /* 0x0000007500757308 */ /* 0x000fe80000000800 */
[----:B------:R-:W3:Y:S02]  /*ede0*/  MUFU.EX2 R116, R116 ;  /* 0x0000007400747308 */ /* 0x000ee40000000800 */
[C---:B----4-:R-:W-:Y:S02]  /*edf0*/  HMMA.16816.F32 R80, R4.reuse, R8, R80 ;  /* 0x000000080450723c */ /* 0x050fe40000001850 */
[----:B------:R-:W-:Y:S04]  /*ee00*/  MUFU.EX2 R118, R118 ;  /* 0x0000007600767308 */ /* 0x000fe80000000800 */
[----:B------:R-:W4:Y:S02]  /*ee10*/  MUFU.EX2 R121, R121 ;  /* 0x0000007900797308 */ /* 0x000f240000000800 */
[C---:B------:R-:W-:Y:S01]  /*ee20*/  HMMA.16816.F32 R84, R4.reuse, R10, R84 ;  /* 0x0000000a0454723c */ /* 0x040fe20000001854 */
[----:B------:R-:W2:Y:S01]  /*ee30*/  LDSM.16.MT88.4 R8, [R146+0x7000] ;  /* 0x007000009208783b */ /* 0x000ea20000004200 */
[----:B------:R-:W-:Y:S04]  /*ee40*/  MUFU.EX2 R119, R119 ;  /* 0x0000007700777308 */ /* 0x000fe80000000800 */
[----:B------:R-:W4:Y:S02]  /*ee50*/  MUFU.EX2 R120, R120 ;  /* 0x0000007800787308 */ /* 0x000f240000000800 */
[C---:B-----5:R-:W-:Y:S02]  /*ee60*/  HMMA.16816.F32 R92, R4.reuse, R16, R92 ;  /* 0x00000010045c723c */ /* 0x060fe4000000185c */
[----:B------:R-:W-:Y:S04]  /*ee70*/  MUFU.EX2 R123, R123 ;  /* 0x0000007b007b7308 */ /* 0x000fe80000000800 */
[----:B------:R-:W5:Y:S02]  /*ee80*/  MUFU.EX2 R126, R126 ;  /* 0x0000007e007e7308 */ /* 0x000f640000000800 */
[----:B------:R-:W-:Y:S01]  /*ee90*/  HMMA.16816.F32 R88, R4, R18, R88 ;  /* 0x000000120458723c */ /* 0x000fe20000001858 */
[----:B------:R-:W-:Y:S01]  /*eea0*/  F2FP.F16.F32.PACK_AB R5, R56, R63 ;  /* 0x0000003f3805723e */ /* 0x000fe200000000ff */
[----:B------:R-:W3:Y:S01]  /*eeb0*/  LDSM.16.MT88.4 R16, [R145+0x7000] ;  /* 0x007000009110783b */ /* 0x000ee20000004200 */
        /* <DEDUP_REMOVED lines=8> */
[----:B------:R1:W-:Y:S02]  /*ef40*/  MUFU.EX2 R29, R32 ;  /* 0x00000020001d7308 */ /* 0x0003e40000000800 */
[C---:B------:R-:W-:Y:S01]  /*ef50*/  HMMA.16816.F32 R68, R4.reuse, R14, R68 ;  /* 0x0000000e0444723c */ /* 0x040fe20000001844 */
[----:B------:R-:W4:Y:S01]  /*ef60*/  LDSM.16.MT88.4 R12, [R144+0x7000] ;  /* 0x00700000900c783b */ /* 0x000f220000004200 */
[----:B------:R-:W-:Y:S06]  /*ef70*/  MUFU.EX2 R174, R174 ;  /* 0x000000ae00ae7308 */ /* 0x000fec0000000800 */
[----:B--2---:R-:W-:Y:S01]  /*ef80*/  HMMA.16816.F32 R72, R4, R8, R72 ;  /* 0x000000080448723c */ /* 0x004fe20000001848 */
[----:B-1----:R-:W-:-:S02]  /*ef90*/  FFMA.FTZ R32, R24, UR4, -R28 ;  /* 0x0000000418207c23 */ /* 0x002fc4000801081c */
[----:B------:R-:W-:Y:S05]  /*efa0*/  MUFU.EX2 R24, R27 ;  /* 0x0000001b00187308 */ /* 0x000fea0000000800 */
[C---:B------:R-:W-:Y:S01]  /*efb0*/  HMMA.16816.F32 R76, R4.reuse, R10, R76 ;  /* 0x0000000a044c723c */ /* 0x040fe2000000184c */
[----:B------:R-:W1:Y:S07]  /*efc0*/  LDSM.16.MT88.4 R8, [R150+0x7800] ;  /* 0x007800009608783b */ /* 0x000e6e0000004200 */
[C---:B---3--:R-:W-:Y:S08]  /*efd0*/  HMMA.16816.F32 R80, R4.reuse, R16, R80 ;  /* 0x000000100450723c */ /* 0x048ff00000001850 */
[C---:B------:R-:W-:Y:S01]  /*efe0*/  HMMA.16816.F32 R84, R4.reuse, R18, R84 ;  /* 0x000000120454723c */ /* 0x040fe20000001854 */
[----:B------:R-:W2:Y:S07]  /*eff0*/  LDSM.16.MT88.4 R16, [R146+0x7800] ;  /* 0x007800009210783b */ /* 0x000eae0000004200 */
[C---:B----4-:R-:W-:Y:S08]  /*f000*/  HMMA.16816.F32 R92, R4.reuse, R12, R92 ;  /* 0x0000000c045c723c */ /* 0x050ff0000000185c */
[----:B------:R-:W-:Y:S01]  /*f010*/  HMMA.16816.F32 R88, R4, R14, R88 ;  /* 0x0000000e0458723c */ /* 0x000fe20000001858 */
[----:B------:R-:W-:Y:S01]  /*f020*/  F2FP.F16.F32.PACK_AB R5, R64, R111 ;  /* 0x0000006f4005723e */ /* 0x000fe200000000ff */
[----:B------:R-:W3:Y:S01]  /*f030*/  LDSM.16.MT88.4 R12, [R145+0x7800] ;  /* 0x00780000910c783b */ /* 0x000ee20000004200 */
[----:B------:R-:W-:-:S02]  /*f040*/  F2FP.F16.F32.PACK_AB R7, R107, R108 ;  /* 0x0000006c6b07723e */ /* 0x000fc400000000ff */
[----:B------:R-:W-:Y:S02]  /*f050*/  F2FP.F16.F32.PACK_AB R4, R112, R109 ;  /* 0x0000006d7004723e */ /* 0x000fe400000000ff */
[----:B------:R-:W-:-:S07]  /*f060*/  F2FP.F16.F32.PACK_AB R6, R113, R110 ;  /* 0x0000006e7106723e */ /* 0x000fce00000000ff */
[C---:B-1----:R-:W-:Y:S08]  /*f070*/  HMMA.16816.F32 R96, R4.reuse, R8, R96 ;  /* 0x000000080460723c */ /* 0x042ff00000001860 */
[C---:B------:R-:W-:Y:S01]  /*f080*/  HMMA.16816.F32 R68, R4.reuse, R10, R68 ;  /* 0x0000000a0444723c */ /* 0x040fe20000001844 */
[----:B------:R-:W1:Y:S07]  /*f090*/  LDSM.16.MT88.4 R8, [R144+0x7800] ;  /* 0x007800009008783b */ /* 0x000e6e0000004200 */
[C---:B--2---:R-:W-:Y:S08]  /*f0a0*/  HMMA.16816.F32 R72, R4.reuse, R16, R72 ;  /* 0x000000100448723c */ /* 0x044ff00000001848 */
[C---:B------:R-:W-:Y:S01]  /*f0b0*/  HMMA.16816.F32 R76, R4.reuse, R18, R76 ;  /* 0x00000012044c723c */ /* 0x040fe2000000184c */
[----:B------:R-:W-:Y:S07]  /*f0c0*/  LDSM.16.MT88.4 R16, [R144+0x8000] ;  /* 0x008000009010783b */ /* 0x000fee0000004200 */
[C---:B---3--:R-:W-:Y:S08]  /*f0d0*/  HMMA.16816.F32 R80, R4.reuse, R12, R80 ;  /* 0x0000000c0450723c */ /* 0x048ff00000001850 */
[C---:B------:R-:W-:Y:S01]  /*f0e0*/  HMMA.16816.F32 R84, R4.reuse, R14, R84 ;  /* 0x0000000e0454723c */ /* 0x040fe20000001854 */
[----:B------:R-:W2:Y:S07]  /*f0f0*/  LDSM.16.MT88.4 R12, [R146+0x8000] ;  /* 0x00800000920c783b */ /* 0x000eae0000004200 */
[C---:B-1----:R-:W-:Y:S08]  /*f100*/  HMMA.16816.F32 R92, R4.reuse, R8, R92 ;  /* 0x00000008045c723c */ /* 0x042ff0000000185c */
[----:B------:R-:W-:Y:S01]  /*f110*/  HMMA.16816.F32 R88, R4, R10, R88 ;  /* 0x0000000a0458723c */ /* 0x000fe20000001858 */
[----:B------:R-:W1:Y:S01]  /*f120*/  LDSM.16.MT88.4 R8, [R145+0x8000] ;  /* 0x008000009108783b */ /* 0x000e620000004200 */
[----:B------:R-:W-:-:S02]  /*f130*/  F2FP.F16.F32.PACK_AB R5, R114, R115 ;  /* 0x000000737205723e */ /* 0x000fc400000000ff */
[----:B------:R-:W-:Y:S02]  /*f140*/  F2FP.F16.F32.PACK_AB R7, R116, R117 ;  /* 0x000000757407723e */ /* 0x000fe400000000ff */
[----:B------:R-:W-:Y:S02]  /*f150*/  F2FP.F16.F32.PACK_AB R4, R121, R118 ;  /* 0x000000767904723e */ /* 0x000fe400000000ff */
[----:B------:R-:W-:-:S07]  /*f160*/  F2FP.F16.F32.PACK_AB R6, R120, R119 ;  /* 0x000000777806723e */ /* 0x000fce00000000ff */
[C---:B------:R-:W-:Y:S08]  /*f170*/  HMMA.16816.F32 R96, R4.reuse, R20, R96 ;  /* 0x000000140460723c */ /* 0x040ff00000001860 */
[C---:B------:R-:W-:Y:S01]  /*f180*/  HMMA.16816.F32 R68, R4.reuse, R22, R68 ;  /* 0x000000160444723c */ /* 0x040fe20000001844 */
[----:B------:R-:W-:Y:S07]  /*f190*/  LDSM.16.MT88.4 R20, [R150+0x8800] ;  /* 0x008800009614783b */ /* 0x000fee0000004200 */
[C---:B--2---:R-:W-:Y:S08]  /*f1a0*/  HMMA.16816.F32 R72, R4.reuse, R12, R72 ;  /* 0x0000000c0448723c */ /* 0x044ff00000001848 */
[C---:B------:R-:W-:Y:S01]  /*f1b0*/  HMMA.16816.F32 R76, R4.reuse, R14, R76 ;  /* 0x0000000e044c723c */ /* 0x040fe2000000184c */
[----:B------:R-:W2:Y:S07]  /*f1c0*/  LDSM.16.MT88.4 R12, [R146+0x8800] ;  /* 0x00880000920c783b */ /* 0x000eae0000004200 */
[----:B-1----:R-:W-:Y:S01]  /*f1d0*/  HMMA.16816.F32 R80, R4, R8, R80 ;  /* 0x000000080450723c */ /* 0x002fe20000001850 */
[----:B------:R-:W-:-:S02]  /*f1e0*/  FFMA.FTZ R8, R124, UR4, -R35 ;  /* 0x000000047c087c23 */ /* 0x000fc40008010823 */
[----:B------:R-:W-:Y:S04]  /*f1f0*/  MUFU.EX2 R124, R130 ;  /* 0x00000082007c7308 */ /* 0x000fe80000000800 */
[----:B------:R1:W3:Y:S01]  /*f200*/  MUFU.EX2 R127, R8 ;  /* 0x00000008007f7308 */ /* 0x0002e20000000800 */
[C---:B------:R-:W-:Y:S03]  /*f210*/  HMMA.16816.F32 R84, R4.reuse, R10, R84 ;  /* 0x0000000a0454723c */ /* 0x040fe60000001854 */
[----:B------:R-:W4:Y:S05]  /*f220*/  MUFU.EX2 R130, R129 ;  /* 0x0000008100827308 */ /* 0x000f2a0000000800 */
[C---:B------:R-:W-:Y:S01]  /*f230*/  HMMA.16816.F32 R92, R4.reuse, R16, R92 ;  /* 0x00000010045c723c */ /* 0x040fe2000000185c */
[----:B-1----:R-:W1:Y:S07]  /*f240*/  LDSM.16.MT88.4 R8, [R145+0x8800] ;  /* 0x008800009108783b */ /* 0x002e6e0000004200 */
[----:B------:R-:W-:Y:S01]  /*f250*/  HMMA.16816.F32 R88, R4, R18, R88 ;  /* 0x000000120458723c */ /* 0x000fe20000001858 */
[----:B------:R-:W1:Y:S01]  /*f260*/  LDSM.16.MT88.4 R16, [R144+0x8800] ;  /* 0x008800009010783b */ /* 0x000e620000004200 */
[----:B-----5:R-:W-:-:S02]  /*f270*/  F2FP.F16.F32.PACK_AB R5, R126, R123 ;  /* 0x0000007b7e05723e */ /* 0x020fc400000000ff */
[----:B---3--:R-:W-:Y:S02]  /*f280*/  F2FP.F16.F32.PACK_AB R7, R127, R124 ;  /* 0x0000007c7f07723e */ /* 0x008fe400000000ff */
[----:B------:R-:W-:Y:S02]  /*f290*/  F2FP.F16.F32.PACK_AB R4, R131, R128 ;  /* 0x000000808304723e */ /* 0x000fe400000000ff */
[----:B----4-:R-:W-:-:S07]  /*f2a0*/  F2FP.F16.F32.PACK_AB R6, R130, R125 ;  /* 0x0000007d8206723e */ /* 0x010fce00000000ff */
        /* <DEDUP_REMOVED lines=9> */
[C---:B-1----:R-:W-:Y:S03]  /*f340*/  HMMA.16816.F32 R80, R4.reuse, R8, R80 ;  /* 0x000000080450723c */ /* 0x042fe60000001850 */
[----:B------:R-:W-:Y:S04]  /*f350*/  MUFU.EX2 R21, R21 ;  /* 0x0000001500157308 */ /* 0x000fe80000000800 */
[----:B------:R-:W1:Y:S01]  /*f360*/  MUFU.EX2 R66, R66 ;  /* 0x0000004200427308 */ /* 0x000e620000000800 */
[C---:B------:R-:W-:Y:S01]  /*f370*/  HMMA.16816.F32 R84, R4.reuse, R10, R84 ;  /* 0x0000000a0454723c */ /* 0x040fe20000001854 */
[----:B------:R-:W3:Y:S02]  /*f380*/  LDSM.16.MT88.4 R8, [R146+0x9000] ;  /* 0x009000009208783b */ /* 0x000ee40000004200 */
[----:B------:R-:W-:Y:S05]  /*f390*/  MUFU.EX2 R49, R49 ;  /* 0x0000003100317308 */ /* 0x000fea0000000800 */
[----:B------:R-:W-:Y:S01]  /*f3a0*/  HMMA.16816.F32 R68, R4, R22, R68 ;  /* 0x000000160444723c */ /* 0x000fe20000001844 */
[--C-:B------:R-:W-:Y:S01]  /*f3b0*/  FFMA.FTZ R23, R104, UR4, -R35.reuse ;  /* 0x0000000468177c23 */ /* 0x100fe20008010823 */
[----:B------:R-:W-:Y:S01]  /*f3c0*/  FFMA.FTZ R22, R106, UR4, -R35 ;  /* 0x000000046a167c23 */ /* 0x000fe20008010823 */
[--C-:B------:R-:W-:Y:S01]  /*f3d0*/  FFMA.FTZ R104, R67, UR4, -R28.reuse ;  /* 0x0000000443687c23 */ /* 0x100fe2000801081c */
[----:B------:R-:W-:-:S02]  /*f3e0*/  FFMA.FTZ R28, R25, UR4, -R28 ;  /* 0x00000004191c7c23 */ /* 0x000fc4000801081c */
[----:B------:R-:W-:Y:S02]  /*f3f0*/  MUFU.EX2 R25, R32 ;  /* 0x0000002000197308 */ /* 0x000fe40000000800 */
[C---:B------:R-:W-:Y:S02]  /*f400*/  HMMA.16816.F32 R92, R4.reuse, R16, R92 ;  /* 0x00000010045c723c */ /* 0x040fe4000000185c */
[----:B------:R-:W4:Y:S04]  /*f410*/  MUFU.EX2 R22, R22 ;  /* 0x0000001600167308 */ /* 0x000f280000000800 */
[----:B------:R-:W5:Y:S02]  /*f420*/  MUFU.EX2 R23, R23 ;  /* 0x0000001700177308 */ /* 0x000f640000000800 */
[----:B------:R-:W-:Y:S01]  /*f430*/  HMMA.16816.F32 R88, R4, R18, R88 ;  /* 0x000000120458723c */ /* 0x000fe20000001858 */
[----:B------:R-:W3:Y:S01]  /*f440*/  LDSM.16.MT88.4 R16, [R145+0x9000] ;  /* 0x009000009110783b */ /* 0x000ee20000004200 */
[----:B------:R-:W2:Y:S01]  /*f450*/  MUFU.EX2 R104, R104 ;  /* 0x0000006800687308 */ /* 0x000ea20000000800 */
[----:B-1----:R-:W-:-:S02]  /*f460*/  F2FP.F16.F32.PACK_AB R4, R66, R51 ;  /* 0x000000334204723e */ /* 0x002fc400000000ff */
[----:B----4-:R-:W-:Y:S02]  /*f470*/  F2FP.F16.F32.PACK_AB R5, R22, R21 ;  /* 0x000000151605723e */ /* 0x010fe400000000ff */
[----:B-----5:R-:W-:Y:S02]  /*f480*/  F2FP.F16.F32.PACK_AB R7, R23, R20 ;  /* 0x000000141707723e */ /* 0x020fe400000000ff */
[----:B--2---:R-:W-:-:S07]  /*f490*/  F2FP.F16.F32.PACK_AB R6, R104, R49 ;  /* 0x000000316806723e */ /* 0x004fce00000000ff */
[C---:B------:R-:W-:Y:S08]  /*f4a0*/  HMMA.16816.F32 R96, R4.reuse, R12, R96 ;  /* 0x0000000c0460723c */ /* 0x040ff00000001860 */
[C---:B------:R-:W-:Y:S01]  /*f4b0*/  HMMA.16816.F32 R68, R4.reuse, R14, R68 ;  /* 0x0000000e0444723c */ /* 0x040fe20000001844 */
[----:B------:R-:W1:Y:S07]  /*f4c0*/  LDSM.16.MT88.4 R12, [R144+0x9000] ;  /* 0x00900000900c783b */ /* 0x000e6e0000004200 */
[----:B---3--:R-:W-:Y:S01]  /*f4d0*/  HMMA.16816.F32 R72, R4, R8, R72 ;  /* 0x000000080448723c */ /* 0x008fe20000001848 */
[----:B------:R-:W-:Y:S01]  /*f4e0*/  FADD.FTZ R9, R37, R42 ;  /* 0x0000002a25097221 */ /* 0x000fe20000010000 */
[----:B------:R-:W-:-:S02]  /*f4f0*/  FFMA.FTZ R37, R30, UR4, -R35 ;  /* 0x000000041e257c23 */ /* 0x000fc40008010823 */
[----:B------:R-:W2:Y:S01]  /*f500*/  MUFU.EX2 R30, R39 ;  /* 0x00000027001e7308 */ /* 0x000ea20000000800 */
[----:B------:R-:W-:-:S03]  /*f510*/  FADD.FTZ R36, R36, R9 ;  /* 0x0000000924247221 */ /* 0x000fc60000010000 */
[C---:B------:R-:W-:Y:S01]  /*f520*/  HMMA.16816.F32 R80, R4.reuse, R16, R80 ;  /* 0x000000100450723c */ /* 0x040fe20000001850 */
[----:B------:R-:W-:Y:S01]  /*f530*/  FADD.FTZ R16, R34, R41 ;  /* 0x0000002922107221 */ /* 0x000fe20000010000 */
[----:B------:R-:W-:Y:S01]  /*f540*/  FADD.FTZ R36, R3, R36 ;  /* 0x0000002403247221 */ /* 0x000fe20000010000 */
[----:B------:R-:W3:Y:S02]  /*f550*/  MUFU.EX2 R31, R37 ;  /* 0x00000025001f7308 */ /* 0x000ee40000000800 */
[----:B------:R-:W-:Y:S01]  /*f560*/  FADD.FTZ R16, R33, R16 ;  /* 0x0000001021107221 */ /* 0x000fe20000010000 */
[----:B------:R-:W-:Y:S01]  /*f570*/  FADD.FTZ R63, R63, R36 ;  /* 0x000000243f3f7221 */ /* 0x000fe20000010000 */
[----:B------:R-:W4:Y:S01]  /*f580*/  MUFU.EX2 R3, R26 ;  /* 0x0000001a00037308 */ /* 0x000f220000000800 */
[C---:B------:R-:W-:Y:S01]  /*f590*/  HMMA.16816.F32 R76, R4.reuse, R10, R76 ;  /* 0x0000000a044c723c */ /* 0x040fe2000000184c */
[----:B------:R-:W5:Y:S01]  /*f5a0*/  LDSM.16.MT88.4 R8, [R150+0x9800] ;  /* 0x009800009608783b */ /* 0x000f620000004200 */
[----:B------:R-:W-:Y:S01]  /*f5b0*/  FADD.FTZ R105, R105, R16 ;  /* 0x0000001069697221 */ /* 0x000fe20000010000 */
[----:B------:R-:W-:Y:S01]  /*f5c0*/  FADD.FTZ R56, R56, R63 ;  /* 0x0000003f38387221 */ /* 0x000fe20000010000 */
[----:B------:R2:W4:Y:S02]  /*f5d0*/  MUFU.EX2 R26, R28 ;  /* 0x0000001c001a7308 */ /* 0x0005240000000800 */
[----:B------:R-:W-:Y:S01]  /*f5e0*/  FADD.FTZ R105, R62, R105 ;  /* 0x000000693e697221 */ /* 0x000fe20000010000 */
[----:B------:R-:W-:Y:S01]  /*f5f0*/  FADD.FTZ R59, R59, R56 ;  /* 0x000000383b3b7221 */ /* 0x000fe20000010000 */
[----:B------:R-:W-:Y:S01]  /*f600*/  HMMA.16816.F32 R84, R4, R18, R84 ;  /* 0x000000120454723c */ /* 0x000fe20000001854 */
        /* <DEDUP_REMOVED lines=9> */
[----:B--2---:R-:W-:Y:S01]  /*f6a0*/  FADD.FTZ R28, R108, R27 ;  /* 0x0000001b6c1c7221 */ /* 0x004fe20000010000 */
[----:B------:R-:W-:Y:S01]  /*f6b0*/  HMMA.16816.F32 R88, R4, R14, R88 ;  /* 0x0000000e0458723c */ /* 0x000fe20000001858 */
[----:B------:R-:W1:Y:S01]  /*f6c0*/  LDSM.16.MT88.4 R12, [R145+0x9800] ;  /* 0x00980000910c783b */ /* 0x000e620000004200 */
[----:B------:R-:W-:Y:S01]  /*f6d0*/  F2FP.F16.F32.PACK_AB R5, R30, R29 ;  /* 0x0000001d1e05723e */ /* 0x000fe200000000ff */
[----:B------:R-:W-:Y:S01]  /*f6e0*/  FADD.FTZ R110, R110, R33 ;  /* 0x000000216e6e7221 */ /* 0x000fe20000010000 */
[----:B---3--:R-:W-:Y:S01]  /*f6f0*/  F2FP.F16.F32.PACK_AB R7, R174, R31 ;  /* 0x0000001fae07723e */ /* 0x008fe200000000ff */
[----:B------:R-:W-:Y:S01]  /*f700*/  FADD.FTZ R28, R107, R28 ;  /* 0x0000001c6b1c7221 */ /* 0x000fe20000010000 */
[----:B----4-:R-:W-:Y:S01]  /*f710*/  F2FP.F16.F32.PACK_AB R4, R24, R3 ;  /* 0x000000031804723e */ /* 0x010fe200000000ff */
[----:B------:R-:W-:Y:S01]  /*f720*/  FADD.FTZ R113, R113, R110 ;  /* 0x0000006e71717221 */ /* 0x000fe20000010000 */
[----:B------:R-:W-:Y:S01]  /*f730*/  F2FP.F16.F32.PACK_AB R6, R26, R25 ;  /* 0x000000191a06723e */ /* 0x000fe200000000ff */
[----:B------:R-:W-:-:S02]  /*f740*/  FADD.FTZ R115, R115, R28 ;  /* 0x0000001c73737221 */ /* 0x000fc40000010000 */
[----:B------:R-:W-:Y:S02]  /*f750*/  FADD.FTZ R28, R118, R113 ;  /* 0x00000071761c7221 */ /* 0x000fe40000010000 */
[----:B------:R-:W-:Y:S02]  /*f760*/  FADD.FTZ R114, R114, R115 ;  /* 0x0000007372727221 */ /* 0x000fe40000010000 */
[----:B------:R-:W-:Y:S01]  /*f770*/  FADD.FTZ R28, R121, R28 ;  /* 0x0000001c791c7221 */ /* 0x000fe20000010000 */
[----:B-----5:R-:W-:Y:S01]  /*f780*/  HMMA.16816.F32 R96, R4, R8, R96 ;  /* 0x000000080460723c */ /* 0x020fe20000001860 */
[----:B------:R-:W-:-:S04]  /*f790*/  FADD.FTZ R117, R117, R114 ;  /* 0x0000007275757221 */ /* 0x000fc80000010000 */
[----:B------:R-:W-:-:S03]  /*f7a0*/  FADD.FTZ R116, R116, R117 ;  /* 0x0000007574747221 */ /* 0x000fc60000010000 */
[----:B------:R-:W-:Y:S01]  /*f7b0*/  HMMA.16816.F32 R68, R4, R10, R68 ;  /* 0x0000000a0444723c */ /* 0x000fe20000001844 */
[----:B------:R-:W2:Y:S01]  /*f7c0*/  LDSM.16.MT88.4 R8, [R144+0x9800] ;  /* 0x009800009008783b */ /* 0x000ea20000004200 */
[----:B------:R-:W-:-:S06]  /*f7d0*/  FADD.FTZ R123, R123, R116 ;  /* 0x000000747b7b7221 */ /* 0x000fcc0000010000 */
[----:B------:R-:W-:Y:S01]  /*f7e0*/  HMMA.16816.F32 R72, R4, R16, R72 ;  /* 0x000000100448723c */ /* 0x000fe20000001848 */
[----:B------:R-:W-:-:S04]  /*f7f0*/  FADD.FTZ R17, R119, R28 ;  /* 0x0000001c77117221 */ /* 0x000fc80000010000 */
[----:B------:R-:W-:-:S03]  /*f800*/  FADD.FTZ R17, R120, R17 ;  /* 0x0000001178117221 */ /* 0x000fc60000010000 */
[----:B------:R-:W-:Y:S01]  /*f810*/  HMMA.16816.F32 R76, R4, R18, R76 ;  /* 0x00000012044c723c */ /* 0x000fe2000000184c */
[----:B------:R-:W-:Y:S01]  /*f820*/  FADD.FTZ R16, R128, R17 ;  /* 0x0000001180107221 */ /* 0x000fe20000010000 */
[----:B------:R-:W-:-:S03]  /*f830*/  FADD.FTZ R17, R126, R123 ;  /* 0x0000007b7e117221 */ /* 0x000fc60000010000 */
        /* <DEDUP_REMOVED lines=93> */
.L_x_4880:
        /* <DEDUP_REMOVED lines=8> */
.L_x_4881:
[----:B------:R-:W1:Y:S01]  /*fe90*/  LDCU UR8, c[0x0][0x3c4] ;  /* 0x00007880ff0877ac */ /* 0x000e620008000800 */
[----:B------:R-:W-:Y:S01]  /*fea0*/  IADD3 R4, P0, PT, R103, R162, RZ ;  /* 0x000000a267047210 */ /* 0x000fe20007f1e0ff */
[----:B------:R-:W-:Y:S01]  /*feb0*/  IMAD R186, R55, 0x80, R52 ;  /* 0x0000008037ba7824 */ /* 0x000fe200078e0234 */
[----:B------:R-:W-:Y:S01]  /*fec0*/  LOP3.LUT R61, R61, 0xfffffffe, RZ, 0xc0, !PT ;  /* 0xfffffffe3d3d7812 */ /* 0x000fe200078ec0ff */
[----:B------:R-:W2:Y:S02]  /*fed0*/  LDCU UR9, c[0x0][0x440] ;  /* 0x00008800ff0977ac */ /* 0x000ea40008000800 */
[----:B------:R-:W-:Y:S01]  /*fee0*/  IMAD.X R5, R102, 0x1, R163, P0 ;  /* 0x0000000166057824 */ /* 0x000fe200000e06a3 */
[----:B------:R-:W-:Y:S01]  /*fef0*/  USHF.L.U32 UR11, UR10, 0x5, URZ ;  /* 0x000000050a0b7899 */ /* 0x000fe200080006ff */
[----:B------:R-:W-:-:S05]  /*ff00*/  VIADD R52, R186, 0xffffff01 ;  /* 0xffffff01ba347836 */ /* 0x000fca0000000000 */
[----:B------:R-:W-:Y:S02]  /*ff10*/  IADD3 R12, P0, PT, R4, UR11, RZ ;  /* 0x0000000b040c7c10 */ /* 0x000fe4000ff1e0ff */
[----:B------:R-:W-:Y:S01]  /*ff20*/  ISETP.GE.AND P3, PT, R52, R53, PT ;  /* 0x000000353400720c */ /* 0x000fe20003f66270 */
[----:B-1----:R-:W-:Y:S01]  /*ff30*/  USHF.L.U64.HI UR8, UR10, 0x5, UR8 ;  /* 0x000000050a087899 */ /* 0x002fe20008010208 */
[----:B--2---:R-:W-:-:S05]  /*ff40*/  ISETP.GE.AND P1, PT, R100, UR9, PT ;  /* 0x0000000964007c0c */ /* 0x004fca000bf26270 */
[----:B------:R-:W-:Y:S02]  /*ff50*/  IADD3.X R13, PT, PT, R5, UR8, RZ, P0, !PT ;  /* 0x00000008050d7c10 */ /* 0x000fe400087fe4ff */
[----:B------:R-:W-:Y:S02]  /*ff60*/  IADD3 R10, P0, PT, R12, UR11, RZ ;  /* 0x0000000b0c0a7c10 */ /* 0x000fe4000ff1e0ff */
[----:B------:R-:W-:Y:S02]  /*ff70*/  P2R R3, PR, RZ, 0x2 ;  /* 0x00000002ff037803 */ /* 0x000fe40000000000 */
[----:B------:R-:W-:Y:S02]  /*ff80*/  IADD3.X R11, PT, PT, R13, UR8, RZ, P0, !PT ;  /* 0x000000080d0b7c10 */ /* 0x000fe400087fe4ff */
[----:B------:R-:W-:Y:S01]  /*ff90*/  IADD3 R8, P0, PT, R10, UR11, RZ ;  /* 0x0000000b0a087c10 */ /* 0x000fe2000ff1e0ff */
[----:B------:R-:W-:Y:S01]  /*ffa0*/  @!PT LDS RZ, [RZ] ;  /* 0x00000000fffff984 */ /* 0x000fe20000000800 */
[----:B------:R-:W-:Y:S01]  /*ffb0*/  @!PT LDS RZ, [RZ] ;  /* 0x00000000fffff984 */ /* 0x000fe20000000800 */
[----:B------:R-:W-:Y:S01]  /*ffc0*/  @!PT LDS RZ, [RZ] ;  /* 0x00000000fffff984 */ /* 0x000fe20000000800 */
[----:B------:R-:W-:Y:S03]  /*ffd0*/  @!P1 LDGSTS.E.BYPASS.LTC128B.128 [R166+0x6000], desc[UR6][R162.64] ;  /* 0x06000000a2a69fae */ /* 0x000fe6000b981a06 */
[----:B------:R-:W-:-:S02]  /*ffe0*/  IADD3.X R9, PT, PT, R11, UR8, RZ, P0, !PT ;  /* 0x000000080b097c10 */ /* 0x000fc400087fe4ff */
[----:B------:R-:W-:Y:S01]  /*fff0*/  IADD3 R6, P0, PT, R8, UR11, RZ ;  /* 0x0000000b08067c10 */ /* 0x000fe2000ff1e0ff */
[----:B------:R-:W-:Y:S03]  /*10000*/  @P1 STS.128 [R166+0x6000], RZ ;  /* 0x006000ffa6001388 */ /* 0x000fe60000000c00 */
        /* <DEDUP_REMOVED lines=14> */
[----:B------:R-:W-:Y:S01]  /*100f0*/  @P1 STS.128 [R166+0x7000], RZ ;  /* 0x007000ffa6001388 */ /* 0x000fe20000000c00 */
[----:B------:R-:W-:Y:S01]  /*10100*/  ISETP.GE.AND P0, PT, R52, R54, PT ;  /* 0x000000363400720c */ /* 0x000fe20003f06270 */
[----:B------:R-:W-:-:S02]  /*10110*/  VIADD R52, R186, 0xffffff08 ;  /* 0xffffff08ba347836 */ /* 0x000fc40000000000 */
[----:B------:R-:W-:Y:S01]  /*10120*/  @!PT LDS RZ, [RZ] ;  /* 0x00000000fffff984 */ /* 0x000fe20000000800 */
[----:B------:R-:W-:Y:S01]  /*10130*/  @!PT LDS RZ, [RZ] ;  /* 0x00000000fffff984 */ /* 0x000fe20000000800 */
[----:B------:R-:W-:Y:S01]  /*10140*/  @!PT LDS RZ, [RZ] ;  /* 0x00000000fffff984 */ /* 0x000fe20000000800 */
[----:B------:R-:W-:Y:S03]  /*10150*/  @!P1 LDGSTS.E.BYPASS.LTC128B.128 [R166+0x7800], desc[UR6][R10.64] ;  /* 0x078000000aa69fae */ /* 0x000fe6000b981a06 */
[C---:B------:R-:W-:Y:S01]  /*10160*/  ISETP.GE.AND P6, PT, R52.reuse, R53, PT ;  /* 0x000000353400720c */ /* 0x040fe20003fc6270 */
        /* <DEDUP_REMOVED lines=20> */
[----:B------:R-:W-:Y:S01]  /*102b0*/  @P1 STS.128 [R166+0x9800], RZ ;  /* 0x009800ffa6001388 */ /* 0x000fe20000000c00 */
[----:B------:R-:W-:Y:S01]  /*102c0*/  ISETP.GE.AND P1, PT, R52, R54, PT ;  /* 0x000000363400720c */ /* 0x000fe20003f26270 */
[----:B------:R-:W-:-:S02]  /*102d0*/  VIADD R52, R186, 0xffffff09 ;  /* 0xffffff09ba347836 */ /* 0x000fc40000000000 */
[----:B------:R-:W-:Y:S03]  /*102e0*/  LDSM.16.M88.4 R64, [R155] ;  /* 0x000000009b40783b */ /* 0x000fe60000000200 */
[----:B------:R-:W-:Y:S01]  /*102f0*/  ISETP.GE.AND P5, PT, R52, R54, PT ;  /* 0x000000363400720c */ /* 0x000fe20003fa6270 */
[----:B------:R-:W4:Y:S04]  /*10300*/  LDSM.16.M88.4 R36, [R154+UR5+0x2000] ;  /* 0x002000059a24783b */ /* 0x000f280008000200 */
[----:B------:R-:W5:Y:S02]  /*10310*/  LDSM.16.M88.4 R28, [R154+UR5+0x2800] ;  /* 0x002800059a1c783b */ /* 0x000f640008000200 */
[----:B------:R-:W-:-:S02]  /*10320*/  @P1 LOP3.LUT R61, R61, 0x1, RZ, 0xfc, !PT ;  /* 0x000000013d3d1812 */ /* 0x000fc400078efcff */
[----:B------:R-:W-:Y:S01]  /*10330*/  LDSM.16.M88.4 R44, [R153] ;  /* 0x00000000992c783b */ /* 0x000fe20000000200 */
[----:B------:R-:W-:-:S03]  /*10340*/  ISETP.GE.AND P1, PT, R52, R53, PT ;  /* 0x000000353400720c */ /* 0x000fc60003f26270 */
[----:B------:R-:W3:Y:S04]  /*10350*/  LDSM.16.M88.4 R56, [R149+0x2000] ;  /* 0x002000009538783b */ /* 0x000ee80000000200 */
[----:B------:R-:W3:Y:S04]  /*10360*/  LDSM.16.M88.4 R48, [R149+0x2800] ;  /* 0x002800009530783b */ /* 0x000ee80000000200 */
[----:B------:R-:W3:Y:S04]  /*10370*/  LDSM.16.M88.4 R20, [R154+UR5+0x3000] ;  /* 0x003000059a14783b */ /* 0x000ee80008000200 */
[----:B-1----:R-:W1:Y:S04]  /*10380*/  LDSM.16.M88.4 R12, [R154+UR5+0x3800] ;  /* 0x003800059a0c783b */ /* 0x002e680008000200 */
[----:B--2---:R-:W2:Y:S04]  /*10390*/  LDSM.16.M88.4 R4, [R154+UR5+0x4000] ;  /* 0x004000059a04783b */ /* 0x004ea80008000200 */
[----:B------:R-:W2:Y:S04]  /*103a0*/  LDSM.16.M88.4 R116, [R154+UR5+0x4800] ;  /* 0x004800059a74783b */ /* 0x000ea80008000200 */
[----:B------:R-:W2:Y:S04]  /*103b0*/  LDSM.16.M88.4 R108, [R154+UR5+0x5000] ;  /* 0x005000059a6c783b */ /* 0x000ea80008000200 */
[----:B------:R-:W2:Y:S01]  /*103c0*/  LDSM.16.M88.4 R124, [R154+UR5+0x5800] ;  /* 0x005800059a7c783b */ /* 0x000ea20008000200 */
[C---:B----4-:R-:W-:Y:S03]  /*103d0*/  HMMA.16816.F32 R40, R64.reuse, R36, RZ ;  /* 0x000000244028723c */ /* 0x050fe600000018ff */
[----:B------:R-:W4:Y:S04]  /*103e0*/  LDSM.16.M88.4 R136, [R149+0x3000] ;  /* 0x003000009588783b */ /* 0x000f280000000200 */
[----:B------:R-:W-:Y:S01]  /*103f0*/  LDSM.16.M88.4 R132, [R149+0x3800] ;  /* 0x003800009584783b */ /* 0x000fe20000000200 */
[C---:B-----5:R-:W-:Y:S03]  /*10400*/  HMMA.16816.F32 R32, R64.reuse, R28, RZ ;  /* 0x0000001c4020723c */ /* 0x060fe600000018ff */
[----:B------:R-:W-:Y:S04]  /*10410*/  LDSM.16.M88.4 R128, [R149+0x4000] ;  /* 0x004000009580783b */ /* 0x000fe80000000200 */
[----:B------:R-:W0:Y:S01]  /*10420*/  LDGDEPBAR ;  /* 0x00000000000079af */ /* 0x000e220000000000 */
[C---:B------:R-:W-:Y:S08]  /*10430*/  HMMA.16816.F32 R36, R64.reuse, R38, RZ ;  /* 0x000000264024723c */ /* 0x040ff000000018ff */
[----:B------:R-:W-:Y:S08]  /*10440*/  HMMA.16816.F32 R28, R64, R30, RZ ;  /* 0x0000001e401c723c */ /* 0x000ff000000018ff */
[C---:B---3--:R-:W-:Y:S08]  /*10450*/  HMMA.16816.F32 R40, R44.reuse, R56, R40 ;  /* 0x000000382c28723c */ /* 0x048ff00000001828 */
[C---:B------:R-:W-:Y:S01]  /*10460*/  HMMA.16816.F32 R36, R44.reuse, R58, R36 ;  /* 0x0000003a2c24723c */ /* 0x040fe20000001824 */
[----:B------:R-:W3:Y:S07]  /*10470*/  LDSM.16.M88.4 R56, [R149+0x5000] ;  /* 0x005000009538783b */ /* 0x000eee0000000200 */
[C---:B------:R-:W-:Y:S08]  /*10480*/  HMMA.16816.F32 R32, R44.reuse, R48, R32 ;  /* 0x000000302c20723c */ /* 0x040ff00000001820 */
[----:B------:R-:W-:Y:S01]  /*10490*/  HMMA.16816.F32 R28, R44, R50, R28 ;  /* 0x000000322c1c723c */ /* 0x000fe2000000181c */
[----:B------:R-:W5:Y:S07]  /*104a0*/  LDSM.16.M88.4 R48, [R149+0x5800] ;  /* 0x005800009530783b */ /* 0x000f6e0000000200 */
[C---:B------:R-:W-:Y:S08]  /*104b0*/  HMMA.16816.F32 R24, R64.reuse, R20, RZ ;  /* 0x000000144018723c */ /* 0x040ff000000018ff */
[C---:B-1----:R-:W-:Y:S08]  /*104c0*/  HMMA.16816.F32 R16, R64.reuse, R12, RZ ;  /* 0x0000000c4010723c */ /* 0x042ff000000018ff */
        /* <DEDUP_REMOVED lines=11> */
[C---:B----4-:R-:W-:Y:S08]  /*10580*/  HMMA.16816.F32 R24, R44.reuse, R136, R24 ;  /* 0x000000882c18723c */ /* 0x050ff00000001818 */
[C---:B------:R-:W-:Y:S01]  /*10590*/  HMMA.16816.F32 R20, R44.reuse, R138, R20 ;  /* 0x0000008a2c14723c */ /* 0x040fe20000001814 */
[----:B------:R-:W-:Y:S07]  /*105a0*/  LDSM.16.M88.4 R136, [R152] ;  /* 0x000000009888783b */ /* 0x000fee0000000200 */
[C---:B---3--:R-:W-:Y:S08]  /*105b0*/  HMMA.16816.F32 R112, R44.reuse, R56, R112 ;  /* 0x000000382c70723c */ /* 0x048ff00000001870 */
[C---:B------:R-:W-:Y:S01]  /*105c0*/  HMMA.16816.F32 R108, R44.reuse, R58, R108 ;  /* 0x0000003a2c6c723c */ /* 0x040fe2000000186c */
[----:B------:R-:W2:Y:S07]  /*105d0*/  LDSM.16.M88.4 R56, [R148+0x3000] ;  /* 0x003000009438783b */ /* 0x000eae0000000200 */
[C---:B-----5:R-:W-:Y:S08]  /*105e0*/  HMMA.16816.F32 R104, R44.reuse, R48, R104 ;  /* 0x000000302c68723c */ /* 0x060ff00000001868 */
[C---:B------:R-:W-:Y:S01]  /*105f0*/  HMMA.16816.F32 R64, R44.reuse, R50, R64 ;  /* 0x000000322c40723c */ /* 0x040fe20000001840 */
[----:B------:R-:W3:Y:S07]  /*10600*/  LDSM.16.M88.4 R48, [R148+0x3800] ;  /* 0x003800009430783b */ /* 0x000eee0000000200 */
[C---:B------:R-:W-:Y:S08]  /*10610*/  HMMA.16816.F32 R16, R44.reuse, R132, R16 ;  /* 0x000000842c10723c */ /* 0x040ff00000001810 */
[C---:B------:R-:W-:Y:S01]  /*10620*/  HMMA.16816.F32 R12, R44.reuse, R134, R12 ;  /* 0x000000862c0c723c */ /* 0x040fe2000000180c */
[----:B------:R-:W-:Y:S07]  /*10630*/  LDSM.16.M88.4 R132, [R148+0x4800] ;  /* 0x004800009484783b */ /* 0x000fee0000000200 */
[C---:B------:R-:W-:Y:S08]  /*10640*/  HMMA.16816.F32 R8, R44.reuse, R128, R8 ;  /* 0x000000802c08723c */ /* 0x040ff00000001808 */
[C---:B------:R-:W-:Y:S01]  /*10650*/  HMMA.16816.F32 R4, R44.reuse, R130, R4 ;  /* 0x000000822c04723c */ /* 0x040fe20000001804 */
[----:B------:R-:W4:Y:S07]  /*10660*/  LDSM.16.M88.4 R128, [R148+0x2000] ;  /* 0x002000009480783b */ /* 0x000f2e0000000200 */
[C---:B-1----:R-:W-:Y:S08]  /*10670*/  HMMA.16816.F32 R120, R44.reuse, R124, R120 ;  /* 0x0000007c2c78723c */ /* 0x042ff00000001878 */
[----:B------:R-:W-:Y:S01]  /*10680*/  HMMA.16816.F32 R116, R44, R126, R116 ;  /* 0x0000007e2c74723c */ /* 0x000fe20000001874 */
[----:B------:R-:W1:Y:S04]  /*10690*/  LDSM.16.M88.4 R44, [R148+0x4000] ;  /* 0x00400000942c783b */ /* 0x000e680000000200 */
[----:B------:R-:W5:Y:S03]  /*106a0*/  LDSM.16.M88.4 R124, [R148+0x2800] ;  /* 0x00280000947c783b */ /* 0x000f660000000200 */
[C---:B--2---:R-:W-:Y:S08]  /*106b0*/  HMMA.16816.F32 R24, R136.reuse, R56, R24 ;  /* 0x000000388818723c */ /* 0x044ff00000001818 */
[C---:B------:R-:W-:Y:S01]  /*106c0*/  HMMA.16816.F32 R20, R136.reuse, R58, R20 ;  /* 0x0000003a8814723c */ /* 0x040fe20000001814 */
[----:B------:R-:W-:Y:S07]  /*106d0*/  LDSM.16.M88.4 R56, [R151] ;  /* 0x000000009738783b */ /* 0x000fee0000000200 */
[C---:B---3--:R-:W-:Y:S08]  /*106e0*/  HMMA.16816.F32 R16, R136.reuse, R48, R16 ;  /* 0x000000308810723c */ /* 0x048ff00000001810 */
[C---:B------:R-:W-:Y:S01]  /*106f0*/  HMMA.16816.F32 R12, R136.reuse, R50, R12 ;  /* 0x00000032880c723c */ /* 0x040fe2000000180c */
[----:B------:R-:W2:Y:S07]  /*10700*/  LDSM.16.M88.4 R48, [R147+0x2000] ;  /* 0x002000009330783b */ /* 0x000eae0000000200 */
[C---:B----4-:R-:W-:Y:S08]  /*10710*/  HMMA.16816.F32 R40, R136.reuse, R128, R40 ;  /* 0x000000808828723c */ /* 0x050ff00000001828 */
[C---:B-1----:R-:W-:Y:S08]  /*10720*/  HMMA.16816.F32 R8, R136.reuse, R44, R8 ;  /* 0x0000002c8808723c */ /* 0x042ff00000001808 */
[C---:B------:R-:W-:Y:S01]  /*10730*/  HMMA.16816.F32 R4, R136.reuse, R46, R4 ;  /* 0x0000002e8804723c */ /* 0x040fe20000001804 */
[----:B------:R-:W1:Y:S07]  /*10740*/  LDSM.16.M88.4 R44, [R147+0x2800] ;  /* 0x00280000932c783b */ /* 0x000e6e0000000200 */
[C---:B------:R-:W-:Y:S01]  /*10750*/  HMMA.16816.F32 R36, R136.reuse, R130, R36 ;  /* 0x000000828824723c */ /* 0x040fe20000001824 */
[----:B------:R-:W-:Y:S07]  /*10760*/  LDSM.16.M88.4 R128, [R148+0x5000] ;  /* 0x005000009480783b */ /* 0x000fee0000000200 */
[----:B-----5:R-:W-:Y:S08]  /*10770*/  HMMA.16816.F32 R32, R136, R124, R32 ;  /* 0x0000007c8820723c */ /* 0x020ff00000001820 */
[C---:B--2---:R-:W-:Y:S08]  /*10780*/  HMMA.16816.F32 R40, R56.reuse, R48, R40 ;  /* 0x000000303828723c */ /* 0x044ff00000001828 */
[----:B------:R-:W-:Y:S01]  /*10790*/  HMMA.16816.F32 R36, R56, R50, R36 ;  /* 0x000000323824723c */ /* 0x000fe20000001824 */
[----:B------:R-:W2:Y:S07]  /*107a0*/  LDSM.16.M88.4 R48, [R147+0x3000] ;  /* 0x003000009330783b */ /* 0x000eae0000000200 */
[----:B------:R-:W-:Y:S01]  /*107b0*/  HMMA.16816.F32 R28, R136, R126, R28 ;  /* 0x0000007e881c723c */ /* 0x000fe2000000181c */
[----:B------:R-:W-:Y:S02]  /*107c0*/  LDSM.16.M88.4 R124, [R148+0x5800] ;  /* 0x00580000947c783b */ /* 0x000fe40000000200 */
[----:B------:R-:W-:-:S02]  /*107d0*/  FSEL R185, R43, -INF , !P0 ;  /* 0xff8000002bb97808 */ /* 0x000fc40004000000 */
[----:B------:R-:W-:Y:S02]  /*107e0*/  LOP3.LUT P0, RZ, R61, 0x1, RZ, 0xc0, !PT ;  /* 0x000000013dff7812 */ /* 0x000fe4000780c0ff */
[----:B------:R-:W-:Y:S01]  /*107f0*/  FSEL R190, R41, -INF , !P3 ;  /* 0xff80000029be7808 */ /* 0x000fe20005800000 */
[----:B-1----:R-:W-:Y:S01]  /*10800*/  HMMA.16816.F32 R32, R56, R44, R32 ;  /* 0x0000002c3820723c */ /* 0x002fe20000001820 */
[C---:B------:R-:W-:Y:S01]  /*10810*/  VIADD R44, R186.reuse, 0xffffff00 ;  /* 0xffffff00ba2c7836 */ /* 0x040fe20000000000 */
[----:B------:R-:W-:Y:S01]  /*10820*/  LOP3.LUT R61, R61, 0xfffffffe, RZ, 0xc0, !PT ;  /* 0xfffffffe3d3d7812 */ /* 0x000fe200078ec0ff */
        /* <DEDUP_REMOVED lines=8> */
[----:B------:R-:W-:Y:S01]  /*108b0*/  FSEL R183, R42, -INF , !P2 ;  /* 0xff8000002ab77808 */ /* 0x000fe20005000000 */
[----:B------:R-:W-:Y:S01]  /*108c0*/  VIADD R42, R186, 0xffffff10 ;  /* 0xffffff10ba2a7836 */ /* 0x000fe20000000000 */
[----:B------:R-:W-:-:S02]  /*108d0*/  FSEL R187, R38, -INF , !P0 ;  /* 0xff80000026bb7808 */ /* 0x000fc40004000000 */
[-C--:B------:R-:W-:Y:S01]  /*108e0*/  ISETP.GE.AND P3, PT, R40, R53.reuse, PT ;  /* 0x000000352800720c */ /* 0x080fe20003f66270 */
[C---:B------:R-:W-:Y:S01]  /*108f0*/  HMMA.16816.F32 R28, R56.reuse, R46, R28 ;  /* 0x0000002e381c723c */ /* 0x040fe2000000181c */
[----:B------:R-:W1:Y:S01]  /*10900*/  LDSM.16.M88.4 R44, [R147+0x3800] ;  /* 0x00380000932c783b */ /* 0x000e620000000200 */
[----:B------:R-:W-:Y:S02]  /*10910*/  ISETP.GE.AND P4, PT, R42, R53, PT ;  /* 0x000000352a00720c */ /* 0x000fe40003f86270 */
[----:B------:R-:W-:Y:S02]  /*10920*/  ISETP.GE.AND P0, PT, R40, R54, PT ;  /* 0x000000362800720c */ /* 0x000fe40003f06270 */
[----:B------:R-:W-:Y:S01]  /*10930*/  FSEL R40, R32, -INF , !P4 ;  /* 0xff80000020287808 */ /* 0x000fe20006000000 */
[----:B------:R-:W-:Y:S01]  /*10940*/  VIADD R32, R186, 0xffffff20 ;  /* 0xffffff20ba207836 */ /* 0x000fe20000000000 */
[----:B--2---:R-:W-:Y:S01]  /*10950*/  HMMA.16816.F32 R20, R56, R50, R20 ;  /* 0x000000323814723c */ /* 0x004fe20000001814 */
[----:B------:R-:W-:-:S02]  /*10960*/  FSEL R50, R37, -INF , !P1 ;  /* 0xff80000025327808 */ /* 0x000fc40004800000 */
[-C--:B------:R-:W-:Y:S02]  /*10970*/  ISETP.GE.AND P1, PT, R36, R54.reuse, PT ;  /* 0x000000362400720c */ /* 0x080fe40003f26270 */
[----:B------:R-:W-:Y:S02]  /*10980*/  ISETP.GE.AND P2, PT, R42, R54, PT ;  /* 0x000000362a00720c */ /* 0x000fe40003f46270 */
[----:B------:R-:W-:Y:S01]  /*10990*/  FSEL R51, R39, -INF , !P5 ;  /* 0xff80000027337808 */ /* 0x000fe20006800000 */
[----:B------:R-:W-:Y:S01]  /*109a0*/  HMMA.16816.F32 R24, R56, R48, R24 ;  /* 0x000000303818723c */ /* 0x000fe20000001818 */
[-C--:B------:R-:W-:Y:S02]  /*109b0*/  ISETP.GE.AND P6, PT, R36, R53.reuse, PT ;  /* 0x000000352400720c */ /* 0x080fe40003fc6270 */
[----:B------:R-:W-:Y:S01]  /*109c0*/  FSEL R49, R34, -INF , !P2 ;  /* 0xff80000022317808 */ /* 0x000fe20005000000 */
[----:B------:R-:W2:Y:S01]  /*109d0*/  LDSM.16.M88.4 R36, [R147+0x4000] ;  /* 0x004000009324783b */ /* 0x000ea20000000200 */
[----:B------:R-:W-:-:S02]  /*109e0*/  ISETP.GE.AND P4, PT, R32, R53, PT ;  /* 0x000000352000720c */ /* 0x000fc40003f86270 */
[-C--:B------:R-:W-:Y:S01]  /*109f0*/  ISETP.GE.AND P2, PT, R32, R54.reuse, PT ;  /* 0x000000362000720c */ /* 0x080fe20003f46270 */
[C---:B------:R-:W-:Y:S01]  /*10a00*/  VIADD R32, R186.reuse, 0xffffff28 ;  /* 0xffffff28ba207836 */ /* 0x040fe20000000000 */
[----:B------:R-:W-:Y:S01]  /*10a10*/  @P1 LOP3.LUT R61, R61, 0x1, RZ, 0xfc, !PT ;  /* 0x000000013d3d1812 */ /* 0x000fe200078efcff */
[C---:B------:R-:W-:Y:S01]  /*10a20*/  HMMA.16816.F32 R120, R136.reuse, R132, R120 ;  /* 0x000000848878723c */ /* 0x040fe20000001878 */
[----:B------:R-:W-:Y:S02]  /*10a30*/  ISETP.GE.AND P1, PT, R41, R53, PT ;  /* 0x000000352900720c */ /* 0x000fe40003f26270 */
[----:B------:R-:W-:Y:S01]  /*10a40*/  FSEL R48, R33, -INF , !P3 ;  /* 0xff80000021307808 */ /* 0x000fe20005800000 */
[----:B------:R-:W-:Y:S01]  /*10a50*/  VIADD R33, R186, 0xffffff21 ;  /* 0xffffff21ba217836 */ /* 0x000fe20000000000 */
[----:B------:R-:W-:Y:S02]  /*10a60*/  FSEL R42, R29, -INF , !P1 ;  /* 0xff8000001d2a7808 */ /* 0x000fe40004800000 */
[-C--:B------:R-:W-:Y:S01]  /*10a70*/  ISETP.GE.AND P1, PT, R32, R54.reuse, PT ;  /* 0x000000362000720c */ /* 0x080fe20003f26270 */
[----:B------:R-:W-:Y:S01]  /*10a80*/  HMMA.16816.F32 R112, R136, R128, R112 ;  /* 0x000000808870723c */ /* 0x000fe20000001870 */
[----:B------:R-:W-:-:S02]  /*10a90*/  ISETP.GE.AND P5, PT, R41, R54, PT ;  /* 0x000000362900720c */ /* 0x000fc40003fa6270 */
[----:B------:R-:W-:Y:S01]  /*10aa0*/  FSEL R180, R24, -INF , !P4 ;  /* 0xff80000018b47808 */ /* 0x000fe20006000000 */
[----:B------:R-:W-:Y:S01]  /*10ab0*/  VIADD R24, R186, 0xffffff30 ;  /* 0xffffff30ba187836 */ /* 0x000fe20000000000 */
[----:B------:R-:W-:Y:S02]  /*10ac0*/  FSEL R41, R31, -INF , !P5 ;  /* 0xff8000001f297808 */ /* 0x000fe40006800000 */
[----:B------:R-:W-:Y:S01]  /*10ad0*/  FSEL R173, R26, -INF , !P2 ;  /* 0xff8000001aad7808 */ /* 0x000fe20005000000 */
[----:B-1----:R-:W-:Y:S01]  /*10ae0*/  HMMA.16816.F32 R16, R56, R44, R16 ;  /* 0x0000002c3810723c */ /* 0x002fe20000001810 */
[----:B------:R-:W-:Y:S02]  /*10af0*/  FSEL R45, R35, -INF , !P0 ;  /* 0xff800000232d7808 */ /* 0x000fe40004000000 */
[C---:B------:R-:W-:Y:S02]  /*10b00*/  LOP3.LUT P0, RZ, R61.reuse, 0x1, RZ, 0xc0, !PT ;  /* 0x000000013dff7812 */ /* 0x040fe4000780c0ff */
[----:B------:R-:W-:-:S02]  /*10b10*/  LOP3.LUT R61, R61, 0xfffffffe, RZ, 0xc0, !PT ;  /* 0xfffffffe3d3d7812 */ /* 0x000fc400078ec0ff */
[----:B------:R-:W-:Y:S01]  /*10b20*/  FSEL R43, R30, -INF , !P0 ;  /* 0xff8000001e2b7808 */ /* 0x000fe20004000000 */
[C---:B------:R-:W-:Y:S01]  /*10b30*/  HMMA.16816.F32 R12, R56.reuse, R46, R12 ;  /* 0x0000002e380c723c */ /* 0x040fe2000000180c */
[----:B------:R-:W-:Y:S02]  /*10b40*/  ISETP.GE.AND P0, PT, R33, R54, PT ;  /* 0x000000362100720c */ /* 0x000fe40003f06270 */
[----:B------:R-:W-:Y:S02]  /*10b50*/  @P1 LOP3.LUT R61, R61, 0x1, RZ, 0xfc, !PT ;  /* 0x000000013d3d1812 */ /* 0x000fe400078efcff */
[----:B------:R-:W-:Y:S02]  /*10b60*/  FSEL R44, R28, -INF , !P6 ;  /* 0xff8000001c2c7808 */ /* 0x000fe40007000000 */
[-C--:B------:R-:W-:Y:S01]  /*10b70*/  ISETP.GE.AND P6, PT, R32, R53.reuse, PT ;  /* 0x000000352000720c */ /* 0x080fe20003fc6270 */
[----:B------:R-:W-:Y:S01]  /*10b80*/  VIADD R32, R186, 0xffffff29 ;  /* 0xffffff29ba207836 */ /* 0x000fe20000000000 */
[----:B------:R-:W-:Y:S01]  /*10b90*/  FSEL R177, R27, -INF , !P0 ;  /* 0xff8000001bb17808 */ /* 0x000fe20004000000 */
[----:B------:R-:W1:Y:S01]  /*10ba0*/  LDSM.16.M88.4 R28, [R147+0x4800] ;  /* 0x00480000931c783b */ /* 0x000e620000000200 */
[----:B------:R-:W-:Y:S01]  /*10bb0*/  LOP3.LUT P0, RZ, R61, 0x1, RZ, 0xc0, !PT ;  /* 0x000000013dff7812 */ /* 0x000fe2000780c0ff */
[----:B--2---:R-:W-:Y:S01]  /*10bc0*/  HMMA.16816.F32 R8, R56, R36, R8 ;  /* 0x000000243808723c */ /* 0x004fe20000001808 */
[----:B------:R-:W-:-:S02]  /*10bd0*/  ISETP.GE.AND P4, PT, R24, R53, PT ;  /* 0x000000351800720c */ /* 0x000fc40003f86270 */
[-C--:B------:R-:W-:Y:S01]  /*10be0*/  ISETP.GE.AND P2, PT, R24, R54.reuse, PT ;  /* 0x000000361800720c */ /* 0x080fe20003f46270 */
[----:B------:R-:W-:Y:S01]  /*10bf0*/  VIADD R24, R186, 0xffffff31 ;  /* 0xffffff31ba187836 */ /* 0x000fe20000000000 */
[----:B------:R-:W-:Y:S01]  /*10c00*/  FSEL R179, R22, -INF , !P0 ;  /* 0xff80000016b37808 */ /* 0x000fe20004000000 */
[----:B------:R-:W-:Y:S01]  /*10c10*/  VIADD R22, R186, 0xffffff38 ;  /* 0xffffff38ba167836 */ /* 0x000fe20000000000 */
[----:B------:R-:W-:Y:S01]  /*10c20*/  ISETP.GE.AND P3, PT, R33, R53, PT ;  /* 0x000000352100720c */ /* 0x000fe20003f66270 */
[----:B------:R-:W-:Y:S01]  /*10c30*/  HMMA.16816.F32 R108, R136, R130, R108 ;  /* 0x00000082886c723c */ /* 0x000fe2000000186c */
[----:B------:R-:W-:Y:S02]  /*10c40*/  ISETP.GE.AND P5, PT, R32, R54, PT ;  /* 0x000000362000720c */ /* 0x000fe40003fa6270 */
[----:B------:R-:W-:Y:S01]  /*10c50*/  FSEL R140, R16, -INF , !P4 ;  /* 0xff800000108c7808 */ /* 0x000fe20006000000 */
[----:B------:R-:W-:Y:S01]  /*10c60*/  VIADD R16, R186, 0xffffff40 ;  /* 0xffffff40ba107836 */ /* 0x000fe20000000000 */
[----:B------:R-:W-:-:S02]  /*10c70*/  FSEL R182, R25, -INF , !P3 ;  /* 0xff80000019b67808 */ /* 0x000fc40005800000 */
[----:B------:R-:W-:Y:S01]  /*10c80*/  FSEL R181, R23, -INF , !P5 ;  /* 0xff80000017b57808 */ /* 0x000fe20006800000 */
[----:B------:R-:W-:Y:S01]  /*10c90*/  HMMA.16816.F32 R4, R56, R38, R4 ;  /* 0x000000263804723c */ /* 0x000fe20000001804 */
[C---:B------:R-:W-:Y:S02]  /*10ca0*/  ISETP.GE.AND P3, PT, R24.reuse, R53, PT ;  /* 0x000000351800720c */ /* 0x040fe40003f66270 */
[-C--:B------:R-:W-:Y:S02]  /*10cb0*/  ISETP.GE.AND P0, PT, R24, R54.reuse, PT ;  /* 0x000000361800720c */ /* 0x080fe40003f06270 */
[----:B------:R-:W-:Y:S02]  /*10cc0*/  ISETP.GE.AND P5, PT, R22, R54, PT ;  /* 0x000000361600720c */ /* 0x000fe40003fa6270 */
[----:B------:R-:W-:Y:S01]  /*10cd0*/  FSEL R135, R18, -INF , !P2 ;  /* 0xff80000012877808 */ /* 0x000fe20005000000 */
[----:B------:R-:W-:Y:S01]  /*10ce0*/  HMMA.16816.F32 R104, R136, R124, R104 ;  /* 0x0000007c8868723c */ /* 0x000fe20000001868 */
[----:B------:R-:W-:-:S02]  /*10cf0*/  FSEL R172, R17, -INF , !P3 ;  /* 0xff80000011ac7808 */ /* 0x000fc40005800000 */
[----:B------:R-:W-:Y:S02]  /*10d00*/  FSEL R141, R19, -INF , !P0 ;  /* 0xff800000138d7808 */ /* 0x000fe40004000000 */
[CC--:B------:R-:W-:Y:S02]  /*10d10*/  ISETP.GE.AND P4, PT, R16.reuse, R53.reuse, PT ;  /* 0x000000351000720c */ /* 0x0c0fe40003f86270 */
[----:B------:R-:W-:Y:S01]  /*10d20*/  ISETP.GE.AND P2, PT, R16, R54, PT ;  /* 0x000000361000720c */ /* 0x000fe20003f46270 */
[----:B------:R-:W-:Y:S01]  /*10d30*/  HMMA.16816.F32 R64, R136, R126, R64 ;  /* 0x0000007e8840723c */ /* 0x000fe20000001840 */
[----:B------:R-:W2:Y:S01]  /*10d40*/  LDSM.16.M88.4 R16, [R147+0x5000] ;  /* 0x005000009310783b */ /* 0x000ea20000000200 */
[----:B------:R-:W-:Y:S02]  /*10d50*/  LOP3.LUT R61, R61, 0xfffffffe, RZ, 0xc0, !PT ;  /* 0xfffffffe3d3d7812 */ /* 0x000fe400078ec0ff */
[----:B------:R-:W-:Y:S01]  /*10d60*/  FSEL R178, R20, -INF , !P6 ;  /* 0xff80000014b27808 */ /* 0x000fe20007000000 */
[----:B------:R-:W-:Y:S01]  /*10d70*/  VIADD R20, R186, 0xffffff39 ;  /* 0xffffff39ba147836 */ /* 0x000fe20000000000 */
[----:B------:R-:W-:-:S02]  /*10d80*/  ISETP.GE.AND P1, PT, R32, R53, PT ;  /* 0x000000352000720c */ /* 0x000fc40003f26270 */
[----:B------:R-:W-:Y:S01]  /*10d90*/  @P5 LOP3.LUT R61, R61, 0x1, RZ, 0xfc, !PT ;  /* 0x000000013d3d5812 */ /* 0x000fe200078efcff */
[C---:B-1----:R-:W-:Y:S01]  /*10da0*/  HMMA.16816.F32 R120, R56.reuse, R28, R120 ;  /* 0x0000001c3878723c */ /* 0x042fe20000001878 */
[----:B------:R-:W-:Y:S02]  /*10db0*/  FSEL R176, R21, -INF , !P1 ;  /* 0xff80000015b07808 */ /* 0x000fe40004800000 */
[-C--:B------:R-:W-:Y:S02]  /*10dc0*/  ISETP.GE.AND P6, PT, R22, R53.reuse, PT ;  /* 0x000000351600720c */ /* 0x080fe40003fc6270 */
[C---:B------:R-:W-:Y:S02]  /*10dd0*/  ISETP.GE.AND P1, PT, R20.reuse, R53, PT ;  /* 0x000000351400720c */ /* 0x040fe40003f26270 */
[----:B------:R-:W-:Y:S01]  /*10de0*/  ISETP.GE.AND P5, PT, R20, R54, PT ;  /* 0x000000361400720c */ /* 0x000fe20003fa6270 */
[----:B------:R-:W-:Y:S01]  /*10df0*/  VIADD R20, R186, 0xffffff41 ;  /* 0xffffff41ba147836 */ /* 0x000fe20000000000 */
[----:B------:R-:W-:Y:S01]  /*10e00*/  LOP3.LUT P0, RZ, R61, 0x1, RZ, 0xc0, !PT ;  /* 0x000000013dff7812 */ /* 0x000fe2000780c0ff */
[----:B------:R-:W-:Y:S01]  /*10e10*/  HMMA.16816.F32 R116, R56, R30, R116 ;  /* 0x0000001e3874723c */ /* 0x000fe20000001874 */
[----:B------:R-:W-:Y:S01]  /*10e20*/  FSEL R142, R12, -INF , !P6 ;  /* 0xff8000000c8e7808 */ /* 0x000fe20007000000 */
[----:B------:R-:W-:Y:S01]  /*10e30*/  VIADD R12, R186, 0xffffff48 ;  /* 0xffffff48ba0c7836 */ /* 0x000fe20000000000 */
[----:B------:R-:W-:-:S02]  /*10e40*/  FSEL R143, R14, -INF , !P0 ;  /* 0xff8000000e8f7808 */ /* 0x000fc40004000000 */
[C---:B------:R-:W-:Y:S02]  /*10e50*/  ISETP.GE.AND P3, PT, R20.reuse, R53, PT ;  /* 0x000000351400720c */ /* 0x040fe40003f66270 */
[-C--:B------:R-:W-:Y:S02]  /*10e60*/  ISETP.GE.AND P0, PT, R20, R54.reuse, PT ;  /* 0x000000361400720c */ /* 0x080fe40003f06270 */
[----:B------:R-:W-:Y:S01]  /*10e70*/  FSEL R170, R13, -INF , !P1 ;  /* 0xff8000000daa7808 */ /* 0x000fe20004800000 */
[----:B------:R-:W-:Y:S01]  /*10e80*/  VIADD R13, R186, 0xffffff49 ;  /* 0xffffff49ba0d7836 */ /* 0x000fe20000000000 */
[----:B------:R-:W-:Y:S02]  /*10e90*/  ISETP.GE.AND P1, PT, R12, R54, PT ;  /* 0x000000360c00720c */ /* 0x000fe40003f26270 */
[----:B------:R-:W-:Y:S02]  /*10ea0*/  FSEL R128, R8, -INF , !P4 ;  /* 0xff80000008807808 */ /* 0x000fe40006000000 */
[----:B------:R-:W-:-:S02]  /*10eb0*/  FSEL R131, R10, -INF , !P2 ;  /* 0xff8000000a837808 */ /* 0x000fc40005000000 */
[----:B------:R-:W-:Y:S02]  /*10ec0*/  FSEL R132, R9, -INF , !P3 ;  /* 0xff80000009847808 */ /* 0x000fe40005800000 */
[----:B------:R-:W-:Y:S02]  /*10ed0*/  FSEL R129, R11, -INF , !P0 ;  /* 0xff8000000b817808 */ /* 0x000fe40004000000 */
[----:B------:R-:W1:Y:S01]  /*10ee0*/  LDSM.16.M88.4 R8, [R147+0x5800] ;  /* 0x005800009308783b */ /* 0x000e620000000200 */
[----:B------:R-:W-:Y:S01]  /*10ef0*/  LOP3.LUT R61, R61, 0xfffffffe, RZ, 0xc0, !PT ;  /* 0xfffffffe3d3d7812 */ /* 0x000fe200078ec0ff */
[----:B--2---:R-:W-:Y:S01]  /*10f00*/  HMMA.16816.F32 R112, R56, R16, R112 ;  /* 0x000000103870723c */ /* 0x004fe20000001870 */
[----:B------:R-:W-:Y:S01]  /*10f10*/  ISETP.GE.AND P6, PT, R12, R53, PT ;  /* 0x000000350c00720c */ /* 0x000fe20003fc6270 */
[----:B------:R-:W-:Y:S01]  /*10f20*/  VIADD R12, R186, 0xffffff50 ;  /* 0xffffff50ba0c7836 */ /* 0x000fe20000000000 */
[----:B------:R-:W-:Y:S01]  /*10f30*/  @P1 LOP3.LUT R61, R61, 0x1, RZ, 0xfc, !PT ;  /* 0x000000013d3d1812 */ /* 0x000fe200078efcff */
[----:B------:R-:W-:-:S04]  /*10f40*/  DEPBAR.LE SB0, 0x0 ;  /* 0x000080000000791a */ /* 0x000fc80000000000 */
[CC--:B------:R-:W-:Y:S01]  /*10f50*/  ISETP.GE.AND P4, PT, R12.reuse, R53.reuse, PT ;  /* 0x000000350c00720c */ /* 0x0c0fe20003f86270 */
[----:B------:R-:W-:Y:S01]  /*10f60*/  HMMA.16816.F32 R108, R56, R18, R108 ;  /* 0x00000012386c723c */ /* 0x000fe2000000186c */
[----:B------:R-:W-:Y:S01]  /*10f70*/  BAR.SYNC.DEFER_BLOCKING 0x0 ;  /* 0x0000000000007b1d */ /* 0x000fe20000010000 */
[----:B------:R-:W-:Y:S01]  /*10f80*/  ISETP.GE.AND P2, PT, R12, R54, PT ;  /* 0x000000360c00720c */ /* 0x000fe20003f46270 */
[C---:B------:R-:W-:Y:S01]  /*10f90*/  VIADD R12, R186.reuse, 0xffffff51 ;  /* 0xffffff51ba0c7836 */ /* 0x040fe20000000000 */
[----:B------:R-:W-:Y:S02]  /*10fa0*/  ISETP.GE.AND P1, PT, R13, R53, PT ;  /* 0x000000350d00720c */ /* 0x000fe40003f26270 */
[----:B------:R-:W-:Y:S02]  /*10fb0*/  LOP3.LUT P0, RZ, R61, 0x1, RZ, 0xc0, !PT ;  /* 0x000000013dff7812 */ /* 0x000fe4000780c0ff */
[----:B------:R-:W-:Y:S01]  /*10fc0*/  FSEL R134, R5, -INF , !P1 ;  /* 0xff80000005867808 */ /* 0x000fe20004800000 */
[----:B------:R-:W-:Y:S01]  /*10fd0*/  VIADD R5, R186, 0xffffff60 ;  /* 0xffffff60ba057836 */ /* 0x000fe20000000000 */
[----:B------:R-:W-:Y:S01]  /*10fe0*/  FSEL R133, R6, -INF , !P0 ;  /* 0xff80000006857808 */ /* 0x000fe20004000000 */
[----:B------:R-:W-:Y:S01]  /*10ff0*/  VIADD R6, R186, 0xffffff58 ;  /* 0xffffff58ba067836 */ /* 0x000fe20000000000 */
[----:B------:R-:W-:-:S02]  /*11000*/  FSEL R171, R15, -INF , !P5 ;  /* 0xff8000000fab7808 */ /* 0x000fc40006800000 */
[----:B------:R-:W-:Y:S01]  /*11010*/  FSEL R130, R4, -INF , !P6 ;  /* 0xff80000004827808 */ /* 0x000fe20007000000 */
[----:B------:R-:W-:Y:S01]  /*11020*/  VIADD R4, R186, 0xffffff59 ;  /* 0xffffff59ba047836 */ /* 0x000fe20000000000 */
[-C--:B------:R-:W-:Y:S02]  /*11030*/  ISETP.GE.AND P0, PT, R12, R54.reuse, PT ;  /* 0x000000360c00720c */ /* 0x080fe40003f06270 */
[----:B------:R-:W-:Y:S02]  /*11040*/  ISETP.GE.AND P5, PT, R13, R54, PT ;  /* 0x000000360d00720c */ /* 0x000fe40003fa6270 */
[----:B------:R-:W-:Y:S02]  /*11050*/  FSEL R125, R122, -INF , !P2 ;  /* 0xff8000007a7d7808 */ /* 0x000fe40005000000 */
[----:B------:R-:W-:Y:S02]  /*11060*/  FSEL R123, R123, -INF , !P0 ;  /* 0xff8000007b7b7808 */ /* 0x000fe40004000000 */
[----:B------:R-:W-:-:S02]  /*11070*/  ISETP.GE.AND P3, PT, R12, R53, PT ;  /* 0x000000350c00720c */ /* 0x000fc40003f66270 */
[----:B------:R-:W-:Y:S02]  /*11080*/  FSEL R127, R7, -INF , !P5 ;  /* 0xff800000077f7808 */ /* 0x000fe40006800000 */
[----:B------:R-:W-:Y:S01]  /*11090*/  FSEL R120, R120, -INF , !P4 ;  /* 0xff80000078787808 */ /* 0x000fe20006000000 */
[C---:B-1----:R-:W-:Y:S01]  /*110a0*/  HMMA.16816.F32 R104, R56.reuse, R8, R104 ;  /* 0x000000083868723c */ /* 0x042fe20000001868 */
[CC--:B------:R-:W-:Y:S02]  /*110b0*/  ISETP.GE.AND P2, PT, R5.reuse, R53.reuse, PT ;  /* 0x000000350500720c */ /* 0x0c0fe40003f46270 */
[-C--:B------:R-:W-:Y:S01]  /*110c0*/  ISETP.GE.AND P0, PT, R5, R54.reuse, PT ;  /* 0x000000360500720c */ /* 0x080fe20003f06270 */
[----:B------:R-:W-:Y:S01]  /*110d0*/  VIADD R5, R186, 0xffffff68 ;  /* 0xffffff68ba057836 */ /* 0x000fe20000000000 */
[-C--:B------:R-:W-:Y:S02]  /*110e0*/  ISETP.GE.AND P5, PT, R6, R54.reuse, PT ;  /* 0x000000360600720c */ /* 0x080fe40003fa6270 */
[C---:B------:R-:W-:Y:S01]  /*110f0*/  ISETP.GE.AND P1, PT, R4.reuse, R53, PT ;  /* 0x000000350400720c */ /* 0x040fe20003f26270 */
[----:B------:R-:W-:Y:S01]  /*11100*/  HMMA.16816.F32 R8, R56, R10, R64 ;  /* 0x0000000a3808723c */ /* 0x000fe20000001840 */
        /* <DEDUP_REMOVED lines=10> */
[----:B------:R-:W-:Y:S02]  /*111b0*/  FSEL R63, R115, -INF , !P3 ;  /* 0xff800000733f7808 */ /* 0x000fe40005800000 */
[----:B------:R-:W-:Y:S02]  /*111c0*/  ISETP.GE.AND P3, PT, R5, R54, PT ;  /* 0x000000360500720c */ /* 0x000fe40003f66270 */
[----:B------:R-:W-:Y:S02]  /*111d0*/  FSEL R122, R116, -INF , !P6 ;  /* 0xff800000747a7808 */ /* 0x000fe40007000000 */
[----:B------:R-:W-:Y:S01]  /*111e0*/  ISETP.GE.AND P6, PT, R4, R53, PT ;  /* 0x000000350400720c */ /* 0x000fe20003fc6270 */
[----:B------:R-:W-:Y:S01]  /*111f0*/  VIADD R4, R186, 0xffffff69 ;  /* 0xffffff69ba047836 */ /* 0x000fe20000000000 */
[----:B------:R-:W-:Y:S02]  /*11200*/  LOP3.LUT R61, R61, 0xfffffffd, RZ, 0xc0, !PT ;  /* 0xfffffffd3d3d7812 */ /* 0x000fe400078ec0ff */
[----:B------:R-:W-:-:S02]  /*11210*/  FSEL R52, R114, -INF , !P0 ;  /* 0xff80000072347808 */ /* 0x000fc40004000000 */
[C---:B------:R-:W-:Y:S02]  /*11220*/  ISETP.GE.AND P0, PT, R4.reuse, R54, PT ;  /* 0x000000360400720c */ /* 0x040fe40003f06270 */
[----:B------:R-:W-:Y:S02]  /*11230*/  FSEL R119, R119, -INF , !P4 ;  /* 0xff80000077777808 */ /* 0x000fe40006000000 */
[----:B------:R-:W-:Y:S02]  /*11240*/  @P3 LOP3.LUT R61, R61, 0x2, RZ, 0xfc, !PT ;  /* 0x000000023d3d3812 */ /* 0x000fe400078efcff */
[----:B------:R-:W-:Y:S02]  /*11250*/  FSEL R65, R111, -INF , !P0 ;  /* 0xff8000006f417808 */ /* 0x000fe40004000000 */
[----:B------:R-:W-:Y:S02]  /*11260*/  LOP3.LUT P0, RZ, R61, 0x2, RZ, 0xc0, !PT ;  /* 0x000000023dff7812 */ /* 0x000fe4000780c0ff */
[----:B------:R-:W-:Y:S01]  /*11270*/  ISETP.GE.AND P4, PT, R4, R53, PT ;  /* 0x000000350400720c */ /* 0x000fe20003f86270 */
[----:B------:R-:W-:Y:S01]  /*11280*/  VIADD R4, R186, 0xffffff71 ;  /* 0xffffff71ba047836 */ /* 0x000fe20000000000 */
[----:B------:R-:W-:-:S02]  /*11290*/  FSEL R61, R106, -INF , !P0 ;  /* 0xff8000006a3d7808 */ /* 0x000fc40004000000 */
[----:B------:R-:W-:Y:S02]  /*112a0*/  ISETP.GE.AND P0, PT, R55, 0x3, PT ;  /* 0x000000033700780c */ /* 0x000fe40003f06270 */
[----:B------:R-:W-:Y:S02]  /*112b0*/  FSEL R103, R113, -INF , !P6 ;  /* 0xff80000071677808 */ /* 0x000fe40007000000 */
[----:B------:R-:W-:Y:S02]  /*112c0*/  FSEL R62, R110, -INF , !P1 ;  /* 0xff8000006e3e7808 */ /* 0x000fe40004800000 */
        /* <DEDUP_REMOVED lines=8> */
[----:B------:R-:W-:Y:S02]  /*11350*/  FSEL R64, R104, -INF , !P2 ;  /* 0xff80000068407808 */ /* 0x000fe40005000000 */
[-C--:B------:R-:W-:Y:S02]  /*11360*/  ISETP.GE.AND P5, PT, R4, R53.reuse, PT ;  /* 0x000000350400720c */ /* 0x080fe40003fa6270 */
[----:B------:R-:W-:Y:S02]  /*11370*/  ISETP.GE.AND P4, PT, R186, R53, PT ;  /* 0x00000035ba00720c */ /* 0x000fe40003f86270 */
[----:B------:R-:W-:-:S02]  /*11380*/  ISETP.GE.AND P3, PT, R4, R54, PT ;  /* 0x000000360400720c */ /* 0x000fc40003f66270 */
[----:B------:R-:W-:Y:S02]  /*11390*/  ISETP.GE.AND P2, PT, R186, R54, PT ;  /* 0x00000036ba00720c */ /* 0x000fe40003f46270 */
[----:B------:R-:W-:Y:S02]  /*113a0*/  FSEL R54, R107, -INF , !P1 ;  /* 0xff8000006b367808 */ /* 0x000fe40004800000 */
[----:B------:R-:W-:Y:S02]  /*113b0*/  ISETP.NE.AND P1, PT, R3, RZ, PT ;  /* 0x000000ff0300720c */ /* 0x000fe40003f25270 */
[----:B------:R-:W-:Y:S02]  /*113c0*/  FSEL R53, R105, -INF , !P6 ;  /* 0xff80000069357808 */ /* 0x000fe40007000000 */
[----:B------:R-:W-:Y:S02]  /*113d0*/  FSEL R104, R8, -INF , !P5 ;  /* 0xff80000008687808 */ /* 0x000fe40006800000 */
[----:B------:R-:W-:-:S02]  /*113e0*/  FSEL R67, R9, -INF , !P4 ;  /* 0xff80000009437808 */ /* 0x000fc40006000000 */
[----:B------:R-:W-:Y:S02]  /*113f0*/  FSEL R66, R10, -INF , !P3 ;  /* 0xff8000000a427808 */ /* 0x000fe40005800000 */
[----:B------:R-:W-:Y:S01]  /*11400*/  FSEL R3, R11, -INF , !P2 ;  /* 0xff8000000b037808 */ /* 0x000fe20005000000 */
[----:B------:R-:W-:Y:S06]  /*11410*/  @!P0 BRA `(.L_x_4882) ;  /* 0x00000008000c8947 */ /* 0x000fec0003800000 */
[----:B------:R-:W-:Y:S05]  /*11420*/  BRA.U !UP0, `(.L_x_4883) ;  /* 0x0000000508007547 */ /* 0x000fea000b800000 */
[----:B------:R-:W1:Y:S01]  /*11430*/  LDC R5, c[0x0][0x4f0] ;  /* 0x00013c00ff057b82 */ /* 0x000e620000000800 */
[----:B------:R-:W-:Y:S01]  /*11440*/  SHF.L.U32 R6, R55, 0x7, RZ ;  /* 0x0000000737067819 */ /* 0x000fe200000006ff */
[----:B------:R-:W2:Y:S04]  /*11450*/  LDCU.64 UR8, c[0x0][0x3b8] ;  /* 0x00007700ff0877ac */ /* 0x000ea80008000a00 */
[C---:B------:R-:W-:Y:S01]  /*11460*/  VIADD R12, R6.reuse, 0xfffffe80 ;  /* 0xfffffe80060c7836 */ /* 0x040fe20000000000 */
[----:B------:R-:W-:Y:S01]  /*11470*/  IADD3 R6, PT, PT, R6, -0x100, RZ ;  /* 0xffffff0006067810 */ /* 0x000fe20007ffe0ff */
[----:B------:R-:W3:Y:S03]  /*11480*/  LDCU.64 UR10, c[0x0][0x3a0] ;  /* 0x00007400ff0a77ac */ /* 0x000ee60008000a00 */
[----:B------:R-:W-:-:S02]  /*11490*/  IABS R8, R12 ;  /* 0x0000000c00087213 */ /* 0x000fc40000000000 */
[----:B------:R-:W-:Y:S02]  /*114a0*/  IABS R10, R6 ;  /* 0x00000006000a7213 */ /* 0x000fe40000000000 */
[-C--:B-1----:R-:W-:Y:S02]  /*114b0*/  IABS R4, R5.reuse ;  /* 0x0000000500047213 */ /* 0x082fe40000000000 */
[-C--:B------:R-:W-:Y:S02]  /*114c0*/  LOP3.LUT R6, R6, R5.reuse, RZ, 0x3c, !PT ;  /* 0x0000000506067212 */ /* 0x080fe400078e3cff */
        /* <DEDUP_REMOVED lines=25> */
[----:B------:R-:W-:Y:S02]  /*11660*/  ISETP.NE.AND P0, PT, R5, RZ, PT ;  /* 0x000000ff0500720c */ /* 0x000fe40003f05270 */
[----:B------:R-:W-:-:S07]  /*11670*/  LOP3.LUT R7, RZ, R5, RZ, 0x33, !PT ;  /* 0x00000005ff077212 */ /* 0x000fce00078e33ff */
[----:B------:R-:W-:Y:S02]  /*11680*/  @P3 IADD3 R11, PT, PT, R11, 0x1, RZ ;  /* 0x000000010b0b3810 */ /* 0x000fe40007ffe0ff */
[----:B------:R-:W-:Y:S02]  /*11690*/  @P4 VIADD R13, R13, 0x1 ;  /* 0x000000010d0d4836 */ /* 0x000fe40000000000 */
[----:B------:R-:W-:Y:S02]  /*116a0*/  @!P5 IADD3 R11, PT, PT, -R11, RZ, RZ ;  /* 0x000000ff0b0bd210 */ /* 0x000fe40007ffe1ff */
[----:B------:R-:W-:Y:S02]  /*116b0*/  @!P6 IMAD.MOV R13, RZ, RZ, -R13 ;  /* 0x000000ffff0de224 */ /* 0x000fe400078e0a0d */
[----:B------:R-:W-:-:S03]  /*116c0*/  SEL R6, R7, R11, !P0 ;  /* 0x0000000b07067207 */ /* 0x000fc60004000000 */
[----:B------:R-:W-:Y:S02]  /*116d0*/  SEL R7, R7, R13, !P0 ;  /* 0x0000000d07077207 */ /* 0x000fe40004000000 */
[----:B------:R-:W-:-:S04]  /*116e0*/  IMAD.WIDE R12, R6, 0x4, R164 ;  /* 0x00000004060c7825 */ /* 0x000fc800078e02a4 */
[C---:B------:R-:W-:Y:S01]  /*116f0*/  IMAD.WIDE R10, R7.reuse, 0x4, R164 ;  /* 0x00000004070a7825 */ /* 0x040fe200078e02a4 */
[----:B------:R-:W4:Y:S04]  /*11700*/  LDG.E R9, desc[UR6][R12.64] ;  /* 0x000000060c097981 */ /* 0x000f28000c1e1900 */
[----:B------:R-:W4:Y:S01]  /*11710*/  LDG.E R4, desc[UR6][R10.64] ;  /* 0x000000060a047981 */ /* 0x000f22000c1e1900 */
[----:B------:R-:W-:Y:S01]  /*11720*/  IADD3 R6, PT, PT, R7, -R6, RZ ;  /* 0x8000000607067210 */ /* 0x000fe20007ffe0ff */
[----:B--2---:R-:W-:-:S04]  /*11730*/  IMAD.U32 R7, RZ, RZ, UR8 ;  /* 0x00000008ff077e24 */ /* 0x004fc8000f8e00ff */
[----:B------:R-:W-:-:S05]  /*11740*/  IMAD R6, R6, R5, -0x80 ;  /* 0xffffff8006067424 */ /* 0x000fca00078e0205 */
[----:B------:R-:W-:-:S05]  /*11750*/  SHF.R.S32.HI R8, RZ, 0x1f, R6 ;  /* 0x0000001fff087819 */ /* 0x000fca0000011406 */
[----:B------:R-:W-:-:S04]  /*11760*/  IMAD R5, R8, R7, RZ ;  /* 0x0000000708057224 */ /* 0x000fc800078e02ff */
[C---:B------:R-:W-:Y:S01]  /*11770*/  IMAD R5, R6.reuse, UR9, R5 ;  /* 0x0000000906057c24 */ /* 0x040fe2000f8e0205 */
[----:B----4-:R-:W-:Y:S01]  /*11780*/  IADD3 R4, PT, PT, R9, -R4, RZ ;  /* 0x8000000409047210 */ /* 0x010fe20007ffe0ff */
        /* <DEDUP_REMOVED lines=10> */
.L_x_4883:
[----:B------:R-:W1:Y:S01]  /*11830*/  LDC R7, c[0x0][0x3b8] ;  /* 0x0000ee00ff077b82 */ /* 0x000e620000000800 */
[----:B------:R-:W-:Y:S02]  /*11840*/  UMOV UR8, URZ ;  /* 0x000000ff00087c82 */ /* 0x000fe40008000000 */
[----:B------:R-:W-:Y:S01]  /*11850*/  IADD3 R5, P0, PT, RZ, -UR8, RZ ;  /* 0x80000008ff057c10 */ /* 0x000fe2000ff1e0ff */
[----:B-1----:R-:W-:-:S04]  /*11860*/  IMAD.SHL.U32 R4, R7, 0x80, RZ ;  /* 0x0000008007047824 */ /* 0x002fc800078e00ff */
[----:B------:R-:W-:-:S05]  /*11870*/  IMAD.X R4, RZ, RZ, ~R4, P0 ;  /* 0x000000ffff047224 */ /* 0x000fca00000e0e04 */
[----:B------:R-:W-:-:S04]  /*11880*/  SHF.R.S64 R5, R5, 0x1f, R4 ;  /* 0x0000001f05057819 */ /* 0x000fc80000001004 */
[----:B------:R-:W-:-:S04]  /*11890*/  IADD3 R160, P0, PT, R5, R160, RZ ;  /* 0x000000a005a07210 */ /* 0x000fc80007f1e0ff */
[----:B------:R-:W-:-:S09]  /*118a0*/  LEA.HI.X.SX32 R161, R4, R161, 0x1, P0 ;  /* 0x000000a104a17211 */ /* 0x000fd200000f0eff */
.L_x_4884:
[----:B------:R-:W1:Y:S01]  /*118b0*/  LDC R6, c[0x0][0x3bc] ;  /* 0x0000ef00ff067b82 */ /* 0x000e620000000800 */
[C---:B------:R-:W-:Y:S01]  /*118c0*/  IMAD.SHL.U32 R4, R7.reuse, 0x20, RZ ;  /* 0x0000002007047824 */ /* 0x040fe200078e00ff */
[C---:B------:R-:W-:Y:S01]  /*118d0*/  LEA R10, P0, R7.reuse, R160, 0x5 ;  /* 0x000000a0070a7211 */ /* 0x040fe200078028ff */
[----:B------:R-:W-:Y:S01]  /*118e0*/  @!PT LDS RZ, [RZ] ;  /* 0x00000000fffff984 */ /* 0x000fe20000000800 */
[----:B------:R-:W-:Y:S01]  /*118f0*/  @!PT LDS RZ, [RZ] ;  /* 0x00000000fffff984 */ /* 0x000fe20000000800 */
[----:B------:R-:W-:Y:S01]  /*11900*/  @!PT LDS RZ, [RZ] ;  /* 0x00000000fffff984 */ /* 0x000fe20000000800 */
[----:B------:R2:W-:Y:S03]  /*11910*/  @!P1 LDGSTS.E.BYPASS.LTC128B.128 [R166+0x2000], desc[UR6][R160.64] ;  /* 0x02000000a0a69fae */ /* 0x0005e6000b981a06 */
[----:B------:R-:W-:Y:S01]  /*11920*/  IADD3 R8, P2, PT, R10, R4, RZ ;  /* 0x000000040a087210 */ /* 0x000fe20007f5e0ff */
[----:B------:R2:W-:Y:S01]  /*11930*/  @P1 STS.128 [R166+0x2000], RZ ;  /* 0x002000ffa6001388 */ /* 0x0005e20000000c00 */
[C-C-:B-1----:R-:W-:Y:S02]  /*11940*/  SHF.L.U64.HI R5, R7.reuse, 0x5, R6.reuse ;  /* 0x0000000507057819 */ /* 0x142fe40000010206 */
        /* <DEDUP_REMOVED lines=18> */
[----:B------:R-:W-:Y:S01]  /*11a70*/  @!P1 IADD3 R4, P0, PT, R14, R4, RZ ;  /* 0x000000040e049210 */ /* 0x000fe20007f1e0ff */
[----:B------:R2:W-:Y:S02]  /*11a80*/  @P1 STS.128 [R166+0x3000], RZ ;  /* 0x003000ffa6001388 */ /* 0x0005e40000000c00 */
[----:B------:R-:W-:-:S02]  /*11a90*/  IMAD.X R15, R17, 0x1, R5, P2 ;  /* 0x00000001110f7824 */ /* 0x000fc400010e0605 */
[----:B------:R-:W-:Y:S01]  /*11aa0*/  @!PT LDS RZ, [RZ] ;  /* 0x00000000fffff984 */ /* 0x000fe20000000800 */
[----:B------:R-:W-:Y:S01]  /*11ab0*/  @!PT LDS RZ, [RZ] ;  /* 0x00000000fffff984 */ /* 0x000fe20000000800 */
[----:B------:R-:W-:Y:S01]  /*11ac0*/  @!PT LDS RZ, [RZ] ;  /* 0x00000000fffff984 */ /* 0x000fe20000000800 */
[----:B------:R2:W-:Y:S02]  /*11ad0*/  @!P1 LDGSTS.E.BYPASS.LTC128B.128 [R166+0x3800], desc[UR6][R12.64] ;  /* 0x038000000ca69fae */ /* 0x0005e4000b981a06 */
[----:B------:R-:W-:Y:S02]  /*11ae0*/  @!P1 IMAD.X R5, R15, 0x1, R5, P0 ;  /* 0x000000010f059824 */ /* 0x000fe400000e0605 */
        /* <DEDUP_REMOVED lines=22> */
.L_x_4882:
[----:B--2---:R-:W-:Y:S01]  /*11c50*/  FMNMX3.FTZ R5, R2, R184, R190, !PT ;  /* 0x000000b802057276 */ /* 0x004fe200078100be */
[----:B------:R-:W-:Y:S01]  /*11c60*/  LDSM.16.MT88.4 R20, [R150+0x6000] ;  /* 0x006000009614783b */ /* 0x000fe20000004200 */
[----:B------:R-:W-:Y:S02]  /*11c70*/  FMNMX3.FTZ R4, R0, R183, R185, !PT ;  /* 0x000000b700047276 */ /* 0x000fe400078100b9 */
        /* <DEDUP_REMOVED lines=33> */
[----:B------:R-:W-:Y:S01]  /*11e90*/  VIMNMX R55, PT, PT, R55, 0x2, !PT ;  /* 0x0000000237377848 */ /* 0x000fe20007fe0100 */
        /* <DEDUP_REMOVED lines=28> */
[----:B------:R-:W-:Y:S01]  /*12060*/  MUFU.EX2 R112, R112 ;  /* 0x0000007000707308 */ /* 0x000fe20000000800 */
[----:B------:R-:W1:Y:S01]  /*12070*/  LDSM.16.MT88.4 R4, [R146+0x6000] ;  /* 0x006000009204783b */ /* 0x000e620000004200 */
        /* <DEDUP_REMOVED lines=13> */
[----:B------:R-:W-:Y:S01]  /*12150*/  FFMA.FTZ R104, R104, UR4, -R111 ;  /* 0x0000000468687c23 */ /* 0x000fe2000801086f */
[----:B------:R-:W-:Y:S01]  /*12160*/  MUFU.EX2 R107, R107 ;  /* 0x0000006b006b7308 */ /* 0x000fe20000000800 */
[----:B------:R-:W-:Y:S01]  /*12170*/  FFMA.FTZ R66, R66, UR4, -R106 ;  /* 0x0000000442427c23 */ /* 0x000fe2000801086a */
[----:B--2---:R-:W-:-:S02]  /*12180*/  F2FP.F16.F32.PACK_AB R8, R110, R112 ;  /* 0x000000706e08723e */ /* 0x004fc400000000ff */
[----:B------:R-:W2:Y:S04]  /*12190*/  MUFU.EX2 R105, R105 ;  /* 0x0000006900697308 */ /* 0x000ea80000000800 */
[----:B------:R-:W-:Y:S01]  /*121a0*/  MUFU.EX2 R2, R187 ;  /* 0x000000bb00027308 */ /* 0x000fe20000000800 */
[----:B---3--:R-:W-:-:S03]  /*121b0*/  F2FP.F16.F32.PACK_AB R10, R108, R109 ;  /* 0x0000006d6c0a723e */ /* 0x008fc600000000ff */
[----:B------:R-:W3:Y:S04]  /*121c0*/  MUFU.EX2 R115, R115 ;  /* 0x0000007300737308 */ /* 0x000ee80000000800 */
        /* <DEDUP_REMOVED lines=9> */
[----:B------:R-:W-:Y:S01]  /*12260*/  FMUL.FTZ R69, R69, R116 ;  /* 0x0000007445457220 */ /* 0x000fe20000410000 */
[-C--:B--2---:R-:W-:Y:S01]  /*12270*/  FMUL.FTZ R14, R98, R0.reuse ;  /* 0x00000000620e7220 */ /* 0x084fe20000410000 */
[-C--:B------:R-:W-:Y:S01]  /*12280*/  FMUL.FTZ R15, R99, R0.reuse ;  /* 0x00000000630f7220 */ /* 0x080fe20000410000 */
[-C--:B------:R-:W-:Y:S01]  /*12290*/  FMUL.FTZ R70, R70, R0.reuse ;  /* 0x0000000046467220 */ /* 0x080fe20000410000 */
[-C--:B------:R-:W-:Y:S01]  /*122a0*/  FMUL.FTZ R71, R71, R0.reuse ;  /* 0x0000000047477220 */ /* 0x080fe20000410000 */
[-C--:B------:R-:W-:Y:S01]  /*122b0*/  FMUL.FTZ R26, R74, R0.reuse ;  /* 0x000000004a1a7220 */ /* 0x080fe20000410000 */
[--C-:B------:R-:W-:Y:S01]  /*122c0*/  FFMA.FTZ R74, R45, UR4, -R106.reuse ;  /* 0x000000042d4a7c23 */ /* 0x100fe2000801086a */
[----:B------:R-:W-:Y:S01]  /*122d0*/  FMUL.FTZ R27, R75, R0 ;  /* 0x000000004b1b7220 */ /* 0x000fe20000410000 */
[--C-:B------:R-:W-:Y:S01]  /*122e0*/  FFMA.FTZ R75, R49, UR4, -R106.reuse ;  /* 0x00000004314b7c23 */ /* 0x100fe2000801086a */
[C---:B------:R-:W-:Y:S01]  /*122f0*/  HMMA.16816.F32 R12, R8.reuse, R20, R12 ;  /* 0x00000014080c723c */ /* 0x040fe2000000180c */
[-C--:B------:R-:W-:Y:S01]  /*12300*/  FMUL.FTZ R24, R72, R116.reuse ;  /* 0x0000007448187220 */ /* 0x080fe20000410000 */
[-C--:B------:R-:W-:Y:S01]  /*12310*/  FMUL.FTZ R25, R73, R116.reuse ;  /* 0x0000007449197220 */ /* 0x080fe20000410000 */
[-C--:B------:R-:W-:Y:S01]  /*12320*/  FMUL.FTZ R32, R80, R116.reuse ;  /* 0x0000007450207220 */ /* 0x080fe20000410000 */
[----:B------:R-:W-:Y:S01]  /*12330*/  FMUL.FTZ R33, R81, R116 ;  /* 0x0000007451217220 */ /* 0x000fe20000410000 */
[-C--:B------:R-:W-:Y:S01]  /*12340*/  FMUL.FTZ R34, R82, R0.reuse ;  /* 0x0000000052227220 */ /* 0x080fe20000410000 */
[----:B------:R-:W-:Y:S01]  /*12350*/  FMUL.FTZ R35, R83, R0 ;  /* 0x0000000053237220 */ /* 0x000fe20000410000 */
[-C--:B------:R-:W-:Y:S01]  /*12360*/  FMUL.FTZ R84, R84, R116.reuse ;  /* 0x0000007454547220 */ /* 0x080fe20000410000 */
[C---:B------:R-:W-:Y:S01]  /*12370*/  HMMA.16816.F32 R20, R8.reuse, R22, R68 ;  /* 0x000000160814723c */ /* 0x040fe20000001844 */
[--C-:B------:R-:W-:Y:S01]  /*12380*/  FFMA.FTZ R71, R44, UR4, -R111.reuse ;  /* 0x000000042c477c23 */ /* 0x100fe2000801086f */
[--C-:B------:R-:W-:Y:S01]  /*12390*/  FFMA.FTZ R69, R48, UR4, -R111.reuse ;  /* 0x0000000430457c23 */ /* 0x100fe2000801086f */
[----:B------:R-:W2:Y:S01]  /*123a0*/  LDSM.16.MT88.4 R44, [R145+0x6800] ;  /* 0x00680000912c783b */ /* 0x000ea20000004200 */
[----:B------:R-:W-:Y:S01]  /*123b0*/  FMUL.FTZ R85, R85, R116 ;  /* 0x0000007455557220 */ /* 0x000fe20000410000 */
[-C--:B------:R-:W-:Y:S01]  /*123c0*/  FMUL.FTZ R86, R86, R0.reuse ;  /* 0x0000000056567220 */ /* 0x080fe20000410000 */
[----:B------:R-:W-:Y:S01]  /*123d0*/  FMUL.FTZ R87, R87, R0 ;  /* 0x0000000057577220 */ /* 0x000fe20000410000 */
[----:B------:R-:W3:Y:S01]  /*123e0*/  LDSM.16.MT88.4 R48, [R146+0x6800] ;  /* 0x006800009230783b */ /* 0x000ee20000004200 */
[--C-:B------:R-:W-:Y:S01]  /*123f0*/  FFMA.FTZ R68, R40, UR4, -R111.reuse ;  /* 0x0000000428447c23 */ /* 0x100fe2000801086f */
[--C-:B------:R-:W-:Y:S01]  /*12400*/  FFMA.FTZ R70, R42, UR4, -R111.reuse ;  /* 0x000000042a467c23 */ /* 0x100fe2000801086f */
[--C-:B------:R-:W-:Y:S01]  /*12410*/  FFMA.FTZ R73, R43, UR4, -R106.reuse ;  /* 0x000000042b497c23 */ /* 0x100fe2000801086a */
[--C-:B------:R-:W-:Y:S01]  /*12420*/  FFMA.FTZ R72, R41, UR4, -R106.reuse ;  /* 0x0000000429487c23 */ /* 0x100fe2000801086a */
[C---:B------:R-:W-:Y:S01]  /*12430*/  HMMA.16816.F32 R32, R8.reuse, R16, R32 ;  /* 0x000000100820723c */ /* 0x040fe20000001820 */
[----:B------:R-:W-:Y:S01]  /*12440*/  MUFU.EX2 R69, R69 ;  /* 0x0000004500457308 */ /* 0x000fe20000000800 */
[-C--:B------:R-:W-:Y:S01]  /*12450*/  FMUL.FTZ R76, R76, R116.reuse ;  /* 0x000000744c4c7220 */ /* 0x080fe20000410000 */
[----:B------:R-:W-:Y:S01]  /*12460*/  FMUL.FTZ R77, R77, R116 ;  /* 0x000000744d4d7220 */ /* 0x000fe20000410000 */
[-C--:B------:R-:W-:Y:S01]  /*12470*/  FMUL.FTZ R78, R78, R0.reuse ;  /* 0x000000004e4e7220 */ /* 0x080fe20000410000 */
[----:B------:R-:W4:Y:S01]  /*12480*/  MUFU.EX2 R68, R68 ;  /* 0x0000004400447308 */ /* 0x000f220000000800 */
[----:B------:R-:W-:Y:S01]  /*12490*/  FMUL.FTZ R79, R79, R0 ;  /* 0x000000004f4f7220 */ /* 0x000fe20000410000 */
[-C--:B------:R-:W-:Y:S01]  /*124a0*/  FMUL.FTZ R36, R92, R116.reuse ;  /* 0x000000745c247220 */ /* 0x080fe20000410000 */
[C---:B------:R-:W-:Y:S01]  /*124b0*/  HMMA.16816.F32 R16, R8.reuse, R18, R84 ;  /* 0x000000120810723c */ /* 0x040fe20000001854 */
[----:B------:R-:W-:Y:S01]  /*124c0*/  MUFU.EX2 R71, R71 ;  /* 0x0000004700477308 */ /* 0x000fe20000000800 */
[----:B------:R-:W-:Y:S01]  /*124d0*/  FMUL.FTZ R37, R93, R116 ;  /* 0x000000745d257220 */ /* 0x000fe20000410000 */
[-C--:B------:R-:W-:Y:S01]  /*124e0*/  FMUL.FTZ R38, R94, R0.reuse ;  /* 0x000000005e267220 */ /* 0x080fe20000410000 */
[----:B------:R-:W-:Y:S01]  /*124f0*/  FMUL.FTZ R39, R95, R0 ;  /* 0x000000005f277220 */ /* 0x000fe20000410000 */
[----:B------:R-:W-:Y:S01]  /*12500*/  MUFU.EX2 R70, R70 ;  /* 0x0000004600467308 */ /* 0x000fe20000000800 */
[-C--:B------:R-:W-:Y:S01]  /*12510*/  FMUL.FTZ R88, R88, R116.reuse ;  /* 0x0000007458587220 */ /* 0x080fe20000410000 */
[----:B------:R-:W-:Y:S01]  /*12520*/  FMUL.FTZ R89, R89, R116 ;  /* 0x0000007459597220 */ /* 0x000fe20000410000 */
[-C--:B------:R-:W-:Y:S01]  /*12530*/  FMUL.FTZ R90, R90, R0.reuse ;  /* 0x000000005a5a7220 */ /* 0x080fe20000410000 */
[----:B------:R-:W-:Y:S01]  /*12540*/  MUFU.EX2 R75, R75 ;  /* 0x0000004b004b7308 */ /* 0x000fe20000000800 */
[----:B------:R-:W-:Y:S01]  /*12550*/  FMUL.FTZ R91, R91, R0 ;  /* 0x000000005b5b7220 */ /* 0x000fe20000410000 */
[C---:B-1----:R-:W-:Y:S01]  /*12560*/  HMMA.16816.F32 R24, R8.reuse, R4, R24 ;  /* 0x000000040818723c */ /* 0x042fe20000001818 */
[----:B------:R-:W1:Y:S01]  /*12570*/  LDSM.16.MT88.4 R40, [R144+0x6800] ;  /* 0x006800009028783b */ /* 0x000e620000004200 */
        /* <DEDUP_REMOVED lines=16> */
[----:B------:R-:W1:Y:S01]  /*12680*/  MUFU.EX2 R76, R76 ;  /* 0x0000004c004c7308 */ /* 0x000e620000000800 */
[--C-:B------:R-:W-:Y:S01]  /*12690*/  FFMA.FTZ R92, R141, UR4, -R106.reuse ;  /* 0x000000048d5c7c23 */ /* 0x100fe2000801086a */
[--C-:B------:R-:W-:Y:S01]  /*126a0*/  FFMA.FTZ R94, R143, UR4, -R106.reuse ;  /* 0x000000048f5e7c23 */ /* 0x100fe2000801086a */
[--C-:B------:R-:W-:Y:S01]  /*126b0*/  FFMA.FTZ R93, R134, UR4, -R111.reuse ;  /* 0x00000004865d7c23 */ /* 0x100fe2000801086f */
[----:B------:R-:W-:Y:S01]  /*126c0*/  MUFU.EX2 R79, R79 ;  /* 0x0000004f004f7308 */ /* 0x000fe20000000800 */
[--C-:B------:R-:W-:Y:S01]  /*126d0*/  FFMA.FTZ R95, R132, UR4, -R111.reuse ;  /* 0x00000004845f7c23 */ /* 0x100fe2000801086f */
[----:B------:R-:W-:Y:S01]  /*126e0*/  HMMA.16816.F32 R88, R8, R30, R88 ;  /* 0x0000001e0858723c */ /* 0x000fe20000001858 */
[----:B----4-:R-:W-:Y:S01]  /*126f0*/  F2FP.F16.F32.PACK_AB R8, R69, R68 ;  /* 0x000000444508723e */ /* 0x010fe200000000ff */
[----:B------:R-:W-:Y:S01]  /*12700*/  MUFU.EX2 R82, R82 ;  /* 0x0000005200527308 */ /* 0x000fe20000000800 */
[----:B-----5:R-:W-:Y:S01]  /*12710*/  F2FP.F16.F32.PACK_AB R9, R74, R75 ;  /* 0x0000004b4a09723e */ /* 0x020fe200000000ff */
[----:B------:R-:W-:Y:S01]  /*12720*/  LDSM.16.MT88.4 R28, [R144+0x7000] ;  /* 0x00700000901c783b */ /* 0x000fe20000004200 */
[----:B------:R-:W-:Y:S01]  /*12730*/  F2FP.F16.F32.PACK_AB R10, R70, R71 ;  /* 0x00000047460a723e */ /* 0x000fe200000000ff */
[----:B------:R-:W-:Y:S01]  /*12740*/  MUFU.EX2 R78, R78 ;  /* 0x0000004e004e7308 */ /* 0x000fe20000000800 */
[----:B--2---:R-:W-:Y:S01]  /*12750*/  F2FP.F16.F32.PACK_AB R11, R72, R73 ;  /* 0x00000049480b723e */ /* 0x004fe200000000ff */
[--C-:B------:R-:W-:Y:S01]  /*12760*/  FFMA.FTZ R134, R131, UR4, -R106.reuse ;  /* 0x0000000483867c23 */ /* 0x100fe2000801086a */
[--C-:B------:R-:W-:Y:S01]  /*12770*/  FFMA.FTZ R131, R122, UR4, -R111.reuse ;  /* 0x000000047a837c23 */ /* 0x100fe2000801086f */
[----:B------:R-:W2:Y:S01]  /*12780*/  MUFU.EX2 R77, R77 ;  /* 0x0000004d004d7308 */ /* 0x000ea20000000800 */
[----:B------:R-:W-:Y:S01]  /*12790*/  FFMA.FTZ R122, R126, UR4, -R111 ;  /* 0x000000047e7a7c23 */ /* 0x000fe2000801086f */
[--C-:B------:R-:W-:Y:S01]  /*127a0*/  FFMA.FTZ R126, R125, UR4, -R106.reuse ;  /* 0x000000047d7e7c23 */ /* 0x100fe2000801086a */
[--C-:B------:R-:W-:Y:S01]  /*127b0*/  FFMA.FTZ R86, R52, UR4, -R106.reuse ;  /* 0x0000000434567c23 */ /* 0x100fe2000801086a */
[C---:B------:R-:W-:Y:S01]  /*127c0*/  HMMA.16816.F32 R32, R8.reuse, R44, R32 ;  /* 0x0000002c0820723c */ /* 0x040fe20000001820 */
[----:B------:R-:W-:Y:S01]  /*127d0*/  MUFU.EX2 R81, R81 ;  /* 0x0000005100517308 */ /* 0x000fe20000000800 */
[--C-:B------:R-:W-:Y:S01]  /*127e0*/  FFMA.FTZ R52, R65, UR4, -R106.reuse ;  /* 0x0000000441347c23 */ /* 0x100fe2000801086a */
[--C-:B------:R-:W-:Y:S01]  /*127f0*/  FFMA.FTZ R84, R63, UR4, -R106.reuse ;  /* 0x000000043f547c23 */ /* 0x100fe2000801086a */
[----:B------:R-:W-:Y:S01]  /*12800*/  FFMA.FTZ R96, R62, UR4, -R106 ;  /* 0x000000043e607c23 */ /* 0x000fe2000801086a */
[----:B------:R-:W4:Y:S01]  /*12810*/  MUFU.EX2 R80, R80 ;  /* 0x0000005000507308 */ /* 0x000f220000000800 */
[----:B------:R-:W-:Y:S01]  /*12820*/  FFMA.FTZ R175, R175, R116, R112 ;  /* 0x00000074afaf7223 */ /* 0x000fe20000010070 */
[----:B------:R-:W-:Y:S01]  /*12830*/  FFMA.FTZ R0, R174, R0, R107 ;  /* 0x00000000ae007223 */ /* 0x000fe2000001006b */
[C---:B------:R-:W-:Y:S01]  /*12840*/  HMMA.16816.F32 R16, R8.reuse, R46, R16 ;  /* 0x0000002e0810723c */ /* 0x040fe20000001810 */
[----:B------:R-:W5:Y:S01]  /*12850*/  LDSM.16.MT88.4 R44, [R145+0x7000] ;  /* 0x00700000912c783b */ /* 0x000f620000004200 */
[----:B------:R-:W-:Y:S01]  /*12860*/  MUFU.EX2 R85, R85 ;  /* 0x0000005500557308 */ /* 0x000fe20000000800 */
[----:B------:R-:W-:Y:S01]  /*12870*/  FADD.FTZ R110, R110, R175 ;  /* 0x000000af6e6e7221 */ /* 0x000fe20000010000 */
[----:B------:R-:W-:Y:S01]  /*12880*/  FADD.FTZ R105, R105, R0 ;  /* 0x0000000069697221 */ /* 0x000fe20000010000 */
[--C-:B------:R-:W-:Y:S01]  /*12890*/  FFMA.FTZ R0, R53, UR4, -R111.reuse ;  /* 0x0000000435007c23 */ /* 0x100fe2000801086f */
[----:B------:R-:W-:Y:S01]  /*128a0*/  MUFU.EX2 R87, R87 ;  /* 0x0000005700577308 */ /* 0x000fe20000000800 */
[----:B------:R-:W-:Y:S01]  /*128b0*/  FFMA.FTZ R175, R67, UR4, -R111 ;  /* 0x0000000443af7c23 */ /* 0x000fe2000801086f */
[----:B------:R-:W-:Y:S01]  /*128c0*/  HMMA.16816.F32 R12, R8, R56, R12 ;  /* 0x00000038080c723c */ /* 0x000fe2000000180c */
[----:B------:R-:W-:Y:S01]  /*128d0*/  FADD.FTZ R2, R2, R105 ;  /* 0x0000006902027221 */ /* 0x000fe20000010000 */
[----:B------:R-:W-:Y:S01]  /*128e0*/  MUFU.EX2 R92, R92 ;  /* 0x0000005c005c7308 */ /* 0x000fe20000000800 */
[----:B------:R-:W-:-:S02]  /*128f0*/  FFMA.FTZ R174, R3, UR4, -R106 ;  /* 0x0000000403ae7c23 */ /* 0x000fc4000801086a */
[----:B------:R-:W-:Y:S01]  /*12900*/  FADD.FTZ R2, R115, R2 ;  /* 0x0000000273027221 */ /* 0x000fe20000010000 */
[----:B------:R-:W-:Y:S02]  /*12910*/  MUFU.EX2 R94, R94 ;  /* 0x0000005e005e7308 */ /* 0x000fe40000000800 */
[----:B------:R-:W-:Y:S01]  /*12920*/  HMMA.16816.F32 R20, R8, R58, R20 ;  /* 0x0000003a0814723c */ /* 0x000fe20000001814 */
[----:B------:R-:W5:Y:S01]  /*12930*/  LDSM.16.MT88.4 R56, [R150+0x7000] ;  /* 0x007000009638783b */ /* 0x000f620000004200 */
[----:B------:R-:W-:Y:S01]  /*12940*/  MUFU.EX2 R95, R95 ;  /* 0x0000005f005f7308 */ /* 0x000fe20000000800 */
[----:B------:R-:W-:-:S03]  /*12950*/  FADD.FTZ R75, R75, R2 ;  /* 0x000000024b4b7221 */ /* 0x000fc60000010000 */
[----:B------:R-:W-:Y:S01]  /*12960*/  MUFU.EX2 R93, R93 ;  /* 0x0000005d005d7308 */ /* 0x000fe20000000800 */
[----:B------:R-:W-:Y:S01]  /*12970*/  FADD.FTZ R74, R74, R75 ;  /* 0x0000004b4a4a7221 */ /* 0x000fe20000010000 */
[----:B---3--:R-:W-:Y:S02]  /*12980*/  HMMA.16816.F32 R24, R8, R48, R24 ;  /* 0x000000300818723c */ /* 0x008fe40000001818 */
[----:B------:R-:W-:Y:S01]  /*12990*/  MUFU.EX2 R134, R134 ;  /* 0x0000008600867308 */ /* 0x000fe20000000800 */
[----:B------:R-:W-:-:S03]  /*129a0*/  FADD.FTZ R73, R73, R74 ;  /* 0x0000004a49497221 */ /* 0x000fc60000010000 */
[----:B------:R-:W-:Y:S01]  /*129b0*/  MUFU.EX2 R129, R129 ;  /* 0x0000008100817308 */ /* 0x000fe20000000800 */
[----:B------:R-:W-:Y:S01]  /*129c0*/  FADD.FTZ R73, R72, R73 ;  /* 0x0000004948497221 */ /* 0x000fe20000010000 */
[C---:B------:R-:W-:Y:S01]  /*129d0*/  HMMA.16816.F32 R4, R8.reuse, R50, R4 ;  /* 0x000000320804723c */ /* 0x040fe20000001804 */
[----:B------:R-:W3:Y:S01]  /*129e0*/  LDSM.16.MT88.4 R48, [R146+0x7000] ;  /* 0x007000009230783b */ /* 0x000ee20000004200 */
[----:B------:R-:W-:Y:S04]  /*129f0*/  MUFU.EX2 R131, R131 ;  /* 0x0000008300837308 */ /* 0x000fe80000000800 */
[----:B------:R-:W-:Y:S02]  /*12a00*/  MUFU.EX2 R122, R122 ;  /* 0x0000007a007a7308 */ /* 0x000fe40000000800 */
[C---:B-1----:R-:W-:Y:S02]  /*12a10*/  HMMA.16816.F32 R36, R8.reuse, R40, R36 ;  /* 0x000000280824723c */ /* 0x042fe40000001824 */
[----:B------:R-:W-:Y:S04]  /*12a20*/  MUFU.EX2 R126, R126 ;  /* 0x0000007e007e7308 */ /* 0x000fe80000000800 */
[----:B------:R1:W-:Y:S02]  /*12a30*/  MUFU.EX2 R121, R123 ;  /* 0x0000007b00797308 */ /* 0x0003e40000000800 */
[----:B------:R-:W-:Y:S01]  /*12a40*/  HMMA.16816.F32 R88, R8, R42, R88 ;  /* 0x0000002a0858723c */ /* 0x000fe20000001858 */
[----:B------:R-:W3:Y:S01]  /*12a50*/  LDSM.16.MT88.4 R40, [R146+0x7800] ;  /* 0x007800009228783b */ /* 0x000ee20000004200 */
[----:B------:R-:W-:Y:S01]  /*12a60*/  F2FP.F16.F32.PACK_AB R8, R83, R76 ;  /* 0x0000004c5308723e */ /* 0x000fe200000000ff */
[----:B------:R-:W-:Y:S01]  /*12a70*/  MUFU.EX2 R124, R124 ;  /* 0x0000007c007c7308 */ /* 0x000fe20000000800 */
[----:B--2---:R-:W-:-:S02]  /*12a80*/  F2FP.F16.F32.PACK_AB R9, R77, R78 ;  /* 0x0000004e4d09723e */ /* 0x004fc400000000ff */
[----:B------:R-:W-:Y:S01]  /*12a90*/  F2FP.F16.F32.PACK_AB R10, R82, R79 ;  /* 0x0000004f520a723e */ /* 0x000fe200000000ff */
[----:B------:R-:W-:Y:S01]  /*12aa0*/  MUFU.EX2 R119, R119 ;  /* 0x0000007700777308 */ /* 0x000fe20000000800 */
[----:B----4-:R-:W-:-:S03]  /*12ab0*/  F2FP.F16.F32.PACK_AB R11, R80, R81 ;  /* 0x00000051500b723e */ /* 0x010fc600000000ff */
[----:B------:R-:W-:Y:S01]  /*12ac0*/  MUFU.EX2 R60, R60 ;  /* 0x0000003c003c7308 */ /* 0x000fe20000000800 */
[----:B-1----:R-:W-:-:S03]  /*12ad0*/  FFMA.FTZ R123, R118, UR4, -R111 ;  /* 0x00000004767b7c23 */ /* 0x002fc6000801086f */
[C---:B-----5:R-:W-:Y:S01]  /*12ae0*/  HMMA.16816.F32 R32, R8.reuse, R44, R32 ;  /* 0x0000002c0820723c */ /* 0x060fe20000001820 */
[----:B------:R-:W-:Y:S04]  /*12af0*/  MUFU.EX2 R103, R103 ;  /* 0x0000006700677308 */ /* 0x000fe80000000800 */
[----:B------:R-:W-:Y:S03]  /*12b00*/  MUFU.EX2 R102, R102 ;  /* 0x0000006600667308 */ /* 0x000fe60000000800 */
[C---:B------:R-:W-:Y:S01]  /*12b10*/  HMMA.16816.F32 R16, R8.reuse, R46, R16 ;  /* 0x0000002e0810723c */ /* 0x040fe20000001810 */
[----:B------:R-:W1:Y:S01]  /*12b20*/  LDSM.16.MT88.4 R44, [R150+0x7800] ;  /* 0x00780000962c783b */ /* 0x000e620000004200 */
[----:B------:R-:W-:Y:S04]  /*12b30*/  MUFU.EX2 R123, R123 ;  /* 0x0000007b007b7308 */ /* 0x000fe80000000800 */
[----:B------:R-:W-:Y:S02]  /*12b40*/  MUFU.EX2 R63, R86 ;  /* 0x00000056003f7308 */ /* 0x000fe40000000800 */
[C---:B------:R-:W-:Y:S01]  /*12b50*/  HMMA.16816.F32 R12, R8.reuse, R56, R12 ;  /* 0x00000038080c723c */ /* 0x040fe2000000180c */
[--C-:B------:R-:W-:Y:S01]  /*12b60*/  FFMA.FTZ R56, R142, UR4, -R111.reuse ;  /* 0x000000048e387c23 */ /* 0x100fe2000801086f */
[--C-:B------:R-:W-:Y:S01]  /*12b70*/  FFMA.FTZ R57, R170, UR4, -R111.reuse ;  /* 0x00000004aa397c23 */ /* 0x100fe2000801086f */
[----:B------:R-:W-:Y:S04]  /*12b80*/  MUFU.EX2 R62, R84 ;  /* 0x00000054003e7308 */ /* 0x000fe80000000800 */
[----:B------:R-:W-:Y:S01]  /*12b90*/  MUFU.EX2 R56, R56 ;  /* 0x0000003800387308 */ /* 0x000fe20000000800 */
[----:B------:R-:W-:Y:S01]  /*12ba0*/  HMMA.16816.F32 R20, R8, R58, R20 ;  /* 0x0000003a0814723c */ /* 0x000fe20000001814 */
[----:B------:R-:W-:Y:S01]  /*12bb0*/  FFMA.FTZ R58, R140, UR4, -R111 ;  /* 0x000000048c3a7c23 */ /* 0x000fe2000801086f */
[----:B------:R-:W-:Y:S01]  /*12bc0*/  FFMA.FTZ R59, R171, UR4, -R106 ;  /* 0x00000004ab3b7c23 */ /* 0x000fe2000801086a */
[----:B------:R-:W-:Y:S01]  /*12bd0*/  MUFU.EX2 R57, R57 ;  /* 0x0000003900397308 */ /* 0x000fe20000000800 */
[----:B------:R-:W-:-:S03]  /*12be0*/  IADD3 R171, PT, PT, R55, -0x3, RZ ;  /* 0xfffffffd37ab7810 */ /* 0x000fc60007ffe0ff */
[----:B------:R-:W2:Y:S01]  /*12bf0*/  MUFU.EX2 R58, R58 ;  /* 0x0000003a003a7308 */ /* 0x000ea20000000800 */
[C---:B---3--:R-:W-:Y:S03]  /*12c00*/  HMMA.16816.F32 R24, R8.reuse, R48, R24 ;  /* 0x000000300818723c */ /* 0x048fe60000001818 */
[----:B------:R-:W3:Y:S04]  /*12c10*/  MUFU.EX2 R59, R59 ;  /* 0x0000003b003b7308 */ /* 0x000ee80000000800 */
[----:B------:R-:W-:Y:S01]  /*12c20*/  MUFU.EX2 R65, R96 ;  /* 0x0000006000417308 */ /* 0x000fe20000000800 */
[C---:B------:R-:W-:Y:S01]  /*12c30*/  HMMA.16816.F32 R4, R8.reuse, R50, R4 ;  /* 0x000000320804723c */ /* 0x040fe20000001804 */
[----:B------:R-:W4:Y:S02]  /*12c40*/  LDSM.16.MT88.4 R48, [R145+0x7800] ;  /* 0x007800009130783b */ /* 0x000f240000004200 */
[----:B------:R-:W-:Y:S04]  /*12c50*/  MUFU.EX2 R52, R52 ;  /* 0x0000003400347308 */ /* 0x000fe80000000800 */
[----:B------:R-:W-:Y:S01]  /*12c60*/  MUFU.EX2 R0, R0 ;  /* 0x0000000000007308 */ /* 0x000fe20000000800 */
[----:B------:R-:W-:Y:S01]  /*12c70*/  HMMA.16816.F32 R36, R8, R28, R36 ;  /* 0x0000001c0824723c */ /* 0x000fe20000001824 */
[----:B--2---:R-:W-:-:S02]  /*12c80*/  F2FP.F16.F32.PACK_AB R28, R85, R58 ;  /* 0x0000003a551c723e */ /* 0x004fc400000000ff */
[----:B------:R-:W-:Y:S01]  /*12c90*/  F2FP.F16.F32.PACK_AB R29, R92, R87 ;  /* 0x000000575c1d723e */ /* 0x000fe200000000ff */
[----:B------:R-:W-:Y:S04]  /*12ca0*/  MUFU.EX2 R175, R175 ;  /* 0x000000af00af7308 */ /* 0x000fe80000000800 */
[----:B------:R-:W-:Y:S01]  /*12cb0*/  HMMA.16816.F32 R88, R8, R30, R88 ;  /* 0x0000001e0858723c */ /* 0x000fe20000001858 */
[----:B------:R-:W2:Y:S01]  /*12cc0*/  LDSM.16.MT88.4 R8, [R144+0x7800] ;  /* 0x007800009008783b */ /* 0x000ea20000004200 */
[----:B------:R-:W-:Y:S01]  /*12cd0*/  F2FP.F16.F32.PACK_AB R30, R57, R56 ;  /* 0x00000038391e723e */ /* 0x000fe200000000ff */
[----:B------:R-:W-:Y:S01]  /*12ce0*/  MUFU.EX2 R3, R66 ;  /* 0x0000004200037308 */ /* 0x000fe20000000800 */
[----:B---3--:R-:W-:-:S03]  /*12cf0*/  F2FP.F16.F32.PACK_AB R31, R59, R94 ;  /* 0x0000005e3b1f723e */ /* 0x008fc600000000ff */
[----:B------:R-:W-:Y:S04]  /*12d00*/  MUFU.EX2 R174, R174 ;  /* 0x000000ae00ae7308 */ /* 0x000fe80000000800 */
[C---:B------:R-:W-:Y:S08]  /*12d10*/  HMMA.16816.F32 R24, R28.reuse, R40, R24 ;  /* 0x000000281c18723c */ /* 0x040ff00000001818 */
[C---:B------:R-:W-:Y:S01]  /*12d20*/  HMMA.16816.F32 R4, R28.reuse, R42, R4 ;  /* 0x0000002a1c04723c */ /* 0x040fe20000001804 */
[----:B------:R-:W3:Y:S07]  /*12d30*/  LDSM.16.MT88.4 R40, [R150+0x8000] ;  /* 0x008000009628783b */ /* 0x000eee0000004200 */
[----:B-1----:R-:W-:Y:S01]  /*12d40*/  HMMA.16816.F32 R12, R28, R44, R12 ;  /* 0x0000002c1c0c723c */ /* 0x002fe2000000180c */
[--C-:B------:R-:W-:Y:S01]  /*12d50*/  FFMA.FTZ R44, R128, UR4, -R111.reuse ;  /* 0x00000004802c7c23 */ /* 0x100fe2000801086f */
[----:B------:R-:W-:Y:S01]  /*12d60*/  FFMA.FTZ R128, R130, UR4, -R111 ;  /* 0x0000000482807c23 */ /* 0x000fe2000801086f */
[----:B------:R-:W-:-:S02]  /*12d70*/  FFMA.FTZ R130, R127, UR4, -R106 ;  /* 0x000000047f827c23 */ /* 0x000fc4000801086a */
[----:B------:R1:W5:Y:S03]  /*12d80*/  MUFU.EX2 R132, R44 ;  /* 0x0000002c00847308 */ /* 0x0003660000000800 */
[C---:B------:R-:W-:Y:S01]  /*12d90*/  HMMA.16816.F32 R20, R28.reuse, R46, R20 ;  /* 0x0000002e1c14723c */ /* 0x040fe20000001814 */
[----:B------:R-:W5:Y:S04]  /*12da0*/  MUFU.EX2 R128, R128 ;  /* 0x0000008000807308 */ /* 0x000f680000000800 */
[----:B------:R-:W-:Y:S03]  /*12db0*/  MUFU.EX2 R127, R133 ;  /* 0x00000085007f7308 */ /* 0x000fe60000000800 */
[C---:B----4-:R-:W-:Y:S01]  /*12dc0*/  HMMA.16816.F32 R32, R28.reuse, R48, R32 ;  /* 0x000000301c20723c */ /* 0x050fe20000001820 */
[----:B------:R-:W4:Y:S01]  /*12dd0*/  MUFU.EX2 R130, R130 ;  /* 0x0000008200827308 */ /* 0x000f220000000800 */
[----:B-1----:R-:W1:Y:S06]  /*12de0*/  LDSM.16.MT88.4 R44, [R146+0x8000] ;  /* 0x00800000922c783b */ /* 0x002e6c0000004200 */
[C---:B------:R-:W-:Y:S01]  /*12df0*/  HMMA.16816.F32 R16, R28.reuse, R50, R16 ;  /* 0x000000321c10723c */ /* 0x040fe20000001810 */
[----:B------:R-:W1:Y:S07]  /*12e00*/  LDSM.16.MT88.4 R48, [R145+0x8000] ;  /* 0x008000009130783b */ /* 0x000e6e0000004200 */
[----:B--2---:R-:W-:Y:S01]  /*12e10*/  HMMA.16816.F32 R36, R28, R8, R36 ;  /* 0x000000081c24723c */ /* 0x004fe20000001824 */
[----:B-----5:R-:W-:-:S02]  /*12e20*/  F2FP.F16.F32.PACK_AB R8, R95, R132 ;  /* 0x000000845f08723e */ /* 0x020fc400000000ff */
[----:B------:R-:W-:-:S05]  /*12e30*/  F2FP.F16.F32.PACK_AB R9, R117, R134 ;  /* 0x000000867509723e */ /* 0x000fca00000000ff */
[----:B------:R-:W-:Y:S01]  /*12e40*/  HMMA.16816.F32 R88, R28, R10, R88 ;  /* 0x0000000a1c58723c */ /* 0x000fe20000001858 */
[----:B------:R-:W-:Y:S01]  /*12e50*/  F2FP.F16.F32.PACK_AB R10, R93, R128 ;  /* 0x000000805d0a723e */ /* 0x000fe200000000ff */
[----:B------:R-:W2:Y:S01]  /*12e60*/  LDSM.16.MT88.4 R28, [R144+0x8000] ;  /* 0x00800000901c783b */ /* 0x000ea20000004200 */
[----:B----4-:R-:W-:-:S07]  /*12e70*/  F2FP.F16.F32.PACK_AB R11, R130, R127 ;  /* 0x0000007f820b723e */ /* 0x010fce00000000ff */
[C---:B---3--:R-:W-:Y:S08]  /*12e80*/  HMMA.16816.F32 R12, R8.reuse, R40, R12 ;  /* 0x00000028080c723c */ /* 0x048ff0000000180c */
[C---:B------:R-:W-:Y:S01]  /*12e90*/  HMMA.16816.F32 R20, R8.reuse, R42, R20 ;  /* 0x0000002a0814723c */ /* 0x040fe20000001814 */
[----:B------:R-:W3:Y:S07]  /*12ea0*/  LDSM.16.MT88.4 R40, [R150+0x8800] ;  /* 0x008800009628783b */ /* 0x000eee0000004200 */
[C---:B-1----:R-:W-:Y:S08]  /*12eb0*/  HMMA.16816.F32 R24, R8.reuse, R44, R24 ;  /* 0x0000002c0818723c */ /* 0x042ff00000001818 */
[C---:B------:R-:W-:Y:S01]  /*12ec0*/  HMMA.16816.F32 R4, R8.reuse, R46, R4 ;  /* 0x0000002e0804723c */ /* 0x040fe20000001804 */
[----:B------:R-:W1:Y:S07]  /*12ed0*/  LDSM.16.MT88.4 R44, [R146+0x8800] ;  /* 0x00880000922c783b */ /* 0x000e6e0000004200 */
[C---:B------:R-:W-:Y:S08]  /*12ee0*/  HMMA.16816.F32 R32, R8.reuse, R48, R32 ;  /* 0x000000300820723c */ /* 0x040ff00000001820 */
[C---:B------:R-:W-:Y:S01]  /*12ef0*/  HMMA.16816.F32 R16, R8.reuse, R50, R16 ;  /* 0x000000320810723c */ /* 0x040fe20000001810 */
[----:B------:R-:W4:Y:S07]  /*12f00*/  LDSM.16.MT88.4 R48, [R145+0x8800] ;  /* 0x008800009130783b */ /* 0x000f2e0000004200 */
[C---:B--2---:R-:W-:Y:S08]  /*12f10*/  HMMA.16816.F32 R36, R8.reuse, R28, R36 ;  /* 0x0000001c0824723c */ /* 0x044ff00000001824 */
[----:B------:R-:W-:Y:S01]  /*12f20*/  HMMA.16816.F32 R88, R8, R30, R88 ;  /* 0x0000001e0858723c */ /* 0x000fe20000001858 */
[----:B------:R-:W-:Y:S01]  /*12f30*/  F2FP.F16.F32.PACK_AB R8, R129, R120 ;  /* 0x000000788108723e */ /* 0x000fe200000000ff */
[----:B------:R-:W2:Y:S01]  /*12f40*/  LDSM.16.MT88.4 R28, [R144+0x8800] ;  /* 0x00880000901c783b */ /* 0x000ea20000004200 */
[----:B------:R-:W-:-:S02]  /*12f50*/  F2FP.F16.F32.PACK_AB R9, R121, R126 ;  /* 0x0000007e7909723e */ /* 0x000fc400000000ff */
        /* <DEDUP_REMOVED lines=8> */
[C---:B----4-:R-:W-:Y:S08]  /*12fe0*/  HMMA.16816.F32 R32, R8.reuse, R48, R32 ;  /* 0x000000300820723c */ /* 0x050ff00000001820 */
        /* <DEDUP_REMOVED lines=9> */
[----:B---3--:R-:W-:Y:S01]  /*13080*/  HMMA.16816.F32 R12, R8, R40, R12 ;  /* 0x00000028080c723c */ /* 0x008fe2000000180c */
[----:B------:R-:W-:-:S04]  /*13090*/  FADD.FTZ R41, R109, R110 ;  /* 0x0000006e6d297221 */ /* 0x000fc80000010000 */
[----:B------:R-:W-:-:S03]  /*130a0*/  FADD.FTZ R41, R108, R41 ;  /* 0x000000296c297221 */ /* 0x000fc60000010000 */
[----:B------:R-:W-:Y:S01]  /*130b0*/  HMMA.16816.F32 R20, R8, R42, R20 ;  /* 0x0000002a0814723c */ /* 0x000fe20000001814 */
[----:B------:R-:W-:Y:S02]  /*130c0*/  FADD.FTZ R68, R68, R41 ;  /* 0x0000002944447221 */ /* 0x000fe40000010000 */
[----:B------:R-:W3:Y:S02]  /*130d0*/  LDSM.16.MT88.4 R40, [R150+0x9800] ;  /* 0x009800009628783b */ /* 0x000ee40000004200 */
[----:B------:R-:W-:-:S03]  /*130e0*/  FADD.FTZ R2, R69, R68 ;  /* 0x0000004445027221 */ /* 0x000fc60000010000 */
[C---:B-1----:R-:W-:Y:S01]  /*130f0*/  HMMA.16816.F32 R4, R8.reuse, R46, R4 ;  /* 0x0000002e0804723c */ /* 0x042fe20000001804 */
[----:B------:R-:W-:Y:S01]  /*13100*/  FADD.FTZ R71, R71, R2 ;  /* 0x0000000247477221 */ /* 0x000fe20000010000 */
[----:B------:R-:W-:Y:S01]  /*13110*/  FADD.FTZ R46, R78, R73 ;  /* 0x000000494e2e7221 */ /* 0x000fe20000010000 */
[----:B------:R-:W-:Y:S01]  /*13120*/  FFMA.FTZ R47, R61, UR4, -R106 ;  /* 0x000000043d2f7c23 */ /* 0x000fe2000801086a */
[----:B------:R-:W-:Y:S01]  /*13130*/  MUFU.EX2 R2, R104 ;  /* 0x0000006800027308 */ /* 0x000fe20000000800 */
[----:B------:R-:W-:Y:S01]  /*13140*/  FADD.FTZ R71, R70, R71 ;  /* 0x0000004746477221 */ /* 0x000fe20000010000 */
[----:B------:R-:W-:Y:S02]  /*13150*/  FADD.FTZ R46, R77, R46 ;  /* 0x0000002e4d2e7221 */ /* 0x000fe40000010000 */
[C---:B------:R-:W-:Y:S01]  /*13160*/  HMMA.16816.F32 R24, R8.reuse, R44, R24 ;  /* 0x0000002c0818723c */ /* 0x040fe20000001818 */
[----:B------:R-:W-:Y:S01]  /*13170*/  FADD.FTZ R76, R76, R71 ;  /* 0x000000474c4c7221 */ /* 0x000fe20000010000 */
[----:B------:R-:W-:Y:S01]  /*13180*/  FFMA.FTZ R45, R64, UR4, -R111 ;  /* 0x00000004402d7c23 */ /* 0x000fe2000801086f */
[----:B------:R-:W-:Y:S01]  /*13190*/  FFMA.FTZ R44, R54, UR4, -R106 ;  /* 0x00000004362c7c23 */ /* 0x000fe2000801086a */
[----:B------:R-:W-:Y:S01]  /*131a0*/  FADD.FTZ R81, R81, R46 ;  /* 0x0000002e51517221 */ /* 0x000fe20000010000 */
[----:B------:R-:W-:Y:S01]  /*131b0*/  FADD.FTZ R76, R83, R76 ;  /* 0x0000004c534c7221 */ /* 0x000fe20000010000 */
[----:B------:R-:W-:Y:S02]  /*131c0*/  MUFU.EX2 R47, R47 ;  /* 0x0000002f002f7308 */ /* 0x000fe40000000800 */
[C---:B----4-:R-:W-:Y:S01]  /*131d0*/  HMMA.16816.F32 R32, R8.reuse, R48, R32 ;  /* 0x000000300820723c */ /* 0x050fe20000001820 */
[----:B------:R-:W-:Y:S01]  /*131e0*/  FADD.FTZ R49, R79, R76 ;  /* 0x0000004c4f317221 */ /* 0x000fe20000010000 */
[----:B------:R-:W1:Y:S01]  /*131f0*/  MUFU.EX2 R45, R45 ;  /* 0x0000002d002d7308 */ /* 0x000e620000000800 */
[----:B------:R-:W-:Y:S01]  /*13200*/  FADD.FTZ R80, R80, R81 ;  /* 0x0000005150507221 */ /* 0x000fe20000010000 */
[----:B------:R-:W4:Y:S01]  /*13210*/  LDSM.16.MT88.4 R76, [R146+0x9800] ;  /* 0x00980000924c783b */ /* 0x000f220000004200 */
[----:B------:R-:W-:Y:S01]  /*13220*/  FADD.FTZ R49, R82, R49 ;  /* 0x0000003152317221 */ /* 0x000fe20000010000 */
[----:B------:R-:W5:Y:S02]  /*13230*/  MUFU.EX2 R44, R44 ;  /* 0x0000002c002c7308 */ /* 0x000f640000000800 */
[----:B--2---:R-:W-:Y:S01]  /*13240*/  HMMA.16816.F32 R36, R8, R28, R36 ;  /* 0x0000001c0824723c */ /* 0x004fe20000001824 */
[----:B------:R-:W-:Y:S01]  /*13250*/  FADD.FTZ R58, R58, R49 ;  /* 0x000000313a3a7221 */ /* 0x000fe20000010000 */
[----:B------:R-:W-:-:S04]  /*13260*/  FADD.FTZ R29, R87, R80 ;  /* 0x00000050571d7221 */ /* 0x000fc80000010000 */
[----:B------:R-:W-:Y:S02]  /*13270*/  FADD.FTZ R29, R92, R29 ;  /* 0x0000001d5c1d7221 */ /* 0x000fe40000010000 */
[C---:B------:R-:W-:Y:S01]  /*13280*/  HMMA.16816.F32 R88, R8.reuse, R30, R88 ;  /* 0x0000001e0858723c */ /* 0x040fe20000001858 */
[----:B------:R-:W-:Y:S01]  /*13290*/  FADD.FTZ R31, R85, R58 ;  /* 0x0000003a551f7221 */ /* 0x000fe20000010000 */
[----:B------:R-:W-:Y:S01]  /*132a0*/  FADD.FTZ R94, R94, R29 ;  /* 0x0000001d5e5e7221 */ /* 0x000fe20000010000 */
[----:B------:R-:W2:Y:S02]  /*132b0*/  LDSM.16.MT88.4 R84, [R145+0x9800] ;  /* 0x009800009154783b */ /* 0x000ea40000004200 */
[----:B------:R-:W-:Y:S01]  /*132c0*/  FADD.FTZ R56, R56, R31 ;  /* 0x0000001f38387221 */ /* 0x000fe20000010000 */
[----:B------:R-:W-:Y:S02]  /*132d0*/  FADD.FTZ R59, R59, R94 ;  /* 0x0000005e3b3b7221 */ /* 0x000fe40000010000 */
[----:B------:R-:W-:Y:S01]  /*132e0*/  HMMA.16816.F32 R16, R8, R50, R16 ;  /* 0x000000320810723c */ /* 0x000fe20000001810 */
[----:B-1----:R-:W-:Y:S01]  /*132f0*/  F2FP.F16.F32.PACK_AB R8, R0, R45 ;  /* 0x0000002d0008723e */ /* 0x002fe200000000ff */
[----:B------:R-:W-:Y:S01]  /*13300*/  FADD.FTZ R57, R57, R56 ;  /* 0x0000003839397221 */ /* 0x000fe20000010000 */
[----:B-----5:R-:W-:Y:S01]  /*13310*/  F2FP.F16.F32.PACK_AB R9, R44, R47 ;  /* 0x0000002f2c09723e */ /* 0x020fe200000000ff */
        /* <DEDUP_REMOVED lines=8> */
[----:B------:R-:W1:Y:S01]  /*133a0*/  LDSM.16.MT88.4 R12, [R144+0x9800] ;  /* 0x00980000900c783b */ /* 0x000e620000004200 */
        /* <DEDUP_REMOVED lines=29> */
[----:B-1----:R-:W-:Y:S01]  /*13580*/  HMMA.16816.F32 R92, R8, R12, R36 ;  /* 0x0000000c085c723c */ /* 0x002fe20000001824 */
[----:B------:R-:W-:Y:S01]  /*13590*/  MOV R0, R113 ;  /* 0x0000007100007202 */ /* 0x000fe20000000f00 */
[----:B------:R-:W-:Y:S01]  /*135a0*/  FADD.FTZ R2, R2, R45 ;  /* 0x0000002d02027221 */ /* 0x000fe20000010000 */
[----:B------:R-:W-:-:S03]  /*135b0*/  FADD.FTZ R174, R174, R3 ;  /* 0x00000003aeae7221 */ /* 0x000fc60000010000 */
[----:B------:R-:W-:Y:S01]  /*135c0*/  FADD.FTZ R175, R175, R2 ;  /* 0x00000002afaf7221 */ /* 0x000fe20000010000 */
[----:B------:R-:W-:Y:S01]  /*135d0*/  MOV R2, R114 ;  /* 0x0000007200027202 */ /* 0x000fe20000000f00 */
[----:B------:R-:W-:-:S15]  /*135e0*/  HMMA.16816.F32 R88, R8, R14, R88 ;  /* 0x0000000e0858723c */ /* 0x000fde0000001858 */
[----:B------:R-:W-:-:S05]  /*135f0*/  NOP ;  /* 0x0000000000007918 */ /* 0x000fca0000000000 */
.L_x_4879:
        /* <DEDUP_REMOVED lines=13> */
[----:B------:R-:W4:Y:S03]  /*136d0*/  LDCU.64 UR10, c[0x0][0x3a8] ;  /* 0x00007500ff0a77ac */ /* 0x000f260008000a00 */
[----:B------:R-:W-:-:S09]  /*136e0*/  P2R R173, PR, RZ, 0x1 ;  /* 0x00000001ffad7803 */ /* 0x000fd20000000000 */
.L_x_4889:
[----:B------:R-:W-:Y:S01]  /*136f0*/  ISETP.NE.AND P0, PT, R173, RZ, PT ;  /* 0x000000ffad00720c */ /* 0x000fe20003f05270 */
[----:B------:R-:W5:Y:S01]  /*13700*/  @!P4 LDC R8, c[0x0][0x3c0] ;  /* 0x0000f000ff08cb82 */ /* 0x000f620000000800 */
[----:B------:R-:W-:Y:S07]  /*13710*/  DEPBAR.LE SB0, 0x0 ;  /* 0x000080000000791a */ /* 0x000fee0000000000 */
[----:B------:R-:W-:Y:S01]  /*13720*/  BAR.SYNC.DEFER_BLOCKING 0x0 ;  /* 0x0000000000007b1d */ /* 0x000fe20000010000 */
[----:B-1----:R-:W-:Y:S01]  /*13730*/  ISETP.GE.AND P1, PT, R100, UR12, PT ;  /* 0x0000000c64007c0c */ /* 0x002fe2000bf26270 */
[----:B------:R-:W-:Y:S02]  /*13740*/  IMAD.MOV.U32 R2, RZ, RZ, R162 ;  /* 0x000000ffff027224 */ /* 0x000fe400078e00a2 */
[----:B------:R-:W-:Y:S02]  /*13750*/  IMAD.MOV.U32 R0, RZ, RZ, R163 ;  /* 0x000000ffff007224 */ /* 0x000fe400078e00a3 */
[----:B-----5:R-:W-:Y:S04]  /*13760*/  @!P4 IMAD.SHL.U32 R4, R8, 0x80, RZ ;  /* 0x000000800804c824 */ /* 0x020fe800078e00ff */
[----:B------:R-:W-:Y:S01]  /*13770*/  @!P4 IMAD.X R4, RZ, RZ, ~R4, P0 ;  /* 0x000000ffff04c224 */ /* 0x000fe200000e0e04 */
[----:B------:R-:W1:Y:S04]  /*13780*/  LDC R11, c[0x0][0x3c4] ;  /* 0x0000f100ff0b7b82 */ /* 0x000e680000000800 */
        /* <DEDUP_REMOVED lines=32> */
[----:B------:R-:W-:Y:S01]  /*13990*/  ISETP.GE.U32.AND P6, PT, R10, R4, PT ;  /* 0x000000040a00720c */ /* 0x000fe20003fc6070 */
[----:B------:R-:W5:Y:S01]  /*139a0*/  LDC.64 R8, c[0x0][0x3c0] ;  /* 0x0000f000ff087b82 */ /* 0x000f620000000a00 */
        /* <DEDUP_REMOVED lines=24> */
[----:B----4-:R-:W-:Y:S01]  /*13b30*/  IMAD.WIDE.U32 R12, R4, UR10, R12 ;  /* 0x0000000a040c7c25 */ /* 0x010fe2000f8e000c */
[----:B------:R-:W-:Y:S02]  /*13b40*/  SHF.R.S32.HI R5, RZ, 0x1f, R4 ;  /* 0x0000001fff057819 */ /* 0x000fe40000011404 */
[----:B------:R-:W-:Y:S03]  /*13b50*/  LEA R162, P0, R12, R2, 0x1 ;  /* 0x000000020ca27211 */ /* 0x000fe600078008ff */
[----:B------:R-:W-:Y:S04]  /*13b60*/  IMAD R5, R5, UR10, RZ ;  /* 0x0000000a05057c24 */ /* 0x000fe8000f8e02ff */
[----:B------:R-:W-:Y:S04]  /*13b70*/  IMAD R5, R4, UR11, R5 ;  /* 0x0000000b04057c24 */ /* 0x000fe8000f8e0205 */
[----:B------:R-:W-:Y:S05]  /*13b80*/  IMAD.IADD R5, R13, 0x1, R5 ;  /* 0x000000010d057824 */ /* 0x000fea00078e0205 */
[----:B------:R-:W-:Y:S07]  /*13b90*/  LEA.HI.X R163, R12, R0, R5, 0x1, P0 ;  /* 0x000000000ca37211 */ /* 0x000fee00000f0c05 */
.L_x_4886:
[C---:B------:R-:W-:Y:S01]  /*13ba0*/  IMAD.SHL.U32 R9, R8.reuse, 0x20, RZ ;  /* 0x0000002008097824 */ /* 0x040fe200078e00ff */
[----:B-1----:R-:W-:Y:S01]  /*13bb0*/  SHF.L.U64.HI R8, R8, 0x5, R11 ;  /* 0x0000000508087819 */ /* 0x002fe2000001020b */
[----:B------:R-:W-:Y:S01]  /*13bc0*/  @!PT LDS RZ, [RZ] ;  /* 0x00000000fffff984 */ /* 0x000fe20000000800 */
[----:B------:R-:W-:Y:S01]  /*13bd0*/  @!PT LDS RZ, [RZ] ;  /* 0x00000000fffff984 */ /* 0x000fe20000000800 */
[----:B------:R-:W-:Y:S01]  /*13be0*/  @!PT LDS RZ, [RZ] ;  /* 0x00000000fffff984 */ /* 0x000fe20000000800 */
[----:B------:R-:W-:Y:S03]  /*13bf0*/  @!P1 LDGSTS.E.BYPASS.LTC128B.128 [R166+0x6000], desc[UR6][R162.64] ;  /* 0x06000000a2a69fae */ /* 0x000fe6000b981a06 */
[----:B------:R-:W-:Y:S01]  /*13c00*/  IADD3 R10, P0, PT, R9, R162, RZ ;  /* 0x000000a2090a7210 */ /* 0x000fe20007f1e0ff */
[----:B------:R-:W-:Y:S03]  /*13c10*/  @P1 STS.128 [R166+0x6000], RZ ;  /* 0x006000ffa6001388 */ /* 0x000fe60000000c00 */
[-C--:B------:R-:W-:Y:S01]  /*13c20*/  IADD3 R16, P2, PT, R10, R9.reuse, RZ ;  /* 0x000000090a107210 */ /* 0x080fe20007f5e0ff */
[----:B------:R-:W-:Y:S03]  /*13c30*/  IMAD.X R11, R8, 0x1, R163, P0 ;  /* 0x00000001080b7824 */ /* 0x000fe600000e06a3 */
        /* <DEDUP_REMOVED lines=8> */
[----:B------:R-:W-:Y:S02]  /*13cc0*/  @P1 STS.128 [R166+0x6800], RZ ;  /* 0x006800ffa6001388 */ /* 0x000fe40000000c00 */
        /* <DEDUP_REMOVED lines=8> */
[----:B------:R-:W-:Y:S02]  /*13d50*/  @P1 STS.128 [R166+0x7000], RZ ;  /* 0x007000ffa6001388 */ /* 0x000fe40000000c00 */
[----:B------:R-:W-:Y:S01]  /*13d60*/  @!P1 IADD3 R22, P0, PT, R18, R9, RZ ;  /* 0x0000000912169210 */ /* 0x000fe20007f1e0ff */
[--C-:B------:R-:W-:Y:S01]  /*13d70*/  IMAD.X R19, R21, 0x1, R8.reuse, P2 ;  /* 0x0000000115137824 */ /* 0x100fe200010e0608 */
[----:B------:R-:W-:Y:S01]  /*13d80*/  @!PT LDS RZ, [RZ] ;  /* 0x00000000fffff984 */ /* 0x000fe20000000800 */
[----:B------:R-:W-:Y:S01]  /*13d90*/  @!PT LDS RZ, [RZ] ;  /* 0x00000000fffff984 */ /* 0x000fe20000000800 */
[----:B------:R-:W-:Y:S01]  /*13da0*/  @!PT LDS RZ, [RZ] ;  /* 0x00000000fffff984 */ /* 0x000fe20000000800 */
[----:B------:R-:W-:Y:S03]  /*13db0*/  @!P1 LDGSTS.E.BYPASS.LTC128B.128 [R166+0x7800], desc[UR6][R14.64] ;  /* 0x078000000ea69fae */ /* 0x000fe6000b981a06 */
[----:B------:R-:W-:Y:S01]  /*13dc0*/  @!P1 IMAD.X R23, R19, 0x1, R8, P0 ;  /* 0x0000000113179824 */ /* 0x000fe200000e0608 */
[----:B------:R-:W-:Y:S01]  /*13dd0*/  @P1 STS.128 [R166+0x7800], RZ ;  /* 0x007800ffa6001388 */ /* 0x000fe20000000c00 */
[----:B------:R-:W-:Y:S03]  /*13de0*/  ISETP.NE.AND P0, PT, R171, 0x1, PT ;  /* 0x00000001ab00780c */ /* 0x000fe60003f05270 */
        /* <DEDUP_REMOVED lines=20> */
[----:B------:R-:W-:Y:S04]  /*13f30*/  LDSM.16.M88.4 R104, [R155] ;  /* 0x000000009b68783b */ /* 0x000fe80000000200 */
[----:B------:R-:W4:Y:S04]  /*13f40*/  LDSM.16.M88.4 R108, [R154+UR5+0x2000] ;  /* 0x002000059a6c783b */ /* 0x000f280008000200 */
[----:B------:R-:W5:Y:S04]  /*13f50*/  LDSM.16.M88.4 R112, [R154+UR5+0x2800] ;  /* 0x002800059a70783b */ /* 0x000f680008000200 */
[----:B------:R-:W3:Y:S04]  /*13f60*/  LDSM.16.M88.4 R116, [R154+UR5+0x3000] ;  /* 0x003000059a74783b */ /* 0x000ee80008000200 */
[----:B------:R-:W0:Y:S04]  /*13f70*/  LDGDEPBAR ;  /* 0x00000000000079af */ /* 0x000e280000000000 */
[----:B------:R-:W3:Y:S04]  /*13f80*/  LDSM.16.M88.4 R120, [R154+UR5+0x3800] ;  /* 0x003800059a78783b */ /* 0x000ee80008000200 */
[----:B------:R-:W3:Y:S04]  /*13f90*/  LDSM.16.M88.4 R124, [R154+UR5+0x4000] ;  /* 0x004000059a7c783b */ /* 0x000ee80008000200 */
[----:B------:R-:W3:Y:S04]  /*13fa0*/  LDSM.16.M88.4 R128, [R154+UR5+0x4800] ;  /* 0x004800059a80783b */ /* 0x000ee80008000200 */
[----:B------:R-:W3:Y:S04]  /*13fb0*/  LDSM.16.M88.4 R132, [R154+UR5+0x5000] ;  /* 0x005000059a84783b */ /* 0x000ee80008000200 */
[----:B------:R-:W3:Y:S04]  /*13fc0*/  LDSM.16.M88.4 R136, [R154+UR5+0x5800] ;  /* 0x005800059a88783b */ /* 0x000ee80008000200 */
[----:B------:R-:W-:Y:S01]  /*13fd0*/  LDSM.16.M88.4 R140, [R153] ;  /* 0x00000000998c783b */ /* 0x000fe20000000200 */
[C---:B----4-:R-:W-:Y:S08]  /*13fe0*/  HMMA.16816.F32 R4, R104.reuse, R108, RZ ;  /* 0x0000006c6804723c */ /* 0x050ff000000018ff */
[C---:B-1----:R-:W-:Y:S01]  /*13ff0*/  HMMA.16816.F32 R8, R104.reuse, R110, RZ ;  /* 0x0000006e6808723c */ /* 0x042fe200000018ff */
[----:B------:R-:W1:Y:S07]  /*14000*/  LDSM.16.M88.4 R108, [R149+0x2000] ;  /* 0x00200000956c783b */ /* 0x000e6e0000000200 */
[C---:B-----5:R-:W-:Y:S08]  /*14010*/  HMMA.16816.F32 R12, R104.reuse, R112, RZ ;  /* 0x00000070680c723c */ /* 0x060ff000000018ff */
[C---:B--2---:R-:W-:Y:S01]  /*14020*/  HMMA.16816.F32 R16, R104.reuse, R114, RZ ;  /* 0x000000726810723c */ /* 0x044fe200000018ff */
[----:B------:R-:W2:Y:S07]  /*14030*/  LDSM.16.M88.4 R112, [R149+0x2800] ;  /* 0x002800009570783b */ /* 0x000eae0000000200 */
        /* <DEDUP_REMOVED lines=14> */
[----:B------:R-:W-:Y:S07]  /*14120*/  LDSM.16.M88.4 R132, [R147+0x2000] ;  /* 0x002000009384783b */ /* 0x000fee0000000200 */
[C---:B------:R-:W-:Y:S08]  /*14130*/  HMMA.16816.F32 R60, R104.reuse, R136, RZ ;  /* 0x00000088683c723c */ /* 0x040ff000000018ff */
[----:B------:R-:W-:Y:S01]  /*14140*/  HMMA.16816.F32 R64, R104, R138, RZ ;  /* 0x0000008a6840723c */ /* 0x000fe200000018ff */
[----:B------:R-:W5:Y:S07]  /*14150*/  LDSM.16.M88.4 R104, [R149+0x5000] ;  /* 0x005000009568783b */ /* 0x000f6e0000000200 */
[C---:B-1----:R-:W-:Y:S08]  /*14160*/  HMMA.16816.F32 R4, R140.reuse, R108, R4 ;  /* 0x0000006c8c04723c */ /* 0x042ff00000001804 */
[C---:B------:R-:W-:Y:S01]  /*14170*/  HMMA.16816.F32 R8, R140.reuse, R110, R8 ;  /* 0x0000006e8c08723c */ /* 0x040fe20000001808 */
[----:B------:R-:W1:Y:S07]  /*14180*/  LDSM.16.M88.4 R108, [R149+0x5800] ;  /* 0x00580000956c783b */ /* 0x000e6e0000000200 */
[C---:B--2---:R-:W-:Y:S08]  /*14190*/  HMMA.16816.F32 R12, R140.reuse, R112, R12 ;  /* 0x000000708c0c723c */ /* 0x044ff0000000180c */
[C---:B------:R-:W-:Y:S01]  /*141a0*/  HMMA.16816.F32 R16, R140.reuse, R114, R16 ;  /* 0x000000728c10723c */ /* 0x040fe20000001810 */
[----:B------:R-:W-:Y:S07]  /*141b0*/  LDSM.16.M88.4 R112, [R152] ;  /* 0x000000009870783b */ /* 0x000fee0000000200 */
[C---:B---3--:R-:W-:Y:S08]  /*141c0*/  HMMA.16816.F32 R20, R140.reuse, R116, R20 ;  /* 0x000000748c14723c */ /* 0x048ff00000001814 */
        /* <DEDUP_REMOVED lines=25> */
[----:B------:R-:W4:Y:S07]  /*14360*/  LDSM.16.M88.4 R124, [R151] ;  /* 0x00000000977c783b */ /* 0x000f2e0000000200 */
        /* <DEDUP_REMOVED lines=13> */
[----:B------:R-:W-:Y:S01]  /*14440*/  HMMA.16816.F32 R64, R112, R122, R64 ;  /* 0x0000007a7040723c */ /* 0x000fe20000001840 */
[----:B------:R-:W2:Y:S04]  /*14450*/  LDSM.16.M88.4 R112, [R147+0x4000] ;  /* 0x004000009370783b */ /* 0x000ea80000000200 */
[----:B------:R-:W3:Y:S03]  /*14460*/  LDSM.16.M88.4 R120, [R147+0x5000] ;  /* 0x005000009378783b */ /* 0x000ee60000000200 */
[C---:B----4-:R-:W-:Y:S08]  /*14470*/  HMMA.16816.F32 R4, R124.reuse, R132, R4 ;  /* 0x000000847c04723c */ /* 0x050ff00000001804 */
[C---:B------:R-:W-:Y:S01]  /*14480*/  HMMA.16816.F32 R8, R124.reuse, R134, R8 ;  /* 0x000000867c08723c */ /* 0x040fe20000001808 */
[----:B------:R-:W4:Y:S01]  /*14490*/  LDSM.16.M88.4 R132, [R147+0x5800] ;  /* 0x005800009384783b */ /* 0x000f220000000200 */
[----:B------:R-:W-:Y:S04]  /*144a0*/  DEPBAR.LE SB0, 0x0 ;  /* 0x000080000000791a */ /* 0x000fe80000000000 */
[----:B------:R-:W-:Y:S02]  /*144b0*/  BAR.SYNC.DEFER_BLOCKING 0x0 ;  /* 0x0000000000007b1d */ /* 0x000fe40000010000 */
[C---:B-----5:R-:W-:Y:S08]  /*144c0*/  HMMA.16816.F32 R12, R124.reuse, R128, R12 ;  /* 0x000000807c0c723c */ /* 0x060ff0000000180c */
[C---:B------:R-:W-:Y:S08]  /*144d0*/  HMMA.16816.F32 R16, R124.reuse, R130, R16 ;  /* 0x000000827c10723c */ /* 0x040ff00000001810 */
[C---:B------:R-:W-:Y:S08]  /*144e0*/  HMMA.16816.F32 R20, R124.reuse, R104, R20 ;  /* 0x000000687c14723c */ /* 0x040ff00000001814 */
[C---:B------:R-:W-:Y:S08]  /*144f0*/  HMMA.16816.F32 R24, R124.reuse, R106, R24 ;  /* 0x0000006a7c18723c */ /* 0x040ff00000001818 */
[C---:B-1----:R-:W-:Y:S08]  /*14500*/  HMMA.16816.F32 R28, R124.reuse, R108, R28 ;  /* 0x0000006c7c1c723c */ /* 0x042ff0000000181c */
[C---:B------:R-:W-:Y:S08]  /*14510*/  HMMA.16816.F32 R32, R124.reuse, R110, R32 ;  /* 0x0000006e7c20723c */ /* 0x040ff00000001820 */
[C---:B--2---:R-:W-:Y:S08]  /*14520*/  HMMA.16816.F32 R36, R124.reuse, R112, R36 ;  /* 0x000000707c24723c */ /* 0x044ff00000001824 */
[C---:B------:R-:W-:Y:S08]  /*14530*/  HMMA.16816.F32 R40, R124.reuse, R114, R40 ;  /* 0x000000727c28723c */ /* 0x040ff00000001828 */
[C---:B------:R-:W-:Y:S08]  /*14540*/  HMMA.16816.F32 R44, R124.reuse, R116, R44 ;  /* 0x000000747c2c723c */ /* 0x040ff0000000182c */
[C---:B------:R-:W-:Y:S08]  /*14550*/  HMMA.16816.F32 R48, R124.reuse, R118, R48 ;  /* 0x000000767c30723c */ /* 0x040ff00000001830 */
[C---:B---3--:R-:W-:Y:S08]  /*14560*/  HMMA.16816.F32 R52, R124.reuse, R120, R52 ;  /* 0x000000787c34723c */ /* 0x048ff00000001834 */
[C---:B------:R-:W-:Y:S08]  /*14570*/  HMMA.16816.F32 R56, R124.reuse, R122, R56 ;  /* 0x0000007a7c38723c */ /* 0x040ff00000001838 */
[C---:B----4-:R-:W-:Y:S08]  /*14580*/  HMMA.16816.F32 R60, R124.reuse, R132, R60 ;  /* 0x000000847c3c723c */ /* 0x050ff0000000183c */
        /* <DEDUP_REMOVED lines=35> */
[C---:B------:R-:W-:Y:S01]  /*147c0*/  IMAD R102, R2.reuse, R109, R102 ;  /* 0x0000006d02667224 */ /* 0x040fe200078e0266 */
[----:B------:R-:W-:Y:S02]  /*147d0*/  LOP3.LUT R109, RZ, R0, RZ, 0x33, !PT ;  /* 0x00000000ff6d7212 */ /* 0x000fe400078e33ff */
        /* <DEDUP_REMOVED lines=21> */
[----:B------:R-:W-:Y:S02]  /*14930*/  IADD3 R109, PT, PT, R109, -R113, RZ ;  /* 0x800000716d6d7210 */ /* 0x000fe40007ffe0ff */
[----:B------:R-:W2:Y:S03]  /*14940*/  LDG.E R111, desc[UR6][R110.64] ;  /* 0x000000066e6f7981 */ /* 0x000ea6000c1e1900 */
        /* <DEDUP_REMOVED lines=15> */
.L_x_4888:
[----:B------:R-:W-:Y:S01]  /*14a40*/  @!PT LDS RZ, [RZ] ;  /* 0x00000000fffff984 */ /* 0x000fe20000000800 */
[----:B------:R-:W-:Y:S01]  /*14a50*/  @!PT LDS RZ, [RZ] ;  /* 0x00000000fffff984 */ /* 0x000fe20000000800 */
[----:B------:R-:W-:Y:S01]  /*14a60*/  @!PT LDS RZ, [RZ] ;  /* 0x00000000fffff984 */ /* 0x000fe20000000800 */
[----:B------:R1:W-:Y:S01]  /*14a70*/  @!P1 LDGSTS.E.BYPASS.LTC128B.128 [R166+0x2000], desc[UR6][R160.64] ;  /* 0x02000000a0a69fae */ /* 0x0003e2000b981a06 */
        /* <DEDUP_REMOVED lines=28> */
[----:B------:R-:W-:Y:S01]  /*14c40*/  @!P1 IADD3 R116, P0, PT, R112, R0, RZ ;  /* 0x0000000070749210 */ /* 0x000fe20007f1e0ff */
[--C-:B------:R-:W-:Y:S02]  /*14c50*/  IMAD.X R113, R115, 0x1, R2.reuse, P2 ;  /* 0x0000000173717824 */ /* 0x100fe400010e0602 */
        /* <DEDUP_REMOVED lines=23> */
.L_x_4887:
        /* <DEDUP_REMOVED lines=46> */
[----:B------:R-:W-:Y:S01]  /*150b0*/  LDSM.16.MT88.4 R108, [R146+0x6000] ;  /* 0x00600000926c783b */ /* 0x000fe20000004200 */
        /* <DEDUP_REMOVED lines=363> */
.L_x_4885:
[----:B------:R-:W1:Y:S01]  /*16770*/  SHFL.BFLY PT, R4, R175, 0x2, 0x1f ;  /* 0x0c401f00af047f89 */ /* 0x000e6200000e0000 */
[----:B------:R-:W2:Y:S01]  /*16780*/  S2UR UR4, SR_CgaCtaId ;  /* 0x00000000000479c3 */ /* 0x000ea20000008800 */
[----:B------:R-:W-:Y:S01]  /*16790*/  UMOV UR5, 0x400 ;  /* 0x0000040000057882 */ /* 0x000fe20000000000 */
[----:B------:R-:W-:Y:S01]  /*167a0*/  BSSY.RECONVERGENT B0, `(.L_x_4890) ;  /* 0x0000097000007945 */ /* 0x000fe20003800200 */
[----:B------:R-:W3:Y:S01]  /*167b0*/  SHFL.BFLY PT, R5, R174, 0x2, 0x1f ;  /* 0x0c401f00ae057f89 */ /* 0x000ee200000e0000 */
[----:B------:R-:W4:Y:S04]  /*167c0*/  S2R R3, SR_TID.X ;  /* 0x0000000000037919 */ /* 0x000f280000002100 */
        /* <DEDUP_REMOVED lines=11> */
[----:B------:R-:W-:Y:S02]  /*16880*/  LOP3.LUT P5, RZ, R3, 0x4, RZ, 0xc0, !PT ;  /* 0x0000000403ff7812 */ /* 0x000fe400078ac0ff */
[----:B------:R-:W-:Y:S01]  /*16890*/  LOP3.LUT R4, R5, 0x7c00, R4, 0xf8, !PT ;  /* 0x00007c0005047812 */ /* 0x000fe200078ef804 */
[----:B-1----:R-:W-:Y:S01]  /*168a0*/  FADD.FTZ R8, R13, R8 ;  /* 0x000000080d087221 */ /* 0x002fe20000010000 */
[----:B------:R-:W-:Y:S02]  /*168b0*/  LOP3.LUT R9, R9, 0x38, R6, 0xf8, !PT ;  /* 0x0000003809097812 */ /* 0x000fe400078ef806 */
[----:B------:R-:W-:Y:S01]  /*168c0*/  R2P PR, R3, 0x18 ;  /* 0x0000001803007804 */ /* 0x000fe20000000000 */
[----:B------:R-:W1:Y:S01]  /*168d0*/  MUFU.RCP R11, R8 ;  /* 0x00000008000b7308 */ /* 0x000e620000001000 */
[----:B------:R-:W-:Y:S01]  /*168e0*/  SHF.R.U32.HI R6, RZ, 0x1, R3 ;  /* 0x00000001ff067819 */ /* 0x000fe20000011603 */
[----:B--2---:R-:W-:Y:S01]  /*168f0*/  FADD.FTZ R7, R12, R7 ;  /* 0x000000070c077221 */ /* 0x004fe20000010000 */
[----:B------:R-:W-:-:S02]  /*16900*/  SHF.R.U32.HI R5, RZ, 0x2, R3 ;  /* 0x00000002ff057819 */ /* 0x000fc40000011603 */
[----:B------:R-:W-:Y:S02]  /*16910*/  LOP3.LUT P6, RZ, R3, 0x3, RZ, 0xc0, !PT ;  /* 0x0000000303ff7812 */ /* 0x000fe400078cc0ff */
[----:B------:R-:W2:Y:S01]  /*16920*/  LDC.U8 R3, c[0x0][0x548] ;  /* 0x00015200ff037b82 */ /* 0x000ea20000000000 */
[----:B------:R-:W3:Y:S01]  /*16930*/  MUFU.RCP R10, R7 ;  /* 0x00000007000a7308 */ /* 0x000ee20000001000 */
[----:B------:R-:W-:Y:S02]  /*16940*/  FSETP.NE.FTZ.AND P1, PT, R8, RZ, PT ;  /* 0x000000ff0800720b */ /* 0x000fe40003f35000 */
[----:B------:R-:W-:Y:S02]  /*16950*/  LOP3.LUT R4, R4, R9, RZ, 0xfc, !PT ;  /* 0x0000000904047212 */ /* 0x000fe400078efcff */
[----:B------:R-:W-:Y:S02]  /*16960*/  ISETP.NE.AND P2, PT, R156, -0x1, PT ;  /* 0xffffffff9c00780c */ /* 0x000fe40003f45270 */
[----:B------:R-:W-:-:S02]  /*16970*/  FSETP.NE.FTZ.AND P0, PT, R7, RZ, PT ;  /* 0x000000ff0700720b */ /* 0x000fc40003f15000 */
[----:B------:R-:W-:Y:S02]  /*16980*/  LEA R9, R4, UR4, 0x1 ;  /* 0x0000000404097c11 */ /* 0x000fe4000f8e08ff */
[----:B-1----:R-:W-:Y:S02]  /*16990*/  FSEL R11, R11, 1, P1 ;  /* 0x3f8000000b0b7808 */ /* 0x002fe40000800000 */
[----:B------:R-:W-:Y:S01]  /*169a0*/  MOV R4, 0x10 ;  /* 0x0000001000047802 */ /* 0x000fe20000000f00 */
[----:B------:R-:W-:Y:S01]  /*169b0*/  @P1 MUFU.LG2 R8, R8 ;  /* 0x0000000800081308 */ /* 0x000fe20000000c00 */
[----:B------:R-:W-:Y:S01]  /*169c0*/  LOP3.LUT R6, R6, 0x30, RZ, 0xc0, !PT ;  /* 0x0000003006067812 */ /* 0x000fe200078ec0ff */
        /* <DEDUP_REMOVED lines=17> */
[----:B------:R-:W-:Y:S01]  /*16ae0*/  SEL R4, R4, 0xfffffff0, !P5 ;  /* 0xfffffff004047807 */ /* 0x000fe20006800000 */
[----:B------:R-:W1:Y:S01]  /*16af0*/  @P2 LDC.64 R12, c[0x0][0x408] ;  /* 0x00010200ff0c2b82 */ /* 0x000e620000000a00 */
[----:B--2---:R-:W-:Y:S01]  /*16b00*/  ISETP.NE.AND P5, PT, R3, RZ, PT ;  /* 0x000000ff0300720c */ /* 0x004fe20003fa5270 */
[----:B------:R-:W-:Y:S01]  /*16b10*/  FMUL.FTZ R98, R10, R98 ;  /* 0x000000620a627220 */ /* 0x000fe20000410000 */
[----:B------:R-:W-:Y:S01]  /*16b20*/  LOP3.LUT R5, R6, 0x7, R5, 0xf8, !PT ;  /* 0x0000000706057812 */ /* 0x000fe200078ef805 */
        /* <DEDUP_REMOVED lines=16> */
[----:B------:R-:W2:Y:S01]  /*16c30*/  S2R R3, SR_CTAID.Z ;  /* 0x0000000000037919 */ /* 0x000ea20000002700 */
[----:B------:R-:W-:Y:S01]  /*16c40*/  MOV R6, 0x20 ;  /* 0x0000002000067802 */ /* 0x000fe20000000f00 */
[----:B------:R-:W3:Y:S01]  /*16c50*/  @!P2 LDC.64 R10, c[0x0][0x400] ;  /* 0x00010000ff0aab82 */ /* 0x000ee20000000a00 */
[----:B------:R-:W-:Y:S01]  /*16c60*/  F2FP.F16.F32.PACK_AB R96, R97, R96 ;  /* 0x000000606160723e */ /* 0x000fe200000000ff */
[----:B------:R-:W-:Y:S01]  /*16c70*/  IMAD.IADD R19, R4, 0x1, R9 ;  /* 0x0000000104137824 */ /* 0x000fe200078e0209 */
[----:B------:R-:W-:Y:S01]  /*16c80*/  SEL R6, R6, 0xffffffe0, !P3 ;  /* 0xffffffe006067807 */ /* 0x000fe20005800000 */
[----:B------:R-:W4:Y:S01]  /*16c90*/  @P0 MUFU.LG2 R7, R7 ;  /* 0x0000000700070308 */ /* 0x000f220000000c00 */
[----:B------:R-:W-:Y:S01]  /*16ca0*/  F2FP.F16.F32.PACK_AB R98, R99, R98 ;  /* 0x000000626362723e */ /* 0x000fe200000000ff */
[----:B------:R-:W-:Y:S01]  /*16cb0*/  STS [R9], R96 ;  /* 0x0000006009007388 */ /* 0x000fe20000000800 */
[----:B------:R-:W-:Y:S01]  /*16cc0*/  F2FP.F16.F32.PACK_AB R68, R69, R68 ;  /* 0x000000444544723e */ /* 0x000fe200000000ff */
[----:B------:R-:W2:Y:S01]  /*16cd0*/  @!P5 LDC R14, c[0x0][0x3e0] ;  /* 0x0000f800ff0edb82 */ /* 0x000ea20000000800 */
[----:B------:R-:W-:Y:S01]  /*16ce0*/  F2FP.F16.F32.PACK_AB R70, R71, R70 ;  /* 0x000000464746723e */ /* 0x000fe200000000ff */
[----:B------:R5:W-:Y:S01]  /*16cf0*/  STS [R9+0x400], R98 ;  /* 0x0004006209007388 */ /* 0x000be20000000800 */
[----:B------:R-:W-:-:S02]  /*16d00*/  F2FP.F16.F32.PACK_AB R72, R73, R72 ;  /* 0x000000484948723e */ /* 0x000fc400000000ff */
[----:B------:R-:W-:Y:S01]  /*16d10*/  F2FP.F16.F32.PACK_AB R74, R75, R74 ;  /* 0x0000004a4b4a723e */ /* 0x000fe200000000ff */
[----:B------:R-:W-:Y:S01]  /*16d20*/  STS [R19], R68 ;  /* 0x0000004413007388 */ /* 0x000fe20000000800 */
[----:B------:R-:W-:Y:S01]  /*16d30*/  IADD3 R17, PT, PT, R6, R9, RZ ;  /* 0x0000000906117210 */ /* 0x000fe20007ffe0ff */
[----:B------:R-:W2:Y:S01]  /*16d40*/  @P5 LDC R18, c[0x0][0x454] ;  /* 0x00011500ff125b82 */ /* 0x000ea20000000800 */
[C---:B------:R-:W-:Y:S01]  /*16d50*/  IADD3 R15, PT, PT, R9.reuse, 0x40, RZ ;  /* 0x00000040090f7810 */ /* 0x040fe20007ffe0ff */
[----:B------:R1:W-:Y:S01]  /*16d60*/  STS [R19+0x400], R70 ;  /* 0x0004004613007388 */ /* 0x0003e20000000800 */
[----:B------:R-:W-:Y:S02]  /*16d70*/  IADD3 R21, PT, PT, R4, R17, RZ ;  /* 0x0000001104157210 */ /* 0x000fe40007ffe0ff */
[----:B------:R-:W-:Y:S01]  /*16d80*/  @P4 IADD3 R15, PT, PT, R9, -0x40, RZ ;  /* 0xffffffc0090f4810 */ /* 0x000fe20007ffe0ff */
[----:B------:R-:W-:Y:S01]  /*16d90*/  STS [R17], R72 ;  /* 0x0000004811007388 */ /* 0x000fe20000000800 */
[----:B------:R-:W-:Y:S01]  /*16da0*/  F2FP.F16.F32.PACK_AB R76, R77, R76 ;  /* 0x0000004c4d4c723e */ /* 0x000fe200000000ff */
[----:B---3--:R-:W-:Y:S01]  /*16db0*/  @!P2 IMAD.WIDE.U32 R26, R157, R10, RZ ;  /* 0x0000000a9d1aa225 */ /* 0x008fe200078e00ff */
[----:B------:R-:W-:Y:S01]  /*16dc0*/  F2FP.F16.F32.PACK_AB R78, R79, R78 ;  /* 0x0000004e4f4e723e */ /* 0x000fe200000000ff */
[----:B------:R3:W-:Y:S01]  /*16dd0*/  STS [R17+0x400], R74 ;  /* 0x0004004a11007388 */ /* 0x0007e20000000800 */
[----:B------:R-:W-:Y:S01]  /*16de0*/  ISETP.NE.OR P3, PT, R156, -0x1, !P5 ;  /* 0xffffffff9c00780c */ /* 0x000fe20006f65670 */
[----:B------:R-:W-:Y:S01]  /*16df0*/  IMAD.IADD R23, R4, 0x1, R15 ;  /* 0x0000000104177824 */ /* 0x000fe200078e020f */
[----:B------:R-:W-:Y:S01]  /*16e00*/  IADD3 R25, PT, PT, R6, R15, RZ ;  /* 0x0000000f06197210 */ /* 0x000fe20007ffe0ff */
[----:B------:R-:W-:Y:S01]  /*16e10*/  STS [R21], R76 ;  /* 0x0000004c15007388 */ /* 0x000fe20000000800 */
[----:B------:R-:W-:Y:S01]  /*16e20*/  F2FP.F16.F32.PACK_AB R80, R81, R80 ;  /* 0x000000505150723e */ /* 0x000fe200000000ff */
[----:B----4-:R-:W-:Y:S01]  /*16e30*/  @P0 FMUL.FTZ R7, R7, 0.69314718246459960938 ;  /* 0x3f31721807070820 */ /* 0x010fe20000410000 */
[----:B------:R-:W-:Y:S01]  /*16e40*/  F2FP.F16.F32.PACK_AB R82, R83, R82 ;  /* 0x000000525352723e */ /* 0x000fe200000000ff */
[----:B------:R4:W-:Y:S01]  /*16e50*/  STS [R21+0x400], R78 ;  /* 0x0004004e15007388 */ /* 0x0009e20000000800 */
[----:B------:R-:W-:-:S02]  /*16e60*/  F2FP.F16.F32.PACK_AB R84, R85, R84 ;  /* 0x000000545554723e */ /* 0x000fc400000000ff */
[----:B------:R-:W-:Y:S01]  /*16e70*/  F2FP.F16.F32.PACK_AB R86, R87, R86 ;  /* 0x000000565756723e */ /* 0x000fe200000000ff */
[----:B-----5:R-:W2:Y:S01]  /*16e80*/  S2R R9, SR_TID.X ;  /* 0x0000000000097919 */ /* 0x020ea20000002100 */
[----:B------:R-:W-:Y:S02]  /*16e90*/  F2FP.F16.F32.PACK_AB R92, R93, R92 ;  /* 0x0000005c5d5c723e */ /* 0x000fe400000000ff */
[----:B------:R-:W-:Y:S01]  /*16ea0*/  F2FP.F16.F32.PACK_AB R94, R95, R94 ;  /* 0x0000005e5f5e723e */ /* 0x000fe200000000ff */
[----:B------:R-:W-:Y:S01]  /*16eb0*/  STS [R15], R80 ;  /* 0x000000500f007388 */ /* 0x000fe20000000800 */
[----:B-1----:R-:W1:Y:S01]  /*16ec0*/  @P1 LDC R19, c[0x0][0x458] ;  /* 0x00011600ff131b82 */ /* 0x002e620000000800 */
[----:B------:R-:W-:Y:S02]  /*16ed0*/  F2FP.F16.F32.PACK_AB R90, R91, R90 ;  /* 0x0000005a5b5a723e */ /* 0x000fe400000000ff */
[----:B------:R2:W-:Y:S01]  /*16ee0*/  STS [R15+0x400], R82 ;  /* 0x000400520f007388 */ /* 0x0005e20000000800 */
[----:B------:R-:W-:-:S03]  /*16ef0*/  MOV R6, 0x7f800000 ;  /* 0x7f80000000067802 */ /* 0x000fc60000000f00 */
[----:B------:R1:W-:Y:S01]  /*16f00*/  STS [R23], R84 ;  /* 0x0000005417007388 */ /* 0x0003e20000000800 */
[----:B---3--:R-:W3:Y:S03]  /*16f10*/  @P0 LDC R17, c[0x0][0x458] ;  /* 0x00011600ff110b82 */ /* 0x008ee60000000800 */
[----:B------:R1:W-:Y:S04]  /*16f20*/  STS [R23+0x400], R86 ;  /* 0x0004005617007388 */ /* 0x0003e80000000800 */
[----:B------:R1:W-:Y:S01]  /*16f30*/  STS [R25], R92 ;  /* 0x0000005c19007388 */ /* 0x0003e20000000800 */
[----:B----4-:R-:W-:Y:S01]  /*16f40*/  IADD3 R21, PT, PT, R4, R25, RZ ;  /* 0x0000001904157210 */ /* 0x010fe20007ffe0ff */
        /* <DEDUP_REMOVED lines=8> */
[----:B--2---:R-:W-:Y:S01]  /*16fd0*/  @!P5 IMAD R15, R157, R14, R3 ;  /* 0x0000000e9d0fd224 */ /* 0x004fe200078e0203 */
[----:B------:R4:W-:Y:S01]  /*16fe0*/  STS [R21+0x400], R90 ;  /* 0x0004005a15007388 */ /* 0x0009e20000000800 */
[----:B-1----:R-:W-:-:S02]  /*16ff0*/  @P1 FFMA.FTZ R12, R2, R19, R13 ;  /* 0x00000013020c1223 */ /* 0x002fc4000001000d */
[----:B------:R-:W-:Y:S02]  /*17000*/  @!P5 IMAD R15, R15, R16, RZ ;  /* 0x000000100f0fd224 */ /* 0x000fe400078e02ff */
[----:B---3--:R-:W-:Y:S01]  /*17010*/  @P0 FFMA.FTZ R6, R0, R17, R7 ;  /* 0x0000001100060223 */ /* 0x008fe20000010007 */
[----:B------:R-:W-:Y:S01]  /*17020*/  @P5 IMAD R15, R3, R18, R156 ;  /* 0x00000012030f5224 */ /* 0x000fe200078e029c */
[----:B------:R-:W-:Y:S06]  /*17030*/  BAR.SYNC.DEFER_BLOCKING 0x0 ;  /* 0x0000000000007b1d */ /* 0x000fec0000010000 */
[----:B----4-:R-:W-:Y:S05]  /*17040*/  @P6 BRA `(.L_x_4891) ;  /* 0x0000000000306947 */ /* 0x010fea0003800000 */
[----:B------:R-:W1:Y:S01]  /*17050*/  LDCU.64 UR4, c[0x0][0x420] ;  /* 0x00008400ff0477ac */ /* 0x000e620008000a00 */
[----:B------:R-:W-:Y:S02]  /*17060*/  IMAD.IADD R8, R158, 0x1, R15 ;  /* 0x000000019e087824 */ /* 0x000fe400078e020f */
[----:B------:R-:W-:Y:S02]  /*17070*/  IMAD.IADD R0, R159, 0x1, -R158 ;  /* 0x000000019f007824 */ /* 0x000fe400078e0a9e */
        /* <DEDUP_REMOVED lines=9> */
.L_x_4891:
[----:B------:R-:W-:Y:S05]  /*17110*/  BSYNC.RECONVERGENT B0 ;  /* 0x0000000000007941 */ /* 0x000fea0003800200 */
.L_x_4890:
[----:B------:R-:W2:Y:S01]  /*17120*/  LDCU UR4, c[0x0][0x440] ;  /* 0x00008800ff0477ac */ /* 0x000ea20008000800 */
[----:B------:R-:W-:Y:S01]  /*17130*/  IMAD.IADD R0, R159, 0x1, -R158 ;  /* 0x000000019f007824 */ /* 0x000fe200078e0a9e */
[----:B------:R-:W-:Y:S01]  /*17140*/  SHF.R.U32.HI R5, RZ, 0x3, R9 ;  /* 0x00000003ff057819 */ /* 0x000fe20000011609 */
[----:B------:R-:W-:Y:S01]  /*17150*/  IMAD.MOV.U32 R16, RZ, RZ, R100 ;  /* 0x000000ffff107224 */ /* 0x000fe200078e0064 */
[----:B------:R-:W3:Y:S01]  /*17160*/  LDCU.64 UR8, c[0x0][0x408] ;  /* 0x00008100ff0877ac */ /* 0x000ee20008000a00 */
[----:B------:R-:W-:Y:S01]  /*17170*/  MOV R17, RZ ;  /* 0x000000ff00117202 */ /* 0x000fe20000000f00 */
[----:B------:R-:W-:Y:S01]  /*17180*/  @P2 IMAD.MOV.U32 R26, RZ, RZ, R10 ;  /* 0x000000ffff1a2224 */ /* 0x000fe200078e000a */
[----:B-1----:R-:W1:Y:S01]  /*17190*/  LDS.128 R12, [R166] ;  /* 0x00000000a60c7984 */ /* 0x002e620000000c00 */
[----:B------:R-:W-:Y:S03]  /*171a0*/  BSSY.RECONVERGENT B0, `(.L_x_4892) ;  /* 0x0000023000007945 */ /* 0x000fe60003800200 */
[----:B------:R4:W1:Y:S01]  /*171b0*/  LDS.128 R8, [R166+0x1800] ;  /* 0x00180000a6087984 */ /* 0x0008620000000c00 */
[----:B--2---:R-:W-:Y:S01]  /*171c0*/  ISETP.GE.AND P1, PT, R100, UR4, PT ;  /* 0x0000000464007c0c */ /* 0x004fe2000bf26270 */
[----:B------:R-:W2:Y:S03]  /*171d0*/  LDCU.64 UR4, c[0x0][0x410] ;  /* 0x00008200ff0477ac */ /* 0x000ea60008000a00 */
[-C--:B------:R-:W-:Y:S01]  /*171e0*/  ISETP.GE.OR P0, PT, R5, R0.reuse, P1 ;  /* 0x000000000500720c */ /* 0x080fe20000f06670 */
[----:B---3--:R-:W-:Y:S01]  /*171f0*/  IMAD.WIDE.U32 R16, R158, UR8, R16 ;  /* 0x000000089e107c25 */ /* 0x008fe2000f8e0010 */
[----:B------:R-:W-:-:S02]  /*17200*/  ISETP.GE.OR P3, PT, R169, R0, P1 ;  /* 0x00000000a900720c */ /* 0x000fc40000f66670 */
[----:B------:R-:W-:Y:S01]  /*17210*/  ISETP.GE.OR P4, PT, R168, R0, P1 ;  /* 0x00000000a800720c */ /* 0x000fe20000f86670 */
        /* <DEDUP_REMOVED lines=27> */
.L_x_4893:
[----:B------:R-:W-:Y:S05]  /*173d0*/  BSYNC.RECONVERGENT B0 ;  /* 0x0000000000007941 */ /* 0x000fea0003800200 */
.L_x_4892:
[----:B----4-:R-:W3:Y:S01]  /*173e0*/  LDS.128 R164, [R166+0x1000] ;  /* 0x00100000a6a47984 */ /* 0x010ee20000000c00 */
        /* <DEDUP_REMOVED lines=14> */
.L_x_4895:
[----:B------:R-:W-:Y:S05]  /*174d0*/  BSYNC.RECONVERGENT B0 ;  /* 0x0000000000007941 */ /* 0x000fea0003800200 */
.L_x_4894:
        /* <DEDUP_REMOVED lines=14> */
.L_x_4896:
        /* <DEDUP_REMOVED lines=12> */
.L_x_7174:


//--------------------- .text._ZN5flash24flash_fwd_splitkv_kernelI23Flash_fwd_kernel_traitsILi64ELi64ELi128ELi4ELb0ELb0EN7cutlass6half_tE19Flash_kernel_traitsILi64ELi64ELi128ELi4ES3_EELb1ELb0ELb0ELb0ELb0ELb1ELb0ELb1EEEvNS_16Flash_fwd_paramsE --------------------------
	.section	.text._ZN5flash24flash_fwd_splitkv_kernelI23Flash_fwd_kernel_traitsILi64ELi64ELi128ELi4ELb0ELb0EN7cutlass6half_tE19Flash_kernel_traitsILi64ELi64ELi128ELi4ES3_EELb1ELb0ELb0ELb0ELb0ELb1ELb0ELb1EEEvNS_16Flash_fwd_paramsE,"ax",@progbits
	.align	128
        .global         _ZN5flash24flash_fwd_splitkv_kernelI23Flash_fwd_kernel_traitsILi64ELi64ELi128ELi4ELb0ELb0EN7cutlass6half_tE19Flash_kernel_traitsILi64ELi64ELi128ELi4ES3_EELb1ELb0ELb0ELb0ELb0ELb1ELb0ELb1EEEvNS_16Flash_fwd_paramsE
        .type           _ZN5flash24flash_fwd_splitkv_kernelI23Flash_fwd_kernel_traitsILi64ELi64ELi128ELi4ELb0ELb0EN7cutlass6half_tE19Flash_kernel_traitsILi64ELi64ELi128ELi4ES3_EELb1ELb0ELb0ELb0ELb0ELb1ELb0ELb1EEEvNS_16Flash_fwd_paramsE,@function
        .size           _ZN5flash24flash_fwd_splitkv_kernelI23Flash_fwd_kernel_traitsILi64ELi64ELi128ELi4ELb0ELb0EN7cutlass6half_tE19Flash_kernel_traitsILi64ELi64ELi128ELi4ES3_EELb1ELb0ELb0ELb0ELb0ELb1ELb0ELb1EEEvNS_16Flash_fwd_paramsE,(.L_x_7175 - _ZN5flash24flash_fwd_splitkv_kernelI23Flash_fwd_kernel_traitsILi64ELi64ELi128ELi4ELb0ELb0EN7cutlass6half_tE19Flash_kernel_traitsILi64ELi64ELi128ELi4ES3_EELb1ELb0ELb0ELb0ELb0ELb1ELb0ELb1EEEvNS_16Flash_fwd_paramsE)
        .other          _ZN5flash24flash_fwd_splitkv_kernelI23Flash_fwd_kernel_traitsILi64ELi64ELi128ELi4ELb0ELb0EN7cutlass6half_tE19Flash_kernel_traitsILi64ELi64ELi128ELi4ES3_EELb1ELb0ELb0ELb0ELb0ELb1ELb0ELb1EEEvNS_16Flash_fwd_paramsE,@"STO_CUDA_ENTRY STV_DEFAULT"
_ZN5flash24flash_fwd_splitkv_kernelI23Flash_fwd_kernel_traitsILi64ELi64ELi128ELi4ELb0ELb0EN7cutlass6half_tE19Flash_kernel_traitsILi64ELi64ELi128ELi4ES3_EELb1ELb0ELb0ELb0ELb0ELb1ELb0ELb1EEEvNS_16Flash_fwd_paramsE:
.text._ZN5flash24flash_fwd_splitkv_kernelI23Flash_fwd_kernel_traitsILi64ELi64ELi128ELi4ELb0ELb0EN7cutlass6half_tE19Flash_kernel_traitsILi64ELi64ELi128ELi4ES3_EELb1ELb0ELb0ELb0ELb0ELb1ELb0ELb1EEEvNS_16Flash_fwd_paramsE:
        /* <DEDUP_REMOVED lines=51> */
.L_x_4897:
        /* <DEDUP_REMOVED lines=83> */
.L_x_4900:
[----:B------:R-:W-:Y:S05]  /*0860*/  BSYNC.RECONVERGENT B0 ;  /* 0x0000000000007941 */ /* 0x000fea0003800200 */
.L_x_4899:
        /* <DEDUP_REMOVED lines=14> */
.L_x_4902:
[----:B------:R-:W-:Y:S05]  /*0950*/  BSYNC.RECONVERGENT B0 ;  /* 0x0000000000007941 */ /* 0x000fea0003800200 */
.L_x_4901:
        /* <DEDUP_REMOVED lines=13> */
.L_x_4904:
[----:B------:R-:W-:Y:S05]  /*0a30*/  BSYNC.RECONVERGENT B0 ;  /* 0x0000000000007941 */ /* 0x000fea0003800200 */
.L_x_4903:
        /* <DEDUP_REMOVED lines=20> */
.L_x_4898:
        /* <DEDUP_REMOVED lines=11> */
.L_x_4905:
[----:B------:R-:W-:Y:S05]  /*0c30*/  BRA.U !UP0, `(.L_x_4906) ;  /* 0x00000005089c7547 */ /* 0x000fea000b800000 */
[----:B------:R-:W2:Y:S01]  /*0c40*/  LDC R5, c[0x0][0x4f0] ;  /* 0x00013c00ff057b82 */ /* 0x000ea20000000800 */
[----:B------:R-:W-:Y:S01]  /*0c50*/  LEA R4, R61, 0xffffff80, 0x7 ;  /* 0xffffff803d047811 */ /* 0x000fe200078e38ff */
[----:B------:R-:W3:Y:S03]  /*0c60*/  LDCU.64 UR4, c[0x0][0x4e8] ;  /* 0x00009d00ff0477ac */ /* 0x000ee60008000a00 */
[----:B------:R-:W-:Y:S01]  /*0c70*/  IABS R2, R4 ;  /* 0x0000000400027213 */ /* 0x000fe20000000000 */
        /* <DEDUP_REMOVED lines=33> */
[----:B------:R-:W-:Y:S01]  /*0e90*/  IMAD.MOV R3, RZ, RZ, -R3 ;  /* 0x000000ffff037224 */ /* 0x000fe200078e0a03 */
[----:B----4-:R-:W-:Y:S01]  /*0ea0*/  MOV R75, UR15 ;  /* 0x0000000f004b7c02 */ /* 0x010fe20008000f00 */
[----:B------:R-:W-:Y:S02]  /*0eb0*/  IMAD.U32 R74, RZ, RZ, UR14 ;  /* 0x0000000eff4a7e24 */ /* 0x000fe4000f8e00ff */
        /* <DEDUP_REMOVED lines=8> */
[----:B--2---:R-:W-:Y:S01]  /*0f40*/  IADD3 R6, PT, PT, RZ, -R13, RZ ;  /* 0x8000000dff067210 */ /* 0x004fe20007ffe0ff */
[----:B------:R-:W-:-:S04]  /*0f50*/  IMAD.MOV.U32 R12, RZ, RZ, RZ ;  /* 0x000000ffff0c7224 */ /* 0x000fc800078e00ff */
        /* <DEDUP_REMOVED lines=11> */
[-C--:B------:R-:W-:Y:S02]  /*1010*/  LOP3.LUT R2, R0, R7.reuse, RZ, 0x3c, !PT ;  /* 0x0000000700027212 */ /* 0x080fe400078e3cff */
[----:B------:R-:W-:Y:S02]  /*1020*/  LOP3.LUT R7, RZ, R7, RZ, 0x33, !PT ;  /* 0x00000007ff077212 */ /* 0x000fe400078e33ff */
[----:B------:R-:W-:-:S07]  /*1030*/  ISETP.GE.AND P4, PT, R2, RZ, PT ;  /* 0x000000ff0200720c */ /* 0x000fce0003f86270 */
[----:B------:R-:W-:-:S05]  /*1040*/  @P1 VIADD R6, R6, 0x1 ;  /* 0x0000000106061836 */ /* 0x000fca0000000000 */
[----:B------:R-:W-:-:S04]  /*1050*/  MOV R10, R6 ;  /* 0x00000006000a7202 */ /* 0x000fc80000000f00 */
[----:B------:R-:W-:Y:S02]  /*1060*/  @!P4 IADD3 R10, PT, PT, -R10, RZ, RZ ;  /* 0x000000ff0a0ac210 */ /* 0x000fe40007ffe1ff */
        /* <DEDUP_REMOVED lines=13> */
[----:B------:R-:W-:Y:S01]  /*1140*/  IMAD R8, R5, R74, RZ ;  /* 0x0000004a05087224 */ /* 0x000fe200078e02ff */
[----:B------:R-:W-:Y:S01]  /*1150*/  SEL R9, R7, R10, !P2 ;  /* 0x0000000a07097207 */ /* 0x000fe20005000000 */
[----:B------:R-:W-:-:S04]  /*1160*/  IMAD.WIDE.U32 R14, R4, R74, R14 ;  /* 0x0000004a040e7225 */ /* 0x000fc800078e000e */
[C---:B------:R-:W-:Y:S02]  /*1170*/  IMAD R8, R4.reuse, R75, R8 ;  /* 0x0000004b04087224 */ /* 0x040fe400078e0208 */
[----:B--2---:R-:W-:Y:S01]  /*1180*/  IMAD.U32 R2, RZ, RZ, UR4 ;  /* 0x00000004ff027e24 */ /* 0x004fe2000f8e00ff */
[----:B------:R-:W-:Y:S01]  /*1190*/  MOV R3, UR5 ;  /* 0x0000000500037c02 */ /* 0x000fe20008000f00 */
[----:B------:R-:W-:Y:S02]  /*11a0*/  IMAD.IADD R15, R15, 0x1, R8 ;  /* 0x000000010f0f7824 */ /* 0x000fe400078e0208 */
        /* <DEDUP_REMOVED lines=8> */
[C---:B------:R-:W-:Y:S02]  /*1230*/  IMAD R8, R9.reuse, UR9, R8 ;  /* 0x0000000909087c24 */ /* 0x040fe4000f8e0208 */
[C---:B------:R-:W-:Y:S02]  /*1240*/  IMAD R4, R9.reuse, UR11, R4 ;  /* 0x0000000b09047c24 */ /* 0x040fe4000f8e0204 */
[----:B------:R-:W-:Y:S01]  /*1250*/  IMAD.WIDE.U32 R16, R9, UR10, R12 ;  /* 0x0000000a09107c25 */ /* 0x000fe2000f8e000c */
[----:B------:R-:W-:-:S03]  /*1260*/  IADD3 R8, PT, PT, R15, R8, RZ ;  /* 0x000000080f087210 */ /* 0x000fc60007ffe0ff */
[----:B------:R-:W-:Y:S01]  /*1270*/  IMAD.MOV.U32 R12, RZ, RZ, R14 ;  /* 0x000000ffff0c7224 */ /* 0x000fe200078e000e */
[----:B------:R-:W-:Y:S02]  /*1280*/  IADD3 R9, PT, PT, R17, R4, RZ ;  /* 0x0000000411097210 */ /* 0x000fe40007ffe0ff */
[----:B------:R-:W-:Y:S01]  /*1290*/  MOV R14, R16 ;  /* 0x00000010000e7202 */ /* 0x000fe20000000f00 */
[----:B------:R-:W-:Y:S06]  /*12a0*/  BRA `(.L_x_4907) ;  /* 0x0000000400607947 */ /* 0x000fec0003800000 */
.L_x_4906:
        /* <DEDUP_REMOVED lines=15> */
.L_x_4908:
[----:B------:R-:W2:Y:S01]  /*13a0*/  LDC.64 R74, c[0x0][0x3b8] ;  /* 0x0000ee00ff4a7b82 */ /* 0x000ea20000000a00 */
[----:B------:R-:W-:-:S05]  /*13b0*/  IADD3 R2, PT, PT, R4, R5, RZ ;  /* 0x0000000504027210 */ /* 0x000fca0007ffe0ff */
[C---:B--2---:R-:W-:Y:S02]  /*13c0*/  IMAD R13, R2.reuse, R75, RZ ;  /* 0x0000004b020d7224 */ /* 0x044fe400078e02ff */
[----:B------:R-:W-:-:S05]  /*13d0*/  IMAD.WIDE.U32 R2, R2, R74, RZ ;  /* 0x0000004a02027225 */ /* 0x000fca00078e00ff */
[----:B------:R-:W-:Y:S02]  /*13e0*/  IADD3 R13, PT, PT, R3, R13, RZ ;  /* 0x0000000d030d7210 */ /* 0x000fe40007ffe0ff */
[----:B------:R-:W-:Y:S02]  /*13f0*/  MOV R12, R2 ;  /* 0x00000002000c7202 */ /* 0x000fe40000000f00 */
.L_x_4909:
        /* <DEDUP_REMOVED lines=14> */
.L_x_4910:
[----:B------:R-:W2:Y:S01]  /*14e0*/  LDC.64 R2, c[0x0][0x3c0] ;  /* 0x0000f000ff027b82 */ /* 0x000ea20000000a00 */
[----:B------:R-:W-:-:S05]  /*14f0*/  IADD3 R4, PT, PT, R4, R5, RZ ;  /* 0x0000000504047210 */ /* 0x000fca0007ffe0ff */
[C---:B--2---:R-:W-:Y:S02]  /*1500*/  IMAD R15, R4.reuse, R3, RZ ;  /* 0x00000003040f7224 */ /* 0x044fe400078e02ff */
[----:B------:R-:W-:-:S05]  /*1510*/  IMAD.WIDE.U32 R4, R4, R2, RZ ;  /* 0x0000000204047225 */ /* 0x000fca00078e00ff */
[----:B------:R-:W-:Y:S02]  /*1520*/  IADD3 R15, PT, PT, R5, R15, RZ ;  /* 0x0000000f050f7210 */ /* 0x000fe40007ffe0ff */
[----:B------:R-:W-:-:S07]  /*1530*/  MOV R14, R4 ;  /* 0x00000004000e7202 */ /* 0x000fce0000000f00 */
.L_x_4911:
[----:B-1----:R-:W1:Y:S01]  /*1540*/  LDC R7, c[0x0][0x3e8] ;  /* 0x0000fa00ff077b82 */ /* 0x002e620000000800 */
[----:B------:R-:W-:Y:S02]  /*1550*/  MOV R8, RZ ;  /* 0x000000ff00087202 */ /* 0x000fe40000000f00 */
[----:B------:R-:W-:Y:S02]  /*1560*/  CS2R R158, SRZ ;  /* 0x00000000009e7805 */ /* 0x000fe4000001ff00 */
[----:B------:R-:W-:Y:S02]  /*1570*/  MOV R18, R12 ;  /* 0x0000000c00127202 */ /* 0x000fe40000000f00 */
[----:B------:R-:W-:Y:S02]  /*1580*/  MOV R19, R13 ;  /* 0x0000000d00137202 */ /* 0x000fe40000000f00 */
[----:B-1----:R-:W-:Y:S02]  /*1590*/  IABS R4, R7 ;  /* 0x0000000700047213 */ /* 0x002fe40000000000 */
[----:B------:R-:W-:-:S02]  /*15a0*/  ISETP.NE.AND P2, PT, R7, RZ, PT ;  /* 0x000000ff0700720c */ /* 0x000fc40003f45270 */
        /* <DEDUP_REMOVED lines=38> */
[----:B------:R-:W-:Y:S01]  /*1810*/  IADD3 R8, PT, PT, R17, R5, RZ ;  /* 0x0000000511087210 */ /* 0x000fe20007ffe0ff */
[----:B------:R-:W-:-:S07]  /*1820*/  IMAD.IADD R9, R15, 0x1, R9 ;  /* 0x000000010f097824 */ /* 0x000fce00078e0209 */
.L_x_4907:
        /* <DEDUP_REMOVED lines=34> */
[----:B------:R-:W-:Y:S01]  /*1a50*/  IMAD.WIDE.U32 R16, R130, R74, R16 ;  /* 0x0000004a82107225 */ /* 0x000fe200078e0010 */
[----:B------:R-:W-:-:S03]  /*1a60*/  SHF.L.U32 R74, R74, 0x4, RZ ;  /* 0x000000044a4a7819 */ /* 0x000fc600000006ff */
[----:B------:R-:W-:-:S04]  /*1a70*/  IMAD.WIDE.U32 R4, R0, UR10, R4 ;  /* 0x0000000a00047c25 */ /* 0x000fc8000f8e0004 */
[----:B------:R-:W-:-:S04]  /*1a80*/  IMAD.WIDE.U32 R14, R130, R2, R14 ;  /* 0x00000002820e7225 */ /* 0x000fc800078e000e */
[----:B------:R-:W-:-:S04]  /*1a90*/  IMAD.WIDE.U32 R8, R11, 0x40, R130 ;  /* 0x000000400b087825 */ /* 0x000fc800078e0082 */
[----:B------:R-:W-:Y:S01]  /*1aa0*/  IMAD R85, R130, R75, R17 ;  /* 0x0000004b82557224 */ /* 0x000fe200078e0211 */
[C---:B------:R-:W-:Y:S01]  /*1ab0*/  LOP3.LUT R75, R67.reuse, 0x1c0, RZ, 0xc0, !PT ;  /* 0x000001c0434b7812 */ /* 0x040fe200078ec0ff */
[----:B------:R-:W-:Y:S01]  /*1ac0*/  IMAD R17, R0, UR11, R5 ;  /* 0x0000000b00117c24 */ /* 0x000fe2000f8e0205 */
[----:B------:R-:W-:Y:S01]  /*1ad0*/  LOP3.LUT R67, R67, 0x200, RZ, 0xc0, !PT ;  /* 0x0000020043437812 */ /* 0x000fe200078ec0ff */
[----:B------:R-:W-:Y:S01]  /*1ae0*/  IMAD R81, R130, R3, R15 ;  /* 0x0000000382517224 */ /* 0x000fe200078e020f */
[----:B------:R-:W-:Y:S01]  /*1af0*/  SHF.R.S32.HI R3, RZ, 0x1f, R72 ;  /* 0x0000001fff037819 */ /* 0x000fe20000011448 */
[----:B------:R-:W-:Y:S01]  /*1b00*/  IMAD R0, R9, R132, RZ ;  /* 0x0000008409007224 */ /* 0x000fe200078e02ff */
[----:B------:R-:W-:Y:S01]  /*1b10*/  SHF.L.U64.HI R85, R16, 0x1, R85 ;  /* 0x0000000110557819 */ /* 0x000fe20000010255 */
[C---:B------:R-:W-:Y:S01]  /*1b20*/  IMAD.SHL.U32 R82, R14.reuse, 0x2, RZ ;  /* 0x000000020e527824 */ /* 0x040fe200078e00ff */
[----:B------:R-:W-:Y:S01]  /*1b30*/  SHF.L.U64.HI R81, R14, 0x1, R81 ;  /* 0x000000010e517819 */ /* 0x000fe20000010251 */
[----:B------:R-:W-:Y:S01]  /*1b40*/  IMAD R5, R8, R133, R0 ;  /* 0x0000008508057224 */ /* 0x000fe200078e0200 */
[----:B------:R-:W-:Y:S01]  /*1b50*/  LEA.HI R0, R3, R72, RZ, 0x7 ;  /* 0x0000004803007211 */ /* 0x000fe200078f38ff */
[----:B------:R-:W-:Y:S01]  /*1b60*/  IMAD.SHL.U32 R2, R68, 0x4, RZ ;  /* 0x0000000444027824 */ /* 0x000fe200078e00ff */
[----:B------:R-:W-:Y:S01]  /*1b70*/  IADD3 R82, P0, PT, R82, UR4, RZ ;  /* 0x0000000452527c10 */ /* 0x000fe2000ff1e0ff */
[----:B------:R-:W-:Y:S01]  /*1b80*/  IMAD.SHL.U32 R84, R16, 0x2, RZ ;  /* 0x0000000210547824 */ /* 0x000fe200078e00ff */
[----:B------:R-:W-:Y:S01]  /*1b90*/  SHF.R.S32.HI R0, RZ, 0x7, R0 ;  /* 0x00000007ff007819 */ /* 0x000fe20000011400 */
[----:B------:R-:W-:Y:S01]  /*1ba0*/  IMAD.MOV.U32 R16, RZ, RZ, R4 ;  /* 0x000000ffff107224 */ /* 0x000fe200078e0004 */
[----:B------:R-:W-:Y:S01]  /*1bb0*/  IADD3.X R81, PT, PT, R81, UR5, RZ, P0, !PT ;  /* 0x0000000551517c10 */ /* 0x000fe200087fe4ff */
[----:B------:R-:W-:Y:S01]  /*1bc0*/  IMAD.MOV.U32 R156, RZ, RZ, R82 ;  /* 0x000000ffff9c7224 */ /* 0x000fe200078e0052 */
[----:B------:R-:W-:Y:S01]  /*1bd0*/  ISETP.GE.AND P0, PT, R0, R61, PT ;  /* 0x0000003d0000720c */ /* 0x000fe20003f06270 */
[----:B------:R-:W-:Y:S01]  /*1be0*/  IMAD.WIDE.U32 R132, R8, R132, R16 ;  /* 0x0000008408847225 */ /* 0x000fe200078e0010 */
[----:B------:R-:W-:-:S02]  /*1bf0*/  LOP3.LUT R2, R2, 0x1c, RZ, 0xc0, !PT ;  /* 0x0000001c02027812 */ /* 0x000fc400078ec0ff */
[----:B---3--:R-:W-:Y:S01]  /*1c00*/  IADD3 R84, P1, PT, R84, UR8, RZ ;  /* 0x0000000854547c10 */ /* 0x008fe2000ff3e0ff */
[----:B------:R-:W-:Y:S01]  /*1c10*/  IMAD.IADD R80, R133, 0x1, R5 ;  /* 0x0000000185507824 */ /* 0x000fe200078e0205 */
[----:B------:R-:W-:Y:S01]  /*1c20*/  LOP3.LUT R66, R75, 0x8, R126, 0xf8, !PT ;  /* 0x000000084b427812 */ /* 0x000fe200078ef87e */
[----:B------:R-:W-:Y:S01]  /*1c30*/  IMAD R121, R130, R13, R2 ;  /* 0x0000000d82797224 */ /* 0x000fe200078e0202 */
[----:B------:R-:W-:Y:S02]  /*1c40*/  IADD3.X R85, PT, PT, R85, UR9, RZ, P1, !PT ;  /* 0x0000000955557c10 */ /* 0x000fe40008ffe4ff */
[----:B------:R-:W-:Y:S01]  /*1c50*/  LOP3.LUT R66, R66, 0x38, R69, 0x78, !PT ;  /* 0x0000003842427812 */ /* 0x000fe200078e7845 */
[--C-:B------:R-:W-:Y:S01]  /*1c60*/  IMAD.IADD R119, R2, 0x1, R121.reuse ;  /* 0x0000000102777824 */ /* 0x100fe200078e0279 */
[----:B------:R-:W-:Y:S01]  /*1c70*/  SHF.R.S32.HI R106, RZ, 0x1f, R121 ;  /* 0x0000001fff6a7819 */ /* 0x000fe20000011479 */
[----:B------:R-:W-:Y:S01]  /*1c80*/  IMAD.MOV.U32 R155, RZ, RZ, R85 ;  /* 0x000000ffff9b7224 */ /* 0x000fe200078e0055 */
[----:B------:R-:W-:-:S02]  /*1c90*/  MOV R154, R84 ;  /* 0x00000054009a7202 */ /* 0x000fc40000000f00 */
[----:B------:R-:W-:Y:S02]  /*1ca0*/  SHF.R.S32.HI R105, RZ, 0x1f, R119 ;  /* 0x0000001fff697819 */ /* 0x000fe40000011477 */
        /* <DEDUP_REMOVED lines=121> */
.L_x_4950:
        /* <DEDUP_REMOVED lines=17> */
[----:B------:R-:W2:Y:S01]  /*2550*/  @!P4 LDG.E.128 R24, desc[UR6][R86.64] ;  /* 0x000000065618c981 */ /* 0x000ea2000c1e1d00 */
[----:B------:R-:W-:Y:S01]  /*2560*/  @!P4 IMAD.MOV.U32 R83, RZ, RZ, R81 ;  /* 0x000000ffff53c224 */ /* 0x000fe200078e0051 */
[C---:B------:R-:W-:Y:S02]  /*2570*/  ISETP.GE.OR P0, PT, R122.reuse, R107, P2 ;  /* 0x0000006b7a00720c */ /* 0x040fe40001706670 */
[----:B------:R-:W-:Y:S02]  /*2580*/  LOP3.LUT R63, R63, 0xfffffffe, RZ, 0xc0, !PT ;  /* 0xfffffffe3f3f7812 */ /* 0x000fe400078ec0ff */
[----:B----4-:R-:W5:Y:S01]  /*2590*/  @!P6 LDC.64 R20, c[0x0][0x3c0] ;  /* 0x0000f000ff14eb82 */ /* 0x010f620000000a00 */
        /* <DEDUP_REMOVED lines=153> */
.L_x_4914:
        /* <DEDUP_REMOVED lines=70> */
.L_x_4918:
[----:B------:R-:W-:Y:S05]  /*3390*/  BSYNC.RECONVERGENT B0 ;  /* 0x0000000000007941 */ /* 0x000fea0003800200 */
.L_x_4917:
        /* <DEDUP_REMOVED lines=54> */
.L_x_4920:
[----:B------:R-:W-:Y:S05]  /*3700*/  BSYNC.RECONVERGENT B0 ;  /* 0x0000000000007941 */ /* 0x000fea0003800200 */
.L_x_4919:
        /* <DEDUP_REMOVED lines=60> */
.L_x_4922:
[----:B------:R-:W-:Y:S05]  /*3ad0*/  BSYNC.RECONVERGENT B0 ;  /* 0x0000000000007941 */ /* 0x000fea0003800200 */
.L_x_4921:
        /* <DEDUP_REMOVED lines=62> */
.L_x_4924:
[----:B------:R-:W-:Y:S05]  /*3ec0*/  BSYNC.RECONVERGENT B0 ;  /* 0x0000000000007941 */ /* 0x000fea0003800200 */
.L_x_4923:
        /* <DEDUP_REMOVED lines=62> */
.L_x_4926:
[----:B------:R-:W-:Y:S05]  /*42b0*/  BSYNC.RECONVERGENT B0 ;  /* 0x0000000000007941 */ /* 0x000fea0003800200 */
.L_x_4925:
        /* <DEDUP_REMOVED lines=62> */
.L_x_4928:
[----:B------:R-:W-:Y:S05]  /*46a0*/  BSYNC.RECONVERGENT B0 ;  /* 0x0000000000007941 */ /* 0x000fea0003800200 */
.L_x_4927:
        /* <DEDUP_REMOVED lines=62> */
.L_x_4930:
[----:B------:R-:W-:Y:S05]  /*4a90*/  BSYNC.RECONVERGENT B0 ;  /* 0x0000000000007941 */ /* 0x000fea0003800200 */
.L_x_4929:
        /* <DEDUP_REMOVED lines=9> */
[----:B------:R-:W1:Y:S01]  /*4b30*/  @!P0 LDG.E.64 R6, desc[UR6][R6.64] ;  /* 0x0000000606068981 */ /* 0x000e62000c1e1b00 */
[----:B------:R-:W-:Y:S05]  /*4b40*/  IMAD R35, R35, 0xc0, RZ ;  /* 0x000000c023237824 */ /* 0x000fea00078e02ff */
[----:B------:R-:W-:Y:S02]  /*4b50*/  IADD3 R43, PT, PT, R35, R43, RZ ;  /* 0x0000002b232b7210 */ /* 0x000fe40007ffe0ff */
[----:B------:R-:W5:Y:S03]  /*4b60*/  LDC.64 R34, c[0x0][0x3b8] ;  /* 0x0000ee00ff227b82 */ /* 0x000f660000000a00 */
[----:B------:R-:W4:Y:S01]  /*4b70*/  LDG.E.128 R16, desc[UR6][R42.64] ;  /* 0x000000062a107981 */ /* 0x000f22000c1e1d00 */
[----:B-----5:R-:W-:Y:S02]  /*4b80*/  IMAD R35, R35, 0xc0, RZ ;  /* 0x000000c023237824 */ /* 0x020fe400078e02ff */
[----:B---3--:R-:W-:Y:S05]  /*4b90*/  IMAD.WIDE.U32 R40, R34, 0xc0, R40 ;  /* 0x000000c022287825 */ /* 0x008fea00078e0028 */
[----:B------:R-:W-:Y:S01]  /*4ba0*/  IADD3 R41, PT, PT, R35, R41, RZ ;  /* 0x0000002923297210 */ /* 0x000fe20007ffe0ff */
[--C-:B--2---:R-:W-:Y:S02]  /*4bb0*/  @!P0 HADD2.F32 R27, -RZ, R36.reuse.H0_H0 ;  /* 0x20000024ff1b8230 */ /* 0x104fe40000004100 */
        /* <DEDUP_REMOVED lines=44> */
.L_x_4932:
[----:B------:R-:W-:Y:S05]  /*4e80*/  BSYNC.RECONVERGENT B0 ;  /* 0x0000000000007941 */ /* 0x000fea0003800200 */
.L_x_4931:
[----:B-1----:R-:W1:Y:S01]  /*4e90*/  LDC R17, c[0x0][0x450] ;  /* 0x00011400ff117b82 */ /* 0x002e620000000800 */
[----:B--2---:R-:W-:Y:S05]  /*4ea0*/  IMAD.U32 R3, R38, -0x40, RZ ;  /* 0xffffffc026037824 */ /* 0x004fea00078e00ff */
[C---:B------:R-:W-:Y:S02]  /*4eb0*/  LEA R14, P1, R3.reuse, R14, 0x1 ;  /* 0x0000000e030e7211 */ /* 0x040fe400078208ff */
[C---:B------:R-:W-:Y:S02]  /*4ec0*/  LEA R54, P0, R3.reuse, R54, 0x1 ;  /* 0x0000003603367211 */ /* 0x040fe400078008ff */
[C---:B------:R-:W-:Y:S02]  /*4ed0*/  LEA.HI.X.SX32 R15, R3.reuse, R15, 0x1, P1 ;  /* 0x0000000f030f7211 */ /* 0x040fe400008f0eff */
[----:B------:R-:W-:Y:S01]  /*4ee0*/  LEA.HI.X.SX32 R55, R3, R55, 0x1, P0 ;  /* 0x0000003703377211 */ /* 0x000fe200000f0eff */
[----:B------:R-:W-:Y:S05]  /*4ef0*/  BRA `(.L_x_4915) ;  /* 0x00000030007c7947 */ /* 0x000fea0003800000 */
.L_x_4916:
        /* <DEDUP_REMOVED lines=33> */
[----:B------:R2:W5:Y:S01]  /*5110*/  @!P0 LDG.E.128 R48, desc[UR6][R40.64] ;  /* 0x0000000628308981 */ /* 0x000562000c1e1d00 */
[--C-:B----4-:R-:W-:Y:S01]  /*5120*/  @!P0 HADD2.F32 R37, -RZ, R24.reuse.H0_H0 ;  /* 0x20000018ff258230 */ /* 0x110fe20000004100 */
[----:B---3--:R-:W-:Y:S01]  /*5130*/  @!P0 MOV R36, R56 ;  /* 0x0000003800248202 */ /* 0x008fe20000000f00 */
[----:B------:R-:W-:Y:S01]  /*5140*/  @!P0 HADD2.F32 R35, -RZ, R24.H1_H1 ;  /* 0x30000018ff238230 */ /* 0x000fe20000004100 */
[----:B------:R-:W-:Y:S01]  /*5150*/  @!P0 MOV R52, R57 ;  /* 0x0000003900348202 */ /* 0x000fe20000000f00 */
[--C-:B-1----:R-:W-:Y:S02]  /*5160*/  @!P0 HADD2.F32 R33, -RZ, R25.reuse.H0_H0 ;  /* 0x20000019ff218230 */ /* 0x102fe40000004100 */
[--C-:B--2---:R-:W-:Y:S02]  /*5170*/  @!P0 HADD2.F32 R41, -RZ, R36.reuse.H0_H0 ;  /* 0x20000024ff298230 */ /* 0x104fe40000004100 */
        /* <DEDUP_REMOVED lines=13> */
[--C-:B------:R-:W-:Y:S02]  /*5250*/  @!P0 HADD2.F32 R36, -RZ, R48.reuse.H0_H0 ;  /* 0x20000030ff248230 */ /* 0x100fe40000004100 */
        /* <DEDUP_REMOVED lines=10> */
[----:B------:R-:W-:Y:S01]  /*5300*/  @!P0 FMUL.FTZ R4, R24, R29 ;  /* 0x0000001d18048220 */ /* 0x000fe20000410000 */
[--C-:B------:R-:W-:Y:S02]  /*5310*/  @!P0 HADD2.F32 R46, -RZ, R50.reuse.H0_H0 ;  /* 0x20000032ff2e8230 */ /* 0x100fe40000004100 */
[----:B------:R-:W-:Y:S01]  /*5320*/  @!P2 FADD.FTZ R28, -R28, -RZ ;  /* 0x800000ff1c1ca221 */ /* 0x000fe20000010100 */
[----:B------:R-:W-:Y:S02]  /*5330*/  @!P0 HADD2.F32 R47, -RZ, R50.H1_H1 ;  /* 0x30000032ff2f8230 */ /* 0x000fe40000004100 */
[----:B------:R-:W-:Y:S01]  /*5340*/  @!P0 FFMA.FTZ R2, R43, R40, R2 ;  /* 0x000000282b028223 */ /* 0x000fe20000010002 */
[--C-:B------:R-:W-:Y:S02]  /*5350*/  @!P0 HADD2.F32 R48, -RZ, R51.reuse.H0_H0 ;  /* 0x20000033ff308230 */ /* 0x100fe40000004100 */
[----:B------:R-:W-:Y:S01]  /*5360*/  @!P0 FMUL.FTZ R5, R31, R28 ;  /* 0x0000001c1f058220 */ /* 0x000fe20000410000 */
[----:B------:R-:W-:Y:S01]  /*5370*/  @!P0 HADD2.F32 R50, -RZ, R51.H1_H1 ;  /* 0x30000033ff328230 */ /* 0x000fe20000004100 */
[----:B------:R-:W-:Y:S01]  /*5380*/  @!P0 MOV R51, R59 ;  /* 0x0000003b00338202 */ /* 0x000fe20000000f00 */
[----:B------:R-:W-:Y:S01]  /*5390*/  @!P0 HADD2.F32 R26, -RZ, R26.H1_H1 ;  /* 0x3000001aff1a8230 */ /* 0x000fe20000004100 */
[----:B------:R-:W-:Y:S01]  /*53a0*/  @!P0 F2FP.F16.F32.PACK_AB R53, R2, R0 ;  /* 0x000000000235823e */ /* 0x000fe200000000ff */
[--C-:B------:R-:W-:Y:S02]  /*53b0*/  @!P0 HADD2.F32 R25, -RZ, R27.reuse.H0_H0 ;  /* 0x2000001bff198230 */ /* 0x100fe40000004100 */
[----:B------:R-:W-:Y:S01]  /*53c0*/  @!P2 FADD.FTZ R23, -R23, -RZ ;  /* 0x800000ff1717a221 */ /* 0x000fe20000010100 */
[--C-:B------:R-:W-:Y:S01]  /*53d0*/  @!P0 HADD2.F32 R42, -RZ, R52.reuse.H0_H0 ;  /* 0x20000034ff2a8230 */ /* 0x100fe20000004100 */
[----:B------:R-:W-:Y:S01]  /*53e0*/  @!P0 MOV R56, R53 ;  /* 0x0000003500388202 */ /* 0x000fe20000000f00 */
        /* <DEDUP_REMOVED lines=24> */
.L_x_4934:
[----:B------:R-:W-:Y:S05]  /*5570*/  BSYNC.RECONVERGENT B0 ;  /* 0x0000000000007941 */ /* 0x000fea0003800200 */
.L_x_4933:
        /* <DEDUP_REMOVED lines=60> */
[----:B------:R-:W-:Y:S01]  /*5940*/  @!P2 FADD.FTZ R23, -R23, -RZ ;  /* 0x800000ff1717a221 */ /* 0x000fe20000010100 */
[--C-:B------:R-:W-:Y:S02]  /*5950*/  @!P0 HADD2.F32 R48, -RZ, R51.reuse.H0_H0 ;  /* 0x20000033ff308230 */ /* 0x100fe40000004100 */
[----:B------:R-:W-:Y:S01]  /*5960*/  @!P2 FADD.FTZ R22, -R22, -RZ ;  /* 0x800000ff1616a221 */ /* 0x000fe20000010100 */
[----:B------:R-:W-:Y:S01]  /*5970*/  @!P0 HADD2.F32 R50, -RZ, R51.H1_H1 ;  /* 0x30000033ff328230 */ /* 0x000fe20000004100 */
[----:B------:R-:W-:Y:S01]  /*5980*/  @!P0 MOV R51, R59 ;  /* 0x0000003b00338202 */ /* 0x000fe20000000f00 */
[----:B------:R-:W-:Y:S02]  /*5990*/  @!P0 HADD2.F32 R41, -RZ, R52.H1_H1 ;  /* 0x30000034ff298230 */ /* 0x000fe40000004100 */
[----:B------:R-:W-:Y:S01]  /*59a0*/  @!P0 FFMA.FTZ R2, R43, R40, R2 ;  /* 0x000000282b028223 */ /* 0x000fe20000010002 */
[----:B------:R-:W-:Y:S02]  /*59b0*/  @!P0 HADD2.F32 R27, -RZ, R27.H1_H1 ;  /* 0x3000001bff1b8230 */ /* 0x000fe40000004100 */
[----:B------:R-:W-:Y:S01]  /*59c0*/  @!P2 FADD.FTZ R18, -R18, -RZ ;  /* 0x800000ff1212a221 */ /* 0x000fe20000010100 */
[--C-:B------:R-:W-:Y:S02]  /*59d0*/  @!P0 HADD2.F32 R36, -RZ, R49.reuse.H0_H0 ;  /* 0x20000031ff248230 */ /* 0x100fe40000004100 */
[----:B------:R-:W-:Y:S01]  /*59e0*/  @!P0 FMUL.FTZ R5, R31, R28 ;  /* 0x0000001c1f058220 */ /* 0x000fe20000410000 */
[----:B------:R-:W-:Y:S01]  /*59f0*/  @!P0 F2FP.F16.F32.PACK_AB R53, R2, R0 ;  /* 0x000000000235823e */ /* 0x000fe200000000ff */
[----:B------:R-:W-:Y:S02]  /*5a00*/  @!P0 HADD2.F32 R43, -RZ, R49.H1_H1 ;  /* 0x30000031ff2b8230 */ /* 0x000fe40000004100 */
[----:B------:R-:W-:Y:S01]  /*5a10*/  @!P0 FMUL.FTZ R6, R26, R23 ;  /* 0x000000171a068220 */ /* 0x000fe20000410000 */
[--C-:B------:R-:W-:Y:S01]  /*5a20*/  @!P0 HADD2.F32 R40, -RZ, R51.reuse.H0_H0 ;  /* 0x20000033ff288230 */ /* 0x100fe20000004100 */
[----:B------:R-:W-:Y:S01]  /*5a30*/  @!P0 MOV R56, R53 ;  /* 0x0000003500388202 */ /* 0x000fe20000000f00 */
        /* <DEDUP_REMOVED lines=16> */
.L_x_4936:
[----:B------:R-:W-:Y:S05]  /*5b40*/  BSYNC.RECONVERGENT B0 ;  /* 0x0000000000007941 */ /* 0x000fea0003800200 */
.L_x_4935:
        /* <DEDUP_REMOVED lines=28> */
[----:B------:R-:W-:Y:S02]  /*5d10*/  @!P0 MOV R53, R57 ;  /* 0x0000003900358202 */ /* 0x000fe40000000f00 */
[----:B------:R-:W-:Y:S01]  /*5d20*/  @!P0 MOV R60, R59 ;  /* 0x0000003b003c8202 */ /* 0x000fe20000000f00 */
        /* <DEDUP_REMOVED lines=66> */
.L_x_4938:
[----:B------:R-:W-:Y:S05]  /*6150*/  BSYNC.RECONVERGENT B0 ;  /* 0x0000000000007941 */ /* 0x000fea0003800200 */
.L_x_4937:
        /* <DEDUP_REMOVED lines=98> */
.L_x_4940:
[----:B------:R-:W-:Y:S05]  /*6780*/  BSYNC.RECONVERGENT B0 ;  /* 0x0000000000007941 */ /* 0x000fea0003800200 */
.L_x_4939:
[----:B------:R-:W-:Y:S04]  /*6790*/  BSSY.RECONVERGENT B0, `(.L_x_4941) ;  /* 0x0000062000007945 */ /* 0x000fe80003800200 */
[----:B------:R-:W-:Y:S05]  /*67a0*/  @P3 BRA `(.L_x_4942) ;  /* 0x0000000400803947 */ /* 0x000fea0003800000 */
[----:B------:R-:W-:Y:S11]  /*67b0*/  ISETP.GE.AND P0, PT, R10, R17, PT ;  /* 0x000000110a00720c */ /* 0x000ff60003f06270 */
[----:B------:R-:W-:Y:S02]  /*67c0*/  @!UPT UIADD3 URZ, UPT, UPT, URZ, URZ, URZ ;  /* 0x000000fffffff290 */ /* 0x000fe4000fffe0ff */
[----:B------:R-:W-:Y:S02]  /*67d0*/  @!P0 SEL R138, R16, RZ, P1 ;  /* 0x000000ff108a8207 */ /* 0x000fe40000800000 */
[----:B------:R-:W-:Y:S02]  /*67e0*/  @!P0 SEL R60, R123, RZ, P1 ;  /* 0x000000ff7b3c8207 */ /* 0x000fe40000800000 */
[----:B------:R-:W-:Y:S02]  /*67f0*/  @!P0 IADD3 R127, P2, PT, R111, R138, RZ ;  /* 0x0000008a6f7f8210 */ /* 0x000fe40007f5e0ff */
[----:B------:R-:W5:Y:S02]  /*6800*/  LDC.64 R138, c[0x0][0x4a8] ;  /* 0x00012a00ff8a7b82 */ /* 0x000f640000000a00 */
[----:B------:R-:W-:Y:S02]  /*6810*/  @!P0 IADD3.X R60, PT, PT, R101, R60, RZ, P2, !PT ;  /* 0x0000003c653c8210 */ /* 0x000fe400017fe4ff */
[C---:B------:R-:W-:Y:S02]  /*6820*/  @!P0 SHF.L.U32 R125, R127.reuse, 0x1, RZ ;  /* 0x000000017f7d8819 */ /* 0x040fe400000006ff */
[----:B------:R-:W-:Y:S02]  /*6830*/  @!P0 SHF.L.U64.HI R60, R127, 0x1, R60 ;  /* 0x000000017f3c8819 */ /* 0x000fe4000001023c */
[C---:B------:R-:W-:Y:S04]  /*6840*/  @!P0 IADD3 R140, P2, PT, R125.reuse, R88, RZ ;  /* 0x000000587d8c8210 */ /* 0x040fe80007f5e0ff */
[C---:B------:R-:W-:Y:S02]  /*6850*/  @!P0 IADD3.X R141, PT, PT, R60.reuse, R89, RZ, P2, !PT ;  /* 0x000000593c8d8210 */ /* 0x040fe400017fe4ff */
[----:B------:R-:W-:Y:S04]  /*6860*/  @!P0 IADD3 R42, P2, PT, R125, R90, RZ ;  /* 0x0000005a7d2a8210 */ /* 0x000fe80007f5e0ff */
[----:B------:R-:W2:Y:S01]  /*6870*/  @!P0 LDG.E.128 R140, desc[UR6][R140.64] ;  /* 0x000000068c8c8981 */ /* 0x000ea2000c1e1d00 */
[----:B------:R-:W-:Y:S02]  /*6880*/  @!P0 IADD3.X R43, PT, PT, R60, R91, RZ, P2, !PT ;  /* 0x0000005b3c2b8210 */ /* 0x000fe400017fe4ff */
[----:B------:R-:W-:Y:S02]  /*6890*/  PLOP3.LUT P2, PT, PT, PT, PT, 0x80, 0x8 ;  /* 0x000000000008781c */ /* 0x000fe40003f4f070 */
[----:B------:R-:W-:Y:S01]  /*68a0*/  @!P0 PLOP3.LUT P2, PT, P1, PT, PT, 0x80, 0x8 ;  /* 0x000000000008881c */ /* 0x000fe20000f4f070 */
[----:B-----5:R-:W-:Y:S02]  /*68b0*/  IMAD.WIDE.U32 R38, R138, 0x60, R20 ;  /* 0x000000608a267825 */ /* 0x020fe400078e0014 */
[----:B------:R-:W5:Y:S02]  /*68c0*/  @!P0 LDG.E.128 R48, desc[UR6][R42.64] ;  /* 0x000000062a308981 */ /* 0x000f64000c1e1d00 */
[----:B------:R-:W-:Y:S05]  /*68d0*/  IMAD R139, R139, 0x60, RZ ;  /* 0x000000608b8b7824 */ /* 0x000fea00078e02ff */
[----:B------:R-:W-:Y:S02]  /*68e0*/  IADD3 R39, PT, PT, R139, R39, RZ ;  /* 0x000000278b277210 */ /* 0x000fe40007ffe0ff */
[----:B------:R-:W1:Y:S01]  /*68f0*/  LDC.64 R138, c[0x0][0x3b8] ;  /* 0x0000ee00ff8a7b82 */ /* 0x000e620000000a00 */
[----:B------:R-:W-:Y:S02]  /*6900*/  @!P0 IMAD.WIDE R40, R19, 0x2, R38 ;  /* 0x0000000213288825 */ /* 0x000fe400078e0226 */
[----:B-1-34-:R-:W3:Y:S08]  /*6910*/  LDG.E.128 R56, desc[UR6][R38.64] ;  /* 0x0000000626387981 */ /* 0x01aef0000c1e1d00 */
[----:B------:R-:W4:Y:S01]  /*6920*/  @!P0 LDG.E.128 R24, desc[UR6][R40.64] ;  /* 0x0000000628188981 */ /* 0x000f22000c1e1d00 */
[----:B------:R-:W-:Y:S02]  /*6930*/  IMAD R139, R139, 0x60, RZ ;  /* 0x000000608b8b7824 */ /* 0x000fe400078e02ff */
[--C-:B--2---:R-:W-:Y:S02]  /*6940*/  @!P0 HADD2.F32 R34, -RZ, R140.reuse.H0_H0 ;  /* 0x2000008cff228230 */ /* 0x104fe40000004100 */
        /* <DEDUP_REMOVED lines=11> */
[----:B-----5:R-:W-:Y:S02]  /*6a00*/  @!P0 HADD2.F32 R42, -RZ, R48.H1_H1 ;  /* 0x30000030ff2a8230 */ /* 0x020fe40000004100 */
[----:B------:R-:W-:Y:S01]  /*6a10*/  @!P2 FADD.FTZ R23, -R23, -RZ ;  /* 0x800000ff1717a221 */ /* 0x000fe20000010100 */
[----:B------:R-:W-:Y:S02]  /*6a20*/  @!P0 HADD2.F32 R18, -RZ, R143.H1_H1 ;  /* 0x3000008fff128230 */ /* 0x000fe40000004100 */
[----:B------:R-:W-:Y:S01]  /*6a30*/  @!P2 FADD.FTZ R22, -R22, -RZ ;  /* 0x800000ff1616a221 */ /* 0x000fe20000010100 */
[--C-:B------:R-:W-:Y:S02]  /*6a40*/  @!P0 HADD2.F32 R44, -RZ, R49.reuse.H0_H0 ;  /* 0x20000031ff2c8230 */ /* 0x100fe40000004100 */
[----:B------:R-:W-:Y:S01]  /*6a50*/  @!P0 HADD2.F32 R46, -RZ, R49.H1_H1 ;  /* 0x30000031ff2e8230 */ /* 0x000fe20000004100 */
[----:B---3--:R-:W-:Y:S01]  /*6a60*/  @!P0 MOV R36, R56 ;  /* 0x0000003800248202 */ /* 0x008fe20000000f00 */
[----:B------:R-:W-:Y:S01]  /*6a70*/  @!P0 HADD2.F32 R47, -RZ, R50.H0_H0 ;  /* 0x20000032ff2f8230 */ /* 0x000fe20000004100 */
[----:B------:R-:W-:Y:S01]  /*6a80*/  @!P0 MOV R52, R57 ;  /* 0x0000003900348202 */ /* 0x000fe20000000f00 */
[----:B------:R-:W-:Y:S01]  /*6a90*/  @!P0 HADD2.F32 R49, -RZ, R51.H0_H0 ;  /* 0x20000033ff318230 */ /* 0x000fe20000004100 */
[----:B------:R-:W-:Y:S01]  /*6aa0*/  @!P0 MOV R53, R58 ;  /* 0x0000003a00358202 */ /* 0x000fe20000000f00 */
[--C-:B------:R-:W-:Y:S02]  /*6ab0*/  @!P0 HADD2.F32 R43, -RZ, R36.reuse.H0_H0 ;  /* 0x20000024ff2b8230 */ /* 0x100fe40000004100 */
[----:B------:R-:W-:Y:S01]  /*6ac0*/  @!P2 FADD.FTZ R18, -R18, -RZ ;  /* 0x800000ff1212a221 */ /* 0x000fe20000010100 */
        /* <DEDUP_REMOVED lines=9> */
[----:B------:R-:W-:Y:S02]  /*6b60*/  @!P0 HADD2.F32 R48, -RZ, R50.H1_H1 ;  /* 0x30000032ff308230 */ /* 0x000fe40000004100 */
[----:B------:R-:W-:Y:S01]  /*6b70*/  @!P0 FFMA.FTZ R2, R45, R42, R2 ;  /* 0x0000002a2d028223 */ /* 0x000fe20000010002 */
[----:B------:R-:W-:Y:S02]  /*6b80*/  @!P0 HADD2.F32 R31, -RZ, R26.H0_H0 ;  /* 0x2000001aff1f8230 */ /* 0x000fe40000004100 */
[----:B------:R-:W-:Y:S01]  /*6b90*/  @!P0 FMUL.FTZ R3, R33, R30 ;  /* 0x0000001e21038220 */ /* 0x000fe20000410000 */
[----:B------:R-:W-:Y:S01]  /*6ba0*/  @!P0 HADD2.F32 R50, -RZ, R51.H1_H1 ;  /* 0x30000033ff328230 */ /* 0x000fe20000004100 */
[----:B------:R-:W-:Y:S01]  /*6bb0*/  @!P0 MOV R51, R59 ;  /* 0x0000003b00338202 */ /* 0x000fe20000000f00 */
[----:B------:R-:W-:Y:S01]  /*6bc0*/  @!P0 HADD2.F32 R36, -RZ, R52.H0_H0 ;  /* 0x20000034ff248230 */ /* 0x000fe20000004100 */
[----:B------:R-:W-:Y:S01]  /*6bd0*/  @!P0 F2FP.F16.F32.PACK_AB R60, R2, R0 ;  /* 0x00000000023c823e */ /* 0x000fe200000000ff */
[----:B------:R-:W-:Y:S02]  /*6be0*/  @!P0 HADD2.F32 R26, -RZ, R26.H1_H1 ;  /* 0x3000001aff1a8230 */ /* 0x000fe40000004100 */
[----:B------:R-:W-:Y:S01]  /*6bf0*/  @!P0 FMUL.FTZ R4, R24, R29 ;  /* 0x0000001d18048220 */ /* 0x000fe20000410000 */
[----:B------:R-:W-:Y:S01]  /*6c00*/  @!P0 HADD2.F32 R43, -RZ, R52.H1_H1 ;  /* 0x30000034ff2b8230 */ /* 0x000fe20000004100 */
[----:B------:R-:W-:Y:S01]  /*6c10*/  @!P0 MOV R56, R60 ;  /* 0x0000003c00388202 */ /* 0x000fe20000000f00 */
        /* <DEDUP_REMOVED lines=17> */
[----:B------:R-:W-:Y:S01]  /*6d30*/  @!P0 FFMA.FTZ R8, R43, R50, R8 ;  /* 0x000000322b088223 */ /* 0x000fe20000010008 */
[----:B------:R-:W-:Y:S03]  /*6d40*/  IMAD.WIDE.U32 R140, R138, 0x60, R136 ;  /* 0x000000608a8c7825 */ /* 0x000fe600078e0088 */
[----:B------:R-:W-:Y:S02]  /*6d50*/  @!P0 F2FP.F16.F32.PACK_AB R127, R6, R5 ;  /* 0x00000005067f823e */ /* 0x000fe400000000ff */
[----:B------:R-:W-:Y:S02]  /*6d60*/  @!P0 F2FP.F16.F32.PACK_AB R138, R8, R7 ;  /* 0x00000007088a823e */ /* 0x000fe400000000ff */
[----:B------:R-:W-:Y:S02]  /*6d70*/  IADD3 R141, PT, PT, R139, R141, RZ ;  /* 0x0000008d8b8d7210 */ /* 0x000fe40007ffe0ff */
[----:B------:R-:W-:Y:S02]  /*6d80*/  @!P0 MOV R58, R127 ;  /* 0x0000007f003a8202 */ /* 0x000fe40000000f00 */
[----:B------:R-:W-:Y:S05]  /*6d90*/  @!P0 MOV R59, R138 ;  /* 0x0000008a003b8202 */ /* 0x000fea0000000f00 */
[----:B------:R1:W-:Y:S02]  /*6da0*/  STG.E.128 desc[UR6][R140.64], R56 ;  /* 0x000000388c007986 */ /* 0x0003e4000c101d06 */
.L_x_4942:
[----:B------:R-:W-:Y:S05]  /*6db0*/  BSYNC.RECONVERGENT B0 ;  /* 0x0000000000007941 */ /* 0x000fea0003800200 */
.L_x_4941:
        /* <DEDUP_REMOVED lines=27> */
[----:B------:R-:W-:Y:S02]  /*6f70*/  @!P0 MOV R52, R49 ;  /* 0x0000003100348202 */ /* 0x000fe40000000f00 */
[----:B------:R-:W-:Y:S01]  /*6f80*/  @!P0 MOV R53, R50 ;  /* 0x0000003200358202 */ /* 0x000fe20000000f00 */
[--C-:B-1----:R-:W-:Y:S02]  /*6f90*/  @!P0 HADD2.F32 R39, -RZ, R36.reuse.H0_H0 ;  /* 0x20000024ff278230 */ /* 0x102fe40000004100 */
[----:B------:R-:W-:Y:S02]  /*6fa0*/  @!P0 HADD2.F32 R41, -RZ, R36.H1_H1 ;  /* 0x30000024ff298230 */ /* 0x000fe40000004100 */
[--C-:B----4-:R-:W-:Y:S02]  /*6fb0*/  @!P0 HADD2.F32 R32, -RZ, R24.reuse.H0_H0 ;  /* 0x20000018ff208230 */ /* 0x110fe40000004100 */
        /* <DEDUP_REMOVED lines=11> */
[----:B------:R-:W-:Y:S02]  /*7070*/  @!P0 HADD2.F32 R23, -RZ, R27.H1_H1 ;  /* 0x3000001bff178230 */ /* 0x000fe40000004100 */
[----:B------:R-:W-:Y:S01]  /*7080*/  @!P0 FMUL.FTZ R0, R32, R37 ;  /* 0x0000002520008220 */ /* 0x000fe20000410000 */
[--C-:B------:R-:W-:Y:S02]  /*7090*/  @!P0 HADD2.F32 R31, -RZ, R58.reuse.H0_H0 ;  /* 0x2000003aff1f8230 */ /* 0x100fe40000004100 */
[----:B------:R-:W-:Y:S01]  /*70a0*/  @!P2 FADD.FTZ R34, -R34, -RZ ;  /* 0x800000ff2222a221 */ /* 0x000fe20000010100 */
[----:B------:R-:W-:Y:S02]  /*70b0*/  @!P0 HADD2.F32 R28, -RZ, R25.H1_H1 ;  /* 0x30000019ff1c8230 */ /* 0x000fe40000004100 */
[----:B------:R-:W-:Y:S01]  /*70c0*/  @!P2 FADD.FTZ R33, -R33, -RZ ;  /* 0x800000ff2121a221 */ /* 0x000fe20000010100 */
[----:B------:R-:W-:Y:S02]  /*70d0*/  @!P0 HADD2.F32 R27, -RZ, R58.H1_H1 ;  /* 0x3000003aff1b8230 */ /* 0x000fe40000004100 */
[----:B------:R-:W-:Y:S01]  /*70e0*/  @!P2 FADD.FTZ R31, -R31, -RZ ;  /* 0x800000ff1f1fa221 */ /* 0x000fe20000010100 */
[----:B------:R-:W-:Y:S02]  /*70f0*/  @!P0 HADD2.F32 R38, -RZ, R44.H1_H1 ;  /* 0x3000002cff268230 */ /* 0x000fe40000004100 */
[----:B------:R-:W-:Y:S01]  /*7100*/  @!P0 FFMA.FTZ R0, R39, R36, R0 ;  /* 0x0000002427008223 */ /* 0x000fe20000010000 */
[----:B------:R-:W-:Y:S02]  /*7110*/  @!P0 HADD2.F32 R25, -RZ, R59.H0_H0 ;  /* 0x2000003bff198230 */ /* 0x000fe40000004100 */
[----:B------:R-:W-:Y:S01]  /*7120*/  @!P2 FADD.FTZ R27, -R27, -RZ ;  /* 0x800000ff1b1ba221 */ /* 0x000fe20000010100 */
[----:B------:R-:W-:Y:S02]  /*7130*/  @!P0 HADD2.F32 R40, -RZ, R45.H0_H0 ;  /* 0x2000002dff288230 */ /* 0x000fe40000004100 */
[----:B------:R-:W-:Y:S01]  /*7140*/  @!P0 FMUL.FTZ R2, R30, R35 ;  /* 0x000000231e028220 */ /* 0x000fe20000410000 */
[----:B------:R-:W-:Y:S02]  /*7150*/  @!P0 HADD2.F32 R36, -RZ, R52.H0_H0 ;  /* 0x20000034ff248230 */ /* 0x000fe40000004100 */
[----:B------:R-:W-:Y:S01]  /*7160*/  @!P2 FADD.FTZ R25, -R25, -RZ ;  /* 0x800000ff1919a221 */ /* 0x000fe20000010100 */
[----:B------:R-:W-:Y:S02]  /*7170*/  @!P0 HADD2.F32 R18, -RZ, R59.H1_H1 ;  /* 0x3000003bff128230 */ /* 0x000fe40000004100 */
        /* <DEDUP_REMOVED lines=8> */
[--C-:B------:R-:W-:Y:S01]  /*7200*/  @!P0 HADD2.F32 R45, -RZ, R47.reuse.H0_H0 ;  /* 0x2000002fff2d8230 */ /* 0x100fe20000004100 */
[----:B------:R-:W-:Y:S01]  /*7210*/  @!P0 MOV R48, R58 ;  /* 0x0000003a00308202 */ /* 0x000fe20000000f00 */
[----:B------:R-:W-:Y:S01]  /*7220*/  @!P0 HADD2.F32 R46, -RZ, R47.H1_H1 ;  /* 0x3000002fff2e8230 */ /* 0x000fe20000004100 */
[----:B------:R-:W-:Y:S01]  /*7230*/  @!P0 MOV R47, R51 ;  /* 0x00000033002f8202 */ /* 0x000fe20000000f00 */
[----:B------:R-:W-:Y:S02]  /*7240*/  @!P0 HADD2.F32 R24, -RZ, R26.H0_H0 ;  /* 0x2000001aff188230 */ /* 0x000fe40000004100 */
[----:B------:R-:W-:Y:S01]  /*7250*/  @!P2 FADD.FTZ R18, -R18, -RZ ;  /* 0x800000ff1212a221 */ /* 0x000fe20000010100 */
[----:B-1----:R-:W-:Y:S01]  /*7260*/  LEA R138, P2, R56, R136, 0x7 ;  /* 0x00000088388a7211 */ /* 0x002fe200078438ff */
[----:B------:R-:W-:Y:S02]  /*7270*/  @!P0 HADD2.F32 R39, -RZ, R52.H1_H1 ;  /* 0x30000034ff278230 */ /* 0x000fe40000004100 */
[----:B------:R-:W-:Y:S01]  /*7280*/  @!P0 FMUL.FTZ R7, R22, R25 ;  /* 0x0000001916078220 */ /* 0x000fe20000410000 */
[----:B------:R-:W-:Y:S01]  /*7290*/  @!P0 HADD2.F32 R26, -RZ, R26.H1_H1 ;  /* 0x3000001aff1a8230 */ /* 0x000fe20000004100 */
[----:B------:R-:W-:Y:S01]  /*72a0*/  LEA.HI.X R139, R56, R137, R57, 0x7, P2 ;  /* 0x00000089388b7211 */ /* 0x000fe200010f3c39 */
[--C-:B------:R-:W-:Y:S02]  /*72b0*/  @!P0 HADD2.F32 R36, -RZ, R53.reuse.H0_H0 ;  /* 0x20000035ff248230 */ /* 0x100fe40000004100 */
[----:B------:R-:W-:Y:S01]  /*72c0*/  @!P0 FMUL.FTZ R5, R24, R31 ;  /* 0x0000001f18058220 */ /* 0x000fe20000410000 */
[----:B------:R-:W-:Y:S02]  /*72d0*/  @!P0 HADD2.F32 R41, -RZ, R53.H1_H1 ;  /* 0x30000035ff298230 */ /* 0x000fe40000004100 */
[----:B------:R-:W-:Y:S01]  /*72e0*/  @!P0 FFMA.FTZ R4, R39, R42, R4 ;  /* 0x0000002a27048223 */ /* 0x000fe20000010004 */
[----:B------:R-:W-:Y:S01]  /*72f0*/  @!P0 FMUL.FTZ R6, R26, R27 ;  /* 0x0000001b1a068220 */ /* 0x000fe20000410000 */
[--C-:B------:R-:W-:Y:S02]  /*7300*/  @!P0 HADD2.F32 R38, -RZ, R47.reuse.H0_H0 ;  /* 0x2000002fff268230 */ /* 0x100fe40000004100 */
[----:B------:R-:W-:Y:S01]  /*7310*/  @!P0 FMUL.FTZ R8, R23, R18 ;  /* 0x0000001217088220 */ /* 0x000fe20000410000 */
[----:B------:R-:W-:Y:S01]  /*7320*/  @!P0 HADD2.F32 R39, -RZ, R47.H1_H1 ;  /* 0x3000002fff278230 */ /* 0x000fe20000004100 */
[----:B------:R-:W-:Y:S01]  /*7330*/  @!P0 F2FP.F16.F32.PACK_AB R59, R4, R3 ;  /* 0x00000003043b823e */ /* 0x000fe200000000ff */
[----:B------:R-:W-:Y:S01]  /*7340*/  @!P0 FFMA.FTZ R5, R36, R43, R5 ;  /* 0x0000002b24058223 */ /* 0x000fe20000010005 */
        /* <DEDUP_REMOVED lines=9> */
.L_x_4944:
[----:B------:R-:W-:Y:S05]  /*73e0*/  BSYNC.RECONVERGENT B0 ;  /* 0x0000000000007941 */ /* 0x000fea0003800200 */
.L_x_4943:
        /* <DEDUP_REMOVED lines=45> */
[----:B------:R-:W-:Y:S01]  /*76c0*/  @!P0 FMUL.FTZ R2, R30, R35 ;  /* 0x000000231e028220 */ /* 0x000fe20000410000 */
[----:B------:R-:W-:Y:S02]  /*76d0*/  @!P0 HADD2.F32 R28, -RZ, R25.H1_H1 ;  /* 0x30000019ff1c8230 */ /* 0x000fe40000004100 */
[----:B------:R-:W-:Y:S01]  /*76e0*/  @!P0 FFMA.FTZ R0, R39, R36, R0 ;  /* 0x0000002427008223 */ /* 0x000fe20000010000 */
[----:B------:R-:W-:Y:S02]  /*76f0*/  @!P0 HADD2.F32 R27, -RZ, R58.H1_H1 ;  /* 0x3000003aff1b8230 */ /* 0x000fe40000004100 */
[----:B------:R-:W-:Y:S01]  /*7700*/  @!P2 FADD.FTZ R34, -R34, -RZ ;  /* 0x800000ff2222a221 */ /* 0x000fe20000010100 */
[--C-:B------:R-:W-:Y:S02]  /*7710*/  @!P0 HADD2.F32 R25, -RZ, R59.reuse.H0_H0 ;  /* 0x2000003bff198230 */ /* 0x100fe40000004100 */
[----:B------:R-:W-:Y:S01]  /*7720*/  @!P2 FADD.FTZ R33, -R33, -RZ ;  /* 0x800000ff2121a221 */ /* 0x000fe20000010100 */
[----:B------:R-:W-:Y:S02]  /*7730*/  @!P0 HADD2.F32 R38, -RZ, R44.H1_H1 ;  /* 0x3000002cff268230 */ /* 0x000fe40000004100 */
[----:B------:R-:W-:Y:S01]  /*7740*/  @!P0 FMUL.FTZ R3, R29, R34 ;  /* 0x000000221d038220 */ /* 0x000fe20000410000 */
[----:B------:R-:W-:Y:S02]  /*7750*/  @!P0 HADD2.F32 R18, -RZ, R59.H1_H1 ;  /* 0x3000003bff128230 */ /* 0x000fe40000004100 */
[----:B------:R-:W-:Y:S01]  /*7760*/  @!P0 FMUL.FTZ R4, R28, R33 ;  /* 0x000000211c048220 */ /* 0x000fe20000410000 */
[--C-:B------:R-:W-:Y:S02]  /*7770*/  @!P0 HADD2.F32 R40, -RZ, R45.reuse.H0_H0 ;  /* 0x2000002dff288230 */ /* 0x100fe40000004100 */
[----:B------:R-:W-:Y:S01]  /*7780*/  @!P0 FFMA.FTZ R2, R41, R38, R2 ;  /* 0x0000002629028223 */ /* 0x000fe20000010002 */
[----:B------:R-:W-:Y:S02]  /*7790*/  @!P0 HADD2.F32 R42, -RZ, R45.H1_H1 ;  /* 0x3000002dff2a8230 */ /* 0x000fe40000004100 */
[----:B------:R-:W-:Y:S01]  /*77a0*/  @!P2 FADD.FTZ R31, -R31, -RZ ;  /* 0x800000ff1f1fa221 */ /* 0x000fe20000010100 */
        /* <DEDUP_REMOVED lines=21> */
[----:B------:R-:W-:Y:S01]  /*7900*/  @!P0 FFMA.FTZ R5, R38, R43, R5 ;  /* 0x0000002b26058223 */ /* 0x000fe20000010005 */
[----:B------:R-:W-:Y:S01]  /*7910*/  @!P0 F2FP.F16.F32.PACK_AB R59, R4, R3 ;  /* 0x00000003043b823e */ /* 0x000fe200000000ff */
[----:B------:R-:W-:Y:S02]  /*7920*/  @!P0 HADD2.F32 R39, -RZ, R47.H1_H1 ;  /* 0x3000002fff278230 */ /* 0x000fe40000004100 */
[----:B------:R-:W-:Y:S01]  /*7930*/  @!P0 FFMA.FTZ R6, R41, R44, R6 ;  /* 0x0000002c29068223 */ /* 0x000fe20000010006 */
[----:B-1----:R-:W-:Y:S01]  /*7940*/  IMAD.WIDE.U32 R138, R56, 0xa0, R136 ;  /* 0x000000a0388a7825 */ /* 0x002fe200078e0088 */
[----:B------:R-:W-:Y:S02]  /*7950*/  @!P0 F2FP.F16.F32.PACK_AB R56, R2, R0 ;  /* 0x000000000238823e */ /* 0x000fe400000000ff */
[----:B------:R-:W-:Y:S01]  /*7960*/  @!P0 MOV R49, R59 ;  /* 0x0000003b00318202 */ /* 0x000fe20000000f00 */
[----:B------:R-:W-:Y:S01]  /*7970*/  IMAD R57, R57, 0xa0, RZ ;  /* 0x000000a039397824 */ /* 0x000fe200078e02ff */
[----:B------:R-:W-:Y:S01]  /*7980*/  @!P0 F2FP.F16.F32.PACK_AB R58, R6, R5 ;  /* 0x00000005063a823e */ /* 0x000fe200000000ff */
[----:B------:R-:W-:Y:S01]  /*7990*/  @!P0 FFMA.FTZ R7, R36, R45, R7 ;  /* 0x0000002d24078223 */ /* 0x000fe20000010007 */
[----:B------:R-:W-:Y:S01]  /*79a0*/  @!P0 MOV R48, R56 ;  /* 0x0000003800308202 */ /* 0x000fe20000000f00 */
[----:B------:R-:W-:Y:S01]  /*79b0*/  @!P0 FFMA.FTZ R8, R39, R46, R8 ;  /* 0x0000002e27088223 */ /* 0x000fe20000010008 */
[----:B------:R-:W-:Y:S02]  /*79c0*/  IADD3 R139, PT, PT, R57, R139, RZ ;  /* 0x0000008b398b7210 */ /* 0x000fe40007ffe0ff */
[----:B------:R-:W-:Y:S02]  /*79d0*/  @!P0 MOV R50, R58 ;  /* 0x0000003a00328202 */ /* 0x000fe40000000f00 */
[----:B------:R-:W-:Y:S04]  /*79e0*/  @!P0 F2FP.F16.F32.PACK_AB R57, R8, R7 ;  /* 0x000000070839823e */ /* 0x000fe800000000ff */
[----:B------:R-:W-:Y:S05]  /*79f0*/  @!P0 MOV R51, R57 ;  /* 0x0000003900338202 */ /* 0x000fea0000000f00 */
[----:B------:R1:W-:Y:S02]  /*7a00*/  STG.E.128 desc[UR6][R138.64], R48 ;  /* 0x000000308a007986 */ /* 0x0003e4000c101d06 */
.L_x_4946:
[----:B------:R-:W-:Y:S05]  /*7a10*/  BSYNC.RECONVERGENT B0 ;  /* 0x0000000000007941 */ /* 0x000fea0003800200 */
.L_x_4945:
[----:B------:R-:W-:Y:S01]  /*7a20*/  LOP3.LUT P0, RZ, R63, 0x10, RZ, 0xc0, !PT ;  /* 0x000000103fff7812 */ /* 0x000fe2000780c0ff */
[----:B------:R-:W-:Y:S03]  /*7a30*/  BSSY.RECONVERGENT B0, `(.L_x_4947) ;  /* 0x0000065000007945 */ /* 0x000fe60003800200 */
[C---:B------:R-:W-:Y:S04]  /*7a40*/  ISETP.GE.OR P0, PT, R118.reuse, R107, P0 ;  /* 0x0000006b7600720c */ /* 0x040fe80000706670 */
[----:B------:R-:W-:Y:S11]  /*7a50*/  ISETP.LT.OR P0, PT, R118, R109, P0 ;  /* 0x0000006d7600720c */ /* 0x000ff60000701670 */
[----:B------:R-:W-:Y:S02]  /*7a60*/  @!UPT UIADD3 URZ, UPT, UPT, URZ, URZ, URZ ;  /* 0x000000fffffff290 */ /* 0x000fe4000fffe0ff */
[----:B------:R-:W-:Y:S05]  /*7a70*/  @P0 BRA `(.L_x_4948) ;  /* 0x0000000400800947 */ /* 0x000fea0003800000 */
[----:B------:R-:W5:Y:S01]  /*7a80*/  LDC.64 R52, c[0x0][0x4a8] ;  /* 0x00012a00ff347b82 */ /* 0x000f620000000a00 */
[----:B------:R-:W-:Y:S11]  /*7a90*/  ISETP.GE.AND P0, PT, R10, R17, PT ;  /* 0x000000110a00720c */ /* 0x000ff60003f06270 */
[----:B------:R-:W-:Y:S02]  /*7aa0*/  @!UPT UIADD3 URZ, UPT, UPT, URZ, URZ, URZ ;  /* 0x000000fffffff290 */ /* 0x000fe4000fffe0ff */
[----:B------:R-:W-:Y:S01]  /*7ab0*/  @!P0 SEL R123, R123, RZ, P1 ;  /* 0x000000ff7b7b8207 */ /* 0x000fe20000800000 */
[----:B-----5:R-:W-:Y:S01]  /*7ac0*/  IMAD.WIDE.U32 R20, R52, 0xc0, R20 ;  /* 0x000000c034147825 */ /* 0x020fe200078e0014 */
[----:B------:R-:W-:Y:S03]  /*7ad0*/  @!P0 SEL R52, R16, RZ, P1 ;  /* 0x000000ff10348207 */ /* 0x000fe60000800000 */
[----:B------:R-:W-:Y:S05]  /*7ae0*/  IMAD R53, R53, 0xc0, RZ ;  /* 0x000000c035357824 */ /* 0x000fea00078e02ff */
[----:B------:R-:W-:Y:S02]  /*7af0*/  IADD3 R21, PT, PT, R53, R21, RZ ;  /* 0x0000001535157210 */ /* 0x000fe40007ffe0ff */
[----:B------:R-:W-:Y:S01]  /*7b00*/  @!P0 IADD3 R53, P2, PT, R113, R52, RZ ;  /* 0x0000003471358210 */ /* 0x000fe20007f5e0ff */
[----:B------:R-:W-:Y:S03]  /*7b10*/  @!P0 IMAD.WIDE R16, R19, 0x2, R20 ;  /* 0x0000000213108825 */ /* 0x000fe600078e0214 */
[----:B-1----:R-:W-:Y:S01]  /*7b20*/  @!P0 SHF.L.U32 R51, R53, 0x1, RZ ;  /* 0x0000000135338819 */ /* 0x002fe200000006ff */
        /* <DEDUP_REMOVED lines=17> */
[----:B------:R-:W-:Y:S02]  /*7c40*/  @!P0 MOV R48, R45 ;  /* 0x0000002d00308202 */ /* 0x000fe40000000f00 */
[----:B------:R-:W-:Y:S01]  /*7c50*/  @!P0 MOV R50, R46 ;  /* 0x0000002e00328202 */ /* 0x000fe20000000f00 */
[--C-:B------:R-:W-:Y:S01]  /*7c60*/  @!P0 HADD2.F32 R35, -RZ, R34.reuse.H0_H0 ;  /* 0x20000022ff238230 */ /* 0x100fe20000004100 */
[----:B------:R-:W-:Y:S01]  /*7c70*/  @!P0 MOV R49, R47 ;  /* 0x0000002f00318202 */ /* 0x000fe20000000f00 */
        /* <DEDUP_REMOVED lines=13> */
[----:B------:R-:W-:Y:S02]  /*7d50*/  @!P0 HADD2.F32 R28, -RZ, R58.H0_H0 ;  /* 0x2000003aff1c8230 */ /* 0x000fe40000004100 */
[----:B------:R-:W-:Y:S01]  /*7d60*/  @!P0 FMUL.FTZ R2, R27, R30 ;  /* 0x0000001e1b028220 */ /* 0x000fe20000410000 */
[--C-:B------:R-:W-:Y:S02]  /*7d70*/  @!P0 HADD2.F32 R23, -RZ, R18.reuse.H0_H0 ;  /* 0x20000012ff178230 */ /* 0x100fe40000004100 */
[----:B------:R-:W-:Y:S01]  /*7d80*/  @!P0 FFMA.FTZ R0, R35, R34, R0 ;  /* 0x0000002223008223 */ /* 0x000fe20000010000 */
[----:B------:R-:W-:Y:S02]  /*7d90*/  @!P0 HADD2.F32 R22, -RZ, R18.H1_H1 ;  /* 0x30000012ff168230 */ /* 0x000fe40000004100 */
[----:B------:R-:W-:Y:S01]  /*7da0*/  @!P2 FADD.FTZ R33, -R33, -RZ ;  /* 0x800000ff2121a221 */ /* 0x000fe20000010100 */
[----:B------:R-:W-:Y:S02]  /*7db0*/  @!P0 HADD2.F32 R25, -RZ, R58.H1_H1 ;  /* 0x3000003aff198230 */ /* 0x000fe40000004100 */
[----:B------:R-:W-:Y:S01]  /*7dc0*/  @!P2 FADD.FTZ R31, -R31, -RZ ;  /* 0x800000ff1f1fa221 */ /* 0x000fe20000010100 */
[--C-:B------:R-:W-:Y:S02]  /*7dd0*/  @!P0 HADD2.F32 R18, -RZ, R59.reuse.H0_H0 ;  /* 0x2000003bff128230 */ /* 0x100fe40000004100 */
[----:B------:R-:W-:Y:S01]  /*7de0*/  @!P0 FMUL.FTZ R3, R26, R33 ;  /* 0x000000211a038220 */ /* 0x000fe20000410000 */
[----:B------:R-:W-:Y:S02]  /*7df0*/  @!P0 HADD2.F32 R36, -RZ, R40.H1_H1 ;  /* 0x30000028ff248230 */ /* 0x000fe40000004100 */
[----:B------:R-:W-:Y:S01]  /*7e00*/  @!P0 FMUL.FTZ R4, R24, R31 ;  /* 0x0000001f18048220 */ /* 0x000fe20000410000 */
[----:B------:R-:W-:Y:S02]  /*7e10*/  @!P0 HADD2.F32 R16, -RZ, R59.H1_H1 ;  /* 0x3000003bff108230 */ /* 0x000fe40000004100 */
[----:B------:R-:W-:Y:S01]  /*7e20*/  @!P2 FADD.FTZ R28, -R28, -RZ ;  /* 0x800000ff1c1ca221 */ /* 0x000fe20000010100 */
[--C-:B------:R-:W-:Y:S02]  /*7e30*/  @!P0 HADD2.F32 R38, -RZ, R41.reuse.H0_H0 ;  /* 0x20000029ff268230 */ /* 0x100fe40000004100 */
[----:B------:R-:W-:Y:S01]  /*7e40*/  @!P0 FFMA.FTZ R2, R37, R36, R2 ;  /* 0x0000002425028223 */ /* 0x000fe20000010002 */
[--C-:B------:R-:W-:Y:S02]  /*7e50*/  @!P0 HADD2.F32 R34, -RZ, R48.reuse.H0_H0 ;  /* 0x20000030ff228230 */ /* 0x100fe40000004100 */
[----:B------:R-:W-:Y:S01]  /*7e60*/  @!P0 FMUL.FTZ R5, R23, R28 ;  /* 0x0000001c17058220 */ /* 0x000fe20000410000 */
[----:B------:R-:W-:Y:S02]  /*7e70*/  @!P0 HADD2.F32 R39, -RZ, R41.H1_H1 ;  /* 0x30000029ff278230 */ /* 0x000fe40000004100 */
[----:B------:R-:W-:Y:S01]  /*7e80*/  @!P2 FADD.FTZ R25, -R25, -RZ ;  /* 0x800000ff1919a221 */ /* 0x000fe20000010100 */
[----:B------:R-:W-:Y:S01]  /*7e90*/  @!P0 HADD2.F32 R35, -RZ, R48.H1_H1 ;  /* 0x30000030ff238230 */ /* 0x000fe20000004100 */
[----:B------:R-:W-:Y:S01]  /*7ea0*/  @!P0 F2FP.F16.F32.PACK_AB R51, R2, R0 ;  /* 0x000000000233823e */ /* 0x000fe200000000ff */
[--C-:B------:R-:W-:Y:S02]  /*7eb0*/  @!P0 HADD2.F32 R17, -RZ, R19.reuse.H0_H0 ;  /* 0x20000013ff118230 */ /* 0x100fe40000004100 */
[----:B------:R-:W-:Y:S01]  /*7ec0*/  @!P0 FFMA.FTZ R3, R34, R38, R3 ;  /* 0x0000002622038223 */ /* 0x000fe20000010003 */
[----:B------:R-:W-:Y:S02]  /*7ed0*/  @!P0 HADD2.F32 R19, -RZ, R19.H1_H1 ;  /* 0x30000013ff138230 */ /* 0x000fe40000004100 */
[----:B------:R-:W-:Y:S01]  /*7ee0*/  @!P2 FADD.FTZ R18, -R18, -RZ ;  /* 0x800000ff1212a221 */ /* 0x000fe20000010100 */
[----:B------:R-:W-:Y:S01]  /*7ef0*/  @!P0 HADD2.F32 R40, -RZ, R42.H0_H0 ;  /* 0x2000002aff288230 */ /* 0x000fe20000004100 */
[----:B------:R-:W-:Y:S01]  /*7f00*/  @!P0 MOV R44, R51 ;  /* 0x00000033002c8202 */ /* 0x000fe20000000f00 */
[----:B------:R-:W-:Y:S02]  /*7f10*/  @!P0 HADD2.F32 R36, -RZ, R50.H0_H0 ;  /* 0x20000032ff248230 */ /* 0x000fe40000004100 */
[----:B------:R-:W-:Y:S01]  /*7f20*/  @!P2 FADD.FTZ R16, -R16, -RZ ;  /* 0x800000ff1010a221 */ /* 0x000fe20000010100 */
[----:B------:R-:W-:Y:S02]  /*7f30*/  @!P0 HADD2.F32 R41, -RZ, R42.H1_H1 ;  /* 0x3000002aff298230 */ /* 0x000fe40000004100 */
[----:B------:R-:W-:Y:S01]  /*7f40*/  @!P0 FFMA.FTZ R4, R35, R39, R4 ;  /* 0x0000002723048223 */ /* 0x000fe20000010004 */
[----:B------:R-:W-:Y:S02]  /*7f50*/  @!P0 HADD2.F32 R37, -RZ, R50.H1_H1 ;  /* 0x30000032ff258230 */ /* 0x000fe40000004100 */
[----:B------:R-:W-:Y:S01]  /*7f60*/  @!P0 FMUL.FTZ R6, R22, R25 ;  /* 0x0000001916068220 */ /* 0x000fe20000410000 */
[----:B------:R-:W-:Y:S02]  /*7f70*/  @!P0 HADD2.F32 R42, -RZ, R43.H0_H0 ;  /* 0x2000002bff2a8230 */ /* 0x000fe40000004100 */
[----:B------:R-:W-:Y:S01]  /*7f80*/  @!P0 FMUL.FTZ R7, R17, R18 ;  /* 0x0000001211078220 */ /* 0x000fe20000410000 */
[----:B------:R-:W-:Y:S01]  /*7f90*/  @!P0 F2FP.F16.F32.PACK_AB R52, R4, R3 ;  /* 0x000000030434823e */ /* 0x000fe200000000ff */
[----:B------:R-:W-:Y:S02]  /*7fa0*/  @!P0 HADD2.F32 R34, -RZ, R49.H0_H0 ;  /* 0x20000031ff228230 */ /* 0x000fe40000004100 */
[----:B------:R-:W-:Y:S01]  /*7fb0*/  @!P0 FMUL.FTZ R8, R19, R16 ;  /* 0x0000001013088220 */ /* 0x000fe20000410000 */
[----:B------:R-:W-:Y:S01]  /*7fc0*/  @!P0 HADD2.F32 R43, -RZ, R43.H1_H1 ;  /* 0x3000002bff2b8230 */ /* 0x000fe20000004100 */
[----:B------:R-:W-:Y:S01]  /*7fd0*/  @!P0 MOV R45, R52 ;  /* 0x00000034002d8202 */ /* 0x000fe20000000f00 */
[----:B------:R-:W-:Y:S02]  /*7fe0*/  @!P0 HADD2.F32 R35, -RZ, R49.H1_H1 ;  /* 0x30000031ff238230 */ /* 0x000fe40000004100 */
        /* <DEDUP_REMOVED lines=9> */
.L_x_4948:
[----:B------:R-:W-:Y:S05]  /*8080*/  BSYNC.RECONVERGENT B0 ;  /* 0x0000000000007941 */ /* 0x000fea0003800200 */
.L_x_4947:
[----:B------:R-:W1:Y:S01]  /*8090*/  LDC R17, c[0x0][0x450] ;  /* 0x00011400ff117b82 */ /* 0x000e620000000800 */
[----:B--2---:R-:W-:Y:S05]  /*80a0*/  IMAD.U32 R83, R83, -0x40, RZ ;  /* 0xffffffc053537824 */ /* 0x004fea00078e00ff */
[C---:B------:R-:W-:Y:S02]  /*80b0*/  LEA R90, P1, R83.reuse, R90, 0x1 ;  /* 0x0000005a535a7211 */ /* 0x040fe400078208ff */
[C---:B------:R-:W-:Y:S02]  /*80c0*/  LEA R88, P0, R83.reuse, R88, 0x1 ;  /* 0x0000005853587211 */ /* 0x040fe400078008ff */
[C---:B------:R-:W-:Y:S02]  /*80d0*/  LEA.HI.X.SX32 R91, R83.reuse, R91, 0x1, P1 ;  /* 0x0000005b535b7211 */ /* 0x040fe400008f0eff */
[----:B------:R-:W-:Y:S09]  /*80e0*/  LEA.HI.X.SX32 R89, R83, R89, 0x1, P0 ;  /* 0x0000005953597211 */ /* 0x000ff200000f0eff */
.L_x_4915:
[----:B------:R-:W-:Y:S05]  /*80f0*/  BSYNC.RECONVERGENT B1 ;  /* 0x0000000000017941 */ /* 0x000fea0003800200 */
.L_x_4913:
        /* <DEDUP_REMOVED lines=26> */
[----:B-1----:R-:W4:Y:S02]  /*82a0*/  MUFU.RCP R8, R18 ;  /* 0x0000001200087308 */ /* 0x002f240000001000 */
[----:B----4-:R-:W-:Y:S08]  /*82b0*/  VIADD R20, R8, 0xffffffe ;  /* 0x0ffffffe08147836 */ /* 0x010ff00000000000 */
[----:B------:R-:W1:Y:S02]  /*82c0*/  F2I.FTZ.U32.TRUNC.NTZ R21, R20 ;  /* 0x0000001400157305 */ /* 0x000e64000021f000 */
[--C-:B-1----:R-:W-:Y:S01]  /*82d0*/  IMAD.MOV R8, RZ, RZ, -R21.reuse ;  /* 0x000000ffff087224 */ /* 0x102fe200078e0a15 */
[----:B------:R-:W-:Y:S03]  /*82e0*/  MOV R20, RZ ;  /* 0x000000ff00147202 */ /* 0x000fe60000000f00 */
[----:B------:R-:W-:Y:S01]  /*82f0*/  IMAD R23, R8, R6, RZ ;  /* 0x0000000608177224 */ /* 0x000fe200078e02ff */
        /* <DEDUP_REMOVED lines=59> */
.L_x_4949:
[----:B------:R-:W-:Y:S02]  /*86b0*/  LOP3.LUT P2, RZ, R63, 0x20, RZ, 0xc0, !PT ;  /* 0x000000203fff7812 */ /* 0x000fe4000784c0ff */
[----:B------:R-:W-:Y:S02]  /*86c0*/  IADD3 R86, P1, PT, R86, R93, RZ ;  /* 0x0000005d56567210 */ /* 0x000fe40007f3e0ff */
[----:B------:R-:W-:Y:S03]  /*86d0*/  IADD3 R12, P0, PT, R12, R95, RZ ;  /* 0x0000005f0c0c7210 */ /* 0x000fe60007f1e0ff */
[----:B------:R-:W-:Y:S02]  /*86e0*/  IMAD.X R87, R87, 0x1, R92, P1 ;  /* 0x0000000157577824 */ /* 0x000fe400008e065c */
[----:B------:R-:W-:Y:S04]  /*86f0*/  IMAD.X R9, R9, 0x1, R94, P0 ;  /* 0x0000000109097824 */ /* 0x000fe800000e065e */
[----:B------:R-:W-:Y:S05]  /*8700*/  @P2 BRA `(.L_x_4950) ;  /* 0xffffff9c004c2947 */ /* 0x000fea000383ffff */
.L_x_4912:
        /* <DEDUP_REMOVED lines=30> */
.L_x_4955:
[----:B------:R2:W-:Y:S02]  /*88f0*/  STS.128 [R161], RZ ;  /* 0x000000ffa1007388 */ /* 0x0005e40000000c00 */
.L_x_4954:
[----:B------:R-:W-:Y:S05]  /*8900*/  BSYNC.RECONVERGENT B0 ;  /* 0x0000000000007941 */ /* 0x000fea0003800200 */
.L_x_4953:
[C---:B------:R-:W-:Y:S01]  /*8910*/  VIADD R163, R130.reuse, 0x10 ;  /* 0x0000001082a37836 */ /* 0x040fe20000000000 */
        /* <DEDUP_REMOVED lines=17> */
.L_x_4957:
[----:B------:R-:W-:Y:S05]  /*8a30*/  BSYNC.RECONVERGENT B0 ;  /* 0x0000000000007941 */ /* 0x000fea0003800200 */
.L_x_4956:
[----:B------:R-:W-:Y:S04]  /*8a40*/  BSSY.RECONVERGENT B0, `(.L_x_4958) ;  /* 0x000000c000007945 */ /* 0x000fe80003800200 */
[----:B------:R-:W-:Y:S05]  /*8a50*/  @P2 BRA `(.L_x_4959) ;  /* 0x0000000000282947 */ /* 0x000fea0003800000 */
[----:B------:R-:W2:Y:S02]  /*8a60*/  LDCU UR4, c[0x0][0x440] ;  /* 0x00008800ff0477ac */ /* 0x000ea40008000800 */
[----:B--2---:R-:W-:-:S13]  /*8a70*/  ISETP.GE.AND P0, PT, R10, UR4, PT ;  /* 0x000000040a007c0c */ /* 0x004fda000bf06270 */
        /* <DEDUP_REMOVED lines=8> */
.L_x_4959:
[----:B------:R-:W-:Y:S05]  /*8b00*/  BSYNC.RECONVERGENT B0 ;  /* 0x0000000000007941 */ /* 0x000fea0003800200 */
.L_x_4958:
[----:B------:R-:W-:Y:S05]  /*8b10*/  @P3 BRA `(.L_x_4960) ;  /* 0x0000002800983947 */ /* 0x000fea0003800000 */
[----:B------:R-:W3:Y:S02]  /*8b20*/  LDCU UR4, c[0x0][0x440] ;  /* 0x00008800ff0477ac */ /* 0x000ee40008000800 */
[----:B---3--:R-:W-:-:S13]  /*8b30*/  ISETP.GE.AND P0, PT, R10, UR4, PT ;  /* 0x000000040a007c0c */ /* 0x008fda000bf06270 */
        /* <DEDUP_REMOVED lines=9> */
.L_x_4952:
        /* <DEDUP_REMOVED lines=40> */
[----:B----45:R-:W-:Y:S02]  /*8e50*/  HADD2.F32 R23, -RZ, R17.H1_H1 ;  /* 0x30000011ff177230 */ /* 0x030fe40000004100 */
        /* <DEDUP_REMOVED lines=36> */
.L_x_4966:
[----:B------:R-:W-:Y:S05]  /*90a0*/  BSYNC.RECONVERGENT B0 ;  /* 0x0000000000007941 */ /* 0x000fea0003800200 */
.L_x_4965:
[----:B-----5:R2:W-:Y:S01]  /*90b0*/  STS.128 [R161], R16 ;  /* 0x00000010a1007388 */ /* 0x0205e20000000c00 */
[----:B------:R-:W-:Y:S05]  /*90c0*/  BRA `(.L_x_4963) ;  /* 0x0000000000047947 */ /* 0x000fea0003800000 */
.L_x_4964:
[----:B------:R3:W-:Y:S02]  /*90d0*/  STS.128 [R161], RZ ;  /* 0x000000ffa1007388 */ /* 0x0007e40000000c00 */
.L_x_4963:
[----:B------:R-:W-:Y:S05]  /*90e0*/  BSYNC.RECONVERGENT B1 ;  /* 0x0000000000017941 */ /* 0x000fea0003800200 */
.L_x_4962:
[----:B------:R-:W-:Y:S01]  /*90f0*/  VIADD R163, R130, 0x10 ;  /* 0x0000001082a37836 */ /* 0x000fe20000000000 */
[----:B----4-:R-:W-:Y:S01]  /*9100*/  LEA R20, P0, R29, R32, 0x1 ;  /* 0x000000201d147211 */ /* 0x010fe200078008ff */
        /* <DEDUP_REMOVED lines=24> */
[----:B-----5:R-:W-:Y:S02]  /*9290*/  HADD2.F32 R25, -RZ, R17.H1_H1 ;  /* 0x30000011ff197230 */ /* 0x020fe40000004100 */
        /* <DEDUP_REMOVED lines=36> */
.L_x_4970:
[----:B------:R-:W-:Y:S05]  /*94e0*/  BSYNC.RECONVERGENT B0 ;  /* 0x0000000000007941 */ /* 0x000fea0003800200 */
.L_x_4969:
[----:B-----5:R1:W-:Y:S02]  /*94f0*/  STS.128 [R161+0x800], R16 ;  /* 0x00080010a1007388 */ /* 0x0203e40000000c00 */
.L_x_4968:
[----:B------:R-:W-:Y:S05]  /*9500*/  BSYNC.RECONVERGENT B1 ;  /* 0x0000000000017941 */ /* 0x000fea0003800200 */
.L_x_4967:
        /* <DEDUP_REMOVED lines=64> */
.L_x_4974:
[----:B------:R-:W-:Y:S05]  /*9910*/  BSYNC.RECONVERGENT B0 ;  /* 0x0000000000007941 */ /* 0x000fea0003800200 */
.L_x_4973:
[----:B-----5:R1:W-:Y:S02]  /*9920*/  STS.128 [R161+0x1000], R16 ;  /* 0x00100010a1007388 */ /* 0x0203e40000000c00 */
.L_x_4972:
[----:B------:R-:W-:Y:S05]  /*9930*/  BSYNC.RECONVERGENT B1 ;  /* 0x0000000000017941 */ /* 0x000fea0003800200 */
.L_x_4971:
        /* <DEDUP_REMOVED lines=63> */
.L_x_4976:
[----:B------:R-:W-:Y:S05]  /*9d30*/  BSYNC.RECONVERGENT B0 ;  /* 0x0000000000007941 */ /* 0x000fea0003800200 */
.L_x_4975:
[----:B-----5:R1:W-:Y:S01]  /*9d40*/  STS.128 [R161+0x1800], R16 ;  /* 0x00180010a1007388 */ /* 0x0203e20000000c00 */
[----:B------:R-:W-:Y:S05]  /*9d50*/  BRA `(.L_x_4960) ;  /* 0x0000001800087947 */ /* 0x000fea0003800000 */
.L_x_4961:
        /* <DEDUP_REMOVED lines=97> */
.L_x_4981:
[----:B------:R-:W-:Y:S05]  /*a370*/  BSYNC.RECONVERGENT B0 ;  /* 0x0000000000007941 */ /* 0x000fea0003800200 */
.L_x_4980:
[----:B-----5:R2:W-:Y:S01]  /*a380*/  STS.128 [R161], R20 ;  /* 0x00000014a1007388 */ /* 0x0205e20000000c00 */
[----:B------:R-:W-:Y:S05]  /*a390*/  BRA `(.L_x_4978) ;  /* 0x0000000000047947 */ /* 0x000fea0003800000 */
.L_x_4979:
[----:B------:R1:W-:Y:S02]  /*a3a0*/  STS.128 [R161], RZ ;  /* 0x000000ffa1007388 */ /* 0x0003e40000000c00 */
.L_x_4978:
[----:B------:R-:W-:Y:S05]  /*a3b0*/  BSYNC.RECONVERGENT B1 ;  /* 0x0000000000017941 */ /* 0x000fea0003800200 */
.L_x_4977:
        /* <DEDUP_REMOVED lines=92> */
.L_x_4985:
[----:B------:R-:W-:Y:S05]  /*a980*/  BSYNC.RECONVERGENT B0 ;  /* 0x0000000000007941 */ /* 0x000fea0003800200 */
.L_x_4984:
[----:B-----5:R4:W-:Y:S02]  /*a990*/  STS.128 [R161+0x800], R20 ;  /* 0x00080014a1007388 */ /* 0x0209e40000000c00 */
.L_x_4983:
[----:B------:R-:W-:Y:S05]  /*a9a0*/  BSYNC.RECONVERGENT B1 ;  /* 0x0000000000017941 */ /* 0x000fea0003800200 */
.L_x_4982:
        /* <DEDUP_REMOVED lines=93> */
.L_x_4989:
[----:B------:R-:W-:Y:S05]  /*af80*/  BSYNC.RECONVERGENT B0 ;  /* 0x0000000000007941 */ /* 0x000fea0003800200 */
.L_x_4988:
[----:B-----5:R4:W-:Y:S02]  /*af90*/  STS.128 [R161+0x1000], R20 ;  /* 0x00100014a1007388 */ /* 0x0209e40000000c00 */
.L_x_4987:
[----:B------:R-:W-:Y:S05]  /*afa0*/  BSYNC.RECONVERGENT B1 ;  /* 0x0000000000017941 */ /* 0x000fea0003800200 */
.L_x_4986:
        /* <DEDUP_REMOVED lines=91> */
.L_x_4991:
[----:B------:R-:W-:Y:S05]  /*b560*/  BSYNC.RECONVERGENT B0 ;  /* 0x0000000000007941 */ /* 0x000fea0003800200 */
.L_x_4990:
[----:B-----5:R4:W-:Y:S02]  /*b570*/  STS.128 [R161+0x1800], R20 ;  /* 0x00180014a1007388 */ /* 0x0209e40000000c00 */
.L_x_4960:
[----:B------:R-:W-:Y:S05]  /*b580*/  BSYNC.RECONVERGENT B2 ;  /* 0x0000000000027941 */ /* 0x000fea0003800200 */
.L_x_4951:
        /* <DEDUP_REMOVED lines=12> */
.L_x_4994:
[----:B------:R1:W-:Y:S02]  /*b650*/  STS.128 [R161+0x2000], RZ ;  /* 0x002000ffa1007388 */ /* 0x0003e40000000c00 */
.L_x_4993:
[----:B------:R-:W-:Y:S05]  /*b660*/  BSYNC.RECONVERGENT B0 ;  /* 0x0000000000007941 */ /* 0x000fea0003800200 */
.L_x_4992:
[----:B------:R-:W-:Y:S01]  /*b670*/  ISETP.GE.AND P1, PT, R163, R3, PT ;  /* 0x00000003a300720c */ /* 0x000fe20003f26270 */
[C---:B-12---:R-:W-:Y:S01]  /*b680*/  IMAD.SHL.U32 R5, R74.reuse, 0x2, RZ ;  /* 0x000000024a057824 */ /* 0x046fe200078e00ff */
        /* <DEDUP_REMOVED lines=13> */
.L_x_4997:
[----:B------:R1:W-:Y:S02]  /*b760*/  STS.128 [R161+0x2800], RZ ;  /* 0x002800ffa1007388 */ /* 0x0003e40000000c00 */
.L_x_4996:
[----:B------:R-:W-:Y:S05]  /*b770*/  BSYNC.RECONVERGENT B0 ;  /* 0x0000000000007941 */ /* 0x000fea0003800200 */
.L_x_4995:
[----:B------:R-:W-:Y:S01]  /*b780*/  ISETP.GE.AND P0, PT, R162, R3, PT ;  /* 0x00000003a200720c */ /* 0x000fe20003f06270 */
[----:B------:R-:W-:-:S12]  /*b790*/  BSSY.RECONVERGENT B0, `(.L_x_4998) ;  /* 0x000000e000007945 */ /* 0x000fd80003800200 */
        /* <DEDUP_REMOVED lines=12> */
.L_x_5000:
[----:B------:R1:W-:Y:S02]  /*b860*/  STS.128 [R161+0x3000], RZ ;  /* 0x003000ffa1007388 */ /* 0x0003e40000000c00 */
.L_x_4999:
[----:B------:R-:W-:Y:S05]  /*b870*/  BSYNC.RECONVERGENT B0 ;  /* 0x0000000000007941 */ /* 0x000fea0003800200 */
.L_x_4998:
        /* <DEDUP_REMOVED lines=14> */
.L_x_5003:
[----:B------:R1:W-:Y:S02]  /*b960*/  STS.128 [R161+0x3800], RZ ;  /* 0x003800ffa1007388 */ /* 0x0003e40000000c00 */
.L_x_5002:
[----:B------:R-:W-:Y:S05]  /*b970*/  BSYNC.RECONVERGENT B0 ;  /* 0x0000000000007941 */ /* 0x000fea0003800200 */
.L_x_5001:
        /* <DEDUP_REMOVED lines=18> */
.L_x_5006:
[----:B------:R1:W-:Y:S02]  /*baa0*/  STS.128 [R161+0x4000], RZ ;  /* 0x004000ffa1007388 */ /* 0x0003e40000000c00 */
.L_x_5005:
[----:B------:R-:W-:Y:S05]  /*bab0*/  BSYNC.RECONVERGENT B0 ;  /* 0x0000000000007941 */ /* 0x000fea0003800200 */
.L_x_5004:
[----:B------:R-:W-:Y:S01]  /*bac0*/  IADD3 R4, PT, PT, R130, 0x50, RZ ;  /* 0x0000005082047810 */ /* 0x000fe20007ffe0ff */
        /* <DEDUP_REMOVED lines=14> */
.L_x_5009:
[----:B------:R1:W-:Y:S02]  /*bbb0*/  STS.128 [R161+0x4800], RZ ;  /* 0x004800ffa1007388 */ /* 0x0003e40000000c00 */
.L_x_5008:
[----:B------:R-:W-:Y:S05]  /*bbc0*/  BSYNC.RECONVERGENT B0 ;  /* 0x0000000000007941 */ /* 0x000fea0003800200 */
.L_x_5007:
        /* <DEDUP_REMOVED lines=18> */
.L_x_5012:
[----:B------:R1:W-:Y:S02]  /*bcf0*/  STS.128 [R161+0x5000], RZ ;  /* 0x005000ffa1007388 */ /* 0x0003e40000000c00 */
.L_x_5011:
[----:B------:R-:W-:Y:S05]  /*bd00*/  BSYNC.RECONVERGENT B0 ;  /* 0x0000000000007941 */ /* 0x000fea0003800200 */
.L_x_5010:
[----:B------:R-:W-:Y:S01]  /*bd10*/  VIADD R130, R130, 0x70 ;  /* 0x0000007082827836 */ /* 0x000fe20000000000 */
[----:B------:R-:W-:Y:S01]  /*bd20*/  BSSY.RECONVERGENT B0, `(.L_x_5013) ;  /* 0x0000012000007945 */ /* 0x000fe20003800200 */
[----:B------:R-:W-:-:S03]  /*bd30*/  IMAD.SHL.U32 R6, R68, 0x20, RZ ;  /* 0x0000002044067824 */ /* 0x000fc600078e00ff */
[----:B------:R-:W-:Y:S02]  /*bd40*/  ISETP.GE.AND P0, PT, R130, R3, PT ;  /* 0x000000038200720c */ /* 0x000fe40003f06270 */
[----:B------:R-:W-:-:S11]  /*bd50*/  LOP3.LUT R149, R67, 0x7c00, R6, 0xf8, !PT ;  /* 0x00007c0043957812 */ /* 0x000fd600078ef806 */
[----:B------:R-:W-:Y:S05]  /*bd60*/  @P0 BRA `(.L_x_5014) ;  /* 0x0000000000340947 */ /* 0x000fea0003800000 */
[----:B------:R-:W1:Y:S02]  /*bd70*/  LDCU UR4, c[0x0][0x440] ;  /* 0x00008800ff0477ac */ /* 0x000e640008000800 */
[----:B-1----:R-:W-:-:S13]  /*bd80*/  ISETP.GE.AND P0, PT, R10, UR4, PT ;  /* 0x000000040a007c0c */ /* 0x002fda000bf06270 */
        /* <DEDUP_REMOVED lines=10> */
.L_x_5015:
[----:B------:R1:W-:Y:S02]  /*be30*/  STS.128 [R161+0x5800], RZ ;  /* 0x005800ffa1007388 */ /* 0x0003e40000000c00 */
.L_x_5014:
[----:B------:R-:W-:Y:S05]  /*be40*/  BSYNC.RECONVERGENT B0 ;  /* 0x0000000000007941 */ /* 0x000fea0003800200 */
.L_x_5013:
[----:B------:R-:W0:Y:S01]  /*be50*/  LDGDEPBAR ;  /* 0x00000000000079af */ /* 0x000e220000000000 */
[----:B------:R-:W3:Y:S01]  /*be60*/  LDCU UR4, c[0x0][0x508] ;  /* 0x0000a100ff0477ac */ /* 0x000ee20008000800 */
[----:B-12---:R-:W-:Y:S01]  /*be70*/  LOP3.LUT R9, R126, 0x1f0, RZ, 0xc0, !PT ;  /* 0x000001f07e097812 */ /* 0x006fe200078ec0ff */
        /* <DEDUP_REMOVED lines=8> */
[----:B---3--:R-:W-:Y:S01]  /*bf00*/  IADD3 R7, PT, PT, R7, UR4, R64 ;  /* 0x0000000407077c10 */ /* 0x008fe2000fffe040 */
        /* <DEDUP_REMOVED lines=11> */
.L_x_5018:
[----:B------:R2:W-:Y:S01]  /*bfc0*/  STS.128 [R161+0x6000], RZ ;  /* 0x006000ffa1007388 */ /* 0x0005e20000000c00 */
[----:B------:R-:W-:Y:S05]  /*bfd0*/  BRA `(.L_x_5019) ;  /* 0x0000000000047947 */ /* 0x000fea0003800000 */
.L_x_5017:
[----:B------:R3:W-:Y:S02]  /*bfe0*/  STS.128 [R161+0x6000], RZ ;  /* 0x006000ffa1007388 */ /* 0x0007e40000000c00 */
.L_x_5019:
[----:B------:R-:W-:Y:S05]  /*bff0*/  BSYNC.RECONVERGENT B0 ;  /* 0x0000000000007941 */ /* 0x000fea0003800200 */
.L_x_5016:
[----:B------:R-:W-:Y:S01]  /*c000*/  ISETP.GE.AND P0, PT, R163, R3, PT ;  /* 0x00000003a300720c */ /* 0x000fe20003f06270 */
[C---:B------:R-:W-:Y:S01]  /*c010*/  IMAD.SHL.U32 R9, R71.reuse, 0x2, RZ ;  /* 0x0000000247097824 */ /* 0x040fe200078e00ff */
[----:B------:R-:W-:Y:S01]  /*c020*/  SHF.L.U64.HI R8, R71, 0x1, R70 ;  /* 0x0000000147087819 */ /* 0x000fe20000010246 */
[----:B------:R-:W-:Y:S03]  /*c030*/  BSSY.RECONVERGENT B0, `(.L_x_5020) ;  /* 0x000000e000007945 */ /* 0x000fe60003800200 */
[----:B------:R-:W-:-:S05]  /*c040*/  IADD3 R16, P1, PT, R9, R156, RZ ;  /* 0x0000009c09107210 */ /* 0x000fca0007f3e0ff */
[----:B------:R-:W-:Y:S02]  /*c050*/  IMAD.X R17, R8, 0x1, R157, P1 ;  /* 0x0000000108117824 */ /* 0x000fe400008e069d */
        /* <DEDUP_REMOVED lines=10> */
.L_x_5022:
[----:B------:R2:W-:Y:S02]  /*c100*/  STS.128 [R161+0x6800], RZ ;  /* 0x006800ffa1007388 */ /* 0x0005e40000000c00 */
.L_x_5021:
[----:B------:R-:W-:Y:S05]  /*c110*/  BSYNC.RECONVERGENT B0 ;  /* 0x0000000000007941 */ /* 0x000fea0003800200 */
.L_x_5020:
        /* <DEDUP_REMOVED lines=15> */
.L_x_5025:
[----:B------:R2:W-:Y:S02]  /*c210*/  STS.128 [R161+0x7000], RZ ;  /* 0x007000ffa1007388 */ /* 0x0005e40000000c00 */
.L_x_5024:
[----:B------:R-:W-:Y:S05]  /*c220*/  BSYNC.RECONVERGENT B0 ;  /* 0x0000000000007941 */ /* 0x000fea0003800200 */
.L_x_5023:
        /* <DEDUP_REMOVED lines=15> */
.L_x_5028:
[----:B------:R2:W-:Y:S02]  /*c320*/  STS.128 [R161+0x7800], RZ ;  /* 0x007800ffa1007388 */ /* 0x0005e40000000c00 */
.L_x_5027:
[----:B------:R-:W-:Y:S05]  /*c330*/  BSYNC.RECONVERGENT B0 ;  /* 0x0000000000007941 */ /* 0x000fea0003800200 */
.L_x_5026:
        /* <DEDUP_REMOVED lines=18> */
.L_x_5031:
[----:B------:R2:W-:Y:S02]  /*c460*/  STS.128 [R161+0x8000], RZ ;  /* 0x008000ffa1007388 */ /* 0x0005e40000000c00 */
.L_x_5030:
[----:B------:R-:W-:Y:S05]  /*c470*/  BSYNC.RECONVERGENT B0 ;  /* 0x0000000000007941 */ /* 0x000fea0003800200 */
.L_x_5029:
        /* <DEDUP_REMOVED lines=15> */
.L_x_5034:
[----:B------:R2:W-:Y:S02]  /*c570*/  STS.128 [R161+0x8800], RZ ;  /* 0x008800ffa1007388 */ /* 0x0005e40000000c00 */
.L_x_5033:
[----:B------:R-:W-:Y:S05]  /*c580*/  BSYNC.RECONVERGENT B0 ;  /* 0x0000000000007941 */ /* 0x000fea0003800200 */
.L_x_5032:
        /* <DEDUP_REMOVED lines=18> */
.L_x_5037:
[----:B------:R2:W-:Y:S02]  /*c6b0*/  STS.128 [R161+0x9000], RZ ;  /* 0x009000ffa1007388 */ /* 0x0005e40000000c00 */
.L_x_5036:
[----:B------:R-:W-:Y:S05]  /*c6c0*/  BSYNC.RECONVERGENT B0 ;  /* 0x0000000000007941 */ /* 0x000fea0003800200 */
.L_x_5035:
        /* <DEDUP_REMOVED lines=16> */
.L_x_5040:
[----:B------:R2:W-:Y:S02]  /*c7d0*/  STS.128 [R161+0x9800], RZ ;  /* 0x009800ffa1007388 */ /* 0x0005e40000000c00 */
.L_x_5039:
[----:B------:R-:W-:Y:S05]  /*c7e0*/  BSYNC.RECONVERGENT B0 ;  /* 0x0000000000007941 */ /* 0x000fea0003800200 */
.L_x_5038:
[----:B------:R-:W-:Y:S01]  /*c7f0*/  LOP3.LUT R0, R75, 0x8, R68, 0x78, !PT ;  /* 0x000000084b007812 */ /* 0x000fe200078e7844 */
[----:B------:R-:W3:Y:S01]  /*c800*/  LDCU UR14, c[0x0][0x50c] ;  /* 0x0000a180ff0e77ac */ /* 0x000ee20008000800 */
[----:B------:R-:W-:Y:S01]  /*c810*/  SHF.L.U32 R148, R68, 0x6, RZ ;  /* 0x0000000644947819 */ /* 0x000fe200000006ff */
[----:B------:R-:W0:Y:S01]  /*c820*/  LDGDEPBAR ;  /* 0x00000000000079af */ /* 0x000e220000000000 */
[----:B------:R-:W-:Y:S02]  /*c830*/  LOP3.LUT R3, R0, 0x38, R69, 0x78, !PT ;  /* 0x0000003800037812 */ /* 0x000fe400078e7845 */
[----:B------:R-:W-:Y:S02]  /*c840*/  LOP3.LUT R148, R148, 0x400, RZ, 0xc0, !PT ;  /* 0x0000040094947812 */ /* 0x000fe400078ec0ff */
[----:B------:R-:W-:Y:S02]  /*c850*/  LEA R149, R149, UR5, 0x1 ;  /* 0x0000000595957c11 */ /* 0x000fe4000f8e08ff */
[----:B------:R-:W-:-:S02]  /*c860*/  LEA R148, R3, R148, 0x1 ;  /* 0x0000009403947211 */ /* 0x000fc400078e08ff */
[----:B------:R-:W-:Y:S01]  /*c870*/  R2P PR, R68, 0x6 ;  /* 0x0000000644007804 */ /* 0x000fe20000000000 */
[----:B--2---:R-:W-:Y:S01]  /*c880*/  LDSM.16.M88.4 R12, [R149] ;  /* 0x00000000950c783b */ /* 0x004fe20000000200 */
[----:B------:R-:W-:Y:S02]  /*c890*/  MOV R3, 0x20 ;  /* 0x0000002000037802 */ /* 0x000fe40000000f00 */
[----:B------:R-:W-:Y:S01]  /*c8a0*/  IADD3 R0, PT, PT, R148, UR5, RZ ;  /* 0x0000000594007c10 */ /* 0x000fe2000fffe0ff */
[----:B----4-:R-:W2:Y:S01]  /*c8b0*/  LDSM.16.M88.4 R20, [R148+UR5+0x2000] ;  /* 0x002000059414783b */ /* 0x010ea20008000200 */
[----:B------:R-:W-:Y:S02]  /*c8c0*/  SEL R3, R3, 0xffffffe0, !P1 ;  /* 0xffffffe003037807 */ /* 0x000fe40004800000 */
[----:B------:R-:W-:Y:S01]  /*c8d0*/  MOV R4, 0x40 ;  /* 0x0000004000047802 */ /* 0x000fe20000000f00 */
[----:B------:R-:W4:Y:S01]  /*c8e0*/  LDSM.16.M88.4 R32, [R148+UR5+0x2800] ;  /* 0x002800059420783b */ /* 0x000f220008000200 */
[----:B------:R-:W-:-:S02]  /*c8f0*/  IADD3 R147, PT, PT, R149, R3, RZ ;  /* 0x0000000395937210 */ /* 0x000fc40007ffe0ff */
[----:B------:R-:W-:Y:S01]  /*c900*/  IADD3 R143, PT, PT, R0, R3, RZ ;  /* 0x00000003008f7210 */ /* 0x000fe20007ffe0ff */
[----:B------:R-:W-:Y:S01]  /*c910*/  LDSM.16.M88.4 R68, [R148+UR5+0x3000] ;  /* 0x003000059444783b */ /* 0x000fe20008000200 */
[----:B------:R-:W-:Y:S02]  /*c920*/  SEL R4, R4, 0xffffffc0, !P2 ;  /* 0xffffffc004047807 */ /* 0x000fe40005000000 */
[----:B------:R-:W-:Y:S01]  /*c930*/  ISETP.NE.AND P0, PT, R61, 0x1, PT ;  /* 0x000000013d00780c */ /* 0x000fe20003f05270 */
[----:B------:R-:W-:Y:S01]  /*c940*/  LDSM.16.M88.4 R16, [R147] ;  /* 0x000000009310783b */ /* 0x000fe20000000200 */
[-C--:B------:R-:W-:Y:S02]  /*c950*/  IADD3 R146, PT, PT, R149, R4.reuse, RZ ;  /* 0x0000000495927210 */ /* 0x080fe40007ffe0ff */
[----:B------:R-:W-:Y:S01]  /*c960*/  IADD3 R142, PT, PT, R0, R4, RZ ;  /* 0x00000004008e7210 */ /* 0x000fe20007ffe0ff */
[----:B------:R-:W1:Y:S01]  /*c970*/  LDSM.16.M88.4 R52, [R143+0x2000] ;  /* 0x002000008f34783b */ /* 0x000e620000000200 */
[----:B------:R-:W-:-:S02]  /*c980*/  IADD3 R145, PT, PT, R3, R146, RZ ;  /* 0x0000009203917210 */ /* 0x000fc40007ffe0ff */
[----:B------:R-:W-:Y:S01]  /*c990*/  IADD3 R141, PT, PT, R3, R142, RZ ;  /* 0x0000008e038d7210 */ /* 0x000fe20007ffe0ff */
[----:B------:R-:W3:Y:S01]  /*c9a0*/  LDSM.16.M88.4 R40, [R143+0x2800] ;  /* 0x002800008f28783b */ /* 0x000ee20000000200 */
[----:B------:R-:W-:Y:S02]  /*c9b0*/  LOP3.LUT R63, R63, 0xfffffffd, RZ, 0xc0, !PT ;  /* 0xfffffffd3f3f7812 */ /* 0x000fe400078ec0ff */
[C---:B------:R-:W-:Y:S01]  /*c9c0*/  VIMNMX R60, PT, PT, R7.reuse, R64, PT ;  /* 0x00000040073c7248 */ /* 0x040fe20003fe0100 */
[----:B------:R-:W-:Y:S01]  /*c9d0*/  LDSM.16.M88.4 R48, [R146] ;  /* 0x000000009230783b */ /* 0x000fe20000000200 */
[----:B------:R-:W-:Y:S02]  /*c9e0*/  VIADDMNMX R101, R7, 0x8, R64, PT ;  /* 0x0000000807657846 */ /* 0x000fe40003800140 */
[----:B------:R-:W-:Y:S01]  /*c9f0*/  @P0 LOP3.LUT R63, R63, 0x2, RZ, 0xfc, !PT ;  /* 0x000000023f3f0812 */ /* 0x000fe200078efcff */
[----:B------:R-:W3:Y:S04]  /*ca00*/  LDSM.16.M88.4 R24, [R142+0x2000] ;  /* 0x002000008e18783b */ /* 0x000ee80000000200 */
[----:B------:R-:W3:Y:S04]  /*ca10*/  LDSM.16.M88.4 R76, [R142+0x2800] ;  /* 0x002800008e4c783b */ /* 0x000ee80000000200 */
[----:B------:R-:W-:Y:S01]  /*ca20*/  LDSM.16.M88.4 R28, [R145] ;  /* 0x00000000911c783b */ /* 0x000fe20000000200 */
[C---:B--2---:R-:W-:Y:S03]  /*ca30*/  HMMA.16816.F32 R44, R12.reuse, R20, RZ ;  /* 0x000000140c2c723c */ /* 0x044fe600000018ff */
[----:B------:R-:W2:Y:S04]  /*ca40*/  LDSM.16.M88.4 R56, [R141+0x2000] ;  /* 0x002000008d38783b */ /* 0x000ea80000000200 */
[----:B------:R-:W-:Y:S01]  /*ca50*/  LDSM.16.M88.4 R72, [R142+0x3000] ;  /* 0x003000008e48783b */ /* 0x000fe20000000200 */
[C---:B------:R-:W-:Y:S08]  /*ca60*/  HMMA.16816.F32 R20, R12.reuse, R22, RZ ;  /* 0x000000160c14723c */ /* 0x040ff000000018ff */
[----:B----4-:R-:W-:Y:S08]  /*ca70*/  HMMA.16816.F32 R36, R12, R32, RZ ;  /* 0x000000200c24723c */ /* 0x010ff000000018ff */
[C---:B-1----:R-:W-:Y:S08]  /*ca80*/  HMMA.16816.F32 R44, R16.reuse, R52, R44 ;  /* 0x00000034102c723c */ /* 0x042ff0000000182c */
[C---:B------:R-:W-:Y:S01]  /*ca90*/  HMMA.16816.F32 R20, R16.reuse, R54, R20 ;  /* 0x000000361014723c */ /* 0x040fe20000001814 */
[----:B------:R-:W1:Y:S07]  /*caa0*/  LDSM.16.M88.4 R52, [R141+0x2800] ;  /* 0x002800008d34783b */ /* 0x000e6e0000000200 */
[----:B---3--:R-:W-:Y:S08]  /*cab0*/  HMMA.16816.F32 R36, R16, R40, R36 ;  /* 0x000000281024723c */ /* 0x008ff00000001824 */
[----:B------:R-:W-:Y:S08]  /*cac0*/  HMMA.16816.F32 R32, R12, R34, RZ ;  /* 0x000000220c20723c */ /* 0x000ff000000018ff */
[C---:B------:R-:W-:Y:S08]  /*cad0*/  HMMA.16816.F32 R44, R48.reuse, R24, R44 ;  /* 0x00000018302c723c */ /* 0x040ff0000000182c */
[C---:B------:R-:W-:Y:S01]  /*cae0*/  HMMA.16816.F32 R20, R48.reuse, R26, R20 ;  /* 0x0000001a3014723c */ /* 0x040fe20000001814 */
[----:B------:R-:W3:Y:S07]  /*caf0*/  LDSM.16.M88.4 R24, [R143+0x3000] ;  /* 0x003000008f18783b */ /* 0x000eee0000000200 */
[----:B------:R-:W-:Y:S08]  /*cb00*/  HMMA.16816.F32 R36, R48, R76, R36 ;  /* 0x0000004c3024723c */ /* 0x000ff00000001824 */
[----:B------:R-:W-:Y:S08]  /*cb10*/  HMMA.16816.F32 R32, R16, R42, R32 ;  /* 0x0000002a1020723c */ /* 0x000ff00000001820 */
[C---:B--2---:R-:W-:Y:S08]  /*cb20*/  HMMA.16816.F32 R44, R28.reuse, R56, R44 ;  /* 0x000000381c2c723c */ /* 0x044ff0000000182c */
[----:B------:R-:W-:Y:S01]  /*cb30*/  HMMA.16816.F32 R20, R28, R58, R20 ;  /* 0x0000003a1c14723c */ /* 0x000fe20000001814 */
[----:B------:R-:W2:Y:S07]  /*cb40*/  LDSM.16.M88.4 R56, [R148+UR5+0x3800] ;  /* 0x003800059438783b */ /* 0x000eae0008000200 */
[----:B------:R-:W-:Y:S03]  /*cb50*/  HMMA.16816.F32 R40, R12, R68, RZ ;  /* 0x000000440c28723c */ /* 0x000fe600000018ff */
[----:B------:R-:W-:Y:S01]  /*cb60*/  FMUL.FTZ R0, R44, UR14 ;  /* 0x0000000e2c007c20 */ /* 0x000fe20008410000 */
[----:B------:R-:W-:Y:S01]  /*cb70*/  FMUL.FTZ R6, R45, UR14 ;  /* 0x0000000e2d067c20 */ /* 0x000fe20008410000 */
[----:B------:R-:W-:Y:S01]  /*cb80*/  FMUL.FTZ R80, R46, UR14 ;  /* 0x0000000e2e507c20 */ /* 0x000fe20008410000 */
[----:B------:R-:W-:-:S02]  /*cb90*/  FMUL.FTZ R81, R47, UR14 ;  /* 0x0000000e2f517c20 */ /* 0x000fc40008410000 */
[----:B-1----:R-:W-:Y:S01]  /*cba0*/  HMMA.16816.F32 R36, R28, R52, R36 ;  /* 0x000000341c24723c */ /* 0x002fe20000001824 */
[----:B------:R-:W1:Y:S01]  /*cbb0*/  LDSM.16.M88.4 R44, [R143+0x3800] ;  /* 0x003800008f2c783b */ /* 0x000e620000000200 */
[----:B------:R-:W4:Y:S01]  /*cbc0*/  MUFU.TANH R0, R0 ;  /* 0x0000000000007308 */ /* 0x000f220000002400 */
[----:B------:R-:W-:Y:S01]  /*cbd0*/  FMUL.FTZ R20, R20, UR14 ;  /* 0x0000000e14147c20 */ /* 0x000fe20008410000 */
[----:B------:R-:W-:Y:S01]  /*cbe0*/  FMUL.FTZ R83, R21, UR14 ;  /* 0x0000000e15537c20 */ /* 0x000fe20008410000 */
[----:B------:R-:W-:Y:S01]  /*cbf0*/  FMUL.FTZ R84, R22, UR14 ;  /* 0x0000000e16547c20 */ /* 0x000fe20008410000 */
[----:B------:R-:W-:Y:S02]  /*cc00*/  FMUL.FTZ R85, R23, UR14 ;  /* 0x0000000e17557c20 */ /* 0x000fe40008410000 */
[----:B------:R-:W-:Y:S02]  /*cc10*/  HMMA.16816.F32 R68, R12, R70, RZ ;  /* 0x000000460c44723c */ /* 0x000fe400000018ff */
[----:B------:R2:W1:Y:S06]  /*cc20*/  MUFU.TANH R82, R20 ;  /* 0x0000001400527308 */ /* 0x00046c0000002400 */
[----:B------:R-:W-:Y:S01]  /*cc30*/  HMMA.16816.F32 R32, R48, R78, R32 ;  /* 0x0000004e3020723c */ /* 0x000fe20000001820 */
[----:B------:R-:W-:Y:S01]  /*cc40*/  LDSM.16.M88.4 R76, [R142+0x3800] ;  /* 0x003800008e4c783b */ /* 0x000fe20000000200 */
[----:B------:R-:W1:Y:S01]  /*cc50*/  MUFU.TANH R6, R6 ;  /* 0x0000000600067308 */ /* 0x000e620000002400 */
[----:B------:R-:W-:Y:S01]  /*cc60*/  FMUL.FTZ R36, R36, UR14 ;  /* 0x0000000e24247c20 */ /* 0x000fe20008410000 */
[----:B------:R-:W-:Y:S01]  /*cc70*/  FMUL.FTZ R87, R37, UR14 ;  /* 0x0000000e25577c20 */ /* 0x000fe20008410000 */
[----:B-----5:R-:W-:Y:S01]  /*cc80*/  FMUL.FTZ R88, R38, UR14 ;  /* 0x0000000e26587c20 */ /* 0x020fe20008410000 */
[----:B------:R-:W-:-:S02]  /*cc90*/  FMUL.FTZ R89, R39, UR14 ;  /* 0x0000000e27597c20 */ /* 0x000fc40008410000 */
[C---:B---3--:R-:W-:Y:S02]  /*cca0*/  HMMA.16816.F32 R40, R16.reuse, R24, R40 ;  /* 0x000000181028723c */ /* 0x048fe40000001828 */
[----:B------:R3:W1:Y:S06]  /*ccb0*/  MUFU.TANH R86, R36 ;  /* 0x0000002400567308 */ /* 0x00066c0000002400 */
[----:B------:R-:W-:Y:S01]  /*ccc0*/  HMMA.16816.F32 R68, R16, R26, R68 ;  /* 0x0000001a1044723c */ /* 0x000fe20000001844 */
[----:B------:R-:W4:Y:S01]  /*ccd0*/  LDSM.16.M88.4 R24, [R141+0x3000] ;  /* 0x003000008d18783b */ /* 0x000f220000000200 */
[----:B------:R-:W1:Y:S06]  /*cce0*/  MUFU.TANH R80, R80 ;  /* 0x0000005000507308 */ /* 0x000e6c0000002400 */
[----:B------:R-:W-:Y:S01]  /*ccf0*/  HMMA.16816.F32 R32, R28, R54, R32 ;  /* 0x000000361c20723c */ /* 0x000fe20000001820 */
[----:B------:R-:W4:Y:S01]  /*cd00*/  LDSM.16.M88.4 R52, [R148+UR5+0x4000] ;  /* 0x004000059434783b */ /* 0x000f220008000200 */
[----:B------:R-:W1:Y:S06]  /*cd10*/  MUFU.TANH R81, R81 ;  /* 0x0000005100517308 */ /* 0x000e6c0000002400 */
[C---:B--2---:R-:W-:Y:S02]  /*cd20*/  HMMA.16816.F32 R20, R12.reuse, R56, RZ ;  /* 0x000000380c14723c */ /* 0x044fe400000018ff */
[----:B------:R-:W2:Y:S06]  /*cd30*/  MUFU.TANH R83, R83 ;  /* 0x0000005300537308 */ /* 0x000eac0000002400 */
[----:B---3--:R-:W-:Y:S01]  /*cd40*/  HMMA.16816.F32 R36, R12, R58, RZ ;  /* 0x0000003a0c24723c */ /* 0x008fe200000018ff */
[----:B------:R-:W3:Y:S01]  /*cd50*/  LDSM.16.M88.4 R56, [R143+0x4000] ;  /* 0x004000008f38783b */ /* 0x000ee20000000200 */
[----:B------:R-:W2:Y:S01]  /*cd60*/  MUFU.TANH R84, R84 ;  /* 0x0000005400547308 */ /* 0x000ea20000002400 */
[----:B------:R-:W-:Y:S01]  /*cd70*/  FMUL.FTZ R32, R32, UR14 ;  /* 0x0000000e20207c20 */ /* 0x000fe20008410000 */
[----:B------:R-:W-:Y:S01]  /*cd80*/  FMUL.FTZ R91, R33, UR14 ;  /* 0x0000000e215b7c20 */ /* 0x000fe20008410000 */
[----:B------:R-:W-:Y:S01]  /*cd90*/  FMUL.FTZ R92, R34, UR14 ;  /* 0x0000000e225c7c20 */ /* 0x000fe20008410000 */
[----:B------:R-:W-:-:S02]  /*cda0*/  FMUL.FTZ R93, R35, UR14 ;  /* 0x0000000e235d7c20 */ /* 0x000fc40008410000 */
[----:B------:R-:W-:Y:S02]  /*cdb0*/  HMMA.16816.F32 R40, R48, R72, R40 ;  /* 0x000000483028723c */ /* 0x000fe40000001828 */
[----:B------:R2:W2:Y:S06]  /*cdc0*/  MUFU.TANH R90, R32 ;  /* 0x00000020005a7308 */ /* 0x0004ac0000002400 */
[C---:B-1----:R-:W-:Y:S02]  /*cdd0*/  HMMA.16816.F32 R20, R16.reuse, R44, R20 ;  /* 0x0000002c1014723c */ /* 0x042fe40000001814 */
[----:B------:R-:W1:Y:S06]  /*cde0*/  MUFU.TANH R85, R85 ;  /* 0x0000005500557308 */ /* 0x000e6c0000002400 */
[----:B------:R-:W-:Y:S01]  /*cdf0*/  HMMA.16816.F32 R36, R16, R46, R36 ;  /* 0x0000002e1024723c */ /* 0x000fe20000001824 */
[----:B------:R-:W1:Y:S01]  /*ce00*/  LDSM.16.M88.4 R44, [R141+0x3800] ;  /* 0x003800008d2c783b */ /* 0x000e620000000200 */
[----:B------:R-:W1:Y:S06]  /*ce10*/  MUFU.TANH R87, R87 ;  /* 0x0000005700577308 */ /* 0x000e6c0000002400 */
[----:B------:R-:W-:Y:S01]  /*ce20*/  HMMA.16816.F32 R68, R48, R74, R68 ;  /* 0x0000004a3044723c */ /* 0x000fe20000001844 */
[----:B------:R-:W1:Y:S01]  /*ce30*/  LDSM.16.M88.4 R72, [R142+0x4000] ;  /* 0x004000008e48783b */ /* 0x000e620000000200 */
[----:B------:R-:W1:Y:S06]  /*ce40*/  MUFU.TANH R88, R88 ;  /* 0x0000005800587308 */ /* 0x000e6c0000002400 */
[----:B----4-:R-:W-:Y:S02]  /*ce50*/  HMMA.16816.F32 R40, R28, R24, R40 ;  /* 0x000000181c28723c */ /* 0x010fe40000001828 */
[----:B------:R-:W4:Y:S06]  /*ce60*/  MUFU.TANH R89, R89 ;  /* 0x0000005900597308 */ /* 0x000f2c0000002400 */
[C---:B--2---:R-:W-:Y:S02]  /*ce70*/  HMMA.16816.F32 R32, R12.reuse, R52, RZ ;  /* 0x000000340c20723c */ /* 0x044fe400000018ff */
[----:B------:R-:W2:Y:S06]  /*ce80*/  MUFU.TANH R91, R91 ;  /* 0x0000005b005b7308 */ /* 0x000eac0000002400 */
[----:B------:R-:W-:Y:S02]  /*ce90*/  HMMA.16816.F32 R52, R12, R54, RZ ;  /* 0x000000360c34723c */ /* 0x000fe400000018ff */
[----:B------:R-:W1:Y:S01]  /*cea0*/  MUFU.TANH R92, R92 ;  /* 0x0000005c005c7308 */ /* 0x000e620000002400 */
[----:B------:R-:W-:Y:S01]  /*ceb0*/  FMUL.FTZ R40, R40, UR14 ;  /* 0x0000000e28287c20 */ /* 0x000fe20008410000 */
[----:B------:R-:W-:Y:S01]  /*cec0*/  FMUL.FTZ R41, R41, UR14 ;  /* 0x0000000e29297c20 */ /* 0x000fe20008410000 */
[----:B------:R-:W-:Y:S01]  /*ced0*/  FMUL.FTZ R96, R42, UR14 ;  /* 0x0000000e2a607c20 */ /* 0x000fe20008410000 */
[----:B------:R-:W-:-:S02]  /*cee0*/  FMUL.FTZ R97, R43, UR14 ;  /* 0x0000000e2b617c20 */ /* 0x000fc40008410000 */
[----:B------:R-:W-:Y:S02]  /*cef0*/  HMMA.16816.F32 R20, R48, R76, R20 ;  /* 0x0000004c3014723c */ /* 0x000fe40000001814 */
[----:B------:R-:W1:Y:S06]  /*cf00*/  MUFU.TANH R94, R40 ;  /* 0x00000028005e7308 */ /* 0x000e6c0000002400 */
[----:B------:R-:W-:Y:S01]  /*cf10*/  HMMA.16816.F32 R68, R28, R26, R68 ;  /* 0x0000001a1c44723c */ /* 0x000fe20000001844 */
[----:B------:R-:W4:Y:S01]  /*cf20*/  LDSM.16.M88.4 R24, [R148+UR5+0x4800] ;  /* 0x004800059418783b */ /* 0x000f220008000200 */
[----:B------:R2:W1:Y:S06]  /*cf30*/  MUFU.TANH R95, R41 ;  /* 0x00000029005f7308 */ /* 0x00046c0000002400 */
[C---:B---3--:R-:W-:Y:S02]  /*cf40*/  HMMA.16816.F32 R32, R16.reuse, R56, R32 ;  /* 0x000000381020723c */ /* 0x048fe40000001820 */
[----:B------:R-:W3:Y:S06]  /*cf50*/  MUFU.TANH R93, R93 ;  /* 0x0000005d005d7308 */ /* 0x000eec0000002400 */
[----:B------:R-:W-:Y:S01]  /*cf60*/  HMMA.16816.F32 R52, R16, R58, R52 ;  /* 0x0000003a1034723c */ /* 0x000fe20000001834 */
[----:B------:R-:W3:Y:S01]  /*cf70*/  LDSM.16.M88.4 R56, [R141+0x4000] ;  /* 0x004000008d38783b */ /* 0x000ee20000000200 */
[----:B------:R-:W3:Y:S01]  /*cf80*/  MUFU.TANH R96, R96 ;  /* 0x0000006000607308 */ /* 0x000ee20000002400 */
[----:B------:R-:W-:Y:S01]  /*cf90*/  FMUL.FTZ R68, R68, UR14 ;  /* 0x0000000e44447c20 */ /* 0x000fe20008410000 */
[----:B------:R-:W-:Y:S01]  /*cfa0*/  FMUL.FTZ R99, R69, UR14 ;  /* 0x0000000e45637c20 */ /* 0x000fe20008410000 */
[----:B--2---:R-:W2:Y:S01]  /*cfb0*/  LDSM.16.M88.4 R40, [R143+0x4800] ;  /* 0x004800008f28783b */ /* 0x004ea20000000200 */
[----:B------:R-:W-:Y:S01]  /*cfc0*/  FMUL.FTZ R100, R70, UR14 ;  /* 0x0000000e46647c20 */ /* 0x000fe20008410000 */
[----:B------:R-:W-:Y:S01]  /*cfd0*/  FMUL.FTZ R102, R71, UR14 ;  /* 0x0000000e47667c20 */ /* 0x000fe20008410000 */
[----:B-1----:R-:W-:Y:S02]  /*cfe0*/  HMMA.16816.F32 R20, R28, R44, R20 ;  /* 0x0000002c1c14723c */ /* 0x002fe40000001814 */
[----:B------:R4:W1:Y:S06]  /*cff0*/  MUFU.TANH R98, R68 ;  /* 0x0000004400627308 */ /* 0x00086c0000002400 */
[C---:B------:R-:W-:Y:S01]  /*d000*/  HMMA.16816.F32 R36, R48.reuse, R78, R36 ;  /* 0x0000004e3024723c */ /* 0x040fe20000001824 */
[----:B------:R-:W1:Y:S01]  /*d010*/  LDSM.16.M88.4 R76, [R142+0x4800] ;  /* 0x004800008e4c783b */ /* 0x000e620000000200 */
[----:B------:R-:W1:Y:S06]  /*d020*/  MUFU.TANH R97, R97 ;  /* 0x0000006100617308 */ /* 0x000e6c0000002400 */
[----:B------:R-:W-:Y:S02]  /*d030*/  HMMA.16816.F32 R32, R48, R72, R32 ;  /* 0x000000483020723c */ /* 0x000fe40000001820 */
[----:B------:R-:W1:Y:S01]  /*d040*/  MUFU.TANH R99, R99 ;  /* 0x0000006300637308 */ /* 0x000e620000002400 */
[----:B------:R-:W-:Y:S01]  /*d050*/  FMUL.FTZ R20, R20, UR14 ;  /* 0x0000000e14147c20 */ /* 0x000fe20008410000 */
[----:B------:R-:W-:Y:S01]  /*d060*/  FMUL.FTZ R104, R21, UR14 ;  /* 0x0000000e15687c20 */ /* 0x000fe20008410000 */
[----:B------:R-:W-:Y:S01]  /*d070*/  FMUL.FTZ R105, R22, UR14 ;  /* 0x0000000e16697c20 */ /* 0x000fe20008410000 */
[----:B------:R-:W-:-:S02]  /*d080*/  FMUL.FTZ R106, R23, UR14 ;  /* 0x0000000e176a7c20 */ /* 0x000fc40008410000 */
[----:B----4-:R-:W-:Y:S02]  /*d090*/  HMMA.16816.F32 R68, R12, R24, RZ ;  /* 0x000000180c44723c */ /* 0x010fe400000018ff */
[----:B------:R4:W1:Y:S06]  /*d0a0*/  MUFU.TANH R103, R20 ;  /* 0x0000001400677308 */ /* 0x00086c0000002400 */
[C---:B------:R-:W-:Y:S01]  /*d0b0*/  HMMA.16816.F32 R36, R28.reuse, R46, R36 ;  /* 0x0000002e1c24723c */ /* 0x040fe20000001824 */
[----:B------:R-:W1:Y:S01]  /*d0c0*/  LDSM.16.M88.4 R44, [R148+UR5+0x5000] ;  /* 0x00500005942c783b */ /* 0x000e620008000200 */
[----:B------:R-:W1:Y:S06]  /*d0d0*/  MUFU.TANH R100, R100 ;  /* 0x0000006400647308 */ /* 0x000e6c0000002400 */
[----:B---3--:R-:W-:Y:S02]  /*d0e0*/  HMMA.16816.F32 R32, R28, R56, R32 ;  /* 0x000000381c20723c */ /* 0x008fe40000001820 */
[----:B------:R-:W3:Y:S06]  /*d0f0*/  MUFU.TANH R102, R102 ;  /* 0x0000006600667308 */ /* 0x000eec0000002400 */
[----:B----4-:R-:W-:Y:S01]  /*d100*/  HMMA.16816.F32 R20, R12, R26, RZ ;  /* 0x0000001a0c14723c */ /* 0x010fe200000018ff */
[----:B------:R-:W4:Y:S01]  /*d110*/  LDSM.16.M88.4 R24, [R143+0x5000] ;  /* 0x005000008f18783b */ /* 0x000f220000000200 */
[----:B------:R-:W1:Y:S01]  /*d120*/  MUFU.TANH R104, R104 ;  /* 0x0000006800687308 */ /* 0x000e620000002400 */
[----:B------:R-:W-:Y:S01]  /*d130*/  FMUL.FTZ R36, R36, UR14 ;  /* 0x0000000e24247c20 */ /* 0x000fe20008410000 */
[----:B------:R-:W-:Y:S01]  /*d140*/  FMUL.FTZ R108, R37, UR14 ;  /* 0x0000000e256c7c20 */ /* 0x000fe20008410000 */
[----:B------:R-:W-:Y:S01]  /*d150*/  FMUL.FTZ R116, R38, UR14 ;  /* 0x0000000e26747c20 */ /* 0x000fe20008410000 */
[----:B------:R-:W-:-:S02]  /*d160*/  FMUL.FTZ R112, R39, UR14 ;  /* 0x0000000e27707c20 */ /* 0x000fc40008410000 */
[----:B--2---:R-:W-:Y:S02]  /*d170*/  HMMA.16816.F32 R68, R16, R40, R68 ;  /* 0x000000281044723c */ /* 0x004fe40000001844 */
[----:B------:R2:W1:Y:S01]  /*d180*/  MUFU.TANH R107, R36 ;  /* 0x00000024006b7308 */ /* 0x0004620000002400 */
[----:B------:R-:W-:Y:S01]  /*d190*/  FMUL.FTZ R32, R32, UR14 ;  /* 0x0000000e20207c20 */ /* 0x000fe20008410000 */
[----:B------:R-:W-:Y:S01]  /*d1a0*/  FMUL.FTZ R127, R33, UR14 ;  /* 0x0000000e217f7c20 */ /* 0x000fe20008410000 */
[----:B------:R-:W-:-:S03]  /*d1b0*/  FMUL.FTZ R126, R34, UR14 ;  /* 0x0000000e227e7c20 */ /* 0x000fc60008410000 */
[----:B------:R-:W-:Y:S01]  /*d1c0*/  HMMA.16816.F32 R52, R48, R74, R52 ;  /* 0x0000004a3034723c */ /* 0x000fe20000001834 */
[----:B------:R-:W-:Y:S01]  /*d1d0*/  LDSM.16.M88.4 R72, [R148+UR5+0x5800] ;  /* 0x005800059448783b */ /* 0x000fe20008000200 */
[----:B------:R3:W2:Y:S06]  /*d1e0*/  MUFU.TANH R125, R32 ;  /* 0x00000020007d7308 */ /* 0x0006ac0000002400 */
[----:B------:R-:W-:Y:S01]  /*d1f0*/  HMMA.16816.F32 R20, R16, R42, R20 ;  /* 0x0000002a1014723c */ /* 0x000fe20000001814 */
[----:B------:R-:W4:Y:S01]  /*d200*/  LDSM.16.M88.4 R40, [R141+0x4800] ;  /* 0x004800008d28783b */ /* 0x000f220000000200 */
[----:B------:R-:W2:Y:S06]  /*d210*/  MUFU.TANH R105, R105 ;  /* 0x0000006900697308 */ /* 0x000eac0000002400 */
[----:B-1----:R-:W-:Y:S01]  /*d220*/  HMMA.16816.F32 R68, R48, R76, R68 ;  /* 0x0000004c3044723c */ /* 0x002fe20000001844 */
[----:B------:R-:W-:Y:S01]  /*d230*/  FMUL.FTZ R76, R35, UR14 ;  /* 0x0000000e234c7c20 */ /* 0x000fe20008410000 */
[----:B------:R-:W1:Y:S06]  /*d240*/  MUFU.TANH R106, R106 ;  /* 0x0000006a006a7308 */ /* 0x000e6c0000002400 */
[----:B------:R-:W-:Y:S01]  /*d250*/  HMMA.16816.F32 R52, R28, R58, R52 ;  /* 0x0000003a1c34723c */ /* 0x000fe20000001834 */
[----:B------:R-:W-:Y:S01]  /*d260*/  LDSM.16.M88.4 R56, [R143+0x5800] ;  /* 0x005800008f38783b */ /* 0x000fe20000000200 */
[----:B------:R-:W1:Y:S06]  /*d270*/  MUFU.TANH R108, R108 ;  /* 0x0000006c006c7308 */ /* 0x000e6c0000002400 */
[C---:B--2---:R-:W-:Y:S02]  /*d280*/  HMMA.16816.F32 R36, R12.reuse, R44, RZ ;  /* 0x0000002c0c24723c */ /* 0x044fe400000018ff */
[----:B------:R-:W2:Y:S06]  /*d290*/  MUFU.TANH R116, R116 ;  /* 0x0000007400747308 */ /* 0x000eac0000002400 */
[----:B---3--:R-:W-:Y:S01]  /*d2a0*/  HMMA.16816.F32 R32, R12, R46, RZ ;  /* 0x0000002e0c20723c */ /* 0x008fe200000018ff */
[----:B------:R-:W3:Y:S01]  /*d2b0*/  LDSM.16.M88.4 R44, [R142+0x5000] ;  /* 0x005000008e2c783b */ /* 0x000ee20000000200 */
[----:B------:R-:W1:Y:S01]  /*d2c0*/  MUFU.TANH R112, R112 ;  /* 0x0000007000707308 */ /* 0x000e620000002400 */
[----:B------:R-:W-:Y:S01]  /*d2d0*/  FMUL.FTZ R52, R52, UR14 ;  /* 0x0000000e34347c20 */ /* 0x000fe20008410000 */
[----:B------:R-:W-:Y:S01]  /*d2e0*/  FMUL.FTZ R129, R53, UR14 ;  /* 0x0000000e35817c20 */ /* 0x000fe20008410000 */
[----:B------:R-:W-:Y:S01]  /*d2f0*/  FMUL.FTZ R77, R54, UR14 ;  /* 0x0000000e364d7c20 */ /* 0x000fe20008410000 */
[----:B------:R-:W-:-:S02]  /*d300*/  FMUL.FTZ R128, R55, UR14 ;  /* 0x0000000e37807c20 */ /* 0x000fc40008410000 */
[----:B------:R-:W-:Y:S02]  /*d310*/  HMMA.16816.F32 R20, R48, R78, R20 ;  /* 0x0000004e3014723c */ /* 0x000fe40000001814 */
[----:B------:R2:W1:Y:S06]  /*d320*/  MUFU.TANH R131, R52 ;  /* 0x0000003400837308 */ /* 0x00046c0000002400 */
[----:B----4-:R-:W-:Y:S02]  /*d330*/  HMMA.16816.F32 R36, R16, R24, R36 ;  /* 0x000000181024723c */ /* 0x010fe40000001824 */
[----:B------:R-:W4:Y:S06]  /*d340*/  MUFU.TANH R127, R127 ;  /* 0x0000007f007f7308 */ /* 0x000f2c0000002400 */
[----:B------:R-:W-:Y:S02]  /*d350*/  HMMA.16816.F32 R68, R28, R40, R68 ;  /* 0x000000281c44723c */ /* 0x000fe40000001844 */
[----:B------:R-:W1:Y:S06]  /*d360*/  MUFU.TANH R126, R126 ;  /* 0x0000007e007e7308 */ /* 0x000e6c0000002400 */
[----:B------:R-:W-:Y:S01]  /*d370*/  HMMA.16816.F32 R32, R16, R26, R32 ;  /* 0x0000001a1020723c */ /* 0x000fe20000001820 */
[----:B------:R-:W4:Y:S01]  /*d380*/  LDSM.16.M88.4 R24, [R141+0x5000] ;  /* 0x005000008d18783b */ /* 0x000f220000000200 */
[----:B------:R-:W1:Y:S06]  /*d390*/  MUFU.TANH R76, R76 ;  /* 0x0000004c004c7308 */ /* 0x000e6c0000002400 */
[----:B------:R-:W-:Y:S01]  /*d3a0*/  HMMA.16816.F32 R20, R28, R42, R20 ;  /* 0x0000002a1c14723c */ /* 0x000fe20000001814 */
[----:B------:R-:W1:Y:S01]  /*d3b0*/  LDSM.16.M88.4 R40, [R142+0x5800] ;  /* 0x005800008e28783b */ /* 0x000e620000000200 */
[----:B------:R-:W1:Y:S01]  /*d3c0*/  MUFU.TANH R129, R129 ;  /* 0x0000008100817308 */ /* 0x000e620000002400 */
[----:B------:R-:W-:Y:S01]  /*d3d0*/  FMUL.FTZ R68, R68, UR14 ;  /* 0x0000000e44447c20 */ /* 0x000fe20008410000 */
[----:B------:R-:W-:Y:S01]  /*d3e0*/  FMUL.FTZ R69, R69, UR14 ;  /* 0x0000000e45457c20 */ /* 0x000fe20008410000 */
[----:B------:R-:W-:Y:S01]  /*d3f0*/  FMUL.FTZ R70, R70, UR14 ;  /* 0x0000000e46467c20 */ /* 0x000fe20008410000 */
[----:B------:R-:W-:-:S02]  /*d400*/  FMUL.FTZ R71, R71, UR14 ;  /* 0x0000000e47477c20 */ /* 0x000fc40008410000 */
        /* <DEDUP_REMOVED lines=8> */
[C---:B---3--:R-:W-:Y:S02]  /*d490*/  HMMA.16816.F32 R36, R48.reuse, R44, R36 ;  /* 0x0000002c3024723c */ /* 0x048fe40000001824 */
[----:B------:R-:W3:Y:S06]  /*d4a0*/  MUFU.TANH R120, R22 ;  /* 0x0000001600787308 */ /* 0x000eec0000002400 */
[----:B------:R-:W-:Y:S01]  /*d4b0*/  HMMA.16816.F32 R32, R48, R46, R32 ;  /* 0x0000002e3020723c */ /* 0x000fe20000001820 */
[----:B------:R-:W2:Y:S01]  /*d4c0*/  LDSM.16.M88.4 R44, [R141+0x5800] ;  /* 0x005800008d2c783b */ /* 0x000ea20000000200 */
[----:B------:R-:W1:Y:S01]  /*d4d0*/  MUFU.TANH R118, R23 ;  /* 0x0000001700767308 */ /* 0x000e620000002400 */
[----:B------:R-:W-:-:S05]  /*d4e0*/  DEPBAR.LE SB0, 0x0 ;  /* 0x000080000000791a */ /* 0x000fca0000000000 */
[C---:B------:R-:W-:Y:S02]  /*d4f0*/  HMMA.16816.F32 R52, R16.reuse, R56, R52 ;  /* 0x000000381034723c */ /* 0x040fe40000001834 */
[----:B------:R3:W1:Y:S06]  /*d500*/  MUFU.TANH R117, R20 ;  /* 0x0000001400757308 */ /* 0x00066c0000002400 */
[----:B------:R-:W-:Y:S02]  /*d510*/  HMMA.16816.F32 R12, R16, R58, R12 ;  /* 0x0000003a100c723c */ /* 0x000fe4000000180c */
[----:B------:R3:W2:Y:S06]  /*d520*/  MUFU.TANH R115, R21 ;  /* 0x0000001500737308 */ /* 0x0006ac0000002400 */
[----:B----4-:R-:W-:Y:S02]  /*d530*/  HMMA.16816.F32 R36, R28, R24, R36 ;  /* 0x000000181c24723c */ /* 0x010fe40000001824 */
[----:B------:R-:W4:Y:S06]  /*d540*/  MUFU.TANH R121, R68 ;  /* 0x0000004400797308 */ /* 0x000f2c0000002400 */
[C---:B-1----:R-:W-:Y:S02]  /*d550*/  HMMA.16816.F32 R52, R48.reuse, R40, R52 ;  /* 0x000000283034723c */ /* 0x042fe40000001834 */
[----:B------:R-:W1:Y:S06]  /*d560*/  MUFU.TANH R119, R69 ;  /* 0x0000004500777308 */ /* 0x000e6c0000002400 */
[----:B------:R-:W-:Y:S02]  /*d570*/  HMMA.16816.F32 R12, R48, R42, R12 ;  /* 0x0000002a300c723c */ /* 0x000fe4000000180c */
[----:B------:R-:W1:Y:S01]  /*d580*/  MUFU.TANH R124, R70 ;  /* 0x00000046007c7308 */ /* 0x000e620000002400 */
[----:B------:R-:W-:Y:S01]  /*d590*/  FMUL.FTZ R37, R37, UR14 ;  /* 0x0000000e25257c20 */ /* 0x000fe20008410000 */
[----:B------:R-:W-:Y:S01]  /*d5a0*/  FMUL.FTZ R38, R38, UR14 ;  /* 0x0000000e26267c20 */ /* 0x000fe20008410000 */
[----:B---3--:R-:W-:Y:S01]  /*d5b0*/  FMUL.FTZ R20, R36, UR14 ;  /* 0x0000000e24147c20 */ /* 0x008fe20008410000 */
[----:B------:R-:W-:Y:S01]  /*d5c0*/  FMUL.FTZ R21, R39, UR14 ;  /* 0x0000000e27157c20 */ /* 0x000fe20008410000 */
[----:B------:R-:W-:Y:S01]  /*d5d0*/  IADD3 R39, PT, PT, R65, R164, RZ ;  /* 0x000000a441277210 */ /* 0x000fe20007ffe0ff */
[C---:B------:R-:W-:Y:S02]  /*d5e0*/  HMMA.16816.F32 R32, R28.reuse, R26, R32 ;  /* 0x0000001a1c20723c */ /* 0x040fe40000001820 */
[----:B------:R-:W3:Y:S06]  /*d5f0*/  MUFU.TANH R18, R37 ;  /* 0x0000002500127308 */ /* 0x000eec0000002400 */
[C---:B--2---:R-:W-:Y:S02]  /*d600*/  HMMA.16816.F32 R52, R28.reuse, R44, R52 ;  /* 0x0000002c1c34723c */ /* 0x044fe40000001834 */
[----:B------:R2:W1:Y:S06]  /*d610*/  MUFU.TANH R110, R38 ;  /* 0x00000026006e7308 */ /* 0x00046c0000002400 */
[----:B------:R-:W-:Y:S02]  /*d620*/  HMMA.16816.F32 R12, R28, R46, R12 ;  /* 0x0000002e1c0c723c */ /* 0x000fe4000000180c */
[----:B------:R1:W1:Y:S01]  /*d630*/  MUFU.TANH R122, R71 ;  /* 0x00000047007a7308 */ /* 0x0002620000002400 */
[----:B------:R-:W-:Y:S01]  /*d640*/  FMUL.FTZ R22, R32, UR14 ;  /* 0x0000000e20167c20 */ /* 0x000fe20008410000 */
[----:B------:R-:W-:Y:S01]  /*d650*/  FMUL.FTZ R23, R33, UR14 ;  /* 0x0000000e21177c20 */ /* 0x000fe20008410000 */
[----:B------:R-:W-:Y:S01]  /*d660*/  FMUL.FTZ R34, R34, UR14 ;  /* 0x0000000e22227c20 */ /* 0x000fe20008410000 */
[----:B------:R-:W-:-:S04]  /*d670*/  FMUL.FTZ R32, R35, UR14 ;  /* 0x0000000e23207c20 */ /* 0x000fc80008410000 */
[----:B------:R-:W1:Y:S01]  /*d680*/  MUFU.TANH R20, R20 ;  /* 0x0000001400147308 */ /* 0x000e620000002400 */
[----:B------:R-:W-:Y:S01]  /*d690*/  FMUL.FTZ R33, R52, UR14 ;  /* 0x0000000e34217c20 */ /* 0x000fe20008410000 */
[----:B------:R-:W-:Y:S01]  /*d6a0*/  FMUL.FTZ R31, R53, UR14 ;  /* 0x0000000e351f7c20 */ /* 0x000fe20008410000 */
[----:B--2---:R-:W-:Y:S01]  /*d6b0*/  FMUL.FTZ R38, R54, UR14 ;  /* 0x0000000e36267c20 */ /* 0x004fe20008410000 */
[----:B------:R-:W-:-:S04]  /*d6c0*/  FMUL.FTZ R37, R55, UR14 ;  /* 0x0000000e37257c20 */ /* 0x000fc80008410000 */
[----:B------:R-:W2:Y:S01]  /*d6d0*/  MUFU.TANH R21, R21 ;  /* 0x0000001500157308 */ /* 0x000ea20000002400 */
[----:B------:R-:W-:Y:S01]  /*d6e0*/  FMUL.FTZ R12, R12, UR14 ;  /* 0x0000000e0c0c7c20 */ /* 0x000fe20008410000 */
[----:B------:R-:W-:Y:S01]  /*d6f0*/  FMUL.FTZ R13, R13, UR14 ;  /* 0x0000000e0d0d7c20 */ /* 0x000fe20008410000 */
[----:B------:R-:W-:Y:S01]  /*d700*/  FMUL.FTZ R14, R14, UR14 ;  /* 0x0000000e0e0e7c20 */ /* 0x000fe20008410000 */
[----:B------:R-:W-:-:S04]  /*d710*/  FMUL.FTZ R15, R15, UR14 ;  /* 0x0000000e0f0f7c20 */ /* 0x000fc80008410000 */
        /* <DEDUP_REMOVED lines=8> */
[----:B------:R1:W1:Y:S08]  /*d7a0*/  MUFU.TANH R29, R12 ;  /* 0x0000000c001d7308 */ /* 0x0002700000002400 */
[----:B------:R1:W1:Y:S08]  /*d7b0*/  MUFU.TANH R28, R13 ;  /* 0x0000000d001c7308 */ /* 0x0002700000002400 */
[----:B------:R1:W1:Y:S08]  /*d7c0*/  MUFU.TANH R36, R14 ;  /* 0x0000000e00247308 */ /* 0x0002700000002400 */
[----:B------:R1:W1:Y:S01]  /*d7d0*/  MUFU.TANH R35, R15 ;  /* 0x0000000f00237308 */ /* 0x0002620000002400 */
[----:B------:R-:W-:Y:S06]  /*d7e0*/  BAR.SYNC.DEFER_BLOCKING 0x0 ;  /* 0x0000000000007b1d */ /* 0x000fec0000010000 */
[----:B--234-:R-:W-:Y:S05]  /*d7f0*/  @!P0 BRA `(.L_x_5041) ;  /* 0x0000000800108947 */ /* 0x01cfea0003800000 */
[----:B------:R-:W-:-:S04]  /*d800*/  UISETP.NE.U32.AND UP0, UPT, UR12, URZ, UPT ;  /* 0x000000ff0c00728c */ /* 0x000fc8000bf05070 */
[----:B------:R-:W-:-:S09]  /*d810*/  UISETP.NE.AND.EX UP0, UPT, UR13, URZ, UPT, UP0 ;  /* 0x000000ff0d00728c */ /* 0x000fd2000bf05300 */
[----:B------:R-:W-:Y:S05]  /*d820*/  BRA.U UP0, `(.L_x_5042) ;  /* 0x0000000100247547 */ /* 0x000fea000b800000 */
[----:B------:R-:W2:Y:S01]  /*d830*/  LDCU UR10, c[0x0][0x3b8] ;  /* 0x00007700ff0a77ac */ /* 0x000ea20008000800 */
[----:B------:R-:W-:Y:S02]  /*d840*/  UMOV UR8, URZ ;  /* 0x000000ff00087c82 */ /* 0x000fe40008000000 */
[----:B------:R-:W-:Y:S01]  /*d850*/  IADD3 R7, P0, PT, RZ, -UR8, RZ ;  /* 0x80000008ff077c10 */ /* 0x000fe2000ff1e0ff */
[----:B--2---:R-:W-:-:S06]  /*d860*/  USHF.L.U32 UR4, UR10, 0x7, URZ ;  /* 0x000000070a047899 */ /* 0x004fcc00080006ff */
[----:B-1----:R-:W-:-:S05]  /*d870*/  IMAD.X R12, RZ, RZ, ~UR4, P0 ;  /* 0x80000004ff0c7e24 */ /* 0x002fca00080e06ff */
[----:B------:R-:W-:-:S04]  /*d880*/  SHF.R.S64 R7, R7, 0x1f, R12 ;  /* 0x0000001f07077819 */ /* 0x000fc8000000100c */
[----:B------:R-:W-:-:S04]  /*d890*/  IADD3 R154, P0, PT, R7, R154, RZ ;  /* 0x0000009a079a7210 */ /* 0x000fc80007f1e0ff */
[----:B------:R-:W-:Y:S01]  /*d8a0*/  LEA.HI.X.SX32 R155, R12, R155, 0x1, P0 ;  /* 0x0000009b0c9b7211 */ /* 0x000fe200000f0eff */
[----:B------:R-:W-:Y:S08]  /*d8b0*/  BRA `(.L_x_5043) ;  /* 0x0000000000f07947 */ /* 0x000ff00003800000 */
.L_x_5042:
[----:B-1----:R-:W1:Y:S01]  /*d8c0*/  LDC R12, c[0x0][0x4f0] ;  /* 0x00013c00ff0c7b82 */ /* 0x002e620000000800 */
        /* <DEDUP_REMOVED lines=59> */
.L_x_5043:
        /* <DEDUP_REMOVED lines=60> */
.L_x_5041:
[----:B------:R-:W-:Y:S01]  /*e040*/  VIADD R2, R39, 0x1 ;  /* 0x0000000127027836 */ /* 0x000fe20000000000 */
[----:B------:R-:W-:Y:S01]  /*e050*/  LOP3.LUT R63, R63, 0xfffffffe, RZ, 0xc0, !PT ;  /* 0xfffffffe3f3f7812 */ /* 0x000fe200078ec0ff */
[C---:B------:R-:W-:Y:S01]  /*e060*/  VIADD R5, R39.reuse, 0x8 ;  /* 0x0000000827057836 */ /* 0x040fe20000000000 */
[----:B------:R-:W3:Y:S01]  /*e070*/  LDCU UR4, c[0x0][0x45c] ;  /* 0x00008b80ff0477ac */ /* 0x000ee20008000800 */
[C---:B-12---:R-:W-:Y:S01]  /*e080*/  VIADD R12, R39.reuse, 0x18 ;  /* 0x00000018270c7836 */ /* 0x046fe20000000000 */
[CC--:B------:R-:W-:Y:S01]  /*e090*/  ISETP.GE.AND P1, PT, R2.reuse, R60.reuse, PT ;  /* 0x0000003c0200720c */ /* 0x0c0fe20003f26270 */
[C---:B------:R-:W-:Y:S01]  /*e0a0*/  VIADD R24, R39.reuse, 0x28 ;  /* 0x0000002827187836 */ /* 0x040fe20000000000 */
[-C--:B------:R-:W-:Y:S01]  /*e0b0*/  ISETP.GE.AND P0, PT, R2, R101.reuse, PT ;  /* 0x000000650200720c */ /* 0x080fe20003f06270 */
[----:B------:R-:W-:Y:S01]  /*e0c0*/  VIADD R2, R39, 0x9 ;  /* 0x0000000927027836 */ /* 0x000fe20000000000 */
[-C--:B------:R-:W-:Y:S01]  /*e0d0*/  ISETP.GE.AND P2, PT, R5, R60.reuse, PT ;  /* 0x0000003c0500720c */ /* 0x080fe20003f46270 */
[----:B------:R-:W-:Y:S01]  /*e0e0*/  VIADD R40, R39, 0x58 ;  /* 0x0000005827287836 */ /* 0x000fe20000000000 */
[-C--:B------:R-:W-:Y:S01]  /*e0f0*/  ISETP.GE.AND P3, PT, R5, R101.reuse, PT ;  /* 0x000000650500720c */ /* 0x080fe20003f66270 */
[----:B------:R-:W-:Y:S01]  /*e100*/  VIADD R5, R39, 0x10 ;  /* 0x0000001027057836 */ /* 0x000fe20000000000 */
[CC--:B------:R-:W-:Y:S01]  /*e110*/  ISETP.GE.AND P4, PT, R2.reuse, R60.reuse, PT ;  /* 0x0000003c0200720c */ /* 0x0c0fe20003f86270 */
[----:B------:R-:W-:Y:S01]  /*e120*/  IMAD.IADD R144, R67, 0x1, R66 ;  /* 0x0000000143907824 */ /* 0x000fe200078e0242 */
[----:B------:R-:W-:Y:S01]  /*e130*/  ISETP.GE.AND P5, PT, R2, R101, PT ;  /* 0x000000650200720c */ /* 0x000fe20003fa6270 */
[----:B------:R-:W-:Y:S01]  /*e140*/  VIADD R2, R39, 0x11 ;  /* 0x0000001127027836 */ /* 0x000fe20000000000 */
[----:B------:R-:W-:Y:S01]  /*e150*/  FSEL R7, R6, -INF , !P1 ;  /* 0xff80000006077808 */ /* 0x000fe20004800000 */
[----:B------:R-:W-:Y:S01]  /*e160*/  IMAD.MOV.U32 R166, RZ, RZ, -0x1 ;  /* 0xffffffffffa67424 */ /* 0x000fe200078e00ff */
[----:B------:R-:W-:-:S02]  /*e170*/  ISETP.GE.AND P6, PT, R5, R60, PT ;  /* 0x0000003c0500720c */ /* 0x000fc40003fc6270 */
[-C--:B------:R-:W-:Y:S02]  /*e180*/  ISETP.GE.AND P1, PT, R5, R101.reuse, PT ;  /* 0x000000650500720c */ /* 0x080fe40003f26270 */
[----:B------:R-:W-:Y:S02]  /*e190*/  FSEL R30, R81, -INF , !P0 ;  /* 0xff800000511e7808 */ /* 0x000fe40004000000 */
[----:B------:R-:W-:Y:S02]  /*e1a0*/  FSEL R5, R82, -INF , !P2 ;  /* 0xff80000052057808 */ /* 0x000fe40005000000 */
[C---:B------:R-:W-:Y:S02]  /*e1b0*/  ISETP.GE.AND P2, PT, R2.reuse, R60, PT ;  /* 0x0000003c0200720c */ /* 0x040fe40003f46270 */
[----:B------:R-:W-:Y:S01]  /*e1c0*/  ISETP.GE.AND P0, PT, R2, R101, PT ;  /* 0x000000650200720c */ /* 0x000fe20003f06270 */
[----:B------:R-:W-:Y:S01]  /*e1d0*/  VIADD R2, R39, 0x19 ;  /* 0x0000001927027836 */ /* 0x000fe20000000000 */
[----:B------:R-:W-:-:S02]  /*e1e0*/  FSEL R17, R86, -INF , !P6 ;  /* 0xff80000056117808 */ /* 0x000fc40007000000 */
[----:B------:R-:W-:Y:S02]  /*e1f0*/  FSEL R84, R84, -INF , !P3 ;  /* 0xff80000054547808 */ /* 0x000fe40005800000 */
[-C--:B------:R-:W-:Y:S02]  /*e200*/  ISETP.GE.AND P6, PT, R2, R60.reuse, PT ;  /* 0x0000003c0200720c */ /* 0x080fe40003fc6270 */
[----:B------:R-:W-:Y:S02]  /*e210*/  ISETP.GE.AND P3, PT, R12, R60, PT ;  /* 0x0000003c0c00720c */ /* 0x000fe40003f66270 */
[----:B------:R-:W-:Y:S02]  /*e220*/  FSEL R83, R83, -INF , !P4 ;  /* 0xff80000053537808 */ /* 0x000fe40006000000 */
[----:B------:R-:W-:Y:S02]  /*e230*/  FSEL R15, R90, -INF , !P3 ;  /* 0xff8000005a0f7808 */ /* 0x000fe40005800000 */
[----:B------:R-:W-:-:S02]  /*e240*/  FSEL R6, R85, -INF , !P5 ;  /* 0xff80000055067808 */ /* 0x000fc40006800000 */
[-C--:B------:R-:W-:Y:S01]  /*e250*/  ISETP.GE.AND P4, PT, R2, R101.reuse, PT ;  /* 0x000000650200720c */ /* 0x080fe20003f86270 */
[C---:B------:R-:W-:Y:S01]  /*e260*/  VIADD R2, R39.reuse, 0x21 ;  /* 0x0000002127027836 */ /* 0x040fe20000000000 */
[----:B------:R-:W-:Y:S01]  /*e270*/  ISETP.GE.AND P5, PT, R12, R101, PT ;  /* 0x000000650c00720c */ /* 0x000fe20003fa6270 */
[----:B------:R-:W-:Y:S01]  /*e280*/  VIADD R12, R39, 0x20 ;  /* 0x00000020270c7836 */ /* 0x000fe20000000000 */
[----:B------:R-:W-:Y:S02]  /*e290*/  @P6 LOP3.LUT R63, R63, 0x1, RZ, 0xfc, !PT ;  /* 0x000000013f3f6812 */ /* 0x000fe400078efcff */
[----:B------:R-:W-:Y:S02]  /*e2a0*/  FSEL R19, R87, -INF , !P2 ;  /* 0xff80000057137808 */ /* 0x000fe40005000000 */
[----:B------:R-:W-:Y:S02]  /*e2b0*/  LOP3.LUT P3, RZ, R63, 0x1, RZ, 0xc0, !PT ;  /* 0x000000013fff7812 */ /* 0x000fe4000786c0ff */
[----:B------:R-:W-:-:S02]  /*e2c0*/  FSEL R16, R89, -INF , !P0 ;  /* 0xff80000059107808 */ /* 0x000fc40004000000 */
[----:B------:R-:W-:Y:S02]  /*e2d0*/  FSEL R13, R91, -INF , !P3 ;  /* 0xff8000005b0d7808 */ /* 0x000fe40005800000 */
[-C--:B------:R-:W-:Y:S02]  /*e2e0*/  ISETP.GE.AND P3, PT, R24, R60.reuse, PT ;  /* 0x0000003c1800720c */ /* 0x080fe40003f66270 */
[CC--:B------:R-:W-:Y:S02]  /*e2f0*/  ISETP.GE.AND P2, PT, R2.reuse, R60.reuse, PT ;  /* 0x0000003c0200720c */ /* 0x0c0fe40003f46270 */
[----:B------:R-:W-:Y:S01]  /*e300*/  ISETP.GE.AND P0, PT, R2, R101, PT ;  /* 0x000000650200720c */ /* 0x000fe20003f06270 */
[----:B------:R-:W-:Y:S01]  /*e310*/  VIADD R2, R39, 0x29 ;  /* 0x0000002927027836 */ /* 0x000fe20000000000 */
[----:B------:R-:W-:Y:S02]  /*e320*/  ISETP.GE.AND P6, PT, R12, R60, PT ;  /* 0x0000003c0c00720c */ /* 0x000fe40003fc6270 */
[----:B------:R-:W-:-:S02]  /*e330*/  LOP3.LUT R63, R63, 0xfffffffe, RZ, 0xc0, !PT ;  /* 0xfffffffe3f3f7812 */ /* 0x000fc400078ec0ff */
[----:B------:R-:W-:Y:S02]  /*e340*/  FSEL R53, R94, -INF , !P6 ;  /* 0xff8000005e357808 */ /* 0x000fe40007000000 */
[C---:B------:R-:W-:Y:S02]  /*e350*/  ISETP.GE.AND P6, PT, R2.reuse, R60, PT ;  /* 0x0000003c0200720c */ /* 0x040fe40003fc6270 */
[----:B------:R-:W-:Y:S02]  /*e360*/  @P3 LOP3.LUT R63, R63, 0x1, RZ, 0xfc, !PT ;  /* 0x000000013f3f3812 */ /* 0x000fe400078efcff */
[----:B------:R-:W-:Y:S01]  /*e370*/  ISETP.GE.AND P3, PT, R2, R101, PT ;  /* 0x000000650200720c */ /* 0x000fe20003f66270 */
[----:B------:R-:W-:Y:S01]  /*e380*/  VIADD R2, R39, 0x31 ;  /* 0x0000003127027836 */ /* 0x000fe20000000000 */
[----:B------:R-:W-:Y:S02]  /*e390*/  FSEL R88, R88, -INF , !P1 ;  /* 0xff80000058587808 */ /* 0x000fe40004800000 */
[----:B------:R-:W-:-:S02]  /*e3a0*/  FSEL R58, R97, -INF , !P0 ;  /* 0xff800000613a7808 */ /* 0x000fc40004000000 */
[-C--:B------:R-:W-:Y:S02]  /*e3b0*/  ISETP.GE.AND P1, PT, R12, R101.reuse, PT ;  /* 0x000000650c00720c */ /* 0x080fe40003f26270 */
[----:B------:R-:W-:Y:S02]  /*e3c0*/  ISETP.GE.AND P0, PT, R2, R60, PT ;  /* 0x0000003c0200720c */ /* 0x000fe40003f06270 */
[----:B------:R-:W-:Y:S02]  /*e3d0*/  FSEL R12, R93, -INF , !P4 ;  /* 0xff8000005d0c7808 */ /* 0x000fe40006000000 */
[----:B------:R-:W-:Y:S01]  /*e3e0*/  ISETP.GE.AND P4, PT, R24, R101, PT ;  /* 0x000000651800720c */ /* 0x000fe20003f86270 */
[----:B------:R-:W-:Y:S01]  /*e3f0*/  VIADD R24, R39, 0x30 ;  /* 0x0000003027187836 */ /* 0x000fe20000000000 */
[----:B------:R-:W-:Y:S02]  /*e400*/  FSEL R56, R96, -INF , !P1 ;  /* 0xff80000060387808 */ /* 0x000fe40004800000 */
[----:B------:R-:W-:-:S02]  /*e410*/  LOP3.LUT P1, RZ, R63, 0x1, RZ, 0xc0, !PT ;  /* 0x000000013fff7812 */ /* 0x000fc4000782c0ff */
[----:B------:R-:W-:Y:S02]  /*e420*/  FSEL R14, R92, -INF , !P5 ;  /* 0xff8000005c0e7808 */ /* 0x000fe40006800000 */
[----:B------:R-:W-:Y:S02]  /*e430*/  FSEL R59, R95, -INF , !P2 ;  /* 0xff8000005f3b7808 */ /* 0x000fe40005000000 */
[C---:B------:R-:W-:Y:S02]  /*e440*/  ISETP.GE.AND P5, PT, R24.reuse, R60, PT ;  /* 0x0000003c1800720c */ /* 0x040fe40003fa6270 */
[----:B------:R-:W-:Y:S01]  /*e450*/  ISETP.GE.AND P2, PT, R24, R101, PT ;  /* 0x000000651800720c */ /* 0x000fe20003f46270 */
[----:B------:R-:W-:Y:S01]  /*e460*/  VIADD R24, R39, 0x38 ;  /* 0x0000003827187836 */ /* 0x000fe20000000000 */
[----:B------:R-:W-:Y:S02]  /*e470*/  LOP3.LUT R63, R63, 0xfffffffe, RZ, 0xc0, !PT ;  /* 0xfffffffe3f3f7812 */ /* 0x000fe400078ec0ff */
[----:B------:R-:W-:-:S02]  /*e480*/  FSEL R57, R98, -INF , !P1 ;  /* 0xff80000062397808 */ /* 0x000fc40004800000 */
[-C--:B------:R-:W-:Y:S01]  /*e490*/  ISETP.GE.AND P1, PT, R2, R101.reuse, PT ;  /* 0x000000650200720c */ /* 0x080fe20003f26270 */
[----:B------:R-:W-:Y:S01]  /*e4a0*/  VIADD R2, R39, 0x39 ;  /* 0x0000003927027836 */ /* 0x000fe20000000000 */
[----:B------:R-:W-:Y:S02]  /*e4b0*/  @P0 LOP3.LUT R63, R63, 0x1, RZ, 0xfc, !PT ;  /* 0x000000013f3f0812 */ /* 0x000fe400078efcff */
        /* <DEDUP_REMOVED lines=13> */
[C---:B------:R-:W-:Y:S02]  /*e590*/  ISETP.GE.AND P6, PT, R2.reuse, R60, PT ;  /* 0x0000003c0200720c */ /* 0x040fe40003fc6270 */
[----:B------:R-:W-:Y:S01]  /*e5a0*/  ISETP.GE.AND P1, PT, R2, R101, PT ;  /* 0x000000650200720c */ /* 0x000fe20003f26270 */
[----:B------:R-:W-:Y:S01]  /*e5b0*/  VIADD R2, R39, 0x49 ;  /* 0x0000004927027836 */ /* 0x000fe20000000000 */
[----:B------:R-:W-:Y:S02]  /*e5c0*/  FSEL R54, R102, -INF , !P3 ;  /* 0xff80000066367808 */ /* 0x000fe40005800000 */
[----:B------:R-:W-:Y:S02]  /*e5d0*/  LOP3.LUT P3, RZ, R63, 0x1, RZ, 0xc0, !PT ;  /* 0x000000013fff7812 */ /* 0x000fe4000786c0ff */
[----:B------:R-:W-:-:S02]  /*e5e0*/  FSEL R112, R112, -INF , !P4 ;  /* 0xff80000070707808 */ /* 0x000fc40006000000 */
[----:B------:R-:W-:Y:S02]  /*e5f0*/  LOP3.LUT R63, R63, 0xfffffffe, RZ, 0xc0, !PT ;  /* 0xfffffffe3f3f7812 */ /* 0x000fe400078ec0ff */
[----:B------:R-:W-:Y:S02]  /*e600*/  ISETP.GE.AND P4, PT, R2, R60, PT ;  /* 0x0000003c0200720c */ /* 0x000fe40003f86270 */
[----:B------:R-:W-:Y:S02]  /*e610*/  FSEL R109, R104, -INF , !P3 ;  /* 0xff800000686d7808 */ /* 0x000fe40005800000 */
[----:B------:R-:W-:Y:S01]  /*e620*/  ISETP.GE.AND P3, PT, R24, R101, PT ;  /* 0x000000651800720c */ /* 0x000fe20003f66270 */
[----:B------:R-:W-:Y:S01]  /*e630*/  VIADD R24, R39, 0x48 ;  /* 0x0000004827187836 */ /* 0x000fe20000000000 */
[----:B------:R-:W-:Y:S02]  /*e640*/  @P2 LOP3.LUT R63, R63, 0x1, RZ, 0xfc, !PT ;  /* 0x000000013f3f2812 */ /* 0x000fe400078efcff */
[----:B------:R-:W-:-:S02]  /*e650*/  FSEL R116, R116, -INF , !P0 ;  /* 0xff80000074747808 */ /* 0x000fc40004000000 */
[----:B------:R-:W-:Y:S02]  /*e660*/  FSEL R25, R108, -INF , !P5 ;  /* 0xff8000006c197808 */ /* 0x000fe40006800000 */
[----:B------:R-:W-:Y:S02]  /*e670*/  LOP3.LUT P5, RZ, R63, 0x1, RZ, 0xc0, !PT ;  /* 0x000000013fff7812 */ /* 0x000fe400078ac0ff */
[C---:B------:R-:W-:Y:S02]  /*e680*/  ISETP.GE.AND P2, PT, R24.reuse, R60, PT ;  /* 0x0000003c1800720c */ /* 0x040fe40003f46270 */
[----:B------:R-:W-:Y:S01]  /*e690*/  ISETP.GE.AND P0, PT, R24, R101, PT ;  /* 0x000000651800720c */ /* 0x000fe20003f06270 */
[----:B------:R-:W-:Y:S01]  /*e6a0*/  VIADD R24, R39, 0x50 ;  /* 0x0000005027187836 */ /* 0x000fe20000000000 */
[----:B------:R-:W-:Y:S02]  /*e6b0*/  FSEL R126, R126, -INF , !P3 ;  /* 0xff8000007e7e7808 */ /* 0x000fe40005800000 */
[----:B------:R-:W-:-:S02]  /*e6c0*/  LOP3.LUT R63, R63, 0xfffffffe, RZ, 0xc0, !PT ;  /* 0xfffffffe3f3f7812 */ /* 0x000fc400078ec0ff */
[-C--:B------:R-:W-:Y:S01]  /*e6d0*/  ISETP.GE.AND P3, PT, R2, R101.reuse, PT ;  /* 0x000000650200720c */ /* 0x080fe20003f66270 */
[----:B------:R-:W-:Y:S01]  /*e6e0*/  VIADD R2, R39, 0x51 ;  /* 0x0000005127027836 */ /* 0x000fe20000000000 */
[----:B------:R-:W-:Y:S02]  /*e6f0*/  FSEL R125, R125, -INF , !P5 ;  /* 0xff8000007d7d7808 */ /* 0x000fe40006800000 */
[----:B------:R-:W-:Y:S02]  /*e700*/  @P4 LOP3.LUT R63, R63, 0x1, RZ, 0xfc, !PT ;  /* 0x000000013f3f4812 */ /* 0x000fe400078efcff */
        /* <DEDUP_REMOVED lines=10> */
[C---:B------:R-:W-:Y:S02]  /*e7b0*/  LOP3.LUT P6, RZ, R63.reuse, 0x1, RZ, 0xc0, !PT ;  /* 0x000000013fff7812 */ /* 0x040fe400078cc0ff */
[----:B------:R-:W-:Y:S02]  /*e7c0*/  LOP3.LUT R63, R63, 0xfffffffe, RZ, 0xc0, !PT ;  /* 0xfffffffe3f3f7812 */ /* 0x000fe400078ec0ff */
[----:B------:R-:W-:Y:S02]  /*e7d0*/  FSEL R26, R76, -INF , !P1 ;  /* 0xff8000004c1a7808 */ /* 0x000fe40004800000 */
[----:B------:R-:W-:Y:S02]  /*e7e0*/  ISETP.GE.AND P1, PT, R40, R60, PT ;  /* 0x0000003c2800720c */ /* 0x000fe40003f26270 */
[----:B------:R-:W-:Y:S02]  /*e7f0*/  FSEL R124, R124, -INF , !P4 ;  /* 0xff8000007c7c7808 */ /* 0x000fe40006000000 */
[----:B------:R-:W-:Y:S01]  /*e800*/  ISETP.GE.AND P4, PT, R2, R101, PT ;  /* 0x000000650200720c */ /* 0x000fe20003f86270 */
[----:B------:R-:W-:Y:S01]  /*e810*/  VIADD R2, R39, 0x61 ;  /* 0x0000006127027836 */ /* 0x000fe20000000000 */
[----:B------:R-:W-:-:S02]  /*e820*/  @P5 LOP3.LUT R63, R63, 0x1, RZ, 0xfc, !PT ;  /* 0x000000013f3f5812 */ /* 0x000fc400078efcff */
[----:B------:R-:W-:Y:S02]  /*e830*/  FSEL R119, R119, -INF , !P2 ;  /* 0xff80000077777808 */ /* 0x000fe40005000000 */
[-C--:B------:R-:W-:Y:S02]  /*e840*/  ISETP.GE.AND P2, PT, R39, R101.reuse, PT ;  /* 0x000000652700720c */ /* 0x080fe40003f46270 */
[----:B------:R-:W-:Y:S02]  /*e850*/  FSEL R117, R117, -INF , !P1 ;  /* 0xff80000075757808 */ /* 0x000fe40004800000 */
[----:B------:R-:W-:Y:S02]  /*e860*/  LOP3.LUT P1, RZ, R63, 0x1, RZ, 0xc0, !PT ;  /* 0x000000013fff7812 */ /* 0x000fe4000782c0ff */
[----:B------:R-:W-:Y:S02]  /*e870*/  FSEL R128, R128, -INF , !P3 ;  /* 0xff80000080807808 */ /* 0x000fe40005800000 */
[----:B------:R-:W-:Y:S01]  /*e880*/  ISETP.GE.AND P3, PT, R40, R101, PT ;  /* 0x000000652800720c */ /* 0x000fe20003f66270 */
[----:B------:R-:W-:Y:S01]  /*e890*/  VIADD R40, R39, 0x60 ;  /* 0x0000006027287836 */ /* 0x000fe20000000000 */
[----:B------:R-:W-:-:S02]  /*e8a0*/  FSEL R80, R80, -INF , !P2 ;  /* 0xff80000050507808 */ /* 0x000fc40005000000 */
[CC--:B------:R-:W-:Y:S02]  /*e8b0*/  ISETP.GE.AND P5, PT, R2.reuse, R60.reuse, PT ;  /* 0x0000003c0200720c */ /* 0x0c0fe40003fa6270 */
[----:B------:R-:W-:Y:S02]  /*e8c0*/  FSEL R115, R115, -INF , !P1 ;  /* 0xff80000073737808 */ /* 0x000fe40004800000 */
[----:B------:R-:W-:Y:S01]  /*e8d0*/  ISETP.GE.AND P2, PT, R2, R101, PT ;  /* 0x000000650200720c */ /* 0x000fe20003f46270 */
[C---:B------:R-:W-:Y:S01]  /*e8e0*/  VIADD R2, R39.reuse, 0x68 ;  /* 0x0000006827027836 */ /* 0x040fe20000000000 */
[----:B------:R-:W-:Y:S02]  /*e8f0*/  ISETP.GE.AND P1, PT, R39, R60, PT ;  /* 0x0000003c2700720c */ /* 0x000fe40003f26270 */
[----:B------:R-:W-:Y:S02]  /*e900*/  FSEL R129, R129, -INF , !P6 ;  /* 0xff80000081817808 */ /* 0x000fe40007000000 */
[----:B------:R-:W-:-:S02]  /*e910*/  FMNMX3.FTZ R43, R80, R30, R84, !PT ;  /* 0x0000001e502b7276 */ /* 0x000fc40007810054 */
[-C--:B------:R-:W-:Y:S02]  /*e920*/  ISETP.GE.AND P6, PT, R40, R60.reuse, PT ;  /* 0x0000003c2800720c */ /* 0x080fe40003fc6270 */
[----:B------:R-:W-:Y:S02]  /*e930*/  FSEL R120, R120, -INF , !P3 ;  /* 0xff80000078787808 */ /* 0x000fe40005800000 */
[----:B------:R-:W-:Y:S02]  /*e940*/  FSEL R118, R118, -INF , !P4 ;  /* 0xff80000076767808 */ /* 0x000fe40006000000 */
[----:B------:R-:W-:Y:S01]  /*e950*/  FSEL R41, R0, -INF , !P1 ;  /* 0xff80000000297808 */ /* 0x000fe20004800000 */
[C---:B------:R-:W-:Y:S01]  /*e960*/  VIADD R0, R39.reuse, 0x70 ;  /* 0x0000007027007836 */ /* 0x040fe20000000000 */
[C---:B------:R-:W-:Y:S02]  /*e970*/  ISETP.GE.AND P4, PT, R2.reuse, R60, PT ;  /* 0x0000003c0200720c */ /* 0x040fe40003f86270 */
[----:B------:R-:W-:Y:S01]  /*e980*/  ISETP.GE.AND P3, PT, R2, R101, PT ;  /* 0x000000650200720c */ /* 0x000fe20003f66270 */
[----:B------:R-:W-:Y:S01]  /*e990*/  VIADD R2, R39, 0x69 ;  /* 0x0000006927027836 */ /* 0x000fe20000000000 */
[----:B------:R-:W-:-:S02]  /*e9a0*/  FMNMX3.FTZ R43, R43, R6, R88, !PT ;  /* 0x000000062b2b7276 */ /* 0x000fc40007810058 */
[----:B------:R-:W-:Y:S02]  /*e9b0*/  FSEL R107, R20, -INF , !P6 ;  /* 0xff800000146b7808 */ /* 0x000fe40007000000 */
[----:B------:R-:W-:Y:S02]  /*e9c0*/  FMNMX3.FTZ R20, R41, R7, R5, !PT ;  /* 0x0000000729147276 */ /* 0x000fe40007810005 */
[----:B------:R-:W-:Y:S02]  /*e9d0*/  FMNMX3.FTZ R43, R43, R16, R14, !PT ;  /* 0x000000102b2b7276 */ /* 0x000fe4000781000e */
        /* <DEDUP_REMOVED lines=11> */
[----:B------:R-:W-:Y:S02]  /*ea90*/  ISETP.GE.AND P0, PT, R40, R101, PT ;  /* 0x000000652800720c */ /* 0x000fe40003f06270 */
        /* <DEDUP_REMOVED lines=19> */
[----:B------:R-:W-:Y:S02]  /*ebd0*/  FMNMX3.FTZ R21, R21, R122, R120, !PT ;  /* 0x0000007a15157276 */ /* 0x000fe40007810078 */
[----:B------:R-:W-:Y:S02]  /*ebe0*/  FSEL R38, R38, -INF , !P0 ;  /* 0xff80000026267808 */ /* 0x000fe40004000000 */
[C---:B------:R-:W-:Y:S02]  /*ebf0*/  ISETP.GE.AND P3, PT, R0.reuse, R60, PT ;  /* 0x0000003c0000720c */ /* 0x040fe40003f66270 */
[----:B------:R-:W-:Y:S02]  /*ec00*/  ISETP.GE.AND P0, PT, R0, R101, PT ;  /* 0x000000650000720c */ /* 0x000fe40003f06270 */
[----:B------:R-:W-:-:S02]  /*ec10*/  FMNMX3.FTZ R0, R2, R129, R121, !PT ;  /* 0x0000008102007276 */ /* 0x000fc40007810079 */
[----:B------:R-:W-:Y:S02]  /*ec20*/  FMNMX3.FTZ R21, R21, R118, R110, !PT ;  /* 0x0000007615157276 */ /* 0x000fe4000781006e */
[----:B------:R-:W-:Y:S02]  /*ec30*/  FMNMX3.FTZ R0, R0, R119, R117, !PT ;  /* 0x0000007700007276 */ /* 0x000fe40007810075 */
[----:B------:R-:W-:Y:S02]  /*ec40*/  FSEL R104, R32, -INF , !P1 ;  /* 0xff80000020687808 */ /* 0x000fe40004800000 */
[----:B------:R-:W-:Y:S02]  /*ec50*/  FMNMX3.FTZ R21, R21, R108, R106, !PT ;  /* 0x0000006c15157276 */ /* 0x000fe4000781006a */
[----:B------:R-:W-:Y:S02]  /*ec60*/  FMNMX3.FTZ R0, R0, R115, R107, !PT ;  /* 0x0000007300007276 */ /* 0x000fe4000781006b */
[----:B------:R-:W-:-:S02]  /*ec70*/  FSEL R37, R37, -INF , !P2 ;  /* 0xff80000025257808 */ /* 0x000fc40005000000 */
[----:B------:R-:W-:Y:S02]  /*ec80*/  ISETP.GE.AND P1, PT, R39, R101, PT ;  /* 0x000000652700720c */ /* 0x000fe40003f26270 */
[----:B------:R-:W-:Y:S02]  /*ec90*/  FSEL R36, R36, -INF , !P0 ;  /* 0xff80000024247808 */ /* 0x000fe40004000000 */
[----:B------:R-:W-:Y:S02]  /*eca0*/  FMNMX3.FTZ R21, R21, R104, R38, !PT ;  /* 0x0000006815157276 */ /* 0x000fe40007810026 */
[----:B------:R-:W-:Y:S02]  /*ecb0*/  FSEL R65, R23, -INF , !P6 ;  /* 0xff80000017417808 */ /* 0x000fe40007000000 */
[----:B------:R-:W-:Y:S02]  /*ecc0*/  FSEL R33, R33, -INF , !P5 ;  /* 0xff80000021217808 */ /* 0x000fe40006800000 */
[----:B------:R-:W-:-:S02]  /*ecd0*/  FMNMX3.FTZ R0, R0, R105, R103, !PT ;  /* 0x0000006900007276 */ /* 0x000fc40007810067 */
[----:B------:R-:W-:Y:S02]  /*ece0*/  FSEL R34, R35, -INF , !P1 ;  /* 0xff80000023227808 */ /* 0x000fe40004800000 */
[----:B------:R-:W-:Y:S02]  /*ecf0*/  FMNMX3.FTZ R21, R21, R37, R36, !PT ;  /* 0x0000002515157276 */ /* 0x000fe40007810024 */
[----:B------:R-:W-:Y:S02]  /*ed00*/  ISETP.GE.AND P0, PT, R39, R60, PT ;  /* 0x0000003c2700720c */ /* 0x000fe40003f06270 */
[----:B------:R-:W-:Y:S02]  /*ed10*/  FSEL R31, R31, -INF , !P4 ;  /* 0xff8000001f1f7808 */ /* 0x000fe40006000000 */
[----:B------:R-:W-:Y:S02]  /*ed20*/  FSEL R29, R29, -INF , !P3 ;  /* 0xff8000001d1d7808 */ /* 0x000fe40005800000 */
[----:B------:R-:W-:-:S02]  /*ed30*/  FMNMX3.FTZ R0, R0, R65, R33, !PT ;  /* 0x0000004100007276 */ /* 0x000fc40007810021 */
[----:B------:R-:W-:Y:S02]  /*ed40*/  FMNMX.FTZ R18, R34, R21, !PT ;  /* 0x0000001522127209 */ /* 0x000fe40007810000 */
[----:B------:R-:W-:Y:S02]  /*ed50*/  FSEL R28, R28, -INF , !P0 ;  /* 0xff8000001c1c7808 */ /* 0x000fe40004000000 */
[----:B------:R-:W-:Y:S01]  /*ed60*/  FMNMX3.FTZ R21, R0, R31, R29, !PT ;  /* 0x0000001f00157276 */ /* 0x000fe2000781001d */
[----:B------:R-:W1:Y:S01]  /*ed70*/  SHFL.BFLY PT, R23, R18, 0x2, 0x1f ;  /* 0x0c401f0012177f89 */ /* 0x000e6200000e0000 */
[----:B------:R-:W-:Y:S02]  /*ed80*/  LEA R144, R144, UR5, 0x1 ;  /* 0x0000000590907c11 */ /* 0x000fe4000f8e08ff */
[----:B------:R-:W-:Y:S02]  /*ed90*/  FMNMX.FTZ R20, R28, R21, !PT ;  /* 0x000000151c147209 */ /* 0x000fe40007810000 */
[----:B------:R-:W-:Y:S01]  /*eda0*/  LOP3.LUT P2, RZ, R63, 0x2, RZ, 0xc0, !PT ;  /* 0x000000023fff7812 */ /* 0x000fe2000784c0ff */
[----:B------:R-:W-:Y:S01]  /*edb0*/  LDSM.16.MT88.4 R92, [R144+0x6000] ;  /* 0x00600000905c783b */ /* 0x000fe20000004200 */
[----:B------:R-:W-:-:S02]  /*edc0*/  IMAD.IADD R140, R3, 0x1, R144 ;  /* 0x00000001038c7824 */ /* 0x000fc400078e0290 */
[----:B------:R-:W-:Y:S01]  /*edd0*/  IMAD.IADD R102, R4, 0x1, R144 ;  /* 0x0000000104667824 */ /* 0x000fe200078e0290 */
[----:B------:R-:W2:Y:S03]  /*ede0*/  SHFL.BFLY PT, R21, R20, 0x2, 0x1f ;  /* 0x0c401f0014157f89 */ /* 0x000ea600000e0000 */
[----:B------:R-:W-:Y:S01]  /*edf0*/  IMAD.IADD R100, R3, 0x1, R102 ;  /* 0x0000000103647824 */ /* 0x000fe200078e0266 */
[----:B------:R-:W-:Y:S01]  /*ee00*/  LDSM.16.MT88.4 R76, [R102+0x6000] ;  /* 0x00600000664c783b */ /* 0x000fe20000004200 */
[----:B-1----:R-:W-:-:S05]  /*ee10*/  FMNMX.FTZ R23, R18, R23, !PT ;  /* 0x0000001712177209 */ /* 0x002fca0007810000 */
[----:B------:R-:W1:Y:S01]  /*ee20*/  SHFL.BFLY PT, R0, R23, 0x1, 0x1f ;  /* 0x0c201f0017007f89 */ /* 0x000e6200000e0000 */
[----:B--2---:R-:W-:-:S05]  /*ee30*/  FMNMX.FTZ R21, R20, R21, !PT ;  /* 0x0000001514157209 */ /* 0x004fca0007810000 */
[----:B------:R-:W2:Y:S01]  /*ee40*/  SHFL.BFLY PT, R2, R21, 0x1, 0x1f ;  /* 0x0c201f0015027f89 */ /* 0x000ea200000e0000 */
[----:B-1----:R-:W-:-:S04]  /*ee50*/  FMNMX.FTZ R0, R23, R0, !PT ;  /* 0x0000000017007209 */ /* 0x002fc80007810000 */
[C---:B------:R-:W-:Y:S01]  /*ee60*/  FSETP.NEU.FTZ.AND P0, PT, R0.reuse, -INF , PT ;  /* 0xff8000000000780b */ /* 0x040fe20003f1d000 */
[----:B---3--:R-:W-:Y:S01]  /*ee70*/  FMUL.FTZ R39, R0, UR4 ;  /* 0x0000000400277c20 */ /* 0x008fe20008410000 */
[----:B--2---:R-:W-:-:S04]  /*ee80*/  FMNMX.FTZ R2, R21, R2, !PT ;  /* 0x0000000215027209 */ /* 0x004fc80007810000 */
        /* <DEDUP_REMOVED lines=8> */
[----:B------:R-:W1:Y:S01]  /*ef10*/  LDSM.16.MT88.4 R84, [R140+0x6000] ;  /* 0x006000008c54783b */ /* 0x000e620000004200 */
[--C-:B------:R-:W-:Y:S01]  /*ef20*/  FFMA.FTZ R50, R80, UR4, -R39.reuse ;  /* 0x0000000450327c23 */ /* 0x100fe20008010827 */
[----:B------:R-:W-:Y:S01]  /*ef30*/  MUFU.EX2 R49, R49 ;  /* 0x0000003100317308 */ /* 0x000fe20000000800 */
[--C-:B------:R-:W-:Y:S01]  /*ef40*/  FFMA.FTZ R46, R88, UR4, -R39.reuse ;  /* 0x00000004582e7c23 */ /* 0x100fe20008010827 */
[--C-:B------:R-:W-:Y:S01]  /*ef50*/  FFMA.FTZ R52, R7, UR4, -R30.reuse ;  /* 0x0000000407347c23 */ /* 0x100fe2000801081e */
[--C-:B------:R-:W-:Y:S01]  /*ef60*/  FFMA.FTZ R47, R5, UR4, -R30.reuse ;  /* 0x00000004052f7c23 */ /* 0x100fe2000801081e */
        /* <DEDUP_REMOVED lines=8> */
[----:B------:R-:W4:Y:S01]  /*eff0*/  LDSM.16.MT88.4 R16, [R140+0x6800] ;  /* 0x006800008c10783b */ /* 0x000f220000004200 */
[--C-:B------:R-:W-:Y:S01]  /*f000*/  FFMA.FTZ R40, R14, UR4, -R39.reuse ;  /* 0x000000040e287c23 */ /* 0x100fe20008010827 */
[--C-:B------:R-:W-:Y:S01]  /*f010*/  FFMA.FTZ R3, R12, UR4, -R39.reuse ;  /* 0x000000040c037c23 */ /* 0x100fe20008010827 */
[----:B------:R-:W5:Y:S01]  /*f020*/  MUFU.EX2 R43, R43 ;  /* 0x0000002b002b7308 */ /* 0x000f620000000800 */
[--C-:B------:R-:W-:Y:S01]  /*f030*/  FFMA.FTZ R35, R15, UR4, -R30.reuse ;  /* 0x000000040f237c23 */ /* 0x100fe2000801081e */
[--C-:B------:R-:W-:Y:S01]  /*f040*/  FFMA.FTZ R32, R13, UR4, -R30.reuse ;  /* 0x000000040d207c23 */ /* 0x100fe2000801081e */
[--C-:B------:R-:W-:Y:S01]  /*f050*/  FFMA.FTZ R55, R58, UR4, -R39.reuse ;  /* 0x000000043a377c23 */ /* 0x100fe20008010827 */
[----:B------:R-:W-:Y:S01]  /*f060*/  MUFU.EX2 R51, R51 ;  /* 0x0000003300337308 */ /* 0x000fe20000000800 */
[----:B------:R-:W4:Y:S01]  /*f070*/  LDSM.16.MT88.4 R12, [R102+0x6800] ;  /* 0x00680000660c783b */ /* 0x000f220000004200 */
        /* <DEDUP_REMOVED lines=19> */
[----:B------:R-:W-:Y:S01]  /*f1b0*/  FFMA.FTZ R126, R126, UR4, -R39 ;  /* 0x000000047e7e7c23 */ /* 0x000fe20008010827 */
[--C-:B------:R-:W-:Y:S01]  /*f1c0*/  FFMA.FTZ R132, R129, UR4, -R30.reuse ;  /* 0x0000000481847c23 */ /* 0x100fe2000801081e */
[--C-:B------:R-:W-:Y:S01]  /*f1d0*/  FFMA.FTZ R131, R131, UR4, -R30.reuse ;  /* 0x0000000483837c23 */ /* 0x100fe2000801081e */
[----:B------:R-:W-:Y:S01]  /*f1e0*/  MUFU.EX2 R40, R40 ;  /* 0x0000002800287308 */ /* 0x000fe20000000800 */
[--C-:B------:R-:W-:Y:S01]  /*f1f0*/  FFMA.FTZ R134, R117, UR4, -R30.reuse ;  /* 0x0000000475867c23 */ /* 0x100fe2000801081e */
[----:B-----5:R-:W-:Y:S01]  /*f200*/  F2FP.F16.F32.PACK_AB R70, R44, R47 ;  /* 0x0000002f2c46723e */ /* 0x020fe200000000ff */
[--C-:B------:R-:W-:Y:S01]  /*f210*/  FFMA.FTZ R133, R121, UR4, -R30.reuse ;  /* 0x0000000479857c23 */ /* 0x100fe2000801081e */
[----:B------:R-:W-:Y:S01]  /*f220*/  MUFU.EX2 R3, R3 ;  /* 0x0000000300037308 */ /* 0x000fe20000000800 */
[----:B------:R-:W-:Y:S01]  /*f230*/  FFMA.FTZ R117, R115, UR4, -R30 ;  /* 0x0000000473757c23 */ /* 0x000fe2000801081e */
[----:B------:R-:W-:Y:S01]  /*f240*/  FADD.FTZ R49, R50, R49 ;  /* 0x0000003132317221 */ /* 0x000fe20000010000 */
[----:B------:R-:W-:Y:S01]  /*f250*/  FADD.FTZ R52, R51, R52 ;  /* 0x0000003433347221 */ /* 0x000fe20000010000 */
[----:B------:R-:W-:Y:S01]  /*f260*/  MUFU.EX2 R45, R45 ;  /* 0x0000002d002d7308 */ /* 0x000fe20000000800 */
        /* <DEDUP_REMOVED lines=8> */
[----:B------:R-:W-:Y:S01]  /*f2f0*/  HMMA.16816.F32 R92, R68, R94, RZ ;  /* 0x0000005e445c723c */ /* 0x000fe200000018ff */
[----:B------:R-:W-:Y:S01]  /*f300*/  FFMA.FTZ R36, R36, UR4, -R39 ;  /* 0x0000000424247c23 */ /* 0x000fe20008010827 */
[--C-:B------:R-:W-:Y:S01]  /*f310*/  FFMA.FTZ R169, R28, UR4, -R30.reuse ;  /* 0x000000041ca97c23 */ /* 0x100fe2000801081e */
[----:B------:R-:W4:Y:S01]  /*f320*/  MUFU.EX2 R32, R32 ;  /* 0x0000002000207308 */ /* 0x000f220000000800 */
[----:B------:R-:W-:-:S03]  /*f330*/  FFMA.FTZ R29, R29, UR4, -R30 ;  /* 0x000000041d1d7c23 */ /* 0x000fc6000801081e */
[----:B------:R-:W-:Y:S01]  /*f340*/  MUFU.EX2 R54, R64 ;  /* 0x0000004000367308 */ /* 0x000fe20000000800 */
[C---:B-1----:R-:W-:Y:S03]  /*f350*/  HMMA.16816.F32 R88, R68.reuse, R84, RZ ;  /* 0x000000544458723c */ /* 0x042fe600000018ff */
[----:B------:R-:W-:Y:S04]  /*f360*/  MUFU.EX2 R56, R56 ;  /* 0x0000003800387308 */ /* 0x000fe80000000800 */
[----:B------:R-:W1:Y:S01]  /*f370*/  MUFU.EX2 R55, R55 ;  /* 0x0000003700377308 */ /* 0x000e620000000800 */
[C---:B------:R-:W-:Y:S03]  /*f380*/  HMMA.16816.F32 R84, R68.reuse, R86, RZ ;  /* 0x000000564454723c */ /* 0x040fe600000018ff */
[----:B------:R2:W1:Y:S04]  /*f390*/  MUFU.EX2 R53, R66 ;  /* 0x0000004200357308 */ /* 0x0004680000000800 */
[----:B------:R3:W-:Y:S01]  /*f3a0*/  MUFU.EX2 R59, R67 ;  /* 0x00000043003b7308 */ /* 0x0007e20000000800 */
[C---:B------:R-:W-:Y:S03]  /*f3b0*/  HMMA.16816.F32 R80, R68.reuse, R76, RZ ;  /* 0x0000004c4450723c */ /* 0x040fe600000018ff */
[----:B------:R-:W1:Y:S04]  /*f3c0*/  MUFU.EX2 R58, R58 ;  /* 0x0000003a003a7308 */ /* 0x000e680000000800 */
[----:B------:R-:W-:Y:S01]  /*f3d0*/  MUFU.EX2 R57, R57 ;  /* 0x0000003900397308 */ /* 0x000fe20000000800 */
[----:B------:R-:W-:Y:S01]  /*f3e0*/  HMMA.16816.F32 R76, R68, R78, RZ ;  /* 0x0000004e444c723c */ /* 0x000fe200000018ff */
[--C-:B--2---:R-:W-:Y:S01]  /*f3f0*/  FFMA.FTZ R66, R130, UR4, -R39.reuse ;  /* 0x0000000482427c23 */ /* 0x104fe20008010827 */
[----:B------:R-:W-:Y:S01]  /*f400*/  FFMA.FTZ R130, R127, UR4, -R30 ;  /* 0x000000047f827c23 */ /* 0x000fe2000801081e */
[----:B------:R2:W1:Y:S01]  /*f410*/  MUFU.EX2 R64, R111 ;  /* 0x0000006f00407308 */ /* 0x0004620000000800 */
[----:B---3--:R-:W-:-:S03]  /*f420*/  FFMA.FTZ R67, R112, UR4, -R39 ;  /* 0x0000000470437c23 */ /* 0x008fc60008010827 */
[----:B------:R-:W-:Y:S01]  /*f430*/  MUFU.EX2 R112, R116 ;  /* 0x0000007400707308 */ /* 0x000fe20000000800 */
[C---:B------:R-:W-:Y:S01]  /*f440*/  HMMA.16816.F32 R72, R68.reuse, R4, RZ ;  /* 0x000000044448723c */ /* 0x040fe200000018ff */
[----:B------:R-:W-:Y:S01]  /*f450*/  F2FP.F16.F32.PACK_AB R5, R41, R46 ;  /* 0x0000002e2905723e */ /* 0x000fe200000000ff */
[----:B------:R-:W-:Y:S01]  /*f460*/  FADD.FTZ R46, R46, R43 ;  /* 0x0000002b2e2e7221 */ /* 0x000fe20000010000 */
[----:B-----5:R-:W-:Y:S01]  /*f470*/  F2FP.F16.F32.PACK_AB R4, R42, R45 ;  /* 0x0000002d2a04723e */ /* 0x020fe200000000ff */
[----:B------:R-:W-:Y:S01]  /*f480*/  MUFU.EX2 R66, R66 ;  /* 0x0000004200427308 */ /* 0x000fe20000000800 */
[----:B------:R-:W-:Y:S01]  /*f490*/  FADD.FTZ R45, R45, R44 ;  /* 0x0000002c2d2d7221 */ /* 0x000fe20000010000 */
[----:B------:R-:W-:Y:S01]  /*f4a0*/  FADD.FTZ R41, R41, R46 ;  /* 0x0000002e29297221 */ /* 0x000fe20000010000 */
[--C-:B------:R-:W-:Y:S01]  /*f4b0*/  FFMA.FTZ R43, R37, UR4, -R39.reuse ;  /* 0x00000004252b7c23 */ /* 0x100fe20008010827 */
[----:B------:R-:W-:Y:S01]  /*f4c0*/  HMMA.16816.F32 R68, R68, R6, RZ ;  /* 0x000000064444723c */ /* 0x000fe200000018ff */
[----:B------:R-:W-:Y:S01]  /*f4d0*/  F2FP.F16.F32.PACK_AB R7, R3, R40 ;  /* 0x000000280307723e */ /* 0x000fe200000000ff */
[----:B--2---:R-:W-:Y:S01]  /*f4e0*/  FFMA.FTZ R111, R114, UR4, -R39 ;  /* 0x00000004726f7c23 */ /* 0x004fe20008010827 */
[----:B----4-:R-:W-:Y:S01]  /*f4f0*/  F2FP.F16.F32.PACK_AB R6, R32, R35 ;  /* 0x000000232006723e */ /* 0x010fe200000000ff */
[----:B------:R-:W-:Y:S01]  /*f500*/  FFMA.FTZ R114, R109, UR4, -R30 ;  /* 0x000000046d727c23 */ /* 0x000fe2000801081e */
[----:B------:R-:W-:Y:S01]  /*f510*/  MUFU.EX2 R67, R67 ;  /* 0x0000004300437308 */ /* 0x000fe20000000800 */
[----:B------:R-:W-:Y:S01]  /*f520*/  FADD.FTZ R42, R42, R45 ;  /* 0x0000002d2a2a7221 */ /* 0x000fe20000010000 */
[----:B------:R-:W-:-:S02]  /*f530*/  FADD.FTZ R40, R40, R41 ;  /* 0x0000002928287221 */ /* 0x000fc40000010000 */
[----:B------:R-:W2:Y:S01]  /*f540*/  MUFU.EX2 R111, R111 ;  /* 0x0000006f006f7308 */ /* 0x000ea20000000800 */
[C---:B------:R-:W-:Y:S01]  /*f550*/  HMMA.16816.F32 R96, R4.reuse, R20, R96 ;  /* 0x000000140460723c */ /* 0x040fe20000001860 */
[----:B------:R-:W-:Y:S02]  /*f560*/  FADD.FTZ R35, R35, R42 ;  /* 0x0000002a23237221 */ /* 0x000fe40000010000 */
[----:B------:R3:W-:Y:S04]  /*f570*/  MUFU.EX2 R109, R123 ;  /* 0x0000007b006d7308 */ /* 0x0007e80000000800 */
[----:B------:R-:W4:Y:S01]  /*f580*/  MUFU.EX2 R114, R114 ;  /* 0x0000007200727308 */ /* 0x000f220000000800 */
[C---:B------:R-:W-:Y:S01]  /*f590*/  HMMA.16816.F32 R92, R4.reuse, R22, R92 ;  /* 0x00000016045c723c */ /* 0x040fe2000000185c */
[----:B------:R-:W5:Y:S02]  /*f5a0*/  LDSM.16.MT88.4 R20, [R100+0x6800] ;  /* 0x006800006414783b */ /* 0x000f640000004200 */
[----:B------:R-:W-:Y:S04]  /*f5b0*/  MUFU.EX2 R113, R113 ;  /* 0x0000007100717308 */ /* 0x000fe80000000800 */
[----:B------:R-:W4:Y:S01]  /*f5c0*/  MUFU.EX2 R116, R25 ;  /* 0x0000001900747308 */ /* 0x000f220000000800 */
[----:B------:R-:W-:Y:S01]  /*f5d0*/  HMMA.16816.F32 R88, R4, R16, R88 ;  /* 0x000000100458723c */ /* 0x000fe20000001858 */
[----:B---3--:R-:W-:-:S02]  /*f5e0*/  FFMA.FTZ R123, R26, UR4, -R39 ;  /* 0x000000041a7b7c23 */ /* 0x008fc40008010827 */
[----:B------:R-:W-:Y:S04]  /*f5f0*/  MUFU.EX2 R126, R126 ;  /* 0x0000007e007e7308 */ /* 0x000fe80000000800 */
[----:B------:R-:W3:Y:S01]  /*f600*/  MUFU.EX2 R123, R123 ;  /* 0x0000007b007b7308 */ /* 0x000ee20000000800 */
[C---:B------:R-:W-:Y:S01]  /*f610*/  HMMA.16816.F32 R84, R4.reuse, R18, R84 ;  /* 0x000000120454723c */ /* 0x040fe20000001854 */
[----:B------:R-:W2:Y:S02]  /*f620*/  LDSM.16.MT88.4 R16, [R144+0x7000] ;  /* 0x007000009010783b */ /* 0x000ea40000004200 */
[----:B------:R-:W-:Y:S04]  /*f630*/  MUFU.EX2 R130, R130 ;  /* 0x0000008200827308 */ /* 0x000fe80000000800 */
[----:B------:R1:W-:Y:S01]  /*f640*/  MUFU.EX2 R129, R131 ;  /* 0x0000008300817308 */ /* 0x0003e20000000800 */
[C---:B------:R-:W-:Y:S03]  /*f650*/  HMMA.16816.F32 R80, R4.reuse, R12, R80 ;  /* 0x0000000c0450723c */ /* 0x040fe60000001850 */
[----:B------:R-:W-:Y:S04]  /*f660*/  MUFU.EX2 R132, R132 ;  /* 0x0000008400847308 */ /* 0x000fe80000000800 */
[----:B------:R-:W-:Y:S01]  /*f670*/  MUFU.EX2 R115, R134 ;  /* 0x0000008600737308 */ /* 0x000fe20000000800 */
[----:B------:R-:W-:Y:S01]  /*f680*/  HMMA.16816.F32 R76, R4, R14, R76 ;  /* 0x0000000e044c723c */ /* 0x000fe2000000184c */
[----:B------:R-:W4:Y:S02]  /*f690*/  LDSM.16.MT88.4 R12, [R140+0x7000] ;  /* 0x007000008c0c783b */ /* 0x000f240000004200 */
[----:B------:R3:W-:Y:S01]  /*f6a0*/  MUFU.EX2 R37, R38 ;  /* 0x0000002600257308 */ /* 0x0007e20000000800 */
[----:B-1----:R-:W-:-:S03]  /*f6b0*/  FFMA.FTZ R131, R122, UR4, -R39 ;  /* 0x000000047a837c23 */ /* 0x002fc60008010827 */
        /* <DEDUP_REMOVED lines=8> */
[----:B---3--:R-:W-:Y:S01]  /*f740*/  FFMA.FTZ R38, R33, UR4, -R30 ;  /* 0x0000000421267c23 */ /* 0x008fe2000801081e */
[----:B------:R-:W-:Y:S01]  /*f750*/  F2FP.F16.F32.PACK_AB R4, R58, R59 ;  /* 0x0000003b3a04723e */ /* 0x000fe200000000ff */
[----:B------:R-:W-:Y:S01]  /*f760*/  MUFU.EX2 R169, R169 ;  /* 0x000000a900a97308 */ /* 0x000fe20000000800 */
[----:B------:R-:W-:-:S07]  /*f770*/  F2FP.F16.F32.PACK_AB R6, R64, R57 ;  /* 0x000000394006723e */ /* 0x000fce00000000ff */
[C---:B--2---:R-:W-:Y:S08]  /*f780*/  HMMA.16816.F32 R96, R4.reuse, R16, R96 ;  /* 0x000000100460723c */ /* 0x044ff00000001860 */
[C---:B------:R-:W-:Y:S01]  /*f790*/  HMMA.16816.F32 R92, R4.reuse, R18, R92 ;  /* 0x00000012045c723c */ /* 0x040fe2000000185c */
[----:B------:R-:W2:Y:S07]  /*f7a0*/  LDSM.16.MT88.4 R16, [R100+0x7000] ;  /* 0x007000006410783b */ /* 0x000eae0000004200 */
[C---:B----4-:R-:W-:Y:S08]  /*f7b0*/  HMMA.16816.F32 R88, R4.reuse, R12, R88 ;  /* 0x0000000c0458723c */ /* 0x050ff00000001858 */
[C---:B------:R-:W-:Y:S01]  /*f7c0*/  HMMA.16816.F32 R84, R4.reuse, R14, R84 ;  /* 0x0000000e0454723c */ /* 0x040fe20000001854 */
[----:B------:R-:W3:Y:S07]  /*f7d0*/  LDSM.16.MT88.4 R12, [R144+0x7800] ;  /* 0x00780000900c783b */ /* 0x000eee0000004200 */
[C---:B-1----:R-:W-:Y:S08]  /*f7e0*/  HMMA.16816.F32 R80, R4.reuse, R20, R80 ;  /* 0x000000140450723c */ /* 0x042ff00000001850 */
[C---:B------:R-:W-:Y:S01]  /*f7f0*/  HMMA.16816.F32 R76, R4.reuse, R22, R76 ;  /* 0x00000016044c723c */ /* 0x040fe2000000184c */
[----:B------:R-:W1:Y:S07]  /*f800*/  LDSM.16.MT88.4 R20, [R140+0x7800] ;  /* 0x007800008c14783b */ /* 0x000e6e0000004200 */
        /* <DEDUP_REMOVED lines=10> */
[C---:B-1----:R-:W-:Y:S01]  /*f8b0*/  HMMA.16816.F32 R88, R4.reuse, R20, R88 ;  /* 0x000000140458723c */ /* 0x042fe20000001858 */
[--C-:B------:R-:W-:Y:S01]  /*f8c0*/  FFMA.FTZ R20, R24, UR4, -R39.reuse ;  /* 0x0000000418147c23 */ /* 0x100fe20008010827 */
[----:B------:R-:W-:Y:S01]  /*f8d0*/  FFMA.FTZ R21, R128, UR4, -R39 ;  /* 0x0000000480157c23 */ /* 0x000fe20008010827 */
[----:B------:R-:W1:Y:S02]  /*f8e0*/  LDSM.16.MT88.4 R24, [R144+0x8000] ;  /* 0x008000009018783b */ /* 0x000e640000004200 */
[----:B------:R-:W-:Y:S03]  /*f8f0*/  MUFU.EX2 R128, R20 ;  /* 0x0000001400807308 */ /* 0x000fe60000000800 */
[----:B------:R-:W-:Y:S01]  /*f900*/  HMMA.16816.F32 R84, R4, R22, R84 ;  /* 0x000000160454723c */ /* 0x000fe20000001854 */
[----:B------:R-:W-:-:S02]  /*f910*/  FFMA.FTZ R22, R125, UR4, -R30 ;  /* 0x000000047d167c23 */ /* 0x000fc4000801081e */
[----:B------:R-:W4:Y:S04]  /*f920*/  MUFU.EX2 R125, R21 ;  /* 0x00000015007d7308 */ /* 0x000f280000000800 */
[----:B------:R5:W4:Y:S01]  /*f930*/  MUFU.EX2 R127, R22 ;  /* 0x00000016007f7308 */ /* 0x000b220000000800 */
[C---:B--2---:R-:W-:Y:S08]  /*f940*/  HMMA.16816.F32 R80, R4.reuse, R16, R80 ;  /* 0x000000100450723c */ /* 0x044ff00000001850 */
[C---:B------:R-:W-:Y:S01]  /*f950*/  HMMA.16816.F32 R76, R4.reuse, R18, R76 ;  /* 0x00000012044c723c */ /* 0x040fe2000000184c */
[----:B------:R-:W2:Y:S04]  /*f960*/  LDSM.16.MT88.4 R16, [R140+0x8000] ;  /* 0x008000008c10783b */ /* 0x000ea80000004200 */
[----:B-----5:R-:W-:Y:S03]  /*f970*/  LDSM.16.MT88.4 R20, [R100+0x8000] ;  /* 0x008000006414783b */ /* 0x020fe60000004200 */
[C---:B---3--:R-:W-:Y:S08]  /*f980*/  HMMA.16816.F32 R72, R4.reuse, R12, R72 ;  /* 0x0000000c0448723c */ /* 0x048ff00000001848 */
[----:B------:R-:W-:Y:S01]  /*f990*/  HMMA.16816.F32 R68, R4, R14, R68 ;  /* 0x0000000e0444723c */ /* 0x000fe20000001844 */
[----:B------:R-:W3:Y:S01]  /*f9a0*/  LDSM.16.MT88.4 R12, [R102+0x8000] ;  /* 0x00800000660c783b */ /* 0x000ee20000004200 */
[----:B------:R-:W-:-:S02]  /*f9b0*/  F2FP.F16.F32.PACK_AB R5, R123, R126 ;  /* 0x0000007e7b05723e */ /* 0x000fc400000000ff */
[----:B----4-:R-:W-:Y:S02]  /*f9c0*/  F2FP.F16.F32.PACK_AB R7, R125, R128 ;  /* 0x000000807d07723e */ /* 0x010fe400000000ff */
[----:B------:R-:W-:Y:S02]  /*f9d0*/  F2FP.F16.F32.PACK_AB R4, R130, R127 ;  /* 0x0000007f8204723e */ /* 0x000fe400000000ff */
[----:B------:R-:W-:-:S07]  /*f9e0*/  F2FP.F16.F32.PACK_AB R6, R132, R129 ;  /* 0x000000818406723e */ /* 0x000fce00000000ff */
[C---:B-1----:R-:W-:Y:S08]  /*f9f0*/  HMMA.16816.F32 R96, R4.reuse, R24, R96 ;  /* 0x000000180460723c */ /* 0x042ff00000001860 */
[C---:B------:R-:W-:Y:S01]  /*fa00*/  HMMA.16816.F32 R92, R4.reuse, R26, R92 ;  /* 0x0000001a045c723c */ /* 0x040fe2000000185c */
[----:B------:R-:W1:Y:S07]  /*fa10*/  LDSM.16.MT88.4 R24, [R144+0x8800] ;  /* 0x008800009018783b */ /* 0x000e6e0000004200 */
[----:B--2---:R-:W-:Y:S01]  /*fa20*/  HMMA.16816.F32 R88, R4, R16, R88 ;  /* 0x000000100458723c */ /* 0x004fe20000001858 */
[--C-:B------:R-:W-:Y:S01]  /*fa30*/  FFMA.FTZ R16, R124, UR4, -R39.reuse ;  /* 0x000000047c107c23 */ /* 0x100fe20008010827 */
[----:B------:R-:W-:Y:S01]  /*fa40*/  FFMA.FTZ R124, R120, UR4, -R39 ;  /* 0x00000004787c7c23 */ /* 0x000fe20008010827 */
[----:B------:R-:W-:-:S02]  /*fa50*/  FFMA.FTZ R120, R119, UR4, -R30 ;  /* 0x0000000477787c23 */ /* 0x000fc4000801081e */
[----:B------:R2:W4:Y:S03]  /*fa60*/  MUFU.EX2 R122, R16 ;  /* 0x00000010007a7308 */ /* 0x0005260000000800 */
[C---:B------:R-:W-:Y:S01]  /*fa70*/  HMMA.16816.F32 R84, R4.reuse, R18, R84 ;  /* 0x000000120454723c */ /* 0x040fe20000001854 */
[----:B------:R-:W-:Y:S04]  /*fa80*/  MUFU.EX2 R119, R133 ;  /* 0x0000008500777308 */ /* 0x000fe80000000800 */
[----:B------:R-:W-:Y:S03]  /*fa90*/  MUFU.EX2 R120, R120 ;  /* 0x0000007800787308 */ /* 0x000fe60000000800 */
[C---:B---3--:R-:W-:Y:S01]  /*faa0*/  HMMA.16816.F32 R80, R4.reuse, R12, R80 ;  /* 0x0000000c0450723c */ /* 0x048fe20000001850 */
[----:B------:R-:W-:Y:S01]  /*fab0*/  FFMA.FTZ R12, R118, UR4, -R39 ;  /* 0x00000004760c7c23 */ /* 0x000fe20008010827 */
[----:B--2---:R-:W2:Y:S01]  /*fac0*/  LDSM.16.MT88.4 R16, [R140+0x8800] ;  /* 0x008800008c10783b */ /* 0x004ea20000004200 */
[----:B------:R-:W-:Y:S04]  /*fad0*/  MUFU.EX2 R118, R124 ;  /* 0x0000007c00767308 */ /* 0x000fe80000000800 */
[----:B------:R3:W5:Y:S01]  /*fae0*/  MUFU.EX2 R121, R12 ;  /* 0x0000000c00797308 */ /* 0x0007620000000800 */
[C---:B------:R-:W-:Y:S03]  /*faf0*/  HMMA.16816.F32 R76, R4.reuse, R14, R76 ;  /* 0x0000000e044c723c */ /* 0x040fe6000000184c */
[----:B------:R-:W1:Y:S05]  /*fb00*/  MUFU.EX2 R124, R117 ;  /* 0x00000075007c7308 */ /* 0x000e6a0000000800 */
[C---:B------:R-:W-:Y:S01]  /*fb10*/  HMMA.16816.F32 R72, R4.reuse, R20, R72 ;  /* 0x000000140448723c */ /* 0x040fe20000001848 */
[----:B---3--:R-:W3:Y:S07]  /*fb20*/  LDSM.16.MT88.4 R12, [R102+0x8800] ;  /* 0x00880000660c783b */ /* 0x008eee0000004200 */
[----:B------:R-:W-:Y:S01]  /*fb30*/  HMMA.16816.F32 R68, R4, R22, R68 ;  /* 0x000000160444723c */ /* 0x000fe20000001844 */
[----:B------:R-:W3:Y:S01]  /*fb40*/  LDSM.16.MT88.4 R20, [R100+0x8800] ;  /* 0x008800006414783b */ /* 0x000ee20000004200 */
[----:B----4-:R-:W-:-:S02]  /*fb50*/  F2FP.F16.F32.PACK_AB R5, R131, R122 ;  /* 0x0000007a8305723e */ /* 0x010fc400000000ff */
[----:B-----5:R-:W-:Y:S02]  /*fb60*/  F2FP.F16.F32.PACK_AB R7, R121, R118 ;  /* 0x000000767907723e */ /* 0x020fe400000000ff */
[----:B------:R-:W-:Y:S02]  /*fb70*/  F2FP.F16.F32.PACK_AB R4, R120, R119 ;  /* 0x000000777804723e */ /* 0x000fe400000000ff */
[----:B-1----:R-:W-:-:S07]  /*fb80*/  F2FP.F16.F32.PACK_AB R6, R124, R115 ;  /* 0x000000737c06723e */ /* 0x002fce00000000ff */
[----:B------:R-:W-:Y:S01]  /*fb90*/  HMMA.16816.F32 R96, R4, R24, R96 ;  /* 0x000000180460723c */ /* 0x000fe20000001860 */
[--C-:B------:R-:W-:Y:S01]  /*fba0*/  FFMA.FTZ R24, R106, UR4, -R39.reuse ;  /* 0x000000046a187c23 */ /* 0x100fe20008010827 */
[----:B------:R-:W-:Y:S01]  /*fbb0*/  FFMA.FTZ R25, R110, UR4, -R39 ;  /* 0x000000046e197c23 */ /* 0x000fe20008010827 */
[----:B------:R-:W-:-:S04]  /*fbc0*/  FFMA.FTZ R106, R65, UR4, -R30 ;  /* 0x00000004416a7c23 */ /* 0x000fc8000801081e */
[----:B------:R-:W-:Y:S01]  /*fbd0*/  MUFU.EX2 R24, R24 ;  /* 0x0000001800187308 */ /* 0x000fe20000000800 */
[C---:B--2---:R-:W-:Y:S03]  /*fbe0*/  HMMA.16816.F32 R88, R4.reuse, R16, R88 ;  /* 0x000000100458723c */ /* 0x044fe60000001858 */
[----:B------:R-:W-:Y:S04]  /*fbf0*/  MUFU.EX2 R25, R25 ;  /* 0x0000001900197308 */ /* 0x000fe80000000800 */
[----:B------:R-:W-:Y:S01]  /*fc00*/  MUFU.EX2 R106, R106 ;  /* 0x0000006a006a7308 */ /* 0x000fe20000000800 */
[C---:B------:R-:W-:Y:S01]  /*fc10*/  HMMA.16816.F32 R84, R4.reuse, R18, R84 ;  /* 0x000000120454723c */ /* 0x040fe20000001854 */
[----:B------:R-:W1:Y:S07]  /*fc20*/  LDSM.16.MT88.4 R16, [R144+0x9000] ;  /* 0x009000009010783b */ /* 0x000e6e0000004200 */
[C---:B------:R-:W-:Y:S01]  /*fc30*/  HMMA.16816.F32 R92, R4.reuse, R26, R92 ;  /* 0x0000001a045c723c */ /* 0x040fe2000000185c */
[--C-:B------:R-:W-:Y:S01]  /*fc40*/  FFMA.FTZ R27, R104, UR4, -R39.reuse ;  /* 0x00000004681b7c23 */ /* 0x100fe20008010827 */
[--C-:B------:R-:W-:Y:S01]  /*fc50*/  FFMA.FTZ R26, R108, UR4, -R39.reuse ;  /* 0x000000046c1a7c23 */ /* 0x100fe20008010827 */
[--C-:B------:R-:W-:Y:S01]  /*fc60*/  FFMA.FTZ R104, R107, UR4, -R30.reuse ;  /* 0x000000046b687c23 */ /* 0x100fe2000801081e */
[--C-:B------:R-:W-:Y:S01]  /*fc70*/  FFMA.FTZ R107, R105, UR4, -R30.reuse ;  /* 0x00000004696b7c23 */ /* 0x100fe2000801081e */
[----:B------:R-:W-:Y:S01]  /*fc80*/  FFMA.FTZ R105, R103, UR4, -R30 ;  /* 0x0000000467697c23 */ /* 0x000fe2000801081e */
[----:B------:R-:W-:Y:S01]  /*fc90*/  FFMA.FTZ R39, R34, UR4, -R39 ;  /* 0x0000000422277c23 */ /* 0x000fe20008010827 */
[----:B------:R-:W-:Y:S01]  /*fca0*/  MUFU.EX2 R27, R27 ;  /* 0x0000001b001b7308 */ /* 0x000fe20000000800 */
[C---:B---3--:R-:W-:Y:S03]  /*fcb0*/  HMMA.16816.F32 R80, R4.reuse, R12, R80 ;  /* 0x0000000c0450723c */ /* 0x048fe60000001850 */
[----:B------:R-:W2:Y:S04]  /*fcc0*/  MUFU.EX2 R26, R26 ;  /* 0x0000001a001a7308 */ /* 0x000ea80000000800 */
[----:B------:R-:W-:Y:S01]  /*fcd0*/  MUFU.EX2 R104, R104 ;  /* 0x0000006800687308 */ /* 0x000fe20000000800 */
[C---:B------:R-:W-:Y:S01]  /*fce0*/  HMMA.16816.F32 R76, R4.reuse, R14, R76 ;  /* 0x0000000e044c723c */ /* 0x040fe2000000184c */
[----:B------:R-:W3:Y:S02]  /*fcf0*/  LDSM.16.MT88.4 R12, [R140+0x9000] ;  /* 0x009000008c0c783b */ /* 0x000ee40000004200 */
[----:B------:R-:W4:Y:S04]  /*fd00*/  MUFU.EX2 R103, R107 ;  /* 0x0000006b00677308 */ /* 0x000f280000000800 */
[----:B------:R-:W5:Y:S01]  /*fd10*/  MUFU.EX2 R65, R105 ;  /* 0x0000006900417308 */ /* 0x000f620000000800 */
[C---:B------:R-:W-:Y:S03]  /*fd20*/  HMMA.16816.F32 R72, R4.reuse, R20, R72 ;  /* 0x000000140448723c */ /* 0x040fe60000001848 */
[----:B------:R-:W3:Y:S04]  /*fd30*/  MUFU.EX2 R34, R43 ;  /* 0x0000002b00227308 */ /* 0x000ee80000000800 */
[----:B------:R-:W3:Y:S01]  /*fd40*/  MUFU.EX2 R33, R39 ;  /* 0x0000002700217308 */ /* 0x000ee20000000800 */
[----:B------:R-:W-:Y:S01]  /*fd50*/  HMMA.16816.F32 R68, R4, R22, R68 ;  /* 0x000000160444723c */ /* 0x000fe20000001844 */
[----:B------:R-:W3:Y:S01]  /*fd60*/  LDSM.16.MT88.4 R20, [R102+0x9000] ;  /* 0x009000006614783b */ /* 0x000ee20000004200 */
[----:B--2---:R-:W-:-:S02]  /*fd70*/  F2FP.F16.F32.PACK_AB R5, R26, R25 ;  /* 0x000000191a05723e */ /* 0x004fc400000000ff */
[----:B------:R-:W-:Y:S02]  /*fd80*/  F2FP.F16.F32.PACK_AB R7, R27, R24 ;  /* 0x000000181b07723e */ /* 0x000fe400000000ff */
[----:B----4-:R-:W-:Y:S02]  /*fd90*/  F2FP.F16.F32.PACK_AB R4, R103, R104 ;  /* 0x000000686704723e */ /* 0x010fe400000000ff */
[----:B-----5:R-:W-:-:S07]  /*fda0*/  F2FP.F16.F32.PACK_AB R6, R106, R65 ;  /* 0x000000416a06723e */ /* 0x020fce00000000ff */
[C---:B-1----:R-:W-:Y:S08]  /*fdb0*/  HMMA.16816.F32 R96, R4.reuse, R16, R96 ;  /* 0x000000100460723c */ /* 0x042ff00000001860 */
[C---:B------:R-:W-:Y:S01]  /*fdc0*/  HMMA.16816.F32 R92, R4.reuse, R18, R92 ;  /* 0x00000012045c723c */ /* 0x040fe2000000185c */
[----:B------:R-:W1:Y:S07]  /*fdd0*/  LDSM.16.MT88.4 R16, [R100+0x9000] ;  /* 0x009000006410783b */ /* 0x000e6e0000004200 */
[C---:B---3--:R-:W-:Y:S08]  /*fde0*/  HMMA.16816.F32 R88, R4.reuse, R12, R88 ;  /* 0x0000000c0458723c */ /* 0x048ff00000001858 */
[C---:B------:R-:W-:Y:S01]  /*fdf0*/  HMMA.16816.F32 R84, R4.reuse, R14, R84 ;  /* 0x0000000e0454723c */ /* 0x040fe20000001854 */
[----:B------:R-:W2:Y:S07]  /*fe00*/  LDSM.16.MT88.4 R12, [R144+0x9800] ;  /* 0x00980000900c783b */ /* 0x000eae0000004200 */
[----:B------:R-:W-:Y:S01]  /*fe10*/  HMMA.16816.F32 R80, R4, R20, R80 ;  /* 0x000000140450723c */ /* 0x000fe20000001850 */
[----:B------:R-:W-:Y:S01]  /*fe20*/  FADD.FTZ R21, R3, R40 ;  /* 0x0000002803157221 */ /* 0x000fe20000010000 */
[----:B------:R-:W-:Y:S01]  /*fe30*/  FADD.FTZ R20, R32, R35 ;  /* 0x0000002320147221 */ /* 0x000fe20000010000 */
[----:B------:R-:W-:Y:S01]  /*fe40*/  FFMA.FTZ R32, R31, UR4, -R30 ;  /* 0x000000041f207c23 */ /* 0x000fe2000801081e */
[----:B------:R-:W-:Y:S01]  /*fe50*/  MUFU.EX2 R3, R38 ;  /* 0x0000002600037308 */ /* 0x000fe20000000800 */
[----:B------:R-:W-:Y:S01]  /*fe60*/  FADD.FTZ R56, R56, R21 ;  /* 0x0000001538387221 */ /* 0x000fe20000010000 */
[----:B------:R-:W-:-:S02]  /*fe70*/  FADD.FTZ R59, R59, R20 ;  /* 0x000000143b3b7221 */ /* 0x000fc40000010000 */
[C---:B------:R-:W-:Y:S01]  /*fe80*/  HMMA.16816.F32 R76, R4.reuse, R22, R76 ;  /* 0x00000016044c723c */ /* 0x040fe2000000184c */
[----:B------:R-:W-:Y:S01]  /*fe90*/  FADD.FTZ R55, R55, R56 ;  /* 0x0000003837377221 */ /* 0x000fe20000010000 */
[----:B------:R-:W-:Y:S01]  /*fea0*/  FADD.FTZ R58, R58, R59 ;  /* 0x0000003b3a3a7221 */ /* 0x000fe20000010000 */
[----:B------:R-:W3:Y:S01]  /*feb0*/  MUFU.EX2 R32, R32 ;  /* 0x0000002000207308 */ /* 0x000ee20000000800 */
[----:B------:R-:W4:Y:S02]  /*fec0*/  LDSM.16.MT88.4 R20, [R140+0x9800] ;  /* 0x009800008c14783b */ /* 0x000f240000004200 */
        /* <DEDUP_REMOVED lines=14> */
[----:B---3--:R-:W-:Y:S01]  /*ffb0*/  F2FP.F16.F32.PACK_AB R4, R32, R3 ;  /* 0x000000032004723e */ /* 0x008fe200000000ff */
        /* <DEDUP_REMOVED lines=14> */
[----:B------:R-:W-:Y:S01]  /*100a0*/  FADD.FTZ R125, R125, R128 ;  /* 0x000000807d7d7221 */ /* 0x000fe20000010000 */
[----:B------:R-:W-:Y:S01]  /*100b0*/  FADD.FTZ R119, R119, R132 ;  /* 0x0000008477777221 */ /* 0x000fe20000010000 */
[----:B----4-:R-:W-:Y:S02]  /*100c0*/  HMMA.16816.F32 R88, R4, R20, R88 ;  /* 0x000000140458723c */ /* 0x010fe40000001858 */
[----:B------:R-:W-:Y:S01]  /*100d0*/  FADD.FTZ R122, R122, R125 ;  /* 0x0000007d7a7a7221 */ /* 0x000fe20000010000 */
[----:B------:R-:W-:-:S03]  /*100e0*/  FADD.FTZ R120, R120, R119 ;  /* 0x0000007778787221 */ /* 0x000fc60000010000 */
[----:B------:R-:W-:Y:S02]  /*100f0*/  FADD.FTZ R131, R131, R122 ;  /* 0x0000007a83837221 */ /* 0x000fe40000010000 */
[C---:B------:R-:W-:Y:S08]  /*10100*/  HMMA.16816.F32 R84, R4.reuse, R22, R84 ;  /* 0x000000160454723c */ /* 0x040ff00000001854 */
        /* <DEDUP_REMOVED lines=92> */
.L_x_5045:
        /* <DEDUP_REMOVED lines=8> */
.L_x_5046:
[----:B------:R-:W1:Y:S01]  /*10750*/  LDCU UR8, c[0x0][0x3c4] ;  /* 0x00007880ff0877ac */ /* 0x000e620008000800 */
[----:B------:R-:W-:Y:S02]  /*10760*/  IADD3 R4, P0, PT, R9, R156, RZ ;  /* 0x0000009c09047210 */ /* 0x000fe40007f1e0ff */
[----:B------:R-:W-:Y:S01]  /*10770*/  LOP3.LUT R63, R63, 0xfffffffe, RZ, 0xc0, !PT ;  /* 0xfffffffe3f3f7812 */ /* 0x000fe200078ec0ff */
[----:B------:R-:W2:Y:S02]  /*10780*/  LDCU UR9, c[0x0][0x440] ;  /* 0x00008800ff0977ac */ /* 0x000ea40008000800 */
[----:B------:R-:W-:Y:S01]  /*10790*/  IMAD.X R5, R8, 0x1, R157, P0 ;  /* 0x0000000108057824 */ /* 0x000fe200000e069d */
[----:B------:R-:W-:-:S06]  /*107a0*/  USHF.L.U32 UR11, UR10, 0x5, URZ ;  /* 0x000000050a0b7899 */ /* 0x000fcc00080006ff */
[----:B------:R-:W-:Y:S01]  /*107b0*/  IADD3 R12, P0, PT, R4, UR11, RZ ;  /* 0x0000000b040c7c10 */ /* 0x000fe2000ff1e0ff */
        /* <DEDUP_REMOVED lines=55> */
[----:B------:R-:W3:Y:S04]  /*10b30*/  LDSM.16.M88.4 R64, [R148+UR5+0x2000] ;  /* 0x002000059440783b */ /* 0x000ee80008000200 */
[----:B------:R-:W4:Y:S04]  /*10b40*/  LDSM.16.M88.4 R52, [R148+UR5+0x2800] ;  /* 0x002800059434783b */ /* 0x000f280008000200 */
[----:B------:R-:W5:Y:S04]  /*10b50*/  LDSM.16.M88.4 R44, [R148+UR5+0x3000] ;  /* 0x00300005942c783b */ /* 0x000f680008000200 */
[----:B------:R-:W2:Y:S04]  /*10b60*/  LDSM.16.M88.4 R36, [R148+UR5+0x3800] ;  /* 0x003800059424783b */ /* 0x000ea80008000200 */
[----:B------:R-:W2:Y:S04]  /*10b70*/  LDSM.16.M88.4 R28, [R148+UR5+0x4000] ;  /* 0x00400005941c783b */ /* 0x000ea80008000200 */
[----:B------:R-:W2:Y:S04]  /*10b80*/  LDSM.16.M88.4 R20, [R148+UR5+0x4800] ;  /* 0x004800059414783b */ /* 0x000ea80008000200 */
[----:B-1----:R-:W1:Y:S04]  /*10b90*/  LDSM.16.M88.4 R12, [R148+UR5+0x5000] ;  /* 0x00500005940c783b */ /* 0x002e680008000200 */
[----:B------:R-:W1:Y:S04]  /*10ba0*/  LDSM.16.M88.4 R8, [R148+UR5+0x5800] ;  /* 0x005800059408783b */ /* 0x000e680008000200 */
[----:B------:R-:W-:Y:S04]  /*10bb0*/  LDSM.16.M88.4 R136, [R147] ;  /* 0x000000009388783b */ /* 0x000fe80000000200 */
[----:B------:R-:W1:Y:S01]  /*10bc0*/  LDSM.16.M88.4 R4, [R143+0x2000] ;  /* 0x002000008f04783b */ /* 0x000e620000000200 */
[C---:B---3--:R-:W-:Y:S03]  /*10bd0*/  HMMA.16816.F32 R104, R128.reuse, R64, RZ ;  /* 0x000000408068723c */ /* 0x048fe600000018ff */
[----:B------:R-:W3:Y:S04]  /*10be0*/  LDSM.16.M88.4 R120, [R143+0x2800] ;  /* 0x002800008f78783b */ /* 0x000ee80000000200 */
[----:B------:R-:W3:Y:S01]  /*10bf0*/  LDSM.16.M88.4 R112, [R143+0x3800] ;  /* 0x003800008f70783b */ /* 0x000ee20000000200 */
[C---:B------:R-:W-:Y:S03]  /*10c00*/  HMMA.16816.F32 R64, R128.reuse, R66, RZ ;  /* 0x000000428040723c */ /* 0x040fe600000018ff */
[----:B------:R-:W-:Y:S04]  /*10c10*/  LDSM.16.M88.4 R124, [R146] ;  /* 0x00000000927c783b */ /* 0x000fe80000000200 */
[----:B------:R-:W-:Y:S01]  /*10c20*/  LDSM.16.M88.4 R116, [R143+0x3000] ;  /* 0x003000008f74783b */ /* 0x000fe20000000200 */
[C---:B----4-:R-:W-:Y:S03]  /*10c30*/  HMMA.16816.F32 R56, R128.reuse, R52, RZ ;  /* 0x000000348038723c */ /* 0x050fe600000018ff */
[----:B------:R-:W-:Y:S04]  /*10c40*/  LDSM.16.M88.4 R108, [R143+0x4000] ;  /* 0x004000008f6c783b */ /* 0x000fe80000000200 */
[----:B------:R-:W0:Y:S01]  /*10c50*/  LDGDEPBAR ;  /* 0x00000000000079af */ /* 0x000e220000000000 */
[C---:B-----5:R-:W-:Y:S08]  /*10c60*/  HMMA.16816.F32 R48, R128.reuse, R44, RZ ;  /* 0x0000002c8030723c */ /* 0x060ff000000018ff */
[C---:B--2---:R-:W-:Y:S08]  /*10c70*/  HMMA.16816.F32 R40, R128.reuse, R36, RZ ;  /* 0x000000248028723c */ /* 0x044ff000000018ff */
        /* <DEDUP_REMOVED lines=15> */
[C---:B---3--:R-:W-:Y:S08]  /*10d70*/  HMMA.16816.F32 R56, R136.reuse, R120, R56 ;  /* 0x000000788838723c */ /* 0x048ff00000001838 */
        /* <DEDUP_REMOVED lines=22> */
[----:B------:R-:W-:Y:S01]  /*10ee0*/  FMUL.FTZ R106, R106, UR14 ;  /* 0x0000000e6a6a7c20 */ /* 0x000fe20008410000 */
[----:B------:R-:W-:-:S03]  /*10ef0*/  FMUL.FTZ R105, R107, UR14 ;  /* 0x0000000e6b697c20 */ /* 0x000fc60008410000 */
[----:B------:R-:W-:Y:S01]  /*10f00*/  HMMA.16816.F32 R28, R136, R110, R28 ;  /* 0x0000006e881c723c */ /* 0x000fe2000000181c */
[----:B------:R-:W4:Y:S01]  /*10f10*/  LDSM.16.M88.4 R108, [R142+0x3800] ;  /* 0x003800008e6c783b */ /* 0x000f220000000200 */
[----:B------:R-:W-:Y:S01]  /*10f20*/  MUFU.TANH R62, R62 ;  /* 0x0000003e003e7308 */ /* 0x000fe20000002400 */
[----:B------:R-:W-:Y:S01]  /*10f30*/  FMUL.FTZ R103, R65, UR14 ;  /* 0x0000000e41677c20 */ /* 0x000fe20008410000 */
[----:B------:R-:W-:-:S04]  /*10f40*/  FMUL.FTZ R66, R66, UR14 ;  /* 0x0000000e42427c20 */ /* 0x000fc80008410000 */
[C---:B--2---:R-:W-:Y:S02]  /*10f50*/  HMMA.16816.F32 R48, R124.reuse, R112, R48 ;  /* 0x000000707c30723c */ /* 0x044fe40000001830 */
[----:B------:R-:W-:Y:S06]  /*10f60*/  MUFU.TANH R106, R106 ;  /* 0x0000006a006a7308 */ /* 0x000fec0000002400 */
[C---:B------:R-:W-:Y:S01]  /*10f70*/  HMMA.16816.F32 R44, R124.reuse, R114, R44 ;  /* 0x000000727c2c723c */ /* 0x040fe2000000182c */
[----:B------:R-:W2:Y:S01]  /*10f80*/  LDSM.16.M88.4 R112, [R141+0x2800] ;  /* 0x002800008d70783b */ /* 0x000ea20000000200 */
[----:B------:R-:W-:Y:S06]  /*10f90*/  MUFU.TANH R105, R105 ;  /* 0x0000006900697308 */ /* 0x000fec0000002400 */
[----:B---3--:R-:W-:Y:S02]  /*10fa0*/  HMMA.16816.F32 R56, R124, R116, R56 ;  /* 0x000000747c38723c */ /* 0x008fe40000001838 */
[----:B------:R-:W-:Y:S06]  /*10fb0*/  MUFU.TANH R66, R66 ;  /* 0x0000004200427308 */ /* 0x000fec0000002400 */
[C---:B-1----:R-:W-:Y:S02]  /*10fc0*/  HMMA.16816.F32 R48, R8.reuse, R4, R48 ;  /* 0x000000040830723c */ /* 0x042fe40000001830 */
[----:B------:R-:W-:Y:S06]  /*10fd0*/  MUFU.TANH R103, R103 ;  /* 0x0000006700677308 */ /* 0x000fec0000002400 */
        /* <DEDUP_REMOVED lines=18> */
[----:B--2---:R-:W-:Y:S07]  /*11100*/  HMMA.16816.F32 R56, R8, R112, R56 ;  /* 0x000000700838723c */ /* 0x004fee0000001838 */
[----:B------:R-:W-:Y:S01]  /*11110*/  MUFU.TANH R178, R49 ;  /* 0x0000003100b27308 */ /* 0x000fe20000002400 */
[----:B------:R-:W-:Y:S01]  /*11120*/  HMMA.16816.F32 R132, R136, R120, R132 ;  /* 0x000000788884723c */ /* 0x000fe20000001884 */
[----:B----4-:R-:W-:-:S06]  /*11130*/  IMAD R44, R61, 0x80, R164 ;  /* 0x000000803d2c7824 */ /* 0x010fcc00078e02a4 */
[----:B------:R-:W-:Y:S01]  /*11140*/  MUFU.TANH R170, R48 ;  /* 0x0000003000aa7308 */ /* 0x000fe20000002400 */
[C---:B-1----:R-:W-:Y:S03]  /*11150*/  HMMA.16816.F32 R40, R8.reuse, R4, R40 ;  /* 0x000000040828723c */ /* 0x042fe60000001828 */
[----:B------:R-:W-:Y:S01]  /*11160*/  FMUL.FTZ R65, R56, UR14 ;  /* 0x0000000e38417c20 */ /* 0x000fe20008410000 */
[----:B------:R-:W-:Y:S01]  /*11170*/  FMUL.FTZ R56, R57, UR14 ;  /* 0x0000000e39387c20 */ /* 0x000fe20008410000 */
[----:B------:R-:W-:Y:S01]  /*11180*/  FMUL.FTZ R57, R58, UR14 ;  /* 0x0000000e3a397c20 */ /* 0x000fe20008410000 */
[----:B------:R-:W-:Y:S01]  /*11190*/  FMUL.FTZ R58, R59, UR14 ;  /* 0x0000000e3b3a7c20 */ /* 0x000fe20008410000 */
[----:B------:R-:W-:Y:S01]  /*111a0*/  MUFU.TANH R173, R50 ;  /* 0x0000003200ad7308 */ /* 0x000fe20000002400 */
[----:B------:R-:W-:Y:S01]  /*111b0*/  HMMA.16816.F32 R36, R8, R6, R36 ;  /* 0x000000060824723c */ /* 0x000fe20000001824 */
[----:B------:R-:W1:Y:S06]  /*111c0*/  LDSM.16.M88.4 R4, [R141+0x4000] ;  /* 0x004000008d04783b */ /* 0x000e6c0000000200 */
[----:B------:R-:W-:Y:S01]  /*111d0*/  MUFU.TANH R65, R65 ;  /* 0x0000004100417308 */ /* 0x000fe20000002400 */
[C---:B---3--:R-:W-:Y:S01]  /*111e0*/  HMMA.16816.F32 R32, R124.reuse, R108, R32 ;  /* 0x0000006c7c20723c */ /* 0x048fe20000001820 */
[----:B------:R-:W-:Y:S01]  /*111f0*/  FMUL.FTZ R108, R104, UR14 ;  /* 0x0000000e686c7c20 */ /* 0x000fe20008410000 */
[----:B------:R-:W-:Y:S01]  /*11200*/  FMUL.FTZ R104, R64, UR14 ;  /* 0x0000000e40687c20 */ /* 0x000fe20008410000 */
[----:B------:R-:W-:Y:S01]  /*11210*/  FMUL.FTZ R64, R67, UR14 ;  /* 0x0000000e43407c20 */ /* 0x000fe20008410000 */
[----:B------:R-:W-:Y:S01]  /*11220*/  FMUL.FTZ R42, R42, UR14 ;  /* 0x0000000e2a2a7c20 */ /* 0x000fe20008410000 */
[----:B------:R-:W-:Y:S01]  /*11230*/  FMUL.FTZ R41, R41, UR14 ;  /* 0x0000000e29297c20 */ /* 0x000fe20008410000 */
[----:B------:R-:W-:Y:S01]  /*11240*/  FMUL.FTZ R43, R43, UR14 ;  /* 0x0000000e2b2b7c20 */ /* 0x000fe20008410000 */
[----:B------:R-:W2:Y:S01]  /*11250*/  MUFU.TANH R108, R108 ;  /* 0x0000006c006c7308 */ /* 0x000ea20000002400 */
[----:B------:R-:W-:Y:S01]  /*11260*/  HMMA.16816.F32 R28, R124, R110, R28 ;  /* 0x0000006e7c1c723c */ /* 0x000fe2000000181c */
[----:B------:R-:W-:-:S02]  /*11270*/  FMUL.FTZ R40, R40, UR14 ;  /* 0x0000000e28287c20 */ /* 0x000fc40008410000 */
[----:B------:R-:W-:Y:S01]  /*11280*/  FMUL.FTZ R39, R39, UR14 ;  /* 0x0000000e27277c20 */ /* 0x000fe20008410000 */
[----:B------:R-:W-:Y:S01]  /*11290*/  FMUL.FTZ R36, R36, UR14 ;  /* 0x0000000e24247c20 */ /* 0x000fe20008410000 */
[----:B------:R-:W-:Y:S01]  /*112a0*/  FMUL.FTZ R38, R38, UR14 ;  /* 0x0000000e26267c20 */ /* 0x000fe20008410000 */
[----:B------:R-:W-:Y:S01]  /*112b0*/  FMUL.FTZ R37, R37, UR14 ;  /* 0x0000000e25257c20 */ /* 0x000fe20008410000 */
[----:B------:R-:W3:Y:S01]  /*112c0*/  MUFU.TANH R104, R104 ;  /* 0x0000006800687308 */ /* 0x000ee20000002400 */
[----:B------:R-:W-:Y:S07]  /*112d0*/  HMMA.16816.F32 R52, R8, R114, R52 ;  /* 0x000000720834723c */ /* 0x000fee0000001834 */
[----:B------:R2:W-:Y:S01]  /*112e0*/  MUFU.TANH R167, R42 ;  /* 0x0000002a00a77308 */ /* 0x0005e20000002400 */
[C---:B-----5:R-:W-:Y:S07]  /*112f0*/  HMMA.16816.F32 R24, R124.reuse, R116, R24 ;  /* 0x000000747c18723c */ /* 0x060fee0000001818 */
[----:B------:R4:W-:Y:S01]  /*11300*/  MUFU.TANH R168, R41 ;  /* 0x0000002900a87308 */ /* 0x0009e20000002400 */
[----:B------:R-:W-:Y:S03]  /*11310*/  HMMA.16816.F32 R20, R124, R118, R20 ;  /* 0x000000767c14723c */ /* 0x000fe60000001814 */
[----:B------:R-:W-:Y:S01]  /*11320*/  FMUL.FTZ R59, R52, UR14 ;  /* 0x0000000e343b7c20 */ /* 0x000fe20008410000 */
[----:B------:R-:W-:Y:S01]  /*11330*/  FMUL.FTZ R52, R53, UR14 ;  /* 0x0000000e35347c20 */ /* 0x000fe20008410000 */
[----:B------:R-:W-:Y:S01]  /*11340*/  FMUL.FTZ R53, R55, UR14 ;  /* 0x0000000e37357c20 */ /* 0x000fe20008410000 */
[----:B------:R-:W-:Y:S01]  /*11350*/  FMUL.FTZ R54, R54, UR14 ;  /* 0x0000000e36367c20 */ /* 0x000fe20008410000 */
[----:B------:R-:W5:Y:S01]  /*11360*/  MUFU.TANH R64, R64 ;  /* 0x0000004000407308 */ /* 0x000f620000002400 */
[C---:B-1----:R-:W-:Y:S07]  /*11370*/  HMMA.16816.F32 R32, R8.reuse, R4, R32 ;  /* 0x000000040820723c */ /* 0x042fee0000001820 */
[----:B------:R1:W-:Y:S01]  /*11380*/  MUFU.TANH R49, R43 ;  /* 0x0000002b00317308 */ /* 0x0003e20000002400 */
[----:B------:R-:W-:Y:S01]  /*11390*/  HMMA.16816.F32 R28, R8, R6, R28 ;  /* 0x00000006081c723c */ /* 0x000fe2000000181c */
[----:B------:R-:W3:Y:S06]  /*113a0*/  LDSM.16.M88.4 R4, [R141+0x4800] ;  /* 0x004800008d04783b */ /* 0x000eec0000000200 */
[----:B------:R-:W5:Y:S01]  /*113b0*/  MUFU.TANH R57, R57 ;  /* 0x0000003900397308 */ /* 0x000f620000002400 */
[----:B------:R-:W-:Y:S03]  /*113c0*/  HMMA.16816.F32 R128, R136, R122, R128 ;  /* 0x0000007a8880723c */ /* 0x000fe60000001880 */
[----:B------:R-:W-:Y:S01]  /*113d0*/  FMUL.FTZ R55, R32, UR14 ;  /* 0x0000000e20377c20 */ /* 0x000fe20008410000 */
[----:B------:R-:W-:Y:S01]  /*113e0*/  FMUL.FTZ R51, R33, UR14 ;  /* 0x0000000e21337c20 */ /* 0x000fe20008410000 */
[----:B------:R-:W-:Y:S01]  /*113f0*/  FMUL.FTZ R67, R34, UR14 ;  /* 0x0000000e22437c20 */ /* 0x000fe20008410000 */
[----:B------:R-:W-:Y:S01]  /*11400*/  FMUL.FTZ R109, R35, UR14 ;  /* 0x0000000e236d7c20 */ /* 0x000fe20008410000 */
[----:B------:R-:W5:Y:S01]  /*11410*/  MUFU.TANH R56, R56 ;  /* 0x0000003800387308 */ /* 0x000f620000002400 */
[----:B------:R-:W5:Y:S03]  /*11420*/  LDSM.16.M88.4 R32, [R142+0x5000] ;  /* 0x005000008e20783b */ /* 0x000f660000000200 */
[----:B------:R-:W-:Y:S01]  /*11430*/  FMUL.FTZ R110, R28, UR14 ;  /* 0x0000000e1c6e7c20 */ /* 0x000fe20008410000 */
[----:B------:R-:W-:-:S02]  /*11440*/  VIADD R28, R44, 0xffffff00 ;  /* 0xffffff002c1c7836 */ /* 0x000fc40000000000 */
[----:B------:R-:W-:Y:S01]  /*11450*/  FMUL.FTZ R29, R29, UR14 ;  /* 0x0000000e1d1d7c20 */ /* 0x000fe20008410000 */
[----:B------:R-:W-:Y:S01]  /*11460*/  FMUL.FTZ R123, R30, UR14 ;  /* 0x0000000e1e7b7c20 */ /* 0x000fe20008410000 */
[----:B------:R-:W-:Y:S01]  /*11470*/  FMUL.FTZ R121, R31, UR14 ;  /* 0x0000000e1f797c20 */ /* 0x000fe20008410000 */
[----:B------:R-:W5:Y:S01]  /*11480*/  MUFU.TANH R52, R52 ;  /* 0x0000003400347308 */ /* 0x000f620000002400 */
[CC--:B------:R-:W-:Y:S02]  /*11490*/  ISETP.GE.AND P2, PT, R28.reuse, R60.reuse, PT ;  /* 0x0000003c1c00720c */ /* 0x0c0fe40003f46270 */
[----:B------:R-:W-:Y:S01]  /*114a0*/  ISETP.GE.AND P0, PT, R28, R101, PT ;  /* 0x000000651c00720c */ /* 0x000fe20003f06270 */
[----:B------:R-:W-:Y:S01]  /*114b0*/  VIADD R28, R44, 0xffffff01 ;  /* 0xffffff012c1c7836 */ /* 0x000fe20000000000 */
[----:B--2---:R-:W-:Y:S02]  /*114c0*/  FSEL R42, R108, -INF , !P2 ;  /* 0xff8000006c2a7808 */ /* 0x004fe40005000000 */
[----:B----4-:R-:W-:Y:S01]  /*114d0*/  FSEL R41, R106, -INF , !P0 ;  /* 0xff8000006a297808 */ /* 0x010fe20004000000 */
[----:B------:R2:W-:Y:S01]  /*114e0*/  MUFU.TANH R111, R29 ;  /* 0x0000001d006f7308 */ /* 0x0005e20000002400 */
[----:B------:R-:W-:-:S02]  /*114f0*/  ISETP.GE.AND P3, PT, R28, R60, PT ;  /* 0x0000003c1c00720c */ /* 0x000fc40003f66270 */
[----:B------:R-:W-:Y:S02]  /*11500*/  ISETP.GE.AND P4, PT, R28, R101, PT ;  /* 0x000000651c00720c */ /* 0x000fe40003f86270 */
[----:B------:R-:W-:Y:S02]  /*11510*/  FSEL R46, R62, -INF , !P3 ;  /* 0xff8000003e2e7808 */ /* 0x000fe40005800000 */
[----:B-1----:R-:W-:Y:S01]  /*11520*/  FSEL R43, R105, -INF , !P4 ;  /* 0xff800000692b7808 */ /* 0x002fe20006000000 */
[----:B------:R1:W-:Y:S01]  /*11530*/  MUFU.TANH R165, R39 ;  /* 0x0000002700a57308 */ /* 0x0003e20000002400 */
[----:B---3--:R-:W-:Y:S01]  /*11540*/  HMMA.16816.F32 R24, R8, R4, R24 ;  /* 0x000000040818723c */ /* 0x008fe20000001818 */
[C---:B------:R-:W-:Y:S02]  /*11550*/  VIADD R4, R44.reuse, 0xffffff09 ;  /* 0xffffff092c047836 */ /* 0x040fe40000000000 */
[----:B------:R-:W-:-:S03]  /*11560*/  VIADD R5, R44, 0xffffff08 ;  /* 0xffffff082c057836 */ /* 0x000fc60000000000 */
[CC--:B------:R-:W-:Y:S01]  /*11570*/  ISETP.GE.AND P1, PT, R4.reuse, R60.reuse, PT ;  /* 0x0000003c0400720c */ /* 0x0c0fe20003f26270 */
[----:B------:R3:W-:Y:S01]  /*11580*/  MUFU.TANH R48, R36 ;  /* 0x0000002400307308 */ /* 0x0007e20000002400 */
[-C--:B------:R-:W-:Y:S01]  /*11590*/  ISETP.GE.AND P2, PT, R4, R101.reuse, PT ;  /* 0x000000650400720c */ /* 0x080fe20003f46270 */
[----:B------:R-:W-:Y:S01]  /*115a0*/  VIADD R4, R44, 0xffffff10 ;  /* 0xffffff102c047836 */ /* 0x000fe20000000000 */
[CC--:B------:R-:W-:Y:S01]  /*115b0*/  ISETP.GE.AND P6, PT, R5.reuse, R101.reuse, PT ;  /* 0x000000650500720c */ /* 0x0c0fe20003fc6270 */
[----:B--2---:R-:W2:Y:S01]  /*115c0*/  LDSM.16.M88.4 R28, [R141+0x5000] ;  /* 0x005000008d1c783b */ /* 0x004ea20000000200 */
[-C--:B------:R-:W-:Y:S01]  /*115d0*/  ISETP.GE.AND P5, PT, R5, R60.reuse, PT ;  /* 0x0000003c0500720c */ /* 0x080fe20003fa6270 */
[----:B------:R-:W-:Y:S01]  /*115e0*/  HMMA.16816.F32 R20, R8, R6, R20 ;  /* 0x000000060814723c */ /* 0x000fe20000001814 */
[C---:B------:R-:W-:Y:S01]  /*115f0*/  ISETP.GE.AND P3, PT, R4.reuse, R60, PT ;  /* 0x0000003c0400720c */ /* 0x040fe20003f66270 */
[----:B------:R-:W-:Y:S01]  /*11600*/  MUFU.TANH R59, R59 ;  /* 0x0000003b003b7308 */ /* 0x000fe20000002400 */
[----:B------:R-:W-:Y:S01]  /*11610*/  ISETP.GE.AND P0, PT, R4, R101, PT ;  /* 0x000000650400720c */ /* 0x000fe20003f06270 */
[----:B------:R-:W-:Y:S01]  /*11620*/  VIADD R4, R44, 0xffffff11 ;  /* 0xffffff112c047836 */ /* 0x000fe20000000000 */
[----:B------:R-:W-:Y:S01]  /*11630*/  FSEL R104, R104, -INF , !P5 ;  /* 0xff80000068687808 */ /* 0x000fe20006800000 */
[----:B------:R-:W-:Y:S01]  /*11640*/  FMUL.FTZ R117, R26, UR14 ;  /* 0x0000000e1a757c20 */ /* 0x000fe20008410000 */
[----:B------:R-:W-:Y:S01]  /*11650*/  FMUL.FTZ R122, R25, UR14 ;  /* 0x0000000e197a7c20 */ /* 0x000fe20008410000 */
[----:B-----5:R-:W-:Y:S01]  /*11660*/  HMMA.16816.F32 R16, R124, R32, R16 ;  /* 0x000000207c10723c */ /* 0x020fe20000001810 */
[----:B------:R-:W-:-:S02]  /*11670*/  VIADD R32, R44, 0xffffff18 ;  /* 0xffffff182c207836 */ /* 0x000fc40000000000 */
[----:B------:R-:W-:Y:S01]  /*11680*/  FMUL.FTZ R62, R24, UR14 ;  /* 0x0000000e183e7c20 */ /* 0x000fe20008410000 */
[----:B------:R-:W-:Y:S01]  /*11690*/  VIADD R26, R44, 0xffffff19 ;  /* 0xffffff192c1a7836 */ /* 0x000fe20000000000 */
[----:B------:R-:W-:Y:S01]  /*116a0*/  FSEL R25, R66, -INF , !P6 ;  /* 0xff80000042197808 */ /* 0x000fe20007000000 */
[----:B------:R-:W4:Y:S01]  /*116b0*/  MUFU.TANH R54, R54 ;  /* 0x0000003600367308 */ /* 0x000f220000002400 */
[CC--:B------:R-:W-:Y:S01]  /*116c0*/  ISETP.GE.AND P4, PT, R4.reuse, R60.reuse, PT ;  /* 0x0000003c0400720c */ /* 0x0c0fe20003f86270 */
[----:B------:R-:W-:Y:S01]  /*116d0*/  FMUL.FTZ R27, R27, UR14 ;  /* 0x0000000e1b1b7c20 */ /* 0x000fe20008410000 */
[-C--:B------:R-:W-:Y:S01]  /*116e0*/  ISETP.GE.AND P6, PT, R4, R101.reuse, PT ;  /* 0x000000650400720c */ /* 0x080fe20003fc6270 */
[----:B------:R-:W-:Y:S01]  /*116f0*/  HMMA.16816.F32 R12, R124, R34, R12 ;  /* 0x000000227c0c723c */ /* 0x000fe2000000180c */
[----:B------:R-:W-:Y:S01]  /*11700*/  FSEL R24, R103, -INF , !P1 ;  /* 0xff80000067187808 */ /* 0x000fe20004800000 */
[----:B------:R-:W5:Y:S01]  /*11710*/  LDSM.16.M88.4 R4, [R142+0x5800] ;  /* 0x005800008e04783b */ /* 0x000f620000000200 */
[CC--:B------:R-:W-:Y:S01]  /*11720*/  ISETP.GE.AND P1, PT, R32.reuse, R60.reuse, PT ;  /* 0x0000003c2000720c */ /* 0x0c0fe20003f26270 */
[----:B------:R4:W-:Y:S01]  /*11730*/  MUFU.TANH R107, R38 ;  /* 0x00000026006b7308 */ /* 0x0009e20000002400 */
[-C--:B------:R-:W-:Y:S01]  /*11740*/  ISETP.GE.AND P5, PT, R32, R101.reuse, PT ;  /* 0x000000652000720c */ /* 0x080fe20003fa6270 */
[----:B------:R-:W-:Y:S01]  /*11750*/  FMUL.FTZ R20, R20, UR14 ;  /* 0x0000000e14147c20 */ /* 0x000fe20008410000 */
[----:B------:R-:W-:Y:S01]  /*11760*/  FSEL R32, R65, -INF , !P3 ;  /* 0xff80000041207808 */ /* 0x000fe20005800000 */
[----:B------:R-:W-:Y:S01]  /*11770*/  FMUL.FTZ R21, R21, UR14 ;  /* 0x0000000e15157c20 */ /* 0x000fe20008410000 */
[----:B------:R-:W-:Y:S01]  /*11780*/  ISETP.GE.AND P3, PT, R26, R60, PT ;  /* 0x0000003c1a00720c */ /* 0x000fe20003f66270 */
[----:B------:R-:W-:Y:S01]  /*11790*/  FMUL.FTZ R113, R22, UR14 ;  /* 0x0000000e16717c20 */ /* 0x000fe20008410000 */
[----:B------:R-:W-:Y:S01]  /*117a0*/  FSEL R33, R64, -INF , !P2 ;  /* 0xff80000040217808 */ /* 0x000fe20005000000 */
[----:B------:R-:W-:Y:S01]  /*117b0*/  MUFU.TANH R58, R58 ;  /* 0x0000003a003a7308 */ /* 0x000fe20000002400 */
[----:B------:R-:W-:Y:S01]  /*117c0*/  ISETP.GE.AND P2, PT, R26, R101, PT ;  /* 0x000000651a00720c */ /* 0x000fe20003f46270 */
[----:B------:R-:W-:Y:S01]  /*117d0*/  VIADD R26, R44, 0xffffff20 ;  /* 0xffffff202c1a7836 */ /* 0x000fe20000000000 */
[----:B-1----:R-:W-:-:S02]  /*117e0*/  FSEL R39, R57, -INF , !P0 ;  /* 0xff80000039277808 */ /* 0x002fc40004000000 */
[----:B---3--:R-:W-:Y:S02]  /*117f0*/  FSEL R36, R56, -INF , !P4 ;  /* 0xff80000038247808 */ /* 0x008fe40006000000 */
[----:B------:R-:W-:Y:S01]  /*11800*/  ISETP.GE.AND P0, PT, R26, R101, PT ;  /* 0x000000651a00720c */ /* 0x000fe20003f06270 */
[----:B------:R-:W1:Y:S01]  /*11810*/  MUFU.TANH R53, R53 ;  /* 0x0000003500357308 */ /* 0x000e620000002400 */
[C---:B--2---:R-:W-:Y:S01]  /*11820*/  HMMA.16816.F32 R16, R8.reuse, R28, R16 ;  /* 0x0000001c0810723c */ /* 0x044fe20000001810 */
[----:B------:R-:W-:Y:S01]  /*11830*/  @P3 LOP3.LUT R63, R63, 0x1, RZ, 0xfc, !PT ;  /* 0x000000013f3f3812 */ /* 0x000fe200078efcff */
[----:B------:R-:W-:Y:S01]  /*11840*/  VIADD R28, R44, 0xffffff21 ;  /* 0xffffff212c1c7836 */ /* 0x000fe20000000000 */
[----:B------:R-:W-:Y:S01]  /*11850*/  ISETP.GE.AND P3, PT, R26, R60, PT ;  /* 0x0000003c1a00720c */ /* 0x000fe20003f66270 */
[----:B------:R-:W-:Y:S01]  /*11860*/  VIADD R26, R44, 0xffffff28 ;  /* 0xffffff282c1a7836 */ /* 0x000fe20000000000 */
[C---:B------:R-:W-:Y:S02]  /*11870*/  LOP3.LUT P4, RZ, R63.reuse, 0x1, RZ, 0xc0, !PT ;  /* 0x000000013fff7812 */ /* 0x040fe4000788c0ff */
[----:B------:R2:W3:Y:S01]  /*11880*/  MUFU.TANH R175, R47 ;  /* 0x0000002f00af7308 */ /* 0x0004e20000002400 */
[----:B------:R-:W-:Y:S01]  /*11890*/  LOP3.LUT R63, R63, 0xfffffffe, RZ, 0xc0, !PT ;  /* 0xfffffffe3f3f7812 */ /* 0x000fe200078ec0ff */
[----:B------:R-:W-:Y:S01]  /*118a0*/  HMMA.16816.F32 R12, R8, R30, R12 ;  /* 0x0000001e080c723c */ /* 0x000fe2000000180c */
[----:B----4-:R-:W-:-:S02]  /*118b0*/  FSEL R38, R52, -INF , !P4 ;  /* 0xff80000034267808 */ /* 0x010fc40006000000 */
[----:B------:R-:W-:Y:S02]  /*118c0*/  ISETP.GE.AND P4, PT, R26, R60, PT ;  /* 0x0000003c1a00720c */ /* 0x000fe40003f86270 */
[----:B------:R-:W-:Y:S01]  /*118d0*/  FSEL R170, R170, -INF , !P3 ;  /* 0xff800000aaaa7808 */ /* 0x000fe20005800000 */
[----:B------:R4:W3:Y:S01]  /*118e0*/  MUFU.TANH R166, R40 ;  /* 0x0000002800a67308 */ /* 0x0008e20000002400 */
[----:B------:R-:W-:-:S03]  /*118f0*/  FSEL R173, R173, -INF , !P0 ;  /* 0xff800000adad7808 */ /* 0x000fc60004000000 */
[----:B------:R-:W-:Y:S01]  /*11900*/  FMUL.FTZ R16, R16, UR14 ;  /* 0x0000000e10107c20 */ /* 0x000fe20008410000 */
[----:B------:R-:W-:Y:S01]  /*11910*/  FMUL.FTZ R18, R18, UR14 ;  /* 0x0000000e12127c20 */ /* 0x000fe20008410000 */
[----:B-----5:R-:W-:Y:S01]  /*11920*/  HMMA.16816.F32 R132, R124, R4, R132 ;  /* 0x000000047c84723c */ /* 0x020fe20000001884 */
[C---:B------:R-:W-:Y:S01]  /*11930*/  VIADD R5, R44.reuse, 0xffffff30 ;  /* 0xffffff302c057836 */ /* 0x040fe20000000000 */
[----:B------:R5:W-:Y:S01]  /*11940*/  MUFU.TANH R120, R20 ;  /* 0x0000001400787308 */ /* 0x000be20000002400 */
[----:B------:R-:W-:Y:S01]  /*11950*/  VIADD R4, R44, 0xffffff31 ;  /* 0xffffff312c047836 */ /* 0x000fe20000000000 */
[----:B------:R-:W-:Y:S01]  /*11960*/  @P4 LOP3.LUT R63, R63, 0x1, RZ, 0xfc, !PT ;  /* 0x000000013f3f4812 */ /* 0x000fe200078efcff */
[----:B------:R-:W-:Y:S01]  /*11970*/  FMUL.FTZ R17, R17, UR14 ;  /* 0x0000000e11117c20 */ /* 0x000fe20008410000 */
[----:B--2---:R-:W-:Y:S01]  /*11980*/  FSEL R47, R54, -INF , !P5 ;  /* 0xff800000362f7808 */ /* 0x004fe20006800000 */
[----:B------:R-:W-:Y:S01]  /*11990*/  FMUL.FTZ R12, R12, UR14 ;  /* 0x0000000e0c0c7c20 */ /* 0x000fe20008410000 */
[-C--:B------:R-:W-:Y:S01]  /*119a0*/  ISETP.GE.AND P5, PT, R28, R101.reuse, PT ;  /* 0x000000651c00720c */ /* 0x080fe20003fa6270 */
[----:B------:R-:W-:Y:S01]  /*119b0*/  FMUL.FTZ R13, R13, UR14 ;  /* 0x0000000e0d0d7c20 */ /* 0x000fe20008410000 */
[----:B------:R1:W2:Y:S01]  /*119c0*/  MUFU.TANH R176, R45 ;  /* 0x0000002d00b07308 */ /* 0x0002a20000002400 */
[----:B------:R-:W-:Y:S01]  /*119d0*/  LOP3.LUT P3, RZ, R63, 0x1, RZ, 0xc0, !PT ;  /* 0x000000013fff7812 */ /* 0x000fe2000786c0ff */
[----:B------:R-:W-:Y:S01]  /*119e0*/  FMUL.FTZ R14, R14, UR14 ;  /* 0x0000000e0e0e7c20 */ /* 0x000fe20008410000 */
[----:B----4-:R-:W-:Y:S01]  /*119f0*/  FSEL R40, R59, -INF , !P1 ;  /* 0xff8000003b287808 */ /* 0x010fe20004800000 */
[----:B------:R-:W-:Y:S01]  /*11a00*/  FMUL.FTZ R19, R19, UR14 ;  /* 0x0000000e13137c20 */ /* 0x000fe20008410000 */
[----:B------:R-:W-:Y:S01]  /*11a10*/  ISETP.GE.AND P1, PT, R28, R60, PT ;  /* 0x0000003c1c00720c */ /* 0x000fe20003f26270 */
[----:B------:R-:W-:Y:S01]  /*11a20*/  FMUL.FTZ R15, R15, UR14 ;  /* 0x0000000e0f0f7c20 */ /* 0x000fe20008410000 */
[----:B------:R-:W-:Y:S01]  /*11a30*/  ISETP.GE.AND P4, PT, R26, R101, PT ;  /* 0x000000651a00720c */ /* 0x000fe20003f86270 */
[----:B------:R4:W2:Y:S01]  /*11a40*/  MUFU.TANH R50, R37 ;  /* 0x0000002500327308 */ /* 0x0008a20000002400 */
[----:B------:R-:W-:Y:S01]  /*11a50*/  FMUL.FTZ R26, R23, UR14 ;  /* 0x0000000e171a7c20 */ /* 0x000fe20008410000 */
[----:B-----5:R-:W-:Y:S01]  /*11a60*/  VIADD R20, R44, 0xffffff29 ;  /* 0xffffff292c147836 */ /* 0x020fe20000000000 */
[----:B------:R-:W-:-:S02]  /*11a70*/  FSEL R178, R178, -INF , !P1 ;  /* 0xff800000b2b27808 */ /* 0x000fc40004800000 */
[----:B------:R-:W-:Y:S02]  /*11a80*/  FSEL R177, R177, -INF , !P5 ;  /* 0xff800000b1b17808 */ /* 0x000fe40006800000 */
[-C--:B------:R-:W-:Y:S01]  /*11a90*/  ISETP.GE.AND P0, PT, R20, R101.reuse, PT ;  /* 0x000000651400720c */ /* 0x080fe20003f06270 */
[----:B------:R5:W-:Y:S01]  /*11aa0*/  MUFU.TANH R118, R21 ;  /* 0x0000001500767308 */ /* 0x000be20000002400 */
[----:B------:R-:W-:Y:S02]  /*11ab0*/  FSEL R174, R174, -INF , !P3 ;  /* 0xff800000aeae7808 */ /* 0x000fe40005800000 */
[----:B-1----:R-:W-:Y:S02]  /*11ac0*/  FSEL R45, R53, -INF , !P2 ;  /* 0xff800000352d7808 */ /* 0x002fe40005000000 */
[CC--:B------:R-:W-:Y:S02]  /*11ad0*/  ISETP.GE.AND P1, PT, R5.reuse, R60.reuse, PT ;  /* 0x0000003c0500720c */ /* 0x0c0fe40003f26270 */
[----:B------:R-:W-:Y:S01]  /*11ae0*/  ISETP.GE.AND P2, PT, R5, R101, PT ;  /* 0x000000650500720c */ /* 0x000fe20003f46270 */
[----:B------:R-:W1:Y:S01]  /*11af0*/  MUFU.TANH R55, R55 ;  /* 0x0000003700377308 */ /* 0x000e620000002400 */
[----:B------:R-:W-:Y:S01]  /*11b00*/  ISETP.GE.AND P5, PT, R4, R60, PT ;  /* 0x0000003c0400720c */ /* 0x000fe20003fa6270 */
[----:B------:R-:W-:Y:S01]  /*11b10*/  VIADD R5, R44, 0xffffff38 ;  /* 0xffffff382c057836 */ /* 0x000fe20000000000 */
[----:B----4-:R-:W-:-:S02]  /*11b20*/  FSEL R37, R58, -INF , !P6 ;  /* 0xff8000003a257808 */ /* 0x010fc40007000000 */
[----:B------:R-:W-:Y:S02]  /*11b30*/  ISETP.GE.AND P6, PT, R20, R60, PT ;  /* 0x0000003c1400720c */ /* 0x000fe40003fc6270 */
[----:B------:R-:W-:Y:S01]  /*11b40*/  ISETP.GE.AND P3, PT, R4, R101, PT ;  /* 0x000000650400720c */ /* 0x000fe20003f66270 */
[----:B------:R-:W-:Y:S01]  /*11b50*/  VIADD R4, R44, 0xffffff39 ;  /* 0xffffff392c047836 */ /* 0x000fe20000000000 */
[----:B------:R-:W-:Y:S01]  /*11b60*/  FSEL R171, R171, -INF , !P4 ;  /* 0xff800000abab7808 */ /* 0x000fe20006000000 */
[----:B-----5:R-:W4:Y:S01]  /*11b70*/  LDSM.16.M88.4 R20, [R141+0x5800] ;  /* 0x005800008d14783b */ /* 0x020f220000000200 */
[----:B---3--:R-:W-:Y:S01]  /*11b80*/  FSEL R175, R175, -INF , !P0 ;  /* 0xff800000afaf7808 */ /* 0x008fe20004000000 */
[----:B------:R-:W3:Y:S01]  /*11b90*/  MUFU.TANH R109, R109 ;  /* 0x0000006d006d7308 */ /* 0x000ee20000002400 */
[----:B------:R-:W-:Y:S01]  /*11ba0*/  FSEL R166, R166, -INF , !P1 ;  /* 0xff800000a6a67808 */ /* 0x000fe20004800000 */
[----:B------:R-:W-:-:S04]  /*11bb0*/  DEPBAR.LE SB0, 0x0 ;  /* 0x000080000000791a */ /* 0x000fc80000000000 */
[----:B------:R-:W-:Y:S02]  /*11bc0*/  FSEL R167, R167, -INF , !P2 ;  /* 0xff800000a7a77808 */ /* 0x000fe40005000000 */
[CC--:B------:R-:W-:Y:S01]  /*11bd0*/  ISETP.GE.AND P4, PT, R5.reuse, R60.reuse, PT ;  /* 0x0000003c0500720c */ /* 0x0c0fe20003f86270 */
[----:B------:R-:W5:Y:S01]  /*11be0*/  MUFU.TANH R110, R110 ;  /* 0x0000006e006e7308 */ /* 0x000f620000002400 */
[-C--:B------:R-:W-:Y:S01]  /*11bf0*/  ISETP.GE.AND P0, PT, R5, R101.reuse, PT ;  /* 0x000000650500720c */ /* 0x080fe20003f06270 */
[----:B------:R-:W-:Y:S01]  /*11c00*/  VIADD R5, R44, 0xffffff40 ;  /* 0xffffff402c057836 */ /* 0x000fe20000000000 */
[C---:B------:R-:W-:Y:S02]  /*11c10*/  ISETP.GE.AND P1, PT, R4.reuse, R60, PT ;  /* 0x0000003c0400720c */ /* 0x040fe40003f26270 */
[----:B------:R-:W-:Y:S01]  /*11c20*/  ISETP.GE.AND P2, PT, R4, R101, PT ;  /* 0x000000650400720c */ /* 0x000fe20003f46270 */
[----:B------:R-:W-:Y:S01]  /*11c30*/  VIADD R4, R44, 0xffffff41 ;  /* 0xffffff412c047836 */ /* 0x000fe20000000000 */
[----:B--2---:R-:W-:Y:S01]  /*11c40*/  FSEL R176, R176, -INF , !P6 ;  /* 0xff800000b0b07808 */ /* 0x004fe20007000000 */
[----:B------:R-:W2:Y:S01]  /*11c50*/  MUFU.TANH R51, R51 ;  /* 0x0000003300337308 */ /* 0x000ea20000002400 */
[----:B------:R-:W-:-:S02]  /*11c60*/  FSEL R168, R168, -INF , !P5 ;  /* 0xff800000a8a87808 */ /* 0x000fc40006800000 */
[----:B------:R-:W-:Y:S02]  /*11c70*/  FSEL R139, R49, -INF , !P3 ;  /* 0xff800000318b7808 */ /* 0x000fe40005800000 */
[----:B------:R-:W-:Y:S02]  /*11c80*/  FSEL R137, R107, -INF , !P0 ;  /* 0xff8000006b897808 */ /* 0x000fe40004000000 */
[CC--:B------:R-:W-:Y:S01]  /*11c90*/  ISETP.GE.AND P6, PT, R5.reuse, R60.reuse, PT ;  /* 0x0000003c0500720c */ /* 0x0c0fe20003fc6270 */
[----:B------:R-:W-:Y:S01]  /*11ca0*/  MUFU.TANH R122, R122 ;  /* 0x0000007a007a7308 */ /* 0x000fe20000002400 */
[-C--:B------:R-:W-:Y:S01]  /*11cb0*/  ISETP.GE.AND P3, PT, R5, R101.reuse, PT ;  /* 0x000000650500720c */ /* 0x080fe20003f66270 */
[----:B------:R-:W-:Y:S01]  /*11cc0*/  VIADD R5, R44, 0xffffff48 ;  /* 0xffffff482c057836 */ /* 0x000fe20000000000 */
[C---:B------:R-:W-:Y:S02]  /*11cd0*/  ISETP.GE.AND P5, PT, R4.reuse, R60, PT ;  /* 0x0000003c0400720c */ /* 0x040fe40003fa6270 */
[----:B------:R-:W-:Y:S01]  /*11ce0*/  ISETP.GE.AND P0, PT, R4, R101, PT ;  /* 0x000000650400720c */ /* 0x000fe20003f06270 */
[----:B------:R-:W-:Y:S01]  /*11cf0*/  VIADD R4, R44, 0xffffff49 ;  /* 0xffffff492c047836 */ /* 0x000fe20000000000 */
[----:B------:R-:W-:Y:S01]  /*11d00*/  FSEL R164, R48, -INF , !P4 ;  /* 0xff80000030a47808 */ /* 0x000fe20006000000 */
[----:B------:R-:W-:Y:S01]  /*11d10*/  MUFU.TANH R117, R117 ;  /* 0x0000007500757308 */ /* 0x000fe20000002400 */
[----:B------:R-:W-:-:S02]  /*11d20*/  FSEL R138, R50, -INF , !P1 ;  /* 0xff800000328a7808 */ /* 0x000fc40004800000 */
[----:B------:R-:W-:Y:S02]  /*11d30*/  FSEL R165, R165, -INF , !P2 ;  /* 0xff800000a5a57808 */ /* 0x000fe40005000000 */
[----:B-1----:R-:W-:Y:S01]  /*11d40*/  FSEL R136, R55, -INF , !P6 ;  /* 0xff80000037887808 */ /* 0x002fe20007000000 */
[----:B----4-:R-:W-:Y:S01]  /*11d50*/  HMMA.16816.F32 R132, R8, R20, R132 ;  /* 0x000000140884723c */ /* 0x010fe20000001884 */
[CC--:B------:R-:W-:Y:S01]  /*11d60*/  ISETP.GE.AND P1, PT, R5.reuse, R60.reuse, PT ;  /* 0x0000003c0500720c */ /* 0x0c0fe20003f26270 */
[----:B------:R-:W1:Y:S01]  /*11d70*/  MUFU.TANH R67, R67 ;  /* 0x0000004300437308 */ /* 0x000e620000002400 */
[-C--:B------:R-:W-:Y:S02]  /*11d80*/  ISETP.GE.AND P2, PT, R5, R101.reuse, PT ;  /* 0x000000650500720c */ /* 0x080fe40003f46270 */
[C---:B------:R-:W-:Y:S02]  /*11d90*/  ISETP.GE.AND P6, PT, R4.reuse, R60, PT ;  /* 0x0000003c0400720c */ /* 0x040fe40003fc6270 */
[----:B------:R-:W-:-:S02]  /*11da0*/  ISETP.GE.AND P4, PT, R4, R101, PT ;  /* 0x000000650400720c */ /* 0x000fc40003f86270 */
[----:B------:R-:W-:Y:S01]  /*11db0*/  HMMA.16816.F32 R4, R124, R6, R128 ;  /* 0x000000067c04723c */ /* 0x000fe20000001880 */
[----:B------:R-:W4:Y:S01]  /*11dc0*/  MUFU.TANH R62, R62 ;  /* 0x0000003e003e7308 */ /* 0x000f220000002400 */
[----:B---3--:R-:W-:Y:S02]  /*11dd0*/  FSEL R125, R109, -INF , !P0 ;  /* 0xff8000006d7d7808 */ /* 0x008fe40004000000 */
[----:B-----5:R-:W-:Y:S02]  /*11de0*/  FSEL R128, R110, -INF , !P1 ;  /* 0xff8000006e807808 */ /* 0x020fe40004800000 */
[----:B--2---:R-:W-:Y:S02]  /*11df0*/  FSEL R130, R51, -INF , !P5 ;  /* 0xff80000033827808 */ /* 0x004fe40006800000 */
[----:B------:R-:W-:Y:S01]  /*11e00*/  FSEL R126, R111, -INF , !P6 ;  /* 0xff8000006f7e7808 */ /* 0x000fe20007000000 */
[----:B------:R-:W2:Y:S01]  /*11e10*/  MUFU.TANH R115, R27 ;  /* 0x0000001b00737308 */ /* 0x000ea20000002400 */
[----:B------:R-:W-:Y:S01]  /*11e20*/  FMUL.FTZ R57, R134, UR14 ;  /* 0x0000000e86397c20 */ /* 0x000fe20008410000 */
[----:B-1----:R-:W-:Y:S01]  /*11e30*/  FSEL R119, R67, -INF , !P3 ;  /* 0xff80000043777808 */ /* 0x002fe20005800000 */
[----:B------:R-:W-:Y:S01]  /*11e40*/  FMUL.FTZ R58, R132, UR14 ;  /* 0x0000000e843a7c20 */ /* 0x000fe20008410000 */
[----:B------:R-:W-:Y:S01]  /*11e50*/  LOP3.LUT R63, R63, 0xfffffffb, RZ, 0xc0, !PT ;  /* 0xfffffffb3f3f7812 */ /* 0x000fe200078ec0ff */
[----:B------:R-:W-:-:S03]  /*11e60*/  FMUL.FTZ R59, R133, UR14 ;  /* 0x0000000e853b7c20 */ /* 0x000fc60008410000 */
[----:B------:R1:W-:Y:S03]  /*11e70*/  MUFU.TANH R112, R12 ;  /* 0x0000000c00707308 */ /* 0x0003e60000002400 */
[----:B------:R-:W-:Y:S01]  /*11e80*/  HMMA.16816.F32 R8, R8, R22, R4 ;  /* 0x000000160808723c */ /* 0x000fe20000001804 */
[C---:B------:R-:W-:Y:S02]  /*11e90*/  VIADD R4, R44.reuse, 0xffffff60 ;  /* 0xffffff602c047836 */ /* 0x040fe40000000000 */
[C---:B------:R-:W-:Y:S02]  /*11ea0*/  VIADD R5, R44.reuse, 0xffffff59 ;  /* 0xffffff592c057836 */ /* 0x040fe40000000000 */
[----:B------:R3:W-:Y:S01]  /*11eb0*/  MUFU.TANH R56, R13 ;  /* 0x0000000d00387308 */ /* 0x0007e20000002400 */
[C---:B------:R-:W-:Y:S02]  /*11ec0*/  VIADD R6, R44.reuse, 0xffffff71 ;  /* 0xffffff712c067836 */ /* 0x040fe40000000000 */
[----:B------:R-:W-:-:S05]  /*11ed0*/  VIADD R7, R44, 0xffffff78 ;  /* 0xffffff782c077836 */ /* 0x000fca0000000000 */
[----:B------:R-:W5:Y:S01]  /*11ee0*/  MUFU.TANH R123, R123 ;  /* 0x0000007b007b7308 */ /* 0x000f620000002400 */
[----:B-1----:R-:W-:-:S05]  /*11ef0*/  VIADD R12, R44, 0xffffff50 ;  /* 0xffffff502c0c7836 */ /* 0x002fca0000000000 */
[----:B------:R-:W-:Y:S01]  /*11f00*/  FMUL.FTZ R8, R8, UR14 ;  /* 0x0000000e08087c20 */ /* 0x000fe20008410000 */
[CC--:B------:R-:W-:Y:S01]  /*11f10*/  ISETP.GE.AND P0, PT, R12.reuse, R101.reuse, PT ;  /* 0x000000650c00720c */ /* 0x0c0fe20003f06270 */
[----:B------:R-:W1:Y:S01]  /*11f20*/  MUFU.TANH R121, R121 ;  /* 0x0000007900797308 */ /* 0x000e620000002400 */
[-C--:B------:R-:W-:Y:S01]  /*11f30*/  ISETP.GE.AND P5, PT, R12, R60.reuse, PT ;  /* 0x0000003c0c00720c */ /* 0x080fe20003fa6270 */
[C---:B---3--:R-:W-:Y:S01]  /*11f40*/  VIADD R13, R44.reuse, 0xffffff51 ;  /* 0xffffff512c0d7836 */ /* 0x048fe20000000000 */
[----:B------:R-:W-:Y:S01]  /*11f50*/  FSEL R117, R117, -INF , !P0 ;  /* 0xff80000075757808 */ /* 0x000fe20004000000 */
[----:B------:R-:W-:Y:S01]  /*11f60*/  VIADD R12, R44, 0xffffff58 ;  /* 0xffffff582c0c7836 */ /* 0x000fe20000000000 */
[----:B----4-:R-:W-:Y:S01]  /*11f70*/  FSEL R124, R62, -INF , !P5 ;  /* 0xff8000003e7c7808 */ /* 0x010fe20006800000 */
[----:B------:R-:W-:Y:S01]  /*11f80*/  FMUL.FTZ R62, R135, UR14 ;  /* 0x0000000e873e7c20 */ /* 0x000fe20008410000 */
[-C--:B------:R-:W-:Y:S01]  /*11f90*/  ISETP.GE.AND P1, PT, R13, R60.reuse, PT ;  /* 0x0000003c0d00720c */ /* 0x080fe20003f26270 */
[----:B------:R-:W3:Y:S01]  /*11fa0*/  MUFU.TANH R116, R16 ;  /* 0x0000001000747308 */ /* 0x000ee20000002400 */
[-C--:B------:R-:W-:Y:S01]  /*11fb0*/  ISETP.GE.AND P0, PT, R4, R101.reuse, PT ;  /* 0x000000650400720c */ /* 0x080fe20003f06270 */
[----:B------:R-:W-:Y:S01]  /*11fc0*/  FMUL.FTZ R9, R9, UR14 ;  /* 0x0000000e09097c20 */ /* 0x000fe20008410000 */
[----:B------:R-:W-:Y:S01]  /*11fd0*/  FSEL R122, R122, -INF , !P1 ;  /* 0xff8000007a7a7808 */ /* 0x000fe20004800000 */
[----:B------:R-:W-:Y:S01]  /*11fe0*/  FMUL.FTZ R10, R10, UR14 ;  /* 0x0000000e0a0a7c20 */ /* 0x000fe20008410000 */
[-C--:B------:R-:W-:Y:S01]  /*11ff0*/  ISETP.GE.AND P1, PT, R4, R60.reuse, PT ;  /* 0x0000003c0400720c */ /* 0x080fe20003f26270 */
[----:B------:R-:W-:Y:S01]  /*12000*/  VIADD R4, R44, 0xffffff68 ;  /* 0xffffff682c047836 */ /* 0x000fe20000000000 */
[----:B------:R-:W-:Y:S01]  /*12010*/  ISETP.GE.AND P3, PT, R13, R101, PT ;  /* 0x000000650d00720c */ /* 0x000fe20003f66270 */
[----:B------:R-:W4:Y:S01]  /*12020*/  MUFU.TANH R113, R113 ;  /* 0x0000007100717308 */ /* 0x000f220000002400 */
[----:B------:R-:W-:-:S02]  /*12030*/  ISETP.GE.AND P5, PT, R5, R60, PT ;  /* 0x0000003c0500720c */ /* 0x000fc40003fa6270 */
[----:B--2---:R-:W-:Y:S02]  /*12040*/  FSEL R115, R115, -INF , !P3 ;  /* 0xff80000073737808 */ /* 0x004fe40005800000 */
[----:B------:R-:W-:Y:S02]  /*12050*/  FSEL R118, R118, -INF , !P5 ;  /* 0xff80000076767808 */ /* 0x000fe40006800000 */
[C---:B------:R-:W-:Y:S01]  /*12060*/  ISETP.GE.AND P5, PT, R4.reuse, R60, PT ;  /* 0x0000003c0400720c */ /* 0x040fe20003fa6270 */
[----:B------:R-:W2:Y:S01]  /*12070*/  MUFU.TANH R54, R18 ;  /* 0x0000001200367308 */ /* 0x000ea20000002400 */
[----:B------:R-:W-:Y:S01]  /*12080*/  ISETP.GE.AND P3, PT, R4, R101, PT ;  /* 0x000000650400720c */ /* 0x000fe20003f66270 */
[----:B------:R-:W-:Y:S01]  /*12090*/  VIADD R4, R44, 0xffffff69 ;  /* 0xffffff692c047836 */ /* 0x000fe20000000000 */
[----:B-----5:R-:W-:Y:S02]  /*120a0*/  FSEL R123, R123, -INF , !P2 ;  /* 0xff8000007b7b7808 */ /* 0x020fe40005000000 */
[----:B-1----:R-:W-:-:S02]  /*120b0*/  FSEL R121, R121, -INF , !P4 ;  /* 0xff80000079797808 */ /* 0x002fc40006000000 */
[-C--:B------:R-:W-:Y:S01]  /*120c0*/  ISETP.GE.AND P2, PT, R5, R101.reuse, PT ;  /* 0x000000650500720c */ /* 0x080fe20003f46270 */
[----:B------:R-:W1:Y:S01]  /*120d0*/  MUFU.TANH R114, R17 ;  /* 0x0000001100727308 */ /* 0x000e620000002400 */
[-C--:B------:R-:W-:Y:S01]  /*120e0*/  ISETP.GE.AND P6, PT, R12, R60.reuse, PT ;  /* 0x0000003c0c00720c */ /* 0x080fe20003fc6270 */
[----:B------:R-:W-:Y:S01]  /*120f0*/  VIADD R5, R44, 0xffffff61 ;  /* 0xffffff612c057836 */ /* 0x000fe20000000000 */
[----:B------:R-:W-:Y:S02]  /*12100*/  ISETP.GE.AND P4, PT, R12, R101, PT ;  /* 0x000000650c00720c */ /* 0x000fe40003f86270 */
[----:B---3--:R-:W-:Y:S02]  /*12110*/  FSEL R116, R116, -INF , !P1 ;  /* 0xff80000074747808 */ /* 0x008fe40004800000 */
[----:B------:R-:W-:Y:S01]  /*12120*/  ISETP.GE.AND P1, PT, R4, R60, PT ;  /* 0x0000003c0400720c */ /* 0x000fe20003f26270 */
[----:B------:R-:W3:Y:S01]  /*12130*/  MUFU.TANH R26, R26 ;  /* 0x0000001a001a7308 */ /* 0x000ee20000002400 */
[----:B------:R-:W-:-:S02]  /*12140*/  FSEL R120, R120, -INF , !P6 ;  /* 0xff80000078787808 */ /* 0x000fc40007000000 */
[----:B----4-:R-:W-:Y:S02]  /*12150*/  FSEL R113, R113, -INF , !P4 ;  /* 0xff80000071717808 */ /* 0x010fe40006000000 */
[CC--:B------:R-:W-:Y:S02]  /*12160*/  ISETP.GE.AND P6, PT, R5.reuse, R60.reuse, PT ;  /* 0x0000003c0500720c */ /* 0x0c0fe40003fc6270 */
[----:B------:R-:W-:Y:S01]  /*12170*/  ISETP.GE.AND P4, PT, R5, R101, PT ;  /* 0x000000650500720c */ /* 0x000fe20003f86270 */
[----:B------:R-:W-:Y:S01]  /*12180*/  VIADD R5, R44, 0xffffff70 ;  /* 0xffffff702c057836 */ /* 0x000fe20000000000 */
[----:B--2---:R-:W-:Y:S01]  /*12190*/  FSEL R54, R54, -INF , !P0 ;  /* 0xff80000036367808 */ /* 0x004fe20004000000 */
[----:B------:R-:W2:Y:S01]  /*121a0*/  MUFU.TANH R57, R57 ;  /* 0x0000003900397308 */ /* 0x000ea20000002400 */
[----:B-1----:R-:W-:Y:S01]  /*121b0*/  FSEL R114, R114, -INF , !P6 ;  /* 0xff80000072727808 */ /* 0x002fe20007000000 */
[----:B------:R-:W-:Y:S01]  /*121c0*/  VIADD R44, R44, 0xffffff79 ;  /* 0xffffff792c2c7836 */ /* 0x000fe20000000000 */
[----:B------:R-:W-:-:S02]  /*121d0*/  ISETP.GE.AND P0, PT, R5, R60, PT ;  /* 0x0000003c0500720c */ /* 0x000fc40003f06270 */
[----:B------:R-:W-:Y:S02]  /*121e0*/  @P1 LOP3.LUT R63, R63, 0x4, RZ, 0xfc, !PT ;  /* 0x000000043f3f1812 */ /* 0x000fe400078efcff */
[----:B------:R-:W-:Y:S01]  /*121f0*/  FSEL R112, R112, -INF , !P5 ;  /* 0xff80000070707808 */ /* 0x000fe20006800000 */
[----:B------:R-:W1:Y:S01]  /*12200*/  MUFU.TANH R52, R14 ;  /* 0x0000000e00347308 */ /* 0x000e620000002400 */
[C---:B------:R-:W-:Y:S02]  /*12210*/  LOP3.LUT P6, RZ, R63.reuse, 0x4, RZ, 0xc0, !PT ;  /* 0x000000043fff7812 */ /* 0x040fe400078cc0ff */
[----:B------:R-:W-:Y:S02]  /*12220*/  LOP3.LUT R63, R63, 0xfffffffd, RZ, 0xc0, !PT ;  /* 0xfffffffd3f3f7812 */ /* 0x000fe400078ec0ff */
[C---:B------:R-:W-:Y:S02]  /*12230*/  ISETP.GE.AND P1, PT, R6.reuse, R60, PT ;  /* 0x0000003c0600720c */ /* 0x040fe40003f26270 */
[----:B------:R-:W-:Y:S01]  /*12240*/  ISETP.GE.AND P5, PT, R6, R101, PT ;  /* 0x000000650600720c */ /* 0x000fe20003fa6270 */
[----:B------:R-:W-:Y:S01]  /*12250*/  FMUL.FTZ R6, R11, UR14 ;  /* 0x0000000e0b067c20 */ /* 0x000fe20008410000 */
[----:B------:R-:W4:Y:S01]  /*12260*/  MUFU.TANH R53, R19 ;  /* 0x0000001300357308 */ /* 0x000f220000002400 */
[----:B------:R-:W-:-:S02]  /*12270*/  @P0 LOP3.LUT R63, R63, 0x2, RZ, 0xfc, !PT ;  /* 0x000000023f3f0812 */ /* 0x000fc400078efcff */
[----:B---3--:R-:W-:Y:S02]  /*12280*/  FSEL R111, R26, -INF , !P2 ;  /* 0xff8000001a6f7808 */ /* 0x008fe40005000000 */
[-C--:B------:R-:W-:Y:S02]  /*12290*/  ISETP.GE.AND P0, PT, R5, R101.reuse, PT ;  /* 0x000000650500720c */ /* 0x080fe40003f06270 */
[----:B------:R-:W-:Y:S01]  /*122a0*/  ISETP.GE.AND P2, PT, R4, R101, PT ;  /* 0x000000650400720c */ /* 0x000fe20003f46270 */
[----:B------:R-:W3:Y:S01]  /*122b0*/  MUFU.TANH R55, R15 ;  /* 0x0000000f00377308 */ /* 0x000ee20000002400 */
[----:B--2---:R-:W-:Y:S02]  /*122c0*/  FSEL R57, R57, -INF , !P0 ;  /* 0xff80000039397808 */ /* 0x004fe40004000000 */
[----:B------:R-:W-:Y:S02]  /*122d0*/  ISETP.GE.AND P0, PT, R61, 0x3, PT ;  /* 0x000000033d00780c */ /* 0x000fe40003f06270 */
[----:B-1----:R-:W-:-:S02]  /*122e0*/  FSEL R52, R52, -INF , !P3 ;  /* 0xff80000034347808 */ /* 0x002fc40005800000 */
[----:B------:R-:W-:Y:S01]  /*122f0*/  LOP3.LUT P3, RZ, R63, 0x2, RZ, 0xc0, !PT ;  /* 0x000000023fff7812 */ /* 0x000fe2000786c0ff */
[----:B------:R-:W1:Y:S01]  /*12300*/  MUFU.TANH R58, R58 ;  /* 0x0000003a003a7308 */ /* 0x000e620000002400 */
[----:B------:R-:W-:Y:S02]  /*12310*/  FSEL R56, R56, -INF , !P6 ;  /* 0xff80000038387808 */ /* 0x000fe40007000000 */
[----:B----4-:R-:W-:Y:S02]  /*12320*/  FSEL R53, R53, -INF , !P4 ;  /* 0xff80000035357808 */ /* 0x010fe40006000000 */
[-C--:B------:R-:W-:Y:S02]  /*12330*/  ISETP.GE.AND P6, PT, R7, R60.reuse, PT ;  /* 0x0000003c0700720c */ /* 0x080fe40003fc6270 */
[----:B------:R-:W-:Y:S01]  /*12340*/  ISETP.GE.AND P4, PT, R44, R60, PT ;  /* 0x0000003c2c00720c */ /* 0x000fe20003f86270 */
[----:B------:R-:W2:Y:S01]  /*12350*/  MUFU.TANH R59, R59 ;  /* 0x0000003b003b7308 */ /* 0x000ea20000002400 */
[----:B---3--:R-:W-:-:S02]  /*12360*/  FSEL R55, R55, -INF , !P2 ;  /* 0xff80000037377808 */ /* 0x008fc40005000000 */
[----:B------:R-:W-:-:S05]  /*12370*/  ISETP.GE.AND P2, PT, R44, R101, PT ;  /* 0x000000652c00720c */ /* 0x000fca0003f46270 */
[----:B------:R-:W3:Y:S01]  /*12380*/  MUFU.TANH R62, R62 ;  /* 0x0000003e003e7308 */ /* 0x000ee20000002400 */
[----:B-1----:R-:W-:Y:S01]  /*12390*/  FSEL R58, R58, -INF , !P3 ;  /* 0xff8000003a3a7808 */ /* 0x002fe20005800000 */
[----:B------:R-:W-:Y:S01]  /*123a0*/  BAR.SYNC.DEFER_BLOCKING 0x0 ;  /* 0x0000000000007b1d */ /* 0x000fe20000010000 */
[----:B------:R-:W-:-:S05]  /*123b0*/  ISETP.GE.AND P3, PT, R7, R101, PT ;  /* 0x000000650700720c */ /* 0x000fca0003f66270 */
[----:B------:R-:W1:Y:S01]  /*123c0*/  MUFU.TANH R64, R8 ;  /* 0x0000000800407308 */ /* 0x000e620000002400 */
[----:B--2---:R-:W-:Y:S02]  /*123d0*/  FSEL R59, R59, -INF , !P1 ;  /* 0xff8000003b3b7808 */ /* 0x004fe40004800000 */
[----:B------:R-:W-:-:S05]  /*123e0*/  ISETP.NE.AND P1, PT, R3, RZ, PT ;  /* 0x000000ff0300720c */ /* 0x000fca0003f25270 */
[----:B------:R-:W2:Y:S01]  /*123f0*/  MUFU.TANH R4, R9 ;  /* 0x0000000900047308 */ /* 0x000ea20000002400 */
[----:B---3--:R-:W-:-:S07]  /*12400*/  FSEL R62, R62, -INF , !P5 ;  /* 0xff8000003e3e7808 */ /* 0x008fce0006800000 */
[----:B------:R-:W3:Y:S01]  /*12410*/  MUFU.TANH R5, R10 ;  /* 0x0000000a00057308 */ /* 0x000ee20000002400 */
[----:B-1----:R-:W-:-:S07]  /*12420*/  FSEL R64, R64, -INF , !P6 ;  /* 0xff80000040407808 */ /* 0x002fce0007000000 */
[----:B------:R-:W1:Y:S01]  /*12430*/  MUFU.TANH R6, R6 ;  /* 0x0000000600067308 */ /* 0x000e620000002400 */
[----:B--2---:R-:W-:Y:S02]  /*12440*/  FSEL R63, R4, -INF , !P4 ;  /* 0xff800000043f7808 */ /* 0x004fe40006000000 */
[----:B---3--:R-:W-:Y:S02]  /*12450*/  FSEL R60, R5, -INF , !P3 ;  /* 0xff800000053c7808 */ /* 0x008fe40005800000 */
[----:B-1----:R-:W-:Y:S01]  /*12460*/  FSEL R3, R6, -INF , !P2 ;  /* 0xff80000006037808 */ /* 0x002fe20005000000 */
        /* <DEDUP_REMOVED lines=66> */
.L_x_5048:
        /* <DEDUP_REMOVED lines=8> */
.L_x_5049:
        /* <DEDUP_REMOVED lines=58> */
.L_x_5047:
        /* <DEDUP_REMOVED lines=58> */
[----:B------:R-:W1:Y:S01]  /*13050*/  LDSM.16.MT88.4 R4, [R140+0x6000] ;  /* 0x006000008c04783b */ /* 0x000e620000004200 */
        /* <DEDUP_REMOVED lines=19> */
[----:B------:R-:W-:Y:S01]  /*13190*/  FFMA.FTZ R114, R114, UR4, -R105 ;  /* 0x0000000472727c23 */ /* 0x000fe20008010869 */
[----:B------:R-:W-:-:S02]  /*131a0*/  FFMA.FTZ R60, R60, UR4, -R66 ;  /* 0x000000043c3c7c23 */ /* 0x000fc40008010842 */
[----:B------:R-:W-:Y:S01]  /*131b0*/  MUFU.EX2 R67, R67 ;  /* 0x0000004300437308 */ /* 0x000fe20000000800 */
[----:B--2---:R-:W-:-:S03]  /*131c0*/  F2FP.F16.F32.PACK_AB R8, R103, R106 ;  /* 0x0000006a6708723e */ /* 0x004fc600000000ff */
        /* <DEDUP_REMOVED lines=18> */
[-C--:B------:R-:W-:Y:S01]  /*132f0*/  FMUL.FTZ R32, R80, R110.reuse ;  /* 0x0000006e50207220 */ /* 0x080fe20000410000 */
[----:B------:R-:W-:Y:S01]  /*13300*/  FMUL.FTZ R33, R81, R110 ;  /* 0x0000006e51217220 */ /* 0x000fe20000410000 */
[-C--:B------:R-:W-:Y:S01]  /*13310*/  FMUL.FTZ R34, R82, R0.reuse ;  /* 0x0000000052227220 */ /* 0x080fe20000410000 */
[----:B------:R-:W-:Y:S01]  /*13320*/  FMUL.FTZ R35, R83, R0 ;  /* 0x0000000053237220 */ /* 0x000fe20000410000 */
[C---:B-1----:R-:W-:Y:S01]  /*13330*/  HMMA.16816.F32 R24, R8.reuse, R4, R24 ;  /* 0x000000040818723c */ /* 0x042fe20000001818 */
[--C-:B------:R-:W-:Y:S01]  /*13340*/  FFMA.FTZ R80, R36, UR4, -R105.reuse ;  /* 0x0000000424507c23 */ /* 0x100fe20008010869 */
[----:B------:R1:W-:Y:S01]  /*13350*/  MUFU.EX2 R81, R41 ;  /* 0x0000002900517308 */ /* 0x0003e20000000800 */
[--C-:B------:R-:W-:Y:S01]  /*13360*/  FFMA.FTZ R82, R40, UR4, -R105.reuse ;  /* 0x0000000428527c23 */ /* 0x100fe20008010869 */
[--C-:B------:R-:W-:Y:S01]  /*13370*/  FFMA.FTZ R83, R39, UR4, -R66.reuse ;  /* 0x0000000427537c23 */ /* 0x100fe20008010842 */
[-C--:B------:R-:W-:Y:S01]  /*13380*/  FMUL.FTZ R76, R76, R110.reuse ;  /* 0x0000006e4c4c7220 */ /* 0x080fe20000410000 */
[----:B------:R-:W-:Y:S01]  /*13390*/  FMUL.FTZ R77, R77, R110 ;  /* 0x0000006e4d4d7220 */ /* 0x000fe20000410000 */
[-C--:B------:R-:W-:Y:S01]  /*133a0*/  FMUL.FTZ R78, R78, R0.reuse ;  /* 0x000000004e4e7220 */ /* 0x080fe20000410000 */
[C---:B------:R-:W-:Y:S01]  /*133b0*/  HMMA.16816.F32 R4, R8.reuse, R6, R84 ;  /* 0x000000060804723c */ /* 0x040fe20000001854 */
[--C-:B------:R-:W-:Y:S01]  /*133c0*/  FFMA.FTZ R85, R38, UR4, -R105.reuse ;  /* 0x0000000426557c23 */ /* 0x100fe20008010869 */
[----:B------:R-:W-:Y:S01]  /*133d0*/  FMUL.FTZ R79, R79, R0 ;  /* 0x000000004f4f7220 */ /* 0x000fe20000410000 */
[----:B------:R-:W-:Y:S01]  /*133e0*/  LDSM.16.MT88.4 R36, [R140+0x6800] ;  /* 0x006800008c24783b */ /* 0x000fe20000004200 */
[-C--:B------:R-:W-:Y:S01]  /*133f0*/  FMUL.FTZ R12, R96, R110.reuse ;  /* 0x0000006e600c7220 */ /* 0x080fe20000410000 */
[----:B------:R-:W-:Y:S01]  /*13400*/  FMUL.FTZ R13, R97, R110 ;  /* 0x0000006e610d7220 */ /* 0x000fe20000410000 */
[-C--:B------:R-:W-:Y:S01]  /*13410*/  FMUL.FTZ R14, R98, R0.reuse ;  /* 0x00000000620e7220 */ /* 0x080fe20000410000 */
[----:B------:R-:W-:Y:S01]  /*13420*/  FMUL.FTZ R15, R99, R0 ;  /* 0x00000000630f7220 */ /* 0x000fe20000410000 */
[----:B-1----:R-:W1:Y:S01]  /*13430*/  LDSM.16.MT88.4 R40, [R144+0x6800] ;  /* 0x006800009028783b */ /* 0x002e620000004200 */
[C---:B------:R-:W-:Y:S01]  /*13440*/  HMMA.16816.F32 R32, R8.reuse, R20, R32 ;  /* 0x000000140820723c */ /* 0x040fe20000001820 */
[-C--:B------:R-:W-:Y:S01]  /*13450*/  FMUL.FTZ R92, R92, R110.reuse ;  /* 0x0000006e5c5c7220 */ /* 0x080fe20000410000 */
[----:B------:R-:W-:Y:S01]  /*13460*/  FMUL.FTZ R93, R93, R110 ;  /* 0x0000006e5d5d7220 */ /* 0x000fe20000410000 */
[-C--:B------:R-:W-:Y:S01]  /*13470*/  FMUL.FTZ R94, R94, R0.reuse ;  /* 0x000000005e5e7220 */ /* 0x080fe20000410000 */
[----:B------:R-:W-:Y:S01]  /*13480*/  FMUL.FTZ R95, R95, R0 ;  /* 0x000000005f5f7220 */ /* 0x000fe20000410000 */
[----:B------:R-:W-:Y:S01]  /*13490*/  MUFU.EX2 R80, R80 ;  /* 0x0000005000507308 */ /* 0x000fe20000000800 */
[-C--:B------:R-:W-:Y:S01]  /*134a0*/  FMUL.FTZ R72, R72, R110.reuse ;  /* 0x0000006e48487220 */ /* 0x080fe20000410000 */
[----:B------:R-:W-:Y:S01]  /*134b0*/  FMUL.FTZ R73, R73, R110 ;  /* 0x0000006e49497220 */ /* 0x000fe20000410000 */
[C---:B------:R-:W-:Y:S01]  /*134c0*/  HMMA.16816.F32 R20, R8.reuse, R22, R76 ;  /* 0x000000160814723c */ /* 0x040fe2000000184c */
[--C-:B------:R-:W-:Y:S01]  /*134d0*/  FFMA.FTZ R77, R47, UR4, -R66.reuse ;  /* 0x000000042f4d7c23 */ /* 0x100fe20008010842 */
[--C-:B------:R-:W-:Y:S01]  /*134e0*/  FFMA.FTZ R78, R45, UR4, -R66.reuse ;  /* 0x000000042d4e7c23 */ /* 0x100fe20008010842 */
[----:B------:R-:W-:Y:S01]  /*134f0*/  MUFU.EX2 R82, R82 ;  /* 0x0000005200527308 */ /* 0x000fe20000000800 */
[----:B------:R-:W2:Y:S01]  /*13500*/  LDSM.16.MT88.4 R44, [R102+0x6800] ;  /* 0x00680000662c783b */ /* 0x000ea20000004200 */
[-C--:B------:R-:W-:Y:S01]  /*13510*/  FMUL.FTZ R74, R74, R0.reuse ;  /* 0x000000004a4a7220 */ /* 0x080fe20000410000 */
[----:B------:R-:W-:Y:S01]  /*13520*/  FMUL.FTZ R75, R75, R0 ;  /* 0x000000004b4b7220 */ /* 0x000fe20000410000 */
[----:B------:R-:W3:Y:S01]  /*13530*/  MUFU.EX2 R85, R85 ;  /* 0x0000005500557308 */ /* 0x000ee20000000800 */
[C---:B------:R-:W-:Y:S01]  /*13540*/  HMMA.16816.F32 R12, R8.reuse, R16, R12 ;  /* 0x00000010080c723c */ /* 0x040fe2000000180c */
[-C--:B------:R-:W-:Y:S01]  /*13550*/  FMUL.FTZ R68, R68, R110.reuse ;  /* 0x0000006e44447220 */ /* 0x080fe20000410000 */
[----:B------:R-:W-:Y:S01]  /*13560*/  FMUL.FTZ R69, R69, R110 ;  /* 0x0000006e45457220 */ /* 0x000fe20000410000 */
[----:B------:R-:W-:Y:S01]  /*13570*/  MUFU.EX2 R83, R83 ;  /* 0x0000005300537308 */ /* 0x000fe20000000800 */
[-C--:B------:R-:W-:Y:S01]  /*13580*/  FMUL.FTZ R70, R70, R0.reuse ;  /* 0x0000000046467220 */ /* 0x080fe20000410000 */
[----:B------:R-:W-:Y:S01]  /*13590*/  FMUL.FTZ R71, R71, R0 ;  /* 0x0000000047477220 */ /* 0x000fe20000410000 */
[--C-:B------:R-:W-:Y:S01]  /*135a0*/  FFMA.FTZ R87, R174, UR4, -R105.reuse ;  /* 0x00000004ae577c23 */ /* 0x100fe20008010869 */
[----:B------:R4:W5:Y:S01]  /*135b0*/  MUFU.EX2 R76, R48 ;  /* 0x00000030004c7308 */ /* 0x0009620000000800 */
[C---:B------:R-:W-:Y:S01]  /*135c0*/  HMMA.16816.F32 R16, R8.reuse, R18, R92 ;  /* 0x000000120810723c */ /* 0x040fe2000000185c */
[--C-:B------:R-:W-:Y:S01]  /*135d0*/  FFMA.FTZ R79, R173, UR4, -R66.reuse ;  /* 0x00000004ad4f7c23 */ /* 0x100fe20008010842 */
[--C-:B------:R-:W-:Y:S01]  /*135e0*/  FFMA.FTZ R84, R177, UR4, -R66.reuse ;  /* 0x00000004b1547c23 */ /* 0x100fe20008010842 */
[----:B------:R-:W-:Y:S01]  /*135f0*/  MUFU.EX2 R77, R77 ;  /* 0x0000004d004d7308 */ /* 0x000fe20000000800 */
[--C-:B------:R-:W-:Y:S01]  /*13600*/  FFMA.FTZ R88, R171, UR4, -R66.reuse ;  /* 0x00000004ab587c23 */ /* 0x100fe20008010842 */
[----:B---3--:R-:W-:Y:S01]  /*13610*/  F2FP.F16.F32.PACK_AB R50, R85, R82 ;  /* 0x000000525532723e */ /* 0x008fe200000000ff */
[--C-:B------:R-:W-:Y:S01]  /*13620*/  FFMA.FTZ R98, R166, UR4, -R105.reuse ;  /* 0x00000004a6627c23 */ /* 0x100fe20008010869 */
[----:B------:R-:W3:Y:S01]  /*13630*/  MUFU.EX2 R78, R78 ;  /* 0x0000004e004e7308 */ /* 0x000ee20000000800 */
[C---:B------:R-:W-:Y:S01]  /*13640*/  HMMA.16816.F32 R72, R8.reuse, R28, R72 ;  /* 0x0000001c0848723c */ /* 0x040fe20000001848 */
[--C-:B------:R-:W-:Y:S01]  /*13650*/  FFMA.FTZ R91, R168, UR4, -R105.reuse ;  /* 0x00000004a85b7c23 */ /* 0x100fe20008010869 */
[--C-:B------:R-:W-:Y:S01]  /*13660*/  FFMA.FTZ R90, R164, UR4, -R105.reuse ;  /* 0x00000004a45a7c23 */ /* 0x100fe20008010869 */
[----:B------:R-:W-:Y:S01]  /*13670*/  MUFU.EX2 R87, R87 ;  /* 0x0000005700577308 */ /* 0x000fe20000000800 */
[--C-:B------:R-:W-:Y:S01]  /*13680*/  FFMA.FTZ R89, R138, UR4, -R105.reuse ;  /* 0x000000048a597c23 */ /* 0x100fe20008010869 */
[----:B----4-:R-:W-:Y:S01]  /*13690*/  F2FP.F16.F32.PACK_AB R48, R80, R81 ;  /* 0x000000515030723e */ /* 0x010fe200000000ff */
[--C-:B------:R-:W-:Y:S01]  /*136a0*/  FFMA.FTZ R97, R139, UR4, -R66.reuse ;  /* 0x000000048b617c23 */ /* 0x100fe20008010842 */
[----:B-----5:R-:W-:Y:S01]  /*136b0*/  F2FP.F16.F32.PACK_AB R49, R76, R83 ;  /* 0x000000534c31723e */ /* 0x020fe200000000ff */
[----:B------:R-:W-:Y:S01]  /*136c0*/  HMMA.16816.F32 R8, R8, R30, R68 ;  /* 0x0000001e0808723c */ /* 0x000fe20000001844 */
[----:B------:R-:W4:Y:S01]  /*136d0*/  LDSM.16.MT88.4 R28, [R100+0x6800] ;  /* 0x00680000641c783b */ /* 0x000f220000004200 */
[--C-:B------:R-:W-:Y:S01]  /*136e0*/  FFMA.FTZ R70, R170, UR4, -R105.reuse ;  /* 0x00000004aa467c23 */ /* 0x100fe20008010869 */
[--C-:B------:R-:W-:Y:S01]  /*136f0*/  FFMA.FTZ R69, R178, UR4, -R105.reuse ;  /* 0x00000004b2457c23 */ /* 0x100fe20008010869 */
        /* <DEDUP_REMOVED lines=10> */
[----:B------:R-:W-:Y:S01]  /*137a0*/  FFMA.FTZ R92, R126, UR4, -R105 ;  /* 0x000000047e5c7c23 */ /* 0x000fe20008010869 */
[----:B------:R-:W1:Y:S01]  /*137b0*/  MUFU.EX2 R69, R69 ;  /* 0x0000004500457308 */ /* 0x000e620000000800 */
[----:B------:R-:W-:Y:S01]  /*137c0*/  FFMA.FTZ R86, R123, UR4, -R66 ;  /* 0x000000047b567c23 */ /* 0x000fe20008010842 */
[----:B------:R-:W-:Y:S01]  /*137d0*/  FFMA.FTZ R106, R169, R110, R106 ;  /* 0x0000006ea96a7223 */ /* 0x000fe2000001006a */
[----:B------:R-:W-:Y:S01]  /*137e0*/  FFMA.FTZ R0, R172, R0, R67 ;  /* 0x00000000ac007223 */ /* 0x000fe20000010043 */
[----:B------:R-:W-:Y:S01]  /*137f0*/  MUFU.EX2 R68, R68 ;  /* 0x0000004400447308 */ /* 0x000fe20000000800 */
[C---:B------:R-:W-:Y:S01]  /*13800*/  HMMA.16816.F32 R16, R48.reuse, R42, R16 ;  /* 0x0000002a3010723c */ /* 0x040fe20000001810 */
[----:B------:R-:W-:Y:S01]  /*13810*/  LDSM.16.MT88.4 R40, [R140+0x7000] ;  /* 0x007000008c28783b */ /* 0x000fe20000004200 */
[----:B------:R-:W-:Y:S01]  /*13820*/  FADD.FTZ R103, R103, R106 ;  /* 0x0000006a67677221 */ /* 0x000fe20000010000 */
[----:B------:R-:W3:Y:S01]  /*13830*/  MUFU.EX2 R84, R84 ;  /* 0x0000005400547308 */ /* 0x000ee20000000800 */
[----:B------:R-:W-:Y:S01]  /*13840*/  FADD.FTZ R65, R65, R0 ;  /* 0x0000000041417221 */ /* 0x000fe20000010000 */
[----:B------:R-:W-:Y:S01]  /*13850*/  FFMA.FTZ R169, R63, UR4, -R105 ;  /* 0x000000043fa97c23 */ /* 0x000fe20008010869 */
[----:B------:R-:W-:Y:S01]  /*13860*/  FADD.FTZ R0, R104, R103 ;  /* 0x0000006768007221 */ /* 0x000fe20000010000 */
[----:B------:R-:W-:Y:S01]  /*13870*/  MUFU.EX2 R88, R88 ;  /* 0x0000005800587308 */ /* 0x000fe20000000800 */
[C---:B------:R-:W-:Y:S01]  /*13880*/  HMMA.16816.F32 R24, R48.reuse, R36, R24 ;  /* 0x000000243018723c */ /* 0x040fe20000001818 */
[----:B------:R-:W-:Y:S01]  /*13890*/  FADD.FTZ R2, R2, R65 ;  /* 0x0000004102027221 */ /* 0x000fe20000010000 */
[----:B------:R-:W-:Y:S01]  /*138a0*/  FADD.FTZ R0, R101, R0 ;  /* 0x0000000065007221 */ /* 0x000fe20000010000 */
[----:B------:R-:W5:Y:S01]  /*138b0*/  MUFU.EX2 R71, R71 ;  /* 0x0000004700477308 */ /* 0x000f620000000800 */
[----:B------:R-:W-:Y:S01]  /*138c0*/  FFMA.FTZ R172, R3, UR4, -R66 ;  /* 0x0000000403ac7c23 */ /* 0x000fe20008010842 */
[----:B------:R-:W-:Y:S01]  /*138d0*/  FADD.FTZ R2, R109, R2 ;  /* 0x000000026d027221 */ /* 0x000fe20000010000 */
[----:B------:R-:W-:Y:S01]  /*138e0*/  IADD3 R166, PT, PT, R61, -0x3, RZ ;  /* 0xfffffffd3da67810 */ /* 0x000fe20007ffe0ff */
[----:B------:R-:W-:Y:S01]  /*138f0*/  MUFU.EX2 R98, R98 ;  /* 0x0000006200627308 */ /* 0x000fe20000000800 */
[----:B------:R-:W-:Y:S01]  /*13900*/  HMMA.16816.F32 R4, R48, R38, R4 ;  /* 0x000000263004723c */ /* 0x000fe20000001804 */
[----:B------:R-:W5:Y:S01]  /*13910*/  LDSM.16.MT88.4 R36, [R144+0x7000] ;  /* 0x007000009024783b */ /* 0x000f620000004200 */
[----:B------:R-:W-:Y:S01]  /*13920*/  FADD.FTZ R83, R83, R2 ;  /* 0x0000000253537221 */ /* 0x000fe20000010000 */
[----:B------:R-:W5:Y:S01]  /*13930*/  MUFU.EX2 R91, R91 ;  /* 0x0000005b005b7308 */ /* 0x000f620000000800 */
[----:B------:R-:W-:-:S02]  /*13940*/  FFMA.FTZ R2, R64, UR4, -R105 ;  /* 0x0000000440027c23 */ /* 0x000fc40008010869 */
[----:B------:R-:W-:Y:S01]  /*13950*/  FADD.FTZ R76, R76, R83 ;  /* 0x000000534c4c7221 */ /* 0x000fe20000010000 */
[----:B------:R-:W-:Y:S01]  /*13960*/  MUFU.EX2 R90, R90 ;  /* 0x0000005a005a7308 */ /* 0x000fe20000000800 */
[C---:B--2---:R-:W-:Y:S02]  /*13970*/  HMMA.16816.F32 R32, R48.reuse, R44, R32 ;  /* 0x0000002c3020723c */ /* 0x044fe40000001820 */
[----:B------:R-:W-:Y:S01]  /*13980*/  FADD.FTZ R77, R77, R76 ;  /* 0x0000004c4d4d7221 */ /* 0x000fe20000010000 */
[----:B------:R-:W-:Y:S03]  /*13990*/  MUFU.EX2 R89, R89 ;  /* 0x0000005900597308 */ /* 0x000fe60000000800 */
[----:B------:R-:W-:Y:S01]  /*139a0*/  FADD.FTZ R78, R78, R77 ;  /* 0x0000004d4e4e7221 */ /* 0x000fe20000010000 */
[----:B------:R-:W2:Y:S01]  /*139b0*/  MUFU.EX2 R97, R97 ;  /* 0x0000006100617308 */ /* 0x000ea20000000800 */
[C---:B------:R-:W-:Y:S01]  /*139c0*/  HMMA.16816.F32 R20, R48.reuse, R46, R20 ;  /* 0x0000002e3014723c */ /* 0x040fe20000001814 */
[----:B------:R-:W2:Y:S02]  /*139d0*/  LDSM.16.MT88.4 R44, [R102+0x7000] ;  /* 0x00700000662c783b */ /* 0x000ea40000004200 */
[----:B------:R-:W2:Y:S04]  /*139e0*/  MUFU.EX2 R96, R96 ;  /* 0x0000006000607308 */ /* 0x000ea80000000800 */
[----:B------:R-:W-:Y:S01]  /*139f0*/  MUFU.EX2 R129, R129 ;  /* 0x0000008100817308 */ /* 0x000fe20000000800 */
[----:B----4-:R-:W-:Y:S01]  /*13a00*/  HMMA.16816.F32 R72, R48, R28, R72 ;  /* 0x0000001c3048723c */ /* 0x010fe20000001848 */
[----:B-1----:R-:W-:-:S02]  /*13a10*/  F2FP.F16.F32.PACK_AB R28, R69, R70 ;  /* 0x00000046451c723e */ /* 0x002fc400000000ff */
[----:B---3--:R-:W-:Y:S01]  /*13a20*/  F2FP.F16.F32.PACK_AB R29, R84, R79 ;  /* 0x0000004f541d723e */ /* 0x008fe200000000ff */
[----:B------:R-:W1:Y:S04]  /*13a30*/  MUFU.EX2 R128, R94 ;  /* 0x0000005e00807308 */ /* 0x000e680000000800 */
[----:B------:R-:W-:Y:S01]  /*13a40*/  HMMA.16816.F32 R8, R48, R30, R8 ;  /* 0x0000001e3008723c */ /* 0x000fe20000001808 */
[----:B------:R-:W-:Y:S01]  /*13a50*/  F2FP.F16.F32.PACK_AB R30, R68, R87 ;  /* 0x00000057441e723e */ /* 0x000fe200000000ff */
[----:B------:R-:W3:Y:S01]  /*13a60*/  LDSM.16.MT88.4 R48, [R100+0x7000] ;  /* 0x007000006430783b */ /* 0x000ee20000004200 */
[----:B-----5:R-:W-:Y:S01]  /*13a70*/  F2FP.F16.F32.PACK_AB R31, R71, R88 ;  /* 0x00000058471f723e */ /* 0x020fe200000000ff */
[----:B------:R4:W-:Y:S04]  /*13a80*/  MUFU.EX2 R126, R93 ;  /* 0x0000005d007e7308 */ /* 0x0009e80000000800 */
[----:B------:R5:W-:Y:S02]  /*13a90*/  MUFU.EX2 R119, R92 ;  /* 0x0000005c00777308 */ /* 0x000be40000000800 */
[C---:B------:R-:W-:Y:S02]  /*13aa0*/  HMMA.16816.F32 R12, R28.reuse, R36, R12 ;  /* 0x000000241c0c723c */ /* 0x040fe4000000180c */
[----:B------:R-:W-:Y:S04]  /*13ab0*/  MUFU.EX2 R130, R130 ;  /* 0x0000008200827308 */ /* 0x000fe80000000800 */
[----:B------:R1:W3:Y:S02]  /*13ac0*/  MUFU.EX2 R123, R125 ;  /* 0x0000007d007b7308 */ /* 0x0002e40000000800 */
[C---:B------:R-:W-:Y:S01]  /*13ad0*/  HMMA.16816.F32 R16, R28.reuse, R38, R16 ;  /* 0x000000261c10723c */ /* 0x040fe20000001810 */
[----:B------:R-:W-:Y:S01]  /*13ae0*/  LDSM.16.MT88.4 R36, [R140+0x7800] ;  /* 0x007800008c24783b */ /* 0x000fe20000004200 */
[----:B------:R2:W-:Y:S01]  /*13af0*/  MUFU.EX2 R121, R86 ;  /* 0x0000005600797308 */ /* 0x0005e20000000800 */
[--C-:B----4-:R-:W-:Y:S01]  /*13b00*/  FFMA.FTZ R93, R117, UR4, -R66.reuse ;  /* 0x00000004755d7c23 */ /* 0x110fe20008010842 */
[--C-:B-----5:R-:W-:Y:S01]  /*13b10*/  FFMA.FTZ R92, R122, UR4, -R105.reuse ;  /* 0x000000047a5c7c23 */ /* 0x120fe20008010869 */
[--C-:B------:R-:W-:Y:S01]  /*13b20*/  FFMA.FTZ R122, R115, UR4, -R66.reuse ;  /* 0x00000004737a7c23 */ /* 0x100fe20008010842 */
[----:B------:R-:W4:Y:S02]  /*13b30*/  MUFU.EX2 R134, R134 ;  /* 0x0000008600867308 */ /* 0x000f240000000800 */
[----:B------:R-:W-:Y:S02]  /*13b40*/  HMMA.16816.F32 R24, R28, R40, R24 ;  /* 0x000000281c18723c */ /* 0x000fe40000001818 */
[----:B------:R5:W-:Y:S01]  /*13b50*/  MUFU.EX2 R115, R93 ;  /* 0x0000005d00737308 */ /* 0x000be20000000800 */
[----:B-1----:R-:W-:Y:S01]  /*13b60*/  FFMA.FTZ R125, R124, UR4, -R105 ;  /* 0x000000047c7d7c23 */ /* 0x002fe20008010869 */
[----:B------:R-:W-:-:S02]  /*13b70*/  FFMA.FTZ R124, R113, UR4, -R66 ;  /* 0x00000004717c7c23 */ /* 0x000fc40008010842 */
[----:B------:R-:W-:Y:S01]  /*13b80*/  MUFU.EX2 R122, R122 ;  /* 0x0000007a007a7308 */ /* 0x000fe20000000800 */
[--C-:B------:R-:W-:Y:S01]  /*13b90*/  FFMA.FTZ R113, R116, UR4, -R105.reuse ;  /* 0x0000000474717c23 */ /* 0x100fe20008010869 */
[C---:B------:R-:W-:Y:S01]  /*13ba0*/  HMMA.16816.F32 R4, R28.reuse, R42, R4 ;  /* 0x0000002a1c04723c */ /* 0x040fe20000001804 */
[----:B------:R-:W1:Y:S01]  /*13bb0*/  LDSM.16.MT88.4 R40, [R144+0x7800] ;  /* 0x007800009028783b */ /* 0x000e620000004200 */
[--C-:B--2---:R-:W-:Y:S01]  /*13bc0*/  FFMA.FTZ R86, R120, UR4, -R105.reuse ;  /* 0x0000000478567c23 */ /* 0x104fe20008010869 */
[----:B------:R-:W-:Y:S04]  /*13bd0*/  MUFU.EX2 R125, R125 ;  /* 0x0000007d007d7308 */ /* 0x000fe80000000800 */
[----:B------:R2:W4:Y:S01]  /*13be0*/  MUFU.EX2 R120, R92 ;  /* 0x0000005c00787308 */ /* 0x0005220000000800 */
[C---:B------:R-:W-:Y:S01]  /*13bf0*/  HMMA.16816.F32 R32, R28.reuse, R44, R32 ;  /* 0x0000002c1c20723c */ /* 0x040fe20000001820 */
[--C-:B-----5:R-:W-:Y:S01]  /*13c00*/  FFMA.FTZ R93, R52, UR4, -R66.reuse ;  /* 0x00000004345d7c23 */ /* 0x120fe20008010842 */
[--C-:B------:R-:W-:Y:S01]  /*13c10*/  FFMA.FTZ R52, R55, UR4, -R66.reuse ;  /* 0x0000000437347c23 */ /* 0x100fe20008010842 */
[----:B------:R-:W-:Y:S04]  /*13c20*/  MUFU.EX2 R124, R124 ;  /* 0x0000007c007c7308 */ /* 0x000fe80000000800 */
[----:B------:R-:W-:Y:S01]  /*13c30*/  MUFU.EX2 R111, R111 ;  /* 0x0000006f006f7308 */ /* 0x000fe20000000800 */
[----:B------:R-:W-:Y:S01]  /*13c40*/  HMMA.16816.F32 R20, R28, R46, R20 ;  /* 0x0000002e1c14723c */ /* 0x000fe20000001814 */
[----:B------:R-:W5:Y:S02]  /*13c50*/  LDSM.16.MT88.4 R44, [R102+0x7800] ;  /* 0x00780000662c783b */ /* 0x000f640000004200 */
[----:B------:R-:W-:Y:S01]  /*13c60*/  MUFU.EX2 R113, R113 ;  /* 0x0000007100717308 */ /* 0x000fe20000000800 */
[----:B--2---:R-:W-:Y:S01]  /*13c70*/  FFMA.FTZ R92, R56, UR4, -R105 ;  /* 0x00000004385c7c23 */ /* 0x004fe20008010869 */
[----:B------:R-:W-:-:S02]  /*13c80*/  FFMA.FTZ R56, R53, UR4, -R66 ;  /* 0x0000000435387c23 */ /* 0x000fc40008010842 */
[----:B------:R-:W-:Y:S01]  /*13c90*/  MUFU.EX2 R112, R114 ;  /* 0x0000007200707308 */ /* 0x000fe20000000800 */
[C---:B---3--:R-:W-:Y:S01]  /*13ca0*/  HMMA.16816.F32 R72, R28.reuse, R48, R72 ;  /* 0x000000301c48723c */ /* 0x048fe20000001848 */
[----:B------:R-:W-:Y:S02]  /*13cb0*/  F2FP.F16.F32.PACK_AB R48, R91, R98 ;  /* 0x000000625b30723e */ /* 0x000fe400000000ff */
[----:B------:R-:W-:Y:S01]  /*13cc0*/  F2FP.F16.F32.PACK_AB R49, R97, R132 ;  /* 0x000000846131723e */ /* 0x000fe200000000ff */
[----:B------:R-:W-:Y:S04]  /*13cd0*/  MUFU.EX2 R131, R131 ;  /* 0x0000008300837308 */ /* 0x000fe80000000800 */
[----:B------:R-:W-:Y:S01]  /*13ce0*/  HMMA.16816.F32 R8, R28, R50, R8 ;  /* 0x000000321c08723c */ /* 0x000fe20000001808 */
[----:B------:R-:W2:Y:S01]  /*13cf0*/  LDSM.16.MT88.4 R28, [R100+0x7800] ;  /* 0x00780000641c783b */ /* 0x000ea20000004200 */
[----:B------:R-:W-:Y:S01]  /*13d00*/  F2FP.F16.F32.PACK_AB R50, R89, R90 ;  /* 0x0000005a5932723e */ /* 0x000fe200000000ff */
        /* <DEDUP_REMOVED lines=11> */
[----:B------:R-:W-:Y:S06]  /*13dc0*/  MUFU.EX2 R172, R172 ;  /* 0x000000ac00ac7308 */ /* 0x000fec0000000800 */
[C---:B------:R-:W-:Y:S01]  /*13dd0*/  HMMA.16816.F32 R4, R48.reuse, R38, R4 ;  /* 0x000000263004723c */ /* 0x040fe20000001804 */
[----:B------:R-:W3:Y:S07]  /*13de0*/  LDSM.16.MT88.4 R36, [R140+0x8000] ;  /* 0x008000008c24783b */ /* 0x000eee0000004200 */
[C---:B-----5:R-:W-:Y:S08]  /*13df0*/  HMMA.16816.F32 R32, R48.reuse, R44, R32 ;  /* 0x0000002c3020723c */ /* 0x060ff00000001820 */
[C---:B------:R-:W-:Y:S01]  /*13e00*/  HMMA.16816.F32 R20, R48.reuse, R46, R20 ;  /* 0x0000002e3014723c */ /* 0x040fe20000001814 */
[----:B------:R-:W5:Y:S07]  /*13e10*/  LDSM.16.MT88.4 R44, [R102+0x8000] ;  /* 0x00800000662c783b */ /* 0x000f6e0000004200 */
[C---:B--2---:R-:W-:Y:S08]  /*13e20*/  HMMA.16816.F32 R72, R48.reuse, R28, R72 ;  /* 0x0000001c3048723c */ /* 0x044ff00000001848 */
[----:B------:R-:W-:Y:S01]  /*13e30*/  HMMA.16816.F32 R8, R48, R30, R8 ;  /* 0x0000001e3008723c */ /* 0x000fe20000001808 */
[----:B------:R-:W2:Y:S01]  /*13e40*/  LDSM.16.MT88.4 R28, [R100+0x8000] ;  /* 0x00800000641c783b */ /* 0x000ea20000004200 */
[----:B------:R-:W-:-:S02]  /*13e50*/  F2FP.F16.F32.PACK_AB R48, R128, R129 ;  /* 0x000000818030723e */ /* 0x000fc400000000ff */
[----:B------:R-:W-:Y:S02]  /*13e60*/  F2FP.F16.F32.PACK_AB R49, R123, R130 ;  /* 0x000000827b31723e */ /* 0x000fe400000000ff */
[----:B------:R-:W-:Y:S02]  /*13e70*/  F2FP.F16.F32.PACK_AB R50, R119, R126 ;  /* 0x0000007e7732723e */ /* 0x000fe400000000ff */
[----:B----4-:R-:W-:-:S07]  /*13e80*/  F2FP.F16.F32.PACK_AB R51, R134, R121 ;  /* 0x000000798633723e */ /* 0x010fce00000000ff */
[C---:B-1----:R-:W-:Y:S08]  /*13e90*/  HMMA.16816.F32 R12, R48.reuse, R40, R12 ;  /* 0x00000028300c723c */ /* 0x042ff0000000180c */
[C---:B------:R-:W-:Y:S01]  /*13ea0*/  HMMA.16816.F32 R16, R48.reuse, R42, R16 ;  /* 0x0000002a3010723c */ /* 0x040fe20000001810 */
[----:B------:R-:W-:Y:S07]  /*13eb0*/  LDSM.16.MT88.4 R40, [R140+0x8800] ;  /* 0x008800008c28783b */ /* 0x000fee0000004200 */
[C---:B---3--:R-:W-:Y:S08]  /*13ec0*/  HMMA.16816.F32 R24, R48.reuse, R36, R24 ;  /* 0x000000243018723c */ /* 0x048ff00000001818 */
[C---:B------:R-:W-:Y:S01]  /*13ed0*/  HMMA.16816.F32 R4, R48.reuse, R38, R4 ;  /* 0x000000263004723c */ /* 0x040fe20000001804 */
[----:B------:R-:W1:Y:S07]  /*13ee0*/  LDSM.16.MT88.4 R36, [R144+0x8800] ;  /* 0x008800009024783b */ /* 0x000e6e0000004200 */
[----:B-----5:R-:W-:Y:S01]  /*13ef0*/  HMMA.16816.F32 R32, R48, R44, R32 ;  /* 0x0000002c3020723c */ /* 0x020fe20000001820 */
[----:B------:R-:W-:-:S02]  /*13f00*/  FFMA.FTZ R44, R118, UR4, -R105 ;  /* 0x00000004762c7c23 */ /* 0x000fc40008010869 */
[----:B------:R3:W-:Y:S04]  /*13f10*/  MUFU.EX2 R118, R86 ;  /* 0x0000005600767308 */ /* 0x0007e80000000800 */
[----:B------:R4:W5:Y:S01]  /*13f20*/  MUFU.EX2 R117, R44 ;  /* 0x0000002c00757308 */ /* 0x0009620000000800 */
[C---:B------:R-:W-:Y:S08]  /*13f30*/  HMMA.16816.F32 R20, R48.reuse, R46, R20 ;  /* 0x0000002e3014723c */ /* 0x040ff00000001814 */
[C---:B--2---:R-:W-:Y:S01]  /*13f40*/  HMMA.16816.F32 R72, R48.reuse, R28, R72 ;  /* 0x0000001c3048723c */ /* 0x044fe20000001848 */
[----:B------:R-:W-:Y:S01]  /*13f50*/  F2FP.F16.F32.PACK_AB R28, R120, R125 ;  /* 0x0000007d781c723e */ /* 0x000fe200000000ff */
[----:B---3--:R-:W-:Y:S01]  /*13f60*/  FFMA.FTZ R86, R54, UR4, -R66 ;  /* 0x0000000436567c23 */ /* 0x008fe20008010842 */
[----:B------:R-:W-:Y:S01]  /*13f70*/  F2FP.F16.F32.PACK_AB R29, R122, R115 ;  /* 0x000000737a1d723e */ /* 0x000fe200000000ff */
[----:B------:R2:W-:Y:S01]  /*13f80*/  MUFU.EX2 R54, R92 ;  /* 0x0000005c00367308 */ /* 0x0005e20000000800 */
[----:B----4-:R-:W3:Y:S03]  /*13f90*/  LDSM.16.MT88.4 R44, [R102+0x8800] ;  /* 0x00880000662c783b */ /* 0x010ee60000004200 */
[----:B------:R-:W-:Y:S01]  /*13fa0*/  HMMA.16816.F32 R8, R48, R30, R8 ;  /* 0x0000001e3008723c */ /* 0x000fe20000001808 */
[----:B-----5:R-:W-:Y:S01]  /*13fb0*/  F2FP.F16.F32.PACK_AB R30, R117, R118 ;  /* 0x00000076751e723e */ /* 0x020fe200000000ff */
[----:B------:R-:W4:Y:S01]  /*13fc0*/  LDSM.16.MT88.4 R48, [R100+0x8800] ;  /* 0x008800006430783b */ /* 0x000f220000004200 */
[----:B------:R-:W-:Y:S01]  /*13fd0*/  F2FP.F16.F32.PACK_AB R31, R111, R124 ;  /* 0x0000007c6f1f723e */ /* 0x000fe200000000ff */
[----:B------:R-:W5:Y:S06]  /*13fe0*/  MUFU.EX2 R53, R86 ;  /* 0x0000005600357308 */ /* 0x000f6c0000000800 */
[C---:B-1----:R-:W-:Y:S01]  /*13ff0*/  HMMA.16816.F32 R12, R28.reuse, R36, R12 ;  /* 0x000000241c0c723c */ /* 0x042fe2000000180c */
[----:B--2---:R-:W-:Y:S07]  /*14000*/  LDSM.16.MT88.4 R92, [R144+0x9800] ;  /* 0x00980000905c783b */ /* 0x004fee0000004200 */
[C---:B------:R-:W-:Y:S01]  /*14010*/  HMMA.16816.F32 R16, R28.reuse, R38, R16 ;  /* 0x000000261c10723c */ /* 0x040fe20000001810 */
[----:B------:R-:W1:Y:S07]  /*14020*/  LDSM.16.MT88.4 R36, [R144+0x9000] ;  /* 0x009000009024783b */ /* 0x000e6e0000004200 */
[C---:B------:R-:W-:Y:S08]  /*14030*/  HMMA.16816.F32 R24, R28.reuse, R40, R24 ;  /* 0x000000281c18723c */ /* 0x040ff00000001818 */
[C---:B------:R-:W-:Y:S01]  /*14040*/  HMMA.16816.F32 R4, R28.reuse, R42, R4 ;  /* 0x0000002a1c04723c */ /* 0x040fe20000001804 */
[----:B------:R-:W2:Y:S07]  /*14050*/  LDSM.16.MT88.4 R40, [R140+0x9000] ;  /* 0x009000008c28783b */ /* 0x000eae0000004200 */
[C---:B---3--:R-:W-:Y:S08]  /*14060*/  HMMA.16816.F32 R32, R28.reuse, R44, R32 ;  /* 0x0000002c1c20723c */ /* 0x048ff00000001820 */
[C---:B------:R-:W-:Y:S01]  /*14070*/  HMMA.16816.F32 R20, R28.reuse, R46, R20 ;  /* 0x0000002e1c14723c */ /* 0x040fe20000001814 */
[----:B------:R-:W3:Y:S07]  /*14080*/  LDSM.16.MT88.4 R44, [R102+0x9000] ;  /* 0x00900000662c783b */ /* 0x000eee0000004200 */
[C---:B----4-:R-:W-:Y:S08]  /*14090*/  HMMA.16816.F32 R72, R28.reuse, R48, R72 ;  /* 0x000000301c48723c */ /* 0x050ff00000001848 */
[----:B------:R-:W-:Y:S01]  /*140a0*/  HMMA.16816.F32 R8, R28, R50, R8 ;  /* 0x000000321c08723c */ /* 0x000fe20000001808 */
[----:B------:R-:W-:-:S02]  /*140b0*/  F2FP.F16.F32.PACK_AB R28, R112, R113 ;  /* 0x00000071701c723e */ /* 0x000fc400000000ff */
[----:B-----5:R-:W-:Y:S02]  /*140c0*/  F2FP.F16.F32.PACK_AB R29, R56, R53 ;  /* 0x00000035381d723e */ /* 0x020fe400000000ff */
[----:B------:R-:W-:Y:S02]  /*140d0*/  F2FP.F16.F32.PACK_AB R30, R54, R131 ;  /* 0x00000083361e723e */ /* 0x000fe400000000ff */
[----:B------:R-:W-:-:S07]  /*140e0*/  F2FP.F16.F32.PACK_AB R31, R52, R55 ;  /* 0x00000037341f723e */ /* 0x000fce00000000ff */
[C---:B-1----:R-:W-:Y:S08]  /*140f0*/  HMMA.16816.F32 R12, R28.reuse, R36, R12 ;  /* 0x000000241c0c723c */ /* 0x042ff0000000180c */
[C---:B------:R-:W-:Y:S01]  /*14100*/  HMMA.16816.F32 R16, R28.reuse, R38, R16 ;  /* 0x000000261c10723c */ /* 0x040fe20000001810 */
[----:B------:R-:W1:Y:S07]  /*14110*/  LDSM.16.MT88.4 R36, [R100+0x9000] ;  /* 0x009000006424783b */ /* 0x000e6e0000004200 */
[----:B--2---:R-:W-:Y:S01]  /*14120*/  HMMA.16816.F32 R4, R28, R42, R4 ;  /* 0x0000002a1c04723c */ /* 0x004fe20000001804 */
[----:B------:R-:W-:Y:S01]  /*14130*/  FADD.FTZ R43, R81, R0 ;  /* 0x00000000512b7221 */ /* 0x000fe20000010000 */
[----:B------:R-:W-:-:S03]  /*14140*/  FFMA.FTZ R0, R59, UR4, -R105 ;  /* 0x000000043b007c23 */ /* 0x000fc60008010869 */
[----:B------:R-:W-:-:S03]  /*14150*/  FADD.FTZ R43, R80, R43 ;  /* 0x0000002b502b7221 */ /* 0x000fc60000010000 */
[C---:B---3--:R-:W-:Y:S01]  /*14160*/  HMMA.16816.F32 R32, R28.reuse, R44, R32 ;  /* 0x0000002c1c20723c */ /* 0x048fe20000001820 */
[----:B------:R-:W-:Y:S01]  /*14170*/  FADD.FTZ R82, R82, R43 ;  /* 0x0000002b52527221 */ /* 0x000fe20000010000 */
[----:B------:R-:W-:Y:S01]  /*14180*/  FADD.FTZ R45, R79, R78 ;  /* 0x0000004e4f2d7221 */ /* 0x000fe20000010000 */
[----:B------:R-:W-:Y:S01]  /*14190*/  FFMA.FTZ R43, R57, UR4, -R66 ;  /* 0x00000004392b7c23 */ /* 0x000fe20008010842 */
[----:B------:R-:W-:Y:S01]  /*141a0*/  MUFU.EX2 R0, R0 ;  /* 0x0000000000007308 */ /* 0x000fe20000000800 */
[----:B------:R-:W-:Y:S01]  /*141b0*/  FADD.FTZ R85, R85, R82 ;  /* 0x0000005255557221 */ /* 0x000fe20000010000 */
[----:B------:R-:W-:Y:S01]  /*141c0*/  FADD.FTZ R45, R84, R45 ;  /* 0x0000002d542d7221 */ /* 0x000fe20000010000 */
[----:B------:R-:W2:Y:S01]  /*141d0*/  LDSM.16.MT88.4 R76, [R102+0x9800] ;  /* 0x00980000664c783b */ /* 0x000ea20000004200 */
[C---:B------:R-:W-:Y:S01]  /*141e0*/  HMMA.16816.F32 R24, R28.reuse, R40, R24 ;  /* 0x000000281c18723c */ /* 0x040fe20000001818 */
[----:B------:R-:W-:Y:S01]  /*141f0*/  FADD.FTZ R70, R70, R85 ;  /* 0x0000005546467221 */ /* 0x000fe20000010000 */
[----:B------:R-:W-:Y:S01]  /*14200*/  FFMA.FTZ R41, R58, UR4, -R105 ;  /* 0x000000043a297c23 */ /* 0x000fe20008010869 */
[----:B------:R-:W-:Y:S01]  /*14210*/  FFMA.FTZ R40, R62, UR4, -R66 ;  /* 0x000000043e287c23 */ /* 0x000fe20008010842 */
[----:B------:R-:W-:Y:S01]  /*14220*/  FADD.FTZ R88, R88, R45 ;  /* 0x0000002d58587221 */ /* 0x000fe20000010000 */
[----:B------:R-:W-:Y:S01]  /*14230*/  FADD.FTZ R70, R69, R70 ;  /* 0x0000004645467221 */ /* 0x000fe20000010000 */
[----:B------:R-:W-:Y:S02]  /*14240*/  MUFU.EX2 R43, R43 ;  /* 0x0000002b002b7308 */ /* 0x000fe40000000800 */
[C---:B------:R-:W-:Y:S01]  /*14250*/  HMMA.16816.F32 R20, R28.reuse, R46, R20 ;  /* 0x0000002e1c14723c */ /* 0x040fe20000001814 */
[----:B------:R-:W-:Y:S01]  /*14260*/  FADD.FTZ R47, R87, R70 ;  /* 0x00000046572f7221 */ /* 0x000fe20000010000 */
[----:B------:R-:W3:Y:S01]  /*14270*/  MUFU.EX2 R41, R41 ;  /* 0x0000002900297308 */ /* 0x000ee20000000800 */
[----:B------:R-:W-:Y:S01]  /*14280*/  FADD.FTZ R71, R71, R88 ;  /* 0x0000005847477221 */ /* 0x000fe20000010000 */
[----:B------:R-:W-:Y:S01]  /*14290*/  F2FP.F16.F32.PACK_AB R70, R169, R2 ;  /* 0x00000002a946723e */ /* 0x000fe200000000ff */
[----:B------:R-:W-:Y:S01]  /*142a0*/  FADD.FTZ R47, R68, R47 ;  /* 0x0000002f442f7221 */ /* 0x000fe20000010000 */
[----:B------:R-:W4:Y:S01]  /*142b0*/  MUFU.EX2 R40, R40 ;  /* 0x0000002800287308 */ /* 0x000f220000000800 */
[----:B------:R-:W-:Y:S01]  /*142c0*/  FADD.FTZ R132, R132, R71 ;  /* 0x0000004784847221 */ /* 0x000fe20000010000 */
[----:B------:R-:W-:Y:S01]  /*142d0*/  F2FP.F16.F32.PACK_AB R71, R172, R3 ;  /* 0x00000003ac47723e */ /* 0x000fe200000000ff */
[----:B------:R-:W-:Y:S01]  /*142e0*/  FADD.FTZ R98, R98, R47 ;  /* 0x0000002f62627221 */ /* 0x000fe20000010000 */
[----:B-1----:R-:W-:Y:S01]  /*142f0*/  HMMA.16816.F32 R72, R28, R36, R72 ;  /* 0x000000241c48723c */ /* 0x002fe20000001848 */
[----:B------:R-:W-:Y:S01]  /*14300*/  FADD.FTZ R97, R97, R132 ;  /* 0x0000008461617221 */ /* 0x000fe20000010000 */
[----:B------:R-:W1:Y:S01]  /*14310*/  LDSM.16.MT88.4 R84, [R140+0x9800] ;  /* 0x009800008c54783b */ /* 0x000e620000004200 */
[----:B------:R-:W-:Y:S01]  /*14320*/  FADD.FTZ R91, R91, R98 ;  /* 0x000000625b5b7221 */ /* 0x000fe20000010000 */
[----:B---3--:R-:W-:-:S03]  /*14330*/  F2FP.F16.F32.PACK_AB R68, R0, R41 ;  /* 0x000000290044723e */ /* 0x008fc600000000ff */
[----:B------:R-:W-:Y:S01]  /*14340*/  FADD.FTZ R90, R90, R91 ;  /* 0x0000005b5a5a7221 */ /* 0x000fe20000010000 */
[----:B------:R-:W-:Y:S01]  /*14350*/  HMMA.16816.F32 R8, R28, R38, R8 ;  /* 0x000000261c08723c */ /* 0x000fe20000001808 */
[----:B------:R-:W-:Y:S01]  /*14360*/  FADD.FTZ R28, R96, R97 ;  /* 0x00000061601c7221 */ /* 0x000fe20000010000 */
[----:B----4-:R-:W-:Y:S01]  /*14370*/  F2FP.F16.F32.PACK_AB R69, R40, R43 ;  /* 0x0000002b2845723e */ /* 0x010fe200000000ff */
[----:B------:R-:W-:Y:S02]  /*14380*/  FADD.FTZ R90, R89, R90 ;  /* 0x0000005a595a7221 */ /* 0x000fe40000010000 */
[----:B------:R-:W-:Y:S02]  /*14390*/  FADD.FTZ R127, R127, R28 ;  /* 0x0000001c7f7f7221 */ /* 0x000fe40000010000 */
[----:B------:R-:W-:Y:S02]  /*143a0*/  FADD.FTZ R129, R129, R90 ;  /* 0x0000005a81817221 */ /* 0x000fe40000010000 */
[----:B------:R-:W-:Y:S01]  /*143b0*/  HMMA.16816.F32 R96, R68, R92, R12 ;  /* 0x0000005c4460723c */ /* 0x000fe2000000180c */
[----:B------:R-:W-:Y:S01]  /*143c0*/  FADD.FTZ R130, R130, R127 ;  /* 0x0000007f82827221 */ /* 0x000fe20000010000 */
[----:B------:R-:W3:Y:S01]  /*143d0*/  LDSM.16.MT88.4 R12, [R100+0x9800] ;  /* 0x00980000640c783b */ /* 0x000ee20000004200 */
[----:B------:R-:W-:-:S02]  /*143e0*/  FADD.FTZ R129, R128, R129 ;  /* 0x0000008180817221 */ /* 0x000fc40000010000 */
[----:B------:R-:W-:Y:S02]  /*143f0*/  FADD.FTZ R130, R123, R130 ;  /* 0x000000827b827221 */ /* 0x000fe40000010000 */
[----:B------:R-:W-:Y:S01]  /*14400*/  FADD.FTZ R126, R126, R129 ;  /* 0x000000817e7e7221 */ /* 0x000fe20000010000 */
[C---:B--2---:R-:W-:Y:S01]  /*14410*/  HMMA.16816.F32 R80, R68.reuse, R76, R32 ;  /* 0x0000004c4450723c */ /* 0x044fe20000001820 */
        /* <DEDUP_REMOVED lines=24> */
[----:B---3--:R-:W-:Y:S01]  /*145a0*/  HMMA.16816.F32 R72, R68, R12, R72 ;  /* 0x0000000c4448723c */ /* 0x008fe20000001848 */
[----:B------:R-:W-:Y:S02]  /*145b0*/  FADD.FTZ R43, R43, R52 ;  /* 0x000000342b2b7221 */ /* 0x000fe40000010000 */
[----:B------:R-:W-:Y:S01]  /*145c0*/  FADD.FTZ R41, R0, R41 ;  /* 0x0000002900297221 */ /* 0x000fe20000010000 */
[----:B------:R-:W-:Y:S01]  /*145d0*/  MOV R0, R107 ;  /* 0x0000006b00007202 */ /* 0x000fe20000000f00 */
[----:B------:R-:W-:-:S02]  /*145e0*/  FADD.FTZ R40, R40, R43 ;  /* 0x0000002b28287221 */ /* 0x000fc40000010000 */
[----:B------:R-:W-:Y:S01]  /*145f0*/  FADD.FTZ R2, R2, R41 ;  /* 0x0000002902027221 */ /* 0x000fe20000010000 */
[----:B------:R-:W-:Y:S01]  /*14600*/  HMMA.16816.F32 R68, R68, R14, R8 ;  /* 0x0000000e4444723c */ /* 0x000fe20000001808 */
[----:B------:R-:W-:Y:S02]  /*14610*/  FADD.FTZ R3, R3, R40 ;  /* 0x0000002803037221 */ /* 0x000fe40000010000 */
[----:B------:R-:W-:Y:S01]  /*14620*/  FADD.FTZ R169, R169, R2 ;  /* 0x00000002a9a97221 */ /* 0x000fe20000010000 */
[----:B------:R-:W-:Y:S01]  /*14630*/  MOV R2, R108 ;  /* 0x0000006c00027202 */ /* 0x000fe20000000f00 */
[----:B------:R-:W-:-:S15]  /*14640*/  FADD.FTZ R172, R172, R3 ;  /* 0x00000003acac7221 */ /* 0x000fde0000010000 */
.L_x_5044:
[----:B------:R-:W1:Y:S01]  /*14650*/  S2R R164, SR_TID.X ;  /* 0x0000000000a47919 */ /* 0x000e620000002100 */
[----:B------:R-:W-:Y:S01]  /*14660*/  ISETP.GE.AND P0, PT, R166, RZ, PT ;  /* 0x000000ffa600720c */ /* 0x000fe20003f06270 */
[----:B-1----:R-:W-:-:S05]  /*14670*/  IMAD.SHL.U32 R170, R164, 0x8, RZ ;  /* 0x00000008a4aa7824 */ /* 0x002fca00078e00ff */
[----:B------:R-:W-:-:S07]  /*14680*/  LOP3.LUT R170, R170, 0x38, RZ, 0xc0, !PT ;  /* 0x00000038aaaa7812 */ /* 0x000fce00078ec0ff */
        /* <DEDUP_REMOVED lines=12> */
[----:B------:R-:W4:Y:S03]  /*14750*/  LDCU.64 UR8, c[0x0][0x3a0] ;  /* 0x00007400ff0877ac */ /* 0x000f260008000a00 */
[----:B------:R-:W-:Y:S01]  /*14760*/  P2R R168, PR, RZ, 0x1 ;  /* 0x00000001ffa87803 */ /* 0x000fe20000000000 */
[----:B------:R-:W1:Y:S08]  /*14770*/  LDCU.64 UR10, c[0x0][0x3a8] ;  /* 0x00007500ff0a77ac */ /* 0x000e700008000a00 */
.L_x_5054:
        /* <DEDUP_REMOVED lines=46> */
[----:B------:R-:W-:Y:S02]  /*14a60*/  ISETP.GE.AND P0, PT, R2, RZ, PT ;  /* 0x000000ff0200720c */ /* 0x000fe40003f06270 */
[----:B------:R-:W5:Y:S03]  /*14a70*/  LDC.64 R2, c[0x0][0x3c0] ;  /* 0x0000f000ff027b82 */ /* 0x000f660000000a00 */
        /* <DEDUP_REMOVED lines=27> */
.L_x_5051:
        /* <DEDUP_REMOVED lines=9> */
[-C--:B------:R-:W-:Y:S04]  /*14cc0*/  IADD3 R10, P2, PT, R4, R3.reuse, RZ ;  /* 0x00000003040a7210 */ /* 0x080fe80007f5e0ff */
[-C--:B------:R-:W-:Y:S01]  /*14cd0*/  IADD3.X R11, PT, PT, R5, R2.reuse, RZ, P2, !PT ;  /* 0x00000002050b7210 */ /* 0x080fe200017fe4ff */
[----:B------:R-:W-:Y:S01]  /*14ce0*/  @!PT LDS RZ, [RZ] ;  /* 0x00000000fffff984 */ /* 0x000fe20000000800 */
[----:B------:R-:W-:Y:S01]  /*14cf0*/  @!PT LDS RZ, [RZ] ;  /* 0x00000000fffff984 */ /* 0x000fe20000000800 */
[----:B------:R-:W-:Y:S01]  /*14d00*/  @!PT LDS RZ, [RZ] ;  /* 0x00000000fffff984 */ /* 0x000fe20000000800 */
[----:B------:R-:W-:Y:S01]  /*14d10*/  @!P1 LDGSTS.E.BYPASS.LTC128B.128 [R161+0x6800], desc[UR6][R4.64] ;  /* 0x0680000004a19fae */ /* 0x000fe2000b981a06 */
[-C--:B------:R-:W-:Y:S04]  /*14d20*/  IADD3 R8, P0, PT, R10, R3.reuse, RZ ;  /* 0x000000030a087210 */ /* 0x080fe80007f1e0ff */
[-C--:B------:R-:W-:Y:S02]  /*14d30*/  IADD3.X R9, PT, PT, R11, R2.reuse, RZ, P0, !PT ;  /* 0x000000020b097210 */ /* 0x080fe400007fe4ff */
[-C--:B------:R-:W-:Y:S01]  /*14d40*/  IADD3 R6, P2, PT, R8, R3.reuse, RZ ;  /* 0x0000000308067210 */ /* 0x080fe20007f5e0ff */
[----:B------:R-:W-:Y:S03]  /*14d50*/  @P1 STS.128 [R161+0x6800], RZ ;  /* 0x006800ffa1001388 */ /* 0x000fe60000000c00 */
[-C--:B------:R-:W-:Y:S02]  /*14d60*/  IADD3.X R7, PT, PT, R9, R2.reuse, RZ, P2, !PT ;  /* 0x0000000209077210 */ /* 0x080fe400017fe4ff */
[-C--:B------:R-:W-:Y:S03]  /*14d70*/  IADD3 R14, P0, PT, R6, R3.reuse, RZ ;  /* 0x00000003060e7210 */ /* 0x080fe60007f1e0ff */
[----:B------:R-:W-:Y:S01]  /*14d80*/  @!PT LDS RZ, [RZ] ;  /* 0x00000000fffff984 */ /* 0x000fe20000000800 */
[----:B------:R-:W-:Y:S01]  /*14d90*/  @!PT LDS RZ, [RZ] ;  /* 0x00000000fffff984 */ /* 0x000fe20000000800 */
[----:B------:R-:W-:Y:S01]  /*14da0*/  @!PT LDS RZ, [RZ] ;  /* 0x00000000fffff984 */ /* 0x000fe20000000800 */
[----:B------:R-:W-:Y:S01]  /*14db0*/  @!P1 LDGSTS.E.BYPASS.LTC128B.128 [R161+0x7000], desc[UR6][R10.64] ;  /* 0x070000000aa19fae */ /* 0x000fe2000b981a06 */
[-C--:B------:R-:W-:Y:S02]  /*14dc0*/  IADD3.X R15, PT, PT, R7, R2.reuse, RZ, P0, !PT ;  /* 0x00000002070f7210 */ /* 0x080fe400007fe4ff */
[-C--:B------:R-:W-:Y:S04]  /*14dd0*/  IADD3 R12, P2, PT, R14, R3.reuse, RZ ;  /* 0x000000030e0c7210 */ /* 0x080fe80007f5e0ff */
[-C--:B------:R-:W-:Y:S01]  /*14de0*/  IADD3.X R13, PT, PT, R15, R2.reuse, RZ, P2, !PT ;  /* 0x000000020f0d7210 */ /* 0x080fe200017fe4ff */
[----:B------:R-:W-:Y:S01]  /*14df0*/  @P1 STS.128 [R161+0x7000], RZ ;  /* 0x007000ffa1001388 */ /* 0x000fe20000000c00 */
[----:B------:R-:W-:Y:S04]  /*14e00*/  @!P1 IADD3 R16, P0, PT, R12, R3, RZ ;  /* 0x000000030c109210 */ /* 0x000fe80007f1e0ff */
[----:B------:R-:W-:Y:S02]  /*14e10*/  @!P1 IADD3.X R17, PT, PT, R13, R2, RZ, P0, !PT ;  /* 0x000000020d119210 */ /* 0x000fe400007fe4ff */
[----:B------:R-:W-:Y:S01]  /*14e20*/  ISETP.NE.AND P0, PT, R166, 0x1, PT ;  /* 0x00000001a600780c */ /* 0x000fe20003f05270 */
        /* <DEDUP_REMOVED lines=24> */
[----:B------:R-:W-:Y:S08]  /*14fb0*/  @P1 STS.128 [R161+0x9800], RZ ;  /* 0x009800ffa1001388 */ /* 0x000ff00000000c00 */
[----:B------:R-:W-:Y:S08]  /*14fc0*/  LDSM.16.M88.4 R104, [R149] ;  /* 0x000000009568783b */ /* 0x000ff00000000200 */
[----:B------:R-:W1:Y:S08]  /*14fd0*/  LDSM.16.M88.4 R108, [R148+UR5+0x2000] ;  /* 0x00200005946c783b */ /* 0x000e700008000200 */
[----:B------:R-:W5:Y:S08]  /*14fe0*/  LDSM.16.M88.4 R112, [R148+UR5+0x2800] ;  /* 0x002800059470783b */ /* 0x000f700008000200 */
[----:B------:R-:W3:Y:S08]  /*14ff0*/  LDSM.16.M88.4 R116, [R148+UR5+0x3000] ;  /* 0x003000059474783b */ /* 0x000ef00008000200 */
[----:B------:R-:W4:Y:S08]  /*15000*/  LDSM.16.M88.4 R120, [R148+UR5+0x3800] ;  /* 0x003800059478783b */ /* 0x000f300008000200 */
[----:B------:R-:W4:Y:S08]  /*15010*/  LDSM.16.M88.4 R124, [R148+UR5+0x4000] ;  /* 0x00400005947c783b */ /* 0x000f300008000200 */
[----:B------:R-:W4:Y:S08]  /*15020*/  LDSM.16.M88.4 R128, [R148+UR5+0x4800] ;  /* 0x004800059480783b */ /* 0x000f300008000200 */
[----:B------:R-:W4:Y:S08]  /*15030*/  LDSM.16.M88.4 R56, [R148+UR5+0x5000] ;  /* 0x005000059438783b */ /* 0x000f300008000200 */
[----:B------:R-:W4:Y:S08]  /*15040*/  LDSM.16.M88.4 R64, [R148+UR5+0x5800] ;  /* 0x005800059440783b */ /* 0x000f300008000200 */
[----:B------:R-:W-:Y:S08]  /*15050*/  LDSM.16.M88.4 R132, [R147] ;  /* 0x000000009384783b */ /* 0x000ff00000000200 */
[----:B------:R-:W4:Y:S08]  /*15060*/  LDSM.16.M88.4 R136, [R143+0x2000] ;  /* 0x002000008f88783b */ /* 0x000f300000000200 */
[----:B------:R-:W0:Y:S01]  /*15070*/  LDGDEPBAR ;  /* 0x00000000000079af */ /* 0x000e220000000000 */
[C---:B-1----:R-:W-:Y:S08]  /*15080*/  HMMA.16816.F32 R4, R104.reuse, R108, RZ ;  /* 0x0000006c6804723c */ /* 0x042ff000000018ff */
[C---:B------:R-:W-:Y:S01]  /*15090*/  HMMA.16816.F32 R8, R104.reuse, R110, RZ ;  /* 0x0000006e6808723c */ /* 0x040fe200000018ff */
[----:B------:R-:W-:Y:S07]  /*150a0*/  LDSM.16.M88.4 R108, [R143+0x3000] ;  /* 0x003000008f6c783b */ /* 0x000fee0000000200 */
[C---:B-----5:R-:W-:Y:S08]  /*150b0*/  HMMA.16816.F32 R12, R104.reuse, R112, RZ ;  /* 0x00000070680c723c */ /* 0x060ff000000018ff */
[C---:B--2---:R-:W-:Y:S01]  /*150c0*/  HMMA.16816.F32 R16, R104.reuse, R114, RZ ;  /* 0x000000726810723c */ /* 0x044fe200000018ff */
[----:B------:R-:W-:Y:S07]  /*150d0*/  LDSM.16.M88.4 R112, [R143+0x3800] ;  /* 0x003800008f70783b */ /* 0x000fee0000000200 */
[C---:B---3--:R-:W-:Y:S08]  /*150e0*/  HMMA.16816.F32 R20, R104.reuse, R116, RZ ;  /* 0x000000746814723c */ /* 0x048ff000000018ff */
        /* <DEDUP_REMOVED lines=14> */
[----:B------:R-:W-:Y:S01]  /*151d0*/  HMMA.16816.F32 R64, R104, R66, RZ ;  /* 0x000000426840723c */ /* 0x000fe200000018ff */
[----:B------:R-:W1:Y:S07]  /*151e0*/  LDSM.16.M88.4 R104, [R143+0x2800] ;  /* 0x002800008f68783b */ /* 0x000e6e0000000200 */
[C---:B------:R-:W-:Y:S08]  /*151f0*/  HMMA.16816.F32 R4, R132.reuse, R136, R4 ;  /* 0x000000888404723c */ /* 0x040ff00000001804 */
[C---:B------:R-:W-:Y:S08]  /*15200*/  HMMA.16816.F32 R8, R132.reuse, R138, R8 ;  /* 0x0000008a8408723c */ /* 0x040ff00000001808 */
[C---:B-1----:R-:W-:Y:S08]  /*15210*/  HMMA.16816.F32 R12, R132.reuse, R104, R12 ;  /* 0x00000068840c723c */ /* 0x042ff0000000180c */
[C---:B------:R-:W-:Y:S01]  /*15220*/  HMMA.16816.F32 R16, R132.reuse, R106, R16 ;  /* 0x0000006a8410723c */ /* 0x040fe20000001810 */
[----:B------:R-:W1:Y:S07]  /*15230*/  LDSM.16.M88.4 R104, [R143+0x5800] ;  /* 0x005800008f68783b */ /* 0x000e6e0000000200 */
[C---:B------:R-:W-:Y:S08]  /*15240*/  HMMA.16816.F32 R20, R132.reuse, R108, R20 ;  /* 0x0000006c8414723c */ /* 0x040ff00000001814 */
[C---:B------:R-:W-:Y:S01]  /*15250*/  HMMA.16816.F32 R24, R132.reuse, R110, R24 ;  /* 0x0000006e8418723c */ /* 0x040fe20000001818 */
[----:B------:R-:W-:Y:S07]  /*15260*/  LDSM.16.M88.4 R108, [R146] ;  /* 0x00000000926c783b */ /* 0x000fee0000000200 */
        /* <DEDUP_REMOVED lines=24> */
[C---:B-----5:R-:W-:Y:S08]  /*153f0*/  HMMA.16816.F32 R28, R108.reuse, R124, R28 ;  /* 0x0000007c6c1c723c */ /* 0x060ff0000000181c */
[C---:B------:R-:W-:Y:S01]  /*15400*/  HMMA.16816.F32 R32, R108.reuse, R126, R32 ;  /* 0x0000007e6c20723c */ /* 0x040fe20000001820 */
[----:B------:R-:W5:Y:S07]  /*15410*/  LDSM.16.M88.4 R124, [R145] ;  /* 0x00000000917c783b */ /* 0x000f6e0000000200 */
[C---:B-1----:R-:W-:Y:S08]  /*15420*/  HMMA.16816.F32 R36, R108.reuse, R104, R36 ;  /* 0x000000686c24723c */ /* 0x042ff00000001824 */
[C---:B------:R-:W-:Y:S01]  /*15430*/  HMMA.16816.F32 R40, R108.reuse, R106, R40 ;  /* 0x0000006a6c28723c */ /* 0x040fe20000001828 */
[----:B------:R-:W1:Y:S07]  /*15440*/  LDSM.16.M88.4 R104, [R141+0x2800] ;  /* 0x002800008d68783b */ /* 0x000e6e0000000200 */
[C---:B--2---:R-:W-:Y:S08]  /*15450*/  HMMA.16816.F32 R44, R108.reuse, R112, R44 ;  /* 0x000000706c2c723c */ /* 0x044ff0000000182c */
[C---:B------:R-:W-:Y:S08]  /*15460*/  HMMA.16816.F32 R48, R108.reuse, R114, R48 ;  /* 0x000000726c30723c */ /* 0x040ff00000001830 */
[C---:B---3--:R-:W-:Y:S08]  /*15470*/  HMMA.16816.F32 R52, R108.reuse, R116, R52 ;  /* 0x000000746c34723c */ /* 0x048ff00000001834 */
[C---:B------:R-:W-:Y:S08]  /*15480*/  HMMA.16816.F32 R56, R108.reuse, R118, R56 ;  /* 0x000000766c38723c */ /* 0x040ff00000001838 */
[C---:B----4-:R-:W-:Y:S08]  /*15490*/  HMMA.16816.F32 R60, R108.reuse, R120, R60 ;  /* 0x000000786c3c723c */ /* 0x050ff0000000183c */
[----:B------:R-:W-:Y:S08]  /*154a0*/  HMMA.16816.F32 R64, R108, R122, R64 ;  /* 0x0000007a6c40723c */ /* 0x000ff00000001840 */
[C---:B-----5:R-:W-:Y:S08]  /*154b0*/  HMMA.16816.F32 R4, R124.reuse, R128, R4 ;  /* 0x000000807c04723c */ /* 0x060ff00000001804 */
        /* <DEDUP_REMOVED lines=24> */
[----:B------:R-:W2:Y:S01]  /*15640*/  MUFU.TANH R213, R213 ;  /* 0x000000d500d57308 */ /* 0x000ea20000002400 */
[C---:B-1----:R-:W-:Y:S09]  /*15650*/  HMMA.16816.F32 R20, R124.reuse, R4, R20 ;  /* 0x000000047c14723c */ /* 0x042ff20000001814 */
[----:B------:R-:W1:Y:S01]  /*15660*/  MUFU.TANH R218, R218 ;  /* 0x000000da00da7308 */ /* 0x000e620000002400 */
[----:B-----5:R-:W5:Y:S01]  /*15670*/  LDSM.16.M88.4 R8, [R141+0x3800] ;  /* 0x003800008d08783b */ /* 0x020f620000000200 */
[C---:B------:R-:W-:Y:S08]  /*15680*/  HMMA.16816.F32 R24, R124.reuse, R6, R24 ;  /* 0x000000067c18723c */ /* 0x040ff00000001818 */
[----:B------:R-:W1:Y:S01]  /*15690*/  MUFU.TANH R216, R216 ;  /* 0x000000d800d87308 */ /* 0x000e620000002400 */
[----:B------:R-:W3:Y:S09]  /*156a0*/  LDSM.16.M88.4 R4, [R141+0x4000] ;  /* 0x004000008d04783b */ /* 0x000ef20000000200 */
        /* <DEDUP_REMOVED lines=24> */
[----:B------:R-:W4:Y:S02]  /*15830*/  LDSM.16.M88.4 R4, [R141+0x5000] ;  /* 0x005000008d04783b */ /* 0x000f240000000200 */
        /* <DEDUP_REMOVED lines=18> */
[----:B------:R-:W5:Y:S01]  /*15960*/  LDSM.16.M88.4 R8, [R141+0x5800] ;  /* 0x005800008d08783b */ /* 0x000f620000000200 */
[----:B------:R-:W-:Y:S07]  /*15970*/  DEPBAR.LE SB0, 0x0 ;  /* 0x000080000000791a */ /* 0x000fee0000000000 */
[----:B------:R-:W1:Y:S01]  /*15980*/  MUFU.TANH R190, R38 ;  /* 0x0000002600be7308 */ /* 0x000e620000002400 */
[C---:B----4-:R-:W-:Y:S09]  /*15990*/  HMMA.16816.F32 R52, R124.reuse, R4, R52 ;  /* 0x000000047c34723c */ /* 0x050ff20000001834 */
[----:B------:R4:W1:Y:S01]  /*159a0*/  MUFU.TANH R181, R41 ;  /* 0x0000002900b57308 */ /* 0x0008620000002400 */
[----:B------:R-:W-:Y:S01]  /*159b0*/  BAR.SYNC.DEFER_BLOCKING 0x0 ;  /* 0x0000000000007b1d */ /* 0x000fe20000010000 */
[C---:B------:R-:W-:Y:S03]  /*159c0*/  HMMA.16816.F32 R56, R124.reuse, R6, R56 ;  /* 0x000000067c38723c */ /* 0x040fe60000001838 */
[----:B------:R-:W-:Y:S01]  /*159d0*/  FMUL.FTZ R173, R44, UR12 ;  /* 0x0000000c2cad7c20 */ /* 0x000fe20008410000 */
[----:B------:R-:W-:Y:S01]  /*159e0*/  FMUL.FTZ R179, R48, UR12 ;  /* 0x0000000c30b37c20 */ /* 0x000fe20008410000 */
[----:B------:R-:W-:Y:S03]  /*159f0*/  FMUL.FTZ R45, R45, UR12 ;  /* 0x0000000c2d2d7c20 */ /* 0x000fe60008410000 */
[----:B------:R2:W1:Y:S01]  /*15a00*/  MUFU.TANH R186, R42 ;  /* 0x0000002a00ba7308 */ /* 0x0004620000002400 */
[----:B------:R-:W-:Y:S01]  /*15a10*/  FMUL.FTZ R46, R46, UR12 ;  /* 0x0000000c2e2e7c20 */ /* 0x000fe20008410000 */
[----:B------:R-:W-:Y:S01]  /*15a20*/  FMUL.FTZ R47, R47, UR12 ;  /* 0x0000000c2f2f7c20 */ /* 0x000fe20008410000 */
[----:B------:R-:W-:Y:S01]  /*15a30*/  FMUL.FTZ R49, R49, UR12 ;  /* 0x0000000c31317c20 */ /* 0x000fe20008410000 */
[----:B------:R-:W-:Y:S01]  /*15a40*/  FMUL.FTZ R50, R50, UR12 ;  /* 0x0000000c32327c20 */ /* 0x000fe20008410000 */
[----:B------:R-:W-:Y:S01]  /*15a50*/  FMUL.FTZ R51, R51, UR12 ;  /* 0x0000000c33337c20 */ /* 0x000fe20008410000 */
[----:B------:R-:W-:Y:S04]  /*15a60*/  FMUL.FTZ R54, R54, UR12 ;  /* 0x0000000c36367c20 */ /* 0x000fe80008410000 */
[----:B------:R3:W1:Y:S01]  /*15a70*/  MUFU.TANH R188, R43 ;  /* 0x0000002b00bc7308 */ /* 0x0006620000002400 */
[----:B----4-:R-:W-:Y:S01]  /*15a80*/  FMUL.FTZ R41, R52, UR12 ;  /* 0x0000000c34297c20 */ /* 0x010fe20008410000 */
[----:B------:R-:W-:Y:S01]  /*15a90*/  FMUL.FTZ R137, R56, UR12 ;  /* 0x0000000c38897c20 */ /* 0x000fe20008410000 */
[----:B------:R-:W-:Y:S01]  /*15aa0*/  FMUL.FTZ R57, R57, UR12 ;  /* 0x0000000c39397c20 */ /* 0x000fe20008410000 */
[----:B------:R-:W-:Y:S06]  /*15ab0*/  FMUL.FTZ R58, R58, UR12 ;  /* 0x0000000c3a3a7c20 */ /* 0x000fec0008410000 */
[----:B------:R4:W1:Y:S01]  /*15ac0*/  MUFU.TANH R201, R20 ;  /* 0x0000001400c97308 */ /* 0x0008620000002400 */
[----:B------:R-:W-:Y:S01]  /*15ad0*/  FMUL.FTZ R59, R59, UR12 ;  /* 0x0000000c3b3b7c20 */ /* 0x000fe20008410000 */
[----:B--2---:R-:W-:Y:S01]  /*15ae0*/  FMUL.FTZ R42, R55, UR12 ;  /* 0x0000000c372a7c20 */ /* 0x004fe20008410000 */
[C---:B-----5:R-:W-:Y:S07]  /*15af0*/  HMMA.16816.F32 R60, R124.reuse, R8, R60 ;  /* 0x000000087c3c723c */ /* 0x060fee000000183c */
[----:B------:R4:W2:Y:S01]  /*15b00*/  MUFU.TANH R203, R21 ;  /* 0x0000001500cb7308 */ /* 0x0008a20000002400 */
[----:B---3--:R-:W-:Y:S01]  /*15b10*/  FMUL.FTZ R43, R53, UR12 ;  /* 0x0000000c352b7c20 */ /* 0x008fe20008410000 */
[----:B------:R-:W-:Y:S08]  /*15b20*/  HMMA.16816.F32 R64, R124, R10, R64 ;  /* 0x0000000a7c40723c */ /* 0x000ff00000001840 */
[----:B------:R4:W3:Y:S02]  /*15b30*/  MUFU.TANH R206, R22 ;  /* 0x0000001600ce7308 */ /* 0x0008e40000002400 */
[----:B------:R-:W-:Y:S01]  /*15b40*/  FMUL.FTZ R132, R60, UR12 ;  /* 0x0000000c3c847c20 */ /* 0x000fe20008410000 */
[----:B------:R-:W-:Y:S07]  /*15b50*/  FMUL.FTZ R38, R62, UR12 ;  /* 0x0000000c3e267c20 */ /* 0x000fee0008410000 */
[----:B------:R4:W1:Y:S01]  /*15b60*/  MUFU.TANH R204, R23 ;  /* 0x0000001700cc7308 */ /* 0x0008620000002400 */
[----:B------:R-:W-:Y:S01]  /*15b70*/  FMUL.FTZ R37, R63, UR12 ;  /* 0x0000000c3f257c20 */ /* 0x000fe20008410000 */
[----:B------:R-:W-:Y:S01]  /*15b80*/  FMUL.FTZ R61, R61, UR12 ;  /* 0x0000000c3d3d7c20 */ /* 0x000fe20008410000 */
[----:B------:R-:W-:Y:S01]  /*15b90*/  FMUL.FTZ R133, R64, UR12 ;  /* 0x0000000c40857c20 */ /* 0x000fe20008410000 */
[----:B------:R-:W-:Y:S06]  /*15ba0*/  FMUL.FTZ R36, R66, UR12 ;  /* 0x0000000c42247c20 */ /* 0x000fec0008410000 */
[----:B------:R-:W1:Y:S01]  /*15bb0*/  MUFU.TANH R199, R199 ;  /* 0x000000c700c77308 */ /* 0x000e620000002400 */
[----:B------:R-:W-:Y:S01]  /*15bc0*/  FMUL.FTZ R3, R67, UR12 ;  /* 0x0000000c43037c20 */ /* 0x000fe20008410000 */
[----:B------:R-:W-:Y:S08]  /*15bd0*/  FMUL.FTZ R65, R65, UR12 ;  /* 0x0000000c41417c20 */ /* 0x000ff00008410000 */
        /* <DEDUP_REMOVED lines=34> */
[----:B------:R4:W1:Y:S10]  /*15e00*/  MUFU.TANH R134, R65 ;  /* 0x0000004100867308 */ /* 0x0008740000002400 */
[----:B------:R-:W1:Y:S10]  /*15e10*/  MUFU.TANH R36, R36 ;  /* 0x0000002400247308 */ /* 0x000e740000002400 */
[----:B------:R-:W1:Y:S01]  /*15e20*/  MUFU.TANH R3, R3 ;  /* 0x0000000300037308 */ /* 0x000e620000002400 */
[----:B--234-:R-:W-:Y:S05]  /*15e30*/  @!P0 BRA `(.L_x_5052) ;  /* 0x0000000800048947 */ /* 0x01cfea0003800000 */
[----:B------:R-:W2:Y:S01]  /*15e40*/  @!P4 LDC R4, c[0x0][0x3b8] ;  /* 0x0000ee00ff04cb82 */ /* 0x000ea20000000800 */
[----:B------:R-:W-:Y:S07]  /*15e50*/  @!P4 IMAD.MOV.U32 R2, RZ, RZ, RZ ;  /* 0x000000ffff02c224 */ /* 0x000fee00078e00ff */
[----:B------:R-:W3:Y:S01]  /*15e60*/  LDC R7, c[0x0][0x3bc] ;  /* 0x0000ef00ff077b82 */ /* 0x000ee20000000800 */
[----:B------:R-:W-:Y:S01]  /*15e70*/  @!P4 IADD3 R2, P0, PT, RZ, -R2, RZ ;  /* 0x80000002ff02c210 */ /* 0x000fe20007f1e0ff */
[----:B--2---:R-:W-:Y:S04]  /*15e80*/  @!P4 IMAD.SHL.U32 R0, R4, 0x80, RZ ;  /* 0x000000800400c824 */ /* 0x004fe800078e00ff */
[----:B------:R-:W-:Y:S05]  /*15e90*/  @!P4 IMAD.X R0, RZ, RZ, ~R0, P0 ;  /* 0x000000ffff00c224 */ /* 0x000fea00000e0e00 */
[----:B------:R-:W-:Y:S04]  /*15ea0*/  @!P4 SHF.R.S64 R5, R2, 0x1f, R0 ;  /* 0x0000001f0205c819 */ /* 0x000fe80000001000 */
[----:B------:R-:W-:Y:S04]  /*15eb0*/  @!P4 IADD3 R154, P0, PT, R5, R154, RZ ;  /* 0x0000009a059ac210 */ /* 0x000fe80007f1e0ff */
[----:B------:R-:W-:Y:S01]  /*15ec0*/  @!P4 LEA.HI.X.SX32 R155, R0, R155, 0x1, P0 ;  /* 0x0000009b009bc211 */ /* 0x000fe200000f0eff */
[----:B---3--:R-:W-:Y:S08]  /*15ed0*/  @!P4 BRA `(.L_x_5053) ;  /* 0x0000000000f8c947 */ /* 0x008ff00003800000 */
[C---:B------:R-:W-:Y:S01]  /*15ee0*/  VIADD R13, R167.reuse, 0xffffff00 ;  /* 0xffffff00a70d7836 */ /* 0x040fe20000000000 */
[----:B------:R-:W2:Y:S01]  /*15ef0*/  LDC R0, c[0x0][0x4f0] ;  /* 0x00013c00ff007b82 */ /* 0x000ea20000000800 */
[----:B------:R-:W-:Y:S04]  /*15f00*/  IADD3 R5, PT, PT, R167, -0x80, RZ ;  /* 0xffffff80a7057810 */ /* 0x000fe80007ffe0ff */
[----:B------:R-:W-:Y:S02]  /*15f10*/  IABS R6, R5 ;  /* 0x0000000500067213 */ /* 0x000fe40000000000 */
[-C--:B--2---:R-:W-:Y:S02]  /*15f20*/  IABS R2, R0.reuse ;  /* 0x0000000000027213 */ /* 0x084fe40000000000 */
[-C--:B------:R-:W-:Y:S02]  /*15f30*/  LOP3.LUT R5, R5, R0.reuse, RZ, 0x3c, !PT ;  /* 0x0000000005057212 */ /* 0x080fe400078e3cff */
[----:B------:R-:W2:Y:S10]  /*15f40*/  I2F.RP R10, R2 ;  /* 0x00000002000a7306 */ /* 0x000eb40000209400 */
[----:B--2---:R-:W2:Y:S02]  /*15f50*/  MUFU.RCP R4, R10 ;  /* 0x0000000a00047308 */ /* 0x004ea40000001000 */
[----:B--2---:R-:W-:Y:S01]  /*15f60*/  VIADD R8, R4, 0xffffffe ;  /* 0x0ffffffe04087836 */ /* 0x004fe20000000000 */
[----:B------:R-:W-:Y:S02]  /*15f70*/  IABS R4, R13 ;  /* 0x0000000d00047213 */ /* 0x000fe40000000000 */
[----:B------:R-:W-:Y:S05]  /*15f80*/  LOP3.LUT R13, R13, R0, RZ, 0x3c, !PT ;  /* 0x000000000d0d7212 */ /* 0x000fea00078e3cff */
[----:B------:R-:W2:Y:S01]  /*15f90*/  F2I.FTZ.U32.TRUNC.NTZ R9, R8 ;  /* 0x0000000800097305 */ /* 0x000ea2000021f000 */
[----:B------:R-:W-:Y:S01]  /*15fa0*/  ISETP.GE.AND P3, PT, R13, RZ, PT ;  /* 0x000000ff0d00720c */ /* 0x000fe20003f66270 */
[--C-:B--2---:R-:W-:Y:S02]  /*15fb0*/  IMAD.MOV R11, RZ, RZ, -R9.reuse ;  /* 0x000000ffff0b7224 */ /* 0x104fe400078e0a09 */
        /* <DEDUP_REMOVED lines=18> */
[----:B------:R-:W-:Y:S02]  /*160e0*/  ISETP.GE.U32.AND P5, PT, R4, R2, PT ;  /* 0x000000020400720c */ /* 0x000fe40003fa6070 */
[----:B------:R-:W-:Y:S01]  /*160f0*/  ISETP.NE.AND P2, PT, R0, RZ, PT ;  /* 0x000000ff0000720c */ /* 0x000fe20003f45270 */
[----:B------:R-:W2:Y:S08]  /*16100*/  LDC.64 R4, c[0x0][0x3b8] ;  /* 0x0000ee00ff047b82 */ /* 0x000eb00000000a00 */
        /* <DEDUP_REMOVED lines=20> */
[----:B------:R-:W-:Y:S01]  /*16250*/  IMAD.WIDE.U32 R12, R2, UR8, R12 ;  /* 0x00000008020c7c25 */ /* 0x000fe2000f8e000c */
[----:B------:R-:W-:Y:S02]  /*16260*/  SHF.R.S32.HI R5, RZ, 0x1f, R2 ;  /* 0x0000001fff057819 */ /* 0x000fe40000011402 */
[----:B------:R-:W-:Y:S03]  /*16270*/  LEA R154, P0, R12, R154, 0x1 ;  /* 0x0000009a0c9a7211 */ /* 0x000fe600078008ff */
[----:B------:R-:W-:Y:S04]  /*16280*/  IMAD R5, R5, UR8, RZ ;  /* 0x0000000805057c24 */ /* 0x000fe8000f8e02ff */
[----:B------:R-:W-:Y:S05]  /*16290*/  IMAD R5, R2, UR9, R5 ;  /* 0x0000000902057c24 */ /* 0x000fea000f8e0205 */
[----:B------:R-:W-:Y:S04]  /*162a0*/  IADD3 R5, PT, PT, R13, R5, RZ ;  /* 0x000000050d057210 */ /* 0x000fe80007ffe0ff */
[----:B------:R-:W-:Y:S07]  /*162b0*/  LEA.HI.X R155, R12, R155, R5, 0x1, P0 ;  /* 0x0000009b0c9b7211 */ /* 0x000fee00000f0c05 */
.L_x_5053:
        /* <DEDUP_REMOVED lines=57> */
.L_x_5052:
        /* <DEDUP_REMOVED lines=80> */
[----:B------:R-:W-:Y:S07]  /*16b50*/  FFMA.FTZ R182, R182, UR4, -R103 ;  /* 0x00000004b6b67c23 */ /* 0x000fee0008010867 */
[----:B------:R-:W-:Y:S01]  /*16b60*/  MUFU.EX2 R109, R109 ;  /* 0x0000006d006d7308 */ /* 0x000fe20000000800 */
[--C-:B------:R-:W-:Y:S01]  /*16b70*/  FFMA.FTZ R129, R43, UR4, -R104.reuse ;  /* 0x000000042b817c23 */ /* 0x100fe20008010868 */
        /* <DEDUP_REMOVED lines=115> */
[----:B------:R-:W-:Y:S08]  /*172b0*/  FFMA.FTZ R110, R39, R172, R110 ;  /* 0x000000ac276e7223 */ /* 0x000ff0000001006e */
[----:B------:R-:W3:Y:S01]  /*172c0*/  MUFU.EX2 R91, R91 ;  /* 0x0000005b005b7308 */ /* 0x000ee20000000800 */
[--C-:B------:R-:W-:Y:S01]  /*172d0*/  FFMA.FTZ R39, R132, UR4, -R104.reuse ;  /* 0x0000000484277c23 */ /* 0x100fe20008010868 */
[--C-:B------:R-:W-:Y:S01]  /*172e0*/  FFMA.FTZ R37, R37, UR4, -R103.reuse ;  /* 0x0000000425257c23 */ /* 0x100fe20008010867 */
[C---:B------:R-:W-:Y:S01]  /*172f0*/  HMMA.16816.F32 R8, R44.reuse, R54, R8 ;  /* 0x000000362c08723c */ /* 0x040fe20000001808 */
[----:B------:R-:W4:Y:S06]  /*17300*/  LDSM.16.MT88.4 R52, [R144+0x7000] ;  /* 0x007000009034783b */ /* 0x000f2c0000004200 */
[----:B------:R-:W-:Y:S01]  /*17310*/  MUFU.EX2 R88, R88 ;  /* 0x0000005800587308 */ /* 0x000fe20000000800 */
[--C-:B------:R-:W-:Y:S01]  /*17320*/  FFMA.FTZ R135, R135, UR4, -R104.reuse ;  /* 0x0000000487877c23 */ /* 0x100fe20008010868 */
[----:B------:R-:W-:Y:S01]  /*17330*/  FFMA.FTZ R133, R133, UR4, -R104 ;  /* 0x0000000485857c23 */ /* 0x000fe20008010868 */
[----:B------:R-:W-:Y:S07]  /*17340*/  FFMA.FTZ R36, R36, UR4, -R103 ;  /* 0x0000000424247c23 */ /* 0x000fee0008010867 */
[----:B------:R-:W3:Y:S01]  /*17350*/  MUFU.EX2 R89, R89 ;  /* 0x0000005900597308 */ /* 0x000ee20000000800 */
[----:B------:R-:W-:Y:S01]  /*17360*/  FADD.FTZ R107, R107, R110 ;  /* 0x0000006e6b6b7221 */ /* 0x000fe20000010000 */
[C---:B------:R-:W-:Y:S08]  /*17370*/  HMMA.16816.F32 R12, R44.reuse, R56, R12 ;  /* 0x000000382c0c723c */ /* 0x040ff0000000180c */
[----:B------:R-:W-:Y:S01]  /*17380*/  MUFU.EX2 R90, R90 ;  /* 0x0000005a005a7308 */ /* 0x000fe20000000800 */
[----:B------:R-:W-:Y:S01]  /*17390*/  FADD.FTZ R108, R108, R107 ;  /* 0x0000006b6c6c7221 */ /* 0x000fe20000010000 */
[----:B------:R-:W-:Y:S08]  /*173a0*/  MOV R101, R2 ;  /* 0x0000000200657202 */ /* 0x000ff00000000f00 */
[----:B------:R-:W3:Y:S01]  /*173b0*/  MUFU.EX2 R115, R115 ;  /* 0x0000007300737308 */ /* 0x000ee20000000800 */
[----:B------:R-:W-:Y:S01]  /*173c0*/  FADD.FTZ R105, R105, R108 ;  /* 0x0000006c69697221 */ /* 0x000fe20000010000 */
[C---:B------:R-:W-:Y:S01]  /*173d0*/  HMMA.16816.F32 R16, R44.reuse, R58, R16 ;  /* 0x0000003a2c10723c */ /* 0x040fe20000001810 */
[----:B------:R-:W3:Y:S07]  /*173e0*/  LDSM.16.MT88.4 R56, [R140+0x7000] ;  /* 0x007000008c38783b */ /* 0x000eee0000004200 */
[----:B------:R-:W-:Y:S01]  /*173f0*/  MUFU.EX2 R112, R112 ;  /* 0x0000007000707308 */ /* 0x000fe20000000800 */
[----:B------:R-:W-:Y:S09]  /*17400*/  FADD.FTZ R80, R80, R105 ;  /* 0x0000006950507221 */ /* 0x000ff20000010000 */
[----:B------:R-:W3:Y:S01]  /*17410*/  MUFU.EX2 R117, R117 ;  /* 0x0000007500757308 */ /* 0x000ee20000000800 */
[----:B------:R-:W-:Y:S01]  /*17420*/  FADD.FTZ R77, R77, R80 ;  /* 0x000000504d4d7221 */ /* 0x000fe20000010000 */
[C---:B------:R-:W-:Y:S08]  /*17430*/  HMMA.16816.F32 R20, R44.reuse, R60, R20 ;  /* 0x0000003c2c14723c */ /* 0x040ff00000001814 */
        /* <DEDUP_REMOVED lines=187> */
.L_x_5050:
        /* <DEDUP_REMOVED lines=36> */
[----:B------:R-:W1:Y:S01]  /*18230*/  @P1 LDC R23, c[0x0][0x458] ;  /* 0x00011600ff171b82 */ /* 0x000e620000000800 */
        /* <DEDUP_REMOVED lines=19> */
[----:B------:R-:W3:Y:S01]  /*18370*/  @P2 LDC.64 R12, c[0x0][0x408] ;  /* 0x00010200ff0c2b82 */ /* 0x000ee20000000a00 */
        /* <DEDUP_REMOVED lines=19> */
[----:B------:R-:W4:Y:S01]  /*184b0*/  @!P2 LDC.64 R10, c[0x0][0x400] ;  /* 0x00010000ff0aab82 */ /* 0x000f220000000a00 */
[----:B------:R-:W-:Y:S01]  /*184c0*/  LOP3.LUT R5, R6, 0x7, R5, 0xf8, !PT ;  /* 0x0000000706057812 */ /* 0x000fe200078ef805 */
[----:B------:R-:W-:Y:S01]  /*184d0*/  IMAD.IADD R19, R4, 0x1, R9 ;  /* 0x0000000104137824 */ /* 0x000fe200078e0209 */
[----:B------:R-:W-:Y:S01]  /*184e0*/  MOV R6, 0x20 ;  /* 0x0000002000067802 */ /* 0x000fe20000000f00 */
[----:B------:R-:W-:Y:S01]  /*184f0*/  @P1 MUFU.LG2 R8, R8 ;  /* 0x0000000800081308 */ /* 0x000fe20000000c00 */
[----:B------:R-:W-:-:S02]  /*18500*/  F2FP.F16.F32.PACK_AB R96, R97, R96 ;  /* 0x000000606160723e */ /* 0x000fc400000000ff */
[----:B------:R-:W-:Y:S01]  /*18510*/  F2FP.F16.F32.PACK_AB R98, R99, R98 ;  /* 0x000000626362723e */ /* 0x000fe200000000ff */
[----:B------:R-:W2:Y:S01]  /*18520*/  @!P5 LDC R14, c[0x0][0x3e0] ;  /* 0x0000f800ff0edb82 */ /* 0x000ea20000000800 */
[----:B------:R-:W-:Y:S01]  /*18530*/  SEL R6, R6, 0xffffffe0, !P3 ;  /* 0xffffffe006067807 */ /* 0x000fe20005800000 */
[----:B------:R-:W-:Y:S01]  /*18540*/  STS [R9], R96 ;  /* 0x0000006009007388 */ /* 0x000fe20000000800 */
[C---:B------:R-:W-:Y:S01]  /*18550*/  IADD3 R15, PT, PT, R9.reuse, 0x40, RZ ;  /* 0x00000040090f7810 */ /* 0x040fe20007ffe0ff */
[----:B------:R-:W5:Y:S01]  /*18560*/  @P0 MUFU.LG2 R7, R7 ;  /* 0x0000000700070308 */ /* 0x000f620000000c00 */
[----:B------:R-:W-:Y:S01]  /*18570*/  IADD3 R17, PT, PT, R6, R9, RZ ;  /* 0x0000000906117210 */ /* 0x000fe20007ffe0ff */
[----:B------:R1:W-:Y:S01]  /*18580*/  STS [R9+0x400], R98 ;  /* 0x0004006209007388 */ /* 0x0003e20000000800 */
[----:B------:R-:W-:Y:S01]  /*18590*/  @P4 IADD3 R15, PT, PT, R9, -0x40, RZ ;  /* 0xffffffc0090f4810 */ /* 0x000fe20007ffe0ff */
[----:B------:R-:W2:Y:S01]  /*185a0*/  @P5 LDC R18, c[0x0][0x454] ;  /* 0x00011500ff125b82 */ /* 0x000ea20000000800 */
[----:B------:R-:W-:-:S02]  /*185b0*/  F2FP.F16.F32.PACK_AB R92, R93, R92 ;  /* 0x0000005c5d5c723e */ /* 0x000fc400000000ff */
[----:B------:R-:W-:Y:S02]  /*185c0*/  F2FP.F16.F32.PACK_AB R94, R95, R94 ;  /* 0x0000005e5f5e723e */ /* 0x000fe400000000ff */
[----:B------:R-:W-:Y:S01]  /*185d0*/  F2FP.F16.F32.PACK_AB R88, R89, R88 ;  /* 0x000000585958723e */ /* 0x000fe200000000ff */
[----:B------:R-:W-:Y:S01]  /*185e0*/  STS [R19], R92 ;  /* 0x0000005c13007388 */ /* 0x000fe20000000800 */
[----:B------:R-:W-:Y:S01]  /*185f0*/  F2FP.F16.F32.PACK_AB R90, R91, R90 ;  /* 0x0000005a5b5a723e */ /* 0x000fe200000000ff */
[----:B----4-:R-:W-:Y:S01]  /*18600*/  @!P2 IMAD.WIDE.U32 R24, R151, R10, RZ ;  /* 0x0000000a9718a225 */ /* 0x010fe200078e00ff */
[----:B------:R-:W-:Y:S01]  /*18610*/  F2FP.F16.F32.PACK_AB R84, R85, R84 ;  /* 0x000000545554723e */ /* 0x000fe200000000ff */
[----:B------:R4:W-:Y:S01]  /*18620*/  STS [R19+0x400], R94 ;  /* 0x0004005e13007388 */ /* 0x0009e20000000800 */
[----:B------:R-:W-:Y:S02]  /*18630*/  F2FP.F16.F32.PACK_AB R86, R87, R86 ;  /* 0x000000565756723e */ /* 0x000fe400000000ff */
[----:B------:R-:W-:Y:S01]  /*18640*/  IADD3 R21, PT, PT, R4, R17, RZ ;  /* 0x0000001104157210 */ /* 0x000fe20007ffe0ff */
[----:B------:R-:W-:Y:S01]  /*18650*/  STS [R17], R88 ;  /* 0x0000005811007388 */ /* 0x000fe20000000800 */
[----:B------:R-:W-:Y:S01]  /*18660*/  ISETP.NE.OR P3, PT, R150, -0x1, !P5 ;  /* 0xffffffff9600780c */ /* 0x000fe20006f65670 */
[----:B-----5:R-:W-:Y:S01]  /*18670*/  @P0 FMUL.FTZ R7, R7, 0.69314718246459960938 ;  /* 0x3f31721807070820 */ /* 0x020fe20000410000 */
[----:B------:R-:W-:Y:S01]  /*18680*/  F2FP.F16.F32.PACK_AB R80, R81, R80 ;  /* 0x000000505150723e */ /* 0x000fe200000000ff */
[----:B------:R5:W-:Y:S01]  /*18690*/  STS [R17+0x400], R90 ;  /* 0x0004005a11007388 */ /* 0x000be20000000800 */
[----:B------:R-:W-:-:S02]  /*186a0*/  F2FP.F16.F32.PACK_AB R82, R83, R82 ;  /* 0x000000525352723e */ /* 0x000fc400000000ff */
[----:B------:R-:W-:Y:S01]  /*186b0*/  F2FP.F16.F32.PACK_AB R76, R77, R76 ;  /* 0x0000004c4d4c723e */ /* 0x000fe200000000ff */
[----:B------:R-:W-:Y:S01]  /*186c0*/  STS [R21], R84 ;  /* 0x0000005415007388 */ /* 0x000fe20000000800 */
[----:B-1----:R-:W1:Y:S01]  /*186d0*/  @P0 LDC R9, c[0x0][0x458] ;  /* 0x00011600ff090b82 */ /* 0x002e620000000800 */
[----:B------:R-:W-:Y:S02]  /*186e0*/  F2FP.F16.F32.PACK_AB R78, R79, R78 ;  /* 0x0000004e4f4e723e */ /* 0x000fe400000000ff */
[----:B------:R3:W-:Y:S01]  /*186f0*/  STS [R21+0x400], R86 ;  /* 0x0004005615007388 */ /* 0x0007e20000000800 */
[----:B------:R-:W-:Y:S02]  /*18700*/  F2FP.F16.F32.PACK_AB R72, R73, R72 ;  /* 0x000000484948723e */ /* 0x000fe400000000ff */
[----:B------:R-:W-:Y:S01]  /*18710*/  F2FP.F16.F32.PACK_AB R74, R75, R74 ;  /* 0x0000004a4b4a723e */ /* 0x000fe200000000ff */
[----:B------:R-:W-:Y:S01]  /*18720*/  STS [R15], R80 ;  /* 0x000000500f007388 */ /* 0x000fe20000000800 */
[----:B------:R-:W-:-:S03]  /*18730*/  F2FP.F16.F32.PACK_AB R70, R71, R70 ;  /* 0x000000464746723e */ /* 0x000fc600000000ff */
[----:B------:R2:W-:Y:S01]  /*18740*/  STS [R15+0x400], R82 ;  /* 0x000400520f007388 */ /* 0x0005e20000000800 */
[----:B----4-:R-:W-:-:S05]  /*18750*/  IMAD.IADD R19, R4, 0x1, R15 ;  /* 0x0000000104137824 */ /* 0x010fca00078e020f */
[----:B------:R4:W-:Y:S01]  /*18760*/  STS [R19], R76 ;  /* 0x0000004c13007388 */ /* 0x0009e20000000800 */
[----:B-----5:R-:W-:-:S03]  /*18770*/  IADD3 R17, PT, PT, R6, R15, RZ ;  /* 0x0000000f06117210 */ /* 0x020fc60007ffe0ff */
[----:B------:R4:W-:Y:S01]  /*18780*/  STS [R19+0x400], R78 ;  /* 0x0004004e13007388 */ /* 0x0009e20000000800 */
[----:B------:R-:W-:Y:S01]  /*18790*/  MOV R6, 0x7f800000 ;  /* 0x7f80000000067802 */ /* 0x000fe20000000f00 */
[----:B-1----:R-:W-:Y:S02]  /*187a0*/  @P0 FFMA.FTZ R6, R0, R9, R7 ;  /* 0x0000000900060223 */ /* 0x002fe40000010007 */
[----:B------:R4:W-:Y:S01]  /*187b0*/  STS [R17], R72 ;  /* 0x0000004811007388 */ /* 0x0009e20000000800 */
[----:B---3--:R-:W-:Y:S01]  /*187c0*/  IADD3 R21, PT, PT, R4, R17, RZ ;  /* 0x0000001104157210 */ /* 0x008fe20007ffe0ff */
[----:B------:R-:W-:Y:S02]  /*187d0*/  @!P2 IMAD R4, R151, R11, R25 ;  /* 0x0000000b9704a224 */ /* 0x000fe400078e0219 */
[----:B------:R4:W-:Y:S01]  /*187e0*/  STS [R17+0x400], R74 ;  /* 0x0004004a11007388 */ /* 0x0009e20000000800 */
[----:B------:R-:W-:Y:S01]  /*187f0*/  @P2 IMAD.WIDE.U32 R10, R150, R12, RZ ;  /* 0x0000000c960a2225 */ /* 0x000fe200078e00ff */
[----:B------:R-:W-:-:S02]  /*18800*/  MOV R12, 0x7f800000 ;  /* 0x7f800000000c7802 */ /* 0x000fc40000000f00 */
[----:B------:R4:W-:Y:S01]  /*18810*/  STS [R21], R68 ;  /* 0x0000004415007388 */ /* 0x0009e20000000800 */
[----:B------:R-:W-:Y:S02]  /*18820*/  @P2 IMAD R4, R150, R13, R11 ;  /* 0x0000000d96042224 */ /* 0x000fe400078e020b */
[----:B------:R-:W-:Y:S01]  /*18830*/  @P1 FMUL.FTZ R13, R8, 0.69314718246459960938 ;  /* 0x3f317218080d1820 */ /* 0x000fe20000410000 */
[C---:B--2---:R-:W-:Y:S01]  /*18840*/  @!P5 IMAD R15, R151.reuse, R14, R3 ;  /* 0x0000000e970fd224 */ /* 0x044fe200078e0203 */
[----:B------:R4:W-:Y:S01]  /*18850*/  STS [R21+0x400], R70 ;  /* 0x0004004615007388 */ /* 0x0009e20000000800 */
[-C--:B------:R-:W-:Y:S02]  /*18860*/  @!P3 IMAD R150, R151, R16.reuse, RZ ;  /* 0x000000109796b224 */ /* 0x080fe400078e02ff */
[----:B------:R-:W-:Y:S01]  /*18870*/  @P1 FFMA.FTZ R12, R2, R23, R13 ;  /* 0x00000017020c1223 */ /* 0x000fe2000001000d */
[----:B------:R-:W-:Y:S02]  /*18880*/  @!P5 IMAD R15, R15, R16, RZ ;  /* 0x000000100f0fd224 */ /* 0x000fe400078e02ff */
[----:B------:R-:W-:Y:S01]  /*18890*/  @P5 IMAD R15, R3, R18, R150 ;  /* 0x00000012030f5224 */ /* 0x000fe200078e0296 */
[----:B------:R-:W-:Y:S06]  /*188a0*/  BAR.SYNC.DEFER_BLOCKING 0x0 ;  /* 0x0000000000007b1d */ /* 0x000fec0000010000 */
[----:B------:R-:W-:Y:S05]  /*188b0*/  @P6 BRA `(.L_x_5056) ;  /* 0x0000000000306947 */ /* 0x000fea0003800000 */
        /* <DEDUP_REMOVED lines=12> */
.L_x_5056:
[----:B------:R-:W-:Y:S05]  /*18980*/  BSYNC.RECONVERGENT B0 ;  /* 0x0000000000007941 */ /* 0x000fea0003800200 */
.L_x_5055:
[----:B------:R-:W2:Y:S01]  /*18990*/  LDCU UR4, c[0x0][0x440] ;  /* 0x00008800ff0477ac */ /* 0x000ea20008000800 */
[----:B------:R-:W-:Y:S01]  /*189a0*/  IMAD.IADD R153, R153, 0x1, -R152 ;  /* 0x0000000199997824 */ /* 0x000fe200078e0a98 */
[----:B------:R-:W-:Y:S01]  /*189b0*/  SHF.R.U32.HI R0, RZ, 0x3, R164 ;  /* 0x00000003ff007819 */ /* 0x000fe200000116a4 */
[----:B------:R-:W-:Y:S01]  /*189c0*/  IMAD.MOV.U32 R171, RZ, RZ, RZ ;  /* 0x000000ffffab7224 */ /* 0x000fe200078e00ff */
[----:B------:R-:W3:Y:S01]  /*189d0*/  LDCU.64 UR8, c[0x0][0x408] ;  /* 0x00008100ff0877ac */ /* 0x000ee20008000a00 */
[----:B-1----:R-:W1:Y:S01]  /*189e0*/  LDS.128 R12, [R161] ;  /* 0x00000000a10c7984 */ /* 0x002e620000000c00 */
[----:B------:R-:W-:Y:S01]  /*189f0*/  @P2 MOV R24, R10 ;  /* 0x0000000a00182202 */ /* 0x000fe20000000f00 */
[----:B------:R-:W-:Y:S02]  /*18a00*/  BSSY.RECONVERGENT B0, `(.L_x_5057) ;  /* 0x0000023000007945 */ /* 0x000fe40003800200 */
[----:B------:R1:W1:Y:S04]  /*18a10*/  LDS.128 R8, [R161+0x1800] ;  /* 0x00180000a1087984 */ /* 0x0002680000000c00 */
[----:B----4-:R4:W1:Y:S01]  /*18a20*/  LDS.128 R20, [R161+0x800] ;  /* 0x00080000a1147984 */ /* 0x0108620000000c00 */
        /* <DEDUP_REMOVED lines=8> */
[----:B------:R-:W-:-:S03]  /*18ab0*/  ISETP.GE.OR P1, PT, R160, R153, P1 ;  /* 0x00000099a000720c */ /* 0x000fc60000f26670 */
[----:B------:R-:W-:Y:S02]  /*18ac0*/  IMAD.X R25, R4, 0x1, R5, P2 ;  /* 0x0000000104197824 */ /* 0x000fe400010e0605 */
[----:B------:R-:W3:Y:S01]  /*18ad0*/  @!P0 LDC.64 R6, c[0x0][0x3f0] ;  /* 0x0000fc00ff068b82 */ /* 0x000ee20000000a00 */
[----:B--2---:R-:W-:-:S04]  /*18ae0*/  IMAD.WIDE.U32 R4, R3, UR4, R24 ;  /* 0x0000000403047c25 */ /* 0x004fc8000f8e0018 */
[----:B------:R-:W-:Y:S01]  /*18af0*/  IMAD R17, R3, UR5, R5 ;  /* 0x0000000503117c24 */ /* 0x000fe2000f8e0205 */
[----:B------:R-:W-:-:S05]  /*18b00*/  @!P0 MOV R16, R4 ;  /* 0x0000000400108202 */ /* 0x000fca0000000f00 */
[----:B------:R-:W-:-:S04]  /*18b10*/  @!P0 IMAD.WIDE.U32 R18, R0, UR8, R16 ;  /* 0x0000000800128c25 */ /* 0x000fc8000f8e0010 */
[----:B------:R-:W-:Y:S01]  /*18b20*/  @!P0 IMAD R2, R0, UR9, R19 ;  /* 0x0000000900028c24 */ /* 0x000fe2000f8e0213 */
[----:B---3--:R-:W-:-:S04]  /*18b30*/  @!P0 LEA R6, P2, R18, R6, 0x1 ;  /* 0x0000000612068211 */ /* 0x008fc800078408ff */
[----:B------:R-:W-:-:S05]  /*18b40*/  @!P0 LEA.HI.X R7, R18, R7, R2, 0x1, P2 ;  /* 0x0000000712078211 */ /* 0x000fca00010f0c02 */
        /* <DEDUP_REMOVED lines=14> */
.L_x_5058:
[----:B------:R-:W-:Y:S05]  /*18c30*/  BSYNC.RECONVERGENT B0 ;  /* 0x0000000000007941 */ /* 0x000fea0003800200 */
.L_x_5057:
[----:B-1--4-:R1:W2:Y:S01]  /*18c40*/  LDS.128 R12, [R161+0x1000] ;  /* 0x00100000a10c7984 */ /* 0x0122a20000000c00 */
[----:B------:R-:W-:Y:S04]  /*18c50*/  BSSY.RECONVERGENT B0, `(.L_x_5059) ;  /* 0x000000e000007945 */ /* 0x000fe80003800200 */
[----:B------:R-:W-:Y:S05]  /*18c60*/  @P4 BRA `(.L_x_5060) ;  /* 0x0000000000304947 */ /* 0x000fea0003800000 */
[----:B------:R-:W3:Y:S01]  /*18c70*/  LDCU.64 UR4, c[0x0][0x3f0] ;  /* 0x00007e00ff0477ac */ /* 0x000ee20008000a00 */
[----:B------:R-:W-:Y:S01]  /*18c80*/  IADD3 R3, P0, PT, R0, 0x20, RZ ;  /* 0x0000002000037810 */ /* 0x000fe20007f1e0ff */
[----:B------:R-:W-:Y:S01]  /*18c90*/  IMAD.MOV.U32 R6, RZ, RZ, R4 ;  /* 0x000000ffff067224 */ /* 0x000fe200078e0004 */
        /* <DEDUP_REMOVED lines=9> */
.L_x_5060:
[----:B------:R-:W-:Y:S05]  /*18d30*/  BSYNC.RECONVERGENT B0 ;  /* 0x0000000000007941 */ /* 0x000fea0003800200 */
.L_x_5059:
[----:B------:R-:W-:Y:S05]  /*18d40*/  @P1 EXIT ;  /* 0x000000000000194d */ /* 0x000fea0003800000 */
        /* <DEDUP_REMOVED lines=10> */
[----:B------:R-:W-:Y:S01]  /*18df0*/  STG.E.128 desc[UR6][R2.64], R8 ;  /* 0x0000000802007986 */ /* 0x000fe2000c101d06 */
[----:B------:R-:W-:Y:S05]  /*18e00*/  EXIT ;  /* 0x000000000000794d */ /* 0x000fea0003800000 */
.L_x_5061:
        /* <DEDUP_REMOVED lines=15> */
.L_x_7175:


//--------------------- .text._ZN5flash24flash_fwd_splitkv_kernelI23Flash_fwd_kernel_traitsILi64ELi64ELi128ELi4ELb0ELb0EN7cutlass6half_tE19Flash_kernel_traitsILi64ELi64ELi128ELi4ES3_EELb1ELb0ELb0ELb0ELb0ELb0ELb1ELb0EEEvNS_16Flash_fwd_paramsE --------------------------
	.section	.text._ZN5flash24flash_fwd_splitkv_kernelI23Flash_fwd_kernel_traitsILi64ELi64ELi128ELi4ELb0ELb0EN7cutlass6half_tE19Flash_kernel_traitsILi64ELi64ELi128ELi4ES3_EELb1ELb0ELb0ELb0ELb0ELb0ELb1ELb0EEEvNS_16Flash_fwd_paramsE,"ax",@progbits
	.align	128
        .global         _ZN5flash24flash_fwd_splitkv_kernelI23Flash_fwd_kernel_traitsILi64ELi64ELi128ELi4ELb0ELb0EN7cutlass6half_tE19Flash_kernel_traitsILi64ELi64ELi128ELi4ES3_EELb1ELb0ELb0ELb0ELb0ELb0ELb1ELb0EEEvNS_16Flash_fwd_paramsE
        .type           _ZN5flash24flash_fwd_splitkv_kernelI23Flash_fwd_kernel_traitsILi64ELi64ELi128ELi4ELb0ELb0EN7cutlass6half_tE19Flash_kernel_traitsILi64ELi64ELi128ELi4ES3_EELb1ELb0ELb0ELb0ELb0ELb0ELb1ELb0EEEvNS_16Flash_fwd_paramsE,@function
        .size           _ZN5flash24flash_fwd_splitkv_kernelI23Flash_fwd_kernel_traitsILi64ELi64ELi128ELi4ELb0ELb0EN7cutlass6half_tE19Flash_kernel_traitsILi64ELi64ELi128ELi4ES3_EELb1ELb0ELb0ELb0ELb0ELb0ELb1ELb0EEEvNS_16Flash_fwd_paramsE,(.L_x_7176 - _ZN5flash24flash_fwd_splitkv_kernelI23Flash_fwd_kernel_traitsILi64ELi64ELi128ELi4ELb0ELb0EN7cutlass6half_tE19Flash_kernel_traitsILi64ELi64ELi128ELi4ES3_EELb1ELb0ELb0ELb0ELb0ELb0ELb1ELb0EEEvNS_16Flash_fwd_paramsE)
        .other          _ZN5flash24flash_fwd_splitkv_kernelI23Flash_fwd_kernel_traitsILi64ELi64ELi128ELi4ELb0ELb0EN7cutlass6half_tE19Flash_kernel_traitsILi64ELi64ELi128ELi4ES3_EELb1ELb0ELb0ELb0ELb0ELb0ELb1ELb0EEEvNS_16Flash_fwd_paramsE,@"STO_CUDA_ENTRY STV_DEFAULT"
_ZN5flash24flash_fwd_splitkv_kernelI23Flash_fwd_kernel_traitsILi64ELi64ELi128ELi4ELb0ELb0EN7cutlass6half_tE19Flash_kernel_traitsILi64ELi64ELi128ELi4ES3_EELb1ELb0ELb0ELb0ELb0ELb0ELb1ELb0EEEvNS_16Flash_fwd_paramsE:
.text._ZN5flash24flash_fwd_splitkv_kernelI23Flash_fwd_kernel_traitsILi64ELi64ELi128ELi4ELb0ELb0EN7cutlass6half_tE19Flash_kernel_traitsILi64ELi64ELi128ELi4ES3_EELb1ELb0ELb0ELb0ELb0ELb0ELb1ELb0EEEvNS_16Flash_fwd_paramsE:
[----:B------:R-:W-:Y:S08]  /*0000*/  LDC R1, c[0x0][0x37c] ;  /* 0x0000df00ff017b82 */ /* 0x000ff00000000800 */
[----:B------:R-:W1:Y:S01]  /*0010*/  LDC R9, c[0x0][0x3e0] ;  /* 0x0000f800ff097b82 */ /* 0x000e620000000800 */
[----:B------:R-:W2:Y:S01]  /*0020*/  S2R R16, SR_CTAID.Z ;  /* 0x0000000000107919 */ /* 0x000ea20000002700 */
[----:B------:R-:W3:Y:S01]  /*0030*/  LDCU.64 UR16, c[0x0][0x358] ;  /* 0x00006b00ff1077ac */ /* 0x000ee20008000a00 */
[----:B------:R-:W4:Y:S01]  /*0040*/  LDCU.64 UR4, c[0x0][0x470] ;  /* 0x00008e00ff0477ac */ /* 0x000f220008000a00 */
[----:B-1----:R-:W1:Y:S01]  /*0050*/  I2F.U32.RP R4, R9 ;  /* 0x0000000900047306 */ /* 0x002e620000209000 */
[----:B------:R-:W3:Y:S01]  /*0060*/  LDCU.U8 UR6, c[0x0][0x532] ;  /* 0x0000a640ff0677ac */ /* 0x000ee20008000000 */
[----:B------:R-:W-:-:S06]  /*0070*/  ISETP.NE.U32.AND P1, PT, R9, RZ, PT ;  /* 0x000000ff0900720c */ /* 0x000fcc0003f25070 */
[----:B-1----:R-:W1:Y:S02]  /*0080*/  MUFU.RCP R2, R4 ;  /* 0x0000000400027308 */ /* 0x002e640000001000 */
[----:B-1----:R-:W-:-:S06]  /*0090*/  VIADD R2, R2, 0xffffffe ;  /* 0x0ffffffe02027836 */ /* 0x002fcc0000000000 */
[----:B------:R-:W1:Y:S02]  /*00a0*/  F2I.FTZ.U32.TRUNC.NTZ R3, R2 ;  /* 0x0000000200037305 */ /* 0x000e64000021f000 */
[----:B-1----:R-:W-:Y:S02]  /*00b0*/  IMAD.MOV R0, RZ, RZ, -R3 ;  /* 0x000000ffff007224 */ /* 0x002fe400078e0a03 */
[----:B------:R-:W-:Y:S02]  /*00c0*/  IMAD.MOV.U32 R2, RZ, RZ, RZ ;  /* 0x000000ffff027224 */ /* 0x000fe400078e00ff */
[----:B------:R-:W-:-:S04]  /*00d0*/  IMAD R5, R0, R9, RZ ;  /* 0x0000000900057224 */ /* 0x000fc800078e02ff */
[----:B------:R-:W-:Y:S02]  /*00e0*/  IMAD.HI.U32 R5, R3, R5, R2 ;  /* 0x0000000503057227 */ /* 0x000fe400078e0002 */
[----:B------:R-:W1:Y:S04]  /*00f0*/  LDC.64 R2, c[0x0][0x460] ;  /* 0x00011800ff027b82 */ /* 0x000e680000000a00 */
[----:B--2---:R-:W-:-:S04]  /*0100*/  IMAD.HI.U32 R185, R5, R16, RZ ;  /* 0x0000001005b97227 */ /* 0x004fc800078e00ff */
[----:B------:R-:W-:Y:S01]  /*0110*/  IMAD.MOV R0, RZ, RZ, -R185 ;  /* 0x000000ffff007224 */ /* 0x000fe200078e0ab9 */
[----:B------:R-:W2:Y:S03]  /*0120*/  LDC.64 R4, c[0x0][0x460] ;  /* 0x00011800ff047b82 */ /* 0x000ea60000000a00 */
[----:B------:R-:W-:-:S05]  /*0130*/  IMAD R0, R9, R0, R16 ;  /* 0x0000000009007224 */ /* 0x000fca00078e0210 */
[----:B------:R-:W-:Y:S02]  /*0140*/  ISETP.GE.U32.AND P0, PT, R0, R9, PT ;  /* 0x000000090000720c */ /* 0x000fe40003f06070 */
[----:B-1----:R-:W-:-:S04]  /*0150*/  ISETP.NE.U32.AND P4, PT, R2, RZ, PT ;  /* 0x000000ff0200720c */ /* 0x002fc80003f85070 */
[----:B------:R-:W-:-:S07]  /*0160*/  ISETP.NE.AND.EX P4, PT, R3, RZ, PT, P4 ;  /* 0x000000ff0300720c */ /* 0x000fce0003f85340 */
[----:B------:R-:W-:Y:S02]  /*0170*/  @P0 IMAD.IADD R0, R0, 0x1, -R9 ;  /* 0x0000000100000824 */ /* 0x000fe400078e0a09 */
[----:B------:R-:W-:Y:S01]  /*0180*/  @P0 VIADD R185, R185, 0x1 ;  /* 0x00000001b9b90836 */ /* 0x000fe20000000000 */
[----:B------:R-:W-:Y:S02]  /*0190*/  ISETP.NE.U32.AND P0, PT, R2, RZ, PT ;  /* 0x000000ff0200720c */ /* 0x000fe40003f05070 */
[----:B------:R-:W-:Y:S01]  /*01a0*/  ISETP.GE.U32.AND P2, PT, R0, R9, PT ;  /* 0x000000090000720c */ /* 0x000fe20003f46070 */
[----:B------:R-:W-:Y:S01]  /*01b0*/  IMAD.MOV.U32 R0, RZ, RZ, -0x1 ;  /* 0xffffffffff007424 */ /* 0x000fe200078e00ff */
[----:B------:R-:W-:Y:S02]  /*01c0*/  ISETP.NE.AND.EX P0, PT, R3, RZ, PT, P0 ;  /* 0x000000ff0300720c */ /* 0x000fe40003f05300 */
[----:B------:R-:W1:Y:S01]  /*01d0*/  LDC.64 R2, c[0x0][0x468] ;  /* 0x00011a00ff027b82 */ /* 0x000e620000000a00 */
[----:B---3--:R-:W-:-:S08]  /*01e0*/  ISETP.NE.AND P5, PT, RZ, UR6, PT ;  /* 0x00000006ff007c0c */ /* 0x008fd0000bfa5270 */
[----:B------:R-:W-:Y:S01]  /*01f0*/  @P2 VIADD R185, R185, 0x1 ;  /* 0x00000001b9b92836 */ /* 0x000fe20000000000 */
[----:B------:R-:W-:-:S05]  /*0200*/  @!P1 LOP3.LUT R185, RZ, R9, RZ, 0x33, !PT ;  /* 0x00000009ffb99212 */ /* 0x000fca00078e33ff */
[----:B--2---:R-:W-:-:S04]  /*0210*/  IMAD.WIDE.U32 R4, R185, 0x4, R4 ;  /* 0x00000004b9047825 */ /* 0x004fc800078e0004 */
[----:B------:R-:W-:Y:S01]  /*0220*/  IMAD.SHL.U32 R13, R185, 0x4, RZ ;  /* 0x00000004b90d7824 */ /* 0x000fe200078e00ff */
[----:B------:R-:W5:Y:S01]  /*0230*/  @P0 LDG.E R0, desc[UR16][R4.64] ;  /* 0x0000001004000981 */ /* 0x000f62000c1e1900 */
[----:B-1----:R-:W-:-:S03]  /*0240*/  ISETP.EQ.U32.AND P6, PT, R2, RZ, PT ;  /* 0x000000ff0200720c */ /* 0x002fc60003fc2070 */
[----:B------:R1:W5:Y:S01]  /*0250*/  @P4 LDG.E R7, desc[UR16][R4.64+0x4] ;  /* 0x0000041004074981 */ /* 0x000362000c1e1900 */
[----:B------:R-:W-:Y:S02]  /*0260*/  IADD3 R10, P1, PT, R13, R2, RZ ;  /* 0x000000020d0a7210 */ /* 0x000fe40007f3e0ff */
[C---:B------:R-:W-:Y:S01]  /*0270*/  ISETP.EQ.OR.EX P6, PT, R3.reuse, RZ, !P5, P6 ;  /* 0x000000ff0300720c */ /* 0x040fe20006fc2760 */
[----:B------:R-:W2:Y:S01]  /*0280*/  S2R R15, SR_CTAID.X ;  /* 0x00000000000f7919 */ /* 0x000ea20000002500 */
[----:B------:R-:W-:Y:S02]  /*0290*/  ISETP.NE.U32.AND P2, PT, R2, RZ, PT ;  /* 0x000000ff0200720c */ /* 0x000fe40003f45070 */
[----:B----4-:R-:W-:Y:S02]  /*02a0*/  ISETP.NE.U32.AND P3, PT, RZ, UR4, PT ;  /* 0x00000004ff007c0c */ /* 0x010fe4000bf65070 */
[----:B------:R-:W-:Y:S02]  /*02b0*/  ISETP.NE.AND.EX P2, PT, R3, RZ, PT, P2 ;  /* 0x000000ff0300720c */ /* 0x000fe40003f45320 */
[----:B------:R-:W-:-:S11]  /*02c0*/  ISETP.NE.AND.EX P3, PT, RZ, UR5, PT, P3 ;  /* 0x00000005ff007c0c */ /* 0x000fd6000bf65330 */
[----:B------:R-:W3:Y:S02]  /*02d0*/  @!P2 LDC R17, c[0x0][0x438] ;  /* 0x00010e00ff11ab82 */ /* 0x000ee40000000800 */
[----:B------:R-:W-:Y:S01]  /*02e0*/  @P3 IADD3 R18, P0, PT, R13, UR4, RZ ;  /* 0x000000040d123c10 */ /* 0x000fe2000ff1e0ff */
[----:B-1----:R-:W-:Y:S01]  /*02f0*/  IMAD.MOV.U32 R5, RZ, RZ, -0x1 ;  /* 0xffffffffff057424 */ /* 0x002fe200078e00ff */
[----:B------:R-:W-:-:S04]  /*0300*/  SHF.R.U32.HI R4, RZ, 0x1e, R185 ;  /* 0x0000001eff047819 */ /* 0x000fc800000116b9 */
[C---:B------:R-:W-:Y:S01]  /*0310*/  @P3 IADD3.X R19, PT, PT, R4.reuse, UR5, RZ, P0, !PT ;  /* 0x0000000504133c10 */ /* 0x040fe200087fe4ff */
[----:B------:R-:W-:-:S05]  /*0320*/  IMAD.X R11, R4, 0x1, R3, P1 ;  /* 0x00000001040b7824 */ /* 0x000fca00008e0603 */
[----:B------:R1:W5:Y:S01]  /*0330*/  @!P6 LDG.E R5, desc[UR16][R10.64] ;  /* 0x000000100a05e981 */ /* 0x000362000c1e1900 */
[----:B--2---:R-:W-:Y:S05]  /*0340*/  @!P2 BRA `(.L_x_5062) ;  /* 0x00000000000ca947 */ /* 0x004fea0003800000 */
[----:B------:R-:W3:Y:S02]  /*0350*/  @P5 LDG.E R2, desc[UR16][R10.64+0x4] ;  /* 0x000004100a025981 */ /* 0x000ee4000c1e1900 */
[----:B---3-5:R-:W-:-:S06]  /*0360*/  @P5 IADD3 R17, PT, PT, R2, -R5, RZ ;  /* 0x8000000502115210 */ /* 0x028fcc0007ffe0ff */
[----:B------:R2:W5:Y:S02]  /*0370*/  @!P5 LDG.E R17, desc[UR16][R10.64] ;  /* 0x000000100a11d981 */ /* 0x000564000c1e1900 */
.L_x_5062:
[----:B------:R-:W4:Y:S01]  /*0380*/  LDCU.64 UR4, c[0x0][0x478] ;  /* 0x00008f00ff0477ac */ /* 0x000f220008000a00 */
[----:B------:R-:W-:-:S06]  /*0390*/  IMAD.MOV.U32 R2, RZ, RZ, RZ ;  /* 0x000000ffff027224 */ /* 0x000fcc00078e00ff */
[----:B------:R1:W5:Y:S01]  /*03a0*/  @P3 LDG.E R2, desc[UR16][R18.64] ;  /* 0x0000001012023981 */ /* 0x000362000c1e1900 */
[----:B----4-:R-:W-:-:S04]  /*03b0*/  ISETP.NE.U32.AND P0, PT, RZ, UR4, PT ;  /* 0x00000004ff007c0c */ /* 0x010fc8000bf05070 */
[----:B------:R-:W-:-:S13]  /*03c0*/  ISETP.NE.AND.EX P0, PT, RZ, UR5, PT, P0 ;  /* 0x00000005ff007c0c */ /* 0x000fda000bf05300 */
[----:B------:R-:W-:-:S04]  /*03d0*/  @P0 IADD3 R20, P1, PT, R13, UR4, RZ ;  /* 0x000000040d140c10 */ /* 0x000fc8000ff3e0ff */
[----:B------:R-:W-:-:S05]  /*03e0*/  @P0 IADD3.X R21, PT, PT, R4, UR5, RZ, P1, !PT ;  /* 0x0000000504150c10 */ /* 0x000fca0008ffe4ff */
[----:B------:R4:W5:Y:S01]  /*03f0*/  @P0 LDG.E R137, desc[UR16][R20.64] ;  /* 0x0000001014890981 */ /* 0x000962000c1e1900 */
[----:B-12---:R-:W1:Y:S01]  /*0400*/  @!P4 LDC R11, c[0x0][0x434] ;  /* 0x00010d00ff0bcb82 */ /* 0x006e620000000800 */
[----:B------:R-:W-:Y:S02]  /*0410*/  IMAD.SHL.U32 R184, R15, 0x40, RZ ;  /* 0x000000400fb87824 */ /* 0x000fe400078e00ff */
[----:B-----5:R-:W-:-:S05]  /*0420*/  @P4 IMAD.IADD R11, R7, 0x1, -R0 ;  /* 0x00000001070b4824 */ /* 0x020fca00078e0a00 */
[----:B-1----:R-:W-:-:S13]  /*0430*/  ISETP.GT.AND P1, PT, R11, R184, PT ;  /* 0x000000b80b00720c */ /* 0x002fda0003f24270 */
[----:B----4-:R-:W-:Y:S05]  /*0440*/  @!P1 EXIT ;  /* 0x000000000000994d */ /* 0x010fea0003800000 */
[----:B------:R-:W1:Y:S01]  /*0450*/  LDC R3, c[0x0][0x374] ;  /* 0x0000dd00ff037b82 */ /* 0x000e620000000800 */
[----:B------:R-:W2:Y:S01]  /*0460*/  LDCU UR14, c[0x0][0x508] ;  /* 0x0000a100ff0e77ac */ /* 0x000ea20008000800 */
[----:B------:R-:W-:-:S06]  /*0470*/  @P0 IMAD.IADD R137, R137, 0x1, -R2 ;  /* 0x0000000189890824 */ /* 0x000fcc00078e0a02 */
[----:B------:R-:W4:Y:S01]  /*0480*/  LDC R19, c[0x0][0x438] ;  /* 0x00010e00ff137b82 */ /* 0x000f220000000800 */
[----:B-1----:R-:W-:-:S04]  /*0490*/  IABS R10, R3 ;  /* 0x00000003000a7213 */ /* 0x002fc80000000000 */
[----:B------:R-:W1:Y:S01]  /*04a0*/  I2F.RP R8, R10 ;  /* 0x0000000a00087306 */ /* 0x000e620000209400 */
[----:B----4-:R-:W-:-:S05]  /*04b0*/  VIADD R19, R19, 0x7f ;  /* 0x0000007f13137836 */ /* 0x010fca0000000000 */
[----:B------:R-:W-:-:S04]  /*04c0*/  SHF.R.S32.HI R14, RZ, 0x1f, R19 ;  /* 0x0000001fff0e7819 */ /* 0x000fc80000011413 */
[----:B------:R-:W-:Y:S01]  /*04d0*/  LEA.HI R14, R14, R19, RZ, 0x7 ;  /* 0x000000130e0e7211 */ /* 0x000fe200078f38ff */
[----:B-1----:R-:W1:Y:S01]  /*04e0*/  MUFU.RCP R6, R8 ;  /* 0x0000000800067308 */ /* 0x002e620000001000 */
[-C--:B------:R-:W-:Y:S02]  /*04f0*/  IABS R19, R3.reuse ;  /* 0x0000000300137213 */ /* 0x080fe40000000000 */
[----:B------:R-:W-:-:S03]  /*0500*/  LEA.HI.SX32 R14, R14, R3, 0x19 ;  /* 0x000000030e0e7211 */ /* 0x000fc600078fcaff */
[----:B------:R-:W-:Y:S02]  /*0510*/  IMAD.MOV R19, RZ, RZ, -R19 ;  /* 0x000000ffff137224 */ /* 0x000fe400078e0a13 */
[----:B------:R-:W-:-:S05]  /*0520*/  VIADD R14, R14, 0xffffffff ;  /* 0xffffffff0e0e7836 */ /* 0x000fca0000000000 */
[----:B------:R-:W-:Y:S02]  /*0530*/  IABS R12, R14 ;  /* 0x0000000e000c7213 */ /* 0x000fe40000000000 */
[----:B------:R-:W-:Y:S01]  /*0540*/  LOP3.LUT R14, R14, R3, RZ, 0x3c, !PT ;  /* 0x000000030e0e7212 */ /* 0x000fe200078e3cff */
[----:B-1----:R-:W-:-:S03]  /*0550*/  VIADD R6, R6, 0xffffffe ;  /* 0x0ffffffe06067836 */ /* 0x002fc60000000000 */
[----:B------:R-:W-:Y:S01]  /*0560*/  ISETP.GE.AND P1, PT, R14, RZ, PT ;  /* 0x000000ff0e00720c */ /* 0x000fe20003f26270 */
[----:B------:R-:W1:Y:S02]  /*0570*/  F2I.FTZ.U32.TRUNC.NTZ R7, R6 ;  /* 0x0000000600077305 */ /* 0x000e64000021f000 */
[----:B-1----:R-:W-:Y:S02]  /*0580*/  IMAD.MOV R21, RZ, RZ, -R7 ;  /* 0x000000ffff157224 */ /* 0x002fe400078e0a07 */
[----:B------:R-:W-:Y:S02]  /*0590*/  IMAD.MOV.U32 R6, RZ, RZ, RZ ;  /* 0x000000ffff067224 */ /* 0x000fe400078e00ff */
[----:B------:R-:W-:-:S04]  /*05a0*/  IMAD R21, R21, R10, RZ ;  /* 0x0000000a15157224 */ /* 0x000fc800078e02ff */
[----:B------:R-:W-:Y:S02]  /*05b0*/  IMAD.HI.U32 R21, R7, R21, R6 ;  /* 0x0000001507157227 */ /* 0x000fe400078e0006 */
[----:B------:R-:W1:Y:S04]  /*05c0*/  @!P0 LDC.64 R6, c[0x0][0x488] ;  /* 0x00012200ff068b82 */ /* 0x000e680000000a00 */
[----:B------:R-:W-:-:S04]  /*05d0*/  IMAD.HI.U32 R8, R21, R12, RZ ;  /* 0x0000000c15087227 */ /* 0x000fc800078e00ff */
[----:B------:R-:W-:Y:S02]  /*05e0*/  IMAD R19, R8, R19, R12 ;  /* 0x0000001308137224 */ /* 0x000fe400078e020c */
[----:B------:R-:W4:Y:S03]  /*05f0*/  @!P0 LDC R12, c[0x0][0x43c] ;  /* 0x00010f00ff0c8b82 */ /* 0x000f260000000800 */
[----:B------:R-:W-:Y:S02]  /*0600*/  ISETP.GT.U32.AND P2, PT, R10, R19, PT ;  /* 0x000000130a00720c */ /* 0x000fe40003f44070 */
[----:B-1----:R-:W-:Y:S02]  /*0610*/  @!P0 ISETP.NE.U32.AND P3, PT, R6, RZ, PT ;  /* 0x000000ff0600820c */ /* 0x002fe40003f65070 */
[----:B------:R-:W1:Y:S09]  /*0620*/  S2R R6, SR_CTAID.Y ;  /* 0x0000000000067919 */ /* 0x000e720000002600 */
[----:B------:R-:W-:Y:S01]  /*0630*/  @!P2 IMAD.IADD R19, R19, 0x1, -R10 ;  /* 0x000000011313a824 */ /* 0x000fe200078e0a0a */
[----:B------:R-:W-:Y:S01]  /*0640*/  @!P0 ISETP.NE.AND.EX P3, PT, R7, RZ, PT, P3 ;  /* 0x000000ff0700820c */ /* 0x000fe20003f65330 */
[----:B------:R-:W-:Y:S01]  /*0650*/  @!P2 VIADD R8, R8, 0x1 ;  /* 0x000000010808a836 */ /* 0x000fe20000000000 */
[----:B------:R-:W-:-:S02]  /*0660*/  ISETP.NE.AND P2, PT, R3, RZ, PT ;  /* 0x000000ff0300720c */ /* 0x000fc40003f45270 */
[----:B------:R-:W-:Y:S01]  /*0670*/  ISETP.GE.U32.AND P4, PT, R19, R10, PT ;  /* 0x0000000a1300720c */ /* 0x000fe20003f86070 */
[----:B------:R-:W-:Y:S01]  /*0680*/  VIADD R10, R15, 0x1 ;  /* 0x000000010f0a7836 */ /* 0x000fe20000000000 */
[----:B----4-:R-:W-:-:S03]  /*0690*/  @!P0 SEL R12, R12, RZ, P3 ;  /* 0x000000ff0c0c8207 */ /* 0x010fc60001800000 */
[----:B------:R-:W-:Y:S01]  /*06a0*/  IMAD R10, R10, 0x40, -R11 ;  /* 0x000000400a0a7824 */ /* 0x000fe200078e0a0b */
[----:B---3--:R-:W-:-:S05]  /*06b0*/  @!P0 IADD3 R137, PT, PT, R12, R17, -R2 ;  /* 0x000000110c898210 */ /* 0x008fca0007ffe802 */
[----:B------:R-:W-:Y:S02]  /*06c0*/  VIADD R17, R137, 0x7f ;  /* 0x0000007f89117836 */ /* 0x000fe40000000000 */
[----:B------:R-:W-:-:S03]  /*06d0*/  @P4 VIADD R8, R8, 0x1 ;  /* 0x0000000108084836 */ /* 0x000fc60000000000 */
[----:B--2---:R-:W-:Y:S01]  /*06e0*/  IADD3 R7, PT, PT, R17, UR14, R10 ;  /* 0x0000000e11077c10 */ /* 0x004fe2000fffe00a */
[----:B------:R-:W-:Y:S01]  /*06f0*/  @!P1 IMAD.MOV R8, RZ, RZ, -R8 ;  /* 0x000000ffff089224 */ /* 0x000fe200078e0a08 */
[----:B------:R-:W-:Y:S02]  /*0700*/  SHF.R.S32.HI R10, RZ, 0x1f, R17 ;  /* 0x0000001fff0a7819 */ /* 0x000fe40000011411 */
[----:B------:R-:W-:Y:S02]  /*0710*/  @!P2 LOP3.LUT R8, RZ, R3, RZ, 0x33, !PT ;  /* 0x00000003ff08a212 */ /* 0x000fe400078e33ff */
[----:B------:R-:W-:Y:S02]  /*0720*/  LEA.HI R10, R10, R17, RZ, 0x7 ;  /* 0x000000110a0a7211 */ /* 0x000fe400078f38ff */
[----:B------:R-:W-:Y:S01]  /*0730*/  SHF.R.S32.HI R12, RZ, 0x1f, R7 ;  /* 0x0000001fff0c7819 */ /* 0x000fe20000011407 */
[----:B-1----:R-:W-:Y:S01]  /*0740*/  IMAD R176, R8, R6, RZ ;  /* 0x0000000608b07224 */ /* 0x002fe200078e02ff */
[----:B------:R-:W-:-:S02]  /*0750*/  SHF.R.S32.HI R3, RZ, 0x7, R10 ;  /* 0x00000007ff037819 */ /* 0x000fc4000001140a */
[----:B------:R-:W-:Y:S01]  /*0760*/  LEA.HI R12, R12, R7, RZ, 0x7 ;  /* 0x000000070c0c7211 */ /* 0x000fe200078f38ff */
[----:B------:R-:W-:Y:S01]  /*0770*/  IMAD.MOV R7, RZ, RZ, -R185 ;  /* 0x000000ffff077224 */ /* 0x000fe200078e0ab9 */
[----:B------:R-:W-:Y:S02]  /*0780*/  VIADDMNMX R3, R176, R8, R3, PT ;  /* 0x00000008b0037246 */ /* 0x000fe40003800103 */
[----:B------:R-:W-:Y:S01]  /*0790*/  SHF.R.S32.HI R12, RZ, 0x7, R12 ;  /* 0x00000007ff0c7819 */ /* 0x000fe2000001140c */
[----:B------:R-:W-:-:S03]  /*07a0*/  IMAD R16, R9, R7, R16 ;  /* 0x0000000709107224 */ /* 0x000fc600078e0210 */
[----:B------:R-:W-:Y:S02]  /*07b0*/  VIMNMX R103, PT, PT, R3, R12, PT ;  /* 0x0000000c03677248 */ /* 0x000fe40003fe0100 */
[----:B------:R-:W1:Y:S02]  /*07c0*/  S2R R3, SR_TID.X ;  /* 0x0000000000037919 */ /* 0x000e640000002100 */
[----:B------:R-:W-:-:S13]  /*07d0*/  ISETP.GE.AND P0, PT, R176, R103, PT ;  /* 0x00000067b000720c */ /* 0x000fda0003f06270 */
[----:B------:R-:W-:Y:S05]  /*07e0*/  @!P0 BRA `(.L_x_5063) ;  /* 0x0000000400248947 */ /* 0x000fea0003800000 */
[----:B------:R-:W2:Y:S01]  /*07f0*/  LDC.64 R4, c[0x0][0x430] ;  /* 0x00010c00ff047b82 */ /* 0x000ea20000000a00 */
[----:B------:R-:W3:Y:S01]  /*0800*/  LDCU UR7, c[0x0][0x44c] ;  /* 0x00008980ff0777ac */ /* 0x000ee20008000800 */
[----:B-1----:R-:W-:Y:S01]  /*0810*/  IMAD.SHL.U32 R0, R3, 0x4, RZ ;  /* 0x0000000403007824 */ /* 0x002fe200078e00ff */
[----:B------:R-:W-:Y:S01]  /*0820*/  SHF.R.U32.HI R14, RZ, 0x4, R3 ;  /* 0x00000004ff0e7819 */ /* 0x000fe20000011603 */
[----:B------:R-:W-:Y:S01]  /*0830*/  IMAD.IADD R11, R11, 0x1, -R184 ;  /* 0x000000010b0b7824 */ /* 0x000fe200078e0ab8 */
[----:B------:R-:W1:Y:S02]  /*0840*/  LDCU UR6, c[0x0][0x440] ;  /* 0x00008800ff0677ac */ /* 0x000e640008000800 */
[----:B------:R-:W-:Y:S01]  /*0850*/  LOP3.LUT R7, R0, 0xffc, RZ, 0xc0, !PT ;  /* 0x00000ffc00077812 */ /* 0x000fe200078ec0ff */
[----:B------:R-:W-:Y:S01]  /*0860*/  VIADD R12, R14, 0x10 ;  /* 0x000000100e0c7836 */ /* 0x000fe20000000000 */
[----:B------:R-:W4:Y:S01]  /*0870*/  LDCU.64 UR4, c[0x0][0x3f8] ;  /* 0x00007f00ff0477ac */ /* 0x000f220008000a00 */
[----:B------:R-:W-:Y:S01]  /*0880*/  LOP3.LUT R0, R0, 0x3c, RZ, 0xc0, !PT ;  /* 0x0000003c00007812 */ /* 0x000fe200078ec0ff */
[----:B------:R-:W-:-:S02]  /*0890*/  VIADD R10, R14, 0x18 ;  /* 0x000000180e0a7836 */ /* 0x000fc40000000000 */
[----:B------:R-:W-:Y:S01]  /*08a0*/  VIADD R8, R14, 0x20 ;  /* 0x000000200e087836 */ /* 0x000fe20000000000 */
[C---:B------:R-:W-:Y:S02]  /*08b0*/  ISETP.NE.AND P6, PT, R0.reuse, RZ, PT ;  /* 0x000000ff0000720c */ /* 0x040fe40003fc5270 */
[----:B-1----:R-:W-:Y:S01]  /*08c0*/  ISETP.GE.AND P1, PT, R0, UR6, PT ;  /* 0x0000000600007c0c */ /* 0x002fe2000bf26270 */
[----:B--2---:R-:W-:Y:S02]  /*08d0*/  IMAD R4, R6, R4, R185 ;  /* 0x0000000406047224 */ /* 0x004fe400078e02b9 */
[----:B------:R-:W-:Y:S01]  /*08e0*/  VIADD R0, R14, 0x8 ;  /* 0x000000080e007836 */ /* 0x000fe20000000000 */
[----:B------:R-:W-:Y:S01]  /*08f0*/  ISETP.GE.OR P5, PT, R12, R11, P1 ;  /* 0x0000000b0c00720c */ /* 0x000fe20000fa6670 */
[----:B------:R-:W-:Y:S01]  /*0900*/  IMAD R4, R4, R9, R16 ;  /* 0x0000000904047224 */ /* 0x000fe200078e0210 */
[CC--:B------:R-:W-:Y:S01]  /*0910*/  ISETP.GE.OR P3, PT, R14.reuse, R11.reuse, P1 ;  /* 0x0000000b0e00720c */ /* 0x0c0fe20000f66670 */
[----:B------:R-:W-:Y:S01]  /*0920*/  VIADD R6, R14, 0x28 ;  /* 0x000000280e067836 */ /* 0x000fe20000000000 */
[----:B------:R-:W-:Y:S01]  /*0930*/  ISETP.GE.OR P2, PT, R0, R11, P1 ;  /* 0x0000000b0000720c */ /* 0x000fe20000f46670 */
[----:B------:R-:W-:Y:S01]  /*0940*/  IMAD R5, R4, R5, R184 ;  /* 0x0000000504057224 */ /* 0x000fe200078e02b8 */
[----:B------:R-:W-:-:S03]  /*0950*/  ISETP.GE.OR P4, PT, R8, R11, P1 ;  /* 0x0000000b0800720c */ /* 0x000fc60000f86670 */
[----:B---3--:R-:W-:-:S05]  /*0960*/  IMAD R4, R5, UR7, RZ ;  /* 0x0000000705047c24 */ /* 0x008fca000f8e02ff */
[----:B------:R-:W-:-:S04]  /*0970*/  IADD3 R2, P0, PT, R4, R7, RZ ;  /* 0x0000000704027210 */ /* 0x000fc80007f1e0ff */
[----:B------:R-:W-:Y:S01]  /*0980*/  LEA.HI.X.SX32 R3, R4, RZ, 0x1, P0 ;  /* 0x000000ff04037211 */ /* 0x000fe200000f0eff */
[----:B------:R-:W-:Y:S01]  /*0990*/  VIADD R4, R14, 0x30 ;  /* 0x000000300e047836 */ /* 0x000fe20000000000 */
[----:B----4-:R-:W-:-:S04]  /*09a0*/  LEA R16, P0, R2, UR4, 0x2 ;  /* 0x0000000402107c11 */ /* 0x010fc8000f8010ff */
[----:B------:R-:W-:Y:S01]  /*09b0*/  LEA.HI.X R17, R2, UR5, R3, 0x2, P0 ;  /* 0x0000000502117c11 */ /* 0x000fe200080f1403 */
[----:B------:R-:W1:Y:S01]  /*09c0*/  LDCU.64 UR4, c[0x0][0x428] ;  /* 0x00008500ff0477ac */ /* 0x000e620008000a00 */
[-C--:B------:R-:W-:Y:S01]  /*09d0*/  ISETP.GE.OR P0, PT, R10, R11.reuse, P1 ;  /* 0x0000000b0a00720c */ /* 0x080fe20000f06670 */
[----:B------:R-:W-:Y:S02]  /*09e0*/  VIADD R2, R14, 0x38 ;  /* 0x000000380e027836 */ /* 0x000fe40000000000 */
[----:B------:R-:W-:Y:S01]  /*09f0*/  @!P5 STG.E.128 desc[UR16][R16.64+0x1000], RZ ;  /* 0x001000ff1000d986 */ /* 0x000fe2000c101d10 */
[----:B------:R-:W-:-:S03]  /*0a00*/  ISETP.GE.OR P5, PT, R0, R11, P6 ;  /* 0x0000000b0000720c */ /* 0x000fc600037a6670 */
[----:B------:R-:W-:Y:S01]  /*0a10*/  @!P3 STG.E.128 desc[UR16][R16.64], RZ ;  /* 0x000000ff1000b986 */ /* 0x000fe2000c101d10 */
[----:B------:R-:W-:-:S03]  /*0a20*/  ISETP.GE.OR P3, PT, R6, R11, P1 ;  /* 0x0000000b0600720c */ /* 0x000fc60000f66670 */
[----:B------:R-:W-:Y:S01]  /*0a30*/  @!P2 STG.E.128 desc[UR16][R16.64+0x800], RZ ;  /* 0x000800ff1000a986 */ /* 0x000fe2000c101d10 */
[-C--:B------:R-:W-:Y:S02]  /*0a40*/  ISETP.GE.OR P2, PT, R4, R11.reuse, P1 ;  /* 0x0000000b0400720c */ /* 0x080fe40000f46670 */
[-C--:B------:R-:W-:Y:S01]  /*0a50*/  ISETP.GE.OR P1, PT, R2, R11.reuse, P1 ;  /* 0x0000000b0200720c */ /* 0x080fe20000f26670 */
[----:B------:R-:W-:Y:S01]  /*0a60*/  @!P0 STG.E.128 desc[UR16][R16.64+0x1800], RZ ;  /* 0x001800ff10008986 */ /* 0x000fe2000c101d10 */
[C---:B------:R-:W-:Y:S01]  /*0a70*/  IADD3 R0, P0, PT, R5.reuse, R14, RZ ;  /* 0x0000000e05007210 */ /* 0x040fe20007f1e0ff */
[----:B------:R-:W-:Y:S02]  /*0a80*/  @!P5 IMAD.MOV.U32 R3, RZ, RZ, -0x800000 ;  /* 0xff800000ff03d424 */ /* 0x000fe400078e00ff */
[----:B------:R-:W-:Y:S01]  /*0a90*/  @!P4 STG.E.128 desc[UR16][R16.64+0x2000], RZ ;  /* 0x002000ff1000c986 */ /* 0x000fe2000c101d10 */
[----:B------:R-:W-:Y:S02]  /*0aa0*/  ISETP.GE.OR P4, PT, R12, R11, P6 ;  /* 0x0000000b0c00720c */ /* 0x000fe40003786670 */
[----:B------:R-:W-:Y:S01]  /*0ab0*/  LEA.HI.X.SX32 R5, R5, RZ, 0x1, P0 ;  /* 0x000000ff05057211 */ /* 0x000fe200000f0eff */
[----:B------:R-:W-:Y:S01]  /*0ac0*/  @!P3 STG.E.128 desc[UR16][R16.64+0x2800], RZ ;  /* 0x002800ff1000b986 */ /* 0x000fe2000c101d10 */
[----:B-1----:R-:W-:-:S02]  /*0ad0*/  LEA R12, P0, R0, UR4, 0x2 ;  /* 0x00000004000c7c11 */ /* 0x002fc4000f8010ff */
[-C--:B------:R-:W-:Y:S01]  /*0ae0*/  ISETP.GE.OR P3, PT, R10, R11.reuse, P6 ;  /* 0x0000000b0a00720c */ /* 0x080fe20003766670 */
[----:B------:R-:W-:Y:S01]  /*0af0*/  @!P2 STG.E.128 desc[UR16][R16.64+0x3000], RZ ;  /* 0x003000ff1000a986 */ /* 0x000fe2000c101d10 */
[----:B------:R-:W-:Y:S02]  /*0b00*/  LEA.HI.X R13, R0, UR5, R5, 0x2, P0 ;  /* 0x00000005000d7c11 */ /* 0x000fe400080f1405 */
[-C--:B------:R-:W-:Y:S01]  /*0b10*/  ISETP.GE.OR P2, PT, R8, R11.reuse, P6 ;  /* 0x0000000b0800720c */ /* 0x080fe20003746670 */
[----:B------:R1:W-:Y:S01]  /*0b20*/  @!P1 STG.E.128 desc[UR16][R16.64+0x3800], RZ ;  /* 0x003800ff10009986 */ /* 0x0003e2000c101d10 */
[-C--:B------:R-:W-:Y:S01]  /*0b30*/  ISETP.GE.OR P1, PT, R6, R11.reuse, P6 ;  /* 0x0000000b0600720c */ /* 0x080fe20003726670 */
[----:B------:R-:W-:Y:S01]  /*0b40*/  @!P4 IMAD.MOV.U32 R19, RZ, RZ, -0x800000 ;  /* 0xff800000ff13c424 */ /* 0x000fe200078e00ff */
[-C--:B------:R-:W-:Y:S01]  /*0b50*/  ISETP.GE.OR P0, PT, R4, R11.reuse, P6 ;  /* 0x0000000b0400720c */ /* 0x080fe20003706670 */
[----:B------:R2:W-:Y:S01]  /*0b60*/  @!P5 STG.E desc[UR16][R12.64+0x20], R3 ;  /* 0x000020030c00d986 */ /* 0x0005e2000c101910 */
[----:B------:R-:W-:-:S02]  /*0b70*/  ISETP.GE.OR P5, PT, R14, R11, P6 ;  /* 0x0000000b0e00720c */ /* 0x000fc400037a6670 */
[----:B------:R-:W-:Y:S01]  /*0b80*/  ISETP.GE.OR P6, PT, R2, R11, P6 ;  /* 0x0000000b0200720c */ /* 0x000fe200037c6670 */
[----:B------:R-:W-:Y:S01]  /*0b90*/  @!P3 IMAD.MOV.U32 R15, RZ, RZ, -0x800000 ;  /* 0xff800000ff0fb424 */ /* 0x000fe200078e00ff */
[----:B------:R2:W-:Y:S03]  /*0ba0*/  @!P4 STG.E desc[UR16][R12.64+0x40], R19 ;  /* 0x000040130c00c986 */ /* 0x0005e6000c101910 */
[----:B------:R-:W-:Y:S01]  /*0bb0*/  @!P2 IMAD.MOV.U32 R9, RZ, RZ, -0x800000 ;  /* 0xff800000ff09a424 */ /* 0x000fe200078e00ff */
[----:B------:R2:W-:Y:S01]  /*0bc0*/  @!P3 STG.E desc[UR16][R12.64+0x60], R15 ;  /* 0x0000600f0c00b986 */ /* 0x0005e2000c101910 */
        /* <DEDUP_REMOVED lines=11> */
.L_x_5063:
        /* <DEDUP_REMOVED lines=9> */
.L_x_5064:
[----:B------:R-:W-:-:S04]  /*0d10*/  UISETP.NE.U32.AND UP1, UPT, UR8, URZ, UPT ;  /* 0x000000ff0800728c */ /* 0x000fc8000bf25070 */
[----:B------:R-:W-:-:S09]  /*0d20*/  UISETP.NE.AND.EX UP1, UPT, UR9, URZ, UPT, UP1 ;  /* 0x000000ff0900728c */ /* 0x000fd2000bf25310 */
[----:B------:R-:W-:Y:S05]  /*0d30*/  BRA.U !UP1, `(.L_x_5065) ;  /* 0x00000005097c7547 */ /* 0x000fea000b800000 */
[----:B------:R-:W3:Y:S01]  /*0d40*/  LDC R13, c[0x0][0x4f0] ;  /* 0x00013c00ff0d7b82 */ /* 0x000ee20000000800 */
[----:B------:R-:W-:Y:S01]  /*0d50*/  LEA R2, R103, 0xffffff80, 0x7 ;  /* 0xffffff8067027811 */ /* 0x000fe200078e38ff */
[----:B------:R-:W4:Y:S03]  /*0d60*/  LDCU.64 UR4, c[0x0][0x4e8] ;  /* 0x00009d00ff0477ac */ /* 0x000f260008000a00 */
[----:B------:R-:W-:Y:S01]  /*0d70*/  IABS R4, R2 ;  /* 0x0000000200047213 */ /* 0x000fe20000000000 */
[----:B------:R-:W1:Y:S01]  /*0d80*/  LDCU.64 UR6, c[0x0][0x3a0] ;  /* 0x00007400ff0677ac */ /* 0x000e620008000a00 */
[----:B------:R-:W1:Y:S01]  /*0d90*/  LDCU.64 UR12, c[0x0][0x3b8] ;  /* 0x00007700ff0c77ac */ /* 0x000e620008000a00 */
[----:B------:R-:W1:Y:S01]  /*0da0*/  LDCU.64 UR10, c[0x0][0x3c0] ;  /* 0x00007800ff0a77ac */ /* 0x000e620008000a00 */
[----:B---3--:R-:W-:-:S04]  /*0db0*/  IABS R6, R13 ;  /* 0x0000000d00067213 */ /* 0x008fc80000000000 */
[----:B------:R-:W3:Y:S08]  /*0dc0*/  I2F.RP R7, R6 ;  /* 0x0000000600077306 */ /* 0x000ef00000209400 */
[----:B---3-5:R-:W3:Y:S02]  /*0dd0*/  MUFU.RCP R8, R7 ;  /* 0x0000000700087308 */ /* 0x028ee40000001000 */
[----:B---3--:R-:W-:-:S06]  /*0de0*/  IADD3 R8, PT, PT, R8, 0xffffffe, RZ ;  /* 0x0ffffffe08087810 */ /* 0x008fcc0007ffe0ff */
[----:B--2---:R-:W2:Y:S02]  /*0df0*/  F2I.FTZ.U32.TRUNC.NTZ R9, R8 ;  /* 0x0000000800097305 */ /* 0x004ea4000021f000 */
[----:B--2---:R-:W-:Y:S01]  /*0e00*/  IADD3 R5, PT, PT, RZ, -R9, RZ ;  /* 0x80000009ff057210 */ /* 0x004fe20007ffe0ff */
[----:B------:R-:W-:-:S04]  /*0e10*/  IMAD.MOV.U32 R8, RZ, RZ, RZ ;  /* 0x000000ffff087224 */ /* 0x000fc800078e00ff */
        /* <DEDUP_REMOVED lines=11> */
[----:B------:R-:W-:Y:S01]  /*0ed0*/  ISETP.GE.U32.AND P0, PT, R5, R6, PT ;  /* 0x000000060500720c */ /* 0x000fe20003f06070 */
[----:B----4-:R-:W-:-:S04]  /*0ee0*/  IMAD.WIDE.U32 R4, R185, UR4, RZ ;  /* 0x00000004b9047c25 */ /* 0x010fc8000f8e00ff */
[----:B------:R-:W-:Y:S01]  /*0ef0*/  IMAD R187, R185, UR5, R5 ;  /* 0x00000005b9bb7c24 */ /* 0x000fe2000f8e0205 */
[----:B------:R-:W2:Y:S01]  /*0f00*/  LDCU.64 UR4, c[0x0][0x3a8] ;  /* 0x00007500ff0477ac */ /* 0x000ea20008000a00 */
[----:B------:R-:W3:Y:S06]  /*0f10*/  LDC R5, c[0x0][0x3e8] ;  /* 0x0000fa00ff057b82 */ /* 0x000eec0000000800 */
[----:B------:R-:W-:Y:S01]  /*0f20*/  @P0 VIADD R9, R9, 0x1 ;  /* 0x0000000109090836 */ /* 0x000fe20000000000 */
[----:B------:R-:W-:-:S04]  /*0f30*/  LEA R186, P0, R4, UR8, 0x2 ;  /* 0x0000000804ba7c11 */ /* 0x000fc8000f8010ff */
[----:B------:R-:W-:Y:S02]  /*0f40*/  @!P1 IADD3 R9, PT, PT, -R9, RZ, RZ ;  /* 0x000000ff09099210 */ /* 0x000fe40007ffe1ff */
[----:B------:R-:W-:Y:S02]  /*0f50*/  LEA.HI.X R187, R4, UR9, R187, 0x2, P0 ;  /* 0x0000000904bb7c11 */ /* 0x000fe400080f14bb */
[----:B------:R-:W-:-:S05]  /*0f60*/  @!P2 LOP3.LUT R9, RZ, R13, RZ, 0x33, !PT ;  /* 0x0000000dff09a212 */ /* 0x000fca00078e33ff */
[----:B------:R-:W-:-:S05]  /*0f70*/  IMAD.WIDE R20, R9, 0x4, R186 ;  /* 0x0000000409147825 */ /* 0x000fca00078e02ba */
[----:B------:R-:W4:Y:S01]  /*0f80*/  LDG.E R12, desc[UR16][R20.64] ;  /* 0x00000010140c7981 */ /* 0x000f22000c1e1900 */
[----:B---3--:R-:W-:Y:S01]  /*0f90*/  IABS R4, R5 ;  /* 0x0000000500047213 */ /* 0x008fe20000000000 */
[----:B------:R-:W-:Y:S02]  /*0fa0*/  IMAD.MOV R9, RZ, RZ, -R9 ;  /* 0x000000ffff097224 */ /* 0x000fe400078e0a09 */
[----:B-1----:R-:W-:Y:S01]  /*0fb0*/  IMAD.U32 R100, RZ, RZ, UR12 ;  /* 0x0000000cff647e24 */ /* 0x002fe2000f8e00ff */
[----:B------:R-:W1:Y:S01]  /*0fc0*/  I2F.RP R10, R4 ;  /* 0x00000004000a7306 */ /* 0x000e620000209400 */
[----:B------:R-:W-:Y:S02]  /*0fd0*/  IMAD R2, R13, R9, R2 ;  /* 0x000000090d027224 */ /* 0x000fe400078e0202 */
[----:B------:R-:W-:-:S05]  /*0fe0*/  IMAD.U32 R101, RZ, RZ, UR13 ;  /* 0x0000000dff657e24 */ /* 0x000fca000f8e00ff */
[----:B-1----:R-:W1:Y:S02]  /*0ff0*/  MUFU.RCP R18, R10 ;  /* 0x0000000a00127308 */ /* 0x002e640000001000 */
[----:B-1----:R-:W-:-:S06]  /*1000*/  IADD3 R18, PT, PT, R18, 0xffffffe, RZ ;  /* 0x0ffffffe12127810 */ /* 0x002fcc0007ffe0ff */
[----:B------:R-:W1:Y:S02]  /*1010*/  F2I.FTZ.U32.TRUNC.NTZ R19, R18 ;  /* 0x0000001200137305 */ /* 0x000e64000021f000 */
[----:B-1----:R-:W-:Y:S01]  /*1020*/  IMAD.MOV R6, RZ, RZ, -R19 ;  /* 0x000000ffff067224 */ /* 0x002fe200078e0a13 */
[----:B------:R-:W-:-:S03]  /*1030*/  MOV R18, RZ ;  /* 0x000000ff00127202 */ /* 0x000fc60000000f00 */
[----:B------:R-:W-:Y:S01]  /*1040*/  IMAD R7, R6, R4, RZ ;  /* 0x0000000406077224 */ /* 0x000fe200078e02ff */
[----:B------:R-:W-:-:S03]  /*1050*/  IABS R6, R16 ;  /* 0x0000001000067213 */ /* 0x000fc60000000000 */
[----:B------:R-:W-:-:S06]  /*1060*/  IMAD.HI.U32 R7, R19, R7, R18 ;  /* 0x0000000713077227 */ /* 0x000fcc00078e0012 */
        /* <DEDUP_REMOVED lines=18> */
[----:B----4-:R-:W-:Y:S01]  /*1190*/  SHF.R.S32.HI R7, RZ, 0x1f, R12 ;  /* 0x0000001fff077819 */ /* 0x010fe2000001140c */
        /* <DEDUP_REMOVED lines=25> */
.L_x_5065:
[----:B------:R-:W-:-:S13]  /*1330*/  ISETP.NE.AND P0, PT, R5, -0x1, PT ;  /* 0xffffffff0500780c */ /* 0x000fda0003f05270 */
[----:B------:R-:W-:Y:S05]  /*1340*/  @P0 BRA `(.L_x_5067) ;  /* 0x0000000000340947 */ /* 0x000fea0003800000 */
[----:B------:R-:W3:Y:S01]  /*1350*/  LDC.64 R100, c[0x0][0x3b8] ;  /* 0x0000ee00ff647b82 */ /* 0x000ee20000000a00 */
[----:B------:R-:W4:Y:S01]  /*1360*/  LDCU.64 UR4, c[0x0][0x3a0] ;  /* 0x00007400ff0477ac */ /* 0x000f220008000a00 */
[----:B------:R-:W-:-:S05]  /*1370*/  SHF.R.S32.HI R7, RZ, 0x1f, R2 ;  /* 0x0000001fff077819 */ /* 0x000fca0000011402 */
[-C--:B---3--:R-:W-:Y:S01]  /*1380*/  IMAD R4, R7, R100.reuse, RZ ;  /* 0x0000006407047224 */ /* 0x088fe200078e02ff */
[----:B-----5:R-:W-:Y:S01]  /*1390*/  SHF.R.S32.HI R7, RZ, 0x1f, R8 ;  /* 0x0000001fff077819 */ /* 0x020fe20000011408 */
[----:B------:R-:W-:-:S04]  /*13a0*/  IMAD.WIDE.U32 R12, R2, R100, RZ ;  /* 0x00000064020c7225 */ /* 0x000fc800078e00ff */
[----:B------:R-:W-:Y:S02]  /*13b0*/  IMAD R4, R2, R101, R4 ;  /* 0x0000006502047224 */ /* 0x000fe400078e0204 */
[----:B----4-:R-:W-:-:S03]  /*13c0*/  IMAD R7, R7, UR4, RZ ;  /* 0x0000000407077c24 */ /* 0x010fc6000f8e02ff */
[----:B------:R-:W-:Y:S01]  /*13d0*/  IADD3 R13, PT, PT, R13, R4, RZ ;  /* 0x000000040d0d7210 */ /* 0x000fe20007ffe0ff */
[C---:B------:R-:W-:Y:S02]  /*13e0*/  IMAD R7, R8.reuse, UR5, R7 ;  /* 0x0000000508077c24 */ /* 0x040fe4000f8e0207 */
[----:B------:R-:W-:-:S05]  /*13f0*/  IMAD.WIDE.U32 R18, R8, UR4, R12 ;  /* 0x0000000408127c25 */ /* 0x000fca000f8e000c */
[----:B------:R-:W-:Y:S01]  /*1400*/  IADD3 R19, PT, PT, R19, R7, RZ ;  /* 0x0000000713137210 */ /* 0x000fe20007ffe0ff */
[----:B------:R-:W-:Y:S05]  /*1410*/  BRA `(.L_x_5068) ;  /* 0x0000000000187947 */ /* 0x000fea0003800000 */
.L_x_5067:
[----:B------:R-:W3:Y:S01]  /*1420*/  LDC.64 R100, c[0x0][0x3b8] ;  /* 0x0000ee00ff647b82 */ /* 0x000ee20000000a00 */
[----:B------:R-:W-:-:S05]  /*1430*/  IADD3 R6, PT, PT, R2, R5, RZ ;  /* 0x0000000502067210 */ /* 0x000fca0007ffe0ff */
[C---:B---3--:R-:W-:Y:S02]  /*1440*/  IMAD R19, R6.reuse, R101, RZ ;  /* 0x0000006506137224 */ /* 0x048fe400078e02ff */
[----:B------:R-:W-:-:S05]  /*1450*/  IMAD.WIDE.U32 R6, R6, R100, RZ ;  /* 0x0000006406067225 */ /* 0x000fca00078e00ff */
[----:B------:R-:W-:Y:S02]  /*1460*/  IADD3 R19, PT, PT, R7, R19, RZ ;  /* 0x0000001307137210 */ /* 0x000fe40007ffe0ff */
[----:B------:R-:W-:Y:S02]  /*1470*/  MOV R18, R6 ;  /* 0x0000000600127202 */ /* 0x000fe40000000f00 */
.L_x_5068:
[----:B------:R-:W-:Y:S05]  /*1480*/  @P0 BRA `(.L_x_5069) ;  /* 0x0000000000340947 */ /* 0x000fea0003800000 */
[----:B------:R-:W3:Y:S01]  /*1490*/  LDC.64 R6, c[0x0][0x3c0] ;  /* 0x0000f000ff067b82 */ /* 0x000ee20000000a00 */
[----:B------:R-:W2:Y:S01]  /*14a0*/  LDCU.64 UR4, c[0x0][0x3a8] ;  /* 0x00007500ff0477ac */ /* 0x000ea20008000a00 */
[----:B------:R-:W-:Y:S02]  /*14b0*/  SHF.R.S32.HI R5, RZ, 0x1f, R2 ;  /* 0x0000001fff057819 */ /* 0x000fe40000011402 */
[----:B-----5:R-:W-:-:S05]  /*14c0*/  SHF.R.S32.HI R4, RZ, 0x1f, R8 ;  /* 0x0000001fff047819 */ /* 0x020fca0000011408 */
[----:B--2---:R-:W-:-:S04]  /*14d0*/  IMAD R9, R4, UR4, RZ ;  /* 0x0000000404097c24 */ /* 0x004fc8000f8e02ff */
[----:B------:R-:W-:Y:S02]  /*14e0*/  IMAD R9, R8, UR5, R9 ;  /* 0x0000000508097c24 */ /* 0x000fe4000f8e0209 */
[-C--:B---3--:R-:W-:Y:S02]  /*14f0*/  IMAD R5, R5, R6.reuse, RZ ;  /* 0x0000000605057224 */ /* 0x088fe400078e02ff */
[----:B------:R-:W-:-:S04]  /*1500*/  IMAD.WIDE.U32 R12, R2, R6, RZ ;  /* 0x00000006020c7225 */ /* 0x000fc800078e00ff */
[----:B------:R-:W-:-:S05]  /*1510*/  IMAD R5, R2, R7, R5 ;  /* 0x0000000702057224 */ /* 0x000fca00078e0205 */
[----:B------:R-:W-:-:S03]  /*1520*/  IADD3 R13, PT, PT, R13, R5, RZ ;  /* 0x000000050d0d7210 */ /* 0x000fc60007ffe0ff */
[----:B------:R-:W-:-:S05]  /*1530*/  IMAD.WIDE.U32 R20, R8, UR4, R12 ;  /* 0x0000000408147c25 */ /* 0x000fca000f8e000c */
[----:B------:R-:W-:Y:S01]  /*1540*/  IADD3 R21, PT, PT, R21, R9, RZ ;  /* 0x0000000915157210 */ /* 0x000fe20007ffe0ff */
[----:B------:R-:W-:Y:S06]  /*1550*/  BRA `(.L_x_5070) ;  /* 0x0000000000187947 */ /* 0x000fec0003800000 */
.L_x_5069:
[----:B------:R-:W3:Y:S01]  /*1560*/  LDC.64 R6, c[0x0][0x3c0] ;  /* 0x0000f000ff067b82 */ /* 0x000ee20000000a00 */
[----:B------:R-:W-:-:S05]  /*1570*/  IADD3 R5, PT, PT, R2, R5, RZ ;  /* 0x0000000502057210 */ /* 0x000fca0007ffe0ff */
[C---:B---3--:R-:W-:Y:S02]  /*1580*/  IMAD R21, R5.reuse, R7, RZ ;  /* 0x0000000705157224 */ /* 0x048fe400078e02ff */
[----:B------:R-:W-:-:S05]  /*1590*/  IMAD.WIDE.U32 R4, R5, R6, RZ ;  /* 0x0000000605047225 */ /* 0x000fca00078e00ff */
[----:B------:R-:W-:Y:S02]  /*15a0*/  IADD3 R21, PT, PT, R5, R21, RZ ;  /* 0x0000001505157210 */ /* 0x000fe40007ffe0ff */
[----:B------:R-:W-:-:S07]  /*15b0*/  MOV R20, R4 ;  /* 0x0000000400147202 */ /* 0x000fce0000000f00 */
.L_x_5070:
[----:B------:R-:W3:Y:S01]  /*15c0*/  LDC R13, c[0x0][0x3e8] ;  /* 0x0000fa00ff0d7b82 */ /* 0x000ee20000000800 */
[----:B------:R-:W-:Y:S02]  /*15d0*/  CS2R R186, SRZ ;  /* 0x0000000000ba7805 */ /* 0x000fe4000001ff00 */
[----:B---3--:R-:W-:-:S04]  /*15e0*/  IABS R2, R13 ;  /* 0x0000000d00027213 */ /* 0x008fc80000000000 */
[----:B------:R-:W3:Y:S08]  /*15f0*/  I2F.RP R10, R2 ;  /* 0x00000002000a7306 */ /* 0x000ef00000209400 */
[----:B---3-5:R-:W3:Y:S02]  /*1600*/  MUFU.RCP R8, R10 ;  /* 0x0000000a00087308 */ /* 0x028ee40000001000 */
[----:B---3--:R-:W-:-:S06]  /*1610*/  IADD3 R8, PT, PT, R8, 0xffffffe, RZ ;  /* 0x0ffffffe08087810 */ /* 0x008fcc0007ffe0ff */
[----:B--2---:R-:W2:Y:S02]  /*1620*/  F2I.FTZ.U32.TRUNC.NTZ R9, R8 ;  /* 0x0000000800097305 */ /* 0x004ea4000021f000 */
[----:B--2---:R-:W-:Y:S01]  /*1630*/  IADD3 R4, PT, PT, RZ, -R9, RZ ;  /* 0x80000009ff047210 */ /* 0x004fe20007ffe0ff */
[----:B------:R-:W-:-:S04]  /*1640*/  IMAD.MOV.U32 R8, RZ, RZ, RZ ;  /* 0x000000ffff087224 */ /* 0x000fc800078e00ff */
[----:B------:R-:W-:Y:S01]  /*1650*/  IMAD R5, R4, R2, RZ ;  /* 0x0000000204057224 */ /* 0x000fe200078e02ff */
[----:B------:R-:W-:-:S03]  /*1660*/  IABS R4, R16 ;  /* 0x0000001000047213 */ /* 0x000fc60000000000 */
[----:B------:R-:W-:Y:S02]  /*1670*/  IMAD.HI.U32 R5, R9, R5, R8 ;  /* 0x0000000509057227 */ /* 0x000fe400078e0008 */
[----:B------:R-:W2:Y:S04]  /*1680*/  LDC.64 R8, c[0x0][0x3d8] ;  /* 0x0000f600ff087b82 */ /* 0x000ea80000000a00 */
        /* <DEDUP_REMOVED lines=10> */
[----:B------:R-:W3:Y:S01]  /*1730*/  LDC.64 R4, c[0x0][0x3d0] ;  /* 0x0000f400ff047b82 */ /* 0x000ee20000000a00 */
[----:B------:R-:W-:-:S04]  /*1740*/  LEA R2, R103, 0xffffff80, 0x7 ;  /* 0xffffff8067027811 */ /* 0x000fc800078e38ff */
[----:B------:R-:W-:Y:S01]  /*1750*/  SHF.R.S32.HI R17, RZ, 0x1f, R2 ;  /* 0x0000001fff117819 */ /* 0x000fe20000011402 */
[----:B------:R-:W-:-:S04]  /*1760*/  IMAD.WIDE.U32 R22, R2, R100, R18 ;  /* 0x0000006402167225 */ /* 0x000fc800078e0012 */
[C---:B------:R-:W-:Y:S02]  /*1770*/  IMAD R10, R17.reuse, R6, RZ ;  /* 0x00000006110a7224 */ /* 0x040fe400078e02ff */
[----:B------:R-:W-:Y:S02]  /*1780*/  @P2 VIADD R12, R12, 0x1 ;  /* 0x000000010c0c2836 */ /* 0x000fe40000000000 */
[----:B------:R-:W-:Y:S02]  /*1790*/  IMAD R17, R17, R100, RZ ;  /* 0x0000006411117224 */ /* 0x000fe400078e02ff */
[----:B------:R-:W-:Y:S01]  /*17a0*/  IMAD.WIDE.U32 R20, R2, R6, R20 ;  /* 0x0000000602147225 */ /* 0x000fe200078e0014 */
[----:B------:R-:W-:Y:S02]  /*17b0*/  @!P1 IADD3 R12, PT, PT, -R12, RZ, RZ ;  /* 0x000000ff0c0c9210 */ /* 0x000fe40007ffe1ff */
[----:B------:R-:W-:Y:S01]  /*17c0*/  @!P0 LOP3.LUT R12, RZ, R13, RZ, 0x33, !PT ;  /* 0x0000000dff0c8212 */ /* 0x000fe200078e33ff */
[----:B------:R-:W-:-:S02]  /*17d0*/  IMAD R19, R2, R7, R10 ;  /* 0x0000000702137224 */ /* 0x000fc400078e020a */
[----:B------:R-:W-:Y:S01]  /*17e0*/  IMAD R17, R2, R101, R17 ;  /* 0x0000006502117224 */ /* 0x000fe200078e0211 */
[----:B------:R-:W-:Y:S02]  /*17f0*/  SHF.R.S32.HI R13, RZ, 0x1f, R12 ;  /* 0x0000001fff0d7819 */ /* 0x000fe4000001140c */
[----:B------:R-:W-:Y:S01]  /*1800*/  IADD3 R21, PT, PT, R21, R19, RZ ;  /* 0x0000001315157210 */ /* 0x000fe20007ffe0ff */
[----:B------:R-:W-:Y:S02]  /*1810*/  IMAD.IADD R23, R23, 0x1, R17 ;  /* 0x0000000117177824 */ /* 0x000fe400078e0211 */
[C---:B--2---:R-:W-:Y:S02]  /*1820*/  IMAD R2, R13.reuse, R8, RZ ;  /* 0x000000080d027224 */ /* 0x044fe400078e02ff */
[----:B---3--:R-:W-:Y:S02]  /*1830*/  IMAD R13, R13, R4, RZ ;  /* 0x000000040d0d7224 */ /* 0x008fe400078e02ff */
[----:B------:R-:W-:-:S04]  /*1840*/  IMAD.WIDE.U32 R18, R12, R8, R20 ;  /* 0x000000080c127225 */ /* 0x000fc800078e0014 */
[C---:B------:R-:W-:Y:S02]  /*1850*/  IMAD R2, R12.reuse, R9, R2 ;  /* 0x000000090c027224 */ /* 0x040fe400078e0202 */
[----:B------:R-:W-:-:S03]  /*1860*/  IMAD.WIDE.U32 R24, R12, R4, R22 ;  /* 0x000000040c187225 */ /* 0x000fc600078e0016 */
[----:B------:R-:W-:Y:S01]  /*1870*/  IADD3 R17, PT, PT, R19, R2, RZ ;  /* 0x0000000213117210 */ /* 0x000fe20007ffe0ff */
[----:B------:R-:W-:-:S05]  /*1880*/  IMAD R5, R12, R5, R13 ;  /* 0x000000050c057224 */ /* 0x000fca00078e020d */
[----:B------:R-:W-:-:S07]  /*1890*/  IADD3 R2, PT, PT, R25, R5, RZ ;  /* 0x0000000519027210 */ /* 0x000fce0007ffe0ff */
.L_x_5066:
[----:B------:R-:W-:Y:S01]  /*18a0*/  ISETP.NE.AND P2, PT, R0, -0x1, PT ;  /* 0xffffffff0000780c */ /* 0x000fe20003f45270 */
[C---:B-1----:R-:W-:Y:S01]  /*18b0*/  IMAD.SHL.U32 R20, R3.reuse, 0x8, RZ ;  /* 0x0000000803147824 */ /* 0x042fe200078e00ff */
[----:B------:R-:W1:Y:S01]  /*18c0*/  LDCU.64 UR10, c[0x0][0x390] ;  /* 0x00007200ff0a77ac */ /* 0x000e620008000a00 */
[----:B------:R-:W-:Y:S01]  /*18d0*/  IMAD.SHL.U32 R133, R3, 0x40, RZ ;  /* 0x0000004003857824 */ /* 0x000fe200078e00ff */
[--C-:B------:R-:W-:Y:S01]  /*18e0*/  SHF.R.U32.HI R12, RZ, 0x3, R3.reuse ;  /* 0x00000003ff0c7819 */ /* 0x100fe20000011603 */
[----:B------:R-:W2:Y:S01]  /*18f0*/  S2UR UR5, SR_CgaCtaId ;  /* 0x00000000000579c3 */ /* 0x000ea20000008800 */
[----:B------:R-:W-:Y:S01]  /*1900*/  LOP3.LUT R10, R20, 0x1f8, RZ, 0xc0, !PT ;  /* 0x000001f8140a7812 */ /* 0x000fe200078ec0ff */
[----:B------:R-:W3:Y:S01]  /*1910*/  LDCU.64 UR6, c[0x0][0x3c8] ;  /* 0x00007900ff0677ac */ /* 0x000ee20008000a00 */
[----:B------:R-:W-:Y:S01]  /*1920*/  LOP3.LUT R19, R133, 0x1c0, RZ, 0xc0, !PT ;  /* 0x000001c085137812 */ /* 0x000fe200078ec0ff */
[----:B------:R-:W-:Y:S01]  /*1930*/  IMAD.IADD R175, R11, 0x1, -R184 ;  /* 0x000000010baf7824 */ /* 0x000fe200078e0ab8 */
[----:B------:R-:W-:Y:S01]  /*1940*/  LOP3.LUT R183, R10, 0x38, R3, 0x78, !PT ;  /* 0x000000380ab77812 */ /* 0x000fe200078e7803 */
[----:B------:R-:W4:Y:S01]  /*1950*/  LDCU.64 UR12, c[0x0][0x388] ;  /* 0x00007100ff0c77ac */ /* 0x000f220008000a00 */
[----:B------:R-:W-:Y:S01]  /*1960*/  LOP3.LUT R182, R20, 0x38, RZ, 0xc0, !PT ;  /* 0x0000003814b67812 */ /* 0x000fe200078ec0ff */
[----:B------:R-:W5:Y:S01]  /*1970*/  @!P2 LDC.64 R8, c[0x0][0x398] ;  /* 0x0000e600ff08ab82 */ /* 0x000f620000000a00 */
[--C-:B------:R-:W-:Y:S01]  /*1980*/  LOP3.LUT R10, R19, 0x38, R20.reuse, 0xf8, !PT ;  /* 0x00000038130a7812 */ /* 0x100fe200078ef814 */
[----:B------:R-:W-:Y:S01]  /*1990*/  UMOV UR4, 0x400 ;  /* 0x0000040000047882 */ /* 0x000fe20000000000 */
[----:B------:R-:W-:Y:S01]  /*19a0*/  LOP3.LUT R183, R183, 0x1e00, R20, 0xf8, !PT ;  /* 0x00001e00b7b77812 */ /* 0x000fe200078ef814 */
[----:B------:R-:W-:Y:S01]  /*19b0*/  IMAD.MOV.U32 R13, RZ, RZ, RZ ;  /* 0x000000ffff0d7224 */ /* 0x000fe200078e00ff */
[C---:B------:R-:W-:Y:S01]  /*19c0*/  IADD3 R20, P0, PT, R182.reuse, R18, RZ ;  /* 0x00000012b6147210 */ /* 0x040fe20007f1e0ff */
[----:B------:R-:W-:Y:S01]  /*19d0*/  BSSY.RECONVERGENT B0, `(.L_x_5071) ;  /* 0x0000035000007945 */ /* 0x000fe20003800200 */
[----:B------:R-:W-:Y:S01]  /*19e0*/  IADD3 R24, P1, PT, R182, R24, RZ ;  /* 0x00000018b6187210 */ /* 0x000fe20007f3e0ff */
[----:B------:R-:W3:Y:S01]  /*19f0*/  @P2 LDC.64 R4, c[0x0][0x3b0] ;  /* 0x0000ec00ff042b82 */ /* 0x000ee20000000a00 */
[----:B------:R-:W-:Y:S01]  /*1a00*/  IMAD.WIDE.U32 R14, R15, 0x40, R12 ;  /* 0x000000400f0e7825 */ /* 0x000fe200078e000c */
[----:B------:R-:W-:-:S03]  /*1a10*/  LOP3.LUT R133, R133, 0x200, RZ, 0xc0, !PT ;  /* 0x0000020085857812 */ /* 0x000fc600078ec0ff */
[----:B------:R-:W-:Y:S02]  /*1a20*/  IMAD.X R21, RZ, RZ, R17, P0 ;  /* 0x000000ffff157224 */ /* 0x000fe400000e0611 */
[----:B------:R-:W-:Y:S01]  /*1a30*/  IMAD.X R25, RZ, RZ, R2, P1 ;  /* 0x000000ffff197224 */ /* 0x000fe200008e0602 */
[----:B--2---:R-:W-:Y:S01]  /*1a40*/  ULEA UR5, UR5, UR4, 0x18 ;  /* 0x0000000405057291 */ /* 0x004fe2000f8ec0ff */
[----:B------:R-:W-:-:S04]  /*1a50*/  IMAD.WIDE.U32 R20, R12, R6, R20 ;  /* 0x000000060c147225 */ /* 0x000fc800078e0014 */
[----:B------:R-:W-:Y:S01]  /*1a60*/  IMAD R181, R12, R7, R21 ;  /* 0x000000070cb57224 */ /* 0x000fe200078e0215 */
[----:B-1----:R-:W-:Y:S01]  /*1a70*/  LEA R180, P0, R20, UR10, 0x1 ;  /* 0x0000000a14b47c11 */ /* 0x002fe2000f8008ff */
[----:B------:R-:W-:Y:S01]  /*1a80*/  IMAD.WIDE.U32 R24, R12, R100, R24 ;  /* 0x000000640c187225 */ /* 0x000fe200078e0018 */
[----:B------:R-:W-:Y:S02]  /*1a90*/  LEA R183, R183, UR5, 0x1 ;  /* 0x00000005b7b77c11 */ /* 0x000fe4000f8e08ff */
[----:B------:R-:W-:Y:S01]  /*1aa0*/  LEA.HI.X R181, R20, UR11, R181, 0x1, P0 ;  /* 0x0000000b14b57c11 */ /* 0x000fe200080f0cb5 */
[----:B-----5:R-:W-:Y:S01]  /*1ab0*/  @!P2 IMAD.WIDE.U32 R22, R185, R8, RZ ;  /* 0x00000008b916a225 */ /* 0x020fe200078e00ff */
[----:B----4-:R-:W-:-:S03]  /*1ac0*/  LEA R178, P1, R24, UR12, 0x1 ;  /* 0x0000000c18b27c11 */ /* 0x010fc6000f8208ff */
[----:B------:R-:W-:Y:S02]  /*1ad0*/  @!P2 IMAD.MOV.U32 R2, RZ, RZ, R22 ;  /* 0x000000ffff02a224 */ /* 0x000fe400078e0016 */
[----:B---3--:R-:W-:Y:S01]  /*1ae0*/  @P2 IMAD.WIDE.U32 R18, R0, R4, RZ ;  /* 0x0000000400122225 */ /* 0x008fe200078e00ff */
[----:B------:R-:W-:-:S03]  /*1af0*/  SHF.R.S32.HI R4, RZ, 0x1f, R16 ;  /* 0x0000001fff047819 */ /* 0x000fc60000011410 */
[----:B------:R-:W-:Y:S02]  /*1b00*/  @P2 IMAD.MOV.U32 R2, RZ, RZ, R18 ;  /* 0x000000ffff022224 */ /* 0x000fe400078e0012 */
[----:B------:R-:W-:Y:S02]  /*1b10*/  @!P2 IMAD R9, R185, R9, R23 ;  /* 0x00000009b909a224 */ /* 0x000fe400078e0217 */
[----:B------:R-:W-:Y:S01]  /*1b20*/  @P2 IMAD R9, R0, R5, R19 ;  /* 0x0000000500092224 */ /* 0x000fe200078e0213 */
[----:B------:R-:W-:Y:S01]  /*1b30*/  IADD3 R8, P0, PT, R182, R2, RZ ;  /* 0x00000002b6087210 */ /* 0x000fe20007f1e0ff */
[----:B------:R-:W-:Y:S01]  /*1b40*/  IMAD R27, R4, UR6, RZ ;  /* 0x00000006041b7c24 */ /* 0x000fe2000f8e02ff */
[----:B------:R-:W-:Y:S01]  /*1b50*/  SHF.R.U32.HI R0, RZ, 0x4, R3 ;  /* 0x00000004ff007819 */ /* 0x000fe20000011603 */
[C---:B------:R-:W-:Y:S01]  /*1b60*/  IMAD R177, R12.reuse, R101, R25 ;  /* 0x000000650cb17224 */ /* 0x040fe200078e0219 */
[----:B------:R-:W-:Y:S01]  /*1b70*/  SHF.R.U32.HI R25, RZ, 0x1, R3 ;  /* 0x00000001ff197819 */ /* 0x000fe20000011603 */
[----:B------:R-:W-:Y:S01]  /*1b80*/  IMAD.X R9, RZ, RZ, R9, P0 ;  /* 0x000000ffff097224 */ /* 0x000fe200000e0609 */
[----:B------:R-:W-:Y:S01]  /*1b90*/  ISETP.GE.AND P0, PT, R12, R175, PT ;  /* 0x000000af0c00720c */ /* 0x000fe20003f06270 */
[----:B------:R-:W-:Y:S01]  /*1ba0*/  IMAD R27, R16, UR7, R27 ;  /* 0x00000007101b7c24 */ /* 0x000fe2000f8e021b */
[----:B------:R-:W-:Y:S01]  /*1bb0*/  LEA.HI.X R177, R24, UR13, R177, 0x1, P1 ;  /* 0x0000000d18b17c11 */ /* 0x000fe200088f0cb1 */
[----:B------:R-:W-:Y:S01]  /*1bc0*/  IMAD.WIDE.U32 R16, R16, UR6, R8 ;  /* 0x0000000610107c25 */ /* 0x000fe2000f8e0008 */
[----:B------:R-:W-:-:S03]  /*1bd0*/  LOP3.LUT R102, R10, 0x8, R25, 0x78, !PT ;  /* 0x000000080a667812 */ /* 0x000fc600078e7819 */
[----:B------:R-:W-:-:S06]  /*1be0*/  IMAD.IADD R27, R17, 0x1, R27 ;  /* 0x00000001111b7824 */ /* 0x000fcc00078e021b */
[----:B------:R-:W-:Y:S05]  /*1bf0*/  @P0 BRA `(.L_x_5072) ;  /* 0x0000000000480947 */ /* 0x000fea0003800000 */
        /* <DEDUP_REMOVED lines=17> */
.L_x_5073:
[----:B------:R2:W-:Y:S02]  /*1d10*/  STS.128 [R183], RZ ;  /* 0x000000ffb7007388 */ /* 0x0005e40000000c00 */
.L_x_5072:
[----:B------:R-:W-:Y:S05]  /*1d20*/  BSYNC.RECONVERGENT B0 ;  /* 0x0000000000007941 */ /* 0x000fea0003800200 */
.L_x_5071:
[C---:B------:R-:W-:Y:S01]  /*1d30*/  VIADD R23, R12.reuse, 0x10 ;  /* 0x000000100c177836 */ /* 0x040fe20000000000 */
[C---:B------:R-:W-:Y:S01]  /*1d40*/  IADD3 R21, PT, PT, R12.reuse, 0x20, RZ ;  /* 0x000000200c157810 */ /* 0x040fe20007ffe0ff */
[----:B------:R-:W-:Y:S01]  /*1d50*/  VIADD R131, R103, 0xffffffff ;  /* 0xffffffff67837836 */ /* 0x000fe20000000000 */
[----:B------:R-:W-:Y:S01]  /*1d60*/  BSSY.RECONVERGENT B0, `(.L_x_5074) ;  /* 0x000001d000007945 */ /* 0x000fe20003800200 */
[----:B------:R-:W-:Y:S01]  /*1d70*/  VIADD R19, R12, 0x30 ;  /* 0x000000300c137836 */ /* 0x000fe20000000000 */
[-C--:B------:R-:W-:Y:S01]  /*1d80*/  ISETP.GE.AND P0, PT, R23, R175.reuse, PT ;  /* 0x000000af1700720c */ /* 0x080fe20003f06270 */
[----:B-1----:R-:W-:Y:S01]  /*1d90*/  IMAD.SHL.U32 R5, R131, 0x80, RZ ;  /* 0x0000008083057824 */ /* 0x002fe200078e00ff */
        /* <DEDUP_REMOVED lines=25> */
.L_x_5075:
[----:B------:R-:W-:Y:S05]  /*1f30*/  BSYNC.RECONVERGENT B0 ;  /* 0x0000000000007941 */ /* 0x000fea0003800200 */
.L_x_5074:
        /* <DEDUP_REMOVED lines=22> */
.L_x_5077:
[----:B------:R-:W-:Y:S05]  /*20a0*/  BSYNC.RECONVERGENT B0 ;  /* 0x0000000000007941 */ /* 0x000fea0003800200 */
.L_x_5076:
        /* <DEDUP_REMOVED lines=22> */
.L_x_5079:
[----:B------:R-:W-:Y:S05]  /*2210*/  BSYNC.RECONVERGENT B0 ;  /* 0x0000000000007941 */ /* 0x000fea0003800200 */
.L_x_5078:
        /* <DEDUP_REMOVED lines=13> */
.L_x_5082:
[----:B------:R1:W-:Y:S02]  /*22f0*/  STS.128 [R183+0x2000], RZ ;  /* 0x002000ffb7007388 */ /* 0x0003e40000000c00 */
.L_x_5081:
[----:B------:R-:W-:Y:S05]  /*2300*/  BSYNC.RECONVERGENT B0 ;  /* 0x0000000000007941 */ /* 0x000fea0003800200 */
.L_x_5080:
[-C--:B------:R-:W-:Y:S01]  /*2310*/  ISETP.GE.AND P1, PT, R23, R4.reuse, PT ;  /* 0x000000041700720c */ /* 0x080fe20003f26270 */
[C---:B------:R-:W-:Y:S01]  /*2320*/  VIADD R17, R12.reuse, 0x40 ;  /* 0x000000400c117836 */ /* 0x040fe20000000000 */
[C---:B------:R-:W-:Y:S01]  /*2330*/  SHF.L.U64.HI R2, R135.reuse, 0x1, R2 ;  /* 0x0000000187027819 */ /* 0x040fe20000010202 */
[----:B------:R-:W-:Y:S01]  /*2340*/  IMAD.SHL.U32 R135, R135, 0x2, RZ ;  /* 0x0000000287877824 */ /* 0x000fe200078e00ff */
[----:B------:R-:W-:Y:S01]  /*2350*/  BSSY.RECONVERGENT B0, `(.L_x_5083) ;  /* 0x0000014000007945 */ /* 0x000fe20003800200 */
[C---:B------:R-:W-:Y:S01]  /*2360*/  VIADD R15, R12.reuse, 0x50 ;  /* 0x000000500c0f7836 */ /* 0x040fe20000000000 */
[----:B------:R-:W-:Y:S01]  /*2370*/  ISETP.GE.AND P0, PT, R21, R4, PT ;  /* 0x000000041500720c */ /* 0x000fe20003f06270 */
[C---:B--23--:R-:W-:Y:S01]  /*2380*/  VIADD R9, R12.reuse, 0x60 ;  /* 0x000000600c097836 */ /* 0x04cfe20000000000 */
        /* <DEDUP_REMOVED lines=16> */
.L_x_5084:
[----:B------:R-:W-:Y:S05]  /*2490*/  BSYNC.RECONVERGENT B0 ;  /* 0x0000000000007941 */ /* 0x000fea0003800200 */
.L_x_5083:
        /* <DEDUP_REMOVED lines=13> */
.L_x_5086:
[----:B------:R-:W-:Y:S05]  /*2570*/  BSYNC.RECONVERGENT B0 ;  /* 0x0000000000007941 */ /* 0x000fea0003800200 */
.L_x_5085:
        /* <DEDUP_REMOVED lines=12> */
.L_x_5088:
[----:B------:R-:W-:Y:S05]  /*2640*/  BSYNC.RECONVERGENT B0 ;  /* 0x0000000000007941 */ /* 0x000fea0003800200 */
.L_x_5087:
        /* <DEDUP_REMOVED lines=15> */
.L_x_5090:
[----:B------:R-:W-:Y:S05]  /*2740*/  BSYNC.RECONVERGENT B0 ;  /* 0x0000000000007941 */ /* 0x000fea0003800200 */
.L_x_5089:
        /* <DEDUP_REMOVED lines=12> */
.L_x_5092:
[----:B------:R-:W-:Y:S05]  /*2810*/  BSYNC.RECONVERGENT B0 ;  /* 0x0000000000007941 */ /* 0x000fea0003800200 */
.L_x_5091:
        /* <DEDUP_REMOVED lines=15> */
.L_x_5094:
[----:B------:R-:W-:Y:S05]  /*2910*/  BSYNC.RECONVERGENT B0 ;  /* 0x0000000000007941 */ /* 0x000fea0003800200 */
.L_x_5093:
        /* <DEDUP_REMOVED lines=13> */
.L_x_5096:
[----:B------:R-:W-:Y:S05]  /*29f0*/  BSYNC.RECONVERGENT B0 ;  /* 0x0000000000007941 */ /* 0x000fea0003800200 */
.L_x_5095:
[----:B------:R-:W0:Y:S01]  /*2a00*/  LDGDEPBAR ;  /* 0x00000000000079af */ /* 0x000e220000000000 */
[----:B------:R-:W-:Y:S01]  /*2a10*/  LOP3.LUT R25, R25, 0x1f0, RZ, 0xc0, !PT ;  /* 0x000001f019197812 */ /* 0x000fe200078ec0ff */
[C---:B------:R-:W-:Y:S01]  /*2a20*/  IMAD.SHL.U32 R8, R3.reuse, 0x20, RZ ;  /* 0x0000002003087824 */ /* 0x040fe200078e00ff */
[----:B------:R-:W-:Y:S01]  /*2a30*/  SHF.R.U32.HI R12, RZ, 0x2, R3 ;  /* 0x00000002ff0c7819 */ /* 0x000fe20000011603 */
[----:B------:R-:W-:Y:S01]  /*2a40*/  IMAD.SHL.U32 R136, R3, 0x2, RZ ;  /* 0x0000000203887824 */ /* 0x000fe200078e00ff */
[----:B------:R-:W-:Y:S01]  /*2a50*/  IADD3 R130, PT, PT, R25, 0x1, R184 ;  /* 0x0000000119827810 */ /* 0x000fe20007ffe0b8 */
[----:B------:R-:W-:Y:S01]  /*2a60*/  BSSY.RECONVERGENT B0, `(.L_x_5097) ;  /* 0x0000016000007945 */ /* 0x000fe20003800200 */
[----:B------:R-:W-:Y:S01]  /*2a70*/  LOP3.LUT R12, R12, 0x7, RZ, 0xc0, !PT ;  /* 0x000000070c0c7812 */ /* 0x000fe200078ec0ff */
[C---:B------:R-:W-:Y:S01]  /*2a80*/  IMAD.SHL.U32 R129, R6.reuse, 0x10, RZ ;  /* 0x0000001006817824 */ /* 0x040fe200078e00ff */
[----:B------:R-:W-:Y:S02]  /*2a90*/  SHF.L.U64.HI R128, R6, 0x4, R7 ;  /* 0x0000000406807819 */ /* 0x000fe40000010207 */
[----:B------:R-:W-:-:S02]  /*2aa0*/  IADD3 R130, PT, PT, -R11, R130, R12 ;  /* 0x000000820b827210 */ /* 0x000fc40007ffe10c */
[----:B------:R-:W-:Y:S02]  /*2ab0*/  LOP3.LUT R11, R133, 0x7c00, R8, 0xf8, !PT ;  /* 0x00007c00850b7812 */ /* 0x000fe400078ef808 */
[----:B------:R-:W-:Y:S02]  /*2ac0*/  LOP3.LUT R136, R136, 0x6, RZ, 0xc0, !PT ;  /* 0x0000000688887812 */ /* 0x000fe400078ec0ff */
[----:B------:R-:W-:Y:S01]  /*2ad0*/  IADD3 R130, PT, PT, R130, UR14, R137 ;  /* 0x0000000e82827c10 */ /* 0x000fe2000fffe089 */
        /* <DEDUP_REMOVED lines=11> */
.L_x_5099:
[----:B------:R1:W-:Y:S01]  /*2b90*/  STS.128 [R183+0x6000], RZ ;  /* 0x006000ffb7007388 */ /* 0x0003e20000000c00 */
[----:B------:R-:W-:Y:S05]  /*2ba0*/  BRA `(.L_x_5100) ;  /* 0x0000000000047947 */ /* 0x000fea0003800000 */
.L_x_5098:
[----:B------:R1:W-:Y:S02]  /*2bb0*/  STS.128 [R183+0x6000], RZ ;  /* 0x006000ffb7007388 */ /* 0x0003e40000000c00 */
.L_x_5100:
[----:B------:R-:W-:Y:S05]  /*2bc0*/  BSYNC.RECONVERGENT B0 ;  /* 0x0000000000007941 */ /* 0x000fea0003800200 */
.L_x_5097:
[----:B------:R-:W-:Y:S01]  /*2bd0*/  ISETP.GE.AND P0, PT, R23, R4, PT ;  /* 0x000000041700720c */ /* 0x000fe20003f06270 */
[----:B------:R-:W-:Y:S01]  /*2be0*/  IMAD.SHL.U32 R173, R0, 0x400, RZ ;  /* 0x0000040000ad7824 */ /* 0x000fe200078e00ff */
[C---:B------:R-:W-:Y:S01]  /*2bf0*/  SHF.L.U64.HI R128, R129.reuse, 0x1, R128 ;  /* 0x0000000181807819 */ /* 0x040fe20000010280 */
[----:B------:R-:W-:Y:S01]  /*2c00*/  IMAD.SHL.U32 R129, R129, 0x2, RZ ;  /* 0x0000000281817824 */ /* 0x000fe200078e00ff */
[----:B------:R-:W-:Y:S01]  /*2c10*/  LOP3.LUT R0, R10, 0x8, R3, 0x78, !PT ;  /* 0x000000080a007812 */ /* 0x000fe200078e7803 */
[----:B------:R-:W-:Y:S01]  /*2c20*/  IMAD.IADD R174, R102, 0x1, R11 ;  /* 0x0000000166ae7824 */ /* 0x000fe200078e020b */
[----:B------:R-:W-:Y:S01]  /*2c30*/  LOP3.LUT R173, R173, 0x400, RZ, 0xc0, !PT ;  /* 0x00000400adad7812 */ /* 0x000fe200078ec0ff */
[----:B------:R-:W-:Y:S01]  /*2c40*/  BSSY.RECONVERGENT B0, `(.L_x_5101) ;  /* 0x0000015000007945 */ /* 0x000fe20003800200 */
[----:B------:R-:W-:Y:S02]  /*2c50*/  IADD3 R8, P1, PT, R129, R180, RZ ;  /* 0x000000b481087210 */ /* 0x000fe40007f3e0ff */
[-C--:B------:R-:W-:Y:S01]  /*2c60*/  ISETP.GE.AND P2, PT, R9, R4.reuse, PT ;  /* 0x000000040900720c */ /* 0x080fe20003f46270 */
[----:B------:R-:W-:Y:S01]  /*2c70*/  IMAD R173, R0, 0x2, R173 ;  /* 0x0000000200ad7824 */ /* 0x000fe200078e02ad */
[-C--:B------:R-:W-:Y:S01]  /*2c80*/  ISETP.GE.AND P6, PT, R21, R4.reuse, PT ;  /* 0x000000041500720c */ /* 0x080fe20003fc6270 */
[----:B------:R1:W-:Y:S01]  /*2c90*/  @P0 STS.128 [R183+0x6800], RZ ;  /* 0x006800ffb7000388 */ /* 0x0003e20000000c00 */
[----:B------:R-:W-:Y:S01]  /*2ca0*/  IMAD.X R9, R128, 0x1, R181, P1 ;  /* 0x0000000180097824 */ /* 0x000fe200008e06b5 */
[----:B------:R-:W-:-:S02]  /*2cb0*/  ISETP.GE.AND P5, PT, R19, R4, PT ;  /* 0x000000041300720c */ /* 0x000fc40003fa6270 */
        /* <DEDUP_REMOVED lines=13> */
.L_x_5102:
[----:B------:R-:W-:Y:S05]  /*2d90*/  BSYNC.RECONVERGENT B0 ;  /* 0x0000000000007941 */ /* 0x000fea0003800200 */
.L_x_5101:
        /* <DEDUP_REMOVED lines=13> */
.L_x_5104:
[----:B------:R-:W-:Y:S05]  /*2e70*/  BSYNC.RECONVERGENT B0 ;  /* 0x0000000000007941 */ /* 0x000fea0003800200 */
.L_x_5103:
        /* <DEDUP_REMOVED lines=13> */
.L_x_5106:
[----:B------:R-:W-:Y:S05]  /*2f50*/  BSYNC.RECONVERGENT B0 ;  /* 0x0000000000007941 */ /* 0x000fea0003800200 */
.L_x_5105:
        /* <DEDUP_REMOVED lines=16> */
.L_x_5108:
[----:B------:R-:W-:Y:S05]  /*3060*/  BSYNC.RECONVERGENT B0 ;  /* 0x0000000000007941 */ /* 0x000fea0003800200 */
.L_x_5107:
        /* <DEDUP_REMOVED lines=13> */
.L_x_5110:
[----:B------:R-:W-:Y:S05]  /*3140*/  BSYNC.RECONVERGENT B0 ;  /* 0x0000000000007941 */ /* 0x000fea0003800200 */
.L_x_5109:
        /* <DEDUP_REMOVED lines=16> */
.L_x_5112:
[----:B------:R-:W-:Y:S05]  /*3250*/  BSYNC.RECONVERGENT B0 ;  /* 0x0000000000007941 */ /* 0x000fea0003800200 */
.L_x_5111:
        /* <DEDUP_REMOVED lines=14> */
.L_x_5114:
[----:B------:R-:W-:Y:S05]  /*3340*/  BSYNC.RECONVERGENT B0 ;  /* 0x0000000000007941 */ /* 0x000fea0003800200 */
.L_x_5113:
[----:B------:R-:W-:Y:S01]  /*3350*/  LDSM.16.M88.4 R92, [R174] ;  /* 0x00000000ae5c783b */ /* 0x000fe20000000200 */
[----:B------:R-:W-:Y:S01]  /*3360*/  R2P PR, R3, 0x6 ;  /* 0x0000000603007804 */ /* 0x000fe20000000000 */
[----:B------:R-:W-:Y:S01]  /*3370*/  IMAD.MOV.U32 R4, RZ, RZ, 0x20 ;  /* 0x00000020ff047424 */ /* 0x000fe200078e00ff */
[----:B------:R-:W-:Y:S01]  /*3380*/  ISETP.GT.AND P0, PT, R131, R176, PT ;  /* 0x000000b08300720c */ /* 0x000fe20003f04270 */
        /* <DEDUP_REMOVED lines=11> */
[----:B---3--:R-:W-:Y:S03]  /*3440*/  LDSM.16.M88.4 R24, [R173+UR5+0x3800] ;  /* 0x00380005ad18783b */ /* 0x008fe60008000200 */
        /* <DEDUP_REMOVED lines=115> */
.L_x_5116:
        /* <DEDUP_REMOVED lines=59> */
.L_x_5117:
[----:B------:R-:W1:Y:S01]  /*3f30*/  LDCU UR4, c[0x0][0x440] ;  /* 0x00008800ff0477ac */ /* 0x000e620008000800 */
[----:B------:R-:W-:Y:S01]  /*3f40*/  IADD3 R58, P1, PT, R135, R178, RZ ;  /* 0x000000b2873a7210 */ /* 0x000fe20007f3e0ff */
[----:B------:R-:W-:Y:S04]  /*3f50*/  BSSY.RECONVERGENT B0, `(.L_x_5118) ;  /* 0x0000041000007945 */ /* 0x000fe80003800200 */
[----:B------:R-:W-:Y:S01]  /*3f60*/  IMAD.X R59, R2, 0x1, R177, P1 ;  /* 0x00000001023b7824 */ /* 0x000fe200008e06b1 */
[C---:B-1----:R-:W-:Y:S02]  /*3f70*/  ISETP.GE.AND P2, PT, R182.reuse, UR4, PT ;  /* 0x00000004b6007c0c */ /* 0x042fe4000bf46270 */
[----:B------:R-:W-:-:S11]  /*3f80*/  ISETP.GE.AND P0, PT, R182, UR4, PT ;  /* 0x00000004b6007c0c */ /* 0x000fd6000bf06270 */
[----:B------:R-:W-:Y:S02]  /*3f90*/  @!P2 IMAD.MOV.U32 R179, RZ, RZ, R177 ;  /* 0x000000ffffb3a224 */ /* 0x000fe400078e00b1 */
[-C--:B------:R-:W-:Y:S01]  /*3fa0*/  @!P0 MOV R62, R58.reuse ;  /* 0x0000003a003e8202 */ /* 0x080fe20000000f00 */
[----:B------:R-:W-:Y:S01]  /*3fb0*/  @!P0 IMAD.MOV.U32 R63, RZ, RZ, R59 ;  /* 0x000000ffff3f8224 */ /* 0x000fe200078e003b */
[CC--:B------:R-:W-:Y:S01]  /*3fc0*/  @!P0 LEA R64, P3, R100.reuse, R58.reuse, 0x5 ;  /* 0x0000003a64408211 */ /* 0x0c0fe200078628ff */
[----:B------:R-:W-:Y:S01]  /*3fd0*/  @!PT LDS RZ, [RZ] ;  /* 0x00000000fffff984 */ /* 0x000fe20000000800 */
[----:B------:R-:W-:Y:S01]  /*3fe0*/  @!PT LDS RZ, [RZ] ;  /* 0x00000000fffff984 */ /* 0x000fe20000000800 */
[----:B------:R-:W-:Y:S01]  /*3ff0*/  @!PT LDS RZ, [RZ] ;  /* 0x00000000fffff984 */ /* 0x000fe20000000800 */
[----:B------:R1:W-:Y:S01]  /*4000*/  @!P2 LDGSTS.E.BYPASS.LTC128B.128 [R183+0x2000], desc[UR16][R178.64] ;  /* 0x02000000b2b7afae */ /* 0x0003e2000b981a10 */
[----:B------:R-:W-:Y:S01]  /*4010*/  @!P0 IMAD R56, R101, 0x60, RZ ;  /* 0x0000006065388824 */ /* 0x000fe200078e02ff */
[----:B------:R-:W-:Y:S01]  /*4020*/  @!P0 MOV R61, R59 ;  /* 0x0000003b003d8202 */ /* 0x000fe20000000f00 */
[C---:B------:R-:W-:Y:S01]  /*4030*/  @!P0 IMAD.WIDE.U32 R62, R100.reuse, 0x60, R62 ;  /* 0x00000060643e8825 */ /* 0x040fe200078e003e */
[----:B------:R1:W-:Y:S01]  /*4040*/  @P2 STS.128 [R183+0x2000], RZ ;  /* 0x002000ffb7002388 */ /* 0x0003e20000000c00 */
[----:B------:R-:W-:-:S02]  /*4050*/  @!P0 LEA R66, P2, R100, R58, 0x6 ;  /* 0x0000003a64428211 */ /* 0x000fc400078430ff */
[----:B------:R-:W-:Y:S01]  /*4060*/  @!P0 IMAD.MOV.U32 R60, RZ, RZ, R58 ;  /* 0x000000ffff3c8224 */ /* 0x000fe200078e003a */
[-C--:B------:R-:W-:Y:S01]  /*4070*/  @!P0 LEA.HI.X R65, R100, R59.reuse, R101, 0x5, P3 ;  /* 0x0000003b64418211 */ /* 0x080fe200018f2c65 */
[----:B------:R-:W-:Y:S01]  /*4080*/  @!P0 IMAD.IADD R63, R56, 0x1, R63 ;  /* 0x00000001383f8824 */ /* 0x000fe200078e023f */
[----:B------:R1:W-:Y:S01]  /*4090*/  @P0 STS.128 [R183+0x2800], RZ ;  /* 0x002800ffb7000388 */ /* 0x0003e20000000c00 */
[C---:B------:R-:W-:Y:S01]  /*40a0*/  @!P0 LEA R56, P1, R100.reuse, R58, 0x7 ;  /* 0x0000003a64388211 */ /* 0x040fe200078238ff */
[----:B------:R-:W-:Y:S01]  /*40b0*/  @!P0 IMAD R2, R101, 0xa0, RZ ;  /* 0x000000a065028824 */ /* 0x000fe200078e02ff */
[CC--:B------:R-:W-:Y:S01]  /*40c0*/  @!P0 LEA.HI.X R67, R100.reuse, R59.reuse, R101, 0x6, P2 ;  /* 0x0000003b64438211 */ /* 0x0c0fe200010f3465 */
[C---:B------:R-:W-:Y:S01]  /*40d0*/  @!P0 IMAD.WIDE.U32 R60, R100.reuse, 0xa0, R60 ;  /* 0x000000a0643c8825 */ /* 0x040fe200078e003c */
[----:B------:R-:W-:Y:S01]  /*40e0*/  @!PT LDS RZ, [RZ] ;  /* 0x00000000fffff984 */ /* 0x000fe20000000800 */
[----:B------:R-:W-:Y:S01]  /*40f0*/  @!PT LDS RZ, [RZ] ;  /* 0x00000000fffff984 */ /* 0x000fe20000000800 */
[----:B------:R-:W-:Y:S01]  /*4100*/  @!PT LDS RZ, [RZ] ;  /* 0x00000000fffff984 */ /* 0x000fe20000000800 */
[----:B------:R1:W-:Y:S01]  /*4110*/  @!P0 LDGSTS.E.BYPASS.LTC128B.128 [R183+0x2800], desc[UR16][R58.64] ;  /* 0x028000003ab78fae */ /* 0x0003e2000b981a10 */
[----:B------:R-:W-:-:S03]  /*4120*/  @!P0 LEA.HI.X R57, R100, R59, R101, 0x7, P1 ;  /* 0x0000003b64398211 */ /* 0x000fc600008f3c65 */
        /* <DEDUP_REMOVED lines=35> */
.L_x_5119:
[----:B------:R-:W-:Y:S05]  /*4360*/  BSYNC.RECONVERGENT B0 ;  /* 0x0000000000007941 */ /* 0x000fea0003800200 */
.L_x_5118:
[----:B------:R-:W0:Y:S02]  /*4370*/  LDGDEPBAR ;  /* 0x00000000000079af */ /* 0x000e240000000000 */
.L_x_5115:
[C---:B------:R-:W-:Y:S01]  /*4380*/  VIADD R2, R0.reuse, 0x8 ;  /* 0x0000000800027836 */ /* 0x040fe20000000000 */
[----:B------:R-:W3:Y:S01]  /*4390*/  LDCU UR4, c[0x0][0x45c] ;  /* 0x00008b80ff0477ac */ /* 0x000ee20008000800 */
[----:B-1----:R-:W-:Y:S02]  /*43a0*/  VIADD R56, R0, 0x1 ;  /* 0x0000000100387836 */ /* 0x002fe40000000000 */
[----:B------:R-:W-:Y:S01]  /*43b0*/  IMAD.IADD R169, R133, 0x1, R102 ;  /* 0x0000000185a97824 */ /* 0x000fe200078e0266 */
[CC--:B------:R-:W-:Y:S02]  /*43c0*/  ISETP.GE.AND P0, PT, R2.reuse, R138.reuse, PT ;  /* 0x0000008a0200720c */ /* 0x0c0fe40003f06270 */
[-C--:B------:R-:W-:Y:S01]  /*43d0*/  ISETP.GE.AND P2, PT, R2, R137.reuse, PT ;  /* 0x000000890200720c */ /* 0x080fe20003f46270 */
[----:B------:R-:W-:Y:S01]  /*43e0*/  VIADD R2, R0, 0x10 ;  /* 0x0000001000027836 */ /* 0x000fe20000000000 */
[CC--:B------:R-:W-:Y:S02]  /*43f0*/  ISETP.GE.AND P6, PT, R56.reuse, R138.reuse, PT ;  /* 0x0000008a3800720c */ /* 0x0c0fe40003fc6270 */
[----:B------:R-:W-:Y:S01]  /*4400*/  ISETP.GE.AND P1, PT, R56, R137, PT ;  /* 0x000000893800720c */ /* 0x000fe20003f26270 */
[----:B------:R-:W-:Y:S01]  /*4410*/  VIADD R56, R0, 0x9 ;  /* 0x0000000900387836 */ /* 0x000fe20000000000 */
[----:B------:R-:W-:Y:S01]  /*4420*/  FSEL R79, R48, -INF , !P0 ;  /* 0xff800000304f7808 */ /* 0x000fe20004000000 */
[----:B------:R-:W-:Y:S01]  /*4430*/  VIADD R48, R0, 0x19 ;  /* 0x0000001900307836 */ /* 0x000fe20000000000 */
[----:B------:R-:W-:-:S02]  /*4440*/  ISETP.GE.AND P5, PT, R2, R138, PT ;  /* 0x0000008a0200720c */ /* 0x000fc40003fa6270 */
[-C--:B------:R-:W-:Y:S01]  /*4450*/  ISETP.GE.AND P0, PT, R2, R137.reuse, PT ;  /* 0x000000890200720c */ /* 0x080fe20003f06270 */
[----:B------:R-:W-:Y:S01]  /*4460*/  VIADD R2, R0, 0x18 ;  /* 0x0000001800027836 */ /* 0x000fe20000000000 */
[C---:B------:R-:W-:Y:S02]  /*4470*/  ISETP.GE.AND P4, PT, R56.reuse, R138, PT ;  /* 0x0000008a3800720c */ /* 0x040fe40003f86270 */
[----:B------:R-:W-:Y:S01]  /*4480*/  ISETP.GE.AND P3, PT, R56, R137, PT ;  /* 0x000000893800720c */ /* 0x000fe20003f66270 */
[----:B------:R-:W-:Y:S01]  /*4490*/  VIADD R56, R0, 0x11 ;  /* 0x0000001100387836 */ /* 0x000fe20000000000 */
[----:B------:R-:W-:Y:S01]  /*44a0*/  FSEL R209, R44, -INF , !P5 ;  /* 0xff8000002cd17808 */ /* 0x000fe20006800000 */
[----:B------:R-:W-:Y:S01]  /*44b0*/  VIADD R44, R0, 0x21 ;  /* 0x00000021002c7836 */ /* 0x000fe20000000000 */
[----:B------:R-:W-:Y:S02]  /*44c0*/  FSEL R87, R51, -INF , !P3 ;  /* 0xff80000033577808 */ /* 0x000fe40005800000 */
[----:B------:R-:W-:-:S02]  /*44d0*/  FSEL R77, R49, -INF , !P4 ;  /* 0xff800000314d7808 */ /* 0x000fc40006000000 */
[CC--:B------:R-:W-:Y:S02]  /*44e0*/  ISETP.GE.AND P3, PT, R2.reuse, R138.reuse, PT ;  /* 0x0000008a0200720c */ /* 0x0c0fe40003f66270 */
[-C--:B------:R-:W-:Y:S01]  /*44f0*/  ISETP.GE.AND P5, PT, R2, R137.reuse, PT ;  /* 0x000000890200720c */ /* 0x080fe20003fa6270 */
[----:B------:R-:W-:Y:S01]  /*4500*/  VIADD R2, R0, 0x20 ;  /* 0x0000002000027836 */ /* 0x000fe20000000000 */
[----:B------:R-:W-:Y:S02]  /*4510*/  FSEL R85, R50, -INF , !P2 ;  /* 0xff80000032557808 */ /* 0x000fe40005000000 */
[C---:B------:R-:W-:Y:S02]  /*4520*/  ISETP.GE.AND P4, PT, R56.reuse, R137, PT ;  /* 0x000000893800720c */ /* 0x040fe40003f86270 */
[----:B------:R-:W-:Y:S02]  /*4530*/  ISETP.GE.AND P2, PT, R56, R138, PT ;  /* 0x0000008a3800720c */ /* 0x000fe40003f46270 */
[----:B------:R-:W-:-:S02]  /*4540*/  FSEL R205, R47, -INF , !P4 ;  /* 0xff8000002fcd7808 */ /* 0x000fc40006000000 */
[----:B------:R-:W-:Y:S01]  /*4550*/  FSEL R75, R40, -INF , !P3 ;  /* 0xff800000284b7808 */ /* 0x000fe20005800000 */
[----:B------:R-:W-:Y:S01]  /*4560*/  VIADD R40, R0, 0x29 ;  /* 0x0000002900287836 */ /* 0x000fe20000000000 */
[----:B------:R-:W-:Y:S02]  /*4570*/  FSEL R211, R45, -INF , !P2 ;  /* 0xff8000002dd37808 */ /* 0x000fe40005000000 */
[C---:B------:R-:W-:Y:S02]  /*4580*/  ISETP.GE.AND P4, PT, R2.reuse, R138, PT ;  /* 0x0000008a0200720c */ /* 0x040fe40003f86270 */
[-C--:B------:R-:W-:Y:S01]  /*4590*/  ISETP.GE.AND P3, PT, R2, R137.reuse, PT ;  /* 0x000000890200720c */ /* 0x080fe20003f66270 */
[----:B------:R-:W-:Y:S01]  /*45a0*/  VIADD R2, R0, 0x28 ;  /* 0x0000002800027836 */ /* 0x000fe20000000000 */
[----:B------:R-:W-:Y:S02]  /*45b0*/  FSEL R207, R46, -INF , !P0 ;  /* 0xff8000002ecf7808 */ /* 0x000fe40004000000 */
[----:B------:R-:W-:-:S02]  /*45c0*/  ISETP.GE.AND P2, PT, R48, R137, PT ;  /* 0x000000893000720c */ /* 0x000fc40003f46270 */
[-C--:B------:R-:W-:Y:S02]  /*45d0*/  ISETP.GE.AND P0, PT, R48, R138.reuse, PT ;  /* 0x0000008a3000720c */ /* 0x080fe40003f06270 */
[----:B------:R-:W-:Y:S02]  /*45e0*/  FSEL R83, R43, -INF , !P2 ;  /* 0xff8000002b537808 */ /* 0x000fe40005000000 */
[----:B------:R-:W-:Y:S01]  /*45f0*/  FSEL R203, R36, -INF , !P4 ;  /* 0xff80000024cb7808 */ /* 0x000fe20006000000 */
[----:B------:R-:W-:Y:S01]  /*4600*/  VIADD R36, R0, 0x31 ;  /* 0x0000003100247836 */ /* 0x000fe20000000000 */
[----:B------:R-:W-:Y:S02]  /*4610*/  FSEL R73, R41, -INF , !P0 ;  /* 0xff80000029497808 */ /* 0x000fe40004000000 */
[C---:B------:R-:W-:Y:S02]  /*4620*/  ISETP.GE.AND P2, PT, R2.reuse, R138, PT ;  /* 0x0000008a0200720c */ /* 0x040fe40003f46270 */
[----:B------:R-:W-:Y:S01]  /*4630*/  ISETP.GE.AND P4, PT, R2, R137, PT ;  /* 0x000000890200720c */ /* 0x000fe20003f86270 */
[----:B------:R-:W-:Y:S01]  /*4640*/  VIADD R2, R0, 0x30 ;  /* 0x0000003000027836 */ /* 0x000fe20000000000 */
[----:B------:R-:W-:-:S02]  /*4650*/  FSEL R81, R42, -INF , !P5 ;  /* 0xff8000002a517808 */ /* 0x000fc40006800000 */
[C---:B------:R-:W-:Y:S02]  /*4660*/  ISETP.GE.AND P0, PT, R44.reuse, R137, PT ;  /* 0x000000892c00720c */ /* 0x040fe40003f06270 */
[-C--:B------:R-:W-:Y:S02]  /*4670*/  ISETP.GE.AND P5, PT, R44, R138.reuse, PT ;  /* 0x0000008a2c00720c */ /* 0x080fe40003fa6270 */
[----:B------:R-:W-:Y:S02]  /*4680*/  FSEL R193, R39, -INF , !P0 ;  /* 0xff80000027c17808 */ /* 0x000fe40004000000 */
[----:B------:R-:W-:Y:S01]  /*4690*/  FSEL R199, R32, -INF , !P2 ;  /* 0xff80000020c77808 */ /* 0x000fe20005000000 */
[----:B------:R-:W-:Y:S01]  /*46a0*/  VIADD R32, R0, 0x39 ;  /* 0x0000003900207836 */ /* 0x000fe20000000000 */
[----:B------:R-:W-:Y:S02]  /*46b0*/  FSEL R197, R37, -INF , !P5 ;  /* 0xff80000025c57808 */ /* 0x000fe40006800000 */
[----:B------:R-:W-:-:S02]  /*46c0*/  ISETP.GE.AND P0, PT, R2, R138, PT ;  /* 0x0000008a0200720c */ /* 0x000fc40003f06270 */
[-C--:B------:R-:W-:Y:S01]  /*46d0*/  ISETP.GE.AND P2, PT, R2, R137.reuse, PT ;  /* 0x000000890200720c */ /* 0x080fe20003f46270 */
[----:B------:R-:W-:Y:S01]  /*46e0*/  VIADD R2, R0, 0x38 ;  /* 0x0000003800027836 */ /* 0x000fe20000000000 */
[----:B------:R-:W-:Y:S02]  /*46f0*/  FSEL R195, R38, -INF , !P3 ;  /* 0xff80000026c37808 */ /* 0x000fe40005800000 */
[C---:B------:R-:W-:Y:S02]  /*4700*/  ISETP.GE.AND P5, PT, R40.reuse, R137, PT ;  /* 0x000000892800720c */ /* 0x040fe40003fa6270 */
[----:B------:R-:W-:Y:S02]  /*4710*/  ISETP.GE.AND P3, PT, R40, R138, PT ;  /* 0x0000008a2800720c */ /* 0x000fe40003f66270 */
[----:B------:R-:W-:Y:S02]  /*4720*/  FSEL R191, R35, -INF , !P5 ;  /* 0xff80000023bf7808 */ /* 0x000fe40006800000 */
[----:B------:R-:W-:Y:S01]  /*4730*/  FSEL R139, R28, -INF , !P0 ;  /* 0xff8000001c8b7808 */ /* 0x000fe20004000000 */
[----:B------:R-:W-:Y:S01]  /*4740*/  VIADD R28, R0, 0x41 ;  /* 0x00000041001c7836 */ /* 0x000fe20000000000 */
[----:B------:R-:W-:-:S02]  /*4750*/  FSEL R201, R33, -INF , !P3 ;  /* 0xff80000021c97808 */ /* 0x000fc40005800000 */
[CC--:B------:R-:W-:Y:S02]  /*4760*/  ISETP.GE.AND P5, PT, R2.reuse, R138.reuse, PT ;  /* 0x0000008a0200720c */ /* 0x0c0fe40003fa6270 */
[-C--:B------:R-:W-:Y:S01]  /*4770*/  ISETP.GE.AND P0, PT, R2, R137.reuse, PT ;  /* 0x000000890200720c */ /* 0x080fe20003f06270 */
[----:B------:R-:W-:Y:S01]  /*4780*/  VIADD R2, R0, 0x40 ;  /* 0x0000004000027836 */ /* 0x000fe20000000000 */
[----:B------:R-:W-:Y:S02]  /*4790*/  ISETP.GE.AND P3, PT, R36, R137, PT ;  /* 0x000000892400720c */ /* 0x000fe40003f66270 */
[----:B------:R-:W-:Y:S02]  /*47a0*/  FSEL R189, R34, -INF , !P4 ;  /* 0xff80000022bd7808 */ /* 0x000fe40006000000 */
[----:B------:R-:W-:Y:S02]  /*47b0*/  ISETP.GE.AND P4, PT, R36, R138, PT ;  /* 0x0000008a2400720c */ /* 0x000fe40003f86270 */
[----:B------:R-:W-:-:S02]  /*47c0*/  FSEL R145, R31, -INF , !P3 ;  /* 0xff8000001f917808 */ /* 0x000fc40005800000 */
[----:B------:R-:W-:Y:S01]  /*47d0*/  FSEL R179, R24, -INF , !P5 ;  /* 0xff80000018b37808 */ /* 0x000fe20006800000 */
[----:B------:R-:W-:Y:S01]  /*47e0*/  VIADD R24, R0, 0x49 ;  /* 0x0000004900187836 */ /* 0x000fe20000000000 */
[C---:B------:R-:W-:Y:S02]  /*47f0*/  ISETP.GE.AND P3, PT, R2.reuse, R138, PT ;  /* 0x0000008a0200720c */ /* 0x040fe40003f66270 */
[-C--:B------:R-:W-:Y:S01]  /*4800*/  ISETP.GE.AND P5, PT, R2, R137.reuse, PT ;  /* 0x000000890200720c */ /* 0x080fe20003fa6270 */
[----:B------:R-:W-:Y:S01]  /*4810*/  VIADD R2, R0, 0x48 ;  /* 0x0000004800027836 */ /* 0x000fe20000000000 */
[----:B------:R-:W-:Y:S02]  /*4820*/  FSEL R163, R29, -INF , !P4 ;  /* 0xff8000001da37808 */ /* 0x000fe40006000000 */
[----:B------:R-:W-:Y:S02]  /*4830*/  ISETP.GE.AND P4, PT, R32, R137, PT ;  /* 0x000000892000720c */ /* 0x000fe40003f86270 */
[----:B------:R-:W-:-:S02]  /*4840*/  FSEL R159, R30, -INF , !P2 ;  /* 0xff8000001e9f7808 */ /* 0x000fc40005000000 */
        /* <DEDUP_REMOVED lines=10> */
[-C--:B------:R-:W-:Y:S02]  /*48f0*/  ISETP.GE.AND P0, PT, R28, R138.reuse, PT ;  /* 0x0000008a1c00720c */ /* 0x080fe40003f06270 */
[----:B------:R-:W-:Y:S02]  /*4900*/  FSEL R147, R22, -INF , !P5 ;  /* 0xff80000016937808 */ /* 0x000fe40006800000 */
        /* <DEDUP_REMOVED lines=8> */
[-C--:B------:R-:W-:Y:S01]  /*4990*/  ISETP.GE.AND P4, PT, R2, R137.reuse, PT ;  /* 0x000000890200720c */ /* 0x080fe20003f86270 */
[----:B------:R-:W-:Y:S01]  /*49a0*/  VIADD R2, R0, 0x58 ;  /* 0x0000005800027836 */ /* 0x000fe20000000000 */
[----:B------:R-:W-:-:S02]  /*49b0*/  ISETP.GE.AND P0, PT, R24, R137, PT ;  /* 0x000000891800720c */ /* 0x000fc40003f06270 */
[----:B------:R-:W-:Y:S02]  /*49c0*/  FSEL R155, R17, -INF , !P5 ;  /* 0xff800000119b7808 */ /* 0x000fe40006800000 */
[----:B------:R-:W-:Y:S02]  /*49d0*/  FSEL R123, R13, -INF , !P3 ;  /* 0xff8000000d7b7808 */ /* 0x000fe40005800000 */
[-C--:B------:R-:W-:Y:S02]  /*49e0*/  ISETP.GE.AND P5, PT, R20, R137.reuse, PT ;  /* 0x000000891400720c */ /* 0x080fe40003fa6270 */
[----:B------:R-:W-:Y:S02]  /*49f0*/  FSEL R13, R53, -INF , !P6 ;  /* 0xff800000350d7808 */ /* 0x000fe40007000000 */
[----:B------:R-:W-:Y:S02]  /*4a00*/  ISETP.GE.AND P3, PT, R16, R137, PT ;  /* 0x000000891000720c */ /* 0x000fe40003f66270 */
[----:B------:R-:W-:-:S02]  /*4a10*/  ISETP.GE.AND P6, PT, R0, R138, PT ;  /* 0x0000008a0000720c */ /* 0x000fc40003fc6270 */
[----:B------:R-:W-:Y:S02]  /*4a20*/  FSEL R141, R19, -INF , !P0 ;  /* 0xff800000138d7808 */ /* 0x000fe40004000000 */
[-C--:B------:R-:W-:Y:S02]  /*4a30*/  ISETP.GE.AND P0, PT, R2, R138.reuse, PT ;  /* 0x0000008a0200720c */ /* 0x080fe40003f06270 */
[----:B------:R-:W-:Y:S02]  /*4a40*/  FSEL R67, R14, -INF , !P4 ;  /* 0xff8000000e437808 */ /* 0x000fe40006000000 */
[----:B------:R-:W-:Y:S02]  /*4a50*/  FSEL R113, R15, -INF , !P5 ;  /* 0xff8000000f717808 */ /* 0x000fe40006800000 */
[----:B------:R-:W-:Y:S02]  /*4a60*/  ISETP.GE.AND P4, PT, R16, R138, PT ;  /* 0x0000008a1000720c */ /* 0x000fe40003f86270 */
[----:B------:R-:W-:-:S02]  /*4a70*/  FSEL R15, R52, -INF , !P6 ;  /* 0xff800000340f7808 */ /* 0x000fc40007000000 */
[----:B------:R-:W-:Y:S02]  /*4a80*/  FSEL R119, R11, -INF , !P3 ;  /* 0xff8000000b777808 */ /* 0x000fe40005800000 */
[-C--:B------:R-:W-:Y:S02]  /*4a90*/  ISETP.GE.AND P3, PT, R0, R137.reuse, PT ;  /* 0x000000890000720c */ /* 0x080fe40003f66270 */
[----:B------:R-:W-:Y:S01]  /*4aa0*/  FSEL R125, R12, -INF , !P2 ;  /* 0xff8000000c7d7808 */ /* 0x000fe20005000000 */
[----:B------:R-:W-:Y:S01]  /*4ab0*/  VIADD R12, R0, 0x60 ;  /* 0x00000060000c7836 */ /* 0x000fe20000000000 */
[----:B------:R-:W-:Y:S02]  /*4ac0*/  FSEL R121, R8, -INF , !P0 ;  /* 0xff80000008797808 */ /* 0x000fe40004000000 */
[----:B------:R-:W-:Y:S01]  /*4ad0*/  ISETP.GE.AND P2, PT, R2, R137, PT ;  /* 0x000000890200720c */ /* 0x000fe20003f46270 */
[----:B------:R-:W-:Y:S01]  /*4ae0*/  VIADD R2, R0, 0x61 ;  /* 0x0000006100027836 */ /* 0x000fe20000000000 */
[----:B------:R-:W-:-:S02]  /*4af0*/  FSEL R117, R9, -INF , !P4 ;  /* 0xff80000009757808 */ /* 0x000fc40006000000 */
[----:B------:R-:W-:Y:S02]  /*4b00*/  FMNMX3.FTZ R8, R15, R13, R79, !PT ;  /* 0x0000000d0f087276 */ /* 0x000fe4000781004f */
[----:B------:R-:W-:Y:S02]  /*4b10*/  FSEL R9, R55, -INF , !P1 ;  /* 0xff80000037097808 */ /* 0x000fe40004800000 */
[----:B------:R-:W-:Y:S02]  /*4b20*/  FSEL R11, R54, -INF , !P3 ;  /* 0xff800000360b7808 */ /* 0x000fe40005800000 */
[----:B------:R-:W-:Y:S02]  /*4b30*/  FSEL R115, R10, -INF , !P2 ;  /* 0xff8000000a737808 */ /* 0x000fe40005000000 */
[----:B------:R-:W-:Y:S02]  /*4b40*/  FMNMX3.FTZ R8, R8, R77, R209, !PT ;  /* 0x0000004d08087276 */ /* 0x000fe400078100d1 */
[----:B------:R-:W-:-:S02]  /*4b50*/  FMNMX3.FTZ R10, R11, R9, R85, !PT ;  /* 0x000000090b0a7276 */ /* 0x000fc40007810055 */
[CC--:B------:R-:W-:Y:S02]  /*4b60*/  ISETP.GE.AND P2, PT, R2.reuse, R138.reuse, PT ;  /* 0x0000008a0200720c */ /* 0x0c0fe40003f46270 */
[----:B------:R-:W-:Y:S01]  /*4b70*/  ISETP.GE.AND P6, PT, R2, R137, PT ;  /* 0x000000890200720c */ /* 0x000fe20003fc6270 */
[----:B------:R-:W-:Y:S01]  /*4b80*/  VIADD R2, R0, 0x68 ;  /* 0x0000006800027836 */ /* 0x000fe20000000000 */
[----:B------:R-:W-:Y:S02]  /*4b90*/  FMNMX3.FTZ R8, R8, R211, R75, !PT ;  /* 0x000000d308087276 */ /* 0x000fe4000781004b */
[----:B------:R-:W-:Y:S02]  /*4ba0*/  FMNMX3.FTZ R10, R10, R87, R207, !PT ;  /* 0x000000570a0a7276 */ /* 0x000fe400078100cf */
[C---:B------:R-:W-:Y:S02]  /*4bb0*/  ISETP.GE.AND P1, PT, R2.reuse, R138, PT ;  /* 0x0000008a0200720c */ /* 0x040fe40003f26270 */
[----:B------:R-:W-:Y:S01]  /*4bc0*/  ISETP.GE.AND P4, PT, R2, R137, PT ;  /* 0x000000890200720c */ /* 0x000fe20003f86270 */
[----:B------:R-:W-:Y:S01]  /*4bd0*/  VIADD R2, R0, 0x69 ;  /* 0x0000006900027836 */ /* 0x000fe20000000000 */
[----:B------:R-:W-:-:S02]  /*4be0*/  FMNMX3.FTZ R8, R8, R73, R203, !PT ;  /* 0x0000004908087276 */ /* 0x000fc400078100cb */
[-C--:B------:R-:W-:Y:S02]  /*4bf0*/  ISETP.GE.AND P5, PT, R12, R138.reuse, PT ;  /* 0x0000008a0c00720c */ /* 0x080fe40003fa6270 */
[----:B------:R-:W-:Y:S02]  /*4c00*/  FMNMX3.FTZ R10, R10, R205, R81, !PT ;  /* 0x000000cd0a0a7276 */ /* 0x000fe40007810051 */
[----:B------:R-:W-:Y:S02]  /*4c10*/  FMNMX3.FTZ R8, R8, R197, R199, !PT ;  /* 0x000000c508087276 */ /* 0x000fe400078100c7 */
[----:B------:R-:W-:Y:S02]  /*4c20*/  FSEL R63, R108, -INF , !P5 ;  /* 0xff8000006c3f7808 */ /* 0x000fe40006800000 */
[----:B------:R-:W-:Y:S02]  /*4c30*/  FMNMX3.FTZ R10, R10, R83, R195, !PT ;  /* 0x000000530a0a7276 */ /* 0x000fe400078100c3 */
[----:B------:R-:W-:-:S02]  /*4c40*/  ISETP.GE.AND P5, PT, R2, R138, PT ;  /* 0x0000008a0200720c */ /* 0x000fc40003fa6270 */
[-C--:B------:R-:W-:Y:S01]  /*4c50*/  ISETP.GE.AND P3, PT, R2, R137.reuse, PT ;  /* 0x000000890200720c */ /* 0x080fe20003f66270 */
[----:B------:R-:W-:Y:S01]  /*4c60*/  VIADD R2, R0, 0x70 ;  /* 0x0000007000027836 */ /* 0x000fe20000000000 */
[----:B------:R-:W-:Y:S02]  /*4c70*/  ISETP.GE.AND P0, PT, R12, R137, PT ;  /* 0x000000890c00720c */ /* 0x000fe40003f06270 */
        /* <DEDUP_REMOVED lines=11> */
[----:B--2---:R-:W-:Y:S02]  /*4d30*/  FSEL R59, R104, -INF , !P1 ;  /* 0xff800000683b7808 */ /* 0x004fe40004800000 */
        /* <DEDUP_REMOVED lines=8> */
[----:B------:R-:W-:Y:S02]  /*4dc0*/  FSEL R36, R96, -INF , !P0 ;  /* 0xff80000060247808 */ /* 0x000fe40004000000 */
        /* <DEDUP_REMOVED lines=9> */
[----:B------:R-:W-:-:S02]  /*4e60*/  FSEL R53, R106, -INF , !P4 ;  /* 0xff8000006a357808 */ /* 0x000fc40006000000 */
[----:B------:R-:W-:Y:S02]  /*4e70*/  FMNMX3.FTZ R2, R2, R119, R55, !PT ;  /* 0x0000007702027276 */ /* 0x000fe40007810037 */
[----:B------:R-:W-:Y:S02]  /*4e80*/  FSEL R33, R97, -INF , !P6 ;  /* 0xff80000061217808 */ /* 0x000fe40007000000 */
[----:B------:R-:W-:Y:S02]  /*4e90*/  ISETP.GE.AND P6, PT, R0, R138, PT ;  /* 0x0000008a0000720c */ /* 0x000fe40003fc6270 */
[----:B------:R-:W-:Y:S02]  /*4ea0*/  FSEL R34, R92, -INF , !P5 ;  /* 0xff8000005c227808 */ /* 0x000fe40006800000 */
[----:B------:R-:W-:Y:S02]  /*4eb0*/  FMNMX3.FTZ R8, R8, R61, R36, !PT ;  /* 0x0000003d08087276 */ /* 0x000fe40007810024 */
[----:B------:R-:W-:-:S02]  /*4ec0*/  FSEL R57, R107, -INF , !P3 ;  /* 0xff8000006b397808 */ /* 0x000fc40005800000 */
[----:B------:R-:W-:Y:S02]  /*4ed0*/  FSEL R30, R98, -INF , !P2 ;  /* 0xff800000621e7808 */ /* 0x000fe40005000000 */
[----:B------:R-:W-:Y:S02]  /*4ee0*/  FMNMX3.FTZ R2, R2, R51, R53, !PT ;  /* 0x0000003302027276 */ /* 0x000fe40007810035 */
[----:B------:R-:W-:Y:S02]  /*4ef0*/  FSEL R35, R93, -INF , !P6 ;  /* 0xff8000005d237808 */ /* 0x000fe40007000000 */
[----:B------:R-:W-:Y:S02]  /*4f00*/  FMNMX3.FTZ R8, R8, R33, R34, !PT ;  /* 0x0000002108087276 */ /* 0x000fe40007810022 */
[----:B------:R-:W-:Y:S02]  /*4f10*/  ISETP.GE.AND P2, PT, R0, R137, PT ;  /* 0x000000890000720c */ /* 0x000fe40003f46270 */
        /* <DEDUP_REMOVED lines=9> */
[--C-:B------:R-:W-:Y:S01]  /*4fb0*/  IMAD.IADD R164, R3, 0x1, R169.reuse ;  /* 0x0000000103a47824 */ /* 0x100fe200078e02a9 */
[----:B------:R-:W-:Y:S01]  /*4fc0*/  LDSM.16.MT88.4 R68, [R169+0x6000] ;  /* 0x00600000a944783b */ /* 0x000fe20000004200 */
[C---:B------:R-:W-:Y:S02]  /*4fd0*/  IMAD.IADD R165, R4.reuse, 0x1, R169 ;  /* 0x0000000104a57824 */ /* 0x040fe400078e02a9 */
[----:B------:R-:W-:Y:S01]  /*4fe0*/  IMAD.IADD R102, R4, 0x1, R164 ;  /* 0x0000000104667824 */ /* 0x000fe200078e02a4 */
[----:B------:R-:W2:Y:S04]  /*4ff0*/  SHFL.BFLY PT, R17, R10, 0x2, 0x1f ;  /* 0x0c401f000a117f89 */ /* 0x000ea800000e0000 */
[----:B------:R-:W-:Y:S04]  /*5000*/  LDSM.16.MT88.4 R24, [R169+0x6800] ;  /* 0x00680000a918783b */ /* 0x000fe80000004200 */
        /* <DEDUP_REMOVED lines=9> */
[----:B--2---:R-:W-:Y:S02]  /*50a0*/  FMNMX.FTZ R0, R17, R0, !PT ;  /* 0x0000000011007209 */ /* 0x004fe40007810000 */
[----:B------:R-:W-:Y:S01]  /*50b0*/  LDSM.16.MT88.4 R16, [R164+0x6800] ;  /* 0x00680000a410783b */ /* 0x000fe20000004200 */
[--C-:B------:R-:W-:Y:S01]  /*50c0*/  FFMA.FTZ R50, R79, UR4, -R38.reuse ;  /* 0x000000044f327c23 */ /* 0x100fe20008010826 */
[C---:B------:R-:W-:Y:S01]  /*50d0*/  FSETP.NEU.FTZ.AND P0, PT, R0.reuse, -INF , PT ;  /* 0xff8000000000780b */ /* 0x040fe20003f1d000 */
[----:B------:R-:W-:Y:S01]  /*50e0*/  FMUL.FTZ R32, R0, UR4 ;  /* 0x0000000400207c20 */ /* 0x000fe20008410000 */
[--C-:B------:R-:W-:Y:S01]  /*50f0*/  FFMA.FTZ R43, R77, UR4, -R38.reuse ;  /* 0x000000044d2b7c23 */ /* 0x100fe20008010826 */
[--C-:B------:R-:W-:Y:S01]  /*5100*/  FFMA.FTZ R52, R15, UR4, -R38.reuse ;  /* 0x000000040f347c23 */ /* 0x100fe20008010826 */
[----:B------:R-:W-:Y:S01]  /*5110*/  LDSM.16.MT88.4 R76, [R165+0x6000] ;  /* 0x00600000a54c783b */ /* 0x000fe20000004200 */
[--C-:B------:R-:W-:Y:S01]  /*5120*/  FFMA.FTZ R49, R13, UR4, -R38.reuse ;  /* 0x000000040d317c23 */ /* 0x100fe20008010826 */
[----:B------:R-:W-:Y:S01]  /*5130*/  FSEL R32, R32, RZ, P0 ;  /* 0x000000ff20207208 */ /* 0x000fe20000000000 */
[----:B------:R-:W-:Y:S01]  /*5140*/  MUFU.EX2 R50, R50 ;  /* 0x0000003200327308 */ /* 0x000fe20000000800 */
[----:B------:R-:W-:Y:S01]  /*5150*/  LDSM.16.MT88.4 R12, [R102+0x6800] ;  /* 0x00680000660c783b */ /* 0x000fe20000004200 */
[--C-:B------:R-:W-:Y:S01]  /*5160*/  FFMA.FTZ R46, R209, UR4, -R38.reuse ;  /* 0x00000004d12e7c23 */ /* 0x100fe20008010826 */
[----:B------:R-:W-:Y:S01]  /*5170*/  FFMA.FTZ R41, R211, UR4, -R38 ;  /* 0x00000004d3297c23 */ /* 0x000fe20008010826 */
[--C-:B------:R-:W-:Y:S01]  /*5180*/  FFMA.FTZ R45, R85, UR4, -R32.reuse ;  /* 0x00000004552d7c23 */ /* 0x100fe20008010820 */
[--C-:B------:R-:W-:Y:S01]  /*5190*/  FFMA.FTZ R42, R87, UR4, -R32.reuse ;  /* 0x00000004572a7c23 */ /* 0x100fe20008010820 */
[--C-:B------:R-:W-:Y:S01]  /*51a0*/  FFMA.FTZ R48, R11, UR4, -R32.reuse ;  /* 0x000000040b307c23 */ /* 0x100fe20008010820 */
[----:B------:R-:W1:Y:S01]  /*51b0*/  LDSM.16.MT88.4 R84, [R164+0x6000] ;  /* 0x00600000a454783b */ /* 0x000e620000004200 */
[----:B------:R-:W-:Y:S01]  /*51c0*/  FFMA.FTZ R47, R9, UR4, -R32 ;  /* 0x00000004092f7c23 */ /* 0x000fe20008010820 */
[----:B------:R-:W-:Y:S01]  /*51d0*/  MUFU.EX2 R52, R52 ;  /* 0x0000003400347308 */ /* 0x000fe20000000800 */
[--C-:B------:R-:W-:Y:S01]  /*51e0*/  FFMA.FTZ R40, R75, UR4, -R38.reuse ;  /* 0x000000044b287c23 */ /* 0x100fe20008010826 */
[----:B------:R-:W2:Y:S01]  /*51f0*/  LDSM.16.MT88.4 R8, [R102+0x6000] ;  /* 0x006000006608783b */ /* 0x000ea20000004200 */
[----:B------:R-:W-:Y:S01]  /*5200*/  FFMA.FTZ R37, R73, UR4, -R38 ;  /* 0x0000000449257c23 */ /* 0x000fe20008010826 */
[----:B------:R-:W3:Y:S01]  /*5210*/  MUFU.EX2 R49, R49 ;  /* 0x0000003100317308 */ /* 0x000ee20000000800 */
[--C-:B------:R-:W-:Y:S01]  /*5220*/  FFMA.FTZ R44, R207, UR4, -R32.reuse ;  /* 0x00000004cf2c7c23 */ /* 0x100fe20008010820 */
[--C-:B------:R-:W-:Y:S01]  /*5230*/  FFMA.FTZ R39, R205, UR4, -R32.reuse ;  /* 0x00000004cd277c23 */ /* 0x100fe20008010820 */
[--C-:B------:R-:W-:Y:S01]  /*5240*/  FFMA.FTZ R4, R81, UR4, -R32.reuse ;  /* 0x0000000451047c23 */ /* 0x100fe20008010820 */
[----:B------:R-:W4:Y:S01]  /*5250*/  MUFU.EX2 R43, R43 ;  /* 0x0000002b002b7308 */ /* 0x000f220000000800 */
[----:B------:R-:W-:Y:S01]  /*5260*/  FFMA.FTZ R3, R83, UR4, -R32 ;  /* 0x0000000453037c23 */ /* 0x000fe20008010820 */
[--C-:B------:R-:W-:Y:S01]  /*5270*/  FFMA.FTZ R105, R203, UR4, -R38.reuse ;  /* 0x00000004cb697c23 */ /* 0x100fe20008010826 */
[--C-:B------:R-:W-:Y:S01]  /*5280*/  FFMA.FTZ R58, R197, UR4, -R38.reuse ;  /* 0x00000004c53a7c23 */ /* 0x100fe20008010826 */
[----:B------:R-:W-:Y:S01]  /*5290*/  MUFU.EX2 R48, R48 ;  /* 0x0000003000307308 */ /* 0x000fe20000000800 */
[--C-:B------:R-:W-:Y:S01]  /*52a0*/  FFMA.FTZ R54, R199, UR4, -R38.reuse ;  /* 0x00000004c7367c23 */ /* 0x100fe20008010826 */
[----:B------:R-:W-:Y:S01]  /*52b0*/  FFMA.FTZ R109, R201, UR4, -R38 ;  /* 0x00000004c96d7c23 */ /* 0x000fe20008010826 */
[--C-:B------:R-:W-:Y:S01]  /*52c0*/  FFMA.FTZ R111, R195, UR4, -R32.reuse ;  /* 0x00000004c36f7c23 */ /* 0x100fe20008010820 */
[----:B------:R-:W5:Y:S01]  /*52d0*/  MUFU.EX2 R47, R47 ;  /* 0x0000002f002f7308 */ /* 0x000f620000000800 */
[--C-:B------:R-:W-:Y:S01]  /*52e0*/  FFMA.FTZ R60, R193, UR4, -R32.reuse ;  /* 0x00000004c13c7c23 */ /* 0x100fe20008010820 */
[----:B---3--:R-:W-:Y:S01]  /*52f0*/  F2FP.F16.F32.PACK_AB R88, R49, R52 ;  /* 0x000000343158723e */ /* 0x008fe200000000ff */
[--C-:B------:R-:W-:Y:S01]  /*5300*/  FFMA.FTZ R107, R189, UR4, -R32.reuse ;  /* 0x00000004bd6b7c23 */ /* 0x100fe20008010820 */
[----:B------:R-:W-:Y:S01]  /*5310*/  MUFU.EX2 R45, R45 ;  /* 0x0000002d002d7308 */ /* 0x000fe20000000800 */
[----:B------:R-:W-:Y:S01]  /*5320*/  FFMA.FTZ R56, R191, UR4, -R32 ;  /* 0x00000004bf387c23 */ /* 0x000fe20008010820 */
[----:B----4-:R-:W-:Y:S01]  /*5330*/  F2FP.F16.F32.PACK_AB R90, R43, R50 ;  /* 0x000000322b5a723e */ /* 0x010fe200000000ff */
[--C-:B------:R-:W-:Y:S01]  /*5340*/  FFMA.FTZ R139, R139, UR4, -R38.reuse ;  /* 0x000000048b8b7c23 */ /* 0x100fe20008010826 */
[----:B------:R-:W3:Y:S01]  /*5350*/  MUFU.EX2 R42, R42 ;  /* 0x0000002a002a7308 */ /* 0x000ee20000000800 */
[--C-:B------:R-:W-:Y:S01]  /*5360*/  FFMA.FTZ R62, R163, UR4, -R38.reuse ;  /* 0x00000004a33e7c23 */ /* 0x100fe20008010826 */
[--C-:B------:R-:W-:Y:S01]  /*5370*/  FFMA.FTZ R133, R179, UR4, -R38.reuse ;  /* 0x00000004b3857c23 */ /* 0x100fe20008010826 */
[----:B------:R-:W-:Y:S01]  /*5380*/  FFMA.FTZ R66, R161, UR4, -R38 ;  /* 0x00000004a1427c23 */ /* 0x000fe20008010826 */
[----:B------:R-:W-:Y:S01]  /*5390*/  MUFU.EX2 R46, R46 ;  /* 0x0000002e002e7308 */ /* 0x000fe20000000800 */
[--C-:B------:R-:W-:Y:S01]  /*53a0*/  FFMA.FTZ R104, R145, UR4, -R32.reuse ;  /* 0x0000000491687c23 */ /* 0x100fe20008010820 */
[----:B-----5:R-:W-:Y:S01]  /*53b0*/  F2FP.F16.F32.PACK_AB R89, R47, R48 ;  /* 0x000000302f59723e */ /* 0x020fe200000000ff */
[--C-:B------:R-:W-:Y:S01]  /*53c0*/  FFMA.FTZ R127, R127, UR4, -R32.reuse ;  /* 0x000000047f7f7c23 */ /* 0x100fe20008010820 */
[----:B------:R-:W4:Y:S01]  /*53d0*/  MUFU.EX2 R41, R41 ;  /* 0x0000002900297308 */ /* 0x000f220000000800 */
[--C-:B------:R-:W-:Y:S01]  /*53e0*/  FFMA.FTZ R64, R157, UR4, -R32.reuse ;  /* 0x000000049d407c23 */ /* 0x100fe20008010820 */
[----:B------:R-:W-:Y:S01]  /*53f0*/  FFMA.FTZ R159, R159, UR4, -R32 ;  /* 0x000000049f9f7c23 */ /* 0x000fe20008010820 */
[--C-:B------:R-:W-:Y:S01]  /*5400*/  FFMA.FTZ R108, R153, UR4, -R38.reuse ;  /* 0x00000004996c7c23 */ /* 0x100fe20008010826 */
[----:B------:R-:W-:Y:S01]  /*5410*/  MUFU.EX2 R40, R40 ;  /* 0x0000002800287308 */ /* 0x000fe20000000800 */
[--C-:B------:R-:W-:Y:S01]  /*5420*/  FFMA.FTZ R149, R149, UR4, -R38.reuse ;  /* 0x0000000495957c23 */ /* 0x100fe20008010826 */
[----:B---3--:R-:W-:Y:S01]  /*5430*/  F2FP.F16.F32.PACK_AB R91, R42, R45 ;  /* 0x0000002d2a5b723e */ /* 0x008fe200000000ff */
[----:B------:R-:W-:Y:S01]  /*5440*/  FFMA.FTZ R106, R151, UR4, -R38 ;  /* 0x00000004976a7c23 */ /* 0x000fe20008010826 */
[----:B------:R-:W-:Y:S01]  /*5450*/  MUFU.EX2 R37, R37 ;  /* 0x0000002500257308 */ /* 0x000fe20000000800 */
[--C-:B------:R-:W-:Y:S01]  /*5460*/  FFMA.FTZ R112, R147, UR4, -R32.reuse ;  /* 0x0000000493707c23 */ /* 0x100fe20008010820 */
[--C-:B------:R-:W-:Y:S01]  /*5470*/  FFMA.FTZ R143, R143, UR4, -R32.reuse ;  /* 0x000000048f8f7c23 */ /* 0x100fe20008010820 */
[--C-:B------:R-:W-:Y:S01]  /*5480*/  FFMA.FTZ R135, R135, UR4, -R32.reuse ;  /* 0x0000000487877c23 */ /* 0x100fe20008010820 */
[----:B------:R-:W-:Y:S01]  /*5490*/  MUFU.EX2 R44, R44 ;  /* 0x0000002c002c7308 */ /* 0x000fe20000000800 */
[C---:B-1----:R-:W-:Y:S01]  /*54a0*/  HMMA.16816.F32 R80, R88.reuse, R84, RZ ;  /* 0x000000545850723c */ /* 0x042fe200000018ff */
[----:B------:R-:W-:Y:S01]  /*54b0*/  FFMA.FTZ R110, R141, UR4, -R32 ;  /* 0x000000048d6e7c23 */ /* 0x000fe20008010820 */
[----:B------:R-:W-:Y:S01]  /*54c0*/  FFMA.FTZ R155, R155, UR4, -R38 ;  /* 0x000000049b9b7c23 */ /* 0x000fe20008010826 */
[----:B------:R-:W1:Y:S01]  /*54d0*/  MUFU.EX2 R39, R39 ;  /* 0x0000002700277308 */ /* 0x000e620000000800 */
        /* <DEDUP_REMOVED lines=8> */
[----:B------:R-:W-:Y:S01]  /*5560*/  FFMA.FTZ R123, R123, UR4, -R38 ;  /* 0x000000047b7b7c23 */ /* 0x000fe20008010826 */
[--C-:B------:R-:W-:Y:S01]  /*5570*/  FFMA.FTZ R124, R51, UR4, -R32.reuse ;  /* 0x00000004337c7c23 */ /* 0x100fe20008010820 */
[--C-:B------:R-:W-:Y:S01]  /*5580*/  FFMA.FTZ R55, R55, UR4, -R32.reuse ;  /* 0x0000000437377c23 */ /* 0x100fe20008010820 */
[----:B------:R-:W-:Y:S01]  /*5590*/  MUFU.EX2 R105, R105 ;  /* 0x0000006900697308 */ /* 0x000fe20000000800 */
[C---:B------:R-:W-:Y:S01]  /*55a0*/  HMMA.16816.F32 R96, R88.reuse, R68, RZ ;  /* 0x000000445860723c */ /* 0x040fe200000018ff */
[--C-:B------:R-:W-:Y:S01]  /*55b0*/  FFMA.FTZ R122, R53, UR4, -R32.reuse ;  /* 0x00000004357a7c23 */ /* 0x100fe20008010820 */
[----:B------:R-:W-:Y:S01]  /*55c0*/  FFMA.FTZ R51, R57, UR4, -R32 ;  /* 0x0000000439337c23 */ /* 0x000fe20008010820 */
[----:B------:R-:W5:Y:S01]  /*55d0*/  MUFU.EX2 R58, R58 ;  /* 0x0000003a003a7308 */ /* 0x000f620000000800 */
[----:B------:R-:W-:Y:S01]  /*55e0*/  FADD.FTZ R49, R52, R49 ;  /* 0x0000003134317221 */ /* 0x000fe20000010000 */
[----:B------:R-:W-:Y:S01]  /*55f0*/  FADD.FTZ R48, R48, R47 ;  /* 0x0000002f30307221 */ /* 0x000fe20000010000 */
[----:B------:R-:W-:Y:S01]  /*5600*/  FFMA.FTZ R36, R36, UR4, -R38 ;  /* 0x0000000424247c23 */ /* 0x000fe20008010826 */
        /* <DEDUP_REMOVED lines=12> */
[----:B------:R-:W5:Y:S01]  /*56d0*/  MUFU.EX2 R60, R60 ;  /* 0x0000003c003c7308 */ /* 0x000f620000000800 */
[----:B------:R-:W-:Y:S01]  /*56e0*/  FFMA.FTZ R31, R31, UR4, -R32 ;  /* 0x000000041f1f7c23 */ /* 0x000fe20008010820 */
[----:B------:R-:W-:-:S02]  /*56f0*/  ISETP.GT.AND P0, PT, R131, R176, PT ;  /* 0x000000b08300720c */ /* 0x000fc40003f04270 */
[----:B------:R-:W-:Y:S01]  /*5700*/  MUFU.EX2 R107, R107 ;  /* 0x0000006b006b7308 */ /* 0x000fe20000000800 */
[C---:B------:R-:W-:Y:S03]  /*5710*/  HMMA.16816.F32 R76, R88.reuse, R78, RZ ;  /* 0x0000004e584c723c */ /* 0x040fe600000018ff */
[----:B------:R-:W5:Y:S04]  /*5720*/  MUFU.EX2 R56, R56 ;  /* 0x0000003800387308 */ /* 0x000f680000000800 */
[----:B------:R-:W-:Y:S01]  /*5730*/  MUFU.EX2 R139, R139 ;  /* 0x0000008b008b7308 */ /* 0x000fe20000000800 */
[----:B--2---:R-:W-:Y:S01]  /*5740*/  HMMA.16816.F32 R92, R88, R8, RZ ;  /* 0x00000008585c723c */ /* 0x004fe200000018ff */
        /* <DEDUP_REMOVED lines=8> */
[----:B---3--:R-:W-:Y:S01]  /*57d0*/  F2FP.F16.F32.PACK_AB R11, R3, R4 ;  /* 0x00000004030b723e */ /* 0x008fe200000000ff */
[----:B------:R-:W-:Y:S02]  /*57e0*/  FADD.FTZ R39, R39, R44 ;  /* 0x0000002c27277221 */ /* 0x000fe40000010000 */
[----:B------:R-:W2:Y:S04]  /*57f0*/  MUFU.EX2 R66, R66 ;  /* 0x0000004200427308 */ /* 0x000ea80000000800 */
[C---:B------:R-:W-:Y:S01]  /*5800*/  HMMA.16816.F32 R80, R8.reuse, R16, R80 ;  /* 0x000000100850723c */ /* 0x040fe20000001850 */
[----:B------:R-:W-:Y:S04]  /*5810*/  MUFU.EX2 R145, R159 ;  /* 0x0000009f00917308 */ /* 0x000fe80000000800 */
[----:B------:R-:W3:Y:S03]  /*5820*/  MUFU.EX2 R104, R104 ;  /* 0x0000006800687308 */ /* 0x000ee60000000800 */
[C---:B------:R-:W-:Y:S01]  /*5830*/  HMMA.16816.F32 R84, R8.reuse, R18, R84 ;  /* 0x000000120854723c */ /* 0x040fe20000001854 */
[----:B------:R-:W4:Y:S01]  /*5840*/  LDSM.16.MT88.4 R16, [R164+0x7000] ;  /* 0x00700000a410783b */ /* 0x000f220000004200 */
        /* <DEDUP_REMOVED lines=20> */
[----:B------:R-:W3:Y:S01]  /*5990*/  LDSM.16.MT88.4 R12, [R102+0x7000] ;  /* 0x00700000660c783b */ /* 0x000ee20000004200 */
[----:B-----5:R-:W-:Y:S01]  /*59a0*/  F2FP.F16.F32.PACK_AB R8, R58, R105 ;  /* 0x000000693a08723e */ /* 0x020fe200000000ff */
[----:B------:R-:W-:Y:S01]  /*59b0*/  MUFU.EX2 R114, R114 ;  /* 0x0000007200727308 */ /* 0x000fe20000000800 */
[----:B------:R-:W-:-:S02]  /*59c0*/  F2FP.F16.F32.PACK_AB R10, R109, R54 ;  /* 0x000000366d0a723e */ /* 0x000fc400000000ff */
[----:B------:R-:W-:Y:S01]  /*59d0*/  F2FP.F16.F32.PACK_AB R9, R60, R111 ;  /* 0x0000006f3c09723e */ /* 0x000fe200000000ff */
[----:B------:R-:W-:Y:S01]  /*59e0*/  MUFU.EX2 R120, R120 ;  /* 0x0000007800787308 */ /* 0x000fe20000000800 */
[----:B------:R-:W-:-:S03]  /*59f0*/  F2FP.F16.F32.PACK_AB R11, R56, R107 ;  /* 0x0000006b380b723e */ /* 0x000fc600000000ff */
[----:B------:R-:W-:Y:S04]  /*5a00*/  MUFU.EX2 R118, R118 ;  /* 0x0000007600767308 */ /* 0x000fe80000000800 */
[C---:B----4-:R-:W-:Y:S01]  /*5a10*/  HMMA.16816.F32 R80, R8.reuse, R16, R80 ;  /* 0x000000100850723c */ /* 0x050fe20000001850 */
[----:B------:R-:W4:Y:S04]  /*5a20*/  MUFU.EX2 R113, R113 ;  /* 0x0000007100717308 */ /* 0x000f280000000800 */
[----:B------:R-:W-:Y:S03]  /*5a30*/  MUFU.EX2 R55, R55 ;  /* 0x0000003700377308 */ /* 0x000fe60000000800 */
[C---:B------:R-:W-:Y:S01]  /*5a40*/  HMMA.16816.F32 R84, R8.reuse, R18, R84 ;  /* 0x000000120854723c */ /* 0x040fe20000001854 */
[----:B------:R-:W5:Y:S01]  /*5a50*/  LDSM.16.MT88.4 R16, [R164+0x7800] ;  /* 0x00780000a410783b */ /* 0x000f620000004200 */
        /* <DEDUP_REMOVED lines=12> */
[----:B------:R-:W1:Y:S01]  /*5b20*/  LDSM.16.MT88.4 R20, [R165+0x7800] ;  /* 0x00780000a514783b */ /* 0x000e620000004200 */
[----:B------:R-:W-:Y:S06]  /*5b30*/  MUFU.EX2 R29, R36 ;  /* 0x00000024001d7308 */ /* 0x000fec0000000800 */
[C---:B---3--:R-:W-:Y:S08]  /*5b40*/  HMMA.16816.F32 R92, R8.reuse, R12, R92 ;  /* 0x0000000c085c723c */ /* 0x048ff0000000185c */
[----:B------:R-:W-:Y:S01]  /*5b50*/  HMMA.16816.F32 R88, R8, R14, R88 ;  /* 0x0000000e0858723c */ /* 0x000fe20000001858 */
[----:B------:R-:W2:Y:S01]  /*5b60*/  LDSM.16.MT88.4 R12, [R102+0x7800] ;  /* 0x00780000660c783b */ /* 0x000ea20000004200 */
[----:B------:R-:W-:-:S02]  /*5b70*/  F2FP.F16.F32.PACK_AB R8, R62, R139 ;  /* 0x0000008b3e08723e */ /* 0x000fc400000000ff */
[----:B------:R-:W-:Y:S02]  /*5b80*/  F2FP.F16.F32.PACK_AB R10, R66, R133 ;  /* 0x00000085420a723e */ /* 0x000fe400000000ff */
[----:B------:R-:W-:Y:S02]  /*5b90*/  F2FP.F16.F32.PACK_AB R9, R104, R145 ;  /* 0x000000916809723e */ /* 0x000fe400000000ff */
[----:B------:R-:W-:-:S07]  /*5ba0*/  F2FP.F16.F32.PACK_AB R11, R64, R127 ;  /* 0x0000007f400b723e */ /* 0x000fce00000000ff */
[C---:B-----5:R-:W-:Y:S08]  /*5bb0*/  HMMA.16816.F32 R80, R8.reuse, R16, R80 ;  /* 0x000000100850723c */ /* 0x060ff00000001850 */
[C---:B------:R-:W-:Y:S01]  /*5bc0*/  HMMA.16816.F32 R84, R8.reuse, R18, R84 ;  /* 0x000000120854723c */ /* 0x040fe20000001854 */
[----:B------:R-:W3:Y:S07]  /*5bd0*/  LDSM.16.MT88.4 R16, [R164+0x8000] ;  /* 0x00800000a410783b */ /* 0x000eee0000004200 */
[C---:B----4-:R-:W-:Y:S08]  /*5be0*/  HMMA.16816.F32 R96, R8.reuse, R24, R96 ;  /* 0x000000180860723c */ /* 0x050ff00000001860 */
[C---:B------:R-:W-:Y:S01]  /*5bf0*/  HMMA.16816.F32 R68, R8.reuse, R26, R68 ;  /* 0x0000001a0844723c */ /* 0x040fe20000001844 */
[----:B------:R-:W4:Y:S07]  /*5c00*/  LDSM.16.MT88.4 R24, [R169+0x8000] ;  /* 0x00800000a918783b */ /* 0x000f2e0000004200 */
        /* <DEDUP_REMOVED lines=13> */
[C---:B----4-:R-:W-:Y:S08]  /*5ce0*/  HMMA.16816.F32 R96, R8.reuse, R24, R96 ;  /* 0x000000180860723c */ /* 0x050ff00000001860 */
[C---:B------:R-:W-:Y:S01]  /*5cf0*/  HMMA.16816.F32 R68, R8.reuse, R26, R68 ;  /* 0x0000001a0844723c */ /* 0x040fe20000001844 */
[----:B------:R-:W4:Y:S07]  /*5d00*/  LDSM.16.MT88.4 R24, [R169+0x8800] ;  /* 0x00880000a918783b */ /* 0x000f2e0000004200 */
[C---:B-1----:R-:W-:Y:S08]  /*5d10*/  HMMA.16816.F32 R72, R8.reuse, R20, R72 ;  /* 0x000000140848723c */ /* 0x042ff00000001848 */
[C---:B------:R-:W-:Y:S01]  /*5d20*/  HMMA.16816.F32 R76, R8.reuse, R22, R76 ;  /* 0x00000016084c723c */ /* 0x040fe2000000184c */
[----:B------:R-:W-:Y:S07]  /*5d30*/  LDSM.16.MT88.4 R20, [R102+0x8800] ;  /* 0x008800006614783b */ /* 0x000fee0000004200 */
[C---:B--2---:R-:W-:Y:S08]  /*5d40*/  HMMA.16816.F32 R92, R8.reuse, R12, R92 ;  /* 0x0000000c085c723c */ /* 0x044ff0000000185c */
[----:B------:R-:W-:Y:S01]  /*5d50*/  HMMA.16816.F32 R88, R8, R14, R88 ;  /* 0x0000000e0858723c */ /* 0x000fe20000001858 */
[----:B------:R-:W-:Y:S01]  /*5d60*/  FFMA.FTZ R9, R117, UR4, -R38 ;  /* 0x0000000475097c23 */ /* 0x000fe20008010826 */
[----:B------:R-:W-:Y:S01]  /*5d70*/  FFMA.FTZ R117, R67, UR4, -R32 ;  /* 0x0000000443757c23 */ /* 0x000fe20008010820 */
[----:B------:R-:W1:Y:S01]  /*5d80*/  LDSM.16.MT88.4 R12, [R164+0x8800] ;  /* 0x00880000a40c783b */ /* 0x000e620000004200 */
[----:B------:R-:W-:Y:S01]  /*5d90*/  F2FP.F16.F32.PACK_AB R8, R121, R116 ;  /* 0x000000747908723e */ /* 0x000fe200000000ff */
[----:B------:R-:W2:Y:S01]  /*5da0*/  MUFU.EX2 R67, R9 ;  /* 0x0000000900437308 */ /* 0x000ea20000000800 */
[----:B------:R-:W-:-:S03]  /*5db0*/  F2FP.F16.F32.PACK_AB R11, R113, R118 ;  /* 0x00000076710b723e */ /* 0x000fc600000000ff */
[----:B------:R-:W5:Y:S01]  /*5dc0*/  MUFU.EX2 R117, R117 ;  /* 0x0000007500757308 */ /* 0x000f620000000800 */
[----:B--2---:R-:W-:Y:S02]  /*5dd0*/  F2FP.F16.F32.PACK_AB R10, R67, R114 ;  /* 0x00000072430a723e */ /* 0x004fe400000000ff */
[----:B-----5:R-:W-:-:S07]  /*5de0*/  F2FP.F16.F32.PACK_AB R9, R120, R117 ;  /* 0x000000757809723e */ /* 0x020fce00000000ff */
[C---:B---3--:R-:W-:Y:S08]  /*5df0*/  HMMA.16816.F32 R72, R8.reuse, R16, R72 ;  /* 0x000000100848723c */ /* 0x048ff00000001848 */
[C---:B------:R-:W-:Y:S01]  /*5e00*/  HMMA.16816.F32 R76, R8.reuse, R18, R76 ;  /* 0x00000012084c723c */ /* 0x040fe2000000184c */
[----:B------:R-:W2:Y:S07]  /*5e10*/  LDSM.16.MT88.4 R16, [R169+0x9000] ;  /* 0x00900000a910783b */ /* 0x000eae0000004200 */
[----:B----4-:R-:W-:Y:S01]  /*5e20*/  HMMA.16816.F32 R96, R8, R24, R96 ;  /* 0x000000180860723c */ /* 0x010fe20000001860 */
[--C-:B------:R-:W-:Y:S01]  /*5e30*/  FFMA.FTZ R24, R63, UR4, -R38.reuse ;  /* 0x000000043f187c23 */ /* 0x100fe20008010826 */
[----:B------:R-:W-:-:S05]  /*5e40*/  FFMA.FTZ R25, R59, UR4, -R38 ;  /* 0x000000043b197c23 */ /* 0x000fca0008010826 */
[----:B------:R-:W-:Y:S01]  /*5e50*/  MUFU.EX2 R24, R24 ;  /* 0x0000001800187308 */ /* 0x000fe20000000800 */
[C---:B------:R-:W-:Y:S01]  /*5e60*/  HMMA.16816.F32 R68, R8.reuse, R26, R68 ;  /* 0x0000001a0844723c */ /* 0x040fe20000001844 */
[--C-:B------:R-:W-:Y:S01]  /*5e70*/  FFMA.FTZ R27, R65, UR4, -R38.reuse ;  /* 0x00000004411b7c23 */ /* 0x100fe20008010826 */
[----:B------:R-:W-:Y:S01]  /*5e80*/  FFMA.FTZ R26, R61, UR4, -R38 ;  /* 0x000000043d1a7c23 */ /* 0x000fe20008010826 */
[----:B------:R-:W-:Y:S04]  /*5e90*/  MUFU.EX2 R25, R25 ;  /* 0x0000001900197308 */ /* 0x000fe80000000800 */
[----:B------:R-:W3:Y:S01]  /*5ea0*/  MUFU.EX2 R27, R27 ;  /* 0x0000001b001b7308 */ /* 0x000ee20000000800 */
[C---:B-1----:R-:W-:Y:S03]  /*5eb0*/  HMMA.16816.F32 R80, R8.reuse, R12, R80 ;  /* 0x0000000c0850723c */ /* 0x042fe60000001850 */
[----:B------:R-:W1:Y:S05]  /*5ec0*/  MUFU.EX2 R26, R26 ;  /* 0x0000001a001a7308 */ /* 0x000e6a0000000800 */
[C---:B------:R-:W-:Y:S01]  /*5ed0*/  HMMA.16816.F32 R84, R8.reuse, R14, R84 ;  /* 0x0000000e0854723c */ /* 0x040fe20000001854 */
[----:B------:R-:W4:Y:S07]  /*5ee0*/  LDSM.16.MT88.4 R12, [R165+0x9000] ;  /* 0x00900000a50c783b */ /* 0x000f2e0000004200 */
[C---:B------:R-:W-:Y:S08]  /*5ef0*/  HMMA.16816.F32 R92, R8.reuse, R20, R92 ;  /* 0x00000014085c723c */ /* 0x040ff0000000185c */
[----:B------:R-:W-:Y:S01]  /*5f00*/  HMMA.16816.F32 R88, R8, R22, R88 ;  /* 0x000000160858723c */ /* 0x000fe20000001858 */
[----:B------:R-:W5:Y:S01]  /*5f10*/  LDSM.16.MT88.4 R20, [R164+0x9000] ;  /* 0x00900000a414783b */ /* 0x000f620000004200 */
[----:B---3--:R-:W-:-:S02]  /*5f20*/  F2FP.F16.F32.PACK_AB R8, R27, R24 ;  /* 0x000000181b08723e */ /* 0x008fc400000000ff */
[----:B-1----:R-:W-:Y:S02]  /*5f30*/  F2FP.F16.F32.PACK_AB R10, R26, R25 ;  /* 0x000000191a0a723e */ /* 0x002fe400000000ff */
[----:B------:R-:W-:Y:S02]  /*5f40*/  F2FP.F16.F32.PACK_AB R9, R124, R55 ;  /* 0x000000377c09723e */ /* 0x000fe400000000ff */
[----:B------:R-:W-:-:S07]  /*5f50*/  F2FP.F16.F32.PACK_AB R11, R51, R122 ;  /* 0x0000007a330b723e */ /* 0x000fce00000000ff */
[C---:B--2---:R-:W-:Y:S08]  /*5f60*/  HMMA.16816.F32 R96, R8.reuse, R16, R96 ;  /* 0x000000100860723c */ /* 0x044ff00000001860 */
[C---:B------:R-:W-:Y:S01]  /*5f70*/  HMMA.16816.F32 R68, R8.reuse, R18, R68 ;  /* 0x000000120844723c */ /* 0x040fe20000001844 */
[----:B------:R-:W1:Y:S07]  /*5f80*/  LDSM.16.MT88.4 R16, [R102+0x9000] ;  /* 0x009000006610783b */ /* 0x000e6e0000004200 */
[----:B----4-:R-:W-:Y:S01]  /*5f90*/  HMMA.16816.F32 R72, R8, R12, R72 ;  /* 0x0000000c0848723c */ /* 0x010fe20000001848 */
[----:B------:R-:W-:Y:S01]  /*5fa0*/  FADD.FTZ R13, R41, R46 ;  /* 0x0000002e290d7221 */ /* 0x000fe20000010000 */
[--C-:B------:R-:W-:Y:S01]  /*5fb0*/  FFMA.FTZ R41, R34, UR4, -R38.reuse ;  /* 0x0000000422297c23 */ /* 0x100fe20008010826 */
[----:B------:R-:W-:Y:S01]  /*5fc0*/  FFMA.FTZ R38, R35, UR4, -R38 ;  /* 0x0000000423267c23 */ /* 0x000fe20008010826 */
[----:B------:R-:W2:Y:S01]  /*5fd0*/  MUFU.EX2 R34, R42 ;  /* 0x0000002a00227308 */ /* 0x000ea20000000800 */
[----:B------:R-:W-:-:S03]  /*5fe0*/  FADD.FTZ R40, R40, R13 ;  /* 0x0000000d28287221 */ /* 0x000fc60000010000 */
[C---:B------:R-:W-:Y:S01]  /*5ff0*/  HMMA.16816.F32 R76, R8.reuse, R14, R76 ;  /* 0x0000000e084c723c */ /* 0x040fe2000000184c */
[----:B------:R-:W3:Y:S01]  /*6000*/  LDSM.16.MT88.4 R12, [R169+0x9800] ;  /* 0x00980000a90c783b */ /* 0x000ee20000004200 */
[----:B------:R-:W-:Y:S01]  /*6010*/  FADD.FTZ R40, R37, R40 ;  /* 0x0000002825287221 */ /* 0x000fe20000010000 */
[----:B------:R-:W-:Y:S03]  /*6020*/  MUFU.EX2 R35, R41 ;  /* 0x0000002900237308 */ /* 0x000fe60000000800 */
[----:B------:R-:W-:Y:S02]  /*6030*/  FADD.FTZ R37, R105, R40 ;  /* 0x0000002869257221 */ /* 0x000fe40000010000 */
[----:B-----5:R-:W-:Y:S01]  /*6040*/  HMMA.16816.F32 R80, R8, R20, R80 ;  /* 0x000000140850723c */ /* 0x020fe20000001850 */
[----:B------:R-:W-:Y:S01]  /*6050*/  FADD.FTZ R20, R4, R39 ;  /* 0x0000002704147221 */ /* 0x000fe20000010000 */
[----:B------:R-:W-:Y:S01]  /*6060*/  FADD.FTZ R37, R58, R37 ;  /* 0x000000253a257221 */ /* 0x000fe20000010000 */
[----:B------:R-:W4:Y:S02]  /*6070*/  MUFU.EX2 R4, R38 ;  /* 0x0000002600047308 */ /* 0x000f240000000800 */
[----:B------:R-:W-:-:S02]  /*6080*/  FADD.FTZ R20, R3, R20 ;  /* 0x0000001403147221 */ /* 0x000fc40000010000 */
[----:B------:R-:W5:Y:S01]  /*6090*/  MUFU.EX2 R3, R30 ;  /* 0x0000001e00037308 */ /* 0x000f620000000800 */
[----:B------:R-:W-:Y:S01]  /*60a0*/  HMMA.16816.F32 R84, R8, R22, R84 ;  /* 0x000000160854723c */ /* 0x000fe20000001854 */
[----:B------:R-:W-:Y:S02]  /*60b0*/  FADD.FTZ R111, R111, R20 ;  /* 0x000000146f6f7221 */ /* 0x000fe40000010000 */
[----:B------:R-:W3:Y:S02]  /*60c0*/  LDSM.16.MT88.4 R20, [R165+0x9800] ;  /* 0x00980000a514783b */ /* 0x000ee40000004200 */
        /* <DEDUP_REMOVED lines=12> */
[----:B------:R-:W-:Y:S01]  /*6190*/  FADD.FTZ R104, R104, R145 ;  /* 0x0000009168687221 */ /* 0x000fe20000010000 */
[----:B----4-:R-:W-:-:S02]  /*61a0*/  F2FP.F16.F32.PACK_AB R10, R4, R35 ;  /* 0x00000023040a723e */ /* 0x010fc400000000ff */
[----:B-----5:R-:W-:Y:S01]  /*61b0*/  F2FP.F16.F32.PACK_AB R9, R28, R3 ;  /* 0x000000031c09723e */ /* 0x020fe200000000ff */
[----:B------:R-:W-:Y:S01]  /*61c0*/  FADD.FTZ R31, R133, R62 ;  /* 0x0000003e851f7221 */ /* 0x000fe20000010000 */
[----:B------:R-:W-:Y:S01]  /*61d0*/  F2FP.F16.F32.PACK_AB R11, R192, R29 ;  /* 0x0000001dc00b723e */ /* 0x000fe200000000ff */
[----:B------:R-:W-:Y:S02]  /*61e0*/  FADD.FTZ R37, R127, R104 ;  /* 0x000000687f257221 */ /* 0x000fe40000010000 */
        /* <DEDUP_REMOVED lines=45> */
[----:B------:R-:W-:Y:S01]  /*64c0*/  IADD3 R9, PT, PT, R103, -0x2, RZ ;  /* 0xfffffffe67097810 */ /* 0x000fe20007ffe0ff */
[----:B------:R-:W-:Y:S06]  /*64d0*/  BAR.SYNC.DEFER_BLOCKING 0x0 ;  /* 0x0000000000007b1d */ /* 0x000fec0000010000 */
[----:B------:R-:W-:Y:S05]  /*64e0*/  BRA.U !UP1, `(.L_x_5121) ;  /* 0x0000000109f07547 */ /* 0x000fea000b800000 */
[----:B------:R-:W1:Y:S01]  /*64f0*/  LDC R4, c[0x0][0x4f0] ;  /* 0x00013c00ff047b82 */ /* 0x000e620000000800 */
[----:B------:R-:W-:Y:S01]  /*6500*/  SHF.L.U32 R9, R9, 0x7, RZ ;  /* 0x0000000709097819 */ /* 0x000fe200000006ff */
        /* <DEDUP_REMOVED lines=58> */
.L_x_5121:
[----:B------:R-:W-:Y:S01]  /*68b0*/  UMOV UR6, URZ ;  /* 0x000000ff00067c82 */ /* 0x000fe20008000000 */
[----:B------:R-:W-:Y:S01]  /*68c0*/  IMAD.SHL.U32 R4, R6, 0x80, RZ ;  /* 0x0000008006047824 */ /* 0x000fe200078e00ff */
[----:B------:R-:W-:-:S05]  /*68d0*/  IADD3 R3, P0, PT, RZ, -UR6, RZ ;  /* 0x80000006ff037c10 */ /* 0x000fca000ff1e0ff */
[----:B------:R-:W-:-:S05]  /*68e0*/  IMAD.X R4, RZ, RZ, ~R4, P0 ;  /* 0x000000ffff047224 */ /* 0x000fca00000e0e04 */
[----:B------:R-:W-:-:S04]  /*68f0*/  SHF.R.S64 R3, R3, 0x1f, R4 ;  /* 0x0000001f03037819 */ /* 0x000fc80000001004 */
[----:B------:R-:W-:-:S04]  /*6900*/  IADD3 R180, P0, PT, R3, R180, RZ ;  /* 0x000000b403b47210 */ /* 0x000fc80007f1e0ff */
[----:B------:R-:W-:-:S09]  /*6910*/  LEA.HI.X.SX32 R181, R4, R181, 0x1, P0 ;  /* 0x000000b504b57211 */ /* 0x000fd200000f0eff */
.L_x_5122:
[----:B------:R-:W1:Y:S01]  /*6920*/  LDCU UR6, c[0x0][0x440] ;  /* 0x00008800ff0677ac */ /* 0x000e620008000800 */
[----:B------:R-:W-:Y:S01]  /*6930*/  IADD3 R8, P1, PT, R129, R180, RZ ;  /* 0x000000b481087210 */ /* 0x000fe20007f3e0ff */
[----:B------:R-:W-:-:S04]  /*6940*/  IMAD R155, R103, 0x80, R136 ;  /* 0x00000080679b7824 */ /* 0x000fc800078e0288 */
        /* <DEDUP_REMOVED lines=42> */
[----:B------:R-:W-:Y:S01]  /*6bf0*/  @P0 STS.128 [R183+0x8000], RZ ;  /* 0x008000ffb7000388 */ /* 0x000fe20000000c00 */
[----:B------:R-:W-:-:S03]  /*6c00*/  VIADD R3, R155, 0xffffff00 ;  /* 0xffffff009b037836 */ /* 0x000fc60000000000 */
[----:B------:R-:W-:Y:S01]  /*6c10*/  @!PT LDS RZ, [RZ] ;  /* 0x00000000fffff984 */ /* 0x000fe20000000800 */
[----:B------:R-:W-:Y:S01]  /*6c20*/  @!PT LDS RZ, [RZ] ;  /* 0x00000000fffff984 */ /* 0x000fe20000000800 */
[----:B------:R-:W-:Y:S01]  /*6c30*/  @!PT LDS RZ, [RZ] ;  /* 0x00000000fffff984 */ /* 0x000fe20000000800 */
[----:B------:R2:W-:Y:S02]  /*6c40*/  @!P0 LDGSTS.E.BYPASS.LTC128B.128 [R183+0x8000], desc[UR16][R14.64] ;  /* 0x080000000eb78fae */ /* 0x0005e4000b981a10 */
[CC--:B------:R-:W-:Y:S02]  /*6c50*/  ISETP.GE.AND P6, PT, R3.reuse, R138.reuse, PT ;  /* 0x0000008a0300720c */ /* 0x0c0fe40003fc6270 */
[----:B------:R-:W-:Y:S01]  /*6c60*/  @P0 STS.128 [R183+0x8800], RZ ;  /* 0x008800ffb7000388 */ /* 0x000fe20000000c00 */
[-C--:B------:R-:W-:Y:S01]  /*6c70*/  ISETP.GE.AND P5, PT, R3, R137.reuse, PT ;  /* 0x000000890300720c */ /* 0x080fe20003fa6270 */
[----:B------:R-:W-:Y:S02]  /*6c80*/  VIADD R3, R155, 0xffffff08 ;  /* 0xffffff089b037836 */ /* 0x000fe40000000000 */
[----:B------:R-:W-:Y:S01]  /*6c90*/  @!PT LDS RZ, [RZ] ;  /* 0x00000000fffff984 */ /* 0x000fe20000000800 */
[----:B------:R-:W-:Y:S01]  /*6ca0*/  @!PT LDS RZ, [RZ] ;  /* 0x00000000fffff984 */ /* 0x000fe20000000800 */
[----:B------:R-:W-:Y:S01]  /*6cb0*/  @!PT LDS RZ, [RZ] ;  /* 0x00000000fffff984 */ /* 0x000fe20000000800 */
[----:B------:R-:W-:Y:S03]  /*6cc0*/  @!P0 LDGSTS.E.BYPASS.LTC128B.128 [R183+0x8800], desc[UR16][R16.64] ;  /* 0x0880000010b78fae */ /* 0x000fe6000b981a10 */
[C---:B------:R-:W-:Y:S01]  /*6cd0*/  ISETP.GE.AND P4, PT, R3.reuse, R138, PT ;  /* 0x0000008a0300720c */ /* 0x040fe20003f86270 */
[----:B------:R-:W-:Y:S01]  /*6ce0*/  @P0 STS.128 [R183+0x9000], RZ ;  /* 0x009000ffb7000388 */ /* 0x000fe20000000c00 */
[----:B------:R-:W-:Y:S01]  /*6cf0*/  ISETP.GE.AND P1, PT, R3, R137, PT ;  /* 0x000000890300720c */ /* 0x000fe20003f26270 */
[----:B------:R-:W-:-:S02]  /*6d00*/  VIADD R3, R155, 0xffffff11 ;  /* 0xffffff119b037836 */ /* 0x000fc40000000000 */
        /* <DEDUP_REMOVED lines=24> */
[----:B------:R-:W-:Y:S04]  /*6e90*/  LDSM.16.M88.4 R132, [R168+0x2800] ;  /* 0x00280000a884783b */ /* 0x000fe80000000200 */
        /* <DEDUP_REMOVED lines=36> */
[C---:B------:R-:W-:Y:S08]  /*70e0*/  HMMA.16816.F32 R16, R120.reuse, R116, R16 ;  /* 0x000000747810723c */ /* 0x040ff00000001810 */
[----:B------:R-:W-:Y:S01]  /*70f0*/  HMMA.16816.F32 R12, R120, R118, R12 ;  /* 0x00000076780c723c */ /* 0x000fe2000000180c */
[----:B------:R-:W4:Y:S07]  /*7100*/  LDSM.16.M88.4 R116, [R167+0x2000] ;  /* 0x00200000a774783b */ /* 0x000f2e0000000200 */
[C---:B---3--:R-:W-:Y:S08]  /*7110*/  HMMA.16816.F32 R32, R128.reuse, R52, R32 ;  /* 0x000000348020723c */ /* 0x048ff00000001820 */
[C---:B------:R-:W-:Y:S01]  /*7120*/  HMMA.16816.F32 R28, R128.reuse, R54, R28 ;  /* 0x00000036801c723c */ /* 0x040fe2000000181c */
[----:B------:R-:W-:Y:S07]  /*7130*/  LDSM.16.M88.4 R52, [R170] ;  /* 0x00000000aa34783b */ /* 0x000fee0000000200 */
        /* <DEDUP_REMOVED lines=8> */
[----:B------:R-:W3:Y:S07]  /*71c0*/  LDSM.16.M88.4 R116, [R167+0x5800] ;  /* 0x00580000a774783b */ /* 0x000eee0000000200 */
[----:B------:R-:W-:Y:S08]  /*71d0*/  HMMA.16816.F32 R60, R120, R124, R60 ;  /* 0x0000007c783c723c */ /* 0x000ff0000000183c */
[C---:B-1----:R-:W-:Y:S08]  /*71e0*/  HMMA.16816.F32 R40, R52.reuse, R48, R40 ;  /* 0x000000303428723c */ /* 0x042ff00000001828 */
[C---:B------:R-:W-:Y:S01]  /*71f0*/  HMMA.16816.F32 R36, R52.reuse, R50, R36 ;  /* 0x000000323424723c */ /* 0x040fe20000001824 */
[----:B------:R-:W1:Y:S07]  /*7200*/  LDSM.16.M88.4 R48, [R166+0x3000] ;  /* 0x00300000a630783b */ /* 0x000e6e0000000200 */
[----:B--2---:R-:W-:Y:S01]  /*7210*/  HMMA.16816.F32 R32, R52, R44, R32 ;  /* 0x0000002c3420723c */ /* 0x004fe20000001820 */
[----:B------:R-:W-:-:S02]  /*7220*/  VIADD R44, R155, 0xffffff01 ;  /* 0xffffff019b2c7836 */ /* 0x000fc40000000000 */
[----:B------:R-:W-:-:S03]  /*7230*/  FSEL R153, R42, -INF , !P5 ;  /* 0xff8000002a997808 */ /* 0x000fc60006800000 */
[CC--:B------:R-:W-:Y:S02]  /*7240*/  ISETP.GE.AND P3, PT, R44.reuse, R138.reuse, PT ;  /* 0x0000008a2c00720c */ /* 0x0c0fe40003f66270 */
[----:B------:R-:W-:Y:S01]  /*7250*/  ISETP.GE.AND P2, PT, R44, R137, PT ;  /* 0x000000892c00720c */ /* 0x000fe20003f46270 */
[----:B------:R-:W-:Y:S01]  /*7260*/  HMMA.16816.F32 R28, R52, R46, R28 ;  /* 0x0000002e341c723c */ /* 0x000fe2000000181c */
[----:B------:R-:W2:Y:S01]  /*7270*/  LDSM.16.M88.4 R44, [R166+0x3800] ;  /* 0x00380000a62c783b */ /* 0x000ea20000000200 */
[----:B------:R-:W-:Y:S01]  /*7280*/  FSEL R156, R36, -INF , !P4 ;  /* 0xff800000249c7808 */ /* 0x000fe20006000000 */
[----:B------:R-:W-:Y:S01]  /*7290*/  VIADD R36, R155, 0xffffff18 ;  /* 0xffffff189b247836 */ /* 0x000fe20000000000 */
[----:B------:R-:W-:Y:S02]  /*72a0*/  FSEL R158, R41, -INF , !P3 ;  /* 0xff800000299e7808 */ /* 0x000fe40005800000 */
[----:B------:R-:W-:Y:S02]  /*72b0*/  FSEL R43, R43, -INF , !P2 ;  /* 0xff8000002b2b7808 */ /* 0x000fe40005000000 */
[----:B---3--:R-:W-:Y:S01]  /*72c0*/  HMMA.16816.F32 R60, R128, R116, R60 ;  /* 0x00000074803c723c */ /* 0x008fe2000000183c */
[C---:B------:R-:W-:Y:S01]  /*72d0*/  VIADD R117, R155.reuse, 0xffffff09 ;  /* 0xffffff099b757836 */ /* 0x040fe20000000000 */
[----:B------:R-:W-:Y:S01]  /*72e0*/  FSEL R116, R40, -INF , !P6 ;  /* 0xff80000028747808 */ /* 0x000fe20007000000 */
[----:B------:R-:W-:Y:S01]  /*72f0*/  VIADD R40, R155, 0xffffff10 ;  /* 0xffffff109b287836 */ /* 0x000fe20000000000 */
[----:B------:R-:W-:-:S02]  /*7300*/  ISETP.GE.AND P4, PT, R3, R138, PT ;  /* 0x0000008a0300720c */ /* 0x000fc40003f86270 */
[CC--:B------:R-:W-:Y:S02]  /*7310*/  ISETP.GE.AND P6, PT, R117.reuse, R138.reuse, PT ;  /* 0x0000008a7500720c */ /* 0x0c0fe40003fc6270 */
[-C--:B------:R-:W-:Y:S01]  /*7320*/  ISETP.GE.AND P5, PT, R117, R137.reuse, PT ;  /* 0x000000897500720c */ /* 0x080fe20003fa6270 */
[----:B------:R-:W-:Y:S01]  /*7330*/  HMMA.16816.F32 R56, R120, R126, R56 ;  /* 0x0000007e7838723c */ /* 0x000fe20000001838 */
[----:B------:R-:W3:Y:S01]  /*7340*/  LDSM.16.M88.4 R124, [R167+0x4800] ;  /* 0x00480000a77c783b */ /* 0x000ee20000000200 */
[----:B------:R-:W-:Y:S02]  /*7350*/  FSEL R160, R37, -INF , !P6 ;  /* 0xff80000025a07808 */ /* 0x000fe40007000000 */
[----:B------:R-:W-:Y:S01]  /*7360*/  FSEL R157, R39, -INF , !P5 ;  /* 0xff800000279d7808 */ /* 0x000fe20006800000 */
[----:B------:R-:W-:Y:S01]  /*7370*/  LDSM.16.M88.4 R120, [R167+0x5000] ;  /* 0x00500000a778783b */ /* 0x000fe20000000200 */
[----:B------:R-:W-:Y:S02]  /*7380*/  FSEL R117, R38, -INF , !P1 ;  /* 0xff80000026757808 */ /* 0x000fe40004800000 */
[C---:B------:R-:W-:Y:S01]  /*7390*/  ISETP.GE.AND P6, PT, R36.reuse, R138, PT ;  /* 0x0000008a2400720c */ /* 0x040fe20003fc6270 */
[----:B-1----:R-:W-:Y:S01]  /*73a0*/  HMMA.16816.F32 R24, R52, R48, R24 ;  /* 0x000000303418723c */ /* 0x002fe20000001818 */
[----:B------:R-:W-:-:S02]  /*73b0*/  ISETP.GE.AND P5, PT, R36, R137, PT ;  /* 0x000000892400720c */ /* 0x000fc40003fa6270 */
[----:B------:R-:W1:Y:S01]  /*73c0*/  LDSM.16.M88.4 R36, [R166+0x4000] ;  /* 0x00400000a624783b */ /* 0x000e620000000200 */
[-C--:B------:R-:W-:Y:S01]  /*73d0*/  ISETP.GE.AND P1, PT, R3, R137.reuse, PT ;  /* 0x000000890300720c */ /* 0x080fe20003f26270 */
[C---:B------:R-:W-:Y:S01]  /*73e0*/  VIADD R3, R155.reuse, 0xffffff19 ;  /* 0xffffff199b037836 */ /* 0x040fe20000000000 */
[CC--:B------:R-:W-:Y:S02]  /*73f0*/  ISETP.GE.AND P3, PT, R40.reuse, R138.reuse, PT ;  /* 0x0000008a2800720c */ /* 0x0c0fe40003f66270 */
[-C--:B------:R-:W-:Y:S01]  /*7400*/  ISETP.GE.AND P2, PT, R40, R137.reuse, PT ;  /* 0x000000892800720c */ /* 0x080fe20003f46270 */
[C---:B------:R-:W-:Y:S01]  /*7410*/  HMMA.16816.F32 R20, R52.reuse, R50, R20 ;  /* 0x000000323414723c */ /* 0x040fe20000001814 */
[----:B------:R-:W-:Y:S01]  /*7420*/  FSEL R40, R32, -INF , !P3 ;  /* 0xff80000020287808 */ /* 0x000fe20005800000 */
[C---:B------:R-:W-:Y:S01]  /*7430*/  VIADD R32, R155.reuse, 0xffffff20 ;  /* 0xffffff209b207836 */ /* 0x040fe20000000000 */
[----:B------:R-:W-:Y:S02]  /*7440*/  FSEL R41, R34, -INF , !P2 ;  /* 0xff80000022297808 */ /* 0x000fe40005000000 */
[----:B------:R-:W-:Y:S01]  /*7450*/  FSEL R42, R28, -INF , !P6 ;  /* 0xff8000001c2a7808 */ /* 0x000fe20007000000 */
[----:B------:R-:W-:Y:S01]  /*7460*/  VIADD R28, R155, 0xffffff28 ;  /* 0xffffff289b1c7836 */ /* 0x000fe20000000000 */
[C---:B------:R-:W-:Y:S01]  /*7470*/  ISETP.GE.AND P3, PT, R3.reuse, R138, PT ;  /* 0x0000008a0300720c */ /* 0x040fe20003f66270 */
[----:B--2---:R-:W-:Y:S01]  /*7480*/  HMMA.16816.F32 R16, R52, R44, R16 ;  /* 0x0000002c3410723c */ /* 0x004fe20000001810 */
[----:B------:R-:W-:Y:S01]  /*7490*/  ISETP.GE.AND P2, PT, R3, R137, PT ;  /* 0x000000890300720c */ /* 0x000fe20003f46270 */
[----:B------:R-:W-:Y:S01]  /*74a0*/  VIADD R3, R155, 0xffffff21 ;  /* 0xffffff219b037836 */ /* 0x000fe20000000000 */
[----:B------:R-:W-:-:S02]  /*74b0*/  FSEL R44, R29, -INF , !P3 ;  /* 0xff8000001d2c7808 */ /* 0x000fc40005800000 */
[----:B------:R-:W-:Y:S02]  /*74c0*/  FSEL R151, R31, -INF , !P2 ;  /* 0xff8000001f977808 */ /* 0x000fe40005000000 */
[----:B------:R-:W-:Y:S01]  /*74d0*/  FSEL R49, R30, -INF , !P5 ;  /* 0xff8000001e317808 */ /* 0x000fe20006800000 */
[C---:B------:R-:W-:Y:S01]  /*74e0*/  HMMA.16816.F32 R8, R128.reuse, R132, R8 ;  /* 0x000000848008723c */ /* 0x040fe20000001808 */
[CC--:B------:R-:W-:Y:S02]  /*74f0*/  ISETP.GE.AND P3, PT, R28.reuse, R138.reuse, PT ;  /* 0x0000008a1c00720c */ /* 0x0c0fe40003f66270 */
[----:B------:R-:W-:Y:S02]  /*7500*/  ISETP.GE.AND P2, PT, R28, R137, PT ;  /* 0x000000891c00720c */ /* 0x000fe40003f46270 */
[----:B------:R-:W2:Y:S01]  /*7510*/  LDSM.16.M88.4 R28, [R166+0x4800] ;  /* 0x00480000a61c783b */ /* 0x000ea20000000200 */
[----:B------:R-:W-:Y:S02]  /*7520*/  FSEL R48, R33, -INF , !P4 ;  /* 0xff80000021307808 */ /* 0x000fe40006000000 */
[----:B------:R-:W-:Y:S01]  /*7530*/  FSEL R51, R35, -INF , !P1 ;  /* 0xff80000023337808 */ /* 0x000fe20004800000 */
[----:B------:R-:W-:Y:S01]  /*7540*/  HMMA.16816.F32 R4, R128, R134, R4 ;  /* 0x000000868004723c */ /* 0x000fe20000001804 */
[----:B------:R-:W-:-:S02]  /*7550*/  ISETP.GE.AND P6, PT, R3, R138, PT ;  /* 0x0000008a0300720c */ /* 0x000fc40003fc6270 */
[-C--:B------:R-:W-:Y:S01]  /*7560*/  ISETP.GE.AND P5, PT, R3, R137.reuse, PT ;  /* 0x000000890300720c */ /* 0x080fe20003fa6270 */
[C---:B------:R-:W-:Y:S01]  /*7570*/  VIADD R3, R155.reuse, 0xffffff29 ;  /* 0xffffff299b037836 */ /* 0x040fe20000000000 */
[CC--:B------:R-:W-:Y:S02]  /*7580*/  ISETP.GE.AND P4, PT, R32.reuse, R138.reuse, PT ;  /* 0x0000008a2000720c */ /* 0x0c0fe40003f86270 */
[----:B------:R-:W-:Y:S01]  /*7590*/  ISETP.GE.AND P1, PT, R32, R137, PT ;  /* 0x000000892000720c */ /* 0x000fe20003f26270 */
[----:B------:R-:W-:Y:S01]  /*75a0*/  HMMA.16816.F32 R12, R52, R46, R12 ;  /* 0x0000002e340c723c */ /* 0x000fe2000000180c */
[----:B------:R-:W-:Y:S01]  /*75b0*/  FSEL R150, R24, -INF , !P4 ;  /* 0xff80000018967808 */ /* 0x000fe20006000000 */
[----:B------:R-:W-:Y:S01]  /*75c0*/  VIADD R24, R155, 0xffffff30 ;  /* 0xffffff309b187836 */ /* 0x000fe20000000000 */
[----:B------:R-:W-:Y:S02]  /*75d0*/  FSEL R145, R26, -INF , !P1 ;  /* 0xff8000001a917808 */ /* 0x000fe40004800000 */
[----:B------:R-:W-:-:S02]  /*75e0*/  ISETP.GE.AND P4, PT, R3, R138, PT ;  /* 0x0000008a0300720c */ /* 0x000fc40003f86270 */
[-C--:B------:R-:W-:Y:S01]  /*75f0*/  ISETP.GE.AND P1, PT, R3, R137.reuse, PT ;  /* 0x000000890300720c */ /* 0x080fe20003f26270 */
[----:B------:R-:W-:Y:S01]  /*7600*/  VIADD R3, R155, 0xffffff31 ;  /* 0xffffff319b037836 */ /* 0x000fe20000000000 */
[----:B------:R-:W-:Y:S01]  /*7610*/  FSEL R154, R25, -INF , !P6 ;  /* 0xff800000199a7808 */ /* 0x000fe20007000000 */
[----:B---3--:R-:W-:Y:S01]  /*7620*/  HMMA.16816.F32 R112, R128, R124, R112 ;  /* 0x0000007c8070723c */ /* 0x008fe20000001870 */
[----:B------:R-:W-:Y:S02]  /*7630*/  FSEL R149, R27, -INF , !P5 ;  /* 0xff8000001b957808 */ /* 0x000fe40006800000 */
[----:B------:R-:W-:Y:S01]  /*7640*/  FSEL R152, R20, -INF , !P3 ;  /* 0xff80000014987808 */ /* 0x000fe20005800000 */
[----:B------:R-:W-:Y:S01]  /*7650*/  VIADD R20, R155, 0xffffff40 ;  /* 0xffffff409b147836 */ /* 0x000fe20000000000 */
[----:B------:R-:W-:Y:S02]  /*7660*/  FSEL R143, R22, -INF , !P2 ;  /* 0xff800000168f7808 */ /* 0x000fe40005000000 */
[C---:B------:R-:W-:Y:S01]  /*7670*/  ISETP.GE.AND P6, PT, R24.reuse, R138, PT ;  /* 0x0000008a1800720c */ /* 0x040fe20003fc6270 */
[----:B-1----:R-:W-:Y:S01]  /*7680*/  HMMA.16816.F32 R8, R52, R36, R8 ;  /* 0x000000243408723c */ /* 0x002fe20000001808 */
[----:B------:R-:W-:-:S02]  /*7690*/  ISETP.GE.AND P5, PT, R24, R137, PT ;  /* 0x000000891800720c */ /* 0x000fc40003fa6270 */
        /* <DEDUP_REMOVED lines=9> */
[----:B------:R-:W1:Y:S01]  /*7730*/  LDSM.16.M88.4 R16, [R166+0x5000] ;  /* 0x00500000a610783b */ /* 0x000e620000000200 */
[----:B------:R-:W-:Y:S01]  /*7740*/  FSEL R147, R23, -INF , !P1 ;  /* 0xff80000017937808 */ /* 0x000fe20004800000 */
[C---:B------:R-:W-:Y:S01]  /*7750*/  HMMA.16816.F32 R108, R128.reuse, R126, R108 ;  /* 0x0000007e806c723c */ /* 0x040fe2000000186c */
[CC--:B------:R-:W-:Y:S02]  /*7760*/  ISETP.GE.AND P4, PT, R3.reuse, R138.reuse, PT ;  /* 0x0000008a0300720c */ /* 0x0c0fe40003f86270 */
[----:B------:R-:W-:Y:S01]  /*7770*/  ISETP.GE.AND P1, PT, R3, R137, PT ;  /* 0x000000890300720c */ /* 0x000fe20003f26270 */
[C---:B------:R-:W-:Y:S01]  /*7780*/  VIADD R3, R155.reuse, 0xffffff39 ;  /* 0xffffff399b037836 */ /* 0x040fe20000000000 */
        /* <DEDUP_REMOVED lines=9> */
[----:B--2---:R-:W-:Y:S01]  /*7820*/  HMMA.16816.F32 R112, R52, R28, R112 ;  /* 0x0000001c3470723c */ /* 0x004fe20000001870 */
        /* <DEDUP_REMOVED lines=13> */
[----:B------:R-:W-:Y:S02]  /*7900*/  FSEL R136, R9, -INF , !P4 ;  /* 0xff80000009887808 */ /* 0x000fe40006000000 */
[----:B------:R-:W-:Y:S02]  /*7910*/  FSEL R123, R11, -INF , !P1 ;  /* 0xff8000000b7b7808 */ /* 0x000fe40004800000 */
[----:B------:R-:W2:Y:S01]  /*7920*/  LDSM.16.M88.4 R8, [R166+0x5800] ;  /* 0x00580000a608783b */ /* 0x000ea20000000200 */
[----:B------:R-:W-:Y:S01]  /*7930*/  ISETP.GE.AND P3, PT, R3, R138, PT ;  /* 0x0000008a0300720c */ /* 0x000fe20003f66270 */
[----:B------:R-:W-:-:S04]  /*7940*/  DEPBAR.LE SB0, 0x0 ;  /* 0x000080000000791a */ /* 0x000fc80000000000 */
[----:B------:R-:W-:Y:S01]  /*7950*/  BAR.SYNC.DEFER_BLOCKING 0x0 ;  /* 0x0000000000007b1d */ /* 0x000fe20000010000 */
[-C--:B------:R-:W-:Y:S01]  /*7960*/  ISETP.GE.AND P2, PT, R3, R137.reuse, PT ;  /* 0x000000890300720c */ /* 0x080fe20003f46270 */
[C---:B------:R-:W-:Y:S01]  /*7970*/  VIADD R3, R155.reuse, 0xffffff51 ;  /* 0xffffff519b037836 */ /* 0x040fe20000000000 */
[----:B------:R-:W-:Y:S01]  /*7980*/  FSEL R134, R4, -INF , !P6 ;  /* 0xff80000004867808 */ /* 0x000fe20007000000 */
[----:B------:R-:W-:Y:S01]  /*7990*/  VIADD R4, R155, 0xffffff59 ;  /* 0xffffff599b047836 */ /* 0x000fe20000000000 */
[----:B------:R-:W-:Y:S01]  /*79a0*/  FSEL R127, R6, -INF , !P5 ;  /* 0xff800000067f7808 */ /* 0x000fe20006800000 */
[----:B------:R-:W-:Y:S01]  /*79b0*/  HMMA.16816.F32 R56, R128, R118, R56 ;  /* 0x000000768038723c */ /* 0x000fe20000001838 */
[-C--:B------:R-:W-:Y:S01]  /*79c0*/  ISETP.GE.AND P6, PT, R3, R138.reuse, PT ;  /* 0x0000008a0300720c */ /* 0x080fe20003fc6270 */
[----:B------:R-:W-:Y:S01]  /*79d0*/  VIADD R131, R103, 0xfffffffe ;  /* 0xfffffffe67837836 */ /* 0x000fe20000000000 */
        /* <DEDUP_REMOVED lines=27> */
[----:B------:R-:W-:Y:S01]  /*7b90*/  FSEL R65, R4, -INF , !P6 ;  /* 0xff80000004417808 */ /* 0x000fe20007000000 */
[C---:B------:R-:W-:Y:S01]  /*7ba0*/  VIADD R4, R155.reuse, 0xffffff71 ;  /* 0xffffff719b047836 */ /* 0x040fe20000000000 */
        /* <DEDUP_REMOVED lines=13> */
[----:B------:R-:W-:Y:S01]  /*7c80*/  VIADD R4, R155, 0xffffff78 ;  /* 0xffffff789b047836 */ /* 0x000fe20000000000 */
[----:B------:R-:W-:Y:S01]  /*7c90*/  FSEL R61, R7, -INF , !P2 ;  /* 0xff800000073d7808 */ /* 0x000fe20005000000 */
[----:B------:R-:W-:Y:S01]  /*7ca0*/  VIADD R155, R155, 0xffffff79 ;  /* 0xffffff799b9b7836 */ /* 0x000fe20000000000 */
[----:B------:R-:W-:-:S02]  /*7cb0*/  ISETP.GE.AND P3, PT, R6, R138, PT ;  /* 0x0000008a0600720c */ /* 0x000fc40003f66270 */
[----:B------:R-:W-:Y:S02]  /*7cc0*/  ISETP.GE.AND P2, PT, R6, R137, PT ;  /* 0x000000890600720c */ /* 0x000fe40003f46270 */
[----:B------:R-:W-:Y:S02]  /*7cd0*/  FSEL R59, R17, -INF , !P6 ;  /* 0xff800000113b7808 */ /* 0x000fe40007000000 */
[----:B------:R-:W-:Y:S02]  /*7ce0*/  FSEL R107, R13, -INF , !P1 ;  /* 0xff8000000d6b7808 */ /* 0x000fe40004800000 */
[----:B------:R-:W-:Y:S02]  /*7cf0*/  ISETP.GT.AND P1, PT, R131, R176, PT ;  /* 0x000000b08300720c */ /* 0x000fe40003f24270 */
[----:B------:R-:W-:Y:S02]  /*7d00*/  FSEL R57, R19, -INF , !P5 ;  /* 0xff80000013397808 */ /* 0x000fe40006800000 */
[----:B------:R-:W-:-:S02]  /*7d10*/  FSEL R58, R12, -INF , !P3 ;  /* 0xff8000000c3a7808 */ /* 0x000fc40005800000 */
[----:B------:R-:W-:Y:S02]  /*7d20*/  FSEL R56, R14, -INF , !P2 ;  /* 0xff8000000e387808 */ /* 0x000fe40005000000 */
[CC--:B------:R-:W-:Y:S02]  /*7d30*/  ISETP.GE.AND P6, PT, R4.reuse, R138.reuse, PT ;  /* 0x0000008a0400720c */ /* 0x0c0fe40003fc6270 */
[C---:B------:R-:W-:Y:S02]  /*7d40*/  ISETP.GE.AND P5, PT, R155.reuse, R138, PT ;  /* 0x0000008a9b00720c */ /* 0x040fe40003fa6270 */
        /* <DEDUP_REMOVED lines=10> */
[----:B------:R-:W-:Y:S01]  /*7df0*/  VIADD R12, R103, 0xffffffff ;  /* 0xffffffff670c7836 */ /* 0x000fe20000000000 */
[----:B------:R-:W2:Y:S01]  /*7e00*/  LDCU.64 UR6, c[0x0][0x3a0] ;  /* 0x00007400ff0677ac */ /* 0x000ea20008000a00 */
[----:B------:R-:W-:Y:S02]  /*7e10*/  IMAD.SHL.U32 R6, R131, 0x80, RZ ;  /* 0x0000008083067824 */ /* 0x000fe400078e00ff */
[----:B------:R-:W-:-:S03]  /*7e20*/  IMAD.SHL.U32 R12, R12, 0x80, RZ ;  /* 0x000000800c0c7824 */ /* 0x000fc600078e00ff */
[----:B------:R-:W-:Y:S02]  /*7e30*/  IABS R10, R6 ;  /* 0x00000006000a7213 */ /* 0x000fe40000000000 */
[----:B------:R-:W-:-:S04]  /*7e40*/  IADD3 R12, PT, PT, R12, -0x100, RZ ;  /* 0xffffff000c0c7810 */ /* 0x000fc80007ffe0ff */
        /* <DEDUP_REMOVED lines=56> */
.L_x_5124:
[----:B------:R-:W-:Y:S01]  /*81d0*/  UMOV UR6, URZ ;  /* 0x000000ff00067c82 */ /* 0x000fe20008000000 */
[----:B------:R-:W-:Y:S01]  /*81e0*/  IMAD.SHL.U32 R4, R100, 0x80, RZ ;  /* 0x0000008064047824 */ /* 0x000fe200078e00ff */
[----:B------:R-:W-:-:S05]  /*81f0*/  IADD3 R5, P1, PT, RZ, -UR6, RZ ;  /* 0x80000006ff057c10 */ /* 0x000fca000ff3e0ff */
[----:B------:R-:W-:-:S05]  /*8200*/  IMAD.X R4, RZ, RZ, ~R4, P1 ;  /* 0x000000ffff047224 */ /* 0x000fca00008e0e04 */
[----:B------:R-:W-:-:S04]  /*8210*/  SHF.R.S64 R5, R5, 0x1f, R4 ;  /* 0x0000001f05057819 */ /* 0x000fc80000001004 */
[----:B------:R-:W-:-:S04]  /*8220*/  IADD3 R178, P1, PT, R5, R178, RZ ;  /* 0x000000b205b27210 */ /* 0x000fc80007f3e0ff */
[----:B------:R-:W-:-:S09]  /*8230*/  LEA.HI.X.SX32 R177, R4, R177, 0x1, P1 ;  /* 0x000000b104b17211 */ /* 0x000fd200008f0eff */
.L_x_5125:
        /* <DEDUP_REMOVED lines=64> */
.L_x_5127:
[----:B------:R-:W-:Y:S05]  /*8640*/  BSYNC.RECONVERGENT B0 ;  /* 0x0000000000007941 */ /* 0x000fea0003800200 */
.L_x_5126:
[----:B------:R-:W0:Y:S02]  /*8650*/  LDGDEPBAR ;  /* 0x00000000000079af */ /* 0x000e240000000000 */
.L_x_5123:
[----:B-1----:R-:W-:Y:S01]  /*8660*/  FMNMX3.FTZ R7, R2, R116, R158, !PT ;  /* 0x0000007402077276 */ /* 0x002fe2000781009e */
[----:B------:R-:W-:Y:S01]  /*8670*/  LDSM.16.MT88.4 R20, [R169+0x6000] ;  /* 0x00600000a914783b */ /* 0x000fe20000004200 */
[----:B------:R-:W-:Y:S02]  /*8680*/  FMNMX3.FTZ R6, R0, R153, R43, !PT ;  /* 0x0000009900067276 */ /* 0x000fe4000781002b */
        /* <DEDUP_REMOVED lines=33> */
[----:B------:R-:W-:-:S03]  /*88a0*/  FMNMX3.FTZ R6, R6, R106, R63, !PT ;  /* 0x0000006a06067276 */ /* 0x000fc6000781003f */
[----:B------:R-:W1:Y:S04]  /*88b0*/  SHFL.BFLY PT, R4, R7, 0x2, 0x1f ;  /* 0x0c401f0007047f89 */ /* 0x000e6800000e0000 */
[----:B------:R-:W2:Y:S01]  /*88c0*/  SHFL.BFLY PT, R5, R6, 0x2, 0x1f ;  /* 0x0c401f0006057f89 */ /* 0x000ea200000e0000 */
[----:B-1----:R-:W-:Y:S02]  /*88d0*/  FMNMX.FTZ R4, R7, R4, !PT ;  /* 0x0000000407047209 */ /* 0x002fe40007810000 */
        /* <DEDUP_REMOVED lines=15> */
[----:B------:R-:W-:Y:S01]  /*89d0*/  ISETP.GT.AND P0, PT, R131, R176, PT ;  /* 0x000000b08300720c */ /* 0x000fe20003f04270 */
        /* <DEDUP_REMOVED lines=10> */
[----:B------:R-:W-:Y:S01]  /*8a80*/  MUFU.EX2 R116, R116 ;  /* 0x0000007400747308 */ /* 0x000fe20000000800 */
[----:B------:R-:W1:Y:S01]  /*8a90*/  LDSM.16.MT88.4 R4, [R165+0x6000] ;  /* 0x00600000a504783b */ /* 0x000e620000004200 */
[--C-:B------:R-:W-:Y:S01]  /*8aa0*/  FFMA.FTZ R130, R136, UR4, -R115.reuse ;  /* 0x0000000488827c23 */ /* 0x100fe20008010873 */
[--C-:B------:R-:W-:Y:S01]  /*8ab0*/  FFMA.FTZ R123, R123, UR4, -R110.reuse ;  /* 0x000000047b7b7c23 */ /* 0x100fe2000801086e */
[----:B------:R-:W2:Y:S01]  /*8ac0*/  MUFU.EX2 R114, R114 ;  /* 0x0000007200727308 */ /* 0x000ea20000000800 */
[--C-:B------:R-:W-:Y:S01]  /*8ad0*/  FFMA.FTZ R127, R127, UR4, -R110.reuse ;  /* 0x000000047f7f7c23 */ /* 0x100fe2000801086e */
[--C-:B------:R-:W-:Y:S01]  /*8ae0*/  FFMA.FTZ R65, R65, UR4, -R115.reuse ;  /* 0x0000000441417c23 */ /* 0x100fe20008010873 */
[----:B------:R-:W-:Y:S01]  /*8af0*/  FFMA.FTZ R59, R59, UR4, -R115 ;  /* 0x000000043b3b7c23 */ /* 0x000fe20008010873 */
[----:B------:R-:W-:Y:S01]  /*8b00*/  MUFU.EX2 R113, R113 ;  /* 0x0000007100717308 */ /* 0x000fe20000000800 */
[--C-:B------:R-:W-:Y:S01]  /*8b10*/  FFMA.FTZ R57, R57, UR4, -R110.reuse ;  /* 0x0000000439397c23 */ /* 0x100fe2000801086e */
[----:B------:R-:W-:Y:S01]  /*8b20*/  FFMA.FTZ R63, R63, UR4, -R110 ;  /* 0x000000043f3f7c23 */ /* 0x000fe2000801086e */
[----:B------:R-:W-:Y:S01]  /*8b30*/  @P0 IADD3 R103, PT, PT, R103, -0x3, RZ ;  /* 0xfffffffd67670810 */ /* 0x000fe20007ffe0ff */
[----:B------:R-:W3:Y:S04]  /*8b40*/  MUFU.EX2 R112, R112 ;  /* 0x0000007000707308 */ /* 0x000ee80000000800 */
        /* <DEDUP_REMOVED lines=21> */
[--C-:B------:R-:W-:Y:S01]  /*8ca0*/  FFMA.FTZ R72, R41, UR4, -R110.reuse ;  /* 0x0000000429487c23 */ /* 0x100fe2000801086e */
[----:B------:R-:W-:Y:S01]  /*8cb0*/  FMUL.FTZ R25, R73, R118 ;  /* 0x0000007649197220 */ /* 0x000fe20000410000 */
[-C--:B------:R-:W-:Y:S01]  /*8cc0*/  FMUL.FTZ R26, R74, R0.reuse ;  /* 0x000000004a1a7220 */ /* 0x080fe20000410000 */
[C---:B------:R-:W-:Y:S01]  /*8cd0*/  HMMA.16816.F32 R12, R8.reuse, R20, R12 ;  /* 0x00000014080c723c */ /* 0x040fe2000000180c */
[----:B------:R-:W-:Y:S01]  /*8ce0*/  FMUL.FTZ R27, R75, R0 ;  /* 0x000000004b1b7220 */ /* 0x000fe20000410000 */
[--C-:B------:R-:W-:Y:S01]  /*8cf0*/  FFMA.FTZ R75, R51, UR4, -R110.reuse ;  /* 0x00000004334b7c23 */ /* 0x100fe2000801086e */
[--C-:B------:R-:W-:Y:S01]  /*8d00*/  FFMA.FTZ R73, R49, UR4, -R110.reuse ;  /* 0x0000000431497c23 */ /* 0x100fe2000801086e */
[--C-:B------:R-:W-:Y:S01]  /*8d10*/  FFMA.FTZ R74, R151, UR4, -R110.reuse ;  /* 0x00000004974a7c23 */ /* 0x100fe2000801086e */
[----:B------:R-:W-:Y:S01]  /*8d20*/  MUFU.EX2 R72, R72 ;  /* 0x0000004800487308 */ /* 0x000fe20000000800 */
[-C--:B------:R-:W-:Y:S01]  /*8d30*/  FMUL.FTZ R76, R76, R118.reuse ;  /* 0x000000764c4c7220 */ /* 0x080fe20000410000 */
[----:B------:R-:W-:Y:S01]  /*8d40*/  FMUL.FTZ R77, R77, R118 ;  /* 0x000000764d4d7220 */ /* 0x000fe20000410000 */
[C---:B------:R-:W-:Y:S01]  /*8d50*/  HMMA.16816.F32 R20, R8.reuse, R22, R68 ;  /* 0x000000160814723c */ /* 0x040fe20000001844 */
[--C-:B------:R-:W-:Y:S01]  /*8d60*/  FFMA.FTZ R68, R40, UR4, -R115.reuse ;  /* 0x0000000428447c23 */ /* 0x100fe20008010873 */
[--C-:B------:R-:W-:Y:S01]  /*8d70*/  FFMA.FTZ R71, R42, UR4, -R115.reuse ;  /* 0x000000042a477c23 */ /* 0x100fe20008010873 */
[--C-:B------:R-:W-:Y:S01]  /*8d80*/  FFMA.FTZ R69, R48, UR4, -R115.reuse ;  /* 0x0000000430457c23 */ /* 0x100fe20008010873 */
[----:B------:R-:W2:Y:S01]  /*8d90*/  LDSM.16.MT88.4 R40, [R165+0x6800] ;  /* 0x00680000a528783b */ /* 0x000ea20000004200 */
        /* <DEDUP_REMOVED lines=17> */
[----:B------:R-:W4:Y:S01]  /*8eb0*/  MUFU.EX2 R70, R70 ;  /* 0x0000004600467308 */ /* 0x000f220000000800 */
        /* <DEDUP_REMOVED lines=8> */
[C---:B-1----:R-:W-:Y:S01]  /*8f40*/  HMMA.16816.F32 R24, R8.reuse, R4, R24 ;  /* 0x000000040818723c */ /* 0x042fe20000001818 */
[----:B------:R-:W1:Y:S01]  /*8f50*/  LDSM.16.MT88.4 R48, [R164+0x6800] ;  /* 0x00680000a430783b */ /* 0x000e620000004200 */
[--C-:B------:R-:W-:Y:S01]  /*8f60*/  FFMA.FTZ R80, R152, UR4, -R115.reuse ;  /* 0x0000000498507c23 */ /* 0x100fe20008010873 */
[--C-:B------:R-:W-:Y:S01]  /*8f70*/  FFMA.FTZ R83, R149, UR4, -R110.reuse ;  /* 0x0000000495537c23 */ /* 0x100fe2000801086e */
[--C-:B------:R-:W-:Y:S01]  /*8f80*/  FFMA.FTZ R82, R143, UR4, -R110.reuse ;  /* 0x000000048f527c23 */ /* 0x100fe2000801086e */
[--C-:B------:R-:W-:Y:S01]  /*8f90*/  FFMA.FTZ R81, R147, UR4, -R110.reuse ;  /* 0x0000000493517c23 */ /* 0x100fe2000801086e */
        /* <DEDUP_REMOVED lines=15> */
[----:B------:R-:W1:Y:S02]  /*9090*/  MUFU.EX2 R76, R76 ;  /* 0x0000004c004c7308 */ /* 0x000e640000000800 */
[----:B------:R-:W-:Y:S01]  /*90a0*/  FADD.FTZ R114, R114, R191 ;  /* 0x000000bf72727221 */ /* 0x000fe20000010000 */
        /* <DEDUP_REMOVED lines=9> */
[----:B---3--:R-:W-:Y:S01]  /*9140*/  F2FP.F16.F32.PACK_AB R28, R69, R68 ;  /* 0x00000044451c723e */ /* 0x008fe200000000ff */
[----:B------:R-:W3:Y:S01]  /*9150*/  MUFU.EX2 R83, R83 ;  /* 0x0000005300537308 */ /* 0x000ee20000000800 */
        /* <DEDUP_REMOVED lines=8> */
[----:B-----5:R-:W-:Y:S01]  /*91e0*/  F2FP.F16.F32.PACK_AB R31, R74, R73 ;  /* 0x000000494a1f723e */ /* 0x020fe200000000ff */
[--C-:B------:R-:W-:Y:S01]  /*91f0*/  FFMA.FTZ R88, R134, UR4, -R115.reuse ;  /* 0x0000000486587c23 */ /* 0x100fe20008010873 */
[--C-:B------:R-:W-:Y:S01]  /*9200*/  FFMA.FTZ R134, R125, UR4, -R110.reuse ;  /* 0x000000047d867c23 */ /* 0x100fe2000801086e */
[----:B------:R-:W-:Y:S01]  /*9210*/  MUFU.EX2 R85, R85 ;  /* 0x0000005500557308 */ /* 0x000fe20000000800 */
[--C-:B------:R-:W-:Y:S01]  /*9220*/  FFMA.FTZ R90, R122, UR4, -R115.reuse ;  /* 0x000000047a5a7c23 */ /* 0x100fe20008010873 */
[----:B------:R-:W-:Y:S01]  /*9230*/  FFMA.FTZ R89, R3, UR4, -R110 ;  /* 0x0000000403597c23 */ /* 0x000fe2000801086e */
[----:B------:R-:W-:Y:S01]  /*9240*/  FADD.FTZ R109, R109, R0 ;  /* 0x000000006d6d7221 */ /* 0x000fe20000010000 */
[C---:B------:R-:W-:Y:S01]  /*9250*/  HMMA.16816.F32 R12, R28.reuse, R36, R12 ;  /* 0x000000241c0c723c */ /* 0x040fe2000000180c */
[----:B------:R-:W5:Y:S01]  /*9260*/  MUFU.EX2 R84, R84 ;  /* 0x0000005400547308 */ /* 0x000f620000000800 */
[----:B------:R-:W-:Y:S01]  /*9270*/  FFMA.FTZ R0, R107, UR4, -R115 ;  /* 0x000000046b007c23 */ /* 0x000fe20008010873 */
[----:B------:R-:W-:Y:S01]  /*9280*/  FADD.FTZ R2, R2, R109 ;  /* 0x0000006d02027221 */ /* 0x000fe20000010000 */
[----:B------:R-:W-:Y:S01]  /*9290*/  FFMA.FTZ R191, R105, UR4, -R115 ;  /* 0x0000000469bf7c23 */ /* 0x000fe20008010873 */
[----:B------:R-:W-:Y:S02]  /*92a0*/  MUFU.EX2 R93, R93 ;  /* 0x0000005d005d7308 */ /* 0x000fe40000000800 */
[----:B------:R-:W-:Y:S01]  /*92b0*/  FADD.FTZ R117, R117, R2 ;  /* 0x0000000275757221 */ /* 0x000fe20000010000 */
[----:B------:R-:W-:Y:S01]  /*92c0*/  HMMA.16816.F32 R20, R28, R38, R20 ;  /* 0x000000261c14723c */ /* 0x000fe20000001814 */
[----:B------:R-:W3:Y:S01]  /*92d0*/  LDSM.16.MT88.4 R36, [R102+0x6800] ;  /* 0x006800006624783b */ /* 0x000ee20000004200 */
[----:B------:R-:W-:Y:S01]  /*92e0*/  MUFU.EX2 R92, R92 ;  /* 0x0000005c005c7308 */ /* 0x000fe20000000800 */
[----:B------:R-:W-:-:S03]  /*92f0*/  FADD.FTZ R72, R72, R117 ;  /* 0x0000007548487221 */ /* 0x000fc60000010000 */
[----:B------:R-:W-:Y:S01]  /*9300*/  MUFU.EX2 R86, R86 ;  /* 0x0000005600567308 */ /* 0x000fe20000000800 */
[----:B------:R-:W-:Y:S01]  /*9310*/  FADD.FTZ R72, R75, R72 ;  /* 0x000000484b487221 */ /* 0x000fe20000010000 */
[----:B--2---:R-:W-:Y:S02]  /*9320*/  HMMA.16816.F32 R24, R28, R40, R24 ;  /* 0x000000281c18723c */ /* 0x004fe40000001818 */
[----:B------:R-:W2:Y:S01]  /*9330*/  MUFU.EX2 R95, R95 ;  /* 0x0000005f005f7308 */ /* 0x000ea20000000800 */
[----:B------:R-:W-:-:S03]  /*9340*/  FADD.FTZ R73, R73, R72 ;  /* 0x0000004849497221 */ /* 0x000fc60000010000 */
[----:B------:R-:W-:Y:S01]  /*9350*/  MUFU.EX2 R97, R97 ;  /* 0x0000006100617308 */ /* 0x000fe20000000800 */
[----:B------:R-:W-:Y:S01]  /*9360*/  FADD.FTZ R73, R74, R73 ;  /* 0x000000494a497221 */ /* 0x000fe20000010000 */
[C---:B------:R-:W-:Y:S01]  /*9370*/  HMMA.16816.F32 R4, R28.reuse, R42, R4 ;  /* 0x0000002a1c04723c */ /* 0x040fe20000001804 */
[----:B------:R-:W5:Y:S01]  /*9380*/  LDSM.16.MT88.4 R40, [R165+0x7000] ;  /* 0x00700000a528783b */ /* 0x000f620000004200 */
[----:B------:R-:W2:Y:S04]  /*9390*/  MUFU.EX2 R94, R94 ;  /* 0x0000005e005e7308 */ /* 0x000ea80000000800 */
[----:B------:R-:W2:Y:S02]  /*93a0*/  MUFU.EX2 R133, R133 ;  /* 0x0000008500857308 */ /* 0x000ea40000000800 */
[C---:B-1----:R-:W-:Y:S02]  /*93b0*/  HMMA.16816.F32 R32, R28.reuse, R48, R32 ;  /* 0x000000301c20723c */ /* 0x042fe40000001820 */
[----:B------:R1:W-:Y:S04]  /*93c0*/  MUFU.EX2 R128, R88 ;  /* 0x0000005800807308 */ /* 0x0003e80000000800 */
[----:B------:R4:W-:Y:S02]  /*93d0*/  MUFU.EX2 R125, R87 ;  /* 0x00000057007d7308 */ /* 0x0009e40000000800 */
[C---:B------:R-:W-:Y:S01]  /*93e0*/  HMMA.16816.F32 R16, R28.reuse, R50, R16 ;  /* 0x000000321c10723c */ /* 0x040fe20000001810 */
[----:B------:R-:W2:Y:S01]  /*93f0*/  LDSM.16.MT88.4 R48, [R164+0x7000] ;  /* 0x00700000a430783b */ /* 0x000ea20000004200 */
[----:B------:R-:W2:Y:S04]  /*9400*/  MUFU.EX2 R134, R134 ;  /* 0x0000008600867308 */ /* 0x000ea80000000800 */
[----:B------:R-:W-:Y:S01]  /*9410*/  MUFU.EX2 R127, R127 ;  /* 0x0000007f007f7308 */ /* 0x000fe20000000800 */
[--C-:B-1----:R-:W-:Y:S01]  /*9420*/  FFMA.FTZ R88, R104, UR4, -R110.reuse ;  /* 0x0000000468587c23 */ /* 0x102fe2000801086e */
[C---:B---3--:R-:W-:Y:S01]  /*9430*/  HMMA.16816.F32 R44, R28.reuse, R36, R44 ;  /* 0x000000241c2c723c */ /* 0x048fe2000000182c */
[----:B------:R-:W-:Y:S01]  /*9440*/  F2FP.F16.F32.PACK_AB R36, R76, R77 ;  /* 0x0000004d4c24723e */ /* 0x000fe200000000ff */
[----:B------:R-:W1:Y:S01]  /*9450*/  MUFU.EX2 R132, R132 ;  /* 0x0000008400847308 */ /* 0x000e620000000800 */
[----:B------:R-:W-:Y:S01]  /*9460*/  F2FP.F16.F32.PACK_AB R37, R83, R78 ;  /* 0x0000004e5325723e */ /* 0x000fe200000000ff */
[----:B----4-:R-:W-:Y:S01]  /*9470*/  FFMA.FTZ R87, R124, UR4, -R115 ;  /* 0x000000047c577c23 */ /* 0x010fe20008010873 */
[--C-:B------:R-:W-:Y:S01]  /*9480*/  FFMA.FTZ R124, R119, UR4, -R110.reuse ;  /* 0x00000004777c7c23 */ /* 0x100fe2000801086e */
[----:B------:R-:W-:Y:S01]  /*9490*/  FFMA.FTZ R104, R121, UR4, -R110 ;  /* 0x0000000479687c23 */ /* 0x000fe2000801086e */
[----:B------:R-:W-:Y:S01]  /*94a0*/  MUFU.EX2 R129, R129 ;  /* 0x0000008100817308 */ /* 0x000fe20000000800 */
[----:B------:R-:W-:Y:S01]  /*94b0*/  HMMA.16816.F32 R8, R28, R38, R8 ;  /* 0x000000261c08723c */ /* 0x000fe20000001808 */
[----:B------:R-:W3:Y:S01]  /*94c0*/  LDSM.16.MT88.4 R28, [R102+0x7000] ;  /* 0x00700000661c783b */ /* 0x000ee20000004200 */
[----:B------:R-:W-:Y:S01]  /*94d0*/  F2FP.F16.F32.PACK_AB R38, R79, R80 ;  /* 0x000000504f26723e */ /* 0x000fe200000000ff */
[----:B------:R-:W4:Y:S01]  /*94e0*/  MUFU.EX2 R120, R120 ;  /* 0x0000007800787308 */ /* 0x000f220000000800 */
[----:B------:R-:W-:Y:S01]  /*94f0*/  F2FP.F16.F32.PACK_AB R39, R81, R82 ;  /* 0x000000525127723e */ /* 0x000fe200000000ff */
[----:B------:R-:W-:-:S02]  /*9500*/  FADD.FTZ R78, R78, R73 ;  /* 0x000000494e4e7221 */ /* 0x000fc40000010000 */
[----:B------:R1:W-:Y:S02]  /*9510*/  MUFU.EX2 R122, R87 ;  /* 0x00000057007a7308 */ /* 0x0003e40000000800 */
[----:B------:R-:W-:Y:S02]  /*9520*/  FADD.FTZ R83, R83, R78 ;  /* 0x0000004e53537221 */ /* 0x000fe40000010000 */
[----:B-----5:R-:W-:Y:S01]  /*9530*/  HMMA.16816.F32 R24, R36, R40, R24 ;  /* 0x000000282418723c */ /* 0x020fe20000001818 */
[----:B------:R-:W-:Y:S01]  /*9540*/  MUFU.EX2 R3, R90 ;  /* 0x0000005a00037308 */ /* 0x000fe20000000800 */
[----:B------:R-:W-:-:S03]  /*9550*/  FADD.FTZ R82, R82, R83 ;  /* 0x0000005352527221 */ /* 0x000fc60000010000 */
[----:B------:R5:W-:Y:S01]  /*9560*/  MUFU.EX2 R119, R89 ;  /* 0x0000005900777308 */ /* 0x000be20000000800 */
[----:B------:R-:W-:Y:S02]  /*9570*/  FADD.FTZ R81, R81, R82 ;  /* 0x0000005251517221 */ /* 0x000fe40000010000 */
[----:B------:R-:W-:Y:S01]  /*9580*/  HMMA.16816.F32 R4, R36, R42, R4 ;  /* 0x0000002a2404723c */ /* 0x000fe20000001804 */
[----:B------:R-:W4:Y:S01]  /*9590*/  LDSM.16.MT88.4 R40, [R169+0x7800] ;  /* 0x00780000a928783b */ /* 0x000f220000004200 */
[----:B------:R-:W4:Y:S01]  /*95a0*/  MUFU.EX2 R124, R124 ;  /* 0x0000007c007c7308 */ /* 0x000f220000000800 */
[----:B-1----:R-:W-:-:S03]  /*95b0*/  FFMA.FTZ R87, R61, UR4, -R110 ;  /* 0x000000043d577c23 */ /* 0x002fc6000801086e */
[----:B------:R1:W-:Y:S02]  /*95c0*/  MUFU.EX2 R121, R88 ;  /* 0x0000005800797308 */ /* 0x0003e40000000800 */
[C---:B------:R-:W-:Y:S02]  /*95d0*/  HMMA.16816.F32 R12, R36.reuse, R52, R12 ;  /* 0x00000034240c723c */ /* 0x040fe4000000180c */
[----:B------:R-:W4:Y:S01]  /*95e0*/  MUFU.EX2 R104, R104 ;  /* 0x0000006800687308 */ /* 0x000f220000000800 */
[--C-:B-----5:R-:W-:Y:S01]  /*95f0*/  FFMA.FTZ R89, R66, UR4, -R115.reuse ;  /* 0x0000000442597c23 */ /* 0x120fe20008010873 */
[----:B------:R-:W-:Y:S02]  /*9600*/  FFMA.FTZ R66, R62, UR4, -R115 ;  /* 0x000000043e427c23 */ /* 0x000fe40008010873 */
[----:B------:R-:W-:Y:S02]  /*9610*/  MUFU.EX2 R65, R65 ;  /* 0x0000004100417308 */ /* 0x000fe40000000800 */
[----:B------:R-:W-:Y:S01]  /*9620*/  HMMA.16816.F32 R20, R36, R54, R20 ;  /* 0x000000362414723c */ /* 0x000fe20000001814 */
[----:B------:R-:W5:Y:S01]  /*9630*/  LDSM.16.MT88.4 R52, [R165+0x7800] ;  /* 0x00780000a534783b */ /* 0x000f620000004200 */
[----:B------:R-:W5:Y:S01]  /*9640*/  MUFU.EX2 R62, R89 ;  /* 0x00000059003e7308 */ /* 0x000f620000000800 */
[--C-:B-1----:R-:W-:Y:S01]  /*9650*/  FFMA.FTZ R88, R64, UR4, -R110.reuse ;  /* 0x0000000440587c23 */ /* 0x102fe2000801086e */
[----:B------:R-:W-:-:S02]  /*9660*/  FFMA.FTZ R64, R60, UR4, -R110 ;  /* 0x000000043c407c23 */ /* 0x000fc4000801086e */
[----:B------:R-:W-:Y:S02]  /*9670*/  MUFU.EX2 R66, R66 ;  /* 0x0000004200427308 */ /* 0x000fe40000000800 */
[C---:B--2---:R-:W-:Y:S02]  /*9680*/  HMMA.16816.F32 R32, R36.reuse, R48, R32 ;  /* 0x000000302420723c */ /* 0x044fe40000001820 */
        /* <DEDUP_REMOVED lines=9> */
[----:B------:R-:W-:-:S03]  /*9720*/  F2FP.F16.F32.PACK_AB R29, R95, R86 ;  /* 0x000000565f1d723e */ /* 0x000fc600000000ff */
[----:B------:R-:W-:Y:S02]  /*9730*/  MUFU.EX2 R0, R0 ;  /* 0x0000000000007308 */ /* 0x000fe40000000800 */
[----:B------:R-:W-:Y:S01]  /*9740*/  HMMA.16816.F32 R8, R36, R30, R8 ;  /* 0x0000001e2408723c */ /* 0x000fe20000001808 */
[----:B------:R-:W-:Y:S01]  /*9750*/  F2FP.F16.F32.PACK_AB R30, R92, R93 ;  /* 0x0000005d5c1e723e */ /* 0x000fe200000000ff */
[----:B------:R-:W2:Y:S01]  /*9760*/  LDSM.16.MT88.4 R36, [R102+0x7800] ;  /* 0x007800006624783b */ /* 0x000ea20000004200 */
[----:B------:R-:W-:Y:S01]  /*9770*/  F2FP.F16.F32.PACK_AB R31, R94, R97 ;  /* 0x000000615e1f723e */ /* 0x000fe200000000ff */
[----:B------:R-:W-:Y:S06]  /*9780*/  MUFU.EX2 R191, R191 ;  /* 0x000000bf00bf7308 */ /* 0x000fec0000000800 */
[C---:B----4-:R-:W-:Y:S08]  /*9790*/  HMMA.16816.F32 R12, R28.reuse, R40, R12 ;  /* 0x000000281c0c723c */ /* 0x050ff0000000180c */
[C---:B------:R-:W-:Y:S01]  /*97a0*/  HMMA.16816.F32 R20, R28.reuse, R42, R20 ;  /* 0x0000002a1c14723c */ /* 0x040fe20000001814 */
[----:B------:R-:W4:Y:S07]  /*97b0*/  LDSM.16.MT88.4 R40, [R165+0x8000] ;  /* 0x00800000a528783b */ /* 0x000f2e0000004200 */
[C---:B-----5:R-:W-:Y:S08]  /*97c0*/  HMMA.16816.F32 R24, R28.reuse, R52, R24 ;  /* 0x000000341c18723c */ /* 0x060ff00000001818 */
[C---:B------:R-:W-:Y:S01]  /*97d0*/  HMMA.16816.F32 R4, R28.reuse, R54, R4 ;  /* 0x000000361c04723c */ /* 0x040fe20000001804 */
[----:B------:R-:W5:Y:S07]  /*97e0*/  LDSM.16.MT88.4 R52, [R169+0x8000] ;  /* 0x00800000a934783b */ /* 0x000f6e0000004200 */
[C---:B-1----:R-:W-:Y:S08]  /*97f0*/  HMMA.16816.F32 R32, R28.reuse, R48, R32 ;  /* 0x000000301c20723c */ /* 0x042ff00000001820 */
[C---:B------:R-:W-:Y:S01]  /*9800*/  HMMA.16816.F32 R16, R28.reuse, R50, R16 ;  /* 0x000000321c10723c */ /* 0x040fe20000001810 */
[----:B------:R-:W1:Y:S07]  /*9810*/  LDSM.16.MT88.4 R48, [R164+0x8000] ;  /* 0x00800000a430783b */ /* 0x000e6e0000004200 */
[C---:B--2---:R-:W-:Y:S08]  /*9820*/  HMMA.16816.F32 R44, R28.reuse, R36, R44 ;  /* 0x000000241c2c723c */ /* 0x044ff0000000182c */
[----:B------:R-:W-:Y:S01]  /*9830*/  HMMA.16816.F32 R8, R28, R38, R8 ;  /* 0x000000261c08723c */ /* 0x000fe20000001808 */
[----:B------:R-:W-:Y:S01]  /*9840*/  F2FP.F16.F32.PACK_AB R28, R130, R133 ;  /* 0x00000085821c723e */ /* 0x000fe200000000ff */
[----:B------:R-:W2:Y:S01]  /*9850*/  LDSM.16.MT88.4 R36, [R102+0x8000] ;  /* 0x008000006624783b */ /* 0x000ea20000004200 */
[----:B------:R-:W-:-:S02]  /*9860*/  F2FP.F16.F32.PACK_AB R29, R123, R134 ;  /* 0x000000867b1d723e */ /* 0x000fc400000000ff */
[----:B------:R-:W-:Y:S02]  /*9870*/  F2FP.F16.F32.PACK_AB R30, R125, R128 ;  /* 0x000000807d1e723e */ /* 0x000fe400000000ff */
[----:B------:R-:W-:-:S07]  /*9880*/  F2FP.F16.F32.PACK_AB R31, R132, R127 ;  /* 0x0000007f841f723e */ /* 0x000fce00000000ff */
        /* <DEDUP_REMOVED lines=18> */
[----:B------:R-:W2:Y:S07]  /*99b0*/  LDSM.16.MT88.4 R40, [R169+0x9000] ;  /* 0x00900000a928783b */ /* 0x000eae0000004200 */
        /* <DEDUP_REMOVED lines=8> */
[----:B---3--:R-:W-:-:S05]  /*9a40*/  F2FP.F16.F32.PACK_AB R31, R57, R64 ;  /* 0x00000040391f723e */ /* 0x008fca00000000ff */
[C---:B------:R-:W-:Y:S08]  /*9a50*/  HMMA.16816.F32 R32, R36.reuse, R48, R32 ;  /* 0x000000302420723c */ /* 0x040ff00000001820 */
[----:B------:R-:W-:Y:S01]  /*9a60*/  HMMA.16816.F32 R16, R36, R50, R16 ;  /* 0x000000322410723c */ /* 0x000fe20000001810 */
[----:B------:R-:W1:Y:S04]  /*9a70*/  LDSM.16.MT88.4 R48, [R164+0x9000] ;  /* 0x00900000a430783b */ /* 0x000e680000004200 */
[----:B------:R-:W3:Y:S03]  /*9a80*/  LDSM.16.MT88.4 R36, [R102+0x9000] ;  /* 0x009000006624783b */ /* 0x000ee60000004200 */
[----:B--2---:R-:W-:Y:S01]  /*9a90*/  HMMA.16816.F32 R12, R28, R40, R12 ;  /* 0x000000281c0c723c */ /* 0x004fe2000000180c */
[----:B------:R-:W-:-:S04]  /*9aa0*/  FADD.FTZ R41, R113, R114 ;  /* 0x0000007271297221 */ /* 0x000fc80000010000 */
[----:B------:R-:W-:-:S03]  /*9ab0*/  FADD.FTZ R41, R112, R41 ;  /* 0x0000002970297221 */ /* 0x000fc60000010000 */
[----:B------:R-:W-:Y:S01]  /*9ac0*/  HMMA.16816.F32 R20, R28, R42, R20 ;  /* 0x0000002a1c14723c */ /* 0x000fe20000001814 */
[----:B------:R-:W-:Y:S02]  /*9ad0*/  FADD.FTZ R2, R68, R41 ;  /* 0x0000002944027221 */ /* 0x000fe40000010000 */
[----:B------:R-:W2:Y:S02]  /*9ae0*/  LDSM.16.MT88.4 R40, [R169+0x9800] ;  /* 0x00980000a928783b */ /* 0x000ea40000004200 */
[----:B------:R-:W-:-:S03]  /*9af0*/  FADD.FTZ R2, R69, R2 ;  /* 0x0000000245027221 */ /* 0x000fc60000010000 */
[----:B----4-:R-:W-:Y:S01]  /*9b00*/  HMMA.16816.F32 R24, R28, R52, R24 ;  /* 0x000000341c18723c */ /* 0x010fe20000001818 */
[----:B------:R-:W-:Y:S01]  /*9b10*/  FADD.FTZ R71, R71, R2 ;  /* 0x0000000247477221 */ /* 0x000fe20000010000 */
[--C-:B------:R-:W-:Y:S01]  /*9b20*/  FFMA.FTZ R53, R58, UR4, -R115.reuse ;  /* 0x000000043a357c23 */ /* 0x100fe20008010873 */
[----:B------:R-:W-:Y:S01]  /*9b30*/  FFMA.FTZ R52, R108, UR4, -R115 ;  /* 0x000000046c347c23 */ /* 0x000fe20008010873 */
[----:B------:R-:W-:Y:S01]  /*9b40*/  FFMA.FTZ R2, R67, UR4, -R110 ;  /* 0x0000000443027c23 */ /* 0x000fe2000801086e */
[----:B------:R-:W-:-:S03]  /*9b50*/  FADD.FTZ R70, R70, R71 ;  /* 0x0000004746467221 */ /* 0x000fc60000010000 */
[----:B------:R-:W-:Y:S01]  /*9b60*/  HMMA.16816.F32 R4, R28, R54, R4 ;  /* 0x000000361c04723c */ /* 0x000fe20000001804 */
[----:B------:R-:W-:Y:S01]  /*9b70*/  FADD.FTZ R77, R77, R70 ;  /* 0x000000464d4d7221 */ /* 0x000fe20000010000 */
[--C-:B------:R-:W-:Y:S01]  /*9b80*/  FFMA.FTZ R55, R56, UR4, -R110.reuse ;  /* 0x0000000438377c23 */ /* 0x100fe2000801086e */
[----:B------:R-:W-:Y:S01]  /*9b90*/  FFMA.FTZ R54, R106, UR4, -R110 ;  /* 0x000000046a367c23 */ /* 0x000fe2000801086e */
[----:B------:R-:W4:Y:S01]  /*9ba0*/  MUFU.EX2 R53, R53 ;  /* 0x0000003500357308 */ /* 0x000f220000000800 */
        /* <DEDUP_REMOVED lines=8> */
[----:B------:R-:W-:Y:S01]  /*9c30*/  HMMA.16816.F32 R16, R28, R50, R16 ;  /* 0x000000321c10723c */ /* 0x000fe20000001810 */
[----:B----4-:R-:W-:Y:S01]  /*9c40*/  F2FP.F16.F32.PACK_AB R88, R0, R53 ;  /* 0x000000350058723e */ /* 0x010fe200000000ff */
[----:B------:R-:W-:Y:S01]  /*9c50*/  MUFU.EX2 R54, R54 ;  /* 0x0000003600367308 */ /* 0x000fe20000000800 */
[----:B------:R-:W4:Y:S01]  /*9c60*/  LDSM.16.MT88.4 R48, [R165+0x9800] ;  /* 0x00980000a530783b */ /* 0x000f220000004200 */
[----:B-----5:R-:W-:-:S04]  /*9c70*/  F2FP.F16.F32.PACK_AB R90, R191, R52 ;  /* 0x00000034bf5a723e */ /* 0x020fc800000000ff */
[----:B---3--:R-:W-:Y:S01]  /*9c80*/  HMMA.16816.F32 R44, R28, R36, R44 ;  /* 0x000000241c2c723c */ /* 0x008fe2000000182c */
[----:B------:R-:W3:Y:S01]  /*9c90*/  MUFU.EX2 R37, R63 ;  /* 0x0000003f00257308 */ /* 0x000ee20000000800 */
[----:B-1----:R-:W-:-:S06]  /*9ca0*/  F2FP.F16.F32.PACK_AB R89, R2, R55 ;  /* 0x000000370259723e */ /* 0x002fcc00000000ff */
[----:B------:R-:W-:Y:S01]  /*9cb0*/  HMMA.16816.F32 R8, R28, R38, R8 ;  /* 0x000000261c08723c */ /* 0x000fe20000001808 */
[----:B------:R-:W-:Y:S01]  /*9cc0*/  FADD.FTZ R28, R86, R81 ;  /* 0x00000051561c7221 */ /* 0x000fe20000010000 */
[----:B------:R-:W-:Y:S02]  /*9cd0*/  FADD.FTZ R30, R84, R85 ;  /* 0x00000055541e7221 */ /* 0x000fe40000010000 */
[----:B------:R-:W1:Y:S01]  /*9ce0*/  LDSM.16.MT88.4 R84, [R164+0x9800] ;  /* 0x00980000a454783b */ /* 0x000e620000004200 */
[----:B------:R-:W-:Y:S01]  /*9cf0*/  FADD.FTZ R28, R95, R28 ;  /* 0x0000001c5f1c7221 */ /* 0x000fe20000010000 */
[----:B------:R-:W-:Y:S01]  /*9d00*/  FADD.FTZ R93, R93, R30 ;  /* 0x0000001e5d5d7221 */ /* 0x000fe20000010000 */
[----:B---3--:R-:W-:Y:S02]  /*9d10*/  F2FP.F16.F32.PACK_AB R91, R37, R54 ;  /* 0x00000036255b723e */ /* 0x008fe400000000ff */
[----:B------:R-:W-:Y:S01]  /*9d20*/  FADD.FTZ R29, R97, R28 ;  /* 0x0000001c611d7221 */ /* 0x000fe20000010000 */
[----:B------:R-:W-:-:S03]  /*9d30*/  FADD.FTZ R92, R92, R93 ;  /* 0x0000005d5c5c7221 */ /* 0x000fc60000010000 */
[----:B------:R-:W-:Y:S01]  /*9d40*/  FADD.FTZ R29, R94, R29 ;  /* 0x0000001d5e1d7221 */ /* 0x000fe20000010000 */
[----:B------:R-:W-:Y:S01]  /*9d50*/  FADD.FTZ R133, R133, R92 ;  /* 0x0000005c85857221 */ /* 0x000fe20000010000 */
[----:B--2---:R-:W-:Y:S01]  /*9d60*/  HMMA.16816.F32 R96, R88, R40, R12 ;  /* 0x000000285860723c */ /* 0x004fe2000000180c */
        /* <DEDUP_REMOVED lines=30> */
[C---:B--2---:R-:W-:Y:S02]  /*9f50*/  HMMA.16816.F32 R92, R88.reuse, R12, R44 ;  /* 0x0000000c585c723c */ /* 0x044fe4000000182c */
[----:B------:R-:W-:Y:S01]  /*9f60*/  FADD.FTZ R55, R55, R64 ;  /* 0x0000004037377221 */ /* 0x000fe20000010000 */
[----:B------:R-:W-:Y:S01]  /*9f70*/  FADD.FTZ R53, R0, R53 ;  /* 0x0000003500357221 */ /* 0x000fe20000010000 */
[-C--:B------:R-:W-:Y:S02]  /*9f80*/  MOV R0, R100.reuse ;  /* 0x0000006400007202 */ /* 0x080fe40000000f00 */
[----:B------:R-:W-:Y:S01]  /*9f90*/  FADD.FTZ R55, R2, R55 ;  /* 0x0000003702377221 */ /* 0x000fe20000010000 */
[----:B------:R-:W-:Y:S01]  /*9fa0*/  FADD.FTZ R52, R52, R53 ;  /* 0x0000003534347221 */ /* 0x000fe20000010000 */
[----:B------:R-:W-:Y:S01]  /*9fb0*/  HMMA.16816.F32 R88, R88, R14, R8 ;  /* 0x0000000e5858723c */ /* 0x000fe20000001808 */
[-C--:B------:R-:W-:Y:S01]  /*9fc0*/  MOV R2, R101.reuse ;  /* 0x0000006500027202 */ /* 0x080fe20000000f00 */
[----:B------:R-:W-:Y:S01]  /*9fd0*/  FADD.FTZ R54, R54, R55 ;  /* 0x0000003736367221 */ /* 0x000fe20000010000 */
[----:B------:R-:W-:Y:S01]  /*9fe0*/  @P0 MOV R0, R100 ;  /* 0x0000006400000202 */ /* 0x000fe20000000f00 */
[----:B------:R-:W-:Y:S01]  /*9ff0*/  FADD.FTZ R191, R191, R52 ;  /* 0x00000034bfbf7221 */ /* 0x000fe20000010000 */
[----:B------:R-:W-:Y:S01]  /*a000*/  @P0 MOV R2, R101 ;  /* 0x0000006500020202 */ /* 0x000fe20000000f00 */
[----:B------:R-:W-:Y:S01]  /*a010*/  FADD.FTZ R192, R37, R54 ;  /* 0x0000003625c07221 */ /* 0x000fe20000010000 */
[----:B------:R-:W-:-:S13]  /*a020*/  @P0 BRA `(.L_x_5128) ;  /* 0x0000000000040947 */ /* 0x000fda0003800000 */
.L_x_5120:
[----:B------:R-:W-:-:S07]  /*a030*/  IADD3 R103, PT, PT, R131, -0x1, RZ ;  /* 0xffffffff83677810 */ /* 0x000fce0007ffe0ff */
.L_x_5128:
[----:B------:R-:W-:-:S13]  /*a040*/  ISETP.GE.AND P0, PT, R103, R176, PT ;  /* 0x000000b06700720c */ /* 0x000fda0003f06270 */
        /* <DEDUP_REMOVED lines=13> */
.L_x_5133:
        /* <DEDUP_REMOVED lines=57> */
[C---:B------:R-:W-:Y:S02]  /*a4b0*/  IMAD.IADD R6, R9.reuse, 0x1, -R11 ;  /* 0x0000000109067824 */ /* 0x040fe400078e0a0b */
[----:B------:R-:W5:Y:S01]  /*a4c0*/  LDG.E R7, desc[UR16][R14.64] ;  /* 0x000000100e077981 */ /* 0x000f62000c1e1900 */
[----:B------:R-:W-:Y:S01]  /*a4d0*/  LEA.HI.X.SX32 R13, R9, R187, 0x2, P3 ;  /* 0x000000bb090d7211 */ /* 0x000fe200018f16ff */
[----:B------:R-:W-:Y:S04]  /*a4e0*/  IMAD R5, R6, R5, -0x80 ;  /* 0xffffff8006057424 */ /* 0x000fe800078e0205 */
[----:B------:R-:W5:Y:S01]  /*a4f0*/  LDG.E R4, desc[UR16][R12.64] ;  /* 0x000000100c047981 */ /* 0x000f62000c1e1900 */
[----:B------:R-:W-:Y:S05]  /*a500*/  SHF.R.S32.HI R9, RZ, 0x1f, R5 ;  /* 0x0000001fff097819 */ /* 0x000fea0000011405 */
        /* <DEDUP_REMOVED lines=12> */
.L_x_5130:
[C---:B------:R-:W-:Y:S01]  /*a5d0*/  IMAD.SHL.U32 R179, R194.reuse, 0x20, RZ ;  /* 0x00000020c2b37824 */ /* 0x040fe200078e00ff */
[----:B-1----:R-:W-:Y:S01]  /*a5e0*/  SHF.L.U64.HI R0, R194, 0x5, R103 ;  /* 0x00000005c2007819 */ /* 0x002fe20000010267 */
        /* <DEDUP_REMOVED lines=8> */
[----:B------:R-:W-:Y:S01]  /*a670*/  IADD3.X R197, PT, PT, R0, R181, RZ, P3, !PT ;  /* 0x000000b500c57210 */ /* 0x000fe20001ffe4ff */
[--C-:B------:R-:W-:Y:S01]  /*a680*/  @!P0 IMAD.MOV.U32 R206, RZ, RZ, R196.reuse ;  /* 0x000000ffffce8224 */ /* 0x100fe200078e00c4 */
[CC--:B------:R-:W-:Y:S01]  /*a690*/  @!P0 LEA R204, P4, R194.reuse, R196.reuse, 0x6 ;  /* 0x000000c4c2cc8211 */ /* 0x0c0fe200078830ff */
[----:B------:R-:W-:Y:S01]  /*a6a0*/  @P0 STS.128 [R183+0x6800], RZ ;  /* 0x006800ffb7000388 */ /* 0x000fe20000000c00 */
[C---:B------:R-:W-:Y:S01]  /*a6b0*/  @!P0 LEA R200, P3, R194.reuse, R196, 0x7 ;  /* 0x000000c4c2c88211 */ /* 0x040fe200078638ff */
[C---:B------:R-:W-:Y:S01]  /*a6c0*/  @!P0 IMAD.WIDE.U32 R202, R194.reuse, 0x60, R196 ;  /* 0x00000060c2ca8825 */ /* 0x040fe200078e00c4 */
[-C--:B------:R-:W-:Y:S01]  /*a6d0*/  @!P0 MOV R207, R197.reuse ;  /* 0x000000c500cf8202 */ /* 0x080fe20000000f00 */
[----:B------:R-:W-:Y:S01]  /*a6e0*/  @!PT LDS RZ, [RZ] ;  /* 0x00000000fffff984 */ /* 0x000fe20000000800 */
[----:B------:R-:W-:Y:S01]  /*a6f0*/  @!PT LDS RZ, [RZ] ;  /* 0x00000000fffff984 */ /* 0x000fe20000000800 */
[----:B------:R-:W-:Y:S01]  /*a700*/  @!PT LDS RZ, [RZ] ;  /* 0x00000000fffff984 */ /* 0x000fe20000000800 */
[----:B------:R1:W-:Y:S01]  /*a710*/  @!P0 LDGSTS.E.BYPASS.LTC128B.128 [R183+0x6800], desc[UR16][R196.64] ;  /* 0x06800000c4b78fae */ /* 0x0003e2000b981a10 */
[CC--:B------:R-:W-:Y:S01]  /*a720*/  @!P0 LEA.HI.X R205, R194.reuse, R197.reuse, R103, 0x6, P4 ;  /* 0x000000c5c2cd8211 */ /* 0x0c0fe200020f3467 */
[C---:B------:R-:W-:Y:S01]  /*a730*/  @!P0 IMAD.WIDE.U32 R198, R194.reuse, 0xa0, R196 ;  /* 0x000000a0c2c68825 */ /* 0x040fe200078e00c4 */
[----:B------:R-:W-:Y:S01]  /*a740*/  @!P0 LEA.HI.X R201, R194, R197, R103, 0x7, P3 ;  /* 0x000000c5c2c98211 */ /* 0x000fe200018f3c67 */
[----:B------:R-:W-:Y:S01]  /*a750*/  @P0 STS.128 [R183+0x7000], RZ ;  /* 0x007000ffb7000388 */ /* 0x000fe20000000c00 */
[----:B------:R-:W-:Y:S01]  /*a760*/  @!P0 IADD3 R203, PT, PT, R100, R203, RZ ;  /* 0x000000cb64cb8210 */ /* 0x000fe20007ffe0ff */
[----:B------:R-:W-:Y:S01]  /*a770*/  @!P0 IMAD.WIDE.U32 R194, R194, 0xc0, R206 ;  /* 0x000000c0c2c28825 */ /* 0x000fe200078e00ce */
[----:B------:R-:W-:Y:S03]  /*a780*/  @!P0 IADD3 R206, P3, PT, R196, R179, RZ ;  /* 0x000000b3c4ce8210 */ /* 0x000fe60007f7e0ff */
[----:B------:R-:W-:Y:S02]  /*a790*/  @!P0 IMAD.IADD R199, R2, 0x1, R199 ;  /* 0x0000000102c78824 */ /* 0x000fe400078e02c7 */
[----:B------:R-:W-:Y:S02]  /*a7a0*/  @!P0 IMAD.X R207, R197, 0x1, R0, P3 ;  /* 0x00000001c5cf8824 */ /* 0x000fe400018e0600 */
[----:B------:R-:W-:Y:S02]  /*a7b0*/  @!P0 IMAD R103, R103, 0xc0, RZ ;  /* 0x000000c067678824 */ /* 0x000fe400078e02ff */
[----:B------:R-:W-:Y:S01]  /*a7c0*/  VIADD R189, R189, 0xffffffff ;  /* 0xffffffffbdbd7836 */ /* 0x000fe20000000000 */
[----:B------:R-:W-:Y:S01]  /*a7d0*/  @!PT LDS RZ, [RZ] ;  /* 0x00000000fffff984 */ /* 0x000fe20000000800 */
[----:B------:R-:W-:Y:S01]  /*a7e0*/  @!PT LDS RZ, [RZ] ;  /* 0x00000000fffff984 */ /* 0x000fe20000000800 */
[----:B------:R-:W-:Y:S01]  /*a7f0*/  @!PT LDS RZ, [RZ] ;  /* 0x00000000fffff984 */ /* 0x000fe20000000800 */
[----:B------:R1:W-:Y:S02]  /*a800*/  @!P0 LDGSTS.E.BYPASS.LTC128B.128 [R183+0x7000], desc[UR16][R206.64] ;  /* 0x07000000ceb78fae */ /* 0x0003e4000b981a10 */
[----:B------:R-:W-:Y:S02]  /*a810*/  @!P0 IADD3 R195, PT, PT, R103, R195, RZ ;  /* 0x000000c367c38210 */ /* 0x000fe40007ffe0ff */
[----:B------:R-:W-:Y:S01]  /*a820*/  @P0 STS.128 [R183+0x7800], RZ ;  /* 0x007800ffb7000388 */ /* 0x000fe20000000c00 */
[----:B------:R-:W-:Y:S03]  /*a830*/  ISETP.GT.AND P3, PT, R189, R176, PT ;  /* 0x000000b0bd00720c */ /* 0x000fe60003f64270 */
        /* <DEDUP_REMOVED lines=201> */
.L_x_5132:
        /* <DEDUP_REMOVED lines=61> */
.L_x_5131:
        /* <DEDUP_REMOVED lines=173> */
[----:B------:R-:W-:Y:S01]  /*c370*/  ISETP.GT.AND P0, PT, R189, R176, PT ;  /* 0x000000b0bd00720c */ /* 0x000fe20003f04270 */
        /* <DEDUP_REMOVED lines=235> */
.L_x_5129:
[----:B------:R-:W1:Y:S01]  /*d230*/  SHFL.BFLY PT, R4, R191, 0x2, 0x1f ;  /* 0x0c401f00bf047f89 */ /* 0x000e6200000e0000 */
[----:B------:R-:W2:Y:S01]  /*d240*/  S2UR UR7, SR_CgaCtaId ;  /* 0x00000000000779c3 */ /* 0x000ea20000008800 */
[----:B------:R-:W-:Y:S01]  /*d250*/  UMOV UR4, 0x400 ;  /* 0x0000040000047882 */ /* 0x000fe20000000000 */
[----:B------:R-:W-:Y:S01]  /*d260*/  MOV R15, 0x40 ;  /* 0x00000040000f7802 */ /* 0x000fe20000000f00 */
[----:B------:R-:W3:Y:S01]  /*d270*/  SHFL.BFLY PT, R11, R192, 0x2, 0x1f ;  /* 0x0c401f00c00b7f89 */ /* 0x000ee200000e0000 */
[----:B------:R-:W-:Y:S01]  /*d280*/  MOV R40, 0xff800000 ;  /* 0xff80000000287802 */ /* 0x000fe20000000f00 */
[----:B------:R-:W-:Y:S01]  /*d290*/  BSSY.RECONVERGENT B0, `(.L_x_5134) ;  /* 0x0000088000007945 */ /* 0x000fe20003800200 */
[----:B------:R-:W-:Y:S01]  /*d2a0*/  MOV R39, 0xff800000 ;  /* 0xff80000000277802 */ /* 0x000fe20000000f00 */
[----:B------:R-:W4:Y:S01]  /*d2b0*/  S2R R36, SR_TID.X ;  /* 0x0000000000247919 */ /* 0x000f220000002100 */
[----:B------:R-:W5:Y:S08]  /*d2c0*/  S2UR UR6, SR_CTAID.Y ;  /* 0x00000000000679c3 */ /* 0x000f700000002600 */
[----:B------:R-:W-:Y:S08]  /*d2d0*/  BAR.SYNC.DEFER_BLOCKING 0x0 ;  /* 0x0000000000007b1d */ /* 0x000ff00000010000 */
[----:B------:R-:W5:Y:S01]  /*d2e0*/  S2UR UR5, SR_CTAID.Z ;  /* 0x00000000000579c3 */ /* 0x000f620000002700 */
[----:B------:R-:W5:Y:S01]  /*d2f0*/  S2R R38, SR_TID.X ;  /* 0x0000000000267919 */ /* 0x000f620000002100 */
[----:B-1----:R-:W-:Y:S01]  /*d300*/  FADD.FTZ R4, R4, R191 ;  /* 0x000000bf04047221 */ /* 0x002fe20000010000 */
[----:B--2---:R-:W-:Y:S01]  /*d310*/  ULEA UR7, UR7, UR4, 0x18 ;  /* 0x0000000407077291 */ /* 0x004fe2000f8ec0ff */
[----:B------:R-:W1:Y:S01]  /*d320*/  LDCU UR4, c[0x0][0x44c] ;  /* 0x00008980ff0477ac */ /* 0x000e620008000800 */
[----:B---3--:R-:W-:-:S02]  /*d330*/  FADD.FTZ R11, R11, R192 ;  /* 0x000000c00b0b7221 */ /* 0x008fc40000010000 */
[----:B------:R-:W2:Y:S04]  /*d340*/  SHFL.BFLY PT, R7, R4, 0x1, 0x1f ;  /* 0x0c201f0004077f89 */ /* 0x000ea800000e0000 */
[----:B------:R-:W3:Y:S01]  /*d350*/  SHFL.BFLY PT, R6, R11, 0x1, 0x1f ;  /* 0x0c201f000b067f89 */ /* 0x000ee200000e0000 */
[C---:B----4-:R-:W-:Y:S02]  /*d360*/  SHF.L.U32 R5, R36.reuse, 0x1, RZ ;  /* 0x0000000124057819 */ /* 0x050fe400000006ff */
[C---:B------:R-:W-:Y:S02]  /*d370*/  SHF.L.U32 R10, R36.reuse, 0x5, RZ ;  /* 0x00000005240a7819 */ /* 0x040fe400000006ff */
[----:B------:R-:W-:Y:S02]  /*d380*/  LOP3.LUT R3, R5, 0x6, RZ, 0xc0, !PT ;  /* 0x0000000605037812 */ /* 0x000fe400078ec0ff */
[----:B------:R-:W-:-:S02]  /*d390*/  SHF.L.U32 R8, R36, 0x4, RZ ;  /* 0x0000000424087819 */ /* 0x000fc400000006ff */
[----:B------:R-:W-:Y:S02]  /*d3a0*/  LOP3.LUT R10, R3, 0x7c00, R10, 0xf8, !PT ;  /* 0x00007c00030a7812 */ /* 0x000fe400078ef80a */
[----:B------:R-:W-:Y:S02]  /*d3b0*/  SHF.L.U32 R3, R36, 0x2, RZ ;  /* 0x0000000224037819 */ /* 0x000fe400000006ff */
[----:B------:R-:W-:Y:S01]  /*d3c0*/  SHF.R.U32.HI R37, RZ, 0x1, R36 ;  /* 0x00000001ff257819 */ /* 0x000fe20000011624 */
[----:B--2---:R-:W-:Y:S01]  /*d3d0*/  FADD.FTZ R7, R4, R7 ;  /* 0x0000000704077221 */ /* 0x004fe20000010000 */
[----:B------:R-:W-:Y:S02]  /*d3e0*/  LOP3.LUT R14, R8, 0x1c0, RZ, 0xc0, !PT ;  /* 0x000001c0080e7812 */ /* 0x000fe400078ec0ff */
[----:B------:R-:W-:Y:S01]  /*d3f0*/  LOP3.LUT R12, R3, 0x1f8, RZ, 0xc0, !PT ;  /* 0x000001f8030c7812 */ /* 0x000fe200078ec0ff */
[----:B------:R-:W2:Y:S01]  /*d400*/  MUFU.RCP R9, R7 ;  /* 0x0000000700097308 */ /* 0x000ea20000001000 */
[----:B---3--:R-:W-:Y:S01]  /*d410*/  FADD.FTZ R6, R11, R6 ;  /* 0x000000060b067221 */ /* 0x008fe20000010000 */
[----:B------:R-:W-:-:S02]  /*d420*/  R2P PR, R36, 0x1c ;  /* 0x0000001c24007804 */ /* 0x000fc40000000000 */
[----:B------:R-:W-:Y:S02]  /*d430*/  FSETP.NE.FTZ.AND P1, PT, R7, RZ, PT ;  /* 0x000000ff0700720b */ /* 0x000fe40003f35000 */
[----:B------:R-:W-:Y:S02]  /*d440*/  LOP3.LUT R11, R37, 0x30, RZ, 0xc0, !PT ;  /* 0x00000030250b7812 */ /* 0x000fe400078ec0ff */
[----:B------:R-:W3:Y:S01]  /*d450*/  MUFU.RCP R4, R6 ;  /* 0x0000000600047308 */ /* 0x000ee20000001000 */
[----:B------:R-:W-:Y:S02]  /*d460*/  LOP3.LUT R5, R14, 0x38, R5, 0xf8, !PT ;  /* 0x000000380e057812 */ /* 0x000fe400078ef805 */
[----:B------:R-:W-:Y:S02]  /*d470*/  LOP3.LUT R37, R12, 0x38, R37, 0x78, !PT ;  /* 0x000000380c257812 */ /* 0x000fe400078e7825 */
[----:B------:R-:W-:Y:S02]  /*d480*/  LOP3.LUT P5, RZ, R36, 0x3, RZ, 0xc0, !PT ;  /* 0x0000000324ff7812 */ /* 0x000fe400078ac0ff */
[----:B------:R-:W-:-:S02]  /*d490*/  LOP3.LUT R12, R8, 0x10, RZ, 0xc0, !PT ;  /* 0x00000010080c7812 */ /* 0x000fc400078ec0ff */
[----:B------:R-:W-:Y:S01]  /*d4a0*/  SHF.R.U32.HI R36, RZ, 0x2, R36 ;  /* 0x00000002ff247819 */ /* 0x000fe20000011624 */
[----:B------:R-:W4:Y:S01]  /*d4b0*/  @P1 LDC R19, c[0x0][0x458] ;  /* 0x00011600ff131b82 */ /* 0x000f220000000800 */
[----:B------:R-:W-:Y:S01]  /*d4c0*/  FSETP.NE.FTZ.AND P0, PT, R6, RZ, PT ;  /* 0x000000ff0600720b */ /* 0x000fe20003f15000 */
[----:B------:R-:W1:Y:S01]  /*d4d0*/  @P1 MUFU.LG2 R7, R7 ;  /* 0x0000000700071308 */ /* 0x000e620000000c00 */
[----:B--2---:R-:W-:Y:S02]  /*d4e0*/  FSEL R8, R9, 1, P1 ;  /* 0x3f80000009087808 */ /* 0x004fe40000800000 */
[----:B------:R-:W-:Y:S02]  /*d4f0*/  LOP3.LUT R5, R10, R5, RZ, 0xfc, !PT ;  /* 0x000000050a057212 */ /* 0x000fe400078efcff */
[----:B------:R-:W-:Y:S01]  /*d500*/  LOP3.LUT R36, R11, 0x7, R36, 0xf8, !PT ;  /* 0x000000070b247812 */ /* 0x000fe200078ef824 */
        /* <DEDUP_REMOVED lines=19> */
[----:B------:R-:W-:Y:S01]  /*d640*/  LEA R8, R5, UR7, 0x2 ;  /* 0x0000000705087c11 */ /* 0x000fe2000f8e10ff */
[C---:B------:R-:W-:Y:S01]  /*d650*/  FMUL.FTZ R99, R4.reuse, R99 ;  /* 0x0000006304637220 */ /* 0x040fe20000410000 */
[----:B------:R-:W-:Y:S01]  /*d660*/  SEL R15, R15, 0xffffffc0, !P3 ;  /* 0xffffffc00f0f7807 */ /* 0x000fe20005800000 */
[C---:B------:R-:W-:Y:S01]  /*d670*/  FMUL.FTZ R70, R4.reuse, R70 ;  /* 0x0000004604467220 */ /* 0x040fe20000410000 */
[----:B------:R-:W-:Y:S01]  /*d680*/  SEL R11, R11, 0xffffffe0, !P2 ;  /* 0xffffffe00b0b7807 */ /* 0x000fe20005000000 */
[C---:B------:R-:W-:Y:S01]  /*d690*/  FMUL.FTZ R71, R4.reuse, R71 ;  /* 0x0000004704477220 */ /* 0x040fe20000410000 */
[----:B------:R-:W-:Y:S01]  /*d6a0*/  LEA R37, R37, R12, 0x2 ;  /* 0x0000000c25257211 */ /* 0x000fe200078e10ff */
        /* <DEDUP_REMOVED lines=16> */
[----:B------:R-:W5:Y:S01]  /*d7b0*/  LDC.64 R4, c[0x0][0x430] ;  /* 0x00010c00ff047b82 */ /* 0x000f620000000a00 */
[----:B------:R-:W-:Y:S01]  /*d7c0*/  STS.64 [R8], R96 ;  /* 0x0000006008007388 */ /* 0x000fe20000000a00 */
[-C--:B------:R-:W-:Y:S01]  /*d7d0*/  IADD3 R16, PT, PT, R15, R10.reuse, RZ ;  /* 0x0000000a0f107210 */ /* 0x080fe20007ffe0ff */
[----:B------:R-:W2:Y:S01]  /*d7e0*/  @P0 MUFU.LG2 R6, R6 ;  /* 0x0000000600060308 */ /* 0x000ea20000000c00 */
[----:B------:R-:W-:Y:S01]  /*d7f0*/  IADD3 R14, PT, PT, R11, R10, RZ ;  /* 0x0000000a0b0e7210 */ /* 0x000fe20007ffe0ff */
[----:B------:R3:W-:Y:S01]  /*d800*/  STS.64 [R8+0x800], R98 ;  /* 0x0008006208007388 */ /* 0x0007e20000000a00 */
[----:B-1----:R-:W-:-:S02]  /*d810*/  @P1 FMUL.FTZ R7, R7, 0.69314718246459960938 ;  /* 0x3f31721807071820 */ /* 0x002fc40000410000 */
[----:B------:R-:W1:Y:S01]  /*d820*/  LDC R9, c[0x0][0x3e0] ;  /* 0x0000f800ff097b82 */ /* 0x000e620000000800 */
[----:B------:R-:W-:Y:S01]  /*d830*/  STS.64 [R13], R68 ;  /* 0x000000440d007388 */ /* 0x000fe20000000a00 */
[----:B----4-:R-:W-:-:S03]  /*d840*/  @P1 FFMA.FTZ R40, R2, R19, R7 ;  /* 0x0000001302281223 */ /* 0x010fc60000010007 */
[----:B------:R-:W-:Y:S03]  /*d850*/  STS.64 [R13+0x800], R70 ;  /* 0x000800460d007388 */ /* 0x000fe60000000a00 */
[----:B------:R-:W4:Y:S01]  /*d860*/  @P0 LDC R17, c[0x0][0x458] ;  /* 0x00011600ff110b82 */ /* 0x000f220000000800 */
[----:B------:R-:W-:Y:S04]  /*d870*/  STS.64 [R12], R72 ;  /* 0x000000480c007388 */ /* 0x000fe80000000a00 */
[----:B------:R2:W-:Y:S01]  /*d880*/  STS.64 [R12+0x800], R74 ;  /* 0x0008004a0c007388 */ /* 0x0005e20000000a00 */
[----:B-----5:R-:W-:Y:S01]  /*d890*/  IMAD R4, R4, UR6, R185 ;  /* 0x0000000604047c24 */ /* 0x020fe2000f8e02b9 */
[----:B---3--:R-:W-:-:S02]  /*d8a0*/  IADD3 R8, PT, PT, R11, R12, RZ ;  /* 0x0000000c0b087210 */ /* 0x008fc40007ffe0ff */
[----:B------:R-:W-:-:S03]  /*d8b0*/  IADD3 R11, PT, PT, R11, R16, RZ ;  /* 0x000000100b0b7210 */ /* 0x000fc60007ffe0ff */
[----:B------:R3:W-:Y:S04]  /*d8c0*/  STS.64 [R8], R76 ;  /* 0x0000004c08007388 */ /* 0x0007e80000000a00 */
[----:B------:R3:W-:Y:S04]  /*d8d0*/  STS.64 [R8+0x800], R78 ;  /* 0x0008004e08007388 */ /* 0x0007e80000000a00 */
[----:B------:R3:W-:Y:S01]  /*d8e0*/  STS.64 [R10], R80 ;  /* 0x000000500a007388 */ /* 0x0007e20000000a00 */
[----:B--2---:R-:W-:-:S03]  /*d8f0*/  IADD3 R12, PT, PT, -R185, RZ, RZ ;  /* 0x000000ffb90c7210 */ /* 0x004fc60007ffe1ff */
[----:B------:R3:W-:Y:S04]  /*d900*/  STS.64 [R10+0x800], R82 ;  /* 0x000800520a007388 */ /* 0x0007e80000000a00 */
[----:B------:R3:W-:Y:S01]  /*d910*/  STS.64 [R14], R84 ;  /* 0x000000540e007388 */ /* 0x0007e20000000a00 */
[----:B-1----:R-:W-:-:S03]  /*d920*/  IMAD R12, R9, R12, UR5 ;  /* 0x00000005090c7e24 */ /* 0x002fc6000f8e020c */
[----:B------:R3:W-:Y:S01]  /*d930*/  STS.64 [R14+0x800], R86 ;  /* 0x000800560e007388 */ /* 0x0007e20000000a00 */
[----:B------:R-:W-:Y:S02]  /*d940*/  IMAD R4, R4, R9, R12 ;  /* 0x0000000904047224 */ /* 0x000fe400078e020c */
[----:B------:R-:W-:Y:S01]  /*d950*/  @P0 FMUL.FTZ R9, R6, 0.69314718246459960938 ;  /* 0x3f31721806090820 */ /* 0x000fe20000410000 */
[----:B------:R3:W-:Y:S01]  /*d960*/  STS.64 [R16], R92 ;  /* 0x0000005c10007388 */ /* 0x0007e20000000a00 */
[----:B------:R-:W-:Y:S02]  /*d970*/  IMAD R41, R4, R5, R184 ;  /* 0x0000000504297224 */ /* 0x000fe400078e02b8 */
[----:B----4-:R-:W-:Y:S01]  /*d980*/  @P0 FFMA.FTZ R39, R0, R17, R9 ;  /* 0x0000001100270223 */ /* 0x010fe20000010009 */
[----:B------:R3:W-:Y:S01]  /*d990*/  STS.64 [R16+0x800], R94 ;  /* 0x0008005e10007388 */ /* 0x0007e20000000a00 */
[----:B------:R-:W-:-:S03]  /*d9a0*/  IMAD R0, R41, UR4, RZ ;  /* 0x0000000429007c24 */ /* 0x000fc6000f8e02ff */
[----:B------:R3:W-:Y:S04]  /*d9b0*/  STS.64 [R11], R88 ;  /* 0x000000580b007388 */ /* 0x0007e80000000a00 */
        /* <DEDUP_REMOVED lines=12> */
[C---:B------:R-:W-:Y:S01]  /*da80*/  VIADD R42, R36.reuse, 0x8 ;  /* 0x00000008242a7836 */ /* 0x040fe20000000000 */
[C---:B------:R-:W-:Y:S02]  /*da90*/  IADD3 R2, P0, PT, R41.reuse, R36, RZ ;  /* 0x0000002429027210 */ /* 0x040fe40007f1e0ff */
[-C--:B------:R-:W-:Y:S02]  /*daa0*/  ISETP.GE.AND P2, PT, R36, R175.reuse, PT ;  /* 0x000000af2400720c */ /* 0x080fe40003f46270 */
[----:B------:R-:W-:Y:S02]  /*dab0*/  ISETP.GE.AND P1, PT, R42, R175, PT ;  /* 0x000000af2a00720c */ /* 0x000fe40003f26270 */
[----:B------:R-:W-:Y:S02]  /*dac0*/  LEA.HI.X.SX32 R41, R41, RZ, 0x1, P0 ;  /* 0x000000ff29297211 */ /* 0x000fe400000f0eff */
[----:B-----5:R-:W-:-:S04]  /*dad0*/  LEA R36, P0, R2, UR4, 0x2 ;  /* 0x0000000402247c11 */ /* 0x020fc8000f8010ff */
[----:B---3--:R-:W-:-:S05]  /*dae0*/  LEA.HI.X R37, R2, UR5, R41, 0x2, P0 ;  /* 0x0000000502257c11 */ /* 0x008fca00080f1429 */
[----:B------:R3:W-:Y:S04]  /*daf0*/  @!P2 STG.E desc[UR16][R36.64], R40 ;  /* 0x000000282400a986 */ /* 0x0007e8000c101910 */
[----:B------:R3:W-:Y:S02]  /*db00*/  @!P1 STG.E desc[UR16][R36.64+0x20], R39 ;  /* 0x0000202724009986 */ /* 0x0007e4000c101910 */
.L_x_5135:
[----:B------:R-:W-:Y:S05]  /*db10*/  BSYNC.RECONVERGENT B0 ;  /* 0x0000000000007941 */ /* 0x000fea0003800200 */
.L_x_5134:
[----:B------:R-:W5:Y:S01]  /*db20*/  LDCU UR6, c[0x0][0x440] ;  /* 0x00008800ff0677ac */ /* 0x000f620008000800 */
[C---:B------:R-:W-:Y:S02]  /*db30*/  LOP3.LUT R2, R3.reuse, 0xfc0, RZ, 0xc0, !PT ;  /* 0x00000fc003027812 */ /* 0x040fe400078ec0ff */
[----:B------:R-:W-:Y:S01]  /*db40*/  SHF.R.U32.HI R38, RZ, 0x4, R38 ;  /* 0x00000004ff267819 */ /* 0x000fe20000011626 */
[----:B------:R-:W2:Y:S01]  /*db50*/  LDCU.64 UR4, c[0x0][0x3f8] ;  /* 0x00007f00ff0477ac */ /* 0x000ea20008000a00 */
[----:B---3--:R-:W-:Y:S02]  /*db60*/  LOP3.LUT R37, R2, 0x3c, R3, 0xf8, !PT ;  /* 0x0000003c02257812 */ /* 0x008fe400078ef803 */
[----:B------:R-:W-:Y:S01]  /*db70*/  LOP3.LUT R3, R3, 0x3c, RZ, 0xc0, !PT ;  /* 0x0000003c03037812 */ /* 0x000fe200078ec0ff */
[----:B------:R-:W-:Y:S01]  /*db80*/  VIADD R36, R38, 0x8 ;  /* 0x0000000826247836 */ /* 0x000fe20000000000 */
[----:B------:R-:W-:Y:S02]  /*db90*/  IADD3 R2, P1, PT, R0, R37, RZ ;  /* 0x0000002500027210 */ /* 0x000fe40007f3e0ff */
[----:B-----5:R-:W-:-:S02]  /*dba0*/  ISETP.GE.AND P0, PT, R3, UR6, PT ;  /* 0x0000000603007c0c */ /* 0x020fc4000bf06270 */
[----:B------:R-:W-:Y:S01]  /*dbb0*/  LEA.HI.X.SX32 R3, R0, RZ, 0x1, P1 ;  /* 0x000000ff00037211 */ /* 0x000fe200008f0eff */
[----:B------:R-:W-:Y:S01]  /*dbc0*/  VIADD R0, R38, 0x10 ;  /* 0x0000001026007836 */ /* 0x000fe20000000000 */
[----:B--2---:R-:W-:Y:S02]  /*dbd0*/  LEA R40, P2, R2, UR4, 0x2 ;  /* 0x0000000402287c11 */ /* 0x004fe4000f8410ff */
[-C--:B------:R-:W-:Y:S02]  /*dbe0*/  ISETP.GE.OR P1, PT, R38, R175.reuse, P0 ;  /* 0x000000af2600720c */ /* 0x080fe40000726670 */
[----:B------:R-:W-:Y:S01]  /*dbf0*/  LEA.HI.X R41, R2, UR5, R3, 0x2, P2 ;  /* 0x0000000502297c11 */ /* 0x000fe200090f1403 */
[----:B------:R-:W-:Y:S01]  /*dc00*/  VIADD R2, R38, 0x20 ;  /* 0x0000002026027836 */ /* 0x000fe20000000000 */
[-C--:B------:R-:W-:Y:S01]  /*dc10*/  ISETP.GE.OR P6, PT, R36, R175.reuse, P0 ;  /* 0x000000af2400720c */ /* 0x080fe200007c6670 */
        /* <DEDUP_REMOVED lines=8> */
[----:B-1----:R1:W-:Y:S01]  /*dca0*/  @!P1 STG.E.128 desc[UR16][R40.64], R32 ;  /* 0x0000002028009986 */ /* 0x0023e2000c101d10 */
[----:B------:R-:W-:-:S02]  /*dcb0*/  ISETP.GE.OR P1, PT, R2, R175, P0 ;  /* 0x000000af0200720c */ /* 0x000fc40000726670 */
[----:B------:R-:W-:Y:S01]  /*dcc0*/  ISETP.GE.OR P0, PT, R38, R175, P0 ;  /* 0x000000af2600720c */ /* 0x000fe20000706670 */
[----:B------:R1:W-:Y:S04]  /*dcd0*/  @!P6 STG.E.128 desc[UR16][R40.64+0x800], R28 ;  /* 0x0008001c2800e986 */ /* 0x0003e8000c101d10 */
        /* <DEDUP_REMOVED lines=8> */
.L_x_5136:
        /* <DEDUP_REMOVED lines=10> */
.L_x_7176:


//--------------------- .text._ZN5flash24flash_fwd_splitkv_kernelI23Flash_fwd_kernel_traitsILi64ELi64ELi128ELi4ELb0ELb0EN7cutlass6half_tE19Flash_kernel_traitsILi64ELi64ELi128ELi4ES3_EELb1ELb0ELb0ELb0ELb0ELb1ELb1ELb0EEEvNS_16Flash_fwd_paramsE --------------------------
	.section	.text._ZN5flash24flash_fwd_splitkv_kernelI23Flash_fwd_kernel_traitsILi64ELi64ELi128ELi4ELb0ELb0EN7cutlass6half_tE19Flash_kernel_traitsILi64ELi64ELi128ELi4ES3_EELb1ELb0ELb0ELb0ELb0ELb1ELb1ELb0EEEvNS_16Flash_fwd_paramsE,"ax",@progbits
	.align	128
        .global         _ZN5flash24flash_fwd_splitkv_kernelI23Flash_fwd_kernel_traitsILi64ELi64ELi128ELi4ELb0ELb0EN7cutlass6half_tE19Flash_kernel_traitsILi64ELi64ELi128ELi4ES3_EELb1ELb0ELb0ELb0ELb0ELb1ELb1ELb0EEEvNS_16Flash_fwd_paramsE
        .type           _ZN5flash24flash_fwd_splitkv_kernelI23Flash_fwd_kernel_traitsILi64ELi64ELi128ELi4ELb0ELb0EN7cutlass6half_tE19Flash_kernel_traitsILi64ELi64ELi128ELi4ES3_EELb1ELb0ELb0ELb0ELb0ELb1ELb1ELb0EEEvNS_16Flash_fwd_paramsE,@function
        .size           _ZN5flash24flash_fwd_splitkv_kernelI23Flash_fwd_kernel_traitsILi64ELi64ELi128ELi4ELb0ELb0EN7cutlass6half_tE19Flash_kernel_traitsILi64ELi64ELi128ELi4ES3_EELb1ELb0ELb0ELb0ELb0ELb1ELb1ELb0EEEvNS_16Flash_fwd_paramsE,(.L_x_7177 - _ZN5flash24flash_fwd_splitkv_kernelI23Flash_fwd_kernel_traitsILi64ELi64ELi128ELi4ELb0ELb0EN7cutlass6half_tE19Flash_kernel_traitsILi64ELi64ELi128ELi4ES3_EELb1ELb0ELb0ELb0ELb0ELb1ELb1ELb0EEEvNS_16Flash_fwd_paramsE)
        .other          _ZN5flash24flash_fwd_splitkv_kernelI23Flash_fwd_kernel_traitsILi64ELi64ELi128ELi4ELb0ELb0EN7cutlass6half_tE19Flash_kernel_traitsILi64ELi64ELi128ELi4ES3_EELb1ELb0ELb0ELb0ELb0ELb1ELb1ELb0EEEvNS_16Flash_fwd_paramsE,@"STO_CUDA_ENTRY STV_DEFAULT"
_ZN5flash24flash_fwd_splitkv_kernelI23Flash_fwd_kernel_traitsILi64ELi64ELi128ELi4ELb0ELb0EN7cutlass6half_tE19Flash_kernel_traitsILi64ELi64ELi128ELi4ES3_EELb1ELb0ELb0ELb0ELb0ELb1ELb1ELb0EEEvNS_16Flash_fwd_paramsE:
.text._ZN5flash24flash_fwd_splitkv_kernelI23Flash_fwd_kernel_traitsILi64ELi64ELi128ELi4ELb0ELb0EN7cutlass6half_tE19Flash_kernel_traitsILi64ELi64ELi128ELi4ES3_EELb1ELb0ELb0ELb0ELb0ELb1ELb1ELb0EEEvNS_16Flash_fwd_paramsE:
[----:B------:R-:W-:Y:S08]  /*0000*/  LDC R1, c[0x0][0x37c] ;  /* 0x0000df00ff017b82 */ /* 0x000ff00000000800 */
[----:B------:R-:W1:Y:S01]  /*0010*/  LDC R9, c[0x0][0x3e0] ;  /* 0x0000f800ff097b82 */ /* 0x000e620000000800 */
[----:B------:R-:W2:Y:S01]  /*0020*/  S2R R16, SR_CTAID.Z ;  /* 0x0000000000107919 */ /* 0x000ea20000002700 */
[----:B------:R-:W3:Y:S01]  /*0030*/  LDCU.64 UR16, c[0x0][0x358] ;  /* 0x00006b00ff1077ac */ /* 0x000ee20008000a00 */
[----:B------:R-:W-:Y:S01]  /*0040*/  IMAD.MOV.U32 R7, RZ, RZ, -0x1 ;  /* 0xffffffffff077424 */ /* 0x000fe200078e00ff */
[----:B------:R-:W4:Y:S01]  /*0050*/  LDCU.64 UR4, c[0x0][0x470] ;  /* 0x00008e00ff0477ac */ /* 0x000f220008000a00 */
[----:B-1----:R-:W1:Y:S01]  /*0060*/  I2F.U32.RP R4, R9 ;  /* 0x0000000900047306 */ /* 0x002e620000209000 */
[----:B------:R-:W-:-:S07]  /*0070*/  ISETP.NE.U32.AND P1, PT, R9, RZ, PT ;  /* 0x000000ff0900720c */ /* 0x000fce0003f25070 */
        /* <DEDUP_REMOVED lines=10> */
[----:B------:R-:W2:Y:S01]  /*0120*/  LDCU.U8 UR6, c[0x0][0x532] ;  /* 0x0000a640ff0677ac */ /* 0x000ea20008000000 */
[----:B------:R-:W3:Y:S02]  /*0130*/  LDC.64 R4, c[0x0][0x460] ;  /* 0x00011800ff047b82 */ /* 0x000ee40000000a00 */
[----:B------:R-:W-:-:S05]  /*0140*/  IMAD R0, R9, R0, R16 ;  /* 0x0000000009007224 */ /* 0x000fca00078e0210 */
[----:B------:R-:W-:Y:S02]  /*0150*/  ISETP.GE.U32.AND P0, PT, R0, R9, PT ;  /* 0x000000090000720c */ /* 0x000fe40003f06070 */
[----:B-1----:R-:W-:-:S04]  /*0160*/  ISETP.NE.U32.AND P4, PT, R2, RZ, PT ;  /* 0x000000ff0200720c */ /* 0x002fc80003f85070 */
[----:B------:R-:W-:-:S07]  /*0170*/  ISETP.NE.AND.EX P4, PT, R3, RZ, PT, P4 ;  /* 0x000000ff0300720c */ /* 0x000fce0003f85340 */
[----:B------:R-:W-:Y:S02]  /*0180*/  @P0 IMAD.IADD R0, R0, 0x1, -R9 ;  /* 0x0000000100000824 */ /* 0x000fe400078e0a09 */
[----:B------:R-:W-:Y:S01]  /*0190*/  @P0 VIADD R183, R183, 0x1 ;  /* 0x00000001b7b70836 */ /* 0x000fe20000000000 */
[----:B------:R-:W-:Y:S02]  /*01a0*/  ISETP.NE.U32.AND P0, PT, R2, RZ, PT ;  /* 0x000000ff0200720c */ /* 0x000fe40003f05070 */
[----:B------:R-:W-:Y:S02]  /*01b0*/  ISETP.GE.U32.AND P2, PT, R0, R9, PT ;  /* 0x000000090000720c */ /* 0x000fe40003f46070 */
[----:B------:R-:W-:Y:S02]  /*01c0*/  ISETP.NE.AND.EX P0, PT, R3, RZ, PT, P0 ;  /* 0x000000ff0300720c */ /* 0x000fe40003f05300 */
[----:B------:R-:W1:Y:S01]  /*01d0*/  LDC.64 R2, c[0x0][0x468] ;  /* 0x00011a00ff027b82 */ /* 0x000e620000000a00 */
[----:B--2---:R-:W-:-:S08]  /*01e0*/  ISETP.NE.AND P5, PT, RZ, UR6, PT ;  /* 0x00000006ff007c0c */ /* 0x004fd0000bfa5270 */
[----:B------:R-:W-:Y:S01]  /*01f0*/  @P2 VIADD R183, R183, 0x1 ;  /* 0x00000001b7b72836 */ /* 0x000fe20000000000 */
[----:B------:R-:W-:-:S05]  /*0200*/  @!P1 LOP3.LUT R183, RZ, R9, RZ, 0x33, !PT ;  /* 0x00000009ffb79212 */ /* 0x000fca00078e33ff */
[C---:B------:R-:W-:Y:S01]  /*0210*/  IMAD.SHL.U32 R11, R183.reuse, 0x4, RZ ;  /* 0x00000004b70b7824 */ /* 0x040fe200078e00ff */
[----:B------:R-:W-:Y:S01]  /*0220*/  SHF.R.U32.HI R6, RZ, 0x1e, R183 ;  /* 0x0000001eff067819 */ /* 0x000fe200000116b7 */
[----:B------:R-:W2:Y:S01]  /*0230*/  S2R R13, SR_CTAID.X ;  /* 0x00000000000d7919 */ /* 0x000ea20000002500 */
[----:B----4-:R-:W-:Y:S01]  /*0240*/  ISETP.NE.U32.AND P3, PT, RZ, UR4, PT ;  /* 0x00000004ff007c0c */ /* 0x010fe2000bf65070 */
[----:B---3--:R-:W-:Y:S01]  /*0250*/  IMAD.WIDE.U32 R4, R183, 0x4, R4 ;  /* 0x00000004b7047825 */ /* 0x008fe200078e0004 */
[----:B-1----:R-:W-:-:S04]  /*0260*/  ISETP.EQ.U32.AND P6, PT, R2, RZ, PT ;  /* 0x000000ff0200720c */ /* 0x002fc80003fc2070 */
[----:B------:R-:W5:Y:S01]  /*0270*/  @P0 LDG.E R7, desc[UR16][R4.64] ;  /* 0x0000001004070981 */ /* 0x000f62000c1e1900 */
[----:B------:R-:W-:Y:S02]  /*0280*/  IADD3 R18, P1, PT, R11, R2, RZ ;  /* 0x000000020b127210 */ /* 0x000fe40007f3e0ff */
[C---:B------:R-:W-:Y:S01]  /*0290*/  ISETP.EQ.OR.EX P6, PT, R3.reuse, RZ, !P5, P6 ;  /* 0x000000ff0300720c */ /* 0x040fe20006fc2760 */
[----:B------:R1:W5:Y:S01]  /*02a0*/  @P4 LDG.E R0, desc[UR16][R4.64+0x4] ;  /* 0x0000041004004981 */ /* 0x000362000c1e1900 */
[----:B------:R-:W-:Y:S01]  /*02b0*/  ISETP.NE.U32.AND P2, PT, R2, RZ, PT ;  /* 0x000000ff0200720c */ /* 0x000fe20003f45070 */
[----:B------:R-:W-:Y:S01]  /*02c0*/  IMAD.X R19, R6, 0x1, R3, P1 ;  /* 0x0000000106137824 */ /* 0x000fe200008e0603 */
[----:B------:R-:W-:Y:S02]  /*02d0*/  ISETP.NE.AND.EX P3, PT, RZ, UR5, PT, P3 ;  /* 0x00000005ff007c0c */ /* 0x000fe4000bf65330 */
[----:B------:R-:W-:Y:S01]  /*02e0*/  ISETP.NE.AND.EX P2, PT, R3, RZ, PT, P2 ;  /* 0x000000ff0300720c */ /* 0x000fe20003f45320 */
[----:B------:R-:W-:-:S06]  /*02f0*/  IMAD.MOV.U32 R3, RZ, RZ, -0x1 ;  /* 0xffffffffff037424 */ /* 0x000fcc00078e00ff */
[----:B------:R3:W5:Y:S06]  /*0300*/  @!P6 LDG.E R3, desc[UR16][R18.64] ;  /* 0x000000101203e981 */ /* 0x00076c000c1e1900 */
[----:B------:R-:W4:Y:S01]  /*0310*/  @!P2 LDC R15, c[0x0][0x438] ;  /* 0x00010e00ff0fab82 */ /* 0x000f220000000800 */
[----:B-1----:R-:W-:-:S04]  /*0320*/  @P3 IADD3 R4, P0, PT, R11, UR4, RZ ;  /* 0x000000040b043c10 */ /* 0x002fc8000ff1e0ff */
[----:B------:R-:W-:Y:S01]  /*0330*/  @P3 IADD3.X R5, PT, PT, R6, UR5, RZ, P0, !PT ;  /* 0x0000000506053c10 */ /* 0x000fe200087fe4ff */
[----:B--2---:R-:W-:Y:S08]  /*0340*/  @!P2 BRA `(.L_x_5137) ;  /* 0x00000000000ca947 */ /* 0x004ff00003800000 */
[----:B------:R-:W4:Y:S02]  /*0350*/  @P5 LDG.E R2, desc[UR16][R18.64+0x4] ;  /* 0x0000041012025981 */ /* 0x000f24000c1e1900 */
[----:B----45:R-:W-:-:S06]  /*0360*/  @P5 IADD3 R15, PT, PT, R2, -R3, RZ ;  /* 0x80000003020f5210 */ /* 0x030fcc0007ffe0ff */
[----:B------:R1:W5:Y:S02]  /*0370*/  @!P5 LDG.E R15, desc[UR16][R18.64] ;  /* 0x00000010120fd981 */ /* 0x000364000c1e1900 */
.L_x_5137:
[----:B------:R-:W2:Y:S01]  /*0380*/  LDCU.64 UR4, c[0x0][0x478] ;  /* 0x00008f00ff0477ac */ /* 0x000ea20008000a00 */
[----:B------:R-:W-:-:S06]  /*0390*/  IMAD.MOV.U32 R2, RZ, RZ, RZ ;  /* 0x000000ffff027224 */ /* 0x000fcc00078e00ff */
[----:B------:R1:W5:Y:S01]  /*03a0*/  @P3 LDG.E R2, desc[UR16][R4.64] ;  /* 0x0000001004023981 */ /* 0x000362000c1e1900 */
[----:B--2---:R-:W-:-:S04]  /*03b0*/  ISETP.NE.U32.AND P0, PT, RZ, UR4, PT ;  /* 0x00000004ff007c0c */ /* 0x004fc8000bf05070 */
[----:B------:R-:W-:-:S13]  /*03c0*/  ISETP.NE.AND.EX P0, PT, RZ, UR5, PT, P0 ;  /* 0x00000005ff007c0c */ /* 0x000fda000bf05300 */
[----:B-1-3--:R-:W-:-:S04]  /*03d0*/  @P0 IADD3 R18, P1, PT, R11, UR4, RZ ;  /* 0x000000040b120c10 */ /* 0x00afc8000ff3e0ff */
[----:B------:R-:W-:-:S05]  /*03e0*/  @P0 IADD3.X R19, PT, PT, R6, UR5, RZ, P1, !PT ;  /* 0x0000000506130c10 */ /* 0x000fca0008ffe4ff */
[----:B------:R1:W5:Y:S01]  /*03f0*/  @P0 LDG.E R21, desc[UR16][R18.64] ;  /* 0x0000001012150981 */ /* 0x000362000c1e1900 */
[----:B------:R-:W2:Y:S01]  /*0400*/  @!P4 LDC R29, c[0x0][0x434] ;  /* 0x00010d00ff1dcb82 */ /* 0x000ea20000000800 */
[----:B------:R-:W-:Y:S02]  /*0410*/  IMAD.SHL.U32 R182, R13, 0x40, RZ ;  /* 0x000000400db67824 */ /* 0x000fe400078e00ff */
[----:B-----5:R-:W-:-:S05]  /*0420*/  @P4 IMAD.IADD R29, R0, 0x1, -R7 ;  /* 0x00000001001d4824 */ /* 0x020fca00078e0a07 */
[----:B--2---:R-:W-:-:S13]  /*0430*/  ISETP.GT.AND P1, PT, R29, R182, PT ;  /* 0x000000b61d00720c */ /* 0x004fda0003f24270 */
[----:B-1----:R-:W-:Y:S05]  /*0440*/  @!P1 EXIT ;  /* 0x000000000000994d */ /* 0x002fea0003800000 */
[----:B------:R-:W1:Y:S01]  /*0450*/  LDC R0, c[0x0][0x374] ;  /* 0x0000dd00ff007b82 */ /* 0x000e620000000800 */
[----:B------:R-:W2:Y:S01]  /*0460*/  LDCU UR14, c[0x0][0x508] ;  /* 0x0000a100ff0e77ac */ /* 0x000ea20008000800 */
[----:B------:R-:W-:-:S06]  /*0470*/  @P0 IMAD.IADD R30, R21, 0x1, -R2 ;  /* 0x00000001151e0824 */ /* 0x000fcc00078e0a02 */
[----:B------:R-:W3:Y:S01]  /*0480*/  LDC R4, c[0x0][0x438] ;  /* 0x00010e00ff047b82 */ /* 0x000ee20000000800 */
[-C--:B-1----:R-:W-:Y:S02]  /*0490*/  IABS R10, R0.reuse ;  /* 0x00000000000a7213 */ /* 0x082fe40000000000 */
[----:B------:R-:W-:Y:S02]  /*04a0*/  IABS R17, R0 ;  /* 0x0000000000117213 */ /* 0x000fe40000000000 */
[----:B------:R-:W1:Y:S03]  /*04b0*/  I2F.RP R8, R10 ;  /* 0x0000000a00087306 */ /* 0x000e660000209400 */
[----:B------:R-:W-:Y:S02]  /*04c0*/  IMAD.MOV R17, RZ, RZ, -R17 ;  /* 0x000000ffff117224 */ /* 0x000fe400078e0a11 */
[----:B---3--:R-:W-:-:S05]  /*04d0*/  VIADD R4, R4, 0x7f ;  /* 0x0000007f04047836 */ /* 0x008fca0000000000 */
[----:B------:R-:W-:-:S04]  /*04e0*/  SHF.R.S32.HI R19, RZ, 0x1f, R4 ;  /* 0x0000001fff137819 */ /* 0x000fc80000011404 */
[----:B------:R-:W-:Y:S01]  /*04f0*/  LEA.HI R19, R19, R4, RZ, 0x7 ;  /* 0x0000000413137211 */ /* 0x000fe200078f38ff */
[----:B-1----:R-:W1:Y:S01]  /*0500*/  MUFU.RCP R5, R8 ;  /* 0x0000000800057308 */ /* 0x002e620000001000 */
[----:B------:R-:W-:Y:S02]  /*0510*/  IMAD.MOV.U32 R4, RZ, RZ, RZ ;  /* 0x000000ffff047224 */ /* 0x000fe400078e00ff */
[----:B------:R-:W-:-:S05]  /*0520*/  LEA.HI.SX32 R19, R19, R0, 0x19 ;  /* 0x0000000013137211 */ /* 0x000fca00078fcaff */
[----:B------:R-:W-:-:S05]  /*0530*/  VIADD R19, R19, 0xffffffff ;  /* 0xffffffff13137836 */ /* 0x000fca0000000000 */
[----:B------:R-:W-:Y:S02]  /*0540*/  IABS R12, R19 ;  /* 0x00000013000c7213 */ /* 0x000fe40000000000 */
[----:B------:R-:W-:Y:S01]  /*0550*/  LOP3.LUT R19, R19, R0, RZ, 0x3c, !PT ;  /* 0x0000000013137212 */ /* 0x000fe200078e3cff */
[----:B-1----:R-:W-:-:S03]  /*0560*/  VIADD R5, R5, 0xffffffe ;  /* 0x0ffffffe05057836 */ /* 0x002fc60000000000 */
[----:B------:R-:W-:-:S03]  /*0570*/  ISETP.GE.AND P1, PT, R19, RZ, PT ;  /* 0x000000ff1300720c */ /* 0x000fc60003f26270 */
[----:B------:R-:W1:Y:S02]  /*0580*/  F2I.FTZ.U32.TRUNC.NTZ R5, R5 ;  /* 0x0000000500057305 */ /* 0x000e64000021f000 */
[----:B-1----:R-:W-:-:S04]  /*0590*/  IMAD.MOV R23, RZ, RZ, -R5 ;  /* 0x000000ffff177224 */ /* 0x002fc800078e0a05 */
[----:B------:R-:W-:-:S04]  /*05a0*/  IMAD R23, R23, R10, RZ ;  /* 0x0000000a17177224 */ /* 0x000fc800078e02ff */
[----:B------:R-:W-:Y:S02]  /*05b0*/  IMAD.HI.U32 R23, R5, R23, R4 ;  /* 0x0000001705177227 */ /* 0x000fe400078e0004 */
[----:B------:R-:W1:Y:S04]  /*05c0*/  @!P0 LDC.64 R4, c[0x0][0x488] ;  /* 0x00012200ff048b82 */ /* 0x000e680000000a00 */
[----:B------:R-:W-:-:S04]  /*05d0*/  IMAD.HI.U32 R8, R23, R12, RZ ;  /* 0x0000000c17087227 */ /* 0x000fc800078e00ff */
[----:B------:R-:W-:Y:S02]  /*05e0*/  IMAD R17, R8, R17, R12 ;  /* 0x0000001108117224 */ /* 0x000fe400078e020c */
[----:B------:R-:W3:Y:S03]  /*05f0*/  @!P0 LDC R12, c[0x0][0x43c] ;  /* 0x00010f00ff0c8b82 */ /* 0x000ee60000000800 */
        /* <DEDUP_REMOVED lines=9> */
[----:B---3--:R-:W-:-:S03]  /*0690*/  @!P0 SEL R12, R12, RZ, P3 ;  /* 0x000000ff0c0c8207 */ /* 0x008fc60001800000 */
[----:B------:R-:W-:Y:S01]  /*06a0*/  IMAD R10, R10, 0x40, -R29 ;  /* 0x000000400a0a7824 */ /* 0x000fe200078e0a1d */
[----:B----4-:R-:W-:-:S05]  /*06b0*/  @!P0 IADD3 R30, PT, PT, R12, R15, -R2 ;  /* 0x0000000f0c1e8210 */ /* 0x010fca0007ffe802 */
[----:B------:R-:W-:Y:S02]  /*06c0*/  VIADD R15, R30, 0x7f ;  /* 0x0000007f1e0f7836 */ /* 0x000fe40000000000 */
[----:B------:R-:W-:-:S03]  /*06d0*/  @P4 VIADD R8, R8, 0x1 ;  /* 0x0000000108084836 */ /* 0x000fc60000000000 */
[----:B--2---:R-:W-:Y:S01]  /*06e0*/  IADD3 R5, PT, PT, R15, UR14, R10 ;  /* 0x0000000e0f057c10 */ /* 0x004fe2000fffe00a */
[----:B------:R-:W-:Y:S01]  /*06f0*/  @!P1 IMAD.MOV R8, RZ, RZ, -R8 ;  /* 0x000000ffff089224 */ /* 0x000fe200078e0a08 */
[----:B------:R-:W-:Y:S02]  /*0700*/  SHF.R.S32.HI R10, RZ, 0x1f, R15 ;  /* 0x0000001fff0a7819 */ /* 0x000fe4000001140f */
[----:B------:R-:W-:Y:S02]  /*0710*/  @!P2 LOP3.LUT R8, RZ, R0, RZ, 0x33, !PT ;  /* 0x00000000ff08a212 */ /* 0x000fe400078e33ff */
[----:B------:R-:W-:Y:S02]  /*0720*/  SHF.R.S32.HI R0, RZ, 0x1f, R5 ;  /* 0x0000001fff007819 */ /* 0x000fe40000011405 */
[----:B------:R-:W-:Y:S02]  /*0730*/  LEA.HI R10, R10, R15, RZ, 0x7 ;  /* 0x0000000f0a0a7211 */ /* 0x000fe400078f38ff */
[----:B------:R-:W-:Y:S01]  /*0740*/  LEA.HI R0, R0, R5, RZ, 0x7 ;  /* 0x0000000500007211 */ /* 0x000fe200078f38ff */
[----:B-1----:R-:W-:Y:S01]  /*0750*/  IMAD R175, R8, R4, RZ ;  /* 0x0000000408af7224 */ /* 0x002fe200078e02ff */
[----:B------:R-:W-:-:S02]  /*0760*/  SHF.R.S32.HI R10, RZ, 0x7, R10 ;  /* 0x00000007ff0a7819 */ /* 0x000fc4000001140a */
[----:B------:R-:W-:Y:S02]  /*0770*/  SHF.R.S32.HI R0, RZ, 0x7, R0 ;  /* 0x00000007ff007819 */ /* 0x000fe40000011400 */
[----:B------:R-:W-:-:S04]  /*0780*/  VIADDMNMX R5, R175, R8, R10, PT ;  /* 0x00000008af057246 */ /* 0x000fc8000380010a */
[----:B------:R-:W-:Y:S01]  /*0790*/  VIMNMX R138, PT, PT, R5, R0, PT ;  /* 0x00000000058a7248 */ /* 0x000fe20003fe0100 */
[----:B------:R-:W-:Y:S01]  /*07a0*/  IMAD.MOV R5, RZ, RZ, -R183 ;  /* 0x000000ffff057224 */ /* 0x000fe200078e0ab7 */
[----:B------:R-:W1:Y:S02]  /*07b0*/  S2R R0, SR_TID.X ;  /* 0x0000000000007919 */ /* 0x000e640000002100 */
[----:B------:R-:W-:Y:S01]  /*07c0*/  ISETP.GE.AND P0, PT, R175, R138, PT ;  /* 0x0000008aaf00720c */ /* 0x000fe20003f06270 */
[----:B------:R-:W-:-:S12]  /*07d0*/  IMAD R16, R9, R5, R16 ;  /* 0x0000000509107224 */ /* 0x000fd800078e0210 */
[----:B------:R-:W-:Y:S05]  /*07e0*/  @!P0 BRA `(.L_x_5138) ;  /* 0x0000000400248947 */ /* 0x000fea0003800000 */
[----:B------:R-:W2:Y:S01]  /*07f0*/  LDC.64 R2, c[0x0][0x430] ;  /* 0x00010c00ff027b82 */ /* 0x000ea20000000a00 */
[----:B------:R-:W3:Y:S01]  /*0800*/  LDCU UR7, c[0x0][0x44c] ;  /* 0x00008980ff0777ac */ /* 0x000ee20008000800 */
[----:B-1----:R-:W-:Y:S01]  /*0810*/  SHF.R.U32.HI R14, RZ, 0x4, R0 ;  /* 0x00000004ff0e7819 */ /* 0x002fe20000011600 */
[----:B------:R-:W-:Y:S01]  /*0820*/  IMAD.IADD R29, R29, 0x1, -R182 ;  /* 0x000000011d1d7824 */ /* 0x000fe200078e0ab6 */
[----:B------:R-:W1:Y:S03]  /*0830*/  LDCU UR6, c[0x0][0x440] ;  /* 0x00008800ff0677ac */ /* 0x000e660008000800 */
[C---:B------:R-:W-:Y:S01]  /*0840*/  VIADD R12, R14.reuse, 0x10 ;  /* 0x000000100e0c7836 */ /* 0x040fe20000000000 */
[----:B------:R-:W4:Y:S01]  /*0850*/  LDCU.64 UR4, c[0x0][0x3f8] ;  /* 0x00007f00ff0477ac */ /* 0x000f220008000a00 */
[C---:B------:R-:W-:Y:S02]  /*0860*/  VIADD R10, R14.reuse, 0x18 ;  /* 0x000000180e0a7836 */ /* 0x040fe40000000000 */
[----:B------:R-:W-:-:S02]  /*0870*/  VIADD R8, R14, 0x20 ;  /* 0x000000200e087836 */ /* 0x000fc40000000000 */
[----:B------:R-:W-:Y:S02]  /*0880*/  VIADD R6, R14, 0x28 ;  /* 0x000000280e067836 */ /* 0x000fe40000000000 */
[----:B--2---:R-:W-:Y:S02]  /*0890*/  IMAD R2, R4, R2, R183 ;  /* 0x0000000204027224 */ /* 0x004fe400078e02b7 */
[----:B------:R-:W-:Y:S02]  /*08a0*/  IMAD.SHL.U32 R4, R0, 0x4, RZ ;  /* 0x0000000400047824 */ /* 0x000fe400078e00ff */
[----:B------:R-:W-:Y:S02]  /*08b0*/  IMAD R2, R2, R9, R16 ;  /* 0x0000000902027224 */ /* 0x000fe400078e0210 */
[----:B------:R-:W-:Y:S02]  /*08c0*/  VIADD R0, R14, 0x8 ;  /* 0x000000080e007836 */ /* 0x000fe40000000000 */
[----:B------:R-:W-:Y:S01]  /*08d0*/  IMAD R3, R2, R3, R182 ;  /* 0x0000000302037224 */ /* 0x000fe200078e02b6 */
[----:B------:R-:W-:-:S02]  /*08e0*/  LOP3.LUT R2, R4, 0xffc, RZ, 0xc0, !PT ;  /* 0x00000ffc04027812 */ /* 0x000fc400078ec0ff */
[----:B------:R-:W-:Y:S01]  /*08f0*/  LOP3.LUT R4, R4, 0x3c, RZ, 0xc0, !PT ;  /* 0x0000003c04047812 */ /* 0x000fe200078ec0ff */
[----:B---3--:R-:W-:-:S03]  /*0900*/  IMAD R5, R3, UR7, RZ ;  /* 0x0000000703057c24 */ /* 0x008fc6000f8e02ff */
[----:B-1----:R-:W-:Y:S02]  /*0910*/  ISETP.GE.AND P1, PT, R4, UR6, PT ;  /* 0x0000000604007c0c */ /* 0x002fe4000bf26270 */
[C---:B------:R-:W-:Y:S02]  /*0920*/  IADD3 R2, P0, PT, R5.reuse, R2, RZ ;  /* 0x0000000205027210 */ /* 0x040fe40007f1e0ff */
[-C--:B------:R-:W-:Y:S02]  /*0930*/  ISETP.GE.OR P5, PT, R12, R29.reuse, P1 ;  /* 0x0000001d0c00720c */ /* 0x080fe40000fa6670 */
[----:B------:R-:W-:Y:S02]  /*0940*/  LEA.HI.X.SX32 R5, R5, RZ, 0x1, P0 ;  /* 0x000000ff05057211 */ /* 0x000fe400000f0eff */
[----:B----4-:R-:W-:Y:S02]  /*0950*/  LEA R16, P0, R2, UR4, 0x2 ;  /* 0x0000000402107c11 */ /* 0x010fe4000f8010ff */
[----:B------:R-:W-:-:S02]  /*0960*/  ISETP.GE.OR P3, PT, R14, R29, P1 ;  /* 0x0000001d0e00720c */ /* 0x000fc40000f66670 */
[----:B------:R-:W-:Y:S01]  /*0970*/  LEA.HI.X R17, R2, UR5, R5, 0x2, P0 ;  /* 0x0000000502117c11 */ /* 0x000fe200080f1405 */
[----:B------:R-:W1:Y:S01]  /*0980*/  LDCU.64 UR4, c[0x0][0x428] ;  /* 0x00008500ff0477ac */ /* 0x000e620008000a00 */
[-C--:B------:R-:W-:Y:S01]  /*0990*/  ISETP.GE.OR P2, PT, R0, R29.reuse, P1 ;  /* 0x0000001d0000720c */ /* 0x080fe20000f46670 */
[----:B------:R-:W-:Y:S01]  /*09a0*/  VIADD R2, R14, 0x38 ;  /* 0x000000380e027836 */ /* 0x000fe20000000000 */
[-C--:B------:R-:W-:Y:S01]  /*09b0*/  ISETP.GE.OR P0, PT, R10, R29.reuse, P1 ;  /* 0x0000001d0a00720c */ /* 0x080fe20000f06670 */
[----:B------:R2:W-:Y:S01]  /*09c0*/  @!P5 STG.E.128 desc[UR16][R16.64+0x1000], RZ ;  /* 0x001000ff1000d986 */ /* 0x0005e2000c101d10 */
[-C--:B------:R-:W-:Y:S02]  /*09d0*/  ISETP.GE.OR P4, PT, R8, R29.reuse, P1 ;  /* 0x0000001d0800720c */ /* 0x080fe40000f86670 */
[----:B------:R-:W-:Y:S01]  /*09e0*/  ISETP.NE.AND P6, PT, R4, RZ, PT ;  /* 0x000000ff0400720c */ /* 0x000fe20003fc5270 */
[----:B------:R-:W-:Y:S02]  /*09f0*/  VIADD R4, R14, 0x30 ;  /* 0x000000300e047836 */ /* 0x000fe40000000000 */
[----:B------:R2:W-:Y:S01]  /*0a00*/  @!P3 STG.E.128 desc[UR16][R16.64], RZ ;  /* 0x000000ff1000b986 */ /* 0x0005e2000c101d10 */
[----:B------:R-:W-:-:S02]  /*0a10*/  ISETP.GE.OR P5, PT, R0, R29, P6 ;  /* 0x0000001d0000720c */ /* 0x000fc400037a6670 */
[-C--:B------:R-:W-:Y:S01]  /*0a20*/  ISETP.GE.OR P3, PT, R6, R29.reuse, P1 ;  /* 0x0000001d0600720c */ /* 0x080fe20000f66670 */
[----:B------:R2:W-:Y:S01]  /*0a30*/  @!P2 STG.E.128 desc[UR16][R16.64+0x800], RZ ;  /* 0x000800ff1000a986 */ /* 0x0005e2000c101d10 */
[-C--:B------:R-:W-:Y:S02]  /*0a40*/  ISETP.GE.OR P2, PT, R4, R29.reuse, P1 ;  /* 0x0000001d0400720c */ /* 0x080fe40000f46670 */
[----:B------:R-:W-:Y:S01]  /*0a50*/  ISETP.GE.OR P1, PT, R2, R29, P1 ;  /* 0x0000001d0200720c */ /* 0x000fe20000f26670 */
[----:B------:R2:W-:Y:S01]  /*0a60*/  @!P0 STG.E.128 desc[UR16][R16.64+0x1800], RZ ;  /* 0x001800ff10008986 */ /* 0x0005e2000c101d10 */
[----:B------:R-:W-:-:S03]  /*0a70*/  IADD3 R0, P0, PT, R3, R14, RZ ;  /* 0x0000000e03007210 */ /* 0x000fc60007f1e0ff */
[----:B------:R2:W-:Y:S01]  /*0a80*/  @!P4 STG.E.128 desc[UR16][R16.64+0x2000], RZ ;  /* 0x002000ff1000c986 */ /* 0x0005e2000c101d10 */
[-C--:B------:R-:W-:Y:S02]  /*0a90*/  ISETP.GE.OR P4, PT, R12, R29.reuse, P6 ;  /* 0x0000001d0c00720c */ /* 0x080fe40003786670 */
[----:B------:R-:W-:Y:S01]  /*0aa0*/  LEA.HI.X.SX32 R3, R3, RZ, 0x1, P0 ;  /* 0x000000ff03037211 */ /* 0x000fe200000f0eff */
[----:B------:R2:W-:Y:S01]  /*0ab0*/  @!P3 STG.E.128 desc[UR16][R16.64+0x2800], RZ ;  /* 0x002800ff1000b986 */ /* 0x0005e2000c101d10 */
[----:B-1----:R-:W-:Y:S02]  /*0ac0*/  LEA R12, P0, R0, UR4, 0x2 ;  /* 0x00000004000c7c11 */ /* 0x002fe4000f8010ff */
[-C--:B------:R-:W-:Y:S01]  /*0ad0*/  ISETP.GE.OR P3, PT, R10, R29.reuse, P6 ;  /* 0x0000001d0a00720c */ /* 0x080fe20003766670 */
[----:B------:R2:W-:Y:S01]  /*0ae0*/  @!P2 STG.E.128 desc[UR16][R16.64+0x3000], RZ ;  /* 0x003000ff1000a986 */ /* 0x0005e2000c101d10 */
[----:B------:R-:W-:Y:S01]  /*0af0*/  LEA.HI.X R13, R0, UR5, R3, 0x2, P0 ;  /* 0x00000005000d7c11 */ /* 0x000fe200080f1403 */
[----:B------:R-:W-:Y:S01]  /*0b00*/  @!P5 IMAD.MOV.U32 R3, RZ, RZ, -0x800000 ;  /* 0xff800000ff03d424 */ /* 0x000fe200078e00ff */
        /* <DEDUP_REMOVED lines=23> */
.L_x_5138:
        /* <DEDUP_REMOVED lines=9> */
.L_x_5139:
[----:B------:R-:W-:-:S04]  /*0d10*/  UISETP.NE.U32.AND UP1, UPT, UR8, URZ, UPT ;  /* 0x000000ff0800728c */ /* 0x000fc8000bf25070 */
[----:B------:R-:W-:-:S09]  /*0d20*/  UISETP.NE.AND.EX UP1, UPT, UR9, URZ, UPT, UP1 ;  /* 0x000000ff0900728c */ /* 0x000fd2000bf25310 */
[----:B------:R-:W-:Y:S05]  /*0d30*/  BRA.U !UP1, `(.L_x_5140) ;  /* 0x0000000509807547 */ /* 0x000fea000b800000 */
[----:B------:R-:W2:Y:S01]  /*0d40*/  LDC R17, c[0x0][0x4f0] ;  /* 0x00013c00ff117b82 */ /* 0x000ea20000000800 */
[----:B------:R-:W-:Y:S01]  /*0d50*/  LEA R2, R138, 0xffffff80, 0x7 ;  /* 0xffffff808a027811 */ /* 0x000fe200078e38ff */
[----:B------:R-:W3:Y:S03]  /*0d60*/  LDCU.64 UR4, c[0x0][0x4e8] ;  /* 0x00009d00ff0477ac */ /* 0x000ee60008000a00 */
[----:B------:R-:W-:Y:S01]  /*0d70*/  IABS R3, R2 ;  /* 0x0000000200037213 */ /* 0x000fe20000000000 */
[----:B------:R-:W4:Y:S01]  /*0d80*/  LDCU.64 UR6, c[0x0][0x3a0] ;  /* 0x00007400ff0677ac */ /* 0x000f220008000a00 */
[----:B------:R-:W1:Y:S01]  /*0d90*/  LDCU.64 UR12, c[0x0][0x3b8] ;  /* 0x00007700ff0c77ac */ /* 0x000e620008000a00 */
[----:B------:R-:W4:Y:S01]  /*0da0*/  LDCU.64 UR10, c[0x0][0x3c0] ;  /* 0x00007800ff0a77ac */ /* 0x000f220008000a00 */
[----:B--2---:R-:W-:-:S04]  /*0db0*/  IABS R5, R17 ;  /* 0x0000001100057213 */ /* 0x004fc80000000000 */
[----:B------:R-:W2:Y:S08]  /*0dc0*/  I2F.RP R6, R5 ;  /* 0x0000000500067306 */ /* 0x000eb00000209400 */
[----:B--2---:R-:W2:Y:S02]  /*0dd0*/  MUFU.RCP R8, R6 ;  /* 0x0000000600087308 */ /* 0x004ea40000001000 */
[----:B--2---:R-:W-:-:S06]  /*0de0*/  IADD3 R8, PT, PT, R8, 0xffffffe, RZ ;  /* 0x0ffffffe08087810 */ /* 0x004fcc0007ffe0ff */
[----:B------:R-:W2:Y:S02]  /*0df0*/  F2I.FTZ.U32.TRUNC.NTZ R9, R8 ;  /* 0x0000000800097305 */ /* 0x000ea4000021f000 */
[----:B--2--5:R-:W-:Y:S01]  /*0e00*/  IMAD.MOV R4, RZ, RZ, -R9 ;  /* 0x000000ffff047224 */ /* 0x024fe200078e0a09 */
        /* <DEDUP_REMOVED lines=9> */
[----:B------:R-:W2:Y:S09]  /*0ea0*/  LDC R3, c[0x0][0x3e8] ;  /* 0x0000fa00ff037b82 */ /* 0x000eb20000000800 */
[----:B------:R-:W-:Y:S01]  /*0eb0*/  @!P2 IADD3 R4, PT, PT, R4, -R5, RZ ;  /* 0x800000050404a210 */ /* 0x000fe20007ffe0ff */
[----:B------:R-:W-:Y:S01]  /*0ec0*/  @!P2 VIADD R9, R9, 0x1 ;  /* 0x000000010909a836 */ /* 0x000fe20000000000 */
[----:B------:R-:W-:-:S02]  /*0ed0*/  ISETP.NE.AND P2, PT, R17, RZ, PT ;  /* 0x000000ff1100720c */ /* 0x000fc40003f45270 */
[----:B------:R-:W-:Y:S01]  /*0ee0*/  ISETP.GE.U32.AND P0, PT, R4, R5, PT ;  /* 0x000000050400720c */ /* 0x000fe20003f06070 */
[----:B---3--:R-:W-:-:S04]  /*0ef0*/  IMAD.WIDE.U32 R4, R183, UR4, RZ ;  /* 0x00000004b7047c25 */ /* 0x008fc8000f8e00ff */
[----:B------:R-:W-:Y:S01]  /*0f00*/  IMAD R185, R183, UR5, R5 ;  /* 0x00000005b7b97c24 */ /* 0x000fe2000f8e0205 */
[----:B------:R-:W3:Y:S07]  /*0f10*/  LDCU.64 UR4, c[0x0][0x3a8] ;  /* 0x00007500ff0477ac */ /* 0x000eee0008000a00 */
[----:B------:R-:W-:Y:S02]  /*0f20*/  @P0 IADD3 R9, PT, PT, R9, 0x1, RZ ;  /* 0x0000000109090810 */ /* 0x000fe40007ffe0ff */
[----:B------:R-:W-:-:S03]  /*0f30*/  LEA R184, P0, R4, UR8, 0x2 ;  /* 0x0000000804b87c11 */ /* 0x000fc6000f8010ff */
[----:B------:R-:W-:Y:S01]  /*0f40*/  @!P1 IMAD.MOV R9, RZ, RZ, -R9 ;  /* 0x000000ffff099224 */ /* 0x000fe200078e0a09 */
[----:B------:R-:W-:Y:S02]  /*0f50*/  LEA.HI.X R185, R4, UR9, R185, 0x2, P0 ;  /* 0x0000000904b97c11 */ /* 0x000fe400080f14b9 */
[----:B------:R-:W-:-:S05]  /*0f60*/  @!P2 LOP3.LUT R9, RZ, R17, RZ, 0x33, !PT ;  /* 0x00000011ff09a212 */ /* 0x000fca00078e33ff */
[----:B------:R-:W-:-:S05]  /*0f70*/  IMAD.WIDE R14, R9, 0x4, R184 ;  /* 0x00000004090e7825 */ /* 0x000fca00078e02b8 */
[----:B------:R-:W3:Y:S01]  /*0f80*/  LDG.E R8, desc[UR16][R14.64] ;  /* 0x000000100e087981 */ /* 0x000ee2000c1e1900 */
[----:B--2---:R-:W-:Y:S01]  /*0f90*/  IABS R4, R3 ;  /* 0x0000000300047213 */ /* 0x004fe20000000000 */
[----:B------:R-:W-:Y:S01]  /*0fa0*/  IMAD.MOV R9, RZ, RZ, -R9 ;  /* 0x000000ffff097224 */ /* 0x000fe200078e0a09 */
[----:B----4-:R-:W-:Y:S01]  /*0fb0*/  MOV R20, UR10 ;  /* 0x0000000a00147c02 */ /* 0x010fe20008000f00 */
        /* <DEDUP_REMOVED lines=32> */
[----:B---3--:R-:W-:Y:S01]  /*11c0*/  SHF.R.S32.HI R15, RZ, 0x1f, R8 ;  /* 0x0000001fff0f7819 */ /* 0x008fe20000011408 */
        /* <DEDUP_REMOVED lines=16> */
[----:B------:R-:W-:-:S02]  /*12d0*/  IMAD R4, R5, UR5, R4 ;  /* 0x0000000505047c24 */ /* 0x000fc4000f8e0204 */
[----:B------:R-:W-:-:S04]  /*12e0*/  IMAD.WIDE.U32 R24, R5, UR4, R10 ;  /* 0x0000000405187c25 */ /* 0x000fc8000f8e000a */
[----:B------:R-:W-:Y:S01]  /*12f0*/  IMAD R2, R5, UR7, R2 ;  /* 0x0000000705027c24 */ /* 0x000fe2000f8e0202 */
[----:B------:R-:W-:Y:S01]  /*1300*/  IADD3 R10, PT, PT, R25, R4, RZ ;  /* 0x00000004190a7210 */ /* 0x000fe20007ffe0ff */
[----:B------:R-:W-:-:S05]  /*1310*/  IMAD.WIDE.U32 R14, R5, UR6, R8 ;  /* 0x00000006050e7c25 */ /* 0x000fca000f8e0008 */
[----:B------:R-:W-:Y:S01]  /*1320*/  IADD3 R11, PT, PT, R15, R2, RZ ;  /* 0x000000020f0b7210 */ /* 0x000fe20007ffe0ff */
[----:B------:R-:W-:Y:S06]  /*1330*/  BRA `(.L_x_5141) ;  /* 0x0000000400607947 */ /* 0x000fec0003800000 */
.L_x_5140:
[----:B------:R-:W-:-:S13]  /*1340*/  ISETP.NE.AND P0, PT, R3, -0x1, PT ;  /* 0xffffffff0300780c */ /* 0x000fda0003f05270 */
[----:B------:R-:W-:Y:S05]  /*1350*/  @P0 BRA `(.L_x_5142) ;  /* 0x0000000000340947 */ /* 0x000fea0003800000 */
[----:B------:R-:W3:Y:S01]  /*1360*/  LDC.64 R136, c[0x0][0x3b8] ;  /* 0x0000ee00ff887b82 */ /* 0x000ee20000000a00 */
[----:B------:R-:W4:Y:S01]  /*1370*/  LDCU.64 UR4, c[0x0][0x3a0] ;  /* 0x00007400ff0477ac */ /* 0x000f220008000a00 */
[----:B--2---:R-:W-:-:S05]  /*1380*/  SHF.R.S32.HI R5, RZ, 0x1f, R2 ;  /* 0x0000001fff057819 */ /* 0x004fca0000011402 */
        /* <DEDUP_REMOVED lines=10> */
.L_x_5142:
[----:B------:R-:W3:Y:S01]  /*1430*/  LDC.64 R136, c[0x0][0x3b8] ;  /* 0x0000ee00ff887b82 */ /* 0x000ee20000000a00 */
[----:B------:R-:W-:-:S05]  /*1440*/  IADD3 R8, PT, PT, R2, R3, RZ ;  /* 0x0000000302087210 */ /* 0x000fca0007ffe0ff */
[C---:B---3--:R-:W-:Y:S02]  /*1450*/  IMAD R15, R8.reuse, R137, RZ ;  /* 0x00000089080f7224 */ /* 0x048fe400078e02ff */
[----:B------:R-:W-:-:S05]  /*1460*/  IMAD.WIDE.U32 R8, R8, R136, RZ ;  /* 0x0000008808087225 */ /* 0x000fca00078e00ff */
[----:B------:R-:W-:Y:S02]  /*1470*/  IADD3 R15, PT, PT, R9, R15, RZ ;  /* 0x0000000f090f7210 */ /* 0x000fe40007ffe0ff */
[----:B------:R-:W-:Y:S02]  /*1480*/  MOV R14, R8 ;  /* 0x00000008000e7202 */ /* 0x000fe40000000f00 */
.L_x_5143:
[----:B------:R-:W-:Y:S05]  /*1490*/  @P0 BRA `(.L_x_5144) ;  /* 0x0000000000340947 */ /* 0x000fea0003800000 */
[----:B------:R-:W3:Y:S01]  /*14a0*/  LDC.64 R20, c[0x0][0x3c0] ;  /* 0x0000f000ff147b82 */ /* 0x000ee20000000a00 */
[----:B------:R-:W4:Y:S01]  /*14b0*/  LDCU.64 UR4, c[0x0][0x3a8] ;  /* 0x00007500ff0477ac */ /* 0x000f220008000a00 */
[----:B--2---:R-:W-:Y:S02]  /*14c0*/  SHF.R.S32.HI R5, RZ, 0x1f, R2 ;  /* 0x0000001fff057819 */ /* 0x004fe40000011402 */
[----:B-----5:R-:W-:-:S05]  /*14d0*/  SHF.R.S32.HI R3, RZ, 0x1f, R4 ;  /* 0x0000001fff037819 */ /* 0x020fca0000011404 */
[----:B----4-:R-:W-:-:S04]  /*14e0*/  IMAD R3, R3, UR4, RZ ;  /* 0x0000000403037c24 */ /* 0x010fc8000f8e02ff */
        /* <DEDUP_REMOVED lines=8> */
.L_x_5144:
[----:B------:R-:W3:Y:S01]  /*1570*/  LDC.64 R20, c[0x0][0x3c0] ;  /* 0x0000f000ff147b82 */ /* 0x000ee20000000a00 */
[----:B------:R-:W-:-:S05]  /*1580*/  IADD3 R2, PT, PT, R2, R3, RZ ;  /* 0x0000000302027210 */ /* 0x000fca0007ffe0ff */
[C---:B---3--:R-:W-:Y:S02]  /*1590*/  IMAD R19, R2.reuse, R21, RZ ;  /* 0x0000001502137224 */ /* 0x048fe400078e02ff */
[----:B------:R-:W-:-:S05]  /*15a0*/  IMAD.WIDE.U32 R2, R2, R20, RZ ;  /* 0x0000001402027225 */ /* 0x000fca00078e00ff */
[----:B------:R-:W-:Y:S02]  /*15b0*/  IADD3 R19, PT, PT, R3, R19, RZ ;  /* 0x0000001303137210 */ /* 0x000fe40007ffe0ff */
[----:B------:R-:W-:-:S07]  /*15c0*/  MOV R18, R2 ;  /* 0x0000000200127202 */ /* 0x000fce0000000f00 */
.L_x_5145:
[----:B------:R-:W3:Y:S01]  /*15d0*/  LDC R9, c[0x0][0x3e8] ;  /* 0x0000fa00ff097b82 */ /* 0x000ee20000000800 */
[----:B------:R-:W-:Y:S01]  /*15e0*/  IMAD.MOV.U32 R10, RZ, RZ, RZ ;  /* 0x000000ffff0a7224 */ /* 0x000fe200078e00ff */
[----:B------:R-:W-:Y:S02]  /*15f0*/  CS2R R184, SRZ ;  /* 0x0000000000b87805 */ /* 0x000fe4000001ff00 */
[----:B---3--:R-:W-:-:S04]  /*1600*/  IABS R2, R9 ;  /* 0x0000000900027213 */ /* 0x008fc80000000000 */
[----:B------:R-:W2:Y:S08]  /*1610*/  I2F.RP R6, R2 ;  /* 0x0000000200067306 */ /* 0x000eb00000209400 */
[----:B--2---:R-:W2:Y:S02]  /*1620*/  MUFU.RCP R5, R6 ;  /* 0x0000000600057308 */ /* 0x004ea40000001000 */
[----:B--2---:R-:W-:-:S02]  /*1630*/  IADD3 R5, PT, PT, R5, 0xffffffe, RZ ;  /* 0x0ffffffe05057810 */ /* 0x004fc40007ffe0ff */
[----:B------:R-:W-:-:S04]  /*1640*/  LEA R6, R138, 0xffffff80, 0x7 ;  /* 0xffffff808a067811 */ /* 0x000fc800078e38ff */
[----:B------:R-:W2:Y:S01]  /*1650*/  F2I.FTZ.U32.TRUNC.NTZ R11, R5 ;  /* 0x00000005000b7305 */ /* 0x000ea2000021f000 */
[----:B------:R-:W-:-:S04]  /*1660*/  IMAD.WIDE.U32 R22, R6, R136, R14 ;  /* 0x0000008806167225 */ /* 0x000fc800078e000e */
[----:B------:R-:W-:Y:S01]  /*1670*/  IMAD.WIDE.U32 R18, R6, R20, R18 ;  /* 0x0000001406127225 */ /* 0x000fe200078e0012 */
[----:B--2---:R-:W-:-:S05]  /*1680*/  IADD3 R3, PT, PT, RZ, -R11, RZ ;  /* 0x8000000bff037210 */ /* 0x004fca0007ffe0ff */
[----:B-----5:R-:W-:Y:S01]  /*1690*/  IMAD R4, R3, R2, RZ ;  /* 0x0000000203047224 */ /* 0x020fe200078e02ff */
[----:B------:R-:W-:-:S03]  /*16a0*/  IABS R3, R16 ;  /* 0x0000001000037213 */ /* 0x000fc60000000000 */
[----:B------:R-:W-:Y:S01]  /*16b0*/  IMAD.HI.U32 R11, R11, R4, R10 ;  /* 0x000000040b0b7227 */ /* 0x000fe200078e000a */
[----:B------:R-:W-:-:S05]  /*16c0*/  MOV R4, R3 ;  /* 0x0000000300047202 */ /* 0x000fca0000000f00 */
[----:B------:R-:W-:Y:S01]  /*16d0*/  IMAD.HI.U32 R10, R11, R4, RZ ;  /* 0x000000040b0a7227 */ /* 0x000fe200078e00ff */
[----:B------:R-:W-:-:S03]  /*16e0*/  SHF.R.S32.HI R11, RZ, 0x1f, R6 ;  /* 0x0000001fff0b7819 */ /* 0x000fc60000011406 */
[----:B------:R-:W-:Y:S02]  /*16f0*/  IMAD.MOV R3, RZ, RZ, -R10 ;  /* 0x000000ffff037224 */ /* 0x000fe400078e0a0a */
[C---:B------:R-:W-:Y:S02]  /*1700*/  IMAD R8, R11.reuse, R20, RZ ;  /* 0x000000140b087224 */ /* 0x040fe400078e02ff */
[C---:B------:R-:W-:Y:S02]  /*1710*/  IMAD R3, R2.reuse, R3, R4 ;  /* 0x0000000302037224 */ /* 0x040fe400078e0204 */
[----:B------:R-:W2:Y:S01]  /*1720*/  LDC.64 R4, c[0x0][0x3d8] ;  /* 0x0000f600ff047b82 */ /* 0x000ea20000000a00 */
[----:B------:R-:W-:Y:S02]  /*1730*/  IMAD R11, R11, R136, RZ ;  /* 0x000000880b0b7224 */ /* 0x000fe400078e02ff */
[----:B------:R-:W-:Y:S01]  /*1740*/  ISETP.GT.U32.AND P0, PT, R2, R3, PT ;  /* 0x000000030200720c */ /* 0x000fe20003f04070 */
[----:B------:R-:W-:-:S02]  /*1750*/  IMAD R15, R6, R21, R8 ;  /* 0x00000015060f7224 */ /* 0x000fc400078e0208 */
[----:B------:R-:W-:-:S03]  /*1760*/  IMAD R11, R6, R137, R11 ;  /* 0x00000089060b7224 */ /* 0x000fc600078e020b */
[----:B------:R-:W-:Y:S01]  /*1770*/  IADD3 R19, PT, PT, R19, R15, RZ ;  /* 0x0000000f13137210 */ /* 0x000fe20007ffe0ff */
[----:B------:R-:W-:-:S06]  /*1780*/  IMAD.IADD R23, R23, 0x1, R11 ;  /* 0x0000000117177824 */ /* 0x000fcc00078e020b */
[-C--:B------:R-:W-:Y:S02]  /*1790*/  @!P0 IADD3 R3, PT, PT, R3, -R2.reuse, RZ ;  /* 0x8000000203038210 */ /* 0x080fe40007ffe0ff */
[----:B------:R-:W-:Y:S02]  /*17a0*/  @!P0 IADD3 R10, PT, PT, R10, 0x1, RZ ;  /* 0x000000010a0a8810 */ /* 0x000fe40007ffe0ff */
[----:B------:R-:W-:Y:S02]  /*17b0*/  ISETP.GE.U32.AND P2, PT, R3, R2, PT ;  /* 0x000000020300720c */ /* 0x000fe40003f46070 */
[----:B------:R-:W-:Y:S02]  /*17c0*/  LOP3.LUT R2, R16, R9, RZ, 0x3c, !PT ;  /* 0x0000000910027212 */ /* 0x000fe400078e3cff */
[----:B------:R-:W-:Y:S02]  /*17d0*/  ISETP.NE.AND P0, PT, R9, RZ, PT ;  /* 0x000000ff0900720c */ /* 0x000fe40003f05270 */
[----:B------:R-:W-:-:S02]  /*17e0*/  ISETP.GE.AND P1, PT, R2, RZ, PT ;  /* 0x000000ff0200720c */ /* 0x000fc40003f26270 */
[----:B------:R-:W3:Y:S05]  /*17f0*/  LDC.64 R2, c[0x0][0x3d0] ;  /* 0x0000f400ff027b82 */ /* 0x000eea0000000a00 */
[----:B------:R-:W-:-:S06]  /*1800*/  @P2 VIADD R10, R10, 0x1 ;  /* 0x000000010a0a2836 */ /* 0x000fcc0000000000 */
[----:B------:R-:W-:Y:S02]  /*1810*/  @!P1 IADD3 R10, PT, PT, -R10, RZ, RZ ;  /* 0x000000ff0a0a9210 */ /* 0x000fe40007ffe1ff */
[----:B------:R-:W-:-:S04]  /*1820*/  @!P0 LOP3.LUT R10, RZ, R9, RZ, 0x33, !PT ;  /* 0x00000009ff0a8212 */ /* 0x000fc800078e33ff */
[----:B------:R-:W-:Y:S01]  /*1830*/  SHF.R.S32.HI R9, RZ, 0x1f, R10 ;  /* 0x0000001fff097819 */ /* 0x000fe2000001140a */
[----:B--2---:R-:W-:-:S04]  /*1840*/  IMAD.WIDE.U32 R14, R10, R4, R18 ;  /* 0x000000040a0e7225 */ /* 0x004fc800078e0012 */
[C---:B------:R-:W-:Y:S02]  /*1850*/  IMAD R6, R9.reuse, R4, RZ ;  /* 0x0000000409067224 */ /* 0x040fe400078e02ff */
[-C--:B---3--:R-:W-:Y:S02]  /*1860*/  IMAD R9, R9, R2.reuse, RZ ;  /* 0x0000000209097224 */ /* 0x088fe400078e02ff */
[C---:B------:R-:W-:Y:S02]  /*1870*/  IMAD R5, R10.reuse, R5, R6 ;  /* 0x000000050a057224 */ /* 0x040fe400078e0206 */
[----:B------:R-:W-:-:S03]  /*1880*/  IMAD.WIDE.U32 R24, R10, R2, R22 ;  /* 0x000000020a187225 */ /* 0x000fc600078e0016 */
[----:B------:R-:W-:Y:S01]  /*1890*/  IADD3 R11, PT, PT, R15, R5, RZ ;  /* 0x000000050f0b7210 */ /* 0x000fe20007ffe0ff */
[----:B------:R-:W-:-:S05]  /*18a0*/  IMAD R3, R10, R3, R9 ;  /* 0x000000030a037224 */ /* 0x000fca00078e0209 */
[----:B------:R-:W-:-:S07]  /*18b0*/  IADD3 R10, PT, PT, R25, R3, RZ ;  /* 0x00000003190a7210 */ /* 0x000fce0007ffe0ff */
.L_x_5141:
[----:B------:R-:W-:Y:S01]  /*18c0*/  ISETP.NE.AND P2, PT, R7, -0x1, PT ;  /* 0xffffffff0700780c */ /* 0x000fe20003f45270 */
[C---:B-1----:R-:W-:Y:S01]  /*18d0*/  IMAD.SHL.U32 R18, R0.reuse, 0x8, RZ ;  /* 0x0000000800127824 */ /* 0x042fe200078e00ff */
[----:B------:R-:W1:Y:S01]  /*18e0*/  LDCU.64 UR10, c[0x0][0x390] ;  /* 0x00007200ff0a77ac */ /* 0x000e620008000a00 */
[----:B------:R-:W-:Y:S01]  /*18f0*/  IMAD.SHL.U32 R6, R0, 0x40, RZ ;  /* 0x0000004000067824 */ /* 0x000fe200078e00ff */
[----:B------:R-:W-:Y:S01]  /*1900*/  SHF.R.U32.HI R8, RZ, 0x3, R0 ;  /* 0x00000003ff087819 */ /* 0x000fe20000011600 */
        /* <DEDUP_REMOVED lines=28> */
[C---:B-----5:R-:W-:Y:S01]  /*1ad0*/  @!P2 IMAD.WIDE.U32 R22, R183.reuse, R4, RZ ;  /* 0x00000004b716a225 */ /* 0x060fe200078e00ff */
[----:B------:R-:W-:Y:S02]  /*1ae0*/  SHF.R.S32.HI R4, RZ, 0x1f, R16 ;  /* 0x0000001fff047819 */ /* 0x000fe40000011410 */
[----:B----4-:R-:W-:Y:S01]  /*1af0*/  LEA R176, P1, R24, UR12, 0x1 ;  /* 0x0000000c18b07c11 */ /* 0x010fe2000f8208ff */
[----:B------:R-:W-:-:S02]  /*1b00*/  @!P2 IMAD R5, R183, R5, R23 ;  /* 0x00000005b705a224 */ /* 0x000fc400078e0217 */
[----:B---3--:R-:W-:-:S04]  /*1b10*/  @P2 IMAD.WIDE.U32 R10, R7, R2, RZ ;  /* 0x00000002070a2225 */ /* 0x008fc800078e00ff */
[----:B------:R-:W-:Y:S02]  /*1b20*/  @!P2 IMAD.MOV.U32 R2, RZ, RZ, R22 ;  /* 0x000000ffff02a224 */ /* 0x000fe400078e0016 */
[----:B------:R-:W-:Y:S02]  /*1b30*/  @P2 IMAD.MOV.U32 R2, RZ, RZ, R10 ;  /* 0x000000ffff022224 */ /* 0x000fe400078e000a */
[----:B------:R-:W-:Y:S02]  /*1b40*/  @P2 IMAD R5, R7, R3, R11 ;  /* 0x0000000307052224 */ /* 0x000fe400078e020b */
[----:B------:R-:W-:Y:S01]  /*1b50*/  IMAD R33, R4, UR6, RZ ;  /* 0x0000000604217c24 */ /* 0x000fe2000f8e02ff */
[----:B------:R-:W-:Y:S01]  /*1b60*/  IADD3 R2, P0, PT, R180, R2, RZ ;  /* 0x00000002b4027210 */ /* 0x000fe20007f1e0ff */
[----:B------:R-:W-:Y:S01]  /*1b70*/  IMAD R177, R8, R137, R25 ;  /* 0x0000008908b17224 */ /* 0x000fe200078e0219 */
[----:B------:R-:W-:Y:S01]  /*1b80*/  SHF.R.U32.HI R4, RZ, 0x1, R0 ;  /* 0x00000001ff047819 */ /* 0x000fe20000011600 */
[----:B------:R-:W-:-:S02]  /*1b90*/  IMAD R33, R16, UR7, R33 ;  /* 0x0000000710217c24 */ /* 0x000fc4000f8e0221 */
[----:B------:R-:W-:Y:S01]  /*1ba0*/  IMAD.X R3, RZ, RZ, R5, P0 ;  /* 0x000000ffff037224 */ /* 0x000fe200000e0605 */
[----:B------:R-:W-:Y:S02]  /*1bb0*/  ISETP.GE.AND P0, PT, R8, R174, PT ;  /* 0x000000ae0800720c */ /* 0x000fe40003f06270 */
[----:B------:R-:W-:Y:S01]  /*1bc0*/  LEA.HI.X R177, R24, UR13, R177, 0x1, P1 ;  /* 0x0000000d18b17c11 */ /* 0x000fe200088f0cb1 */
[----:B------:R-:W-:Y:S01]  /*1bd0*/  IMAD.WIDE.U32 R16, R16, UR6, R2 ;  /* 0x0000000610107c25 */ /* 0x000fe2000f8e0002 */
[----:B------:R-:W-:Y:S02]  /*1be0*/  SHF.R.U32.HI R3, RZ, 0x4, R0 ;  /* 0x00000004ff037819 */ /* 0x000fe40000011600 */
[----:B------:R-:W-:Y:S01]  /*1bf0*/  LOP3.LUT R5, R15, 0x8, R4, 0x78, !PT ;  /* 0x000000080f057812 */ /* 0x000fe200078e7804 */
        /* <DEDUP_REMOVED lines=19> */
.L_x_5148:
[----:B------:R2:W-:Y:S02]  /*1d30*/  STS.128 [R181], RZ ;  /* 0x000000ffb5007388 */ /* 0x0005e40000000c00 */
.L_x_5147:
[----:B------:R-:W-:Y:S05]  /*1d40*/  BSYNC.RECONVERGENT B0 ;  /* 0x0000000000007941 */ /* 0x000fea0003800200 */
.L_x_5146:
[C---:B------:R-:W-:Y:S01]  /*1d50*/  VIADD R27, R8.reuse, 0x10 ;  /* 0x00000010081b7836 */ /* 0x040fe20000000000 */
[----:B------:R-:W-:Y:S01]  /*1d60*/  IADD3 R25, PT, PT, R8, 0x20, RZ ;  /* 0x0000002008197810 */ /* 0x000fe20007ffe0ff */
[----:B------:R-:W-:Y:S01]  /*1d70*/  VIADD R64, R138, 0xffffffff ;  /* 0xffffffff8a407836 */ /* 0x000fe20000000000 */
[----:B------:R-:W-:Y:S01]  /*1d80*/  BSSY.RECONVERGENT B0, `(.L_x_5149) ;  /* 0x000001d000007945 */ /* 0x000fe20003800200 */
[----:B-1----:R-:W-:Y:S01]  /*1d90*/  VIADD R19, R8, 0x30 ;  /* 0x0000003008137836 */ /* 0x002fe20000000000 */
[-C--:B------:R-:W-:Y:S01]  /*1da0*/  ISETP.GE.AND P0, PT, R27, R174.reuse, PT ;  /* 0x000000ae1b00720c */ /* 0x080fe20003f06270 */
[----:B------:R-:W-:Y:S01]  /*1db0*/  IMAD.SHL.U32 R22, R64, 0x80, RZ ;  /* 0x0000008040167824 */ /* 0x000fe200078e00ff */
        /* <DEDUP_REMOVED lines=25> */
.L_x_5150:
[----:B------:R-:W-:Y:S05]  /*1f50*/  BSYNC.RECONVERGENT B0 ;  /* 0x0000000000007941 */ /* 0x000fea0003800200 */
.L_x_5149:
        /* <DEDUP_REMOVED lines=22> */
.L_x_5152:
[----:B------:R-:W-:Y:S05]  /*20c0*/  BSYNC.RECONVERGENT B0 ;  /* 0x0000000000007941 */ /* 0x000fea0003800200 */
.L_x_5151:
        /* <DEDUP_REMOVED lines=22> */
.L_x_5154:
[----:B------:R-:W-:Y:S05]  /*2230*/  BSYNC.RECONVERGENT B0 ;  /* 0x0000000000007941 */ /* 0x000fea0003800200 */
.L_x_5153:
        /* <DEDUP_REMOVED lines=12> */
.L_x_5157:
[----:B------:R1:W-:Y:S02]  /*2300*/  STS.128 [R181+0x2000], RZ ;  /* 0x002000ffb5007388 */ /* 0x0003e40000000c00 */
.L_x_5156:
[----:B------:R-:W-:Y:S05]  /*2310*/  BSYNC.RECONVERGENT B0 ;  /* 0x0000000000007941 */ /* 0x000fea0003800200 */
.L_x_5155:
[-C--:B------:R-:W-:Y:S01]  /*2320*/  ISETP.GE.AND P1, PT, R27, R10.reuse, PT ;  /* 0x0000000a1b00720c */ /* 0x080fe20003f26270 */
[C---:B--2---:R-:W-:Y:S01]  /*2330*/  VIADD R17, R8.reuse, 0x40 ;  /* 0x0000004008117836 */ /* 0x044fe20000000000 */
        /* <DEDUP_REMOVED lines=22> */
.L_x_5159:
[----:B------:R-:W-:Y:S05]  /*24a0*/  BSYNC.RECONVERGENT B0 ;  /* 0x0000000000007941 */ /* 0x000fea0003800200 */
.L_x_5158:
        /* <DEDUP_REMOVED lines=13> */
.L_x_5161:
[----:B------:R-:W-:Y:S05]  /*2580*/  BSYNC.RECONVERGENT B0 ;  /* 0x0000000000007941 */ /* 0x000fea0003800200 */
.L_x_5160:
        /* <DEDUP_REMOVED lines=12> */
.L_x_5163:
[----:B------:R-:W-:Y:S05]  /*2650*/  BSYNC.RECONVERGENT B0 ;  /* 0x0000000000007941 */ /* 0x000fea0003800200 */
.L_x_5162:
        /* <DEDUP_REMOVED lines=15> */
.L_x_5165:
[----:B------:R-:W-:Y:S05]  /*2750*/  BSYNC.RECONVERGENT B0 ;  /* 0x0000000000007941 */ /* 0x000fea0003800200 */
.L_x_5164:
        /* <DEDUP_REMOVED lines=12> */
.L_x_5167:
[----:B------:R-:W-:Y:S05]  /*2820*/  BSYNC.RECONVERGENT B0 ;  /* 0x0000000000007941 */ /* 0x000fea0003800200 */
.L_x_5166:
        /* <DEDUP_REMOVED lines=15> */
.L_x_5169:
[----:B------:R-:W-:Y:S05]  /*2920*/  BSYNC.RECONVERGENT B0 ;  /* 0x0000000000007941 */ /* 0x000fea0003800200 */
.L_x_5168:
        /* <DEDUP_REMOVED lines=13> */
.L_x_5171:
[----:B------:R-:W-:Y:S05]  /*2a00*/  BSYNC.RECONVERGENT B0 ;  /* 0x0000000000007941 */ /* 0x000fea0003800200 */
.L_x_5170:
        /* <DEDUP_REMOVED lines=25> */
.L_x_5174:
[----:B------:R1:W-:Y:S01]  /*2ba0*/  STS.128 [R181+0x6000], RZ ;  /* 0x006000ffb5007388 */ /* 0x0003e20000000c00 */
[----:B------:R-:W-:Y:S05]  /*2bb0*/  BRA `(.L_x_5175) ;  /* 0x0000000000047947 */ /* 0x000fea0003800000 */
.L_x_5173:
[----:B------:R1:W-:Y:S02]  /*2bc0*/  STS.128 [R181+0x6000], RZ ;  /* 0x006000ffb5007388 */ /* 0x0003e40000000c00 */
.L_x_5175:
[----:B------:R-:W-:Y:S05]  /*2bd0*/  BSYNC.RECONVERGENT B0 ;  /* 0x0000000000007941 */ /* 0x000fea0003800200 */
.L_x_5172:
        /* <DEDUP_REMOVED lines=28> */
.L_x_5177:
[----:B------:R-:W-:Y:S05]  /*2da0*/  BSYNC.RECONVERGENT B0 ;  /* 0x0000000000007941 */ /* 0x000fea0003800200 */
.L_x_5176:
        /* <DEDUP_REMOVED lines=13> */
.L_x_5179:
[----:B------:R-:W-:Y:S05]  /*2e80*/  BSYNC.RECONVERGENT B0 ;  /* 0x0000000000007941 */ /* 0x000fea0003800200 */
.L_x_5178:
        /* <DEDUP_REMOVED lines=13> */
.L_x_5181:
[----:B------:R-:W-:Y:S05]  /*2f60*/  BSYNC.RECONVERGENT B0 ;  /* 0x0000000000007941 */ /* 0x000fea0003800200 */
.L_x_5180:
        /* <DEDUP_REMOVED lines=16> */
.L_x_5183:
[----:B------:R-:W-:Y:S05]  /*3070*/  BSYNC.RECONVERGENT B0 ;  /* 0x0000000000007941 */ /* 0x000fea0003800200 */
.L_x_5182:
        /* <DEDUP_REMOVED lines=13> */
.L_x_5185:
[----:B------:R-:W-:Y:S05]  /*3150*/  BSYNC.RECONVERGENT B0 ;  /* 0x0000000000007941 */ /* 0x000fea0003800200 */
.L_x_5184:
        /* <DEDUP_REMOVED lines=16> */
.L_x_5187:
[----:B------:R-:W-:Y:S05]  /*3260*/  BSYNC.RECONVERGENT B0 ;  /* 0x0000000000007941 */ /* 0x000fea0003800200 */
.L_x_5186:
        /* <DEDUP_REMOVED lines=14> */
.L_x_5189:
[----:B------:R-:W-:Y:S05]  /*3350*/  BSYNC.RECONVERGENT B0 ;  /* 0x0000000000007941 */ /* 0x000fea0003800200 */
.L_x_5188:
[----:B------:R-:W-:Y:S01]  /*3360*/  LDSM.16.M88.4 R12, [R173] ;  /* 0x00000000ad0c783b */ /* 0x000fe20000000200 */
[----:B------:R-:W-:Y:S01]  /*3370*/  R2P PR, R0, 0x6 ;  /* 0x0000000600007804 */ /* 0x000fe20000000000 */
[----:B------:R-:W5:Y:S01]  /*3380*/  LDCU UR10, c[0x0][0x50c] ;  /* 0x0000a180ff0a77ac */ /* 0x000f620008000800 */
[----:B------:R-:W-:Y:S01]  /*3390*/  MOV R3, 0x20 ;  /* 0x0000002000037802 */ /* 0x000fe20000000f00 */
[----:B------:R-:W2:Y:S01]  /*33a0*/  LDSM.16.M88.4 R16, [R172+UR5+0x2000] ;  /* 0x00200005ac10783b */ /* 0x000ea20008000200 */
[----:B------:R-:W-:Y:S02]  /*33b0*/  IADD3 R0, PT, PT, R172, UR5, RZ ;  /* 0x00000005ac007c10 */ /* 0x000fe4000fffe0ff */
[----:B------:R-:W-:Y:S01]  /*33c0*/  SEL R3, R3, 0xffffffe0, !P1 ;  /* 0xffffffe003037807 */ /* 0x000fe20004800000 */
[----:B---3--:R-:W3:Y:S01]  /*33d0*/  LDSM.16.M88.4 R36, [R172+UR5+0x2800] ;  /* 0x00280005ac24783b */ /* 0x008ee20008000200 */
[----:B------:R-:W-:Y:S02]  /*33e0*/  MOV R4, 0x40 ;  /* 0x0000004000047802 */ /* 0x000fe40000000f00 */
[-C--:B------:R-:W-:Y:S01]  /*33f0*/  IADD3 R171, PT, PT, R173, R3.reuse, RZ ;  /* 0x00000003adab7210 */ /* 0x080fe20007ffe0ff */
[----:B------:R-:W-:Y:S01]  /*3400*/  LDSM.16.M88.4 R68, [R172+UR5+0x3000] ;  /* 0x00300005ac44783b */ /* 0x000fe20008000200 */
[----:B------:R-:W-:-:S02]  /*3410*/  IADD3 R167, PT, PT, R0, R3, RZ ;  /* 0x0000000300a77210 */ /* 0x000fc40007ffe0ff */
[----:B------:R-:W-:Y:S01]  /*3420*/  SEL R4, R4, 0xffffffc0, !P2 ;  /* 0xffffffc004047807 */ /* 0x000fe20005000000 */
[----:B-1----:R-:W-:Y:S01]  /*3430*/  LDSM.16.M88.4 R8, [R171] ;  /* 0x00000000ab08783b */ /* 0x002fe20000000200 */
[----:B------:R-:W-:Y:S02]  /*3440*/  ISETP.GT.AND P0, PT, R64, R175, PT ;  /* 0x000000af4000720c */ /* 0x000fe40003f04270 */
        /* <DEDUP_REMOVED lines=8> */
[----:B------:R-:W-:Y:S02]  /*34d0*/  VIADDMNMX R101, R29, 0x8, R30, PT ;  /* 0x000000081d657846 */ /* 0x000fe4000380011e */
[----:B------:R-:W-:Y:S01]  /*34e0*/  IADD3 R30, PT, PT, R22, R139, RZ ;  /* 0x0000008b161e7210 */ /* 0x000fe20007ffe0ff */
[----:B------:R-:W4:Y:S04]  /*34f0*/  LDSM.16.M88.4 R44, [R167+0x2800] ;  /* 0x00280000a72c783b */ /* 0x000f280000000200 */
[----:B------:R-:W-:Y:S04]  /*3500*/  LDSM.16.M88.4 R32, [R169] ;  /* 0x00000000a920783b */ /* 0x000fe80000000200 */
[----:B------:R-:W5:Y:S01]  /*3510*/  LDSM.16.M88.4 R60, [R165+0x2000] ;  /* 0x00200000a53c783b */ /* 0x000f620000000200 */
[C---:B--2---:R-:W-:Y:S03]  /*3520*/  HMMA.16816.F32 R48, R12.reuse, R16, RZ ;  /* 0x000000100c30723c */ /* 0x044fe600000018ff */
[----:B------:R-:W2:Y:S04]  /*3530*/  LDSM.16.M88.4 R76, [R166+0x2800] ;  /* 0x00280000a64c783b */ /* 0x000ea80000000200 */
[----:B------:R-:W-:Y:S01]  /*3540*/  LDSM.16.M88.4 R72, [R166+0x3000] ;  /* 0x00300000a648783b */ /* 0x000fe20000000200 */
[C---:B------:R-:W-:Y:S03]  /*3550*/  HMMA.16816.F32 R16, R12.reuse, R18, RZ ;  /* 0x000000120c10723c */ /* 0x040fe600000018ff */
[----:B------:R-:W0:Y:S05]  /*3560*/  LDGDEPBAR ;  /* 0x00000000000079af */ /* 0x000e2a0000000000 */
[----:B---3--:R-:W-:Y:S08]  /*3570*/  HMMA.16816.F32 R40, R12, R36, RZ ;  /* 0x000000240c28723c */ /* 0x008ff000000018ff */
[C---:B-1----:R-:W-:Y:S08]  /*3580*/  HMMA.16816.F32 R48, R8.reuse, R56, R48 ;  /* 0x000000380830723c */ /* 0x042ff00000001830 */
[C---:B------:R-:W-:Y:S01]  /*3590*/  HMMA.16816.F32 R16, R8.reuse, R58, R16 ;  /* 0x0000003a0810723c */ /* 0x040fe20000001810 */
[----:B------:R-:W1:Y:S07]  /*35a0*/  LDSM.16.M88.4 R56, [R165+0x2800] ;  /* 0x00280000a538783b */ /* 0x000e6e0000000200 */
[----:B----4-:R-:W-:Y:S08]  /*35b0*/  HMMA.16816.F32 R40, R8, R44, R40 ;  /* 0x0000002c0828723c */ /* 0x010ff00000001828 */
[----:B------:R-:W-:Y:S08]  /*35c0*/  HMMA.16816.F32 R48, R52, R24, R48 ;  /* 0x000000183430723c */ /* 0x000ff00000001830 */
[----:B------:R-:W-:Y:S08]  /*35d0*/  HMMA.16816.F32 R36, R12, R38, RZ ;  /* 0x000000260c24723c */ /* 0x000ff000000018ff */
[----:B------:R-:W-:Y:S01]  /*35e0*/  HMMA.16816.F32 R16, R52, R26, R16 ;  /* 0x0000001a3410723c */ /* 0x000fe20000001810 */
[----:B------:R-:W3:Y:S07]  /*35f0*/  LDSM.16.M88.4 R24, [R167+0x3000] ;  /* 0x00300000a718783b */ /* 0x000eee0000000200 */
[----:B-----5:R-:W-:Y:S08]  /*3600*/  HMMA.16816.F32 R48, R32, R60, R48 ;  /* 0x0000003c2030723c */ /* 0x020ff00000001830 */
[----:B--2---:R-:W-:Y:S08]  /*3610*/  HMMA.16816.F32 R40, R52, R76, R40 ;  /* 0x0000004c3428723c */ /* 0x004ff00000001828 */
[----:B------:R-:W-:Y:S03]  /*3620*/  HMMA.16816.F32 R36, R8, R46, R36 ;  /* 0x0000002e0824723c */ /* 0x000fe60000001824 */
[----:B------:R-:W-:Y:S01]  /*3630*/  FMUL.FTZ R49, R49, UR10 ;  /* 0x0000000a31317c20 */ /* 0x000fe20008410000 */
[----:B------:R-:W-:Y:S01]  /*3640*/  FMUL.FTZ R0, R48, UR10 ;  /* 0x0000000a30007c20 */ /* 0x000fe20008410000 */
[----:B------:R-:W-:Y:S01]  /*3650*/  FMUL.FTZ R31, R50, UR10 ;  /* 0x0000000a321f7c20 */ /* 0x000fe20008410000 */
[----:B------:R-:W-:Y:S01]  /*3660*/  FMUL.FTZ R66, R51, UR10 ;  /* 0x0000000a33427c20 */ /* 0x000fe20008410000 */
[----:B------:R2:W4:Y:S01]  /*3670*/  MUFU.TANH R65, R49 ;  /* 0x0000003100417308 */ /* 0x0005220000002400 */
        /* <DEDUP_REMOVED lines=21> */
[----:B---3--:R-:W-:Y:S07]  /*37d0*/  HMMA.16816.F32 R44, R8, R24, R44 ;  /* 0x00000018082c723c */ /* 0x008fee000000182c */
[----:B------:R-:W3:Y:S01]  /*37e0*/  MUFU.TANH R80, R80 ;  /* 0x0000005000507308 */ /* 0x000ee20000002400 */
[----:B------:R-:W-:Y:S01]  /*37f0*/  HMMA.16816.F32 R36, R32, R58, R36 ;  /* 0x0000003a2024723c */ /* 0x000fe20000001824 */
[----:B------:R-:W1:Y:S06]  /*3800*/  LDSM.16.M88.4 R56, [R172+UR5+0x4000] ;  /* 0x00400005ac38783b */ /* 0x000e6c0008000200 */
[----:B------:R-:W1:Y:S01]  /*3810*/  MUFU.TANH R81, R81 ;  /* 0x0000005100517308 */ /* 0x000e620000002400 */
[----:B------:R-:W-:Y:S01]  /*3820*/  HMMA.16816.F32 R68, R8, R26, R68 ;  /* 0x0000001a0844723c */ /* 0x000fe20000001844 */
[----:B------:R-:W3:Y:S06]  /*3830*/  LDSM.16.M88.4 R24, [R165+0x3000] ;  /* 0x00300000a518783b */ /* 0x000eec0000000200 */
[----:B------:R-:W1:Y:S01]  /*3840*/  MUFU.TANH R82, R82 ;  /* 0x0000005200527308 */ /* 0x000e620000002400 */
[C---:B-----5:R-:W-:Y:S03]  /*3850*/  HMMA.16816.F32 R16, R12.reuse, R60, RZ ;  /* 0x0000003c0c10723c */ /* 0x060fe600000018ff */
[----:B------:R-:W-:Y:S01]  /*3860*/  FMUL.FTZ R36, R36, UR10 ;  /* 0x0000000a24247c20 */ /* 0x000fe20008410000 */
[----:B------:R-:W-:Y:S01]  /*3870*/  FMUL.FTZ R88, R37, UR10 ;  /* 0x0000000a25587c20 */ /* 0x000fe20008410000 */
[----:B------:R-:W-:Y:S01]  /*3880*/  FMUL.FTZ R89, R38, UR10 ;  /* 0x0000000a26597c20 */ /* 0x000fe20008410000 */
[----:B------:R-:W-:Y:S01]  /*3890*/  FMUL.FTZ R90, R39, UR10 ;  /* 0x0000000a275a7c20 */ /* 0x000fe20008410000 */
[----:B------:R1:W1:Y:S01]  /*38a0*/  MUFU.TANH R87, R36 ;  /* 0x0000002400577308 */ /* 0x0002620000002400 */
[----:B----4-:R-:W-:Y:S01]  /*38b0*/  HMMA.16816.F32 R40, R12, R62, RZ ;  /* 0x0000003e0c28723c */ /* 0x010fe200000018ff */
[----:B------:R-:W4:Y:S06]  /*38c0*/  LDSM.16.M88.4 R60, [R167+0x4000] ;  /* 0x00400000a73c783b */ /* 0x000f2c0000000200 */
        /* <DEDUP_REMOVED lines=13> */
[----:B---3--:R-:W-:Y:S08]  /*39a0*/  HMMA.16816.F32 R44, R32, R24, R44 ;  /* 0x00000018202c723c */ /* 0x008ff0000000182c */
[----:B------:R-:W-:Y:S08]  /*39b0*/  HMMA.16816.F32 R56, R12, R58, RZ ;  /* 0x0000003a0c38723c */ /* 0x000ff000000018ff */
[----:B------:R-:W-:Y:S03]  /*39c0*/  HMMA.16816.F32 R16, R52, R76, R16 ;  /* 0x0000004c3410723c */ /* 0x000fe60000001810 */
[----:B------:R-:W-:Y:S01]  /*39d0*/  FMUL.FTZ R44, R44, UR10 ;  /* 0x0000000a2c2c7c20 */ /* 0x000fe20008410000 */
[----:B------:R-:W-:Y:S01]  /*39e0*/  FMUL.FTZ R45, R45, UR10 ;  /* 0x0000000a2d2d7c20 */ /* 0x000fe20008410000 */
[----:B------:R-:W-:Y:S01]  /*39f0*/  FMUL.FTZ R93, R46, UR10 ;  /* 0x0000000a2e5d7c20 */ /* 0x000fe20008410000 */
[----:B------:R-:W-:Y:S01]  /*3a00*/  FMUL.FTZ R94, R47, UR10 ;  /* 0x0000000a2f5e7c20 */ /* 0x000fe20008410000 */
[----:B------:R-:W3:Y:S01]  /*3a10*/  MUFU.TANH R91, R44 ;  /* 0x0000002c005b7308 */ /* 0x000ee20000002400 */
[----:B------:R-:W-:Y:S01]  /*3a20*/  HMMA.16816.F32 R68, R32, R26, R68 ;  /* 0x0000001a2044723c */ /* 0x000fe20000001844 */
[----:B------:R-:W1:Y:S06]  /*3a30*/  LDSM.16.M88.4 R24, [R172+UR5+0x4800] ;  /* 0x00480005ac18783b */ /* 0x000e6c0008000200 */
[----:B------:R2:W1:Y:S01]  /*3a40*/  MUFU.TANH R92, R45 ;  /* 0x0000002d005c7308 */ /* 0x0004620000002400 */
[C---:B----4-:R-:W-:Y:S07]  /*3a50*/  HMMA.16816.F32 R36, R8.reuse, R60, R36 ;  /* 0x0000003c0824723c */ /* 0x050fee0000001824 */
[----:B------:R-:W4:Y:S01]  /*3a60*/  MUFU.TANH R93, R93 ;  /* 0x0000005d005d7308 */ /* 0x000f220000002400 */
[----:B------:R-:W-:Y:S01]  /*3a70*/  HMMA.16816.F32 R56, R8, R62, R56 ;  /* 0x0000003e0838723c */ /* 0x000fe20000001838 */
[----:B------:R-:W3:Y:S02]  /*3a80*/  LDSM.16.M88.4 R60, [R165+0x4000] ;  /* 0x00400000a53c783b */ /* 0x000ee40000000200 */
        /* <DEDUP_REMOVED lines=20> */
[----:B------:R-:W4:Y:S06]  /*3bd0*/  LDSM.16.M88.4 R48, [R172+UR5+0x5000] ;  /* 0x00500005ac30783b */ /* 0x000f2c0008000200 */
[----:B------:R-:W1:Y:S01]  /*3be0*/  MUFU.TANH R98, R98 ;  /* 0x0000006200627308 */ /* 0x000e620000002400 */
[----:B---3--:R-:W-:Y:S07]  /*3bf0*/  HMMA.16816.F32 R36, R32, R60, R36 ;  /* 0x0000003c2024723c */ /* 0x008fee0000001824 */
[----:B------:R-:W3:Y:S01]  /*3c00*/  MUFU.TANH R100, R100 ;  /* 0x0000006400647308 */ /* 0x000ee20000002400 */
        /* <DEDUP_REMOVED lines=22> */
[C---:B----4-:R-:W-:Y:S07]  /*3d70*/  HMMA.16816.F32 R40, R12.reuse, R48, RZ ;  /* 0x000000300c28723c */ /* 0x050fee00000018ff */
[----:B------:R-:W4:Y:S01]  /*3d80*/  MUFU.TANH R188, R188 ;  /* 0x000000bc00bc7308 */ /* 0x000f220000002400 */
[----:B---3--:R-:W-:Y:S01]  /*3d90*/  HMMA.16816.F32 R36, R12, R50, RZ ;  /* 0x000000320c24723c */ /* 0x008fe200000018ff */
[----:B------:R-:W3:Y:S02]  /*3da0*/  LDSM.16.M88.4 R48, [R166+0x5000] ;  /* 0x00500000a630783b */ /* 0x000ee40000000200 */
        /* <DEDUP_REMOVED lines=23> */
[----:B------:R-:W4:Y:S06]  /*3f20*/  LDSM.16.M88.4 R44, [R166+0x5800] ;  /* 0x00580000a62c783b */ /* 0x000f2c0000000200 */
[----:B------:R-:W1:Y:S01]  /*3f30*/  MUFU.TANH R150, R150 ;  /* 0x0000009600967308 */ /* 0x000e620000002400 */
[----:B------:R-:W-:Y:S07]  /*3f40*/  HMMA.16816.F32 R12, R12, R74, RZ ;  /* 0x0000004a0c0c723c */ /* 0x000fee00000018ff */
[----:B------:R-:W1:Y:S01]  /*3f50*/  MUFU.TANH R144, R68 ;  /* 0x0000004400907308 */ /* 0x000e620000002400 */
[C---:B---3--:R-:W-:Y:S03]  /*3f60*/  HMMA.16816.F32 R40, R52.reuse, R48, R40 ;  /* 0x000000303428723c */ /* 0x048fe60000001828 */
[----:B------:R-:W-:Y:S01]  /*3f70*/  FMUL.FTZ R16, R16, UR10 ;  /* 0x0000000a10107c20 */ /* 0x000fe20008410000 */
[----:B------:R-:W-:Y:S01]  /*3f80*/  FMUL.FTZ R17, R17, UR10 ;  /* 0x0000000a11117c20 */ /* 0x000fe20008410000 */
[----:B------:R-:W-:Y:S01]  /*3f90*/  FMUL.FTZ R18, R18, UR10 ;  /* 0x0000000a12127c20 */ /* 0x000fe20008410000 */
[----:B------:R-:W-:Y:S01]  /*3fa0*/  FMUL.FTZ R19, R19, UR10 ;  /* 0x0000000a13137c20 */ /* 0x000fe20008410000 */
[----:B------:R-:W3:Y:S01]  /*3fb0*/  MUFU.TANH R134, R69 ;  /* 0x0000004500867308 */ /* 0x000ee20000002400 */
        /* <DEDUP_REMOVED lines=10> */
[C---:B----4-:R-:W-:Y:S07]  /*4060*/  HMMA.16816.F32 R12, R52.reuse, R46, R12 ;  /* 0x0000002e340c723c */ /* 0x050fee000000180c */
[----:B------:R-:W4:Y:S01]  /*4070*/  MUFU.TANH R124, R18 ;  /* 0x00000012007c7308 */ /* 0x000f220000002400 */
[----:B------:R-:W-:Y:S03]  /*4080*/  HMMA.16816.F32 R56, R52, R44, R56 ;  /* 0x0000002c3438723c */ /* 0x000fe60000001838 */
[----:B------:R-:W-:Y:S01]  /*4090*/  FMUL.FTZ R38, R38, UR10 ;  /* 0x0000000a26267c20 */ /* 0x000fe20008410000 */
[----:B------:R-:W-:Y:S01]  /*40a0*/  FMUL.FTZ R36, R36, UR10 ;  /* 0x0000000a24247c20 */ /* 0x000fe20008410000 */
[----:B------:R-:W-:Y:S01]  /*40b0*/  FMUL.FTZ R37, R37, UR10 ;  /* 0x0000000a25257c20 */ /* 0x000fe20008410000 */
[----:B------:R-:W-:Y:S01]  /*40c0*/  FMUL.FTZ R39, R39, UR10 ;  /* 0x0000000a27277c20 */ /* 0x000fe20008410000 */
[----:B------:R5:W1:Y:S01]  /*40d0*/  MUFU.TANH R62, R38 ;  /* 0x00000026003e7308 */ /* 0x000a620000002400 */
[C---:B------:R-:W-:Y:S07]  /*40e0*/  HMMA.16816.F32 R40, R32.reuse, R24, R40 ;  /* 0x000000182028723c */ /* 0x040fee0000001828 */
        /* <DEDUP_REMOVED lines=8> */
[----:B------:R3:W1:Y:S04]  /*4170*/  MUFU.TANH R104, R42 ;  /* 0x0000002a00687308 */ /* 0x0006680000002400 */
[----:B-----5:R-:W-:Y:S01]  /*4180*/  FMUL.FTZ R38, R13, UR10 ;  /* 0x0000000a0d267c20 */ /* 0x020fe20008410000 */
[----:B------:R-:W-:Y:S01]  /*4190*/  FMUL.FTZ R13, R14, UR10 ;  /* 0x0000000a0e0d7c20 */ /* 0x000fe20008410000 */
[----:B------:R-:W-:Y:S01]  /*41a0*/  FMUL.FTZ R11, R15, UR10 ;  /* 0x0000000a0f0b7c20 */ /* 0x000fe20008410000 */
[----:B------:R-:W-:Y:S01]  /*41b0*/  FMUL.FTZ R12, R12, UR10 ;  /* 0x0000000a0c0c7c20 */ /* 0x000fe20008410000 */
[----:B------:R1:W1:Y:S04]  /*41c0*/  MUFU.TANH R112, R40 ;  /* 0x0000002800707308 */ /* 0x0002680000002400 */
[----:B------:R-:W-:Y:S01]  /*41d0*/  FMUL.FTZ R46, R56, UR10 ;  /* 0x0000000a382e7c20 */ /* 0x000fe20008410000 */
[----:B------:R-:W-:Y:S01]  /*41e0*/  FMUL.FTZ R34, R58, UR10 ;  /* 0x0000000a3a227c20 */ /* 0x000fe20008410000 */
[----:B------:R-:W-:-:S02]  /*41f0*/  FMUL.FTZ R32, R59, UR10 ;  /* 0x0000000a3b207c20 */ /* 0x000fc40008410000 */
[----:B------:R1:W1:Y:S01]  /*4200*/  MUFU.TANH R110, R41 ;  /* 0x00000029006e7308 */ /* 0x0002620000002400 */
[----:B---3--:R-:W-:-:S07]  /*4210*/  FMUL.FTZ R42, R57, UR10 ;  /* 0x0000000a392a7c20 */ /* 0x008fce0008410000 */
[----:B------:R-:W3:Y:S08]  /*4220*/  MUFU.TANH R9, R9 ;  /* 0x0000000900097308 */ /* 0x000ef00000002400 */
[----:B------:R1:W1:Y:S08]  /*4230*/  MUFU.TANH R106, R37 ;  /* 0x00000025006a7308 */ /* 0x0002700000002400 */
[----:B------:R1:W1:Y:S08]  /*4240*/  MUFU.TANH R60, R39 ;  /* 0x00000027003c7308 */ /* 0x0002700000002400 */
[----:B------:R-:W1:Y:S08]  /*4250*/  MUFU.TANH R46, R46 ;  /* 0x0000002e002e7308 */ /* 0x000e700000002400 */
[----:B------:R-:W1:Y:S08]  /*4260*/  MUFU.TANH R42, R42 ;  /* 0x0000002a002a7308 */ /* 0x000e700000002400 */
[----:B------:R-:W1:Y:S08]  /*4270*/  MUFU.TANH R34, R34 ;  /* 0x0000002200227308 */ /* 0x000e700000002400 */
[----:B------:R-:W1:Y:S08]  /*4280*/  MUFU.TANH R32, R32 ;  /* 0x0000002000207308 */ /* 0x000e700000002400 */
[----:B------:R1:W1:Y:S08]  /*4290*/  MUFU.TANH R40, R12 ;  /* 0x0000000c00287308 */ /* 0x0002700000002400 */
[----:B------:R-:W1:Y:S08]  /*42a0*/  MUFU.TANH R38, R38 ;  /* 0x0000002600267308 */ /* 0x000e700000002400 */
[----:B------:R-:W1:Y:S08]  /*42b0*/  MUFU.TANH R13, R13 ;  /* 0x0000000d000d7308 */ /* 0x000e700000002400 */
[----:B------:R-:W1:Y:S01]  /*42c0*/  MUFU.TANH R11, R11 ;  /* 0x0000000b000b7308 */ /* 0x000e620000002400 */
        /* <DEDUP_REMOVED lines=13> */
.L_x_5191:
[----:B------:R-:W2:Y:S01]  /*43a0*/  LDC R15, c[0x0][0x4f0] ;  /* 0x00013c00ff0f7b82 */ /* 0x000ea20000000800 */
[----:B------:R-:W-:Y:S01]  /*43b0*/  IADD3 R16, PT, PT, R22, -0x80, RZ ;  /* 0xffffff8016107810 */ /* 0x000fe20007ffe0ff */
[----:B------:R-:W3:Y:S01]  /*43c0*/  LDCU.64 UR6, c[0x0][0x3a0] ;  /* 0x00007400ff0677ac */ /* 0x000ee20008000a00 */
[----:B-1----:R-:W-:Y:S02]  /*43d0*/  IABS R12, R22 ;  /* 0x00000016000c7213 */ /* 0x002fe40000000000 */
[----:B------:R-:W-:Y:S02]  /*43e0*/  IABS R10, R16 ;  /* 0x00000010000a7213 */ /* 0x000fe40000000000 */
[-C--:B--2---:R-:W-:Y:S02]  /*43f0*/  IABS R8, R15.reuse ;  /* 0x0000000f00087213 */ /* 0x084fe40000000000 */
        /* <DEDUP_REMOVED lines=25> */
[----:B------:R-:W-:-:S02]  /*4590*/  ISETP.NE.AND P1, PT, R15, RZ, PT ;  /* 0x000000ff0f00720c */ /* 0x000fc40003f25270 */
[----:B------:R-:W-:Y:S02]  /*45a0*/  ISETP.GE.AND P2, PT, R8, RZ, PT ;  /* 0x000000ff0800720c */ /* 0x000fe40003f46270 */
[----:B------:R-:W-:-:S03]  /*45b0*/  LOP3.LUT R17, RZ, R15, RZ, 0x33, !PT ;  /* 0x0000000fff117212 */ /* 0x000fc600078e33ff */
[----:B------:R-:W-:Y:S02]  /*45c0*/  @P4 IADD3 R14, PT, PT, R14, 0x1, RZ ;  /* 0x000000010e0e4810 */ /* 0x000fe40007ffe0ff */
[----:B------:R-:W-:Y:S02]  /*45d0*/  @P5 VIADD R18, R18, 0x1 ;  /* 0x0000000112125836 */ /* 0x000fe40000000000 */
[----:B------:R-:W-:-:S04]  /*45e0*/  @!P0 IADD3 R14, PT, PT, -R14, RZ, RZ ;  /* 0x000000ff0e0e8210 */ /* 0x000fc80007ffe1ff */
[----:B------:R-:W-:Y:S01]  /*45f0*/  @!P2 IMAD.MOV R18, RZ, RZ, -R18 ;  /* 0x000000ffff12a224 */ /* 0x000fe200078e0a12 */
[----:B------:R-:W-:-:S04]  /*4600*/  SEL R10, R17, R14, !P1 ;  /* 0x0000000e110a7207 */ /* 0x000fc80004800000 */
[----:B------:R-:W-:Y:S01]  /*4610*/  SEL R17, R17, R18, !P1 ;  /* 0x0000001211117207 */ /* 0x000fe20004800000 */
[----:B------:R-:W-:-:S04]  /*4620*/  IMAD.WIDE R18, R10, 0x4, R184 ;  /* 0x000000040a127825 */ /* 0x000fc800078e02b8 */
[C---:B------:R-:W-:Y:S02]  /*4630*/  IMAD.WIDE R24, R17.reuse, 0x4, R184 ;  /* 0x0000000411187825 */ /* 0x040fe400078e02b8 */
[----:B------:R-:W2:Y:S04]  /*4640*/  LDG.E R19, desc[UR16][R18.64] ;  /* 0x0000001012137981 */ /* 0x000ea8000c1e1900 */
[----:B------:R-:W2:Y:S01]  /*4650*/  LDG.E R8, desc[UR16][R24.64] ;  /* 0x0000001018087981 */ /* 0x000ea2000c1e1900 */
[----:B------:R-:W-:-:S05]  /*4660*/  IADD3 R10, PT, PT, R17, -R10, RZ ;  /* 0x8000000a110a7210 */ /* 0x000fca0007ffe0ff */
[----:B------:R-:W-:-:S05]  /*4670*/  IMAD R15, R10, R15, -0x80 ;  /* 0xffffff800a0f7424 */ /* 0x000fca00078e020f */
[----:B------:R-:W-:-:S05]  /*4680*/  SHF.R.S32.HI R17, RZ, 0x1f, R15 ;  /* 0x0000001fff117819 */ /* 0x000fca000001140f */
[----:B------:R-:W-:-:S04]  /*4690*/  IMAD R10, R17, R136, RZ ;  /* 0x00000088110a7224 */ /* 0x000fc800078e02ff */
[C---:B------:R-:W-:Y:S02]  /*46a0*/  IMAD R10, R15.reuse, R137, R10 ;  /* 0x000000890f0a7224 */ /* 0x040fe400078e020a */
[----:B------:R-:W-:-:S04]  /*46b0*/  IMAD.WIDE.U32 R14, R15, R136, RZ ;  /* 0x000000880f0e7225 */ /* 0x000fc800078e00ff */
[----:B------:R-:W-:Y:S01]  /*46c0*/  IMAD.MOV.U32 R16, RZ, RZ, R14 ;  /* 0x000000ffff107224 */ /* 0x000fe200078e000e */
[----:B------:R-:W-:Y:S01]  /*46d0*/  IADD3 R17, PT, PT, R15, R10, RZ ;  /* 0x0000000a0f117210 */ /* 0x000fe20007ffe0ff */
[----:B--2---:R-:W-:-:S04]  /*46e0*/  IMAD.IADD R8, R19, 0x1, -R8 ;  /* 0x0000000113087824 */ /* 0x004fc800078e0a08 */
[----:B---3--:R-:W-:Y:S01]  /*46f0*/  IMAD.WIDE.U32 R16, R8, UR6, R16 ;  /* 0x0000000608107c25 */ /* 0x008fe2000f8e0010 */
[----:B------:R-:W-:Y:S02]  /*4700*/  SHF.R.S32.HI R12, RZ, 0x1f, R8 ;  /* 0x0000001fff0c7819 */ /* 0x000fe40000011408 */
[----:B------:R-:W-:-:S03]  /*4710*/  LEA R176, P0, R16, R176, 0x1 ;  /* 0x000000b010b07211 */ /* 0x000fc600078008ff */
[----:B------:R-:W-:-:S04]  /*4720*/  IMAD R15, R12, UR6, RZ ;  /* 0x000000060c0f7c24 */ /* 0x000fc8000f8e02ff */
[----:B------:R-:W-:-:S05]  /*4730*/  IMAD R15, R8, UR7, R15 ;  /* 0x00000007080f7c24 */ /* 0x000fca000f8e020f */
[----:B------:R-:W-:-:S04]  /*4740*/  IADD3 R15, PT, PT, R17, R15, RZ ;  /* 0x0000000f110f7210 */ /* 0x000fc80007ffe0ff */
[----:B------:R-:W-:-:S07]  /*4750*/  LEA.HI.X R177, R16, R177, R15, 0x1, P0 ;  /* 0x000000b110b17211 */ /* 0x000fce00000f0c0f */
.L_x_5192:
[----:B------:R-:W2:Y:S01]  /*4760*/  LDCU UR4, c[0x0][0x440] ;  /* 0x00008800ff0477ac */ /* 0x000ea20008000800 */
[----:B------:R-:W-:Y:S01]  /*4770*/  IADD3 R14, P1, PT, R7, R176, RZ ;  /* 0x000000b0070e7210 */ /* 0x000fe20007f3e0ff */
[----:B------:R-:W-:Y:S04]  /*4780*/  BSSY.RECONVERGENT B0, `(.L_x_5193) ;  /* 0x0000040000007945 */ /* 0x000fe80003800200 */
[----:B------:R-:W-:Y:S01]  /*4790*/  IMAD.X R15, R2, 0x1, R177, P1 ;  /* 0x00000001020f7824 */ /* 0x000fe200008e06b1 */
[C---:B--2---:R-:W-:Y:S02]  /*47a0*/  ISETP.GE.AND P0, PT, R180.reuse, UR4, PT ;  /* 0x00000004b4007c0c */ /* 0x044fe4000bf06270 */
[----:B------:R-:W-:-:S11]  /*47b0*/  ISETP.GE.AND P2, PT, R180, UR4, PT ;  /* 0x00000004b4007c0c */ /* 0x000fd6000bf46270 */
[----:B------:R-:W-:Y:S01]  /*47c0*/  @!P0 IMAD.MOV.U32 R18, RZ, RZ, R14 ;  /* 0x000000ffff128224 */ /* 0x000fe200078e000e */
[CC--:B------:R-:W-:Y:S01]  /*47d0*/  @!P0 LEA R24, P3, R136.reuse, R14.reuse, 0x5 ;  /* 0x0000000e88188211 */ /* 0x0c0fe200078628ff */
        /* <DEDUP_REMOVED lines=8> */
[CC--:B------:R-:W-:Y:S01]  /*4860*/  @!P0 LEA R36, P2, R136.reuse, R14.reuse, 0x6 ;  /* 0x0000000e88248211 */ /* 0x0c0fe200078430ff */
[----:B------:R-:W-:Y:S01]  /*4870*/  @!P0 IMAD R7, R137, 0x60, RZ ;  /* 0x0000006089078824 */ /* 0x000fe200078e02ff */
[C---:B------:R-:W-:Y:S01]  /*4880*/  @!P0 LEA.HI.X R25, R136.reuse, R15, R137, 0x5, P3 ;  /* 0x0000000f88198211 */ /* 0x040fe200018f2c89 */
[C---:B------:R-:W-:Y:S01]  /*4890*/  @!P0 IMAD.WIDE.U32 R18, R136.reuse, 0x60, R18 ;  /* 0x0000006088128825 */ /* 0x040fe200078e0012 */
[----:B------:R2:W-:Y:S01]  /*48a0*/  @P0 STS.128 [R181+0x2800], RZ ;  /* 0x002800ffb5000388 */ /* 0x0005e20000000c00 */
[----:B------:R-:W-:-:S02]  /*48b0*/  @!P0 LEA R26, P1, R136, R14, 0x7 ;  /* 0x0000000e881a8211 */ /* 0x000fc400078238ff */
[CC--:B-1----:R-:W-:Y:S01]  /*48c0*/  @!P0 LEA.HI.X R37, R136.reuse, R15.reuse, R137, 0x6, P2 ;  /* 0x0000000f88258211 */ /* 0x0c2fe200010f3489 */
[----:B------:R-:W-:Y:S01]  /*48d0*/  @!P0 IMAD R2, R137, 0xa0, RZ ;  /* 0x000000a089028824 */ /* 0x000fe200078e02ff */
[----:B------:R-:W-:Y:S01]  /*48e0*/  @!PT LDS RZ, [RZ] ;  /* 0x00000000fffff984 */ /* 0x000fe20000000800 */
[----:B------:R-:W-:Y:S01]  /*48f0*/  @!PT LDS RZ, [RZ] ;  /* 0x00000000fffff984 */ /* 0x000fe20000000800 */
[----:B------:R-:W-:Y:S01]  /*4900*/  @!PT LDS RZ, [RZ] ;  /* 0x00000000fffff984 */ /* 0x000fe20000000800 */
[----:B------:R2:W-:Y:S01]  /*4910*/  @!P0 LDGSTS.E.BYPASS.LTC128B.128 [R181+0x2800], desc[UR16][R14.64] ;  /* 0x028000000eb58fae */ /* 0x0005e2000b981a10 */
[C---:B------:R-:W-:Y:S01]  /*4920*/  @!P0 IMAD.WIDE.U32 R16, R136.reuse, 0xa0, R16 ;  /* 0x000000a088108825 */ /* 0x040fe200078e0010 */
[----:B------:R-:W-:Y:S02]  /*4930*/  @!P0 LEA.HI.X R27, R136, R15, R137, 0x7, P1 ;  /* 0x0000000f881b8211 */ /* 0x000fe400008f3c89 */
        /* <DEDUP_REMOVED lines=30> */
[----:B--2---:R-:W-:-:S05]  /*4b20*/  IMAD.WIDE.U32 R14, R136, 0xc0, R14 ;  /* 0x000000c0880e7825 */ /* 0x004fca00078e000e */
[----:B------:R-:W-:-:S05]  /*4b30*/  IADD3 R15, PT, PT, R2, R15, RZ ;  /* 0x0000000f020f7210 */ /* 0x000fca0007ffe0ff */
[----:B------:R-:W-:Y:S01]  /*4b40*/  @!PT LDS RZ, [RZ] ;  /* 0x00000000fffff984 */ /* 0x000fe20000000800 */
[----:B------:R-:W-:Y:S01]  /*4b50*/  @!PT LDS RZ, [RZ] ;  /* 0x00000000fffff984 */ /* 0x000fe20000000800 */
[----:B------:R-:W-:Y:S01]  /*4b60*/  @!PT LDS RZ, [RZ] ;  /* 0x00000000fffff984 */ /* 0x000fe20000000800 */
[----:B------:R1:W-:Y:S02]  /*4b70*/  LDGSTS.E.BYPASS.LTC128B.128 [R181+0x5800], desc[UR16][R14.64] ;  /* 0x058000000eb57fae */ /* 0x0003e4000b981a10 */
.L_x_5194:
[----:B------:R-:W-:Y:S05]  /*4b80*/  BSYNC.RECONVERGENT B0 ;  /* 0x0000000000007941 */ /* 0x000fea0003800200 */
.L_x_5193:
[----:B------:R-:W0:Y:S02]  /*4b90*/  LDGDEPBAR ;  /* 0x00000000000079af */ /* 0x000e240000000000 */
.L_x_5190:
[C---:B------:R-:W-:Y:S01]  /*4ba0*/  VIADD R2, R30.reuse, 0x1 ;  /* 0x000000011e027836 */ /* 0x040fe20000000000 */
[----:B------:R-:W3:Y:S01]  /*4bb0*/  LDCU UR4, c[0x0][0x45c] ;  /* 0x00008b80ff0477ac */ /* 0x000ee20008000800 */
[C---:B------:R-:W-:Y:S02]  /*4bc0*/  VIADD R8, R30.reuse, 0x8 ;  /* 0x000000081e087836 */ /* 0x040fe40000000000 */
[----:B------:R-:W-:Y:S01]  /*4bd0*/  VIADD R10, R30, 0x20 ;  /* 0x000000201e0a7836 */ /* 0x000fe20000000000 */
[----:B------:R-:W-:Y:S01]  /*4be0*/  ISETP.GE.AND P2, PT, R2, R103, PT ;  /* 0x000000670200720c */ /* 0x000fe20003f46270 */
[----:B------:R-:W-:Y:S01]  /*4bf0*/  VIADD R44, R30, 0x28 ;  /* 0x000000281e2c7836 */ /* 0x000fe20000000000 */
[----:B------:R-:W-:Y:S01]  /*4c00*/  ISETP.GE.AND P3, PT, R2, R101, PT ;  /* 0x000000650200720c */ /* 0x000fe20003f66270 */
[----:B------:R-:W-:Y:S01]  /*4c10*/  VIADD R2, R30, 0x9 ;  /* 0x000000091e027836 */ /* 0x000fe20000000000 */
[----:B------:R-:W-:Y:S01]  /*4c20*/  ISETP.GE.AND P1, PT, R8, R103, PT ;  /* 0x000000670800720c */ /* 0x000fe20003f26270 */
[----:B------:R-:W-:Y:S01]  /*4c30*/  IMAD.IADD R168, R6, 0x1, R5 ;  /* 0x0000000106a87824 */ /* 0x000fe200078e0205 */
[----:B------:R-:W-:Y:S01]  /*4c40*/  ISETP.GE.AND P4, PT, R8, R101, PT ;  /* 0x000000650800720c */ /* 0x000fe20003f86270 */
[----:B------:R-:W-:Y:S01]  /*4c50*/  VIADD R8, R30, 0x10 ;  /* 0x000000101e087836 */ /* 0x000fe20000000000 */
[----:B------:R-:W-:-:S02]  /*4c60*/  ISETP.GE.AND P6, PT, R2, R103, PT ;  /* 0x000000670200720c */ /* 0x000fc40003fc6270 */
[----:B------:R-:W-:Y:S01]  /*4c70*/  ISETP.GE.AND P5, PT, R2, R101, PT ;  /* 0x000000650200720c */ /* 0x000fe20003fa6270 */
[----:B------:R-:W-:Y:S01]  /*4c80*/  VIADD R2, R30, 0x11 ;  /* 0x000000111e027836 */ /* 0x000fe20000000000 */
[----:B--2---:R-:W-:Y:S02]  /*4c90*/  FSEL R26, R65, -INF , !P2 ;  /* 0xff800000411a7808 */ /* 0x004fe40005000000 */
[----:B------:R-:W-:Y:S02]  /*4ca0*/  FSEL R18, R66, -INF , !P3 ;  /* 0xff80000042127808 */ /* 0x000fe40005800000 */
[----:B------:R-:W-:Y:S02]  /*4cb0*/  FSEL R24, R67, -INF , !P1 ;  /* 0xff80000043187808 */ /* 0x000fe40004800000 */
[C---:B------:R-:W-:Y:S02]  /*4cc0*/  ISETP.GE.AND P0, PT, R8.reuse, R103, PT ;  /* 0x000000670800720c */ /* 0x040fe40003f06270 */
[----:B------:R-:W-:Y:S01]  /*4cd0*/  ISETP.GE.AND P2, PT, R8, R101, PT ;  /* 0x000000650800720c */ /* 0x000fe20003f46270 */
[----:B------:R-:W-:Y:S01]  /*4ce0*/  VIADD R8, R30, 0x18 ;  /* 0x000000181e087836 */ /* 0x000fe20000000000 */
[----:B------:R-:W-:-:S02]  /*4cf0*/  ISETP.GE.AND P3, PT, R2, R103, PT ;  /* 0x000000670200720c */ /* 0x000fc40003f66270 */
[-C--:B------:R-:W-:Y:S01]  /*4d00*/  ISETP.GE.AND P1, PT, R2, R101.reuse, PT ;  /* 0x000000650200720c */ /* 0x080fe20003f26270 */
[----:B------:R-:W-:Y:S01]  /*4d10*/  VIADD R2, R30, 0x19 ;  /* 0x000000191e027836 */ /* 0x000fe20000000000 */
[----:B------:R-:W-:Y:S02]  /*4d20*/  FSEL R80, R80, -INF , !P6 ;  /* 0xff80000050507808 */ /* 0x000fe40007000000 */
[----:B------:R-:W-:Y:S02]  /*4d30*/  FSEL R82, R82, -INF , !P5 ;  /* 0xff80000052527808 */ /* 0x000fe40006800000 */
[----:B-1----:R-:W-:Y:S02]  /*4d40*/  FSEL R12, R83, -INF , !P0 ;  /* 0xff800000530c7808 */ /* 0x002fe40004000000 */
[----:B------:R-:W-:Y:S02]  /*4d50*/  FSEL R16, R81, -INF , !P4 ;  /* 0xff80000051107808 */ /* 0x000fe40006000000 */
[----:B------:R-:W-:-:S02]  /*4d60*/  ISETP.GE.AND P6, PT, R8, R101, PT ;  /* 0x000000650800720c */ /* 0x000fc40003fc6270 */
[C---:B------:R-:W-:Y:S02]  /*4d70*/  ISETP.GE.AND P5, PT, R2.reuse, R103, PT ;  /* 0x000000670200720c */ /* 0x040fe40003fa6270 */
[----:B------:R-:W-:Y:S01]  /*4d80*/  ISETP.GE.AND P0, PT, R2, R101, PT ;  /* 0x000000650200720c */ /* 0x000fe20003f06270 */
[----:B------:R-:W-:Y:S01]  /*4d90*/  VIADD R2, R30, 0x21 ;  /* 0x000000211e027836 */ /* 0x000fe20000000000 */
[-C--:B------:R-:W-:Y:S02]  /*4da0*/  ISETP.GE.AND P4, PT, R8, R103.reuse, PT ;  /* 0x000000670800720c */ /* 0x080fe40003f86270 */
[----:B------:R-:W-:Y:S02]  /*4db0*/  FSEL R8, R85, -INF , !P2 ;  /* 0xff80000055087808 */ /* 0x000fe40005000000 */
[----:B------:R-:W-:Y:S02]  /*4dc0*/  FSEL R14, R84, -INF , !P3 ;  /* 0xff800000540e7808 */ /* 0x000fe40005800000 */
[----:B------:R-:W-:-:S02]  /*4dd0*/  ISETP.GE.AND P2, PT, R10, R103, PT ;  /* 0x000000670a00720c */ /* 0x000fc40003f46270 */
[----:B------:R-:W-:Y:S02]  /*4de0*/  ISETP.GE.AND P3, PT, R10, R101, PT ;  /* 0x000000650a00720c */ /* 0x000fe40003f66270 */
[----:B------:R-:W-:Y:S02]  /*4df0*/  FSEL R36, R89, -INF , !P6 ;  /* 0xff80000059247808 */ /* 0x000fe40007000000 */
[----:B------:R-:W-:Y:S02]  /*4e00*/  FSEL R88, R88, -INF , !P5 ;  /* 0xff80000058587808 */ /* 0x000fe40006800000 */
[----:B------:R-:W-:Y:S02]  /*4e10*/  FSEL R48, R86, -INF , !P1 ;  /* 0xff80000056307808 */ /* 0x000fe40004800000 */
[----:B------:R-:W-:Y:S02]  /*4e20*/  FSEL R10, R87, -INF , !P4 ;  /* 0xff800000570a7808 */ /* 0x000fe40006000000 */
[----:B------:R-:W-:-:S02]  /*4e30*/  ISETP.GE.AND P6, PT, R44, R103, PT ;  /* 0x000000672c00720c */ /* 0x000fc40003fc6270 */
[----:B------:R-:W-:Y:S01]  /*4e40*/  ISETP.GE.AND P5, PT, R44, R101, PT ;  /* 0x000000652c00720c */ /* 0x000fe20003fa6270 */
        /* <DEDUP_REMOVED lines=47> */
[C---:B------:R-:W-:Y:S02]  /*5140*/  ISETP.GE.AND P4, PT, R44.reuse, R103, PT ;  /* 0x000000672c00720c */ /* 0x040fe40003f86270 */
[----:B------:R-:W-:Y:S01]  /*5150*/  ISETP.GE.AND P6, PT, R44, R101, PT ;  /* 0x000000652c00720c */ /* 0x000fe20003fc6270 */
[----:B------:R-:W-:Y:S01]  /*5160*/  VIADD R44, R30, 0x58 ;  /* 0x000000581e2c7836 */ /* 0x000fe20000000000 */
[----:B------:R-:W-:Y:S02]  /*5170*/  ISETP.GE.AND P3, PT, R2, R103, PT ;  /* 0x000000670200720c */ /* 0x000fe40003f66270 */
[----:B------:R-:W-:-:S02]  /*5180*/  FSEL R186, R186, -INF , !P1 ;  /* 0xff800000baba7808 */ /* 0x000fc40004800000 */
[-C--:B------:R-:W-:Y:S01]  /*5190*/  ISETP.GE.AND P1, PT, R2, R101.reuse, PT ;  /* 0x000000650200720c */ /* 0x080fe20003f26270 */
[----:B------:R-:W-:Y:S01]  /*51a0*/  VIADD R2, R30, 0x51 ;  /* 0x000000511e027836 */ /* 0x000fe20000000000 */
[----:B------:R-:W-:Y:S02]  /*51b0*/  FSEL R160, R160, -INF , !P3 ;  /* 0xff800000a0a07808 */ /* 0x000fe40005800000 */
[----:B------:R-:W-:Y:S02]  /*51c0*/  FSEL R128, R128, -INF , !P6 ;  /* 0xff80000080807808 */ /* 0x000fe40007000000 */
[----:B------:R-:W-:Y:S02]  /*51d0*/  ISETP.GE.AND P3, PT, R44, R101, PT ;  /* 0x000000652c00720c */ /* 0x000fe40003f66270 */
        /* <DEDUP_REMOVED lines=12> */
[----:B------:R-:W-:Y:S02]  /*52a0*/  ISETP.GE.AND P3, PT, R30, R101, PT ;  /* 0x000000651e00720c */ /* 0x000fe40003f66270 */
[----:B------:R-:W-:Y:S02]  /*52b0*/  FSEL R134, R134, -INF , !P5 ;  /* 0xff80000086867808 */ /* 0x000fe40006800000 */
[----:B------:R-:W-:Y:S02]  /*52c0*/  FSEL R126, R126, -INF , !P0 ;  /* 0xff8000007e7e7808 */ /* 0x000fe40004000000 */
[C---:B------:R-:W-:Y:S02]  /*52d0*/  ISETP.GE.AND P5, PT, R44.reuse, R103, PT ;  /* 0x000000672c00720c */ /* 0x040fe40003fa6270 */
[----:B------:R-:W-:Y:S02]  /*52e0*/  ISETP.GE.AND P0, PT, R44, R101, PT ;  /* 0x000000652c00720c */ /* 0x000fe40003f06270 */
[----:B------:R-:W-:-:S02]  /*52f0*/  FMNMX3.FTZ R15, R50, R26, R24, !PT ;  /* 0x0000001a320f7276 */ /* 0x000fc40007810018 */
[----:B------:R-:W-:Y:S02]  /*5300*/  FSEL R44, R31, -INF , !P3 ;  /* 0xff8000001f2c7808 */ /* 0x000fe40005800000 */
[----:B------:R-:W-:Y:S02]  /*5310*/  FMNMX3.FTZ R15, R15, R80, R12, !PT ;  /* 0x000000500f0f7276 */ /* 0x000fe4000781000c */
[----:B------:R-:W-:Y:S02]  /*5320*/  FMNMX3.FTZ R7, R44, R18, R16, !PT ;  /* 0x000000122c077276 */ /* 0x000fe40007810010 */
[----:B------:R-:W-:Y:S02]  /*5330*/  FMNMX3.FTZ R15, R15, R14, R10, !PT ;  /* 0x0000000e0f0f7276 */ /* 0x000fe4000781000a */
        /* <DEDUP_REMOVED lines=12> */
[----:B------:R-:W-:Y:S02]  /*5400*/  ISETP.GE.AND P6, PT, R2, R101, PT ;  /* 0x000000650200720c */ /* 0x000fe40003fc6270 */
[----:B------:R-:W-:Y:S02]  /*5410*/  FSEL R130, R130, -INF , !P1 ;  /* 0xff80000082827808 */ /* 0x000fe40004800000 */
[----:B------:R-:W-:Y:S02]  /*5420*/  FSEL R122, R122, -INF , !P4 ;  /* 0xff8000007a7a7808 */ /* 0x000fe40006000000 */
[----:B------:R-:W-:-:S02]  /*5430*/  ISETP.GE.AND P1, PT, R0, R103, PT ;  /* 0x000000670000720c */ /* 0x000fc40003f26270 */
[----:B------:R-:W-:Y:S01]  /*5440*/  ISETP.GE.AND P4, PT, R0, R101, PT ;  /* 0x000000650000720c */ /* 0x000fe20003f86270 */
[----:B------:R-:W-:Y:S01]  /*5450*/  VIADD R0, R30, 0x69 ;  /* 0x000000691e007836 */ /* 0x000fe20000000000 */
[----:B------:R-:W-:Y:S02]  /*5460*/  FMNMX3.FTZ R15, R15, R194, R192, !PT ;  /* 0x000000c20f0f7276 */ /* 0x000fe400078100c0 */
[----:B------:R-:W-:Y:S02]  /*5470*/  FMNMX3.FTZ R7, R7, R196, R190, !PT ;  /* 0x000000c407077276 */ /* 0x000fe400078100be */
[----:B------:R-:W-:Y:S02]  /*5480*/  FSEL R66, R9, -INF , !P6 ;  /* 0xff80000009427808 */ /* 0x000fe40007000000 */
[----:B------:R-:W-:Y:S02]  /*5490*/  FMNMX3.FTZ R9, R15, R142, R186, !PT ;  /* 0x0000008e0f097276 */ /* 0x000fe400078100ba */
[----:B------:R-:W-:-:S02]  /*54a0*/  FSEL R112, R112, -INF , !P5 ;  /* 0xff80000070707808 */ /* 0x000fc40006800000 */
[----:B------:R-:W-:Y:S02]  /*54b0*/  FMNMX3.FTZ R7, R7, R148, R188, !PT ;  /* 0x0000009407077276 */ /* 0x000fe400078100bc */
[----:B------:R-:W-:Y:S02]  /*54c0*/  FSEL R132, R132, -INF , !P2 ;  /* 0xff80000084847808 */ /* 0x000fe40005000000 */
[C---:B------:R-:W-:Y:S02]  /*54d0*/  ISETP.GE.AND P5, PT, R0.reuse, R103, PT ;  /* 0x000000670000720c */ /* 0x040fe40003fa6270 */
[----:B------:R-:W-:Y:S01]  /*54e0*/  ISETP.GE.AND P3, PT, R0, R101, PT ;  /* 0x000000650000720c */ /* 0x000fe20003f66270 */
[----:B------:R-:W-:Y:S01]  /*54f0*/  VIADD R0, R30, 0x70 ;  /* 0x000000701e007836 */ /* 0x000fe20000000000 */
        /* <DEDUP_REMOVED lines=21> */
[----:B------:R-:W-:Y:S02]  /*5650*/  FSEL R46, R46, -INF , !P0 ;  /* 0xff8000002e2e7808 */ /* 0x000fe40004000000 */
[----:B------:R-:W-:Y:S02]  /*5660*/  FMNMX3.FTZ R9, R9, R110, R108, !PT ;  /* 0x0000006e09097276 */ /* 0x000fe4000781006c */
[----:B------:R-:W-:Y:S02]  /*5670*/  FSEL R62, R62, -INF , !P4 ;  /* 0xff8000003e3e7808 */ /* 0x000fe40006000000 */
[----:B------:R-:W-:-:S02]  /*5680*/  FMNMX3.FTZ R7, R7, R122, R104, !PT ;  /* 0x0000007a07077276 */ /* 0x000fc40007810068 */
[----:B------:R-:W-:Y:S02]  /*5690*/  FSEL R42, R42, -INF , !P6 ;  /* 0xff8000002a2a7808 */ /* 0x000fe40007000000 */
[----:B------:R-:W-:Y:S02]  /*56a0*/  ISETP.GE.AND P6, PT, R30, R103, PT ;  /* 0x000000671e00720c */ /* 0x000fe40003fc6270 */
[----:B------:R-:W-:Y:S02]  /*56b0*/  FSEL R40, R40, -INF , !P5 ;  /* 0xff80000028287808 */ /* 0x000fe40006800000 */
[----:B------:R-:W-:Y:S02]  /*56c0*/  FMNMX3.FTZ R9, R9, R106, R46, !PT ;  /* 0x0000006a09097276 */ /* 0x000fe4000781002e */
[----:B------:R-:W-:Y:S02]  /*56d0*/  ISETP.GE.AND P0, PT, R0, R101, PT ;  /* 0x000000650000720c */ /* 0x000fe40003f06270 */
        /* <DEDUP_REMOVED lines=31> */
[----:B------:R-:W1:Y:S01]  /*58d0*/  LDSM.16.MT88.4 R4, [R100+0x6000] ;  /* 0x006000006404783b */ /* 0x000e620000004200 */
        /* <DEDUP_REMOVED lines=9> */
[----:B------:R-:W-:Y:S01]  /*5970*/  FFMA.FTZ R39, R14, UR4, -R35 ;  /* 0x000000040e277c23 */ /* 0x000fe20008010823 */
[----:B------:R-:W2:Y:S01]  /*5980*/  MUFU.EX2 R47, R47 ;  /* 0x0000002f002f7308 */ /* 0x000ea20000000800 */
[----:B------:R-:W3:Y:S01]  /*5990*/  LDSM.16.MT88.4 R12, [R102+0x6800] ;  /* 0x00680000660c783b */ /* 0x000ee20000004200 */
[--C-:B------:R-:W-:Y:S01]  /*59a0*/  FFMA.FTZ R54, R44, UR4, -R31.reuse ;  /* 0x000000042c367c23 */ /* 0x100fe2000801081f */
[--C-:B------:R-:W-:Y:S01]  /*59b0*/  FFMA.FTZ R45, R18, UR4, -R31.reuse ;  /* 0x00000004122d7c23 */ /* 0x100fe2000801081f */
[--C-:B------:R-:W-:Y:S01]  /*59c0*/  FFMA.FTZ R52, R16, UR4, -R31.reuse ;  /* 0x0000000410347c23 */ /* 0x100fe2000801081f */
[----:B------:R-:W-:Y:S01]  /*59d0*/  FFMA.FTZ R41, R82, UR4, -R31 ;  /* 0x0000000452297c23 */ /* 0x000fe2000801081f */
[----:B------:R-:W-:Y:S01]  /*59e0*/  MUFU.EX2 R56, R56 ;  /* 0x0000003800387308 */ /* 0x000fe20000000800 */
[----:B------:R-:W-:Y:S01]  /*59f0*/  FFMA.FTZ R44, R10, UR4, -R35 ;  /* 0x000000040a2c7c23 */ /* 0x000fe20008010823 */
[----:B------:R-:W-:Y:S01]  /*5a00*/  FFMA.FTZ R49, R8, UR4, -R31 ;  /* 0x0000000408317c23 */ /* 0x000fe2000801081f */
[----:B------:R-:W4:Y:S01]  /*5a10*/  LDSM.16.MT88.4 R24, [R168+0x6800] ;  /* 0x00680000a818783b */ /* 0x000f220000004200 */
[----:B------:R-:W5:Y:S01]  /*5a20*/  MUFU.EX2 R43, R43 ;  /* 0x0000002b002b7308 */ /* 0x000f620000000800 */
[----:B------:R-:W-:Y:S01]  /*5a30*/  FFMA.FTZ R33, R88, UR4, -R35 ;  /* 0x0000000458217c23 */ /* 0x000fe20008010823 */
[--C-:B------:R-:W-:Y:S01]  /*5a40*/  FFMA.FTZ R37, R48, UR4, -R31.reuse ;  /* 0x0000000430257c23 */ /* 0x100fe2000801081f */
[----:B------:R-:W4:Y:S01]  /*5a50*/  LDSM.16.MT88.4 R8, [R100+0x6800] ;  /* 0x006800006408783b */ /* 0x000f220000004200 */
[----:B------:R-:W-:Y:S01]  /*5a60*/  MUFU.EX2 R54, R54 ;  /* 0x0000003600367308 */ /* 0x000fe20000000800 */
[----:B--2---:R-:W-:Y:S01]  /*5a70*/  F2FP.F16.F32.PACK_AB R68, R47, R58 ;  /* 0x0000003a2f44723e */ /* 0x004fe200000000ff */
[--C-:B------:R-:W-:Y:S01]  /*5a80*/  FFMA.FTZ R36, R36, UR4, -R31.reuse ;  /* 0x0000000424247c23 */ /* 0x100fe2000801081f */
[----:B------:R-:W-:Y:S01]  /*5a90*/  FFMA.FTZ R3, R72, UR4, -R31 ;  /* 0x0000000448037c23 */ /* 0x000fe2000801081f */
[----:B------:R-:W2:Y:S01]  /*5aa0*/  MUFU.EX2 R45, R45 ;  /* 0x0000002d002d7308 */ /* 0x000ea20000000800 */
[----:B------:R-:W4:Y:S01]  /*5ab0*/  LDSM.16.MT88.4 R16, [R164+0x6800] ;  /* 0x00680000a410783b */ /* 0x000f220000004200 */
[----:B------:R-:W-:Y:S01]  /*5ac0*/  FFMA.FTZ R53, R114, UR4, -R35 ;  /* 0x0000000472357c23 */ /* 0x000fe20008010823 */
[--C-:B------:R-:W-:Y:S01]  /*5ad0*/  FFMA.FTZ R55, R120, UR4, -R31.reuse ;  /* 0x0000000478377c23 */ /* 0x100fe2000801081f */
[----:B------:R-:W-:Y:S01]  /*5ae0*/  MUFU.EX2 R52, R52 ;  /* 0x0000003400347308 */ /* 0x000fe20000000800 */
[--C-:B------:R-:W-:Y:S01]  /*5af0*/  FFMA.FTZ R116, R116, UR4, -R31.reuse ;  /* 0x0000000474747c23 */ /* 0x100fe2000801081f */
[----:B-----5:R-:W-:Y:S01]  /*5b00*/  F2FP.F16.F32.PACK_AB R70, R43, R56 ;  /* 0x000000382b46723e */ /* 0x020fe200000000ff */
[----:B------:R-:W-:Y:S01]  /*5b10*/  FFMA.FTZ R51, R196, UR4, -R31 ;  /* 0x00000004c4337c23 */ /* 0x000fe2000801081f */
[----:B------:R-:W5:Y:S01]  /*5b20*/  MUFU.EX2 R41, R41 ;  /* 0x0000002900297308 */ /* 0x000f620000000800 */
[--C-:B------:R-:W-:Y:S01]  /*5b30*/  FFMA.FTZ R202, R202, UR4, -R35.reuse ;  /* 0x00000004caca7c23 */ /* 0x100fe20008010823 */
        /* <DEDUP_REMOVED lines=11> */
[--C-:B------:R-:W-:Y:S01]  /*5bf0*/  FFMA.FTZ R190, R190, UR4, -R31.reuse ;  /* 0x00000004bebe7c23 */ /* 0x100fe2000801081f */
[----:B-----5:R-:W-:Y:S01]  /*5c00*/  F2FP.F16.F32.PACK_AB R71, R41, R52 ;  /* 0x000000342947723e */ /* 0x020fe200000000ff */
[----:B------:R-:W-:Y:S01]  /*5c10*/  FFMA.FTZ R188, R188, UR4, -R31 ;  /* 0x00000004bcbc7c23 */ /* 0x000fe2000801081f */
[----:B------:R-:W-:Y:S01]  /*5c20*/  MUFU.EX2 R33, R33 ;  /* 0x0000002100217308 */ /* 0x000fe20000000800 */
[--C-:B------:R-:W-:Y:S01]  /*5c30*/  FFMA.FTZ R67, R156, UR4, -R35.reuse ;  /* 0x000000049c437c23 */ /* 0x100fe20008010823 */
[----:B------:R-:W-:Y:S01]  /*5c40*/  FFMA.FTZ R65, R162, UR4, -R35 ;  /* 0x00000004a2417c23 */ /* 0x000fe20008010823 */
[--C-:B------:R-:W-:Y:S01]  /*5c50*/  FFMA.FTZ R107, R158, UR4, -R31.reuse ;  /* 0x000000049e6b7c23 */ /* 0x100fe2000801081f */
[----:B------:R5:W-:Y:S01]  /*5c60*/  MUFU.EX2 R48, R49 ;  /* 0x0000003100307308 */ /* 0x000be20000000800 */
[C---:B------:R-:W-:Y:S01]  /*5c70*/  HMMA.16816.F32 R80, R68.reuse, R76, RZ ;  /* 0x0000004c4450723c */ /* 0x040fe200000018ff */
[----:B------:R-:W-:Y:S01]  /*5c80*/  FFMA.FTZ R105, R150, UR4, -R31 ;  /* 0x0000000496697c23 */ /* 0x000fe2000801081f */
[--C-:B------:R-:W-:Y:S01]  /*5c90*/  FFMA.FTZ R186, R186, UR4, -R35.reuse ;  /* 0x00000004baba7c23 */ /* 0x100fe20008010823 */
[----:B------:R-:W3:Y:S01]  /*5ca0*/  MUFU.EX2 R37, R37 ;  /* 0x0000002500257308 */ /* 0x000ee20000000800 */
[----:B------:R-:W-:Y:S01]  /*5cb0*/  FFMA.FTZ R160, R160, UR4, -R35 ;  /* 0x00000004a0a07c23 */ /* 0x000fe20008010823 */
[--C-:B------:R-:W-:Y:S01]  /*5cc0*/  FFMA.FTZ R154, R154, UR4, -R31.reuse ;  /* 0x000000049a9a7c23 */ /* 0x100fe2000801081f */
[----:B------:R-:W-:Y:S01]  /*5cd0*/  FFMA.FTZ R109, R152, UR4, -R31 ;  /* 0x00000004986d7c23 */ /* 0x000fe2000801081f */
[----:B------:R-:W-:Y:S01]  /*5ce0*/  MUFU.EX2 R36, R36 ;  /* 0x0000002400247308 */ /* 0x000fe20000000800 */
[C---:B------:R-:W-:Y:S01]  /*5cf0*/  HMMA.16816.F32 R76, R68.reuse, R78, RZ ;  /* 0x0000004e444c723c */ /* 0x040fe200000018ff */
[----:B------:R-:W-:Y:S01]  /*5d00*/  FFMA.FTZ R111, R144, UR4, -R35 ;  /* 0x00000004906f7c23 */ /* 0x000fe20008010823 */
[--C-:B------:R-:W-:Y:S01]  /*5d10*/  FFMA.FTZ R115, R128, UR4, -R31.reuse ;  /* 0x0000000480737c23 */ /* 0x100fe2000801081f */
[----:B------:R-:W4:Y:S01]  /*5d20*/  MUFU.EX2 R3, R3 ;  /* 0x0000000300037308 */ /* 0x000f220000000800 */
[----:B------:R-:W-:Y:S01]  /*5d30*/  FFMA.FTZ R113, R122, UR4, -R31 ;  /* 0x000000047a717c23 */ /* 0x000fe2000801081f */
[--C-:B-----5:R-:W-:Y:S01]  /*5d40*/  FFMA.FTZ R49, R198, UR4, -R35.reuse ;  /* 0x00000004c6317c23 */ /* 0x120fe20008010823 */
[--C-:B------:R-:W-:Y:S01]  /*5d50*/  FFMA.FTZ R134, R134, UR4, -R35.reuse ;  /* 0x0000000486867c23 */ /* 0x100fe20008010823 */
[----:B------:R-:W-:Y:S01]  /*5d60*/  MUFU.EX2 R114, R202 ;  /* 0x000000ca00727308 */ /* 0x000fe20000000800 */
[C---:B------:R-:W-:Y:S01]  /*5d70*/  HMMA.16816.F32 R96, R68.reuse, R92, RZ ;  /* 0x0000005c4460723c */ /* 0x040fe200000018ff */
[----:B------:R-:W-:Y:S01]  /*5d80*/  FFMA.FTZ R130, R130, UR4, -R35 ;  /* 0x0000000482827c23 */ /* 0x000fe20008010823 */
[--C-:B------:R-:W-:Y:S01]  /*5d90*/  FFMA.FTZ R126, R126, UR4, -R31.reuse ;  /* 0x000000047e7e7c23 */ /* 0x100fe2000801081f */
        /* <DEDUP_REMOVED lines=8> */
[----:B------:R-:W5:Y:S01]  /*5e20*/  MUFU.EX2 R118, R200 ;  /* 0x000000c800767308 */ /* 0x000f620000000800 */
[----:B------:R-:W-:Y:S01]  /*5e30*/  FADD.FTZ R45, R54, R45 ;  /* 0x0000002d362d7221 */ /* 0x000fe20000010000 */
[----:B------:R-:W-:Y:S01]  /*5e40*/  FFMA.FTZ R42, R42, UR4, -R35 ;  /* 0x000000042a2a7c23 */ /* 0x000fe20008010823 */
[----:B------:R-:W-:Y:S01]  /*5e50*/  FADD.FTZ R56, R56, R47 ;  /* 0x0000002f38387221 */ /* 0x000fe20000010000 */
[----:B------:R1:W-:Y:S01]  /*5e60*/  MUFU.EX2 R120, R57 ;  /* 0x0000003900787308 */ /* 0x0003e20000000800 */
[C---:B------:R-:W-:Y:S01]  /*5e70*/  HMMA.16816.F32 R92, R68.reuse, R94, RZ ;  /* 0x0000005e445c723c */ /* 0x040fe200000018ff */
[----:B------:R-:W-:Y:S01]  /*5e80*/  FADD.FTZ R52, R52, R45 ;  /* 0x0000002d34347221 */ /* 0x000fe20000010000 */
[----:B------:R-:W-:Y:S01]  /*5e90*/  FADD.FTZ R43, R43, R56 ;  /* 0x000000382b2b7221 */ /* 0x000fe20000010000 */
[----:B------:R-:W5:Y:S01]  /*5ea0*/  MUFU.EX2 R55, R55 ;  /* 0x0000003700377308 */ /* 0x000f620000000800 */
[----:B------:R-:W-:Y:S01]  /*5eb0*/  FFMA.FTZ R40, R40, UR4, -R35 ;  /* 0x0000000428287c23 */ /* 0x000fe20008010823 */
[----:B------:R-:W-:Y:S01]  /*5ec0*/  FFMA.FTZ R32, R32, UR4, -R31 ;  /* 0x0000000420207c23 */ /* 0x000fe2000801081f */
[----:B------:R-:W-:Y:S01]  /*5ed0*/  ISETP.GT.AND P0, PT, R64, R175, PT ;  /* 0x000000af4000720c */ /* 0x000fe20003f04270 */
[----:B------:R-:W-:Y:S01]  /*5ee0*/  MUFU.EX2 R116, R116 ;  /* 0x0000007400747308 */ /* 0x000fe20000000800 */
[----:B------:R-:W-:Y:S03]  /*5ef0*/  HMMA.16816.F32 R84, R68, R86, RZ ;  /* 0x000000564454723c */ /* 0x000fe600000018ff */
[----:B------:R-:W5:Y:S01]  /*5f00*/  MUFU.EX2 R51, R51 ;  /* 0x0000003300337308 */ /* 0x000f620000000800 */
[----:B-1----:R-:W-:-:S03]  /*5f10*/  FFMA.FTZ R57, R194, UR4, -R35 ;  /* 0x00000004c2397c23 */ /* 0x002fc60008010823 */
[----:B------:R-:W-:Y:S01]  /*5f20*/  MUFU.EX2 R146, R146 ;  /* 0x0000009200927308 */ /* 0x000fe20000000800 */
[C---:B------:R-:W-:Y:S01]  /*5f30*/  HMMA.16816.F32 R72, R68.reuse, R4, RZ ;  /* 0x000000044448723c */ /* 0x040fe200000018ff */
[----:B--2---:R-:W-:Y:S01]  /*5f40*/  F2FP.F16.F32.PACK_AB R4, R39, R50 ;  /* 0x000000322704723e */ /* 0x004fe200000000ff */
[----:B------:R-:W-:Y:S01]  /*5f50*/  FADD.FTZ R50, R50, R43 ;  /* 0x0000002b32327221 */ /* 0x000fe20000010000 */
[----:B---3--:R-:W-:Y:S01]  /*5f60*/  F2FP.F16.F32.PACK_AB R5, R37, R48 ;  /* 0x000000302505723e */ /* 0x008fe200000000ff */
[----:B------:R-:W1:Y:S04]  /*5f70*/  MUFU.EX2 R57, R57 ;  /* 0x0000003900397308 */ /* 0x000e680000000800 */
[----:B------:R-:W-:Y:S01]  /*5f80*/  HMMA.16816.F32 R68, R68, R6, RZ ;  /* 0x000000064444723c */ /* 0x000fe200000018ff */
[----:B------:R-:W-:Y:S01]  /*5f90*/  F2FP.F16.F32.PACK_AB R6, R33, R44 ;  /* 0x0000002c2106723e */ /* 0x000fe200000000ff */
[----:B------:R-:W-:Y:S01]  /*5fa0*/  MUFU.EX2 R142, R192 ;  /* 0x000000c0008e7308 */ /* 0x000fe20000000800 */
[----:B----4-:R-:W-:-:S03]  /*5fb0*/  F2FP.F16.F32.PACK_AB R7, R3, R36 ;  /* 0x000000240307723e */ /* 0x010fc600000000ff */
[----:B------:R-:W2:Y:S04]  /*5fc0*/  MUFU.EX2 R61, R61 ;  /* 0x0000003d003d7308 */ /* 0x000ea80000000800 */
[C---:B------:R-:W-:Y:S01]  /*5fd0*/  HMMA.16816.F32 R80, R4.reuse, R12, R80 ;  /* 0x0000000c0450723c */ /* 0x040fe20000001850 */
[----:B------:R3:W-:Y:S04]  /*5fe0*/  MUFU.EX2 R148, R190 ;  /* 0x000000be00947308 */ /* 0x0007e80000000800 */
[----:B------:R-:W4:Y:S03]  /*5ff0*/  MUFU.EX2 R63, R63 ;  /* 0x0000003f003f7308 */ /* 0x000f260000000800 */
[C---:B------:R-:W-:Y:S01]  /*6000*/  HMMA.16816.F32 R76, R4.reuse, R14, R76 ;  /* 0x0000000e044c723c */ /* 0x040fe2000000184c */
[----:B------:R-:W1:Y:S01]  /*6010*/  LDSM.16.MT88.4 R12, [R102+0x7000] ;  /* 0x00700000660c783b */ /* 0x000e620000004200 */
[----:B------:R-:W-:Y:S04]  /*6020*/  MUFU.EX2 R140, R188 ;  /* 0x000000bc008c7308 */ /* 0x000fe80000000800 */
[----:B------:R-:W4:Y:S01]  /*6030*/  MUFU.EX2 R59, R59 ;  /* 0x0000003b003b7308 */ /* 0x000f220000000800 */
[----:B---3--:R-:W-:Y:S01]  /*6040*/  FFMA.FTZ R190, R29, UR4, -R31 ;  /* 0x000000041dbe7c23 */ /* 0x008fe2000801081f */
        /* <DEDUP_REMOVED lines=10> */
[C---:B------:R-:W-:Y:S01]  /*60f0*/  HMMA.16816.F32 R68, R4.reuse, R10, R68 ;  /* 0x0000000a0444723c */ /* 0x040fe20000001844 */
[----:B------:R-:W4:Y:S01]  /*6100*/  LDSM.16.MT88.4 R8, [R100+0x7000] ;  /* 0x007000006408783b */ /* 0x000f220000004200 */
[----:B------:R1:W-:Y:S04]  /*6110*/  MUFU.EX2 R150, R109 ;  /* 0x0000006d00967308 */ /* 0x0003e80000000800 */
[----:B------:R-:W3:Y:S02]  /*6120*/  MUFU.EX2 R105, R105 ;  /* 0x0000006900697308 */ /* 0x000ee40000000800 */
[C---:B------:R-:W-:Y:S02]  /*6130*/  HMMA.16816.F32 R88, R4.reuse, R16, R88 ;  /* 0x000000100458723c */ /* 0x040fe40000001858 */
[----:B------:R-:W-:Y:S04]  /*6140*/  MUFU.EX2 R111, R111 ;  /* 0x0000006f006f7308 */ /* 0x000fe80000000800 */
[----:B------:R-:W-:Y:S02]  /*6150*/  MUFU.EX2 R128, R130 ;  /* 0x0000008200807308 */ /* 0x000fe40000000800 */
[----:B------:R-:W-:Y:S01]  /*6160*/  HMMA.16816.F32 R84, R4, R18, R84 ;  /* 0x000000120454723c */ /* 0x000fe20000001854 */
[----:B------:R-:W3:Y:S01]  /*6170*/  LDSM.16.MT88.4 R16, [R164+0x7000] ;  /* 0x00700000a410783b */ /* 0x000ee20000004200 */
[----:B-----5:R-:W-:Y:S01]  /*6180*/  F2FP.F16.F32.PACK_AB R4, R53, R114 ;  /* 0x000000723504723e */ /* 0x020fe200000000ff */
[----:B-1----:R-:W-:Y:S01]  /*6190*/  FFMA.FTZ R109, R132, UR4, -R35 ;  /* 0x00000004846d7c23 */ /* 0x002fe20008010823 */
[----:B------:R-:W-:Y:S01]  /*61a0*/  F2FP.F16.F32.PACK_AB R6, R118, R49 ;  /* 0x000000317606723e */ /* 0x000fe200000000ff */
[----:B------:R-:W1:Y:S01]  /*61b0*/  MUFU.EX2 R132, R134 ;  /* 0x0000008600847308 */ /* 0x000e620000000800 */
[----:B------:R-:W-:-:S02]  /*61c0*/  F2FP.F16.F32.PACK_AB R5, R55, R120 ;  /* 0x000000783705723e */ /* 0x000fc400000000ff */
[----:B------:R-:W-:Y:S01]  /*61d0*/  F2FP.F16.F32.PACK_AB R7, R51, R116 ;  /* 0x000000743307723e */ /* 0x000fe200000000ff */
[----:B------:R-:W5:Y:S04]  /*61e0*/  MUFU.EX2 R109, R109 ;  /* 0x0000006d006d7308 */ /* 0x000f680000000800 */
[----:B------:R-:W-:Y:S02]  /*61f0*/  MUFU.EX2 R115, R115 ;  /* 0x0000007300737308 */ /* 0x000fe40000000800 */
[C---:B------:R-:W-:Y:S02]  /*6200*/  HMMA.16816.F32 R80, R4.reuse, R12, R80 ;  /* 0x0000000c0450723c */ /* 0x040fe40000001850 */
[----:B------:R-:W5:Y:S04]  /*6210*/  MUFU.EX2 R124, R126 ;  /* 0x0000007e007c7308 */ /* 0x000f680000000800 */
[----:B------:R1:W-:Y:S02]  /*6220*/  MUFU.EX2 R122, R117 ;  /* 0x00000075007a7308 */ /* 0x0003e40000000800 */
[C---:B------:R-:W-:Y:S01]  /*6230*/  HMMA.16816.F32 R76, R4.reuse, R14, R76 ;  /* 0x0000000e044c723c */ /* 0x040fe2000000184c */
[----:B------:R-:W5:Y:S01]  /*6240*/  LDSM.16.MT88.4 R12, [R102+0x7800] ;  /* 0x00780000660c783b */ /* 0x000f620000004200 */
[----:B------:R-:W5:Y:S04]  /*6250*/  MUFU.EX2 R113, R113 ;  /* 0x0000007100717308 */ /* 0x000f680000000800 */
[----:B------:R-:W-:Y:S02]  /*6260*/  MUFU.EX2 R66, R104 ;  /* 0x0000006800427308 */ /* 0x000fe40000000800 */
[----:B--2---:R-:W-:Y:S02]  /*6270*/  HMMA.16816.F32 R96, R4, R24, R96 ;  /* 0x000000180460723c */ /* 0x004fe40000001860 */
[----:B------:R-:W-:Y:S01]  /*6280*/  MUFU.EX2 R119, R119 ;  /* 0x0000007700777308 */ /* 0x000fe20000000800 */
[----:B-1----:R-:W-:-:S03]  /*6290*/  FFMA.FTZ R117, R62, UR4, -R31 ;  /* 0x000000043e757c23 */ /* 0x002fc6000801081f */
[----:B------:R-:W-:Y:S02]  /*62a0*/  MUFU.EX2 R60, R60 ;  /* 0x0000003c003c7308 */ /* 0x000fe40000000800 */
[C---:B------:R-:W-:Y:S01]  /*62b0*/  HMMA.16816.F32 R92, R4.reuse, R26, R92 ;  /* 0x0000001a045c723c */ /* 0x040fe2000000185c */
[----:B------:R-:W1:Y:S01]  /*62c0*/  LDSM.16.MT88.4 R24, [R168+0x7800] ;  /* 0x00780000a818783b */ /* 0x000e620000004200 */
[----:B------:R-:W-:Y:S04]  /*62d0*/  MUFU.EX2 R117, R117 ;  /* 0x0000007500757308 */ /* 0x000fe80000000800 */
[----:B------:R-:W-:Y:S02]  /*62e0*/  MUFU.EX2 R190, R190 ;  /* 0x000000be00be7308 */ /* 0x000fe40000000800 */
[C---:B----4-:R-:W-:Y:S08]  /*62f0*/  HMMA.16816.F32 R72, R4.reuse, R8, R72 ;  /* 0x000000080448723c */ /* 0x050ff00000001848 */
[C---:B------:R-:W-:Y:S01]  /*6300*/  HMMA.16816.F32 R68, R4.reuse, R10, R68 ;  /* 0x0000000a0444723c */ /* 0x040fe20000001844 */
[----:B------:R-:W2:Y:S07]  /*6310*/  LDSM.16.MT88.4 R8, [R100+0x7800] ;  /* 0x007800006408783b */ /* 0x000eae0000004200 */
[C---:B---3--:R-:W-:Y:S08]  /*6320*/  HMMA.16816.F32 R88, R4.reuse, R16, R88 ;  /* 0x000000100458723c */ /* 0x048ff00000001858 */
[----:B------:R-:W-:Y:S01]  /*6330*/  HMMA.16816.F32 R84, R4, R18, R84 ;  /* 0x000000120454723c */ /* 0x000fe20000001854 */
[----:B------:R-:W3:Y:S01]  /*6340*/  LDSM.16.MT88.4 R16, [R164+0x7800] ;  /* 0x00780000a410783b */ /* 0x000ee20000004200 */
[----:B------:R-:W-:-:S02]  /*6350*/  F2FP.F16.F32.PACK_AB R4, R57, R146 ;  /* 0x000000923904723e */ /* 0x000fc400000000ff */
[----:B------:R-:W-:Y:S02]  /*6360*/  F2FP.F16.F32.PACK_AB R6, R61, R142 ;  /* 0x0000008e3d06723e */ /* 0x000fe400000000ff */
[----:B------:R-:W-:Y:S02]  /*6370*/  F2FP.F16.F32.PACK_AB R5, R63, R148 ;  /* 0x000000943f05723e */ /* 0x000fe400000000ff */
[----:B------:R-:W-:-:S07]  /*6380*/  F2FP.F16.F32.PACK_AB R7, R59, R140 ;  /* 0x0000008c3b07723e */ /* 0x000fce00000000ff */
[C---:B-----5:R-:W-:Y:S08]  /*6390*/  HMMA.16816.F32 R80, R4.reuse, R12, R80 ;  /* 0x0000000c0450723c */ /* 0x060ff00000001850 */
        /* <DEDUP_REMOVED lines=15> */
[C---:B----4-:R-:W-:Y:S08]  /*6490*/  HMMA.16816.F32 R80, R4.reuse, R12, R80 ;  /* 0x0000000c0450723c */ /* 0x050ff00000001850 */
        /* <DEDUP_REMOVED lines=30> */
[----:B------:R-:W5:Y:S07]  /*6680*/  LDSM.16.MT88.4 R8, [R164+0x9000] ;  /* 0x00900000a408783b */ /* 0x000f6e0000004200 */
[C---:B---3--:R-:W-:Y:S08]  /*6690*/  HMMA.16816.F32 R72, R4.reuse, R16, R72 ;  /* 0x000000100448723c */ /* 0x048ff00000001848 */
[----:B------:R-:W-:Y:S01]  /*66a0*/  HMMA.16816.F32 R68, R4, R18, R68 ;  /* 0x000000120444723c */ /* 0x000fe20000001844 */
[----:B------:R-:W3:Y:S01]  /*66b0*/  LDSM.16.MT88.4 R16, [R102+0x9000] ;  /* 0x009000006610783b */ /* 0x000ee20000004200 */
[----:B-1----:R-:W-:-:S02]  /*66c0*/  F2FP.F16.F32.PACK_AB R4, R27, R24 ;  /* 0x000000181b04723e */ /* 0x002fc400000000ff */
[----:B--2---:R-:W-:Y:S02]  /*66d0*/  F2FP.F16.F32.PACK_AB R6, R26, R25 ;  /* 0x000000191a06723e */ /* 0x004fe400000000ff */
[----:B------:R-:W-:Y:S02]  /*66e0*/  F2FP.F16.F32.PACK_AB R5, R119, R66 ;  /* 0x000000427705723e */ /* 0x000fe400000000ff */
[----:B------:R-:W-:-:S07]  /*66f0*/  F2FP.F16.F32.PACK_AB R7, R60, R117 ;  /* 0x000000753c07723e */ /* 0x000fce00000000ff */
[C---:B----4-:R-:W-:Y:S08]  /*6700*/  HMMA.16816.F32 R96, R4.reuse, R12, R96 ;  /* 0x0000000c0460723c */ /* 0x050ff00000001860 */
[C---:B------:R-:W-:Y:S01]  /*6710*/  HMMA.16816.F32 R92, R4.reuse, R14, R92 ;  /* 0x0000000e045c723c */ /* 0x040fe2000000185c */
[----:B------:R-:W1:Y:S07]  /*6720*/  LDSM.16.MT88.4 R12, [R100+0x9000] ;  /* 0x00900000640c783b */ /* 0x000e6e0000004200 */
[----:B-----5:R-:W-:Y:S01]  /*6730*/  HMMA.16816.F32 R88, R4, R8, R88 ;  /* 0x000000080458723c */ /* 0x020fe20000001858 */
[----:B------:R-:W-:Y:S01]  /*6740*/  FADD.FTZ R9, R41, R52 ;  /* 0x0000003429097221 */ /* 0x000fe20000010000 */
[----:B------:R-:W-:-:S03]  /*6750*/  FFMA.FTZ R41, R46, UR4, -R35 ;  /* 0x000000042e297c23 */ /* 0x000fc60008010823 */
[----:B------:R-:W-:Y:S01]  /*6760*/  FADD.FTZ R48, R48, R9 ;  /* 0x0000000930307221 */ /* 0x000fe20000010000 */
[----:B------:R-:W-:Y:S01]  /*6770*/  FADD.FTZ R9, R39, R50 ;  /* 0x0000003227097221 */ /* 0x000fe20000010000 */
[----:B------:R-:W-:Y:S01]  /*6780*/  FFMA.FTZ R39, R38, UR4, -R35 ;  /* 0x0000000426277c23 */ /* 0x000fe20008010823 */
[C---:B------:R-:W-:Y:S01]  /*6790*/  HMMA.16816.F32 R84, R4.reuse, R10, R84 ;  /* 0x0000000a0454723c */ /* 0x040fe20000001854 */
[----:B------:R-:W-:Y:S01]  /*67a0*/  FADD.FTZ R37, R37, R48 ;  /* 0x0000003025257221 */ /* 0x000fe20000010000 */
[----:B------:R-:W-:Y:S01]  /*67b0*/  FADD.FTZ R44, R44, R9 ;  /* 0x000000092c2c7221 */ /* 0x000fe20000010000 */
[----:B------:R-:W-:Y:S01]  /*67c0*/  MUFU.EX2 R41, R41 ;  /* 0x0000002900297308 */ /* 0x000fe20000000800 */
[----:B------:R-:W-:Y:S01]  /*67d0*/  LDSM.16.MT88.4 R8, [R168+0x9800] ;  /* 0x00980000a808783b */ /* 0x000fe20000004200 */
[----:B------:R-:W-:Y:S01]  /*67e0*/  FADD.FTZ R36, R36, R37 ;  /* 0x0000002524247221 */ /* 0x000fe20000010000 */
[----:B------:R-:W-:Y:S01]  /*67f0*/  FADD.FTZ R33, R33, R44 ;  /* 0x0000002c21217221 */ /* 0x000fe20000010000 */
[----:B------:R-:W-:Y:S01]  /*6800*/  FFMA.FTZ R37, R34, UR4, -R31 ;  /* 0x0000000422257c23 */ /* 0x000fe2000801081f */
[----:B---3--:R-:W-:Y:S01]  /*6810*/  HMMA.16816.F32 R80, R4, R16, R80 ;  /* 0x000000100450723c */ /* 0x008fe20000001850 */
[----:B------:R-:W-:Y:S01]  /*6820*/  FADD.FTZ R17, R3, R36 ;  /* 0x0000002403117221 */ /* 0x000fe20000010000 */
[----:B------:R-:W-:Y:S01]  /*6830*/  FADD.FTZ R36, R114, R33 ;  /* 0x0000002172247221 */ /* 0x000fe20000010000 */
[----:B------:R-:W-:Y:S01]  /*6840*/  FFMA.FTZ R33, R30, UR4, -R31 ;  /* 0x000000041e217c23 */ /* 0x000fe2000801081f */
[----:B------:R-:W2:Y:S01]  /*6850*/  MUFU.EX2 R38, R42 ;  /* 0x0000002a00267308 */ /* 0x000ea20000000800 */
[----:B------:R-:W-:Y:S01]  /*6860*/  FADD.FTZ R120, R120, R17 ;  /* 0x0000001178787221 */ /* 0x000fe20000010000 */
[----:B------:R-:W-:-:S02]  /*6870*/  FADD.FTZ R36, R53, R36 ;  /* 0x0000002435247221 */ /* 0x000fc40000010000 */
[C---:B------:R-:W-:Y:S01]  /*6880*/  HMMA.16816.F32 R76, R4.reuse, R18, R76 ;  /* 0x00000012044c723c */ /* 0x040fe2000000184c */
[----:B------:R-:W3:Y:S01]  /*6890*/  LDSM.16.MT88.4 R16, [R164+0x9800] ;  /* 0x00980000a410783b */ /* 0x000ee20000004200 */
[----:B------:R-:W-:Y:S01]  /*68a0*/  FADD.FTZ R55, R55, R120 ;  /* 0x0000007837377221 */ /* 0x000fe20000010000 */
[----:B------:R-:W-:Y:S03]  /*68b0*/  MUFU.EX2 R35, R40 ;  /* 0x0000002800237308 */ /* 0x000fe60000000800 */
[----:B------:R-:W-:Y:S01]  /*68c0*/  FADD.FTZ R116, R116, R55 ;  /* 0x0000003774747221 */ /* 0x000fe20000010000 */
[----:B------:R-:W4:Y:S01]  /*68d0*/  MUFU.EX2 R34, R39 ;  /* 0x0000002700227308 */ /* 0x000f220000000800 */
[C---:B-1----:R-:W-:Y:S01]  /*68e0*/  HMMA.16816.F32 R72, R4.reuse, R12, R72 ;  /* 0x0000000c0448723c */ /* 0x042fe20000001848 */
[----:B------:R-:W-:Y:S01]  /*68f0*/  FADD.FTZ R13, R49, R36 ;  /* 0x00000024310d7221 */ /* 0x000fe20000010000 */
[----:B------:R-:W-:Y:S01]  /*6900*/  FADD.FTZ R51, R51, R116 ;  /* 0x0000007433337221 */ /* 0x000fe20000010000 */
[----:B------:R-:W-:Y:S02]  /*6910*/  MUFU.EX2 R3, R37 ;  /* 0x0000002500037308 */ /* 0x000fe40000000800 */
[----:B------:R-:W-:Y:S01]  /*6920*/  FADD.FTZ R13, R118, R13 ;  /* 0x0000000d760d7221 */ /* 0x000fe20000010000 */
[----:B------:R-:W-:Y:S01]  /*6930*/  FADD.FTZ R148, R148, R51 ;  /* 0x0000003394947221 */ /* 0x000fe20000010000 */
[----:B------:R1:W5:Y:S01]  /*6940*/  MUFU.EX2 R30, R32 ;  /* 0x00000020001e7308 */ /* 0x0003620000000800 */
[----:B------:R-:W-:Y:S01]  /*6950*/  HMMA.16816.F32 R68, R4, R14, R68 ;  /* 0x0000000e0444723c */ /* 0x000fe20000001844 */
[----:B------:R-:W-:Y:S01]  /*6960*/  FADD.FTZ R146, R146, R13 ;  /* 0x0000000d92927221 */ /* 0x000fe20000010000 */
[----:B------:R-:W-:Y:S01]  /*6970*/  FADD.FTZ R63, R63, R148 ;  /* 0x000000943f3f7221 */ /* 0x000fe20000010000 */
[----:B------:R-:W3:Y:S01]  /*6980*/  LDSM.16.MT88.4 R12, [R102+0x9800] ;  /* 0x00980000660c783b */ /* 0x000ee20000004200 */
[----:B------:R-:W5:Y:S01]  /*6990*/  MUFU.EX2 R29, R33 ;  /* 0x00000021001d7308 */ /* 0x000f620000000800 */
[----:B------:R-:W-:Y:S01]  /*69a0*/  FADD.FTZ R57, R57, R146 ;  /* 0x0000009239397221 */ /* 0x000fe20000010000 */
[----:B--2---:R-:W-:-:S02]  /*69b0*/  F2FP.F16.F32.PACK_AB R4, R38, R41 ;  /* 0x000000292604723e */ /* 0x004fc400000000ff */
[----:B----4-:R-:W-:Y:S01]  /*69c0*/  F2FP.F16.F32.PACK_AB R6, R34, R35 ;  /* 0x000000232206723e */ /* 0x010fe200000000ff */
[----:B------:R-:W-:Y:S01]  /*69d0*/  FADD.FTZ R142, R142, R57 ;  /* 0x000000398e8e7221 */ /* 0x000fe20000010000 */
[----:B-1----:R-:W-:-:S03]  /*69e0*/  FADD.FTZ R32, R140, R63 ;  /* 0x0000003f8c207221 */ /* 0x002fc60000010000 */
[----:B------:R-:W-:Y:S01]  /*69f0*/  FADD.FTZ R61, R61, R142 ;  /* 0x0000008e3d3d7221 */ /* 0x000fe20000010000 */
[----:B-----5:R-:W-:Y:S01]  /*6a00*/  F2FP.F16.F32.PACK_AB R5, R30, R3 ;  /* 0x000000031e05723e */ /* 0x020fe200000000ff */
[----:B------:R-:W-:Y:S01]  /*6a10*/  FADD.FTZ R32, R59, R32 ;  /* 0x000000203b207221 */ /* 0x000fe20000010000 */
[----:B------:R-:W-:Y:S01]  /*6a20*/  F2FP.F16.F32.PACK_AB R7, R190, R29 ;  /* 0x0000001dbe07723e */ /* 0x000fe200000000ff */
        /* <DEDUP_REMOVED lines=15> */
[----:B------:R-:W1:Y:S02]  /*6b20*/  LDSM.16.MT88.4 R8, [R100+0x9800] ;  /* 0x009800006408783b */ /* 0x000e640000004200 */
[----:B------:R-:W-:-:S04]  /*6b30*/  FADD.FTZ R122, R122, R17 ;  /* 0x000000117a7a7221 */ /* 0x000fc80000010000 */
        /* <DEDUP_REMOVED lines=22> */
[----:B------:R-:W-:-:S05]  /*6ca0*/  FADD.FTZ R190, R190, R29 ;  /* 0x0000001dbebe7221 */ /* 0x000fca0000010000 */
[----:B------:R-:W-:Y:S01]  /*6cb0*/  HMMA.16816.F32 R68, R4, R10, R68 ;  /* 0x0000000a0444723c */ /* 0x000fe20000001844 */
[----:B------:R-:W-:-:S04]  /*6cc0*/  NOP ;  /* 0x0000000000007918 */ /* 0x000fc80000000000 */
[----:B------:R-:W-:-:S15]  /*6cd0*/  @!P0 BRA `(.L_x_5195) ;  /* 0x0000004000dc8947 */ /* 0x000fde0003800000 */
        /* <DEDUP_REMOVED lines=50> */
[----:B------:R-:W-:Y:S01]  /*7000*/  IMAD.WIDE.U32 R8, R5, R20, RZ ;  /* 0x0000001405087225 */ /* 0x000fe200078e00ff */
        /* <DEDUP_REMOVED lines=13> */
.L_x_5196:
[----:B------:R-:W-:Y:S01]  /*70e0*/  UMOV UR6, URZ ;  /* 0x000000ff00067c82 */ /* 0x000fe20008000000 */
[----:B------:R-:W-:Y:S01]  /*70f0*/  IMAD.SHL.U32 R4, R20, 0x80, RZ ;  /* 0x0000008014047824 */ /* 0x000fe200078e00ff */
[----:B------:R-:W-:-:S05]  /*7100*/  IADD3 R3, P0, PT, RZ, -UR6, RZ ;  /* 0x80000006ff037c10 */ /* 0x000fca000ff1e0ff */
[----:B------:R-:W-:-:S05]  /*7110*/  IMAD.X R4, RZ, RZ, ~R4, P0 ;  /* 0x000000ffff047224 */ /* 0x000fca00000e0e04 */
[----:B------:R-:W-:-:S04]  /*7120*/  SHF.R.S64 R3, R3, 0x1f, R4 ;  /* 0x0000001f03037819 */ /* 0x000fc80000001004 */
[----:B------:R-:W-:-:S04]  /*7130*/  IADD3 R178, P0, PT, R3, R178, RZ ;  /* 0x000000b203b27210 */ /* 0x000fc80007f1e0ff */
[----:B------:R-:W-:-:S09]  /*7140*/  LEA.HI.X.SX32 R179, R4, R179, 0x1, P0 ;  /* 0x000000b304b37211 */ /* 0x000fd200000f0eff */
.L_x_5197:
        /* <DEDUP_REMOVED lines=44> */
[----:B------:R-:W-:Y:S01]  /*7410*/  @P0 STS.128 [R181+0x8000], RZ ;  /* 0x008000ffb5000388 */ /* 0x000fe20000000c00 */
[----:B------:R-:W-:-:S03]  /*7420*/  IMAD R3, R138, 0x80, R139 ;  /* 0x000000808a037824 */ /* 0x000fc600078e028b */
        /* <DEDUP_REMOVED lines=78> */
[----:B------:R-:W-:-:S05]  /*7910*/  FMUL.FTZ R67, R67, UR10 ;  /* 0x0000000a43437c20 */ /* 0x000fca0008410000 */
[----:B------:R-:W-:Y:S01]  /*7920*/  HMMA.16816.F32 R28, R132, R106, R28 ;  /* 0x0000006a841c723c */ /* 0x000fe2000000181c */
[----:B------:R-:W4:Y:S01]  /*7930*/  LDSM.16.M88.4 R104, [R166+0x3800] ;  /* 0x00380000a668783b */ /* 0x000f220000000200 */
[----:B------:R-:W-:Y:S01]  /*7940*/  MUFU.TANH R67, R67 ;  /* 0x0000004300437308 */ /* 0x000fe20000002400 */
[----:B------:R-:W-:-:S05]  /*7950*/  FMUL.FTZ R61, R61, UR10 ;  /* 0x0000000a3d3d7c20 */ /* 0x000fca0008410000 */
[C---:B--2---:R-:W-:Y:S02]  /*7960*/  HMMA.16816.F32 R48, R120.reuse, R108, R48 ;  /* 0x0000006c7830723c */ /* 0x044fe40000001830 */
[----:B------:R-:W-:Y:S06]  /*7970*/  MUFU.TANH R61, R61 ;  /* 0x0000003d003d7308 */ /* 0x000fec0000002400 */
[C---:B------:R-:W-:Y:S01]  /*7980*/  HMMA.16816.F32 R44, R120.reuse, R110, R44 ;  /* 0x0000006e782c723c */ /* 0x040fe2000000182c */
[----:B------:R-:W2:Y:S07]  /*7990*/  LDSM.16.M88.4 R108, [R165+0x2800] ;  /* 0x00280000a56c783b */ /* 0x000eae0000000200 */
[----:B---3--:R-:W-:Y:S08]  /*79a0*/  HMMA.16816.F32 R56, R120, R112, R56 ;  /* 0x000000707838723c */ /* 0x008ff00000001838 */
        /* <DEDUP_REMOVED lines=27> */
[C---:B---3--:R-:W-:Y:S01]  /*7b60*/  HMMA.16816.F32 R32, R120.reuse, R104, R32 ;  /* 0x000000687820723c */ /* 0x048fe20000001820 */
        /* <DEDUP_REMOVED lines=10> */
[----:B------:R-:W-:Y:S01]  /*7c10*/  FMUL.FTZ R58, R59, UR10 ;  /* 0x0000000a3b3a7c20 */ /* 0x000fe20008410000 */
[----:B------:R-:W2:Y:S01]  /*7c20*/  MUFU.TANH R104, R104 ;  /* 0x0000006800687308 */ /* 0x000ea20000002400 */
[----:B------:R-:W-:Y:S01]  /*7c30*/  FMUL.FTZ R39, R39, UR10 ;  /* 0x0000000a27277c20 */ /* 0x000fe20008410000 */
[----:B------:R-:W-:Y:S01]  /*7c40*/  FMUL.FTZ R37, R37, UR10 ;  /* 0x0000000a25257c20 */ /* 0x000fe20008410000 */
[----:B------:R-:W-:Y:S01]  /*7c50*/  FMUL.FTZ R40, R40, UR10 ;  /* 0x0000000a28287c20 */ /* 0x000fe20008410000 */
[----:B------:R-:W-:Y:S01]  /*7c60*/  HMMA.16816.F32 R52, R8, R110, R52 ;  /* 0x0000006e0834723c */ /* 0x000fe20000001834 */
[----:B------:R-:W-:Y:S01]  /*7c70*/  FMUL.FTZ R41, R41, UR10 ;  /* 0x0000000a29297c20 */ /* 0x000fe20008410000 */
[----:B------:R-:W-:Y:S01]  /*7c80*/  FMUL.FTZ R43, R43, UR10 ;  /* 0x0000000a2b2b7c20 */ /* 0x000fe20008410000 */
[----:B------:R-:W-:Y:S01]  /*7c90*/  FMUL.FTZ R42, R42, UR10 ;  /* 0x0000000a2a2a7c20 */ /* 0x000fe20008410000 */
[----:B------:R-:W-:Y:S01]  /*7ca0*/  MUFU.TANH R105, R105 ;  /* 0x0000006900697308 */ /* 0x000fe20000002400 */
[----:B------:R-:W-:Y:S01]  /*7cb0*/  FMUL.FTZ R36, R36, UR10 ;  /* 0x0000000a24247c20 */ /* 0x000fe20008410000 */
[----:B------:R-:W-:-:S02]  /*7cc0*/  FMUL.FTZ R38, R38, UR10 ;  /* 0x0000000a26267c20 */ /* 0x000fc40008410000 */
[C---:B----4-:R-:W-:Y:S04]  /*7cd0*/  HMMA.16816.F32 R24, R120.reuse, R112, R24 ;  /* 0x000000707818723c */ /* 0x050fe80000001818 */
[----:B------:R-:W3:Y:S04]  /*7ce0*/  MUFU.TANH R64, R64 ;  /* 0x0000004000407308 */ /* 0x000ee80000002400 */
[----:B------:R-:W-:Y:S03]  /*7cf0*/  HMMA.16816.F32 R20, R120, R114, R20 ;  /* 0x000000727814723c */ /* 0x000fe60000001814 */
[----:B------:R-:W-:Y:S01]  /*7d00*/  FMUL.FTZ R59, R53, UR10 ;  /* 0x0000000a353b7c20 */ /* 0x000fe20008410000 */
[----:B------:R-:W-:Y:S01]  /*7d10*/  FMUL.FTZ R53, R55, UR10 ;  /* 0x0000000a37357c20 */ /* 0x000fe20008410000 */
[----:B------:R-:W-:Y:S01]  /*7d20*/  MUFU.TANH R62, R62 ;  /* 0x0000003e003e7308 */ /* 0x000fe20000002400 */
[----:B------:R-:W-:Y:S01]  /*7d30*/  FMUL.FTZ R108, R52, UR10 ;  /* 0x0000000a346c7c20 */ /* 0x000fe20008410000 */
[----:B------:R-:W-:Y:S01]  /*7d40*/  FMUL.FTZ R109, R54, UR10 ;  /* 0x0000000a366d7c20 */ /* 0x000fe20008410000 */
[C---:B-1----:R-:W-:Y:S05]  /*7d50*/  HMMA.16816.F32 R32, R8.reuse, R4, R32 ;  /* 0x000000040820723c */ /* 0x042fea0000001820 */
[----:B------:R-:W1:Y:S03]  /*7d60*/  MUFU.TANH R65, R65 ;  /* 0x0000004100417308 */ /* 0x000e660000002400 */
[----:B------:R-:W-:Y:S01]  /*7d70*/  HMMA.16816.F32 R28, R8, R6, R28 ;  /* 0x00000006081c723c */ /* 0x000fe2000000181c */
[----:B------:R-:W4:Y:S04]  /*7d80*/  LDSM.16.M88.4 R4, [R165+0x4800] ;  /* 0x00480000a504783b */ /* 0x000f280000000200 */
[----:B------:R-:W-:Y:S03]  /*7d90*/  MUFU.TANH R66, R66 ;  /* 0x0000004200427308 */ /* 0x000fe60000002400 */
[----:B------:R-:W-:Y:S03]  /*7da0*/  HMMA.16816.F32 R124, R132, R118, R124 ;  /* 0x00000076847c723c */ /* 0x000fe6000000187c */
[----:B------:R-:W-:Y:S01]  /*7db0*/  FMUL.FTZ R32, R32, UR10 ;  /* 0x0000000a20207c20 */ /* 0x000fe20008410000 */
[----:B------:R-:W-:Y:S01]  /*7dc0*/  FMUL.FTZ R33, R33, UR10 ;  /* 0x0000000a21217c20 */ /* 0x000fe20008410000 */
[----:B------:R-:W-:Y:S01]  /*7dd0*/  FMUL.FTZ R34, R34, UR10 ;  /* 0x0000000a22227c20 */ /* 0x000fe20008410000 */
[----:B------:R-:W-:Y:S01]  /*7de0*/  FMUL.FTZ R35, R35, UR10 ;  /* 0x0000000a23237c20 */ /* 0x000fe20008410000 */
[----:B------:R5:W-:Y:S04]  /*7df0*/  MUFU.TANH R63, R32 ;  /* 0x00000020003f7308 */ /* 0x000be80000002400 */
[----:B------:R-:W-:Y:S01]  /*7e00*/  FMUL.FTZ R28, R28, UR10 ;  /* 0x0000000a1c1c7c20 */ /* 0x000fe20008410000 */
[----:B------:R-:W-:Y:S01]  /*7e10*/  FMUL.FTZ R29, R29, UR10 ;  /* 0x0000000a1d1d7c20 */ /* 0x000fe20008410000 */
[----:B------:R-:W-:Y:S01]  /*7e20*/  FMUL.FTZ R30, R30, UR10 ;  /* 0x0000000a1e1e7c20 */ /* 0x000fe20008410000 */
[----:B------:R-:W-:Y:S01]  /*7e30*/  FMUL.FTZ R133, R31, UR10 ;  /* 0x0000000a1f857c20 */ /* 0x000fe20008410000 */
[----:B------:R-:W-:Y:S08]  /*7e40*/  MUFU.TANH R50, R33 ;  /* 0x0000002100327308 */ /* 0x000ff00000002400 */
[----:B------:R-:W-:Y:S01]  /*7e50*/  MUFU.TANH R106, R34 ;  /* 0x00000022006a7308 */ /* 0x000fe20000002400 */
[----:B-----5:R-:W-:-:S05]  /*7e60*/  VIADD R32, R3, 0xffffff00 ;  /* 0xffffff0003207836 */ /* 0x020fca0000000000 */
[C---:B------:R-:W-:Y:S02]  /*7e70*/  ISETP.GE.AND P6, PT, R32.reuse, R103, PT ;  /* 0x000000672000720c */ /* 0x040fe40003fc6270 */
[----:B------:R5:W-:Y:S01]  /*7e80*/  MUFU.TANH R55, R35 ;  /* 0x0000002300377308 */ /* 0x000be20000002400 */
[----:B------:R-:W-:Y:S01]  /*7e90*/  ISETP.GE.AND P5, PT, R32, R101, PT ;  /* 0x000000652000720c */ /* 0x000fe20003fa6270 */
[----:B----4-:R-:W-:Y:S01]  /*7ea0*/  HMMA.16816.F32 R24, R8, R4, R24 ;  /* 0x000000040818723c */ /* 0x010fe20000001818 */
[----:B------:R-:W-:Y:S01]  /*7eb0*/  VIADD R4, R3, 0xffffff01 ;  /* 0xffffff0103047836 */ /* 0x000fe20000000000 */
[----:B--2---:R-:W-:-:S04]  /*7ec0*/  FSEL R44, R104, -INF , !P6 ;  /* 0xff800000682c7808 */ /* 0x004fc80007000000 */
[----:B------:R2:W-:Y:S01]  /*7ed0*/  MUFU.TANH R110, R28 ;  /* 0x0000001c006e7308 */ /* 0x0005e20000002400 */
[C---:B------:R-:W-:Y:S01]  /*7ee0*/  ISETP.GE.AND P3, PT, R4.reuse, R103, PT ;  /* 0x000000670400720c */ /* 0x040fe20003f66270 */
[----:B------:R-:W-:Y:S01]  /*7ef0*/  HMMA.16816.F32 R20, R8, R6, R20 ;  /* 0x000000060814723c */ /* 0x000fe20000001814 */
[----:B------:R-:W-:Y:S01]  /*7f00*/  ISETP.GE.AND P2, PT, R4, R101, PT ;  /* 0x000000650400720c */ /* 0x000fe20003f46270 */
[C---:B------:R-:W-:Y:S02]  /*7f10*/  VIADD R4, R3.reuse, 0xffffff10 ;  /* 0xffffff1003047836 */ /* 0x040fe40000000000 */
[----:B------:R-:W-:Y:S02]  /*7f20*/  VIADD R6, R3, 0xffffff11 ;  /* 0xffffff1103067836 */ /* 0x000fe40000000000 */
[----:B------:R-:W4:Y:S01]  /*7f30*/  MUFU.TANH R60, R60 ;  /* 0x0000003c003c7308 */ /* 0x000f220000002400 */
[----:B-----5:R-:W5:Y:S04]  /*7f40*/  LDSM.16.M88.4 R32, [R166+0x5000] ;  /* 0x00500000a620783b */ /* 0x020f680000000200 */
[----:B------:R-:W-:Y:S01]  /*7f50*/  FMUL.FTZ R5, R24, UR10 ;  /* 0x0000000a18057c20 */ /* 0x000fe20008410000 */
[----:B---3--:R-:W-:Y:S01]  /*7f60*/  FSEL R24, R64, -INF , !P3 ;  /* 0xff80000040187808 */ /* 0x008fe20005800000 */
[----:B------:R-:W-:Y:S01]  /*7f70*/  FMUL.FTZ R7, R25, UR10 ;  /* 0x0000000a19077c20 */ /* 0x000fe20008410000 */
[----:B------:R-:W3:Y:S01]  /*7f80*/  MUFU.TANH R57, R57 ;  /* 0x0000003900397308 */ /* 0x000ee20000002400 */
[----:B------:R-:W-:Y:S01]  /*7f90*/  ISETP.GE.AND P3, PT, R4, R103, PT ;  /* 0x000000670400720c */ /* 0x000fe20003f66270 */
[----:B--2---:R-:W-:-:S02]  /*7fa0*/  VIADD R28, R3, 0xffffff08 ;  /* 0xffffff08031c7836 */ /* 0x004fc40000000000 */
[----:B------:R-:W-:Y:S01]  /*7fb0*/  FMUL.FTZ R27, R27, UR10 ;  /* 0x0000000a1b1b7c20 */ /* 0x000fe20008410000 */
[----:B------:R-:W-:Y:S01]  /*7fc0*/  FMUL.FTZ R21, R21, UR10 ;  /* 0x0000000a15157c20 */ /* 0x000fe20008410000 */
[----:B------:R-:W-:Y:S01]  /*7fd0*/  FMUL.FTZ R22, R22, UR10 ;  /* 0x0000000a16167c20 */ /* 0x000fe20008410000 */
[C---:B------:R-:W-:Y:S01]  /*7fe0*/  ISETP.GE.AND P1, PT, R28.reuse, R103, PT ;  /* 0x000000671c00720c */ /* 0x040fe20003f26270 */
[----:B------:R2:W-:Y:S01]  /*7ff0*/  MUFU.TANH R107, R39 ;  /* 0x00000027006b7308 */ /* 0x0005e20000002400 */
[----:B------:R-:W-:Y:S01]  /*8000*/  ISETP.GE.AND P4, PT, R28, R101, PT ;  /* 0x000000651c00720c */ /* 0x000fe20003f86270 */
[----:B------:R-:W-:Y:S01]  /*8010*/  VIADD R28, R3, 0xffffff09 ;  /* 0xffffff09031c7836 */ /* 0x000fe20000000000 */
[----:B-1----:R-:W-:Y:S01]  /*8020*/  FSEL R46, R65, -INF , !P1 ;  /* 0xff800000412e7808 */ /* 0x002fe20004800000 */
[----:B------:R-:W-:Y:S01]  /*8030*/  FMUL.FTZ R119, R23, UR10 ;  /* 0x0000000a17777c20 */ /* 0x000fe20008410000 */
[-C--:B------:R-:W-:Y:S02]  /*8040*/  ISETP.GE.AND P1, PT, R6, R103.reuse, PT ;  /* 0x000000670600720c */ /* 0x080fe40003f26270 */
[----:B------:R-:W-:Y:S01]  /*8050*/  ISETP.GE.AND P6, PT, R28, R103, PT ;  /* 0x000000671c00720c */ /* 0x000fe20003fc6270 */
[----:B------:R-:W-:Y:S08]  /*8060*/  MUFU.TANH R132, R29 ;  /* 0x0000001d00847308 */ /* 0x000ff00000002400 */
[----:B------:R1:W-:Y:S01]  /*8070*/  MUFU.TANH R111, R30 ;  /* 0x0000001e006f7308 */ /* 0x0003e20000002400 */
[----:B--2---:R-:W-:-:S02]  /*8080*/  FSEL R39, R105, -INF , !P5 ;  /* 0xff80000069277808 */ /* 0x004fc40006800000 */
[----:B------:R-:W-:-:S05]  /*8090*/  ISETP.GE.AND P5, PT, R28, R101, PT ;  /* 0x000000651c00720c */ /* 0x000fca0003fa6270 */
[----:B------:R2:W-:Y:S01]  /*80a0*/  MUFU.TANH R47, R37 ;  /* 0x00000025002f7308 */ /* 0x0005e20000002400 */
[----:B------:R-:W-:Y:S01]  /*80b0*/  FSEL R25, R62, -INF , !P5 ;  /* 0xff8000003e197808 */ /* 0x000fe20006800000 */
[----:B-----5:R-:W-:Y:S01]  /*80c0*/  HMMA.16816.F32 R16, R120, R32, R16 ;  /* 0x000000207810723c */ /* 0x020fe20000001810 */
[----:B------:R-:W-:Y:S01]  /*80d0*/  FMUL.FTZ R32, R20, UR10 ;  /* 0x0000000a14207c20 */ /* 0x000fe20008410000 */
[----:B------:R-:W-:-:S04]  /*80e0*/  VIADD R20, R3, 0xffffff28 ;  /* 0xffffff2803147836 */ /* 0x000fc80000000000 */
[----:B------:R-:W-:Y:S01]  /*80f0*/  MUFU.TANH R56, R56 ;  /* 0x0000003800387308 */ /* 0x000fe20000002400 */
[----:B-1----:R-:W1:Y:S01]  /*8100*/  LDSM.16.M88.4 R28, [R165+0x5000] ;  /* 0x00500000a51c783b */ /* 0x002e620000000200 */
[----:B------:R-:W-:Y:S01]  /*8110*/  HMMA.16816.F32 R12, R120, R34, R12 ;  /* 0x00000022780c723c */ /* 0x000fe2000000180c */
[----:B------:R-:W-:-:S05]  /*8120*/  VIADD R34, R3, 0xffffff31 ;  /* 0xffffff3103227836 */ /* 0x000fca0000000000 */
[----:B------:R-:W-:Y:S01]  /*8130*/  MUFU.TANH R58, R58 ;  /* 0x0000003a003a7308 */ /* 0x000fe20000002400 */
[----:B--2---:R-:W-:Y:S02]  /*8140*/  FSEL R37, R67, -INF , !P2 ;  /* 0xff80000043257808 */ /* 0x004fe40005000000 */
[----:B------:R-:W-:Y:S01]  /*8150*/  ISETP.GE.AND P2, PT, R4, R101, PT ;  /* 0x000000650400720c */ /* 0x000fe20003f46270 */
[----:B------:R-:W-:-:S04]  /*8160*/  VIADD R4, R3, 0xffffff18 ;  /* 0xffffff1803047836 */ /* 0x000fc80000000000 */
[----:B------:R-:W-:Y:S01]  /*8170*/  MUFU.TANH R108, R108 ;  /* 0x0000006c006c7308 */ /* 0x000fe20000002400 */
[----:B------:R-:W-:-:S07]  /*8180*/  ISETP.GE.AND P5, PT, R4, R101, PT ;  /* 0x000000650400720c */ /* 0x000fce0003fa6270 */
[----:B------:R-:W-:Y:S08]  /*8190*/  MUFU.TANH R109, R109 ;  /* 0x0000006d006d7308 */ /* 0x000ff00000002400 */
[----:B------:R2:W-:Y:S08]  /*81a0*/  MUFU.TANH R64, R5 ;  /* 0x0000000500407308 */ /* 0x0005f00000002400 */
[----:B------:R-:W-:Y:S01]  /*81b0*/  MUFU.TANH R59, R59 ;  /* 0x0000003b003b7308 */ /* 0x000fe20000002400 */
[C---:B-1----:R-:W-:Y:S07]  /*81c0*/  HMMA.16816.F32 R16, R8.reuse, R28, R16 ;  /* 0x0000001c0810723c */ /* 0x042fee0000001810 */
[----:B------:R-:W1:Y:S01]  /*81d0*/  MUFU.TANH R53, R53 ;  /* 0x0000003500357308 */ /* 0x000e620000002400 */
[----:B--2---:R-:W-:Y:S01]  /*81e0*/  FMUL.FTZ R5, R26, UR10 ;  /* 0x0000000a1a057c20 */ /* 0x004fe20008410000 */
[----:B------:R-:W-:Y:S01]  /*81f0*/  FSEL R26, R61, -INF , !P6 ;  /* 0xff8000003d1a7808 */ /* 0x000fe20007000000 */
[----:B------:R-:W-:Y:S01]  /*8200*/  HMMA.16816.F32 R12, R8, R30, R12 ;  /* 0x0000001e080c723c */ /* 0x000fe2000000180c */
[----:B------:R-:W-:Y:S01]  /*8210*/  ISETP.GE.AND P6, PT, R4, R103, PT ;  /* 0x000000670400720c */ /* 0x000fe20003fc6270 */
[----:B------:R-:W-:-:S03]  /*8220*/  VIADD R4, R3, 0xffffff19 ;  /* 0xffffff1903047836 */ /* 0x000fc60000000000 */
[----:B------:R4:W-:Y:S01]  /*8230*/  MUFU.TANH R140, R40 ;  /* 0x00000028008c7308 */ /* 0x0009e20000002400 */
[----:B------:R-:W-:-:S03]  /*8240*/  VIADD R30, R3, 0xffffff38 ;  /* 0xffffff38031e7836 */ /* 0x000fc60000000000 */
[----:B------:R-:W-:Y:S01]  /*8250*/  FMUL.FTZ R62, R16, UR10 ;  /* 0x0000000a103e7c20 */ /* 0x000fe20008410000 */
[----:B------:R-:W-:Y:S02]  /*8260*/  VIADD R16, R3, 0xffffff39 ;  /* 0xffffff3903107836 */ /* 0x000fe40000000000 */
[----:B------:R-:W-:Y:S01]  /*8270*/  FMUL.FTZ R17, R17, UR10 ;  /* 0x0000000a11117c20 */ /* 0x000fe20008410000 */
[----:B------:R3:W-:Y:S01]  /*8280*/  MUFU.TANH R144, R41 ;  /* 0x0000002900907308 */ /* 0x0007e20000002400 */
[----:B------:R-:W-:Y:S01]  /*8290*/  FMUL.FTZ R18, R18, UR10 ;  /* 0x0000000a12127c20 */ /* 0x000fe20008410000 */
[----:B------:R-:W-:-:S04]  /*82a0*/  FMUL.FTZ R19, R19, UR10 ;  /* 0x0000000a13137c20 */ /* 0x000fc80008410000 */
[----:B------:R-:W-:Y:S02]  /*82b0*/  FMUL.FTZ R12, R12, UR10 ;  /* 0x0000000a0c0c7c20 */ /* 0x000fe40008410000 */
[----:B------:R2:W5:Y:S01]  /*82c0*/  MUFU.TANH R143, R43 ;  /* 0x0000002b008f7308 */ /* 0x0005620000002400 */
[----:B------:R-:W-:Y:S01]  /*82d0*/  FMUL.FTZ R13, R13, UR10 ;  /* 0x0000000a0d0d7c20 */ /* 0x000fe20008410000 */
[----:B----4-:R-:W-:Y:S02]  /*82e0*/  FSEL R40, R60, -INF , !P3 ;  /* 0xff8000003c287808 */ /* 0x010fe40005800000 */
[----:B------:R-:W-:-:S04]  /*82f0*/  ISETP.GE.AND P3, PT, R4, R103, PT ;  /* 0x000000670400720c */ /* 0x000fc80003f66270 */
[----:B------:R-:W4:Y:S01]  /*8300*/  MUFU.TANH R54, R48 ;  /* 0x0000003000367308 */ /* 0x000f220000002400 */
[----:B---3--:R-:W-:Y:S02]  /*8310*/  FSEL R41, R57, -INF , !P2 ;  /* 0xff80000039297808 */ /* 0x008fe40005000000 */
[----:B------:R-:W-:Y:S01]  /*8320*/  ISETP.GE.AND P2, PT, R4, R101, PT ;  /* 0x000000650400720c */ /* 0x000fe20003f46270 */
[----:B------:R-:W-:-:S04]  /*8330*/  VIADD R4, R3, 0xffffff21 ;  /* 0xffffff2103047836 */ /* 0x000fc80000000000 */
[----:B------:R3:W4:Y:S01]  /*8340*/  MUFU.TANH R52, R49 ;  /* 0x0000003100347308 */ /* 0x0007220000002400 */
[----:B-1----:R-:W-:Y:S02]  /*8350*/  FSEL R51, R53, -INF , !P2 ;  /* 0xff80000035337808 */ /* 0x002fe40005000000 */
[----:B--2---:R-:W-:Y:S02]  /*8360*/  FSEL R43, R66, -INF , !P4 ;  /* 0xff800000422b7808 */ /* 0x004fe40006000000 */
[-C--:B------:R-:W-:Y:S01]  /*8370*/  ISETP.GE.AND P4, PT, R6, R101.reuse, PT ;  /* 0x000000650600720c */ /* 0x080fe20003f86270 */
[----:B------:R-:W-:Y:S01]  /*8380*/  VIADD R6, R3, 0xffffff20 ;  /* 0xffffff2003067836 */ /* 0x000fe20000000000 */
[-C--:B------:R-:W-:Y:S01]  /*8390*/  ISETP.GE.AND P2, PT, R20, R101.reuse, PT ;  /* 0x000000651400720c */ /* 0x080fe20003f46270 */
[----:B------:R1:W2:Y:S01]  /*83a0*/  MUFU.TANH R48, R42 ;  /* 0x0000002a00307308 */ /* 0x0002a20000002400 */
[----:B------:R-:W-:Y:S02]  /*83b0*/  FSEL R45, R58, -INF , !P4 ;  /* 0xff8000003a2d7808 */ /* 0x000fe40006000000 */
[----:B------:R-:W-:-:S02]  /*83c0*/  ISETP.GE.AND P4, PT, R6, R101, PT ;  /* 0x000000650600720c */ /* 0x000fc40003f86270 */
[----:B------:R-:W-:Y:S02]  /*83d0*/  FSEL R145, R145, -INF , !P2 ;  /* 0xff80000091917808 */ /* 0x000fe40005000000 */
[----:B------:R-:W-:Y:S01]  /*83e0*/  FSEL R151, R151, -INF , !P4 ;  /* 0xff80000097977808 */ /* 0x000fe20006000000 */
[----:B------:R2:W2:Y:S01]  /*83f0*/  MUFU.TANH R142, R36 ;  /* 0x00000024008e7308 */ /* 0x0004a20000002400 */
[-C--:B------:R-:W-:Y:S02]  /*8400*/  ISETP.GE.AND P2, PT, R34, R101.reuse, PT ;  /* 0x000000652200720c */ /* 0x080fe40003f46270 */
[----:B---3--:R-:W-:Y:S02]  /*8410*/  FSEL R49, R109, -INF , !P5 ;  /* 0xff8000006d317808 */ /* 0x008fe40006800000 */
[----:B------:R-:W-:Y:S02]  /*8420*/  ISETP.GE.AND P5, PT, R4, R101, PT ;  /* 0x000000650400720c */ /* 0x000fe40003fa6270 */
[----:B-----5:R-:W-:Y:S01]  /*8430*/  FSEL R143, R143, -INF , !P2 ;  /* 0xff8000008f8f7808 */ /* 0x020fe20005000000 */
[----:B------:R-:W-:Y:S01]  /*8440*/  MUFU.TANH R65, R7 ;  /* 0x0000000700417308 */ /* 0x000fe20000002400 */
[----:B------:R-:W-:-:S02]  /*8450*/  FSEL R149, R149, -INF , !P5 ;  /* 0xff80000095957808 */ /* 0x000fc40006800000 */
[----:B-1----:R-:W-:Y:S01]  /*8460*/  FSEL R42, R56, -INF , !P1 ;  /* 0xff800000382a7808 */ /* 0x002fe20004800000 */
[----:B------:R-:W-:Y:S01]  /*8470*/  FMUL.FTZ R56, R14, UR10 ;  /* 0x0000000a0e387c20 */ /* 0x000fe20008410000 */
[-C--:B------:R-:W-:Y:S01]  /*8480*/  ISETP.GE.AND P1, PT, R6, R103.reuse, PT ;  /* 0x000000670600720c */ /* 0x080fe20003f26270 */
[----:B------:R-:W-:Y:S02]  /*8490*/  VIADD R14, R3, 0xffffff51 ;  /* 0xffffff51030e7836 */ /* 0x000fe40000000000 */
[----:B------:R1:W-:Y:S01]  /*84a0*/  MUFU.TANH R61, R5 ;  /* 0x00000005003d7308 */ /* 0x0003e20000002400 */
[----:B----4-:R-:W-:Y:S02]  /*84b0*/  FSEL R54, R54, -INF , !P1 ;  /* 0xff80000036367808 */ /* 0x010fe40004800000 */
[----:B--2---:R-:W-:Y:S02]  /*84c0*/  FSEL R36, R108, -INF , !P6 ;  /* 0xff8000006c247808 */ /* 0x004fe40007000000 */
[----:B------:R-:W-:-:S03]  /*84d0*/  ISETP.GE.AND P6, PT, R4, R103, PT ;  /* 0x000000670400720c */ /* 0x000fc60003fc6270 */
[----:B------:R2:W3:Y:S01]  /*84e0*/  MUFU.TANH R141, R38 ;  /* 0x00000026008d7308 */ /* 0x0004e20000002400 */
[----:B------:R-:W-:-:S07]  /*84f0*/  FSEL R52, R52, -INF , !P6 ;  /* 0xff80000034347808 */ /* 0x000fce0007000000 */
[----:B------:R-:W-:Y:S01]  /*8500*/  MUFU.TANH R118, R21 ;  /* 0x0000001500767308 */ /* 0x000fe20000002400 */
[----:B-1----:R-:W1:Y:S07]  /*8510*/  LDSM.16.M88.4 R4, [R166+0x5800] ;  /* 0x00580000a604783b */ /* 0x002e6e0000000200 */
[----:B------:R4:W-:Y:S01]  /*8520*/  MUFU.TANH R28, R22 ;  /* 0x00000016001c7308 */ /* 0x0009e20000002400 */
[----:B--2---:R-:W-:Y:S02]  /*8530*/  FSEL R38, R59, -INF , !P3 ;  /* 0xff8000003b267808 */ /* 0x004fe40005800000 */
[----:B------:R-:W-:Y:S01]  /*8540*/  ISETP.GE.AND P3, PT, R20, R103, PT ;  /* 0x000000671400720c */ /* 0x000fe20003f66270 */
[----:B------:R-:W-:-:S03]  /*8550*/  VIADD R20, R3, 0xffffff29 ;  /* 0xffffff2903147836 */ /* 0x000fc60000000000 */
[----:B------:R-:W-:Y:S01]  /*8560*/  FSEL R148, R148, -INF , !P3 ;  /* 0xff80000094947808 */ /* 0x000fe20005800000 */
[----:B------:R-:W-:Y:S01]  /*8570*/  MUFU.TANH R29, R17 ;  /* 0x00000011001d7308 */ /* 0x000fe20000002400 */
[C---:B------:R-:W-:Y:S02]  /*8580*/  ISETP.GE.AND P1, PT, R20.reuse, R103, PT ;  /* 0x000000671400720c */ /* 0x040fe40003f26270 */
[----:B------:R-:W-:Y:S01]  /*8590*/  ISETP.GE.AND P4, PT, R20, R101, PT ;  /* 0x000000651400720c */ /* 0x000fe20003f86270 */
[----:B------:R-:W-:Y:S01]  /*85a0*/  VIADD R20, R3, 0xffffff30 ;  /* 0xffffff3003147836 */ /* 0x000fe20000000000 */
[-C--:B------:R-:W-:Y:S02]  /*85b0*/  ISETP.GE.AND P3, PT, R34, R103.reuse, PT ;  /* 0x000000672200720c */ /* 0x080fe40003f66270 */
[----:B------:R-:W-:Y:S01]  /*85c0*/  FSEL R146, R146, -INF , !P1 ;  /* 0xff80000092927808 */ /* 0x000fe20004800000 */
[----:B------:R-:W-:Y:S01]  /*85d0*/  MUFU.TANH R58, R18 ;  /* 0x00000012003a7308 */ /* 0x000fe20000002400 */
[----:B------:R-:W-:-:S02]  /*85e0*/  ISETP.GE.AND P6, PT, R20, R103, PT ;  /* 0x000000671400720c */ /* 0x000fc40003fc6270 */
[----:B------:R-:W-:Y:S02]  /*85f0*/  ISETP.GE.AND P5, PT, R20, R101, PT ;  /* 0x000000651400720c */ /* 0x000fe40003fa6270 */
[----:B----4-:R-:W2:Y:S01]  /*8600*/  LDSM.16.M88.4 R20, [R165+0x5800] ;  /* 0x00580000a514783b */ /* 0x010ea20000000200 */
[----:B------:R-:W-:Y:S01]  /*8610*/  FSEL R140, R140, -INF , !P6 ;  /* 0xff8000008c8c7808 */ /* 0x000fe20007000000 */
[----:B------:R-:W-:-:S04]  /*8620*/  DEPBAR.LE SB0, 0x0 ;  /* 0x000080000000791a */ /* 0x000fc80000000000 */
[----:B------:R-:W-:Y:S01]  /*8630*/  FSEL R135, R48, -INF , !P5 ;  /* 0xff80000030877808 */ /* 0x000fe20006800000 */
[----:B------:R2:W-:Y:S01]  /*8640*/  MUFU.TANH R57, R19 ;  /* 0x0000001300397308 */ /* 0x0005e20000002400 */
[C---:B------:R-:W-:Y:S02]  /*8650*/  ISETP.GE.AND P6, PT, R16.reuse, R103, PT ;  /* 0x000000671000720c */ /* 0x040fe40003fc6270 */
[----:B------:R-:W-:Y:S01]  /*8660*/  ISETP.GE.AND P5, PT, R16, R101, PT ;  /* 0x000000651000720c */ /* 0x000fe20003fa6270 */
[C---:B------:R-:W-:Y:S01]  /*8670*/  VIADD R16, R3.reuse, 0xffffff40 ;  /* 0xffffff4003107836 */ /* 0x040fe20000000000 */
[----:B-1----:R-:W-:Y:S01]  /*8680*/  HMMA.16816.F32 R128, R120, R4, R128 ;  /* 0x000000047880723c */ /* 0x002fe20000001880 */
[----:B------:R-:W-:Y:S01]  /*8690*/  FSEL R144, R144, -INF , !P3 ;  /* 0xff80000090907808 */ /* 0x000fe20005800000 */
[----:B------:R-:W-:Y:S01]  /*86a0*/  VIADD R4, R3, 0xffffff48 ;  /* 0xffffff4803047836 */ /* 0x000fe20000000000 */
[----:B------:R-:W-:Y:S01]  /*86b0*/  FSEL R147, R147, -INF , !P4 ;  /* 0xff80000093937808 */ /* 0x000fe20006000000 */
[----:B------:R-:W1:Y:S01]  /*86c0*/  MUFU.TANH R133, R133 ;  /* 0x0000008500857308 */ /* 0x000e620000002400 */
[----:B------:R-:W-:-:S02]  /*86d0*/  ISETP.GE.AND P3, PT, R16, R103, PT ;  /* 0x000000671000720c */ /* 0x000fc40003f66270 */
[----:B------:R-:W-:Y:S01]  /*86e0*/  ISETP.GE.AND P2, PT, R16, R101, PT ;  /* 0x000000651000720c */ /* 0x000fe20003f46270 */
[----:B------:R-:W-:Y:S01]  /*86f0*/  VIADD R16, R3, 0xffffff41 ;  /* 0xffffff4103107836 */ /* 0x000fe20000000000 */
[C---:B------:R-:W-:Y:S02]  /*8700*/  ISETP.GE.AND P1, PT, R30.reuse, R103, PT ;  /* 0x000000671e00720c */ /* 0x040fe40003f26270 */
[----:B------:R-:W-:Y:S01]  /*8710*/  ISETP.GE.AND P4, PT, R30, R101, PT ;  /* 0x000000651e00720c */ /* 0x000fe20003f86270 */
[----:B------:R-:W4:Y:S01]  /*8720*/  MUFU.TANH R32, R32 ;  /* 0x0000002000207308 */ /* 0x000f220000002400 */
[----:B------:R-:W-:Y:S02]  /*8730*/  FSEL R134, R47, -INF , !P6 ;  /* 0xff8000002f867808 */ /* 0x000fe40007000000 */
[----:B------:R-:W-:Y:S02]  /*8740*/  FSEL R139, R107, -INF , !P5 ;  /* 0xff8000006b8b7808 */ /* 0x000fe40006800000 */
[----:B------:R-:W-:-:S02]  /*8750*/  FSEL R142, R142, -INF , !P1 ;  /* 0xff8000008e8e7808 */ /* 0x000fc40004800000 */
[----:B---3--:R-:W-:Y:S01]  /*8760*/  FSEL R141, R141, -INF , !P4 ;  /* 0xff8000008d8d7808 */ /* 0x008fe20006000000 */
[----:B------:R-:W3:Y:S01]  /*8770*/  MUFU.TANH R27, R27 ;  /* 0x0000001b001b7308 */ /* 0x000ee20000002400 */
[C---:B------:R-:W-:Y:S02]  /*8780*/  ISETP.GE.AND P6, PT, R4.reuse, R103, PT ;  /* 0x000000670400720c */ /* 0x040fe40003fc6270 */
[----:B------:R-:W-:Y:S01]  /*8790*/  ISETP.GE.AND P5, PT, R4, R101, PT ;  /* 0x000000650400720c */ /* 0x000fe20003fa6270 */
[C---:B------:R-:W-:Y:S01]  /*87a0*/  VIADD R4, R3.reuse, 0xffffff50 ;  /* 0xffffff5003047836 */ /* 0x040fe20000000000 */
[----:B------:R-:W-:Y:S01]  /*87b0*/  BAR.SYNC.DEFER_BLOCKING 0x0 ;  /* 0x0000000000007b1d */ /* 0x000fe20000010000 */
[C---:B------:R-:W-:Y:S02]  /*87c0*/  ISETP.GE.AND P1, PT, R16.reuse, R103, PT ;  /* 0x000000671000720c */ /* 0x040fe40003f26270 */
[----:B------:R-:W-:Y:S02]  /*87d0*/  ISETP.GE.AND P4, PT, R16, R101, PT ;  /* 0x000000651000720c */ /* 0x000fe40003f86270 */
[----:B--2---:R-:W-:Y:S01]  /*87e0*/  HMMA.16816.F32 R16, R8, R20, R128 ;  /* 0x000000140810723c */ /* 0x004fe20000001880 */
[----:B------:R-:W-:Y:S01]  /*87f0*/  FSEL R130, R50, -INF , !P1 ;  /* 0xff80000032827808 */ /* 0x000fe20004800000 */
[----:B------:R-:W-:Y:S01]  /*8800*/  VIADD R20, R3, 0xffffff49 ;  /* 0xffffff4903147836 */ /* 0x000fe20000000000 */
[----:B------:R-:W-:Y:S01]  /*8810*/  FSEL R129, R55, -INF , !P4 ;  /* 0xff80000037817808 */ /* 0x000fe20006000000 */
[----:B------:R-:W2:Y:S01]  /*8820*/  MUFU.TANH R119, R119 ;  /* 0x0000007700777308 */ /* 0x000ea20000002400 */
[----:B------:R-:W-:-:S02]  /*8830*/  ISETP.GE.AND P1, PT, R4, R103, PT ;  /* 0x000000670400720c */ /* 0x000fc40003f26270 */
[----:B------:R-:W-:Y:S02]  /*8840*/  ISETP.GE.AND P4, PT, R4, R101, PT ;  /* 0x000000650400720c */ /* 0x000fe40003f86270 */
[----:B------:R-:W-:Y:S01]  /*8850*/  HMMA.16816.F32 R4, R120, R6, R124 ;  /* 0x000000067804723c */ /* 0x000fe2000000187c */
[----:B------:R-:W-:Y:S02]  /*8860*/  FSEL R128, R63, -INF , !P3 ;  /* 0xff8000003f807808 */ /* 0x000fe40005800000 */
[----:B------:R-:W5:Y:S01]  /*8870*/  MUFU.TANH R62, R62 ;  /* 0x0000003e003e7308 */ /* 0x000f620000002400 */
[----:B------:R-:W-:Y:S02]  /*8880*/  FSEL R131, R106, -INF , !P2 ;  /* 0xff8000006a837808 */ /* 0x000fe40005000000 */
[----:B------:R-:W-:Y:S02]  /*8890*/  FSEL R126, R110, -INF , !P6 ;  /* 0xff8000006e7e7808 */ /* 0x000fe40007000000 */
[----:B------:R-:W-:-:S02]  /*88a0*/  FSEL R127, R111, -INF , !P5 ;  /* 0xff8000006f7f7808 */ /* 0x000fc40006800000 */
[C---:B------:R-:W-:Y:S01]  /*88b0*/  ISETP.GE.AND P3, PT, R20.reuse, R103, PT ;  /* 0x000000671400720c */ /* 0x040fe20003f66270 */
[----:B------:R4:W5:Y:S01]  /*88c0*/  MUFU.TANH R60, R12 ;  /* 0x0000000c003c7308 */ /* 0x0009620000002400 */
[----:B------:R-:W-:Y:S01]  /*88d0*/  ISETP.GE.AND P2, PT, R20, R101, PT ;  /* 0x000000651400720c */ /* 0x000fe20003f46270 */
[----:B------:R-:W-:Y:S01]  /*88e0*/  VIADD R20, R3, 0xffffff58 ;  /* 0xffffff5803147836 */ /* 0x000fe20000000000 */
[C---:B------:R-:W-:Y:S01]  /*88f0*/  ISETP.GE.AND P6, PT, R14.reuse, R103, PT ;  /* 0x000000670e00720c */ /* 0x040fe20003fc6270 */
[----:B------:R-:W-:Y:S01]  /*8900*/  FMUL.FTZ R17, R17, UR10 ;  /* 0x0000000a11117c20 */ /* 0x000fe20008410000 */
[----:B------:R-:W-:Y:S01]  /*8910*/  ISETP.GE.AND P5, PT, R14, R101, PT ;  /* 0x000000650e00720c */ /* 0x000fe20003fa6270 */
[----:B------:R-:W-:Y:S01]  /*8920*/  VIADD R14, R3, 0xffffff59 ;  /* 0xffffff59030e7836 */ /* 0x000fe20000000000 */
[----:B------:R-:W-:Y:S01]  /*8930*/  FSEL R132, R132, -INF , !P3 ;  /* 0xff80000084847808 */ /* 0x000fe20005800000 */
[----:B------:R-:W5:Y:S01]  /*8940*/  MUFU.TANH R108, R17 ;  /* 0x00000011006c7308 */ /* 0x000f620000002400 */
[----:B------:R-:W-:Y:S01]  /*8950*/  HMMA.16816.F32 R8, R8, R22, R4 ;  /* 0x000000160808723c */ /* 0x000fe20000001804 */
[----:B-1----:R-:W-:Y:S01]  /*8960*/  FSEL R133, R133, -INF , !P2 ;  /* 0xff80000085857808 */ /* 0x002fe20005000000 */
[C---:B------:R-:W-:Y:S01]  /*8970*/  VIADD R4, R3.reuse, 0xffffff61 ;  /* 0xffffff6103047836 */ /* 0x040fe20000000000 */
[----:B------:R-:W-:Y:S01]  /*8980*/  FSEL R122, R64, -INF , !P1 ;  /* 0xff800000407a7808 */ /* 0x000fe20004800000 */
[----:B------:R-:W-:Y:S01]  /*8990*/  VIADD R6, R3, 0xffffff68 ;  /* 0xffffff6803067836 */ /* 0x000fe20000000000 */
[----:B------:R-:W-:Y:S01]  /*89a0*/  FSEL R123, R61, -INF , !P4 ;  /* 0xff8000003d7b7808 */ /* 0x000fe20006000000 */
[----:B------:R-:W-:Y:S01]  /*89b0*/  FMUL.FTZ R18, R18, UR10 ;  /* 0x0000000a12127c20 */ /* 0x000fe20008410000 */
[C---:B------:R-:W-:Y:S01]  /*89c0*/  ISETP.GE.AND P3, PT, R20.reuse, R103, PT ;  /* 0x000000671400720c */ /* 0x040fe20003f66270 */
[----:B------:R1:W-:Y:S01]  /*89d0*/  MUFU.TANH R59, R13 ;  /* 0x0000000d003b7308 */ /* 0x0003e20000002400 */
[----:B------:R-:W-:Y:S01]  /*89e0*/  ISETP.GE.AND P2, PT, R20, R101, PT ;  /* 0x000000651400720c */ /* 0x000fe20003f46270 */
[----:B----4-:R-:W-:Y:S01]  /*89f0*/  FMUL.FTZ R12, R15, UR10 ;  /* 0x0000000a0f0c7c20 */ /* 0x010fe20008410000 */
[C---:B------:R-:W-:Y:S01]  /*8a00*/  ISETP.GE.AND P1, PT, R14.reuse, R103, PT ;  /* 0x000000670e00720c */ /* 0x040fe20003f26270 */
[----:B------:R-:W-:Y:S01]  /*8a10*/  FMUL.FTZ R19, R19, UR10 ;  /* 0x0000000a13137c20 */ /* 0x000fe20008410000 */
[----:B------:R-:W-:Y:S01]  /*8a20*/  ISETP.GE.AND P4, PT, R14, R101, PT ;  /* 0x000000650e00720c */ /* 0x000fe20003f86270 */
[----:B------:R-:W-:Y:S01]  /*8a30*/  VIADD R14, R3, 0xffffff60 ;  /* 0xffffff60030e7836 */ /* 0x000fe20000000000 */
[----:B------:R-:W-:Y:S01]  /*8a40*/  FSEL R120, R32, -INF , !P3 ;  /* 0xff80000020787808 */ /* 0x000fe20005800000 */
[----:B------:R-:W4:Y:S01]  /*8a50*/  MUFU.TANH R56, R56 ;  /* 0x0000003800387308 */ /* 0x000f220000002400 */
[----:B------:R-:W-:Y:S01]  /*8a60*/  FSEL R121, R28, -INF , !P2 ;  /* 0xff8000001c797808 */ /* 0x000fe20005000000 */
[----:B------:R-:W-:Y:S01]  /*8a70*/  VIADD R64, R138, 0xfffffffe ;  /* 0xfffffffe8a407836 */ /* 0x000fe20000000000 */
[----:B------:R-:W-:Y:S01]  /*8a80*/  FSEL R124, R65, -INF , !P6 ;  /* 0xff800000417c7808 */ /* 0x000fe20007000000 */
[----:B------:R-:W-:Y:S01]  /*8a90*/  FMUL.FTZ R106, R8, UR10 ;  /* 0x0000000a086a7c20 */ /* 0x000fe20008410000 */
[----:B---3--:R-:W-:Y:S01]  /*8aa0*/  FSEL R125, R27, -INF , !P5 ;  /* 0xff8000001b7d7808 */ /* 0x008fe20006800000 */
[----:B------:R-:W-:Y:S01]  /*8ab0*/  FMUL.FTZ R10, R10, UR10 ;  /* 0x0000000a0a0a7c20 */ /* 0x000fe20008410000 */
[C---:B------:R-:W-:Y:S01]  /*8ac0*/  ISETP.GE.AND P3, PT, R4.reuse, R103, PT ;  /* 0x000000670400720c */ /* 0x040fe20003f66270 */
[----:B------:R-:W3:Y:S01]  /*8ad0*/  MUFU.TANH R12, R12 ;  /* 0x0000000c000c7308 */ /* 0x000ee20000002400 */
[----:B------:R-:W-:Y:S01]  /*8ae0*/  ISETP.GE.AND P2, PT, R4, R101, PT ;  /* 0x000000650400720c */ /* 0x000fe20003f46270 */
[----:B------:R-:W-:Y:S01]  /*8af0*/  VIADD R4, R3, 0xffffff69 ;  /* 0xffffff6903047836 */ /* 0x000fe20000000000 */
[----:B------:R-:W-:Y:S01]  /*8b00*/  ISETP.GE.AND P6, PT, R14, R103, PT ;  /* 0x000000670e00720c */ /* 0x000fe20003fc6270 */
[----:B-1----:R-:W-:Y:S01]  /*8b10*/  FMUL.FTZ R13, R16, UR10 ;  /* 0x0000000a100d7c20 */ /* 0x002fe20008410000 */
[----:B------:R-:W-:Y:S01]  /*8b20*/  ISETP.GE.AND P5, PT, R14, R101, PT ;  /* 0x000000650e00720c */ /* 0x000fe20003fa6270 */
[----:B------:R-:W-:Y:S01]  /*8b30*/  FMUL.FTZ R11, R11, UR10 ;  /* 0x0000000a0b0b7c20 */ /* 0x000fe20008410000 */
[----:B------:R-:W-:Y:S01]  /*8b40*/  FSEL R118, R118, -INF , !P1 ;  /* 0xff80000076767808 */ /* 0x000fe20004800000 */
[----:B------:R-:W-:Y:S01]  /*8b50*/  MUFU.TANH R63, R18 ;  /* 0x00000012003f7308 */ /* 0x000fe20000002400 */
[----:B--2---:R-:W-:Y:S01]  /*8b60*/  FSEL R119, R119, -INF , !P4 ;  /* 0xff80000077777808 */ /* 0x004fe20006000000 */
[----:B------:R-:W-:Y:S01]  /*8b70*/  VIADD R8, R3, 0xffffff70 ;  /* 0xffffff7003087836 */ /* 0x000fe20000000000 */
[----:B------:R-:W-:-:S02]  /*8b80*/  ISETP.GE.AND P1, PT, R6, R103, PT ;  /* 0x000000670600720c */ /* 0x000fc40003f26270 */
[----:B------:R-:W-:Y:S01]  /*8b90*/  ISETP.GE.AND P4, PT, R6, R101, PT ;  /* 0x000000650600720c */ /* 0x000fe20003f86270 */
[----:B------:R-:W-:Y:S01]  /*8ba0*/  VIADD R6, R3, 0xffffff71 ;  /* 0xffffff7103067836 */ /* 0x000fe20000000000 */
[----:B-----5:R-:W-:Y:S01]  /*8bb0*/  FSEL R62, R62, -INF , !P6 ;  /* 0xff8000003e3e7808 */ /* 0x020fe20007000000 */
[----:B------:R-:W1:Y:S01]  /*8bc0*/  MUFU.TANH R13, R13 ;  /* 0x0000000d000d7308 */ /* 0x000e620000002400 */
[----:B------:R-:W-:Y:S02]  /*8bd0*/  FSEL R58, R58, -INF , !P5 ;  /* 0xff8000003a3a7808 */ /* 0x000fe40006800000 */
[C---:B------:R-:W-:Y:S02]  /*8be0*/  ISETP.GE.AND P6, PT, R4.reuse, R103, PT ;  /* 0x000000670400720c */ /* 0x040fe40003fc6270 */
[----:B------:R-:W-:Y:S01]  /*8bf0*/  ISETP.GE.AND P5, PT, R4, R101, PT ;  /* 0x000000650400720c */ /* 0x000fe20003fa6270 */
[----:B------:R-:W-:Y:S01]  /*8c00*/  FMUL.FTZ R4, R9, UR10 ;  /* 0x0000000a09047c20 */ /* 0x000fe20008410000 */
[----:B------:R-:W-:Y:S01]  /*8c10*/  FSEL R60, R60, -INF , !P1 ;  /* 0xff8000003c3c7808 */ /* 0x000fe20004800000 */
[----:B------:R-:W2:Y:S01]  /*8c20*/  MUFU.TANH R104, R19 ;  /* 0x0000001300687308 */ /* 0x000ea20000002400 */
[----:B------:R-:W-:-:S02]  /*8c30*/  ISETP.GE.AND P1, PT, R6, R103, PT ;  /* 0x000000670600720c */ /* 0x000fc40003f26270 */
[----:B------:R-:W-:Y:S02]  /*8c40*/  FSEL R61, R29, -INF , !P3 ;  /* 0xff8000001d3d7808 */ /* 0x000fe40005800000 */
[----:B------:R-:W-:Y:S02]  /*8c50*/  FSEL R108, R108, -INF , !P1 ;  /* 0xff8000006c6c7808 */ /* 0x000fe40004800000 */
[----:B------:R-:W-:Y:S01]  /*8c60*/  ISETP.GT.AND P1, PT, R64, R175, PT ;  /* 0x000000af4000720c */ /* 0x000fe20003f24270 */
[----:B------:R-:W5:Y:S01]  /*8c70*/  MUFU.TANH R106, R106 ;  /* 0x0000006a006a7308 */ /* 0x000f620000002400 */
[----:B------:R-:W-:Y:S02]  /*8c80*/  FSEL R57, R57, -INF , !P2 ;  /* 0xff80000039397808 */ /* 0x000fe40005000000 */
[----:B----4-:R-:W-:Y:S02]  /*8c90*/  FSEL R56, R56, -INF , !P4 ;  /* 0xff80000038387808 */ /* 0x010fe40006000000 */
[----:B------:R-:W-:-:S02]  /*8ca0*/  ISETP.GE.AND P3, PT, R8, R103, PT ;  /* 0x000000670800720c */ /* 0x000fc40003f66270 */
[-C--:B------:R-:W-:Y:S01]  /*8cb0*/  ISETP.GE.AND P2, PT, R8, R101.reuse, PT ;  /* 0x000000650800720c */ /* 0x080fe20003f46270 */
[----:B------:R-:W4:Y:S01]  /*8cc0*/  MUFU.TANH R4, R4 ;  /* 0x0000000400047308 */ /* 0x000f220000002400 */
[----:B------:R-:W-:Y:S01]  /*8cd0*/  ISETP.GE.AND P4, PT, R6, R101, PT ;  /* 0x000000650600720c */ /* 0x000fe20003f86270 */
[----:B------:R-:W-:Y:S01]  /*8ce0*/  VIADD R8, R3, 0xffffff78 ;  /* 0xffffff7803087836 */ /* 0x000fe20000000000 */
[----:B------:R-:W-:Y:S01]  /*8cf0*/  FSEL R59, R59, -INF , !P6 ;  /* 0xff8000003b3b7808 */ /* 0x000fe20007000000 */
[----:B------:R-:W-:Y:S01]  /*8d00*/  VIADD R6, R3, 0xffffff79 ;  /* 0xffffff7903067836 */ /* 0x000fe20000000000 */
[----:B---3--:R-:W-:Y:S02]  /*8d10*/  FSEL R3, R12, -INF , !P5 ;  /* 0xff8000000c037808 */ /* 0x008fe40006800000 */
[----:B-1----:R-:W-:Y:S01]  /*8d20*/  FSEL R65, R13, -INF , !P3 ;  /* 0xff8000000d417808 */ /* 0x002fe20005800000 */
[----:B------:R-:W1:Y:S01]  /*8d30*/  MUFU.TANH R67, R10 ;  /* 0x0000000a00437308 */ /* 0x000e620000002400 */
[----:B------:R-:W-:-:S02]  /*8d40*/  FSEL R63, R63, -INF , !P2 ;  /* 0xff8000003f3f7808 */ /* 0x000fc40005000000 */
[-C--:B------:R-:W-:Y:S02]  /*8d50*/  ISETP.GE.AND P6, PT, R8, R103.reuse, PT ;  /* 0x000000670800720c */ /* 0x080fe40003fc6270 */
[----:B------:R-:W-:Y:S02]  /*8d60*/  ISETP.GE.AND P5, PT, R6, R103, PT ;  /* 0x000000670600720c */ /* 0x000fe40003fa6270 */
[-C--:B------:R-:W-:Y:S01]  /*8d70*/  ISETP.GE.AND P3, PT, R8, R101.reuse, PT ;  /* 0x000000650800720c */ /* 0x080fe20003f66270 */
[----:B------:R-:W3:Y:S01]  /*8d80*/  MUFU.TANH R66, R11 ;  /* 0x0000000b00427308 */ /* 0x000ee20000002400 */
[----:B------:R-:W-:Y:S02]  /*8d90*/  ISETP.GE.AND P2, PT, R6, R101, PT ;  /* 0x000000650600720c */ /* 0x000fe40003f46270 */
[----:B--2---:R-:W-:Y:S02]  /*8da0*/  FSEL R104, R104, -INF , !P4 ;  /* 0xff80000068687808 */ /* 0x004fe40006000000 */
[----:B-----5:R-:W-:-:S02]  /*8db0*/  FSEL R106, R106, -INF , !P6 ;  /* 0xff8000006a6a7808 */ /* 0x020fc40007000000 */
[----:B----4-:R-:W-:Y:S02]  /*8dc0*/  FSEL R101, R4, -INF , !P5 ;  /* 0xff80000004657808 */ /* 0x010fe40006800000 */
[----:B-1----:R-:W-:Y:S02]  /*8dd0*/  FSEL R67, R67, -INF , !P3 ;  /* 0xff80000043437808 */ /* 0x002fe40005800000 */
[----:B---3--:R-:W-:Y:S01]  /*8de0*/  FSEL R66, R66, -INF , !P2 ;  /* 0xff80000042427808 */ /* 0x008fe20005000000 */
        /* <DEDUP_REMOVED lines=65> */
.L_x_5199:
[----:B------:R-:W-:Y:S01]  /*9200*/  UMOV UR6, URZ ;  /* 0x000000ff00067c82 */ /* 0x000fe20008000000 */
[----:B------:R-:W-:Y:S01]  /*9210*/  IMAD.SHL.U32 R4, R136, 0x80, RZ ;  /* 0x0000008088047824 */ /* 0x000fe200078e00ff */
[----:B------:R-:W-:-:S05]  /*9220*/  IADD3 R5, P1, PT, RZ, -UR6, RZ ;  /* 0x80000006ff057c10 */ /* 0x000fca000ff3e0ff */
[----:B------:R-:W-:-:S05]  /*9230*/  IMAD.X R4, RZ, RZ, ~R4, P1 ;  /* 0x000000ffff047224 */ /* 0x000fca00008e0e04 */
[----:B------:R-:W-:-:S04]  /*9240*/  SHF.R.S64 R5, R5, 0x1f, R4 ;  /* 0x0000001f05057819 */ /* 0x000fc80000001004 */
[----:B------:R-:W-:-:S04]  /*9250*/  IADD3 R176, P1, PT, R5, R176, RZ ;  /* 0x000000b005b07210 */ /* 0x000fc80007f3e0ff */
[----:B------:R-:W-:-:S09]  /*9260*/  LEA.HI.X.SX32 R177, R4, R177, 0x1, P1 ;  /* 0x000000b104b17211 */ /* 0x000fd200008f0eff */
.L_x_5200:
        /* <DEDUP_REMOVED lines=63> */
.L_x_5202:
[----:B------:R-:W-:Y:S05]  /*9660*/  BSYNC.RECONVERGENT B0 ;  /* 0x0000000000007941 */ /* 0x000fea0003800200 */
.L_x_5201:
[----:B------:R-:W0:Y:S02]  /*9670*/  LDGDEPBAR ;  /* 0x00000000000079af */ /* 0x000e240000000000 */
.L_x_5198:
[----:B------:R-:W-:Y:S01]  /*9680*/  FMNMX3.FTZ R4, R0, R39, R37, !PT ;  /* 0x0000002700047276 */ /* 0x000fe20007810025 */
[----:B-12---:R-:W-:Y:S01]  /*9690*/  LDSM.16.MT88.4 R16, [R102+0x6000] ;  /* 0x006000006610783b */ /* 0x006fe20000004200 */
        /* <DEDUP_REMOVED lines=39> */
[----:B-1----:R-:W-:-:S04]  /*9910*/  FMNMX.FTZ R103, R4, R103, !PT ;  /* 0x0000006704677209 */ /* 0x002fc80007810000 */
[C---:B------:R-:W-:Y:S01]  /*9920*/  FSETP.NEU.FTZ.AND P0, PT, R103.reuse, -INF , PT ;  /* 0xff8000006700780b */ /* 0x040fe20003f1d000 */
[C---:B------:R-:W-:Y:S01]  /*9930*/  FMUL.FTZ R110, R103.reuse, UR4 ;  /* 0x00000004676e7c20 */ /* 0x040fe20008410000 */
[----:B--2---:R-:W-:Y:S02]  /*9940*/  FMNMX.FTZ R105, R6, R105, !PT ;  /* 0x0000006906697209 */ /* 0x004fe40007810000 */
[----:B------:R-:W-:Y:S02]  /*9950*/  FSEL R5, R103, RZ, P0 ;  /* 0x000000ff67057208 */ /* 0x000fe40000000000 */
[C---:B------:R-:W-:Y:S01]  /*9960*/  FSETP.NEU.FTZ.AND P1, PT, R105.reuse, -INF , PT ;  /* 0xff8000006900780b */ /* 0x040fe20003f3d000 */
[C---:B------:R-:W-:Y:S01]  /*9970*/  FMUL.FTZ R115, R105.reuse, UR4 ;  /* 0x0000000469737c20 */ /* 0x040fe20008410000 */
[----:B------:R-:W-:Y:S01]  /*9980*/  FSEL R110, R110, RZ, P0 ;  /* 0x000000ff6e6e7208 */ /* 0x000fe20000000000 */
[----:B------:R-:W-:Y:S01]  /*9990*/  FADD.FTZ R5, R0, -R5 ;  /* 0x8000000500057221 */ /* 0x000fe20000010000 */
[----:B------:R-:W-:-:S02]  /*99a0*/  FSEL R7, R105, RZ, P1 ;  /* 0x000000ff69077208 */ /* 0x000fc40000800000 */
[----:B------:R-:W-:Y:S01]  /*99b0*/  FSEL R115, R115, RZ, P1 ;  /* 0x000000ff73737208 */ /* 0x000fe20000800000 */
[----:B------:R-:W-:Y:S01]  /*99c0*/  FMUL.FTZ R0, R5, UR4 ;  /* 0x0000000405007c20 */ /* 0x000fe20008410000 */
[--C-:B------:R-:W-:Y:S01]  /*99d0*/  FFMA.FTZ R109, R39, UR4, -R110.reuse ;  /* 0x00000004276d7c23 */ /* 0x100fe2000801086e */
[----:B------:R-:W-:Y:S01]  /*99e0*/  FADD.FTZ R7, R2, -R7 ;  /* 0x8000000702077221 */ /* 0x000fe20000010000 */
[--C-:B------:R-:W-:Y:S01]  /*99f0*/  FFMA.FTZ R107, R37, UR4, -R110.reuse ;  /* 0x00000004256b7c23 */ /* 0x100fe2000801086e */
[--C-:B------:R-:W-:Y:S01]  /*9a00*/  FFMA.FTZ R114, R44, UR4, -R115.reuse ;  /* 0x000000042c727c23 */ /* 0x100fe20008010873 */
[--C-:B------:R-:W-:Y:S01]  /*9a10*/  FFMA.FTZ R113, R24, UR4, -R115.reuse ;  /* 0x0000000418717c23 */ /* 0x100fe20008010873 */
[----:B------:R-:W1:Y:S01]  /*9a20*/  MUFU.EX2 R0, R0 ;  /* 0x0000000000007308 */ /* 0x000e620000000800 */
[----:B------:R-:W-:Y:S01]  /*9a30*/  FMUL.FTZ R116, R7, UR4 ;  /* 0x0000000407747c20 */ /* 0x000fe20008410000 */
[--C-:B------:R-:W-:Y:S01]  /*9a40*/  FFMA.FTZ R112, R46, UR4, -R115.reuse ;  /* 0x000000042e707c23 */ /* 0x100fe20008010873 */
[--C-:B------:R-:W-:Y:S01]  /*9a50*/  FFMA.FTZ R111, R26, UR4, -R115.reuse ;  /* 0x000000041a6f7c23 */ /* 0x100fe20008010873 */
[--C-:B------:R-:W-:Y:S01]  /*9a60*/  FFMA.FTZ R117, R25, UR4, -R110.reuse ;  /* 0x0000000419757c23 */ /* 0x100fe2000801086e */
[----:B------:R-:W2:Y:S01]  /*9a70*/  LDSM.16.MT88.4 R4, [R164+0x6000] ;  /* 0x00600000a404783b */ /* 0x000ea20000004200 */
        /* <DEDUP_REMOVED lines=8> */
[-C--:B-1----:R-:W-:Y:S01]  /*9b00*/  FMUL.FTZ R34, R82, R0.reuse ;  /* 0x0000000052227220 */ /* 0x082fe20000410000 */
[----:B------:R-:W-:Y:S01]  /*9b10*/  MUFU.EX2 R112, R112 ;  /* 0x0000007000707308 */ /* 0x000fe20000000800 */
[-C--:B------:R-:W-:Y:S01]  /*9b20*/  FMUL.FTZ R35, R83, R0.reuse ;  /* 0x0000000053237220 */ /* 0x080fe20000410000 */
[--C-:B------:R-:W-:Y:S01]  /*9b30*/  FFMA.FTZ R83, R36, UR4, -R115.reuse ;  /* 0x0000000424537c23 */ /* 0x100fe20008010873 */
[--C-:B------:R-:W-:Y:S01]  /*9b40*/  FFMA.FTZ R82, R38, UR4, -R115.reuse ;  /* 0x0000000426527c23 */ /* 0x100fe20008010873 */
[----:B------:R-:W1:Y:S01]  /*9b50*/  MUFU.EX2 R111, R111 ;  /* 0x0000006f006f7308 */ /* 0x000e620000000800 */
[----:B------:R-:W4:Y:S01]  /*9b60*/  LDSM.16.MT88.4 R36, [R168+0x6800] ;  /* 0x00680000a824783b */ /* 0x000f220000004200 */
[-C--:B------:R-:W-:Y:S01]  /*9b70*/  FMUL.FTZ R78, R78, R0.reuse ;  /* 0x000000004e4e7220 */ /* 0x080fe20000410000 */
[-C--:B------:R-:W-:Y:S01]  /*9b80*/  FMUL.FTZ R79, R79, R0.reuse ;  /* 0x000000004f4f7220 */ /* 0x080fe20000410000 */
[----:B------:R-:W-:Y:S01]  /*9b90*/  MUFU.EX2 R109, R109 ;  /* 0x0000006d006d7308 */ /* 0x000fe20000000800 */
[----:B------:R-:W-:Y:S01]  /*9ba0*/  FMUL.FTZ R14, R98, R0 ;  /* 0x00000000620e7220 */ /* 0x000fe20000410000 */
[----:B---3--:R-:W-:Y:S01]  /*9bb0*/  F2FP.F16.F32.PACK_AB R8, R113, R114 ;  /* 0x000000727108723e */ /* 0x008fe200000000ff */
[-C--:B------:R-:W-:Y:S01]  /*9bc0*/  FMUL.FTZ R15, R99, R0.reuse ;  /* 0x00000000630f7220 */ /* 0x080fe20000410000 */
[----:B------:R-:W3:Y:S01]  /*9bd0*/  MUFU.EX2 R107, R107 ;  /* 0x0000006b006b7308 */ /* 0x000ee20000000800 */
[-C--:B------:R-:W-:Y:S01]  /*9be0*/  FMUL.FTZ R47, R75, R0.reuse ;  /* 0x000000004b2f7220 */ /* 0x080fe20000410000 */
[-C--:B------:R-:W-:Y:S01]  /*9bf0*/  FMUL.FTZ R94, R94, R0.reuse ;  /* 0x000000005e5e7220 */ /* 0x080fe20000410000 */
[----:B------:R-:W-:Y:S01]  /*9c00*/  FMUL.FTZ R95, R95, R0 ;  /* 0x000000005f5f7220 */ /* 0x000fe20000410000 */
[----:B------:R-:W-:Y:S01]  /*9c10*/  MUFU.EX2 R2, R43 ;  /* 0x0000002b00027308 */ /* 0x000fe20000000800 */
[--C-:B------:R-:W-:Y:S01]  /*9c20*/  FFMA.FTZ R75, R51, UR4, -R110.reuse ;  /* 0x00000004334b7c23 */ /* 0x100fe2000801086e */
[----:B-1----:R-:W-:Y:S01]  /*9c30*/  F2FP.F16.F32.PACK_AB R10, R111, R112 ;  /* 0x000000706f0a723e */ /* 0x002fe200000000ff */
[-C--:B------:R-:W-:Y:S01]  /*9c40*/  FMUL.FTZ R26, R90, R0.reuse ;  /* 0x000000005a1a7220 */ /* 0x080fe20000410000 */
[----:B------:R-:W1:Y:S01]  /*9c50*/  MUFU.EX2 R117, R117 ;  /* 0x0000007500757308 */ /* 0x000e620000000800 */
[-C--:B------:R-:W-:Y:S01]  /*9c60*/  FMUL.FTZ R27, R91, R0.reuse ;  /* 0x000000005b1b7220 */ /* 0x080fe20000410000 */
[-C--:B------:R-:W-:Y:S01]  /*9c70*/  FMUL.FTZ R86, R86, R0.reuse ;  /* 0x0000000056567220 */ /* 0x080fe20000410000 */
[-C--:B------:R-:W-:Y:S01]  /*9c80*/  FMUL.FTZ R87, R87, R0.reuse ;  /* 0x0000000057577220 */ /* 0x080fe20000410000 */
[----:B------:R-:W5:Y:S01]  /*9c90*/  MUFU.EX2 R116, R116 ;  /* 0x0000007400747308 */ /* 0x000f620000000800 */
[-C--:B------:R-:W-:Y:S01]  /*9ca0*/  FMUL.FTZ R46, R74, R0.reuse ;  /* 0x000000004a2e7220 */ /* 0x080fe20000410000 */
[----:B---3--:R-:W-:Y:S01]  /*9cb0*/  F2FP.F16.F32.PACK_AB R9, R107, R109 ;  /* 0x0000006d6b09723e */ /* 0x008fe200000000ff */
[-C--:B------:R-:W-:Y:S01]  /*9cc0*/  FMUL.FTZ R70, R70, R0.reuse ;  /* 0x0000000046467220 */ /* 0x080fe20000410000 */
[----:B------:R-:W-:Y:S01]  /*9cd0*/  MUFU.EX2 R83, R83 ;  /* 0x0000005300537308 */ /* 0x000fe20000000800 */
[----:B------:R-:W-:Y:S01]  /*9ce0*/  FMUL.FTZ R71, R71, R0 ;  /* 0x0000000047477220 */ /* 0x000fe20000410000 */
        /* <DEDUP_REMOVED lines=8> */
[-C--:B-----5:R-:W-:Y:S01]  /*9d70*/  FMUL.FTZ R32, R80, R116.reuse ;  /* 0x0000007450207220 */ /* 0x0a0fe20000410000 */
        /* <DEDUP_REMOVED lines=12> */
[-C--:B------:R-:W-:Y:S01]  /*9e40*/  FMUL.FTZ R45, R73, R116.reuse ;  /* 0x00000074492d7220 */ /* 0x080fe20000410000 */
[-C--:B------:R-:W-:Y:S01]  /*9e50*/  FMUL.FTZ R24, R88, R116.reuse ;  /* 0x0000007458187220 */ /* 0x080fe20000410000 */
[----:B------:R-:W-:Y:S01]  /*9e60*/  MUFU.EX2 R80, R80 ;  /* 0x0000005000507308 */ /* 0x000fe20000000800 */
[-C--:B------:R-:W-:Y:S01]  /*9e70*/  FMUL.FTZ R25, R89, R116.reuse ;  /* 0x0000007459197220 */ /* 0x080fe20000410000 */
[-C--:B------:R-:W-:Y:S01]  /*9e80*/  FMUL.FTZ R84, R84, R116.reuse ;  /* 0x0000007454547220 */ /* 0x080fe20000410000 */
[-C--:B------:R-:W-:Y:S01]  /*9e90*/  FMUL.FTZ R85, R85, R116.reuse ;  /* 0x0000007455557220 */ /* 0x080fe20000410000 */
[----:B------:R-:W1:Y:S01]  /*9ea0*/  MUFU.EX2 R81, R81 ;  /* 0x0000005100517308 */ /* 0x000e620000000800 */
[C---:B------:R-:W-:Y:S01]  /*9eb0*/  HMMA.16816.F32 R16, R8.reuse, R18, R76 ;  /* 0x000000120810723c */ /* 0x040fe2000000184c */
[-C--:B------:R-:W-:Y:S01]  /*9ec0*/  FMUL.FTZ R68, R68, R116.reuse ;  /* 0x0000007444447220 */ /* 0x080fe20000410000 */
[-C--:B------:R-:W-:Y:S01]  /*9ed0*/  FMUL.FTZ R69, R69, R116.reuse ;  /* 0x0000007445457220 */ /* 0x080fe20000410000 */
[----:B------:R-:W-:Y:S01]  /*9ee0*/  MUFU.EX2 R76, R53 ;  /* 0x00000035004c7308 */ /* 0x000fe20000000800 */
[----:B------:R-:W3:Y:S01]  /*9ef0*/  LDSM.16.MT88.4 R48, [R102+0x6800] ;  /* 0x006800006630783b */ /* 0x000ee20000004200 */
[--C-:B------:R-:W-:Y:S01]  /*9f00*/  FFMA.FTZ R79, R148, UR4, -R115.reuse ;  /* 0x00000004944f7c23 */ /* 0x100fe20008010873 */
[--C-:B------:R-:W-:Y:S01]  /*9f10*/  FFMA.FTZ R77, R151, UR4, -R110.reuse ;  /* 0x00000004974d7c23 */ /* 0x100fe2000801086e */
[----:B------:R-:W5:Y:S01]  /*9f20*/  MUFU.EX2 R73, R55 ;  /* 0x0000003700497308 */ /* 0x000f620000000800 */
[C---:B------:R-:W-:Y:S01]  /*9f30*/  HMMA.16816.F32 R12, R8.reuse, R20, R12 ;  /* 0x00000014080c723c */ /* 0x040fe2000000180c */
[----:B------:R-:W3:Y:S01]  /*9f40*/  LDSM.16.MT88.4 R40, [R164+0x6800] ;  /* 0x00680000a428783b */ /* 0x000ee20000004200 */
[--C-:B------:R-:W-:Y:S01]  /*9f50*/  FFMA.FTZ R78, R149, UR4, -R110.reuse ;  /* 0x00000004954e7c23 */ /* 0x100fe2000801086e */
[----:B------:R-:W4:Y:S01]  /*9f60*/  MUFU.EX2 R72, R72 ;  /* 0x0000004800487308 */ /* 0x000f220000000800 */
        /* <DEDUP_REMOVED lines=12> */
[C---:B--2---:R-:W-:Y:S01]  /*a030*/  HMMA.16816.F32 R24, R8.reuse, R4, R24 ;  /* 0x000000040818723c */ /* 0x044fe20000001818 */
        /* <DEDUP_REMOVED lines=11> */
[----:B------:R-:W-:Y:S01]  /*a0f0*/  FFMA.FTZ R125, R125, UR4, -R110 ;  /* 0x000000047d7d7c23 */ /* 0x000fe2000801086e */
[----:B------:R-:W-:Y:S01]  /*a100*/  FFMA.FTZ R62, R62, UR4, -R115 ;  /* 0x000000043e3e7c23 */ /* 0x000fe20008010873 */
[----:B------:R-:W-:Y:S01]  /*a110*/  FFMA.FTZ R114, R189, R116, R114 ;  /* 0x00000074bd727223 */ /* 0x000fe20000010072 */
[----:B------:R-:W-:Y:S01]  /*a120*/  MUFU.EX2 R89, R89 ;  /* 0x0000005900597308 */ /* 0x000fe20000000800 */
[C---:B------:R-:W-:Y:S01]  /*a130*/  HMMA.16816.F32 R44, R8.reuse, R28, R44 ;  /* 0x0000001c082c723c */ /* 0x040fe2000000182c */
[----:B-1----:R-:W-:Y:S01]  /*a140*/  F2FP.F16.F32.PACK_AB R28, R81, R80 ;  /* 0x00000050511c723e */ /* 0x002fe200000000ff */
[----:B------:R-:W-:Y:S01]  /*a150*/  FFMA.FTZ R0, R190, R0, R109 ;  /* 0x00000000be007223 */ /* 0x000fe2000001006d */
[----:B-----5:R-:W-:Y:S01]  /*a160*/  F2FP.F16.F32.PACK_AB R29, R73, R76 ;  /* 0x0000004c491d723e */ /* 0x020fe200000000ff */
[----:B------:R-:W-:Y:S01]  /*a170*/  MUFU.EX2 R88, R88 ;  /* 0x0000005800587308 */ /* 0x000fe20000000800 */
[--C-:B------:R-:W-:Y:S01]  /*a180*/  FFMA.FTZ R92, R61, UR4, -R115.reuse ;  /* 0x000000043d5c7c23 */ /* 0x100fe20008010873 */
[----:B------:R-:W-:Y:S01]  /*a190*/  FFMA.FTZ R3, R3, UR4, -R110 ;  /* 0x0000000403037c23 */ /* 0x000fe2000801086e */
[----:B------:R-:W-:Y:S01]  /*a1a0*/  FADD.FTZ R113, R113, R114 ;  /* 0x0000007271717221 */ /* 0x000fe20000010000 */
[----:B------:R-:W-:Y:S01]  /*a1b0*/  HMMA.16816.F32 R8, R8, R30, R68 ;  /* 0x0000001e0808723c */ /* 0x000fe20000001844 */
[----:B------:R-:W-:Y:S01]  /*a1c0*/  F2FP.F16.F32.PACK_AB R30, R82, R83 ;  /* 0x00000053521e723e */ /* 0x000fe200000000ff */
[--C-:B------:R-:W-:Y:S01]  /*a1d0*/  FFMA.FTZ R70, R54, UR4, -R115.reuse ;  /* 0x0000000436467c23 */ /* 0x100fe20008010873 */
[----:B----4-:R-:W-:Y:S01]  /*a1e0*/  F2FP.F16.F32.PACK_AB R31, R75, R72 ;  /* 0x000000484b1f723e */ /* 0x010fe200000000ff */
[--C-:B------:R-:W-:Y:S01]  /*a1f0*/  FFMA.FTZ R69, R52, UR4, -R115.reuse ;  /* 0x0000000434457c23 */ /* 0x100fe20008010873 */
[--C-:B------:R-:W-:Y:S01]  /*a200*/  FFMA.FTZ R68, R146, UR4, -R115.reuse ;  /* 0x0000000492447c23 */ /* 0x100fe20008010873 */
[----:B------:R-:W-:Y:S01]  /*a210*/  LDSM.16.MT88.4 R52, [R168+0x7000] ;  /* 0x00700000a834783b */ /* 0x000fe20000004200 */
[----:B------:R-:W-:Y:S01]  /*a220*/  FFMA.FTZ R71, R147, UR4, -R110 ;  /* 0x0000000493477c23 */ /* 0x000fe2000801086e */
[----:B------:R-:W-:Y:S01]  /*a230*/  MUFU.EX2 R70, R70 ;  /* 0x0000004600467308 */ /* 0x000fe20000000800 */
[----:B------:R-:W-:Y:S01]  /*a240*/  FADD.FTZ R107, R107, R0 ;  /* 0x000000006b6b7221 */ /* 0x000fe20000010000 */
[C---:B------:R-:W-:Y:S01]  /*a250*/  HMMA.16816.F32 R12, R28.reuse, R36, R12 ;  /* 0x000000241c0c723c */ /* 0x040fe2000000180c */
[--C-:B------:R-:W-:Y:S01]  /*a260*/  FFMA.FTZ R85, R60, UR4, -R115.reuse ;  /* 0x000000043c557c23 */ /* 0x100fe20008010873 */
[----:B------:R-:W1:Y:S01]  /*a270*/  MUFU.EX2 R69, R69 ;  /* 0x0000004500457308 */ /* 0x000e620000000800 */
[----:B------:R-:W-:Y:S01]  /*a280*/  FFMA.FTZ R87, R59, UR4, -R115 ;  /* 0x000000043b577c23 */ /* 0x000fe20008010873 */
[----:B------:R-:W-:Y:S01]  /*a290*/  FFMA.FTZ R86, R58, UR4, -R110 ;  /* 0x000000043a567c23 */ /* 0x000fe2000801086e */
[----:B------:R-:W-:Y:S01]  /*a2a0*/  FADD.FTZ R112, R112, R113 ;  /* 0x0000007170707221 */ /* 0x000fe20000010000 */
[----:B------:R-:W2:Y:S01]  /*a2b0*/  MUFU.EX2 R68, R68 ;  /* 0x0000004400447308 */ /* 0x000ea20000000800 */
[----:B------:R-:W-:Y:S01]  /*a2c0*/  FADD.FTZ R2, R2, R107 ;  /* 0x0000006b02027221 */ /* 0x000fe20000010000 */
[C---:B------:R-:W-:Y:S01]  /*a2d0*/  HMMA.16816.F32 R20, R28.reuse, R38, R20 ;  /* 0x000000261c14723c */ /* 0x040fe20000001814 */
[----:B------:R-:W4:Y:S01]  /*a2e0*/  LDSM.16.MT88.4 R36, [R100+0x6800] ;  /* 0x006800006424783b */ /* 0x000f220000004200 */
[----:B------:R-:W5:Y:S01]  /*a2f0*/  MUFU.EX2 R71, R71 ;  /* 0x0000004700477308 */ /* 0x000f620000000800 */
[----:B------:R-:W-:Y:S01]  /*a300*/  FADD.FTZ R111, R111, R112 ;  /* 0x000000706f6f7221 */ /* 0x000fe20000010000 */
[----:B------:R-:W-:Y:S01]  /*a310*/  FADD.FTZ R117, R117, R2 ;  /* 0x0000000275757221 */ /* 0x000fe20000010000 */
[----:B------:R-:W-:Y:S01]  /*a320*/  FFMA.FTZ R0, R108, UR4, -R115 ;  /* 0x000000046c007c23 */ /* 0x000fe20008010873 */
[----:B------:R-:W-:Y:S01]  /*a330*/  MUFU.EX2 R99, R99 ;  /* 0x0000006300637308 */ /* 0x000fe20000000800 */
[----:B------:R-:W-:Y:S01]  /*a340*/  FADD.FTZ R2, R80, R111 ;  /* 0x0000006f50027221 */ /* 0x000fe20000010000 */
[C---:B---3--:R-:W-:Y:S01]  /*a350*/  HMMA.16816.F32 R32, R28.reuse, R48, R32 ;  /* 0x000000301c20723c */ /* 0x048fe20000001820 */
[----:B------:R-:W-:Y:S01]  /*a360*/  FADD.FTZ R76, R76, R117 ;  /* 0x000000754c4c7221 */ /* 0x000fe20000010000 */
[----:B------:R-:W3:Y:S01]  /*a370*/  MUFU.EX2 R96, R96 ;  /* 0x0000006000607308 */ /* 0x000ee20000000800 */
[----:B------:R-:W-:Y:S01]  /*a380*/  FADD.FTZ R2, R81, R2 ;  /* 0x0000000251027221 */ /* 0x000fe20000010000 */
[----:B------:R-:W-:Y:S01]  /*a390*/  FFMA.FTZ R189, R101, UR4, -R115 ;  /* 0x0000000465bd7c23 */ /* 0x000fe20008010873 */
[----:B------:R-:W-:Y:S01]  /*a3a0*/  FADD.FTZ R73, R73, R76 ;  /* 0x0000004c49497221 */ /* 0x000fe20000010000 */
[----:B------:R-:W-:Y:S01]  /*a3b0*/  MUFU.EX2 R97, R97 ;  /* 0x0000006100617308 */ /* 0x000fe20000000800 */
[----:B------:R-:W-:Y:S01]  /*a3c0*/  FADD.FTZ R83, R83, R2 ;  /* 0x0000000253537221 */ /* 0x000fe20000010000 */
[C---:B------:R-:W-:Y:S01]  /*a3d0*/  HMMA.16816.F32 R16, R28.reuse, R50, R16 ;  /* 0x000000321c10723c */ /* 0x040fe20000001810 */
[----:B------:R-:W3:Y:S01]  /*a3e0*/  LDSM.16.MT88.4 R48, [R102+0x7000] ;  /* 0x007000006630783b */ /* 0x000ee20000004200 */
[----:B------:R-:W3:Y:S01]  /*a3f0*/  MUFU.EX2 R90, R90 ;  /* 0x0000005a005a7308 */ /* 0x000ee20000000800 */
[----:B------:R-:W-:Y:S01]  /*a400*/  FADD.FTZ R72, R72, R73 ;  /* 0x0000004948487221 */ /* 0x000fe20000010000 */
[----:B------:R-:W-:Y:S01]  /*a410*/  FADD.FTZ R83, R82, R83 ;  /* 0x0000005352537221 */ /* 0x000fe20000010000 */
[----:B------:R-:W-:Y:S01]  /*a420*/  FFMA.FTZ R2, R104, UR4, -R110 ;  /* 0x0000000468027c23 */ /* 0x000fe2000801086e */
[----:B------:R-:W-:Y:S01]  /*a430*/  MUFU.EX2 R137, R137 ;  /* 0x0000008900897308 */ /* 0x000fe20000000800 */
[----:B------:R-:W-:Y:S01]  /*a440*/  FADD.FTZ R72, R75, R72 ;  /* 0x000000484b487221 */ /* 0x000fe20000010000 */
[----:B------:R-:W-:Y:S01]  /*a450*/  HMMA.16816.F32 R24, R28, R40, R24 ;  /* 0x000000281c18723c */ /* 0x000fe20000001818 */
[----:B------:R-:W-:Y:S01]  /*a460*/  FFMA.FTZ R66, R66, UR4, -R110 ;  /* 0x0000000442427c23 */ /* 0x000fe2000801086e */
[----:B------:R-:W3:Y:S01]  /*a470*/  MUFU.EX2 R128, R128 ;  /* 0x0000008000807308 */ /* 0x000ee20000000800 */
[----:B------:R-:W-:-:S03]  /*a480*/  ISETP.GT.AND P0, PT, R64, R175, PT ;  /* 0x000000af4000720c */ /* 0x000fc60003f04270 */
[----:B------:R-:W-:Y:S02]  /*a490*/  MUFU.EX2 R135, R135 ;  /* 0x0000008700877308 */ /* 0x000fe40000000800 */
[C---:B------:R-:W-:Y:S01]  /*a4a0*/  HMMA.16816.F32 R4, R28.reuse, R42, R4 ;  /* 0x0000002a1c04723c */ /* 0x040fe20000001804 */
[----:B------:R-:W3:Y:S01]  /*a4b0*/  LDSM.16.MT88.4 R40, [R164+0x7000] ;  /* 0x00700000a428783b */ /* 0x000ee20000004200 */
[----:B------:R-:W-:Y:S04]  /*a4c0*/  MUFU.EX2 R126, R126 ;  /* 0x0000007e007e7308 */ /* 0x000fe80000000800 */
[----:B------:R-:W-:Y:S02]  /*a4d0*/  MUFU.EX2 R132, R132 ;  /* 0x0000008400847308 */ /* 0x000fe40000000800 */
[----:B------:R-:W-:Y:S01]  /*a4e0*/  @P0 IADD3 R138, PT, PT, R138, -0x3, RZ ;  /* 0xfffffffd8a8a0810 */ /* 0x000fe20007ffe0ff */
[----:B----4-:R-:W-:Y:S01]  /*a4f0*/  HMMA.16816.F32 R44, R28, R36, R44 ;  /* 0x000000241c2c723c */ /* 0x010fe2000000182c */
[----:B-1----:R-:W-:Y:S01]  /*a500*/  F2FP.F16.F32.PACK_AB R36, R69, R70 ;  /* 0x000000464524723e */ /* 0x002fe200000000ff */
[----:B------:R1:W4:Y:S01]  /*a510*/  MUFU.EX2 R127, R84 ;  /* 0x00000054007f7308 */ /* 0x0003220000000800 */
[----:B------:R-:W-:Y:S01]  /*a520*/  F2FP.F16.F32.PACK_AB R37, R78, R77 ;  /* 0x0000004d4e25723e */ /* 0x000fe200000000ff */
[----:B------:R-:W-:-:S02]  /*a530*/  FADD.FTZ R70, R70, R83 ;  /* 0x0000005346467221 */ /* 0x000fc40000010000 */
[----:B------:R-:W-:Y:S02]  /*a540*/  MUFU.EX2 R129, R129 ;  /* 0x0000008100817308 */ /* 0x000fe40000000800 */
[----:B------:R-:W-:Y:S01]  /*a550*/  HMMA.16816.F32 R8, R28, R38, R8 ;  /* 0x000000261c08723c */ /* 0x000fe20000001808 */
[----:B------:R-:W4:Y:S01]  /*a560*/  LDSM.16.MT88.4 R28, [R100+0x7000] ;  /* 0x00700000641c783b */ /* 0x000f220000004200 */
[----:B--2---:R-:W-:Y:S01]  /*a570*/  F2FP.F16.F32.PACK_AB R38, R68, R79 ;  /* 0x0000004f4426723e */ /* 0x004fe200000000ff */
[----:B------:R-:W2:Y:S01]  /*a580*/  MUFU.EX2 R130, R130 ;  /* 0x0000008200827308 */ /* 0x000ea20000000800 */
[----:B-----5:R-:W-:Y:S01]  /*a590*/  F2FP.F16.F32.PACK_AB R39, R71, R74 ;  /* 0x0000004a4727723e */ /* 0x020fe200000000ff */
[----:B------:R-:W-:Y:S02]  /*a5a0*/  FADD.FTZ R70, R69, R70 ;  /* 0x0000004645467221 */ /* 0x000fe40000010000 */
[----:B------:R5:W-:Y:S01]  /*a5b0*/  MUFU.EX2 R120, R124 ;  /* 0x0000007c00787308 */ /* 0x000be20000000800 */
[----:B-1----:R-:W-:Y:S01]  /*a5c0*/  FFMA.FTZ R84, R57, UR4, -R110 ;  /* 0x0000000439547c23 */ /* 0x002fe2000801086e */
[----:B------:R-:W-:-:S02]  /*a5d0*/  FADD.FTZ R79, R79, R70 ;  /* 0x000000464f4f7221 */ /* 0x000fc40000010000 */
[----:B---3--:R-:W-:Y:S01]  /*a5e0*/  HMMA.16816.F32 R32, R36, R48, R32 ;  /* 0x000000302420723c */ /* 0x008fe20000001820 */
[----:B------:R-:W1:Y:S01]  /*a5f0*/  MUFU.EX2 R131, R131 ;  /* 0x0000008300837308 */ /* 0x000e620000000800 */
[----:B------:R-:W-:-:S03]  /*a600*/  FADD.FTZ R79, R68, R79 ;  /* 0x0000004f444f7221 */ /* 0x000fc60000010000 */
[----:B------:R-:W-:Y:S03]  /*a610*/  MUFU.EX2 R133, R133 ;  /* 0x0000008500857308 */ /* 0x000fe60000000800 */
[C---:B------:R-:W-:Y:S01]  /*a620*/  HMMA.16816.F32 R16, R36.reuse, R50, R16 ;  /* 0x000000322410723c */ /* 0x040fe20000001810 */
[----:B------:R-:W3:Y:S01]  /*a630*/  LDSM.16.MT88.4 R48, [R102+0x7800] ;  /* 0x007800006630783b */ /* 0x000ee20000004200 */
[--C-:B-----5:R-:W-:Y:S01]  /*a640*/  FFMA.FTZ R124, R121, UR4, -R110.reuse ;  /* 0x00000004797c7c23 */ /* 0x120fe2000801086e */
[----:B------:R-:W-:Y:S04]  /*a650*/  MUFU.EX2 R118, R118 ;  /* 0x0000007600767308 */ /* 0x000fe80000000800 */
[----:B------:R-:W-:Y:S01]  /*a660*/  MUFU.EX2 R122, R122 ;  /* 0x0000007a007a7308 */ /* 0x000fe20000000800 */
[C---:B------:R-:W-:Y:S03]  /*a670*/  HMMA.16816.F32 R12, R36.reuse, R52, R12 ;  /* 0x00000034240c723c */ /* 0x040fe6000000180c */
[----:B------:R-:W5:Y:S04]  /*a680*/  MUFU.EX2 R121, R125 ;  /* 0x0000007d00797308 */ /* 0x000f680000000800 */
[----:B------:R-:W-:Y:S01]  /*a690*/  MUFU.EX2 R124, R124 ;  /* 0x0000007c007c7308 */ /* 0x000fe20000000800 */
[C---:B------:R-:W-:Y:S01]  /*a6a0*/  HMMA.16816.F32 R20, R36.reuse, R54, R20 ;  /* 0x000000362414723c */ /* 0x040fe20000001814 */
[----:B------:R-:W-:Y:S02]  /*a6b0*/  LDSM.16.MT88.4 R52, [R164+0x7800] ;  /* 0x00780000a434783b */ /* 0x000fe40000004200 */
[----:B------:R-:W5:Y:S04]  /*a6c0*/  MUFU.EX2 R119, R119 ;  /* 0x0000007700777308 */ /* 0x000f680000000800 */
[----:B------:R2:W-:Y:S01]  /*a6d0*/  MUFU.EX2 R61, R62 ;  /* 0x0000003e003d7308 */ /* 0x0005e20000000800 */
[C---:B------:R-:W-:Y:S03]  /*a6e0*/  HMMA.16816.F32 R24, R36.reuse, R40, R24 ;  /* 0x000000282418723c */ /* 0x040fe60000001818 */
[----:B------:R1:W5:Y:S04]  /*a6f0*/  MUFU.EX2 R60, R92 ;  /* 0x0000005c003c7308 */ /* 0x0003680000000800 */
[----:B------:R-:W-:Y:S01]  /*a700*/  MUFU.EX2 R59, R85 ;  /* 0x00000055003b7308 */ /* 0x000fe20000000800 */
[----:B------:R-:W-:Y:S01]  /*a710*/  HMMA.16816.F32 R4, R36, R42, R4 ;  /* 0x0000002a2404723c */ /* 0x000fe20000001804 */
[----:B------:R-:W5:Y:S02]  /*a720*/  LDSM.16.MT88.4 R40, [R168+0x7800] ;  /* 0x00780000a828783b */ /* 0x000f640000004200 */
[----:B------:R-:W-:Y:S01]  /*a730*/  MUFU.EX2 R58, R87 ;  /* 0x00000057003a7308 */ /* 0x000fe20000000800 */
[----:B--2---:R-:W-:-:S03]  /*a740*/  FFMA.FTZ R62, R56, UR4, -R110 ;  /* 0x00000004383e7c23 */ /* 0x004fc6000801086e */
[----:B------:R-:W-:Y:S01]  /*a750*/  MUFU.EX2 R57, R86 ;  /* 0x0000005600397308 */ /* 0x000fe20000000800 */
[----:B----4-:R-:W-:Y:S01]  /*a760*/  HMMA.16816.F32 R44, R36, R28, R44 ;  /* 0x0000001c242c723c */ /* 0x010fe2000000182c */
[----:B------:R-:W-:Y:S01]  /*a770*/  F2FP.F16.F32.PACK_AB R28, R91, R98 ;  /* 0x000000625b1c723e */ /* 0x000fe200000000ff */
[----:B-1----:R-:W-:Y:S01]  /*a780*/  LDSM.16.MT88.4 R92, [R168+0x9800] ;  /* 0x00980000a85c783b */ /* 0x002fe20000004200 */
[----:B------:R-:W-:Y:S01]  /*a790*/  F2FP.F16.F32.PACK_AB R29, R96, R99 ;  /* 0x00000063601d723e */ /* 0x000fe200000000ff */
[----:B------:R1:W2:Y:S01]  /*a7a0*/  MUFU.EX2 R56, R84 ;  /* 0x0000005400387308 */ /* 0x0002a20000000800 */
[----:B------:R-:W-:-:S03]  /*a7b0*/  FADD.FTZ R98, R98, R79 ;  /* 0x0000004f62627221 */ /* 0x000fc60000010000 */
[----:B------:R-:W-:Y:S01]  /*a7c0*/  HMMA.16816.F32 R8, R36, R30, R8 ;  /* 0x0000001e2408723c */ /* 0x000fe20000001808 */
[----:B------:R-:W4:Y:S01]  /*a7d0*/  LDSM.16.MT88.4 R36, [R100+0x7800] ;  /* 0x007800006424783b */ /* 0x000f220000004200 */
[----:B------:R-:W-:Y:S01]  /*a7e0*/  F2FP.F16.F32.PACK_AB R30, R88, R89 ;  /* 0x00000059581e723e */ /* 0x000fe200000000ff */
[----:B------:R-:W-:Y:S01]  /*a7f0*/  MUFU.EX2 R62, R62 ;  /* 0x0000003e003e7308 */ /* 0x000fe20000000800 */
[----:B------:R-:W-:Y:S01]  /*a800*/  F2FP.F16.F32.PACK_AB R31, R90, R97 ;  /* 0x000000615a1f723e */ /* 0x000fe200000000ff */
[----:B------:R-:W-:Y:S02]  /*a810*/  FADD.FTZ R98, R91, R98 ;  /* 0x000000625b627221 */ /* 0x000fe40000010000 */
[----:B------:R-:W2:Y:S02]  /*a820*/  MUFU.EX2 R3, R3 ;  /* 0x0000000300037308 */ /* 0x000ea40000000800 */
[----:B------:R-:W-:Y:S01]  /*a830*/  FADD.FTZ R89, R89, R98 ;  /* 0x0000006259597221 */ /* 0x000fe20000010000 */
[----:B-1----:R-:W-:Y:S01]  /*a840*/  LDSM.16.MT88.4 R84, [R164+0x9800] ;  /* 0x00980000a454783b */ /* 0x002fe20000004200 */
[----:B---3--:R-:W-:Y:S01]  /*a850*/  HMMA.16816.F32 R32, R28, R48, R32 ;  /* 0x000000301c20723c */ /* 0x008fe20000001820 */
[----:B------:R-:W-:Y:S01]  /*a860*/  MUFU.EX2 R0, R0 ;  /* 0x0000000000007308 */ /* 0x000fe20000000800 */
[----:B------:R-:W-:-:S03]  /*a870*/  FADD.FTZ R88, R88, R89 ;  /* 0x0000005958587221 */ /* 0x000fc60000010000 */
[----:B------:R-:W-:Y:S03]  /*a880*/  MUFU.EX2 R189, R189 ;  /* 0x000000bd00bd7308 */ /* 0x000fe60000000800 */
[C---:B------:R-:W-:Y:S01]  /*a890*/  HMMA.16816.F32 R16, R28.reuse, R50, R16 ;  /* 0x000000321c10723c */ /* 0x040fe20000001810 */
[----:B------:R-:W1:Y:S01]  /*a8a0*/  LDSM.16.MT88.4 R48, [R102+0x8000] ;  /* 0x008000006630783b */ /* 0x000e620000004200 */
[----:B------:R-:W-:Y:S06]  /*a8b0*/  MUFU.EX2 R2, R2 ;  /* 0x0000000200027308 */ /* 0x000fec0000000800 */
[C---:B-----5:R-:W-:Y:S08]  /*a8c0*/  HMMA.16816.F32 R12, R28.reuse, R40, R12 ;  /* 0x000000281c0c723c */ /* 0x060ff0000000180c */
[C---:B------:R-:W-:Y:S01]  /*a8d0*/  HMMA.16816.F32 R20, R28.reuse, R42, R20 ;  /* 0x0000002a1c14723c */ /* 0x040fe20000001814 */
[----:B------:R-:W-:Y:S07]  /*a8e0*/  LDSM.16.MT88.4 R40, [R164+0x8000] ;  /* 0x00800000a428783b */ /* 0x000fee0000004200 */
[C---:B------:R-:W-:Y:S08]  /*a8f0*/  HMMA.16816.F32 R24, R28.reuse, R52, R24 ;  /* 0x000000341c18723c */ /* 0x040ff00000001818 */
[C---:B------:R-:W-:Y:S01]  /*a900*/  HMMA.16816.F32 R4, R28.reuse, R54, R4 ;  /* 0x000000361c04723c */ /* 0x040fe20000001804 */
[----:B------:R-:W3:Y:S07]  /*a910*/  LDSM.16.MT88.4 R52, [R168+0x8000] ;  /* 0x00800000a834783b */ /* 0x000eee0000004200 */
        /* <DEDUP_REMOVED lines=14> */
[C---:B---3--:R-:W-:Y:S08]  /*aa00*/  HMMA.16816.F32 R12, R28.reuse, R52, R12 ;  /* 0x000000341c0c723c */ /* 0x048ff0000000180c */
[C---:B------:R-:W-:Y:S01]  /*aa10*/  HMMA.16816.F32 R20, R28.reuse, R54, R20 ;  /* 0x000000361c14723c */ /* 0x040fe20000001814 */
[----:B------:R-:W3:Y:S07]  /*aa20*/  LDSM.16.MT88.4 R52, [R168+0x8800] ;  /* 0x00880000a834783b */ /* 0x000eee0000004200 */
[C---:B------:R-:W-:Y:S08]  /*aa30*/  HMMA.16816.F32 R24, R28.reuse, R40, R24 ;  /* 0x000000281c18723c */ /* 0x040ff00000001818 */
[C---:B------:R-:W-:Y:S01]  /*aa40*/  HMMA.16816.F32 R4, R28.reuse, R42, R4 ;  /* 0x0000002a1c04723c */ /* 0x040fe20000001804 */
[----:B------:R-:W5:Y:S07]  /*aa50*/  LDSM.16.MT88.4 R40, [R164+0x8800] ;  /* 0x00880000a428783b */ /* 0x000f6e0000004200 */
        /* <DEDUP_REMOVED lines=11> */
[C---:B-1----:R-:W-:Y:S08]  /*ab10*/  HMMA.16816.F32 R32, R36.reuse, R48, R32 ;  /* 0x000000302420723c */ /* 0x042ff00000001820 */
[C---:B------:R-:W-:Y:S01]  /*ab20*/  HMMA.16816.F32 R16, R36.reuse, R50, R16 ;  /* 0x000000322410723c */ /* 0x040fe20000001810 */
[----:B------:R-:W1:Y:S07]  /*ab30*/  LDSM.16.MT88.4 R48, [R102+0x9000] ;  /* 0x009000006630783b */ /* 0x000e6e0000004200 */
[C---:B---3--:R-:W-:Y:S08]  /*ab40*/  HMMA.16816.F32 R12, R36.reuse, R52, R12 ;  /* 0x00000034240c723c */ /* 0x048ff0000000180c */
[C---:B------:R-:W-:Y:S01]  /*ab50*/  HMMA.16816.F32 R20, R36.reuse, R54, R20 ;  /* 0x000000362414723c */ /* 0x040fe20000001814 */
[----:B------:R-:W3:Y:S07]  /*ab60*/  LDSM.16.MT88.4 R52, [R164+0x9000] ;  /* 0x00900000a434783b */ /* 0x000eee0000004200 */
[C---:B-----5:R-:W-:Y:S08]  /*ab70*/  HMMA.16816.F32 R24, R36.reuse, R40, R24 ;  /* 0x000000282418723c */ /* 0x060ff00000001818 */
[C---:B------:R-:W-:Y:S01]  /*ab80*/  HMMA.16816.F32 R4, R36.reuse, R42, R4 ;  /* 0x0000002a2404723c */ /* 0x040fe20000001804 */
[----:B------:R-:W5:Y:S07]  /*ab90*/  LDSM.16.MT88.4 R40, [R168+0x9000] ;  /* 0x00900000a828783b */ /* 0x000f6e0000004200 */
[----:B----4-:R-:W-:Y:S01]  /*aba0*/  HMMA.16816.F32 R44, R36, R28, R44 ;  /* 0x0000001c242c723c */ /* 0x010fe2000000182c */
[----:B------:R-:W-:Y:S01]  /*abb0*/  F2FP.F16.F32.PACK_AB R28, R60, R61 ;  /* 0x0000003d3c1c723e */ /* 0x000fe200000000ff */
[----:B------:R-:W-:Y:S01]  /*abc0*/  FADD.FTZ R61, R61, R118 ;  /* 0x000000763d3d7221 */ /* 0x000fe20000010000 */
[----:B--2---:R-:W-:-:S03]  /*abd0*/  F2FP.F16.F32.PACK_AB R29, R56, R57 ;  /* 0x00000039381d723e */ /* 0x004fc600000000ff */
[----:B------:R-:W-:Y:S02]  /*abe0*/  FADD.FTZ R60, R60, R61 ;  /* 0x0000003d3c3c7221 */ /* 0x000fe40000010000 */
[----:B------:R-:W-:Y:S01]  /*abf0*/  HMMA.16816.F32 R8, R36, R30, R8 ;  /* 0x0000001e2408723c */ /* 0x000fe20000001808 */
[----:B------:R-:W2:Y:S01]  /*ac00*/  LDSM.16.MT88.4 R36, [R100+0x9000] ;  /* 0x009000006424783b */ /* 0x000ea20000004200 */
[----:B------:R-:W-:Y:S01]  /*ac10*/  F2FP.F16.F32.PACK_AB R30, R58, R59 ;  /* 0x0000003b3a1e723e */ /* 0x000fe200000000ff */
[----:B------:R-:W-:Y:S01]  /*ac20*/  FADD.FTZ R59, R59, R60 ;  /* 0x0000003c3b3b7221 */ /* 0x000fe20000010000 */
[----:B------:R-:W-:-:S03]  /*ac30*/  F2FP.F16.F32.PACK_AB R31, R3, R62 ;  /* 0x0000003e031f723e */ /* 0x000fc600000000ff */
[----:B------:R-:W-:-:S04]  /*ac40*/  FADD.FTZ R58, R58, R59 ;  /* 0x0000003b3a3a7221 */ /* 0x000fc80000010000 */
[----:B-1----:R-:W-:Y:S01]  /*ac50*/  HMMA.16816.F32 R32, R28, R48, R32 ;  /* 0x000000301c20723c */ /* 0x002fe20000001820 */
[----:B------:R-:W-:-:S04]  /*ac60*/  FADD.FTZ R49, R77, R72 ;  /* 0x000000484d317221 */ /* 0x000fc80000010000 */
[----:B------:R-:W-:Y:S02]  /*ac70*/  FADD.FTZ R49, R78, R49 ;  /* 0x000000314e317221 */ /* 0x000fe40000010000 */
[----:B------:R-:W1:Y:S01]  /*ac80*/  LDSM.16.MT88.4 R76, [R102+0x9800] ;  /* 0x00980000664c783b */ /* 0x000e620000004200 */
[C---:B---3--:R-:W-:Y:S08]  /*ac90*/  HMMA.16816.F32 R24, R28.reuse, R52, R24 ;  /* 0x000000341c18723c */ /* 0x048ff00000001818 */
[----:B-----5:R-:W-:Y:S01]  /*aca0*/  HMMA.16816.F32 R12, R28, R40, R12 ;  /* 0x000000281c0c723c */ /* 0x020fe2000000180c */
[--C-:B------:R-:W-:Y:S01]  /*acb0*/  FFMA.FTZ R41, R65, UR4, -R115.reuse ;  /* 0x0000000441297c23 */ /* 0x100fe20008010873 */
[----:B------:R-:W-:-:S05]  /*acc0*/  FFMA.FTZ R40, R106, UR4, -R115 ;  /* 0x000000046a287c23 */ /* 0x000fca0008010873 */
[----:B------:R-:W3:Y:S01]  /*acd0*/  MUFU.EX2 R41, R41 ;  /* 0x0000002900297308 */ /* 0x000ee20000000800 */
[C---:B------:R-:W-:Y:S01]  /*ace0*/  HMMA.16816.F32 R20, R28.reuse, R42, R20 ;  /* 0x0000002a1c14723c */ /* 0x040fe20000001814 */
[--C-:B------:R-:W-:Y:S01]  /*acf0*/  FFMA.FTZ R43, R63, UR4, -R110.reuse ;  /* 0x000000043f2b7c23 */ /* 0x100fe2000801086e */
[----:B------:R-:W-:Y:S01]  /*ad00*/  FFMA.FTZ R42, R67, UR4, -R110 ;  /* 0x00000004432a7c23 */ /* 0x000fe2000801086e */
[----:B------:R-:W4:Y:S04]  /*ad10*/  MUFU.EX2 R40, R40 ;  /* 0x0000002800287308 */ /* 0x000f280000000800 */
[----:B------:R-:W5:Y:S01]  /*ad20*/  MUFU.EX2 R43, R43 ;  /* 0x0000002b002b7308 */ /* 0x000f620000000800 */
[----:B--2---:R-:W-:Y:S01]  /*ad30*/  HMMA.16816.F32 R44, R28, R36, R44 ;  /* 0x000000241c2c723c */ /* 0x004fe2000000182c */
[----:B------:R-:W-:-:S02]  /*ad40*/  FADD.FTZ R36, R74, R49 ;  /* 0x000000314a247221 */ /* 0x000fc40000010000 */
[----:B------:R-:W-:Y:S02]  /*ad50*/  MUFU.EX2 R42, R42 ;  /* 0x0000002a002a7308 */ /* 0x000fe40000000800 */
[----:B------:R-:W-:Y:S01]  /*ad60*/  FADD.FTZ R36, R71, R36 ;  /* 0x0000002447247221 */ /* 0x000fe20000010000 */
[----:B---3--:R-:W-:Y:S01]  /*ad70*/  F2FP.F16.F32.PACK_AB R68, R0, R41 ;  /* 0x000000290044723e */ /* 0x008fe200000000ff */
[----:B------:R-:W2:Y:S01]  /*ad80*/  MUFU.EX2 R37, R66 ;  /* 0x0000004200257308 */ /* 0x000ea20000000800 */
[C---:B------:R-:W-:Y:S01]  /*ad90*/  HMMA.16816.F32 R4, R28.reuse, R54, R4 ;  /* 0x000000361c04723c */ /* 0x040fe20000001804 */
[----:B------:R-:W-:Y:S01]  /*ada0*/  FADD.FTZ R99, R99, R36 ;  /* 0x0000002463637221 */ /* 0x000fe20000010000 */
[----:B----4-:R-:W-:Y:S01]  /*adb0*/  F2FP.F16.F32.PACK_AB R70, R189, R40 ;  /* 0x00000028bd46723e */ /* 0x010fe200000000ff */
[----:B------:R-:W-:Y:S02]  /*adc0*/  FADD.FTZ R41, R41, R58 ;  /* 0x0000003a29297221 */ /* 0x000fe40000010000 */
[----:B------:R-:W-:Y:S01]  /*add0*/  FADD.FTZ R96, R96, R99 ;  /* 0x0000006360607221 */ /* 0x000fe20000010000 */
[----:B-----5:R-:W-:Y:S01]  /*ade0*/  F2FP.F16.F32.PACK_AB R69, R2, R43 ;  /* 0x0000002b0245723e */ /* 0x020fe200000000ff */
[----:B------:R-:W-:Y:S01]  /*adf0*/  FADD.FTZ R41, R0, R41 ;  /* 0x0000002900297221 */ /* 0x000fe20000010000 */
[----:B------:R-:W-:Y:S01]  /*ae00*/  HMMA.16816.F32 R16, R28, R50, R16 ;  /* 0x000000321c10723c */ /* 0x000fe20000001810 */
[----:B------:R-:W-:-:S02]  /*ae10*/  MOV R0, R103 ;  /* 0x0000006700007202 */ /* 0x000fc40000000f00 */
[----:B------:R-:W-:Y:S01]  /*ae20*/  FADD.FTZ R40, R40, R41 ;  /* 0x0000002928287221 */ /* 0x000fe20000010000 */
[----:B------:R-:W-:Y:S02]  /*ae30*/  @P0 MOV R0, R103 ;  /* 0x0000006700000202 */ /* 0x000fe40000000f00 */
[----:B--2---:R-:W-:Y:S01]  /*ae40*/  F2FP.F16.F32.PACK_AB R71, R37, R42 ;  /* 0x0000002a2547723e */ /* 0x004fe200000000ff */
[----:B------:R-:W-:Y:S01]  /*ae50*/  FADD.FTZ R189, R189, R40 ;  /* 0x00000028bdbd7221 */ /* 0x000fe20000010000 */
[----:B------:R-:W-:Y:S01]  /*ae60*/  HMMA.16816.F32 R8, R28, R38, R8 ;  /* 0x000000261c08723c */ /* 0x000fe20000001808 */
[----:B------:R-:W-:-:S04]  /*ae70*/  FADD.FTZ R29, R97, R96 ;  /* 0x00000060611d7221 */ /* 0x000fc80000010000 */
[----:B------:R-:W-:-:S03]  /*ae80*/  FADD.FTZ R29, R90, R29 ;  /* 0x0000001d5a1d7221 */ /* 0x000fc60000010000 */
[----:B------:R-:W-:Y:S01]  /*ae90*/  HMMA.16816.F32 R96, R68, R92, R12 ;  /* 0x0000005c4460723c */ /* 0x000fe2000000180c */
[----:B------:R-:W-:Y:S01]  /*aea0*/  FADD.FTZ R132, R132, R29 ;  /* 0x0000001d84847221 */ /* 0x000fe20000010000 */
[----:B------:R-:W2:Y:S03]  /*aeb0*/  LDSM.16.MT88.4 R12, [R100+0x9800] ;  /* 0x00980000640c783b */ /* 0x000ea60000004200 */
        /* <DEDUP_REMOVED lines=16> */
[----:B--2---:R-:W-:Y:S01]  /*afc0*/  HMMA.16816.F32 R72, R68, R12, R44 ;  /* 0x0000000c4448723c */ /* 0x004fe2000000182c */
[----:B------:R-:W-:-:S04]  /*afd0*/  FADD.FTZ R43, R43, R62 ;  /* 0x0000003e2b2b7221 */ /* 0x000fc80000010000 */
[----:B------:R-:W-:Y:S01]  /*afe0*/  FADD.FTZ R43, R2, R43 ;  /* 0x0000002b022b7221 */ /* 0x000fe20000010000 */
[-C--:B------:R-:W-:Y:S02]  /*aff0*/  MOV R2, R105.reuse ;  /* 0x0000006900027202 */ /* 0x080fe40000000f00 */
[----:B------:R-:W-:Y:S01]  /*b000*/  HMMA.16816.F32 R68, R68, R14, R8 ;  /* 0x0000000e4444723c */ /* 0x000fe20000001808 */
[----:B------:R-:W-:Y:S01]  /*b010*/  FADD.FTZ R42, R42, R43 ;  /* 0x0000002b2a2a7221 */ /* 0x000fe20000010000 */
[----:B------:R-:W-:-:S03]  /*b020*/  @P0 MOV R2, R105 ;  /* 0x0000006900020202 */ /* 0x000fc60000000f00 */
[----:B------:R-:W-:Y:S01]  /*b030*/  FADD.FTZ R190, R37, R42 ;  /* 0x0000002a25be7221 */ /* 0x000fe20000010000 */
[----:B------:R-:W-:-:S14]  /*b040*/  @P0 BRA `(.L_x_5203) ;  /* 0x0000000000040947 */ /* 0x000fdc0003800000 */
.L_x_5195:
[----:B------:R-:W-:-:S07]  /*b050*/  IADD3 R138, PT, PT, R64, -0x1, RZ ;  /* 0xffffffff408a7810 */ /* 0x000fce0007ffe0ff */
.L_x_5203:
        /* <DEDUP_REMOVED lines=15> */
.L_x_5208:
        /* <DEDUP_REMOVED lines=56> */
[C---:B------:R-:W-:Y:S03]  /*b4d0*/  LEA R12, P3, R7.reuse, R184, 0x2 ;  /* 0x000000b8070c7211 */ /* 0x040fe600078610ff */
[----:B------:R-:W2:Y:S01]  /*b4e0*/  LDG.E R8, desc[UR16][R14.64] ;  /* 0x000000100e087981 */ /* 0x000ea2000c1e1900 */
[C---:B------:R-:W-:Y:S01]  /*b4f0*/  LEA.HI.X.SX32 R13, R7.reuse, R185, 0x2, P3 ;  /* 0x000000b9070d7211 */ /* 0x040fe200018f16ff */
[----:B------:R-:W-:Y:S04]  /*b500*/  IMAD.IADD R7, R7, 0x1, -R9 ;  /* 0x0000000107077824 */ /* 0x000fe800078e0a09 */
[----:B------:R-:W-:Y:S01]  /*b510*/  IMAD R7, R7, R6, -0x80 ;  /* 0xffffff8007077424 */ /* 0x000fe200078e0206 */
[----:B------:R-:W2:Y:S04]  /*b520*/  LDG.E R5, desc[UR16][R12.64] ;  /* 0x000000100c057981 */ /* 0x000ea8000c1e1900 */
        /* <DEDUP_REMOVED lines=13> */
.L_x_5205:
[----:B------:R-:W-:Y:S01]  /*b600*/  @!PT LDS RZ, [RZ] ;  /* 0x00000000fffff984 */ /* 0x000fe20000000800 */
[----:B------:R-:W-:Y:S01]  /*b610*/  @!PT LDS RZ, [RZ] ;  /* 0x00000000fffff984 */ /* 0x000fe20000000800 */
[----:B------:R-:W-:Y:S01]  /*b620*/  @!PT LDS RZ, [RZ] ;  /* 0x00000000fffff984 */ /* 0x000fe20000000800 */
[----:B------:R-:W-:Y:S01]  /*b630*/  @!P1 LDGSTS.E.BYPASS.LTC128B.128 [R181+0x6000], desc[UR16][R178.64] ;  /* 0x06000000b2b59fae */ /* 0x000fe2000b981a10 */
[C---:B------:R-:W-:Y:S02]  /*b640*/  SHF.L.U32 R3, R2.reuse, 0x5, RZ ;  /* 0x0000000502037819 */ /* 0x040fe400000006ff */
[----:B-1----:R-:W-:Y:S02]  /*b650*/  SHF.L.U64.HI R0, R2, 0x5, R191 ;  /* 0x0000000502007819 */ /* 0x002fe400000102bf */
[----:B------:R-:W-:Y:S02]  /*b660*/  IADD3 R192, P3, PT, R3, R178, RZ ;  /* 0x000000b203c07210 */ /* 0x000fe40007f7e0ff */
[----:B------:R-:W-:Y:S01]  /*b670*/  IADD3 R188, PT, PT, R188, -0x1, RZ ;  /* 0xffffffffbcbc7810 */ /* 0x000fe20007ffe0ff */
        /* <DEDUP_REMOVED lines=10> */
[----:B------:R-:W-:Y:S01]  /*b720*/  @!P0 IMAD.WIDE.U32 R194, R2, 0xa0, R192 ;  /* 0x000000a002c28825 */ /* 0x000fe200078e00c0 */
        /* <DEDUP_REMOVED lines=8> */
[----:B------:R-:W-:Y:S03]  /*b7b0*/  ISETP.GT.AND P3, PT, R188, R175, PT ;  /* 0x000000afbc00720c */ /* 0x000fe60003f64270 */
        /* <DEDUP_REMOVED lines=339> */
.L_x_5207:
        /* <DEDUP_REMOVED lines=60> */
.L_x_5206:
        /* <DEDUP_REMOVED lines=409> */
.L_x_5204:
        /* <DEDUP_REMOVED lines=20> */
[----:B------:R-:W-:Y:S02]  /*eb80*/  SHF.L.U32 R10, R37, 0x5, RZ ;  /* 0x00000005250a7819 */ /* 0x000fe400000006ff */
[----:B------:R-:W-:Y:S02]  /*eb90*/  LOP3.LUT R3, R5, 0x6, RZ, 0xc0, !PT ;  /* 0x0000000605037812 */ /* 0x000fe400078ec0ff */
[----:B------:R-:W-:-:S02]  /*eba0*/  SHF.L.U32 R8, R37, 0x4, RZ ;  /* 0x0000000425087819 */ /* 0x000fc400000006ff */
[----:B------:R-:W-:Y:S02]  /*ebb0*/  LOP3.LUT R10, R3, 0x7c00, R10, 0xf8, !PT ;  /* 0x00007c00030a7812 */ /* 0x000fe400078ef80a */
[C---:B------:R-:W-:Y:S02]  /*ebc0*/  SHF.L.U32 R3, R37.reuse, 0x2, RZ ;  /* 0x0000000225037819 */ /* 0x040fe400000006ff */
[----:B------:R-:W-:Y:S01]  /*ebd0*/  SHF.R.U32.HI R36, RZ, 0x1, R37 ;  /* 0x00000001ff247819 */ /* 0x000fe20000011625 */
[----:B--2---:R-:W-:Y:S01]  /*ebe0*/  FADD.FTZ R7, R4, R7 ;  /* 0x0000000704077221 */ /* 0x004fe20000010000 */
[----:B------:R-:W-:Y:S02]  /*ebf0*/  LOP3.LUT R14, R8, 0x1c0, RZ, 0xc0, !PT ;  /* 0x000001c0080e7812 */ /* 0x000fe400078ec0ff */
[----:B------:R-:W-:Y:S01]  /*ec00*/  R2P PR, R37, 0x1c ;  /* 0x0000001c25007804 */ /* 0x000fe20000000000 */
[----:B------:R-:W2:Y:S01]  /*ec10*/  MUFU.RCP R9, R7 ;  /* 0x0000000700097308 */ /* 0x000ea20000001000 */
[----:B---3--:R-:W-:Y:S01]  /*ec20*/  FADD.FTZ R6, R11, R6 ;  /* 0x000000060b067221 */ /* 0x008fe20000010000 */
[----:B------:R-:W-:-:S02]  /*ec30*/  LOP3.LUT R11, R3, 0x1f8, RZ, 0xc0, !PT ;  /* 0x000001f8030b7812 */ /* 0x000fc400078ec0ff */
[----:B------:R-:W-:Y:S02]  /*ec40*/  FSETP.NE.FTZ.AND P1, PT, R7, RZ, PT ;  /* 0x000000ff0700720b */ /* 0x000fe40003f35000 */
[----:B------:R-:W-:Y:S02]  /*ec50*/  LOP3.LUT R12, R36, 0x30, RZ, 0xc0, !PT ;  /* 0x00000030240c7812 */ /* 0x000fe400078ec0ff */
[----:B------:R-:W3:Y:S01]  /*ec60*/  MUFU.RCP R4, R6 ;  /* 0x0000000600047308 */ /* 0x000ee20000001000 */
[----:B------:R-:W-:Y:S02]  /*ec70*/  LOP3.LUT R5, R14, 0x38, R5, 0xf8, !PT ;  /* 0x000000380e057812 */ /* 0x000fe400078ef805 */
[----:B------:R-:W-:Y:S02]  /*ec80*/  LOP3.LUT R36, R11, 0x38, R36, 0x78, !PT ;  /* 0x000000380b247812 */ /* 0x000fe400078e7824 */
[----:B------:R-:W-:Y:S02]  /*ec90*/  LOP3.LUT R11, R8, 0x10, RZ, 0xc0, !PT ;  /* 0x00000010080b7812 */ /* 0x000fe400078ec0ff */
[----:B------:R-:W-:-:S02]  /*eca0*/  FSETP.NE.FTZ.AND P0, PT, R6, RZ, PT ;  /* 0x000000ff0600720b */ /* 0x000fc40003f15000 */
[----:B------:R-:W-:Y:S01]  /*ecb0*/  LOP3.LUT R5, R10, R5, RZ, 0xfc, !PT ;  /* 0x000000050a057212 */ /* 0x000fe200078efcff */
[----:B------:R-:W4:Y:S01]  /*ecc0*/  @P1 LDC R19, c[0x0][0x458] ;  /* 0x00011600ff131b82 */ /* 0x000f220000000800 */
[----:B--2---:R-:W-:Y:S01]  /*ecd0*/  FSEL R8, R9, 1, P1 ;  /* 0x3f80000009087808 */ /* 0x004fe20000800000 */
[----:B------:R-:W2:Y:S01]  /*ece0*/  @P1 MUFU.LG2 R7, R7 ;  /* 0x0000000700071308 */ /* 0x000ea20000000c00 */
[----:B------:R-:W-:Y:S02]  /*ecf0*/  LEA R36, R36, R11, 0x2 ;  /* 0x0000000b24247211 */ /* 0x000fe400078e10ff */
[----:B------:R-:W-:Y:S01]  /*ed00*/  LOP3.LUT P5, RZ, R37, 0x3, RZ, 0xc0, !PT ;  /* 0x0000000325ff7812 */ /* 0x000fe200078ac0ff */
        /* <DEDUP_REMOVED lines=19> */
[----:B------:R-:W-:Y:S01]  /*ee40*/  SHF.R.U32.HI R37, RZ, 0x2, R37 ;  /* 0x00000002ff257819 */ /* 0x000fe20000011625 */
[C---:B------:R-:W-:Y:S01]  /*ee50*/  FMUL.FTZ R99, R4.reuse, R99 ;  /* 0x0000006304637220 */ /* 0x040fe20000410000 */
[----:B------:R-:W-:Y:S01]  /*ee60*/  LEA R8, R5, UR7, 0x2 ;  /* 0x0000000705087c11 */ /* 0x000fe2000f8e10ff */
[C---:B------:R-:W-:Y:S01]  /*ee70*/  FMUL.FTZ R94, R4.reuse, R94 ;  /* 0x0000005e045e7220 */ /* 0x040fe20000410000 */
[----:B------:R-:W-:Y:S01]  /*ee80*/  SEL R15, R15, 0xffffffc0, !P3 ;  /* 0xffffffc00f0f7807 */ /* 0x000fe20005800000 */
[C---:B------:R-:W-:Y:S01]  /*ee90*/  FMUL.FTZ R95, R4.reuse, R95 ;  /* 0x0000005f045f7220 */ /* 0x040fe20000410000 */
[----:B------:R-:W-:Y:S01]  /*eea0*/  SEL R11, R11, 0xffffffe0, !P2 ;  /* 0xffffffe00b0b7807 */ /* 0x000fe20005000000 */
[----:B------:R-:W-:Y:S01]  /*eeb0*/  FMUL.FTZ R90, R4, R90 ;  /* 0x0000005a045a7220 */ /* 0x000fe20000410000 */
[----:B------:R-:W-:Y:S01]  /*eec0*/  LOP3.LUT R37, R12, 0x7, R37, 0xf8, !PT ;  /* 0x000000070c257812 */ /* 0x000fe200078ef825 */
        /* <DEDUP_REMOVED lines=18> */
[----:B------:R-:W3:Y:S01]  /*eff0*/  @P0 MUFU.LG2 R6, R6 ;  /* 0x0000000600060308 */ /* 0x000ee20000000c00 */
[----:B------:R-:W-:Y:S01]  /*f000*/  IADD3 R14, PT, PT, R11, R10, RZ ;  /* 0x0000000a0b0e7210 */ /* 0x000fe20007ffe0ff */
[----:B------:R1:W-:Y:S01]  /*f010*/  STS.64 [R8+0x800], R98 ;  /* 0x0008006208007388 */ /* 0x0003e20000000a00 */
[----:B--2---:R-:W-:-:S02]  /*f020*/  @P1 FMUL.FTZ R7, R7, 0.69314718246459960938 ;  /* 0x3f31721807071820 */ /* 0x004fc40000410000 */
[----:B------:R-:W2:Y:S01]  /*f030*/  LDC R9, c[0x0][0x3e0] ;  /* 0x0000f800ff097b82 */ /* 0x000ea20000000800 */
[----:B------:R-:W-:Y:S01]  /*f040*/  STS.64 [R13], R92 ;  /* 0x0000005c0d007388 */ /* 0x000fe20000000a00 */
[----:B----4-:R-:W-:-:S03]  /*f050*/  @P1 FFMA.FTZ R40, R2, R19, R7 ;  /* 0x0000001302281223 */ /* 0x010fc60000010007 */
[----:B------:R-:W-:Y:S03]  /*f060*/  STS.64 [R13+0x800], R94 ;  /* 0x0008005e0d007388 */ /* 0x000fe60000000a00 */
[----:B------:R-:W4:Y:S01]  /*f070*/  @P0 LDC R17, c[0x0][0x458] ;  /* 0x00011600ff110b82 */ /* 0x000f220000000800 */
[----:B------:R-:W-:Y:S04]  /*f080*/  STS.64 [R12], R88 ;  /* 0x000000580c007388 */ /* 0x000fe80000000a00 */
[----:B------:R3:W-:Y:S01]  /*f090*/  STS.64 [R12+0x800], R90 ;  /* 0x0008005a0c007388 */ /* 0x0007e20000000a00 */
[----:B-----5:R-:W-:Y:S01]  /*f0a0*/  IMAD R4, R4, UR6, R183 ;  /* 0x0000000604047c24 */ /* 0x020fe2000f8e02b7 */
[----:B-1----:R-:W-:-:S02]  /*f0b0*/  IADD3 R8, PT, PT, R11, R12, RZ ;  /* 0x0000000c0b087210 */ /* 0x002fc40007ffe0ff */
[----:B------:R-:W-:-:S03]  /*f0c0*/  IADD3 R11, PT, PT, R11, R16, RZ ;  /* 0x000000100b0b7210 */ /* 0x000fc60007ffe0ff */
[----:B------:R1:W-:Y:S04]  /*f0d0*/  STS.64 [R8], R84 ;  /* 0x0000005408007388 */ /* 0x0003e80000000a00 */
[----:B------:R1:W-:Y:S04]  /*f0e0*/  STS.64 [R8+0x800], R86 ;  /* 0x0008005608007388 */ /* 0x0003e80000000a00 */
[----:B------:R1:W-:Y:S01]  /*f0f0*/  STS.64 [R10], R80 ;  /* 0x000000500a007388 */ /* 0x0003e20000000a00 */
[----:B---3--:R-:W-:-:S03]  /*f100*/  IADD3 R12, PT, PT, -R183, RZ, RZ ;  /* 0x000000ffb70c7210 */ /* 0x008fc60007ffe1ff */
[----:B------:R1:W-:Y:S04]  /*f110*/  STS.64 [R10+0x800], R82 ;  /* 0x000800520a007388 */ /* 0x0003e80000000a00 */
[----:B------:R1:W-:Y:S01]  /*f120*/  STS.64 [R14], R76 ;  /* 0x0000004c0e007388 */ /* 0x0003e20000000a00 */
[----:B--2---:R-:W-:-:S03]  /*f130*/  IMAD R12, R9, R12, UR5 ;  /* 0x00000005090c7e24 */ /* 0x004fc6000f8e020c */
        /* <DEDUP_REMOVED lines=20> */
[----:B------:R-:W1:Y:S01]  /*f280*/  LDCU.64 UR4, c[0x0][0x428] ;  /* 0x00008500ff0477ac */ /* 0x000e620008000a00 */
[C---:B------:R-:W-:Y:S01]  /*f290*/  VIADD R41, R37.reuse, 0x8 ;  /* 0x0000000825297836 */ /* 0x040fe20000000000 */
        /* <DEDUP_REMOVED lines=8> */
.L_x_5210:
[----:B------:R-:W-:Y:S05]  /*f320*/  BSYNC.RECONVERGENT B0 ;  /* 0x0000000000007941 */ /* 0x000fea0003800200 */
.L_x_5209:
[----:B------:R-:W5:Y:S01]  /*f330*/  LDCU UR6, c[0x0][0x440] ;  /* 0x00008800ff0677ac */ /* 0x000f620008000800 */
[C---:B------:R-:W-:Y:S01]  /*f340*/  LOP3.LUT R2, R3.reuse, 0xfc0, RZ, 0xc0, !PT ;  /* 0x00000fc003027812 */ /* 0x040fe200078ec0ff */
[----:B------:R-:W2:Y:S03]  /*f350*/  LDCU.64 UR4, c[0x0][0x3f8] ;  /* 0x00007f00ff0477ac */ /* 0x000ea60008000a00 */
[----:B-1----:R-:W-:Y:S02]  /*f360*/  LOP3.LUT R37, R2, 0x3c, R3, 0xf8, !PT ;  /* 0x0000003c02257812 */ /* 0x002fe400078ef803 */
[----:B------:R-:W-:Y:S02]  /*f370*/  LOP3.LUT R3, R3, 0x3c, RZ, 0xc0, !PT ;  /* 0x0000003c03037812 */ /* 0x000fe400078ec0ff */
[----:B------:R-:W-:-:S04]  /*f380*/  IADD3 R2, P1, PT, R0, R37, RZ ;  /* 0x0000002500027210 */ /* 0x000fc80007f3e0ff */
[----:B------:R-:W-:Y:S02]  /*f390*/  LEA.HI.X.SX32 R37, R0, RZ, 0x1, P1 ;  /* 0x000000ff00257211 */ /* 0x000fe400008f0eff */
[----:B-----5:R-:W-:Y:S02]  /*f3a0*/  ISETP.GE.AND P0, PT, R3, UR6, PT ;  /* 0x0000000603007c0c */ /* 0x020fe4000bf06270 */
[----:B------:R-:W-:Y:S02]  /*f3b0*/  SHF.R.U32.HI R3, RZ, 0x4, R38 ;  /* 0x00000004ff037819 */ /* 0x000fe40000011626 */
[C---:B--2---:R-:W-:Y:S02]  /*f3c0*/  LEA R42, P2, R2.reuse, UR4, 0x2 ;  /* 0x00000004022a7c11 */ /* 0x044fe4000f8410ff */
[C---:B------:R-:W-:Y:S01]  /*f3d0*/  ISETP.GE.OR P1, PT, R3.reuse, R174, P0 ;  /* 0x000000ae0300720c */ /* 0x040fe20000726670 */
[C---:B------:R-:W-:Y:S01]  /*f3e0*/  VIADD R39, R3.reuse, 0x8 ;  /* 0x0000000803277836 */ /* 0x040fe20000000000 */
[----:B------:R-:W-:Y:S01]  /*f3f0*/  LEA.HI.X R43, R2, UR5, R37, 0x2, P2 ;  /* 0x00000005022b7c11 */ /* 0x000fe200090f1425 */
[----:B------:R-:W-:-:S02]  /*f400*/  VIADD R37, R3, 0x10 ;  /* 0x0000001003257836 */ /* 0x000fc40000000000 */
[----:B------:R-:W-:Y:S01]  /*f410*/  VIADD R41, R3, 0x18 ;  /* 0x0000001803297836 */ /* 0x000fe20000000000 */
[-C--:B------:R-:W-:Y:S01]  /*f420*/  ISETP.GE.OR P6, PT, R39, R174.reuse, P0 ;  /* 0x000000ae2700720c */ /* 0x080fe200007c6670 */
[----:B------:R-:W-:Y:S01]  /*f430*/  VIADD R39, R3, 0x20 ;  /* 0x0000002003277836 */ /* 0x000fe20000000000 */
[-C--:B------:R-:W-:Y:S01]  /*f440*/  ISETP.GE.OR P5, PT, R37, R174.reuse, P0 ;  /* 0x000000ae2500720c */ /* 0x080fe200007a6670 */
[----:B------:R-:W-:Y:S01]  /*f450*/  VIADD R37, R3, 0x28 ;  /* 0x0000002803257836 */ /* 0x000fe20000000000 */
[-C--:B------:R-:W-:Y:S02]  /*f460*/  ISETP.GE.OR P4, PT, R41, R174.reuse, P0 ;  /* 0x000000ae2900720c */ /* 0x080fe40000786670 */
[-C--:B------:R-:W-:Y:S01]  /*f470*/  ISETP.GE.OR P3, PT, R39, R174.reuse, P0 ;  /* 0x000000ae2700720c */ /* 0x080fe20000766670 */
[C---:B------:R-:W-:Y:S01]  /*f480*/  VIADD R39, R3.reuse, 0x30 ;  /* 0x0000003003277836 */ /* 0x040fe20000000000 */
[----:B------:R1:W-:Y:S01]  /*f490*/  @!P1 STG.E.128 desc[UR16][R42.64], R32 ;  /* 0x000000202a009986 */ /* 0x0003e2000c101d10 */
[----:B------:R-:W-:Y:S01]  /*f4a0*/  VIADD R3, R3, 0x38 ;  /* 0x0000003803037836 */ /* 0x000fe20000000000 */
[----:B------:R-:W-:-:S02]  /*f4b0*/  ISETP.GE.OR P2, PT, R37, R174, P0 ;  /* 0x000000ae2500720c */ /* 0x000fc40000746670 */
[-C--:B------:R-:W-:Y:S01]  /*f4c0*/  ISETP.GE.OR P1, PT, R39, R174.reuse, P0 ;  /* 0x000000ae2700720c */ /* 0x080fe20000726670 */
[----:B---3--:R1:W-:Y:S01]  /*f4d0*/  @!P6 STG.E.128 desc[UR16][R42.64+0x800], R28 ;  /* 0x0008001c2a00e986 */ /* 0x0083e2000c101d10 */
[----:B------:R-:W-:-:S03]  /*f4e0*/  ISETP.GE.OR P0, PT, R3, R174, P0 ;  /* 0x000000ae0300720c */ /* 0x000fc60000706670 */
        /* <DEDUP_REMOVED lines=8> */
.L_x_5211:
        /* <DEDUP_REMOVED lines=9> */
.L_x_7177:


//--------------------- .text._ZN5flash24flash_fwd_splitkv_kernelI23Flash_fwd_kernel_traitsILi64ELi64ELi128ELi4ELb0ELb0EN7cutlass6half_tE19Flash_kernel_traitsILi64ELi64ELi128ELi4ES3_EELb1ELb0ELb0ELb0ELb0ELb0ELb1ELb1EEEvNS_16Flash_fwd_paramsE --------------------------
	.section	.text._ZN5flash24flash_fwd_splitkv_kernelI23Flash_fwd_kernel_traitsILi64ELi64ELi128ELi4ELb0ELb0EN7cutlass6half_tE19Flash_kernel_traitsILi64ELi64ELi128ELi4ES3_EELb1ELb0ELb0ELb0ELb0ELb0ELb1ELb1EEEvNS_16Flash_fwd_paramsE,"ax",@progbits
	.align	128
        .global         _ZN5flash24flash_fwd_splitkv_kernelI23Flash_fwd_kernel_traitsILi64ELi64ELi128ELi4ELb0ELb0EN7cutlass6half_tE19Flash_kernel_traitsILi64ELi64ELi128ELi4ES3_EELb1ELb0ELb0ELb0ELb0ELb0ELb1ELb1EEEvNS_16Flash_fwd_paramsE
        .type           _ZN5flash24flash_fwd_splitkv_kernelI23Flash_fwd_kernel_traitsILi64ELi64ELi128ELi4ELb0ELb0EN7cutlass6half_tE19Flash_kernel_traitsILi64ELi64ELi128ELi4ES3_EELb1ELb0ELb0ELb0ELb0ELb0ELb1ELb1EEEvNS_16Flash_fwd_paramsE,@function
        .size           _ZN5flash24flash_fwd_splitkv_kernelI23Flash_fwd_kernel_traitsILi64ELi64ELi128ELi4ELb0ELb0EN7cutlass6half_tE19Flash_kernel_traitsILi64ELi64ELi128ELi4ES3_EELb1ELb0ELb0ELb0ELb0ELb0ELb1ELb1EEEvNS_16Flash_fwd_paramsE,(.L_x_7178 - _ZN5flash24flash_fwd_splitkv_kernelI23Flash_fwd_kernel_traitsILi64ELi64ELi128ELi4ELb0ELb0EN7cutlass6half_tE19Flash_kernel_traitsILi64ELi64ELi128ELi4ES3_EELb1ELb0ELb0ELb0ELb0ELb0ELb1ELb1EEEvNS_16Flash_fwd_paramsE)
        .other          _ZN5flash24flash_fwd_splitkv_kernelI23Flash_fwd_kernel_traitsILi64ELi64ELi128ELi4ELb0ELb0EN7cutlass6half_tE19Flash_kernel_traitsILi64ELi64ELi128ELi4ES3_EELb1ELb0ELb0ELb0ELb0ELb0ELb1ELb1EEEvNS_16Flash_fwd_paramsE,@"STO_CUDA_ENTRY STV_DEFAULT"
_ZN5flash24flash_fwd_splitkv_kernelI23Flash_fwd_kernel_traitsILi64ELi64ELi128ELi4ELb0ELb0EN7cutlass6half_tE19Flash_kernel_traitsILi64ELi64ELi128ELi4ES3_EELb1ELb0ELb0ELb0ELb0ELb0ELb1ELb1EEEvNS_16Flash_fwd_paramsE:
.text._ZN5flash24flash_fwd_splitkv_kernelI23Flash_fwd_kernel_traitsILi64ELi64ELi128ELi4ELb0ELb0EN7cutlass6half_tE19Flash_kernel_traitsILi64ELi64ELi128ELi4ES3_EELb1ELb0ELb0ELb0ELb0ELb0ELb1ELb1EEEvNS_16Flash_fwd_paramsE:
[----:B------:R-:W-:Y:S08]  /*0000*/  LDC R1, c[0x0][0x37c] ;  /* 0x0000df00ff017b82 */ /* 0x000ff00000000800 */
[----:B------:R-:W1:Y:S01]  /*0010*/  LDC R5, c[0x0][0x3e0] ;  /* 0x0000f800ff057b82 */ /* 0x000e620000000800 */
[----:B------:R-:W2:Y:S01]  /*0020*/  S2R R8, SR_CTAID.Z ;  /* 0x0000000000087919 */ /* 0x000ea20000002700 */
[----:B------:R-:W3:Y:S01]  /*0030*/  LDCU.64 UR4, c[0x0][0x470] ;  /* 0x00008e00ff0477ac */ /* 0x000ee20008000a00 */
[----:B------:R-:W-:Y:S01]  /*0040*/  IMAD.MOV.U32 R12, RZ, RZ, -0x1 ;  /* 0xffffffffff0c7424 */ /* 0x000fe200078e00ff */
[----:B------:R-:W4:Y:S04]  /*0050*/  LDCU.64 UR6, c[0x0][0x358] ;  /* 0x00006b00ff0677ac */ /* 0x000f280008000a00 */
[----:B------:R-:W4:Y:S01]  /*0060*/  LDC.64 R10, c[0x0][0x460] ;  /* 0x00011800ff0a7b82 */ /* 0x000f220000000a00 */
        /* <DEDUP_REMOVED lines=14> */
[----:B------:R-:W-:-:S13]  /*0150*/  ISETP.GE.U32.AND P0, PT, R0, R5, PT ;  /* 0x000000050000720c */ /* 0x000fda0003f06070 */
[----:B------:R-:W-:Y:S02]  /*0160*/  @P0 IMAD.IADD R0, R0, 0x1, -R5 ;  /* 0x0000000100000824 */ /* 0x000fe400078e0a05 */
[----:B------:R-:W-:Y:S01]  /*0170*/  @P0 VIADD R179, R179, 0x1 ;  /* 0x00000001b3b30836 */ /* 0x000fe20000000000 */
[----:B--2---:R-:W-:Y:S02]  /*0180*/  ISETP.NE.U32.AND P0, PT, R6, RZ, PT ;  /* 0x000000ff0600720c */ /* 0x004fe40003f05070 */
[----:B------:R-:W-:Y:S02]  /*0190*/  ISETP.GE.U32.AND P2, PT, R0, R5, PT ;  /* 0x000000050000720c */ /* 0x000fe40003f46070 */
[----:B------:R-:W-:Y:S02]  /*01a0*/  ISETP.NE.AND.EX P3, PT, R7, RZ, PT, P0 ;  /* 0x000000ff0700720c */ /* 0x000fe40003f65300 */
[----:B------:R-:W-:Y:S02]  /*01b0*/  ISETP.NE.U32.AND P1, PT, R6, RZ, PT ;  /* 0x000000ff0600720c */ /* 0x000fe40003f25070 */
[----:B-1----:R-:W-:-:S02]  /*01c0*/  ISETP.NE.U32.AND P0, PT, R2, RZ, PT ;  /* 0x000000ff0200720c */ /* 0x002fc40003f05070 */
[----:B------:R-:W-:-:S05]  /*01d0*/  ISETP.NE.AND.EX P1, PT, R7, RZ, PT, P1 ;  /* 0x000000ff0700720c */ /* 0x000fca0003f25310 */
[----:B------:R-:W-:Y:S01]  /*01e0*/  @P2 VIADD R179, R179, 0x1 ;  /* 0x00000001b3b32836 */ /* 0x000fe20000000000 */
[----:B------:R-:W-:Y:S02]  /*01f0*/  ISETP.NE.AND.EX P2, PT, R3, RZ, PT, P0 ;  /* 0x000000ff0300720c */ /* 0x000fe40003f45300 */
[----:B------:R-:W-:Y:S02]  /*0200*/  @!P4 LOP3.LUT R179, RZ, R5, RZ, 0x33, !PT ;  /* 0x00000005ffb3c212 */ /* 0x000fe400078e33ff */
[----:B---3--:R-:W-:-:S03]  /*0210*/  ISETP.NE.U32.AND P0, PT, RZ, UR4, PT ;  /* 0x00000004ff007c0c */ /* 0x008fc6000bf05070 */
[----:B----4-:R-:W-:Y:S01]  /*0220*/  IMAD.WIDE.U32 R6, R179, 0x4, R10 ;  /* 0x00000004b3067825 */ /* 0x010fe200078e000a */
[----:B------:R-:W-:-:S03]  /*0230*/  ISETP.NE.AND.EX P5, PT, RZ, UR5, PT, P0 ;  /* 0x00000005ff007c0c */ /* 0x000fc6000bfa5300 */
[----:B------:R-:W-:Y:S01]  /*0240*/  IMAD.SHL.U32 R9, R179, 0x4, RZ ;  /* 0x00000004b3097824 */ /* 0x000fe200078e00ff */
[----:B------:R-:W2:Y:S01]  /*0250*/  @P1 LDG.E R12, desc[UR6][R6.64] ;  /* 0x00000006060c1981 */ /* 0x000ea2000c1e1900 */
[----:B------:R-:W-:-:S03]  /*0260*/  SHF.R.U32.HI R4, RZ, 0x1e, R179 ;  /* 0x0000001eff047819 */ /* 0x000fc600000116b3 */
[C---:B------:R-:W-:Y:S01]  /*0270*/  @P2 IADD3 R16, P0, PT, R9.reuse, R2, RZ ;  /* 0x0000000209102210 */ /* 0x040fe20007f1e0ff */
[----:B------:R1:W2:Y:S01]  /*0280*/  @P3 LDG.E R11, desc[UR6][R6.64+0x4] ;  /* 0x00000406060b3981 */ /* 0x0002a2000c1e1900 */
[----:B------:R-:W-:Y:S01]  /*0290*/  IADD3 R132, P1, PT, R9, UR4, RZ ;  /* 0x0000000409847c10 */ /* 0x000fe2000ff3e0ff */
[----:B------:R-:W-:Y:S02]  /*02a0*/  IMAD.MOV.U32 R0, RZ, RZ, RZ ;  /* 0x000000ffff007224 */ /* 0x000fe400078e00ff */
[C---:B------:R-:W-:Y:S01]  /*02b0*/  @P2 IMAD.X R17, R4.reuse, 0x1, R3, P0 ;  /* 0x0000000104112824 */ /* 0x040fe200000e0603 */
[----:B------:R-:W-:Y:S01]  /*02c0*/  IADD3.X R133, PT, PT, R4, UR5, RZ, P1, !PT ;  /* 0x0000000504857c10 */ /* 0x000fe20008ffe4ff */
[----:B------:R-:W3:Y:S03]  /*02d0*/  LDC.64 R2, c[0x0][0x468] ;  /* 0x00011a00ff027b82 */ /* 0x000ee60000000a00 */
[----:B------:R4:W5:Y:S04]  /*02e0*/  @P2 LDG.E R65, desc[UR6][R16.64] ;  /* 0x0000000610412981 */ /* 0x000968000c1e1900 */
[----:B------:R4:W5:Y:S01]  /*02f0*/  @P5 LDG.E R0, desc[UR6][R132.64] ;  /* 0x0000000684005981 */ /* 0x000962000c1e1900 */
[----:B------:R-:W3:Y:S01]  /*0300*/  LDCU.U8 UR4, c[0x0][0x532] ;  /* 0x0000a640ff0477ac */ /* 0x000ee20008000000 */
[----:B------:R-:W4:Y:S01]  /*0310*/  S2R R13, SR_CTAID.X ;  /* 0x00000000000d7919 */ /* 0x000f220000002500 */
[----:B------:R-:W2:Y:S01]  /*0320*/  @!P3 LDC R177, c[0x0][0x434] ;  /* 0x00010d00ffb1bb82 */ /* 0x000ea20000000800 */
[----:B-1----:R-:W-:Y:S01]  /*0330*/  IMAD.MOV.U32 R7, RZ, RZ, -0x1 ;  /* 0xffffffffff077424 */ /* 0x002fe200078e00ff */
[----:B---3--:R-:W-:-:S02]  /*0340*/  ISETP.EQ.U32.AND P0, PT, R2, RZ, PT ;  /* 0x000000ff0200720c */ /* 0x008fc40003f02070 */
[----:B------:R-:W-:-:S04]  /*0350*/  ISETP.NE.AND P4, PT, RZ, UR4, PT ;  /* 0x00000004ff007c0c */ /* 0x000fc8000bf85270 */
[----:B------:R-:W-:Y:S02]  /*0360*/  ISETP.EQ.OR.EX P1, PT, R3, RZ, !P4, P0 ;  /* 0x000000ff0300720c */ /* 0x000fe40006722700 */
[----:B------:R-:W-:-:S05]  /*0370*/  IADD3 R14, P0, PT, R9, R2, RZ ;  /* 0x00000002090e7210 */ /* 0x000fca0007f1e0ff */
[----:B------:R-:W-:Y:S01]  /*0380*/  IMAD.X R15, R4, 0x1, R3, P0 ;  /* 0x00000001040f7824 */ /* 0x000fe200000e0603 */
[----:B------:R-:W-:-:S04]  /*0390*/  ISETP.NE.U32.AND P0, PT, R2, RZ, PT ;  /* 0x000000ff0200720c */ /* 0x000fc80003f05070 */
[----:B------:R-:W-:Y:S01]  /*03a0*/  ISETP.NE.AND.EX P0, PT, R3, RZ, PT, P0 ;  /* 0x000000ff0300720c */ /* 0x000fe20003f05300 */
[----:B----4-:R-:W-:Y:S01]  /*03b0*/  IMAD.SHL.U32 R178, R13, 0x40, RZ ;  /* 0x000000400db27824 */ /* 0x010fe200078e00ff */
[----:B------:R1:W5:Y:S11]  /*03c0*/  @!P1 LDG.E R7, desc[UR6][R14.64] ;  /* 0x000000060e079981 */ /* 0x000376000c1e1900 */
[----:B------:R-:W3:Y:S01]  /*03d0*/  @!P0 LDC R71, c[0x0][0x438] ;  /* 0x00010e00ff478b82 */ /* 0x000ee20000000800 */
[----:B--2---:R-:W-:-:S05]  /*03e0*/  @P3 IMAD.IADD R177, R11, 0x1, -R12 ;  /* 0x000000010bb13824 */ /* 0x004fca00078e0a0c */
[----:B------:R-:W-:Y:S01]  /*03f0*/  ISETP.GT.AND P1, PT, R177, R178, PT ;  /* 0x000000b2b100720c */ /* 0x000fe20003f24270 */
[----:B-1-3--:R-:W-:-:S12]  /*0400*/  @!P0 BRA `(.L_x_5212) ;  /* 0x00000000000c8947 */ /* 0x00afd80003800000 */
[----:B------:R-:W2:Y:S02]  /*0410*/  @P4 LDG.E R2, desc[UR6][R14.64+0x4] ;  /* 0x000004060e024981 */ /* 0x000ea4000c1e1900 */
[----:B--2--5:R-:W-:-:S06]  /*0420*/  @P4 IADD3 R71, PT, PT, R2, -R7, RZ ;  /* 0x8000000702474210 */ /* 0x024fcc0007ffe0ff */
[----:B------:R1:W5:Y:S02]  /*0430*/  @!P4 LDG.E R71, desc[UR6][R14.64] ;  /* 0x000000060e47c981 */ /* 0x000364000c1e1900 */
.L_x_5212:
[----:B------:R-:W-:Y:S05]  /*0440*/  @!P1 EXIT ;  /* 0x000000000000994d */ /* 0x000fea0003800000 */
[----:B------:R-:W2:Y:S01]  /*0450*/  LDC R6, c[0x0][0x374] ;  /* 0x0000dd00ff067b82 */ /* 0x000ea20000000800 */
[--C-:B-----5:R-:W-:Y:S01]  /*0460*/  IMAD.IADD R71, R71, 0x1, -R0.reuse ;  /* 0x0000000147477824 */ /* 0x120fe200078e0a00 */
[----:B------:R-:W3:Y:S01]  /*0470*/  S2R R66, SR_TID.X ;  /* 0x0000000000427919 */ /* 0x000ee20000002100 */
[----:B------:R-:W-:-:S05]  /*0480*/  @P2 IMAD.IADD R65, R65, 0x1, -R0 ;  /* 0x0000000141412824 */ /* 0x000fca00078e0a00 */
[----:B------:R-:W4:Y:S08]  /*0490*/  LDC R2, c[0x0][0x438] ;  /* 0x00010e00ff027b82 */ /* 0x000f300000000800 */
[----:B-1----:R-:W1:Y:S01]  /*04a0*/  @!P2 LDC R15, c[0x0][0x43c] ;  /* 0x00010f00ff0fab82 */ /* 0x002e620000000800 */
[-C--:B--2---:R-:W-:Y:S02]  /*04b0*/  IABS R14, R6.reuse ;  /* 0x00000006000e7213 */ /* 0x084fe40000000000 */
[----:B------:R-:W-:-:S02]  /*04c0*/  IABS R17, R6 ;  /* 0x0000000600117213 */ /* 0x000fc40000000000 */
[----:B------:R-:W2:Y:S03]  /*04d0*/  I2F.RP R10, R14 ;  /* 0x0000000e000a7306 */ /* 0x000ea60000209400 */
[----:B------:R-:W-:Y:S02]  /*04e0*/  IMAD.MOV R17, RZ, RZ, -R17 ;  /* 0x000000ffff117224 */ /* 0x000fe400078e0a11 */
[----:B----4-:R-:W-:-:S05]  /*04f0*/  VIADD R2, R2, 0x7f ;  /* 0x0000007f02027836 */ /* 0x010fca0000000000 */
[----:B------:R-:W-:-:S04]  /*0500*/  SHF.R.S32.HI R19, RZ, 0x1f, R2 ;  /* 0x0000001fff137819 */ /* 0x000fc80000011402 */
[----:B------:R-:W-:Y:S01]  /*0510*/  LEA.HI R19, R19, R2, RZ, 0x7 ;  /* 0x0000000213137211 */ /* 0x000fe200078f38ff */
[----:B--2---:R-:W2:Y:S01]  /*0520*/  MUFU.RCP R3, R10 ;  /* 0x0000000a00037308 */ /* 0x004ea20000001000 */
[----:B------:R-:W-:Y:S02]  /*0530*/  IMAD.MOV.U32 R2, RZ, RZ, RZ ;  /* 0x000000ffff027224 */ /* 0x000fe400078e00ff */
[----:B------:R-:W-:-:S05]  /*0540*/  LEA.HI.SX32 R19, R19, R6, 0x19 ;  /* 0x0000000613137211 */ /* 0x000fca00078fcaff */
[----:B------:R-:W-:Y:S02]  /*0550*/  VIADD R19, R19, 0xffffffff ;  /* 0xffffffff13137836 */ /* 0x000fe40000000000 */
[----:B--2---:R-:W-:-:S06]  /*0560*/  VIADD R3, R3, 0xffffffe ;  /* 0x0ffffffe03037836 */ /* 0x004fcc0000000000 */
[----:B------:R-:W2:Y:S02]  /*0570*/  F2I.FTZ.U32.TRUNC.NTZ R3, R3 ;  /* 0x0000000300037305 */ /* 0x000ea4000021f000 */
[----:B--2---:R-:W-:-:S04]  /*0580*/  IMAD.MOV R11, RZ, RZ, -R3 ;  /* 0x000000ffff0b7224 */ /* 0x004fc800078e0a03 */
[----:B------:R-:W-:Y:S01]  /*0590*/  IMAD R10, R11, R14, RZ ;  /* 0x0000000e0b0a7224 */ /* 0x000fe200078e02ff */
[----:B------:R-:W-:Y:S02]  /*05a0*/  IABS R11, R19 ;  /* 0x00000013000b7213 */ /* 0x000fe40000000000 */
[----:B------:R-:W-:Y:S01]  /*05b0*/  LOP3.LUT R19, R19, R6, RZ, 0x3c, !PT ;  /* 0x0000000613137212 */ /* 0x000fe200078e3cff */
[----:B------:R-:W-:Y:S02]  /*05c0*/  IMAD.HI.U32 R10, R3, R10, R2 ;  /* 0x0000000a030a7227 */ /* 0x000fe400078e0002 */
[----:B------:R-:W2:Y:S01]  /*05d0*/  @!P2 LDC.64 R2, c[0x0][0x488] ;  /* 0x00012200ff02ab82 */ /* 0x000ea20000000a00 */
[----:B------:R-:W-:-:S03]  /*05e0*/  ISETP.GE.AND P3, PT, R19, RZ, PT ;  /* 0x000000ff1300720c */ /* 0x000fc60003f66270 */
[----:B------:R-:W-:-:S04]  /*05f0*/  IMAD.HI.U32 R10, R10, R11, RZ ;  /* 0x0000000b0a0a7227 */ /* 0x000fc800078e00ff */
[----:B------:R-:W-:Y:S02]  /*0600*/  IMAD R17, R10, R17, R11 ;  /* 0x000000110a117224 */ /* 0x000fe400078e020b */
[----:B------:R-:W4:Y:S03]  /*0610*/  LDC R11, c[0x0][0x508] ;  /* 0x00014200ff0b7b82 */ /* 0x000f260000000800 */
[----:B------:R-:W-:Y:S02]  /*0620*/  ISETP.GT.U32.AND P1, PT, R14, R17, PT ;  /* 0x000000110e00720c */ /* 0x000fe40003f24070 */
[----:B--2---:R-:W-:Y:S02]  /*0630*/  @!P2 ISETP.NE.U32.AND P0, PT, R2, RZ, PT ;  /* 0x000000ff0200a20c */ /* 0x004fe40003f05070 */
[----:B------:R-:W2:Y:S09]  /*0640*/  S2R R2, SR_CTAID.Y ;  /* 0x0000000000027919 */ /* 0x000eb20000002600 */
[----:B------:R-:W-:Y:S01]  /*0650*/  @!P1 IMAD.IADD R17, R17, 0x1, -R14 ;  /* 0x0000000111119824 */ /* 0x000fe200078e0a0e */
[----:B------:R-:W-:Y:S01]  /*0660*/  @!P2 ISETP.NE.AND.EX P0, PT, R3, RZ, PT, P0 ;  /* 0x000000ff0300a20c */ /* 0x000fe20003f05300 */
[----:B------:R-:W-:-:S03]  /*0670*/  @!P1 VIADD R10, R10, 0x1 ;  /* 0x000000010a0a9836 */ /* 0x000fc60000000000 */
[----:B------:R-:W-:Y:S02]  /*0680*/  ISETP.GE.U32.AND P4, PT, R17, R14, PT ;  /* 0x0000000e1100720c */ /* 0x000fe40003f86070 */
[----:B-1----:R-:W-:Y:S02]  /*0690*/  @!P2 SEL R14, R15, RZ, P0 ;  /* 0x000000ff0f0ea207 */ /* 0x002fe40000000000 */
[----:B------:R-:W-:-:S03]  /*06a0*/  ISETP.NE.AND P0, PT, R6, RZ, PT ;  /* 0x000000ff0600720c */ /* 0x000fc60003f05270 */
[----:B------:R-:W-:Y:S02]  /*06b0*/  @!P2 IMAD.IADD R65, R71, 0x1, R14 ;  /* 0x000000014741a824 */ /* 0x000fe400078e020e */
[----:B------:R-:W-:Y:S02]  /*06c0*/  VIADD R14, R13, 0x1 ;  /* 0x000000010d0e7836 */ /* 0x000fe40000000000 */
[----:B------:R-:W-:Y:S02]  /*06d0*/  VIADD R16, R65, 0x7f ;  /* 0x0000007f41107836 */ /* 0x000fe40000000000 */
[----:B------:R-:W-:Y:S02]  /*06e0*/  IMAD R14, R14, 0x40, -R177 ;  /* 0x000000400e0e7824 */ /* 0x000fe400078e0ab1 */
[----:B------:R-:W-:Y:S01]  /*06f0*/  @P4 VIADD R10, R10, 0x1 ;  /* 0x000000010a0a4836 */ /* 0x000fe20000000000 */
[----:B------:R-:W-:Y:S02]  /*0700*/  SHF.R.S32.HI R3, RZ, 0x1f, R16 ;  /* 0x0000001fff037819 */ /* 0x000fe40000011410 */
[----:B----4-:R-:W-:Y:S01]  /*0710*/  IADD3 R11, PT, PT, R16, R11, R14 ;  /* 0x0000000b100b7210 */ /* 0x010fe20007ffe00e */
[----:B------:R-:W-:Y:S01]  /*0720*/  @!P3 IMAD.MOV R10, RZ, RZ, -R10 ;  /* 0x000000ffff0ab224 */ /* 0x000fe200078e0a0a */
[----:B------:R-:W-:-:S02]  /*0730*/  @!P0 LOP3.LUT R10, RZ, R6, RZ, 0x33, !PT ;  /* 0x00000006ff0a8212 */ /* 0x000fc400078e33ff */
[----:B------:R-:W-:Y:S02]  /*0740*/  SHF.R.S32.HI R6, RZ, 0x1f, R11 ;  /* 0x0000001fff067819 */ /* 0x000fe4000001140b */
[----:B------:R-:W-:Y:S01]  /*0750*/  LEA.HI R3, R3, R16, RZ, 0x7 ;  /* 0x0000001003037211 */ /* 0x000fe200078f38ff */
[----:B--2---:R-:W-:Y:S01]  /*0760*/  IMAD R176, R10, R2, RZ ;  /* 0x000000020ab07224 */ /* 0x004fe200078e02ff */
[----:B------:R-:W-:Y:S02]  /*0770*/  LEA.HI R6, R6, R11, RZ, 0x7 ;  /* 0x0000000b06067211 */ /* 0x000fe400078f38ff */
[----:B------:R-:W-:Y:S02]  /*0780*/  SHF.R.S32.HI R3, RZ, 0x7, R3 ;  /* 0x00000007ff037819 */ /* 0x000fe40000011403 */
[----:B------:R-:W-:Y:S02]  /*0790*/  SHF.R.S32.HI R6, RZ, 0x7, R6 ;  /* 0x00000007ff067819 */ /* 0x000fe40000011406 */
[----:B------:R-:W-:-:S04]  /*07a0*/  VIADDMNMX R3, R176, R10, R3, PT ;  /* 0x0000000ab0037246 */ /* 0x000fc80003800103 */
[----:B------:R-:W-:Y:S01]  /*07b0*/  VIMNMX R55, PT, PT, R3, R6, PT ;  /* 0x0000000603377248 */ /* 0x000fe20003fe0100 */
[----:B------:R-:W-:-:S03]  /*07c0*/  IMAD.MOV R3, RZ, RZ, -R179 ;  /* 0x000000ffff037224 */ /* 0x000fc600078e0ab3 */
[----:B------:R-:W-:Y:S01]  /*07d0*/  ISETP.GE.AND P0, PT, R176, R55, PT ;  /* 0x00000037b000720c */ /* 0x000fe20003f06270 */
[----:B------:R-:W-:-:S12]  /*07e0*/  IMAD R8, R5, R3, R8 ;  /* 0x0000000305087224 */ /* 0x000fd800078e0208 */
[----:B---3--:R-:W-:Y:S05]  /*07f0*/  @!P0 BRA `(.L_x_5213) ;  /* 0x00000004002c8947 */ /* 0x008fea0003800000 */
[----:B------:R-:W1:Y:S01]  /*0800*/  LDC.64 R6, c[0x0][0x430] ;  /* 0x00010c00ff067b82 */ /* 0x000e620000000a00 */
[----:B------:R-:W2:Y:S01]  /*0810*/  LDCU UR9, c[0x0][0x44c] ;  /* 0x00008980ff0977ac */ /* 0x000ea20008000800 */
[----:B------:R-:W-:Y:S01]  /*0820*/  IMAD.SHL.U32 R0, R66, 0x4, RZ ;  /* 0x0000000442007824 */ /* 0x000fe200078e00ff */
[----:B------:R-:W-:Y:S01]  /*0830*/  SHF.R.U32.HI R66, RZ, 0x4, R66 ;  /* 0x00000004ff427819 */ /* 0x000fe20000011642 */
[----:B------:R-:W-:Y:S01]  /*0840*/  IMAD.IADD R177, R177, 0x1, -R178 ;  /* 0x00000001b1b17824 */ /* 0x000fe200078e0ab2 */
[----:B------:R-:W3:Y:S03]  /*0850*/  LDCU UR8, c[0x0][0x440] ;  /* 0x00008800ff0877ac */ /* 0x000ee60008000800 */
[C---:B------:R-:W-:Y:S01]  /*0860*/  VIADD R12, R66.reuse, 0x10 ;  /* 0x00000010420c7836 */ /* 0x040fe20000000000 */
[----:B------:R-:W4:Y:S01]  /*0870*/  LDCU.64 UR4, c[0x0][0x3f8] ;  /* 0x00007f00ff0477ac */ /* 0x000f220008000a00 */
[----:B------:R-:W-:-:S02]  /*0880*/  VIADD R10, R66, 0x18 ;  /* 0x00000018420a7836 */ /* 0x000fc40000000000 */
[----:B------:R-:W-:Y:S02]  /*0890*/  VIADD R4, R66, 0x30 ;  /* 0x0000003042047836 */ /* 0x000fe40000000000 */
[----:B-1----:R-:W-:Y:S01]  /*08a0*/  IMAD R6, R2, R6, R179 ;  /* 0x0000000602067224 */ /* 0x002fe200078e02b3 */
[C---:B------:R-:W-:Y:S02]  /*08b0*/  LOP3.LUT R2, R0.reuse, 0xffc, RZ, 0xc0, !PT ;  /* 0x00000ffc00027812 */ /* 0x040fe400078ec0ff */
[----:B------:R-:W-:Y:S01]  /*08c0*/  LOP3.LUT R0, R0, 0x3c, RZ, 0xc0, !PT ;  /* 0x0000003c00007812 */ /* 0x000fe200078ec0ff */
[----:B------:R-:W-:Y:S02]  /*08d0*/  IMAD R6, R6, R5, R8 ;  /* 0x0000000506067224 */ /* 0x000fe400078e0208 */
[----:B------:R-:W-:Y:S01]  /*08e0*/  VIADD R8, R66, 0x20 ;  /* 0x0000002042087836 */ /* 0x000fe20000000000 */
[----:B---3--:R-:W-:Y:S01]  /*08f0*/  ISETP.GE.AND P1, PT, R0, UR8, PT ;  /* 0x0000000800007c0c */ /* 0x008fe2000bf26270 */
[----:B------:R-:W-:-:S02]  /*0900*/  IMAD R7, R6, R7, R178 ;  /* 0x0000000706077224 */ /* 0x000fc400078e02b2 */
[C---:B------:R-:W-:Y:S01]  /*0910*/  VIADD R6, R66.reuse, 0x28 ;  /* 0x0000002842067836 */ /* 0x040fe20000000000 */
[-C--:B------:R-:W-:Y:S01]  /*0920*/  ISETP.GE.OR P5, PT, R66, R177.reuse, P1 ;  /* 0x000000b14200720c */ /* 0x080fe20000fa6670 */
[----:B--2---:R-:W-:Y:S01]  /*0930*/  IMAD R3, R7, UR9, RZ ;  /* 0x0000000907037c24 */ /* 0x004fe2000f8e02ff */
[-C--:B------:R-:W-:Y:S02]  /*0940*/  ISETP.GE.OR P3, PT, R12, R177.reuse, P1 ;  /* 0x000000b10c00720c */ /* 0x080fe40000f66670 */
[----:B------:R-:W-:Y:S02]  /*0950*/  ISETP.GE.OR P6, PT, R8, R177, P1 ;  /* 0x000000b10800720c */ /* 0x000fe40000fc6670 */
[----:B------:R-:W-:-:S04]  /*0960*/  IADD3 R2, P0, PT, R3, R2, RZ ;  /* 0x0000000203027210 */ /* 0x000fc80007f1e0ff */
[----:B------:R-:W-:Y:S02]  /*0970*/  LEA.HI.X.SX32 R3, R3, RZ, 0x1, P0 ;  /* 0x000000ff03037211 */ /* 0x000fe400000f0eff */
[----:B------:R-:W-:Y:S01]  /*0980*/  ISETP.NE.AND P0, PT, R0, RZ, PT ;  /* 0x000000ff0000720c */ /* 0x000fe20003f05270 */
[----:B------:R-:W-:Y:S01]  /*0990*/  VIADD R0, R66, 0x8 ;  /* 0x0000000842007836 */ /* 0x000fe20000000000 */
[----:B----4-:R-:W-:-:S04]  /*09a0*/  LEA R14, P2, R2, UR4, 0x2 ;  /* 0x00000004020e7c11 */ /* 0x010fc8000f8410ff */
[-C--:B------:R-:W-:Y:S02]  /*09b0*/  ISETP.GE.OR P4, PT, R0, R177.reuse, P1 ;  /* 0x000000b10000720c */ /* 0x080fe40000f86670 */
[----:B------:R-:W-:Y:S01]  /*09c0*/  LEA.HI.X R15, R2, UR5, R3, 0x2, P2 ;  /* 0x00000005020f7c11 */ /* 0x000fe200090f1403 */
[----:B------:R-:W-:Y:S01]  /*09d0*/  VIADD R2, R66, 0x38 ;  /* 0x0000003842027836 */ /* 0x000fe20000000000 */
[-C--:B------:R-:W-:Y:S01]  /*09e0*/  ISETP.GE.OR P2, PT, R10, R177.reuse, P1 ;  /* 0x000000b10a00720c */ /* 0x080fe20000f46670 */
[----:B------:R-:W1:Y:S02]  /*09f0*/  LDCU.64 UR4, c[0x0][0x428] ;  /* 0x00008500ff0477ac */ /* 0x000e640008000a00 */
[----:B------:R-:W-:Y:S01]  /*0a00*/  @!P5 STG.E.128 desc[UR6][R14.64], RZ ;  /* 0x000000ff0e00d986 */ /* 0x000fe2000c101d06 */
[----:B------:R-:W-:-:S03]  /*0a10*/  ISETP.GE.OR P5, PT, R6, R177, P1 ;  /* 0x000000b10600720c */ /* 0x000fc60000fa6670 */
[----:B------:R-:W-:Y:S01]  /*0a20*/  @!P3 STG.E.128 desc[UR6][R14.64+0x1000], RZ ;  /* 0x001000ff0e00b986 */ /* 0x000fe2000c101d06 */
[----:B------:R-:W-:-:S03]  /*0a30*/  ISETP.GE.OR P3, PT, R0, R177, P0 ;  /* 0x000000b10000720c */ /* 0x000fc60000766670 */
[----:B------:R-:W-:Y:S01]  /*0a40*/  @!P4 STG.E.128 desc[UR6][R14.64+0x800], RZ ;  /* 0x000800ff0e00c986 */ /* 0x000fe2000c101d06 */
[-C--:B------:R-:W-:Y:S02]  /*0a50*/  ISETP.GE.OR P4, PT, R4, R177.reuse, P1 ;  /* 0x000000b10400720c */ /* 0x080fe40000f86670 */
[-C--:B------:R-:W-:Y:S01]  /*0a60*/  ISETP.GE.OR P1, PT, R2, R177.reuse, P1 ;  /* 0x000000b10200720c */ /* 0x080fe20000f26670 */
[----:B------:R-:W-:Y:S03]  /*0a70*/  @!P2 STG.E.128 desc[UR6][R14.64+0x1800], RZ ;  /* 0x001800ff0e00a986 */ /* 0x000fe6000c101d06 */
[----:B------:R-:W-:Y:S01]  /*0a80*/  P2R R0, PR, RZ, 0x2 ;  /* 0x00000002ff007803 */ /* 0x000fe20000000000 */
[----:B------:R-:W-:Y:S01]  /*0a90*/  @!P6 STG.E.128 desc[UR6][R14.64+0x2000], RZ ;  /* 0x002000ff0e00e986 */ /* 0x000fe2000c101d06 */
[----:B------:R-:W-:Y:S01]  /*0aa0*/  ISETP.GE.OR P6, PT, R12, R177, P0 ;  /* 0x000000b10c00720c */ /* 0x000fe200007c6670 */
[----:B------:R-:W-:Y:S01]  /*0ab0*/  @!P3 IMAD.MOV.U32 R3, RZ, RZ, -0x800000 ;  /* 0xff800000ff03b424 */ /* 0x000fe200078e00ff */
[----:B------:R-:W-:Y:S01]  /*0ac0*/  ISETP.NE.AND P2, PT, R0, RZ, PT ;  /* 0x000000ff0000720c */ /* 0x000fe20003f45270 */
[----:B------:R-:W-:Y:S01]  /*0ad0*/  @!P5 STG.E.128 desc[UR6][R14.64+0x2800], RZ ;  /* 0x002800ff0e00d986 */ /* 0x000fe2000c101d06 */
[----:B------:R-:W-:-:S02]  /*0ae0*/  IADD3 R0, P1, PT, R7, R66, RZ ;  /* 0x0000004207007210 */ /* 0x000fc40007f3e0ff */
[-C--:B------:R-:W-:Y:S01]  /*0af0*/  ISETP.GE.OR P5, PT, R10, R177.reuse, P0 ;  /* 0x000000b10a00720c */ /* 0x080fe200007a6670 */
[----:B------:R-:W-:Y:S01]  /*0b00*/  @!P4 STG.E.128 desc[UR6][R14.64+0x3000], RZ ;  /* 0x003000ff0e00c986 */ /* 0x000fe2000c101d06 */
[----:B------:R-:W-:Y:S02]  /*0b10*/  LEA.HI.X.SX32 R7, R7, RZ, 0x1, P1 ;  /* 0x000000ff07077211 */ /* 0x000fe400008f0eff */
[----:B-1----:R-:W-:Y:S02]  /*0b20*/  LEA R12, P1, R0, UR4, 0x2 ;  /* 0x00000004000c7c11 */ /* 0x002fe4000f8210ff */
[-C--:B------:R-:W-:Y:S01]  /*0b30*/  ISETP.GE.OR P4, PT, R8, R177.reuse, P0 ;  /* 0x000000b10800720c */ /* 0x080fe20000786670 */
[----:B------:R-:W-:Y:S01]  /*0b40*/  @!P6 IMAD.MOV.U32 R17, RZ, RZ, -0x800000 ;  /* 0xff800000ff11e424 */ /* 0x000fe200078e00ff */
[----:B------:R-:W-:Y:S01]  /*0b50*/  LEA.HI.X R13, R0, UR5, R7, 0x2, P1 ;  /* 0x00000005000d7c11 */ /* 0x000fe200088f1407 */
[----:B------:R1:W-:Y:S01]  /*0b60*/  @!P2 STG.E.128 desc[UR6][R14.64+0x3800], RZ ;  /* 0x003800ff0e00a986 */ /* 0x0003e2000c101d06 */
[----:B------:R-:W-:-:S02]  /*0b70*/  ISETP.GE.OR P2, PT, R6, R177, P0 ;  /* 0x000000b10600720c */ /* 0x000fc40000746670 */
[-C--:B------:R-:W-:Y:S01]  /*0b80*/  ISETP.GE.OR P1, PT, R4, R177.reuse, P0 ;  /* 0x000000b10400720c */ /* 0x080fe20000726670 */
[----:B------:R2:W-:Y:S01]  /*0b90*/  @!P3 STG.E desc[UR6][R12.64+0x20], R3 ;  /* 0x000020030c00b986 */ /* 0x0005e2000c101906 */
[-C--:B------:R-:W-:Y:S01]  /*0ba0*/  ISETP.GE.OR P3, PT, R66, R177.reuse, P0 ;  /* 0x000000b14200720c */ /* 0x080fe20000766670 */
[----:B------:R-:W-:Y:S01]  /*0bb0*/  @!P5 IMAD.MOV.U32 R11, RZ, RZ, -0x800000 ;  /* 0xff800000ff0bd424 */ /* 0x000fe200078e00ff */
[----:B------:R-:W-:Y:S01]  /*0bc0*/  ISETP.GE.OR P0, PT, R2, R177, P0 ;  /* 0x000000b10200720c */ /* 0x000fe20000706670 */
[----:B------:R2:W-:Y:S02]  /*0bd0*/  @!P6 STG.E desc[UR6][R12.64+0x40], R17 ;  /* 0x000040110c00e986 */ /* 0x0005e4000c101906 */
[----:B------:R-:W-:Y:S02]  /*0be0*/  @!P4 IMAD.MOV.U32 R9, RZ, RZ, -0x800000 ;  /* 0xff800000ff09c424 */ /* 0x000fe400078e00ff */
[----:B------:R2:W-:Y:S02]  /*0bf0*/  @!P5 STG.E desc[UR6][R12.64+0x60], R11 ;  /* 0x0000600b0c00d986 */ /* 0x0005e4000c101906 */
[----:B------:R-:W-:-:S02]  /*0c00*/  @!P2 IMAD.MOV.U32 R7, RZ, RZ, -0x800000 ;  /* 0xff800000ff07a424 */ /* 0x000fc400078e00ff */
        /* <DEDUP_REMOVED lines=10> */
.L_x_5213:
        /* <DEDUP_REMOVED lines=9> */
.L_x_5214:
[----:B------:R-:W-:-:S04]  /*0d40*/  UISETP.NE.U32.AND UP0, UPT, UR12, URZ, UPT ;  /* 0x000000ff0c00728c */ /* 0x000fc8000bf05070 */
[----:B------:R-:W-:-:S09]  /*0d50*/  UISETP.NE.AND.EX UP0, UPT, UR13, URZ, UPT, UP0 ;  /* 0x000000ff0d00728c */ /* 0x000fd2000bf05300 */
[----:B------:R-:W-:Y:S05]  /*0d60*/  BRA.U !UP0, `(.L_x_5215) ;  /* 0x00000005089c7547 */ /* 0x000fea000b800000 */
[----:B------:R-:W1:Y:S01]  /*0d70*/  LDC R5, c[0x0][0x4f0] ;  /* 0x00013c00ff057b82 */ /* 0x000e620000000800 */
[----:B-----5:R-:W-:Y:S01]  /*0d80*/  LEA R6, R55, 0xffffff80, 0x7 ;  /* 0xffffff8037067811 */ /* 0x020fe200078e38ff */
[----:B------:R-:W2:Y:S03]  /*0d90*/  LDCU.64 UR4, c[0x0][0x4e8] ;  /* 0x00009d00ff0477ac */ /* 0x000ea60008000a00 */
[----:B------:R-:W-:Y:S01]  /*0da0*/  IABS R0, R6 ;  /* 0x0000000600007213 */ /* 0x000fe20000000000 */
[----:B------:R-:W3:Y:S02]  /*0db0*/  LDCU.64 UR8, c[0x0][0x3a0] ;  /* 0x00007400ff0877ac */ /* 0x000ee40008000a00 */
[----:B------:R-:W4:Y:S01]  /*0dc0*/  LDC R9, c[0x0][0x3e8] ;  /* 0x0000fa00ff097b82 */ /* 0x000f220000000800 */
[----:B------:R-:W3:Y:S01]  /*0dd0*/  LDCU.64 UR14, c[0x0][0x3b8] ;  /* 0x00007700ff0e77ac */ /* 0x000ee20008000a00 */
[----:B-1----:R-:W-:-:S02]  /*0de0*/  IABS R3, R5 ;  /* 0x0000000500037213 */ /* 0x002fc40000000000 */
[----:B------:R-:W-:Y:S02]  /*0df0*/  ISETP.NE.AND P3, PT, R5, RZ, PT ;  /* 0x000000ff0500720c */ /* 0x000fe40003f65270 */
        /* <DEDUP_REMOVED lines=9> */
[----:B------:R-:W-:-:S04]  /*0e90*/  IMAD.HI.U32 R4, R11, R2, RZ ;  /* 0x000000020b047227 */ /* 0x000fc800078e00ff */
[----:B--2---:R-:W-:Y:S01]  /*0ea0*/  IMAD.WIDE.U32 R10, R179, UR4, RZ ;  /* 0x00000004b30a7c25 */ /* 0x004fe2000f8e00ff */
[----:B------:R-:W-:-:S03]  /*0eb0*/  IADD3 R0, PT, PT, -R4, RZ, RZ ;  /* 0x000000ff04007210 */ /* 0x000fc60007ffe1ff */
[----:B------:R-:W-:Y:S01]  /*0ec0*/  IMAD R185, R179, UR5, R11 ;  /* 0x00000005b3b97c24 */ /* 0x000fe2000f8e020b */
[----:B------:R-:W1:Y:S01]  /*0ed0*/  LDCU.64 UR4, c[0x0][0x3a8] ;  /* 0x00007500ff0477ac */ /* 0x000e620008000a00 */
        /* <DEDUP_REMOVED lines=8> */
[----:B------:R-:W-:-:S07]  /*0f60*/  ISETP.GE.AND P2, PT, R0, RZ, PT ;  /* 0x000000ff0000720c */ /* 0x000fce0003f46270 */
[----:B------:R-:W-:-:S05]  /*0f70*/  @P1 VIADD R4, R4, 0x1 ;  /* 0x0000000104041836 */ /* 0x000fca0000000000 */
[----:B------:R-:W-:-:S05]  /*0f80*/  MOV R3, R4 ;  /* 0x0000000400037202 */ /* 0x000fca0000000f00 */
[----:B------:R-:W-:Y:S01]  /*0f90*/  @!P2 IMAD.MOV R3, RZ, RZ, -R3 ;  /* 0x000000ffff03a224 */ /* 0x000fe200078e0a03 */
[----:B------:R-:W-:-:S05]  /*0fa0*/  @!P3 LOP3.LUT R3, RZ, R5, RZ, 0x33, !PT ;  /* 0x00000005ff03b212 */ /* 0x000fca00078e33ff */
[----:B------:R-:W-:-:S06]  /*0fb0*/  IMAD.WIDE R10, R3, 0x4, R184 ;  /* 0x00000004030a7825 */ /* 0x000fcc00078e02b8 */
[----:B------:R2:W2:Y:S01]  /*0fc0*/  LDG.E R10, desc[UR6][R10.64] ;  /* 0x000000060a0a7981 */ /* 0x0004a2000c1e1900 */
[----:B----4-:R-:W-:Y:S02]  /*0fd0*/  IABS R2, R9 ;  /* 0x0000000900027213 */ /* 0x010fe40000000000 */
[----:B------:R-:W-:Y:S02]  /*0fe0*/  IADD3 R3, PT, PT, -R3, RZ, RZ ;  /* 0x000000ff03037210 */ /* 0x000fe40007ffe1ff */
[----:B------:R-:W4:Y:S01]  /*0ff0*/  I2F.RP R7, R2 ;  /* 0x0000000200077306 */ /* 0x000f220000209400 */
[----:B------:R-:W-:Y:S02]  /*1000*/  ISETP.NE.AND P2, PT, R9, RZ, PT ;  /* 0x000000ff0900720c */ /* 0x000fe40003f45270 */
[----:B------:R-:W-:Y:S01]  /*1010*/  IMAD R6, R5, R3, R6 ;  /* 0x0000000305067224 */ /* 0x000fe200078e0206 */
[----:B---3--:R-:W-:-:S04]  /*1020*/  MOV R5, UR15 ;  /* 0x0000000f00057c02 */ /* 0x008fc80008000f00 */
[----:B----4-:R-:W3:Y:S02]  /*1030*/  MUFU.RCP R14, R7 ;  /* 0x00000007000e7308 */ /* 0x010ee40000001000 */
[----:B---3--:R-:W-:-:S06]  /*1040*/  IADD3 R14, PT, PT, R14, 0xffffffe, RZ ;  /* 0x0ffffffe0e0e7810 */ /* 0x008fcc0007ffe0ff */
[----:B------:R-:W3:Y:S02]  /*1050*/  F2I.FTZ.U32.TRUNC.NTZ R15, R14 ;  /* 0x0000000e000f7305 */ /* 0x000ee4000021f000 */
[----:B---3--:R-:W-:Y:S01]  /*1060*/  IMAD.MOV R0, RZ, RZ, -R15 ;  /* 0x000000ffff007224 */ /* 0x008fe200078e0a0f */
[----:B------:R-:W-:-:S03]  /*1070*/  MOV R14, RZ ;  /* 0x000000ff000e7202 */ /* 0x000fc60000000f00 */
[----:B------:R-:W-:Y:S01]  /*1080*/  IMAD R4, R0, R2, RZ ;  /* 0x0000000200047224 */ /* 0x000fe200078e02ff */
[----:B------:R-:W-:-:S03]  /*1090*/  IABS R0, R8 ;  /* 0x0000000800007213 */ /* 0x000fc60000000000 */
[----:B------:R-:W-:-:S04]  /*10a0*/  IMAD.HI.U32 R15, R15, R4, R14 ;  /* 0x000000040f0f7227 */ /* 0x000fc800078e000e */
[----:B------:R-:W-:-:S04]  /*10b0*/  IMAD.MOV.U32 R4, RZ, RZ, R0 ;  /* 0x000000ffff047224 */ /* 0x000fc800078e0000 */
[----:B------:R-:W-:-:S05]  /*10c0*/  IMAD.HI.U32 R0, R15, R4, RZ ;  /* 0x000000040f007227 */ /* 0x000fca00078e00ff */
[----:B------:R-:W-:-:S05]  /*10d0*/  IADD3 R7, PT, PT, -R0, RZ, RZ ;  /* 0x000000ff00077210 */ /* 0x000fca0007ffe1ff */
[----:B--2---:R-:W-:Y:S01]  /*10e0*/  IMAD R11, R2, R7, R4 ;  /* 0x00000007020b7224 */ /* 0x004fe200078e0204 */
[----:B------:R-:W-:-:S04]  /*10f0*/  MOV R4, UR14 ;  /* 0x0000000e00047c02 */ /* 0x000fc80008000f00 */
        /* <DEDUP_REMOVED lines=8> */
[----:B------:R-:W-:Y:S01]  /*1180*/  SHF.R.S32.HI R7, RZ, 0x1f, R10 ;  /* 0x0000001fff077819 */ /* 0x000fe2000001140a */
        /* <DEDUP_REMOVED lines=28> */
[C---:B------:R-:W-:Y:S01]  /*1350*/  IMAD R10, R6.reuse, UR8, RZ ;  /* 0x00000008060a7c24 */ /* 0x040fe2000f8e02ff */
[----:B------:R-:W-:Y:S01]  /*1360*/  MOV R14, R18 ;  /* 0x00000012000e7202 */ /* 0x000fe20000000f00 */
[----:B------:R-:W-:Y:S02]  /*1370*/  IMAD R6, R6, UR10, RZ ;  /* 0x0000000a06067c24 */ /* 0x000fe4000f8e02ff */
[----:B------:R-:W-:-:S04]  /*1380*/  IMAD.WIDE.U32 R16, R11, UR10, R16 ;  /* 0x0000000a0b107c25 */ /* 0x000fc8000f8e0010 */
[C---:B------:R-:W-:Y:S02]  /*1390*/  IMAD R15, R11.reuse, UR11, R6 ;  /* 0x0000000b0b0f7c24 */ /* 0x040fe4000f8e0206 */
[----:B------:R-:W-:-:S03]  /*13a0*/  IMAD R10, R11, UR9, R10 ;  /* 0x000000090b0a7c24 */ /* 0x000fc6000f8e020a */
[----:B------:R-:W-:Y:S01]  /*13b0*/  IADD3 R15, PT, PT, R17, R15, RZ ;  /* 0x0000000f110f7210 */ /* 0x000fe20007ffe0ff */
[----:B------:R-:W-:Y:S01]  /*13c0*/  IMAD.IADD R6, R19, 0x1, R10 ;  /* 0x0000000113067824 */ /* 0x000fe200078e020a */
[----:B------:R-:W-:Y:S06]  /*13d0*/  BRA `(.L_x_5216) ;  /* 0x0000000400707947 */ /* 0x000fec0003800000 */
.L_x_5215:
        /* <DEDUP_REMOVED lines=15> */
.L_x_5217:
[----:B------:R-:W2:Y:S01]  /*14d0*/  LDC.64 R4, c[0x0][0x3b8] ;  /* 0x0000ee00ff047b82 */ /* 0x000ea20000000a00 */
[----:B-1----:R-:W-:-:S05]  /*14e0*/  IADD3 R2, PT, PT, R0, R7, RZ ;  /* 0x0000000700027210 */ /* 0x002fca0007ffe0ff */
[C---:B--2---:R-:W-:Y:S02]  /*14f0*/  IMAD R21, R2.reuse, R5, RZ ;  /* 0x0000000502157224 */ /* 0x044fe400078e02ff */
[----:B------:R-:W-:-:S05]  /*1500*/  IMAD.WIDE.U32 R2, R2, R4, RZ ;  /* 0x0000000402027225 */ /* 0x000fca00078e00ff */
[----:B------:R-:W-:Y:S02]  /*1510*/  IADD3 R21, PT, PT, R3, R21, RZ ;  /* 0x0000001503157210 */ /* 0x000fe40007ffe0ff */
[----:B------:R-:W-:Y:S02]  /*1520*/  MOV R20, R2 ;  /* 0x0000000200147202 */ /* 0x000fe40000000f00 */
.L_x_5218:
        /* <DEDUP_REMOVED lines=14> */
.L_x_5219:
[----:B------:R-:W1:Y:S01]  /*1610*/  LDC.64 R2, c[0x0][0x3c0] ;  /* 0x0000f000ff027b82 */ /* 0x000e620000000a00 */
[----:B------:R-:W-:-:S05]  /*1620*/  IADD3 R0, PT, PT, R0, R7, RZ ;  /* 0x0000000700007210 */ /* 0x000fca0007ffe0ff */
[C---:B-1----:R-:W-:Y:S02]  /*1630*/  IMAD R23, R0.reuse, R3, RZ ;  /* 0x0000000300177224 */ /* 0x042fe400078e02ff */
[----:B-----5:R-:W-:-:S05]  /*1640*/  IMAD.WIDE.U32 R6, R0, R2, RZ ;  /* 0x0000000200067225 */ /* 0x020fca00078e00ff */
[----:B------:R-:W-:Y:S02]  /*1650*/  IADD3 R23, PT, PT, R7, R23, RZ ;  /* 0x0000001707177210 */ /* 0x000fe40007ffe0ff */
[----:B------:R-:W-:-:S07]  /*1660*/  MOV R22, R6 ;  /* 0x0000000600167202 */ /* 0x000fce0000000f00 */
.L_x_5220:
[----:B------:R-:W1:Y:S01]  /*1670*/  LDC R9, c[0x0][0x3e8] ;  /* 0x0000fa00ff097b82 */ /* 0x000e620000000800 */
[----:B------:R-:W-:Y:S02]  /*1680*/  MOV R10, RZ ;  /* 0x000000ff000a7202 */ /* 0x000fe40000000f00 */
[----:B------:R-:W-:Y:S02]  /*1690*/  CS2R R184, SRZ ;  /* 0x0000000000b87805 */ /* 0x000fe4000001ff00 */
[----:B-1----:R-:W-:Y:S02]  /*16a0*/  IABS R6, R9 ;  /* 0x0000000900067213 */ /* 0x002fe40000000000 */
[----:B------:R-:W-:Y:S02]  /*16b0*/  ISETP.NE.AND P2, PT, R9, RZ, PT ;  /* 0x000000ff0900720c */ /* 0x000fe40003f45270 */
[----:B------:R-:W1:Y:S08]  /*16c0*/  I2F.RP R14, R6 ;  /* 0x00000006000e7306 */ /* 0x000e700000209400 */
[----:B-1----:R-:W1:Y:S02]  /*16d0*/  MUFU.RCP R11, R14 ;  /* 0x0000000e000b7308 */ /* 0x002e640000001000 */
[----:B-1----:R-:W-:-:S02]  /*16e0*/  IADD3 R11, PT, PT, R11, 0xffffffe, RZ ;  /* 0x0ffffffe0b0b7810 */ /* 0x002fc40007ffe0ff */
[----:B------:R-:W-:-:S04]  /*16f0*/  LEA R14, R55, 0xffffff80, 0x7 ;  /* 0xffffff80370e7811 */ /* 0x000fc800078e38ff */
[----:B------:R-:W1:Y:S01]  /*1700*/  F2I.FTZ.U32.TRUNC.NTZ R11, R11 ;  /* 0x0000000b000b7305 */ /* 0x000e62000021f000 */
[----:B------:R-:W-:Y:S01]  /*1710*/  SHF.R.S32.HI R15, RZ, 0x1f, R14 ;  /* 0x0000001fff0f7819 */ /* 0x000fe2000001140e */
[----:B------:R-:W-:-:S04]  /*1720*/  IMAD.WIDE.U32 R22, R14, R2, R22 ;  /* 0x000000020e167225 */ /* 0x000fc800078e0016 */
[C---:B------:R-:W-:Y:S02]  /*1730*/  IMAD R16, R15.reuse, R2, RZ ;  /* 0x000000020f107224 */ /* 0x040fe400078e02ff */
[-C--:B------:R-:W-:Y:S02]  /*1740*/  IMAD R15, R15, R4.reuse, RZ ;  /* 0x000000040f0f7224 */ /* 0x080fe400078e02ff */
[----:B------:R-:W-:-:S04]  /*1750*/  IMAD.WIDE.U32 R20, R14, R4, R20 ;  /* 0x000000040e147225 */ /* 0x000fc800078e0014 */
[C---:B------:R-:W-:Y:S02]  /*1760*/  IMAD R17, R14.reuse, R3, R16 ;  /* 0x000000030e117224 */ /* 0x040fe400078e0210 */
[----:B-1----:R-:W-:Y:S02]  /*1770*/  IMAD.MOV R0, RZ, RZ, -R11 ;  /* 0x000000ffff007224 */ /* 0x002fe400078e0a0b */
[----:B------:R-:W-:Y:S02]  /*1780*/  IMAD R15, R14, R5, R15 ;  /* 0x000000050e0f7224 */ /* 0x000fe400078e020f */
[----:B------:R-:W-:Y:S01]  /*1790*/  IMAD R7, R0, R6, RZ ;  /* 0x0000000600077224 */ /* 0x000fe200078e02ff */
[----:B------:R-:W-:Y:S01]  /*17a0*/  IABS R0, R8 ;  /* 0x0000000800007213 */ /* 0x000fe20000000000 */
[----:B------:R-:W-:Y:S01]  /*17b0*/  IMAD.IADD R23, R23, 0x1, R17 ;  /* 0x0000000117177824 */ /* 0x000fe200078e0211 */
[----:B------:R-:W-:Y:S01]  /*17c0*/  IADD3 R21, PT, PT, R21, R15, RZ ;  /* 0x0000000f15157210 */ /* 0x000fe20007ffe0ff */
[----:B------:R-:W-:-:S04]  /*17d0*/  IMAD.HI.U32 R7, R11, R7, R10 ;  /* 0x000000070b077227 */ /* 0x000fc800078e000a */
[----:B------:R-:W-:-:S04]  /*17e0*/  IMAD.MOV.U32 R10, RZ, RZ, R0 ;  /* 0x000000ffff0a7224 */ /* 0x000fc800078e0000 */
        /* <DEDUP_REMOVED lines=13> */
[----:B------:R-:W-:-:S04]  /*18c0*/  MOV R18, R0 ;  /* 0x0000000000127202 */ /* 0x000fc80000000f00 */
[----:B------:R-:W-:-:S04]  /*18d0*/  @!P3 IADD3 R18, PT, PT, -R18, RZ, RZ ;  /* 0x000000ff1212b210 */ /* 0x000fc80007ffe1ff */
[----:B------:R-:W-:-:S04]  /*18e0*/  SEL R14, R9, R18, !P2 ;  /* 0x00000012090e7207 */ /* 0x000fc80005000000 */
[----:B------:R-:W-:Y:S01]  /*18f0*/  SHF.R.S32.HI R17, RZ, 0x1f, R14 ;  /* 0x0000001fff117819 */ /* 0x000fe2000001140e */
[----:B-1----:R-:W-:-:S04]  /*1900*/  IMAD.WIDE.U32 R22, R14, R10, R22 ;  /* 0x0000000a0e167225 */ /* 0x002fc800078e0016 */
[C---:B------:R-:W-:Y:S01]  /*1910*/  IMAD R15, R17.reuse, R10, RZ ;  /* 0x0000000a110f7224 */ /* 0x040fe200078e02ff */
[----:B------:R-:W-:Y:S01]  /*1920*/  MOV R16, R22 ;  /* 0x0000001600107202 */ /* 0x000fe20000000f00 */
[-C--:B--2---:R-:W-:Y:S02]  /*1930*/  IMAD R17, R17, R6.reuse, RZ ;  /* 0x0000000611117224 */ /* 0x084fe400078e02ff */
[----:B------:R-:W-:-:S04]  /*1940*/  IMAD.WIDE.U32 R20, R14, R6, R20 ;  /* 0x000000060e147225 */ /* 0x000fc800078e0014 */
[C---:B------:R-:W-:Y:S02]  /*1950*/  IMAD R7, R14.reuse, R7, R17 ;  /* 0x000000070e077224 */ /* 0x040fe400078e0211 */
[----:B------:R-:W-:Y:S01]  /*1960*/  IMAD R15, R14, R11, R15 ;  /* 0x0000000b0e0f7224 */ /* 0x000fe200078e020f */
[----:B------:R-:W-:Y:S02]  /*1970*/  MOV R14, R20 ;  /* 0x00000014000e7202 */ /* 0x000fe40000000f00 */
[----:B------:R-:W-:Y:S01]  /*1980*/  IADD3 R6, PT, PT, R21, R7, RZ ;  /* 0x0000000715067210 */ /* 0x000fe20007ffe0ff */
[----:B------:R-:W-:-:S07]  /*1990*/  IMAD.IADD R15, R23, 0x1, R15 ;  /* 0x00000001170f7824 */ /* 0x000fce00078e020f */
.L_x_5216:
        /* <DEDUP_REMOVED lines=9> */
[----:B------:R-:W-:Y:S01]  /*1a30*/  IMAD.MOV.U32 R131, RZ, RZ, RZ ;  /* 0x000000ffff837224 */ /* 0x000fe200078e00ff */
[----:B------:R-:W-:Y:S01]  /*1a40*/  SHF.L.U64.HI R67, R2, 0x4, R3 ;  /* 0x0000000402437819 */ /* 0x000fe20000010203 */
[----:B------:R-:W3:Y:S01]  /*1a50*/  LDCU.64 UR8, c[0x0][0x388] ;  /* 0x00007100ff0877ac */ /* 0x000ee20008000a00 */
[----:B------:R-:W-:Y:S01]  /*1a60*/  IADD3 R16, P1, PT, R100, R16, RZ ;  /* 0x0000001064107210 */ /* 0x000fe20007f3e0ff */
[----:B------:R-:W2:Y:S01]  /*1a70*/  @!P0 LDC.64 R10, c[0x0][0x398] ;  /* 0x0000e600ff0a8b82 */ /* 0x000ea20000000a00 */
[----:B------:R-:W-:Y:S01]  /*1a80*/  IMAD.WIDE.U32 R128, R13, 0x40, R130 ;  /* 0x000000400d807825 */ /* 0x000fe200078e0082 */
[----:B------:R-:W-:-:S02]  /*1a90*/  SHF.L.U32 R68, R2, 0x4, RZ ;  /* 0x0000000402447819 */ /* 0x000fc400000006ff */
[--C-:B------:R-:W-:Y:S01]  /*1aa0*/  SHF.R.U32.HI R74, RZ, 0x1, R66.reuse ;  /* 0x00000001ff4a7819 */ /* 0x100fe20000011642 */
[----:B------:R-:W-:Y:S01]  /*1ab0*/  IMAD.SHL.U32 R123, R66, 0x4, RZ ;  /* 0x00000004427b7824 */ /* 0x000fe200078e00ff */
[----:B------:R-:W-:Y:S01]  /*1ac0*/  SHF.L.U64.HI R72, R4, 0x4, R5 ;  /* 0x0000000404487819 */ /* 0x000fe20000010205 */
[----:B------:R-:W-:Y:S01]  /*1ad0*/  IMAD.SHL.U32 R64, R66, 0x40, RZ ;  /* 0x0000004042407824 */ /* 0x000fe200078e00ff */
[----:B------:R-:W-:Y:S01]  /*1ae0*/  SHF.R.U32.HI R70, RZ, 0x4, R66 ;  /* 0x00000004ff467819 */ /* 0x000fe20000011642 */
[----:B------:R-:W-:Y:S01]  /*1af0*/  VIADD R61, R55, 0xffffffff ;  /* 0xffffffff373d7836 */ /* 0x000fe20000000000 */
[----:B------:R-:W-:Y:S01]  /*1b00*/  LOP3.LUT R123, R123, 0x1c, RZ, 0xc0, !PT ;  /* 0x0000001c7b7b7812 */ /* 0x000fe200078ec0ff */
[----:B------:R-:W-:Y:S01]  /*1b10*/  IMAD.SHL.U32 R73, R4, 0x10, RZ ;  /* 0x0000001004497824 */ /* 0x000fe200078e00ff */
[C---:B------:R-:W-:Y:S02]  /*1b20*/  LOP3.LUT R75, R64.reuse, 0x1c0, RZ, 0xc0, !PT ;  /* 0x000001c0404b7812 */ /* 0x040fe400078ec0ff */
[----:B------:R-:W-:-:S02]  /*1b30*/  LOP3.LUT R64, R64, 0x200, RZ, 0xc0, !PT ;  /* 0x0000020040407812 */ /* 0x000fc400078ec0ff */
[----:B------:R-:W-:Y:S01]  /*1b40*/  SHF.L.U32 R60, R61, 0x7, RZ ;  /* 0x000000073d3c7819 */ /* 0x000fe200000006ff */
[----:B--2---:R-:W-:-:S04]  /*1b50*/  @!P0 IMAD.WIDE.U32 R18, R179, R10, RZ ;  /* 0x0000000ab3128225 */ /* 0x004fc800078e00ff */
[----:B------:R-:W-:Y:S02]  /*1b60*/  @!P0 IMAD R10, R179, R11, R19 ;  /* 0x0000000bb30a8224 */ /* 0x000fe400078e0213 */
[----:B------:R-:W-:Y:S01]  /*1b70*/  @!P0 IMAD.MOV.U32 R17, RZ, RZ, R18 ;  /* 0x000000ffff118224 */ /* 0x000fe200078e0012 */
[----:B------:R-:W2:Y:S01]  /*1b80*/  LDC R11, c[0x0][0x450] ;  /* 0x00011400ff0b7b82 */ /* 0x000ea20000000800 */
[----:B-1----:R-:W-:-:S04]  /*1b90*/  @P0 IMAD.WIDE.U32 R18, R12, R76, RZ ;  /* 0x0000004c0c120225 */ /* 0x002fc800078e00ff */
[----:B------:R-:W-:Y:S01]  /*1ba0*/  @P0 IMAD R10, R12, R77, R19 ;  /* 0x0000004d0c0a0224 */ /* 0x000fe200078e0213 */
[----:B------:R-:W-:Y:S02]  /*1bb0*/  @P0 MOV R17, R18 ;  /* 0x0000001200110202 */ /* 0x000fe40000000f00 */
[----:B------:R-:W-:Y:S02]  /*1bc0*/  IADD3 R18, P0, PT, R100, R14, RZ ;  /* 0x0000000e64127210 */ /* 0x000fe40007f1e0ff */
[----:B------:R-:W-:-:S03]  /*1bd0*/  SHF.R.S32.HI R12, RZ, 0x1f, R8 ;  /* 0x0000001fff0c7819 */ /* 0x000fc60000011408 */
[----:B------:R-:W-:Y:S01]  /*1be0*/  IMAD.X R19, RZ, RZ, R6, P0 ;  /* 0x000000ffff137224 */ /* 0x000fe200000e0606 */
[----:B------:R-:W-:Y:S01]  /*1bf0*/  IADD3 R14, P0, PT, R100, R17, RZ ;  /* 0x00000011640e7210 */ /* 0x000fe20007f1e0ff */
[----:B------:R-:W-:Y:S02]  /*1c00*/  IMAD.X R17, RZ, RZ, R15, P1 ;  /* 0x000000ffff117224 */ /* 0x000fe400008e060f */
[----:B------:R-:W-:Y:S02]  /*1c10*/  IMAD R13, R12, UR10, RZ ;  /* 0x0000000a0c0d7c24 */ /* 0x000fe4000f8e02ff */
[----:B------:R-:W-:Y:S02]  /*1c20*/  IMAD.X R15, RZ, RZ, R10, P0 ;  /* 0x000000ffff0f7224 */ /* 0x000fe400000e060a */
[----:B------:R-:W-:Y:S01]  /*1c30*/  IMAD.WIDE.U32 R16, R130, R2, R16 ;  /* 0x0000000282107225 */ /* 0x000fe200078e0010 */
[----:B------:R-:W-:Y:S02]  /*1c40*/  SHF.R.S32.HI R2, RZ, 0x1f, R71 ;  /* 0x0000001fff027819 */ /* 0x000fe40000011447 */
[----:B--2---:R-:W-:Y:S01]  /*1c50*/  LEA.HI R11, R11, R11, RZ, 0x1 ;  /* 0x0000000b0b0b7211 */ /* 0x004fe200078f08ff */
[----:B------:R-:W-:-:S02]  /*1c60*/  IMAD R12, R8, UR11, R13 ;  /* 0x0000000b080c7c24 */ /* 0x000fc4000f8e020d */
[----:B------:R-:W-:Y:S01]  /*1c70*/  IMAD.WIDE.U32 R14, R8, UR10, R14 ;  /* 0x0000000a080e7c25 */ /* 0x000fe2000f8e000e */
[----:B------:R-:W-:-:S03]  /*1c80*/  SHF.R.S32.HI R11, RZ, 0x1, R11 ;  /* 0x00000001ff0b7819 */ /* 0x000fc6000001140b */
[----:B------:R-:W-:Y:S01]  /*1c90*/  IMAD R79, R130, R3, R17 ;  /* 0x00000003824f7224 */ /* 0x000fe200078e0211 */
[----:B------:R-:W-:Y:S01]  /*1ca0*/  LEA.HI R3, R2, R71, RZ, 0x7 ;  /* 0x0000004702037211 */ /* 0x000fe200078f38ff */
[-C--:B------:R-:W-:Y:S01]  /*1cb0*/  IMAD R6, R129, R76.reuse, RZ ;  /* 0x0000004c81067224 */ /* 0x080fe200078e02ff */
[----:B------:R-:W-:Y:S01]  /*1cc0*/  LOP3.LUT R2, R75, 0x8, R74, 0xf8, !PT ;  /* 0x000000084b027812 */ /* 0x000fe200078ef84a */
[C---:B------:R-:W-:Y:S01]  /*1cd0*/  IMAD.SHL.U32 R78, R16.reuse, 0x2, RZ ;  /* 0x00000002104e7824 */ /* 0x040fe200078e00ff */
[----:B------:R-:W-:Y:S01]  /*1ce0*/  SHF.R.S32.HI R3, RZ, 0x7, R3 ;  /* 0x00000007ff037819 */ /* 0x000fe20000011403 */
[----:B------:R-:W-:Y:S01]  /*1cf0*/  IMAD.IADD R15, R15, 0x1, R12 ;  /* 0x000000010f0f7824 */ /* 0x000fe200078e020c */
[----:B------:R-:W-:Y:S01]  /*1d00*/  SHF.L.U64.HI R79, R16, 0x1, R79 ;  /* 0x00000001104f7819 */ /* 0x000fe2000001024f */
[----:B------:R-:W-:Y:S01]  /*1d10*/  IMAD R77, R128, R77, R6 ;  /* 0x0000004d804d7224 */ /* 0x000fe200078e0206 */
[----:B----4-:R-:W-:Y:S01]  /*1d20*/  IADD3 R78, P0, PT, R78, UR4, RZ ;  /* 0x000000044e4e7c10 */ /* 0x010fe2000ff1e0ff */
[----:B------:R-:W-:Y:S01]  /*1d30*/  IMAD.WIDE.U32 R128, R128, R76, R14 ;  /* 0x0000004c80807225 */ /* 0x000fe200078e000e */
[----:B------:R-:W-:-:S02]  /*1d40*/  VIMNMX R76, PT, PT, R176, R3, !PT ;  /* 0x00000003b04c7248 */ /* 0x000fc40007fe0100 */
[----:B------:R-:W-:Y:S01]  /*1d50*/  IADD3.X R79, PT, PT, R79, UR5, RZ, P0, !PT ;  /* 0x000000054f4f7c10 */ /* 0x000fe200087fe4ff */
[----:B------:R-:W-:Y:S01]  /*1d60*/  IMAD.WIDE.U32 R18, R130, R4, R18 ;  /* 0x0000000482127225 */ /* 0x000fe200078e0012 */
[----:B------:R-:W-:Y:S02]  /*1d70*/  ISETP.GT.AND P0, PT, R55, R76, PT ;  /* 0x0000004c3700720c */ /* 0x000fe40003f04270 */
[----:B------:R-:W-:Y:S01]  /*1d80*/  LOP3.LUT R63, R2, 0x38, R69, 0x78, !PT ;  /* 0x00000038023f7812 */ /* 0x000fe200078e7845 */
[----:B------:R-:W-:Y:S01]  /*1d90*/  IMAD R81, R130, R5, R19 ;  /* 0x0000000582517224 */ /* 0x000fe200078e0213 */
[----:B------:R-:W-:Y:S01]  /*1da0*/  SHF.L.U32 R80, R18, 0x1, RZ ;  /* 0x0000000112507819 */ /* 0x000fe200000006ff */
[----:B------:R-:W-:Y:S02]  /*1db0*/  IMAD R124, R130, R11, R123 ;  /* 0x0000000b827c7224 */ /* 0x000fe400078e027b */
[----:B------:R-:W-:Y:S01]  /*1dc0*/  IMAD.MOV.U32 R182, RZ, RZ, R78 ;  /* 0x000000ffffb67224 */ /* 0x000fe200078e004e */
[----:B------:R-:W-:Y:S01]  /*1dd0*/  SHF.L.U64.HI R81, R18, 0x1, R81 ;  /* 0x0000000112517819 */ /* 0x000fe20000010251 */
[--C-:B------:R-:W-:Y:S01]  /*1de0*/  IMAD.IADD R123, R123, 0x1, R124.reuse ;  /* 0x000000017b7b7824 */ /* 0x100fe200078e027c */
[----:B---3--:R-:W-:Y:S01]  /*1df0*/  IADD3 R80, P1, PT, R80, UR8, RZ ;  /* 0x0000000850507c10 */ /* 0x008fe2000ff3e0ff */
[----:B------:R-:W-:Y:S01]  /*1e00*/  IMAD.MOV.U32 R183, RZ, RZ, R79 ;  /* 0x000000ffffb77224 */ /* 0x000fe200078e004f */
[----:B------:R-:W-:Y:S01]  /*1e10*/  SHF.R.S32.HI R104, RZ, 0x1f, R124 ;  /* 0x0000001fff687819 */ /* 0x000fe2000001147c */
[----:B------:R-:W-:Y:S01]  /*1e20*/  IMAD.IADD R77, R129, 0x1, R77 ;  /* 0x00000001814d7824 */ /* 0x000fe200078e024d */
[----:B------:R-:W-:Y:S01]  /*1e30*/  IADD3.X R81, PT, PT, R81, UR9, RZ, P1, !PT ;  /* 0x0000000951517c10 */ /* 0x000fe20008ffe4ff */
[----:B------:R-:W-:Y:S01]  /*1e40*/  IMAD.MOV.U32 R180, RZ, RZ, R80 ;  /* 0x000000ffffb47224 */ /* 0x000fe200078e0050 */
[----:B------:R-:W-:-:S02]  /*1e50*/  SHF.R.S32.HI R103, RZ, 0x1f, R123 ;  /* 0x0000001fff677819 */ /* 0x000fc4000001147b */
[----:B------:R-:W-:Y:S01]  /*1e60*/  MOV R181, R81 ;  /* 0x0000005100b57202 */ /* 0x000fe20000000f00 */
[----:B------:R-:W-:Y:S06]  /*1e70*/  @!P0 BRA `(.L_x_5221) ;  /* 0x00000068009c8947 */ /* 0x000fec0003800000 */
[----:B------:R-:W1:Y:S01]  /*1e80*/  LDC.64 R4, c[0x0][0x4a0] ;  /* 0x00012800ff047b82 */ /* 0x000e620000000a00 */
[----:B------:R-:W2:Y:S01]  /*1e90*/  LDCU.128 UR12, c[0x0][0x4b0] ;  /* 0x00009600ff0c77ac */ /* 0x000ea20008000c00 */
[----:B------:R-:W-:Y:S01]  /*1ea0*/  IMAD.MOV.U32 R122, RZ, RZ, R60 ;  /* 0x000000ffff7a7224 */ /* 0x000fe200078e003c */
[----:B------:R-:W-:Y:S01]  /*1eb0*/  @!P3 IADD3 R0, PT, PT, -R0, RZ, RZ ;  /* 0x000000ff0000b210 */ /* 0x000fe20007ffe1ff */
[----:B------:R-:W-:Y:S01]  /*1ec0*/  IMAD.MOV.U32 R101, RZ, RZ, RZ ;  /* 0x000000ffff657224 */ /* 0x000fe200078e00ff */
[----:B------:R-:W3:Y:S01]  /*1ed0*/  LDCU.128 UR16, c[0x0][0x4c0] ;  /* 0x00009800ff1077ac */ /* 0x000ee20008000c00 */
[----:B-----5:R-:W-:Y:S01]  /*1ee0*/  IADD3 R84, PT, PT, R60, R7, RZ ;  /* 0x000000073c547210 */ /* 0x020fe20007ffe0ff */
[----:B------:R-:W-:Y:S01]  /*1ef0*/  IMAD.SHL.U32 R121, R11, 0x10, RZ ;  /* 0x000000100b797824 */ /* 0x000fe200078e00ff */
[----:B------:R-:W4:Y:S01]  /*1f00*/  LDC.64 R2, c[0x0][0x4a8] ;  /* 0x00012a00ff027b82 */ /* 0x000f220000000a00 */
[----:B------:R-:W3:Y:S01]  /*1f10*/  LDCU.128 UR8, c[0x0][0x490] ;  /* 0x00009200ff0877ac */ /* 0x000ee20008000c00 */
[----:B------:R-:W-:Y:S01]  /*1f20*/  SHF.R.S32.HI R13, RZ, 0x1f, R122 ;  /* 0x0000001fff0d7819 */ /* 0x000fe2000001147a */
[----:B------:R-:W-:Y:S01]  /*1f30*/  IMAD R84, R84, R11, RZ ;  /* 0x0000000b54547224 */ /* 0x000fe200078e02ff */
[----:B------:R-:W-:Y:S01]  /*1f40*/  SEL R0, R9, R0, !P2 ;  /* 0x0000000009007207 */ /* 0x000fe20005000000 */
[----:B------:R-:W3:Y:S01]  /*1f50*/  LDCU.64 UR4, c[0x0][0x488] ;  /* 0x00009100ff0477ac */ /* 0x000ee20008000a00 */
[----:B------:R-:W-:Y:S01]  /*1f60*/  LOP3.LUT R62, R62, 0xffffffef, RZ, 0xc0, !PT ;  /* 0xffffffef3e3e7812 */ /* 0x000fe200078ec0ff */
[C---:B------:R-:W-:Y:S01]  /*1f70*/  IMAD R113, R11.reuse, 0x30, RZ ;  /* 0x000000300b717824 */ /* 0x040fe200078e02ff */
[----:B------:R-:W-:Y:S01]  /*1f80*/  SHF.R.S32.HI R85, RZ, 0x1f, R84 ;  /* 0x0000001fff557819 */ /* 0x000fe20000011454 */
[----:B------:R-:W3:Y:S01]  /*1f90*/  LDCU UR21, c[0x0][0x440] ;  /* 0x00008800ff1577ac */ /* 0x000ee20008000800 */
[----:B------:R-:W-:Y:S01]  /*1fa0*/  IADD3 R52, P1, PT, R84, R124, RZ ;  /* 0x0000007c54347210 */ /* 0x000fe20007f3e0ff */
[C---:B------:R-:W-:Y:S01]  /*1fb0*/  IMAD R112, R11.reuse, 0x50, RZ ;  /* 0x000000500b707824 */ /* 0x040fe200078e02ff */
[C---:B------:R-:W-:Y:S01]  /*1fc0*/  SHF.L.U32 R108, R11.reuse, 0x6, RZ ;  /* 0x000000060b6c7819 */ /* 0x040fe200000006ff */
[----:B------:R-:W3:Y:S01]  /*1fd0*/  LDCU UR20, c[0x0][0x450] ;  /* 0x00008a00ff1477ac */ /* 0x000ee20008000800 */
[----:B------:R-:W-:Y:S01]  /*1fe0*/  IMAD R111, R11, 0x60, RZ ;  /* 0x000000600b6f7824 */ /* 0x000fe200078e02ff */
[C---:B------:R-:W-:Y:S01]  /*1ff0*/  IADD3 R120, PT, PT, R130.reuse, 0x10, RZ ;  /* 0x0000001082787810 */ /* 0x040fe20007ffe0ff */
[C---:B-1----:R-:W-:Y:S01]  /*2000*/  IMAD.WIDE.U32 R16, R179.reuse, R4, R100 ;  /* 0x00000004b3107225 */ /* 0x042fe200078e0064 */
[----:B------:R-:W-:Y:S01]  /*2010*/  SHF.R.S32.HI R4, RZ, 0x1f, R0 ;  /* 0x0000001fff047819 */ /* 0x000fe20000011400 */
[----:B------:R-:W1:Y:S01]  /*2020*/  LDCU.U8 UR22, c[0x0][0x533] ;  /* 0x0000a660ff1677ac */ /* 0x000e620008000000 */
[C---:B------:R-:W-:Y:S01]  /*2030*/  IADD3 R117, PT, PT, R130.reuse, 0x40, RZ ;  /* 0x0000004082757810 */ /* 0x040fe20007ffe0ff */
[----:B------:R-:W-:Y:S01]  /*2040*/  IMAD R17, R179, R5, R17 ;  /* 0x00000005b3117224 */ /* 0x000fe200078e0211 */
[----:B------:R-:W-:Y:S01]  /*2050*/  IADD3 R114, PT, PT, R130, 0x70, RZ ;  /* 0x0000007082727810 */ /* 0x000fe20007ffe0ff */
[----:B--2---:R-:W-:Y:S01]  /*2060*/  IMAD R5, R13, UR12, RZ ;  /* 0x0000000c0d057c24 */ /* 0x004fe2000f8e02ff */
[----:B------:R-:W-:Y:S01]  /*2070*/  UMOV UR23, URZ ;  /* 0x000000ff00177c82 */ /* 0x000fe20008000000 */
[----:B------:R-:W-:Y:S01]  /*2080*/  IMAD.WIDE.U32 R16, R122, UR12, R16 ;  /* 0x0000000c7a107c25 */ /* 0x000fe2000f8e0010 */
[----:B----4-:R-:W-:-:S02]  /*2090*/  SHF.L.U64.HI R92, R2, 0x4, R3 ;  /* 0x00000004025c7819 */ /* 0x010fc40000010203 */
[----:B------:R-:W-:Y:S01]  /*20a0*/  SHF.L.U32 R93, R2, 0x4, RZ ;  /* 0x00000004025d7819 */ /* 0x000fe200000006ff */
[----:B------:R-:W-:Y:S01]  /*20b0*/  IMAD R5, R122, UR13, R5 ;  /* 0x0000000d7a057c24 */ /* 0x000fe2000f8e0205 */
[----:B------:R-:W-:Y:S01]  /*20c0*/  SHF.R.S32.HI R102, RZ, 0x1f, R121 ;  /* 0x0000001fff667819 */ /* 0x000fe20000011479 */
[C---:B---3--:R-:W-:Y:S01]  /*20d0*/  IMAD R9, R4.reuse, UR16, RZ ;  /* 0x0000001004097c24 */ /* 0x048fe2000f8e02ff */
[----:B------:R-:W-:Y:S01]  /*20e0*/  SHF.R.S32.HI R98, RZ, 0x1f, R113 ;  /* 0x0000001fff627819 */ /* 0x000fe20000011471 */
[----:B------:R-:W-:Y:S01]  /*20f0*/  IMAD.WIDE.U32 R14, R179, UR10, R100 ;  /* 0x0000000ab30e7c25 */ /* 0x000fe2000f8e0064 */
[----:B------:R-:W-:Y:S02]  /*2100*/  SHF.R.S32.HI R97, RZ, 0x1f, R108 ;  /* 0x0000001fff617819 */ /* 0x000fe4000001146c */
[----:B------:R-:W-:Y:S01]  /*2110*/  SHF.R.S32.HI R96, RZ, 0x1f, R112 ;  /* 0x0000001fff607819 */ /* 0x000fe20000011470 */
[----:B------:R-:W-:Y:S01]  /*2120*/  IMAD.IADD R17, R17, 0x1, R5 ;  /* 0x0000000111117824 */ /* 0x000fe200078e0205 */
[----:B------:R-:W-:Y:S01]  /*2130*/  SHF.R.S32.HI R95, RZ, 0x1f, R111 ;  /* 0x0000001fff5f7819 */ /* 0x000fe2000001146f */
[----:B------:R-:W-:Y:S01]  /*2140*/  IMAD R5, R4, UR14, RZ ;  /* 0x0000000e04057c24 */ /* 0x000fe2000f8e02ff */
[----:B------:R-:W-:Y:S01]  /*2150*/  IADD3 R4, P0, PT, -R71, R130, RZ ;  /* 0x0000008247047210 */ /* 0x000fe20007f1e1ff */
[----:B------:R-:W-:Y:S01]  /*2160*/  IMAD R12, R0, UR17, R9 ;  /* 0x00000011000c7c24 */ /* 0x000fe2000f8e0209 */
[----:B------:R-:W-:Y:S01]  /*2170*/  SHF.R.S32.HI R9, RZ, 0x1f, R71 ;  /* 0x0000001fff097819 */ /* 0x000fe20000011447 */
[----:B------:R-:W-:Y:S01]  /*2180*/  IMAD R15, R179, UR11, R15 ;  /* 0x0000000bb30f7c24 */ /* 0x000fe2000f8e020f */
[----:B------:R-:W2:Y:S01]  /*2190*/  LDCU.64 UR10, c[0x0][0x4d0] ;  /* 0x00009a00ff0a77ac */ /* 0x000ea20008000a00 */
[----:B------:R-:W-:-:S02]  /*21a0*/  IMAD R13, R13, R2, RZ ;  /* 0x000000020d0d7224 */ /* 0x000fc400078e02ff */
[----:B------:R-:W-:Y:S01]  /*21b0*/  IMAD.X R9, RZ, RZ, ~R9, P0 ;  /* 0x000000ffff097224 */ /* 0x000fe200000e0e09 */
[----:B------:R-:W-:Y:S01]  /*21c0*/  IADD3 R84, P0, PT, R84, R123, RZ ;  /* 0x0000007b54547210 */ /* 0x000fe20007f1e0ff */
[C---:B------:R-:W-:Y:S01]  /*21d0*/  IMAD R13, R122.reuse, R3, R13 ;  /* 0x000000037a0d7224 */ /* 0x040fe200078e020d */
[----:B------:R-:W-:Y:S01]  /*21e0*/  USHF.L.U32 UR17, UR12, 0x5, URZ ;  /* 0x000000050c117899 */ /* 0x000fe200080006ff */
[----:B------:R-:W-:Y:S01]  /*21f0*/  IMAD.WIDE.U32 R14, R122, R2, R14 ;  /* 0x000000027a0e7225 */ /* 0x000fe200078e000e */
[----:B-1----:R-:W-:-:S03]  /*2200*/  UISETP.NE.AND UP0, UPT, UR22, URZ, UPT ;  /* 0x000000ff1600728c */ /* 0x002fc6000bf05270 */
[C---:B------:R-:W-:Y:S01]  /*2210*/  IMAD R6, R0.reuse, UR15, R5 ;  /* 0x0000000f00067c24 */ /* 0x040fe2000f8e0205 */
[----:B------:R-:W-:Y:S01]  /*2220*/  IADD3.X R5, PT, PT, R85, R104, RZ, P1, !PT ;  /* 0x0000006855057210 */ /* 0x000fe20000ffe4ff */
[----:B------:R-:W-:Y:S02]  /*2230*/  IMAD.IADD R15, R15, 0x1, R13 ;  /* 0x000000010f0f7824 */ /* 0x000fe400078e020d */
[----:B------:R-:W-:Y:S01]  /*2240*/  IMAD.WIDE.U32 R16, R0, UR16, R16 ;  /* 0x0000001000107c25 */ /* 0x000fe2000f8e0010 */
[----:B------:R-:W-:-:S03]  /*2250*/  USHF.L.U64.HI UR16, UR12, 0x5, UR13 ;  /* 0x000000050c107899 */ /* 0x000fc6000801020d */
[----:B------:R-:W-:Y:S02]  /*2260*/  IMAD.X R85, R85, 0x1, R103, P0 ;  /* 0x0000000155557824 */ /* 0x000fe400000e0667 */
[----:B------:R-:W-:Y:S01]  /*2270*/  IMAD.WIDE.U32 R14, R0, UR14, R14 ;  /* 0x0000000e000e7c25 */ /* 0x000fe2000f8e000e */
[----:B------:R-:W-:Y:S01]  /*2280*/  SHF.L.U64.HI R0, R52, 0x1, R5 ;  /* 0x0000000134007819 */ /* 0x000fe20000010205 */
[----:B------:R-:W1:Y:S01]  /*2290*/  LDCU.64 UR14, c[0x0][0x3c0] ;  /* 0x00007800ff0e77ac */ /* 0x000e620008000a00 */
[----:B------:R-:W-:Y:S01]  /*22a0*/  SHF.L.U64.HI R85, R84, 0x1, R85 ;  /* 0x0000000154557819 */ /* 0x000fe20000010255 */
[----:B------:R-:W-:Y:S01]  /*22b0*/  IMAD.IADD R13, R17, 0x1, R12 ;  /* 0x00000001110d7824 */ /* 0x000fe200078e020c */
[----:B------:R-:W-:Y:S01]  /*22c0*/  MOV R12, R16 ;  /* 0x00000010000c7202 */ /* 0x000fe20000000f00 */
[----:B------:R-:W-:Y:S01]  /*22d0*/  IMAD.SHL.U32 R52, R52, 0x2, RZ ;  /* 0x0000000234347824 */ /* 0x000fe200078e00ff */
[----:B------:R-:W-:Y:S01]  /*22e0*/  SHF.L.U32 R84, R84, 0x1, RZ ;  /* 0x0000000154547819 */ /* 0x000fe200000006ff */
[----:B------:R-:W-:-:S02]  /*22f0*/  IMAD R83, R9, UR12, RZ ;  /* 0x0000000c09537c24 */ /* 0x000fc4000f8e02ff */
[----:B------:R-:W-:Y:S01]  /*2300*/  IMAD.IADD R7, R15, 0x1, R6 ;  /* 0x000000010f077824 */ /* 0x000fe200078e0206 */
[----:B------:R-:W-:Y:S01]  /*2310*/  IADD3 R86, P1, PT, R84, UR18, RZ ;  /* 0x0000001254567c10 */ /* 0x000fe2000ff3e0ff */
[----:B------:R-:W-:Y:S02]  /*2320*/  IMAD.MOV.U32 R6, RZ, RZ, R14 ;  /* 0x000000ffff067224 */ /* 0x000fe400078e000e */
[----:B------:R-:W-:Y:S01]  /*2330*/  IMAD.WIDE.U32 R14, R4, UR12, R12 ;  /* 0x0000000c040e7c25 */ /* 0x000fe2000f8e000c */
[----:B------:R-:W-:Y:S01]  /*2340*/  IADD3 R12, P0, PT, R52, UR18, RZ ;  /* 0x00000012340c7c10 */ /* 0x000fe2000ff1e0ff */
[----:B------:R-:W-:Y:S01]  /*2350*/  USHF.L.U32 UR18, UR12, 0x7, URZ ;  /* 0x000000070c127899 */ /* 0x000fe200080006ff */
[----:B------:R-:W-:Y:S01]  /*2360*/  IADD3.X R87, PT, PT, R85, UR19, RZ, P1, !PT ;  /* 0x0000001355577c10 */ /* 0x000fe20008ffe4ff */
[-C--:B------:R-:W-:Y:S01]  /*2370*/  IMAD R9, R9, R2.reuse, RZ ;  /* 0x0000000209097224 */ /* 0x080fe200078e02ff */
[----:B------:R-:W-:Y:S01]  /*2380*/  IADD3.X R13, PT, PT, R0, UR19, RZ, P0, !PT ;  /* 0x00000013000d7c10 */ /* 0x000fe200087fe4ff */
[----:B------:R-:W-:Y:S01]  /*2390*/  IMAD R83, R4, UR13, R83 ;  /* 0x0000000d04537c24 */ /* 0x000fe2000f8e0253 */
[----:B------:R-:W-:Y:S01]  /*23a0*/  LEA R82, P2, R14, UR8, 0x1 ;  /* 0x000000080e527c11 */ /* 0x000fe2000f8408ff */
[----:B------:R-:W-:Y:S01]  /*23b0*/  IMAD R9, R4, R3, R9 ;  /* 0x0000000304097224 */ /* 0x000fe200078e0209 */
[----:B------:R-:W3:Y:S01]  /*23c0*/  LDCU UR19, c[0x0][0x440] ;  /* 0x00008800ff1377ac */ /* 0x000ee20008000800 */
[----:B------:R-:W-:Y:S01]  /*23d0*/  IMAD.IADD R83, R15, 0x1, R83 ;  /* 0x000000010f537824 */ /* 0x000fe200078e0253 */
[----:B--2---:R-:W-:Y:S01]  /*23e0*/  IADD3 R84, P1, PT, R84, UR10, RZ ;  /* 0x0000000a54547c10 */ /* 0x004fe2000ff3e0ff */
[----:B------:R-:W-:Y:S01]  /*23f0*/  IMAD.WIDE.U32 R4, R4, R2, R6 ;  /* 0x0000000204047225 */ /* 0x000fe200078e0006 */
[----:B------:R-:W-:Y:S01]  /*2400*/  IADD3 R52, P0, PT, R52, UR10, RZ ;  /* 0x0000000a34347c10 */ /* 0x000fe2000ff1e0ff */
[----:B------:R-:W2:Y:S01]  /*2410*/  LDCU.64 UR12, c[0x0][0x4e0] ;  /* 0x00009c00ff0c77ac */ /* 0x000ea20008000a00 */
[----:B------:R-:W-:Y:S01]  /*2420*/  LEA.HI.X R83, R14, UR9, R83, 0x1, P2 ;  /* 0x000000090e537c11 */ /* 0x000fe200090f0c53 */
[----:B------:R-:W-:Y:S01]  /*2430*/  IMAD.IADD R9, R5, 0x1, R9 ;  /* 0x0000000105097824 */ /* 0x000fe200078e0209 */
[----:B------:R-:W-:Y:S01]  /*2440*/  LEA R10, P2, R4, UR4, 0x1 ;  /* 0x00000004040a7c11 */ /* 0x000fe2000f8408ff */
[----:B------:R-:W-:Y:S01]  /*2450*/  IMAD.SHL.U32 R90, R2, 0x80, RZ ;  /* 0x00000080025a7824 */ /* 0x000fe200078e00ff */
[----:B------:R-:W-:Y:S01]  /*2460*/  IADD3.X R85, PT, PT, R85, UR11, RZ, P1, !PT ;  /* 0x0000000b55557c10 */ /* 0x000fe20008ffe4ff */
[C---:B------:R-:W-:Y:S01]  /*2470*/  IMAD R110, R11.reuse, 0x70, RZ ;  /* 0x000000700b6e7824 */ /* 0x040fe200078e02ff */
[----:B------:R-:W-:Y:S01]  /*2480*/  LEA.HI.X R9, R4, UR5, R9, 0x1, P2 ;  /* 0x0000000504097c11 */ /* 0x000fe200090f0c09 */
[----:B------:R-:W-:Y:S01]  /*2490*/  IMAD.SHL.U32 R109, R11, 0x20, RZ ;  /* 0x000000200b6d7824 */ /* 0x000fe200078e00ff */
[----:B------:R-:W-:Y:S01]  /*24a0*/  ISETP.GE.AND P2, PT, R100, UR21, PT ;  /* 0x0000001564007c0c */ /* 0x000fe2000bf46270 */
[----:B------:R-:W-:Y:S01]  /*24b0*/  VIADD R119, R130, 0x20 ;  /* 0x0000002082777836 */ /* 0x000fe20000000000 */
[----:B------:R-:W-:Y:S01]  /*24c0*/  IADD3.X R53, PT, PT, R0, UR11, RZ, P0, !PT ;  /* 0x0000000b00357c10 */ /* 0x000fe200087fe4ff */
[----:B------:R-:W-:Y:S01]  /*24d0*/  VIADD R118, R130, 0x30 ;  /* 0x0000003082767836 */ /* 0x000fe20000000000 */
[----:B---3--:R-:W-:Y:S01]  /*24e0*/  ISETP.GE.AND P1, PT, R100, UR19, PT ;  /* 0x0000001364007c0c */ /* 0x008fe2000bf26270 */
[C---:B------:R-:W-:Y:S01]  /*24f0*/  VIADD R116, R130.reuse, 0x50 ;  /* 0x0000005082747836 */ /* 0x040fe20000000000 */
[----:B------:R-:W-:Y:S01]  /*2500*/  IADD3 R91, P0, PT, RZ, -UR23, RZ ;  /* 0x80000017ff5b7c10 */ /* 0x000fe2000ff1e0ff */
[----:B------:R-:W-:Y:S01]  /*2510*/  VIADD R115, R130, 0x60 ;  /* 0x0000006082737836 */ /* 0x000fe20000000000 */
[----:B------:R-:W-:Y:S01]  /*2520*/  SHF.R.S32.HI R99, RZ, 0x1f, R109 ;  /* 0x0000001fff637819 */ /* 0x000fe2000001146d */
[C---:B------:R-:W-:Y:S01]  /*2530*/  IMAD R107, R55.reuse, -0x80, R71 ;  /* 0xffffff80376b7824 */ /* 0x040fe200078e0247 */
[----:B------:R-:W-:Y:S01]  /*2540*/  IADD3.X R88, PT, PT, RZ, ~UR18, RZ, P0, !PT ;  /* 0x80000012ff587c10 */ /* 0x000fe200087fe4ff */
[----:B------:R-:W-:Y:S01]  /*2550*/  IMAD.X R90, RZ, RZ, ~R90, P0 ;  /* 0x000000ffff5a7224 */ /* 0x000fe200000e0e5a */
[----:B------:R-:W-:Y:S01]  /*2560*/  SHF.R.S32.HI R94, RZ, 0x1f, R110 ;  /* 0x0000001fff5e7819 */ /* 0x000fe2000001146e */
[----:B------:R-:W-:Y:S01]  /*2570*/  IMAD R106, R55, -0x80, R65 ;  /* 0xffffff80376a7824 */ /* 0x000fe200078e0241 */
[----:B------:R-:W-:Y:S01]  /*2580*/  @P2 LOP3.LUT R62, R62, 0x10, RZ, 0xfc, !PT ;  /* 0x000000103e3e2812 */ /* 0x000fe200078efcff */
[----:B------:R-:W-:Y:S01]  /*2590*/  IMAD.MOV.U32 R105, RZ, RZ, R55 ;  /* 0x000000ffff697224 */ /* 0x000fe200078e0037 */
[----:B------:R-:W-:Y:S01]  /*25a0*/  SHF.R.S64 R89, R91, 0x1f, R88 ;  /* 0x0000001f5b597819 */ /* 0x000fe20000001058 */
[----:B------:R-:W3:Y:S01]  /*25b0*/  LDCU.64 UR4, c[0x0][0x3b8] ;  /* 0x00007700ff0477ac */ /* 0x000ee20008000a00 */
[----:B------:R-:W-:-:S02]  /*25c0*/  LOP3.LUT R62, R62, 0xffffffbf, RZ, 0xc0, !PT ;  /* 0xffffffbf3e3e7812 */ /* 0x000fc400078ec0ff */
[----:B------:R-:W-:Y:S01]  /*25d0*/  SHF.R.S64 R91, R91, 0x1f, R90 ;  /* 0x0000001f5b5b7819 */ /* 0x000fe2000000105a */
[----:B------:R-:W4:Y:S01]  /*25e0*/  LDCU.128 UR8, c[0x0][0x3a0] ;  /* 0x00007400ff0877ac */ /* 0x000f220008000c00 */
[----:B------:R-:W-:Y:S02]  /*25f0*/  @P1 LOP3.LUT R62, R62, 0x40, RZ, 0xfc, !PT ;  /* 0x000000403e3e1812 */ /* 0x000fe400078efcff */
[----:B------:R-:W-:Y:S02]  /*2600*/  MOV R15, UR20 ;  /* 0x00000014000f7c02 */ /* 0x000fe40008000f00 */
[----:B------:R-:W-:Y:S02]  /*2610*/  SHF.R.S32.HI R88, RZ, 0x1f, R88 ;  /* 0x0000001fff587819 */ /* 0x000fe40000011458 */
[----:B-12---:R-:W-:-:S07]  /*2620*/  SHF.R.S32.HI R90, RZ, 0x1f, R90 ;  /* 0x0000001fff5a7819 */ /* 0x006fce000001145a */
.L_x_5259:
[----:B------:R-:W-:Y:S01]  /*2630*/  LOP3.LUT P0, RZ, R62, 0x10, RZ, 0xc0, !PT ;  /* 0x000000103eff7812 */ /* 0x000fe2000780c0ff */
[----:B------:R-:W-:Y:S01]  /*2640*/  VIADD R106, R106, 0x80 ;  /* 0x000000806a6a7836 */ /* 0x000fe20000000000 */
[C---:B------:R-:W-:Y:S01]  /*2650*/  LOP3.LUT P2, RZ, R62.reuse, 0x40, RZ, 0xc0, !PT ;  /* 0x000000403eff7812 */ /* 0x040fe2000784c0ff */
[----:B------:R-:W-:Y:S01]  /*2660*/  VIADD R107, R107, 0x80 ;  /* 0x000000806b6b7836 */ /* 0x000fe20000000000 */
[----:B------:R-:W-:Y:S01]  /*2670*/  LOP3.LUT R62, R62, 0xffffffef, RZ, 0xc0, !PT ;  /* 0xffffffef3e3e7812 */ /* 0x000fe200078ec0ff */
[----:B------:R-:W-:Y:S01]  /*2680*/  VIADD R105, R105, 0xffffffff ;  /* 0xffffffff69697836 */ /* 0x000fe20000000000 */
[CC--:B------:R-:W-:Y:S01]  /*2690*/  ISETP.GE.OR P0, PT, R130.reuse, R106.reuse, P0 ;  /* 0x0000006a8200720c */ /* 0x0c0fe20000706670 */
[----:B------:R-:W-:Y:S01]  /*26a0*/  BSSY.RECONVERGENT B1, `(.L_x_5222) ;  /* 0x00005c3000017945 */ /* 0x000fe20003800200 */
[----:B------:R-:W-:Y:S02]  /*26b0*/  IMAD.MOV.U32 R126, RZ, RZ, R122 ;  /* 0x000000ffff7e7224 */ /* 0x000fe400078e007a */
[-C--:B------:R-:W-:Y:S01]  /*26c0*/  ISETP.LT.OR P4, PT, R130, R107.reuse, P0 ;  /* 0x0000006b8200720c */ /* 0x080fe20000781670 */
[----:B------:R-:W-:Y:S01]  /*26d0*/  VIADD R122, R122, 0xffffff80 ;  /* 0xffffff807a7a7836 */ /* 0x000fe20000000000 */
[CC--:B------:R-:W-:Y:S02]  /*26e0*/  ISETP.GE.OR P0, PT, R119.reuse, R106.reuse, P2 ;  /* 0x0000006a7700720c */ /* 0x0c0fe40001706670 */
[----:B------:R-:W-:Y:S02]  /*26f0*/  P2R R0, PR, RZ, 0x10 ;  /* 0x00000010ff007803 */ /* 0x000fe40000000000 */
[-C--:B------:R-:W-:Y:S02]  /*2700*/  ISETP.LT.OR P6, PT, R119, R107.reuse, P0 ;  /* 0x0000006b7700720c */ /* 0x080fe400007c1670 */
[-C--:B------:R-:W-:Y:S02]  /*2710*/  ISETP.GE.OR P0, PT, R118, R106.reuse, P2 ;  /* 0x0000006a7600720c */ /* 0x080fe40001706670 */
[----:B------:R-:W-:Y:S02]  /*2720*/  @P2 LOP3.LUT R62, R62, 0x10, RZ, 0xfc, !PT ;  /* 0x000000103e3e2812 */ /* 0x000fe400078efcff */
[-C--:B------:R-:W-:Y:S01]  /*2730*/  ISETP.LT.OR P5, PT, R118, R107.reuse, P0 ;  /* 0x0000006b7600720c */ /* 0x080fe200007a1670 */
[----:B----4-:R-:W2:Y:S01]  /*2740*/  @!P4 LDG.E.128 R20, desc[UR6][R82.64] ;  /* 0x000000065214c981 */ /* 0x010ea2000c1e1d00 */
[----:B------:R-:W-:Y:S02]  /*2750*/  ISETP.GE.OR P0, PT, R116, R106, P2 ;  /* 0x0000006a7400720c */ /* 0x000fe40001706670 */
[----:B------:R-:W-:Y:S02]  /*2760*/  LOP3.LUT R62, R62, 0xfffffffe, RZ, 0xc0, !PT ;  /* 0xfffffffe3e3e7812 */ /* 0x000fe400078ec0ff */
[----:B------:R-:W-:Y:S01]  /*2770*/  ISETP.LT.OR P1, PT, R116, R107, P0 ;  /* 0x0000006b7400720c */ /* 0x000fe20000721670 */
[----:B------:R-:W1:Y:S01]  /*2780*/  @!P6 LDC.64 R18, c[0x0][0x3c0] ;  /* 0x0000f000ff12eb82 */ /* 0x000e620000000a00 */
[C---:B------:R-:W-:Y:S04]  /*2790*/  LEA R28, P0, R68.reuse, R78, 0x1 ;  /* 0x0000004e441c7211 */ /* 0x040fe800078008ff */
[----:B------:R-:W-:Y:S02]  /*27a0*/  LEA.HI.X R29, R68, R79, R67, 0x1, P0 ;  /* 0x0000004f441d7211 */ /* 0x000fe400000f0c43 */
[----:B------:R-:W-:Y:S01]  /*27b0*/  @P5 LOP3.LUT R62, R62, 0x1, RZ, 0xfc, !PT ;  /* 0x000000013e3e5812 */ /* 0x000fe200078efcff */
[----:B------:R-:W5:Y:S03]  /*27c0*/  @!P5 LDC.64 R16, c[0x0][0x4b0] ;  /* 0x00012c00ff10db82 */ /* 0x000f660000000a00 */
[----:B------:R-:W-:Y:S04]  /*27d0*/  LOP3.LUT R62, R62, 0xfffffffd, RZ, 0xc0, !PT ;  /* 0xfffffffd3e3e7812 */ /* 0x000fe800078ec0ff */
[----:B------:R-:W-:Y:S01]  /*27e0*/  @P1 LOP3.LUT R62, R62, 0x2, RZ, 0xfc, !PT ;  /* 0x000000023e3e1812 */ /* 0x000fe200078efcff */
[----:B------:R-:W3:Y:S03]  /*27f0*/  @!P5 LDC.64 R6, c[0x0][0x3c0] ;  /* 0x0000f000ff06db82 */ /* 0x000ee60000000a00 */
[----:B------:R-:W-:Y:S05]  /*2800*/  LOP3.LUT R62, R62, 0xfffffffb, RZ, 0xc0, !PT ;  /* 0xfffffffb3e3e7812 */ /* 0x000fea00078ec0ff */
[----:B------:R-:W4:Y:S01]  /*2810*/  @!P1 LDC.64 R4, c[0x0][0x4b0] ;  /* 0x00012c00ff049b82 */ /* 0x000f220000000a00 */
[C---:B-1----:R-:W-:Y:S04]  /*2820*/  @!P6 LEA R38, P0, R18.reuse, R28, 0x5 ;  /* 0x0000001c1226e211 */ /* 0x042fe800078028ff */
[----:B------:R-:W-:Y:S02]  /*2830*/  @!P6 LEA.HI.X R39, R18, R29, R19, 0x5, P0 ;  /* 0x0000001d1227e211 */ /* 0x000fe400000f2c13 */
[----:B------:R-:W-:Y:S01]  /*2840*/  IADD3 R30, P0, PT, R82, UR17, RZ ;  /* 0x00000011521e7c10 */ /* 0x000fe2000ff1e0ff */
[----:B------:R-:W1:Y:S03]  /*2850*/  @!P1 LDC.64 R2, c[0x0][0x3c0] ;  /* 0x0000f000ff029b82 */ /* 0x000e660000000a00 */
[----:B------:R-:W-:Y:S02]  /*2860*/  IADD3.X R31, PT, PT, R83, UR16, RZ, P0, !PT ;  /* 0x00000010531f7c10 */ /* 0x000fe400087fe4ff */
[C---:B-----5:R-:W-:Y:S04]  /*2870*/  @!P5 LEA R18, P0, R16.reuse, R30, 0x6 ;  /* 0x0000001e1012d211 */ /* 0x060fe800078030ff */
[----:B------:R-:W-:Y:S02]  /*2880*/  @!P5 LEA.HI.X R19, R16, R31, R17, 0x6, P0 ;  /* 0x0000001f1013d211 */ /* 0x000fe400000f3411 */
[C---:B---3--:R-:W-:Y:S04]  /*2890*/  @!P5 LEA R36, P0, R6.reuse, R28, 0x6 ;  /* 0x0000001c0624d211 */ /* 0x048fe800078030ff */
[----:B------:R-:W-:Y:S02]  /*28a0*/  @!P5 LEA.HI.X R37, R6, R29, R7, 0x6, P0 ;  /* 0x0000001d0625d211 */ /* 0x000fe400000f3407 */
[C---:B----4-:R-:W-:Y:S04]  /*28b0*/  @!P1 LEA R34, P0, R4.reuse, R30, 0x7 ;  /* 0x0000001e04229211 */ /* 0x050fe800078038ff */
[----:B------:R-:W-:Y:S02]  /*28c0*/  @!P1 LEA.HI.X R35, R4, R31, R5, 0x7, P0 ;  /* 0x0000001f04239211 */ /* 0x000fe400000f3c05 */
[C---:B-1----:R-:W-:Y:S04]  /*28d0*/  @!P1 LEA R32, P0, R2.reuse, R28, 0x7 ;  /* 0x0000001c02209211 */ /* 0x042fe800078038ff */
[----:B------:R-:W-:Y:S02]  /*28e0*/  @!P1 LEA.HI.X R33, R2, R29, R3, 0x7, P0 ;  /* 0x0000001d02219211 */ /* 0x000fe400000f3c03 */
[----:B------:R-:W-:Y:S04]  /*28f0*/  @!P6 IADD3 R40, P0, PT, R30, UR17, RZ ;  /* 0x000000111e28ec10 */ /* 0x000fe8000ff1e0ff */
[----:B------:R-:W-:Y:S02]  /*2900*/  @!P6 IADD3.X R41, PT, PT, R31, UR16, RZ, P0, !PT ;  /* 0x000000101f29ec10 */ /* 0x000fe400087fe4ff */
[CC--:B------:R-:W-:Y:S04]  /*2910*/  ISETP.GE.OR P0, PT, R120.reuse, R106.reuse, P2 ;  /* 0x0000006a7800720c */ /* 0x0c0fe80001706670 */
[-C--:B------:R-:W-:Y:S02]  /*2920*/  ISETP.LT.OR P3, PT, R120, R107.reuse, P0 ;  /* 0x0000006b7800720c */ /* 0x080fe40000761670 */
        /* <DEDUP_REMOVED lines=12> */
[-C--:B------:R-:W-:Y:S02]  /*29f0*/  ISETP.LT.OR P3, PT, R117, R107.reuse, P0 ;  /* 0x0000006b7500720c */ /* 0x080fe40000761670 */
[-C--:B------:R-:W-:Y:S03]  /*2a00*/  ISETP.GE.OR P0, PT, R115, R106.reuse, P2 ;  /* 0x0000006a7300720c */ /* 0x080fe60001706670 */
        /* <DEDUP_REMOVED lines=12> */
[-C--:B------:R-:W-:Y:S02]  /*2ad0*/  ISETP.LT.OR P5, PT, R115, R107.reuse, P0 ;  /* 0x0000006b7300720c */ /* 0x080fe400007a1670 */
        /* <DEDUP_REMOVED lines=31> */
[C---:B------:R-:W-:Y:S01]  /*2cd0*/  LEA R26, P0, R93.reuse, R10, 0x1 ;  /* 0x0000000a5d1a7211 */ /* 0x040fe200078008ff */
[----:B------:R-:W-:Y:S01]  /*2ce0*/  IMAD.MOV.U32 R15, RZ, RZ, RZ ;  /* 0x000000ffff0f7224 */ /* 0x000fe200078e00ff */
[----:B------:R-:W-:Y:S02]  /*2cf0*/  LOP3.LUT P2, RZ, R62, 0x2, RZ, 0xc0, !PT ;  /* 0x000000023eff7812 */ /* 0x000fe4000784c0ff */
[----:B------:R-:W3:Y:S01]  /*2d00*/  @!P4 LDG.E.128 R16, desc[UR6][R8.64] ;  /* 0x000000060810c981 */ /* 0x000ee2000c1e1d00 */
[----:B------:R-:W-:Y:S02]  /*2d10*/  LEA.HI.X R27, R93, R9, R92, 0x1, P0 ;  /* 0x000000095d1b7211 */ /* 0x000fe400000f0c5c */
[C---:B------:R-:W-:Y:S04]  /*2d20*/  LEA R24, P0, R73.reuse, R80, 0x1 ;  /* 0x0000005049187211 */ /* 0x040fe800078008ff */
[----:B------:R-:W-:Y:S01]  /*2d30*/  LEA.HI.X R25, R73, R81, R72, 0x1, P0 ;  /* 0x0000005149197211 */ /* 0x000fe200000f0c48 */
[----:B---3--:R3:W-:Y:S01]  /*2d40*/  @!P4 STG.E.128 desc[UR6][R80.64], R16 ;  /* 0x000000105000c986 */ /* 0x0087e2000c101d06 */
[----:B--2---:R-:W-:Y:S02]  /*2d50*/  @!P6 LEA R22, P0, R2, R26, 0x5 ;  /* 0x0000001a0216e211 */ /* 0x004fe400078028ff */
[----:B------:R-:W-:Y:S02]  /*2d60*/  LOP3.LUT P4, RZ, R62, 0x1, RZ, 0xc0, !PT ;  /* 0x000000013eff7812 */ /* 0x000fe4000788c0ff */
        /* <DEDUP_REMOVED lines=58> */
.L_x_5223:
[----:B------:R-:W-:Y:S05]  /*3110*/  BRA.U !UP0, `(.L_x_5225) ;  /* 0x0000001d08f07547 */ /* 0x000fea000b800000 */
[C---:B------:R-:W-:Y:S01]  /*3120*/  LOP3.LUT P0, RZ, R62.reuse, 0x8, RZ, 0xc0, !PT ;  /* 0x000000083eff7812 */ /* 0x040fe2000780c0ff */
[----:B------:R-:W2:Y:S01]  /*3130*/  LDC R36, c[0x0][0x450] ;  /* 0x00011400ff247b82 */ /* 0x000ea20000000800 */
[C---:B------:R-:W-:Y:S01]  /*3140*/  SHF.L.U64.HI R3, R121.reuse, 0x1, R102 ;  /* 0x0000000179037819 */ /* 0x040fe20000010266 */
[----:B-1----:R-:W-:Y:S01]  /*3150*/  IMAD.SHL.U32 R5, R121, 0x2, RZ ;  /* 0x0000000279057824 */ /* 0x002fe200078e00ff */
[----:B------:R-:W-:Y:S01]  /*3160*/  PLOP3.LUT P2, PT, P2, P0, PT, 0xf2, 0x2f ;  /* 0x00000000002f781c */ /* 0x000fe20001741e72 */
[----:B------:R-:W-:Y:S01]  /*3170*/  BSSY.RECONVERGENT B0, `(.L_x_5226) ;  /* 0x0000040000007945 */ /* 0x000fe20003800200 */
[C---:B------:R-:W-:Y:S02]  /*3180*/  LEA R40, P0, R93.reuse, R10, 0x1 ;  /* 0x0000000a5d287211 */ /* 0x040fe400078008ff */
        /* <DEDUP_REMOVED lines=62> */
.L_x_5227:
[----:B------:R-:W-:Y:S05]  /*3570*/  BSYNC.RECONVERGENT B0 ;  /* 0x0000000000007941 */ /* 0x000fea0003800200 */
.L_x_5226:
        /* <DEDUP_REMOVED lines=54> */
.L_x_5229:
[----:B------:R-:W-:Y:S05]  /*38e0*/  BSYNC.RECONVERGENT B0 ;  /* 0x0000000000007941 */ /* 0x000fea0003800200 */
.L_x_5228:
        /* <DEDUP_REMOVED lines=60> */
.L_x_5231:
[----:B------:R-:W-:Y:S05]  /*3cb0*/  BSYNC.RECONVERGENT B0 ;  /* 0x0000000000007941 */ /* 0x000fea0003800200 */
.L_x_5230:
        /* <DEDUP_REMOVED lines=62> */
.L_x_5233:
[----:B------:R-:W-:Y:S05]  /*40a0*/  BSYNC.RECONVERGENT B0 ;  /* 0x0000000000007941 */ /* 0x000fea0003800200 */
.L_x_5232:
        /* <DEDUP_REMOVED lines=62> */
.L_x_5235:
[----:B------:R-:W-:Y:S05]  /*4490*/  BSYNC.RECONVERGENT B0 ;  /* 0x0000000000007941 */ /* 0x000fea0003800200 */
.L_x_5234:
        /* <DEDUP_REMOVED lines=62> */
.L_x_5237:
[----:B------:R-:W-:Y:S05]  /*4880*/  BSYNC.RECONVERGENT B0 ;  /* 0x0000000000007941 */ /* 0x000fea0003800200 */
.L_x_5236:
        /* <DEDUP_REMOVED lines=62> */
.L_x_5239:
[----:B------:R-:W-:Y:S05]  /*4c70*/  BSYNC.RECONVERGENT B0 ;  /* 0x0000000000007941 */ /* 0x000fea0003800200 */
.L_x_5238:
        /* <DEDUP_REMOVED lines=62> */
.L_x_5241:
[----:B------:R-:W-:Y:S05]  /*5060*/  BSYNC.RECONVERGENT B0 ;  /* 0x0000000000007941 */ /* 0x000fea0003800200 */
.L_x_5240:
[----:B------:R-:W1:Y:S01]  /*5070*/  LDC R15, c[0x0][0x450] ;  /* 0x00011400ff0f7b82 */ /* 0x000e620000000800 */
[----:B--2---:R-:W-:Y:S05]  /*5080*/  IMAD.U32 R3, R36, -0x40, RZ ;  /* 0xffffffc024037824 */ /* 0x004fea00078e00ff */
[C---:B------:R-:W-:Y:S02]  /*5090*/  LEA R12, P1, R3.reuse, R12, 0x1 ;  /* 0x0000000c030c7211 */ /* 0x040fe400078208ff */
[C---:B------:R-:W-:Y:S02]  /*50a0*/  LEA R52, P0, R3.reuse, R52, 0x1 ;  /* 0x0000003403347211 */ /* 0x040fe400078008ff */
[C---:B------:R-:W-:Y:S02]  /*50b0*/  LEA.HI.X.SX32 R13, R3.reuse, R13, 0x1, P1 ;  /* 0x0000000d030d7211 */ /* 0x040fe400008f0eff */
[----:B------:R-:W-:Y:S01]  /*50c0*/  LEA.HI.X.SX32 R53, R3, R53, 0x1, P0 ;  /* 0x0000003503357211 */ /* 0x000fe200000f0eff */
[----:B------:R-:W-:Y:S05]  /*50d0*/  BRA `(.L_x_5224) ;  /* 0x00000030007c7947 */ /* 0x000fea0003800000 */
.L_x_5225:
[C---:B------:R-:W-:Y:S01]  /*50e0*/  LEA R18, P0, R93.reuse, R10, 0x1 ;  /* 0x0000000a5d127211 */ /* 0x040fe200078008ff */
[----:B------:R-:W2:Y:S01]  /*50f0*/  LDC R125, c[0x0][0x450] ;  /* 0x00011400ff7d7b82 */ /* 0x000ea20000000800 */
[----:B------:R-:W-:Y:S01]  /*5100*/  LOP3.LUT P1, RZ, R62, 0x10, RZ, 0xc0, !PT ;  /* 0x000000103eff7812 */ /* 0x000fe2000782c0ff */
[----:B------:R-:W-:Y:S01]  /*5110*/  BSSY.RECONVERGENT B0, `(.L_x_5242) ;  /* 0x0000064000007945 */ /* 0x000fe20003800200 */
        /* <DEDUP_REMOVED lines=99> */
.L_x_5243:
[----:B------:R-:W-:Y:S05]  /*5750*/  BSYNC.RECONVERGENT B0 ;  /* 0x0000000000007941 */ /* 0x000fea0003800200 */
.L_x_5242:
        /* <DEDUP_REMOVED lines=92> */
.L_x_5245:
[----:B------:R-:W-:Y:S05]  /*5d20*/  BSYNC.RECONVERGENT B0 ;  /* 0x0000000000007941 */ /* 0x000fea0003800200 */
.L_x_5244:
        /* <DEDUP_REMOVED lines=16> */
[----:B------:R-:W-:Y:S02]  /*5e30*/  @!P0 SHF.L.U32 R137, R139, 0x1, RZ ;  /* 0x000000018b898819 */ /* 0x000fe400000006ff */
[----:B------:R-:W-:Y:S02]  /*5e40*/  @!P0 IADD3.X R136, PT, PT, R99, R136, RZ, P2, !PT ;  /* 0x0000008863888210 */ /* 0x000fe400017fe4ff */
[----:B------:R-:W-:Y:S02]  /*5e50*/  @!P0 IADD3 R142, P2, PT, R137, R84, RZ ;  /* 0x00000054898e8210 */ /* 0x000fe40007f5e0ff */
[----:B------:R-:W-:Y:S04]  /*5e60*/  @!P0 SHF.L.U64.HI R136, R139, 0x1, R136 ;  /* 0x000000018b888819 */ /* 0x000fe80000010288 */
[C---:B------:R-:W-:Y:S02]  /*5e70*/  @!P0 IADD3.X R143, PT, PT, R136.reuse, R85, RZ, P2, !PT ;  /* 0x00000055888f8210 */ /* 0x040fe400017fe4ff */
[----:B------:R-:W-:Y:S04]  /*5e80*/  @!P0 IADD3 R40, P2, PT, R137, R86, RZ ;  /* 0x0000005689288210 */ /* 0x000fe80007f5e0ff */
[----:B------:R-:W-:Y:S02]  /*5e90*/  @!P0 IADD3.X R41, PT, PT, R136, R87, RZ, P2, !PT ;  /* 0x0000005788298210 */ /* 0x000fe400017fe4ff */
        /* <DEDUP_REMOVED lines=73> */
.L_x_5247:
[----:B------:R-:W-:Y:S05]  /*6330*/  BSYNC.RECONVERGENT B0 ;  /* 0x0000000000007941 */ /* 0x000fea0003800200 */
.L_x_5246:
        /* <DEDUP_REMOVED lines=98> */
.L_x_5249:
[----:B------:R-:W-:Y:S05]  /*6960*/  BSYNC.RECONVERGENT B0 ;  /* 0x0000000000007941 */ /* 0x000fea0003800200 */
.L_x_5248:
[----:B------:R-:W-:Y:S04]  /*6970*/  BSSY.RECONVERGENT B0, `(.L_x_5250) ;  /* 0x0000062000007945 */ /* 0x000fe80003800200 */
[----:B------:R-:W-:Y:S05]  /*6980*/  @P3 BRA `(.L_x_5251) ;  /* 0x0000000400803947 */ /* 0x000fea0003800000 */
[----:B------:R-:W-:Y:S11]  /*6990*/  ISETP.GE.AND P0, PT, R100, R15, PT ;  /* 0x0000000f6400720c */ /* 0x000ff60003f06270 */
[----:B------:R-:W-:Y:S02]  /*69a0*/  @!UPT UIADD3 URZ, UPT, UPT, URZ, URZ, URZ ;  /* 0x000000fffffff290 */ /* 0x000fe4000fffe0ff */
[----:B------:R-:W-:Y:S02]  /*69b0*/  @!P0 SEL R139, R14, RZ, P1 ;  /* 0x000000ff0e8b8207 */ /* 0x000fe40000800000 */
        /* <DEDUP_REMOVED lines=9> */
[----:B------:R-:W5:Y:S01]  /*6a50*/  @!P0 LDG.E.128 R136, desc[UR6][R140.64] ;  /* 0x000000068c888981 */ /* 0x000f62000c1e1d00 */
[----:B------:R-:W-:Y:S02]  /*6a60*/  PLOP3.LUT P2, PT, PT, PT, PT, 0x80, 0x8 ;  /* 0x000000000008781c */ /* 0x000fe40003f4f070 */
[----:B------:R-:W-:Y:S05]  /*6a70*/  @!P0 PLOP3.LUT P2, PT, P1, PT, PT, 0x80, 0x8 ;  /* 0x000000000008881c */ /* 0x000fea0000f4f070 */
[----:B------:R-:W2:Y:S01]  /*6a80*/  @!P0 LDG.E.128 R48, desc[UR6][R40.64] ;  /* 0x0000000628308981 */ /* 0x000ea2000c1e1d00 */
[--C-:B-----5:R-:W-:Y:S02]  /*6a90*/  @!P0 HADD2.F32 R32, -RZ, R136.reuse.H0_H0 ;  /* 0x20000088ff208230 */ /* 0x120fe40000004100 */
[----:B------:R-:W-:Y:S02]  /*6aa0*/  @!P0 HADD2.F32 R30, -RZ, R136.H1_H1 ;  /* 0x30000088ff1e8230 */ /* 0x000fe40000004100 */
[--C-:B------:R-:W-:Y:S03]  /*6ab0*/  @!P0 HADD2.F32 R28, -RZ, R137.reuse.H0_H0 ;  /* 0x20000089ff1c8230 */ /* 0x100fe60000004100 */
        /* <DEDUP_REMOVED lines=9> */
[----:B--2---:R-:W-:Y:S02]  /*6b50*/  @!P0 HADD2.F32 R40, -RZ, R48.H1_H1 ;  /* 0x30000030ff288230 */ /* 0x004fe40000004100 */
        /* <DEDUP_REMOVED lines=8> */
[----:B------:R-:W-:Y:S01]  /*6be0*/  @!P2 FADD.FTZ R16, -R16, -RZ ;  /* 0x800000ff1010a221 */ /* 0x000fe20000010100 */
[----:B------:R-:W-:Y:S02]  /*6bf0*/  @!P0 HADD2.F32 R47, -RZ, R51.H0_H0 ;  /* 0x20000033ff2f8230 */ /* 0x000fe40000004100 */
[----:B-1----:R-:W-:Y:S04]  /*6c00*/  IMAD.WIDE.U32 R36, R136, 0x60, R18 ;  /* 0x0000006088247825 */ /* 0x002fe800078e0012 */
[----:B------:R-:W-:Y:S05]  /*6c10*/  IMAD R137, R137, 0x60, RZ ;  /* 0x0000006089897824 */ /* 0x000fea00078e02ff */
[----:B------:R-:W-:Y:S02]  /*6c20*/  IADD3 R37, PT, PT, R137, R37, RZ ;  /* 0x0000002589257210 */ /* 0x000fe40007ffe0ff */
[----:B------:R-:W1:Y:S01]  /*6c30*/  LDC.64 R136, c[0x0][0x3b8] ;  /* 0x0000ee00ff887b82 */ /* 0x000e620000000a00 */
[----:B------:R-:W-:Y:S02]  /*6c40*/  @!P0 IMAD.WIDE R38, R17, 0x2, R36 ;  /* 0x0000000211268825 */ /* 0x000fe400078e0224 */
[----:B---34-:R-:W2:Y:S08]  /*6c50*/  LDG.E.128 R56, desc[UR6][R36.64] ;  /* 0x0000000624387981 */ /* 0x018eb0000c1e1d00 */
[----:B------:R-:W3:Y:S01]  /*6c60*/  @!P0 LDG.E.128 R20, desc[UR6][R38.64] ;  /* 0x0000000626148981 */ /* 0x000ee2000c1e1d00 */
[----:B-1----:R-:W-:Y:S02]  /*6c70*/  IMAD R137, R137, 0x60, RZ ;  /* 0x0000006089897824 */ /* 0x002fe400078e02ff */
[----:B------:R-:W-:Y:S05]  /*6c80*/  IMAD.WIDE.U32 R140, R136, 0x60, R134 ;  /* 0x00000060888c7825 */ /* 0x000fea00078e0086 */
[----:B------:R-:W-:Y:S02]  /*6c90*/  IADD3 R141, PT, PT, R137, R141, RZ ;  /* 0x0000008d898d7210 */ /* 0x000fe40007ffe0ff */
[----:B--2---:R-:W-:Y:S02]  /*6ca0*/  @!P0 MOV R34, R56 ;  /* 0x0000003800228202 */ /* 0x004fe40000000f00 */
[----:B------:R-:W-:Y:S02]  /*6cb0*/  @!P0 MOV R54, R57 ;  /* 0x0000003900368202 */ /* 0x000fe40000000f00 */
[----:B------:R-:W-:Y:S01]  /*6cc0*/  @!P0 MOV R50, R58 ;  /* 0x0000003a00328202 */ /* 0x000fe20000000f00 */
[--C-:B------:R-:W-:Y:S01]  /*6cd0*/  @!P0 HADD2.F32 R41, -RZ, R34.reuse.H0_H0 ;  /* 0x20000022ff298230 */ /* 0x100fe20000004100 */
[----:B------:R-:W-:Y:S01]  /*6ce0*/  @!P0 MOV R49, R59 ;  /* 0x0000003b00318202 */ /* 0x000fe20000000f00 */
        /* <DEDUP_REMOVED lines=42> */
.L_x_5251:
[----:B------:R-:W-:Y:S05]  /*6f90*/  BSYNC.RECONVERGENT B0 ;  /* 0x0000000000007941 */ /* 0x000fea0003800200 */
.L_x_5250:
        /* <DEDUP_REMOVED lines=98> */
.L_x_5253:
[----:B------:R-:W-:Y:S05]  /*75c0*/  BSYNC.RECONVERGENT B0 ;  /* 0x0000000000007941 */ /* 0x000fea0003800200 */
.L_x_5252:
[----:B------:R-:W-:Y:S04]  /*75d0*/  BSSY.RECONVERGENT B0, `(.L_x_5254) ;  /* 0x0000062000007945 */ /* 0x000fe80003800200 */
[----:B------:R-:W-:Y:S05]  /*75e0*/  @P5 BRA `(.L_x_5255) ;  /* 0x0000000400805947 */ /* 0x000fea0003800000 */
[----:B-1-34-:R-:W1:Y:S01]  /*75f0*/  LDC.64 R56, c[0x0][0x4a8] ;  /* 0x00012a00ff387b82 */ /* 0x01ae620000000a00 */
        /* <DEDUP_REMOVED lines=10> */
[----:B------:R-:W3:Y:S01]  /*76a0*/  LDG.E.128 R48, desc[UR6][R32.64] ;  /* 0x0000000620307981 */ /* 0x000ee2000c1e1d00 */
[----:B------:R-:W-:Y:S02]  /*76b0*/  @!P0 IADD3.X R136, PT, PT, R95, R136, RZ, P2, !PT ;  /* 0x000000885f888210 */ /* 0x000fe400017fe4ff */
[----:B------:R-:W-:Y:S02]  /*76c0*/  @!P0 IADD3 R58, P2, PT, R137, R84, RZ ;  /* 0x00000054893a8210 */ /* 0x000fe40007f5e0ff */
[----:B------:R-:W-:Y:S03]  /*76d0*/  @!P0 SHF.L.U64.HI R136, R57, 0x1, R136 ;  /* 0x0000000139888819 */ /* 0x000fe60000010288 */
        /* <DEDUP_REMOVED lines=81> */
.L_x_5255:
[----:B------:R-:W-:Y:S05]  /*7bf0*/  BSYNC.RECONVERGENT B0 ;  /* 0x0000000000007941 */ /* 0x000fea0003800200 */
.L_x_5254:
        /* <DEDUP_REMOVED lines=18> */
[----:B---34-:R-:W-:Y:S01]  /*7d20*/  @!P0 IADD3 R56, P2, PT, R49, R84, RZ ;  /* 0x0000005431388210 */ /* 0x018fe20007f5e0ff */
[----:B------:R-:W3:Y:S01]  /*7d30*/  LDG.E.128 R44, desc[UR6][R18.64] ;  /* 0x00000006122c7981 */ /* 0x000ee2000c1e1d00 */
[----:B------:R-:W-:Y:S04]  /*7d40*/  @!P0 SHF.L.U64.HI R50, R51, 0x1, R50 ;  /* 0x0000000133328819 */ /* 0x000fe80000010232 */
[C---:B------:R-:W-:Y:S02]  /*7d50*/  @!P0 IADD3.X R57, PT, PT, R50.reuse, R85, RZ, P2, !PT ;  /* 0x0000005532398210 */ /* 0x040fe400017fe4ff */
[----:B------:R-:W-:Y:S01]  /*7d60*/  @!P0 IADD3 R32, P2, PT, R49, R86, RZ ;  /* 0x0000005631208210 */ /* 0x000fe20007f5e0ff */
[----:B------:R-:W4:Y:S03]  /*7d70*/  @!P0 LDG.E.128 R20, desc[UR6][R20.64] ;  /* 0x0000000614148981 */ /* 0x000f26000c1e1d00 */
[----:B------:R-:W-:Y:S02]  /*7d80*/  @!P0 IADD3.X R33, PT, PT, R50, R87, RZ, P2, !PT ;  /* 0x0000005732218210 */ /* 0x000fe400017fe4ff */
[----:B------:R-:W-:Y:S01]  /*7d90*/  PLOP3.LUT P2, PT, PT, PT, PT, 0x80, 0x8 ;  /* 0x000000000008781c */ /* 0x000fe20003f4f070 */
[----:B------:R-:W1:Y:S01]  /*7da0*/  LDC.64 R50, c[0x0][0x3b8] ;  /* 0x0000ee00ff327b82 */ /* 0x000e620000000a00 */
[----:B------:R-:W-:Y:S01]  /*7db0*/  @!P0 PLOP3.LUT P2, PT, P1, PT, PT, 0x80, 0x8 ;  /* 0x000000000008881c */ /* 0x000fe20000f4f070 */
[----:B------:R-:W5:Y:S08]  /*7dc0*/  @!P0 LDG.E.128 R56, desc[UR6][R56.64] ;  /* 0x0000000638388981 */ /* 0x000f70000c1e1d00 */
[----:B------:R3:W2:Y:S01]  /*7dd0*/  @!P0 LDG.E.128 R40, desc[UR6][R32.64] ;  /* 0x0000000620288981 */ /* 0x0006a2000c1e1d00 */
[----:B-1----:R-:W-:Y:S02]  /*7de0*/  IMAD R51, R51, 0xc0, RZ ;  /* 0x000000c033337824 */ /* 0x002fe400078e02ff */
[----:B------:R-:W-:Y:S05]  /*7df0*/  IMAD.WIDE.U32 R134, R50, 0xc0, R134 ;  /* 0x000000c032867825 */ /* 0x000fea00078e0086 */
[----:B------:R-:W-:Y:S02]  /*7e00*/  IADD3 R135, PT, PT, R51, R135, RZ ;  /* 0x0000008733877210 */ /* 0x000fe40007ffe0ff */
[----:B---3--:R-:W-:Y:S02]  /*7e10*/  @!P0 MOV R32, R44 ;  /* 0x0000002c00208202 */ /* 0x008fe40000000f00 */
[----:B------:R-:W-:Y:S03]  /*7e20*/  @!P0 MOV R48, R45 ;  /* 0x0000002d00308202 */ /* 0x000fe60000000f00 */
[--C-:B------:R-:W-:Y:S02]  /*7e30*/  @!P0 HADD2.F32 R33, -RZ, R32.reuse.H0_H0 ;  /* 0x20000020ff218230 */ /* 0x100fe40000004100 */
        /* <DEDUP_REMOVED lines=66> */
.L_x_5257:
[----:B------:R-:W-:Y:S05]  /*8260*/  BSYNC.RECONVERGENT B0 ;  /* 0x0000000000007941 */ /* 0x000fea0003800200 */
.L_x_5256:
[----:B------:R-:W1:Y:S01]  /*8270*/  LDC R15, c[0x0][0x450] ;  /* 0x00011400ff0f7b82 */ /* 0x000e620000000800 */
[----:B--2---:R-:W-:Y:S05]  /*8280*/  IMAD.U32 R125, R125, -0x40, RZ ;  /* 0xffffffc07d7d7824 */ /* 0x004fea00078e00ff */
[C---:B------:R-:W-:Y:S02]  /*8290*/  LEA R86, P1, R125.reuse, R86, 0x1 ;  /* 0x000000567d567211 */ /* 0x040fe400078208ff */
[C---:B------:R-:W-:Y:S02]  /*82a0*/  LEA R84, P0, R125.reuse, R84, 0x1 ;  /* 0x000000547d547211 */ /* 0x040fe400078008ff */
[C---:B------:R-:W-:Y:S02]  /*82b0*/  LEA.HI.X.SX32 R87, R125.reuse, R87, 0x1, P1 ;  /* 0x000000577d577211 */ /* 0x040fe400008f0eff */
[----:B------:R-:W-:Y:S09]  /*82c0*/  LEA.HI.X.SX32 R85, R125, R85, 0x1, P0 ;  /* 0x000000557d557211 */ /* 0x000ff200000f0eff */
.L_x_5224:
[----:B------:R-:W-:Y:S05]  /*82d0*/  BSYNC.RECONVERGENT B1 ;  /* 0x0000000000017941 */ /* 0x000fea0003800200 */
.L_x_5222:
        /* <DEDUP_REMOVED lines=91> */
.L_x_5258:
[----:B------:R-:W-:Y:S02]  /*8890*/  LOP3.LUT P2, RZ, R62, 0x20, RZ, 0xc0, !PT ;  /* 0x000000203eff7812 */ /* 0x000fe4000784c0ff */
[----:B------:R-:W-:Y:S02]  /*88a0*/  IADD3 R82, P1, PT, R82, R89, RZ ;  /* 0x0000005952527210 */ /* 0x000fe40007f3e0ff */
[----:B------:R-:W-:Y:S03]  /*88b0*/  IADD3 R10, P0, PT, R10, R91, RZ ;  /* 0x0000005b0a0a7210 */ /* 0x000fe60007f1e0ff */
[----:B------:R-:W-:Y:S02]  /*88c0*/  IMAD.X R83, R83, 0x1, R88, P1 ;  /* 0x0000000153537824 */ /* 0x000fe400008e0658 */
[----:B------:R-:W-:Y:S04]  /*88d0*/  IMAD.X R9, R9, 0x1, R90, P0 ;  /* 0x0000000109097824 */ /* 0x000fe800000e065a */
[----:B------:R-:W-:Y:S05]  /*88e0*/  @P2 BRA `(.L_x_5259) ;  /* 0xffffff9c00502947 */ /* 0x000fea000383ffff */
.L_x_5221:
        /* <DEDUP_REMOVED lines=20> */
[----:B-----5:R-:W-:-:S07]  /*8a30*/  LEA.HI.X R7, R128, UR9, R77, 0x1, P0 ;  /* 0x0000000980077c11 */ /* 0x020fce00080f0c4d */
        /* <DEDUP_REMOVED lines=9> */
.L_x_5264:
[----:B------:R1:W-:Y:S02]  /*8ad0*/  STS.128 [R52], RZ ;  /* 0x000000ff34007388 */ /* 0x0003e40000000c00 */
.L_x_5263:
[----:B------:R-:W-:Y:S05]  /*8ae0*/  BSYNC.RECONVERGENT B0 ;  /* 0x0000000000007941 */ /* 0x000fea0003800200 */
.L_x_5262:
[C---:B------:R-:W-:Y:S01]  /*8af0*/  VIADD R20, R130.reuse, 0x10 ;  /* 0x0000001082147836 */ /* 0x040fe20000000000 */
[C---:B------:R-:W-:Y:S01]  /*8b00*/  LEA R4, P0, R29.reuse, R6, 0x1 ;  /* 0x000000061d047211 */ /* 0x040fe200078008ff */
        /* <DEDUP_REMOVED lines=16> */
.L_x_5266:
[----:B------:R-:W-:Y:S05]  /*8c10*/  BSYNC.RECONVERGENT B0 ;  /* 0x0000000000007941 */ /* 0x000fea0003800200 */
.L_x_5265:
[----:B------:R-:W-:Y:S04]  /*8c20*/  BSSY.RECONVERGENT B0, `(.L_x_5267) ;  /* 0x000000c000007945 */ /* 0x000fe80003800200 */
[----:B------:R-:W-:Y:S05]  /*8c30*/  @P2 BRA `(.L_x_5268) ;  /* 0x0000000000282947 */ /* 0x000fea0003800000 */
[----:B------:R-:W5:Y:S02]  /*8c40*/  LDCU UR4, c[0x0][0x440] ;  /* 0x00008800ff0477ac */ /* 0x000f640008000800 */
[----:B-----5:R-:W-:-:S13]  /*8c50*/  ISETP.GE.AND P0, PT, R100, UR4, PT ;  /* 0x0000000464007c0c */ /* 0x020fda000bf06270 */
[----:B------:R1:W-:Y:S01]  /*8c60*/  @P0 STS.128 [R52+0x1000], RZ ;  /* 0x001000ff34000388 */ /* 0x0003e20000000c00 */
[----:B------:R-:W-:Y:S05]  /*8c70*/  @P0 BRA `(.L_x_5268) ;  /* 0x0000000000180947 */ /* 0x000fea0003800000 */
[----:B--2---:R-:W-:-:S04]  /*8c80*/  LEA R6, P0, R2, R4, 0x5 ;  /* 0x0000000402067211 */ /* 0x004fc800078028ff */
[----:B------:R-:W-:-:S05]  /*8c90*/  LEA.HI.X R7, R2, R5, R3, 0x5, P0 ;  /* 0x0000000502077211 */ /* 0x000fca00000f2c03 */
[----:B------:R-:W-:Y:S01]  /*8ca0*/  @!PT LDS RZ, [RZ] ;  /* 0x00000000fffff984 */ /* 0x000fe20000000800 */
[----:B------:R-:W-:Y:S01]  /*8cb0*/  @!PT LDS RZ, [RZ] ;  /* 0x00000000fffff984 */ /* 0x000fe20000000800 */
[----:B------:R-:W-:Y:S01]  /*8cc0*/  @!PT LDS RZ, [RZ] ;  /* 0x00000000fffff984 */ /* 0x000fe20000000800 */
[----:B------:R2:W-:Y:S04]  /*8cd0*/  LDGSTS.E.BYPASS.LTC128B.128 [R52+0x1000], desc[UR6][R6.64] ;  /* 0x0100000006347fae */ /* 0x0005e8000b981a06 */
.L_x_5268:
[----:B------:R-:W-:Y:S05]  /*8ce0*/  BSYNC.RECONVERGENT B0 ;  /* 0x0000000000007941 */ /* 0x000fea0003800200 */
.L_x_5267:
        /* <DEDUP_REMOVED lines=10> */
[----:B------:R4:W-:Y:S01]  /*8d90*/  LDGSTS.E.BYPASS.LTC128B.128 [R52+0x1800], desc[UR6][R4.64] ;  /* 0x0180000004347fae */ /* 0x0009e2000b981a06 */
[----:B------:R-:W-:Y:S05]  /*8da0*/  BRA `(.L_x_5269) ;  /* 0x00000028006c7947 */ /* 0x000fea0003800000 */
.L_x_5261:
        /* <DEDUP_REMOVED lines=36> */
[C---:B-----5:R-:W-:Y:S02]  /*8ff0*/  IADD3.X R7, PT, PT, R0.reuse, UR11, RZ, P1, !PT ;  /* 0x0000000b00077c10 */ /* 0x060fe40008ffe4ff */
        /* <DEDUP_REMOVED lines=40> */
.L_x_5275:
[----:B------:R-:W-:Y:S05]  /*9280*/  BSYNC.RECONVERGENT B0 ;  /* 0x0000000000007941 */ /* 0x000fea0003800200 */
.L_x_5274:
[----:B-----5:R2:W-:Y:S01]  /*9290*/  STS.128 [R52], R12 ;  /* 0x0000000c34007388 */ /* 0x0205e20000000c00 */
[----:B------:R-:W-:Y:S05]  /*92a0*/  BRA `(.L_x_5272) ;  /* 0x0000000000047947 */ /* 0x000fea0003800000 */
.L_x_5273:
[----:B------:R3:W-:Y:S02]  /*92b0*/  STS.128 [R52], RZ ;  /* 0x000000ff34007388 */ /* 0x0007e40000000c00 */
.L_x_5272:
[----:B------:R-:W-:Y:S05]  /*92c0*/  BSYNC.RECONVERGENT B1 ;  /* 0x0000000000017941 */ /* 0x000fea0003800200 */
.L_x_5271:
[----:B------:R-:W-:Y:S01]  /*92d0*/  VIADD R20, R130, 0x10 ;  /* 0x0000001082147836 */ /* 0x000fe20000000000 */
[C---:B------:R-:W-:Y:S01]  /*92e0*/  LEA R16, P0, R29.reuse, R32, 0x1 ;  /* 0x000000201d107211 */ /* 0x040fe200078008ff */
        /* <DEDUP_REMOVED lines=20> */
[C---:B-----5:R-:W-:Y:S02]  /*9430*/  IADD3.X R7, PT, PT, R31.reuse, UR11, RZ, P1, !PT ;  /* 0x0000000b1f077c10 */ /* 0x060fe40008ffe4ff */
        /* <DEDUP_REMOVED lines=40> */
.L_x_5279:
[----:B------:R-:W-:Y:S05]  /*96c0*/  BSYNC.RECONVERGENT B0 ;  /* 0x0000000000007941 */ /* 0x000fea0003800200 */
.L_x_5278:
[----:B-----5:R1:W-:Y:S02]  /*96d0*/  STS.128 [R52+0x800], R12 ;  /* 0x0008000c34007388 */ /* 0x0203e40000000c00 */
.L_x_5277:
[----:B------:R-:W-:Y:S05]  /*96e0*/  BSYNC.RECONVERGENT B1 ;  /* 0x0000000000017941 */ /* 0x000fea0003800200 */
.L_x_5276:
        /* <DEDUP_REMOVED lines=15> */
[----:B-----5:R-:W-:Y:S01]  /*97e0*/  SHF.L.U32 R7, R11, 0x5, RZ ;  /* 0x000000050b077819 */ /* 0x020fe200000006ff */
        /* <DEDUP_REMOVED lines=48> */
.L_x_5283:
[----:B------:R-:W-:Y:S05]  /*9af0*/  BSYNC.RECONVERGENT B0 ;  /* 0x0000000000007941 */ /* 0x000fea0003800200 */
.L_x_5282:
[----:B-----5:R1:W-:Y:S02]  /*9b00*/  STS.128 [R52+0x1000], R12 ;  /* 0x0010000c34007388 */ /* 0x0203e40000000c00 */
.L_x_5281:
[----:B------:R-:W-:Y:S05]  /*9b10*/  BSYNC.RECONVERGENT B1 ;  /* 0x0000000000017941 */ /* 0x000fea0003800200 */
.L_x_5280:
        /* <DEDUP_REMOVED lines=63> */
.L_x_5285:
[----:B------:R-:W-:Y:S05]  /*9f10*/  BSYNC.RECONVERGENT B0 ;  /* 0x0000000000007941 */ /* 0x000fea0003800200 */
.L_x_5284:
[----:B-----5:R1:W-:Y:S01]  /*9f20*/  STS.128 [R52+0x1800], R12 ;  /* 0x0018000c34007388 */ /* 0x0203e20000000c00 */
[----:B------:R-:W-:Y:S05]  /*9f30*/  BRA `(.L_x_5269) ;  /* 0x0000001800087947 */ /* 0x000fea0003800000 */
.L_x_5270:
        /* <DEDUP_REMOVED lines=51> */
[--C-:B------:R-:W-:Y:S02]  /*a270*/  HADD2.F32 R6, -RZ, R7.reuse.H1_H1 ;  /* 0x30000007ff067230 */ /* 0x100fe40000004100 */
[----:B------:R-:W-:Y:S01]  /*a280*/  @!P1 FADD.FTZ R4, -R4, -RZ ;  /* 0x800000ff04049221 */ /* 0x000fe20000010100 */
[----:B------:R-:W-:Y:S01]  /*a290*/  @!P1 FADD.FTZ R15, -R15, -RZ ;  /* 0x800000ff0f0f9221 */ /* 0x000fe20000010100 */
[----:B------:R-:W-:Y:S01]  /*a2a0*/  @!P1 FADD.FTZ R5, -R5, -RZ ;  /* 0x800000ff05059221 */ /* 0x000fe20000010100 */
[----:B------:R-:W-:Y:S01]  /*a2b0*/  @!P1 FADD.FTZ R6, -R6, -RZ ;  /* 0x800000ff06069221 */ /* 0x000fe20000010100 */
[----:B------:R-:W-:Y:S01]  /*a2c0*/  @!P1 FADD.FTZ R39, -R39, -RZ ;  /* 0x800000ff27279221 */ /* 0x000fe20000010100 */
[----:B------:R-:W-:Y:S01]  /*a2d0*/  @!P1 FADD.FTZ R37, -R37, -RZ ;  /* 0x800000ff25259221 */ /* 0x000fe20000010100 */
[----:B------:R-:W-:-:S02]  /*a2e0*/  HADD2.F32 R41, -RZ, R7.H0_H0 ;  /* 0x20000007ff297230 */ /* 0x000fc40000004100 */
[----:B------:R-:W-:Y:S01]  /*a2f0*/  FMUL.FTZ R13, R13, R4 ;  /* 0x000000040d0d7220 */ /* 0x000fe20000410000 */
[----:B------:R-:W-:Y:S01]  /*a300*/  FMUL.FTZ R18, R18, R15 ;  /* 0x0000000f12127220 */ /* 0x000fe20000410000 */
[----:B------:R-:W-:Y:S01]  /*a310*/  FMUL.FTZ R30, R30, R5 ;  /* 0x000000051e1e7220 */ /* 0x000fe20000410000 */
[----:B------:R-:W-:Y:S01]  /*a320*/  FMUL.FTZ R35, R35, R6 ;  /* 0x0000000623237220 */ /* 0x000fe20000410000 */
[----:B----4-:R-:W-:Y:S02]  /*a330*/  HADD2.F32 R4, -RZ, R8.H0_H0 ;  /* 0x20000008ff047230 */ /* 0x010fe40000004100 */
[----:B------:R-:W-:Y:S01]  /*a340*/  FMUL.FTZ R26, R26, R39 ;  /* 0x000000271a1a7220 */ /* 0x000fe20000410000 */
[--C-:B------:R-:W-:Y:S02]  /*a350*/  HADD2.F32 R5, -RZ, R16.reuse.H0_H0 ;  /* 0x20000010ff057230 */ /* 0x100fe40000004100 */
[----:B------:R-:W-:Y:S01]  /*a360*/  FMUL.FTZ R12, R12, R37 ;  /* 0x000000250c0c7220 */ /* 0x000fe20000410000 */
[----:B------:R-:W-:-:S02]  /*a370*/  HADD2.F32 R15, -RZ, R16.H1_H1 ;  /* 0x30000010ff0f7230 */ /* 0x000fc40000004100 */
[----:B------:R-:W-:Y:S02]  /*a380*/  HADD2.F32 R7, -RZ, R17.H0_H0 ;  /* 0x20000011ff077230 */ /* 0x000fe40000004100 */
[----:B------:R-:W-:Y:S02]  /*a390*/  HADD2.F32 R8, -RZ, R8.H1_H1 ;  /* 0x30000008ff087230 */ /* 0x000fe40000004100 */
[----:B------:R-:W-:Y:S02]  /*a3a0*/  HADD2.F32 R6, -RZ, R9.H0_H0 ;  /* 0x20000009ff067230 */ /* 0x000fe40000004100 */
[----:B------:R-:W-:Y:S01]  /*a3b0*/  @!P1 FADD.FTZ R43, -R43, -RZ ;  /* 0x800000ff2b2b9221 */ /* 0x000fe20000010100 */
[----:B------:R-:W-:Y:S01]  /*a3c0*/  @!P1 FADD.FTZ R41, -R41, -RZ ;  /* 0x800000ff29299221 */ /* 0x000fe20000010100 */
[--C-:B------:R-:W-:Y:S02]  /*a3d0*/  HADD2.F32 R16, -RZ, R10.reuse.H0_H0 ;  /* 0x2000000aff107230 */ /* 0x100fe40000004100 */
[----:B------:R-:W-:Y:S01]  /*a3e0*/  FFMA.FTZ R4, R5, R4, R18 ;  /* 0x0000000405047223 */ /* 0x000fe20000010012 */
[----:B------:R-:W-:-:S02]  /*a3f0*/  HADD2.F32 R39, -RZ, R10.H1_H1 ;  /* 0x3000000aff277230 */ /* 0x000fc40000004100 */
[----:B------:R-:W-:Y:S01]  /*a400*/  FFMA.FTZ R15, R15, R8, R26 ;  /* 0x000000080f0f7223 */ /* 0x000fe2000001001a */
[----:B------:R-:W-:Y:S01]  /*a410*/  FFMA.FTZ R6, R7, R6, R12 ;  /* 0x0000000607067223 */ /* 0x000fe2000001000c */
[----:B------:R-:W-:Y:S02]  /*a420*/  HADD2.F32 R9, -RZ, R9.H1_H1 ;  /* 0x30000009ff097230 */ /* 0x000fe40000004100 */
[----:B------:R-:W-:Y:S01]  /*a430*/  FMUL.FTZ R34, R34, R43 ;  /* 0x0000002b22227220 */ /* 0x000fe20000410000 */
[--C-:B------:R-:W-:Y:S02]  /*a440*/  HADD2.F32 R37, -RZ, R11.reuse.H0_H0 ;  /* 0x2000000bff257230 */ /* 0x100fe40000004100 */
[----:B------:R-:W-:Y:S01]  /*a450*/  FMUL.FTZ R14, R14, R41 ;  /* 0x000000290e0e7220 */ /* 0x000fe20000410000 */
[----:B------:R-:W-:Y:S02]  /*a460*/  HADD2.F32 R10, -RZ, R11.H1_H1 ;  /* 0x3000000bff0a7230 */ /* 0x000fe40000004100 */
[----:B------:R-:W-:-:S02]  /*a470*/  HADD2.F32 R17, -RZ, R17.H1_H1 ;  /* 0x30000011ff117230 */ /* 0x000fc40000004100 */
        /* <DEDUP_REMOVED lines=13> */
.L_x_5290:
[----:B------:R-:W-:Y:S05]  /*a550*/  BSYNC.RECONVERGENT B0 ;  /* 0x0000000000007941 */ /* 0x000fea0003800200 */
.L_x_5289:
[----:B-----5:R2:W-:Y:S01]  /*a560*/  STS.128 [R52], R16 ;  /* 0x0000001034007388 */ /* 0x0205e20000000c00 */
[----:B------:R-:W-:Y:S05]  /*a570*/  BRA `(.L_x_5287) ;  /* 0x0000000000047947 */ /* 0x000fea0003800000 */
.L_x_5288:
[----:B------:R1:W-:Y:S02]  /*a580*/  STS.128 [R52], RZ ;  /* 0x000000ff34007388 */ /* 0x0003e40000000c00 */
.L_x_5287:
[----:B------:R-:W-:Y:S05]  /*a590*/  BSYNC.RECONVERGENT B1 ;  /* 0x0000000000017941 */ /* 0x000fea0003800200 */
.L_x_5286:
[----:B------:R-:W-:Y:S01]  /*a5a0*/  VIADD R20, R130, 0x10 ;  /* 0x0000001082147836 */ /* 0x000fe20000000000 */
[C---:B------:R-:W-:Y:S01]  /*a5b0*/  LEA R32, P0, R29.reuse, R32, 0x1 ;  /* 0x000000201d207211 */ /* 0x040fe200078008ff */
        /* <DEDUP_REMOVED lines=56> */
[----:B--2---:R-:W-:-:S02]  /*a940*/  HADD2.F32 R4, -RZ, R8.H0_H0 ;  /* 0x20000008ff047230 */ /* 0x004fc40000004100 */
        /* <DEDUP_REMOVED lines=33> */
.L_x_5294:
[----:B------:R-:W-:Y:S05]  /*ab60*/  BSYNC.RECONVERGENT B0 ;  /* 0x0000000000007941 */ /* 0x000fea0003800200 */
.L_x_5293:
[----:B-----5:R4:W-:Y:S02]  /*ab70*/  STS.128 [R52+0x800], R16 ;  /* 0x0008001034007388 */ /* 0x0209e40000000c00 */
.L_x_5292:
[----:B------:R-:W-:Y:S05]  /*ab80*/  BSYNC.RECONVERGENT B1 ;  /* 0x0000000000017941 */ /* 0x000fea0003800200 */
.L_x_5291:
        /* <DEDUP_REMOVED lines=9> */
[----:B-----5:R-:W-:-:S05]  /*ac20*/  LEA.HI.X R7, R2, R33, R3, 0x5, P0 ;  /* 0x0000002102077211 */ /* 0x020fca00000f2c03 */
        /* <DEDUP_REMOVED lines=83> */
.L_x_5298:
[----:B------:R-:W-:Y:S05]  /*b160*/  BSYNC.RECONVERGENT B0 ;  /* 0x0000000000007941 */ /* 0x000fea0003800200 */
.L_x_5297:
[----:B-----5:R4:W-:Y:S02]  /*b170*/  STS.128 [R52+0x1000], R16 ;  /* 0x0010001034007388 */ /* 0x0209e40000000c00 */
.L_x_5296:
[----:B------:R-:W-:Y:S05]  /*b180*/  BSYNC.RECONVERGENT B1 ;  /* 0x0000000000017941 */ /* 0x000fea0003800200 */
.L_x_5295:
        /* <DEDUP_REMOVED lines=31> */
[--C-:B----4-:R-:W-:Y:S02]  /*b380*/  HADD2.F32 R3, -RZ, R14.reuse.H0_H0 ;  /* 0x2000000eff037230 */ /* 0x110fe40000004100 */
[----:B------:R-:W-:Y:S02]  /*b390*/  HADD2.F32 R21, -RZ, R14.H1_H1 ;  /* 0x3000000eff157230 */ /* 0x000fe40000004100 */
[--C-:B------:R-:W-:Y:S02]  /*b3a0*/  HADD2.F32 R14, -RZ, R15.reuse.H0_H0 ;  /* 0x2000000fff0e7230 */ /* 0x100fe40000004100 */
[----:B------:R-:W-:Y:S02]  /*b3b0*/  HADD2.F32 R22, -RZ, R15.H1_H1 ;  /* 0x3000000fff167230 */ /* 0x000fe40000004100 */
[----:B------:R-:W-:Y:S02]  /*b3c0*/  HADD2.F32 R0, -RZ, R12.H0_H0 ;  /* 0x2000000cff007230 */ /* 0x000fe40000004100 */
[----:B------:R-:W-:-:S02]  /*b3d0*/  HADD2.F32 R2, -RZ, R13.H0_H0 ;  /* 0x2000000dff027230 */ /* 0x000fc40000004100 */
[--C-:B---3--:R-:W-:Y:S02]  /*b3e0*/  HADD2.F32 R15, -RZ, R4.reuse.H0_H0 ;  /* 0x20000004ff0f7230 */ /* 0x108fe40000004100 */
[----:B------:R-:W-:Y:S02]  /*b3f0*/  HADD2.F32 R25, -RZ, R4.H1_H1 ;  /* 0x30000004ff197230 */ /* 0x000fe40000004100 */
[--C-:B------:R-:W-:Y:S02]  /*b400*/  HADD2.F32 R23, -RZ, R5.reuse.H0_H0 ;  /* 0x20000005ff177230 */ /* 0x100fe40000004100 */
[----:B------:R-:W-:Y:S02]  /*b410*/  HADD2.F32 R24, -RZ, R5.H1_H1 ;  /* 0x30000005ff187230 */ /* 0x000fe40000004100 */
[----:B------:R-:W-:Y:S02]  /*b420*/  HADD2.F32 R4, -RZ, R6.H0_H0 ;  /* 0x20000006ff047230 */ /* 0x000fe40000004100 */
[----:B------:R-:W-:-:S02]  /*b430*/  HADD2.F32 R5, -RZ, R7.H0_H0 ;  /* 0x20000007ff057230 */ /* 0x000fc40000004100 */
        /* <DEDUP_REMOVED lines=12> */
[----:B------:R-:W-:Y:S01]  /*b500*/  FMUL.FTZ R21, R21, R6 ;  /* 0x0000000615157220 */ /* 0x000fe20000410000 */
[----:B------:R-:W-:Y:S01]  /*b510*/  FMUL.FTZ R22, R22, R7 ;  /* 0x0000000716167220 */ /* 0x000fe20000410000 */
[----:B------:R-:W-:Y:S02]  /*b520*/  HADD2.F32 R5, -RZ, R16.H0_H0 ;  /* 0x20000010ff057230 */ /* 0x000fe40000004100 */
[----:B------:R-:W-:Y:S01]  /*b530*/  FMUL.FTZ R0, R0, R15 ;  /* 0x0000000f00007220 */ /* 0x000fe20000410000 */
[----:B--2---:R-:W-:Y:S02]  /*b540*/  HADD2.F32 R4, -RZ, R8.H0_H0 ;  /* 0x20000008ff047230 */ /* 0x004fe40000004100 */
[----:B------:R-:W-:Y:S01]  /*b550*/  FMUL.FTZ R2, R2, R23 ;  /* 0x0000001702027220 */ /* 0x000fe20000410000 */
[----:B------:R-:W-:-:S02]  /*b560*/  HADD2.F32 R7, -RZ, R17.H0_H0 ;  /* 0x20000011ff077230 */ /* 0x000fc40000004100 */
[--C-:B------:R-:W-:Y:S02]  /*b570*/  HADD2.F32 R6, -RZ, R9.reuse.H0_H0 ;  /* 0x20000009ff067230 */ /* 0x100fe40000004100 */
[----:B------:R-:W-:Y:S01]  /*b580*/  @!P1 FADD.FTZ R25, -R25, -RZ ;  /* 0x800000ff19199221 */ /* 0x000fe20000010100 */
[----:B------:R-:W-:Y:S02]  /*b590*/  HADD2.F32 R12, -RZ, R12.H1_H1 ;  /* 0x3000000cff0c7230 */ /* 0x000fe40000004100 */
[----:B------:R-:W-:Y:S01]  /*b5a0*/  FMUL.FTZ R13, R13, R24 ;  /* 0x000000180d0d7220 */ /* 0x000fe20000410000 */
[----:B------:R-:W-:Y:S02]  /*b5b0*/  HADD2.F32 R15, -RZ, R16.H1_H1 ;  /* 0x30000010ff0f7230 */ /* 0x000fe40000004100 */
[----:B------:R-:W-:Y:S01]  /*b5c0*/  FFMA.FTZ R0, R5, R4, R0 ;  /* 0x0000000405007223 */ /* 0x000fe20000010000 */
[----:B------:R-:W-:Y:S02]  /*b5d0*/  HADD2.F32 R24, -RZ, R9.H1_H1 ;  /* 0x30000009ff187230 */ /* 0x000fe40000004100 */
[----:B------:R-:W-:Y:S01]  /*b5e0*/  FFMA.FTZ R2, R7, R6, R2 ;  /* 0x0000000607027223 */ /* 0x000fe20000010002 */
[----:B------:R-:W-:-:S02]  /*b5f0*/  HADD2.F32 R16, -RZ, R10.H0_H0 ;  /* 0x2000000aff107230 */ /* 0x000fc40000004100 */
[----:B------:R-:W-:Y:S02]  /*b600*/  HADD2.F32 R9, -RZ, R11.H0_H0 ;  /* 0x2000000bff097230 */ /* 0x000fe40000004100 */
[----:B------:R-:W-:Y:S02]  /*b610*/  HADD2.F32 R4, -RZ, R18.H0_H0 ;  /* 0x20000012ff047230 */ /* 0x000fe40000004100 */
[----:B------:R-:W-:Y:S02]  /*b620*/  HADD2.F32 R5, -RZ, R19.H0_H0 ;  /* 0x20000013ff057230 */ /* 0x000fe40000004100 */
[----:B------:R-:W-:Y:S01]  /*b630*/  FMUL.FTZ R12, R12, R25 ;  /* 0x000000190c0c7220 */ /* 0x000fe20000410000 */
[----:B------:R-:W-:Y:S02]  /*b640*/  HADD2.F32 R8, -RZ, R8.H1_H1 ;  /* 0x30000008ff087230 */ /* 0x000fe40000004100 */
[----:B------:R-:W-:Y:S02]  /*b650*/  HADD2.F32 R10, -RZ, R10.H1_H1 ;  /* 0x3000000aff0a7230 */ /* 0x000fe40000004100 */
[----:B------:R-:W-:-:S02]  /*b660*/  HADD2.F32 R11, -RZ, R11.H1_H1 ;  /* 0x3000000bff0b7230 */ /* 0x000fc40000004100 */
        /* <DEDUP_REMOVED lines=13> */
.L_x_5300:
[----:B------:R-:W-:Y:S05]  /*b740*/  BSYNC.RECONVERGENT B0 ;  /* 0x0000000000007941 */ /* 0x000fea0003800200 */
.L_x_5299:
[----:B-----5:R4:W-:Y:S02]  /*b750*/  STS.128 [R52+0x1800], R16 ;  /* 0x0018001034007388 */ /* 0x0209e40000000c00 */
.L_x_5269:
[----:B------:R-:W-:Y:S05]  /*b760*/  BSYNC.RECONVERGENT B2 ;  /* 0x0000000000027941 */ /* 0x000fea0003800200 */
.L_x_5260:
        /* <DEDUP_REMOVED lines=12> */
.L_x_5303:
[----:B------:R1:W-:Y:S02]  /*b830*/  STS.128 [R52+0x2000], RZ ;  /* 0x002000ff34007388 */ /* 0x0003e40000000c00 */
.L_x_5302:
[----:B------:R-:W-:Y:S05]  /*b840*/  BSYNC.RECONVERGENT B0 ;  /* 0x0000000000007941 */ /* 0x000fea0003800200 */
.L_x_5301:
[----:B------:R-:W-:Y:S01]  /*b850*/  ISETP.GE.AND P1, PT, R20, R3, PT ;  /* 0x000000031400720c */ /* 0x000fe20003f26270 */
[C---:B------:R-:W-:Y:S01]  /*b860*/  IMAD.SHL.U32 R103, R73.reuse, 0x2, RZ ;  /* 0x0000000249677824 */ /* 0x040fe200078e00ff */
[----:B------:R-:W-:Y:S01]  /*b870*/  SHF.L.U64.HI R2, R73, 0x1, R72 ;  /* 0x0000000149027819 */ /* 0x000fe20000010248 */
[----:B------:R-:W-:Y:S03]  /*b880*/  BSSY.RECONVERGENT B0, `(.L_x_5304) ;  /* 0x000000d000007945 */ /* 0x000fe60003800200 */
[----:B--2---:R-:W-:-:S05]  /*b890*/  IADD3 R6, P0, PT, R103, R180, RZ ;  /* 0x000000b467067210 */ /* 0x004fca0007f1e0ff */
[----:B-----5:R-:W-:Y:S02]  /*b8a0*/  IMAD.X R7, R2, 0x1, R181, P0 ;  /* 0x0000000102077824 */ /* 0x020fe400000e06b5 */
        /* <DEDUP_REMOVED lines=9> */
.L_x_5306:
[----:B------:R2:W-:Y:S02]  /*b940*/  STS.128 [R52+0x2800], RZ ;  /* 0x002800ff34007388 */ /* 0x0005e40000000c00 */
.L_x_5305:
[----:B------:R-:W-:Y:S05]  /*b950*/  BSYNC.RECONVERGENT B0 ;  /* 0x0000000000007941 */ /* 0x000fea0003800200 */
.L_x_5304:
[----:B------:R-:W-:Y:S01]  /*b960*/  ISETP.GE.AND P0, PT, R26, R3, PT ;  /* 0x000000031a00720c */ /* 0x000fe20003f06270 */
[----:B------:R-:W-:-:S12]  /*b970*/  BSSY.RECONVERGENT B0, `(.L_x_5307) ;  /* 0x000000e000007945 */ /* 0x000fd80003800200 */
[----:B------:R-:W-:Y:S05]  /*b980*/  @P0 BRA `(.L_x_5308) ;  /* 0x0000000000300947 */ /* 0x000fea0003800000 */
[----:B------:R-:W5:Y:S02]  /*b990*/  LDCU UR4, c[0x0][0x440] ;  /* 0x00008800ff0477ac */ /* 0x000f640008000800 */
[----:B-----5:R-:W-:-:S13]  /*b9a0*/  ISETP.GE.AND P0, PT, R100, UR4, PT ;  /* 0x0000000464007c0c */ /* 0x020fda000bf06270 */
[----:B------:R-:W-:Y:S05]  /*b9b0*/  @P0 BRA `(.L_x_5309) ;  /* 0x0000000000200947 */ /* 0x000fea0003800000 */
[----:B----4-:R-:W4:Y:S02]  /*b9c0*/  LDC.64 R4, c[0x0][0x3b8] ;  /* 0x0000ee00ff047b82 */ /* 0x010f240000000a00 */
[----:B----4-:R-:W-:-:S04]  /*b9d0*/  LEA R8, P0, R4, R6, 0x5 ;  /* 0x0000000604087211 */ /* 0x010fc800078028ff */
[----:B------:R-:W-:-:S05]  /*b9e0*/  LEA.HI.X R9, R4, R7, R5, 0x5, P0 ;  /* 0x0000000704097211 */ /* 0x000fca00000f2c05 */
[----:B------:R-:W-:Y:S01]  /*b9f0*/  @!PT LDS RZ, [RZ] ;  /* 0x00000000fffff984 */ /* 0x000fe20000000800 */
[----:B------:R-:W-:Y:S01]  /*ba00*/  @!PT LDS RZ, [RZ] ;  /* 0x00000000fffff984 */ /* 0x000fe20000000800 */
[----:B------:R-:W-:Y:S01]  /*ba10*/  @!PT LDS RZ, [RZ] ;  /* 0x00000000fffff984 */ /* 0x000fe20000000800 */
[----:B------:R4:W-:Y:S01]  /*ba20*/  LDGSTS.E.BYPASS.LTC128B.128 [R52+0x3000], desc[UR6][R8.64] ;  /* 0x0300000008347fae */ /* 0x0009e2000b981a06 */
[----:B------:R-:W-:Y:S05]  /*ba30*/  BRA `(.L_x_5308) ;  /* 0x0000000000047947 */ /* 0x000fea0003800000 */
.L_x_5309:
[----:B------:R1:W-:Y:S02]  /*ba40*/  STS.128 [R52+0x3000], RZ ;  /* 0x003000ff34007388 */ /* 0x0003e40000000c00 */
.L_x_5308:
[----:B------:R-:W-:Y:S05]  /*ba50*/  BSYNC.RECONVERGENT B0 ;  /* 0x0000000000007941 */ /* 0x000fea0003800200 */
.L_x_5307:
        /* <DEDUP_REMOVED lines=14> */
.L_x_5312:
[----:B------:R1:W-:Y:S02]  /*bb40*/  STS.128 [R52+0x3800], RZ ;  /* 0x003800ff34007388 */ /* 0x0003e40000000c00 */
.L_x_5311:
[----:B------:R-:W-:Y:S05]  /*bb50*/  BSYNC.RECONVERGENT B0 ;  /* 0x0000000000007941 */ /* 0x000fea0003800200 */
.L_x_5310:
[----:B-1----:R-:W-:Y:S01]  /*bb60*/  IADD3 R12, PT, PT, R130, 0x40, RZ ;  /* 0x00000040820c7810 */ /* 0x002fe20007ffe0ff */
[----:B------:R-:W-:Y:S03]  /*bb70*/  BSSY.RECONVERGENT B0, `(.L_x_5313) ;  /* 0x0000012000007945 */ /* 0x000fe60003800200 */
[----:B------:R-:W-:-:S13]  /*bb80*/  ISETP.GE.AND P0, PT, R12, R3, PT ;  /* 0x000000030c00720c */ /* 0x000fda0003f06270 */
[----:B------:R-:W-:Y:S05]  /*bb90*/  @P0 BRA `(.L_x_5314) ;  /* 0x00000000003c0947 */ /* 0x000fea0003800000 */
[----:B------:R-:W1:Y:S02]  /*bba0*/  LDCU UR4, c[0x0][0x440] ;  /* 0x00008800ff0477ac */ /* 0x000e640008000800 */
[----:B-1----:R-:W-:-:S13]  /*bbb0*/  ISETP.GE.AND P0, PT, R100, UR4, PT ;  /* 0x0000000464007c0c */ /* 0x002fda000bf06270 */
[----:B------:R-:W-:Y:S05]  /*bbc0*/  @P0 BRA `(.L_x_5315) ;  /* 0x00000000002c0947 */ /* 0x000fea0003800000 */
[----:B----4-:R-:W1:Y:S01]  /*bbd0*/  LDC.64 R4, c[0x0][0x3b8] ;  /* 0x0000ee00ff047b82 */ /* 0x010e620000000a00 */
        /* <DEDUP_REMOVED lines=10> */
.L_x_5315:
[----:B------:R1:W-:Y:S02]  /*bc80*/  STS.128 [R52+0x4000], RZ ;  /* 0x004000ff34007388 */ /* 0x0003e40000000c00 */
.L_x_5314:
[----:B------:R-:W-:Y:S05]  /*bc90*/  BSYNC.RECONVERGENT B0 ;  /* 0x0000000000007941 */ /* 0x000fea0003800200 */
.L_x_5313:
[----:B------:R-:W-:Y:S01]  /*bca0*/  IADD3 R10, PT, PT, R130, 0x50, RZ ;  /* 0x00000050820a7810 */ /* 0x000fe20007ffe0ff */
[----:B------:R-:W-:Y:S03]  /*bcb0*/  BSSY.RECONVERGENT B0, `(.L_x_5316) ;  /* 0x000000f000007945 */ /* 0x000fe60003800200 */
[----:B------:R-:W-:-:S13]  /*bcc0*/  ISETP.GE.AND P0, PT, R10, R3, PT ;  /* 0x000000030a00720c */ /* 0x000fda0003f06270 */
[----:B------:R-:W-:Y:S05]  /*bcd0*/  @P0 BRA `(.L_x_5317) ;  /* 0x0000000000300947 */ /* 0x000fea0003800000 */
[----:B------:R-:W5:Y:S02]  /*bce0*/  LDCU UR4, c[0x0][0x440] ;  /* 0x00008800ff0477ac */ /* 0x000f640008000800 */
[----:B-----5:R-:W-:-:S13]  /*bcf0*/  ISETP.GE.AND P0, PT, R100, UR4, PT ;  /* 0x0000000464007c0c */ /* 0x020fda000bf06270 */
[----:B------:R-:W-:Y:S05]  /*bd00*/  @P0 BRA `(.L_x_5318) ;  /* 0x0000000000200947 */ /* 0x000fea0003800000 */
[----:B----4-:R-:W1:Y:S02]  /*bd10*/  LDC.64 R4, c[0x0][0x3b8] ;  /* 0x0000ee00ff047b82 */ /* 0x010e640000000a00 */
[----:B-1----:R-:W-:-:S04]  /*bd20*/  LEA R8, P0, R4, R6, 0x7 ;  /* 0x0000000604087211 */ /* 0x002fc800078038ff */
[----:B------:R-:W-:-:S05]  /*bd30*/  LEA.HI.X R9, R4, R7, R5, 0x7, P0 ;  /* 0x0000000704097211 */ /* 0x000fca00000f3c05 */
[----:B------:R-:W-:Y:S01]  /*bd40*/  @!PT LDS RZ, [RZ] ;  /* 0x00000000fffff984 */ /* 0x000fe20000000800 */
[----:B------:R-:W-:Y:S01]  /*bd50*/  @!PT LDS RZ, [RZ] ;  /* 0x00000000fffff984 */ /* 0x000fe20000000800 */
[----:B------:R-:W-:Y:S01]  /*bd60*/  @!PT LDS RZ, [RZ] ;  /* 0x00000000fffff984 */ /* 0x000fe20000000800 */
[----:B------:R1:W-:Y:S01]  /*bd70*/  LDGSTS.E.BYPASS.LTC128B.128 [R52+0x4800], desc[UR6][R8.64] ;  /* 0x0480000008347fae */ /* 0x0003e2000b981a06 */
[----:B------:R-:W-:Y:S05]  /*bd80*/  BRA `(.L_x_5317) ;  /* 0x0000000000047947 */ /* 0x000fea0003800000 */
.L_x_5318:
[----:B------:R1:W-:Y:S02]  /*bd90*/  STS.128 [R52+0x4800], RZ ;  /* 0x004800ff34007388 */ /* 0x0003e40000000c00 */
.L_x_5317:
[----:B------:R-:W-:Y:S05]  /*bda0*/  BSYNC.RECONVERGENT B0 ;  /* 0x0000000000007941 */ /* 0x000fea0003800200 */
.L_x_5316:
[----:B------:R-:W-:Y:S01]  /*bdb0*/  IADD3 R0, PT, PT, R130, 0x60, RZ ;  /* 0x0000006082007810 */ /* 0x000fe20007ffe0ff */
[----:B------:R-:W-:Y:S03]  /*bdc0*/  BSSY.RECONVERGENT B0, `(.L_x_5319) ;  /* 0x0000012000007945 */ /* 0x000fe60003800200 */
[----:B------:R-:W-:-:S13]  /*bdd0*/  ISETP.GE.AND P0, PT, R0, R3, PT ;  /* 0x000000030000720c */ /* 0x000fda0003f06270 */
[----:B------:R-:W-:Y:S05]  /*bde0*/  @P0 BRA `(.L_x_5320) ;  /* 0x00000000003c0947 */ /* 0x000fea0003800000 */
[----:B------:R-:W5:Y:S02]  /*bdf0*/  LDCU UR4, c[0x0][0x440] ;  /* 0x00008800ff0477ac */ /* 0x000f640008000800 */
[----:B-----5:R-:W-:-:S13]  /*be00*/  ISETP.GE.AND P0, PT, R100, UR4, PT ;  /* 0x0000000464007c0c */ /* 0x020fda000bf06270 */
[----:B------:R-:W-:Y:S05]  /*be10*/  @P0 BRA `(.L_x_5321) ;  /* 0x00000000002c0947 */ /* 0x000fea0003800000 */
[----:B----4-:R-:W4:Y:S01]  /*be20*/  LDC.64 R4, c[0x0][0x3b8] ;  /* 0x0000ee00ff047b82 */ /* 0x010f220000000a00 */
[----:B-1----:R-:W-:Y:S02]  /*be30*/  MOV R8, R6 ;  /* 0x0000000600087202 */ /* 0x002fe40000000f00 */
        /* <DEDUP_REMOVED lines=9> */
.L_x_5321:
[----:B------:R1:W-:Y:S02]  /*bed0*/  STS.128 [R52+0x5000], RZ ;  /* 0x005000ff34007388 */ /* 0x0003e40000000c00 */
.L_x_5320:
[----:B------:R-:W-:Y:S05]  /*bee0*/  BSYNC.RECONVERGENT B0 ;  /* 0x0000000000007941 */ /* 0x000fea0003800200 */
.L_x_5319:
[----:B------:R-:W-:Y:S01]  /*bef0*/  VIADD R130, R130, 0x70 ;  /* 0x0000007082827836 */ /* 0x000fe20000000000 */
[----:B------:R-:W-:Y:S01]  /*bf00*/  BSSY.RECONVERGENT B0, `(.L_x_5322) ;  /* 0x0000012000007945 */ /* 0x000fe20003800200 */
[----:B----4-:R-:W-:-:S03]  /*bf10*/  IMAD.SHL.U32 R5, R66, 0x20, RZ ;  /* 0x0000002042057824 */ /* 0x010fc600078e00ff */
[----:B------:R-:W-:Y:S02]  /*bf20*/  ISETP.GE.AND P0, PT, R130, R3, PT ;  /* 0x000000038200720c */ /* 0x000fe40003f06270 */
[----:B-1----:R-:W-:-:S11]  /*bf30*/  LOP3.LUT R8, R64, 0x7c00, R5, 0xf8, !PT ;  /* 0x00007c0040087812 */ /* 0x002fd600078ef805 */
        /* <DEDUP_REMOVED lines=13> */
.L_x_5324:
[----:B------:R4:W-:Y:S02]  /*c010*/  STS.128 [R52+0x5800], RZ ;  /* 0x005800ff34007388 */ /* 0x0009e40000000c00 */
.L_x_5323:
[----:B------:R-:W-:Y:S05]  /*c020*/  BSYNC.RECONVERGENT B0 ;  /* 0x0000000000007941 */ /* 0x000fea0003800200 */
.L_x_5322:
[----:B------:R-:W0:Y:S01]  /*c030*/  LDGDEPBAR ;  /* 0x00000000000079af */ /* 0x000e220000000000 */
[----:B------:R-:W5:Y:S01]  /*c040*/  LDCU UR4, c[0x0][0x508] ;  /* 0x0000a100ff0477ac */ /* 0x000f620008000800 */
[----:B------:R-:W-:Y:S01]  /*c050*/  LOP3.LUT R5, R74, 0x1f0, RZ, 0xc0, !PT ;  /* 0x000001f04a057812 */ /* 0x000fe200078ec0ff */
[----:B------:R-:W-:Y:S01]  /*c060*/  IMAD.SHL.U32 R53, R66, 0x2, RZ ;  /* 0x0000000242357824 */ /* 0x000fe200078e00ff */
[----:B------:R-:W-:Y:S01]  /*c070*/  SHF.R.U32.HI R4, RZ, 0x2, R66 ;  /* 0x00000002ff047819 */ /* 0x000fe20000011642 */
[----:B------:R-:W-:Y:S01]  /*c080*/  BSSY.RECONVERGENT B0, `(.L_x_5325) ;  /* 0x0000015000007945 */ /* 0x000fe20003800200 */
[----:B-12---:R-:W-:Y:S01]  /*c090*/  IADD3 R6, PT, PT, R5, 0x1, R178 ;  /* 0x0000000105067810 */ /* 0x006fe20007ffe0b2 */
[----:B------:R-:W-:Y:S01]  /*c0a0*/  IMAD.IADD R175, R63, 0x1, R8 ;  /* 0x000000013faf7824 */ /* 0x000fe200078e0208 */
[----:B------:R-:W-:Y:S02]  /*c0b0*/  LOP3.LUT R4, R4, 0x7, RZ, 0xc0, !PT ;  /* 0x0000000704047812 */ /* 0x000fe400078ec0ff */
[----:B------:R-:W-:-:S02]  /*c0c0*/  LOP3.LUT R53, R53, 0x6, RZ, 0xc0, !PT ;  /* 0x0000000635357812 */ /* 0x000fc400078ec0ff */
[----:B------:R-:W-:-:S04]  /*c0d0*/  IADD3 R6, PT, PT, -R177, R6, R4 ;  /* 0x00000006b1067210 */ /* 0x000fc80007ffe104 */
[----:B-----5:R-:W-:Y:S01]  /*c0e0*/  IADD3 R6, PT, PT, R6, UR4, R65 ;  /* 0x0000000406067c10 */ /* 0x020fe2000fffe041 */
        /* <DEDUP_REMOVED lines=11> */
.L_x_5327:
[----:B------:R2:W-:Y:S01]  /*c1a0*/  STS.128 [R52+0x6000], RZ ;  /* 0x006000ff34007388 */ /* 0x0005e20000000c00 */
[----:B------:R-:W-:Y:S05]  /*c1b0*/  BRA `(.L_x_5328) ;  /* 0x0000000000047947 */ /* 0x000fea0003800000 */
.L_x_5326:
[----:B------:R1:W-:Y:S02]  /*c1c0*/  STS.128 [R52+0x6000], RZ ;  /* 0x006000ff34007388 */ /* 0x0003e40000000c00 */
.L_x_5328:
[----:B------:R-:W-:Y:S05]  /*c1d0*/  BSYNC.RECONVERGENT B0 ;  /* 0x0000000000007941 */ /* 0x000fea0003800200 */
.L_x_5325:
        /* <DEDUP_REMOVED lines=16> */
.L_x_5331:
[----:B------:R1:W-:Y:S02]  /*c2e0*/  STS.128 [R52+0x6800], RZ ;  /* 0x006800ff34007388 */ /* 0x0003e40000000c00 */
.L_x_5330:
[----:B------:R-:W-:Y:S05]  /*c2f0*/  BSYNC.RECONVERGENT B0 ;  /* 0x0000000000007941 */ /* 0x000fea0003800200 */
.L_x_5329:
        /* <DEDUP_REMOVED lines=15> */
.L_x_5334:
[----:B------:R1:W-:Y:S02]  /*c3f0*/  STS.128 [R52+0x7000], RZ ;  /* 0x007000ff34007388 */ /* 0x0003e40000000c00 */
.L_x_5333:
[----:B------:R-:W-:Y:S05]  /*c400*/  BSYNC.RECONVERGENT B0 ;  /* 0x0000000000007941 */ /* 0x000fea0003800200 */
.L_x_5332:
        /* <DEDUP_REMOVED lines=15> */
.L_x_5337:
[----:B------:R1:W-:Y:S02]  /*c500*/  STS.128 [R52+0x7800], RZ ;  /* 0x007800ff34007388 */ /* 0x0003e40000000c00 */
.L_x_5336:
[----:B------:R-:W-:Y:S05]  /*c510*/  BSYNC.RECONVERGENT B0 ;  /* 0x0000000000007941 */ /* 0x000fea0003800200 */
.L_x_5335:
        /* <DEDUP_REMOVED lines=18> */
.L_x_5340:
[----:B------:R1:W-:Y:S02]  /*c640*/  STS.128 [R52+0x8000], RZ ;  /* 0x008000ff34007388 */ /* 0x0003e40000000c00 */
.L_x_5339:
[----:B------:R-:W-:Y:S05]  /*c650*/  BSYNC.RECONVERGENT B0 ;  /* 0x0000000000007941 */ /* 0x000fea0003800200 */
.L_x_5338:
        /* <DEDUP_REMOVED lines=15> */
.L_x_5343:
[----:B------:R1:W-:Y:S02]  /*c750*/  STS.128 [R52+0x8800], RZ ;  /* 0x008800ff34007388 */ /* 0x0003e40000000c00 */
.L_x_5342:
[----:B------:R-:W-:Y:S05]  /*c760*/  BSYNC.RECONVERGENT B0 ;  /* 0x0000000000007941 */ /* 0x000fea0003800200 */
.L_x_5341:
        /* <DEDUP_REMOVED lines=18> */
.L_x_5346:
[----:B------:R1:W-:Y:S02]  /*c890*/  STS.128 [R52+0x9000], RZ ;  /* 0x009000ff34007388 */ /* 0x0003e40000000c00 */
.L_x_5345:
[----:B------:R-:W-:Y:S05]  /*c8a0*/  BSYNC.RECONVERGENT B0 ;  /* 0x0000000000007941 */ /* 0x000fea0003800200 */
.L_x_5344:
        /* <DEDUP_REMOVED lines=16> */
.L_x_5349:
[----:B------:R1:W-:Y:S02]  /*c9b0*/  STS.128 [R52+0x9800], RZ ;  /* 0x009800ff34007388 */ /* 0x0003e40000000c00 */
.L_x_5348:
[----:B------:R-:W-:Y:S05]  /*c9c0*/  BSYNC.RECONVERGENT B0 ;  /* 0x0000000000007941 */ /* 0x000fea0003800200 */
.L_x_5347:
[----:B------:R-:W-:Y:S01]  /*c9d0*/  IMAD.SHL.U32 R70, R70, 0x400, RZ ;  /* 0x0000040046467824 */ /* 0x000fe200078e00ff */
[----:B------:R-:W-:Y:S01]  /*c9e0*/  LOP3.LUT R0, R75, 0x8, R66, 0x78, !PT ;  /* 0x000000084b007812 */ /* 0x000fe200078e7842 */
[----:B------:R-:W0:Y:S01]  /*c9f0*/  LDGDEPBAR ;  /* 0x00000000000079af */ /* 0x000e220000000000 */
[----:B------:R-:W-:Y:S02]  /*ca00*/  LEA R175, R175, UR5, 0x1 ;  /* 0x00000005afaf7c11 */ /* 0x000fe4000f8e08ff */
[----:B------:R-:W-:Y:S02]  /*ca10*/  LOP3.LUT R0, R0, 0x38, R69, 0x78, !PT ;  /* 0x0000003800007812 */ /* 0x000fe400078e7845 */
[----:B------:R-:W-:Y:S01]  /*ca20*/  LOP3.LUT R3, R70, 0x400, RZ, 0xc0, !PT ;  /* 0x0000040046037812 */ /* 0x000fe200078ec0ff */
[----:B------:R-:W-:Y:S01]  /*ca30*/  LDSM.16.M88.4 R96, [R175] ;  /* 0x00000000af60783b */ /* 0x000fe20000000200 */
[----:B------:R-:W-:Y:S02]  /*ca40*/  R2P PR, R66, 0x6 ;  /* 0x0000000642007804 */ /* 0x000fe40000000000 */
[----:B------:R-:W-:Y:S01]  /*ca50*/  MOV R5, 0x40 ;  /* 0x0000004000057802 */ /* 0x000fe20000000f00 */
[----:B------:R-:W-:Y:S01]  /*ca60*/  IMAD R0, R0, 0x2, R3 ;  /* 0x0000000200007824 */ /* 0x000fe200078e0203 */
[----:B------:R-:W-:Y:S01]  /*ca70*/  ISETP.GT.AND P0, PT, R61, R176, PT ;  /* 0x000000b03d00720c */ /* 0x000fe20003f04270 */
[----:B------:R-:W-:Y:S01]  /*ca80*/  IMAD.MOV.U32 R3, RZ, RZ, 0x20 ;  /* 0x00000020ff037424 */ /* 0x000fe200078e00ff */
[----:B------:R-:W-:Y:S01]  /*ca90*/  SEL R5, R5, 0xffffffc0, !P2 ;  /* 0xffffffc005057807 */ /* 0x000fe20005000000 */
[----:B------:R-:W-:Y:S01]  /*caa0*/  VIADD R174, R0, UR5 ;  /* 0x0000000500ae7c36 */ /* 0x000fe20008000000 */
[----:B------:R-:W5:Y:S01]  /*cab0*/  LDSM.16.M88.4 R24, [R0+UR5+0x3000] ;  /* 0x003000050018783b */ /* 0x000f620008000200 */
[----:B------:R-:W-:-:S02]  /*cac0*/  VIMNMX R54, PT, PT, R6, R65, PT ;  /* 0x0000004106367248 */ /* 0x000fc40003fe0100 */
[----:B------:R-:W-:Y:S01]  /*cad0*/  SEL R3, R3, 0xffffffe0, !P1 ;  /* 0xffffffe003037807 */ /* 0x000fe20004800000 */
[----:B-1----:R-:W1:Y:S01]  /*cae0*/  LDSM.16.M88.4 R16, [R0+UR5+0x3800] ;  /* 0x003800050010783b */ /* 0x002e620008000200 */
[C---:B------:R-:W-:Y:S01]  /*caf0*/  IMAD.IADD R172, R175.reuse, 0x1, R5 ;  /* 0x00000001afac7824 */ /* 0x040fe200078e0205 */
[----:B------:R-:W-:Y:S01]  /*cb00*/  VIADDMNMX R102, R6, 0x8, R65, PT ;  /* 0x0000000806667846 */ /* 0x000fe20003800141 */
[C---:B------:R-:W-:Y:S01]  /*cb10*/  IMAD.IADD R168, R174.reuse, 0x1, R5 ;  /* 0x00000001aea87824 */ /* 0x040fe200078e0205 */
[----:B------:R-:W2:Y:S01]  /*cb20*/  LDSM.16.M88.4 R40, [R0+UR5+0x2000] ;  /* 0x002000050028783b */ /* 0x000ea20008000200 */
[--C-:B------:R-:W-:Y:S02]  /*cb30*/  IMAD.IADD R173, R175, 0x1, R3.reuse ;  /* 0x00000001afad7824 */ /* 0x100fe400078e0203 */
[----:B------:R-:W-:Y:S01]  /*cb40*/  IMAD.IADD R169, R174, 0x1, R3 ;  /* 0x00000001aea97824 */ /* 0x000fe200078e0203 */
[----:B------:R-:W3:Y:S01]  /*cb50*/  LDSM.16.M88.4 R32, [R0+UR5+0x2800] ;  /* 0x002800050020783b */ /* 0x000ee20008000200 */
[C---:B------:R-:W-:Y:S01]  /*cb60*/  IMAD.IADD R171, R3.reuse, 0x1, R172 ;  /* 0x0000000103ab7824 */ /* 0x040fe200078e02ac */
[----:B------:R-:W-:-:S02]  /*cb70*/  IADD3 R167, PT, PT, R3, R168, RZ ;  /* 0x000000a803a77210 */ /* 0x000fc40007ffe0ff */
[----:B------:R-:W4:Y:S04]  /*cb80*/  LDSM.16.M88.4 R8, [R0+UR5+0x4000] ;  /* 0x004000050008783b */ /* 0x000f280008000200 */
[----:B------:R-:W4:Y:S04]  /*cb90*/  LDSM.16.M88.4 R116, [R0+UR5+0x4800] ;  /* 0x004800050074783b */ /* 0x000f280008000200 */
[----:B------:R-:W4:Y:S04]  /*cba0*/  LDSM.16.M88.4 R108, [R0+UR5+0x5000] ;  /* 0x00500005006c783b */ /* 0x000f280008000200 */
[----:B------:R-:W4:Y:S04]  /*cbb0*/  LDSM.16.M88.4 R68, [R0+UR5+0x5800] ;  /* 0x005800050044783b */ /* 0x000f280008000200 */
[----:B------:R-:W-:Y:S04]  /*cbc0*/  LDSM.16.M88.4 R80, [R173] ;  /* 0x00000000ad50783b */ /* 0x000fe80000000200 */
[----:B------:R-:W4:Y:S04]  /*cbd0*/  LDSM.16.M88.4 R56, [R169+0x3000] ;  /* 0x00300000a938783b */ /* 0x000f280000000200 */
[----:B------:R-:W4:Y:S01]  /*cbe0*/  LDSM.16.M88.4 R48, [R169+0x3800] ;  /* 0x00380000a930783b */ /* 0x000f220000000200 */
[C---:B-----5:R-:W-:Y:S03]  /*cbf0*/  HMMA.16816.F32 R28, R96.reuse, R24, RZ ;  /* 0x00000018601c723c */ /* 0x060fe600000018ff */
[----:B------:R-:W5:Y:S04]  /*cc00*/  LDSM.16.M88.4 R132, [R169+0x2000] ;  /* 0x00200000a984783b */ /* 0x000f680000000200 */
[----:B------:R-:W5:Y:S01]  /*cc10*/  LDSM.16.M88.4 R128, [R169+0x2800] ;  /* 0x00280000a980783b */ /* 0x000f620000000200 */
[C---:B-1----:R-:W-:Y:S03]  /*cc20*/  HMMA.16816.F32 R20, R96.reuse, R16, RZ ;  /* 0x000000106014723c */ /* 0x042fe600000018ff */
[----:B------:R-:W1:Y:S04]  /*cc30*/  LDSM.16.M88.4 R124, [R169+0x4000] ;  /* 0x00400000a97c783b */ /* 0x000e680000000200 */
[----:B------:R-:W1:Y:S01]  /*cc40*/  LDSM.16.M88.4 R92, [R169+0x4800] ;  /* 0x00480000a95c783b */ /* 0x000e620000000200 */
[C---:B------:R-:W-:Y:S03]  /*cc50*/  HMMA.16816.F32 R24, R96.reuse, R26, RZ ;  /* 0x0000001a6018723c */ /* 0x040fe600000018ff */
[----:B------:R-:W1:Y:S04]  /*cc60*/  LDSM.16.M88.4 R88, [R169+0x5000] ;  /* 0x00500000a958783b */ /* 0x000e680000000200 */
[----:B------:R-:W1:Y:S01]  /*cc70*/  LDSM.16.M88.4 R84, [R169+0x5800] ;  /* 0x00580000a954783b */ /* 0x000e620000000200 */
[C---:B------:R-:W-:Y:S03]  /*cc80*/  HMMA.16816.F32 R16, R96.reuse, R18, RZ ;  /* 0x000000126010723c */ /* 0x040fe600000018ff */
[----:B------:R-:W-:Y:S04]  /*cc90*/  LDSM.16.M88.4 R136, [R172] ;  /* 0x00000000ac88783b */ /* 0x000fe80000000200 */
[----:B------:R-:W1:Y:S01]  /*cca0*/  LDSM.16.M88.4 R76, [R168+0x2000] ;  /* 0x00200000a84c783b */ /* 0x000e620000000200 */
[C---:B--2---:R-:W-:Y:S03]  /*ccb0*/  HMMA.16816.F32 R44, R96.reuse, R40, RZ ;  /* 0x00000028602c723c */ /* 0x044fe600000018ff */
[----:B------:R-:W2:Y:S05]  /*ccc0*/  LDSM.16.M88.4 R72, [R168+0x2800] ;  /* 0x00280000a848783b */ /* 0x000eaa0000000200 */
[C---:B---3--:R-:W-:Y:S08]  /*ccd0*/  HMMA.16816.F32 R36, R96.reuse, R32, RZ ;  /* 0x000000206024723c */ /* 0x048ff000000018ff */
        /* <DEDUP_REMOVED lines=31> */
[----:B------:R-:W1:Y:S07]  /*ced0*/  LDSM.16.M88.4 R88, [R167+0x2000] ;  /* 0x00200000a758783b */ /* 0x000e6e0000000200 */
[C---:B------:R-:W-:Y:S08]  /*cee0*/  HMMA.16816.F32 R104, R80.reuse, R84, R104 ;  /* 0x000000545068723c */ /* 0x040ff00000001868 */
[----:B------:R-:W-:Y:S01]  /*cef0*/  HMMA.16816.F32 R96, R80, R86, R96 ;  /* 0x000000565060723c */ /* 0x000fe20000001860 */
[----:B------:R-:W1:Y:S04]  /*cf00*/  LDSM.16.M88.4 R84, [R167+0x2800] ;  /* 0x00280000a754783b */ /* 0x000e680000000200 */
[----:B------:R-:W1:Y:S03]  /*cf10*/  LDSM.16.M88.4 R80, [R167+0x3000] ;  /* 0x00300000a750783b */ /* 0x000e660000000200 */
[C---:B------:R-:W-:Y:S08]  /*cf20*/  HMMA.16816.F32 R44, R136.reuse, R76, R44 ;  /* 0x0000004c882c723c */ /* 0x040ff0000000182c */
        /* <DEDUP_REMOVED lines=35> */
[----:B------:R-:W-:Y:S01]  /*d160*/  HMMA.16816.F32 R104, R92, R48, R104 ;  /* 0x000000305c68723c */ /* 0x000fe20000001868 */
[----:B------:R-:W-:-:S07]  /*d170*/  IMAD.IADD R49, R60, 0x1, R53 ;  /* 0x000000013c317824 */ /* 0x000fce00078e0235 */
        /* <DEDUP_REMOVED lines=15> */
.L_x_5351:
[----:B------:R-:W1:Y:S01]  /*d270*/  LDC R51, c[0x0][0x4f0] ;  /* 0x00013c00ff337b82 */ /* 0x000e620000000800 */
[----:B------:R-:W-:Y:S01]  /*d280*/  IADD3 R56, PT, PT, R60, -0x80, RZ ;  /* 0xffffff803c387810 */ /* 0x000fe20007ffe0ff */
[----:B------:R-:W2:Y:S01]  /*d290*/  LDCU.64 UR10, c[0x0][0x3b8] ;  /* 0x00007700ff0a77ac */ /* 0x000ea20008000a00 */
[----:B------:R-:W-:Y:S02]  /*d2a0*/  IABS R48, R60 ;  /* 0x0000003c00307213 */ /* 0x000fe40000000000 */
[----:B------:R-:W-:Y:S01]  /*d2b0*/  IABS R6, R56 ;  /* 0x0000003800067213 */ /* 0x000fe20000000000 */
[----:B------:R-:W3:Y:S01]  /*d2c0*/  LDCU.64 UR8, c[0x0][0x3a0] ;  /* 0x00007400ff0877ac */ /* 0x000ee20008000a00 */
        /* <DEDUP_REMOVED lines=37> */
[----:B------:R-:W4:Y:S04]  /*d520*/  LDG.E R59, desc[UR6][R58.64] ;  /* 0x000000063a3b7981 */ /* 0x000f28000c1e1900 */
[----:B------:R-:W4:Y:S01]  /*d530*/  LDG.E R0, desc[UR6][R66.64] ;  /* 0x0000000642007981 */ /* 0x000f22000c1e1900 */
[----:B------:R-:W-:-:S05]  /*d540*/  IADD3 R6, PT, PT, R57, -R6, RZ ;  /* 0x8000000639067210 */ /* 0x000fca0007ffe0ff */
[----:B------:R-:W-:-:S05]  /*d550*/  IMAD R51, R6, R51, -0x80 ;  /* 0xffffff8006337424 */ /* 0x000fca00078e0233 */
[----:B------:R-:W-:-:S05]  /*d560*/  SHF.R.S32.HI R6, RZ, 0x1f, R51 ;  /* 0x0000001fff067819 */ /* 0x000fca0000011433 */
[----:B--2---:R-:W-:-:S04]  /*d570*/  IMAD R6, R6, UR10, RZ ;  /* 0x0000000a06067c24 */ /* 0x004fc8000f8e02ff */
[C---:B------:R-:W-:Y:S02]  /*d580*/  IMAD R6, R51.reuse, UR11, R6 ;  /* 0x0000000b33067c24 */ /* 0x040fe4000f8e0206 */
[----:B------:R-:W-:-:S04]  /*d590*/  IMAD.WIDE.U32 R50, R51, UR10, RZ ;  /* 0x0000000a33327c25 */ /* 0x000fc8000f8e00ff */
[----:B------:R-:W-:Y:S01]  /*d5a0*/  IMAD.MOV.U32 R56, RZ, RZ, R50 ;  /* 0x000000ffff387224 */ /* 0x000fe200078e0032 */
[----:B------:R-:W-:Y:S01]  /*d5b0*/  IADD3 R57, PT, PT, R51, R6, RZ ;  /* 0x0000000633397210 */ /* 0x000fe20007ffe0ff */
[----:B----4-:R-:W-:-:S04]  /*d5c0*/  IMAD.IADD R0, R59, 0x1, -R0 ;  /* 0x000000013b007824 */ /* 0x010fc800078e0a00 */
[----:B---3--:R-:W-:Y:S01]  /*d5d0*/  IMAD.WIDE.U32 R56, R0, UR8, R56 ;  /* 0x0000000800387c25 */ /* 0x008fe2000f8e0038 */
[----:B------:R-:W-:Y:S02]  /*d5e0*/  SHF.R.S32.HI R48, RZ, 0x1f, R0 ;  /* 0x0000001fff307819 */ /* 0x000fe40000011400 */
[----:B------:R-:W-:-:S03]  /*d5f0*/  LEA R180, P0, R56, R180, 0x1 ;  /* 0x000000b438b47211 */ /* 0x000fc600078008ff */
[----:B------:R-:W-:-:S04]  /*d600*/  IMAD R51, R48, UR8, RZ ;  /* 0x0000000830337c24 */ /* 0x000fc8000f8e02ff */
[----:B------:R-:W-:-:S05]  /*d610*/  IMAD R51, R0, UR9, R51 ;  /* 0x0000000900337c24 */ /* 0x000fca000f8e0233 */
[----:B------:R-:W-:-:S04]  /*d620*/  IADD3 R51, PT, PT, R57, R51, RZ ;  /* 0x0000003339337210 */ /* 0x000fc80007ffe0ff */
[----:B------:R-:W-:-:S07]  /*d630*/  LEA.HI.X R181, R56, R181, R51, 0x1, P0 ;  /* 0x000000b538b57211 */ /* 0x000fce00000f0c33 */
.L_x_5352:
        /* <DEDUP_REMOVED lines=60> */
.L_x_5350:
[C---:B-1----:R-:W-:Y:S01]  /*da00*/  VIADD R57, R49.reuse, 0x1 ;  /* 0x0000000131397836 */ /* 0x042fe20000000000 */
[----:B------:R-:W-:Y:S01]  /*da10*/  LOP3.LUT R62, R62, 0xfffffffe, RZ, 0xc0, !PT ;  /* 0xfffffffe3e3e7812 */ /* 0x000fe200078ec0ff */
[C---:B------:R-:W-:Y:S01]  /*da20*/  VIADD R51, R49.reuse, 0x8 ;  /* 0x0000000831337836 */ /* 0x040fe20000000000 */
[----:B------:R-:W1:Y:S01]  /*da30*/  LDCU UR4, c[0x0][0x45c] ;  /* 0x00008b80ff0477ac */ /* 0x000e620008000800 */
[----:B------:R-:W-:Y:S01]  /*da40*/  VIADD R59, R49, 0x18 ;  /* 0x00000018313b7836 */ /* 0x000fe20000000000 */
[C---:B------:R-:W-:Y:S01]  /*da50*/  ISETP.GE.AND P1, PT, R57.reuse, R54, PT ;  /* 0x000000363900720c */ /* 0x040fe20003f26270 */
[----:B------:R-:W-:Y:S01]  /*da60*/  IMAD.IADD R170, R64, 0x1, R63 ;  /* 0x0000000140aa7824 */ /* 0x000fe200078e023f */
[----:B------:R-:W-:Y:S01]  /*da70*/  ISETP.GE.AND P0, PT, R57, R102, PT ;  /* 0x000000663900720c */ /* 0x000fe20003f06270 */
[----:B------:R-:W-:Y:S01]  /*da80*/  VIADD R57, R49, 0x9 ;  /* 0x0000000931397836 */ /* 0x000fe20000000000 */
[----:B------:R-:W-:Y:S02]  /*da90*/  ISETP.GE.AND P2, PT, R51, R54, PT ;  /* 0x000000363300720c */ /* 0x000fe40003f46270 */
[----:B------:R-:W-:-:S02]  /*daa0*/  LEA R170, R170, UR5, 0x1 ;  /* 0x00000005aaaa7c11 */ /* 0x000fc4000f8e08ff */
[-C--:B------:R-:W-:Y:S02]  /*dab0*/  ISETP.GE.AND P3, PT, R57, R102.reuse, PT ;  /* 0x000000663900720c */ /* 0x080fe40003f66270 */
[----:B------:R-:W-:Y:S01]  /*dac0*/  FSEL R56, R40, -INF , !P2 ;  /* 0xff80000028387808 */ /* 0x000fe20005000000 */
[--C-:B------:R-:W-:Y:S01]  /*dad0*/  IMAD.IADD R166, R3, 0x1, R170.reuse ;  /* 0x0000000103a67824 */ /* 0x100fe200078e02aa */
[----:B------:R-:W-:Y:S01]  /*dae0*/  ISETP.GE.AND P2, PT, R59, R102, PT ;  /* 0x000000663b00720c */ /* 0x000fe20003f46270 */
[----:B------:R-:W-:Y:S01]  /*daf0*/  IMAD.IADD R165, R5, 0x1, R170 ;  /* 0x0000000105a57824 */ /* 0x000fe200078e02aa */
[----:B------:R-:W-:Y:S01]  /*db00*/  @P1 LOP3.LUT R62, R62, 0x1, RZ, 0xfc, !PT ;  /* 0x000000013e3e1812 */ /* 0x000fe200078efcff */
[----:B------:R-:W-:Y:S01]  /*db10*/  LDSM.16.MT88.4 R68, [R170+0x6000] ;  /* 0x00600000aa44783b */ /* 0x000fe20000004200 */
[----:B------:R-:W-:Y:S01]  /*db20*/  ISETP.GE.AND P1, PT, R57, R54, PT ;  /* 0x000000363900720c */ /* 0x000fe20003f26270 */
[----:B------:R-:W-:Y:S01]  /*db30*/  VIADD R57, R49, 0x11 ;  /* 0x0000001131397836 */ /* 0x000fe20000000000 */
[----:B------:R-:W-:Y:S01]  /*db40*/  LOP3.LUT R62, R62, 0xfffffffd, RZ, 0xc0, !PT ;  /* 0xfffffffd3e3e7812 */ /* 0x000fe200078ec0ff */
[----:B------:R-:W-:Y:S01]  /*db50*/  LDSM.16.MT88.4 R76, [R166+0x6000] ;  /* 0x00600000a64c783b */ /* 0x000fe20000004200 */
[----:B------:R-:W-:Y:S01]  /*db60*/  FSEL R50, R41, -INF , !P1 ;  /* 0xff80000029327808 */ /* 0x000fe20004800000 */
[----:B------:R-:W-:Y:S01]  /*db70*/  VIADD R41, R49, 0x20 ;  /* 0x0000002031297836 */ /* 0x000fe20000000000 */
[----:B------:R-:W-:Y:S01]  /*db80*/  @P0 LOP3.LUT R62, R62, 0x2, RZ, 0xfc, !PT ;  /* 0x000000023e3e0812 */ /* 0x000fe200078efcff */
[----:B------:R-:W-:Y:S01]  /*db90*/  IMAD.IADD R164, R3, 0x1, R165 ;  /* 0x0000000103a47824 */ /* 0x000fe200078e02a5 */
[----:B------:R-:W-:Y:S01]  /*dba0*/  ISETP.GE.AND P0, PT, R51, R102, PT ;  /* 0x000000663300720c */ /* 0x000fe20003f06270 */
[----:B------:R-:W-:Y:S01]  /*dbb0*/  VIADD R51, R49, 0x10 ;  /* 0x0000001031337836 */ /* 0x000fe20000000000 */
[-C--:B------:R-:W-:Y:S01]  /*dbc0*/  ISETP.GE.AND P4, PT, R57, R54.reuse, PT ;  /* 0x000000363900720c */ /* 0x080fe20003f86270 */
[----:B------:R-:W-:Y:S01]  /*dbd0*/  LDSM.16.MT88.4 R84, [R165+0x6000] ;  /* 0x00600000a554783b */ /* 0x000fe20000004200 */
[----:B------:R-:W-:-:S02]  /*dbe0*/  ISETP.GE.AND P1, PT, R59, R54, PT ;  /* 0x000000363b00720c */ /* 0x000fc40003f26270 */
[C---:B------:R-:W-:Y:S02]  /*dbf0*/  ISETP.GE.AND P6, PT, R51.reuse, R54, PT ;  /* 0x000000363300720c */ /* 0x040fe40003fc6270 */
[-C--:B------:R-:W-:Y:S02]  /*dc00*/  ISETP.GE.AND P5, PT, R51, R102.reuse, PT ;  /* 0x000000663300720c */ /* 0x080fe40003fa6270 */
[----:B------:R-:W-:Y:S02]  /*dc10*/  FSEL R51, R42, -INF , !P0 ;  /* 0xff8000002a337808 */ /* 0x000fe40004000000 */
[----:B------:R-:W-:Y:S01]  /*dc20*/  ISETP.GE.AND P0, PT, R57, R102, PT ;  /* 0x000000663900720c */ /* 0x000fe20003f06270 */
[----:B------:R-:W-:Y:S01]  /*dc30*/  VIADD R57, R49, 0x19 ;  /* 0x0000001931397836 */ /* 0x000fe20000000000 */
[----:B------:R-:W-:Y:S02]  /*dc40*/  FSEL R93, R38, -INF , !P5 ;  /* 0xff800000265d7808 */ /* 0x000fe40006800000 */
[----:B------:R-:W-:Y:S01]  /*dc50*/  FSEL R95, R39, -INF , !P0 ;  /* 0xff800000275f7808 */ /* 0x000fe20004000000 */
[----:B------:R-:W-:Y:S01]  /*dc60*/  VIADD R39, R49, 0x21 ;  /* 0x0000002131277836 */ /* 0x000fe20000000000 */
[----:B------:R-:W-:Y:S01]  /*dc70*/  FSEL R42, R37, -INF , !P4 ;  /* 0xff800000252a7808 */ /* 0x000fe20006000000 */
[----:B------:R-:W-:Y:S01]  /*dc80*/  VIADD R37, R49, 0x28 ;  /* 0x0000002831257836 */ /* 0x000fe20000000000 */
[----:B------:R-:W-:-:S02]  /*dc90*/  FSEL R40, R32, -INF , !P1 ;  /* 0xff80000020287808 */ /* 0x000fc40004800000 */
[C---:B------:R-:W-:Y:S02]  /*dca0*/  ISETP.GE.AND P5, PT, R57.reuse, R54, PT ;  /* 0x000000363900720c */ /* 0x040fe40003fa6270 */
[----:B------:R-:W-:Y:S02]  /*dcb0*/  ISETP.GE.AND P4, PT, R57, R102, PT ;  /* 0x000000663900720c */ /* 0x000fe40003f86270 */
[----:B------:R-:W-:Y:S02]  /*dcc0*/  ISETP.GE.AND P1, PT, R39, R54, PT ;  /* 0x000000362700720c */ /* 0x000fe40003f26270 */
[----:B------:R-:W-:Y:S01]  /*dcd0*/  FSEL R32, R33, -INF , !P5 ;  /* 0xff80000021207808 */ /* 0x000fe20006800000 */
[----:B------:R-:W-:Y:S01]  /*dce0*/  VIADD R33, R49, 0x30 ;  /* 0x0000003031217836 */ /* 0x000fe20000000000 */
[----:B------:R-:W-:Y:S01]  /*dcf0*/  FSEL R83, R35, -INF , !P4 ;  /* 0xff80000023537808 */ /* 0x000fe20006000000 */
[----:B------:R-:W-:Y:S01]  /*dd00*/  VIADD R35, R49, 0x29 ;  /* 0x0000002931237836 */ /* 0x000fe20000000000 */
[----:B------:R-:W-:Y:S01]  /*dd10*/  FSEL R146, R29, -INF , !P1 ;  /* 0xff8000001d927808 */ /* 0x000fe20004800000 */
[----:B------:R-:W-:Y:S01]  /*dd20*/  VIADD R29, R49, 0x31 ;  /* 0x00000031311d7836 */ /* 0x000fe20000000000 */
[----:B------:R-:W-:-:S02]  /*dd30*/  FSEL R43, R43, -INF , !P3 ;  /* 0xff8000002b2b7808 */ /* 0x000fc40005800000 */
[----:B------:R-:W-:Y:S02]  /*dd40*/  FSEL R81, R34, -INF , !P2 ;  /* 0xff80000022517808 */ /* 0x000fe40005000000 */
[C---:B------:R-:W-:Y:S02]  /*dd50*/  ISETP.GE.AND P5, PT, R37.reuse, R54, PT ;  /* 0x000000362500720c */ /* 0x040fe40003fa6270 */
[----:B------:R-:W-:Y:S02]  /*dd60*/  ISETP.GE.AND P4, PT, R37, R102, PT ;  /* 0x000000662500720c */ /* 0x000fe40003f86270 */
[----:B------:R-:W-:Y:S02]  /*dd70*/  ISETP.GE.AND P3, PT, R41, R54, PT ;  /* 0x000000362900720c */ /* 0x000fe40003f66270 */
[----:B------:R-:W-:Y:S02]  /*dd80*/  ISETP.GE.AND P2, PT, R39, R102, PT ;  /* 0x000000662700720c */ /* 0x000fe40003f46270 */
[----:B------:R-:W-:-:S02]  /*dd90*/  FSEL R142, R24, -INF , !P5 ;  /* 0xff800000188e7808 */ /* 0x000fc40006800000 */
[----:B------:R-:W-:Y:S02]  /*dda0*/  FSEL R147, R26, -INF , !P4 ;  /* 0xff8000001a937808 */ /* 0x000fe40006000000 */
[----:B------:R-:W-:Y:S02]  /*ddb0*/  ISETP.GE.AND P0, PT, R41, R102, PT ;  /* 0x000000662900720c */ /* 0x000fe40003f06270 */
[----:B------:R-:W-:Y:S02]  /*ddc0*/  FSEL R144, R28, -INF , !P3 ;  /* 0xff8000001c907808 */ /* 0x000fe40005800000 */
[----:B------:R-:W-:Y:S01]  /*ddd0*/  FSEL R145, R31, -INF , !P2 ;  /* 0xff8000001f917808 */ /* 0x000fe20005000000 */
[----:B------:R-:W-:Y:S01]  /*dde0*/  VIADD R31, R49, 0x38 ;  /* 0x00000038311f7836 */ /* 0x000fe20000000000 */
[C---:B------:R-:W-:Y:S02]  /*ddf0*/  ISETP.GE.AND P5, PT, R29.reuse, R54, PT ;  /* 0x000000361d00720c */ /* 0x040fe40003fa6270 */
[----:B------:R-:W-:Y:S01]  /*de00*/  ISETP.GE.AND P4, PT, R29, R102, PT ;  /* 0x000000661d00720c */ /* 0x000fe20003f86270 */
[----:B------:R-:W-:Y:S01]  /*de10*/  VIADD R29, R49, 0x39 ;  /* 0x00000039311d7836 */ /* 0x000fe20000000000 */
[----:B------:R-:W-:-:S02]  /*de20*/  ISETP.GE.AND P3, PT, R35, R54, PT ;  /* 0x000000362300720c */ /* 0x000fc40003f66270 */
[-C--:B------:R-:W-:Y:S02]  /*de30*/  ISETP.GE.AND P2, PT, R33, R102.reuse, PT ;  /* 0x000000662100720c */ /* 0x080fe40003f46270 */
[----:B------:R-:W-:Y:S02]  /*de40*/  FSEL R143, R30, -INF , !P0 ;  /* 0xff8000001e8f7808 */ /* 0x000fe40004000000 */
[-C--:B------:R-:W-:Y:S02]  /*de50*/  ISETP.GE.AND P0, PT, R35, R102.reuse, PT ;  /* 0x000000662300720c */ /* 0x080fe40003f06270 */
[----:B------:R-:W-:Y:S01]  /*de60*/  FSEL R24, R25, -INF , !P3 ;  /* 0xff80000019187808 */ /* 0x000fe20005800000 */
[----:B------:R-:W-:Y:S01]  /*de70*/  VIADD R25, R49, 0x40 ;  /* 0x0000004031197836 */ /* 0x000fe20000000000 */
[----:B------:R-:W-:Y:S02]  /*de80*/  FSEL R141, R22, -INF , !P2 ;  /* 0xff800000168d7808 */ /* 0x000fe40005000000 */
[----:B------:R-:W-:-:S02]  /*de90*/  ISETP.GE.AND P2, PT, R29, R102, PT ;  /* 0x000000661d00720c */ /* 0x000fc40003f46270 */
[----:B------:R-:W-:Y:S02]  /*dea0*/  ISETP.GE.AND P1, PT, R33, R54, PT ;  /* 0x000000362100720c */ /* 0x000fe40003f26270 */
[----:B------:R-:W-:Y:S02]  /*deb0*/  FSEL R27, R27, -INF , !P0 ;  /* 0xff8000001b1b7808 */ /* 0x000fe40004000000 */
[----:B------:R-:W-:Y:S01]  /*dec0*/  FSEL R135, R23, -INF , !P4 ;  /* 0xff80000017877808 */ /* 0x000fe20006000000 */
[----:B------:R-:W-:Y:S01]  /*ded0*/  VIADD R23, R49, 0x41 ;  /* 0x0000004131177836 */ /* 0x000fe20000000000 */
[----:B------:R-:W-:Y:S02]  /*dee0*/  ISETP.GE.AND P0, PT, R31, R102, PT ;  /* 0x000000661f00720c */ /* 0x000fe40003f06270 */
[----:B------:R-:W-:Y:S01]  /*def0*/  FSEL R140, R21, -INF , !P5 ;  /* 0xff800000158c7808 */ /* 0x000fe20006800000 */
[----:B------:R-:W-:Y:S01]  /*df00*/  VIADD R21, R49, 0x48 ;  /* 0x0000004831157836 */ /* 0x000fe20000000000 */
[----:B------:R-:W-:Y:S01]  /*df10*/  FSEL R139, R19, -INF , !P2 ;  /* 0xff800000138b7808 */ /* 0x000fe20005000000 */
[----:B------:R-:W-:Y:S01]  /*df20*/  VIADD R19, R49, 0x49 ;  /* 0x0000004931137836 */ /* 0x000fe20000000000 */
[----:B------:R-:W-:-:S02]  /*df30*/  ISETP.GE.AND P5, PT, R25, R54, PT ;  /* 0x000000361900720c */ /* 0x000fc40003fa6270 */
[----:B------:R-:W-:Y:S02]  /*df40*/  FSEL R138, R20, -INF , !P1 ;  /* 0xff800000148a7808 */ /* 0x000fe40004800000 */
[----:B------:R-:W-:Y:S02]  /*df50*/  ISETP.GE.AND P1, PT, R29, R54, PT ;  /* 0x000000361d00720c */ /* 0x000fe40003f26270 */
[----:B------:R-:W-:Y:S02]  /*df60*/  ISETP.GE.AND P4, PT, R25, R102, PT ;  /* 0x000000661900720c */ /* 0x000fe40003f86270 */
[----:B------:R-:W-:Y:S02]  /*df70*/  FSEL R137, R18, -INF , !P0 ;  /* 0xff80000012897808 */ /* 0x000fe40004000000 */
[----:B------:R-:W-:Y:S02]  /*df80*/  ISETP.GE.AND P3, PT, R31, R54, PT ;  /* 0x000000361f00720c */ /* 0x000fe40003f66270 */
[----:B------:R-:W-:-:S02]  /*df90*/  ISETP.GE.AND P0, PT, R23, R102, PT ;  /* 0x000000661700720c */ /* 0x000fc40003f06270 */
[----:B------:R-:W-:Y:S02]  /*dfa0*/  FSEL R130, R12, -INF , !P5 ;  /* 0xff8000000c827808 */ /* 0x000fe40006800000 */
[----:B------:R-:W-:Y:S02]  /*dfb0*/  ISETP.GE.AND P5, PT, R19, R102, PT ;  /* 0x000000661300720c */ /* 0x000fe40003fa6270 */
[----:B------:R-:W-:Y:S01]  /*dfc0*/  FSEL R126, R17, -INF , !P1 ;  /* 0xff800000117e7808 */ /* 0x000fe20004800000 */
[----:B------:R-:W-:Y:S01]  /*dfd0*/  VIADD R17, R49, 0x50 ;  /* 0x0000005031117836 */ /* 0x000fe20000000000 */
[----:B------:R-:W-:Y:S02]  /*dfe0*/  FSEL R133, R14, -INF , !P4 ;  /* 0xff8000000e857808 */ /* 0x000fe40006000000 */
[----:B------:R-:W-:Y:S02]  /*dff0*/  FSEL R136, R16, -INF , !P3 ;  /* 0xff80000010887808 */ /* 0x000fe40005800000 */
[----:B------:R-:W-:-:S02]  /*e000*/  ISETP.GE.AND P4, PT, R19, R54, PT ;  /* 0x000000361300720c */ /* 0x000fc40003f86270 */
[----:B------:R-:W-:Y:S01]  /*e010*/  FSEL R131, R15, -INF , !P0 ;  /* 0xff8000000f837808 */ /* 0x000fe20004000000 */
[----:B------:R-:W-:Y:S01]  /*e020*/  VIADD R15, R49, 0x51 ;  /* 0x00000051310f7836 */ /* 0x000fe20000000000 */
[----:B------:R-:W-:Y:S02]  /*e030*/  FSEL R48, R36, -INF , !P6 ;  /* 0xff80000024307808 */ /* 0x000fe40007000000 */
[-C--:B------:R-:W-:Y:S02]  /*e040*/  ISETP.GE.AND P3, PT, R23, R54.reuse, PT ;  /* 0x000000361700720c */ /* 0x080fe40003f66270 */
[----:B------:R-:W-:Y:S02]  /*e050*/  ISETP.GE.AND P1, PT, R21, R54, PT ;  /* 0x000000361500720c */ /* 0x000fe40003f26270 */
[----:B------:R-:W-:Y:S01]  /*e060*/  FSEL R129, R11, -INF , !P5 ;  /* 0xff8000000b817808 */ /* 0x000fe20006800000 */
[----:B------:R-:W-:Y:S01]  /*e070*/  VIADD R11, R49, 0x60 ;  /* 0x00000060310b7836 */ /* 0x000fe20000000000 */
[----:B------:R-:W-:-:S02]  /*e080*/  LOP3.LUT P6, RZ, R62, 0x1, RZ, 0xc0, !PT ;  /* 0x000000013eff7812 */ /* 0x000fc400078cc0ff */
[----:B------:R-:W-:Y:S01]  /*e090*/  FSEL R132, R9, -INF , !P4 ;  /* 0xff80000009847808 */ /* 0x000fe20006000000 */
[----:B------:R-:W-:Y:S01]  /*e0a0*/  VIADD R9, R49, 0x59 ;  /* 0x0000005931097836 */ /* 0x000fe20000000000 */
[-C--:B------:R-:W-:Y:S02]  /*e0b0*/  ISETP.GE.AND P2, PT, R21, R102.reuse, PT ;  /* 0x000000661500720c */ /* 0x080fe40003f46270 */
[----:B------:R-:W-:Y:S01]  /*e0c0*/  FSEL R134, R13, -INF , !P3 ;  /* 0xff8000000d867808 */ /* 0x000fe20005800000 */
[----:B------:R-:W-:Y:S01]  /*e0d0*/  VIADD R13, R49, 0x58 ;  /* 0x00000058310d7836 */ /* 0x000fe20000000000 */
[----:B------:R-:W-:Y:S01]  /*e0e0*/  FSEL R128, R8, -INF , !P1 ;  /* 0xff80000008807808 */ /* 0x000fe20004800000 */
[----:B------:R-:W-:Y:S01]  /*e0f0*/  LDSM.16.MT88.4 R20, [R170+0x6800] ;  /* 0x00680000aa14783b */ /* 0x000fe20000004200 */
[----:B------:R-:W-:Y:S02]  /*e100*/  ISETP.GE.AND P0, PT, R17, R102, PT ;  /* 0x000000661100720c */ /* 0x000fe40003f06270 */
[----:B------:R-:W-:-:S02]  /*e110*/  ISETP.GE.AND P1, PT, R15, R54, PT ;  /* 0x000000360f00720c */ /* 0x000fc40003f26270 */
[----:B------:R-:W-:Y:S02]  /*e120*/  FSEL R8, R45, -INF , !P6 ;  /* 0xff8000002d087808 */ /* 0x000fe40007000000 */
[-C--:B------:R-:W-:Y:S02]  /*e130*/  ISETP.GE.AND P6, PT, R11, R54.reuse, PT ;  /* 0x000000360b00720c */ /* 0x080fe40003fc6270 */
[----:B------:R-:W-:Y:S02]  /*e140*/  FSEL R127, R10, -INF , !P2 ;  /* 0xff8000000a7f7808 */ /* 0x000fe40005000000 */
[----:B------:R-:W-:Y:S02]  /*e150*/  FSEL R125, R122, -INF , !P0 ;  /* 0xff8000007a7d7808 */ /* 0x000fe40004000000 */
[----:B------:R-:W-:Y:S02]  /*e160*/  ISETP.GE.AND P3, PT, R17, R54, PT ;  /* 0x000000361100720c */ /* 0x000fe40003f66270 */
[----:B------:R-:W-:Y:S01]  /*e170*/  ISETP.GE.AND P4, PT, R15, R102, PT ;  /* 0x000000660f00720c */ /* 0x000fe20003f86270 */
[----:B------:R-:W-:Y:S01]  /*e180*/  LDSM.16.MT88.4 R16, [R166+0x6800] ;  /* 0x00680000a610783b */ /* 0x000fe20000004200 */
[----:B------:R-:W-:-:S02]  /*e190*/  ISETP.GE.AND P2, PT, R9, R54, PT ;  /* 0x000000360900720c */ /* 0x000fc40003f46270 */
[----:B------:R-:W-:Y:S02]  /*e1a0*/  FSEL R122, R121, -INF , !P1 ;  /* 0xff800000797a7808 */ /* 0x000fe40004800000 */
[----:B------:R-:W-:Y:S01]  /*e1b0*/  ISETP.GE.AND P0, PT, R9, R102, PT ;  /* 0x000000660900720c */ /* 0x000fe20003f06270 */
[----:B------:R-:W-:Y:S01]  /*e1c0*/  VIADD R9, R49, 0x61 ;  /* 0x0000006131097836 */ /* 0x000fe20000000000 */
[-C--:B------:R-:W-:Y:S02]  /*e1d0*/  ISETP.GE.AND P5, PT, R13, R54.reuse, PT ;  /* 0x000000360d00720c */ /* 0x080fe40003fa6270 */
[----:B------:R-:W-:Y:S02]  /*e1e0*/  ISETP.GE.AND P1, PT, R49, R54, PT ;  /* 0x000000363100720c */ /* 0x000fe40003f26270 */
[----:B------:R-:W-:Y:S02]  /*e1f0*/  FSEL R124, R120, -INF , !P3 ;  /* 0xff800000787c7808 */ /* 0x000fe40005800000 */
[----:B------:R-:W-:-:S02]  /*e200*/  FSEL R123, R123, -INF , !P4 ;  /* 0xff8000007b7b7808 */ /* 0x000fc40006000000 */
[----:B------:R-:W-:Y:S02]  /*e210*/  LOP3.LUT P4, RZ, R62, 0x2, RZ, 0xc0, !PT ;  /* 0x000000023eff7812 */ /* 0x000fe4000788c0ff */
[----:B------:R-:W-:Y:S02]  /*e220*/  FSEL R120, R116, -INF , !P5 ;  /* 0xff80000074787808 */ /* 0x000fe40006800000 */
[----:B------:R-:W-:Y:S02]  /*e230*/  FSEL R44, R44, -INF , !P1 ;  /* 0xff8000002c2c7808 */ /* 0x000fe40004800000 */
[----:B------:R-:W-:Y:S01]  /*e240*/  ISETP.GE.AND P3, PT, R13, R102, PT ;  /* 0x000000660d00720c */ /* 0x000fe20003f66270 */
[----:B------:R-:W-:Y:S01]  /*e250*/  VIADD R13, R49, 0x69 ;  /* 0x00000069310d7836 */ /* 0x000fe20000000000 */
[----:B------:R-:W-:Y:S02]  /*e260*/  LOP3.LUT R62, R62, 0xfffffffe, RZ, 0xc0, !PT ;  /* 0xfffffffe3e3e7812 */ /* 0x000fe400078ec0ff */
[----:B------:R-:W-:-:S02]  /*e270*/  ISETP.GE.AND P5, PT, R9, R54, PT ;  /* 0x000000360900720c */ /* 0x000fc40003fa6270 */
[-C--:B------:R-:W-:Y:S01]  /*e280*/  ISETP.GE.AND P1, PT, R9, R102.reuse, PT ;  /* 0x000000660900720c */ /* 0x080fe20003f26270 */
[----:B------:R-:W-:Y:S01]  /*e290*/  VIADD R9, R49, 0x68 ;  /* 0x0000006831097836 */ /* 0x000fe20000000000 */
[----:B------:R-:W-:Y:S02]  /*e2a0*/  FSEL R119, R119, -INF , !P0 ;  /* 0xff80000077777808 */ /* 0x000fe40004000000 */
[-C--:B------:R-:W-:Y:S02]  /*e2b0*/  ISETP.GE.AND P0, PT, R49, R102.reuse, PT ;  /* 0x000000663100720c */ /* 0x080fe40003f06270 */
[----:B------:R-:W-:Y:S02]  /*e2c0*/  @P6 LOP3.LUT R62, R62, 0x1, RZ, 0xfc, !PT ;  /* 0x000000013e3e6812 */ /* 0x000fe400078efcff */
[----:B------:R-:W-:Y:S02]  /*e2d0*/  FSEL R121, R118, -INF , !P3 ;  /* 0xff80000076797808 */ /* 0x000fe40005800000 */
[----:B------:R-:W-:-:S02]  /*e2e0*/  ISETP.GE.AND P6, PT, R11, R102, PT ;  /* 0x000000660b00720c */ /* 0x000fc40003fc6270 */
[----:B------:R-:W-:Y:S02]  /*e2f0*/  FSEL R118, R117, -INF , !P2 ;  /* 0xff80000075767808 */ /* 0x000fe40005000000 */
[----:B------:R-:W-:Y:S02]  /*e300*/  FSEL R47, R47, -INF , !P4 ;  /* 0xff8000002f2f7808 */ /* 0x000fe40006000000 */
[----:B------:R-:W-:Y:S02]  /*e310*/  FMNMX3.FTZ R11, R44, R8, R56, !PT ;  /* 0x000000082c0b7276 */ /* 0x000fe40007810038 */
[C---:B------:R-:W-:Y:S02]  /*e320*/  ISETP.GE.AND P4, PT, R9.reuse, R54, PT ;  /* 0x000000360900720c */ /* 0x040fe40003f86270 */
[----:B------:R-:W-:Y:S02]  /*e330*/  ISETP.GE.AND P2, PT, R9, R102, PT ;  /* 0x000000660900720c */ /* 0x000fe40003f46270 */
        /* <DEDUP_REMOVED lines=9> */
[C---:B------:R-:W-:Y:S02]  /*e3d0*/  LOP3.LUT P3, RZ, R62.reuse, 0x1, RZ, 0xc0, !PT ;  /* 0x000000013eff7812 */ /* 0x040fe4000786c0ff */
[----:B------:R-:W-:Y:S02]  /*e3e0*/  FMNMX3.FTZ R11, R11, R24, R138, !PT ;  /* 0x000000180b0b7276 */ /* 0x000fe4000781008a */
[----:B------:R-:W-:Y:S02]  /*e3f0*/  LOP3.LUT R62, R62, 0xfffffffd, RZ, 0xc0, !PT ;  /* 0xfffffffd3e3e7812 */ /* 0x000fe400078ec0ff */
[----:B------:R-:W-:-:S02]  /*e400*/  FMNMX3.FTZ R0, R0, R145, R147, !PT ;  /* 0x0000009100007276 */ /* 0x000fc40007810093 */
[----:B------:R-:W-:Y:S02]  /*e410*/  FMNMX3.FTZ R11, R11, R140, R136, !PT ;  /* 0x0000008c0b0b7276 */ /* 0x000fe40007810088 */
[----:B------:R-:W-:Y:S02]  /*e420*/  @P2 LOP3.LUT R62, R62, 0x2, RZ, 0xfc, !PT ;  /* 0x000000023e3e2812 */ /* 0x000fe400078efcff */
[----:B------:R-:W-:Y:S02]  /*e430*/  FMNMX3.FTZ R0, R0, R27, R141, !PT ;  /* 0x0000001b00007276 */ /* 0x000fe4000781008d */
[C---:B------:R-:W-:Y:S02]  /*e440*/  ISETP.GE.AND P2, PT, R13.reuse, R102, PT ;  /* 0x000000660d00720c */ /* 0x040fe40003f46270 */
[----:B------:R-:W-:Y:S01]  /*e450*/  ISETP.GE.AND P0, PT, R13, R54, PT ;  /* 0x000000360d00720c */ /* 0x000fe20003f06270 */
[----:B------:R-:W-:Y:S01]  /*e460*/  VIADD R13, R49, 0x70 ;  /* 0x00000070310d7836 */ /* 0x000fe20000000000 */
[----:B------:R-:W-:-:S02]  /*e470*/  FMNMX3.FTZ R11, R11, R126, R130, !PT ;  /* 0x0000007e0b0b7276 */ /* 0x000fc40007810082 */
[----:B------:R-:W-:Y:S02]  /*e480*/  FMNMX3.FTZ R0, R0, R135, R137, !PT ;  /* 0x0000008700007276 */ /* 0x000fe40007810089 */
[----:B------:R-:W-:Y:S02]  /*e490*/  FSEL R116, R112, -INF , !P3 ;  /* 0xff80000070747808 */ /* 0x000fe40005800000 */
[----:B------:R-:W-:Y:S02]  /*e4a0*/  FMNMX3.FTZ R11, R11, R134, R128, !PT ;  /* 0x000000860b0b7276 */ /* 0x000fe40007810080 */
[----:B------:R-:W-:Y:S02]  /*e4b0*/  FSEL R112, R113, -INF , !P5 ;  /* 0xff80000071707808 */ /* 0x000fe40006800000 */
[----:B------:R-:W-:Y:S02]  /*e4c0*/  FMNMX3.FTZ R0, R0, R139, R133, !PT ;  /* 0x0000008b00007276 */ /* 0x000fe40007810085 */
[----:B------:R-:W-:-:S02]  /*e4d0*/  ISETP.GE.AND P3, PT, R13, R54, PT ;  /* 0x000000360d00720c */ /* 0x000fc40003f66270 */
[----:B------:R-:W-:Y:S01]  /*e4e0*/  ISETP.GE.AND P5, PT, R13, R102, PT ;  /* 0x000000660d00720c */ /* 0x000fe20003fa6270 */
[----:B------:R-:W-:Y:S01]  /*e4f0*/  VIADD R13, R49, 0x71 ;  /* 0x00000071310d7836 */ /* 0x000fe20000000000 */
[----:B------:R-:W-:Y:S02]  /*e500*/  LOP3.LUT R62, R62, 0xfffffffe, RZ, 0xc0, !PT ;  /* 0xfffffffe3e3e7812 */ /* 0x000fe400078ec0ff */
[----:B------:R-:W-:Y:S02]  /*e510*/  FMNMX3.FTZ R11, R11, R132, R124, !PT ;  /* 0x000000840b0b7276 */ /* 0x000fe4000781007c */
[----:B------:R-:W-:Y:S02]  /*e520*/  FMNMX3.FTZ R0, R0, R131, R127, !PT ;  /* 0x0000008300007276 */ /* 0x000fe4000781007f */
[----:B------:R-:W-:Y:S02]  /*e530*/  @P2 LOP3.LUT R62, R62, 0x1, RZ, 0xfc, !PT ;  /* 0x000000013e3e2812 */ /* 0x000fe400078efcff */
[----:B------:R-:W-:-:S02]  /*e540*/  ISETP.GE.AND P2, PT, R13, R54, PT ;  /* 0x000000360d00720c */ /* 0x000fc40003f46270 */
[----:B------:R-:W-:Y:S02]  /*e550*/  FMNMX3.FTZ R11, R11, R122, R120, !PT ;  /* 0x0000007a0b0b7276 */ /* 0x000fe40007810078 */
[----:B------:R-:W-:Y:S02]  /*e560*/  FSEL R66, R108, -INF , !P4 ;  /* 0xff8000006c427808 */ /* 0x000fe40006000000 */
[----:B------:R-:W-:Y:S02]  /*e570*/  FMNMX3.FTZ R0, R0, R129, R125, !PT ;  /* 0x0000008100007276 */ /* 0x000fe4000781007d */
[----:B------:R-:W-:Y:S01]  /*e580*/  ISETP.GE.AND P4, PT, R13, R102, PT ;  /* 0x000000660d00720c */ /* 0x000fe20003f86270 */
[----:B------:R-:W-:Y:S01]  /*e590*/  VIADD R13, R49, 0x78 ;  /* 0x00000078310d7836 */ /* 0x000fe20000000000 */
[----:B------:R-:W-:Y:S01]  /*e5a0*/  FMNMX3.FTZ R11, R11, R118, R116, !PT ;  /* 0x000000760b0b7276 */ /* 0x000fe20007810074 */
[----:B------:R-:W-:Y:S01]  /*e5b0*/  VIADD R49, R49, 0x79 ;  /* 0x0000007931317836 */ /* 0x000fe20000000000 */
[----:B------:R-:W-:-:S02]  /*e5c0*/  FSEL R36, R105, -INF , !P2 ;  /* 0xff80000069247808 */ /* 0x000fc40005000000 */
[----:B------:R-:W-:Y:S02]  /*e5d0*/  FSEL R65, R114, -INF , !P6 ;  /* 0xff80000072417808 */ /* 0x000fe40007000000 */
[----:B------:R-:W-:Y:S02]  /*e5e0*/  LOP3.LUT P2, RZ, R62, 0x2, RZ, 0xc0, !PT ;  /* 0x000000023eff7812 */ /* 0x000fe4000784c0ff */
[----:B------:R-:W-:Y:S02]  /*e5f0*/  FMNMX3.FTZ R0, R0, R123, R121, !PT ;  /* 0x0000007b00007276 */ /* 0x000fe40007810079 */
[----:B------:R-:W-:Y:S02]  /*e600*/  FSEL R59, R115, -INF , !P1 ;  /* 0xff800000733b7808 */ /* 0x000fe40004800000 */
[----:B------:R-:W-:Y:S02]  /*e610*/  FSEL R108, R109, -INF , !P0 ;  /* 0xff8000006d6c7808 */ /* 0x000fe40004000000 */
[----:B------:R-:W-:-:S02]  /*e620*/  ISETP.GE.AND P1, PT, R13, R54, PT ;  /* 0x000000360d00720c */ /* 0x000fc40003f26270 */
[----:B------:R-:W-:Y:S02]  /*e630*/  FSEL R39, R104, -INF , !P3 ;  /* 0xff80000068277808 */ /* 0x000fe40005800000 */
[----:B------:R-:W-:Y:S02]  /*e640*/  FMNMX3.FTZ R11, R11, R112, R66, !PT ;  /* 0x000000700b0b7276 */ /* 0x000fe40007810042 */
[----:B------:R-:W-:Y:S02]  /*e650*/  LOP3.LUT P6, RZ, R62, 0x1, RZ, 0xc0, !PT ;  /* 0x000000013eff7812 */ /* 0x000fe400078cc0ff */
[----:B------:R-:W-:Y:S02]  /*e660*/  FSEL R67, R110, -INF , !P2 ;  /* 0xff8000006e437808 */ /* 0x000fe40005000000 */
[----:B------:R-:W-:Y:S02]  /*e670*/  FMNMX3.FTZ R0, R0, R119, R65, !PT ;  /* 0x0000007700007276 */ /* 0x000fe40007810041 */
[----:B------:R-:W-:-:S02]  /*e680*/  ISETP.GE.AND P0, PT, R49, R54, PT ;  /* 0x000000363100720c */ /* 0x000fc40003f06270 */
[----:B------:R-:W-:Y:S02]  /*e690*/  FSEL R37, R96, -INF , !P1 ;  /* 0xff80000060257808 */ /* 0x000fe40004800000 */
[----:B------:R-:W-:Y:S02]  /*e6a0*/  FMNMX3.FTZ R11, R11, R108, R39, !PT ;  /* 0x0000006c0b0b7276 */ /* 0x000fe40007810027 */
[----:B------:R-:W-:Y:S02]  /*e6b0*/  ISETP.GE.AND P3, PT, R13, R102, PT ;  /* 0x000000660d00720c */ /* 0x000fe40003f66270 */
        /* <DEDUP_REMOVED lines=17> */
[----:B---3--:R-:W-:-:S05]  /*e7d0*/  FMNMX.FTZ R11, R12, R11, !PT ;  /* 0x0000000b0c0b7209 */ /* 0x008fca0007810000 */
[----:B------:R-:W3:Y:S01]  /*e7e0*/  SHFL.BFLY PT, R0, R11, 0x1, 0x1f ;  /* 0x0c201f000b007f89 */ /* 0x000ee200000e0000 */
[----:B--2---:R-:W-:-:S03]  /*e7f0*/  FMNMX.FTZ R2, R13, R2, !PT ;  /* 0x000000020d027209 */ /* 0x004fc60007810000 */
[----:B------:R-:W-:Y:S01]  /*e800*/  LDSM.16.MT88.4 R12, [R165+0x6800] ;  /* 0x00680000a50c783b */ /* 0x000fe20000004200 */
        /* <DEDUP_REMOVED lines=19> */
[----:B------:R-:W-:Y:S01]  /*e940*/  MUFU.EX2 R58, R58 ;  /* 0x0000003a003a7308 */ /* 0x000fe20000000800 */
[--C-:B------:R-:W-:Y:S01]  /*e950*/  FFMA.FTZ R43, R42, UR4, -R41.reuse ;  /* 0x000000042a2b7c23 */ /* 0x100fe20008010829 */
[--C-:B------:R-:W-:Y:S01]  /*e960*/  FFMA.FTZ R48, R48, UR4, -R41.reuse ;  /* 0x0000000430307c23 */ /* 0x100fe20008010829 */
[--C-:B------:R-:W-:Y:S01]  /*e970*/  FFMA.FTZ R42, R95, UR4, -R30.reuse ;  /* 0x000000045f2a7c23 */ /* 0x100fe2000801081e */
[----:B------:R-:W2:Y:S01]  /*e980*/  MUFU.EX2 R57, R57 ;  /* 0x0000003900397308 */ /* 0x000ea20000000800 */
[----:B------:R-:W3:Y:S01]  /*e990*/  LDSM.16.MT88.4 R32, [R164+0x6800] ;  /* 0x00680000a420783b */ /* 0x000ee20000004200 */
        /* <DEDUP_REMOVED lines=16> */
[----:B----4-:R-:W-:Y:S01]  /*eaa0*/  F2FP.F16.F32.PACK_AB R90, R46, R49 ;  /* 0x000000312e5a723e */ /* 0x010fe200000000ff */
        /* <DEDUP_REMOVED lines=26> */
[----:B------:R-:W-:Y:S01]  /*ec50*/  FFMA.FTZ R66, R66, UR4, -R41 ;  /* 0x0000000442427c23 */ /* 0x000fe20008010829 */
[----:B------:R-:W-:Y:S01]  /*ec60*/  FFMA.FTZ R59, R67, UR4, -R30 ;  /* 0x00000004433b7c23 */ /* 0x000fe2000801081e */
        /* <DEDUP_REMOVED lines=12> */
[----:B------:R-:W-:Y:S01]  /*ed30*/  FFMA.FTZ R191, R38, UR4, -R41 ;  /* 0x0000000426bf7c23 */ /* 0x000fe20008010829 */
[----:B------:R-:W3:Y:S01]  /*ed40*/  MUFU.EX2 R107, R107 ;  /* 0x0000006b006b7308 */ /* 0x000ee20000000800 */
[--C-:B------:R-:W-:Y:S01]  /*ed50*/  FFMA.FTZ R29, R29, UR4, -R30.reuse ;  /* 0x000000041d1d7c23 */ /* 0x100fe2000801081e */
[----:B------:R-:W-:Y:S01]  /*ed60*/  FFMA.FTZ R31, R31, UR4, -R30 ;  /* 0x000000041f1f7c23 */ /* 0x000fe2000801081e */
[----:B------:R-:W-:Y:S01]  /*ed70*/  ISETP.GT.AND P0, PT, R61, R176, PT ;  /* 0x000000b03d00720c */ /* 0x000fe20003f04270 */
[----:B------:R-:W-:Y:S01]  /*ed80*/  MUFU.EX2 R105, R105 ;  /* 0x0000006900697308 */ /* 0x000fe20000000800 */
[C---:B------:R-:W-:Y:S03]  /*ed90*/  HMMA.16816.F32 R80, R88.reuse, R84, RZ ;  /* 0x000000545850723c */ /* 0x040fe600000018ff */
[----:B------:R-:W3:Y:S04]  /*eda0*/  MUFU.EX2 R64, R64 ;  /* 0x0000004000407308 */ /* 0x000ee80000000800 */
[----:B------:R-:W-:Y:S01]  /*edb0*/  MUFU.EX2 R106, R106 ;  /* 0x0000006a006a7308 */ /* 0x000fe20000000800 */
[C---:B------:R-:W-:Y:S03]  /*edc0*/  HMMA.16816.F32 R68, R88.reuse, R70, RZ ;  /* 0x000000465844723c */ /* 0x040fe600000018ff */
[----:B------:R-:W3:Y:S04]  /*edd0*/  MUFU.EX2 R63, R63 ;  /* 0x0000003f003f7308 */ /* 0x000ee80000000800 */
[----:B------:R-:W-:Y:S01]  /*ede0*/  MUFU.EX2 R114, R114 ;  /* 0x0000007200727308 */ /* 0x000fe20000000800 */
[C---:B------:R-:W-:Y:S03]  /*edf0*/  HMMA.16816.F32 R84, R88.reuse, R86, RZ ;  /* 0x000000565854723c */ /* 0x040fe600000018ff */
[----:B------:R-:W-:Y:S04]  /*ee00*/  MUFU.EX2 R111, R111 ;  /* 0x0000006f006f7308 */ /* 0x000fe80000000800 */
[----:B------:R-:W-:Y:S01]  /*ee10*/  MUFU.EX2 R126, R126 ;  /* 0x0000007e007e7308 */ /* 0x000fe20000000800 */
[----:B-1----:R-:W-:Y:S01]  /*ee20*/  HMMA.16816.F32 R92, R88, R8, RZ ;  /* 0x00000008585c723c */ /* 0x002fe200000018ff */
[----:B----4-:R-:W-:Y:S01]  /*ee30*/  F2FP.F16.F32.PACK_AB R8, R43, R48 ;  /* 0x000000302b08723e */ /* 0x010fe200000000ff */
[----:B------:R-:W-:Y:S01]  /*ee40*/  FADD.FTZ R48, R48, R49 ;  /* 0x0000003130307221 */ /* 0x000fe20000010000 */
[----:B--2---:R-:W-:Y:S01]  /*ee50*/  F2FP.F16.F32.PACK_AB R9, R42, R47 ;  /* 0x0000002f2a09723e */ /* 0x004fe200000000ff */
[----:B------:R-:W-:Y:S01]  /*ee60*/  MUFU.EX2 R113, R113 ;  /* 0x0000007100717308 */ /* 0x000fe20000000800 */
[----:B------:R-:W-:Y:S01]  /*ee70*/  FADD.FTZ R47, R47, R50 ;  /* 0x000000322f2f7221 */ /* 0x000fe20000010000 */
[----:B------:R-:W-:-:S02]  /*ee80*/  FADD.FTZ R43, R43, R48 ;  /* 0x000000302b2b7221 */ /* 0x000fc40000010000 */
[----:B------:R-:W-:Y:S01]  /*ee90*/  HMMA.16816.F32 R88, R88, R10, RZ ;  /* 0x0000000a5858723c */ /* 0x000fe200000018ff */
[----:B------:R-:W-:Y:S01]  /*eea0*/  F2FP.F16.F32.PACK_AB R10, R5, R44 ;  /* 0x0000002c050a723e */ /* 0x000fe200000000ff */
[----:B------:R-:W-:Y:S01]  /*eeb0*/  MUFU.EX2 R110, R110 ;  /* 0x0000006e006e7308 */ /* 0x000fe20000000800 */
[----:B-----5:R-:W-:Y:S01]  /*eec0*/  F2FP.F16.F32.PACK_AB R11, R3, R40 ;  /* 0x00000028030b723e */ /* 0x020fe200000000ff */
[----:B------:R-:W-:Y:S01]  /*eed0*/  FADD.FTZ R47, R42, R47 ;  /* 0x0000002f2a2f7221 */ /* 0x000fe20000010000 */
[----:B------:R-:W-:Y:S01]  /*eee0*/  FADD.FTZ R44, R44, R43 ;  /* 0x0000002b2c2c7221 */ /* 0x000fe20000010000 */
[----:B------:R-:W-:Y:S02]  /*eef0*/  MUFU.EX2 R109, R109 ;  /* 0x0000006d006d7308 */ /* 0x000fe40000000800 */
[----:B------:R-:W-:Y:S02]  /*ef00*/  FADD.FTZ R40, R40, R47 ;  /* 0x0000002f28287221 */ /* 0x000fe40000010000 */
[C---:B------:R-:W-:Y:S01]  /*ef10*/  HMMA.16816.F32 R72, R8.reuse, R16, R72 ;  /* 0x000000100848723c */ /* 0x040fe20000001848 */
[----:B------:R-:W-:Y:S04]  /*ef20*/  MUFU.EX2 R115, R115 ;  /* 0x0000007300737308 */ /* 0x000fe80000000800 */
[----:B------:R-:W-:Y:S03]  /*ef30*/  MUFU.EX2 R130, R130 ;  /* 0x0000008200827308 */ /* 0x000fe60000000800 */
[C---:B------:R-:W-:Y:S01]  /*ef40*/  HMMA.16816.F32 R76, R8.reuse, R18, R76 ;  /* 0x00000012084c723c */ /* 0x040fe2000000184c */
[----:B------:R-:W1:Y:S01]  /*ef50*/  LDSM.16.MT88.4 R16, [R166+0x7000] ;  /* 0x00700000a610783b */ /* 0x000e620000004200 */
        /* <DEDUP_REMOVED lines=9> */
[C---:B---3--:R-:W-:Y:S01]  /*eff0*/  HMMA.16816.F32 R92, R8.reuse, R32, R92 ;  /* 0x00000020085c723c */ /* 0x048fe2000000185c */
[--C-:B------:R-:W-:Y:S01]  /*f000*/  FFMA.FTZ R33, R147, UR4, -R30.reuse ;  /* 0x0000000493217c23 */ /* 0x100fe2000801081e */
[--C-:B------:R-:W-:Y:S01]  /*f010*/  FFMA.FTZ R32, R27, UR4, -R30.reuse ;  /* 0x000000041b207c23 */ /* 0x100fe2000801081e */
[----:B--2---:R-:W-:Y:S01]  /*f020*/  FFMA.FTZ R133, R125, UR4, -R30 ;  /* 0x000000047d857c23 */ /* 0x004fe2000801081e */
[----:B------:R-:W-:Y:S01]  /*f030*/  LDSM.16.MT88.4 R24, [R164+0x7000] ;  /* 0x00700000a418783b */ /* 0x000fe20000004200 */
[----:B------:R-:W-:Y:S03]  /*f040*/  MUFU.EX2 R129, R129 ;  /* 0x0000008100817308 */ /* 0x000fe60000000800 */
[C---:B------:R-:W-:Y:S01]  /*f050*/  HMMA.16816.F32 R80, R8.reuse, R12, R80 ;  /* 0x0000000c0850723c */ /* 0x040fe20000001850 */
[----:B------:R-:W-:Y:S04]  /*f060*/  MUFU.EX2 R33, R33 ;  /* 0x0000002100217308 */ /* 0x000fe80000000800 */
[----:B------:R-:W2:Y:S03]  /*f070*/  MUFU.EX2 R32, R32 ;  /* 0x0000002000207308 */ /* 0x000ea60000000800 */
[C---:B------:R-:W-:Y:S01]  /*f080*/  HMMA.16816.F32 R84, R8.reuse, R14, R84 ;  /* 0x0000000e0854723c */ /* 0x040fe20000001854 */
[----:B------:R-:W3:Y:S01]  /*f090*/  LDSM.16.MT88.4 R12, [R165+0x7000] ;  /* 0x00700000a50c783b */ /* 0x000ee20000004200 */
[----:B------:R-:W-:Y:S04]  /*f0a0*/  MUFU.EX2 R119, R119 ;  /* 0x0000007700777308 */ /* 0x000fe80000000800 */
[----:B------:R-:W-:Y:S02]  /*f0b0*/  MUFU.EX2 R66, R66 ;  /* 0x0000004200427308 */ /* 0x000fe40000000800 */
[----:B------:R-:W-:Y:S01]  /*f0c0*/  HMMA.16816.F32 R88, R8, R34, R88 ;  /* 0x000000220858723c */ /* 0x000fe20000001858 */
[----:B------:R-:W-:Y:S01]  /*f0d0*/  F2FP.F16.F32.PACK_AB R8, R107, R104 ;  /* 0x000000686b08723e */ /* 0x000fe200000000ff */
[--C-:B------:R-:W-:Y:S01]  /*f0e0*/  FFMA.FTZ R35, R140, UR4, -R41.reuse ;  /* 0x000000048c237c23 */ /* 0x100fe20008010829 */
[----:B------:R-:W-:Y:S01]  /*f0f0*/  F2FP.F16.F32.PACK_AB R10, R64, R105 ;  /* 0x00000069400a723e */ /* 0x000fe200000000ff */
[----:B------:R-:W-:Y:S01]  /*f100*/  FFMA.FTZ R34, R136, UR4, -R41 ;  /* 0x0000000488227c23 */ /* 0x000fe20008010829 */
[----:B------:R-:W-:Y:S01]  /*f110*/  F2FP.F16.F32.PACK_AB R9, R63, R106 ;  /* 0x0000006a3f09723e */ /* 0x000fe200000000ff */
[----:B------:R-:W-:Y:S01]  /*f120*/  MUFU.EX2 R67, R135 ;  /* 0x0000008700437308 */ /* 0x000fe20000000800 */
[----:B--2---:R-:W-:-:S03]  /*f130*/  F2FP.F16.F32.PACK_AB R11, R32, R33 ;  /* 0x00000021200b723e */ /* 0x004fc600000000ff */
[----:B------:R-:W2:Y:S04]  /*f140*/  MUFU.EX2 R35, R35 ;  /* 0x0000002300237308 */ /* 0x000ea80000000800 */
[C---:B-1----:R-:W-:Y:S01]  /*f150*/  HMMA.16816.F32 R72, R8.reuse, R16, R72 ;  /* 0x000000100848723c */ /* 0x042fe20000001848 */
[----:B------:R-:W1:Y:S04]  /*f160*/  MUFU.EX2 R34, R34 ;  /* 0x0000002200227308 */ /* 0x000e680000000800 */
[----:B------:R-:W-:Y:S03]  /*f170*/  MUFU.EX2 R59, R59 ;  /* 0x0000003b003b7308 */ /* 0x000fe60000000800 */
[C---:B------:R-:W-:Y:S01]  /*f180*/  HMMA.16816.F32 R76, R8.reuse, R18, R76 ;  /* 0x00000012084c723c */ /* 0x040fe2000000184c */
[----:B------:R-:W5:Y:S01]  /*f190*/  LDSM.16.MT88.4 R16, [R166+0x7800] ;  /* 0x00780000a610783b */ /* 0x000f620000004200 */
[----:B------:R-:W-:Y:S04]  /*f1a0*/  MUFU.EX2 R191, R191 ;  /* 0x000000bf00bf7308 */ /* 0x000fe80000000800 */
[----:B------:R-:W-:Y:S02]  /*f1b0*/  MUFU.EX2 R190, R190 ;  /* 0x000000be00be7308 */ /* 0x000fe40000000800 */
[C---:B----4-:R-:W-:Y:S08]  /*f1c0*/  HMMA.16816.F32 R96, R8.reuse, R20, R96 ;  /* 0x000000140860723c */ /* 0x050ff00000001860 */
[C---:B------:R-:W-:Y:S01]  /*f1d0*/  HMMA.16816.F32 R68, R8.reuse, R22, R68 ;  /* 0x000000160844723c */ /* 0x040fe20000001844 */
[----:B------:R-:W4:Y:S07]  /*f1e0*/  LDSM.16.MT88.4 R20, [R170+0x7800] ;  /* 0x00780000aa14783b */ /* 0x000f2e0000004200 */
[C---:B---3--:R-:W-:Y:S08]  /*f1f0*/  HMMA.16816.F32 R80, R8.reuse, R12, R80 ;  /* 0x0000000c0850723c */ /* 0x048ff00000001850 */
[C---:B------:R-:W-:Y:S01]  /*f200*/  HMMA.16816.F32 R84, R8.reuse, R14, R84 ;  /* 0x0000000e0854723c */ /* 0x040fe20000001854 */
[----:B------:R-:W3:Y:S07]  /*f210*/  LDSM.16.MT88.4 R12, [R165+0x7800] ;  /* 0x00780000a50c783b */ /* 0x000eee0000004200 */
[C---:B------:R-:W-:Y:S08]  /*f220*/  HMMA.16816.F32 R92, R8.reuse, R24, R92 ;  /* 0x00000018085c723c */ /* 0x040ff0000000185c */
[----:B------:R-:W-:Y:S01]  /*f230*/  HMMA.16816.F32 R88, R8, R26, R88 ;  /* 0x0000001a0858723c */ /* 0x000fe20000001858 */
[----:B------:R-:W3:Y:S01]  /*f240*/  LDSM.16.MT88.4 R24, [R164+0x7800] ;  /* 0x00780000a418783b */ /* 0x000ee20000004200 */
[----:B--2---:R-:W-:-:S02]  /*f250*/  F2FP.F16.F32.PACK_AB R8, R35, R114 ;  /* 0x000000722308723e */ /* 0x004fc400000000ff */
[----:B-1----:R-:W-:Y:S02]  /*f260*/  F2FP.F16.F32.PACK_AB R10, R111, R34 ;  /* 0x000000226f0a723e */ /* 0x002fe400000000ff */
[----:B------:R-:W-:Y:S02]  /*f270*/  F2FP.F16.F32.PACK_AB R9, R113, R126 ;  /* 0x0000007e7109723e */ /* 0x000fe400000000ff */
[----:B------:R-:W-:-:S07]  /*f280*/  F2FP.F16.F32.PACK_AB R11, R109, R110 ;  /* 0x0000006e6d0b723e */ /* 0x000fce00000000ff */
[C---:B-----5:R-:W-:Y:S08]  /*f290*/  HMMA.16816.F32 R72, R8.reuse, R16, R72 ;  /* 0x000000100848723c */ /* 0x060ff00000001848 */
[C---:B------:R-:W-:Y:S01]  /*f2a0*/  HMMA.16816.F32 R76, R8.reuse, R18, R76 ;  /* 0x00000012084c723c */ /* 0x040fe2000000184c */
[----:B------:R-:W1:Y:S07]  /*f2b0*/  LDSM.16.MT88.4 R16, [R166+0x8000] ;  /* 0x00800000a610783b */ /* 0x000e6e0000004200 */
[C---:B----4-:R-:W-:Y:S08]  /*f2c0*/  HMMA.16816.F32 R96, R8.reuse, R20, R96 ;  /* 0x000000140860723c */ /* 0x050ff00000001860 */
[C---:B------:R-:W-:Y:S01]  /*f2d0*/  HMMA.16816.F32 R68, R8.reuse, R22, R68 ;  /* 0x000000160844723c */ /* 0x040fe20000001844 */
[----:B------:R-:W2:Y:S07]  /*f2e0*/  LDSM.16.MT88.4 R20, [R170+0x8000] ;  /* 0x00800000aa14783b */ /* 0x000eae0000004200 */
[C---:B---3--:R-:W-:Y:S08]  /*f2f0*/  HMMA.16816.F32 R80, R8.reuse, R12, R80 ;  /* 0x0000000c0850723c */ /* 0x048ff00000001850 */
[C---:B------:R-:W-:Y:S01]  /*f300*/  HMMA.16816.F32 R84, R8.reuse, R14, R84 ;  /* 0x0000000e0854723c */ /* 0x040fe20000001854 */
[----:B------:R-:W3:Y:S07]  /*f310*/  LDSM.16.MT88.4 R12, [R165+0x8000] ;  /* 0x00800000a50c783b */ /* 0x000eee0000004200 */
[C---:B------:R-:W-:Y:S08]  /*f320*/  HMMA.16816.F32 R92, R8.reuse, R24, R92 ;  /* 0x00000018085c723c */ /* 0x040ff0000000185c */
[----:B------:R-:W-:Y:S01]  /*f330*/  HMMA.16816.F32 R88, R8, R26, R88 ;  /* 0x0000001a0858723c */ /* 0x000fe20000001858 */
[----:B------:R-:W-:Y:S01]  /*f340*/  F2FP.F16.F32.PACK_AB R8, R130, R115 ;  /* 0x000000738208723e */ /* 0x000fe200000000ff */
[----:B------:R-:W4:Y:S01]  /*f350*/  LDSM.16.MT88.4 R24, [R164+0x8000] ;  /* 0x00800000a418783b */ /* 0x000f220000004200 */
[----:B------:R-:W-:-:S02]  /*f360*/  F2FP.F16.F32.PACK_AB R10, R117, R128 ;  /* 0x00000080750a723e */ /* 0x000fc400000000ff */
[----:B------:R-:W-:Y:S02]  /*f370*/  F2FP.F16.F32.PACK_AB R9, R132, R131 ;  /* 0x000000838409723e */ /* 0x000fe400000000ff */
[----:B------:R-:W-:-:S07]  /*f380*/  F2FP.F16.F32.PACK_AB R11, R134, R127 ;  /* 0x0000007f860b723e */ /* 0x000fce00000000ff */
[C---:B-1----:R-:W-:Y:S08]  /*f390*/  HMMA.16816.F32 R72, R8.reuse, R16, R72 ;  /* 0x000000100848723c */ /* 0x042ff00000001848 */
[C---:B------:R-:W-:Y:S01]  /*f3a0*/  HMMA.16816.F32 R76, R8.reuse, R18, R76 ;  /* 0x00000012084c723c */ /* 0x040fe2000000184c */
[----:B------:R-:W1:Y:S07]  /*f3b0*/  LDSM.16.MT88.4 R16, [R170+0x8800] ;  /* 0x00880000aa10783b */ /* 0x000e6e0000004200 */
[C---:B--2---:R-:W-:Y:S01]  /*f3c0*/  HMMA.16816.F32 R96, R8.reuse, R20, R96 ;  /* 0x000000140860723c */ /* 0x044fe20000001860 */
[--C-:B------:R-:W-:Y:S01]  /*f3d0*/  FFMA.FTZ R21, R120, UR4, -R41.reuse ;  /* 0x0000000478157c23 */ /* 0x100fe20008010829 */
[--C-:B------:R-:W-:Y:S01]  /*f3e0*/  FFMA.FTZ R120, R121, UR4, -R30.reuse ;  /* 0x0000000479787c23 */ /* 0x100fe2000801081e */
[--C-:B------:R-:W-:Y:S01]  /*f3f0*/  FFMA.FTZ R20, R118, UR4, -R41.reuse ;  /* 0x0000000476147c23 */ /* 0x100fe20008010829 */
[--C-:B------:R-:W-:Y:S01]  /*f400*/  FFMA.FTZ R121, R112, UR4, -R41.reuse ;  /* 0x0000000470797c23 */ /* 0x100fe20008010829 */
[----:B------:R-:W-:Y:S03]  /*f410*/  MUFU.EX2 R118, R21 ;  /* 0x0000001500767308 */ /* 0x000fe60000000800 */
[C---:B------:R-:W-:Y:S01]  /*f420*/  HMMA.16816.F32 R68, R8.reuse, R22, R68 ;  /* 0x000000160844723c */ /* 0x040fe20000001844 */
[--C-:B------:R-:W-:Y:S01]  /*f430*/  FFMA.FTZ R22, R124, UR4, -R41.reuse ;  /* 0x000000047c167c23 */ /* 0x100fe20008010829 */
[--C-:B------:R-:W-:Y:S01]  /*f440*/  FFMA.FTZ R124, R123, UR4, -R30.reuse ;  /* 0x000000047b7c7c23 */ /* 0x100fe2000801081e */
[----:B------:R-:W-:Y:S04]  /*f450*/  MUFU.EX2 R125, R20 ;  /* 0x00000014007d7308 */ /* 0x000fe80000000800 */
[----:B------:R2:W5:Y:S01]  /*f460*/  MUFU.EX2 R122, R22 ;  /* 0x00000016007a7308 */ /* 0x0005620000000800 */
[C---:B---3--:R-:W-:Y:S03]  /*f470*/  HMMA.16816.F32 R80, R8.reuse, R12, R80 ;  /* 0x0000000c0850723c */ /* 0x048fe60000001850 */
[----:B------:R3:W-:Y:S04]  /*f480*/  MUFU.EX2 R123, R133 ;  /* 0x00000085007b7308 */ /* 0x0007e80000000800 */
[----:B------:R-:W1:Y:S01]  /*f490*/  MUFU.EX2 R124, R124 ;  /* 0x0000007c007c7308 */ /* 0x000e620000000800 */
[C---:B------:R-:W-:Y:S01]  /*f4a0*/  HMMA.16816.F32 R84, R8.reuse, R14, R84 ;  /* 0x0000000e0854723c */ /* 0x040fe20000001854 */
[----:B------:R-:W-:Y:S02]  /*f4b0*/  LDSM.16.MT88.4 R12, [R166+0x8800] ;  /* 0x00880000a60c783b */ /* 0x000fe40000004200 */
[----:B------:R-:W1:Y:S02]  /*f4c0*/  MUFU.EX2 R120, R120 ;  /* 0x0000007800787308 */ /* 0x000e640000000800 */
[----:B--2---:R-:W2:Y:S02]  /*f4d0*/  LDSM.16.MT88.4 R20, [R165+0x8800] ;  /* 0x00880000a514783b */ /* 0x004ea40000004200 */
[----:B------:R1:W-:Y:S01]  /*f4e0*/  MUFU.EX2 R112, R116 ;  /* 0x0000007400707308 */ /* 0x0003e20000000800 */
[C---:B----4-:R-:W-:Y:S01]  /*f4f0*/  HMMA.16816.F32 R92, R8.reuse, R24, R92 ;  /* 0x00000018085c723c */ /* 0x050fe2000000185c */
[----:B---3--:R-:W-:Y:S01]  /*f500*/  FFMA.FTZ R133, R108, UR4, -R41 ;  /* 0x000000046c857c23 */ /* 0x008fe20008010829 */
[--C-:B------:R-:W-:Y:S01]  /*f510*/  FFMA.FTZ R108, R65, UR4, -R30.reuse ;  /* 0x00000004416c7c23 */ /* 0x100fe2000801081e */
[----:B------:R-:W3:Y:S04]  /*f520*/  MUFU.EX2 R121, R121 ;  /* 0x0000007900797308 */ /* 0x000ee80000000800 */
[----:B------:R-:W4:Y:S01]  /*f530*/  MUFU.EX2 R65, R133 ;  /* 0x0000008500417308 */ /* 0x000f220000000800 */
[----:B------:R-:W-:Y:S01]  /*f540*/  HMMA.16816.F32 R88, R8, R26, R88 ;  /* 0x0000001a0858723c */ /* 0x000fe20000001858 */
[----:B-----5:R-:W-:Y:S01]  /*f550*/  F2FP.F16.F32.PACK_AB R8, R129, R122 ;  /* 0x0000007a8108723e */ /* 0x020fe200000000ff */
[----:B------:R-:W5:Y:S01]  /*f560*/  LDSM.16.MT88.4 R24, [R164+0x8800] ;  /* 0x00880000a418783b */ /* 0x000f620000004200 */
[----:B------:R-:W-:Y:S01]  /*f570*/  F2FP.F16.F32.PACK_AB R10, R125, R118 ;  /* 0x000000767d0a723e */ /* 0x000fe200000000ff */
[----:B------:R-:W4:Y:S01]  /*f580*/  MUFU.EX2 R108, R108 ;  /* 0x0000006c006c7308 */ /* 0x000f220000000800 */
[----:B-1----:R-:W-:Y:S01]  /*f590*/  F2FP.F16.F32.PACK_AB R9, R124, R123 ;  /* 0x0000007b7c09723e */ /* 0x002fe200000000ff */
[----:B------:R-:W-:Y:S01]  /*f5a0*/  FFMA.FTZ R116, R103, UR4, -R30 ;  /* 0x0000000467747c23 */ /* 0x000fe2000801081e */
[----:B------:R-:W-:-:S05]  /*f5b0*/  F2FP.F16.F32.PACK_AB R11, R119, R120 ;  /* 0x00000078770b723e */ /* 0x000fca00000000ff */
[----:B------:R-:W1:Y:S02]  /*f5c0*/  MUFU.EX2 R116, R116 ;  /* 0x0000007400747308 */ /* 0x000e640000000800 */
[C---:B------:R-:W-:Y:S08]  /*f5d0*/  HMMA.16816.F32 R96, R8.reuse, R16, R96 ;  /* 0x000000100860723c */ /* 0x040ff00000001860 */
[C---:B------:R-:W-:Y:S01]  /*f5e0*/  HMMA.16816.F32 R68, R8.reuse, R18, R68 ;  /* 0x000000120844723c */ /* 0x040fe20000001844 */
[----:B------:R-:W1:Y:S07]  /*f5f0*/  LDSM.16.MT88.4 R16, [R170+0x9000] ;  /* 0x00900000aa10783b */ /* 0x000e6e0000004200 */
[C---:B--2---:R-:W-:Y:S08]  /*f600*/  HMMA.16816.F32 R80, R8.reuse, R20, R80 ;  /* 0x000000140850723c */ /* 0x044ff00000001850 */
[C---:B------:R-:W-:Y:S01]  /*f610*/  HMMA.16816.F32 R84, R8.reuse, R22, R84 ;  /* 0x000000160854723c */ /* 0x040fe20000001854 */
[----:B------:R-:W2:Y:S07]  /*f620*/  LDSM.16.MT88.4 R20, [R165+0x9000] ;  /* 0x00900000a514783b */ /* 0x000eae0000004200 */
[C---:B------:R-:W-:Y:S08]  /*f630*/  HMMA.16816.F32 R72, R8.reuse, R12, R72 ;  /* 0x0000000c0848723c */ /* 0x040ff00000001848 */
[C---:B------:R-:W-:Y:S01]  /*f640*/  HMMA.16816.F32 R76, R8.reuse, R14, R76 ;  /* 0x0000000e084c723c */ /* 0x040fe2000000184c */
[----:B------:R-:W2:Y:S07]  /*f650*/  LDSM.16.MT88.4 R12, [R166+0x9000] ;  /* 0x00900000a60c783b */ /* 0x000eae0000004200 */
[----:B-----5:R-:W-:Y:S01]  /*f660*/  HMMA.16816.F32 R92, R8, R24, R92 ;  /* 0x00000018085c723c */ /* 0x020fe2000000185c */
[--C-:B------:R-:W-:Y:S01]  /*f670*/  FFMA.FTZ R24, R39, UR4, -R41.reuse ;  /* 0x0000000427187c23 */ /* 0x100fe20008010829 */
[----:B------:R-:W-:-:S05]  /*f680*/  FFMA.FTZ R25, R36, UR4, -R41 ;  /* 0x0000000424197c23 */ /* 0x000fca0008010829 */
[----:B------:R-:W-:Y:S01]  /*f690*/  MUFU.EX2 R24, R24 ;  /* 0x0000001800187308 */ /* 0x000fe20000000800 */
[----:B------:R-:W-:Y:S01]  /*f6a0*/  HMMA.16816.F32 R88, R8, R26, R88 ;  /* 0x0000001a0858723c */ /* 0x000fe20000001858 */
[----:B---3--:R-:W-:Y:S01]  /*f6b0*/  F2FP.F16.F32.PACK_AB R8, R121, R112 ;  /* 0x000000707908723e */ /* 0x008fe200000000ff */
[----:B------:R-:W-:Y:S01]  /*f6c0*/  FFMA.FTZ R26, R37, UR4, -R41 ;  /* 0x00000004251a7c23 */ /* 0x000fe20008010829 */
[----:B----4-:R-:W-:Y:S01]  /*f6d0*/  F2FP.F16.F32.PACK_AB R10, R65, R66 ;  /* 0x00000042410a723e */ /* 0x010fe200000000ff */
[----:B------:R-:W-:Y:S01]  /*f6e0*/  FFMA.FTZ R27, R6, UR4, -R30 ;  /* 0x00000004061b7c23 */ /* 0x000fe2000801081e */
[----:B------:R-:W-:Y:S01]  /*f6f0*/  F2FP.F16.F32.PACK_AB R9, R67, R108 ;  /* 0x0000006c4309723e */ /* 0x000fe200000000ff */
[----:B------:R-:W3:Y:S01]  /*f700*/  MUFU.EX2 R25, R25 ;  /* 0x0000001900197308 */ /* 0x000ee20000000800 */
[----:B-1----:R-:W-:-:S03]  /*f710*/  F2FP.F16.F32.PACK_AB R11, R116, R59 ;  /* 0x0000003b740b723e */ /* 0x002fc600000000ff */
[----:B------:R-:W1:Y:S04]  /*f720*/  MUFU.EX2 R26, R26 ;  /* 0x0000001a001a7308 */ /* 0x000e680000000800 */
[C---:B------:R-:W-:Y:S01]  /*f730*/  HMMA.16816.F32 R96, R8.reuse, R16, R96 ;  /* 0x000000100860723c */ /* 0x040fe20000001860 */
[----:B------:R-:W-:Y:S07]  /*f740*/  MUFU.EX2 R6, R31 ;  /* 0x0000001f00067308 */ /* 0x000fee0000000800 */
[C---:B------:R-:W-:Y:S01]  /*f750*/  HMMA.16816.F32 R68, R8.reuse, R18, R68 ;  /* 0x000000120844723c */ /* 0x040fe20000001844 */
[----:B------:R-:W4:Y:S07]  /*f760*/  LDSM.16.MT88.4 R16, [R164+0x9000] ;  /* 0x00900000a410783b */ /* 0x000f2e0000004200 */
[----:B--2---:R-:W-:Y:S01]  /*f770*/  HMMA.16816.F32 R80, R8, R20, R80 ;  /* 0x000000140850723c */ /* 0x004fe20000001850 */
[----:B------:R-:W-:Y:S01]  /*f780*/  FADD.FTZ R21, R5, R44 ;  /* 0x0000002c05157221 */ /* 0x000fe20000010000 */
[----:B------:R-:W-:-:S02]  /*f790*/  FADD.FTZ R5, R3, R40 ;  /* 0x0000002803057221 */ /* 0x000fc40000010000 */
[----:B------:R-:W2:Y:S01]  /*f7a0*/  MUFU.EX2 R3, R29 ;  /* 0x0000001d00037308 */ /* 0x000ea20000000800 */
[----:B------:R-:W-:Y:S01]  /*f7b0*/  FADD.FTZ R104, R104, R21 ;  /* 0x0000001568687221 */ /* 0x000fe20000010000 */
[----:B------:R-:W-:Y:S02]  /*f7c0*/  FADD.FTZ R106, R106, R5 ;  /* 0x000000056a6a7221 */ /* 0x000fe40000010000 */
[----:B------:R-:W-:Y:S01]  /*f7d0*/  HMMA.16816.F32 R84, R8, R22, R84 ;  /* 0x000000160854723c */ /* 0x000fe20000001854 */
[----:B------:R-:W-:Y:S01]  /*f7e0*/  FADD.FTZ R28, R107, R104 ;  /* 0x000000686b1c7221 */ /* 0x000fe20000010000 */
[----:B------:R-:W-:Y:S01]  /*f7f0*/  FADD.FTZ R106, R63, R106 ;  /* 0x0000006a3f6a7221 */ /* 0x000fe20000010000 */
[----:B------:R-:W5:Y:S01]  /*f800*/  LDSM.16.MT88.4 R20, [R166+0x9800] ;  /* 0x00980000a614783b */ /* 0x000f620000004200 */
[----:B------:R-:W2:Y:S02]  /*f810*/  MUFU.EX2 R5, R27 ;  /* 0x0000001b00057308 */ /* 0x000ea40000000800 */
[----:B------:R-:W-:-:S02]  /*f820*/  FADD.FTZ R33, R33, R106 ;  /* 0x0000006a21217221 */ /* 0x000fc40000010000 */
[----:B------:R-:W-:Y:S02]  /*f830*/  HMMA.16816.F32 R72, R8, R12, R72 ;  /* 0x0000000c0848723c */ /* 0x000fe40000001848 */
        /* <DEDUP_REMOVED lines=14> */
[----:B------:R-:W4:Y:S01]  /*f920*/  LDSM.16.MT88.4 R16, [R165+0x9800] ;  /* 0x00980000a510783b */ /* 0x000f220000004200 */
[----:B---3--:R-:W-:Y:S01]  /*f930*/  F2FP.F16.F32.PACK_AB R8, R25, R24 ;  /* 0x000000181908723e */ /* 0x008fe200000000ff */
[----:B------:R-:W-:Y:S01]  /*f940*/  FADD.FTZ R35, R35, R114 ;  /* 0x0000007223237221 */ /* 0x000fe20000010000 */
[----:B-1----:R-:W-:Y:S01]  /*f950*/  F2FP.F16.F32.PACK_AB R10, R191, R26 ;  /* 0x0000001abf0a723e */ /* 0x002fe200000000ff */
[----:B------:R-:W-:Y:S01]  /*f960*/  FADD.FTZ R127, R127, R132 ;  /* 0x000000847f7f7221 */ /* 0x000fe20000010000 */
[----:B--2---:R-:W-:Y:S01]  /*f970*/  F2FP.F16.F32.PACK_AB R9, R6, R3 ;  /* 0x000000030609723e */ /* 0x004fe200000000ff */
[----:B------:R-:W-:Y:S01]  /*f980*/  FADD.FTZ R28, R34, R35 ;  /* 0x00000023221c7221 */ /* 0x000fe20000010000 */
[----:B------:R-:W-:Y:S01]  /*f990*/  F2FP.F16.F32.PACK_AB R11, R190, R5 ;  /* 0x00000005be0b723e */ /* 0x000fe200000000ff */
[----:B------:R-:W-:-:S02]  /*f9a0*/  FADD.FTZ R134, R134, R127 ;  /* 0x0000007f86867221 */ /* 0x000fc40000010000 */
[----:B------:R-:W-:-:S04]  /*f9b0*/  FADD.FTZ R28, R111, R28 ;  /* 0x0000001c6f1c7221 */ /* 0x000fc80000010000 */
[----:B------:R-:W-:Y:S01]  /*f9c0*/  FADD.FTZ R27, R115, R28 ;  /* 0x0000001c731b7221 */ /* 0x000fe20000010000 */
[C---:B-----5:R-:W-:Y:S01]  /*f9d0*/  HMMA.16816.F32 R72, R8.reuse, R20, R72 ;  /* 0x000000140848723c */ /* 0x060fe20000001848 */
        /* <DEDUP_REMOVED lines=10> */
[----:B------:R-:W1:Y:S02]  /*fa80*/  LDSM.16.MT88.4 R12, [R164+0x9800] ;  /* 0x00980000a40c783b */ /* 0x000e640000004200 */
[----:B------:R-:W-:-:S04]  /*fa90*/  FADD.FTZ R129, R129, R122 ;  /* 0x0000007a81817221 */ /* 0x000fc80000010000 */
[----:B------:R-:W-:Y:S01]  /*faa0*/  FADD.FTZ R118, R118, R129 ;  /* 0x0000008176767221 */ /* 0x000fe20000010000 */
[----:B------:R-:W-:Y:S03]  /*fab0*/  HMMA.16816.F32 R76, R8, R22, R76 ;  /* 0x00000016084c723c */ /* 0x000fe6000000184c */
        /* <DEDUP_REMOVED lines=16> */
[----:B------:R-:W-:Y:S01]  /*fbc0*/  FADD.FTZ R5, R5, R6 ;  /* 0x0000000605057221 */ /* 0x000fe20000010000 */
[----:B-1----:R-:W-:Y:S01]  /*fbd0*/  HMMA.16816.F32 R92, R8, R12, R92 ;  /* 0x0000000c085c723c */ /* 0x002fe2000000185c */
[----:B------:R-:W-:Y:S02]  /*fbe0*/  FADD.FTZ R191, R191, R26 ;  /* 0x0000001abfbf7221 */ /* 0x000fe40000010000 */
[----:B------:R-:W-:-:S05]  /*fbf0*/  FADD.FTZ R190, R190, R5 ;  /* 0x00000005bebe7221 */ /* 0x000fca0000010000 */
[----:B------:R-:W-:Y:S01]  /*fc00*/  HMMA.16816.F32 R88, R8, R14, R88 ;  /* 0x0000000e0858723c */ /* 0x000fe20000001858 */
[----:B------:R-:W-:-:S04]  /*fc10*/  NOP ;  /* 0x0000000000007918 */ /* 0x000fc80000000000 */
[----:B------:R-:W-:-:S15]  /*fc20*/  @!P0 BRA `(.L_x_5353) ;  /* 0x0000003c001c8947 */ /* 0x000fde0003800000 */
[----:B------:R-:W-:-:S04]  /*fc30*/  DEPBAR.LE SB0, 0x0 ;  /* 0x000080000000791a */ /* 0x000fc80000000000 */
[----:B------:R-:W-:Y:S01]  /*fc40*/  UISETP.NE.U32.AND UP0, UPT, UR12, URZ, UPT ;  /* 0x000000ff0c00728c */ /* 0x000fe2000bf05070 */
[----:B------:R-:W-:-:S03]  /*fc50*/  IADD3 R6, PT, PT, R55, -0x2, RZ ;  /* 0xfffffffe37067810 */ /* 0x000fc60007ffe0ff */
[----:B------:R-:W-:Y:S01]  /*fc60*/  UISETP.NE.AND.EX UP0, UPT, UR13, URZ, UPT, UP0 ;  /* 0x000000ff0d00728c */ /* 0x000fe2000bf05300 */
[----:B------:R-:W-:Y:S08]  /*fc70*/  BAR.SYNC.DEFER_BLOCKING 0x0 ;  /* 0x0000000000007b1d */ /* 0x000ff00000010000 */
[----:B------:R-:W-:Y:S05]  /*fc80*/  BRA.U !UP0, `(.L_x_5354) ;  /* 0x0000000108f47547 */ /* 0x000fea000b800000 */
[----:B------:R-:W1:Y:S01]  /*fc90*/  LDC R5, c[0x0][0x4f0] ;  /* 0x00013c00ff057b82 */ /* 0x000e620000000800 */
[----:B------:R-:W-:Y:S01]  /*fca0*/  SHF.L.U32 R6, R6, 0x7, RZ ;  /* 0x0000000706067819 */ /* 0x000fe200000006ff */
        /* <DEDUP_REMOVED lines=59> */
.L_x_5354:
        /* <DEDUP_REMOVED lines=8> */
.L_x_5355:
        /* <DEDUP_REMOVED lines=64> */
[----:B------:R-:W-:Y:S04]  /*104e0*/  LDSM.16.M88.4 R56, [R173] ;  /* 0x00000000ad38783b */ /* 0x000fe80000000200 */
[----:B------:R-:W3:Y:S04]  /*104f0*/  LDSM.16.M88.4 R104, [R169+0x2800] ;  /* 0x00280000a968783b */ /* 0x000ee80000000200 */
[----:B------:R-:W3:Y:S04]  /*10500*/  LDSM.16.M88.4 R64, [R169+0x3000] ;  /* 0x00300000a940783b */ /* 0x000ee80000000200 */
[----:B------:R-:W3:Y:S04]  /*10510*/  LDSM.16.M88.4 R44, [R174+0x2000] ;  /* 0x00200000ae2c783b */ /* 0x000ee80000000200 */
[----:B------:R-:W3:Y:S04]  /*10520*/  LDSM.16.M88.4 R20, [R174+0x3800] ;  /* 0x00380000ae14783b */ /* 0x000ee80000000200 */
[----:B-1----:R-:W1:Y:S04]  /*10530*/  LDSM.16.M88.4 R12, [R174+0x4000] ;  /* 0x00400000ae0c783b */ /* 0x002e680000000200 */
[----:B--2---:R-:W2:Y:S04]  /*10540*/  LDSM.16.M88.4 R4, [R174+0x4800] ;  /* 0x00480000ae04783b */ /* 0x004ea80000000200 */
[----:B------:R-:W2:Y:S04]  /*10550*/  LDSM.16.M88.4 R116, [R174+0x5000] ;  /* 0x00500000ae74783b */ /* 0x000ea80000000200 */
[----:B------:R-:W2:Y:S01]  /*10560*/  LDSM.16.M88.4 R128, [R174+0x5800] ;  /* 0x00580000ae80783b */ /* 0x000ea20000000200 */
[C---:B----4-:R-:W-:Y:S03]  /*10570*/  HMMA.16816.F32 R40, R108.reuse, R36, RZ ;  /* 0x000000246c28723c */ /* 0x050fe600000018ff */
[----:B------:R-:W4:Y:S04]  /*10580*/  LDSM.16.M88.4 R124, [R169+0x2000] ;  /* 0x00200000a97c783b */ /* 0x000f280000000200 */
[----:B------:R-:W4:Y:S01]  /*10590*/  LDSM.16.M88.4 R132, [R169+0x3800] ;  /* 0x00380000a984783b */ /* 0x000f220000000200 */
        /* <DEDUP_REMOVED lines=12> */
[C---:B------:R-:W-:Y:S08]  /*10660*/  HMMA.16816.F32 R44, R108.reuse, R46, RZ ;  /* 0x0000002e6c2c723c */ /* 0x040ff000000018ff */
        /* <DEDUP_REMOVED lines=13> */
[----:B------:R-:W2:Y:S07]  /*10740*/  LDSM.16.M88.4 R124, [R169+0x4800] ;  /* 0x00480000a97c783b */ /* 0x000eae0000000200 */
[C---:B------:R-:W-:Y:S08]  /*10750*/  HMMA.16816.F32 R24, R56.reuse, R132, R24 ;  /* 0x000000843818723c */ /* 0x040ff00000001818 */
[C---:B------:R-:W-:Y:S01]  /*10760*/  HMMA.16816.F32 R20, R56.reuse, R134, R20 ;  /* 0x000000863814723c */ /* 0x040fe20000001814 */
[----:B------:R-:W-:Y:S07]  /*10770*/  LDSM.16.M88.4 R132, [R172] ;  /* 0x00000000ac84783b */ /* 0x000fee0000000200 */
        /* <DEDUP_REMOVED lines=10> */
[----:B------:R-:W-:Y:S01]  /*10820*/  HMMA.16816.F32 R4, R56, R126, R4 ;  /* 0x0000007e3804723c */ /* 0x000fe20000001804 */
[----:B------:R-:W2:Y:S04]  /*10830*/  LDSM.16.M88.4 R56, [R168+0x4800] ;  /* 0x00480000a838783b */ /* 0x000ea80000000200 */
[----:B------:R-:W5:Y:S03]  /*10840*/  LDSM.16.M88.4 R124, [R168+0x4000] ;  /* 0x00400000a87c783b */ /* 0x000f660000000200 */
[C---:B---3--:R-:W-:Y:S08]  /*10850*/  HMMA.16816.F32 R32, R132.reuse, R104, R32 ;  /* 0x000000688420723c */ /* 0x048ff00000001820 */
[C---:B------:R-:W-:Y:S01]  /*10860*/  HMMA.16816.F32 R28, R132.reuse, R106, R28 ;  /* 0x0000006a841c723c */ /* 0x040fe2000000181c */
[----:B------:R-:W-:Y:S07]  /*10870*/  LDSM.16.M88.4 R104, [R171] ;  /* 0x00000000ab68783b */ /* 0x000fee0000000200 */
[C---:B----4-:R-:W-:Y:S08]  /*10880*/  HMMA.16816.F32 R24, R132.reuse, R64, R24 ;  /* 0x000000408418723c */ /* 0x050ff00000001818 */
[C---:B------:R-:W-:Y:S01]  /*10890*/  HMMA.16816.F32 R20, R132.reuse, R66, R20 ;  /* 0x000000428414723c */ /* 0x040fe20000001814 */
[----:B------:R-:W3:Y:S07]  /*108a0*/  LDSM.16.M88.4 R64, [R167+0x2000] ;  /* 0x00200000a740783b */ /* 0x000eee0000000200 */
[C---:B-1----:R-:W-:Y:S08]  /*108b0*/  HMMA.16816.F32 R40, R132.reuse, R128, R40 ;  /* 0x000000808428723c */ /* 0x042ff00000001828 */
[C---:B------:R-:W-:Y:S01]  /*108c0*/  HMMA.16816.F32 R36, R132.reuse, R130, R36 ;  /* 0x000000828424723c */ /* 0x040fe20000001824 */
[----:B------:R-:W1:Y:S07]  /*108d0*/  LDSM.16.M88.4 R128, [R168+0x5000] ;  /* 0x00500000a880783b */ /* 0x000e6e0000000200 */
[----:B------:R-:W-:Y:S01]  /*108e0*/  HMMA.16816.F32 R48, R132, R136, R48 ;  /* 0x000000888430723c */ /* 0x000fe20000001830 */
[----:B------:R-:W-:-:S04]  /*108f0*/  IMAD R136, R55, 0x80, R53 ;  /* 0x0000008037887824 */ /* 0x000fc800078e0235 */
[C---:B------:R-:W-:Y:S02]  /*10900*/  VIADD R53, R136.reuse, 0xffffff01 ;  /* 0xffffff0188357836 */ /* 0x040fe40000000000 */
[C---:B------:R-:W-:Y:S01]  /*10910*/  VIADD R61, R136.reuse, 0xffffff00 ;  /* 0xffffff00883d7836 */ /* 0x040fe20000000000 */
[C---:B--2---:R-:W-:Y:S02]  /*10920*/  HMMA.16816.F32 R8, R132.reuse, R56, R8 ;  /* 0x000000388408723c */ /* 0x044fe40000001808 */
[C---:B------:R-:W-:Y:S02]  /*10930*/  ISETP.GE.AND P3, PT, R53.reuse, R54, PT ;  /* 0x000000363500720c */ /* 0x040fe40003f66270 */
[----:B------:R-:W-:Y:S01]  /*10940*/  ISETP.GE.AND P0, PT, R53, R102, PT ;  /* 0x000000663500720c */ /* 0x000fe20003f06270 */
[----:B------:R-:W-:Y:S01]  /*10950*/  VIADD R53, R136, 0xffffff08 ;  /* 0xffffff0888357836 */ /* 0x000fe20000000000 */
[----:B------:R-:W-:Y:S02]  /*10960*/  ISETP.GE.AND P4, PT, R61, R54, PT ;  /* 0x000000363d00720c */ /* 0x000fe40003f86270 */
[----:B------:R-:W-:Y:S01]  /*10970*/  HMMA.16816.F32 R4, R132, R58, R4 ;  /* 0x0000003a8404723c */ /* 0x000fe20000001804 */
[----:B------:R-:W2:Y:S01]  /*10980*/  LDSM.16.M88.4 R56, [R167+0x2800] ;  /* 0x00280000a738783b */ /* 0x000ea20000000200 */
[----:B------:R-:W-:-:S02]  /*10990*/  ISETP.GE.AND P5, PT, R53, R102, PT ;  /* 0x000000663500720c */ /* 0x000fc40003fa6270 */
[----:B------:R-:W-:Y:S01]  /*109a0*/  ISETP.GE.AND P2, PT, R61, R102, PT ;  /* 0x000000663d00720c */ /* 0x000fe20003f46270 */
[C---:B------:R-:W-:Y:S01]  /*109b0*/  VIADD R61, R136.reuse, 0xffffff09 ;  /* 0xffffff09883d7836 */ /* 0x040fe20000000000 */
[-C--:B------:R-:W-:Y:S01]  /*109c0*/  ISETP.GE.AND P6, PT, R53, R54.reuse, PT ;  /* 0x000000363500720c */ /* 0x080fe20003fc6270 */
[----:B------:R-:W-:Y:S01]  /*109d0*/  VIADD R53, R136, 0xffffff10 ;  /* 0xffffff1088357836 */ /* 0x000fe20000000000 */
[----:B------:R-:W-:Y:S02]  /*109e0*/  HMMA.16816.F32 R44, R132, R138, R44 ;  /* 0x0000008a842c723c */ /* 0x000fe4000000182c */
[----:B------:R-:W-:-:S05]  /*109f0*/  ISETP.GE.AND P1, PT, R61, R54, PT ;  /* 0x000000363d00720c */ /* 0x000fca0003f26270 */
[----:B------:R-:W-:Y:S01]  /*10a00*/  @P5 LOP3.LUT R62, R62, 0x1, RZ, 0xfc, !PT ;  /* 0x000000013e3e5812 */ /* 0x000fe200078efcff */
[----:B-----5:R-:W-:Y:S01]  /*10a10*/  HMMA.16816.F32 R16, R132, R124, R16 ;  /* 0x0000007c8410723c */ /* 0x020fe20000001810 */
[----:B------:R-:W-:-:S07]  /*10a20*/  ISETP.GE.AND P5, PT, R61, R102, PT ;  /* 0x000000663d00720c */ /* 0x000fce0003fa6270 */
[----:B------:R-:W-:Y:S01]  /*10a30*/  HMMA.16816.F32 R12, R132, R126, R12 ;  /* 0x0000007e840c723c */ /* 0x000fe2000000180c */
[----:B------:R-:W4:Y:S07]  /*10a40*/  LDSM.16.M88.4 R124, [R168+0x5800] ;  /* 0x00580000a87c783b */ /* 0x000f2e0000000200 */
[----:B---3--:R-:W-:Y:S08]  /*10a50*/  HMMA.16816.F32 R48, R104, R64, R48 ;  /* 0x000000406830723c */ /* 0x008ff00000001830 */
[C---:B-1----:R-:W-:Y:S08]  /*10a60*/  HMMA.16816.F32 R120, R132.reuse, R128, R120 ;  /* 0x000000808478723c */ /* 0x042ff00000001878 */
[----:B------:R-:W-:Y:S01]  /*10a70*/  HMMA.16816.F32 R116, R132, R130, R116 ;  /* 0x000000828474723c */ /* 0x000fe20000001874 */
[----:B------:R-:W1:Y:S02]  /*10a80*/  LDSM.16.M88.4 R128, [R167+0x3000] ;  /* 0x00300000a780783b */ /* 0x000e640000000200 */
[----:B------:R-:W-:Y:S01]  /*10a90*/  FSEL R205, R51, -INF , !P0 ;  /* 0xff80000033cd7808 */ /* 0x000fe20004000000 */
[C---:B------:R-:W-:Y:S01]  /*10aa0*/  VIADD R51, R136.reuse, 0xffffff18 ;  /* 0xffffff1888337836 */ /* 0x040fe20000000000 */
[----:B------:R-:W-:Y:S01]  /*10ab0*/  FSEL R213, R49, -INF , !P3 ;  /* 0xff80000031d57808 */ /* 0x000fe20005800000 */
[----:B------:R-:W-:Y:S01]  /*10ac0*/  VIADD R49, R136, 0xffffff11 ;  /* 0xffffff1188317836 */ /* 0x000fe20000000000 */
[C---:B------:R-:W-:Y:S01]  /*10ad0*/  LOP3.LUT P0, RZ, R62.reuse, 0x1, RZ, 0xc0, !PT ;  /* 0x000000013eff7812 */ /* 0x040fe2000780c0ff */
[----:B------:R-:W-:Y:S01]  /*10ae0*/  HMMA.16816.F32 R44, R104, R66, R44 ;  /* 0x00000042682c723c */ /* 0x000fe2000000182c */
[----:B------:R-:W3:Y:S01]  /*10af0*/  LDSM.16.M88.4 R64, [R167+0x3800] ;  /* 0x00380000a740783b */ /* 0x000ee20000000200 */
[----:B------:R-:W-:-:S02]  /*10b00*/  LOP3.LUT R62, R62, 0xfffffffe, RZ, 0xc0, !PT ;  /* 0xfffffffe3e3e7812 */ /* 0x000fc400078ec0ff */
[-C--:B------:R-:W-:Y:S02]  /*10b10*/  ISETP.GE.AND P3, PT, R49, R54.reuse, PT ;  /* 0x000000363100720c */ /* 0x080fe40003f66270 */
[----:B------:R-:W-:Y:S02]  /*10b20*/  FSEL R207, R48, -INF , !P4 ;  /* 0xff80000030cf7808 */ /* 0x000fe40006000000 */
[----:B--2---:R-:W-:Y:S01]  /*10b30*/  HMMA.16816.F32 R40, R104, R56, R40 ;  /* 0x000000386828723c */ /* 0x004fe20000001828 */
[----:B------:R-:W-:-:S07]  /*10b40*/  ISETP.GE.AND P4, PT, R53, R54, PT ;  /* 0x000000363500720c */ /* 0x000fce0003f86270 */
[----:B------:R-:W-:Y:S03]  /*10b50*/  HMMA.16816.F32 R36, R104, R58, R36 ;  /* 0x0000003a6824723c */ /* 0x000fe60000001824 */
[----:B------:R-:W-:Y:S02]  /*10b60*/  FSEL R217, R45, -INF , !P1 ;  /* 0xff8000002dd97808 */ /* 0x000fe40004800000 */
[-C--:B------:R-:W-:Y:S02]  /*10b70*/  ISETP.GE.AND P1, PT, R51, R102.reuse, PT ;  /* 0x000000663300720c */ /* 0x080fe40003f26270 */
[----:B------:R-:W-:Y:S01]  /*10b80*/  FSEL R209, R46, -INF , !P0 ;  /* 0xff8000002ed17808 */ /* 0x000fe20004000000 */
[----:B----4-:R-:W-:Y:S01]  /*10b90*/  HMMA.16816.F32 R112, R132, R124, R112 ;  /* 0x0000007c8470723c */ /* 0x010fe20000001870 */
[----:B------:R-:W-:Y:S01]  /*10ba0*/  ISETP.GE.AND P0, PT, R49, R102, PT ;  /* 0x000000663100720c */ /* 0x000fe20003f06270 */
[----:B------:R-:W-:Y:S01]  /*10bb0*/  VIADD R49, R136, 0xffffff19 ;  /* 0xffffff1988317836 */ /* 0x000fe20000000000 */
[----:B------:R-:W-:-:S02]  /*10bc0*/  FSEL R215, R44, -INF , !P6 ;  /* 0xff8000002cd77808 */ /* 0x000fc40007000000 */
[----:B------:R-:W-:Y:S02]  /*10bd0*/  FSEL R125, R50, -INF , !P2 ;  /* 0xff800000327d7808 */ /* 0x000fe40005000000 */
[----:B------:R-:W-:Y:S01]  /*10be0*/  FSEL R211, R47, -INF , !P5 ;  /* 0xff8000002fd37808 */ /* 0x000fe20006800000 */
[----:B------:R-:W-:Y:S01]  /*10bf0*/  HMMA.16816.F32 R108, R132, R126, R108 ;  /* 0x0000007e846c723c */ /* 0x000fe2000000186c */
[----:B------:R-:W-:Y:S01]  /*10c00*/  ISETP.GE.AND P6, PT, R51, R54, PT ;  /* 0x000000363300720c */ /* 0x000fe20003fc6270 */
[----:B------:R-:W-:Y:S01]  /*10c10*/  VIADD R51, R136, 0xffffff20 ;  /* 0xffffff2088337836 */ /* 0x000fe20000000000 */
[----:B------:R-:W-:Y:S01]  /*10c20*/  @P1 LOP3.LUT R62, R62, 0x1, RZ, 0xfc, !PT ;  /* 0x000000013e3e1812 */ /* 0x000fe200078efcff */
[----:B------:R-:W2:Y:S01]  /*10c30*/  LDSM.16.M88.4 R44, [R167+0x4000] ;  /* 0x00400000a72c783b */ /* 0x000ea20000000200 */
[----:B------:R-:W-:Y:S01]  /*10c40*/  ISETP.GE.AND P2, PT, R53, R102, PT ;  /* 0x000000663500720c */ /* 0x000fe20003f46270 */
[----:B------:R-:W-:Y:S01]  /*10c50*/  VIADD R53, R136, 0xffffff28 ;  /* 0xffffff2888357836 */ /* 0x000fe20000000000 */
[C---:B------:R-:W-:Y:S01]  /*10c60*/  ISETP.GE.AND P1, PT, R49.reuse, R54, PT ;  /* 0x000000363100720c */ /* 0x040fe20003f26270 */
[----:B-1----:R-:W-:Y:S01]  /*10c70*/  HMMA.16816.F32 R32, R104, R128, R32 ;  /* 0x000000806820723c */ /* 0x002fe20000001820 */
[----:B------:R-:W-:-:S02]  /*10c80*/  ISETP.GE.AND P5, PT, R49, R102, PT ;  /* 0x000000663100720c */ /* 0x000fc40003fa6270 */
[----:B------:R-:W-:Y:S01]  /*10c90*/  FSEL R203, R41, -INF , !P3 ;  /* 0xff80000029cb7808 */ /* 0x000fe20005800000 */
[----:B------:R-:W-:Y:S01]  /*10ca0*/  VIADD R41, R136, 0xffffff21 ;  /* 0xffffff2188297836 */ /* 0x000fe20000000000 */
[----:B------:R-:W-:Y:S02]  /*10cb0*/  FSEL R49, R43, -INF , !P0 ;  /* 0xff8000002b317808 */ /* 0x000fe40004000000 */
[----:B------:R-:W-:Y:S01]  /*10cc0*/  LOP3.LUT P0, RZ, R62, 0x1, RZ, 0xc0, !PT ;  /* 0x000000013eff7812 */ /* 0x000fe2000780c0ff */
[----:B------:R-:W-:Y:S01]  /*10cd0*/  HMMA.16816.F32 R28, R104, R130, R28 ;  /* 0x00000082681c723c */ /* 0x000fe2000000181c */
[----:B------:R-:W-:Y:S02]  /*10ce0*/  FSEL R201, R40, -INF , !P4 ;  /* 0xff80000028c97808 */ /* 0x000fe40006000000 */
[----:B------:R-:W-:Y:S02]  /*10cf0*/  FSEL R199, R42, -INF , !P2 ;  /* 0xff8000002ac77808 */ /* 0x000fe40005000000 */
[----:B------:R-:W-:-:S02]  /*10d00*/  ISETP.GE.AND P4, PT, R51, R54, PT ;  /* 0x000000363300720c */ /* 0x000fc40003f86270 */
[----:B------:R-:W-:Y:S01]  /*10d10*/  ISETP.GE.AND P2, PT, R51, R102, PT ;  /* 0x000000663300720c */ /* 0x000fe20003f46270 */
[C---:B---3--:R-:W-:Y:S01]  /*10d20*/  HMMA.16816.F32 R24, R104.reuse, R64, R24 ;  /* 0x000000406818723c */ /* 0x048fe20000001818 */
[----:B------:R-:W-:Y:S02]  /*10d30*/  FSEL R51, R38, -INF , !P0 ;  /* 0xff80000026337808 */ /* 0x000fe40004000000 */
[C---:B------:R-:W-:Y:S02]  /*10d40*/  ISETP.GE.AND P3, PT, R41.reuse, R54, PT ;  /* 0x000000362900720c */ /* 0x040fe40003f66270 */
[-C--:B------:R-:W-:Y:S02]  /*10d50*/  ISETP.GE.AND P0, PT, R41, R102.reuse, PT ;  /* 0x000000662900720c */ /* 0x080fe40003f06270 */
[----:B------:R-:W-:Y:S01]  /*10d60*/  FSEL R41, R37, -INF , !P1 ;  /* 0xff80000025297808 */ /* 0x000fe20004800000 */
[----:B------:R-:W-:Y:S01]  /*10d70*/  HMMA.16816.F32 R20, R104, R66, R20 ;  /* 0x000000426814723c */ /* 0x000fe20000001814 */
[----:B------:R-:W-:-:S02]  /*10d80*/  ISETP.GE.AND P1, PT, R53, R102, PT ;  /* 0x000000663500720c */ /* 0x000fc40003f26270 */
[----:B------:R-:W-:Y:S02]  /*10d90*/  LOP3.LUT R62, R62, 0xfffffffe, RZ, 0xc0, !PT ;  /* 0xfffffffe3e3e7812 */ /* 0x000fe400078ec0ff */
[----:B------:R-:W-:Y:S02]  /*10da0*/  FSEL R43, R36, -INF , !P6 ;  /* 0xff800000242b7808 */ /* 0x000fe40007000000 */
[----:B------:R-:W-:Y:S01]  /*10db0*/  FSEL R59, R33, -INF , !P3 ;  /* 0xff800000213b7808 */ /* 0x000fe20005800000 */
[C---:B------:R-:W-:Y:S01]  /*10dc0*/  VIADD R33, R136.reuse, 0xffffff31 ;  /* 0xffffff3188217836 */ /* 0x040fe20000000000 */
[----:B------:R-:W-:Y:S02]  /*10dd0*/  FSEL R189, R35, -INF , !P0 ;  /* 0xff80000023bd7808 */ /* 0x000fe40004000000 */
[-C--:B------:R-:W-:Y:S01]  /*10de0*/  ISETP.GE.AND P6, PT, R53, R54.reuse, PT ;  /* 0x000000363500720c */ /* 0x080fe20003fc6270 */
[----:B------:R-:W-:Y:S01]  /*10df0*/  VIADD R53, R136, 0xffffff29 ;  /* 0xffffff2988357836 */ /* 0x000fe20000000000 */
[----:B------:R-:W-:Y:S01]  /*10e00*/  FSEL R197, R39, -INF , !P5 ;  /* 0xff80000027c57808 */ /* 0x000fe20006800000 */
[----:B--2---:R-:W-:Y:S01]  /*10e10*/  HMMA.16816.F32 R16, R104, R44, R16 ;  /* 0x0000002c6810723c */ /* 0x004fe20000001810 */
[----:B------:R-:W-:Y:S01]  /*10e20*/  @P1 LOP3.LUT R62, R62, 0x1, RZ, 0xfc, !PT ;  /* 0x000000013e3e1812 */ /* 0x000fe200078efcff */
[----:B------:R-:W1:Y:S01]  /*10e30*/  LDSM.16.M88.4 R36, [R167+0x4800] ;  /* 0x00480000a724783b */ /* 0x000e620000000200 */
[----:B------:R-:W-:-:S02]  /*10e40*/  ISETP.GE.AND P3, PT, R33, R54, PT ;  /* 0x000000362100720c */ /* 0x000fc40003f66270 */
[----:B------:R-:W-:Y:S02]  /*10e50*/  LOP3.LUT P0, RZ, R62, 0x1, RZ, 0xc0, !PT ;  /* 0x000000013eff7812 */ /* 0x000fe4000780c0ff */
[----:B------:R-:W-:Y:S01]  /*10e60*/  ISETP.GE.AND P1, PT, R53, R54, PT ;  /* 0x000000363500720c */ /* 0x000fe20003f26270 */
[----:B------:R-:W-:Y:S01]  /*10e70*/  HMMA.16816.F32 R12, R104, R46, R12 ;  /* 0x0000002e680c723c */ /* 0x000fe2000000180c */
[----:B------:R-:W-:Y:S02]  /*10e80*/  FSEL R161, R30, -INF , !P0 ;  /* 0xff8000001ea17808 */ /* 0x000fe40004000000 */
[-C--:B------:R-:W-:Y:S01]  /*10e90*/  ISETP.GE.AND P0, PT, R33, R102.reuse, PT ;  /* 0x000000662100720c */ /* 0x080fe20003f06270 */
[C---:B------:R-:W-:Y:S01]  /*10ea0*/  VIADD R33, R136.reuse, 0xffffff38 ;  /* 0xffffff3888217836 */ /* 0x040fe20000000000 */
[----:B------:R-:W-:Y:S01]  /*10eb0*/  ISETP.GE.AND P5, PT, R53, R102, PT ;  /* 0x000000663500720c */ /* 0x000fe20003fa6270 */
[----:B------:R-:W-:Y:S01]  /*10ec0*/  VIADD R53, R136, 0xffffff30 ;  /* 0xffffff3088357836 */ /* 0x000fe20000000000 */
[----:B------:R-:W-:-:S02]  /*10ed0*/  FSEL R57, R32, -INF , !P4 ;  /* 0xff80000020397808 */ /* 0x000fc40006000000 */
[----:B------:R-:W-:Y:S01]  /*10ee0*/  FSEL R187, R31, -INF , !P5 ;  /* 0xff8000001fbb7808 */ /* 0x000fe20006800000 */
[----:B------:R-:W-:Y:S01]  /*10ef0*/  VIADD R31, R136, 0xffffff40 ;  /* 0xffffff40881f7836 */ /* 0x000fe20000000000 */
[----:B------:R-:W-:Y:S02]  /*10f00*/  FSEL R163, R34, -INF , !P2 ;  /* 0xff80000022a37808 */ /* 0x000fe40005000000 */
[----:B------:R-:W-:Y:S02]  /*10f10*/  ISETP.GE.AND P5, PT, R33, R102, PT ;  /* 0x000000662100720c */ /* 0x000fe40003fa6270 */
[C---:B------:R-:W-:Y:S02]  /*10f20*/  ISETP.GE.AND P4, PT, R53.reuse, R54, PT ;  /* 0x000000363500720c */ /* 0x040fe40003f86270 */
[----:B------:R-:W-:Y:S02]  /*10f30*/  ISETP.GE.AND P2, PT, R53, R102, PT ;  /* 0x000000663500720c */ /* 0x000fe40003f46270 */
[----:B------:R-:W-:-:S02]  /*10f40*/  FSEL R151, R24, -INF , !P4 ;  /* 0xff80000018977808 */ /* 0x000fc40006000000 */
[----:B------:R-:W-:Y:S02]  /*10f50*/  FSEL R145, R26, -INF , !P2 ;  /* 0xff8000001a917808 */ /* 0x000fe40005000000 */
[----:B------:R-:W-:Y:S02]  /*10f60*/  FSEL R157, R25, -INF , !P3 ;  /* 0xff800000199d7808 */ /* 0x000fe40005800000 */
[----:B------:R-:W-:Y:S02]  /*10f70*/  FSEL R149, R27, -INF , !P0 ;  /* 0xff8000001b957808 */ /* 0x000fe40004000000 */
[----:B------:R-:W2:Y:S01]  /*10f80*/  LDSM.16.M88.4 R24, [R167+0x5000] ;  /* 0x00500000a718783b */ /* 0x000ea20000000200 */
[----:B------:R-:W-:Y:S02]  /*10f90*/  LOP3.LUT R62, R62, 0xfffffffe, RZ, 0xc0, !PT ;  /* 0xfffffffe3e3e7812 */ /* 0x000fe400078ec0ff */
[----:B------:R-:W-:Y:S01]  /*10fa0*/  FSEL R193, R29, -INF , !P1 ;  /* 0xff8000001dc17808 */ /* 0x000fe20004800000 */
[----:B------:R-:W-:Y:S01]  /*10fb0*/  VIADD R29, R136, 0xffffff39 ;  /* 0xffffff39881d7836 */ /* 0x000fe20000000000 */
[----:B------:R-:W-:-:S02]  /*10fc0*/  @P5 LOP3.LUT R62, R62, 0x1, RZ, 0xfc, !PT ;  /* 0x000000013e3e5812 */ /* 0x000fc400078efcff */
[-C--:B------:R-:W-:Y:S01]  /*10fd0*/  ISETP.GE.AND P4, PT, R31, R54.reuse, PT ;  /* 0x000000361f00720c */ /* 0x080fe20003f86270 */
[C---:B-1----:R-:W-:Y:S01]  /*10fe0*/  HMMA.16816.F32 R8, R104.reuse, R36, R8 ;  /* 0x000000246808723c */ /* 0x042fe20000001808 */
[C---:B------:R-:W-:Y:S02]  /*10ff0*/  ISETP.GE.AND P1, PT, R29.reuse, R54, PT ;  /* 0x000000361d00720c */ /* 0x040fe40003f26270 */
[-C--:B------:R-:W-:Y:S01]  /*11000*/  ISETP.GE.AND P5, PT, R29, R102.reuse, PT ;  /* 0x000000661d00720c */ /* 0x080fe20003fa6270 */
[----:B------:R-:W-:Y:S01]  /*11010*/  VIADD R29, R136, 0xffffff41 ;  /* 0xffffff41881d7836 */ /* 0x000fe20000000000 */
[----:B------:R-:W-:Y:S02]  /*11020*/  LOP3.LUT P0, RZ, R62, 0x1, RZ, 0xc0, !PT ;  /* 0x000000013eff7812 */ /* 0x000fe4000780c0ff */
[----:B------:R-:W-:Y:S01]  /*11030*/  ISETP.GE.AND P2, PT, R31, R102, PT ;  /* 0x000000661f00720c */ /* 0x000fe20003f46270 */
[----:B------:R-:W-:Y:S01]  /*11040*/  HMMA.16816.F32 R4, R104, R38, R4 ;  /* 0x000000266804723c */ /* 0x000fe20000001804 */
        /* <DEDUP_REMOVED lines=8> */
[----:B------:R-:W1:Y:S01]  /*110d0*/  LDSM.16.M88.4 R16, [R167+0x5800] ;  /* 0x00580000a710783b */ /* 0x000e620000000200 */
[----:B------:R-:W-:Y:S01]  /*110e0*/  FSEL R153, R23, -INF , !P5 ;  /* 0xff80000017997808 */ /* 0x000fe20006800000 */
[----:B------:R-:W-:Y:S01]  /*110f0*/  VIADD R23, R136, 0xffffff50 ;  /* 0xffffff5088177836 */ /* 0x000fe20000000000 */
[----:B------:R-:W-:Y:S01]  /*11100*/  ISETP.GE.AND P5, PT, R29, R102, PT ;  /* 0x000000661d00720c */ /* 0x000fe20003fa6270 */
[----:B------:R-:W-:-:S04]  /*11110*/  DEPBAR.LE SB0, 0x0 ;  /* 0x000080000000791a */ /* 0x000fc80000000000 */
[----:B------:R-:W-:Y:S01]  /*11120*/  FSEL R159, R21, -INF , !P1 ;  /* 0xff800000159f7808 */ /* 0x000fe20004800000 */
[----:B------:R-:W-:Y:S01]  /*11130*/  VIADD R21, R136, 0xffffff49 ;  /* 0xffffff4988157836 */ /* 0x000fe20000000000 */
[----:B------:R-:W-:Y:S01]  /*11140*/  LOP3.LUT R62, R62, 0xfffffffe, RZ, 0xc0, !PT ;  /* 0xfffffffe3e3e7812 */ /* 0x000fe200078ec0ff */
[C---:B--2---:R-:W-:Y:S01]  /*11150*/  HMMA.16816.F32 R120, R104.reuse, R24, R120 ;  /* 0x000000186878723c */ /* 0x044fe20000001878 */
[----:B------:R-:W-:Y:S01]  /*11160*/  BAR.SYNC.DEFER_BLOCKING 0x0 ;  /* 0x0000000000007b1d */ /* 0x000fe20000010000 */
[-C--:B------:R-:W-:Y:S02]  /*11170*/  ISETP.GE.AND P4, PT, R23, R54.reuse, PT ;  /* 0x000000361700720c */ /* 0x080fe40003f86270 */
[C---:B------:R-:W-:Y:S02]  /*11180*/  ISETP.GE.AND P1, PT, R21.reuse, R54, PT ;  /* 0x000000361500720c */ /* 0x040fe40003f26270 */
[----:B------:R-:W-:Y:S02]  /*11190*/  @P5 LOP3.LUT R62, R62, 0x1, RZ, 0xfc, !PT ;  /* 0x000000013e3e5812 */ /* 0x000fe400078efcff */
[----:B------:R-:W-:Y:S01]  /*111a0*/  ISETP.GE.AND P5, PT, R21, R102, PT ;  /* 0x000000661500720c */ /* 0x000fe20003fa6270 */
[C---:B------:R-:W-:Y:S01]  /*111b0*/  VIADD R21, R136.reuse, 0xffffff51 ;  /* 0xffffff5188157836 */ /* 0x040fe20000000000 */
[----:B------:R-:W-:Y:S01]  /*111c0*/  FSEL R135, R13, -INF , !P1 ;  /* 0xff8000000d877808 */ /* 0x000fe20004800000 */
[----:B------:R-:W-:Y:S01]  /*111d0*/  VIADD R13, R136, 0xffffff59 ;  /* 0xffffff59880d7836 */ /* 0x000fe20000000000 */
[----:B------:R-:W-:Y:S01]  /*111e0*/  FSEL R195, R28, -INF , !P6 ;  /* 0xff8000001cc37808 */ /* 0x000fe20007000000 */
[----:B------:R-:W-:Y:S01]  /*111f0*/  HMMA.16816.F32 R116, R104, R26, R116 ;  /* 0x0000001a6874723c */ /* 0x000fe20000001874 */
[----:B------:R-:W-:-:S02]  /*11200*/  LOP3.LUT P0, RZ, R62, 0x1, RZ, 0xc0, !PT ;  /* 0x000000013eff7812 */ /* 0x000fc4000780c0ff */
[-C--:B------:R-:W-:Y:S02]  /*11210*/  ISETP.GE.AND P6, PT, R33, R54.reuse, PT ;  /* 0x000000362100720c */ /* 0x080fe40003fc6270 */
[-C--:B------:R-:W-:Y:S02]  /*11220*/  ISETP.GE.AND P3, PT, R21, R54.reuse, PT ;  /* 0x000000361500720c */ /* 0x080fe40003f66270 */
[----:B------:R-:W-:Y:S02]  /*11230*/  FSEL R53, R8, -INF , !P4 ;  /* 0xff80000008357808 */ /* 0x000fe40006000000 */
[----:B------:R-:W-:Y:S02]  /*11240*/  FSEL R137, R14, -INF , !P0 ;  /* 0xff8000000e897808 */ /* 0x000fe40004000000 */
[C---:B------:R-:W-:Y:S02]  /*11250*/  ISETP.GE.AND P1, PT, R13.reuse, R54, PT ;  /* 0x000000360d00720c */ /* 0x040fe40003f26270 */
[----:B------:R-:W-:Y:S01]  /*11260*/  ISETP.GE.AND P4, PT, R13, R102, PT ;  /* 0x000000660d00720c */ /* 0x000fe20003f86270 */
[----:B------:R-:W-:Y:S01]  /*11270*/  VIADD R13, R136, 0xffffff60 ;  /* 0xffffff60880d7836 */ /* 0x000fe20000000000 */
[----:B------:R-:W-:-:S02]  /*11280*/  FSEL R155, R20, -INF , !P6 ;  /* 0xff800000149b7808 */ /* 0x000fc40007000000 */
[----:B------:R-:W-:Y:S01]  /*11290*/  ISETP.GE.AND P0, PT, R21, R102, PT ;  /* 0x000000661500720c */ /* 0x000fe20003f06270 */
[C---:B------:R-:W-:Y:S01]  /*112a0*/  VIADD R21, R136.reuse, 0xffffff58 ;  /* 0xffffff5888157836 */ /* 0x040fe20000000000 */
[----:B------:R-:W-:Y:S02]  /*112b0*/  ISETP.GE.AND P6, PT, R29, R54, PT ;  /* 0x000000361d00720c */ /* 0x000fe40003fc6270 */
[----:B------:R-:W-:Y:S01]  /*112c0*/  FSEL R127, R9, -INF , !P3 ;  /* 0xff800000097f7808 */ /* 0x000fe20005800000 */
[C---:B------:R-:W-:Y:S01]  /*112d0*/  VIADD R9, R136.reuse, 0xffffff61 ;  /* 0xffffff6188097836 */ /* 0x040fe20000000000 */
[----:B------:R-:W-:Y:S01]  /*112e0*/  FSEL R61, R11, -INF , !P0 ;  /* 0xff8000000b3d7808 */ /* 0x000fe20004000000 */
[C---:B------:R-:W-:Y:S01]  /*112f0*/  VIADD R11, R136.reuse, 0xffffff70 ;  /* 0xffffff70880b7836 */ /* 0x040fe20000000000 */
[----:B------:R-:W-:Y:S01]  /*11300*/  FSEL R66, R5, -INF , !P1 ;  /* 0xff80000005427808 */ /* 0x000fe20004800000 */
[----:B------:R-:W-:Y:S01]  /*11310*/  VIADD R5, R136, 0xffffff69 ;  /* 0xffffff6988057836 */ /* 0x000fe20000000000 */
[----:B------:R-:W-:-:S02]  /*11320*/  FSEL R141, R12, -INF , !P6 ;  /* 0xff8000000c8d7808 */ /* 0x000fc40007000000 */
[----:B------:R-:W-:Y:S02]  /*11330*/  FSEL R133, R15, -INF , !P5 ;  /* 0xff8000000f857808 */ /* 0x000fe40006800000 */
[----:B------:R-:W-:Y:S02]  /*11340*/  ISETP.GE.AND P0, PT, R13, R102, PT ;  /* 0x000000660d00720c */ /* 0x000fe40003f06270 */
[C---:B------:R-:W-:Y:S02]  /*11350*/  ISETP.GE.AND P6, PT, R21.reuse, R54, PT ;  /* 0x000000361500720c */ /* 0x040fe40003fc6270 */
[-C--:B------:R-:W-:Y:S02]  /*11360*/  ISETP.GE.AND P5, PT, R21, R102.reuse, PT ;  /* 0x000000661500720c */ /* 0x080fe40003fa6270 */
[----:B------:R-:W-:Y:S02]  /*11370*/  ISETP.GE.AND P3, PT, R9, R102, PT ;  /* 0x000000660900720c */ /* 0x000fe40003f66270 */
[----:B------:R-:W-:-:S02]  /*11380*/  FSEL R65, R7, -INF , !P4 ;  /* 0xff80000007417808 */ /* 0x000fc40006000000 */
[----:B------:R-:W-:Y:S02]  /*11390*/  FSEL R103, R122, -INF , !P0 ;  /* 0xff8000007a677808 */ /* 0x000fe40004000000 */
[----:B------:R-:W-:Y:S02]  /*113a0*/  FSEL R63, R4, -INF , !P6 ;  /* 0xff800000043f7808 */ /* 0x000fe40007000000 */
[----:B------:R-:W-:Y:S02]  /*113b0*/  FSEL R64, R6, -INF , !P5 ;  /* 0xff80000006407808 */ /* 0x000fe40006800000 */
[C---:B------:R-:W-:Y:S02]  /*113c0*/  ISETP.GE.AND P4, PT, R5.reuse, R54, PT ;  /* 0x000000360500720c */ /* 0x040fe40003f86270 */
[----:B------:R-:W-:Y:S02]  /*113d0*/  ISETP.GE.AND P0, PT, R5, R102, PT ;  /* 0x000000660500720c */ /* 0x000fe40003f06270 */
[----:B-1----:R-:W-:Y:S01]  /*113e0*/  HMMA.16816.F32 R4, R104, R16, R112 ;  /* 0x000000106804723c */ /* 0x002fe20000001870 */
[----:B------:R-:W-:-:S02]  /*113f0*/  FSEL R114, R123, -INF , !P3 ;  /* 0xff8000007b727808 */ /* 0x000fc40005800000 */
[----:B------:R-:W-:Y:S02]  /*11400*/  ISETP.GE.AND P3, PT, R11, R102, PT ;  /* 0x000000660b00720c */ /* 0x000fe40003f66270 */
[----:B------:R-:W-:Y:S02]  /*11410*/  LOP3.LUT R62, R62, 0xfffffffd, RZ, 0xc0, !PT ;  /* 0xfffffffd3e3e7812 */ /* 0x000fe400078ec0ff */
[----:B------:R-:W-:Y:S01]  /*11420*/  ISETP.GE.AND P6, PT, R9, R54, PT ;  /* 0x000000360900720c */ /* 0x000fe20003fc6270 */
[----:B------:R-:W-:Y:S01]  /*11430*/  HMMA.16816.F32 R16, R104, R18, R108 ;  /* 0x000000126810723c */ /* 0x000fe2000000186c */
[----:B------:R-:W-:Y:S01]  /*11440*/  VIADD R9, R136, 0xffffff68 ;  /* 0xffffff6888097836 */ /* 0x000fe20000000000 */
[----:B------:R-:W-:Y:S01]  /*11450*/  FSEL R106, R119, -INF , !P0 ;  /* 0xff800000776a7808 */ /* 0x000fe20004000000 */
[----:B------:R-:W-:Y:S01]  /*11460*/  VIADD R105, R55, 0xfffffffe ;  /* 0xfffffffe37697836 */ /* 0x000fe20000000000 */
[----:B------:R-:W-:Y:S02]  /*11470*/  ISETP.GE.AND P2, PT, R23, R102, PT ;  /* 0x000000661700720c */ /* 0x000fe40003f46270 */
[----:B------:R-:W-:-:S02]  /*11480*/  ISETP.GE.AND P5, PT, R9, R54, PT ;  /* 0x000000360900720c */ /* 0x000fc40003fa6270 */
[----:B------:R-:W-:Y:S02]  /*11490*/  @P3 LOP3.LUT R62, R62, 0x2, RZ, 0xfc, !PT ;  /* 0x000000023e3e3812 */ /* 0x000fe400078efcff */
[----:B------:R-:W-:Y:S02]  /*114a0*/  FSEL R60, R10, -INF , !P2 ;  /* 0xff8000000a3c7808 */ /* 0x000fe40005000000 */
[----:B------:R-:W-:Y:S02]  /*114b0*/  LOP3.LUT P0, RZ, R62, 0x2, RZ, 0xc0, !PT ;  /* 0x000000023eff7812 */ /* 0x000fe4000780c0ff */
[----:B------:R-:W-:Y:S01]  /*114c0*/  ISETP.GE.AND P1, PT, R9, R102, PT ;  /* 0x000000660900720c */ /* 0x000fe20003f26270 */
[----:B------:R-:W-:Y:S01]  /*114d0*/  VIADD R9, R136, 0xffffff71 ;  /* 0xffffff7188097836 */ /* 0x000fe20000000000 */
[----:B------:R-:W-:Y:S02]  /*114e0*/  FSEL R109, R6, -INF , !P0 ;  /* 0xff800000066d7808 */ /* 0x000fe40004000000 */
[----:B------:R-:W-:-:S02]  /*114f0*/  ISETP.GE.AND P2, PT, R13, R54, PT ;  /* 0x000000360d00720c */ /* 0x000fc40003f46270 */
[----:B------:R-:W-:Y:S02]  /*11500*/  ISETP.GT.AND P0, PT, R105, R176, PT ;  /* 0x000000b06900720c */ /* 0x000fe40003f04270 */
[----:B------:R-:W-:Y:S02]  /*11510*/  FSEL R67, R120, -INF , !P2 ;  /* 0xff80000078437808 */ /* 0x000fe40005000000 */
        /* <DEDUP_REMOVED lines=10> */
[-C--:B------:R-:W-:Y:S02]  /*115c0*/  ISETP.GE.AND P5, PT, R11, R54.reuse, PT ;  /* 0x000000360b00720c */ /* 0x080fe40003fa6270 */
[----:B------:R-:W-:-:S02]  /*115d0*/  ISETP.GE.AND P4, PT, R9, R54, PT ;  /* 0x000000360900720c */ /* 0x000fc40003f86270 */
[-C--:B------:R-:W-:Y:S02]  /*115e0*/  ISETP.GE.AND P3, PT, R11, R102.reuse, PT ;  /* 0x000000660b00720c */ /* 0x080fe40003f66270 */
[----:B------:R-:W-:Y:S02]  /*115f0*/  ISETP.GE.AND P2, PT, R9, R102, PT ;  /* 0x000000660900720c */ /* 0x000fe40003f46270 */
[----:B------:R-:W-:Y:S02]  /*11600*/  FSEL R62, R7, -INF , !P1 ;  /* 0xff800000073e7808 */ /* 0x000fe40004800000 */
[----:B------:R-:W-:Y:S02]  /*11610*/  ISETP.NE.AND P1, PT, R3, RZ, PT ;  /* 0x000000ff0300720c */ /* 0x000fe40003f25270 */
[----:B------:R-:W-:Y:S02]  /*11620*/  FSEL R54, R5, -INF , !P6 ;  /* 0xff80000005367808 */ /* 0x000fe40007000000 */
[----:B------:R-:W-:-:S02]  /*11630*/  FSEL R111, R16, -INF , !P5 ;  /* 0xff800000106f7808 */ /* 0x000fc40006800000 */
[----:B------:R-:W-:Y:S02]  /*11640*/  FSEL R108, R17, -INF , !P4 ;  /* 0xff800000116c7808 */ /* 0x000fe40006000000 */
[----:B------:R-:W-:Y:S02]  /*11650*/  FSEL R102, R18, -INF , !P3 ;  /* 0xff80000012667808 */ /* 0x000fe40005800000 */
[----:B------:R-:W-:Y:S01]  /*11660*/  FSEL R3, R19, -INF , !P2 ;  /* 0xff80000013037808 */ /* 0x000fe20005000000 */
[----:B------:R-:W-:Y:S06]  /*11670*/  @!P0 BRA `(.L_x_5356) ;  /* 0x0000000800108947 */ /* 0x000fec0003800000 */
[----:B------:R-:W-:Y:S05]  /*11680*/  BRA.U !UP0, `(.L_x_5357) ;  /* 0x0000000508047547 */ /* 0x000fea000b800000 */
[----:B------:R-:W1:Y:S01]  /*11690*/  LDC R5, c[0x0][0x4f0] ;  /* 0x00013c00ff057b82 */ /* 0x000e620000000800 */
[----:B------:R-:W-:Y:S01]  /*116a0*/  VIADD R12, R55, 0xffffffff ;  /* 0xffffffff370c7836 */ /* 0x000fe20000000000 */
[----:B------:R-:W-:Y:S01]  /*116b0*/  SHF.L.U32 R6, R105, 0x7, RZ ;  /* 0x0000000769067819 */ /* 0x000fe200000006ff */
[----:B------:R-:W2:Y:S02]  /*116c0*/  LDCU.64 UR8, c[0x0][0x3b8] ;  /* 0x00007700ff0877ac */ /* 0x000ea40008000a00 */
[----:B------:R-:W-:Y:S01]  /*116d0*/  IMAD.SHL.U32 R12, R12, 0x80, RZ ;  /* 0x000000800c0c7824 */ /* 0x000fe200078e00ff */
[----:B------:R-:W-:Y:S01]  /*116e0*/  IABS R10, R6 ;  /* 0x00000006000a7213 */ /* 0x000fe20000000000 */
[----:B------:R-:W3:Y:S02]  /*116f0*/  LDCU.64 UR10, c[0x0][0x3a0] ;  /* 0x00007400ff0a77ac */ /* 0x000ee40008000a00 */
[----:B------:R-:W-:-:S05]  /*11700*/  VIADD R12, R12, 0xffffff00 ;  /* 0xffffff000c0c7836 */ /* 0x000fca0000000000 */
        /* <DEDUP_REMOVED lines=10> */
[----:B-1----:R-:W-:Y:S01]  /*117b0*/  IADD3 R13, PT, PT, RZ, -R15, RZ ;  /* 0x8000000fff0d7210 */ /* 0x002fe20007ffe0ff */
[----:B------:R-:W-:-:S04]  /*117c0*/  IMAD.MOV.U32 R14, RZ, RZ, RZ ;  /* 0x000000ffff0e7224 */ /* 0x000fc800078e00ff */
        /* <DEDUP_REMOVED lines=45> */
.L_x_5357:
        /* <DEDUP_REMOVED lines=8> */
.L_x_5358:
        /* <DEDUP_REMOVED lines=58> */
.L_x_5356:
        /* <DEDUP_REMOVED lines=45> */
[----:B------:R-:W-:Y:S02]  /*12190*/  FSETP.NEU.FTZ.AND P1, PT, R110, -INF , PT ;  /* 0xff8000006e00780b */ /* 0x000fe40003f3d000 */
[C---:B------:R-:W-:Y:S01]  /*121a0*/  FSETP.NEU.FTZ.AND P0, PT, R52.reuse, -INF , PT ;  /* 0xff8000003400780b */ /* 0x040fe20003f1d000 */
[----:B------:R-:W-:Y:S01]  /*121b0*/  FMUL.FTZ R118, R52, UR4 ;  /* 0x0000000434767c20 */ /* 0x000fe20008410000 */
        /* <DEDUP_REMOVED lines=8> */
[----:B------:R-:W-:Y:S01]  /*12240*/  FFMA.FTZ R116, R205, UR4, -R118 ;  /* 0x00000004cd747c23 */ /* 0x000fe20008010876 */
[--C-:B------:R-:W-:Y:S01]  /*12250*/  FFMA.FTZ R122, R207, UR4, -R124.reuse ;  /* 0x00000004cf7a7c23 */ /* 0x100fe2000801087c */
[--C-:B------:R-:W-:Y:S01]  /*12260*/  FFMA.FTZ R121, R213, UR4, -R124.reuse ;  /* 0x00000004d5797c23 */ /* 0x100fe2000801087c */
[--C-:B------:R-:W-:Y:S01]  /*12270*/  FFMA.FTZ R120, R215, UR4, -R124.reuse ;  /* 0x00000004d7787c23 */ /* 0x100fe2000801087c */
[----:B------:R-:W-:Y:S01]  /*12280*/  FFMA.FTZ R119, R217, UR4, -R124 ;  /* 0x00000004d9777c23 */ /* 0x000fe2000801087c */
[--C-:B------:R-:W-:Y:S01]  /*12290*/  FFMA.FTZ R123, R211, UR4, -R118.reuse ;  /* 0x00000004d37b7c23 */ /* 0x100fe20008010876 */
[----:B------:R-:W-:Y:S01]  /*122a0*/  FMUL.FTZ R125, R7, UR4 ;  /* 0x00000004077d7c20 */ /* 0x000fe20008410000 */
[----:B------:R-:W-:Y:S01]  /*122b0*/  FMUL.FTZ R0, R5, UR4 ;  /* 0x0000000405007c20 */ /* 0x000fe20008410000 */
[--C-:B------:R-:W-:Y:S01]  /*122c0*/  FFMA.FTZ R209, R209, UR4, -R118.reuse ;  /* 0x00000004d1d17c23 */ /* 0x100fe20008010876 */
[----:B------:R-:W-:Y:S01]  /*122d0*/  MUFU.EX2 R122, R122 ;  /* 0x0000007a007a7308 */ /* 0x000fe20000000800 */
[----:B------:R-:W1:Y:S01]  /*122e0*/  LDSM.16.MT88.4 R4, [R166+0x6000] ;  /* 0x00600000a604783b */ /* 0x000e620000004200 */
[----:B------:R-:W-:Y:S01]  /*122f0*/  FFMA.FTZ R132, R131, UR4, -R118 ;  /* 0x0000000483847c23 */ /* 0x000fe20008010876 */
[--C-:B------:R-:W-:Y:S01]  /*12300*/  FFMA.FTZ R139, R139, UR4, -R124.reuse ;  /* 0x000000048b8b7c23 */ /* 0x100fe2000801087c */
[----:B------:R-:W2:Y:S01]  /*12310*/  MUFU.EX2 R121, R121 ;  /* 0x0000007900797308 */ /* 0x000ea20000000800 */
[--C-:B------:R-:W-:Y:S01]  /*12320*/  FFMA.FTZ R128, R143, UR4, -R124.reuse ;  /* 0x000000048f807c23 */ /* 0x100fe2000801087c */
        /* <DEDUP_REMOVED lines=9> */
[----:B------:R-:W-:Y:S01]  /*123c0*/  FFMA.FTZ R127, R61, UR4, -R118 ;  /* 0x000000043d7f7c23 */ /* 0x000fe20008010876 */
[----:B------:R-:W-:Y:S01]  /*123d0*/  MUFU.EX2 R117, R117 ;  /* 0x0000007500757308 */ /* 0x000fe20000000800 */
[----:B------:R-:W-:Y:S01]  /*123e0*/  FFMA.FTZ R63, R63, UR4, -R124 ;  /* 0x000000043f3f7c23 */ /* 0x000fe2000801087c */
[----:B--2---:R-:W-:Y:S01]  /*123f0*/  F2FP.F16.F32.PACK_AB R8, R121, R122 ;  /* 0x0000007a7908723e */ /* 0x004fe200000000ff */
[--C-:B------:R-:W-:Y:S01]  /*12400*/  FFMA.FTZ R64, R64, UR4, -R118.reuse ;  /* 0x0000000440407c23 */ /* 0x100fe20008010876 */
[----:B------:R-:W2:Y:S01]  /*12410*/  MUFU.EX2 R116, R116 ;  /* 0x0000007400747308 */ /* 0x000ea20000000800 */
[----:B------:R-:W-:Y:S01]  /*12420*/  FFMA.FTZ R61, R65, UR4, -R118 ;  /* 0x00000004413d7c23 */ /* 0x000fe20008010876 */
[----:B------:R-:W-:Y:S01]  /*12430*/  FFMA.FTZ R65, R112, UR4, -R124 ;  /* 0x0000000470417c23 */ /* 0x000fe2000801087c */
[--C-:B------:R-:W-:Y:S01]  /*12440*/  FFMA.FTZ R114, R114, UR4, -R118.reuse ;  /* 0x0000000472727c23 */ /* 0x100fe20008010876 */
[----:B------:R-:W-:Y:S01]  /*12450*/  MUFU.EX2 R2, R209 ;  /* 0x000000d100027308 */ /* 0x000fe20000000800 */
[--C-:B------:R-:W-:Y:S01]  /*12460*/  FFMA.FTZ R115, R115, UR4, -R118.reuse ;  /* 0x0000000473737c23 */ /* 0x100fe20008010876 */
[----:B---3--:R-:W-:Y:S01]  /*12470*/  F2FP.F16.F32.PACK_AB R10, R119, R120 ;  /* 0x00000078770a723e */ /* 0x008fe200000000ff */
[----:B------:R-:W-:Y:S01]  /*12480*/  FFMA.FTZ R102, R102, UR4, -R118 ;  /* 0x0000000466667c23 */ /* 0x000fe20008010876 */
[----:B------:R-:W3:Y:S01]  /*12490*/  MUFU.EX2 R123, R123 ;  /* 0x0000007b007b7308 */ /* 0x000ee20000000800 */
[----:B------:R-:W-:-:S03]  /*124a0*/  @P0 IADD3 R55, PT, PT, R55, -0x3, RZ ;  /* 0xfffffffd37370810 */ /* 0x000fc60007ffe0ff */
        /* <DEDUP_REMOVED lines=22> */
[----:B------:R-:W-:Y:S01]  /*12610*/  FFMA.FTZ R74, R197, UR4, -R118 ;  /* 0x00000004c54a7c23 */ /* 0x000fe20008010876 */
        /* <DEDUP_REMOVED lines=33> */
[C---:B-1----:R-:W-:Y:S01]  /*12830*/  HMMA.16816.F32 R24, R8.reuse, R4, R24 ;  /* 0x000000040818723c */ /* 0x042fe20000001818 */
[----:B------:R-:W1:Y:S01]  /*12840*/  LDSM.16.MT88.4 R40, [R166+0x6800] ;  /* 0x00680000a628783b */ /* 0x000e620000004200 */
[----:B------:R-:W-:Y:S01]  /*12850*/  FFMA.FTZ R80, R195, UR4, -R124 ;  /* 0x00000004c3507c23 */ /* 0x000fe2000801087c */
[--C-:B------:R-:W-:Y:S01]  /*12860*/  FFMA.FTZ R83, R189, UR4, -R118.reuse ;  /* 0x00000004bd537c23 */ /* 0x100fe20008010876 */
[--C-:B------:R-:W-:Y:S01]  /*12870*/  FFMA.FTZ R82, R161, UR4, -R118.reuse ;  /* 0x00000004a1527c23 */ /* 0x100fe20008010876 */
[----:B------:R-:W5:Y:S01]  /*12880*/  LDSM.16.MT88.4 R48, [R165+0x6800] ;  /* 0x00680000a530783b */ /* 0x000f620000004200 */
[----:B------:R-:W-:Y:S01]  /*12890*/  FFMA.FTZ R81, R187, UR4, -R118 ;  /* 0x00000004bb517c23 */ /* 0x000fe20008010876 */
[--C-:B------:R-:W-:Y:S01]  /*128a0*/  FFMA.FTZ R93, R155, UR4, -R124.reuse ;  /* 0x000000049b5d7c23 */ /* 0x100fe2000801087c */
[C---:B------:R-:W-:Y:S01]  /*128b0*/  HMMA.16816.F32 R32, R8.reuse, R16, R32 ;  /* 0x000000100820723c */ /* 0x040fe20000001820 */
[----:B------:R-:W-:Y:S01]  /*128c0*/  MUFU.EX2 R80, R80 ;  /* 0x0000005000507308 */ /* 0x000fe20000000800 */
[----:B------:R-:W-:Y:S01]  /*128d0*/  FFMA.FTZ R92, R159, UR4, -R124 ;  /* 0x000000049f5c7c23 */ /* 0x000fe2000801087c */
[--C-:B------:R-:W-:Y:S01]  /*128e0*/  FFMA.FTZ R95, R149, UR4, -R118.reuse ;  /* 0x00000004955f7c23 */ /* 0x100fe20008010876 */
[--C-:B------:R-:W-:Y:S01]  /*128f0*/  FFMA.FTZ R97, R147, UR4, -R118.reuse ;  /* 0x0000000493617c23 */ /* 0x100fe20008010876 */
[----:B------:R-:W-:Y:S01]  /*12900*/  MUFU.EX2 R83, R83 ;  /* 0x0000005300537308 */ /* 0x000fe20000000800 */
[----:B------:R-:W-:Y:S01]  /*12910*/  FFMA.FTZ R94, R153, UR4, -R118 ;  /* 0x00000004995e7c23 */ /* 0x000fe20008010876 */
[----:B------:R-:W-:Y:S01]  /*12920*/  FFMA.FTZ R122, R191, R125, R122 ;  /* 0x0000007dbf7a7223 */ /* 0x000fe2000001007a */
[C---:B------:R-:W-:Y:S01]  /*12930*/  HMMA.16816.F32 R4, R8.reuse, R6, R76 ;  /* 0x000000060804723c */ /* 0x040fe2000000184c */
[--C-:B------:R-:W-:Y:S01]  /*12940*/  FFMA.FTZ R77, R57, UR4, -R124.reuse ;  /* 0x00000004394d7c23 */ /* 0x100fe2000801087c */
[--C-:B------:R-:W-:Y:S01]  /*12950*/  FFMA.FTZ R76, R59, UR4, -R124.reuse ;  /* 0x000000043b4c7c23 */ /* 0x100fe2000801087c */
[----:B------:R-:W-:Y:S01]  /*12960*/  FFMA.FTZ R79, R193, UR4, -R124 ;  /* 0x00000004c14f7c23 */ /* 0x000fe2000801087c */
[----:B------:R-:W-:Y:S01]  /*12970*/  LDSM.16.MT88.4 R56, [R170+0x7000] ;  /* 0x00700000aa38783b */ /* 0x000fe20000004200 */
[----:B------:R-:W-:Y:S01]  /*12980*/  FFMA.FTZ R78, R163, UR4, -R118 ;  /* 0x00000004a34e7c23 */ /* 0x000fe20008010876 */
[----:B------:R-:W-:Y:S01]  /*12990*/  MUFU.EX2 R82, R82 ;  /* 0x0000005200527308 */ /* 0x000fe20000000800 */
[----:B------:R-:W-:Y:S01]  /*129a0*/  FFMA.FTZ R117, R190, R0, R117 ;  /* 0x00000000be757223 */ /* 0x000fe20000010075 */
[C---:B------:R-:W-:Y:S01]  /*129b0*/  HMMA.16816.F32 R16, R8.reuse, R18, R84 ;  /* 0x000000120810723c */ /* 0x040fe20000001854 */
[--C-:B------:R-:W-:Y:S01]  /*129c0*/  FFMA.FTZ R85, R151, UR4, -R124.reuse ;  /* 0x0000000497557c23 */ /* 0x100fe2000801087c */
[----:B------:R-:W-:Y:S01]  /*129d0*/  MUFU.EX2 R77, R77 ;  /* 0x0000004d004d7308 */ /* 0x000fe20000000800 */
[----:B------:R-:W-:Y:S01]  /*129e0*/  FFMA.FTZ R84, R157, UR4, -R124 ;  /* 0x000000049d547c23 */ /* 0x000fe2000801087c */
[----:B------:R-:W-:Y:S01]  /*129f0*/  FFMA.FTZ R86, R145, UR4, -R118 ;  /* 0x0000000491567c23 */ /* 0x000fe20008010876 */
[----:B------:R-:W-:Y:S01]  /*12a00*/  FFMA.FTZ R87, R66, UR4, -R124 ;  /* 0x0000000442577c23 */ /* 0x000fe2000801087c */
[----:B------:R-:W5:Y:S01]  /*12a10*/  MUFU.EX2 R76, R76 ;  /* 0x0000004c004c7308 */ /* 0x000f620000000800 */
[----:B------:R-:W-:Y:S01]  /*12a20*/  FFMA.FTZ R66, R60, UR4, -R118 ;  /* 0x000000043c427c23 */ /* 0x000fe20008010876 */
[C---:B------:R-:W-:Y:S01]  /*12a30*/  HMMA.16816.F32 R44, R8.reuse, R28, R44 ;  /* 0x0000001c082c723c */ /* 0x040fe2000000182c */
[----:B--2---:R-:W-:Y:S01]  /*12a40*/  F2FP.F16.F32.PACK_AB R28, R69, R68 ;  /* 0x00000044451c723e */ /* 0x004fe200000000ff */
[----:B------:R-:W-:Y:S01]  /*12a50*/  MUFU.EX2 R79, R79 ;  /* 0x0000004f004f7308 */ /* 0x000fe20000000800 */
[----:B------:R-:W-:Y:S01]  /*12a60*/  F2FP.F16.F32.PACK_AB R29, R75, R72 ;  /* 0x000000484b1d723e */ /* 0x000fe200000000ff */
[----:B------:R-:W-:Y:S01]  /*12a70*/  FADD.FTZ R121, R121, R122 ;  /* 0x0000007a79797221 */ /* 0x000fe20000010000 */
[----:B------:R-:W-:Y:S01]  /*12a80*/  FADD.FTZ R117, R116, R117 ;  /* 0x0000007574757221 */ /* 0x000fe20000010000 */
[----:B------:R-:W2:Y:S01]  /*12a90*/  MUFU.EX2 R78, R78 ;  /* 0x0000004e004e7308 */ /* 0x000ea20000000800 */
[--C-:B------:R-:W-:Y:S01]  /*12aa0*/  FFMA.FTZ R0, R54, UR4, -R124.reuse ;  /* 0x0000000436007c23 */ /* 0x100fe2000801087c */
[----:B------:R-:W-:Y:S01]  /*12ab0*/  HMMA.16816.F32 R8, R8, R30, R88 ;  /* 0x0000001e0808723c */ /* 0x000fe20000001858 */
[----:B---3--:R-:W-:Y:S01]  /*12ac0*/  F2FP.F16.F32.PACK_AB R30, R70, R71 ;  /* 0x00000047461e723e */ /* 0x008fe200000000ff */
[----:B------:R-:W3:Y:S01]  /*12ad0*/  MUFU.EX2 R81, R81 ;  /* 0x0000005100517308 */ /* 0x000ee20000000800 */
[----:B----4-:R-:W-:Y:S01]  /*12ae0*/  F2FP.F16.F32.PACK_AB R31, R74, R73 ;  /* 0x000000494a1f723e */ /* 0x010fe200000000ff */
[----:B------:R-:W-:Y:S01]  /*12af0*/  FADD.FTZ R120, R120, R121 ;  /* 0x0000007978787221 */ /* 0x000fe20000010000 */
[----:B------:R-:W-:Y:S01]  /*12b00*/  FADD.FTZ R2, R2, R117 ;  /* 0x0000007502027221 */ /* 0x000fe20000010000 */
[----:B------:R-:W-:Y:S01]  /*12b10*/  MUFU.EX2 R85, R85 ;  /* 0x0000005500557308 */ /* 0x000fe20000000800 */
[--C-:B------:R-:W-:Y:S01]  /*12b20*/  FFMA.FTZ R88, R67, UR4, -R124.reuse ;  /* 0x0000000443587c23 */ /* 0x100fe2000801087c */
[----:B------:R-:W-:Y:S01]  /*12b30*/  FFMA.FTZ R67, R104, UR4, -R124 ;  /* 0x0000000468437c23 */ /* 0x000fe2000801087c */
[----:B------:R-:W-:Y:S01]  /*12b40*/  FADD.FTZ R119, R119, R120 ;  /* 0x0000007877777221 */ /* 0x000fe20000010000 */
[C---:B------:R-:W-:Y:S01]  /*12b50*/  HMMA.16816.F32 R12, R28.reuse, R36, R12 ;  /* 0x000000241c0c723c */ /* 0x040fe2000000180c */
[----:B------:R-:W4:Y:S01]  /*12b60*/  MUFU.EX2 R84, R84 ;  /* 0x0000005400547308 */ /* 0x000f220000000800 */
        /* <DEDUP_REMOVED lines=14> */
[C---:B-1----:R-:W-:Y:S01]  /*12c50*/  HMMA.16816.F32 R24, R28.reuse, R40, R24 ;  /* 0x000000281c18723c */ /* 0x042fe20000001818 */
[----:B------:R-:W-:Y:S01]  /*12c60*/  FADD.FTZ R70, R70, R71 ;  /* 0x0000004746467221 */ /* 0x000fe20000010000 */
[----:B------:R-:W1:Y:S01]  /*12c70*/  MUFU.EX2 R95, R95 ;  /* 0x0000005f005f7308 */ /* 0x000e620000000800 */
[----:B------:R-:W-:Y:S01]  /*12c80*/  FADD.FTZ R73, R74, R73 ;  /* 0x000000494a497221 */ /* 0x000fe20000010000 */
[--C-:B------:R-:W-:Y:S01]  /*12c90*/  FFMA.FTZ R2, R62, UR4, -R118.reuse ;  /* 0x000000043e027c23 */ /* 0x100fe20008010876 */
[----:B------:R-:W-:Y:S01]  /*12ca0*/  FFMA.FTZ R190, R3, UR4, -R118 ;  /* 0x0000000403be7c23 */ /* 0x000fe20008010876 */
[----:B------:R-:W-:Y:S02]  /*12cb0*/  MUFU.EX2 R97, R97 ;  /* 0x0000006100617308 */ /* 0x000fe40000000800 */
[C---:B------:R-:W-:Y:S01]  /*12cc0*/  HMMA.16816.F32 R4, R28.reuse, R42, R4 ;  /* 0x0000002a1c04723c */ /* 0x040fe20000001804 */
[----:B------:R-:W4:Y:S01]  /*12cd0*/  LDSM.16.MT88.4 R40, [R166+0x7000] ;  /* 0x00700000a628783b */ /* 0x000f220000004200 */
[----:B------:R-:W1:Y:S04]  /*12ce0*/  MUFU.EX2 R94, R94 ;  /* 0x0000005e005e7308 */ /* 0x000e680000000800 */
[----:B------:R-:W-:Y:S02]  /*12cf0*/  MUFU.EX2 R135, R141 ;  /* 0x0000008d00877308 */ /* 0x000fe40000000800 */
[C---:B-----5:R-:W-:Y:S02]  /*12d00*/  HMMA.16816.F32 R32, R28.reuse, R48, R32 ;  /* 0x000000301c20723c */ /* 0x060fe40000001820 */
[----:B------:R-:W-:Y:S04]  /*12d10*/  MUFU.EX2 R126, R126 ;  /* 0x0000007e007e7308 */ /* 0x000fe80000000800 */
[----:B------:R-:W-:Y:S02]  /*12d20*/  MUFU.EX2 R132, R132 ;  /* 0x0000008400847308 */ /* 0x000fe40000000800 */
[C---:B------:R-:W-:Y:S01]  /*12d30*/  HMMA.16816.F32 R16, R28.reuse, R50, R16 ;  /* 0x000000321c10723c */ /* 0x040fe20000001810 */
[----:B------:R-:W5:Y:S01]  /*12d40*/  LDSM.16.MT88.4 R48, [R165+0x7000] ;  /* 0x00700000a530783b */ /* 0x000f620000004200 */
[----:B------:R-:W-:Y:S04]  /*12d50*/  MUFU.EX2 R129, R129 ;  /* 0x0000008100817308 */ /* 0x000fe80000000800 */
[----:B------:R-:W-:Y:S02]  /*12d60*/  MUFU.EX2 R130, R130 ;  /* 0x0000008200827308 */ /* 0x000fe40000000800 */
[C---:B--2---:R-:W-:Y:S01]  /*12d70*/  HMMA.16816.F32 R44, R28.reuse, R36, R44 ;  /* 0x000000241c2c723c */ /* 0x044fe2000000182c */
[----:B------:R-:W-:Y:S01]  /*12d80*/  F2FP.F16.F32.PACK_AB R36, R76, R77 ;  /* 0x0000004d4c24723e */ /* 0x000fe200000000ff */
[----:B------:R-:W-:Y:S01]  /*12d90*/  MUFU.EX2 R131, R131 ;  /* 0x0000008300837308 */ /* 0x000fe20000000800 */
[----:B------:R-:W-:Y:S01]  /*12da0*/  F2FP.F16.F32.PACK_AB R37, R83, R78 ;  /* 0x0000004e5325723e */ /* 0x000fe200000000ff */
[----:B------:R-:W-:Y:S01]  /*12db0*/  FADD.FTZ R77, R77, R70 ;  /* 0x000000464d4d7221 */ /* 0x000fe20000010000 */
[----:B------:R-:W-:Y:S01]  /*12dc0*/  FADD.FTZ R78, R78, R73 ;  /* 0x000000494e4e7221 */ /* 0x000fe20000010000 */
[----:B------:R-:W-:Y:S02]  /*12dd0*/  MUFU.EX2 R134, R134 ;  /* 0x0000008600867308 */ /* 0x000fe40000000800 */
[----:B------:R-:W-:Y:S01]  /*12de0*/  HMMA.16816.F32 R8, R28, R38, R8 ;  /* 0x000000261c08723c */ /* 0x000fe20000001808 */
[----:B------:R-:W2:Y:S01]  /*12df0*/  LDSM.16.MT88.4 R28, [R164+0x7000] ;  /* 0x00700000a41c783b */ /* 0x000ea20000004200 */
[----:B------:R-:W-:Y:S01]  /*12e00*/  F2FP.F16.F32.PACK_AB R38, R79, R80 ;  /* 0x000000504f26723e */ /* 0x000fe200000000ff */
[----:B------:R-:W-:Y:S01]  /*12e10*/  MUFU.EX2 R53, R53 ;  /* 0x0000003500357308 */ /* 0x000fe20000000800 */
[----:B---3--:R-:W-:Y:S01]  /*12e20*/  F2FP.F16.F32.PACK_AB R39, R81, R82 ;  /* 0x000000525127723e */ /* 0x008fe200000000ff */
[----:B------:R-:W-:Y:S01]  /*12e30*/  FADD.FTZ R77, R76, R77 ;  /* 0x0000004d4c4d7221 */ /* 0x000fe20000010000 */
[----:B------:R-:W-:Y:S01]  /*12e40*/  FADD.FTZ R83, R83, R78 ;  /* 0x0000004e53537221 */ /* 0x000fe20000010000 */
[----:B------:R-:W-:Y:S02]  /*12e50*/  MUFU.EX2 R63, R63 ;  /* 0x0000003f003f7308 */ /* 0x000fe40000000800 */
[----:B------:R-:W-:Y:S01]  /*12e60*/  FADD.FTZ R80, R80, R77 ;  /* 0x0000004d50507221 */ /* 0x000fe20000010000 */
[----:B------:R-:W-:Y:S01]  /*12e70*/  FADD.FTZ R82, R82, R83 ;  /* 0x0000005352527221 */ /* 0x000fe20000010000 */
[----:B----4-:R-:W-:Y:S01]  /*12e80*/  HMMA.16816.F32 R24, R36, R40, R24 ;  /* 0x000000282418723c */ /* 0x010fe20000001818 */
[----:B------:R3:W-:Y:S01]  /*12e90*/  MUFU.EX2 R60, R87 ;  /* 0x00000057003c7308 */ /* 0x0007e20000000800 */
[----:B------:R-:W-:Y:S01]  /*12ea0*/  FADD.FTZ R80, R79, R80 ;  /* 0x000000504f507221 */ /* 0x000fe20000010000 */
[----:B------:R-:W-:-:S02]  /*12eb0*/  FADD.FTZ R81, R81, R82 ;  /* 0x0000005251517221 */ /* 0x000fc40000010000 */
[----:B------:R-:W-:Y:S03]  /*12ec0*/  MUFU.EX2 R66, R66 ;  /* 0x0000004200427308 */ /* 0x000fe60000000800 */
[C---:B------:R-:W-:Y:S01]  /*12ed0*/  HMMA.16816.F32 R4, R36.reuse, R42, R4 ;  /* 0x0000002a2404723c */ /* 0x040fe20000001804 */
[----:B------:R-:W4:Y:S01]  /*12ee0*/  LDSM.16.MT88.4 R40, [R170+0x7800] ;  /* 0x00780000aa28783b */ /* 0x000f220000004200 */
[----:B------:R-:W-:Y:S04]  /*12ef0*/  MUFU.EX2 R127, R127 ;  /* 0x0000007f007f7308 */ /* 0x000fe80000000800 */
[----:B------:R-:W-:Y:S01]  /*12f00*/  MUFU.EX2 R64, R64 ;  /* 0x0000004000407308 */ /* 0x000fe20000000800 */
[----:B---3--:R-:W-:Y:S01]  /*12f10*/  FFMA.FTZ R87, R113, UR4, -R124 ;  /* 0x0000000471577c23 */ /* 0x008fe2000801087c */
[----:B------:R-:W-:Y:S01]  /*12f20*/  HMMA.16816.F32 R12, R36, R56, R12 ;  /* 0x00000038240c723c */ /* 0x000fe2000000180c */
[--C-:B------:R-:W-:Y:S01]  /*12f30*/  FFMA.FTZ R113, R103, UR4, -R118.reuse ;  /* 0x0000000467717c23 */ /* 0x100fe20008010876 */
[----:B------:R-:W-:Y:S01]  /*12f40*/  MUFU.EX2 R61, R61 ;  /* 0x0000003d003d7308 */ /* 0x000fe20000000800 */
[----:B------:R-:W-:-:S03]  /*12f50*/  FFMA.FTZ R103, R106, UR4, -R118 ;  /* 0x000000046a677c23 */ /* 0x000fc60008010876 */
        /* <DEDUP_REMOVED lines=12> */
[----:B--2---:R-:W-:Y:S01]  /*13020*/  HMMA.16816.F32 R44, R36, R28, R44 ;  /* 0x0000001c242c723c */ /* 0x004fe2000000182c */
[----:B------:R-:W-:Y:S01]  /*13030*/  F2FP.F16.F32.PACK_AB R28, R84, R85 ;  /* 0x00000055541c723e */ /* 0x000fe200000000ff */
[----:B------:R-:W-:Y:S01]  /*13040*/  MUFU.EX2 R103, R103 ;  /* 0x0000006700677308 */ /* 0x000fe20000000800 */
[----:B-1----:R-:W-:Y:S01]  /*13050*/  F2FP.F16.F32.PACK_AB R29, R95, R86 ;  /* 0x000000565f1d723e */ /* 0x002fe200000000ff */
[----:B------:R-:W-:-:S02]  /*13060*/  FADD.FTZ R85, R85, R80 ;  /* 0x0000005055557221 */ /* 0x000fc40000010000 */
[----:B------:R-:W-:Y:S02]  /*13070*/  MUFU.EX2 R0, R0 ;  /* 0x0000000000007308 */ /* 0x000fe40000000800 */
[----:B------:R-:W-:Y:S01]  /*13080*/  HMMA.16816.F32 R8, R36, R30, R8 ;  /* 0x0000001e2408723c */ /* 0x000fe20000001808 */
[----:B------:R-:W1:Y:S01]  /*13090*/  LDSM.16.MT88.4 R36, [R164+0x7800] ;  /* 0x00780000a424783b */ /* 0x000e620000004200 */
[----:B------:R-:W-:Y:S01]  /*130a0*/  F2FP.F16.F32.PACK_AB R30, R92, R93 ;  /* 0x0000005d5c1e723e */ /* 0x000fe200000000ff */
[----:B------:R-:W-:Y:S01]  /*130b0*/  MUFU.EX2 R54, R54 ;  /* 0x0000003600367308 */ /* 0x000fe20000000800 */
[----:B------:R-:W-:-:S03]  /*130c0*/  F2FP.F16.F32.PACK_AB R31, R94, R97 ;  /* 0x000000615e1f723e */ /* 0x000fc600000000ff */
[----:B------:R-:W2:Y:S04]  /*130d0*/  MUFU.EX2 R191, R191 ;  /* 0x000000bf00bf7308 */ /* 0x000ea80000000800 */
[C---:B----4-:R-:W-:Y:S01]  /*130e0*/  HMMA.16816.F32 R12, R28.reuse, R40, R12 ;  /* 0x000000281c0c723c */ /* 0x050fe2000000180c */
[----:B------:R-:W-:Y:S04]  /*130f0*/  MUFU.EX2 R2, R2 ;  /* 0x0000000200027308 */ /* 0x000fe80000000800 */
[----:B------:R-:W-:Y:S03]  /*13100*/  MUFU.EX2 R3, R102 ;  /* 0x0000006600037308 */ /* 0x000fe60000000800 */
[----:B------:R-:W-:Y:S01]  /*13110*/  HMMA.16816.F32 R20, R28, R42, R20 ;  /* 0x0000002a1c14723c */ /* 0x000fe20000001814 */
[----:B------:R-:W4:Y:S01]  /*13120*/  LDSM.16.MT88.4 R40, [R166+0x8000] ;  /* 0x00800000a628783b */ /* 0x000f220000004200 */
[----:B------:R-:W5:Y:S01]  /*13130*/  MUFU.EX2 R190, R190 ;  /* 0x000000be00be7308 */ /* 0x000f620000000800 */
[----:B--2---:R-:W-:-:S05]  /*13140*/  F2FP.F16.F32.PACK_AB R90, R191, R54 ;  /* 0x00000036bf5a723e */ /* 0x004fca00000000ff */
[C---:B---3--:R-:W-:Y:S08]  /*13150*/  HMMA.16816.F32 R24, R28.reuse, R56, R24 ;  /* 0x000000381c18723c */ /* 0x048ff00000001818 */
[----:B------:R-:W-:Y:S01]  /*13160*/  HMMA.16816.F32 R4, R28, R58, R4 ;  /* 0x0000003a1c04723c */ /* 0x000fe20000001804 */
[----:B------:R-:W2:Y:S01]  /*13170*/  LDSM.16.MT88.4 R56, [R170+0x8000] ;  /* 0x00800000aa38783b */ /* 0x000ea20000004200 */
[----:B-----5:R-:W-:-:S06]  /*13180*/  F2FP.F16.F32.PACK_AB R91, R190, R3 ;  /* 0x00000003be5b723e */ /* 0x020fcc00000000ff */
[C---:B------:R-:W-:Y:S08]  /*13190*/  HMMA.16816.F32 R32, R28.reuse, R48, R32 ;  /* 0x000000301c20723c */ /* 0x040ff00000001820 */
        /* <DEDUP_REMOVED lines=44> */
[----:B--2---:R-:W-:Y:S01]  /*13460*/  HMMA.16816.F32 R24, R28, R56, R24 ;  /* 0x000000381c18723c */ /* 0x004fe20000001818 */
[----:B------:R-:W-:-:S06]  /*13470*/  FFMA.FTZ R57, R107, UR4, -R124 ;  /* 0x000000046b397c23 */ /* 0x000fcc000801087c */
[----:B------:R-:W2:Y:S01]  /*13480*/  MUFU.EX2 R57, R57 ;  /* 0x0000003900397308 */ /* 0x000ea20000000800 */
[----:B------:R-:W-:Y:S01]  /*13490*/  HMMA.16816.F32 R4, R28, R58, R4 ;  /* 0x0000003a1c04723c */ /* 0x000fe20000001804 */
[----:B------:R-:W-:-:S06]  /*134a0*/  FFMA.FTZ R59, R109, UR4, -R118 ;  /* 0x000000046d3b7c23 */ /* 0x000fcc0008010876 */
[----:B------:R-:W5:Y:S01]  /*134b0*/  MUFU.EX2 R59, R59 ;  /* 0x0000003b003b7308 */ /* 0x000f620000000800 */
[----:B---3--:R-:W-:Y:S01]  /*134c0*/  HMMA.16816.F32 R32, R28, R48, R32 ;  /* 0x000000301c20723c */ /* 0x008fe20000001820 */
[----:B--2---:R-:W-:-:S07]  /*134d0*/  F2FP.F16.F32.PACK_AB R88, R0, R57 ;  /* 0x000000390058723e */ /* 0x004fce00000000ff */
[----:B------:R-:W-:Y:S01]  /*134e0*/  HMMA.16816.F32 R16, R28, R50, R16 ;  /* 0x000000321c10723c */ /* 0x000fe20000001810 */
[----:B------:R-:W2:Y:S01]  /*134f0*/  LDSM.16.MT88.4 R48, [R166+0x9800] ;  /* 0x00980000a630783b */ /* 0x000ea20000004200 */
[----:B-----5:R-:W-:-:S06]  /*13500*/  F2FP.F16.F32.PACK_AB R89, R2, R59 ;  /* 0x0000003b0259723e */ /* 0x020fcc00000000ff */
[C---:B-1----:R-:W-:Y:S08]  /*13510*/  HMMA.16816.F32 R44, R28.reuse, R36, R44 ;  /* 0x000000241c2c723c */ /* 0x042ff0000000182c */
[----:B------:R-:W-:Y:S01]  /*13520*/  HMMA.16816.F32 R8, R28, R38, R8 ;  /* 0x000000261c08723c */ /* 0x000fe20000001808 */
[----:B------:R-:W-:Y:S01]  /*13530*/  FADD.FTZ R28, R86, R81 ;  /* 0x00000051561c7221 */ /* 0x000fe20000010000 */
[----:B------:R-:W-:-:S02]  /*13540*/  FADD.FTZ R30, R84, R85 ;  /* 0x00000055541e7221 */ /* 0x000fc40000010000 */
[----:B------:R-:W1:Y:S01]  /*13550*/  LDSM.16.MT88.4 R84, [R165+0x9800] ;  /* 0x00980000a554783b */ /* 0x000e620000004200 */
        /* <DEDUP_REMOVED lines=10> */
[----:B------:R-:W3:Y:S02]  /*13600*/  LDSM.16.MT88.4 R12, [R164+0x9800] ;  /* 0x00980000a40c783b */ /* 0x000ee40000004200 */
        /* <DEDUP_REMOVED lines=30> */
[----:B------:R-:W-:Y:S01]  /*137f0*/  MOV R0, R52 ;  /* 0x0000003400007202 */ /* 0x000fe20000000f00 */
[----:B------:R-:W-:Y:S01]  /*13800*/  HMMA.16816.F32 R88, R88, R14, R8 ;  /* 0x0000000e5858723c */ /* 0x000fe20000001808 */
[----:B------:R-:W-:Y:S01]  /*13810*/  FADD.FTZ R4, R2, R59 ;  /* 0x0000003b02047221 */ /* 0x000fe20000010000 */
[----:B------:R-:W-:Y:S01]  /*13820*/  FADD.FTZ R54, R54, R57 ;  /* 0x0000003936367221 */ /* 0x000fe20000010000 */
[----:B------:R-:W-:Y:S02]  /*13830*/  MOV R2, R110 ;  /* 0x0000006e00027202 */ /* 0x000fe40000000f00 */
[----:B------:R-:W-:Y:S01]  /*13840*/  FADD.FTZ R3, R3, R4 ;  /* 0x0000000403037221 */ /* 0x000fe20000010000 */
[----:B------:R-:W-:Y:S01]  /*13850*/  @P0 MOV R0, R52 ;  /* 0x0000003400000202 */ /* 0x000fe20000000f00 */
[----:B------:R-:W-:Y:S01]  /*13860*/  FADD.FTZ R191, R191, R54 ;  /* 0x00000036bfbf7221 */ /* 0x000fe20000010000 */
[----:B------:R-:W-:Y:S01]  /*13870*/  @P0 MOV R2, R110 ;  /* 0x0000006e00020202 */ /* 0x000fe20000000f00 */
[----:B------:R-:W-:Y:S01]  /*13880*/  FADD.FTZ R190, R190, R3 ;  /* 0x00000003bebe7221 */ /* 0x000fe20000010000 */
[----:B------:R-:W-:Y:S10]  /*13890*/  @P0 BRA `(.L_x_5359) ;  /* 0x0000000000040947 */ /* 0x000ff40003800000 */
.L_x_5353:
[----:B------:R-:W-:-:S07]  /*138a0*/  IADD3 R55, PT, PT, R61, -0x1, RZ ;  /* 0xffffffff3d377810 */ /* 0x000fce0007ffe0ff */
.L_x_5359:
[----:B------:R-:W-:-:S13]  /*138b0*/  ISETP.GE.AND P0, PT, R55, R176, PT ;  /* 0x000000b03700720c */ /* 0x000fda0003f06270 */
[----:B------:R-:W-:Y:S05]  /*138c0*/  @!P0 BRA `(.L_x_5360) ;  /* 0x0000003000788947 */ /* 0x000fea0003800000 */
[----:B------:R-:W1:Y:S01]  /*138d0*/  S2UR UR5, SR_CgaCtaId ;  /* 0x00000000000579c3 */ /* 0x000e620000008800 */
[----:B------:R-:W-:Y:S01]  /*138e0*/  ISETP.NE.U32.AND P0, PT, RZ, UR12, PT ;  /* 0x0000000cff007c0c */ /* 0x000fe2000bf05070 */
[----:B------:R-:W-:Y:S01]  /*138f0*/  IMAD.MOV.U32 R186, RZ, RZ, RZ ;  /* 0x000000ffffba7224 */ /* 0x000fe200078e00ff */
[C---:B------:R-:W-:Y:S01]  /*13900*/  LEA R188, R55.reuse, 0x80, 0x7 ;  /* 0x0000008037bc7811 */ /* 0x040fe200078e38ff */
[----:B------:R-:W-:Y:S01]  /*13910*/  IMAD.MOV.U32 R103, RZ, RZ, R0 ;  /* 0x000000ffff677224 */ /* 0x000fe200078e0000 */
[----:B------:R-:W-:Y:S01]  /*13920*/  ISETP.NE.AND.EX P4, PT, RZ, UR13, PT, P0 ;  /* 0x0000000dff007c0c */ /* 0x000fe2000bf85300 */
[----:B------:R-:W-:Y:S01]  /*13930*/  IMAD.MOV.U32 R3, RZ, RZ, R2 ;  /* 0x000000ffff037224 */ /* 0x000fe200078e0002 */
[----:B------:R-:W-:Y:S01]  /*13940*/  UMOV UR13, 0x400 ;  /* 0x00000400000d7882 */ /* 0x000fe20000000000 */
[----:B------:R-:W-:Y:S01]  /*13950*/  VIADD R187, R55, 0x1 ;  /* 0x0000000137bb7836 */ /* 0x000fe20000000000 */
[----:B------:R-:W2:Y:S01]  /*13960*/  LDCU UR12, c[0x0][0x440] ;  /* 0x00008800ff0c77ac */ /* 0x000ea20008000800 */
[----:B------:R-:W3:Y:S01]  /*13970*/  LDCU UR4, c[0x0][0x45c] ;  /* 0x00008b80ff0477ac */ /* 0x000ee20008000800 */
[----:B------:R-:W4:Y:S07]  /*13980*/  LDCU.64 UR8, c[0x0][0x3a0] ;  /* 0x00007400ff0877ac */ /* 0x000f2e0008000a00 */
[----:B------:R-:W-:Y:S01]  /*13990*/  @!P4 IADD3 R186, P0, PT, RZ, -R186, RZ ;  /* 0x800000baffbac210 */ /* 0x000fe20007f1e0ff */
[----:B------:R-:W2:Y:S03]  /*139a0*/  LDCU.64 UR10, c[0x0][0x3a8] ;  /* 0x00007500ff0a77ac */ /* 0x000ea60008000a00 */
[----:B------:R-:W-:Y:S01]  /*139b0*/  P2R R189, PR, RZ, 0x1 ;  /* 0x00000001ffbd7803 */ /* 0x000fe20000000000 */
[----:B-1----:R-:W-:-:S12]  /*139c0*/  ULEA UR5, UR5, UR13, 0x18 ;  /* 0x0000000d05057291 */ /* 0x002fd8000f8ec0ff */
.L_x_5364:
[----:B------:R-:W-:Y:S01]  /*139d0*/  ISETP.NE.AND P0, PT, R189, RZ, PT ;  /* 0x000000ffbd00720c */ /* 0x000fe20003f05270 */
[----:B------:R-:W1:Y:S01]  /*139e0*/  S2R R11, SR_TID.X ;  /* 0x00000000000b7919 */ /* 0x000e620000002100 */
[----:B--2---:R-:W-:Y:S01]  /*139f0*/  ISETP.GE.AND P1, PT, R100, UR12, PT ;  /* 0x0000000c64007c0c */ /* 0x004fe2000bf26270 */
[----:B------:R-:W2:Y:S01]  /*13a00*/  @!P4 LDC R4, c[0x0][0x3c0] ;  /* 0x0000f000ff04cb82 */ /* 0x000ea20000000800 */
[----:B------:R-:W-:Y:S07]  /*13a10*/  DEPBAR.LE SB0, 0x0 ;  /* 0x000080000000791a */ /* 0x000fee0000000000 */
[----:B------:R-:W3:Y:S08]  /*13a20*/  LDC R7, c[0x0][0x3c4] ;  /* 0x0000f100ff077b82 */ /* 0x000ef00000000800 */
[----:B------:R-:W-:Y:S01]  /*13a30*/  BAR.SYNC.DEFER_BLOCKING 0x0 ;  /* 0x0000000000007b1d */ /* 0x000fe20000010000 */
[----:B------:R-:W-:Y:S02]  /*13a40*/  IMAD.MOV.U32 R6, RZ, RZ, R182 ;  /* 0x000000ffff067224 */ /* 0x000fe400078e00b6 */
[----:B------:R-:W-:Y:S02]  /*13a50*/  IMAD.MOV.U32 R2, RZ, RZ, R183 ;  /* 0x000000ffff027224 */ /* 0x000fe400078e00b7 */
[----:B-1----:R-:W-:Y:S02]  /*13a60*/  IMAD.SHL.U32 R9, R11, 0x8, RZ ;  /* 0x000000080b097824 */ /* 0x002fe400078e00ff */
[----:B--2---:R-:W-:Y:S03]  /*13a70*/  @!P4 IMAD.SHL.U32 R5, R4, 0x80, RZ ;  /* 0x000000800405c824 */ /* 0x004fe600078e00ff */
[----:B------:R-:W-:Y:S01]  /*13a80*/  LOP3.LUT R0, R9, 0x1f8, RZ, 0xc0, !PT ;  /* 0x000001f809007812 */ /* 0x000fe200078ec0ff */
[----:B------:R-:W-:Y:S03]  /*13a90*/  @!P4 IMAD.X R5, RZ, RZ, ~R5, P0 ;  /* 0x000000ffff05c224 */ /* 0x000fe600000e0e05 */
[----:B------:R-:W-:Y:S02]  /*13aa0*/  LOP3.LUT R0, R0, 0x38, R11, 0x78, !PT ;  /* 0x0000003800007812 */ /* 0x000fe400078e780b */
[----:B------:R-:W-:Y:S04]  /*13ab0*/  @!P4 SHF.R.S64 R13, R186, 0x1f, R5 ;  /* 0x0000001fba0dc819 */ /* 0x000fe80000001005 */
[----:B------:R-:W-:Y:S04]  /*13ac0*/  @!P4 IADD3 R182, P0, PT, R182, R13, RZ ;  /* 0x0000000db6b6c210 */ /* 0x000fe80007f1e0ff */
[----:B------:R-:W-:Y:S01]  /*13ad0*/  @!P4 LEA.HI.X.SX32 R183, R5, R183, 0x1, P0 ;  /* 0x000000b705b7c211 */ /* 0x000fe200000f0eff */
[----:B---3--:R-:W-:Y:S08]  /*13ae0*/  @!P4 BRA `(.L_x_5361) ;  /* 0x0000000000f4c947 */ /* 0x008ff00003800000 */
[----:B------:R-:W-:Y:S01]  /*13af0*/  VIADD R8, R188, 0xffffff80 ;  /* 0xffffff80bc087836 */ /* 0x000fe20000000000 */
[----:B------:R-:W1:Y:S01]  /*13b00*/  LDC R11, c[0x0][0x4f0] ;  /* 0x00013c00ff0b7b82 */ /* 0x000e620000000800 */
[----:B------:R-:W-:Y:S03]  /*13b10*/  IABS R12, R188 ;  /* 0x000000bc000c7213 */ /* 0x000fe60000000000 */
        /* <DEDUP_REMOVED lines=42> */
[----:B------:R-:W-:Y:S03]  /*13dc0*/  IMAD R11, R10, R11, -0x80 ;  /* 0xffffff800a0b7424 */ /* 0x000fe600078e020b */
[----:B------:R-:W2:Y:S02]  /*13dd0*/  LDG.E R13, desc[UR6][R12.64] ;  /* 0x000000060c0d7981 */ /* 0x000ea4000c1e1900 */
[----:B------:R-:W-:Y:S02]  /*13de0*/  SHF.R.S32.HI R15, RZ, 0x1f, R11 ;  /* 0x0000001fff0f7819 */ /* 0x000fe4000001140b */
[----:B------:R-:W2:Y:S03]  /*13df0*/  LDG.E R8, desc[UR6][R18.64] ;  /* 0x0000000612087981 */ /* 0x000ea6000c1e1900 */
        /* <DEDUP_REMOVED lines=12> */
.L_x_5361:
[----:B------:R-:W-:Y:S01]  /*13ec0*/  LOP3.LUT R0, R0, 0x1e00, R9, 0xf8, !PT ;  /* 0x00001e0000007812 */ /* 0x000fe200078ef809 */
[C---:B------:R-:W-:Y:S01]  /*13ed0*/  IMAD.SHL.U32 R5, R4.reuse, 0x20, RZ ;  /* 0x0000002004057824 */ /* 0x040fe200078e00ff */
[----:B------:R-:W-:Y:S01]  /*13ee0*/  SHF.L.U64.HI R4, R4, 0x5, R7 ;  /* 0x0000000504047819 */ /* 0x000fe20000010207 */
[----:B------:R-:W-:Y:S01]  /*13ef0*/  VIADD R187, R187, 0xffffffff ;  /* 0xffffffffbbbb7836 */ /* 0x000fe20000000000 */
[----:B------:R-:W-:Y:S02]  /*13f00*/  LEA R193, R0, UR5, 0x1 ;  /* 0x0000000500c17c11 */ /* 0x000fe4000f8e08ff */
[----:B------:R-:W-:Y:S03]  /*13f10*/  IADD3 R16, P0, PT, R5, R182, RZ ;  /* 0x000000b605107210 */ /* 0x000fe60007f1e0ff */
[----:B------:R-:W-:Y:S01]  /*13f20*/  @!PT LDS RZ, [RZ] ;  /* 0x00000000fffff984 */ /* 0x000fe20000000800 */
[----:B------:R-:W-:Y:S01]  /*13f30*/  @!PT LDS RZ, [RZ] ;  /* 0x00000000fffff984 */ /* 0x000fe20000000800 */
[----:B------:R-:W-:Y:S01]  /*13f40*/  @!PT LDS RZ, [RZ] ;  /* 0x00000000fffff984 */ /* 0x000fe20000000800 */
[----:B------:R-:W-:Y:S01]  /*13f50*/  @!P1 LDGSTS.E.BYPASS.LTC128B.128 [R193+0x6000], desc[UR6][R182.64] ;  /* 0x06000000b6c19fae */ /* 0x000fe2000b981a06 */
[-C--:B------:R-:W-:Y:S01]  /*13f60*/  IADD3 R14, P2, PT, R16, R5.reuse, RZ ;  /* 0x00000005100e7210 */ /* 0x080fe20007f5e0ff */
[----:B------:R-:W-:Y:S02]  /*13f70*/  IMAD.X R17, R4, 0x1, R183, P0 ;  /* 0x0000000104117824 */ /* 0x000fe400000e06b7 */
[----:B------:R-:W-:Y:S01]  /*13f80*/  @P1 STS.128 [R193+0x6000], RZ ;  /* 0x006000ffc1001388 */ /* 0x000fe20000000c00 */
[-C--:B------:R-:W-:Y:S01]  /*13f90*/  IADD3 R12, P0, PT, R14, R5.reuse, RZ ;  /* 0x000000050e0c7210 */ /* 0x080fe20007f1e0ff */
[--C-:B------:R-:W-:Y:S02]  /*13fa0*/  IMAD.X R15, R17, 0x1, R4.reuse, P2 ;  /* 0x00000001110f7824 */ /* 0x100fe400010e0604 */
[----:B------:R-:W-:Y:S01]  /*13fb0*/  @!PT LDS RZ, [RZ] ;  /* 0x00000000fffff984 */ /* 0x000fe20000000800 */
[----:B------:R-:W-:Y:S01]  /*13fc0*/  @!PT LDS RZ, [RZ] ;  /* 0x00000000fffff984 */ /* 0x000fe20000000800 */
[----:B------:R-:W-:Y:S01]  /*13fd0*/  @!PT LDS RZ, [RZ] ;  /* 0x00000000fffff984 */ /* 0x000fe20000000800 */
[----:B------:R-:W-:Y:S01]  /*13fe0*/  @!P1 LDGSTS.E.BYPASS.LTC128B.128 [R193+0x6800], desc[UR6][R16.64] ;  /* 0x0680000010c19fae */ /* 0x000fe2000b981a06 */
[-C--:B------:R-:W-:Y:S01]  /*13ff0*/  IADD3 R10, P2, PT, R12, R5.reuse, RZ ;  /* 0x000000050c0a7210 */ /* 0x080fe20007f5e0ff */
[--C-:B------:R-:W-:Y:S02]  /*14000*/  IMAD.X R13, R15, 0x1, R4.reuse, P0 ;  /* 0x000000010f0d7824 */ /* 0x100fe400000e0604 */
        /* <DEDUP_REMOVED lines=10> */
[----:B------:R-:W-:Y:S01]  /*140b0*/  @!P1 IADD3 R18, P0, PT, R6, R5, RZ ;  /* 0x0000000506129210 */ /* 0x000fe20007f1e0ff */
[--C-:B------:R-:W-:Y:S02]  /*140c0*/  IMAD.X R7, R9, 0x1, R4.reuse, P2 ;  /* 0x0000000109077824 */ /* 0x100fe400010e0604 */
[----:B------:R-:W-:Y:S01]  /*140d0*/  @!PT LDS RZ, [RZ] ;  /* 0x00000000fffff984 */ /* 0x000fe20000000800 */
[----:B------:R-:W-:Y:S01]  /*140e0*/  @!PT LDS RZ, [RZ] ;  /* 0x00000000fffff984 */ /* 0x000fe20000000800 */
[----:B------:R-:W-:Y:S01]  /*140f0*/  @!PT LDS RZ, [RZ] ;  /* 0x00000000fffff984 */ /* 0x000fe20000000800 */
[----:B------:R-:W-:Y:S02]  /*14100*/  @!P1 LDGSTS.E.BYPASS.LTC128B.128 [R193+0x7800], desc[UR6][R12.64] ;  /* 0x078000000cc19fae */ /* 0x000fe4000b981a06 */
[----:B------:R-:W-:Y:S01]  /*14110*/  @!P1 IMAD.X R19, R7, 0x1, R4, P0 ;  /* 0x0000000107139824 */ /* 0x000fe200000e0604 */
[----:B------:R-:W-:Y:S01]  /*14120*/  ISETP.GT.AND P0, PT, R187, R176, PT ;  /* 0x000000b0bb00720c */ /* 0x000fe20003f04270 */
        /* <DEDUP_REMOVED lines=22> */
[----:B------:R-:W1:Y:S04]  /*14290*/  LDSM.16.M88.4 R108, [R174+0x2000] ;  /* 0x00200000ae6c783b */ /* 0x000e680000000200 */
[----:B------:R-:W3:Y:S04]  /*142a0*/  LDSM.16.M88.4 R112, [R174+0x2800] ;  /* 0x00280000ae70783b */ /* 0x000ee80000000200 */
[----:B------:R-:W5:Y:S04]  /*142b0*/  LDSM.16.M88.4 R116, [R174+0x3000] ;  /* 0x00300000ae74783b */ /* 0x000f680000000200 */
[----:B------:R-:W0:Y:S04]  /*142c0*/  LDGDEPBAR ;  /* 0x00000000000079af */ /* 0x000e280000000000 */
[----:B------:R-:W4:Y:S04]  /*142d0*/  LDSM.16.M88.4 R120, [R174+0x3800] ;  /* 0x00380000ae78783b */ /* 0x000f280000000200 */
[----:B------:R-:W4:Y:S04]  /*142e0*/  LDSM.16.M88.4 R124, [R174+0x4000] ;  /* 0x00400000ae7c783b */ /* 0x000f280000000200 */
[----:B------:R-:W4:Y:S04]  /*142f0*/  LDSM.16.M88.4 R128, [R174+0x4800] ;  /* 0x00480000ae80783b */ /* 0x000f280000000200 */
[----:B------:R-:W4:Y:S04]  /*14300*/  LDSM.16.M88.4 R132, [R174+0x5000] ;  /* 0x00500000ae84783b */ /* 0x000f280000000200 */
[----:B------:R-:W4:Y:S04]  /*14310*/  LDSM.16.M88.4 R136, [R174+0x5800] ;  /* 0x00580000ae88783b */ /* 0x000f280000000200 */
[----:B------:R-:W-:Y:S01]  /*14320*/  LDSM.16.M88.4 R140, [R173] ;  /* 0x00000000ad8c783b */ /* 0x000fe20000000200 */
[C---:B-1----:R-:W-:Y:S03]  /*14330*/  HMMA.16816.F32 R4, R104.reuse, R108, RZ ;  /* 0x0000006c6804723c */ /* 0x042fe600000018ff */
[----:B------:R-:W1:Y:S04]  /*14340*/  LDSM.16.M88.4 R144, [R169+0x2000] ;  /* 0x00200000a990783b */ /* 0x000e680000000200 */
[----:B------:R-:W1:Y:S01]  /*14350*/  LDSM.16.M88.4 R148, [R169+0x2800] ;  /* 0x00280000a994783b */ /* 0x000e620000000200 */
[C---:B------:R-:W-:Y:S03]  /*14360*/  HMMA.16816.F32 R8, R104.reuse, R110, RZ ;  /* 0x0000006e6808723c */ /* 0x040fe600000018ff */
[----:B------:R-:W1:Y:S04]  /*14370*/  LDSM.16.M88.4 R152, [R169+0x3000] ;  /* 0x00300000a998783b */ /* 0x000e680000000200 */
[----:B------:R-:W1:Y:S01]  /*14380*/  LDSM.16.M88.4 R156, [R169+0x3800] ;  /* 0x00380000a99c783b */ /* 0x000e620000000200 */
[C---:B---3--:R-:W-:Y:S03]  /*14390*/  HMMA.16816.F32 R12, R104.reuse, R112, RZ ;  /* 0x00000070680c723c */ /* 0x048fe600000018ff */
[----:B------:R-:W3:Y:S04]  /*143a0*/  LDSM.16.M88.4 R160, [R169+0x4000] ;  /* 0x00400000a9a0783b */ /* 0x000ee80000000200 */
[----:B------:R-:W-:Y:S01]  /*143b0*/  LDSM.16.M88.4 R108, [R169+0x5000] ;  /* 0x00500000a96c783b */ /* 0x000fe20000000200 */
[C---:B--2---:R-:W-:Y:S03]  /*143c0*/  HMMA.16816.F32 R16, R104.reuse, R114, RZ ;  /* 0x000000726810723c */ /* 0x044fe600000018ff */
[----:B------:R-:W-:Y:S05]  /*143d0*/  LDSM.16.M88.4 R112, [R169+0x5800] ;  /* 0x00580000a970783b */ /* 0x000fea0000000200 */
[C---:B-----5:R-:W-:Y:S08]  /*143e0*/  HMMA.16816.F32 R20, R104.reuse, R116, RZ ;  /* 0x000000746814723c */ /* 0x060ff000000018ff */
[C---:B------:R-:W-:Y:S01]  /*143f0*/  HMMA.16816.F32 R24, R104.reuse, R118, RZ ;  /* 0x000000766818723c */ /* 0x040fe200000018ff */
[----:B------:R-:W-:Y:S07]  /*14400*/  LDSM.16.M88.4 R116, [R172] ;  /* 0x00000000ac74783b */ /* 0x000fee0000000200 */
        /* <DEDUP_REMOVED lines=14> */
[----:B------:R-:W2:Y:S07]  /*144f0*/  LDSM.16.M88.4 R104, [R169+0x4800] ;  /* 0x00480000a968783b */ /* 0x000eae0000000200 */
        /* <DEDUP_REMOVED lines=137> */
.L_x_5363:
        /* <DEDUP_REMOVED lines=57> */
.L_x_5362:
        /* <DEDUP_REMOVED lines=409> */
.L_x_5360:
[----:B------:R-:W1:Y:S01]  /*16ab0*/  SHFL.BFLY PT, R4, R191, 0x2, 0x1f ;  /* 0x0c401f00bf047f89 */ /* 0x000e6200000e0000 */
[----:B------:R-:W-:Y:S01]  /*16ac0*/  MOV R15, 0x40 ;  /* 0x00000040000f7802 */ /* 0x000fe20000000f00 */
[----:B------:R-:W2:Y:S01]  /*16ad0*/  S2UR UR9, SR_CTAID.Y ;  /* 0x00000000000979c3 */ /* 0x000ea20000002600 */
[----:B------:R-:W-:Y:S01]  /*16ae0*/  MOV R40, 0xff800000 ;  /* 0xff80000000287802 */ /* 0x000fe20000000f00 */
[----:B------:R-:W3:Y:S01]  /*16af0*/  SHFL.BFLY PT, R11, R190, 0x2, 0x1f ;  /* 0x0c401f00be0b7f89 */ /* 0x000ee200000e0000 */
[----:B------:R-:W-:Y:S01]  /*16b00*/  MOV R39, 0xff800000 ;  /* 0xff80000000277802 */ /* 0x000fe20000000f00 */
[----:B------:R-:W4:Y:S01]  /*16b10*/  LDCU UR4, c[0x0][0x44c] ;  /* 0x00008980ff0477ac */ /* 0x000f220008000800 */
[----:B------:R-:W-:Y:S01]  /*16b20*/  BSSY.RECONVERGENT B0, `(.L_x_5365) ;  /* 0x0000085000007945 */ /* 0x000fe20003800200 */
[----:B------:R-:W5:Y:S02]  /*16b30*/  S2R R36, SR_TID.X ;  /* 0x0000000000247919 */ /* 0x000f640000002100 */
[----:B------:R-:W4:Y:S01]  /*16b40*/  S2UR UR8, SR_CTAID.Z ;  /* 0x00000000000879c3 */ /* 0x000f220000002700 */
[----:B------:R-:W2:Y:S01]  /*16b50*/  S2R R38, SR_TID.X ;  /* 0x0000000000267919 */ /* 0x000ea20000002100 */
[----:B-1----:R-:W-:Y:S01]  /*16b60*/  FADD.FTZ R4, R4, R191 ;  /* 0x000000bf04047221 */ /* 0x002fe20000010000 */
[----:B---3--:R-:W-:-:S04]  /*16b70*/  FADD.FTZ R11, R11, R190 ;  /* 0x000000be0b0b7221 */ /* 0x008fc80000010000 */
[----:B------:R-:W1:Y:S04]  /*16b80*/  SHFL.BFLY PT, R7, R4, 0x1, 0x1f ;  /* 0x0c201f0004077f89 */ /* 0x000e6800000e0000 */
[----:B------:R-:W3:Y:S01]  /*16b90*/  SHFL.BFLY PT, R6, R11, 0x1, 0x1f ;  /* 0x0c201f000b067f89 */ /* 0x000ee200000e0000 */
[C---:B-----5:R-:W-:Y:S02]  /*16ba0*/  SHF.L.U32 R5, R36.reuse, 0x1, RZ ;  /* 0x0000000124057819 */ /* 0x060fe400000006ff */
[C---:B------:R-:W-:Y:S02]  /*16bb0*/  SHF.L.U32 R37, R36.reuse, 0x4, RZ ;  /* 0x0000000424257819 */ /* 0x040fe400000006ff */
[----:B------:R-:W-:Y:S02]  /*16bc0*/  SHF.L.U32 R12, R36, 0x5, RZ ;  /* 0x00000005240c7819 */ /* 0x000fe400000006ff */
[----:B------:R-:W-:-:S02]  /*16bd0*/  LOP3.LUT R9, R5, 0x6, RZ, 0xc0, !PT ;  /* 0x0000000605097812 */ /* 0x000fc400078ec0ff */
[----:B------:R-:W-:Y:S01]  /*16be0*/  LOP3.LUT R10, R37, 0x1c0, RZ, 0xc0, !PT ;  /* 0x000001c0250a7812 */ /* 0x000fe200078ec0ff */
[----:B------:R-:W-:Y:S01]  /*16bf0*/  BAR.SYNC.DEFER_BLOCKING 0x0 ;  /* 0x0000000000007b1d */ /* 0x000fe20000010000 */
[C---:B------:R-:W-:Y:S02]  /*16c00*/  R2P PR, R36.reuse, 0x1c ;  /* 0x0000001c24007804 */ /* 0x040fe40000000000 */
[----:B------:R-:W-:Y:S01]  /*16c10*/  SHF.L.U32 R3, R36, 0x2, RZ ;  /* 0x0000000224037819 */ /* 0x000fe200000006ff */
[----:B-1----:R-:W-:Y:S01]  /*16c20*/  FADD.FTZ R7, R4, R7 ;  /* 0x0000000704077221 */ /* 0x002fe20000010000 */
[----:B------:R-:W-:Y:S02]  /*16c30*/  LOP3.LUT R12, R9, 0x7c00, R12, 0xf8, !PT ;  /* 0x00007c00090c7812 */ /* 0x000fe400078ef80c */
[----:B------:R-:W-:Y:S01]  /*16c40*/  LOP3.LUT R5, R10, 0x38, R5, 0xf8, !PT ;  /* 0x000000380a057812 */ /* 0x000fe200078ef805 */
[----:B------:R-:W1:Y:S01]  /*16c50*/  MUFU.RCP R8, R7 ;  /* 0x0000000700087308 */ /* 0x000e620000001000 */
[----:B---3--:R-:W-:Y:S01]  /*16c60*/  FADD.FTZ R6, R11, R6 ;  /* 0x000000060b067221 */ /* 0x008fe20000010000 */
[----:B------:R-:W-:-:S02]  /*16c70*/  FSETP.NE.FTZ.AND P1, PT, R7, RZ, PT ;  /* 0x000000ff0700720b */ /* 0x000fc40003f35000 */
[----:B------:R-:W-:Y:S02]  /*16c80*/  SHF.R.U32.HI R9, RZ, 0x1, R36 ;  /* 0x00000001ff097819 */ /* 0x000fe40000011624 */
[----:B------:R-:W-:Y:S02]  /*16c90*/  FSETP.NE.FTZ.AND P0, PT, R6, RZ, PT ;  /* 0x000000ff0600720b */ /* 0x000fe40003f15000 */
[----:B------:R-:W3:Y:S01]  /*16ca0*/  MUFU.RCP R4, R6 ;  /* 0x0000000600047308 */ /* 0x000ee20000001000 */
[----:B------:R-:W-:Y:S02]  /*16cb0*/  LOP3.LUT R10, R3, 0x1f8, RZ, 0xc0, !PT ;  /* 0x000001f8030a7812 */ /* 0x000fe400078ec0ff */
[----:B------:R-:W-:Y:S02]  /*16cc0*/  LOP3.LUT R5, R12, R5, RZ, 0xfc, !PT ;  /* 0x000000050c057212 */ /* 0x000fe400078efcff */
[----:B------:R-:W-:Y:S02]  /*16cd0*/  LOP3.LUT R10, R10, 0x38, R9, 0x78, !PT ;  /* 0x000000380a0a7812 */ /* 0x000fe400078e7809 */
[----:B------:R-:W-:Y:S01]  /*16ce0*/  LOP3.LUT R37, R37, 0x10, RZ, 0xc0, !PT ;  /* 0x0000001025257812 */ /* 0x000fe200078ec0ff */
[----:B------:R-:W5:Y:S01]  /*16cf0*/  @P1 LDC R19, c[0x0][0x458] ;  /* 0x00011600ff131b82 */ /* 0x000f620000000800 */
[----:B------:R-:W-:Y:S01]  /*16d00*/  MOV R11, 0x20 ;  /* 0x00000020000b7802 */ /* 0x000fe20000000f00 */
[----:B------:R-:W4:Y:S01]  /*16d10*/  @P1 MUFU.LG2 R7, R7 ;  /* 0x0000000700071308 */ /* 0x000f220000000c00 */
[----:B-1----:R-:W-:-:S02]  /*16d20*/  FSEL R8, R8, 1, P1 ;  /* 0x3f80000008087808 */ /* 0x002fc40000800000 */
[----:B------:R-:W-:Y:S02]  /*16d30*/  SEL R15, R15, 0xffffffc0, !P3 ;  /* 0xffffffc00f0f7807 */ /* 0x000fe40005800000 */
        /* <DEDUP_REMOVED lines=20> */
[----:B------:R-:W-:Y:S01]  /*16e80*/  LOP3.LUT R9, R9, 0x30, RZ, 0xc0, !PT ;  /* 0x0000003009097812 */ /* 0x000fe200078ec0ff */
[C---:B------:R-:W-:Y:S01]  /*16e90*/  FMUL.FTZ R99, R4.reuse, R99 ;  /* 0x0000006304637220 */ /* 0x040fe20000410000 */
[----:B------:R-:W-:Y:S01]  /*16ea0*/  SHF.R.U32.HI R36, RZ, 0x2, R36 ;  /* 0x00000002ff247819 */ /* 0x000fe20000011624 */
[----:B------:R-:W-:Y:S01]  /*16eb0*/  FMUL.FTZ R70, R4, R70 ;  /* 0x0000004604467220 */ /* 0x000fe20000410000 */
[----:B------:R-:W-:Y:S01]  /*16ec0*/  LEA R37, R10, R37, 0x2 ;  /* 0x000000250a257211 */ /* 0x000fe200078e10ff */
[C---:B------:R-:W-:Y:S01]  /*16ed0*/  FMUL.FTZ R71, R4.reuse, R71 ;  /* 0x0000004704477220 */ /* 0x040fe20000410000 */
[----:B------:R-:W-:Y:S01]  /*16ee0*/  SEL R11, R11, 0xffffffe0, !P2 ;  /* 0xffffffe00b0b7807 */ /* 0x000fe20005000000 */
[----:B------:R-:W-:Y:S01]  /*16ef0*/  FMUL.FTZ R74, R4, R74 ;  /* 0x0000004a044a7220 */ /* 0x000fe20000410000 */
[----:B------:R-:W-:Y:S01]  /*16f00*/  IADD3 R10, PT, PT, R8, 0x80, RZ ;  /* 0x00000080080a7810 */ /* 0x000fe20007ffe0ff */
[C---:B------:R-:W-:Y:S01]  /*16f10*/  FMUL.FTZ R75, R4.reuse, R75 ;  /* 0x0000004b044b7220 */ /* 0x040fe20000410000 */
[----:B------:R-:W-:Y:S01]  /*16f20*/  IADD3 R12, PT, PT, R15, R8, RZ ;  /* 0x000000080f0c7210 */ /* 0x000fe20007ffe0ff */
[----:B------:R-:W-:Y:S01]  /*16f30*/  FMUL.FTZ R78, R4, R78 ;  /* 0x0000004e044e7220 */ /* 0x000fe20000410000 */
[----:B------:R-:W-:Y:S01]  /*16f40*/  @P4 IADD3 R10, PT, PT, R8, -0x80, RZ ;  /* 0xffffff80080a4810 */ /* 0x000fe20007ffe0ff */
[C---:B------:R-:W-:Y:S01]  /*16f50*/  FMUL.FTZ R79, R4.reuse, R79 ;  /* 0x0000004f044f7220 */ /* 0x040fe20000410000 */
        /* <DEDUP_REMOVED lines=11> */
[----:B------:R-:W2:Y:S01]  /*17010*/  LDC.64 R4, c[0x0][0x430] ;  /* 0x00010c00ff047b82 */ /* 0x000ea20000000a00 */
[-C--:B------:R-:W-:Y:S01]  /*17020*/  IADD3 R16, PT, PT, R15, R10.reuse, RZ ;  /* 0x0000000a0f107210 */ /* 0x080fe20007ffe0ff */
[----:B------:R-:W1:Y:S01]  /*17030*/  @P0 MUFU.LG2 R6, R6 ;  /* 0x0000000600060308 */ /* 0x000e620000000c00 */
[----:B------:R3:W-:Y:S01]  /*17040*/  STS.64 [R8+0x800], R98 ;  /* 0x0008006208007388 */ /* 0x0007e20000000a00 */
[----:B------:R-:W-:Y:S01]  /*17050*/  IADD3 R14, PT, PT, R11, R10, RZ ;  /* 0x0000000a0b0e7210 */ /* 0x000fe20007ffe0ff */
[----:B----4-:R-:W-:-:S02]  /*17060*/  @P1 FMUL.FTZ R7, R7, 0.69314718246459960938 ;  /* 0x3f31721807071820 */ /* 0x010fc40000410000 */
[----:B------:R-:W-:Y:S01]  /*17070*/  STS.64 [R13], R68 ;  /* 0x000000440d007388 */ /* 0x000fe20000000a00 */
[----:B------:R-:W4:Y:S01]  /*17080*/  LDC R9, c[0x0][0x3e0] ;  /* 0x0000f800ff097b82 */ /* 0x000f220000000800 */
[----:B-----5:R-:W-:Y:S02]  /*17090*/  @P1 FFMA.FTZ R40, R2, R19, R7 ;  /* 0x0000001302281223 */ /* 0x020fe40000010007 */
[----:B------:R-:W-:Y:S04]  /*170a0*/  STS.64 [R13+0x800], R70 ;  /* 0x000800460d007388 */ /* 0x000fe80000000a00 */
[----:B------:R-:W-:Y:S01]  /*170b0*/  STS.64 [R12], R72 ;  /* 0x000000480c007388 */ /* 0x000fe20000000a00 */
[----:B------:R-:W5:Y:S03]  /*170c0*/  @P0 LDC R17, c[0x0][0x458] ;  /* 0x00011600ff110b82 */ /* 0x000f660000000800 */
[----:B------:R1:W-:Y:S01]  /*170d0*/  STS.64 [R12+0x800], R74 ;  /* 0x0008004a0c007388 */ /* 0x0003e20000000a00 */
[----:B--2---:R-:W-:Y:S01]  /*170e0*/  IMAD R4, R4, UR9, R179 ;  /* 0x0000000904047c24 */ /* 0x004fe2000f8e02b3 */
[----:B---3--:R-:W-:-:S02]  /*170f0*/  IADD3 R8, PT, PT, R11, R12, RZ ;  /* 0x0000000c0b087210 */ /* 0x008fc40007ffe0ff */
[----:B------:R-:W-:-:S03]  /*17100*/  IADD3 R11, PT, PT, R11, R16, RZ ;  /* 0x000000100b0b7210 */ /* 0x000fc60007ffe0ff */
[----:B------:R2:W-:Y:S04]  /*17110*/  STS.64 [R8], R76 ;  /* 0x0000004c08007388 */ /* 0x0005e80000000a00 */
[----:B------:R2:W-:Y:S04]  /*17120*/  STS.64 [R8+0x800], R78 ;  /* 0x0008004e08007388 */ /* 0x0005e80000000a00 */
[----:B------:R2:W-:Y:S01]  /*17130*/  STS.64 [R10], R80 ;  /* 0x000000500a007388 */ /* 0x0005e20000000a00 */
[----:B-1----:R-:W-:-:S03]  /*17140*/  IADD3 R12, PT, PT, -R179, RZ, RZ ;  /* 0x000000ffb30c7210 */ /* 0x002fc60007ffe1ff */
[----:B------:R2:W-:Y:S04]  /*17150*/  STS.64 [R10+0x800], R82 ;  /* 0x000800520a007388 */ /* 0x0005e80000000a00 */
[----:B------:R2:W-:Y:S01]  /*17160*/  STS.64 [R14], R84 ;  /* 0x000000540e007388 */ /* 0x0005e20000000a00 */
[----:B----4-:R-:W-:-:S03]  /*17170*/  IMAD R12, R9, R12, UR8 ;  /* 0x00000008090c7e24 */ /* 0x010fc6000f8e020c */
[----:B------:R2:W-:Y:S01]  /*17180*/  STS.64 [R14+0x800], R86 ;  /* 0x000800560e007388 */ /* 0x0005e20000000a00 */
[----:B------:R-:W-:Y:S02]  /*17190*/  IMAD R4, R4, R9, R12 ;  /* 0x0000000904047224 */ /* 0x000fe400078e020c */
[----:B------:R-:W-:Y:S01]  /*171a0*/  @P0 FMUL.FTZ R9, R6, 0.69314718246459960938 ;  /* 0x3f31721806090820 */ /* 0x000fe20000410000 */
[----:B------:R2:W-:Y:S01]  /*171b0*/  STS.64 [R16], R92 ;  /* 0x0000005c10007388 */ /* 0x0005e20000000a00 */
[----:B------:R-:W-:Y:S02]  /*171c0*/  IMAD R41, R4, R5, R178 ;  /* 0x0000000504297224 */ /* 0x000fe400078e02b2 */
[----:B-----5:R-:W-:Y:S01]  /*171d0*/  @P0 FFMA.FTZ R39, R0, R17, R9 ;  /* 0x0000001100270223 */ /* 0x020fe20000010009 */
[----:B------:R2:W-:Y:S01]  /*171e0*/  STS.64 [R16+0x800], R94 ;  /* 0x0008005e10007388 */ /* 0x0005e20000000a00 */
[----:B------:R-:W-:-:S03]  /*171f0*/  IMAD R0, R41, UR4, RZ ;  /* 0x0000000429007c24 */ /* 0x000fc6000f8e02ff */
[----:B------:R2:W-:Y:S04]  /*17200*/  STS.64 [R11], R88 ;  /* 0x000000580b007388 */ /* 0x0005e80000000a00 */
[----:B------:R2:W-:Y:S01]  /*17210*/  STS.64 [R11+0x800], R90 ;  /* 0x0008005a0b007388 */ /* 0x0005e20000000a00 */
        /* <DEDUP_REMOVED lines=11> */
[----:B--2---:R-:W-:Y:S01]  /*172d0*/  IMAD.IADD R37, R177, 0x1, -R178 ;  /* 0x00000001b1257824 */ /* 0x004fe200078e0ab2 */
[----:B------:R-:W-:Y:S01]  /*172e0*/  IADD3 R2, P0, PT, R41, R36, RZ ;  /* 0x0000002429027210 */ /* 0x000fe20007f1e0ff */
[----:B------:R-:W-:-:S03]  /*172f0*/  VIADD R42, R36, 0x8 ;  /* 0x00000008242a7836 */ /* 0x000fc60000000000 */
[-C--:B------:R-:W-:Y:S02]  /*17300*/  ISETP.GE.AND P2, PT, R36, R37.reuse, PT ;  /* 0x000000252400720c */ /* 0x080fe40003f46270 */
[----:B------:R-:W-:Y:S02]  /*17310*/  ISETP.GE.AND P1, PT, R42, R37, PT ;  /* 0x000000252a00720c */ /* 0x000fe40003f26270 */
[----:B------:R-:W-:Y:S02]  /*17320*/  LEA.HI.X.SX32 R41, R41, RZ, 0x1, P0 ;  /* 0x000000ff29297211 */ /* 0x000fe400000f0eff */
[----:B-----5:R-:W-:-:S04]  /*17330*/  LEA R36, P0, R2, UR4, 0x2 ;  /* 0x0000000402247c11 */ /* 0x020fc8000f8010ff */
[----:B------:R-:W-:-:S05]  /*17340*/  LEA.HI.X R37, R2, UR5, R41, 0x2, P0 ;  /* 0x0000000502257c11 */ /* 0x000fca00080f1429 */
[----:B------:R2:W-:Y:S04]  /*17350*/  @!P2 STG.E desc[UR6][R36.64], R40 ;  /* 0x000000282400a986 */ /* 0x0005e8000c101906 */
[----:B------:R2:W-:Y:S02]  /*17360*/  @!P1 STG.E desc[UR6][R36.64+0x20], R39 ;  /* 0x0000202724009986 */ /* 0x0005e4000c101906 */
.L_x_5366:
[----:B------:R-:W-:Y:S05]  /*17370*/  BSYNC.RECONVERGENT B0 ;  /* 0x0000000000007941 */ /* 0x000fea0003800200 */
.L_x_5365:
[----:B------:R-:W5:Y:S01]  /*17380*/  LDCU UR8, c[0x0][0x440] ;  /* 0x00008800ff0877ac */ /* 0x000f620008000800 */
[----:B------:R-:W-:Y:S01]  /*17390*/  LOP3.LUT R2, R3, 0xfc0, RZ, 0xc0, !PT ;  /* 0x00000fc003027812 */ /* 0x000fe200078ec0ff */
[----:B------:R-:W-:Y:S01]  /*173a0*/  IMAD.IADD R177, R177, 0x1, -R178 ;  /* 0x00000001b1b17824 */ /* 0x000fe200078e0ab2 */
[----:B------:R-:W-:Y:S01]  /*173b0*/  SHF.R.U32.HI R38, RZ, 0x4, R38 ;  /* 0x00000004ff267819 */ /* 0x000fe20000011626 */
[----:B------:R-:W3:Y:S01]  /*173c0*/  LDCU.64 UR4, c[0x0][0x3f8] ;  /* 0x00007f00ff0477ac */ /* 0x000ee20008000a00 */
[----:B--2---:R-:W-:Y:S02]  /*173d0*/  LOP3.LUT R37, R2, 0x3c, R3, 0xf8, !PT ;  /* 0x0000003c02257812 */ /* 0x004fe400078ef803 */
[----:B------:R-:W-:Y:S01]  /*173e0*/  LOP3.LUT R3, R3, 0x3c, RZ, 0xc0, !PT ;  /* 0x0000003c03037812 */ /* 0x000fe200078ec0ff */
[----:B------:R-:W-:Y:S01]  /*173f0*/  VIADD R36, R38, 0x20 ;  /* 0x0000002026247836 */ /* 0x000fe20000000000 */
[----:B------:R-:W-:Y:S01]  /*17400*/  IADD3 R2, P1, PT, R0, R37, RZ ;  /* 0x0000002500027210 */ /* 0x000fe20007f3e0ff */
[----:B------:R-:W-:Y:S01]  /*17410*/  VIADD R40, R38, 0x18 ;  /* 0x0000001826287836 */ /* 0x000fe20000000000 */
[----:B-----5:R-:W-:-:S02]  /*17420*/  ISETP.GE.AND P0, PT, R3, UR8, PT ;  /* 0x0000000803007c0c */ /* 0x020fc4000bf06270 */
[----:B------:R-:W-:Y:S01]  /*17430*/  LEA.HI.X.SX32 R3, R0, RZ, 0x1, P1 ;  /* 0x000000ff00037211 */ /* 0x000fe200008f0eff */
[----:B------:R-:W-:Y:S01]  /*17440*/  VIADD R0, R38, 0x8 ;  /* 0x0000000826007836 */ /* 0x000fe20000000000 */
[----:B---3--:R-:W-:Y:S02]  /*17450*/  LEA R42, P1, R2, UR4, 0x2 ;  /* 0x00000004022a7c11 */ /* 0x008fe4000f8210ff */
[-C--:B------:R-:W-:Y:S02]  /*17460*/  ISETP.GE.OR P2, PT, R38, R177.reuse, P0 ;  /* 0x000000b12600720c */ /* 0x080fe40000746670 */
[----:B------:R-:W-:Y:S01]  /*17470*/  LEA.HI.X R43, R2, UR5, R3, 0x2, P1 ;  /* 0x00000005022b7c11 */ /* 0x000fe200088f1403 */
[----:B------:R-:W-:Y:S01]  /*17480*/  VIADD R2, R38, 0x10 ;  /* 0x0000001026027836 */ /* 0x000fe20000000000 */
[-C--:B------:R-:W-:Y:S01]  /*17490*/  ISETP.GE.OR P4, PT, R36, R177.reuse, P0 ;  /* 0x000000b12400720c */ /* 0x080fe20000786670 */
[----:B------:R-:W-:Y:S01]  /*174a0*/  VIADD R36, R38, 0x30 ;  /* 0x0000003026247836 */ /* 0x000fe20000000000 */
[----:B------:R-:W-:-:S02]  /*174b0*/  ISETP.GE.OR P5, PT, R40, R177, P0 ;  /* 0x000000b12800720c */ /* 0x000fc400007a6670 */
[-C--:B------:R-:W-:Y:S01]  /*174c0*/  ISETP.GE.OR P6, PT, R2, R177.reuse, P0 ;  /* 0x000000b10200720c */ /* 0x080fe200007c6670 */
[----:B------:R-:W-:Y:S01]  /*174d0*/  VIADD R2, R38, 0x28 ;  /* 0x0000002826027836 */ /* 0x000fe20000000000 */
[-C--:B------:R-:W-:Y:S01]  /*174e0*/  ISETP.GE.OR P1, PT, R36, R177.reuse, P0 ;  /* 0x000000b12400720c */ /* 0x080fe20000726670 */
[----:B------:R-:W-:Y:S02]  /*174f0*/  VIADD R38, R38, 0x38 ;  /* 0x0000003826267836 */ /* 0x000fe40000000000 */
[----:B-1----:R1:W-:Y:S01]  /*17500*/  @!P2 STG.E.128 desc[UR6][R42.64], R32 ;  /* 0x000000202a00a986 */ /* 0x0023e2000c101d06 */
[-C--:B------:R-:W-:Y:S02]  /*17510*/  ISETP.GE.OR P3, PT, R2, R177.reuse, P0 ;  /* 0x000000b10200720c */ /* 0x080fe40000766670 */
[-C--:B------:R-:W-:Y:S01]  /*17520*/  ISETP.GE.OR P2, PT, R0, R177.reuse, P0 ;  /* 0x000000b10000720c */ /* 0x080fe20000746670 */
[----:B------:R1:W-:Y:S01]  /*17530*/  @!P4 STG.E.128 desc[UR6][R42.64+0x2000], R16 ;  /* 0x002000102a00c986 */ /* 0x0003e2000c101d06 */
        /* <DEDUP_REMOVED lines=9> */
.L_x_5367:
        /* <DEDUP_REMOVED lines=11> */
.L_x_7178:


//--------------------- .text._ZN5flash24flash_fwd_splitkv_kernelI23Flash_fwd_kernel_traitsILi64ELi64ELi128ELi4ELb0ELb0EN7cutlass6half_tE19Flash_kernel_traitsILi64ELi64ELi128ELi4ES3_EELb1ELb0ELb0ELb0ELb0ELb1ELb1ELb1EEEvNS_16Flash_fwd_paramsE --------------------------
	.section	.text._ZN5flash24flash_fwd_splitkv_kernelI23Flash_fwd_kernel_traitsILi64ELi64ELi128ELi4ELb0ELb0EN7cutlass6half_tE19Flash_kernel_traitsILi64ELi64ELi128ELi4ES3_EELb1ELb0ELb0ELb0ELb0ELb1ELb1ELb1EEEvNS_16Flash_fwd_paramsE,"ax",@progbits
	.align	128
        .global         _ZN5flash24flash_fwd_splitkv_kernelI23Flash_fwd_kernel_traitsILi64ELi64ELi128ELi4ELb0ELb0EN7cutlass6half_tE19Flash_kernel_traitsILi64ELi64ELi128ELi4ES3_EELb1ELb0ELb0ELb0ELb0ELb1ELb1ELb1EEEvNS_16Flash_fwd_paramsE
        .type           _ZN5flash24flash_fwd_splitkv_kernelI23Flash_fwd_kernel_traitsILi64ELi64ELi128ELi4ELb0ELb0EN7cutlass6half_tE19Flash_kernel_traitsILi64ELi64ELi128ELi4ES3_EELb1ELb0ELb0ELb0ELb0ELb1ELb1ELb1EEEvNS_16Flash_fwd_paramsE,@function
        .size           _ZN5flash24flash_fwd_splitkv_kernelI23Flash_fwd_kernel_traitsILi64ELi64ELi128ELi4ELb0ELb0EN7cutlass6half_tE19Flash_kernel_traitsILi64ELi64ELi128ELi4ES3_EELb1ELb0ELb0ELb0ELb0ELb1ELb1ELb1EEEvNS_16Flash_fwd_paramsE,(.L_x_7179 - _ZN5flash24flash_fwd_splitkv_kernelI23Flash_fwd_kernel_traitsILi64ELi64ELi128ELi4ELb0ELb0EN7cutlass6half_tE19Flash_kernel_traitsILi64ELi64ELi128ELi4ES3_EELb1ELb0ELb0ELb0ELb0ELb1ELb1ELb1EEEvNS_16Flash_fwd_paramsE)
        .other          _ZN5flash24flash_fwd_splitkv_kernelI23Flash_fwd_kernel_traitsILi64ELi64ELi128ELi4ELb0ELb0EN7cutlass6half_tE19Flash_kernel_traitsILi64ELi64ELi128ELi4ES3_EELb1ELb0ELb0ELb0ELb0ELb1ELb1ELb1EEEvNS_16Flash_fwd_paramsE,@"STO_CUDA_ENTRY STV_DEFAULT"
_ZN5flash24flash_fwd_splitkv_kernelI23Flash_fwd_kernel_traitsILi64ELi64ELi128ELi4ELb0ELb0EN7cutlass6half_tE19Flash_kernel_traitsILi64ELi64ELi128ELi4ES3_EELb1ELb0ELb0ELb0ELb0ELb1ELb1ELb1EEEvNS_16Flash_fwd_paramsE:
.text._ZN5flash24flash_fwd_splitkv_kernelI23Flash_fwd_kernel_traitsILi64ELi64ELi128ELi4ELb0ELb0EN7cutlass6half_tE19Flash_kernel_traitsILi64ELi64ELi128ELi4ES3_EELb1ELb0ELb0ELb0ELb0ELb1ELb1ELb1EEEvNS_16Flash_fwd_paramsE:
        /* <DEDUP_REMOVED lines=68> */
.L_x_5368:
        /* <DEDUP_REMOVED lines=135> */
.L_x_5369:
        /* <DEDUP_REMOVED lines=9> */
.L_x_5370:
        /* <DEDUP_REMOVED lines=106> */
.L_x_5371:
        /* <DEDUP_REMOVED lines=15> */
.L_x_5373:
[----:B------:R-:W2:Y:S01]  /*14d0*/  LDC.64 R4, c[0x0][0x3b8] ;  /* 0x0000ee00ff047b82 */ /* 0x000ea20000000a00 */
[----:B-1----:R-:W-:-:S05]  /*14e0*/  IADD3 R2, PT, PT, R0, R7, RZ ;  /* 0x0000000700027210 */ /* 0x002fca0007ffe0ff */
[C---:B--2---:R-:W-:Y:S02]  /*14f0*/  IMAD R21, R2.reuse, R5, RZ ;  /* 0x0000000502157224 */ /* 0x044fe400078e02ff */
[----:B------:R-:W-:-:S05]  /*1500*/  IMAD.WIDE.U32 R2, R2, R4, RZ ;  /* 0x0000000402027225 */ /* 0x000fca00078e00ff */
[----:B------:R-:W-:Y:S02]  /*1510*/  IADD3 R21, PT, PT, R3, R21, RZ ;  /* 0x0000001503157210 */ /* 0x000fe40007ffe0ff */
[----:B------:R-:W-:Y:S02]  /*1520*/  MOV R20, R2 ;  /* 0x0000000200147202 */ /* 0x000fe40000000f00 */
.L_x_5374:
        /* <DEDUP_REMOVED lines=14> */
.L_x_5375:
[----:B------:R-:W1:Y:S01]  /*1610*/  LDC.64 R2, c[0x0][0x3c0] ;  /* 0x0000f000ff027b82 */ /* 0x000e620000000a00 */
[----:B------:R-:W-:-:S05]  /*1620*/  IADD3 R0, PT, PT, R0, R7, RZ ;  /* 0x0000000700007210 */ /* 0x000fca0007ffe0ff */
[C---:B-1----:R-:W-:Y:S02]  /*1630*/  IMAD R23, R0.reuse, R3, RZ ;  /* 0x0000000300177224 */ /* 0x042fe400078e02ff */
[----:B-----5:R-:W-:-:S05]  /*1640*/  IMAD.WIDE.U32 R6, R0, R2, RZ ;  /* 0x0000000200067225 */ /* 0x020fca00078e00ff */
[----:B------:R-:W-:Y:S02]  /*1650*/  IADD3 R23, PT, PT, R7, R23, RZ ;  /* 0x0000001707177210 */ /* 0x000fe40007ffe0ff */
[----:B------:R-:W-:-:S07]  /*1660*/  MOV R22, R6 ;  /* 0x0000000600167202 */ /* 0x000fce0000000f00 */
.L_x_5376:
        /* <DEDUP_REMOVED lines=51> */
.L_x_5372:
        /* <DEDUP_REMOVED lines=201> */
.L_x_5415:
        /* <DEDUP_REMOVED lines=174> */
.L_x_5379:
        /* <DEDUP_REMOVED lines=70> */
.L_x_5383:
[----:B------:R-:W-:Y:S05]  /*3570*/  BSYNC.RECONVERGENT B0 ;  /* 0x0000000000007941 */ /* 0x000fea0003800200 */
.L_x_5382:
        /* <DEDUP_REMOVED lines=54> */
.L_x_5385:
[----:B------:R-:W-:Y:S05]  /*38e0*/  BSYNC.RECONVERGENT B0 ;  /* 0x0000000000007941 */ /* 0x000fea0003800200 */
.L_x_5384:
        /* <DEDUP_REMOVED lines=60> */
.L_x_5387:
[----:B------:R-:W-:Y:S05]  /*3cb0*/  BSYNC.RECONVERGENT B0 ;  /* 0x0000000000007941 */ /* 0x000fea0003800200 */
.L_x_5386:
        /* <DEDUP_REMOVED lines=62> */
.L_x_5389:
[----:B------:R-:W-:Y:S05]  /*40a0*/  BSYNC.RECONVERGENT B0 ;  /* 0x0000000000007941 */ /* 0x000fea0003800200 */
.L_x_5388:
        /* <DEDUP_REMOVED lines=62> */
.L_x_5391:
[----:B------:R-:W-:Y:S05]  /*4490*/  BSYNC.RECONVERGENT B0 ;  /* 0x0000000000007941 */ /* 0x000fea0003800200 */
.L_x_5390:
        /* <DEDUP_REMOVED lines=62> */
.L_x_5393:
[----:B------:R-:W-:Y:S05]  /*4880*/  BSYNC.RECONVERGENT B0 ;  /* 0x0000000000007941 */ /* 0x000fea0003800200 */
.L_x_5392:
        /* <DEDUP_REMOVED lines=62> */
.L_x_5395:
[----:B------:R-:W-:Y:S05]  /*4c70*/  BSYNC.RECONVERGENT B0 ;  /* 0x0000000000007941 */ /* 0x000fea0003800200 */
.L_x_5394:
        /* <DEDUP_REMOVED lines=62> */
.L_x_5397:
[----:B------:R-:W-:Y:S05]  /*5060*/  BSYNC.RECONVERGENT B0 ;  /* 0x0000000000007941 */ /* 0x000fea0003800200 */
.L_x_5396:
[----:B------:R-:W1:Y:S01]  /*5070*/  LDC R15, c[0x0][0x450] ;  /* 0x00011400ff0f7b82 */ /* 0x000e620000000800 */
[----:B--2---:R-:W-:Y:S05]  /*5080*/  IMAD.U32 R3, R36, -0x40, RZ ;  /* 0xffffffc024037824 */ /* 0x004fea00078e00ff */
[C---:B------:R-:W-:Y:S02]  /*5090*/  LEA R12, P1, R3.reuse, R12, 0x1 ;  /* 0x0000000c030c7211 */ /* 0x040fe400078208ff */
[C---:B------:R-:W-:Y:S02]  /*50a0*/  LEA R52, P0, R3.reuse, R52, 0x1 ;  /* 0x0000003403347211 */ /* 0x040fe400078008ff */
[C---:B------:R-:W-:Y:S02]  /*50b0*/  LEA.HI.X.SX32 R13, R3.reuse, R13, 0x1, P1 ;  /* 0x0000000d030d7211 */ /* 0x040fe400008f0eff */
[----:B------:R-:W-:Y:S01]  /*50c0*/  LEA.HI.X.SX32 R53, R3, R53, 0x1, P0 ;  /* 0x0000003503357211 */ /* 0x000fe200000f0eff */
[----:B------:R-:W-:Y:S05]  /*50d0*/  BRA `(.L_x_5380) ;  /* 0x00000030007c7947 */ /* 0x000fea0003800000 */
.L_x_5381:
        /* <DEDUP_REMOVED lines=103> */
.L_x_5399:
[----:B------:R-:W-:Y:S05]  /*5750*/  BSYNC.RECONVERGENT B0 ;  /* 0x0000000000007941 */ /* 0x000fea0003800200 */
.L_x_5398:
        /* <DEDUP_REMOVED lines=92> */
.L_x_5401:
[----:B------:R-:W-:Y:S05]  /*5d20*/  BSYNC.RECONVERGENT B0 ;  /* 0x0000000000007941 */ /* 0x000fea0003800200 */
.L_x_5400:
        /* <DEDUP_REMOVED lines=96> */
.L_x_5403:
[----:B------:R-:W-:Y:S05]  /*6330*/  BSYNC.RECONVERGENT B0 ;  /* 0x0000000000007941 */ /* 0x000fea0003800200 */
.L_x_5402:
        /* <DEDUP_REMOVED lines=98> */
.L_x_5405:
[----:B------:R-:W-:Y:S05]  /*6960*/  BSYNC.RECONVERGENT B0 ;  /* 0x0000000000007941 */ /* 0x000fea0003800200 */
.L_x_5404:
        /* <DEDUP_REMOVED lines=98> */
.L_x_5407:
[----:B------:R-:W-:Y:S05]  /*6f90*/  BSYNC.RECONVERGENT B0 ;  /* 0x0000000000007941 */ /* 0x000fea0003800200 */
.L_x_5406:
        /* <DEDUP_REMOVED lines=98> */
.L_x_5409:
[----:B------:R-:W-:Y:S05]  /*75c0*/  BSYNC.RECONVERGENT B0 ;  /* 0x0000000000007941 */ /* 0x000fea0003800200 */
.L_x_5408:
        /* <DEDUP_REMOVED lines=98> */
.L_x_5411:
[----:B------:R-:W-:Y:S05]  /*7bf0*/  BSYNC.RECONVERGENT B0 ;  /* 0x0000000000007941 */ /* 0x000fea0003800200 */
.L_x_5410:
        /* <DEDUP_REMOVED lines=102> */
.L_x_5413:
[----:B------:R-:W-:Y:S05]  /*8260*/  BSYNC.RECONVERGENT B0 ;  /* 0x0000000000007941 */ /* 0x000fea0003800200 */
.L_x_5412:
[----:B------:R-:W1:Y:S01]  /*8270*/  LDC R15, c[0x0][0x450] ;  /* 0x00011400ff0f7b82 */ /* 0x000e620000000800 */
[----:B--2---:R-:W-:Y:S05]  /*8280*/  IMAD.U32 R125, R125, -0x40, RZ ;  /* 0xffffffc07d7d7824 */ /* 0x004fea00078e00ff */
[C---:B------:R-:W-:Y:S02]  /*8290*/  LEA R86, P1, R125.reuse, R86, 0x1 ;  /* 0x000000567d567211 */ /* 0x040fe400078208ff */
[C---:B------:R-:W-:Y:S02]  /*82a0*/  LEA R84, P0, R125.reuse, R84, 0x1 ;  /* 0x000000547d547211 */ /* 0x040fe400078008ff */
[C---:B------:R-:W-:Y:S02]  /*82b0*/  LEA.HI.X.SX32 R87, R125.reuse, R87, 0x1, P1 ;  /* 0x000000577d577211 */ /* 0x040fe400008f0eff */
[----:B------:R-:W-:Y:S09]  /*82c0*/  LEA.HI.X.SX32 R85, R125, R85, 0x1, P0 ;  /* 0x000000557d557211 */ /* 0x000ff200000f0eff */
.L_x_5380:
[----:B------:R-:W-:Y:S05]  /*82d0*/  BSYNC.RECONVERGENT B1 ;  /* 0x0000000000017941 */ /* 0x000fea0003800200 */
.L_x_5378:
        /* <DEDUP_REMOVED lines=91> */
.L_x_5414:
[----:B------:R-:W-:Y:S02]  /*8890*/  LOP3.LUT P2, RZ, R62, 0x20, RZ, 0xc0, !PT ;  /* 0x000000203eff7812 */ /* 0x000fe4000784c0ff */
[----:B------:R-:W-:Y:S02]  /*88a0*/  IADD3 R82, P1, PT, R82, R89, RZ ;  /* 0x0000005952527210 */ /* 0x000fe40007f3e0ff */
[----:B------:R-:W-:Y:S03]  /*88b0*/  IADD3 R10, P0, PT, R10, R91, RZ ;  /* 0x0000005b0a0a7210 */ /* 0x000fe60007f1e0ff */
[----:B------:R-:W-:Y:S02]  /*88c0*/  IMAD.X R83, R83, 0x1, R88, P1 ;  /* 0x0000000153537824 */ /* 0x000fe400008e0658 */
[----:B------:R-:W-:Y:S04]  /*88d0*/  IMAD.X R9, R9, 0x1, R90, P0 ;  /* 0x0000000109097824 */ /* 0x000fe800000e065a */
[----:B------:R-:W-:Y:S05]  /*88e0*/  @P2 BRA `(.L_x_5415) ;  /* 0xffffff9c00502947 */ /* 0x000fea000383ffff */
.L_x_5377:
        /* <DEDUP_REMOVED lines=30> */
.L_x_5420:
[----:B------:R1:W-:Y:S02]  /*8ad0*/  STS.128 [R52], RZ ;  /* 0x000000ff34007388 */ /* 0x0003e40000000c00 */
.L_x_5419:
[----:B------:R-:W-:Y:S05]  /*8ae0*/  BSYNC.RECONVERGENT B0 ;  /* 0x0000000000007941 */ /* 0x000fea0003800200 */
.L_x_5418:
        /* <DEDUP_REMOVED lines=18> */
.L_x_5422:
[----:B------:R-:W-:Y:S05]  /*8c10*/  BSYNC.RECONVERGENT B0 ;  /* 0x0000000000007941 */ /* 0x000fea0003800200 */
.L_x_5421:
        /* <DEDUP_REMOVED lines=12> */
.L_x_5424:
[----:B------:R-:W-:Y:S05]  /*8ce0*/  BSYNC.RECONVERGENT B0 ;  /* 0x0000000000007941 */ /* 0x000fea0003800200 */
.L_x_5423:
        /* <DEDUP_REMOVED lines=12> */
.L_x_5417:
        /* <DEDUP_REMOVED lines=77> */
.L_x_5431:
[----:B------:R-:W-:Y:S05]  /*9280*/  BSYNC.RECONVERGENT B0 ;  /* 0x0000000000007941 */ /* 0x000fea0003800200 */
.L_x_5430:
[----:B-----5:R2:W-:Y:S01]  /*9290*/  STS.128 [R52], R12 ;  /* 0x0000000c34007388 */ /* 0x0205e20000000c00 */
[----:B------:R-:W-:Y:S05]  /*92a0*/  BRA `(.L_x_5428) ;  /* 0x0000000000047947 */ /* 0x000fea0003800000 */
.L_x_5429:
[----:B------:R3:W-:Y:S02]  /*92b0*/  STS.128 [R52], RZ ;  /* 0x000000ff34007388 */ /* 0x0007e40000000c00 */
.L_x_5428:
[----:B------:R-:W-:Y:S05]  /*92c0*/  BSYNC.RECONVERGENT B1 ;  /* 0x0000000000017941 */ /* 0x000fea0003800200 */
.L_x_5427:
        /* <DEDUP_REMOVED lines=63> */
.L_x_5435:
[----:B------:R-:W-:Y:S05]  /*96c0*/  BSYNC.RECONVERGENT B0 ;  /* 0x0000000000007941 */ /* 0x000fea0003800200 */
.L_x_5434:
[----:B-----5:R1:W-:Y:S02]  /*96d0*/  STS.128 [R52+0x800], R12 ;  /* 0x0008000c34007388 */ /* 0x0203e40000000c00 */
.L_x_5433:
[----:B------:R-:W-:Y:S05]  /*96e0*/  BSYNC.RECONVERGENT B1 ;  /* 0x0000000000017941 */ /* 0x000fea0003800200 */
.L_x_5432:
        /* <DEDUP_REMOVED lines=64> */
.L_x_5439:
[----:B------:R-:W-:Y:S05]  /*9af0*/  BSYNC.RECONVERGENT B0 ;  /* 0x0000000000007941 */ /* 0x000fea0003800200 */
.L_x_5438:
[----:B-----5:R1:W-:Y:S02]  /*9b00*/  STS.128 [R52+0x1000], R12 ;  /* 0x0010000c34007388 */ /* 0x0203e40000000c00 */
.L_x_5437:
[----:B------:R-:W-:Y:S05]  /*9b10*/  BSYNC.RECONVERGENT B1 ;  /* 0x0000000000017941 */ /* 0x000fea0003800200 */
.L_x_5436:
        /* <DEDUP_REMOVED lines=63> */
.L_x_5441:
[----:B------:R-:W-:Y:S05]  /*9f10*/  BSYNC.RECONVERGENT B0 ;  /* 0x0000000000007941 */ /* 0x000fea0003800200 */
.L_x_5440:
[----:B-----5:R1:W-:Y:S01]  /*9f20*/  STS.128 [R52+0x1800], R12 ;  /* 0x0018000c34007388 */ /* 0x0203e20000000c00 */
[----:B------:R-:W-:Y:S05]  /*9f30*/  BRA `(.L_x_5425) ;  /* 0x0000001800087947 */ /* 0x000fea0003800000 */
.L_x_5426:
        /* <DEDUP_REMOVED lines=97> */
.L_x_5446:
[----:B------:R-:W-:Y:S05]  /*a550*/  BSYNC.RECONVERGENT B0 ;  /* 0x0000000000007941 */ /* 0x000fea0003800200 */
.L_x_5445:
[----:B-----5:R2:W-:Y:S01]  /*a560*/  STS.128 [R52], R16 ;  /* 0x0000001034007388 */ /* 0x0205e20000000c00 */
[----:B------:R-:W-:Y:S05]  /*a570*/  BRA `(.L_x_5443) ;  /* 0x0000000000047947 */ /* 0x000fea0003800000 */
.L_x_5444:
[----:B------:R1:W-:Y:S02]  /*a580*/  STS.128 [R52], RZ ;  /* 0x000000ff34007388 */ /* 0x0003e40000000c00 */
.L_x_5443:
[----:B------:R-:W-:Y:S05]  /*a590*/  BSYNC.RECONVERGENT B1 ;  /* 0x0000000000017941 */ /* 0x000fea0003800200 */
.L_x_5442:
        /* <DEDUP_REMOVED lines=92> */
.L_x_5450:
[----:B------:R-:W-:Y:S05]  /*ab60*/  BSYNC.RECONVERGENT B0 ;  /* 0x0000000000007941 */ /* 0x000fea0003800200 */
.L_x_5449:
[----:B-----5:R4:W-:Y:S02]  /*ab70*/  STS.128 [R52+0x800], R16 ;  /* 0x0008001034007388 */ /* 0x0209e40000000c00 */
.L_x_5448:
[----:B------:R-:W-:Y:S05]  /*ab80*/  BSYNC.RECONVERGENT B1 ;  /* 0x0000000000017941 */ /* 0x000fea0003800200 */
.L_x_5447:
        /* <DEDUP_REMOVED lines=93> */
.L_x_5454:
[----:B------:R-:W-:Y:S05]  /*b160*/  BSYNC.RECONVERGENT B0 ;  /* 0x0000000000007941 */ /* 0x000fea0003800200 */
.L_x_5453:
[----:B-----5:R4:W-:Y:S02]  /*b170*/  STS.128 [R52+0x1000], R16 ;  /* 0x0010001034007388 */ /* 0x0209e40000000c00 */
.L_x_5452:
[----:B------:R-:W-:Y:S05]  /*b180*/  BSYNC.RECONVERGENT B1 ;  /* 0x0000000000017941 */ /* 0x000fea0003800200 */
.L_x_5451:
        /* <DEDUP_REMOVED lines=91> */
.L_x_5456:
[----:B------:R-:W-:Y:S05]  /*b740*/  BSYNC.RECONVERGENT B0 ;  /* 0x0000000000007941 */ /* 0x000fea0003800200 */
.L_x_5455:
[----:B-----5:R4:W-:Y:S02]  /*b750*/  STS.128 [R52+0x1800], R16 ;  /* 0x0018001034007388 */ /* 0x0209e40000000c00 */
.L_x_5425:
[----:B------:R-:W-:Y:S05]  /*b760*/  BSYNC.RECONVERGENT B2 ;  /* 0x0000000000027941 */ /* 0x000fea0003800200 */
.L_x_5416:
        /* <DEDUP_REMOVED lines=12> */
.L_x_5459:
[----:B------:R1:W-:Y:S02]  /*b830*/  STS.128 [R52+0x2000], RZ ;  /* 0x002000ff34007388 */ /* 0x0003e40000000c00 */
.L_x_5458:
[----:B------:R-:W-:Y:S05]  /*b840*/  BSYNC.RECONVERGENT B0 ;  /* 0x0000000000007941 */ /* 0x000fea0003800200 */
.L_x_5457:
[----:B------:R-:W-:Y:S01]  /*b850*/  ISETP.GE.AND P1, PT, R20, R3, PT ;  /* 0x000000031400720c */ /* 0x000fe20003f26270 */
[C---:B--2--5:R-:W-:Y:S01]  /*b860*/  IMAD.SHL.U32 R7, R73.reuse, 0x2, RZ ;  /* 0x0000000249077824 */ /* 0x064fe200078e00ff */
[----:B------:R-:W-:Y:S01]  /*b870*/  SHF.L.U64.HI R2, R73, 0x1, R72 ;  /* 0x0000000149027819 */ /* 0x000fe20000010248 */
[----:B------:R-:W-:Y:S03]  /*b880*/  BSSY.RECONVERGENT B0, `(.L_x_5460) ;  /* 0x000000d000007945 */ /* 0x000fe60003800200 */
[----:B------:R-:W-:-:S05]  /*b890*/  IADD3 R8, P0, PT, R7, R172, RZ ;  /* 0x000000ac07087210 */ /* 0x000fca0007f1e0ff */
[----:B------:R-:W-:Y:S02]  /*b8a0*/  IMAD.X R9, R2, 0x1, R173, P0 ;  /* 0x0000000102097824 */ /* 0x000fe400000e06ad */
        /* <DEDUP_REMOVED lines=9> */
.L_x_5462:
[----:B------:R2:W-:Y:S02]  /*b940*/  STS.128 [R52+0x2800], RZ ;  /* 0x002800ff34007388 */ /* 0x0005e40000000c00 */
.L_x_5461:
[----:B------:R-:W-:Y:S05]  /*b950*/  BSYNC.RECONVERGENT B0 ;  /* 0x0000000000007941 */ /* 0x000fea0003800200 */
.L_x_5460:
        /* <DEDUP_REMOVED lines=14> */
.L_x_5465:
[----:B------:R1:W-:Y:S02]  /*ba40*/  STS.128 [R52+0x3000], RZ ;  /* 0x003000ff34007388 */ /* 0x0003e40000000c00 */
.L_x_5464:
[----:B------:R-:W-:Y:S05]  /*ba50*/  BSYNC.RECONVERGENT B0 ;  /* 0x0000000000007941 */ /* 0x000fea0003800200 */
.L_x_5463:
        /* <DEDUP_REMOVED lines=14> */
.L_x_5468:
[----:B------:R1:W-:Y:S02]  /*bb40*/  STS.128 [R52+0x3800], RZ ;  /* 0x003800ff34007388 */ /* 0x0003e40000000c00 */
.L_x_5467:
[----:B------:R-:W-:Y:S05]  /*bb50*/  BSYNC.RECONVERGENT B0 ;  /* 0x0000000000007941 */ /* 0x000fea0003800200 */
.L_x_5466:
        /* <DEDUP_REMOVED lines=18> */
.L_x_5471:
[----:B------:R4:W-:Y:S02]  /*bc80*/  STS.128 [R52+0x4000], RZ ;  /* 0x004000ff34007388 */ /* 0x0009e40000000c00 */
.L_x_5470:
[----:B------:R-:W-:Y:S05]  /*bc90*/  BSYNC.RECONVERGENT B0 ;  /* 0x0000000000007941 */ /* 0x000fea0003800200 */
.L_x_5469:
[----:B------:R-:W-:Y:S01]  /*bca0*/  IADD3 R6, PT, PT, R130, 0x50, RZ ;  /* 0x0000005082067810 */ /* 0x000fe20007ffe0ff */
[----:B------:R-:W-:Y:S03]  /*bcb0*/  BSSY.RECONVERGENT B0, `(.L_x_5472) ;  /* 0x000000f000007945 */ /* 0x000fe60003800200 */
[----:B------:R-:W-:-:S13]  /*bcc0*/  ISETP.GE.AND P0, PT, R6, R3, PT ;  /* 0x000000030600720c */ /* 0x000fda0003f06270 */
        /* <DEDUP_REMOVED lines=12> */
.L_x_5474:
[----:B------:R1:W-:Y:S02]  /*bd90*/  STS.128 [R52+0x4800], RZ ;  /* 0x004800ff34007388 */ /* 0x0003e40000000c00 */
.L_x_5473:
[----:B------:R-:W-:Y:S05]  /*bda0*/  BSYNC.RECONVERGENT B0 ;  /* 0x0000000000007941 */ /* 0x000fea0003800200 */
.L_x_5472:
        /* <DEDUP_REMOVED lines=18> */
.L_x_5477:
[----:B------:R1:W-:Y:S02]  /*bed0*/  STS.128 [R52+0x5000], RZ ;  /* 0x005000ff34007388 */ /* 0x0003e40000000c00 */
.L_x_5476:
[----:B------:R-:W-:Y:S05]  /*bee0*/  BSYNC.RECONVERGENT B0 ;  /* 0x0000000000007941 */ /* 0x000fea0003800200 */
.L_x_5475:
[----:B------:R-:W-:Y:S01]  /*bef0*/  VIADD R130, R130, 0x70 ;  /* 0x0000007082827836 */ /* 0x000fe20000000000 */
[----:B------:R-:W-:Y:S01]  /*bf00*/  BSSY.RECONVERGENT B0, `(.L_x_5478) ;  /* 0x0000012000007945 */ /* 0x000fe20003800200 */
[----:B------:R-:W-:-:S03]  /*bf10*/  IMAD.SHL.U32 R5, R66, 0x20, RZ ;  /* 0x0000002042057824 */ /* 0x000fc600078e00ff */
        /* <DEDUP_REMOVED lines=15> */
.L_x_5480:
[----:B------:R1:W-:Y:S02]  /*c010*/  STS.128 [R52+0x5800], RZ ;  /* 0x005800ff34007388 */ /* 0x0003e40000000c00 */
.L_x_5479:
[----:B------:R-:W-:Y:S05]  /*c020*/  BSYNC.RECONVERGENT B0 ;  /* 0x0000000000007941 */ /* 0x000fea0003800200 */
.L_x_5478:
[----:B------:R-:W0:Y:S01]  /*c030*/  LDGDEPBAR ;  /* 0x00000000000079af */ /* 0x000e220000000000 */
[----:B------:R-:W5:Y:S01]  /*c040*/  LDCU UR4, c[0x0][0x508] ;  /* 0x0000a100ff0477ac */ /* 0x000f620008000800 */
        /* <DEDUP_REMOVED lines=21> */
.L_x_5483:
[----:B------:R2:W-:Y:S01]  /*c1a0*/  STS.128 [R52+0x6000], RZ ;  /* 0x006000ff34007388 */ /* 0x0005e20000000c00 */
[----:B------:R-:W-:Y:S05]  /*c1b0*/  BRA `(.L_x_5484) ;  /* 0x0000000000047947 */ /* 0x000fea0003800000 */
.L_x_5482:
[----:B------:R1:W-:Y:S02]  /*c1c0*/  STS.128 [R52+0x6000], RZ ;  /* 0x006000ff34007388 */ /* 0x0003e40000000c00 */
.L_x_5484:
[----:B------:R-:W-:Y:S05]  /*c1d0*/  BSYNC.RECONVERGENT B0 ;  /* 0x0000000000007941 */ /* 0x000fea0003800200 */
.L_x_5481:
        /* <DEDUP_REMOVED lines=16> */
.L_x_5487:
[----:B------:R1:W-:Y:S02]  /*c2e0*/  STS.128 [R52+0x6800], RZ ;  /* 0x006800ff34007388 */ /* 0x0003e40000000c00 */
.L_x_5486:
[----:B------:R-:W-:Y:S05]  /*c2f0*/  BSYNC.RECONVERGENT B0 ;  /* 0x0000000000007941 */ /* 0x000fea0003800200 */
.L_x_5485:
        /* <DEDUP_REMOVED lines=15> */
.L_x_5490:
[----:B------:R1:W-:Y:S02]  /*c3f0*/  STS.128 [R52+0x7000], RZ ;  /* 0x007000ff34007388 */ /* 0x0003e40000000c00 */
.L_x_5489:
[----:B------:R-:W-:Y:S05]  /*c400*/  BSYNC.RECONVERGENT B0 ;  /* 0x0000000000007941 */ /* 0x000fea0003800200 */
.L_x_5488:
        /* <DEDUP_REMOVED lines=15> */
.L_x_5493:
[----:B------:R1:W-:Y:S02]  /*c500*/  STS.128 [R52+0x7800], RZ ;  /* 0x007800ff34007388 */ /* 0x0003e40000000c00 */
.L_x_5492:
[----:B------:R-:W-:Y:S05]  /*c510*/  BSYNC.RECONVERGENT B0 ;  /* 0x0000000000007941 */ /* 0x000fea0003800200 */
.L_x_5491:
        /* <DEDUP_REMOVED lines=18> */
.L_x_5496:
[----:B------:R1:W-:Y:S02]  /*c640*/  STS.128 [R52+0x8000], RZ ;  /* 0x008000ff34007388 */ /* 0x0003e40000000c00 */
.L_x_5495:
[----:B------:R-:W-:Y:S05]  /*c650*/  BSYNC.RECONVERGENT B0 ;  /* 0x0000000000007941 */ /* 0x000fea0003800200 */
.L_x_5494:
        /* <DEDUP_REMOVED lines=15> */
.L_x_5499:
[----:B------:R1:W-:Y:S02]  /*c750*/  STS.128 [R52+0x8800], RZ ;  /* 0x008800ff34007388 */ /* 0x0003e40000000c00 */
.L_x_5498:
[----:B------:R-:W-:Y:S05]  /*c760*/  BSYNC.RECONVERGENT B0 ;  /* 0x0000000000007941 */ /* 0x000fea0003800200 */
.L_x_5497:
        /* <DEDUP_REMOVED lines=18> */
.L_x_5502:
[----:B------:R1:W-:Y:S02]  /*c890*/  STS.128 [R52+0x9000], RZ ;  /* 0x009000ff34007388 */ /* 0x0003e40000000c00 */
.L_x_5501:
[----:B------:R-:W-:Y:S05]  /*c8a0*/  BSYNC.RECONVERGENT B0 ;  /* 0x0000000000007941 */ /* 0x000fea0003800200 */
.L_x_5500:
        /* <DEDUP_REMOVED lines=16> */
.L_x_5505:
[----:B------:R1:W-:Y:S02]  /*c9b0*/  STS.128 [R52+0x9800], RZ ;  /* 0x009800ff34007388 */ /* 0x0003e40000000c00 */
.L_x_5504:
[----:B------:R-:W-:Y:S05]  /*c9c0*/  BSYNC.RECONVERGENT B0 ;  /* 0x0000000000007941 */ /* 0x000fea0003800200 */
.L_x_5503:
[----:B------:R-:W-:Y:S01]  /*c9d0*/  LOP3.LUT R0, R75, 0x8, R66, 0x78, !PT ;  /* 0x000000084b007812 */ /* 0x000fe200078e7842 */
[----:B------:R-:W5:Y:S01]  /*c9e0*/  LDCU UR14, c[0x0][0x50c] ;  /* 0x0000a180ff0e77ac */ /* 0x000f620008000800 */
[----:B------:R-:W-:Y:S01]  /*c9f0*/  SHF.L.U32 R70, R70, 0xa, RZ ;  /* 0x0000000a46467819 */ /* 0x000fe200000006ff */
[----:B------:R-:W0:Y:S01]  /*ca00*/  LDGDEPBAR ;  /* 0x00000000000079af */ /* 0x000e220000000000 */
[----:B------:R-:W-:Y:S02]  /*ca10*/  LOP3.LUT R0, R0, 0x38, R69, 0x78, !PT ;  /* 0x0000003800007812 */ /* 0x000fe400078e7845 */
[----:B------:R-:W-:Y:S02]  /*ca20*/  LOP3.LUT R3, R70, 0x400, RZ, 0xc0, !PT ;  /* 0x0000040046037812 */ /* 0x000fe400078ec0ff */
[----:B------:R-:W-:Y:S02]  /*ca30*/  LEA R167, R167, UR5, 0x1 ;  /* 0x00000005a7a77c11 */ /* 0x000fe4000f8e08ff */
[----:B------:R-:W-:-:S02]  /*ca40*/  LEA R0, R0, R3, 0x1 ;  /* 0x0000000300007211 */ /* 0x000fc400078e08ff */
[----:B------:R-:W-:Y:S01]  /*ca50*/  R2P PR, R66, 0x6 ;  /* 0x0000000642007804 */ /* 0x000fe20000000000 */
[----:B-1----:R-:W-:Y:S01]  /*ca60*/  LDSM.16.M88.4 R8, [R167] ;  /* 0x00000000a708783b */ /* 0x002fe20000000200 */
[----:B------:R-:W-:Y:S02]  /*ca70*/  MOV R3, 0x20 ;  /* 0x0000002000037802 */ /* 0x000fe40000000f00 */
[----:B------:R-:W-:Y:S01]  /*ca80*/  IADD3 R166, PT, PT, R0, UR5, RZ ;  /* 0x0000000500a67c10 */ /* 0x000fe2000fffe0ff */
[----:B------:R-:W1:Y:S01]  /*ca90*/  LDSM.16.M88.4 R32, [R0+UR5+0x2000] ;  /* 0x002000050020783b */ /* 0x000e620008000200 */
[----:B------:R-:W-:Y:S02]  /*caa0*/  SEL R3, R3, 0xffffffe0, !P1 ;  /* 0xffffffe003037807 */ /* 0x000fe40004800000 */
[----:B------:R-:W-:Y:S01]  /*cab0*/  MOV R5, 0x40 ;  /* 0x0000004000057802 */ /* 0x000fe20000000f00 */
[----:B------:R-:W2:Y:S01]  /*cac0*/  LDSM.16.M88.4 R12, [R0+UR5+0x2800] ;  /* 0x00280005000c783b */ /* 0x000ea20008000200 */
[----:B------:R-:W-:-:S02]  /*cad0*/  IADD3 R165, PT, PT, R167, R3, RZ ;  /* 0x00000003a7a57210 */ /* 0x000fc40007ffe0ff */
[C---:B------:R-:W-:Y:S02]  /*cae0*/  IADD3 R161, PT, PT, R166.reuse, R3, RZ ;  /* 0x00000003a6a17210 */ /* 0x040fe40007ffe0ff */
[----:B------:R-:W-:Y:S01]  /*caf0*/  SEL R5, R5, 0xffffffc0, !P2 ;  /* 0xffffffc005057807 */ /* 0x000fe20005000000 */
[----:B------:R-:W-:Y:S01]  /*cb00*/  LDSM.16.M88.4 R48, [R165] ;  /* 0x00000000a530783b */ /* 0x000fe20000000200 */
[----:B------:R-:W-:Y:S02]  /*cb10*/  ISETP.GT.AND P0, PT, R61, R168, PT ;  /* 0x000000a83d00720c */ /* 0x000fe40003f04270 */
[-C--:B------:R-:W-:Y:S01]  /*cb20*/  IADD3 R164, PT, PT, R167, R5.reuse, RZ ;  /* 0x00000005a7a47210 */ /* 0x080fe20007ffe0ff */
[----:B------:R-:W3:Y:S01]  /*cb30*/  LDSM.16.M88.4 R44, [R161+0x2000] ;  /* 0x00200000a12c783b */ /* 0x000ee20000000200 */
[----:B------:R-:W-:Y:S02]  /*cb40*/  IADD3 R160, PT, PT, R166, R5, RZ ;  /* 0x00000005a6a07210 */ /* 0x000fe40007ffe0ff */
[C---:B------:R-:W-:Y:S01]  /*cb50*/  IADD3 R163, PT, PT, R3.reuse, R164, RZ ;  /* 0x000000a403a37210 */ /* 0x040fe20007ffe0ff */
[----:B------:R-:W-:Y:S01]  /*cb60*/  LDSM.16.M88.4 R36, [R164] ;  /* 0x00000000a424783b */ /* 0x000fe20000000200 */
[----:B------:R-:W-:-:S02]  /*cb70*/  IADD3 R107, PT, PT, R3, R160, RZ ;  /* 0x000000a0036b7210 */ /* 0x000fc40007ffe0ff */
[C---:B------:R-:W-:Y:S01]  /*cb80*/  VIMNMX R53, PT, PT, R4.reuse, R65, PT ;  /* 0x0000004104357248 */ /* 0x040fe20003fe0100 */
[----:B------:R-:W4:Y:S01]  /*cb90*/  LDSM.16.M88.4 R40, [R160+0x2000] ;  /* 0x00200000a028783b */ /* 0x000f220000000200 */
[----:B------:R-:W-:-:S03]  /*cba0*/  VIADDMNMX R54, R4, 0x8, R65, PT ;  /* 0x0000000804367846 */ /* 0x000fc60003800141 */
[----:B------:R-:W-:Y:S04]  /*cbb0*/  LDSM.16.M88.4 R16, [R163] ;  /* 0x00000000a310783b */ /* 0x000fe80000000200 */
[----:B------:R-:W-:Y:S04]  /*cbc0*/  LDSM.16.M88.4 R68, [R107+0x2000] ;  /* 0x002000006b44783b */ /* 0x000fe80000000200 */
[----:B------:R-:W5:Y:S04]  /*cbd0*/  LDSM.16.M88.4 R28, [R161+0x2800] ;  /* 0x00280000a11c783b */ /* 0x000f680000000200 */
[----:B------:R-:W-:Y:S01]  /*cbe0*/  LDSM.16.M88.4 R76, [R160+0x2800] ;  /* 0x00280000a04c783b */ /* 0x000fe20000000200 */
[C---:B-1----:R-:W-:Y:S03]  /*cbf0*/  HMMA.16816.F32 R20, R8.reuse, R32, RZ ;  /* 0x000000200814723c */ /* 0x042fe600000018ff */
[----:B------:R-:W-:Y:S04]  /*cc00*/  LDSM.16.M88.4 R72, [R107+0x2800] ;  /* 0x002800006b48783b */ /* 0x000fe80000000200 */
[----:B------:R-:W-:Y:S01]  /*cc10*/  LDSM.16.M88.4 R80, [R160+0x3000] ;  /* 0x00300000a050783b */ /* 0x000fe20000000200 */
[C---:B------:R-:W-:Y:S08]  /*cc20*/  HMMA.16816.F32 R32, R8.reuse, R34, RZ ;  /* 0x000000220820723c */ /* 0x040ff000000018ff */
[----:B--2---:R-:W-:Y:S08]  /*cc30*/  HMMA.16816.F32 R56, R8, R12, RZ ;  /* 0x0000000c0838723c */ /* 0x004ff000000018ff */
[C---:B---3--:R-:W-:Y:S08]  /*cc40*/  HMMA.16816.F32 R20, R48.reuse, R44, R20 ;  /* 0x0000002c3014723c */ /* 0x048ff00000001814 */
[----:B------:R-:W-:Y:S01]  /*cc50*/  HMMA.16816.F32 R32, R48, R46, R32 ;  /* 0x0000002e3020723c */ /* 0x000fe20000001820 */
[----:B------:R-:W1:Y:S07]  /*cc60*/  LDSM.16.M88.4 R44, [R0+UR5+0x3000] ;  /* 0x00300005002c783b */ /* 0x000e6e0008000200 */
[----:B------:R-:W-:Y:S08]  /*cc70*/  HMMA.16816.F32 R12, R8, R14, RZ ;  /* 0x0000000e080c723c */ /* 0x000ff000000018ff */
[C---:B----4-:R-:W-:Y:S08]  /*cc80*/  HMMA.16816.F32 R20, R36.reuse, R40, R20 ;  /* 0x000000282414723c */ /* 0x050ff00000001814 */
[----:B------:R-:W-:Y:S01]  /*cc90*/  HMMA.16816.F32 R32, R36, R42, R32 ;  /* 0x0000002a2420723c */ /* 0x000fe20000001820 */
[----:B------:R-:W2:Y:S07]  /*cca0*/  LDSM.16.M88.4 R40, [R161+0x3000] ;  /* 0x00300000a128783b */ /* 0x000eae0000000200 */
[----:B-----5:R-:W-:Y:S08]  /*ccb0*/  HMMA.16816.F32 R56, R48, R28, R56 ;  /* 0x0000001c3038723c */ /* 0x020ff00000001838 */
[C---:B------:R-:W-:Y:S08]  /*ccc0*/  HMMA.16816.F32 R20, R16.reuse, R68, R20 ;  /* 0x000000441014723c */ /* 0x040ff00000001814 */
[----:B------:R-:W-:Y:S01]  /*ccd0*/  HMMA.16816.F32 R32, R16, R70, R32 ;  /* 0x000000461020723c */ /* 0x000fe20000001820 */
[----:B------:R-:W3:Y:S07]  /*cce0*/  LDSM.16.M88.4 R68, [R0+UR5+0x3800] ;  /* 0x003800050044783b */ /* 0x000eee0008000200 */
[----:B------:R-:W-:Y:S03]  /*ccf0*/  HMMA.16816.F32 R12, R48, R30, R12 ;  /* 0x0000001e300c723c */ /* 0x000fe6000000180c */
[----:B------:R-:W-:Y:S01]  /*cd00*/  FMUL.FTZ R6, R20, UR14 ;  /* 0x0000000e14067c20 */ /* 0x000fe20008410000 */
[----:B------:R-:W-:Y:S01]  /*cd10*/  FMUL.FTZ R27, R21, UR14 ;  /* 0x0000000e151b7c20 */ /* 0x000fe20008410000 */
[----:B------:R-:W-:Y:S01]  /*cd20*/  FMUL.FTZ R26, R22, UR14 ;  /* 0x0000000e161a7c20 */ /* 0x000fe20008410000 */
[----:B------:R-:W-:-:S02]  /*cd30*/  FMUL.FTZ R66, R23, UR14 ;  /* 0x0000000e17427c20 */ /* 0x000fc40008410000 */
[C---:B-1----:R-:W-:Y:S01]  /*cd40*/  HMMA.16816.F32 R28, R8.reuse, R44, RZ ;  /* 0x0000002c081c723c */ /* 0x042fe200000018ff */
[----:B------:R-:W1:Y:S02]  /*cd50*/  MUFU.TANH R6, R6 ;  /* 0x0000000600067308 */ /* 0x000e640000002400 */
[----:B------:R-:W-:Y:S01]  /*cd60*/  FMUL.FTZ R32, R32, UR14 ;  /* 0x0000000e20207c20 */ /* 0x000fe20008410000 */
[----:B------:R-:W-:Y:S01]  /*cd70*/  FMUL.FTZ R84, R33, UR14 ;  /* 0x0000000e21547c20 */ /* 0x000fe20008410000 */
[----:B------:R-:W-:Y:S01]  /*cd80*/  FMUL.FTZ R85, R34, UR14 ;  /* 0x0000000e22557c20 */ /* 0x000fe20008410000 */
[----:B------:R-:W-:Y:S02]  /*cd90*/  FMUL.FTZ R86, R35, UR14 ;  /* 0x0000000e23567c20 */ /* 0x000fe40008410000 */
[----:B------:R-:W-:Y:S01]  /*cda0*/  HMMA.16816.F32 R20, R8, R46, RZ ;  /* 0x0000002e0814723c */ /* 0x000fe200000018ff */
[----:B------:R-:W4:Y:S01]  /*cdb0*/  LDSM.16.M88.4 R44, [R161+0x3800] ;  /* 0x00380000a12c783b */ /* 0x000f220000000200 */
[----:B------:R3:W1:Y:S06]  /*cdc0*/  MUFU.TANH R67, R32 ;  /* 0x0000002000437308 */ /* 0x00066c0000002400 */
[C---:B------:R-:W-:Y:S02]  /*cdd0*/  HMMA.16816.F32 R56, R36.reuse, R76, R56 ;  /* 0x0000004c2438723c */ /* 0x040fe40000001838 */
[----:B------:R-:W1:Y:S06]  /*cde0*/  MUFU.TANH R27, R27 ;  /* 0x0000001b001b7308 */ /* 0x000e6c0000002400 */
[----:B------:R-:W-:Y:S01]  /*cdf0*/  HMMA.16816.F32 R12, R36, R78, R12 ;  /* 0x0000004e240c723c */ /* 0x000fe2000000180c */
[----:B------:R-:W-:Y:S01]  /*ce00*/  LDSM.16.M88.4 R76, [R0+UR5+0x4000] ;  /* 0x00400005004c783b */ /* 0x000fe20008000200 */
[----:B------:R-:W1:Y:S06]  /*ce10*/  MUFU.TANH R26, R26 ;  /* 0x0000001a001a7308 */ /* 0x000e6c0000002400 */
[C---:B--2---:R-:W-:Y:S02]  /*ce20*/  HMMA.16816.F32 R28, R48.reuse, R40, R28 ;  /* 0x00000028301c723c */ /* 0x044fe4000000181c */
[----:B------:R-:W2:Y:S06]  /*ce30*/  MUFU.TANH R66, R66 ;  /* 0x0000004200427308 */ /* 0x000eac0000002400 */
[----:B------:R-:W-:Y:S01]  /*ce40*/  HMMA.16816.F32 R20, R48, R42, R20 ;  /* 0x0000002a3014723c */ /* 0x000fe20000001814 */
[----:B------:R-:W5:Y:S01]  /*ce50*/  LDSM.16.M88.4 R40, [R107+0x3000] ;  /* 0x003000006b28783b */ /* 0x000f620000000200 */
[----:B------:R-:W1:Y:S06]  /*ce60*/  MUFU.TANH R84, R84 ;  /* 0x0000005400547308 */ /* 0x000e6c0000002400 */
[----:B------:R-:W-:Y:S02]  /*ce70*/  HMMA.16816.F32 R56, R16, R72, R56 ;  /* 0x000000481038723c */ /* 0x000fe40000001838 */
[----:B------:R-:W1:Y:S06]  /*ce80*/  MUFU.TANH R85, R85 ;  /* 0x0000005500557308 */ /* 0x000e6c0000002400 */
[----:B---3--:R-:W-:Y:S02]  /*ce90*/  HMMA.16816.F32 R32, R8, R68, RZ ;  /* 0x000000440820723c */ /* 0x008fe400000018ff */
[----:B------:R-:W3:Y:S06]  /*cea0*/  MUFU.TANH R86, R86 ;  /* 0x0000005600567308 */ /* 0x000eec0000002400 */
[----:B------:R-:W-:Y:S01]  /*ceb0*/  HMMA.16816.F32 R12, R16, R74, R12 ;  /* 0x0000004a100c723c */ /* 0x000fe2000000180c */
[----:B------:R-:W2:Y:S02]  /*cec0*/  LDSM.16.M88.4 R72, [R160+0x3800] ;  /* 0x00380000a048783b */ /* 0x000ea40000000200 */
[----:B------:R-:W-:Y:S01]  /*ced0*/  FMUL.FTZ R56, R56, UR14 ;  /* 0x0000000e38387c20 */ /* 0x000fe20008410000 */
[----:B------:R-:W-:Y:S01]  /*cee0*/  FMUL.FTZ R57, R57, UR14 ;  /* 0x0000000e39397c20 */ /* 0x000fe20008410000 */
[----:B------:R-:W-:Y:S01]  /*cef0*/  FMUL.FTZ R89, R58, UR14 ;  /* 0x0000000e3a597c20 */ /* 0x000fe20008410000 */
[----:B------:R-:W-:Y:S01]  /*cf00*/  FMUL.FTZ R90, R59, UR14 ;  /* 0x0000000e3b5a7c20 */ /* 0x000fe20008410000 */
[----:B------:R-:W1:Y:S01]  /*cf10*/  MUFU.TANH R87, R56 ;  /* 0x0000003800577308 */ /* 0x000e620000002400 */
[----:B------:R-:W-:Y:S07]  /*cf20*/  HMMA.16816.F32 R68, R8, R70, RZ ;  /* 0x000000460844723c */ /* 0x000fee00000018ff */
[----:B------:R3:W1:Y:S01]  /*cf30*/  MUFU.TANH R88, R57 ;  /* 0x0000003900587308 */ /* 0x0006620000002400 */
[----:B------:R-:W-:Y:S03]  /*cf40*/  HMMA.16816.F32 R28, R36, R80, R28 ;  /* 0x00000050241c723c */ /* 0x000fe6000000181c */
[----:B------:R-:W-:Y:S01]  /*cf50*/  FMUL.FTZ R12, R12, UR14 ;  /* 0x0000000e0c0c7c20 */ /* 0x000fe20008410000 */
[----:B------:R-:W-:Y:S01]  /*cf60*/  FMUL.FTZ R92, R13, UR14 ;  /* 0x0000000e0d5c7c20 */ /* 0x000fe20008410000 */
[----:B------:R-:W-:Y:S01]  /*cf70*/  FMUL.FTZ R93, R14, UR14 ;  /* 0x0000000e0e5d7c20 */ /* 0x000fe20008410000 */
[----:B------:R-:W-:Y:S01]  /*cf80*/  FMUL.FTZ R94, R15, UR14 ;  /* 0x0000000e0f5e7c20 */ /* 0x000fe20008410000 */
[----:B------:R1:W1:Y:S01]  /*cf90*/  MUFU.TANH R91, R12 ;  /* 0x0000000c005b7308 */ /* 0x0002620000002400 */
[C---:B----4-:R-:W-:Y:S07]  /*cfa0*/  HMMA.16816.F32 R32, R48.reuse, R44, R32 ;  /* 0x0000002c3020723c */ /* 0x050fee0000001820 */
[----:B------:R-:W4:Y:S01]  /*cfb0*/  MUFU.TANH R89, R89 ;  /* 0x0000005900597308 */ /* 0x000f220000002400 */
[----:B------:R-:W-:Y:S01]  /*cfc0*/  HMMA.16816.F32 R68, R48, R46, R68 ;  /* 0x0000002e3044723c */ /* 0x000fe20000001844 */
[----:B---3--:R-:W3:Y:S04]  /*cfd0*/  LDSM.16.M88.4 R56, [R161+0x4000] ;  /* 0x00400000a138783b */ /* 0x008ee80000000200 */
[----:B------:R-:W4:Y:S02]  /*cfe0*/  LDSM.16.M88.4 R44, [R107+0x3800] ;  /* 0x003800006b2c783b */ /* 0x000f240000000200 */
[----:B------:R-:W2:Y:S01]  /*cff0*/  MUFU.TANH R90, R90 ;  /* 0x0000005a005a7308 */ /* 0x000ea20000002400 */
[----:B-----5:R-:W-:Y:S07]  /*d000*/  HMMA.16816.F32 R28, R16, R40, R28 ;  /* 0x00000028101c723c */ /* 0x020fee000000181c */
[----:B------:R-:W3:Y:S01]  /*d010*/  MUFU.TANH R92, R92 ;  /* 0x0000005c005c7308 */ /* 0x000ee20000002400 */
[----:B------:R-:W-:Y:S01]  /*d020*/  HMMA.16816.F32 R20, R36, R82, R20 ;  /* 0x000000522414723c */ /* 0x000fe20000001814 */
[----:B------:R-:W5:Y:S06]  /*d030*/  LDSM.16.M88.4 R80, [R160+0x4000] ;  /* 0x00400000a050783b */ /* 0x000f6c0000000200 */
[----:B------:R-:W3:Y:S01]  /*d040*/  MUFU.TANH R93, R93 ;  /* 0x0000005d005d7308 */ /* 0x000ee20000002400 */
[----:B-1----:R-:W-:Y:S03]  /*d050*/  HMMA.16816.F32 R12, R8, R76, RZ ;  /* 0x0000004c080c723c */ /* 0x002fe600000018ff */
[----:B------:R-:W-:Y:S01]  /*d060*/  FMUL.FTZ R28, R28, UR14 ;  /* 0x0000000e1c1c7c20 */ /* 0x000fe20008410000 */
[----:B------:R-:W-:Y:S01]  /*d070*/  FMUL.FTZ R96, R29, UR14 ;  /* 0x0000000e1d607c20 */ /* 0x000fe20008410000 */
[----:B------:R-:W-:Y:S01]  /*d080*/  FMUL.FTZ R97, R30, UR14 ;  /* 0x0000000e1e617c20 */ /* 0x000fe20008410000 */
[----:B------:R-:W-:Y:S01]  /*d090*/  FMUL.FTZ R98, R31, UR14 ;  /* 0x0000000e1f627c20 */ /* 0x000fe20008410000 */
[----:B------:R1:W1:Y:S01]  /*d0a0*/  MUFU.TANH R95, R28 ;  /* 0x0000001c005f7308 */ /* 0x0002620000002400 */
[----:B--2---:R-:W-:Y:S07]  /*d0b0*/  HMMA.16816.F32 R32, R36, R72, R32 ;  /* 0x000000482420723c */ /* 0x004fee0000001820 */
[----:B------:R-:W2:Y:S01]  /*d0c0*/  MUFU.TANH R94, R94 ;  /* 0x0000005e005e7308 */ /* 0x000ea20000002400 */
[----:B------:R-:W-:Y:S01]  /*d0d0*/  HMMA.16816.F32 R20, R16, R42, R20 ;  /* 0x0000002a1014723c */ /* 0x000fe20000001814 */
[----:B------:R-:W2:Y:S06]  /*d0e0*/  LDSM.16.M88.4 R40, [R0+UR5+0x4800] ;  /* 0x004800050028783b */ /* 0x000eac0008000200 */
[----:B------:R-:W2:Y:S01]  /*d0f0*/  MUFU.TANH R96, R96 ;  /* 0x0000006000607308 */ /* 0x000ea20000002400 */
[----:B------:R-:W-:Y:S01]  /*d100*/  HMMA.16816.F32 R68, R36, R74, R68 ;  /* 0x0000004a2444723c */ /* 0x000fe20000001844 */
[----:B------:R-:W2:Y:S06]  /*d110*/  LDSM.16.M88.4 R72, [R107+0x4000] ;  /* 0x004000006b48783b */ /* 0x000eac0000000200 */
[----:B------:R-:W2:Y:S01]  /*d120*/  MUFU.TANH R97, R97 ;  /* 0x0000006100617308 */ /* 0x000ea20000002400 */
[----:B-1----:R-:W-:Y:S01]  /*d130*/  HMMA.16816.F32 R28, R8, R78, RZ ;  /* 0x0000004e081c723c */ /* 0x002fe200000018ff */
[----:B------:R-:W1:Y:S02]  /*d140*/  LDSM.16.M88.4 R76, [R161+0x4800] ;  /* 0x00480000a14c783b */ /* 0x000e640000000200 */
[----:B------:R-:W-:Y:S01]  /*d150*/  FMUL.FTZ R20, R20, UR14 ;  /* 0x0000000e14147c20 */ /* 0x000fe20008410000 */
[----:B------:R-:W-:Y:S01]  /*d160*/  FMUL.FTZ R102, R21, UR14 ;  /* 0x0000000e15667c20 */ /* 0x000fe20008410000 */
[----:B------:R-:W-:Y:S01]  /*d170*/  FMUL.FTZ R104, R22, UR14 ;  /* 0x0000000e16687c20 */ /* 0x000fe20008410000 */
[----:B------:R-:W-:Y:S01]  /*d180*/  FMUL.FTZ R105, R23, UR14 ;  /* 0x0000000e17697c20 */ /* 0x000fe20008410000 */
[----:B------:R2:W1:Y:S01]  /*d190*/  MUFU.TANH R99, R20 ;  /* 0x0000001400637308 */ /* 0x0004620000002400 */
[----:B---3--:R-:W-:Y:S07]  /*d1a0*/  HMMA.16816.F32 R12, R48, R56, R12 ;  /* 0x00000038300c723c */ /* 0x008fee000000180c */
[----:B------:R-:W3:Y:S01]  /*d1b0*/  MUFU.TANH R98, R98 ;  /* 0x0000006200627308 */ /* 0x000ee20000002400 */
[----:B----4-:R-:W-:Y:S07]  /*d1c0*/  HMMA.16816.F32 R32, R16, R44, R32 ;  /* 0x0000002c1020723c */ /* 0x010fee0000001820 */
[----:B------:R-:W4:Y:S01]  /*d1d0*/  MUFU.TANH R102, R102 ;  /* 0x0000006600667308 */ /* 0x000f220000002400 */
[----:B------:R-:W-:Y:S01]  /*d1e0*/  HMMA.16816.F32 R28, R48, R58, R28 ;  /* 0x0000003a301c723c */ /* 0x000fe2000000181c */
[----:B------:R-:W-:Y:S06]  /*d1f0*/  LDSM.16.M88.4 R56, [R0+UR5+0x5000] ;  /* 0x005000050038783b */ /* 0x000fec0008000200 */
[----:B------:R-:W1:Y:S01]  /*d200*/  MUFU.TANH R104, R104 ;  /* 0x0000006800687308 */ /* 0x000e620000002400 */
[----:B-----5:R-:W-:Y:S03]  /*d210*/  HMMA.16816.F32 R12, R36, R80, R12 ;  /* 0x00000050240c723c */ /* 0x020fe6000000180c */
[----:B------:R-:W-:Y:S01]  /*d220*/  FMUL.FTZ R32, R32, UR14 ;  /* 0x0000000e20207c20 */ /* 0x000fe20008410000 */
[----:B------:R-:W-:Y:S01]  /*d230*/  FMUL.FTZ R108, R33, UR14 ;  /* 0x0000000e216c7c20 */ /* 0x000fe20008410000 */
[----:B------:R-:W-:Y:S01]  /*d240*/  FMUL.FTZ R113, R34, UR14 ;  /* 0x0000000e22717c20 */ /* 0x000fe20008410000 */
[----:B------:R-:W-:Y:S01]  /*d250*/  FMUL.FTZ R125, R35, UR14 ;  /* 0x0000000e237d7c20 */ /* 0x000fe20008410000 */
[----:B------:R5:W1:Y:S01]  /*d260*/  MUFU.TANH R106, R32 ;  /* 0x00000020006a7308 */ /* 0x000a620000002400 */
[C---:B--2---:R-:W-:Y:S07]  /*d270*/  HMMA.16816.F32 R20, R8.reuse, R40, RZ ;  /* 0x000000280814723c */ /* 0x044fee00000018ff */
[----:B------:R-:W2:Y:S01]  /*d280*/  MUFU.TANH R105, R105 ;  /* 0x0000006900697308 */ /* 0x000ea20000002400 */
[----:B------:R-:W-:Y:S07]  /*d290*/  HMMA.16816.F32 R40, R8, R42, RZ ;  /* 0x0000002a0828723c */ /* 0x000fee00000018ff */
[----:B------:R-:W1:Y:S01]  /*d2a0*/  MUFU.TANH R108, R108 ;  /* 0x0000006c006c7308 */ /* 0x000e620000002400 */
[----:B------:R-:W-:Y:S01]  /*d2b0*/  HMMA.16816.F32 R28, R36, R82, R28 ;  /* 0x00000052241c723c */ /* 0x000fe2000000181c */
[----:B-----5:R-:W5:Y:S04]  /*d2c0*/  LDSM.16.M88.4 R32, [R160+0x4800] ;  /* 0x00480000a020783b */ /* 0x020f680000000200 */
[----:B------:R-:W-:Y:S02]  /*d2d0*/  LDSM.16.M88.4 R80, [R161+0x5800] ;  /* 0x00580000a150783b */ /* 0x000fe40000000200 */
[----:B------:R-:W2:Y:S01]  /*d2e0*/  MUFU.TANH R113, R113 ;  /* 0x0000007100717308 */ /* 0x000ea20000002400 */
[C---:B------:R-:W-:Y:S01]  /*d2f0*/  HMMA.16816.F32 R68, R16.reuse, R46, R68 ;  /* 0x0000002e1044723c */ /* 0x040fe20000001844 */
[----:B------:R-:W3:Y:S06]  /*d300*/  LDSM.16.M88.4 R44, [R161+0x5000] ;  /* 0x00500000a12c783b */ /* 0x000eec0000000200 */
[----:B------:R-:W2:Y:S01]  /*d310*/  MUFU.TANH R125, R125 ;  /* 0x0000007d007d7308 */ /* 0x000ea20000002400 */
[----:B------:R-:W-:Y:S08]  /*d320*/  HMMA.16816.F32 R12, R16, R72, R12 ;  /* 0x00000048100c723c */ /* 0x000ff0000000180c */
[C---:B-1----:R-:W-:Y:S03]  /*d330*/  HMMA.16816.F32 R20, R48.reuse, R76, R20 ;  /* 0x0000004c3014723c */ /* 0x042fe60000001814 */
[----:B------:R-:W-:Y:S01]  /*d340*/  FMUL.FTZ R68, R68, UR14 ;  /* 0x0000000e44447c20 */ /* 0x000fe20008410000 */
[----:B------:R-:W-:Y:S01]  /*d350*/  FMUL.FTZ R120, R69, UR14 ;  /* 0x0000000e45787c20 */ /* 0x000fe20008410000 */
[----:B------:R-:W-:Y:S01]  /*d360*/  FMUL.FTZ R115, R70, UR14 ;  /* 0x0000000e46737c20 */ /* 0x000fe20008410000 */
[----:B------:R-:W-:Y:S01]  /*d370*/  FMUL.FTZ R111, R71, UR14 ;  /* 0x0000000e476f7c20 */ /* 0x000fe20008410000 */
[----:B------:R1:W1:Y:S01]  /*d380*/  MUFU.TANH R124, R68 ;  /* 0x00000044007c7308 */ /* 0x0002620000002400 */
[----:B------:R-:W-:Y:S01]  /*d390*/  HMMA.16816.F32 R76, R48, R78, R40 ;  /* 0x0000004e304c723c */ /* 0x000fe20000001828 */
[----:B------:R-:W4:Y:S02]  /*d3a0*/  LDSM.16.M88.4 R40, [R107+0x4800] ;  /* 0x004800006b28783b */ /* 0x000f240000000200 */
[----:B------:R-:W-:Y:S01]  /*d3b0*/  FMUL.FTZ R12, R12, UR14 ;  /* 0x0000000e0c0c7c20 */ /* 0x000fe20008410000 */
[----:B------:R-:W-:Y:S01]  /*d3c0*/  FMUL.FTZ R138, R13, UR14 ;  /* 0x0000000e0d8a7c20 */ /* 0x000fe20008410000 */
[----:B------:R-:W-:Y:S01]  /*d3d0*/  FMUL.FTZ R127, R14, UR14 ;  /* 0x0000000e0e7f7c20 */ /* 0x000fe20008410000 */
[----:B------:R-:W-:Y:S01]  /*d3e0*/  FMUL.FTZ R133, R15, UR14 ;  /* 0x0000000e0f857c20 */ /* 0x000fe20008410000 */
[----:B------:R2:W2:Y:S01]  /*d3f0*/  MUFU.TANH R140, R12 ;  /* 0x0000000c008c7308 */ /* 0x0004a20000002400 */
[----:B------:R-:W-:Y:S01]  /*d400*/  HMMA.16816.F32 R28, R16, R74, R28 ;  /* 0x0000004a101c723c */ /* 0x000fe2000000181c */
[----:B------:R-:W4:Y:S06]  /*d410*/  LDSM.16.M88.4 R72, [R0+UR5+0x5800] ;  /* 0x005800050048783b */ /* 0x000f2c0008000200 */
[----:B------:R-:W3:Y:S01]  /*d420*/  MUFU.TANH R120, R120 ;  /* 0x0000007800787308 */ /* 0x000ee20000002400 */
[----:B-----5:R-:W-:Y:S07]  /*d430*/  HMMA.16816.F32 R20, R36, R32, R20 ;  /* 0x000000202414723c */ /* 0x020fee0000001814 */
[----:B------:R-:W3:Y:S01]  /*d440*/  MUFU.TANH R115, R115 ;  /* 0x0000007300737308 */ /* 0x000ee20000002400 */
[C---:B-1----:R-:W-:Y:S01]  /*d450*/  HMMA.16816.F32 R68, R8.reuse, R56, RZ ;  /* 0x000000380844723c */ /* 0x042fe200000018ff */
[----:B--2---:R-:W1:Y:S02]  /*d460*/  LDSM.16.M88.4 R12, [R160+0x5000] ;  /* 0x00500000a00c783b */ /* 0x004e640000000200 */
[----:B------:R-:W-:Y:S01]  /*d470*/  FMUL.FTZ R28, R28, UR14 ;  /* 0x0000000e1c1c7c20 */ /* 0x000fe20008410000 */
[----:B------:R-:W-:Y:S01]  /*d480*/  FMUL.FTZ R134, R29, UR14 ;  /* 0x0000000e1d867c20 */ /* 0x000fe20008410000 */
[----:B------:R-:W-:Y:S01]  /*d490*/  FMUL.FTZ R131, R30, UR14 ;  /* 0x0000000e1e837c20 */ /* 0x000fe20008410000 */
[----:B------:R-:W-:Y:S01]  /*d4a0*/  FMUL.FTZ R129, R31, UR14 ;  /* 0x0000000e1f817c20 */ /* 0x000fe20008410000 */
[----:B------:R2:W1:Y:S01]  /*d4b0*/  MUFU.TANH R136, R28 ;  /* 0x0000001c00887308 */ /* 0x0004620000002400 */
[----:B------:R-:W-:Y:S07]  /*d4c0*/  HMMA.16816.F32 R56, R8, R58, RZ ;  /* 0x0000003a0838723c */ /* 0x000fee00000018ff */
[----:B------:R-:W1:Y:S01]  /*d4d0*/  MUFU.TANH R111, R111 ;  /* 0x0000006f006f7308 */ /* 0x000e620000002400 */
[----:B------:R-:W-:Y:S01]  /*d4e0*/  HMMA.16816.F32 R76, R36, R34, R76 ;  /* 0x00000022244c723c */ /* 0x000fe2000000184c */
[----:B------:R-:W5:Y:S06]  /*d4f0*/  LDSM.16.M88.4 R32, [R107+0x5000] ;  /* 0x005000006b20783b */ /* 0x000f6c0000000200 */
[----:B------:R-:W1:Y:S01]  /*d500*/  MUFU.TANH R138, R138 ;  /* 0x0000008a008a7308 */ /* 0x000e620000002400 */
[----:B---3--:R-:W-:Y:S07]  /*d510*/  HMMA.16816.F32 R68, R48, R44, R68 ;  /* 0x0000002c3044723c */ /* 0x008fee0000001844 */
[----:B------:R-:W3:Y:S01]  /*d520*/  MUFU.TANH R127, R127 ;  /* 0x0000007f007f7308 */ /* 0x000ee20000002400 */
[----:B----4-:R-:W-:Y:S07]  /*d530*/  HMMA.16816.F32 R20, R16, R40, R20 ;  /* 0x000000281014723c */ /* 0x010fee0000001814 */
[----:B------:R-:W4:Y:S01]  /*d540*/  MUFU.TANH R133, R133 ;  /* 0x0000008500857308 */ /* 0x000f220000002400 */
        /* <DEDUP_REMOVED lines=8> */
[----:B------:R-:W3:Y:S01]  /*d5d0*/  MUFU.TANH R131, R131 ;  /* 0x0000008300837308 */ /* 0x000ee20000002400 */
[C---:B--2---:R-:W-:Y:S07]  /*d5e0*/  HMMA.16816.F32 R28, R8.reuse, R72, RZ ;  /* 0x00000048081c723c */ /* 0x044fee00000018ff */
[----:B------:R-:W2:Y:S01]  /*d5f0*/  MUFU.TANH R129, R129 ;  /* 0x0000008100817308 */ /* 0x000ea20000002400 */
[----:B------:R-:W-:Y:S03]  /*d600*/  HMMA.16816.F32 R8, R8, R74, RZ ;  /* 0x0000004a0808723c */ /* 0x000fe600000018ff */
[----:B------:R-:W-:Y:S01]  /*d610*/  FMUL.FTZ R76, R76, UR14 ;  /* 0x0000000e4c4c7c20 */ /* 0x000fe20008410000 */
[----:B------:R-:W-:Y:S01]  /*d620*/  FMUL.FTZ R77, R77, UR14 ;  /* 0x0000000e4d4d7c20 */ /* 0x000fe20008410000 */
[----:B------:R-:W-:Y:S01]  /*d630*/  FMUL.FTZ R78, R78, UR14 ;  /* 0x0000000e4e4e7c20 */ /* 0x000fe20008410000 */
[----:B------:R-:W-:Y:S01]  /*d640*/  FMUL.FTZ R79, R79, UR14 ;  /* 0x0000000e4f4f7c20 */ /* 0x000fe20008410000 */
[----:B------:R2:W2:Y:S01]  /*d650*/  MUFU.TANH R132, R20 ;  /* 0x0000001400847308 */ /* 0x0004a20000002400 */
[C---:B-1----:R-:W-:Y:S07]  /*d660*/  HMMA.16816.F32 R68, R36.reuse, R12, R68 ;  /* 0x0000000c2444723c */ /* 0x042fee0000001844 */
[----:B------:R1:W1:Y:S01]  /*d670*/  MUFU.TANH R130, R21 ;  /* 0x0000001500827308 */ /* 0x0002620000002400 */
[----:B------:R-:W-:Y:S01]  /*d680*/  HMMA.16816.F32 R56, R36, R14, R56 ;  /* 0x0000000e2438723c */ /* 0x000fe20000001838 */
[----:B------:R-:W4:Y:S01]  /*d690*/  LDSM.16.M88.4 R12, [R107+0x5800] ;  /* 0x005800006b0c783b */ /* 0x000f220000000200 */
[----:B------:R-:W-:-:S05]  /*d6a0*/  DEPBAR.LE SB0, 0x0 ;  /* 0x000080000000791a */ /* 0x000fca0000000000 */
[----:B------:R1:W1:Y:S01]  /*d6b0*/  MUFU.TANH R123, R22 ;  /* 0x00000016007b7308 */ /* 0x0002620000002400 */
[C---:B------:R-:W-:Y:S07]  /*d6c0*/  HMMA.16816.F32 R28, R48.reuse, R80, R28 ;  /* 0x00000050301c723c */ /* 0x040fee000000181c */
[----:B------:R1:W1:Y:S01]  /*d6d0*/  MUFU.TANH R121, R23 ;  /* 0x0000001700797308 */ /* 0x0002620000002400 */
[----:B------:R-:W-:Y:S07]  /*d6e0*/  HMMA.16816.F32 R8, R48, R82, R8 ;  /* 0x000000523008723c */ /* 0x000fee0000001808 */
[----:B------:R1:W1:Y:S01]  /*d6f0*/  MUFU.TANH R128, R76 ;  /* 0x0000004c00807308 */ /* 0x0002620000002400 */
[----:B-----5:R-:W-:Y:S07]  /*d700*/  HMMA.16816.F32 R56, R16, R34, R56 ;  /* 0x000000221038723c */ /* 0x020fee0000001838 */
[----:B------:R1:W1:Y:S01]  /*d710*/  MUFU.TANH R126, R77 ;  /* 0x0000004d007e7308 */ /* 0x0002620000002400 */
[C---:B---3--:R-:W-:Y:S07]  /*d720*/  HMMA.16816.F32 R28, R36.reuse, R40, R28 ;  /* 0x00000028241c723c */ /* 0x048fee000000181c */
[----:B------:R3:W1:Y:S01]  /*d730*/  MUFU.TANH R119, R78 ;  /* 0x0000004e00777308 */ /* 0x0006620000002400 */
[----:B------:R-:W-:Y:S03]  /*d740*/  HMMA.16816.F32 R8, R36, R42, R8 ;  /* 0x0000002a2408723c */ /* 0x000fe60000001808 */
[----:B------:R-:W-:Y:S01]  /*d750*/  FMUL.FTZ R110, R57, UR14 ;  /* 0x0000000e396e7c20 */ /* 0x000fe20008410000 */
[----:B------:R-:W-:Y:S01]  /*d760*/  FMUL.FTZ R57, R59, UR14 ;  /* 0x0000000e3b397c20 */ /* 0x000fe20008410000 */
[----:B------:R-:W-:-:S02]  /*d770*/  FMUL.FTZ R56, R56, UR14 ;  /* 0x0000000e38387c20 */ /* 0x000fc40008410000 */
[----:B------:R3:W1:Y:S01]  /*d780*/  MUFU.TANH R117, R79 ;  /* 0x0000004f00757308 */ /* 0x0006620000002400 */
[C---:B------:R-:W-:Y:S07]  /*d790*/  HMMA.16816.F32 R68, R16.reuse, R32, R68 ;  /* 0x000000201044723c */ /* 0x040fee0000001844 */
[----:B------:R3:W1:Y:S01]  /*d7a0*/  MUFU.TANH R112, R56 ;  /* 0x0000003800707308 */ /* 0x0006620000002400 */
[----:B----4-:R-:W-:Y:S01]  /*d7b0*/  HMMA.16816.F32 R28, R16, R12, R28 ;  /* 0x0000000c101c723c */ /* 0x010fe2000000181c */
[----:B------:R-:W-:-:S06]  /*d7c0*/  FMUL.FTZ R13, R58, UR14 ;  /* 0x0000000e3a0d7c20 */ /* 0x000fcc0008410000 */
[----:B------:R-:W4:Y:S01]  /*d7d0*/  MUFU.TANH R110, R110 ;  /* 0x0000006e006e7308 */ /* 0x000f220000002400 */
[----:B------:R-:W-:Y:S01]  /*d7e0*/  HMMA.16816.F32 R8, R16, R14, R8 ;  /* 0x0000000e1008723c */ /* 0x000fe20000001808 */
[----:B------:R-:W-:Y:S02]  /*d7f0*/  IADD3 R18, PT, PT, R60, R103, RZ ;  /* 0x000000673c127210 */ /* 0x000fe40007ffe0ff */
        /* <DEDUP_REMOVED lines=14> */
[----:B------:R3:W1:Y:S08]  /*d8e0*/  MUFU.TANH R116, R69 ;  /* 0x0000004500747308 */ /* 0x0006700000002400 */
[----:B------:R-:W1:Y:S08]  /*d8f0*/  MUFU.TANH R32, R32 ;  /* 0x0000002000207308 */ /* 0x000e700000002400 */
[----:B------:R-:W1:Y:S08]  /*d900*/  MUFU.TANH R0, R0 ;  /* 0x0000000000007308 */ /* 0x000e700000002400 */
[----:B------:R-:W1:Y:S08]  /*d910*/  MUFU.TANH R57, R57 ;  /* 0x0000003900397308 */ /* 0x000e700000002400 */
[----:B------:R3:W1:Y:S08]  /*d920*/  MUFU.TANH R44, R28 ;  /* 0x0000001c002c7308 */ /* 0x0006700000002400 */
        /* <DEDUP_REMOVED lines=8> */
[----:B--2-4-:R-:W-:Y:S05]  /*d9b0*/  @!P0 BRA `(.L_x_5506) ;  /* 0x0000000800108947 */ /* 0x014fea0003800000 */
[----:B------:R-:W-:-:S04]  /*d9c0*/  UISETP.NE.U32.AND UP0, UPT, UR12, URZ, UPT ;  /* 0x000000ff0c00728c */ /* 0x000fc8000bf05070 */
[----:B------:R-:W-:-:S09]  /*d9d0*/  UISETP.NE.AND.EX UP0, UPT, UR13, URZ, UPT, UP0 ;  /* 0x000000ff0d00728c */ /* 0x000fd2000bf05300 */
[----:B------:R-:W-:Y:S05]  /*d9e0*/  BRA.U UP0, `(.L_x_5507) ;  /* 0x0000000100247547 */ /* 0x000fea000b800000 */
[----:B------:R-:W2:Y:S01]  /*d9f0*/  LDCU UR10, c[0x0][0x3b8] ;  /* 0x00007700ff0a77ac */ /* 0x000ea20008000800 */
[----:B------:R-:W-:Y:S02]  /*da00*/  UMOV UR8, URZ ;  /* 0x000000ff00087c82 */ /* 0x000fe40008000000 */
[----:B---3--:R-:W-:Y:S01]  /*da10*/  IADD3 R9, P0, PT, RZ, -UR8, RZ ;  /* 0x80000008ff097c10 */ /* 0x008fe2000ff1e0ff */
[----:B--2---:R-:W-:-:S06]  /*da20*/  USHF.L.U32 UR4, UR10, 0x7, URZ ;  /* 0x000000070a047899 */ /* 0x004fcc00080006ff */
[----:B------:R-:W-:-:S05]  /*da30*/  IMAD.X R4, RZ, RZ, ~UR4, P0 ;  /* 0x80000004ff047e24 */ /* 0x000fca00080e06ff */
[----:B------:R-:W-:-:S04]  /*da40*/  SHF.R.S64 R9, R9, 0x1f, R4 ;  /* 0x0000001f09097819 */ /* 0x000fc80000001004 */
[----:B------:R-:W-:-:S04]  /*da50*/  IADD3 R172, P0, PT, R9, R172, RZ ;  /* 0x000000ac09ac7210 */ /* 0x000fc80007f1e0ff */
[----:B------:R-:W-:Y:S01]  /*da60*/  LEA.HI.X.SX32 R173, R4, R173, 0x1, P0 ;  /* 0x000000ad04ad7211 */ /* 0x000fe200000f0eff */
[----:B------:R-:W-:Y:S08]  /*da70*/  BRA `(.L_x_5508) ;  /* 0x0000000000f07947 */ /* 0x000ff00003800000 */
.L_x_5507:
[----:B---3--:R-:W2:Y:S01]  /*da80*/  LDC R9, c[0x0][0x4f0] ;  /* 0x00013c00ff097b82 */ /* 0x008ea20000000800 */
[----:B------:R-:W-:Y:S01]  /*da90*/  IADD3 R16, PT, PT, R60, -0x80, RZ ;  /* 0xffffff803c107810 */ /* 0x000fe20007ffe0ff */
[----:B------:R-:W3:Y:S01]  /*daa0*/  LDCU.64 UR10, c[0x0][0x3b8] ;  /* 0x00007700ff0a77ac */ /* 0x000ee20008000a00 */
[----:B------:R-:W-:Y:S02]  /*dab0*/  IABS R10, R60 ;  /* 0x0000003c000a7213 */ /* 0x000fe40000000000 */
[----:B------:R-:W-:Y:S01]  /*dac0*/  IABS R8, R16 ;  /* 0x0000001000087213 */ /* 0x000fe20000000000 */
[----:B------:R-:W4:Y:S01]  /*dad0*/  LDCU.64 UR8, c[0x0][0x3a0] ;  /* 0x00007400ff0877ac */ /* 0x000f220008000a00 */
[-C--:B--2---:R-:W-:Y:S02]  /*dae0*/  IABS R4, R9.reuse ;  /* 0x0000000900047213 */ /* 0x084fe40000000000 */
[----:B------:R-:W-:Y:S02]  /*daf0*/  LOP3.LUT R16, R16, R9, RZ, 0x3c, !PT ;  /* 0x0000000910107212 */ /* 0x000fe400078e3cff */
[----:B------:R-:W2:Y:S02]  /*db00*/  I2F.RP R12, R4 ;  /* 0x00000004000c7306 */ /* 0x000ea40000209400 */
[----:B------:R-:W-:-:S06]  /*db10*/  ISETP.GE.AND P4, PT, R16, RZ, PT ;  /* 0x000000ff1000720c */ /* 0x000fcc0003f86270 */
[----:B--2---:R-:W2:Y:S02]  /*db20*/  MUFU.RCP R20, R12 ;  /* 0x0000000c00147308 */ /* 0x004ea40000001000 */
[----:B--2---:R-:W-:-:S06]  /*db30*/  VIADD R20, R20, 0xffffffe ;  /* 0x0ffffffe14147836 */ /* 0x004fcc0000000000 */
[----:B-1----:R-:W1:Y:S02]  /*db40*/  F2I.FTZ.U32.TRUNC.NTZ R21, R20 ;  /* 0x0000001400157305 */ /* 0x002e64000021f000 */
        /* <DEDUP_REMOVED lines=34> */
[----:B---3--:R-:W-:Y:S01]  /*dd70*/  IMAD.WIDE.U32 R10, R9, UR10, RZ ;  /* 0x0000000a090a7c25 */ /* 0x008fe2000f8e00ff */
[----:B------:R-:W-:-:S05]  /*dd80*/  SHF.R.S32.HI R8, RZ, 0x1f, R9 ;  /* 0x0000001fff087819 */ /* 0x000fca0000011409 */
[----:B------:R-:W-:-:S04]  /*dd90*/  IMAD R8, R8, UR10, RZ ;  /* 0x0000000a08087c24 */ /* 0x000fc8000f8e02ff */
[----:B------:R-:W-:-:S04]  /*dda0*/  IMAD R8, R9, UR11, R8 ;  /* 0x0000000b09087c24 */ /* 0x000fc8000f8e0208 */
        /* <DEDUP_REMOVED lines=8> */
[----:B------:R-:W-:-:S07]  /*de30*/  LEA.HI.X R173, R10, R173, R9, 0x1, P0 ;  /* 0x000000ad0aad7211 */ /* 0x000fce00000f0c09 */
.L_x_5508:
[----:B------:R-:W2:Y:S01]  /*de40*/  LDCU UR4, c[0x0][0x3bc] ;  /* 0x00007780ff0477ac */ /* 0x000ea20008000800 */
[----:B------:R-:W-:Y:S01]  /*de50*/  IADD3 R8, P1, PT, R7, R172, RZ ;  /* 0x000000ac07087210 */ /* 0x000fe20007f3e0ff */
[----:B------:R-:W3:Y:S04]  /*de60*/  LDCU UR8, c[0x0][0x440] ;  /* 0x00008800ff0877ac */ /* 0x000ee80008000800 */
[----:B------:R-:W-:Y:S01]  /*de70*/  IMAD.X R9, R2, 0x1, R173, P1 ;  /* 0x0000000102097824 */ /* 0x000fe200008e06ad */
[----:B------:R-:W-:-:S06]  /*de80*/  USHF.L.U32 UR9, UR10, 0x5, URZ ;  /* 0x000000050a097899 */ /* 0x000fcc00080006ff */
[----:B------:R-:W-:Y:S01]  /*de90*/  IADD3 R30, P1, PT, R8, UR9, RZ ;  /* 0x00000009081e7c10 */ /* 0x000fe2000ff3e0ff */
[----:B--2---:R-:W-:Y:S01]  /*dea0*/  USHF.L.U64.HI UR4, UR10, 0x5, UR4 ;  /* 0x000000050a047899 */ /* 0x004fe20008010204 */
[----:B---3--:R-:W-:-:S05]  /*deb0*/  ISETP.GE.AND P0, PT, R100, UR8, PT ;  /* 0x0000000864007c0c */ /* 0x008fca000bf06270 */
[----:B------:R-:W-:Y:S02]  /*dec0*/  IADD3.X R31, PT, PT, R9, UR4, RZ, P1, !PT ;  /* 0x00000004091f7c10 */ /* 0x000fe40008ffe4ff */
[----:B-1----:R-:W-:-:S04]  /*ded0*/  IADD3 R22, P1, PT, R30, UR9, RZ ;  /* 0x000000091e167c10 */ /* 0x002fc8000ff3e0ff */
        /* <DEDUP_REMOVED lines=50> */
.L_x_5506:
[----:B------:R-:W-:Y:S01]  /*e200*/  VIADD R4, R18, 0x8 ;  /* 0x0000000812047836 */ /* 0x000fe20000000000 */
[----:B------:R-:W-:Y:S01]  /*e210*/  LOP3.LUT R62, R62, 0xfffffffd, RZ, 0xc0, !PT ;  /* 0xfffffffd3e3e7812 */ /* 0x000fe200078ec0ff */
[C---:B------:R-:W-:Y:S01]  /*e220*/  VIADD R2, R18.reuse, 0x1 ;  /* 0x0000000112027836 */ /* 0x040fe20000000000 */
[----:B------:R-:W4:Y:S01]  /*e230*/  LDCU UR4, c[0x0][0x45c] ;  /* 0x00008b80ff0477ac */ /* 0x000f220008000800 */
[----:B--23--:R-:W-:Y:S01]  /*e240*/  VIADD R8, R18, 0x18 ;  /* 0x0000001812087836 */ /* 0x00cfe20000000000 */
[-C--:B------:R-:W-:Y:S01]  /*e250*/  ISETP.GE.AND P1, PT, R4, R53.reuse, PT ;  /* 0x000000350400720c */ /* 0x080fe20003f26270 */
[----:B------:R-:W-:Y:S01]  /*e260*/  VIADD R19, R18, 0x28 ;  /* 0x0000002812137836 */ /* 0x000fe20000000000 */
[-C--:B------:R-:W-:Y:S01]  /*e270*/  ISETP.GE.AND P3, PT, R4, R54.reuse, PT ;  /* 0x000000360400720c */ /* 0x080fe20003f66270 */
[----:B------:R-:W-:Y:S01]  /*e280*/  VIADD R4, R18, 0x10 ;  /* 0x0000001012047836 */ /* 0x000fe20000000000 */
[-C--:B------:R-:W-:Y:S01]  /*e290*/  ISETP.GE.AND P2, PT, R2, R53.reuse, PT ;  /* 0x000000350200720c */ /* 0x080fe20003f46270 */
[----:B------:R-:W-:Y:S01]  /*e2a0*/  VIADD R28, R18, 0x69 ;  /* 0x00000069121c7836 */ /* 0x000fe20000000000 */
[-C--:B------:R-:W-:Y:S01]  /*e2b0*/  ISETP.GE.AND P0, PT, R2, R54.reuse, PT ;  /* 0x000000360200720c */ /* 0x080fe20003f06270 */
[----:B------:R-:W-:Y:S01]  /*e2c0*/  VIADD R2, R18, 0x9 ;  /* 0x0000000912027836 */ /* 0x000fe20000000000 */
[----:B------:R-:W-:Y:S01]  /*e2d0*/  ISETP.GE.AND P6, PT, R4, R53, PT ;  /* 0x000000350400720c */ /* 0x000fe20003fc6270 */
[----:B------:R-:W-:Y:S01]  /*e2e0*/  IMAD.IADD R162, R64, 0x1, R63 ;  /* 0x0000000140a27824 */ /* 0x000fe200078e023f */
[----:B------:R-:W-:Y:S01]  /*e2f0*/  FSEL R16, R27, -INF , !P2 ;  /* 0xff8000001b107808 */ /* 0x000fe20005000000 */
[----:B------:R-:W-:Y:S01]  /*e300*/  VIADD R27, R18, 0x40 ;  /* 0x00000040121b7836 */ /* 0x000fe20000000000 */
[----:B------:R-:W-:-:S02]  /*e310*/  ISETP.GE.AND P2, PT, R4, R54, PT ;  /* 0x000000360400720c */ /* 0x000fc40003f46270 */
[----:B------:R-:W-:Y:S02]  /*e320*/  ISETP.GE.AND P4, PT, R2, R53, PT ;  /* 0x000000350200720c */ /* 0x000fe40003f86270 */
[----:B------:R-:W-:Y:S02]  /*e330*/  FSEL R11, R66, -INF , !P0 ;  /* 0xff800000420b7808 */ /* 0x000fe40004000000 */
[----:B------:R-:W-:Y:S02]  /*e340*/  FSEL R84, R84, -INF , !P4 ;  /* 0xff80000054547808 */ /* 0x000fe40006000000 */
[-C--:B------:R-:W-:Y:S02]  /*e350*/  ISETP.GE.AND P0, PT, R8, R54.reuse, PT ;  /* 0x000000360800720c */ /* 0x080fe40003f06270 */
[----:B------:R-:W-:Y:S02]  /*e360*/  @P6 LOP3.LUT R62, R62, 0x2, RZ, 0xfc, !PT ;  /* 0x000000023e3e6812 */ /* 0x000fe400078efcff */
[----:B------:R-:W-:Y:S01]  /*e370*/  ISETP.GE.AND P5, PT, R2, R54, PT ;  /* 0x000000360200720c */ /* 0x000fe20003fa6270 */
[----:B------:R-:W-:Y:S01]  /*e380*/  VIADD R2, R18, 0x11 ;  /* 0x0000001112027836 */ /* 0x000fe20000000000 */
[----:B------:R-:W-:-:S02]  /*e390*/  LOP3.LUT R62, R62, 0xfffffffe, RZ, 0xc0, !PT ;  /* 0xfffffffe3e3e7812 */ /* 0x000fc400078ec0ff */
[----:B------:R-:W-:Y:S02]  /*e3a0*/  FSEL R9, R86, -INF , !P5 ;  /* 0xff80000056097808 */ /* 0x000fe40006800000 */
[----:B------:R-:W-:Y:S02]  /*e3b0*/  @P2 LOP3.LUT R62, R62, 0x1, RZ, 0xfc, !PT ;  /* 0x000000013e3e2812 */ /* 0x000fe400078efcff */
[----:B------:R-:W-:Y:S01]  /*e3c0*/  ISETP.GE.AND P2, PT, R8, R53, PT ;  /* 0x000000350800720c */ /* 0x000fe20003f46270 */
[----:B------:R-:W-:Y:S01]  /*e3d0*/  VIADD R8, R18, 0x20 ;  /* 0x0000002012087836 */ /* 0x000fe20000000000 */
[C---:B------:R-:W-:Y:S02]  /*e3e0*/  LOP3.LUT P4, RZ, R62.reuse, 0x1, RZ, 0xc0, !PT ;  /* 0x000000013eff7812 */ /* 0x040fe4000788c0ff */
[----:B------:R-:W-:Y:S02]  /*e3f0*/  LOP3.LUT P5, RZ, R62, 0x2, RZ, 0xc0, !PT ;  /* 0x000000023eff7812 */ /* 0x000fe400078ac0ff */
[----:B------:R-:W-:-:S02]  /*e400*/  FSEL R33, R89, -INF , !P4 ;  /* 0xff80000059217808 */ /* 0x000fc40006000000 */
[-C--:B------:R-:W-:Y:S02]  /*e410*/  ISETP.GE.AND P4, PT, R8, R53.reuse, PT ;  /* 0x000000350800720c */ /* 0x080fe40003f86270 */
[----:B------:R-:W-:Y:S02]  /*e420*/  LOP3.LUT R62, R62, 0xfffffffd, RZ, 0xc0, !PT ;  /* 0xfffffffd3e3e7812 */ /* 0x000fe400078ec0ff */
[----:B------:R-:W-:Y:S02]  /*e430*/  FSEL R4, R67, -INF , !P1 ;  /* 0xff80000043047808 */ /* 0x000fe40004800000 */
[C---:B------:R-:W-:Y:S02]  /*e440*/  ISETP.GE.AND P6, PT, R2.reuse, R53, PT ;  /* 0x000000350200720c */ /* 0x040fe40003fc6270 */
[----:B------:R-:W-:Y:S01]  /*e450*/  ISETP.GE.AND P1, PT, R2, R54, PT ;  /* 0x000000360200720c */ /* 0x000fe20003f26270 */
[----:B------:R-:W-:Y:S01]  /*e460*/  VIADD R2, R18, 0x19 ;  /* 0x0000001912027836 */ /* 0x000fe20000000000 */
[----:B------:R-:W-:-:S02]  /*e470*/  FSEL R12, R87, -INF , !P5 ;  /* 0xff800000570c7808 */ /* 0x000fc40006800000 */
[----:B------:R-:W-:Y:S02]  /*e480*/  FSEL R10, R91, -INF , !P2 ;  /* 0xff8000005b0a7808 */ /* 0x000fe40005000000 */
[----:B------:R-:W-:Y:S02]  /*e490*/  @P4 LOP3.LUT R62, R62, 0x2, RZ, 0xfc, !PT ;  /* 0x000000023e3e4812 */ /* 0x000fe400078efcff */
[-C--:B------:R-:W-:Y:S02]  /*e4a0*/  ISETP.GE.AND P4, PT, R8, R54.reuse, PT ;  /* 0x000000360800720c */ /* 0x080fe40003f86270 */
[----:B------:R-:W-:Y:S02]  /*e4b0*/  LOP3.LUT R62, R62, 0xfffffffe, RZ, 0xc0, !PT ;  /* 0xfffffffe3e3e7812 */ /* 0x000fe400078ec0ff */
[----:B------:R-:W-:Y:S02]  /*e4c0*/  ISETP.GE.AND P5, PT, R2, R54, PT ;  /* 0x000000360200720c */ /* 0x000fe40003fa6270 */
[----:B------:R-:W-:-:S02]  /*e4d0*/  FSEL R39, R93, -INF , !P0 ;  /* 0xff8000005d277808 */ /* 0x000fc40004000000 */
[C---:B------:R-:W-:Y:S02]  /*e4e0*/  ISETP.GE.AND P2, PT, R19.reuse, R53, PT ;  /* 0x000000351300720c */ /* 0x040fe40003f46270 */
[----:B------:R-:W-:Y:S01]  /*e4f0*/  ISETP.GE.AND P0, PT, R19, R54, PT ;  /* 0x000000361300720c */ /* 0x000fe20003f06270 */
[----:B------:R-:W-:Y:S01]  /*e500*/  VIADD R19, R18, 0x30 ;  /* 0x0000003012137836 */ /* 0x000fe20000000000 */
[----:B------:R-:W-:Y:S02]  /*e510*/  FSEL R67, R94, -INF , !P5 ;  /* 0xff8000005e437808 */ /* 0x000fe40006800000 */
[----:B------:R-:W-:Y:S02]  /*e520*/  @P4 LOP3.LUT R62, R62, 0x1, RZ, 0xfc, !PT ;  /* 0x000000013e3e4812 */ /* 0x000fe400078efcff */
[----:B------:R-:W-:Y:S02]  /*e530*/  FSEL R7, R85, -INF , !P3 ;  /* 0xff80000055077808 */ /* 0x000fe40005800000 */
[----:B------:R-:W-:-:S02]  /*e540*/  LOP3.LUT P5, RZ, R62, 0x1, RZ, 0xc0, !PT ;  /* 0x000000013eff7812 */ /* 0x000fc400078ac0ff */
[-C--:B------:R-:W-:Y:S01]  /*e550*/  ISETP.GE.AND P3, PT, R2, R53.reuse, PT ;  /* 0x000000350200720c */ /* 0x080fe20003f66270 */
[----:B------:R-:W-:Y:S01]  /*e560*/  VIADD R2, R18, 0x21 ;  /* 0x0000002112027836 */ /* 0x000fe20000000000 */
[----:B-1----:R-:W-:Y:S02]  /*e570*/  FSEL R21, R97, -INF , !P5 ;  /* 0xff80000061157808 */ /* 0x002fe40006800000 */
[----:B------:R-:W-:Y:S02]  /*e580*/  ISETP.GE.AND P5, PT, R19, R53, PT ;  /* 0x000000351300720c */ /* 0x000fe40003fa6270 */
[----:B------:R-:W-:Y:S02]  /*e590*/  FSEL R8, R92, -INF , !P3 ;  /* 0xff8000005c087808 */ /* 0x000fe40005800000 */
[C---:B------:R-:W-:Y:S02]  /*e5a0*/  LOP3.LUT P3, RZ, R62.reuse, 0x2, RZ, 0xc0, !PT ;  /* 0x000000023eff7812 */ /* 0x040fe4000786c0ff */
[----:B------:R-:W-:-:S02]  /*e5b0*/  LOP3.LUT R62, R62, 0xfffffffd, RZ, 0xc0, !PT ;  /* 0xfffffffd3e3e7812 */ /* 0x000fc400078ec0ff */
[----:B------:R-:W-:Y:S02]  /*e5c0*/  FSEL R88, R88, -INF , !P6 ;  /* 0xff80000058587808 */ /* 0x000fe40007000000 */
[C---:B------:R-:W-:Y:S02]  /*e5d0*/  ISETP.GE.AND P6, PT, R2.reuse, R53, PT ;  /* 0x000000350200720c */ /* 0x040fe40003fc6270 */
[-C--:B------:R-:W-:Y:S01]  /*e5e0*/  ISETP.GE.AND P4, PT, R2, R54.reuse, PT ;  /* 0x000000360200720c */ /* 0x080fe20003f86270 */
[----:B------:R-:W-:Y:S01]  /*e5f0*/  VIADD R2, R18, 0x29 ;  /* 0x0000002912027836 */ /* 0x000fe20000000000 */
[----:B------:R-:W-:Y:S02]  /*e600*/  @P5 LOP3.LUT R62, R62, 0x2, RZ, 0xfc, !PT ;  /* 0x000000023e3e5812 */ /* 0x000fe400078efcff */
[----:B------:R-:W-:Y:S01]  /*e610*/  ISETP.GE.AND P5, PT, R19, R54, PT ;  /* 0x000000361300720c */ /* 0x000fe20003fa6270 */
[----:B------:R-:W-:Y:S01]  /*e620*/  VIADD R19, R18, 0x38 ;  /* 0x0000003812137836 */ /* 0x000fe20000000000 */
[----:B------:R-:W-:-:S02]  /*e630*/  LOP3.LUT R62, R62, 0xfffffffe, RZ, 0xc0, !PT ;  /* 0xfffffffe3e3e7812 */ /* 0x000fc400078ec0ff */
[----:B------:R-:W-:Y:S02]  /*e640*/  FSEL R66, R95, -INF , !P3 ;  /* 0xff8000005f427808 */ /* 0x000fe40005800000 */
[----:B------:R-:W-:Y:S02]  /*e650*/  FSEL R35, R90, -INF , !P1 ;  /* 0xff8000005a237808 */ /* 0x000fe40004800000 */
[C---:B------:R-:W-:Y:S02]  /*e660*/  ISETP.GE.AND P3, PT, R2.reuse, R54, PT ;  /* 0x000000360200720c */ /* 0x040fe40003f66270 */
[----:B------:R-:W-:Y:S01]  /*e670*/  ISETP.GE.AND P1, PT, R2, R53, PT ;  /* 0x000000350200720c */ /* 0x000fe20003f26270 */
[----:B------:R-:W-:Y:S01]  /*e680*/  VIADD R2, R18, 0x31 ;  /* 0x0000003112027836 */ /* 0x000fe20000000000 */
[----:B------:R-:W-:Y:S02]  /*e690*/  FSEL R137, R105, -INF , !P3 ;  /* 0xff80000069897808 */ /* 0x000fe40005800000 */
[----:B------:R-:W-:-:S02]  /*e6a0*/  @P5 LOP3.LUT R62, R62, 0x1, RZ, 0xfc, !PT ;  /* 0x000000013e3e5812 */ /* 0x000fc400078efcff */
[----:B------:R-:W-:Y:S02]  /*e6b0*/  FSEL R114, R96, -INF , !P6 ;  /* 0xff80000060727808 */ /* 0x000fe40007000000 */
[----:B------:R-:W-:Y:S02]  /*e6c0*/  LOP3.LUT P3, RZ, R62, 0x1, RZ, 0xc0, !PT ;  /* 0x000000013eff7812 */ /* 0x000fe4000786c0ff */
[C---:B------:R-:W-:Y:S02]  /*e6d0*/  ISETP.GE.AND P6, PT, R2.reuse, R53, PT ;  /* 0x000000350200720c */ /* 0x040fe40003fc6270 */
[----:B------:R-:W-:Y:S02]  /*e6e0*/  FSEL R22, R99, -INF , !P2 ;  /* 0xff80000063167808 */ /* 0x000fe40005000000 */
[----:B------:R-:W-:Y:S01]  /*e6f0*/  ISETP.GE.AND P5, PT, R2, R54, PT ;  /* 0x000000360200720c */ /* 0x000fe20003fa6270 */
[----:B------:R-:W-:Y:S01]  /*e700*/  VIADD R2, R18, 0x39 ;  /* 0x0000003912027836 */ /* 0x000fe20000000000 */
[----:B------:R-:W-:-:S02]  /*e710*/  LOP3.LUT P2, RZ, R62, 0x2, RZ, 0xc0, !PT ;  /* 0x000000023eff7812 */ /* 0x000fc4000784c0ff */
[----:B------:R-:W-:Y:S02]  /*e720*/  FSEL R113, R113, -INF , !P3 ;  /* 0xff80000071717808 */ /* 0x000fe40005800000 */
[----:B------:R-:W-:Y:S02]  /*e730*/  FSEL R23, R98, -INF , !P4 ;  /* 0xff80000062177808 */ /* 0x000fe40006000000 */
[----:B------:R-:W-:Y:S02]  /*e740*/  FSEL R135, R104, -INF , !P0 ;  /* 0xff80000068877808 */ /* 0x000fe40004000000 */
[-C--:B------:R-:W-:Y:S02]  /*e750*/  ISETP.GE.AND P3, PT, R27, R53.reuse, PT ;  /* 0x000000351b00720c */ /* 0x080fe40003f66270 */
[C---:B------:R-:W-:Y:S02]  /*e760*/  ISETP.GE.AND P4, PT, R19.reuse, R53, PT ;  /* 0x000000351300720c */ /* 0x040fe40003f86270 */
[----:B------:R-:W-:Y:S01]  /*e770*/  ISETP.GE.AND P0, PT, R19, R54, PT ;  /* 0x000000361300720c */ /* 0x000fe20003f06270 */
[----:B------:R-:W-:Y:S01]  /*e780*/  VIADD R19, R18, 0x41 ;  /* 0x0000004112137836 */ /* 0x000fe20000000000 */
[----:B------:R-:W-:-:S02]  /*e790*/  FSEL R20, R102, -INF , !P1 ;  /* 0xff80000066147808 */ /* 0x000fc40004800000 */
[----:B------:R-:W-:Y:S02]  /*e7a0*/  FSEL R122, R106, -INF , !P2 ;  /* 0xff8000006a7a7808 */ /* 0x000fe40005000000 */
[C---:B------:R-:W-:Y:S02]  /*e7b0*/  ISETP.GE.AND P1, PT, R2.reuse, R53, PT ;  /* 0x000000350200720c */ /* 0x040fe40003f26270 */
[----:B------:R-:W-:Y:S02]  /*e7c0*/  ISETP.GE.AND P2, PT, R2, R54, PT ;  /* 0x000000360200720c */ /* 0x000fe40003f46270 */
[----:B------:R-:W-:Y:S02]  /*e7d0*/  P2R R2, PR, RZ, 0x8 ;  /* 0x00000008ff027803 */ /* 0x000fe40000000000 */
[----:B------:R-:W-:Y:S02]  /*e7e0*/  FSEL R142, R108, -INF , !P6 ;  /* 0xff8000006c8e7808 */ /* 0x000fe40007000000 */
[----:B------:R-:W-:-:S02]  /*e7f0*/  FSEL R124, R124, -INF , !P4 ;  /* 0xff8000007c7c7808 */ /* 0x000fc40006000000 */
[C---:B------:R-:W-:Y:S02]  /*e800*/  ISETP.GE.AND P6, PT, R19.reuse, R53, PT ;  /* 0x000000351300720c */ /* 0x040fe40003fc6270 */
[-C--:B------:R-:W-:Y:S01]  /*e810*/  ISETP.GE.AND P4, PT, R19, R54.reuse, PT ;  /* 0x000000361300720c */ /* 0x080fe20003f86270 */
[----:B------:R-:W-:Y:S01]  /*e820*/  VIADD R19, R18, 0x49 ;  /* 0x0000004912137836 */ /* 0x000fe20000000000 */
[----:B------:R-:W-:Y:S02]  /*e830*/  FSEL R111, R111, -INF , !P2 ;  /* 0xff8000006f6f7808 */ /* 0x000fe40005000000 */
[----:B------:R-:W-:Y:S02]  /*e840*/  ISETP.NE.AND P2, PT, R2, RZ, PT ;  /* 0x000000ff0200720c */ /* 0x000fe40003f45270 */
[----:B------:R-:W-:Y:S01]  /*e850*/  ISETP.GE.AND P3, PT, R27, R54, PT ;  /* 0x000000361b00720c */ /* 0x000fe20003f66270 */
[----:B------:R-:W-:Y:S01]  /*e860*/  VIADD R27, R18, 0x48 ;  /* 0x00000048121b7836 */ /* 0x000fe20000000000 */
[----:B------:R-:W-:-:S02]  /*e870*/  FSEL R140, R140, -INF , !P2 ;  /* 0xff8000008c8c7808 */ /* 0x000fc40005000000 */
[----:B------:R-:W-:Y:S02]  /*e880*/  FSEL R120, R120, -INF , !P1 ;  /* 0xff80000078787808 */ /* 0x000fe40004800000 */
[----:B------:R-:W-:Y:S02]  /*e890*/  ISETP.GE.AND P2, PT, R19, R54, PT ;  /* 0x000000361300720c */ /* 0x000fe40003f46270 */
[----:B------:R-:W-:Y:S02]  /*e8a0*/  FSEL R125, R125, -INF , !P5 ;  /* 0xff8000007d7d7808 */ /* 0x000fe40006800000 */
[-C--:B------:R-:W-:Y:S01]  /*e8b0*/  ISETP.GE.AND P1, PT, R19, R53.reuse, PT ;  /* 0x000000351300720c */ /* 0x080fe20003f26270 */
[----:B------:R-:W-:Y:S01]  /*e8c0*/  VIADD R19, R18, 0x51 ;  /* 0x0000005112137836 */ /* 0x000fe20000000000 */
[----:B------:R-:W-:Y:S02]  /*e8d0*/  ISETP.GE.AND P5, PT, R27, R53, PT ;  /* 0x000000351b00720c */ /* 0x000fe40003fa6270 */
[----:B------:R-:W-:-:S02]  /*e8e0*/  P2R R2, PR, RZ, 0x4 ;  /* 0x00000004ff027803 */ /* 0x000fc40000000000 */
[----:B------:R-:W-:Y:S02]  /*e8f0*/  FSEL R133, R133, -INF , !P4 ;  /* 0xff80000085857808 */ /* 0x000fe40006000000 */
[----:B------:R-:W-:Y:S02]  /*e900*/  FSEL R136, R136, -INF , !P5 ;  /* 0xff80000088887808 */ /* 0x000fe40006800000 */
[C---:B------:R-:W-:Y:S02]  /*e910*/  ISETP.GE.AND P4, PT, R19.reuse, R53, PT ;  /* 0x000000351300720c */ /* 0x040fe40003f86270 */
[----:B------:R-:W-:Y:S01]  /*e920*/  ISETP.GE.AND P5, PT, R19, R54, PT ;  /* 0x000000361300720c */ /* 0x000fe20003fa6270 */
[----:B------:R-:W-:Y:S01]  /*e930*/  VIADD R19, R18, 0x59 ;  /* 0x0000005912137836 */ /* 0x000fe20000000000 */
[----:B------:R-:W-:Y:S02]  /*e940*/  FSEL R134, R134, -INF , !P1 ;  /* 0xff80000086867808 */ /* 0x000fe40004800000 */
[----:B------:R-:W-:Y:S01]  /*e950*/  ISETP.NE.AND P1, PT, R2, RZ, PT ;  /* 0x000000ff0200720c */ /* 0x000fe20003f25270 */
[----:B------:R-:W-:Y:S01]  /*e960*/  VIADD R2, R18, 0x61 ;  /* 0x0000006112027836 */ /* 0x000fe20000000000 */
[----:B------:R-:W-:-:S02]  /*e970*/  LOP3.LUT R62, R62, 0xfffffffd, RZ, 0xc0, !PT ;  /* 0xfffffffd3e3e7812 */ /* 0x000fc400078ec0ff */
[----:B------:R-:W-:Y:S02]  /*e980*/  FSEL R129, R129, -INF , !P1 ;  /* 0xff80000081817808 */ /* 0x000fe40004800000 */
[----:B------:R-:W-:Y:S02]  /*e990*/  ISETP.GE.AND P1, PT, R19, R53, PT ;  /* 0x000000351300720c */ /* 0x000fe40003f26270 */
[----:B------:R-:W-:Y:S02]  /*e9a0*/  FSEL R115, R115, -INF , !P0 ;  /* 0xff80000073737808 */ /* 0x000fe40004000000 */
[----:B------:R-:W-:Y:S01]  /*e9b0*/  ISETP.GE.AND P0, PT, R27, R54, PT ;  /* 0x000000361b00720c */ /* 0x000fe20003f06270 */
[----:B------:R-:W-:Y:S01]  /*e9c0*/  VIADD R27, R18, 0x50 ;  /* 0x00000050121b7836 */ /* 0x000fe20000000000 */
[----:B------:R-:W-:Y:S02]  /*e9d0*/  FSEL R127, R127, -INF , !P3 ;  /* 0xff8000007f7f7808 */ /* 0x000fe40005800000 */
[----:B------:R-:W-:-:S02]  /*e9e0*/  FSEL R138, R138, -INF , !P6 ;  /* 0xff8000008a8a7808 */ /* 0x000fc40007000000 */
[C---:B------:R-:W-:Y:S02]  /*e9f0*/  ISETP.GE.AND P3, PT, R27.reuse, R53, PT ;  /* 0x000000351b00720c */ /* 0x040fe40003f66270 */
[-C--:B------:R-:W-:Y:S01]  /*ea00*/  ISETP.GE.AND P2, PT, R27, R54.reuse, PT ;  /* 0x000000361b00720c */ /* 0x080fe20003f46270 */
[----:B------:R-:W-:Y:S01]  /*ea10*/  VIADD R27, R18, 0x58 ;  /* 0x00000058121b7836 */ /* 0x000fe20000000000 */
[----:B------:R-:W-:Y:S02]  /*ea20*/  @P1 LOP3.LUT R62, R62, 0x2, RZ, 0xfc, !PT ;  /* 0x000000023e3e1812 */ /* 0x000fe400078efcff */
[----:B------:R-:W-:Y:S01]  /*ea30*/  ISETP.GE.AND P1, PT, R19, R54, PT ;  /* 0x000000361300720c */ /* 0x000fe20003f26270 */
[----:B------:R-:W-:Y:S01]  /*ea40*/  VIADD R19, R18, 0x60 ;  /* 0x0000006012137836 */ /* 0x000fe20000000000 */
[----:B------:R-:W-:Y:S02]  /*ea50*/  LOP3.LUT R62, R62, 0xfffffffe, RZ, 0xc0, !PT ;  /* 0xfffffffe3e3e7812 */ /* 0x000fe400078ec0ff */
[----:B------:R-:W-:-:S02]  /*ea60*/  FSEL R131, R131, -INF , !P0 ;  /* 0xff80000083837808 */ /* 0x000fc40004000000 */
[CC--:B------:R-:W-:Y:S02]  /*ea70*/  ISETP.GE.AND P6, PT, R27.reuse, R53.reuse, PT ;  /* 0x000000351b00720c */ /* 0x0c0fe40003fc6270 */
[----:B------:R-:W-:Y:S02]  /*ea80*/  ISETP.GE.AND P0, PT, R27, R54, PT ;  /* 0x000000361b00720c */ /* 0x000fe40003f06270 */
[----:B------:R-:W-:Y:S02]  /*ea90*/  FSEL R121, R121, -INF , !P5 ;  /* 0xff80000079797808 */ /* 0x000fe40006800000 */
[----:B------:R-:W-:Y:S02]  /*eaa0*/  FSEL R119, R119, -INF , !P0 ;  /* 0xff80000077777808 */ /* 0x000fe40004000000 */
[----:B------:R-:W-:Y:S02]  /*eab0*/  @P1 LOP3.LUT R62, R62, 0x1, RZ, 0xfc, !PT ;  /* 0x000000013e3e1812 */ /* 0x000fe400078efcff */
[----:B------:R-:W-:-:S02]  /*eac0*/  ISETP.GE.AND P1, PT, R18, R53, PT ;  /* 0x000000351200720c */ /* 0x000fc40003f26270 */
[----:B------:R-:W-:Y:S02]  /*ead0*/  FSEL R128, R128, -INF , !P6 ;  /* 0xff80000080807808 */ /* 0x000fe40007000000 */
[----:B------:R-:W-:Y:S02]  /*eae0*/  FSEL R6, R6, -INF , !P1 ;  /* 0xff80000006067808 */ /* 0x000fe40004800000 */
[----:B------:R-:W-:Y:S02]  /*eaf0*/  ISETP.GE.AND P5, PT, R2, R53, PT ;  /* 0x000000350200720c */ /* 0x000fe40003fa6270 */
[----:B------:R-:W-:Y:S02]  /*eb00*/  FMNMX3.FTZ R27, R6, R16, R4, !PT ;  /* 0x00000010061b7276 */ /* 0x000fe40007810004 */
[-C--:B------:R-:W-:Y:S01]  /*eb10*/  ISETP.GE.AND P0, PT, R2, R54.reuse, PT ;  /* 0x000000360200720c */ /* 0x080fe20003f06270 */
[C---:B------:R-:W-:Y:S01]  /*eb20*/  VIADD R2, R18.reuse, 0x68 ;  /* 0x0000006812027836 */ /* 0x040fe20000000000 */
[----:B------:R-:W-:-:S02]  /*eb30*/  ISETP.GE.AND P1, PT, R18, R54, PT ;  /* 0x000000361200720c */ /* 0x000fc40003f26270 */
[----:B------:R-:W-:Y:S02]  /*eb40*/  FMNMX3.FTZ R27, R27, R84, R12, !PT ;  /* 0x000000541b1b7276 */ /* 0x000fe4000781000c */
[----:B------:R-:W-:Y:S02]  /*eb50*/  LOP3.LUT P6, RZ, R62, 0x1, RZ, 0xc0, !PT ;  /* 0x000000013eff7812 */ /* 0x000fe400078cc0ff */
[----:B------:R-:W-:Y:S02]  /*eb60*/  FSEL R132, R132, -INF , !P3 ;  /* 0xff80000084847808 */ /* 0x000fe40005800000 */
[----:B------:R-:W-:Y:S02]  /*eb70*/  FSEL R123, R123, -INF , !P2 ;  /* 0xff8000007b7b7808 */ /* 0x000fe40005000000 */
[----:B------:R-:W-:Y:S02]  /*eb80*/  FSEL R130, R130, -INF , !P4 ;  /* 0xff80000082827808 */ /* 0x000fe40006000000 */
[----:B------:R-:W-:-:S02]  /*eb90*/  ISETP.GE.AND P2, PT, R19, R53, PT ;  /* 0x000000351300720c */ /* 0x000fc40003f46270 */
[----:B------:R-:W-:Y:S02]  /*eba0*/  ISETP.GE.AND P3, PT, R19, R54, PT ;  /* 0x000000361300720c */ /* 0x000fe40003f66270 */
[----:B------:R-:W-:Y:S02]  /*ebb0*/  LOP3.LUT P4, RZ, R62, 0x2, RZ, 0xc0, !PT ;  /* 0x000000023eff7812 */ /* 0x000fe4000788c0ff */
[----:B------:R-:W-:Y:S01]  /*ebc0*/  FSEL R19, R26, -INF , !P1 ;  /* 0xff8000001a137808 */ /* 0x000fe20004800000 */
[----:B------:R-:W-:Y:S01]  /*ebd0*/  VIADD R26, R18, 0x70 ;  /* 0x00000070121a7836 */ /* 0x000fe20000000000 */
[----:B------:R-:W-:Y:S02]  /*ebe0*/  FMNMX3.FTZ R27, R27, R88, R10, !PT ;  /* 0x000000581b1b7276 */ /* 0x000fe4000781000a */
[----:B------:R-:W-:Y:S02]  /*ebf0*/  FSEL R117, R117, -INF , !P6 ;  /* 0xff80000075757808 */ /* 0x000fe40007000000 */
[----:B------:R-:W-:-:S02]  /*ec00*/  ISETP.GE.AND P6, PT, R2, R54, PT ;  /* 0x000000360200720c */ /* 0x000fc40003fc6270 */
[----:B------:R-:W-:Y:S02]  /*ec10*/  FSEL R126, R126, -INF , !P4 ;  /* 0xff8000007e7e7808 */ /* 0x000fe40006000000 */
[----:B------:R-:W-:Y:S02]  /*ec20*/  FMNMX3.FTZ R30, R19, R11, R7, !PT ;  /* 0x0000000b131e7276 */ /* 0x000fe40007810007 */
[----:B------:R-:W-:Y:S02]  /*ec30*/  FMNMX3.FTZ R27, R27, R8, R66, !PT ;  /* 0x000000081b1b7276 */ /* 0x000fe40007810042 */
[-C--:B------:R-:W-:Y:S02]  /*ec40*/  ISETP.GE.AND P4, PT, R2, R53.reuse, PT ;  /* 0x000000350200720c */ /* 0x080fe40003f86270 */
[----:B------:R-:W-:Y:S02]  /*ec50*/  P2R R2, PR, RZ, 0x40 ;  /* 0x00000040ff027803 */ /* 0x000fe40000000000 */
        /* <DEDUP_REMOVED lines=11> */
[----:B------:R-:W-:Y:S02]  /*ed10*/  FMNMX3.FTZ R0, R0, R137, R113, !PT ;  /* 0x0000008900007276 */ /* 0x000fe40007810071 */
[----:B------:R-:W-:-:S02]  /*ed20*/  FMNMX3.FTZ R27, R27, R138, R136, !PT ;  /* 0x0000008a1b1b7276 */ /* 0x000fc40007810088 */
[----:B------:R-:W-:Y:S02]  /*ed30*/  FMNMX3.FTZ R0, R0, R125, R115, !PT ;  /* 0x0000007d00007276 */ /* 0x000fe40007810073 */
[----:B------:R-:W-:Y:S02]  /*ed40*/  FMNMX3.FTZ R27, R27, R134, R132, !PT ;  /* 0x000000861b1b7276 */ /* 0x000fe40007810084 */
[----:B------:R-:W-:Y:S02]  /*ed50*/  FSEL R118, R118, -INF , !P2 ;  /* 0xff80000076767808 */ /* 0x000fe40005000000 */
[----:B------:R-:W-:Y:S02]  /*ed60*/  FSEL R116, R116, -INF , !P5 ;  /* 0xff80000074747808 */ /* 0x000fe40006800000 */
[----:B------:R-:W-:Y:S02]  /*ed70*/  FMNMX3.FTZ R0, R0, R111, R127, !PT ;  /* 0x0000006f00007276 */ /* 0x000fe4000781007f */
[----:B------:R-:W-:-:S02]  /*ed80*/  FMNMX3.FTZ R27, R27, R130, R128, !PT ;  /* 0x000000821b1b7276 */ /* 0x000fc40007810080 */
[C---:B------:R-:W-:Y:S02]  /*ed90*/  ISETP.GE.AND P2, PT, R26.reuse, R53, PT ;  /* 0x000000351a00720c */ /* 0x040fe40003f46270 */
[----:B------:R-:W-:Y:S01]  /*eda0*/  ISETP.GE.AND P5, PT, R26, R54, PT ;  /* 0x000000361a00720c */ /* 0x000fe20003fa6270 */
[----:B------:R-:W-:Y:S01]  /*edb0*/  VIADD R26, R18, 0x71 ;  /* 0x00000071121a7836 */ /* 0x000fe20000000000 */
[----:B------:R-:W-:Y:S02]  /*edc0*/  FSEL R112, R112, -INF , !P4 ;  /* 0xff80000070707808 */ /* 0x000fe40006000000 */
[----:B------:R-:W-:Y:S01]  /*edd0*/  ISETP.NE.AND P4, PT, R2, RZ, PT ;  /* 0x000000ff0200720c */ /* 0x000fe20003f85270 */
[----:B------:R-:W-:Y:S01]  /*ede0*/  VIADD R2, R18, 0x78 ;  /* 0x0000007812027836 */ /* 0x000fe20000000000 */
[----:B------:R-:W-:Y:S01]  /*edf0*/  FMNMX3.FTZ R0, R0, R133, R131, !PT ;  /* 0x0000008500007276 */ /* 0x000fe20007810083 */
[----:B------:R-:W-:Y:S01]  /*ee00*/  VIADD R18, R18, 0x79 ;  /* 0x0000007912127836 */ /* 0x000fe20000000000 */
[----:B------:R-:W-:-:S02]  /*ee10*/  FMNMX3.FTZ R27, R27, R126, R118, !PT ;  /* 0x0000007e1b1b7276 */ /* 0x000fc40007810076 */
[-C--:B------:R-:W-:Y:S02]  /*ee20*/  ISETP.GE.AND P0, PT, R26, R53.reuse, PT ;  /* 0x000000351a00720c */ /* 0x080fe40003f06270 */
[----:B------:R-:W-:Y:S02]  /*ee30*/  FSEL R110, R110, -INF , !P1 ;  /* 0xff8000006e6e7808 */ /* 0x000fe40004800000 */
[----:B------:R-:W-:Y:S02]  /*ee40*/  ISETP.GE.AND P1, PT, R2, R53, PT ;  /* 0x000000350200720c */ /* 0x000fe40003f26270 */
[----:B------:R-:W-:Y:S02]  /*ee50*/  FSEL R44, R44, -INF , !P2 ;  /* 0xff8000002c2c7808 */ /* 0x000fe40005000000 */
[----:B------:R-:W-:Y:S02]  /*ee60*/  FMNMX3.FTZ R0, R0, R129, R123, !PT ;  /* 0x0000008100007276 */ /* 0x000fe4000781007b */
[----:B------:R-:W-:-:S02]  /*ee70*/  FMNMX3.FTZ R27, R27, R116, R112, !PT ;  /* 0x000000741b1b7276 */ /* 0x000fc40007810070 */
[----:B------:R-:W-:Y:S02]  /*ee80*/  FSEL R42, R42, -INF , !P0 ;  /* 0xff8000002a2a7808 */ /* 0x000fe40004000000 */
[----:B------:R-:W-:Y:S02]  /*ee90*/  FSEL R105, R32, -INF , !P3 ;  /* 0xff80000020697808 */ /* 0x000fe40005800000 */
[----:B------:R-:W-:Y:S02]  /*eea0*/  ISETP.GE.AND P0, PT, R18, R53, PT ;  /* 0x000000351200720c */ /* 0x000fe40003f06270 */
[----:B------:R-:W-:Y:S02]  /*eeb0*/  FSEL R40, R40, -INF , !P1 ;  /* 0xff80000028287808 */ /* 0x000fe40004800000 */
[----:B------:R-:W-:Y:S02]  /*eec0*/  FMNMX3.FTZ R0, R0, R121, R119, !PT ;  /* 0x0000007900007276 */ /* 0x000fe40007810077 */
[----:B------:R-:W-:-:S02]  /*eed0*/  FMNMX3.FTZ R27, R27, R110, R44, !PT ;  /* 0x0000006e1b1b7276 */ /* 0x000fc4000781002c */
[----:B------:R-:W-:Y:S02]  /*eee0*/  FSEL R59, R13, -INF , !P4 ;  /* 0xff8000000d3b7808 */ /* 0x000fe40006000000 */
[----:B------:R-:W-:Y:S02]  /*eef0*/  FSEL R38, R38, -INF , !P0 ;  /* 0xff80000026267808 */ /* 0x000fe40004000000 */
[----:B------:R-:W-:Y:S02]  /*ef00*/  FMNMX3.FTZ R0, R0, R117, R105, !PT ;  /* 0x0000007500007276 */ /* 0x000fe40007810069 */
[----:B------:R-:W-:Y:S02]  /*ef10*/  FMNMX3.FTZ R13, R27, R42, R40, !PT ;  /* 0x0000002a1b0d7276 */ /* 0x000fe40007810028 */
[----:B------:R-:W-:Y:S02]  /*ef20*/  FSEL R31, R14, -INF , !P5 ;  /* 0xff8000000e1f7808 */ /* 0x000fe40006800000 */
[----:B------:R-:W-:-:S02]  /*ef30*/  ISETP.GE.AND P3, PT, R26, R54, PT ;  /* 0x000000361a00720c */ /* 0x000fc40003f66270 */
[-C--:B------:R-:W-:Y:S02]  /*ef40*/  ISETP.GE.AND P2, PT, R2, R54.reuse, PT ;  /* 0x000000360200720c */ /* 0x080fe40003f46270 */
[----:B------:R-:W-:Y:S02]  /*ef50*/  FSEL R57, R57, -INF , !P6 ;  /* 0xff80000039397808 */ /* 0x000fe40007000000 */
[----:B------:R-:W-:Y:S02]  /*ef60*/  FMNMX3.FTZ R0, R0, R65, R59, !PT ;  /* 0x0000004100007276 */ /* 0x000fe4000781003b */
[----:B------:R-:W-:Y:S02]  /*ef70*/  FMNMX.FTZ R14, R38, R13, !PT ;  /* 0x0000000d260e7209 */ /* 0x000fe40007810000 */
[----:B------:R-:W-:Y:S02]  /*ef80*/  ISETP.GE.AND P0, PT, R18, R54, PT ;  /* 0x000000361200720c */ /* 0x000fe40003f06270 */
[----:B------:R-:W-:-:S02]  /*ef90*/  FSEL R29, R29, -INF , !P3 ;  /* 0xff8000001d1d7808 */ /* 0x000fc40005800000 */
[----:B------:R-:W-:Y:S02]  /*efa0*/  FSEL R27, R17, -INF , !P2 ;  /* 0xff800000111b7808 */ /* 0x000fe40005000000 */
[----:B------:R-:W-:Y:S01]  /*efb0*/  FMNMX3.FTZ R0, R0, R57, R31, !PT ;  /* 0x0000003900007276 */ /* 0x000fe2000781001f */
[----:B------:R-:W1:Y:S01]  /*efc0*/  SHFL.BFLY PT, R17, R14, 0x2, 0x1f ;  /* 0x0c401f000e117f89 */ /* 0x000e6200000e0000 */
[----:B------:R-:W-:Y:S02]  /*efd0*/  FSEL R26, R15, -INF , !P0 ;  /* 0xff8000000f1a7808 */ /* 0x000fe40004000000 */
[----:B------:R-:W-:Y:S02]  /*efe0*/  FMNMX3.FTZ R13, R0, R29, R27, !PT ;  /* 0x0000001d000d7276 */ /* 0x000fe4000781001b */
[----:B------:R-:W-:Y:S02]  /*eff0*/  LEA R162, R162, UR5, 0x1 ;  /* 0x00000005a2a27c11 */ /* 0x000fe4000f8e08ff */
[----:B------:R-:W-:-:S03]  /*f000*/  FMNMX.FTZ R18, R26, R13, !PT ;  /* 0x0000000d1a127209 */ /* 0x000fc60007810000 */
[--C-:B------:R-:W-:Y:S01]  /*f010*/  IMAD.IADD R106, R3, 0x1, R162.reuse ;  /* 0x00000001036a7824 */ /* 0x100fe200078e02a2 */
[----:B------:R-:W-:Y:S01]  /*f020*/  LDSM.16.MT88.4 R92, [R162+0x6000] ;  /* 0x00600000a25c783b */ /* 0x000fe20000004200 */
[----:B------:R-:W-:-:S03]  /*f030*/  IMAD.IADD R104, R5, 0x1, R162 ;  /* 0x0000000105687824 */ /* 0x000fc600078e02a2 */
[----:B------:R-:W2:Y:S01]  /*f040*/  SHFL.BFLY PT, R13, R18, 0x2, 0x1f ;  /* 0x0c401f00120d7f89 */ /* 0x000ea200000e0000 */
[----:B------:R-:W-:-:S03]  /*f050*/  IMAD.IADD R102, R3, 0x1, R104 ;  /* 0x0000000103667824 */ /* 0x000fc600078e0268 */
[----:B------:R-:W-:Y:S01]  /*f060*/  LDSM.16.MT88.4 R76, [R104+0x6000] ;  /* 0x00600000684c783b */ /* 0x000fe20000004200 */
[----:B-1----:R-:W-:-:S05]  /*f070*/  FMNMX.FTZ R15, R14, R17, !PT ;  /* 0x000000110e0f7209 */ /* 0x002fca0007810000 */
[----:B------:R-:W1:Y:S01]  /*f080*/  SHFL.BFLY PT, R2, R15, 0x1, 0x1f ;  /* 0x0c201f000f027f89 */ /* 0x000e6200000e0000 */
[----:B--2---:R-:W-:-:S05]  /*f090*/  FMNMX.FTZ R13, R18, R13, !PT ;  /* 0x0000000d120d7209 */ /* 0x004fca0007810000 */
[----:B------:R-:W2:Y:S01]  /*f0a0*/  SHFL.BFLY PT, R0, R13, 0x1, 0x1f ;  /* 0x0c201f000d007f89 */ /* 0x000ea200000e0000 */
[----:B-1----:R-:W-:-:S04]  /*f0b0*/  FMNMX.FTZ R2, R15, R2, !PT ;  /* 0x000000020f027209 */ /* 0x002fc80007810000 */
[C---:B------:R-:W-:Y:S01]  /*f0c0*/  FSETP.NEU.FTZ.AND P0, PT, R2.reuse, -INF , PT ;  /* 0xff8000000200780b */ /* 0x040fe20003f1d000 */
[----:B----4-:R-:W-:-:S05]  /*f0d0*/  FMUL.FTZ R37, R2, UR4 ;  /* 0x0000000402257c20 */ /* 0x010fca0008410000 */
[----:B------:R-:W-:Y:S02]  /*f0e0*/  FSEL R37, R37, RZ, P0 ;  /* 0x000000ff25257208 */ /* 0x000fe40000000000 */
[----:B--2---:R-:W-:-:S03]  /*f0f0*/  FMNMX.FTZ R0, R13, R0, !PT ;  /* 0x000000000d007209 */ /* 0x004fc60007810000 */
[--C-:B------:R-:W-:Y:S01]  /*f100*/  FFMA.FTZ R46, R84, UR4, -R37.reuse ;  /* 0x00000004542e7c23 */ /* 0x100fe20008010825 */
[--C-:B------:R-:W-:Y:S01]  /*f110*/  FFMA.FTZ R64, R6, UR4, -R37.reuse ;  /* 0x0000000406407c23 */ /* 0x100fe20008010825 */
[----:B------:R-:W1:Y:S01]  /*f120*/  LDSM.16.MT88.4 R84, [R106+0x6000] ;  /* 0x006000006a54783b */ /* 0x000e620000004200 */
[C---:B------:R-:W-:Y:S01]  /*f130*/  FSETP.NEU.FTZ.AND P0, PT, R0.reuse, -INF , PT ;  /* 0xff8000000000780b */ /* 0x040fe20003f1d000 */
[----:B------:R-:W-:Y:S01]  /*f140*/  FMUL.FTZ R28, R0, UR4 ;  /* 0x00000004001c7c20 */ /* 0x000fe20008410000 */
[--C-:B------:R-:W-:Y:S01]  /*f150*/  FFMA.FTZ R47, R4, UR4, -R37.reuse ;  /* 0x00000004042f7c23 */ /* 0x100fe20008010825 */
[--C-:B------:R-:W-:Y:S01]  /*f160*/  FFMA.FTZ R51, R16, UR4, -R37.reuse ;  /* 0x0000000410337c23 */ /* 0x100fe20008010825 */
[----:B------:R-:W-:Y:S01]  /*f170*/  MUFU.EX2 R64, R64 ;  /* 0x0000004000407308 */ /* 0x000fe20000000800 */
[--C-:B------:R-:W-:Y:S01]  /*f180*/  FFMA.FTZ R50, R12, UR4, -R37.reuse ;  /* 0x000000040c327c23 */ /* 0x100fe20008010825 */
[----:B------:R-:W-:Y:S01]  /*f190*/  FSEL R28, R28, RZ, P0 ;  /* 0x000000ff1c1c7208 */ /* 0x000fe20000000000 */
[----:B------:R-:W-:Y:S01]  /*f1a0*/  LDSM.16.MT88.4 R12, [R106+0x6800] ;  /* 0x006800006a0c783b */ /* 0x000fe20000004200 */
[----:B------:R-:W-:Y:S01]  /*f1b0*/  MUFU.EX2 R47, R47 ;  /* 0x0000002f002f7308 */ /* 0x000fe20000000800 */
[--C-:B------:R-:W-:Y:S01]  /*f1c0*/  FFMA.FTZ R43, R88, UR4, -R37.reuse ;  /* 0x00000004582b7c23 */ /* 0x100fe20008010825 */
[--C-:B------:R-:W-:Y:S01]  /*f1d0*/  FFMA.FTZ R41, R10, UR4, -R37.reuse ;  /* 0x000000040a297c23 */ /* 0x100fe20008010825 */
[--C-:B------:R-:W-:Y:S01]  /*f1e0*/  FFMA.FTZ R56, R7, UR4, -R28.reuse ;  /* 0x0000000407387c23 */ /* 0x100fe2000801081c */
[--C-:B------:R-:W-:Y:S01]  /*f1f0*/  FFMA.FTZ R58, R19, UR4, -R28.reuse ;  /* 0x00000004133a7c23 */ /* 0x100fe2000801081c */
[----:B------:R-:W2:Y:S01]  /*f200*/  LDSM.16.MT88.4 R4, [R102+0x6000] ;  /* 0x006000006604783b */ /* 0x000ea20000004200 */
[--C-:B------:R-:W-:Y:S01]  /*f210*/  FFMA.FTZ R49, R11, UR4, -R28.reuse ;  /* 0x000000040b317c23 */ /* 0x100fe2000801081c */
[--C-:B------:R-:W-:Y:S01]  /*f220*/  FFMA.FTZ R45, R9, UR4, -R28.reuse ;  /* 0x00000004092d7c23 */ /* 0x100fe2000801081c */
[----:B------:R-:W3:Y:S01]  /*f230*/  MUFU.EX2 R51, R51 ;  /* 0x0000003300337308 */ /* 0x000ee20000000800 */
[----:B------:R-:W4:Y:S01]  /*f240*/  LDSM.16.MT88.4 R16, [R162+0x6800] ;  /* 0x00680000a210783b */ /* 0x000f220000004200 */
[--C-:B------:R-:W-:Y:S01]  /*f250*/  FFMA.FTZ R48, R33, UR4, -R28.reuse ;  /* 0x0000000421307c23 */ /* 0x100fe2000801081c */
[--C-:B------:R-:W-:Y:S01]  /*f260*/  FFMA.FTZ R63, R35, UR4, -R28.reuse ;  /* 0x00000004233f7c23 */ /* 0x100fe2000801081c */
[----:B------:R-:W5:Y:S01]  /*f270*/  MUFU.EX2 R46, R46 ;  /* 0x0000002e002e7308 */ /* 0x000f620000000800 */
[--C-:B------:R-:W-:Y:S01]  /*f280*/  FFMA.FTZ R36, R8, UR4, -R37.reuse ;  /* 0x0000000408247c23 */ /* 0x100fe20008010825 */
[----:B------:R-:W4:Y:S01]  /*f290*/  LDSM.16.MT88.4 R32, [R102+0x6800] ;  /* 0x006800006620783b */ /* 0x000f220000004200 */
[--C-:B------:R-:W-:Y:S01]  /*f2a0*/  FFMA.FTZ R30, R39, UR4, -R28.reuse ;  /* 0x00000004271e7c23 */ /* 0x100fe2000801081c */
[----:B------:R-:W-:Y:S01]  /*f2b0*/  MUFU.EX2 R58, R58 ;  /* 0x0000003a003a7308 */ /* 0x000fe20000000800 */
[--C-:B------:R-:W-:Y:S01]  /*f2c0*/  FFMA.FTZ R3, R67, UR4, -R28.reuse ;  /* 0x0000000443037c23 */ /* 0x100fe2000801081c */
[----:B------:R-:W4:Y:S01]  /*f2d0*/  LDSM.16.MT88.4 R8, [R104+0x6800] ;  /* 0x006800006808783b */ /* 0x000f220000004200 */
[--C-:B------:R-:W-:Y:S01]  /*f2e0*/  FFMA.FTZ R108, R66, UR4, -R37.reuse ;  /* 0x00000004426c7c23 */ /* 0x100fe20008010825 */
[----:B------:R-:W1:Y:S01]  /*f2f0*/  MUFU.EX2 R49, R49 ;  /* 0x0000003100317308 */ /* 0x000e620000000800 */
[--C-:B------:R-:W-:Y:S01]  /*f300*/  FFMA.FTZ R109, R114, UR4, -R37.reuse ;  /* 0x00000004726d7c23 */ /* 0x100fe20008010825 */
[----:B---3--:R-:W-:Y:S01]  /*f310*/  F2FP.F16.F32.PACK_AB R68, R51, R64 ;  /* 0x000000403344723e */ /* 0x008fe200000000ff */
        /* <DEDUP_REMOVED lines=14> */
[----:B------:R-:W-:Y:S01]  /*f400*/  FFMA.FTZ R118, R118, UR4, -R37 ;  /* 0x0000000476767c23 */ /* 0x000fe20008010825 */
[----:B------:R-:W-:Y:S01]  /*f410*/  FFMA.FTZ R59, R59, UR4, -R28 ;  /* 0x000000043b3b7c23 */ /* 0x000fe2000801081c */
[----:B------:R-:W-:Y:S01]  /*f420*/  FADD.FTZ R64, R64, R51 ;  /* 0x0000003340407221 */ /* 0x000fe20000010000 */
[----:B------:R-:W-:Y:S01]  /*f430*/  MUFU.EX2 R41, R41 ;  /* 0x0000002900297308 */ /* 0x000fe20000000800 */
[----:B------:R-:W-:Y:S01]  /*f440*/  FADD.FTZ R49, R58, R49 ;  /* 0x000000313a317221 */ /* 0x000fe20000010000 */
[----:B---3--:R-:W-:Y:S01]  /*f450*/  F2FP.F16.F32.PACK_AB R71, R45, R56 ;  /* 0x000000382d47723e */ /* 0x008fe200000000ff */
[----:B------:R-:W-:Y:S01]  /*f460*/  FADD.FTZ R47, R47, R64 ;  /* 0x000000402f2f7221 */ /* 0x000fe20000010000 */
[----:B------:R-:W-:Y:S01]  /*f470*/  MUFU.EX2 R36, R36 ;  /* 0x0000002400247308 */ /* 0x000fe20000000800 */
[----:B------:R-:W-:Y:S01]  /*f480*/  FADD.FTZ R56, R56, R49 ;  /* 0x0000003138387221 */ /* 0x000fe20000010000 */
[----:B------:R-:W-:Y:S01]  /*f490*/  FFMA.FTZ R182, R26, UR4, -R28 ;  /* 0x000000041ab67c23 */ /* 0x000fe2000801081c */
[----:B------:R-:W-:Y:S01]  /*f4a0*/  FADD.FTZ R47, R46, R47 ;  /* 0x0000002f2e2f7221 */ /* 0x000fe20000010000 */
[----:B------:R-:W-:Y:S01]  /*f4b0*/  MUFU.EX2 R48, R48 ;  /* 0x0000003000307308 */ /* 0x000fe20000000800 */
[----:B------:R-:W-:Y:S01]  /*f4c0*/  HMMA.16816.F32 R88, R68, R84, RZ ;  /* 0x000000544458723c */ /* 0x000fe200000018ff */
[----:B------:R-:W-:Y:S01]  /*f4d0*/  FADD.FTZ R45, R45, R56 ;  /* 0x000000382d2d7221 */ /* 0x000fe20000010000 */
[----:B------:R-:W-:Y:S01]  /*f4e0*/  FFMA.FTZ R183, R38, UR4, -R37 ;  /* 0x0000000426b77c23 */ /* 0x000fe20008010825 */
[----:B------:R3:W5:Y:S01]  /*f4f0*/  MUFU.EX2 R39, R63 ;  /* 0x0000003f00277308 */ /* 0x0007620000000800 */
[----:B------:R-:W-:Y:S01]  /*f500*/  FFMA.FTZ R31, R31, UR4, -R28 ;  /* 0x000000041f1f7c23 */ /* 0x000fe2000801081c */
[----:B------:R-:W-:-:S02]  /*f510*/  ISETP.GT.AND P0, PT, R61, R168, PT ;  /* 0x000000a83d00720c */ /* 0x000fc40003f04270 */
[----:B------:R-:W-:Y:S01]  /*f520*/  MUFU.EX2 R30, R30 ;  /* 0x0000001e001e7308 */ /* 0x000fe20000000800 */
[C---:B------:R-:W-:Y:S03]  /*f530*/  HMMA.16816.F32 R84, R68.reuse, R86, RZ ;  /* 0x000000564454723c */ /* 0x040fe600000018ff */
[----:B------:R-:W4:Y:S04]  /*f540*/  MUFU.EX2 R3, R3 ;  /* 0x0000000300037308 */ /* 0x000f280000000800 */
[----:B------:R-:W-:Y:S01]  /*f550*/  MUFU.EX2 R108, R108 ;  /* 0x0000006c006c7308 */ /* 0x000fe20000000800 */
[----:B------:R-:W-:Y:S01]  /*f560*/  HMMA.16816.F32 R96, R68, R92, RZ ;  /* 0x0000005c4460723c */ /* 0x000fe200000018ff */
[----:B---3--:R-:W-:-:S02]  /*f570*/  FFMA.FTZ R63, R23, UR4, -R28 ;  /* 0x00000004173f7c23 */ /* 0x008fc4000801081c */
[----:B------:R-:W3:Y:S01]  /*f580*/  MUFU.EX2 R109, R109 ;  /* 0x0000006d006d7308 */ /* 0x000ee20000000800 */
[----:B------:R-:W-:Y:S03]  /*f590*/  LDSM.16.MT88.4 R20, [R102+0x7000] ;  /* 0x007000006614783b */ /* 0x000fe60000004200 */
        /* <DEDUP_REMOVED lines=10> */
[----:B--2---:R-:W-:Y:S01]  /*f640*/  HMMA.16816.F32 R72, R68, R4, RZ ;  /* 0x000000044448723c */ /* 0x004fe200000018ff */
[----:B-1----:R-:W-:Y:S01]  /*f650*/  F2FP.F16.F32.PACK_AB R4, R43, R50 ;  /* 0x000000322b04723e */ /* 0x002fe200000000ff */
[----:B------:R-:W-:Y:S01]  /*f660*/  FADD.FTZ R50, R50, R47 ;  /* 0x0000002f32327221 */ /* 0x000fe20000010000 */
[----:B-----5:R-:W-:Y:S01]  /*f670*/  F2FP.F16.F32.PACK_AB R5, R39, R48 ;  /* 0x000000302705723e */ /* 0x020fe200000000ff */
[----:B------:R-:W-:Y:S01]  /*f680*/  FADD.FTZ R48, R48, R45 ;  /* 0x0000002d30307221 */ /* 0x000fe20000010000 */
[----:B------:R-:W-:Y:S01]  /*f690*/  MUFU.EX2 R183, R183 ;  /* 0x000000b700b77308 */ /* 0x000fe20000000800 */
[----:B------:R-:W-:-:S02]  /*f6a0*/  FADD.FTZ R50, R43, R50 ;  /* 0x000000322b327221 */ /* 0x000fc40000010000 */
[----:B------:R-:W-:Y:S01]  /*f6b0*/  HMMA.16816.F32 R68, R68, R6, RZ ;  /* 0x000000064444723c */ /* 0x000fe200000018ff */
[----:B------:R-:W-:Y:S01]  /*f6c0*/  F2FP.F16.F32.PACK_AB R6, R36, R41 ;  /* 0x000000292406723e */ /* 0x000fe200000000ff */
[----:B------:R-:W-:Y:S01]  /*f6d0*/  FADD.FTZ R39, R39, R48 ;  /* 0x0000003027277221 */ /* 0x000fe20000010000 */
[----:B----4-:R-:W-:Y:S01]  /*f6e0*/  F2FP.F16.F32.PACK_AB R7, R3, R30 ;  /* 0x0000001e0307723e */ /* 0x010fe200000000ff */
[----:B------:R-:W-:Y:S01]  /*f6f0*/  FADD.FTZ R41, R41, R50 ;  /* 0x0000003229297221 */ /* 0x000fe20000010000 */
[----:B------:R-:W-:Y:S01]  /*f700*/  MUFU.EX2 R182, R182 ;  /* 0x000000b600b67308 */ /* 0x000fe20000000800 */
[----:B------:R-:W-:Y:S02]  /*f710*/  FADD.FTZ R30, R30, R39 ;  /* 0x000000271e1e7221 */ /* 0x000fe40000010000 */
[----:B------:R-:W-:Y:S02]  /*f720*/  FADD.FTZ R41, R36, R41 ;  /* 0x0000002924297221 */ /* 0x000fe40000010000 */
[C---:B------:R-:W-:Y:S08]  /*f730*/  HMMA.16816.F32 R88, R4.reuse, R12, R88 ;  /* 0x0000000c0458723c */ /* 0x040ff00000001858 */
[C---:B------:R-:W-:Y:S01]  /*f740*/  HMMA.16816.F32 R84, R4.reuse, R14, R84 ;  /* 0x0000000e0454723c */ /* 0x040fe20000001854 */
[----:B------:R-:W1:Y:S07]  /*f750*/  LDSM.16.MT88.4 R12, [R106+0x7000] ;  /* 0x007000006a0c783b */ /* 0x000e6e0000004200 */
[C---:B------:R-:W-:Y:S08]  /*f760*/  HMMA.16816.F32 R96, R4.reuse, R16, R96 ;  /* 0x000000100460723c */ /* 0x040ff00000001860 */
[C---:B------:R-:W-:Y:S01]  /*f770*/  HMMA.16816.F32 R92, R4.reuse, R18, R92 ;  /* 0x00000012045c723c */ /* 0x040fe2000000185c */
[----:B------:R-:W2:Y:S07]  /*f780*/  LDSM.16.MT88.4 R16, [R162+0x7000] ;  /* 0x00700000a210783b */ /* 0x000eae0000004200 */
[C---:B------:R-:W-:Y:S01]  /*f790*/  HMMA.16816.F32 R72, R4.reuse, R32, R72 ;  /* 0x000000200448723c */ /* 0x040fe20000001848 */
[--C-:B------:R-:W-:Y:S01]  /*f7a0*/  FFMA.FTZ R33, R135, UR4, -R28.reuse ;  /* 0x0000000487217c23 */ /* 0x100fe2000801081c */
[--C-:B------:R-:W-:Y:S01]  /*f7b0*/  FFMA.FTZ R32, R137, UR4, -R28.reuse ;  /* 0x0000000489207c23 */ /* 0x100fe2000801081c */
[--C-:B------:R-:W-:Y:S01]  /*f7c0*/  FFMA.FTZ R135, R120, UR4, -R37.reuse ;  /* 0x0000000478877c23 */ /* 0x100fe20008010825 */
[--C-:B------:R-:W-:Y:S01]  /*f7d0*/  FFMA.FTZ R120, R115, UR4, -R28.reuse ;  /* 0x0000000473787c23 */ /* 0x100fe2000801081c */
[--C-:B------:R-:W-:Y:S01]  /*f7e0*/  FFMA.FTZ R137, R133, UR4, -R28.reuse ;  /* 0x0000000485897c23 */ /* 0x100fe2000801081c */
[----:B------:R4:W-:Y:S01]  /*f7f0*/  MUFU.EX2 R115, R125 ;  /* 0x0000007d00737308 */ /* 0x0009e20000000800 */
[--C-:B------:R-:W-:Y:S01]  /*f800*/  FFMA.FTZ R133, R131, UR4, -R28.reuse ;  /* 0x0000000483857c23 */ /* 0x100fe2000801081c */
[C---:B------:R-:W-:Y:S02]  /*f810*/  HMMA.16816.F32 R80, R4.reuse, R8, R80 ;  /* 0x000000080450723c */ /* 0x040fe40000001850 */
[----:B------:R-:W-:Y:S04]  /*f820*/  MUFU.EX2 R33, R33 ;  /* 0x0000002100217308 */ /* 0x000fe80000000800 */
[----:B------:R-:W5:Y:S02]  /*f830*/  MUFU.EX2 R32, R32 ;  /* 0x0000002000207308 */ /* 0x000f640000000800 */
[----:B------:R-:W-:Y:S01]  /*f840*/  HMMA.16816.F32 R76, R4, R10, R76 ;  /* 0x0000000a044c723c */ /* 0x000fe2000000184c */
[----:B------:R-:W2:Y:S01]  /*f850*/  LDSM.16.MT88.4 R8, [R104+0x7000] ;  /* 0x007000006808783b */ /* 0x000ea20000004200 */
[----:B------:R-:W-:Y:S01]  /*f860*/  MUFU.EX2 R120, R120 ;  /* 0x0000007800787308 */ /* 0x000fe20000000800 */
[----:B----4-:R-:W-:Y:S01]  /*f870*/  FFMA.FTZ R125, R140, UR4, -R37 ;  /* 0x000000048c7d7c23 */ /* 0x010fe20008010825 */
[----:B------:R-:W-:-:S02]  /*f880*/  FFMA.FTZ R140, R129, UR4, -R28 ;  /* 0x00000004818c7c23 */ /* 0x000fc4000801081c */
[----:B------:R4:W-:Y:S02]  /*f890*/  MUFU.EX2 R131, R137 ;  /* 0x0000008900837308 */ /* 0x0009e40000000800 */
[----:B------:R-:W-:Y:S01]  /*f8a0*/  HMMA.16816.F32 R68, R4, R34, R68 ;  /* 0x000000220444723c */ /* 0x000fe20000001844 */
[----:B---3--:R-:W-:Y:S01]  /*f8b0*/  F2FP.F16.F32.PACK_AB R4, R109, R108 ;  /* 0x0000006c6d04723e */ /* 0x008fe200000000ff */
[--C-:B------:R-:W-:Y:S01]  /*f8c0*/  FFMA.FTZ R34, R124, UR4, -R37.reuse ;  /* 0x000000047c227c23 */ /* 0x100fe20008010825 */
[----:B------:R-:W-:Y:S01]  /*f8d0*/  F2FP.F16.F32.PACK_AB R6, R66, R67 ;  /* 0x000000434206723e */ /* 0x000fe200000000ff */
[----:B------:R-:W-:Y:S01]  /*f8e0*/  FFMA.FTZ R35, R142, UR4, -R37 ;  /* 0x000000048e237c23 */ /* 0x000fe20008010825 */
[----:B------:R-:W-:Y:S01]  /*f8f0*/  F2FP.F16.F32.PACK_AB R5, R63, R114 ;  /* 0x000000723f05723e */ /* 0x000fe200000000ff */
[----:B------:R-:W-:Y:S01]  /*f900*/  FFMA.FTZ R124, R113, UR4, -R28 ;  /* 0x00000004717c7c23 */ /* 0x000fe2000801081c */
[----:B-----5:R-:W-:Y:S01]  /*f910*/  F2FP.F16.F32.PACK_AB R7, R32, R33 ;  /* 0x000000212007723e */ /* 0x020fe200000000ff */
[----:B------:R-:W-:Y:S01]  /*f920*/  MUFU.EX2 R34, R34 ;  /* 0x0000002200227308 */ /* 0x000fe20000000800 */
[----:B------:R-:W-:-:S03]  /*f930*/  FADD.FTZ R108, R108, R41 ;  /* 0x000000296c6c7221 */ /* 0x000fc60000010000 */
[----:B------:R-:W3:Y:S01]  /*f940*/  MUFU.EX2 R35, R35 ;  /* 0x0000002300237308 */ /* 0x000ee20000000800 */
[----:B----4-:R-:W-:Y:S01]  /*f950*/  FFMA.FTZ R137, R105, UR4, -R28 ;  /* 0x0000000469897c23 */ /* 0x010fe2000801081c */
[C---:B-1----:R-:W-:Y:S01]  /*f960*/  HMMA.16816.F32 R88, R4.reuse, R12, R88 ;  /* 0x0000000c0458723c */ /* 0x042fe20000001858 */
[----:B------:R-:W-:Y:S01]  /*f970*/  FADD.FTZ R26, R109, R108 ;  /* 0x0000006c6d1a7221 */ /* 0x000fe20000010000 */
[----:B------:R1:W4:Y:S04]  /*f980*/  MUFU.EX2 R113, R135 ;  /* 0x0000008700717308 */ /* 0x0003280000000800 */
[----:B------:R-:W5:Y:S02]  /*f990*/  MUFU.EX2 R124, R124 ;  /* 0x0000007c007c7308 */ /* 0x000f640000000800 */
[C---:B------:R-:W-:Y:S01]  /*f9a0*/  HMMA.16816.F32 R84, R4.reuse, R14, R84 ;  /* 0x0000000e0454723c */ /* 0x040fe20000001854 */
[----:B------:R-:W5:Y:S01]  /*f9b0*/  LDSM.16.MT88.4 R12, [R106+0x7800] ;  /* 0x007800006a0c783b */ /* 0x000f620000004200 */
[----:B------:R-:W-:Y:S04]  /*f9c0*/  MUFU.EX2 R125, R125 ;  /* 0x0000007d007d7308 */ /* 0x000fe80000000800 */
[----:B------:R3:W-:Y:S02]  /*f9d0*/  MUFU.EX2 R129, R133 ;  /* 0x0000008500817308 */ /* 0x0007e40000000800 */
[C---:B--2---:R-:W-:Y:S01]  /*f9e0*/  HMMA.16816.F32 R96, R4.reuse, R16, R96 ;  /* 0x000000100460723c */ /* 0x044fe20000001860 */
[--C-:B-1----:R-:W-:Y:S01]  /*f9f0*/  FFMA.FTZ R135, R138, UR4, -R37.reuse ;  /* 0x000000048a877c23 */ /* 0x102fe20008010825 */
[----:B------:R-:W-:Y:S01]  /*fa00*/  FFMA.FTZ R138, R127, UR4, -R28 ;  /* 0x000000047f8a7c23 */ /* 0x000fe2000801081c */
[----:B------:R-:W-:Y:S04]  /*fa10*/  MUFU.EX2 R140, R140 ;  /* 0x0000008c008c7308 */ /* 0x000fe80000000800 */
[----:B------:R1:W-:Y:S01]  /*fa20*/  MUFU.EX2 R127, R139 ;  /* 0x0000008b007f7308 */ /* 0x0003e20000000800 */
[----:B------:R-:W-:Y:S01]  /*fa30*/  HMMA.16816.F32 R92, R4, R18, R92 ;  /* 0x00000012045c723c */ /* 0x000fe2000000185c */
[----:B------:R-:W2:Y:S02]  /*fa40*/  LDSM.16.MT88.4 R16, [R162+0x7800] ;  /* 0x00780000a210783b */ /* 0x000ea40000004200 */
[----:B------:R-:W-:Y:S01]  /*fa50*/  MUFU.EX2 R138, R138 ;  /* 0x0000008a008a7308 */ /* 0x000fe20000000800 */
[----:B---3--:R-:W-:-:S04]  /*fa60*/  FFMA.FTZ R133, R130, UR4, -R37 ;  /* 0x0000000482857c23 */ /* 0x008fc80008010825 */
[----:B------:R-:W-:Y:S02]  /*fa70*/  HMMA.16816.F32 R80, R4, R8, R80 ;  /* 0x000000080450723c */ /* 0x000fe40000001850 */
[----:B------:R-:W-:Y:S01]  /*fa80*/  MUFU.EX2 R133, R133 ;  /* 0x0000008500857308 */ /* 0x000fe20000000800 */
[----:B-1----:R-:W-:Y:S01]  /*fa90*/  FFMA.FTZ R139, R112, UR4, -R37 ;  /* 0x00000004708b7c23 */ /* 0x002fe20008010825 */
[----:B------:R-:W-:-:S04]  /*faa0*/  FFMA.FTZ R112, R65, UR4, -R28 ;  /* 0x0000000441707c23 */ /* 0x000fc8000801081c */
[C---:B------:R-:W-:Y:S01]  /*fab0*/  HMMA.16816.F32 R76, R4.reuse, R10, R76 ;  /* 0x0000000a044c723c */ /* 0x040fe2000000184c */
[----:B------:R-:W1:Y:S01]  /*fac0*/  LDSM.16.MT88.4 R8, [R104+0x7800] ;  /* 0x007800006808783b */ /* 0x000e620000004200 */
[----:B------:R-:W-:Y:S04]  /*fad0*/  MUFU.EX2 R65, R137 ;  /* 0x0000008900417308 */ /* 0x000fe80000000800 */
[----:B------:R-:W-:Y:S02]  /*fae0*/  MUFU.EX2 R112, R112 ;  /* 0x0000007000707308 */ /* 0x000fe40000000800 */
[C---:B------:R-:W-:Y:S08]  /*faf0*/  HMMA.16816.F32 R72, R4.reuse, R20, R72 ;  /* 0x000000140448723c */ /* 0x040ff00000001848 */
[----:B------:R-:W-:Y:S01]  /*fb00*/  HMMA.16816.F32 R68, R4, R22, R68 ;  /* 0x000000160444723c */ /* 0x000fe20000001844 */
[----:B------:R-:W3:Y:S01]  /*fb10*/  LDSM.16.MT88.4 R20, [R102+0x7800] ;  /* 0x007800006614783b */ /* 0x000ee20000004200 */
[----:B------:R-:W-:-:S02]  /*fb20*/  F2FP.F16.F32.PACK_AB R4, R35, R122 ;  /* 0x0000007a2304723e */ /* 0x000fc400000000ff */
[----:B----4-:R-:W-:Y:S02]  /*fb30*/  F2FP.F16.F32.PACK_AB R6, R113, R34 ;  /* 0x000000227106723e */ /* 0x010fe400000000ff */
[----:B-----5:R-:W-:Y:S02]  /*fb40*/  F2FP.F16.F32.PACK_AB R5, R115, R124 ;  /* 0x0000007c7305723e */ /* 0x020fe400000000ff */
[----:B------:R-:W-:-:S07]  /*fb50*/  F2FP.F16.F32.PACK_AB R7, R111, R120 ;  /* 0x000000786f07723e */ /* 0x000fce00000000ff */
[C---:B------:R-:W-:Y:S08]  /*fb60*/  HMMA.16816.F32 R88, R4.reuse, R12, R88 ;  /* 0x0000000c0458723c */ /* 0x040ff00000001858 */
[C---:B------:R-:W-:Y:S01]  /*fb70*/  HMMA.16816.F32 R84, R4.reuse, R14, R84 ;  /* 0x0000000e0454723c */ /* 0x040fe20000001854 */
[----:B------:R-:W4:Y:S07]  /*fb80*/  LDSM.16.MT88.4 R12, [R106+0x8000] ;  /* 0x008000006a0c783b */ /* 0x000f2e0000004200 */
[C---:B--2---:R-:W-:Y:S08]  /*fb90*/  HMMA.16816.F32 R96, R4.reuse, R16, R96 ;  /* 0x000000100460723c */ /* 0x044ff00000001860 */
[C---:B------:R-:W-:Y:S01]  /*fba0*/  HMMA.16816.F32 R92, R4.reuse, R18, R92 ;  /* 0x00000012045c723c */ /* 0x040fe2000000185c */
[----:B------:R-:W2:Y:S07]  /*fbb0*/  LDSM.16.MT88.4 R16, [R162+0x8000] ;  /* 0x00800000a210783b */ /* 0x000eae0000004200 */
[----:B-1----:R-:W-:Y:S01]  /*fbc0*/  HMMA.16816.F32 R80, R4, R8, R80 ;  /* 0x000000080450723c */ /* 0x002fe20000001850 */
[----:B------:R-:W-:-:S02]  /*fbd0*/  FFMA.FTZ R8, R136, UR4, -R37 ;  /* 0x0000000488087c23 */ /* 0x000fc40008010825 */
[----:B------:R1:W5:Y:S04]  /*fbe0*/  MUFU.EX2 R136, R135 ;  /* 0x0000008700887308 */ /* 0x0003680000000800 */
[----:B------:R4:W5:Y:S01]  /*fbf0*/  MUFU.EX2 R134, R8 ;  /* 0x0000000800867308 */ /* 0x0009620000000800 */
[C---:B------:R-:W-:Y:S08]  /*fc00*/  HMMA.16816.F32 R76, R4.reuse, R10, R76 ;  /* 0x0000000a044c723c */ /* 0x040ff0000000184c */
[C---:B---3--:R-:W-:Y:S01]  /*fc10*/  HMMA.16816.F32 R72, R4.reuse, R20, R72 ;  /* 0x000000140448723c */ /* 0x048fe20000001848 */
[----:B-1----:R-:W-:Y:S01]  /*fc20*/  FFMA.FTZ R135, R123, UR4, -R28 ;  /* 0x000000047b877c23 */ /* 0x002fe2000801081c */
[----:B----4-:R-:W1:Y:S06]  /*fc30*/  LDSM.16.MT88.4 R8, [R104+0x8000] ;  /* 0x008000006808783b */ /* 0x010e6c0000004200 */
[----:B------:R-:W-:Y:S01]  /*fc40*/  HMMA.16816.F32 R68, R4, R22, R68 ;  /* 0x000000160444723c */ /* 0x000fe20000001844 */
[----:B-----5:R-:W-:Y:S01]  /*fc50*/  F2FP.F16.F32.PACK_AB R4, R136, R125 ;  /* 0x0000007d8804723e */ /* 0x020fe200000000ff */
[----:B------:R-:W3:Y:S01]  /*fc60*/  LDSM.16.MT88.4 R20, [R102+0x8000] ;  /* 0x008000006614783b */ /* 0x000ee20000004200 */
[----:B------:R-:W-:-:S02]  /*fc70*/  F2FP.F16.F32.PACK_AB R6, R127, R134 ;  /* 0x000000867f06723e */ /* 0x000fc400000000ff */
[----:B------:R-:W-:Y:S02]  /*fc80*/  F2FP.F16.F32.PACK_AB R5, R131, R138 ;  /* 0x0000008a8305723e */ /* 0x000fe400000000ff */
[----:B------:R-:W-:-:S07]  /*fc90*/  F2FP.F16.F32.PACK_AB R7, R140, R129 ;  /* 0x000000818c07723e */ /* 0x000fce00000000ff */
[C---:B------:R-:W-:Y:S08]  /*fca0*/  HMMA.16816.F32 R88, R4.reuse, R12, R88 ;  /* 0x0000000c0458723c */ /* 0x040ff00000001858 */
[C---:B------:R-:W-:Y:S01]  /*fcb0*/  HMMA.16816.F32 R84, R4.reuse, R14, R84 ;  /* 0x0000000e0454723c */ /* 0x040fe20000001854 */
[----:B------:R-:W4:Y:S07]  /*fcc0*/  LDSM.16.MT88.4 R12, [R162+0x8800] ;  /* 0x00880000a20c783b */ /* 0x000f2e0000004200 */
        /* <DEDUP_REMOVED lines=8> */
[----:B------:R-:W-:Y:S01]  /*fd50*/  FFMA.FTZ R132, R121, UR4, -R28 ;  /* 0x0000000479847c23 */ /* 0x000fe2000801081c */
[----:B------:R-:W-:Y:S04]  /*fd60*/  MUFU.EX2 R123, R16 ;  /* 0x00000010007b7308 */ /* 0x000fe80000000800 */
[----:B------:R2:W5:Y:S01]  /*fd70*/  MUFU.EX2 R130, R18 ;  /* 0x0000001200827308 */ /* 0x0005620000000800 */
[C---:B-1----:R-:W-:Y:S03]  /*fd80*/  HMMA.16816.F32 R80, R4.reuse, R8, R80 ;  /* 0x000000080450723c */ /* 0x042fe60000001850 */
[----:B------:R1:W-:Y:S04]  /*fd90*/  MUFU.EX2 R121, R135 ;  /* 0x0000008700797308 */ /* 0x0003e80000000800 */
[----:B------:R-:W4:Y:S01]  /*fda0*/  MUFU.EX2 R132, R132 ;  /* 0x0000008400847308 */ /* 0x000f220000000800 */
[C---:B------:R-:W-:Y:S01]  /*fdb0*/  HMMA.16816.F32 R76, R4.reuse, R10, R76 ;  /* 0x0000000a044c723c */ /* 0x040fe2000000184c */
[----:B------:R-:W-:Y:S02]  /*fdc0*/  LDSM.16.MT88.4 R8, [R106+0x8800] ;  /* 0x008800006a08783b */ /* 0x000fe40000004200 */
[----:B------:R-:W4:Y:S02]  /*fdd0*/  MUFU.EX2 R128, R128 ;  /* 0x0000008000807308 */ /* 0x000f240000000800 */
[----:B--2---:R-:W2:Y:S02]  /*fde0*/  LDSM.16.MT88.4 R16, [R104+0x8800] ;  /* 0x008800006810783b */ /* 0x004ea40000004200 */
[----:B------:R4:W-:Y:S01]  /*fdf0*/  MUFU.EX2 R116, R118 ;  /* 0x0000007600747308 */ /* 0x0009e20000000800 */
[----:B---3--:R-:W-:Y:S01]  /*fe00*/  HMMA.16816.F32 R72, R4, R20, R72 ;  /* 0x000000140448723c */ /* 0x008fe20000001848 */
[----:B-1----:R-:W-:-:S02]  /*fe10*/  FFMA.FTZ R135, R110, UR4, -R37 ;  /* 0x000000046e877c23 */ /* 0x002fc40008010825 */
[----:B------:R-:W1:Y:S04]  /*fe20*/  MUFU.EX2 R119, R119 ;  /* 0x0000007700777308 */ /* 0x000e680000000800 */
[----:B------:R-:W-:Y:S01]  /*fe30*/  MUFU.EX2 R110, R139 ;  /* 0x0000008b006e7308 */ /* 0x000fe20000000800 */
[----:B------:R-:W-:Y:S01]  /*fe40*/  HMMA.16816.F32 R68, R4, R22, R68 ;  /* 0x000000160444723c */ /* 0x000fe20000001844 */
[----:B-----5:R-:W-:Y:S01]  /*fe50*/  F2FP.F16.F32.PACK_AB R4, R133, R130 ;  /* 0x000000828504723e */ /* 0x020fe200000000ff */
[----:B------:R-:W3:Y:S01]  /*fe60*/  LDSM.16.MT88.4 R20, [R102+0x8800] ;  /* 0x008800006614783b */ /* 0x000ee20000004200 */
[----:B------:R-:W-:Y:S01]  /*fe70*/  F2FP.F16.F32.PACK_AB R6, R123, R126 ;  /* 0x0000007e7b06723e */ /* 0x000fe200000000ff */
[----:B------:R-:W5:Y:S01]  /*fe80*/  MUFU.EX2 R105, R135 ;  /* 0x0000008700697308 */ /* 0x000f620000000800 */
[----:B----4-:R-:W-:Y:S01]  /*fe90*/  F2FP.F16.F32.PACK_AB R5, R132, R121 ;  /* 0x000000798405723e */ /* 0x010fe200000000ff */
[----:B------:R-:W-:Y:S01]  /*fea0*/  FFMA.FTZ R118, R57, UR4, -R28 ;  /* 0x0000000439767c23 */ /* 0x000fe2000801081c */
[----:B------:R-:W-:Y:S01]  /*feb0*/  F2FP.F16.F32.PACK_AB R7, R117, R128 ;  /* 0x000000807507723e */ /* 0x000fe200000000ff */
[----:B------:R-:W-:Y:S04]  /*fec0*/  MUFU.EX2 R57, R59 ;  /* 0x0000003b00397308 */ /* 0x000fe80000000800 */
[----:B------:R-:W4:Y:S02]  /*fed0*/  MUFU.EX2 R118, R118 ;  /* 0x0000007600767308 */ /* 0x000f240000000800 */
        /* <DEDUP_REMOVED lines=8> */
[----:B------:R-:W2:Y:S07]  /*ff60*/  LDSM.16.MT88.4 R8, [R106+0x9000] ;  /* 0x009000006a08783b */ /* 0x000eae0000004200 */
[----:B---3--:R-:W-:Y:S01]  /*ff70*/  HMMA.16816.F32 R72, R4, R20, R72 ;  /* 0x000000140448723c */ /* 0x008fe20000001848 */
[--C-:B------:R-:W-:Y:S01]  /*ff80*/  FFMA.FTZ R20, R44, UR4, -R37.reuse ;  /* 0x000000042c147c23 */ /* 0x100fe20008010825 */
[----:B------:R-:W-:-:S05]  /*ff90*/  FFMA.FTZ R21, R42, UR4, -R37 ;  /* 0x000000042a157c23 */ /* 0x000fca0008010825 */
[----:B------:R-:W-:Y:S01]  /*ffa0*/  MUFU.EX2 R20, R20 ;  /* 0x0000001400147308 */ /* 0x000fe20000000800 */
[----:B------:R-:W-:Y:S01]  /*ffb0*/  HMMA.16816.F32 R68, R4, R22, R68 ;  /* 0x000000160444723c */ /* 0x000fe20000001844 */
[----:B-1----:R-:W-:Y:S01]  /*ffc0*/  F2FP.F16.F32.PACK_AB R4, R119, R116 ;  /* 0x000000747704723e */ /* 0x002fe200000000ff */
[----:B------:R-:W-:Y:S01]  /*ffd0*/  FFMA.FTZ R22, R40, UR4, -R37 ;  /* 0x0000000428167c23 */ /* 0x000fe20008010825 */
[----:B-----5:R-:W-:Y:S01]  /*ffe0*/  F2FP.F16.F32.PACK_AB R6, R105, R110 ;  /* 0x0000006e6906723e */ /* 0x020fe200000000ff */
[----:B------:R-:W-:Y:S01]  /*fff0*/  FFMA.FTZ R23, R27, UR4, -R28 ;  /* 0x000000041b177c23 */ /* 0x000fe2000801081c */
[----:B------:R-:W-:Y:S01]  /*10000*/  F2FP.F16.F32.PACK_AB R5, R112, R65 ;  /* 0x000000417005723e */ /* 0x000fe200000000ff */
[----:B------:R-:W1:Y:S01]  /*10010*/  MUFU.EX2 R21, R21 ;  /* 0x0000001500157308 */ /* 0x000e620000000800 */
[----:B----4-:R-:W-:-:S03]  /*10020*/  F2FP.F16.F32.PACK_AB R7, R118, R57 ;  /* 0x000000397607723e */ /* 0x010fc600000000ff */
[----:B------:R-:W3:Y:S04]  /*10030*/  MUFU.EX2 R22, R22 ;  /* 0x0000001600167308 */ /* 0x000ee80000000800 */
[C---:B------:R-:W-:Y:S01]  /*10040*/  HMMA.16816.F32 R96, R4.reuse, R12, R96 ;  /* 0x0000000c0460723c */ /* 0x040fe20000001860 */
[----:B------:R-:W-:Y:S07]  /*10050*/  MUFU.EX2 R23, R23 ;  /* 0x0000001700177308 */ /* 0x000fee0000000800 */
[C---:B------:R-:W-:Y:S01]  /*10060*/  HMMA.16816.F32 R92, R4.reuse, R14, R92 ;  /* 0x0000000e045c723c */ /* 0x040fe2000000185c */
[----:B------:R-:W4:Y:S07]  /*10070*/  LDSM.16.MT88.4 R12, [R102+0x9000] ;  /* 0x00900000660c783b */ /* 0x000f2e0000004200 */
[----:B--2---:R-:W-:Y:S01]  /*10080*/  HMMA.16816.F32 R80, R4, R16, R80 ;  /* 0x000000100450723c */ /* 0x004fe20000001850 */
[----:B------:R-:W-:Y:S01]  /*10090*/  FADD.FTZ R17, R3, R30 ;  /* 0x0000001e03117221 */ /* 0x000fe20000010000 */
[----:B------:R-:W-:Y:S01]  /*100a0*/  FFMA.FTZ R30, R29, UR4, -R28 ;  /* 0x000000041d1e7c23 */ /* 0x000fe2000801081c */
[----:B------:R-:W-:Y:S02]  /*100b0*/  MUFU.EX2 R3, R31 ;  /* 0x0000001f00037308 */ /* 0x000fe40000000800 */
[----:B------:R-:W-:-:S03]  /*100c0*/  FADD.FTZ R114, R114, R17 ;  /* 0x0000001172727221 */ /* 0x000fc60000010000 */
[----:B------:R-:W-:Y:S01]  /*100d0*/  HMMA.16816.F32 R76, R4, R18, R76 ;  /* 0x00000012044c723c */ /* 0x000fe2000000184c */
[----:B------:R-:W-:Y:S01]  /*100e0*/  FADD.FTZ R114, R63, R114 ;  /* 0x000000723f727221 */ /* 0x000fe20000010000 */
[----:B------:R-:W2:Y:S01]  /*100f0*/  LDSM.16.MT88.4 R16, [R106+0x9800] ;  /* 0x009800006a10783b */ /* 0x000ea20000004200 */
[----:B------:R-:W5:Y:S02]  /*10100*/  MUFU.EX2 R30, R30 ;  /* 0x0000001e001e7308 */ /* 0x000f640000000800 */
[----:B------:R-:W-:-:S03]  /*10110*/  FADD.FTZ R33, R33, R114 ;  /* 0x0000007221217221 */ /* 0x000fc60000010000 */
[----:B------:R-:W-:Y:S01]  /*10120*/  HMMA.16816.F32 R88, R4, R8, R88 ;  /* 0x000000080458723c */ /* 0x000fe20000001858 */
[----:B------:R-:W-:-:S04]  /*10130*/  FADD.FTZ R33, R32, R33 ;  /* 0x0000002120217221 */ /* 0x000fc80000010000 */
[----:B------:R-:W-:-:S03]  /*10140*/  FADD.FTZ R124, R124, R33 ;  /* 0x000000217c7c7221 */ /* 0x000fc60000010000 */
[----:B------:R-:W-:Y:S01]  /*10150*/  HMMA.16816.F32 R84, R4, R10, R84 ;  /* 0x0000000a0454723c */ /* 0x000fe20000001854 */
[----:B------:R-:W2:Y:S01]  /*10160*/  LDSM.16.MT88.4 R8, [R162+0x9800] ;  /* 0x00980000a208783b */ /* 0x000ea20000004200 */
        /* <DEDUP_REMOVED lines=32> */
[----:B------:R-:W2:Y:S01]  /*10370*/  LDSM.16.MT88.4 R8, [R102+0x9800] ;  /* 0x009800006608783b */ /* 0x000ea20000004200 */
        /* <DEDUP_REMOVED lines=21> */
[----:B--2---:R-:W-:Y:S03]  /*104d0*/  HMMA.16816.F32 R72, R4, R8, R72 ;  /* 0x000000080448723c */ /* 0x004fe60000001848 */
        /* <DEDUP_REMOVED lines=71> */
.L_x_5510:
        /* <DEDUP_REMOVED lines=8> */
.L_x_5511:
[----:B------:R-:W1:Y:S01]  /*109d0*/  LDCU UR8, c[0x0][0x3c4] ;  /* 0x00007880ff0877ac */ /* 0x000e620008000800 */
[----:B------:R-:W-:Y:S01]  /*109e0*/  IADD3 R4, P0, PT, R25, R174, RZ ;  /* 0x000000ae19047210 */ /* 0x000fe20007f1e0ff */
[----:B------:R-:W-:Y:S01]  /*109f0*/  IMAD R103, R55, 0x80, R103 ;  /* 0x0000008037677824 */ /* 0x000fe200078e0267 */
        /* <DEDUP_REMOVED lines=60> */
[----:B-1----:R-:W1:Y:S04]  /*10dc0*/  LDSM.16.M88.4 R8, [R166+0x2800] ;  /* 0x00280000a608783b */ /* 0x002e680000000200 */
[----:B------:R-:W3:Y:S04]  /*10dd0*/  LDSM.16.M88.4 R108, [R166+0x3000] ;  /* 0x00300000a66c783b */ /* 0x000ee80000000200 */
[----:B------:R-:W4:Y:S04]  /*10de0*/  LDSM.16.M88.4 R56, [R166+0x3800] ;  /* 0x00380000a638783b */ /* 0x000f280000000200 */
[----:B------:R-:W5:Y:S04]  /*10df0*/  LDSM.16.M88.4 R16, [R166+0x2000] ;  /* 0x00200000a610783b */ /* 0x000f680000000200 */
[----:B------:R-:W5:Y:S04]  /*10e00*/  LDSM.16.M88.4 R44, [R166+0x4000] ;  /* 0x00400000a62c783b */ /* 0x000f680000000200 */
[----:B------:R-:W5:Y:S04]  /*10e10*/  LDSM.16.M88.4 R36, [R166+0x4800] ;  /* 0x00480000a624783b */ /* 0x000f680000000200 */
[----:B------:R-:W5:Y:S04]  /*10e20*/  LDSM.16.M88.4 R28, [R166+0x5000] ;  /* 0x00500000a61c783b */ /* 0x000f680000000200 */
[----:B------:R-:W5:Y:S04]  /*10e30*/  LDSM.16.M88.4 R20, [R166+0x5800] ;  /* 0x00580000a614783b */ /* 0x000f680000000200 */
[----:B------:R-:W-:Y:S04]  /*10e40*/  LDSM.16.M88.4 R136, [R165] ;  /* 0x00000000a588783b */ /* 0x000fe80000000200 */
[----:B--2---:R-:W2:Y:S04]  /*10e50*/  LDSM.16.M88.4 R24, [R161+0x2800] ;  /* 0x00280000a118783b */ /* 0x004ea80000000200 */
[----:B------:R-:W2:Y:S01]  /*10e60*/  LDSM.16.M88.4 R124, [R161+0x3000] ;  /* 0x00300000a17c783b */ /* 0x000ea20000000200 */
[C---:B-1----:R-:W-:Y:S03]  /*10e70*/  HMMA.16816.F32 R12, R128.reuse, R8, RZ ;  /* 0x00000008800c723c */ /* 0x042fe600000018ff */
[----:B------:R-:W1:Y:S04]  /*10e80*/  LDSM.16.M88.4 R116, [R161+0x3800] ;  /* 0x00380000a174783b */ /* 0x000e680000000200 */
[----:B------:R-:W1:Y:S01]  /*10e90*/  LDSM.16.M88.4 R120, [R161+0x2000] ;  /* 0x00200000a178783b */ /* 0x000e620000000200 */
[C---:B------:R-:W-:Y:S03]  /*10ea0*/  HMMA.16816.F32 R8, R128.reuse, R10, RZ ;  /* 0x0000000a8008723c */ /* 0x040fe600000018ff */
[----:B------:R-:W-:Y:S04]  /*10eb0*/  LDSM.16.M88.4 R140, [R107+0x2000] ;  /* 0x002000006b8c783b */ /* 0x000fe80000000200 */
[----:B------:R-:W0:Y:S01]  /*10ec0*/  LDGDEPBAR ;  /* 0x00000000000079af */ /* 0x000e220000000000 */
[C---:B---3--:R-:W-:Y:S08]  /*10ed0*/  HMMA.16816.F32 R112, R128.reuse, R108, RZ ;  /* 0x0000006c8070723c */ /* 0x048ff000000018ff */
[C---:B----4-:R-:W-:Y:S08]  /*10ee0*/  HMMA.16816.F32 R64, R128.reuse, R56, RZ ;  /* 0x000000388040723c */ /* 0x050ff000000018ff */
        /* <DEDUP_REMOVED lines=13> */
[C---:B--2---:R-:W-:Y:S08]  /*10fc0*/  HMMA.16816.F32 R12, R136.reuse, R24, R12 ;  /* 0x00000018880c723c */ /* 0x044ff0000000180c */
[C---:B------:R-:W-:Y:S01]  /*10fd0*/  HMMA.16816.F32 R8, R136.reuse, R26, R8 ;  /* 0x0000001a8808723c */ /* 0x040fe20000001808 */
[----:B------:R-:W2:Y:S07]  /*10fe0*/  LDSM.16.M88.4 R24, [R161+0x5000] ;  /* 0x00500000a118783b */ /* 0x000eae0000000200 */
[C---:B------:R-:W-:Y:S08]  /*10ff0*/  HMMA.16816.F32 R112, R136.reuse, R124, R112 ;  /* 0x0000007c8870723c */ /* 0x040ff00000001870 */
[C---:B------:R-:W-:Y:S01]  /*11000*/  HMMA.16816.F32 R108, R136.reuse, R126, R108 ;  /* 0x0000007e886c723c */ /* 0x040fe2000000186c */
[----:B------:R-:W-:Y:S07]  /*11010*/  LDSM.16.M88.4 R124, [R164] ;  /* 0x00000000a47c783b */ /* 0x000fee0000000200 */
[C---:B-1----:R-:W-:Y:S08]  /*11020*/  HMMA.16816.F32 R64, R136.reuse, R116, R64 ;  /* 0x000000748840723c */ /* 0x042ff00000001840 */
[C---:B------:R-:W-:Y:S01]  /*11030*/  HMMA.16816.F32 R56, R136.reuse, R118, R56 ;  /* 0x000000768838723c */ /* 0x040fe20000001838 */
[----:B------:R-:W1:Y:S07]  /*11040*/  LDSM.16.M88.4 R116, [R160+0x2000] ;  /* 0x00200000a074783b */ /* 0x000e6e0000000200 */
[C---:B------:R-:W-:Y:S08]  /*11050*/  HMMA.16816.F32 R4, R136.reuse, R120, R4 ;  /* 0x000000788804723c */ /* 0x040ff00000001804 */
[C---:B------:R-:W-:Y:S01]  /*11060*/  HMMA.16816.F32 R16, R136.reuse, R122, R16 ;  /* 0x0000007a8810723c */ /* 0x040fe20000001810 */
[----:B------:R-:W4:Y:S07]  /*11070*/  LDSM.16.M88.4 R120, [R161+0x4800] ;  /* 0x00480000a178783b */ /* 0x000f2e0000000200 */
[C---:B---3--:R-:W-:Y:S08]  /*11080*/  HMMA.16816.F32 R48, R136.reuse, R20, R48 ;  /* 0x000000148830723c */ /* 0x048ff00000001830 */
[C---:B------:R-:W-:Y:S01]  /*11090*/  HMMA.16816.F32 R44, R136.reuse, R22, R44 ;  /* 0x00000016882c723c */ /* 0x040fe2000000182c */
[----:B------:R-:W3:Y:S07]  /*110a0*/  LDSM.16.M88.4 R20, [R160+0x2800] ;  /* 0x00280000a014783b */ /* 0x000eee0000000200 */
[C---:B--2---:R-:W-:Y:S08]  /*110b0*/  HMMA.16816.F32 R32, R136.reuse, R24, R32 ;  /* 0x000000188820723c */ /* 0x044ff00000001820 */
[----:B------:R-:W-:Y:S01]  /*110c0*/  HMMA.16816.F32 R28, R136, R26, R28 ;  /* 0x0000001a881c723c */ /* 0x000fe2000000181c */
[----:B------:R-:W2:Y:S07]  /*110d0*/  LDSM.16.M88.4 R24, [R163] ;  /* 0x00000000a318783b */ /* 0x000eae0000000200 */
[C---:B-1----:R-:W-:Y:S08]  /*110e0*/  HMMA.16816.F32 R4, R124.reuse, R116, R4 ;  /* 0x000000747c04723c */ /* 0x042ff00000001804 */
[----:B------:R-:W-:Y:S01]  /*110f0*/  HMMA.16816.F32 R16, R124, R118, R16 ;  /* 0x000000767c10723c */ /* 0x000fe20000001810 */
[----:B------:R-:W1:Y:S07]  /*11100*/  LDSM.16.M88.4 R116, [R160+0x3800] ;  /* 0x00380000a074783b */ /* 0x000e6e0000000200 */
[----:B----4-:R-:W-:Y:S08]  /*11110*/  HMMA.16816.F32 R40, R136, R120, R40 ;  /* 0x000000788828723c */ /* 0x010ff00000001828 */
[C---:B---3--:R-:W-:Y:S08]  /*11120*/  HMMA.16816.F32 R12, R124.reuse, R20, R12 ;  /* 0x000000147c0c723c */ /* 0x048ff0000000180c */
[----:B------:R-:W-:Y:S01]  /*11130*/  HMMA.16816.F32 R8, R124, R22, R8 ;  /* 0x000000167c08723c */ /* 0x000fe20000001808 */
[----:B------:R-:W3:Y:S07]  /*11140*/  LDSM.16.M88.4 R20, [R107+0x2800] ;  /* 0x002800006b14783b */ /* 0x000eee0000000200 */
[----:B--2---:R-:W-:Y:S08]  /*11150*/  HMMA.16816.F32 R4, R24, R140, R4 ;  /* 0x0000008c1804723c */ /* 0x004ff00000001804 */
[----:B------:R-:W-:Y:S01]  /*11160*/  HMMA.16816.F32 R36, R136, R122, R36 ;  /* 0x0000007a8824723c */ /* 0x000fe20000001824 */
[----:B------:R-:W2:Y:S07]  /*11170*/  LDSM.16.M88.4 R120, [R160+0x3000] ;  /* 0x00300000a078783b */ /* 0x000eae0000000200 */
[----:B-1----:R-:W-:Y:S03]  /*11180*/  HMMA.16816.F32 R64, R124, R116, R64 ;  /* 0x000000747c40723c */ /* 0x002fe60000001840 */
[----:B------:R-:W-:Y:S01]  /*11190*/  FMUL.FTZ R61, R4, UR14 ;  /* 0x0000000e043d7c20 */ /* 0x000fe20008410000 */
[----:B------:R-:W-:Y:S01]  /*111a0*/  FMUL.FTZ R60, R5, UR14 ;  /* 0x0000000e053c7c20 */ /* 0x000fe20008410000 */
[----:B------:R-:W-:Y:S01]  /*111b0*/  FMUL.FTZ R116, R6, UR14 ;  /* 0x0000000e06747c20 */ /* 0x000fe20008410000 */
[----:B------:R-:W-:-:S02]  /*111c0*/  FMUL.FTZ R63, R7, UR14 ;  /* 0x0000000e073f7c20 */ /* 0x000fc40008410000 */
[----:B------:R-:W1:Y:S01]  /*111d0*/  LDSM.16.M88.4 R4, [R160+0x4000] ;  /* 0x00400000a004783b */ /* 0x000e620000000200 */
[C---:B------:R-:W-:Y:S01]  /*111e0*/  HMMA.16816.F32 R16, R24.reuse, R142, R16 ;  /* 0x0000008e1810723c */ /* 0x040fe20000001810 */
[----:B------:R-:W-:Y:S07]  /*111f0*/  MUFU.TANH R61, R61 ;  /* 0x0000003d003d7308 */ /* 0x000fee0000002400 */
[C---:B---3--:R-:W-:Y:S01]  /*11200*/  HMMA.16816.F32 R12, R24.reuse, R20, R12 ;  /* 0x00000014180c723c */ /* 0x048fe2000000180c */
[----:B------:R-:W3:Y:S07]  /*11210*/  MUFU.TANH R60, R60 ;  /* 0x0000003c003c7308 */ /* 0x000eee0000002400 */
[----:B------:R-:W-:Y:S01]  /*11220*/  HMMA.16816.F32 R8, R24, R22, R8 ;  /* 0x000000161808723c */ /* 0x000fe20000001808 */
[----:B------:R-:W4:Y:S01]  /*11230*/  LDSM.16.M88.4 R20, [R107+0x3000] ;  /* 0x003000006b14783b */ /* 0x000f220000000200 */
[----:B------:R-:W-:Y:S01]  /*11240*/  MUFU.TANH R116, R116 ;  /* 0x0000007400747308 */ /* 0x000fe20000002400 */
[----:B------:R-:W-:Y:S01]  /*11250*/  FMUL.FTZ R16, R16, UR14 ;  /* 0x0000000e10107c20 */ /* 0x000fe20008410000 */
[----:B------:R-:W-:Y:S01]  /*11260*/  FMUL.FTZ R17, R17, UR14 ;  /* 0x0000000e11117c20 */ /* 0x000fe20008410000 */
[----:B------:R-:W-:Y:S01]  /*11270*/  FMUL.FTZ R18, R18, UR14 ;  /* 0x0000000e12127c20 */ /* 0x000fe20008410000 */
[----:B------:R-:W-:-:S02]  /*11280*/  FMUL.FTZ R19, R19, UR14 ;  /* 0x0000000e13137c20 */ /* 0x000fc40008410000 */
[----:B--2---:R-:W-:Y:S02]  /*11290*/  HMMA.16816.F32 R108, R124, R122, R108 ;  /* 0x0000007a7c6c723c */ /* 0x004fe4000000186c */
[----:B------:R2:W-:Y:S01]  /*112a0*/  MUFU.TANH R105, R16 ;  /* 0x0000001000697308 */ /* 0x0005e20000002400 */
[----:B------:R-:W-:Y:S01]  /*112b0*/  FMUL.FTZ R12, R12, UR14 ;  /* 0x0000000e0c0c7c20 */ /* 0x000fe20008410000 */
[----:B------:R-:W-:-:S04]  /*112c0*/  FMUL.FTZ R123, R15, UR14 ;  /* 0x0000000e0f7b7c20 */ /* 0x000fc80008410000 */
[C---:B------:R-:W-:Y:S01]  /*112d0*/  HMMA.16816.F32 R56, R124.reuse, R118, R56 ;  /* 0x000000767c38723c */ /* 0x040fe20000001838 */
[----:B------:R-:W-:Y:S01]  /*112e0*/  FMUL.FTZ R119, R14, UR14 ;  /* 0x0000000e0e777c20 */ /* 0x000fe20008410000 */
[----:B------:R5:W-:Y:S01]  /*112f0*/  MUFU.TANH R122, R12 ;  /* 0x0000000c007a7308 */ /* 0x000be20000002400 */
[----:B------:R-:W-:Y:S01]  /*11300*/  FMUL.FTZ R8, R8, UR14 ;  /* 0x0000000e08087c20 */ /* 0x000fe20008410000 */
[----:B------:R-:W-:Y:S01]  /*11310*/  FMUL.FTZ R9, R9, UR14 ;  /* 0x0000000e09097c20 */ /* 0x000fe20008410000 */
[----:B------:R-:W-:Y:S01]  /*11320*/  FMUL.FTZ R10, R10, UR14 ;  /* 0x0000000e0a0a7c20 */ /* 0x000fe20008410000 */
[----:B------:R-:W-:Y:S02]  /*11330*/  FMUL.FTZ R11, R11, UR14 ;  /* 0x0000000e0b0b7c20 */ /* 0x000fe40008410000 */
[----:B-1----:R-:W-:Y:S02]  /*11340*/  HMMA.16816.F32 R48, R124, R4, R48 ;  /* 0x000000047c30723c */ /* 0x002fe40000001830 */
[----:B------:R-:W-:Y:S01]  /*11350*/  MUFU.TANH R140, R8 ;  /* 0x00000008008c7308 */ /* 0x000fe20000002400 */
[----:B--2---:R-:W-:-:S05]  /*11360*/  FMUL.FTZ R16, R13, UR14 ;  /* 0x0000000e0d107c20 */ /* 0x004fca0008410000 */
[C---:B------:R-:W-:Y:S01]  /*11370*/  HMMA.16816.F32 R44, R124.reuse, R6, R44 ;  /* 0x000000067c2c723c */ /* 0x040fe2000000182c */
[----:B------:R-:W1:Y:S01]  /*11380*/  LDSM.16.M88.4 R4, [R107+0x4000] ;  /* 0x004000006b04783b */ /* 0x000e620000000200 */
[----:B------:R-:W-:Y:S03]  /*11390*/  MUFU.TANH R141, R10 ;  /* 0x0000000a008d7308 */ /* 0x000fe60000002400 */
[----:B-----5:R-:W2:Y:S03]  /*113a0*/  LDSM.16.M88.4 R12, [R160+0x4800] ;  /* 0x00480000a00c783b */ /* 0x020ea60000000200 */
[----:B------:R-:W-:Y:S02]  /*113b0*/  HMMA.16816.F32 R112, R124, R120, R112 ;  /* 0x000000787c70723c */ /* 0x000fe40000001870 */
[----:B------:R-:W-:Y:S06]  /*113c0*/  MUFU.TANH R117, R17 ;  /* 0x0000001100757308 */ /* 0x000fec0000002400 */
[C---:B----4-:R-:W-:Y:S02]  /*113d0*/  HMMA.16816.F32 R108, R24.reuse, R22, R108 ;  /* 0x00000016186c723c */ /* 0x050fe4000000186c */
[----:B------:R-:W-:Y:S08]  /*113e0*/  MUFU.TANH R22, R9 ;  /* 0x0000000900167308 */ /* 0x000ff00000002400 */
[----:B------:R4:W-:Y:S02]  /*113f0*/  MUFU.TANH R23, R11 ;  /* 0x0000000b00177308 */ /* 0x0009e40000002400 */
[C---:B------:R-:W-:Y:S06]  /*11400*/  HMMA.16816.F32 R112, R24.reuse, R20, R112 ;  /* 0x000000141870723c */ /* 0x040fec0000001870 */
[----:B------:R-:W5:Y:S01]  /*11410*/  MUFU.TANH R120, R18 ;  /* 0x0000001200787308 */ /* 0x000f620000002400 */
[----:B------:R-:W-:Y:S01]  /*11420*/  FMUL.FTZ R110, R110, UR14 ;  /* 0x0000000e6e6e7c20 */ /* 0x000fe20008410000 */
[----:B------:R-:W-:Y:S01]  /*11430*/  FMUL.FTZ R109, R109, UR14 ;  /* 0x0000000e6d6d7c20 */ /* 0x000fe20008410000 */
[----:B------:R-:W-:Y:S01]  /*11440*/  FMUL.FTZ R108, R108, UR14 ;  /* 0x0000000e6c6c7c20 */ /* 0x000fe20008410000 */
[----:B------:R-:W-:Y:S01]  /*11450*/  FMUL.FTZ R111, R111, UR14 ;  /* 0x0000000e6f6f7c20 */ /* 0x000fe20008410000 */
[C---:B-1----:R-:W-:Y:S03]  /*11460*/  HMMA.16816.F32 R48, R24.reuse, R4, R48 ;  /* 0x000000041830723c */ /* 0x042fe60000001830 */
[----:B------:R-:W1:Y:S01]  /*11470*/  MUFU.TANH R121, R19 ;  /* 0x0000001300797308 */ /* 0x000e620000002400 */
[----:B----4-:R-:W4:Y:S04]  /*11480*/  LDSM.16.M88.4 R8, [R161+0x5800] ;  /* 0x00580000a108783b */ /* 0x010f280000000200 */
[----:B------:R-:W-:Y:S01]  /*11490*/  FMUL.FTZ R21, R112, UR14 ;  /* 0x0000000e70157c20 */ /* 0x000fe20008410000 */
[----:B------:R-:W-:Y:S01]  /*114a0*/  FMUL.FTZ R20, R113, UR14 ;  /* 0x0000000e71147c20 */ /* 0x000fe20008410000 */
[----:B------:R-:W-:Y:S01]  /*114b0*/  HMMA.16816.F32 R44, R24, R6, R44 ;  /* 0x00000006182c723c */ /* 0x000fe2000000182c */
[----:B------:R3:W-:Y:S01]  /*114c0*/  MUFU.TANH R118, R16 ;  /* 0x0000001000767308 */ /* 0x0007e20000002400 */
[----:B------:R-:W5:Y:S01]  /*114d0*/  LDSM.16.M88.4 R4, [R160+0x5000] ;  /* 0x00500000a004783b */ /* 0x000f620000000200 */
[----:B------:R-:W-:Y:S01]  /*114e0*/  FMUL.FTZ R114, R114, UR14 ;  /* 0x0000000e72727c20 */ /* 0x000fe20008410000 */
[----:B------:R-:W-:-:S04]  /*114f0*/  FMUL.FTZ R115, R115, UR14 ;  /* 0x0000000e73737c20 */ /* 0x000fc80008410000 */
[----:B--2---:R-:W-:Y:S01]  /*11500*/  HMMA.16816.F32 R40, R124, R12, R40 ;  /* 0x0000000c7c28723c */ /* 0x004fe20000001828 */
[----:B------:R-:W2:Y:S01]  /*11510*/  MUFU.TANH R63, R63 ;  /* 0x0000003f003f7308 */ /* 0x000ea20000002400 */
[----:B------:R-:W-:Y:S01]  /*11520*/  FMUL.FTZ R48, R48, UR14 ;  /* 0x0000000e30307c20 */ /* 0x000fe20008410000 */
[----:B------:R-:W-:Y:S01]  /*11530*/  FMUL.FTZ R50, R50, UR14 ;  /* 0x0000000e32327c20 */ /* 0x000fe20008410000 */
[----:B------:R-:W-:Y:S01]  /*11540*/  FMUL.FTZ R49, R49, UR14 ;  /* 0x0000000e31317c20 */ /* 0x000fe20008410000 */
[----:B------:R-:W-:-:S03]  /*11550*/  FMUL.FTZ R51, R51, UR14 ;  /* 0x0000000e33337c20 */ /* 0x000fc60008410000 */
[----:B------:R-:W-:Y:S01]  /*11560*/  HMMA.16816.F32 R36, R124, R14, R36 ;  /* 0x0000000e7c24723c */ /* 0x000fe20000001824 */
[----:B------:R-:W1:Y:S01]  /*11570*/  LDSM.16.M88.4 R12, [R107+0x4800] ;  /* 0x004800006b0c783b */ /* 0x000e620000000200 */
[----:B------:R-:W-:Y:S01]  /*11580*/  MUFU.TANH R149, R110 ;  /* 0x0000006e00957308 */ /* 0x000fe20000002400 */
[----:B------:R-:W-:Y:S01]  /*11590*/  FMUL.FTZ R47, R47, UR14 ;  /* 0x0000000e2f2f7c20 */ /* 0x000fe20008410000 */
[----:B------:R-:W-:Y:S01]  /*115a0*/  FMUL.FTZ R44, R44, UR14 ;  /* 0x0000000e2c2c7c20 */ /* 0x000fe20008410000 */
[----:B---3--:R-:W3:Y:S01]  /*115b0*/  LDSM.16.M88.4 R16, [R107+0x3800] ;  /* 0x003800006b10783b */ /* 0x008ee20000000200 */
[----:B------:R-:W-:-:S04]  /*115c0*/  FMUL.FTZ R45, R45, UR14 ;  /* 0x0000000e2d2d7c20 */ /* 0x000fc80008410000 */
[----:B------:R2:W-:Y:S08]  /*115d0*/  MUFU.TANH R110, R47 ;  /* 0x0000002f006e7308 */ /* 0x0005f00000002400 */
[----:B------:R-:W3:Y:S01]  /*115e0*/  MUFU.TANH R119, R119 ;  /* 0x0000007700777308 */ /* 0x000ee20000002400 */
[----:B----4-:R-:W-:Y:S01]  /*115f0*/  HMMA.16816.F32 R132, R136, R8, R132 ;  /* 0x000000088884723c */ /* 0x010fe20000001884 */
[----:B------:R-:W-:-:S02]  /*11600*/  VIADD R8, R103, 0xffffff00 ;  /* 0xffffff0067087836 */ /* 0x000fc40000000000 */
[----:B------:R-:W-:-:S03]  /*11610*/  VIADD R9, R103, 0xffffff01 ;  /* 0xffffff0167097836 */ /* 0x000fc60000000000 */
[CC--:B------:R-:W-:Y:S01]  /*11620*/  ISETP.GE.AND P2, PT, R8.reuse, R53.reuse, PT ;  /* 0x000000350800720c */ /* 0x0c0fe20003f46270 */
[----:B------:R-:W-:Y:S01]  /*11630*/  MUFU.TANH R123, R123 ;  /* 0x0000007b007b7308 */ /* 0x000fe20000002400 */
[C---:B-----5:R-:W-:Y:S01]  /*11640*/  HMMA.16816.F32 R32, R124.reuse, R4, R32 ;  /* 0x000000047c20723c */ /* 0x060fe20000001820 */
[C---:B------:R-:W-:Y:S01]  /*11650*/  VIADD R4, R103.reuse, 0xffffff09 ;  /* 0xffffff0967047836 */ /* 0x040fe20000000000 */
[-C--:B------:R-:W-:Y:S01]  /*11660*/  ISETP.GE.AND P0, PT, R8, R54.reuse, PT ;  /* 0x000000360800720c */ /* 0x080fe20003f06270 */
[----:B------:R-:W-:Y:S01]  /*11670*/  VIADD R8, R103, 0xffffff08 ;  /* 0xffffff0867087836 */ /* 0x000fe20000000000 */
[CC--:B------:R-:W-:Y:S01]  /*11680*/  ISETP.GE.AND P3, PT, R9.reuse, R53.reuse, PT ;  /* 0x000000350900720c */ /* 0x0c0fe20003f66270 */
[----:B------:R-:W-:Y:S01]  /*11690*/  FMUL.FTZ R5, R46, UR14 ;  /* 0x0000000e2e057c20 */ /* 0x000fe20008410000 */
[----:B------:R-:W-:Y:S01]  /*116a0*/  ISETP.GE.AND P1, PT, R4, R53, PT ;  /* 0x000000350400720c */ /* 0x000fe20003f26270 */
[----:B------:R-:W-:Y:S01]  /*116b0*/  MUFU.TANH R21, R21 ;  /* 0x0000001500157308 */ /* 0x000fe20000002400 */
[----:B------:R-:W-:Y:S01]  /*116c0*/  FSEL R46, R60, -INF , !P3 ;  /* 0xff8000003c2e7808 */ /* 0x000fe20005800000 */
[----:B------:R-:W-:Y:S01]  /*116d0*/  HMMA.16816.F32 R28, R124, R6, R28 ;  /* 0x000000067c1c723c */ /* 0x000fe2000000181c */
[-C--:B------:R-:W-:Y:S01]  /*116e0*/  ISETP.GE.AND P4, PT, R9, R54.reuse, PT ;  /* 0x000000360900720c */ /* 0x080fe20003f86270 */
[----:B------:R-:W-:Y:S01]  /*116f0*/  VIADD R9, R103, 0xffffff29 ;  /* 0xffffff2967097836 */ /* 0x000fe20000000000 */
[----:B------:R-:W-:-:S02]  /*11700*/  ISETP.GE.AND P6, PT, R8, R54, PT ;  /* 0x000000360800720c */ /* 0x000fc40003fc6270 */
[----:B------:R-:W-:Y:S01]  /*11710*/  ISETP.GE.AND P5, PT, R8, R53, PT ;  /* 0x000000350800720c */ /* 0x000fe20003fa6270 */
[----:B------:R-:W-:Y:S01]  /*11720*/  MUFU.TANH R20, R20 ;  /* 0x0000001400147308 */ /* 0x000fe20000002400 */
[----:B--2---:R-:W-:Y:S01]  /*11730*/  FSEL R47, R120, -INF , !P6 ;  /* 0xff800000782f7808 */ /* 0x004fe20007000000 */
[----:B-1----:R-:W-:Y:S01]  /*11740*/  HMMA.16816.F32 R40, R24, R12, R40 ;  /* 0x0000000c1828723c */ /* 0x002fe20000001828 */
[----:B------:R-:W-:-:S05]  /*11750*/  VIADD R8, R103, 0xffffff21 ;  /* 0xffffff2167087836 */ /* 0x000fca0000000000 */
[----:B------:R-:W1:Y:S02]  /*11760*/  MUFU.TANH R153, R114 ;  /* 0x0000007200997308 */ /* 0x000e640000002400 */
[C---:B---3--:R-:W-:Y:S01]  /*11770*/  HMMA.16816.F32 R64, R24.reuse, R16, R64 ;  /* 0x000000101840723c */ /* 0x048fe20000001840 */
[----:B------:R-:W-:Y:S02]  /*11780*/  FSEL R16, R61, -INF , !P2 ;  /* 0xff8000003d107808 */ /* 0x000fe40005000000 */
[----:B------:R-:W-:Y:S01]  /*11790*/  ISETP.GE.AND P2, PT, R4, R54, PT ;  /* 0x000000360400720c */ /* 0x000fe20003f46270 */
[----:B------:R-:W-:Y:S01]  /*117a0*/  VIADD R4, R103, 0xffffff10 ;  /* 0xffffff1067047836 */ /* 0x000fe20000000000 */
[----:B------:R-:W-:Y:S01]  /*117b0*/  FSEL R17, R116, -INF , !P0 ;  /* 0xff80000074117808 */ /* 0x000fe20004000000 */
[----:B------:R-:W-:Y:S01]  /*117c0*/  MUFU.TANH R61, R5 ;  /* 0x00000005003d7308 */ /* 0x000fe20000002400 */
[----:B------:R-:W-:Y:S01]  /*117d0*/  FSEL R121, R121, -INF , !P2 ;  /* 0xff80000079797808 */ /* 0x000fe20005000000 */
[----:B------:R-:W-:Y:S01]  /*117e0*/  HMMA.16816.F32 R56, R24, R18, R56 ;  /* 0x000000121838723c */ /* 0x000fe20000001838 */
[----:B------:R-:W-:-:S02]  /*117f0*/  ISETP.GE.AND P3, PT, R4, R53, PT ;  /* 0x000000350400720c */ /* 0x000fc40003f66270 */
[-C--:B------:R-:W-:Y:S01]  /*11800*/  ISETP.GE.AND P0, PT, R4, R54.reuse, PT ;  /* 0x000000360400720c */ /* 0x080fe20003f06270 */
[----:B------:R-:W-:Y:S01]  /*11810*/  VIADD R4, R103, 0xffffff11 ;  /* 0xffffff1167047836 */ /* 0x000fe20000000000 */
[----:B------:R-:W-:Y:S01]  /*11820*/  FSEL R19, R63, -INF , !P4 ;  /* 0xff8000003f137808 */ /* 0x000fe20006000000 */
[----:B------:R-:W-:Y:S01]  /*11830*/  FMUL.FTZ R40, R40, UR14 ;  /* 0x0000000e28287c20 */ /* 0x000fe20008410000 */
[----:B------:R-:W-:Y:S01]  /*11840*/  FMUL.FTZ R41, R41, UR14 ;  /* 0x0000000e29297c20 */ /* 0x000fe20008410000 */
[----:B------:R-:W-:Y:S01]  /*11850*/  HMMA.16816.F32 R36, R24, R14, R36 ;  /* 0x0000000e1824723c */ /* 0x000fe20000001824 */
[C---:B------:R-:W-:Y:S01]  /*11860*/  ISETP.GE.AND P4, PT, R4.reuse, R53, PT ;  /* 0x000000350400720c */ /* 0x040fe20003f86270 */
[----:B------:R2:W-:Y:S01]  /*11870*/  MUFU.TANH R60, R40 ;  /* 0x00000028003c7308 */ /* 0x0005e20000002400 */
[----:B------:R-:W-:Y:S01]  /*11880*/  ISETP.GE.AND P6, PT, R4, R54, PT ;  /* 0x000000360400720c */ /* 0x000fe20003fc6270 */
[----:B------:R-:W-:Y:S02]  /*11890*/  VIADD R4, R103, 0xffffff18 ;  /* 0xffffff1867047836 */ /* 0x000fe40000000000 */
[----:B------:R-:W-:Y:S01]  /*118a0*/  FMUL.FTZ R18, R64, UR14 ;  /* 0x0000000e40127c20 */ /* 0x000fe20008410000 */
[----:B------:R-:W-:Y:S01]  /*118b0*/  FMUL.FTZ R142, R65, UR14 ;  /* 0x0000000e418e7c20 */ /* 0x000fe20008410000 */
[----:B------:R-:W-:Y:S01]  /*118c0*/  FMUL.FTZ R64, R66, UR14 ;  /* 0x0000000e42407c20 */ /* 0x000fe20008410000 */
[----:B------:R-:W-:Y:S01]  /*118d0*/  FMUL.FTZ R65, R67, UR14 ;  /* 0x0000000e43417c20 */ /* 0x000fe20008410000 */
[----:B------:R-:W3:Y:S01]  /*118e0*/  LDSM.16.M88.4 R12, [R107+0x5000] ;  /* 0x005000006b0c783b */ /* 0x000ee20000000200 */
[----:B------:R4:W-:Y:S01]  /*118f0*/  MUFU.TANH R66, R48 ;  /* 0x0000003000427308 */ /* 0x0009e20000002400 */
[----:B------:R-:W-:Y:S01]  /*11900*/  FMUL.FTZ R57, R57, UR14 ;  /* 0x0000000e39397c20 */ /* 0x000fe20008410000 */
[----:B------:R-:W-:Y:S01]  /*11910*/  FMUL.FTZ R56, R56, UR14 ;  /* 0x0000000e38387c20 */ /* 0x000fe20008410000 */
[----:B------:R-:W-:Y:S01]  /*11920*/  FMUL.FTZ R58, R58, UR14 ;  /* 0x0000000e3a3a7c20 */ /* 0x000fe20008410000 */
[----:B------:R-:W-:Y:S01]  /*11930*/  FMUL.FTZ R143, R59, UR14 ;  /* 0x0000000e3b8f7c20 */ /* 0x000fe20008410000 */
[----:B------:R-:W-:Y:S01]  /*11940*/  HMMA.16816.F32 R128, R136, R10, R128 ;  /* 0x0000000a8880723c */ /* 0x000fe20000001880 */
[----:B------:R-:W-:-:S02]  /*11950*/  FMUL.FTZ R43, R43, UR14 ;  /* 0x0000000e2b2b7c20 */ /* 0x000fc40008410000 */
[----:B------:R5:W-:Y:S01]  /*11960*/  MUFU.TANH R67, R50 ;  /* 0x0000003200437308 */ /* 0x000be20000002400 */
[----:B------:R-:W-:Y:S01]  /*11970*/  FMUL.FTZ R37, R37, UR14 ;  /* 0x0000000e25257c20 */ /* 0x000fe20008410000 */
[----:B--2---:R-:W-:Y:S01]  /*11980*/  FSEL R40, R122, -INF , !P3 ;  /* 0xff8000007a287808 */ /* 0x004fe20005800000 */
[----:B------:R-:W-:-:S05]  /*11990*/  FMUL.FTZ R39, R39, UR14 ;  /* 0x0000000e27277c20 */ /* 0x000fca0008410000 */
[----:B------:R2:W-:Y:S01]  /*119a0*/  MUFU.TANH R63, R41 ;  /* 0x00000029003f7308 */ /* 0x0005e20000002400 */
[----:B----4-:R-:W-:Y:S01]  /*119b0*/  FSEL R48, R105, -INF , !P5 ;  /* 0xff80000069307808 */ /* 0x010fe20006800000 */
[----:B------:R-:W-:Y:S01]  /*119c0*/  FMUL.FTZ R105, R42, UR14 ;  /* 0x0000000e2a697c20 */ /* 0x000fe20008410000 */
[----:B------:R-:W-:Y:S02]  /*119d0*/  ISETP.GE.AND P5, PT, R4, R54, PT ;  /* 0x000000360400720c */ /* 0x000fe40003fa6270 */
[----:B------:R-:W-:-:S03]  /*119e0*/  FSEL R42, R118, -INF , !P4 ;  /* 0xff800000762a7808 */ /* 0x000fc60006000000 */
[----:B------:R-:W-:Y:S01]  /*119f0*/  MUFU.TANH R148, R109 ;  /* 0x0000006d00947308 */ /* 0x000fe20000002400 */
[----:B------:R-:W-:Y:S02]  /*11a00*/  ISETP.GE.AND P4, PT, R8, R54, PT ;  /* 0x000000360800720c */ /* 0x000fe40003f86270 */
[----:B-----5:R-:W-:Y:S02]  /*11a10*/  FSEL R50, R117, -INF , !P1 ;  /* 0xff80000075327808 */ /* 0x020fe40004800000 */
[-C--:B------:R-:W-:Y:S01]  /*11a20*/  ISETP.GE.AND P1, PT, R4, R53.reuse, PT ;  /* 0x000000350400720c */ /* 0x080fe20003f26270 */
[----:B------:R-:W-:Y:S02]  /*11a30*/  VIADD R4, R103, 0xffffff19 ;  /* 0xffffff1967047836 */ /* 0x000fe40000000000 */
[----:B------:R-:W-:Y:S01]  /*11a40*/  MUFU.TANH R150, R108 ;  /* 0x0000006c00967308 */ /* 0x000fe20000002400 */
[----:B--2---:R-:W-:Y:S02]  /*11a50*/  FSEL R41, R119, -INF , !P0 ;  /* 0xff80000077297808 */ /* 0x004fe40004000000 */
[----:B------:R-:W-:-:S02]  /*11a60*/  ISETP.GE.AND P3, PT, R4, R53, PT ;  /* 0x000000350400720c */ /* 0x000fc40003f66270 */
[-C--:B------:R-:W-:Y:S01]  /*11a70*/  ISETP.GE.AND P2, PT, R4, R54.reuse, PT ;  /* 0x000000360400720c */ /* 0x080fe20003f46270 */
[----:B------:R-:W-:Y:S02]  /*11a80*/  VIADD R4, R103, 0xffffff20 ;  /* 0xffffff2067047836 */ /* 0x000fe40000000000 */
[----:B------:R2:W-:Y:S01]  /*11a90*/  MUFU.TANH R109, R44 ;  /* 0x0000002c006d7308 */ /* 0x0005e20000002400 */
[----:B---3--:R-:W-:Y:S02]  /*11aa0*/  HMMA.16816.F32 R28, R24, R14, R28 ;  /* 0x0000000e181c723c */ /* 0x008fe4000000181c */
[----:B------:R-:W-:-:S05]  /*11ab0*/  ISETP.GE.AND P0, PT, R4, R54, PT ;  /* 0x000000360400720c */ /* 0x000fca0003f06270 */
[----:B------:R3:W-:Y:S01]  /*11ac0*/  MUFU.TANH R108, R45 ;  /* 0x0000002d006c7308 */ /* 0x0007e20000002400 */
[----:B------:R-:W-:Y:S01]  /*11ad0*/  @P3 LOP3.LUT R62, R62, 0x1, RZ, 0xfc, !PT ;  /* 0x000000013e3e3812 */ /* 0x000fe200078efcff */
[----:B------:R-:W-:Y:S01]  /*11ae0*/  HMMA.16816.F32 R32, R24, R12, R32 ;  /* 0x0000000c1820723c */ /* 0x000fe20000001820 */
[-C--:B------:R-:W-:Y:S01]  /*11af0*/  ISETP.GE.AND P3, PT, R4, R53.reuse, PT ;  /* 0x000000350400720c */ /* 0x080fe20003f66270 */
[----:B------:R-:W-:Y:S01]  /*11b00*/  VIADD R13, R103, 0xffffff31 ;  /* 0xffffff31670d7836 */ /* 0x000fe20000000000 */
[----:B------:R-:W4:Y:S01]  /*11b10*/  LDSM.16.M88.4 R4, [R160+0x5800] ;  /* 0x00580000a004783b */ /* 0x000f220000000200 */
[----:B-1----:R-:W-:Y:S01]  /*11b20*/  FSEL R153, R153, -INF , !P0 ;  /* 0xff80000099997808 */ /* 0x002fe20004000000 */
[----:B------:R-:W-:Y:S01]  /*11b30*/  VIADD R12, R103, 0xffffff38 ;  /* 0xffffff38670c7836 */ /* 0x000fe20000000000 */
[----:B------:R1:W5:Y:S01]  /*11b40*/  MUFU.TANH R147, R111 ;  /* 0x0000006f00937308 */ /* 0x0003620000002400 */
[----:B------:R-:W-:Y:S02]  /*11b50*/  ISETP.GE.AND P0, PT, R9, R54, PT ;  /* 0x000000360900720c */ /* 0x000fe40003f06270 */
[----:B--2---:R-:W-:Y:S01]  /*11b60*/  FSEL R44, R140, -INF , !P1 ;  /* 0xff8000008c2c7808 */ /* 0x004fe20004800000 */
[----:B------:R-:W-:Y:S01]  /*11b70*/  FMUL.FTZ R29, R29, UR14 ;  /* 0x0000000e1d1d7c20 */ /* 0x000fe20008410000 */
[----:B------:R-:W-:Y:S01]  /*11b80*/  ISETP.GE.AND P1, PT, R8, R53, PT ;  /* 0x000000350800720c */ /* 0x000fe20003f26270 */
[----:B------:R-:W-:-:S02]  /*11b90*/  VIADD R8, R103, 0xffffff28 ;  /* 0xffffff2867087836 */ /* 0x000fc40000000000 */
[----:B------:R-:W-:Y:S01]  /*11ba0*/  FMUL.FTZ R30, R30, UR14 ;  /* 0x0000000e1e1e7c20 */ /* 0x000fe20008410000 */
[----:B------:R-:W-:Y:S01]  /*11bb0*/  MUFU.TANH R144, R57 ;  /* 0x0000003900907308 */ /* 0x000fe20000002400 */
[----:B------:R-:W-:Y:S01]  /*11bc0*/  FMUL.FTZ R28, R28, UR14 ;  /* 0x0000000e1c1c7c20 */ /* 0x000fe20008410000 */
[----:B---3--:R-:W-:Y:S02]  /*11bd0*/  FSEL R45, R123, -INF , !P6 ;  /* 0xff8000007b2d7808 */ /* 0x008fe40007000000 */
[----:B------:R-:W-:Y:S01]  /*11be0*/  LOP3.LUT P6, RZ, R62, 0x1, RZ, 0xc0, !PT ;  /* 0x000000013eff7812 */ /* 0x000fe200078cc0ff */
[----:B------:R-:W-:Y:S01]  /*11bf0*/  FMUL.FTZ R34, R34, UR14 ;  /* 0x0000000e22227c20 */ /* 0x000fe20008410000 */
[----:B------:R-:W-:Y:S02]  /*11c00*/  LOP3.LUT R62, R62, 0xfffffffd, RZ, 0xc0, !PT ;  /* 0xfffffffd3e3e7812 */ /* 0x000fe400078ec0ff */
[----:B------:R2:W-:Y:S01]  /*11c10*/  MUFU.TANH R57, R49 ;  /* 0x0000003100397308 */ /* 0x0005e20000002400 */
[----:B-1----:R-:W-:Y:S01]  /*11c20*/  FMUL.FTZ R111, R36, UR14 ;  /* 0x0000000e246f7c20 */ /* 0x002fe20008410000 */
[----:B------:R-:W-:Y:S01]  /*11c30*/  FSEL R36, R22, -INF , !P6 ;  /* 0xff80000016247808 */ /* 0x000fe20007000000 */
[----:B------:R-:W-:Y:S01]  /*11c40*/  FMUL.FTZ R22, R38, UR14 ;  /* 0x0000000e26167c20 */ /* 0x000fe20008410000 */
[----:B------:R-:W-:-:S02]  /*11c50*/  ISETP.GE.AND P6, PT, R8, R53, PT ;  /* 0x000000350800720c */ /* 0x000fc40003fc6270 */
[----:B-----5:R-:W-:Y:S02]  /*11c60*/  FSEL R147, R147, -INF , !P0 ;  /* 0xff80000093937808 */ /* 0x020fe40004000000 */
[----:B------:R1:W-:Y:S01]  /*11c70*/  MUFU.TANH R146, R56 ;  /* 0x0000003800927308 */ /* 0x0003e20000002400 */
[----:B------:R-:W-:Y:S02]  /*11c80*/  FSEL R150, R150, -INF , !P6 ;  /* 0xff80000096967808 */ /* 0x000fe40007000000 */
[----:B------:R-:W-:-:S05]  /*11c90*/  ISETP.GE.AND P6, PT, R13, R53, PT ;  /* 0x000000350d00720c */ /* 0x000fca0003fc6270 */
[----:B------:R3:W5:Y:S01]  /*11ca0*/  MUFU.TANH R145, R58 ;  /* 0x0000003a00917308 */ /* 0x0007620000002400 */
[----:B--2---:R-:W-:Y:S01]  /*11cb0*/  FSEL R49, R23, -INF , !P2 ;  /* 0xff80000017317808 */ /* 0x004fe20005000000 */
[----:B------:R-:W-:Y:S01]  /*11cc0*/  FMUL.FTZ R23, R35, UR14 ;  /* 0x0000000e23177c20 */ /* 0x000fe20008410000 */
[----:B------:R-:W-:Y:S01]  /*11cd0*/  ISETP.GE.AND P2, PT, R8, R54, PT ;  /* 0x000000360800720c */ /* 0x000fe20003f46270 */
[C---:B------:R-:W-:Y:S01]  /*11ce0*/  VIADD R8, R103.reuse, 0xffffff30 ;  /* 0xffffff3067087836 */ /* 0x040fe20000000000 */
[----:B----4-:R-:W-:Y:S01]  /*11cf0*/  HMMA.16816.F32 R132, R124, R4, R132 ;  /* 0x000000047c84723c */ /* 0x010fe20000001884 */
[C---:B------:R-:W-:Y:S02]  /*11d00*/  VIADD R5, R103.reuse, 0xffffff39 ;  /* 0xffffff3967057836 */ /* 0x040fe40000000000 */
[----:B------:R2:W-:Y:S01]  /*11d10*/  MUFU.TANH R59, R51 ;  /* 0x00000033003b7308 */ /* 0x0005e20000002400 */
[----:B------:R-:W-:Y:S01]  /*11d20*/  VIADD R4, R103, 0xffffff40 ;  /* 0xffffff4067047836 */ /* 0x000fe20000000000 */
[----:B-1----:R-:W-:Y:S01]  /*11d30*/  FSEL R56, R20, -INF , !P1 ;  /* 0xff80000014387808 */ /* 0x002fe20004800000 */
[----:B------:R-:W-:Y:S01]  /*11d40*/  FMUL.FTZ R20, R32, UR14 ;  /* 0x0000000e20147c20 */ /* 0x000fe20008410000 */
[----:B------:R-:W-:-:S02]  /*11d50*/  ISETP.GE.AND P1, PT, R8, R53, PT ;  /* 0x000000350800720c */ /* 0x000fc40003f26270 */
[-C--:B------:R-:W-:Y:S02]  /*11d60*/  ISETP.GE.AND P0, PT, R5, R54.reuse, PT ;  /* 0x000000360500720c */ /* 0x080fe40003f06270 */
[----:B------:R-:W1:Y:S01]  /*11d70*/  MUFU.TANH R151, R115 ;  /* 0x0000007300977308 */ /* 0x000e620000002400 */
[----:B------:R-:W-:Y:S02]  /*11d80*/  FSEL R149, R149, -INF , !P2 ;  /* 0xff80000095957808 */ /* 0x000fe40005000000 */
[----:B---3--:R-:W-:Y:S01]  /*11d90*/  FSEL R58, R21, -INF , !P3 ;  /* 0xff800000153a7808 */ /* 0x008fe20005800000 */
[----:B------:R-:W-:Y:S01]  /*11da0*/  FMUL.FTZ R21, R33, UR14 ;  /* 0x0000000e21157c20 */ /* 0x000fe20008410000 */
[-C--:B------:R-:W-:Y:S02]  /*11db0*/  ISETP.GE.AND P3, PT, R8, R54.reuse, PT ;  /* 0x000000360800720c */ /* 0x080fe40003f66270 */
[----:B------:R-:W-:Y:S01]  /*11dc0*/  ISETP.GE.AND P2, PT, R12, R54, PT ;  /* 0x000000360c00720c */ /* 0x000fe20003f46270 */
[----:B------:R-:W3:Y:S01]  /*11dd0*/  MUFU.TANH R18, R18 ;  /* 0x0000001200127308 */ /* 0x000ee20000002400 */
[----:B--2---:R-:W-:-:S02]  /*11de0*/  FSEL R51, R141, -INF , !P5 ;  /* 0xff8000008d337808 */ /* 0x004fc40006800000 */
[----:B------:R-:W-:Y:S02]  /*11df0*/  ISETP.GE.AND P5, PT, R9, R53, PT ;  /* 0x000000350900720c */ /* 0x000fe40003fa6270 */
[----:B------:R-:W2:Y:S01]  /*11e00*/  LDSM.16.M88.4 R8, [R107+0x5800] ;  /* 0x005800006b08783b */ /* 0x000ea20000000200 */
[----:B-----5:R-:W-:Y:S02]  /*11e10*/  FSEL R145, R145, -INF , !P2 ;  /* 0xff80000091917808 */ /* 0x020fe40005000000 */
[----:B------:R-:W4:Y:S01]  /*11e20*/  MUFU.TANH R142, R142 ;  /* 0x0000008e008e7308 */ /* 0x000f220000002400 */
[----:B------:R-:W-:Y:S01]  /*11e30*/  FSEL R148, R148, -INF , !P5 ;  /* 0xff80000094947808 */ /* 0x000fe20006800000 */
[----:B------:R-:W-:-:S04]  /*11e40*/  DEPBAR.LE SB0, 0x0 ;  /* 0x000080000000791a */ /* 0x000fc80000000000 */
[----:B-1----:R-:W-:Y:S02]  /*11e50*/  FSEL R151, R151, -INF , !P4 ;  /* 0xff80000097977808 */ /* 0x002fe40006000000 */
[----:B------:R-:W1:Y:S01]  /*11e60*/  MUFU.TANH R65, R65 ;  /* 0x0000004100417308 */ /* 0x000e620000002400 */
[----:B------:R-:W-:Y:S01]  /*11e70*/  ISETP.GE.AND P4, PT, R13, R54, PT ;  /* 0x000000360d00720c */ /* 0x000fe20003f86270 */
[----:B------:R-:W-:Y:S01]  /*11e80*/  VIADD R13, R103, 0xffffff41 ;  /* 0xffffff41670d7836 */ /* 0x000fe20000000000 */
[----:B---3--:R-:W-:Y:S02]  /*11e90*/  FSEL R140, R18, -INF , !P1 ;  /* 0xff800000128c7808 */ /* 0x008fe40004800000 */
[-C--:B------:R-:W-:Y:S02]  /*11ea0*/  ISETP.GE.AND P1, PT, R5, R53.reuse, PT ;  /* 0x000000350500720c */ /* 0x080fe40003f26270 */
[----:B------:R-:W-:Y:S01]  /*11eb0*/  ISETP.GE.AND P5, PT, R12, R53, PT ;  /* 0x000000350c00720c */ /* 0x000fe20003fa6270 */
[----:B------:R-:W3:Y:S01]  /*11ec0*/  MUFU.TANH R64, R64 ;  /* 0x0000004000407308 */ /* 0x000ee20000002400 */
[----:B------:R-:W-:Y:S01]  /*11ed0*/  VIADD R12, R103, 0xffffff48 ;  /* 0xffffff48670c7836 */ /* 0x000fe20000000000 */
[----:B----4-:R-:W-:-:S02]  /*11ee0*/  FSEL R142, R142, -INF , !P6 ;  /* 0xff8000008e8e7808 */ /* 0x010fc40007000000 */
[-C--:B------:R-:W-:Y:S02]  /*11ef0*/  ISETP.GE.AND P6, PT, R4, R53.reuse, PT ;  /* 0x000000350400720c */ /* 0x080fe40003fc6270 */
[----:B------:R-:W-:Y:S02]  /*11f00*/  FSEL R146, R146, -INF , !P5 ;  /* 0xff80000092927808 */ /* 0x000fe40006800000 */
[----:B------:R-:W-:Y:S01]  /*11f10*/  FSEL R144, R144, -INF , !P1 ;  /* 0xff80000090907808 */ /* 0x000fe20004800000 */
[----:B------:R-:W4:Y:S01]  /*11f20*/  MUFU.TANH R105, R105 ;  /* 0x0000006900697308 */ /* 0x000f220000002400 */
[----:B-1----:R-:W-:Y:S02]  /*11f30*/  FSEL R139, R65, -INF , !P4 ;  /* 0xff800000418b7808 */ /* 0x002fe40006000000 */
[----:B------:R-:W-:Y:S02]  /*11f40*/  ISETP.GE.AND P4, PT, R4, R54, PT ;  /* 0x000000360400720c */ /* 0x000fe40003f86270 */
[----:B------:R-:W-:Y:S01]  /*11f50*/  HMMA.16816.F32 R4, R124, R6, R128 ;  /* 0x000000067c04723c */ /* 0x000fe20000001880 */
[----:B------:R-:W-:-:S02]  /*11f60*/  ISETP.GE.AND P5, PT, R13, R53, PT ;  /* 0x000000350d00720c */ /* 0x000fc40003fa6270 */
[----:B------:R-:W-:Y:S01]  /*11f70*/  ISETP.GE.AND P1, PT, R12, R53, PT ;  /* 0x000000350c00720c */ /* 0x000fe20003f26270 */
[----:B------:R1:W-:Y:S01]  /*11f80*/  MUFU.TANH R65, R29 ;  /* 0x0000001d00417308 */ /* 0x0003e20000002400 */
[----:B---3--:R-:W-:Y:S02]  /*11f90*/  FSEL R141, R64, -INF , !P3 ;  /* 0xff800000408d7808 */ /* 0x008fe40005800000 */
[-C--:B------:R-:W-:Y:S02]  /*11fa0*/  ISETP.GE.AND P3, PT, R13, R54.reuse, PT ;  /* 0x000000360d00720c */ /* 0x080fe40003f66270 */
[----:B------:R-:W-:Y:S02]  /*11fb0*/  ISETP.GE.AND P2, PT, R12, R54, PT ;  /* 0x000000360c00720c */ /* 0x000fe40003f46270 */
[----:B--2---:R-:W-:Y:S01]  /*11fc0*/  HMMA.16816.F32 R12, R24, R8, R132 ;  /* 0x00000008180c723c */ /* 0x004fe20000001884 */
[----:B------:R-:W-:Y:S01]  /*11fd0*/  FSEL R131, R59, -INF , !P3 ;  /* 0xff8000003b837808 */ /* 0x000fe20005800000 */
[C---:B------:R-:W-:Y:S01]  /*11fe0*/  VIADD R8, R103.reuse, 0xffffff49 ;  /* 0xffffff4967087836 */ /* 0x040fe20000000000 */
[----:B------:R-:W2:Y:S01]  /*11ff0*/  MUFU.TANH R143, R143 ;  /* 0x0000008f008f7308 */ /* 0x000ea20000002400 */
[----:B------:R-:W-:Y:S01]  /*12000*/  VIADD R9, R103, 0xffffff50 ;  /* 0xffffff5067097836 */ /* 0x000fe20000000000 */
[----:B------:R-:W-:-:S02]  /*12010*/  @P1 LOP3.LUT R62, R62, 0x2, RZ, 0xfc, !PT ;  /* 0x000000023e3e1812 */ /* 0x000fc400078efcff */
[-C--:B------:R-:W-:Y:S02]  /*12020*/  ISETP.GE.AND P1, PT, R8, R53.reuse, PT ;  /* 0x000000350800720c */ /* 0x080fe40003f26270 */
[----:B------:R-:W-:Y:S01]  /*12030*/  HMMA.16816.F32 R4, R24, R10, R4 ;  /* 0x0000000a1804723c */ /* 0x000fe20000001804 */
[C---:B------:R-:W-:Y:S01]  /*12040*/  VIADD R24, R103.reuse, 0xffffff58 ;  /* 0xffffff5867187836 */ /* 0x040fe20000000000 */
[----:B------:R-:W3:Y:S01]  /*12050*/  MUFU.TANH R111, R111 ;  /* 0x0000006f006f7308 */ /* 0x000ee20000002400 */
[----:B-1----:R-:W-:Y:S01]  /*12060*/  VIADD R29, R103, 0xffffff51 ;  /* 0xffffff51671d7836 */ /* 0x002fe20000000000 */
[----:B------:R-:W-:Y:S01]  /*12070*/  FSEL R137, R67, -INF , !P4 ;  /* 0xff80000043897808 */ /* 0x000fe20006000000 */
[----:B------:R-:W-:Y:S01]  /*12080*/  VIADD R11, R103, 0xffffff59 ;  /* 0xffffff59670b7836 */ /* 0x000fe20000000000 */
[----:B------:R-:W-:Y:S02]  /*12090*/  LOP3.LUT P4, RZ, R62, 0x2, RZ, 0xc0, !PT ;  /* 0x000000023eff7812 */ /* 0x000fe4000788c0ff */
[----:B------:R-:W-:-:S02]  /*120a0*/  ISETP.GE.AND P3, PT, R29, R53, PT ;  /* 0x000000351d00720c */ /* 0x000fc40003f66270 */
[----:B------:R-:W1:Y:S01]  /*120b0*/  MUFU.TANH R21, R21 ;  /* 0x0000001500157308 */ /* 0x000e620000002400 */
[----:B------:R-:W-:Y:S01]  /*120c0*/  FSEL R135, R61, -INF , !P2 ;  /* 0xff8000003d877808 */ /* 0x000fe20005000000 */
[----:B------:R-:W-:Y:S01]  /*120d0*/  FMUL.FTZ R10, R12, UR14 ;  /* 0x0000000e0c0a7c20 */ /* 0x000fe20008410000 */
[----:B------:R-:W-:Y:S01]  /*120e0*/  LOP3.LUT R62, R62, 0xfffffffd, RZ, 0xc0, !PT ;  /* 0xfffffffd3e3e7812 */ /* 0x000fe200078ec0ff */
[----:B------:R-:W-:Y:S01]  /*120f0*/  VIADD R12, R103, 0xffffff61 ;  /* 0xffffff61670c7836 */ /* 0x000fe20000000000 */
[----:B------:R-:W-:Y:S01]  /*12100*/  FSEL R138, R108, -INF , !P1 ;  /* 0xff8000006c8a7808 */ /* 0x000fe20004800000 */
[----:B------:R-:W-:Y:S01]  /*12110*/  FMUL.FTZ R14, R14, UR14 ;  /* 0x0000000e0e0e7c20 */ /* 0x000fe20008410000 */
[CC--:B------:R-:W-:Y:S01]  /*12120*/  ISETP.GE.AND P1, PT, R24.reuse, R53.reuse, PT ;  /* 0x000000351800720c */ /* 0x0c0fe20003f26270 */
[----:B------:R-:W5:Y:S01]  /*12130*/  MUFU.TANH R37, R37 ;  /* 0x0000002500257308 */ /* 0x000f620000002400 */
[-C--:B------:R-:W-:Y:S01]  /*12140*/  ISETP.GE.AND P2, PT, R24, R54.reuse, PT ;  /* 0x000000361800720c */ /* 0x080fe20003f46270 */
[----:B------:R-:W-:Y:S01]  /*12150*/  FMUL.FTZ R24, R13, UR14 ;  /* 0x0000000e0d187c20 */ /* 0x000fe20008410000 */
[----:B------:R-:W-:Y:S01]  /*12160*/  FSEL R132, R66, -INF , !P6 ;  /* 0xff80000042847808 */ /* 0x000fe20007000000 */
[----:B------:R-:W-:Y:S01]  /*12170*/  VIADD R13, R103, 0xffffff60 ;  /* 0xffffff60670d7836 */ /* 0x000fe20000000000 */
[----:B------:R-:W-:Y:S01]  /*12180*/  FSEL R134, R57, -INF , !P5 ;  /* 0xff80000039867808 */ /* 0x000fe20006800000 */
[----:B------:R-:W-:Y:S01]  /*12190*/  FMUL.FTZ R112, R6, UR14 ;  /* 0x0000000e06707c20 */ /* 0x000fe20008410000 */
[C---:B------:R-:W-:Y:S01]  /*121a0*/  ISETP.GE.AND P6, PT, R9.reuse, R53, PT ;  /* 0x000000350900720c */ /* 0x040fe20003fc6270 */
[----:B------:R-:W5:Y:S01]  /*121b0*/  MUFU.TANH R22, R22 ;  /* 0x0000001600167308 */ /* 0x000f620000002400 */
[----:B------:R-:W-:Y:S01]  /*121c0*/  ISETP.GE.AND P5, PT, R9, R54, PT ;  /* 0x000000360900720c */ /* 0x000fe20003fa6270 */
[----:B------:R-:W-:Y:S01]  /*121d0*/  FMUL.FTZ R9, R31, UR14 ;  /* 0x0000000e1f097c20 */ /* 0x000fe20008410000 */
[----:B------:R-:W-:Y:S01]  /*121e0*/  @P3 LOP3.LUT R62, R62, 0x2, RZ, 0xfc, !PT ;  /* 0x000000023e3e3812 */ /* 0x000fe200078efcff */
[----:B------:R-:W-:Y:S01]  /*121f0*/  FMUL.FTZ R6, R7, UR14 ;  /* 0x0000000e07067c20 */ /* 0x000fe20008410000 */
[----:B------:R-:W-:Y:S01]  /*12200*/  FSEL R130, R60, -INF , !P6 ;  /* 0xff8000003c827808 */ /* 0x000fe20007000000 */
[----:B------:R-:W-:Y:S01]  /*12210*/  VIADD R7, R103, 0xffffff79 ;  /* 0xffffff7967077836 */ /* 0x000fe20000000000 */
[----:B----4-:R-:W-:Y:S01]  /*12220*/  FSEL R129, R105, -INF , !P5 ;  /* 0xff80000069817808 */ /* 0x010fe20006800000 */
[----:B------:R-:W4:Y:S01]  /*12230*/  MUFU.TANH R43, R43 ;  /* 0x0000002b002b7308 */ /* 0x000f220000002400 */
[----:B------:R-:W-:-:S02]  /*12240*/  LOP3.LUT P6, RZ, R62, 0x2, RZ, 0xc0, !PT ;  /* 0x000000023eff7812 */ /* 0x000fc400078cc0ff */
[----:B------:R-:W-:Y:S02]  /*12250*/  ISETP.GE.AND P5, PT, R13, R53, PT ;  /* 0x000000350d00720c */ /* 0x000fe40003fa6270 */
[----:B--2---:R-:W-:Y:S02]  /*12260*/  FSEL R143, R143, -INF , !P0 ;  /* 0xff8000008f8f7808 */ /* 0x004fe40004000000 */
[----:B------:R-:W-:Y:S01]  /*12270*/  FSEL R128, R63, -INF , !P6 ;  /* 0xff8000003f807808 */ /* 0x000fe20007000000 */
[----:B------:R-:W2:Y:S01]  /*12280*/  MUFU.TANH R123, R39 ;  /* 0x00000027007b7308 */ /* 0x000ea20000002400 */
[-C--:B------:R-:W-:Y:S02]  /*12290*/  ISETP.GE.AND P0, PT, R8, R54.reuse, PT ;  /* 0x000000360800720c */ /* 0x080fe40003f06270 */
[----:B------:R-:W-:Y:S01]  /*122a0*/  ISETP.GE.AND P6, PT, R13, R54, PT ;  /* 0x000000360d00720c */ /* 0x000fe20003fc6270 */
[----:B------:R-:W-:Y:S01]  /*122b0*/  VIADD R13, R103, 0xffffff70 ;  /* 0xffffff70670d7836 */ /* 0x000fe20000000000 */
[----:B---3--:R-:W-:-:S02]  /*122c0*/  FSEL R126, R111, -INF , !P1 ;  /* 0xff8000006f7e7808 */ /* 0x008fc40004800000 */
[-C--:B------:R-:W-:Y:S01]  /*122d0*/  ISETP.GE.AND P1, PT, R12, R53.reuse, PT ;  /* 0x000000350c00720c */ /* 0x080fe20003f26270 */
[----:B------:R-:W3:Y:S01]  /*122e0*/  MUFU.TANH R20, R20 ;  /* 0x0000001400147308 */ /* 0x000ee20000002400 */
[----:B------:R-:W-:Y:S02]  /*122f0*/  LOP3.LUT R62, R62, 0xfffffffd, RZ, 0xc0, !PT ;  /* 0xfffffffd3e3e7812 */ /* 0x000fe400078ec0ff */
[----:B-1----:R-:W-:Y:S02]  /*12300*/  FSEL R67, R21, -INF , !P1 ;  /* 0xff80000015437808 */ /* 0x002fe40004800000 */
[-C--:B------:R-:W-:Y:S02]  /*12310*/  ISETP.GE.AND P1, PT, R13, R53.reuse, PT ;  /* 0x000000350d00720c */ /* 0x080fe40003f26270 */
[----:B------:R-:W-:Y:S01]  /*12320*/  @P5 LOP3.LUT R62, R62, 0x2, RZ, 0xfc, !PT ;  /* 0x000000023e3e5812 */ /* 0x000fe200078efcff */
[----:B------:R-:W1:Y:S01]  /*12330*/  MUFU.TANH R8, R30 ;  /* 0x0000001e00087308 */ /* 0x000e620000002400 */
[----:B------:R-:W-:-:S02]  /*12340*/  ISETP.GE.AND P3, PT, R11, R53, PT ;  /* 0x000000350b00720c */ /* 0x000fc40003f66270 */
[-C--:B------:R-:W-:Y:S01]  /*12350*/  ISETP.GE.AND P5, PT, R12, R54.reuse, PT ;  /* 0x000000360c00720c */ /* 0x080fe20003fa6270 */
[----:B------:R-:W-:Y:S01]  /*12360*/  VIADD R12, R103, 0xffffff68 ;  /* 0xffffff68670c7836 */ /* 0x000fe20000000000 */
[----:B------:R-:W-:Y:S01]  /*12370*/  FSEL R136, R109, -INF , !P4 ;  /* 0xff8000006d887808 */ /* 0x000fe20006000000 */
[----:B------:R-:W-:Y:S01]  /*12380*/  FMUL.FTZ R109, R4, UR14 ;  /* 0x0000000e046d7c20 */ /* 0x000fe20008410000 */
[----:B------:R-:W-:Y:S01]  /*12390*/  FSEL R133, R110, -INF , !P0 ;  /* 0xff8000006e857808 */ /* 0x000fe20004000000 */
[----:B------:R-:W1:Y:S01]  /*123a0*/  MUFU.TANH R18, R34 ;  /* 0x0000002200127308 */ /* 0x000e620000002400 */
[----:B------:R-:W-:Y:S01]  /*123b0*/  FMUL.FTZ R4, R5, UR14 ;  /* 0x0000000e05047c20 */ /* 0x000fe20008410000 */
[----:B-----5:R-:W-:Y:S01]  /*123c0*/  FSEL R124, R37, -INF , !P3 ;  /* 0xff800000257c7808 */ /* 0x020fe20005800000 */
[----:B------:R-:W-:Y:S01]  /*123d0*/  VIADD R5, R103, 0xffffff69 ;  /* 0xffffff6967057836 */ /* 0x000fe20000000000 */
[-C--:B------:R-:W-:Y:S02]  /*123e0*/  ISETP.GE.AND P4, PT, R29, R54.reuse, PT ;  /* 0x000000361d00720c */ /* 0x080fe40003f86270 */
[----:B------:R-:W-:-:S02]  /*123f0*/  ISETP.GE.AND P0, PT, R11, R54, PT ;  /* 0x000000360b00720c */ /* 0x000fc40003f06270 */
[----:B------:R-:W5:Y:S01]  /*12400*/  MUFU.TANH R23, R23 ;  /* 0x0000001700177308 */ /* 0x000f620000002400 */
[----:B------:R-:W-:Y:S02]  /*12410*/  FSEL R125, R22, -INF , !P2 ;  /* 0xff800000167d7808 */ /* 0x000fe40005000000 */
[----:B------:R-:W-:Y:S02]  /*12420*/  LOP3.LUT P3, RZ, R62, 0x2, RZ, 0xc0, !PT ;  /* 0x000000023eff7812 */ /* 0x000fe4000786c0ff */
[----:B------:R-:W-:Y:S02]  /*12430*/  ISETP.GE.AND P2, PT, R12, R54, PT ;  /* 0x000000360c00720c */ /* 0x000fe40003f46270 */
[----:B------:R-:W-:Y:S01]  /*12440*/  LOP3.LUT R62, R62, 0xfffffffd, RZ, 0xc0, !PT ;  /* 0xfffffffd3e3e7812 */ /* 0x000fe200078ec0ff */
[----:B------:R-:W5:Y:S01]  /*12450*/  MUFU.TANH R28, R28 ;  /* 0x0000001c001c7308 */ /* 0x000f620000002400 */
[----:B----4-:R-:W-:Y:S02]  /*12460*/  FSEL R127, R43, -INF , !P4 ;  /* 0xff8000002b7f7808 */ /* 0x010fe40006000000 */
[----:B--2---:R-:W-:-:S02]  /*12470*/  FSEL R123, R123, -INF , !P0 ;  /* 0xff8000007b7b7808 */ /* 0x004fc40004000000 */
[----:B---3--:R-:W-:Y:S02]  /*12480*/  FSEL R108, R20, -INF , !P3 ;  /* 0xff800000146c7808 */ /* 0x008fe40005800000 */
[-C--:B------:R-:W-:Y:S01]  /*12490*/  ISETP.GE.AND P4, PT, R12, R53.reuse, PT ;  /* 0x000000350c00720c */ /* 0x080fe20003f86270 */
[----:B------:R-:W2:Y:S01]  /*124a0*/  MUFU.TANH R9, R9 ;  /* 0x0000000900097308 */ /* 0x000ea20000002400 */
[----:B------:R-:W-:Y:S01]  /*124b0*/  ISETP.GE.AND P3, PT, R5, R53, PT ;  /* 0x000000350500720c */ /* 0x000fe20003f66270 */
[----:B------:R-:W-:Y:S01]  /*124c0*/  VIADD R12, R103, 0xffffff71 ;  /* 0xffffff71670c7836 */ /* 0x000fe20000000000 */
[-C--:B------:R-:W-:Y:S01]  /*124d0*/  ISETP.GE.AND P0, PT, R5, R54.reuse, PT ;  /* 0x000000360500720c */ /* 0x080fe20003f06270 */
[----:B------:R-:W-:Y:S01]  /*124e0*/  FMUL.FTZ R5, R15, UR14 ;  /* 0x0000000e0f057c20 */ /* 0x000fe20008410000 */
[----:B------:R-:W-:Y:S02]  /*124f0*/  @P1 LOP3.LUT R62, R62, 0x2, RZ, 0xfc, !PT ;  /* 0x000000023e3e1812 */ /* 0x000fe400078efcff */
[----:B-1----:R-:W-:Y:S01]  /*12500*/  FSEL R61, R8, -INF , !P2 ;  /* 0xff800000083d7808 */ /* 0x002fe20005000000 */
[----:B------:R-:W-:Y:S01]  /*12510*/  VIADD R8, R103, 0xffffff78 ;  /* 0xffffff7867087836 */ /* 0x000fe20000000000 */
[----:B------:R-:W-:Y:S01]  /*12520*/  ISETP.GE.AND P1, PT, R13, R54, PT ;  /* 0x000000360d00720c */ /* 0x000fe20003f26270 */
[----:B------:R-:W1:Y:S01]  /*12530*/  MUFU.TANH R10, R10 ;  /* 0x0000000a000a7308 */ /* 0x000e620000002400 */
[----:B------:R-:W-:-:S02]  /*12540*/  FSEL R64, R18, -INF , !P6 ;  /* 0xff80000012407808 */ /* 0x000fc40007000000 */
[----:B-----5:R-:W-:Y:S02]  /*12550*/  FSEL R63, R23, -INF , !P5 ;  /* 0xff800000173f7808 */ /* 0x020fe40006800000 */
[----:B------:R-:W-:Y:S02]  /*12560*/  FSEL R66, R28, -INF , !P4 ;  /* 0xff8000001c427808 */ /* 0x000fe40006000000 */
[-C--:B------:R-:W-:Y:S01]  /*12570*/  ISETP.GE.AND P6, PT, R12, R53.reuse, PT ;  /* 0x000000350c00720c */ /* 0x080fe20003fc6270 */
[----:B------:R-:W3:Y:S01]  /*12580*/  MUFU.TANH R11, R24 ;  /* 0x00000018000b7308 */ /* 0x000ee20000002400 */
[-C--:B------:R-:W-:Y:S02]  /*12590*/  ISETP.GE.AND P5, PT, R8, R53.reuse, PT ;  /* 0x000000350800720c */ /* 0x080fe40003fa6270 */
[----:B------:R-:W-:Y:S01]  /*125a0*/  ISETP.GE.AND P4, PT, R7, R53, PT ;  /* 0x000000350700720c */ /* 0x000fe20003f86270 */
[----:B------:R-:W-:Y:S01]  /*125b0*/  VIADD R53, R55, 0xfffffffe ;  /* 0xfffffffe37357836 */ /* 0x000fe20000000000 */
[----:B------:R-:W-:-:S02]  /*125c0*/  LOP3.LUT R62, R62, 0xfffffffb, RZ, 0xc0, !PT ;  /* 0xfffffffb3e3e7812 */ /* 0x000fc400078ec0ff */
[----:B--2---:R-:W-:Y:S01]  /*125d0*/  FSEL R60, R9, -INF , !P0 ;  /* 0xff800000093c7808 */ /* 0x004fe20004000000 */
[----:B------:R-:W2:Y:S01]  /*125e0*/  MUFU.TANH R5, R5 ;  /* 0x0000000500057308 */ /* 0x000ea20000002400 */
[----:B------:R-:W-:Y:S02]  /*125f0*/  ISETP.GT.AND P0, PT, R53, R168, PT ;  /* 0x000000a83500720c */ /* 0x000fe40003f04270 */
[----:B------:R-:W-:Y:S02]  /*12600*/  @P1 LOP3.LUT R62, R62, 0x4, RZ, 0xfc, !PT ;  /* 0x000000043e3e1812 */ /* 0x000fe400078efcff */
[----:B------:R-:W-:Y:S02]  /*12610*/  ISETP.GE.AND P1, PT, R12, R54, PT ;  /* 0x000000360c00720c */ /* 0x000fe40003f26270 */
[----:B------:R-:W-:Y:S01]  /*12620*/  LOP3.LUT P2, RZ, R62, 0x2, RZ, 0xc0, !PT ;  /* 0x000000023eff7812 */ /* 0x000fe2000784c0ff */
[----:B------:R-:W4:Y:S01]  /*12630*/  MUFU.TANH R109, R109 ;  /* 0x0000006d006d7308 */ /* 0x000f220000002400 */
[----:B------:R-:W-:-:S02]  /*12640*/  FSEL R65, R65, -INF , !P3 ;  /* 0xff80000041417808 */ /* 0x000fc40005800000 */
[----:B-1----:R-:W-:Y:S02]  /*12650*/  FSEL R110, R10, -INF , !P2 ;  /* 0xff8000000a6e7808 */ /* 0x002fe40005000000 */
[----:B---3--:R-:W-:Y:S02]  /*12660*/  FSEL R103, R11, -INF , !P6 ;  /* 0xff8000000b677808 */ /* 0x008fe40007000000 */
[-C--:B------:R-:W-:Y:S01]  /*12670*/  ISETP.GE.AND P3, PT, R8, R54.reuse, PT ;  /* 0x000000360800720c */ /* 0x080fe20003f66270 */
[----:B------:R-:W1:Y:S01]  /*12680*/  MUFU.TANH R4, R4 ;  /* 0x0000000400047308 */ /* 0x000e620000002400 */
[----:B------:R-:W-:Y:S01]  /*12690*/  BAR.SYNC.DEFER_BLOCKING 0x0 ;  /* 0x0000000000007b1d */ /* 0x000fe20000010000 */
[----:B------:R-:W-:Y:S02]  /*126a0*/  LOP3.LUT P6, RZ, R62, 0x4, RZ, 0xc0, !PT ;  /* 0x000000043eff7812 */ /* 0x000fe400078cc0ff */
[----:B------:R-:W-:Y:S02]  /*126b0*/  ISETP.GE.AND P2, PT, R7, R54, PT ;  /* 0x000000360700720c */ /* 0x000fe40003f46270 */
[----:B--2---:R-:W-:-:S02]  /*126c0*/  FSEL R54, R5, -INF , !P1 ;  /* 0xff80000005367808 */ /* 0x004fc40004800000 */
[----:B------:R-:W2:Y:S01]  /*126d0*/  MUFU.TANH R105, R14 ;  /* 0x0000000e00697308 */ /* 0x000ea20000002400 */
[----:B------:R-:W-:Y:S02]  /*126e0*/  ISETP.NE.AND P1, PT, R3, RZ, PT ;  /* 0x000000ff0300720c */ /* 0x000fe40003f25270 */
[----:B----4-:R-:W-:-:S05]  /*126f0*/  FSEL R109, R109, -INF , !P5 ;  /* 0xff8000006d6d7808 */ /* 0x010fca0006800000 */
        /* <DEDUP_REMOVED lines=73> */
.L_x_5513:
        /* <DEDUP_REMOVED lines=8> */
.L_x_5514:
        /* <DEDUP_REMOVED lines=58> */
.L_x_5512:
[----:B--2---:R-:W-:Y:S01]  /*12fb0*/  FMNMX3.FTZ R7, R2, R16, R46, !PT ;  /* 0x0000001002077276 */ /* 0x004fe2000781002e */
        /* <DEDUP_REMOVED lines=52> */
[--C-:B------:R-:W-:Y:S01]  /*13300*/  FFMA.FTZ R115, R17, UR4, -R114.reuse ;  /* 0x0000000411737c23 */ /* 0x100fe20008010872 */
[--C-:B------:R-:W-:Y:S01]  /*13310*/  FFMA.FTZ R113, R19, UR4, -R114.reuse ;  /* 0x0000000413717c23 */ /* 0x100fe20008010872 */
[----:B------:R-:W-:Y:S01]  /*13320*/  FMUL.FTZ R0, R5, UR4 ;  /* 0x0000000405007c20 */ /* 0x000fe20008410000 */
[----:B------:R-:W1:Y:S01]  /*13330*/  LDSM.16.MT88.4 R16, [R104+0x6000] ;  /* 0x006000006810783b */ /* 0x000e620000004200 */
[----:B------:R-:W-:Y:S01]  /*13340*/  FADD.FTZ R7, R2, -R7 ;  /* 0x8000000702077221 */ /* 0x000fe20000010000 */
[--C-:B------:R-:W-:Y:S01]  /*13350*/  FFMA.FTZ R117, R48, UR4, -R119.reuse ;  /* 0x0000000430757c23 */ /* 0x100fe20008010877 */
[--C-:B------:R-:W-:Y:S01]  /*13360*/  FFMA.FTZ R116, R50, UR4, -R119.reuse ;  /* 0x0000000432747c23 */ /* 0x100fe20008010877 */
[--C-:B------:R-:W-:Y:S01]  /*13370*/  FFMA.FTZ R121, R121, UR4, -R114.reuse ;  /* 0x0000000479797c23 */ /* 0x100fe20008010872 */
[----:B------:R-:W2:Y:S01]  /*13380*/  MUFU.EX2 R0, R0 ;  /* 0x0000000000007308 */ /* 0x000ea20000000800 */
[----:B------:R-:W-:Y:S01]  /*13390*/  FMUL.FTZ R122, R7, UR4 ;  /* 0x00000004077a7c20 */ /* 0x000fe20008410000 */
[--C-:B------:R-:W-:Y:S01]  /*133a0*/  FFMA.FTZ R47, R47, UR4, -R114.reuse ;  /* 0x000000042f2f7c23 */ /* 0x100fe20008010872 */
[----:B------:R-:W3:Y:S01]  /*133b0*/  LDSM.16.MT88.4 R4, [R106+0x6000] ;  /* 0x006000006a04783b */ /* 0x000ee20000004200 */
        /* <DEDUP_REMOVED lines=8> */
[----:B------:R-:W5:Y:S01]  /*13440*/  MUFU.EX2 R118, R118 ;  /* 0x0000007600767308 */ /* 0x000f620000000800 */
[--C-:B------:R-:W-:Y:S01]  /*13450*/  FFMA.FTZ R123, R123, UR4, -R114.reuse ;  /* 0x000000047b7b7c23 */ /* 0x100fe20008010872 */
[-C--:B--2---:R-:W-:Y:S01]  /*13460*/  FMUL.FTZ R34, R82, R0.reuse ;  /* 0x0000000052227220 */ /* 0x084fe20000410000 */
[--C-:B------:R-:W-:Y:S01]  /*13470*/  FFMA.FTZ R82, R36, UR4, -R119.reuse ;  /* 0x0000000424527c23 */ /* 0x100fe20008010877 */
[----:B------:R-:W-:Y:S01]  /*13480*/  MUFU.EX2 R117, R117 ;  /* 0x0000007500757308 */ /* 0x000fe20000000800 */
[----:B------:R-:W2:Y:S01]  /*13490*/  LDSM.16.MT88.4 R36, [R162+0x6800] ;  /* 0x00680000a224783b */ /* 0x000ea20000004200 */
[-C--:B------:R-:W-:Y:S01]  /*134a0*/  FMUL.FTZ R35, R83, R0.reuse ;  /* 0x0000000053237220 */ /* 0x080fe20000410000 */
[--C-:B------:R-:W-:Y:S01]  /*134b0*/  FFMA.FTZ R83, R44, UR4, -R119.reuse ;  /* 0x000000042c537c23 */ /* 0x100fe20008010877 */
[----:B------:R-:W1:Y:S01]  /*134c0*/  MUFU.EX2 R116, R116 ;  /* 0x0000007400747308 */ /* 0x000e620000000800 */
[----:B------:R-:W-:Y:S01]  /*134d0*/  FMUL.FTZ R78, R78, R0 ;  /* 0x000000004e4e7220 */ /* 0x000fe20000410000 */
[-C--:B----4-:R-:W-:Y:S01]  /*134e0*/  FMUL.FTZ R32, R80, R122.reuse ;  /* 0x0000007a50207220 */ /* 0x090fe20000410000 */
[----:B------:R-:W-:Y:S01]  /*134f0*/  FMUL.FTZ R33, R81, R122 ;  /* 0x0000007a51217220 */ /* 0x000fe20000410000 */
[----:B------:R-:W-:Y:S01]  /*13500*/  MUFU.EX2 R115, R115 ;  /* 0x0000007300737308 */ /* 0x000fe20000000800 */
[--C-:B------:R-:W-:Y:S01]  /*13510*/  FFMA.FTZ R80, R40, UR4, -R119.reuse ;  /* 0x0000000428507c23 */ /* 0x100fe20008010877 */
[--C-:B------:R-:W-:Y:S01]  /*13520*/  FFMA.FTZ R81, R42, UR4, -R119.reuse ;  /* 0x000000042a517c23 */ /* 0x100fe20008010877 */
[----:B-----5:R-:W-:Y:S01]  /*13530*/  F2FP.F16.F32.PACK_AB R8, R118, R120 ;  /* 0x000000787608723e */ /* 0x020fe200000000ff */
[----:B------:R-:W4:Y:S01]  /*13540*/  MUFU.EX2 R113, R113 ;  /* 0x0000007100717308 */ /* 0x000f220000000800 */
[----:B------:R-:W5:Y:S01]  /*13550*/  LDSM.16.MT88.4 R40, [R106+0x6800] ;  /* 0x006800006a28783b */ /* 0x000f620000004200 */
[-C--:B------:R-:W-:Y:S01]  /*13560*/  FMUL.FTZ R76, R76, R122.reuse ;  /* 0x0000007a4c4c7220 */ /* 0x080fe20000410000 */
[----:B------:R-:W-:Y:S01]  /*13570*/  FMUL.FTZ R77, R77, R122 ;  /* 0x0000007a4d4d7220 */ /* 0x000fe20000410000 */
[----:B------:R3:W-:Y:S01]  /*13580*/  MUFU.EX2 R2, R47 ;  /* 0x0000002f00027308 */ /* 0x0007e20000000800 */
[----:B------:R-:W-:Y:S01]  /*13590*/  FMUL.FTZ R79, R79, R0 ;  /* 0x000000004f4f7220 */ /* 0x000fe20000410000 */
[----:B-1----:R-:W-:Y:S01]  /*135a0*/  F2FP.F16.F32.PACK_AB R10, R116, R117 ;  /* 0x00000075740a723e */ /* 0x002fe200000000ff */
[-C--:B------:R-:W-:Y:S01]  /*135b0*/  FMUL.FTZ R12, R96, R122.reuse ;  /* 0x0000007a600c7220 */ /* 0x080fe20000410000 */
[----:B------:R-:W1:Y:S01]  /*135c0*/  MUFU.EX2 R121, R121 ;  /* 0x0000007900797308 */ /* 0x000e620000000800 */
[----:B------:R-:W-:Y:S01]  /*135d0*/  FMUL.FTZ R13, R97, R122 ;  /* 0x0000007a610d7220 */ /* 0x000fe20000410000 */
[-C--:B------:R-:W-:Y:S01]  /*135e0*/  FMUL.FTZ R14, R98, R0.reuse ;  /* 0x00000000620e7220 */ /* 0x080fe20000410000 */
[----:B------:R-:W-:Y:S01]  /*135f0*/  FMUL.FTZ R15, R99, R0 ;  /* 0x00000000630f7220 */ /* 0x000fe20000410000 */
[-C--:B------:R-:W-:Y:S01]  /*13600*/  FMUL.FTZ R44, R72, R122.reuse ;  /* 0x0000007a482c7220 */ /* 0x080fe20000410000 */
[-C--:B------:R-:W-:Y:S01]  /*13610*/  FMUL.FTZ R92, R92, R122.reuse ;  /* 0x0000007a5c5c7220 */ /* 0x080fe20000410000 */
[----:B----4-:R-:W-:Y:S01]  /*13620*/  F2FP.F16.F32.PACK_AB R9, R113, R115 ;  /* 0x000000737109723e */ /* 0x010fe200000000ff */
[----:B------:R-:W-:Y:S01]  /*13630*/  FMUL.FTZ R93, R93, R122 ;  /* 0x0000007a5d5d7220 */ /* 0x000fe20000410000 */
[-C--:B------:R-:W-:Y:S01]  /*13640*/  FMUL.FTZ R94, R94, R0.reuse ;  /* 0x000000005e5e7220 */ /* 0x080fe20000410000 */
[-C--:B------:R-:W-:Y:S01]  /*13650*/  FMUL.FTZ R95, R95, R0.reuse ;  /* 0x000000005f5f7220 */ /* 0x080fe20000410000 */
[----:B---3--:R-:W-:Y:S01]  /*13660*/  FMUL.FTZ R47, R75, R0 ;  /* 0x000000004b2f7220 */ /* 0x008fe20000410000 */
[--C-:B------:R-:W-:Y:S01]  /*13670*/  FFMA.FTZ R72, R51, UR4, -R114.reuse ;  /* 0x0000000433487c23 */ /* 0x100fe20008010872 */
[--C-:B------:R-:W-:Y:S01]  /*13680*/  FFMA.FTZ R75, R49, UR4, -R114.reuse ;  /* 0x00000004314b7c23 */ /* 0x100fe20008010872 */
[----:B------:R-:W-:Y:S01]  /*13690*/  FMUL.FTZ R45, R73, R122 ;  /* 0x0000007a492d7220 */ /* 0x000fe20000410000 */
[----:B-1----:R-:W-:Y:S01]  /*136a0*/  F2FP.F16.F32.PACK_AB R11, R121, R2 ;  /* 0x00000002790b723e */ /* 0x002fe200000000ff */
[----:B------:R-:W-:Y:S01]  /*136b0*/  MUFU.EX2 R80, R80 ;  /* 0x0000005000507308 */ /* 0x000fe20000000800 */
[-C--:B------:R-:W-:Y:S01]  /*136c0*/  FMUL.FTZ R24, R88, R122.reuse ;  /* 0x0000007a58187220 */ /* 0x080fe20000410000 */
[----:B------:R-:W-:Y:S01]  /*136d0*/  FMUL.FTZ R25, R89, R122 ;  /* 0x0000007a59197220 */ /* 0x000fe20000410000 */
[-C--:B------:R-:W-:Y:S01]  /*136e0*/  FMUL.FTZ R26, R90, R0.reuse ;  /* 0x000000005a1a7220 */ /* 0x080fe20000410000 */
[----:B------:R-:W1:Y:S01]  /*136f0*/  MUFU.EX2 R81, R81 ;  /* 0x0000005100517308 */ /* 0x000e620000000800 */
        /* <DEDUP_REMOVED lines=15> */
[----:B------:R-:W3:Y:S01]  /*137f0*/  MUFU.EX2 R73, R59 ;  /* 0x0000003b00497308 */ /* 0x000ee20000000800 */
[----:B------:R-:W4:Y:S01]  /*13800*/  LDSM.16.MT88.4 R48, [R104+0x6800] ;  /* 0x006800006830783b */ /* 0x000f220000004200 */
[C---:B------:R-:W-:Y:S01]  /*13810*/  HMMA.16816.F32 R12, R8.reuse, R20, R12 ;  /* 0x00000014080c723c */ /* 0x040fe2000000180c */
[--C-:B------:R-:W-:Y:S01]  /*13820*/  FFMA.FTZ R79, R150, UR4, -R119.reuse ;  /* 0x00000004964f7c23 */ /* 0x100fe20008010877 */
[----:B------:R-:W-:Y:S01]  /*13830*/  MUFU.EX2 R72, R72 ;  /* 0x0000004800487308 */ /* 0x000fe20000000800 */
[--C-:B------:R-:W-:Y:S01]  /*13840*/  FFMA.FTZ R77, R153, UR4, -R114.reuse ;  /* 0x00000004994d7c23 */ /* 0x100fe20008010872 */
[--C-:B------:R-:W-:Y:S01]  /*13850*/  FFMA.FTZ R78, R151, UR4, -R114.reuse ;  /* 0x00000004974e7c23 */ /* 0x100fe20008010872 */
[--C-:B------:R-:W-:Y:S01]  /*13860*/  FFMA.FTZ R74, R149, UR4, -R114.reuse ;  /* 0x00000004954a7c23 */ /* 0x100fe20008010872 */
        /* <DEDUP_REMOVED lines=27> */
[----:B-1----:R-:W-:Y:S01]  /*13a20*/  F2FP.F16.F32.PACK_AB R28, R81, R80 ;  /* 0x00000050511c723e */ /* 0x002fe200000000ff */
[----:B------:R-:W-:Y:S01]  /*13a30*/  MUFU.EX2 R89, R89 ;  /* 0x0000005900597308 */ /* 0x000fe20000000800 */
[----:B---3--:R-:W-:Y:S01]  /*13a40*/  F2FP.F16.F32.PACK_AB R29, R73, R76 ;  /* 0x0000004c491d723e */ /* 0x008fe200000000ff */
        /* <DEDUP_REMOVED lines=10> */
[--C-:B------:R-:W-:Y:S01]  /*13af0*/  FFMA.FTZ R71, R147, UR4, -R114.reuse ;  /* 0x0000000493477c23 */ /* 0x100fe20008010872 */
[----:B------:R-:W-:Y:S01]  /*13b00*/  LDSM.16.MT88.4 R56, [R162+0x7000] ;  /* 0x00700000a238783b */ /* 0x000fe20000004200 */
[----:B------:R-:W-:Y:S01]  /*13b10*/  MUFU.EX2 R70, R70 ;  /* 0x0000004600467308 */ /* 0x000fe20000000800 */
[--C-:B------:R-:W-:Y:S01]  /*13b20*/  FFMA.FTZ R61, R61, UR4, -R114.reuse ;  /* 0x000000043d3d7c23 */ /* 0x100fe20008010872 */
[C---:B------:R-:W-:Y:S01]  /*13b30*/  HMMA.16816.F32 R12, R28.reuse, R36, R12 ;  /* 0x000000241c0c723c */ /* 0x040fe2000000180c */
[--C-:B------:R-:W-:Y:S01]  /*13b40*/  FFMA.FTZ R60, R60, UR4, -R114.reuse ;  /* 0x000000043c3c7c23 */ /* 0x100fe20008010872 */
[----:B------:R-:W1:Y:S01]  /*13b50*/  MUFU.EX2 R69, R69 ;  /* 0x0000004500457308 */ /* 0x000e620000000800 */
[--C-:B------:R-:W-:Y:S01]  /*13b60*/  FFMA.FTZ R87, R67, UR4, -R119.reuse ;  /* 0x0000000443577c23 */ /* 0x100fe20008010877 */
[----:B------:R-:W-:Y:S01]  /*13b70*/  FFMA.FTZ R86, R65, UR4, -R119 ;  /* 0x0000000441567c23 */ /* 0x000fe20008010877 */
[----:B------:R-:W-:Y:S01]  /*13b80*/  FFMA.FTZ R85, R64, UR4, -R114 ;  /* 0x0000000440557c23 */ /* 0x000fe20008010872 */
[----:B------:R-:W2:Y:S01]  /*13b90*/  MUFU.EX2 R68, R68 ;  /* 0x0000004400447308 */ /* 0x000ea20000000800 */
[----:B------:R-:W-:Y:S01]  /*13ba0*/  FFMA.FTZ R183, R183, R122, R120 ;  /* 0x0000007ab7b77223 */ /* 0x000fe20000010078 */
[C---:B------:R-:W-:Y:S01]  /*13bb0*/  HMMA.16816.F32 R20, R28.reuse, R38, R20 ;  /* 0x000000261c14723c */ /* 0x040fe20000001814 */
[----:B------:R-:W3:Y:S01]  /*13bc0*/  LDSM.16.MT88.4 R36, [R102+0x6800] ;  /* 0x006800006624783b */ /* 0x000ee20000004200 */
[----:B------:R-:W2:Y:S01]  /*13bd0*/  MUFU.EX2 R71, R71 ;  /* 0x0000004700477308 */ /* 0x000ea20000000800 */
[----:B------:R-:W-:Y:S01]  /*13be0*/  FFMA.FTZ R0, R182, R0, R115 ;  /* 0x00000000b6007223 */ /* 0x000fe20000010073 */
[----:B------:R-:W-:Y:S01]  /*13bf0*/  FADD.FTZ R118, R118, R183 ;  /* 0x000000b776767221 */ /* 0x000fe20000010000 */
[--C-:B------:R-:W-:Y:S01]  /*13c00*/  FFMA.FTZ R183, R62, UR4, -R119.reuse ;  /* 0x000000043eb77c23 */ /* 0x100fe20008010877 */
[----:B------:R-:W-:Y:S01]  /*13c10*/  MUFU.EX2 R99, R99 ;  /* 0x0000006300637308 */ /* 0x000fe20000000800 */
[----:B------:R-:W-:Y:S01]  /*13c20*/  FADD.FTZ R113, R113, R0 ;  /* 0x0000000071717221 */ /* 0x000fe20000010000 */
[C---:B-----5:R-:W-:Y:S01]  /*13c30*/  HMMA.16816.F32 R24, R28.reuse, R40, R24 ;  /* 0x000000281c18723c */ /* 0x060fe20000001818 */
[----:B------:R-:W-:Y:S01]  /*13c40*/  FFMA.FTZ R0, R103, UR4, -R119 ;  /* 0x0000000467007c23 */ /* 0x000fe20008010877 */
[----:B------:R-:W5:Y:S01]  /*13c50*/  MUFU.EX2 R96, R96 ;  /* 0x0000006000607308 */ /* 0x000f620000000800 */
[----:B------:R-:W-:Y:S01]  /*13c60*/  FADD.FTZ R2, R2, R113 ;  /* 0x0000007102027221 */ /* 0x000fe20000010000 */
[--C-:B------:R-:W-:Y:S01]  /*13c70*/  FFMA.FTZ R182, R3, UR4, -R114.reuse ;  /* 0x0000000403b67c23 */ /* 0x100fe20008010872 */
[----:B------:R-:W-:Y:S01]  /*13c80*/  FFMA.FTZ R112, R112, UR4, -R114 ;  /* 0x0000000470707c23 */ /* 0x000fe20008010872 */
[----:B------:R-:W-:Y:S01]  /*13c90*/  MUFU.EX2 R97, R97 ;  /* 0x0000006100617308 */ /* 0x000fe20000000800 */
[----:B------:R-:W-:Y:S01]  /*13ca0*/  FADD.FTZ R121, R121, R2 ;  /* 0x0000000279797221 */ /* 0x000fe20000010000 */
[----:B------:R-:W-:Y:S01]  /*13cb0*/  HMMA.16816.F32 R4, R28, R42, R4 ;  /* 0x0000002a1c04723c */ /* 0x000fe20000001804 */
[----:B------:R-:W5:Y:S01]  /*13cc0*/  LDSM.16.MT88.4 R40, [R106+0x7000] ;  /* 0x007000006a28783b */ /* 0x000f620000004200 */
[----:B------:R-:W5:Y:S01]  /*13cd0*/  MUFU.EX2 R90, R90 ;  /* 0x0000005a005a7308 */ /* 0x000f620000000800 */
[----:B------:R-:W-:Y:S01]  /*13ce0*/  FADD.FTZ R76, R76, R121 ;  /* 0x000000794c4c7221 */ /* 0x000fe20000010000 */
[----:B------:R-:W-:-:S02]  /*13cf0*/  ISETP.GT.AND P0, PT, R53, R168, PT ;  /* 0x000000a83500720c */ /* 0x000fc40003f04270 */
[----:B------:R-:W-:Y:S01]  /*13d00*/  MUFU.EX2 R141, R141 ;  /* 0x0000008d008d7308 */ /* 0x000fe20000000800 */
[----:B------:R-:W-:Y:S01]  /*13d10*/  FADD.FTZ R73, R73, R76 ;  /* 0x0000004c49497221 */ /* 0x000fe20000010000 */
[----:B----4-:R-:W-:Y:S02]  /*13d20*/  HMMA.16816.F32 R32, R28, R48, R32 ;  /* 0x000000301c20723c */ /* 0x010fe40000001820 */
[----:B------:R-:W4:Y:S01]  /*13d30*/  MUFU.EX2 R134, R134 ;  /* 0x0000008600867308 */ /* 0x000f220000000800 */
[----:B------:R-:W-:-:S03]  /*13d40*/  FADD.FTZ R72, R72, R73 ;  /* 0x0000004948487221 */ /* 0x000fc60000010000 */
[----:B------:R-:W-:Y:S01]  /*13d50*/  MUFU.EX2 R139, R139 ;  /* 0x0000008b008b7308 */ /* 0x000fe20000000800 */
[----:B------:R-:W-:Y:S01]  /*13d60*/  FADD.FTZ R72, R75, R72 ;  /* 0x000000484b487221 */ /* 0x000fe20000010000 */
[----:B------:R-:W-:Y:S01]  /*13d70*/  HMMA.16816.F32 R16, R28, R50, R16 ;  /* 0x000000321c10723c */ /* 0x000fe20000001810 */
[----:B------:R-:W4:Y:S01]  /*13d80*/  LDSM.16.MT88.4 R48, [R104+0x7000] ;  /* 0x007000006830783b */ /* 0x000f220000004200 */
[----:B------:R-:W-:Y:S01]  /*13d90*/  MUFU.EX2 R132, R132 ;  /* 0x0000008400847308 */ /* 0x000fe20000000800 */
[----:B------:R-:W-:-:S03]  /*13da0*/  @P0 IADD3 R55, PT, PT, R55, -0x3, RZ ;  /* 0xfffffffd37370810 */ /* 0x000fc60007ffe0ff */
[----:B------:R-:W-:Y:S02]  /*13db0*/  MUFU.EX2 R138, R138 ;  /* 0x0000008a008a7308 */ /* 0x000fe40000000800 */
[----:B---3--:R-:W-:Y:S01]  /*13dc0*/  HMMA.16816.F32 R44, R28, R36, R44 ;  /* 0x000000241c2c723c */ /* 0x008fe2000000182c */
[----:B-1----:R-:W-:Y:S01]  /*13dd0*/  F2FP.F16.F32.PACK_AB R36, R69, R70 ;  /* 0x000000464524723e */ /* 0x002fe200000000ff */
[----:B------:R-:W1:Y:S01]  /*13de0*/  MUFU.EX2 R131, R131 ;  /* 0x0000008300837308 */ /* 0x000e620000000800 */
[----:B------:R-:W-:-:S03]  /*13df0*/  F2FP.F16.F32.PACK_AB R37, R78, R77 ;  /* 0x0000004d4e25723e */ /* 0x000fc600000000ff */
[----:B------:R3:W-:Y:S02]  /*13e00*/  MUFU.EX2 R133, R135 ;  /* 0x0000008700857308 */ /* 0x0007e40000000800 */
[----:B------:R-:W-:Y:S01]  /*13e10*/  HMMA.16816.F32 R8, R28, R38, R8 ;  /* 0x000000261c08723c */ /* 0x000fe20000001808 */
[----:B------:R-:W1:Y:S01]  /*13e20*/  LDSM.16.MT88.4 R28, [R102+0x7000] ;  /* 0x00700000661c783b */ /* 0x000e620000004200 */
[----:B--2---:R-:W-:Y:S01]  /*13e30*/  F2FP.F16.F32.PACK_AB R38, R68, R79 ;  /* 0x0000004f4426723e */ /* 0x004fe200000000ff */
[----:B------:R-:W2:Y:S01]  /*13e40*/  MUFU.EX2 R136, R136 ;  /* 0x0000008800887308 */ /* 0x000ea20000000800 */
[----:B------:R-:W-:-:S03]  /*13e50*/  F2FP.F16.F32.PACK_AB R39, R71, R74 ;  /* 0x0000004a4727723e */ /* 0x000fc600000000ff */
[----:B------:R2:W-:Y:S04]  /*13e60*/  MUFU.EX2 R126, R84 ;  /* 0x00000054007e7308 */ /* 0x0005e80000000800 */
[C---:B-----5:R-:W-:Y:S01]  /*13e70*/  HMMA.16816.F32 R24, R36.reuse, R40, R24 ;  /* 0x000000282418723c */ /* 0x060fe20000001818 */
[--C-:B---3--:R-:W-:Y:S01]  /*13e80*/  FFMA.FTZ R135, R130, UR4, -R119.reuse ;  /* 0x0000000482877c23 */ /* 0x108fe20008010877 */
[----:B------:R-:W-:Y:S01]  /*13e90*/  FFMA.FTZ R130, R125, UR4, -R114 ;  /* 0x000000047d827c23 */ /* 0x000fe20008010872 */
[----:B------:R-:W-:Y:S04]  /*13ea0*/  MUFU.EX2 R137, R137 ;  /* 0x0000008900897308 */ /* 0x000fe80000000800 */
[----:B------:R-:W3:Y:S01]  /*13eb0*/  MUFU.EX2 R135, R135 ;  /* 0x0000008700877308 */ /* 0x000ee20000000800 */
[C---:B------:R-:W-:Y:S01]  /*13ec0*/  HMMA.16816.F32 R4, R36.reuse, R42, R4 ;  /* 0x0000002a2404723c */ /* 0x040fe20000001804 */
[----:B------:R-:W5:Y:S01]  /*13ed0*/  LDSM.16.MT88.4 R40, [R162+0x7800] ;  /* 0x00780000a228783b */ /* 0x000f620000004200 */
[----:B--2---:R-:W-:Y:S01]  /*13ee0*/  FFMA.FTZ R84, R66, UR4, -R119 ;  /* 0x0000000442547c23 */ /* 0x004fe20008010877 */
[----:B------:R-:W-:Y:S04]  /*13ef0*/  MUFU.EX2 R124, R124 ;  /* 0x0000007c007c7308 */ /* 0x000fe80000000800 */
[----:B------:R-:W-:Y:S01]  /*13f00*/  MUFU.EX2 R127, R129 ;  /* 0x00000081007f7308 */ /* 0x000fe20000000800 */
[C---:B------:R-:W-:Y:S03]  /*13f10*/  HMMA.16816.F32 R12, R36.reuse, R56, R12 ;  /* 0x00000038240c723c */ /* 0x040fe6000000180c */
[----:B------:R-:W2:Y:S04]  /*13f20*/  MUFU.EX2 R128, R128 ;  /* 0x0000008000807308 */ /* 0x000ea80000000800 */
[----:B------:R-:W-:Y:S01]  /*13f30*/  MUFU.EX2 R130, R130 ;  /* 0x0000008200827308 */ /* 0x000fe20000000800 */
[C---:B------:R-:W-:Y:S01]  /*13f40*/  HMMA.16816.F32 R20, R36.reuse, R58, R20 ;  /* 0x0000003a2414723c */ /* 0x040fe20000001814 */
[----:B------:R-:W3:Y:S02]  /*13f50*/  LDSM.16.MT88.4 R56, [R106+0x7800] ;  /* 0x007800006a38783b */ /* 0x000ee40000004200 */
[----:B------:R-:W2:Y:S04]  /*13f60*/  MUFU.EX2 R123, R123 ;  /* 0x0000007b007b7308 */ /* 0x000ea80000000800 */
[----:B------:R1:W-:Y:S01]  /*13f70*/  MUFU.EX2 R67, R92 ;  /* 0x0000005c00437308 */ /* 0x0003e20000000800 */
[C---:B----4-:R-:W-:Y:S03]  /*13f80*/  HMMA.16816.F32 R32, R36.reuse, R48, R32 ;  /* 0x000000302420723c */ /* 0x050fe60000001820 */
[----:B------:R-:W4:Y:S04]  /*13f90*/  MUFU.EX2 R66, R87 ;  /* 0x0000005700427308 */ /* 0x000f280000000800 */
[----:B------:R-:W-:Y:S01]  /*13fa0*/  MUFU.EX2 R65, R84 ;  /* 0x0000005400417308 */ /* 0x000fe20000000800 */
[C---:B------:R-:W-:Y:S01]  /*13fb0*/  HMMA.16816.F32 R16, R36.reuse, R50, R16 ;  /* 0x000000322410723c */ /* 0x040fe20000001810 */
[----:B------:R-:W2:Y:S02]  /*13fc0*/  LDSM.16.MT88.4 R48, [R104+0x7800] ;  /* 0x007800006830783b */ /* 0x000ea40000004200 */
[----:B------:R-:W-:Y:S02]  /*13fd0*/  MUFU.EX2 R64, R86 ;  /* 0x0000005600407308 */ /* 0x000fe40000000800 */
[----:B-1----:R-:W-:Y:S02]  /*13fe0*/  LDSM.16.MT88.4 R92, [R162+0x9800] ;  /* 0x00980000a25c783b */ /* 0x002fe40000004200 */
[----:B------:R1:W-:Y:S01]  /*13ff0*/  MUFU.EX2 R63, R85 ;  /* 0x00000055003f7308 */ /* 0x0003e20000000800 */
[----:B------:R-:W-:Y:S01]  /*14000*/  HMMA.16816.F32 R44, R36, R28, R44 ;  /* 0x0000001c242c723c */ /* 0x000fe2000000182c */
[----:B------:R-:W-:-:S02]  /*14010*/  F2FP.F16.F32.PACK_AB R28, R91, R98 ;  /* 0x000000625b1c723e */ /* 0x000fc400000000ff */
[----:B------:R-:W-:Y:S01]  /*14020*/  F2FP.F16.F32.PACK_AB R29, R96, R99 ;  /* 0x00000063601d723e */ /* 0x000fe200000000ff */
[----:B------:R-:W4:Y:S04]  /*14030*/  MUFU.EX2 R108, R108 ;  /* 0x0000006c006c7308 */ /* 0x000f280000000800 */
[----:B------:R-:W-:Y:S01]  /*14040*/  HMMA.16816.F32 R8, R36, R30, R8 ;  /* 0x0000001e2408723c */ /* 0x000fe20000001808 */
[----:B------:R-:W4:Y:S01]  /*14050*/  LDSM.16.MT88.4 R36, [R102+0x7800] ;  /* 0x007800006624783b */ /* 0x000f220000004200 */
[----:B------:R-:W-:Y:S01]  /*14060*/  F2FP.F16.F32.PACK_AB R30, R88, R89 ;  /* 0x00000059581e723e */ /* 0x000fe200000000ff */
[----:B------:R-:W-:Y:S01]  /*14070*/  MUFU.EX2 R61, R61 ;  /* 0x0000003d003d7308 */ /* 0x000fe20000000800 */
[----:B------:R-:W-:Y:S01]  /*14080*/  F2FP.F16.F32.PACK_AB R31, R90, R97 ;  /* 0x000000615a1f723e */ /* 0x000fe200000000ff */
[----:B-1----:R-:W-:Y:S02]  /*14090*/  LDSM.16.MT88.4 R84, [R106+0x9800] ;  /* 0x009800006a54783b */ /* 0x002fe40000004200 */
[----:B------:R-:W1:Y:S04]  /*140a0*/  MUFU.EX2 R60, R60 ;  /* 0x0000003c003c7308 */ /* 0x000e680000000800 */
[C---:B-----5:R-:W-:Y:S01]  /*140b0*/  HMMA.16816.F32 R12, R28.reuse, R40, R12 ;  /* 0x000000281c0c723c */ /* 0x060fe2000000180c */
[----:B------:R-:W-:Y:S04]  /*140c0*/  MUFU.EX2 R0, R0 ;  /* 0x0000000000007308 */ /* 0x000fe80000000800 */
[----:B------:R-:W-:Y:S03]  /*140d0*/  MUFU.EX2 R183, R183 ;  /* 0x000000b700b77308 */ /* 0x000fe60000000800 */
[C---:B------:R-:W-:Y:S01]  /*140e0*/  HMMA.16816.F32 R20, R28.reuse, R42, R20 ;  /* 0x0000002a1c14723c */ /* 0x040fe20000001814 */
[----:B------:R-:W5:Y:S01]  /*140f0*/  LDSM.16.MT88.4 R40, [R106+0x8000] ;  /* 0x008000006a28783b */ /* 0x000f620000004200 */
[----:B------:R-:W-:Y:S04]  /*14100*/  MUFU.EX2 R3, R112 ;  /* 0x0000007000037308 */ /* 0x000fe80000000800 */
[----:B------:R-:W-:Y:S02]  /*14110*/  MUFU.EX2 R182, R182 ;  /* 0x000000b600b67308 */ /* 0x000fe40000000800 */
[C---:B---3--:R-:W-:Y:S08]  /*14120*/  HMMA.16816.F32 R24, R28.reuse, R56, R24 ;  /* 0x000000381c18723c */ /* 0x048ff00000001818 */
[C---:B------:R-:W-:Y:S01]  /*14130*/  HMMA.16816.F32 R4, R28.reuse, R58, R4 ;  /* 0x0000003a1c04723c */ /* 0x040fe20000001804 */
[----:B------:R-:W3:Y:S07]  /*14140*/  LDSM.16.MT88.4 R56, [R162+0x8000] ;  /* 0x00800000a238783b */ /* 0x000eee0000004200 */
        /* <DEDUP_REMOVED lines=13> */
[C---:B---3--:R-:W-:Y:S08]  /*14220*/  HMMA.16816.F32 R12, R28.reuse, R56, R12 ;  /* 0x000000381c0c723c */ /* 0x048ff0000000180c */
        /* <DEDUP_REMOVED lines=12> */
[C---:B-----5:R-:W-:Y:S08]  /*142f0*/  HMMA.16816.F32 R24, R36.reuse, R40, R24 ;  /* 0x000000282418723c */ /* 0x060ff00000001818 */
[C---:B------:R-:W-:Y:S01]  /*14300*/  HMMA.16816.F32 R4, R36.reuse, R42, R4 ;  /* 0x0000002a2404723c */ /* 0x040fe20000001804 */
[----:B------:R-:W5:Y:S07]  /*14310*/  LDSM.16.MT88.4 R40, [R162+0x9000] ;  /* 0x00900000a228783b */ /* 0x000f6e0000004200 */
[C---:B---3--:R-:W-:Y:S08]  /*14320*/  HMMA.16816.F32 R12, R36.reuse, R56, R12 ;  /* 0x00000038240c723c */ /* 0x048ff0000000180c */
[C---:B--2---:R-:W-:Y:S08]  /*14330*/  HMMA.16816.F32 R32, R36.reuse, R48, R32 ;  /* 0x000000302420723c */ /* 0x044ff00000001820 */
[C---:B------:R-:W-:Y:S01]  /*14340*/  HMMA.16816.F32 R16, R36.reuse, R50, R16 ;  /* 0x000000322410723c */ /* 0x040fe20000001810 */
[----:B------:R-:W2:Y:S07]  /*14350*/  LDSM.16.MT88.4 R48, [R104+0x9000] ;  /* 0x009000006830783b */ /* 0x000eae0000004200 */
        /* <DEDUP_REMOVED lines=9> */
[----:B-----5:R-:W-:Y:S01]  /*143f0*/  HMMA.16816.F32 R12, R28, R40, R12 ;  /* 0x000000281c0c723c */ /* 0x020fe2000000180c */
[----:B------:R-:W-:Y:S01]  /*14400*/  FADD.FTZ R41, R117, R118 ;  /* 0x0000007675297221 */ /* 0x000fe20000010000 */
[----:B------:R-:W-:-:S03]  /*14410*/  FFMA.FTZ R40, R109, UR4, -R119 ;  /* 0x000000046d287c23 */ /* 0x000fc60008010877 */
[----:B------:R-:W-:-:S03]  /*14420*/  FADD.FTZ R41, R116, R41 ;  /* 0x0000002974297221 */ /* 0x000fc60000010000 */
[C---:B--2---:R-:W-:Y:S01]  /*14430*/  HMMA.16816.F32 R32, R28.reuse, R48, R32 ;  /* 0x000000301c20723c */ /* 0x044fe20000001820 */
[----:B------:R-:W-:Y:S01]  /*14440*/  FADD.FTZ R2, R80, R41 ;  /* 0x0000002950027221 */ /* 0x000fe20000010000 */
[----:B------:R-:W-:Y:S01]  /*14450*/  FADD.FTZ R49, R77, R72 ;  /* 0x000000484d317221 */ /* 0x000fe20000010000 */
[----:B------:R-:W-:Y:S01]  /*14460*/  FFMA.FTZ R41, R110, UR4, -R119 ;  /* 0x000000046e297c23 */ /* 0x000fe20008010877 */
[----:B------:R-:W1:Y:S01]  /*14470*/  MUFU.EX2 R40, R40 ;  /* 0x0000002800287308 */ /* 0x000e620000000800 */
[----:B------:R-:W-:Y:S01]  /*14480*/  FADD.FTZ R2, R81, R2 ;  /* 0x0000000251027221 */ /* 0x000fe20000010000 */
[----:B------:R-:W-:Y:S02]  /*14490*/  FADD.FTZ R49, R78, R49 ;  /* 0x000000314e317221 */ /* 0x000fe40000010000 */
[----:B------:R-:W-:Y:S01]  /*144a0*/  HMMA.16816.F32 R20, R28, R42, R20 ;  /* 0x0000002a1c14723c */ /* 0x000fe20000001814 */
[----:B------:R-:W-:Y:S01]  /*144b0*/  FADD.FTZ R83, R83, R2 ;  /* 0x0000000253537221 */ /* 0x000fe20000010000 */
[--C-:B------:R-:W-:Y:S01]  /*144c0*/  FFMA.FTZ R43, R105, UR4, -R114.reuse ;  /* 0x00000004692b7c23 */ /* 0x100fe20008010872 */
[----:B------:R-:W-:Y:S01]  /*144d0*/  FFMA.FTZ R2, R54, UR4, -R114 ;  /* 0x0000000436027c23 */ /* 0x000fe20008010872 */
[----:B------:R-:W2:Y:S01]  /*144e0*/  MUFU.EX2 R41, R41 ;  /* 0x0000002900297308 */ /* 0x000ea20000000800 */
[----:B------:R-:W-:-:S03]  /*144f0*/  FADD.FTZ R83, R82, R83 ;  /* 0x0000005352537221 */ /* 0x000fc60000010000 */
[C---:B---3--:R-:W-:Y:S01]  /*14500*/  HMMA.16816.F32 R24, R28.reuse, R56, R24 ;  /* 0x000000381c18723c */ /* 0x048fe20000001818 */
[----:B------:R-:W-:Y:S01]  /*14510*/  FADD.FTZ R70, R70, R83 ;  /* 0x0000005346467221 */ /* 0x000fe20000010000 */
[----:B------:R-:W-:Y:S03]  /*14520*/  MUFU.EX2 R43, R43 ;  /* 0x0000002b002b7308 */ /* 0x000fe60000000800 */
[----:B------:R-:W-:Y:S01]  /*14530*/  FADD.FTZ R70, R69, R70 ;  /* 0x0000004645467221 */ /* 0x000fe20000010000 */
[----:B------:R-:W3:Y:S02]  /*14540*/  MUFU.EX2 R2, R2 ;  /* 0x0000000200027308 */ /* 0x000ee40000000800 */
[----:B----4-:R-:W-:Y:S01]  /*14550*/  HMMA.16816.F32 R44, R28, R36, R44 ;  /* 0x000000241c2c723c */ /* 0x010fe2000000182c */
[----:B------:R-:W-:Y:S01]  /*14560*/  FADD.FTZ R79, R79, R70 ;  /* 0x000000464f4f7221 */ /* 0x000fe20000010000 */
[----:B------:R-:W-:Y:S01]  /*14570*/  FADD.FTZ R36, R74, R49 ;  /* 0x000000314a247221 */ /* 0x000fe20000010000 */
[----:B-1----:R-:W-:-:S02]  /*14580*/  F2FP.F16.F32.PACK_AB R70, R183, R40 ;  /* 0x00000028b746723e */ /* 0x002fc400000000ff */
[----:B------:R-:W-:Y:S01]  /*14590*/  FADD.FTZ R79, R68, R79 ;  /* 0x0000004f444f7221 */ /* 0x000fe20000010000 */
[----:B------:R-:W-:Y:S01]  /*145a0*/  FADD.FTZ R36, R71, R36 ;  /* 0x0000002447247221 */ /* 0x000fe20000010000 */
[----:B--2---:R-:W-:Y:S01]  /*145b0*/  F2FP.F16.F32.PACK_AB R68, R0, R41 ;  /* 0x000000290044723e */ /* 0x004fe200000000ff */
[C---:B------:R-:W-:Y:S01]  /*145c0*/  HMMA.16816.F32 R4, R28.reuse, R58, R4 ;  /* 0x0000003a1c04723c */ /* 0x040fe20000001804 */
[----:B------:R-:W-:Y:S01]  /*145d0*/  FADD.FTZ R98, R98, R79 ;  /* 0x0000004f62627221 */ /* 0x000fe20000010000 */
[----:B------:R-:W-:Y:S01]  /*145e0*/  FADD.FTZ R99, R99, R36 ;  /* 0x0000002463637221 */ /* 0x000fe20000010000 */
[----:B------:R-:W-:Y:S01]  /*145f0*/  F2FP.F16.F32.PACK_AB R71, R182, R3 ;  /* 0x00000003b647723e */ /* 0x000fe200000000ff */
[----:B------:R-:W1:Y:S01]  /*14600*/  LDSM.16.MT88.4 R76, [R104+0x9800] ;  /* 0x00980000684c783b */ /* 0x000e620000004200 */
[----:B------:R-:W-:Y:S01]  /*14610*/  FADD.FTZ R98, R91, R98 ;  /* 0x000000625b627221 */ /* 0x000fe20000010000 */
[----:B------:R-:W-:Y:S01]  /*14620*/  FADD.FTZ R96, R96, R99 ;  /* 0x0000006360607221 */ /* 0x000fe20000010000 */
[----:B---3--:R-:W-:Y:S01]  /*14630*/  F2FP.F16.F32.PACK_AB R69, R2, R43 ;  /* 0x0000002b0245723e */ /* 0x008fe200000000ff */
        /* <DEDUP_REMOVED lines=39> */
[-C--:B------:R-:W-:Y:S01]  /*148b0*/  MOV R0, R52.reuse ;  /* 0x0000003400007202 */ /* 0x080fe20000000f00 */
[C---:B--2---:R-:W-:Y:S01]  /*148c0*/  HMMA.16816.F32 R72, R68.reuse, R12, R44 ;  /* 0x0000000c4448723c */ /* 0x044fe2000000182c */
[----:B------:R-:W-:Y:S01]  /*148d0*/  FADD.FTZ R43, R43, R60 ;  /* 0x0000003c2b2b7221 */ /* 0x000fe20000010000 */
[----:B------:R-:W-:Y:S01]  /*148e0*/  FADD.FTZ R40, R40, R41 ;  /* 0x0000002928287221 */ /* 0x000fe20000010000 */
[----:B------:R-:W-:Y:S02]  /*148f0*/  @P0 MOV R0, R52 ;  /* 0x0000003400000202 */ /* 0x000fe40000000f00 */
[----:B------:R-:W-:Y:S01]  /*14900*/  FADD.FTZ R4, R2, R43 ;  /* 0x0000002b02047221 */ /* 0x000fe20000010000 */
[-C--:B------:R-:W-:Y:S01]  /*14910*/  MOV R2, R111.reuse ;  /* 0x0000006f00027202 */ /* 0x080fe20000000f00 */
[----:B------:R-:W-:Y:S01]  /*14920*/  FADD.FTZ R183, R183, R40 ;  /* 0x00000028b7b77221 */ /* 0x000fe20000010000 */
[----:B------:R-:W-:Y:S01]  /*14930*/  HMMA.16816.F32 R68, R68, R14, R8 ;  /* 0x0000000e4444723c */ /* 0x000fe20000001808 */
[----:B------:R-:W-:Y:S01]  /*14940*/  FADD.FTZ R3, R3, R4 ;  /* 0x0000000403037221 */ /* 0x000fe20000010000 */
[----:B------:R-:W-:-:S02]  /*14950*/  @P0 MOV R2, R111 ;  /* 0x0000006f00020202 */ /* 0x000fc40000000f00 */
[----:B------:R-:W-:Y:S01]  /*14960*/  MOV R61, R53 ;  /* 0x00000035003d7202 */ /* 0x000fe20000000f00 */
[----:B------:R-:W-:Y:S01]  /*14970*/  FADD.FTZ R182, R182, R3 ;  /* 0x00000003b6b67221 */ /* 0x000fe20000010000 */
[----:B------:R-:W-:-:S14]  /*14980*/  @P0 BRA `(.L_x_5515) ;  /* 0x0000000000040947 */ /* 0x000fdc0003800000 */
.L_x_5509:
[----:B------:R-:W-:-:S07]  /*14990*/  IADD3 R55, PT, PT, R61, -0x1, RZ ;  /* 0xffffffff3d377810 */ /* 0x000fce0007ffe0ff */
.L_x_5515:
        /* <DEDUP_REMOVED lines=13> */
[----:B------:R-:W4:Y:S07]  /*14a70*/  LDCU UR4, c[0x0][0x45c] ;  /* 0x00008b80ff0477ac */ /* 0x000f2e0008000800 */
[----:B------:R-:W-:Y:S01]  /*14a80*/  @!P4 IADD3 R178, P0, PT, RZ, -R178, RZ ;  /* 0x800000b2ffb2c210 */ /* 0x000fe20007f1e0ff */
[----:B------:R-:W2:Y:S03]  /*14a90*/  LDCU.64 UR8, c[0x0][0x3a0] ;  /* 0x00007400ff0877ac */ /* 0x000ea60008000a00 */
[----:B------:R-:W-:Y:S01]  /*14aa0*/  P2R R181, PR, RZ, 0x1 ;  /* 0x00000001ffb57803 */ /* 0x000fe20000000000 */
[----:B------:R-:W2:Y:S01]  /*14ab0*/  LDCU.64 UR10, c[0x0][0x3a8] ;  /* 0x00007500ff0a77ac */ /* 0x000ea20008000a00 */
[----:B-1----:R-:W-:-:S12]  /*14ac0*/  ULEA UR5, UR5, UR14, 0x18 ;  /* 0x0000000e05057291 */ /* 0x002fd8000f8ec0ff */
.L_x_5520:
        /* <DEDUP_REMOVED lines=51> */
[----:B------:R-:W1:Y:S03]  /*14e00*/  LDC.64 R2, c[0x0][0x3c0] ;  /* 0x0000f000ff027b82 */ /* 0x000e660000000a00 */
        /* <DEDUP_REMOVED lines=12> */
[----:B------:R-:W2:Y:S02]  /*14ed0*/  LDG.E R13, desc[UR6][R18.64] ;  /* 0x00000006120d7981 */ /* 0x000ea4000c1e1900 */
[-C--:B-1----:R-:W-:Y:S01]  /*14ee0*/  IMAD.WIDE.U32 R14, R9, R2.reuse, RZ ;  /* 0x00000002090e7225 */ /* 0x082fe200078e00ff */
[----:B------:R-:W-:Y:S01]  /*14ef0*/  SHF.R.S32.HI R11, RZ, 0x1f, R9 ;  /* 0x0000001fff0b7819 */ /* 0x000fe20000011409 */
[----:B------:R-:W2:Y:S04]  /*14f00*/  LDG.E R8, desc[UR6][R16.64] ;  /* 0x0000000610087981 */ /* 0x000ea8000c1e1900 */
[----:B------:R-:W-:Y:S04]  /*14f10*/  IMAD R10, R11, R2, RZ ;  /* 0x000000020b0a7224 */ /* 0x000fe800078e02ff */
        /* <DEDUP_REMOVED lines=10> */
.L_x_5517:
[----:B------:R-:W-:Y:S02]  /*14fc0*/  LOP3.LUT R0, R0, 0x1e00, R7, 0xf8, !PT ;  /* 0x00001e0000007812 */ /* 0x000fe400078ef807 */
[----:B------:R-:W-:Y:S02]  /*14fd0*/  SHF.L.U32 R3, R2, 0x5, RZ ;  /* 0x0000000502037819 */ /* 0x000fe400000006ff */
[----:B------:R-:W-:Y:S02]  /*14fe0*/  LEA R185, R0, UR5, 0x1 ;  /* 0x0000000500b97c11 */ /* 0x000fe4000f8e08ff */
[----:B------:R-:W-:Y:S02]  /*14ff0*/  IADD3 R14, P0, PT, R3, R174, RZ ;  /* 0x000000ae030e7210 */ /* 0x000fe40007f1e0ff */
[----:B------:R-:W-:Y:S01]  /*15000*/  SHF.L.U64.HI R2, R2, 0x5, R5 ;  /* 0x0000000502027819 */ /* 0x000fe20000010205 */
[----:B------:R-:W-:Y:S01]  /*15010*/  @!PT LDS RZ, [RZ] ;  /* 0x00000000fffff984 */ /* 0x000fe20000000800 */
[----:B------:R-:W-:Y:S01]  /*15020*/  @!PT LDS RZ, [RZ] ;  /* 0x00000000fffff984 */ /* 0x000fe20000000800 */
[----:B------:R-:W-:Y:S01]  /*15030*/  @!PT LDS RZ, [RZ] ;  /* 0x00000000fffff984 */ /* 0x000fe20000000800 */
[----:B------:R-:W-:Y:S01]  /*15040*/  @!P1 LDGSTS.E.BYPASS.LTC128B.128 [R185+0x6000], desc[UR6][R174.64] ;  /* 0x06000000aeb99fae */ /* 0x000fe2000b981a06 */
[----:B------:R-:W-:Y:S02]  /*15050*/  IADD3 R12, P2, PT, R14, R3, RZ ;  /* 0x000000030e0c7210 */ /* 0x000fe40007f5e0ff */
[----:B------:R-:W-:Y:S02]  /*15060*/  IADD3.X R15, PT, PT, R2, R175, RZ, P0, !PT ;  /* 0x000000af020f7210 */ /* 0x000fe400007fe4ff */
[-C--:B------:R-:W-:Y:S02]  /*15070*/  IADD3 R10, P0, PT, R12, R3.reuse, RZ ;  /* 0x000000030c0a7210 */ /* 0x080fe40007f1e0ff */
[-C--:B------:R-:W-:Y:S01]  /*15080*/  IADD3.X R13, PT, PT, R15, R2.reuse, RZ, P2, !PT ;  /* 0x000000020f0d7210 */ /* 0x080fe200017fe4ff */
[----:B------:R-:W-:Y:S01]  /*15090*/  @P1 STS.128 [R185+0x6000], RZ ;  /* 0x006000ffb9001388 */ /* 0x000fe20000000c00 */
[-C--:B------:R-:W-:Y:S02]  /*150a0*/  IADD3 R8, P2, PT, R10, R3.reuse, RZ ;  /* 0x000000030a087210 */ /* 0x080fe40007f5e0ff */
[-C--:B------:R-:W-:Y:S02]  /*150b0*/  IADD3.X R11, PT, PT, R13, R2.reuse, RZ, P0, !PT ;  /* 0x000000020d0b7210 */ /* 0x080fe400007fe4ff */
[-C--:B------:R-:W-:Y:S02]  /*150c0*/  IADD3 R6, P0, PT, R8, R3.reuse, RZ ;  /* 0x0000000308067210 */ /* 0x080fe40007f1e0ff */
[-C--:B------:R-:W-:Y:S01]  /*150d0*/  IADD3.X R9, PT, PT, R11, R2.reuse, RZ, P2, !PT ;  /* 0x000000020b097210 */ /* 0x080fe200017fe4ff */
[----:B------:R-:W-:Y:S01]  /*150e0*/  @!PT LDS RZ, [RZ] ;  /* 0x00000000fffff984 */ /* 0x000fe20000000800 */
[----:B------:R-:W-:Y:S01]  /*150f0*/  @!PT LDS RZ, [RZ] ;  /* 0x00000000fffff984 */ /* 0x000fe20000000800 */
[----:B------:R-:W-:Y:S01]  /*15100*/  @!PT LDS RZ, [RZ] ;  /* 0x00000000fffff984 */ /* 0x000fe20000000800 */
[----:B------:R-:W-:Y:S01]  /*15110*/  @!P1 LDGSTS.E.BYPASS.LTC128B.128 [R185+0x6800], desc[UR6][R14.64] ;  /* 0x068000000eb99fae */ /* 0x000fe2000b981a06 */
[-C--:B------:R-:W-:Y:S02]  /*15120*/  IADD3 R4, P2, PT, R6, R3.reuse, RZ ;  /* 0x0000000306047210 */ /* 0x080fe40007f5e0ff */
[-C--:B------:R-:W-:Y:S02]  /*15130*/  IADD3.X R7, PT, PT, R9, R2.reuse, RZ, P0, !PT ;  /* 0x0000000209077210 */ /* 0x080fe400007fe4ff */
[----:B------:R-:W-:Y:S02]  /*15140*/  @!P1 IADD3 R16, P0, PT, R4, R3, RZ ;  /* 0x0000000304109210 */ /* 0x000fe40007f1e0ff */
[-C--:B------:R-:W-:Y:S01]  /*15150*/  IADD3.X R5, PT, PT, R7, R2.reuse, RZ, P2, !PT ;  /* 0x0000000207057210 */ /* 0x080fe200017fe4ff */
[----:B------:R-:W-:Y:S01]  /*15160*/  @P1 STS.128 [R185+0x6800], RZ ;  /* 0x006800ffb9001388 */ /* 0x000fe20000000c00 */
[----:B------:R-:W-:Y:S02]  /*15170*/  IADD3 R179, PT, PT, R179, -0x1, RZ ;  /* 0xffffffffb3b37810 */ /* 0x000fe40007ffe0ff */
[----:B------:R-:W-:Y:S02]  /*15180*/  @!P1 IADD3.X R17, PT, PT, R5, R2, RZ, P0, !PT ;  /* 0x0000000205119210 */ /* 0x000fe400007fe4ff */
[----:B------:R-:W-:Y:S03]  /*15190*/  ISETP.GT.AND P0, PT, R179, R168, PT ;  /* 0x000000a8b300720c */ /* 0x000fe60003f04270 */
        /* <DEDUP_REMOVED lines=31> */
[----:B------:R-:W1:Y:S08]  /*15390*/  LDSM.16.M88.4 R112, [R166+0x2000] ;  /* 0x00200000a670783b */ /* 0x000e700000000200 */
[----:B------:R-:W3:Y:S08]  /*153a0*/  LDSM.16.M88.4 R116, [R166+0x2800] ;  /* 0x00280000a674783b */ /* 0x000ef00000000200 */
[----:B------:R-:W5:Y:S08]  /*153b0*/  LDSM.16.M88.4 R120, [R166+0x3000] ;  /* 0x00300000a678783b */ /* 0x000f700000000200 */
[----:B------:R-:W4:Y:S08]  /*153c0*/  LDSM.16.M88.4 R124, [R166+0x3800] ;  /* 0x00380000a67c783b */ /* 0x000f300000000200 */
[----:B------:R-:W4:Y:S08]  /*153d0*/  LDSM.16.M88.4 R128, [R166+0x4000] ;  /* 0x00400000a680783b */ /* 0x000f300000000200 */
[----:B------:R-:W4:Y:S08]  /*153e0*/  LDSM.16.M88.4 R132, [R166+0x4800] ;  /* 0x00480000a684783b */ /* 0x000f300000000200 */
[----:B------:R-:W4:Y:S08]  /*153f0*/  LDSM.16.M88.4 R56, [R166+0x5000] ;  /* 0x00500000a638783b */ /* 0x000f300000000200 */
[----:B------:R-:W4:Y:S08]  /*15400*/  LDSM.16.M88.4 R64, [R166+0x5800] ;  /* 0x00580000a640783b */ /* 0x000f300000000200 */
[----:B------:R-:W-:Y:S08]  /*15410*/  LDSM.16.M88.4 R136, [R165] ;  /* 0x00000000a588783b */ /* 0x000ff00000000200 */
[----:B------:R-:W4:Y:S08]  /*15420*/  LDSM.16.M88.4 R140, [R161+0x2000] ;  /* 0x00200000a18c783b */ /* 0x000f300000000200 */
[----:B------:R-:W4:Y:S08]  /*15430*/  LDSM.16.M88.4 R144, [R161+0x2800] ;  /* 0x00280000a190783b */ /* 0x000f300000000200 */
[----:B------:R-:W0:Y:S08]  /*15440*/  LDGDEPBAR ;  /* 0x00000000000079af */ /* 0x000e300000000000 */
[----:B------:R-:W4:Y:S08]  /*15450*/  LDSM.16.M88.4 R148, [R161+0x3000] ;  /* 0x00300000a194783b */ /* 0x000f300000000200 */
[----:B------:R-:W4:Y:S08]  /*15460*/  LDSM.16.M88.4 R152, [R161+0x3800] ;  /* 0x00380000a198783b */ /* 0x000f300000000200 */
[----:B------:R-:W4:Y:S01]  /*15470*/  LDSM.16.M88.4 R156, [R161+0x4000] ;  /* 0x00400000a19c783b */ /* 0x000f220000000200 */
[C---:B-1----:R-:W-:Y:S08]  /*15480*/  HMMA.16816.F32 R4, R108.reuse, R112, RZ ;  /* 0x000000706c04723c */ /* 0x042ff000000018ff */
[C---:B------:R-:W-:Y:S01]  /*15490*/  HMMA.16816.F32 R8, R108.reuse, R114, RZ ;  /* 0x000000726c08723c */ /* 0x040fe200000018ff */
[----:B------:R-:W-:Y:S07]  /*154a0*/  LDSM.16.M88.4 R112, [R161+0x5000] ;  /* 0x00500000a170783b */ /* 0x000fee0000000200 */
[C---:B---3--:R-:W-:Y:S08]  /*154b0*/  HMMA.16816.F32 R12, R108.reuse, R116, RZ ;  /* 0x000000746c0c723c */ /* 0x048ff000000018ff */
[C---:B--2---:R-:W-:Y:S01]  /*154c0*/  HMMA.16816.F32 R16, R108.reuse, R118, RZ ;  /* 0x000000766c10723c */ /* 0x044fe200000018ff */
[----:B------:R-:W-:Y:S07]  /*154d0*/  LDSM.16.M88.4 R116, [R161+0x5800] ;  /* 0x00580000a174783b */ /* 0x000fee0000000200 */
        /* <DEDUP_REMOVED lines=36> */
[C---:B------:R-:W-:Y:S01]  /*15720*/  HMMA.16816.F32 R4, R120.reuse, R124, R4 ;  /* 0x0000007c7804723c */ /* 0x040fe20000001804 */
[----:B------:R-:W-:Y:S07]  /*15730*/  LDSM.16.M88.4 R136, [R107+0x2000] ;  /* 0x002000006b88783b */ /* 0x000fee0000000200 */
        /* <DEDUP_REMOVED lines=244> */
.L_x_5519:
        /* <DEDUP_REMOVED lines=57> */
.L_x_5518:
        /* <DEDUP_REMOVED lines=409> */
.L_x_5516:
        /* <DEDUP_REMOVED lines=140> */
.L_x_5522:
[----:B------:R-:W-:Y:S05]  /*18c60*/  BSYNC.RECONVERGENT B0 ;  /* 0x0000000000007941 */ /* 0x000fea0003800200 */
.L_x_5521:
        /* <DEDUP_REMOVED lines=37> */
.L_x_5523:
        /* <DEDUP_REMOVED lines=12> */
.L_x_7179:


//--------------------- .text._ZN5flash24flash_fwd_splitkv_kernelI23Flash_fwd_kernel_traitsILi64ELi64ELi128ELi4ELb0ELb0EN7cutlass6half_tE19Flash_kernel_traitsILi64ELi64ELi128ELi4ES3_EELb1ELb0ELb0ELb1ELb1ELb0ELb0ELb0EEEvNS_16Flash_fwd_paramsE --------------------------
	.section	.text._ZN5flash24flash_fwd_splitkv_kernelI23Flash_fwd_kernel_traitsILi64ELi64ELi128ELi4ELb0ELb0EN7cutlass6half_tE19Flash_kernel_traitsILi64ELi64ELi128ELi4ES3_EELb1ELb0ELb0ELb1ELb1ELb0ELb0ELb0EEEvNS_16Flash_fwd_paramsE,"ax",@progbits
	.align	128
        .global         _ZN5flash24flash_fwd_splitkv_kernelI23Flash_fwd_kernel_traitsILi64ELi64ELi128ELi4ELb0ELb0EN7cutlass6half_tE19Flash_kernel_traitsILi64ELi64ELi128ELi4ES3_EELb1ELb0ELb0ELb1ELb1ELb0ELb0ELb0EEEvNS_16Flash_fwd_paramsE
        .type           _ZN5flash24flash_fwd_splitkv_kernelI23Flash_fwd_kernel_traitsILi64ELi64ELi128ELi4ELb0ELb0EN7cutlass6half_tE19Flash_kernel_traitsILi64ELi64ELi128ELi4ES3_EELb1ELb0ELb0ELb1ELb1ELb0ELb0ELb0EEEvNS_16Flash_fwd_paramsE,@function
        .size           _ZN5flash24flash_fwd_splitkv_kernelI23Flash_fwd_kernel_traitsILi64ELi64ELi128ELi4ELb0ELb0EN7cutlass6half_tE19Flash_kernel_traitsILi64ELi64ELi128ELi4ES3_EELb1ELb0ELb0ELb1ELb1ELb0ELb0ELb0EEEvNS_16Flash_fwd_paramsE,(.L_x_7180 - _ZN5flash24flash_fwd_splitkv_kernelI23Flash_fwd_kernel_traitsILi64ELi64ELi128ELi4ELb0ELb0EN7cutlass6half_tE19Flash_kernel_traitsILi64ELi64ELi128ELi4ES3_EELb1ELb0ELb0ELb1ELb1ELb0ELb0ELb0EEEvNS_16Flash_fwd_paramsE)
        .other          _ZN5flash24flash_fwd_splitkv_kernelI23Flash_fwd_kernel_traitsILi64ELi64ELi128ELi4ELb0ELb0EN7cutlass6half_tE19Flash_kernel_traitsILi64ELi64ELi128ELi4ES3_EELb1ELb0ELb0ELb1ELb1ELb0ELb0ELb0EEEvNS_16Flash_fwd_paramsE,@"STO_CUDA_ENTRY STV_DEFAULT"
_ZN5flash24flash_fwd_splitkv_kernelI23Flash_fwd_kernel_traitsILi64ELi64ELi128ELi4ELb0ELb0EN7cutlass6half_tE19Flash_kernel_traitsILi64ELi64ELi128ELi4ES3_EELb1ELb0ELb0ELb1ELb1ELb0ELb0ELb0EEEvNS_16Flash_fwd_paramsE:
.text._ZN5flash24flash_fwd_splitkv_kernelI23Flash_fwd_kernel_traitsILi64ELi64ELi128ELi4ELb0ELb0EN7cutlass6half_tE19Flash_kernel_traitsILi64ELi64ELi128ELi4ES3_EELb1ELb0ELb0ELb1ELb1ELb0ELb0ELb0EEEvNS_16Flash_fwd_paramsE:
[----:B------:R-:W-:Y:S08]  /*0000*/  LDC R1, c[0x0][0x37c] ;  /* 0x0000df00ff017b82 */ /* 0x000ff00000000800 */
[----:B------:R-:W1:Y:S01]  /*0010*/  LDC.64 R4, c[0x0][0x470] ;  /* 0x00011c00ff047b82 */ /* 0x000e620000000a00 */
[----:B------:R-:W2:Y:S01]  /*0020*/  S2R R154, SR_CTAID.Y ;  /* 0x00000000009a7919 */ /* 0x000ea20000002600 */
[----:B------:R-:W3:Y:S01]  /*0030*/  LDCU.64 UR24, c[0x0][0x358] ;  /* 0x00006b00ff1877ac */ /* 0x000ee20008000a00 */
[----:B------:R-:W-:-:S05]  /*0040*/  IMAD.MOV.U32 R14, RZ, RZ, RZ ;  /* 0x000000ffff0e7224 */ /* 0x000fca00078e00ff */
[----:B------:R-:W4:Y:S01]  /*0050*/  LDC.64 R2, c[0x0][0x478] ;  /* 0x00011e00ff027b82 */ /* 0x000f220000000a00 */
[----:B------:R-:W3:Y:S07]  /*0060*/  S2R R20, SR_CTAID.X ;  /* 0x0000000000147919 */ /* 0x000eee0000002500 */
[----:B------:R-:W2:Y:S01]  /*0070*/  LDC R119, c[0x0][0x434] ;  /* 0x00010d00ff777b82 */ /* 0x000ea20000000800 */
[----:B-1----:R-:W-:-:S04]  /*0080*/  ISETP.NE.U32.AND P0, PT, R4, RZ, PT ;  /* 0x000000ff0400720c */ /* 0x002fc80003f05070 */
[----:B------:R-:W-:Y:S02]  /*0090*/  ISETP.NE.AND.EX P0, PT, R5, RZ, PT, P0 ;  /* 0x000000ff0500720c */ /* 0x000fe40003f05300 */
[----:B----4-:R-:W-:-:S04]  /*00a0*/  ISETP.NE.U32.AND P1, PT, R2, RZ, PT ;  /* 0x000000ff0200720c */ /* 0x010fc80003f25070 */
[----:B------:R-:W-:-:S07]  /*00b0*/  ISETP.NE.AND.EX P1, PT, R3, RZ, PT, P1 ;  /* 0x000000ff0300720c */ /* 0x000fce0003f25310 */
[----:B------:R-:W2:Y:S08]  /*00c0*/  @P0 LDC.64 R4, c[0x0][0x470] ;  /* 0x00011c00ff040b82 */ /* 0x000eb00000000a00 */
[----:B------:R-:W1:Y:S01]  /*00d0*/  @P1 LDC.64 R2, c[0x0][0x478] ;  /* 0x00011e00ff021b82 */ /* 0x000e620000000a00 */
[----:B---3--:R-:W-:Y:S02]  /*00e0*/  IMAD.SHL.U32 R156, R20, 0x40, RZ ;  /* 0x00000040149c7824 */ /* 0x008fe400078e00ff */
[----:B--2---:R-:W-:-:S05]  /*00f0*/  @P0 IMAD.WIDE.U32 R4, R154, 0x4, R4 ;  /* 0x000000049a040825 */ /* 0x004fca00078e0004 */
[----:B------:R2:W5:Y:S01]  /*0100*/  @P0 LDG.E R14, desc[UR24][R4.64] ;  /* 0x00000018040e0981 */ /* 0x000562000c1e1900 */
[----:B-1----:R-:W-:-:S05]  /*0110*/  @P1 IMAD.WIDE.U32 R2, R154, 0x4, R2 ;  /* 0x000000049a021825 */ /* 0x002fca00078e0002 */
[----:B------:R1:W5:Y:S01]  /*0120*/  @P1 LDG.E R118, desc[UR24][R2.64] ;  /* 0x0000001802761981 */ /* 0x000362000c1e1900 */
[----:B------:R-:W-:Y:S01]  /*0130*/  ISETP.GE.AND P0, PT, R156, R119, PT ;  /* 0x000000779c00720c */ /* 0x000fe20003f06270 */
[----:B--2---:R-:W2:Y:S08]  /*0140*/  @!P1 LDC.64 R4, c[0x0][0x488] ;  /* 0x00012200ff049b82 */ /* 0x004eb00000000a00 */
[----:B------:R-:W3:Y:S04]  /*0150*/  @!P1 LDC.64 R2, c[0x0][0x438] ;  /* 0x00010e00ff029b82 */ /* 0x000ee80000000a00 */
[----:B-1----:R-:W-:Y:S05]  /*0160*/  @P0 EXIT ;  /* 0x000000000000094d */ /* 0x002fea0003800000 */
[----:B------:R-:W1:Y:S01]  /*0170*/  LDC R117, c[0x0][0x508] ;  /* 0x00014200ff757b82 */ /* 0x000e620000000800 */
[----:B--2---:R-:W-:Y:S01]  /*0180*/  @!P1 ISETP.NE.U32.AND P0, PT, R4, RZ, PT ;  /* 0x000000ff0400920c */ /* 0x004fe20003f05070 */
[----:B------:R-:W2:Y:S01]  /*0190*/  LDCU UR5, c[0x0][0x438] ;  /* 0x00008700ff0577ac */ /* 0x000ea20008000800 */
[----:B-----5:R-:W-:Y:S01]  /*01a0*/  @P1 IMAD.IADD R118, R118, 0x1, -R14 ;  /* 0x0000000176761824 */ /* 0x020fe200078e0a0e */
[----:B------:R-:W4:Y:S01]  /*01b0*/  S2R R18, SR_CTAID.Z ;  /* 0x0000000000127919 */ /* 0x000f220000002700 */
[----:B------:R-:W-:Y:S01]  /*01c0*/  @!P1 ISETP.NE.AND.EX P0, PT, R5, RZ, PT, P0 ;  /* 0x000000ff0500920c */ /* 0x000fe20003f05300 */
[----:B------:R-:W-:Y:S01]  /*01d0*/  VIADD R0, R20, 0x1 ;  /* 0x0000000114007836 */ /* 0x000fe20000000000 */
[----:B------:R-:W1:Y:S02]  /*01e0*/  S2R R120, SR_TID.X ;  /* 0x0000000000787919 */ /* 0x000e640000002100 */
[----:B---3--:R-:W-:Y:S01]  /*01f0*/  @!P1 SEL R3, R3, RZ, P0 ;  /* 0x000000ff03039207 */ /* 0x008fe20000000000 */
[----:B------:R-:W-:-:S03]  /*0200*/  IMAD R0, R0, 0x40, -R119 ;  /* 0x0000004000007824 */ /* 0x000fc600078e0a77 */
[----:B------:R-:W-:-:S05]  /*0210*/  @!P1 IADD3 R118, PT, PT, R3, R2, -R14 ;  /* 0x0000000203769210 */ /* 0x000fca0007ffe80e */
[----:B------:R-:W-:Y:S01]  /*0220*/  VIADD R4, R118, 0x7f ;  /* 0x0000007f76047836 */ /* 0x000fe20000000000 */
[----:B--2---:R-:W-:-:S04]  /*0230*/  UIADD3 UR5, UPT, UPT, UR5, 0x7f, URZ ;  /* 0x0000007f05057890 */ /* 0x004fc8000fffe0ff */
[----:B------:R-:W-:Y:S01]  /*0240*/  SHF.R.S32.HI R3, RZ, 0x1f, R4 ;  /* 0x0000001fff037819 */ /* 0x000fe20000011404 */
[----:B------:R-:W-:Y:S01]  /*0250*/  USHF.R.S32.HI UR4, URZ, 0x1f, UR5 ;  /* 0x0000001fff047899 */ /* 0x000fe20008011405 */
[----:B-1----:R-:W-:Y:S02]  /*0260*/  IADD3 R2, PT, PT, R4, R117, R0 ;  /* 0x0000007504027210 */ /* 0x002fe40007ffe000 */
[----:B------:R-:W-:Y:S01]  /*0270*/  LEA.HI R3, R3, R4, RZ, 0x7 ;  /* 0x0000000403037211 */ /* 0x000fe200078f38ff */
[----:B------:R-:W-:Y:S01]  /*0280*/  ULEA.HI UR4, UR4, UR5, URZ, 0x7 ;  /* 0x0000000504047291 */ /* 0x000fe2000f8f38ff */
[----:B------:R-:W-:Y:S02]  /*0290*/  SHF.R.S32.HI R0, RZ, 0x1f, R2 ;  /* 0x0000001fff007819 */ /* 0x000fe40000011402 */
[----:B------:R-:W-:Y:S01]  /*02a0*/  SHF.R.S32.HI R3, RZ, 0x7, R3 ;  /* 0x00000007ff037819 */ /* 0x000fe20000011403 */
[----:B------:R-:W-:Y:S01]  /*02b0*/  USHF.R.S32.HI UR4, URZ, 0x7, UR4 ;  /* 0x00000007ff047899 */ /* 0x000fe20008011404 */
[----:B------:R-:W-:-:S04]  /*02c0*/  LEA.HI R0, R0, R2, RZ, 0x7 ;  /* 0x0000000200007211 */ /* 0x000fc800078f38ff */
[----:B------:R-:W-:-:S04]  /*02d0*/  SHF.R.S32.HI R0, RZ, 0x7, R0 ;  /* 0x00000007ff007819 */ /* 0x000fc80000011400 */
[----:B------:R-:W-:-:S04]  /*02e0*/  VIMNMX3 R5, R3, UR4, R0, PT ;  /* 0x0000000403057c0f */ /* 0x000fc8000b800100 */
[----:B------:R-:W-:-:S13]  /*02f0*/  ISETP.GT.AND P0, PT, R5, RZ, PT ;  /* 0x000000ff0500720c */ /* 0x000fda0003f04270 */
[----:B----4-:R-:W-:Y:S05]  /*0300*/  @P0 BRA `(.L_x_5524) ;  /* 0x0000000400000947 */ /* 0x010fea0003800000 */
[----:B------:R-:W1:Y:S01]  /*0310*/  LDC.64 R2, c[0x0][0x408] ;  /* 0x00010200ff027b82 */ /* 0x000e620000000a00 */
[----:B------:R-:W-:Y:S01]  /*0320*/  IMAD.SHL.U32 R6, R120, 0x8, RZ ;  /* 0x0000000878067824 */ /* 0x000fe200078e00ff */
[----:B------:R-:W2:Y:S01]  /*0330*/  LDCU.64 UR4, c[0x0][0x400] ;  /* 0x00008000ff0477ac */ /* 0x000ea20008000a00 */
[----:B------:R-:W-:Y:S01]  /*0340*/  IMAD.MOV.U32 R7, RZ, RZ, RZ ;  /* 0x000000ffff077224 */ /* 0x000fe200078e00ff */
[----:B------:R-:W-:Y:S02]  /*0350*/  SHF.R.U32.HI R0, RZ, 0x3, R120 ;  /* 0x00000003ff007819 */ /* 0x000fe40000011678 */
[----:B------:R-:W-:Y:S01]  /*0360*/  LOP3.LUT R6, R6, 0x38, RZ, 0xc0, !PT ;  /* 0x0000003806067812 */ /* 0x000fe200078ec0ff */
[----:B------:R-:W3:Y:S01]  /*0370*/  LDCU.64 UR8, c[0x0][0x410] ;  /* 0x00008200ff0877ac */ /* 0x000ee20008000a00 */
[----:B------:R-:W4:Y:S01]  /*0380*/  LDC R5, c[0x0][0x3e0] ;  /* 0x0000f800ff057b82 */ /* 0x000f220000000800 */
[----:B------:R-:W-:Y:S01]  /*0390*/  VIADD R8, R0, 0x10 ;  /* 0x0000001000087836 */ /* 0x000fe20000000000 */
[----:B------:R-:W-:Y:S01]  /*03a0*/  LOP3.LUT P4, R120, R120, 0x7, RZ, 0xc0, !PT ;  /* 0x0000000778787812 */ /* 0x000fe2000788c0ff */
[----:B------:R-:W5:Y:S01]  /*03b0*/  LDCU.64 UR6, c[0x0][0x3f0] ;  /* 0x00007e00ff0677ac */ /* 0x000f620008000a00 */
[----:B-1----:R-:W-:-:S04]  /*03c0*/  IMAD.WIDE.U32 R6, R156, R2, R6 ;  /* 0x000000029c067225 */ /* 0x002fc800078e0006 */
[----:B------:R-:W-:Y:S02]  /*03d0*/  IMAD R7, R156, R3, R7 ;  /* 0x000000039c077224 */ /* 0x000fe400078e0207 */
[----:B--2---:R-:W-:-:S04]  /*03e0*/  IMAD.WIDE.U32 R6, R154, UR4, R6 ;  /* 0x000000049a067c25 */ /* 0x004fc8000f8e0006 */
[C---:B------:R-:W-:Y:S01]  /*03f0*/  IMAD R13, R154.reuse, UR5, R7 ;  /* 0x000000059a0d7c24 */ /* 0x040fe2000f8e0207 */
[----:B------:R-:W1:Y:S01]  /*0400*/  LDCU.64 UR4, c[0x0][0x420] ;  /* 0x00008400ff0477ac */ /* 0x000e620008000a00 */
[----:B------:R-:W-:Y:S02]  /*0410*/  IMAD.MOV.U32 R12, RZ, RZ, R6 ;  /* 0x000000ffff0c7224 */ /* 0x000fe400078e0006 */
[----:B----4-:R-:W-:Y:S02]  /*0420*/  IMAD R5, R154, R5, R18 ;  /* 0x000000059a057224 */ /* 0x010fe400078e0212 */
[----:B---3--:R-:W-:-:S04]  /*0430*/  IMAD.WIDE.U32 R12, R18, UR8, R12 ;  /* 0x00000008120c7c25 */ /* 0x008fc8000f8e000c */
[----:B------:R-:W-:Y:S02]  /*0440*/  IMAD R13, R18, UR9, R13 ;  /* 0x00000009120d7c24 */ /* 0x000fe4000f8e020d */
[-C--:B------:R-:W-:Y:S01]  /*0450*/  IMAD R5, R5, R119.reuse, R156 ;  /* 0x0000007705057224 */ /* 0x080fe200078e029c */
[----:B------:R-:W-:Y:S01]  /*0460*/  IADD3 R119, PT, PT, -R156, R119, RZ ;  /* 0x000000779c777210 */ /* 0x000fe20007ffe1ff */
[----:B------:R-:W-:-:S03]  /*0470*/  IMAD.WIDE.U32 R12, R0, R2, R12 ;  /* 0x00000002000c7225 */ /* 0x000fc600078e000c */
[C---:B------:R-:W-:Y:S01]  /*0480*/  IADD3 R6, P0, PT, R5.reuse, R0, RZ ;  /* 0x0000000005067210 */ /* 0x040fe20007f1e0ff */
[----:B------:R-:W-:Y:S01]  /*0490*/  IMAD R4, R0, R3, R13 ;  /* 0x0000000300047224 */ /* 0x000fe200078e020d */
[----:B-----5:R-:W-:Y:S01]  /*04a0*/  LEA R10, P1, R12, UR6, 0x1 ;  /* 0x000000060c0a7c11 */ /* 0x020fe2000f8208ff */
[----:B------:R-:W-:Y:S01]  /*04b0*/  VIADD R7, R0, 0x20 ;  /* 0x0000002000077836 */ /* 0x000fe20000000000 */
[----:B------:R-:W-:Y:S02]  /*04c0*/  LEA.HI.X.SX32 R5, R5, RZ, 0x1, P0 ;  /* 0x000000ff05057211 */ /* 0x000fe400000f0eff */
[----:B-1----:R-:W-:Y:S02]  /*04d0*/  LEA R14, P0, R6, UR4, 0x2 ;  /* 0x00000004060e7c11 */ /* 0x002fe4000f8010ff */
[----:B------:R-:W-:Y:S01]  /*04e0*/  ISETP.GE.AND P3, PT, R8, R119, PT ;  /* 0x000000770800720c */ /* 0x000fe20003f66270 */
[----:B------:R-:W-:Y:S01]  /*04f0*/  IMAD.WIDE.U32 R8, R2, 0x40, RZ ;  /* 0x0000004002087825 */ /* 0x000fe200078e00ff */
[----:B------:R-:W-:-:S02]  /*0500*/  LEA.HI.X R11, R12, UR7, R4, 0x1, P1 ;  /* 0x000000070c0b7c11 */ /* 0x000fc400088f0c04 */
[-C--:B------:R-:W-:Y:S02]  /*0510*/  ISETP.GE.AND P2, PT, R7, R119.reuse, PT ;  /* 0x000000770700720c */ /* 0x080fe40003f46270 */
[----:B------:R-:W-:Y:S01]  /*0520*/  LEA.HI.X R15, R6, UR5, R5, 0x2, P0 ;  /* 0x00000005060f7c11 */ /* 0x000fe200080f1405 */
[----:B------:R-:W-:Y:S01]  /*0530*/  IMAD.WIDE.U32 R6, R2, 0x20, RZ ;  /* 0x0000002002067825 */ /* 0x000fe200078e00ff */
[C---:B------:R-:W-:Y:S01]  /*0540*/  SHF.L.U32 R4, R3.reuse, 0x5, RZ ;  /* 0x0000000503047819 */ /* 0x040fe200000006ff */
[----:B------:R-:W-:Y:S01]  /*0550*/  STG.E.128 desc[UR24][R10.64], RZ ;  /* 0x000000ff0a007986 */ /* 0x000fe2000c101d18 */
[C---:B------:R-:W-:Y:S01]  /*0560*/  IADD3 R2, P0, PT, R10.reuse, R8, RZ ;  /* 0x000000080a027210 */ /* 0x040fe20007f1e0ff */
[----:B------:R-:W-:Y:S01]  /*0570*/  IMAD.SHL.U32 R3, R3, 0x40, RZ ;  /* 0x0000004003037824 */ /* 0x000fe200078e00ff */
[----:B------:R-:W-:Y:S01]  /*0580*/  IADD3 R12, P1, PT, R10, R6, RZ ;  /* 0x000000060a0c7210 */ /* 0x000fe20007f3e0ff */
[----:B------:R-:W-:Y:S01]  /*0590*/  IMAD.IADD R4, R7, 0x1, R4 ;  /* 0x0000000107047824 */ /* 0x000fe200078e0204 */
[----:B------:R-:W-:-:S02]  /*05a0*/  ISETP.GE.OR P4, PT, R0, R119, P4 ;  /* 0x000000770000720c */ /* 0x000fc40002786670 */
[----:B------:R-:W-:Y:S02]  /*05b0*/  IADD3.X R3, PT, PT, R11, R9, R3, P0, !PT ;  /* 0x000000090b037210 */ /* 0x000fe400007fe403 */
[----:B------:R-:W-:Y:S02]  /*05c0*/  IADD3 R6, P0, PT, R2, R6, RZ ;  /* 0x0000000602067210 */ /* 0x000fe40007f1e0ff */
[----:B------:R-:W-:Y:S02]  /*05d0*/  IADD3 R0, PT, PT, R0, 0x30, RZ ;  /* 0x0000003000007810 */ /* 0x000fe40007ffe0ff */
[C---:B------:R-:W-:Y:S01]  /*05e0*/  ISETP.NE.OR P3, PT, R120.reuse, RZ, P3 ;  /* 0x000000ff7800720c */ /* 0x040fe20001f65670 */
[----:B------:R-:W-:Y:S01]  /*05f0*/  IMAD.X R7, R3, 0x1, R4, P0 ;  /* 0x0000000103077824 */ /* 0x000fe200000e0604 */
[----:B------:R-:W-:Y:S02]  /*0600*/  ISETP.NE.OR P2, PT, R120, RZ, P2 ;  /* 0x000000ff7800720c */ /* 0x000fe40001745670 */
[----:B------:R-:W-:-:S02]  /*0610*/  ISETP.GE.AND P0, PT, R0, R119, PT ;  /* 0x000000770000720c */ /* 0x000fc40003f06270 */
[----:B------:R-:W-:Y:S01]  /*0620*/  IADD3.X R13, PT, PT, R4, R11, RZ, P1, !PT ;  /* 0x0000000b040d7210 */ /* 0x000fe20000ffe4ff */
[----:B------:R-:W-:Y:S01]  /*0630*/  @!P4 IMAD.MOV.U32 R4, RZ, RZ, 0x7f800000 ;  /* 0x7f800000ff04c424 */ /* 0x000fe200078e00ff */
[----:B------:R-:W-:-:S03]  /*0640*/  ISETP.NE.OR P0, PT, R120, RZ, P0 ;  /* 0x000000ff7800720c */ /* 0x000fc60000705670 */
[----:B------:R-:W-:Y:S04]  /*0650*/  STG.E.128 desc[UR24][R12.64], RZ ;  /* 0x000000ff0c007986 */ /* 0x000fe8000c101d18 */
[----:B------:R1:W-:Y:S04]  /*0660*/  STG.E.128 desc[UR24][R2.64], RZ ;  /* 0x000000ff02007986 */ /* 0x0003e8000c101d18 */
[----:B------:R2:W-:Y:S04]  /*0670*/  STG.E.128 desc[UR24][R6.64], RZ ;  /* 0x000000ff06007986 */ /* 0x0005e8000c101d18 */
[----:B------:R2:W-:Y:S01]  /*0680*/  @!P4 STG.E desc[UR24][R14.64], R4 ;  /* 0x000000040e00c986 */ /* 0x0005e2000c101918 */
[----:B-1----:R-:W-:Y:S01]  /*0690*/  @!P3 MOV R3, 0x7f800000 ;  /* 0x7f8000000003b802 */ /* 0x002fe20000000f00 */
[----:B------:R-:W-:-:S04]  /*06a0*/  @!P2 IMAD.MOV.U32 R2, RZ, RZ, 0x7f800000 ;  /* 0x7f800000ff02a424 */ /* 0x000fc800078e00ff */
[----:B------:R2:W-:Y:S04]  /*06b0*/  @!P3 STG.E desc[UR24][R14.64+0x40], R3 ;  /* 0x000040030e00b986 */ /* 0x0005e8000c101918 */
[----:B------:R2:W-:Y:S01]  /*06c0*/  @!P2 STG.E desc[UR24][R14.64+0x80], R2 ;  /* 0x000080020e00a986 */ /* 0x0005e2000c101918 */
[----:B------:R-:W-:Y:S05]  /*06d0*/  @P0 EXIT ;  /* 0x000000000000094d */ /* 0x000fea0003800000 */
[----:B------:R-:W-:-:S05]  /*06e0*/  MOV R0, 0x7f800000 ;  /* 0x7f80000000007802 */ /* 0x000fca0000000f00 */
[----:B------:R-:W-:Y:S01]  /*06f0*/  STG.E desc[UR24][R14.64+0xc0], R0 ;  /* 0x0000c0000e007986 */ /* 0x000fe2000c101918 */
[----:B------:R-:W-:Y:S05]  /*0700*/  EXIT ;  /* 0x000000000000794d */ /* 0x000fea0003800000 */
.L_x_5524:
        /* <DEDUP_REMOVED lines=8> */
.L_x_5525:
        /* <DEDUP_REMOVED lines=10> */
[----:B------:R-:W3:Y:S01]  /*0830*/  LDCU.64 UR6, c[0x0][0x3c0] ;  /* 0x00007800ff0677ac */ /* 0x000ee20008000a00 */
[----:B--2---:R-:W-:-:S04]  /*0840*/  IABS R4, R6 ;  /* 0x0000000600047213 */ /* 0x004fc80000000000 */
        /* <DEDUP_REMOVED lines=9> */
[----:B-1----:R-:W-:-:S04]  /*08e0*/  IMAD.WIDE.U32 R8, R154, UR4, RZ ;  /* 0x000000049a087c25 */ /* 0x002fc8000f8e00ff */
[----:B------:R-:W-:-:S04]  /*08f0*/  IMAD.HI.U32 R7, R7, R3, RZ ;  /* 0x0000000307077227 */ /* 0x000fc800078e00ff */
[----:B------:R-:W-:Y:S01]  /*0900*/  IMAD R113, R154, UR5, R9 ;  /* 0x000000059a717c24 */ /* 0x000fe2000f8e0209 */
[----:B------:R-:W-:Y:S01]  /*0910*/  IADD3 R0, PT, PT, -R7, RZ, RZ ;  /* 0x000000ff07007210 */ /* 0x000fe20007ffe1ff */
[----:B------:R-:W1:Y:S04]  /*0920*/  LDCU.64 UR4, c[0x0][0x3b8] ;  /* 0x00007700ff0477ac */ /* 0x000e680008000a00 */
[----:B------:R-:W-:-:S05]  /*0930*/  IMAD R0, R4, R0, R3 ;  /* 0x0000000004007224 */ /* 0x000fca00078e0203 */
[----:B------:R-:W-:-:S13]  /*0940*/  ISETP.GT.U32.AND P2, PT, R4, R0, PT ;  /* 0x000000000400720c */ /* 0x000fda0003f44070 */
[----:B------:R-:W-:Y:S01]  /*0950*/  @!P2 IMAD.IADD R0, R0, 0x1, -R4 ;  /* 0x000000010000a824 */ /* 0x000fe200078e0a04 */
[----:B------:R-:W-:Y:S02]  /*0960*/  @!P2 IADD3 R7, PT, PT, R7, 0x1, RZ ;  /* 0x000000010707a810 */ /* 0x000fe40007ffe0ff */
[----:B------:R-:W-:Y:S02]  /*0970*/  ISETP.NE.AND P2, PT, R6, RZ, PT ;  /* 0x000000ff0600720c */ /* 0x000fe40003f45270 */
[----:B------:R-:W-:Y:S02]  /*0980*/  ISETP.GE.U32.AND P0, PT, R0, R4, PT ;  /* 0x000000040000720c */ /* 0x000fe40003f06070 */
[----:B------:R-:W-:Y:S01]  /*0990*/  LOP3.LUT R0, R2, R6, RZ, 0x3c, !PT ;  /* 0x0000000602007212 */ /* 0x000fe200078e3cff */
[----:B------:R-:W2:Y:S03]  /*09a0*/  LDC R4, c[0x0][0x3e8] ;  /* 0x0000fa00ff047b82 */ /* 0x000ea60000000800 */
[----:B------:R-:W-:-:S07]  /*09b0*/  ISETP.GE.AND P1, PT, R0, RZ, PT ;  /* 0x000000ff0000720c */ /* 0x000fce0003f26270 */
[----:B------:R-:W-:Y:S01]  /*09c0*/  @P0 VIADD R7, R7, 0x1 ;  /* 0x0000000107070836 */ /* 0x000fe20000000000 */
[----:B------:R-:W-:-:S04]  /*09d0*/  LEA R114, P0, R8, UR18, 0x2 ;  /* 0x0000001208727c11 */ /* 0x000fc8000f8010ff */
[----:B------:R-:W-:Y:S01]  /*09e0*/  LEA.HI.X R113, R8, UR19, R113, 0x2, P0 ;  /* 0x0000001308717c11 */ /* 0x000fe200080f1471 */
[----:B------:R-:W-:Y:S01]  /*09f0*/  IMAD.MOV.U32 R8, RZ, RZ, R114 ;  /* 0x000000ffff087224 */ /* 0x000fe200078e0072 */
[----:B------:R-:W-:Y:S02]  /*0a00*/  @!P1 IADD3 R7, PT, PT, -R7, RZ, RZ ;  /* 0x000000ff07079210 */ /* 0x000fe40007ffe1ff */
[----:B------:R-:W-:Y:S02]  /*0a10*/  @!P2 LOP3.LUT R7, RZ, R6, RZ, 0x33, !PT ;  /* 0x00000006ff07a212 */ /* 0x000fe400078e33ff */
[----:B------:R-:W-:-:S03]  /*0a20*/  MOV R9, R113 ;  /* 0x0000007100097202 */ /* 0x000fc60000000f00 */
[----:B------:R-:W-:-:S06]  /*0a30*/  IMAD.WIDE R12, R7, 0x4, R8 ;  /* 0x00000004070c7825 */ /* 0x000fcc00078e0208 */
[----:B------:R-:W4:Y:S01]  /*0a40*/  LDG.E R12, desc[UR24][R12.64] ;  /* 0x000000180c0c7981 */ /* 0x000f22000c1e1900 */
[----:B--2---:R-:W-:Y:S01]  /*0a50*/  IABS R0, R4 ;  /* 0x0000000400007213 */ /* 0x004fe20000000000 */
[----:B------:R-:W-:-:S03]  /*0a60*/  IMAD.MOV R7, RZ, RZ, -R7 ;  /* 0x000000ffff077224 */ /* 0x000fc600078e0a07 */
[----:B------:R-:W2:Y:S01]  /*0a70*/  I2F.RP R10, R0 ;  /* 0x00000000000a7306 */ /* 0x000ea20000209400 */
[----:B------:R-:W-:Y:S01]  /*0a80*/  IMAD R2, R6, R7, R2 ;  /* 0x0000000706027224 */ /* 0x000fe200078e0202 */
[----:B-1----:R-:W-:-:S06]  /*0a90*/  MOV R6, UR4 ;  /* 0x0000000400067c02 */ /* 0x002fcc0008000f00 */
[----:B--2---:R-:W1:Y:S02]  /*0aa0*/  MUFU.RCP R10, R10 ;  /* 0x0000000a000a7308 */ /* 0x004e640000001000 */
[----:B-1----:R-:W-:-:S06]  /*0ab0*/  VIADD R10, R10, 0xffffffe ;  /* 0x0ffffffe0a0a7836 */ /* 0x002fcc0000000000 */
[----:B------:R-:W1:Y:S02]  /*0ac0*/  F2I.FTZ.U32.TRUNC.NTZ R11, R10 ;  /* 0x0000000a000b7305 */ /* 0x000e64000021f000 */
[----:B-1----:R-:W-:Y:S02]  /*0ad0*/  IADD3 R3, PT, PT, RZ, -R11, RZ ;  /* 0x8000000bff037210 */ /* 0x002fe40007ffe0ff */
[----:B------:R-:W-:-:S03]  /*0ae0*/  MOV R10, RZ ;  /* 0x000000ff000a7202 */ /* 0x000fc60000000f00 */
        /* <DEDUP_REMOVED lines=14> */
[----:B------:R-:W-:-:S05]  /*0bd0*/  SHF.R.S32.HI R0, RZ, 0x1f, R2 ;  /* 0x0000001fff007819 */ /* 0x000fca0000011402 */
[----:B------:R-:W-:-:S06]  /*0be0*/  @P2 IADD3 R3, PT, PT, R3, 0x1, RZ ;  /* 0x0000000103032810 */ /* 0x000fcc0007ffe0ff */
[----:B------:R-:W-:Y:S01]  /*0bf0*/  @!P0 IMAD.MOV R3, RZ, RZ, -R3 ;  /* 0x000000ffff038224 */ /* 0x000fe200078e0a03 */
[----:B------:R-:W-:Y:S01]  /*0c00*/  @!P1 LOP3.LUT R3, RZ, R4, RZ, 0x33, !PT ;  /* 0x00000004ff039212 */ /* 0x000fe200078e33ff */
[C---:B------:R-:W-:Y:S02]  /*0c10*/  IMAD R4, R0.reuse, R6, RZ ;  /* 0x0000000600047224 */ /* 0x040fe400078e02ff */
[----:B---3--:R-:W-:-:S04]  /*0c20*/  IMAD R0, R0, UR6, RZ ;  /* 0x0000000600007c24 */ /* 0x008fc8000f8e02ff */
[----:B------:R-:W-:Y:S01]  /*0c30*/  IMAD R0, R2, UR7, R0 ;  /* 0x0000000702007c24 */ /* 0x000fe2000f8e0200 */
[----:B----4-:R-:W-:Y:S01]  /*0c40*/  SHF.R.S32.HI R10, RZ, 0x1f, R12 ;  /* 0x0000001fff0a7819 */ /* 0x010fe2000001140c */
[----:B------:R-:W-:-:S04]  /*0c50*/  IMAD.WIDE.U32 R8, R12, UR8, RZ ;  /* 0x000000080c087c25 */ /* 0x000fc8000f8e00ff */
[C---:B------:R-:W-:Y:S02]  /*0c60*/  IMAD R7, R10.reuse, UR8, RZ ;  /* 0x000000080a077c24 */ /* 0x040fe4000f8e02ff */
[----:B------:R-:W-:Y:S02]  /*0c70*/  IMAD R10, R10, UR16, RZ ;  /* 0x000000100a0a7c24 */ /* 0x000fe4000f8e02ff */
[C---:B------:R-:W-:Y:S01]  /*0c80*/  IMAD R7, R12.reuse, UR9, R7 ;  /* 0x000000090c077c24 */ /* 0x040fe2000f8e0207 */
[----:B------:R-:W1:Y:S01]  /*0c90*/  LDCU.128 UR8, c[0x0][0x3d0] ;  /* 0x00007a00ff0877ac */ /* 0x000e620008000c00 */
[C---:B------:R-:W-:Y:S02]  /*0ca0*/  IMAD R10, R12.reuse, UR17, R10 ;  /* 0x000000110c0a7c24 */ /* 0x040fe4000f8e020a */
[----:B------:R-:W-:-:S04]  /*0cb0*/  IMAD.WIDE.U32 R12, R12, UR16, RZ ;  /* 0x000000100c0c7c25 */ /* 0x000fc8000f8e00ff */
[----:B------:R-:W-:Y:S01]  /*0cc0*/  IMAD.IADD R9, R9, 0x1, R7 ;  /* 0x0000000109097824 */ /* 0x000fe200078e0207 */
[----:B------:R-:W-:Y:S02]  /*0cd0*/  IADD3 R11, PT, PT, R13, R10, RZ ;  /* 0x0000000a0d0b7210 */ /* 0x000fe40007ffe0ff */
[----:B------:R-:W-:Y:S01]  /*0ce0*/  MOV R7, UR5 ;  /* 0x0000000500077c02 */ /* 0x000fe20008000f00 */
[----:B------:R-:W-:Y:S01]  /*0cf0*/  IMAD.WIDE.U32 R8, R2, UR6, R8 ;  /* 0x0000000602087c25 */ /* 0x000fe2000f8e0008 */
[----:B------:R-:W-:-:S03]  /*0d00*/  MOV R10, R12 ;  /* 0x0000000c000a7202 */ /* 0x000fc60000000f00 */
        /* <DEDUP_REMOVED lines=9> */
[----:B------:R-:W-:-:S04]  /*0da0*/  IMAD.WIDE.U32 R8, R3, UR10, R8 ;  /* 0x0000000a03087c25 */ /* 0x000fc8000f8e0008 */
[----:B------:R-:W-:Y:S01]  /*0db0*/  IMAD R0, R3, UR9, R0 ;  /* 0x0000000903007c24 */ /* 0x000fe2000f8e0200 */
[----:B------:R-:W-:Y:S01]  /*0dc0*/  IADD3 R3, PT, PT, R9, R10, RZ ;  /* 0x0000000a09037210 */ /* 0x000fe20007ffe0ff */
[----:B------:R-:W-:Y:S01]  /*0dd0*/  IMAD.MOV.U32 R4, RZ, RZ, R12 ;  /* 0x000000ffff047224 */ /* 0x000fe200078e000c */
[----:B------:R-:W-:Y:S02]  /*0de0*/  MOV R10, R8 ;  /* 0x00000008000a7202 */ /* 0x000fe40000000f00 */
[----:B------:R-:W-:Y:S01]  /*0df0*/  IADD3 R2, PT, PT, R13, R0, RZ ;  /* 0x000000000d027210 */ /* 0x000fe20007ffe0ff */
[----:B------:R-:W-:Y:S06]  /*0e00*/  BRA `(.L_x_5527) ;  /* 0x0000000400147947 */ /* 0x000fec0003800000 */
.L_x_5526:
[----:B------:R-:W2:Y:S01]  /*0e10*/  LDC R4, c[0x0][0x3e8] ;  /* 0x0000fa00ff047b82 */ /* 0x000ea20000000800 */
[----:B-1----:R-:W-:Y:S01]  /*0e20*/  IABS R2, R18 ;  /* 0x0000001200027213 */ /* 0x002fe20000000000 */
[----:B------:R-:W1:Y:S01]  /*0e30*/  LDCU.64 UR6, c[0x0][0x3c0] ;  /* 0x00007800ff0677ac */ /* 0x000e620008000a00 */
[----:B------:R-:W-:Y:S02]  /*0e40*/  SHF.R.S32.HI R12, RZ, 0x1f, R14 ;  /* 0x0000001fff0c7819 */ /* 0x000fe4000001140e */
[----:B-----5:R-:W-:Y:S01]  /*0e50*/  SHF.R.S32.HI R11, RZ, 0x1f, R8 ;  /* 0x0000001fff0b7819 */ /* 0x020fe20000011408 */
[----:B------:R-:W3:Y:S01]  /*0e60*/  LDCU.64 UR16, c[0x0][0x3a0] ;  /* 0x00007400ff1077ac */ /* 0x000ee20008000a00 */
[----:B------:R-:W-:Y:S02]  /*0e70*/  MOV R114, RZ ;  /* 0x000000ff00727202 */ /* 0x000fe40000000f00 */
[----:B------:R-:W-:Y:S01]  /*0e80*/  MOV R113, RZ ;  /* 0x000000ff00717202 */ /* 0x000fe20000000f00 */
[----:B-1----:R-:W-:-:S02]  /*0e90*/  IMAD R13, R12, UR6, RZ ;  /* 0x000000060c0d7c24 */ /* 0x002fc4000f8e02ff */
[----:B------:R-:W-:Y:S01]  /*0ea0*/  IMAD.WIDE.U32 R16, R14, UR6, RZ ;  /* 0x000000060e107c25 */ /* 0x000fe2000f8e00ff */
[----:B--2---:R-:W-:-:S03]  /*0eb0*/  IABS R10, R4 ;  /* 0x00000004000a7213 */ /* 0x004fc60000000000 */
[----:B------:R-:W-:Y:S01]  /*0ec0*/  IMAD R13, R14, UR7, R13 ;  /* 0x000000070e0d7c24 */ /* 0x000fe2000f8e020d */
[----:B------:R-:W1:Y:S04]  /*0ed0*/  I2F.RP R6, R10 ;  /* 0x0000000a00067306 */ /* 0x000e680000209400 */
[----:B------:R-:W-:-:S04]  /*0ee0*/  IADD3 R13, PT, PT, R17, R13, RZ ;  /* 0x0000000d110d7210 */ /* 0x000fc80007ffe0ff */
[----:B-1----:R-:W1:Y:S02]  /*0ef0*/  MUFU.RCP R6, R6 ;  /* 0x0000000600067308 */ /* 0x002e640000001000 */
[----:B-1----:R-:W-:-:S06]  /*0f00*/  IADD3 R6, PT, PT, R6, 0xffffffe, RZ ;  /* 0x0ffffffe06067810 */ /* 0x002fcc0007ffe0ff */
[----:B------:R-:W1:Y:S02]  /*0f10*/  F2I.FTZ.U32.TRUNC.NTZ R7, R6 ;  /* 0x0000000600077305 */ /* 0x000e64000021f000 */
[----:B-1----:R-:W-:Y:S02]  /*0f20*/  IADD3 R0, PT, PT, RZ, -R7, RZ ;  /* 0x80000007ff007210 */ /* 0x002fe40007ffe0ff */
[----:B------:R-:W-:-:S03]  /*0f30*/  MOV R6, RZ ;  /* 0x000000ff00067202 */ /* 0x000fc60000000f00 */
[----:B------:R-:W-:-:S04]  /*0f40*/  IMAD R0, R0, R10, RZ ;  /* 0x0000000a00007224 */ /* 0x000fc800078e02ff */
[----:B------:R-:W-:Y:S02]  /*0f50*/  IMAD.HI.U32 R0, R7, R0, R6 ;  /* 0x0000000007007227 */ /* 0x000fe400078e0006 */
[----:B------:R-:W1:Y:S04]  /*0f60*/  LDC.64 R6, c[0x0][0x3b8] ;  /* 0x0000ee00ff067b82 */ /* 0x000e680000000a00 */
[----:B------:R-:W-:-:S05]  /*0f70*/  IMAD.HI.U32 R0, R0, R2, RZ ;  /* 0x0000000200007227 */ /* 0x000fca00078e00ff */
[----:B------:R-:W-:-:S05]  /*0f80*/  IADD3 R9, PT, PT, -R0, RZ, RZ ;  /* 0x000000ff00097210 */ /* 0x000fca0007ffe1ff */
[C---:B------:R-:W-:Y:S02]  /*0f90*/  IMAD R9, R10.reuse, R9, R2 ;  /* 0x000000090a097224 */ /* 0x040fe400078e0202 */
[----:B------:R-:W2:Y:S03]  /*0fa0*/  LDC.64 R2, c[0x0][0x3a8] ;  /* 0x0000ea00ff027b82 */ /* 0x000ea60000000a00 */
[----:B------:R-:W-:Y:S01]  /*0fb0*/  ISETP.GT.U32.AND P0, PT, R10, R9, PT ;  /* 0x000000090a00720c */ /* 0x000fe20003f04070 */
[----:B-1----:R-:W-:-:S04]  /*0fc0*/  IMAD R12, R12, R6, RZ ;  /* 0x000000060c0c7224 */ /* 0x002fc800078e02ff */
[C---:B------:R-:W-:Y:S02]  /*0fd0*/  IMAD R12, R14.reuse, R7, R12 ;  /* 0x000000070e0c7224 */ /* 0x040fe400078e020c */
[----:B------:R-:W-:-:S06]  /*0fe0*/  IMAD.WIDE.U32 R14, R14, R6, RZ ;  /* 0x000000060e0e7225 */ /* 0x000fcc00078e00ff */
[----:B------:R-:W-:Y:S01]  /*0ff0*/  @!P0 IADD3 R9, PT, PT, R9, -R10, RZ ;  /* 0x8000000a09098210 */ /* 0x000fe20007ffe0ff */
[----:B------:R-:W-:Y:S01]  /*1000*/  IMAD.IADD R15, R15, 0x1, R12 ;  /* 0x000000010f0f7824 */ /* 0x000fe200078e020c */
[----:B------:R-:W-:Y:S02]  /*1010*/  MOV R12, R16 ;  /* 0x00000010000c7202 */ /* 0x000fe40000000f00 */
[----:B------:R-:W-:Y:S01]  /*1020*/  ISETP.GE.U32.AND P2, PT, R9, R10, PT ;  /* 0x0000000a0900720c */ /* 0x000fe20003f46070 */
[----:B---3--:R-:W-:Y:S01]  /*1030*/  IMAD.WIDE.U32 R14, R8, UR16, R14 ;  /* 0x00000010080e7c25 */ /* 0x008fe2000f8e000e */
[----:B------:R-:W-:Y:S02]  /*1040*/  LOP3.LUT R9, R18, R4, RZ, 0x3c, !PT ;  /* 0x0000000412097212 */ /* 0x000fe400078e3cff */
[----:B------:R-:W-:Y:S01]  /*1050*/  @!P0 IADD3 R0, PT, PT, R0, 0x1, RZ ;  /* 0x0000000100008810 */ /* 0x000fe20007ffe0ff */
[----:B--2---:R-:W-:Y:S01]  /*1060*/  IMAD R10, R11, R2, RZ ;  /* 0x000000020b0a7224 */ /* 0x004fe200078e02ff */
[----:B------:R-:W-:Y:S01]  /*1070*/  ISETP.GE.AND P1, PT, R9, RZ, PT ;  /* 0x000000ff0900720c */ /* 0x000fe20003f26270 */
[----:B------:R-:W-:Y:S01]  /*1080*/  IMAD R11, R11, UR16, RZ ;  /* 0x000000100b0b7c24 */ /* 0x000fe2000f8e02ff */
[----:B------:R-:W-:Y:S01]  /*1090*/  ISETP.NE.AND P0, PT, R4, RZ, PT ;  /* 0x000000ff0400720c */ /* 0x000fe20003f05270 */
[----:B------:R-:W-:-:S02]  /*10a0*/  IMAD R10, R8, R3, R10 ;  /* 0x00000003080a7224 */ /* 0x000fc400078e020a */
[C---:B------:R-:W-:Y:S02]  /*10b0*/  IMAD R11, R8.reuse, UR17, R11 ;  /* 0x00000011080b7c24 */ /* 0x040fe4000f8e020b */
[----:B------:R-:W-:Y:S01]  /*10c0*/  IMAD.WIDE.U32 R12, R8, R2, R12 ;  /* 0x00000002080c7225 */ /* 0x000fe200078e000c */
[----:B------:R-:W-:Y:S01]  /*10d0*/  @P2 IADD3 R0, PT, PT, R0, 0x1, RZ ;  /* 0x0000000100002810 */ /* 0x000fe20007ffe0ff */
[----:B------:R-:W1:Y:S01]  /*10e0*/  LDC.64 R8, c[0x0][0x3d0] ;  /* 0x0000f400ff087b82 */ /* 0x000e620000000a00 */
[----:B------:R-:W-:Y:S01]  /*10f0*/  IADD3 R15, PT, PT, R15, R11, RZ ;  /* 0x0000000b0f0f7210 */ /* 0x000fe20007ffe0ff */
[----:B------:R-:W-:Y:S01]  /*1100*/  IMAD.IADD R13, R13, 0x1, R10 ;  /* 0x000000010d0d7824 */ /* 0x000fe200078e020a */
[----:B------:R-:W-:Y:S02]  /*1110*/  LEA R10, R5, 0xffffff80, 0x7 ;  /* 0xffffff80050a7811 */ /* 0x000fe400078e38ff */
[----:B------:R-:W-:Y:S02]  /*1120*/  @!P1 IADD3 R0, PT, PT, -R0, RZ, RZ ;  /* 0x000000ff00009210 */ /* 0x000fe40007ffe1ff */
[----:B------:R-:W-:Y:S01]  /*1130*/  @!P0 LOP3.LUT R0, RZ, R4, RZ, 0x33, !PT ;  /* 0x00000004ff008212 */ /* 0x000fe200078e33ff */
[----:B------:R-:W2:Y:S01]  /*1140*/  LDC.64 R2, c[0x0][0x3d8] ;  /* 0x0000f600ff027b82 */ /* 0x000ea20000000a00 */
[----:B------:R-:W-:-:S02]  /*1150*/  IMAD R4, R10, R7, RZ ;  /* 0x000000070a047224 */ /* 0x000fc400078e02ff */
[----:B------:R-:W-:-:S04]  /*1160*/  IMAD.WIDE.U32 R14, R10, R6, R14 ;  /* 0x000000060a0e7225 */ /* 0x000fc800078e000e */
[C---:B------:R-:W-:Y:S01]  /*1170*/  IMAD.WIDE.U32 R12, R10.reuse, UR6, R12 ;  /* 0x000000060a0c7c25 */ /* 0x040fe2000f8e000c */
[----:B------:R-:W-:Y:S02]  /*1180*/  IADD3 R15, PT, PT, R15, R4, RZ ;  /* 0x000000040f0f7210 */ /* 0x000fe40007ffe0ff */
[----:B------:R-:W-:Y:S01]  /*1190*/  SHF.R.S32.HI R4, RZ, 0x1f, R0 ;  /* 0x0000001fff047819 */ /* 0x000fe20000011400 */
[----:B------:R-:W-:-:S05]  /*11a0*/  IMAD R10, R10, UR7, RZ ;  /* 0x000000070a0a7c24 */ /* 0x000fca000f8e02ff */
[----:B------:R-:W-:Y:S01]  /*11b0*/  IADD3 R13, PT, PT, R13, R10, RZ ;  /* 0x0000000a0d0d7210 */ /* 0x000fe20007ffe0ff */
[-C--:B-1----:R-:W-:Y:S02]  /*11c0*/  IMAD R10, R4, R8.reuse, RZ ;  /* 0x00000008040a7224 */ /* 0x082fe400078e02ff */
[----:B------:R-:W-:-:S04]  /*11d0*/  IMAD.WIDE.U32 R14, R0, R8, R14 ;  /* 0x00000008000e7225 */ /* 0x000fc800078e000e */
[----:B------:R-:W-:Y:S02]  /*11e0*/  IMAD R9, R0, R9, R10 ;  /* 0x0000000900097224 */ /* 0x000fe400078e020a */
[-C--:B--2---:R-:W-:Y:S02]  /*11f0*/  IMAD R4, R4, R2.reuse, RZ ;  /* 0x0000000204047224 */ /* 0x084fe400078e02ff */
[----:B------:R-:W-:-:S04]  /*1200*/  IMAD.WIDE.U32 R12, R0, R2, R12 ;  /* 0x00000002000c7225 */ /* 0x000fc800078e000c */
[----:B------:R-:W-:Y:S01]  /*1210*/  IMAD R3, R0, R3, R4 ;  /* 0x0000000300037224 */ /* 0x000fe200078e0204 */
[----:B------:R-:W-:Y:S01]  /*1220*/  MOV R4, R14 ;  /* 0x0000000e00047202 */ /* 0x000fe20000000f00 */
[----:B------:R-:W-:Y:S01]  /*1230*/  IMAD.IADD R2, R15, 0x1, R9 ;  /* 0x000000010f027824 */ /* 0x000fe200078e0209 */
[----:B------:R-:W-:Y:S02]  /*1240*/  MOV R10, R12 ;  /* 0x0000000c000a7202 */ /* 0x000fe40000000f00 */
[----:B------:R-:W-:-:S07]  /*1250*/  IADD3 R3, PT, PT, R13, R3, RZ ;  /* 0x000000030d037210 */ /* 0x000fce0007ffe0ff */
.L_x_5527:
[----:B------:R-:W1:Y:S01]  /*1260*/  LDCU.128 UR12, c[0x0][0x390] ;  /* 0x00007200ff0c77ac */ /* 0x000e620008000c00 */
[----:B------:R-:W-:Y:S01]  /*1270*/  IMAD.SHL.U32 R0, R120, 0x8, RZ ;  /* 0x0000000878007824 */ /* 0x000fe200078e00ff */
[----:B------:R-:W-:Y:S01]  /*1280*/  SHF.R.U32.HI R8, RZ, 0x3, R120 ;  /* 0x00000003ff087819 */ /* 0x000fe20000011678 */
[----:B------:R-:W-:Y:S01]  /*1290*/  IMAD.MOV.U32 R25, RZ, RZ, RZ ;  /* 0x000000ffff197224 */ /* 0x000fe200078e00ff */
[----:B------:R-:W2:Y:S01]  /*12a0*/  LDCU.64 UR20, c[0x0][0x3b0] ;  /* 0x00007600ff1477ac */ /* 0x000ea20008000a00 */
[----:B------:R-:W-:Y:S01]  /*12b0*/  IMAD.MOV.U32 R9, RZ, RZ, RZ ;  /* 0x000000ffff097224 */ /* 0x000fe200078e00ff */
[----:B------:R-:W-:Y:S01]  /*12c0*/  LOP3.LUT R24, R0, 0x38, RZ, 0xc0, !PT ;  /* 0x0000003800187812 */ /* 0x000fe200078ec0ff */
[----:B------:R-:W3:Y:S01]  /*12d0*/  S2UR UR5, SR_CgaCtaId ;  /* 0x00000000000579c3 */ /* 0x000ee20000008800 */
[----:B------:R-:W4:Y:S01]  /*12e0*/  LDCU.64 UR22, c[0x0][0x3c8] ;  /* 0x00007900ff1677ac */ /* 0x000f220008000a00 */
[----:B------:R-:W-:Y:S01]  /*12f0*/  IMAD.WIDE.U32 R20, R20, 0x40, R8 ;  /* 0x0000004014147825 */ /* 0x000fe200078e0008 */
[----:B------:R-:W-:Y:S01]  /*1300*/  IADD3 R22, P0, PT, R24, R4, RZ ;  /* 0x0000000418167210 */ /* 0x000fe20007f1e0ff */
[----:B------:R-:W5:Y:S02]  /*1310*/  LDCU.128 UR8, c[0x0][0x380] ;  /* 0x00007000ff0877ac */ /* 0x000f640008000c00 */
[----:B------:R-:W-:Y:S01]  /*1320*/  IMAD.SHL.U32 R112, R6, 0x20, RZ ;  /* 0x0000002006707824 */ /* 0x000fe200078e00ff */
[----:B------:R-:W-:Y:S01]  /*1330*/  IADD3 R10, P4, PT, R24, R10, RZ ;  /* 0x0000000a180a7210 */ /* 0x000fe20007f9e0ff */
[----:B------:R-:W-:Y:S01]  /*1340*/  IMAD.X R23, RZ, RZ, R2, P0 ;  /* 0x000000ffff177224 */ /* 0x000fe200000e0602 */
[----:B------:R-:W-:Y:S01]  /*1350*/  SHF.R.U32.HI R121, RZ, 0x1, R120 ;  /* 0x00000001ff797819 */ /* 0x000fe20000011678 */
[----:B------:R-:W-:Y:S01]  /*1360*/  IMAD.SHL.U32 R115, R120, 0x40, RZ ;  /* 0x0000004078737824 */ /* 0x000fe200078e00ff */
[----:B------:R-:W-:Y:S01]  /*1370*/  LEA R157, R5, 0xffffff80, 0x7 ;  /* 0xffffff80059d7811 */ /* 0x000fe200078e38ff */
[----:B-1----:R-:W-:Y:S01]  /*1380*/  IMAD.WIDE.U32 R12, R154, UR14, R24 ;  /* 0x0000000e9a0c7c25 */ /* 0x002fe2000f8e0018 */
[----:B--2---:R-:W-:-:S03]  /*1390*/  USHF.L.U64.HI UR4, UR20, 0x4, UR21 ;  /* 0x0000000414047899 */ /* 0x004fc60008010215 */
[----:B------:R-:W-:Y:S01]  /*13a0*/  IMAD R13, R154, UR15, R13 ;  /* 0x0000000f9a0d7c24 */ /* 0x000fe2000f8e020d */
[----:B------:R-:W-:Y:S01]  /*13b0*/  USHF.L.U32 UR14, UR20, 0x4, URZ ;  /* 0x00000004140e7899 */ /* 0x000fe200080006ff */
[----:B------:R-:W-:Y:S01]  /*13c0*/  IMAD R2, R21, UR20, RZ ;  /* 0x0000001415027c24 */ /* 0x000fe2000f8e02ff */
[----:B------:R-:W-:Y:S01]  /*13d0*/  USHF.L.U32 UR26, UR20, 0x5, URZ ;  /* 0x00000005141a7899 */ /* 0x000fe200080006ff */
[----:B----4-:R-:W-:Y:S01]  /*13e0*/  IMAD.WIDE.U32 R12, R18, UR22, R12 ;  /* 0x00000016120c7c25 */ /* 0x010fe2000f8e000c */
[----:B------:R-:W-:Y:S01]  /*13f0*/  USHF.L.U64.HI UR15, UR20, 0x5, UR21 ;  /* 0x00000005140f7899 */ /* 0x000fe20008010215 */
[C---:B------:R-:W-:Y:S02]  /*1400*/  LOP3.LUT R116, R115.reuse, 0x1c0, RZ, 0xc0, !PT ;  /* 0x000001c073747812 */ /* 0x040fe400078ec0ff */
[----:B------:R-:W-:Y:S01]  /*1410*/  IMAD.U32 R16, RZ, RZ, UR14 ;  /* 0x0000000eff107e24 */ /* 0x000fe2000f8e00ff */
[----:B------:R-:W-:Y:S01]  /*1420*/  LOP3.LUT R148, R115, 0x400, RZ, 0xc0, !PT ;  /* 0x0000040073947812 */ /* 0x000fe200078ec0ff */
[----:B------:R-:W-:Y:S01]  /*1430*/  IMAD.U32 R17, RZ, RZ, UR4 ;  /* 0x00000004ff117e24 */ /* 0x000fe2000f8e00ff */
[----:B------:R-:W-:Y:S01]  /*1440*/  LOP3.LUT R116, R116, 0x38, R0, 0xf8, !PT ;  /* 0x0000003874747812 */ /* 0x000fe200078ef800 */
[----:B------:R-:W-:-:S02]  /*1450*/  IMAD.U32 R14, RZ, RZ, UR26 ;  /* 0x0000001aff0e7e24 */ /* 0x000fc4000f8e00ff */
[----:B------:R-:W-:Y:S02]  /*1460*/  IMAD.U32 R15, RZ, RZ, UR15 ;  /* 0x0000000fff0f7e24 */ /* 0x000fe4000f8e00ff */
[----:B------:R-:W-:-:S04]  /*1470*/  IMAD.WIDE.U32 R16, R20, UR20, R16 ;  /* 0x0000001414107c25 */ /* 0x000fc8000f8e0010 */
[----:B------:R-:W-:-:S04]  /*1480*/  IMAD.WIDE.U32 R22, R8, R6, R22 ;  /* 0x0000000608167225 */ /* 0x000fc800078e0016 */
[----:B------:R-:W-:Y:S01]  /*1490*/  IMAD R2, R20, UR21, R2 ;  /* 0x0000001514027c24 */ /* 0x000fe2000f8e0202 */
[----:B-----5:R-:W-:Y:S01]  /*14a0*/  LEA R151, P0, R22, UR10, 0x1 ;  /* 0x0000000a16977c11 */ /* 0x020fe2000f8008ff */
[----:B------:R-:W-:-:S04]  /*14b0*/  IMAD.WIDE.U32 R14, R20, UR20, R14 ;  /* 0x00000014140e7c25 */ /* 0x000fc8000f8e000e */
[----:B------:R-:W-:Y:S01]  /*14c0*/  IMAD R19, R18, UR23, R13 ;  /* 0x0000001712137c24 */ /* 0x000fe2000f8e020d */
[----:B------:R-:W-:Y:S01]  /*14d0*/  IADD3 R13, P3, PT, R12, R16, RZ ;  /* 0x000000100c0d7210 */ /* 0x000fe20007f7e0ff */
[----:B------:R-:W-:Y:S02]  /*14e0*/  IMAD R150, R8, R7, R23 ;  /* 0x0000000708967224 */ /* 0x000fe400078e0217 */
[----:B------:R-:W-:Y:S01]  /*14f0*/  IMAD.IADD R4, R2, 0x1, R15 ;  /* 0x0000000102047824 */ /* 0x000fe200078e020f */
[----:B------:R-:W-:Y:S01]  /*1500*/  IADD3 R15, P2, PT, R12, R14, RZ ;  /* 0x0000000e0c0f7210 */ /* 0x000fe20007f5e0ff */
[----:B------:R-:W-:Y:S01]  /*1510*/  IMAD.MOV.U32 R18, RZ, RZ, R12 ;  /* 0x000000ffff127224 */ /* 0x000fe200078e000c */
[----:B------:R-:W-:Y:S01]  /*1520*/  IADD3.X R11, PT, PT, R19, R2, R17, P3, !PT ;  /* 0x00000002130b7210 */ /* 0x000fe20001ffe411 */
[----:B------:R-:W-:Y:S01]  /*1530*/  IMAD.SHL.U32 R149, R120, 0x20, RZ ;  /* 0x0000002078957824 */ /* 0x000fe200078e00ff */
[----:B------:R-:W-:Y:S01]  /*1540*/  LEA.HI.X R150, R22, UR11, R150, 0x1, P0 ;  /* 0x0000000b16967c11 */ /* 0x000fe200080f0c96 */
[----:B------:R-:W-:Y:S01]  /*1550*/  IMAD.MOV.U32 R158, RZ, RZ, R114 ;  /* 0x000000ffff9e7224 */ /* 0x000fe200078e0072 */
[C---:B------:R-:W-:Y:S01]  /*1560*/  LEA R16, P3, R13.reuse, UR8, 0x1 ;  /* 0x000000080d107c11 */ /* 0x040fe2000f8608ff */
[----:B------:R-:W-:Y:S01]  /*1570*/  IMAD.MOV.U32 R159, RZ, RZ, R113 ;  /* 0x000000ffff9f7224 */ /* 0x000fe200078e0071 */
[----:B------:R-:W-:Y:S01]  /*1580*/  IADD3 R9, P1, P0, R12, UR14, R14 ;  /* 0x0000000e0c097c10 */ /* 0x000fe2000f83e00e */
[----:B------:R-:W-:Y:S01]  /*1590*/  IMAD.X R14, R4, 0x1, R19, P2 ;  /* 0x00000001040e7824 */ /* 0x000fe200010e0613 */
[----:B------:R-:W-:-:S02]  /*15a0*/  LEA.HI.X R17, R13, UR9, R11, 0x1, P3 ;  /* 0x000000090d117c11 */ /* 0x000fc400098f0c0b */
[----:B------:R-:W-:Y:S02]  /*15b0*/  LEA R12, P2, R15, UR8, 0x1 ;  /* 0x000000080f0c7c11 */ /* 0x000fe4000f8408ff */
[----:B------:R-:W-:Y:S01]  /*15c0*/  IADD3.X R4, PT, PT, R19, UR4, R4, P1, P0 ;  /* 0x0000000413047c10 */ /* 0x000fe20008fe0404 */
[----:B------:R-:W-:Y:S01]  /*15d0*/  IMAD.WIDE.U32 R18, R20, UR20, R18 ;  /* 0x0000001414127c25 */ /* 0x000fe2000f8e0012 */
[----:B------:R-:W-:Y:S01]  /*15e0*/  LOP3.LUT R11, R0, 0x1f8, RZ, 0xc0, !PT ;  /* 0x000001f8000b7812 */ /* 0x000fe200078ec0ff */
[----:B------:R-:W-:Y:S01]  /*15f0*/  UMOV UR4, 0x400 ;  /* 0x0000040000047882 */ /* 0x000fe20000000000 */
[----:B------:R-:W-:Y:S01]  /*1600*/  LEA.HI.X R13, R15, UR9, R14, 0x1, P2 ;  /* 0x000000090f0d7c11 */ /* 0x000fe200090f0c0e */
[----:B------:R-:W-:Y:S01]  /*1610*/  IMAD.IADD R14, R19, 0x1, R2 ;  /* 0x00000001130e7824 */ /* 0x000fe200078e0202 */
[----:B------:R-:W-:Y:S01]  /*1620*/  LOP3.LUT R11, R11, 0x38, R120, 0x78, !PT ;  /* 0x000000380b0b7812 */ /* 0x000fe200078e7878 */
[----:B---3--:R-:W-:Y:S01]  /*1630*/  ULEA UR5, UR5, UR4, 0x18 ;  /* 0x0000000405057291 */ /* 0x008fe2000f8ec0ff */
[----:B------:R-:W-:Y:S01]  /*1640*/  SHF.L.U64.HI R2, R6, 0x5, R7 ;  /* 0x0000000506027819 */ /* 0x000fe20000010207 */
[----:B------:R-:W-:Y:S01]  /*1650*/  USHF.L.U32 UR4, UR6, 0x5, URZ ;  /* 0x0000000506047899 */ /* 0x000fe200080006ff */
[----:B------:R-:W-:-:S02]  /*1660*/  IADD3 R22, P0, PT, R112, R151, RZ ;  /* 0x0000009770167210 */ /* 0x000fc40007f1e0ff */
[----:B------:R-:W-:Y:S02]  /*1670*/  LEA R20, P1, R18, UR8, 0x1 ;  /* 0x0000000812147c11 */ /* 0x000fe4000f8208ff */
[----:B------:R-:W-:Y:S01]  /*1680*/  LOP3.LUT R11, R11, 0x1e00, R0, 0xf8, !PT ;  /* 0x00001e000b0b7812 */ /* 0x000fe200078ef800 */
[----:B------:R-:W-:Y:S01]  /*1690*/  IMAD.X R23, R2, 0x1, R150, P0 ;  /* 0x0000000102177824 */ /* 0x000fe200000e0696 */
[----:B------:R-:W-:Y:S02]  /*16a0*/  LEA.HI.X R21, R18, UR9, R14, 0x1, P1 ;  /* 0x0000000912157c11 */ /* 0x000fe400088f0c0e */
[----:B------:R-:W-:Y:S01]  /*16b0*/  LEA R155, R11, UR5, 0x1 ;  /* 0x000000050b9b7c11 */ /* 0x000fe2000f8e08ff */
[----:B------:R-:W-:Y:S01]  /*16c0*/  IMAD.X R11, RZ, RZ, R3, P4 ;  /* 0x000000ffff0b7224 */ /* 0x000fe200020e0603 */
[----:B------:R-:W-:Y:S02]  /*16d0*/  IADD3 R18, P0, PT, R22, R112, RZ ;  /* 0x0000007016127210 */ /* 0x000fe40007f1e0ff */
[C---:B------:R-:W-:Y:S01]  /*16e0*/  LEA R14, P1, R9.reuse, UR8, 0x1 ;  /* 0x00000008090e7c11 */ /* 0x040fe2000f8208ff */
[----:B------:R-:W-:Y:S01]  /*16f0*/  @!PT LDS RZ, [RZ] ;  /* 0x00000000fffff984 */ /* 0x000fe20000000800 */
[----:B------:R-:W-:Y:S01]  /*1700*/  @!PT LDS RZ, [RZ] ;  /* 0x00000000fffff984 */ /* 0x000fe20000000800 */
[----:B------:R-:W-:Y:S01]  /*1710*/  @!PT LDS RZ, [RZ] ;  /* 0x00000000fffff984 */ /* 0x000fe20000000800 */
[----:B------:R1:W-:Y:S01]  /*1720*/  LDGSTS.E.BYPASS.LTC128B.128 [R155], desc[UR24][R20.64] ;  /* 0x00000000149b7fae */ /* 0x0003e2000b981a18 */
[C---:B------:R-:W-:Y:S01]  /*1730*/  IMAD.WIDE.U32 R10, R8.reuse, UR6, R10 ;  /* 0x00000006080a7c25 */ /* 0x040fe2000f8e000a */
[----:B------:R-:W-:Y:S01]  /*1740*/  USHF.L.U64.HI UR6, UR6, 0x5, UR7 ;  /* 0x0000000506067899 */ /* 0x000fe20008010207 */
[----:B------:R-:W-:Y:S01]  /*1750*/  LEA.HI.X R15, R9, UR9, R4, 0x1, P1 ;  /* 0x00000009090f7c11 */ /* 0x000fe200088f0c04 */
[----:B------:R-:W-:Y:S01]  /*1760*/  LDGSTS.E.BYPASS.LTC128B.128 [R155+0x800], desc[UR24][R16.64] ;  /* 0x00800000109b7fae */ /* 0x000fe2000b981a18 */
[----:B------:R-:W-:Y:S01]  /*1770*/  IMAD.X R19, R23, 0x1, R2, P0 ;  /* 0x0000000117137824 */ /* 0x000fe200000e0602 */
[----:B------:R-:W-:Y:S01]  /*1780*/  LOP3.LUT R3, R115, 0x200, RZ, 0xc0, !PT ;  /* 0x0000020073037812 */ /* 0x000fe200078ec0ff */
[----:B------:R-:W-:Y:S01]  /*1790*/  IMAD R8, R8, UR7, R11 ;  /* 0x0000000708087c24 */ /* 0x000fe2000f8e020b */
[----:B------:R2:W-:Y:S01]  /*17a0*/  LDGSTS.E.BYPASS.LTC128B.128 [R155+0x1000], desc[UR24][R12.64] ;  /* 0x010000000c9b7fae */ /* 0x0005e2000b981a18 */
[C---:B------:R-:W-:Y:S01]  /*17b0*/  LOP3.LUT R0, R116.reuse, 0x8, R120, 0x78, !PT ;  /* 0x0000000874007812 */ /* 0x040fe200078e7878 */
[----:B------:R-:W-:Y:S01]  /*17c0*/  IMAD.MOV.U32 R4, RZ, RZ, 0x40 ;  /* 0x00000040ff047424 */ /* 0x000fe200078e00ff */
[----:B------:R-:W-:Y:S01]  /*17d0*/  LOP3.LUT R149, R3, 0x7c00, R149, 0xf8, !PT ;  /* 0x00007c0003957812 */ /* 0x000fe200078ef895 */
[----:B------:R3:W-:Y:S01]  /*17e0*/  LDGSTS.E.BYPASS.LTC128B.128 [R155+0x1800], desc[UR24][R14.64] ;  /* 0x018000000e9b7fae */ /* 0x0007e2000b981a18 */
[----:B------:R-:W-:Y:S01]  /*17f0*/  LOP3.LUT R116, R116, 0x8, R121, 0x78, !PT ;  /* 0x0000000874747812 */ /* 0x000fe200078e7879 */
[----:B------:R-:W-:Y:S01]  /*1800*/  IMAD R148, R0, 0x2, R148 ;  /* 0x0000000200947824 */ /* 0x000fe200078e0294 */
[----:B------:R-:W-:Y:S01]  /*1810*/  LOP3.LUT R121, R121, 0x1f0, RZ, 0xc0, !PT ;  /* 0x000001f079797812 */ /* 0x000fe200078ec0ff */
[----:B------:R-:W-:Y:S01]  /*1820*/  IMAD.MOV.U32 R3, RZ, RZ, 0x20 ;  /* 0x00000020ff037424 */ /* 0x000fe200078e00ff */
[----:B------:R-:W-:Y:S01]  /*1830*/  LOP3.LUT R149, R149, R116, RZ, 0xfc, !PT ;  /* 0x0000007495957212 */ /* 0x000fe200078efcff */
[----:B------:R-:W-:Y:S01]  /*1840*/  VIADD R0, R148, UR5 ;  /* 0x0000000594007c36 */ /* 0x000fe20008000000 */
[----:B------:R-:W-:-:S02]  /*1850*/  IADD3 R121, PT, PT, R121, 0x1, R156 ;  /* 0x0000000179797810 */ /* 0x000fc40007ffe09c */
[----:B------:R-:W-:Y:S02]  /*1860*/  LEA R149, R149, UR5, 0x1 ;  /* 0x0000000595957c11 */ /* 0x000fe4000f8e08ff */
[----:B-1----:R-:W-:-:S05]  /*1870*/  IADD3 R20, P0, PT, R18, R112, RZ ;  /* 0x0000007012147210 */ /* 0x002fca0007f1e0ff */
[----:B------:R-:W-:Y:S01]  /*1880*/  IMAD.X R21, R19, 0x1, R2, P0 ;  /* 0x0000000113157824 */ /* 0x000fe200000e0602 */
[----:B--2---:R-:W-:Y:S01]  /*1890*/  IADD3 R12, P0, PT, R20, R112, RZ ;  /* 0x00000070140c7210 */ /* 0x004fe20007f1e0ff */
[----:B---3--:R-:W-:Y:S02]  /*18a0*/  IMAD.MOV.U32 R14, RZ, RZ, R151 ;  /* 0x000000ffff0e7224 */ /* 0x008fe400078e0097 */
[----:B------:R-:W-:Y:S02]  /*18b0*/  IMAD.MOV.U32 R15, RZ, RZ, R150 ;  /* 0x000000ffff0f7224 */ /* 0x000fe400078e0096 */
[----:B------:R-:W-:-:S03]  /*18c0*/  IMAD.X R13, R21, 0x1, R2, P0 ;  /* 0x00000001150d7824 */ /* 0x000fc600000e0602 */
[----:B------:R1:W-:Y:S04]  /*18d0*/  LDGSTS.E.BYPASS.LTC128B.128 [R155+0x2000], desc[UR24][R14.64] ;  /* 0x020000000e9b7fae */ /* 0x0003e8000b981a18 */
[----:B------:R-:W-:Y:S04]  /*18e0*/  LDGSTS.E.BYPASS.LTC128B.128 [R155+0x2800], desc[UR24][R22.64] ;  /* 0x02800000169b7fae */ /* 0x000fe8000b981a18 */
[----:B------:R-:W-:Y:S04]  /*18f0*/  LDGSTS.E.BYPASS.LTC128B.128 [R155+0x3000], desc[UR24][R18.64] ;  /* 0x03000000129b7fae */ /* 0x000fe8000b981a18 */
[----:B------:R-:W-:Y:S04]  /*1900*/  LDGSTS.E.BYPASS.LTC128B.128 [R155+0x3800], desc[UR24][R20.64] ;  /* 0x03800000149b7fae */ /* 0x000fe8000b981a18 */
[----:B------:R2:W-:Y:S01]  /*1910*/  LDGSTS.E.BYPASS.LTC128B.128 [R155+0x4000], desc[UR24][R12.64] ;  /* 0x040000000c9b7fae */ /* 0x0005e2000b981a18 */
[----:B-1----:R-:W-:-:S05]  /*1920*/  IADD3 R14, P0, PT, R12, R112, RZ ;  /* 0x000000700c0e7210 */ /* 0x002fca0007f1e0ff */
[----:B------:R-:W-:Y:S01]  /*1930*/  IMAD.X R15, R13, 0x1, R2, P0 ;  /* 0x000000010d0f7824 */ /* 0x000fe200000e0602 */
[----:B------:R-:W-:-:S04]  /*1940*/  IADD3 R16, P0, PT, R14, R112, RZ ;  /* 0x000000700e107210 */ /* 0x000fc80007f1e0ff */
[----:B------:R1:W-:Y:S01]  /*1950*/  LDGSTS.E.BYPASS.LTC128B.128 [R155+0x4800], desc[UR24][R14.64] ;  /* 0x048000000e9b7fae */ /* 0x0003e2000b981a18 */
[----:B------:R-:W-:Y:S01]  /*1960*/  IMAD.X R17, R15, 0x1, R2, P0 ;  /* 0x000000010f117824 */ /* 0x000fe200000e0602 */
[----:B--2---:R-:W-:-:S04]  /*1970*/  IADD3 R12, P0, PT, R16, R112, RZ ;  /* 0x00000070100c7210 */ /* 0x004fc80007f1e0ff */
[----:B------:R-:W-:Y:S01]  /*1980*/  LDGSTS.E.BYPASS.LTC128B.128 [R155+0x5000], desc[UR24][R16.64] ;  /* 0x05000000109b7fae */ /* 0x000fe2000b981a18 */
[----:B------:R-:W-:Y:S01]  /*1990*/  IMAD.X R13, R17, 0x1, R2, P0 ;  /* 0x00000001110d7824 */ /* 0x000fe200000e0602 */
[----:B------:R-:W-:-:S04]  /*19a0*/  LEA R153, P0, R10, UR12, 0x1 ;  /* 0x0000000c0a997c11 */ /* 0x000fc8000f8008ff */
[----:B------:R2:W-:Y:S01]  /*19b0*/  LDGSTS.E.BYPASS.LTC128B.128 [R155+0x5800], desc[UR24][R12.64] ;  /* 0x058000000c9b7fae */ /* 0x0005e2000b981a18 */
[----:B------:R-:W-:-:S03]  /*19c0*/  LEA.HI.X R152, R10, UR13, R8, 0x1, P0 ;  /* 0x0000000d0a987c11 */ /* 0x000fc600080f0c08 */
[----:B------:R-:W0:Y:S01]  /*19d0*/  LDGDEPBAR ;  /* 0x00000000000079af */ /* 0x000e220000000000 */
[----:B-1----:R-:W-:Y:S02]  /*19e0*/  IMAD.MOV.U32 R14, RZ, RZ, R153 ;  /* 0x000000ffff0e7224 */ /* 0x002fe400078e0099 */
[----:B------:R-:W-:Y:S01]  /*19f0*/  IMAD.MOV.U32 R15, RZ, RZ, R152 ;  /* 0x000000ffff0f7224 */ /* 0x000fe200078e0098 */
[----:B--2---:R-:W-:Y:S01]  /*1a00*/  IADD3 R12, P0, PT, R153, UR4, RZ ;  /* 0x00000004990c7c10 */ /* 0x004fe2000ff1e0ff */
[----:B------:R-:W-:-:S04]  /*1a10*/  DEPBAR.LE SB0, 0x0 ;  /* 0x000080000000791a */ /* 0x000fc80000000000 */
[----:B------:R-:W-:Y:S01]  /*1a20*/  BAR.SYNC.DEFER_BLOCKING 0x0 ;  /* 0x0000000000007b1d */ /* 0x000fe20000010000 */
        /* <DEDUP_REMOVED lines=8> */
[----:B------:R1:W-:Y:S04]  /*1ab0*/  LDGSTS.E.BYPASS.LTC128B.128 [R155+0x6000], desc[UR24][R14.64] ;  /* 0x060000000e9b7fae */ /* 0x0003e8000b981a18 */
[----:B------:R2:W-:Y:S04]  /*1ac0*/  LDGSTS.E.BYPASS.LTC128B.128 [R155+0x6800], desc[UR24][R12.64] ;  /* 0x068000000c9b7fae */ /* 0x0005e8000b981a18 */
[----:B------:R3:W-:Y:S04]  /*1ad0*/  LDGSTS.E.BYPASS.LTC128B.128 [R155+0x7000], desc[UR24][R10.64] ;  /* 0x070000000a9b7fae */ /* 0x0007e8000b981a18 */
[----:B------:R4:W-:Y:S01]  /*1ae0*/  LDGSTS.E.BYPASS.LTC128B.128 [R155+0x7800], desc[UR24][R8.64] ;  /* 0x07800000089b7fae */ /* 0x0009e2000b981a18 */
        /* <DEDUP_REMOVED lines=11> */
[----:B------:R-:W-:-:S03]  /*1ba0*/  R2P PR, R120, 0x6 ;  /* 0x0000000678007804 */ /* 0x000fc60000000000 */
[----:B------:R2:W-:Y:S02]  /*1bb0*/  LDGSTS.E.BYPASS.LTC128B.128 [R155+0x9800], desc[UR24][R8.64] ;  /* 0x09800000089b7fae */ /* 0x0005e4000b981a18 */
[----:B------:R-:W-:Y:S02]  /*1bc0*/  SEL R3, R3, 0xffffffe0, !P1 ;  /* 0xffffffe003037807 */ /* 0x000fe40004800000 */
[----:B------:R-:W-:Y:S01]  /*1bd0*/  LDSM.16.M88.4 R16, [R149] ;  /* 0x000000009510783b */ /* 0x000fe20000000200 */
[----:B------:R-:W-:Y:S02]  /*1be0*/  SEL R4, R4, 0xffffffc0, !P2 ;  /* 0xffffffc004047807 */ /* 0x000fe40005000000 */
[C-C-:B------:R-:W-:Y:S01]  /*1bf0*/  IMAD.IADD R147, R3.reuse, 0x1, R149.reuse ;  /* 0x0000000103937824 */ /* 0x140fe200078e0295 */
[----:B------:R-:W3:Y:S01]  /*1c00*/  LDSM.16.M88.4 R24, [R148+UR5+0x2000] ;  /* 0x002000059418783b */ /* 0x000ee20008000200 */
[C-C-:B------:R-:W-:Y:S02]  /*1c10*/  IMAD.IADD R143, R3.reuse, 0x1, R0.reuse ;  /* 0x00000001038f7824 */ /* 0x140fe400078e0200 */
[C---:B------:R-:W-:Y:S01]  /*1c20*/  IMAD.IADD R146, R4.reuse, 0x1, R149 ;  /* 0x0000000104927824 */ /* 0x040fe200078e0295 */
[----:B------:R-:W4:Y:S01]  /*1c30*/  LDSM.16.M88.4 R60, [R148+UR5+0x4000] ;  /* 0x00400005943c783b */ /* 0x000f220008000200 */
[----:B------:R-:W-:Y:S01]  /*1c40*/  IMAD.IADD R142, R4, 0x1, R0 ;  /* 0x00000001048e7824 */ /* 0x000fe200078e0200 */
[----:B------:R-:W-:Y:S01]  /*1c50*/  SHF.R.U32.HI R0, RZ, 0x2, R120 ;  /* 0x00000002ff007819 */ /* 0x000fe20000011678 */
[C---:B------:R-:W-:Y:S01]  /*1c60*/  IMAD.IADD R145, R3.reuse, 0x1, R146 ;  /* 0x0000000103917824 */ /* 0x040fe200078e0292 */
[----:B------:R-:W2:Y:S01]  /*1c70*/  LDSM.16.M88.4 R84, [R148+UR5+0x2800] ;  /* 0x002800059454783b */ /* 0x000ea20008000200 */
[----:B------:R-:W-:Y:S01]  /*1c80*/  IMAD.IADD R141, R3, 0x1, R142 ;  /* 0x00000001038d7824 */ /* 0x000fe200078e028e */
[----:B------:R-:W-:-:S02]  /*1c90*/  LOP3.LUT R0, R0, 0x7, RZ, 0xc0, !PT ;  /* 0x0000000700007812 */ /* 0x000fc400078ec0ff */
[----:B------:R-:W5:Y:S02]  /*1ca0*/  LDSM.16.M88.4 R76, [R148+UR5+0x3000] ;  /* 0x00300005944c783b */ /* 0x000f640008000200 */
[----:B------:R-:W-:Y:S02]  /*1cb0*/  IADD3 R119, PT, PT, R121, -R119, R0 ;  /* 0x8000007779777210 */ /* 0x000fe40007ffe000 */
[----:B------:R-:W5:Y:S01]  /*1cc0*/  LDSM.16.M88.4 R68, [R148+UR5+0x3800] ;  /* 0x003800059444783b */ /* 0x000f620008000200 */
[----:B------:R-:W-:Y:S02]  /*1cd0*/  LOP3.LUT R0, R116, 0x200, R115, 0xf8, !PT ;  /* 0x0000020074007812 */ /* 0x000fe400078ef873 */
[--C-:B------:R-:W-:Y:S01]  /*1ce0*/  IADD3 R119, PT, PT, R119, R117, R118.reuse ;  /* 0x0000007577777210 */ /* 0x100fe20007ffe076 */
[----:B------:R-:W5:Y:S04]  /*1cf0*/  LDSM.16.M88.4 R52, [R148+UR5+0x4800] ;  /* 0x004800059434783b */ /* 0x000f680008000200 */
[----:B------:R-:W5:Y:S04]  /*1d00*/  LDSM.16.M88.4 R44, [R148+UR5+0x5000] ;  /* 0x00500005942c783b */ /* 0x000f680008000200 */
[----:B------:R-:W5:Y:S04]  /*1d10*/  LDSM.16.M88.4 R20, [R148+UR5+0x5800] ;  /* 0x005800059414783b */ /* 0x000f680008000200 */
[----:B------:R-:W-:Y:S04]  /*1d20*/  LDSM.16.M88.4 R32, [R147] ;  /* 0x000000009320783b */ /* 0x000fe80000000200 */
[----:B-1----:R-:W1:Y:S04]  /*1d30*/  LDSM.16.M88.4 R12, [R143+0x2000] ;  /* 0x002000008f0c783b */ /* 0x002e680000000200 */
[----:B------:R-:W1:Y:S01]  /*1d40*/  LDSM.16.M88.4 R96, [R143+0x4000] ;  /* 0x004000008f60783b */ /* 0x000e620000000200 */
        /* <DEDUP_REMOVED lines=9> */
[C---:B------:R-:W-:Y:S03]  /*1de0*/  HMMA.16816.F32 R60, R16.reuse, R62, RZ ;  /* 0x0000003e103c723c */ /* 0x040fe600000018ff */
[----:B------:R-:W0:Y:S05]  /*1df0*/  LDGDEPBAR ;  /* 0x00000000000079af */ /* 0x000e2a0000000000 */
[C---:B--2---:R-:W-:Y:S08]  /*1e00*/  HMMA.16816.F32 R8, R16.reuse, R84, RZ ;  /* 0x000000541008723c */ /* 0x044ff000000018ff */
        /* <DEDUP_REMOVED lines=12> */
[C---:B-1----:R-:W-:Y:S08]  /*1ed0*/  HMMA.16816.F32 R28, R32.reuse, R12, R28 ;  /* 0x0000000c201c723c */ /* 0x042ff0000000181c */
[C---:B------:R-:W-:Y:S01]  /*1ee0*/  HMMA.16816.F32 R24, R32.reuse, R14, R24 ;  /* 0x0000000e2018723c */ /* 0x040fe20000001818 */
        /* <DEDUP_REMOVED lines=16> */
[C---:B----4-:R-:W-:Y:S08]  /*1ff0*/  HMMA.16816.F32 R72, R32.reuse, R100, R72 ;  /* 0x000000642048723c */ /* 0x050ff00000001848 */
[C---:B------:R-:W-:Y:S01]  /*2000*/  HMMA.16816.F32 R68, R32.reuse, R102, R68 ;  /* 0x000000662044723c */ /* 0x040fe20000001844 */
[----:B------:R-:W-:Y:S07]  /*2010*/  LDSM.16.M88.4 R100, [R142+0x3800] ;  /* 0x003800008e64783b */ /* 0x000fee0000000200 */
[C---:B------:R-:W-:Y:S08]  /*2020*/  HMMA.16816.F32 R56, R32.reuse, R92, R56 ;  /* 0x0000005c2038723c */ /* 0x040ff00000001838 */
[----:B------:R-:W-:Y:S01]  /*2030*/  HMMA.16816.F32 R52, R32, R94, R52 ;  /* 0x0000005e2034723c */ /* 0x000fe20000001834 */
[----:B------:R-:W-:Y:S04]  /*2040*/  LDSM.16.M88.4 R32, [R141+0x2000] ;  /* 0x002000008d20783b */ /* 0x000fe80000000200 */
[----:B------:R-:W-:Y:S03]  /*2050*/  LDSM.16.M88.4 R92, [R142+0x4800] ;  /* 0x004800008e5c783b */ /* 0x000fe60000000200 */
[C---:B-1----:R-:W-:Y:S08]  /*2060*/  HMMA.16816.F32 R28, R20.reuse, R12, R28 ;  /* 0x0000000c141c723c */ /* 0x042ff0000000181c */
[C---:B------:R-:W-:Y:S01]  /*2070*/  HMMA.16816.F32 R24, R20.reuse, R14, R24 ;  /* 0x0000000e1418723c */ /* 0x040fe20000001818 */
[----:B------:R-:W1:Y:S07]  /*2080*/  LDSM.16.M88.4 R12, [R145] ;  /* 0x00000000910c783b */ /* 0x000e6e0000000200 */
[C---:B--2---:R-:W-:Y:S08]  /*2090*/  HMMA.16816.F32 R64, R20.reuse, R96, R64 ;  /* 0x000000601440723c */ /* 0x044ff00000001840 */
[C---:B------:R-:W-:Y:S01]  /*20a0*/  HMMA.16816.F32 R60, R20.reuse, R98, R60 ;  /* 0x00000062143c723c */ /* 0x040fe2000000183c */
[----:B------:R-:W2:Y:S07]  /*20b0*/  LDSM.16.M88.4 R96, [R141+0x2800] ;  /* 0x002800008d60783b */ /* 0x000eae0000000200 */
[C---:B---3--:R-:W-:Y:S08]  /*20c0*/  HMMA.16816.F32 R48, R20.reuse, R88, R48 ;  /* 0x000000581430723c */ /* 0x048ff00000001830 */
[C---:B------:R-:W-:Y:S01]  /*20d0*/  HMMA.16816.F32 R44, R20.reuse, R90, R44 ;  /* 0x0000005a142c723c */ /* 0x040fe2000000182c */
[----:B------:R-:W3:Y:S07]  /*20e0*/  LDSM.16.M88.4 R88, [R141+0x3000] ;  /* 0x003000008d58783b */ /* 0x000eee0000000200 */
[C---:B-----5:R-:W-:Y:S08]  /*20f0*/  HMMA.16816.F32 R8, R20.reuse, R108, R8 ;  /* 0x0000006c1408723c */ /* 0x060ff00000001808 */
[C---:B------:R-:W-:Y:S08]  /*2100*/  HMMA.16816.F32 R84, R20.reuse, R110, R84 ;  /* 0x0000006e1454723c */ /* 0x040ff00000001854 */
[----:B------:R-:W-:Y:S01]  /*2110*/  HMMA.16816.F32 R40, R20, R36, R40 ;  /* 0x000000241428723c */ /* 0x000fe20000001828 */
[----:B------:R-:W-:Y:S01]  /*2120*/  IMAD.SHL.U32 R36, R120, 0x2, RZ ;  /* 0x0000000278247824 */ /* 0x000fe200078e00ff */
[----:B------:R-:W-:-:S04]  /*2130*/  VIADDMNMX R37, R119, 0x8, R118, PT ;  /* 0x0000000877257846 */ /* 0x000fc80003800176 */
[----:B------:R-:W-:Y:S02]  /*2140*/  LOP3.LUT R36, R157, 0x6, R36, 0xf8, !PT ;  /* 0x000000069d247812 */ /* 0x000fe400078ef824 */
[----:B------:R-:W-:Y:S08]  /*2150*/  HMMA.16816.F32 R80, R20, R104, R80 ;  /* 0x000000681450723c */ /* 0x000ff00000001850 */
[C---:B-1----:R-:W-:Y:S08]  /*2160*/  HMMA.16816.F32 R24, R12.reuse, R34, R24 ;  /* 0x000000220c18723c */ /* 0x042ff00000001818 */
[----:B------:R-:W-:Y:S01]  /*2170*/  HMMA.16816.F32 R28, R12, R32, R28 ;  /* 0x000000200c1c723c */ /* 0x000fe2000000181c */
[----:B------:R-:W-:-:S02]  /*2180*/  LOP3.LUT R32, R36, 0x1, RZ, 0xfc, !PT ;  /* 0x0000000124207812 */ /* 0x000fc400078efcff */
[----:B------:R-:W-:Y:S02]  /*2190*/  LOP3.LUT R33, R36, 0x8, RZ, 0xfc, !PT ;  /* 0x0000000824217812 */ /* 0x000fe400078efcff */
[-C--:B------:R-:W-:Y:S02]  /*21a0*/  ISETP.GE.AND P3, PT, R32, R37.reuse, PT ;  /* 0x000000252000720c */ /* 0x080fe40003f66270 */
[----:B------:R-:W-:Y:S01]  /*21b0*/  ISETP.GE.AND P2, PT, R33, R37, PT ;  /* 0x000000252100720c */ /* 0x000fe20003f46270 */
[----:B--2---:R-:W-:Y:S03]  /*21c0*/  HMMA.16816.F32 R8, R12, R96, R8 ;  /* 0x000000600c08723c */ /* 0x004fe60000001808 */
[----:B------:R-:W-:-:S05]  /*21d0*/  FSEL R96, R26, -INF , !P2 ;  /* 0xff8000001a607808 */ /* 0x000fca0005000000 */
[C---:B------:R-:W-:Y:S01]  /*21e0*/  HMMA.16816.F32 R56, R20.reuse, R92, R56 ;  /* 0x0000005c1438723c */ /* 0x040fe20000001838 */
[----:B------:R-:W-:Y:S02]  /*21f0*/  VIMNMX R92, PT, PT, R119, R118, PT ;  /* 0x00000076775c7248 */ /* 0x000fe40003fe0100 */
[----:B------:R-:W-:Y:S02]  /*2200*/  LOP3.LUT R93, R36, 0x9, RZ, 0xfc, !PT ;  /* 0x00000009245d7812 */ /* 0x000fe400078efcff */
[-C--:B------:R-:W-:Y:S02]  /*2210*/  ISETP.GE.AND P1, PT, R32, R92.reuse, PT ;  /* 0x0000005c2000720c */ /* 0x080fe40003f26270 */
[----:B------:R-:W-:Y:S01]  /*2220*/  ISETP.GE.AND P6, PT, R33, R92, PT ;  /* 0x0000005c2100720c */ /* 0x000fe20003fc6270 */
[----:B------:R-:W-:Y:S01]  /*2230*/  HMMA.16816.F32 R76, R20, R106, R76 ;  /* 0x0000006a144c723c */ /* 0x000fe2000000184c */
[----:B------:R-:W1:Y:S01]  /*2240*/  LDSM.16.M88.4 R32, [R141+0x3800] ;  /* 0x003800008d20783b */ /* 0x000e620000000200 */
[----:B------:R-:W-:-:S02]  /*2250*/  ISETP.GE.AND P5, PT, R93, R37, PT ;  /* 0x000000255d00720c */ /* 0x000fc40003fa6270 */
[----:B------:R-:W-:Y:S02]  /*2260*/  ISETP.GE.AND P0, PT, R93, R92, PT ;  /* 0x0000005c5d00720c */ /* 0x000fe40003f06270 */
[----:B------:R-:W-:Y:S02]  /*2270*/  FSEL R93, R29, -INF , !P1 ;  /* 0xff8000001d5d7808 */ /* 0x000fe40004800000 */
[----:B------:R-:W-:Y:S01]  /*2280*/  HMMA.16816.F32 R84, R12, R98, R84 ;  /* 0x000000620c54723c */ /* 0x000fe20000001854 */
[----:B------:R-:W-:Y:S02]  /*2290*/  FSEL R99, R27, -INF , !P5 ;  /* 0xff8000001b637808 */ /* 0x000fe40006800000 */
[C---:B------:R-:W-:Y:S02]  /*22a0*/  LOP3.LUT R29, R36.reuse, 0x11, RZ, 0xfc, !PT ;  /* 0x00000011241d7812 */ /* 0x040fe400078efcff */
[----:B------:R-:W-:Y:S02]  /*22b0*/  FSEL R98, R25, -INF , !P0 ;  /* 0xff80000019627808 */ /* 0x000fe40004000000 */
[----:B------:R-:W-:Y:S01]  /*22c0*/  FSEL R97, R31, -INF , !P3 ;  /* 0xff8000001f617808 */ /* 0x000fe20005800000 */
[----:B------:R-:W-:Y:S01]  /*22d0*/  HMMA.16816.F32 R52, R20, R94, R52 ;  /* 0x0000005e1434723c */ /* 0x000fe20000001834 */
[----:B------:R-:W-:-:S02]  /*22e0*/  LOP3.LUT R94, R36, 0x10, RZ, 0xfc, !PT ;  /* 0x00000010245e7812 */ /* 0x000fc400078efcff */
[-C--:B------:R-:W-:Y:S02]  /*22f0*/  ISETP.GE.AND P3, PT, R29, R92.reuse, PT ;  /* 0x0000005c1d00720c */ /* 0x080fe40003f66270 */
[C---:B------:R-:W-:Y:S02]  /*2300*/  ISETP.GE.AND P4, PT, R94.reuse, R92, PT ;  /* 0x0000005c5e00720c */ /* 0x040fe40003f86270 */
[----:B------:R-:W-:Y:S01]  /*2310*/  ISETP.GE.AND P1, PT, R94, R37, PT ;  /* 0x000000255e00720c */ /* 0x000fe20003f26270 */
[----:B------:R-:W-:Y:S01]  /*2320*/  HMMA.16816.F32 R68, R20, R102, R68 ;  /* 0x000000661444723c */ /* 0x000fe20000001844 */
[----:B------:R-:W-:Y:S02]  /*2330*/  FSEL R102, R24, -INF , !P6 ;  /* 0xff80000018667808 */ /* 0x000fe40007000000 */
[----:B------:R-:W-:Y:S02]  /*2340*/  LOP3.LUT R24, R36, 0x19, RZ, 0xfc, !PT ;  /* 0x0000001924187812 */ /* 0x000fe400078efcff */
[----:B------:R-:W-:-:S02]  /*2350*/  FSEL R139, R8, -INF , !P4 ;  /* 0xff800000088b7808 */ /* 0x000fc40006000000 */
[----:B------:R-:W-:Y:S01]  /*2360*/  LOP3.LUT R94, R36, 0x18, RZ, 0xfc, !PT ;  /* 0x00000018245e7812 */ /* 0x000fe200078efcff */
[C---:B---3--:R-:W-:Y:S01]  /*2370*/  HMMA.16816.F32 R80, R12.reuse, R88, R80 ;  /* 0x000000580c50723c */ /* 0x048fe20000001850 */
[CC--:B------:R-:W-:Y:S02]  /*2380*/  ISETP.GE.AND P5, PT, R24.reuse, R92.reuse, PT ;  /* 0x0000005c1800720c */ /* 0x0c0fe40003fa6270 */
[-C--:B------:R-:W-:Y:S02]  /*2390*/  ISETP.GE.AND P4, PT, R24, R37.reuse, PT ;  /* 0x000000251800720c */ /* 0x080fe40003f86270 */
[----:B------:R-:W2:Y:S01]  /*23a0*/  LDSM.16.M88.4 R24, [R141+0x4000] ;  /* 0x004000008d18783b */ /* 0x000ea20000000200 */
[----:B------:R-:W-:Y:S02]  /*23b0*/  ISETP.GE.AND P6, PT, R29, R37, PT ;  /* 0x000000251d00720c */ /* 0x000fe40003fc6270 */
        /* <DEDUP_REMOVED lines=11> */
[----:B-1----:R-:W-:Y:S01]  /*2470*/  HMMA.16816.F32 R68, R12, R34, R68 ;  /* 0x000000220c44723c */ /* 0x002fe20000001844 */
[-C--:B------:R-:W-:Y:S02]  /*2480*/  ISETP.GE.AND P0, PT, R94, R37.reuse, PT ;  /* 0x000000255e00720c */ /* 0x080fe40003f06270 */
[C---:B------:R-:W-:Y:S02]  /*2490*/  ISETP.GE.AND P1, PT, R29.reuse, R92, PT ;  /* 0x0000005c1d00720c */ /* 0x040fe40003f26270 */
[C---:B------:R-:W-:Y:S02]  /*24a0*/  LOP3.LUT R9, R36.reuse, 0x28, RZ, 0xfc, !PT ;  /* 0x0000002824097812 */ /* 0x040fe400078efcff */
[----:B------:R-:W-:Y:S01]  /*24b0*/  LOP3.LUT R8, R36, 0x29, RZ, 0xfc, !PT ;  /* 0x0000002924087812 */ /* 0x000fe200078efcff */
[----:B------:R-:W-:Y:S01]  /*24c0*/  HMMA.16816.F32 R16, R20, R38, R16 ;  /* 0x000000261410723c */ /* 0x000fe20000001810 */
[----:B------:R-:W-:-:S02]  /*24d0*/  ISETP.GE.AND P3, PT, R29, R37, PT ;  /* 0x000000251d00720c */ /* 0x000fc40003f66270 */
[----:B------:R-:W-:Y:S02]  /*24e0*/  FSEL R29, R86, -INF , !P0 ;  /* 0xff800000561d7808 */ /* 0x000fe40004000000 */
[----:B------:R-:W-:Y:S02]  /*24f0*/  FSEL R91, R85, -INF , !P5 ;  /* 0xff800000555b7808 */ /* 0x000fe40006800000 */
[----:B------:R-:W-:Y:S01]  /*2500*/  FSEL R89, R87, -INF , !P4 ;  /* 0xff80000057597808 */ /* 0x000fe20006000000 */
[----:B------:R-:W-:Y:S01]  /*2510*/  HMMA.16816.F32 R72, R12, R32, R72 ;  /* 0x000000200c48723c */ /* 0x000fe20000001848 */
[----:B------:R-:W-:Y:S02]  /*2520*/  FSEL R138, R80, -INF , !P1 ;  /* 0xff800000508a7808 */ /* 0x000fe40004800000 */
[C---:B------:R-:W-:Y:S02]  /*2530*/  ISETP.GE.AND P0, PT, R9.reuse, R92, PT ;  /* 0x0000005c0900720c */ /* 0x040fe40003f06270 */
[----:B------:R-:W-:-:S02]  /*2540*/  ISETP.GE.AND P5, PT, R9, R37, PT ;  /* 0x000000250900720c */ /* 0x000fc40003fa6270 */
[CC--:B------:R-:W-:Y:S01]  /*2550*/  ISETP.GE.AND P4, PT, R8.reuse, R92.reuse, PT ;  /* 0x0000005c0800720c */ /* 0x0c0fe20003f86270 */
[C---:B--2---:R-:W-:Y:S01]  /*2560*/  HMMA.16816.F32 R64, R12.reuse, R24, R64 ;  /* 0x000000180c40723c */ /* 0x044fe20000001840 */
[----:B------:R-:W-:Y:S02]  /*2570*/  ISETP.GE.AND P1, PT, R8, R37, PT ;  /* 0x000000250800720c */ /* 0x000fe40003f26270 */
[----:B------:R-:W1:Y:S01]  /*2580*/  LDSM.16.M88.4 R8, [R141+0x4800] ;  /* 0x004800008d08783b */ /* 0x000e620000000200 */
[----:B------:R-:W-:Y:S02]  /*2590*/  LOP3.LUT R32, R36, 0x30, RZ, 0xfc, !PT ;  /* 0x0000003024207812 */ /* 0x000fe400078efcff */
[----:B------:R-:W-:Y:S02]  /*25a0*/  FSEL R132, R82, -INF , !P3 ;  /* 0xff80000052847808 */ /* 0x000fe40005800000 */
[----:B------:R-:W-:Y:S01]  /*25b0*/  FSEL R137, R81, -INF , !P6 ;  /* 0xff80000051897808 */ /* 0x000fe20007000000 */
[----:B------:R-:W-:Y:S01]  /*25c0*/  HMMA.16816.F32 R60, R12, R26, R60 ;  /* 0x0000001a0c3c723c */ /* 0x000fe2000000183c */
[----:B------:R-:W-:-:S02]  /*25d0*/  ISETP.GE.AND P3, PT, R32, R92, PT ;  /* 0x0000005c2000720c */ /* 0x000fc40003f66270 */
[-C--:B------:R-:W-:Y:S02]  /*25e0*/  ISETP.GE.AND P6, PT, R32, R37.reuse, PT ;  /* 0x000000252000720c */ /* 0x080fe40003fc6270 */
        /* <DEDUP_REMOVED lines=9> */
[----:B------:R-:W-:Y:S02]  /*2680*/  FSEL R134, R79, -INF , !P1 ;  /* 0xff8000004f867808 */ /* 0x000fe40004800000 */
[----:B------:R-:W-:-:S02]  /*2690*/  LOP3.LUT R24, R36, 0x40, RZ, 0xfc, !PT ;  /* 0x0000004024187812 */ /* 0x000fc400078efcff */
[----:B------:R-:W-:Y:S02]  /*26a0*/  FSEL R104, R72, -INF , !P3 ;  /* 0xff80000048687808 */ /* 0x000fe40005800000 */
[CC--:B------:R-:W-:Y:S02]  /*26b0*/  ISETP.GE.AND P5, PT, R33.reuse, R92.reuse, PT ;  /* 0x0000005c2100720c */ /* 0x0c0fe40003fa6270 */
[-C--:B------:R-:W-:Y:S02]  /*26c0*/  ISETP.GE.AND P4, PT, R33, R37.reuse, PT ;  /* 0x000000252100720c */ /* 0x080fe40003f86270 */
[C---:B------:R-:W-:Y:S01]  /*26d0*/  ISETP.GE.AND P1, PT, R32.reuse, R92, PT ;  /* 0x0000005c2000720c */ /* 0x040fe20003f26270 */
[----:B-1----:R-:W-:Y:S01]  /*26e0*/  HMMA.16816.F32 R56, R12, R8, R56 ;  /* 0x000000080c38723c */ /* 0x002fe20000001838 */
[----:B------:R-:W-:Y:S02]  /*26f0*/  ISETP.GE.AND P3, PT, R32, R37, PT ;  /* 0x000000252000720c */ /* 0x000fe40003f66270 */
[----:B------:R-:W1:Y:S01]  /*2700*/  LDSM.16.M88.4 R32, [R141+0x5000] ;  /* 0x005000008d20783b */ /* 0x000e620000000200 */
[----:B------:R-:W-:-:S02]  /*2710*/  FSEL R105, R74, -INF , !P6 ;  /* 0xff8000004a697808 */ /* 0x000fc40007000000 */
[----:B------:R-:W-:Y:S02]  /*2720*/  FSEL R129, R73, -INF , !P2 ;  /* 0xff80000049817808 */ /* 0x000fe40005000000 */
[CC--:B------:R-:W-:Y:S01]  /*2730*/  ISETP.GE.AND P6, PT, R24.reuse, R92.reuse, PT ;  /* 0x0000005c1800720c */ /* 0x0c0fe20003fc6270 */
[----:B------:R-:W-:Y:S01]  /*2740*/  HMMA.16816.F32 R52, R12, R10, R52 ;  /* 0x0000000a0c34723c */ /* 0x000fe20000001834 */
[----:B------:R-:W-:Y:S02]  /*2750*/  ISETP.GE.AND P2, PT, R24, R37, PT ;  /* 0x000000251800720c */ /* 0x000fe40003f46270 */
[----:B------:R-:W-:Y:S02]  /*2760*/  LOP3.LUT R24, R36, 0x41, RZ, 0xfc, !PT ;  /* 0x0000004124187812 */ /* 0x000fe400078efcff */
[----:B------:R-:W-:Y:S02]  /*2770*/  FSEL R108, R75, -INF , !P0 ;  /* 0xff8000004b6c7808 */ /* 0x000fe40004000000 */
        /* <DEDUP_REMOVED lines=9> */
[----:B------:R-:W-:Y:S02]  /*2810*/  ISETP.GE.AND P5, PT, R24, R37, PT ;  /* 0x000000251800720c */ /* 0x000fe40003fa6270 */
[----:B------:R-:W-:Y:S02]  /*2820*/  ISETP.GE.AND P4, PT, R25, R92, PT ;  /* 0x0000005c1900720c */ /* 0x000fe40003f86270 */
[----:B------:R-:W-:Y:S02]  /*2830*/  LOP3.LUT R8, R36, 0x51, RZ, 0xfc, !PT ;  /* 0x0000005124087812 */ /* 0x000fe400078efcff */
[----:B------:R-:W-:-:S02]  /*2840*/  FSEL R122, R67, -INF , !P5 ;  /* 0xff800000437a7808 */ /* 0x000fc40006800000 */
[----:B------:R-:W-:Y:S01]  /*2850*/  FSEL R123, R60, -INF , !P4 ;  /* 0xff8000003c7b7808 */ /* 0x000fe20006000000 */
[----:B-1----:R-:W-:Y:S01]  /*2860*/  HMMA.16816.F32 R48, R12, R32, R48 ;  /* 0x000000200c30723c */ /* 0x002fe20000001830 */
[C---:B------:R-:W-:Y:S02]  /*2870*/  ISETP.GE.AND P5, PT, R8.reuse, R92, PT ;  /* 0x0000005c0800720c */ /* 0x040fe40003fa6270 */
[----:B------:R-:W-:Y:S02]  /*2880*/  ISETP.GE.AND P4, PT, R8, R37, PT ;  /* 0x000000250800720c */ /* 0x000fe40003f86270 */
[----:B------:R-:W1:Y:S01]  /*2890*/  LDSM.16.M88.4 R8, [R141+0x5800] ;  /* 0x005800008d08783b */ /* 0x000e620000000200 */
[----:B------:R-:W-:Y:S01]  /*28a0*/  LOP3.LUT R24, R36, 0x49, RZ, 0xfc, !PT ;  /* 0x0000004924187812 */ /* 0x000fe200078efcff */
[----:B------:R-:W-:-:S04]  /*28b0*/  DEPBAR.LE SB0, 0x0 ;  /* 0x000080000000791a */ /* 0x000fc80000000000 */
[----:B------:R-:W-:Y:S01]  /*28c0*/  HMMA.16816.F32 R44, R12, R34, R44 ;  /* 0x000000220c2c723c */ /* 0x000fe2000000182c */
[----:B------:R-:W-:Y:S02]  /*28d0*/  FSEL R106, R69, -INF , !P1 ;  /* 0xff800000456a7808 */ /* 0x000fe40004800000 */
[-C--:B------:R-:W-:Y:S02]  /*28e0*/  ISETP.GE.AND P1, PT, R25, R37.reuse, PT ;  /* 0x000000251900720c */ /* 0x080fe40003f26270 */
        /* <DEDUP_REMOVED lines=12> */
[C---:B------:R-:W-:Y:S02]  /*29b0*/  LOP3.LUT R21, R36.reuse, 0x69, RZ, 0xfc, !PT ;  /* 0x0000006924157812 */ /* 0x040fe400078efcff */
[----:B------:R-:W-:Y:S02]  /*29c0*/  LOP3.LUT R24, R36, 0x59, RZ, 0xfc, !PT ;  /* 0x0000005924187812 */ /* 0x000fe400078efcff */
[----:B------:R-:W-:Y:S01]  /*29d0*/  FSEL R101, R48, -INF , !P0 ;  /* 0xff80000030657808 */ /* 0x000fe20004000000 */
[----:B-1----:R-:W-:Y:S01]  /*29e0*/  HMMA.16816.F32 R40, R12, R8, R40 ;  /* 0x000000080c28723c */ /* 0x002fe20000001828 */
[----:B------:R-:W-:-:S02]  /*29f0*/  FSEL R125, R63, -INF , !P6 ;  /* 0xff8000003f7d7808 */ /* 0x000fc40007000000 */
[----:B------:R-:W-:Y:S02]  /*2a00*/  FSEL R119, R56, -INF , !P2 ;  /* 0xff80000038777808 */ /* 0x000fe40005000000 */
[-C--:B------:R-:W-:Y:S02]  /*2a10*/  ISETP.GE.AND P0, PT, R21, R37.reuse, PT ;  /* 0x000000251500720c */ /* 0x080fe40003f06270 */
[C---:B------:R-:W-:Y:S01]  /*2a20*/  ISETP.GE.AND P6, PT, R24.reuse, R92, PT ;  /* 0x0000005c1800720c */ /* 0x040fe20003fc6270 */
[----:B------:R-:W-:Y:S01]  /*2a30*/  HMMA.16816.F32 R16, R12, R10, R16 ;  /* 0x0000000a0c10723c */ /* 0x000fe20000001810 */
[----:B------:R-:W-:Y:S02]  /*2a40*/  ISETP.GE.AND P2, PT, R24, R37, PT ;  /* 0x000000251800720c */ /* 0x000fe40003f46270 */
[----:B------:R-:W-:Y:S02]  /*2a50*/  LOP3.LUT R24, R36, 0x61, RZ, 0xfc, !PT ;  /* 0x0000006124187812 */ /* 0x000fe400078efcff */
[----:B------:R-:W-:-:S02]  /*2a60*/  FSEL R65, R47, -INF , !P0 ;  /* 0xff8000002f417808 */ /* 0x000fc40004000000 */
[----:B------:R-:W-:Y:S02]  /*2a70*/  FSEL R118, R57, -INF , !P5 ;  /* 0xff80000039767808 */ /* 0x000fe40006800000 */
[----:B------:R-:W-:Y:S02]  /*2a80*/  FSEL R109, R59, -INF , !P4 ;  /* 0xff8000003b6d7808 */ /* 0x000fe40006000000 */
[-C--:B------:R-:W-:Y:S02]  /*2a90*/  ISETP.GE.AND P0, PT, R36, R92.reuse, PT ;  /* 0x0000005c2400720c */ /* 0x080fe40003f06270 */
[----:B------:R-:W-:Y:S02]  /*2aa0*/  ISETP.GE.AND P5, PT, R25, R37, PT ;  /* 0x000000251900720c */ /* 0x000fe40003fa6270 */
[----:B------:R-:W-:Y:S02]  /*2ab0*/  ISETP.GE.AND P4, PT, R24, R92, PT ;  /* 0x0000005c1800720c */ /* 0x000fe40003f86270 */
[----:B------:R-:W-:-:S02]  /*2ac0*/  LOP3.LUT R25, R36, 0x68, RZ, 0xfc, !PT ;  /* 0x0000006824197812 */ /* 0x000fc400078efcff */
[----:B------:R-:W-:Y:S02]  /*2ad0*/  LOP3.LUT R20, R36, 0x70, RZ, 0xfc, !PT ;  /* 0x0000007024147812 */ /* 0x000fe400078efcff */
[----:B------:R-:W-:Y:S02]  /*2ae0*/  FSEL R28, R28, -INF , !P0 ;  /* 0xff8000001c1c7808 */ /* 0x000fe40004000000 */
[----:B------:R-:W-:Y:S02]  /*2af0*/  FSEL R117, R52, -INF , !P1 ;  /* 0xff80000034757808 */ /* 0x000fe40004800000 */
[----:B------:R-:W-:Y:S02]  /*2b00*/  FSEL R115, R53, -INF , !P6 ;  /* 0xff80000035737808 */ /* 0x000fe40007000000 */
[----:B------:R-:W-:Y:S02]  /*2b10*/  FSEL R116, R55, -INF , !P2 ;  /* 0xff80000037747808 */ /* 0x000fe40005000000 */
[----:B------:R-:W-:-:S02]  /*2b20*/  FSEL R64, R50, -INF , !P5 ;  /* 0xff80000032407808 */ /* 0x000fc40006800000 */
[----:B------:R-:W-:Y:S02]  /*2b30*/  FSEL R100, R49, -INF , !P4 ;  /* 0xff80000031647808 */ /* 0x000fe40006000000 */
[----:B------:R-:W-:Y:S01]  /*2b40*/  ISETP.NE.AND P0, PT, R5, 0x1, PT ;  /* 0x000000010500780c */ /* 0x000fe20003f05270 */
[----:B------:R-:W-:Y:S01]  /*2b50*/  BAR.SYNC.DEFER_BLOCKING 0x0 ;  /* 0x0000000000007b1d */ /* 0x000fe20000010000 */
[-C--:B------:R-:W-:Y:S02]  /*2b60*/  ISETP.GE.AND P1, PT, R24, R37.reuse, PT ;  /* 0x000000251800720c */ /* 0x080fe40003f26270 */
[----:B------:R-:W-:Y:S02]  /*2b70*/  ISETP.GE.AND P6, PT, R25, R37, PT ;  /* 0x000000251900720c */ /* 0x000fe40003fc6270 */
[-C--:B------:R-:W-:Y:S02]  /*2b80*/  ISETP.GE.AND P2, PT, R21, R92.reuse, PT ;  /* 0x0000005c1500720c */ /* 0x080fe40003f46270 */
        /* <DEDUP_REMOVED lines=8> */
[-C--:B------:R-:W-:Y:S02]  /*2c10*/  ISETP.GE.AND P3, PT, R25, R92.reuse, PT ;  /* 0x0000005c1900720c */ /* 0x080fe40003f66270 */
[-C--:B------:R-:W-:Y:S02]  /*2c20*/  ISETP.GE.AND P1, PT, R20, R92.reuse, PT ;  /* 0x0000005c1400720c */ /* 0x080fe40003f26270 */
[C---:B------:R-:W-:Y:S02]  /*2c30*/  ISETP.GE.AND P6, PT, R8.reuse, R92, PT ;  /* 0x0000005c0800720c */ /* 0x040fe40003fc6270 */
[----:B------:R-:W-:Y:S02]  /*2c40*/  ISETP.GE.AND P2, PT, R8, R37, PT ;  /* 0x000000250800720c */ /* 0x000fe40003f46270 */
[----:B------:R-:W-:-:S02]  /*2c50*/  LOP3.LUT R8, R36, 0x79, RZ, 0xfc, !PT ;  /* 0x0000007924087812 */ /* 0x000fc400078efcff */
[----:B------:R-:W-:Y:S02]  /*2c60*/  FSEL R34, R42, -INF , !P4 ;  /* 0xff8000002a227808 */ /* 0x000fe40006000000 */
[-C--:B------:R-:W-:Y:S02]  /*2c70*/  ISETP.GE.AND P4, PT, R36, R37.reuse, PT ;  /* 0x000000252400720c */ /* 0x080fe40003f86270 */
[----:B------:R-:W-:Y:S02]  /*2c80*/  FSEL R67, R44, -INF , !P3 ;  /* 0xff8000002c437808 */ /* 0x000fe40005800000 */
[----:B------:R-:W-:Y:S02]  /*2c90*/  FSEL R39, R40, -INF , !P5 ;  /* 0xff80000028277808 */ /* 0x000fe40006800000 */
[----:B------:R-:W-:Y:S02]  /*2ca0*/  FSEL R36, R41, -INF , !P1 ;  /* 0xff80000029247808 */ /* 0x000fe40004800000 */
[----:B------:R-:W-:-:S02]  /*2cb0*/  ISETP.GE.AND P3, PT, R20, R37, PT ;  /* 0x000000251400720c */ /* 0x000fc40003f66270 */
[C---:B------:R-:W-:Y:S02]  /*2cc0*/  ISETP.GE.AND P5, PT, R8.reuse, R92, PT ;  /* 0x0000005c0800720c */ /* 0x040fe40003fa6270 */
[----:B------:R-:W-:Y:S02]  /*2cd0*/  ISETP.GE.AND P1, PT, R8, R37, PT ;  /* 0x000000250800720c */ /* 0x000fe40003f26270 */
[----:B------:R-:W-:Y:S02]  /*2ce0*/  FSEL R30, R30, -INF , !P4 ;  /* 0xff8000001e1e7808 */ /* 0x000fe40006000000 */
[----:B------:R-:W-:Y:S02]  /*2cf0*/  FSEL R35, R43, -INF , !P3 ;  /* 0xff8000002b237808 */ /* 0x000fe40005800000 */
[----:B------:R-:W-:Y:S02]  /*2d00*/  FSEL R38, R16, -INF , !P6 ;  /* 0xff80000010267808 */ /* 0x000fe40007000000 */
[----:B------:R-:W-:-:S02]  /*2d10*/  FSEL R33, R18, -INF , !P2 ;  /* 0xff80000012217808 */ /* 0x000fc40005000000 */
[----:B------:R-:W-:Y:S02]  /*2d20*/  FSEL R37, R17, -INF , !P5 ;  /* 0xff80000011257808 */ /* 0x000fe40006800000 */
[----:B------:R-:W-:Y:S01]  /*2d30*/  FSEL R32, R19, -INF , !P1 ;  /* 0xff80000013207808 */ /* 0x000fe20004800000 */
[----:B------:R-:W-:Y:S06]  /*2d40*/  @!P0 BRA `(.L_x_5528) ;  /* 0x0000000400948947 */ /* 0x000fec0003800000 */
[----:B------:R-:W-:Y:S01]  /*2d50*/  UISETP.NE.U32.AND UP0, UPT, UR18, URZ, UPT ;  /* 0x000000ff1200728c */ /* 0x000fe2000bf05070 */
[C---:B------:R-:W-:Y:S02]  /*2d60*/  SHF.L.U64.HI R14, R6.reuse, 0x4, R7 ;  /* 0x00000004060e7819 */ /* 0x040fe40000010207 */
[----:B------:R-:W-:Y:S01]  /*2d70*/  SHF.L.U32 R15, R6, 0x4, RZ ;  /* 0x00000004060f7819 */ /* 0x000fe200000006ff */
        /* <DEDUP_REMOVED lines=10> */
.L_x_5529:
[----:B------:R-:W1:Y:S01]  /*2e20*/  LDC R9, c[0x0][0x4f0] ;  /* 0x00013c00ff097b82 */ /* 0x000e620000000800 */
[----:B------:R-:W-:Y:S02]  /*2e30*/  LEA R17, R5, 0xffffff00, 0x7 ;  /* 0xffffff0005117811 */ /* 0x000fe400078e38ff */
        /* <DEDUP_REMOVED lines=28> */
[----:B------:R-:W-:-:S04]  /*3000*/  LOP3.LUT R8, R157, R9, RZ, 0x3c, !PT ;  /* 0x000000099d087212 */ /* 0x000fc800078e3cff */
[----:B------:R-:W-:Y:S02]  /*3010*/  ISETP.GE.AND P3, PT, R8, RZ, PT ;  /* 0x000000ff0800720c */ /* 0x000fe40003f66270 */
[----:B------:R-:W-:Y:S01]  /*3020*/  LOP3.LUT R8, RZ, R9, RZ, 0x33, !PT ;  /* 0x00000009ff087212 */ /* 0x000fe200078e33ff */
[----:B------:R-:W-:-:S04]  /*3030*/  @P5 VIADD R16, R16, 0x1 ;  /* 0x0000000110105836 */ /* 0x000fc80000000000 */
[----:B------:R-:W-:Y:S01]  /*3040*/  IMAD.MOV.U32 R12, RZ, RZ, R16 ;  /* 0x000000ffff0c7224 */ /* 0x000fe200078e0010 */
[----:B------:R-:W-:-:S04]  /*3050*/  @P6 IADD3 R18, PT, PT, R18, 0x1, RZ ;  /* 0x0000000112126810 */ /* 0x000fc80007ffe0ff */
[----:B------:R-:W-:Y:S01]  /*3060*/  @!P1 IADD3 R12, PT, PT, -R12, RZ, RZ ;  /* 0x000000ff0c0c9210 */ /* 0x000fe20007ffe1ff */
[----:B------:R-:W-:-:S03]  /*3070*/  @!P3 IMAD.MOV R18, RZ, RZ, -R18 ;  /* 0x000000ffff12b224 */ /* 0x000fc600078e0a12 */
[C---:B------:R-:W-:Y:S02]  /*3080*/  SEL R12, R8.reuse, R12, !P2 ;  /* 0x0000000c080c7207 */ /* 0x040fe40005000000 */
[----:B------:R-:W-:-:S03]  /*3090*/  SEL R8, R8, R18, !P2 ;  /* 0x0000001208087207 */ /* 0x000fc60005000000 */
[----:B------:R-:W-:-:S04]  /*30a0*/  IMAD.WIDE R10, R12, 0x4, R158 ;  /* 0x000000040c0a7825 */ /* 0x000fc800078e029e */
[C---:B------:R-:W-:Y:S02]  /*30b0*/  IMAD.WIDE R16, R8.reuse, 0x4, R158 ;  /* 0x0000000408107825 */ /* 0x040fe400078e029e */
[----:B------:R-:W2:Y:S04]  /*30c0*/  LDG.E R11, desc[UR24][R10.64] ;  /* 0x000000180a0b7981 */ /* 0x000ea8000c1e1900 */
[----:B------:R-:W2:Y:S01]  /*30d0*/  LDG.E R10, desc[UR24][R16.64] ;  /* 0x00000018100a7981 */ /* 0x000ea2000c1e1900 */
[----:B------:R-:W-:-:S05]  /*30e0*/  IADD3 R8, PT, PT, R8, -R12, RZ ;  /* 0x8000000c08087210 */ /* 0x000fca0007ffe0ff */
[----:B------:R-:W-:-:S04]  /*30f0*/  IMAD R9, R8, R9, -0x80 ;  /* 0xffffff8008097424 */ /* 0x000fc800078e0209 */
[----:B------:R-:W-:Y:S01]  /*3100*/  IMAD.WIDE.U32 R12, R9, R6, RZ ;  /* 0x00000006090c7225 */ /* 0x000fe200078e00ff */
[----:B------:R-:W-:-:S05]  /*3110*/  SHF.R.S32.HI R8, RZ, 0x1f, R9 ;  /* 0x0000001fff087819 */ /* 0x000fca0000011409 */
[----:B------:R-:W-:-:S04]  /*3120*/  IMAD R8, R8, R6, RZ ;  /* 0x0000000608087224 */ /* 0x000fc800078e02ff */
[----:B------:R-:W-:-:S05]  /*3130*/  IMAD R8, R9, R7, R8 ;  /* 0x0000000709087224 */ /* 0x000fca00078e0208 */
[----:B------:R-:W-:Y:S01]  /*3140*/  IADD3 R9, PT, PT, R13, R8, RZ ;  /* 0x000000080d097210 */ /* 0x000fe20007ffe0ff */
[----:B------:R-:W-:Y:S02]  /*3150*/  IMAD.MOV.U32 R8, RZ, RZ, R12 ;  /* 0x000000ffff087224 */ /* 0x000fe400078e000c */
[----:B--2---:R-:W-:-:S04]  /*3160*/  IMAD.IADD R10, R11, 0x1, -R10 ;  /* 0x000000010b0a7824 */ /* 0x004fc800078e0a0a */
[----:B------:R-:W-:Y:S01]  /*3170*/  IMAD.WIDE.U32 R8, R10, UR16, R8 ;  /* 0x000000100a087c25 */ /* 0x000fe2000f8e0008 */
[----:B------:R-:W-:Y:S02]  /*3180*/  SHF.R.S32.HI R6, RZ, 0x1f, R10 ;  /* 0x0000001fff067819 */ /* 0x000fe4000001140a */
[----:B------:R-:W-:-:S03]  /*3190*/  LEA R151, P1, R8, R151, 0x1 ;  /* 0x0000009708977211 */ /* 0x000fc600078208ff */
[----:B------:R-:W-:-:S04]  /*31a0*/  IMAD R6, R6, UR16, RZ ;  /* 0x0000001006067c24 */ /* 0x000fc8000f8e02ff */
[----:B------:R-:W-:-:S05]  /*31b0*/  IMAD R6, R10, UR17, R6 ;  /* 0x000000110a067c24 */ /* 0x000fca000f8e0206 */
[----:B------:R-:W-:-:S04]  /*31c0*/  IADD3 R6, PT, PT, R9, R6, RZ ;  /* 0x0000000609067210 */ /* 0x000fc80007ffe0ff */
[----:B------:R-:W-:-:S07]  /*31d0*/  LEA.HI.X R150, R8, R150, R6, 0x1, P1 ;  /* 0x0000009608967211 */ /* 0x000fce00008f0c06 */
.L_x_5530:
[C---:B------:R-:W-:Y:S01]  /*31e0*/  LEA R8, P1, R15.reuse, R151, 0x1 ;  /* 0x000000970f087211 */ /* 0x040fe200078208ff */
[----:B------:R-:W-:Y:S02]  /*31f0*/  IMAD.MOV.U32 R10, RZ, RZ, R151 ;  /* 0x000000ffff0a7224 */ /* 0x000fe400078e0097 */
[----:B------:R-:W-:Y:S01]  /*3200*/  IMAD.MOV.U32 R11, RZ, RZ, R150 ;  /* 0x000000ffff0b7224 */ /* 0x000fe200078e0096 */
[----:B------:R-:W-:Y:S02]  /*3210*/  IADD3 R6, P2, PT, R8, R112, RZ ;  /* 0x0000007008067210 */ /* 0x000fe40007f5e0ff */
[----:B------:R-:W-:Y:S02]  /*3220*/  LEA.HI.X R9, R15, R150, R14, 0x1, P1 ;  /* 0x000000960f097211 */ /* 0x000fe400008f0c0e */
[-C--:B------:R-:W-:Y:S01]  /*3230*/  IADD3 R14, P1, PT, R6, R112.reuse, RZ ;  /* 0x00000070060e7210 */ /* 0x080fe20007f3e0ff */
[----:B------:R-:W-:Y:S01]  /*3240*/  @!PT LDS RZ, [RZ] ;  /* 0x00000000fffff984 */ /* 0x000fe20000000800 */
[----:B------:R-:W-:Y:S01]  /*3250*/  @!PT LDS RZ, [RZ] ;  /* 0x00000000fffff984 */ /* 0x000fe20000000800 */
[----:B------:R-:W-:Y:S01]  /*3260*/  @!PT LDS RZ, [RZ] ;  /* 0x00000000fffff984 */ /* 0x000fe20000000800 */
[----:B------:R1:W-:Y:S02]  /*3270*/  LDGSTS.E.BYPASS.LTC128B.128 [R155+0x2000], desc[UR24][R10.64] ;  /* 0x020000000a9b7fae */ /* 0x0003e4000b981a18 */
[--C-:B------:R-:W-:Y:S01]  /*3280*/  IMAD.X R7, R9, 0x1, R2.reuse, P2 ;  /* 0x0000000109077824 */ /* 0x100fe200010e0602 */
[----:B------:R-:W-:Y:S01]  /*3290*/  IADD3 R12, P2, PT, R14, R112, RZ ;  /* 0x000000700e0c7210 */ /* 0x000fe20007f5e0ff */
[----:B------:R2:W-:Y:S02]  /*32a0*/  LDGSTS.E.BYPASS.LTC128B.128 [R155+0x2800], desc[UR24][R8.64] ;  /* 0x02800000089b7fae */ /* 0x0005e4000b981a18 */
[----:B------:R-:W-:-:S02]  /*32b0*/  IMAD.X R15, R7, 0x1, R2, P1 ;  /* 0x00000001070f7824 */ /* 0x000fc400008e0602 */
[----:B------:R3:W-:Y:S02]  /*32c0*/  LDGSTS.E.BYPASS.LTC128B.128 [R155+0x3000], desc[UR24][R6.64] ;  /* 0x03000000069b7fae */ /* 0x0007e4000b981a18 */
[----:B------:R-:W-:Y:S02]  /*32d0*/  IMAD.X R13, R15, 0x1, R2, P2 ;  /* 0x000000010f0d7824 */ /* 0x000fe400010e0602 */
[----:B------:R3:W-:Y:S04]  /*32e0*/  LDGSTS.E.BYPASS.LTC128B.128 [R155+0x3800], desc[UR24][R14.64] ;  /* 0x038000000e9b7fae */ /* 0x0007e8000b981a18 */
[----:B------:R3:W-:Y:S01]  /*32f0*/  LDGSTS.E.BYPASS.LTC128B.128 [R155+0x4000], desc[UR24][R12.64] ;  /* 0x040000000c9b7fae */ /* 0x0007e2000b981a18 */
[----:B-1----:R-:W-:-:S04]  /*3300*/  IADD3 R10, P1, PT, R12, R112, RZ ;  /* 0x000000700c0a7210 */ /* 0x002fc80007f3e0ff */
[----:B--2---:R-:W-:Y:S01]  /*3310*/  IADD3 R8, P2, PT, R10, R112, RZ ;  /* 0x000000700a087210 */ /* 0x004fe20007f5e0ff */
[----:B------:R-:W-:-:S03]  /*3320*/  IMAD.X R11, R13, 0x1, R2, P1 ;  /* 0x000000010d0b7824 */ /* 0x000fc600008e0602 */
[----:B------:R-:W-:Y:S01]  /*3330*/  IADD3 R112, P1, PT, R8, R112, RZ ;  /* 0x0000007008707210 */ /* 0x000fe20007f3e0ff */
[--C-:B------:R-:W-:Y:S01]  /*3340*/  IMAD.X R9, R11, 0x1, R2.reuse, P2 ;  /* 0x000000010b097824 */ /* 0x100fe200010e0602 */
[----:B------:R3:W-:Y:S03]  /*3350*/  LDGSTS.E.BYPASS.LTC128B.128 [R155+0x4800], desc[UR24][R10.64] ;  /* 0x048000000a9b7fae */ /* 0x0007e6000b981a18 */
[----:B------:R-:W-:Y:S01]  /*3360*/  IMAD.X R113, R9, 0x1, R2, P1 ;  /* 0x0000000109717824 */ /* 0x000fe200008e0602 */
[----:B------:R3:W-:Y:S04]  /*3370*/  LDGSTS.E.BYPASS.LTC128B.128 [R155+0x5000], desc[UR24][R8.64] ;  /* 0x05000000089b7fae */ /* 0x0007e8000b981a18 */
[----:B------:R3:W-:Y:S04]  /*3380*/  LDGSTS.E.BYPASS.LTC128B.128 [R155+0x5800], desc[UR24][R112.64] ;  /* 0x05800000709b7fae */ /* 0x0007e8000b981a18 */
[----:B------:R-:W0:Y:S02]  /*3390*/  LDGDEPBAR ;  /* 0x00000000000079af */ /* 0x000e240000000000 */
.L_x_5528:
[----:B------:R-:W-:Y:S01]  /*33a0*/  FMNMX3.FTZ R2, R28, R93, R102, !PT ;  /* 0x0000005d1c027276 */ /* 0x000fe20007810066 */
[----:B------:R-:W1:Y:S01]  /*33b0*/  LDCU UR4, c[0x0][0x45c] ;  /* 0x00008b80ff0477ac */ /* 0x000e620008000800 */
[----:B---3--:R-:W-:Y:S02]  /*33c0*/  FMNMX3.FTZ R6, R30, R97, R96, !PT ;  /* 0x000000611e067276 */ /* 0x008fe40007810060 */
        /* <DEDUP_REMOVED lines=28> */
[----:B------:R-:W-:Y:S02]  /*3590*/  FMNMX.FTZ R2, R37, R2, !PT ;  /* 0x0000000225027209 */ /* 0x000fe40007810000 */
[----:B------:R-:W-:Y:S02]  /*35a0*/  FMNMX.FTZ R6, R32, R6, !PT ;  /* 0x0000000620067209 */ /* 0x000fe40007810000 */
[----:B------:R-:W-:Y:S01]  /*35b0*/  LEA R144, R0, UR5, 0x1 ;  /* 0x0000000500907c11 */ /* 0x000fe2000f8e08ff */
[----:B------:R-:W2:Y:S03]  /*35c0*/  SHFL.BFLY PT, R8, R2, 0x2, 0x1f ;  /* 0x0c401f0002087f89 */ /* 0x000ea600000e0000 */
[-C--:B------:R-:W-:Y:S01]  /*35d0*/  IADD3 R140, PT, PT, R3, R144.reuse, RZ ;  /* 0x00000090038c7210 */ /* 0x080fe20007ffe0ff */
[----:B------:R-:W3:Y:S01]  /*35e0*/  SHFL.BFLY PT, R7, R6, 0x2, 0x1f ;  /* 0x0c401f0006077f89 */ /* 0x000ee200000e0000 */
[----:B------:R-:W-:-:S03]  /*35f0*/  IADD3 R103, PT, PT, R4, R144, RZ ;  /* 0x0000009004677210 */ /* 0x000fc60007ffe0ff */
        /* <DEDUP_REMOVED lines=20> */
[----:B------:R-:W1:Y:S01]  /*3740*/  LDSM.16.MT88.4 R92, [R144+0x6000] ;  /* 0x00600000905c783b */ /* 0x000e620000004200 */
        /* <DEDUP_REMOVED lines=8> */
[----:B------:R-:W-:Y:S01]  /*37d0*/  MUFU.EX2 R52, R52 ;  /* 0x0000003400347308 */ /* 0x000fe20000000800 */
[--C-:B------:R-:W-:Y:S01]  /*37e0*/  FFMA.FTZ R47, R139, UR4, -R40.reuse ;  /* 0x000000048b2f7c23 */ /* 0x100fe20008010828 */
[--C-:B------:R-:W-:Y:S01]  /*37f0*/  FFMA.FTZ R43, R160, UR4, -R40.reuse ;  /* 0x00000004a02b7c23 */ /* 0x100fe20008010828 */
[--C-:B------:R-:W-:Y:S01]  /*3800*/  FFMA.FTZ R42, R90, UR4, -R40.reuse ;  /* 0x000000045a2a7c23 */ /* 0x100fe20008010828 */
[----:B------:R-:W3:Y:S01]  /*3810*/  MUFU.EX2 R51, R51 ;  /* 0x0000003300337308 */ /* 0x000ee20000000800 */
[----:B------:R-:W-:Y:S01]  /*3820*/  FFMA.FTZ R7, R91, UR4, -R40 ;  /* 0x000000045b077c23 */ /* 0x000fe20008010828 */
[--C-:B------:R-:W-:Y:S01]  /*3830*/  FFMA.FTZ R46, R31, UR4, -R6.reuse ;  /* 0x000000041f2e7c23 */ /* 0x100fe20008010806 */
[--C-:B------:R-:W-:Y:S01]  /*3840*/  FFMA.FTZ R41, R88, UR4, -R6.reuse ;  /* 0x0000000458297c23 */ /* 0x100fe20008010806 */
[----:B------:R-:W4:Y:S01]  /*3850*/  MUFU.EX2 R44, R44 ;  /* 0x0000002c002c7308 */ /* 0x000f220000000800 */
[--C-:B------:R-:W-:Y:S01]  /*3860*/  FFMA.FTZ R4, R29, UR4, -R6.reuse ;  /* 0x000000041d047c23 */ /* 0x100fe20008010806 */
[----:B------:R-:W-:Y:S01]  /*3870*/  FFMA.FTZ R3, R89, UR4, -R6 ;  /* 0x0000000459037c23 */ /* 0x000fe20008010806 */
[----:B------:R-:W5:Y:S01]  /*3880*/  LDSM.16.MT88.4 R28, [R103+0x6800] ;  /* 0x00680000671c783b */ /* 0x000f620000004200 */
[----:B------:R-:W-:Y:S01]  /*3890*/  MUFU.EX2 R50, R50 ;  /* 0x0000003200327308 */ /* 0x000fe20000000800 */
[--C-:B------:R-:W-:Y:S01]  /*38a0*/  FFMA.FTZ R60, R138, UR4, -R40.reuse ;  /* 0x000000048a3c7c23 */ /* 0x100fe20008010828 */
[--C-:B------:R-:W-:Y:S01]  /*38b0*/  FFMA.FTZ R59, R137, UR4, -R40.reuse ;  /* 0x00000004893b7c23 */ /* 0x100fe20008010828 */
[----:B------:R-:W5:Y:S01]  /*38c0*/  LDSM.16.MT88.4 R20, [R102+0x6800] ;  /* 0x006800006614783b */ /* 0x000f620000004200 */
[----:B------:R-:W1:Y:S01]  /*38d0*/  MUFU.EX2 R53, R53 ;  /* 0x0000003500357308 */ /* 0x000e620000000800 */
[--C-:B------:R-:W-:Y:S01]  /*38e0*/  FFMA.FTZ R55, R135, UR4, -R40.reuse ;  /* 0x0000000487377c23 */ /* 0x100fe20008010828 */
[----:B---3--:R-:W-:Y:S01]  /*38f0*/  F2FP.F16.F32.PACK_AB R84, R51, R52 ;  /* 0x000000343354723e */ /* 0x008fe200000000ff */
[----:B------:R-:W-:Y:S01]  /*3900*/  FFMA.FTZ R54, R136, UR4, -R40 ;  /* 0x0000000488367c23 */ /* 0x000fe20008010828 */
[----:B------:R-:W-:Y:S01]  /*3910*/  MUFU.EX2 R49, R49 ;  /* 0x0000003100317308 */ /* 0x000fe20000000800 */
[--C-:B------:R-:W-:Y:S01]  /*3920*/  FFMA.FTZ R61, R132, UR4, -R6.reuse ;  /* 0x00000004843d7c23 */ /* 0x100fe20008010806 */
[----:B----4-:R-:W-:Y:S01]  /*3930*/  F2FP.F16.F32.PACK_AB R86, R44, R48 ;  /* 0x000000302c56723e */ /* 0x010fe200000000ff */
[--C-:B------:R-:W-:Y:S01]  /*3940*/  FFMA.FTZ R57, R133, UR4, -R6.reuse ;  /* 0x0000000485397c23 */ /* 0x100fe20008010806 */
[----:B------:R-:W3:Y:S01]  /*3950*/  MUFU.EX2 R45, R45 ;  /* 0x0000002d002d7308 */ /* 0x000ee20000000800 */
[--C-:B------:R-:W-:Y:S01]  /*3960*/  FFMA.FTZ R56, R131, UR4, -R6.reuse ;  /* 0x0000000483387c23 */ /* 0x100fe20008010806 */
[----:B------:R-:W-:Y:S01]  /*3970*/  FFMA.FTZ R58, R134, UR4, -R6 ;  /* 0x00000004863a7c23 */ /* 0x000fe20008010806 */
[----:B------:R-:W-:Y:S01]  /*3980*/  FFMA.FTZ R113, R104, UR4, -R40 ;  /* 0x0000000468717c23 */ /* 0x000fe20008010828 */
[----:B------:R-:W-:Y:S01]  /*3990*/  MUFU.EX2 R47, R47 ;  /* 0x0000002f002f7308 */ /* 0x000fe20000000800 */
[----:B------:R-:W-:Y:S01]  /*39a0*/  FFMA.FTZ R112, R111, UR4, -R6 ;  /* 0x000000046f707c23 */ /* 0x000fe20008010806 */
[----:B-1----:R-:W-:Y:S01]  /*39b0*/  F2FP.F16.F32.PACK_AB R85, R53, R50 ;  /* 0x000000323555723e */ /* 0x002fe200000000ff */
[----:B------:R-:W-:Y:S01]  /*39c0*/  FFMA.FTZ R104, R129, UR4, -R40 ;  /* 0x0000000481687c23 */ /* 0x000fe20008010828 */
[----:B------:R-:W1:Y:S01]  /*39d0*/  MUFU.EX2 R43, R43 ;  /* 0x0000002b002b7308 */ /* 0x000e620000000800 */
        /* <DEDUP_REMOVED lines=9> */
[----:B------:R-:W-:Y:S01]  /*3a70*/  FFMA.FTZ R125, R125, UR4, -R6 ;  /* 0x000000047d7d7c23 */ /* 0x000fe20008010806 */
[----:B------:R-:W-:Y:S01]  /*3a80*/  FFMA.FTZ R118, R118, UR4, -R40 ;  /* 0x0000000476767c23 */ /* 0x000fe20008010828 */
[----:B------:R-:W-:Y:S01]  /*3a90*/  MUFU.EX2 R46, R46 ;  /* 0x0000002e002e7308 */ /* 0x000fe20000000800 */
[C---:B------:R-:W-:Y:S01]  /*3aa0*/  HMMA.16816.F32 R68, R84.reuse, R72, RZ ;  /* 0x000000485444723c */ /* 0x040fe200000018ff */
[----:B------:R-:W-:Y:S01]  /*3ab0*/  FFMA.FTZ R107, R107, UR4, -R6 ;  /* 0x000000046b6b7c23 */ /* 0x000fe20008010806 */
[----:B------:R-:W-:Y:S01]  /*3ac0*/  FFMA.FTZ R101, R101, UR4, -R40 ;  /* 0x0000000465657c23 */ /* 0x000fe20008010828 */
[----:B------:R-:W3:Y:S01]  /*3ad0*/  MUFU.EX2 R41, R41 ;  /* 0x0000002900297308 */ /* 0x000ee20000000800 */
[----:B------:R-:W-:Y:S01]  /*3ae0*/  FADD.FTZ R51, R52, R51 ;  /* 0x0000003334337221 */ /* 0x000fe20000010000 */
[--C-:B------:R-:W-:Y:S01]  /*3af0*/  FFMA.FTZ R62, R62, UR4, -R6.reuse ;  /* 0x000000043e3e7c23 */ /* 0x100fe20008010806 */
[----:B------:R-:W-:Y:S01]  /*3b00*/  FFMA.FTZ R65, R65, UR4, -R6 ;  /* 0x0000000441417c23 */ /* 0x000fe20008010806 */
[----:B------:R-:W-:Y:S01]  /*3b10*/  MUFU.EX2 R4, R4 ;  /* 0x0000000400047308 */ /* 0x000fe20000000800 */
[C---:B------:R-:W-:Y:S01]  /*3b20*/  HMMA.16816.F32 R72, R84.reuse, R74, RZ ;  /* 0x0000004a5448723c */ /* 0x040fe200000018ff */
[----:B------:R-:W-:Y:S01]  /*3b30*/  FADD.FTZ R50, R50, R53 ;  /* 0x0000003532327221 */ /* 0x000fe20000010000 */
[----:B------:R-:W-:Y:S01]  /*3b40*/  FADD.FTZ R48, R48, R51 ;  /* 0x0000003330307221 */ /* 0x000fe20000010000 */
[----:B------:R-:W4:Y:S01]  /*3b50*/  MUFU.EX2 R3, R3 ;  /* 0x0000000300037308 */ /* 0x000f220000000800 */
[----:B------:R-:W-:Y:S01]  /*3b60*/  FFMA.FTZ R164, R37, UR4, -R40 ;  /* 0x0000000425a47c23 */ /* 0x000fe20008010828 */
[----:B------:R-:W-:Y:S01]  /*3b70*/  FADD.FTZ R49, R49, R50 ;  /* 0x0000003231317221 */ /* 0x000fe20000010000 */
[----:B------:R-:W-:Y:S01]  /*3b80*/  FADD.FTZ R48, R44, R48 ;  /* 0x000000302c307221 */ /* 0x000fe20000010000 */
[----:B------:R-:W5:Y:S01]  /*3b90*/  MUFU.EX2 R60, R60 ;  /* 0x0000003c003c7308 */ /* 0x000f620000000800 */
[----:B------:R-:W-:Y:S01]  /*3ba0*/  HMMA.16816.F32 R96, R84, R92, RZ ;  /* 0x0000005c5460723c */ /* 0x000fe200000018ff */
[----:B------:R-:W-:Y:S01]  /*3bb0*/  FADD.FTZ R49, R45, R49 ;  /* 0x000000312d317221 */ /* 0x000fe20000010000 */
[--C-:B------:R-:W-:Y:S01]  /*3bc0*/  FFMA.FTZ R163, R32, UR4, -R6.reuse ;  /* 0x0000000420a37c23 */ /* 0x100fe20008010806 */
[----:B------:R-:W-:Y:S01]  /*3bd0*/  MUFU.EX2 R59, R59 ;  /* 0x0000003b003b7308 */ /* 0x000fe20000000800 */
[--C-:B------:R-:W-:Y:S01]  /*3be0*/  FFMA.FTZ R34, R34, UR4, -R6.reuse ;  /* 0x0000000422227c23 */ /* 0x100fe20008010806 */
[----:B------:R-:W-:-:S02]  /*3bf0*/  FFMA.FTZ R33, R33, UR4, -R6 ;  /* 0x0000000421217c23 */ /* 0x000fc40008010806 */
[----:B------:R-:W-:Y:S01]  /*3c00*/  MUFU.EX2 R55, R55 ;  /* 0x0000003700377308 */ /* 0x000fe20000000800 */
[C---:B------:R-:W-:Y:S03]  /*3c10*/  HMMA.16816.F32 R76, R84.reuse, R80, RZ ;  /* 0x00000050544c723c */ /* 0x040fe600000018ff */
[----:B------:R-:W-:Y:S04]  /*3c20*/  MUFU.EX2 R54, R54 ;  /* 0x0000003600367308 */ /* 0x000fe80000000800 */
[----:B------:R-:W5:Y:S01]  /*3c30*/  MUFU.EX2 R61, R61 ;  /* 0x0000003d003d7308 */ /* 0x000f620000000800 */
[C---:B------:R-:W-:Y:S03]  /*3c40*/  HMMA.16816.F32 R92, R84.reuse, R94, RZ ;  /* 0x0000005e545c723c */ /* 0x040fe600000018ff */
[----:B------:R-:W5:Y:S04]  /*3c50*/  MUFU.EX2 R57, R57 ;  /* 0x0000003900397308 */ /* 0x000f680000000800 */
[----:B------:R-:W-:Y:S01]  /*3c60*/  MUFU.EX2 R56, R56 ;  /* 0x0000003800387308 */ /* 0x000fe20000000800 */
[C---:B------:R-:W-:Y:S03]  /*3c70*/  HMMA.16816.F32 R80, R84.reuse, R82, RZ ;  /* 0x000000525450723c */ /* 0x040fe600000018ff */
[----:B------:R-:W5:Y:S04]  /*3c80*/  MUFU.EX2 R58, R58 ;  /* 0x0000003a003a7308 */ /* 0x000f680000000800 */
[----:B------:R-:W5:Y:S01]  /*3c90*/  MUFU.EX2 R113, R113 ;  /* 0x0000007100717308 */ /* 0x000f620000000800 */
[----:B--2---:R-:W-:Y:S01]  /*3ca0*/  HMMA.16816.F32 R88, R84, R8, RZ ;  /* 0x000000085458723c */ /* 0x004fe200000018ff */
[----:B-1----:R-:W-:Y:S01]  /*3cb0*/  F2FP.F16.F32.PACK_AB R8, R43, R47 ;  /* 0x0000002f2b08723e */ /* 0x002fe200000000ff */
[----:B------:R-:W-:Y:S01]  /*3cc0*/  FADD.FTZ R47, R47, R48 ;  /* 0x000000302f2f7221 */ /* 0x000fe20000010000 */
[----:B---3--:R-:W-:Y:S01]  /*3cd0*/  F2FP.F16.F32.PACK_AB R9, R41, R46 ;  /* 0x0000002e2909723e */ /* 0x008fe200000000ff */
[----:B------:R-:W-:Y:S01]  /*3ce0*/  MUFU.EX2 R104, R104 ;  /* 0x0000006800687308 */ /* 0x000fe20000000800 */
[----:B------:R-:W-:Y:S01]  /*3cf0*/  FADD.FTZ R46, R46, R49 ;  /* 0x000000312e2e7221 */ /* 0x000fe20000010000 */
[----:B------:R-:W-:-:S02]  /*3d00*/  FADD.FTZ R47, R43, R47 ;  /* 0x0000002f2b2f7221 */ /* 0x000fc40000010000 */
[----:B------:R-:W-:Y:S01]  /*3d10*/  HMMA.16816.F32 R84, R84, R10, RZ ;  /* 0x0000000a5454723c */ /* 0x000fe200000018ff */
        /* <DEDUP_REMOVED lines=11> */
[----:B-----5:R-:W-:Y:S01]  /*3dd0*/  FADD.FTZ R42, R60, R42 ;  /* 0x0000002a3c2a7221 */ /* 0x020fe20000010000 */
[----:B------:R-:W-:Y:S01]  /*3de0*/  FFMA.FTZ R4, R35, UR4, -R6 ;  /* 0x0000000423047c23 */ /* 0x000fe20008010806 */
[----:B------:R-:W-:Y:S01]  /*3df0*/  MUFU.EX2 R123, R123 ;  /* 0x0000007b007b7308 */ /* 0x000fe20000000800 */
[----:B------:R-:W-:-:S02]  /*3e00*/  FADD.FTZ R7, R61, R7 ;  /* 0x000000073d077221 */ /* 0x000fc40000010000 */
        /* <DEDUP_REMOVED lines=12> */
[C---:B------:R-:W-:Y:S08]  /*3ed0*/  HMMA.16816.F32 R76, R8.reuse, R28, R76 ;  /* 0x0000001c084c723c */ /* 0x040ff0000000184c */
[C---:B------:R-:W-:Y:S01]  /*3ee0*/  HMMA.16816.F32 R80, R8.reuse, R30, R80 ;  /* 0x0000001e0850723c */ /* 0x040fe20000001850 */
[----:B------:R-:W-:Y:S07]  /*3ef0*/  LDSM.16.MT88.4 R28, [R103+0x7800] ;  /* 0x00780000671c783b */ /* 0x000fee0000004200 */
        /* <DEDUP_REMOVED lines=8> */
[----:B------:R-:W-:Y:S01]  /*3f80*/  FADD.FTZ R59, R55, R59 ;  /* 0x0000003b373b7221 */ /* 0x000fe20000010000 */
[----:B------:R-:W-:-:S03]  /*3f90*/  FADD.FTZ R56, R56, R7 ;  /* 0x0000000738387221 */ /* 0x000fc60000010000 */
[----:B------:R-:W-:Y:S01]  /*3fa0*/  FADD.FTZ R54, R54, R59 ;  /* 0x0000003b36367221 */ /* 0x000fe20000010000 */
[----:B------:R-:W-:Y:S01]  /*3fb0*/  FADD.FTZ R56, R58, R56 ;  /* 0x000000383a387221 */ /* 0x000fe20000010000 */
[C---:B-1----:R-:W-:Y:S01]  /*3fc0*/  HMMA.16816.F32 R68, R8.reuse, R12, R68 ;  /* 0x0000000c0844723c */ /* 0x042fe20000001844 */
[----:B------:R-:W-:Y:S01]  /*3fd0*/  FFMA.FTZ R12, R106, UR4, -R40 ;  /* 0x000000046a0c7c23 */ /* 0x000fe20008010828 */
[----:B------:R-:W-:Y:S01]  /*3fe0*/  FADD.FTZ R54, R113, R54 ;  /* 0x0000003671367221 */ /* 0x000fe20000010000 */
[----:B------:R-:W-:Y:S05]  /*3ff0*/  MUFU.EX2 R106, R130 ;  /* 0x00000082006a7308 */ /* 0x000fea0000000800 */
[----:B------:R-:W-:Y:S01]  /*4000*/  HMMA.16816.F32 R76, R8, R24, R76 ;  /* 0x00000018084c723c */ /* 0x000fe2000000184c */
[----:B------:R-:W-:-:S02]  /*4010*/  FFMA.FTZ R24, R105, UR4, -R6 ;  /* 0x0000000469187c23 */ /* 0x000fc40008010806 */
[----:B------:R1:W-:Y:S04]  /*4020*/  MUFU.EX2 R105, R12 ;  /* 0x0000000c00697308 */ /* 0x0003e80000000800 */
[----:B------:R-:W4:Y:S01]  /*4030*/  MUFU.EX2 R108, R24 ;  /* 0x00000018006c7308 */ /* 0x000f220000000800 */
[C---:B------:R-:W-:Y:S08]  /*4040*/  HMMA.16816.F32 R72, R8.reuse, R14, R72 ;  /* 0x0000000e0848723c */ /* 0x040ff00000001848 */
[----:B--2---:R-:W-:Y:S01]  /*4050*/  HMMA.16816.F32 R96, R8, R16, R96 ;  /* 0x000000100860723c */ /* 0x004fe20000001860 */
[----:B-1----:R-:W1:Y:S01]  /*4060*/  LDSM.16.MT88.4 R12, [R140+0x7800] ;  /* 0x007800008c0c783b */ /* 0x002e620000004200 */
[----:B----4-:R-:W-:-:S06]  /*4070*/  FADD.FTZ R56, R108, R56 ;  /* 0x000000386c387221 */ /* 0x010fcc0000010000 */
[C---:B------:R-:W-:Y:S01]  /*4080*/  HMMA.16816.F32 R92, R8.reuse, R18, R92 ;  /* 0x00000012085c723c */ /* 0x040fe2000000185c */
[----:B------:R-:W2:Y:S07]  /*4090*/  LDSM.16.MT88.4 R16, [R144+0x7800] ;  /* 0x007800009010783b */ /* 0x000eae0000004200 */
[C---:B------:R-:W-:Y:S01]  /*40a0*/  HMMA.16816.F32 R80, R8.reuse, R26, R80 ;  /* 0x0000001a0850723c */ /* 0x040fe20000001850 */
[----:B------:R-:W4:Y:S07]  /*40b0*/  LDSM.16.MT88.4 R24, [R102+0x7800] ;  /* 0x007800006618783b */ /* 0x000f2e0000004200 */
        /* <DEDUP_REMOVED lines=12> */
[C---:B-1----:R-:W-:Y:S01]  /*4180*/  HMMA.16816.F32 R68, R8.reuse, R12, R68 ;  /* 0x0000000c0844723c */ /* 0x042fe20000001844 */
[--C-:B------:R-:W-:Y:S01]  /*4190*/  FFMA.FTZ R12, R127, UR4, -R40.reuse ;  /* 0x000000047f0c7c23 */ /* 0x100fe20008010828 */
[----:B------:R-:W-:Y:S01]  /*41a0*/  FFMA.FTZ R127, R124, UR4, -R40 ;  /* 0x000000047c7f7c23 */ /* 0x000fe20008010828 */
[----:B------:R-:W-:Y:S02]  /*41b0*/  FADD.FTZ R111, R111, R114 ;  /* 0x000000726f6f7221 */ /* 0x000fe40000010000 */
[----:B------:R1:W3:Y:S03]  /*41c0*/  MUFU.EX2 R124, R12 ;  /* 0x0000000c007c7308 */ /* 0x0002e60000000800 */
[C---:B--2---:R-:W-:Y:S01]  /*41d0*/  HMMA.16816.F32 R96, R8.reuse, R16, R96 ;  /* 0x000000100860723c */ /* 0x044fe20000001860 */
[----:B------:R-:W-:Y:S07]  /*41e0*/  MUFU.EX2 R127, R127 ;  /* 0x0000007f007f7308 */ /* 0x000fee0000000800 */
[C---:B------:R-:W-:Y:S01]  /*41f0*/  HMMA.16816.F32 R92, R8.reuse, R18, R92 ;  /* 0x00000012085c723c */ /* 0x040fe2000000185c */
[----:B------:R-:W2:Y:S01]  /*4200*/  LDSM.16.MT88.4 R16, [R140+0x8000] ;  /* 0x008000008c10783b */ /* 0x000ea20000004200 */
[--C-:B-1----:R-:W-:Y:S01]  /*4210*/  FFMA.FTZ R12, R120, UR4, -R6.reuse ;  /* 0x00000004780c7c23 */ /* 0x102fe20008010806 */
[----:B---3--:R-:W-:Y:S01]  /*4220*/  FADD.FTZ R105, R124, R105 ;  /* 0x000000697c697221 */ /* 0x008fe20000010000 */
[----:B------:R-:W-:Y:S04]  /*4230*/  MUFU.EX2 R120, R126 ;  /* 0x0000007e00787308 */ /* 0x000fe80000000800 */
[----:B------:R-:W-:Y:S01]  /*4240*/  HMMA.16816.F32 R76, R8, R28, R76 ;  /* 0x0000001c084c723c */ /* 0x000fe2000000184c */
[----:B------:R1:W3:Y:S01]  /*4250*/  MUFU.EX2 R29, R12 ;  /* 0x0000000c001d7308 */ /* 0x0002e20000000800 */
[----:B------:R-:W-:-:S03]  /*4260*/  FFMA.FTZ R28, R121, UR4, -R6 ;  /* 0x00000004791c7c23 */ /* 0x000fc60008010806 */
[----:B------:R-:W5:Y:S03]  /*4270*/  MUFU.EX2 R121, R122 ;  /* 0x0000007a00797308 */ /* 0x000f660000000800 */
[C---:B------:R-:W-:Y:S01]  /*4280*/  HMMA.16816.F32 R72, R8.reuse, R14, R72 ;  /* 0x0000000e0848723c */ /* 0x040fe20000001848 */
[----:B------:R-:W-:Y:S01]  /*4290*/  MUFU.EX2 R28, R28 ;  /* 0x0000001c001c7308 */ /* 0x000fe20000000800 */
[----:B-1----:R-:W1:Y:S06]  /*42a0*/  LDSM.16.MT88.4 R12, [R103+0x8000] ;  /* 0x00800000670c783b */ /* 0x002e6c0000004200 */
[----:B------:R-:W-:Y:S01]  /*42b0*/  HMMA.16816.F32 R80, R8, R30, R80 ;  /* 0x0000001e0850723c */ /* 0x000fe20000001850 */
[----:B------:R-:W2:Y:S01]  /*42c0*/  MUFU.EX2 R30, R125 ;  /* 0x0000007d001e7308 */ /* 0x000ea20000000800 */
[----:B------:R-:W-:Y:S01]  /*42d0*/  FFMA.FTZ R31, R119, UR4, -R40 ;  /* 0x00000004771f7c23 */ /* 0x000fe20008010828 */
[----:B---3--:R-:W-:-:S05]  /*42e0*/  FADD.FTZ R111, R29, R111 ;  /* 0x0000006f1d6f7221 */ /* 0x008fca0000010000 */
[C---:B----4-:R-:W-:Y:S01]  /*42f0*/  HMMA.16816.F32 R88, R8.reuse, R24, R88 ;  /* 0x000000180858723c */ /* 0x050fe20000001858 */
[----:B------:R-:W3:Y:S07]  /*4300*/  MUFU.EX2 R31, R31 ;  /* 0x0000001f001f7308 */ /* 0x000eee0000000800 */
[----:B------:R-:W-:Y:S01]  /*4310*/  HMMA.16816.F32 R84, R8, R26, R84 ;  /* 0x0000001a0854723c */ /* 0x000fe20000001854 */
[----:B------:R-:W-:Y:S01]  /*4320*/  F2FP.F16.F32.PACK_AB R8, R127, R124 ;  /* 0x0000007c7f08723e */ /* 0x000fe200000000ff */
[----:B------:R-:W4:Y:S01]  /*4330*/  LDSM.16.MT88.4 R24, [R102+0x8000] ;  /* 0x008000006618783b */ /* 0x000f220000004200 */
[----:B-----5:R-:W-:Y:S01]  /*4340*/  F2FP.F16.F32.PACK_AB R9, R121, R29 ;  /* 0x0000001d7909723e */ /* 0x020fe200000000ff */
[----:B------:R-:W-:Y:S01]  /*4350*/  FADD.FTZ R127, R127, R105 ;  /* 0x000000697f7f7221 */ /* 0x000fe20000010000 */
[----:B------:R-:W-:Y:S01]  /*4360*/  F2FP.F16.F32.PACK_AB R10, R120, R123 ;  /* 0x0000007b780a723e */ /* 0x000fe200000000ff */
[----:B------:R-:W-:Y:S01]  /*4370*/  FADD.FTZ R121, R121, R111 ;  /* 0x0000006f79797221 */ /* 0x000fe20000010000 */
[----:B--2---:R-:W-:Y:S01]  /*4380*/  F2FP.F16.F32.PACK_AB R11, R30, R28 ;  /* 0x0000001c1e0b723e */ /* 0x004fe200000000ff */
[----:B------:R-:W-:-:S02]  /*4390*/  FADD.FTZ R127, R123, R127 ;  /* 0x0000007f7b7f7221 */ /* 0x000fc40000010000 */
[----:B------:R-:W-:Y:S02]  /*43a0*/  FADD.FTZ R121, R28, R121 ;  /* 0x000000791c797221 */ /* 0x000fe40000010000 */
[----:B------:R-:W-:Y:S02]  /*43b0*/  FADD.FTZ R120, R120, R127 ;  /* 0x0000007f78787221 */ /* 0x000fe40000010000 */
[----:B------:R-:W-:Y:S01]  /*43c0*/  HMMA.16816.F32 R68, R8, R16, R68 ;  /* 0x000000100844723c */ /* 0x000fe20000001844 */
[----:B------:R-:W-:Y:S01]  /*43d0*/  FFMA.FTZ R16, R117, UR4, -R40 ;  /* 0x0000000475107c23 */ /* 0x000fe20008010828 */
[----:B------:R-:W-:Y:S01]  /*43e0*/  FADD.FTZ R30, R30, R121 ;  /* 0x000000791e1e7221 */ /* 0x000fe20000010000 */
[----:B------:R2:W-:Y:S01]  /*43f0*/  MUFU.EX2 R117, R118 ;  /* 0x0000007600757308 */ /* 0x0005e20000000800 */
[----:B---3--:R-:W-:-:S04]  /*4400*/  FADD.FTZ R120, R31, R120 ;  /* 0x000000781f787221 */ /* 0x008fc80000010000 */
[C---:B------:R-:W-:Y:S08]  /*4410*/  HMMA.16816.F32 R72, R8.reuse, R18, R72 ;  /* 0x000000120848723c */ /* 0x040ff00000001848 */
[----:B-1----:R-:W-:Y:S01]  /*4420*/  HMMA.16816.F32 R76, R8, R12, R76 ;  /* 0x0000000c084c723c */ /* 0x002fe2000000184c */
[----:B------:R-:W-:Y:S01]  /*4430*/  FFMA.FTZ R13, R115, UR4, -R40 ;  /* 0x00000004730d7c23 */ /* 0x000fe20008010828 */
[--C-:B------:R-:W-:Y:S01]  /*4440*/  FFMA.FTZ R12, R110, UR4, -R6.reuse ;  /* 0x000000046e0c7c23 */ /* 0x100fe20008010806 */
[----:B------:R1:W-:Y:S01]  /*4450*/  MUFU.EX2 R115, R16 ;  /* 0x0000001000737308 */ /* 0x0003e20000000800 */
[----:B--2---:R-:W-:-:S03]  /*4460*/  FFMA.FTZ R118, R109, UR4, -R6 ;  /* 0x000000046d767c23 */ /* 0x004fc60008010806 */
[----:B------:R2:W3:Y:S01]  /*4470*/  MUFU.EX2 R109, R12 ;  /* 0x0000000c006d7308 */ /* 0x0004e20000000800 */
[C---:B------:R-:W-:Y:S03]  /*4480*/  HMMA.16816.F32 R96, R8.reuse, R20, R96 ;  /* 0x000000140860723c */ /* 0x040fe60000001860 */
[----:B------:R-:W-:Y:S04]  /*4490*/  MUFU.EX2 R110, R13 ;  /* 0x0000000d006e7308 */ /* 0x000fe80000000800 */
[----:B------:R-:W5:Y:S01]  /*44a0*/  MUFU.EX2 R118, R118 ;  /* 0x0000007600767308 */ /* 0x000f620000000800 */
[C---:B------:R-:W-:Y:S01]  /*44b0*/  HMMA.16816.F32 R92, R8.reuse, R22, R92 ;  /* 0x00000016085c723c */ /* 0x040fe2000000185c */
[----:B-1----:R-:W1:Y:S04]  /*44c0*/  LDSM.16.MT88.4 R16, [R140+0x8800] ;  /* 0x008800008c10783b */ /* 0x002e680000004200 */
[----:B------:R-:W1:Y:S01]  /*44d0*/  LDSM.16.MT88.4 R20, [R144+0x8800] ;  /* 0x008800009014783b */ /* 0x000e620000004200 */
[----:B--2---:R-:W-:Y:S01]  /*44e0*/  FFMA.FTZ R12, R116, UR4, -R6 ;  /* 0x00000004740c7c23 */ /* 0x004fe20008010806 */
[----:B---3--:R-:W-:Y:S01]  /*44f0*/  FADD.FTZ R30, R109, R30 ;  /* 0x0000001e6d1e7221 */ /* 0x008fe20000010000 */
[----:B------:R-:W-:Y:S01]  /*4500*/  MUFU.EX2 R116, R107 ;  /* 0x0000006b00747308 */ /* 0x000fe20000000800 */
[C---:B------:R-:W-:Y:S03]  /*4510*/  HMMA.16816.F32 R80, R8.reuse, R14, R80 ;  /* 0x0000000e0850723c */ /* 0x040fe60000001850 */
[----:B------:R2:W3:Y:S05]  /*4520*/  MUFU.EX2 R107, R12 ;  /* 0x0000000c006b7308 */ /* 0x0004ea0000000800 */
[C---:B----4-:R-:W-:Y:S08]  /*4530*/  HMMA.16816.F32 R88, R8.reuse, R24, R88 ;  /* 0x000000180858723c */ /* 0x050ff00000001858 */
[----:B------:R-:W-:Y:S01]  /*4540*/  HMMA.16816.F32 R84, R8, R26, R84 ;  /* 0x0000001a0854723c */ /* 0x000fe20000001854 */
[----:B--2---:R-:W2:Y:S01]  /*4550*/  LDSM.16.MT88.4 R12, [R103+0x8800] ;  /* 0x00880000670c783b */ /* 0x004ea20000004200 */
[C---:B------:R-:W-:Y:S01]  /*4560*/  F2FP.F16.F32.PACK_AB R8, R117.reuse, R31 ;  /* 0x0000001f7508723e */ /* 0x040fe200000000ff */
[----:B------:R-:W-:Y:S01]  /*4570*/  FADD.FTZ R117, R117, R120 ;  /* 0x0000007875757221 */ /* 0x000fe20000010000 */
[----:B-----5:R-:W-:Y:S01]  /*4580*/  F2FP.F16.F32.PACK_AB R9, R118, R109 ;  /* 0x0000006d7609723e */ /* 0x020fe200000000ff */
[----:B------:R-:W4:Y:S01]  /*4590*/  LDSM.16.MT88.4 R24, [R102+0x8800] ;  /* 0x008800006618783b */ /* 0x000f220000004200 */
[----:B------:R-:W-:Y:S01]  /*45a0*/  F2FP.F16.F32.PACK_AB R10, R110, R115 ;  /* 0x000000736e0a723e */ /* 0x000fe200000000ff */
[----:B------:R-:W-:Y:S01]  /*45b0*/  FADD.FTZ R118, R118, R30 ;  /* 0x0000001e76767221 */ /* 0x000fe20000010000 */
[----:B---3--:R-:W-:Y:S01]  /*45c0*/  F2FP.F16.F32.PACK_AB R11, R107, R116 ;  /* 0x000000746b0b723e */ /* 0x008fe200000000ff */
[----:B------:R-:W-:-:S02]  /*45d0*/  FADD.FTZ R117, R115, R117 ;  /* 0x0000007573757221 */ /* 0x000fc40000010000 */
[----:B------:R-:W-:Y:S02]  /*45e0*/  FADD.FTZ R118, R116, R118 ;  /* 0x0000007674767221 */ /* 0x000fe40000010000 */
[----:B------:R-:W-:Y:S02]  /*45f0*/  FADD.FTZ R110, R110, R117 ;  /* 0x000000756e6e7221 */ /* 0x000fe40000010000 */
[----:B------:R-:W-:Y:S01]  /*4600*/  FADD.FTZ R107, R107, R118 ;  /* 0x000000766b6b7221 */ /* 0x000fe20000010000 */
[C---:B-1----:R-:W-:Y:S01]  /*4610*/  HMMA.16816.F32 R68, R8.reuse, R16, R68 ;  /* 0x000000100844723c */ /* 0x042fe20000001844 */
[--C-:B------:R-:W-:Y:S01]  /*4620*/  FFMA.FTZ R16, R100, UR4, -R40.reuse ;  /* 0x0000000464107c23 */ /* 0x100fe20008010828 */
[----:B------:R-:W-:Y:S01]  /*4630*/  FFMA.FTZ R17, R67, UR4, -R40 ;  /* 0x0000000443117c23 */ /* 0x000fe20008010828 */
[----:B------:R1:W3:Y:S04]  /*4640*/  MUFU.EX2 R100, R101 ;  /* 0x0000006500647308 */ /* 0x0002e80000000800 */
[----:B------:R5:W-:Y:S01]  /*4650*/  MUFU.EX2 R67, R16 ;  /* 0x0000001000437308 */ /* 0x000be20000000800 */
[C---:B------:R-:W-:Y:S08]  /*4660*/  HMMA.16816.F32 R96, R8.reuse, R20, R96 ;  /* 0x000000140860723c */ /* 0x040ff00000001860 */
[----:B------:R-:W-:Y:S01]  /*4670*/  HMMA.16816.F32 R92, R8, R22, R92 ;  /* 0x00000016085c723c */ /* 0x000fe2000000185c */
[----:B------:R-:W4:Y:S01]  /*4680*/  LDSM.16.MT88.4 R20, [R144+0x9000] ;  /* 0x009000009014783b */ /* 0x000f220000004200 */
[----:B-1----:R-:W-:Y:S01]  /*4690*/  FFMA.FTZ R101, R63, UR4, -R6 ;  /* 0x000000043f657c23 */ /* 0x002fe20008010806 */
[----:B---3--:R-:W-:Y:S01]  /*46a0*/  FADD.FTZ R110, R100, R110 ;  /* 0x0000006e646e7221 */ /* 0x008fe20000010000 */
[----:B-----5:R-:W-:-:S02]  /*46b0*/  FFMA.FTZ R16, R66, UR4, -R40 ;  /* 0x0000000442107c23 */ /* 0x020fc40008010828 */
[----:B------:R-:W-:Y:S02]  /*46c0*/  MUFU.EX2 R66, R17 ;  /* 0x0000001100427308 */ /* 0x000fe40000000800 */
[C---:B------:R-:W-:Y:S02]  /*46d0*/  HMMA.16816.F32 R72, R8.reuse, R18, R72 ;  /* 0x000000120848723c */ /* 0x040fe40000001848 */
[----:B------:R-:W-:Y:S06]  /*46e0*/  MUFU.EX2 R101, R101 ;  /* 0x0000006500657308 */ /* 0x000fec0000000800 */
[----:B--2---:R-:W-:Y:S01]  /*46f0*/  HMMA.16816.F32 R76, R8, R12, R76 ;  /* 0x0000000c084c723c */ /* 0x004fe2000000184c */
[----:B------:R-:W-:-:S02]  /*4700*/  FFMA.FTZ R12, R64, UR4, -R6 ;  /* 0x00000004400c7c23 */ /* 0x000fc40008010806 */
[----:B------:R1:W-:Y:S04]  /*4710*/  MUFU.EX2 R64, R16 ;  /* 0x0000001000407308 */ /* 0x0003e80000000800 */
[----:B------:R2:W3:Y:S01]  /*4720*/  MUFU.EX2 R63, R12 ;  /* 0x0000000c003f7308 */ /* 0x0004e20000000800 */
[C---:B------:R-:W-:Y:S03]  /*4730*/  HMMA.16816.F32 R80, R8.reuse, R14, R80 ;  /* 0x0000000e0850723c */ /* 0x040fe60000001850 */
[----:B------:R-:W-:Y:S05]  /*4740*/  MUFU.EX2 R6, R33 ;  /* 0x0000002100067308 */ /* 0x000fea0000000800 */
[----:B----4-:R-:W-:Y:S01]  /*4750*/  HMMA.16816.F32 R88, R8, R24, R88 ;  /* 0x000000180858723c */ /* 0x010fe20000001858 */
[----:B-1----:R-:W1:Y:S01]  /*4760*/  LDSM.16.MT88.4 R16, [R140+0x9000] ;  /* 0x009000008c10783b */ /* 0x002e620000004200 */
[--C-:B------:R-:W-:Y:S01]  /*4770*/  FFMA.FTZ R24, R39, UR4, -R40.reuse ;  /* 0x0000000427187c23 */ /* 0x100fe20008010828 */
[----:B------:R-:W-:-:S02]  /*4780*/  FFMA.FTZ R25, R36, UR4, -R40 ;  /* 0x0000000424197c23 */ /* 0x000fc40008010828 */
[----:B--2---:R-:W2:Y:S01]  /*4790*/  LDSM.16.MT88.4 R12, [R103+0x9000] ;  /* 0x00900000670c783b */ /* 0x004ea20000004200 */
[----:B---3--:R-:W-:Y:S02]  /*47a0*/  FADD.FTZ R107, R63, R107 ;  /* 0x0000006b3f6b7221 */ /* 0x008fe40000010000 */
[----:B------:R-:W-:Y:S01]  /*47b0*/  HMMA.16816.F32 R84, R8, R26, R84 ;  /* 0x0000001a0854723c */ /* 0x000fe20000001854 */
[----:B------:R-:W-:Y:S01]  /*47c0*/  F2FP.F16.F32.PACK_AB R8, R67, R100 ;  /* 0x000000644308723e */ /* 0x000fe200000000ff */
[----:B------:R-:W-:Y:S01]  /*47d0*/  FFMA.FTZ R26, R38, UR4, -R40 ;  /* 0x00000004261a7c23 */ /* 0x000fe20008010828 */
[----:B------:R-:W-:Y:S01]  /*47e0*/  F2FP.F16.F32.PACK_AB R9, R101, R63 ;  /* 0x0000003f6509723e */ /* 0x000fe200000000ff */
[----:B------:R-:W3:Y:S01]  /*47f0*/  MUFU.EX2 R24, R24 ;  /* 0x0000001800187308 */ /* 0x000ee20000000800 */
[----:B------:R-:W-:Y:S01]  /*4800*/  F2FP.F16.F32.PACK_AB R10, R64, R66 ;  /* 0x00000042400a723e */ /* 0x000fe200000000ff */
[----:B------:R-:W-:Y:S01]  /*4810*/  FADD.FTZ R67, R67, R110 ;  /* 0x0000006e43437221 */ /* 0x000fe20000010000 */
[----:B------:R-:W-:Y:S01]  /*4820*/  F2FP.F16.F32.PACK_AB R11, R65, R62 ;  /* 0x0000003e410b723e */ /* 0x000fe200000000ff */
[----:B------:R-:W4:Y:S01]  /*4830*/  MUFU.EX2 R25, R25 ;  /* 0x0000001900197308 */ /* 0x000f220000000800 */
[----:B------:R-:W-:Y:S01]  /*4840*/  FADD.FTZ R101, R101, R107 ;  /* 0x0000006b65657221 */ /* 0x000fe20000010000 */
[----:B------:R-:W-:-:S02]  /*4850*/  FADD.FTZ R67, R66, R67 ;  /* 0x0000004342437221 */ /* 0x000fc40000010000 */
[----:B------:R-:W5:Y:S01]  /*4860*/  MUFU.EX2 R26, R26 ;  /* 0x0000001a001a7308 */ /* 0x000f620000000800 */
[----:B------:R-:W-:Y:S01]  /*4870*/  FADD.FTZ R101, R62, R101 ;  /* 0x000000653e657221 */ /* 0x000fe20000010000 */
[C---:B------:R-:W-:Y:S01]  /*4880*/  HMMA.16816.F32 R96, R8.reuse, R20, R96 ;  /* 0x000000140860723c */ /* 0x040fe20000001860 */
[----:B------:R-:W-:Y:S02]  /*4890*/  FADD.FTZ R64, R64, R67 ;  /* 0x0000004340407221 */ /* 0x000fe40000010000 */
[----:B------:R-:W-:Y:S02]  /*48a0*/  FADD.FTZ R65, R65, R101 ;  /* 0x0000006541417221 */ /* 0x000fe40000010000 */
[----:B---3--:R-:W-:Y:S02]  /*48b0*/  FADD.FTZ R64, R24, R64 ;  /* 0x0000004018407221 */ /* 0x008fe40000010000 */
[----:B------:R-:W-:Y:S01]  /*48c0*/  FADD.FTZ R65, R3, R65 ;  /* 0x0000004103417221 */ /* 0x000fe20000010000 */
[----:B------:R-:W-:Y:S01]  /*48d0*/  HMMA.16816.F32 R92, R8, R22, R92 ;  /* 0x00000016085c723c */ /* 0x000fe2000000185c */
[----:B------:R-:W3:Y:S01]  /*48e0*/  LDSM.16.MT88.4 R20, [R102+0x9000] ;  /* 0x009000006614783b */ /* 0x000ee20000004200 */
[----:B----4-:R-:W-:Y:S01]  /*48f0*/  FADD.FTZ R64, R25, R64 ;  /* 0x0000004019407221 */ /* 0x010fe20000010000 */
[----:B------:R-:W-:-:S03]  /*4900*/  FADD.FTZ R65, R4, R65 ;  /* 0x0000004104417221 */ /* 0x000fc60000010000 */
[----:B-----5:R-:W-:Y:S01]  /*4910*/  FADD.FTZ R64, R26, R64 ;  /* 0x000000401a407221 */ /* 0x020fe20000010000 */
[----:B------:R-:W-:Y:S01]  /*4920*/  FADD.FTZ R65, R6, R65 ;  /* 0x0000004106417221 */ /* 0x000fe20000010000 */
        /* <DEDUP_REMOVED lines=8> */
[----:B------:R-:W-:Y:S01]  /*49b0*/  F2FP.F16.F32.PACK_AB R8, R25, R24 ;  /* 0x000000181908723e */ /* 0x000fe200000000ff */
[----:B------:R-:W3:Y:S01]  /*49c0*/  LDSM.16.MT88.4 R20, [R103+0x9800] ;  /* 0x009800006714783b */ /* 0x000ee20000004200 */
[----:B------:R-:W-:-:S02]  /*49d0*/  F2FP.F16.F32.PACK_AB R9, R4, R3 ;  /* 0x000000030409723e */ /* 0x000fc400000000ff */
[C---:B------:R-:W-:Y:S01]  /*49e0*/  F2FP.F16.F32.PACK_AB R10, R164.reuse, R26 ;  /* 0x0000001aa40a723e */ /* 0x040fe200000000ff */
[----:B------:R-:W-:Y:S01]  /*49f0*/  FADD.FTZ R164, R164, R64 ;  /* 0x00000040a4a47221 */ /* 0x000fe20000010000 */
[C---:B------:R-:W-:Y:S01]  /*4a00*/  F2FP.F16.F32.PACK_AB R11, R163.reuse, R6 ;  /* 0x00000006a30b723e */ /* 0x040fe200000000ff */
[----:B------:R-:W-:-:S06]  /*4a10*/  FADD.FTZ R163, R163, R65 ;  /* 0x00000041a3a37221 */ /* 0x000fcc0000010000 */
[C---:B-1----:R-:W-:Y:S08]  /*4a20*/  HMMA.16816.F32 R96, R8.reuse, R16, R96 ;  /* 0x000000100860723c */ /* 0x042ff00000001860 */
[C---:B------:R-:W-:Y:S01]  /*4a30*/  HMMA.16816.F32 R92, R8.reuse, R18, R92 ;  /* 0x00000012085c723c */ /* 0x040fe2000000185c */
[----:B------:R-:W1:Y:S07]  /*4a40*/  LDSM.16.MT88.4 R16, [R102+0x9800] ;  /* 0x009800006610783b */ /* 0x000e6e0000004200 */
[C---:B--2---:R-:W-:Y:S08]  /*4a50*/  HMMA.16816.F32 R68, R8.reuse, R12, R68 ;  /* 0x0000000c0844723c */ /* 0x044ff00000001844 */
[C---:B------:R-:W-:Y:S08]  /*4a60*/  HMMA.16816.F32 R72, R8.reuse, R14, R72 ;  /* 0x0000000e0848723c */ /* 0x040ff00000001848 */
[C---:B---3--:R-:W-:Y:S08]  /*4a70*/  HMMA.16816.F32 R76, R8.reuse, R20, R76 ;  /* 0x00000014084c723c */ /* 0x048ff0000000184c */
[C---:B------:R-:W-:Y:S08]  /*4a80*/  HMMA.16816.F32 R80, R8.reuse, R22, R80 ;  /* 0x000000160850723c */ /* 0x040ff00000001850 */
[C---:B-1----:R-:W-:Y:S08]  /*4a90*/  HMMA.16816.F32 R88, R8.reuse, R16, R88 ;  /* 0x000000100858723c */ /* 0x042ff00000001858 */
[----:B------:R-:W-:Y:S01]  /*4aa0*/  HMMA.16816.F32 R84, R8, R18, R84 ;  /* 0x000000120854723c */ /* 0x000fe20000001854 */
[----:B------:R-:W-:-:S04]  /*4ab0*/  NOP ;  /* 0x0000000000007918 */ /* 0x000fc80000000000 */
[----:B------:R-:W-:-:S15]  /*4ac0*/  @!P0 BRA `(.L_x_5531) ;  /* 0x0000002c00748947 */ /* 0x000fde0003800000 */
[----:B------:R-:W-:Y:S01]  /*4ad0*/  ISETP.NE.U32.AND P0, PT, RZ, UR18, PT ;  /* 0x00000012ff007c0c */ /* 0x000fe2000bf05070 */
[----:B------:R-:W-:Y:S01]  /*4ae0*/  IMAD.MOV.U32 R160, RZ, RZ, RZ ;  /* 0x000000ffffa07224 */ /* 0x000fe200078e00ff */
[C---:B------:R-:W-:Y:S01]  /*4af0*/  IADD3 R161, PT, PT, -R5.reuse, 0x1, RZ ;  /* 0x0000000105a17810 */ /* 0x040fe20007ffe1ff */
[----:B------:R-:W-:Y:S01]  /*4b00*/  IMAD.MOV.U32 R100, RZ, RZ, R0 ;  /* 0x000000ffff647224 */ /* 0x000fe200078e0000 */
[----:B------:R-:W-:Y:S01]  /*4b10*/  ISETP.NE.AND.EX P0, PT, RZ, UR19, PT, P0 ;  /* 0x00000013ff007c0c */ /* 0x000fe2000bf05300 */
[----:B------:R-:W-:Y:S01]  /*4b20*/  IMAD.MOV.U32 R3, RZ, RZ, R2 ;  /* 0x000000ffff037224 */ /* 0x000fe200078e0002 */
[----:B------:R-:W1:Y:S01]  /*4b30*/  LDCU UR4, c[0x0][0x45c] ;  /* 0x00008b80ff0477ac */ /* 0x000e620008000800 */
[----:B------:R-:W-:Y:S01]  /*4b40*/  VIADD R162, R5, 0xfffffffe ;  /* 0xfffffffe05a27836 */ /* 0x000fe20000000000 */
[----:B------:R-:W2:Y:S01]  /*4b50*/  LDCU.64 UR8, c[0x0][0x3a8] ;  /* 0x00007500ff0877ac */ /* 0x000ea20008000a00 */
[----:B------:R-:W3:Y:S08]  /*4b60*/  LDCU.64 UR6, c[0x0][0x3a0] ;  /* 0x00007400ff0677ac */ /* 0x000ef00008000a00 */
[----:B------:R-:W-:-:S13]  /*4b70*/  @!P0 IADD3 R160, P1, PT, RZ, -R160, RZ ;  /* 0x800000a0ffa08210 */ /* 0x000fda0007f3e0ff */
.L_x_5535:
[----:B------:R-:W4:Y:S01]  /*4b80*/  @!P0 LDC R4, c[0x0][0x3c0] ;  /* 0x0000f000ff048b82 */ /* 0x000f220000000800 */
[----:B------:R-:W-:Y:S07]  /*4b90*/  DEPBAR.LE SB0, 0x0 ;  /* 0x000080000000791a */ /* 0x000fee0000000000 */
[----:B------:R-:W-:Y:S01]  /*4ba0*/  BAR.SYNC.DEFER_BLOCKING 0x0 ;  /* 0x0000000000007b1d */ /* 0x000fe20000010000 */
[----:B------:R-:W-:Y:S01]  /*4bb0*/  MOV R6, R153 ;  /* 0x0000009900067202 */ /* 0x000fe20000000f00 */
[----:B----4-:R-:W-:Y:S04]  /*4bc0*/  @!P0 IMAD.SHL.U32 R5, R4, 0x80, RZ ;  /* 0x0000008004058824 */ /* 0x010fe800078e00ff */
[----:B------:R-:W-:Y:S02]  /*4bd0*/  @!P0 IMAD.X R5, RZ, RZ, ~R5, P1 ;  /* 0x000000ffff058224 */ /* 0x000fe400008e0e05 */
[----:B------:R-:W4:Y:S03]  /*4be0*/  LDC R0, c[0x0][0x3c4] ;  /* 0x0000f100ff007b82 */ /* 0x000f260000000800 */
[----:B------:R-:W-:Y:S04]  /*4bf0*/  @!P0 SHF.R.S64 R2, R160, 0x1f, R5 ;  /* 0x0000001fa0028819 */ /* 0x000fe80000001005 */
[----:B------:R-:W-:Y:S01]  /*4c00*/  @!P0 IADD3 R153, P2, PT, R153, R2, RZ ;  /* 0x0000000299998210 */ /* 0x000fe20007f5e0ff */
[----:B------:R-:W-:Y:S03]  /*4c10*/  IMAD.MOV.U32 R2, RZ, RZ, R152 ;  /* 0x000000ffff027224 */ /* 0x000fe600078e0098 */
[----:B------:R-:W-:Y:S01]  /*4c20*/  @!P0 LEA.HI.X.SX32 R152, R5, R152, 0x1, P2 ;  /* 0x0000009805988211 */ /* 0x000fe200010f0eff */
[----:B------:R-:W-:Y:S08]  /*4c30*/  @!P0 BRA `(.L_x_5532) ;  /* 0x0000000000f48947 */ /* 0x000ff00003800000 */
[----:B------:R-:W-:Y:S01]  /*4c40*/  VIADD R5, R157, 0xffffff80 ;  /* 0xffffff809d057836 */ /* 0x000fe20000000000 */
[----:B------:R-:W5:Y:S01]  /*4c50*/  LDC R7, c[0x0][0x4f0] ;  /* 0x00013c00ff077b82 */ /* 0x000f620000000800 */
[----:B------:R-:W-:Y:S03]  /*4c60*/  IABS R11, R157 ;  /* 0x0000009d000b7213 */ /* 0x000fe60000000000 */
[----:B------:R-:W-:Y:S02]  /*4c70*/  IABS R9, R5 ;  /* 0x0000000500097213 */ /* 0x000fe40000000000 */
[-C--:B-----5:R-:W-:Y:S02]  /*4c80*/  IABS R4, R7.reuse ;  /* 0x0000000700047213 */ /* 0x0a0fe40000000000 */
[----:B------:R-:W-:Y:S02]  /*4c90*/  LOP3.LUT R5, R5, R7, RZ, 0x3c, !PT ;  /* 0x0000000705057212 */ /* 0x000fe400078e3cff */
[----:B------:R-:W5:Y:S02]  /*4ca0*/  I2F.RP R12, R4 ;  /* 0x00000004000c7306 */ /* 0x000f640000209400 */
[----:B------:R-:W-:Y:S08]  /*4cb0*/  ISETP.GE.AND P2, PT, R5, RZ, PT ;  /* 0x000000ff0500720c */ /* 0x000ff00003f46270 */
        /* <DEDUP_REMOVED lines=20> */
[----:B------:R-:W-:Y:S02]  /*4e00*/  ISETP.NE.AND P4, PT, R7, RZ, PT ;  /* 0x000000ff0700720c */ /* 0x000fe40003f85270 */
[----:B------:R-:W-:Y:S02]  /*4e10*/  ISETP.GE.U32.AND P6, PT, R11, R4, PT ;  /* 0x000000040b00720c */ /* 0x000fe40003fc6070 */
[-C--:B------:R-:W-:Y:S04]  /*4e20*/  LOP3.LUT R4, R157, R7.reuse, RZ, 0x3c, !PT ;  /* 0x000000079d047212 */ /* 0x080fe800078e3cff */
[----:B------:R-:W-:Y:S02]  /*4e30*/  ISETP.GE.AND P3, PT, R4, RZ, PT ;  /* 0x000000ff0400720c */ /* 0x000fe40003f66270 */
[----:B------:R-:W-:Y:S02]  /*4e40*/  @P5 IADD3 R12, PT, PT, R12, 0x1, RZ ;  /* 0x000000010c0c5810 */ /* 0x000fe40007ffe0ff */
[----:B------:R-:W-:Y:S03]  /*4e50*/  LOP3.LUT R4, RZ, R7, RZ, 0x33, !PT ;  /* 0x00000007ff047212 */ /* 0x000fe600078e33ff */
[----:B------:R-:W-:Y:S02]  /*4e60*/  @!P2 IMAD.MOV R12, RZ, RZ, -R12 ;  /* 0x000000ffff0ca224 */ /* 0x000fe400078e0a0c */
[----:B------:R-:W-:Y:S03]  /*4e70*/  @P6 VIADD R13, R13, 0x1 ;  /* 0x000000010d0d6836 */ /* 0x000fe60000000000 */
[----:B------:R-:W-:Y:S02]  /*4e80*/  SEL R12, R4, R12, !P4 ;  /* 0x0000000c040c7207 */ /* 0x000fe40006000000 */
[----:B------:R-:W-:Y:S02]  /*4e90*/  @!P3 IADD3 R13, PT, PT, -R13, RZ, RZ ;  /* 0x000000ff0d0db210 */ /* 0x000fe40007ffe1ff */
[-C--:B------:R-:W-:Y:S02]  /*4ea0*/  LEA R8, P3, R12, R158.reuse, 0x2 ;  /* 0x0000009e0c087211 */ /* 0x080fe400078610ff */
[----:B------:R-:W-:Y:S02]  /*4eb0*/  SEL R13, R4, R13, !P4 ;  /* 0x0000000d040d7207 */ /* 0x000fe40006000000 */
[----:B------:R-:W-:Y:S02]  /*4ec0*/  LEA.HI.X.SX32 R9, R12, R159, 0x2, P3 ;  /* 0x0000009f0c097211 */ /* 0x000fe400018f16ff */
[C---:B------:R-:W-:Y:S01]  /*4ed0*/  LEA R4, P2, R13.reuse, R158, 0x2 ;  /* 0x0000009e0d047211 */ /* 0x040fe200078410ff */
[C---:B------:R-:W-:Y:S03]  /*4ee0*/  IMAD.IADD R10, R13.reuse, 0x1, -R12 ;  /* 0x000000010d0a7824 */ /* 0x040fe600078e0a0c */
[----:B------:R-:W5:Y:S01]  /*4ef0*/  LDG.E R9, desc[UR24][R8.64] ;  /* 0x0000001808097981 */ /* 0x000f62000c1e1900 */
[----:B------:R-:W-:Y:S01]  /*4f00*/  IMAD R10, R10, R7, -0x80 ;  /* 0xffffff800a0a7424 */ /* 0x000fe200078e0207 */
[----:B------:R-:W-:Y:S04]  /*4f10*/  LEA.HI.X.SX32 R5, R13, R159, 0x2, P2 ;  /* 0x0000009f0d057211 */ /* 0x000fe800010f16ff */
[----:B------:R-:W-:Y:S01]  /*4f20*/  SHF.R.S32.HI R7, RZ, 0x1f, R10 ;  /* 0x0000001fff077819 */ /* 0x000fe2000001140a */
[----:B------:R1:W5:Y:S02]  /*4f30*/  LDG.E R8, desc[UR24][R4.64] ;  /* 0x0000001804087981 */ /* 0x000364000c1e1900 */
[----:B-1----:R-:W1:Y:S02]  /*4f40*/  LDC.64 R4, c[0x0][0x3c0] ;  /* 0x0000f000ff047b82 */ /* 0x002e640000000a00 */
[-C--:B-1----:R-:W-:Y:S02]  /*4f50*/  IMAD R7, R7, R4.reuse, RZ ;  /* 0x0000000407077224 */ /* 0x082fe400078e02ff */
[C---:B------:R-:W-:Y:S04]  /*4f60*/  IMAD.WIDE.U32 R12, R10.reuse, R4, RZ ;  /* 0x000000040a0c7225 */ /* 0x040fe800078e00ff */
[----:B------:R-:W-:Y:S05]  /*4f70*/  IMAD R7, R10, R5, R7 ;  /* 0x000000050a077224 */ /* 0x000fea00078e0207 */
[----:B------:R-:W-:Y:S01]  /*4f80*/  IADD3 R13, PT, PT, R13, R7, RZ ;  /* 0x000000070d0d7210 */ /* 0x000fe20007ffe0ff */
[----:B-----5:R-:W-:Y:S04]  /*4f90*/  IMAD.IADD R8, R9, 0x1, -R8 ;  /* 0x0000000109087824 */ /* 0x020fe800078e0a08 */
[----:B--2---:R-:W-:Y:S01]  /*4fa0*/  IMAD.WIDE.U32 R12, R8, UR8, R12 ;  /* 0x00000008080c7c25 */ /* 0x004fe2000f8e000c */
[----:B------:R-:W-:Y:S02]  /*4fb0*/  SHF.R.S32.HI R5, RZ, 0x1f, R8 ;  /* 0x0000001fff057819 */ /* 0x000fe40000011408 */
[----:B------:R-:W-:Y:S03]  /*4fc0*/  LEA R153, P2, R12, R6, 0x1 ;  /* 0x000000060c997211 */ /* 0x000fe600078408ff */
[----:B------:R-:W-:Y:S04]  /*4fd0*/  IMAD R5, R5, UR8, RZ ;  /* 0x0000000805057c24 */ /* 0x000fe8000f8e02ff */
[----:B------:R-:W-:Y:S04]  /*4fe0*/  IMAD R5, R8, UR9, R5 ;  /* 0x0000000908057c24 */ /* 0x000fe8000f8e0205 */
[----:B------:R-:W-:Y:S05]  /*4ff0*/  IMAD.IADD R5, R13, 0x1, R5 ;  /* 0x000000010d057824 */ /* 0x000fea00078e0205 */
[----:B------:R-:W-:Y:S07]  /*5000*/  LEA.HI.X R152, R12, R2, R5, 0x1, P2 ;  /* 0x000000020c987211 */ /* 0x000fee00010f0c05 */
.L_x_5532:
[C---:B------:R-:W-:Y:S01]  /*5010*/  IMAD.SHL.U32 R2, R4.reuse, 0x20, RZ ;  /* 0x0000002004027824 */ /* 0x040fe200078e00ff */
[----:B----4-:R-:W-:Y:S01]  /*5020*/  SHF.L.U64.HI R0, R4, 0x5, R0 ;  /* 0x0000000504007819 */ /* 0x010fe20000010200 */
[----:B------:R-:W-:Y:S02]  /*5030*/  IMAD.MOV.U32 R4, RZ, RZ, R153 ;  /* 0x000000ffff047224 */ /* 0x000fe400078e0099 */
[--C-:B------:R-:W-:Y:S01]  /*5040*/  IMAD.MOV.U32 R5, RZ, RZ, R152.reuse ;  /* 0x000000ffff057224 */ /* 0x100fe200078e0098 */
[----:B------:R-:W-:Y:S01]  /*5050*/  IADD3 R6, P2, PT, R2, R153, RZ ;  /* 0x0000009902067210 */ /* 0x000fe20007f5e0ff */
[----:B------:R-:W-:Y:S03]  /*5060*/  VIADD R161, R161, 0x1 ;  /* 0x00000001a1a17836 */ /* 0x000fe60000000000 */
[----:B------:R-:W-:Y:S01]  /*5070*/  @!PT LDS RZ, [RZ] ;  /* 0x00000000fffff984 */ /* 0x000fe20000000800 */
[----:B------:R-:W-:Y:S01]  /*5080*/  @!PT LDS RZ, [RZ] ;  /* 0x00000000fffff984 */ /* 0x000fe20000000800 */
[----:B------:R-:W-:Y:S01]  /*5090*/  @!PT LDS RZ, [RZ] ;  /* 0x00000000fffff984 */ /* 0x000fe20000000800 */
[----:B------:R4:W-:Y:S01]  /*50a0*/  LDGSTS.E.BYPASS.LTC128B.128 [R155+0x6000], desc[UR24][R4.64] ;  /* 0x06000000049b7fae */ /* 0x0009e2000b981a18 */
[----:B------:R-:W-:Y:S01]  /*50b0*/  IMAD.X R7, R0, 0x1, R152, P2 ;  /* 0x0000000100077824 */ /* 0x000fe200010e0698 */
[-C--:B------:R-:W-:Y:S04]  /*50c0*/  IADD3 R12, P3, PT, R6, R2.reuse, RZ ;  /* 0x00000002060c7210 */ /* 0x080fe80007f7e0ff */
[----:B------:R5:W-:Y:S01]  /*50d0*/  LDGSTS.E.BYPASS.LTC128B.128 [R155+0x6800], desc[UR24][R6.64] ;  /* 0x06800000069b7fae */ /* 0x000be2000b981a18 */
[--C-:B------:R-:W-:Y:S01]  /*50e0*/  IMAD.X R13, R7, 0x1, R0.reuse, P3 ;  /* 0x00000001070d7824 */ /* 0x100fe200018e0600 */
[-C--:B------:R-:W-:Y:S04]  /*50f0*/  IADD3 R10, P2, PT, R12, R2.reuse, RZ ;  /* 0x000000020c0a7210 */ /* 0x080fe80007f5e0ff */
[----:B------:R1:W-:Y:S01]  /*5100*/  LDGSTS.E.BYPASS.LTC128B.128 [R155+0x7000], desc[UR24][R12.64] ;  /* 0x070000000c9b7fae */ /* 0x0003e2000b981a18 */
[----:B------:R-:W-:Y:S02]  /*5110*/  IADD3 R8, P3, PT, R10, R2, RZ ;  /* 0x000000020a087210 */ /* 0x000fe40007f7e0ff */
[----:B------:R-:W-:Y:S05]  /*5120*/  IADD3.X R11, PT, PT, R13, R0, RZ, P2, !PT ;  /* 0x000000000d0b7210 */ /* 0x000fea00017fe4ff */
[--C-:B------:R-:W-:Y:S01]  /*5130*/  IMAD.X R9, R11, 0x1, R0.reuse, P3 ;  /* 0x000000010b097824 */ /* 0x100fe200018e0600 */
[----:B------:R-:W-:Y:S05]  /*5140*/  LDGSTS.E.BYPASS.LTC128B.128 [R155+0x7800], desc[UR24][R10.64] ;  /* 0x078000000a9b7fae */ /* 0x000fea000b981a18 */
[----:B------:R2:W-:Y:S01]  /*5150*/  LDGSTS.E.BYPASS.LTC128B.128 [R155+0x8000], desc[UR24][R8.64] ;  /* 0x08000000089b7fae */ /* 0x0005e2000b981a18 */
[-C--:B----4-:R-:W-:Y:S05]  /*5160*/  IADD3 R4, P2, PT, R8, R2.reuse, RZ ;  /* 0x0000000208047210 */ /* 0x090fea0007f5e0ff */
[--C-:B------:R-:W-:Y:S01]  /*5170*/  IMAD.X R5, R9, 0x1, R0.reuse, P2 ;  /* 0x0000000109057824 */ /* 0x100fe200010e0600 */
[-C--:B-----5:R-:W-:Y:S04]  /*5180*/  IADD3 R6, P3, PT, R4, R2.reuse, RZ ;  /* 0x0000000204067210 */ /* 0x0a0fe80007f7e0ff */
[----:B------:R-:W-:Y:S01]  /*5190*/  LDGSTS.E.BYPASS.LTC128B.128 [R155+0x8800], desc[UR24][R4.64] ;  /* 0x08800000049b7fae */ /* 0x000fe2000b981a18 */
[----:B------:R-:W-:Y:S01]  /*51a0*/  IMAD.X R7, R5, 0x1, R0, P3 ;  /* 0x0000000105077824 */ /* 0x000fe200018e0600 */
[----:B-1----:R-:W-:Y:S04]  /*51b0*/  IADD3 R12, P2, PT, R6, R2, RZ ;  /* 0x00000002060c7210 */ /* 0x002fe80007f5e0ff */
[----:B------:R-:W-:Y:S01]  /*51c0*/  IADD3.X R13, PT, PT, R7, R0, RZ, P2, !PT ;  /* 0x00000000070d7210 */ /* 0x000fe200017fe4ff */
[----:B------:R1:W-:Y:S01]  /*51d0*/  LDGSTS.E.BYPASS.LTC128B.128 [R155+0x9000], desc[UR24][R6.64] ;  /* 0x09000000069b7fae */ /* 0x0003e2000b981a18 */
[----:B------:R-:W-:Y:S04]  /*51e0*/  ISETP.NE.AND P2, PT, R161, RZ, PT ;  /* 0x000000ffa100720c */ /* 0x000fe80003f45270 */
[----:B------:R4:W-:Y:S05]  /*51f0*/  LDGSTS.E.BYPASS.LTC128B.128 [R155+0x9800], desc[UR24][R12.64] ;  /* 0x098000000c9b7fae */ /* 0x0009ea000b981a18 */
[----:B------:R-:W-:Y:S05]  /*5200*/  LDSM.16.M88.4 R64, [R149] ;  /* 0x000000009540783b */ /* 0x000fea0000000200 */
[----:B--2---:R-:W1:Y:S05]  /*5210*/  LDSM.16.M88.4 R8, [R148+UR5+0x2000] ;  /* 0x002000059408783b */ /* 0x004e6a0008000200 */
[----:B------:R-:W4:Y:S05]  /*5220*/  LDSM.16.M88.4 R16, [R148+UR5+0x2800] ;  /* 0x002800059410783b */ /* 0x000f2a0008000200 */
[----:B------:R-:W2:Y:S05]  /*5230*/  LDSM.16.M88.4 R24, [R148+UR5+0x3000] ;  /* 0x003000059418783b */ /* 0x000eaa0008000200 */
[----:B------:R-:W0:Y:S05]  /*5240*/  LDGDEPBAR ;  /* 0x00000000000079af */ /* 0x000e2a0000000000 */
[----:B------:R-:W5:Y:S05]  /*5250*/  LDSM.16.M88.4 R32, [R148+UR5+0x3800] ;  /* 0x003800059420783b */ /* 0x000f6a0008000200 */
[----:B------:R-:W3:Y:S05]  /*5260*/  LDSM.16.M88.4 R40, [R148+UR5+0x4000] ;  /* 0x004000059428783b */ /* 0x000eea0008000200 */
[----:B------:R-:W3:Y:S05]  /*5270*/  LDSM.16.M88.4 R48, [R148+UR5+0x4800] ;  /* 0x004800059430783b */ /* 0x000eea0008000200 */
[----:B------:R-:W3:Y:S05]  /*5280*/  LDSM.16.M88.4 R56, [R148+UR5+0x5000] ;  /* 0x005000059438783b */ /* 0x000eea0008000200 */
[----:B------:R-:W3:Y:S01]  /*5290*/  LDSM.16.M88.4 R104, [R148+UR5+0x5800] ;  /* 0x005800059468783b */ /* 0x000ee20008000200 */
[C---:B-1----:R-:W-:Y:S04]  /*52a0*/  HMMA.16816.F32 R4, R64.reuse, R8, RZ ;  /* 0x000000084004723c */ /* 0x042fe800000018ff */
[----:B------:R-:W-:Y:S04]  /*52b0*/  LDSM.16.M88.4 R108, [R147] ;  /* 0x00000000936c783b */ /* 0x000fe80000000200 */
[C---:B------:R-:W-:Y:S01]  /*52c0*/  HMMA.16816.F32 R8, R64.reuse, R10, RZ ;  /* 0x0000000a4008723c */ /* 0x040fe200000018ff */
[----:B------:R-:W1:Y:S05]  /*52d0*/  LDSM.16.M88.4 R112, [R143+0x2000] ;  /* 0x002000008f70783b */ /* 0x000e6a0000000200 */
[----:B------:R-:W1:Y:S02]  /*52e0*/  LDSM.16.M88.4 R116, [R143+0x2800] ;  /* 0x002800008f74783b */ /* 0x000e640000000200 */
[C---:B----4-:R-:W-:Y:S03]  /*52f0*/  HMMA.16816.F32 R12, R64.reuse, R16, RZ ;  /* 0x00000010400c723c */ /* 0x050fe600000018ff */
[----:B------:R-:W4:Y:S05]  /*5300*/  LDSM.16.M88.4 R120, [R143+0x3000] ;  /* 0x003000008f78783b */ /* 0x000f2a0000000200 */
[C---:B------:R-:W-:Y:S01]  /*5310*/  HMMA.16816.F32 R16, R64.reuse, R18, RZ ;  /* 0x000000124010723c */ /* 0x040fe200000018ff */
[----:B------:R-:W4:Y:S05]  /*5320*/  LDSM.16.M88.4 R124, [R143+0x3800] ;  /* 0x003800008f7c783b */ /* 0x000f2a0000000200 */
[----:B------:R-:W4:Y:S02]  /*5330*/  LDSM.16.M88.4 R128, [R143+0x4000] ;  /* 0x004000008f80783b */ /* 0x000f240000000200 */
[C---:B--2---:R-:W-:Y:S03]  /*5340*/  HMMA.16816.F32 R20, R64.reuse, R24, RZ ;  /* 0x000000184014723c */ /* 0x044fe600000018ff */
[----:B------:R-:W-:Y:S05]  /*5350*/  LDSM.16.M88.4 R132, [R146] ;  /* 0x000000009284783b */ /* 0x000fea0000000200 */
[C---:B------:R-:W-:Y:S01]  /*5360*/  HMMA.16816.F32 R24, R64.reuse, R26, RZ ;  /* 0x0000001a4018723c */ /* 0x040fe200000018ff */
[----:B------:R-:W-:Y:S07]  /*5370*/  LDSM.16.M88.4 R136, [R142+0x2000] ;  /* 0x002000008e88783b */ /* 0x000fee0000000200 */
[C---:B-----5:R-:W-:Y:S08]  /*5380*/  HMMA.16816.F32 R28, R64.reuse, R32, RZ ;  /* 0x00000020401c723c */ /* 0x060ff000000018ff */
        /* <DEDUP_REMOVED lines=30> */
[----:B------:R-:W-:Y:S07]  /*5570*/  LDSM.16.M88.4 R112, [R142+0x4800] ;  /* 0x004800008e70783b */ /* 0x000fee0000000200 */
[C---:B---3--:R-:W-:Y:S08]  /*5580*/  HMMA.16816.F32 R60, R108.reuse, R116, R60 ;  /* 0x000000746c3c723c */ /* 0x048ff0000000183c */
[----:B------:R-:W-:Y:S01]  /*5590*/  HMMA.16816.F32 R64, R108, R118, R64 ;  /* 0x000000766c40723c */ /* 0x000fe20000001840 */
[----:B------:R-:W1:Y:S05]  /*55a0*/  LDSM.16.M88.4 R108, [R142+0x4000] ;  /* 0x004000008e6c783b */ /* 0x000e6a0000000200 */
[----:B------:R-:W3:Y:S02]  /*55b0*/  LDSM.16.M88.4 R116, [R142+0x5000] ;  /* 0x005000008e74783b */ /* 0x000ee40000000200 */
[C---:B------:R-:W-:Y:S08]  /*55c0*/  HMMA.16816.F32 R4, R132.reuse, R136, R4 ;  /* 0x000000888404723c */ /* 0x040ff00000001804 */
[C---:B------:R-:W-:Y:S01]  /*55d0*/  HMMA.16816.F32 R8, R132.reuse, R138, R8 ;  /* 0x0000008a8408723c */ /* 0x040fe20000001808 */
[----:B------:R-:W-:Y:S07]  /*55e0*/  LDSM.16.M88.4 R136, [R141+0x2000] ;  /* 0x002000008d88783b */ /* 0x000fee0000000200 */
[C---:B----4-:R-:W-:Y:S08]  /*55f0*/  HMMA.16816.F32 R12, R132.reuse, R120, R12 ;  /* 0x00000078840c723c */ /* 0x050ff0000000180c */
[C---:B------:R-:W-:Y:S01]  /*5600*/  HMMA.16816.F32 R16, R132.reuse, R122, R16 ;  /* 0x0000007a8410723c */ /* 0x040fe20000001810 */
[----:B------:R-:W4:Y:S07]  /*5610*/  LDSM.16.M88.4 R120, [R145] ;  /* 0x000000009178783b */ /* 0x000f2e0000000200 */
[C---:B-----5:R-:W-:Y:S08]  /*5620*/  HMMA.16816.F32 R20, R132.reuse, R124, R20 ;  /* 0x0000007c8414723c */ /* 0x060ff00000001814 */
        /* <DEDUP_REMOVED lines=16> */
[----:B------:R-:W3:Y:S05]  /*5730*/  LDSM.16.M88.4 R128, [R141+0x5000] ;  /* 0x005000008d80783b */ /* 0x000eea0000000200 */
[----:B------:R-:W3:Y:S02]  /*5740*/  LDSM.16.M88.4 R132, [R141+0x5800] ;  /* 0x005800008d84783b */ /* 0x000ee40000000200 */
[C---:B----4-:R-:W-:Y:S01]  /*5750*/  HMMA.16816.F32 R4, R120.reuse, R136, R4 ;  /* 0x000000887804723c */ /* 0x050fe20000001804 */
[----:B------:R-:W-:Y:S04]  /*5760*/  DEPBAR.LE SB0, 0x0 ;  /* 0x000080000000791a */ /* 0x000fe80000000000 */
[----:B------:R-:W-:Y:S03]  /*5770*/  BAR.SYNC.DEFER_BLOCKING 0x0 ;  /* 0x0000000000007b1d */ /* 0x000fe60000010000 */
[C---:B------:R-:W-:Y:S08]  /*5780*/  HMMA.16816.F32 R8, R120.reuse, R138, R8 ;  /* 0x0000008a7808723c */ /* 0x040ff00000001808 */
[C---:B--2---:R-:W-:Y:S08]  /*5790*/  HMMA.16816.F32 R12, R120.reuse, R104, R12 ;  /* 0x00000068780c723c */ /* 0x044ff0000000180c */
[C---:B------:R-:W-:Y:S08]  /*57a0*/  HMMA.16816.F32 R16, R120.reuse, R106, R16 ;  /* 0x0000006a7810723c */ /* 0x040ff00000001810 */
[C---:B-1----:R-:W-:Y:S08]  /*57b0*/  HMMA.16816.F32 R20, R120.reuse, R108, R20 ;  /* 0x0000006c7814723c */ /* 0x042ff00000001814 */
[C---:B------:R-:W-:Y:S08]  /*57c0*/  HMMA.16816.F32 R24, R120.reuse, R110, R24 ;  /* 0x0000006e7818723c */ /* 0x040ff00000001818 */
[C---:B-----5:R-:W-:Y:S08]  /*57d0*/  HMMA.16816.F32 R28, R120.reuse, R112, R28 ;  /* 0x00000070781c723c */ /* 0x060ff0000000181c */
        /* <DEDUP_REMOVED lines=64> */
[C---:B------:R-:W-:Y:S03]  /*5be0*/  LEA.HI.X.SX32 R105, R111.reuse, R159, 0x2, P2 ;  /* 0x0000009f6f697211 */ /* 0x040fe600010f16ff */
[----:B------:R1:W2:Y:S04]  /*5bf0*/  LDG.E R106, desc[UR24][R106.64] ;  /* 0x000000186a6a7981 */ /* 0x0002a8000c1e1900 */
[----:B------:R3:W2:Y:S01]  /*5c00*/  LDG.E R101, desc[UR24][R104.64] ;  /* 0x0000001868657981 */ /* 0x0006a2000c1e1900 */
[----:B-1----:R-:W-:Y:S01]  /*5c10*/  IADD3 R107, PT, PT, R111, -R109, RZ ;  /* 0x8000006d6f6b7210 */ /* 0x002fe20007ffe0ff */
[----:B---3--:R-:W1:Y:S04]  /*5c20*/  LDC.64 R104, c[0x0][0x3b8] ;  /* 0x0000ee00ff687b82 */ /* 0x008e680000000a00 */
        /* <DEDUP_REMOVED lines=9> */
[C---:B------:R-:W-:Y:S03]  /*5cc0*/  LEA R151, P2, R108.reuse, R151, 0x1 ;  /* 0x000000976c977211 */ /* 0x040fe600078408ff */
[----:B------:R-:W-:Y:S04]  /*5cd0*/  IMAD R105, R105, UR6, RZ ;  /* 0x0000000669697c24 */ /* 0x000fe8000f8e02ff */
[----:B------:R-:W-:Y:S05]  /*5ce0*/  IMAD R105, R101, UR7, R105 ;  /* 0x0000000765697c24 */ /* 0x000fea000f8e0269 */
[----:B------:R-:W-:Y:S04]  /*5cf0*/  IADD3 R105, PT, PT, R109, R105, RZ ;  /* 0x000000696d697210 */ /* 0x000fe80007ffe0ff */
[----:B------:R-:W-:Y:S07]  /*5d00*/  LEA.HI.X R150, R108, R150, R105, 0x1, P2 ;  /* 0x000000966c967211 */ /* 0x000fee00010f0c69 */
.L_x_5534:
[C---:B------:R-:W-:Y:S01]  /*5d10*/  IMAD.SHL.U32 R2, R104.reuse, 0x20, RZ ;  /* 0x0000002068027824 */ /* 0x040fe200078e00ff */
[----:B------:R-:W-:Y:S01]  /*5d20*/  SHF.L.U64.HI R0, R104, 0x5, R0 ;  /* 0x0000000568007819 */ /* 0x000fe20000010200 */
[----:B------:R-:W-:Y:S02]  /*5d30*/  IMAD.MOV.U32 R104, RZ, RZ, R151 ;  /* 0x000000ffff687224 */ /* 0x000fe400078e0097 */
[----:B------:R-:W-:Y:S01]  /*5d40*/  IMAD.MOV.U32 R105, RZ, RZ, R150 ;  /* 0x000000ffff697224 */ /* 0x000fe200078e0096 */
[-C--:B------:R-:W-:Y:S04]  /*5d50*/  IADD3 R106, P2, PT, R151, R2.reuse, RZ ;  /* 0x00000002976a7210 */ /* 0x080fe80007f5e0ff */
[----:B------:R-:W-:Y:S01]  /*5d60*/  @!PT LDS RZ, [RZ] ;  /* 0x00000000fffff984 */ /* 0x000fe20000000800 */
[----:B------:R-:W-:Y:S01]  /*5d70*/  @!PT LDS RZ, [RZ] ;  /* 0x00000000fffff984 */ /* 0x000fe20000000800 */
[----:B------:R-:W-:Y:S01]  /*5d80*/  @!PT LDS RZ, [RZ] ;  /* 0x00000000fffff984 */ /* 0x000fe20000000800 */
[----:B------:R1:W-:Y:S01]  /*5d90*/  LDGSTS.E.BYPASS.LTC128B.128 [R155+0x2000], desc[UR24][R104.64] ;  /* 0x02000000689b7fae */ /* 0x0003e2000b981a18 */
[-C--:B------:R-:W-:Y:S01]  /*5da0*/  IADD3 R112, P3, PT, R106, R2.reuse, RZ ;  /* 0x000000026a707210 */ /* 0x080fe20007f7e0ff */
[--C-:B------:R-:W-:Y:S03]  /*5db0*/  IMAD.X R107, R150, 0x1, R0.reuse, P2 ;  /* 0x00000001966b7824 */ /* 0x100fe600010e0600 */
[-C--:B------:R-:W-:Y:S01]  /*5dc0*/  IADD3 R110, P2, PT, R112, R2.reuse, RZ ;  /* 0x00000002706e7210 */ /* 0x080fe20007f5e0ff */
[--C-:B------:R-:W-:Y:S01]  /*5dd0*/  IMAD.X R113, R107, 0x1, R0.reuse, P3 ;  /* 0x000000016b717824 */ /* 0x100fe200018e0600 */
[----:B------:R2:W-:Y:S02]  /*5de0*/  LDGSTS.E.BYPASS.LTC128B.128 [R155+0x2800], desc[UR24][R106.64] ;  /* 0x028000006a9b7fae */ /* 0x0005e4000b981a18 */
[----:B------:R-:W-:Y:S02]  /*5df0*/  IADD3 R108, P3, PT, R110, R2, RZ ;  /* 0x000000026e6c7210 */ /* 0x000fe40007f7e0ff */
[----:B------:R3:W-:Y:S01]  /*5e00*/  LDGSTS.E.BYPASS.LTC128B.128 [R155+0x3000], desc[UR24][R112.64] ;  /* 0x03000000709b7fae */ /* 0x0007e2000b981a18 */
[----:B------:R-:W-:Y:S05]  /*5e10*/  IADD3.X R111, PT, PT, R113, R0, RZ, P2, !PT ;  /* 0x00000000716f7210 */ /* 0x000fea00017fe4ff */
[----:B------:R4:W-:Y:S01]  /*5e20*/  LDGSTS.E.BYPASS.LTC128B.128 [R155+0x3800], desc[UR24][R110.64] ;  /* 0x038000006e9b7fae */ /* 0x0009e2000b981a18 */
[--C-:B------:R-:W-:Y:S05]  /*5e30*/  IMAD.X R109, R111, 0x1, R0.reuse, P3 ;  /* 0x000000016f6d7824 */ /* 0x100fea00018e0600 */
[----:B------:R4:W-:Y:S01]  /*5e40*/  LDGSTS.E.BYPASS.LTC128B.128 [R155+0x4000], desc[UR24][R108.64] ;  /* 0x040000006c9b7fae */ /* 0x0009e2000b981a18 */
[-C--:B-1----:R-:W-:Y:S05]  /*5e50*/  IADD3 R104, P2, PT, R108, R2.reuse, RZ ;  /* 0x000000026c687210 */ /* 0x082fea0007f5e0ff */
[--C-:B------:R-:W-:Y:S01]  /*5e60*/  IMAD.X R105, R109, 0x1, R0.reuse, P2 ;  /* 0x000000016d697824 */ /* 0x100fe200010e0600 */
[-C--:B--2---:R-:W-:Y:S04]  /*5e70*/  IADD3 R106, P3, PT, R104, R2.reuse, RZ ;  /* 0x00000002686a7210 */ /* 0x084fe80007f7e0ff */
[----:B------:R4:W-:Y:S01]  /*5e80*/  LDGSTS.E.BYPASS.LTC128B.128 [R155+0x4800], desc[UR24][R104.64] ;  /* 0x04800000689b7fae */ /* 0x0009e2000b981a18 */
[----:B---3--:R-:W-:Y:S02]  /*5e90*/  IADD3 R112, P2, PT, R106, R2, RZ ;  /* 0x000000026a707210 */ /* 0x008fe40007f5e0ff */
[----:B------:R-:W-:Y:S05]  /*5ea0*/  IADD3.X R107, PT, PT, R105, R0, RZ, P3, !PT ;  /* 0x00000000696b7210 */ /* 0x000fea0001ffe4ff */
[----:B------:R4:W-:Y:S01]  /*5eb0*/  LDGSTS.E.BYPASS.LTC128B.128 [R155+0x5000], desc[UR24][R106.64] ;  /* 0x050000006a9b7fae */ /* 0x0009e2000b981a18 */
[----:B------:R-:W-:Y:S05]  /*5ec0*/  IMAD.X R113, R107, 0x1, R0, P2 ;  /* 0x000000016b717824 */ /* 0x000fea00010e0600 */
[----:B------:R4:W-:Y:S04]  /*5ed0*/  LDGSTS.E.BYPASS.LTC128B.128 [R155+0x5800], desc[UR24][R112.64] ;  /* 0x05800000709b7fae */ /* 0x0009e8000b981a18 */
[----:B------:R-:W0:Y:S02]  /*5ee0*/  LDGDEPBAR ;  /* 0x00000000000079af */ /* 0x000e240000000000 */
.L_x_5533:
[----:B------:R-:W-:Y:S01]  /*5ef0*/  FMNMX3.FTZ R2, R3, R4, R5, !PT ;  /* 0x0000000403027276 */ /* 0x000fe20007810005 */
[----:B----4-:R-:W-:Y:S01]  /*5f00*/  LDSM.16.MT88.4 R108, [R140+0x6000] ;  /* 0x006000008c6c783b */ /* 0x010fe20000004200 */
        /* <DEDUP_REMOVED lines=43> */
[----:B------:R-:W-:Y:S02]  /*61c0*/  FSETP.NEU.FTZ.AND P2, PT, R0, -INF , PT ;  /* 0xff8000000000780b */ /* 0x000fe40003f5d000 */
[C---:B------:R-:W-:Y:S01]  /*61d0*/  FSETP.NEU.FTZ.AND P3, PT, R2.reuse, -INF , PT ;  /* 0xff8000000200780b */ /* 0x040fe20003f7d000 */
[----:B------:R-:W-:Y:S01]  /*61e0*/  FADD.FTZ R101, -R2, R3 ;  /* 0x0000000302657221 */ /* 0x000fe20000010100 */
[----:B------:R-:W-:Y:S01]  /*61f0*/  FADD.FTZ R3, -R0, R100 ;  /* 0x0000006400037221 */ /* 0x000fe20000010100 */
[----:B------:R-:W-:Y:S02]  /*6200*/  FMUL.FTZ R116, R2, UR4 ;  /* 0x0000000402747c20 */ /* 0x000fe40008410000 */
[----:B------:R-:W-:Y:S01]  /*6210*/  FMUL.FTZ R100, R101, UR4 ;  /* 0x0000000465647c20 */ /* 0x000fe20008410000 */
[----:B------:R-:W-:Y:S01]  /*6220*/  FSEL R101, R104, RZ, P2 ;  /* 0x000000ff68657208 */ /* 0x000fe20001000000 */
[----:B------:R-:W-:Y:S01]  /*6230*/  FMUL.FTZ R3, R3, UR4 ;  /* 0x0000000403037c20 */ /* 0x000fe20008410000 */
[----:B------:R-:W1:Y:S01]  /*6240*/  LDSM.16.MT88.4 R104, [R144+0x6000] ;  /* 0x006000009068783b */ /* 0x000e620000004200 */
[----:B------:R-:W-:Y:S02]  /*6250*/  FSEL R116, R116, RZ, P3 ;  /* 0x000000ff74747208 */ /* 0x000fe40001800000 */
        /* <DEDUP_REMOVED lines=34> */
[----:B----4-:R-:W-:Y:S01]  /*6480*/  F2FP.F16.F32.PACK_AB R96, R123, R122 ;  /* 0x0000007a7b60723e */ /* 0x010fe200000000ff */
[C---:B------:R-:W-:Y:S07]  /*6490*/  FMUL.FTZ R69, R100.reuse, R69 ;  /* 0x0000004564457220 */ /* 0x040fee0000410000 */
[----:B------:R-:W3:Y:S01]  /*64a0*/  MUFU.EX2 R117, R117 ;  /* 0x0000007500757308 */ /* 0x000ee20000000800 */
[C---:B------:R-:W-:Y:S01]  /*64b0*/  FMUL.FTZ R70, R3.reuse, R70 ;  /* 0x0000004603467220 */ /* 0x040fe20000410000 */
[----:B------:R-:W-:Y:S01]  /*64c0*/  FMUL.FTZ R71, R3, R71 ;  /* 0x0000004703477220 */ /* 0x000fe20000410000 */
[C---:B------:R-:W-:Y:S07]  /*64d0*/  FMUL.FTZ R72, R100.reuse, R72 ;  /* 0x0000004864487220 */ /* 0x040fee0000410000 */
[----:B------:R-:W-:Y:S01]  /*64e0*/  MUFU.EX2 R121, R121 ;  /* 0x0000007900797308 */ /* 0x000fe20000000800 */
[C---:B------:R-:W-:Y:S01]  /*64f0*/  FMUL.FTZ R73, R100.reuse, R73 ;  /* 0x0000004964497220 */ /* 0x040fe20000410000 */
[----:B--2---:R-:W-:Y:S01]  /*6500*/  F2FP.F16.F32.PACK_AB R97, R119, R124 ;  /* 0x0000007c7761723e */ /* 0x004fe200000000ff */
[C---:B------:R-:W-:Y:S07]  /*6510*/  FMUL.FTZ R74, R3.reuse, R74 ;  /* 0x0000004a034a7220 */ /* 0x040fee0000410000 */
[----:B------:R-:W2:Y:S01]  /*6520*/  MUFU.EX2 R118, R118 ;  /* 0x0000007600767308 */ /* 0x000ea20000000800 */
[C---:B------:R-:W-:Y:S01]  /*6530*/  FMUL.FTZ R75, R3.reuse, R75 ;  /* 0x0000004b034b7220 */ /* 0x040fe20000410000 */
[----:B------:R-:W4:Y:S01]  /*6540*/  LDSM.16.MT88.4 R92, [R102+0x6000] ;  /* 0x00600000665c783b */ /* 0x000f220000004200 */
[C---:B------:R-:W-:Y:S01]  /*6550*/  FMUL.FTZ R76, R100.reuse, R76 ;  /* 0x0000004c644c7220 */ /* 0x040fe20000410000 */
[C---:B------:R-:W-:Y:S01]  /*6560*/  FMUL.FTZ R77, R100.reuse, R77 ;  /* 0x0000004d644d7220 */ /* 0x040fe20000410000 */
[----:B------:R-:W-:Y:S01]  /*6570*/  FMUL.FTZ R78, R3, R78 ;  /* 0x0000004e034e7220 */ /* 0x000fe20000410000 */
[----:B---3--:R-:W-:Y:S01]  /*6580*/  F2FP.F16.F32.PACK_AB R98, R117, R120 ;  /* 0x000000787562723e */ /* 0x008fe200000000ff */
[C---:B------:R-:W-:Y:S01]  /*6590*/  FMUL.FTZ R79, R3.reuse, R79 ;  /* 0x0000004f034f7220 */ /* 0x040fe20000410000 */
[C---:B------:R-:W-:Y:S01]  /*65a0*/  FMUL.FTZ R80, R100.reuse, R80 ;  /* 0x0000005064507220 */ /* 0x040fe20000410000 */
[----:B------:R-:W-:Y:S01]  /*65b0*/  FMUL.FTZ R81, R100, R81 ;  /* 0x0000005164517220 */ /* 0x000fe20000410000 */
[C---:B------:R-:W-:Y:S01]  /*65c0*/  FMUL.FTZ R82, R3.reuse, R82 ;  /* 0x0000005203527220 */ /* 0x040fe20000410000 */
[----:B------:R-:W-:Y:S01]  /*65d0*/  FMUL.FTZ R83, R3, R83 ;  /* 0x0000005303537220 */ /* 0x000fe20000410000 */
[--C-:B------:R-:W-:Y:S01]  /*65e0*/  FFMA.FTZ R15, R15, UR4, -R101.reuse ;  /* 0x000000040f0f7c23 */ /* 0x100fe20008010865 */
[--C-:B------:R-:W-:Y:S01]  /*65f0*/  FFMA.FTZ R127, R14, UR4, -R101.reuse ;  /* 0x000000040e7f7c23 */ /* 0x100fe20008010865 */
[----:B--2---:R-:W-:Y:S01]  /*6600*/  F2FP.F16.F32.PACK_AB R99, R118, R121 ;  /* 0x000000797663723e */ /* 0x004fe200000000ff */
[C---:B------:R-:W-:Y:S01]  /*6610*/  FMUL.FTZ R14, R3.reuse, R90 ;  /* 0x0000005a030e7220 */ /* 0x040fe20000410000 */
[--C-:B------:R-:W-:Y:S01]  /*6620*/  FFMA.FTZ R125, R16, UR4, -R116.reuse ;  /* 0x00000004107d7c23 */ /* 0x100fe20008010874 */
[----:B------:R-:W-:Y:S01]  /*6630*/  FMUL.FTZ R16, R100, R84 ;  /* 0x0000005464107220 */ /* 0x000fe20000410000 */
[--C-:B------:R-:W-:Y:S01]  /*6640*/  FFMA.FTZ R126, R18, UR4, -R101.reuse ;  /* 0x00000004127e7c23 */ /* 0x100fe20008010865 */
[----:B------:R-:W-:Y:S01]  /*6650*/  MUFU.EX2 R127, R127 ;  /* 0x0000007f007f7308 */ /* 0x000fe20000000800 */
[----:B------:R-:W-:Y:S01]  /*6660*/  FMUL.FTZ R18, R3, R86 ;  /* 0x0000005603127220 */ /* 0x000fe20000410000 */
[C---:B-1----:R-:W-:Y:S08]  /*6670*/  HMMA.16816.F32 R4, R96.reuse, R104, R4 ;  /* 0x000000686004723c */ /* 0x042ff00000001804 */
[----:B------:R-:W-:Y:S01]  /*6680*/  MUFU.EX2 R125, R125 ;  /* 0x0000007d007d7308 */ /* 0x000fe20000000800 */
[--C-:B------:R-:W-:Y:S09]  /*6690*/  FFMA.FTZ R128, R19, UR4, -R101.reuse ;  /* 0x0000000413807c23 */ /* 0x100ff20008010865 */
[----:B------:R-:W-:Y:S01]  /*66a0*/  MUFU.EX2 R126, R126 ;  /* 0x0000007e007e7308 */ /* 0x000fe20000000800 */
[----:B------:R-:W-:Y:S01]  /*66b0*/  FMUL.FTZ R19, R3, R87 ;  /* 0x0000005703137220 */ /* 0x000fe20000410000 */
[C---:B------:R-:W-:Y:S01]  /*66c0*/  HMMA.16816.F32 R8, R96.reuse, R106, R8 ;  /* 0x0000006a6008723c */ /* 0x040fe20000001808 */
[----:B------:R-:W1:Y:S07]  /*66d0*/  LDSM.16.MT88.4 R104, [R144+0x6800] ;  /* 0x006800009068783b */ /* 0x000e6e0000004200 */
        /* <DEDUP_REMOVED lines=15> */
[----:B------:R-:W5:Y:S01]  /*67d0*/  MUFU.EX2 R131, R131 ;  /* 0x0000008300837308 */ /* 0x000f620000000800 */
[--C-:B------:R-:W-:Y:S01]  /*67e0*/  FFMA.FTZ R48, R49, UR4, -R116.reuse ;  /* 0x0000000431307c23 */ /* 0x100fe20008010874 */
[----:B--2---:R-:W-:Y:S01]  /*67f0*/  F2FP.F16.F32.PACK_AB R87, R128, R126 ;  /* 0x0000007e8057723e */ /* 0x004fe200000000ff */
[--C-:B------:R-:W-:Y:S07]  /*6800*/  FFMA.FTZ R49, R50, UR4, -R101.reuse ;  /* 0x0000000432317c23 */ /* 0x100fee0008010865 */
[----:B------:R-:W-:Y:S01]  /*6810*/  MUFU.EX2 R133, R133 ;  /* 0x0000008500857308 */ /* 0x000fe20000000800 */
[--C-:B------:R-:W-:Y:S01]  /*6820*/  FFMA.FTZ R44, R44, UR4, -R116.reuse ;  /* 0x000000042c2c7c23 */ /* 0x100fe20008010874 */
[C---:B------:R-:W-:Y:S08]  /*6830*/  HMMA.16816.F32 R76, R96.reuse, R112, R76 ;  /* 0x00000070604c723c */ /* 0x040ff0000000184c */
[----:B------:R2:W-:Y:S01]  /*6840*/  MUFU.EX2 R113, R12 ;  /* 0x0000000c00717308 */ /* 0x0005e20000000800 */
[--C-:B------:R-:W-:Y:S01]  /*6850*/  FFMA.FTZ R112, R13, UR4, -R116.reuse ;  /* 0x000000040d707c23 */ /* 0x100fe20008010874 */
[C---:B------:R-:W-:Y:S01]  /*6860*/  FMUL.FTZ R13, R100.reuse, R89 ;  /* 0x00000059640d7220 */ /* 0x040fe20000410000 */
[--C-:B------:R-:W-:Y:S07]  /*6870*/  FFMA.FTZ R45, R45, UR4, -R116.reuse ;  /* 0x000000042d2d7c23 */ /* 0x100fee0008010874 */
[----:B------:R-:W-:Y:S01]  /*6880*/  MUFU.EX2 R134, R134 ;  /* 0x0000008600867308 */ /* 0x000fe20000000800 */
[--C-:B------:R-:W-:Y:S01]  /*6890*/  FFMA.FTZ R50, R51, UR4, -R101.reuse ;  /* 0x0000000433327c23 */ /* 0x100fe20008010865 */
[C---:B------:R-:W-:Y:S08]  /*68a0*/  HMMA.16816.F32 R80, R96.reuse, R114, R80 ;  /* 0x000000726050723c */ /* 0x040ff00000001850 */
[----:B------:R4:W1:Y:S01]  /*68b0*/  MUFU.EX2 R114, R15 ;  /* 0x0000000f00727308 */ /* 0x0008620000000800 */
[----:B------:R-:W-:Y:S01]  /*68c0*/  FFMA.FTZ R115, R17, UR4, -R116 ;  /* 0x0000000411737c23 */ /* 0x000fe20008010874 */
[----:B------:R-:W-:Y:S01]  /*68d0*/  FMUL.FTZ R17, R100, R85 ;  /* 0x0000005564117220 */ /* 0x000fe20000410000 */
[----:B-----5:R-:W-:Y:S07]  /*68e0*/  F2FP.F16.F32.PACK_AB R23, R131, R129 ;  /* 0x000000818317723e */ /* 0x020fee00000000ff */
[----:B------:R-:W5:Y:S01]  /*68f0*/  MUFU.EX2 R112, R112 ;  /* 0x0000007000707308 */ /* 0x000f620000000800 */
[--C-:B------:R-:W-:Y:S01]  /*6900*/  FFMA.FTZ R62, R62, UR4, -R101.reuse ;  /* 0x000000043e3e7c23 */ /* 0x100fe20008010865 */
[----:B--2---:R-:W-:Y:S01]  /*6910*/  FMUL.FTZ R12, R100, R88 ;  /* 0x00000058640c7220 */ /* 0x004fe20000410000 */
[----:B------:R-:W-:Y:S07]  /*6920*/  FFMA.FTZ R51, R66, UR4, -R101 ;  /* 0x0000000442337c23 */ /* 0x000fee0008010865 */
[----:B------:R-:W2:Y:S01]  /*6930*/  MUFU.EX2 R115, R115 ;  /* 0x0000007300737308 */ /* 0x000ea20000000800 */
[----:B------:R-:W-:Y:S01]  /*6940*/  FFMA.FTZ R124, R3, R163, R124 ;  /* 0x000000a3037c7223 */ /* 0x000fe2000001007c */
[----:B------:R-:W-:Y:S01]  /*6950*/  FFMA.FTZ R122, R100, R164, R122 ;  /* 0x000000a4647a7223 */ /* 0x000fe2000001007a */
[----:B------:R-:W-:Y:S07]  /*6960*/  ISETP.NE.AND P2, PT, R162, -0x1, PT ;  /* 0xffffffffa200780c */ /* 0x000fee0003f45270 */
[----:B------:R-:W-:Y:S01]  /*6970*/  MUFU.EX2 R135, R135 ;  /* 0x0000008700877308 */ /* 0x000fe20000000800 */
[----:B------:R-:W-:Y:S01]  /*6980*/  FADD.FTZ R124, R119, R124 ;  /* 0x0000007c777c7221 */ /* 0x000fe20000010000 */
[----:B----4-:R-:W-:Y:S01]  /*6990*/  FMUL.FTZ R15, R3, R91 ;  /* 0x0000005b030f7220 */ /* 0x010fe20000410000 */
[----:B-1----:R-:W-:Y:S01]  /*69a0*/  F2FP.F16.F32.PACK_AB R85, R114, R127 ;  /* 0x0000007f7255723e */ /* 0x002fe200000000ff */
[----:B------:R-:W1:Y:S06]  /*69b0*/  LDSM.16.MT88.4 R88, [R103+0x6800] ;  /* 0x006800006758783b */ /* 0x000e6c0000004200 */
[----:B------:R-:W-:Y:S01]  /*69c0*/  MUFU.EX2 R136, R136 ;  /* 0x0000008800887308 */ /* 0x000fe20000000800 */
[----:B-----5:R-:W-:Y:S01]  /*69d0*/  F2FP.F16.F32.PACK_AB R84, R112, R113 ;  /* 0x000000717054723e */ /* 0x020fe200000000ff */
[----:B------:R-:W-:Y:S01]  /*69e0*/  FFMA.FTZ R3, R60, UR4, -R116 ;  /* 0x000000043c037c23 */ /* 0x000fe20008010874 */
[----:B------:R-:W-:Y:S01]  /*69f0*/  FADD.FTZ R122, R123, R122 ;  /* 0x0000007a7b7a7221 */ /* 0x000fe20000010000 */
[C---:B------:R-:W-:Y:S06]  /*6a00*/  HMMA.16816.F32 R12, R96.reuse, R92, R12 ;  /* 0x0000005c600c723c */ /* 0x040fec000000180c */
[----:B------:R-:W-:Y:S01]  /*6a10*/  MUFU.EX2 R44, R44 ;  /* 0x0000002c002c7308 */ /* 0x000fe20000000800 */
[----:B--2---:R-:W-:Y:S01]  /*6a20*/  F2FP.F16.F32.PACK_AB R86, R115, R125 ;  /* 0x0000007d7356723e */ /* 0x004fe200000000ff */
[----:B------:R-:W-:Y:S08]  /*6a30*/  FADD.FTZ R122, R120, R122 ;  /* 0x0000007a787a7221 */ /* 0x000ff00000010000 */
[----:B------:R-:W-:Y:S01]  /*6a40*/  MUFU.EX2 R45, R45 ;  /* 0x0000002d002d7308 */ /* 0x000fe20000000800 */
[----:B------:R-:W-:Y:S01]  /*6a50*/  FADD.FTZ R121, R121, R124 ;  /* 0x0000007c79797221 */ /* 0x000fe20000010000 */
[----:B------:R-:W-:Y:S01]  /*6a60*/  MOV R100, R0 ;  /* 0x0000000000647202 */ /* 0x000fe20000000f00 */
[----:B------:R-:W-:Y:S01]  /*6a70*/  HMMA.16816.F32 R16, R96, R94, R16 ;  /* 0x0000005e6010723c */ /* 0x000fe20000001810 */
[----:B------:R-:W2:Y:S06]  /*6a80*/  LDSM.16.MT88.4 R92, [R102+0x6800] ;  /* 0x00680000665c783b */ /* 0x000eac0000004200 */
        /* <DEDUP_REMOVED lines=8> */
[----:B------:R-:W-:Y:S09]  /*6b10*/  FADD.FTZ R113, R112, R113 ;  /* 0x0000007170717221 */ /* 0x000ff20000010000 */
[----:B------:R-:W-:Y:S01]  /*6b20*/  MUFU.EX2 R48, R48 ;  /* 0x0000003000307308 */ /* 0x000fe20000000800 */
[----:B------:R-:W-:Y:S01]  /*6b30*/  FADD.FTZ R127, R127, R121 ;  /* 0x000000797f7f7221 */ /* 0x000fe20000010000 */
[C---:B------:R-:W-:Y:S01]  /*6b40*/  HMMA.16816.F32 R8, R84.reuse, R106, R8 ;  /* 0x0000006a5408723c */ /* 0x040fe20000001808 */
[----:B------:R-:W5:Y:S07]  /*6b50*/  LDSM.16.MT88.4 R104, [R140+0x7000] ;  /* 0x007000008c68783b */ /* 0x000f6e0000004200 */
[----:B------:R-:W-:Y:S01]  /*6b60*/  MUFU.EX2 R49, R49 ;  /* 0x0000003100317308 */ /* 0x000fe20000000800 */
[----:B------:R-:W-:Y:S01]  /*6b70*/  FADD.FTZ R125, R125, R113 ;  /* 0x000000717d7d7221 */ /* 0x000fe20000010000 */
[----:B------:R-:W-:Y:S08]  /*6b80*/  FADD.FTZ R127, R114, R127 ;  /* 0x0000007f727f7221 */ /* 0x000ff00000010000 */
[----:B------:R-:W-:Y:S01]  /*6b90*/  MUFU.EX2 R50, R50 ;  /* 0x0000003200327308 */ /* 0x000fe20000000800 */
[----:B------:R-:W-:Y:S01]  /*6ba0*/  FADD.FTZ R125, R115, R125 ;  /* 0x0000007d737d7221 */ /* 0x000fe20000010000 */
[C---:B---3--:R-:W-:Y:S08]  /*6bb0*/  HMMA.16816.F32 R68, R84.reuse, R108, R68 ;  /* 0x0000006c5444723c */ /* 0x048ff00000001844 */
[----:B------:R-:W-:Y:S01]  /*6bc0*/  MUFU.EX2 R3, R3 ;  /* 0x0000000300037308 */ /* 0x000fe20000000800 */
[--C-:B------:R-:W-:Y:S01]  /*6bd0*/  FFMA.FTZ R109, R25, UR4, -R116.reuse ;  /* 0x00000004196d7c23 */ /* 0x100fe20008010874 */
[----:B------:R-:W-:Y:S01]  /*6be0*/  FFMA.FTZ R108, R21, UR4, -R116 ;  /* 0x00000004156c7c23 */ /* 0x000fe20008010874 */
[----:B------:R-:W3:Y:S07]  /*6bf0*/  LDSM.16.MT88.4 R24, [R103+0x7000] ;  /* 0x007000006718783b */ /* 0x000eee0000004200 */
[----:B------:R-:W-:Y:S01]  /*6c00*/  MUFU.EX2 R51, R51 ;  /* 0x0000003300337308 */ /* 0x000fe20000000800 */
[----:B------:R-:W-:Y:S01]  /*6c10*/  FADD.FTZ R126, R126, R127 ;  /* 0x0000007f7e7e7221 */ /* 0x000fe20000010000 */
[C---:B------:R-:W-:Y:S08]  /*6c20*/  HMMA.16816.F32 R72, R84.reuse, R110, R72 ;  /* 0x0000006e5448723c */ /* 0x040ff00000001848 */
[----:B------:R-:W2:Y:S01]  /*6c30*/  MUFU.EX2 R110, R20 ;  /* 0x00000014006e7308 */ /* 0x000ea20000000800 */
[----:B------:R-:W-:Y:S01]  /*6c40*/  FFMA.FTZ R111, R22, UR4, -R101 ;  /* 0x00000004166f7c23 */ /* 0x000fe20008010865 */
[----:B------:R-:W-:Y:S08]  /*6c50*/  FADD.FTZ R126, R128, R126 ;  /* 0x0000007e807e7221 */ /* 0x000ff00000010000 */
[----:B------:R-:W4:Y:S01]  /*6c60*/  MUFU.EX2 R108, R108 ;  /* 0x0000006c006c7308 */ /* 0x000f220000000800 */
[C---:B-1----:R-:W-:Y:S09]  /*6c70*/  HMMA.16816.F32 R76, R84.reuse, R88, R76 ;  /* 0x00000058544c723c */ /* 0x042ff2000000184c */
[----:B------:R-:W1:Y:S10]  /*6c80*/  MUFU.EX2 R111, R111 ;  /* 0x0000006f006f7308 */ /* 0x000e740000000800 */
[----:B------:R-:W5:Y:S01]  /*6c90*/  MUFU.EX2 R109, R109 ;  /* 0x0000006d006d7308 */ /* 0x000f620000000800 */
[C---:B------:R-:W-:Y:S01]  /*6ca0*/  HMMA.16816.F32 R80, R84.reuse, R90, R80 ;  /* 0x0000005a5450723c */ /* 0x040fe20000001850 */
[----:B------:R-:W-:Y:S02]  /*6cb0*/  LDSM.16.MT88.4 R88, [R144+0x7800] ;  /* 0x007800009058783b */ /* 0x000fe40000004200 */
[----:B--2---:R-:W-:Y:S01]  /*6cc0*/  FADD.FTZ R125, R110, R125 ;  /* 0x0000007d6e7d7221 */ /* 0x004fe20000010000 */
[C---:B----4-:R-:W-:Y:S03]  /*6cd0*/  F2FP.F16.F32.PACK_AB R20, R108.reuse, R110 ;  /* 0x0000006e6c14723e */ /* 0x050fe600000000ff */
[----:B------:R-:W-:Y:S01]  /*6ce0*/  FADD.FTZ R125, R108, R125 ;  /* 0x0000007d6c7d7221 */ /* 0x000fe20000010000 */
[C---:B------:R-:W-:Y:S03]  /*6cf0*/  HMMA.16816.F32 R12, R84.reuse, R92, R12 ;  /* 0x0000005c540c723c */ /* 0x040fe6000000180c */
[----:B-1----:R-:W-:Y:S01]  /*6d00*/  F2FP.F16.F32.PACK_AB R21, R130, R111 ;  /* 0x0000006f8215723e */ /* 0x002fe200000000ff */
[----:B------:R-:W-:Y:S01]  /*6d10*/  FADD.FTZ R126, R111, R126 ;  /* 0x0000007e6f7e7221 */ /* 0x000fe20000010000 */
[C---:B-----5:R-:W-:Y:S01]  /*6d20*/  F2FP.F16.F32.PACK_AB R22, R109.reuse, R132 ;  /* 0x000000846d16723e */ /* 0x060fe200000000ff */
[----:B------:R-:W-:Y:S02]  /*6d30*/  FADD.FTZ R132, R132, R125 ;  /* 0x0000007d84847221 */ /* 0x000fe40000010000 */
[----:B------:R-:W-:Y:S01]  /*6d40*/  HMMA.16816.F32 R16, R84, R94, R16 ;  /* 0x0000005e5410723c */ /* 0x000fe20000001810 */
[----:B------:R-:W1:Y:S02]  /*6d50*/  LDSM.16.MT88.4 R84, [R102+0x7000] ;  /* 0x007000006654783b */ /* 0x000e640000004200 */
[----:B------:R-:W-:Y:S01]  /*6d60*/  FADD.FTZ R132, R109, R132 ;  /* 0x000000846d847221 */ /* 0x000fe20000010000 */
[----:B------:R-:W-:Y:S04]  /*6d70*/  FADD.FTZ R126, R130, R126 ;  /* 0x0000007e827e7221 */ /* 0x000fe80000010000 */
[C---:B------:R-:W-:Y:S01]  /*6d80*/  HMMA.16816.F32 R4, R20.reuse, R96, R4 ;  /* 0x000000601404723c */ /* 0x040fe20000001804 */
[----:B------:R-:W2:Y:S04]  /*6d90*/  LDSM.16.MT88.4 R92, [R140+0x7800] ;  /* 0x007800008c5c783b */ /* 0x000ea80000004200 */
[--C-:B------:R-:W-:Y:S01]  /*6da0*/  FFMA.FTZ R97, R28, UR4, -R116.reuse ;  /* 0x000000041c617c23 */ /* 0x100fe20008010874 */
[----:B------:R-:W-:Y:S01]  /*6db0*/  FFMA.FTZ R96, R32, UR4, -R116 ;  /* 0x0000000420607c23 */ /* 0x000fe20008010874 */
[----:B------:R-:W-:Y:S01]  /*6dc0*/  FADD.FTZ R126, R129, R126 ;  /* 0x0000007e817e7221 */ /* 0x000fe20000010000 */
[C---:B------:R-:W-:Y:S03]  /*6dd0*/  HMMA.16816.F32 R8, R20.reuse, R98, R8 ;  /* 0x000000621408723c */ /* 0x040fe60000001808 */
[--C-:B------:R-:W-:Y:S01]  /*6de0*/  FFMA.FTZ R98, R29, UR4, -R116.reuse ;  /* 0x000000041d627c23 */ /* 0x100fe20008010874 */
[----:B------:R-:W-:Y:S01]  /*6df0*/  FFMA.FTZ R99, R33, UR4, -R116 ;  /* 0x0000000421637c23 */ /* 0x000fe20008010874 */
[----:B------:R-:W4:Y:S01]  /*6e00*/  MUFU.EX2 R97, R97 ;  /* 0x0000006100617308 */ /* 0x000f220000000800 */
[----:B------:R-:W-:Y:S02]  /*6e10*/  FADD.FTZ R131, R131, R126 ;  /* 0x0000007e83837221 */ /* 0x000fe40000010000 */
[C---:B------:R-:W-:Y:S07]  /*6e20*/  HMMA.16816.F32 R68, R20.reuse, R104, R68 ;  /* 0x000000681444723c */ /* 0x040fee0000001844 */
[----:B------:R-:W-:Y:S01]  /*6e30*/  MUFU.EX2 R96, R96 ;  /* 0x0000006000607308 */ /* 0x000fe20000000800 */
[--C-:B------:R-:W-:Y:S01]  /*6e40*/  FFMA.FTZ R104, R34, UR4, -R101.reuse ;  /* 0x0000000422687c23 */ /* 0x100fe20008010865 */
[--C-:B------:R-:W-:Y:S08]  /*6e50*/  FFMA.FTZ R105, R35, UR4, -R101.reuse ;  /* 0x0000000423697c23 */ /* 0x100ff00008010865 */
[----:B------:R-:W-:Y:S01]  /*6e60*/  MUFU.EX2 R99, R99 ;  /* 0x0000006300637308 */ /* 0x000fe20000000800 */
[----:B------:R-:W-:Y:S01]  /*6e70*/  LDSM.16.MT88.4 R32, [R144+0x8000] ;  /* 0x008000009020783b */ /* 0x000fe20000004200 */
[C---:B------:R-:W-:Y:S08]  /*6e80*/  HMMA.16816.F32 R72, R20.reuse, R106, R72 ;  /* 0x0000006a1448723c */ /* 0x040ff00000001848 */
[----:B------:R5:W1:Y:S01]  /*6e90*/  MUFU.EX2 R106, R30 ;  /* 0x0000001e006a7308 */ /* 0x000a620000000800 */
[----:B------:R-:W-:Y:S01]  /*6ea0*/  FFMA.FTZ R107, R31, UR4, -R101 ;  /* 0x000000041f6b7c23 */ /* 0x000fe20008010865 */
[----:B----4-:R-:W-:Y:S08]  /*6eb0*/  FADD.FTZ R132, R97, R132 ;  /* 0x0000008461847221 */ /* 0x010ff00000010000 */
[----:B------:R-:W4:Y:S01]  /*6ec0*/  MUFU.EX2 R98, R98 ;  /* 0x0000006200627308 */ /* 0x000f220000000800 */
[C---:B---3--:R-:W-:Y:S09]  /*6ed0*/  HMMA.16816.F32 R76, R20.reuse, R24, R76 ;  /* 0x00000018144c723c */ /* 0x048ff2000000184c */
[----:B------:R-:W3:Y:S10]  /*6ee0*/  MUFU.EX2 R107, R107 ;  /* 0x0000006b006b7308 */ /* 0x000ef40000000800 */
[----:B------:R-:W-:Y:S01]  /*6ef0*/  MUFU.EX2 R104, R104 ;  /* 0x0000006800687308 */ /* 0x000fe20000000800 */
[----:B-----5:R-:W5:Y:S01]  /*6f00*/  LDSM.16.MT88.4 R28, [R103+0x7800] ;  /* 0x00780000671c783b */ /* 0x020f620000004200 */
[C---:B------:R-:W-:Y:S08]  /*6f10*/  HMMA.16816.F32 R80, R20.reuse, R26, R80 ;  /* 0x0000001a1450723c */ /* 0x040ff00000001850 */
[----:B------:R-:W2:Y:S01]  /*6f20*/  MUFU.EX2 R105, R105 ;  /* 0x0000006900697308 */ /* 0x000ea20000000800 */
[----:B-1----:R-:W-:Y:S01]  /*6f30*/  FADD.FTZ R131, R106, R131 ;  /* 0x000000836a837221 */ /* 0x002fe20000010000 */
[----:B------:R-:W1:Y:S01]  /*6f40*/  LDSM.16.MT88.4 R24, [R102+0x7800] ;  /* 0x007800006618783b */ /* 0x000e620000004200 */
[C---:B------:R-:W-:Y:S08]  /*6f50*/  HMMA.16816.F32 R12, R20.reuse, R84, R12 ;  /* 0x00000054140c723c */ /* 0x040ff0000000180c */
[----:B------:R-:W-:Y:S03]  /*6f60*/  HMMA.16816.F32 R16, R20, R86, R16 ;  /* 0x000000561410723c */ /* 0x000fe60000001810 */
[C---:B----4-:R-:W-:Y:S01]  /*6f70*/  F2FP.F16.F32.PACK_AB R20, R98.reuse, R97 ;  /* 0x000000616214723e */ /* 0x050fe200000000ff */
[----:B------:R-:W-:Y:S01]  /*6f80*/  FADD.FTZ R98, R98, R132 ;  /* 0x0000008462627221 */ /* 0x000fe20000010000 */
[C---:B---3--:R-:W-:Y:S01]  /*6f90*/  F2FP.F16.F32.PACK_AB R21, R107.reuse, R106 ;  /* 0x0000006a6b15723e */ /* 0x048fe200000000ff */
[----:B------:R-:W-:Y:S01]  /*6fa0*/  FADD.FTZ R107, R107, R131 ;  /* 0x000000836b6b7221 */ /* 0x000fe20000010000 */
[----:B------:R-:W-:Y:S02]  /*6fb0*/  F2FP.F16.F32.PACK_AB R22, R99, R96 ;  /* 0x000000606316723e */ /* 0x000fe400000000ff */
[C---:B--2---:R-:W-:Y:S01]  /*6fc0*/  F2FP.F16.F32.PACK_AB R23, R105.reuse, R104 ;  /* 0x000000686917723e */ /* 0x044fe200000000ff */
[----:B------:R-:W-:Y:S04]  /*6fd0*/  FADD.FTZ R107, R104, R107 ;  /* 0x0000006b686b7221 */ /* 0x000fe80000010000 */
[----:B------:R-:W-:Y:S02]  /*6fe0*/  FADD.FTZ R107, R105, R107 ;  /* 0x0000006b696b7221 */ /* 0x000fe40000010000 */
[C---:B------:R-:W-:Y:S03]  /*6ff0*/  HMMA.16816.F32 R4, R20.reuse, R88, R4 ;  /* 0x000000581404723c */ /* 0x040fe60000001804 */
[--C-:B------:R-:W-:Y:S01]  /*7000*/  FFMA.FTZ R88, R36, UR4, -R116.reuse ;  /* 0x0000000424587c23 */ /* 0x100fe20008010874 */
[--C-:B------:R-:W-:Y:S04]  /*7010*/  FFMA.FTZ R89, R39, UR4, -R101.reuse ;  /* 0x0000000427597c23 */ /* 0x100fe80008010865 */
[C---:B------:R-:W-:Y:S01]  /*7020*/  HMMA.16816.F32 R8, R20.reuse, R90, R8 ;  /* 0x0000005a1408723c */ /* 0x040fe20000001808 */
[----:B------:R-:W-:Y:S02]  /*7030*/  MUFU.EX2 R88, R88 ;  /* 0x0000005800587308 */ /* 0x000fe40000000800 */
[--C-:B------:R-:W-:Y:S01]  /*7040*/  FFMA.FTZ R90, R37, UR4, -R116.reuse ;  /* 0x00000004255a7c23 */ /* 0x100fe20008010874 */
[----:B------:R-:W-:Y:S07]  /*7050*/  FFMA.FTZ R91, R38, UR4, -R101 ;  /* 0x00000004265b7c23 */ /* 0x000fee0008010865 */
[----:B------:R-:W-:Y:S01]  /*7060*/  MUFU.EX2 R89, R89 ;  /* 0x0000005900597308 */ /* 0x000fe20000000800 */
[----:B------:R-:W2:Y:S01]  /*7070*/  LDSM.16.MT88.4 R36, [R140+0x8000] ;  /* 0x008000008c24783b */ /* 0x000ea20000004200 */
[C---:B------:R-:W-:Y:S08]  /*7080*/  HMMA.16816.F32 R68, R20.reuse, R92, R68 ;  /* 0x0000005c1444723c */ /* 0x040ff00000001844 */
[----:B------:R-:W3:Y:S10]  /*7090*/  MUFU.EX2 R90, R90 ;  /* 0x0000005a005a7308 */ /* 0x000ef40000000800 */
[----:B------:R-:W4:Y:S01]  /*70a0*/  MUFU.EX2 R91, R91 ;  /* 0x0000005b005b7308 */ /* 0x000f220000000800 */
[C---:B------:R-:W-:Y:S01]  /*70b0*/  HMMA.16816.F32 R72, R20.reuse, R94, R72 ;  /* 0x0000005e1448723c */ /* 0x040fe20000001848 */
[----:B------:R-:W-:Y:S07]  /*70c0*/  LDSM.16.MT88.4 R92, [R144+0x9800] ;  /* 0x00980000905c783b */ /* 0x000fee0000004200 */
[C---:B-----5:R-:W-:Y:S08]  /*70d0*/  HMMA.16816.F32 R76, R20.reuse, R28, R76 ;  /* 0x0000001c144c723c */ /* 0x060ff0000000184c */
[C---:B------:R-:W-:Y:S01]  /*70e0*/  HMMA.16816.F32 R80, R20.reuse, R30, R80 ;  /* 0x0000001e1450723c */ /* 0x040fe20000001850 */
[----:B------:R-:W5:Y:S07]  /*70f0*/  LDSM.16.MT88.4 R28, [R103+0x8000] ;  /* 0x00800000671c783b */ /* 0x000f6e0000004200 */
[C---:B-1----:R-:W-:Y:S08]  /*7100*/  HMMA.16816.F32 R12, R20.reuse, R24, R12 ;  /* 0x00000018140c723c */ /* 0x042ff0000000180c */
[----:B------:R-:W-:Y:S01]  /*7110*/  HMMA.16816.F32 R16, R20, R26, R16 ;  /* 0x0000001a1410723c */ /* 0x000fe20000001810 */
[----:B------:R-:W1:Y:S02]  /*7120*/  LDSM.16.MT88.4 R24, [R102+0x8000] ;  /* 0x008000006618783b */ /* 0x000e640000004200 */
[----:B---3--:R-:W-:Y:S02]  /*7130*/  F2FP.F16.F32.PACK_AB R20, R90, R88 ;  /* 0x000000585a14723e */ /* 0x008fe400000000ff */
[----:B----4-:R-:W-:Y:S01]  /*7140*/  F2FP.F16.F32.PACK_AB R21, R89, R91 ;  /* 0x0000005b5915723e */ /* 0x010fe200000000ff */
[----:B------:R-:W-:Y:S01]  /*7150*/  FADD.FTZ R91, R91, R107 ;  /* 0x0000006b5b5b7221 */ /* 0x000fe20000010000 */
[----:B------:R-:W-:Y:S02]  /*7160*/  F2FP.F16.F32.PACK_AB R22, R134, R133 ;  /* 0x000000858616723e */ /* 0x000fe400000000ff */
[C---:B------:R-:W-:Y:S01]  /*7170*/  F2FP.F16.F32.PACK_AB R23, R136.reuse, R135 ;  /* 0x000000878817723e */ /* 0x040fe200000000ff */
[----:B------:R-:W-:Y:S04]  /*7180*/  FADD.FTZ R91, R89, R91 ;  /* 0x0000005b595b7221 */ /* 0x000fe80000010000 */
[----:B------:R-:W-:Y:S02]  /*7190*/  FADD.FTZ R135, R135, R91 ;  /* 0x0000005b87877221 */ /* 0x000fe40000010000 */
[C---:B------:R-:W-:Y:S03]  /*71a0*/  HMMA.16816.F32 R4, R20.reuse, R32, R4 ;  /* 0x000000201404723c */ /* 0x040fe60000001804 */
[----:B------:R-:W-:Y:S05]  /*71b0*/  FADD.FTZ R135, R136, R135 ;  /* 0x0000008788877221 */ /* 0x000fea0000010000 */
[C---:B------:R-:W-:Y:S01]  /*71c0*/  HMMA.16816.F32 R8, R20.reuse, R34, R8 ;  /* 0x000000221408723c */ /* 0x040fe20000001808 */
[----:B------:R-:W3:Y:S07]  /*71d0*/  LDSM.16.MT88.4 R32, [R144+0x8800] ;  /* 0x008800009020783b */ /* 0x000eee0000004200 */
[C---:B--2---:R-:W-:Y:S08]  /*71e0*/  HMMA.16816.F32 R68, R20.reuse, R36, R68 ;  /* 0x000000241444723c */ /* 0x044ff00000001844 */
[C---:B------:R-:W-:Y:S01]  /*71f0*/  HMMA.16816.F32 R72, R20.reuse, R38, R72 ;  /* 0x000000261448723c */ /* 0x040fe20000001848 */
[----:B------:R-:W2:Y:S07]  /*7200*/  LDSM.16.MT88.4 R36, [R103+0x8800] ;  /* 0x008800006724783b */ /* 0x000eae0000004200 */
[C---:B-----5:R-:W-:Y:S08]  /*7210*/  HMMA.16816.F32 R76, R20.reuse, R28, R76 ;  /* 0x0000001c144c723c */ /* 0x060ff0000000184c */
[C---:B------:R-:W-:Y:S01]  /*7220*/  HMMA.16816.F32 R80, R20.reuse, R30, R80 ;  /* 0x0000001e1450723c */ /* 0x040fe20000001850 */
[----:B------:R-:W-:Y:S07]  /*7230*/  LDSM.16.MT88.4 R28, [R144+0x9000] ;  /* 0x00900000901c783b */ /* 0x000fee0000004200 */
[C---:B-1----:R-:W-:Y:S08]  /*7240*/  HMMA.16816.F32 R12, R20.reuse, R24, R12 ;  /* 0x00000018140c723c */ /* 0x042ff0000000180c */
[----:B------:R-:W-:Y:S01]  /*7250*/  HMMA.16816.F32 R16, R20, R26, R16 ;  /* 0x0000001a1410723c */ /* 0x000fe20000001810 */
[----:B------:R-:W1:Y:S02]  /*7260*/  LDSM.16.MT88.4 R24, [R102+0x8800] ;  /* 0x008800006618783b */ /* 0x000e640000004200 */
        /* <DEDUP_REMOVED lines=11> */
[C---:B------:R-:W-:Y:S03]  /*7320*/  HMMA.16816.F32 R68, R20.reuse, R40, R68 ;  /* 0x000000281444723c */ /* 0x040fe60000001844 */
[--C-:B------:R-:W-:Y:S01]  /*7330*/  FFMA.FTZ R40, R52, UR4, -R116.reuse ;  /* 0x0000000434287c23 */ /* 0x100fe20008010874 */
[--C-:B------:R-:W-:Y:S04]  /*7340*/  FFMA.FTZ R41, R53, UR4, -R116.reuse ;  /* 0x0000000435297c23 */ /* 0x100fe80008010874 */
[C---:B------:R-:W-:Y:S01]  /*7350*/  HMMA.16816.F32 R72, R20.reuse, R42, R72 ;  /* 0x0000002a1448723c */ /* 0x040fe20000001848 */
[----:B------:R-:W-:Y:S02]  /*7360*/  MUFU.EX2 R40, R40 ;  /* 0x0000002800287308 */ /* 0x000fe40000000800 */
[----:B------:R-:W-:Y:S01]  /*7370*/  FFMA.FTZ R42, R54, UR4, -R101 ;  /* 0x00000004362a7c23 */ /* 0x000fe20008010865 */
[--C-:B------:R-:W-:Y:S07]  /*7380*/  FFMA.FTZ R43, R57, UR4, -R116.reuse ;  /* 0x00000004392b7c23 */ /* 0x100fee0008010874 */
[----:B------:R-:W4:Y:S01]  /*7390*/  MUFU.EX2 R41, R41 ;  /* 0x0000002900297308 */ /* 0x000f220000000800 */
[C---:B--2---:R-:W-:Y:S09]  /*73a0*/  HMMA.16816.F32 R76, R20.reuse, R36, R76 ;  /* 0x00000024144c723c */ /* 0x044ff2000000184c */
[----:B------:R-:W-:Y:S01]  /*73b0*/  MUFU.EX2 R42, R42 ;  /* 0x0000002a002a7308 */ /* 0x000fe20000000800 */
[----:B------:R-:W-:Y:S09]  /*73c0*/  FFMA.FTZ R37, R56, UR4, -R116 ;  /* 0x0000000438257c23 */ /* 0x000ff20008010874 */
[----:B------:R-:W2:Y:S01]  /*73d0*/  MUFU.EX2 R36, R55 ;  /* 0x0000003700247308 */ /* 0x000ea20000000800 */
[C---:B------:R-:W-:Y:S09]  /*73e0*/  HMMA.16816.F32 R80, R20.reuse, R38, R80 ;  /* 0x000000261450723c */ /* 0x040ff20000001850 */
[----:B------:R-:W-:Y:S10]  /*73f0*/  MUFU.EX2 R37, R37 ;  /* 0x0000002500257308 */ /* 0x000ff40000000800 */
[----:B------:R-:W5:Y:S01]  /*7400*/  MUFU.EX2 R43, R43 ;  /* 0x0000002b002b7308 */ /* 0x000f620000000800 */
[C---:B-1----:R-:W-:Y:S09]  /*7410*/  HMMA.16816.F32 R12, R20.reuse, R24, R12 ;  /* 0x00000018140c723c */ /* 0x042ff2000000180c */
[----:B------:R-:W-:Y:S10]  /*7420*/  MUFU.EX2 R39, R58 ;  /* 0x0000003a00277308 */ /* 0x000ff40000000800 */
[----:B------:R-:W1:Y:S01]  /*7430*/  MUFU.EX2 R38, R59 ;  /* 0x0000003b00267308 */ /* 0x000e620000000800 */
[----:B------:R-:W-:Y:S01]  /*7440*/  HMMA.16816.F32 R16, R20, R26, R16 ;  /* 0x0000001a1410723c */ /* 0x000fe20000001810 */
[----:B------:R-:W3:Y:S02]  /*7450*/  LDSM.16.MT88.4 R24, [R103+0x9000] ;  /* 0x009000006718783b */ /* 0x000ee40000004200 */
[----:B----4-:R-:W-:Y:S02]  /*7460*/  F2FP.F16.F32.PACK_AB R20, R41, R40 ;  /* 0x000000282914723e */ /* 0x010fe400000000ff */
[----:B--2---:R-:W-:Y:S01]  /*7470*/  F2FP.F16.F32.PACK_AB R21, R36, R42 ;  /* 0x0000002a2415723e */ /* 0x004fe200000000ff */
[----:B------:R-:W-:Y:S01]  /*7480*/  FADD.FTZ R42, R42, R49 ;  /* 0x000000312a2a7221 */ /* 0x000fe20000010000 */
[----:B-----5:R-:W-:Y:S03]  /*7490*/  F2FP.F16.F32.PACK_AB R22, R43, R37 ;  /* 0x000000252b16723e */ /* 0x020fe600000000ff */
[----:B------:R-:W-:Y:S01]  /*74a0*/  FADD.FTZ R42, R36, R42 ;  /* 0x0000002a242a7221 */ /* 0x000fe20000010000 */
[C---:B-1----:R-:W-:Y:S03]  /*74b0*/  F2FP.F16.F32.PACK_AB R23, R38.reuse, R39 ;  /* 0x000000272617723e */ /* 0x042fe600000000ff */
[----:B------:R-:W-:Y:S04]  /*74c0*/  FADD.FTZ R39, R39, R42 ;  /* 0x0000002a27277221 */ /* 0x000fe80000010000 */
[C---:B------:R-:W-:Y:S03]  /*74d0*/  HMMA.16816.F32 R4, R20.reuse, R28, R4 ;  /* 0x0000001c1404723c */ /* 0x040fe60000001804 */
[----:B------:R-:W-:Y:S05]  /*74e0*/  FADD.FTZ R39, R38, R39 ;  /* 0x0000002726277221 */ /* 0x000fea0000010000 */
[C---:B------:R-:W-:Y:S01]  /*74f0*/  HMMA.16816.F32 R8, R20.reuse, R30, R8 ;  /* 0x0000001e1408723c */ /* 0x040fe20000001808 */
[----:B------:R-:W1:Y:S07]  /*7500*/  LDSM.16.MT88.4 R28, [R102+0x9000] ;  /* 0x00900000661c783b */ /* 0x000e6e0000004200 */
[C---:B---3--:R-:W-:Y:S03]  /*7510*/  HMMA.16816.F32 R68, R20.reuse, R32, R68 ;  /* 0x000000201444723c */ /* 0x048fe60000001844 */
[--C-:B------:R-:W-:Y:S01]  /*7520*/  FFMA.FTZ R32, R61, UR4, -R116.reuse ;  /* 0x000000043d207c23 */ /* 0x100fe20008010874 */
[--C-:B------:R-:W-:Y:S01]  /*7530*/  FFMA.FTZ R33, R63, UR4, -R101.reuse ;  /* 0x000000043f217c23 */ /* 0x100fe20008010865 */
[----:B------:R-:W-:Y:S03]  /*7540*/  FFMA.FTZ R101, R67, UR4, -R101 ;  /* 0x0000000443657c23 */ /* 0x000fe60008010865 */
[C---:B------:R-:W-:Y:S01]  /*7550*/  HMMA.16816.F32 R72, R20.reuse, R34, R72 ;  /* 0x000000221448723c */ /* 0x040fe20000001848 */
[----:B------:R-:W2:Y:S02]  /*7560*/  MUFU.EX2 R32, R32 ;  /* 0x0000002000207308 */ /* 0x000ea40000000800 */
[--C-:B------:R-:W-:Y:S01]  /*7570*/  FFMA.FTZ R35, R64, UR4, -R116.reuse ;  /* 0x0000000440237c23 */ /* 0x100fe20008010874 */
[----:B------:R-:W-:Y:S07]  /*7580*/  FFMA.FTZ R116, R65, UR4, -R116 ;  /* 0x0000000441747c23 */ /* 0x000fee0008010874 */
[----:B------:R-:W-:Y:S01]  /*7590*/  MUFU.EX2 R34, R62 ;  /* 0x0000003e00227308 */ /* 0x000fe20000000800 */
[C---:B------:R-:W-:Y:S09]  /*75a0*/  HMMA.16816.F32 R76, R20.reuse, R24, R76 ;  /* 0x00000018144c723c */ /* 0x040ff2000000184c */
[----:B------:R-:W3:Y:S10]  /*75b0*/  MUFU.EX2 R33, R33 ;  /* 0x0000002100217308 */ /* 0x000ef40000000800 */
[----:B------:R-:W-:Y:S01]  /*75c0*/  MUFU.EX2 R35, R35 ;  /* 0x0000002300237308 */ /* 0x000fe20000000800 */
[----:B--2---:R-:W-:Y:S01]  /*75d0*/  F2FP.F16.F32.PACK_AB R84, R32, R3 ;  /* 0x000000032054723e */ /* 0x004fe200000000ff */
[C---:B------:R-:W-:Y:S01]  /*75e0*/  HMMA.16816.F32 R80, R20.reuse, R26, R80 ;  /* 0x0000001a1450723c */ /* 0x040fe20000001850 */
[----:B------:R-:W2:Y:S07]  /*75f0*/  LDSM.16.MT88.4 R24, [R140+0x9800] ;  /* 0x009800008c18783b */ /* 0x000eae0000004200 */
[----:B------:R-:W4:Y:S10]  /*7600*/  MUFU.EX2 R116, R116 ;  /* 0x0000007400747308 */ /* 0x000f340000000800 */
[----:B------:R-:W5:Y:S01]  /*7610*/  MUFU.EX2 R101, R101 ;  /* 0x0000006500657308 */ /* 0x000f620000000800 */
[C---:B---3--:R-:W-:Y:S01]  /*7620*/  F2FP.F16.F32.PACK_AB R85, R33.reuse, R34 ;  /* 0x000000222155723e */ /* 0x048fe200000000ff */
[----:B------:R-:W-:Y:S01]  /*7630*/  FADD.FTZ R34, R34, R39 ;  /* 0x0000002722227221 */ /* 0x000fe20000010000 */
[C---:B-1----:R-:W-:Y:S03]  /*7640*/  HMMA.16816.F32 R12, R20.reuse, R28, R12 ;  /* 0x0000001c140c723c */ /* 0x042fe6000000180c */
[----:B------:R-:W-:Y:S01]  /*7650*/  FADD.FTZ R28, R96, R98 ;  /* 0x00000062601c7221 */ /* 0x000fe20000010000 */
[----:B------:R-:W-:Y:S03]  /*7660*/  FADD.FTZ R34, R33, R34 ;  /* 0x0000002221227221 */ /* 0x000fe60000010000 */
[----:B------:R-:W-:Y:S01]  /*7670*/  FADD.FTZ R28, R99, R28 ;  /* 0x0000001c631c7221 */ /* 0x000fe20000010000 */
[----:B------:R-:W-:Y:S01]  /*7680*/  HMMA.16816.F32 R16, R20, R30, R16 ;  /* 0x0000001e1410723c */ /* 0x000fe20000001810 */
[----:B------:R-:W1:Y:S02]  /*7690*/  LDSM.16.MT88.4 R20, [R103+0x9800] ;  /* 0x009800006714783b */ /* 0x000e640000004200 */
[----:B----4-:R-:W-:Y:S01]  /*76a0*/  F2FP.F16.F32.PACK_AB R86, R116, R35 ;  /* 0x000000237456723e */ /* 0x010fe200000000ff */
[----:B------:R-:W-:Y:S01]  /*76b0*/  FADD.FTZ R28, R88, R28 ;  /* 0x0000001c581c7221 */ /* 0x000fe20000010000 */
[----:B-----5:R-:W-:Y:S01]  /*76c0*/  F2FP.F16.F32.PACK_AB R87, R101, R51 ;  /* 0x000000336557723e */ /* 0x020fe200000000ff */
[----:B------:R-:W-:Y:S02]  /*76d0*/  FADD.FTZ R34, R51, R34 ;  /* 0x0000002233227221 */ /* 0x000fe40000010000 */
[----:B------:R-:W-:Y:S02]  /*76e0*/  FADD.FTZ R90, R90, R28 ;  /* 0x0000001c5a5a7221 */ /* 0x000fe40000010000 */
[----:B------:R-:W-:Y:S02]  /*76f0*/  FADD.FTZ R163, R101, R34 ;  /* 0x0000002265a37221 */ /* 0x000fe40000010000 */
[C---:B------:R-:W-:Y:S01]  /*7700*/  HMMA.16816.F32 R96, R84.reuse, R92, R4 ;  /* 0x0000005c5460723c */ /* 0x040fe20000001804 */
[----:B------:R-:W3:Y:S04]  /*7710*/  LDSM.16.MT88.4 R4, [R102+0x9800] ;  /* 0x009800006604783b */ /* 0x000ee80000004200 */
[----:B------:R-:W-:Y:S03]  /*7720*/  FADD.FTZ R90, R133, R90 ;  /* 0x0000005a855a7221 */ /* 0x000fe60000010000 */
        /* <DEDUP_REMOVED lines=12> */
[C---:B------:R-:W-:Y:S03]  /*77f0*/  HMMA.16816.F32 R80, R84.reuse, R22, R80 ;  /* 0x000000165450723c */ /* 0x040fe60000001850 */
[----:B------:R-:W-:Y:S04]  /*7800*/  FADD.FTZ R43, R43, R41 ;  /* 0x000000292b2b7221 */ /* 0x000fe80000010000 */
[----:B------:R-:W-:Y:S01]  /*7810*/  FADD.FTZ R43, R3, R43 ;  /* 0x0000002b032b7221 */ /* 0x000fe20000010000 */
[C---:B---3--:R-:W-:Y:S03]  /*7820*/  HMMA.16816.F32 R88, R84.reuse, R4, R12 ;  /* 0x000000045458723c */ /* 0x048fe6000000180c */
[----:B------:R-:W-:Y:S01]  /*7830*/  MOV R3, R2 ;  /* 0x0000000200037202 */ /* 0x000fe20000000f00 */
[----:B------:R-:W-:Y:S04]  /*7840*/  FADD.FTZ R32, R32, R43 ;  /* 0x0000002b20207221 */ /* 0x000fe80000010000 */
[----:B------:R-:W-:Y:S03]  /*7850*/  HMMA.16816.F32 R84, R84, R6, R16 ;  /* 0x000000065454723c */ /* 0x000fe60000001810 */
[----:B------:R-:W-:Y:S04]  /*7860*/  FADD.FTZ R32, R35, R32 ;  /* 0x0000002023207221 */ /* 0x000fe80000010000 */
[----:B------:R-:W-:Y:S01]  /*7870*/  FADD.FTZ R164, R116, R32 ;  /* 0x0000002074a47221 */ /* 0x000fe20000010000 */
[----:B------:R-:W-:Y:S01]  /*7880*/  @!UPT UIADD3 URZ, UPT, UPT, URZ, URZ, URZ ;  /* 0x000000fffffff290 */ /* 0x000fe2000fffe0ff */
[----:B------:R-:W-:Y:S11]  /*7890*/  @P2 BRA `(.L_x_5535) ;  /* 0xffffffd000b82947 */ /* 0x000ff6000383ffff */
.L_x_5531:
[----:B------:R-:W1:Y:S01]  /*78a0*/  SHFL.BFLY PT, R8, R164, 0x2, 0x1f ;  /* 0x0c401f00a4087f89 */ /* 0x000e6200000e0000 */
[----:B------:R-:W2:Y:S01]  /*78b0*/  S2UR UR4, SR_CgaCtaId ;  /* 0x00000000000479c3 */ /* 0x000ea20000008800 */
[----:B------:R-:W-:Y:S01]  /*78c0*/  UMOV UR5, 0x400 ;  /* 0x0000040000057882 */ /* 0x000fe20000000000 */
[----:B------:R-:W-:Y:S01]  /*78d0*/  MOV R26, 0x7f800000 ;  /* 0x7f800000001a7802 */ /* 0x000fe20000000f00 */
[----:B------:R-:W3:Y:S01]  /*78e0*/  SHFL.BFLY PT, R3, R163, 0x2, 0x1f ;  /* 0x0c401f00a3037f89 */ /* 0x000ee200000e0000 */
[----:B------:R-:W-:Y:S01]  /*78f0*/  IMAD.MOV.U32 R31, RZ, RZ, RZ ;  /* 0x000000ffff1f7224 */ /* 0x000fe200078e00ff */
[----:B------:R-:W-:Y:S01]  /*7900*/  BSSY.RECONVERGENT B0, `(.L_x_5536) ;  /* 0x0000098000007945 */ /* 0x000fe20003800200 */
[----:B------:R-:W4:Y:S02]  /*7910*/  S2R R6, SR_TID.X ;  /* 0x0000000000067919 */ /* 0x000f240000002100 */
[----:B------:R-:W5:Y:S08]  /*7920*/  LDC R20, c[0x0][0x434] ;  /* 0x00010d00ff147b82 */ /* 0x000f700000000800 */
[----:B------:R-:W5:Y:S01]  /*7930*/  S2UR UR6, SR_CTAID.Z ;  /* 0x00000000000679c3 */ /* 0x000f620000002700 */
[----:B-1----:R-:W-:Y:S01]  /*7940*/  FADD.FTZ R8, R8, R164 ;  /* 0x000000a408087221 */ /* 0x002fe20000010000 */
[----:B--2---:R-:W-:Y:S01]  /*7950*/  ULEA UR4, UR4, UR5, 0x18 ;  /* 0x0000000504047291 */ /* 0x004fe2000f8ec0ff */
[----:B------:R-:W1:Y:S01]  /*7960*/  LDCU.U8 UR5, c[0x0][0x548] ;  /* 0x0000a900ff0577ac */ /* 0x000e620008000000 */
[----:B---3--:R-:W-:-:S02]  /*7970*/  FADD.FTZ R163, R3, R163 ;  /* 0x000000a303a37221 */ /* 0x008fc40000010000 */
[----:B------:R-:W2:Y:S04]  /*7980*/  SHFL.BFLY PT, R3, R8, 0x1, 0x1f ;  /* 0x0c201f0008037f89 */ /* 0x000ea800000e0000 */
[----:B------:R-:W3:Y:S01]  /*7990*/  SHFL.BFLY PT, R7, R163, 0x1, 0x1f ;  /* 0x0c201f00a3077f89 */ /* 0x000ee200000e0000 */
[C---:B----4-:R-:W-:Y:S02]  /*79a0*/  SHF.L.U32 R5, R6.reuse, 0x1, RZ ;  /* 0x0000000106057819 */ /* 0x050fe400000006ff */
[----:B------:R-:W-:Y:S02]  /*79b0*/  SHF.L.U32 R9, R6, 0x4, RZ ;  /* 0x0000000406097819 */ /* 0x000fe400000006ff */
[----:B------:R-:W-:Y:S02]  /*79c0*/  LOP3.LUT R4, R5, 0x6, RZ, 0xc0, !PT ;  /* 0x0000000605047812 */ /* 0x000fe400078ec0ff */
[----:B------:R-:W-:-:S02]  /*79d0*/  LOP3.LUT R9, R9, 0x1c0, RZ, 0xc0, !PT ;  /* 0x000001c009097812 */ /* 0x000fc400078ec0ff */
[--C-:B------:R-:W-:Y:S02]  /*79e0*/  SHF.R.U32.HI R28, RZ, 0x1, R6.reuse ;  /* 0x00000001ff1c7819 */ /* 0x100fe40000011606 */
[----:B------:R-:W-:Y:S02]  /*79f0*/  LOP3.LUT R9, R9, 0x38, R5, 0xf8, !PT ;  /* 0x0000003809097812 */ /* 0x000fe400078ef805 */
[----:B------:R-:W-:Y:S01]  /*7a00*/  MOV R5, 0x20 ;  /* 0x0000002000057802 */ /* 0x000fe20000000f00 */
[----:B--2---:R-:W-:Y:S01]  /*7a10*/  FADD.FTZ R8, R8, R3 ;  /* 0x0000000308087221 */ /* 0x004fe20000010000 */
[----:B------:R-:W-:Y:S02]  /*7a20*/  SHF.L.U32 R3, R6, 0x5, RZ ;  /* 0x0000000506037819 */ /* 0x000fe400000006ff */
[----:B------:R-:W-:Y:S01]  /*7a30*/  SHF.R.U32.HI R27, RZ, 0x2, R6 ;  /* 0x00000002ff1b7819 */ /* 0x000fe20000011606 */
[----:B---3--:R-:W-:Y:S01]  /*7a40*/  FADD.FTZ R7, R163, R7 ;  /* 0x00000007a3077221 */ /* 0x008fe20000010000 */
[----:B------:R-:W2:Y:S01]  /*7a50*/  MUFU.RCP R11, R8 ;  /* 0x00000008000b7308 */ /* 0x000ea20000001000 */
[----:B------:R-:W-:-:S02]  /*7a60*/  FSETP.NE.FTZ.AND P1, PT, R8, RZ, PT ;  /* 0x000000ff0800720b */ /* 0x000fc40003f35000 */
[----:B------:R-:W-:Y:S01]  /*7a70*/  LOP3.LUT R3, R4, 0x7c00, R3, 0xf8, !PT ;  /* 0x00007c0004037812 */ /* 0x000fe200078ef803 */
[----:B------:R-:W-:Y:S01]  /*7a80*/  IMAD.MOV.U32 R4, RZ, RZ, 0x10 ;  /* 0x00000010ff047424 */ /* 0x000fe200078e00ff */
[----:B------:R-:W-:Y:S02]  /*7a90*/  FSETP.NE.FTZ.AND P0, PT, R7, RZ, PT ;  /* 0x000000ff0700720b */ /* 0x000fe40003f15000 */
[----:B------:R-:W-:Y:S01]  /*7aa0*/  LOP3.LUT R3, R3, R9, RZ, 0xfc, !PT ;  /* 0x0000000903037212 */ /* 0x000fe200078efcff */
[----:B------:R-:W3:Y:S01]  /*7ab0*/  MUFU.RCP R10, R7 ;  /* 0x00000007000a7308 */ /* 0x000ee20000001000 */
[----:B------:R-:W-:Y:S02]  /*7ac0*/  R2P PR, R6, 0x1c ;  /* 0x0000001c06007804 */ /* 0x000fe40000000000 */
[----:B------:R-:W-:Y:S02]  /*7ad0*/  LEA R3, R3, UR4, 0x1 ;  /* 0x0000000403037c11 */ /* 0x000fe4000f8e08ff */
[----:B------:R-:W-:Y:S01]  /*7ae0*/  LOP3.LUT R28, R28, 0x30, RZ, 0xc0, !PT ;  /* 0x000000301c1c7812 */ /* 0x000fe200078ec0ff */
[----:B------:R-:W4:Y:S01]  /*7af0*/  @P1 LDC R22, c[0x0][0x458] ;  /* 0x00011600ff161b82 */ /* 0x000f220000000800 */
[----:B------:R-:W-:Y:S01]  /*7b00*/  SEL R5, R5, 0xffffffe0, !P3 ;  /* 0xffffffe005057807 */ /* 0x000fe20005800000 */
[----:B------:R-:W1:Y:S01]  /*7b10*/  @P1 MUFU.LG2 R25, R8 ;  /* 0x0000000800191308 */ /* 0x000e620000000c00 */
[----:B------:R-:W-:-:S02]  /*7b20*/  SEL R4, R4, 0xfffffff0, !P2 ;  /* 0xfffffff004047807 */ /* 0x000fc40005000000 */
[----:B--2---:R-:W-:Y:S01]  /*7b30*/  FSEL R11, R11, 1, P1 ;  /* 0x3f8000000b0b7808 */ /* 0x004fe20000800000 */
[----:B------:R-:W-:Y:S01]  /*7b40*/  IMAD.IADD R12, R5, 0x1, R3 ;  /* 0x00000001050c7824 */ /* 0x000fe200078e0203 */
[----:B------:R-:W-:Y:S01]  /*7b50*/  IADD3 R9, PT, PT, R3, 0x40, RZ ;  /* 0x0000004003097810 */ /* 0x000fe20007ffe0ff */
[----:B------:R-:W2:Y:S01]  /*7b60*/  @P0 LDC R23, c[0x0][0x458] ;  /* 0x00011600ff170b82 */ /* 0x000ea20000000800 */
[----:B------:R-:W-:Y:S01]  /*7b70*/  IADD3 R13, PT, PT, R4, R3, RZ ;  /* 0x00000003040d7210 */ /* 0x000fe20007ffe0ff */
[C---:B------:R-:W-:Y:S01]  /*7b80*/  FMUL.FTZ R96, R11.reuse, R96 ;  /* 0x000000600b607220 */ /* 0x040fe20000410000 */
[C---:B------:R-:W-:Y:S01]  /*7b90*/  FMUL.FTZ R97, R11.reuse, R97 ;  /* 0x000000610b617220 */ /* 0x040fe20000410000 */
[----:B---3--:R-:W-:Y:S01]  /*7ba0*/  FSEL R10, R10, 1, P0 ;  /* 0x3f8000000a0a7808 */ /* 0x008fe20000000000 */
        /* <DEDUP_REMOVED lines=10> */
[----:B------:R-:W-:Y:S01]  /*7c50*/  F2FP.F16.F32.PACK_AB R96, R97, R96 ;  /* 0x000000606160723e */ /* 0x000fe200000000ff */
[----:B------:R-:W-:Y:S01]  /*7c60*/  FMUL.FTZ R72, R11, R72 ;  /* 0x000000480b487220 */ /* 0x000fe20000410000 */
[----:B------:R-:W-:Y:S01]  /*7c70*/  F2FP.F16.F32.PACK_AB R98, R99, R98 ;  /* 0x000000626362723e */ /* 0x000fe200000000ff */
[----:B------:R-:W-:Y:S01]  /*7c80*/  FMUL.FTZ R73, R11, R73 ;  /* 0x000000490b497220 */ /* 0x000fe20000410000 */
        /* <DEDUP_REMOVED lines=22> */
[----:B------:R-:W-:Y:S01]  /*7df0*/  FMUL.FTZ R10, R10, R87 ;  /* 0x000000570a0a7220 */ /* 0x000fe20000410000 */
[----:B------:R-:W-:Y:S01]  /*7e00*/  STS [R3], R96 ;  /* 0x0000006003007388 */ /* 0x000fe20000000800 */
[----:B------:R-:W-:Y:S01]  /*7e10*/  F2FP.F16.F32.PACK_AB R72, R73, R72 ;  /* 0x000000484948723e */ /* 0x000fe200000000ff */
[----:B------:R-:W3:Y:S01]  /*7e20*/  @P0 MUFU.LG2 R29, R7 ;  /* 0x00000007001d0308 */ /* 0x000ee20000000c00 */
[----:B------:R-:W-:Y:S01]  /*7e30*/  F2FP.F16.F32.PACK_AB R74, R75, R74 ;  /* 0x0000004a4b4a723e */ /* 0x000fe200000000ff */
[----:B------:R5:W-:Y:S01]  /*7e40*/  STS [R3+0x400], R98 ;  /* 0x0004006203007388 */ /* 0x000be20000000800 */
[----:B------:R-:W-:Y:S01]  /*7e50*/  IADD3 R5, PT, PT, R5, R9, RZ ;  /* 0x0000000905057210 */ /* 0x000fe20007ffe0ff */
[----:B-1----:R-:W-:Y:S01]  /*7e60*/  @P1 FMUL.FTZ R25, R25, 0.69314718246459960938 ;  /* 0x3f31721819191820 */ /* 0x002fe20000410000 */
[----:B------:R-:W-:Y:S01]  /*7e70*/  F2FP.F16.F32.PACK_AB R76, R77, R76 ;  /* 0x0000004c4d4c723e */ /* 0x000fe200000000ff */
[----:B------:R-:W-:Y:S01]  /*7e80*/  STS [R13], R92 ;  /* 0x0000005c0d007388 */ /* 0x000fe20000000800 */
[----:B------:R-:W-:Y:S01]  /*7e90*/  F2FP.F16.F32.PACK_AB R78, R79, R78 ;  /* 0x0000004e4f4e723e */ /* 0x000fe200000000ff */
[----:B----4-:R-:W-:Y:S01]  /*7ea0*/  @P1 FFMA.FTZ R26, R2, R22, R25 ;  /* 0x00000016021a1223 */ /* 0x010fe20000010019 */
[----:B------:R-:W-:Y:S01]  /*7eb0*/  F2FP.F16.F32.PACK_AB R80, R81, R80 ;  /* 0x000000505150723e */ /* 0x000fe200000000ff */
[----:B------:R-:W-:Y:S01]  /*7ec0*/  STS [R13+0x400], R94 ;  /* 0x0004005e0d007388 */ /* 0x000fe20000000800 */
[----:B------:R-:W-:-:S02]  /*7ed0*/  F2FP.F16.F32.PACK_AB R82, R83, R82 ;  /* 0x000000525352723e */ /* 0x000fc400000000ff */
[----:B------:R-:W-:Y:S01]  /*7ee0*/  F2FP.F16.F32.PACK_AB R88, R89, R88 ;  /* 0x000000585958723e */ /* 0x000fe200000000ff */
[----:B------:R-:W-:Y:S01]  /*7ef0*/  STS [R12], R68 ;  /* 0x000000440c007388 */ /* 0x000fe20000000800 */
[----:B------:R-:W-:Y:S02]  /*7f00*/  F2FP.F16.F32.PACK_AB R90, R91, R90 ;  /* 0x0000005a5b5a723e */ /* 0x000fe400000000ff */
[----:B------:R-:W-:Y:S01]  /*7f10*/  F2FP.F16.F32.PACK_AB R11, R11, R84 ;  /* 0x000000540b0b723e */ /* 0x000fe200000000ff */
[----:B------:R1:W-:Y:S01]  /*7f20*/  STS [R12+0x400], R70 ;  /* 0x000400460c007388 */ /* 0x0003e20000000800 */
[----:B------:R-:W-:Y:S01]  /*7f30*/  F2FP.F16.F32.PACK_AB R10, R10, R86 ;  /* 0x000000560a0a723e */ /* 0x000fe200000000ff */
[----:B---3--:R-:W-:Y:S01]  /*7f40*/  @P0 FMUL.FTZ R29, R29, 0.69314718246459960938 ;  /* 0x3f3172181d1d0820 */ /* 0x008fe20000410000 */
[----:B------:R-:W-:Y:S02]  /*7f50*/  ISETP.NE.AND P2, PT, RZ, UR5, PT ;  /* 0x00000005ff007c0c */ /* 0x000fe4000bf45270 */
[----:B------:R-:W-:-:S02]  /*7f60*/  LOP3.LUT P3, RZ, R6, 0x3, RZ, 0xc0, !PT ;  /* 0x0000000306ff7812 */ /* 0x000fc4000786c0ff */
[----:B------:R-:W-:Y:S01]  /*7f70*/  MOV R6, 0x7f800000 ;  /* 0x7f80000000067802 */ /* 0x000fe20000000f00 */
[----:B--2---:R-:W-:Y:S01]  /*7f80*/  @P0 FFMA.FTZ R6, R0, R23, R29 ;  /* 0x0000001700060223 */ /* 0x004fe2000001001d */
[----:B-----5:R-:W-:Y:S02]  /*7f90*/  IADD3 R3, PT, PT, R4, R12, RZ ;  /* 0x0000000c04037210 */ /* 0x020fe40007ffe0ff */
[----:B------:R-:W-:-:S03]  /*7fa0*/  LOP3.LUT R27, R28, 0x7, R27, 0xf8, !PT ;  /* 0x000000071c1b7812 */ /* 0x000fc600078ef81b */
[----:B------:R-:W-:Y:S02]  /*7fb0*/  STS [R3], R72 ;  /* 0x0000004803007388 */ /* 0x000fe40000000800 */
[----:B------:R-:W2:Y:S01]  /*7fc0*/  @!P2 LDC R21, c[0x0][0x3e0] ;  /* 0x0000f800ff15ab82 */ /* 0x000ea20000000800 */
[----:B------:R-:W-:Y:S01]  /*7fd0*/  @!P2 MOV R2, R20 ;  /* 0x000000140002a202 */ /* 0x000fe20000000f00 */
[----:B------:R-:W-:Y:S04]  /*7fe0*/  STS [R3+0x400], R74 ;  /* 0x0004004a03007388 */ /* 0x000fe80000000800 */
[----:B------:R-:W-:Y:S02]  /*7ff0*/  STS [R9], R76 ;  /* 0x0000004c09007388 */ /* 0x000fe40000000800 */
[----:B------:R-:W3:Y:S01]  /*8000*/  @P2 LDC R24, c[0x0][0x454] ;  /* 0x00011500ff182b82 */ /* 0x000ee20000000800 */
[C---:B-1----:R-:W-:Y:S01]  /*8010*/  IMAD.IADD R12, R4.reuse, 0x1, R9 ;  /* 0x00000001040c7824 */ /* 0x042fe200078e0209 */
[----:B------:R-:W-:Y:S01]  /*8020*/  IADD3 R4, PT, PT, R4, R5, RZ ;  /* 0x0000000504047210 */ /* 0x000fe20007ffe0ff */
[----:B------:R1:W-:Y:S04]  /*8030*/  STS [R9+0x400], R78 ;  /* 0x0004004e09007388 */ /* 0x0003e80000000800 */
[----:B------:R-:W-:Y:S04]  /*8040*/  STS [R12], R80 ;  /* 0x000000500c007388 */ /* 0x000fe80000000800 */
[----:B------:R-:W-:Y:S04]  /*8050*/  STS [R12+0x400], R82 ;  /* 0x000400520c007388 */ /* 0x000fe80000000800 */
[----:B------:R-:W-:Y:S01]  /*8060*/  STS [R5], R88 ;  /* 0x0000005805007388 */ /* 0x000fe20000000800 */
[----:B--2---:R-:W-:-:S03]  /*8070*/  @!P2 IMAD R21, R154, R21, UR6 ;  /* 0x000000069a15ae24 */ /* 0x004fc6000f8e0215 */
[----:B------:R-:W-:Y:S01]  /*8080*/  STS [R5+0x400], R90 ;  /* 0x0004005a05007388 */ /* 0x000fe20000000800 */
[----:B------:R-:W-:Y:S01]  /*8090*/  @!P2 IMAD R21, R21, R2, RZ ;  /* 0x000000021515a224 */ /* 0x000fe200078e02ff */
[----:B------:R-:W-:Y:S02]  /*80a0*/  @P2 MOV R2, R20 ;  /* 0x0000001400022202 */ /* 0x000fe40000000f00 */
[----:B------:R-:W-:Y:S01]  /*80b0*/  STS [R4], R11 ;  /* 0x0000000b04007388 */ /* 0x000fe20000000800 */
[----:B---3--:R-:W-:-:S03]  /*80c0*/  @P2 IMAD R24, R24, UR6, RZ ;  /* 0x0000000618182c24 */ /* 0x008fc6000f8e02ff */
[----:B------:R2:W-:Y:S01]  /*80d0*/  STS [R4+0x400], R10 ;  /* 0x0004000a04007388 */ /* 0x0005e20000000800 */
[----:B-1----:R-:W1:Y:S01]  /*80e0*/  LDC.64 R8, c[0x0][0x400] ;  /* 0x00010000ff087b82 */ /* 0x002e620000000a00 */
[----:B------:R-:W-:-:S07]  /*80f0*/  @P2 IMAD R21, R154, R2, R24 ;  /* 0x000000029a152224 */ /* 0x000fce00078e0218 */
[----:B------:R-:W-:Y:S06]  /*8100*/  BAR.SYNC.DEFER_BLOCKING 0x0 ;  /* 0x0000000000007b1d */ /* 0x000fec0000010000 */
[----:B------:R-:W3:Y:S02]  /*8110*/  S2R R3, SR_TID.X ;  /* 0x0000000000037919 */ /* 0x000ee40000002100 */
[----:B--2---:R-:W2:Y:S01]  /*8120*/  LDC.64 R4, c[0x0][0x408] ;  /* 0x00010200ff047b82 */ /* 0x004ea20000000a00 */
[----:B------:R4:W1:Y:S04]  /*8130*/  LDS.128 R16, [R155] ;  /* 0x000000009b107984 */ /* 0x0008680000000c00 */
[----:B------:R4:W1:Y:S03]  /*8140*/  LDS.128 R12, [R155+0x800] ;  /* 0x000800009b0c7984 */ /* 0x0008660000000c00 */
[----:B------:R-:W4:Y:S01]  /*8150*/  LDC.64 R10, c[0x0][0x410] ;  /* 0x00010400ff0a7b82 */ /* 0x000f220000000a00 */
[----:B---3--:R-:W-:-:S04]  /*8160*/  SHF.L.U32 R7, R3, 0x3, RZ ;  /* 0x0000000303077819 */ /* 0x008fc800000006ff */
[----:B------:R-:W-:-:S05]  /*8170*/  LOP3.LUT R30, R7, 0x38, RZ, 0xc0, !PT ;  /* 0x00000038071e7812 */ /* 0x000fca00078ec0ff */
[----:B--2---:R-:W-:-:S04]  /*8180*/  IMAD.WIDE.U32 R30, R156, R4, R30 ;  /* 0x000000049c1e7225 */ /* 0x004fc800078e001e */
[----:B------:R-:W-:Y:S02]  /*8190*/  IMAD R31, R156, R5, R31 ;  /* 0x000000059c1f7224 */ /* 0x000fe400078e021f */
[----:B-1----:R-:W-:Y:S01]  /*81a0*/  IMAD.WIDE.U32 R30, R154, R8, R30 ;  /* 0x000000089a1e7225 */ /* 0x002fe200078e001e */
[----:B------:R-:W-:Y:S06]  /*81b0*/  @P3 BRA `(.L_x_5537) ;  /* 0x0000000000303947 */ /* 0x000fec0003800000 */
        /* <DEDUP_REMOVED lines=12> */
.L_x_5537:
[----:B------:R-:W-:Y:S05]  /*8280*/  BSYNC.RECONVERGENT B0 ;  /* 0x0000000000007941 */ /* 0x000fea0003800200 */
.L_x_5536:
[----:B-1----:R-:W1:Y:S01]  /*8290*/  LDS.128 R20, [R155+0x1000] ;  /* 0x001000009b147984 */ /* 0x002e620000000c00 */
[----:B------:R-:W2:Y:S01]  /*82a0*/  LDCU.64 UR4, c[0x0][0x3f0] ;  /* 0x00007e00ff0477ac */ /* 0x000ea20008000a00 */
[----:B------:R-:W-:Y:S01]  /*82b0*/  IMAD R31, R154, R9, R31 ;  /* 0x000000099a1f7224 */ /* 0x000fe200078e021f */
[----:B------:R-:W-:Y:S01]  /*82c0*/  SHF.R.U32.HI R0, RZ, 0x3, R3 ;  /* 0x00000003ff007819 */ /* 0x000fe20000011603 */
[----:B------:R-:W3:Y:S01]  /*82d0*/  LDS.128 R24, [R155+0x1800] ;  /* 0x001800009b187984 */ /* 0x000ee20000000c00 */
[----:B------:R-:W-:Y:S02]  /*82e0*/  IMAD.SHL.U32 R2, R4, 0x20, RZ ;  /* 0x0000002004027824 */ /* 0x000fe400078e00ff */
[----:B----4-:R-:W-:-:S04]  /*82f0*/  IMAD.WIDE.U32 R30, R10, UR6, R30 ;  /* 0x000000060a1e7c25 */ /* 0x010fc8000f8e001e */
[----:B------:R-:W-:Y:S02]  /*8300*/  IMAD R9, R11, UR6, R31 ;  /* 0x000000060b097c24 */ /* 0x000fe4000f8e021f */
[----:B------:R-:W-:-:S04]  /*8310*/  IMAD.MOV.U32 R8, RZ, RZ, R30 ;  /* 0x000000ffff087224 */ /* 0x000fc800078e001e */
[----:B------:R-:W-:-:S04]  /*8320*/  IMAD.WIDE.U32 R8, R0, R4, R8 ;  /* 0x0000000400087225 */ /* 0x000fc800078e0008 */
[----:B------:R-:W-:Y:S01]  /*8330*/  IMAD R0, R0, R5, R9 ;  /* 0x0000000500007224 */ /* 0x000fe200078e0209 */
[----:B--2---:R-:W-:-:S04]  /*8340*/  LEA R6, P0, R8, UR4, 0x1 ;  /* 0x0000000408067c11 */ /* 0x004fc8000f8008ff */
[----:B------:R-:W-:Y:S02]  /*8350*/  LEA.HI.X R7, R8, UR5, R0, 0x1, P0 ;  /* 0x0000000508077c11 */ /* 0x000fe400080f0c00 */
[CC--:B------:R-:W-:Y:S02]  /*8360*/  LEA R8, P0, R4.reuse, R6.reuse, 0x6 ;  /* 0x0000000604087211 */ /* 0x0c0fe400078030ff */
[--C-:B------:R-:W-:Y:S01]  /*8370*/  SHF.L.U64.HI R0, R4, 0x5, R5.reuse ;  /* 0x0000000504007819 */ /* 0x100fe20000010205 */
[----:B------:R-:W-:Y:S01]  /*8380*/  STG.E.128 desc[UR24][R6.64], R16 ;  /* 0x0000001006007986 */ /* 0x000fe2000c101d18 */
[----:B------:R-:W-:Y:S02]  /*8390*/  IADD3 R10, P1, PT, R2, R6, RZ ;  /* 0x00000006020a7210 */ /* 0x000fe40007f3e0ff */
[----:B------:R-:W-:Y:S02]  /*83a0*/  LEA.HI.X R9, R4, R7, R5, 0x6, P0 ;  /* 0x0000000704097211 */ /* 0x000fe400000f3405 */
[----:B------:R-:W-:-:S02]  /*83b0*/  IADD3 R2, P0, PT, R8, R2, RZ ;  /* 0x0000000208027210 */ /* 0x000fc40007f1e0ff */
[----:B------:R-:W-:-:S03]  /*83c0*/  IADD3.X R11, PT, PT, R0, R7, RZ, P1, !PT ;  /* 0x00000007000b7210 */ /* 0x000fc60000ffe4ff */
[----:B------:R-:W-:Y:S02]  /*83d0*/  IMAD.X R3, R9, 0x1, R0, P0 ;  /* 0x0000000109037824 */ /* 0x000fe400000e0600 */
[----:B------:R-:W-:Y:S04]  /*83e0*/  STG.E.128 desc[UR24][R10.64], R12 ;  /* 0x0000000c0a007986 */ /* 0x000fe8000c101d18 */
[----:B-1----:R-:W-:Y:S04]  /*83f0*/  STG.E.128 desc[UR24][R8.64], R20 ;  /* 0x0000001408007986 */ /* 0x002fe8000c101d18 */
[----:B---3--:R-:W-:Y:S01]  /*8400*/  STG.E.128 desc[UR24][R2.64], R24 ;  /* 0x0000001802007986 */ /* 0x008fe2000c101d18 */
[----:B------:R-:W-:Y:S05]  /*8410*/  EXIT ;  /* 0x000000000000794d */ /* 0x000fea0003800000 */
.L_x_5538:
        /* <DEDUP_REMOVED lines=14> */
.L_x_7180:


//--------------------- .text._ZN5flash24flash_fwd_splitkv_kernelI23Flash_fwd_kernel_traitsILi64ELi64ELi128ELi4ELb0ELb0EN7cutlass6half_tE19Flash_kernel_traitsILi64ELi64ELi128ELi4ES3_EELb1ELb0ELb0ELb1ELb1ELb1ELb0ELb0EEEvNS_16Flash_fwd_paramsE --------------------------
	.section	.text._ZN5flash24flash_fwd_splitkv_kernelI23Flash_fwd_kernel_traitsILi64ELi64ELi128ELi4ELb0ELb0EN7cutlass6half_tE19Flash_kernel_traitsILi64ELi64ELi128ELi4ES3_EELb1ELb0ELb0ELb1ELb1ELb1ELb0ELb0EEEvNS_16Flash_fwd_paramsE,"ax",@progbits
	.align	128
        .global         _ZN5flash24flash_fwd_splitkv_kernelI23Flash_fwd_kernel_traitsILi64ELi64ELi128ELi4ELb0ELb0EN7cutlass6half_tE19Flash_kernel_traitsILi64ELi64ELi128ELi4ES3_EELb1ELb0ELb0ELb1ELb1ELb1ELb0ELb0EEEvNS_16Flash_fwd_paramsE
        .type           _ZN5flash24flash_fwd_splitkv_kernelI23Flash_fwd_kernel_traitsILi64ELi64ELi128ELi4ELb0ELb0EN7cutlass6half_tE19Flash_kernel_traitsILi64ELi64ELi128ELi4ES3_EELb1ELb0ELb0ELb1ELb1ELb1ELb0ELb0EEEvNS_16Flash_fwd_paramsE,@function
        .size           _ZN5flash24flash_fwd_splitkv_kernelI23Flash_fwd_kernel_traitsILi64ELi64ELi128ELi4ELb0ELb0EN7cutlass6half_tE19Flash_kernel_traitsILi64ELi64ELi128ELi4ES3_EELb1ELb0ELb0ELb1ELb1ELb1ELb0ELb0EEEvNS_16Flash_fwd_paramsE,(.L_x_7181 - _ZN5flash24flash_fwd_splitkv_kernelI23Flash_fwd_kernel_traitsILi64ELi64ELi128ELi4ELb0ELb0EN7cutlass6half_tE19Flash_kernel_traitsILi64ELi64ELi128ELi4ES3_EELb1ELb0ELb0ELb1ELb1ELb1ELb0ELb0EEEvNS_16Flash_fwd_paramsE)
        .other          _ZN5flash24flash_fwd_splitkv_kernelI23Flash_fwd_kernel_traitsILi64ELi64ELi128ELi4ELb0ELb0EN7cutlass6half_tE19Flash_kernel_traitsILi64ELi64ELi128ELi4ES3_EELb1ELb0ELb0ELb1ELb1ELb1ELb0ELb0EEEvNS_16Flash_fwd_paramsE,@"STO_CUDA_ENTRY STV_DEFAULT"
_ZN5flash24flash_fwd_splitkv_kernelI23Flash_fwd_kernel_traitsILi64ELi64ELi128ELi4ELb0ELb0EN7cutlass6half_tE19Flash_kernel_traitsILi64ELi64ELi128ELi4ES3_EELb1ELb0ELb0ELb1ELb1ELb1ELb0ELb0EEEvNS_16Flash_fwd_paramsE:
.text._ZN5flash24flash_fwd_splitkv_kernelI23Flash_fwd_kernel_traitsILi64ELi64ELi128ELi4ELb0ELb0EN7cutlass6half_tE19Flash_kernel_traitsILi64ELi64ELi128ELi4ES3_EELb1ELb0ELb0ELb1ELb1ELb1ELb0ELb0EEEvNS_16Flash_fwd_paramsE:
[----:B------:R-:W-:Y:S08]  /*0000*/  LDC R1, c[0x0][0x37c] ;  /* 0x0000df00ff017b82 */ /* 0x000ff00000000800 */
[----:B------:R-:W1:Y:S01]  /*0010*/  LDC.64 R2, c[0x0][0x478] ;  /* 0x00011e00ff027b82 */ /* 0x000e620000000a00 */
[----:B------:R-:W2:Y:S01]  /*0020*/  S2R R174, SR_CTAID.Y ;  /* 0x0000000000ae7919 */ /* 0x000ea20000002600 */
[----:B------:R-:W3:Y:S01]  /*0030*/  LDCU.64 UR24, c[0x0][0x358] ;  /* 0x00006b00ff1877ac */ /* 0x000ee20008000a00 */
[----:B------:R-:W-:-:S05]  /*0040*/  IMAD.MOV.U32 R15, RZ, RZ, RZ ;  /* 0x000000ffff0f7224 */ /* 0x000fca00078e00ff */
[----:B------:R-:W4:Y:S01]  /*0050*/  LDC.64 R4, c[0x0][0x470] ;  /* 0x00011c00ff047b82 */ /* 0x000f220000000a00 */
[----:B------:R-:W3:Y:S07]  /*0060*/  S2R R23, SR_CTAID.X ;  /* 0x0000000000177919 */ /* 0x000eee0000002500 */
[----:B------:R-:W3:Y:S01]  /*0070*/  LDC R31, c[0x0][0x434] ;  /* 0x00010d00ff1f7b82 */ /* 0x000ee20000000800 */
        /* <DEDUP_REMOVED lines=12> */
[----:B------:R3:W5:Y:S01]  /*0140*/  @P0 LDG.E R15, desc[UR24][R6.64] ;  /* 0x00000018060f0981 */ /* 0x000762000c1e1900 */
[----:B------:R-:W-:-:S13]  /*0150*/  ISETP.GE.AND P0, PT, R176, R31, PT ;  /* 0x0000001fb000720c */ /* 0x000fda0003f06270 */
[----:B------:R-:W-:Y:S05]  /*0160*/  @P0 EXIT ;  /* 0x000000000000094d */ /* 0x000fea0003800000 */
[----:B------:R-:W4:Y:S01]  /*0170*/  LDC R84, c[0x0][0x508] ;  /* 0x00014200ff547b82 */ /* 0x000f220000000800 */
[----:B-1----:R-:W-:Y:S01]  /*0180*/  @!P1 ISETP.NE.U32.AND P0, PT, R4, RZ, PT ;  /* 0x000000ff0400920c */ /* 0x002fe20003f05070 */
[----:B------:R-:W1:Y:S01]  /*0190*/  LDCU UR5, c[0x0][0x438] ;  /* 0x00008700ff0577ac */ /* 0x000e620008000800 */
[----:B-----5:R-:W-:Y:S01]  /*01a0*/  @P1 IMAD.IADD R29, R0, 0x1, -R15 ;  /* 0x00000001001d1824 */ /* 0x020fe200078e0a0f */
[----:B------:R-:W3:Y:S01]  /*01b0*/  S2R R21, SR_CTAID.Z ;  /* 0x0000000000157919 */ /* 0x000ee20000002700 */
[----:B------:R-:W-:Y:S01]  /*01c0*/  @!P1 ISETP.NE.AND.EX P0, PT, R5, RZ, PT, P0 ;  /* 0x000000ff0500920c */ /* 0x000fe20003f05300 */
[----:B------:R-:W-:Y:S01]  /*01d0*/  VIADD R0, R23, 0x1 ;  /* 0x0000000117007836 */ /* 0x000fe20000000000 */
[----:B------:R-:W3:Y:S02]  /*01e0*/  S2R R85, SR_TID.X ;  /* 0x0000000000557919 */ /* 0x000ee40000002100 */
[----:B--2---:R-:W-:Y:S01]  /*01f0*/  @!P1 SEL R3, R3, RZ, P0 ;  /* 0x000000ff03039207 */ /* 0x004fe20000000000 */
[----:B------:R-:W-:-:S03]  /*0200*/  IMAD R0, R0, 0x40, -R31 ;  /* 0x0000004000007824 */ /* 0x000fc600078e0a1f */
[----:B------:R-:W-:-:S05]  /*0210*/  @!P1 IADD3 R29, PT, PT, R3, R2, -R15 ;  /* 0x00000002031d9210 */ /* 0x000fca0007ffe80f */
[----:B------:R-:W-:Y:S01]  /*0220*/  VIADD R5, R29, 0x7f ;  /* 0x0000007f1d057836 */ /* 0x000fe20000000000 */
[----:B-1----:R-:W-:-:S04]  /*0230*/  UIADD3 UR5, UPT, UPT, UR5, 0x7f, URZ ;  /* 0x0000007f05057890 */ /* 0x002fc8000fffe0ff */
[----:B------:R-:W-:Y:S01]  /*0240*/  SHF.R.S32.HI R2, RZ, 0x1f, R5 ;  /* 0x0000001fff027819 */ /* 0x000fe20000011405 */
[----:B------:R-:W-:Y:S01]  /*0250*/  USHF.R.S32.HI UR4, URZ, 0x1f, UR5 ;  /* 0x0000001fff047899 */ /* 0x000fe20008011405 */
[----:B----4-:R-:W-:Y:S02]  /*0260*/  IADD3 R3, PT, PT, R5, R84, R0 ;  /* 0x0000005405037210 */ /* 0x010fe40007ffe000 */
        /* <DEDUP_REMOVED lines=9> */
[----:B---3--:R-:W-:Y:S05]  /*0300*/  @P0 BRA `(.L_x_5539) ;  /* 0x0000000000fc0947 */ /* 0x008fea0003800000 */
[----:B------:R-:W1:Y:S01]  /*0310*/  LDC.64 R2, c[0x0][0x408] ;  /* 0x00010200ff027b82 */ /* 0x000e620000000a00 */
[C---:B------:R-:W-:Y:S01]  /*0320*/  IMAD.SHL.U32 R6, R85.reuse, 0x8, RZ ;  /* 0x0000000855067824 */ /* 0x040fe200078e00ff */
[----:B------:R-:W2:Y:S01]  /*0330*/  LDCU.64 UR4, c[0x0][0x400] ;  /* 0x00008000ff0477ac */ /* 0x000ea20008000a00 */
[----:B------:R-:W-:Y:S01]  /*0340*/  IMAD.MOV.U32 R7, RZ, RZ, RZ ;  /* 0x000000ffff077224 */ /* 0x000fe200078e00ff */
[----:B------:R-:W-:Y:S02]  /*0350*/  SHF.R.U32.HI R0, RZ, 0x3, R85 ;  /* 0x00000003ff007819 */ /* 0x000fe40000011655 */
[----:B------:R-:W-:Y:S01]  /*0360*/  LOP3.LUT R6, R6, 0x38, RZ, 0xc0, !PT ;  /* 0x0000003806067812 */ /* 0x000fe200078ec0ff */
[----:B------:R-:W3:Y:S01]  /*0370*/  LDCU.64 UR8, c[0x0][0x410] ;  /* 0x00008200ff0877ac */ /* 0x000ee20008000a00 */
[----:B------:R-:W4:Y:S01]  /*0380*/  LDC R5, c[0x0][0x3e0] ;  /* 0x0000f800ff057b82 */ /* 0x000f220000000800 */
[----:B------:R-:W-:Y:S01]  /*0390*/  IADD3 R8, PT, PT, R0, 0x10, RZ ;  /* 0x0000001000087810 */ /* 0x000fe20007ffe0ff */
[----:B------:R-:W5:Y:S01]  /*03a0*/  LDCU.64 UR6, c[0x0][0x3f0] ;  /* 0x00007e00ff0677ac */ /* 0x000f620008000a00 */
[----:B------:R-:W-:Y:S01]  /*03b0*/  LOP3.LUT P4, R85, R85, 0x7, RZ, 0xc0, !PT ;  /* 0x0000000755557812 */ /* 0x000fe2000788c0ff */
[----:B-1----:R-:W-:-:S04]  /*03c0*/  IMAD.WIDE.U32 R6, R176, R2, R6 ;  /* 0x00000002b0067225 */ /* 0x002fc800078e0006 */
[----:B------:R-:W-:Y:S02]  /*03d0*/  IMAD R7, R176, R3, R7 ;  /* 0x00000003b0077224 */ /* 0x000fe400078e0207 */
[----:B--2---:R-:W-:-:S04]  /*03e0*/  IMAD.WIDE.U32 R12, R174, UR4, R6 ;  /* 0x00000004ae0c7c25 */ /* 0x004fc8000f8e0006 */
[C---:B------:R-:W-:Y:S01]  /*03f0*/  IMAD R13, R174.reuse, UR5, R13 ;  /* 0x00000005ae0d7c24 */ /* 0x040fe2000f8e020d */
[----:B------:R-:W1:Y:S01]  /*0400*/  LDCU.64 UR4, c[0x0][0x420] ;  /* 0x00008400ff0477ac */ /* 0x000e620008000a00 */
[----:B----4-:R-:W-:Y:S02]  /*0410*/  IMAD R5, R174, R5, R21 ;  /* 0x00000005ae057224 */ /* 0x010fe400078e0215 */
[----:B---3--:R-:W-:-:S04]  /*0420*/  IMAD.WIDE.U32 R12, R21, UR8, R12 ;  /* 0x00000008150c7c25 */ /* 0x008fc8000f8e000c */
[--C-:B------:R-:W-:Y:S02]  /*0430*/  IMAD R5, R5, R31, R176.reuse ;  /* 0x0000001f05057224 */ /* 0x100fe400078e02b0 */
[----:B------:R-:W-:Y:S02]  /*0440*/  IMAD R13, R21, UR9, R13 ;  /* 0x00000009150d7c24 */ /* 0x000fe4000f8e020d */
[----:B------:R-:W-:Y:S01]  /*0450*/  IMAD.IADD R31, R31, 0x1, -R176 ;  /* 0x000000011f1f7824 */ /* 0x000fe200078e0ab0 */
[----:B------:R-:W-:Y:S01]  /*0460*/  IADD3 R6, P0, PT, R5, R0, RZ ;  /* 0x0000000005067210 */ /* 0x000fe20007f1e0ff */
[----:B------:R-:W-:-:S03]  /*0470*/  IMAD.WIDE.U32 R12, R0, R2, R12 ;  /* 0x00000002000c7225 */ /* 0x000fc600078e000c */
[----:B------:R-:W-:Y:S01]  /*0480*/  LEA.HI.X.SX32 R5, R5, RZ, 0x1, P0 ;  /* 0x000000ff05057211 */ /* 0x000fe200000f0eff */
[----:B------:R-:W-:Y:S01]  /*0490*/  VIADD R7, R0, 0x20 ;  /* 0x0000002000077836 */ /* 0x000fe20000000000 */
[----:B-1----:R-:W-:Y:S01]  /*04a0*/  LEA R14, P0, R6, UR4, 0x2 ;  /* 0x00000004060e7c11 */ /* 0x002fe2000f8010ff */
[----:B------:R-:W-:Y:S01]  /*04b0*/  IMAD R4, R0, R3, R13 ;  /* 0x0000000300047224 */ /* 0x000fe200078e020d */
[----:B-----5:R-:W-:Y:S02]  /*04c0*/  LEA R10, P1, R12, UR6, 0x1 ;  /* 0x000000060c0a7c11 */ /* 0x020fe4000f8208ff */
[-C--:B------:R-:W-:Y:S01]  /*04d0*/  ISETP.GE.AND P3, PT, R8, R31.reuse, PT ;  /* 0x0000001f0800720c */ /* 0x080fe20003f66270 */
[----:B------:R-:W-:Y:S01]  /*04e0*/  IMAD.WIDE.U32 R8, R2, 0x40, RZ ;  /* 0x0000004002087825 */ /* 0x000fe200078e00ff */
[----:B------:R-:W-:Y:S02]  /*04f0*/  ISETP.GE.AND P2, PT, R7, R31, PT ;  /* 0x0000001f0700720c */ /* 0x000fe40003f46270 */
[----:B------:R-:W-:Y:S01]  /*0500*/  LEA.HI.X R15, R6, UR5, R5, 0x2, P0 ;  /* 0x00000005060f7c11 */ /* 0x000fe200080f1405 */
[----:B------:R-:W-:Y:S01]  /*0510*/  IMAD.WIDE.U32 R6, R2, 0x20, RZ ;  /* 0x0000002002067825 */ /* 0x000fe200078e00ff */
[----:B------:R-:W-:-:S02]  /*0520*/  LEA.HI.X R11, R12, UR7, R4, 0x1, P1 ;  /* 0x000000070c0b7c11 */ /* 0x000fc400088f0c04 */
[----:B------:R-:W-:Y:S01]  /*0530*/  IADD3 R2, P0, PT, R10, R8, RZ ;  /* 0x000000080a027210 */ /* 0x000fe20007f1e0ff */
[C---:B------:R-:W-:Y:S01]  /*0540*/  IMAD.SHL.U32 R4, R3.reuse, 0x20, RZ ;  /* 0x0000002003047824 */ /* 0x040fe200078e00ff */
[----:B------:R-:W-:Y:S01]  /*0550*/  SHF.L.U32 R3, R3, 0x6, RZ ;  /* 0x0000000603037819 */ /* 0x000fe200000006ff */
[----:B------:R1:W-:Y:S01]  /*0560*/  STG.E.128 desc[UR24][R10.64], RZ ;  /* 0x000000ff0a007986 */ /* 0x0003e2000c101d18 */
[----:B------:R-:W-:Y:S01]  /*0570*/  ISETP.GE.OR P4, PT, R0, R31, P4 ;  /* 0x0000001f0000720c */ /* 0x000fe20002786670 */
[----:B------:R-:W-:Y:S01]  /*0580*/  IMAD.IADD R5, R7, 0x1, R4 ;  /* 0x0000000107057824 */ /* 0x000fe200078e0204 */
[-C--:B------:R-:W-:Y:S01]  /*0590*/  IADD3 R12, P1, PT, R10, R6.reuse, RZ ;  /* 0x000000060a0c7210 */ /* 0x080fe20007f3e0ff */
[----:B------:R-:W-:Y:S01]  /*05a0*/  VIADD R0, R0, 0x30 ;  /* 0x0000003000007836 */ /* 0x000fe20000000000 */
[----:B------:R-:W-:Y:S02]  /*05b0*/  IADD3.X R3, PT, PT, R11, R9, R3, P0, !PT ;  /* 0x000000090b037210 */ /* 0x000fe400007fe403 */
[----:B------:R-:W-:Y:S01]  /*05c0*/  IADD3 R6, P0, PT, R2, R6, RZ ;  /* 0x0000000602067210 */ /* 0x000fe20007f1e0ff */
[----:B------:R-:W-:Y:S01]  /*05d0*/  IMAD.X R13, R5, 0x1, R11, P1 ;  /* 0x00000001050d7824 */ /* 0x000fe200008e060b */
[----:B------:R-:W-:-:S02]  /*05e0*/  ISETP.NE.OR P3, PT, R85, RZ, P3 ;  /* 0x000000ff5500720c */ /* 0x000fc40001f65670 */
[----:B------:R-:W-:Y:S02]  /*05f0*/  ISETP.NE.OR P2, PT, R85, RZ, P2 ;  /* 0x000000ff5500720c */ /* 0x000fe40001745670 */
[----:B------:R-:W-:Y:S01]  /*0600*/  IADD3.X R7, PT, PT, R3, R5, RZ, P0, !PT ;  /* 0x0000000503077210 */ /* 0x000fe200007fe4ff */
[----:B------:R-:W-:Y:S01]  /*0610*/  @!P4 IMAD.MOV.U32 R17, RZ, RZ, 0x7f800000 ;  /* 0x7f800000ff11c424 */ /* 0x000fe200078e00ff */
[----:B------:R-:W-:Y:S01]  /*0620*/  ISETP.GE.AND P0, PT, R0, R31, PT ;  /* 0x0000001f0000720c */ /* 0x000fe20003f06270 */
[----:B------:R1:W-:Y:S03]  /*0630*/  STG.E.128 desc[UR24][R12.64], RZ ;  /* 0x000000ff0c007986 */ /* 0x0003e6000c101d18 */
[----:B------:R-:W-:Y:S01]  /*0640*/  ISETP.NE.OR P0, PT, R85, RZ, P0 ;  /* 0x000000ff5500720c */ /* 0x000fe20000705670 */
[----:B------:R1:W-:Y:S02]  /*0650*/  STG.E.128 desc[UR24][R2.64], RZ ;  /* 0x000000ff02007986 */ /* 0x0003e4000c101d18 */
[----:B------:R-:W-:-:S02]  /*0660*/  @!P3 IMAD.MOV.U32 R9, RZ, RZ, 0x7f800000 ;  /* 0x7f800000ff09b424 */ /* 0x000fc400078e00ff */
[----:B------:R-:W-:Y:S01]  /*0670*/  @!P2 MOV R5, 0x7f800000 ;  /* 0x7f8000000005a802 */ /* 0x000fe20000000f00 */
        /* <DEDUP_REMOVED lines=8> */
.L_x_5539:
        /* <DEDUP_REMOVED lines=8> */
.L_x_5540:
[----:B------:R-:W2:Y:S02]  /*0780*/  LDCU.64 UR18, c[0x0][0x4e0] ;  /* 0x00009c00ff1277ac */ /* 0x000ea40008000a00 */
[----:B--2---:R-:W-:-:S04]  /*0790*/  UISETP.NE.U32.AND UP0, UPT, UR18, URZ, UPT ;  /* 0x000000ff1200728c */ /* 0x004fc8000bf05070 */
[----:B------:R-:W-:-:S09]  /*07a0*/  UISETP.NE.AND.EX UP0, UPT, UR19, URZ, UPT, UP0 ;  /* 0x000000ff1300728c */ /* 0x000fd2000bf05300 */
[----:B------:R-:W-:Y:S05]  /*07b0*/  BRA.U !UP0, `(.L_x_5541) ;  /* 0x0000000508807547 */ /* 0x000fea000b800000 */
[----:B------:R-:W2:Y:S01]  /*07c0*/  LDC R5, c[0x0][0x4f0] ;  /* 0x00013c00ff057b82 */ /* 0x000ea20000000800 */
[----:B------:R-:W-:Y:S01]  /*07d0*/  MOV R6, RZ ;  /* 0x000000ff00067202 */ /* 0x000fe20000000f00 */
[----:B------:R-:W3:Y:S01]  /*07e0*/  LDCU.64 UR4, c[0x0][0x4e8] ;  /* 0x00009d00ff0477ac */ /* 0x000ee20008000a00 */
[----:B------:R-:W-:Y:S01]  /*07f0*/  LEA R0, R28, 0xffffff80, 0x7 ;  /* 0xffffff801c007811 */ /* 0x000fe200078e38ff */
[----:B------:R-:W4:Y:S03]  /*0800*/  LDCU.64 UR8, c[0x0][0x3a8] ;  /* 0x00007500ff0877ac */ /* 0x000f260008000a00 */
[----:B-1----:R-:W-:Y:S01]  /*0810*/  IABS R2, R0 ;  /* 0x0000000000027213 */ /* 0x002fe20000000000 */
[----:B------:R-:W1:Y:S01]  /*0820*/  LDCU.64 UR16, c[0x0][0x3a0] ;  /* 0x00007400ff1077ac */ /* 0x000e620008000a00 */
[----:B------:R-:W4:Y:S01]  /*0830*/  LDCU.64 UR6, c[0x0][0x3c0] ;  /* 0x00007800ff0677ac */ /* 0x000f220008000a00 */
[----:B--2--5:R-:W-:-:S04]  /*0840*/  IABS R4, R5 ;  /* 0x0000000500047213 */ /* 0x024fc80000000000 */
[----:B------:R-:W2:Y:S08]  /*0850*/  I2F.RP R8, R4 ;  /* 0x0000000400087306 */ /* 0x000eb00000209400 */
[----:B--2---:R-:W2:Y:S02]  /*0860*/  MUFU.RCP R7, R8 ;  /* 0x0000000800077308 */ /* 0x004ea40000001000 */
[----:B--2---:R-:W-:-:S06]  /*0870*/  IADD3 R7, PT, PT, R7, 0xffffffe, RZ ;  /* 0x0ffffffe07077810 */ /* 0x004fcc0007ffe0ff */
[----:B------:R-:W2:Y:S02]  /*0880*/  F2I.FTZ.U32.TRUNC.NTZ R7, R7 ;  /* 0x0000000700077305 */ /* 0x000ea4000021f000 */
[----:B--2---:R-:W-:-:S04]  /*0890*/  IMAD.MOV R3, RZ, RZ, -R7 ;  /* 0x000000ffff037224 */ /* 0x004fc800078e0a07 */
[----:B------:R-:W-:-:S04]  /*08a0*/  IMAD R3, R3, R4, RZ ;  /* 0x0000000403037224 */ /* 0x000fc800078e02ff */
[----:B------:R-:W-:-:S06]  /*08b0*/  IMAD.HI.U32 R3, R7, R3, R6 ;  /* 0x0000000307037227 */ /* 0x000fcc00078e0006 */
[----:B------:R-:W-:-:S04]  /*08c0*/  IMAD.HI.U32 R6, R3, R2, RZ ;  /* 0x0000000203067227 */ /* 0x000fc800078e00ff */
[----:B------:R-:W-:-:S04]  /*08d0*/  IMAD.MOV R3, RZ, RZ, -R6 ;  /* 0x000000ffff037224 */ /* 0x000fc800078e0a06 */
[----:B------:R-:W-:Y:S01]  /*08e0*/  IMAD R3, R4, R3, R2 ;  /* 0x0000000304037224 */ /* 0x000fe200078e0202 */
[----:B------:R-:W-:-:S04]  /*08f0*/  LOP3.LUT R2, R0, R5, RZ, 0x3c, !PT ;  /* 0x0000000500027212 */ /* 0x000fc800078e3cff */
[----:B------:R-:W-:Y:S02]  /*0900*/  ISETP.GT.U32.AND P2, PT, R4, R3, PT ;  /* 0x000000030400720c */ /* 0x000fe40003f44070 */
[----:B------:R-:W-:-:S11]  /*0910*/  ISETP.GE.AND P1, PT, R2, RZ, PT ;  /* 0x000000ff0200720c */ /* 0x000fd60003f26270 */
[-C--:B------:R-:W-:Y:S01]  /*0920*/  @!P2 IADD3 R3, PT, PT, R3, -R4.reuse, RZ ;  /* 0x800000040303a210 */ /* 0x080fe20007ffe0ff */
[----:B------:R-:W-:Y:S01]  /*0930*/  @!P2 VIADD R6, R6, 0x1 ;  /* 0x000000010606a836 */ /* 0x000fe20000000000 */
[----:B------:R-:W-:Y:S02]  /*0940*/  ISETP.NE.AND P2, PT, R5, RZ, PT ;  /* 0x000000ff0500720c */ /* 0x000fe40003f45270 */
[----:B------:R-:W-:Y:S01]  /*0950*/  ISETP.GE.U32.AND P0, PT, R3, R4, PT ;  /* 0x000000040300720c */ /* 0x000fe20003f06070 */
[C---:B---3--:R-:W-:Y:S01]  /*0960*/  IMAD.WIDE.U32 R2, R174.reuse, UR4, RZ ;  /* 0x00000004ae027c25 */ /* 0x048fe2000f8e00ff */
[----:B------:R-:W2:Y:S03]  /*0970*/  LDC R4, c[0x0][0x3e8] ;  /* 0x0000fa00ff047b82 */ /* 0x000ea60000000800 */
[----:B------:R-:W-:Y:S01]  /*0980*/  IMAD R179, R174, UR5, R3 ;  /* 0x00000005aeb37c24 */ /* 0x000fe2000f8e0203 */
[----:B------:R-:W3:Y:S07]  /*0990*/  LDCU.64 UR4, c[0x0][0x3b8] ;  /* 0x00007700ff0477ac */ /* 0x000eee0008000a00 */
[----:B------:R-:W-:-:S02]  /*09a0*/  @P0 IADD3 R6, PT, PT, R6, 0x1, RZ ;  /* 0x0000000106060810 */ /* 0x000fc40007ffe0ff */
[----:B------:R-:W-:-:S03]  /*09b0*/  LEA R178, P0, R2, UR18, 0x2 ;  /* 0x0000001202b27c11 */ /* 0x000fc6000f8010ff */
[----:B------:R-:W-:Y:S01]  /*09c0*/  @!P1 IMAD.MOV R6, RZ, RZ, -R6 ;  /* 0x000000ffff069224 */ /* 0x000fe200078e0a06 */
[----:B------:R-:W-:Y:S02]  /*09d0*/  LEA.HI.X R179, R2, UR19, R179, 0x2, P0 ;  /* 0x0000001302b37c11 */ /* 0x000fe400080f14b3 */
[----:B------:R-:W-:-:S05]  /*09e0*/  @!P2 LOP3.LUT R6, RZ, R5, RZ, 0x33, !PT ;  /* 0x00000005ff06a212 */ /* 0x000fca00078e33ff */
[----:B------:R-:W-:-:S05]  /*09f0*/  IMAD.WIDE R12, R6, 0x4, R178 ;  /* 0x00000004060c7825 */ /* 0x000fca00078e02b2 */
[----:B------:R-:W4:Y:S01]  /*0a00*/  LDG.E R10, desc[UR24][R12.64] ;  /* 0x000000180c0a7981 */ /* 0x000f22000c1e1900 */
[----:B--2---:R-:W-:Y:S01]  /*0a10*/  IABS R3, R4 ;  /* 0x0000000400037213 */ /* 0x004fe20000000000 */
[----:B------:R-:W-:Y:S01]  /*0a20*/  IMAD.MOV.U32 R8, RZ, RZ, RZ ;  /* 0x000000ffff087224 */ /* 0x000fe200078e00ff */
[----:B------:R-:W-:Y:S02]  /*0a30*/  IADD3 R6, PT, PT, -R6, RZ, RZ ;  /* 0x000000ff06067210 */ /* 0x000fe40007ffe1ff */
[----:B------:R-:W2:Y:S03]  /*0a40*/  I2F.RP R11, R3 ;  /* 0x00000003000b7306 */ /* 0x000ea60000209400 */
[----:B------:R-:W-:Y:S01]  /*0a50*/  IMAD R0, R5, R6, R0 ;  /* 0x0000000605007224 */ /* 0x000fe200078e0200 */
[----:B---3--:R-:W-:-:S04]  /*0a60*/  MOV R6, UR4 ;  /* 0x0000000400067c02 */ /* 0x008fc80008000f00 */
[----:B--2---:R-:W2:Y:S02]  /*0a70*/  MUFU.RCP R9, R11 ;  /* 0x0000000b00097308 */ /* 0x004ea40000001000 */
[----:B--2---:R-:W-:-:S06]  /*0a80*/  IADD3 R9, PT, PT, R9, 0xffffffe, RZ ;  /* 0x0ffffffe09097810 */ /* 0x004fcc0007ffe0ff */
[----:B------:R-:W2:Y:S02]  /*0a90*/  F2I.FTZ.U32.TRUNC.NTZ R9, R9 ;  /* 0x0000000900097305 */ /* 0x000ea4000021f000 */
[----:B--2---:R-:W-:-:S05]  /*0aa0*/  IADD3 R2, PT, PT, RZ, -R9, RZ ;  /* 0x80000009ff027210 */ /* 0x004fca0007ffe0ff */
        /* <DEDUP_REMOVED lines=13> */
[----:B------:R-:W-:Y:S02]  /*0b80*/  ISETP.GE.AND P0, PT, R3, RZ, PT ;  /* 0x000000ff0300720c */ /* 0x000fe40003f06270 */
[----:B------:R-:W-:-:S05]  /*0b90*/  SHF.R.S32.HI R3, RZ, 0x1f, R0 ;  /* 0x0000001fff037819 */ /* 0x000fca0000011400 */
[----:B------:R-:W-:-:S06]  /*0ba0*/  @P2 VIADD R2, R2, 0x1 ;  /* 0x0000000102022836 */ /* 0x000fcc0000000000 */
[----:B------:R-:W-:Y:S02]  /*0bb0*/  @!P0 IADD3 R2, PT, PT, -R2, RZ, RZ ;  /* 0x000000ff02028210 */ /* 0x000fe40007ffe1ff */
[----:B------:R-:W-:Y:S01]  /*0bc0*/  @!P1 LOP3.LUT R2, RZ, R4, RZ, 0x33, !PT ;  /* 0x00000004ff029212 */ /* 0x000fe200078e33ff */
[C---:B------:R-:W-:Y:S02]  /*0bd0*/  IMAD R4, R3.reuse, R6, RZ ;  /* 0x0000000603047224 */ /* 0x040fe400078e02ff */
[----:B----4-:R-:W-:-:S04]  /*0be0*/  IMAD R3, R3, UR6, RZ ;  /* 0x0000000603037c24 */ /* 0x010fc8000f8e02ff */
[----:B------:R-:W-:Y:S01]  /*0bf0*/  IMAD R3, R0, UR7, R3 ;  /* 0x0000000700037c24 */ /* 0x000fe2000f8e0203 */
[----:B------:R-:W-:Y:S01]  /*0c00*/  SHF.R.S32.HI R7, RZ, 0x1f, R10 ;  /* 0x0000001fff077819 */ /* 0x000fe2000001140a */
[----:B------:R-:W-:-:S04]  /*0c10*/  IMAD.WIDE.U32 R8, R10, UR8, RZ ;  /* 0x000000080a087c25 */ /* 0x000fc8000f8e00ff */
[C---:B------:R-:W-:Y:S02]  /*0c20*/  IMAD R5, R7.reuse, UR8, RZ ;  /* 0x0000000807057c24 */ /* 0x040fe4000f8e02ff */
[----:B-1----:R-:W-:Y:S02]  /*0c30*/  IMAD R7, R7, UR16, RZ ;  /* 0x0000001007077c24 */ /* 0x002fe4000f8e02ff */
[C---:B------:R-:W-:Y:S01]  /*0c40*/  IMAD R5, R10.reuse, UR9, R5 ;  /* 0x000000090a057c24 */ /* 0x040fe2000f8e0205 */
[----:B------:R-:W1:Y:S01]  /*0c50*/  LDCU.128 UR8, c[0x0][0x3d0] ;  /* 0x00007a00ff0877ac */ /* 0x000e620008000c00 */
[C---:B------:R-:W-:Y:S02]  /*0c60*/  IMAD R7, R10.reuse, UR17, R7 ;  /* 0x000000110a077c24 */ /* 0x040fe4000f8e0207 */
[----:B------:R-:W-:Y:S01]  /*0c70*/  IMAD.WIDE.U32 R10, R10, UR16, RZ ;  /* 0x000000100a0a7c25 */ /* 0x000fe2000f8e00ff */
[----:B------:R-:W-:-:S03]  /*0c80*/  IADD3 R9, PT, PT, R9, R5, RZ ;  /* 0x0000000509097210 */ /* 0x000fc60007ffe0ff */
[----:B------:R-:W-:Y:S01]  /*0c90*/  IMAD.IADD R11, R11, 0x1, R7 ;  /* 0x000000010b0b7824 */ /* 0x000fe200078e0207 */
[----:B------:R-:W-:Y:S01]  /*0ca0*/  MOV R7, UR5 ;  /* 0x0000000500077c02 */ /* 0x000fe20008000f00 */
[----:B------:R-:W-:-:S04]  /*0cb0*/  IMAD.WIDE.U32 R8, R0, UR6, R8 ;  /* 0x0000000600087c25 */ /* 0x000fc8000f8e0008 */
[C---:B------:R-:W-:Y:S01]  /*0cc0*/  IMAD R4, R0.reuse, R7, R4 ;  /* 0x0000000700047224 */ /* 0x040fe200078e0204 */
        /* <DEDUP_REMOVED lines=15> */
.L_x_5541:
[----:B------:R-:W2:Y:S01]  /*0dc0*/  LDC R8, c[0x0][0x3e8] ;  /* 0x0000fa00ff087b82 */ /* 0x000ea20000000800 */
[----:B------:R-:W-:Y:S01]  /*0dd0*/  MOV R6, RZ ;  /* 0x000000ff00067202 */ /* 0x000fe20000000f00 */
[----:B------:R-:W3:Y:S01]  /*0de0*/  LDCU.64 UR6, c[0x0][0x3c0] ;  /* 0x00007800ff0677ac */ /* 0x000ee20008000a00 */
[----:B-1----:R-:W-:Y:S02]  /*0df0*/  IABS R2, R21 ;  /* 0x0000001500027213 */ /* 0x002fe40000000000 */
[----:B------:R-:W-:Y:S02]  /*0e00*/  CS2R R178, SRZ ;  /* 0x0000000000b27805 */ /* 0x000fe4000001ff00 */
[----:B-----5:R-:W-:Y:S01]  /*0e10*/  SHF.R.S32.HI R11, RZ, 0x1f, R4 ;  /* 0x0000001fff0b7819 */ /* 0x020fe20000011404 */
[----:B------:R-:W1:Y:S01]  /*0e20*/  LDCU.64 UR16, c[0x0][0x3a0] ;  /* 0x00007400ff1077ac */ /* 0x000e620008000a00 */
[----:B---3--:R-:W-:Y:S01]  /*0e30*/  IMAD.WIDE.U32 R16, R15, UR6, RZ ;  /* 0x000000060f107c25 */ /* 0x008fe2000f8e00ff */
[----:B--2---:R-:W-:-:S04]  /*0e40*/  IABS R10, R8 ;  /* 0x00000008000a7213 */ /* 0x004fc80000000000 */
[----:B------:R-:W2:Y:S08]  /*0e50*/  I2F.RP R9, R10 ;  /* 0x0000000a00097306 */ /* 0x000eb00000209400 */
[----:B--2---:R-:W2:Y:S02]  /*0e60*/  MUFU.RCP R5, R9 ;  /* 0x0000000900057308 */ /* 0x004ea40000001000 */
[----:B--2---:R-:W-:-:S02]  /*0e70*/  IADD3 R5, PT, PT, R5, 0xffffffe, RZ ;  /* 0x0ffffffe05057810 */ /* 0x004fc40007ffe0ff */
[----:B------:R-:W-:-:S04]  /*0e80*/  SHF.R.S32.HI R9, RZ, 0x1f, R15 ;  /* 0x0000001fff097819 */ /* 0x000fc8000001140f */
[----:B------:R-:W2:Y:S01]  /*0e90*/  F2I.FTZ.U32.TRUNC.NTZ R7, R5 ;  /* 0x0000000500077305 */ /* 0x000ea2000021f000 */
[----:B------:R-:W-:-:S04]  /*0ea0*/  IMAD R12, R9, UR6, RZ ;  /* 0x00000006090c7c24 */ /* 0x000fc8000f8e02ff */
[----:B------:R-:W-:-:S04]  /*0eb0*/  IMAD R12, R15, UR7, R12 ;  /* 0x000000070f0c7c24 */ /* 0x000fc8000f8e020c */
[----:B------:R-:W-:Y:S01]  /*0ec0*/  IMAD.IADD R13, R17, 0x1, R12 ;  /* 0x00000001110d7824 */ /* 0x000fe200078e020c */
[----:B------:R-:W-:Y:S02]  /*0ed0*/  MOV R12, R16 ;  /* 0x00000010000c7202 */ /* 0x000fe40000000f00 */
[----:B--2---:R-:W-:-:S05]  /*0ee0*/  IADD3 R0, PT, PT, RZ, -R7, RZ ;  /* 0x80000007ff007210 */ /* 0x004fca0007ffe0ff */
[----:B------:R-:W-:-:S04]  /*0ef0*/  IMAD R3, R0, R10, RZ ;  /* 0x0000000a00037224 */ /* 0x000fc800078e02ff */
[----:B------:R-:W-:Y:S02]  /*0f00*/  IMAD.HI.U32 R3, R7, R3, R6 ;  /* 0x0000000307037227 */ /* 0x000fe400078e0006 */
[----:B------:R-:W2:Y:S04]  /*0f10*/  LDC.64 R6, c[0x0][0x3b8] ;  /* 0x0000ee00ff067b82 */ /* 0x000ea80000000a00 */
[----:B------:R-:W-:-:S05]  /*0f20*/  IMAD.HI.U32 R0, R3, R2, RZ ;  /* 0x0000000203007227 */ /* 0x000fca00078e00ff */
[----:B------:R-:W-:-:S05]  /*0f30*/  IADD3 R5, PT, PT, -R0, RZ, RZ ;  /* 0x000000ff00057210 */ /* 0x000fca0007ffe1ff */
[C---:B------:R-:W-:Y:S02]  /*0f40*/  IMAD R5, R10.reuse, R5, R2 ;  /* 0x000000050a057224 */ /* 0x040fe400078e0202 */
[----:B------:R-:W3:Y:S03]  /*0f50*/  LDC.64 R2, c[0x0][0x3a8] ;  /* 0x0000ea00ff027b82 */ /* 0x000ee60000000a00 */
[----:B------:R-:W-:Y:S01]  /*0f60*/  ISETP.GT.U32.AND P0, PT, R10, R5, PT ;  /* 0x000000050a00720c */ /* 0x000fe20003f04070 */
[----:B--2---:R-:W-:-:S04]  /*0f70*/  IMAD R14, R9, R6, RZ ;  /* 0x00000006090e7224 */ /* 0x004fc800078e02ff */
[C---:B------:R-:W-:Y:S02]  /*0f80*/  IMAD R9, R15.reuse, R7, R14 ;  /* 0x000000070f097224 */ /* 0x040fe400078e020e */
[----:B------:R-:W-:-:S06]  /*0f90*/  IMAD.WIDE.U32 R14, R15, R6, RZ ;  /* 0x000000060f0e7225 */ /* 0x000fcc00078e00ff */
[-C--:B------:R-:W-:Y:S02]  /*0fa0*/  @!P0 IADD3 R5, PT, PT, R5, -R10.reuse, RZ ;  /* 0x8000000a05058210 */ /* 0x080fe40007ffe0ff */
[----:B------:R-:W-:Y:S02]  /*0fb0*/  @!P0 IADD3 R0, PT, PT, R0, 0x1, RZ ;  /* 0x0000000100008810 */ /* 0x000fe40007ffe0ff */
[----:B------:R-:W-:Y:S02]  /*0fc0*/  ISETP.GE.U32.AND P2, PT, R5, R10, PT ;  /* 0x0000000a0500720c */ /* 0x000fe40003f46070 */
[----:B------:R-:W-:Y:S01]  /*0fd0*/  IADD3 R15, PT, PT, R15, R9, RZ ;  /* 0x000000090f0f7210 */ /* 0x000fe20007ffe0ff */
[----:B---3--:R-:W-:Y:S01]  /*0fe0*/  IMAD R9, R11, R2, RZ ;  /* 0x000000020b097224 */ /* 0x008fe200078e02ff */
[----:B------:R-:W-:Y:S01]  /*0ff0*/  LOP3.LUT R5, R21, R8, RZ, 0x3c, !PT ;  /* 0x0000000815057212 */ /* 0x000fe200078e3cff */
[----:B-1----:R-:W-:Y:S01]  /*1000*/  IMAD R11, R11, UR16, RZ ;  /* 0x000000100b0b7c24 */ /* 0x002fe2000f8e02ff */
[----:B------:R-:W-:Y:S01]  /*1010*/  ISETP.NE.AND P0, PT, R8, RZ, PT ;  /* 0x000000ff0800720c */ /* 0x000fe20003f05270 */
[C---:B------:R-:W-:Y:S01]  /*1020*/  IMAD R9, R4.reuse, R3, R9 ;  /* 0x0000000304097224 */ /* 0x040fe200078e0209 */
[----:B------:R-:W-:Y:S01]  /*1030*/  ISETP.GE.AND P1, PT, R5, RZ, PT ;  /* 0x000000ff0500720c */ /* 0x000fe20003f26270 */
[----:B------:R-:W-:-:S02]  /*1040*/  IMAD R10, R4, UR17, R11 ;  /* 0x00000011040a7c24 */ /* 0x000fc4000f8e020b */
[----:B------:R-:W-:-:S04]  /*1050*/  IMAD.WIDE.U32 R14, R4, UR16, R14 ;  /* 0x00000010040e7c25 */ /* 0x000fc8000f8e000e */
[----:B------:R-:W-:Y:S01]  /*1060*/  IMAD.WIDE.U32 R12, R4, R2, R12 ;  /* 0x00000002040c7225 */ /* 0x000fe200078e000c */
[----:B------:R-:W-:Y:S01]  /*1070*/  IADD3 R15, PT, PT, R15, R10, RZ ;  /* 0x0000000a0f0f7210 */ /* 0x000fe20007ffe0ff */
[----:B------:R-:W1:Y:S02]  /*1080*/  LDC.64 R4, c[0x0][0x3d0] ;  /* 0x0000f400ff047b82 */ /* 0x000e640000000a00 */
[----:B------:R-:W-:Y:S01]  /*1090*/  @P2 VIADD R0, R0, 0x1 ;  /* 0x0000000100002836 */ /* 0x000fe20000000000 */
[----:B------:R-:W-:Y:S02]  /*10a0*/  IADD3 R13, PT, PT, R13, R9, RZ ;  /* 0x000000090d0d7210 */ /* 0x000fe40007ffe0ff */
[----:B------:R-:W-:Y:S02]  /*10b0*/  LEA R9, R28, 0xffffff80, 0x7 ;  /* 0xffffff801c097811 */ /* 0x000fe400078e38ff */
[----:B------:R-:W-:Y:S01]  /*10c0*/  @!P1 IADD3 R0, PT, PT, -R0, RZ, RZ ;  /* 0x000000ff00009210 */ /* 0x000fe20007ffe1ff */
[----:B------:R-:W2:Y:S01]  /*10d0*/  LDC.64 R2, c[0x0][0x3d8] ;  /* 0x0000f600ff027b82 */ /* 0x000ea20000000a00 */
[----:B------:R-:W-:Y:S01]  /*10e0*/  @!P0 LOP3.LUT R0, RZ, R8, RZ, 0x33, !PT ;  /* 0x00000008ff008212 */ /* 0x000fe200078e33ff */
[----:B------:R-:W-:-:S02]  /*10f0*/  IMAD R8, R9, R7, RZ ;  /* 0x0000000709087224 */ /* 0x000fc400078e02ff */
[----:B------:R-:W-:Y:S01]  /*1100*/  IMAD.WIDE.U32 R14, R9, R6, R14 ;  /* 0x00000006090e7225 */ /* 0x000fe200078e000e */
[----:B------:R-:W-:-:S03]  /*1110*/  SHF.R.S32.HI R11, RZ, 0x1f, R0 ;  /* 0x0000001fff0b7819 */ /* 0x000fc60000011400 */
[----:B------:R-:W-:Y:S01]  /*1120*/  IMAD.WIDE.U32 R12, R9, UR6, R12 ;  /* 0x00000006090c7c25 */ /* 0x000fe2000f8e000c */
[----:B------:R-:W-:-:S03]  /*1130*/  IADD3 R15, PT, PT, R15, R8, RZ ;  /* 0x000000080f0f7210 */ /* 0x000fc60007ffe0ff */
[----:B------:R-:W-:Y:S02]  /*1140*/  IMAD R9, R9, UR7, RZ ;  /* 0x0000000709097c24 */ /* 0x000fe4000f8e02ff */
[-C--:B-1----:R-:W-:Y:S02]  /*1150*/  IMAD R8, R11, R4.reuse, RZ ;  /* 0x000000040b087224 */ /* 0x082fe400078e02ff */
[----:B------:R-:W-:Y:S02]  /*1160*/  IMAD.IADD R13, R13, 0x1, R9 ;  /* 0x000000010d0d7824 */ /* 0x000fe400078e0209 */
[----:B------:R-:W-:-:S04]  /*1170*/  IMAD.WIDE.U32 R14, R0, R4, R14 ;  /* 0x00000004000e7225 */ /* 0x000fc800078e000e */
[----:B--2---:R-:W-:Y:S02]  /*1180*/  IMAD R11, R11, R2, RZ ;  /* 0x000000020b0b7224 */ /* 0x004fe400078e02ff */
[C---:B------:R-:W-:Y:S01]  /*1190*/  IMAD R5, R0.reuse, R5, R8 ;  /* 0x0000000500057224 */ /* 0x040fe200078e0208 */
[----:B------:R-:W-:Y:S01]  /*11a0*/  MOV R8, R14 ;  /* 0x0000000e00087202 */ /* 0x000fe20000000f00 */
[----:B------:R-:W-:-:S03]  /*11b0*/  IMAD.WIDE.U32 R12, R0, R2, R12 ;  /* 0x00000002000c7225 */ /* 0x000fc600078e000c */
[----:B------:R-:W-:Y:S01]  /*11c0*/  IADD3 R2, PT, PT, R15, R5, RZ ;  /* 0x000000050f027210 */ /* 0x000fe20007ffe0ff */
[----:B------:R-:W-:Y:S01]  /*11d0*/  IMAD R3, R0, R3, R11 ;  /* 0x0000000300037224 */ /* 0x000fe200078e020b */
[----:B------:R-:W-:-:S04]  /*11e0*/  MOV R10, R12 ;  /* 0x0000000c000a7202 */ /* 0x000fc80000000f00 */
[----:B------:R-:W-:-:S07]  /*11f0*/  IADD3 R3, PT, PT, R13, R3, RZ ;  /* 0x000000030d037210 */ /* 0x000fce0007ffe0ff */
.L_x_5542:
        /* <DEDUP_REMOVED lines=10> */
[C---:B------:R-:W-:Y:S01]  /*12a0*/  IADD3 R8, P0, PT, R14.reuse, R8, RZ ;  /* 0x000000080e087210 */ /* 0x040fe20007f1e0ff */
[----:B------:R-:W5:Y:S01]  /*12b0*/  LDCU.128 UR8, c[0x0][0x380] ;  /* 0x00007000ff0877ac */ /* 0x000f620008000c00 */
[----:B------:R-:W-:Y:S01]  /*12c0*/  IADD3 R10, P4, PT, R14, R10, RZ ;  /* 0x0000000a0e0a7210 */ /* 0x000fe20007f9e0ff */
[----:B------:R-:W-:Y:S01]  /*12d0*/  IMAD.SHL.U32 R30, R85, 0x40, RZ ;  /* 0x00000040551e7824 */ /* 0x000fe200078e00ff */
[----:B------:R-:W-:Y:S01]  /*12e0*/  SHF.R.U32.HI R86, RZ, 0x1, R85 ;  /* 0x00000001ff567819 */ /* 0x000fe20000011655 */
[----:B------:R-:W-:Y:S01]  /*12f0*/  IMAD.X R9, RZ, RZ, R2, P0 ;  /* 0x000000ffff097224 */ /* 0x000fe200000e0602 */
[----:B------:R-:W-:Y:S01]  /*1300*/  LEA R177, R28, 0xffffff80, 0x7 ;  /* 0xffffff801cb17811 */ /* 0x000fe200078e38ff */
[----:B-1----:R-:W-:Y:S01]  /*1310*/  IMAD.WIDE.U32 R18, R174, UR14, R14 ;  /* 0x0000000eae127c25 */ /* 0x002fe2000f8e000e */
[----:B------:R-:W-:-:S02]  /*1320*/  LOP3.LUT R87, R30, 0x1c0, RZ, 0xc0, !PT ;  /* 0x000001c01e577812 */ /* 0x000fc400078ec0ff */
[----:B------:R-:W-:Y:S01]  /*1330*/  LOP3.LUT R168, R30, 0x400, RZ, 0xc0, !PT ;  /* 0x000004001ea87812 */ /* 0x000fe200078ec0ff */
[----:B--2---:R-:W-:Y:S01]  /*1340*/  USHF.L.U64.HI UR4, UR20, 0x4, UR21 ;  /* 0x0000000414047899 */ /* 0x004fe20008010215 */
[----:B------:R-:W-:Y:S01]  /*1350*/  IMAD R19, R174, UR15, R19 ;  /* 0x0000000fae137c24 */ /* 0x000fe2000f8e0213 */
[----:B------:R-:W-:Y:S01]  /*1360*/  USHF.L.U32 UR14, UR20, 0x4, URZ ;  /* 0x00000004140e7899 */ /* 0x000fe200080006ff */
[----:B------:R-:W-:Y:S01]  /*1370*/  IMAD.WIDE.U32 R8, R4, R6, R8 ;  /* 0x0000000604087225 */ /* 0x000fe200078e0008 */
[----:B------:R-:W-:Y:S01]  /*1380*/  USHF.L.U32 UR26, UR20, 0x5, URZ ;  /* 0x00000005141a7899 */ /* 0x000fe200080006ff */
[----:B------:R-:W-:Y:S01]  /*1390*/  LOP3.LUT R87, R87, 0x38, R0, 0xf8, !PT ;  /* 0x0000003857577812 */ /* 0x000fe200078ef800 */
[----:B------:R-:W-:Y:S01]  /*13a0*/  USHF.L.U64.HI UR15, UR20, 0x5, UR21 ;  /* 0x00000005140f7899 */ /* 0x000fe20008010215 */
[----:B------:R-:W-:Y:S01]  /*13b0*/  IMAD.U32 R13, RZ, RZ, UR4 ;  /* 0x00000004ff0d7e24 */ /* 0x000fe2000f8e00ff */
[----:B-----5:R-:W-:Y:S01]  /*13c0*/  LEA R170, P0, R8, UR10, 0x1 ;  /* 0x0000000a08aa7c11 */ /* 0x020fe2000f8008ff */
[----:B------:R-:W-:-:S02]  /*13d0*/  IMAD.U32 R12, RZ, RZ, UR14 ;  /* 0x0000000eff0c7e24 */ /* 0x000fc4000f8e00ff */
[----:B------:R-:W-:Y:S02]  /*13e0*/  IMAD.U32 R24, RZ, RZ, UR26 ;  /* 0x0000001aff187e24 */ /* 0x000fe4000f8e00ff */
[----:B------:R-:W-:Y:S02]  /*13f0*/  IMAD.U32 R25, RZ, RZ, UR15 ;  /* 0x0000000fff197e24 */ /* 0x000fe4000f8e00ff */
[----:B------:R-:W-:Y:S02]  /*1400*/  IMAD R5, R23, UR20, RZ ;  /* 0x0000001417057c24 */ /* 0x000fe4000f8e02ff */
[----:B------:R-:W-:-:S04]  /*1410*/  IMAD.WIDE.U32 R12, R22, UR20, R12 ;  /* 0x00000014160c7c25 */ /* 0x000fc8000f8e000c */
[----:B----4-:R-:W-:-:S04]  /*1420*/  IMAD.WIDE.U32 R18, R21, UR22, R18 ;  /* 0x0000001615127c25 */ /* 0x010fc8000f8e0012 */
[----:B------:R-:W-:Y:S01]  /*1430*/  IMAD R171, R4, R7, R9 ;  /* 0x0000000704ab7224 */ /* 0x000fe200078e0209 */
[----:B------:R-:W-:Y:S01]  /*1440*/  IADD3 R14, P3, PT, R18, R12, RZ ;  /* 0x0000000c120e7210 */ /* 0x000fe20007f7e0ff */
[----:B------:R-:W-:-:S03]  /*1450*/  IMAD.WIDE.U32 R24, R22, UR20, R24 ;  /* 0x0000001416187c25 */ /* 0x000fc6000f8e0018 */
[----:B------:R-:W-:Y:S01]  /*1460*/  LEA.HI.X R171, R8, UR11, R171, 0x1, P0 ;  /* 0x0000000b08ab7c11 */ /* 0x000fe200080f0cab */
[----:B------:R-:W-:Y:S01]  /*1470*/  IMAD R2, R22, UR21, R5 ;  /* 0x0000001516027c24 */ /* 0x000fe2000f8e0205 */
[C---:B------:R-:W-:Y:S01]  /*1480*/  IADD3 R16, P2, PT, R18.reuse, R24, RZ ;  /* 0x0000001812107210 */ /* 0x040fe20007f5e0ff */
[----:B------:R-:W-:Y:S01]  /*1490*/  IMAD R21, R21, UR23, R19 ;  /* 0x0000001715157c24 */ /* 0x000fe2000f8e0213 */
[----:B------:R-:W-:Y:S01]  /*14a0*/  IADD3 R9, P1, P0, R18, UR14, R24 ;  /* 0x0000000e12097c10 */ /* 0x000fe2000f83e018 */
[----:B------:R-:W-:Y:S02]  /*14b0*/  IMAD.IADD R8, R2, 0x1, R25 ;  /* 0x0000000102087824 */ /* 0x000fe400078e0219 */
[----:B------:R-:W-:Y:S01]  /*14c0*/  IMAD.MOV.U32 R20, RZ, RZ, R18 ;  /* 0x000000ffff147224 */ /* 0x000fe200078e0012 */
[----:B------:R-:W-:Y:S01]  /*14d0*/  IADD3.X R5, PT, PT, R21, R2, R13, P3, !PT ;  /* 0x0000000215057210 */ /* 0x000fe20001ffe40d */
[----:B------:R-:W-:Y:S01]  /*14e0*/  IMAD.X R11, R8, 0x1, R21, P2 ;  /* 0x00000001080b7824 */ /* 0x000fe200010e0615 */
[----:B------:R-:W-:-:S02]  /*14f0*/  LEA R18, P3, R14, UR8, 0x1 ;  /* 0x000000080e127c11 */ /* 0x000fc4000f8608ff */
[----:B------:R-:W-:Y:S01]  /*1500*/  IADD3.X R8, PT, PT, R21, UR4, R8, P1, P0 ;  /* 0x0000000415087c10 */ /* 0x000fe20008fe0408 */
[----:B------:R-:W-:Y:S01]  /*1510*/  IMAD.WIDE.U32 R20, R22, UR20, R20 ;  /* 0x0000001416147c25 */ /* 0x000fe2000f8e0014 */
[----:B------:R-:W-:Y:S01]  /*1520*/  LEA.HI.X R19, R14, UR9, R5, 0x1, P3 ;  /* 0x000000090e137c11 */ /* 0x000fe200098f0c05 */
[----:B------:R-:W-:Y:S01]  /*1530*/  UMOV UR4, 0x400 ;  /* 0x0000040000047882 */ /* 0x000fe20000000000 */
[----:B------:R-:W-:Y:S01]  /*1540*/  LEA R12, P2, R16, UR8, 0x1 ;  /* 0x00000008100c7c11 */ /* 0x000fe2000f8408ff */
[----:B------:R-:W-:Y:S01]  /*1550*/  IMAD.SHL.U32 R5, R6, 0x20, RZ ;  /* 0x0000002006057824 */ /* 0x000fe200078e00ff */
[----:B------:R-:W-:Y:S01]  /*1560*/  LOP3.LUT R14, R0, 0x1f8, RZ, 0xc0, !PT ;  /* 0x000001f8000e7812 */ /* 0x000fe200078ec0ff */
[----:B------:R-:W-:Y:S01]  /*1570*/  IMAD.IADD R15, R21, 0x1, R2 ;  /* 0x00000001150f7824 */ /* 0x000fe200078e0202 */
[----:B------:R-:W-:Y:S01]  /*1580*/  LEA.HI.X R13, R16, UR9, R11, 0x1, P2 ;  /* 0x00000009100d7c11 */ /* 0x000fe200090f0c0b */
[----:B---3--:R-:W-:Y:S01]  /*1590*/  ULEA UR5, UR5, UR4, 0x18 ;  /* 0x0000000405057291 */ /* 0x008fe2000f8ec0ff */
[----:B------:R-:W-:Y:S01]  /*15a0*/  SHF.L.U64.HI R2, R6, 0x5, R7 ;  /* 0x0000000506027819 */ /* 0x000fe20000010207 */
[----:B------:R-:W-:Y:S01]  /*15b0*/  USHF.L.U32 UR4, UR6, 0x5, URZ ;  /* 0x0000000506047899 */ /* 0x000fe200080006ff */
[----:B------:R-:W-:-:S02]  /*15c0*/  IADD3 R16, P0, PT, R5, R170, RZ ;  /* 0x000000aa05107210 */ /* 0x000fc40007f1e0ff */
[----:B------:R-:W-:Y:S02]  /*15d0*/  LOP3.LUT R11, R14, 0x38, R85, 0x78, !PT ;  /* 0x000000380e0b7812 */ /* 0x000fe400078e7855 */
[----:B------:R-:W-:Y:S01]  /*15e0*/  LEA R14, P1, R20, UR8, 0x1 ;  /* 0x00000008140e7c11 */ /* 0x000fe2000f8208ff */
[----:B------:R-:W-:Y:S01]  /*15f0*/  IMAD.X R17, R2, 0x1, R171, P0 ;  /* 0x0000000102117824 */ /* 0x000fe200000e06ab */
[----:B------:R-:W-:Y:S02]  /*1600*/  IADD3 R22, P0, PT, R16, R5, RZ ;  /* 0x0000000510167210 */ /* 0x000fe40007f1e0ff */
[----:B------:R-:W-:Y:S02]  /*1610*/  LEA.HI.X R15, R20, UR9, R15, 0x1, P1 ;  /* 0x00000009140f7c11 */ /* 0x000fe400088f0c0f */
[----:B------:R-:W-:Y:S01]  /*1620*/  LEA R20, P1, R9, UR8, 0x1 ;  /* 0x0000000809147c11 */ /* 0x000fe2000f8208ff */
[----:B------:R-:W-:Y:S01]  /*1630*/  IMAD.X R23, R17, 0x1, R2, P0 ;  /* 0x0000000111177824 */ /* 0x000fe200000e0602 */
[----:B------:R-:W-:Y:S01]  /*1640*/  LOP3.LUT R11, R11, 0x1e00, R0, 0xf8, !PT ;  /* 0x00001e000b0b7812 */ /* 0x000fe200078ef800 */
[----:B------:R-:W-:Y:S01]  /*1650*/  IMAD.SHL.U32 R0, R85, 0x20, RZ ;  /* 0x0000002055007824 */ /* 0x000fe200078e00ff */
[----:B------:R-:W-:-:S02]  /*1660*/  LEA.HI.X R21, R9, UR9, R8, 0x1, P1 ;  /* 0x0000000909157c11 */ /* 0x000fc400088f0c08 */
[-C--:B------:R-:W-:Y:S02]  /*1670*/  IADD3 R8, P0, PT, R22, R5.reuse, RZ ;  /* 0x0000000516087210 */ /* 0x080fe40007f1e0ff */
[----:B------:R-:W-:Y:S01]  /*1680*/  LEA R175, R11, UR5, 0x1 ;  /* 0x000000050baf7c11 */ /* 0x000fe2000f8e08ff */
[----:B------:R-:W-:Y:S01]  /*1690*/  IMAD.X R11, RZ, RZ, R3, P4 ;  /* 0x000000ffff0b7224 */ /* 0x000fe200020e0603 */
[----:B------:R-:W-:Y:S01]  /*16a0*/  LOP3.LUT R3, R87, 0x8, R85, 0x78, !PT ;  /* 0x0000000857037812 */ /* 0x000fe200078e7855 */
[----:B------:R-:W-:Y:S01]  /*16b0*/  IMAD.X R9, R23, 0x1, R2, P0 ;  /* 0x0000000117097824 */ /* 0x000fe200000e0602 */
[----:B------:R-:W-:Y:S01]  /*16c0*/  IADD3 R24, P0, PT, R8, R5, RZ ;  /* 0x0000000508187210 */ /* 0x000fe20007f1e0ff */
[----:B------:R-:W-:Y:S01]  /*16d0*/  @!PT LDS RZ, [RZ] ;  /* 0x00000000fffff984 */ /* 0x000fe20000000800 */
[----:B------:R-:W-:Y:S01]  /*16e0*/  @!PT LDS RZ, [RZ] ;  /* 0x00000000fffff984 */ /* 0x000fe20000000800 */
[----:B------:R-:W-:Y:S01]  /*16f0*/  @!PT LDS RZ, [RZ] ;  /* 0x00000000fffff984 */ /* 0x000fe20000000800 */
[----:B------:R1:W-:Y:S01]  /*1700*/  LDGSTS.E.BYPASS.LTC128B.128 [R175], desc[UR24][R14.64] ;  /* 0x000000000eaf7fae */ /* 0x0003e2000b981a18 */
[----:B------:R-:W-:Y:S01]  /*1710*/  IMAD.WIDE.U32 R10, R4, UR6, R10 ;  /* 0x00000006040a7c25 */ /* 0x000fe2000f8e000a */
[----:B------:R-:W-:Y:S01]  /*1720*/  USHF.L.U64.HI UR6, UR6, 0x5, UR7 ;  /* 0x0000000506067899 */ /* 0x000fe20008010207 */
[----:B------:R-:W-:Y:S01]  /*1730*/  LOP3.LUT R87, R87, 0x8, R86, 0x78, !PT ;  /* 0x0000000857577812 */ /* 0x000fe200078e7856 */
[----:B------:R-:W-:Y:S01]  /*1740*/  LDGSTS.E.BYPASS.LTC128B.128 [R175+0x800], desc[UR24][R18.64] ;  /* 0x0080000012af7fae */ /* 0x000fe2000b981a18 */
[----:B------:R-:W-:-:S02]  /*1750*/  IMAD.X R25, R9, 0x1, R2, P0 ;  /* 0x0000000109197824 */ /* 0x000fc400000e0602 */
[----:B------:R-:W-:Y:S01]  /*1760*/  IMAD R173, R4, UR7, R11 ;  /* 0x0000000704ad7c24 */ /* 0x000fe2000f8e020b */
[----:B------:R2:W-:Y:S01]  /*1770*/  LDGSTS.E.BYPASS.LTC128B.128 [R175+0x1000], desc[UR24][R12.64] ;  /* 0x010000000caf7fae */ /* 0x0005e2000b981a18 */
[----:B------:R-:W-:Y:S02]  /*1780*/  IMAD R168, R3, 0x2, R168 ;  /* 0x0000000203a87824 */ /* 0x000fe400078e02a8 */
[----:B------:R-:W-:Y:S01]  /*1790*/  IMAD.MOV.U32 R3, RZ, RZ, 0x20 ;  /* 0x00000020ff037424 */ /* 0x000fe200078e00ff */
[----:B------:R3:W-:Y:S01]  /*17a0*/  LDGSTS.E.BYPASS.LTC128B.128 [R175+0x1800], desc[UR24][R20.64] ;  /* 0x0180000014af7fae */ /* 0x0007e2000b981a18 */
[----:B------:R-:W-:-:S03]  /*17b0*/  IMAD.MOV.U32 R4, RZ, RZ, 0x40 ;  /* 0x00000040ff047424 */ /* 0x000fc600078e00ff */
[----:B------:R-:W-:Y:S04]  /*17c0*/  LDGSTS.E.BYPASS.LTC128B.128 [R175+0x2000], desc[UR24][R170.64] ;  /* 0x02000000aaaf7fae */ /* 0x000fe8000b981a18 */
[----:B------:R-:W-:Y:S04]  /*17d0*/  LDGSTS.E.BYPASS.LTC128B.128 [R175+0x2800], desc[UR24][R16.64] ;  /* 0x0280000010af7fae */ /* 0x000fe8000b981a18 */
[----:B------:R-:W-:Y:S01]  /*17e0*/  LDGSTS.E.BYPASS.LTC128B.128 [R175+0x3000], desc[UR24][R22.64] ;  /* 0x0300000016af7fae */ /* 0x000fe2000b981a18 */
[----:B-1----:R-:W-:-:S03]  /*17f0*/  IADD3 R14, P0, PT, R24, R5, RZ ;  /* 0x00000005180e7210 */ /* 0x002fc60007f1e0ff */
[----:B------:R1:W-:Y:S02]  /*1800*/  LDGSTS.E.BYPASS.LTC128B.128 [R175+0x3800], desc[UR24][R8.64] ;  /* 0x0380000008af7fae */ /* 0x0003e4000b981a18 */
[----:B------:R-:W-:Y:S02]  /*1810*/  IMAD.X R15, R25, 0x1, R2, P0 ;  /* 0x00000001190f7824 */ /* 0x000fe400000e0602 */
[----:B------:R-:W-:Y:S01]  /*1820*/  LDGSTS.E.BYPASS.LTC128B.128 [R175+0x4000], desc[UR24][R24.64] ;  /* 0x0400000018af7fae */ /* 0x000fe2000b981a18 */
[----:B--2---:R-:W-:-:S03]  /*1830*/  IADD3 R12, P0, PT, R14, R5, RZ ;  /* 0x000000050e0c7210 */ /* 0x004fc60007f1e0ff */
[----:B------:R-:W-:Y:S02]  /*1840*/  LDGSTS.E.BYPASS.LTC128B.128 [R175+0x4800], desc[UR24][R14.64] ;  /* 0x048000000eaf7fae */ /* 0x000fe4000b981a18 */
[----:B------:R-:W-:Y:S01]  /*1850*/  IMAD.X R13, R15, 0x1, R2, P0 ;  /* 0x000000010f0d7824 */ /* 0x000fe200000e0602 */
[----:B------:R-:W-:-:S04]  /*1860*/  IADD3 R18, P0, PT, R12, R5, RZ ;  /* 0x000000050c127210 */ /* 0x000fc80007f1e0ff */
[----:B------:R-:W-:Y:S01]  /*1870*/  LDGSTS.E.BYPASS.LTC128B.128 [R175+0x5000], desc[UR24][R12.64] ;  /* 0x050000000caf7fae */ /* 0x000fe2000b981a18 */
[----:B------:R-:W-:Y:S01]  /*1880*/  IMAD.X R19, R13, 0x1, R2, P0 ;  /* 0x000000010d137824 */ /* 0x000fe200000e0602 */
[----:B------:R-:W-:-:S04]  /*1890*/  LEA R172, P0, R10, UR12, 0x1 ;  /* 0x0000000c0aac7c11 */ /* 0x000fc8000f8008ff */
[----:B------:R2:W-:Y:S01]  /*18a0*/  LDGSTS.E.BYPASS.LTC128B.128 [R175+0x5800], desc[UR24][R18.64] ;  /* 0x0580000012af7fae */ /* 0x0005e2000b981a18 */
[----:B------:R-:W-:Y:S02]  /*18b0*/  LEA.HI.X R173, R10, UR13, R173, 0x1, P0 ;  /* 0x0000000d0aad7c11 */ /* 0x000fe400080f0cad */
[----:B---3--:R-:W-:Y:S01]  /*18c0*/  IADD3 R20, P0, PT, R172, UR4, RZ ;  /* 0x00000004ac147c10 */ /* 0x008fe2000ff1e0ff */
[----:B------:R-:W0:Y:S01]  /*18d0*/  LDGDEPBAR ;  /* 0x00000000000079af */ /* 0x000e220000000000 */
[----:B-1----:R-:W-:Y:S02]  /*18e0*/  LOP3.LUT R9, R30, 0x200, RZ, 0xc0, !PT ;  /* 0x000002001e097812 */ /* 0x002fe400078ec0ff */
[----:B------:R-:W-:Y:S02]  /*18f0*/  IADD3.X R21, PT, PT, R173, UR6, RZ, P0, !PT ;  /* 0x00000006ad157c10 */ /* 0x000fe400087fe4ff */
[----:B------:R-:W-:-:S04]  /*1900*/  LOP3.LUT R0, R9, 0x7c00, R0, 0xf8, !PT ;  /* 0x00007c0009007812 */ /* 0x000fc800078ef800 */
[----:B------:R-:W-:Y:S01]  /*1910*/  LOP3.LUT R169, R0, R87, RZ, 0xfc, !PT ;  /* 0x0000005700a97212 */ /* 0x000fe200078efcff */
[----:B------:R-:W-:-:S03]  /*1920*/  VIADD R0, R168, UR5 ;  /* 0x00000005a8007c36 */ /* 0x000fc60008000000 */
[----:B------:R-:W-:Y:S02]  /*1930*/  LEA R169, R169, UR5, 0x1 ;  /* 0x00000005a9a97c11 */ /* 0x000fe4000f8e08ff */
        /* <DEDUP_REMOVED lines=11> */
[----:B------:R-:W-:Y:S01]  /*19f0*/  @!PT LDS RZ, [RZ] ;  /* 0x00000000fffff984 */ /* 0x000fe20000000800 */
[----:B------:R-:W-:Y:S01]  /*1a00*/  @!PT LDS RZ, [RZ] ;  /* 0x00000000fffff984 */ /* 0x000fe20000000800 */
[----:B------:R-:W-:Y:S01]  /*1a10*/  @!PT LDS RZ, [RZ] ;  /* 0x00000000fffff984 */ /* 0x000fe20000000800 */
[----:B------:R-:W-:Y:S03]  /*1a20*/  LDGSTS.E.BYPASS.LTC128B.128 [R175+0x6000], desc[UR24][R172.64] ;  /* 0x06000000acaf7fae */ /* 0x000fe6000b981a18 */
[----:B------:R-:W-:Y:S02]  /*1a30*/  IADD3.X R9, PT, PT, R11, UR6, RZ, P0, !PT ;  /* 0x000000060b097c10 */ /* 0x000fe400087fe4ff */
[----:B------:R-:W-:Y:S01]  /*1a40*/  IADD3 R12, P0, PT, R8, UR4, RZ ;  /* 0x00000004080c7c10 */ /* 0x000fe2000ff1e0ff */
[----:B------:R1:W-:Y:S01]  /*1a50*/  LDGSTS.E.BYPASS.LTC128B.128 [R175+0x6800], desc[UR24][R20.64] ;  /* 0x0680000014af7fae */ /* 0x0003e2000b981a18 */
[----:B------:R-:W2:Y:S02]  /*1a60*/  LDCU UR4, c[0x0][0x50c] ;  /* 0x0000a180ff0477ac */ /* 0x000ea40008000800 */
[----:B------:R-:W-:Y:S01]  /*1a70*/  IADD3.X R13, PT, PT, R9, UR6, RZ, P0, !PT ;  /* 0x00000006090d7c10 */ /* 0x000fe200087fe4ff */
[----:B------:R-:W-:Y:S01]  /*1a80*/  LDGSTS.E.BYPASS.LTC128B.128 [R175+0x7000], desc[UR24][R18.64] ;  /* 0x0700000012af7fae */ /* 0x000fe2000b981a18 */
[----:B------:R-:W-:-:S03]  /*1a90*/  R2P PR, R85, 0x6 ;  /* 0x0000000655007804 */ /* 0x000fc60000000000 */
[----:B------:R3:W-:Y:S02]  /*1aa0*/  LDGSTS.E.BYPASS.LTC128B.128 [R175+0x7800], desc[UR24][R16.64] ;  /* 0x0780000010af7fae */ /* 0x0007e4000b981a18 */
[----:B------:R-:W-:Y:S02]  /*1ab0*/  SEL R3, R3, 0xffffffe0, !P1 ;  /* 0xffffffe003037807 */ /* 0x000fe40004800000 */
[----:B------:R-:W-:Y:S01]  /*1ac0*/  LDGSTS.E.BYPASS.LTC128B.128 [R175+0x8000], desc[UR24][R14.64] ;  /* 0x080000000eaf7fae */ /* 0x000fe2000b981a18 */
[----:B------:R-:W-:Y:S02]  /*1ad0*/  SEL R4, R4, 0xffffffc0, !P2 ;  /* 0xffffffc004047807 */ /* 0x000fe40005000000 */
[C-C-:B------:R-:W-:Y:S01]  /*1ae0*/  IMAD.IADD R167, R3.reuse, 0x1, R169.reuse ;  /* 0x0000000103a77824 */ /* 0x140fe200078e02a9 */
[----:B------:R-:W-:Y:S01]  /*1af0*/  LDGSTS.E.BYPASS.LTC128B.128 [R175+0x8800], desc[UR24][R10.64] ;  /* 0x088000000aaf7fae */ /* 0x000fe2000b981a18 */
[C-C-:B------:R-:W-:Y:S02]  /*1b00*/  IMAD.IADD R163, R3.reuse, 0x1, R0.reuse ;  /* 0x0000000103a37824 */ /* 0x140fe400078e0200 */
[C---:B------:R-:W-:Y:S01]  /*1b10*/  IMAD.IADD R162, R4.reuse, 0x1, R0 ;  /* 0x0000000104a27824 */ /* 0x040fe200078e0200 */
[----:B------:R4:W-:Y:S01]  /*1b20*/  LDGSTS.E.BYPASS.LTC128B.128 [R175+0x9000], desc[UR24][R8.64] ;  /* 0x0900000008af7fae */ /* 0x0009e2000b981a18 */
[----:B------:R-:W-:Y:S01]  /*1b30*/  IMAD.IADD R166, R4, 0x1, R169 ;  /* 0x0000000104a67824 */ /* 0x000fe200078e02a9 */
[----:B------:R-:W-:Y:S01]  /*1b40*/  SHF.R.U32.HI R0, RZ, 0x2, R85 ;  /* 0x00000002ff007819 */ /* 0x000fe20000011655 */
[C---:B------:R-:W-:Y:S01]  /*1b50*/  IMAD.IADD R161, R3.reuse, 0x1, R162 ;  /* 0x0000000103a17824 */ /* 0x040fe200078e02a2 */
[----:B------:R5:W-:Y:S01]  /*1b60*/  LDGSTS.E.BYPASS.LTC128B.128 [R175+0x9800], desc[UR24][R12.64] ;  /* 0x098000000caf7fae */ /* 0x000be2000b981a18 */
[----:B------:R-:W-:Y:S01]  /*1b70*/  IMAD.IADD R165, R3, 0x1, R166 ;  /* 0x0000000103a57824 */ /* 0x000fe200078e02a6 */
[----:B------:R-:W-:-:S02]  /*1b80*/  LOP3.LUT R0, R0, 0x7, RZ, 0xc0, !PT ;  /* 0x0000000700007812 */ /* 0x000fc400078ec0ff */
[----:B-1----:R-:W-:Y:S04]  /*1b90*/  LDSM.16.M88.4 R20, [R169] ;  /* 0x00000000a914783b */ /* 0x002fe80000000200 */
[----:B------:R-:W1:Y:S04]  /*1ba0*/  LDSM.16.M88.4 R32, [R168+UR5+0x2000] ;  /* 0x00200005a820783b */ /* 0x000e680008000200 */
[----:B------:R-:W-:Y:S04]  /*1bb0*/  LDSM.16.M88.4 R52, [R163+0x2000] ;  /* 0x00200000a334783b */ /* 0x000fe80000000200 */
[----:B---3--:R-:W-:Y:S04]  /*1bc0*/  LDSM.16.M88.4 R16, [R166] ;  /* 0x00000000a610783b */ /* 0x008fe80000000200 */
[----:B------:R-:W-:Y:S04]  /*1bd0*/  LDSM.16.M88.4 R36, [R162+0x2000] ;  /* 0x00200000a224783b */ /* 0x000fe80000000200 */
[----:B----4-:R-:W3:Y:S04]  /*1be0*/  LDSM.16.M88.4 R8, [R167] ;  /* 0x00000000a708783b */ /* 0x010ee80000000200 */
[----:B------:R-:W4:Y:S04]  /*1bf0*/  LDSM.16.M88.4 R44, [R168+UR5+0x2800] ;  /* 0x00280005a82c783b */ /* 0x000f280008000200 */
[----:B-----5:R-:W-:Y:S04]  /*1c00*/  LDSM.16.M88.4 R12, [R165] ;  /* 0x00000000a50c783b */ /* 0x020fe80000000200 */
[----:B------:R-:W5:Y:S04]  /*1c10*/  LDSM.16.M88.4 R76, [R161+0x2000] ;  /* 0x00200000a14c783b */ /* 0x000f680000000200 */
[----:B------:R-:W2:Y:S04]  /*1c20*/  LDSM.16.M88.4 R40, [R163+0x2800] ;  /* 0x00280000a328783b */ /* 0x000ea80000000200 */
[----:B------:R-:W2:Y:S01]  /*1c30*/  LDSM.16.M88.4 R80, [R168+UR5+0x3800] ;  /* 0x00380005a850783b */ /* 0x000ea20008000200 */
[C---:B-1----:R-:W-:Y:S03]  /*1c40*/  HMMA.16816.F32 R24, R20.reuse, R32, RZ ;  /* 0x000000201418723c */ /* 0x042fe600000018ff */
[----:B------:R-:W1:Y:S04]  /*1c50*/  LDSM.16.M88.4 R60, [R168+UR5+0x3000] ;  /* 0x00300005a83c783b */ /* 0x000e680008000200 */
[----:B------:R-:W-:Y:S01]  /*1c60*/  LDSM.16.M88.4 R64, [R163+0x3800] ;  /* 0x00380000a340783b */ /* 0x000fe20000000200 */
[----:B------:R-:W-:Y:S03]  /*1c70*/  HMMA.16816.F32 R32, R20, R34, RZ ;  /* 0x000000221420723c */ /* 0x000fe600000018ff */
[----:B------:R-:W-:Y:S04]  /*1c80*/  LDSM.16.M88.4 R72, [R163+0x3000] ;  /* 0x00300000a348783b */ /* 0x000fe80000000200 */
[----:B------:R-:W-:Y:S04]  /*1c90*/  LDSM.16.M88.4 R68, [R168+UR5+0x4000] ;  /* 0x00400005a844783b */ /* 0x000fe80008000200 */
[----:B------:R-:W0:Y:S01]  /*1ca0*/  LDGDEPBAR ;  /* 0x00000000000079af */ /* 0x000e220000000000 */
[C---:B---3--:R-:W-:Y:S08]  /*1cb0*/  HMMA.16816.F32 R24, R8.reuse, R52, R24 ;  /* 0x000000340818723c */ /* 0x048ff00000001818 */
[----:B------:R-:W-:Y:S01]  /*1cc0*/  HMMA.16816.F32 R32, R8, R54, R32 ;  /* 0x000000360820723c */ /* 0x000fe20000001820 */
[----:B------:R-:W3:Y:S07]  /*1cd0*/  LDSM.16.M88.4 R52, [R162+0x2800] ;  /* 0x00280000a234783b */ /* 0x000eee0000000200 */
[----:B----4-:R-:W-:Y:S08]  /*1ce0*/  HMMA.16816.F32 R48, R20, R44, RZ ;  /* 0x0000002c1430723c */ /* 0x010ff000000018ff */
[----:B------:R-:W-:Y:S08]  /*1cf0*/  HMMA.16816.F32 R24, R16, R36, R24 ;  /* 0x000000241018723c */ /* 0x000ff00000001818 */
[----:B------:R-:W-:Y:S08]  /*1d00*/  HMMA.16816.F32 R44, R20, R46, RZ ;  /* 0x0000002e142c723c */ /* 0x000ff000000018ff */
[----:B------:R-:W-:Y:S01]  /*1d10*/  HMMA.16816.F32 R32, R16, R38, R32 ;  /* 0x000000261020723c */ /* 0x000fe20000001820 */
[----:B------:R-:W4:Y:S07]  /*1d20*/  LDSM.16.M88.4 R36, [R161+0x2800] ;  /* 0x00280000a124783b */ /* 0x000f2e0000000200 */
[----:B-----5:R-:W-:Y:S08]  /*1d30*/  HMMA.16816.F32 R24, R12, R76, R24 ;  /* 0x0000004c0c18723c */ /* 0x020ff00000001818 */
[C---:B--2---:R-:W-:Y:S08]  /*1d40*/  HMMA.16816.F32 R44, R8.reuse, R42, R44 ;  /* 0x0000002a082c723c */ /* 0x044ff0000000182c */
[----:B------:R-:W-:Y:S03]  /*1d50*/  HMMA.16816.F32 R48, R8, R40, R48 ;  /* 0x000000280830723c */ /* 0x000fe60000001830 */
[----:B------:R-:W-:Y:S01]  /*1d60*/  FMUL.FTZ R76, R24, UR4 ;  /* 0x00000004184c7c20 */ /* 0x000fe20008410000 */
[----:B------:R-:W-:-:S04]  /*1d70*/  FMUL.FTZ R77, R26, UR4 ;  /* 0x000000041a4d7c20 */ /* 0x000fc80008410000 */
[----:B------:R-:W-:Y:S01]  /*1d80*/  HMMA.16816.F32 R56, R20, R80, RZ ;  /* 0x000000501438723c */ /* 0x000fe200000018ff */
[----:B------:R-:W-:Y:S07]  /*1d90*/  MUFU.TANH R76, R76 ;  /* 0x0000004c004c7308 */ /* 0x000fee0000002400 */
[----:B------:R-:W-:Y:S01]  /*1da0*/  HMMA.16816.F32 R32, R12, R78, R32 ;  /* 0x0000004e0c20723c */ /* 0x000fe20000001820 */
[----:B------:R-:W-:Y:S01]  /*1db0*/  FMUL.FTZ R78, R25, UR4 ;  /* 0x00000004194e7c20 */ /* 0x000fe20008410000 */
[----:B------:R-:W-:Y:S01]  /*1dc0*/  FMUL.FTZ R79, R27, UR4 ;  /* 0x000000041b4f7c20 */ /* 0x000fe20008410000 */
[----:B------:R-:W-:Y:S01]  /*1dd0*/  MUFU.TANH R77, R77 ;  /* 0x0000004d004d7308 */ /* 0x000fe20000002400 */
[----:B------:R-:W2:Y:S04]  /*1de0*/  LDSM.16.M88.4 R24, [R162+0x3000] ;  /* 0x00300000a218783b */ /* 0x000ea80000000200 */
[C---:B-1----:R-:W-:Y:S03]  /*1df0*/  HMMA.16816.F32 R40, R20.reuse, R60, RZ ;  /* 0x0000003c1428723c */ /* 0x042fe600000018ff */
[----:B------:R-:W-:Y:S05]  /*1e00*/  MUFU.TANH R78, R78 ;  /* 0x0000004e004e7308 */ /* 0x000fea0000002400 */
[C---:B------:R-:W-:Y:S03]  /*1e10*/  HMMA.16816.F32 R80, R20.reuse, R82, RZ ;  /* 0x000000521450723c */ /* 0x040fe600000018ff */
[----:B------:R-:W-:Y:S01]  /*1e20*/  FMUL.FTZ R32, R32, UR4 ;  /* 0x0000000420207c20 */ /* 0x000fe20008410000 */
[----:B------:R-:W-:Y:S01]  /*1e30*/  FMUL.FTZ R33, R33, UR4 ;  /* 0x0000000421217c20 */ /* 0x000fe20008410000 */
[----:B------:R-:W-:Y:S01]  /*1e40*/  FMUL.FTZ R92, R34, UR4 ;  /* 0x00000004225c7c20 */ /* 0x000fe20008410000 */
[----:B------:R-:W-:Y:S01]  /*1e50*/  FMUL.FTZ R90, R35, UR4 ;  /* 0x00000004235a7c20 */ /* 0x000fe20008410000 */
[----:B------:R-:W-:Y:S01]  /*1e60*/  MUFU.TANH R88, R32 ;  /* 0x0000002000587308 */ /* 0x000fe20000002400 */
[----:B------:R-:W-:Y:S07]  /*1e70*/  HMMA.16816.F32 R60, R20, R62, RZ ;  /* 0x0000003e143c723c */ /* 0x000fee00000018ff */
[----:B------:R1:W5:Y:S01]  /*1e80*/  MUFU.TANH R89, R33 ;  /* 0x0000002100597308 */ /* 0x0003620000002400 */
[----:B---3--:R-:W-:Y:S07]  /*1e90*/  HMMA.16816.F32 R44, R16, R54, R44 ;  /* 0x00000036102c723c */ /* 0x008fee000000182c */
[----:B------:R-:W-:Y:S01]  /*1ea0*/  MUFU.TANH R92, R92 ;  /* 0x0000005c005c7308 */ /* 0x000fe20000002400 */
[C---:B------:R-:W-:Y:S07]  /*1eb0*/  HMMA.16816.F32 R56, R8.reuse, R64, R56 ;  /* 0x000000400838723c */ /* 0x040fee0000001838 */
[----:B------:R-:W3:Y:S01]  /*1ec0*/  MUFU.TANH R79, R79 ;  /* 0x0000004f004f7308 */ /* 0x000ee20000002400 */
[C---:B------:R-:W-:Y:S01]  /*1ed0*/  HMMA.16816.F32 R80, R8.reuse, R66, R80 ;  /* 0x000000420850723c */ /* 0x040fe20000001850 */
[----:B------:R-:W5:Y:S04]  /*1ee0*/  LDSM.16.M88.4 R64, [R161+0x3000] ;  /* 0x00300000a140783b */ /* 0x000f680000000200 */
[----:B-1----:R-:W-:Y:S02]  /*1ef0*/  LDSM.16.M88.4 R32, [R162+0x3800] ;  /* 0x00380000a220783b */ /* 0x002fe40000000200 */
[----:B------:R-:W1:Y:S01]  /*1f00*/  MUFU.TANH R90, R90 ;  /* 0x0000005a005a7308 */ /* 0x000e620000002400 */
[C---:B------:R-:W-:Y:S08]  /*1f10*/  HMMA.16816.F32 R60, R8.reuse, R74, R60 ;  /* 0x0000004a083c723c */ /* 0x040ff0000000183c */
[----:B------:R-:W-:Y:S01]  /*1f20*/  HMMA.16816.F32 R40, R8, R72, R40 ;  /* 0x000000480828723c */ /* 0x000fe20000001828 */
[----:B------:R-:W3:Y:S07]  /*1f30*/  LDSM.16.M88.4 R72, [R163+0x4000] ;  /* 0x00400000a348783b */ /* 0x000eee0000000200 */
[----:B----4-:R-:W-:Y:S08]  /*1f40*/  HMMA.16816.F32 R44, R12, R38, R44 ;  /* 0x000000260c2c723c */ /* 0x010ff0000000182c */
[C---:B------:R-:W-:Y:S08]  /*1f50*/  HMMA.16816.F32 R48, R16.reuse, R52, R48 ;  /* 0x000000341030723c */ /* 0x040ff00000001830 */
[C---:B--2---:R-:W-:Y:S03]  /*1f60*/  HMMA.16816.F32 R60, R16.reuse, R26, R60 ;  /* 0x0000001a103c723c */ /* 0x044fe6000000183c */
[----:B------:R-:W-:Y:S01]  /*1f70*/  FMUL.FTZ R44, R44, UR4 ;  /* 0x000000042c2c7c20 */ /* 0x000fe20008410000 */
[----:B------:R-:W-:Y:S01]  /*1f80*/  FMUL.FTZ R97, R45, UR4 ;  /* 0x000000042d617c20 */ /* 0x000fe20008410000 */
[----:B------:R-:W-:Y:S01]  /*1f90*/  FMUL.FTZ R98, R46, UR4 ;  /* 0x000000042e627c20 */ /* 0x000fe20008410000 */
[----:B------:R-:W-:Y:S01]  /*1fa0*/  FMUL.FTZ R99, R47, UR4 ;  /* 0x000000042f637c20 */ /* 0x000fe20008410000 */
[----:B------:R2:W-:Y:S01]  /*1fb0*/  MUFU.TANH R96, R44 ;  /* 0x0000002c00607308 */ /* 0x0005e20000002400 */
[----:B------:R-:W-:Y:S01]  /*1fc0*/  HMMA.16816.F32 R40, R16, R24, R40 ;  /* 0x000000181028723c */ /* 0x000fe20000001828 */
[----:B------:R-:W4:Y:S06]  /*1fd0*/  LDSM.16.M88.4 R24, [R162+0x4000] ;  /* 0x00400000a218783b */ /* 0x000f2c0000000200 */
[----:B------:R-:W-:Y:S01]  /*1fe0*/  MUFU.TANH R97, R97 ;  /* 0x0000006100617308 */ /* 0x000fe20000002400 */
[----:B------:R-:W-:Y:S07]  /*1ff0*/  HMMA.16816.F32 R52, R20, R68, RZ ;  /* 0x000000441434723c */ /* 0x000fee00000018ff */
[----:B------:R-:W-:Y:S01]  /*2000*/  MUFU.TANH R98, R98 ;  /* 0x0000006200627308 */ /* 0x000fe20000002400 */
[----:B------:R-:W-:Y:S01]  /*2010*/  HMMA.16816.F32 R48, R12, R36, R48 ;  /* 0x000000240c30723c */ /* 0x000fe20000001830 */
[----:B------:R-:W1:Y:S04]  /*2020*/  LDSM.16.M88.4 R36, [R161+0x3800] ;  /* 0x00380000a124783b */ /* 0x000e680000000200 */
[----:B--2---:R-:W2:Y:S02]  /*2030*/  LDSM.16.M88.4 R44, [R168+UR5+0x4800] ;  /* 0x00480005a82c783b */ /* 0x004ea40008000200 */
[----:B------:R-:W-:Y:S01]  /*2040*/  MUFU.TANH R99, R99 ;  /* 0x0000006300637308 */ /* 0x000fe20000002400 */
[----:B------:R-:W-:Y:S08]  /*2050*/  HMMA.16816.F32 R68, R20, R70, RZ ;  /* 0x000000461444723c */ /* 0x000ff000000018ff */
[C---:B-----5:R-:W-:Y:S03]  /*2060*/  HMMA.16816.F32 R60, R12.reuse, R66, R60 ;  /* 0x000000420c3c723c */ /* 0x060fe6000000183c */
[----:B------:R-:W-:Y:S01]  /*2070*/  FMUL.FTZ R48, R48, UR4 ;  /* 0x0000000430307c20 */ /* 0x000fe20008410000 */
[----:B------:R-:W-:Y:S01]  /*2080*/  FMUL.FTZ R49, R49, UR4 ;  /* 0x0000000431317c20 */ /* 0x000fe20008410000 */
[----:B------:R-:W-:Y:S01]  /*2090*/  FMUL.FTZ R50, R50, UR4 ;  /* 0x0000000432327c20 */ /* 0x000fe20008410000 */
[----:B------:R-:W-:Y:S01]  /*20a0*/  FMUL.FTZ R51, R51, UR4 ;  /* 0x0000000433337c20 */ /* 0x000fe20008410000 */
[----:B------:R-:W5:Y:S01]  /*20b0*/  MUFU.TANH R91, R48 ;  /* 0x00000030005b7308 */ /* 0x000f620000002400 */
[----:B------:R-:W-:Y:S07]  /*20c0*/  HMMA.16816.F32 R40, R12, R64, R40 ;  /* 0x000000400c28723c */ /* 0x000fee0000001828 */
[----:B------:R-:W-:Y:S01]  /*20d0*/  MUFU.TANH R93, R49 ;  /* 0x00000031005d7308 */ /* 0x000fe20000002400 */
[C---:B---3--:R-:W-:Y:S03]  /*20e0*/  HMMA.16816.F32 R52, R8.reuse, R72, R52 ;  /* 0x000000480834723c */ /* 0x048fe60000001834 */
[----:B------:R-:W-:Y:S01]  /*20f0*/  FMUL.FTZ R103, R60, UR4 ;  /* 0x000000043c677c20 */ /* 0x000fe20008410000 */
[----:B------:R-:W-:Y:S01]  /*2100*/  FMUL.FTZ R104, R61, UR4 ;  /* 0x000000043d687c20 */ /* 0x000fe20008410000 */
[----:B------:R-:W-:Y:S01]  /*2110*/  FMUL.FTZ R106, R62, UR4 ;  /* 0x000000043e6a7c20 */ /* 0x000fe20008410000 */
[----:B------:R-:W-:Y:S01]  /*2120*/  FMUL.FTZ R112, R63, UR4 ;  /* 0x000000043f707c20 */ /* 0x000fe20008410000 */
[----:B------:R-:W3:Y:S01]  /*2130*/  MUFU.TANH R94, R50 ;  /* 0x00000032005e7308 */ /* 0x000ee20000002400 */
[----:B------:R-:W-:Y:S01]  /*2140*/  HMMA.16816.F32 R68, R8, R74, R68 ;  /* 0x0000004a0844723c */ /* 0x000fe20000001844 */
[----:B------:R-:W-:Y:S02]  /*2150*/  LDSM.16.M88.4 R60, [R163+0x4800] ;  /* 0x00480000a33c783b */ /* 0x000fe40000000200 */
[----:B------:R-:W-:Y:S01]  /*2160*/  FMUL.FTZ R40, R40, UR4 ;  /* 0x0000000428287c20 */ /* 0x000fe20008410000 */
[----:B------:R-:W-:Y:S01]  /*2170*/  FMUL.FTZ R41, R41, UR4 ;  /* 0x0000000429297c20 */ /* 0x000fe20008410000 */
[----:B------:R-:W-:Y:S01]  /*2180*/  FMUL.FTZ R42, R42, UR4 ;  /* 0x000000042a2a7c20 */ /* 0x000fe20008410000 */
[----:B------:R-:W-:Y:S01]  /*2190*/  FMUL.FTZ R108, R43, UR4 ;  /* 0x000000042b6c7c20 */ /* 0x000fe20008410000 */
[----:B------:R1:W3:Y:S01]  /*21a0*/  MUFU.TANH R95, R51 ;  /* 0x00000033005f7308 */ /* 0x0002e20000002400 */
[C---:B------:R-:W-:Y:S07]  /*21b0*/  HMMA.16816.F32 R56, R16.reuse, R32, R56 ;  /* 0x000000201038723c */ /* 0x040fee0000001838 */
[----:B------:R-:W3:Y:S01]  /*21c0*/  MUFU.TANH R100, R40 ;  /* 0x0000002800647308 */ /* 0x000ee20000002400 */
[C---:B------:R-:W-:Y:S01]  /*21d0*/  HMMA.16816.F32 R80, R16.reuse, R34, R80 ;  /* 0x000000221050723c */ /* 0x040fe20000001850 */
[----:B------:R-:W-:Y:S06]  /*21e0*/  LDSM.16.M88.4 R32, [R168+UR5+0x5800] ;  /* 0x00580005a820783b */ /* 0x000fec0008000200 */
[----:B------:R-:W-:Y:S01]  /*21f0*/  MUFU.TANH R101, R41 ;  /* 0x0000002900657308 */ /* 0x000fe20000002400 */
[----:B----4-:R-:W-:Y:S01]  /*2200*/  HMMA.16816.F32 R52, R16, R24, R52 ;  /* 0x000000181034723c */ /* 0x010fe20000001834 */
[----:B-1----:R-:W1:Y:S06]  /*2210*/  LDSM.16.M88.4 R48, [R168+UR5+0x5000] ;  /* 0x00500005a830783b */ /* 0x002e6c0008000200 */
[----:B------:R4:W3:Y:S01]  /*2220*/  MUFU.TANH R102, R42 ;  /* 0x0000002a00667308 */ /* 0x0008e20000002400 */
[C---:B------:R-:W-:Y:S07]  /*2230*/  HMMA.16816.F32 R56, R12.reuse, R36, R56 ;  /* 0x000000240c38723c */ /* 0x040fee0000001838 */
[----:B------:R-:W-:Y:S01]  /*2240*/  MUFU.TANH R104, R104 ;  /* 0x0000006800687308 */ /* 0x000fe20000002400 */
[----:B------:R-:W-:Y:S07]  /*2250*/  HMMA.16816.F32 R80, R12, R38, R80 ;  /* 0x000000260c50723c */ /* 0x000fee0000001850 */
[----:B------:R-:W3:Y:S01]  /*2260*/  MUFU.TANH R106, R106 ;  /* 0x0000006a006a7308 */ /* 0x000ee20000002400 */
[----:B------:R-:W-:Y:S01]  /*2270*/  HMMA.16816.F32 R68, R16, R26, R68 ;  /* 0x0000001a1044723c */ /* 0x000fe20000001844 */
[----:B----4-:R-:W4:Y:S02]  /*2280*/  LDSM.16.M88.4 R40, [R161+0x4000] ;  /* 0x00400000a128783b */ /* 0x010f240000000200 */
[----:B------:R-:W-:Y:S01]  /*2290*/  FMUL.FTZ R57, R57, UR4 ;  /* 0x0000000439397c20 */ /* 0x000fe20008410000 */
[----:B------:R-:W-:Y:S01]  /*22a0*/  FMUL.FTZ R59, R59, UR4 ;  /* 0x000000043b3b7c20 */ /* 0x000fe20008410000 */
[----:B------:R-:W5:Y:S01]  /*22b0*/  LDSM.16.M88.4 R24, [R162+0x4800] ;  /* 0x00480000a218783b */ /* 0x000f620000000200 */
[----:B------:R-:W-:Y:S01]  /*22c0*/  FMUL.FTZ R56, R56, UR4 ;  /* 0x0000000438387c20 */ /* 0x000fe20008410000 */
[----:B------:R-:W3:Y:S01]  /*22d0*/  MUFU.TANH R108, R108 ;  /* 0x0000006c006c7308 */ /* 0x000ee20000002400 */
[----:B--2---:R-:W-:Y:S01]  /*22e0*/  HMMA.16816.F32 R36, R20, R44, RZ ;  /* 0x0000002c1424723c */ /* 0x004fe200000018ff */
[----:B------:R-:W-:-:S02]  /*22f0*/  FMUL.FTZ R58, R58, UR4 ;  /* 0x000000043a3a7c20 */ /* 0x000fc40008410000 */
[----:B------:R-:W-:Y:S01]  /*2300*/  FMUL.FTZ R82, R82, UR4 ;  /* 0x0000000452527c20 */ /* 0x000fe20008410000 */
[----:B------:R-:W-:Y:S01]  /*2310*/  FMUL.FTZ R80, R80, UR4 ;  /* 0x0000000450507c20 */ /* 0x000fe20008410000 */
[----:B------:R-:W-:Y:S01]  /*2320*/  FMUL.FTZ R81, R81, UR4 ;  /* 0x0000000451517c20 */ /* 0x000fe20008410000 */
[----:B------:R-:W-:Y:S01]  /*2330*/  FMUL.FTZ R83, R83, UR4 ;  /* 0x0000000453537c20 */ /* 0x000fe20008410000 */
[----:B------:R-:W-:Y:S01]  /*2340*/  MUFU.TANH R114, R82 ;  /* 0x0000005200727308 */ /* 0x000fe20000002400 */
[C---:B------:R-:W-:Y:S07]  /*2350*/  HMMA.16816.F32 R44, R20.reuse, R46, RZ ;  /* 0x0000002e142c723c */ /* 0x040fee00000018ff */
[----:B------:R-:W2:Y:S01]  /*2360*/  MUFU.TANH R103, R103 ;  /* 0x0000006700677308 */ /* 0x000ea20000002400 */
[----:B-1----:R-:W-:Y:S07]  /*2370*/  HMMA.16816.F32 R64, R20, R48, RZ ;  /* 0x000000301440723c */ /* 0x002fee00000018ff */
[----:B------:R-:W1:Y:S01]  /*2380*/  MUFU.TANH R112, R112 ;  /* 0x0000007000707308 */ /* 0x000e620000002400 */
[----:B------:R-:W-:Y:S07]  /*2390*/  HMMA.16816.F32 R36, R8, R60, R36 ;  /* 0x0000003c0824723c */ /* 0x000fee0000001824 */
[----:B------:R-:W-:Y:S01]  /*23a0*/  MUFU.TANH R107, R80 ;  /* 0x00000050006b7308 */ /* 0x000fe20000002400 */
[C---:B------:R-:W-:Y:S07]  /*23b0*/  HMMA.16816.F32 R48, R20.reuse, R50, RZ ;  /* 0x000000321430723c */ /* 0x040fee00000018ff */
[----:B------:R-:W1:Y:S01]  /*23c0*/  MUFU.TANH R105, R57 ;  /* 0x0000003900697308 */ /* 0x000e620000002400 */
[C---:B------:R-:W-:Y:S07]  /*23d0*/  HMMA.16816.F32 R72, R20.reuse, R32, RZ ;  /* 0x000000201448723c */ /* 0x040fee00000018ff */
[----:B------:R-:W1:Y:S01]  /*23e0*/  MUFU.TANH R126, R59 ;  /* 0x0000003b007e7308 */ /* 0x000e620000002400 */
[----:B------:R-:W-:Y:S01]  /*23f0*/  HMMA.16816.F32 R20, R20, R34, RZ ;  /* 0x000000221414723c */ /* 0x000fe200000018ff */
[----:B------:R-:W3:Y:S06]  /*2400*/  LDSM.16.M88.4 R32, [R163+0x5000] ;  /* 0x00500000a320783b */ /* 0x000eec0000000200 */
[----:B------:R-:W1:Y:S01]  /*2410*/  MUFU.TANH R81, R81 ;  /* 0x0000005100517308 */ /* 0x000e620000002400 */
[----:B------:R-:W-:Y:S01]  /*2420*/  HMMA.16816.F32 R60, R8, R62, R44 ;  /* 0x0000003e083c723c */ /* 0x000fe2000000182c */
[----:B------:R-:W2:Y:S06]  /*2430*/  LDSM.16.M88.4 R44, [R161+0x4800] ;  /* 0x00480000a12c783b */ /* 0x000eac0000000200 */
[----:B------:R-:W1:Y:S01]  /*2440*/  MUFU.TANH R56, R56 ;  /* 0x0000003800387308 */ /* 0x000e620000002400 */
[----:B----4-:R-:W-:Y:S01]  /*2450*/  HMMA.16816.F32 R52, R12, R40, R52 ;  /* 0x000000280c34723c */ /* 0x010fe20000001834 */
[----:B------:R-:W-:-:S06]  /*2460*/  LOP3.LUT R41, R86, 0x1f0, RZ, 0xc0, !PT ;  /* 0x000001f056297812 */ /* 0x000fcc00078ec0ff */
[----:B------:R-:W4:Y:S01]  /*2470*/  MUFU.TANH R110, R58 ;  /* 0x0000003a006e7308 */ /* 0x000f220000002400 */
[----:B-----5:R-:W-:Y:S01]  /*2480*/  HMMA.16816.F32 R36, R16, R24, R36 ;  /* 0x000000181024723c */ /* 0x020fe20000001824 */
[----:B------:R-:W-:-:S04]  /*2490*/  IADD3 R24, PT, PT, R41, 0x1, R176 ;  /* 0x0000000129187810 */ /* 0x000fc80007ffe0b0 */
[----:B------:R-:W-:Y:S01]  /*24a0*/  IADD3 R31, PT, PT, R24, -R31, R0 ;  /* 0x8000001f181f7210 */ /* 0x000fe20007ffe000 */
[----:B------:R-:W-:Y:S01]  /*24b0*/  IMAD.SHL.U32 R24, R85, 0x2, RZ ;  /* 0x0000000255187824 */ /* 0x000fe200078e00ff */
[----:B------:R-:W-:Y:S01]  /*24c0*/  LOP3.LUT R0, R87, 0x200, R30, 0xf8, !PT ;  /* 0x0000020057007812 */ /* 0x000fe200078ef81e */
[----:B------:R-:W-:Y:S01]  /*24d0*/  HMMA.16816.F32 R68, R12, R42, R68 ;  /* 0x0000002a0c44723c */ /* 0x000fe20000001844 */
[----:B------:R-:W5:Y:S01]  /*24e0*/  LDSM.16.M88.4 R40, [R162+0x5000] ;  /* 0x00500000a228783b */ /* 0x000f620000000200 */
[--C-:B------:R-:W-:Y:S01]  /*24f0*/  IADD3 R84, PT, PT, R31, R84, R29.reuse ;  /* 0x000000541f547210 */ /* 0x100fe20007ffe01d */
[----:B------:R-:W-:Y:S01]  /*2500*/  FMUL.FTZ R54, R54, UR4 ;  /* 0x0000000436367c20 */ /* 0x000fe20008410000 */
[----:B------:R-:W-:Y:S01]  /*2510*/  LOP3.LUT R30, R177, 0x6, R24, 0xf8, !PT ;  /* 0x00000006b11e7812 */ /* 0x000fe200078ef818 */
[----:B------:R-:W-:Y:S01]  /*2520*/  FMUL.FTZ R55, R55, UR4 ;  /* 0x0000000437377c20 */ /* 0x000fe20008410000 */
[C---:B------:R-:W-:Y:S01]  /*2530*/  VIMNMX R31, PT, PT, R84.reuse, R29, PT ;  /* 0x0000001d541f7248 */ /* 0x040fe20003fe0100 */
[----:B------:R1:W4:Y:S01]  /*2540*/  MUFU.TANH R134, R54 ;  /* 0x0000003600867308 */ /* 0x0003220000002400 */
[----:B------:R-:W-:Y:S01]  /*2550*/  VIADDMNMX R29, R84, 0x8, R29, PT ;  /* 0x00000008541d7846 */ /* 0x000fe2000380011d */
[----:B------:R-:W-:Y:S01]  /*2560*/  HMMA.16816.F32 R60, R16, R26, R60 ;  /* 0x0000001a103c723c */ /* 0x000fe2000000183c */
[----:B------:R-:W-:Y:S01]  /*2570*/  LOP3.LUT R24, R30, 0x1, RZ, 0xfc, !PT ;  /* 0x000000011e187812 */ /* 0x000fe200078efcff */
[----:B------:R-:W-:Y:S01]  /*2580*/  FMUL.FTZ R53, R53, UR4 ;  /* 0x0000000435357c20 */ /* 0x000fe20008410000 */
[----:B------:R-:W-:-:S02]  /*2590*/  FMUL.FTZ R52, R52, UR4 ;  /* 0x0000000434347c20 */ /* 0x000fc40008410000 */
[C---:B------:R-:W-:Y:S01]  /*25a0*/  ISETP.GE.AND P1, PT, R24.reuse, R31, PT ;  /* 0x0000001f1800720c */ /* 0x040fe20003f26270 */
[----:B------:R-:W-:Y:S01]  /*25b0*/  MUFU.TANH R128, R55 ;  /* 0x0000003700807308 */ /* 0x000fe20000002400 */
[----:B------:R-:W-:Y:S01]  /*25c0*/  ISETP.GE.AND P0, PT, R24, R29, PT ;  /* 0x0000001d1800720c */ /* 0x000fe20003f06270 */
[C---:B---3--:R-:W-:Y:S01]  /*25d0*/  HMMA.16816.F32 R64, R8.reuse, R32, R64 ;  /* 0x000000200840723c */ /* 0x048fe20000001840 */
[----:B------:R-:W-:Y:S01]  /*25e0*/  LOP3.LUT R24, R30, 0x9, RZ, 0xfc, !PT ;  /* 0x000000091e187812 */ /* 0x000fe200078efcff */
[----:B------:R-:W-:Y:S01]  /*25f0*/  FMUL.FTZ R69, R69, UR4 ;  /* 0x0000000445457c20 */ /* 0x000fe20008410000 */
[----:B------:R-:W-:Y:S01]  /*2600*/  FMUL.FTZ R68, R68, UR4 ;  /* 0x0000000444447c20 */ /* 0x000fe20008410000 */
[----:B------:R-:W-:Y:S01]  /*2610*/  FMUL.FTZ R71, R71, UR4 ;  /* 0x0000000447477c20 */ /* 0x000fe20008410000 */
[C---:B------:R-:W-:Y:S01]  /*2620*/  ISETP.GE.AND P6, PT, R24.reuse, R31, PT ;  /* 0x0000001f1800720c */ /* 0x040fe20003fc6270 */
[----:B------:R3:W-:Y:S01]  /*2630*/  MUFU.TANH R117, R69 ;  /* 0x0000004500757308 */ /* 0x0007e20000002400 */
[----:B------:R-:W-:Y:S01]  /*2640*/  ISETP.GE.AND P4, PT, R24, R29, PT ;  /* 0x0000001d1800720c */ /* 0x000fe20003f86270 */
[----:B------:R-:W-:Y:S01]  /*2650*/  HMMA.16816.F32 R48, R8, R34, R48 ;  /* 0x000000220830723c */ /* 0x000fe20000001830 */
[----:B------:R-:W4:Y:S01]  /*2660*/  LDSM.16.M88.4 R24, [R161+0x5000] ;  /* 0x00500000a118783b */ /* 0x000f220000000200 */
[----:B------:R-:W-:Y:S01]  /*2670*/  FSEL R89, R89, -INF , !P6 ;  /* 0xff80000059597808 */ /* 0x000fe20007000000 */
[----:B------:R-:W-:Y:S01]  /*2680*/  FMUL.FTZ R70, R70, UR4 ;  /* 0x0000000446467c20 */ /* 0x000fe20008410000 */
[----:B-1----:R-:W-:Y:S01]  /*2690*/  FSEL R54, R79, -INF , !P0 ;  /* 0xff8000004f367808 */ /* 0x002fe20004000000 */
[----:B------:R-:W1:Y:S01]  /*26a0*/  LDSM.16.M88.4 R32, [R163+0x5800] ;  /* 0x00580000a320783b */ /* 0x000e620000000200 */
[----:B------:R3:W-:Y:S01]  /*26b0*/  MUFU.TANH R119, R68 ;  /* 0x0000004400777308 */ /* 0x0007e20000002400 */
[----:B------:R-:W-:Y:S01]  /*26c0*/  FSEL R90, R90, -INF , !P4 ;  /* 0xff8000005a5a7808 */ /* 0x000fe20006000000 */
[----:B--2---:R-:W-:Y:S01]  /*26d0*/  HMMA.16816.F32 R36, R12, R44, R36 ;  /* 0x0000002c0c24723c */ /* 0x004fe20000001824 */
[----:B------:R-:W-:-:S04]  /*26e0*/  LOP3.LUT R44, R30, 0x8, RZ, 0xfc, !PT ;  /* 0x000000081e2c7812 */ /* 0x000fc800078efcff */
[C---:B------:R-:W-:Y:S01]  /*26f0*/  ISETP.GE.AND P5, PT, R44.reuse, R31, PT ;  /* 0x0000001f2c00720c */ /* 0x040fe20003fa6270 */
[----:B------:R2:W-:Y:S01]  /*2700*/  MUFU.TANH R130, R71 ;  /* 0x0000004700827308 */ /* 0x0005e20000002400 */
[----:B------:R-:W-:Y:S01]  /*2710*/  ISETP.GE.AND P2, PT, R44, R29, PT ;  /* 0x0000001d2c00720c */ /* 0x000fe20003f46270 */
[----:B-----5:R-:W-:Y:S01]  /*2720*/  HMMA.16816.F32 R64, R16, R40, R64 ;  /* 0x000000281040723c */ /* 0x020fe20000001840 */
[----:B------:R-:W-:Y:S02]  /*2730*/  LOP3.LUT R44, R30, 0x10, RZ, 0xfc, !PT ;  /* 0x000000101e2c7812 */ /* 0x000fe400078efcff */
[----:B---3--:R-:W-:Y:S02]  /*2740*/  FSEL R69, R78, -INF , !P1 ;  /* 0xff8000004e457808 */ /* 0x008fe40004800000 */
[C---:B------:R-:W-:Y:S01]  /*2750*/  ISETP.GE.AND P3, PT, R44.reuse, R31, PT ;  /* 0x0000001f2c00720c */ /* 0x040fe20003f66270 */
[----:B------:R-:W3:Y:S01]  /*2760*/  MUFU.TANH R121, R53 ;  /* 0x0000003500797308 */ /* 0x000ee20000002400 */
[----:B------:R-:W-:Y:S01]  /*2770*/  ISETP.GE.AND P1, PT, R44, R29, PT ;  /* 0x0000001d2c00720c */ /* 0x000fe20003f26270 */
[----:B------:R-:W-:Y:S01]  /*2780*/  HMMA.16816.F32 R60, R12, R46, R60 ;  /* 0x0000002e0c3c723c */ /* 0x000fe2000000183c */
[----:B------:R-:W5:Y:S01]  /*2790*/  LDSM.16.M88.4 R44, [R162+0x5800] ;  /* 0x00580000a22c783b */ /* 0x000f620000000200 */
[----:B------:R-:W-:Y:S01]  /*27a0*/  FSEL R68, R92, -INF , !P2 ;  /* 0xff8000005c447808 */ /* 0x000fe20005000000 */
[----:B------:R-:W-:Y:S01]  /*27b0*/  FMUL.FTZ R113, R36, UR4 ;  /* 0x0000000424717c20 */ /* 0x000fe20008410000 */
[C---:B------:R-:W-:Y:S01]  /*27c0*/  LOP3.LUT R36, R30.reuse, 0x18, RZ, 0xfc, !PT ;  /* 0x000000181e247812 */ /* 0x040fe200078efcff */
[----:B------:R-:W-:Y:S01]  /*27d0*/  FMUL.FTZ R37, R37, UR4 ;  /* 0x0000000425257c20 */ /* 0x000fe20008410000 */
[----:B------:R-:W-:Y:S01]  /*27e0*/  LOP3.LUT R40, R30, 0x11, RZ, 0xfc, !PT ;  /* 0x000000111e287812 */ /* 0x000fe200078efcff */
[----:B------:R-:W-:Y:S01]  /*27f0*/  FMUL.FTZ R38, R38, UR4 ;  /* 0x0000000426267c20 */ /* 0x000fe20008410000 */
[C---:B------:R-:W-:Y:S01]  /*2800*/  ISETP.GE.AND P2, PT, R36.reuse, R31, PT ;  /* 0x0000001f2400720c */ /* 0x040fe20003f46270 */
[----:B------:R-:W-:Y:S01]  /*2810*/  FMUL.FTZ R39, R39, UR4 ;  /* 0x0000000427277c20 */ /* 0x000fe20008410000 */
[----:B------:R-:W-:Y:S01]  /*2820*/  ISETP.GE.AND P6, PT, R36, R29, PT ;  /* 0x0000001d2400720c */ /* 0x000fe20003fc6270 */
[----:B------:R-:W-:Y:S01]  /*2830*/  MUFU.TANH R115, R37 ;  /* 0x0000002500737308 */ /* 0x000fe20000002400 */
[----:B------:R-:W-:Y:S01]  /*2840*/  LOP3.LUT R36, R30, 0x19, RZ, 0xfc, !PT ;  /* 0x000000191e247812 */ /* 0x000fe200078efcff */
[----:B------:R-:W-:Y:S01]  /*2850*/  HMMA.16816.F32 R48, R16, R42, R48 ;  /* 0x0000002a1030723c */ /* 0x000fe20000001830 */
[----:B------:R-:W-:-:S02]  /*2860*/  FSEL R91, R91, -INF , !P3 ;  /* 0xff8000005b5b7808 */ /* 0x000fc40005800000 */
[-C--:B------:R-:W-:Y:S02]  /*2870*/  ISETP.GE.AND P0, PT, R40, R31.reuse, PT ;  /* 0x0000001f2800720c */ /* 0x080fe40003f06270 */
[C---:B------:R-:W-:Y:S01]  /*2880*/  ISETP.GE.AND P4, PT, R36.reuse, R31, PT ;  /* 0x0000001f2400720c */ /* 0x040fe20003f86270 */
[----:B------:R-:W-:Y:S01]  /*2890*/  MUFU.TANH R122, R38 ;  /* 0x00000026007a7308 */ /* 0x000fe20000002400 */
[----:B------:R-:W-:Y:S01]  /*28a0*/  ISETP.GE.AND P3, PT, R36, R29, PT ;  /* 0x0000001d2400720c */ /* 0x000fe20003f66270 */
[----:B----4-:R-:W-:Y:S01]  /*28b0*/  HMMA.16816.F32 R64, R12, R24, R64 ;  /* 0x000000180c40723c */ /* 0x010fe20000001840 */
[----:B------:R-:W-:Y:S01]  /*28c0*/  LOP3.LUT R36, R30, 0x20, RZ, 0xfc, !PT ;  /* 0x000000201e247812 */ /* 0x000fe200078efcff */
[----:B------:R-:W-:Y:S01]  /*28d0*/  FMUL.FTZ R111, R60, UR4 ;  /* 0x000000043c6f7c20 */ /* 0x000fe20008410000 */
[----:B------:R-:W-:Y:S01]  /*28e0*/  FSEL R82, R94, -INF , !P1 ;  /* 0xff8000005e527808 */ /* 0x000fe20004800000 */
[----:B------:R-:W-:Y:S01]  /*28f0*/  FMUL.FTZ R118, R62, UR4 ;  /* 0x000000043e767c20 */ /* 0x000fe20008410000 */
[----:B------:R-:W-:Y:S01]  /*2900*/  FSEL R41, R93, -INF , !P0 ;  /* 0xff8000005d297808 */ /* 0x000fe20004000000 */
[----:B------:R4:W-:Y:S01]  /*2910*/  MUFU.TANH R120, R39 ;  /* 0x0000002700787308 */ /* 0x0009e20000002400 */
[C---:B------:R-:W-:Y:S01]  /*2920*/  ISETP.GE.AND P1, PT, R36.reuse, R31, PT ;  /* 0x0000001f2400720c */ /* 0x040fe20003f26270 */
[C---:B-1----:R-:W-:Y:S01]  /*2930*/  HMMA.16816.F32 R72, R8.reuse, R32, R72 ;  /* 0x000000200848723c */ /* 0x042fe20000001848 */
[----:B------:R-:W-:Y:S01]  /*2940*/  ISETP.GE.AND P0, PT, R36, R29, PT ;  /* 0x0000001d2400720c */ /* 0x000fe20003f06270 */
[----:B------:R-:W-:Y:S01]  /*2950*/  FMUL.FTZ R61, R61, UR4 ;  /* 0x000000043d3d7c20 */ /* 0x000fe20008410000 */
[----:B------:R-:W-:Y:S01]  /*2960*/  LOP3.LUT R36, R30, 0x28, RZ, 0xfc, !PT ;  /* 0x000000281e247812 */ /* 0x000fe200078efcff */
[----:B------:R-:W-:Y:S01]  /*2970*/  FMUL.FTZ R63, R63, UR4 ;  /* 0x000000043f3f7c20 */ /* 0x000fe20008410000 */
[----:B------:R-:W-:Y:S01]  /*2980*/  FSEL R24, R98, -INF , !P6 ;  /* 0xff80000062187808 */ /* 0x000fe20007000000 */
[----:B------:R-:W1:Y:S01]  /*2990*/  MUFU.TANH R124, R83 ;  /* 0x00000053007c7308 */ /* 0x000e620000002400 */
[----:B------:R-:W-:Y:S01]  /*29a0*/  FSEL R25, R97, -INF , !P4 ;  /* 0xff80000061197808 */ /* 0x000fe20006000000 */
[----:B------:R-:W-:Y:S01]  /*29b0*/  HMMA.16816.F32 R20, R8, R34, R20 ;  /* 0x000000220814723c */ /* 0x000fe20000001814 */
[----:B------:R-:W-:-:S02]  /*29c0*/  ISETP.GE.AND P6, PT, R36, R31, PT ;  /* 0x0000001f2400720c */ /* 0x000fc40003fc6270 */
[-C--:B------:R-:W-:Y:S01]  /*29d0*/  ISETP.GE.AND P4, PT, R36, R29.reuse, PT ;  /* 0x0000001d2400720c */ /* 0x080fe20003f86270 */
[----:B------:R-:W-:Y:S01]  /*29e0*/  FMUL.FTZ R64, R64, UR4 ;  /* 0x0000000440407c20 */ /* 0x000fe20008410000 */
[----:B--2---:R-:W-:Y:S01]  /*29f0*/  FSEL R71, R88, -INF , !P5 ;  /* 0xff80000058477808 */ /* 0x004fe20006800000 */
[----:B------:R-:W2:Y:S01]  /*2a00*/  MUFU.TANH R123, R52 ;  /* 0x00000034007b7308 */ /* 0x000ea20000002400 */
[----:B------:R-:W-:Y:S01]  /*2a10*/  ISETP.GE.AND P5, PT, R40, R29, PT ;  /* 0x0000001d2800720c */ /* 0x000fe20003fa6270 */
[----:B----4-:R-:W4:Y:S01]  /*2a20*/  LDSM.16.M88.4 R36, [R161+0x5800] ;  /* 0x00580000a124783b */ /* 0x010f220000000200 */
[----:B------:R-:W-:Y:S01]  /*2a30*/  LOP3.LUT R32, R30, 0x21, RZ, 0xfc, !PT ;  /* 0x000000211e207812 */ /* 0x000fe200078efcff */
[----:B------:R-:W-:Y:S01]  /*2a40*/  HMMA.16816.F32 R48, R12, R26, R48 ;  /* 0x0000001a0c30723c */ /* 0x000fe20000001830 */
[----:B------:R-:W-:Y:S01]  /*2a50*/  FSEL R80, R95, -INF , !P5 ;  /* 0xff8000005f507808 */ /* 0x000fe20006800000 */
[----:B------:R-:W-:Y:S01]  /*2a60*/  FMUL.FTZ R65, R65, UR4 ;  /* 0x0000000441417c20 */ /* 0x000fe20008410000 */
[----:B------:R-:W-:Y:S01]  /*2a70*/  FSEL R33, R96, -INF , !P2 ;  /* 0xff80000060217808 */ /* 0x000fe20005000000 */
[----:B------:R-:W2:Y:S01]  /*2a80*/  MUFU.TANH R132, R70 ;  /* 0x0000004600847308 */ /* 0x000ea20000002400 */
[----:B------:R-:W-:Y:S01]  /*2a90*/  ISETP.GE.AND P5, PT, R32, R31, PT ;  /* 0x0000001f2000720c */ /* 0x000fe20003fa6270 */
[----:B------:R-:W-:Y:S01]  /*2aa0*/  FMUL.FTZ R66, R66, UR4 ;  /* 0x0000000442427c20 */ /* 0x000fe20008410000 */
[----:B------:R-:W-:Y:S01]  /*2ab0*/  ISETP.GE.AND P2, PT, R32, R29, PT ;  /* 0x0000001d2000720c */ /* 0x000fe20003f46270 */
[----:B-----5:R-:W-:Y:S01]  /*2ac0*/  HMMA.16816.F32 R72, R16, R44, R72 ;  /* 0x0000002c1048723c */ /* 0x020fe20000001848 */
[----:B------:R-:W-:Y:S01]  /*2ad0*/  LOP3.LUT R32, R30, 0x29, RZ, 0xfc, !PT ;  /* 0x000000291e207812 */ /* 0x000fe200078efcff */
[----:B------:R-:W-:Y:S01]  /*2ae0*/  FMUL.FTZ R67, R67, UR4 ;  /* 0x0000000443437c20 */ /* 0x000fe20008410000 */
[----:B------:R-:W-:Y:S01]  /*2af0*/  FSEL R60, R99, -INF , !P3 ;  /* 0xff800000633c7808 */ /* 0x000fe20005800000 */
[----:B------:R-:W5:Y:S01]  /*2b00*/  MUFU.TANH R113, R113 ;  /* 0x0000007100717308 */ /* 0x000f620000002400 */
[----:B------:R-:W-:Y:S01]  /*2b10*/  FSEL R55, R100, -INF , !P1 ;  /* 0xff80000064377808 */ /* 0x000fe20004800000 */
[----:B------:R-:W-:-:S04]  /*2b20*/  DEPBAR.LE SB0, 0x0 ;  /* 0x000080000000791a */ /* 0x000fc80000000000 */
[C---:B------:R-:W-:Y:S01]  /*2b30*/  ISETP.GE.AND P3, PT, R32.reuse, R31, PT ;  /* 0x0000001f2000720c */ /* 0x040fe20003f66270 */
[----:B------:R-:W-:Y:S01]  /*2b40*/  HMMA.16816.F32 R20, R16, R46, R20 ;  /* 0x0000002e1014723c */ /* 0x000fe20000001814 */
[----:B------:R-:W-:Y:S01]  /*2b50*/  ISETP.GE.AND P1, PT, R32, R29, PT ;  /* 0x0000001d2000720c */ /* 0x000fe20003f26270 */
[----:B------:R-:W5:Y:S01]  /*2b60*/  MUFU.TANH R111, R111 ;  /* 0x0000006f006f7308 */ /* 0x000f620000002400 */
[----:B------:R-:W-:Y:S01]  /*2b70*/  LOP3.LUT R32, R30, 0x30, RZ, 0xfc, !PT ;  /* 0x000000301e207812 */ /* 0x000fe200078efcff */
[----:B------:R-:W-:Y:S01]  /*2b80*/  FMUL.FTZ R48, R48, UR4 ;  /* 0x0000000430307c20 */ /* 0x000fe20008410000 */
[----:B------:R-:W-:Y:S01]  /*2b90*/  LOP3.LUT R40, R30, 0x38, RZ, 0xfc, !PT ;  /* 0x000000381e287812 */ /* 0x000fe200078efcff */
[----:B------:R-:W-:Y:S01]  /*2ba0*/  FMUL.FTZ R49, R49, UR4 ;  /* 0x0000000431317c20 */ /* 0x000fe20008410000 */
[----:B------:R-:W-:Y:S01]  /*2bb0*/  FSEL R62, R102, -INF , !P0 ;  /* 0xff800000663e7808 */ /* 0x000fe20004000000 */
[----:B------:R-:W-:Y:S01]  /*2bc0*/  FMUL.FTZ R50, R50, UR4 ;  /* 0x0000000432327c20 */ /* 0x000fe20008410000 */
[----:B------:R-:W-:Y:S01]  /*2bd0*/  FSEL R59, R101, -INF , !P5 ;  /* 0xff800000653b7808 */ /* 0x000fe20006800000 */
[----:B------:R-:W-:Y:S01]  /*2be0*/  MUFU.TANH R109, R61 ;  /* 0x0000003d006d7308 */ /* 0x000fe20000002400 */
[C---:B------:R-:W-:Y:S01]  /*2bf0*/  ISETP.GE.AND P0, PT, R32.reuse, R31, PT ;  /* 0x0000001f2000720c */ /* 0x040fe20003f06270 */
[----:B------:R-:W-:Y:S01]  /*2c00*/  FMUL.FTZ R51, R51, UR4 ;  /* 0x0000000433337c20 */ /* 0x000fe20008410000 */
[----:B------:R-:W-:-:S02]  /*2c10*/  ISETP.GE.AND P5, PT, R32, R29, PT ;  /* 0x0000001d2000720c */ /* 0x000fc40003fa6270 */
[----:B------:R-:W-:Y:S02]  /*2c20*/  FSEL R58, R106, -INF , !P4 ;  /* 0xff8000006a3a7808 */ /* 0x000fe40006000000 */
[----:B------:R-:W-:Y:S01]  /*2c30*/  FSEL R53, R104, -INF , !P3 ;  /* 0xff80000068357808 */ /* 0x000fe20005800000 */
[----:B------:R-:W5:Y:S01]  /*2c40*/  MUFU.TANH R118, R118 ;  /* 0x0000007600767308 */ /* 0x000f620000002400 */
[----:B------:R-:W-:Y:S01]  /*2c50*/  LOP3.LUT R32, R30, 0x31, RZ, 0xfc, !PT ;  /* 0x000000311e207812 */ /* 0x000fe200078efcff */
[C---:B----4-:R-:W-:Y:S01]  /*2c60*/  HMMA.16816.F32 R72, R12.reuse, R36, R72 ;  /* 0x000000240c48723c */ /* 0x050fe20000001848 */
[C---:B------:R-:W-:Y:S02]  /*2c70*/  ISETP.GE.AND P4, PT, R40.reuse, R31, PT ;  /* 0x0000001f2800720c */ /* 0x040fe40003f86270 */
[----:B------:R-:W-:Y:S02]  /*2c80*/  ISETP.GE.AND P3, PT, R40, R29, PT ;  /* 0x0000001d2800720c */ /* 0x000fe40003f66270 */
[----:B------:R-:W-:Y:S01]  /*2c90*/  LOP3.LUT R40, R30, 0x39, RZ, 0xfc, !PT ;  /* 0x000000391e287812 */ /* 0x000fe200078efcff */
[----:B------:R-:W4:Y:S01]  /*2ca0*/  MUFU.TANH R116, R63 ;  /* 0x0000003f00747308 */ /* 0x000f220000002400 */
[----:B------:R-:W-:Y:S01]  /*2cb0*/  FSEL R108, R108, -INF , !P2 ;  /* 0xff8000006c6c7808 */ /* 0x000fe20005000000 */
[----:B------:R-:W-:Y:S01]  /*2cc0*/  HMMA.16816.F32 R12, R12, R38, R20 ;  /* 0x000000260c0c723c */ /* 0x000fe20000001814 */
[----:B------:R-:W-:-:S02]  /*2cd0*/  ISETP.GE.AND P2, PT, R32, R31, PT ;  /* 0x0000001f2000720c */ /* 0x000fc40003f46270 */
[----:B------:R-:W-:Y:S02]  /*2ce0*/  FSEL R57, R103, -INF , !P6 ;  /* 0xff80000067397808 */ /* 0x000fe40007000000 */
[----:B------:R-:W-:Y:S01]  /*2cf0*/  FSEL R112, R112, -INF , !P1 ;  /* 0xff80000070707808 */ /* 0x000fe20004800000 */
[----:B------:R-:W-:Y:S01]  /*2d00*/  MUFU.TANH R65, R65 ;  /* 0x0000004100417308 */ /* 0x000fe20000002400 */
[----:B------:R-:W-:Y:S02]  /*2d10*/  ISETP.GE.AND P6, PT, R32, R29, PT ;  /* 0x0000001d2000720c */ /* 0x000fe40003fc6270 */
[----:B------:R-:W-:Y:S02]  /*2d20*/  ISETP.GE.AND P1, PT, R40, R31, PT ;  /* 0x0000001f2800720c */ /* 0x000fe40003f26270 */
[C---:B------:R-:W-:Y:S01]  /*2d30*/  LOP3.LUT R26, R30.reuse, 0x40, RZ, 0xfc, !PT ;  /* 0x000000401e1a7812 */ /* 0x040fe200078efcff */
[----:B------:R-:W-:Y:S01]  /*2d40*/  FMUL.FTZ R75, R75, UR4 ;  /* 0x000000044b4b7c20 */ /* 0x000fe20008410000 */
[C---:B------:R-:W-:Y:S01]  /*2d50*/  LOP3.LUT R10, R30.reuse, 0x41, RZ, 0xfc, !PT ;  /* 0x000000411e0a7812 */ /* 0x040fe200078efcff */
[----:B------:R-:W4:Y:S01]  /*2d60*/  MUFU.TANH R32, R64 ;  /* 0x0000004000207308 */ /* 0x000f220000002400 */
[----:B------:R-:W-:Y:S01]  /*2d70*/  LOP3.LUT R8, R30, 0x48, RZ, 0xfc, !PT ;  /* 0x000000481e087812 */ /* 0x000fe200078efcff */
[----:B------:R-:W-:Y:S01]  /*2d80*/  FMUL.FTZ R43, R72, UR4 ;  /* 0x00000004482b7c20 */ /* 0x000fe20008410000 */
[----:B------:R-:W-:Y:S01]  /*2d90*/  FSEL R101, R105, -INF , !P2 ;  /* 0xff80000069657808 */ /* 0x000fe20005000000 */
[----:B------:R-:W-:Y:S01]  /*2da0*/  FMUL.FTZ R38, R73, UR4 ;  /* 0x0000000449267c20 */ /* 0x000fe20008410000 */
[----:B------:R-:W-:Y:S01]  /*2db0*/  FSEL R126, R126, -INF , !P6 ;  /* 0xff8000007e7e7808 */ /* 0x000fe20007000000 */
[----:B------:R-:W-:Y:S01]  /*2dc0*/  FMUL.FTZ R34, R74, UR4 ;  /* 0x000000044a227c20 */ /* 0x000fe20008410000 */
[----:B------:R-:W-:Y:S01]  /*2dd0*/  FSEL R114, R114, -INF , !P3 ;  /* 0xff80000072727808 */ /* 0x000fe20005800000 */
[----:B------:R-:W4:Y:S01]  /*2de0*/  MUFU.TANH R106, R66 ;  /* 0x00000042006a7308 */ /* 0x000f220000002400 */
[----:B------:R-:W-:Y:S01]  /*2df0*/  FSEL R105, R81, -INF , !P1 ;  /* 0xff80000051697808 */ /* 0x000fe20004800000 */
[----:B------:R-:W-:Y:S01]  /*2e00*/  FMUL.FTZ R37, R12, UR4 ;  /* 0x000000040c257c20 */ /* 0x000fe20008410000 */
[----:B------:R-:W-:Y:S01]  /*2e10*/  ISETP.GE.AND P2, PT, R26, R29, PT ;  /* 0x0000001d1a00720c */ /* 0x000fe20003f46270 */
[----:B------:R-:W-:Y:S01]  /*2e20*/  FMUL.FTZ R9, R15, UR4 ;  /* 0x000000040f097c20 */ /* 0x000fe20008410000 */
[-C--:B------:R-:W-:Y:S01]  /*2e30*/  ISETP.GE.AND P6, PT, R10, R31.reuse, PT ;  /* 0x0000001f0a00720c */ /* 0x080fe20003fc6270 */
[----:B------:R-:W-:Y:S01]  /*2e40*/  FMUL.FTZ R13, R13, UR4 ;  /* 0x000000040d0d7c20 */ /* 0x000fe20008410000 */
[C---:B------:R-:W-:Y:S01]  /*2e50*/  ISETP.GE.AND P3, PT, R8.reuse, R31, PT ;  /* 0x0000001f0800720c */ /* 0x040fe20003f66270 */
[----:B------:R-:W4:Y:S01]  /*2e60*/  MUFU.TANH R63, R48 ;  /* 0x00000030003f7308 */ /* 0x000f220000002400 */
[----:B------:R-:W-:Y:S01]  /*2e70*/  ISETP.GE.AND P1, PT, R8, R29, PT ;  /* 0x0000001d0800720c */ /* 0x000fe20003f26270 */
[----:B------:R-:W-:Y:S01]  /*2e80*/  FMUL.FTZ R14, R14, UR4 ;  /* 0x000000040e0e7c20 */ /* 0x000fe20008410000 */
[----:B------:R-:W-:-:S02]  /*2e90*/  LOP3.LUT R8, R30, 0x50, RZ, 0xfc, !PT ;  /* 0x000000501e087812 */ /* 0x000fc400078efcff */
[----:B------:R-:W-:Y:S02]  /*2ea0*/  FSEL R103, R56, -INF , !P0 ;  /* 0xff80000038677808 */ /* 0x000fe40004000000 */
[----:B------:R-:W-:Y:S01]  /*2eb0*/  FSEL R110, R110, -INF , !P5 ;  /* 0xff8000006e6e7808 */ /* 0x000fe20006800000 */
[----:B------:R4:W4:Y:S01]  /*2ec0*/  MUFU.TANH R104, R67 ;  /* 0x0000004300687308 */ /* 0x0009220000002400 */
[----:B------:R-:W-:Y:S02]  /*2ed0*/  FSEL R107, R107, -INF , !P4 ;  /* 0xff8000006b6b7808 */ /* 0x000fe40006000000 */
[----:B------:R-:W-:Y:S02]  /*2ee0*/  FSEL R134, R134, -INF , !P2 ;  /* 0xff80000086867808 */ /* 0x000fe40005000000 */
[----:B---3--:R-:W-:Y:S02]  /*2ef0*/  FSEL R121, R121, -INF , !P6 ;  /* 0xff80000079797808 */ /* 0x008fe40007000000 */
[----:B------:R-:W-:Y:S01]  /*2f00*/  ISETP.GE.AND P0, PT, R40, R29, PT ;  /* 0x0000001d2800720c */ /* 0x000fe20003f06270 */
[----:B------:R-:W-:Y:S01]  /*2f10*/  MUFU.TANH R61, R49 ;  /* 0x00000031003d7308 */ /* 0x000fe20000002400 */
[----:B------:R-:W-:-:S02]  /*2f20*/  ISETP.GE.AND P5, PT, R26, R31, PT ;  /* 0x0000001f1a00720c */ /* 0x000fc40003fa6270 */
[----:B------:R-:W-:Y:S02]  /*2f30*/  ISETP.GE.AND P4, PT, R10, R29, PT ;  /* 0x0000001d0a00720c */ /* 0x000fe40003f86270 */
[C---:B------:R-:W-:Y:S02]  /*2f40*/  ISETP.GE.AND P2, PT, R8.reuse, R31, PT ;  /* 0x0000001f0800720c */ /* 0x040fe40003f46270 */
[----:B------:R-:W-:Y:S01]  /*2f50*/  ISETP.GE.AND P6, PT, R8, R29, PT ;  /* 0x0000001d0800720c */ /* 0x000fe20003fc6270 */
[----:B------:R-:W-:Y:S01]  /*2f60*/  MUFU.TANH R66, R50 ;  /* 0x0000003200427308 */ /* 0x000fe20000002400 */
[C---:B------:R-:W-:Y:S02]  /*2f70*/  LOP3.LUT R10, R30.reuse, 0x49, RZ, 0xfc, !PT ;  /* 0x000000491e0a7812 */ /* 0x040fe400078efcff */
[----:B------:R-:W-:Y:S02]  /*2f80*/  LOP3.LUT R8, R30, 0x51, RZ, 0xfc, !PT ;  /* 0x000000511e087812 */ /* 0x000fe400078efcff */
[----:B-1----:R-:W-:-:S02]  /*2f90*/  FSEL R124, R124, -INF , !P0 ;  /* 0xff8000007c7c7808 */ /* 0x002fc40004000000 */
[----:B--2---:R-:W-:Y:S01]  /*2fa0*/  FSEL R123, R123, -INF , !P5 ;  /* 0xff8000007b7b7808 */ /* 0x004fe20006800000 */
[----:B------:R-:W-:Y:S01]  /*2fb0*/  MUFU.TANH R64, R51 ;  /* 0x0000003300407308 */ /* 0x000fe20000002400 */
[----:B------:R-:W-:Y:S02]  /*2fc0*/  FSEL R128, R128, -INF , !P4 ;  /* 0xff80000080807808 */ /* 0x000fe40006000000 */
[----:B------:R-:W-:Y:S02]  /*2fd0*/  FSEL R119, R119, -INF , !P3 ;  /* 0xff80000077777808 */ /* 0x000fe40005800000 */
[C---:B------:R-:W-:Y:S02]  /*2fe0*/  ISETP.GE.AND P0, PT, R10.reuse, R31, PT ;  /* 0x0000001f0a00720c */ /* 0x040fe40003f06270 */
[----:B------:R-:W-:Y:S01]  /*2ff0*/  ISETP.GE.AND P5, PT, R10, R29, PT ;  /* 0x0000001d0a00720c */ /* 0x000fe20003fa6270 */
[----:B------:R-:W-:Y:S01]  /*3000*/  MUFU.TANH R43, R43 ;  /* 0x0000002b002b7308 */ /* 0x000fe20000002400 */
[----:B------:R-:W-:-:S02]  /*3010*/  ISETP.GE.AND P4, PT, R8, R31, PT ;  /* 0x0000001f0800720c */ /* 0x000fc40003f86270 */
[----:B------:R-:W-:Y:S02]  /*3020*/  ISETP.GE.AND P3, PT, R8, R29, PT ;  /* 0x0000001d0800720c */ /* 0x000fe40003f66270 */
[C---:B------:R-:W-:Y:S02]  /*3030*/  LOP3.LUT R10, R30.reuse, 0x58, RZ, 0xfc, !PT ;  /* 0x000000581e0a7812 */ /* 0x040fe400078efcff */
[----:B------:R-:W-:Y:S01]  /*3040*/  LOP3.LUT R8, R30, 0x59, RZ, 0xfc, !PT ;  /* 0x000000591e087812 */ /* 0x000fe200078efcff */
[----:B------:R-:W-:Y:S01]  /*3050*/  MUFU.TANH R38, R38 ;  /* 0x0000002600267308 */ /* 0x000fe20000002400 */
[----:B------:R-:W-:Y:S02]  /*3060*/  FSEL R132, R132, -INF , !P1 ;  /* 0xff80000084847808 */ /* 0x000fe40004800000 */
[----:B------:R-:W-:Y:S02]  /*3070*/  FSEL R130, R130, -INF , !P5 ;  /* 0xff80000082827808 */ /* 0x000fe40006800000 */
[----:B-----5:R-:W-:-:S02]  /*3080*/  FSEL R113, R113, -INF , !P2 ;  /* 0xff80000071717808 */ /* 0x020fc40005000000 */
[-C--:B------:R-:W-:Y:S01]  /*3090*/  ISETP.GE.AND P1, PT, R10, R31.reuse, PT ;  /* 0x0000001f0a00720c */ /* 0x080fe20003f26270 */
[----:B------:R-:W-:Y:S01]  /*30a0*/  MUFU.TANH R34, R34 ;  /* 0x0000002200227308 */ /* 0x000fe20000002400 */
[C---:B------:R-:W-:Y:S02]  /*30b0*/  ISETP.GE.AND P5, PT, R8.reuse, R31, PT ;  /* 0x0000001f0800720c */ /* 0x040fe40003fa6270 */
[----:B------:R-:W-:Y:S02]  /*30c0*/  ISETP.GE.AND P2, PT, R8, R29, PT ;  /* 0x0000001d0800720c */ /* 0x000fe40003f46270 */
[----:B------:R-:W-:Y:S02]  /*30d0*/  LOP3.LUT R8, R30, 0x61, RZ, 0xfc, !PT ;  /* 0x000000611e087812 */ /* 0x000fe400078efcff */
[----:B------:R-:W-:Y:S01]  /*30e0*/  FSEL R120, R120, -INF , !P3 ;  /* 0xff80000078787808 */ /* 0x000fe20005800000 */
[----:B------:R-:W-:Y:S01]  /*30f0*/  MUFU.TANH R37, R37 ;  /* 0x0000002500257308 */ /* 0x000fe20000002400 */
[----:B------:R-:W-:-:S02]  /*3100*/  FSEL R111, R111, -INF , !P1 ;  /* 0xff8000006f6f7808 */ /* 0x000fc40004800000 */
[----:B------:R-:W-:Y:S02]  /*3110*/  FSEL R117, R117, -INF , !P0 ;  /* 0xff80000075757808 */ /* 0x000fe40004000000 */
[C---:B------:R-:W-:Y:S02]  /*3120*/  ISETP.GE.AND P3, PT, R8.reuse, R31, PT ;  /* 0x0000001f0800720c */ /* 0x040fe40003f66270 */
[-C--:B------:R-:W-:Y:S01]  /*3130*/  ISETP.GE.AND P1, PT, R8, R29.reuse, PT ;  /* 0x0000001d0800720c */ /* 0x080fe20003f26270 */
[----:B------:R-:W-:Y:S01]  /*3140*/  MUFU.TANH R35, R13 ;  /* 0x0000000d00237308 */ /* 0x000fe20000002400 */
[----:B------:R-:W-:Y:S02]  /*3150*/  ISETP.GE.AND P0, PT, R10, R29, PT ;  /* 0x0000001d0a00720c */ /* 0x000fe40003f06270 */
[C---:B------:R-:W-:Y:S02]  /*3160*/  LOP3.LUT R8, R30.reuse, 0x68, RZ, 0xfc, !PT ;  /* 0x000000681e087812 */ /* 0x040fe400078efcff */
[----:B------:R-:W-:-:S02]  /*3170*/  LOP3.LUT R10, R30, 0x60, RZ, 0xfc, !PT ;  /* 0x000000601e0a7812 */ /* 0x000fc400078efcff */
[----:B------:R-:W-:Y:S01]  /*3180*/  FSEL R122, R122, -INF , !P6 ;  /* 0xff8000007a7a7808 */ /* 0x000fe20007000000 */
[----:B------:R-:W-:Y:S01]  /*3190*/  MUFU.TANH R9, R9 ;  /* 0x0000000900097308 */ /* 0x000fe20000002400 */
[----:B------:R-:W-:Y:S02]  /*31a0*/  FSEL R115, R115, -INF , !P4 ;  /* 0xff80000073737808 */ /* 0x000fe40006000000 */
[----:B------:R-:W-:Y:S02]  /*31b0*/  FSEL R118, R118, -INF , !P0 ;  /* 0xff80000076767808 */ /* 0x000fe40004000000 */
[----:B------:R-:W-:Y:S02]  /*31c0*/  FSEL R109, R109, -INF , !P5 ;  /* 0xff8000006d6d7808 */ /* 0x000fe40006800000 */
[C---:B------:R-:W-:Y:S02]  /*31d0*/  ISETP.GE.AND P6, PT, R10.reuse, R31, PT ;  /* 0x0000001f0a00720c */ /* 0x040fe40003fc6270 */
[----:B------:R-:W-:-:S02]  /*31e0*/  ISETP.GE.AND P4, PT, R10, R29, PT ;  /* 0x0000001d0a00720c */ /* 0x000fc40003f86270 */
[C---:B------:R-:W-:Y:S02]  /*31f0*/  ISETP.GE.AND P0, PT, R8.reuse, R31, PT ;  /* 0x0000001f0800720c */ /* 0x040fe40003f06270 */
[----:B------:R-:W-:Y:S02]  /*3200*/  ISETP.GE.AND P5, PT, R8, R29, PT ;  /* 0x0000001d0800720c */ /* 0x000fe40003fa6270 */
[----:B------:R-:W-:Y:S01]  /*3210*/  LOP3.LUT R10, R30, 0x69, RZ, 0xfc, !PT ;  /* 0x000000691e0a7812 */ /* 0x000fe200078efcff */
[----:B------:R-:W1:Y:S01]  /*3220*/  MUFU.TANH R8, R75 ;  /* 0x0000004b00087308 */ /* 0x000e620000002400 */
[----:B----4-:R-:W-:Y:S02]  /*3230*/  FSEL R116, R116, -INF , !P2 ;  /* 0xff80000074747808 */ /* 0x010fe40005000000 */
[----:B------:R-:W-:Y:S02]  /*3240*/  FSEL R67, R32, -INF , !P6 ;  /* 0xff80000020437808 */ /* 0x000fe40007000000 */
[----:B------:R-:W-:-:S02]  /*3250*/  ISETP.GE.AND P2, PT, R10, R31, PT ;  /* 0x0000001f0a00720c */ /* 0x000fc40003f46270 */
[----:B------:R-:W-:Y:S02]  /*3260*/  ISETP.GE.AND P6, PT, R10, R29, PT ;  /* 0x0000001d0a00720c */ /* 0x000fe40003fc6270 */
[----:B------:R-:W-:Y:S02]  /*3270*/  LOP3.LUT R10, R30, 0x70, RZ, 0xfc, !PT ;  /* 0x000000701e0a7812 */ /* 0x000fe400078efcff */
        /* <DEDUP_REMOVED lines=9> */
[----:B------:R-:W2:Y:S01]  /*3310*/  MUFU.TANH R10, R14 ;  /* 0x0000000e000a7308 */ /* 0x000ea20000002400 */
[----:B-1----:R-:W-:-:S02]  /*3320*/  FSEL R32, R8, -INF , !P0 ;  /* 0xff80000008207808 */ /* 0x002fc40004000000 */
[----:B------:R-:W-:Y:S02]  /*3330*/  ISETP.NE.AND P0, PT, R28, 0x1, PT ;  /* 0x000000011c00780c */ /* 0x000fe40003f05270 */
[----:B------:R-:W-:Y:S02]  /*3340*/  LOP3.LUT R12, R30, 0x78, RZ, 0xfc, !PT ;  /* 0x000000781e0c7812 */ /* 0x000fe400078efcff */
[----:B------:R-:W-:Y:S02]  /*3350*/  FSEL R66, R66, -INF , !P5 ;  /* 0xff80000042427808 */ /* 0x000fe40006800000 */
[----:B------:R-:W-:Y:S01]  /*3360*/  FSEL R61, R61, -INF , !P2 ;  /* 0xff8000003d3d7808 */ /* 0x000fe20005000000 */
[----:B------:R-:W-:Y:S01]  /*3370*/  BAR.SYNC.DEFER_BLOCKING 0x0 ;  /* 0x0000000000007b1d */ /* 0x000fe20000010000 */
[C---:B------:R-:W-:Y:S02]  /*3380*/  ISETP.GE.AND P5, PT, R12.reuse, R31, PT ;  /* 0x0000001f0c00720c */ /* 0x040fe40003fa6270 */
[----:B------:R-:W-:-:S02]  /*3390*/  ISETP.GE.AND P2, PT, R12, R29, PT ;  /* 0x0000001d0c00720c */ /* 0x000fc40003f46270 */
[----:B------:R-:W-:Y:S02]  /*33a0*/  LOP3.LUT R12, R30, 0x79, RZ, 0xfc, !PT ;  /* 0x000000791e0c7812 */ /* 0x000fe400078efcff */
[----:B------:R-:W-:Y:S02]  /*33b0*/  FSEL R64, R64, -INF , !P6 ;  /* 0xff80000040407808 */ /* 0x000fe40007000000 */
[----:B------:R-:W-:Y:S02]  /*33c0*/  FSEL R43, R43, -INF , !P4 ;  /* 0xff8000002b2b7808 */ /* 0x000fe40006000000 */
[----:B------:R-:W-:Y:S02]  /*33d0*/  FSEL R34, R34, -INF , !P3 ;  /* 0xff80000022227808 */ /* 0x000fe40005800000 */
[----:B------:R-:W-:Y:S02]  /*33e0*/  FSEL R38, R38, -INF , !P1 ;  /* 0xff80000026267808 */ /* 0x000fe40004800000 */
[----:B------:R-:W-:-:S02]  /*33f0*/  ISETP.GE.AND P6, PT, R30, R31, PT ;  /* 0x0000001f1e00720c */ /* 0x000fc40003fc6270 */
[----:B------:R-:W-:Y:S02]  /*3400*/  ISETP.GE.AND P4, PT, R12, R31, PT ;  /* 0x0000001f0c00720c */ /* 0x000fe40003f86270 */
[-C--:B------:R-:W-:Y:S02]  /*3410*/  ISETP.GE.AND P3, PT, R30, R29.reuse, PT ;  /* 0x0000001d1e00720c */ /* 0x080fe40003f66270 */
[----:B------:R-:W-:Y:S02]  /*3420*/  ISETP.GE.AND P1, PT, R12, R29, PT ;  /* 0x0000001d0c00720c */ /* 0x000fe40003f26270 */
[----:B------:R-:W-:Y:S02]  /*3430*/  FSEL R37, R37, -INF , !P5 ;  /* 0xff80000025257808 */ /* 0x000fe40006800000 */
[----:B--2---:R-:W-:Y:S02]  /*3440*/  FSEL R30, R10, -INF , !P2 ;  /* 0xff8000000a1e7808 */ /* 0x004fe40005000000 */
[----:B------:R-:W-:-:S02]  /*3450*/  FSEL R11, R76, -INF , !P6 ;  /* 0xff8000004c0b7808 */ /* 0x000fc40007000000 */
[----:B------:R-:W-:Y:S02]  /*3460*/  FSEL R35, R35, -INF , !P4 ;  /* 0xff80000023237808 */ /* 0x000fe40006000000 */
        /* <DEDUP_REMOVED lines=16> */
.L_x_5544:
        /* <DEDUP_REMOVED lines=34> */
[----:B------:R-:W-:Y:S01]  /*3790*/  @P6 IADD3 R20, PT, PT, R20, 0x1, RZ ;  /* 0x0000000114146810 */ /* 0x000fe20007ffe0ff */
[----:B------:R-:W-:-:S05]  /*37a0*/  @!P1 IMAD.MOV R18, RZ, RZ, -R18 ;  /* 0x000000ffff129224 */ /* 0x000fca00078e0a12 */
        /* <DEDUP_REMOVED lines=10> */
[-C--:B------:R-:W-:Y:S02]  /*3850*/  IMAD R10, R15, R6.reuse, RZ ;  /* 0x000000060f0a7224 */ /* 0x080fe400078e02ff */
[----:B------:R-:W-:-:S04]  /*3860*/  IMAD.WIDE.U32 R14, R9, R6, RZ ;  /* 0x00000006090e7225 */ /* 0x000fc800078e00ff */
[----:B------:R-:W-:-:S04]  /*3870*/  IMAD R7, R9, R7, R10 ;  /* 0x0000000709077224 */ /* 0x000fc800078e020a */
        /* <DEDUP_REMOVED lines=9> */
.L_x_5545:
[C---:B------:R-:W-:Y:S01]  /*3910*/  LEA R12, P1, R17.reuse, R170, 0x1 ;  /* 0x000000aa110c7211 */ /* 0x040fe200078208ff */
[----:B------:R-:W-:Y:S01]  /*3920*/  @!PT LDS RZ, [RZ] ;  /* 0x00000000fffff984 */ /* 0x000fe20000000800 */
[----:B------:R-:W-:Y:S01]  /*3930*/  @!PT LDS RZ, [RZ] ;  /* 0x00000000fffff984 */ /* 0x000fe20000000800 */
[----:B------:R-:W-:Y:S01]  /*3940*/  @!PT LDS RZ, [RZ] ;  /* 0x00000000fffff984 */ /* 0x000fe20000000800 */
[----:B------:R1:W-:Y:S03]  /*3950*/  LDGSTS.E.BYPASS.LTC128B.128 [R175+0x2000], desc[UR24][R170.64] ;  /* 0x02000000aaaf7fae */ /* 0x0003e6000b981a18 */
[----:B------:R-:W-:Y:S02]  /*3960*/  IADD3 R6, P2, PT, R12, R5, RZ ;  /* 0x000000050c067210 */ /* 0x000fe40007f5e0ff */
[----:B------:R-:W-:Y:S02]  /*3970*/  LEA.HI.X R13, R17, R171, R16, 0x1, P1 ;  /* 0x000000ab110d7211 */ /* 0x000fe400008f0c10 */
[----:B------:R-:W-:-:S03]  /*3980*/  IADD3 R18, P1, PT, R6, R5, RZ ;  /* 0x0000000506127210 */ /* 0x000fc60007f3e0ff */
[--C-:B------:R-:W-:Y:S01]  /*3990*/  IMAD.X R7, R13, 0x1, R2.reuse, P2 ;  /* 0x000000010d077824 */ /* 0x100fe200010e0602 */
[-C--:B------:R-:W-:Y:S01]  /*39a0*/  IADD3 R16, P2, PT, R18, R5.reuse, RZ ;  /* 0x0000000512107210 */ /* 0x080fe20007f5e0ff */
[----:B------:R1:W-:Y:S02]  /*39b0*/  LDGSTS.E.BYPASS.LTC128B.128 [R175+0x2800], desc[UR24][R12.64] ;  /* 0x028000000caf7fae */ /* 0x0003e4000b981a18 */
[--C-:B------:R-:W-:Y:S01]  /*39c0*/  IMAD.X R19, R7, 0x1, R2.reuse, P1 ;  /* 0x0000000107137824 */ /* 0x100fe200008e0602 */
[-C--:B------:R-:W-:Y:S01]  /*39d0*/  IADD3 R14, P1, PT, R16, R5.reuse, RZ ;  /* 0x00000005100e7210 */ /* 0x080fe20007f3e0ff */
[----:B------:R1:W-:Y:S02]  /*39e0*/  LDGSTS.E.BYPASS.LTC128B.128 [R175+0x3000], desc[UR24][R6.64] ;  /* 0x0300000006af7fae */ /* 0x0003e4000b981a18 */
[--C-:B------:R-:W-:Y:S01]  /*39f0*/  IMAD.X R17, R19, 0x1, R2.reuse, P2 ;  /* 0x0000000113117824 */ /* 0x100fe200010e0602 */
[-C--:B------:R-:W-:Y:S01]  /*3a00*/  IADD3 R20, P2, PT, R14, R5.reuse, RZ ;  /* 0x000000050e147210 */ /* 0x080fe20007f5e0ff */
        /* <DEDUP_REMOVED lines=8> */
[----:B------:R1:W-:Y:S04]  /*3a90*/  LDGSTS.E.BYPASS.LTC128B.128 [R175+0x5800], desc[UR24][R22.64] ;  /* 0x0580000016af7fae */ /* 0x0003e8000b981a18 */
[----:B------:R-:W0:Y:S02]  /*3aa0*/  LDGDEPBAR ;  /* 0x00000000000079af */ /* 0x000e240000000000 */
.L_x_5543:
        /* <DEDUP_REMOVED lines=34> */
[----:B-1----:R-:W1:Y:S03]  /*3cd0*/  SHFL.BFLY PT, R7, R10, 0x2, 0x1f ;  /* 0x0c401f000a077f89 */ /* 0x002e6600000e0000 */
[-C--:B------:R-:W-:Y:S01]  /*3ce0*/  IADD3 R160, PT, PT, R3, R164.reuse, RZ ;  /* 0x000000a403a07210 */ /* 0x080fe20007ffe0ff */
[----:B------:R-:W3:Y:S01]  /*3cf0*/  SHFL.BFLY PT, R6, R9, 0x2, 0x1f ;  /* 0x0c401f0009067f89 */ /* 0x000ee200000e0000 */
[----:B------:R-:W-:-:S03]  /*3d00*/  IADD3 R102, PT, PT, R4, R164, RZ ;  /* 0x000000a404667210 */ /* 0x000fc60007ffe0ff */
[----:B------:R-:W-:Y:S01]  /*3d10*/  LDSM.16.MT88.4 R84, [R160+0x6000] ;  /* 0x00600000a054783b */ /* 0x000fe20000004200 */
[----:B------:R-:W-:-:S03]  /*3d20*/  IADD3 R100, PT, PT, R3, R102, RZ ;  /* 0x0000006603647210 */ /* 0x000fc60007ffe0ff */
        /* <DEDUP_REMOVED lines=14> */
[----:B------:R-:W-:Y:S02]  /*3e10*/  FMUL.FTZ R31, R0, UR4 ;  /* 0x00000004001f7c20 */ /* 0x000fe40008410000 */
        /* <DEDUP_REMOVED lines=13> */
[----:B------:R-:W2:Y:S01]  /*3ef0*/  LDSM.16.MT88.4 R8, [R160+0x6800] ;  /* 0x00680000a008783b */ /* 0x000ea20000004200 */
        /* <DEDUP_REMOVED lines=58> */
[----:B------:R-:W2:Y:S01]  /*42a0*/  MUFU.EX2 R3, R3 ;  /* 0x0000000300037308 */ /* 0x000ea20000000800 */
[----:B------:R-:W-:Y:S01]  /*42b0*/  FFMA.FTZ R183, R35, UR4, -R40 ;  /* 0x0000000423b77c23 */ /* 0x000fe20008010828 */
[----:B------:R-:W-:Y:S01]  /*42c0*/  FADD.FTZ R45, R45, R50 ;  /* 0x000000322d2d7221 */ /* 0x000fe20000010000 */
[----:B------:R-:W-:Y:S01]  /*42d0*/  FADD.FTZ R47, R44, R47 ;  /* 0x0000002f2c2f7221 */ /* 0x000fe20000010000 */
[----:B------:R-:W-:Y:S01]  /*42e0*/  MUFU.EX2 R60, R60 ;  /* 0x0000003c003c7308 */ /* 0x000fe20000000800 */
[----:B------:R-:W-:Y:S01]  /*42f0*/  HMMA.16816.F32 R96, R68, R92, RZ ;  /* 0x0000005c4460723c */ /* 0x000fe200000018ff */
[--C-:B------:R-:W-:Y:S01]  /*4300*/  FFMA.FTZ R184, R29, UR4, -R31.reuse ;  /* 0x000000041db87c23 */ /* 0x100fe2000801081f */
[--C-:B------:R-:W-:Y:S01]  /*4310*/  FFMA.FTZ R34, R34, UR4, -R31.reuse ;  /* 0x0000000422227c23 */ /* 0x100fe2000801081f */
[----:B------:R-:W4:Y:S01]  /*4320*/  MUFU.EX2 R59, R59 ;  /* 0x0000003b003b7308 */ /* 0x000f220000000800 */
[----:B------:R-:W-:-:S03]  /*4330*/  FFMA.FTZ R32, R32, UR4, -R31 ;  /* 0x0000000420207c23 */ /* 0x000fc6000801081f */
[----:B------:R-:W-:Y:S01]  /*4340*/  MUFU.EX2 R56, R56 ;  /* 0x0000003800387308 */ /* 0x000fe20000000800 */
[C---:B------:R-:W-:Y:S03]  /*4350*/  HMMA.16816.F32 R80, R68.reuse, R76, RZ ;  /* 0x0000004c4450723c */ /* 0x040fe600000018ff */
[----:B------:R-:W-:Y:S04]  /*4360*/  MUFU.EX2 R53, R53 ;  /* 0x0000003500357308 */ /* 0x000fe80000000800 */
[----:B------:R-:W-:Y:S01]  /*4370*/  MUFU.EX2 R62, R62 ;  /* 0x0000003e003e7308 */ /* 0x000fe20000000800 */
[C---:B------:R-:W-:Y:S03]  /*4380*/  HMMA.16816.F32 R92, R68.reuse, R94, RZ ;  /* 0x0000005e445c723c */ /* 0x040fe600000018ff */
        /* <DEDUP_REMOVED lines=8> */
[----:B-----5:R-:W-:Y:S01]  /*4410*/  F2FP.F16.F32.PACK_AB R5, R39, R46 ;  /* 0x0000002e2705723e */ /* 0x020fe200000000ff */
[----:B------:R-:W1:Y:S01]  /*4420*/  MUFU.EX2 R101, R101 ;  /* 0x0000006500657308 */ /* 0x000e620000000800 */
[----:B------:R-:W-:Y:S01]  /*4430*/  FADD.FTZ R46, R46, R45 ;  /* 0x0000002d2e2e7221 */ /* 0x000fe20000010000 */
[----:B------:R-:W-:-:S02]  /*4440*/  FADD.FTZ R41, R41, R48 ;  /* 0x0000003029297221 */ /* 0x000fc40000010000 */
[----:B------:R-:W-:Y:S01]  /*4450*/  HMMA.16816.F32 R68, R68, R6, RZ ;  /* 0x000000064444723c */ /* 0x000fe200000018ff */
        /* <DEDUP_REMOVED lines=8> */
[C---:B------:R-:W-:Y:S01]  /*44e0*/  HMMA.16816.F32 R88, R4.reuse, R8, R88 ;  /* 0x000000080458723c */ /* 0x040fe20000001858 */
[----:B------:R-:W-:Y:S04]  /*44f0*/  MUFU.EX2 R105, R105 ;  /* 0x0000006900697308 */ /* 0x000fe80000000800 */
[----:B------:R2:W3:Y:S03]  /*4500*/  MUFU.EX2 R114, R126 ;  /* 0x0000007e00727308 */ /* 0x0004e60000000800 */
[C---:B------:R-:W-:Y:S01]  /*4510*/  HMMA.16816.F32 R84, R4.reuse, R10, R84 ;  /* 0x0000000a0454723c */ /* 0x040fe20000001854 */
[----:B------:R-:W5:Y:S01]  /*4520*/  LDSM.16.MT88.4 R8, [R160+0x7000] ;  /* 0x00700000a008783b */ /* 0x000f620000004200 */
[----:B------:R-:W-:Y:S04]  /*4530*/  MUFU.EX2 R110, R110 ;  /* 0x0000006e006e7308 */ /* 0x000fe80000000800 */
[----:B------:R-:W3:Y:S02]  /*4540*/  MUFU.EX2 R107, R107 ;  /* 0x0000006b006b7308 */ /* 0x000ee40000000800 */
[C---:B------:R-:W-:Y:S02]  /*4550*/  HMMA.16816.F32 R96, R4.reuse, R12, R96 ;  /* 0x0000000c0460723c */ /* 0x040fe40000001860 */
[----:B------:R1:W-:Y:S01]  /*4560*/  MUFU.EX2 R119, R121 ;  /* 0x0000007900777308 */ /* 0x0003e20000000800 */
[--C-:B--2---:R-:W-:Y:S01]  /*4570*/  FFMA.FTZ R126, R123, UR4, -R40.reuse ;  /* 0x000000047b7e7c23 */ /* 0x104fe20008010828 */
[--C-:B------:R-:W-:Y:S01]  /*4580*/  FFMA.FTZ R123, R115, UR4, -R40.reuse ;  /* 0x00000004737b7c23 */ /* 0x100fe20008010828 */
[--C-:B------:R-:W-:Y:S01]  /*4590*/  FFMA.FTZ R115, R111, UR4, -R40.reuse ;  /* 0x000000046f737c23 */ /* 0x100fe20008010828 */
[----:B------:R-:W-:Y:S02]  /*45a0*/  MUFU.EX2 R124, R124 ;  /* 0x0000007c007c7308 */ /* 0x000fe40000000800 */
[C---:B------:R-:W-:Y:S01]  /*45b0*/  HMMA.16816.F32 R92, R4.reuse, R14, R92 ;  /* 0x0000000e045c723c */ /* 0x040fe2000000185c */
[----:B------:R-:W2:Y:S01]  /*45c0*/  LDSM.16.MT88.4 R12, [R164+0x7000] ;  /* 0x00700000a40c783b */ /* 0x000ea20000004200 */
[----:B------:R-:W3:Y:S04]  /*45d0*/  MUFU.EX2 R126, R126 ;  /* 0x0000007e007e7308 */ /* 0x000ee80000000800 */
[----:B------:R-:W-:Y:S02]  /*45e0*/  MUFU.EX2 R117, R117 ;  /* 0x0000007500757308 */ /* 0x000fe40000000800 */
[C---:B----4-:R-:W-:Y:S01]  /*45f0*/  HMMA.16816.F32 R80, R4.reuse, R24, R80 ;  /* 0x000000180450723c */ /* 0x050fe20000001850 */
[--C-:B-1----:R-:W-:Y:S01]  /*4600*/  FFMA.FTZ R121, R118, UR4, -R31.reuse ;  /* 0x0000000476797c23 */ /* 0x102fe2000801081f */
[----:B------:R1:W-:Y:S04]  /*4610*/  MUFU.EX2 R111, R123 ;  /* 0x0000007b006f7308 */ /* 0x0003e80000000800 */
[----:B------:R4:W-:Y:S02]  /*4620*/  MUFU.EX2 R118, R120 ;  /* 0x0000007800767308 */ /* 0x0009e40000000800 */
[C---:B------:R-:W-:Y:S01]  /*4630*/  HMMA.16816.F32 R76, R4.reuse, R26, R76 ;  /* 0x0000001a044c723c */ /* 0x040fe2000000184c */
[----:B------:R-:W-:Y:S01]  /*4640*/  LDSM.16.MT88.4 R24, [R102+0x7800] ;  /* 0x007800006618783b */ /* 0x000fe20000004200 */
[----:B------:R-:W-:Y:S04]  /*4650*/  MUFU.EX2 R66, R104 ;  /* 0x0000006800427308 */ /* 0x000fe80000000800 */
[----:B------:R-:W-:Y:S02]  /*4660*/  MUFU.EX2 R63, R63 ;  /* 0x0000003f003f7308 */ /* 0x000fe40000000800 */
[----:B------:R-:W-:Y:S01]  /*4670*/  HMMA.16816.F32 R72, R4, R16, R72 ;  /* 0x000000100448723c */ /* 0x000fe20000001848 */
[----:B-1----:R-:W-:Y:S01]  /*4680*/  FFMA.FTZ R123, R116, UR4, -R31 ;  /* 0x00000004747b7c23 */ /* 0x002fe2000801081f */
[----:B------:R-:W-:Y:S01]  /*4690*/  MUFU.EX2 R64, R64 ;  /* 0x0000004000407308 */ /* 0x000fe20000000800 */
[----:B----4-:R-:W-:-:S03]  /*46a0*/  FFMA.FTZ R120, R65, UR4, -R40 ;  /* 0x0000000441787c23 */ /* 0x010fc60008010828 */
[----:B------:R1:W-:Y:S02]  /*46b0*/  MUFU.EX2 R116, R121 ;  /* 0x0000007900747308 */ /* 0x0003e40000000800 */
[----:B------:R-:W-:Y:S01]  /*46c0*/  HMMA.16816.F32 R68, R4, R18, R68 ;  /* 0x000000120444723c */ /* 0x000fe20000001844 */
[----:B------:R-:W4:Y:S01]  /*46d0*/  LDSM.16.MT88.4 R16, [R100+0x7000] ;  /* 0x007000006410783b */ /* 0x000f220000004200 */
[----:B------:R-:W-:Y:S01]  /*46e0*/  F2FP.F16.F32.PACK_AB R4, R59, R60 ;  /* 0x0000003c3b04723e */ /* 0x000fe200000000ff */
[----:B------:R-:W-:Y:S01]  /*46f0*/  MUFU.EX2 R120, R120 ;  /* 0x0000007800787308 */ /* 0x000fe20000000800 */
[----:B------:R-:W-:Y:S01]  /*4700*/  F2FP.F16.F32.PACK_AB R5, R57, R62 ;  /* 0x0000003e3905723e */ /* 0x000fe200000000ff */
[----:B------:R-:W-:Y:S01]  /*4710*/  FADD.FTZ R60, R60, R33 ;  /* 0x000000213c3c7221 */ /* 0x000fe20000010000 */
[----:B------:R-:W-:Y:S01]  /*4720*/  F2FP.F16.F32.PACK_AB R6, R53, R56 ;  /* 0x000000383506723e */ /* 0x000fe200000000ff */
[----:B------:R-:W-:Y:S01]  /*4730*/  MUFU.EX2 R183, R183 ;  /* 0x000000b700b77308 */ /* 0x000fe20000000800 */
[----:B------:R-:W-:Y:S01]  /*4740*/  F2FP.F16.F32.PACK_AB R7, R58, R55 ;  /* 0x000000373a07723e */ /* 0x000fe200000000ff */
[----:B------:R-:W-:-:S02]  /*4750*/  FADD.FTZ R59, R59, R60 ;  /* 0x0000003c3b3b7221 */ /* 0x000fc40000010000 */
[----:B------:R-:W-:Y:S01]  /*4760*/  MUFU.EX2 R184, R184 ;  /* 0x000000b800b87308 */ /* 0x000fe20000000800 */
[----:B-1----:R-:W-:Y:S01]  /*4770*/  FFMA.FTZ R121, R61, UR4, -R40 ;  /* 0x000000043d797c23 */ /* 0x002fe20008010828 */
[----:B------:R-:W-:Y:S02]  /*4780*/  FADD.FTZ R56, R56, R59 ;  /* 0x0000003b38387221 */ /* 0x000fe40000010000 */
[----:B-----5:R-:W-:Y:S01]  /*4790*/  HMMA.16816.F32 R88, R4, R8, R88 ;  /* 0x000000080458723c */ /* 0x020fe20000001858 */
[----:B------:R-:W-:Y:S01]  /*47a0*/  MUFU.EX2 R61, R125 ;  /* 0x0000007d003d7308 */ /* 0x000fe20000000800 */
[----:B------:R-:W-:-:S06]  /*47b0*/  FADD.FTZ R53, R53, R56 ;  /* 0x0000003835357221 */ /* 0x000fcc0000010000 */
[C---:B------:R-:W-:Y:S01]  /*47c0*/  HMMA.16816.F32 R84, R4.reuse, R10, R84 ;  /* 0x0000000a0454723c */ /* 0x040fe20000001854 */
[----:B------:R-:W1:Y:S07]  /*47d0*/  LDSM.16.MT88.4 R8, [R160+0x7800] ;  /* 0x00780000a008783b */ /* 0x000e6e0000004200 */
[C---:B--2---:R-:W-:Y:S08]  /*47e0*/  HMMA.16816.F32 R96, R4.reuse, R12, R96 ;  /* 0x0000000c0460723c */ /* 0x044ff00000001860 */
[C---:B------:R-:W-:Y:S01]  /*47f0*/  HMMA.16816.F32 R92, R4.reuse, R14, R92 ;  /* 0x0000000e045c723c */ /* 0x040fe2000000185c */
[----:B------:R-:W2:Y:S07]  /*4800*/  LDSM.16.MT88.4 R12, [R164+0x7800] ;  /* 0x00780000a40c783b */ /* 0x000eae0000004200 */
[C---:B------:R-:W-:Y:S08]  /*4810*/  HMMA.16816.F32 R80, R4.reuse, R20, R80 ;  /* 0x000000140450723c */ /* 0x040ff00000001850 */
[C---:B------:R-:W-:Y:S01]  /*4820*/  HMMA.16816.F32 R76, R4.reuse, R22, R76 ;  /* 0x00000016044c723c */ /* 0x040fe2000000184c */
[----:B------:R-:W5:Y:S07]  /*4830*/  LDSM.16.MT88.4 R20, [R100+0x7800] ;  /* 0x007800006414783b */ /* 0x000f6e0000004200 */
[C---:B----4-:R-:W-:Y:S08]  /*4840*/  HMMA.16816.F32 R72, R4.reuse, R16, R72 ;  /* 0x000000100448723c */ /* 0x050ff00000001848 */
[----:B------:R-:W-:Y:S01]  /*4850*/  HMMA.16816.F32 R68, R4, R18, R68 ;  /* 0x000000120444723c */ /* 0x000fe20000001844 */
[----:B------:R-:W-:Y:S01]  /*4860*/  F2FP.F16.F32.PACK_AB R4, R101, R112 ;  /* 0x000000706504723e */ /* 0x000fe200000000ff */
[----:B------:R-:W-:Y:S01]  /*4870*/  LDSM.16.MT88.4 R16, [R164+0x8000] ;  /* 0x00800000a410783b */ /* 0x000fe20000004200 */
[----:B---3--:R-:W-:Y:S01]  /*4880*/  F2FP.F16.F32.PACK_AB R5, R114, R105 ;  /* 0x000000697205723e */ /* 0x008fe200000000ff */
        /* <DEDUP_REMOVED lines=9> */
[C---:B------:R-:W-:Y:S01]  /*4920*/  HMMA.16816.F32 R80, R4.reuse, R24, R80 ;  /* 0x000000180450723c */ /* 0x040fe20000001850 */
[--C-:B------:R-:W-:Y:S01]  /*4930*/  FFMA.FTZ R25, R128, UR4, -R31.reuse ;  /* 0x0000000480197c23 */ /* 0x100fe2000801081f */
[--C-:B------:R-:W-:Y:S01]  /*4940*/  FFMA.FTZ R24, R132, UR4, -R31.reuse ;  /* 0x0000000484187c23 */ /* 0x100fe2000801081f */
[----:B------:R-:W-:Y:S04]  /*4950*/  MUFU.EX2 R128, R134 ;  /* 0x0000008600807308 */ /* 0x000fe80000000800 */
[----:B------:R-:W3:Y:S01]  /*4960*/  MUFU.EX2 R25, R25 ;  /* 0x0000001900197308 */ /* 0x000ee20000000800 */
[C---:B------:R-:W-:Y:S01]  /*4970*/  HMMA.16816.F32 R76, R4.reuse, R26, R76 ;  /* 0x0000001a044c723c */ /* 0x040fe2000000184c */
[----:B------:R-:W-:Y:S01]  /*4980*/  FFMA.FTZ R26, R113, UR4, -R40 ;  /* 0x00000004711a7c23 */ /* 0x000fe20008010828 */
[----:B------:R-:W-:Y:S01]  /*4990*/  FFMA.FTZ R113, R122, UR4, -R31 ;  /* 0x000000047a717c23 */ /* 0x000fe2000801081f */
[----:B------:R-:W-:Y:S04]  /*49a0*/  MUFU.EX2 R24, R24 ;  /* 0x0000001800187308 */ /* 0x000fe80000000800 */
[----:B------:R-:W4:Y:S01]  /*49b0*/  MUFU.EX2 R27, R130 ;  /* 0x00000082001b7308 */ /* 0x000f220000000800 */
[C---:B--2---:R-:W-:Y:S03]  /*49c0*/  HMMA.16816.F32 R96, R4.reuse, R12, R96 ;  /* 0x0000000c0460723c */ /* 0x044fe60000001860 */
[----:B------:R-:W2:Y:S04]  /*49d0*/  MUFU.EX2 R26, R26 ;  /* 0x0000001a001a7308 */ /* 0x000ea80000000800 */
[----:B------:R-:W2:Y:S01]  /*49e0*/  MUFU.EX2 R113, R113 ;  /* 0x0000007100717308 */ /* 0x000ea20000000800 */
[C---:B------:R-:W-:Y:S01]  /*49f0*/  HMMA.16816.F32 R92, R4.reuse, R14, R92 ;  /* 0x0000000e045c723c */ /* 0x040fe2000000185c */
[----:B------:R-:W2:Y:S07]  /*4a00*/  LDSM.16.MT88.4 R12, [R160+0x8000] ;  /* 0x00800000a00c783b */ /* 0x000eae0000004200 */
[C---:B-----5:R-:W-:Y:S08]  /*4a10*/  HMMA.16816.F32 R72, R4.reuse, R20, R72 ;  /* 0x000000140448723c */ /* 0x060ff00000001848 */
[----:B------:R-:W-:Y:S01]  /*4a20*/  HMMA.16816.F32 R68, R4, R22, R68 ;  /* 0x000000160444723c */ /* 0x000fe20000001844 */
[----:B------:R-:W-:Y:S01]  /*4a30*/  F2FP.F16.F32.PACK_AB R4, R119, R126 ;  /* 0x0000007e7704723e */ /* 0x000fe200000000ff */
[----:B------:R-:W5:Y:S01]  /*4a40*/  LDSM.16.MT88.4 R20, [R100+0x8000] ;  /* 0x008000006414783b */ /* 0x000f620000004200 */
[----:B---3--:R-:W-:Y:S01]  /*4a50*/  F2FP.F16.F32.PACK_AB R5, R25, R128 ;  /* 0x000000801905723e */ /* 0x008fe200000000ff */
[----:B------:R-:W-:Y:S01]  /*4a60*/  FADD.FTZ R126, R126, R103 ;  /* 0x000000677e7e7221 */ /* 0x000fe20000010000 */
[----:B------:R-:W-:-:S02]  /*4a70*/  F2FP.F16.F32.PACK_AB R6, R117, R124 ;  /* 0x0000007c7506723e */ /* 0x000fc400000000ff */
[----:B----4-:R-:W-:Y:S01]  /*4a80*/  F2FP.F16.F32.PACK_AB R7, R27, R24 ;  /* 0x000000181b07723e */ /* 0x010fe200000000ff */
[----:B------:R-:W-:-:S04]  /*4a90*/  FADD.FTZ R119, R119, R126 ;  /* 0x0000007e77777221 */ /* 0x000fc80000010000 */
[----:B------:R-:W-:Y:S02]  /*4aa0*/  FADD.FTZ R124, R124, R119 ;  /* 0x000000777c7c7221 */ /* 0x000fe40000010000 */
[C---:B-1----:R-:W-:Y:S01]  /*4ab0*/  HMMA.16816.F32 R80, R4.reuse, R8, R80 ;  /* 0x000000080450723c */ /* 0x042fe20000001850 */
[----:B------:R-:W-:Y:S01]  /*4ac0*/  FFMA.FTZ R8, R109, UR4, -R40 ;  /* 0x000000046d087c23 */ /* 0x000fe20008010828 */
[----:B------:R-:W-:Y:S01]  /*4ad0*/  FADD.FTZ R117, R117, R124 ;  /* 0x0000007c75757221 */ /* 0x000fe20000010000 */
[----:B------:R-:W-:Y:S04]  /*4ae0*/  MUFU.EX2 R109, R115 ;  /* 0x00000073006d7308 */ /* 0x000fe80000000800 */
[----:B------:R1:W3:Y:S01]  /*4af0*/  MUFU.EX2 R122, R8 ;  /* 0x00000008007a7308 */ /* 0x0002e20000000800 */
[C---:B------:R-:W-:Y:S03]  /*4b00*/  HMMA.16816.F32 R96, R4.reuse, R16, R96 ;  /* 0x000000100460723c */ /* 0x040fe60000001860 */
[----:B------:R4:W3:Y:S05]  /*4b10*/  MUFU.EX2 R115, R123 ;  /* 0x0000007b00737308 */ /* 0x0008ea0000000800 */
[C---:B------:R-:W-:Y:S01]  /*4b20*/  HMMA.16816.F32 R92, R4.reuse, R18, R92 ;  /* 0x00000012045c723c */ /* 0x040fe2000000185c */
[----:B------:R-:W3:Y:S07]  /*4b30*/  LDSM.16.MT88.4 R16, [R164+0x8800] ;  /* 0x00880000a410783b */ /* 0x000eee0000004200 */
[----:B------:R-:W-:Y:S01]  /*4b40*/  HMMA.16816.F32 R76, R4, R10, R76 ;  /* 0x0000000a044c723c */ /* 0x000fe2000000184c */
[----:B-1----:R-:W1:Y:S01]  /*4b50*/  LDSM.16.MT88.4 R8, [R102+0x8800] ;  /* 0x008800006608783b */ /* 0x002e620000004200 */
[----:B----4-:R-:W-:Y:S01]  /*4b60*/  FFMA.FTZ R123, R67, UR4, -R40 ;  /* 0x00000004437b7c23 */ /* 0x010fe20008010828 */
[----:B------:R-:W-:-:S02]  /*4b70*/  FFMA.FTZ R67, R106, UR4, -R31 ;  /* 0x000000046a437c23 */ /* 0x000fc4000801081f */
[----:B------:R-:W-:Y:S03]  /*4b80*/  MUFU.EX2 R106, R121 ;  /* 0x00000079006a7308 */ /* 0x000fe60000000800 */
[C---:B--2---:R-:W-:Y:S01]  /*4b90*/  HMMA.16816.F32 R88, R4.reuse, R12, R88 ;  /* 0x0000000c0458723c */ /* 0x044fe20000001858 */
[----:B------:R-:W2:Y:S04]  /*4ba0*/  MUFU.EX2 R65, R123 ;  /* 0x0000007b00417308 */ /* 0x000ea80000000800 */
[----:B------:R-:W4:Y:S03]  /*4bb0*/  MUFU.EX2 R67, R67 ;  /* 0x0000004300437308 */ /* 0x000f260000000800 */
[C---:B------:R-:W-:Y:S01]  /*4bc0*/  HMMA.16816.F32 R84, R4.reuse, R14, R84 ;  /* 0x0000000e0454723c */ /* 0x040fe20000001854 */
[----:B------:R-:W2:Y:S07]  /*4bd0*/  LDSM.16.MT88.4 R12, [R160+0x8800] ;  /* 0x00880000a00c783b */ /* 0x000eae0000004200 */
[C---:B-----5:R-:W-:Y:S08]  /*4be0*/  HMMA.16816.F32 R72, R4.reuse, R20, R72 ;  /* 0x000000140448723c */ /* 0x060ff00000001848 */
[----:B------:R-:W-:Y:S01]  /*4bf0*/  HMMA.16816.F32 R68, R4, R22, R68 ;  /* 0x000000160444723c */ /* 0x000fe20000001844 */
[----:B------:R-:W-:Y:S01]  /*4c00*/  F2FP.F16.F32.PACK_AB R4, R111, R26 ;  /* 0x0000001a6f04723e */ /* 0x000fe200000000ff */
[----:B------:R-:W5:Y:S01]  /*4c10*/  LDSM.16.MT88.4 R20, [R100+0x8800] ;  /* 0x008800006414783b */ /* 0x000f620000004200 */
[----:B------:R-:W-:Y:S01]  /*4c20*/  F2FP.F16.F32.PACK_AB R5, R118, R113 ;  /* 0x000000717605723e */ /* 0x000fe200000000ff */
[----:B------:R-:W-:Y:S01]  /*4c30*/  FADD.FTZ R26, R26, R117 ;  /* 0x000000751a1a7221 */ /* 0x000fe20000010000 */
[----:B---3--:R-:W-:-:S02]  /*4c40*/  F2FP.F16.F32.PACK_AB R6, R122, R109 ;  /* 0x0000006d7a06723e */ /* 0x008fc400000000ff */
[----:B------:R-:W-:-:S07]  /*4c50*/  F2FP.F16.F32.PACK_AB R7, R115, R116 ;  /* 0x000000747307723e */ /* 0x000fce00000000ff */
[C---:B------:R-:W-:Y:S08]  /*4c60*/  HMMA.16816.F32 R96, R4.reuse, R16, R96 ;  /* 0x000000100460723c */ /* 0x040ff00000001860 */
        /* <DEDUP_REMOVED lines=8> */
[----:B-----5:R-:W-:Y:S01]  /*4cf0*/  HMMA.16816.F32 R72, R4, R20, R72 ;  /* 0x000000140448723c */ /* 0x020fe20000001848 */
[--C-:B------:R-:W-:Y:S01]  /*4d00*/  FFMA.FTZ R20, R43, UR4, -R40.reuse ;  /* 0x000000042b147c23 */ /* 0x100fe20008010828 */
[----:B------:R-:W-:-:S05]  /*4d10*/  FFMA.FTZ R21, R38, UR4, -R40 ;  /* 0x0000000426157c23 */ /* 0x000fca0008010828 */
[----:B------:R-:W-:Y:S01]  /*4d20*/  MUFU.EX2 R20, R20 ;  /* 0x0000001400147308 */ /* 0x000fe20000000800 */
[----:B------:R-:W-:Y:S01]  /*4d30*/  HMMA.16816.F32 R68, R4, R22, R68 ;  /* 0x000000160444723c */ /* 0x000fe20000001844 */
[----:B------:R-:W-:Y:S01]  /*4d40*/  F2FP.F16.F32.PACK_AB R4, R120, R65 ;  /* 0x000000417804723e */ /* 0x000fe200000000ff */
[----:B------:R-:W-:Y:S01]  /*4d50*/  FFMA.FTZ R22, R37, UR4, -R40 ;  /* 0x0000000425167c23 */ /* 0x000fe20008010828 */
[----:B----4-:R-:W-:Y:S01]  /*4d60*/  F2FP.F16.F32.PACK_AB R5, R66, R67 ;  /* 0x000000434205723e */ /* 0x010fe200000000ff */
[----:B------:R-:W-:Y:S01]  /*4d70*/  FFMA.FTZ R23, R30, UR4, -R31 ;  /* 0x000000041e177c23 */ /* 0x000fe2000801081f */
[----:B------:R-:W-:Y:S01]  /*4d80*/  F2FP.F16.F32.PACK_AB R6, R106, R61 ;  /* 0x0000003d6a06723e */ /* 0x000fe200000000ff */
[----:B------:R-:W4:Y:S01]  /*4d90*/  MUFU.EX2 R21, R21 ;  /* 0x0000001500157308 */ /* 0x000f220000000800 */
[----:B------:R-:W-:-:S03]  /*4da0*/  F2FP.F16.F32.PACK_AB R7, R64, R63 ;  /* 0x0000003f4007723e */ /* 0x000fc600000000ff */
[----:B------:R-:W-:Y:S04]  /*4db0*/  MUFU.EX2 R22, R22 ;  /* 0x0000001600167308 */ /* 0x000fe80000000800 */
[C---:B---3--:R-:W-:Y:S01]  /*4dc0*/  HMMA.16816.F32 R96, R4.reuse, R16, R96 ;  /* 0x000000100460723c */ /* 0x048fe20000001860 */
[----:B------:R-:W-:Y:S04]  /*4dd0*/  MUFU.EX2 R30, R32 ;  /* 0x00000020001e7308 */ /* 0x000fe80000000800 */
[----:B------:R-:W-:Y:S03]  /*4de0*/  MUFU.EX2 R23, R23 ;  /* 0x0000001700177308 */ /* 0x000fe60000000800 */
[C---:B------:R-:W-:Y:S01]  /*4df0*/  HMMA.16816.F32 R92, R4.reuse, R18, R92 ;  /* 0x00000012045c723c */ /* 0x040fe2000000185c */
[----:B------:R-:W3:Y:S07]  /*4e00*/  LDSM.16.MT88.4 R16, [R100+0x9000] ;  /* 0x009000006410783b */ /* 0x000eee0000004200 */
[----:B-1----:R-:W-:Y:S01]  /*4e10*/  HMMA.16816.F32 R80, R4, R8, R80 ;  /* 0x000000080450723c */ /* 0x002fe20000001850 */
[----:B------:R-:W-:-:S02]  /*4e20*/  FADD.FTZ R9, R3, R36 ;  /* 0x0000002403097221 */ /* 0x000fc40000010000 */
[----:B------:R-:W1:Y:S02]  /*4e30*/  MUFU.EX2 R3, R34 ;  /* 0x0000002200037308 */ /* 0x000e640000000800 */
[----:B------:R-:W-:-:S03]  /*4e40*/  FADD.FTZ R62, R62, R9 ;  /* 0x000000093e3e7221 */ /* 0x000fc60000010000 */
[----:B------:R-:W-:Y:S01]  /*4e50*/  HMMA.16816.F32 R76, R4, R10, R76 ;  /* 0x0000000a044c723c */ /* 0x000fe2000000184c */
[----:B------:R-:W5:Y:S01]  /*4e60*/  LDSM.16.MT88.4 R8, [R160+0x9800] ;  /* 0x00980000a008783b */ /* 0x000f620000004200 */
[----:B------:R-:W-:-:S04]  /*4e70*/  FADD.FTZ R62, R57, R62 ;  /* 0x0000003e393e7221 */ /* 0x000fc80000010000 */
[----:B------:R-:W-:Y:S02]  /*4e80*/  FADD.FTZ R55, R55, R62 ;  /* 0x0000003e37377221 */ /* 0x000fe40000010000 */
[----:B--2---:R-:W-:Y:S02]  /*4e90*/  HMMA.16816.F32 R88, R4, R12, R88 ;  /* 0x0000000c0458723c */ /* 0x004fe40000001858 */
[----:B------:R-:W-:-:S04]  /*4ea0*/  FADD.FTZ R58, R58, R55 ;  /* 0x000000373a3a7221 */ /* 0x000fc80000010000 */
[----:B------:R-:W-:Y:S02]  /*4eb0*/  FADD.FTZ R29, R105, R58 ;  /* 0x0000003a691d7221 */ /* 0x000fe40000010000 */
[----:B------:R-:W-:Y:S01]  /*4ec0*/  HMMA.16816.F32 R84, R4, R14, R84 ;  /* 0x0000000e0454723c */ /* 0x000fe20000001854 */
[----:B------:R-:W2:Y:S01]  /*4ed0*/  LDSM.16.MT88.4 R12, [R164+0x9800] ;  /* 0x00980000a40c783b */ /* 0x000ea20000004200 */
[----:B------:R-:W-:-:S04]  /*4ee0*/  FADD.FTZ R29, R114, R29 ;  /* 0x0000001d721d7221 */ /* 0x000fc80000010000 */
[----:B------:R-:W-:Y:S02]  /*4ef0*/  FADD.FTZ R110, R110, R29 ;  /* 0x0000001d6e6e7221 */ /* 0x000fe40000010000 */
[----:B---3--:R-:W-:Y:S02]  /*4f00*/  HMMA.16816.F32 R72, R4, R16, R72 ;  /* 0x000000100448723c */ /* 0x008fe40000001848 */
[----:B------:R-:W-:-:S04]  /*4f10*/  FADD.FTZ R107, R107, R110 ;  /* 0x0000006e6b6b7221 */ /* 0x000fc80000010000 */
[----:B------:R-:W-:Y:S02]  /*4f20*/  FADD.FTZ R128, R128, R107 ;  /* 0x0000006b80807221 */ /* 0x000fe40000010000 */
[----:B------:R-:W-:Y:S01]  /*4f30*/  HMMA.16816.F32 R68, R4, R18, R68 ;  /* 0x000000120444723c */ /* 0x000fe20000001844 */
[----:B----4-:R-:W-:Y:S01]  /*4f40*/  F2FP.F16.F32.PACK_AB R4, R21, R20 ;  /* 0x000000141504723e */ /* 0x010fe200000000ff */
[----:B------:R-:W-:Y:S01]  /*4f50*/  FADD.FTZ R25, R25, R128 ;  /* 0x0000008019197221 */ /* 0x000fe20000010000 */
[----:B-1----:R-:W-:Y:S01]  /*4f60*/  F2FP.F16.F32.PACK_AB R5, R30, R3 ;  /* 0x000000031e05723e */ /* 0x002fe200000000ff */
[----:B------:R-:W1:Y:S01]  /*4f70*/  LDSM.16.MT88.4 R16, [R102+0x9800] ;  /* 0x009800006610783b */ /* 0x000e620000004200 */
[----:B------:R-:W-:Y:S02]  /*4f80*/  F2FP.F16.F32.PACK_AB R6, R183, R22 ;  /* 0x00000016b706723e */ /* 0x000fe400000000ff */
[----:B------:R-:W-:-:S07]  /*4f90*/  F2FP.F16.F32.PACK_AB R7, R184, R23 ;  /* 0x00000017b807723e */ /* 0x000fce00000000ff */
[----:B-----5:R-:W-:Y:S01]  /*4fa0*/  HMMA.16816.F32 R88, R4, R8, R88 ;  /* 0x000000080458723c */ /* 0x020fe20000001858 */
[----:B------:R-:W-:-:S04]  /*4fb0*/  FADD.FTZ R8, R24, R25 ;  /* 0x0000001918087221 */ /* 0x000fc80000010000 */
        /* <DEDUP_REMOVED lines=30> */
[C---:B--2---:R-:W-:Y:S08]  /*51a0*/  HMMA.16816.F32 R72, R4.reuse, R12, R72 ;  /* 0x0000000c0448723c */ /* 0x044ff00000001848 */
        /* <DEDUP_REMOVED lines=15> */
.L_x_5550:
[----:B------:R-:W5:Y:S01]  /*52a0*/  @!P0 LDC R2, c[0x0][0x3c0] ;  /* 0x0000f000ff028b82 */ /* 0x000f620000000800 */
[----:B------:R-:W-:Y:S07]  /*52b0*/  DEPBAR.LE SB0, 0x0 ;  /* 0x000080000000791a */ /* 0x000fee0000000000 */
[----:B------:R-:W-:Y:S01]  /*52c0*/  BAR.SYNC.DEFER_BLOCKING 0x0 ;  /* 0x0000000000007b1d */ /* 0x000fe20000010000 */
[----:B------:R-:W-:Y:S01]  /*52d0*/  MOV R4, R172 ;  /* 0x000000ac00047202 */ /* 0x000fe20000000f00 */
        /* <DEDUP_REMOVED lines=48> */
[----:B------:R-:W5:Y:S01]  /*55e0*/  LDC.64 R2, c[0x0][0x3c0] ;  /* 0x0000f000ff027b82 */ /* 0x000f620000000a00 */
[----:B------:R-:W-:Y:S02]  /*55f0*/  LEA R12, P2, R11, R178, 0x2 ;  /* 0x000000b20b0c7211 */ /* 0x000fe400078410ff */
[-C--:B------:R-:W-:Y:S01]  /*5600*/  LEA.HI.X.SX32 R15, R7, R179.reuse, 0x2, P3 ;  /* 0x000000b3070f7211 */ /* 0x080fe200018f16ff */
[C---:B------:R-:W-:Y:S01]  /*5610*/  IMAD.IADD R7, R11.reuse, 0x1, -R7 ;  /* 0x000000010b077824 */ /* 0x040fe200078e0a07 */
[----:B------:R-:W-:Y:S03]  /*5620*/  LEA.HI.X.SX32 R13, R11, R179, 0x2, P2 ;  /* 0x000000b30b0d7211 */ /* 0x000fe600010f16ff */
[----:B------:R-:W-:Y:S01]  /*5630*/  IMAD R7, R7, R6, -0x80 ;  /* 0xffffff8007077424 */ /* 0x000fe200078e0206 */
[----:B------:R-:W2:Y:S04]  /*5640*/  LDG.E R8, desc[UR24][R14.64] ;  /* 0x000000180e087981 */ /* 0x000ea8000c1e1900 */
[----:B------:R-:W2:Y:S01]  /*5650*/  LDG.E R5, desc[UR24][R12.64] ;  /* 0x000000180c057981 */ /* 0x000ea2000c1e1900 */
[----:B------:R-:W-:Y:S05]  /*5660*/  SHF.R.S32.HI R9, RZ, 0x1f, R7 ;  /* 0x0000001fff097819 */ /* 0x000fea0000011407 */
[-C--:B-----5:R-:W-:Y:S02]  /*5670*/  IMAD R6, R9, R2.reuse, RZ ;  /* 0x0000000209067224 */ /* 0x0a0fe400078e02ff */
[C---:B------:R-:W-:Y:S04]  /*5680*/  IMAD.WIDE.U32 R10, R7.reuse, R2, RZ ;  /* 0x00000002070a7225 */ /* 0x040fe800078e00ff */
[----:B------:R-:W-:Y:S05]  /*5690*/  IMAD R6, R7, R3, R6 ;  /* 0x0000000307067224 */ /* 0x000fea00078e0206 */
[----:B------:R-:W-:Y:S01]  /*56a0*/  IADD3 R11, PT, PT, R11, R6, RZ ;  /* 0x000000060b0b7210 */ /* 0x000fe20007ffe0ff */
[----:B--2---:R-:W-:Y:S04]  /*56b0*/  IMAD.IADD R5, R8, 0x1, -R5 ;  /* 0x0000000108057824 */ /* 0x004fe800078e0a05 */
[----:B---3--:R-:W-:Y:S01]  /*56c0*/  IMAD.WIDE.U32 R10, R5, UR8, R10 ;  /* 0x00000008050a7c25 */ /* 0x008fe2000f8e000a */
[----:B------:R-:W-:Y:S02]  /*56d0*/  SHF.R.S32.HI R3, RZ, 0x1f, R5 ;  /* 0x0000001fff037819 */ /* 0x000fe40000011405 */
[C---:B------:R-:W-:Y:S03]  /*56e0*/  LEA R172, P2, R10.reuse, R4, 0x1 ;  /* 0x000000040aac7211 */ /* 0x040fe600078408ff */
[----:B------:R-:W-:Y:S04]  /*56f0*/  IMAD R6, R3, UR8, RZ ;  /* 0x0000000803067c24 */ /* 0x000fe8000f8e02ff */
[----:B------:R-:W-:Y:S04]  /*5700*/  IMAD R6, R5, UR9, R6 ;  /* 0x0000000905067c24 */ /* 0x000fe8000f8e0206 */
[----:B------:R-:W-:Y:S05]  /*5710*/  IMAD.IADD R173, R11, 0x1, R6 ;  /* 0x000000010bad7824 */ /* 0x000fea00078e0206 */
[----:B------:R-:W-:Y:S07]  /*5720*/  LEA.HI.X R173, R10, R0, R173, 0x1, P2 ;  /* 0x000000000aad7211 */ /* 0x000fee00010f0cad */
.L_x_5547:
[C---:B------:R-:W-:Y:S01]  /*5730*/  SHF.L.U32 R3, R2.reuse, 0x5, RZ ;  /* 0x0000000502037819 */ /* 0x040fe200000006ff */
[----:B------:R-:W-:Y:S01]  /*5740*/  @!PT LDS RZ, [RZ] ;  /* 0x00000000fffff984 */ /* 0x000fe20000000800 */
[----:B------:R-:W-:Y:S01]  /*5750*/  @!PT LDS RZ, [RZ] ;  /* 0x00000000fffff984 */ /* 0x000fe20000000800 */
[----:B------:R-:W-:Y:S01]  /*5760*/  @!PT LDS RZ, [RZ] ;  /* 0x00000000fffff984 */ /* 0x000fe20000000800 */
[----:B------:R-:W-:Y:S01]  /*5770*/  LDGSTS.E.BYPASS.LTC128B.128 [R175+0x6000], desc[UR24][R172.64] ;  /* 0x06000000acaf7fae */ /* 0x000fe2000b981a18 */
[----:B-1----:R-:W-:Y:S02]  /*5780*/  SHF.L.U64.HI R2, R2, 0x5, R185 ;  /* 0x0000000502027819 */ /* 0x002fe400000102b9 */
[----:B------:R-:W-:Y:S02]  /*5790*/  IADD3 R186, P2, PT, R3, R172, RZ ;  /* 0x000000ac03ba7210 */ /* 0x000fe40007f5e0ff */
[----:B------:R-:W-:Y:S02]  /*57a0*/  IADD3 R181, PT, PT, R181, 0x1, RZ ;  /* 0x00000001b5b57810 */ /* 0x000fe40007ffe0ff */
[----:B------:R-:W-:Y:S02]  /*57b0*/  IADD3.X R187, PT, PT, R2, R173, RZ, P2, !PT ;  /* 0x000000ad02bb7210 */ /* 0x000fe400017fe4ff */
[-C--:B------:R-:W-:Y:S03]  /*57c0*/  IADD3 R194, P3, PT, R186, R3.reuse, RZ ;  /* 0x00000003bac27210 */ /* 0x080fe60007f7e0ff */
[----:B------:R-:W-:Y:S01]  /*57d0*/  LDGSTS.E.BYPASS.LTC128B.128 [R175+0x6800], desc[UR24][R186.64] ;  /* 0x06800000baaf7fae */ /* 0x000fe2000b981a18 */
[-C--:B------:R-:W-:Y:S02]  /*57e0*/  IADD3.X R195, PT, PT, R187, R2.reuse, RZ, P3, !PT ;  /* 0x00000002bbc37210 */ /* 0x080fe40001ffe4ff */
[-C--:B------:R-:W-:Y:S04]  /*57f0*/  IADD3 R192, P2, PT, R194, R3.reuse, RZ ;  /* 0x00000003c2c07210 */ /* 0x080fe80007f5e0ff */
[-C--:B------:R-:W-:Y:S01]  /*5800*/  IADD3.X R193, PT, PT, R195, R2.reuse, RZ, P2, !PT ;  /* 0x00000002c3c17210 */ /* 0x080fe200017fe4ff */
[----:B------:R-:W-:Y:S01]  /*5810*/  LDGSTS.E.BYPASS.LTC128B.128 [R175+0x7000], desc[UR24][R194.64] ;  /* 0x07000000c2af7fae */ /* 0x000fe2000b981a18 */
[-C--:B------:R-:W-:Y:S04]  /*5820*/  IADD3 R190, P3, PT, R192, R3.reuse, RZ ;  /* 0x00000003c0be7210 */ /* 0x080fe80007f7e0ff */
[-C--:B------:R-:W-:Y:S02]  /*5830*/  IADD3.X R191, PT, PT, R193, R2.reuse, RZ, P3, !PT ;  /* 0x00000002c1bf7210 */ /* 0x080fe40001ffe4ff */
[-C--:B------:R-:W-:Y:S01]  /*5840*/  IADD3 R188, P2, PT, R190, R3.reuse, RZ ;  /* 0x00000003bebc7210 */ /* 0x080fe20007f5e0ff */
[----:B------:R-:W-:Y:S03]  /*5850*/  LDGSTS.E.BYPASS.LTC128B.128 [R175+0x7800], desc[UR24][R192.64] ;  /* 0x07800000c0af7fae */ /* 0x000fe6000b981a18 */
[-C--:B------:R-:W-:Y:S02]  /*5860*/  IADD3.X R189, PT, PT, R191, R2.reuse, RZ, P2, !PT ;  /* 0x00000002bfbd7210 */ /* 0x080fe400017fe4ff */
[-C--:B------:R-:W-:Y:S03]  /*5870*/  IADD3 R196, P3, PT, R188, R3.reuse, RZ ;  /* 0x00000003bcc47210 */ /* 0x080fe60007f7e0ff */
[----:B------:R-:W-:Y:S01]  /*5880*/  LDGSTS.E.BYPASS.LTC128B.128 [R175+0x8000], desc[UR24][R190.64] ;  /* 0x08000000beaf7fae */ /* 0x000fe2000b981a18 */
[-C--:B------:R-:W-:Y:S02]  /*5890*/  IADD3.X R197, PT, PT, R189, R2.reuse, RZ, P3, !PT ;  /* 0x00000002bdc57210 */ /* 0x080fe40001ffe4ff */
[----:B------:R-:W-:Y:S04]  /*58a0*/  IADD3 R198, P2, PT, R196, R3, RZ ;  /* 0x00000003c4c67210 */ /* 0x000fe80007f5e0ff */
[----:B------:R-:W-:Y:S01]  /*58b0*/  IADD3.X R199, PT, PT, R197, R2, RZ, P2, !PT ;  /* 0x00000002c5c77210 */ /* 0x000fe200017fe4ff */
[----:B------:R-:W-:Y:S01]  /*58c0*/  LDGSTS.E.BYPASS.LTC128B.128 [R175+0x8800], desc[UR24][R188.64] ;  /* 0x08800000bcaf7fae */ /* 0x000fe2000b981a18 */
[----:B------:R-:W-:Y:S07]  /*58d0*/  ISETP.NE.AND P2, PT, R181, RZ, PT ;  /* 0x000000ffb500720c */ /* 0x000fee0003f45270 */
[----:B------:R1:W-:Y:S08]  /*58e0*/  LDGSTS.E.BYPASS.LTC128B.128 [R175+0x9000], desc[UR24][R196.64] ;  /* 0x09000000c4af7fae */ /* 0x0003f0000b981a18 */
[----:B------:R5:W-:Y:S08]  /*58f0*/  LDGSTS.E.BYPASS.LTC128B.128 [R175+0x9800], desc[UR24][R198.64] ;  /* 0x09800000c6af7fae */ /* 0x000bf0000b981a18 */
[----:B------:R-:W-:Y:S08]  /*5900*/  LDSM.16.M88.4 R104, [R169] ;  /* 0x00000000a968783b */ /* 0x000ff00000000200 */
[----:B------:R-:W2:Y:S08]  /*5910*/  LDSM.16.M88.4 R108, [R168+UR5+0x2000] ;  /* 0x00200005a86c783b */ /* 0x000eb00008000200 */
[----:B------:R-:W3:Y:S08]  /*5920*/  LDSM.16.M88.4 R112, [R168+UR5+0x2800] ;  /* 0x00280005a870783b */ /* 0x000ef00008000200 */
[----:B------:R-:W4:Y:S08]  /*5930*/  LDSM.16.M88.4 R116, [R168+UR5+0x3000] ;  /* 0x00300005a874783b */ /* 0x000f300008000200 */
[----:B------:R-:W1:Y:S08]  /*5940*/  LDSM.16.M88.4 R120, [R168+UR5+0x3800] ;  /* 0x00380005a878783b */ /* 0x000e700008000200 */
[----:B------:R-:W5:Y:S08]  /*5950*/  LDSM.16.M88.4 R124, [R168+UR5+0x4000] ;  /* 0x00400005a87c783b */ /* 0x000f700008000200 */
[----:B------:R-:W5:Y:S08]  /*5960*/  LDSM.16.M88.4 R128, [R168+UR5+0x4800] ;  /* 0x00480005a880783b */ /* 0x000f700008000200 */
[----:B------:R-:W5:Y:S08]  /*5970*/  LDSM.16.M88.4 R132, [R168+UR5+0x5000] ;  /* 0x00500005a884783b */ /* 0x000f700008000200 */
[----:B------:R-:W5:Y:S08]  /*5980*/  LDSM.16.M88.4 R136, [R168+UR5+0x5800] ;  /* 0x00580005a888783b */ /* 0x000f700008000200 */
[----:B------:R-:W-:Y:S08]  /*5990*/  LDSM.16.M88.4 R140, [R167] ;  /* 0x00000000a78c783b */ /* 0x000ff00000000200 */
[----:B------:R-:W5:Y:S08]  /*59a0*/  LDSM.16.M88.4 R144, [R163+0x2000] ;  /* 0x00200000a390783b */ /* 0x000f700000000200 */
[----:B------:R-:W0:Y:S08]  /*59b0*/  LDGDEPBAR ;  /* 0x00000000000079af */ /* 0x000e300000000000 */
[----:B------:R-:W5:Y:S08]  /*59c0*/  LDSM.16.M88.4 R148, [R163+0x2800] ;  /* 0x00280000a394783b */ /* 0x000f700000000200 */
[----:B------:R-:W5:Y:S08]  /*59d0*/  LDSM.16.M88.4 R152, [R163+0x3000] ;  /* 0x00300000a398783b */ /* 0x000f700000000200 */
[----:B------:R-:W5:Y:S01]  /*59e0*/  LDSM.16.M88.4 R156, [R163+0x3800] ;  /* 0x00380000a39c783b */ /* 0x000f620000000200 */
[C---:B--2---:R-:W-:Y:S08]  /*59f0*/  HMMA.16816.F32 R4, R104.reuse, R108, RZ ;  /* 0x0000006c6804723c */ /* 0x044ff000000018ff */
[C---:B------:R-:W-:Y:S01]  /*5a00*/  HMMA.16816.F32 R8, R104.reuse, R110, RZ ;  /* 0x0000006e6808723c */ /* 0x040fe200000018ff */
[----:B------:R-:W2:Y:S07]  /*5a10*/  LDSM.16.M88.4 R108, [R163+0x4000] ;  /* 0x00400000a36c783b */ /* 0x000eae0000000200 */
[C---:B---3--:R-:W-:Y:S08]  /*5a20*/  HMMA.16816.F32 R12, R104.reuse, R112, RZ ;  /* 0x00000070680c723c */ /* 0x048ff000000018ff */
[C---:B------:R-:W-:Y:S01]  /*5a30*/  HMMA.16816.F32 R16, R104.reuse, R114, RZ ;  /* 0x000000726810723c */ /* 0x040fe200000018ff */
[----:B------:R-:W-:Y:S07]  /*5a40*/  LDSM.16.M88.4 R112, [R163+0x5000] ;  /* 0x00500000a370783b */ /* 0x000fee0000000200 */
[C---:B----4-:R-:W-:Y:S08]  /*5a50*/  HMMA.16816.F32 R20, R104.reuse, R116, RZ ;  /* 0x000000746814723c */ /* 0x050ff000000018ff */
[C---:B------:R-:W-:Y:S01]  /*5a60*/  HMMA.16816.F32 R24, R104.reuse, R118, RZ ;  /* 0x000000766818723c */ /* 0x040fe200000018ff */
[----:B------:R-:W-:Y:S07]  /*5a70*/  LDSM.16.M88.4 R116, [R163+0x5800] ;  /* 0x00580000a374783b */ /* 0x000fee0000000200 */
[C---:B-1----:R-:W-:Y:S08]  /*5a80*/  HMMA.16816.F32 R28, R104.reuse, R120, RZ ;  /* 0x00000078681c723c */ /* 0x042ff000000018ff */
[C---:B------:R-:W-:Y:S01]  /*5a90*/  HMMA.16816.F32 R32, R104.reuse, R122, RZ ;  /* 0x0000007a6820723c */ /* 0x040fe200000018ff */
[----:B------:R-:W-:Y:S07]  /*5aa0*/  LDSM.16.M88.4 R120, [R166] ;  /* 0x00000000a678783b */ /* 0x000fee0000000200 */
[C---:B-----5:R-:W-:Y:S08]  /*5ab0*/  HMMA.16816.F32 R36, R104.reuse, R124, RZ ;  /* 0x0000007c6824723c */ /* 0x060ff000000018ff */
        /* <DEDUP_REMOVED lines=37> */
[----:B------:R-:W5:Y:S07]  /*5d10*/  LDSM.16.M88.4 R128, [R165] ;  /* 0x00000000a580783b */ /* 0x000f6e0000000200 */
[C---:B------:R-:W-:Y:S08]  /*5d20*/  HMMA.16816.F32 R20, R120.reuse, R132, R20 ;  /* 0x000000847814723c */ /* 0x040ff00000001814 */
[C---:B------:R-:W-:Y:S08]  /*5d30*/  HMMA.16816.F32 R24, R120.reuse, R134, R24 ;  /* 0x000000867818723c */ /* 0x040ff00000001818 */
[C---:B-1----:R-:W-:Y:S08]  /*5d40*/  HMMA.16816.F32 R28, R120.reuse, R104, R28 ;  /* 0x00000068781c723c */ /* 0x042ff0000000181c */
[C---:B------:R-:W-:Y:S01]  /*5d50*/  HMMA.16816.F32 R32, R120.reuse, R106, R32 ;  /* 0x0000006a7820723c */ /* 0x040fe20000001820 */
[----:B------:R-:W1:Y:S07]  /*5d60*/  LDSM.16.M88.4 R104, [R161+0x2800] ;  /* 0x00280000a168783b */ /* 0x000e6e0000000200 */
[C---:B------:R-:W-:Y:S08]  /*5d70*/  HMMA.16816.F32 R36, R120.reuse, R108, R36 ;  /* 0x0000006c7824723c */ /* 0x040ff00000001824 */
        /* <DEDUP_REMOVED lines=17> */
[----:B------:R-:W2:Y:S01]  /*5e90*/  LDSM.16.M88.4 R104, [R161+0x3800] ;  /* 0x00380000a168783b */ /* 0x000ea20000000200 */
[----:B------:R-:W-:Y:S01]  /*5ea0*/  FMUL.FTZ R243, R8, UR10 ;  /* 0x0000000a08f37c20 */ /* 0x000fe20008410000 */
[----:B------:R-:W-:Y:S01]  /*5eb0*/  FMUL.FTZ R241, R9, UR10 ;  /* 0x0000000a09f17c20 */ /* 0x000fe20008410000 */
[----:B------:R-:W-:Y:S01]  /*5ec0*/  FMUL.FTZ R244, R10, UR10 ;  /* 0x0000000a0af47c20 */ /* 0x000fe20008410000 */
[----:B------:R-:W-:Y:S02]  /*5ed0*/  FMUL.FTZ R242, R11, UR10 ;  /* 0x0000000a0bf27c20 */ /* 0x000fe40008410000 */
[C---:B------:R-:W-:Y:S03]  /*5ee0*/  HMMA.16816.F32 R20, R128.reuse, R108, R20 ;  /* 0x0000006c8014723c */ /* 0x040fe60000001814 */
[----:B------:R-:W3:Y:S01]  /*5ef0*/  MUFU.TANH R237, R237 ;  /* 0x000000ed00ed7308 */ /* 0x000ee20000002400 */
        /* <DEDUP_REMOVED lines=25> */
[----:B------:R-:W3:Y:S08]  /*6090*/  LDSM.16.M88.4 R104, [R161+0x4800] ;  /* 0x00480000a168783b */ /* 0x000ef00000000200 */
        /* <DEDUP_REMOVED lines=154> */
[----:B------:R-:W1:Y:S08]  /*6a40*/  LDC.64 R4, c[0x0][0x3b8] ;  /* 0x0000ee00ff047b82 */ /* 0x000e700000000a00 */
        /* <DEDUP_REMOVED lines=27> */
.L_x_5549:
[----:B------:R-:W-:Y:S01]  /*6c00*/  @!PT LDS RZ, [RZ] ;  /* 0x00000000fffff984 */ /* 0x000fe20000000800 */
[----:B------:R-:W-:Y:S01]  /*6c10*/  @!PT LDS RZ, [RZ] ;  /* 0x00000000fffff984 */ /* 0x000fe20000000800 */
[----:B------:R-:W-:Y:S01]  /*6c20*/  @!PT LDS RZ, [RZ] ;  /* 0x00000000fffff984 */ /* 0x000fe20000000800 */
[----:B------:R2:W-:Y:S01]  /*6c30*/  LDGSTS.E.BYPASS.LTC128B.128 [R175+0x2000], desc[UR24][R170.64] ;  /* 0x02000000aaaf7fae */ /* 0x0005e2000b981a18 */
        /* <DEDUP_REMOVED lines=17> */
[----:B------:R-:W-:Y:S01]  /*6d50*/  IADD3 R18, P2, PT, R16, R5, RZ ;  /* 0x0000000510127210 */ /* 0x000fe20007f5e0ff */
[--C-:B------:R-:W-:Y:S01]  /*6d60*/  IMAD.X R17, R15, 0x1, R4.reuse, P3 ;  /* 0x000000010f117824 */ /* 0x100fe200018e0604 */
[----:B------:R2:W-:Y:S03]  /*6d70*/  LDGSTS.E.BYPASS.LTC128B.128 [R175+0x4800], desc[UR24][R14.64] ;  /* 0x048000000eaf7fae */ /* 0x0005e6000b981a18 */
[----:B------:R-:W-:Y:S01]  /*6d80*/  IMAD.X R19, R17, 0x1, R4, P2 ;  /* 0x0000000111137824 */ /* 0x000fe200010e0604 */
[----:B------:R2:W-:Y:S04]  /*6d90*/  LDGSTS.E.BYPASS.LTC128B.128 [R175+0x5000], desc[UR24][R16.64] ;  /* 0x0500000010af7fae */ /* 0x0005e8000b981a18 */
[----:B------:R2:W-:Y:S04]  /*6da0*/  LDGSTS.E.BYPASS.LTC128B.128 [R175+0x5800], desc[UR24][R18.64] ;  /* 0x0580000012af7fae */ /* 0x0005e8000b981a18 */
[----:B------:R-:W0:Y:S02]  /*6db0*/  LDGDEPBAR ;  /* 0x00000000000079af */ /* 0x000e240000000000 */
.L_x_5548:
[----:B-1----:R-:W-:Y:S01]  /*6dc0*/  FMNMX3.FTZ R5, R103, R240, R238, !PT ;  /* 0x000000f067057276 */ /* 0x002fe200078100ee */
[----:B--2---:R-:W-:Y:S01]  /*6dd0*/  LDSM.16.MT88.4 R12, [R164+0x6000] ;  /* 0x00600000a40c783b */ /* 0x004fe20000004200 */
        /* <DEDUP_REMOVED lines=58> */
[----:B------:R-:W-:Y:S01]  /*7180*/  ISETP.NE.AND P2, PT, R182, -0x1, PT ;  /* 0xffffffffb600780c */ /* 0x000fe20003f45270 */
        /* <DEDUP_REMOVED lines=349> */
.L_x_5546:
[----:B------:R-:W1:Y:S01]  /*8760*/  SHFL.BFLY PT, R3, R184, 0x2, 0x1f ;  /* 0x0c401f00b8037f89 */ /* 0x000e6200000e0000 */
[----:B------:R-:W2:Y:S01]  /*8770*/  S2UR UR4, SR_CgaCtaId ;  /* 0x00000000000479c3 */ /* 0x000ea20000008800 */
[----:B------:R-:W-:Y:S01]  /*8780*/  UMOV UR5, 0x400 ;  /* 0x0000040000057882 */ /* 0x000fe20000000000 */
[----:B------:R-:W-:Y:S01]  /*8790*/  MOV R31, RZ ;  /* 0x000000ff001f7202 */ /* 0x000fe20000000f00 */
[----:B------:R-:W3:Y:S01]  /*87a0*/  SHFL.BFLY PT, R4, R183, 0x2, 0x1f ;  /* 0x0c401f00b7047f89 */ /* 0x000ee200000e0000 */
[----:B------:R-:W-:Y:S01]  /*87b0*/  MOV R26, 0x7f800000 ;  /* 0x7f800000001a7802 */ /* 0x000fe20000000f00 */
[----:B------:R-:W-:Y:S01]  /*87c0*/  BSSY.RECONVERGENT B0, `(.L_x_5551) ;  /* 0x0000096000007945 */ /* 0x000fe20003800200 */
[----:B------:R-:W4:Y:S02]  /*87d0*/  S2R R6, SR_TID.X ;  /* 0x0000000000067919 */ /* 0x000f240000002100 */
[----:B------:R-:W5:Y:S08]  /*87e0*/  S2UR UR6, SR_CTAID.Z ;  /* 0x00000000000679c3 */ /* 0x000f700000002700 */
[----:B------:R-:W5:Y:S01]  /*87f0*/  LDC R20, c[0x0][0x434] ;  /* 0x00010d00ff147b82 */ /* 0x000f620000000800 */
[----:B-1----:R-:W-:Y:S01]  /*8800*/  FADD.FTZ R12, R3, R184 ;  /* 0x000000b8030c7221 */ /* 0x002fe20000010000 */
[----:B--2---:R-:W-:Y:S01]  /*8810*/  ULEA UR4, UR4, UR5, 0x18 ;  /* 0x0000000504047291 */ /* 0x004fe2000f8ec0ff */
[----:B------:R-:W1:Y:S01]  /*8820*/  LDCU.U8 UR5, c[0x0][0x548] ;  /* 0x0000a900ff0577ac */ /* 0x000e620008000000 */
[----:B---3--:R-:W-:-:S02]  /*8830*/  FADD.FTZ R13, R4, R183 ;  /* 0x000000b7040d7221 */ /* 0x008fc40000010000 */
[----:B------:R-:W2:Y:S04]  /*8840*/  SHFL.BFLY PT, R7, R12, 0x1, 0x1f ;  /* 0x0c201f000c077f89 */ /* 0x000ea800000e0000 */
[----:B------:R-:W3:Y:S01]  /*8850*/  SHFL.BFLY PT, R8, R13, 0x1, 0x1f ;  /* 0x0c201f000d087f89 */ /* 0x000ee200000e0000 */
[C---:B----4-:R-:W-:Y:S02]  /*8860*/  SHF.L.U32 R5, R6.reuse, 0x1, RZ ;  /* 0x0000000106057819 */ /* 0x050fe400000006ff */
[C---:B------:R-:W-:Y:S02]  /*8870*/  SHF.L.U32 R10, R6.reuse, 0x4, RZ ;  /* 0x00000004060a7819 */ /* 0x040fe400000006ff */
[----:B------:R-:W-:Y:S02]  /*8880*/  SHF.L.U32 R3, R6, 0x5, RZ ;  /* 0x0000000506037819 */ /* 0x000fe400000006ff */
[----:B------:R-:W-:-:S02]  /*8890*/  LOP3.LUT R4, R5, 0x6, RZ, 0xc0, !PT ;  /* 0x0000000605047812 */ /* 0x000fc400078ec0ff */
[----:B------:R-:W-:Y:S02]  /*88a0*/  LOP3.LUT R10, R10, 0x1c0, RZ, 0xc0, !PT ;  /* 0x000001c00a0a7812 */ /* 0x000fe400078ec0ff */
[----:B------:R-:W-:Y:S02]  /*88b0*/  LOP3.LUT R3, R4, 0x7c00, R3, 0xf8, !PT ;  /* 0x00007c0004037812 */ /* 0x000fe400078ef803 */
[----:B------:R-:W-:Y:S01]  /*88c0*/  LOP3.LUT R10, R10, 0x38, R5, 0xf8, !PT ;  /* 0x000000380a0a7812 */ /* 0x000fe200078ef805 */
[----:B--2---:R-:W-:Y:S01]  /*88d0*/  FADD.FTZ R7, R12, R7 ;  /* 0x000000070c077221 */ /* 0x004fe20000010000 */
[----:B------:R-:W-:Y:S01]  /*88e0*/  IMAD.MOV.U32 R5, RZ, RZ, 0x20 ;  /* 0x00000020ff057424 */ /* 0x000fe200078e00ff */
[----:B------:R-:W-:Y:S02]  /*88f0*/  MOV R4, 0x10 ;  /* 0x0000001000047802 */ /* 0x000fe40000000f00 */
[----:B------:R-:W2:Y:S01]  /*8900*/  MUFU.RCP R9, R7 ;  /* 0x0000000700097308 */ /* 0x000ea20000001000 */
[----:B---3--:R-:W-:Y:S01]  /*8910*/  FADD.FTZ R8, R13, R8 ;  /* 0x000000080d087221 */ /* 0x008fe20000010000 */
[----:B------:R-:W-:-:S02]  /*8920*/  FSETP.NE.FTZ.AND P0, PT, R7, RZ, PT ;  /* 0x000000ff0700720b */ /* 0x000fc40003f15000 */
[----:B------:R-:W-:Y:S02]  /*8930*/  LOP3.LUT R3, R3, R10, RZ, 0xfc, !PT ;  /* 0x0000000a03037212 */ /* 0x000fe400078efcff */
[----:B------:R-:W-:Y:S02]  /*8940*/  FSETP.NE.FTZ.AND P1, PT, R8, RZ, PT ;  /* 0x000000ff0800720b */ /* 0x000fe40003f35000 */
[----:B------:R-:W3:Y:S01]  /*8950*/  MUFU.RCP R11, R8 ;  /* 0x00000008000b7308 */ /* 0x000ee20000001000 */
[----:B------:R-:W-:Y:S02]  /*8960*/  LEA R13, R3, UR4, 0x1 ;  /* 0x00000004030d7c11 */ /* 0x000fe4000f8e08ff */
[----:B------:R-:W-:Y:S01]  /*8970*/  R2P PR, R6, 0x1c ;  /* 0x0000001c06007804 */ /* 0x000fe20000000000 */
[----:B------:R-:W4:Y:S01]  /*8980*/  S2R R3, SR_TID.X ;  /* 0x0000000000037919 */ /* 0x000f220000002100 */
[--C-:B------:R-:W-:Y:S02]  /*8990*/  SHF.R.U32.HI R29, RZ, 0x1, R6.reuse ;  /* 0x00000001ff1d7819 */ /* 0x100fe40000011606 */
[----:B------:R-:W-:Y:S01]  /*89a0*/  SHF.R.U32.HI R28, RZ, 0x2, R6 ;  /* 0x00000002ff1c7819 */ /* 0x000fe20000011606 */
[----:B------:R-:W1:Y:S01]  /*89b0*/  @P0 MUFU.LG2 R7, R7 ;  /* 0x0000000700070308 */ /* 0x000e620000000c00 */
[----:B------:R-:W-:-:S02]  /*89c0*/  SEL R5, R5, 0xffffffe0, !P3 ;  /* 0xffffffe005057807 */ /* 0x000fc40005800000 */
[----:B--2---:R-:W-:Y:S01]  /*89d0*/  FSEL R9, R9, 1, P0 ;  /* 0x3f80000009097808 */ /* 0x004fe20000000000 */
[----:B------:R-:W2:Y:S01]  /*89e0*/  @P1 LDC R23, c[0x0][0x458] ;  /* 0x00011600ff171b82 */ /* 0x000ea20000000800 */
[----:B------:R-:W-:Y:S02]  /*89f0*/  SEL R4, R4, 0xfffffff0, !P2 ;  /* 0xfffffff004047807 */ /* 0x000fe40005000000 */
        /* <DEDUP_REMOVED lines=17> */
[----:B------:R-:W-:Y:S01]  /*8b10*/  FMUL.FTZ R9, R9, R71 ;  /* 0x0000004709097220 */ /* 0x000fe20000410000 */
[----:B------:R-:W-:Y:S01]  /*8b20*/  F2FP.F16.F32.PACK_AB R98, R99, R98 ;  /* 0x000000626362723e */ /* 0x000fe200000000ff */
[----:B------:R3:W4:Y:S01]  /*8b30*/  @P1 MUFU.LG2 R24, R8 ;  /* 0x0000000800181308 */ /* 0x0007220000000c00 */
[----:B------:R-:W-:Y:S01]  /*8b40*/  F2FP.F16.F32.PACK_AB R94, R95, R94 ;  /* 0x0000005e5f5e723e */ /* 0x000fe200000000ff */
[C---:B------:R-:W-:Y:S01]  /*8b50*/  FMUL.FTZ R96, R11.reuse, R96 ;  /* 0x000000600b607220 */ /* 0x040fe20000410000 */
[----:B------:R-:W-:Y:S01]  /*8b60*/  FMUL.FTZ R97, R11, R97 ;  /* 0x000000610b617220 */ /* 0x000fe20000410000 */
[----:B------:R-:W-:Y:S01]  /*8b70*/  F2FP.F16.F32.PACK_AB R70, R9, R70 ;  /* 0x000000460946723e */ /* 0x000fe200000000ff */
[C---:B------:R-:W-:Y:S01]  /*8b80*/  FMUL.FTZ R92, R11.reuse, R92 ;  /* 0x0000005c0b5c7220 */ /* 0x040fe20000410000 */
[----:B------:R-:W-:Y:S01]  /*8b90*/  FMUL.FTZ R93, R11, R93 ;  /* 0x0000005d0b5d7220 */ /* 0x000fe20000410000 */
[----:B------:R-:W-:Y:S01]  /*8ba0*/  IADD3 R9, PT, PT, R13, 0x40, RZ ;  /* 0x000000400d097810 */ /* 0x000fe20007ffe0ff */
[C---:B------:R-:W-:Y:S01]  /*8bb0*/  FMUL.FTZ R88, R11.reuse, R88 ;  /* 0x000000580b587220 */ /* 0x040fe20000410000 */
[----:B------:R-:W-:Y:S01]  /*8bc0*/  FMUL.FTZ R89, R11, R89 ;  /* 0x000000590b597220 */ /* 0x000fe20000410000 */
[----:B------:R-:W-:-:S02]  /*8bd0*/  @P4 VIADD R9, R13, 0xffffffc0 ;  /* 0xffffffc00d094836 */ /* 0x000fc40000000000 */
        /* <DEDUP_REMOVED lines=8> */
[C---:B------:R-:W-:Y:S01]  /*8c60*/  FMUL.FTZ R73, R11.reuse, R73 ;  /* 0x000000490b497220 */ /* 0x040fe20000410000 */
[----:B------:R-:W-:Y:S01]  /*8c70*/  FMUL.FTZ R68, R11, R68 ;  /* 0x000000440b447220 */ /* 0x000fe20000410000 */
[----:B------:R-:W-:Y:S01]  /*8c80*/  F2FP.F16.F32.PACK_AB R92, R93, R92 ;  /* 0x0000005c5d5c723e */ /* 0x000fe200000000ff */
[----:B------:R-:W-:Y:S01]  /*8c90*/  FMUL.FTZ R11, R11, R69 ;  /* 0x000000450b0b7220 */ /* 0x000fe20000410000 */
[----:B------:R-:W-:Y:S01]  /*8ca0*/  IADD3 R17, PT, PT, R4, R13, RZ ;  /* 0x0000000d04117210 */ /* 0x000fe20007ffe0ff */
[----:B------:R-:W-:Y:S01]  /*8cb0*/  STS [R13], R96 ;  /* 0x000000600d007388 */ /* 0x000fe20000000800 */
[----:B------:R-:W-:Y:S01]  /*8cc0*/  F2FP.F16.F32.PACK_AB R88, R89, R88 ;  /* 0x000000585958723e */ /* 0x000fe200000000ff */
[----:B-1----:R-:W-:Y:S01]  /*8cd0*/  @P0 FMUL.FTZ R7, R7, 0.69314718246459960938 ;  /* 0x3f31721807070820 */ /* 0x002fe20000410000 */
[----:B------:R-:W-:Y:S01]  /*8ce0*/  F2FP.F16.F32.PACK_AB R90, R91, R90 ;  /* 0x0000005a5b5a723e */ /* 0x000fe200000000ff */
[----:B------:R-:W-:Y:S01]  /*8cf0*/  STS [R13+0x400], R98 ;  /* 0x000400620d007388 */ /* 0x000fe20000000800 */
[----:B------:R-:W-:-:S02]  /*8d00*/  IADD3 R25, PT, PT, R5, R9, RZ ;  /* 0x0000000905197210 */ /* 0x000fc40007ffe0ff */
[----:B------:R-:W-:Y:S01]  /*8d10*/  F2FP.F16.F32.PACK_AB R84, R85, R84 ;  /* 0x000000545554723e */ /* 0x000fe200000000ff */
[----:B------:R-:W-:Y:S01]  /*8d20*/  STS [R17], R92 ;  /* 0x0000005c11007388 */ /* 0x000fe20000000800 */
[----:B------:R-:W-:Y:S01]  /*8d30*/  F2FP.F16.F32.PACK_AB R86, R87, R86 ;  /* 0x000000565756723e */ /* 0x000fe200000000ff */
[C---:B------:R-:W-:Y:S01]  /*8d40*/  IMAD.IADD R10, R4.reuse, 0x1, R25 ;  /* 0x00000001040a7824 */ /* 0x040fe200078e0219 */
[----:B------:R-:W-:Y:S01]  /*8d50*/  IADD3 R19, PT, PT, R4, R15, RZ ;  /* 0x0000000f04137210 */ /* 0x000fe20007ffe0ff */
[----:B------:R-:W-:Y:S01]  /*8d60*/  STS [R17+0x400], R94 ;  /* 0x0004005e11007388 */ /* 0x000fe20000000800 */
[----:B------:R-:W-:Y:S02]  /*8d70*/  F2FP.F16.F32.PACK_AB R80, R81, R80 ;  /* 0x000000505150723e */ /* 0x000fe400000000ff */
[----:B------:R-:W-:Y:S01]  /*8d80*/  F2FP.F16.F32.PACK_AB R82, R83, R82 ;  /* 0x000000525352723e */ /* 0x000fe200000000ff */
[----:B------:R-:W-:Y:S01]  /*8d90*/  STS [R15], R88 ;  /* 0x000000580f007388 */ /* 0x000fe20000000800 */
[----:B------:R-:W-:-:S02]  /*8da0*/  F2FP.F16.F32.PACK_AB R76, R77, R76 ;  /* 0x0000004c4d4c723e */ /* 0x000fc400000000ff */
[----:B------:R-:W-:Y:S01]  /*8db0*/  F2FP.F16.F32.PACK_AB R78, R79, R78 ;  /* 0x0000004e4f4e723e */ /* 0x000fe200000000ff */
[----:B------:R-:W-:Y:S01]  /*8dc0*/  STS [R15+0x400], R90 ;  /* 0x0004005a0f007388 */ /* 0x000fe20000000800 */
[----:B------:R-:W-:Y:S02]  /*8dd0*/  IADD3 R27, PT, PT, R4, R9, RZ ;  /* 0x00000009041b7210 */ /* 0x000fe40007ffe0ff */
[----:B------:R-:W-:Y:S01]  /*8de0*/  F2FP.F16.F32.PACK_AB R72, R73, R72 ;  /* 0x000000484948723e */ /* 0x000fe200000000ff */
[----:B------:R-:W-:Y:S01]  /*8df0*/  STS [R19], R84 ;  /* 0x0000005413007388 */ /* 0x000fe20000000800 */
[----:B------:R-:W-:Y:S01]  /*8e00*/  F2FP.F16.F32.PACK_AB R74, R75, R74 ;  /* 0x0000004a4b4a723e */ /* 0x000fe200000000ff */
[----:B------:R-:W1:Y:S01]  /*8e10*/  LDC.64 R4, c[0x0][0x408] ;  /* 0x00010200ff047b82 */ /* 0x000e620000000a00 */
[----:B------:R-:W-:Y:S01]  /*8e20*/  F2FP.F16.F32.PACK_AB R11, R11, R68 ;  /* 0x000000440b0b723e */ /* 0x000fe200000000ff */
[----:B------:R-:W-:Y:S01]  /*8e30*/  STS [R19+0x400], R86 ;  /* 0x0004005613007388 */ /* 0x000fe20000000800 */
[----:B------:R-:W-:-:S02]  /*8e40*/  ISETP.NE.AND P2, PT, RZ, UR5, PT ;  /* 0x00000005ff007c0c */ /* 0x000fc4000bf45270 */
[----:B------:R-:W-:Y:S01]  /*8e50*/  LOP3.LUT P3, RZ, R6, 0x3, RZ, 0xc0, !PT ;  /* 0x0000000306ff7812 */ /* 0x000fe2000786c0ff */
[----:B------:R-:W-:Y:S01]  /*8e60*/  STS [R9], R80 ;  /* 0x0000005009007388 */ /* 0x000fe20000000800 */
[----:B------:R-:W-:-:S03]  /*8e70*/  LOP3.LUT R29, R29, 0x30, RZ, 0xc0, !PT ;  /* 0x000000301d1d7812 */ /* 0x000fc600078ec0ff */
[----:B------:R3:W-:Y:S01]  /*8e80*/  STS [R9+0x400], R82 ;  /* 0x0004005209007388 */ /* 0x0007e20000000800 */
[----:B------:R-:W-:-:S03]  /*8e90*/  LOP3.LUT R28, R29, 0x7, R28, 0xf8, !PT ;  /* 0x000000071d1c7812 */ /* 0x000fc600078ef81c */
[----:B------:R-:W-:Y:S02]  /*8ea0*/  STS [R27], R76 ;  /* 0x0000004c1b007388 */ /* 0x000fe40000000800 */
[----:B------:R-:W5:Y:S02]  /*8eb0*/  @!P2 LDC R21, c[0x0][0x3e0] ;  /* 0x0000f800ff15ab82 */ /* 0x000f640000000800 */
[----:B------:R4:W-:Y:S04]  /*8ec0*/  STS [R27+0x400], R78 ;  /* 0x0004004e1b007388 */ /* 0x0009e80000000800 */
[----:B------:R-:W-:Y:S02]  /*8ed0*/  STS [R25], R72 ;  /* 0x0000004819007388 */ /* 0x000fe40000000800 */
[----:B------:R-:W2:Y:S02]  /*8ee0*/  @P2 LDC R22, c[0x0][0x454] ;  /* 0x00011500ff162b82 */ /* 0x000ea40000000800 */
[----:B------:R1:W-:Y:S04]  /*8ef0*/  STS [R25+0x400], R74 ;  /* 0x0004004a19007388 */ /* 0x0003e80000000800 */
[----:B------:R-:W-:Y:S04]  /*8f00*/  STS [R10], R11 ;  /* 0x0000000b0a007388 */ /* 0x000fe80000000800 */
[----:B------:R2:W-:Y:S01]  /*8f10*/  STS [R10+0x400], R70 ;  /* 0x000400460a007388 */ /* 0x0005e20000000800 */
[----:B---3--:R-:W3:Y:S08]  /*8f20*/  LDC.64 R8, c[0x0][0x410] ;  /* 0x00010400ff087b82 */ /* 0x008ef00000000a00 */
[----:B------:R-:W-:Y:S01]  /*8f30*/  BAR.SYNC.DEFER_BLOCKING 0x0 ;  /* 0x0000000000007b1d */ /* 0x000fe20000010000 */
[----:B-----5:R-:W-:Y:S01]  /*8f40*/  @!P2 IMAD R21, R174, R21, UR6 ;  /* 0x00000006ae15ae24 */ /* 0x020fe2000f8e0215 */
[----:B----4-:R-:W-:-:S03]  /*8f50*/  SHF.L.U32 R27, R3, 0x3, RZ ;  /* 0x00000003031b7819 */ /* 0x010fc600000006ff */
[----:B------:R-:W-:Y:S01]  /*8f60*/  @!P2 IMAD R21, R21, R20, RZ ;  /* 0x000000141515a224 */ /* 0x000fe200078e02ff */
[----:B------:R-:W-:Y:S01]  /*8f70*/  LOP3.LUT R30, R27, 0x38, RZ, 0xc0, !PT ;  /* 0x000000381b1e7812 */ /* 0x000fe200078ec0ff */
[----:B------:R-:W-:Y:S01]  /*8f80*/  @P1 FMUL.FTZ R27, R24, 0.69314718246459960938 ;  /* 0x3f317218181b1820 */ /* 0x000fe20000410000 */
[----:B-1----:R-:W1:Y:S03]  /*8f90*/  @P0 LDC R25, c[0x0][0x458] ;  /* 0x00011600ff190b82 */ /* 0x002e660000000800 */
[----:B------:R-:W-:-:S04]  /*8fa0*/  IMAD.WIDE.U32 R30, R176, R4, R30 ;  /* 0x00000004b01e7225 */ /* 0x000fc800078e001e */
[----:B--2---:R-:W-:Y:S01]  /*8fb0*/  @P1 FFMA.FTZ R26, R2, R23, R27 ;  /* 0x00000017021a1223 */ /* 0x004fe2000001001b */
[----:B------:R-:W-:Y:S01]  /*8fc0*/  MOV R2, 0x7f800000 ;  /* 0x7f80000000027802 */ /* 0x000fe20000000f00 */
[----:B------:R-:W-:Y:S02]  /*8fd0*/  IMAD R31, R176, R5, R31 ;  /* 0x00000005b01f7224 */ /* 0x000fe400078e021f */
[----:B------:R-:W-:Y:S01]  /*8fe0*/  @P2 IMAD R23, R22, UR6, RZ ;  /* 0x0000000616172c24 */ /* 0x000fe2000f8e02ff */
[----:B------:R-:W2:Y:S01]  /*8ff0*/  LDC.64 R10, c[0x0][0x400] ;  /* 0x00010000ff0a7b82 */ /* 0x000ea20000000a00 */
[----:B------:R4:W2:Y:S02]  /*9000*/  LDS.128 R16, [R175] ;  /* 0x00000000af107984 */ /* 0x0008a40000000c00 */
[----:B------:R-:W-:Y:S02]  /*9010*/  @P2 IMAD R21, R174, R20, R23 ;  /* 0x00000014ae152224 */ /* 0x000fe400078e0217 */
[----:B------:R4:W2:Y:S01]  /*9020*/  LDS.128 R12, [R175+0x800] ;  /* 0x00080000af0c7984 */ /* 0x0008a20000000c00 */
[----:B-1----:R-:W-:Y:S01]  /*9030*/  @P0 FFMA.FTZ R2, R0, R25, R7 ;  /* 0x0000001900020223 */ /* 0x002fe20000010007 */
[----:B--2---:R-:W-:Y:S01]  /*9040*/  IMAD.WIDE.U32 R30, R174, R10, R30 ;  /* 0x0000000aae1e7225 */ /* 0x004fe200078e001e */
[----:B---34-:R-:W-:Y:S06]  /*9050*/  @P3 BRA `(.L_x_5552) ;  /* 0x0000000000303947 */ /* 0x018fec0003800000 */
        /* <DEDUP_REMOVED lines=12> */
.L_x_5552:
[----:B------:R-:W-:Y:S05]  /*9120*/  BSYNC.RECONVERGENT B0 ;  /* 0x0000000000007941 */ /* 0x000fea0003800200 */
.L_x_5551:
[----:B------:R-:W2:Y:S01]  /*9130*/  LDS.128 R20, [R175+0x1000] ;  /* 0x00100000af147984 */ /* 0x000ea20000000c00 */
[----:B------:R-:W3:Y:S01]  /*9140*/  LDCU.64 UR4, c[0x0][0x3f0] ;  /* 0x00007e00ff0477ac */ /* 0x000ee20008000a00 */
[----:B------:R-:W-:Y:S01]  /*9150*/  IMAD R31, R174, R11, R31 ;  /* 0x0000000bae1f7224 */ /* 0x000fe200078e021f */
[----:B------:R-:W-:Y:S01]  /*9160*/  SHF.R.U32.HI R0, RZ, 0x3, R3 ;  /* 0x00000003ff007819 */ /* 0x000fe20000011603 */
[----:B-1----:R-:W1:Y:S01]  /*9170*/  LDS.128 R24, [R175+0x1800] ;  /* 0x00180000af187984 */ /* 0x002e620000000c00 */
[----:B------:R-:W-:Y:S02]  /*9180*/  IMAD.SHL.U32 R2, R4, 0x20, RZ ;  /* 0x0000002004027824 */ /* 0x000fe400078e00ff */
[----:B------:R-:W-:-:S04]  /*9190*/  IMAD.WIDE.U32 R30, R8, UR6, R30 ;  /* 0x00000006081e7c25 */ /* 0x000fc8000f8e001e */
[----:B------:R-:W-:Y:S02]  /*91a0*/  IMAD R31, R9, UR6, R31 ;  /* 0x00000006091f7c24 */ /* 0x000fe4000f8e021f */
[----:B------:R-:W-:-:S04]  /*91b0*/  IMAD.WIDE.U32 R8, R0, R4, R30 ;  /* 0x0000000400087225 */ /* 0x000fc800078e001e */
[----:B------:R-:W-:Y:S01]  /*91c0*/  IMAD R0, R0, R5, R9 ;  /* 0x0000000500007224 */ /* 0x000fe200078e0209 */
[----:B---3--:R-:W-:-:S04]  /*91d0*/  LEA R6, P0, R8, UR4, 0x1 ;  /* 0x0000000408067c11 */ /* 0x008fc8000f8008ff */
        /* <DEDUP_REMOVED lines=11> */
[----:B-1----:R-:W-:Y:S01]  /*9290*/  STG.E.128 desc[UR24][R2.64], R24 ;  /* 0x0000001802007986 */ /* 0x002fe2000c101d18 */
[----:B------:R-:W-:Y:S05]  /*92a0*/  EXIT ;  /* 0x000000000000794d */ /* 0x000fea0003800000 */
.L_x_5553:
        /* <DEDUP_REMOVED lines=13> */
.L_x_7181:


//--------------------- .text._ZN5flash24flash_fwd_splitkv_kernelI23Flash_fwd_kernel_traitsILi64ELi64ELi128ELi4ELb0ELb0EN7cutlass6half_tE19Flash_kernel_traitsILi64ELi64ELi128ELi4ES3_EELb1ELb0ELb0ELb1ELb1ELb0ELb1ELb0EEEvNS_16Flash_fwd_paramsE --------------------------
	.section	.text._ZN5flash24flash_fwd_splitkv_kernelI23Flash_fwd_kernel_traitsILi64ELi64ELi128ELi4ELb0ELb0EN7cutlass6half_tE19Flash_kernel_traitsILi64ELi64ELi128ELi4ES3_EELb1ELb0ELb0ELb1ELb1ELb0ELb1ELb0EEEvNS_16Flash_fwd_paramsE,"ax",@progbits
	.align	128
        .global         _ZN5flash24flash_fwd_splitkv_kernelI23Flash_fwd_kernel_traitsILi64ELi64ELi128ELi4ELb0ELb0EN7cutlass6half_tE19Flash_kernel_traitsILi64ELi64ELi128ELi4ES3_EELb1ELb0ELb0ELb1ELb1ELb0ELb1ELb0EEEvNS_16Flash_fwd_paramsE
        .type           _ZN5flash24flash_fwd_splitkv_kernelI23Flash_fwd_kernel_traitsILi64ELi64ELi128ELi4ELb0ELb0EN7cutlass6half_tE19Flash_kernel_traitsILi64ELi64ELi128ELi4ES3_EELb1ELb0ELb0ELb1ELb1ELb0ELb1ELb0EEEvNS_16Flash_fwd_paramsE,@function
        .size           _ZN5flash24flash_fwd_splitkv_kernelI23Flash_fwd_kernel_traitsILi64ELi64ELi128ELi4ELb0ELb0EN7cutlass6half_tE19Flash_kernel_traitsILi64ELi64ELi128ELi4ES3_EELb1ELb0ELb0ELb1ELb1ELb0ELb1ELb0EEEvNS_16Flash_fwd_paramsE,(.L_x_7182 - _ZN5flash24flash_fwd_splitkv_kernelI23Flash_fwd_kernel_traitsILi64ELi64ELi128ELi4ELb0ELb0EN7cutlass6half_tE19Flash_kernel_traitsILi64ELi64ELi128ELi4ES3_EELb1ELb0ELb0ELb1ELb1ELb0ELb1ELb0EEEvNS_16Flash_fwd_paramsE)
        .other          _ZN5flash24flash_fwd_splitkv_kernelI23Flash_fwd_kernel_traitsILi64ELi64ELi128ELi4ELb0ELb0EN7cutlass6half_tE19Flash_kernel_traitsILi64ELi64ELi128ELi4ES3_EELb1ELb0ELb0ELb1ELb1ELb0ELb1ELb0EEEvNS_16Flash_fwd_paramsE,@"STO_CUDA_ENTRY STV_DEFAULT"
_ZN5flash24flash_fwd_splitkv_kernelI23Flash_fwd_kernel_traitsILi64ELi64ELi128ELi4ELb0ELb0EN7cutlass6half_tE19Flash_kernel_traitsILi64ELi64ELi128ELi4ES3_EELb1ELb0ELb0ELb1ELb1ELb0ELb1ELb0EEEvNS_16Flash_fwd_paramsE:
.text._ZN5flash24flash_fwd_splitkv_kernelI23Flash_fwd_kernel_traitsILi64ELi64ELi128ELi4ELb0ELb0EN7cutlass6half_tE19Flash_kernel_traitsILi64ELi64ELi128ELi4ES3_EELb1ELb0ELb0ELb1ELb1ELb0ELb1ELb0EEEvNS_16Flash_fwd_paramsE:
[----:B------:R-:W-:Y:S08]  /*0000*/  LDC R1, c[0x0][0x37c] ;  /* 0x0000df00ff017b82 */ /* 0x000ff00000000800 */
[----:B------:R-:W1:Y:S01]  /*0010*/  LDC R0, c[0x0][0x3e0] ;  /* 0x0000f800ff007b82 */ /* 0x000e620000000800 */
[----:B------:R-:W2:Y:S01]  /*0020*/  S2R R12, SR_CTAID.Z ;  /* 0x00000000000c7919 */ /* 0x000ea20000002700 */
[----:B------:R-:W3:Y:S01]  /*0030*/  LDCU.64 UR22, c[0x0][0x358] ;  /* 0x00006b00ff1677ac */ /* 0x000ee20008000a00 */
[----:B------:R-:W-:-:S05]  /*0040*/  IMAD.MOV.U32 R18, RZ, RZ, RZ ;  /* 0x000000ffff127224 */ /* 0x000fca00078e00ff */
[----:B------:R-:W4:Y:S08]  /*0050*/  LDC.64 R2, c[0x0][0x478] ;  /* 0x00011e00ff027b82 */ /* 0x000f300000000a00 */
[----:B------:R-:W3:Y:S01]  /*0060*/  LDC.64 R4, c[0x0][0x470] ;  /* 0x00011c00ff047b82 */ /* 0x000ee20000000a00 */
[----:B-1----:R-:W1:Y:S01]  /*0070*/  I2F.U32.RP R6, R0 ;  /* 0x0000000000067306 */ /* 0x002e620000209000 */
[----:B------:R-:W-:Y:S01]  /*0080*/  ISETP.NE.U32.AND P1, PT, R0, RZ, PT ;  /* 0x000000ff0000720c */ /* 0x000fe20003f25070 */
[----:B------:R-:W2:Y:S05]  /*0090*/  S2R R20, SR_CTAID.X ;  /* 0x0000000000147919 */ /* 0x000eaa0000002500 */
[----:B------:R-:W2:Y:S01]  /*00a0*/  LDC R119, c[0x0][0x434] ;  /* 0x00010d00ff777b82 */ /* 0x000ea20000000800 */
[----:B----4-:R-:W-:-:S04]  /*00b0*/  ISETP.NE.U32.AND P3, PT, R2, RZ, PT ;  /* 0x000000ff0200720c */ /* 0x010fc80003f65070 */
[----:B------:R-:W-:Y:S01]  /*00c0*/  ISETP.NE.AND.EX P3, PT, R3, RZ, PT, P3 ;  /* 0x000000ff0300720c */ /* 0x000fe20003f65330 */
[----:B-1----:R-:W1:Y:S01]  /*00d0*/  MUFU.RCP R6, R6 ;  /* 0x0000000600067308 */ /* 0x002e620000001000 */
[----:B---3--:R-:W-:-:S04]  /*00e0*/  ISETP.NE.U32.AND P0, PT, R4, RZ, PT ;  /* 0x000000ff0400720c */ /* 0x008fc80003f05070 */
[----:B------:R-:W-:-:S07]  /*00f0*/  ISETP.NE.AND.EX P0, PT, R5, RZ, PT, P0 ;  /* 0x000000ff0500720c */ /* 0x000fce0003f05300 */
[----:B------:R-:W3:Y:S01]  /*0100*/  @P3 LDC.64 R2, c[0x0][0x478] ;  /* 0x00011e00ff023b82 */ /* 0x000ee20000000a00 */
[----:B-1----:R-:W-:-:S07]  /*0110*/  VIADD R6, R6, 0xffffffe ;  /* 0x0ffffffe06067836 */ /* 0x002fce0000000000 */
[----:B------:R-:W1:Y:S01]  /*0120*/  @P0 LDC.64 R4, c[0x0][0x470] ;  /* 0x00011c00ff040b82 */ /* 0x000e620000000a00 */
[----:B------:R-:W4:Y:S02]  /*0130*/  F2I.FTZ.U32.TRUNC.NTZ R7, R6 ;  /* 0x0000000600077305 */ /* 0x000f24000021f000 */
[----:B----4-:R-:W-:-:S04]  /*0140*/  IMAD.MOV R6, RZ, RZ, -R7 ;  /* 0x000000ffff067224 */ /* 0x010fc800078e0a07 */
[----:B------:R-:W-:Y:S01]  /*0150*/  IMAD R8, R6, R0, RZ ;  /* 0x0000000006087224 */ /* 0x000fe200078e02ff */
[----:B------:R-:W-:-:S05]  /*0160*/  MOV R6, RZ ;  /* 0x000000ff00067202 */ /* 0x000fca0000000f00 */
[----:B------:R-:W-:-:S06]  /*0170*/  IMAD.HI.U32 R8, R7, R8, R6 ;  /* 0x0000000807087227 */ /* 0x000fcc00078e0006 */
[----:B--2---:R-:W-:-:S04]  /*0180*/  IMAD.HI.U32 R158, R8, R12, RZ ;  /* 0x0000000c089e7227 */ /* 0x004fc800078e00ff */
        /* <DEDUP_REMOVED lines=8> */
[----:B---3--:R-:W-:Y:S01]  /*0210*/  @P3 IMAD.WIDE.U32 R2, R158, 0x4, R2 ;  /* 0x000000049e023825 */ /* 0x008fe200078e0002 */
[----:B------:R-:W-:-:S03]  /*0220*/  SHF.L.U32 R157, R20, 0x6, RZ ;  /* 0x00000006149d7819 */ /* 0x000fc600000006ff */
[----:B-1----:R-:W-:Y:S01]  /*0230*/  @P0 IMAD.WIDE.U32 R4, R158, 0x4, R4 ;  /* 0x000000049e040825 */ /* 0x002fe200078e0004 */
[----:B------:R1:W5:Y:S04]  /*0240*/  @P3 LDG.E R118, desc[UR22][R2.64] ;  /* 0x0000001602763981 */ /* 0x000368000c1e1900 */
[----:B------:R1:W5:Y:S01]  /*0250*/  @P0 LDG.E R18, desc[UR22][R4.64] ;  /* 0x0000001604120981 */ /* 0x000362000c1e1900 */
[----:B------:R-:W-:-:S13]  /*0260*/  ISETP.GE.AND P0, PT, R157, R119, PT ;  /* 0x000000779d00720c */ /* 0x000fda0003f06270 */
[----:B------:R-:W-:Y:S05]  /*0270*/  @P0 EXIT ;  /* 0x000000000000094d */ /* 0x000fea0003800000 */
[----:B------:R-:W2:Y:S01]  /*0280*/  LDC R6, c[0x0][0x374] ;  /* 0x0000dd00ff067b82 */ /* 0x000ea20000000800 */
[----:B-----5:R-:W-:Y:S01]  /*0290*/  @P3 IMAD.IADD R118, R118, 0x1, -R18 ;  /* 0x0000000176763824 */ /* 0x020fe200078e0a12 */
[----:B------:R-:W3:Y:S06]  /*02a0*/  S2R R120, SR_TID.X ;  /* 0x0000000000787919 */ /* 0x000eec0000002100 */
[----:B-1----:R-:W1:Y:S08]  /*02b0*/  LDC R2, c[0x0][0x438] ;  /* 0x00010e00ff027b82 */ /* 0x002e700000000800 */
[----:B------:R-:W4:Y:S01]  /*02c0*/  LDC R117, c[0x0][0x508] ;  /* 0x00014200ff757b82 */ /* 0x000f220000000800 */
[----:B--2---:R-:W-:-:S02]  /*02d0*/  IABS R8, R6 ;  /* 0x0000000600087213 */ /* 0x004fc40000000000 */
[----:B------:R-:W-:Y:S02]  /*02e0*/  IABS R9, R6 ;  /* 0x0000000600097213 */ /* 0x000fe40000000000 */
[----:B------:R-:W2:Y:S03]  /*02f0*/  I2F.RP R4, R8 ;  /* 0x0000000800047306 */ /* 0x000ea60000209400 */
[----:B------:R-:W-:Y:S02]  /*0300*/  IMAD.MOV R9, RZ, RZ, -R9 ;  /* 0x000000ffff097224 */ /* 0x000fe400078e0a09 */
[----:B-1----:R-:W-:-:S05]  /*0310*/  VIADD R2, R2, 0x7f ;  /* 0x0000007f02027836 */ /* 0x002fca0000000000 */
[----:B------:R-:W-:-:S04]  /*0320*/  SHF.R.S32.HI R10, RZ, 0x1f, R2 ;  /* 0x0000001fff0a7819 */ /* 0x000fc80000011402 */
[----:B------:R-:W-:Y:S01]  /*0330*/  LEA.HI R10, R10, R2, RZ, 0x7 ;  /* 0x000000020a0a7211 */ /* 0x000fe200078f38ff */
[----:B--2---:R-:W1:Y:S03]  /*0340*/  MUFU.RCP R4, R4 ;  /* 0x0000000400047308 */ /* 0x004e660000001000 */
[----:B------:R-:W-:-:S05]  /*0350*/  LEA.HI.SX32 R10, R10, R6, 0x19 ;  /* 0x000000060a0a7211 */ /* 0x000fca00078fcaff */
        /* <DEDUP_REMOVED lines=13> */
[----:B------:R-:W2:Y:S03]  /*0430*/  @!P3 LDC.64 R2, c[0x0][0x438] ;  /* 0x00010e00ff02bb82 */ /* 0x000ea60000000a00 */
[----:B------:R-:W-:Y:S02]  /*0440*/  ISETP.GT.U32.AND P1, PT, R8, R9, PT ;  /* 0x000000090800720c */ /* 0x000fe40003f24070 */
[----:B-1----:R-:W-:Y:S02]  /*0450*/  @!P3 ISETP.NE.U32.AND P2, PT, R4, RZ, PT ;  /* 0x000000ff0400b20c */ /* 0x002fe40003f45070 */
[----:B------:R-:W1:Y:S09]  /*0460*/  S2R R4, SR_CTAID.Y ;  /* 0x0000000000047919 */ /* 0x000e720000002600 */
[----:B------:R-:W-:Y:S01]  /*0470*/  @!P1 IMAD.IADD R9, R9, 0x1, -R8 ;  /* 0x0000000109099824 */ /* 0x000fe200078e0a08 */
[----:B------:R-:W-:Y:S01]  /*0480*/  @!P3 ISETP.NE.AND.EX P2, PT, R5, RZ, PT, P2 ;  /* 0x000000ff0500b20c */ /* 0x000fe20003f45320 */
[----:B------:R-:W-:Y:S01]  /*0490*/  @!P1 VIADD R7, R7, 0x1 ;  /* 0x0000000107079836 */ /* 0x000fe20000000000 */
[----:B------:R-:W-:Y:S01]  /*04a0*/  ISETP.NE.AND P1, PT, R6, RZ, PT ;  /* 0x000000ff0600720c */ /* 0x000fe20003f25270 */
[----:B------:R-:W-:Y:S01]  /*04b0*/  VIADD R5, R20, 0x1 ;  /* 0x0000000114057836 */ /* 0x000fe20000000000 */
[----:B------:R-:W-:-:S02]  /*04c0*/  ISETP.GE.U32.AND P4, PT, R9, R8, PT ;  /* 0x000000080900720c */ /* 0x000fc40003f86070 */
[----:B--2---:R-:W-:-:S04]  /*04d0*/  @!P3 SEL R3, R3, RZ, P2 ;  /* 0x000000ff0303b207 */ /* 0x004fc80001000000 */
[----:B------:R-:W-:Y:S01]  /*04e0*/  @!P3 IADD3 R118, PT, PT, R3, R2, -R18 ;  /* 0x000000020376b210 */ /* 0x000fe20007ffe812 */
[----:B------:R-:W-:-:S04]  /*04f0*/  IMAD R2, R5, 0x40, -R119 ;  /* 0x0000004005027824 */ /* 0x000fc800078e0a77 */
[----:B------:R-:W-:Y:S02]  /*0500*/  VIADD R5, R118, 0x7f ;  /* 0x0000007f76057836 */ /* 0x000fe40000000000 */
[----:B------:R-:W-:-:S03]  /*0510*/  @P4 VIADD R7, R7, 0x1 ;  /* 0x0000000107074836 */ /* 0x000fc60000000000 */
[----:B----4-:R-:W-:Y:S01]  /*0520*/  IADD3 R2, PT, PT, R5, R117, R2 ;  /* 0x0000007505027210 */ /* 0x010fe20007ffe002 */
[----:B------:R-:W-:Y:S01]  /*0530*/  @!P0 IMAD.MOV R7, RZ, RZ, -R7 ;  /* 0x000000ffff078224 */ /* 0x000fe200078e0a07 */
[----:B------:R-:W-:Y:S02]  /*0540*/  SHF.R.S32.HI R3, RZ, 0x1f, R5 ;  /* 0x0000001fff037819 */ /* 0x000fe40000011405 */
[----:B------:R-:W-:Y:S02]  /*0550*/  @!P1 LOP3.LUT R7, RZ, R6, RZ, 0x33, !PT ;  /* 0x00000006ff079212 */ /* 0x000fe400078e33ff */
[----:B------:R-:W-:Y:S02]  /*0560*/  SHF.R.S32.HI R6, RZ, 0x1f, R2 ;  /* 0x0000001fff067819 */ /* 0x000fe40000011402 */
[----:B------:R-:W-:Y:S01]  /*0570*/  LEA.HI R3, R3, R5, RZ, 0x7 ;  /* 0x0000000503037211 */ /* 0x000fe200078f38ff */
[----:B-1----:R-:W-:Y:S01]  /*0580*/  IMAD R150, R7, R4, RZ ;  /* 0x0000000407967224 */ /* 0x002fe200078e02ff */
[----:B------:R-:W-:Y:S01]  /*0590*/  LEA.HI R6, R6, R2, RZ, 0x7 ;  /* 0x0000000206067211 */ /* 0x000fe200078f38ff */
[----:B------:R-:W-:Y:S01]  /*05a0*/  IMAD.MOV R2, RZ, RZ, -R158 ;  /* 0x000000ffff027224 */ /* 0x000fe200078e0a9e */
[----:B------:R-:W-:-:S02]  /*05b0*/  SHF.R.S32.HI R3, RZ, 0x7, R3 ;  /* 0x00000007ff037819 */ /* 0x000fc40000011403 */
[----:B------:R-:W-:Y:S01]  /*05c0*/  SHF.R.S32.HI R5, RZ, 0x7, R6 ;  /* 0x00000007ff057819 */ /* 0x000fe20000011406 */
[----:B------:R-:W-:Y:S01]  /*05d0*/  IMAD R12, R0, R2, R12 ;  /* 0x00000002000c7224 */ /* 0x000fe200078e020c */
[----:B------:R-:W-:-:S04]  /*05e0*/  VIADDMNMX R3, R150, R7, R3, PT ;  /* 0x0000000796037246 */ /* 0x000fc80003800103 */
[----:B------:R-:W-:-:S04]  /*05f0*/  VIMNMX R5, PT, PT, R3, R5, PT ;  /* 0x0000000503057248 */ /* 0x000fc80003fe0100 */
[----:B------:R-:W-:-:S13]  /*0600*/  ISETP.GE.AND P0, PT, R150, R5, PT ;  /* 0x000000059600720c */ /* 0x000fda0003f06270 */
[----:B---3--:R-:W-:Y:S05]  /*0610*/  @!P0 BRA `(.L_x_5554) ;  /* 0x00000004000c8947 */ /* 0x008fea0003800000 */
[----:B------:R-:W1:Y:S01]  /*0620*/  LDC R2, c[0x0][0x430] ;  /* 0x00010c00ff027b82 */ /* 0x000e620000000800 */
[----:B------:R-:W2:Y:S01]  /*0630*/  LDCU UR4, c[0x0][0x44c] ;  /* 0x00008980ff0477ac */ /* 0x000ea20008000800 */
[----:B------:R-:W3:Y:S01]  /*0640*/  LDCU.64 UR6, c[0x0][0x3f8] ;  /* 0x00007f00ff0677ac */ /* 0x000ee20008000a00 */
[----:B-1----:R-:W-:-:S04]  /*0650*/  IMAD R2, R4, R2, R158 ;  /* 0x0000000204027224 */ /* 0x002fc800078e029e */
[----:B------:R-:W-:Y:S01]  /*0660*/  IMAD R2, R2, R0, R12 ;  /* 0x0000000002027224 */ /* 0x000fe200078e020c */
[----:B------:R-:W-:-:S03]  /*0670*/  SHF.R.U32.HI R0, RZ, 0x4, R120 ;  /* 0x00000004ff007819 */ /* 0x000fc60000011678 */
[--C-:B------:R-:W-:Y:S02]  /*0680*/  IMAD R2, R2, R119, R157.reuse ;  /* 0x0000007702027224 */ /* 0x100fe400078e029d */
[----:B------:R-:W-:Y:S02]  /*0690*/  IMAD.IADD R119, R119, 0x1, -R157 ;  /* 0x0000000177777824 */ /* 0x000fe400078e0a9d */
[----:B------:R-:W-:Y:S02]  /*06a0*/  VIADD R3, R0, 0x8 ;  /* 0x0000000800037836 */ /* 0x000fe40000000000 */
[----:B--2---:R-:W-:Y:S01]  /*06b0*/  IMAD R4, R2, UR4, RZ ;  /* 0x0000000402047c24 */ /* 0x004fe2000f8e02ff */
[----:B------:R-:W1:Y:S01]  /*06c0*/  LDCU.64 UR4, c[0x0][0x428] ;  /* 0x00008500ff0477ac */ /* 0x000e620008000a00 */
[C---:B------:R-:W-:Y:S01]  /*06d0*/  VIADD R6, R0.reuse, 0x10 ;  /* 0x0000001000067836 */ /* 0x040fe20000000000 */
[----:B------:R-:W-:Y:S01]  /*06e0*/  ISETP.GE.AND P5, PT, R3, R119, PT ;  /* 0x000000770300720c */ /* 0x000fe20003fa6270 */
[----:B------:R-:W-:Y:S01]  /*06f0*/  VIADD R5, R0, 0x18 ;  /* 0x0000001800057836 */ /* 0x000fe20000000000 */
[----:B------:R-:W-:-:S02]  /*0700*/  LEA R3, P0, R120, R4, 0x2 ;  /* 0x0000000478037211 */ /* 0x000fc400078010ff */
[----:B------:R-:W-:Y:S02]  /*0710*/  LOP3.LUT P6, R120, R120, 0xf, RZ, 0xc0, !PT ;  /* 0x0000000f78787812 */ /* 0x000fe400078cc0ff */
[----:B------:R-:W-:Y:S02]  /*0720*/  LEA.HI.X.SX32 R4, R4, RZ, 0x1, P0 ;  /* 0x000000ff04047211 */ /* 0x000fe400000f0eff */
[C---:B---3--:R-:W-:Y:S02]  /*0730*/  LEA R8, P0, R3.reuse, UR6, 0x2 ;  /* 0x0000000603087c11 */ /* 0x048fe4000f8010ff */
[----:B------:R-:W-:Y:S01]  /*0740*/  ISETP.GE.AND P4, PT, R6, R119, PT ;  /* 0x000000770600720c */ /* 0x000fe20003f86270 */
[C---:B------:R-:W-:Y:S01]  /*0750*/  VIADD R6, R0.reuse, 0x30 ;  /* 0x0000003000067836 */ /* 0x040fe20000000000 */
[----:B------:R-:W-:Y:S01]  /*0760*/  LEA.HI.X R9, R3, UR7, R4, 0x2, P0 ;  /* 0x0000000703097c11 */ /* 0x000fe200080f1404 */
[----:B------:R-:W-:Y:S01]  /*0770*/  VIADD R4, R0, 0x28 ;  /* 0x0000002800047836 */ /* 0x000fe20000000000 */
[----:B------:R-:W-:-:S02]  /*0780*/  IADD3 R3, P0, PT, R2, R0, RZ ;  /* 0x0000000002037210 */ /* 0x000fc40007f1e0ff */
[----:B------:R-:W-:Y:S01]  /*0790*/  ISETP.NE.OR P5, PT, R120, RZ, P5 ;  /* 0x000000ff7800720c */ /* 0x000fe20002fa5670 */
[----:B------:R-:W-:Y:S01]  /*07a0*/  STG.E.128 desc[UR22][R8.64], RZ ;  /* 0x000000ff08007986 */ /* 0x000fe2000c101d16 */
[----:B------:R-:W-:Y:S02]  /*07b0*/  LEA.HI.X.SX32 R2, R2, RZ, 0x1, P0 ;  /* 0x000000ff02027211 */ /* 0x000fe400000f0eff */
[----:B-1----:R-:W-:Y:S01]  /*07c0*/  LEA R10, P0, R3, UR4, 0x2 ;  /* 0x00000004030a7c11 */ /* 0x002fe2000f8010ff */
[----:B------:R-:W-:Y:S01]  /*07d0*/  STG.E.128 desc[UR22][R8.64+0x800], RZ ;  /* 0x000800ff08007986 */ /* 0x000fe2000c101d16 */
[-C--:B------:R-:W-:Y:S01]  /*07e0*/  ISETP.GE.AND P3, PT, R5, R119.reuse, PT ;  /* 0x000000770500720c */ /* 0x080fe20003f66270 */
[----:B------:R-:W-:Y:S01]  /*07f0*/  VIADD R5, R0, 0x20 ;  /* 0x0000002000057836 */ /* 0x000fe20000000000 */
[----:B------:R-:W-:Y:S01]  /*0800*/  LEA.HI.X R11, R3, UR5, R2, 0x2, P0 ;  /* 0x00000005030b7c11 */ /* 0x000fe200080f1402 */
[----:B------:R-:W-:Y:S01]  /*0810*/  STG.E.128 desc[UR22][R8.64+0x1000], RZ ;  /* 0x001000ff08007986 */ /* 0x000fe2000c101d16 */
[----:B------:R-:W-:-:S02]  /*0820*/  ISETP.GE.AND P0, PT, R6, R119, PT ;  /* 0x000000770600720c */ /* 0x000fc40003f06270 */
[-C--:B------:R-:W-:Y:S01]  /*0830*/  ISETP.GE.OR P6, PT, R0, R119.reuse, P6 ;  /* 0x000000770000720c */ /* 0x080fe200037c6670 */
[----:B------:R-:W-:Y:S01]  /*0840*/  @!P5 IMAD.MOV.U32 R2, RZ, RZ, -0x800000 ;  /* 0xff800000ff02d424 */ /* 0x000fe200078e00ff */
[----:B------:R-:W-:Y:S01]  /*0850*/  ISETP.NE.OR P0, PT, R120, RZ, P0 ;  /* 0x000000ff7800720c */ /* 0x000fe20000705670 */
[----:B------:R-:W-:Y:S01]  /*0860*/  STG.E.128 desc[UR22][R8.64+0x1800], RZ ;  /* 0x001800ff08007986 */ /* 0x000fe2000c101d16 */
[-C--:B------:R-:W-:Y:S01]  /*0870*/  ISETP.GE.AND P2, PT, R5, R119.reuse, PT ;  /* 0x000000770500720c */ /* 0x080fe20003f46270 */
[----:B------:R-:W-:Y:S01]  /*0880*/  VIADD R0, R0, 0x38 ;  /* 0x0000003800007836 */ /* 0x000fe20000000000 */
[----:B------:R-:W-:Y:S01]  /*0890*/  ISETP.GE.AND P1, PT, R4, R119, PT ;  /* 0x000000770400720c */ /* 0x000fe20003f26270 */
[----:B------:R-:W-:Y:S01]  /*08a0*/  STG.E.128 desc[UR22][R8.64+0x2000], RZ ;  /* 0x002000ff08007986 */ /* 0x000fe2000c101d16 */
[C---:B------:R-:W-:Y:S02]  /*08b0*/  ISETP.NE.OR P4, PT, R120.reuse, RZ, P4 ;  /* 0x000000ff7800720c */ /* 0x040fe40002785670 */
[C---:B------:R-:W-:Y:S01]  /*08c0*/  ISETP.NE.OR P3, PT, R120.reuse, RZ, P3 ;  /* 0x000000ff7800720c */ /* 0x040fe20001f65670 */
[----:B------:R-:W-:Y:S01]  /*08d0*/  STG.E.128 desc[UR22][R8.64+0x2800], RZ ;  /* 0x002800ff08007986 */ /* 0x000fe2000c101d16 */
[C---:B------:R-:W-:Y:S01]  /*08e0*/  ISETP.NE.OR P2, PT, R120.reuse, RZ, P2 ;  /* 0x000000ff7800720c */ /* 0x040fe20001745670 */
[----:B------:R-:W-:Y:S01]  /*08f0*/  @!P6 IMAD.MOV.U32 R3, RZ, RZ, -0x800000 ;  /* 0xff800000ff03e424 */ /* 0x000fe200078e00ff */
[----:B------:R-:W-:Y:S01]  /*0900*/  ISETP.NE.OR P1, PT, R120, RZ, P1 ;  /* 0x000000ff7800720c */ /* 0x000fe20000f25670 */
[----:B------:R-:W-:Y:S04]  /*0910*/  STG.E.128 desc[UR22][R8.64+0x3000], RZ ;  /* 0x003000ff08007986 */ /* 0x000fe8000c101d16 */
[----:B------:R-:W-:Y:S02]  /*0920*/  STG.E.128 desc[UR22][R8.64+0x3800], RZ ;  /* 0x003800ff08007986 */ /* 0x000fe4000c101d16 */
[----:B------:R-:W-:-:S02]  /*0930*/  @!P4 IMAD.MOV.U32 R6, RZ, RZ, -0x800000 ;  /* 0xff800000ff06c424 */ /* 0x000fc400078e00ff */
[----:B------:R1:W-:Y:S01]  /*0940*/  @!P5 STG.E desc[UR22][R10.64+0x20], R2 ;  /* 0x000020020a00d986 */ /* 0x0003e2000c101916 */
[----:B------:R-:W-:Y:S02]  /*0950*/  @!P3 IMAD.MOV.U32 R5, RZ, RZ, -0x800000 ;  /* 0xff800000ff05b424 */ /* 0x000fe400078e00ff */
[----:B------:R-:W-:Y:S01]  /*0960*/  @!P2 IMAD.MOV.U32 R4, RZ, RZ, -0x800000 ;  /* 0xff800000ff04a424 */ /* 0x000fe200078e00ff */
[----:B------:R2:W-:Y:S04]  /*0970*/  @!P6 STG.E desc[UR22][R10.64], R3 ;  /* 0x000000030a00e986 */ /* 0x0005e8000c101916 */
[----:B------:R3:W-:Y:S04]  /*0980*/  @!P4 STG.E desc[UR22][R10.64+0x40], R6 ;  /* 0x000040060a00c986 */ /* 0x0007e8000c101916 */
[----:B------:R3:W-:Y:S04]  /*0990*/  @!P3 STG.E desc[UR22][R10.64+0x60], R5 ;  /* 0x000060050a00b986 */ /* 0x0007e8000c101916 */
[----:B------:R3:W-:Y:S01]  /*09a0*/  @!P2 STG.E desc[UR22][R10.64+0x80], R4 ;  /* 0x000080040a00a986 */ /* 0x0007e2000c101916 */
[----:B-1----:R-:W-:-:S02]  /*09b0*/  @!P0 IMAD.MOV.U32 R2, RZ, RZ, -0x800000 ;  /* 0xff800000ff028424 */ /* 0x002fc400078e00ff */
[----:B--2---:R-:W-:-:S03]  /*09c0*/  @!P1 IMAD.MOV.U32 R3, RZ, RZ, -0x800000 ;  /* 0xff800000ff039424 */ /* 0x004fc600078e00ff */
[----:B------:R3:W-:Y:S01]  /*09d0*/  @!P0 STG.E desc[UR22][R10.64+0xc0], R2 ;  /* 0x0000c0020a008986 */ /* 0x0007e2000c101916 */
[----:B------:R-:W-:-:S03]  /*09e0*/  ISETP.GE.AND P0, PT, R0, R119, PT ;  /* 0x000000770000720c */ /* 0x000fc60003f06270 */
[----:B------:R3:W-:Y:S01]  /*09f0*/  @!P1 STG.E desc[UR22][R10.64+0xa0], R3 ;  /* 0x0000a0030a009986 */ /* 0x0007e2000c101916 */
[----:B------:R-:W-:-:S13]  /*0a00*/  ISETP.NE.OR P0, PT, R120, RZ, P0 ;  /* 0x000000ff7800720c */ /* 0x000fda0000705670 */
[----:B------:R-:W-:Y:S05]  /*0a10*/  @P0 EXIT ;  /* 0x000000000000094d */ /* 0x000fea0003800000 */
[----:B------:R-:W-:-:S05]  /*0a20*/  MOV R0, 0xff800000 ;  /* 0xff80000000007802 */ /* 0x000fca0000000f00 */
[----:B------:R-:W-:Y:S01]  /*0a30*/  STG.E desc[UR22][R10.64+0xe0], R0 ;  /* 0x0000e0000a007986 */ /* 0x000fe2000c101916 */
[----:B------:R-:W-:Y:S05]  /*0a40*/  EXIT ;  /* 0x000000000000794d */ /* 0x000fea0003800000 */
.L_x_5554:
        /* <DEDUP_REMOVED lines=8> */
.L_x_5555:
        /* <DEDUP_REMOVED lines=104> */
.L_x_5556:
[----:B------:R-:W2:Y:S01]  /*1150*/  LDC R4, c[0x0][0x3e8] ;  /* 0x0000fa00ff047b82 */ /* 0x000ea20000000800 */
[----:B------:R-:W-:Y:S01]  /*1160*/  IABS R10, R12 ;  /* 0x0000000c000a7213 */ /* 0x000fe20000000000 */
[----:B------:R-:W3:Y:S01]  /*1170*/  LDCU.64 UR6, c[0x0][0x3c0] ;  /* 0x00007800ff0677ac */ /* 0x000ee20008000a00 */
[----:B------:R-:W-:Y:S02]  /*1180*/  SHF.R.S32.HI R16, RZ, 0x1f, R18 ;  /* 0x0000001fff107819 */ /* 0x000fe40000011412 */
[----:B-----5:R-:W-:Y:S01]  /*1190*/  SHF.R.S32.HI R13, RZ, 0x1f, R8 ;  /* 0x0000001fff0d7819 */ /* 0x020fe20000011408 */
[----:B------:R-:W4:Y:S01]  /*11a0*/  LDCU.64 UR16, c[0x0][0x3a0] ;  /* 0x00007400ff1077ac */ /* 0x000f220008000a00 */
[----:B------:R-:W-:Y:S01]  /*11b0*/  MOV R114, RZ ;  /* 0x000000ff00727202 */ /* 0x000fe20000000f00 */
[----:B------:R-:W4:Y:S01]  /*11c0*/  LDC.64 R6, c[0x0][0x3b8] ;  /* 0x0000ee00ff067b82 */ /* 0x000f220000000a00 */
[----:B------:R-:W-:Y:S01]  /*11d0*/  MOV R113, RZ ;  /* 0x000000ff00717202 */ /* 0x000fe20000000f00 */
[----:B---3--:R-:W-:-:S02]  /*11e0*/  IMAD R14, R16, UR6, RZ ;  /* 0x00000006100e7c24 */ /* 0x008fc4000f8e02ff */
[----:B------:R-:W-:Y:S01]  /*11f0*/  IMAD.WIDE.U32 R22, R18, UR6, RZ ;  /* 0x0000000612167c25 */ /* 0x000fe2000f8e00ff */
[----:B--2---:R-:W-:-:S03]  /*1200*/  IABS R11, R4 ;  /* 0x00000004000b7213 */ /* 0x004fc60000000000 */
[----:B------:R-:W-:Y:S01]  /*1210*/  IMAD R14, R18, UR7, R14 ;  /* 0x00000007120e7c24 */ /* 0x000fe2000f8e020e */
[----:B-1----:R-:W1:Y:S04]  /*1220*/  I2F.RP R2, R11 ;  /* 0x0000000b00027306 */ /* 0x002e680000209400 */
[----:B------:R-:W-:Y:S01]  /*1230*/  IADD3 R15, PT, PT, R23, R14, RZ ;  /* 0x0000000e170f7210 */ /* 0x000fe20007ffe0ff */
[----:B----4-:R-:W-:Y:S02]  /*1240*/  IMAD R16, R16, R6, RZ ;  /* 0x0000000610107224 */ /* 0x010fe400078e02ff */
[----:B------:R-:W-:Y:S02]  /*1250*/  IMAD.MOV.U32 R14, RZ, RZ, R22 ;  /* 0x000000ffff0e7224 */ /* 0x000fe400078e0016 */
[----:B------:R-:W-:-:S02]  /*1260*/  IMAD R16, R18, R7, R16 ;  /* 0x0000000712107224 */ /* 0x000fc400078e0210 */
[----:B------:R-:W-:Y:S01]  /*1270*/  IMAD.WIDE.U32 R18, R18, R6, RZ ;  /* 0x0000000612127225 */ /* 0x000fe200078e00ff */
[----:B-1----:R-:W1:Y:S04]  /*1280*/  MUFU.RCP R2, R2 ;  /* 0x0000000200027308 */ /* 0x002e680000001000 */
[----:B------:R-:W-:Y:S02]  /*1290*/  IADD3 R17, PT, PT, R19, R16, RZ ;  /* 0x0000001013117210 */ /* 0x000fe40007ffe0ff */
[----:B------:R-:W-:-:S05]  /*12a0*/  MOV R16, R18 ;  /* 0x0000001200107202 */ /* 0x000fca0000000f00 */
[----:B------:R-:W-:Y:S01]  /*12b0*/  IMAD.WIDE.U32 R16, R8, UR16, R16 ;  /* 0x0000001008107c25 */ /* 0x000fe2000f8e0010 */
[----:B-1----:R-:W-:-:S04]  /*12c0*/  IADD3 R2, PT, PT, R2, 0xffffffe, RZ ;  /* 0x0ffffffe02027810 */ /* 0x002fc80007ffe0ff */
        /* <DEDUP_REMOVED lines=8> */
[----:B------:R-:W-:-:S05]  /*1350*/  IMAD R9, R11, R9, R10 ;  /* 0x000000090b097224 */ /* 0x000fca00078e020a */
[----:B------:R-:W-:Y:S01]  /*1360*/  ISETP.GT.U32.AND P0, PT, R11, R9, PT ;  /* 0x000000090b00720c */ /* 0x000fe20003f04070 */
[C---:B-1----:R-:W-:Y:S02]  /*1370*/  IMAD R10, R13.reuse, R2, RZ ;  /* 0x000000020d0a7224 */ /* 0x042fe400078e02ff */
[----:B------:R-:W-:Y:S02]  /*1380*/  IMAD R13, R13, UR16, RZ ;  /* 0x000000100d0d7c24 */ /* 0x000fe4000f8e02ff */
[----:B------:R-:W-:Y:S01]  /*1390*/  IMAD R10, R8, R3, R10 ;  /* 0x00000003080a7224 */ /* 0x000fe200078e020a */
[----:B------:R-:W-:Y:S01]  /*13a0*/  LOP3.LUT R3, R12, R4, RZ, 0x3c, !PT ;  /* 0x000000040c037212 */ /* 0x000fe200078e3cff */
[----:B------:R-:W-:-:S06]  /*13b0*/  IMAD.WIDE.U32 R14, R8, R2, R14 ;  /* 0x00000002080e7225 */ /* 0x000fcc00078e000e */
[-C--:B------:R-:W-:Y:S02]  /*13c0*/  @!P0 IADD3 R9, PT, PT, R9, -R11.reuse, RZ ;  /* 0x8000000b09098210 */ /* 0x080fe40007ffe0ff */
[----:B------:R-:W-:Y:S02]  /*13d0*/  ISETP.GE.AND P1, PT, R3, RZ, PT ;  /* 0x000000ff0300720c */ /* 0x000fe40003f26270 */
[----:B------:R-:W-:Y:S01]  /*13e0*/  ISETP.GE.U32.AND P2, PT, R9, R11, PT ;  /* 0x0000000b0900720c */ /* 0x000fe20003f46070 */
[----:B------:R-:W-:Y:S01]  /*13f0*/  IMAD R11, R8, UR17, R13 ;  /* 0x00000011080b7c24 */ /* 0x000fe2000f8e020d */
[----:B------:R-:W1:Y:S01]  /*1400*/  LDC.64 R2, c[0x0][0x3d8] ;  /* 0x0000f600ff027b82 */ /* 0x000e620000000a00 */
[----:B------:R-:W-:Y:S02]  /*1410*/  @!P0 IADD3 R0, PT, PT, R0, 0x1, RZ ;  /* 0x0000000100008810 */ /* 0x000fe40007ffe0ff */
[----:B------:R-:W-:Y:S02]  /*1420*/  ISETP.NE.AND P0, PT, R4, RZ, PT ;  /* 0x000000ff0400720c */ /* 0x000fe40003f05270 */
[----:B------:R-:W-:-:S02]  /*1430*/  LEA R13, R5, 0xffffff80, 0x7 ;  /* 0xffffff80050d7811 */ /* 0x000fc400078e38ff */
[----:B------:R-:W-:Y:S01]  /*1440*/  IADD3 R17, PT, PT, R17, R11, RZ ;  /* 0x0000000b11117210 */ /* 0x000fe20007ffe0ff */
[----:B------:R-:W2:Y:S01]  /*1450*/  LDC.64 R8, c[0x0][0x3d0] ;  /* 0x0000f400ff087b82 */ /* 0x000ea20000000a00 */
[----:B------:R-:W-:Y:S02]  /*1460*/  SHF.R.S32.HI R11, RZ, 0x1f, R13 ;  /* 0x0000001fff0b7819 */ /* 0x000fe4000001140d */
[----:B------:R-:W-:Y:S01]  /*1470*/  @P2 VIADD R0, R0, 0x1 ;  /* 0x0000000100002836 */ /* 0x000fe20000000000 */
[----:B------:R-:W-:Y:S01]  /*1480*/  IADD3 R15, PT, PT, R15, R10, RZ ;  /* 0x0000000a0f0f7210 */ /* 0x000fe20007ffe0ff */
[----:B------:R-:W-:-:S03]  /*1490*/  IMAD.WIDE.U32 R16, R13, R6, R16 ;  /* 0x000000060d107225 */ /* 0x000fc600078e0010 */
[----:B------:R-:W-:Y:S01]  /*14a0*/  @!P1 IADD3 R0, PT, PT, -R0, RZ, RZ ;  /* 0x000000ff00009210 */ /* 0x000fe20007ffe1ff */
[C---:B------:R-:W-:Y:S01]  /*14b0*/  IMAD R10, R11.reuse, UR6, RZ ;  /* 0x000000060b0a7c24 */ /* 0x040fe2000f8e02ff */
[----:B------:R-:W-:Y:S01]  /*14c0*/  @!P0 LOP3.LUT R0, RZ, R4, RZ, 0x33, !PT ;  /* 0x00000004ff008212 */ /* 0x000fe200078e33ff */
[----:B------:R-:W-:Y:S02]  /*14d0*/  IMAD R11, R11, R6, RZ ;  /* 0x000000060b0b7224 */ /* 0x000fe400078e02ff */
[C---:B------:R-:W-:Y:S01]  /*14e0*/  IMAD R10, R13.reuse, UR7, R10 ;  /* 0x000000070d0a7c24 */ /* 0x040fe2000f8e020a */
[----:B------:R-:W-:Y:S01]  /*14f0*/  SHF.R.S32.HI R4, RZ, 0x1f, R0 ;  /* 0x0000001fff047819 */ /* 0x000fe20000011400 */
[----:B------:R-:W-:-:S04]  /*1500*/  IMAD.WIDE.U32 R14, R13, UR6, R14 ;  /* 0x000000060d0e7c25 */ /* 0x000fc8000f8e000e */
[----:B------:R-:W-:Y:S01]  /*1510*/  IMAD R11, R13, R7, R11 ;  /* 0x000000070d0b7224 */ /* 0x000fe200078e020b */
        /* <DEDUP_REMOVED lines=8> */
[----:B------:R-:W-:Y:S01]  /*15a0*/  IMAD R3, R0, R3, R4 ;  /* 0x0000000300037224 */ /* 0x000fe200078e0204 */
[----:B------:R-:W-:Y:S01]  /*15b0*/  MOV R10, R14 ;  /* 0x0000000e000a7202 */ /* 0x000fe20000000f00 */
[----:B------:R-:W-:-:S03]  /*15c0*/  IMAD.MOV.U32 R4, RZ, RZ, R16 ;  /* 0x000000ffff047224 */ /* 0x000fc600078e0010 */
[----:B------:R-:W-:-:S07]  /*15d0*/  IADD3 R3, PT, PT, R15, R3, RZ ;  /* 0x000000030f037210 */ /* 0x000fce0007ffe0ff */
.L_x_5557:
        /* <DEDUP_REMOVED lines=12> */
[----:B------:R-:W4:Y:S01]  /*16a0*/  LDCU.128 UR8, c[0x0][0x380] ;  /* 0x00007000ff0877ac */ /* 0x000f220008000c00 */
[----:B------:R-:W-:-:S02]  /*16b0*/  IADD3 R22, P0, PT, R24, R4, RZ ;  /* 0x0000000418167210 */ /* 0x000fc40007f1e0ff */
[----:B------:R-:W-:Y:S01]  /*16c0*/  IADD3 R10, P4, PT, R24, R10, RZ ;  /* 0x0000000a180a7210 */ /* 0x000fe20007f9e0ff */
[----:B------:R-:W-:Y:S02]  /*16d0*/  IMAD.SHL.U32 R115, R120, 0x40, RZ ;  /* 0x0000004078737824 */ /* 0x000fe400078e00ff */
[----:B-1----:R-:W-:-:S03]  /*16e0*/  IMAD.WIDE.U32 R14, R158, UR14, R24 ;  /* 0x0000000e9e0e7c25 */ /* 0x002fc6000f8e0018 */
[----:B------:R-:W-:Y:S01]  /*16f0*/  LOP3.LUT R116, R115, 0x1c0, RZ, 0xc0, !PT ;  /* 0x000001c073747812 */ /* 0x000fe200078ec0ff */
[----:B--2---:R-:W-:Y:S01]  /*1700*/  IMAD R11, R11, UR4, RZ ;  /* 0x000000040b0b7c24 */ /* 0x004fe2000f8e02ff */
[----:B------:R-:W-:Y:S01]  /*1710*/  LOP3.LUT R148, R115, 0x400, RZ, 0xc0, !PT ;  /* 0x0000040073947812 */ /* 0x000fe200078ec0ff */
[----:B------:R-:W-:Y:S01]  /*1720*/  IMAD R15, R158, UR15, R15 ;  /* 0x0000000f9e0f7c24 */ /* 0x000fe2000f8e020f */
[----:B------:R-:W-:Y:S01]  /*1730*/  LOP3.LUT R116, R116, 0x38, R0, 0xf8, !PT ;  /* 0x0000003874747812 */ /* 0x000fe200078ef800 */
[----:B---3--:R-:W-:Y:S01]  /*1740*/  USHF.L.U64.HI UR14, UR20, 0x4, UR21 ;  /* 0x00000004140e7899 */ /* 0x008fe20008010215 */
[C---:B------:R-:W-:Y:S01]  /*1750*/  IMAD R18, R12.reuse, UR5, R11 ;  /* 0x000000050c127c24 */ /* 0x040fe2000f8e020b */
[----:B------:R-:W-:Y:S01]  /*1760*/  USHF.L.U32 UR15, UR20, 0x4, URZ ;  /* 0x00000004140f7899 */ /* 0x000fe200080006ff */
[----:B------:R-:W-:Y:S01]  /*1770*/  IMAD.WIDE.U32 R12, R12, UR4, R14 ;  /* 0x000000040c0c7c25 */ /* 0x000fe2000f8e000e */
[----:B------:R-:W-:Y:S01]  /*1780*/  USHF.L.U32 UR24, UR20, 0x5, URZ ;  /* 0x0000000514187899 */ /* 0x000fe200080006ff */
[----:B------:R-:W1:Y:S01]  /*1790*/  S2UR UR5, SR_CgaCtaId ;  /* 0x00000000000579c3 */ /* 0x000e620000008800 */
[----:B------:R-:W-:Y:S01]  /*17a0*/  USHF.L.U64.HI UR4, UR20, 0x5, UR21 ;  /* 0x0000000514047899 */ /* 0x000fe20008010215 */
[----:B------:R-:W-:-:S02]  /*17b0*/  IMAD.U32 R17, RZ, RZ, UR14 ;  /* 0x0000000eff117e24 */ /* 0x000fc4000f8e00ff */
[----:B------:R-:W-:Y:S02]  /*17c0*/  IMAD.U32 R16, RZ, RZ, UR15 ;  /* 0x0000000fff107e24 */ /* 0x000fe4000f8e00ff */
[----:B------:R-:W-:Y:S02]  /*17d0*/  IMAD.X R23, RZ, RZ, R2, P0 ;  /* 0x000000ffff177224 */ /* 0x000fe400000e0602 */
[----:B------:R-:W-:Y:S02]  /*17e0*/  IMAD.U32 R14, RZ, RZ, UR24 ;  /* 0x00000018ff0e7e24 */ /* 0x000fe4000f8e00ff */
[----:B------:R-:W-:Y:S01]  /*17f0*/  IMAD.U32 R15, RZ, RZ, UR4 ;  /* 0x00000004ff0f7e24 */ /* 0x000fe2000f8e00ff */
[----:B------:R-:W-:Y:S01]  /*1800*/  UMOV UR4, 0x400 ;  /* 0x0000040000047882 */ /* 0x000fe20000000000 */
[----:B------:R-:W-:Y:S02]  /*1810*/  IMAD R2, R21, UR20, RZ ;  /* 0x0000001415027c24 */ /* 0x000fe4000f8e02ff */
[----:B------:R-:W-:-:S04]  /*1820*/  IMAD.WIDE.U32 R16, R20, UR20, R16 ;  /* 0x0000001414107c25 */ /* 0x000fc8000f8e0010 */
[----:B------:R-:W-:-:S04]  /*1830*/  IMAD.WIDE.U32 R22, R8, R6, R22 ;  /* 0x0000000608167225 */ /* 0x000fc800078e0016 */
[----:B------:R-:W-:Y:S01]  /*1840*/  IMAD R2, R20, UR21, R2 ;  /* 0x0000001514027c24 */ /* 0x000fe2000f8e0202 */
[----:B----4-:R-:W-:Y:S01]  /*1850*/  LEA R152, P0, R22, UR10, 0x1 ;  /* 0x0000000a16987c11 */ /* 0x010fe2000f8008ff */
[----:B------:R-:W-:Y:S01]  /*1860*/  IMAD.WIDE.U32 R14, R20, UR20, R14 ;  /* 0x00000014140e7c25 */ /* 0x000fe2000f8e000e */
[----:B-1----:R-:W-:Y:S02]  /*1870*/  ULEA UR5, UR5, UR4, 0x18 ;  /* 0x0000000405057291 */ /* 0x002fe4000f8ec0ff */
[----:B------:R-:W-:Y:S01]  /*1880*/  USHF.L.U32 UR4, UR6, 0x5, URZ ;  /* 0x0000000506047899 */ /* 0x000fe200080006ff */
[----:B------:R-:W-:Y:S01]  /*1890*/  IMAD.IADD R19, R13, 0x1, R18 ;  /* 0x000000010d137824 */ /* 0x000fe200078e0212 */
        /* <DEDUP_REMOVED lines=8> */
[----:B------:R-:W-:Y:S01]  /*1920*/  VIADD R159, R5, 0xffffffff ;  /* 0xffffffff059f7836 */ /* 0x000fe20000000000 */
[C---:B------:R-:W-:Y:S01]  /*1930*/  LEA R16, P3, R13.reuse, UR8, 0x1 ;  /* 0x000000080d107c11 */ /* 0x040fe2000f8608ff */
[----:B------:R-:W-:Y:S01]  /*1940*/  IMAD.MOV.U32 R160, RZ, RZ, R114 ;  /* 0x000000ffffa07224 */ /* 0x000fe200078e0072 */
[----:B------:R-:W-:Y:S01]  /*1950*/  IADD3 R9, P1, P0, R12, UR15, R14 ;  /* 0x0000000f0c097c10 */ /* 0x000fe2000f83e00e */
[----:B------:R-:W-:Y:S01]  /*1960*/  IMAD.X R14, R4, 0x1, R19, P2 ;  /* 0x00000001040e7824 */ /* 0x000fe200010e0613 */
[----:B------:R-:W-:Y:S01]  /*1970*/  LEA.HI.X R17, R13, UR9, R11, 0x1, P3 ;  /* 0x000000090d117c11 */ /* 0x000fe200098f0c0b */
[----:B------:R-:W-:Y:S01]  /*1980*/  IMAD.MOV.U32 R161, RZ, RZ, R113 ;  /* 0x000000ffffa17224 */ /* 0x000fe200078e0071 */
[----:B------:R-:W-:-:S02]  /*1990*/  LEA R12, P2, R15, UR8, 0x1 ;  /* 0x000000080f0c7c11 */ /* 0x000fc4000f8408ff */
[----:B------:R-:W-:Y:S01]  /*19a0*/  IADD3.X R4, PT, PT, R19, UR14, R4, P1, P0 ;  /* 0x0000000e13047c10 */ /* 0x000fe20008fe0404 */
[----:B------:R-:W-:Y:S01]  /*19b0*/  IMAD.WIDE.U32 R18, R20, UR20, R18 ;  /* 0x0000001414127c25 */ /* 0x000fe2000f8e0012 */
[----:B------:R-:W-:Y:S02]  /*19c0*/  LOP3.LUT R11, R0, 0x1f8, RZ, 0xc0, !PT ;  /* 0x000001f8000b7812 */ /* 0x000fe400078ec0ff */
[----:B------:R-:W-:Y:S01]  /*19d0*/  LEA.HI.X R13, R15, UR9, R14, 0x1, P2 ;  /* 0x000000090f0d7c11 */ /* 0x000fe200090f0c0e */
[----:B------:R-:W-:Y:S01]  /*19e0*/  IMAD.IADD R14, R19, 0x1, R2 ;  /* 0x00000001130e7824 */ /* 0x000fe200078e0202 */
[----:B------:R-:W-:Y:S02]  /*19f0*/  LOP3.LUT R11, R11, 0x38, R120, 0x78, !PT ;  /* 0x000000380b0b7812 */ /* 0x000fe400078e7878 */
[----:B------:R-:W-:Y:S02]  /*1a00*/  SHF.L.U64.HI R2, R6, 0x5, R7 ;  /* 0x0000000506027819 */ /* 0x000fe40000010207 */
        /* <DEDUP_REMOVED lines=104> */
[----:B------:R-:W-:Y:S01]  /*2090*/  IADD3 R119, PT, PT, R119, R117, R118 ;  /* 0x0000007577777210 */ /* 0x000fe20007ffe076 */
        /* <DEDUP_REMOVED lines=67> */
[----:B------:R-:W-:-:S02]  /*24d0*/  IMAD.SHL.U32 R37, R120, 0x2, RZ ;  /* 0x0000000278257824 */ /* 0x000fc400078e00ff */
[----:B------:R-:W-:-:S05]  /*24e0*/  IMAD.SHL.U32 R36, R159, 0x80, RZ ;  /* 0x000000809f247824 */ /* 0x000fca00078e00ff */
[----:B------:R-:W-:Y:S01]  /*24f0*/  HMMA.16816.F32 R80, R20, R104, R80 ;  /* 0x000000681450723c */ /* 0x000fe20000001850 */
[----:B------:R-:W-:-:S07]  /*2500*/  LOP3.LUT R37, R36, 0x6, R37, 0xf8, !PT ;  /* 0x0000000624257812 */ /* 0x000fce00078ef825 */
[C---:B-1----:R-:W-:Y:S08]  /*2510*/  HMMA.16816.F32 R24, R12.reuse, R34, R24 ;  /* 0x000000220c18723c */ /* 0x042ff00000001818 */
[----:B------:R-:W-:Y:S01]  /*2520*/  HMMA.16816.F32 R28, R12, R32, R28 ;  /* 0x000000200c1c723c */ /* 0x000fe2000000181c */
[C---:B------:R-:W-:Y:S02]  /*2530*/  LOP3.LUT R32, R37.reuse, 0x1, RZ, 0xfc, !PT ;  /* 0x0000000125207812 */ /* 0x040fe400078efcff */
[----:B------:R-:W-:-:S05]  /*2540*/  LOP3.LUT R33, R37, 0x8, RZ, 0xfc, !PT ;  /* 0x0000000825217812 */ /* 0x000fca00078efcff */
[----:B--2---:R-:W-:Y:S08]  /*2550*/  HMMA.16816.F32 R8, R12, R96, R8 ;  /* 0x000000600c08723c */ /* 0x004ff00000001808 */
[----:B------:R-:W-:Y:S01]  /*2560*/  HMMA.16816.F32 R56, R20, R92, R56 ;  /* 0x0000005c1438723c */ /* 0x000fe20000001838 */
[C---:B------:R-:W-:Y:S02]  /*2570*/  VIMNMX R93, PT, PT, R119.reuse, R118, PT ;  /* 0x00000076775d7248 */ /* 0x040fe40003fe0100 */
[----:B------:R-:W-:-:S02]  /*2580*/  VIADDMNMX R92, R119, 0x8, R118, PT ;  /* 0x00000008775c7846 */ /* 0x000fc40003800176 */
[CC--:B------:R-:W-:Y:S02]  /*2590*/  ISETP.GE.AND P1, PT, R32.reuse, R93.reuse, PT ;  /* 0x0000005d2000720c */ /* 0x0c0fe40003f26270 */
[-C--:B------:R-:W-:Y:S01]  /*25a0*/  ISETP.GE.AND P3, PT, R32, R92.reuse, PT ;  /* 0x0000005c2000720c */ /* 0x080fe20003f66270 */
[----:B------:R-:W-:Y:S01]  /*25b0*/  HMMA.16816.F32 R76, R20, R106, R76 ;  /* 0x0000006a144c723c */ /* 0x000fe2000000184c */
[C---:B------:R-:W-:Y:S02]  /*25c0*/  ISETP.GE.AND P6, PT, R33.reuse, R93, PT ;  /* 0x0000005d2100720c */ /* 0x040fe40003fc6270 */
[----:B------:R-:W-:Y:S02]  /*25d0*/  ISETP.GE.AND P2, PT, R33, R92, PT ;  /* 0x0000005c2100720c */ /* 0x000fe40003f46270 */
[----:B------:R-:W1:Y:S01]  /*25e0*/  LDSM.16.M88.4 R32, [R141+0x3800] ;  /* 0x003800008d20783b */ /* 0x000e620000000200 */
[----:B------:R-:W-:Y:S02]  /*25f0*/  FSEL R97, R31, -INF , !P3 ;  /* 0xff8000001f617808 */ /* 0x000fe40005800000 */
[----:B------:R-:W-:Y:S01]  /*2600*/  HMMA.16816.F32 R84, R12, R98, R84 ;  /* 0x000000620c54723c */ /* 0x000fe20000001854 */
[----:B------:R-:W-:-:S07]  /*2610*/  FSEL R96, R26, -INF , !P2 ;  /* 0xff8000001a607808 */ /* 0x000fce0005000000 */
[C---:B------:R-:W-:Y:S01]  /*2620*/  HMMA.16816.F32 R52, R20.reuse, R94, R52 ;  /* 0x0000005e1434723c */ /* 0x040fe20000001834 */
[C---:B------:R-:W-:Y:S02]  /*2630*/  LOP3.LUT R94, R37.reuse, 0x9, RZ, 0xfc, !PT ;  /* 0x00000009255e7812 */ /* 0x040fe400078efcff */
[----:B------:R-:W-:Y:S02]  /*2640*/  LOP3.LUT R95, R37, 0x10, RZ, 0xfc, !PT ;  /* 0x00000010255f7812 */ /* 0x000fe400078efcff */
[----:B------:R-:W-:Y:S02]  /*2650*/  ISETP.GE.AND P5, PT, R94, R92, PT ;  /* 0x0000005c5e00720c */ /* 0x000fe40003fa6270 */
[----:B------:R-:W-:Y:S01]  /*2660*/  ISETP.GE.AND P4, PT, R95, R93, PT ;  /* 0x0000005d5f00720c */ /* 0x000fe20003f86270 */
[----:B------:R-:W-:Y:S01]  /*2670*/  HMMA.16816.F32 R68, R20, R102, R68 ;  /* 0x000000661444723c */ /* 0x000fe20000001844 */
[----:B------:R-:W-:Y:S02]  /*2680*/  FSEL R102, R24, -INF , !P6 ;  /* 0xff80000018667808 */ /* 0x000fe40007000000 */
[----:B------:R-:W-:-:S02]  /*2690*/  LOP3.LUT R24, R37, 0x19, RZ, 0xfc, !PT ;  /* 0x0000001925187812 */ /* 0x000fc400078efcff */
[----:B------:R-:W-:Y:S02]  /*26a0*/  ISETP.GE.AND P0, PT, R94, R93, PT ;  /* 0x0000005d5e00720c */ /* 0x000fe40003f06270 */
[----:B------:R-:W-:Y:S01]  /*26b0*/  FSEL R94, R29, -INF , !P1 ;  /* 0xff8000001d5e7808 */ /* 0x000fe20004800000 */
[C---:B---3--:R-:W-:Y:S01]  /*26c0*/  HMMA.16816.F32 R80, R12.reuse, R88, R80 ;  /* 0x000000580c50723c */ /* 0x048fe20000001850 */
[----:B------:R-:W-:Y:S02]  /*26d0*/  ISETP.GE.AND P1, PT, R95, R92, PT ;  /* 0x0000005c5f00720c */ /* 0x000fe40003f26270 */
[----:B------:R-:W-:Y:S02]  /*26e0*/  FSEL R99, R27, -INF , !P5 ;  /* 0xff8000001b637808 */ /* 0x000fe40006800000 */
[----:B------:R-:W-:Y:S02]  /*26f0*/  FSEL R153, R8, -INF , !P4 ;  /* 0xff80000008997808 */ /* 0x000fe40006000000 */
[C---:B------:R-:W-:Y:S01]  /*2700*/  LOP3.LUT R29, R37.reuse, 0x11, RZ, 0xfc, !PT ;  /* 0x00000011251d7812 */ /* 0x040fe200078efcff */
[----:B------:R-:W-:Y:S01]  /*2710*/  HMMA.16816.F32 R76, R12, R90, R76 ;  /* 0x0000005a0c4c723c */ /* 0x000fe2000000184c */
[----:B------:R-:W-:-:S02]  /*2720*/  LOP3.LUT R95, R37, 0x18, RZ, 0xfc, !PT ;  /* 0x00000018255f7812 */ /* 0x000fc400078efcff */
[----:B------:R-:W-:Y:S02]  /*2730*/  FSEL R98, R25, -INF , !P0 ;  /* 0xff80000019627808 */ /* 0x000fe40004000000 */
[CC--:B------:R-:W-:Y:S02]  /*2740*/  ISETP.GE.AND P5, PT, R24.reuse, R93.reuse, PT ;  /* 0x0000005d1800720c */ /* 0x0c0fe40003fa6270 */
[-C--:B------:R-:W-:Y:S01]  /*2750*/  ISETP.GE.AND P4, PT, R24, R92.reuse, PT ;  /* 0x0000005c1800720c */ /* 0x080fe20003f86270 */
[----:B------:R-:W-:Y:S01]  /*2760*/  HMMA.16816.F32 R72, R20, R100, R72 ;  /* 0x000000641448723c */ /* 0x000fe20000001848 */
[----:B------:R-:W2:Y:S01]  /*2770*/  LDSM.16.M88.4 R24, [R141+0x4000] ;  /* 0x004000008d18783b */ /* 0x000ea20000000200 */
[----:B------:R-:W-:Y:S02]  /*2780*/  ISETP.GE.AND P6, PT, R29, R92, PT ;  /* 0x0000005c1d00720c */ /* 0x000fe40003fc6270 */
[-C--:B------:R-:W-:Y:S02]  /*2790*/  ISETP.GE.AND P2, PT, R95, R93.reuse, PT ;  /* 0x0000005d5f00720c */ /* 0x080fe40003f46270 */
[----:B------:R-:W-:-:S02]  /*27a0*/  ISETP.GE.AND P3, PT, R29, R93, PT ;  /* 0x0000005d1d00720c */ /* 0x000fc40003f66270 */
[C---:B------:R-:W-:Y:S01]  /*27b0*/  LOP3.LUT R8, R37.reuse, 0x21, RZ, 0xfc, !PT ;  /* 0x0000002125087812 */ /* 0x040fe200078efcff */
[----:B-1----:R-:W-:Y:S01]  /*27c0*/  HMMA.16816.F32 R68, R12, R34, R68 ;  /* 0x000000220c44723c */ /* 0x002fe20000001844 */
[----:B------:R-:W-:Y:S02]  /*27d0*/  LOP3.LUT R29, R37, 0x20, RZ, 0xfc, !PT ;  /* 0x00000020251d7812 */ /* 0x000fe400078efcff */
[----:B------:R-:W-:Y:S02]  /*27e0*/  FSEL R88, R11, -INF , !P6 ;  /* 0xff8000000b587808 */ /* 0x000fe40007000000 */
[----:B------:R-:W-:Y:S02]  /*27f0*/  FSEL R90, R84, -INF , !P2 ;  /* 0xff800000545a7808 */ /* 0x000fe40005000000 */
[----:B------:R-:W-:Y:S01]  /*2800*/  FSEL R31, R10, -INF , !P1 ;  /* 0xff8000000a1f7808 */ /* 0x000fe20004800000 */
[----:B------:R-:W-:Y:S01]  /*2810*/  HMMA.16816.F32 R16, R20, R38, R16 ;  /* 0x000000261410723c */ /* 0x000fe20000001810 */
[----:B------:R-:W-:-:S02]  /*2820*/  FSEL R162, R9, -INF , !P3 ;  /* 0xff80000009a27808 */ /* 0x000fc40005800000 */
[CC--:B------:R-:W-:Y:S02]  /*2830*/  ISETP.GE.AND P6, PT, R8.reuse, R93.reuse, PT ;  /* 0x0000005d0800720c */ /* 0x0c0fe40003fc6270 */
[-C--:B------:R-:W-:Y:S02]  /*2840*/  ISETP.GE.AND P2, PT, R8, R92.reuse, PT ;  /* 0x0000005c0800720c */ /* 0x080fe40003f46270 */
[----:B------:R-:W-:Y:S01]  /*2850*/  ISETP.GE.AND P0, PT, R95, R92, PT ;  /* 0x0000005c5f00720c */ /* 0x000fe20003f06270 */
[----:B------:R-:W-:Y:S01]  /*2860*/  HMMA.16816.F32 R72, R12, R32, R72 ;  /* 0x000000200c48723c */ /* 0x000fe20000001848 */
[----:B------:R-:W-:Y:S02]  /*2870*/  ISETP.GE.AND P1, PT, R29, R93, PT ;  /* 0x0000005d1d00720c */ /* 0x000fe40003f26270 */
[C---:B------:R-:W-:Y:S02]  /*2880*/  LOP3.LUT R9, R37.reuse, 0x28, RZ, 0xfc, !PT ;  /* 0x0000002825097812 */ /* 0x040fe400078efcff */
[----:B------:R-:W-:-:S02]  /*2890*/  LOP3.LUT R8, R37, 0x29, RZ, 0xfc, !PT ;  /* 0x0000002925087812 */ /* 0x000fc400078efcff */
[----:B------:R-:W-:Y:S02]  /*28a0*/  ISETP.GE.AND P3, PT, R29, R92, PT ;  /* 0x0000005c1d00720c */ /* 0x000fe40003f66270 */
[----:B------:R-:W-:Y:S02]  /*28b0*/  FSEL R29, R86, -INF , !P0 ;  /* 0xff800000561d7808 */ /* 0x000fe40004000000 */
[----:B------:R-:W-:Y:S02]  /*28c0*/  FSEL R91, R85, -INF , !P5 ;  /* 0xff800000555b7808 */ /* 0x000fe40006800000 */
[----:B------:R-:W-:Y:S02]  /*28d0*/  FSEL R89, R87, -INF , !P4 ;  /* 0xff80000057597808 */ /* 0x000fe40006000000 */
[----:B------:R-:W-:Y:S01]  /*28e0*/  FSEL R139, R80, -INF , !P1 ;  /* 0xff800000508b7808 */ /* 0x000fe20004800000 */
[----:B--2---:R-:W-:Y:S01]  /*28f0*/  HMMA.16816.F32 R64, R12, R24, R64 ;  /* 0x000000180c40723c */ /* 0x004fe20000001840 */
[----:B------:R-:W-:-:S02]  /*2900*/  ISETP.GE.AND P0, PT, R9, R93, PT ;  /* 0x0000005d0900720c */ /* 0x000fc40003f06270 */
[-C--:B------:R-:W-:Y:S02]  /*2910*/  ISETP.GE.AND P5, PT, R9, R92.reuse, PT ;  /* 0x0000005c0900720c */ /* 0x080fe40003fa6270 */
[C---:B------:R-:W-:Y:S02]  /*2920*/  ISETP.GE.AND P4, PT, R8.reuse, R93, PT ;  /* 0x0000005d0800720c */ /* 0x040fe40003f86270 */
[----:B------:R-:W-:Y:S01]  /*2930*/  ISETP.GE.AND P1, PT, R8, R92, PT ;  /* 0x0000005c0800720c */ /* 0x000fe20003f26270 */
[----:B------:R-:W-:Y:S01]  /*2940*/  HMMA.16816.F32 R60, R12, R26, R60 ;  /* 0x0000001a0c3c723c */ /* 0x000fe2000000183c */
[----:B------:R-:W1:Y:S01]  /*2950*/  LDSM.16.M88.4 R8, [R141+0x4800] ;  /* 0x004800008d08783b */ /* 0x000e620000000200 */
[----:B------:R-:W-:Y:S02]  /*2960*/  LOP3.LUT R32, R37, 0x30, RZ, 0xfc, !PT ;  /* 0x0000003025207812 */ /* 0x000fe400078efcff */
[----:B------:R-:W-:Y:S02]  /*2970*/  FSEL R133, R82, -INF , !P3 ;  /* 0xff80000052857808 */ /* 0x000fe40005800000 */
[----:B------:R-:W-:-:S02]  /*2980*/  FSEL R138, R81, -INF , !P6 ;  /* 0xff800000518a7808 */ /* 0x000fc40007000000 */
[CC--:B------:R-:W-:Y:S02]  /*2990*/  ISETP.GE.AND P3, PT, R32.reuse, R93.reuse, PT ;  /* 0x0000005d2000720c */ /* 0x0c0fe40003f66270 */
        /* <DEDUP_REMOVED lines=11> */
[----:B------:R-:W-:Y:S02]  /*2a50*/  LOP3.LUT R24, R37, 0x40, RZ, 0xfc, !PT ;  /* 0x0000004025187812 */ /* 0x000fe400078efcff */
[----:B------:R-:W-:Y:S02]  /*2a60*/  FSEL R105, R72, -INF , !P3 ;  /* 0xff80000048697808 */ /* 0x000fe40005800000 */
[CC--:B------:R-:W-:Y:S02]  /*2a70*/  ISETP.GE.AND P5, PT, R33.reuse, R93.reuse, PT ;  /* 0x0000005d2100720c */ /* 0x0c0fe40003fa6270 */
[-C--:B------:R-:W-:Y:S02]  /*2a80*/  ISETP.GE.AND P4, PT, R33, R92.reuse, PT ;  /* 0x0000005c2100720c */ /* 0x080fe40003f86270 */
[C---:B------:R-:W-:Y:S01]  /*2a90*/  ISETP.GE.AND P1, PT, R32.reuse, R93, PT ;  /* 0x0000005d2000720c */ /* 0x040fe20003f26270 */
[----:B-1----:R-:W-:Y:S01]  /*2aa0*/  HMMA.16816.F32 R56, R12, R8, R56 ;  /* 0x000000080c38723c */ /* 0x002fe20000001838 */
[----:B------:R-:W-:-:S02]  /*2ab0*/  ISETP.GE.AND P3, PT, R32, R92, PT ;  /* 0x0000005c2000720c */ /* 0x000fc40003f66270 */
[----:B------:R-:W1:Y:S01]  /*2ac0*/  LDSM.16.M88.4 R32, [R141+0x5000] ;  /* 0x005000008d20783b */ /* 0x000e620000000200 */
[----:B------:R-:W-:Y:S02]  /*2ad0*/  FSEL R106, R74, -INF , !P6 ;  /* 0xff8000004a6a7808 */ /* 0x000fe40007000000 */
[----:B------:R-:W-:Y:S02]  /*2ae0*/  FSEL R130, R73, -INF , !P2 ;  /* 0xff80000049827808 */ /* 0x000fe40005000000 */
[C---:B------:R-:W-:Y:S01]  /*2af0*/  ISETP.GE.AND P6, PT, R24.reuse, R93, PT ;  /* 0x0000005d1800720c */ /* 0x040fe20003fc6270 */
[----:B------:R-:W-:Y:S01]  /*2b00*/  HMMA.16816.F32 R52, R12, R10, R52 ;  /* 0x0000000a0c34723c */ /* 0x000fe20000001834 */
[----:B------:R-:W-:Y:S02]  /*2b10*/  ISETP.GE.AND P2, PT, R24, R92, PT ;  /* 0x0000005c1800720c */ /* 0x000fe40003f46270 */
[----:B------:R-:W-:Y:S02]  /*2b20*/  LOP3.LUT R24, R37, 0x41, RZ, 0xfc, !PT ;  /* 0x0000004125187812 */ /* 0x000fe400078efcff */
[----:B------:R-:W-:-:S02]  /*2b30*/  FSEL R110, R75, -INF , !P0 ;  /* 0xff8000004b6e7808 */ /* 0x000fc40004000000 */
        /* <DEDUP_REMOVED lines=9> */
[----:B------:R-:W-:Y:S02]  /*2bd0*/  ISETP.GE.AND P5, PT, R24, R92, PT ;  /* 0x0000005c1800720c */ /* 0x000fe40003fa6270 */
[----:B------:R-:W-:Y:S02]  /*2be0*/  ISETP.GE.AND P4, PT, R25, R93, PT ;  /* 0x0000005d1900720c */ /* 0x000fe40003f86270 */
[----:B------:R-:W-:-:S02]  /*2bf0*/  LOP3.LUT R8, R37, 0x51, RZ, 0xfc, !PT ;  /* 0x0000005125087812 */ /* 0x000fc400078efcff */
[----:B------:R-:W-:Y:S02]  /*2c00*/  FSEL R123, R67, -INF , !P5 ;  /* 0xff800000437b7808 */ /* 0x000fe40006800000 */
        /* <DEDUP_REMOVED lines=47> */
[----:B------:R-:W-:Y:S01]  /*2f00*/  ISETP.GT.AND P0, PT, R159, R150, PT ;  /* 0x000000969f00720c */ /* 0x000fe20003f04270 */
        /* <DEDUP_REMOVED lines=45> */
.L_x_5559:
        /* <DEDUP_REMOVED lines=35> */
[----:B------:R-:W-:-:S04]  /*3410*/  IMAD.MOV.U32 R12, RZ, RZ, R16 ;  /* 0x000000ffff0c7224 */ /* 0x000fc800078e0010 */
[----:B------:R-:W-:Y:S01]  /*3420*/  @!P2 IMAD.MOV R18, RZ, RZ, -R18 ;  /* 0x000000ffff12a224 */ /* 0x000fe200078e0a12 */
[----:B------:R-:W-:-:S04]  /*3430*/  @!P0 IADD3 R12, PT, PT, -R12, RZ, RZ ;  /* 0x000000ff0c0c8210 */ /* 0x000fc80007ffe1ff */
        /* <DEDUP_REMOVED lines=22> */
.L_x_5560:
[C---:B------:R-:W-:Y:S01]  /*35a0*/  LEA R8, P0, R15.reuse, R152, 0x1 ;  /* 0x000000980f087211 */ /* 0x040fe200078008ff */
[----:B------:R-:W-:Y:S02]  /*35b0*/  IMAD.MOV.U32 R10, RZ, RZ, R152 ;  /* 0x000000ffff0a7224 */ /* 0x000fe400078e0098 */
[----:B------:R-:W-:Y:S01]  /*35c0*/  IMAD.MOV.U32 R11, RZ, RZ, R151 ;  /* 0x000000ffff0b7224 */ /* 0x000fe200078e0097 */
[-C--:B------:R-:W-:Y:S02]  /*35d0*/  IADD3 R6, P1, PT, R8, R112.reuse, RZ ;  /* 0x0000007008067210 */ /* 0x080fe40007f3e0ff */
        /* <DEDUP_REMOVED lines=24> */
.L_x_5558:
        /* <DEDUP_REMOVED lines=34> */
[----:B------:R-:W2:Y:S01]  /*3980*/  SHFL.BFLY PT, R8, R2, 0x2, 0x1f ;  /* 0x0c401f0002087f89 */ /* 0x000ea200000e0000 */
[----:B------:R-:W-:Y:S02]  /*3990*/  IADD3 R5, PT, PT, R5, -0x2, RZ ;  /* 0xfffffffe05057810 */ /* 0x000fe40007ffe0ff */
        /* <DEDUP_REMOVED lines=25> */
[--C-:B------:R-:W-:Y:S01]  /*3b30*/  FFMA.FTZ R45, R98, UR4, -R41.reuse ;  /* 0x00000004622d7c23 */ /* 0x100fe20008010829 */
[----:B------:R-:W-:Y:S01]  /*3b40*/  MUFU.EX2 R49, R49 ;  /* 0x0000003100317308 */ /* 0x000fe20000000800 */
[----:B------:R-:W2:Y:S01]  /*3b50*/  LDSM.16.MT88.4 R8, [R102+0x6000] ;  /* 0x006000006608783b */ /* 0x000ea20000004200 */
        /* <DEDUP_REMOVED lines=46> */
[----:B------:R-:W-:Y:S01]  /*3e40*/  FFMA.FTZ R108, R108, UR4, -R6 ;  /* 0x000000046c6c7c23 */ /* 0x000fe20008010806 */
[--C-:B------:R-:W-:Y:S01]  /*3e50*/  FFMA.FTZ R117, R117, UR4, -R41.reuse ;  /* 0x0000000475757c23 */ /* 0x100fe20008010829 */
[----:B------:R-:W-:Y:S01]  /*3e60*/  MUFU.EX2 R47, R47 ;  /* 0x0000002f002f7308 */ /* 0x000fe20000000800 */
[C---:B------:R-:W-:Y:S01]  /*3e70*/  HMMA.16816.F32 R68, R84.reuse, R72, RZ ;  /* 0x000000485444723c */ /* 0x040fe200000018ff */
[--C-:B------:R-:W-:Y:S01]  /*3e80*/  FFMA.FTZ R119, R119, UR4, -R41.reuse ;  /* 0x0000000477777c23 */ /* 0x100fe20008010829 */
[--C-:B------:R-:W-:Y:S01]  /*3e90*/  FFMA.FTZ R104, R104, UR4, -R41.reuse ;  /* 0x0000000468687c23 */ /* 0x100fe20008010829 */
        /* <DEDUP_REMOVED lines=13> */
[C---:B------:R-:W-:Y:S01]  /*3f70*/  HMMA.16816.F32 R96, R84.reuse, R92, RZ ;  /* 0x0000005c5460723c */ /* 0x040fe200000018ff */
[----:B------:R-:W-:Y:S01]  /*3f80*/  FADD.FTZ R50, R46, R50 ;  /* 0x000000322e327221 */ /* 0x000fe20000010000 */
[--C-:B------:R-:W-:Y:S01]  /*3f90*/  FFMA.FTZ R164, R32, UR4, -R6.reuse ;  /* 0x0000000420a47c23 */ /* 0x100fe20008010806 */
[----:B------:R-:W-:Y:S01]  /*3fa0*/  MUFU.EX2 R60, R60 ;  /* 0x0000003c003c7308 */ /* 0x000fe20000000800 */
[--C-:B------:R-:W-:Y:S01]  /*3fb0*/  FFMA.FTZ R34, R34, UR4, -R6.reuse ;  /* 0x0000000422227c23 */ /* 0x100fe20008010806 */
[----:B------:R-:W-:Y:S01]  /*3fc0*/  FFMA.FTZ R33, R33, UR4, -R6 ;  /* 0x0000000421217c23 */ /* 0x000fe20008010806 */
[----:B------:R-:W-:Y:S01]  /*3fd0*/  ISETP.GE.AND P0, PT, R5, R150, PT ;  /* 0x000000960500720c */ /* 0x000fe20003f06270 */
        /* <DEDUP_REMOVED lines=64> */
[C---:B------:R-:W-:Y:S01]  /*43e0*/  HMMA.16816.F32 R76, R8.reuse, R24, R76 ;  /* 0x00000018084c723c */ /* 0x040fe2000000184c */
[--C-:B------:R-:W-:Y:S01]  /*43f0*/  FFMA.FTZ R25, R106, UR4, -R6.reuse ;  /* 0x000000046a197c23 */ /* 0x100fe20008010806 */
[----:B------:R-:W-:Y:S01]  /*4400*/  FFMA.FTZ R24, R110, UR4, -R6 ;  /* 0x000000046e187c23 */ /* 0x000fe20008010806 */
[----:B------:R1:W-:Y:S04]  /*4410*/  MUFU.EX2 R106, R12 ;  /* 0x0000000c006a7308 */ /* 0x0003e80000000800 */
[----:B------:R-:W4:Y:S01]  /*4420*/  MUFU.EX2 R110, R25 ;  /* 0x00000019006e7308 */ /* 0x000f220000000800 */
[C---:B------:R-:W-:Y:S03]  /*4430*/  HMMA.16816.F32 R72, R8.reuse, R14, R72 ;  /* 0x0000000e0848723c */ /* 0x040fe60000001848 */
[----:B------:R5:W3:Y:S05]  /*4440*/  MUFU.EX2 R120, R24 ;  /* 0x0000001800787308 */ /* 0x000aea0000000800 */
[----:B--2---:R-:W-:Y:S01]  /*4450*/  HMMA.16816.F32 R96, R8, R16, R96 ;  /* 0x000000100860723c */ /* 0x004fe20000001860 */
[----:B-1----:R-:W1:Y:S01]  /*4460*/  LDSM.16.MT88.4 R12, [R140+0x7800] ;  /* 0x007800008c0c783b */ /* 0x002e620000004200 */
[----:B----4-:R-:W-:-:S06]  /*4470*/  FADD.FTZ R57, R110, R57 ;  /* 0x000000396e397221 */ /* 0x010fcc0000010000 */
[C---:B------:R-:W-:Y:S01]  /*4480*/  HMMA.16816.F32 R92, R8.reuse, R18, R92 ;  /* 0x00000012085c723c */ /* 0x040fe2000000185c */
[----:B------:R-:W2:Y:S07]  /*4490*/  LDSM.16.MT88.4 R16, [R144+0x7800] ;  /* 0x007800009010783b */ /* 0x000eae0000004200 */
[C---:B------:R-:W-:Y:S01]  /*44a0*/  HMMA.16816.F32 R80, R8.reuse, R26, R80 ;  /* 0x0000001a0850723c */ /* 0x040fe20000001850 */
[----:B-----5:R-:W4:Y:S07]  /*44b0*/  LDSM.16.MT88.4 R24, [R102+0x7800] ;  /* 0x007800006618783b */ /* 0x020f2e0000004200 */
[C---:B---3--:R-:W-:Y:S08]  /*44c0*/  HMMA.16816.F32 R88, R8.reuse, R20, R88 ;  /* 0x000000140858723c */ /* 0x048ff00000001858 */
[----:B------:R-:W-:Y:S01]  /*44d0*/  HMMA.16816.F32 R84, R8, R22, R84 ;  /* 0x000000160854723c */ /* 0x000fe20000001854 */
[C---:B------:R-:W-:Y:S01]  /*44e0*/  F2FP.F16.F32.PACK_AB R8, R105.reuse, R114 ;  /* 0x000000726908723e */ /* 0x040fe200000000ff */
[----:B------:R-:W3:Y:S01]  /*44f0*/  LDSM.16.MT88.4 R20, [R144+0x8000] ;  /* 0x008000009014783b */ /* 0x000ee20000004200 */
        /* <DEDUP_REMOVED lines=12> */
[----:B------:R1:W5:Y:S03]  /*45c0*/  MUFU.EX2 R125, R12 ;  /* 0x0000000c007d7308 */ /* 0x0003660000000800 */
[C---:B------:R-:W-:Y:S01]  /*45d0*/  HMMA.16816.F32 R76, R8.reuse, R28, R76 ;  /* 0x0000001c084c723c */ /* 0x040fe2000000184c */
[--C-:B------:R-:W-:Y:S01]  /*45e0*/  FFMA.FTZ R28, R122, UR4, -R6.reuse ;  /* 0x000000047a1c7c23 */ /* 0x100fe20008010806 */
[----:B------:R-:W-:Y:S04]  /*45f0*/  MUFU.EX2 R128, R128 ;  /* 0x0000008000807308 */ /* 0x000fe80000000800 */
[----:B------:R-:W-:Y:S02]  /*4600*/  MUFU.EX2 R122, R123 ;  /* 0x0000007b007a7308 */ /* 0x000fe40000000800 */
[----:B------:R-:W-:Y:S02]  /*4610*/  HMMA.16816.F32 R72, R8, R14, R72 ;  /* 0x0000000e0848723c */ /* 0x000fe40000001848 */
[----:B------:R-:W-:Y:S01]  /*4620*/  MUFU.EX2 R28, R28 ;  /* 0x0000001c001c7308 */ /* 0x000fe20000000800 */
[----:B-1----:R-:W-:Y:S01]  /*4630*/  FFMA.FTZ R12, R121, UR4, -R6 ;  /* 0x00000004790c7c23 */ /* 0x002fe20008010806 */
[----:B-----5:R-:W-:-:S02]  /*4640*/  FADD.FTZ R106, R125, R106 ;  /* 0x0000006a7d6a7221 */ /* 0x020fc40000010000 */
[----:B------:R-:W-:Y:S02]  /*4650*/  MUFU.EX2 R121, R127 ;  /* 0x0000007f00797308 */ /* 0x000fe40000000800 */
[C---:B--2---:R-:W-:Y:S02]  /*4660*/  HMMA.16816.F32 R96, R8.reuse, R16, R96 ;  /* 0x000000100860723c */ /* 0x044fe40000001860 */
[----:B------:R1:W2:Y:S06]  /*4670*/  MUFU.EX2 R29, R12 ;  /* 0x0000000c001d7308 */ /* 0x0002ac0000000800 */
[C---:B------:R-:W-:Y:S01]  /*4680*/  HMMA.16816.F32 R92, R8.reuse, R18, R92 ;  /* 0x00000012085c723c */ /* 0x040fe2000000185c */
[----:B------:R-:W5:Y:S04]  /*4690*/  LDSM.16.MT88.4 R16, [R140+0x8000] ;  /* 0x008000008c10783b */ /* 0x000f680000004200 */
[----:B-1----:R-:W1:Y:S03]  /*46a0*/  LDSM.16.MT88.4 R12, [R103+0x8000] ;  /* 0x00800000670c783b */ /* 0x002e660000004200 */
[----:B------:R-:W-:Y:S01]  /*46b0*/  HMMA.16816.F32 R80, R8, R30, R80 ;  /* 0x0000001e0850723c */ /* 0x000fe20000001850 */
[----:B------:R-:W3:Y:S01]  /*46c0*/  MUFU.EX2 R30, R126 ;  /* 0x0000007e001e7308 */ /* 0x000ee20000000800 */
[----:B------:R-:W-:Y:S01]  /*46d0*/  FFMA.FTZ R31, R118, UR4, -R41 ;  /* 0x00000004761f7c23 */ /* 0x000fe20008010829 */
[----:B------:R-:W-:Y:S01]  /*46e0*/  FFMA.FTZ R118, R111, UR4, -R6 ;  /* 0x000000046f767c23 */ /* 0x000fe20008010806 */
[----:B--2---:R-:W-:-:S04]  /*46f0*/  FADD.FTZ R112, R29, R112 ;  /* 0x000000701d707221 */ /* 0x004fc80000010000 */
[C---:B----4-:R-:W-:Y:S01]  /*4700*/  HMMA.16816.F32 R88, R8.reuse, R24, R88 ;  /* 0x000000180858723c */ /* 0x050fe20000001858 */
[----:B------:R-:W2:Y:S04]  /*4710*/  MUFU.EX2 R31, R31 ;  /* 0x0000001f001f7308 */ /* 0x000ea80000000800 */
[----:B------:R-:W-:Y:S03]  /*4720*/  MUFU.EX2 R118, R118 ;  /* 0x0000007600767308 */ /* 0x000fe60000000800 */
[----:B------:R-:W-:Y:S01]  /*4730*/  HMMA.16816.F32 R84, R8, R26, R84 ;  /* 0x0000001a0854723c */ /* 0x000fe20000001854 */
[----:B------:R-:W-:Y:S01]  /*4740*/  F2FP.F16.F32.PACK_AB R8, R128, R125 ;  /* 0x0000007d8008723e */ /* 0x000fe200000000ff */
[----:B------:R-:W4:Y:S01]  /*4750*/  LDSM.16.MT88.4 R24, [R102+0x8000] ;  /* 0x008000006618783b */ /* 0x000f220000004200 */
[----:B------:R-:W-:Y:S01]  /*4760*/  F2FP.F16.F32.PACK_AB R9, R122, R29 ;  /* 0x0000001d7a09723e */ /* 0x000fe200000000ff */
[----:B------:R-:W-:Y:S01]  /*4770*/  FADD.FTZ R128, R128, R106 ;  /* 0x0000006a80807221 */ /* 0x000fe20000010000 */
[----:B------:R-:W-:Y:S01]  /*4780*/  F2FP.F16.F32.PACK_AB R10, R121, R124 ;  /* 0x0000007c790a723e */ /* 0x000fe200000000ff */
[----:B------:R-:W-:Y:S01]  /*4790*/  FADD.FTZ R122, R122, R112 ;  /* 0x000000707a7a7221 */ /* 0x000fe20000010000 */
[----:B---3--:R-:W-:Y:S01]  /*47a0*/  F2FP.F16.F32.PACK_AB R11, R30, R28 ;  /* 0x0000001c1e0b723e */ /* 0x008fe200000000ff */
[----:B------:R-:W-:-:S02]  /*47b0*/  FADD.FTZ R128, R124, R128 ;  /* 0x000000807c807221 */ /* 0x000fc40000010000 */
[----:B------:R-:W-:Y:S02]  /*47c0*/  FADD.FTZ R122, R28, R122 ;  /* 0x0000007a1c7a7221 */ /* 0x000fe40000010000 */
[----:B------:R-:W-:Y:S02]  /*47d0*/  FADD.FTZ R121, R121, R128 ;  /* 0x0000008079797221 */ /* 0x000fe40000010000 */
[----:B------:R-:W-:Y:S01]  /*47e0*/  HMMA.16816.F32 R96, R8, R20, R96 ;  /* 0x000000140860723c */ /* 0x000fe20000001860 */
[----:B------:R-:W-:Y:S01]  /*47f0*/  FADD.FTZ R30, R30, R122 ;  /* 0x0000007a1e1e7221 */ /* 0x000fe20000010000 */
[----:B--2---:R-:W-:-:S06]  /*4800*/  FADD.FTZ R121, R31, R121 ;  /* 0x000000791f797221 */ /* 0x004fcc0000010000 */
[C---:B-----5:R-:W-:Y:S08]  /*4810*/  HMMA.16816.F32 R68, R8.reuse, R16, R68 ;  /* 0x000000100844723c */ /* 0x060ff00000001844 */
[----:B-1----:R-:W-:Y:S01]  /*4820*/  HMMA.16816.F32 R76, R8, R12, R76 ;  /* 0x0000000c084c723c */ /* 0x002fe2000000184c */
[----:B------:R-:W-:Y:S01]  /*4830*/  FFMA.FTZ R12, R109, UR4, -R6 ;  /* 0x000000046d0c7c23 */ /* 0x000fe20008010806 */
[----:B------:R-:W-:-:S02]  /*4840*/  FFMA.FTZ R13, R115, UR4, -R41 ;  /* 0x00000004730d7c23 */ /* 0x000fc40008010829 */
[----:B------:R-:W-:Y:S04]  /*4850*/  MUFU.EX2 R115, R119 ;  /* 0x0000007700737308 */ /* 0x000fe80000000800 */
[C---:B------:R-:W-:Y:S01]  /*4860*/  HMMA.16816.F32 R72, R8.reuse, R18, R72 ;  /* 0x000000120848723c */ /* 0x040fe20000001848 */
[----:B------:R-:W1:Y:S01]  /*4870*/  LDSM.16.MT88.4 R16, [R140+0x8800] ;  /* 0x008800008c10783b */ /* 0x000e620000004200 */
[----:B------:R2:W3:Y:S04]  /*4880*/  MUFU.EX2 R111, R12 ;  /* 0x0000000c006f7308 */ /* 0x0004e80000000800 */
[----:B------:R-:W5:Y:S02]  /*4890*/  MUFU.EX2 R109, R13 ;  /* 0x0000000d006d7308 */ /* 0x000f640000000800 */
[----:B------:R-:W-:Y:S01]  /*48a0*/  HMMA.16816.F32 R92, R8, R22, R92 ;  /* 0x00000016085c723c */ /* 0x000fe2000000185c */
[----:B------:R-:W1:Y:S01]  /*48b0*/  LDSM.16.MT88.4 R20, [R144+0x8800] ;  /* 0x008800009014783b */ /* 0x000e620000004200 */
[----:B--2---:R-:W-:-:S06]  /*48c0*/  FFMA.FTZ R12, R116, UR4, -R6 ;  /* 0x00000004740c7c23 */ /* 0x004fcc0008010806 */
[----:B------:R-:W-:Y:S01]  /*48d0*/  HMMA.16816.F32 R80, R8, R14, R80 ;  /* 0x0000000e0850723c */ /* 0x000fe20000001850 */
[----:B------:R-:W-:Y:S01]  /*48e0*/  MUFU.EX2 R116, R108 ;  /* 0x0000006c00747308 */ /* 0x000fe20000000800 */
[----:B---3--:R-:W-:-:S03]  /*48f0*/  FADD.FTZ R30, R111, R30 ;  /* 0x0000001e6f1e7221 */ /* 0x008fc60000010000 */
[----:B------:R2:W3:Y:S03]  /*4900*/  MUFU.EX2 R108, R12 ;  /* 0x0000000c006c7308 */ /* 0x0004e60000000800 */
[C---:B----4-:R-:W-:Y:S08]  /*4910*/  HMMA.16816.F32 R88, R8.reuse, R24, R88 ;  /* 0x000000180858723c */ /* 0x050ff00000001858 */
[----:B------:R-:W-:Y:S01]  /*4920*/  HMMA.16816.F32 R84, R8, R26, R84 ;  /* 0x0000001a0854723c */ /* 0x000fe20000001854 */
[C---:B------:R-:W-:Y:S01]  /*4930*/  F2FP.F16.F32.PACK_AB R8, R117.reuse, R31 ;  /* 0x0000001f7508723e */ /* 0x040fe200000000ff */
[----:B------:R-:W-:Y:S01]  /*4940*/  LDSM.16.MT88.4 R24, [R102+0x8800] ;  /* 0x008800006618783b */ /* 0x000fe20000004200 */
[----:B------:R-:W-:Y:S01]  /*4950*/  F2FP.F16.F32.PACK_AB R9, R118, R111 ;  /* 0x0000006f7609723e */ /* 0x000fe200000000ff */
[----:B------:R-:W-:Y:S01]  /*4960*/  FADD.FTZ R117, R117, R121 ;  /* 0x0000007975757221 */ /* 0x000fe20000010000 */
[----:B-----5:R-:W-:Y:S01]  /*4970*/  F2FP.F16.F32.PACK_AB R10, R109, R115 ;  /* 0x000000736d0a723e */ /* 0x020fe200000000ff */
[----:B--2---:R-:W2:Y:S01]  /*4980*/  LDSM.16.MT88.4 R12, [R103+0x8800] ;  /* 0x00880000670c783b */ /* 0x004ea20000004200 */
[----:B---3--:R-:W-:Y:S01]  /*4990*/  F2FP.F16.F32.PACK_AB R11, R108, R116 ;  /* 0x000000746c0b723e */ /* 0x008fe200000000ff */
[----:B------:R-:W-:Y:S01]  /*49a0*/  FADD.FTZ R118, R118, R30 ;  /* 0x0000001e76767221 */ /* 0x000fe20000010000 */
[----:B------:R-:W-:-:S03]  /*49b0*/  FADD.FTZ R117, R115, R117 ;  /* 0x0000007573757221 */ /* 0x000fc60000010000 */
[----:B------:R-:W-:Y:S01]  /*49c0*/  FADD.FTZ R118, R116, R118 ;  /* 0x0000007674767221 */ /* 0x000fe20000010000 */
[----:B------:R-:W-:Y:S01]  /*49d0*/  FADD.FTZ R109, R109, R117 ;  /* 0x000000756d6d7221 */ /* 0x000fe20000010000 */
[----:B-1----:R-:W-:Y:S01]  /*49e0*/  HMMA.16816.F32 R68, R8, R16, R68 ;  /* 0x000000100844723c */ /* 0x002fe20000001844 */
[--C-:B------:R-:W-:Y:S01]  /*49f0*/  FFMA.FTZ R16, R101, UR4, -R41.reuse ;  /* 0x0000000465107c23 */ /* 0x100fe20008010829 */
[----:B------:R-:W-:Y:S01]  /*4a00*/  FFMA.FTZ R17, R100, UR4, -R41 ;  /* 0x0000000464117c23 */ /* 0x000fe20008010829 */
[----:B------:R1:W3:Y:S01]  /*4a10*/  MUFU.EX2 R101, R104 ;  /* 0x0000006800657308 */ /* 0x0002e20000000800 */
[----:B------:R-:W-:-:S03]  /*4a20*/  FADD.FTZ R108, R108, R118 ;  /* 0x000000766c6c7221 */ /* 0x000fc60000010000 */
[----:B------:R4:W-:Y:S01]  /*4a30*/  MUFU.EX2 R100, R16 ;  /* 0x0000001000647308 */ /* 0x0009e20000000800 */
[C---:B------:R-:W-:Y:S08]  /*4a40*/  HMMA.16816.F32 R96, R8.reuse, R20, R96 ;  /* 0x000000140860723c */ /* 0x040ff00000001860 */
[----:B------:R-:W-:Y:S01]  /*4a50*/  HMMA.16816.F32 R92, R8, R22, R92 ;  /* 0x00000016085c723c */ /* 0x000fe2000000185c */
[----:B------:R-:W5:Y:S01]  /*4a60*/  LDSM.16.MT88.4 R20, [R144+0x9000] ;  /* 0x009000009014783b */ /* 0x000f620000004200 */
[----:B-1----:R-:W-:Y:S01]  /*4a70*/  FFMA.FTZ R104, R64, UR4, -R6 ;  /* 0x0000000440687c23 */ /* 0x002fe20008010806 */
[----:B---3--:R-:W-:Y:S01]  /*4a80*/  FADD.FTZ R109, R101, R109 ;  /* 0x0000006d656d7221 */ /* 0x008fe20000010000 */
[----:B----4-:R-:W-:-:S02]  /*4a90*/  FFMA.FTZ R16, R67, UR4, -R41 ;  /* 0x0000000443107c23 */ /* 0x010fc40008010829 */
        /* <DEDUP_REMOVED lines=9> */
[----:B------:R-:W-:Y:S01]  /*4b30*/  HMMA.16816.F32 R88, R8, R24, R88 ;  /* 0x000000180858723c */ /* 0x000fe20000001858 */
        /* <DEDUP_REMOVED lines=16> */
[----:B------:R-:W4:Y:S01]  /*4c40*/  MUFU.EX2 R26, R26 ;  /* 0x0000001a001a7308 */ /* 0x000f220000000800 */
[----:B------:R-:W-:Y:S01]  /*4c50*/  FADD.FTZ R104, R63, R104 ;  /* 0x000000683f687221 */ /* 0x000fe20000010000 */
[C---:B-----5:R-:W-:Y:S01]  /*4c60*/  HMMA.16816.F32 R96, R8.reuse, R20, R96 ;  /* 0x000000140860723c */ /* 0x060fe20000001860 */
        /* <DEDUP_REMOVED lines=8> */
[----:B------:R-:W-:Y:S01]  /*4cf0*/  FADD.FTZ R65, R26, R65 ;  /* 0x000000411a417221 */ /* 0x000fe20000010000 */
        /* <DEDUP_REMOVED lines=29> */
[----:B------:R-:W1:Y:S01]  /*4ed0*/  LDCU UR4, c[0x0][0x45c] ;  /* 0x00008b80ff0477ac */ /* 0x000e620008000800 */
[----:B------:R-:W-:Y:S01]  /*4ee0*/  IMAD.MOV.U32 R163, RZ, RZ, R36 ;  /* 0x000000ffffa37224 */ /* 0x000fe200078e0024 */
[----:B------:R-:W-:Y:S01]  /*4ef0*/  ISETP.NE.AND.EX P0, PT, RZ, UR19, PT, P0 ;  /* 0x00000013ff007c0c */ /* 0x000fe2000bf05300 */
[----:B------:R-:W2:Y:S01]  /*4f00*/  LDCU.64 UR8, c[0x0][0x3a8] ;  /* 0x00007500ff0877ac */ /* 0x000ea20008000a00 */
[----:B------:R-:W3:Y:S11]  /*4f10*/  LDCU.64 UR6, c[0x0][0x3a0] ;  /* 0x00007400ff0677ac */ /* 0x000ef60008000a00 */
[----:B------:R-:W-:-:S02]  /*4f20*/  @!P0 IADD3 R162, P1, PT, RZ, -R162, RZ ;  /* 0x800000a2ffa28210 */ /* 0x000fc40007f3e0ff */
[----:B------:R-:W-:Y:S02]  /*4f30*/  MOV R100, R0 ;  /* 0x0000000000647202 */ /* 0x000fe40000000f00 */
[----:B-1----:R-:W-:-:S09]  /*4f40*/  MOV R3, R2 ;  /* 0x0000000200037202 */ /* 0x002fd20000000f00 */
.L_x_5565:
[----:B------:R-:W1:Y:S01]  /*4f50*/  @!P0 LDC R4, c[0x0][0x3c0] ;  /* 0x0000f000ff048b82 */ /* 0x000e620000000800 */
[----:B------:R-:W-:Y:S07]  /*4f60*/  DEPBAR.LE SB0, 0x0 ;  /* 0x000080000000791a */ /* 0x000fee0000000000 */
[----:B------:R-:W-:Y:S01]  /*4f70*/  BAR.SYNC.DEFER_BLOCKING 0x0 ;  /* 0x0000000000007b1d */ /* 0x000fe20000010000 */
[----:B------:R-:W-:Y:S01]  /*4f80*/  MOV R6, R155 ;  /* 0x0000009b00067202 */ /* 0x000fe20000000f00 */
[----:B-1----:R-:W-:Y:S04]  /*4f90*/  @!P0 IMAD.SHL.U32 R5, R4, 0x80, RZ ;  /* 0x0000008004058824 */ /* 0x002fe800078e00ff */
[----:B------:R-:W-:Y:S02]  /*4fa0*/  @!P0 IMAD.X R5, RZ, RZ, ~R5, P1 ;  /* 0x000000ffff058224 */ /* 0x000fe400008e0e05 */
[----:B------:R-:W1:Y:S03]  /*4fb0*/  LDC R0, c[0x0][0x3c4] ;  /* 0x0000f100ff007b82 */ /* 0x000e660000000800 */
[----:B------:R-:W-:Y:S04]  /*4fc0*/  @!P0 SHF.R.S64 R2, R162, 0x1f, R5 ;  /* 0x0000001fa2028819 */ /* 0x000fe80000001005 */
[----:B------:R-:W-:Y:S01]  /*4fd0*/  @!P0 IADD3 R155, P2, PT, R155, R2, RZ ;  /* 0x000000029b9b8210 */ /* 0x000fe20007f5e0ff */
[----:B------:R-:W-:Y:S03]  /*4fe0*/  IMAD.MOV.U32 R2, RZ, RZ, R154 ;  /* 0x000000ffff027224 */ /* 0x000fe600078e009a */
[----:B------:R-:W-:Y:S01]  /*4ff0*/  @!P0 LEA.HI.X.SX32 R154, R5, R154, 0x1, P2 ;  /* 0x0000009a059a8211 */ /* 0x000fe200010f0eff */
[----:B------:R-:W-:Y:S08]  /*5000*/  @!P0 BRA `(.L_x_5562) ;  /* 0x0000000000f48947 */ /* 0x000ff00003800000 */
[----:B------:R-:W-:Y:S01]  /*5010*/  VIADD R5, R163, 0xffffff80 ;  /* 0xffffff80a3057836 */ /* 0x000fe20000000000 */
[----:B------:R-:W4:Y:S01]  /*5020*/  LDC R7, c[0x0][0x4f0] ;  /* 0x00013c00ff077b82 */ /* 0x000f220000000800 */
[----:B------:R-:W-:Y:S03]  /*5030*/  IABS R11, R163 ;  /* 0x000000a3000b7213 */ /* 0x000fe60000000000 */
[----:B------:R-:W-:Y:S02]  /*5040*/  IABS R9, R5 ;  /* 0x0000000500097213 */ /* 0x000fe40000000000 */
[-C--:B----4-:R-:W-:Y:S02]  /*5050*/  IABS R4, R7.reuse ;  /* 0x0000000700047213 */ /* 0x090fe40000000000 */
[----:B------:R-:W-:Y:S02]  /*5060*/  LOP3.LUT R5, R5, R7, RZ, 0x3c, !PT ;  /* 0x0000000705057212 */ /* 0x000fe400078e3cff */
[----:B------:R-:W4:Y:S02]  /*5070*/  I2F.RP R12, R4 ;  /* 0x00000004000c7306 */ /* 0x000f240000209400 */
[----:B------:R-:W-:Y:S08]  /*5080*/  ISETP.GE.AND P2, PT, R5, RZ, PT ;  /* 0x000000ff0500720c */ /* 0x000ff00003f46270 */
[----:B----4-:R-:W4:Y:S02]  /*5090*/  MUFU.RCP R12, R12 ;  /* 0x0000000c000c7308 */ /* 0x010f240000001000 */
[----:B----4-:R-:W-:Y:S08]  /*50a0*/  VIADD R12, R12, 0xffffffe ;  /* 0x0ffffffe0c0c7836 */ /* 0x010ff00000000000 */
[----:B------:R-:W4:Y:S02]  /*50b0*/  F2I.FTZ.U32.TRUNC.NTZ R13, R12 ;  /* 0x0000000c000d7305 */ /* 0x000f24000021f000 */
[--C-:B----4-:R-:W-:Y:S01]  /*50c0*/  IMAD.MOV R8, RZ, RZ, -R13.reuse ;  /* 0x000000ffff087224 */ /* 0x110fe200078e0a0d */
        /* <DEDUP_REMOVED lines=31> */
[----:B------:R-:W4:Y:S01]  /*52c0*/  LDG.E R9, desc[UR22][R8.64] ;  /* 0x0000001608097981 */ /* 0x000f22000c1e1900 */
[----:B------:R-:W-:Y:S01]  /*52d0*/  IMAD R10, R10, R7, -0x80 ;  /* 0xffffff800a0a7424 */ /* 0x000fe200078e0207 */
[----:B------:R-:W-:Y:S04]  /*52e0*/  LEA.HI.X.SX32 R5, R13, R161, 0x2, P2 ;  /* 0x000000a10d057211 */ /* 0x000fe800010f16ff */
[----:B------:R-:W-:Y:S01]  /*52f0*/  SHF.R.S32.HI R7, RZ, 0x1f, R10 ;  /* 0x0000001fff077819 */ /* 0x000fe2000001140a */
[----:B------:R5:W4:Y:S02]  /*5300*/  LDG.E R8, desc[UR22][R4.64] ;  /* 0x0000001604087981 */ /* 0x000b24000c1e1900 */
[----:B-----5:R-:W5:Y:S02]  /*5310*/  LDC.64 R4, c[0x0][0x3c0] ;  /* 0x0000f000ff047b82 */ /* 0x020f640000000a00 */
[-C--:B-----5:R-:W-:Y:S02]  /*5320*/  IMAD R7, R7, R4.reuse, RZ ;  /* 0x0000000407077224 */ /* 0x0a0fe400078e02ff */
[C---:B------:R-:W-:Y:S04]  /*5330*/  IMAD.WIDE.U32 R12, R10.reuse, R4, RZ ;  /* 0x000000040a0c7225 */ /* 0x040fe800078e00ff */
[----:B------:R-:W-:Y:S05]  /*5340*/  IMAD R7, R10, R5, R7 ;  /* 0x000000050a077224 */ /* 0x000fea00078e0207 */
[----:B------:R-:W-:Y:S01]  /*5350*/  IADD3 R13, PT, PT, R13, R7, RZ ;  /* 0x000000070d0d7210 */ /* 0x000fe20007ffe0ff */
[----:B----4-:R-:W-:Y:S04]  /*5360*/  IMAD.IADD R8, R9, 0x1, -R8 ;  /* 0x0000000109087824 */ /* 0x010fe800078e0a08 */
[----:B--2---:R-:W-:Y:S01]  /*5370*/  IMAD.WIDE.U32 R12, R8, UR8, R12 ;  /* 0x00000008080c7c25 */ /* 0x004fe2000f8e000c */
[----:B------:R-:W-:Y:S02]  /*5380*/  SHF.R.S32.HI R5, RZ, 0x1f, R8 ;  /* 0x0000001fff057819 */ /* 0x000fe40000011408 */
[----:B------:R-:W-:Y:S03]  /*5390*/  LEA R155, P2, R12, R6, 0x1 ;  /* 0x000000060c9b7211 */ /* 0x000fe600078408ff */
[----:B------:R-:W-:Y:S04]  /*53a0*/  IMAD R5, R5, UR8, RZ ;  /* 0x0000000805057c24 */ /* 0x000fe8000f8e02ff */
[----:B------:R-:W-:Y:S04]  /*53b0*/  IMAD R5, R8, UR9, R5 ;  /* 0x0000000908057c24 */ /* 0x000fe8000f8e0205 */
[----:B------:R-:W-:Y:S05]  /*53c0*/  IMAD.IADD R5, R13, 0x1, R5 ;  /* 0x000000010d057824 */ /* 0x000fea00078e0205 */
[----:B------:R-:W-:Y:S07]  /*53d0*/  LEA.HI.X R154, R12, R2, R5, 0x1, P2 ;  /* 0x000000020c9a7211 */ /* 0x000fee00010f0c05 */
.L_x_5562:
[C---:B------:R-:W-:Y:S01]  /*53e0*/  IMAD.SHL.U32 R2, R4.reuse, 0x20, RZ ;  /* 0x0000002004027824 */ /* 0x040fe200078e00ff */
[----:B-1----:R-:W-:Y:S01]  /*53f0*/  SHF.L.U64.HI R0, R4, 0x5, R0 ;  /* 0x0000000504007819 */ /* 0x002fe20000010200 */
        /* <DEDUP_REMOVED lines=19> */
[-C--:B-1----:R-:W-:Y:S05]  /*5530*/  IADD3 R4, P2, PT, R8, R2.reuse, RZ ;  /* 0x0000000208047210 */ /* 0x082fea0007f5e0ff */
[--C-:B------:R-:W-:Y:S01]  /*5540*/  IMAD.X R5, R9, 0x1, R0.reuse, P2 ;  /* 0x0000000109057824 */ /* 0x100fe200010e0600 */
[-C--:B----4-:R-:W-:Y:S04]  /*5550*/  IADD3 R6, P3, PT, R4, R2.reuse, RZ ;  /* 0x0000000204067210 */ /* 0x090fe80007f7e0ff */
[----:B------:R-:W-:Y:S01]  /*5560*/  LDGSTS.E.BYPASS.LTC128B.128 [R156+0x8800], desc[UR22][R4.64] ;  /* 0x08800000049c7fae */ /* 0x000fe2000b981a16 */
[----:B------:R-:W-:Y:S01]  /*5570*/  IMAD.X R7, R5, 0x1, R0, P3 ;  /* 0x0000000105077824 */ /* 0x000fe200018e0600 */
[----:B-----5:R-:W-:Y:S04]  /*5580*/  IADD3 R12, P2, PT, R6, R2, RZ ;  /* 0x00000002060c7210 */ /* 0x020fe80007f5e0ff */
[----:B------:R-:W-:Y:S01]  /*5590*/  IADD3.X R13, PT, PT, R7, R0, RZ, P2, !PT ;  /* 0x00000000070d7210 */ /* 0x000fe200017fe4ff */
[----:B------:R1:W-:Y:S01]  /*55a0*/  LDGSTS.E.BYPASS.LTC128B.128 [R156+0x9000], desc[UR22][R6.64] ;  /* 0x09000000069c7fae */ /* 0x0003e2000b981a16 */
[----:B------:R-:W-:Y:S04]  /*55b0*/  ISETP.GT.AND P2, PT, R159, R150, PT ;  /* 0x000000969f00720c */ /* 0x000fe80003f44270 */
        /* <DEDUP_REMOVED lines=178> */
.L_x_5564:
[C---:B------:R-:W-:Y:S01]  /*60e0*/  IMAD.SHL.U32 R2, R104.reuse, 0x20, RZ ;  /* 0x0000002068027824 */ /* 0x040fe200078e00ff */
[----:B------:R-:W-:Y:S01]  /*60f0*/  SHF.L.U64.HI R0, R104, 0x5, R0 ;  /* 0x0000000568007819 */ /* 0x000fe20000010200 */
[----:B------:R-:W-:Y:S03]  /*6100*/  IMAD.MOV.U32 R153, RZ, RZ, R151 ;  /* 0x000000ffff997224 */ /* 0x000fe600078e0097 */
[-C--:B------:R-:W-:Y:S02]  /*6110*/  IADD3 R106, P2, PT, R152, R2.reuse, RZ ;  /* 0x00000002986a7210 */ /* 0x080fe40007f5e0ff */
[----:B------:R-:W-:Y:S01]  /*6120*/  @!PT LDS RZ, [RZ] ;  /* 0x00000000fffff984 */ /* 0x000fe20000000800 */
[----:B------:R-:W-:Y:S01]  /*6130*/  @!PT LDS RZ, [RZ] ;  /* 0x00000000fffff984 */ /* 0x000fe20000000800 */
[----:B------:R-:W-:Y:S01]  /*6140*/  @!PT LDS RZ, [RZ] ;  /* 0x00000000fffff984 */ /* 0x000fe20000000800 */
[----:B------:R-:W-:Y:S02]  /*6150*/  LDGSTS.E.BYPASS.LTC128B.128 [R156+0x2000], desc[UR22][R152.64] ;  /* 0x02000000989c7fae */ /* 0x000fe4000b981a16 */
[-C--:B------:R-:W-:Y:S01]  /*6160*/  IADD3 R110, P3, PT, R106, R2.reuse, RZ ;  /* 0x000000026a6e7210 */ /* 0x080fe20007f7e0ff */
[--C-:B------:R-:W-:Y:S03]  /*6170*/  IMAD.X R107, R151, 0x1, R0.reuse, P2 ;  /* 0x00000001976b7824 */ /* 0x100fe600010e0600 */
        /* <DEDUP_REMOVED lines=8> */
[--C-:B------:R-:W-:Y:S04]  /*6200*/  IMAD.X R105, R109, 0x1, R0.reuse, P3 ;  /* 0x000000016d697824 */ /* 0x100fe800018e0600 */
[--C-:B------:R-:W-:Y:S01]  /*6210*/  IMAD.X R113, R105, 0x1, R0.reuse, P2 ;  /* 0x0000000169717824 */ /* 0x100fe200010e0600 */
[----:B------:R3:W-:Y:S04]  /*6220*/  LDGSTS.E.BYPASS.LTC128B.128 [R156+0x4000], desc[UR22][R104.64] ;  /* 0x04000000689c7fae */ /* 0x0007e8000b981a16 */
[----:B------:R3:W-:Y:S01]  /*6230*/  LDGSTS.E.BYPASS.LTC128B.128 [R156+0x4800], desc[UR22][R112.64] ;  /* 0x04800000709c7fae */ /* 0x0007e2000b981a16 */
[-C--:B-1----:R-:W-:Y:S04]  /*6240*/  IADD3 R106, P3, PT, R112, R2.reuse, RZ ;  /* 0x00000002706a7210 */ /* 0x082fe80007f7e0ff */
[----:B--2---:R-:W-:Y:S02]  /*6250*/  IADD3 R110, P2, PT, R106, R2, RZ ;  /* 0x000000026a6e7210 */ /* 0x004fe40007f5e0ff */
[----:B------:R-:W-:Y:S05]  /*6260*/  IADD3.X R107, PT, PT, R113, R0, RZ, P3, !PT ;  /* 0x00000000716b7210 */ /* 0x000fea0001ffe4ff */
[----:B------:R3:W-:Y:S01]  /*6270*/  LDGSTS.E.BYPASS.LTC128B.128 [R156+0x5000], desc[UR22][R106.64] ;  /* 0x050000006a9c7fae */ /* 0x0007e2000b981a16 */
[----:B------:R-:W-:Y:S05]  /*6280*/  IMAD.X R111, R107, 0x1, R0, P2 ;  /* 0x000000016b6f7824 */ /* 0x000fea00010e0600 */
[----:B------:R3:W-:Y:S04]  /*6290*/  LDGSTS.E.BYPASS.LTC128B.128 [R156+0x5800], desc[UR22][R110.64] ;  /* 0x058000006e9c7fae */ /* 0x0007e8000b981a16 */
[----:B------:R-:W0:Y:S02]  /*62a0*/  LDGDEPBAR ;  /* 0x00000000000079af */ /* 0x000e240000000000 */
.L_x_5563:
[----:B------:R-:W-:Y:S01]  /*62b0*/  FMNMX3.FTZ R2, R3, R4, R5, !PT ;  /* 0x0000000403027276 */ /* 0x000fe20007810005 */
[----:B---3--:R-:W-:Y:S01]  /*62c0*/  LDSM.16.MT88.4 R108, [R140+0x6000] ;  /* 0x006000008c6c783b */ /* 0x008fe20000004200 */
        /* <DEDUP_REMOVED lines=164> */
[----:B------:R-:W-:Y:S07]  /*6d10*/  ISETP.GT.AND P2, PT, R159, R150, PT ;  /* 0x000000969f00720c */ /* 0x000fee0003f44270 */
        /* <DEDUP_REMOVED lines=243> */
.L_x_5561:
[----:B------:R-:W1:Y:S01]  /*7c50*/  SHFL.BFLY PT, R4, R165, 0x2, 0x1f ;  /* 0x0c401f00a5047f89 */ /* 0x000e6200000e0000 */
[----:B------:R-:W2:Y:S01]  /*7c60*/  S2UR UR7, SR_CgaCtaId ;  /* 0x00000000000779c3 */ /* 0x000ea20000008800 */
[----:B------:R-:W-:Y:S01]  /*7c70*/  UMOV UR4, 0x400 ;  /* 0x0000040000047882 */ /* 0x000fe20000000000 */
[----:B------:R-:W-:Y:S01]  /*7c80*/  MOV R40, 0xff800000 ;  /* 0xff80000000287802 */ /* 0x000fe20000000f00 */
[----:B------:R-:W3:Y:S01]  /*7c90*/  SHFL.BFLY PT, R3, R164, 0x2, 0x1f ;  /* 0x0c401f00a4037f89 */ /* 0x000ee200000e0000 */
[----:B------:R-:W-:Y:S01]  /*7ca0*/  BSSY.RECONVERGENT B0, `(.L_x_5566) ;  /* 0x0000089000007945 */ /* 0x000fe20003800200 */
[----:B------:R-:W4:Y:S03]  /*7cb0*/  S2R R36, SR_TID.X ;  /* 0x0000000000247919 */ /* 0x000f260000002100 */
[----:B------:R-:W5:Y:S08]  /*7cc0*/  S2UR UR6, SR_CTAID.Y ;  /* 0x00000000000679c3 */ /* 0x000f700000002600 */
[----:B------:R-:W-:Y:S08]  /*7cd0*/  BAR.SYNC.DEFER_BLOCKING 0x0 ;  /* 0x0000000000007b1d */ /* 0x000ff00000010000 */
[----:B------:R-:W5:Y:S01]  /*7ce0*/  S2UR UR5, SR_CTAID.Z ;  /* 0x00000000000579c3 */ /* 0x000f620000002700 */
[----:B-1----:R-:W-:Y:S01]  /*7cf0*/  FADD.FTZ R165, R4, R165 ;  /* 0x000000a504a57221 */ /* 0x002fe20000010000 */
[----:B--2---:R-:W-:-:S06]  /*7d00*/  ULEA UR7, UR7, UR4, 0x18 ;  /* 0x0000000407077291 */ /* 0x004fcc000f8ec0ff */
[----:B------:R-:W5:Y:S01]  /*7d10*/  LDC.64 R38, c[0x0][0x430] ;  /* 0x00010c00ff267b82 */ /* 0x000f620000000a00 */
[----:B------:R-:W1:Y:S01]  /*7d20*/  LDCU UR4, c[0x0][0x44c] ;  /* 0x00008980ff0477ac */ /* 0x000e620008000800 */
[----:B---3--:R-:W-:Y:S01]  /*7d30*/  FADD.FTZ R164, R3, R164 ;  /* 0x000000a403a47221 */ /* 0x008fe20000010000 */
[----:B------:R-:W2:Y:S04]  /*7d40*/  SHFL.BFLY PT, R6, R165, 0x1, 0x1f ;  /* 0x0c201f00a5067f89 */ /* 0x000ea800000e0000 */
[----:B------:R-:W3:Y:S01]  /*7d50*/  SHFL.BFLY PT, R5, R164, 0x1, 0x1f ;  /* 0x0c201f00a4057f89 */ /* 0x000ee200000e0000 */
[C---:B----4-:R-:W-:Y:S02]  /*7d60*/  SHF.L.U32 R8, R36.reuse, 0x1, RZ ;  /* 0x0000000124087819 */ /* 0x050fe400000006ff */
[----:B------:R-:W-:-:S02]  /*7d70*/  SHF.L.U32 R10, R36, 0x5, RZ ;  /* 0x00000005240a7819 */ /* 0x000fc400000006ff */
[----:B------:R-:W-:Y:S02]  /*7d80*/  LOP3.LUT R3, R8, 0x6, RZ, 0xc0, !PT ;  /* 0x0000000608037812 */ /* 0x000fe400078ec0ff */
[----:B------:R-:W-:Y:S02]  /*7d90*/  SHF.R.U32.HI R4, RZ, 0x1, R36 ;  /* 0x00000001ff047819 */ /* 0x000fe40000011624 */
[----:B------:R-:W-:Y:S02]  /*7da0*/  LOP3.LUT R10, R3, 0x7c00, R10, 0xf8, !PT ;  /* 0x00007c00030a7812 */ /* 0x000fe400078ef80a */
[----:B------:R-:W-:Y:S01]  /*7db0*/  SHF.L.U32 R9, R36, 0x4, RZ ;  /* 0x0000000424097819 */ /* 0x000fe200000006ff */
[----:B-----5:R-:W-:Y:S01]  /*7dc0*/  IMAD R38, R38, UR6, R158 ;  /* 0x0000000626267c24 */ /* 0x020fe2000f8e029e */
[C---:B------:R-:W-:Y:S01]  /*7dd0*/  SHF.L.U32 R3, R36.reuse, 0x2, RZ ;  /* 0x0000000224037819 */ /* 0x040fe200000006ff */
[----:B--2---:R-:W-:Y:S01]  /*7de0*/  FADD.FTZ R6, R165, R6 ;  /* 0x00000006a5067221 */ /* 0x004fe20000010000 */
[----:B------:R-:W-:-:S02]  /*7df0*/  R2P PR, R36, 0x1c ;  /* 0x0000001c24007804 */ /* 0x000fc40000000000 */
[----:B------:R-:W-:Y:S01]  /*7e00*/  LOP3.LUT P5, RZ, R36, 0x3, RZ, 0xc0, !PT ;  /* 0x0000000324ff7812 */ /* 0x000fe200078ac0ff */
[----:B---3--:R-:W-:Y:S01]  /*7e10*/  FADD.FTZ R5, R164, R5 ;  /* 0x00000005a4057221 */ /* 0x008fe20000010000 */
[----:B------:R-:W2:Y:S01]  /*7e20*/  MUFU.RCP R11, R6 ;  /* 0x00000006000b7308 */ /* 0x000ea20000001000 */
[----:B------:R-:W-:Y:S02]  /*7e30*/  SHF.R.U32.HI R36, RZ, 0x2, R36 ;  /* 0x00000002ff247819 */ /* 0x000fe40000011624 */
[----:B------:R-:W-:Y:S02]  /*7e40*/  LOP3.LUT R12, R4, 0x30, RZ, 0xc0, !PT ;  /* 0x00000030040c7812 */ /* 0x000fe400078ec0ff */
[----:B------:R-:W-:Y:S02]  /*7e50*/  LOP3.LUT R14, R9, 0x1c0, RZ, 0xc0, !PT ;  /* 0x000001c0090e7812 */ /* 0x000fe400078ec0ff */
[----:B------:R-:W-:Y:S01]  /*7e60*/  LOP3.LUT R13, R3, 0x1f8, RZ, 0xc0, !PT ;  /* 0x000001f8030d7812 */ /* 0x000fe200078ec0ff */
[----:B------:R-:W3:Y:S01]  /*7e70*/  MUFU.RCP R7, R5 ;  /* 0x0000000500077308 */ /* 0x000ee20000001000 */
[----:B------:R-:W-:-:S02]  /*7e80*/  LOP3.LUT R36, R12, 0x7, R36, 0xf8, !PT ;  /* 0x000000070c247812 */ /* 0x000fc400078ef824 */
[----:B------:R-:W-:Y:S02]  /*7e90*/  LOP3.LUT R8, R14, 0x38, R8, 0xf8, !PT ;  /* 0x000000380e087812 */ /* 0x000fe400078ef808 */
[----:B------:R-:W-:Y:S02]  /*7ea0*/  LOP3.LUT R4, R13, 0x38, R4, 0x78, !PT ;  /* 0x000000380d047812 */ /* 0x000fe400078e7804 */
[----:B------:R-:W-:Y:S02]  /*7eb0*/  LOP3.LUT R12, R9, 0x10, RZ, 0xc0, !PT ;  /* 0x00000010090c7812 */ /* 0x000fe400078ec0ff */
[----:B------:R-:W-:Y:S02]  /*7ec0*/  FSETP.NE.FTZ.AND P1, PT, R6, RZ, PT ;  /* 0x000000ff0600720b */ /* 0x000fe40003f35000 */
[----:B------:R-:W-:Y:S02]  /*7ed0*/  FSETP.NE.FTZ.AND P0, PT, R5, RZ, PT ;  /* 0x000000ff0500720b */ /* 0x000fe40003f15000 */
[----:B------:R-:W-:-:S02]  /*7ee0*/  LOP3.LUT R8, R10, R8, RZ, 0xfc, !PT ;  /* 0x000000080a087212 */ /* 0x000fc400078efcff */
[----:B------:R-:W-:Y:S02]  /*7ef0*/  LEA R4, R4, R12, 0x2 ;  /* 0x0000000c04047211 */ /* 0x000fe400078e10ff */
[----:B------:R-:W-:Y:S02]  /*7f00*/  MOV R12, 0x20 ;  /* 0x00000020000c7802 */ /* 0x000fe40000000f00 */
[----:B------:R-:W-:Y:S02]  /*7f10*/  MOV R13, 0x40 ;  /* 0x00000040000d7802 */ /* 0x000fe40000000f00 */
[----:B--2---:R-:W-:Y:S01]  /*7f20*/  FSEL R9, R11, 1, P1 ;  /* 0x3f8000000b097808 */ /* 0x004fe20000800000 */
[----:B------:R-:W2:Y:S01]  /*7f30*/  @P1 MUFU.LG2 R6, R6 ;  /* 0x0000000600061308 */ /* 0x000ea20000000c00 */
[----:B---3--:R-:W-:Y:S02]  /*7f40*/  FSEL R7, R7, 1, P0 ;  /* 0x3f80000007077808 */ /* 0x008fe40000000000 */
[----:B------:R-:W-:Y:S01]  /*7f50*/  LEA R8, R8, UR7, 0x2 ;  /* 0x0000000708087c11 */ /* 0x000fe2000f8e10ff */
[C---:B------:R-:W-:Y:S01]  /*7f60*/  FMUL.FTZ R96, R9.reuse, R96 ;  /* 0x0000006009607220 */ /* 0x040fe20000410000 */
        /* <DEDUP_REMOVED lines=19> */
[----:B------:R-:W-:Y:S01]  /*80a0*/  IADD3 R9, PT, PT, R8, 0x80, RZ ;  /* 0x0000008008097810 */ /* 0x000fe20007ffe0ff */
[C---:B------:R-:W-:Y:S01]  /*80b0*/  FMUL.FTZ R94, R7.reuse, R94 ;  /* 0x0000005e075e7220 */ /* 0x040fe20000410000 */
[C---:B------:R-:W-:Y:S01]  /*80c0*/  FMUL.FTZ R95, R7.reuse, R95 ;  /* 0x0000005f075f7220 */ /* 0x040fe20000410000 */
[----:B------:R-:W-:Y:S01]  /*80d0*/  IADD3 R11, PT, PT, R12, R8, RZ ;  /* 0x000000080c0b7210 */ /* 0x000fe20007ffe0ff */
[----:B------:R-:W-:Y:S01]  /*80e0*/  FMUL.FTZ R70, R7, R70 ;  /* 0x0000004607467220 */ /* 0x000fe20000410000 */
[----:B------:R-:W-:Y:S01]  /*80f0*/  IADD3 R10, PT, PT, R13, R8, RZ ;  /* 0x000000080d0a7210 */ /* 0x000fe20007ffe0ff */
[C---:B------:R-:W-:Y:S01]  /*8100*/  FMUL.FTZ R71, R7.reuse, R71 ;  /* 0x0000004707477220 */ /* 0x040fe20000410000 */
        /* <DEDUP_REMOVED lines=12> */
[----:B------:R-:W3:Y:S01]  /*81d0*/  LDC R7, c[0x0][0x3e0] ;  /* 0x0000f800ff077b82 */ /* 0x000ee20000000800 */
[----:B------:R-:W-:Y:S01]  /*81e0*/  IADD3 R13, PT, PT, R13, R9, RZ ;  /* 0x000000090d0d7210 */ /* 0x000fe20007ffe0ff */
[----:B------:R-:W4:Y:S01]  /*81f0*/  @P0 MUFU.LG2 R5, R5 ;  /* 0x0000000500050308 */ /* 0x000f220000000c00 */
[----:B------:R5:W-:Y:S01]  /*8200*/  STS.64 [R8+0x800], R98 ;  /* 0x0008006208007388 */ /* 0x000be20000000a00 */
[----:B--2---:R-:W-:-:S03]  /*8210*/  @P1 FMUL.FTZ R6, R6, 0.69314718246459960938 ;  /* 0x3f31721806061820 */ /* 0x004fc60000410000 */
[----:B------:R-:W-:Y:S04]  /*8220*/  STS.64 [R11], R92 ;  /* 0x0000005c0b007388 */ /* 0x000fe80000000a00 */
[----:B------:R2:W-:Y:S04]  /*8230*/  STS.64 [R11+0x800], R94 ;  /* 0x0008005e0b007388 */ /* 0x0005e80000000a00 */
[----:B------:R-:W-:Y:S04]  /*8240*/  STS.64 [R10], R68 ;  /* 0x000000440a007388 */ /* 0x000fe80000000a00 */
[----:B------:R1:W-:Y:S01]  /*8250*/  STS.64 [R10+0x800], R70 ;  /* 0x000800460a007388 */ /* 0x0003e20000000a00 */
[----:B----4-:R-:W-:Y:S01]  /*8260*/  @P0 FMUL.FTZ R5, R5, 0.69314718246459960938 ;  /* 0x3f31721805050820 */ /* 0x010fe20000410000 */
[----:B-----5:R-:W-:-:S05]  /*8270*/  IADD3 R8, PT, PT, R12, R10, RZ ;  /* 0x0000000a0c087210 */ /* 0x020fca0007ffe0ff */
[----:B------:R-:W-:Y:S01]  /*8280*/  STS.64 [R8], R72 ;  /* 0x0000004808007388 */ /* 0x000fe20000000a00 */
[----:B--2---:R-:W-:-:S03]  /*8290*/  IADD3 R11, PT, PT, R12, R9, RZ ;  /* 0x000000090c0b7210 */ /* 0x004fc60007ffe0ff */
[----:B------:R2:W-:Y:S01]  /*82a0*/  STS.64 [R8+0x800], R74 ;  /* 0x0008004a08007388 */ /* 0x0005e20000000a00 */
[----:B------:R-:W-:-:S03]  /*82b0*/  IADD3 R12, PT, PT, R12, R13, RZ ;  /* 0x0000000d0c0c7210 */ /* 0x000fc60007ffe0ff */
[----:B------:R-:W-:Y:S01]  /*82c0*/  STS.64 [R9], R76 ;  /* 0x0000004c09007388 */ /* 0x000fe20000000a00 */
[----:B-1----:R-:W1:Y:S03]  /*82d0*/  @P1 LDC R10, c[0x0][0x458] ;  /* 0x00011600ff0a1b82 */ /* 0x002e660000000800 */
[----:B------:R4:W-:Y:S04]  /*82e0*/  STS.64 [R9+0x800], R78 ;  /* 0x0008004e09007388 */ /* 0x0009e80000000a00 */
[----:B------:R1:W-:Y:S04]  /*82f0*/  STS.64 [R11], R80 ;  /* 0x000000500b007388 */ /* 0x0003e80000000a00 */
[----:B------:R1:W-:Y:S04]  /*8300*/  STS.64 [R11+0x800], R82 ;  /* 0x000800520b007388 */ /* 0x0003e80000000a00 */
[----:B------:R1:W-:Y:S04]  /*8310*/  STS.64 [R13], R88 ;  /* 0x000000580d007388 */ /* 0x0003e80000000a00 */
[----:B------:R1:W-:Y:S01]  /*8320*/  STS.64 [R13+0x800], R90 ;  /* 0x0008005a0d007388 */ /* 0x0003e20000000a00 */
[----:B--2---:R-:W2:Y:S03]  /*8330*/  @P0 LDC R8, c[0x0][0x458] ;  /* 0x00011600ff080b82 */ /* 0x004ea60000000800 */
[----:B------:R2:W-:Y:S01]  /*8340*/  STS.64 [R12], R84 ;  /* 0x000000540c007388 */ /* 0x0005e20000000a00 */
[----:B-1----:R-:W-:-:S03]  /*8350*/  @P1 FFMA.FTZ R40, R2, R10, R6 ;  /* 0x0000000a02281223 */ /* 0x002fc60000010006 */
[----:B------:R1:W-:Y:S01]  /*8360*/  STS.64 [R12+0x800], R86 ;  /* 0x000800560c007388 */ /* 0x0003e20000000a00 */
[----:B----4-:R-:W-:Y:S01]  /*8370*/  IADD3 R9, PT, PT, -R158, RZ, RZ ;  /* 0x000000ff9e097210 */ /* 0x010fe20007ffe1ff */
[----:B------:R-:W-:Y:S04]  /*8380*/  BAR.SYNC.DEFER_BLOCKING 0x0 ;  /* 0x0000000000007b1d */ /* 0x000fe80000010000 */
[----:B---3--:R-:W-:-:S04]  /*8390*/  IMAD R9, R7, R9, UR5 ;  /* 0x0000000507097e24 */ /* 0x008fc8000f8e0209 */
[----:B------:R-:W-:Y:S01]  /*83a0*/  IMAD R9, R38, R7, R9 ;  /* 0x0000000726097224 */ /* 0x000fe200078e0209 */
[----:B------:R-:W-:-:S03]  /*83b0*/  MOV R38, 0xff800000 ;  /* 0xff80000000267802 */ /* 0x000fc60000000f00 */
[----:B------:R-:W-:Y:S02]  /*83c0*/  IMAD R37, R9, R39, R157 ;  /* 0x0000002709257224 */ /* 0x000fe400078e029d */
[----:B--2---:R-:W-:Y:S02]  /*83d0*/  @P0 FFMA.FTZ R38, R0, R8, R5 ;  /* 0x0000000800260223 */ /* 0x004fe40000010005 */
[----:B------:R-:W-:Y:S01]  /*83e0*/  IMAD R0, R37, UR4, RZ ;  /* 0x0000000425007c24 */ /* 0x000fe2000f8e02ff */
        /* <DEDUP_REMOVED lines=10> */
[----:B------:R-:W-:Y:S01]  /*8490*/  IMAD.IADD R39, R39, 0x1, -R157 ;  /* 0x0000000127277824 */ /* 0x000fe200078e0a9d */
        /* <DEDUP_REMOVED lines=9> */
.L_x_5567:
[----:B------:R-:W-:Y:S05]  /*8530*/  BSYNC.RECONVERGENT B0 ;  /* 0x0000000000007941 */ /* 0x000fea0003800200 */
.L_x_5566:
[----:B------:R-:W1:Y:S01]  /*8540*/  LDCU.64 UR4, c[0x0][0x3f8] ;  /* 0x00007f00ff0477ac */ /* 0x000e620008000a00 */
[----:B------:R-:W-:-:S04]  /*8550*/  LOP3.LUT R2, R3, 0xffc, RZ, 0xc0, !PT ;  /* 0x00000ffc03027812 */ /* 0x000fc800078ec0ff */
[----:B------:R-:W-:-:S04]  /*8560*/  IADD3 R2, P0, PT, R0, R2, RZ ;  /* 0x0000000200027210 */ /* 0x000fc80007f1e0ff */
[----:B------:R-:W-:Y:S02]  /*8570*/  LEA.HI.X.SX32 R0, R0, RZ, 0x1, P0 ;  /* 0x000000ff00007211 */ /* 0x000fe400000f0eff */
[----:B-1----:R-:W-:-:S04]  /*8580*/  LEA R36, P0, R2, UR4, 0x2 ;  /* 0x0000000402247c11 */ /* 0x002fc8000f8010ff */
[----:B------:R-:W-:-:S05]  /*8590*/  LEA.HI.X R37, R2, UR5, R0, 0x2, P0 ;  /* 0x0000000502257c11 */ /* 0x000fca00080f1400 */
[----:B--2---:R-:W-:Y:S04]  /*85a0*/  STG.E.128 desc[UR22][R36.64], R32 ;  /* 0x0000002024007986 */ /* 0x004fe8000c101d16 */
[----:B---3--:R-:W-:Y:S04]  /*85b0*/  STG.E.128 desc[UR22][R36.64+0x800], R28 ;  /* 0x0008001c24007986 */ /* 0x008fe8000c101d16 */
[----:B----4-:R-:W-:Y:S04]  /*85c0*/  STG.E.128 desc[UR22][R36.64+0x1000], R24 ;  /* 0x0010001824007986 */ /* 0x010fe8000c101d16 */
[----:B------:R-:W-:Y:S04]  /*85d0*/  STG.E.128 desc[UR22][R36.64+0x1800], R20 ;  /* 0x0018001424007986 */ /* 0x000fe8000c101d16 */
[----:B------:R-:W-:Y:S04]  /*85e0*/  STG.E.128 desc[UR22][R36.64+0x2000], R16 ;  /* 0x0020001024007986 */ /* 0x000fe8000c101d16 */
[----:B------:R-:W-:Y:S04]  /*85f0*/  STG.E.128 desc[UR22][R36.64+0x2800], R12 ;  /* 0x0028000c24007986 */ /* 0x000fe8000c101d16 */
[----:B------:R-:W-:Y:S04]  /*8600*/  STG.E.128 desc[UR22][R36.64+0x3000], R8 ;  /* 0x0030000824007986 */ /* 0x000fe8000c101d16 */
[----:B------:R-:W-:Y:S01]  /*8610*/  STG.E.128 desc[UR22][R36.64+0x3800], R4 ;  /* 0x0038000424007986 */ /* 0x000fe2000c101d16 */
[----:B------:R-:W-:Y:S05]  /*8620*/  EXIT ;  /* 0x000000000000794d */ /* 0x000fea0003800000 */
.L_x_5568:
        /* <DEDUP_REMOVED lines=13> */
.L_x_7182:


//--------------------- .text._ZN5flash24flash_fwd_splitkv_kernelI23Flash_fwd_kernel_traitsILi64ELi64ELi128ELi4ELb0ELb0EN7cutlass6half_tE19Flash_kernel_traitsILi64ELi64ELi128ELi4ES3_EELb1ELb0ELb0ELb1ELb1ELb1ELb1ELb0EEEvNS_16Flash_fwd_paramsE --------------------------
	.section	.text._ZN5flash24flash_fwd_splitkv_kernelI23Flash_fwd_kernel_traitsILi64ELi64ELi128ELi4ELb0ELb0EN7cutlass6half_tE19Flash_kernel_traitsILi64ELi64ELi128ELi4ES3_EELb1ELb0ELb0ELb1ELb1ELb1ELb1ELb0EEEvNS_16Flash_fwd_paramsE,"ax",@progbits
	.align	128
        .global         _ZN5flash24flash_fwd_splitkv_kernelI23Flash_fwd_kernel_traitsILi64ELi64ELi128ELi4ELb0ELb0EN7cutlass6half_tE19Flash_kernel_traitsILi64ELi64ELi128ELi4ES3_EELb1ELb0ELb0ELb1ELb1ELb1ELb1ELb0EEEvNS_16Flash_fwd_paramsE
        .type           _ZN5flash24flash_fwd_splitkv_kernelI23Flash_fwd_kernel_traitsILi64ELi64ELi128ELi4ELb0ELb0EN7cutlass6half_tE19Flash_kernel_traitsILi64ELi64ELi128ELi4ES3_EELb1ELb0ELb0ELb1ELb1ELb1ELb1ELb0EEEvNS_16Flash_fwd_paramsE,@function
        .size           _ZN5flash24flash_fwd_splitkv_kernelI23Flash_fwd_kernel_traitsILi64ELi64ELi128ELi4ELb0ELb0EN7cutlass6half_tE19Flash_kernel_traitsILi64ELi64ELi128ELi4ES3_EELb1ELb0ELb0ELb1ELb1ELb1ELb1ELb0EEEvNS_16Flash_fwd_paramsE,(.L_x_7183 - _ZN5flash24flash_fwd_splitkv_kernelI23Flash_fwd_kernel_traitsILi64ELi64ELi128ELi4ELb0ELb0EN7cutlass6half_tE19Flash_kernel_traitsILi64ELi64ELi128ELi4ES3_EELb1ELb0ELb0ELb1ELb1ELb1ELb1ELb0EEEvNS_16Flash_fwd_paramsE)
        .other          _ZN5flash24flash_fwd_splitkv_kernelI23Flash_fwd_kernel_traitsILi64ELi64ELi128ELi4ELb0ELb0EN7cutlass6half_tE19Flash_kernel_traitsILi64ELi64ELi128ELi4ES3_EELb1ELb0ELb0ELb1ELb1ELb1ELb1ELb0EEEvNS_16Flash_fwd_paramsE,@"STO_CUDA_ENTRY STV_DEFAULT"
_ZN5flash24flash_fwd_splitkv_kernelI23Flash_fwd_kernel_traitsILi64ELi64ELi128ELi4ELb0ELb0EN7cutlass6half_tE19Flash_kernel_traitsILi64ELi64ELi128ELi4ES3_EELb1ELb0ELb0ELb1ELb1ELb1ELb1ELb0EEEvNS_16Flash_fwd_paramsE:
.text._ZN5flash24flash_fwd_splitkv_kernelI23Flash_fwd_kernel_traitsILi64ELi64ELi128ELi4ELb0ELb0EN7cutlass6half_tE19Flash_kernel_traitsILi64ELi64ELi128ELi4ES3_EELb1ELb0ELb0ELb1ELb1ELb1ELb1ELb0EEEvNS_16Flash_fwd_paramsE:
        /* <DEDUP_REMOVED lines=20> */
[----:B----4-:R-:W-:Y:S01]  /*0140*/  IMAD.MOV R0, RZ, RZ, -R9 ;  /* 0x000000ffff007224 */ /* 0x010fe200078e0a09 */
[----:B------:R-:W-:-:S03]  /*0150*/  MOV R8, RZ ;  /* 0x000000ff00087202 */ /* 0x000fc60000000f00 */
[----:B------:R-:W-:-:S04]  /*0160*/  IMAD R11, R0, R7, RZ ;  /* 0x00000007000b7224 */ /* 0x000fc800078e02ff */
        /* <DEDUP_REMOVED lines=20> */
[----:B------:R-:W4:Y:S08]  /*02b0*/  LDC R0, c[0x0][0x438] ;  /* 0x00010e00ff007b82 */ /* 0x000f300000000800 */
[----:B------:R-:W3:Y:S01]  /*02c0*/  LDC R31, c[0x0][0x508] ;  /* 0x00014200ff1f7b82 */ /* 0x000ee20000000800 */
[----:B--2---:R-:W-:-:S02]  /*02d0*/  IABS R9, R6 ;  /* 0x0000000600097213 */ /* 0x004fc40000000000 */
[----:B-1----:R-:W-:Y:S02]  /*02e0*/  IABS R3, R6 ;  /* 0x0000000600037213 */ /* 0x002fe40000000000 */
[----:B------:R-:W1:Y:S03]  /*02f0*/  I2F.RP R2, R9 ;  /* 0x0000000900027306 */ /* 0x000e660000209400 */
[----:B------:R-:W-:Y:S02]  /*0300*/  IMAD.MOV R3, RZ, RZ, -R3 ;  /* 0x000000ffff037224 */ /* 0x000fe400078e0a03 */
[----:B----4-:R-:W-:-:S05]  /*0310*/  VIADD R0, R0, 0x7f ;  /* 0x0000007f00007836 */ /* 0x010fca0000000000 */
[----:B------:R-:W-:-:S04]  /*0320*/  SHF.R.S32.HI R11, RZ, 0x1f, R0 ;  /* 0x0000001fff0b7819 */ /* 0x000fc80000011400 */
[----:B------:R-:W-:Y:S01]  /*0330*/  LEA.HI R11, R11, R0, RZ, 0x7 ;  /* 0x000000000b0b7211 */ /* 0x000fe200078f38ff */
[----:B-1----:R-:W1:Y:S03]  /*0340*/  MUFU.RCP R4, R2 ;  /* 0x0000000200047308 */ /* 0x002e660000001000 */
[----:B------:R-:W-:-:S05]  /*0350*/  LEA.HI.SX32 R11, R11, R6, 0x19 ;  /* 0x000000060b0b7211 */ /* 0x000fca00078fcaff */
[----:B------:R-:W-:-:S05]  /*0360*/  VIADD R11, R11, 0xffffffff ;  /* 0xffffffff0b0b7836 */ /* 0x000fca0000000000 */
[----:B------:R-:W-:Y:S02]  /*0370*/  IABS R10, R11 ;  /* 0x0000000b000a7213 */ /* 0x000fe40000000000 */
[----:B------:R-:W-:Y:S01]  /*0380*/  LOP3.LUT R11, R11, R6, RZ, 0x3c, !PT ;  /* 0x000000060b0b7212 */ /* 0x000fe200078e3cff */
[----:B-1----:R-:W-:-:S03]  /*0390*/  VIADD R4, R4, 0xffffffe ;  /* 0x0ffffffe04047836 */ /* 0x002fc60000000000 */
[----:B------:R-:W-:Y:S01]  /*03a0*/  ISETP.GE.AND P0, PT, R11, RZ, PT ;  /* 0x000000ff0b00720c */ /* 0x000fe20003f06270 */
[----:B------:R-:W1:Y:S02]  /*03b0*/  F2I.FTZ.U32.TRUNC.NTZ R5, R4 ;  /* 0x0000000400057305 */ /* 0x000e64000021f000 */
[--C-:B-1----:R-:W-:Y:S02]  /*03c0*/  IMAD.MOV R0, RZ, RZ, -R5.reuse ;  /* 0x000000ffff007224 */ /* 0x102fe400078e0a05 */
[----:B------:R-:W-:Y:S02]  /*03d0*/  IMAD.MOV.U32 R4, RZ, RZ, RZ ;  /* 0x000000ffff047224 */ /* 0x000fe400078e00ff */
[----:B------:R-:W-:Y:S02]  /*03e0*/  IMAD R13, R0, R9, RZ ;  /* 0x00000009000d7224 */ /* 0x000fe400078e02ff */
[----:B------:R-:W1:Y:S02]  /*03f0*/  S2R R0, SR_CTAID.Y ;  /* 0x0000000000007919 */ /* 0x000e640000002600 */
[----:B------:R-:W-:-:S02]  /*0400*/  IMAD.HI.U32 R13, R5, R13, R4 ;  /* 0x0000000d050d7227 */ /* 0x000fc400078e0004 */
[----:B------:R-:W2:Y:S04]  /*0410*/  @!P3 LDC.64 R4, c[0x0][0x488] ;  /* 0x00012200ff04bb82 */ /* 0x000ea80000000a00 */
[----:B------:R-:W-:-:S04]  /*0420*/  IMAD.HI.U32 R8, R13, R10, RZ ;  /* 0x0000000a0d087227 */ /* 0x000fc800078e00ff */
[----:B------:R-:W-:Y:S02]  /*0430*/  IMAD R10, R8, R3, R10 ;  /* 0x00000003080a7224 */ /* 0x000fe400078e020a */
[----:B------:R-:W4:Y:S03]  /*0440*/  @!P3 LDC.64 R2, c[0x0][0x438] ;  /* 0x00010e00ff02bb82 */ /* 0x000f260000000a00 */
[----:B------:R-:W-:Y:S02]  /*0450*/  ISETP.GT.U32.AND P1, PT, R9, R10, PT ;  /* 0x0000000a0900720c */ /* 0x000fe40003f24070 */
[----:B--2---:R-:W-:Y:S01]  /*0460*/  @!P3 ISETP.NE.U32.AND P2, PT, R4, RZ, PT ;  /* 0x000000ff0400b20c */ /* 0x004fe20003f45070 */
[----:B------:R-:W-:-:S10]  /*0470*/  VIADD R4, R23, 0x1 ;  /* 0x0000000117047836 */ /* 0x000fd40000000000 */
[----:B------:R-:W-:Y:S01]  /*0480*/  @!P1 IMAD.IADD R10, R10, 0x1, -R9 ;  /* 0x000000010a0a9824 */ /* 0x000fe200078e0a09 */
[----:B------:R-:W-:Y:S01]  /*0490*/  @!P3 ISETP.NE.AND.EX P2, PT, R5, RZ, PT, P2 ;  /* 0x000000ff0500b20c */ /* 0x000fe20003f45320 */
[----:B------:R-:W-:Y:S01]  /*04a0*/  @!P1 VIADD R8, R8, 0x1 ;  /* 0x0000000108089836 */ /* 0x000fe20000000000 */
[----:B------:R-:W-:Y:S02]  /*04b0*/  ISETP.NE.AND P1, PT, R6, RZ, PT ;  /* 0x000000ff0600720c */ /* 0x000fe40003f25270 */
[----:B------:R-:W-:Y:S02]  /*04c0*/  ISETP.GE.U32.AND P4, PT, R10, R9, PT ;  /* 0x000000090a00720c */ /* 0x000fe40003f86070 */
[----:B----4-:R-:W-:-:S04]  /*04d0*/  @!P3 SEL R3, R3, RZ, P2 ;  /* 0x000000ff0303b207 */ /* 0x010fc80001000000 */
[----:B------:R-:W-:Y:S01]  /*04e0*/  @!P3 IADD3 R28, PT, PT, R3, R2, -R17 ;  /* 0x00000002031cb210 */ /* 0x000fe20007ffe811 */
[----:B------:R-:W-:-:S04]  /*04f0*/  IMAD R2, R4, 0x40, -R87 ;  /* 0x0000004004027824 */ /* 0x000fc800078e0a57 */
[----:B------:R-:W-:Y:S02]  /*0500*/  VIADD R4, R28, 0x7f ;  /* 0x0000007f1c047836 */ /* 0x000fe40000000000 */
[----:B------:R-:W-:-:S03]  /*0510*/  @P4 VIADD R8, R8, 0x1 ;  /* 0x0000000108084836 */ /* 0x000fc60000000000 */
[----:B---3--:R-:W-:Y:S01]  /*0520*/  IADD3 R2, PT, PT, R4, R31, R2 ;  /* 0x0000001f04027210 */ /* 0x008fe20007ffe002 */
        /* <DEDUP_REMOVED lines=14> */
[----:B------:R-:W-:Y:S05]  /*0610*/  @!P0 BRA `(.L_x_5569) ;  /* 0x00000004000c8947 */ /* 0x000fea0003800000 */
[----:B------:R-:W1:Y:S01]  /*0620*/  LDC R2, c[0x0][0x430] ;  /* 0x00010c00ff027b82 */ /* 0x000e620000000800 */
[----:B------:R-:W2:Y:S01]  /*0630*/  LDCU UR4, c[0x0][0x44c] ;  /* 0x00008980ff0477ac */ /* 0x000ea20008000800 */
[----:B------:R-:W3:Y:S01]  /*0640*/  LDCU.64 UR6, c[0x0][0x3f8] ;  /* 0x00007f00ff0677ac */ /* 0x000ee20008000a00 */
[----:B-1----:R-:W-:Y:S01]  /*0650*/  IMAD R2, R0, R2, R179 ;  /* 0x0000000200027224 */ /* 0x002fe200078e02b3 */
[----:B------:R-:W-:-:S03]  /*0660*/  SHF.R.U32.HI R0, RZ, 0x4, R84 ;  /* 0x00000004ff007819 */ /* 0x000fc60000011654 */
[----:B------:R-:W-:Y:S02]  /*0670*/  IMAD R2, R2, R7, R18 ;  /* 0x0000000702027224 */ /* 0x000fe400078e0212 */
[----:B------:R-:W-:Y:S02]  /*0680*/  VIADD R8, R0, 0x30 ;  /* 0x0000003000087836 */ /* 0x000fe40000000000 */
[--C-:B------:R-:W-:Y:S02]  /*0690*/  IMAD R3, R2, R87, R176.reuse ;  /* 0x0000005702037224 */ /* 0x100fe400078e02b0 */
[----:B------:R-:W-:Y:S02]  /*06a0*/  IMAD.IADD R87, R87, 0x1, -R176 ;  /* 0x0000000157577824 */ /* 0x000fe400078e0ab0 */
[C---:B------:R-:W-:Y:S02]  /*06b0*/  VIADD R2, R0.reuse, 0x8 ;  /* 0x0000000800027836 */ /* 0x040fe40000000000 */
[----:B--2---:R-:W-:Y:S01]  /*06c0*/  IMAD R5, R3, UR4, RZ ;  /* 0x0000000403057c24 */ /* 0x004fe2000f8e02ff */
[----:B------:R-:W1:Y:S01]  /*06d0*/  LDCU.64 UR4, c[0x0][0x428] ;  /* 0x00008500ff0477ac */ /* 0x000e620008000a00 */
[----:B------:R-:W-:Y:S01]  /*06e0*/  VIADD R6, R0, 0x10 ;  /* 0x0000001000067836 */ /* 0x000fe20000000000 */
[----:B------:R-:W-:Y:S01]  /*06f0*/  ISETP.GE.AND P5, PT, R2, R87, PT ;  /* 0x000000570200720c */ /* 0x000fe20003fa6270 */
[----:B------:R-:W-:Y:S01]  /*0700*/  VIADD R4, R0, 0x18 ;  /* 0x0000001800047836 */ /* 0x000fe20000000000 */
[----:B------:R-:W-:-:S02]  /*0710*/  LEA R2, P0, R84, R5, 0x2 ;  /* 0x0000000554027211 */ /* 0x000fc400078010ff */
[----:B------:R-:W-:Y:S02]  /*0720*/  LOP3.LUT P6, R84, R84, 0xf, RZ, 0xc0, !PT ;  /* 0x0000000f54547812 */ /* 0x000fe400078cc0ff */
[----:B------:R-:W-:Y:S02]  /*0730*/  LEA.HI.X.SX32 R5, R5, RZ, 0x1, P0 ;  /* 0x000000ff05057211 */ /* 0x000fe400000f0eff */
[----:B---3--:R-:W-:Y:S02]  /*0740*/  LEA R10, P0, R2, UR6, 0x2 ;  /* 0x00000006020a7c11 */ /* 0x008fe4000f8010ff */
[----:B------:R-:W-:Y:S01]  /*0750*/  ISETP.GE.AND P4, PT, R6, R87, PT ;  /* 0x000000570600720c */ /* 0x000fe20003f86270 */
[----:B------:R-:W-:Y:S01]  /*0760*/  VIADD R6, R0, 0x20 ;  /* 0x0000002000067836 */ /* 0x000fe20000000000 */
[----:B------:R-:W-:Y:S02]  /*0770*/  LEA.HI.X R11, R2, UR7, R5, 0x2, P0 ;  /* 0x00000007020b7c11 */ /* 0x000fe400080f1405 */
[----:B------:R-:W-:-:S02]  /*0780*/  IADD3 R2, P0, PT, R3, R0, RZ ;  /* 0x0000000003027210 */ /* 0x000fc40007f1e0ff */
        /* <DEDUP_REMOVED lines=44> */
.L_x_5569:
        /* <DEDUP_REMOVED lines=8> */
.L_x_5570:
[----:B------:R-:W2:Y:S02]  /*0ad0*/  LDCU.64 UR18, c[0x0][0x4e0] ;  /* 0x00009c00ff1277ac */ /* 0x000ea40008000a00 */
[----:B--2---:R-:W-:-:S04]  /*0ae0*/  UISETP.NE.U32.AND UP0, UPT, UR18, URZ, UPT ;  /* 0x000000ff1200728c */ /* 0x004fc8000bf05070 */
[----:B------:R-:W-:-:S09]  /*0af0*/  UISETP.NE.AND.EX UP0, UPT, UR19, URZ, UPT, UP0 ;  /* 0x000000ff1300728c */ /* 0x000fd2000bf05300 */
[----:B------:R-:W-:Y:S05]  /*0b00*/  BRA.U !UP0, `(.L_x_5571) ;  /* 0x0000000508807547 */ /* 0x000fea000b800000 */
[----:B------:R-:W2:Y:S01]  /*0b10*/  LDC R7, c[0x0][0x4f0] ;  /* 0x00013c00ff077b82 */ /* 0x000ea20000000800 */
[----:B------:R-:W-:Y:S01]  /*0b20*/  LEA R0, R29, 0xffffff80, 0x7 ;  /* 0xffffff801d007811 */ /* 0x000fe200078e38ff */
[----:B------:R-:W3:Y:S03]  /*0b30*/  LDCU.64 UR4, c[0x0][0x4e8] ;  /* 0x00009d00ff0477ac */ /* 0x000ee60008000a00 */
[----:B-1----:R-:W-:Y:S01]  /*0b40*/  IABS R2, R0 ;  /* 0x0000000000027213 */ /* 0x002fe20000000000 */
[----:B------:R-:W1:Y:S01]  /*0b50*/  LDCU.64 UR8, c[0x0][0x3a8] ;  /* 0x00007500ff0877ac */ /* 0x000e620008000a00 */
[----:B------:R-:W4:Y:S01]  /*0b60*/  LDCU.64 UR16, c[0x0][0x3a0] ;  /* 0x00007400ff1077ac */ /* 0x000f220008000a00 */
[----:B------:R-:W4:Y:S01]  /*0b70*/  LDCU.64 UR6, c[0x0][0x3c0] ;  /* 0x00007800ff0677ac */ /* 0x000f220008000a00 */
[----:B--2--5:R-:W-:-:S04]  /*0b80*/  IABS R4, R7 ;  /* 0x0000000700047213 */ /* 0x024fc80000000000 */
[----:B------:R-:W2:Y:S08]  /*0b90*/  I2F.RP R5, R4 ;  /* 0x0000000400057306 */ /* 0x000eb00000209400 */
[----:B--2---:R-:W2:Y:S02]  /*0ba0*/  MUFU.RCP R8, R5 ;  /* 0x0000000500087308 */ /* 0x004ea40000001000 */
[----:B--2---:R-:W-:-:S06]  /*0bb0*/  IADD3 R8, PT, PT, R8, 0xffffffe, RZ ;  /* 0x0ffffffe08087810 */ /* 0x004fcc0007ffe0ff */
[----:B------:R-:W2:Y:S02]  /*0bc0*/  F2I.FTZ.U32.TRUNC.NTZ R9, R8 ;  /* 0x0000000800097305 */ /* 0x000ea4000021f000 */
[----:B--2---:R-:W-:Y:S01]  /*0bd0*/  IMAD.MOV R3, RZ, RZ, -R9 ;  /* 0x000000ffff037224 */ /* 0x004fe200078e0a09 */
        /* <DEDUP_REMOVED lines=13> */
[----:B---3--:R-:W-:-:S04]  /*0cb0*/  IMAD.WIDE.U32 R2, R179, UR4, RZ ;  /* 0x00000004b3027c25 */ /* 0x008fc8000f8e00ff */
[----:B------:R-:W-:Y:S01]  /*0cc0*/  IMAD R183, R179, UR5, R3 ;  /* 0x00000005b3b77c24 */ /* 0x000fe2000f8e0203 */
[----:B------:R-:W2:Y:S07]  /*0cd0*/  LDCU.64 UR4, c[0x0][0x3b8] ;  /* 0x00007700ff0477ac */ /* 0x000eae0008000a00 */
[----:B------:R-:W-:Y:S02]  /*0ce0*/  @P0 IADD3 R5, PT, PT, R5, 0x1, RZ ;  /* 0x0000000105050810 */ /* 0x000fe40007ffe0ff */
[----:B------:R-:W-:-:S03]  /*0cf0*/  LEA R182, P0, R2, UR18, 0x2 ;  /* 0x0000001202b67c11 */ /* 0x000fc6000f8010ff */
[----:B------:R-:W-:Y:S01]  /*0d00*/  IMAD.MOV.U32 R4, RZ, RZ, R5 ;  /* 0x000000ffff047224 */ /* 0x000fe200078e0005 */
[----:B------:R-:W-:Y:S01]  /*0d10*/  LEA.HI.X R183, R2, UR19, R183, 0x2, P0 ;  /* 0x0000001302b77c11 */ /* 0x000fe200080f14b7 */
[----:B------:R-:W3:Y:S03]  /*0d20*/  LDC R5, c[0x0][0x3e8] ;  /* 0x0000fa00ff057b82 */ /* 0x000ee60000000800 */
[----:B------:R-:W-:Y:S02]  /*0d30*/  @!P1 IADD3 R4, PT, PT, -R4, RZ, RZ ;  /* 0x000000ff04049210 */ /* 0x000fe40007ffe1ff */
[----:B------:R-:W-:-:S05]  /*0d40*/  @!P2 LOP3.LUT R4, RZ, R7, RZ, 0x33, !PT ;  /* 0x00000007ff04a212 */ /* 0x000fca00078e33ff */
[----:B------:R-:W-:-:S05]  /*0d50*/  IMAD.WIDE R14, R4, 0x4, R182 ;  /* 0x00000004040e7825 */ /* 0x000fca00078e02b6 */
[----:B------:R-:W4:Y:S01]  /*0d60*/  LDG.E R10, desc[UR22][R14.64] ;  /* 0x000000160e0a7981 */ /* 0x000f22000c1e1900 */
[----:B------:R-:W-:-:S05]  /*0d70*/  IADD3 R4, PT, PT, -R4, RZ, RZ ;  /* 0x000000ff04047210 */ /* 0x000fca0007ffe1ff */
[----:B------:R-:W-:Y:S01]  /*0d80*/  IMAD R0, R7, R4, R0 ;  /* 0x0000000407007224 */ /* 0x000fe200078e0200 */
[----:B---3--:R-:W-:-:S04]  /*0d90*/  IABS R3, R5 ;  /* 0x0000000500037213 */ /* 0x008fc80000000000 */
[----:B------:R-:W3:Y:S08]  /*0da0*/  I2F.RP R12, R3 ;  /* 0x00000003000c7306 */ /* 0x000ef00000209400 */
[----:B---3--:R-:W3:Y:S02]  /*0db0*/  MUFU.RCP R11, R12 ;  /* 0x0000000c000b7308 */ /* 0x008ee40000001000 */
[----:B---3--:R-:W-:-:S06]  /*0dc0*/  IADD3 R11, PT, PT, R11, 0xffffffe, RZ ;  /* 0x0ffffffe0b0b7810 */ /* 0x008fcc0007ffe0ff */
[----:B------:R-:W3:Y:S02]  /*0dd0*/  F2I.FTZ.U32.TRUNC.NTZ R9, R11 ;  /* 0x0000000b00097305 */ /* 0x000ee4000021f000 */
[----:B---3--:R-:W-:-:S04]  /*0de0*/  IMAD.MOV R2, RZ, RZ, -R9 ;  /* 0x000000ffff027224 */ /* 0x008fc800078e0a09 */
        /* <DEDUP_REMOVED lines=12> */
[----:B------:R-:W-:Y:S02]  /*0eb0*/  LOP3.LUT R3, R18, R5, RZ, 0x3c, !PT ;  /* 0x0000000512037212 */ /* 0x000fe400078e3cff */
[----:B--2---:R-:W-:Y:S02]  /*0ec0*/  MOV R6, UR4 ;  /* 0x0000000400067c02 */ /* 0x004fe40008000f00 */
[----:B------:R-:W-:-:S07]  /*0ed0*/  ISETP.GE.AND P0, PT, R3, RZ, PT ;  /* 0x000000ff0300720c */ /* 0x000fce0003f06270 */
[----:B------:R-:W-:-:S06]  /*0ee0*/  @P2 VIADD R2, R2, 0x1 ;  /* 0x0000000102022836 */ /* 0x000fcc0000000000 */
[----:B------:R-:W-:Y:S02]  /*0ef0*/  @!P0 IADD3 R2, PT, PT, -R2, RZ, RZ ;  /* 0x000000ff02028210 */ /* 0x000fe40007ffe1ff */
[----:B------:R-:W-:Y:S02]  /*0f00*/  @!P1 LOP3.LUT R2, RZ, R5, RZ, 0x33, !PT ;  /* 0x00000005ff029212 */ /* 0x000fe400078e33ff */
[----:B----4-:R-:W-:Y:S01]  /*0f10*/  SHF.R.S32.HI R7, RZ, 0x1f, R10 ;  /* 0x0000001fff077819 */ /* 0x010fe2000001140a */
[----:B-1----:R-:W-:-:S04]  /*0f20*/  IMAD.WIDE.U32 R8, R10, UR8, RZ ;  /* 0x000000080a087c25 */ /* 0x002fc8000f8e00ff */
[C---:B------:R-:W-:Y:S02]  /*0f30*/  IMAD R3, R7.reuse, UR8, RZ ;  /* 0x0000000807037c24 */ /* 0x040fe4000f8e02ff */
[----:B------:R-:W-:Y:S02]  /*0f40*/  IMAD R7, R7, UR16, RZ ;  /* 0x0000001007077c24 */ /* 0x000fe4000f8e02ff */
[C---:B------:R-:W-:Y:S01]  /*0f50*/  IMAD R4, R10.reuse, UR9, R3 ;  /* 0x000000090a047c24 */ /* 0x040fe2000f8e0203 */
[----:B------:R-:W1:Y:S01]  /*0f60*/  LDCU.128 UR8, c[0x0][0x3d0] ;  /* 0x00007a00ff0877ac */ /* 0x000e620008000c00 */
[C---:B------:R-:W-:Y:S01]  /*0f70*/  IMAD R7, R10.reuse, UR17, R7 ;  /* 0x000000110a077c24 */ /* 0x040fe2000f8e0207 */
[----:B------:R-:W-:Y:S01]  /*0f80*/  SHF.R.S32.HI R3, RZ, 0x1f, R0 ;  /* 0x0000001fff037819 */ /* 0x000fe20000011400 */
[----:B------:R-:W-:Y:S01]  /*0f90*/  IMAD.WIDE.U32 R10, R10, UR16, RZ ;  /* 0x000000100a0a7c25 */ /* 0x000fe2000f8e00ff */
[----:B------:R-:W-:-:S03]  /*0fa0*/  IADD3 R9, PT, PT, R9, R4, RZ ;  /* 0x0000000409097210 */ /* 0x000fc60007ffe0ff */
[----:B------:R-:W-:Y:S01]  /*0fb0*/  IMAD.IADD R11, R11, 0x1, R7 ;  /* 0x000000010b0b7824 */ /* 0x000fe200078e0207 */
[----:B------:R-:W-:Y:S01]  /*0fc0*/  MOV R7, UR5 ;  /* 0x0000000500077c02 */ /* 0x000fe20008000f00 */
[CC--:B------:R-:W-:Y:S02]  /*0fd0*/  IMAD R4, R3.reuse, R6.reuse, RZ ;  /* 0x0000000603047224 */ /* 0x0c0fe400078e02ff */
[----:B------:R-:W-:Y:S02]  /*0fe0*/  IMAD R3, R3, UR6, RZ ;  /* 0x0000000603037c24 */ /* 0x000fe4000f8e02ff */
[C---:B------:R-:W-:Y:S02]  /*0ff0*/  IMAD R4, R0.reuse, R7, R4 ;  /* 0x0000000700047224 */ /* 0x040fe400078e0204 */
[----:B------:R-:W-:-:S04]  /*1000*/  IMAD.WIDE.U32 R10, R0, R6, R10 ;  /* 0x00000006000a7225 */ /* 0x000fc800078e000a */
[C---:B------:R-:W-:Y:S02]  /*1010*/  IMAD R3, R0.reuse, UR7, R3 ;  /* 0x0000000700037c24 */ /* 0x040fe4000f8e0203 */
[----:B------:R-:W-:Y:S01]  /*1020*/  IMAD.WIDE.U32 R8, R0, UR6, R8 ;  /* 0x0000000600087c25 */ /* 0x000fe2000f8e0008 */
[----:B------:R-:W-:-:S03]  /*1030*/  SHF.R.S32.HI R0, RZ, 0x1f, R2 ;  /* 0x0000001fff007819 */ /* 0x000fc60000011402 */
        /* <DEDUP_REMOVED lines=13> */
.L_x_5571:
[----:B------:R-:W2:Y:S01]  /*1110*/  LDC R9, c[0x0][0x3e8] ;  /* 0x0000fa00ff097b82 */ /* 0x000ea20000000800 */
[----:B------:R-:W-:Y:S01]  /*1120*/  IABS R8, R18 ;  /* 0x0000001200087213 */ /* 0x000fe20000000000 */
[----:B------:R-:W3:Y:S01]  /*1130*/  LDCU.64 UR6, c[0x0][0x3c0] ;  /* 0x00007800ff0677ac */ /* 0x000ee20008000a00 */
[----:B------:R-:W-:Y:S02]  /*1140*/  SHF.R.S32.HI R11, RZ, 0x1f, R17 ;  /* 0x0000001fff0b7819 */ /* 0x000fe40000011411 */
[----:B------:R-:W-:Y:S01]  /*1150*/  CS2R R182, SRZ ;  /* 0x0000000000b67805 */ /* 0x000fe2000001ff00 */
[----:B------:R-:W4:Y:S02]  /*1160*/  LDCU.64 UR16, c[0x0][0x3a0] ;  /* 0x00007400ff1077ac */ /* 0x000f240008000a00 */
[----:B------:R-:W1:Y:S01]  /*1170*/  LDC.64 R6, c[0x0][0x3b8] ;  /* 0x0000ee00ff067b82 */ /* 0x000e620000000a00 */
[----:B---3--:R-:W-:Y:S02]  /*1180*/  IMAD R12, R11, UR6, RZ ;  /* 0x000000060b0c7c24 */ /* 0x008fe4000f8e02ff */
[----:B------:R-:W-:Y:S01]  /*1190*/  IMAD.WIDE.U32 R20, R17, UR6, RZ ;  /* 0x0000000611147c25 */ /* 0x000fe2000f8e00ff */
[----:B--2---:R-:W-:-:S03]  /*11a0*/  IABS R10, R9 ;  /* 0x00000009000a7213 */ /* 0x004fc60000000000 */
[----:B------:R-:W-:Y:S01]  /*11b0*/  IMAD R12, R17, UR7, R12 ;  /* 0x00000007110c7c24 */ /* 0x000fe2000f8e020c */
[----:B------:R-:W2:Y:S04]  /*11c0*/  I2F.RP R5, R10 ;  /* 0x0000000a00057306 */ /* 0x000ea80000209400 */
[----:B------:R-:W-:Y:S01]  /*11d0*/  IADD3 R13, PT, PT, R21, R12, RZ ;  /* 0x0000000c150d7210 */ /* 0x000fe20007ffe0ff */
[----:B-1----:R-:W-:Y:S01]  /*11e0*/  IMAD R14, R11, R6, RZ ;  /* 0x000000060b0e7224 */ /* 0x002fe200078e02ff */
[----:B-----5:R-:W-:Y:S02]  /*11f0*/  SHF.R.S32.HI R11, RZ, 0x1f, R4 ;  /* 0x0000001fff0b7819 */ /* 0x020fe40000011404 */
[----:B------:R-:W-:Y:S01]  /*1200*/  MOV R12, R20 ;  /* 0x00000014000c7202 */ /* 0x000fe20000000f00 */
[----:B------:R-:W-:-:S02]  /*1210*/  IMAD R14, R17, R7, R14 ;  /* 0x00000007110e7224 */ /* 0x000fc400078e020e */
[----:B------:R-:W-:Y:S01]  /*1220*/  IMAD.WIDE.U32 R16, R17, R6, RZ ;  /* 0x0000000611107225 */ /* 0x000fe200078e00ff */
[----:B--2---:R-:W1:Y:S04]  /*1230*/  MUFU.RCP R2, R5 ;  /* 0x0000000500027308 */ /* 0x004e680000001000 */
[----:B------:R-:W-:Y:S01]  /*1240*/  IADD3 R15, PT, PT, R17, R14, RZ ;  /* 0x0000000e110f7210 */ /* 0x000fe20007ffe0ff */
[----:B------:R-:W-:-:S04]  /*1250*/  IMAD.MOV.U32 R14, RZ, RZ, R16 ;  /* 0x000000ffff0e7224 */ /* 0x000fc800078e0010 */
[----:B----4-:R-:W-:Y:S01]  /*1260*/  IMAD.WIDE.U32 R14, R4, UR16, R14 ;  /* 0x00000010040e7c25 */ /* 0x010fe2000f8e000e */
[----:B-1----:R-:W-:-:S04]  /*1270*/  IADD3 R2, PT, PT, R2, 0xffffffe, RZ ;  /* 0x0ffffffe02027810 */ /* 0x002fc80007ffe0ff */
        /* <DEDUP_REMOVED lines=21> */
[----:B------:R-:W-:-:S02]  /*13d0*/  ISETP.NE.AND P0, PT, R9, RZ, PT ;  /* 0x000000ff0900720c */ /* 0x000fc40003f05270 */
[----:B------:R-:W-:Y:S02]  /*13e0*/  LEA R11, R29, 0xffffff80, 0x7 ;  /* 0xffffff801d0b7811 */ /* 0x000fe400078e38ff */
[----:B------:R-:W-:Y:S02]  /*13f0*/  IADD3 R17, PT, PT, R17, R8, RZ ;  /* 0x0000000811117210 */ /* 0x000fe40007ffe0ff */
[----:B------:R-:W-:Y:S01]  /*1400*/  SHF.R.S32.HI R13, RZ, 0x1f, R11 ;  /* 0x0000001fff0d7819 */ /* 0x000fe2000001140b */
[----:B------:R-:W2:Y:S01]  /*1410*/  LDC.64 R4, c[0x0][0x3d0] ;  /* 0x0000f400ff047b82 */ /* 0x000ea20000000a00 */
[----:B------:R-:W-:Y:S01]  /*1420*/  @P2 IADD3 R0, PT, PT, R0, 0x1, RZ ;  /* 0x0000000100002810 */ /* 0x000fe20007ffe0ff */
[----:B------:R-:W-:Y:S01]  /*1430*/  IMAD.WIDE.U32 R16, R11, UR6, R16 ;  /* 0x000000060b107c25 */ /* 0x000fe2000f8e0010 */
[----:B------:R-:W-:-:S03]  /*1440*/  IADD3 R15, PT, PT, R15, R10, RZ ;  /* 0x0000000a0f0f7210 */ /* 0x000fc60007ffe0ff */
[C---:B------:R-:W-:Y:S02]  /*1450*/  IMAD R8, R13.reuse, UR6, RZ ;  /* 0x000000060d087c24 */ /* 0x040fe4000f8e02ff */
[----:B------:R-:W-:Y:S01]  /*1460*/  @!P1 IMAD.MOV R0, RZ, RZ, -R0 ;  /* 0x000000ffff009224 */ /* 0x000fe200078e0a00 */
[----:B------:R-:W-:Y:S01]  /*1470*/  @!P0 LOP3.LUT R0, RZ, R9, RZ, 0x33, !PT ;  /* 0x00000009ff008212 */ /* 0x000fe200078e33ff */
[-C--:B------:R-:W-:Y:S02]  /*1480*/  IMAD R10, R13, R6.reuse, RZ ;  /* 0x000000060d0a7224 */ /* 0x080fe400078e02ff */
[C---:B------:R-:W-:Y:S01]  /*1490*/  IMAD R8, R11.reuse, UR7, R8 ;  /* 0x000000070b087c24 */ /* 0x040fe2000f8e0208 */
[----:B------:R-:W-:Y:S01]  /*14a0*/  SHF.R.S32.HI R9, RZ, 0x1f, R0 ;  /* 0x0000001fff097819 */ /* 0x000fe20000011400 */
[C---:B------:R-:W-:Y:S02]  /*14b0*/  IMAD R10, R11.reuse, R7, R10 ;  /* 0x000000070b0a7224 */ /* 0x040fe400078e020a */
[----:B------:R-:W-:Y:S01]  /*14c0*/  IMAD.WIDE.U32 R14, R11, R6, R14 ;  /* 0x000000060b0e7225 */ /* 0x000fe200078e000e */
[----:B------:R-:W-:-:S04]  /*14d0*/  IADD3 R17, PT, PT, R17, R8, RZ ;  /* 0x0000000811117210 */ /* 0x000fc80007ffe0ff */
[----:B------:R-:W-:Y:S01]  /*14e0*/  IADD3 R15, PT, PT, R15, R10, RZ ;  /* 0x0000000a0f0f7210 */ /* 0x000fe20007ffe0ff */
[----:B-1----:R-:W-:-:S04]  /*14f0*/  IMAD.WIDE.U32 R10, R0, R2, R16 ;  /* 0x00000002000a7225 */ /* 0x002fc800078e0010 */
[C---:B--2---:R-:W-:Y:S02]  /*1500*/  IMAD R8, R9.reuse, R4, RZ ;  /* 0x0000000409087224 */ /* 0x044fe400078e02ff */
[----:B------:R-:W-:Y:S02]  /*1510*/  IMAD R9, R9, R2, RZ ;  /* 0x0000000209097224 */ /* 0x000fe400078e02ff */
[----:B------:R-:W-:-:S04]  /*1520*/  IMAD.WIDE.U32 R14, R0, R4, R14 ;  /* 0x00000004000e7225 */ /* 0x000fc800078e000e */
[C---:B------:R-:W-:Y:S01]  /*1530*/  IMAD R5, R0.reuse, R5, R8 ;  /* 0x0000000500057224 */ /* 0x040fe200078e0208 */
[----:B------:R-:W-:Y:S01]  /*1540*/  MOV R8, R14 ;  /* 0x0000000e00087202 */ /* 0x000fe20000000f00 */
[----:B------:R-:W-:-:S03]  /*1550*/  IMAD R3, R0, R3, R9 ;  /* 0x0000000300037224 */ /* 0x000fc600078e0209 */
[----:B------:R-:W-:Y:S02]  /*1560*/  IADD3 R2, PT, PT, R15, R5, RZ ;  /* 0x000000050f027210 */ /* 0x000fe40007ffe0ff */
[----:B------:R-:W-:-:S07]  /*1570*/  IADD3 R3, PT, PT, R11, R3, RZ ;  /* 0x000000030b037210 */ /* 0x000fce0007ffe0ff */
.L_x_5572:
        /* <DEDUP_REMOVED lines=15> */
[----:B------:R-:W-:Y:S01]  /*1670*/  VIADD R181, R29, 0xffffffff ;  /* 0xffffffff1db57836 */ /* 0x000fe20000000000 */
[C---:B------:R-:W-:Y:S01]  /*1680*/  LOP3.LUT R85, R30.reuse, 0x1c0, RZ, 0xc0, !PT ;  /* 0x000001c01e557812 */ /* 0x040fe200078ec0ff */
[----:B-1----:R-:W-:Y:S01]  /*1690*/  IMAD.WIDE.U32 R12, R179, UR14, R14 ;  /* 0x0000000eb30c7c25 */ /* 0x002fe2000f8e000e */
[----:B------:R-:W-:Y:S02]  /*16a0*/  LOP3.LUT R168, R30, 0x400, RZ, 0xc0, !PT ;  /* 0x000004001ea87812 */ /* 0x000fe400078ec0ff */
[----:B------:R-:W-:Y:S01]  /*16b0*/  LOP3.LUT R85, R85, 0x38, R0, 0xf8, !PT ;  /* 0x0000003855557812 */ /* 0x000fe200078ef800 */
[----:B--2---:R-:W-:Y:S02]  /*16c0*/  IMAD R9, R9, UR4, RZ ;  /* 0x0000000409097c24 */ /* 0x004fe4000f8e02ff */
[----:B------:R-:W-:Y:S01]  /*16d0*/  IMAD R13, R179, UR15, R13 ;  /* 0x0000000fb30d7c24 */ /* 0x000fe2000f8e020d */
[----:B---3--:R-:W-:Y:S01]  /*16e0*/  USHF.L.U64.HI UR14, UR20, 0x4, UR21 ;  /* 0x00000004140e7899 */ /* 0x008fe20008010215 */
[C---:B------:R-:W-:Y:S01]  /*16f0*/  IMAD R20, R18.reuse, UR5, R9 ;  /* 0x0000000512147c24 */ /* 0x040fe2000f8e0209 */
[----:B------:R-:W-:Y:S01]  /*1700*/  USHF.L.U32 UR15, UR20, 0x4, URZ ;  /* 0x00000004140f7899 */ /* 0x000fe200080006ff */
[----:B------:R-:W-:Y:S01]  /*1710*/  IMAD.WIDE.U32 R18, R18, UR4, R12 ;  /* 0x0000000412127c25 */ /* 0x000fe2000f8e000c */
[----:B------:R-:W-:Y:S01]  /*1720*/  USHF.L.U32 UR24, UR20, 0x5, URZ ;  /* 0x0000000514187899 */ /* 0x000fe200080006ff */
[----:B------:R-:W1:Y:S01]  /*1730*/  S2UR UR5, SR_CgaCtaId ;  /* 0x00000000000579c3 */ /* 0x000e620000008800 */
[----:B------:R-:W-:Y:S01]  /*1740*/  USHF.L.U64.HI UR4, UR20, 0x5, UR21 ;  /* 0x0000000514047899 */ /* 0x000fe20008010215 */
[----:B------:R-:W-:-:S02]  /*1750*/  IMAD.X R9, RZ, RZ, R2, P0 ;  /* 0x000000ffff097224 */ /* 0x000fc400000e0602 */
[----:B------:R-:W-:Y:S02]  /*1760*/  IMAD.U32 R12, RZ, RZ, UR15 ;  /* 0x0000000fff0c7e24 */ /* 0x000fe4000f8e00ff */
[----:B------:R-:W-:Y:S02]  /*1770*/  IMAD.U32 R13, RZ, RZ, UR14 ;  /* 0x0000000eff0d7e24 */ /* 0x000fe4000f8e00ff */
[----:B------:R-:W-:Y:S02]  /*1780*/  IMAD.U32 R24, RZ, RZ, UR24 ;  /* 0x00000018ff187e24 */ /* 0x000fe4000f8e00ff */
[----:B------:R-:W-:Y:S01]  /*1790*/  IMAD.U32 R25, RZ, RZ, UR4 ;  /* 0x00000004ff197e24 */ /* 0x000fe2000f8e00ff */
[----:B------:R-:W-:Y:S01]  /*17a0*/  UMOV UR4, 0x400 ;  /* 0x0000040000047882 */ /* 0x000fe20000000000 */
[----:B------:R-:W-:-:S04]  /*17b0*/  IMAD.WIDE.U32 R8, R4, R6, R8 ;  /* 0x0000000604087225 */ /* 0x000fc800078e0008 */
[----:B------:R-:W-:Y:S01]  /*17c0*/  IMAD R5, R23, UR20, RZ ;  /* 0x0000001417057c24 */ /* 0x000fe2000f8e02ff */
[----:B----4-:R-:W-:Y:S01]  /*17d0*/  LEA R172, P0, R8, UR10, 0x1 ;  /* 0x0000000a08ac7c11 */ /* 0x010fe2000f8008ff */
[----:B------:R-:W-:-:S04]  /*17e0*/  IMAD.WIDE.U32 R12, R22, UR20, R12 ;  /* 0x00000014160c7c25 */ /* 0x000fc8000f8e000c */
[----:B------:R-:W-:Y:S01]  /*17f0*/  IMAD R171, R4, R7, R9 ;  /* 0x0000000704ab7224 */ /* 0x000fe200078e0209 */
[----:B------:R-:W-:Y:S01]  /*1800*/  IADD3 R14, P3, PT, R18, R12, RZ ;  /* 0x0000000c120e7210 */ /* 0x000fe20007f7e0ff */
[----:B------:R-:W-:Y:S01]  /*1810*/  IMAD.WIDE.U32 R24, R22, UR20, R24 ;  /* 0x0000001416187c25 */ /* 0x000fe2000f8e0018 */
[----:B-1----:R-:W-:Y:S02]  /*1820*/  ULEA UR5, UR5, UR4, 0x18 ;  /* 0x0000000405057291 */ /* 0x002fe4000f8ec0ff */
[----:B------:R-:W-:Y:S01]  /*1830*/  LEA.HI.X R171, R8, UR11, R171, 0x1, P0 ;  /* 0x0000000b08ab7c11 */ /* 0x000fe200080f0cab */
[----:B------:R-:W-:Y:S01]  /*1840*/  IMAD R2, R22, UR21, R5 ;  /* 0x0000001516027c24 */ /* 0x000fe2000f8e0205 */
[C---:B------:R-:W-:Y:S01]  /*1850*/  IADD3 R16, P2, PT, R18.reuse, R24, RZ ;  /* 0x0000001812107210 */ /* 0x040fe20007f5e0ff */
[----:B------:R-:W-:Y:S01]  /*1860*/  IMAD.IADD R21, R19, 0x1, R20 ;  /* 0x0000000113157824 */ /* 0x000fe200078e0214 */
[----:B------:R-:W-:Y:S01]  /*1870*/  IADD3 R9, P1, P0, R18, UR15, R24 ;  /* 0x0000000f12097c10 */ /* 0x000fe2000f83e018 */
[----:B------:R-:W-:Y:S01]  /*1880*/  IMAD.IADD R8, R2, 0x1, R25 ;  /* 0x0000000102087824 */ /* 0x000fe200078e0219 */
[----:B------:R-:W-:Y:S01]  /*1890*/  USHF.L.U32 UR4, UR6, 0x5, URZ ;  /* 0x0000000506047899 */ /* 0x000fe200080006ff */
[----:B------:R-:W-:Y:S01]  /*18a0*/  IMAD.MOV.U32 R20, RZ, RZ, R18 ;  /* 0x000000ffff147224 */ /* 0x000fe200078e0012 */
[C---:B------:R-:W-:Y:S01]  /*18b0*/  IADD3.X R5, PT, PT, R21.reuse, R2, R13, P3, !PT ;  /* 0x0000000215057210 */ /* 0x040fe20001ffe40d */
[----:B------:R-:W-:Y:S01]  /*18c0*/  IMAD.X R11, R8, 0x1, R21, P2 ;  /* 0x00000001080b7824 */ /* 0x000fe200010e0615 */
[----:B------:R-:W-:Y:S01]  /*18d0*/  LEA R18, P3, R14, UR8, 0x1 ;  /* 0x000000080e127c11 */ /* 0x000fe2000f8608ff */
[----:B------:R-:W-:Y:S01]  /*18e0*/  IMAD.MOV.U32 R173, RZ, RZ, R171 ;  /* 0x000000ffffad7224 */ /* 0x000fe200078e00ab */
[----:B------:R-:W-:Y:S01]  /*18f0*/  IADD3.X R8, PT, PT, R21, UR14, R8, P1, P0 ;  /* 0x0000000e15087c10 */ /* 0x000fe20008fe0408 */
[----:B------:R-:W-:Y:S01]  /*1900*/  IMAD.WIDE.U32 R20, R22, UR20, R20 ;  /* 0x0000001416147c25 */ /* 0x000fe2000f8e0014 */
[----:B------:R-:W-:-:S02]  /*1910*/  LEA.HI.X R19, R14, UR9, R5, 0x1, P3 ;  /* 0x000000090e137c11 */ /* 0x000fc400098f0c05 */
[----:B------:R-:W-:Y:S01]  /*1920*/  LEA R12, P2, R16, UR8, 0x1 ;  /* 0x00000008100c7c11 */ /* 0x000fe2000f8408ff */
[----:B------:R-:W-:Y:S01]  /*1930*/  IMAD.SHL.U32 R5, R6, 0x20, RZ ;  /* 0x0000002006057824 */ /* 0x000fe200078e00ff */
[----:B------:R-:W-:Y:S01]  /*1940*/  LEA R14, P1, R20, UR8, 0x1 ;  /* 0x00000008140e7c11 */ /* 0x000fe2000f8208ff */
[----:B------:R-:W-:Y:S01]  /*1950*/  IMAD.IADD R15, R21, 0x1, R2 ;  /* 0x00000001150f7824 */ /* 0x000fe200078e0202 */
[----:B------:R-:W-:Y:S01]  /*1960*/  LEA.HI.X R13, R16, UR9, R11, 0x1, P2 ;  /* 0x00000009100d7c11 */ /* 0x000fe200090f0c0b */
[----:B------:R-:W-:Y:S01]  /*1970*/  IMAD.SHL.U32 R180, R181, 0x80, RZ ;  /* 0x00000080b5b47824 */ /* 0x000fe200078e00ff */
[----:B------:R-:W-:Y:S02]  /*1980*/  SHF.L.U64.HI R2, R6, 0x5, R7 ;  /* 0x0000000506027819 */ /* 0x000fe40000010207 */
[----:B------:R-:W-:Y:S02]  /*1990*/  IADD3 R16, P0, PT, R5, R172, RZ ;  /* 0x000000ac05107210 */ /* 0x000fe40007f1e0ff */
[----:B------:R-:W-:-:S02]  /*19a0*/  LOP3.LUT R11, R0, 0x1f8, RZ, 0xc0, !PT ;  /* 0x000001f8000b7812 */ /* 0x000fc400078ec0ff */
[----:B------:R-:W-:Y:S01]  /*19b0*/  LEA.HI.X R15, R20, UR9, R15, 0x1, P1 ;  /* 0x00000009140f7c11 */ /* 0x000fe200088f0c0f */
[----:B------:R-:W-:Y:S01]  /*19c0*/  IMAD.X R17, R2, 0x1, R171, P0 ;  /* 0x0000000102117824 */ /* 0x000fe200000e06ab */
[-C--:B------:R-:W-:Y:S02]  /*19d0*/  IADD3 R22, P0, PT, R16, R5.reuse, RZ ;  /* 0x0000000510167210 */ /* 0x080fe40007f1e0ff */
[----:B------:R-:W-:Y:S02]  /*19e0*/  LEA R20, P1, R9, UR8, 0x1 ;  /* 0x0000000809147c11 */ /* 0x000fe4000f8208ff */
[----:B------:R-:W-:Y:S01]  /*19f0*/  LOP3.LUT R11, R11, 0x38, R84, 0x78, !PT ;  /* 0x000000380b0b7812 */ /* 0x000fe200078e7854 */
[----:B------:R-:W-:Y:S01]  /*1a00*/  IMAD.X R23, R17, 0x1, R2, P0 ;  /* 0x0000000111177824 */ /* 0x000fe200000e0602 */
[----:B------:R-:W-:Y:S02]  /*1a10*/  LEA.HI.X R21, R9, UR9, R8, 0x1, P1 ;  /* 0x0000000909157c11 */ /* 0x000fe400088f0c08 */
[----:B------:R-:W-:-:S02]  /*1a20*/  IADD3 R8, P0, PT, R22, R5, RZ ;  /* 0x0000000516087210 */ /* 0x000fc40007f1e0ff */
[----:B------:R-:W-:Y:S01]  /*1a30*/  LOP3.LUT R11, R11, 0x1e00, R0, 0xf8, !PT ;  /* 0x00001e000b0b7812 */ /* 0x000fe200078ef800 */
[----:B------:R-:W-:Y:S02]  /*1a40*/  IMAD.SHL.U32 R0, R84, 0x20, RZ ;  /* 0x0000002054007824 */ /* 0x000fe400078e00ff */
[----:B------:R-:W-:Y:S01]  /*1a50*/  IMAD.X R9, R23, 0x1, R2, P0 ;  /* 0x0000000117097824 */ /* 0x000fe200000e0602 */
[----:B------:R-:W-:Y:S01]  /*1a60*/  LEA R177, R11, UR5, 0x1 ;  /* 0x000000050bb17c11 */ /* 0x000fe2000f8e08ff */
[----:B------:R-:W-:Y:S01]  /*1a70*/  IMAD.X R11, RZ, RZ, R3, P4 ;  /* 0x000000ffff0b7224 */ /* 0x000fe200020e0603 */
[----:B------:R-:W-:Y:S02]  /*1a80*/  IADD3 R24, P0, PT, R8, R5, RZ ;  /* 0x0000000508187210 */ /* 0x000fe40007f1e0ff */
[C---:B------:R-:W-:Y:S01]  /*1a90*/  LOP3.LUT R3, R85.reuse, 0x8, R84, 0x78, !PT ;  /* 0x0000000855037812 */ /* 0x040fe200078e7854 */
        /* <DEDUP_REMOVED lines=85> */
[----:B------:R-:W2:Y:S04]  /*1ff0*/  LDSM.16.M88.4 R80, [R168+UR5+0x3800] ;  /* 0x00380005a850783b */ /* 0x000ea80008000200 */
[----:B------:R-:W2:Y:S01]  /*2000*/  LDSM.16.M88.4 R40, [R163+0x2800] ;  /* 0x00280000a328783b */ /* 0x000ea20000000200 */
[C---:B-1----:R-:W-:Y:S03]  /*2010*/  HMMA.16816.F32 R24, R20.reuse, R32, RZ ;  /* 0x000000201418723c */ /* 0x042fe600000018ff */
[----:B------:R-:W1:Y:S04]  /*2020*/  LDSM.16.M88.4 R60, [R168+UR5+0x3000] ;  /* 0x00300005a83c783b */ /* 0x000e680008000200 */
[----:B------:R-:W1:Y:S01]  /*2030*/  LDSM.16.M88.4 R64, [R163+0x3800] ;  /* 0x00380000a340783b */ /* 0x000e620000000200 */
[----:B------:R-:W-:Y:S03]  /*2040*/  HMMA.16816.F32 R32, R20, R34, RZ ;  /* 0x000000221420723c */ /* 0x000fe600000018ff */
[----:B------:R-:W1:Y:S04]  /*2050*/  LDSM.16.M88.4 R72, [R163+0x3000] ;  /* 0x00300000a348783b */ /* 0x000e680000000200 */
[----:B------:R-:W-:Y:S04]  /*2060*/  LDSM.16.M88.4 R68, [R168+UR5+0x4000] ;  /* 0x00400005a844783b */ /* 0x000fe80008000200 */
[----:B------:R-:W0:Y:S01]  /*2070*/  LDGDEPBAR ;  /* 0x00000000000079af */ /* 0x000e220000000000 */
[C---:B---3--:R-:W-:Y:S08]  /*2080*/  HMMA.16816.F32 R24, R8.reuse, R52, R24 ;  /* 0x000000340818723c */ /* 0x048ff00000001818 */
[----:B------:R-:W-:Y:S01]  /*2090*/  HMMA.16816.F32 R32, R8, R54, R32 ;  /* 0x000000360820723c */ /* 0x000fe20000001820 */
[----:B------:R-:W3:Y:S07]  /*20a0*/  LDSM.16.M88.4 R52, [R162+0x2800] ;  /* 0x00280000a234783b */ /* 0x000eee0000000200 */
[----:B----4-:R-:W-:Y:S08]  /*20b0*/  HMMA.16816.F32 R48, R20, R44, RZ ;  /* 0x0000002c1430723c */ /* 0x010ff000000018ff */
[C---:B------:R-:W-:Y:S08]  /*20c0*/  HMMA.16816.F32 R24, R16.reuse, R36, R24 ;  /* 0x000000241018723c */ /* 0x040ff00000001818 */
[----:B------:R-:W-:Y:S01]  /*20d0*/  HMMA.16816.F32 R32, R16, R38, R32 ;  /* 0x000000261020723c */ /* 0x000fe20000001820 */
[----:B------:R-:W-:Y:S07]  /*20e0*/  LDSM.16.M88.4 R36, [R161+0x2800] ;  /* 0x00280000a124783b */ /* 0x000fee0000000200 */
[----:B------:R-:W-:Y:S08]  /*20f0*/  HMMA.16816.F32 R44, R20, R46, RZ ;  /* 0x0000002e142c723c */ /* 0x000ff000000018ff */
[----:B-----5:R-:W-:Y:S08]  /*2100*/  HMMA.16816.F32 R24, R12, R76, R24 ;  /* 0x0000004c0c18723c */ /* 0x020ff00000001818 */
[----:B--2---:R-:W-:Y:S08]  /*2110*/  HMMA.16816.F32 R56, R20, R80, RZ ;  /* 0x000000501438723c */ /* 0x004ff000000018ff */
[----:B------:R-:W-:Y:S03]  /*2120*/  HMMA.16816.F32 R32, R12, R78, R32 ;  /* 0x0000004e0c20723c */ /* 0x000fe60000001820 */
[----:B------:R-:W-:Y:S01]  /*2130*/  FMUL.FTZ R76, R24, UR4 ;  /* 0x00000004184c7c20 */ /* 0x000fe20008410000 */
[----:B------:R-:W-:Y:S01]  /*2140*/  FMUL.FTZ R78, R25, UR4 ;  /* 0x00000004194e7c20 */ /* 0x000fe20008410000 */
[----:B------:R-:W-:Y:S01]  /*2150*/  FMUL.FTZ R77, R26, UR4 ;  /* 0x000000041a4d7c20 */ /* 0x000fe20008410000 */
[----:B------:R-:W-:-:S02]  /*2160*/  FMUL.FTZ R79, R27, UR4 ;  /* 0x000000041b4f7c20 */ /* 0x000fc40008410000 */
[C---:B------:R-:W-:Y:S01]  /*2170*/  HMMA.16816.F32 R48, R8.reuse, R40, R48 ;  /* 0x000000280830723c */ /* 0x040fe20000001830 */
[----:B------:R-:W2:Y:S01]  /*2180*/  LDSM.16.M88.4 R24, [R162+0x3000] ;  /* 0x00300000a218783b */ /* 0x000ea20000000200 */
[----:B------:R-:W-:Y:S06]  /*2190*/  MUFU.TANH R78, R78 ;  /* 0x0000004e004e7308 */ /* 0x000fec0000002400 */
[----:B------:R-:W-:Y:S02]  /*21a0*/  HMMA.16816.F32 R44, R8, R42, R44 ;  /* 0x0000002a082c723c */ /* 0x000fe4000000182c */
[----:B------:R-:W4:Y:S01]  /*21b0*/  MUFU.TANH R79, R79 ;  /* 0x0000004f004f7308 */ /* 0x000f220000002400 */
[----:B------:R-:W-:Y:S01]  /*21c0*/  FMUL.FTZ R32, R32, UR4 ;  /* 0x0000000420207c20 */ /* 0x000fe20008410000 */
[----:B------:R-:W-:Y:S01]  /*21d0*/  FMUL.FTZ R33, R33, UR4 ;  /* 0x0000000421217c20 */ /* 0x000fe20008410000 */
[----:B------:R-:W-:Y:S01]  /*21e0*/  FMUL.FTZ R92, R34, UR4 ;  /* 0x00000004225c7c20 */ /* 0x000fe20008410000 */
[----:B------:R-:W-:-:S02]  /*21f0*/  FMUL.FTZ R90, R35, UR4 ;  /* 0x00000004235a7c20 */ /* 0x000fc40008410000 */
[C---:B------:R-:W-:Y:S02]  /*2200*/  HMMA.16816.F32 R80, R20.reuse, R82, RZ ;  /* 0x000000521450723c */ /* 0x040fe400000018ff */
[----:B------:R-:W-:Y:S06]  /*2210*/  MUFU.TANH R88, R32 ;  /* 0x0000002000587308 */ /* 0x000fec0000002400 */
[C---:B-1----:R-:W-:Y:S02]  /*2220*/  HMMA.16816.F32 R40, R20.reuse, R60, RZ ;  /* 0x0000003c1428723c */ /* 0x042fe400000018ff */
[----:B------:R1:W5:Y:S06]  /*2230*/  MUFU.TANH R89, R33 ;  /* 0x0000002100597308 */ /* 0x00036c0000002400 */
[----:B------:R-:W-:Y:S02]  /*2240*/  HMMA.16816.F32 R60, R20, R62, RZ ;  /* 0x0000003e143c723c */ /* 0x000fe400000018ff */
[----:B------:R-:W-:Y:S06]  /*2250*/  MUFU.TANH R92, R92 ;  /* 0x0000005c005c7308 */ /* 0x000fec0000002400 */
[C---:B------:R-:W-:Y:S02]  /*2260*/  HMMA.16816.F32 R56, R8.reuse, R64, R56 ;  /* 0x000000400838723c */ /* 0x040fe40000001838 */
[----:B------:R-:W5:Y:S01]  /*2270*/  MUFU.TANH R90, R90 ;  /* 0x0000005a005a7308 */ /* 0x000f620000002400 */
[----:B-1----:R-:W-:Y:S05]  /*2280*/  LDSM.16.M88.4 R32, [R162+0x3800] ;  /* 0x00380000a220783b */ /* 0x002fea0000000200 */
[C---:B------:R-:W-:Y:S01]  /*2290*/  HMMA.16816.F32 R80, R8.reuse, R66, R80 ;  /* 0x000000420850723c */ /* 0x040fe20000001850 */
[----:B------:R-:W1:Y:S01]  /*22a0*/  LDSM.16.M88.4 R64, [R161+0x3000] ;  /* 0x00300000a140783b */ /* 0x000e620000000200 */
[----:B------:R-:W-:Y:S06]  /*22b0*/  MUFU.TANH R76, R76 ;  /* 0x0000004c004c7308 */ /* 0x000fec0000002400 */
[----:B------:R-:W-:Y:S02]  /*22c0*/  HMMA.16816.F32 R40, R8, R72, R40 ;  /* 0x000000480828723c */ /* 0x000fe40000001828 */
[----:B------:R-:W-:Y:S06]  /*22d0*/  MUFU.TANH R77, R77 ;  /* 0x0000004d004d7308 */ /* 0x000fec0000002400 */
[C---:B---3--:R-:W-:Y:S08]  /*22e0*/  HMMA.16816.F32 R48, R16.reuse, R52, R48 ;  /* 0x000000341030723c */ /* 0x048ff00000001830 */
[----:B------:R-:W-:Y:S08]  /*22f0*/  HMMA.16816.F32 R44, R16, R54, R44 ;  /* 0x00000036102c723c */ /* 0x000ff0000000182c */
[----:B------:R-:W-:Y:S01]  /*2300*/  HMMA.16816.F32 R60, R8, R74, R60 ;  /* 0x0000004a083c723c */ /* 0x000fe2000000183c */
[----:B------:R-:W-:Y:S07]  /*2310*/  LDSM.16.M88.4 R72, [R163+0x4000] ;  /* 0x00400000a348783b */ /* 0x000fee0000000200 */
[----:B--2---:R-:W-:Y:S08]  /*2320*/  HMMA.16816.F32 R40, R16, R24, R40 ;  /* 0x000000181028723c */ /* 0x004ff00000001828 */
[C---:B------:R-:W-:Y:S08]  /*2330*/  HMMA.16816.F32 R48, R12.reuse, R36, R48 ;  /* 0x000000240c30723c */ /* 0x040ff00000001830 */
[----:B------:R-:W-:Y:S01]  /*2340*/  HMMA.16816.F32 R44, R12, R38, R44 ;  /* 0x000000260c2c723c */ /* 0x000fe2000000182c */
[----:B------:R-:W-:Y:S07]  /*2350*/  LDSM.16.M88.4 R36, [R162+0x4000] ;  /* 0x00400000a224783b */ /* 0x000fee0000000200 */
[----:B------:R-:W-:Y:S03]  /*2360*/  HMMA.16816.F32 R60, R16, R26, R60 ;  /* 0x0000001a103c723c */ /* 0x000fe6000000183c */
[----:B------:R-:W-:Y:S01]  /*2370*/  FMUL.FTZ R48, R48, UR4 ;  /* 0x0000000430307c20 */ /* 0x000fe20008410000 */
[----:B------:R-:W-:Y:S01]  /*2380*/  FMUL.FTZ R49, R49, UR4 ;  /* 0x0000000431317c20 */ /* 0x000fe20008410000 */
[----:B------:R-:W-:Y:S01]  /*2390*/  FMUL.FTZ R50, R50, UR4 ;  /* 0x0000000432327c20 */ /* 0x000fe20008410000 */
[----:B------:R-:W-:Y:S01]  /*23a0*/  FMUL.FTZ R51, R51, UR4 ;  /* 0x0000000433337c20 */ /* 0x000fe20008410000 */
[----:B------:R-:W2:Y:S01]  /*23b0*/  MUFU.TANH R91, R48 ;  /* 0x00000030005b7308 */ /* 0x000ea20000002400 */
[----:B-1----:R-:W-:Y:S01]  /*23c0*/  HMMA.16816.F32 R24, R12, R64, R40 ;  /* 0x000000400c18723c */ /* 0x002fe20000001828 */
[----:B------:R-:W1:Y:S02]  /*23d0*/  LDSM.16.M88.4 R40, [R161+0x3800] ;  /* 0x00380000a128783b */ /* 0x000e640000000200 */
[----:B------:R-:W-:Y:S01]  /*23e0*/  FMUL.FTZ R44, R44, UR4 ;  /* 0x000000042c2c7c20 */ /* 0x000fe20008410000 */
[----:B------:R-:W-:Y:S01]  /*23f0*/  FMUL.FTZ R97, R45, UR4 ;  /* 0x000000042d617c20 */ /* 0x000fe20008410000 */
[----:B------:R-:W-:Y:S01]  /*2400*/  FMUL.FTZ R98, R46, UR4 ;  /* 0x000000042e627c20 */ /* 0x000fe20008410000 */
[----:B------:R-:W-:Y:S01]  /*2410*/  FMUL.FTZ R99, R47, UR4 ;  /* 0x000000042f637c20 */ /* 0x000fe20008410000 */
[----:B------:R-:W-:Y:S01]  /*2420*/  MUFU.TANH R93, R49 ;  /* 0x00000031005d7308 */ /* 0x000fe20000002400 */
[----:B------:R-:W-:Y:S07]  /*2430*/  HMMA.16816.F32 R56, R16, R32, R56 ;  /* 0x000000201038723c */ /* 0x000fee0000001838 */
[----:B------:R-:W3:Y:S01]  /*2440*/  MUFU.TANH R94, R50 ;  /* 0x00000032005e7308 */ /* 0x000ee20000002400 */
[----:B------:R-:W-:Y:S03]  /*2450*/  HMMA.16816.F32 R60, R12, R66, R60 ;  /* 0x000000420c3c723c */ /* 0x000fe6000000183c */
[----:B------:R-:W-:Y:S01]  /*2460*/  FMUL.FTZ R100, R24, UR4 ;  /* 0x0000000418647c20 */ /* 0x000fe20008410000 */
[----:B------:R-:W-:Y:S01]  /*2470*/  FMUL.FTZ R101, R25, UR4 ;  /* 0x0000000419657c20 */ /* 0x000fe20008410000 */
[----:B------:R-:W-:Y:S01]  /*2480*/  FMUL.FTZ R102, R26, UR4 ;  /* 0x000000041a667c20 */ /* 0x000fe20008410000 */
[----:B------:R-:W-:Y:S01]  /*2490*/  FMUL.FTZ R108, R27, UR4 ;  /* 0x000000041b6c7c20 */ /* 0x000fe20008410000 */
[----:B------:R4:W-:Y:S01]  /*24a0*/  MUFU.TANH R95, R51 ;  /* 0x00000033005f7308 */ /* 0x0009e20000002400 */
[----:B------:R-:W5:Y:S01]  /*24b0*/  LDSM.16.M88.4 R24, [R168+UR5+0x5800] ;  /* 0x00580005a818783b */ /* 0x000f620008000200 */
[----:B------:R-:W-:Y:S06]  /*24c0*/  HMMA.16816.F32 R80, R16, R34, R80 ;  /* 0x000000221050723c */ /* 0x000fec0000001850 */
[----:B------:R2:W-:Y:S02]  /*24d0*/  MUFU.TANH R96, R44 ;  /* 0x0000002c00607308 */ /* 0x0005e40000002400 */
[C---:B------:R-:W-:Y:S02]  /*24e0*/  HMMA.16816.F32 R52, R20.reuse, R68, RZ ;  /* 0x000000441434723c */ /* 0x040fe400000018ff */
[----:B------:R-:W-:Y:S01]  /*24f0*/  FMUL.FTZ R103, R60, UR4 ;  /* 0x000000043c677c20 */ /* 0x000fe20008410000 */
[----:B------:R-:W-:Y:S01]  /*2500*/  FMUL.FTZ R104, R61, UR4 ;  /* 0x000000043d687c20 */ /* 0x000fe20008410000 */
[----:B------:R-:W-:Y:S01]  /*2510*/  FMUL.FTZ R106, R62, UR4 ;  /* 0x000000043e6a7c20 */ /* 0x000fe20008410000 */
[----:B------:R-:W-:Y:S01]  /*2520*/  FMUL.FTZ R112, R63, UR4 ;  /* 0x000000043f707c20 */ /* 0x000fe20008410000 */
[----:B------:R-:W-:Y:S01]  /*2530*/  MUFU.TANH R97, R97 ;  /* 0x0000006100617308 */ /* 0x000fe20000002400 */
[----:B------:R-:W-:Y:S01]  /*2540*/  LDSM.16.M88.4 R60, [R163+0x4800] ;  /* 0x00480000a33c783b */ /* 0x000fe20000000200 */
[----:B------:R-:W-:Y:S03]  /*2550*/  HMMA.16816.F32 R68, R20, R70, RZ ;  /* 0x000000461444723c */ /* 0x000fe600000018ff */
[----:B----4-:R-:W-:Y:S03]  /*2560*/  LDSM.16.M88.4 R48, [R168+UR5+0x5000] ;  /* 0x00500005a830783b */ /* 0x010fe60008000200 */
[----:B------:R-:W4:Y:S01]  /*2570*/  MUFU.TANH R98, R98 ;  /* 0x0000006200627308 */ /* 0x000f220000002400 */
[----:B--2---:R-:W2:Y:S01]  /*2580*/  LDSM.16.M88.4 R44, [R168+UR5+0x4800] ;  /* 0x00480005a82c783b */ /* 0x004ea20008000200 */
[C---:B-1----:R-:W-:Y:S06]  /*2590*/  HMMA.16816.F32 R56, R12.reuse, R40, R56 ;  /* 0x000000280c38723c */ /* 0x042fec0000001838 */
[----:B------:R-:W1:Y:S02]  /*25a0*/  MUFU.TANH R99, R99 ;  /* 0x0000006300637308 */ /* 0x000e640000002400 */
[----:B------:R-:W-:Y:S01]  /*25b0*/  HMMA.16816.F32 R80, R12, R42, R80 ;  /* 0x0000002a0c50723c */ /* 0x000fe20000001850 */
[----:B------:R-:W3:Y:S05]  /*25c0*/  LDSM.16.M88.4 R40, [R161+0x4000] ;  /* 0x00400000a128783b */ /* 0x000eea0000000200 */
[----:B------:R-:W1:Y:S02]  /*25d0*/  MUFU.TANH R100, R100 ;  /* 0x0000006400647308 */ /* 0x000e640000002400 */
[----:B------:R-:W-:Y:S03]  /*25e0*/  HMMA.16816.F32 R52, R8, R72, R52 ;  /* 0x000000480834723c */ /* 0x000fe60000001834 */
[----:B------:R-:W-:Y:S01]  /*25f0*/  FMUL.FTZ R57, R57, UR4 ;  /* 0x0000000439397c20 */ /* 0x000fe20008410000 */
[----:B------:R-:W-:-:S02]  /*2600*/  FMUL.FTZ R59, R59, UR4 ;  /* 0x000000043b3b7c20 */ /* 0x000fc40008410000 */
[----:B------:R-:W-:Y:S01]  /*2610*/  MUFU.TANH R101, R101 ;  /* 0x0000006500657308 */ /* 0x000fe20000002400 */
[----:B------:R-:W-:Y:S01]  /*2620*/  FMUL.FTZ R56, R56, UR4 ;  /* 0x0000000438387c20 */ /* 0x000fe20008410000 */
[----:B------:R-:W-:Y:S01]  /*2630*/  FMUL.FTZ R58, R58, UR4 ;  /* 0x000000043a3a7c20 */ /* 0x000fe20008410000 */
[----:B------:R-:W-:Y:S02]  /*2640*/  HMMA.16816.F32 R68, R8, R74, R68 ;  /* 0x0000004a0844723c */ /* 0x000fe40000001844 */
[----:B------:R-:W-:Y:S01]  /*2650*/  FMUL.FTZ R80, R80, UR4 ;  /* 0x0000000450507c20 */ /* 0x000fe20008410000 */
[----:B------:R-:W-:Y:S02]  /*2660*/  FMUL.FTZ R83, R83, UR4 ;  /* 0x0000000453537c20 */ /* 0x000fe40008410000 */
[----:B------:R-:W1:Y:S01]  /*2670*/  MUFU.TANH R102, R102 ;  /* 0x0000006600667308 */ /* 0x000e620000002400 */
[----:B------:R-:W-:Y:S01]  /*2680*/  FMUL.FTZ R81, R81, UR4 ;  /* 0x0000000451517c20 */ /* 0x000fe20008410000 */
[----:B------:R-:W-:Y:S01]  /*2690*/  FMUL.FTZ R82, R82, UR4 ;  /* 0x0000000452527c20 */ /* 0x000fe20008410000 */
[C---:B-----5:R-:W-:Y:S05]  /*26a0*/  HMMA.16816.F32 R72, R20.reuse, R24, RZ ;  /* 0x000000181448723c */ /* 0x060fea00000018ff */
[----:B------:R-:W-:Y:S03]  /*26b0*/  MUFU.TANH R107, R80 ;  /* 0x00000050006b7308 */ /* 0x000fe60000002400 */
[C---:B--2---:R-:W-:Y:S05]  /*26c0*/  HMMA.16816.F32 R32, R20.reuse, R44, RZ ;  /* 0x0000002c1420723c */ /* 0x044fea00000018ff */
[----:B------:R-:W-:Y:S03]  /*26d0*/  MUFU.TANH R124, R83 ;  /* 0x00000053007c7308 */ /* 0x000fe60000002400 */
[C---:B------:R-:W-:Y:S05]  /*26e0*/  HMMA.16816.F32 R64, R20.reuse, R48, RZ ;  /* 0x000000301440723c */ /* 0x040fea00000018ff */
[----:B------:R-:W-:Y:S03]  /*26f0*/  MUFU.TANH R104, R104 ;  /* 0x0000006800687308 */ /* 0x000fe60000002400 */
[C---:B------:R-:W-:Y:S05]  /*2700*/  HMMA.16816.F32 R44, R20.reuse, R46, RZ ;  /* 0x0000002e142c723c */ /* 0x040fea00000018ff */
[----:B------:R-:W2:Y:S03]  /*2710*/  MUFU.TANH R106, R106 ;  /* 0x0000006a006a7308 */ /* 0x000ea60000002400 */
[C---:B------:R-:W-:Y:S05]  /*2720*/  HMMA.16816.F32 R48, R20.reuse, R50, RZ ;  /* 0x000000321430723c */ /* 0x040fea00000018ff */
[----:B------:R-:W5:Y:S03]  /*2730*/  MUFU.TANH R108, R108 ;  /* 0x0000006c006c7308 */ /* 0x000f660000002400 */
[----:B------:R-:W-:Y:S01]  /*2740*/  HMMA.16816.F32 R20, R20, R26, RZ ;  /* 0x0000001a1414723c */ /* 0x000fe200000018ff */
[----:B------:R-:W4:Y:S04]  /*2750*/  LDSM.16.M88.4 R24, [R162+0x4800] ;  /* 0x00480000a218783b */ /* 0x000f280000000200 */
[----:B------:R-:W5:Y:S03]  /*2760*/  MUFU.TANH R103, R103 ;  /* 0x0000006700677308 */ /* 0x000f660000002400 */
[----:B------:R-:W-:Y:S05]  /*2770*/  HMMA.16816.F32 R52, R16, R36, R52 ;  /* 0x000000241034723c */ /* 0x000fea0000001834 */
[----:B------:R-:W5:Y:S03]  /*2780*/  MUFU.TANH R112, R112 ;  /* 0x0000007000707308 */ /* 0x000f660000002400 */
[----:B------:R-:W-:Y:S05]  /*2790*/  HMMA.16816.F32 R32, R8, R60, R32 ;  /* 0x0000003c0820723c */ /* 0x000fea0000001820 */
[----:B------:R-:W5:Y:S03]  /*27a0*/  MUFU.TANH R105, R57 ;  /* 0x0000003900697308 */ /* 0x000f660000002400 */
[----:B------:R-:W-:Y:S01]  /*27b0*/  HMMA.16816.F32 R68, R16, R38, R68 ;  /* 0x000000261044723c */ /* 0x000fe20000001844 */
[----:B------:R-:W1:Y:S04]  /*27c0*/  LDSM.16.M88.4 R36, [R163+0x5000] ;  /* 0x00500000a324783b */ /* 0x000e680000000200 */
[----:B------:R-:W5:Y:S03]  /*27d0*/  MUFU.TANH R126, R59 ;  /* 0x0000003b007e7308 */ /* 0x000f660000002400 */
[----:B------:R-:W-:Y:S01]  /*27e0*/  HMMA.16816.F32 R60, R8, R62, R44 ;  /* 0x0000003e083c723c */ /* 0x000fe2000000182c */
[----:B------:R-:W2:Y:S04]  /*27f0*/  LDSM.16.M88.4 R44, [R161+0x4800] ;  /* 0x00480000a12c783b */ /* 0x000ea80000000200 */
[----:B------:R-:W-:Y:S03]  /*2800*/  MUFU.TANH R81, R81 ;  /* 0x0000005100517308 */ /* 0x000fe60000002400 */
[----:B---3--:R-:W-:Y:S01]  /*2810*/  HMMA.16816.F32 R52, R12, R40, R52 ;  /* 0x000000280c34723c */ /* 0x008fe20000001834 */
[----:B------:R-:W-:-:S04]  /*2820*/  LOP3.LUT R41, R86, 0x1f0, RZ, 0xc0, !PT ;  /* 0x000001f056297812 */ /* 0x000fc800078ec0ff */
[----:B------:R-:W3:Y:S03]  /*2830*/  MUFU.TANH R114, R82 ;  /* 0x0000005200727308 */ /* 0x000ee60000002400 */
[----:B----4-:R-:W-:Y:S01]  /*2840*/  HMMA.16816.F32 R32, R16, R24, R32 ;  /* 0x000000181020723c */ /* 0x010fe20000001820 */
[----:B------:R-:W-:Y:S01]  /*2850*/  IADD3 R24, PT, PT, R41, 0x1, R176 ;  /* 0x0000000129187810 */ /* 0x000fe20007ffe0b0 */
[----:B------:R-:W-:-:S03]  /*2860*/  IMAD.SHL.U32 R25, R84, 0x2, RZ ;  /* 0x0000000254197824 */ /* 0x000fc600078e00ff */
[----:B------:R-:W-:Y:S01]  /*2870*/  IADD3 R87, PT, PT, R24, -R87, R0 ;  /* 0x8000005718577210 */ /* 0x000fe20007ffe000 */
[----:B------:R-:W4:Y:S01]  /*2880*/  MUFU.TANH R56, R56 ;  /* 0x0000003800387308 */ /* 0x000f220000002400 */
        /* <DEDUP_REMOVED lines=8> */
[----:B------:R3:W-:Y:S01]  /*2910*/  MUFU.TANH R134, R54 ;  /* 0x0000003600867308 */ /* 0x0007e20000002400 */
[----:B------:R-:W-:Y:S01]  /*2920*/  VIADDMNMX R31, R31, 0x8, R28, PT ;  /* 0x000000081f1f7846 */ /* 0x000fe2000380011c */
[----:B------:R-:W-:Y:S01]  /*2930*/  HMMA.16816.F32 R60, R16, R26, R60 ;  /* 0x0000001a103c723c */ /* 0x000fe2000000183c */
[C---:B------:R-:W-:Y:S01]  /*2940*/  LOP3.LUT R24, R30.reuse, 0x1, RZ, 0xfc, !PT ;  /* 0x000000011e187812 */ /* 0x040fe200078efcff */
[----:B------:R-:W-:Y:S01]  /*2950*/  FMUL.FTZ R53, R53, UR4 ;  /* 0x0000000435357c20 */ /* 0x000fe20008410000 */
[----:B------:R-:W-:Y:S01]  /*2960*/  LOP3.LUT R28, R30, 0x8, RZ, 0xfc, !PT ;  /* 0x000000081e1c7812 */ /* 0x000fe200078efcff */
[----:B------:R-:W-:Y:S01]  /*2970*/  FMUL.FTZ R52, R52, UR4 ;  /* 0x0000000434347c20 */ /* 0x000fe20008410000 */
[C---:B------:R-:W-:Y:S01]  /*2980*/  ISETP.GE.AND P1, PT, R24.reuse, R85, PT ;  /* 0x000000551800720c */ /* 0x040fe20003f26270 */
[----:B------:R-:W-:Y:S01]  /*2990*/  MUFU.TANH R128, R55 ;  /* 0x0000003700807308 */ /* 0x000fe20000002400 */
[----:B------:R-:W-:Y:S01]  /*29a0*/  ISETP.GE.AND P0, PT, R24, R31, PT ;  /* 0x0000001f1800720c */ /* 0x000fe20003f06270 */
[C---:B-1----:R-:W-:Y:S01]  /*29b0*/  HMMA.16816.F32 R64, R8.reuse, R36, R64 ;  /* 0x000000240840723c */ /* 0x042fe20000001840 */
[----:B------:R-:W-:Y:S01]  /*29c0*/  LOP3.LUT R24, R30, 0x9, RZ, 0xfc, !PT ;  /* 0x000000091e187812 */ /* 0x000fe200078efcff */
[----:B------:R-:W-:Y:S01]  /*29d0*/  FMUL.FTZ R69, R69, UR4 ;  /* 0x0000000445457c20 */ /* 0x000fe20008410000 */
[-C--:B------:R-:W-:Y:S01]  /*29e0*/  ISETP.GE.AND P5, PT, R28, R85.reuse, PT ;  /* 0x000000551c00720c */ /* 0x080fe20003fa6270 */
[----:B------:R-:W-:Y:S01]  /*29f0*/  FMUL.FTZ R68, R68, UR4 ;  /* 0x0000000444447c20 */ /* 0x000fe20008410000 */
[C---:B------:R-:W-:Y:S01]  /*2a00*/  ISETP.GE.AND P6, PT, R24.reuse, R85, PT ;  /* 0x000000551800720c */ /* 0x040fe20003fc6270 */
[----:B------:R1:W-:Y:S01]  /*2a10*/  MUFU.TANH R117, R69 ;  /* 0x0000004500757308 */ /* 0x0003e20000002400 */
[-C--:B------:R-:W-:Y:S01]  /*2a20*/  ISETP.GE.AND P4, PT, R24, R31.reuse, PT ;  /* 0x0000001f1800720c */ /* 0x080fe20003f86270 */
[----:B------:R-:W-:Y:S01]  /*2a30*/  HMMA.16816.F32 R48, R8, R38, R48 ;  /* 0x000000260830723c */ /* 0x000fe20000001830 */
[----:B------:R-:W4:Y:S01]  /*2a40*/  LDSM.16.M88.4 R24, [R161+0x5000] ;  /* 0x00500000a118783b */ /* 0x000f220000000200 */
[----:B------:R-:W-:Y:S01]  /*2a50*/  ISETP.GE.AND P2, PT, R28, R31, PT ;  /* 0x0000001f1c00720c */ /* 0x000fe20003f46270 */
[----:B------:R-:W-:Y:S01]  /*2a60*/  FMUL.FTZ R71, R71, UR4 ;  /* 0x0000000447477c20 */ /* 0x000fe20008410000 */
[----:B------:R-:W-:Y:S01]  /*2a70*/  LOP3.LUT R28, R30, 0x10, RZ, 0xfc, !PT ;  /* 0x000000101e1c7812 */ /* 0x000fe200078efcff */
[----:B------:R-:W4:Y:S01]  /*2a80*/  LDSM.16.M88.4 R36, [R163+0x5800] ;  /* 0x00580000a324783b */ /* 0x000f220000000200 */
[----:B------:R1:W-:Y:S01]  /*2a90*/  MUFU.TANH R119, R68 ;  /* 0x0000004400777308 */ /* 0x0003e20000002400 */
[----:B---3--:R-:W-:Y:S01]  /*2aa0*/  FSEL R54, R79, -INF , !P0 ;  /* 0xff8000004f367808 */ /* 0x008fe20004000000 */
[----:B--2---:R-:W-:Y:S01]  /*2ab0*/  HMMA.16816.F32 R32, R12, R44, R32 ;  /* 0x0000002c0c20723c */ /* 0x004fe20000001820 */
[----:B------:R-:W-:Y:S01]  /*2ac0*/  ISETP.GE.AND P3, PT, R28, R85, PT ;  /* 0x000000551c00720c */ /* 0x000fe20003f66270 */
[----:B------:R-:W-:Y:S01]  /*2ad0*/  FMUL.FTZ R70, R70, UR4 ;  /* 0x0000000446467c20 */ /* 0x000fe20008410000 */
[----:B------:R-:W-:-:S02]  /*2ae0*/  FSEL R89, R89, -INF , !P6 ;  /* 0xff80000059597808 */ /* 0x000fc40007000000 */
[----:B------:R-:W-:Y:S01]  /*2af0*/  FSEL R90, R90, -INF , !P4 ;  /* 0xff8000005a5a7808 */ /* 0x000fe20006000000 */
[----:B------:R2:W-:Y:S01]  /*2b00*/  MUFU.TANH R130, R71 ;  /* 0x0000004700827308 */ /* 0x0005e20000002400 */
[----:B------:R-:W-:Y:S01]  /*2b10*/  FSEL R91, R91, -INF , !P3 ;  /* 0xff8000005b5b7808 */ /* 0x000fe20005800000 */
[----:B-----5:R-:W-:Y:S01]  /*2b20*/  HMMA.16816.F32 R64, R16, R40, R64 ;  /* 0x000000281040723c */ /* 0x020fe20000001840 */
[----:B-1----:R-:W-:Y:S02]  /*2b30*/  FSEL R69, R78, -INF , !P1 ;  /* 0xff8000004e457808 */ /* 0x002fe40004800000 */
[----:B------:R-:W-:Y:S02]  /*2b40*/  ISETP.GE.AND P1, PT, R28, R31, PT ;  /* 0x0000001f1c00720c */ /* 0x000fe40003f26270 */
[C---:B------:R-:W-:Y:S01]  /*2b50*/  LOP3.LUT R40, R30.reuse, 0x11, RZ, 0xfc, !PT ;  /* 0x000000111e287812 */ /* 0x040fe200078efcff */
[----:B------:R-:W1:Y:S01]  /*2b60*/  MUFU.TANH R110, R58 ;  /* 0x0000003a006e7308 */ /* 0x000e620000002400 */
[----:B------:R-:W-:Y:S01]  /*2b70*/  LOP3.LUT R28, R30, 0x18, RZ, 0xfc, !PT ;  /* 0x000000181e1c7812 */ /* 0x000fe200078efcff */
[----:B------:R-:W-:Y:S01]  /*2b80*/  HMMA.16816.F32 R60, R12, R46, R60 ;  /* 0x0000002e0c3c723c */ /* 0x000fe2000000183c */
[----:B------:R-:W3:Y:S01]  /*2b90*/  LDSM.16.M88.4 R44, [R162+0x5800] ;  /* 0x00580000a22c783b */ /* 0x000ee20000000200 */
        /* <DEDUP_REMOVED lines=8> */
[----:B------:R-:W-:Y:S01]  /*2c20*/  LOP3.LUT R28, R30, 0x19, RZ, 0xfc, !PT ;  /* 0x000000191e1c7812 */ /* 0x000fe200078efcff */
[----:B------:R-:W-:Y:S01]  /*2c30*/  FMUL.FTZ R35, R35, UR4 ;  /* 0x0000000423237c20 */ /* 0x000fe20008410000 */
[----:B------:R-:W-:Y:S01]  /*2c40*/  FSEL R80, R94, -INF , !P1 ;  /* 0xff8000005e507808 */ /* 0x000fe20004800000 */
[----:B------:R-:W-:Y:S01]  /*2c50*/  HMMA.16816.F32 R48, R16, R42, R48 ;  /* 0x0000002a1030723c */ /* 0x000fe20000001830 */
[----:B------:R-:W-:Y:S01]  /*2c60*/  FSEL R83, R93, -INF , !P0 ;  /* 0xff8000005d537808 */ /* 0x000fe20004000000 */
[----:B------:R-:W-:Y:S01]  /*2c70*/  MUFU.TANH R115, R33 ;  /* 0x0000002100737308 */ /* 0x000fe20000002400 */
[----:B------:R-:W-:-:S02]  /*2c80*/  ISETP.GE.AND P4, PT, R28, R85, PT ;  /* 0x000000551c00720c */ /* 0x000fc40003f86270 */
[----:B--2---:R-:W-:Y:S01]  /*2c90*/  FSEL R71, R88, -INF , !P5 ;  /* 0xff80000058477808 */ /* 0x004fe20006800000 */
[----:B------:R-:W-:Y:S01]  /*2ca0*/  FMUL.FTZ R111, R60, UR4 ;  /* 0x000000043c6f7c20 */ /* 0x000fe20008410000 */
[-C--:B------:R-:W-:Y:S01]  /*2cb0*/  ISETP.GE.AND P5, PT, R40, R31.reuse, PT ;  /* 0x0000001f2800720c */ /* 0x080fe20003fa6270 */
[----:B----4-:R-:W-:Y:S01]  /*2cc0*/  HMMA.16816.F32 R64, R12, R24, R64 ;  /* 0x000000180c40723c */ /* 0x010fe20000001840 */
[----:B------:R-:W-:Y:S01]  /*2cd0*/  FSEL R24, R98, -INF , !P6 ;  /* 0xff80000062187808 */ /* 0x000fe20007000000 */
[----:B------:R-:W-:Y:S01]  /*2ce0*/  MUFU.TANH R122, R34 ;  /* 0x00000022007a7308 */ /* 0x000fe20000002400 */
[----:B------:R-:W-:Y:S01]  /*2cf0*/  FSEL R25, R97, -INF , !P4 ;  /* 0xff80000061197808 */ /* 0x000fe20006000000 */
[----:B------:R-:W-:Y:S01]  /*2d00*/  FMUL.FTZ R118, R62, UR4 ;  /* 0x000000043e767c20 */ /* 0x000fe20008410000 */
[----:B-----5:R-:W-:Y:S01]  /*2d10*/  LOP3.LUT R32, R30, 0x20, RZ, 0xfc, !PT ;  /* 0x000000201e207812 */ /* 0x020fe200078efcff */
[----:B------:R-:W-:Y:S01]  /*2d20*/  FMUL.FTZ R63, R63, UR4 ;  /* 0x000000043f3f7c20 */ /* 0x000fe20008410000 */
[----:B------:R-:W-:Y:S01]  /*2d30*/  ISETP.GE.AND P3, PT, R28, R31, PT ;  /* 0x0000001f1c00720c */ /* 0x000fe20003f66270 */
[----:B------:R-:W-:Y:S01]  /*2d40*/  HMMA.16816.F32 R72, R8, R36, R72 ;  /* 0x000000240848723c */ /* 0x000fe20000001848 */
[C---:B------:R-:W-:Y:S01]  /*2d50*/  ISETP.GE.AND P1, PT, R32.reuse, R85, PT ;  /* 0x000000552000720c */ /* 0x040fe20003f26270 */
[----:B------:R2:W-:Y:S01]  /*2d60*/  MUFU.TANH R120, R35 ;  /* 0x0000002300787308 */ /* 0x0005e20000002400 */
[----:B------:R-:W-:Y:S01]  /*2d70*/  ISETP.GE.AND P0, PT, R32, R31, PT ;  /* 0x0000001f2000720c */ /* 0x000fe20003f06270 */
[----:B------:R-:W-:Y:S01]  /*2d80*/  FMUL.FTZ R61, R61, UR4 ;  /* 0x000000043d3d7c20 */ /* 0x000fe20008410000 */
[----:B------:R-:W-:-:S02]  /*2d90*/  LOP3.LUT R32, R30, 0x28, RZ, 0xfc, !PT ;  /* 0x000000281e207812 */ /* 0x000fc400078efcff */
[----:B------:R-:W-:Y:S01]  /*2da0*/  LOP3.LUT R28, R30, 0x21, RZ, 0xfc, !PT ;  /* 0x000000211e1c7812 */ /* 0x000fe200078efcff */
[----:B------:R-:W-:Y:S01]  /*2db0*/  HMMA.16816.F32 R20, R8, R38, R20 ;  /* 0x000000260814723c */ /* 0x000fe20000001814 */
[C---:B------:R-:W-:Y:S01]  /*2dc0*/  ISETP.GE.AND P6, PT, R32.reuse, R85, PT ;  /* 0x000000552000720c */ /* 0x040fe20003fc6270 */
[----:B------:R4:W5:Y:S01]  /*2dd0*/  MUFU.TANH R121, R53 ;  /* 0x0000003500797308 */ /* 0x0009620000002400 */
[----:B------:R-:W-:Y:S01]  /*2de0*/  ISETP.GE.AND P4, PT, R32, R31, PT ;  /* 0x0000001f2000720c */ /* 0x000fe20003f86270 */
[----:B------:R-:W-:Y:S01]  /*2df0*/  FMUL.FTZ R64, R64, UR4 ;  /* 0x0000000440407c20 */ /* 0x000fe20008410000 */
[----:B------:R-:W-:Y:S01]  /*2e00*/  FSEL R36, R95, -INF , !P5 ;  /* 0xff8000005f247808 */ /* 0x000fe20006800000 */
[----:B------:R-:W-:Y:S01]  /*2e10*/  FMUL.FTZ R65, R65, UR4 ;  /* 0x0000000441417c20 */ /* 0x000fe20008410000 */
[----:B------:R-:W-:Y:S01]  /*2e20*/  FSEL R41, R96, -INF , !P2 ;  /* 0xff80000060297808 */ /* 0x000fe20005000000 */
[----:B------:R-:W-:Y:S01]  /*2e30*/  HMMA.16816.F32 R48, R12, R26, R48 ;  /* 0x0000001a0c30723c */ /* 0x000fe20000001830 */
[C---:B------:R-:W-:Y:S01]  /*2e40*/  ISETP.GE.AND P5, PT, R28.reuse, R85, PT ;  /* 0x000000551c00720c */ /* 0x040fe20003fa6270 */
[----:B------:R-:W5:Y:S01]  /*2e50*/  MUFU.TANH R123, R52 ;  /* 0x00000034007b7308 */ /* 0x000f620000002400 */
[----:B------:R-:W-:Y:S01]  /*2e60*/  ISETP.GE.AND P2, PT, R28, R31, PT ;  /* 0x0000001f1c00720c */ /* 0x000fe20003f46270 */
[----:B--2---:R-:W2:Y:S01]  /*2e70*/  LDSM.16.M88.4 R32, [R161+0x5800] ;  /* 0x00580000a120783b */ /* 0x004ea20000000200 */
[----:B------:R-:W-:Y:S01]  /*2e80*/  LOP3.LUT R28, R30, 0x29, RZ, 0xfc, !PT ;  /* 0x000000291e1c7812 */ /* 0x000fe200078efcff */
[----:B------:R-:W-:Y:S01]  /*2e90*/  FMUL.FTZ R66, R66, UR4 ;  /* 0x0000000442427c20 */ /* 0x000fe20008410000 */
[----:B------:R-:W-:Y:S01]  /*2ea0*/  FSEL R60, R99, -INF , !P3 ;  /* 0xff800000633c7808 */ /* 0x000fe20005800000 */
[----:B---3--:R-:W-:Y:S01]  /*2eb0*/  HMMA.16816.F32 R72, R16, R44, R72 ;  /* 0x0000002c1048723c */ /* 0x008fe20000001848 */
[----:B------:R-:W-:Y:S01]  /*2ec0*/  FSEL R55, R100, -INF , !P1 ;  /* 0xff80000064377808 */ /* 0x000fe20004800000 */
[----:B------:R-:W3:Y:S01]  /*2ed0*/  MUFU.TANH R132, R70 ;  /* 0x0000004600847308 */ /* 0x000ee20000002400 */
[C---:B------:R-:W-:Y:S01]  /*2ee0*/  ISETP.GE.AND P3, PT, R28.reuse, R85, PT ;  /* 0x000000551c00720c */ /* 0x040fe20003f66270 */
[----:B------:R-:W-:Y:S01]  /*2ef0*/  FMUL.FTZ R67, R67, UR4 ;  /* 0x0000000443437c20 */ /* 0x000fe20008410000 */
[----:B------:R-:W-:Y:S01]  /*2f00*/  ISETP.GE.AND P1, PT, R28, R31, PT ;  /* 0x0000001f1c00720c */ /* 0x000fe20003f26270 */
[----:B------:R-:W-:-:S04]  /*2f10*/  DEPBAR.LE SB0, 0x0 ;  /* 0x000080000000791a */ /* 0x000fc80000000000 */
[C---:B------:R-:W-:Y:S01]  /*2f20*/  LOP3.LUT R28, R30.reuse, 0x30, RZ, 0xfc, !PT ;  /* 0x000000301e1c7812 */ /* 0x040fe200078efcff */
[----:B------:R-:W-:Y:S01]  /*2f30*/  HMMA.16816.F32 R20, R16, R46, R20 ;  /* 0x0000002e1014723c */ /* 0x000fe20000001814 */
[----:B------:R-:W-:Y:S01]  /*2f40*/  LOP3.LUT R40, R30, 0x38, RZ, 0xfc, !PT ;  /* 0x000000381e287812 */ /* 0x000fe200078efcff */
[----:B------:R-:W3:Y:S01]  /*2f50*/  MUFU.TANH R111, R111 ;  /* 0x0000006f006f7308 */ /* 0x000ee20000002400 */
[----:B------:R-:W-:Y:S01]  /*2f60*/  FSEL R62, R102, -INF , !P0 ;  /* 0xff800000663e7808 */ /* 0x000fe20004000000 */
[----:B------:R-:W-:Y:S01]  /*2f70*/  FMUL.FTZ R48, R48, UR4 ;  /* 0x0000000430307c20 */ /* 0x000fe20008410000 */
[----:B------:R-:W-:Y:S01]  /*2f80*/  FSEL R59, R101, -INF , !P5 ;  /* 0xff800000653b7808 */ /* 0x000fe20006800000 */
[----:B------:R-:W-:Y:S01]  /*2f90*/  FMUL.FTZ R49, R49, UR4 ;  /* 0x0000000431317c20 */ /* 0x000fe20008410000 */
[----:B------:R-:W-:Y:S01]  /*2fa0*/  ISETP.GE.AND P0, PT, R28, R85, PT ;  /* 0x000000551c00720c */ /* 0x000fe20003f06270 */
[----:B------:R-:W-:Y:S01]  /*2fb0*/  FMUL.FTZ R50, R50, UR4 ;  /* 0x0000000432327c20 */ /* 0x000fe20008410000 */
[----:B------:R-:W-:Y:S01]  /*2fc0*/  ISETP.GE.AND P5, PT, R28, R31, PT ;  /* 0x0000001f1c00720c */ /* 0x000fe20003fa6270 */
[----:B------:R-:W3:Y:S01]  /*2fd0*/  MUFU.TANH R116, R63 ;  /* 0x0000003f00747308 */ /* 0x000ee20000002400 */
[----:B------:R-:W-:Y:S01]  /*2fe0*/  FSEL R58, R106, -INF , !P4 ;  /* 0xff8000006a3a7808 */ /* 0x000fe20006000000 */
[----:B------:R-:W-:Y:S01]  /*2ff0*/  FMUL.FTZ R51, R51, UR4 ;  /* 0x0000000433337c20 */ /* 0x000fe20008410000 */
[----:B----4-:R-:W-:-:S02]  /*3000*/  FSEL R53, R104, -INF , !P3 ;  /* 0xff80000068357808 */ /* 0x010fc40005800000 */
[----:B------:R-:W-:Y:S02]  /*3010*/  LOP3.LUT R28, R30, 0x31, RZ, 0xfc, !PT ;  /* 0x000000311e1c7812 */ /* 0x000fe400078efcff */
[C---:B------:R-:W-:Y:S01]  /*3020*/  ISETP.GE.AND P4, PT, R40.reuse, R85, PT ;  /* 0x000000552800720c */ /* 0x040fe20003f86270 */
[----:B------:R-:W-:Y:S01]  /*3030*/  MUFU.TANH R65, R65 ;  /* 0x0000004100417308 */ /* 0x000fe20000002400 */
[----:B------:R-:W-:Y:S02]  /*3040*/  ISETP.GE.AND P3, PT, R40, R31, PT ;  /* 0x0000001f2800720c */ /* 0x000fe40003f66270 */
[----:B------:R-:W-:Y:S02]  /*3050*/  LOP3.LUT R40, R30, 0x39, RZ, 0xfc, !PT ;  /* 0x000000391e287812 */ /* 0x000fe400078efcff */
[----:B------:R-:W-:Y:S02]  /*3060*/  FSEL R108, R108, -INF , !P2 ;  /* 0xff8000006c6c7808 */ /* 0x000fe40005000000 */
[----:B------:R-:W-:Y:S01]  /*3070*/  ISETP.GE.AND P2, PT, R28, R85, PT ;  /* 0x000000551c00720c */ /* 0x000fe20003f46270 */
[----:B--2---:R-:W-:Y:S01]  /*3080*/  HMMA.16816.F32 R72, R12, R32, R72 ;  /* 0x000000200c48723c */ /* 0x004fe20000001848 */
[----:B------:R-:W-:Y:S01]  /*3090*/  FSEL R57, R103, -INF , !P6 ;  /* 0xff80000067397808 */ /* 0x000fe20007000000 */
[----:B------:R-:W-:Y:S01]  /*30a0*/  MUFU.TANH R106, R66 ;  /* 0x00000042006a7308 */ /* 0x000fe20000002400 */
[----:B------:R-:W-:-:S02]  /*30b0*/  FSEL R112, R112, -INF , !P1 ;  /* 0xff80000070707808 */ /* 0x000fc40004800000 */
[----:B------:R-:W-:Y:S02]  /*30c0*/  ISETP.GE.AND P6, PT, R28, R31, PT ;  /* 0x0000001f1c00720c */ /* 0x000fe40003fc6270 */
[----:B------:R-:W-:Y:S01]  /*30d0*/  ISETP.GE.AND P1, PT, R40, R85, PT ;  /* 0x000000552800720c */ /* 0x000fe20003f26270 */
[----:B------:R-:W-:Y:S01]  /*30e0*/  HMMA.16816.F32 R12, R12, R34, R20 ;  /* 0x000000220c0c723c */ /* 0x000fe20000001814 */
[C---:B------:R-:W-:Y:S01]  /*30f0*/  LOP3.LUT R26, R30.reuse, 0x40, RZ, 0xfc, !PT ;  /* 0x000000401e1a7812 */ /* 0x040fe200078efcff */
[----:B------:R-:W2:Y:S01]  /*3100*/  MUFU.TANH R28, R64 ;  /* 0x00000040001c7308 */ /* 0x000ea20000002400 */
[C---:B------:R-:W-:Y:S02]  /*3110*/  LOP3.LUT R10, R30.reuse, 0x41, RZ, 0xfc, !PT ;  /* 0x000000411e0a7812 */ /* 0x040fe400078efcff */
[----:B------:R-:W-:Y:S02]  /*3120*/  LOP3.LUT R8, R30, 0x48, RZ, 0xfc, !PT ;  /* 0x000000481e087812 */ /* 0x000fe400078efcff */
[----:B------:R-:W-:-:S02]  /*3130*/  FSEL R101, R105, -INF , !P2 ;  /* 0xff80000069657808 */ /* 0x000fc40005000000 */
[----:B------:R-:W-:Y:S01]  /*3140*/  FSEL R126, R126, -INF , !P6 ;  /* 0xff8000007e7e7808 */ /* 0x000fe20007000000 */
[----:B------:R-:W4:Y:S01]  /*3150*/  MUFU.TANH R118, R118 ;  /* 0x0000007600767308 */ /* 0x000f220000002400 */
[----:B------:R-:W-:Y:S01]  /*3160*/  FSEL R114, R114, -INF , !P3 ;  /* 0xff80000072727808 */ /* 0x000fe20005800000 */
[----:B------:R-:W-:Y:S01]  /*3170*/  FMUL.FTZ R32, R75, UR4 ;  /* 0x000000044b207c20 */ /* 0x000fe20008410000 */
[----:B------:R-:W-:Y:S01]  /*3180*/  FSEL R105, R81, -INF , !P1 ;  /* 0xff80000051697808 */ /* 0x000fe20004800000 */
[----:B------:R-:W-:Y:S01]  /*3190*/  FMUL.FTZ R43, R72, UR4 ;  /* 0x00000004482b7c20 */ /* 0x000fe20008410000 */
[----:B------:R-:W-:Y:S01]  /*31a0*/  ISETP.GE.AND P2, PT, R26, R31, PT ;  /* 0x0000001f1a00720c */ /* 0x000fe20003f46270 */
[----:B------:R-:W-:Y:S01]  /*31b0*/  FMUL.FTZ R38, R73, UR4 ;  /* 0x0000000449267c20 */ /* 0x000fe20008410000 */
[-C--:B------:R-:W-:Y:S01]  /*31c0*/  ISETP.GE.AND P6, PT, R10, R85.reuse, PT ;  /* 0x000000550a00720c */ /* 0x080fe20003fc6270 */
[----:B------:R2:W4:Y:S01]  /*31d0*/  MUFU.TANH R104, R67 ;  /* 0x0000004300687308 */ /* 0x0005220000002400 */
[----:B------:R-:W-:Y:S01]  /*31e0*/  ISETP.GE.AND P3, PT, R8, R85, PT ;  /* 0x000000550800720c */ /* 0x000fe20003f66270 */
[----:B------:R-:W-:Y:S01]  /*31f0*/  FMUL.FTZ R34, R74, UR4 ;  /* 0x000000044a227c20 */ /* 0x000fe20008410000 */
[----:B------:R-:W-:Y:S01]  /*3200*/  ISETP.GE.AND P1, PT, R8, R31, PT ;  /* 0x0000001f0800720c */ /* 0x000fe20003f26270 */
[----:B------:R-:W-:Y:S01]  /*3210*/  FMUL.FTZ R14, R14, UR4 ;  /* 0x000000040e0e7c20 */ /* 0x000fe20008410000 */
[----:B------:R-:W-:Y:S01]  /*3220*/  LOP3.LUT R8, R30, 0x50, RZ, 0xfc, !PT ;  /* 0x000000501e087812 */ /* 0x000fe200078efcff */
[----:B------:R-:W-:Y:S01]  /*3230*/  FMUL.FTZ R12, R12, UR4 ;  /* 0x000000040c0c7c20 */ /* 0x000fe20008410000 */
[----:B------:R-:W-:Y:S01]  /*3240*/  FSEL R103, R56, -INF , !P0 ;  /* 0xff80000038677808 */ /* 0x000fe20004000000 */
[----:B------:R-:W4:Y:S01]  /*3250*/  MUFU.TANH R63, R48 ;  /* 0x00000030003f7308 */ /* 0x000f220000002400 */
[----:B-1----:R-:W-:Y:S01]  /*3260*/  FSEL R110, R110, -INF , !P5 ;  /* 0xff8000006e6e7808 */ /* 0x002fe20006800000 */
[----:B------:R-:W-:Y:S01]  /*3270*/  FMUL.FTZ R13, R13, UR4 ;  /* 0x000000040d0d7c20 */ /* 0x000fe20008410000 */
[----:B------:R-:W-:Y:S01]  /*3280*/  FSEL R107, R107, -INF , !P4 ;  /* 0xff8000006b6b7808 */ /* 0x000fe20006000000 */
[----:B------:R-:W-:Y:S01]  /*3290*/  FMUL.FTZ R15, R15, UR4 ;  /* 0x000000040f0f7c20 */ /* 0x000fe20008410000 */
[----:B------:R-:W-:-:S02]  /*32a0*/  FSEL R134, R134, -INF , !P2 ;  /* 0xff80000086867808 */ /* 0x000fc40005000000 */
[----:B-----5:R-:W-:Y:S01]  /*32b0*/  FSEL R121, R121, -INF , !P6 ;  /* 0xff80000079797808 */ /* 0x020fe20007000000 */
[----:B------:R-:W-:Y:S01]  /*32c0*/  MUFU.TANH R32, R32 ;  /* 0x0000002000207308 */ /* 0x000fe20000002400 */
[----:B------:R-:W-:Y:S02]  /*32d0*/  ISETP.GE.AND P0, PT, R40, R31, PT ;  /* 0x0000001f2800720c */ /* 0x000fe40003f06270 */
[----:B------:R-:W-:Y:S02]  /*32e0*/  ISETP.GE.AND P5, PT, R26, R85, PT ;  /* 0x000000551a00720c */ /* 0x000fe40003fa6270 */
[----:B------:R-:W-:Y:S02]  /*32f0*/  ISETP.GE.AND P4, PT, R10, R31, PT ;  /* 0x0000001f0a00720c */ /* 0x000fe40003f86270 */
[C---:B------:R-:W-:Y:S01]  /*3300*/  ISETP.GE.AND P2, PT, R8.reuse, R85, PT ;  /* 0x000000550800720c */ /* 0x040fe20003f46270 */
[----:B------:R-:W1:Y:S01]  /*3310*/  MUFU.TANH R109, R61 ;  /* 0x0000003d006d7308 */ /* 0x000e620000002400 */
[----:B------:R-:W-:-:S02]  /*3320*/  ISETP.GE.AND P6, PT, R8, R31, PT ;  /* 0x0000001f0800720c */ /* 0x000fc40003fc6270 */
[C---:B------:R-:W-:Y:S02]  /*3330*/  LOP3.LUT R10, R30.reuse, 0x49, RZ, 0xfc, !PT ;  /* 0x000000491e0a7812 */ /* 0x040fe400078efcff */
[----:B------:R-:W-:Y:S02]  /*3340*/  LOP3.LUT R8, R30, 0x51, RZ, 0xfc, !PT ;  /* 0x000000511e087812 */ /* 0x000fe400078efcff */
[----:B------:R-:W-:Y:S01]  /*3350*/  FSEL R124, R124, -INF , !P0 ;  /* 0xff8000007c7c7808 */ /* 0x000fe20004000000 */
[----:B------:R-:W-:Y:S01]  /*3360*/  MUFU.TANH R61, R49 ;  /* 0x00000031003d7308 */ /* 0x000fe20000002400 */
[----:B------:R-:W-:Y:S02]  /*3370*/  FSEL R123, R123, -INF , !P5 ;  /* 0xff8000007b7b7808 */ /* 0x000fe40006800000 */
[----:B------:R-:W-:Y:S02]  /*3380*/  FSEL R128, R128, -INF , !P4 ;  /* 0xff80000080807808 */ /* 0x000fe40006000000 */
[----:B------:R-:W-:-:S02]  /*3390*/  FSEL R119, R119, -INF , !P3 ;  /* 0xff80000077777808 */ /* 0x000fc40005800000 */
[C---:B------:R-:W-:Y:S01]  /*33a0*/  ISETP.GE.AND P0, PT, R10.reuse, R85, PT ;  /* 0x000000550a00720c */ /* 0x040fe20003f06270 */
[----:B------:R-:W5:Y:S01]  /*33b0*/  MUFU.TANH R66, R50 ;  /* 0x0000003200427308 */ /* 0x000f620000002400 */
[----:B------:R-:W-:Y:S02]  /*33c0*/  ISETP.GE.AND P5, PT, R10, R31, PT ;  /* 0x0000001f0a00720c */ /* 0x000fe40003fa6270 */
[C---:B------:R-:W-:Y:S02]  /*33d0*/  ISETP.GE.AND P4, PT, R8.reuse, R85, PT ;  /* 0x000000550800720c */ /* 0x040fe40003f86270 */
[----:B------:R-:W-:Y:S02]  /*33e0*/  ISETP.GE.AND P3, PT, R8, R31, PT ;  /* 0x0000001f0800720c */ /* 0x000fe40003f66270 */
[C---:B------:R-:W-:Y:S01]  /*33f0*/  LOP3.LUT R10, R30.reuse, 0x58, RZ, 0xfc, !PT ;  /* 0x000000581e0a7812 */ /* 0x040fe200078efcff */
[----:B------:R-:W5:Y:S01]  /*3400*/  MUFU.TANH R64, R51 ;  /* 0x0000003300407308 */ /* 0x000f620000002400 */
[----:B------:R-:W-:-:S02]  /*3410*/  LOP3.LUT R8, R30, 0x59, RZ, 0xfc, !PT ;  /* 0x000000591e087812 */ /* 0x000fc400078efcff */
[----:B---3--:R-:W-:Y:S02]  /*3420*/  FSEL R132, R132, -INF , !P1 ;  /* 0xff80000084847808 */ /* 0x008fe40004800000 */
[----:B------:R-:W-:Y:S02]  /*3430*/  FSEL R117, R117, -INF , !P0 ;  /* 0xff80000075757808 */ /* 0x000fe40004000000 */
[----:B------:R-:W-:Y:S01]  /*3440*/  FSEL R130, R130, -INF , !P5 ;  /* 0xff80000082827808 */ /* 0x000fe20006800000 */
[----:B------:R-:W3:Y:S01]  /*3450*/  MUFU.TANH R43, R43 ;  /* 0x0000002b002b7308 */ /* 0x000ee20000002400 */
[----:B------:R-:W-:Y:S02]  /*3460*/  FSEL R113, R113, -INF , !P2 ;  /* 0xff80000071717808 */ /* 0x000fe40005000000 */
[C---:B------:R-:W-:Y:S02]  /*3470*/  ISETP.GE.AND P1, PT, R10.reuse, R85, PT ;  /* 0x000000550a00720c */ /* 0x040fe40003f26270 */
[----:B------:R-:W-:-:S02]  /*3480*/  ISETP.GE.AND P0, PT, R10, R31, PT ;  /* 0x0000001f0a00720c */ /* 0x000fc40003f06270 */
[C---:B------:R-:W-:Y:S01]  /*3490*/  ISETP.GE.AND P5, PT, R8.reuse, R85, PT ;  /* 0x000000550800720c */ /* 0x040fe20003fa6270 */
[----:B------:R-:W-:Y:S01]  /*34a0*/  MUFU.TANH R38, R38 ;  /* 0x0000002600267308 */ /* 0x000fe20000002400 */
[----:B------:R-:W-:Y:S02]  /*34b0*/  ISETP.GE.AND P2, PT, R8, R31, PT ;  /* 0x0000001f0800720c */ /* 0x000fe40003f46270 */
[C---:B------:R-:W-:Y:S02]  /*34c0*/  LOP3.LUT R10, R30.reuse, 0x60, RZ, 0xfc, !PT ;  /* 0x000000601e0a7812 */ /* 0x040fe400078efcff */
[----:B------:R-:W-:Y:S02]  /*34d0*/  LOP3.LUT R8, R30, 0x61, RZ, 0xfc, !PT ;  /* 0x000000611e087812 */ /* 0x000fe400078efcff */
[----:B------:R-:W-:Y:S01]  /*34e0*/  FSEL R122, R122, -INF , !P6 ;  /* 0xff8000007a7a7808 */ /* 0x000fe20007000000 */
[----:B------:R-:W3:Y:S01]  /*34f0*/  MUFU.TANH R34, R34 ;  /* 0x0000002200227308 */ /* 0x000ee20000002400 */
[----:B------:R-:W-:-:S02]  /*3500*/  FSEL R120, R120, -INF , !P3 ;  /* 0xff80000078787808 */ /* 0x000fc40005800000 */
[----:B------:R-:W-:Y:S02]  /*3510*/  FSEL R111, R111, -INF , !P1 ;  /* 0xff8000006f6f7808 */ /* 0x000fe40004800000 */
[-C--:B------:R-:W-:Y:S02]  /*3520*/  ISETP.GE.AND P6, PT, R10, R85.reuse, PT ;  /* 0x000000550a00720c */ /* 0x080fe40003fc6270 */
[C---:B------:R-:W-:Y:S01]  /*3530*/  ISETP.GE.AND P3, PT, R8.reuse, R85, PT ;  /* 0x000000550800720c */ /* 0x040fe20003f66270 */
[----:B------:R-:W-:Y:S01]  /*3540*/  MUFU.TANH R37, R12 ;  /* 0x0000000c00257308 */ /* 0x000fe20000002400 */
[----:B------:R-:W-:Y:S02]  /*3550*/  ISETP.GE.AND P1, PT, R8, R31, PT ;  /* 0x0000001f0800720c */ /* 0x000fe40003f26270 */
[----:B------:R-:W-:Y:S02]  /*3560*/  LOP3.LUT R8, R30, 0x69, RZ, 0xfc, !PT ;  /* 0x000000691e087812 */ /* 0x000fe400078efcff */
[----:B------:R-:W-:-:S02]  /*3570*/  FSEL R115, R115, -INF , !P4 ;  /* 0xff80000073737808 */ /* 0x000fc40006000000 */
[----:B------:R-:W-:Y:S01]  /*3580*/  FSEL R116, R116, -INF , !P2 ;  /* 0xff80000074747808 */ /* 0x000fe20005000000 */
[----:B------:R-:W-:Y:S01]  /*3590*/  MUFU.TANH R35, R13 ;  /* 0x0000000d00237308 */ /* 0x000fe20000002400 */
[----:B--2---:R-:W-:Y:S02]  /*35a0*/  FSEL R67, R28, -INF , !P6 ;  /* 0xff8000001c437808 */ /* 0x004fe40007000000 */
[----:B------:R-:W-:Y:S02]  /*35b0*/  ISETP.GE.AND P4, PT, R10, R31, PT ;  /* 0x0000001f0a00720c */ /* 0x000fe40003f86270 */
[C---:B------:R-:W-:Y:S02]  /*35c0*/  ISETP.GE.AND P2, PT, R8.reuse, R85, PT ;  /* 0x000000550800720c */ /* 0x040fe40003f46270 */
[----:B------:R-:W-:Y:S01]  /*35d0*/  ISETP.GE.AND P6, PT, R8, R31, PT ;  /* 0x0000001f0800720c */ /* 0x000fe20003fc6270 */
[----:B------:R-:W-:Y:S01]  /*35e0*/  MUFU.TANH R28, R15 ;  /* 0x0000000f001c7308 */ /* 0x000fe20000002400 */
[----:B------:R-:W-:-:S02]  /*35f0*/  LOP3.LUT R8, R30, 0x70, RZ, 0xfc, !PT ;  /* 0x000000701e087812 */ /* 0x000fc400078efcff */
[----:B------:R-:W-:Y:S02]  /*3600*/  LOP3.LUT R10, R30, 0x68, RZ, 0xfc, !PT ;  /* 0x000000681e0a7812 */ /* 0x000fe400078efcff */
[----:B------:R-:W-:Y:S02]  /*3610*/  FSEL R106, R106, -INF , !P4 ;  /* 0xff8000006a6a7808 */ /* 0x000fe40006000000 */
[----:B------:R-:W-:Y:S02]  /*3620*/  FSEL R65, R65, -INF , !P3 ;  /* 0xff80000041417808 */ /* 0x000fe40005800000 */
[----:B----4-:R-:W-:Y:S01]  /*3630*/  FSEL R118, R118, -INF , !P0 ;  /* 0xff80000076767808 */ /* 0x010fe20004000000 */
[----:B------:R-:W-:Y:S01]  /*3640*/  BAR.SYNC.DEFER_BLOCKING 0x0 ;  /* 0x0000000000007b1d */ /* 0x000fe20000010000 */
[C---:B------:R-:W-:Y:S02]  /*3650*/  ISETP.GE.AND P4, PT, R8.reuse, R85, PT ;  /* 0x000000550800720c */ /* 0x040fe40003f86270 */
[----:B------:R-:W-:-:S02]  /*3660*/  ISETP.GE.AND P3, PT, R8, R31, PT ;  /* 0x0000001f0800720c */ /* 0x000fc40003f66270 */
[-C--:B------:R-:W-:Y:S02]  /*3670*/  ISETP.GE.AND P0, PT, R10, R85.reuse, PT ;  /* 0x000000550a00720c */ /* 0x080fe40003f06270 */
[----:B------:R-:W-:Y:S02]  /*3680*/  LOP3.LUT R8, R30, 0x71, RZ, 0xfc, !PT ;  /* 0x000000711e087812 */ /* 0x000fe400078efcff */
[----:B------:R-:W-:Y:S02]  /*3690*/  FSEL R104, R104, -INF , !P1 ;  /* 0xff80000068687808 */ /* 0x000fe40004800000 */
[----:B------:R-:W-:Y:S02]  /*36a0*/  FSEL R63, R63, -INF , !P0 ;  /* 0xff8000003f3f7808 */ /* 0x000fe40004000000 */
[C---:B------:R-:W-:Y:S02]  /*36b0*/  ISETP.GE.AND P1, PT, R8.reuse, R85, PT ;  /* 0x000000550800720c */ /* 0x040fe40003f26270 */
[----:B------:R-:W-:-:S02]  /*36c0*/  ISETP.GE.AND P0, PT, R8, R31, PT ;  /* 0x0000001f0800720c */ /* 0x000fc40003f06270 */
[----:B------:R-:W2:Y:S01]  /*36d0*/  MUFU.TANH R8, R14 ;  /* 0x0000000e00087308 */ /* 0x000ea20000002400 */
[----:B-1----:R-:W-:Y:S02]  /*36e0*/  FSEL R109, R109, -INF , !P5 ;  /* 0xff8000006d6d7808 */ /* 0x002fe40006800000 */
[----:B------:R-:W-:Y:S02]  /*36f0*/  FSEL R32, R32, -INF , !P0 ;  /* 0xff80000020207808 */ /* 0x000fe40004000000 */
[----:B------:R-:W-:Y:S02]  /*3700*/  ISETP.GT.AND P0, PT, R181, R170, PT ;  /* 0x000000aab500720c */ /* 0x000fe40003f04270 */
[----:B------:R-:W-:Y:S02]  /*3710*/  ISETP.GE.AND P5, PT, R10, R31, PT ;  /* 0x0000001f0a00720c */ /* 0x000fe40003fa6270 */
[----:B------:R-:W-:Y:S02]  /*3720*/  LOP3.LUT R10, R30, 0x78, RZ, 0xfc, !PT ;  /* 0x000000781e0a7812 */ /* 0x000fe400078efcff */
[----:B-----5:R-:W-:-:S02]  /*3730*/  FSEL R66, R66, -INF , !P5 ;  /* 0xff80000042427808 */ /* 0x020fc40006800000 */
[----:B------:R-:W-:Y:S02]  /*3740*/  FSEL R61, R61, -INF , !P2 ;  /* 0xff8000003d3d7808 */ /* 0x000fe40005000000 */
[C---:B------:R-:W-:Y:S02]  /*3750*/  ISETP.GE.AND P5, PT, R10.reuse, R85, PT ;  /* 0x000000550a00720c */ /* 0x040fe40003fa6270 */
[----:B------:R-:W-:Y:S02]  /*3760*/  ISETP.GE.AND P2, PT, R10, R31, PT ;  /* 0x0000001f0a00720c */ /* 0x000fe40003f46270 */
[----:B------:R-:W-:Y:S02]  /*3770*/  LOP3.LUT R10, R30, 0x79, RZ, 0xfc, !PT ;  /* 0x000000791e0a7812 */ /* 0x000fe400078efcff */
[----:B------:R-:W-:Y:S02]  /*3780*/  FSEL R64, R64, -INF , !P6 ;  /* 0xff80000040407808 */ /* 0x000fe40007000000 */
[----:B---3--:R-:W-:-:S02]  /*3790*/  FSEL R43, R43, -INF , !P4 ;  /* 0xff8000002b2b7808 */ /* 0x008fc40006000000 */
[----:B------:R-:W-:Y:S02]  /*37a0*/  FSEL R34, R34, -INF , !P3 ;  /* 0xff80000022227808 */ /* 0x000fe40005800000 */
[----:B------:R-:W-:Y:S02]  /*37b0*/  FSEL R38, R38, -INF , !P1 ;  /* 0xff80000026267808 */ /* 0x000fe40004800000 */
[-C--:B------:R-:W-:Y:S02]  /*37c0*/  ISETP.GE.AND P6, PT, R30, R85.reuse, PT ;  /* 0x000000551e00720c */ /* 0x080fe40003fc6270 */
[----:B------:R-:W-:Y:S02]  /*37d0*/  ISETP.GE.AND P4, PT, R10, R85, PT ;  /* 0x000000550a00720c */ /* 0x000fe40003f86270 */
[-C--:B------:R-:W-:Y:S02]  /*37e0*/  ISETP.GE.AND P3, PT, R30, R31.reuse, PT ;  /* 0x0000001f1e00720c */ /* 0x080fe40003f66270 */
[----:B------:R-:W-:-:S02]  /*37f0*/  ISETP.GE.AND P1, PT, R10, R31, PT ;  /* 0x0000001f0a00720c */ /* 0x000fc40003f26270 */
[----:B--2---:R-:W-:Y:S02]  /*3800*/  FSEL R30, R8, -INF , !P2 ;  /* 0xff800000081e7808 */ /* 0x004fe40005000000 */
[----:B------:R-:W-:Y:S02]  /*3810*/  FSEL R37, R37, -INF , !P5 ;  /* 0xff80000025257808 */ /* 0x000fe40006800000 */
[----:B------:R-:W-:Y:S02]  /*3820*/  FSEL R9, R76, -INF , !P6 ;  /* 0xff8000004c097808 */ /* 0x000fe40007000000 */
        /* <DEDUP_REMOVED lines=17> */
.L_x_5574:
        /* <DEDUP_REMOVED lines=40> */
[C---:B------:R-:W-:Y:S02]  /*3bc0*/  IMAD.WIDE R18, R13.reuse, 0x4, R182 ;  /* 0x000000040d127825 */ /* 0x040fe400078e02b6 */
[----:B------:R-:W2:Y:S04]  /*3bd0*/  LDG.E R15, desc[UR22][R14.64] ;  /* 0x000000160e0f7981 */ /* 0x000ea8000c1e1900 */
[----:B------:R-:W2:Y:S01]  /*3be0*/  LDG.E R10, desc[UR22][R18.64] ;  /* 0x00000016120a7981 */ /* 0x000ea2000c1e1900 */
[----:B------:R-:W-:-:S04]  /*3bf0*/  IMAD.IADD R12, R13, 0x1, -R12 ;  /* 0x000000010d0c7824 */ /* 0x000fc800078e0a0c */
[----:B------:R-:W-:-:S04]  /*3c00*/  IMAD R11, R12, R11, -0x80 ;  /* 0xffffff800c0b7424 */ /* 0x000fc800078e020b */
[----:B------:R-:W-:Y:S01]  /*3c10*/  IMAD.WIDE.U32 R20, R11, R6, RZ ;  /* 0x000000060b147225 */ /* 0x000fe200078e00ff */
[----:B------:R-:W-:-:S05]  /*3c20*/  SHF.R.S32.HI R13, RZ, 0x1f, R11 ;  /* 0x0000001fff0d7819 */ /* 0x000fca000001140b */
[----:B------:R-:W-:-:S04]  /*3c30*/  IMAD R12, R13, R6, RZ ;  /* 0x000000060d0c7224 */ /* 0x000fc800078e02ff */
        /* <DEDUP_REMOVED lines=10> */
.L_x_5575:
[----:B------:R-:W-:Y:S01]  /*3ce0*/  LEA R10, P0, R17, R172, 0x1 ;  /* 0x000000ac110a7211 */ /* 0x000fe200078008ff */
[----:B------:R-:W-:-:S03]  /*3cf0*/  IMAD.MOV.U32 R173, RZ, RZ, R171 ;  /* 0x000000ffffad7224 */ /* 0x000fc600078e00ab */
[----:B------:R-:W-:Y:S02]  /*3d00*/  IADD3 R6, P1, PT, R10, R5, RZ ;  /* 0x000000050a067210 */ /* 0x000fe40007f3e0ff */
[----:B------:R-:W-:Y:S01]  /*3d10*/  LEA.HI.X R11, R17, R171, R16, 0x1, P0 ;  /* 0x000000ab110b7211 */ /* 0x000fe200000f0c10 */
[----:B------:R-:W-:Y:S01]  /*3d20*/  @!PT LDS RZ, [RZ] ;  /* 0x00000000fffff984 */ /* 0x000fe20000000800 */
[----:B------:R-:W-:Y:S01]  /*3d30*/  @!PT LDS RZ, [RZ] ;  /* 0x00000000fffff984 */ /* 0x000fe20000000800 */
[----:B------:R-:W-:Y:S01]  /*3d40*/  @!PT LDS RZ, [RZ] ;  /* 0x00000000fffff984 */ /* 0x000fe20000000800 */
[----:B------:R1:W-:Y:S01]  /*3d50*/  LDGSTS.E.BYPASS.LTC128B.128 [R177+0x2000], desc[UR22][R172.64] ;  /* 0x02000000acb17fae */ /* 0x0003e2000b981a16 */
        /* <DEDUP_REMOVED lines=19> */
.L_x_5573:
        /* <DEDUP_REMOVED lines=49> */
[----:B------:R-:W-:Y:S01]  /*41a0*/  LDSM.16.MT88.4 R20, [R102+0x7000] ;  /* 0x007000006614783b */ /* 0x000fe20000004200 */
[----:B--2---:R-:W-:Y:S02]  /*41b0*/  FMNMX.FTZ R2, R7, R2, !PT ;  /* 0x0000000207027209 */ /* 0x004fe40007810000 */
[----:B---3--:R-:W-:-:S03]  /*41c0*/  FMNMX.FTZ R0, R6, R5, !PT ;  /* 0x0000000506007209 */ /* 0x008fc60007810000 */
[C---:B-1----:R-:W-:Y:S01]  /*41d0*/  FMUL.FTZ R40, R2.reuse, UR4 ;  /* 0x0000000402287c20 */ /* 0x042fe20008410000 */
        /* <DEDUP_REMOVED lines=47> */
[----:B------:R1:W-:Y:S01]  /*44d0*/  MUFU.EX2 R41, R3 ;  /* 0x0000000300297308 */ /* 0x0003e20000000800 */
[--C-:B------:R-:W-:Y:S01]  /*44e0*/  FFMA.FTZ R120, R120, UR4, -R31.reuse ;  /* 0x0000000478787c23 */ /* 0x100fe2000801081f */
[----:B---3--:R-:W-:Y:S01]  /*44f0*/  F2FP.F16.F32.PACK_AB R69, R54, R49 ;  /* 0x000000313645723e */ /* 0x008fe200000000ff */
[----:B------:R-:W-:Y:S01]  /*4500*/  FFMA.FTZ R125, R63, UR4, -R40 ;  /* 0x000000043f7d7c23 */ /* 0x000fe20008010828 */
[----:B------:R-:W3:Y:S01]  /*4510*/  MUFU.EX2 R48, R48 ;  /* 0x0000003000307308 */ /* 0x000ee20000000800 */
[--C-:B------:R-:W-:Y:S01]  /*4520*/  FFMA.FTZ R63, R66, UR4, -R31.reuse ;  /* 0x00000004423f7c23 */ /* 0x100fe2000801081f */
[--C-:B------:R-:W-:Y:S01]  /*4530*/  FFMA.FTZ R64, R64, UR4, -R31.reuse ;  /* 0x0000000440407c23 */ /* 0x100fe2000801081f */
[----:B------:R-:W-:Y:S01]  /*4540*/  FFMA.FTZ R104, R104, UR4, -R31 ;  /* 0x0000000468687c23 */ /* 0x000fe2000801081f */
[----:B------:R-:W-:Y:S01]  /*4550*/  MUFU.EX2 R42, R42 ;  /* 0x0000002a002a7308 */ /* 0x000fe20000000800 */
[----:B------:R-:W-:Y:S01]  /*4560*/  FADD.FTZ R49, R49, R54 ;  /* 0x0000003631317221 */ /* 0x000fe20000010000 */
[----:B-----5:R-:W-:Y:S01]  /*4570*/  F2FP.F16.F32.PACK_AB R71, R45, R50 ;  /* 0x000000322d47723e */ /* 0x020fe200000000ff */
[----:B------:R-:W-:Y:S01]  /*4580*/  FADD.FTZ R52, R52, R51 ;  /* 0x0000003334347221 */ /* 0x000fe20000010000 */
[----:B------:R-:W-:Y:S01]  /*4590*/  MUFU.EX2 R33, R33 ;  /* 0x0000002100217308 */ /* 0x000fe20000000800 */
[----:B------:R-:W-:Y:S01]  /*45a0*/  FADD.FTZ R50, R50, R49 ;  /* 0x0000003132327221 */ /* 0x000fe20000010000 */
[--C-:B-1----:R-:W-:Y:S01]  /*45b0*/  FFMA.FTZ R3, R60, UR4, -R31.reuse ;  /* 0x000000043c037c23 */ /* 0x102fe2000801081f */
[--C-:B------:R-:W-:Y:S01]  /*45c0*/  FFMA.FTZ R60, R55, UR4, -R40.reuse ;  /* 0x00000004373c7c23 */ /* 0x100fe20008010828 */
[----:B------:R-:W-:Y:S01]  /*45d0*/  MUFU.EX2 R46, R46 ;  /* 0x0000002e002e7308 */ /* 0x000fe20000000800 */
[C---:B------:R-:W-:Y:S01]  /*45e0*/  HMMA.16816.F32 R88, R68.reuse, R84, RZ ;  /* 0x000000544458723c */ /* 0x040fe200000018ff */
[--C-:B------:R-:W-:Y:S01]  /*45f0*/  FFMA.FTZ R55, R58, UR4, -R31.reuse ;  /* 0x000000043a377c23 */ /* 0x100fe2000801081f */
[--C-:B------:R-:W-:Y:S01]  /*4600*/  FFMA.FTZ R58, R112, UR4, -R31.reuse ;  /* 0x00000004703a7c23 */ /* 0x100fe2000801081f */
[----:B------:R-:W1:Y:S01]  /*4610*/  MUFU.EX2 R39, R39 ;  /* 0x0000002700277308 */ /* 0x000e620000000800 */
[--C-:B------:R-:W-:Y:S01]  /*4620*/  FFMA.FTZ R112, R103, UR4, -R40.reuse ;  /* 0x0000000467707c23 */ /* 0x100fe20008010828 */
[----:B------:R-:W-:Y:S01]  /*4630*/  FFMA.FTZ R103, R105, UR4, -R40 ;  /* 0x0000000469677c23 */ /* 0x000fe20008010828 */
        /* <DEDUP_REMOVED lines=9> */
[----:B------:R-:W-:Y:S01]  /*46d0*/  MUFU.EX2 R60, R60 ;  /* 0x0000003c003c7308 */ /* 0x000fe20000000800 */
[----:B------:R-:W-:Y:S01]  /*46e0*/  HMMA.16816.F32 R96, R68, R92, RZ ;  /* 0x0000005c4460723c */ /* 0x000fe200000018ff */
[--C-:B------:R-:W-:Y:S01]  /*46f0*/  FFMA.FTZ R184, R28, UR4, -R31.reuse ;  /* 0x000000041cb87c23 */ /* 0x100fe2000801081f */
[--C-:B------:R-:W-:Y:S01]  /*4700*/  FFMA.FTZ R34, R34, UR4, -R31.reuse ;  /* 0x0000000422227c23 */ /* 0x100fe2000801081f */
[----:B------:R-:W4:Y:S01]  /*4710*/  MUFU.EX2 R59, R59 ;  /* 0x0000003b003b7308 */ /* 0x000f220000000800 */
[----:B------:R-:W-:Y:S01]  /*4720*/  FFMA.FTZ R32, R32, UR4, -R31 ;  /* 0x0000000420207c23 */ /* 0x000fe2000801081f */
[----:B------:R-:W-:-:S02]  /*4730*/  ISETP.GE.AND P0, PT, R29, R170, PT ;  /* 0x000000aa1d00720c */ /* 0x000fc40003f06270 */
        /* <DEDUP_REMOVED lines=10> */
[----:B------:R-:W-:Y:S01]  /*47e0*/  HMMA.16816.F32 R72, R68, R4, RZ ;  /* 0x000000044448723c */ /* 0x000fe200000018ff */
[----:B---3--:R-:W-:Y:S01]  /*47f0*/  F2FP.F16.F32.PACK_AB R4, R41, R48 ;  /* 0x000000302904723e */ /* 0x008fe200000000ff */
[----:B------:R-:W-:Y:S01]  /*4800*/  FADD.FTZ R48, R48, R47 ;  /* 0x0000002f30307221 */ /* 0x000fe20000010000 */
[----:B-1----:R-:W-:Y:S01]  /*4810*/  F2FP.F16.F32.PACK_AB R5, R39, R46 ;  /* 0x0000002e2705723e */ /* 0x002fe200000000ff */
[----:B------:R-:W1:Y:S01]  /*4820*/  MUFU.EX2 R101, R101 ;  /* 0x0000006500657308 */ /* 0x000e620000000800 */
        /* <DEDUP_REMOVED lines=9> */
[----:B------:R-:W-:Y:S01]  /*48c0*/  FADD.FTZ R36, R36, R39 ;  /* 0x0000002724247221 */ /* 0x000fe20000010000 */
[----:B------:R-:W-:Y:S01]  /*48d0*/  FADD.FTZ R33, R33, R42 ;  /* 0x0000002a21217221 */ /* 0x000fe20000010000 */
[C---:B--2---:R-:W-:Y:S01]  /*48e0*/  HMMA.16816.F32 R88, R4.reuse, R8, R88 ;  /* 0x000000080458723c */ /* 0x044fe20000001858 */
        /* <DEDUP_REMOVED lines=212> */
[----:B------:R-:W-:Y:S01]  /*5630*/  IMAD.MOV.U32 R101, RZ, RZ, R2 ;  /* 0x000000ffff657224 */ /* 0x000fe200078e0002 */
[----:B------:R-:W2:Y:S01]  /*5640*/  LDCU UR4, c[0x0][0x45c] ;  /* 0x00008b80ff0477ac */ /* 0x000ea20008000800 */
[----:B------:R-:W3:Y:S01]  /*5650*/  LDCU.64 UR8, c[0x0][0x3a8] ;  /* 0x00007500ff0877ac */ /* 0x000ee20008000a00 */
[----:B------:R-:W4:Y:S09]  /*5660*/  LDCU.64 UR6, c[0x0][0x3a0] ;  /* 0x00007400ff0677ac */ /* 0x000f320008000a00 */
[----:B------:R-:W-:-:S13]  /*5670*/  @!P0 IADD3 R178, P1, PT, RZ, -R178, RZ ;  /* 0x800000b2ffb28210 */ /* 0x000fda0007f3e0ff */
.L_x_5580:
        /* <DEDUP_REMOVED lines=73> */
.L_x_5577:
[C---:B------:R-:W-:Y:S01]  /*5b10*/  SHF.L.U32 R3, R2.reuse, 0x5, RZ ;  /* 0x0000000502037819 */ /* 0x040fe200000006ff */
[----:B------:R-:W-:Y:S01]  /*5b20*/  @!PT LDS RZ, [RZ] ;  /* 0x00000000fffff984 */ /* 0x000fe20000000800 */
[----:B------:R-:W-:Y:S01]  /*5b30*/  @!PT LDS RZ, [RZ] ;  /* 0x00000000fffff984 */ /* 0x000fe20000000800 */
[----:B------:R-:W-:Y:S01]  /*5b40*/  @!PT LDS RZ, [RZ] ;  /* 0x00000000fffff984 */ /* 0x000fe20000000800 */
[----:B------:R-:W-:Y:S01]  /*5b50*/  LDGSTS.E.BYPASS.LTC128B.128 [R177+0x6000], desc[UR22][R174.64] ;  /* 0x06000000aeb17fae */ /* 0x000fe2000b981a16 */
[----:B-1----:R-:W-:Y:S02]  /*5b60*/  SHF.L.U64.HI R2, R2, 0x5, R173 ;  /* 0x0000000502027819 */ /* 0x002fe400000102ad */
[----:B------:R-:W-:Y:S02]  /*5b70*/  IADD3 R186, P2, PT, R3, R174, RZ ;  /* 0x000000ae03ba7210 */ /* 0x000fe40007f5e0ff */
[----:B------:R-:W-:Y:S02]  /*5b80*/  IADD3 R181, PT, PT, R181, -0x1, RZ ;  /* 0xffffffffb5b57810 */ /* 0x000fe40007ffe0ff */
        /* <DEDUP_REMOVED lines=18> */
[----:B------:R-:W-:Y:S07]  /*5cb0*/  ISETP.GT.AND P2, PT, R181, R170, PT ;  /* 0x000000aab500720c */ /* 0x000fee0003f44270 */
[----:B------:R-:W-:Y:S08]  /*5cc0*/  LDGSTS.E.BYPASS.LTC128B.128 [R177+0x9000], desc[UR22][R196.64] ;  /* 0x09000000c4b17fae */ /* 0x000ff0000b981a16 */
[----:B------:R1:W-:Y:S08]  /*5cd0*/  LDGSTS.E.BYPASS.LTC128B.128 [R177+0x9800], desc[UR22][R198.64] ;  /* 0x09800000c6b17fae */ /* 0x0003f0000b981a16 */
        /* <DEDUP_REMOVED lines=14> */
[----:B------:R-:W1:Y:S01]  /*5dc0*/  LDSM.16.M88.4 R156, [R163+0x3800] ;  /* 0x00380000a39c783b */ /* 0x000e620000000200 */
[C---:B-----5:R-:W-:Y:S08]  /*5dd0*/  HMMA.16816.F32 R4, R104.reuse, R108, RZ ;  /* 0x0000006c6804723c */ /* 0x060ff000000018ff */
[C---:B------:R-:W-:Y:S01]  /*5de0*/  HMMA.16816.F32 R8, R104.reuse, R110, RZ ;  /* 0x0000006e6808723c */ /* 0x040fe200000018ff */
[----:B------:R-:W5:Y:S07]  /*5df0*/  LDSM.16.M88.4 R108, [R163+0x4000] ;  /* 0x00400000a36c783b */ /* 0x000f6e0000000200 */
[C---:B--2---:R-:W-:Y:S08]  /*5e00*/  HMMA.16816.F32 R12, R104.reuse, R112, RZ ;  /* 0x00000070680c723c */ /* 0x044ff000000018ff */
[C---:B------:R-:W-:Y:S01]  /*5e10*/  HMMA.16816.F32 R16, R104.reuse, R114, RZ ;  /* 0x000000726810723c */ /* 0x040fe200000018ff */
[----:B------:R-:W-:Y:S07]  /*5e20*/  LDSM.16.M88.4 R112, [R163+0x5000] ;  /* 0x00500000a370783b */ /* 0x000fee0000000200 */
[C---:B---3--:R-:W-:Y:S08]  /*5e30*/  HMMA.16816.F32 R20, R104.reuse, R116, RZ ;  /* 0x000000746814723c */ /* 0x048ff000000018ff */
[C---:B------:R-:W-:Y:S01]  /*5e40*/  HMMA.16816.F32 R24, R104.reuse, R118, RZ ;  /* 0x000000766818723c */ /* 0x040fe200000018ff */
[----:B------:R-:W-:Y:S07]  /*5e50*/  LDSM.16.M88.4 R116, [R163+0x5800] ;  /* 0x00580000a374783b */ /* 0x000fee0000000200 */
[C---:B----4-:R-:W-:Y:S08]  /*5e60*/  HMMA.16816.F32 R28, R104.reuse, R120, RZ ;  /* 0x00000078681c723c */ /* 0x050ff000000018ff */
[C---:B------:R-:W-:Y:S01]  /*5e70*/  HMMA.16816.F32 R32, R104.reuse, R122, RZ ;  /* 0x0000007a6820723c */ /* 0x040fe200000018ff */
[----:B------:R-:W-:Y:S07]  /*5e80*/  LDSM.16.M88.4 R120, [R166] ;  /* 0x00000000a678783b */ /* 0x000fee0000000200 */
        /* <DEDUP_REMOVED lines=277> */
.L_x_5579:
[C---:B------:R-:W-:Y:S01]  /*6fe0*/  IMAD.SHL.U32 R5, R4.reuse, 0x20, RZ ;  /* 0x0000002004057824 */ /* 0x040fe200078e00ff */
[----:B------:R-:W-:Y:S01]  /*6ff0*/  SHF.L.U64.HI R4, R4, 0x5, R7 ;  /* 0x0000000504047819 */ /* 0x000fe20000010207 */
[----:B------:R-:W-:Y:S03]  /*7000*/  IMAD.MOV.U32 R173, RZ, RZ, R171 ;  /* 0x000000ffffad7224 */ /* 0x000fe600078e00ab */
[-C--:B------:R-:W-:Y:S02]  /*7010*/  IADD3 R6, P2, PT, R172, R5.reuse, RZ ;  /* 0x00000005ac067210 */ /* 0x080fe40007f5e0ff */
[----:B------:R-:W-:Y:S01]  /*7020*/  @!PT LDS RZ, [RZ] ;  /* 0x00000000fffff984 */ /* 0x000fe20000000800 */
[----:B------:R-:W-:Y:S01]  /*7030*/  @!PT LDS RZ, [RZ] ;  /* 0x00000000fffff984 */ /* 0x000fe20000000800 */
[----:B------:R-:W-:Y:S01]  /*7040*/  @!PT LDS RZ, [RZ] ;  /* 0x00000000fffff984 */ /* 0x000fe20000000800 */
[----:B------:R2:W-:Y:S02]  /*7050*/  LDGSTS.E.BYPASS.LTC128B.128 [R177+0x2000], desc[UR22][R172.64] ;  /* 0x02000000acb17fae */ /* 0x0005e4000b981a16 */
[-C--:B------:R-:W-:Y:S01]  /*7060*/  IADD3 R12, P3, PT, R6, R5.reuse, RZ ;  /* 0x00000005060c7210 */ /* 0x080fe20007f7e0ff */
[--C-:B------:R-:W-:Y:S03]  /*7070*/  IMAD.X R7, R171, 0x1, R4.reuse, P2 ;  /* 0x00000001ab077824 */ /* 0x100fe600010e0604 */
[-C--:B------:R-:W-:Y:S01]  /*7080*/  IADD3 R10, P2, PT, R12, R5.reuse, RZ ;  /* 0x000000050c0a7210 */ /* 0x080fe20007f5e0ff */
[--C-:B------:R-:W-:Y:S01]  /*7090*/  IMAD.X R13, R7, 0x1, R4.reuse, P3 ;  /* 0x00000001070d7824 */ /* 0x100fe200018e0604 */
[----:B------:R2:W-:Y:S02]  /*70a0*/  LDGSTS.E.BYPASS.LTC128B.128 [R177+0x2800], desc[UR22][R6.64] ;  /* 0x0280000006b17fae */ /* 0x0005e4000b981a16 */
[-C--:B------:R-:W-:Y:S02]  /*70b0*/  IADD3 R8, P3, PT, R10, R5.reuse, RZ ;  /* 0x000000050a087210 */ /* 0x080fe40007f7e0ff */
[----:B------:R2:W-:Y:S01]  /*70c0*/  LDGSTS.E.BYPASS.LTC128B.128 [R177+0x3000], desc[UR22][R12.64] ;  /* 0x030000000cb17fae */ /* 0x0005e2000b981a16 */
[-C--:B------:R-:W-:Y:S02]  /*70d0*/  IADD3.X R11, PT, PT, R13, R4.reuse, RZ, P2, !PT ;  /* 0x000000040d0b7210 */ /* 0x080fe400017fe4ff */
[-C--:B------:R-:W-:Y:S03]  /*70e0*/  IADD3 R14, P2, PT, R8, R5.reuse, RZ ;  /* 0x00000005080e7210 */ /* 0x080fe60007f5e0ff */
[----:B------:R2:W-:Y:S01]  /*70f0*/  LDGSTS.E.BYPASS.LTC128B.128 [R177+0x3800], desc[UR22][R10.64] ;  /* 0x038000000ab17fae */ /* 0x0005e2000b981a16 */
[--C-:B------:R-:W-:Y:S01]  /*7100*/  IMAD.X R9, R11, 0x1, R4.reuse, P3 ;  /* 0x000000010b097824 */ /* 0x100fe200018e0604 */
[-C--:B------:R-:W-:Y:S03]  /*7110*/  IADD3 R16, P3, PT, R14, R5.reuse, RZ ;  /* 0x000000050e107210 */ /* 0x080fe60007f7e0ff */
[--C-:B------:R-:W-:Y:S01]  /*7120*/  IMAD.X R15, R9, 0x1, R4.reuse, P2 ;  /* 0x00000001090f7824 */ /* 0x100fe200010e0604 */
[----:B------:R2:W-:Y:S01]  /*7130*/  LDGSTS.E.BYPASS.LTC128B.128 [R177+0x4000], desc[UR22][R8.64] ;  /* 0x0400000008b17fae */ /* 0x0005e2000b981a16 */
[----:B------:R-:W-:Y:S03]  /*7140*/  IADD3 R18, P2, PT, R16, R5, RZ ;  /* 0x0000000510127210 */ /* 0x000fe60007f5e0ff */
[----:B------:R2:W-:Y:S01]  /*7150*/  LDGSTS.E.BYPASS.LTC128B.128 [R177+0x4800], desc[UR22][R14.64] ;  /* 0x048000000eb17fae */ /* 0x0005e2000b981a16 */
[----:B------:R-:W-:Y:S05]  /*7160*/  IADD3.X R17, PT, PT, R15, R4, RZ, P3, !PT ;  /* 0x000000040f117210 */ /* 0x000fea0001ffe4ff */
[----:B------:R2:W-:Y:S01]  /*7170*/  LDGSTS.E.BYPASS.LTC128B.128 [R177+0x5000], desc[UR22][R16.64] ;  /* 0x0500000010b17fae */ /* 0x0005e2000b981a16 */
[----:B------:R-:W-:Y:S05]  /*7180*/  IMAD.X R19, R17, 0x1, R4, P2 ;  /* 0x0000000111137824 */ /* 0x000fea00010e0604 */
[----:B------:R2:W-:Y:S04]  /*7190*/  LDGSTS.E.BYPASS.LTC128B.128 [R177+0x5800], desc[UR22][R18.64] ;  /* 0x0580000012b17fae */ /* 0x0005e8000b981a16 */
[----:B------:R-:W0:Y:S02]  /*71a0*/  LDGDEPBAR ;  /* 0x00000000000079af */ /* 0x000e240000000000 */
.L_x_5578:
        /* <DEDUP_REMOVED lines=409> */
.L_x_5576:
[----:B------:R-:W1:Y:S01]  /*8b40*/  SHFL.BFLY PT, R4, R185, 0x2, 0x1f ;  /* 0x0c401f00b9047f89 */ /* 0x000e6200000e0000 */
[----:B------:R-:W2:Y:S01]  /*8b50*/  S2UR UR7, SR_CgaCtaId ;  /* 0x00000000000779c3 */ /* 0x000ea20000008800 */
[----:B------:R-:W-:Y:S01]  /*8b60*/  UMOV UR4, 0x400 ;  /* 0x0000040000047882 */ /* 0x000fe20000000000 */
[----:B------:R-:W-:Y:S01]  /*8b70*/  MOV R40, 0xff800000 ;  /* 0xff80000000287802 */ /* 0x000fe20000000f00 */
[----:B------:R-:W3:Y:S01]  /*8b80*/  SHFL.BFLY PT, R13, R184, 0x2, 0x1f ;  /* 0x0c401f00b80d7f89 */ /* 0x000ee200000e0000 */
[----:B------:R-:W-:Y:S01]  /*8b90*/  BSSY.RECONVERGENT B0, `(.L_x_5581) ;  /* 0x000008a000007945 */ /* 0x000fe20003800200 */
[----:B------:R-:W4:Y:S03]  /*8ba0*/  S2R R11, SR_TID.X ;  /* 0x00000000000b7919 */ /* 0x000f260000002100 */
[----:B------:R-:W5:Y:S01]  /*8bb0*/  S2UR UR6, SR_CTAID.Y ;  /* 0x00000000000679c3 */ /* 0x000f620000002600 */
[----:B------:R-:W5:Y:S07]  /*8bc0*/  S2R R36, SR_TID.X ;  /* 0x0000000000247919 */ /* 0x000f6e0000002100 */
[----:B------:R-:W-:Y:S08]  /*8bd0*/  BAR.SYNC.DEFER_BLOCKING 0x0 ;  /* 0x0000000000007b1d */ /* 0x000ff00000010000 */
[----:B------:R-:W5:Y:S01]  /*8be0*/  S2UR UR5, SR_CTAID.Z ;  /* 0x00000000000579c3 */ /* 0x000f620000002700 */
[----:B-1----:R-:W-:Y:S01]  /*8bf0*/  FADD.FTZ R3, R4, R185 ;  /* 0x000000b904037221 */ /* 0x002fe20000010000 */
[----:B--2---:R-:W-:Y:S01]  /*8c00*/  ULEA UR7, UR7, UR4, 0x18 ;  /* 0x0000000407077291 */ /* 0x004fe2000f8ec0ff */
[----:B------:R-:W1:Y:S01]  /*8c10*/  LDCU UR4, c[0x0][0x44c] ;  /* 0x00008980ff0477ac */ /* 0x000e620008000800 */
[----:B---3--:R-:W-:-:S02]  /*8c20*/  FADD.FTZ R13, R13, R184 ;  /* 0x000000b80d0d7221 */ /* 0x008fc40000010000 */
[----:B------:R-:W2:Y:S02]  /*8c30*/  SHFL.BFLY PT, R6, R3, 0x1, 0x1f ;  /* 0x0c201f0003067f89 */ /* 0x000ea400000e0000 */
[----:B------:R-:W3:Y:S02]  /*8c40*/  LDC.64 R38, c[0x0][0x430] ;  /* 0x00010c00ff267b82 */ /* 0x000ee40000000a00 */
[----:B------:R-:W1:Y:S01]  /*8c50*/  SHFL.BFLY PT, R4, R13, 0x1, 0x1f ;  /* 0x0c201f000d047f89 */ /* 0x000e6200000e0000 */
[C---:B----4-:R-:W-:Y:S02]  /*8c60*/  SHF.L.U32 R7, R11.reuse, 0x1, RZ ;  /* 0x000000010b077819 */ /* 0x050fe400000006ff */
[C---:B------:R-:W-:Y:S02]  /*8c70*/  SHF.L.U32 R8, R11.reuse, 0x4, RZ ;  /* 0x000000040b087819 */ /* 0x040fe400000006ff */
[C---:B------:R-:W-:Y:S02]  /*8c80*/  R2P PR, R11.reuse, 0x1c ;  /* 0x0000001c0b007804 */ /* 0x040fe40000000000 */
[----:B------:R-:W-:-:S02]  /*8c90*/  LOP3.LUT P5, RZ, R11, 0x3, RZ, 0xc0, !PT ;  /* 0x000000030bff7812 */ /* 0x000fc400078ac0ff */
[----:B------:R-:W-:Y:S02]  /*8ca0*/  SHF.L.U32 R10, R11, 0x5, RZ ;  /* 0x000000050b0a7819 */ /* 0x000fe400000006ff */
[----:B-----5:R-:W-:Y:S02]  /*8cb0*/  SHF.R.U32.HI R36, RZ, 0x2, R36 ;  /* 0x00000002ff247819 */ /* 0x020fe40000011624 */
[----:B------:R-:W-:Y:S01]  /*8cc0*/  LOP3.LUT R14, R8, 0x1c0, RZ, 0xc0, !PT ;  /* 0x000001c0080e7812 */ /* 0x000fe200078ec0ff */
[----:B--2---:R-:W-:Y:S01]  /*8cd0*/  FADD.FTZ R5, R3, R6 ;  /* 0x0000000603057221 */ /* 0x004fe20000010000 */
[----:B------:R-:W-:Y:S02]  /*8ce0*/  SHF.L.U32 R3, R11, 0x2, RZ ;  /* 0x000000020b037819 */ /* 0x000fe400000006ff */
[----:B------:R-:W-:Y:S01]  /*8cf0*/  SHF.R.U32.HI R11, RZ, 0x1, R11 ;  /* 0x00000001ff0b7819 */ /* 0x000fe2000001160b */
[----:B-1----:R-:W-:Y:S01]  /*8d00*/  FADD.FTZ R4, R13, R4 ;  /* 0x000000040d047221 */ /* 0x002fe20000010000 */
[----:B------:R-:W1:Y:S01]  /*8d10*/  MUFU.RCP R9, R5 ;  /* 0x0000000500097308 */ /* 0x000e620000001000 */
[----:B------:R-:W-:-:S02]  /*8d20*/  LOP3.LUT R13, R7, 0x6, RZ, 0xc0, !PT ;  /* 0x00000006070d7812 */ /* 0x000fc400078ec0ff */
[----:B------:R-:W-:Y:S02]  /*8d30*/  LOP3.LUT R12, R3, 0x1f8, RZ, 0xc0, !PT ;  /* 0x000001f8030c7812 */ /* 0x000fe400078ec0ff */
[----:B------:R-:W-:Y:S02]  /*8d40*/  LOP3.LUT R10, R13, 0x7c00, R10, 0xf8, !PT ;  /* 0x00007c000d0a7812 */ /* 0x000fe400078ef80a */
[----:B------:R-:W-:Y:S01]  /*8d50*/  LOP3.LUT R36, R36, 0x7, RZ, 0xc0, !PT ;  /* 0x0000000724247812 */ /* 0x000fe200078ec0ff */
[----:B------:R-:W2:Y:S01]  /*8d60*/  MUFU.RCP R6, R4 ;  /* 0x0000000400067308 */ /* 0x000ea20000001000 */
[----:B------:R-:W-:Y:S02]  /*8d70*/  LOP3.LUT R7, R14, 0x38, R7, 0xf8, !PT ;  /* 0x000000380e077812 */ /* 0x000fe400078ef807 */
[----:B------:R-:W-:Y:S02]  /*8d80*/  LOP3.LUT R37, R12, 0x38, R11, 0x78, !PT ;  /* 0x000000380c257812 */ /* 0x000fe400078e780b */
[----:B------:R-:W-:-:S02]  /*8d90*/  FSETP.NE.FTZ.AND P1, PT, R5, RZ, PT ;  /* 0x000000ff0500720b */ /* 0x000fc40003f35000 */
[----:B------:R-:W-:Y:S02]  /*8da0*/  LOP3.LUT R12, R8, 0x10, RZ, 0xc0, !PT ;  /* 0x00000010080c7812 */ /* 0x000fe400078ec0ff */
[----:B------:R-:W-:Y:S02]  /*8db0*/  LOP3.LUT R36, R36, 0x30, R11, 0xf8, !PT ;  /* 0x0000003024247812 */ /* 0x000fe400078ef80b */
[----:B------:R-:W-:Y:S02]  /*8dc0*/  LOP3.LUT R7, R10, R7, RZ, 0xfc, !PT ;  /* 0x000000070a077212 */ /* 0x000fe400078efcff */
[----:B------:R-:W-:Y:S02]  /*8dd0*/  FSETP.NE.FTZ.AND P0, PT, R4, RZ, PT ;  /* 0x000000ff0400720b */ /* 0x000fe40003f15000 */
[----:B------:R-:W-:Y:S02]  /*8de0*/  MOV R11, 0x40 ;  /* 0x00000040000b7802 */ /* 0x000fe40000000f00 */
[----:B-1----:R-:W-:Y:S01]  /*8df0*/  FSEL R8, R9, 1, P1 ;  /* 0x3f80000009087808 */ /* 0x002fe20000800000 */
[----:B------:R-:W1:Y:S01]  /*8e00*/  @P1 LDC R15, c[0x0][0x458] ;  /* 0x00011600ff0f1b82 */ /* 0x000e620000000800 */
[----:B------:R-:W-:Y:S01]  /*8e10*/  LEA R37, R37, R12, 0x2 ;  /* 0x0000000c25257211 */ /* 0x000fe200078e10ff */
[----:B------:R-:W4:Y:S01]  /*8e20*/  @P1 MUFU.LG2 R5, R5 ;  /* 0x0000000500051308 */ /* 0x000f220000000c00 */
[----:B------:R-:W-:Y:S01]  /*8e30*/  MOV R12, 0x20 ;  /* 0x00000020000c7802 */ /* 0x000fe20000000f00 */
[C---:B------:R-:W-:Y:S01]  /*8e40*/  FMUL.FTZ R96, R8.reuse, R96 ;  /* 0x0000006008607220 */ /* 0x040fe20000410000 */
[----:B------:R-:W-:Y:S01]  /*8e50*/  LEA R7, R7, UR7, 0x2 ;  /* 0x0000000707077c11 */ /* 0x000fe2000f8e10ff */
[----:B------:R-:W-:Y:S01]  /*8e60*/  FMUL.FTZ R97, R8, R97 ;  /* 0x0000006108617220 */ /* 0x000fe20000410000 */
[----:B--2---:R-:W-:Y:S01]  /*8e70*/  FSEL R6, R6, 1, P0 ;  /* 0x3f80000006067808 */ /* 0x004fe20000000000 */
[C---:B------:R-:W-:Y:S01]  /*8e80*/  FMUL.FTZ R92, R8.reuse, R92 ;  /* 0x0000005c085c7220 */ /* 0x040fe20000410000 */
        /* <DEDUP_REMOVED lines=16> */
[----:B------:R-:W-:Y:S01]  /*8f90*/  IADD3 R8, PT, PT, R7, 0x80, RZ ;  /* 0x0000008007087810 */ /* 0x000fe20007ffe0ff */
[C---:B------:R-:W-:Y:S01]  /*8fa0*/  FMUL.FTZ R99, R6.reuse, R99 ;  /* 0x0000006306637220 */ /* 0x040fe20000410000 */
        /* <DEDUP_REMOVED lines=17> */
[----:B------:R-:W2:Y:S01]  /*90c0*/  LDC R6, c[0x0][0x3e0] ;  /* 0x0000f800ff067b82 */ /* 0x000ea20000000800 */
[C---:B------:R-:W-:Y:S01]  /*90d0*/  IADD3 R13, PT, PT, R12.reuse, R9, RZ ;  /* 0x000000090c0d7210 */ /* 0x040fe20007ffe0ff */
[----:B------:R-:W-:Y:S01]  /*90e0*/  STS.64 [R7], R96 ;  /* 0x0000006007007388 */ /* 0x000fe20000000a00 */
[-C--:B------:R-:W-:Y:S01]  /*90f0*/  IADD3 R11, PT, PT, R11, R8.reuse, RZ ;  /* 0x000000080b0b7210 */ /* 0x080fe20007ffe0ff */
[----:B------:R-:W5:Y:S01]  /*9100*/  @P0 MUFU.LG2 R4, R4 ;  /* 0x0000000400040308 */ /* 0x000f620000000c00 */
[----:B------:R-:W-:Y:S01]  /*9110*/  IADD3 R14, PT, PT, R12, R8, RZ ;  /* 0x000000080c0e7210 */ /* 0x000fe20007ffe0ff */
[----:B------:R3:W-:Y:S01]  /*9120*/  STS.64 [R7+0x800], R98 ;  /* 0x0008006207007388 */ /* 0x0007e20000000a00 */
[----:B----4-:R-:W-:-:S03]  /*9130*/  @P1 FMUL.FTZ R5, R5, 0.69314718246459960938 ;  /* 0x3f31721805051820 */ /* 0x010fc60000410000 */
[----:B------:R-:W-:Y:S01]  /*9140*/  STS.64 [R10], R92 ;  /* 0x0000005c0a007388 */ /* 0x000fe20000000a00 */
[----:B-1----:R-:W-:-:S03]  /*9150*/  @P1 FFMA.FTZ R40, R2, R15, R5 ;  /* 0x0000000f02281223 */ /* 0x002fc60000010005 */
[----:B------:R1:W-:Y:S04]  /*9160*/  STS.64 [R10+0x800], R94 ;  /* 0x0008005e0a007388 */ /* 0x0003e80000000a00 */
[----:B------:R-:W-:Y:S04]  /*9170*/  STS.64 [R9], R88 ;  /* 0x0000005809007388 */ /* 0x000fe80000000a00 */
[----:B------:R4:W-:Y:S04]  /*9180*/  STS.64 [R9+0x800], R90 ;  /* 0x0008005a09007388 */ /* 0x0009e80000000a00 */
[----:B------:R-:W-:Y:S04]  /*9190*/  STS.64 [R13], R84 ;  /* 0x000000540d007388 */ /* 0x000fe80000000a00 */
[----:B------:R5:W-:Y:S01]  /*91a0*/  STS.64 [R13+0x800], R86 ;  /* 0x000800560d007388 */ /* 0x000be20000000a00 */
[----:B---3--:R-:W3:Y:S03]  /*91b0*/  @P0 LDC R7, c[0x0][0x458] ;  /* 0x00011600ff070b82 */ /* 0x008ee60000000800 */
[----:B------:R3:W-:Y:S04]  /*91c0*/  STS.64 [R8], R80 ;  /* 0x0000005008007388 */ /* 0x0007e80000000a00 */
[----:B------:R3:W-:Y:S01]  /*91d0*/  STS.64 [R8+0x800], R82 ;  /* 0x0008005208007388 */ /* 0x0007e20000000a00 */
[----:B-1----:R-:W-:-:S03]  /*91e0*/  IADD3 R10, PT, PT, R12, R11, RZ ;  /* 0x0000000b0c0a7210 */ /* 0x002fc60007ffe0ff */
[----:B------:R1:W-:Y:S04]  /*91f0*/  STS.64 [R14], R76 ;  /* 0x0000004c0e007388 */ /* 0x0003e80000000a00 */
[----:B------:R1:W-:Y:S01]  /*9200*/  STS.64 [R14+0x800], R78 ;  /* 0x0008004e0e007388 */ /* 0x0003e20000000a00 */
[----:B----4-:R-:W-:-:S03]  /*9210*/  IADD3 R9, PT, PT, -R179, RZ, RZ ;  /* 0x000000ffb3097210 */ /* 0x010fc60007ffe1ff */
[----:B------:R1:W-:Y:S01]  /*9220*/  STS.64 [R11], R72 ;  /* 0x000000480b007388 */ /* 0x0003e20000000a00 */
[----:B------:R-:W-:Y:S01]  /*9230*/  IMAD R179, R38, UR6, R179 ;  /* 0x0000000626b37c24 */ /* 0x000fe2000f8e02b3 */
[----:B------:R-:W-:Y:S02]  /*9240*/  MOV R38, 0xff800000 ;  /* 0xff80000000267802 */ /* 0x000fe40000000f00 */
[----:B------:R1:W-:Y:S01]  /*9250*/  STS.64 [R11+0x800], R74 ;  /* 0x0008004a0b007388 */ /* 0x0003e20000000a00 */
[----:B--2---:R-:W-:Y:S02]  /*9260*/  IMAD R9, R6, R9, UR5 ;  /* 0x0000000506097e24 */ /* 0x004fe4000f8e0209 */
[----:B-----5:R-:W-:Y:S01]  /*9270*/  @P0 FMUL.FTZ R13, R4, 0.69314718246459960938 ;  /* 0x3f317218040d0820 */ /* 0x020fe20000410000 */
[----:B------:R1:W-:Y:S01]  /*9280*/  STS.64 [R10], R68 ;  /* 0x000000440a007388 */ /* 0x0003e20000000a00 */
[----:B------:R-:W-:Y:S02]  /*9290*/  IMAD R9, R179, R6, R9 ;  /* 0x00000006b3097224 */ /* 0x000fe400078e0209 */
[----:B---3--:R-:W-:Y:S01]  /*92a0*/  @P0 FFMA.FTZ R38, R0, R7, R13 ;  /* 0x0000000700260223 */ /* 0x008fe2000001000d */
[----:B------:R1:W-:Y:S01]  /*92b0*/  STS.64 [R10+0x800], R70 ;  /* 0x000800460a007388 */ /* 0x0003e20000000a00 */
[----:B------:R-:W-:Y:S01]  /*92c0*/  IMAD R41, R9, R39, R176 ;  /* 0x0000002709297224 */ /* 0x000fe200078e02b0 */
[----:B------:R-:W-:Y:S03]  /*92d0*/  BAR.SYNC.DEFER_BLOCKING 0x0 ;  /* 0x0000000000007b1d */ /* 0x000fe60000010000 */
[----:B------:R-:W-:-:S03]  /*92e0*/  IMAD R0, R41, UR4, RZ ;  /* 0x0000000429007c24 */ /* 0x000fc6000f8e02ff */
        /* <DEDUP_REMOVED lines=17> */
[----:B-1----:R-:W-:-:S05]  /*9400*/  LEA.HI.X R37, R2, UR5, R41, 0x2, P0 ;  /* 0x0000000502257c11 */ /* 0x002fca00080f1429 */
[----:B------:R1:W-:Y:S04]  /*9410*/  @!P2 STG.E desc[UR22][R36.64], R40 ;  /* 0x000000282400a986 */ /* 0x0003e8000c101916 */
[----:B------:R1:W-:Y:S02]  /*9420*/  @!P1 STG.E desc[UR22][R36.64+0x20], R38 ;  /* 0x0000202624009986 */ /* 0x0003e4000c101916 */
.L_x_5582:
[----:B------:R-:W-:Y:S05]  /*9430*/  BSYNC.RECONVERGENT B0 ;  /* 0x0000000000007941 */ /* 0x000fea0003800200 */
.L_x_5581:
        /* <DEDUP_REMOVED lines=15> */
.L_x_5583:
        /* <DEDUP_REMOVED lines=13> */
.L_x_7183:


//--------------------- .text._ZN5flash24flash_fwd_splitkv_kernelI23Flash_fwd_kernel_traitsILi64ELi64ELi128ELi4ELb0ELb0EN7cutlass6half_tE19Flash_kernel_traitsILi64ELi64ELi128ELi4ES3_EELb1ELb0ELb0ELb0ELb1ELb0ELb0ELb0EEEvNS_16Flash_fwd_paramsE --------------------------
	.section	.text._ZN5flash24flash_fwd_splitkv_kernelI23Flash_fwd_kernel_traitsILi64ELi64ELi128ELi4ELb0ELb0EN7cutlass6half_tE19Flash_kernel_traitsILi64ELi64ELi128ELi4ES3_EELb1ELb0ELb0ELb0ELb1ELb0ELb0ELb0EEEvNS_16Flash_fwd_paramsE,"ax",@progbits
	.align	128
        .global         _ZN5flash24flash_fwd_splitkv_kernelI23Flash_fwd_kernel_traitsILi64ELi64ELi128ELi4ELb0ELb0EN7cutlass6half_tE19Flash_kernel_traitsILi64ELi64ELi128ELi4ES3_EELb1ELb0ELb0ELb0ELb1ELb0ELb0ELb0EEEvNS_16Flash_fwd_paramsE
        .type           _ZN5flash24flash_fwd_splitkv_kernelI23Flash_fwd_kernel_traitsILi64ELi64ELi128ELi4ELb0ELb0EN7cutlass6half_tE19Flash_kernel_traitsILi64ELi64ELi128ELi4ES3_EELb1ELb0ELb0ELb0ELb1ELb0ELb0ELb0EEEvNS_16Flash_fwd_paramsE,@function
        .size           _ZN5flash24flash_fwd_splitkv_kernelI23Flash_fwd_kernel_traitsILi64ELi64ELi128ELi4ELb0ELb0EN7cutlass6half_tE19Flash_kernel_traitsILi64ELi64ELi128ELi4ES3_EELb1ELb0ELb0ELb0ELb1ELb0ELb0ELb0EEEvNS_16Flash_fwd_paramsE,(.L_x_7184 - _ZN5flash24flash_fwd_splitkv_kernelI23Flash_fwd_kernel_traitsILi64ELi64ELi128ELi4ELb0ELb0EN7cutlass6half_tE19Flash_kernel_traitsILi64ELi64ELi128ELi4ES3_EELb1ELb0ELb0ELb0ELb1ELb0ELb0ELb0EEEvNS_16Flash_fwd_paramsE)
        .other          _ZN5flash24flash_fwd_splitkv_kernelI23Flash_fwd_kernel_traitsILi64ELi64ELi128ELi4ELb0ELb0EN7cutlass6half_tE19Flash_kernel_traitsILi64ELi64ELi128ELi4ES3_EELb1ELb0ELb0ELb0ELb1ELb0ELb0ELb0EEEvNS_16Flash_fwd_paramsE,@"STO_CUDA_ENTRY STV_DEFAULT"
_ZN5flash24flash_fwd_splitkv_kernelI23Flash_fwd_kernel_traitsILi64ELi64ELi128ELi4ELb0ELb0EN7cutlass6half_tE19Flash_kernel_traitsILi64ELi64ELi128ELi4ES3_EELb1ELb0ELb0ELb0ELb1ELb0ELb0ELb0EEEvNS_16Flash_fwd_paramsE:
.text._ZN5flash24flash_fwd_splitkv_kernelI23Flash_fwd_kernel_traitsILi64ELi64ELi128ELi4ELb0ELb0EN7cutlass6half_tE19Flash_kernel_traitsILi64ELi64ELi128ELi4ES3_EELb1ELb0ELb0ELb0ELb1ELb0ELb0ELb0EEEvNS_16Flash_fwd_paramsE:
        /* <DEDUP_REMOVED lines=26> */
[----:B------:R-:W-:-:S02]  /*01a0*/  @P3 IADD3 R16, P1, PT, R9, UR6, RZ ;  /* 0x0000000609103c10 */ /* 0x000fc4000ff3e0ff */
[C---:B------:R-:W-:Y:S02]  /*01b0*/  @P2 IADD3.X R5, PT, PT, R8.reuse, UR5, RZ, P0, !PT ;  /* 0x0000000508052c10 */ /* 0x040fe400087fe4ff */
[----:B------:R-:W-:Y:S02]  /*01c0*/  IADD3 R12, P0, PT, R9, R6, RZ ;  /* 0x00000006090c7210 */ /* 0x000fe40007f1e0ff */
[C---:B------:R-:W-:Y:S01]  /*01d0*/  @P3 IADD3.X R17, PT, PT, R8.reuse, UR7, RZ, P1, !PT ;  /* 0x0000000708113c10 */ /* 0x040fe20008ffe4ff */
[----:B------:R-:W2:Y:S01]  /*01e0*/  @!P4 LDC R133, c[0x0][0x434] ;  /* 0x00010d00ff85cb82 */ /* 0x000ea20000000800 */
[----:B------:R2:W5:Y:S01]  /*01f0*/  @P2 LDG.E R11, desc[UR16][R4.64] ;  /* 0x00000010040b2981 */ /* 0x000562000c1e1900 */
[----:B------:R-:W-:Y:S01]  /*0200*/  IMAD.X R13, R8, 0x1, R7, P0 ;  /* 0x00000001080d7824 */ /* 0x000fe200000e0607 */
[----:B------:R-:W-:Y:S02]  /*0210*/  ISETP.NE.U32.AND P0, PT, R6, RZ, PT ;  /* 0x000000ff0600720c */ /* 0x000fe40003f05070 */
[----:B------:R2:W5:Y:S02]  /*0220*/  @P3 LDG.E R0, desc[UR16][R16.64] ;  /* 0x0000001010003981 */ /* 0x000564000c1e1900 */
[----:B------:R-:W-:-:S02]  /*0230*/  ISETP.NE.AND.EX P0, PT, R7, RZ, PT, P0 ;  /* 0x000000ff0700720c */ /* 0x000fc40003f05300 */
[----:B---3--:R-:W-:Y:S02]  /*0240*/  ISETP.NE.AND P1, PT, RZ, UR4, PT ;  /* 0x00000004ff007c0c */ /* 0x008fe4000bf25270 */
[----:B------:R-:W-:Y:S01]  /*0250*/  ISETP.EQ.U32.AND P3, PT, R6, RZ, PT ;  /* 0x000000ff0600720c */ /* 0x000fe20003f62070 */
[----:B-1----:R-:W1:Y:S03]  /*0260*/  @!P2 LDC R2, c[0x0][0x43c] ;  /* 0x00010f00ff02ab82 */ /* 0x002e660000000800 */
[----:B------:R-:W-:-:S05]  /*0270*/  ISETP.EQ.OR.EX P3, PT, R7, RZ, !P1, P3 ;  /* 0x000000ff0700720c */ /* 0x000fca0004f62730 */
[----:B------:R-:W3:Y:S08]  /*0280*/  @!P0 LDC R7, c[0x0][0x438] ;  /* 0x00010e00ff078b82 */ /* 0x000ef00000000800 */
[----:B------:R-:W1:Y:S01]  /*0290*/  @!P2 LDC.64 R4, c[0x0][0x488] ;  /* 0x00012200ff04ab82 */ /* 0x000e620000000a00 */
[----:B------:R-:W-:Y:S02]  /*02a0*/  IMAD.MOV.U32 R3, RZ, RZ, -0x1 ;  /* 0xffffffffff037424 */ /* 0x000fe400078e00ff */
[----:B----4-:R-:W-:-:S04]  /*02b0*/  IMAD.SHL.U32 R174, R31, 0x40, RZ ;  /* 0x000000401fae7824 */ /* 0x010fc800078e00ff */
[----:B------:R4:W5:Y:S01]  /*02c0*/  @!P3 LDG.E R3, desc[UR16][R12.64] ;  /* 0x000000100c03b981 */ /* 0x000962000c1e1900 */
[----:B--2---:R-:W-:-:S05]  /*02d0*/  @P4 IMAD.IADD R133, R15, 0x1, -R172 ;  /* 0x000000010f854824 */ /* 0x004fca00078e0aac */
[----:B------:R-:W-:Y:S01]  /*02e0*/  ISETP.GT.AND P3, PT, R133, R174, PT ;  /* 0x000000ae8500720c */ /* 0x000fe20003f64270 */
[----:B-1-34-:R-:W-:-:S12]  /*02f0*/  @!P0 BRA `(.L_x_5584) ;  /* 0x00000000000c8947 */ /* 0x01afd80003800000 */
[----:B------:R-:W2:Y:S02]  /*0300*/  @P1 LDG.E R6, desc[UR16][R12.64+0x4] ;  /* 0x000004100c061981 */ /* 0x000ea4000c1e1900 */
[----:B--2--5:R-:W-:-:S06]  /*0310*/  @P1 IADD3 R7, PT, PT, R6, -R3, RZ ;  /* 0x8000000306071210 */ /* 0x024fcc0007ffe0ff */
[----:B------:R1:W5:Y:S02]  /*0320*/  @!P1 LDG.E R7, desc[UR16][R12.64] ;  /* 0x000000100c079981 */ /* 0x000364000c1e1900 */
.L_x_5584:
        /* <DEDUP_REMOVED lines=8> */
[----:B------:R-:W1:Y:S03]  /*03b0*/  S2R R132, SR_TID.X ;  /* 0x0000000000847919 */ /* 0x000e660000002100 */
        /* <DEDUP_REMOVED lines=34> */
[----:B-1----:R-:W-:-:S04]  /*05e0*/  @P0 IMAD.WIDE.U32 R10, R172, R2, RZ ;  /* 0x00000002ac0a0225 */ /* 0x002fc800078e00ff */
[C---:B----4-:R-:W-:Y:S01]  /*05f0*/  @!P0 IMAD.WIDE.U32 R8, R173.reuse, R4, RZ ;  /* 0x00000004ad088225 */ /* 0x050fe200078e00ff */
[----:B------:R-:W-:Y:S02]  /*0600*/  LOP3.LUT R4, R6, 0x38, RZ, 0xc0, !PT ;  /* 0x0000003806047812 */ /* 0x000fe400078ec0ff */
[----:B------:R-:W-:Y:S01]  /*0610*/  @P0 MOV R8, R10 ;  /* 0x0000000a00080202 */ /* 0x000fe20000000f00 */
[----:B------:R-:W-:Y:S02]  /*0620*/  @!P0 IMAD R6, R173, R5, R9 ;  /* 0x00000005ad068224 */ /* 0x000fe400078e0209 */
[----:B------:R-:W-:Y:S02]  /*0630*/  IMAD.MOV.U32 R5, RZ, RZ, RZ ;  /* 0x000000ffff057224 */ /* 0x000fe400078e00ff */
[----:B------:R-:W-:Y:S02]  /*0640*/  @P0 IMAD R6, R172, R3, R11 ;  /* 0x00000003ac060224 */ /* 0x000fe400078e020b */
[----:B------:R-:W-:-:S04]  /*0650*/  IMAD.WIDE.U32 R4, R174, R2, R4 ;  /* 0x00000002ae047225 */ /* 0x000fc800078e0004 */
[----:B------:R-:W-:Y:S01]  /*0660*/  IMAD R7, R174, R3, R5 ;  /* 0x00000003ae077224 */ /* 0x000fe200078e0205 */
[----:B------:R-:W-:Y:S01]  /*0670*/  IADD3 R8, P0, PT, R8, R4, RZ ;  /* 0x0000000408087210 */ /* 0x000fe20007f1e0ff */
[----:B---3--:R-:W-:Y:S01]  /*0680*/  IMAD R173, R173, UR6, R26 ;  /* 0x00000006adad7c24 */ /* 0x008fe2000f8e021a */
        /* <DEDUP_REMOVED lines=25> */
.L_x_5587:
[----:B------:R-:W-:Y:S05]  /*0820*/  BSYNC.RECONVERGENT B0 ;  /* 0x0000000000007941 */ /* 0x000fea0003800200 */
.L_x_5586:
        /* <DEDUP_REMOVED lines=14> */
.L_x_5589:
[----:B------:R-:W-:Y:S05]  /*0910*/  BSYNC.RECONVERGENT B0 ;  /* 0x0000000000007941 */ /* 0x000fea0003800200 */
.L_x_5588:
        /* <DEDUP_REMOVED lines=13> */
.L_x_5591:
[----:B------:R-:W-:Y:S05]  /*09f0*/  BSYNC.RECONVERGENT B0 ;  /* 0x0000000000007941 */ /* 0x000fea0003800200 */
.L_x_5590:
[----:B------:R-:W1:Y:S01]  /*0a00*/  LDCU.64 UR4, c[0x0][0x420] ;  /* 0x00008400ff0477ac */ /* 0x000e620008000a00 */
[----:B------:R-:W-:-:S04]  /*0a10*/  LOP3.LUT P4, R132, R132, 0x7, RZ, 0xc0, !PT ;  /* 0x0000000784847812 */ /* 0x000fc8000788c0ff */
[----:B------:R-:W-:Y:S02]  /*0a20*/  ISETP.GE.OR P4, PT, R0, R133, P4 ;  /* 0x000000850000720c */ /* 0x000fe40002786670 */
[C---:B------:R-:W-:Y:S02]  /*0a30*/  ISETP.NE.OR P3, PT, R132.reuse, RZ, P3 ;  /* 0x000000ff8400720c */ /* 0x040fe40001f65670 */
[C---:B------:R-:W-:Y:S02]  /*0a40*/  ISETP.NE.OR P2, PT, R132.reuse, RZ, P2 ;  /* 0x000000ff8400720c */ /* 0x040fe40001745670 */
[C---:B------:R-:W-:Y:S02]  /*0a50*/  IADD3 R0, P0, PT, R173.reuse, R0, RZ ;  /* 0x00000000ad007210 */ /* 0x040fe40007f1e0ff */
        /* <DEDUP_REMOVED lines=14> */
.L_x_5585:
        /* <DEDUP_REMOVED lines=11> */
.L_x_5592:
[----:B------:R-:W-:Y:S05]  /*0bf0*/  BRA.U !UP1, `(.L_x_5593) ;  /* 0x0000000509807547 */ /* 0x000fea000b800000 */
[----:B------:R-:W1:Y:S01]  /*0c00*/  LDC R9, c[0x0][0x4f0] ;  /* 0x00013c00ff097b82 */ /* 0x000e620000000800 */
[----:B------:R-:W-:Y:S01]  /*0c10*/  LEA R0, R103, 0xffffff80, 0x7 ;  /* 0xffffff8067007811 */ /* 0x000fe200078e38ff */
[----:B------:R-:W2:Y:S03]  /*0c20*/  LDCU.64 UR4, c[0x0][0x4e8] ;  /* 0x00009d00ff0477ac */ /* 0x000ea60008000a00 */
[----:B-----5:R-:W-:Y:S01]  /*0c30*/  IABS R2, R0 ;  /* 0x0000000000027213 */ /* 0x020fe20000000000 */
        /* <DEDUP_REMOVED lines=22> */
[----:B--2---:R-:W-:-:S04]  /*0da0*/  IMAD.WIDE.U32 R2, R173, UR4, RZ ;  /* 0x00000004ad027c25 */ /* 0x004fc8000f8e00ff */
[----:B------:R-:W-:Y:S01]  /*0db0*/  IMAD R177, R173, UR5, R3 ;  /* 0x00000005adb17c24 */ /* 0x000fe2000f8e0203 */
[----:B------:R-:W1:Y:S01]  /*0dc0*/  LDCU.64 UR4, c[0x0][0x3a8] ;  /* 0x00007500ff0477ac */ /* 0x000e620008000a00 */
[----:B------:R-:W2:Y:S06]  /*0dd0*/  LDC R3, c[0x0][0x3e8] ;  /* 0x0000fa00ff037b82 */ /* 0x000eac0000000800 */
        /* <DEDUP_REMOVED lines=8> */
[----:B------:R-:W-:Y:S02]  /*0e60*/  IMAD.MOV R7, RZ, RZ, -R7 ;  /* 0x000000ffff077224 */ /* 0x000fe400078e0a07 */
[----:B----4-:R-:W-:Y:S01]  /*0e70*/  IMAD.U32 R100, RZ, RZ, UR12 ;  /* 0x0000000cff647e24 */ /* 0x010fe2000f8e00ff */
[----:B------:R-:W2:Y:S01]  /*0e80*/  I2F.RP R12, R2 ;  /* 0x00000002000c7306 */ /* 0x000ea20000209400 */
[----:B------:R-:W-:Y:S01]  /*0e90*/  IMAD R0, R9, R7, R0 ;  /* 0x0000000709007224 */ /* 0x000fe200078e0200 */
[----:B---3--:R-:W-:Y:S01]  /*0ea0*/  MOV R7, UR11 ;  /* 0x0000000b00077c02 */ /* 0x008fe20008000f00 */
[----:B------:R-:W-:-:S05]  /*0eb0*/  IMAD.U32 R101, RZ, RZ, UR13 ;  /* 0x0000000dff657e24 */ /* 0x000fca000f8e00ff */
[----:B--2---:R-:W2:Y:S02]  /*0ec0*/  MUFU.RCP R10, R12 ;  /* 0x0000000c000a7308 */ /* 0x004ea40000001000 */
[----:B--2---:R-:W-:-:S06]  /*0ed0*/  IADD3 R10, PT, PT, R10, 0xffffffe, RZ ;  /* 0x0ffffffe0a0a7810 */ /* 0x004fcc0007ffe0ff */
[----:B------:R-:W2:Y:S02]  /*0ee0*/  F2I.FTZ.U32.TRUNC.NTZ R11, R10 ;  /* 0x0000000a000b7305 */ /* 0x000ea4000021f000 */
[----:B--2---:R-:W-:Y:S01]  /*0ef0*/  IADD3 R4, PT, PT, RZ, -R11, RZ ;  /* 0x8000000bff047210 */ /* 0x004fe20007ffe0ff */
        /* <DEDUP_REMOVED lines=24> */
[----:B------:R-:W-:Y:S01]  /*1080*/  SHF.R.S32.HI R5, RZ, 0x1f, R8 ;  /* 0x0000001fff057819 */ /* 0x000fe20000011408 */
[----:B------:R-:W-:-:S04]  /*1090*/  IMAD.WIDE.U32 R10, R8, UR6, RZ ;  /* 0x00000006080a7c25 */ /* 0x000fc8000f8e00ff */
[C---:B------:R-:W-:Y:S02]  /*10a0*/  IMAD R13, R5.reuse, UR6, RZ ;  /* 0x00000006050d7c24 */ /* 0x040fe4000f8e02ff */
[----:B-1----:R-:W-:Y:S02]  /*10b0*/  IMAD R5, R5, UR4, RZ ;  /* 0x0000000405057c24 */ /* 0x002fe4000f8e02ff */
        /* <DEDUP_REMOVED lines=15> */
[C---:B------:R-:W-:Y:S01]  /*11b0*/  IMAD R5, R4.reuse, UR7, R5 ;  /* 0x0000000704057c24 */ /* 0x040fe2000f8e0205 */
[----:B------:R-:W-:Y:S01]  /*11c0*/  IADD3 R10, PT, PT, R35, R3, RZ ;  /* 0x00000003230a7210 */ /* 0x000fe20007ffe0ff */
[----:B------:R-:W-:-:S05]  /*11d0*/  IMAD.WIDE.U32 R20, R4, UR6, R8 ;  /* 0x0000000604147c25 */ /* 0x000fca000f8e0008 */
[----:B------:R-:W-:Y:S01]  /*11e0*/  IADD3 R18, PT, PT, R21, R5, RZ ;  /* 0x0000000515127210 */ /* 0x000fe20007ffe0ff */
[----:B------:R-:W-:Y:S06]  /*11f0*/  BRA `(.L_x_5594) ;  /* 0x0000000400487947 */ /* 0x000fec0003800000 */
.L_x_5593:
        /* <DEDUP_REMOVED lines=15> */
.L_x_5595:
[----:B------:R-:W2:Y:S01]  /*12f0*/  LDC.64 R100, c[0x0][0x3b8] ;  /* 0x0000ee00ff647b82 */ /* 0x000ea20000000a00 */
[----:B-1----:R-:W-:-:S05]  /*1300*/  IADD3 R4, PT, PT, R0, R3, RZ ;  /* 0x0000000300047210 */ /* 0x002fca0007ffe0ff */
[C---:B--2---:R-:W-:Y:S02]  /*1310*/  IMAD R11, R4.reuse, R101, RZ ;  /* 0x00000065040b7224 */ /* 0x044fe400078e02ff */
[----:B------:R-:W-:-:S05]  /*1320*/  IMAD.WIDE.U32 R4, R4, R100, RZ ;  /* 0x0000006404047225 */ /* 0x000fca00078e00ff */
[----:B------:R-:W-:Y:S02]  /*1330*/  IADD3 R11, PT, PT, R5, R11, RZ ;  /* 0x0000000b050b7210 */ /* 0x000fe40007ffe0ff */
[----:B------:R-:W-:Y:S02]  /*1340*/  MOV R10, R4 ;  /* 0x00000004000a7202 */ /* 0x000fe40000000f00 */
.L_x_5596:
        /* <DEDUP_REMOVED lines=14> */
.L_x_5597:
[----:B------:R-:W1:Y:S01]  /*1430*/  LDC.64 R6, c[0x0][0x3c0] ;  /* 0x0000f000ff067b82 */ /* 0x000e620000000a00 */
[----:B------:R-:W-:-:S05]  /*1440*/  IADD3 R3, PT, PT, R0, R3, RZ ;  /* 0x0000000300037210 */ /* 0x000fca0007ffe0ff */
[C---:B-1----:R-:W-:Y:S02]  /*1450*/  IMAD R13, R3.reuse, R7, RZ ;  /* 0x00000007030d7224 */ /* 0x042fe400078e02ff */
[----:B-----5:R-:W-:-:S05]  /*1460*/  IMAD.WIDE.U32 R2, R3, R6, RZ ;  /* 0x0000000603027225 */ /* 0x020fca00078e00ff */
[----:B------:R-:W-:Y:S02]  /*1470*/  IADD3 R13, PT, PT, R3, R13, RZ ;  /* 0x0000000d030d7210 */ /* 0x000fe40007ffe0ff */
[----:B------:R-:W-:-:S07]  /*1480*/  MOV R12, R2 ;  /* 0x00000002000c7202 */ /* 0x000fce0000000f00 */
.L_x_5598:
[----:B------:R-:W1:Y:S01]  /*1490*/  LDC R9, c[0x0][0x3e8] ;  /* 0x0000fa00ff097b82 */ /* 0x000e620000000800 */
[----:B------:R-:W-:Y:S02]  /*14a0*/  CS2R R176, SRZ ;  /* 0x0000000000b07805 */ /* 0x000fe4000001ff00 */
[----:B-1----:R-:W-:-:S04]  /*14b0*/  IABS R0, R9 ;  /* 0x0000000900007213 */ /* 0x002fc80000000000 */
        /* <DEDUP_REMOVED lines=22> */
[----:B------:R-:W-:Y:S01]  /*1620*/  @P2 IADD3 R8, PT, PT, R8, 0x1, RZ ;  /* 0x0000000108082810 */ /* 0x000fe20007ffe0ff */
[----:B------:R-:W-:-:S04]  /*1630*/  IMAD.WIDE.U32 R12, R0, R6, R12 ;  /* 0x00000006000c7225 */ /* 0x000fc800078e000c */
[----:B------:R-:W-:-:S04]  /*1640*/  IMAD.WIDE.U32 R10, R0, R100, R10 ;  /* 0x00000064000a7225 */ /* 0x000fc800078e000a */
[----:B------:R-:W-:Y:S01]  /*1650*/  @!P1 IMAD.MOV R8, RZ, RZ, -R8 ;  /* 0x000000ffff089224 */ /* 0x000fe200078e0a08 */
[----:B------:R-:W-:Y:S01]  /*1660*/  @!P0 LOP3.LUT R8, RZ, R9, RZ, 0x33, !PT ;  /* 0x00000009ff088212 */ /* 0x000fe200078e33ff */
[C---:B------:R-:W-:Y:S02]  /*1670*/  IMAD R13, R0.reuse, R7, R13 ;  /* 0x00000007000d7224 */ /* 0x040fe400078e020d */
[----:B------:R-:W-:Y:S01]  /*1680*/  IMAD R11, R0, R101, R11 ;  /* 0x00000065000b7224 */ /* 0x000fe200078e020b */
[----:B------:R-:W-:Y:S01]  /*1690*/  SHF.R.S32.HI R9, RZ, 0x1f, R8 ;  /* 0x0000001fff097819 */ /* 0x000fe20000011408 */
[----:B-1----:R-:W-:-:S04]  /*16a0*/  IMAD.WIDE.U32 R20, R8, R4, R12 ;  /* 0x0000000408147225 */ /* 0x002fc800078e000c */
[C---:B------:R-:W-:Y:S02]  /*16b0*/  IMAD R0, R9.reuse, R4, RZ ;  /* 0x0000000409007224 */ /* 0x040fe400078e02ff */
[-C--:B--2---:R-:W-:Y:S02]  /*16c0*/  IMAD R9, R9, R2.reuse, RZ ;  /* 0x0000000209097224 */ /* 0x084fe400078e02ff */
[C---:B------:R-:W-:Y:S02]  /*16d0*/  IMAD R0, R8.reuse, R5, R0 ;  /* 0x0000000508007224 */ /* 0x040fe400078e0200 */
[----:B------:R-:W-:-:S03]  /*16e0*/  IMAD.WIDE.U32 R34, R8, R2, R10 ;  /* 0x0000000208227225 */ /* 0x000fc600078e000a */
[----:B------:R-:W-:Y:S01]  /*16f0*/  IADD3 R18, PT, PT, R21, R0, RZ ;  /* 0x0000000015127210 */ /* 0x000fe20007ffe0ff */
[----:B------:R-:W-:-:S05]  /*1700*/  IMAD R3, R8, R3, R9 ;  /* 0x0000000308037224 */ /* 0x000fca00078e0209 */
[----:B------:R-:W-:-:S07]  /*1710*/  IADD3 R10, PT, PT, R35, R3, RZ ;  /* 0x00000003230a7210 */ /* 0x000fce0007ffe0ff */
.L_x_5594:
[----:B------:R-:W-:Y:S01]  /*1720*/  ISETP.NE.AND P0, PT, R172, -0x1, PT ;  /* 0xffffffffac00780c */ /* 0x000fe20003f05270 */
[----:B------:R-:W-:Y:S01]  /*1730*/  IMAD.IADD R167, R133, 0x1, -R174 ;  /* 0x0000000185a77824 */ /* 0x000fe200078e0aae */
[----:B------:R-:W-:Y:S01]  /*1740*/  SHF.R.U32.HI R22, RZ, 0x3, R132 ;  /* 0x00000003ff167819 */ /* 0x000fe20000011684 */
[----:B------:R-:W-:Y:S01]  /*1750*/  IMAD.SHL.U32 R17, R132, 0x8, RZ ;  /* 0x0000000884117824 */ /* 0x000fe200078e00ff */
[----:B------:R-:W1:Y:S01]  /*1760*/  LDCU.64 UR4, c[0x0][0x3c8] ;  /* 0x00007900ff0477ac */ /* 0x000e620008000a00 */
[----:B------:R-:W-:Y:S01]  /*1770*/  IMAD.MOV.U32 R23, RZ, RZ, RZ ;  /* 0x000000ffff177224 */ /* 0x000fe200078e00ff */
[CC--:B------:R-:W-:Y:S01]  /*1780*/  ISETP.GE.AND P6, PT, R22.reuse, R167.reuse, PT ;  /* 0x000000a71600720c */ /* 0x0c0fe20003fc6270 */
[C---:B------:R-:W-:Y:S01]  /*1790*/  VIADD R16, R22.reuse, 0x10 ;  /* 0x0000001016107836 */ /* 0x040fe20000000000 */
[----:B------:R-:W-:Y:S01]  /*17a0*/  LOP3.LUT R15, R17, 0x38, RZ, 0xc0, !PT ;  /* 0x00000038110f7812 */ /* 0x000fe200078ec0ff */
[C---:B------:R-:W-:Y:S01]  /*17b0*/  VIADD R14, R22.reuse, 0x20 ;  /* 0x00000020160e7836 */ /* 0x040fe20000000000 */
[----:B------:R-:W-:Y:S01]  /*17c0*/  IADD3 R0, PT, PT, R22, 0x30, RZ ;  /* 0x0000003016007810 */ /* 0x000fe20007ffe0ff */
[----:B------:R-:W-:Y:S01]  /*17d0*/  IMAD.WIDE.U32 R30, R31, 0x40, R22 ;  /* 0x000000401f1e7825 */ /* 0x000fe200078e0016 */
[-C--:B------:R-:W-:Y:S01]  /*17e0*/  ISETP.GE.AND P2, PT, R16, R167.reuse, PT ;  /* 0x000000a71000720c */ /* 0x080fe20003f46270 */
[----:B------:R-:W2:Y:S01]  /*17f0*/  @P0 LDC.64 R2, c[0x0][0x3b0] ;  /* 0x0000ec00ff020b82 */ /* 0x000ea20000000a00 */
[----:B------:R-:W-:Y:S01]  /*1800*/  ISETP.GE.AND P1, PT, R14, R167, PT ;  /* 0x000000a70e00720c */ /* 0x000fe20003f26270 */
[----:B------:R-:W3:Y:S01]  /*1810*/  LDCU.64 UR6, c[0x0][0x388] ;  /* 0x00007100ff0677ac */ /* 0x000ee20008000a00 */
[----:B------:R-:W-:Y:S01]  /*1820*/  IADD3 R34, P3, PT, R15, R34, RZ ;  /* 0x000000220f227210 */ /* 0x000fe20007f7e0ff */
[----:B------:R-:W-:Y:S01]  /*1830*/  IMAD.SHL.U32 R128, R103, 0x80, RZ ;  /* 0x0000008067807824 */ /* 0x000fe200078e00ff */
[----:B------:R-:W-:Y:S01]  /*1840*/  SHF.R.U32.HI R134, RZ, 0x1, R132 ;  /* 0x00000001ff867819 */ /* 0x000fe20000011684 */
[----:B------:R-:W-:-:S02]  /*1850*/  IMAD.SHL.U32 R129, R100, 0x10, RZ ;  /* 0x0000001064817824 */ /* 0x000fc400078e00ff */
[----:B------:R-:W4:Y:S01]  /*1860*/  @!P0 LDC.64 R8, c[0x0][0x398] ;  /* 0x0000e600ff088b82 */ /* 0x000f220000000a00 */
[----:B------:R-:W-:Y:S02]  /*1870*/  IMAD.X R35, RZ, RZ, R10, P3 ;  /* 0x000000ffff237224 */ /* 0x000fe400018e060a */
[----:B------:R-:W-:Y:S01]  /*1880*/  IMAD.SHL.U32 R131, R132, 0x40, RZ ;  /* 0x0000004084837824 */ /* 0x000fe200078e00ff */
[----:B------:R-:W-:Y:S01]  /*1890*/  @!P2 IADD3 R28, P5, PT, R30, 0x10, RZ ;  /* 0x000000101e1ca810 */ /* 0x000fe20007fbe0ff */
[----:B------:R-:W-:Y:S01]  /*18a0*/  IMAD.WIDE.U32 R34, R22, R100, R34 ;  /* 0x0000006416227225 */ /* 0x000fe200078e0022 */
[----:B------:R-:W-:Y:S02]  /*18b0*/  @!P1 IADD3 R23, P4, PT, R30, 0x20, RZ ;  /* 0x000000201e179810 */ /* 0x000fe40007f9e0ff */
[----:B------:R-:W5:Y:S01]  /*18c0*/  @!P6 LDC.64 R4, c[0x0][0x3b0] ;  /* 0x0000ec00ff04eb82 */ /* 0x000f620000000a00 */
[----:B------:R-:W-:Y:S01]  /*18d0*/  @!P2 IADD3.X R29, PT, PT, RZ, R31, RZ, P5, !PT ;  /* 0x0000001fff1da210 */ /* 0x000fe20002ffe4ff */
[----:B------:R-:W-:Y:S01]  /*18e0*/  IMAD R169, R22, R101, R35 ;  /* 0x0000006516a97224 */ /* 0x000fe200078e0223 */
[----:B------:R-:W-:Y:S01]  /*18f0*/  LOP3.LUT R165, R131, 0x400, RZ, 0xc0, !PT ;  /* 0x0000040083a57812 */ /* 0x000fe200078ec0ff */
[----:B------:R-:W-:Y:S01]  /*1900*/  @!P1 IMAD.X R21, RZ, RZ, R31, P4 ;  /* 0x000000ffff159224 */ /* 0x000fe200020e061f */
[----:B---3--:R-:W-:Y:S01]  /*1910*/  LEA R168, P5, R34, UR6, 0x1 ;  /* 0x0000000622a87c11 */ /* 0x008fe2000f8a08ff */
[----:B------:R-:W-:-:S02]  /*1920*/  IMAD.SHL.U32 R138, R132, 0x2, RZ ;  /* 0x00000002848a7824 */ /* 0x000fc400078e00ff */
[----:B--2---:R-:W-:Y:S01]  /*1930*/  @P0 IMAD.WIDE.U32 R12, R172, R2, RZ ;  /* 0x00000002ac0c0225 */ /* 0x004fe200078e00ff */
[----:B------:R-:W2:Y:S01]  /*1940*/  @!P2 LDC.64 R10, c[0x0][0x380] ;  /* 0x0000e000ff0aab82 */ /* 0x000ea20000000a00 */
[----:B------:R-:W-:Y:S01]  /*1950*/  LEA.HI.X R169, R34, UR7, R169, 0x1, P5 ;  /* 0x0000000722a97c11 */ /* 0x000fe2000a8f0ca9 */
[----:B------:R-:W3:Y:S01]  /*1960*/  LDCU.64 UR6, c[0x0][0x390] ;  /* 0x00007200ff0677ac */ /* 0x000ee20008000a00 */
[----:B------:R-:W-:Y:S01]  /*1970*/  LOP3.LUT R138, R138, 0x6, RZ, 0xc0, !PT ;  /* 0x000000068a8a7812 */ /* 0x000fe200078ec0ff */
[----:B----4-:R-:W-:-:S04]  /*1980*/  @!P0 IMAD.WIDE.U32 R24, R173, R8, RZ ;  /* 0x00000008ad188225 */ /* 0x010fc800078e00ff */
[----:B------:R-:W-:Y:S02]  /*1990*/  @P0 IMAD.MOV.U32 R24, RZ, RZ, R12 ;  /* 0x000000ffff180224 */ /* 0x000fe400078e000c */
[----:B------:R-:W-:Y:S02]  /*19a0*/  @!P0 IMAD R9, R173, R9, R25 ;  /* 0x00000009ad098224 */ /* 0x000fe400078e0219 */
[----:B------:R-:W-:Y:S01]  /*19b0*/  @P0 IMAD R9, R172, R3, R13 ;  /* 0x00000003ac090224 */ /* 0x000fe200078e020d */
[----:B------:R-:W-:Y:S01]  /*19c0*/  IADD3 R24, P0, PT, R15, R24, RZ ;  /* 0x000000180f187210 */ /* 0x000fe20007f1e0ff */
[----:B------:R-:W4:Y:S01]  /*19d0*/  @!P6 LDC.64 R2, c[0x0][0x380] ;  /* 0x0000e000ff02eb82 */ /* 0x000f220000000a00 */
[----:B-----5:R-:W-:-:S03]  /*19e0*/  @!P6 IMAD R8, R31, R4, RZ ;  /* 0x000000041f08e224 */ /* 0x020fc600078e02ff */
[----:B------:R-:W-:Y:S01]  /*19f0*/  IMAD.X R25, RZ, RZ, R9, P0 ;  /* 0x000000ffff197224 */ /* 0x000fe200000e0609 */
[----:B------:R-:W-:Y:S01]  /*1a00*/  ISETP.GE.AND P0, PT, R0, R167, PT ;  /* 0x000000a70000720c */ /* 0x000fe20003f06270 */
[C---:B-1----:R-:W-:Y:S02]  /*1a10*/  IMAD.WIDE.U32 R24, R26.reuse, UR4, R24 ;  /* 0x000000041a187c25 */ /* 0x042fe4000f8e0018 */
[----:B------:R-:W1:Y:S01]  /*1a20*/  @!P1 LDC.64 R12, c[0x0][0x3b0] ;  /* 0x0000ec00ff0c9b82 */ /* 0x000e620000000a00 */
[----:B------:R-:W-:Y:S01]  /*1a30*/  UMOV UR4, 0x400 ;  /* 0x0000040000047882 */ /* 0x000fe20000000000 */
[----:B------:R-:W-:Y:S02]  /*1a40*/  IMAD R27, R26, UR5, R25 ;  /* 0x000000051a1b7c24 */ /* 0x000fe4000f8e0219 */
[----:B------:R-:W-:Y:S02]  /*1a50*/  @!P6 IMAD R25, R30, R5, R8 ;  /* 0x000000051e19e224 */ /* 0x000fe400078e0208 */
[----:B------:R-:W-:-:S02]  /*1a60*/  @!P6 IMAD.MOV.U32 R26, RZ, RZ, R24 ;  /* 0x000000ffff1ae224 */ /* 0x000fc400078e0018 */
[----:B------:R-:W5:Y:S02]  /*1a70*/  @!P2 LDC.64 R8, c[0x0][0x3b0] ;  /* 0x0000ec00ff08ab82 */ /* 0x000f640000000a00 */
[C---:B------:R-:W-:Y:S01]  /*1a80*/  @!P0 IADD3 R19, P3, PT, R30.reuse, 0x30, RZ ;  /* 0x000000301e138810 */ /* 0x040fe20007f7e0ff */
[----:B------:R-:W-:Y:S02]  /*1a90*/  @!P1 IMAD.MOV.U32 R36, RZ, RZ, R24 ;  /* 0x000000ffff249224 */ /* 0x000fe400078e0018 */
[----:B------:R-:W-:-:S04]  /*1aa0*/  @!P6 IMAD.WIDE.U32 R32, R30, R4, R26 ;  /* 0x000000041e20e225 */ /* 0x000fc800078e001a */
[----:B------:R-:W-:Y:S01]  /*1ab0*/  @!P6 IMAD.IADD R26, R33, 0x1, R25 ;  /* 0x00000001211ae824 */ /* 0x000fe200078e0219 */
[C---:B----4-:R-:W-:Y:S01]  /*1ac0*/  @!P6 LEA R30, P4, R32.reuse, R2, 0x1 ;  /* 0x00000002201ee211 */ /* 0x050fe200078808ff */
[----:B------:R-:W4:Y:S01]  /*1ad0*/  S2UR UR5, SR_CgaCtaId ;  /* 0x00000000000579c3 */ /* 0x000f220000008800 */
[----:B------:R-:W-:Y:S01]  /*1ae0*/  LOP3.LUT R33, R17, 0x1f8, RZ, 0xc0, !PT ;  /* 0x000001f811217812 */ /* 0x000fe200078ec0ff */
[----:B------:R-:W-:Y:S01]  /*1af0*/  @!P0 IMAD.X R25, RZ, RZ, R31, P3 ;  /* 0x000000ffff198224 */ /* 0x000fe200018e061f */
[----:B------:R-:W-:Y:S01]  /*1b00*/  @!P6 LEA.HI.X R31, R32, R3, R26, 0x1, P4 ;  /* 0x00000003201fe211 */ /* 0x000fe200020f0c1a */
[----:B------:R-:W-:Y:S01]  /*1b10*/  @!P1 IMAD.MOV.U32 R37, RZ, RZ, R27 ;  /* 0x000000ffff259224 */ /* 0x000fe200078e001b */
[----:B------:R-:W-:Y:S01]  /*1b20*/  LOP3.LUT R32, R33, 0x38, R132, 0x78, !PT ;  /* 0x0000003821207812 */ /* 0x000fe200078e7884 */
[--C-:B------:R-:W-:Y:S01]  /*1b30*/  @!P0 IMAD.MOV.U32 R34, RZ, RZ, R24.reuse ;  /* 0x000000ffff228224 */ /* 0x100fe200078e0018 */
[----:B------:R-:W-:Y:S01]  /*1b40*/  @!P2 MOV R33, R27 ;  /* 0x0000001b0021a202 */ /* 0x000fe20000000f00 */
[----:B------:R-:W3:Y:S01]  /*1b50*/  @!P0 LDC.64 R4, c[0x0][0x3b0] ;  /* 0x0000ec00ff048b82 */ /* 0x000ee20000000a00 */
[----:B------:R-:W-:Y:S01]  /*1b60*/  LOP3.LUT R175, R32, 0x1e00, R17, 0xf8, !PT ;  /* 0x00001e0020af7812 */ /* 0x000fe200078ef811 */
[----:B------:R-:W-:-:S02]  /*1b70*/  @!P2 IMAD.MOV.U32 R32, RZ, RZ, R24 ;  /* 0x000000ffff20a224 */ /* 0x000fc400078e0018 */
[----:B-1----:R-:W-:-:S04]  /*1b80*/  @!P1 IMAD.WIDE.U32 R36, R23, R12, R36 ;  /* 0x0000000c17249225 */ /* 0x002fc800078e0024 */
[-C--:B-----5:R-:W-:Y:S01]  /*1b90*/  @!P2 IMAD R26, R29, R8.reuse, RZ ;  /* 0x000000081d1aa224 */ /* 0x0a0fe200078e02ff */
[----:B------:R-:W1:Y:S01]  /*1ba0*/  @!P1 LDC.64 R2, c[0x0][0x380] ;  /* 0x0000e000ff029b82 */ /* 0x000e620000000a00 */
[----:B------:R-:W-:-:S04]  /*1bb0*/  @!P2 IMAD.WIDE.U32 R32, R28, R8, R32 ;  /* 0x000000081c20a225 */ /* 0x000fc800078e0020 */
[----:B------:R-:W-:Y:S01]  /*1bc0*/  @!P2 IMAD R26, R28, R9, R26 ;  /* 0x000000091c1aa224 */ /* 0x000fe200078e021a */
[----:B--2---:R-:W-:Y:S01]  /*1bd0*/  @!P2 LEA R24, P3, R32, R10, 0x1 ;  /* 0x0000000a2018a211 */ /* 0x004fe200078608ff */
[----:B------:R-:W-:Y:S01]  /*1be0*/  @!P1 IMAD R28, R21, R12, RZ ;  /* 0x0000000c151c9224 */ /* 0x000fe200078e02ff */
[----:B------:R-:W2:Y:S01]  /*1bf0*/  @!P0 LDC.64 R8, c[0x0][0x380] ;  /* 0x0000e000ff088b82 */ /* 0x000ea20000000a00 */
[----:B----4-:R-:W-:Y:S01]  /*1c00*/  ULEA UR5, UR5, UR4, 0x18 ;  /* 0x0000000405057291 */ /* 0x010fe2000f8ec0ff */
[----:B------:R-:W-:Y:S01]  /*1c10*/  @!P2 IADD3 R26, PT, PT, R33, R26, RZ ;  /* 0x0000001a211aa210 */ /* 0x000fe20007ffe0ff */
[----:B------:R-:W-:Y:S01]  /*1c20*/  @!P1 IMAD R13, R23, R13, R28 ;  /* 0x0000000d170d9224 */ /* 0x000fe200078e021c */
[----:B------:R-:W-:Y:S01]  /*1c30*/  SHF.L.U64.HI R12, R100, 0x4, R101 ;  /* 0x00000004640c7819 */ /* 0x000fe20000010265 */
[----:B------:R-:W-:Y:S02]  /*1c40*/  @!P0 IMAD.MOV.U32 R35, RZ, RZ, R27 ;  /* 0x000000ffff238224 */ /* 0x000fe400078e001b */
[----:B---3--:R-:W-:Y:S01]  /*1c50*/  @!P0 IMAD R10, R25, R4, RZ ;  /* 0x00000004190a8224 */ /* 0x008fe200078e02ff */
[----:B------:R-:W-:Y:S01]  /*1c60*/  LEA R175, R175, UR5, 0x1 ;  /* 0x00000005afaf7c11 */ /* 0x000fe2000f8e08ff */
[----:B------:R-:W-:Y:S01]  /*1c70*/  @!P1 IMAD.IADD R13, R37, 0x1, R13 ;  /* 0x00000001250d9824 */ /* 0x000fe200078e020d */
[----:B------:R-:W-:Y:S01]  /*1c80*/  @!P2 LEA.HI.X R25, R32, R11, R26, 0x1, P3 ;  /* 0x0000000b2019a211 */ /* 0x000fe200018f0c1a */
[----:B------:R-:W-:-:S02]  /*1c90*/  @!P0 IMAD R10, R19, R5, R10 ;  /* 0x00000005130a8224 */ /* 0x000fc400078e020a */
[----:B------:R-:W-:Y:S01]  /*1ca0*/  @!P0 IMAD.WIDE.U32 R34, R19, R4, R34 ;  /* 0x0000000413228225 */ /* 0x000fe200078e0022 */
[----:B------:R-:W-:Y:S01]  /*1cb0*/  @!PT LDS RZ, [RZ] ;  /* 0x00000000fffff984 */ /* 0x000fe20000000800 */
[----:B------:R-:W-:Y:S01]  /*1cc0*/  @!PT LDS RZ, [RZ] ;  /* 0x00000000fffff984 */ /* 0x000fe20000000800 */
[----:B------:R-:W-:Y:S01]  /*1cd0*/  @!PT LDS RZ, [RZ] ;  /* 0x00000000fffff984 */ /* 0x000fe20000000800 */
[----:B------:R2:W-:Y:S01]  /*1ce0*/  @!P6 LDGSTS.E.BYPASS.LTC128B.128 [R175], desc[UR16][R30.64] ;  /* 0x000000001eafefae */ /* 0x0005e2000b981a10 */
[----:B-1----:R-:W-:Y:S02]  /*1cf0*/  @!P1 LEA R26, P3, R36, R2, 0x1 ;  /* 0x00000002241a9211 */ /* 0x002fe400078608ff */
[----:B------:R-:W-:Y:S01]  /*1d00*/  VIADD R5, R128, 0xffffff80 ;  /* 0xffffff8080057836 */ /* 0x000fe20000000000 */
[----:B------:R-:W-:Y:S01]  /*1d10*/  @!P2 LDGSTS.E.BYPASS.LTC128B.128 [R175+0x800], desc[UR16][R24.64] ;  /* 0x0080000018afafae */ /* 0x000fe2000b981a10 */
[----:B------:R-:W-:Y:S01]  /*1d20*/  @!P0 IMAD.IADD R10, R35, 0x1, R10 ;  /* 0x00000001230a8824 */ /* 0x000fe200078e020a */
[----:B------:R-:W-:Y:S01]  /*1d30*/  @!P1 LEA.HI.X R27, R36, R3, R13, 0x1, P3 ;  /* 0x00000003241b9211 */ /* 0x000fe200018f0c0d */
[----:B------:R-:W-:Y:S01]  /*1d40*/  IMAD.WIDE.U32 R32, R100, 0x20, RZ ;  /* 0x0000002064207825 */ /* 0x000fe200078e00ff */
[----:B------:R-:W-:Y:S02]  /*1d50*/  IADD3 R11, PT, PT, -R5, R130, RZ ;  /* 0x00000082050b7210 */ /* 0x000fe40007ffe1ff */
[C---:B------:R-:W-:Y:S01]  /*1d60*/  SHF.L.U64.HI R2, R129.reuse, 0x1, R12 ;  /* 0x0000000181027819 */ /* 0x040fe2000001020c */
[----:B------:R1:W-:Y:S01]  /*1d70*/  @!P1 LDGSTS.E.BYPASS.LTC128B.128 [R175+0x1000], desc[UR16][R26.64] ;  /* 0x010000001aaf9fae */ /* 0x0003e2000b981a10 */
[-C--:B------:R-:W-:Y:S01]  /*1d80*/  ISETP.GE.AND P1, PT, R14, R11.reuse, PT ;  /* 0x0000000b0e00720c */ /* 0x080fe20003f26270 */
[----:B------:R-:W-:Y:S01]  /*1d90*/  IMAD.SHL.U32 R129, R129, 0x2, RZ ;  /* 0x0000000281817824 */ /* 0x000fe200078e00ff */
[-C--:B------:R-:W-:Y:S01]  /*1da0*/  ISETP.GE.AND P4, PT, R22, R11.reuse, PT ;  /* 0x0000000b1600720c */ /* 0x080fe20003f86270 */
[----:B------:R-:W-:Y:S01]  /*1db0*/  IMAD.SHL.U32 R3, R101, 0x20, RZ ;  /* 0x0000002065037824 */ /* 0x000fe200078e00ff */
[----:B------:R-:W-:Y:S01]  /*1dc0*/  ISETP.GE.AND P3, PT, R16, R11, PT ;  /* 0x0000000b1000720c */ /* 0x000fe20003f66270 */
[----:B------:R-:W-:Y:S01]  /*1dd0*/  VIADD R4, R22, 0x50 ;  /* 0x0000005016047836 */ /* 0x000fe20000000000 */
[----:B------:R-:W-:-:S02]  /*1de0*/  IADD3 R28, P2, PT, R129, R168, RZ ;  /* 0x000000a8811c7210 */ /* 0x000fc40007f5e0ff */
[----:B------:R-:W-:-:S03]  /*1df0*/  IADD3 R12, PT, PT, R22, 0x40, RZ ;  /* 0x00000040160c7810 */ /* 0x000fc60007ffe0ff */
[----:B------:R-:W-:Y:S01]  /*1e00*/  IMAD.X R29, R2, 0x1, R169, P2 ;  /* 0x00000001021d7824 */ /* 0x000fe200010e06a9 */
[----:B------:R-:W-:Y:S02]  /*1e10*/  ISETP.GE.AND P6, PT, R12, R11, PT ;  /* 0x0000000b0c00720c */ /* 0x000fe40003fc6270 */
[----:B--2---:R-:W-:Y:S01]  /*1e20*/  @!P0 LEA R30, P5, R34, R8, 0x1 ;  /* 0x00000008221e8211 */ /* 0x004fe200078a08ff */
[----:B------:R-:W-:-:S03]  /*1e30*/  VIADD R8, R22, 0x70 ;  /* 0x0000007016087836 */ /* 0x000fc60000000000 */
[----:B------:R-:W-:Y:S01]  /*1e40*/  @!P0 LEA.HI.X R31, R34, R9, R10, 0x1, P5 ;  /* 0x00000009221f8211 */ /* 0x000fe200028f0c0a */
[----:B------:R-:W-:Y:S01]  /*1e50*/  VIADD R10, R22, 0x60 ;  /* 0x00000060160a7836 */ /* 0x000fe20000000000 */
[----:B------:R-:W-:-:S03]  /*1e60*/  ISETP.GE.AND P2, PT, R8, R11, PT ;  /* 0x0000000b0800720c */ /* 0x000fc60003f46270 */
[----:B------:R2:W-:Y:S01]  /*1e70*/  @!P0 LDGSTS.E.BYPASS.LTC128B.128 [R175+0x1800], desc[UR16][R30.64] ;  /* 0x018000001eaf8fae */ /* 0x0005e2000b981a10 */
[----:B------:R-:W-:Y:S01]  /*1e80*/  ISETP.GE.AND P0, PT, R0, R11, PT ;  /* 0x0000000b0000720c */ /* 0x000fe20003f06270 */
[----:B------:R-:W-:Y:S01]  /*1e90*/  @!P6 IMAD R13, R101, 0x60, RZ ;  /* 0x00000060650de824 */ /* 0x000fe200078e02ff */
[----:B-1----:R-:W-:Y:S01]  /*1ea0*/  @!P1 IADD3 R26, P5, PT, R28, R32, RZ ;  /* 0x000000201c1a9210 */ /* 0x002fe20007fbe0ff */
[----:B------:R-:W-:Y:S01]  /*1eb0*/  @!P4 LDGSTS.E.BYPASS.LTC128B.128 [R175+0x2000], desc[UR16][R168.64] ;  /* 0x02000000a8afcfae */ /* 0x000fe2000b981a10 */
[----:B------:R-:W-:Y:S02]  /*1ec0*/  @!P6 IMAD.MOV.U32 R32, RZ, RZ, R28 ;  /* 0x000000ffff20e224 */ /* 0x000fe400078e001c */
[----:B------:R-:W-:Y:S01]  /*1ed0*/  @!P1 IADD3.X R27, PT, PT, R29, R33, R3, P5, !PT ;  /* 0x000000211d1b9210 */ /* 0x000fe20002ffe403 */
[----:B------:R-:W-:Y:S01]  /*1ee0*/  @!P3 LDGSTS.E.BYPASS.LTC128B.128 [R175+0x2800], desc[UR16][R28.64] ;  /* 0x028000001cafbfae */ /* 0x000fe2000b981a10 */
[----:B------:R-:W-:Y:S01]  /*1ef0*/  ISETP.GE.AND P3, PT, R10, R11, PT ;  /* 0x0000000b0a00720c */ /* 0x000fe20003f66270 */
[----:B------:R-:W-:Y:S01]  /*1f00*/  @!P2 IMAD R3, R101, 0xc0, RZ ;  /* 0x000000c06503a824 */ /* 0x000fe200078e02ff */
[----:B------:R-:W-:Y:S01]  /*1f10*/  @!P6 MOV R33, R29 ;  /* 0x0000001d0021e202 */ /* 0x000fe20000000f00 */
[----:B------:R1:W-:Y:S01]  /*1f20*/  @!P1 LDGSTS.E.BYPASS.LTC128B.128 [R175+0x3000], desc[UR16][R26.64] ;  /* 0x030000001aaf9fae */ /* 0x0003e2000b981a10 */
[----:B------:R-:W-:-:S02]  /*1f30*/  IADD3 R20, P1, PT, R15, R20, RZ ;  /* 0x000000140f147210 */ /* 0x000fc40007f3e0ff */
[C---:B------:R-:W-:Y:S01]  /*1f40*/  @!P0 LEA R24, P5, R100.reuse, R28, 0x6 ;  /* 0x0000001c64188211 */ /* 0x040fe200078a30ff */
[----:B------:R-:W-:-:S03]  /*1f50*/  @!P6 IMAD.WIDE.U32 R32, R100, 0x60, R32 ;  /* 0x000000606420e825 */ /* 0x000fc600078e0020 */
[----:B------:R-:W-:Y:S01]  /*1f60*/  @!P0 LEA.HI.X R25, R100, R29, R101, 0x6, P5 ;  /* 0x0000001d64198211 */ /* 0x000fe200028f3465 */
[----:B------:R-:W-:Y:S01]  /*1f70*/  IMAD.X R21, RZ, RZ, R18, P1 ;  /* 0x000000ffff157224 */ /* 0x000fe200008e0612 */
[----:B------:R-:W-:Y:S01]  /*1f80*/  ISETP.GE.AND P5, PT, R4, R11, PT ;  /* 0x0000000b0400720c */ /* 0x000fe20003fa6270 */
[----:B------:R-:W-:Y:S01]  /*1f90*/  @!P3 IMAD R9, R101, 0xa0, RZ ;  /* 0x000000a06509b824 */ /* 0x000fe200078e02ff */
[----:B------:R-:W-:Y:S01]  /*1fa0*/  @!P6 IADD3 R33, PT, PT, R33, R13, RZ ;  /* 0x0000000d2121e210 */ /* 0x000fe20007ffe0ff */
[----:B------:R-:W-:Y:S01]  /*1fb0*/  @!P0 LDGSTS.E.BYPASS.LTC128B.128 [R175+0x3800], desc[UR16][R24.64] ;  /* 0x0380000018af8fae */ /* 0x000fe2000b981a10 */
[----:B------:R-:W-:Y:S01]  /*1fc0*/  IMAD.WIDE.U32 R20, R22, R6, R20 ;  /* 0x0000000616147225 */ /* 0x000fe200078e0014 */
[-C--:B------:R-:W-:Y:S02]  /*1fd0*/  ISETP.GE.AND P1, PT, R14, R11.reuse, PT ;  /* 0x0000000b0e00720c */ /* 0x080fe40003f26270 */
[----:B------:R-:W-:Y:S01]  /*1fe0*/  @!P6 LDGSTS.E.BYPASS.LTC128B.128 [R175+0x4000], desc[UR16][R32.64] ;  /* 0x0400000020afefae */ /* 0x000fe2000b981a10 */
[----:B--2---:R-:W-:Y:S01]  /*1ff0*/  @!P3 IMAD.MOV.U32 R30, RZ, RZ, R28 ;  /* 0x000000ffff1eb224 */ /* 0x004fe200078e001c */
[C---:B------:R-:W-:Y:S01]  /*2000*/  LOP3.LUT R18, R131.reuse, 0x1c0, RZ, 0xc0, !PT ;  /* 0x000001c083127812 */ /* 0x040fe200078ec0ff */
[----:B------:R-:W-:Y:S01]  /*2010*/  @!P3 IMAD.MOV.U32 R31, RZ, RZ, R29 ;  /* 0x000000ffff1fb224 */ /* 0x000fe200078e001d */
[----:B------:R-:W-:Y:S01]  /*2020*/  ISETP.GE.AND P6, PT, R0, R11, PT ;  /* 0x0000000b0000720c */ /* 0x000fe20003fc6270 */
[----:B------:R-:W-:Y:S01]  /*2030*/  IMAD R23, R22, R7, R21 ;  /* 0x0000000716177224 */ /* 0x000fe200078e0215 */
[----:B------:R-:W-:Y:S01]  /*2040*/  LOP3.LUT R17, R18, 0x38, R17, 0xf8, !PT ;  /* 0x0000003812117812 */ /* 0x000fe200078ef811 */
[----:B------:R-:W-:Y:S01]  /*2050*/  @!P3 IMAD.WIDE.U32 R30, R100, 0xa0, R30 ;  /* 0x000000a0641eb825 */ /* 0x000fe200078e001e */
[----:B------:R-:W-:-:S02]  /*2060*/  LOP3.LUT R131, R131, 0x200, RZ, 0xc0, !PT ;  /* 0x0000020083837812 */ /* 0x000fc400078ec0ff */
[C---:B------:R-:W-:Y:S01]  /*2070*/  LOP3.LUT R0, R17.reuse, 0x8, R132, 0x78, !PT ;  /* 0x0000000811007812 */ /* 0x040fe200078e7884 */
[----:B-1----:R-:W-:Y:S01]  /*2080*/  @!P2 IMAD.MOV.U32 R26, RZ, RZ, R28 ;  /* 0x000000ffff1aa224 */ /* 0x002fe200078e001c */
[C---:B------:R-:W-:Y:S01]  /*2090*/  @!P5 LEA R28, P0, R100.reuse, R28, 0x7 ;  /* 0x0000001c641cd211 */ /* 0x040fe200078038ff */
[----:B------:R-:W-:Y:S01]  /*20a0*/  @!P2 IMAD.MOV.U32 R27, RZ, RZ, R29 ;  /* 0x000000ffff1ba224 */ /* 0x000fe200078e001d */
[----:B------:R-:W-:Y:S01]  /*20b0*/  LOP3.LUT R102, R17, 0x8, R134, 0x78, !PT ;  /* 0x0000000811667812 */ /* 0x000fe200078e7886 */
[----:B------:R-:W-:Y:S01]  /*20c0*/  @!P3 IMAD.IADD R31, R31, 0x1, R9 ;  /* 0x000000011f1fb824 */ /* 0x000fe200078e0209 */
[C---:B------:R-:W-:Y:S01]  /*20d0*/  @!P5 LEA.HI.X R29, R100.reuse, R29, R101, 0x7, P0 ;  /* 0x0000001d641dd211 */ /* 0x040fe200000f3c65 */
[----:B------:R-:W-:Y:S01]  /*20e0*/  @!P2 IMAD.WIDE.U32 R26, R100, 0xc0, R26 ;  /* 0x000000c0641aa825 */ /* 0x000fe200078e001a */
[-C--:B------:R-:W-:Y:S02]  /*20f0*/  ISETP.GE.AND P0, PT, R16, R11.reuse, PT ;  /* 0x0000000b1000720c */ /* 0x080fe40003f06270 */
[C---:B------:R-:W-:Y:S01]  /*2100*/  SHF.L.U64.HI R16, R6.reuse, 0x4, R7 ;  /* 0x0000000406107819 */ /* 0x040fe20000010207 */
[----:B------:R-:W-:Y:S01]  /*2110*/  @!P2 IMAD.IADD R27, R27, 0x1, R3 ;  /* 0x000000011b1ba824 */ /* 0x000fe200078e0203 */
[----:B------:R-:W-:Y:S01]  /*2120*/  @!P5 LDGSTS.E.BYPASS.LTC128B.128 [R175+0x4800], desc[UR16][R28.64] ;  /* 0x048000001cafdfae */ /* 0x000fe2000b981a10 */
[----:B------:R-:W-:Y:S01]  /*2130*/  SHF.L.U32 R3, R6, 0x4, RZ ;  /* 0x0000000406037819 */ /* 0x000fe200000006ff */
[----:B------:R-:W-:Y:S01]  /*2140*/  IMAD R165, R0, 0x2, R165 ;  /* 0x0000000200a57824 */ /* 0x000fe200078e02a5 */
[-C--:B------:R-:W-:Y:S01]  /*2150*/  ISETP.GE.AND P5, PT, R12, R11.reuse, PT ;  /* 0x0000000b0c00720c */ /* 0x080fe20003fa6270 */
[----:B------:R-:W-:Y:S01]  /*2160*/  @!P3 LDGSTS.E.BYPASS.LTC128B.128 [R175+0x5000], desc[UR16][R30.64] ;  /* 0x050000001eafbfae */ /* 0x000fe2000b981a10 */
[----:B------:R-:W-:Y:S01]  /*2170*/  ISETP.GE.AND P3, PT, R10, R11, PT ;  /* 0x0000000b0a00720c */ /* 0x000fe20003f66270 */
[----:B------:R-:W-:-:S02]  /*2180*/  IMAD.SHL.U32 R0, R132, 0x20, RZ ;  /* 0x0000002084007824 */ /* 0x000fc400078e00ff */
[----:B------:R-:W-:Y:S01]  /*2190*/  @!P2 LDGSTS.E.BYPASS.LTC128B.128 [R175+0x5800], desc[UR16][R26.64] ;  /* 0x058000001aafafae */ /* 0x000fe2000b981a10 */
[----:B------:R-:W-:-:S03]  /*21a0*/  LEA R170, P2, R20, UR6, 0x1 ;  /* 0x0000000614aa7c11 */ /* 0x000fc6000f8408ff */
[----:B------:R-:W0:Y:S01]  /*21b0*/  LDGDEPBAR ;  /* 0x00000000000079af */ /* 0x000e220000000000 */
[----:B------:R-:W-:Y:S01]  /*21c0*/  LEA.HI.X R171, R20, UR7, R23, 0x1, P2 ;  /* 0x0000000714ab7c11 */ /* 0x000fe200090f0c17 */
[----:B------:R-:W-:Y:S01]  /*21d0*/  IMAD.WIDE.U32 R20, R6, 0x20, RZ ;  /* 0x0000002006147825 */ /* 0x000fe200078e00ff */
[----:B------:R-:W-:-:S03]  /*21e0*/  LEA R14, P2, R3, R170, 0x1 ;  /* 0x000000aa030e7211 */ /* 0x000fc600078408ff */
[----:B------:R-:W-:Y:S01]  /*21f0*/  @!P3 IMAD R12, R7, 0xa0, RZ ;  /* 0x000000a0070cb824 */ /* 0x000fe200078e02ff */
[----:B------:R-:W-:Y:S01]  /*2200*/  LEA.HI.X R15, R3, R171, R16, 0x1, P2 ;  /* 0x000000ab030f7211 */ /* 0x000fe200010f0c10 */
[----:B------:R-:W-:Y:S01]  /*2210*/  IMAD.SHL.U32 R3, R7, 0x20, RZ ;  /* 0x0000002007037824 */ /* 0x000fe200078e00ff */
[----:B------:R-:W-:Y:S01]  /*2220*/  ISETP.GE.AND P2, PT, R8, R11, PT ;  /* 0x0000000b0800720c */ /* 0x000fe20003f46270 */
[--C-:B------:R-:W-:Y:S01]  /*2230*/  @!P3 IMAD.MOV.U32 R18, RZ, RZ, R14.reuse ;  /* 0x000000ffff12b224 */ /* 0x100fe200078e000e */
[----:B------:R-:W-:Y:S01]  /*2240*/  @!P3 MOV R19, R15 ;  /* 0x0000000f0013b202 */ /* 0x000fe20000000f00 */
[----:B------:R-:W-:Y:S02]  /*2250*/  @!P5 IMAD.MOV.U32 R22, RZ, RZ, R14 ;  /* 0x000000ffff16d224 */ /* 0x000fe400078e000e */
[----:B------:R-:W-:Y:S02]  /*2260*/  @!P5 IMAD.MOV.U32 R23, RZ, RZ, R15 ;  /* 0x000000ffff17d224 */ /* 0x000fe400078e000f */
[----:B------:R-:W-:-:S04]  /*2270*/  @!P3 IMAD.WIDE.U32 R18, R6, 0xa0, R18 ;  /* 0x000000a00612b825 */ /* 0x000fc800078e0012 */
[----:B------:R-:W-:Y:S02]  /*2280*/  @!P5 IMAD R8, R7, 0x60, RZ ;  /* 0x000000600708d824 */ /* 0x000fe400078e02ff */
[----:B------:R-:W-:Y:S01]  /*2290*/  @!P5 IMAD.WIDE.U32 R22, R6, 0x60, R22 ;  /* 0x000000600616d825 */ /* 0x000fe200078e0016 */
[----:B------:R-:W-:-:S04]  /*22a0*/  DEPBAR.LE SB0, 0x0 ;  /* 0x000080000000791a */ /* 0x000fc80000000000 */
[----:B------:R-:W-:Y:S01]  /*22b0*/  BAR.SYNC.DEFER_BLOCKING 0x0 ;  /* 0x0000000000007b1d */ /* 0x000fe20000010000 */
[----:B------:R-:W-:Y:S01]  /*22c0*/  @!P3 IMAD.IADD R13, R19, 0x1, R12 ;  /* 0x00000001130db824 */ /* 0x000fe200078e020c */
[----:B------:R-:W-:Y:S01]  /*22d0*/  @!P3 MOV R12, R18 ;  /* 0x00000012000cb202 */ /* 0x000fe20000000f00 */
[----:B------:R-:W-:Y:S02]  /*22e0*/  @!P5 IMAD.IADD R9, R23, 0x1, R8 ;  /* 0x000000011709d824 */ /* 0x000fe400078e0208 */
[----:B------:R-:W-:Y:S02]  /*22f0*/  @!P5 IMAD.MOV.U32 R8, RZ, RZ, R22 ;  /* 0x000000ffff08d224 */ /* 0x000fe400078e0016 */
[----:B------:R-:W-:Y:S02]  /*2300*/  @!P2 IMAD.MOV.U32 R22, RZ, RZ, R14 ;  /* 0x000000ffff16a224 */ /* 0x000fe400078e000e */
[----:B------:R-:W-:Y:S02]  /*2310*/  @!P2 IMAD.MOV.U32 R23, RZ, RZ, R15 ;  /* 0x000000ffff17a224 */ /* 0x000fe400078e000f */
[----:B------:R-:W-:Y:S01]  /*2320*/  @!P2 IMAD.WIDE.U32 R22, R6, 0xc0, R22 ;  /* 0x000000c00616a825 */ /* 0x000fe200078e0016 */
[----:B------:R-:W-:Y:S01]  /*2330*/  @!PT LDS RZ, [RZ] ;  /* 0x00000000fffff984 */ /* 0x000fe20000000800 */
[----:B------:R-:W-:Y:S01]  /*2340*/  @!PT LDS RZ, [RZ] ;  /* 0x00000000fffff984 */ /* 0x000fe20000000800 */
[----:B------:R-:W-:Y:S01]  /*2350*/  @!PT LDS RZ, [RZ] ;  /* 0x00000000fffff984 */ /* 0x000fe20000000800 */
[----:B------:R-:W-:Y:S04]  /*2360*/  @!P4 LDGSTS.E.BYPASS.LTC128B.128 [R175+0x6000], desc[UR16][R170.64] ;  /* 0x06000000aaafcfae */ /* 0x000fe8000b981a10 */
[----:B------:R-:W-:Y:S01]  /*2370*/  @P4 STS.128 [R175+0x6000], RZ ;  /* 0x006000ffaf004388 */ /* 0x000fe20000000c00 */
[----:B------:R-:W-:Y:S01]  /*2380*/  ISETP.GE.AND P4, PT, R4, R11, PT ;  /* 0x0000000b0400720c */ /* 0x000fe20003f86270 */
[----:B------:R-:W-:-:S02]  /*2390*/  IMAD.MOV.U32 R4, RZ, RZ, 0x20 ;  /* 0x00000020ff047424 */ /* 0x000fc400078e00ff */
[----:B------:R-:W-:Y:S04]  /*23a0*/  @P0 STS.128 [R175+0x6800], RZ ;  /* 0x006800ffaf000388 */ /* 0x000fe80000000c00 */
[----:B------:R-:W-:Y:S01]  /*23b0*/  @!PT LDS RZ, [RZ] ;  /* 0x00000000fffff984 */ /* 0x000fe20000000800 */
[----:B------:R-:W-:Y:S01]  /*23c0*/  @!PT LDS RZ, [RZ] ;  /* 0x00000000fffff984 */ /* 0x000fe20000000800 */
[----:B------:R-:W-:Y:S01]  /*23d0*/  @!PT LDS RZ, [RZ] ;  /* 0x00000000fffff984 */ /* 0x000fe20000000800 */
[----:B------:R1:W-:Y:S01]  /*23e0*/  @!P0 LDGSTS.E.BYPASS.LTC128B.128 [R175+0x6800], desc[UR16][R14.64] ;  /* 0x068000000eaf8fae */ /* 0x0003e2000b981a10 */
[----:B------:R-:W-:Y:S01]  /*23f0*/  @!P1 IADD3 R10, P0, PT, R14, R20, RZ ;  /* 0x000000140e0a9210 */ /* 0x000fe20007f1e0ff */
[----:B------:R-:W-:Y:S02]  /*2400*/  @!P2 IMAD R20, R7, 0xc0, RZ ;  /* 0x000000c00714a824 */ /* 0x000fe400078e02ff */
[----:B------:R-:W-:Y:S01]  /*2410*/  @P1 STS.128 [R175+0x7000], RZ ;  /* 0x007000ffaf001388 */ /* 0x000fe20000000c00 */
[----:B------:R-:W-:Y:S01]  /*2420*/  @!P1 IADD3.X R11, PT, PT, R15, R21, R3, P0, !PT ;  /* 0x000000150f0b9210 */ /* 0x000fe200007fe403 */
[----:B------:R-:W-:Y:S01]  /*2430*/  @!P2 IMAD.IADD R21, R23, 0x1, R20 ;  /* 0x000000011715a824 */ /* 0x000fe200078e0214 */
[----:B------:R-:W-:Y:S01]  /*2440*/  LOP3.LUT R3, R131, 0x7c00, R0, 0xf8, !PT ;  /* 0x00007c0083037812 */ /* 0x000fe200078ef800 */
[----:B------:R-:W-:Y:S01]  /*2450*/  VIADD R0, R165, UR5 ;  /* 0x00000005a5007c36 */ /* 0x000fe20008000000 */
[----:B------:R-:W-:Y:S01]  /*2460*/  @!P2 MOV R20, R22 ;  /* 0x000000160014a202 */ /* 0x000fe20000000f00 */
[----:B------:R-:W-:Y:S01]  /*2470*/  @!PT LDS RZ, [RZ] ;  /* 0x00000000fffff984 */ /* 0x000fe20000000800 */
[----:B------:R-:W-:Y:S01]  /*2480*/  @!PT LDS RZ, [RZ] ;  /* 0x00000000fffff984 */ /* 0x000fe20000000800 */
[----:B------:R-:W-:Y:S01]  /*2490*/  @!PT LDS RZ, [RZ] ;  /* 0x00000000fffff984 */ /* 0x000fe20000000800 */
[----:B------:R-:W-:Y:S01]  /*24a0*/  @!P1 LDGSTS.E.BYPASS.LTC128B.128 [R175+0x7000], desc[UR16][R10.64] ;  /* 0x070000000aaf9fae */ /* 0x000fe2000b981a10 */
[----:B------:R-:W-:Y:S01]  /*24b0*/  @!P6 LEA R18, P1, R6, R14, 0x6 ;  /* 0x0000000e0612e211 */ /* 0x000fe200078230ff */
[----:B------:R-:W-:-:S02]  /*24c0*/  IMAD.IADD R166, R102, 0x1, R3 ;  /* 0x0000000166a67824 */ /* 0x000fc400078e0203 */
[----:B------:R-:W-:Y:S01]  /*24d0*/  @P6 STS.128 [R175+0x7800], RZ ;  /* 0x007800ffaf006388 */ /* 0x000fe20000000c00 */
[----:B------:R-:W-:Y:S01]  /*24e0*/  @!P6 LEA.HI.X R19, R6, R15, R7, 0x6, P1 ;  /* 0x0000000f0613e211 */ /* 0x000fe200008f3407 */
[----:B------:R-:W-:Y:S01]  /*24f0*/  IMAD.MOV.U32 R3, RZ, RZ, 0x40 ;  /* 0x00000040ff037424 */ /* 0x000fe200078e00ff */
[----:B------:R-:W-:-:S03]  /*2500*/  LEA R166, R166, UR5, 0x1 ;  /* 0x00000005a6a67c11 */ /* 0x000fc6000f8e08ff */
[----:B------:R-:W-:Y:S01]  /*2510*/  @!PT LDS RZ, [RZ] ;  /* 0x00000000fffff984 */ /* 0x000fe20000000800 */
[----:B------:R-:W-:Y:S01]  /*2520*/  @!PT LDS RZ, [RZ] ;  /* 0x00000000fffff984 */ /* 0x000fe20000000800 */
[----:B------:R-:W-:Y:S01]  /*2530*/  @!PT LDS RZ, [RZ] ;  /* 0x00000000fffff984 */ /* 0x000fe20000000800 */
[----:B------:R2:W-:Y:S04]  /*2540*/  @!P6 LDGSTS.E.BYPASS.LTC128B.128 [R175+0x7800], desc[UR16][R18.64] ;  /* 0x0780000012afefae */ /* 0x0005e8000b981a10 */
[----:B------:R-:W-:Y:S01]  /*2550*/  @P5 STS.128 [R175+0x8000], RZ ;  /* 0x008000ffaf005388 */ /* 0x000fe20000000c00 */
[----:B-1----:R-:W-:-:S03]  /*2560*/  @!P4 LEA R14, P0, R6, R14, 0x7 ;  /* 0x0000000e060ec211 */ /* 0x002fc600078038ff */
[----:B------:R-:W-:Y:S01]  /*2570*/  @!PT LDS RZ, [RZ] ;  /* 0x00000000fffff984 */ /* 0x000fe20000000800 */
[----:B------:R-:W-:Y:S01]  /*2580*/  @!PT LDS RZ, [RZ] ;  /* 0x00000000fffff984 */ /* 0x000fe20000000800 */
[----:B------:R-:W-:Y:S01]  /*2590*/  @!PT LDS RZ, [RZ] ;  /* 0x00000000fffff984 */ /* 0x000fe20000000800 */
[----:B------:R1:W-:Y:S01]  /*25a0*/  @!P5 LDGSTS.E.BYPASS.LTC128B.128 [R175+0x8000], desc[UR16][R8.64] ;  /* 0x0800000008afdfae */ /* 0x0003e2000b981a10 */
[----:B------:R-:W-:-:S03]  /*25b0*/  @!P4 LEA.HI.X R15, R6, R15, R7, 0x7, P0 ;  /* 0x0000000f060fc211 */ /* 0x000fc600000f3c07 */
        /* <DEDUP_REMOVED lines=15> */
[----:B------:R-:W-:-:S02]  /*26b0*/  R2P PR, R132, 0x6 ;  /* 0x0000000684007804 */ /* 0x000fc40000000000 */
[----:B------:R-:W-:Y:S01]  /*26c0*/  ISETP.NE.AND P0, PT, R103, 0x1, PT ;  /* 0x000000016700780c */ /* 0x000fe20003f05270 */
[----:B------:R-:W-:Y:S02]  /*26d0*/  LDSM.16.M88.4 R84, [R166] ;  /* 0x00000000a654783b */ /* 0x000fe40000000200 */
[----:B------:R-:W-:Y:S02]  /*26e0*/  SEL R4, R4, 0xffffffe0, !P1 ;  /* 0xffffffe004047807 */ /* 0x000fe40004800000 */
[----:B------:R-:W4:Y:S01]  /*26f0*/  LDSM.16.M88.4 R40, [R165+UR5+0x2000] ;  /* 0x00200005a528783b */ /* 0x000f220008000200 */
[----:B------:R-:W-:Y:S02]  /*2700*/  SEL R3, R3, 0xffffffc0, !P2 ;  /* 0xffffffc003037807 */ /* 0x000fe40005000000 */
[----:B------:R-:W-:Y:S01]  /*2710*/  IMAD.IADD R164, R166, 0x1, R4 ;  /* 0x00000001a6a47824 */ /* 0x000fe200078e0204 */
[----:B------:R-:W5:Y:S01]  /*2720*/  LDSM.16.M88.4 R32, [R165+UR5+0x2800] ;  /* 0x00280005a520783b */ /* 0x000f620008000200 */
[----:B------:R-:W-:Y:S01]  /*2730*/  IADD3 R160, PT, PT, R0, R4, RZ ;  /* 0x0000000400a07210 */ /* 0x000fe20007ffe0ff */
[----:B------:R-:W-:-:S02]  /*2740*/  IMAD.IADD R163, R166, 0x1, R3 ;  /* 0x00000001a6a37824 */ /* 0x000fc400078e0203 */
[----:B------:R-:W3:Y:S01]  /*2750*/  LDSM.16.M88.4 R24, [R165+UR5+0x3000] ;  /* 0x00300005a518783b */ /* 0x000ee20008000200 */
[----:B------:R-:W-:Y:S02]  /*2760*/  IMAD.IADD R159, R0, 0x1, R3 ;  /* 0x00000001009f7824 */ /* 0x000fe400078e0203 */
[C---:B------:R-:W-:Y:S01]  /*2770*/  IMAD.IADD R162, R4.reuse, 0x1, R163 ;  /* 0x0000000104a27824 */ /* 0x040fe200078e02a3 */
[----:B--2---:R-:W2:Y:S02]  /*2780*/  LDSM.16.M88.4 R16, [R165+UR5+0x3800] ;  /* 0x00380005a510783b */ /* 0x004ea40008000200 */
[----:B------:R-:W-:Y:S02]  /*2790*/  IADD3 R158, PT, PT, R4, R159, RZ ;  /* 0x0000009f049e7210 */ /* 0x000fe40007ffe0ff */
[----:B-1----:R-:W1:Y:S04]  /*27a0*/  LDSM.16.M88.4 R8, [R165+UR5+0x4000] ;  /* 0x00400005a508783b */ /* 0x002e680008000200 */
[----:B------:R-:W1:Y:S04]  /*27b0*/  LDSM.16.M88.4 R104, [R165+UR5+0x4800] ;  /* 0x00480005a568783b */ /* 0x000e680008000200 */
[----:B------:R-:W1:Y:S04]  /*27c0*/  LDSM.16.M88.4 R92, [R165+UR5+0x5000] ;  /* 0x00500005a55c783b */ /* 0x000e680008000200 */
[----:B------:R-:W1:Y:S04]  /*27d0*/  LDSM.16.M88.4 R48, [R165+UR5+0x5800] ;  /* 0x00580005a530783b */ /* 0x000e680008000200 */
[----:B------:R-:W-:Y:S04]  /*27e0*/  LDSM.16.M88.4 R68, [R164] ;  /* 0x00000000a444783b */ /* 0x000fe80000000200 */
[----:B------:R-:W1:Y:S01]  /*27f0*/  LDSM.16.M88.4 R60, [R160+0x2000] ;  /* 0x00200000a03c783b */ /* 0x000e620000000200 */
[C---:B----4-:R-:W-:Y:S03]  /*2800*/  HMMA.16816.F32 R44, R84.reuse, R40, RZ ;  /* 0x00000028542c723c */ /* 0x050fe600000018ff */
[----:B------:R-:W4:Y:S04]  /*2810*/  LDSM.16.M88.4 R56, [R160+0x2800] ;  /* 0x00280000a038783b */ /* 0x000f280000000200 */
[----:B------:R-:W4:Y:S01]  /*2820*/  LDSM.16.M88.4 R52, [R160+0x3000] ;  /* 0x00300000a034783b */ /* 0x000f220000000200 */
[C---:B-----5:R-:W-:Y:S03]  /*2830*/  HMMA.16816.F32 R36, R84.reuse, R32, RZ ;  /* 0x000000205424723c */ /* 0x060fe600000018ff */
[----:B------:R-:W-:Y:S04]  /*2840*/  LDSM.16.M88.4 R112, [R160+0x4000] ;  /* 0x00400000a070783b */ /* 0x000fe80000000200 */
[----:B------:R-:W-:Y:S01]  /*2850*/  LDSM.16.M88.4 R80, [R160+0x4800] ;  /* 0x00480000a050783b */ /* 0x000fe20000000200 */
[C---:B---3--:R-:W-:Y:S03]  /*2860*/  HMMA.16816.F32 R28, R84.reuse, R24, RZ ;  /* 0x00000018541c723c */ /* 0x048fe600000018ff */
[----:B------:R-:W-:Y:S04]  /*2870*/  LDSM.16.M88.4 R124, [R163] ;  /* 0x00000000a37c783b */ /* 0x000fe80000000200 */
[----:B------:R-:W-:Y:S01]  /*2880*/  LDSM.16.M88.4 R72, [R160+0x5800] ;  /* 0x00580000a048783b */ /* 0x000fe20000000200 */
[C---:B--2---:R-:W-:Y:S03]  /*2890*/  HMMA.16816.F32 R20, R84.reuse, R16, RZ ;  /* 0x000000105414723c */ /* 0x044fe600000018ff */
[----:B------:R-:W-:Y:S04]  /*28a0*/  LDSM.16.M88.4 R76, [R160+0x5000] ;  /* 0x00500000a04c783b */ /* 0x000fe80000000200 */
[----:B------:R-:W-:Y:S01]  /*28b0*/  LDSM.16.M88.4 R64, [R159+0x2000] ;  /* 0x002000009f40783b */ /* 0x000fe20000000200 */
[C---:B-1----:R-:W-:Y:S03]  /*28c0*/  HMMA.16816.F32 R12, R84.reuse, R8, RZ ;  /* 0x00000008540c723c */ /* 0x042fe600000018ff */
        /* <DEDUP_REMOVED lines=17> */
[----:B------:R-:W-:Y:S07]  /*29e0*/  LDSM.16.M88.4 R60, [R159+0x2800] ;  /* 0x002800009f3c783b */ /* 0x000fee0000000200 */
[C---:B----4-:R-:W-:Y:S08]  /*29f0*/  HMMA.16816.F32 R36, R68.reuse, R56, R36 ;  /* 0x000000384424723c */ /* 0x050ff00000001824 */
[C---:B------:R-:W-:Y:S01]  /*2a00*/  HMMA.16816.F32 R32, R68.reuse, R58, R32 ;  /* 0x0000003a4420723c */ /* 0x040fe20000001820 */
[----:B------:R-:W-:Y:S07]  /*2a10*/  LDSM.16.M88.4 R56, [R159+0x3000] ;  /* 0x003000009f38783b */ /* 0x000fee0000000200 */
[C---:B------:R-:W-:Y:S08]  /*2a20*/  HMMA.16816.F32 R28, R68.reuse, R52, R28 ;  /* 0x00000034441c723c */ /* 0x040ff0000000181c */
[C---:B-1----:R-:W-:Y:S08]  /*2a30*/  HMMA.16816.F32 R20, R68.reuse, R48, R20 ;  /* 0x000000304414723c */ /* 0x042ff00000001814 */
[C---:B------:R-:W-:Y:S01]  /*2a40*/  HMMA.16816.F32 R16, R68.reuse, R50, R16 ;  /* 0x000000324410723c */ /* 0x040fe20000001810 */
[----:B------:R-:W1:Y:S07]  /*2a50*/  LDSM.16.M88.4 R48, [R159+0x4000] ;  /* 0x004000009f30783b */ /* 0x000e6e0000000200 */
[C---:B------:R-:W-:Y:S01]  /*2a60*/  HMMA.16816.F32 R24, R68.reuse, R54, R24 ;  /* 0x000000364418723c */ /* 0x040fe20000001818 */
[----:B------:R-:W2:Y:S07]  /*2a70*/  LDSM.16.M88.4 R52, [R159+0x3800] ;  /* 0x003800009f34783b */ /* 0x000eae0000000200 */
[C---:B------:R-:W-:Y:S08]  /*2a80*/  HMMA.16816.F32 R12, R68.reuse, R112, R12 ;  /* 0x00000070440c723c */ /* 0x040ff0000000180c */
[C---:B------:R-:W-:Y:S01]  /*2a90*/  HMMA.16816.F32 R8, R68.reuse, R114, R8 ;  /* 0x000000724408723c */ /* 0x040fe20000001808 */
[----:B------:R-:W3:Y:S07]  /*2aa0*/  LDSM.16.M88.4 R112, [R159+0x5800] ;  /* 0x005800009f70783b */ /* 0x000eee0000000200 */
[C---:B------:R-:W-:Y:S08]  /*2ab0*/  HMMA.16816.F32 R108, R68.reuse, R80, R108 ;  /* 0x00000050446c723c */ /* 0x040ff0000000186c */
[----:B------:R-:W-:Y:S01]  /*2ac0*/  HMMA.16816.F32 R104, R68, R82, R104 ;  /* 0x000000524468723c */ /* 0x000fe20000001868 */
[----:B------:R-:W-:Y:S07]  /*2ad0*/  LDSM.16.M88.4 R80, [R162] ;  /* 0x00000000a250783b */ /* 0x000fee0000000200 */
[C---:B-1----:R-:W-:Y:S08]  /*2ae0*/  HMMA.16816.F32 R12, R124.reuse, R48, R12 ;  /* 0x000000307c0c723c */ /* 0x042ff0000000180c */
[----:B------:R-:W-:Y:S01]  /*2af0*/  HMMA.16816.F32 R8, R124, R50, R8 ;  /* 0x000000327c08723c */ /* 0x000fe20000001808 */
[----:B------:R-:W1:Y:S07]  /*2b00*/  LDSM.16.M88.4 R48, [R158+0x5800] ;  /* 0x005800009e30783b */ /* 0x000e6e0000000200 */
[C---:B------:R-:W-:Y:S08]  /*2b10*/  HMMA.16816.F32 R88, R68.reuse, R72, R88 ;  /* 0x000000484458723c */ /* 0x040ff00000001858 */
[C---:B------:R-:W-:Y:S08]  /*2b20*/  HMMA.16816.F32 R96, R68.reuse, R76, R96 ;  /* 0x0000004c4460723c */ /* 0x040ff00000001860 */
[C---:B------:R-:W-:Y:S01]  /*2b30*/  HMMA.16816.F32 R92, R68.reuse, R78, R92 ;  /* 0x0000004e445c723c */ /* 0x040fe2000000185c */
[----:B------:R-:W4:Y:S07]  /*2b40*/  LDSM.16.M88.4 R76, [R158+0x2000] ;  /* 0x002000009e4c783b */ /* 0x000f2e0000000200 */
        /* <DEDUP_REMOVED lines=12> */
[C---:B--2---:R-:W-:Y:S08]  /*2c10*/  HMMA.16816.F32 R20, R124.reuse, R52, R20 ;  /* 0x000000347c14723c */ /* 0x044ff00000001814 */
[----:B------:R-:W-:Y:S01]  /*2c20*/  HMMA.16816.F32 R16, R124, R54, R16 ;  /* 0x000000367c10723c */ /* 0x000fe20000001810 */
[----:B------:R-:W2:Y:S01]  /*2c30*/  LDSM.16.M88.4 R52, [R158+0x5000] ;  /* 0x005000009e34783b */ /* 0x000ea20000000200 */
[----:B------:R-:W-:-:S06]  /*2c40*/  DEPBAR.LE SB0, 0x0 ;  /* 0x000080000000791a */ /* 0x000fcc0000000000 */
[C---:B---3--:R-:W-:Y:S08]  /*2c50*/  HMMA.16816.F32 R88, R124.reuse, R112, R88 ;  /* 0x000000707c58723c */ /* 0x048ff00000001858 */
[C---:B------:R-:W-:Y:S08]  /*2c60*/  HMMA.16816.F32 R108, R124.reuse, R120, R108 ;  /* 0x000000787c6c723c */ /* 0x040ff0000000186c */
[C---:B------:R-:W-:Y:S08]  /*2c70*/  HMMA.16816.F32 R104, R124.reuse, R122, R104 ;  /* 0x0000007a7c68723c */ /* 0x040ff00000001868 */
[C---:B------:R-:W-:Y:S08]  /*2c80*/  HMMA.16816.F32 R96, R124.reuse, R116, R96 ;  /* 0x000000747c60723c */ /* 0x040ff00000001860 */
[C---:B------:R-:W-:Y:S08]  /*2c90*/  HMMA.16816.F32 R92, R124.reuse, R118, R92 ;  /* 0x000000767c5c723c */ /* 0x040ff0000000185c */
[----:B------:R-:W-:Y:S08]  /*2ca0*/  HMMA.16816.F32 R84, R124, R114, R84 ;  /* 0x000000727c54723c */ /* 0x000ff00000001854 */
[----:B-1----:R-:W-:Y:S01]  /*2cb0*/  HMMA.16816.F32 R88, R80, R48, R88 ;  /* 0x000000305058723c */ /* 0x002fe20000001858 */
[----:B------:R-:W-:-:S02]  /*2cc0*/  SHF.R.U32.HI R48, RZ, 0x2, R132 ;  /* 0x00000002ff307819 */ /* 0x000fc40000011684 */
[----:B------:R-:W-:Y:S02]  /*2cd0*/  LOP3.LUT R49, R134, 0x1f0, RZ, 0xc0, !PT ;  /* 0x000001f086317812 */ /* 0x000fe400078ec0ff */
[----:B------:R-:W-:Y:S02]  /*2ce0*/  LOP3.LUT R48, R48, 0x7, RZ, 0xc0, !PT ;  /* 0x0000000730307812 */ /* 0x000fe400078ec0ff */
[----:B------:R-:W-:Y:S01]  /*2cf0*/  IADD3 R0, PT, PT, R49, 0x1, R174 ;  /* 0x0000000131007810 */ /* 0x000fe20007ffe0ae */
[----:B----4-:R-:W-:Y:S03]  /*2d00*/  HMMA.16816.F32 R44, R80, R76, R44 ;  /* 0x0000004c502c723c */ /* 0x010fe6000000182c */
[----:B------:R-:W-:Y:S01]  /*2d10*/  IADD3 R49, PT, PT, -R133, R0, R48 ;  /* 0x0000000085317210 */ /* 0x000fe20007ffe130 */
[----:B------:R-:W-:-:S03]  /*2d20*/  IMAD.IADD R0, R5, 0x1, R138 ;  /* 0x0000000105007824 */ /* 0x000fc600078e028a */
[--C-:B------:R-:W-:Y:S01]  /*2d30*/  IADD3 R49, PT, PT, R49, UR14, R130.reuse ;  /* 0x0000000e31317c10 */ /* 0x100fe2000fffe082 */
[----:B------:R-:W-:Y:S03]  /*2d40*/  HMMA.16816.F32 R40, R80, R78, R40 ;  /* 0x0000004e5028723c */ /* 0x000fe60000001828 */
[C---:B------:R-:W-:Y:S02]  /*2d50*/  VIMNMX R137, PT, PT, R49.reuse, R130, PT ;  /* 0x0000008231897248 */ /* 0x040fe40003fe0100 */
[----:B------:R-:W-:-:S03]  /*2d60*/  VIADDMNMX R136, R49, 0x8, R130, PT ;  /* 0x0000000831887846 */ /* 0x000fc60003800182 */
        /* <DEDUP_REMOVED lines=26> */
.L_x_5600:
        /* <DEDUP_REMOVED lines=59> */
.L_x_5601:
[C---:B------:R-:W-:Y:S01]  /*32c0*/  IMAD.SHL.U32 R49, R100.reuse, 0x20, RZ ;  /* 0x0000002064317824 */ /* 0x040fe200078e00ff */
[----:B------:R-:W-:Y:S01]  /*32d0*/  IADD3 R52, P1, PT, R129, R168, RZ ;  /* 0x000000a881347210 */ /* 0x000fe20007f3e0ff */
[----:B------:R-:W-:Y:S01]  /*32e0*/  @!PT LDS RZ, [RZ] ;  /* 0x00000000fffff984 */ /* 0x000fe20000000800 */
[----:B------:R-:W-:Y:S01]  /*32f0*/  @!PT LDS RZ, [RZ] ;  /* 0x00000000fffff984 */ /* 0x000fe20000000800 */
[----:B------:R-:W-:Y:S01]  /*3300*/  @!PT LDS RZ, [RZ] ;  /* 0x00000000fffff984 */ /* 0x000fe20000000800 */
[----:B------:R1:W-:Y:S01]  /*3310*/  LDGSTS.E.BYPASS.LTC128B.128 [R175+0x2000], desc[UR16][R168.64] ;  /* 0x02000000a8af7fae */ /* 0x0003e2000b981a10 */
[----:B------:R-:W-:Y:S02]  /*3320*/  SHF.L.U64.HI R48, R100, 0x5, R101 ;  /* 0x0000000564307819 */ /* 0x000fe40000010265 */
[----:B------:R-:W-:Y:S01]  /*3330*/  IADD3 R50, P2, PT, R49, R52, RZ ;  /* 0x0000003431327210 */ /* 0x000fe20007f5e0ff */
[----:B------:R-:W-:-:S03]  /*3340*/  IMAD.X R53, R2, 0x1, R169, P1 ;  /* 0x0000000102357824 */ /* 0x000fc600008e06a9 */
[-C--:B------:R-:W-:Y:S01]  /*3350*/  IADD3 R56, P1, PT, R50, R49.reuse, RZ ;  /* 0x0000003132387210 */ /* 0x080fe20007f3e0ff */
[----:B------:R-:W-:Y:S01]  /*3360*/  IMAD.X R51, R48, 0x1, R53, P2 ;  /* 0x0000000130337824 */ /* 0x000fe200010e0635 */
        /* <DEDUP_REMOVED lines=17> */
.L_x_5599:
[C---:B------:R-:W-:Y:S01]  /*3480*/  VIADD R2, R0.reuse, 0x8 ;  /* 0x0000000800027836 */ /* 0x040fe20000000000 */
[----:B------:R-:W2:Y:S01]  /*3490*/  LDCU UR4, c[0x0][0x45c] ;  /* 0x00008b80ff0477ac */ /* 0x000ea20008000800 */
[----:B------:R-:W-:Y:S02]  /*34a0*/  VIADD R48, R0, 0x1 ;  /* 0x0000000100307836 */ /* 0x000fe40000000000 */
[----:B------:R-:W-:Y:S01]  /*34b0*/  IMAD.IADD R161, R131, 0x1, R102 ;  /* 0x0000000183a17824 */ /* 0x000fe200078e0266 */
        /* <DEDUP_REMOVED lines=9> */
[C---:B------:R-:W-:Y:S02]  /*3550*/  ISETP.GE.AND P6, PT, R2.reuse, R137, PT ;  /* 0x000000890200720c */ /* 0x040fe40003fc6270 */
[-C--:B------:R-:W-:Y:S01]  /*3560*/  ISETP.GE.AND P1, PT, R2, R136.reuse, PT ;  /* 0x000000880200720c */ /* 0x080fe20003f26270 */
[----:B------:R-:W-:Y:S01]  /*3570*/  VIADD R2, R0, 0x18 ;  /* 0x0000001800027836 */ /* 0x000fe20000000000 */
[----:B------:R-:W-:Y:S02]  /*3580*/  ISETP.GE.AND P3, PT, R48, R136, PT ;  /* 0x000000883000720c */ /* 0x000fe40003f66270 */
[----:B------:R-:W-:Y:S01]  /*3590*/  FSEL R81, R36, -INF , !P6 ;  /* 0xff80000024517808 */ /* 0x000fe20007000000 */
[----:B------:R-:W-:Y:S01]  /*35a0*/  VIADD R36, R0, 0x19 ;  /* 0x0000001900247836 */ /* 0x000fe20000000000 */
[----:B------:R-:W-:Y:S02]  /*35b0*/  FSEL R43, R43, -INF , !P3 ;  /* 0xff8000002b2b7808 */ /* 0x000fe40005800000 */
[----:B------:R-:W-:-:S02]  /*35c0*/  FSEL R199, R38, -INF , !P1 ;  /* 0xff80000026c77808 */ /* 0x000fc40004800000 */
[-C--:B------:R-:W-:Y:S02]  /*35d0*/  ISETP.GE.AND P5, PT, R48, R137.reuse, PT ;  /* 0x000000893000720c */ /* 0x080fe40003fa6270 */
[-C--:B------:R-:W-:Y:S02]  /*35e0*/  ISETP.GE.AND P3, PT, R40, R136.reuse, PT ;  /* 0x000000882800720c */ /* 0x080fe40003f66270 */
[C---:B------:R-:W-:Y:S02]  /*35f0*/  ISETP.GE.AND P6, PT, R2.reuse, R137, PT ;  /* 0x000000890200720c */ /* 0x040fe40003fc6270 */
[----:B------:R-:W-:Y:S01]  /*3600*/  ISETP.GE.AND P1, PT, R2, R136, PT ;  /* 0x000000880200720c */ /* 0x000fe20003f26270 */
[----:B------:R-:W-:Y:S01]  /*3610*/  VIADD R2, R0, 0x20 ;  /* 0x0000002000027836 */ /* 0x000fe20000000000 */
[----:B------:R-:W-:Y:S02]  /*3620*/  FSEL R75, R41, -INF , !P5 ;  /* 0xff800000294b7808 */ /* 0x000fe40006800000 */
[----:B------:R-:W-:-:S02]  /*3630*/  FSEL R201, R39, -INF , !P3 ;  /* 0xff80000027c97808 */ /* 0x000fc40005800000 */
        /* <DEDUP_REMOVED lines=9> */
[----:B-1----:R-:W-:-:S02]  /*36d0*/  FSEL R63, R30, -INF , !P1 ;  /* 0xff8000001e3f7808 */ /* 0x002fc40004800000 */
[----:B------:R-:W-:Y:S02]  /*36e0*/  FSEL R37, R37, -INF , !P5 ;  /* 0xff80000025257808 */ /* 0x000fe40006800000 */
[CC--:B------:R-:W-:Y:S02]  /*36f0*/  ISETP.GE.AND P6, PT, R2.reuse, R137.reuse, PT ;  /* 0x000000890200720c */ /* 0x0c0fe40003fc6270 */
[-C--:B------:R-:W-:Y:S01]  /*3700*/  ISETP.GE.AND P1, PT, R2, R136.reuse, PT ;  /* 0x000000880200720c */ /* 0x080fe20003f26270 */
[----:B------:R-:W-:Y:S01]  /*3710*/  VIADD R2, R0, 0x30 ;  /* 0x0000003000027836 */ /* 0x000fe20000000000 */
[C---:B------:R-:W-:Y:S02]  /*3720*/  ISETP.GE.AND P5, PT, R36.reuse, R137, PT ;  /* 0x000000892400720c */ /* 0x040fe40003fa6270 */
[----:B------:R-:W-:Y:S02]  /*3730*/  ISETP.GE.AND P3, PT, R36, R136, PT ;  /* 0x000000882400720c */ /* 0x000fe40003f66270 */
[----:B------:R-:W-:-:S02]  /*3740*/  FSEL R197, R33, -INF , !P5 ;  /* 0xff80000021c57808 */ /* 0x000fc40006800000 */
[----:B------:R-:W-:Y:S02]  /*3750*/  FSEL R83, R35, -INF , !P3 ;  /* 0xff80000023537808 */ /* 0x000fe40005800000 */
[----:B------:R-:W-:Y:S01]  /*3760*/  FSEL R65, R24, -INF , !P6 ;  /* 0xff80000018417808 */ /* 0x000fe20007000000 */
[----:B------:R-:W-:Y:S01]  /*3770*/  VIADD R24, R0, 0x31 ;  /* 0x0000003100187836 */ /* 0x000fe20000000000 */
[----:B------:R-:W-:Y:S02]  /*3780*/  FSEL R57, R26, -INF , !P1 ;  /* 0xff8000001a397808 */ /* 0x000fe40004800000 */
[CC--:B------:R-:W-:Y:S02]  /*3790*/  ISETP.GE.AND P5, PT, R32.reuse, R137.reuse, PT ;  /* 0x000000892000720c */ /* 0x0c0fe40003fa6270 */
[----:B------:R-:W-:Y:S02]  /*37a0*/  ISETP.GE.AND P3, PT, R32, R136, PT ;  /* 0x000000882000720c */ /* 0x000fe40003f66270 */
        /* <DEDUP_REMOVED lines=37> */
[----:B------:R-:W-:Y:S01]  /*3a00*/  FSEL R139, R8, -INF , !P6 ;  /* 0xff800000088b7808 */ /* 0x000fe20007000000 */
[----:B------:R-:W-:Y:S01]  /*3a10*/  VIADD R8, R0, 0x58 ;  /* 0x0000005800087836 */ /* 0x000fe20000000000 */
[----:B------:R-:W-:Y:S01]  /*3a20*/  FSEL R149, R10, -INF , !P1 ;  /* 0xff8000000a957808 */ /* 0x000fe20004800000 */
[----:B------:R-:W-:Y:S01]  /*3a30*/  VIADD R10, R0, 0x70 ;  /* 0x00000070000a7836 */ /* 0x000fe20000000000 */
[----:B------:R-:W-:-:S02]  /*3a40*/  FSEL R147, R13, -INF , !P5 ;  /* 0xff8000000d937808 */ /* 0x000fc40006800000 */
        /* <DEDUP_REMOVED lines=32> */
[C---:B------:R-:W-:Y:S02]  /*3c50*/  ISETP.GE.AND P5, PT, R2.reuse, R137, PT ;  /* 0x000000890200720c */ /* 0x040fe40003fa6270 */
[----:B------:R-:W-:Y:S02]  /*3c60*/  ISETP.GE.AND P2, PT, R2, R136, PT ;  /* 0x000000880200720c */ /* 0x000fe40003f46270 */
[----:B------:R-:W-:-:S02]  /*3c70*/  FMNMX3.FTZ R2, R13, R47, R49, !PT ;  /* 0x0000002f0d027276 */ /* 0x000fc40007810031 */
[----:B------:R-:W-:Y:S02]  /*3c80*/  FSEL R9, R45, -INF , !P4 ;  /* 0xff8000002d097808 */ /* 0x000fe40006000000 */
        /* <DEDUP_REMOVED lines=9> */
[C---:B------:R-:W-:Y:S02]  /*3d20*/  ISETP.GE.AND P6, PT, R8.reuse, R137, PT ;  /* 0x000000890800720c */ /* 0x040fe40003fc6270 */
[----:B------:R-:W-:Y:S02]  /*3d30*/  ISETP.GE.AND P3, PT, R8, R136, PT ;  /* 0x000000880800720c */ /* 0x000fe40003f66270 */
[----:B------:R-:W-:-:S02]  /*3d40*/  FMNMX3.FTZ R8, R12, R75, R81, !PT ;  /* 0x0000004b0c087276 */ /* 0x000fc40007810051 */
[----:B------:R-:W-:Y:S02]  /*3d50*/  FMNMX3.FTZ R2, R2, R83, R63, !PT ;  /* 0x0000005302027276 */ /* 0x000fe4000781003f */
[----:B------:R-:W-:Y:S02]  /*3d60*/  FMNMX3.FTZ R8, R8, R37, R41, !PT ;  /* 0x0000002508087276 */ /* 0x000fe40007810029 */
[----:B------:R-:W-:Y:S02]  /*3d70*/  FSEL R51, R97, -INF , !P5 ;  /* 0xff80000061337808 */ /* 0x000fe40006800000 */
[----:B------:R-:W-:Y:S02]  /*3d80*/  FSEL R105, R99, -INF , !P2 ;  /* 0xff80000063697808 */ /* 0x000fe40005000000 */
[----:B------:R-:W-:Y:S02]  /*3d90*/  FMNMX3.FTZ R2, R2, R195, R57, !PT ;  /* 0x000000c302027276 */ /* 0x000fe40007810039 */
[----:B------:R-:W-:-:S02]  /*3da0*/  ISETP.GE.AND P5, PT, R10, R137, PT ;  /* 0x000000890a00720c */ /* 0x000fc40003fa6270 */
[----:B------:R-:W-:Y:S02]  /*3db0*/  ISETP.GE.AND P2, PT, R10, R136, PT ;  /* 0x000000880a00720c */ /* 0x000fe40003f46270 */
[----:B------:R-:W-:Y:S02]  /*3dc0*/  FMNMX3.FTZ R10, R8, R197, R191, !PT ;  /* 0x000000c5080a7276 */ /* 0x000fe400078100bf */
[----:B------:R-:W-:Y:S02]  /*3dd0*/  FMNMX3.FTZ R2, R2, R193, R121, !PT ;  /* 0x000000c102027276 */ /* 0x000fe40007810079 */
[----:B------:R-:W-:Y:S02]  /*3de0*/  FMNMX3.FTZ R10, R10, R189, R65, !PT ;  /* 0x000000bd0a0a7276 */ /* 0x000fe40007810041 */
[----:B------:R-:W-:Y:S01]  /*3df0*/  FMNMX3.FTZ R8, R2, R185, R181, !PT ;  /* 0x000000b902087276 */ /* 0x000fe200078100b5 */
        /* <DEDUP_REMOVED lines=11> */
[----:B------:R-:W-:Y:S01]  /*3eb0*/  FMNMX3.FTZ R8, R8, R141, R129, !PT ;  /* 0x0000008d08087276 */ /* 0x000fe20007810081 */
[----:B------:R-:W-:Y:S01]  /*3ec0*/  VIADD R0, R0, 0x79 ;  /* 0x0000007900007836 */ /* 0x000fe20000000000 */
[----:B------:R-:W-:Y:S02]  /*3ed0*/  FMNMX3.FTZ R10, R10, R147, R139, !PT ;  /* 0x000000930a0a7276 */ /* 0x000fe4000781008b */
[----:B------:R-:W-:Y:S02]  /*3ee0*/  FSEL R67, R95, -INF , !P3 ;  /* 0xff8000005f437808 */ /* 0x000fe40005800000 */
[----:B------:R-:W-:-:S02]  /*3ef0*/  FSEL R36, R90, -INF , !P2 ;  /* 0xff8000005a247808 */ /* 0x000fc40005000000 */
[----:B------:R-:W-:Y:S02]  /*3f00*/  ISETP.GE.AND P3, PT, R2, R137, PT ;  /* 0x000000890200720c */ /* 0x000fe40003f66270 */
[----:B------:R-:W-:Y:S02]  /*3f10*/  FMNMX3.FTZ R8, R8, R133, R127, !PT ;  /* 0x0000008508087276 */ /* 0x000fe4000781007f */
[----:B------:R-:W-:Y:S02]  /*3f20*/  ISETP.GE.AND P2, PT, R2, R136, PT ;  /* 0x000000880200720c */ /* 0x000fe40003f46270 */
[----:B------:R-:W-:Y:S02]  /*3f30*/  FMNMX3.FTZ R2, R10, R143, R115, !PT ;  /* 0x0000008f0a027276 */ /* 0x000fe40007810073 */
[----:B------:R-:W-:Y:S02]  /*3f40*/  FMNMX3.FTZ R8, R8, R125, R107, !PT ;  /* 0x0000007d08087276 */ /* 0x000fe4000781006b */
        /* <DEDUP_REMOVED lines=8> */
[----:B------:R-:W-:Y:S02]  /*3fd0*/  FSEL R59, R93, -INF , !P6 ;  /* 0xff8000005d3b7808 */ /* 0x000fe40007000000 */
[----:B------:R-:W-:Y:S02]  /*3fe0*/  FSEL R30, R88, -INF , !P5 ;  /* 0xff800000581e7808 */ /* 0x000fe40006800000 */
[----:B------:R-:W-:Y:S02]  /*3ff0*/  FMNMX3.FTZ R0, R0, R51, R55, !PT ;  /* 0x0000003300007276 */ /* 0x000fe40007810037 */
[----:B------:R-:W-:Y:S02]  /*4000*/  FSEL R35, R87, -INF , !P1 ;  /* 0xff80000057237808 */ /* 0x000fe40004800000 */
[----:B------:R-:W-:-:S02]  /*4010*/  FMNMX3.FTZ R8, R8, R33, R34, !PT ;  /* 0x0000002108087276 */ /* 0x000fc40007810022 */
[----:B------:R-:W-:Y:S02]  /*4020*/  FSEL R31, R89, -INF , !P4 ;  /* 0xff800000591f7808 */ /* 0x000fe40006000000 */
        /* <DEDUP_REMOVED lines=16> */
[----:B-1----:R-:W-:-:S05]  /*4130*/  FMNMX.FTZ R17, R8, R17, !PT ;  /* 0x0000001108117209 */ /* 0x002fca0007810000 */
[----:B------:R-:W1:Y:S01]  /*4140*/  SHFL.BFLY PT, R0, R17, 0x1, 0x1f ;  /* 0x0c201f0011007f89 */ /* 0x000e6200000e0000 */
[----:B---3--:R-:W-:-:S05]  /*4150*/  FMNMX.FTZ R15, R10, R15, !PT ;  /* 0x0000000f0a0f7209 */ /* 0x008fca0007810000 */
[----:B------:R-:W3:Y:S01]  /*4160*/  SHFL.BFLY PT, R2, R15, 0x1, 0x1f ;  /* 0x0c201f000f027f89 */ /* 0x000ee200000e0000 */
[----:B-1----:R-:W-:-:S03]  /*4170*/  FMNMX.FTZ R0, R17, R0, !PT ;  /* 0x0000000011007209 */ /* 0x002fc60007810000 */
[----:B------:R-:W-:Y:S01]  /*4180*/  LDSM.16.MT88.4 R16, [R157+0x6800] ;  /* 0x006800009d10783b */ /* 0x000fe20000004200 */
        /* <DEDUP_REMOVED lines=21> */
[----:B------:R-:W-:Y:S01]  /*42e0*/  FFMA.FTZ R3, R83, UR4, -R38 ;  /* 0x0000000453037c23 */ /* 0x000fe20008010826 */
[--C-:B------:R-:W-:Y:S01]  /*42f0*/  FFMA.FTZ R46, R81, UR4, -R32.reuse ;  /* 0x00000004512e7c23 */ /* 0x100fe20008010820 */
[----:B------:R-:W2:Y:S01]  /*4300*/  MUFU.EX2 R47, R47 ;  /* 0x0000002f002f7308 */ /* 0x000ea20000000800 */
[--C-:B------:R-:W-:Y:S01]  /*4310*/  FFMA.FTZ R37, R41, UR4, -R32.reuse ;  /* 0x0000000429257c23 */ /* 0x100fe20008010820 */
[----:B------:R-:W-:Y:S01]  /*4320*/  FFMA.FTZ R4, R197, UR4, -R32 ;  /* 0x00000004c5047c23 */ /* 0x000fe20008010820 */
[--C-:B------:R-:W-:Y:S01]  /*4330*/  FFMA.FTZ R201, R201, UR4, -R38.reuse ;  /* 0x00000004c9c97c23 */ /* 0x100fe20008010826 */
[----:B------:R-:W3:Y:S01]  /*4340*/  MUFU.EX2 R42, R42 ;  /* 0x0000002a002a7308 */ /* 0x000ee20000000800 */
[----:B------:R-:W4:Y:S01]  /*4350*/  LDSM.16.MT88.4 R12, [R156+0x6800] ;  /* 0x006800009c0c783b */ /* 0x000f220000004200 */
[----:B------:R-:W-:Y:S01]  /*4360*/  FFMA.FTZ R56, R63, UR4, -R38 ;  /* 0x000000043f387c23 */ /* 0x000fe20008010826 */
[----:B------:R-:W-:Y:S01]  /*4370*/  FFMA.FTZ R58, R65, UR4, -R32 ;  /* 0x00000004413a7c23 */ /* 0x000fe20008010820 */
[----:B------:R-:W-:Y:S01]  /*4380*/  MUFU.EX2 R49, R49 ;  /* 0x0000003100317308 */ /* 0x000fe20000000800 */
[--C-:B------:R-:W-:Y:S01]  /*4390*/  FFMA.FTZ R63, R195, UR4, -R38.reuse ;  /* 0x00000004c33f7c23 */ /* 0x100fe20008010826 */
[--C-:B------:R-:W-:Y:S01]  /*43a0*/  FFMA.FTZ R57, R57, UR4, -R38.reuse ;  /* 0x0000000439397c23 */ /* 0x100fe20008010826 */
[----:B------:R-:W-:Y:S01]  /*43b0*/  FFMA.FTZ R54, R193, UR4, -R38 ;  /* 0x00000004c1367c23 */ /* 0x000fe20008010826 */
[----:B------:R-:W5:Y:S01]  /*43c0*/  MUFU.EX2 R52, R52 ;  /* 0x0000003400347308 */ /* 0x000f620000000800 */
[--C-:B------:R-:W-:Y:S01]  /*43d0*/  FFMA.FTZ R109, R191, UR4, -R32.reuse ;  /* 0x00000004bf6d7c23 */ /* 0x100fe20008010820 */
[----:B--2---:R-:W-:Y:S01]  /*43e0*/  F2FP.F16.F32.PACK_AB R89, R47, R50 ;  /* 0x000000322f59723e */ /* 0x004fe200000000ff */
[--C-:B------:R-:W-:Y:S01]  /*43f0*/  FFMA.FTZ R60, R189, UR4, -R32.reuse ;  /* 0x00000004bd3c7c23 */ /* 0x100fe20008010820 */
[----:B------:R-:W-:Y:S01]  /*4400*/  MUFU.EX2 R48, R48 ;  /* 0x0000003000307308 */ /* 0x000fe20000000800 */
[----:B------:R-:W-:Y:S01]  /*4410*/  FFMA.FTZ R65, R187, UR4, -R32 ;  /* 0x00000004bb417c23 */ /* 0x000fe20008010820 */
[----:B---3--:R-:W-:Y:S01]  /*4420*/  F2FP.F16.F32.PACK_AB R91, R42, R45 ;  /* 0x0000002d2a5b723e */ /* 0x008fe200000000ff */
[--C-:B------:R-:W-:Y:S01]  /*4430*/  FFMA.FTZ R121, R121, UR4, -R38.reuse ;  /* 0x0000000479797c23 */ /* 0x100fe20008010826 */
[----:B------:R-:W2:Y:S01]  /*4440*/  MUFU.EX2 R43, R43 ;  /* 0x0000002b002b7308 */ /* 0x000ea20000000800 */
[--C-:B------:R-:W-:Y:S01]  /*4450*/  FFMA.FTZ R64, R185, UR4, -R38.reuse ;  /* 0x00000004b9407c23 */ /* 0x100fe20008010826 */
[--C-:B------:R-:W-:Y:S01]  /*4460*/  FFMA.FTZ R111, R181, UR4, -R38.reuse ;  /* 0x00000004b56f7c23 */ /* 0x100fe20008010826 */
[----:B------:R-:W-:Y:S01]  /*4470*/  FFMA.FTZ R62, R183, UR4, -R38 ;  /* 0x00000004b73e7c23 */ /* 0x000fe20008010826 */
[----:B------:R-:W-:Y:S01]  /*4480*/  MUFU.EX2 R44, R44 ;  /* 0x0000002c002c7308 */ /* 0x000fe20000000800 */
[--C-:B------:R-:W-:Y:S01]  /*4490*/  FFMA.FTZ R131, R179, UR4, -R32.reuse ;  /* 0x00000004b3837c23 */ /* 0x100fe20008010820 */
[----:B-----5:R-:W-:Y:S01]  /*44a0*/  F2FP.F16.F32.PACK_AB R88, R52, R49 ;  /* 0x000000313458723e */ /* 0x020fe200000000ff */
[--C-:B------:R-:W-:Y:S01]  /*44b0*/  FFMA.FTZ R104, R155, UR4, -R32.reuse ;  /* 0x000000049b687c23 */ /* 0x100fe20008010820 */
[----:B------:R-:W3:Y:S01]  /*44c0*/  MUFU.EX2 R39, R201 ;  /* 0x000000c900277308 */ /* 0x000ee20000000800 */
[--C-:B------:R-:W-:Y:S01]  /*44d0*/  FFMA.FTZ R123, R123, UR4, -R32.reuse ;  /* 0x000000047b7b7c23 */ /* 0x100fe20008010820 */
[--C-:B------:R-:W-:Y:S01]  /*44e0*/  FFMA.FTZ R66, R153, UR4, -R32.reuse ;  /* 0x0000000499427c23 */ /* 0x100fe20008010820 */
[----:B------:R-:W-:Y:S01]  /*44f0*/  FFMA.FTZ R110, R145, UR4, -R32 ;  /* 0x00000004916e7c23 */ /* 0x000fe20008010820 */
[----:B------:R-:W-:Y:S01]  /*4500*/  MUFU.EX2 R40, R40 ;  /* 0x0000002800287308 */ /* 0x000fe20000000800 */
[--C-:B------:R-:W-:Y:S01]  /*4510*/  FFMA.FTZ R135, R135, UR4, -R38.reuse ;  /* 0x0000000487877c23 */ /* 0x100fe20008010826 */
[----:B--2---:R-:W-:Y:S01]  /*4520*/  F2FP.F16.F32.PACK_AB R90, R43, R48 ;  /* 0x000000302b5a723e */ /* 0x004fe200000000ff */
        /* <DEDUP_REMOVED lines=9> */
[----:B------:R2:W5:Y:S01]  /*45c0*/  MUFU.EX2 R41, R24 ;  /* 0x0000001800297308 */ /* 0x0005620000000800 */
[--C-:B------:R-:W-:Y:S01]  /*45d0*/  FFMA.FTZ R114, R129, UR4, -R38.reuse ;  /* 0x0000000481727c23 */ /* 0x100fe20008010826 */
[----:B------:R-:W-:Y:S01]  /*45e0*/  FFMA.FTZ R116, R127, UR4, -R38 ;  /* 0x000000047f747c23 */ /* 0x000fe20008010826 */
        /* <DEDUP_REMOVED lines=8> */
[----:B------:R-:W-:Y:S01]  /*4670*/  FFMA.FTZ R125, R125, UR4, -R38 ;  /* 0x000000047d7d7c23 */ /* 0x000fe20008010826 */
[----:B------:R-:W-:Y:S01]  /*4680*/  MUFU.EX2 R56, R56 ;  /* 0x0000003800387308 */ /* 0x000fe20000000800 */
[C---:B------:R-:W-:Y:S01]  /*4690*/  HMMA.16816.F32 R72, R88.reuse, R76, RZ ;  /* 0x0000004c5848723c */ /* 0x040fe200000018ff */
[----:B--2---:R-:W2:Y:S01]  /*46a0*/  LDSM.16.MT88.4 R24, [R102+0x6800] ;  /* 0x006800006618783b */ /* 0x004ea20000004200 */
[--C-:B------:R-:W-:Y:S01]  /*46b0*/  FFMA.FTZ R122, R51, UR4, -R32.reuse ;  /* 0x00000004337a7c23 */ /* 0x100fe20008010820 */
[----:B------:R-:W2:Y:S01]  /*46c0*/  MUFU.EX2 R63, R63 ;  /* 0x0000003f003f7308 */ /* 0x000ea20000000800 */
[--C-:B------:R-:W-:Y:S01]  /*46d0*/  FFMA.FTZ R53, R53, UR4, -R32.reuse ;  /* 0x0000000435357c23 */ /* 0x100fe20008010820 */
[--C-:B------:R-:W-:Y:S01]  /*46e0*/  FFMA.FTZ R51, R55, UR4, -R32.reuse ;  /* 0x0000000437337c23 */ /* 0x100fe20008010820 */
[----:B------:R-:W-:Y:S01]  /*46f0*/  FFMA.FTZ R124, R59, UR4, -R32 ;  /* 0x000000043b7c7c23 */ /* 0x000fe20008010820 */
        /* <DEDUP_REMOVED lines=13> */
[--C-:B------:R-:W-:Y:S01]  /*47d0*/  FFMA.FTZ R30, R30, UR4, -R32.reuse ;  /* 0x000000041e1e7c23 */ /* 0x100fe20008010820 */
[--C-:B------:R-:W-:Y:S01]  /*47e0*/  FFMA.FTZ R28, R28, UR4, -R32.reuse ;  /* 0x000000041c1c7c23 */ /* 0x100fe20008010820 */
[----:B------:R-:W-:Y:S01]  /*47f0*/  FFMA.FTZ R181, R29, UR4, -R32 ;  /* 0x000000041db57c23 */ /* 0x000fe20008010820 */
[----:B------:R-:W-:Y:S01]  /*4800*/  MUFU.EX2 R58, R58 ;  /* 0x0000003a003a7308 */ /* 0x000fe20000000800 */
[----:B------:R-:W-:Y:S01]  /*4810*/  HMMA.16816.F32 R84, R88, R86, RZ ;  /* 0x000000565854723c */ /* 0x000fe200000018ff */
[--C-:B------:R-:W-:Y:S01]  /*4820*/  FFMA.FTZ R36, R36, UR4, -R38.reuse ;  /* 0x0000000424247c23 */ /* 0x100fe20008010826 */
[----:B------:R-:W-:Y:S01]  /*4830*/  FFMA.FTZ R42, R33, UR4, -R38 ;  /* 0x00000004212a7c23 */ /* 0x000fe20008010826 */
[----:B------:R-:W2:Y:S01]  /*4840*/  MUFU.EX2 R65, R65 ;  /* 0x0000004100417308 */ /* 0x000ea20000000800 */
[----:B------:R-:W-:-:S03]  /*4850*/  IMAD.MOV.U32 R179, RZ, RZ, -0x1 ;  /* 0xffffffffffb37424 */ /* 0x000fc600078e00ff */
[----:B------:R-:W-:Y:S01]  /*4860*/  MUFU.EX2 R121, R121 ;  /* 0x0000007900797308 */ /* 0x000fe20000000800 */
[----:B-1----:R-:W-:Y:S01]  /*4870*/  HMMA.16816.F32 R92, R88, R8, RZ ;  /* 0x00000008585c723c */ /* 0x002fe200000018ff */
[----:B---3--:R-:W-:Y:S01]  /*4880*/  F2FP.F16.F32.PACK_AB R9, R39, R44 ;  /* 0x0000002c2709723e */ /* 0x008fe200000000ff */
[----:B------:R-:W-:Y:S01]  /*4890*/  FADD.FTZ R44, R44, R45 ;  /* 0x0000002d2c2c7221 */ /* 0x000fe20000010000 */
[----:B-----5:R-:W-:Y:S01]  /*48a0*/  F2FP.F16.F32.PACK_AB R8, R41, R46 ;  /* 0x0000002e2908723e */ /* 0x020fe200000000ff */
[----:B------:R-:W1:Y:S01]  /*48b0*/  MUFU.EX2 R64, R64 ;  /* 0x0000004000407308 */ /* 0x000e620000000800 */
[----:B------:R-:W-:-:S03]  /*48c0*/  FADD.FTZ R46, R46, R43 ;  /* 0x0000002b2e2e7221 */ /* 0x000fc60000010000 */
[----:B------:R-:W-:Y:S01]  /*48d0*/  HMMA.16816.F32 R88, R88, R10, RZ ;  /* 0x0000000a5858723c */ /* 0x000fe200000018ff */
[----:B------:R-:W-:Y:S01]  /*48e0*/  F2FP.F16.F32.PACK_AB R11, R3, R40 ;  /* 0x00000028030b723e */ /* 0x000fe200000000ff */
[----:B------:R-:W-:Y:S01]  /*48f0*/  MUFU.EX2 R111, R111 ;  /* 0x0000006f006f7308 */ /* 0x000fe20000000800 */
[----:B----4-:R-:W-:Y:S01]  /*4900*/  F2FP.F16.F32.PACK_AB R10, R4, R37 ;  /* 0x00000025040a723e */ /* 0x010fe200000000ff */
[----:B------:R-:W-:Y:S02]  /*4910*/  FADD.FTZ R46, R41, R46 ;  /* 0x0000002e292e7221 */ /* 0x000fe40000010000 */
[----:B------:R-:W3:Y:S02]  /*4920*/  MUFU.EX2 R62, R62 ;  /* 0x0000003e003e7308 */ /* 0x000ee40000000800 */
        /* <DEDUP_REMOVED lines=19> */
[----:B------:R-:W3:Y:S01]  /*4a60*/  LDSM.16.MT88.4 R12, [R156+0x7000] ;  /* 0x007000009c0c783b */ /* 0x000ee20000004200 */
[----:B------:R-:W-:Y:S04]  /*4a70*/  MUFU.EX2 R139, R139 ;  /* 0x0000008b008b7308 */ /* 0x000fe80000000800 */
[----:B------:R-:W4:Y:S02]  /*4a80*/  MUFU.EX2 R112, R112 ;  /* 0x0000007000707308 */ /* 0x000f240000000800 */
[C---:B--2---:R-:W-:Y:S02]  /*4a90*/  HMMA.16816.F32 R92, R8.reuse, R24, R92 ;  /* 0x00000018085c723c */ /* 0x044fe4000000185c */
[----:B------:R-:W-:Y:S04]  /*4aa0*/  MUFU.EX2 R114, R114 ;  /* 0x0000007200727308 */ /* 0x000fe80000000800 */
[----:B------:R-:W2:Y:S02]  /*4ab0*/  MUFU.EX2 R127, R133 ;  /* 0x00000085007f7308 */ /* 0x000ea40000000800 */
[----:B------:R-:W-:Y:S01]  /*4ac0*/  HMMA.16816.F32 R88, R8, R26, R88 ;  /* 0x0000001a0858723c */ /* 0x000fe20000001858 */
[----:B------:R-:W-:Y:S01]  /*4ad0*/  F2FP.F16.F32.PACK_AB R9, R63, R56 ;  /* 0x000000383f09723e */ /* 0x000fe200000000ff */
[----:B------:R-:W4:Y:S01]  /*4ae0*/  LDSM.16.MT88.4 R24, [R102+0x7000] ;  /* 0x007000006618783b */ /* 0x000f220000004200 */
[----:B------:R-:W-:Y:S01]  /*4af0*/  F2FP.F16.F32.PACK_AB R11, R54, R57 ;  /* 0x00000039360b723e */ /* 0x000fe200000000ff */
[----:B------:R-:W-:Y:S01]  /*4b00*/  MUFU.EX2 R116, R116 ;  /* 0x0000007400747308 */ /* 0x000fe20000000800 */
[----:B------:R-:W-:-:S02]  /*4b10*/  F2FP.F16.F32.PACK_AB R8, R60, R109 ;  /* 0x0000006d3c08723e */ /* 0x000fc400000000ff */
[----:B------:R-:W-:Y:S01]  /*4b20*/  F2FP.F16.F32.PACK_AB R10, R65, R58 ;  /* 0x0000003a410a723e */ /* 0x000fe200000000ff */
[----:B------:R-:W2:Y:S04]  /*4b30*/  MUFU.EX2 R115, R125 ;  /* 0x0000007d00737308 */ /* 0x000ea80000000800 */
[----:B------:R-:W-:Y:S02]  /*4b40*/  MUFU.EX2 R118, R118 ;  /* 0x0000007600767308 */ /* 0x000fe40000000800 */
[C---:B-----5:R-:W-:Y:S02]  /*4b50*/  HMMA.16816.F32 R96, R8.reuse, R20, R96 ;  /* 0x000000140860723c */ /* 0x060fe40000001860 */
[----:B------:R-:W5:Y:S04]  /*4b60*/  MUFU.EX2 R119, R119 ;  /* 0x0000007700777308 */ /* 0x000f680000000800 */
[----:B------:R-:W-:Y:S02]  /*4b70*/  MUFU.EX2 R113, R113 ;  /* 0x0000007100717308 */ /* 0x000fe40000000800 */
[C---:B------:R-:W-:Y:S01]  /*4b80*/  HMMA.16816.F32 R68, R8.reuse, R22, R68 ;  /* 0x000000160844723c */ /* 0x040fe20000001844 */
[----:B------:R-:W2:Y:S01]  /*4b90*/  LDSM.16.MT88.4 R20, [R161+0x7800] ;  /* 0x00780000a114783b */ /* 0x000ea20000004200 */
[----:B------:R-:W5:Y:S04]  /*4ba0*/  MUFU.EX2 R120, R120 ;  /* 0x0000007800787308 */ /* 0x000f680000000800 */
[----:B------:R-:W-:Y:S02]  /*4bb0*/  MUFU.EX2 R53, R53 ;  /* 0x0000003500357308 */ /* 0x000fe40000000800 */
[C---:B-1----:R-:W-:Y:S02]  /*4bc0*/  HMMA.16816.F32 R72, R8.reuse, R16, R72 ;  /* 0x000000100848723c */ /* 0x042fe40000001848 */
[----:B------:R-:W1:Y:S04]  /*4bd0*/  MUFU.EX2 R122, R122 ;  /* 0x0000007a007a7308 */ /* 0x000e680000000800 */
[----:B------:R-:W-:Y:S02]  /*4be0*/  MUFU.EX2 R51, R51 ;  /* 0x0000003300337308 */ /* 0x000fe40000000800 */
[C---:B------:R-:W-:Y:S01]  /*4bf0*/  HMMA.16816.F32 R76, R8.reuse, R18, R76 ;  /* 0x00000012084c723c */ /* 0x040fe2000000184c */
[----:B------:R-:W5:Y:S01]  /*4c00*/  LDSM.16.MT88.4 R16, [R157+0x7800] ;  /* 0x007800009d10783b */ /* 0x000f620000004200 */
[----:B------:R-:W1:Y:S04]  /*4c10*/  MUFU.EX2 R124, R124 ;  /* 0x0000007c007c7308 */ /* 0x000e680000000800 */
[----:B------:R-:W-:Y:S02]  /*4c20*/  MUFU.EX2 R33, R36 ;  /* 0x0000002400217308 */ /* 0x000fe40000000800 */
[C---:B---3--:R-:W-:Y:S02]  /*4c30*/  HMMA.16816.F32 R80, R8.reuse, R12, R80 ;  /* 0x0000000c0850723c */ /* 0x048fe40000001850 */
[----:B------:R-:W-:Y:S04]  /*4c40*/  MUFU.EX2 R182, R182 ;  /* 0x000000b600b67308 */ /* 0x000fe80000000800 */
[----:B------:R-:W-:Y:S02]  /*4c50*/  MUFU.EX2 R28, R28 ;  /* 0x0000001c001c7308 */ /* 0x000fe40000000800 */
[C---:B------:R-:W-:Y:S01]  /*4c60*/  HMMA.16816.F32 R84, R8.reuse, R14, R84 ;  /* 0x0000000e0854723c */ /* 0x040fe20000001854 */
[----:B------:R-:W3:Y:S01]  /*4c70*/  LDSM.16.MT88.4 R12, [R156+0x7800] ;  /* 0x007800009c0c783b */ /* 0x000ee20000004200 */
[----:B------:R-:W-:Y:S06]  /*4c80*/  MUFU.EX2 R181, R181 ;  /* 0x000000b500b57308 */ /* 0x000fec0000000800 */
        /* <DEDUP_REMOVED lines=10> */
[C---:B-----5:R-:W-:Y:S08]  /*4d30*/  HMMA.16816.F32 R72, R8.reuse, R16, R72 ;  /* 0x000000100848723c */ /* 0x060ff00000001848 */
[C---:B------:R-:W-:Y:S01]  /*4d40*/  HMMA.16816.F32 R76, R8.reuse, R18, R76 ;  /* 0x00000012084c723c */ /* 0x040fe2000000184c */
[----:B------:R-:W4:Y:S07]  /*4d50*/  LDSM.16.MT88.4 R16, [R157+0x8000] ;  /* 0x008000009d10783b */ /* 0x000f2e0000004200 */
[C---:B---3--:R-:W-:Y:S08]  /*4d60*/  HMMA.16816.F32 R80, R8.reuse, R12, R80 ;  /* 0x0000000c0850723c */ /* 0x048ff00000001850 */
[C---:B------:R-:W-:Y:S01]  /*4d70*/  HMMA.16816.F32 R84, R8.reuse, R14, R84 ;  /* 0x0000000e0854723c */ /* 0x040fe20000001854 */
[----:B------:R-:W3:Y:S07]  /*4d80*/  LDSM.16.MT88.4 R12, [R156+0x8000] ;  /* 0x008000009c0c783b */ /* 0x000eee0000004200 */
[C---:B--2---:R-:W-:Y:S08]  /*4d90*/  HMMA.16816.F32 R92, R8.reuse, R20, R92 ;  /* 0x00000014085c723c */ /* 0x044ff0000000185c */
        /* <DEDUP_REMOVED lines=8> */
[----:B------:R-:W4:Y:S07]  /*4e20*/  LDSM.16.MT88.4 R16, [R157+0x8800] ;  /* 0x008800009d10783b */ /* 0x000f2e0000004200 */
[C---:B---3--:R-:W-:Y:S08]  /*4e30*/  HMMA.16816.F32 R80, R8.reuse, R12, R80 ;  /* 0x0000000c0850723c */ /* 0x048ff00000001850 */
[C---:B------:R-:W-:Y:S01]  /*4e40*/  HMMA.16816.F32 R84, R8.reuse, R14, R84 ;  /* 0x0000000e0854723c */ /* 0x040fe20000001854 */
[----:B------:R-:W3:Y:S07]  /*4e50*/  LDSM.16.MT88.4 R12, [R156+0x8800] ;  /* 0x008800009c0c783b */ /* 0x000eee0000004200 */
[C---:B------:R-:W-:Y:S08]  /*4e60*/  HMMA.16816.F32 R96, R8.reuse, R24, R96 ;  /* 0x000000180860723c */ /* 0x040ff00000001860 */
        /* <DEDUP_REMOVED lines=15> */
[----:B-----5:R-:W-:Y:S01]  /*4f60*/  HMMA.16816.F32 R96, R8, R24, R96 ;  /* 0x000000180860723c */ /* 0x020fe20000001860 */
[--C-:B------:R-:W-:Y:S01]  /*4f70*/  FFMA.FTZ R25, R107, UR4, -R38.reuse ;  /* 0x000000046b197c23 */ /* 0x100fe20008010826 */
[----:B------:R-:W-:-:S05]  /*4f80*/  FFMA.FTZ R24, R61, UR4, -R38 ;  /* 0x000000043d187c23 */ /* 0x000fca0008010826 */
[----:B------:R-:W-:Y:S01]  /*4f90*/  MUFU.EX2 R25, R25 ;  /* 0x0000001900197308 */ /* 0x000fe20000000800 */
[C---:B------:R-:W-:Y:S01]  /*4fa0*/  HMMA.16816.F32 R68, R8.reuse, R26, R68 ;  /* 0x0000001a0844723c */ /* 0x040fe20000001844 */
[--C-:B------:R-:W-:Y:S01]  /*4fb0*/  FFMA.FTZ R26, R105, UR4, -R38.reuse ;  /* 0x00000004691a7c23 */ /* 0x100fe20008010826 */
[----:B------:R-:W-:Y:S01]  /*4fc0*/  FFMA.FTZ R27, R67, UR4, -R38 ;  /* 0x00000004431b7c23 */ /* 0x000fe20008010826 */
[----:B------:R-:W-:Y:S04]  /*4fd0*/  MUFU.EX2 R24, R24 ;  /* 0x0000001800187308 */ /* 0x000fe80000000800 */
[----:B------:R-:W5:Y:S01]  /*4fe0*/  MUFU.EX2 R26, R26 ;  /* 0x0000001a001a7308 */ /* 0x000f620000000800 */
[C---:B--2---:R-:W-:Y:S03]  /*4ff0*/  HMMA.16816.F32 R92, R8.reuse, R20, R92 ;  /* 0x00000014085c723c */ /* 0x044fe6000000185c */
[----:B------:R-:W2:Y:S05]  /*5000*/  MUFU.EX2 R27, R27 ;  /* 0x0000001b001b7308 */ /* 0x000eaa0000000800 */
[----:B------:R-:W-:Y:S01]  /*5010*/  HMMA.16816.F32 R88, R8, R22, R88 ;  /* 0x000000160858723c */ /* 0x000fe20000001858 */
[----:B------:R-:W3:Y:S01]  /*5020*/  LDSM.16.MT88.4 R20, [R156+0x9000] ;  /* 0x009000009c14783b */ /* 0x000ee20000004200 */
[----:B-1----:R-:W-:-:S02]  /*5030*/  F2FP.F16.F32.PACK_AB R8, R122, R53 ;  /* 0x000000357a08723e */ /* 0x002fc400000000ff */
[----:B------:R-:W-:Y:S02]  /*5040*/  F2FP.F16.F32.PACK_AB R10, R124, R51 ;  /* 0x000000337c0a723e */ /* 0x000fe400000000ff */
[----:B-----5:R-:W-:Y:S02]  /*5050*/  F2FP.F16.F32.PACK_AB R9, R26, R25 ;  /* 0x000000191a09723e */ /* 0x020fe400000000ff */
[----:B--2---:R-:W-:-:S07]  /*5060*/  F2FP.F16.F32.PACK_AB R11, R27, R24 ;  /* 0x000000181b0b723e */ /* 0x004fce00000000ff */
[C---:B----4-:R-:W-:Y:S08]  /*5070*/  HMMA.16816.F32 R96, R8.reuse, R16, R96 ;  /* 0x000000100860723c */ /* 0x050ff00000001860 */
        /* <DEDUP_REMOVED lines=8> */
[----:B------:R-:W3:Y:S01]  /*5100*/  LDSM.16.MT88.4 R12, [R161+0x9800] ;  /* 0x00980000a10c783b */ /* 0x000ee20000004200 */
[----:B------:R-:W4:Y:S06]  /*5110*/  MUFU.EX2 R35, R39 ;  /* 0x0000002700237308 */ /* 0x000f2c0000000800 */
        /* <DEDUP_REMOVED lines=8> */
[----:B------:R-:W5:Y:S01]  /*51a0*/  LDSM.16.MT88.4 R20, [R157+0x9800] ;  /* 0x009800009d14783b */ /* 0x000f620000004200 */
[----:B------:R-:W-:Y:S01]  /*51b0*/  FADD.FTZ R32, R63, R56 ;  /* 0x000000383f207221 */ /* 0x000fe20000010000 */
[----:B------:R-:W-:Y:S01]  /*51c0*/  FADD.FTZ R109, R60, R109 ;  /* 0x0000006d3c6d7221 */ /* 0x000fe20000010000 */
[----:B------:R-:W4:Y:S02]  /*51d0*/  MUFU.EX2 R4, R4 ;  /* 0x0000000400047308 */ /* 0x000f240000000800 */
        /* <DEDUP_REMOVED lines=10> */
[----:B------:R-:W-:Y:S01]  /*5280*/  FADD.FTZ R104, R104, R131 ;  /* 0x0000008368687221 */ /* 0x000fe20000010000 */
[----:B--2---:R-:W-:Y:S02]  /*5290*/  F2FP.F16.F32.PACK_AB R9, R34, R33 ;  /* 0x000000212209723e */ /* 0x004fe400000000ff */
        /* <DEDUP_REMOVED lines=11> */
[----:B------:R-:W-:-:S03]  /*5350*/  FADD.FTZ R30, R145, R30 ;  /* 0x0000001e911e7221 */ /* 0x000fc60000010000 */
[----:B------:R-:W-:Y:S01]  /*5360*/  HMMA.16816.F32 R68, R8, R14, R68 ;  /* 0x0000000e0844723c */ /* 0x000fe20000001844 */
[----:B------:R-:W2:Y:S01]  /*5370*/  LDSM.16.MT88.4 R12, [R102+0x9800] ;  /* 0x00980000660c783b */ /* 0x000ea20000004200 */
[----:B------:R-:W-:-:S04]  /*5380*/  FADD.FTZ R29, R139, R30 ;  /* 0x0000001e8b1d7221 */ /* 0x000fc80000010000 */
[----:B------:R-:W-:Y:S02]  /*5390*/  FADD.FTZ R29, R112, R29 ;  /* 0x0000001d701d7221 */ /* 0x000fe40000010000 */
[----:B-----5:R-:W-:Y:S01]  /*53a0*/  HMMA.16816.F32 R72, R8, R20, R72 ;  /* 0x000000140848723c */ /* 0x020fe20000001848 */
        /* <DEDUP_REMOVED lines=95> */
.L_x_5603:
[----:B------:R-:W-:Y:S01]  /*59a0*/  UMOV UR6, URZ ;  /* 0x000000ff00067c82 */ /* 0x000fe20008000000 */
[----:B------:R-:W-:Y:S01]  /*59b0*/  IMAD.SHL.U32 R4, R6, 0x80, RZ ;  /* 0x0000008006047824 */ /* 0x000fe200078e00ff */
[----:B------:R-:W-:-:S05]  /*59c0*/  IADD3 R3, P0, PT, RZ, -UR6, RZ ;  /* 0x80000006ff037c10 */ /* 0x000fca000ff1e0ff */
[----:B------:R-:W-:-:S05]  /*59d0*/  IMAD.X R4, RZ, RZ, ~R4, P0 ;  /* 0x000000ffff047224 */ /* 0x000fca00000e0e04 */
[----:B------:R-:W-:-:S04]  /*59e0*/  SHF.R.S64 R3, R3, 0x1f, R4 ;  /* 0x0000001f03037819 */ /* 0x000fc80000001004 */
[----:B------:R-:W-:-:S04]  /*59f0*/  IADD3 R170, P0, PT, R3, R170, RZ ;  /* 0x000000aa03aa7210 */ /* 0x000fc80007f1e0ff */
[----:B------:R-:W-:-:S09]  /*5a00*/  LEA.HI.X.SX32 R171, R4, R171, 0x1, P0 ;  /* 0x000000ab04ab7211 */ /* 0x000fd200000f0eff */
.L_x_5604:
        /* <DEDUP_REMOVED lines=14> */
[----:B------:R-:W-:Y:S02]  /*5af0*/  LDGSTS.E.BYPASS.LTC128B.128 [R175+0x7000], desc[UR16][R10.64] ;  /* 0x070000000aaf7fae */ /* 0x000fe4000b981a10 */
[-C--:B------:R-:W-:Y:S01]  /*5b00*/  IADD3 R18, P0, PT, R16, R3.reuse, RZ ;  /* 0x0000000310127210 */ /* 0x080fe20007f1e0ff */
[--C-:B------:R-:W-:Y:S01]  /*5b10*/  IMAD.X R17, R9, 0x1, R6.reuse, P1 ;  /* 0x0000000109117824 */ /* 0x100fe200008e0606 */
[----:B------:R-:W-:Y:S02]  /*5b20*/  LDGSTS.E.BYPASS.LTC128B.128 [R175+0x7800], desc[UR16][R8.64] ;  /* 0x0780000008af7fae */ /* 0x000fe4000b981a10 */
[-C--:B------:R-:W-:Y:S01]  /*5b30*/  IADD3 R20, P1, PT, R18, R3.reuse, RZ ;  /* 0x0000000312147210 */ /* 0x080fe20007f3e0ff */
[--C-:B------:R-:W-:Y:S01]  /*5b40*/  IMAD.X R19, R17, 0x1, R6.reuse, P0 ;  /* 0x0000000111137824 */ /* 0x100fe200000e0606 */
[----:B------:R-:W-:Y:S02]  /*5b50*/  LDGSTS.E.BYPASS.LTC128B.128 [R175+0x8000], desc[UR16][R16.64] ;  /* 0x0800000010af7fae */ /* 0x000fe4000b981a10 */
[----:B------:R-:W-:Y:S01]  /*5b60*/  IADD3 R22, P0, PT, R20, R3, RZ ;  /* 0x0000000314167210 */ /* 0x000fe20007f1e0ff */
[--C-:B------:R-:W-:Y:S01]  /*5b70*/  IMAD.X R21, R19, 0x1, R6.reuse, P1 ;  /* 0x0000000113157824 */ /* 0x100fe200008e0606 */
[----:B------:R2:W-:Y:S03]  /*5b80*/  LDGSTS.E.BYPASS.LTC128B.128 [R175+0x8800], desc[UR16][R18.64] ;  /* 0x0880000012af7fae */ /* 0x0005e6000b981a10 */
[----:B------:R-:W-:Y:S01]  /*5b90*/  IMAD.X R23, R21, 0x1, R6, P0 ;  /* 0x0000000115177824 */ /* 0x000fe200000e0606 */
[----:B------:R-:W-:Y:S04]  /*5ba0*/  LDGSTS.E.BYPASS.LTC128B.128 [R175+0x9000], desc[UR16][R20.64] ;  /* 0x0900000014af7fae */ /* 0x000fe8000b981a10 */
[----:B------:R3:W-:Y:S04]  /*5bb0*/  LDGSTS.E.BYPASS.LTC128B.128 [R175+0x9800], desc[UR16][R22.64] ;  /* 0x0980000016af7fae */ /* 0x0007e8000b981a10 */
[----:B------:R-:W-:Y:S04]  /*5bc0*/  LDSM.16.M88.4 R128, [R166] ;  /* 0x00000000a680783b */ /* 0x000fe80000000200 */
[----:B------:R-:W4:Y:S04]  /*5bd0*/  LDSM.16.M88.4 R32, [R165+UR5+0x4000] ;  /* 0x00400005a520783b */ /* 0x000f280008000200 */
[----:B------:R-:W5:Y:S04]  /*5be0*/  LDSM.16.M88.4 R24, [R165+UR5+0x4800] ;  /* 0x00480005a518783b */ /* 0x000f680008000200 */
[----:B-1----:R-:W1:Y:S04]  /*5bf0*/  LDSM.16.M88.4 R4, [R165+UR5+0x2000] ;  /* 0x00200005a504783b */ /* 0x002e680008000200 */
[----:B------:R-:W-:Y:S04]  /*5c00*/  LDSM.16.M88.4 R124, [R164] ;  /* 0x00000000a47c783b */ /* 0x000fe80000000200 */
[----:B------:R-:W3:Y:S04]  /*5c10*/  LDSM.16.M88.4 R108, [R160+0x4000] ;  /* 0x00400000a06c783b */ /* 0x000ee80000000200 */
[----:B------:R-:W3:Y:S04]  /*5c20*/  LDSM.16.M88.4 R104, [R160+0x4800] ;  /* 0x00480000a068783b */ /* 0x000ee80000000200 */
[----:B------:R-:W3:Y:S04]  /*5c30*/  LDSM.16.M88.4 R48, [R165+UR5+0x3000] ;  /* 0x00300005a530783b */ /* 0x000ee80008000200 */
[----:B--2---:R-:W2:Y:S04]  /*5c40*/  LDSM.16.M88.4 R16, [R165+UR5+0x5000] ;  /* 0x00500005a510783b */ /* 0x004ea80008000200 */
[----:B------:R-:W2:Y:S04]  /*5c50*/  LDSM.16.M88.4 R40, [R165+UR5+0x3800] ;  /* 0x00380005a528783b */ /* 0x000ea80008000200 */
[----:B------:R-:W2:Y:S01]  /*5c60*/  LDSM.16.M88.4 R12, [R160+0x2000] ;  /* 0x00200000a00c783b */ /* 0x000ea20000000200 */
[C---:B----4-:R-:W-:Y:S03]  /*5c70*/  HMMA.16816.F32 R36, R128.reuse, R32, RZ ;  /* 0x000000208024723c */ /* 0x050fe600000018ff */
[----:B------:R-:W4:Y:S04]  /*5c80*/  LDSM.16.M88.4 R56, [R165+UR5+0x2800] ;  /* 0x00280005a538783b */ /* 0x000f280008000200 */
[----:B------:R-:W4:Y:S01]  /*5c90*/  LDSM.16.M88.4 R116, [R160+0x3000] ;  /* 0x00300000a074783b */ /* 0x000f220000000200 */
[C---:B-----5:R-:W-:Y:S03]  /*5ca0*/  HMMA.16816.F32 R28, R128.reuse, R24, RZ ;  /* 0x00000018801c723c */ /* 0x060fe600000018ff */
[----:B------:R-:W5:Y:S04]  /*5cb0*/  LDSM.16.M88.4 R64, [R160+0x5000] ;  /* 0x00500000a040783b */ /* 0x000f680000000200 */
[----:B------:R-:W5:Y:S01]  /*5cc0*/  LDSM.16.M88.4 R112, [R160+0x3800] ;  /* 0x00380000a070783b */ /* 0x000f620000000200 */
[C---:B------:R-:W-:Y:S03]  /*5cd0*/  HMMA.16816.F32 R32, R128.reuse, R34, RZ ;  /* 0x000000228020723c */ /* 0x040fe600000018ff */
[----:B------:R-:W-:Y:S04]  /*5ce0*/  LDSM.16.M88.4 R120, [R160+0x2800] ;  /* 0x00280000a078783b */ /* 0x000fe80000000200 */
[----:B------:R-:W-:Y:S01]  /*5cf0*/  LDSM.16.M88.4 R132, [R165+UR5+0x5800] ;  /* 0x00580005a584783b */ /* 0x000fe20008000200 */
[C---:B------:R-:W-:Y:S03]  /*5d00*/  HMMA.16816.F32 R24, R128.reuse, R26, RZ ;  /* 0x0000001a8018723c */ /* 0x040fe600000018ff */
[----:B------:R-:W0:Y:S05]  /*5d10*/  LDGDEPBAR ;  /* 0x00000000000079af */ /* 0x000e2a0000000000 */
[----:B-1----:R-:W-:Y:S08]  /*5d20*/  HMMA.16816.F32 R8, R128, R4, RZ ;  /* 0x000000048008723c */ /* 0x002ff000000018ff */
[C---:B---3--:R-:W-:Y:S08]  /*5d30*/  HMMA.16816.F32 R36, R124.reuse, R108, R36 ;  /* 0x0000006c7c24723c */ /* 0x048ff00000001824 */
[C---:B------:R-:W-:Y:S01]  /*5d40*/  HMMA.16816.F32 R32, R124.reuse, R110, R32 ;  /* 0x0000006e7c20723c */ /* 0x040fe20000001820 */
[----:B------:R-:W-:Y:S07]  /*5d50*/  LDSM.16.M88.4 R108, [R163] ;  /* 0x00000000a36c783b */ /* 0x000fee0000000200 */
[C---:B------:R-:W-:Y:S08]  /*5d60*/  HMMA.16816.F32 R28, R124.reuse, R104, R28 ;  /* 0x000000687c1c723c */ /* 0x040ff0000000181c */
[----:B------:R-:W-:Y:S01]  /*5d70*/  HMMA.16816.F32 R24, R124, R106, R24 ;  /* 0x0000006a7c18723c */ /* 0x000fe20000001818 */
[----:B------:R-:W1:Y:S07]  /*5d80*/  LDSM.16.M88.4 R104, [R159+0x2000] ;  /* 0x002000009f68783b */ /* 0x000e6e0000000200 */
[C---:B------:R-:W-:Y:S08]  /*5d90*/  HMMA.16816.F32 R4, R128.reuse, R6, RZ ;  /* 0x000000068004723c */ /* 0x040ff000000018ff */
[C---:B------:R-:W-:Y:S08]  /*5da0*/  HMMA.16816.F32 R52, R128.reuse, R48, RZ ;  /* 0x000000308034723c */ /* 0x040ff000000018ff */
[C---:B--2---:R-:W-:Y:S08]  /*5db0*/  HMMA.16816.F32 R20, R128.reuse, R16, RZ ;  /* 0x000000108014723c */ /* 0x044ff000000018ff */
[C---:B------:R-:W-:Y:S08]  /*5dc0*/  HMMA.16816.F32 R48, R128.reuse, R50, RZ ;  /* 0x000000328030723c */ /* 0x040ff000000018ff */
[C---:B------:R-:W-:Y:S08]  /*5dd0*/  HMMA.16816.F32 R16, R128.reuse, R18, RZ ;  /* 0x000000128010723c */ /* 0x040ff000000018ff */
[C---:B------:R-:W-:Y:S08]  /*5de0*/  HMMA.16816.F32 R44, R128.reuse, R40, RZ ;  /* 0x00000028802c723c */ /* 0x040ff000000018ff */
[----:B------:R-:W-:Y:S08]  /*5df0*/  HMMA.16816.F32 R40, R128, R42, RZ ;  /* 0x0000002a8028723c */ /* 0x000ff000000018ff */
[C---:B------:R-:W-:Y:S08]  /*5e00*/  HMMA.16816.F32 R8, R124.reuse, R12, R8 ;  /* 0x0000000c7c08723c */ /* 0x040ff00000001808 */
[----:B------:R-:W-:Y:S08]  /*5e10*/  HMMA.16816.F32 R4, R124, R14, R4 ;  /* 0x0000000e7c04723c */ /* 0x000ff00000001804 */
[C---:B----4-:R-:W-:Y:S08]  /*5e20*/  HMMA.16816.F32 R60, R128.reuse, R56, RZ ;  /* 0x00000038803c723c */ /* 0x050ff000000018ff */
[----:B------:R-:W-:Y:S08]  /*5e30*/  HMMA.16816.F32 R56, R128, R58, RZ ;  /* 0x0000003a8038723c */ /* 0x000ff000000018ff */
[C---:B------:R-:W-:Y:S08]  /*5e40*/  HMMA.16816.F32 R52, R124.reuse, R116, R52 ;  /* 0x000000747c34723c */ /* 0x040ff00000001834 */
[C---:B------:R-:W-:Y:S01]  /*5e50*/  HMMA.16816.F32 R48, R124.reuse, R118, R48 ;  /* 0x000000767c30723c */ /* 0x040fe20000001830 */
[----:B------:R-:W2:Y:S07]  /*5e60*/  LDSM.16.M88.4 R116, [R159+0x2800] ;  /* 0x002800009f74783b */ /* 0x000eae0000000200 */
        /* <DEDUP_REMOVED lines=10> */
[----:B------:R-:W-:Y:S01]  /*5f10*/  HMMA.16816.F32 R56, R124, R122, R56 ;  /* 0x0000007a7c38723c */ /* 0x000fe20000001838 */
[----:B------:R-:W5:Y:S07]  /*5f20*/  LDSM.16.M88.4 R120, [R159+0x3000] ;  /* 0x003000009f78783b */ /* 0x000f6e0000000200 */
[C---:B------:R-:W-:Y:S08]  /*5f30*/  HMMA.16816.F32 R12, R128.reuse, R132, RZ ;  /* 0x00000084800c723c */ /* 0x040ff000000018ff */
[----:B------:R-:W-:Y:S08]  /*5f40*/  HMMA.16816.F32 R128, R128, R134, RZ ;  /* 0x000000868080723c */ /* 0x000ff000000018ff */
[C---:B--2---:R-:W-:Y:S08]  /*5f50*/  HMMA.16816.F32 R60, R108.reuse, R116, R60 ;  /* 0x000000746c3c723c */ /* 0x044ff0000000183c */
[C---:B------:R-:W-:Y:S01]  /*5f60*/  HMMA.16816.F32 R56, R108.reuse, R118, R56 ;  /* 0x000000766c38723c */ /* 0x040fe20000001838 */
[----:B------:R-:W-:Y:S07]  /*5f70*/  LDSM.16.M88.4 R116, [R162] ;  /* 0x00000000a274783b */ /* 0x000fee0000000200 */
[C---:B---3--:R-:W-:Y:S08]  /*5f80*/  HMMA.16816.F32 R44, R108.reuse, R64, R44 ;  /* 0x000000406c2c723c */ /* 0x048ff0000000182c */
[----:B------:R-:W-:Y:S01]  /*5f90*/  HMMA.16816.F32 R40, R108, R66, R40 ;  /* 0x000000426c28723c */ /* 0x000fe20000001828 */
[----:B------:R-:W2:Y:S07]  /*5fa0*/  LDSM.16.M88.4 R64, [R158+0x2000] ;  /* 0x002000009e40783b */ /* 0x000eae0000000200 */
[C---:B----4-:R-:W-:Y:S08]  /*5fb0*/  HMMA.16816.F32 R12, R124.reuse, R112, R12 ;  /* 0x000000707c0c723c */ /* 0x050ff0000000180c */
[----:B------:R-:W-:Y:S01]  /*5fc0*/  HMMA.16816.F32 R128, R124, R114, R128 ;  /* 0x000000727c80723c */ /* 0x000fe20000001880 */
[----:B------:R-:W3:Y:S04]  /*5fd0*/  LDSM.16.M88.4 R112, [R159+0x4800] ;  /* 0x004800009f70783b */ /* 0x000ee80000000200 */
[----:B------:R-:W-:Y:S03]  /*5fe0*/  LDSM.16.M88.4 R124, [R159+0x5000] ;  /* 0x005000009f7c783b */ /* 0x000fe60000000200 */
[C---:B-1----:R-:W-:Y:S08]  /*5ff0*/  HMMA.16816.F32 R36, R108.reuse, R104, R36 ;  /* 0x000000686c24723c */ /* 0x042ff00000001824 */
[C---:B------:R-:W-:Y:S01]  /*6000*/  HMMA.16816.F32 R32, R108.reuse, R106, R32 ;  /* 0x0000006a6c20723c */ /* 0x040fe20000001820 */
[----:B------:R-:W1:Y:S07]  /*6010*/  LDSM.16.M88.4 R104, [R158+0x2800] ;  /* 0x002800009e68783b */ /* 0x000e6e0000000200 */
[C---:B-----5:R-:W-:Y:S08]  /*6020*/  HMMA.16816.F32 R52, R108.reuse, R120, R52 ;  /* 0x000000786c34723c */ /* 0x060ff00000001834 */
[----:B------:R-:W-:Y:S01]  /*6030*/  HMMA.16816.F32 R48, R108, R122, R48 ;  /* 0x0000007a6c30723c */ /* 0x000fe20000001830 */
[----:B------:R-:W4:Y:S07]  /*6040*/  LDSM.16.M88.4 R120, [R159+0x5800] ;  /* 0x005800009f78783b */ /* 0x000f2e0000000200 */
[----:B--2---:R-:W-:Y:S08]  /*6050*/  HMMA.16816.F32 R8, R116, R64, R8 ;  /* 0x000000407408723c */ /* 0x004ff00000001808 */
[----:B---3--:R-:W-:Y:S01]  /*6060*/  HMMA.16816.F32 R28, R108, R112, R28 ;  /* 0x000000706c1c723c */ /* 0x008fe2000000181c */
[----:B------:R-:W-:-:S04]  /*6070*/  IMAD R112, R103, 0x80, R138 ;  /* 0x0000008067707824 */ /* 0x000fc800078e028a */
[C---:B------:R-:W-:Y:S02]  /*6080*/  VIADD R3, R112.reuse, 0xffffff00 ;  /* 0xffffff0070037836 */ /* 0x040fe40000000000 */
[C---:B------:R-:W-:Y:S01]  /*6090*/  VIADD R65, R112.reuse, 0xffffff08 ;  /* 0xffffff0870417836 */ /* 0x040fe20000000000 */
[C---:B------:R-:W-:Y:S01]  /*60a0*/  HMMA.16816.F32 R4, R116.reuse, R66, R4 ;  /* 0x000000427404723c */ /* 0x040fe20000001804 */
[C---:B------:R-:W-:Y:S01]  /*60b0*/  VIADD R64, R112.reuse, 0xffffff09 ;  /* 0xffffff0970407836 */ /* 0x040fe20000000000 */
[CC--:B------:R-:W-:Y:S02]  /*60c0*/  ISETP.GE.AND P1, PT, R3.reuse, R137.reuse, PT ;  /* 0x000000890300720c */ /* 0x0c0fe40003f26270 */
[----:B------:R-:W-:Y:S01]  /*60d0*/  ISETP.GE.AND P0, PT, R3, R136, PT ;  /* 0x000000880300720c */ /* 0x000fe20003f06270 */
[----:B------:R-:W-:Y:S01]  /*60e0*/  VIADD R3, R112, 0xffffff01 ;  /* 0xffffff0170037836 */ /* 0x000fe20000000000 */
[----:B------:R-:W-:Y:S02]  /*60f0*/  ISETP.GE.AND P5, PT, R65, R137, PT ;  /* 0x000000894100720c */ /* 0x000fe40003fa6270 */
[----:B-1----:R-:W-:Y:S01]  /*6100*/  HMMA.16816.F32 R60, R116, R104, R60 ;  /* 0x00000068743c723c */ /* 0x002fe2000000183c */
[----:B------:R-:W-:-:S02]  /*6110*/  FSEL R228, R10, -INF , !P0 ;  /* 0xff8000000ae47808 */ /* 0x000fc40004000000 */
[C---:B------:R-:W-:Y:S02]  /*6120*/  ISETP.GE.AND P6, PT, R3.reuse, R137, PT ;  /* 0x000000890300720c */ /* 0x040fe40003fc6270 */
[-C--:B------:R-:W-:Y:S01]  /*6130*/  ISETP.GE.AND P3, PT, R3, R136.reuse, PT ;  /* 0x000000880300720c */ /* 0x080fe20003f66270 */
[----:B------:R-:W-:Y:S01]  /*6140*/  VIADD R3, R112, 0xffffff11 ;  /* 0xffffff1170037836 */ /* 0x000fe20000000000 */
[-C--:B------:R-:W-:Y:S01]  /*6150*/  ISETP.GE.AND P4, PT, R65, R136.reuse, PT ;  /* 0x000000884100720c */ /* 0x080fe20003f86270 */
[----:B------:R-:W-:Y:S01]  /*6160*/  HMMA.16816.F32 R24, R108, R114, R24 ;  /* 0x000000726c18723c */ /* 0x000fe20000001818 */
[----:B------:R-:W-:Y:S01]  /*6170*/  FSEL R114, R8, -INF , !P1 ;  /* 0xff80000008727808 */ /* 0x000fe20004800000 */
[----:B------:R-:W-:Y:S01]  /*6180*/  VIADD R8, R112, 0xffffff10 ;  /* 0xffffff1070087836 */ /* 0x000fe20000000000 */
[----:B------:R-:W-:Y:S01]  /*6190*/  FSEL R234, R4, -INF , !P5 ;  /* 0xff80000004ea7808 */ /* 0x000fe20006800000 */
[----:B------:R-:W-:Y:S01]  /*61a0*/  VIADD R4, R112, 0xffffff19 ;  /* 0xffffff1970047836 */ /* 0x000fe20000000000 */
[----:B------:R-:W-:-:S02]  /*61b0*/  ISETP.GE.AND P1, PT, R64, R136, PT ;  /* 0x000000884000720c */ /* 0x000fc40003f26270 */
[-C--:B------:R-:W-:Y:S01]  /*61c0*/  ISETP.GE.AND P0, PT, R8, R137.reuse, PT ;  /* 0x000000890800720c */ /* 0x080fe20003f06270 */
[C---:B------:R-:W-:Y:S01]  /*61d0*/  HMMA.16816.F32 R20, R108.reuse, R124, R20 ;  /* 0x0000007c6c14723c */ /* 0x040fe20000001814 */
[----:B------:R-:W-:Y:S02]  /*61e0*/  ISETP.GE.AND P2, PT, R64, R137, PT ;  /* 0x000000894000720c */ /* 0x000fe40003f46270 */
[----:B------:R-:W1:Y:S01]  /*61f0*/  LDSM.16.M88.4 R64, [R158+0x3800] ;  /* 0x003800009e40783b */ /* 0x000e620000000200 */
[----:B------:R-:W-:Y:S02]  /*6200*/  FSEL R232, R7, -INF , !P1 ;  /* 0xff80000007e87808 */ /* 0x000fe40004800000 */
[----:B------:R-:W-:Y:S02]  /*6210*/  FSEL R218, R60, -INF , !P0 ;  /* 0xff8000003cda7808 */ /* 0x000fe40004000000 */
[----:B------:R-:W-:Y:S01]  /*6220*/  HMMA.16816.F32 R16, R108, R126, R16 ;  /* 0x0000007e6c10723c */ /* 0x000fe20000001810 */
[----:B------:R-:W-:-:S02]  /*6230*/  FSEL R236, R9, -INF , !P6 ;  /* 0xff80000009ec7808 */ /* 0x000fc40007000000 */
[----:B------:R-:W-:Y:S02]  /*6240*/  FSEL R226, R11, -INF , !P3 ;  /* 0xff8000000be27808 */ /* 0x000fe40005800000 */
[CC--:B------:R-:W-:Y:S02]  /*6250*/  ISETP.GE.AND P1, PT, R4.reuse, R137.reuse, PT ;  /* 0x000000890400720c */ /* 0x0c0fe40003f26270 */
[-C--:B------:R-:W-:Y:S01]  /*6260*/  ISETP.GE.AND P0, PT, R4, R136.reuse, PT ;  /* 0x000000880400720c */ /* 0x080fe20003f06270 */
[----:B----4-:R-:W-:Y:S01]  /*6270*/  HMMA.16816.F32 R12, R108, R120, R12 ;  /* 0x000000786c0c723c */ /* 0x010fe2000000180c */
[----:B------:R-:W-:Y:S01]  /*6280*/  ISETP.GE.AND P6, PT, R8, R136, PT ;  /* 0x000000880800720c */ /* 0x000fe20003fc6270 */
[C---:B------:R-:W-:Y:S01]  /*6290*/  VIADD R4, R112.reuse, 0xffffff20 ;  /* 0xffffff2070047836 */ /* 0x040fe20000000000 */
[----:B------:R-:W-:Y:S01]  /*62a0*/  ISETP.GE.AND P3, PT, R3, R137, PT ;  /* 0x000000890300720c */ /* 0x000fe20003f66270 */
[----:B------:R-:W-:Y:S01]  /*62b0*/  VIADD R8, R112, 0xffffff29 ;  /* 0xffffff2970087836 */ /* 0x000fe20000000000 */
[----:B------:R-:W-:-:S02]  /*62c0*/  FSEL R216, R62, -INF , !P6 ;  /* 0xff8000003ed87808 */ /* 0x000fc40007000000 */
[----:B------:R-:W-:Y:S01]  /*62d0*/  FSEL R224, R61, -INF , !P3 ;  /* 0xff8000003de07808 */ /* 0x000fe20005800000 */
[----:B------:R-:W-:Y:S01]  /*62e0*/  HMMA.16816.F32 R128, R108, R122, R128 ;  /* 0x0000007a6c80723c */ /* 0x000fe20000001880 */
[----:B------:R-:W2:Y:S01]  /*62f0*/  LDSM.16.M88.4 R108, [R158+0x3000] ;  /* 0x003000009e6c783b */ /* 0x000ea20000000200 */
[----:B------:R-:W-:Y:S02]  /*6300*/  FSEL R230, R6, -INF , !P4 ;  /* 0xff80000006e67808 */ /* 0x000fe40006000000 */
[----:B------:R-:W-:Y:S02]  /*6310*/  FSEL R238, R5, -INF , !P2 ;  /* 0xff80000005ee7808 */ /* 0x000fe40005000000 */
[C---:B------:R-:W-:Y:S02]  /*6320*/  ISETP.GE.AND P6, PT, R4.reuse, R137, PT ;  /* 0x000000890400720c */ /* 0x040fe40003fc6270 */
[-C--:B------:R-:W-:Y:S01]  /*6330*/  ISETP.GE.AND P3, PT, R4, R136.reuse, PT ;  /* 0x000000880400720c */ /* 0x080fe20003f66270 */
[----:B------:R-:W-:Y:S01]  /*6340*/  HMMA.16816.F32 R56, R116, R106, R56 ;  /* 0x0000006a7438723c */ /* 0x000fe20000001838 */
[----:B------:R-:W3:Y:S01]  /*6350*/  LDSM.16.M88.4 R4, [R158+0x4000] ;  /* 0x004000009e04783b */ /* 0x000ee20000000200 */
[----:B------:R-:W-:Y:S01]  /*6360*/  ISETP.GE.AND P5, PT, R3, R136, PT ;  /* 0x000000880300720c */ /* 0x000fe20003fa6270 */
[----:B------:R-:W-:-:S03]  /*6370*/  VIADD R3, R112, 0xffffff18 ;  /* 0xffffff1870037836 */ /* 0x000fc60000000000 */
[----:B------:R-:W-:Y:S02]  /*6380*/  FSEL R212, R63, -INF , !P5 ;  /* 0xff8000003fd47808 */ /* 0x000fe40006800000 */
[C---:B------:R-:W-:Y:S01]  /*6390*/  ISETP.GE.AND P4, PT, R3.reuse, R137, PT ;  /* 0x000000890300720c */ /* 0x040fe20003f86270 */
[----:B-1----:R-:W-:Y:S01]  /*63a0*/  HMMA.16816.F32 R44, R116, R64, R44 ;  /* 0x00000040742c723c */ /* 0x002fe2000000182c */
[----:B------:R-:W-:Y:S01]  /*63b0*/  ISETP.GE.AND P2, PT, R3, R136, PT ;  /* 0x000000880300720c */ /* 0x000fe20003f46270 */
[----:B------:R-:W-:-:S05]  /*63c0*/  VIADD R3, R112, 0xffffff21 ;  /* 0xffffff2170037836 */ /* 0x000fca0000000000 */
[-C--:B------:R-:W-:Y:S01]  /*63d0*/  ISETP.GE.AND P5, PT, R3, R137.reuse, PT ;  /* 0x000000890300720c */ /* 0x080fe20003fa6270 */
[----:B------:R-:W-:Y:S02]  /*63e0*/  HMMA.16816.F32 R40, R116, R66, R40 ;  /* 0x000000427428723c */ /* 0x000fe40000001828 */
[----:B------:R-:W-:Y:S02]  /*63f0*/  FSEL R220, R56, -INF , !P4 ;  /* 0xff80000038dc7808 */ /* 0x000fe40006000000 */
[----:B------:R-:W-:Y:S02]  /*6400*/  FSEL R210, R59, -INF , !P0 ;  /* 0xff8000003bd27808 */ /* 0x000fe40004000000 */
[----:B------:R-:W-:Y:S01]  /*6410*/  ISETP.GE.AND P4, PT, R3, R136, PT ;  /* 0x000000880300720c */ /* 0x000fe20003f86270 */
[----:B------:R-:W-:Y:S01]  /*6420*/  VIADD R3, R112, 0xffffff28 ;  /* 0xffffff2870037836 */ /* 0x000fe20000000000 */
[----:B------:R-:W-:Y:S02]  /*6430*/  ISETP.GE.AND P0, PT, R8, R137, PT ;  /* 0x000000890800720c */ /* 0x000fe40003f06270 */
[----:B------:R-:W-:-:S02]  /*6440*/  FSEL R214, R58, -INF , !P2 ;  /* 0xff8000003ad67808 */ /* 0x000fc40005000000 */
[----:B------:R-:W-:Y:S02]  /*6450*/  FSEL R222, R57, -INF , !P1 ;  /* 0xff80000039de7808 */ /* 0x000fe40004800000 */
[C---:B------:R-:W-:Y:S01]  /*6460*/  ISETP.GE.AND P2, PT, R3.reuse, R137, PT ;  /* 0x000000890300720c */ /* 0x040fe20003f46270 */
[----:B--2---:R-:W-:Y:S01]  /*6470*/  HMMA.16816.F32 R52, R116, R108, R52 ;  /* 0x0000006c7434723c */ /* 0x004fe20000001834 */
[----:B------:R-:W-:Y:S01]  /*6480*/  ISETP.GE.AND P1, PT, R3, R136, PT ;  /* 0x000000880300720c */ /* 0x000fe20003f26270 */
[----:B------:R-:W-:-:S06]  /*6490*/  VIADD R3, R112, 0xffffff31 ;  /* 0xffffff3170037836 */ /* 0x000fcc0000000000 */
[C---:B------:R-:W-:Y:S08]  /*64a0*/  HMMA.16816.F32 R48, R116.reuse, R110, R48 ;  /* 0x0000006e7430723c */ /* 0x040ff00000001830 */
[----:B---3--:R-:W-:Y:S01]  /*64b0*/  HMMA.16816.F32 R36, R116, R4, R36 ;  /* 0x000000047424723c */ /* 0x008fe20000001824 */
[----:B------:R-:W-:Y:S02]  /*64c0*/  VIADD R4, R112, 0xffffff49 ;  /* 0xffffff4970047836 */ /* 0x000fe40000000000 */
[----:B------:R-:W-:-:S02]  /*64d0*/  FSEL R202, R52, -INF , !P6 ;  /* 0xff80000034ca7808 */ /* 0x000fc40007000000 */
[-C--:B------:R-:W-:Y:S01]  /*64e0*/  ISETP.GE.AND P6, PT, R8, R136.reuse, PT ;  /* 0x000000880800720c */ /* 0x080fe20003fc6270 */
[----:B------:R-:W-:Y:S01]  /*64f0*/  VIADD R8, R112, 0xffffff30 ;  /* 0xffffff3070087836 */ /* 0x000fe20000000000 */
[----:B------:R-:W-:Y:S01]  /*6500*/  FSEL R198, R54, -INF , !P3 ;  /* 0xff80000036c67808 */ /* 0x000fe20005800000 */
[----:B------:R-:W-:Y:S01]  /*6510*/  HMMA.16816.F32 R32, R116, R6, R32 ;  /* 0x000000067420723c */ /* 0x000fe20000001820 */
[----:B------:R-:W-:Y:S02]  /*6520*/  FSEL R208, R53, -INF , !P5 ;  /* 0xff80000035d07808 */ /* 0x000fe40006800000 */
[C---:B------:R-:W-:Y:S02]  /*6530*/  ISETP.GE.AND P3, PT, R8.reuse, R137, PT ;  /* 0x000000890800720c */ /* 0x040fe40003f66270 */
[----:B------:R-:W-:Y:S02]  /*6540*/  ISETP.GE.AND P5, PT, R8, R136, PT ;  /* 0x000000880800720c */ /* 0x000fe40003fa6270 */
[----:B------:R-:W1:Y:S01]  /*6550*/  LDSM.16.M88.4 R8, [R158+0x4800] ;  /* 0x004800009e08783b */ /* 0x000e620000000200 */
[----:B------:R-:W-:-:S02]  /*6560*/  FSEL R194, R55, -INF , !P4 ;  /* 0xff80000037c27808 */ /* 0x000fc40006000000 */
[----:B------:R-:W-:Y:S01]  /*6570*/  FSEL R204, R48, -INF , !P2 ;  /* 0xff80000030cc7808 */ /* 0x000fe20005000000 */
[C---:B------:R-:W-:Y:S01]  /*6580*/  VIADD R48, R112.reuse, 0xffffff39 ;  /* 0xffffff3970307836 */ /* 0x040fe20000000000 */
[C---:B------:R-:W-:Y:S02]  /*6590*/  ISETP.GE.AND P4, PT, R3.reuse, R137, PT ;  /* 0x000000890300720c */ /* 0x040fe40003f86270 */
[----:B------:R-:W-:Y:S01]  /*65a0*/  ISETP.GE.AND P2, PT, R3, R136, PT ;  /* 0x000000880300720c */ /* 0x000fe20003f46270 */
[----:B------:R-:W-:Y:S01]  /*65b0*/  VIADD R3, R112, 0xffffff38 ;  /* 0xffffff3870037836 */ /* 0x000fe20000000000 */
[----:B------:R-:W-:Y:S01]  /*65c0*/  FSEL R188, R44, -INF , !P3 ;  /* 0xff8000002cbc7808 */ /* 0x000fe20005800000 */
[----:B------:R-:W-:Y:S01]  /*65d0*/  VIADD R44, R112, 0xffffff40 ;  /* 0xffffff40702c7836 */ /* 0x000fe20000000000 */
[----:B------:R-:W-:Y:S02]  /*65e0*/  FSEL R196, R50, -INF , !P1 ;  /* 0xff80000032c47808 */ /* 0x000fe40004800000 */
        /* <DEDUP_REMOVED lines=8> */
[-C--:B------:R-:W-:Y:S01]  /*6670*/  ISETP.GE.AND P5, PT, R44, R137.reuse, PT ;  /* 0x000000892c00720c */ /* 0x080fe20003fa6270 */
[----:B------:R-:W2:Y:S01]  /*6680*/  LDSM.16.M88.4 R48, [R158+0x5000] ;  /* 0x005000009e30783b */ /* 0x000ea20000000200 */
[----:B------:R-:W-:Y:S02]  /*6690*/  FSEL R186, R43, -INF , !P3 ;  /* 0xff8000002bba7808 */ /* 0x000fe40005800000 */
[----:B------:R-:W-:Y:S02]  /*66a0*/  FSEL R146, R36, -INF , !P5 ;  /* 0xff80000024927808 */ /* 0x000fe40006800000 */
[----:B------:R-:W-:Y:S02]  /*66b0*/  FSEL R190, R45, -INF , !P4 ;  /* 0xff8000002dbe7808 */ /* 0x000fe40006000000 */
[----:B------:R-:W-:Y:S02]  /*66c0*/  FSEL R56, R47, -INF , !P2 ;  /* 0xff8000002f387808 */ /* 0x000fe40005000000 */
[----:B------:R-:W-:-:S02]  /*66d0*/  ISETP.GE.AND P3, PT, R4, R137, PT ;  /* 0x000000890400720c */ /* 0x000fc40003f66270 */
[-C--:B------:R-:W-:Y:S01]  /*66e0*/  ISETP.GE.AND P5, PT, R4, R136.reuse, PT ;  /* 0x000000880400720c */ /* 0x080fe20003fa6270 */
[----:B------:R-:W-:Y:S01]  /*66f0*/  VIADD R4, R112, 0xffffff50 ;  /* 0xffffff5070047836 */ /* 0x000fe20000000000 */
[-C--:B------:R-:W-:Y:S01]  /*6700*/  ISETP.GE.AND P4, PT, R44, R136.reuse, PT ;  /* 0x000000882c00720c */ /* 0x080fe20003f86270 */
[C---:B-1----:R-:W-:Y:S01]  /*6710*/  HMMA.16816.F32 R28, R116.reuse, R8, R28 ;  /* 0x00000008741c723c */ /* 0x042fe2000000181c */
[-C--:B------:R-:W-:Y:S01]  /*6720*/  ISETP.GE.AND P2, PT, R3, R137.reuse, PT ;  /* 0x000000890300720c */ /* 0x080fe20003f46270 */
[----:B------:R-:W-:Y:S01]  /*6730*/  VIADD R8, R112, 0xffffff59 ;  /* 0xffffff5970087836 */ /* 0x000fe20000000000 */
[----:B------:R-:W-:Y:S02]  /*6740*/  FSEL R144, R38, -INF , !P4 ;  /* 0xff80000026907808 */ /* 0x000fe40006000000 */
[----:B------:R-:W-:Y:S02]  /*6750*/  FSEL R154, R37, -INF , !P2 ;  /* 0xff800000259a7808 */ /* 0x000fe40005000000 */
[C---:B------:R-:W-:Y:S01]  /*6760*/  ISETP.GE.AND P4, PT, R4.reuse, R137, PT ;  /* 0x000000890400720c */ /* 0x040fe20003f86270 */
[----:B------:R-:W-:Y:S01]  /*6770*/  HMMA.16816.F32 R24, R116, R10, R24 ;  /* 0x0000000a7418723c */ /* 0x000fe20000001818 */
[----:B------:R-:W-:-:S02]  /*6780*/  ISETP.GE.AND P2, PT, R4, R136, PT ;  /* 0x000000880400720c */ /* 0x000fc40003f46270 */
[----:B------:R-:W1:Y:S01]  /*6790*/  LDSM.16.M88.4 R4, [R158+0x5800] ;  /* 0x005800009e04783b */ /* 0x000e620000000200 */
[----:B------:R-:W-:Y:S01]  /*67a0*/  FSEL R184, R40, -INF , !P1 ;  /* 0xff80000028b87808 */ /* 0x000fe20004800000 */
[----:B------:R-:W-:-:S04]  /*67b0*/  DEPBAR.LE SB0, 0x0 ;  /* 0x000080000000791a */ /* 0x000fc80000000000 */
[-C--:B------:R-:W-:Y:S01]  /*67c0*/  ISETP.GE.AND P1, PT, R3, R136.reuse, PT ;  /* 0x000000880300720c */ /* 0x080fe20003f26270 */
[----:B------:R-:W-:Y:S01]  /*67d0*/  VIADD R3, R112, 0xffffff48 ;  /* 0xffffff4870037836 */ /* 0x000fe20000000000 */
[----:B------:R-:W-:Y:S02]  /*67e0*/  FSEL R180, R42, -INF , !P0 ;  /* 0xff8000002ab47808 */ /* 0x000fe40004000000 */
[----:B------:R-:W-:Y:S02]  /*67f0*/  FSEL R192, R41, -INF , !P6 ;  /* 0xff80000029c07808 */ /* 0x000fe40007000000 */
[C---:B------:R-:W-:Y:S02]  /*6800*/  ISETP.GE.AND P0, PT, R3.reuse, R137, PT ;  /* 0x000000890300720c */ /* 0x040fe40003f06270 */
[----:B------:R-:W-:Y:S01]  /*6810*/  ISETP.GE.AND P6, PT, R3, R136, PT ;  /* 0x000000880300720c */ /* 0x000fe20003fc6270 */
[----:B------:R-:W-:Y:S01]  /*6820*/  VIADD R3, R112, 0xffffff51 ;  /* 0xffffff5170037836 */ /* 0x000fe20000000000 */
        /* <DEDUP_REMOVED lines=8> */
[----:B------:R-:W-:Y:S02]  /*68b0*/  FSEL R178, R33, -INF , !P3 ;  /* 0xff80000021b27808 */ /* 0x000fe40005800000 */
[C---:B------:R-:W-:Y:S02]  /*68c0*/  ISETP.GE.AND P6, PT, R3.reuse, R137, PT ;  /* 0x000000890300720c */ /* 0x040fe40003fc6270 */
[----:B------:R-:W-:Y:S01]  /*68d0*/  ISETP.GE.AND P3, PT, R3, R136, PT ;  /* 0x000000880300720c */ /* 0x000fe20003f66270 */
[----:B------:R-:W-:Y:S01]  /*68e0*/  VIADD R3, R112, 0xffffff60 ;  /* 0xffffff6070037836 */ /* 0x000fe20000000000 */
[----:B------:R-:W-:-:S02]  /*68f0*/  FSEL R150, R35, -INF , !P5 ;  /* 0xff80000023967808 */ /* 0x000fc40006800000 */
[----:B------:R-:W-:Y:S02]  /*6900*/  FSEL R134, R28, -INF , !P4 ;  /* 0xff8000001c867808 */ /* 0x000fe40006000000 */
[CC--:B------:R-:W-:Y:S02]  /*6910*/  ISETP.GE.AND P5, PT, R8.reuse, R137.reuse, PT ;  /* 0x000000890800720c */ /* 0x0c0fe40003fa6270 */
[-C--:B------:R-:W-:Y:S01]  /*6920*/  ISETP.GE.AND P4, PT, R8, R136.reuse, PT ;  /* 0x000000880800720c */ /* 0x080fe20003f86270 */
[----:B------:R-:W-:Y:S01]  /*6930*/  VIADD R8, R112, 0xffffff61 ;  /* 0xffffff6170087836 */ /* 0x000fe20000000000 */
[----:B------:R-:W-:Y:S01]  /*6940*/  FSEL R122, R30, -INF , !P2 ;  /* 0xff8000001e7a7808 */ /* 0x000fe20005000000 */
[C---:B-1----:R-:W-:Y:S01]  /*6950*/  HMMA.16816.F32 R12, R116.reuse, R4, R12 ;  /* 0x00000004740c723c */ /* 0x042fe2000000180c */
[----:B------:R-:W-:Y:S01]  /*6960*/  FSEL R138, R29, -INF , !P1 ;  /* 0xff8000001d8a7808 */ /* 0x000fe20004800000 */
[C---:B------:R-:W-:Y:S01]  /*6970*/  VIADD R4, R112.reuse, 0xffffff71 ;  /* 0xffffff7170047836 */ /* 0x040fe20000000000 */
[C---:B------:R-:W-:Y:S01]  /*6980*/  ISETP.GE.AND P2, PT, R3.reuse, R137, PT ;  /* 0x000000890300720c */ /* 0x040fe20003f46270 */
[----:B------:R-:W-:Y:S01]  /*6990*/  BAR.SYNC.DEFER_BLOCKING 0x0 ;  /* 0x0000000000007b1d */ /* 0x000fe20000010000 */
[----:B------:R-:W-:Y:S01]  /*69a0*/  ISETP.GE.AND P1, PT, R3, R136, PT ;  /* 0x000000880300720c */ /* 0x000fe20003f26270 */
[----:B------:R-:W-:Y:S01]  /*69b0*/  VIADD R3, R112, 0xffffff68 ;  /* 0xffffff6870037836 */ /* 0x000fe20000000000 */
[----:B------:R-:W-:Y:S01]  /*69c0*/  FSEL R120, R31, -INF , !P0 ;  /* 0xff8000001f787808 */ /* 0x000fe20004000000 */
[----:B------:R-:W-:Y:S01]  /*69d0*/  HMMA.16816.F32 R128, R116, R6, R128 ;  /* 0x000000067480723c */ /* 0x000fe20000001880 */
        /* <DEDUP_REMOVED lines=17> */
[----:B------:R-:W-:Y:S02]  /*6af0*/  FSEL R107, R14, -INF , !P0 ;  /* 0xff8000000e6b7808 */ /* 0x000fe40004000000 */
[----:B------:R-:W-:Y:S02]  /*6b00*/  ISETP.GE.U32.AND P0, PT, R103, 0x3, PT ;  /* 0x000000036700780c */ /* 0x000fe40003f06070 */
        /* <DEDUP_REMOVED lines=84> */
.L_x_5606:
[----:B------:R-:W-:Y:S01]  /*7050*/  UMOV UR6, URZ ;  /* 0x000000ff00067c82 */ /* 0x000fe20008000000 */
[----:B------:R-:W-:Y:S01]  /*7060*/  IMAD.SHL.U32 R4, R100, 0x80, RZ ;  /* 0x0000008064047824 */ /* 0x000fe200078e00ff */
[----:B------:R-:W-:-:S05]  /*7070*/  IADD3 R5, P0, PT, RZ, -UR6, RZ ;  /* 0x80000006ff057c10 */ /* 0x000fca000ff1e0ff */
[----:B------:R-:W-:-:S05]  /*7080*/  IMAD.X R4, RZ, RZ, ~R4, P0 ;  /* 0x000000ffff047224 */ /* 0x000fca00000e0e04 */
[----:B------:R-:W-:-:S04]  /*7090*/  SHF.R.S64 R5, R5, 0x1f, R4 ;  /* 0x0000001f05057819 */ /* 0x000fc80000001004 */
[----:B------:R-:W-:-:S04]  /*70a0*/  IADD3 R168, P0, PT, R5, R168, RZ ;  /* 0x000000a805a87210 */ /* 0x000fc80007f1e0ff */
[----:B------:R-:W-:-:S09]  /*70b0*/  LEA.HI.X.SX32 R169, R4, R169, 0x1, P0 ;  /* 0x000000a904a97211 */ /* 0x000fd200000f0eff */
.L_x_5607:
[C---:B------:R-:W-:Y:S01]  /*70c0*/  IMAD.SHL.U32 R5, R100.reuse, 0x20, RZ ;  /* 0x0000002064057824 */ /* 0x040fe200078e00ff */
[----:B------:R-:W-:Y:S01]  /*70d0*/  SHF.L.U64.HI R100, R100, 0x5, R101 ;  /* 0x0000000564647819 */ /* 0x000fe20000010265 */
[----:B------:R-:W-:Y:S01]  /*70e0*/  @!PT LDS RZ, [RZ] ;  /* 0x00000000fffff984 */ /* 0x000fe20000000800 */
[----:B------:R-:W-:Y:S01]  /*70f0*/  @!PT LDS RZ, [RZ] ;  /* 0x00000000fffff984 */ /* 0x000fe20000000800 */
[----:B------:R-:W-:Y:S01]  /*7100*/  @!PT LDS RZ, [RZ] ;  /* 0x00000000fffff984 */ /* 0x000fe20000000800 */
[----:B------:R1:W-:Y:S03]  /*7110*/  LDGSTS.E.BYPASS.LTC128B.128 [R175+0x2000], desc[UR16][R168.64] ;  /* 0x02000000a8af7fae */ /* 0x0003e6000b981a10 */
        /* <DEDUP_REMOVED lines=22> */
.L_x_5605:
[----:B-1----:R-:W-:Y:S01]  /*7280*/  FMNMX3.FTZ R5, R2, R114, R236, !PT ;  /* 0x0000007202057276 */ /* 0x002fe200078100ec */
        /* <DEDUP_REMOVED lines=69> */
[----:B------:R-:W-:Y:S01]  /*76e0*/  FFMA.FTZ R128, R152, UR4, -R115 ;  /* 0x0000000498807c23 */ /* 0x000fe20008010873 */
        /* <DEDUP_REMOVED lines=20> */
[----:B------:R-:W-:Y:S01]  /*7830*/  FFMA.FTZ R104, R104, UR4, -R111 ;  /* 0x0000000468687c23 */ /* 0x000fe2000801086f */
        /* <DEDUP_REMOVED lines=28> */
[----:B------:R-:W-:Y:S01]  /*7a00*/  FFMA.FTZ R73, R214, UR4, -R111 ;  /* 0x00000004d6497c23 */ /* 0x000fe2000801086f */
[C---:B------:R-:W-:Y:S01]  /*7a10*/  HMMA.16816.F32 R20, R8.reuse, R22, R68 ;  /* 0x000000160814723c */ /* 0x040fe20000001844 */
[--C-:B------:R-:W-:Y:S01]  /*7a20*/  FFMA.FTZ R68, R218, UR4, -R115.reuse ;  /* 0x00000004da447c23 */ /* 0x100fe20008010873 */
[--C-:B------:R-:W-:Y:S01]  /*7a30*/  FFMA.FTZ R69, R224, UR4, -R115.reuse ;  /* 0x00000004e0457c23 */ /* 0x100fe20008010873 */
[--C-:B------:R-:W-:Y:S01]  /*7a40*/  FFMA.FTZ R71, R220, UR4, -R115.reuse ;  /* 0x00000004dc477c23 */ /* 0x100fe20008010873 */
[----:B------:R-:W-:Y:S01]  /*7a50*/  FFMA.FTZ R70, R222, UR4, -R115 ;  /* 0x00000004de467c23 */ /* 0x000fe20008010873 */
[----:B------:R-:W-:Y:S01]  /*7a60*/  FFMA.FTZ R74, R210, UR4, -R111 ;  /* 0x00000004d24a7c23 */ /* 0x000fe2000801086f */
[----:B------:R-:W-:Y:S01]  /*7a70*/  MUFU.EX2 R72, R72 ;  /* 0x0000004800487308 */ /* 0x000fe20000000800 */
[-C--:B------:R-:W-:Y:S01]  /*7a80*/  FMUL.FTZ R32, R80, R121.reuse ;  /* 0x0000007950207220 */ /* 0x080fe20000410000 */
[C---:B-1----:R-:W-:Y:S01]  /*7a90*/  HMMA.16816.F32 R24, R8.reuse, R4, R24 ;  /* 0x000000040818723c */ /* 0x042fe20000001818 */
        /* <DEDUP_REMOVED lines=17> */
[----:B------:R-:W3:Y:S01]  /*7bb0*/  MUFU.EX2 R75, R75 ;  /* 0x0000004b004b7308 */ /* 0x000ee20000000800 */
[----:B------:R-:W-:Y:S01]  /*7bc0*/  FMUL.FTZ R89, R89, R121 ;  /* 0x0000007959597220 */ /* 0x000fe20000410000 */
[-C--:B------:R-:W-:Y:S01]  /*7bd0*/  FMUL.FTZ R90, R90, R0.reuse ;  /* 0x000000005a5a7220 */ /* 0x080fe20000410000 */
[----:B------:R-:W-:Y:S01]  /*7be0*/  FMUL.FTZ R91, R91, R0 ;  /* 0x000000005b5b7220 */ /* 0x000fe20000410000 */
[----:B------:R-:W-:Y:S01]  /*7bf0*/  MUFU.EX2 R73, R73 ;  /* 0x0000004900497308 */ /* 0x000fe20000000800 */
[C---:B------:R-:W-:Y:S01]  /*7c00*/  HMMA.16816.F32 R32, R8.reuse, R16, R32 ;  /* 0x000000100820723c */ /* 0x040fe20000001820 */
[----:B-1----:R-:W-:Y:S01]  /*7c10*/  F2FP.F16.F32.PACK_AB R52, R69, R68 ;  /* 0x000000444534723e */ /* 0x002fe200000000ff */
[--C-:B------:R-:W-:Y:S01]  /*7c20*/  FFMA.FTZ R77, R202, UR4, -R115.reuse ;  /* 0x00000004ca4d7c23 */ /* 0x100fe20008010873 */
[----:B------:R-:W1:Y:S01]  /*7c30*/  MUFU.EX2 R74, R74 ;  /* 0x0000004a004a7308 */ /* 0x000e620000000800 */
[--C-:B------:R-:W-:Y:S01]  /*7c40*/  FFMA.FTZ R76, R208, UR4, -R115.reuse ;  /* 0x00000004d04c7c23 */ /* 0x100fe20008010873 */
[----:B--2---:R-:W-:Y:S01]  /*7c50*/  F2FP.F16.F32.PACK_AB R54, R70, R71 ;  /* 0x000000474636723e */ /* 0x004fe200000000ff */
[--C-:B------:R-:W-:Y:S01]  /*7c60*/  FFMA.FTZ R80, R204, UR4, -R115.reuse ;  /* 0x00000004cc507c23 */ /* 0x100fe20008010873 */
[----:B------:R-:W-:Y:S01]  /*7c70*/  FFMA.FTZ R79, R206, UR4, -R115 ;  /* 0x00000004ce4f7c23 */ /* 0x000fe20008010873 */
[C---:B------:R-:W-:Y:S01]  /*7c80*/  HMMA.16816.F32 R16, R8.reuse, R18, R84 ;  /* 0x000000120810723c */ /* 0x040fe20000001854 */
[----:B---3--:R-:W-:Y:S01]  /*7c90*/  F2FP.F16.F32.PACK_AB R53, R75, R72 ;  /* 0x000000484b35723e */ /* 0x008fe200000000ff */
[--C-:B------:R-:W-:Y:S01]  /*7ca0*/  FFMA.FTZ R78, R198, UR4, -R111.reuse ;  /* 0x00000004c64e7c23 */ /* 0x100fe2000801086f */
[--C-:B------:R-:W-:Y:S01]  /*7cb0*/  FFMA.FTZ R83, R194, UR4, -R111.reuse ;  /* 0x00000004c2537c23 */ /* 0x100fe2000801086f */
[--C-:B------:R-:W-:Y:S01]  /*7cc0*/  FFMA.FTZ R82, R196, UR4, -R111.reuse ;  /* 0x00000004c4527c23 */ /* 0x100fe2000801086f */
[----:B------:R-:W-:Y:S01]  /*7cd0*/  FFMA.FTZ R81, R200, UR4, -R111 ;  /* 0x00000004c8517c23 */ /* 0x000fe2000801086f */
[----:B------:R-:W-:Y:S01]  /*7ce0*/  MUFU.EX2 R77, R77 ;  /* 0x0000004d004d7308 */ /* 0x000fe20000000800 */
[--C-:B------:R-:W-:Y:S01]  /*7cf0*/  FFMA.FTZ R86, R190, UR4, -R115.reuse ;  /* 0x00000004be567c23 */ /* 0x100fe20008010873 */
[C---:B------:R-:W-:Y:S01]  /*7d00*/  HMMA.16816.F32 R48, R8.reuse, R28, R48 ;  /* 0x0000001c0830723c */ /* 0x040fe20000001830 */
[----:B-1----:R-:W-:Y:S01]  /*7d10*/  F2FP.F16.F32.PACK_AB R55, R74, R73 ;  /* 0x000000494a37723e */ /* 0x002fe200000000ff */
[----:B------:R-:W1:Y:S01]  /*7d20*/  MUFU.EX2 R76, R76 ;  /* 0x0000004c004c7308 */ /* 0x000e620000000800 */
[--C-:B------:R-:W-:Y:S01]  /*7d30*/  FFMA.FTZ R85, R184, UR4, -R115.reuse ;  /* 0x00000004b8557c23 */ /* 0x100fe20008010873 */
[----:B------:R-:W-:Y:S01]  /*7d40*/  FFMA.FTZ R84, R192, UR4, -R115 ;  /* 0x00000004c0547c23 */ /* 0x000fe20008010873 */
[--C-:B------:R-:W-:Y:S01]  /*7d50*/  FFMA.FTZ R87, R56, UR4, -R111.reuse ;  /* 0x0000000438577c23 */ /* 0x100fe2000801086f */
[----:B------:R-:W-:Y:S01]  /*7d60*/  MUFU.EX2 R80, R80 ;  /* 0x0000005000507308 */ /* 0x000fe20000000800 */
[----:B------:R-:W-:Y:S01]  /*7d70*/  FFMA.FTZ R92, R180, UR4, -R111 ;  /* 0x00000004b45c7c23 */ /* 0x000fe2000801086f */
[----:B------:R-:W-:Y:S01]  /*7d80*/  HMMA.16816.F32 R8, R8, R30, R88 ;  /* 0x0000001e0808723c */ /* 0x000fe20000001858 */
[----:B------:R-:W2:Y:S01]  /*7d90*/  LDSM.16.MT88.4 R28, [R102+0x6800] ;  /* 0x00680000661c783b */ /* 0x000ea20000004200 */
[----:B------:R-:W-:Y:S01]  /*7da0*/  MUFU.EX2 R79, R79 ;  /* 0x0000004f004f7308 */ /* 0x000fe20000000800 */
[----:B------:R-:W-:Y:S01]  /*7db0*/  FFMA.FTZ R89, R188, UR4, -R115 ;  /* 0x00000004bc597c23 */ /* 0x000fe20008010873 */
[--C-:B------:R-:W-:Y:S01]  /*7dc0*/  FFMA.FTZ R88, R58, UR4, -R111.reuse ;  /* 0x000000043a587c23 */ /* 0x100fe2000801086f */
[----:B------:R-:W-:Y:S01]  /*7dd0*/  FFMA.FTZ R93, R186, UR4, -R111 ;  /* 0x00000004ba5d7c23 */ /* 0x000fe2000801086f */
[----:B------:R-:W-:Y:S01]  /*7de0*/  MUFU.EX2 R78, R78 ;  /* 0x0000004e004e7308 */ /* 0x000fe20000000800 */
[----:B------:R-:W-:Y:S01]  /*7df0*/  LDSM.16.MT88.4 R56, [R156+0x7800] ;  /* 0x007800009c38783b */ /* 0x000fe20000004200 */
[C---:B------:R-:W-:Y:S01]  /*7e00*/  HMMA.16816.F32 R24, R52.reuse, R36, R24 ;  /* 0x000000243418723c */ /* 0x040fe20000001818 */
[--C-:B------:R-:W-:Y:S01]  /*7e10*/  FFMA.FTZ R94, R154, UR4, -R115.reuse ;  /* 0x000000049a5e7c23 */ /* 0x100fe20008010873 */
[----:B------:R-:W3:Y:S01]  /*7e20*/  MUFU.EX2 R83, R83 ;  /* 0x0000005300537308 */ /* 0x000ee20000000800 */
[----:B------:R-:W-:Y:S01]  /*7e30*/  FFMA.FTZ R95, R178, UR4, -R115 ;  /* 0x00000004b25f7c23 */ /* 0x000fe20008010873 */
[----:B------:R-:W-:Y:S01]  /*7e40*/  FFMA.FTZ R121, R181, R121, R116 ;  /* 0x00000079b5797223 */ /* 0x000fe20000010074 */
[----:B------:R-:W-:Y:S01]  /*7e50*/  FFMA.FTZ R101, R182, R0, R101 ;  /* 0x00000000b6657223 */ /* 0x000fe20000010065 */
[----:B------:R-:W-:Y:S01]  /*7e60*/  MUFU.EX2 R82, R82 ;  /* 0x0000005200527308 */ /* 0x000fe20000000800 */
[----:B------:R-:W-:Y:S01]  /*7e70*/  FFMA.FTZ R0, R110, UR4, -R115 ;  /* 0x000000046e007c23 */ /* 0x000fe20008010873 */
[C---:B------:R-:W-:Y:S01]  /*7e80*/  HMMA.16816.F32 R4, R52.reuse, R38, R4 ;  /* 0x000000263404723c */ /* 0x040fe20000001804 */
[----:B------:R-:W4:Y:S01]  /*7e90*/  LDSM.16.MT88.4 R36, [R161+0x7000] ;  /* 0x00700000a124783b */ /* 0x000f220000004200 */
[----:B------:R-:W5:Y:S01]  /*7ea0*/  MUFU.EX2 R81, R81 ;  /* 0x0000005100517308 */ /* 0x000f620000000800 */
[----:B------:R-:W-:Y:S01]  /*7eb0*/  FADD.FTZ R114, R114, R121 ;  /* 0x0000007972727221 */ /* 0x000fe20000010000 */
[----:B------:R-:W-:Y:S01]  /*7ec0*/  FADD.FTZ R101, R100, R101 ;  /* 0x0000006564657221 */ /* 0x000fe20000010000 */
[----:B------:R-:W-:Y:S01]  /*7ed0*/  FFMA.FTZ R181, R108, UR4, -R115 ;  /* 0x000000046cb57c23 */ /* 0x000fe20008010873 */
[----:B------:R-:W-:Y:S02]  /*7ee0*/  MUFU.EX2 R89, R89 ;  /* 0x0000005900597308 */ /* 0x000fe40000000800 */
[C---:B------:R-:W-:Y:S01]  /*7ef0*/  HMMA.16816.F32 R12, R52.reuse, R40, R12 ;  /* 0x00000028340c723c */ /* 0x040fe2000000180c */
[----:B------:R-:W-:Y:S01]  /*7f00*/  FADD.FTZ R2, R2, R101 ;  /* 0x0000006502027221 */ /* 0x000fe20000010000 */
[----:B------:R-:W4:Y:S03]  /*7f10*/  MUFU.EX2 R86, R86 ;  /* 0x0000005600567308 */ /* 0x000f260000000800 */
[----:B------:R-:W-:Y:S01]  /*7f20*/  FADD.FTZ R119, R119, R2 ;  /* 0x0000000277777221 */ /* 0x000fe20000010000 */
[----:B------:R-:W-:Y:S02]  /*7f30*/  MUFU.EX2 R85, R85 ;  /* 0x0000005500557308 */ /* 0x000fe40000000800 */
[----:B------:R-:W-:Y:S01]  /*7f40*/  HMMA.16816.F32 R20, R52, R42, R20 ;  /* 0x0000002a3414723c */ /* 0x000fe20000001814 */
[----:B------:R-:W4:Y:S01]  /*7f50*/  LDSM.16.MT88.4 R40, [R157+0x7000] ;  /* 0x007000009d28783b */ /* 0x000f220000004200 */
[----:B------:R-:W-:Y:S01]  /*7f60*/  MUFU.EX2 R84, R84 ;  /* 0x0000005400547308 */ /* 0x000fe20000000800 */
[----:B------:R-:W-:-:S03]  /*7f70*/  FADD.FTZ R72, R72, R119 ;  /* 0x0000007748487221 */ /* 0x000fc60000010000 */
[----:B------:R-:W-:Y:S01]  /*7f80*/  MUFU.EX2 R88, R88 ;  /* 0x0000005800587308 */ /* 0x000fe20000000800 */
[----:B------:R-:W-:Y:S01]  /*7f90*/  FADD.FTZ R72, R75, R72 ;  /* 0x000000484b487221 */ /* 0x000fe20000010000 */
[----:B------:R-:W-:Y:S02]  /*7fa0*/  HMMA.16816.F32 R32, R52, R44, R32 ;  /* 0x0000002c3420723c */ /* 0x000fe40000001820 */
[----:B------:R-:W4:Y:S01]  /*7fb0*/  MUFU.EX2 R87, R87 ;  /* 0x0000005700577308 */ /* 0x000f220000000800 */
[----:B------:R-:W-:-:S03]  /*7fc0*/  FADD.FTZ R73, R73, R72 ;  /* 0x0000004849497221 */ /* 0x000fc60000010000 */
[----:B------:R-:W-:Y:S01]  /*7fd0*/  MUFU.EX2 R92, R92 ;  /* 0x0000005c005c7308 */ /* 0x000fe20000000800 */
[----:B------:R-:W-:Y:S01]  /*7fe0*/  FADD.FTZ R73, R74, R73 ;  /* 0x000000494a497221 */ /* 0x000fe20000010000 */
[C---:B--2---:R-:W-:Y:S01]  /*7ff0*/  HMMA.16816.F32 R48, R52.reuse, R28, R48 ;  /* 0x0000001c3430723c */ /* 0x044fe20000001830 */
[----:B-1----:R-:W-:Y:S01]  /*8000*/  F2FP.F16.F32.PACK_AB R28, R76, R77 ;  /* 0x0000004d4c1c723e */ /* 0x002fe200000000ff */
[----:B------:R-:W1:Y:S01]  /*8010*/  MUFU.EX2 R93, R93 ;  /* 0x0000005d005d7308 */ /* 0x000e620000000800 */
[----:B---3--:R-:W-:Y:S01]  /*8020*/  F2FP.F16.F32.PACK_AB R29, R83, R78 ;  /* 0x0000004e531d723e */ /* 0x008fe200000000ff */
[----:B------:R-:W-:Y:S02]  /*8030*/  FADD.FTZ R78, R78, R73 ;  /* 0x000000494e4e7221 */ /* 0x000fe40000010000 */
[----:B------:R-:W2:Y:S02]  /*8040*/  MUFU.EX2 R94, R94 ;  /* 0x0000005e005e7308 */ /* 0x000ea40000000800 */
[----:B------:R-:W-:Y:S01]  /*8050*/  HMMA.16816.F32 R8, R52, R30, R8 ;  /* 0x0000001e3408723c */ /* 0x000fe20000001808 */
[----:B------:R-:W-:Y:S01]  /*8060*/  F2FP.F16.F32.PACK_AB R30, R79, R80 ;  /* 0x000000504f1e723e */ /* 0x000fe200000000ff */
[----:B------:R-:W-:Y:S01]  /*8070*/  MUFU.EX2 R95, R95 ;  /* 0x0000005f005f7308 */ /* 0x000fe20000000800 */
[----:B-----5:R-:W-:Y:S01]  /*8080*/  F2FP.F16.F32.PACK_AB R31, R81, R82 ;  /* 0x00000052511f723e */ /* 0x020fe200000000ff */
[----:B------:R-:W-:-:S02]  /*8090*/  FADD.FTZ R83, R83, R78 ;  /* 0x0000004e53537221 */ /* 0x000fc40000010000 */
[----:B------:R-:W-:Y:S02]  /*80a0*/  MUFU.EX2 R136, R136 ;  /* 0x0000008800887308 */ /* 0x000fe40000000800 */
[----:B------:R-:W-:Y:S01]  /*80b0*/  HMMA.16816.F32 R16, R52, R46, R16 ;  /* 0x0000002e3410723c */ /* 0x000fe20000001810 */
[----:B------:R-:W3:Y:S01]  /*80c0*/  LDSM.16.MT88.4 R44, [R156+0x7000] ;  /* 0x007000009c2c783b */ /* 0x000ee20000004200 */
[----:B------:R-:W5:Y:S01]  /*80d0*/  MUFU.EX2 R127, R127 ;  /* 0x0000007f007f7308 */ /* 0x000f620000000800 */
[----:B------:R-:W-:Y:S02]  /*80e0*/  FADD.FTZ R82, R82, R83 ;  /* 0x0000005352527221 */ /* 0x000fe40000010000 */
[----:B------:R-:W-:Y:S01]  /*80f0*/  LDSM.16.MT88.4 R52, [R161+0x7800] ;  /* 0x00780000a134783b */ /* 0x000fe20000004200 */
[----:B------:R-:W-:Y:S01]  /*8100*/  MUFU.EX2 R130, R130 ;  /* 0x0000008200827308 */ /* 0x000fe20000000800 */
[----:B------:R-:W-:Y:S01]  /*8110*/  FADD.FTZ R81, R81, R82 ;  /* 0x0000005251517221 */ /* 0x000fe20000010000 */
[C---:B----4-:R-:W-:Y:S02]  /*8120*/  HMMA.16816.F32 R12, R28.reuse, R36, R12 ;  /* 0x000000241c0c723c */ /* 0x050fe4000000180c */
[----:B------:R-:W4:Y:S04]  /*8130*/  MUFU.EX2 R125, R125 ;  /* 0x0000007d007d7308 */ /* 0x000f280000000800 */
[----:B------:R-:W-:Y:S02]  /*8140*/  MUFU.EX2 R131, R131 ;  /* 0x0000008300837308 */ /* 0x000fe40000000800 */
[C---:B------:R-:W-:Y:S01]  /*8150*/  HMMA.16816.F32 R20, R28.reuse, R38, R20 ;  /* 0x000000261c14723c */ /* 0x040fe20000001814 */
[----:B------:R-:W1:Y:S01]  /*8160*/  LDSM.16.MT88.4 R36, [R102+0x7000] ;  /* 0x007000006624783b */ /* 0x000e620000004200 */
[----:B------:R-:W4:Y:S04]  /*8170*/  MUFU.EX2 R126, R138 ;  /* 0x0000008a007e7308 */ /* 0x000f280000000800 */
[----:B------:R-:W-:Y:S02]  /*8180*/  MUFU.EX2 R129, R129 ;  /* 0x0000008100817308 */ /* 0x000fe40000000800 */
[C---:B------:R-:W-:Y:S02]  /*8190*/  HMMA.16816.F32 R24, R28.reuse, R40, R24 ;  /* 0x000000281c18723c */ /* 0x040fe40000001818 */
[----:B------:R-:W-:Y:S04]  /*81a0*/  MUFU.EX2 R122, R140 ;  /* 0x0000008c007a7308 */ /* 0x000fe80000000800 */
[----:B------:R-:W-:Y:S02]  /*81b0*/  MUFU.EX2 R135, R135 ;  /* 0x0000008700877308 */ /* 0x000fe40000000800 */
[C---:B------:R-:W-:Y:S01]  /*81c0*/  HMMA.16816.F32 R4, R28.reuse, R42, R4 ;  /* 0x0000002a1c04723c */ /* 0x040fe20000001804 */
[----:B------:R-:W2:Y:S01]  /*81d0*/  LDSM.16.MT88.4 R40, [R157+0x7800] ;  /* 0x007800009d28783b */ /* 0x000ea20000004200 */
[----:B------:R-:W4:Y:S04]  /*81e0*/  MUFU.EX2 R120, R120 ;  /* 0x0000007800787308 */ /* 0x000f280000000800 */
[----:B------:R-:W-:Y:S02]  /*81f0*/  MUFU.EX2 R124, R124 ;  /* 0x0000007c007c7308 */ /* 0x000fe40000000800 */
[C---:B---3--:R-:W-:Y:S02]  /*8200*/  HMMA.16816.F32 R32, R28.reuse, R44, R32 ;  /* 0x0000002c1c20723c */ /* 0x048fe40000001820 */
[----:B------:R-:W3:Y:S04]  /*8210*/  MUFU.EX2 R133, R133 ;  /* 0x0000008500857308 */ /* 0x000ee80000000800 */
[----:B------:R-:W-:Y:S02]  /*8220*/  MUFU.EX2 R0, R0 ;  /* 0x0000000000007308 */ /* 0x000fe40000000800 */
[C---:B------:R-:W-:Y:S01]  /*8230*/  HMMA.16816.F32 R16, R28.reuse, R46, R16 ;  /* 0x0000002e1c10723c */ /* 0x040fe20000001810 */
[----:B------:R-:W-:Y:S01]  /*8240*/  LDSM.16.MT88.4 R44, [R157+0x8000] ;  /* 0x008000009d2c783b */ /* 0x000fe20000004200 */
[----:B------:R-:W-:Y:S06]  /*8250*/  MUFU.EX2 R181, R181 ;  /* 0x000000b500b57308 */ /* 0x000fec0000000800 */
        /* <DEDUP_REMOVED lines=15> */
[----:B------:R-:W-:Y:S07]  /*8350*/  LDSM.16.MT88.4 R56, [R156+0x8800] ;  /* 0x008800009c38783b */ /* 0x000fee0000004200 */
[----:B-1----:R-:W-:Y:S01]  /*8360*/  HMMA.16816.F32 R48, R36, R28, R48 ;  /* 0x0000001c2430723c */ /* 0x002fe20000001830 */
[----:B------:R-:W-:-:S02]  /*8370*/  F2FP.F16.F32.PACK_AB R28, R94, R123 ;  /* 0x0000007b5e1c723e */ /* 0x000fc400000000ff */
[----:B-----5:R-:W-:-:S05]  /*8380*/  F2FP.F16.F32.PACK_AB R29, R127, R136 ;  /* 0x000000887f1d723e */ /* 0x020fca00000000ff */
[----:B------:R-:W-:Y:S01]  /*8390*/  HMMA.16816.F32 R8, R36, R30, R8 ;  /* 0x0000001e2408723c */ /* 0x000fe20000001808 */
[----:B------:R-:W-:Y:S01]  /*83a0*/  F2FP.F16.F32.PACK_AB R30, R95, R128 ;  /* 0x000000805f1e723e */ /* 0x000fe200000000ff */
[----:B------:R-:W1:Y:S01]  /*83b0*/  LDSM.16.MT88.4 R36, [R102+0x8000] ;  /* 0x008000006624783b */ /* 0x000e620000004200 */
[----:B----4-:R-:W-:-:S07]  /*83c0*/  F2FP.F16.F32.PACK_AB R31, R125, R130 ;  /* 0x000000827d1f723e */ /* 0x010fce00000000ff */
[C---:B--2---:R-:W-:Y:S08]  /*83d0*/  HMMA.16816.F32 R12, R28.reuse, R40, R12 ;  /* 0x000000281c0c723c */ /* 0x044ff0000000180c */
[C---:B------:R-:W-:Y:S01]  /*83e0*/  HMMA.16816.F32 R20, R28.reuse, R42, R20 ;  /* 0x0000002a1c14723c */ /* 0x040fe20000001814 */
[----:B------:R-:W2:Y:S07]  /*83f0*/  LDSM.16.MT88.4 R40, [R157+0x8800] ;  /* 0x008800009d28783b */ /* 0x000eae0000004200 */
[C---:B------:R-:W-:Y:S08]  /*8400*/  HMMA.16816.F32 R24, R28.reuse, R44, R24 ;  /* 0x0000002c1c18723c */ /* 0x040ff00000001818 */
[C---:B------:R-:W-:Y:S01]  /*8410*/  HMMA.16816.F32 R4, R28.reuse, R46, R4 ;  /* 0x0000002e1c04723c */ /* 0x040fe20000001804 */
[----:B------:R-:W4:Y:S07]  /*8420*/  LDSM.16.MT88.4 R44, [R161+0x8800] ;  /* 0x00880000a12c783b */ /* 0x000f2e0000004200 */
[C---:B---3--:R-:W-:Y:S01]  /*8430*/  HMMA.16816.F32 R32, R28.reuse, R52, R32 ;  /* 0x000000341c20723c */ /* 0x048fe20000001820 */
[--C-:B------:R-:W-:Y:S01]  /*8440*/  FFMA.FTZ R53, R3, UR4, -R115.reuse ;  /* 0x0000000403357c23 */ /* 0x100fe20008010873 */
[--C-:B------:R-:W-:Y:S01]  /*8450*/  FFMA.FTZ R3, R64, UR4, -R115.reuse ;  /* 0x0000000440037c23 */ /* 0x100fe20008010873 */
[----:B------:R-:W-:Y:S01]  /*8460*/  FFMA.FTZ R52, R62, UR4, -R115 ;  /* 0x000000043e347c23 */ /* 0x000fe20008010873 */
[----:B------:R-:W-:Y:S01]  /*8470*/  FFMA.FTZ R62, R60, UR4, -R111 ;  /* 0x000000043c3e7c23 */ /* 0x000fe2000801086f */
[----:B------:R-:W-:Y:S03]  /*8480*/  MUFU.EX2 R64, R53 ;  /* 0x0000003500407308 */ /* 0x000fe60000000800 */
[C---:B------:R-:W-:Y:S01]  /*8490*/  HMMA.16816.F32 R16, R28.reuse, R54, R16 ;  /* 0x000000361c10723c */ /* 0x040fe20000001810 */
[----:B------:R-:W3:Y:S07]  /*84a0*/  MUFU.EX2 R3, R3 ;  /* 0x0000000300037308 */ /* 0x000eee0000000800 */
        /* <DEDUP_REMOVED lines=10> */
[C---:B------:R-:W-:Y:S01]  /*8550*/  HMMA.16816.F32 R32, R36.reuse, R56, R32 ;  /* 0x000000382420723c */ /* 0x040fe20000001820 */
[----:B------:R-:W-:Y:S01]  /*8560*/  FFMA.FTZ R56, R65, UR4, -R115 ;  /* 0x0000000441387c23 */ /* 0x000fe20008010873 */
[--C-:B------:R-:W-:Y:S01]  /*8570*/  FFMA.FTZ R65, R61, UR4, -R111.reuse ;  /* 0x000000043d417c23 */ /* 0x100fe2000801086f */
[--C-:B------:R-:W-:Y:S01]  /*8580*/  FFMA.FTZ R61, R63, UR4, -R111.reuse ;  /* 0x000000043f3d7c23 */ /* 0x100fe2000801086f */
[----:B------:R5:W-:Y:S04]  /*8590*/  MUFU.EX2 R57, R52 ;  /* 0x0000003400397308 */ /* 0x000be80000000800 */
[C---:B------:R-:W-:Y:S01]  /*85a0*/  HMMA.16816.F32 R16, R36.reuse, R58, R16 ;  /* 0x0000003a2410723c */ /* 0x040fe20000001810 */
[----:B------:R-:W-:Y:S01]  /*85b0*/  FFMA.FTZ R58, R66, UR4, -R111 ;  /* 0x00000004423a7c23 */ /* 0x000fe2000801086f */
[----:B------:R-:W-:Y:S04]  /*85c0*/  MUFU.EX2 R56, R56 ;  /* 0x0000003800387308 */ /* 0x000fe80000000800 */
[----:B------:R-:W-:Y:S02]  /*85d0*/  MUFU.EX2 R60, R65 ;  /* 0x00000041003c7308 */ /* 0x000fe40000000800 */
[C---:B----4-:R-:W-:Y:S02]  /*85e0*/  HMMA.16816.F32 R12, R36.reuse, R44, R12 ;  /* 0x0000002c240c723c */ /* 0x050fe4000000180c */
[----:B------:R-:W4:Y:S01]  /*85f0*/  MUFU.EX2 R59, R62 ;  /* 0x0000003e003b7308 */ /* 0x000f220000000800 */
[----:B-----5:R-:W5:Y:S03]  /*8600*/  LDSM.16.MT88.4 R52, [R156+0x9000] ;  /* 0x009000009c34783b */ /* 0x020f660000004200 */
[----:B------:R-:W-:Y:S02]  /*8610*/  MUFU.EX2 R61, R61 ;  /* 0x0000003d003d7308 */ /* 0x000fe40000000800 */
[C---:B-1----:R-:W-:Y:S01]  /*8620*/  HMMA.16816.F32 R48, R36.reuse, R28, R48 ;  /* 0x0000001c2430723c */ /* 0x042fe20000001830 */
[----:B---3--:R-:W-:Y:S01]  /*8630*/  F2FP.F16.F32.PACK_AB R28, R3, R64 ;  /* 0x00000040031c723e */ /* 0x008fe200000000ff */
[----:B------:R-:W1:Y:S06]  /*8640*/  MUFU.EX2 R58, R58 ;  /* 0x0000003a003a7308 */ /* 0x000e6c0000000800 */
[----:B------:R-:W-:Y:S01]  /*8650*/  HMMA.16816.F32 R8, R36, R30, R8 ;  /* 0x0000001e2408723c */ /* 0x000fe20000001808 */
[----:B----4-:R-:W-:-:S02]  /*8660*/  F2FP.F16.F32.PACK_AB R29, R59, R60 ;  /* 0x0000003c3b1d723e */ /* 0x010fc400000000ff */
[----:B------:R-:W-:Y:S02]  /*8670*/  F2FP.F16.F32.PACK_AB R30, R56, R57 ;  /* 0x00000039381e723e */ /* 0x000fe400000000ff */
[----:B-1----:R-:W-:-:S03]  /*8680*/  F2FP.F16.F32.PACK_AB R31, R58, R61 ;  /* 0x0000003d3a1f723e */ /* 0x002fc600000000ff */
[----:B------:R-:W-:Y:S01]  /*8690*/  HMMA.16816.F32 R20, R36, R46, R20 ;  /* 0x0000002e2414723c */ /* 0x000fe20000001814 */
[----:B------:R-:W1:Y:S04]  /*86a0*/  LDSM.16.MT88.4 R36, [R102+0x9000] ;  /* 0x009000006624783b */ /* 0x000e680000004200 */
[----:B------:R-:W3:Y:S03]  /*86b0*/  LDSM.16.MT88.4 R44, [R157+0x9000] ;  /* 0x009000009d2c783b */ /* 0x000ee60000004200 */
[----:B--2---:R-:W-:Y:S01]  /*86c0*/  HMMA.16816.F32 R12, R28, R40, R12 ;  /* 0x000000281c0c723c */ /* 0x004fe2000000180c */
[----:B------:R-:W-:-:S04]  /*86d0*/  FADD.FTZ R41, R113, R114 ;  /* 0x0000007271297221 */ /* 0x000fc80000010000 */
[----:B------:R-:W-:-:S04]  /*86e0*/  FADD.FTZ R41, R112, R41 ;  /* 0x0000002970297221 */ /* 0x000fc80000010000 */
[----:B------:R-:W-:Y:S01]  /*86f0*/  FADD.FTZ R2, R68, R41 ;  /* 0x0000002944027221 */ /* 0x000fe20000010000 */
[----:B-----5:R-:W-:Y:S01]  /*8700*/  HMMA.16816.F32 R32, R28, R52, R32 ;  /* 0x000000341c20723c */ /* 0x020fe20000001820 */
[----:B------:R-:W-:Y:S01]  /*8710*/  FFMA.FTZ R52, R106, UR4, -R111 ;  /* 0x000000046a347c23 */ /* 0x000fe2000801086f */
[----:B------:R-:W2:Y:S01]  /*8720*/  MUFU.EX2 R53, R67 ;  /* 0x0000004300357308 */ /* 0x000ea20000000800 */
[----:B------:R-:W-:-:S04]  /*8730*/  FADD.FTZ R2, R69, R2 ;  /* 0x0000000245027221 */ /* 0x000fc80000010000 */
[----:B------:R-:W-:Y:S01]  /*8740*/  FADD.FTZ R71, R71, R2 ;  /* 0x0000000247477221 */ /* 0x000fe20000010000 */
[----:B------:R-:W-:Y:S01]  /*8750*/  HMMA.16816.F32 R20, R28, R42, R20 ;  /* 0x0000002a1c14723c */ /* 0x000fe20000001814 */
[----:B------:R-:W4:Y:S01]  /*8760*/  LDSM.16.MT88.4 R40, [R161+0x9800] ;  /* 0x00980000a128783b */ /* 0x000f220000004200 */
[----:B------:R-:W5:Y:S01]  /*8770*/  MUFU.EX2 R2, R109 ;  /* 0x0000006d00027308 */ /* 0x000f620000000800 */
[----:B------:R-:W-:-:S03]  /*8780*/  FADD.FTZ R70, R70, R71 ;  /* 0x0000004746467221 */ /* 0x000fc60000010000 */
[----:B------:R-:W-:Y:S01]  /*8790*/  MUFU.EX2 R52, R52 ;  /* 0x0000003400347308 */ /* 0x000fe20000000800 */
[----:B------:R-:W-:Y:S01]  /*87a0*/  FADD.FTZ R77, R77, R70 ;  /* 0x000000464d4d7221 */ /* 0x000fe20000010000 */
[----:B------:R-:W-:Y:S01]  /*87b0*/  HMMA.16816.F32 R16, R28, R54, R16 ;  /* 0x000000361c10723c */ /* 0x000fe20000001810 */
[--C-:B------:R-:W-:Y:S01]  /*87c0*/  FFMA.FTZ R55, R107, UR4, -R111.reuse ;  /* 0x000000046b377c23 */ /* 0x100fe2000801086f */
[----:B------:R-:W-:Y:S01]  /*87d0*/  FFMA.FTZ R54, R105, UR4, -R111 ;  /* 0x0000000469367c23 */ /* 0x000fe2000801086f */
[----:B------:R-:W-:-:S04]  /*87e0*/  FADD.FTZ R77, R76, R77 ;  /* 0x0000004d4c4d7221 */ /* 0x000fc80000010000 */
[----:B------:R-:W-:Y:S01]  /*87f0*/  FADD.FTZ R80, R80, R77 ;  /* 0x0000004d50507221 */ /* 0x000fe20000010000 */
[C---:B-1----:R-:W-:Y:S01]  /*8800*/  HMMA.16816.F32 R48, R28.reuse, R36, R48 ;  /* 0x000000241c30723c */ /* 0x042fe20000001830 */
[----:B------:R-:W1:Y:S01]  /*8810*/  MUFU.EX2 R55, R55 ;  /* 0x0000003700377308 */ /* 0x000e620000000800 */
[----:B------:R-:W-:Y:S01]  /*8820*/  FADD.FTZ R36, R88, R81 ;  /* 0x0000005158247221 */ /* 0x000fe20000010000 */
[----:B------:R-:W-:Y:S01]  /*8830*/  FADD.FTZ R80, R79, R80 ;  /* 0x000000504f507221 */ /* 0x000fe20000010000 */
[----:B--2---:R-:W-:Y:S01]  /*8840*/  F2FP.F16.F32.PACK_AB R88, R0, R53 ;  /* 0x000000350058723e */ /* 0x004fe200000000ff */
[----:B------:R-:W-:Y:S01]  /*8850*/  MUFU.EX2 R54, R54 ;  /* 0x0000003600367308 */ /* 0x000fe20000000800 */
[----:B------:R-:W-:Y:S01]  /*8860*/  FADD.FTZ R87, R87, R36 ;  /* 0x0000002457577221 */ /* 0x000fe20000010000 */
[----:B------:R-:W-:Y:S01]  /*8870*/  FADD.FTZ R89, R89, R80 ;  /* 0x0000005059597221 */ /* 0x000fe20000010000 */
[----:B-----5:R-:W-:Y:S01]  /*8880*/  F2FP.F16.F32.PACK_AB R90, R181, R2 ;  /* 0x00000002b55a723e */ /* 0x020fe200000000ff */
[----:B------:R-:W2:Y:S01]  /*8890*/  MUFU.EX2 R37, R104 ;  /* 0x0000006800257308 */ /* 0x000ea20000000800 */
[----:B------:R-:W-:Y:S01]  /*88a0*/  FADD.FTZ R92, R92, R87 ;  /* 0x000000575c5c7221 */ /* 0x000fe20000010000 */
[----:B------:R-:W-:Y:S01]  /*88b0*/  FADD.FTZ R86, R86, R89 ;  /* 0x0000005956567221 */ /* 0x000fe20000010000 */
[----:B---3--:R-:W-:Y:S02]  /*88c0*/  HMMA.16816.F32 R24, R28, R44, R24 ;  /* 0x0000002c1c18723c */ /* 0x008fe40000001818 */
[----:B------:R-:W-:Y:S01]  /*88d0*/  FADD.FTZ R93, R93, R92 ;  /* 0x0000005c5d5d7221 */ /* 0x000fe20000010000 */
[----:B------:R-:W-:Y:S01]  /*88e0*/  FADD.FTZ R85, R85, R86 ;  /* 0x0000005655557221 */ /* 0x000fe20000010000 */
[----:B-1----:R-:W-:-:S02]  /*88f0*/  F2FP.F16.F32.PACK_AB R89, R52, R55 ;  /* 0x000000373459723e */ /* 0x002fc400000000ff */
[----:B------:R-:W-:Y:S01]  /*8900*/  FADD.FTZ R136, R136, R93 ;  /* 0x0000005d88887221 */ /* 0x000fe20000010000 */
[----:B------:R-:W-:Y:S01]  /*8910*/  FADD.FTZ R84, R84, R85 ;  /* 0x0000005554547221 */ /* 0x000fe20000010000 */
[C---:B------:R-:W-:Y:S01]  /*8920*/  HMMA.16816.F32 R4, R28.reuse, R46, R4 ;  /* 0x0000002e1c04723c */ /* 0x040fe20000001804 */
[----:B------:R-:W1:Y:S01]  /*8930*/  LDSM.16.MT88.4 R44, [R157+0x9800] ;  /* 0x009800009d2c783b */ /* 0x000e620000004200 */
[----:B------:R-:W-:Y:S01]  /*8940*/  FADD.FTZ R127, R127, R136 ;  /* 0x000000887f7f7221 */ /* 0x000fe20000010000 */
[----:B--2---:R-:W-:Y:S01]  /*8950*/  F2FP.F16.F32.PACK_AB R91, R37, R54 ;  /* 0x00000036255b723e */ /* 0x004fe200000000ff */
[----:B------:R-:W-:Y:S02]  /*8960*/  FADD.FTZ R123, R123, R84 ;  /* 0x000000547b7b7221 */ /* 0x000fe40000010000 */
[----:B------:R-:W-:Y:S02]  /*8970*/  FADD.FTZ R130, R130, R127 ;  /* 0x0000007f82827221 */ /* 0x000fe40000010000 */
[----:B------:R-:W-:Y:S01]  /*8980*/  HMMA.16816.F32 R8, R28, R38, R8 ;  /* 0x000000261c08723c */ /* 0x000fe20000001808 */
[----:B------:R-:W2:Y:S01]  /*8990*/  LDSM.16.MT88.4 R28, [R156+0x9800] ;  /* 0x009800009c1c783b */ /* 0x000ea20000004200 */
[----:B------:R-:W-:Y:S01]  /*89a0*/  FADD.FTZ R123, R94, R123 ;  /* 0x0000007b5e7b7221 */ /* 0x000fe20000010000 */
[----:B------:R-:W-:-:S03]  /*89b0*/  FADD.FTZ R130, R125, R130 ;  /* 0x000000827d827221 */ /* 0x000fc60000010000 */
[----:B------:R-:W-:Y:S01]  /*89c0*/  FADD.FTZ R128, R128, R123 ;  /* 0x0000007b80807221 */ /* 0x000fe20000010000 */
[----:B------:R-:W-:Y:S01]  /*89d0*/  FADD.FTZ R135, R135, R130 ;  /* 0x0000008287877221 */ /* 0x000fe20000010000 */
[----:B----4-:R-:W-:Y:S01]  /*89e0*/  HMMA.16816.F32 R96, R88, R40, R12 ;  /* 0x000000285860723c */ /* 0x010fe2000000180c */
        /* <DEDUP_REMOVED lines=27> */
[----:B------:R-:W-:Y:S02]  /*8ba0*/  MOV R0, R117 ;  /* 0x0000007500007202 */ /* 0x000fe40000000f00 */
[----:B------:R-:W-:Y:S02]  /*8bb0*/  FADD.FTZ R2, R2, R53 ;  /* 0x0000003502027221 */ /* 0x000fe40000010000 */
[----:B------:R-:W-:Y:S02]  /*8bc0*/  HMMA.16816.F32 R84, R88, R30, R16 ;  /* 0x0000001e5854723c */ /* 0x000fe40000001810 */
[----:B------:R-:W-:Y:S01]  /*8bd0*/  FADD.FTZ R181, R181, R2 ;  /* 0x00000002b5b57221 */ /* 0x000fe20000010000 */
[----:B------:R-:W-:-:S05]  /*8be0*/  MOV R2, R118 ;  /* 0x0000007600027202 */ /* 0x000fca0000000f00 */
[C---:B---3--:R-:W-:Y:S08]  /*8bf0*/  HMMA.16816.F32 R92, R88.reuse, R12, R48 ;  /* 0x0000000c585c723c */ /* 0x048ff00000001830 */
[----:B------:R-:W-:-:S15]  /*8c00*/  HMMA.16816.F32 R88, R88, R14, R8 ;  /* 0x0000000e5858723c */ /* 0x000fde0000001808 */
[----:B------:R-:W-:-:S05]  /*8c10*/  NOP ;  /* 0x0000000000007918 */ /* 0x000fca0000000000 */
.L_x_5602:
        /* <DEDUP_REMOVED lines=13> */
.L_x_5612:
[----:B------:R-:W4:Y:S01]  /*8cf0*/  @!P0 LDC R184, c[0x0][0x3c0] ;  /* 0x0000f000ffb88b82 */ /* 0x000f220000000800 */
[----:B------:R-:W-:Y:S07]  /*8d00*/  DEPBAR.LE SB0, 0x0 ;  /* 0x000080000000791a */ /* 0x000fee0000000000 */
[----:B------:R-:W-:Y:S01]  /*8d10*/  BAR.SYNC.DEFER_BLOCKING 0x0 ;  /* 0x0000000000007b1d */ /* 0x000fe20000010000 */
[----:B------:R-:W-:Y:S01]  /*8d20*/  MOV R2, R170 ;  /* 0x000000aa00027202 */ /* 0x000fe20000000f00 */
[----:B------:R-:W-:Y:S02]  /*8d30*/  IMAD.MOV.U32 R0, RZ, RZ, R171 ;  /* 0x000000ffff007224 */ /* 0x000fe400078e00ab */
[----:B----4-:R-:W-:Y:S04]  /*8d40*/  @!P0 IMAD.SHL.U32 R4, R184, 0x80, RZ ;  /* 0x00000080b8048824 */ /* 0x010fe800078e00ff */
[----:B------:R-:W-:Y:S01]  /*8d50*/  @!P0 IMAD.X R4, RZ, RZ, ~R4, P1 ;  /* 0x000000ffff048224 */ /* 0x000fe200008e0e04 */
[----:B------:R-:W4:Y:S04]  /*8d60*/  LDC R103, c[0x0][0x3c4] ;  /* 0x0000f100ff677b82 */ /* 0x000f280000000800 */
[----:B------:R-:W-:Y:S04]  /*8d70*/  @!P0 SHF.R.S64 R5, R178, 0x1f, R4 ;  /* 0x0000001fb2058819 */ /* 0x000fe80000001004 */
[----:B------:R-:W-:Y:S04]  /*8d80*/  @!P0 IADD3 R170, P2, PT, R170, R5, RZ ;  /* 0x00000005aaaa8210 */ /* 0x000fe80007f5e0ff */
[----:B------:R-:W-:Y:S01]  /*8d90*/  @!P0 LEA.HI.X.SX32 R171, R4, R171, 0x1, P2 ;  /* 0x000000ab04ab8211 */ /* 0x000fe200010f0eff */
[----:B------:R-:W-:Y:S08]  /*8da0*/  @!P0 BRA `(.L_x_5609) ;  /* 0x0000000000f48947 */ /* 0x000ff00003800000 */
[----:B------:R-:W5:Y:S01]  /*8db0*/  LDC R5, c[0x0][0x4f0] ;  /* 0x00013c00ff057b82 */ /* 0x000f620000000800 */
[----:B------:R-:W-:Y:S07]  /*8dc0*/  IABS R10, R180 ;  /* 0x000000b4000a7213 */ /* 0x000fee0000000000 */
[----:B------:R-:W1:Y:S01]  /*8dd0*/  LDC.64 R184, c[0x0][0x3c0] ;  /* 0x0000f000ffb87b82 */ /* 0x000e620000000a00 */
        /* <DEDUP_REMOVED lines=46> */
[-C--:B-1----:R-:W-:Y:S02]  /*90c0*/  IMAD R6, R9, R184.reuse, RZ ;  /* 0x000000b809067224 */ /* 0x082fe400078e02ff */
        /* <DEDUP_REMOVED lines=11> */
.L_x_5609:
[C---:B------:R-:W-:Y:S01]  /*9180*/  IMAD.SHL.U32 R183, R184.reuse, 0x20, RZ ;  /* 0x00000020b8b77824 */ /* 0x040fe200078e00ff */
[----:B----4-:R-:W-:Y:S01]  /*9190*/  SHF.L.U64.HI R103, R184, 0x5, R103 ;  /* 0x00000005b8677819 */ /* 0x010fe20000010267 */
[----:B------:R-:W-:Y:S01]  /*91a0*/  @!PT LDS RZ, [RZ] ;  /* 0x00000000fffff984 */ /* 0x000fe20000000800 */
[----:B------:R-:W-:Y:S01]  /*91b0*/  @!PT LDS RZ, [RZ] ;  /* 0x00000000fffff984 */ /* 0x000fe20000000800 */
[----:B------:R-:W-:Y:S01]  /*91c0*/  @!PT LDS RZ, [RZ] ;  /* 0x00000000fffff984 */ /* 0x000fe20000000800 */
[----:B------:R4:W-:Y:S03]  /*91d0*/  LDGSTS.E.BYPASS.LTC128B.128 [R175+0x6000], desc[UR16][R170.64] ;  /* 0x06000000aaaf7fae */ /* 0x0009e6000b981a10 */
[----:B------:R-:W-:Y:S04]  /*91e0*/  IADD3 R186, P2, PT, R183, R170, RZ ;  /* 0x000000aab7ba7210 */ /* 0x000fe80007f5e0ff */
[-C--:B------:R-:W-:Y:S01]  /*91f0*/  IADD3 R192, P3, PT, R186, R183.reuse, RZ ;  /* 0x000000b7bac07210 */ /* 0x080fe20007f7e0ff */
[----:B------:R-:W-:Y:S03]  /*9200*/  IMAD.X R187, R103, 0x1, R171, P2 ;  /* 0x0000000167bb7824 */ /* 0x000fe600010e06ab */
[-C--:B------:R-:W-:Y:S01]  /*9210*/  IADD3 R190, P2, PT, R192, R183.reuse, RZ ;  /* 0x000000b7c0be7210 */ /* 0x080fe20007f5e0ff */
[--C-:B------:R-:W-:Y:S01]  /*9220*/  IMAD.X R193, R187, 0x1, R103.reuse, P3 ;  /* 0x00000001bbc17824 */ /* 0x100fe200018e0667 */
[----:B------:R4:W-:Y:S02]  /*9230*/  LDGSTS.E.BYPASS.LTC128B.128 [R175+0x6800], desc[UR16][R186.64] ;  /* 0x06800000baaf7fae */ /* 0x0009e4000b981a10 */
[-C--:B------:R-:W-:Y:S01]  /*9240*/  IADD3 R188, P3, PT, R190, R183.reuse, RZ ;  /* 0x000000b7bebc7210 */ /* 0x080fe20007f7e0ff */
        /* <DEDUP_REMOVED lines=8> */
[----:B------:R-:W-:Y:S01]  /*92d0*/  IADD3 R196, P2, PT, R194, R183, RZ ;  /* 0x000000b7c2c47210 */ /* 0x000fe20007f5e0ff */
[--C-:B------:R-:W-:Y:S03]  /*92e0*/  IMAD.X R195, R185, 0x1, R103.reuse, P3 ;  /* 0x00000001b9c37824 */ /* 0x100fe600018e0667 */
[----:B------:R4:W-:Y:S01]  /*92f0*/  LDGSTS.E.BYPASS.LTC128B.128 [R175+0x8800], desc[UR16][R184.64] ;  /* 0x08800000b8af7fae */ /* 0x0009e2000b981a10 */
[----:B------:R-:W-:Y:S04]  /*9300*/  IMAD.X R197, R195, 0x1, R103, P2 ;  /* 0x00000001c3c57824 */ /* 0x000fe800010e0667 */
[----:B------:R4:W-:Y:S01]  /*9310*/  LDGSTS.E.BYPASS.LTC128B.128 [R175+0x9000], desc[UR16][R194.64] ;  /* 0x09000000c2af7fae */ /* 0x0009e2000b981a10 */
[----:B------:R-:W-:Y:S04]  /*9320*/  ISETP.NE.AND P2, PT, R179, 0x1, PT ;  /* 0x00000001b300780c */ /* 0x000fe80003f45270 */
[----:B------:R4:W-:Y:S05]  /*9330*/  LDGSTS.E.BYPASS.LTC128B.128 [R175+0x9800], desc[UR16][R196.64] ;  /* 0x09800000c4af7fae */ /* 0x0009ea000b981a10 */
[----:B------:R-:W-:Y:S05]  /*9340*/  LDSM.16.M88.4 R104, [R166] ;  /* 0x00000000a668783b */ /* 0x000fea0000000200 */
        /* <DEDUP_REMOVED lines=10> */
[----:B------:R-:W-:Y:S04]  /*93f0*/  LDSM.16.M88.4 R140, [R164] ;  /* 0x00000000a48c783b */ /* 0x000fe80000000200 */
[C---:B------:R-:W-:Y:S01]  /*9400*/  HMMA.16816.F32 R8, R104.reuse, R110, RZ ;  /* 0x0000006e6808723c */ /* 0x040fe200000018ff */
[----:B------:R-:W5:Y:S05]  /*9410*/  LDSM.16.M88.4 R144, [R160+0x2000] ;  /* 0x00200000a090783b */ /* 0x000f6a0000000200 */
[----:B------:R-:W5:Y:S02]  /*9420*/  LDSM.16.M88.4 R148, [R160+0x2800] ;  /* 0x00280000a094783b */ /* 0x000f640000000200 */
[C---:B-1----:R-:W-:Y:S03]  /*9430*/  HMMA.16816.F32 R12, R104.reuse, R112, RZ ;  /* 0x00000070680c723c */ /* 0x042fe600000018ff */
[----:B------:R-:W1:Y:S05]  /*9440*/  LDSM.16.M88.4 R152, [R160+0x3000] ;  /* 0x00300000a098783b */ /* 0x000e6a0000000200 */
[C---:B------:R-:W-:Y:S01]  /*9450*/  HMMA.16816.F32 R16, R104.reuse, R114, RZ ;  /* 0x000000726810723c */ /* 0x040fe200000018ff */
[----:B------:R-:W1:Y:S05]  /*9460*/  LDSM.16.M88.4 R108, [R160+0x3800] ;  /* 0x00380000a06c783b */ /* 0x000e6a0000000200 */
[----:B------:R-:W1:Y:S02]  /*9470*/  LDSM.16.M88.4 R112, [R160+0x4000] ;  /* 0x00400000a070783b */ /* 0x000e640000000200 */
        /* <DEDUP_REMOVED lines=17> */
[----:B------:R-:W2:Y:S05]  /*9590*/  LDSM.16.M88.4 R104, [R160+0x4800] ;  /* 0x00480000a068783b */ /* 0x000eaa0000000200 */
[----:B------:R-:W-:Y:S02]  /*95a0*/  LDSM.16.M88.4 R136, [R158+0x2000] ;  /* 0x002000009e88783b */ /* 0x000fe40000000200 */
[C---:B-----5:R-:W-:Y:S08]  /*95b0*/  HMMA.16816.F32 R4, R140.reuse, R144, R4 ;  /* 0x000000908c04723c */ /* 0x060ff00000001804 */
[C---:B------:R-:W-:Y:S08]  /*95c0*/  HMMA.16816.F32 R8, R140.reuse, R146, R8 ;  /* 0x000000928c08723c */ /* 0x040ff00000001808 */
[C---:B------:R-:W-:Y:S08]  /*95d0*/  HMMA.16816.F32 R12, R140.reuse, R148, R12 ;  /* 0x000000948c0c723c */ /* 0x040ff0000000180c */
[C---:B------:R-:W-:Y:S08]  /*95e0*/  HMMA.16816.F32 R16, R140.reuse, R150, R16 ;  /* 0x000000968c10723c */ /* 0x040ff00000001810 */
[C---:B-1----:R-:W-:Y:S08]  /*95f0*/  HMMA.16816.F32 R20, R140.reuse, R152, R20 ;  /* 0x000000988c14723c */ /* 0x042ff00000001814 */
[C---:B------:R-:W-:Y:S08]  /*9600*/  HMMA.16816.F32 R24, R140.reuse, R154, R24 ;  /* 0x0000009a8c18723c */ /* 0x040ff00000001818 */
[C---:B------:R-:W-:Y:S08]  /*9610*/  HMMA.16816.F32 R28, R140.reuse, R108, R28 ;  /* 0x0000006c8c1c723c */ /* 0x040ff0000000181c */
        /* <DEDUP_REMOVED lines=10> */
[----:B------:R-:W3:Y:S07]  /*96c0*/  LDSM.16.M88.4 R116, [R159+0x4800] ;  /* 0x004800009f74783b */ /* 0x000eee0000000200 */
[C---:B------:R-:W-:Y:S08]  /*96d0*/  HMMA.16816.F32 R60, R140.reuse, R120, R60 ;  /* 0x000000788c3c723c */ /* 0x040ff0000000183c */
[----:B------:R-:W-:Y:S01]  /*96e0*/  HMMA.16816.F32 R64, R140, R122, R64 ;  /* 0x0000007a8c40723c */ /* 0x000fe20000001840 */
[----:B------:R-:W4:Y:S07]  /*96f0*/  LDSM.16.M88.4 R120, [R159+0x5000] ;  /* 0x005000009f78783b */ /* 0x000f2e0000000200 */
[C---:B------:R-:W-:Y:S08]  /*9700*/  HMMA.16816.F32 R4, R124.reuse, R128, R4 ;  /* 0x000000807c04723c */ /* 0x040ff00000001804 */
[C---:B------:R-:W-:Y:S01]  /*9710*/  HMMA.16816.F32 R8, R124.reuse, R130, R8 ;  /* 0x000000827c08723c */ /* 0x040fe20000001808 */
[----:B------:R-:W5:Y:S07]  /*9720*/  LDSM.16.M88.4 R128, [R159+0x5800] ;  /* 0x005800009f80783b */ /* 0x000f6e0000000200 */
[C---:B-1----:R-:W-:Y:S08]  /*9730*/  HMMA.16816.F32 R12, R124.reuse, R108, R12 ;  /* 0x0000006c7c0c723c */ /* 0x042ff0000000180c */
[C---:B------:R-:W-:Y:S01]  /*9740*/  HMMA.16816.F32 R16, R124.reuse, R110, R16 ;  /* 0x0000006e7c10723c */ /* 0x040fe20000001810 */
[----:B------:R-:W1:Y:S07]  /*9750*/  LDSM.16.M88.4 R108, [R162] ;  /* 0x00000000a26c783b */ /* 0x000e6e0000000200 */
        /* <DEDUP_REMOVED lines=16> */
[----:B------:R-:W-:Y:S01]  /*9860*/  HMMA.16816.F32 R64, R124, R130, R64 ;  /* 0x000000827c40723c */ /* 0x000fe20000001840 */
[----:B------:R-:W5:Y:S05]  /*9870*/  LDSM.16.M88.4 R124, [R158+0x4800] ;  /* 0x004800009e7c783b */ /* 0x000f6a0000000200 */
[----:B------:R-:W5:Y:S02]  /*9880*/  LDSM.16.M88.4 R128, [R158+0x5000] ;  /* 0x005000009e80783b */ /* 0x000f640000000200 */
[C---:B-1----:R-:W-:Y:S01]  /*9890*/  HMMA.16816.F32 R4, R108.reuse, R136, R4 ;  /* 0x000000886c04723c */ /* 0x042fe20000001804 */
[----:B------:R-:W-:Y:S04]  /*98a0*/  DEPBAR.LE SB0, 0x0 ;  /* 0x000080000000791a */ /* 0x000fe80000000000 */
[----:B------:R-:W-:Y:S03]  /*98b0*/  BAR.SYNC.DEFER_BLOCKING 0x0 ;  /* 0x0000000000007b1d */ /* 0x000fe60000010000 */
        /* <DEDUP_REMOVED lines=89> */
.L_x_5611:
[----:B------:R-:W-:Y:S01]  /*9e50*/  @!PT LDS RZ, [RZ] ;  /* 0x00000000fffff984 */ /* 0x000fe20000000800 */
[----:B------:R-:W-:Y:S01]  /*9e60*/  @!PT LDS RZ, [RZ] ;  /* 0x00000000fffff984 */ /* 0x000fe20000000800 */
[----:B------:R-:W-:Y:S01]  /*9e70*/  @!PT LDS RZ, [RZ] ;  /* 0x00000000fffff984 */ /* 0x000fe20000000800 */
[----:B------:R1:W-:Y:S01]  /*9e80*/  LDGSTS.E.BYPASS.LTC128B.128 [R175+0x2000], desc[UR16][R168.64] ;  /* 0x02000000a8af7fae */ /* 0x0003e2000b981a10 */
        /* <DEDUP_REMOVED lines=24> */
.L_x_5610:
        /* <DEDUP_REMOVED lines=410> */
.L_x_5608:
[----:B------:R-:W1:Y:S01]  /*b9b0*/  SHFL.BFLY PT, R4, R181, 0x2, 0x1f ;  /* 0x0c401f00b5047f89 */ /* 0x000e6200000e0000 */
[----:B------:R-:W2:Y:S01]  /*b9c0*/  S2UR UR4, SR_CgaCtaId ;  /* 0x00000000000479c3 */ /* 0x000ea20000008800 */
[----:B------:R-:W-:Y:S01]  /*b9d0*/  UMOV UR5, 0x400 ;  /* 0x0000040000057882 */ /* 0x000fe20000000000 */
[----:B------:R-:W-:Y:S01]  /*b9e0*/  ISETP.NE.AND P0, PT, R172, -0x1, PT ;  /* 0xffffffffac00780c */ /* 0x000fe20003f05270 */
[----:B------:R-:W3:Y:S01]  /*b9f0*/  SHFL.BFLY PT, R5, R182, 0x2, 0x1f ;  /* 0x0c401f00b6057f89 */ /* 0x000ee200000e0000 */
[----:B------:R-:W-:Y:S01]  /*ba00*/  IMAD.MOV.U32 R14, RZ, RZ, 0x20 ;  /* 0x00000020ff0e7424 */ /* 0x000fe200078e00ff */
[----:B------:R-:W4:Y:S01]  /*ba10*/  LDCU.64 UR6, c[0x0][0x408] ;  /* 0x00008100ff0677ac */ /* 0x000f220008000a00 */
[----:B------:R-:W-:Y:S01]  /*ba20*/  BSSY.RECONVERGENT B0, `(.L_x_5613) ;  /* 0x0000098000007945 */ /* 0x000fe20003800200 */
[----:B------:R-:W5:Y:S01]  /*ba30*/  S2R R3, SR_TID.X ;  /* 0x0000000000037919 */ /* 0x000f620000002100 */
[----:B------:R-:W4:Y:S01]  /*ba40*/  S2R R16, SR_CTAID.Z ;  /* 0x0000000000107919 */ /* 0x000f220000002700 */
[----:B-1----:R-:W-:Y:S01]  /*ba50*/  FADD.FTZ R13, R4, R181 ;  /* 0x000000b5040d7221 */ /* 0x002fe20000010000 */
[----:B--2---:R-:W-:Y:S01]  /*ba60*/  ULEA UR4, UR4, UR5, 0x18 ;  /* 0x0000000504047291 */ /* 0x004fe2000f8ec0ff */
[----:B---3--:R-:W-:-:S03]  /*ba70*/  FADD.FTZ R12, R5, R182 ;  /* 0x000000b6050c7221 */ /* 0x008fc60000010000 */
[----:B------:R-:W1:Y:S04]  /*ba80*/  SHFL.BFLY PT, R8, R13, 0x1, 0x1f ;  /* 0x0c201f000d087f89 */ /* 0x000e6800000e0000 */
[----:B------:R-:W2:Y:S01]  /*ba90*/  SHFL.BFLY PT, R7, R12, 0x1, 0x1f ;  /* 0x0c201f000c077f89 */ /* 0x000ea200000e0000 */
[C---:B-----5:R-:W-:Y:S01]  /*baa0*/  SHF.L.U32 R6, R3.reuse, 0x1, RZ ;  /* 0x0000000103067819 */ /* 0x060fe200000006ff */
[C---:B------:R-:W-:Y:S01]  /*bab0*/  IMAD.SHL.U32 R4, R3.reuse, 0x20, RZ ;  /* 0x0000002003047824 */ /* 0x040fe200078e00ff */
[----:B------:R-:W-:Y:S02]  /*bac0*/  SHF.L.U32 R9, R3, 0x4, RZ ;  /* 0x0000000403097819 */ /* 0x000fe400000006ff */
[----:B------:R-:W-:Y:S02]  /*bad0*/  LOP3.LUT R5, R6, 0x6, RZ, 0xc0, !PT ;  /* 0x0000000606057812 */ /* 0x000fe400078ec0ff */
[----:B------:R-:W-:-:S02]  /*bae0*/  LOP3.LUT R9, R9, 0x1c0, RZ, 0xc0, !PT ;  /* 0x000001c009097812 */ /* 0x000fc400078ec0ff */
[----:B------:R-:W-:Y:S02]  /*baf0*/  LOP3.LUT R5, R5, 0x7c00, R4, 0xf8, !PT ;  /* 0x00007c0005057812 */ /* 0x000fe400078ef804 */
[----:B------:R-:W-:Y:S02]  /*bb00*/  SHF.R.U32.HI R4, RZ, 0x1, R3 ;  /* 0x00000001ff047819 */ /* 0x000fe40000011603 */
[----:B------:R-:W-:Y:S01]  /*bb10*/  LOP3.LUT P2, RZ, R3, 0x10, RZ, 0xc0, !PT ;  /* 0x0000001003ff7812 */ /* 0x000fe2000784c0ff */
[----:B-1----:R-:W-:Y:S01]  /*bb20*/  FADD.FTZ R8, R13, R8 ;  /* 0x000000080d087221 */ /* 0x002fe20000010000 */
[C---:B------:R-:W-:Y:S02]  /*bb30*/  LOP3.LUT P3, RZ, R3.reuse, 0x8, RZ, 0xc0, !PT ;  /* 0x0000000803ff7812 */ /* 0x040fe4000786c0ff */
[----:B------:R-:W-:Y:S01]  /*bb40*/  LOP3.LUT P1, RZ, R3, 0x4, RZ, 0xc0, !PT ;  /* 0x0000000403ff7812 */ /* 0x000fe2000782c0ff */
[----:B--2---:R-:W-:Y:S01]  /*bb50*/  FADD.FTZ R7, R12, R7 ;  /* 0x000000070c077221 */ /* 0x004fe20000010000 */
[----:B------:R-:W1:Y:S01]  /*bb60*/  MUFU.RCP R11, R8 ;  /* 0x00000008000b7308 */ /* 0x000e620000001000 */
[----:B------:R-:W-:-:S02]  /*bb70*/  LOP3.LUT R12, R9, 0x38, R6, 0xf8, !PT ;  /* 0x00000038090c7812 */ /* 0x000fc400078ef806 */
[----:B------:R-:W-:Y:S02]  /*bb80*/  LOP3.LUT R9, R4, 0x30, RZ, 0xc0, !PT ;  /* 0x0000003004097812 */ /* 0x000fe400078ec0ff */
[----:B------:R-:W-:Y:S02]  /*bb90*/  SHF.R.U32.HI R6, RZ, 0x2, R3 ;  /* 0x00000002ff067819 */ /* 0x000fe40000011603 */
[----:B------:R-:W-:Y:S01]  /*bba0*/  FSETP.NE.FTZ.AND P5, PT, R8, RZ, PT ;  /* 0x000000ff0800720b */ /* 0x000fe20003fb5000 */
[----:B------:R-:W2:Y:S01]  /*bbb0*/  MUFU.RCP R10, R7 ;  /* 0x00000007000a7308 */ /* 0x000ea20000001000 */
[----:B------:R-:W-:Y:S02]  /*bbc0*/  LOP3.LUT R6, R9, 0x7, R6, 0xf8, !PT ;  /* 0x0000000709067812 */ /* 0x000fe400078ef806 */
[----:B------:R-:W3:Y:S01]  /*bbd0*/  LDC.U8 R9, c[0x0][0x548] ;  /* 0x00015200ff097b82 */ /* 0x000ee20000000000 */
[----:B------:R-:W-:Y:S02]  /*bbe0*/  FSETP.NE.FTZ.AND P4, PT, R7, RZ, PT ;  /* 0x000000ff0700720b */ /* 0x000fe40003f95000 */
[----:B------:R-:W-:-:S02]  /*bbf0*/  LOP3.LUT R5, R5, R12, RZ, 0xfc, !PT ;  /* 0x0000000c05057212 */ /* 0x000fc400078efcff */
[----:B------:R-:W-:Y:S02]  /*bc00*/  MOV R12, 0x10 ;  /* 0x00000010000c7802 */ /* 0x000fe40000000f00 */
[----:B-1----:R-:W-:Y:S02]  /*bc10*/  FSEL R11, R11, 1, P5 ;  /* 0x3f8000000b0b7808 */ /* 0x002fe40002800000 */
[----:B------:R-:W-:Y:S01]  /*bc20*/  LEA R13, R5, UR4, 0x1 ;  /* 0x00000004050d7c11 */ /* 0x000fe2000f8e08ff */
[----:B------:R-:W-:Y:S01]  /*bc30*/  @P5 MUFU.LG2 R8, R8 ;  /* 0x0000000800085308 */ /* 0x000fe20000000c00 */
[----:B------:R-:W-:Y:S01]  /*bc40*/  SEL R14, R14, 0xffffffe0, !P3 ;  /* 0xffffffe00e0e7807 */ /* 0x000fe20005800000 */
[C---:B------:R-:W-:Y:S01]  /*bc50*/  FMUL.FTZ R96, R11.reuse, R96 ;  /* 0x000000600b607220 */ /* 0x040fe20000410000 */
[----:B------:R-:W-:Y:S01]  /*bc60*/  FMUL.FTZ R97, R11, R97 ;  /* 0x000000610b617220 */ /* 0x000fe20000410000 */
[----:B------:R-:W-:Y:S01]  /*bc70*/  SEL R12, R12, 0xfffffff0, !P1 ;  /* 0xfffffff00c0c7807 */ /* 0x000fe20004800000 */
[----:B------:R-:W1:Y:S01]  /*bc80*/  @!P0 LDC.64 R4, c[0x0][0x400] ;  /* 0x00010000ff048b82 */ /* 0x000e620000000a00 */
[----:B--2---:R-:W-:Y:S01]  /*bc90*/  FSEL R10, R10, 1, P4 ;  /* 0x3f8000000a0a7808 */ /* 0x004fe20002000000 */
[----:B------:R-:W-:Y:S01]  /*bca0*/  IMAD.IADD R17, R14, 0x1, R13 ;  /* 0x000000010e117824 */ /* 0x000fe200078e020d */
[----:B------:R-:W-:Y:S01]  /*bcb0*/  F2FP.F16.F32.PACK_AB R96, R97, R96 ;  /* 0x000000606160723e */ /* 0x000fe200000000ff */
[----:B------:R-:W-:Y:S01]  /*bcc0*/  FMUL.FTZ R68, R11, R68 ;  /* 0x000000440b447220 */ /* 0x000fe20000410000 */
[C---:B------:R-:W-:Y:S01]  /*bcd0*/  IADD3 R15, PT, PT, R13.reuse, 0x40, RZ ;  /* 0x000000400d0f7810 */ /* 0x040fe20007ffe0ff */
[C---:B------:R-:W-:Y:S01]  /*bce0*/  FMUL.FTZ R98, R10.reuse, R98 ;  /* 0x000000620a627220 */ /* 0x040fe20000410000 */
[----:B------:R-:W-:Y:S01]  /*bcf0*/  FMUL.FTZ R99, R10, R99 ;  /* 0x000000630a637220 */ /* 0x000fe20000410000 */
[----:B------:R-:W-:Y:S01]  /*bd00*/  @P2 IADD3 R15, PT, PT, R13, -0x40, RZ ;  /* 0xffffffc00d0f2810 */ /* 0x000fe20007ffe0ff */
[----:B------:R-:W-:Y:S01]  /*bd10*/  STS [R13], R96 ;  /* 0x000000600d007388 */ /* 0x000fe20000000800 */
[----:B---3--:R-:W-:Y:S01]  /*bd20*/  ISETP.NE.AND P2, PT, R9, RZ, PT ;  /* 0x000000ff0900720c */ /* 0x008fe20003f45270 */
[----:B------:R-:W-:Y:S01]  /*bd30*/  FMUL.FTZ R69, R11, R69 ;  /* 0x000000450b457220 */ /* 0x000fe20000410000 */
[----:B------:R-:W-:Y:S01]  /*bd40*/  F2FP.F16.F32.PACK_AB R98, R99, R98 ;  /* 0x000000626362723e */ /* 0x000fe200000000ff */
[C---:B------:R-:W-:Y:S01]  /*bd50*/  FMUL.FTZ R72, R11.reuse, R72 ;  /* 0x000000480b487220 */ /* 0x040fe20000410000 */
[----:B------:R-:W-:Y:S01]  /*bd60*/  IADD3 R19, PT, PT, R12, R13, RZ ;  /* 0x0000000d0c137210 */ /* 0x000fe20007ffe0ff */
[C---:B------:R-:W-:Y:S01]  /*bd70*/  FMUL.FTZ R73, R11.reuse, R73 ;  /* 0x000000490b497220 */ /* 0x040fe20000410000 */
[C---:B------:R-:W-:Y:S01]  /*bd80*/  FMUL.FTZ R76, R11.reuse, R76 ;  /* 0x0000004c0b4c7220 */ /* 0x040fe20000410000 */
[----:B------:R2:W-:Y:S01]  /*bd90*/  STS [R13+0x400], R98 ;  /* 0x000400620d007388 */ /* 0x0005e20000000800 */
        /* <DEDUP_REMOVED lines=9> */
[----:B------:R-:W3:Y:S01]  /*be30*/  S2R R9, SR_TID.X ;  /* 0x0000000000097919 */ /* 0x000ee20000002100 */
        /* <DEDUP_REMOVED lines=14> */
[----:B--2---:R-:W2:Y:S01]  /*bf20*/  @P5 LDC R13, c[0x0][0x458] ;  /* 0x00011600ff0d5b82 */ /* 0x004ea20000000800 */
[----:B------:R-:W-:Y:S01]  /*bf30*/  F2FP.F16.F32.PACK_AB R88, R11, R88 ;  /* 0x000000580b58723e */ /* 0x000fe200000000ff */
[----:B------:R-:W5:Y:S01]  /*bf40*/  @P4 MUFU.LG2 R7, R7 ;  /* 0x0000000700074308 */ /* 0x000f620000000c00 */
[----:B------:R-:W-:Y:S01]  /*bf50*/  F2FP.F16.F32.PACK_AB R68, R69, R68 ;  /* 0x000000444544723e */ /* 0x000fe200000000ff */
[----:B-1----:R-:W-:Y:S01]  /*bf60*/  @!P0 IMAD.WIDE.U32 R24, R173, R4, RZ ;  /* 0x00000004ad188225 */ /* 0x002fe200078e00ff */
[----:B------:R-:W-:-:S02]  /*bf70*/  F2FP.F16.F32.PACK_AB R70, R71, R70 ;  /* 0x000000464746723e */ /* 0x000fc400000000ff */
[----:B------:R-:W-:Y:S01]  /*bf80*/  F2FP.F16.F32.PACK_AB R72, R73, R72 ;  /* 0x000000484948723e */ /* 0x000fe200000000ff */
[----:B------:R-:W1:Y:S01]  /*bf90*/  @P0 LDC.64 R10, c[0x0][0x408] ;  /* 0x00010200ff0a0b82 */ /* 0x000e620000000a00 */
[----:B------:R-:W-:Y:S01]  /*bfa0*/  F2FP.F16.F32.PACK_AB R74, R75, R74 ;  /* 0x0000004a4b4a723e */ /* 0x000fe200000000ff */
[----:B------:R-:W-:Y:S01]  /*bfb0*/  STS [R19], R68 ;  /* 0x0000004413007388 */ /* 0x000fe20000000800 */
[----:B------:R-:W-:Y:S01]  /*bfc0*/  F2FP.F16.F32.PACK_AB R76, R77, R76 ;  /* 0x0000004c4d4c723e */ /* 0x000fe200000000ff */
[----:B------:R-:W-:Y:S01]  /*bfd0*/  IMAD.MOV.U32 R4, RZ, RZ, 0x7f800000 ;  /* 0x7f800000ff047424 */ /* 0x000fe200078e00ff */
[----:B------:R-:W-:Y:S01]  /*bfe0*/  F2FP.F16.F32.PACK_AB R78, R79, R78 ;  /* 0x0000004e4f4e723e */ /* 0x000fe200000000ff */
[----:B------:R4:W-:Y:S01]  /*bff0*/  STS [R19+0x400], R70 ;  /* 0x0004004613007388 */ /* 0x0009e20000000800 */
[----:B------:R-:W-:Y:S01]  /*c000*/  IADD3 R21, PT, PT, R12, R17, RZ ;  /* 0x000000110c157210 */ /* 0x000fe20007ffe0ff */
[----:B------:R-:W2:Y:S01]  /*c010*/  @!P2 LDC R18, c[0x0][0x3e0] ;  /* 0x0000f800ff12ab82 */ /* 0x000ea20000000800 */
[----:B------:R-:W-:Y:S01]  /*c020*/  IADD3 R23, PT, PT, R14, R15, RZ ;  /* 0x0000000f0e177210 */ /* 0x000fe20007ffe0ff */
[----:B------:R-:W-:Y:S01]  /*c030*/  STS [R17], R72 ;  /* 0x0000004811007388 */ /* 0x000fe20000000800 */
[----:B------:R-:W-:Y:S01]  /*c040*/  F2FP.F16.F32.PACK_AB R80, R81, R80 ;  /* 0x000000505150723e */ /* 0x000fe200000000ff */
[----:B------:R-:W-:Y:S01]  /*c050*/  @!P0 IMAD R5, R173, R5, R25 ;  /* 0x00000005ad058224 */ /* 0x000fe200078e0219 */
[----:B------:R-:W-:Y:S01]  /*c060*/  F2FP.F16.F32.PACK_AB R82, R83, R82 ;  /* 0x000000525352723e */ /* 0x000fe200000000ff */
[----:B------:R3:W-:Y:S01]  /*c070*/  STS [R17+0x400], R74 ;  /* 0x0004004a11007388 */ /* 0x0007e20000000800 */
[C---:B------:R-:W-:Y:S01]  /*c080*/  ISETP.NE.OR P1, PT, R172.reuse, -0x1, !P2 ;  /* 0xffffffffac00780c */ /* 0x040fe20005725670 */
[----:B------:R-:W2:Y:S01]  /*c090*/  LDC R14, c[0x0][0x434] ;  /* 0x00010d00ff0e7b82 */ /* 0x000ea20000000800 */
[----:B------:R-:W-:Y:S01]  /*c0a0*/  F2FP.F16.F32.PACK_AB R84, R85, R84 ;  /* 0x000000545554723e */ /* 0x000fe200000000ff */
[----:B------:R-:W-:Y:S01]  /*c0b0*/  STS [R21], R76 ;  /* 0x0000004c15007388 */ /* 0x000fe20000000800 */
[----:B------:R-:W-:Y:S01]  /*c0c0*/  F2FP.F16.F32.PACK_AB R86, R87, R86 ;  /* 0x000000565756723e */ /* 0x000fe200000000ff */
[----:B-----5:R-:W-:Y:S01]  /*c0d0*/  @P4 FMUL.FTZ R7, R7, 0.69314718246459960938 ;  /* 0x3f31721807074820 */ /* 0x020fe20000410000 */
[----:B------:R-:W-:Y:S01]  /*c0e0*/  F2FP.F16.F32.PACK_AB R92, R93, R92 ;  /* 0x0000005c5d5c723e */ /* 0x000fe200000000ff */
[----:B------:R5:W-:Y:S01]  /*c0f0*/  STS [R21+0x400], R78 ;  /* 0x0004004e15007388 */ /* 0x000be20000000800 */
[----:B------:R-:W-:Y:S01]  /*c100*/  F2FP.F16.F32.PACK_AB R94, R95, R94 ;  /* 0x0000005e5f5e723e */ /* 0x000fe200000000ff */
[----:B-1----:R-:W-:Y:S01]  /*c110*/  @P0 IMAD.WIDE.U32 R28, R172, R10, RZ ;  /* 0x0000000aac1c0225 */ /* 0x002fe200078e00ff */
[----:B------:R-:W-:Y:S01]  /*c120*/  F2FP.F16.F32.PACK_AB R90, R91, R90 ;  /* 0x0000005a5b5a723e */ /* 0x000fe200000000ff */
[----:B------:R-:W-:Y:S01]  /*c130*/  STS [R15], R80 ;  /* 0x000000500f007388 */ /* 0x000fe20000000800 */
[----:B------:R-:W-:Y:S01]  /*c140*/  IADD3 R27, PT, PT, R12, R23, RZ ;  /* 0x000000170c1b7210 */ /* 0x000fe20007ffe0ff */
[----:B------:R-:W-:-:S02]  /*c150*/  @P0 IMAD R5, R172, R11, R29 ;  /* 0x0000000bac050224 */ /* 0x000fc400078e021d */
[----:B------:R1:W-:Y:S01]  /*c160*/  STS [R15+0x400], R82 ;  /* 0x000400520f007388 */ /* 0x0003e20000000800 */
[----:B----4-:R-:W-:-:S05]  /*c170*/  IMAD.IADD R19, R12, 0x1, R15 ;  /* 0x000000010c137824 */ /* 0x010fca00078e020f */
[----:B------:R4:W-:Y:S01]  /*c180*/  STS [R19], R84 ;  /* 0x0000005413007388 */ /* 0x0009e20000000800 */
[----:B---3--:R-:W3:Y:S03]  /*c190*/  @P4 LDC R17, c[0x0][0x458] ;  /* 0x00011600ff114b82 */ /* 0x008ee60000000800 */
[----:B------:R4:W-:Y:S01]  /*c1a0*/  STS [R19+0x400], R86 ;  /* 0x0004005613007388 */ /* 0x0009e20000000800 */
[----:B--2---:R-:W-:-:S03]  /*c1b0*/  @!P1 IMAD R172, R173, R14, RZ ;  /* 0x0000000eadac9224 */ /* 0x004fc600078e02ff */
[----:B------:R4:W-:Y:S01]  /*c1c0*/  STS [R23], R92 ;  /* 0x0000005c17007388 */ /* 0x0009e20000000800 */
[----:B-----5:R-:W2:Y:S03]  /*c1d0*/  @P2 LDC R21, c[0x0][0x454] ;  /* 0x00011500ff152b82 */ /* 0x020ea60000000800 */
[----:B------:R4:W-:Y:S04]  /*c1e0*/  STS [R23+0x400], R94 ;  /* 0x0004005e17007388 */ /* 0x0009e80000000800 */
[----:B------:R4:W-:Y:S01]  /*c1f0*/  STS [R27], R88 ;  /* 0x000000581b007388 */ /* 0x0009e20000000800 */
[----:B-1----:R-:W-:Y:S01]  /*c200*/  @P5 FMUL.FTZ R15, R8, 0.69314718246459960938 ;  /* 0x3f317218080f5820 */ /* 0x002fe20000410000 */
[----:B------:R-:W-:Y:S01]  /*c210*/  SHF.R.U32.HI R8, RZ, 0x3, R9 ;  /* 0x00000003ff087819 */ /* 0x000fe20000011609 */
[----:B------:R-:W-:Y:S01]  /*c220*/  @!P2 IMAD R9, R173, R18, R16 ;  /* 0x00000012ad09a224 */ /* 0x000fe200078e0210 */
[----:B------:R4:W-:Y:S01]  /*c230*/  STS [R27+0x400], R90 ;  /* 0x0004005a1b007388 */ /* 0x0009e20000000800 */
[----:B------:R-:W-:Y:S01]  /*c240*/  @P5 FFMA.FTZ R4, R2, R13, R15 ;  /* 0x0000000d02045223 */ /* 0x000fe2000001000f */
[----:B------:R-:W-:Y:S01]  /*c250*/  BAR.SYNC.DEFER_BLOCKING 0x0 ;  /* 0x0000000000007b1d */ /* 0x000fe20000010000 */
[----:B------:R-:W-:Y:S01]  /*c260*/  LOP3.LUT P5, RZ, R3, 0x3, RZ, 0xc0, !PT ;  /* 0x0000000303ff7812 */ /* 0x000fe200078ac0ff */
[----:B------:R-:W-:Y:S01]  /*c270*/  @!P2 IMAD R9, R9, R14, RZ ;  /* 0x0000000e0909a224 */ /* 0x000fe200078e02ff */
[----:B------:R-:W-:-:S02]  /*c280*/  SHF.L.U32 R3, R3, 0x3, RZ ;  /* 0x0000000303037819 */ /* 0x000fc400000006ff */
[----:B------:R-:W-:Y:S01]  /*c290*/  MOV R2, 0x7f800000 ;  /* 0x7f80000000027802 */ /* 0x000fe20000000f00 */
[----:B---3--:R-:W-:Y:S01]  /*c2a0*/  @P4 FFMA.FTZ R2, R0, R17, R7 ;  /* 0x0000001100024223 */ /* 0x008fe20000010007 */
[----:B------:R-:W-:Y:S01]  /*c2b0*/  ISETP.GE.AND P3, PT, R8, R167, PT ;  /* 0x000000a70800720c */ /* 0x000fe20003f66270 */
[----:B--2---:R-:W-:Y:S01]  /*c2c0*/  @P2 IMAD R9, R16, R21, R172 ;  /* 0x0000001510092224 */ /* 0x004fe200078e02ac */
[----:B------:R-:W-:-:S05]  /*c2d0*/  LOP3.LUT R12, R3, 0x38, RZ, 0xc0, !PT ;  /* 0x00000038030c7812 */ /* 0x000fca00078ec0ff */
[----:B----4-:R-:W-:Y:S06]  /*c2e0*/  @P5 BRA `(.L_x_5614) ;  /* 0x00000000002c5947 */ /* 0x010fec0003800000 */
        /* <DEDUP_REMOVED lines=11> */
.L_x_5614:
[----:B------:R-:W-:Y:S05]  /*c3a0*/  BSYNC.RECONVERGENT B0 ;  /* 0x0000000000007941 */ /* 0x000fea0003800200 */
.L_x_5613:
[----:B------:R-:W-:Y:S01]  /*c3b0*/  MOV R13, RZ ;  /* 0x000000ff000d7202 */ /* 0x000fe20000000f00 */
[----:B------:R-:W2:Y:S01]  /*c3c0*/  LDCU.64 UR4, c[0x0][0x410] ;  /* 0x00008200ff0477ac */ /* 0x000ea20008000a00 */
[----:B------:R-:W-:Y:S01]  /*c3d0*/  @P0 MOV R24, R28 ;  /* 0x0000001c00180202 */ /* 0x000fe20000000f00 */
[----:B-1----:R-:W1:Y:S01]  /*c3e0*/  @!P3 LDC.64 R2, c[0x0][0x3f0] ;  /* 0x0000fc00ff02bb82 */ /* 0x002e620000000a00 */
[C---:B------:R-:W-:Y:S01]  /*c3f0*/  VIADD R6, R8.reuse, 0x10 ;  /* 0x0000001008067836 */ /* 0x040fe20000000000 */
[----:B------:R-:W-:Y:S01]  /*c400*/  IADD3 R4, PT, PT, R8, 0x20, RZ ;  /* 0x0000002008047810 */ /* 0x000fe20007ffe0ff */
[----:B------:R-:W-:Y:S01]  /*c410*/  IMAD.WIDE.U32 R18, R174, UR6, R12 ;  /* 0x00000006ae127c25 */ /* 0x000fe2000f8e000c */
[----:B------:R-:W-:Y:S01]  /*c420*/  LDS.128 R20, [R175+0x1800] ;  /* 0x00180000af147984 */ /* 0x000fe20000000c00 */
[----:B------:R-:W-:Y:S01]  /*c430*/  BSSY.RECONVERGENT B0, `(.L_x_5615) ;  /* 0x000001f000007945 */ /* 0x000fe20003800200 */
[-C--:B------:R-:W-:Y:S01]  /*c440*/  ISETP.GE.AND P2, PT, R6, R167.reuse, PT ;  /* 0x000000a70600720c */ /* 0x080fe20003f46270 */
[----:B------:R-:W-:Y:S01]  /*c450*/  IMAD R174, R174, UR7, R19 ;  /* 0x00000007aeae7c24 */ /* 0x000fe2000f8e0213 */
[----:B------:R-:W3:Y:S01]  /*c460*/  LDS.128 R12, [R175] ;  /* 0x00000000af0c7984 */ /* 0x000ee20000000c00 */
[----:B------:R-:W-:Y:S01]  /*c470*/  IADD3 R18, P0, PT, R24, R18, RZ ;  /* 0x0000001218127210 */ /* 0x000fe20007f1e0ff */
[----:B------:R-:W-:Y:S01]  /*c480*/  VIADD R0, R8, 0x30 ;  /* 0x0000003008007836 */ /* 0x000fe20000000000 */
[----:B------:R-:W-:-:S03]  /*c490*/  ISETP.GE.AND P1, PT, R4, R167, PT ;  /* 0x000000a70400720c */ /* 0x000fc60003f26270 */
[----:B------:R-:W-:Y:S01]  /*c4a0*/  IMAD.X R19, R5, 0x1, R174, P0 ;  /* 0x0000000105137824 */ /* 0x000fe200000e06ae */
[----:B------:R-:W-:Y:S01]  /*c4b0*/  ISETP.GE.AND P0, PT, R0, R167, PT ;  /* 0x000000a70000720c */ /* 0x000fe20003f06270 */
[----:B------:R4:W3:Y:S01]  /*c4c0*/  LDS.128 R4, [R175+0x800] ;  /* 0x00080000af047984 */ /* 0x0008e20000000c00 */
[----:B--2---:R-:W-:-:S04]  /*c4d0*/  IMAD.WIDE.U32 R18, R16, UR4, R18 ;  /* 0x0000000410127c25 */ /* 0x004fc8000f8e0012 */
[----:B------:R-:W-:Y:S01]  /*c4e0*/  IMAD R17, R16, UR5, R19 ;  /* 0x0000000510117c24 */ /* 0x000fe2000f8e0213 */
[----:B------:R-:W-:-:S05]  /*c4f0*/  @!P3 MOV R16, R18 ;  /* 0x000000120010b202 */ /* 0x000fca0000000f00 */
[----:B------:R-:W-:-:S04]  /*c500*/  @!P3 IMAD.WIDE.U32 R24, R8, UR6, R16 ;  /* 0x000000060818bc25 */ /* 0x000fc8000f8e0010 */
[----:B------:R-:W-:Y:S01]  /*c510*/  @!P3 IMAD R10, R8, UR7, R25 ;  /* 0x00000007080abc24 */ /* 0x000fe2000f8e0219 */
[----:B-1----:R-:W-:-:S04]  /*c520*/  @!P3 LEA R2, P4, R24, R2, 0x1 ;  /* 0x000000021802b211 */ /* 0x002fc800078808ff */
[----:B------:R-:W-:-:S05]  /*c530*/  @!P3 LEA.HI.X R3, R24, R3, R10, 0x1, P4 ;  /* 0x000000031803b211 */ /* 0x000fca00020f0c0a */
[----:B---3--:R4:W-:Y:S01]  /*c540*/  @!P3 STG.E.128 desc[UR16][R2.64], R12 ;  /* 0x0000000c0200b986 */ /* 0x0089e2000c101d10 */
[----:B------:R-:W-:Y:S05]  /*c550*/  @P2 BRA `(.L_x_5616) ;  /* 0x0000000000302947 */ /* 0x000fea0003800000 */
[----:B------:R-:W1:Y:S01]  /*c560*/  LDCU.64 UR4, c[0x0][0x3f0] ;  /* 0x00007e00ff0477ac */ /* 0x000e620008000a00 */
[----:B----4-:R-:W-:Y:S01]  /*c570*/  IADD3 R3, P2, PT, R8, 0x10, RZ ;  /* 0x0000001008037810 */ /* 0x010fe20007f5e0ff */
        /* <DEDUP_REMOVED lines=10> */
.L_x_5616:
[----:B------:R-:W-:Y:S05]  /*c620*/  BSYNC.RECONVERGENT B0 ;  /* 0x0000000000007941 */ /* 0x000fea0003800200 */
.L_x_5615:
[----:B-1----:R1:W2:Y:S01]  /*c630*/  LDS.128 R4, [R175+0x1000] ;  /* 0x00100000af047984 */ /* 0x0022a20000000c00 */
[----:B------:R-:W-:Y:S04]  /*c640*/  BSSY.RECONVERGENT B0, `(.L_x_5617) ;  /* 0x000000e000007945 */ /* 0x000fe80003800200 */
[----:B------:R-:W-:Y:S05]  /*c650*/  @P1 BRA `(.L_x_5618) ;  /* 0x0000000000301947 */ /* 0x000fea0003800000 */
[----:B------:R-:W3:Y:S01]  /*c660*/  LDCU.64 UR4, c[0x0][0x3f0] ;  /* 0x00007e00ff0477ac */ /* 0x000ee20008000a00 */
[----:B----4-:R-:W-:Y:S01]  /*c670*/  IADD3 R3, P1, PT, R8, 0x20, RZ ;  /* 0x0000002008037810 */ /* 0x010fe20007f3e0ff */
        /* <DEDUP_REMOVED lines=10> */
.L_x_5618:
[----:B------:R-:W-:Y:S05]  /*c720*/  BSYNC.RECONVERGENT B0 ;  /* 0x0000000000007941 */ /* 0x000fea0003800200 */
.L_x_5617:
[----:B------:R-:W-:Y:S05]  /*c730*/  @P0 EXIT ;  /* 0x000000000000094d */ /* 0x000fea0003800000 */
[----:B------:R-:W5:Y:S01]  /*c740*/  LDCU.64 UR4, c[0x0][0x3f0] ;  /* 0x00007e00ff0477ac */ /* 0x000f620008000a00 */
[----:B---34-:R-:W-:Y:S01]  /*c750*/  IADD3 R3, P0, PT, R8, 0x30, RZ ;  /* 0x0000003008037810 */ /* 0x018fe20007f1e0ff */
[----:B--2---:R-:W-:Y:S01]  /*c760*/  IMAD.MOV.U32 R4, RZ, RZ, R18 ;  /* 0x000000ffff047224 */ /* 0x004fe200078e0012 */
        /* <DEDUP_REMOVED lines=10> */
.L_x_5619:
        /* <DEDUP_REMOVED lines=15> */
.L_x_7184:


//--------------------- .text._ZN5flash24flash_fwd_splitkv_kernelI23Flash_fwd_kernel_traitsILi64ELi64ELi128ELi4ELb0ELb0EN7cutlass6half_tE19Flash_kernel_traitsILi64ELi64ELi128ELi4ES3_EELb1ELb0ELb0ELb0ELb1ELb1ELb0ELb0EEEvNS_16Flash_fwd_paramsE --------------------------
	.section	.text._ZN5flash24flash_fwd_splitkv_kernelI23Flash_fwd_kernel_traitsILi64ELi64ELi128ELi4ELb0ELb0EN7cutlass6half_tE19Flash_kernel_traitsILi64ELi64ELi128ELi4ES3_EELb1ELb0ELb0ELb0ELb1ELb1ELb0ELb0EEEvNS_16Flash_fwd_paramsE,"ax",@progbits
	.align	128
        .global         _ZN5flash24flash_fwd_splitkv_kernelI23Flash_fwd_kernel_traitsILi64ELi64ELi128ELi4ELb0ELb0EN7cutlass6half_tE19Flash_kernel_traitsILi64ELi64ELi128ELi4ES3_EELb1ELb0ELb0ELb0ELb1ELb1ELb0ELb0EEEvNS_16Flash_fwd_paramsE
        .type           _ZN5flash24flash_fwd_splitkv_kernelI23Flash_fwd_kernel_traitsILi64ELi64ELi128ELi4ELb0ELb0EN7cutlass6half_tE19Flash_kernel_traitsILi64ELi64ELi128ELi4ES3_EELb1ELb0ELb0ELb0ELb1ELb1ELb0ELb0EEEvNS_16Flash_fwd_paramsE,@function
        .size           _ZN5flash24flash_fwd_splitkv_kernelI23Flash_fwd_kernel_traitsILi64ELi64ELi128ELi4ELb0ELb0EN7cutlass6half_tE19Flash_kernel_traitsILi64ELi64ELi128ELi4ES3_EELb1ELb0ELb0ELb0ELb1ELb1ELb0ELb0EEEvNS_16Flash_fwd_paramsE,(.L_x_7185 - _ZN5flash24flash_fwd_splitkv_kernelI23Flash_fwd_kernel_traitsILi64ELi64ELi128ELi4ELb0ELb0EN7cutlass6half_tE19Flash_kernel_traitsILi64ELi64ELi128ELi4ES3_EELb1ELb0ELb0ELb0ELb1ELb1ELb0ELb0EEEvNS_16Flash_fwd_paramsE)
        .other          _ZN5flash24flash_fwd_splitkv_kernelI23Flash_fwd_kernel_traitsILi64ELi64ELi128ELi4ELb0ELb0EN7cutlass6half_tE19Flash_kernel_traitsILi64ELi64ELi128ELi4ES3_EELb1ELb0ELb0ELb0ELb1ELb1ELb0ELb0EEEvNS_16Flash_fwd_paramsE,@"STO_CUDA_ENTRY STV_DEFAULT"
_ZN5flash24flash_fwd_splitkv_kernelI23Flash_fwd_kernel_traitsILi64ELi64ELi128ELi4ELb0ELb0EN7cutlass6half_tE19Flash_kernel_traitsILi64ELi64ELi128ELi4ES3_EELb1ELb0ELb0ELb0ELb1ELb1ELb0ELb0EEEvNS_16Flash_fwd_paramsE:
.text._ZN5flash24flash_fwd_splitkv_kernelI23Flash_fwd_kernel_traitsILi64ELi64ELi128ELi4ELb0ELb0EN7cutlass6half_tE19Flash_kernel_traitsILi64ELi64ELi128ELi4ES3_EELb1ELb0ELb0ELb0ELb1ELb1ELb0ELb0EEEvNS_16Flash_fwd_paramsE:
        /* <DEDUP_REMOVED lines=51> */
.L_x_5620:
        /* <DEDUP_REMOVED lines=79> */
.L_x_5623:
[----:B------:R-:W-:Y:S05]  /*0820*/  BSYNC.RECONVERGENT B0 ;  /* 0x0000000000007941 */ /* 0x000fea0003800200 */
.L_x_5622:
        /* <DEDUP_REMOVED lines=14> */
.L_x_5625:
[----:B------:R-:W-:Y:S05]  /*0910*/  BSYNC.RECONVERGENT B0 ;  /* 0x0000000000007941 */ /* 0x000fea0003800200 */
.L_x_5624:
        /* <DEDUP_REMOVED lines=13> */
.L_x_5627:
[----:B------:R-:W-:Y:S05]  /*09f0*/  BSYNC.RECONVERGENT B0 ;  /* 0x0000000000007941 */ /* 0x000fea0003800200 */
.L_x_5626:
        /* <DEDUP_REMOVED lines=20> */
.L_x_5621:
        /* <DEDUP_REMOVED lines=11> */
.L_x_5628:
[----:B------:R-:W-:Y:S05]  /*0bf0*/  BRA.U !UP1, `(.L_x_5629) ;  /* 0x0000000509807547 */ /* 0x000fea000b800000 */
[----:B------:R-:W1:Y:S01]  /*0c00*/  LDC R11, c[0x0][0x4f0] ;  /* 0x00013c00ff0b7b82 */ /* 0x000e620000000800 */
[----:B------:R-:W-:Y:S01]  /*0c10*/  LEA R0, R101, 0xffffff80, 0x7 ;  /* 0xffffff8065007811 */ /* 0x000fe200078e38ff */
[----:B------:R-:W2:Y:S03]  /*0c20*/  LDCU.64 UR4, c[0x0][0x4e8] ;  /* 0x00009d00ff0477ac */ /* 0x000ea60008000a00 */
[----:B-----5:R-:W-:Y:S01]  /*0c30*/  IABS R2, R0 ;  /* 0x0000000000027213 */ /* 0x020fe20000000000 */
[----:B------:R-:W-:Y:S01]  /*0c40*/  IMAD.MOV.U32 R8, RZ, RZ, RZ ;  /* 0x000000ffff087224 */ /* 0x000fe200078e00ff */
        /* <DEDUP_REMOVED lines=32> */
[----:B------:R-:W4:Y:S01]  /*0e50*/  LDG.E R6, desc[UR16][R12.64] ;  /* 0x000000100c067981 */ /* 0x000f22000c1e1900 */
[----:B--2---:R-:W-:Y:S01]  /*0e60*/  IABS R2, R3 ;  /* 0x0000000300027213 */ /* 0x004fe20000000000 */
[----:B------:R-:W-:Y:S01]  /*0e70*/  IMAD.MOV R7, RZ, RZ, -R7 ;  /* 0x000000ffff077224 */ /* 0x000fe200078e0a07 */
[----:B---3--:R-:W-:Y:S01]  /*0e80*/  MOV R20, UR10 ;  /* 0x0000000a00147c02 */ /* 0x008fe20008000f00 */
[----:B----4-:R-:W-:Y:S01]  /*0e90*/  IMAD.U32 R136, RZ, RZ, UR12 ;  /* 0x0000000cff887e24 */ /* 0x010fe2000f8e00ff */
[----:B------:R-:W2:Y:S01]  /*0ea0*/  I2F.RP R10, R2 ;  /* 0x00000002000a7306 */ /* 0x000ea20000209400 */
[----:B------:R-:W-:Y:S01]  /*0eb0*/  IMAD R0, R11, R7, R0 ;  /* 0x000000070b007224 */ /* 0x000fe200078e0200 */
[----:B------:R-:W-:Y:S01]  /*0ec0*/  MOV R21, UR11 ;  /* 0x0000000b00157c02 */ /* 0x000fe20008000f00 */
[----:B------:R-:W-:-:S05]  /*0ed0*/  IMAD.U32 R137, RZ, RZ, UR13 ;  /* 0x0000000dff897e24 */ /* 0x000fca000f8e00ff */
        /* <DEDUP_REMOVED lines=50> */
.L_x_5629:
        /* <DEDUP_REMOVED lines=15> */
.L_x_5631:
[----:B------:R-:W2:Y:S01]  /*12f0*/  LDC.64 R136, c[0x0][0x3b8] ;  /* 0x0000ee00ff887b82 */ /* 0x000ea20000000a00 */
[----:B-1----:R-:W-:-:S05]  /*1300*/  IADD3 R4, PT, PT, R0, R3, RZ ;  /* 0x0000000300047210 */ /* 0x002fca0007ffe0ff */
[C---:B--2---:R-:W-:Y:S02]  /*1310*/  IMAD R9, R4.reuse, R137, RZ ;  /* 0x0000008904097224 */ /* 0x044fe400078e02ff */
[----:B------:R-:W-:-:S05]  /*1320*/  IMAD.WIDE.U32 R4, R4, R136, RZ ;  /* 0x0000008804047225 */ /* 0x000fca00078e00ff */
[----:B------:R-:W-:Y:S02]  /*1330*/  IADD3 R9, PT, PT, R5, R9, RZ ;  /* 0x0000000905097210 */ /* 0x000fe40007ffe0ff */
[----:B------:R-:W-:Y:S02]  /*1340*/  MOV R8, R4 ;  /* 0x0000000400087202 */ /* 0x000fe40000000f00 */
.L_x_5632:
        /* <DEDUP_REMOVED lines=14> */
.L_x_5633:
[----:B------:R-:W1:Y:S01]  /*1430*/  LDC.64 R20, c[0x0][0x3c0] ;  /* 0x0000f000ff147b82 */ /* 0x000e620000000a00 */
[----:B------:R-:W-:-:S05]  /*1440*/  IADD3 R3, PT, PT, R0, R3, RZ ;  /* 0x0000000300037210 */ /* 0x000fca0007ffe0ff */
[C---:B-1----:R-:W-:Y:S02]  /*1450*/  IMAD R11, R3.reuse, R21, RZ ;  /* 0x00000015030b7224 */ /* 0x042fe400078e02ff */
[----:B-----5:R-:W-:-:S05]  /*1460*/  IMAD.WIDE.U32 R2, R3, R20, RZ ;  /* 0x0000001403027225 */ /* 0x020fca00078e00ff */
[----:B------:R-:W-:Y:S02]  /*1470*/  IADD3 R11, PT, PT, R3, R11, RZ ;  /* 0x0000000b030b7210 */ /* 0x000fe40007ffe0ff */
[----:B------:R-:W-:-:S07]  /*1480*/  MOV R10, R2 ;  /* 0x00000002000a7202 */ /* 0x000fce0000000f00 */
.L_x_5634:
        /* <DEDUP_REMOVED lines=41> */
.L_x_5630:
[----:B------:R-:W-:Y:S01]  /*1720*/  ISETP.NE.AND P0, PT, R176, -0x1, PT ;  /* 0xffffffffb000780c */ /* 0x000fe20003f05270 */
[----:B------:R-:W-:Y:S01]  /*1730*/  IMAD.SHL.U32 R12, R73, 0x8, RZ ;  /* 0x00000008490c7824 */ /* 0x000fe200078e00ff */
[----:B------:R-:W-:Y:S01]  /*1740*/  SHF.R.U32.HI R18, RZ, 0x3, R73 ;  /* 0x00000003ff127819 */ /* 0x000fe20000011649 */
[----:B------:R-:W1:Y:S01]  /*1750*/  LDCU.64 UR4, c[0x0][0x3c8] ;  /* 0x00007900ff0477ac */ /* 0x000e620008000a00 */
[----:B------:R-:W-:Y:S02]  /*1760*/  IADD3 R170, PT, PT, -R178, R75, RZ ;  /* 0x0000004bb2aa7210 */ /* 0x000fe40007ffe1ff */
[----:B------:R-:W-:Y:S01]  /*1770*/  LOP3.LUT R0, R12, 0x38, RZ, 0xc0, !PT ;  /* 0x000000380c007812 */ /* 0x000fe200078ec0ff */
[C---:B------:R-:W-:Y:S01]  /*1780*/  VIADD R17, R18.reuse, 0x10 ;  /* 0x0000001012117836 */ /* 0x040fe20000000000 */
[CC--:B------:R-:W-:Y:S01]  /*1790*/  ISETP.GE.AND P6, PT, R18.reuse, R170.reuse, PT ;  /* 0x000000aa1200720c */ /* 0x0c0fe20003fc6270 */
[C---:B------:R-:W-:Y:S01]  /*17a0*/  VIADD R13, R18.reuse, 0x30 ;  /* 0x00000030120d7836 */ /* 0x040fe20000000000 */
[----:B------:R-:W-:Y:S01]  /*17b0*/  IADD3 R15, PT, PT, R18, 0x20, RZ ;  /* 0x00000020120f7810 */ /* 0x000fe20007ffe0ff */
[----:B------:R-:W2:Y:S01]  /*17c0*/  LDCU.64 UR6, c[0x0][0x388] ;  /* 0x00007100ff0677ac */ /* 0x000ea20008000a00 */
[-C--:B------:R-:W-:Y:S01]  /*17d0*/  ISETP.GE.AND P2, PT, R17, R170.reuse, PT ;  /* 0x000000aa1100720c */ /* 0x080fe20003f46270 */
[----:B------:R-:W3:Y:S01]  /*17e0*/  @P0 LDC.64 R2, c[0x0][0x3b0] ;  /* 0x0000ec00ff020b82 */ /* 0x000ee20000000a00 */
[----:B------:R-:W-:-:S02]  /*17f0*/  ISETP.GE.AND P1, PT, R15, R170, PT ;  /* 0x000000aa0f00720c */ /* 0x000fc40003f26270 */
[----:B------:R-:W-:Y:S02]  /*1800*/  MOV R19, RZ ;  /* 0x000000ff00137202 */ /* 0x000fe40000000f00 */
[----:B------:R-:W-:Y:S02]  /*1810*/  IADD3 R34, P3, PT, R0, R34, RZ ;  /* 0x0000002200227210 */ /* 0x000fe40007f7e0ff */
[----:B------:R-:W-:Y:S01]  /*1820*/  SHF.R.U32.HI R74, RZ, 0x1, R73 ;  /* 0x00000001ff4a7819 */ /* 0x000fe20000011649 */
[----:B------:R-:W4:Y:S01]  /*1830*/  @!P0 LDC.64 R4, c[0x0][0x398] ;  /* 0x0000e600ff048b82 */ /* 0x000f220000000a00 */
[----:B------:R-:W-:Y:S01]  /*1840*/  IMAD.WIDE.U32 R30, R31, 0x40, R18 ;  /* 0x000000401f1e7825 */ /* 0x000fe200078e0012 */
[----:B------:R-:W-:-:S03]  /*1850*/  SHF.L.U32 R140, R73, 0x1, RZ ;  /* 0x00000001498c7819 */ /* 0x000fc600000006ff */
[----:B------:R-:W-:Y:S01]  /*1860*/  IMAD.X R35, RZ, RZ, R8, P3 ;  /* 0x000000ffff237224 */ /* 0x000fe200018e0608 */
[C---:B------:R-:W-:Y:S02]  /*1870*/  @!P1 IADD3 R24, P4, PT, R30.reuse, 0x20, RZ ;  /* 0x000000201e189810 */ /* 0x040fe40007f9e0ff */
[----:B------:R-:W5:Y:S01]  /*1880*/  @!P6 LDC.64 R6, c[0x0][0x3b0] ;  /* 0x0000ec00ff06eb82 */ /* 0x000f620000000a00 */
[----:B------:R-:W-:Y:S01]  /*1890*/  @!P2 IADD3 R28, P5, PT, R30, 0x10, RZ ;  /* 0x000000101e1ca810 */ /* 0x000fe20007fbe0ff */
[----:B------:R-:W-:Y:S01]  /*18a0*/  IMAD.WIDE.U32 R34, R18, R136, R34 ;  /* 0x0000008812227225 */ /* 0x000fe200078e0022 */
[----:B------:R-:W-:Y:S02]  /*18b0*/  LOP3.LUT R140, R140, 0x6, RZ, 0xc0, !PT ;  /* 0x000000068c8c7812 */ /* 0x000fe400078ec0ff */
[----:B------:R-:W-:Y:S01]  /*18c0*/  @!P2 IADD3.X R29, PT, PT, RZ, R31, RZ, P5, !PT ;  /* 0x0000001fff1da210 */ /* 0x000fe20002ffe4ff */
[----:B------:R-:W-:Y:S01]  /*18d0*/  IMAD R171, R18, R137, R35 ;  /* 0x0000008912ab7224 */ /* 0x000fe200078e0223 */
[----:B--2---:R-:W-:Y:S01]  /*18e0*/  LEA R172, P5, R34, UR6, 0x1 ;  /* 0x0000000622ac7c11 */ /* 0x004fe2000f8a08ff */
[----:B---3--:R-:W-:Y:S01]  /*18f0*/  @P0 IMAD.WIDE.U32 R10, R176, R2, RZ ;  /* 0x00000002b00a0225 */ /* 0x008fe200078e00ff */
[----:B------:R-:W2:Y:S02]  /*1900*/  @!P2 LDC.64 R8, c[0x0][0x380] ;  /* 0x0000e000ff08ab82 */ /* 0x000ea40000000a00 */
[----:B------:R-:W-:Y:S01]  /*1910*/  LEA.HI.X R171, R34, UR7, R171, 0x1, P5 ;  /* 0x0000000722ab7c11 */ /* 0x000fe2000a8f0cab */
[----:B------:R-:W3:Y:S01]  /*1920*/  LDCU.64 UR6, c[0x0][0x390] ;  /* 0x00007200ff0677ac */ /* 0x000ee20008000a00 */
[----:B----4-:R-:W-:Y:S01]  /*1930*/  @!P0 IMAD.WIDE.U32 R22, R177, R4, RZ ;  /* 0x00000004b1168225 */ /* 0x010fe200078e00ff */
[----:B------:R-:W-:-:S03]  /*1940*/  @P0 MOV R22, R10 ;  /* 0x0000000a00160202 */ /* 0x000fc60000000f00 */
[----:B------:R-:W-:Y:S02]  /*1950*/  @!P0 IMAD R5, R177, R5, R23 ;  /* 0x00000005b1058224 */ /* 0x000fe400078e0217 */
[----:B------:R-:W-:Y:S01]  /*1960*/  @P0 IMAD R5, R176, R3, R11 ;  /* 0x00000003b0050224 */ /* 0x000fe200078e020b */
[----:B------:R-:W-:Y:S01]  /*1970*/  IADD3 R22, P0, PT, R0, R22, RZ ;  /* 0x0000001600167210 */ /* 0x000fe20007f1e0ff */
[----:B------:R-:W4:Y:S01]  /*1980*/  @!P2 LDC.64 R2, c[0x0][0x3b0] ;  /* 0x0000ec00ff02ab82 */ /* 0x000f220000000a00 */
[----:B-----5:R-:W-:-:S03]  /*1990*/  @!P6 IMAD R25, R31, R6, RZ ;  /* 0x000000061f19e224 */ /* 0x020fc600078e02ff */
[----:B------:R-:W-:Y:S01]  /*19a0*/  IMAD.X R23, RZ, RZ, R5, P0 ;  /* 0x000000ffff177224 */ /* 0x000fe200000e0605 */
[----:B------:R-:W-:Y:S01]  /*19b0*/  ISETP.GE.AND P0, PT, R13, R170, PT ;  /* 0x000000aa0d00720c */ /* 0x000fe20003f06270 */
[----:B------:R-:W-:Y:S02]  /*19c0*/  @!P6 IMAD R25, R30, R7, R25 ;  /* 0x000000071e19e224 */ /* 0x000fe400078e0219 */
[----:B------:R-:W5:Y:S01]  /*19d0*/  @!P6 LDC.64 R4, c[0x0][0x380] ;  /* 0x0000e000ff04eb82 */ /* 0x000f620000000a00 */
[----:B-1----:R-:W-:Y:S01]  /*19e0*/  IMAD.WIDE.U32 R22, R26, UR4, R22 ;  /* 0x000000041a167c25 */ /* 0x002fe2000f8e0016 */
[----:B------:R-:W-:-:S03]  /*19f0*/  UMOV UR4, 0x400 ;  /* 0x0000040000047882 */ /* 0x000fc60000000000 */
[----:B------:R-:W-:Y:S01]  /*1a00*/  IMAD R27, R26, UR5, R23 ;  /* 0x000000051a1b7c24 */ /* 0x000fe2000f8e0217 */
[-C--:B------:R-:W-:Y:S01]  /*1a10*/  @!P6 MOV R26, R22.reuse ;  /* 0x00000016001ae202 */ /* 0x080fe20000000f00 */
[----:B------:R-:W-:Y:S01]  /*1a20*/  @!P1 IMAD.X R23, RZ, RZ, R31, P4 ;  /* 0x000000ffff179224 */ /* 0x000fe200020e061f */
[----:B------:R-:W1:Y:S01]  /*1a30*/  @!P1 LDC.64 R10, c[0x0][0x3b0] ;  /* 0x0000ec00ff0a9b82 */ /* 0x000e620000000a00 */
[----:B------:R-:W-:Y:S01]  /*1a40*/  @!P1 MOV R34, R22 ;  /* 0x0000001600229202 */ /* 0x000fe20000000f00 */
[--C-:B------:R-:W-:Y:S01]  /*1a50*/  @!P1 IMAD.MOV.U32 R35, RZ, RZ, R27.reuse ;  /* 0x000000ffff239224 */ /* 0x100fe200078e001b */
[C---:B------:R-:W-:Y:S01]  /*1a60*/  @!P0 IADD3 R19, P3, PT, R30.reuse, 0x30, RZ ;  /* 0x000000301e138810 */ /* 0x040fe20007f7e0ff */
[----:B------:R-:W-:-:S04]  /*1a70*/  @!P6 IMAD.WIDE.U32 R32, R30, R6, R26 ;  /* 0x000000061e20e225 */ /* 0x000fc800078e001a */
[----:B------:R-:W3:Y:S01]  /*1a80*/  S2UR UR5, SR_CgaCtaId ;  /* 0x00000000000579c3 */ /* 0x000ee20000008800 */
[----:B------:R-:W-:Y:S01]  /*1a90*/  @!P6 IADD3 R26, PT, PT, R33, R25, RZ ;  /* 0x00000019211ae210 */ /* 0x000fe20007ffe0ff */
[----:B------:R-:W-:Y:S02]  /*1aa0*/  @!P0 IMAD.X R25, RZ, RZ, R31, P3 ;  /* 0x000000ffff198224 */ /* 0x000fe400018e061f */
[----:B------:R-:W-:Y:S01]  /*1ab0*/  @!P2 IMAD.MOV.U32 R33, RZ, RZ, R27 ;  /* 0x000000ffff21a224 */ /* 0x000fe200078e001b */
[----:B-----5:R-:W-:-:S03]  /*1ac0*/  @!P6 LEA R30, P4, R32, R4, 0x1 ;  /* 0x00000004201ee211 */ /* 0x020fc600078808ff */
[----:B------:R-:W5:Y:S01]  /*1ad0*/  @!P0 LDC.64 R6, c[0x0][0x3b0] ;  /* 0x0000ec00ff068b82 */ /* 0x000f620000000a00 */
[----:B------:R-:W-:Y:S02]  /*1ae0*/  LOP3.LUT R4, R12, 0x1f8, RZ, 0xc0, !PT ;  /* 0x000001f80c047812 */ /* 0x000fe400078ec0ff */
[----:B------:R-:W-:Y:S01]  /*1af0*/  @!P6 LEA.HI.X R31, R32, R5, R26, 0x1, P4 ;  /* 0x00000005201fe211 */ /* 0x000fe200020f0c1a */
[----:B----4-:R-:W-:Y:S01]  /*1b00*/  @!P2 IMAD R26, R29, R2, RZ ;  /* 0x000000021d1aa224 */ /* 0x010fe200078e02ff */
[----:B------:R-:W-:Y:S02]  /*1b10*/  LOP3.LUT R179, R4, 0x38, R73, 0x78, !PT ;  /* 0x0000003804b37812 */ /* 0x000fe400078e7849 */
[----:B------:R-:W-:Y:S01]  /*1b20*/  @!P2 MOV R32, R22 ;  /* 0x000000160020a202 */ /* 0x000fe20000000f00 */
[----:B------:R-:W4:Y:S01]  /*1b30*/  @!P1 LDC.64 R4, c[0x0][0x380] ;  /* 0x0000e000ff049b82 */ /* 0x000f220000000a00 */
[----:B------:R-:W-:Y:S01]  /*1b40*/  @!P2 IMAD R26, R28, R3, R26 ;  /* 0x000000031c1aa224 */ /* 0x000fe200078e021a */
[----:B------:R-:W-:Y:S01]  /*1b50*/  LOP3.LUT R179, R179, 0x1e00, R12, 0xf8, !PT ;  /* 0x00001e00b3b37812 */ /* 0x000fe200078ef80c */
[----:B-1----:R-:W-:-:S02]  /*1b60*/  @!P1 IMAD R23, R23, R10, RZ ;  /* 0x0000000a17179224 */ /* 0x002fc400078e02ff */
[----:B------:R-:W-:Y:S01]  /*1b70*/  @!P2 IMAD.WIDE.U32 R28, R28, R2, R32 ;  /* 0x000000021c1ca225 */ /* 0x000fe200078e0020 */
[----:B------:R-:W-:Y:S01]  /*1b80*/  @!P0 MOV R32, R22 ;  /* 0x0000001600208202 */ /* 0x000fe20000000f00 */
[----:B---3--:R-:W-:Y:S01]  /*1b90*/  ULEA UR5, UR5, UR4, 0x18 ;  /* 0x0000000405057291 */ /* 0x008fe2000f8ec0ff */
[----:B------:R-:W1:Y:S01]  /*1ba0*/  @!P0 LDC.64 R2, c[0x0][0x380] ;  /* 0x0000e000ff028b82 */ /* 0x000e620000000a00 */
[C---:B------:R-:W-:Y:S01]  /*1bb0*/  @!P1 IMAD R11, R24.reuse, R11, R23 ;  /* 0x0000000b180b9224 */ /* 0x040fe200078e0217 */
[----:B------:R-:W-:Y:S01]  /*1bc0*/  @!P2 IADD3 R26, PT, PT, R29, R26, RZ ;  /* 0x0000001a1d1aa210 */ /* 0x000fe20007ffe0ff */
[----:B------:R-:W-:Y:S01]  /*1bd0*/  @!P1 IMAD.WIDE.U32 R34, R24, R10, R34 ;  /* 0x0000000a18229225 */ /* 0x000fe200078e0022 */
[C---:B--2---:R-:W-:Y:S01]  /*1be0*/  @!P2 LEA R36, P3, R28.reuse, R8, 0x1 ;  /* 0x000000081c24a211 */ /* 0x044fe200078608ff */
[----:B------:R-:W2:Y:S01]  /*1bf0*/  LDCU UR4, c[0x0][0x50c] ;  /* 0x0000a180ff0477ac */ /* 0x000ea20008000800 */
[----:B------:R-:W-:Y:S01]  /*1c00*/  LEA R179, R179, UR5, 0x1 ;  /* 0x00000005b3b37c11 */ /* 0x000fe2000f8e08ff */
[----:B------:R-:W-:Y:S01]  /*1c10*/  IMAD.SHL.U32 R22, R101, 0x80, RZ ;  /* 0x0000008065167824 */ /* 0x000fe200078e00ff */
[----:B------:R-:W-:Y:S01]  /*1c20*/  @!P2 LEA.HI.X R37, R28, R9, R26, 0x1, P3 ;  /* 0x000000091c25a211 */ /* 0x000fe200018f0c1a */
[----:B------:R-:W-:Y:S01]  /*1c30*/  @!P0 IMAD.MOV.U32 R33, RZ, RZ, R27 ;  /* 0x000000ffff218224 */ /* 0x000fe200078e001b */
[----:B------:R-:W-:Y:S01]  /*1c40*/  SHF.L.U32 R10, R136, 0x4, RZ ;  /* 0x00000004880a7819 */ /* 0x000fe200000006ff */
[----:B-----5:R-:W-:Y:S01]  /*1c50*/  @!P0 IMAD R8, R25, R6, RZ ;  /* 0x0000000619088224 */ /* 0x020fe200078e02ff */
[----:B------:R-:W-:Y:S01]  /*1c60*/  IADD3 R23, PT, PT, R22, -0x80, RZ ;  /* 0xffffff8016177810 */ /* 0x000fe20007ffe0ff */
[----:B------:R-:W-:Y:S01]  /*1c70*/  @!P1 IMAD.IADD R11, R35, 0x1, R11 ;  /* 0x00000001230b9824 */ /* 0x000fe200078e020b */
[----:B------:R-:W-:Y:S01]  /*1c80*/  @!PT LDS RZ, [RZ] ;  /* 0x00000000fffff984 */ /* 0x000fe20000000800 */
[----:B------:R-:W-:Y:S01]  /*1c90*/  @!PT LDS RZ, [RZ] ;  /* 0x00000000fffff984 */ /* 0x000fe20000000800 */
[----:B------:R-:W-:Y:S01]  /*1ca0*/  @!PT LDS RZ, [RZ] ;  /* 0x00000000fffff984 */ /* 0x000fe20000000800 */
[----:B------:R3:W-:Y:S01]  /*1cb0*/  @!P6 LDGSTS.E.BYPASS.LTC128B.128 [R179], desc[UR16][R30.64] ;  /* 0x000000001eb3efae */ /* 0x0007e2000b981a10 */
[C---:B------:R-:W-:Y:S01]  /*1cc0*/  @!P0 IMAD R8, R19.reuse, R7, R8 ;  /* 0x0000000713088224 */ /* 0x040fe200078e0208 */
[C---:B----4-:R-:W-:Y:S01]  /*1cd0*/  @!P1 LEA R24, P3, R34.reuse, R4, 0x1 ;  /* 0x0000000422189211 */ /* 0x050fe200078608ff */
[----:B------:R-:W-:Y:S01]  /*1ce0*/  @!P0 IMAD.WIDE.U32 R32, R19, R6, R32 ;  /* 0x0000000613208225 */ /* 0x000fe200078e0020 */
[----:B------:R-:W-:Y:S01]  /*1cf0*/  IADD3 R4, PT, PT, -R23, R72, RZ ;  /* 0x0000004817047210 */ /* 0x000fe20007ffe1ff */
[----:B------:R-:W-:Y:S01]  /*1d00*/  @!P2 LDGSTS.E.BYPASS.LTC128B.128 [R179+0x800], desc[UR16][R36.64] ;  /* 0x0080000024b3afae */ /* 0x000fe2000b981a10 */
[----:B------:R-:W-:Y:S01]  /*1d10*/  @!P1 LEA.HI.X R25, R34, R5, R11, 0x1, P3 ;  /* 0x0000000522199211 */ /* 0x000fe200018f0c0b */
[----:B------:R-:W-:Y:S01]  /*1d20*/  VIADD R9, R18, 0x60 ;  /* 0x0000006012097836 */ /* 0x000fe20000000000 */
[----:B------:R-:W-:-:S02]  /*1d30*/  @!P0 IADD3 R8, PT, PT, R33, R8, RZ ;  /* 0x0000000821088210 */ /* 0x000fc40007ffe0ff */
[----:B-1----:R-:W-:Y:S01]  /*1d40*/  @!P0 LEA R28, P5, R32, R2, 0x1 ;  /* 0x00000002201c8211 */ /* 0x002fe200078a08ff */
[----:B------:R1:W-:Y:S01]  /*1d50*/  @!P1 LDGSTS.E.BYPASS.LTC128B.128 [R179+0x1000], desc[UR16][R24.64] ;  /* 0x0100000018b39fae */ /* 0x0003e2000b981a10 */
[----:B------:R-:W-:Y:S02]  /*1d60*/  SHF.L.U64.HI R7, R136, 0x4, R137 ;  /* 0x0000000488077819 */ /* 0x000fe40000010289 */
[-C--:B------:R-:W-:Y:S02]  /*1d70*/  ISETP.GE.AND P4, PT, R18, R4.reuse, PT ;  /* 0x000000041200720c */ /* 0x080fe40003f86270 */
[----:B------:R-:W-:Y:S02]  /*1d80*/  @!P0 LEA.HI.X R29, R32, R3, R8, 0x1, P5 ;  /* 0x00000003201d8211 */ /* 0x000fe400028f0c08 */
[-C--:B------:R-:W-:Y:S02]  /*1d90*/  ISETP.GE.AND P1, PT, R15, R4.reuse, PT ;  /* 0x000000040f00720c */ /* 0x080fe40003f26270 */
[C---:B------:R-:W-:Y:S01]  /*1da0*/  SHF.L.U64.HI R6, R10.reuse, 0x1, R7 ;  /* 0x000000010a067819 */ /* 0x040fe20000010207 */
[----:B------:R-:W-:Y:S01]  /*1db0*/  IMAD.SHL.U32 R7, R10, 0x2, RZ ;  /* 0x000000020a077824 */ /* 0x000fe200078e00ff */
[-C--:B------:R-:W-:Y:S01]  /*1dc0*/  ISETP.GE.AND P3, PT, R17, R4.reuse, PT ;  /* 0x000000041100720c */ /* 0x080fe20003f66270 */
[----:B------:R4:W-:Y:S01]  /*1dd0*/  @!P0 LDGSTS.E.BYPASS.LTC128B.128 [R179+0x1800], desc[UR16][R28.64] ;  /* 0x018000001cb38fae */ /* 0x0009e2000b981a10 */
[----:B------:R-:W-:-:S02]  /*1de0*/  ISETP.GE.AND P0, PT, R13, R4, PT ;  /* 0x000000040d00720c */ /* 0x000fc40003f06270 */
[----:B------:R-:W-:Y:S01]  /*1df0*/  IADD3 R26, P2, PT, R7, R172, RZ ;  /* 0x000000ac071a7210 */ /* 0x000fe20007f5e0ff */
[----:B---3--:R-:W-:Y:S01]  /*1e00*/  IMAD.WIDE.U32 R30, R136, 0x20, RZ ;  /* 0x00000020881e7825 */ /* 0x008fe200078e00ff */
[----:B------:R-:W-:Y:S02]  /*1e10*/  SHF.L.U32 R5, R137, 0x5, RZ ;  /* 0x0000000589057819 */ /* 0x000fe400000006ff */
[----:B------:R-:W-:Y:S01]  /*1e20*/  IADD3.X R27, PT, PT, R6, R171, RZ, P2, !PT ;  /* 0x000000ab061b7210 */ /* 0x000fe200017fe4ff */
[----:B------:R-:W-:Y:S01]  /*1e30*/  @!P4 IMAD.MOV.U32 R173, RZ, RZ, R171 ;  /* 0x000000ffffadc224 */ /* 0x000fe200078e00ab */
[----:B------:R-:W-:Y:S02]  /*1e40*/  IADD3 R11, PT, PT, R18, 0x40, RZ ;  /* 0x00000040120b7810 */ /* 0x000fe40007ffe0ff */
[----:B------:R-:W-:Y:S02]  /*1e50*/  @!P1 IADD3 R30, P5, PT, R26, R30, RZ ;  /* 0x0000001e1a1e9210 */ /* 0x000fe40007fbe0ff */
[----:B------:R-:W-:Y:S01]  /*1e60*/  IADD3 R3, PT, PT, R18, 0x70, RZ ;  /* 0x0000007012037810 */ /* 0x000fe20007ffe0ff */
[----:B------:R-:W-:Y:S01]  /*1e70*/  @!P4 LDGSTS.E.BYPASS.LTC128B.128 [R179+0x2000], desc[UR16][R172.64] ;  /* 0x02000000acb3cfae */ /* 0x000fe2000b981a10 */
[----:B------:R-:W-:-:S02]  /*1e80*/  ISETP.GE.AND P6, PT, R11, R4, PT ;  /* 0x000000040b00720c */ /* 0x000fc40003fc6270 */
[----:B------:R-:W-:Y:S01]  /*1e90*/  @!P1 IADD3.X R31, PT, PT, R27, R31, R5, P5, !PT ;  /* 0x0000001f1b1f9210 */ /* 0x000fe20002ffe405 */
[----:B------:R-:W-:Y:S01]  /*1ea0*/  @!P3 LDGSTS.E.BYPASS.LTC128B.128 [R179+0x2800], desc[UR16][R26.64] ;  /* 0x028000001ab3bfae */ /* 0x000fe2000b981a10 */
[----:B------:R-:W-:Y:S02]  /*1eb0*/  ISETP.GE.AND P3, PT, R9, R4, PT ;  /* 0x000000040900720c */ /* 0x000fe40003f66270 */
[----:B-1----:R-:W-:Y:S01]  /*1ec0*/  @!P0 LEA R24, P5, R136, R26, 0x6 ;  /* 0x0000001a88188211 */ /* 0x002fe200078a30ff */
[----:B------:R1:W-:Y:S01]  /*1ed0*/  @!P1 LDGSTS.E.BYPASS.LTC128B.128 [R179+0x3000], desc[UR16][R30.64] ;  /* 0x030000001eb39fae */ /* 0x0003e2000b981a10 */
[-C--:B------:R-:W-:Y:S02]  /*1ee0*/  ISETP.GE.AND P2, PT, R3, R4.reuse, PT ;  /* 0x000000040300720c */ /* 0x080fe40003f46270 */
[----:B------:R-:W-:Y:S02]  /*1ef0*/  IADD3 R5, PT, PT, R18, 0x50, RZ ;  /* 0x0000005012057810 */ /* 0x000fe40007ffe0ff */
[-C--:B------:R-:W-:Y:S01]  /*1f00*/  @!P0 LEA.HI.X R25, R136, R27.reuse, R137, 0x6, P5 ;  /* 0x0000001b88198211 */ /* 0x080fe200028f3489 */
[----:B------:R-:W-:Y:S01]  /*1f10*/  @!P6 IMAD.MOV.U32 R34, RZ, RZ, R26 ;  /* 0x000000ffff22e224 */ /* 0x000fe200078e001a */
[----:B------:R-:W-:Y:S01]  /*1f20*/  ISETP.GE.AND P5, PT, R5, R4, PT ;  /* 0x000000040500720c */ /* 0x000fe20003fa6270 */
[----:B------:R-:W-:Y:S01]  /*1f30*/  @!P6 IMAD R8, R137, 0x60, RZ ;  /* 0x000000608908e824 */ /* 0x000fe200078e02ff */
[----:B------:R-:W-:Y:S01]  /*1f40*/  @!P6 MOV R35, R27 ;  /* 0x0000001b0023e202 */ /* 0x000fe20000000f00 */
[----:B------:R-:W-:Y:S01]  /*1f50*/  @!P3 IMAD.MOV.U32 R33, RZ, RZ, R27 ;  /* 0x000000ffff21b224 */ /* 0x000fe200078e001b */
[----:B------:R-:W-:Y:S01]  /*1f60*/  @!P3 MOV R32, R26 ;  /* 0x0000001a0020b202 */ /* 0x000fe20000000f00 */
[----:B------:R3:W-:Y:S01]  /*1f70*/  @!P0 LDGSTS.E.BYPASS.LTC128B.128 [R179+0x3800], desc[UR16][R24.64] ;  /* 0x0380000018b38fae */ /* 0x0007e2000b981a10 */
[----:B----4-:R-:W-:Y:S01]  /*1f80*/  IADD3 R28, P1, PT, R0, R16, RZ ;  /* 0x00000010001c7210 */ /* 0x010fe20007f3e0ff */
[----:B------:R-:W-:Y:S01]  /*1f90*/  @!P6 IMAD.WIDE.U32 R34, R136, 0x60, R34 ;  /* 0x000000608822e825 */ /* 0x000fe200078e0022 */
[----:B------:R-:W-:-:S02]  /*1fa0*/  SHF.L.U32 R10, R20, 0x4, RZ ;  /* 0x00000004140a7819 */ /* 0x000fc400000006ff */
[----:B------:R-:W-:Y:S01]  /*1fb0*/  IADD3.X R29, PT, PT, RZ, R14, RZ, P1, !PT ;  /* 0x0000000eff1d7210 */ /* 0x000fe20000ffe4ff */
[----:B------:R-:W-:Y:S01]  /*1fc0*/  @!P3 IMAD R2, R137, 0xa0, RZ ;  /* 0x000000a08902b824 */ /* 0x000fe200078e02ff */
[----:B------:R-:W-:Y:S01]  /*1fd0*/  ISETP.GE.AND P1, PT, R15, R4, PT ;  /* 0x000000040f00720c */ /* 0x000fe20003f26270 */
[----:B------:R-:W-:-:S04]  /*1fe0*/  @!P3 IMAD.WIDE.U32 R32, R136, 0xa0, R32 ;  /* 0x000000a08820b825 */ /* 0x000fc800078e0020 */
[----:B------:R-:W-:Y:S01]  /*1ff0*/  @!P2 IMAD R0, R137, 0xc0, RZ ;  /* 0x000000c08900a824 */ /* 0x000fe200078e02ff */
[----:B------:R-:W-:Y:S01]  /*2000*/  @!P3 IADD3 R33, PT, PT, R33, R2, RZ ;  /* 0x000000022121b210 */ /* 0x000fe20007ffe0ff */
[----:B------:R-:W-:Y:S01]  /*2010*/  @!P6 IMAD.IADD R35, R35, 0x1, R8 ;  /* 0x000000012323e824 */ /* 0x000fe200078e0208 */
[----:B-1----:R-:W-:Y:S01]  /*2020*/  @!P2 MOV R30, R26 ;  /* 0x0000001a001ea202 */ /* 0x002fe20000000f00 */
[----:B------:R-:W-:Y:S01]  /*2030*/  IMAD.WIDE.U32 R28, R18, R20, R28 ;  /* 0x00000014121c7225 */ /* 0x000fe200078e001c */
[-C--:B------:R-:W-:Y:S02]  /*2040*/  @!P2 MOV R31, R27.reuse ;  /* 0x0000001b001fa202 */ /* 0x080fe40000000f00 */
[C---:B------:R-:W-:Y:S01]  /*2050*/  @!P5 LEA R26, P0, R136.reuse, R26, 0x7 ;  /* 0x0000001a881ad211 */ /* 0x040fe200078038ff */
[----:B------:R-:W-:Y:S01]  /*2060*/  @!P6 LDGSTS.E.BYPASS.LTC128B.128 [R179+0x4000], desc[UR16][R34.64] ;  /* 0x0400000022b3efae */ /* 0x000fe2000b981a10 */
[----:B------:R-:W-:Y:S01]  /*2070*/  ISETP.GE.AND P6, PT, R13, R4, PT ;  /* 0x000000040d00720c */ /* 0x000fe20003fc6270 */
[C---:B------:R-:W-:Y:S01]  /*2080*/  @!P2 IMAD.WIDE.U32 R30, R136.reuse, 0xc0, R30 ;  /* 0x000000c0881ea825 */ /* 0x040fe200078e001e */
[----:B------:R-:W-:-:S02]  /*2090*/  @!P5 LEA.HI.X R27, R136, R27, R137, 0x7, P0 ;  /* 0x0000001b881bd211 */ /* 0x000fc400000f3c89 */
[----:B------:R-:W-:Y:S01]  /*20a0*/  ISETP.GE.AND P0, PT, R17, R4, PT ;  /* 0x000000041100720c */ /* 0x000fe20003f06270 */
[----:B------:R-:W-:Y:S01]  /*20b0*/  IMAD.WIDE.U32 R16, R20, 0x20, RZ ;  /* 0x0000002014107825 */ /* 0x000fe200078e00ff */
[----:B------:R-:W-:Y:S01]  /*20c0*/  @!P2 IADD3 R31, PT, PT, R31, R0, RZ ;  /* 0x000000001f1fa210 */ /* 0x000fe20007ffe0ff */
[----:B------:R1:W-:Y:S01]  /*20d0*/  @!P5 LDGSTS.E.BYPASS.LTC128B.128 [R179+0x4800], desc[UR16][R26.64] ;  /* 0x048000001ab3dfae */ /* 0x0003e2000b981a10 */
[-C--:B------:R-:W-:Y:S01]  /*20e0*/  ISETP.GE.AND P5, PT, R11, R4.reuse, PT ;  /* 0x000000040b00720c */ /* 0x080fe20003fa6270 */
[----:B------:R-:W-:Y:S02]  /*20f0*/  IMAD.SHL.U32 R0, R73, 0x40, RZ ;  /* 0x0000004049007824 */ /* 0x000fe400078e00ff */
[----:B------:R-:W-:Y:S01]  /*2100*/  @!P3 LDGSTS.E.BYPASS.LTC128B.128 [R179+0x5000], desc[UR16][R32.64] ;  /* 0x0500000020b3bfae */ /* 0x000fe2000b981a10 */
[----:B------:R-:W-:Y:S01]  /*2110*/  ISETP.GE.AND P3, PT, R9, R4, PT ;  /* 0x000000040900720c */ /* 0x000fe20003f66270 */
[----:B------:R-:W-:Y:S01]  /*2120*/  IMAD.SHL.U32 R13, R21, 0x20, RZ ;  /* 0x00000020150d7824 */ /* 0x000fe200078e00ff */
[----:B------:R-:W-:Y:S01]  /*2130*/  LOP3.LUT R19, R0, 0x1c0, RZ, 0xc0, !PT ;  /* 0x000001c000137812 */ /* 0x000fe200078ec0ff */
[----:B------:R-:W-:Y:S01]  /*2140*/  @!P2 LDGSTS.E.BYPASS.LTC128B.128 [R179+0x5800], desc[UR16][R30.64] ;  /* 0x058000001eb3afae */ /* 0x000fe2000b981a10 */
[----:B------:R-:W-:-:S02]  /*2150*/  LEA R174, P2, R28, UR6, 0x1 ;  /* 0x000000061cae7c11 */ /* 0x000fc4000f8408ff */
[----:B------:R-:W-:Y:S01]  /*2160*/  LOP3.LUT R2, R19, 0x38, R12, 0xf8, !PT ;  /* 0x0000003813027812 */ /* 0x000fe200078ef80c */
[----:B------:R-:W0:Y:S01]  /*2170*/  LDGDEPBAR ;  /* 0x00000000000079af */ /* 0x000e220000000000 */
[----:B------:R-:W-:Y:S01]  /*2180*/  IMAD R19, R18, R21, R29 ;  /* 0x0000001512137224 */ /* 0x000fe200078e021d */
[----:B------:R-:W-:Y:S01]  /*2190*/  SHF.L.U64.HI R12, R20, 0x4, R21 ;  /* 0x00000004140c7819 */ /* 0x000fe20000010215 */
[----:B---3--:R-:W-:Y:S01]  /*21a0*/  @!P5 IMAD R24, R21, 0x60, RZ ;  /* 0x000000601518d824 */ /* 0x008fe200078e02ff */
[----:B------:R-:W-:Y:S02]  /*21b0*/  LOP3.LUT R168, R0, 0x400, RZ, 0xc0, !PT ;  /* 0x0000040000a87812 */ /* 0x000fe400078ec0ff */
[----:B------:R-:W-:Y:S02]  /*21c0*/  LEA.HI.X R175, R28, UR7, R19, 0x1, P2 ;  /* 0x000000071caf7c11 */ /* 0x000fe400090f0c13 */
[----:B------:R-:W-:-:S04]  /*21d0*/  LEA R8, P2, R10, R174, 0x1 ;  /* 0x000000ae0a087211 */ /* 0x000fc800078408ff */
[----:B------:R-:W-:Y:S01]  /*21e0*/  LEA.HI.X R9, R10, R175, R12, 0x1, P2 ;  /* 0x000000af0a097211 */ /* 0x000fe200010f0c0c */
[----:B------:R-:W-:Y:S01]  /*21f0*/  @!P3 IMAD.MOV.U32 R14, RZ, RZ, R8 ;  /* 0x000000ffff0eb224 */ /* 0x000fe200078e0008 */
[----:B------:R-:W-:Y:S01]  /*2200*/  ISETP.GE.AND P2, PT, R3, R4, PT ;  /* 0x000000040300720c */ /* 0x000fe20003f46270 */
[----:B------:R-:W-:Y:S01]  /*2210*/  @!P3 IMAD R10, R21, 0xa0, RZ ;  /* 0x000000a0150ab824 */ /* 0x000fe200078e02ff */
[-C--:B------:R-:W-:Y:S02]  /*2220*/  @!P3 MOV R15, R9.reuse ;  /* 0x00000009000fb202 */ /* 0x080fe40000000f00 */
[----:B------:R-:W-:Y:S02]  /*2230*/  @!P5 MOV R18, R8 ;  /* 0x000000080012d202 */ /* 0x000fe40000000f00 */
[----:B------:R-:W-:Y:S01]  /*2240*/  @!P5 MOV R19, R9 ;  /* 0x000000090013d202 */ /* 0x000fe20000000f00 */
[----:B------:R-:W-:Y:S01]  /*2250*/  @!P3 IMAD.WIDE.U32 R14, R20, 0xa0, R14 ;  /* 0x000000a0140eb825 */ /* 0x000fe200078e000e */
[----:B------:R-:W-:Y:S01]  /*2260*/  LOP3.LUT R3, R2, 0x8, R73, 0x78, !PT ;  /* 0x0000000802037812 */ /* 0x000fe200078e7849 */
[----:B------:R-:W-:-:S04]  /*2270*/  DEPBAR.LE SB0, 0x0 ;  /* 0x000080000000791a */ /* 0x000fc80000000000 */
[----:B------:R-:W-:Y:S01]  /*2280*/  BAR.SYNC.DEFER_BLOCKING 0x0 ;  /* 0x0000000000007b1d */ /* 0x000fe20000010000 */
[----:B------:R-:W-:Y:S01]  /*2290*/  @!P3 IMAD.IADD R11, R15, 0x1, R10 ;  /* 0x000000010f0bb824 */ /* 0x000fe200078e020a */
[----:B------:R-:W-:Y:S01]  /*22a0*/  LOP3.LUT R2, R2, 0x8, R74, 0x78, !PT ;  /* 0x0000000802027812 */ /* 0x000fe200078e784a */
[----:B------:R-:W-:Y:S01]  /*22b0*/  @!P3 IMAD.MOV.U32 R10, RZ, RZ, R14 ;  /* 0x000000ffff0ab224 */ /* 0x000fe200078e000e */
[----:B------:R-:W-:Y:S01]  /*22c0*/  LEA R168, R3, R168, 0x1 ;  /* 0x000000a803a87211 */ /* 0x000fe200078e08ff */
[----:B------:R-:W-:Y:S01]  /*22d0*/  @!P5 IMAD.WIDE.U32 R18, R20, 0x60, R18 ;  /* 0x000000601412d825 */ /* 0x000fe200078e0012 */
[----:B------:R-:W-:-:S03]  /*22e0*/  MOV R3, 0x20 ;  /* 0x0000002000037802 */ /* 0x000fc60000000f00 */
[----:B-1----:R-:W-:Y:S01]  /*22f0*/  @!P2 IMAD R26, R21, 0xc0, RZ ;  /* 0x000000c0151aa824 */ /* 0x002fe200078e02ff */
[----:B------:R-:W-:Y:S02]  /*2300*/  @!P5 IADD3 R25, PT, PT, R19, R24, RZ ;  /* 0x000000181319d210 */ /* 0x000fe40007ffe0ff */
[----:B------:R-:W-:Y:S01]  /*2310*/  @!P5 MOV R24, R18 ;  /* 0x000000120018d202 */ /* 0x000fe20000000f00 */
[----:B------:R-:W-:Y:S01]  /*2320*/  @!PT LDS RZ, [RZ] ;  /* 0x00000000fffff984 */ /* 0x000fe20000000800 */
[----:B------:R-:W-:Y:S01]  /*2330*/  @!PT LDS RZ, [RZ] ;  /* 0x00000000fffff984 */ /* 0x000fe20000000800 */
[----:B------:R-:W-:Y:S01]  /*2340*/  @!PT LDS RZ, [RZ] ;  /* 0x00000000fffff984 */ /* 0x000fe20000000800 */
[----:B------:R-:W-:Y:S04]  /*2350*/  @!P4 LDGSTS.E.BYPASS.LTC128B.128 [R179+0x6000], desc[UR16][R174.64] ;  /* 0x06000000aeb3cfae */ /* 0x000fe8000b981a10 */
[----:B------:R-:W-:Y:S01]  /*2360*/  @P4 STS.128 [R179+0x6000], RZ ;  /* 0x006000ffb3004388 */ /* 0x000fe20000000c00 */
[----:B------:R-:W-:Y:S02]  /*2370*/  ISETP.GE.AND P4, PT, R5, R4, PT ;  /* 0x000000040500720c */ /* 0x000fe40003f86270 */
[----:B------:R-:W-:Y:S01]  /*2380*/  SHF.L.U32 R4, R73, 0x5, RZ ;  /* 0x0000000549047819 */ /* 0x000fe200000006ff */
[----:B------:R-:W-:Y:S01]  /*2390*/  @P0 STS.128 [R179+0x6800], RZ ;  /* 0x006800ffb3000388 */ /* 0x000fe20000000c00 */
[----:B------:R-:W-:-:S02]  /*23a0*/  LOP3.LUT R5, R0, 0x200, RZ, 0xc0, !PT ;  /* 0x0000020000057812 */ /* 0x000fc400078ec0ff */
[----:B------:R-:W-:Y:S01]  /*23b0*/  IADD3 R0, PT, PT, R168, UR5, RZ ;  /* 0x00000005a8007c10 */ /* 0x000fe2000fffe0ff */
[----:B------:R-:W-:Y:S01]  /*23c0*/  @!PT LDS RZ, [RZ] ;  /* 0x00000000fffff984 */ /* 0x000fe20000000800 */
[----:B------:R-:W-:Y:S01]  /*23d0*/  @!PT LDS RZ, [RZ] ;  /* 0x00000000fffff984 */ /* 0x000fe20000000800 */
[----:B------:R-:W-:Y:S01]  /*23e0*/  @!PT LDS RZ, [RZ] ;  /* 0x00000000fffff984 */ /* 0x000fe20000000800 */
[----:B------:R1:W-:Y:S01]  /*23f0*/  @!P0 LDGSTS.E.BYPASS.LTC128B.128 [R179+0x6800], desc[UR16][R8.64] ;  /* 0x0680000008b38fae */ /* 0x0003e2000b981a10 */
[----:B------:R-:W-:Y:S02]  /*2400*/  @!P1 IADD3 R12, P0, PT, R8, R16, RZ ;  /* 0x00000010080c9210 */ /* 0x000fe40007f1e0ff */
[-C--:B------:R-:W-:Y:S01]  /*2410*/  @!P2 MOV R16, R8.reuse ;  /* 0x000000080010a202 */ /* 0x080fe20000000f00 */
[----:B------:R-:W-:Y:S01]  /*2420*/  @P1 STS.128 [R179+0x7000], RZ ;  /* 0x007000ffb3001388 */ /* 0x000fe20000000c00 */
[----:B------:R-:W-:Y:S02]  /*2430*/  @!P1 IADD3.X R13, PT, PT, R9, R17, R13, P0, !PT ;  /* 0x00000011090d9210 */ /* 0x000fe400007fe40d */
[-C--:B------:R-:W-:Y:S02]  /*2440*/  @!P2 MOV R17, R9.reuse ;  /* 0x000000090011a202 */ /* 0x080fe40000000f00 */
[----:B------:R-:W-:Y:S01]  /*2450*/  LOP3.LUT R169, R5, 0x7c00, R4, 0xf8, !PT ;  /* 0x00007c0005a97812 */ /* 0x000fe200078ef804 */
[----:B------:R-:W-:Y:S01]  /*2460*/  @!PT LDS RZ, [RZ] ;  /* 0x00000000fffff984 */ /* 0x000fe20000000800 */
[----:B------:R-:W-:Y:S01]  /*2470*/  @!PT LDS RZ, [RZ] ;  /* 0x00000000fffff984 */ /* 0x000fe20000000800 */
[----:B------:R-:W-:Y:S01]  /*2480*/  @!PT LDS RZ, [RZ] ;  /* 0x00000000fffff984 */ /* 0x000fe20000000800 */
[----:B------:R-:W-:Y:S01]  /*2490*/  @!P1 LDGSTS.E.BYPASS.LTC128B.128 [R179+0x7000], desc[UR16][R12.64] ;  /* 0x070000000cb39fae */ /* 0x000fe2000b981a10 */
[C---:B------:R-:W-:Y:S01]  /*24a0*/  @!P6 LEA R14, P1, R20.reuse, R8, 0x6 ;  /* 0x00000008140ee211 */ /* 0x040fe200078230ff */
[C---:B------:R-:W-:Y:S01]  /*24b0*/  @!P2 IMAD.WIDE.U32 R16, R20.reuse, 0xc0, R16 ;  /* 0x000000c01410a825 */ /* 0x040fe200078e0010 */
[----:B------:R-:W-:Y:S01]  /*24c0*/  MOV R4, 0x40 ;  /* 0x0000004000047802 */ /* 0x000fe20000000f00 */
[----:B------:R-:W-:Y:S01]  /*24d0*/  @P6 STS.128 [R179+0x7800], RZ ;  /* 0x007800ffb3006388 */ /* 0x000fe20000000c00 */
[----:B------:R-:W-:Y:S01]  /*24e0*/  @!P6 LEA.HI.X R15, R20, R9, R21, 0x6, P1 ;  /* 0x00000009140fe211 */ /* 0x000fe200008f3415 */
[----:B------:R-:W-:-:S02]  /*24f0*/  IMAD.IADD R169, R2, 0x1, R169 ;  /* 0x0000000102a97824 */ /* 0x000fc400078e02a9 */
[----:B------:R-:W-:Y:S01]  /*2500*/  @!P2 IMAD.IADD R27, R17, 0x1, R26 ;  /* 0x00000001111ba824 */ /* 0x000fe200078e021a */
[----:B------:R-:W-:Y:S01]  /*2510*/  @!P2 MOV R26, R16 ;  /* 0x00000010001aa202 */ /* 0x000fe20000000f00 */
[----:B------:R-:W-:Y:S01]  /*2520*/  @!PT LDS RZ, [RZ] ;  /* 0x00000000fffff984 */ /* 0x000fe20000000800 */
[----:B------:R-:W-:Y:S01]  /*2530*/  @!PT LDS RZ, [RZ] ;  /* 0x00000000fffff984 */ /* 0x000fe20000000800 */
[----:B------:R-:W-:Y:S01]  /*2540*/  @!PT LDS RZ, [RZ] ;  /* 0x00000000fffff984 */ /* 0x000fe20000000800 */
[----:B------:R3:W-:Y:S01]  /*2550*/  @!P6 LDGSTS.E.BYPASS.LTC128B.128 [R179+0x7800], desc[UR16][R14.64] ;  /* 0x078000000eb3efae */ /* 0x0007e2000b981a10 */
[----:B------:R-:W-:-:S03]  /*2560*/  LEA R169, R169, UR5, 0x1 ;  /* 0x00000005a9a97c11 */ /* 0x000fc6000f8e08ff */
[----:B------:R-:W-:Y:S01]  /*2570*/  @P5 STS.128 [R179+0x8000], RZ ;  /* 0x008000ffb3005388 */ /* 0x000fe20000000c00 */
[----:B-1----:R-:W-:-:S03]  /*2580*/  @!P4 LEA R8, P0, R20, R8, 0x7 ;  /* 0x000000081408c211 */ /* 0x002fc600078038ff */
[----:B------:R-:W-:Y:S01]  /*2590*/  @!PT LDS RZ, [RZ] ;  /* 0x00000000fffff984 */ /* 0x000fe20000000800 */
[----:B------:R-:W-:Y:S01]  /*25a0*/  @!PT LDS RZ, [RZ] ;  /* 0x00000000fffff984 */ /* 0x000fe20000000800 */
[----:B------:R-:W-:Y:S01]  /*25b0*/  @!PT LDS RZ, [RZ] ;  /* 0x00000000fffff984 */ /* 0x000fe20000000800 */
[----:B------:R-:W-:Y:S01]  /*25c0*/  @!P5 LDGSTS.E.BYPASS.LTC128B.128 [R179+0x8000], desc[UR16][R24.64] ;  /* 0x0800000018b3dfae */ /* 0x000fe2000b981a10 */
        /* <DEDUP_REMOVED lines=16> */
[----:B------:R-:W-:-:S02]  /*26d0*/  R2P PR, R73, 0x6 ;  /* 0x0000000649007804 */ /* 0x000fc40000000000 */
[----:B------:R-:W-:Y:S01]  /*26e0*/  ISETP.NE.AND P0, PT, R101, 0x1, PT ;  /* 0x000000016500780c */ /* 0x000fe20003f05270 */
[----:B---3--:R-:W-:Y:S02]  /*26f0*/  LDSM.16.M88.4 R12, [R169] ;  /* 0x00000000a90c783b */ /* 0x008fe40000000200 */
[----:B------:R-:W-:Y:S02]  /*2700*/  SEL R3, R3, 0xffffffe0, !P1 ;  /* 0xffffffe003037807 */ /* 0x000fe40004800000 */
[----:B------:R-:W3:Y:S01]  /*2710*/  LDSM.16.M88.4 R16, [R168+UR5+0x2000] ;  /* 0x00200005a810783b */ /* 0x000ee20008000200 */
[----:B------:R-:W-:Y:S02]  /*2720*/  SEL R4, R4, 0xffffffc0, !P2 ;  /* 0xffffffc004047807 */ /* 0x000fe40005000000 */
[C---:B------:R-:W-:Y:S01]  /*2730*/  IMAD.IADD R167, R169.reuse, 0x1, R3 ;  /* 0x00000001a9a77824 */ /* 0x040fe200078e0203 */
[C---:B------:R-:W-:Y:S01]  /*2740*/  IADD3 R163, PT, PT, R0.reuse, R3, RZ ;  /* 0x0000000300a37210 */ /* 0x040fe20007ffe0ff */
[----:B------:R-:W5:Y:S01]  /*2750*/  LDSM.16.M88.4 R32, [R168+UR5+0x2800] ;  /* 0x00280005a820783b */ /* 0x000f620008000200 */
[----:B------:R-:W-:Y:S01]  /*2760*/  IMAD.IADD R166, R169, 0x1, R4 ;  /* 0x00000001a9a67824 */ /* 0x000fe200078e0204 */
[----:B------:R-:W-:-:S02]  /*2770*/  IADD3 R162, PT, PT, R0, R4, RZ ;  /* 0x0000000400a27210 */ /* 0x000fc40007ffe0ff */
[----:B------:R-:W-:Y:S02]  /*2780*/  LDSM.16.M88.4 R52, [R163+0x2000] ;  /* 0x00200000a334783b */ /* 0x000fe40000000200 */
[C---:B------:R-:W-:Y:S01]  /*2790*/  IADD3 R165, PT, PT, R3.reuse, R166, RZ ;  /* 0x000000a603a57210 */ /* 0x040fe20007ffe0ff */
[----:B------:R-:W-:Y:S01]  /*27a0*/  IMAD.IADD R161, R3, 0x1, R162 ;  /* 0x0000000103a17824 */ /* 0x000fe200078e02a2 */
[----:B-1----:R-:W1:Y:S04]  /*27b0*/  LDSM.16.M88.4 R8, [R167] ;  /* 0x00000000a708783b */ /* 0x002e680000000200 */
[----:B------:R-:W-:Y:S04]  /*27c0*/  LDSM.16.M88.4 R48, [R166] ;  /* 0x00000000a630783b */ /* 0x000fe80000000200 */
[----:B----4-:R-:W-:Y:S04]  /*27d0*/  LDSM.16.M88.4 R24, [R162+0x2000] ;  /* 0x00200000a218783b */ /* 0x010fe80000000200 */
[----:B------:R-:W4:Y:S04]  /*27e0*/  LDSM.16.M88.4 R40, [R163+0x2800] ;  /* 0x00280000a328783b */ /* 0x000f280000000200 */
[----:B------:R-:W-:Y:S04]  /*27f0*/  LDSM.16.M88.4 R28, [R165] ;  /* 0x00000000a51c783b */ /* 0x000fe80000000200 */
[----:B------:R-:W2:Y:S04]  /*2800*/  LDSM.16.M88.4 R56, [R161+0x2000] ;  /* 0x00200000a138783b */ /* 0x000ea80000000200 */
[----:B------:R-:W2:Y:S01]  /*2810*/  LDSM.16.M88.4 R68, [R162+0x2800] ;  /* 0x00280000a244783b */ /* 0x000ea20000000200 */
[C---:B---3--:R-:W-:Y:S03]  /*2820*/  HMMA.16816.F32 R44, R12.reuse, R16, RZ ;  /* 0x000000100c2c723c */ /* 0x048fe600000018ff */
[----:B------:R-:W-:Y:S04]  /*2830*/  LDSM.16.M88.4 R60, [R168+UR5+0x3000] ;  /* 0x00300005a83c783b */ /* 0x000fe80008000200 */
[----:B------:R-:W-:Y:S01]  /*2840*/  LDSM.16.M88.4 R64, [R162+0x3000] ;  /* 0x00300000a240783b */ /* 0x000fe20000000200 */
[C---:B------:R-:W-:Y:S03]  /*2850*/  HMMA.16816.F32 R16, R12.reuse, R18, RZ ;  /* 0x000000120c10723c */ /* 0x040fe600000018ff */
[----:B------:R-:W0:Y:S05]  /*2860*/  LDGDEPBAR ;  /* 0x00000000000079af */ /* 0x000e2a0000000000 */
[----:B-----5:R-:W-:Y:S08]  /*2870*/  HMMA.16816.F32 R36, R12, R32, RZ ;  /* 0x000000200c24723c */ /* 0x020ff000000018ff */
        /* <DEDUP_REMOVED lines=8> */
[----:B--2---:R-:W-:Y:S08]  /*2900*/  HMMA.16816.F32 R44, R28, R56, R44 ;  /* 0x000000381c2c723c */ /* 0x004ff0000000182c */
[----:B------:R-:W-:Y:S08]  /*2910*/  HMMA.16816.F32 R36, R48, R68, R36 ;  /* 0x000000443024723c */ /* 0x000ff00000001824 */
        /* <DEDUP_REMOVED lines=131> */
[----:B------:R-:W2:Y:S01]  /*3150*/  MUFU.TANH R128, R128 ;  /* 0x0000008000807308 */ /* 0x000ea20000002400 */
[----:B-1----:R-:W-:Y:S07]  /*3160*/  HMMA.16816.F32 R60, R28, R40, R60 ;  /* 0x000000281c3c723c */ /* 0x002fee000000183c */
[----:B------:R-:W1:Y:S01]  /*3170*/  MUFU.TANH R122, R122 ;  /* 0x0000007a007a7308 */ /* 0x000e620000002400 */
[----:B------:R-:W-:Y:S01]  /*3180*/  HMMA.16816.F32 R32, R8, R26, R32 ;  /* 0x0000001a0820723c */ /* 0x000fe20000001820 */
[----:B------:R-:W5:Y:S06]  /*3190*/  LDSM.16.M88.4 R24, [R161+0x5000] ;  /* 0x00500000a118783b */ /* 0x000f6c0000000200 */
[----:B------:R-:W1:Y:S01]  /*31a0*/  MUFU.TANH R127, R127 ;  /* 0x0000007f007f7308 */ /* 0x000e620000002400 */
[----:B------:R-:W-:Y:S01]  /*31b0*/  HMMA.16816.F32 R16, R28, R42, R16 ;  /* 0x0000002a1c10723c */ /* 0x000fe20000001810 */
[----:B------:R-:W4:Y:S02]  /*31c0*/  LDSM.16.M88.4 R40, [R162+0x5800] ;  /* 0x00580000a228783b */ /* 0x000f240000000200 */
[----:B------:R-:W-:Y:S01]  /*31d0*/  FMUL.FTZ R61, R61, UR4 ;  /* 0x000000043d3d7c20 */ /* 0x000fe20008410000 */
[----:B------:R-:W-:Y:S01]  /*31e0*/  FMUL.FTZ R62, R62, UR4 ;  /* 0x000000043e3e7c20 */ /* 0x000fe20008410000 */
[----:B------:R-:W-:Y:S01]  /*31f0*/  FMUL.FTZ R63, R63, UR4 ;  /* 0x000000043f3f7c20 */ /* 0x000fe20008410000 */
[----:B------:R-:W-:Y:S01]  /*3200*/  FMUL.FTZ R60, R60, UR4 ;  /* 0x000000043c3c7c20 */ /* 0x000fe20008410000 */
[----:B------:R-:W1:Y:S01]  /*3210*/  MUFU.TANH R117, R61 ;  /* 0x0000003d00757308 */ /* 0x000e620000002400 */
[C---:B--2---:R-:W-:Y:S07]  /*3220*/  HMMA.16816.F32 R52, R12.reuse, R64, RZ ;  /* 0x000000400c34723c */ /* 0x044fee00000018ff */
[----:B------:R-:W2:Y:S01]  /*3230*/  MUFU.TANH R120, R62 ;  /* 0x0000003e00787308 */ /* 0x000ea20000002400 */
[----:B------:R-:W-:Y:S03]  /*3240*/  HMMA.16816.F32 R12, R12, R66, RZ ;  /* 0x000000420c0c723c */ /* 0x000fe600000018ff */
        /* <DEDUP_REMOVED lines=8> */
[----:B------:R-:W2:Y:S01]  /*32d0*/  LDSM.16.M88.4 R44, [R161+0x5800] ;  /* 0x00580000a12c783b */ /* 0x000ea20000000200 */
[----:B------:R-:W-:-:S05]  /*32e0*/  DEPBAR.LE SB0, 0x0 ;  /* 0x000080000000791a */ /* 0x000fca0000000000 */
[----:B------:R-:W1:Y:S01]  /*32f0*/  MUFU.TANH R126, R126 ;  /* 0x0000007e007e7308 */ /* 0x000e620000002400 */
[C---:B------:R-:W-:Y:S07]  /*3300*/  HMMA.16816.F32 R52, R8.reuse, R56, R52 ;  /* 0x000000380834723c */ /* 0x040fee0000001834 */
[----:B------:R-:W1:Y:S01]  /*3310*/  MUFU.TANH R124, R124 ;  /* 0x0000007c007c7308 */ /* 0x000e620000002400 */
[----:B------:R-:W-:Y:S01]  /*3320*/  HMMA.16816.F32 R12, R8, R58, R12 ;  /* 0x0000003a080c723c */ /* 0x000fe2000000180c */
[----:B------:R-:W-:-:S02]  /*3330*/  SHF.R.U32.HI R8, RZ, 0x2, R73 ;  /* 0x00000002ff087819 */ /* 0x000fc40000011649 */
[----:B------:R-:W-:Y:S02]  /*3340*/  LOP3.LUT R9, R74, 0x1f0, RZ, 0xc0, !PT ;  /* 0x000001f04a097812 */ /* 0x000fe400078ec0ff */
[----:B------:R-:W-:Y:S02]  /*3350*/  LOP3.LUT R8, R8, 0x7, RZ, 0xc0, !PT ;  /* 0x0000000708087812 */ /* 0x000fe400078ec0ff */
[----:B------:R-:W-:Y:S01]  /*3360*/  IADD3 R9, PT, PT, R9, 0x1, R178 ;  /* 0x0000000109097810 */ /* 0x000fe20007ffe0b2 */
[----:B-----5:R-:W-:Y:S01]  /*3370*/  HMMA.16816.F32 R36, R28, R24, R36 ;  /* 0x000000181c24723c */ /* 0x020fe20000001824 */
[----:B------:R-:W1:Y:S02]  /*3380*/  MUFU.TANH R119, R60 ;  /* 0x0000003c00777308 */ /* 0x000e640000002400 */
[----:B------:R-:W-:-:S04]  /*3390*/  IADD3 R9, PT, PT, -R75, R9, R8 ;  /* 0x000000094b097210 */ /* 0x000fc80007ffe108 */
[--C-:B------:R-:W-:Y:S01]  /*33a0*/  IADD3 R103, PT, PT, R9, UR14, R72.reuse ;  /* 0x0000000e09677c10 */ /* 0x100fe2000fffe048 */
[----:B----4-:R-:W-:Y:S01]  /*33b0*/  HMMA.16816.F32 R52, R48, R40, R52 ;  /* 0x000000283034723c */ /* 0x010fe20000001834 */
[----:B------:R-:W4:Y:S02]  /*33c0*/  MUFU.TANH R116, R18 ;  /* 0x0000001200747308 */ /* 0x000f240000002400 */
[C---:B------:R-:W-:Y:S02]  /*33d0*/  VIMNMX R138, PT, PT, R103.reuse, R72, PT ;  /* 0x00000048678a7248 */ /* 0x040fe40003fe0100 */
[----:B------:R-:W-:-:S03]  /*33e0*/  VIADDMNMX R103, R103, 0x8, R72, PT ;  /* 0x0000000867677846 */ /* 0x000fc60003800148 */
[----:B------:R-:W-:Y:S01]  /*33f0*/  HMMA.16816.F32 R12, R48, R42, R12 ;  /* 0x0000002a300c723c */ /* 0x000fe2000000180c */
[----:B------:R-:W3:Y:S02]  /*3400*/  MUFU.TANH R114, R19 ;  /* 0x0000001300727308 */ /* 0x000ee40000002400 */
[----:B------:R-:W-:Y:S01]  /*3410*/  FMUL.FTZ R37, R37, UR4 ;  /* 0x0000000425257c20 */ /* 0x000fe20008410000 */
[----:B------:R-:W-:Y:S01]  /*3420*/  FMUL.FTZ R36, R36, UR4 ;  /* 0x0000000424247c20 */ /* 0x000fe20008410000 */
[----:B-1----:R-:W-:Y:S01]  /*3430*/  FMUL.FTZ R16, R38, UR4 ;  /* 0x0000000426107c20 */ /* 0x002fe20008410000 */
[----:B------:R-:W-:Y:S02]  /*3440*/  FMUL.FTZ R39, R39, UR4 ;  /* 0x0000000427277c20 */ /* 0x000fe40008410000 */
[C---:B------:R-:W-:Y:S01]  /*3450*/  HMMA.16816.F32 R32, R28.reuse, R26, R32 ;  /* 0x0000001a1c20723c */ /* 0x040fe20000001820 */
[----:B------:R1:W1:Y:S07]  /*3460*/  MUFU.TANH R65, R37 ;  /* 0x0000002500417308 */ /* 0x00026e0000002400 */
[C---:B--2---:R-:W-:Y:S01]  /*3470*/  HMMA.16816.F32 R52, R28.reuse, R44, R52 ;  /* 0x0000002c1c34723c */ /* 0x044fe20000001834 */
[----:B------:R-:W2:Y:S07]  /*3480*/  MUFU.TANH R67, R36 ;  /* 0x0000002400437308 */ /* 0x000eae0000002400 */
[----:B------:R-:W-:Y:S01]  /*3490*/  HMMA.16816.F32 R12, R28, R46, R12 ;  /* 0x0000002e1c0c723c */ /* 0x000fe2000000180c */
[----:B------:R-:W2:Y:S02]  /*34a0*/  MUFU.TANH R16, R16 ;  /* 0x0000001000107308 */ /* 0x000ea40000002400 */
[----:B------:R-:W-:Y:S01]  /*34b0*/  FMUL.FTZ R61, R33, UR4 ;  /* 0x00000004213d7c20 */ /* 0x000fe20008410000 */
[----:B------:R-:W-:Y:S01]  /*34c0*/  FMUL.FTZ R34, R34, UR4 ;  /* 0x0000000422227c20 */ /* 0x000fe20008410000 */
[----:B------:R-:W-:Y:S01]  /*34d0*/  FMUL.FTZ R32, R32, UR4 ;  /* 0x0000000420207c20 */ /* 0x000fe20008410000 */
[----:B------:R-:W-:-:S03]  /*34e0*/  FMUL.FTZ R35, R35, UR4 ;  /* 0x0000000423237c20 */ /* 0x000fc60008410000 */
[----:B------:R-:W2:Y:S02]  /*34f0*/  MUFU.TANH R64, R34 ;  /* 0x0000002200407308 */ /* 0x000ea40000002400 */
[----:B------:R-:W-:Y:S01]  /*3500*/  FMUL.FTZ R33, R52, UR4 ;  /* 0x0000000434217c20 */ /* 0x000fe20008410000 */
[----:B------:R-:W-:Y:S01]  /*3510*/  FMUL.FTZ R31, R53, UR4 ;  /* 0x00000004351f7c20 */ /* 0x000fe20008410000 */
[----:B------:R-:W-:Y:S01]  /*3520*/  FMUL.FTZ R42, R54, UR4 ;  /* 0x00000004362a7c20 */ /* 0x000fe20008410000 */
[----:B-1----:R-:W-:-:S03]  /*3530*/  FMUL.FTZ R37, R55, UR4 ;  /* 0x0000000437257c20 */ /* 0x002fc60008410000 */
[----:B------:R-:W1:Y:S02]  /*3540*/  MUFU.TANH R66, R39 ;  /* 0x0000002700427308 */ /* 0x000e640000002400 */
[----:B------:R-:W-:Y:S01]  /*3550*/  FMUL.FTZ R12, R12, UR4 ;  /* 0x000000040c0c7c20 */ /* 0x000fe20008410000 */
[----:B------:R-:W-:Y:S01]  /*3560*/  FMUL.FTZ R13, R13, UR4 ;  /* 0x000000040d0d7c20 */ /* 0x000fe20008410000 */
[----:B------:R-:W-:Y:S01]  /*3570*/  FMUL.FTZ R14, R14, UR4 ;  /* 0x000000040e0e7c20 */ /* 0x000fe20008410000 */
[----:B------:R-:W-:-:S03]  /*3580*/  FMUL.FTZ R15, R15, UR4 ;  /* 0x000000040f0f7c20 */ /* 0x000fc60008410000 */
        /* <DEDUP_REMOVED lines=11> */
[----:B------:R5:W1:Y:S02]  /*3640*/  MUFU.TANH R113, R17 ;  /* 0x0000001100717308 */ /* 0x000a640000002400 */
[----:B-----5:R-:W-:Y:S01]  /*3650*/  IADD3 R17, PT, PT, R23, R140, RZ ;  /* 0x0000008c17117210 */ /* 0x020fe20007ffe0ff */
        /* <DEDUP_REMOVED lines=13> */
.L_x_5636:
        /* <DEDUP_REMOVED lines=59> */
.L_x_5637:
[C---:B------:R-:W-:Y:S01]  /*3ae0*/  IMAD.SHL.U32 R8, R136.reuse, 0x20, RZ ;  /* 0x0000002088087824 */ /* 0x040fe200078e00ff */
[----:B------:R-:W-:Y:S01]  /*3af0*/  IADD3 R12, P1, PT, R7, R172, RZ ;  /* 0x000000ac070c7210 */ /* 0x000fe20007f3e0ff */
[----:B------:R-:W-:Y:S01]  /*3b00*/  IMAD.MOV.U32 R173, RZ, RZ, R171 ;  /* 0x000000ffffad7224 */ /* 0x000fe200078e00ab */
[----:B------:R-:W-:Y:S02]  /*3b10*/  SHF.L.U64.HI R7, R136, 0x5, R137 ;  /* 0x0000000588077819 */ /* 0x000fe40000010289 */
[----:B------:R-:W-:Y:S01]  /*3b20*/  IADD3 R10, P2, PT, R8, R12, RZ ;  /* 0x0000000c080a7210 */ /* 0x000fe20007f5e0ff */
[----:B------:R-:W-:Y:S01]  /*3b30*/  IMAD.X R13, R6, 0x1, R171, P1 ;  /* 0x00000001060d7824 */ /* 0x000fe200008e06ab */
[----:B------:R-:W-:Y:S01]  /*3b40*/  @!PT LDS RZ, [RZ] ;  /* 0x00000000fffff984 */ /* 0x000fe20000000800 */
[----:B------:R-:W-:Y:S01]  /*3b50*/  @!PT LDS RZ, [RZ] ;  /* 0x00000000fffff984 */ /* 0x000fe20000000800 */
[----:B------:R-:W-:Y:S01]  /*3b60*/  @!PT LDS RZ, [RZ] ;  /* 0x00000000fffff984 */ /* 0x000fe20000000800 */
        /* <DEDUP_REMOVED lines=9> */
[-C--:B------:R-:W-:Y:S01]  /*3c00*/  IADD3 R26, P2, PT, R24, R8.reuse, RZ ;  /* 0x00000008181a7210 */ /* 0x080fe20007f5e0ff */
[----:B------:R1:W-:Y:S02]  /*3c10*/  LDGSTS.E.BYPASS.LTC128B.128 [R179+0x3800], desc[UR16][R18.64] ;  /* 0x0380000012b37fae */ /* 0x0003e4000b981a10 */
[--C-:B------:R-:W-:Y:S01]  /*3c20*/  IMAD.X R25, R15, 0x1, R7.reuse, P1 ;  /* 0x000000010f197824 */ /* 0x100fe200008e0607 */
[----:B------:R-:W-:Y:S01]  /*3c30*/  IADD3 R8, P1, PT, R26, R8, RZ ;  /* 0x000000081a087210 */ /* 0x000fe20007f3e0ff */
[----:B------:R1:W-:Y:S03]  /*3c40*/  LDGSTS.E.BYPASS.LTC128B.128 [R179+0x4000], desc[UR16][R14.64] ;  /* 0x040000000eb37fae */ /* 0x0003e6000b981a10 */
[----:B------:R-:W-:Y:S01]  /*3c50*/  IADD3.X R27, PT, PT, R25, R7, RZ, P2, !PT ;  /* 0x00000007191b7210 */ /* 0x000fe200017fe4ff */
[----:B------:R1:W-:Y:S04]  /*3c60*/  LDGSTS.E.BYPASS.LTC128B.128 [R179+0x4800], desc[UR16][R24.64] ;  /* 0x0480000018b37fae */ /* 0x0003e8000b981a10 */
[----:B------:R-:W-:Y:S01]  /*3c70*/  IMAD.X R9, R27, 0x1, R7, P1 ;  /* 0x000000011b097824 */ /* 0x000fe200008e0607 */
[----:B------:R1:W-:Y:S04]  /*3c80*/  LDGSTS.E.BYPASS.LTC128B.128 [R179+0x5000], desc[UR16][R26.64] ;  /* 0x050000001ab37fae */ /* 0x0003e8000b981a10 */
[----:B------:R1:W-:Y:S04]  /*3c90*/  LDGSTS.E.BYPASS.LTC128B.128 [R179+0x5800], desc[UR16][R8.64] ;  /* 0x0580000008b37fae */ /* 0x0003e8000b981a10 */
[----:B------:R-:W0:Y:S02]  /*3ca0*/  LDGDEPBAR ;  /* 0x00000000000079af */ /* 0x000e240000000000 */
.L_x_5635:
[C---:B------:R-:W-:Y:S01]  /*3cb0*/  VIADD R7, R17.reuse, 0x1 ;  /* 0x0000000111077836 */ /* 0x040fe20000000000 */
[----:B------:R-:W2:Y:S01]  /*3cc0*/  LDCU UR10, c[0x0][0x45c] ;  /* 0x00008b80ff0a77ac */ /* 0x000ea20008000800 */
[C---:B------:R-:W-:Y:S02]  /*3cd0*/  VIADD R6, R17.reuse, 0x8 ;  /* 0x0000000811067836 */ /* 0x040fe40000000000 */
[----:B-1----:R-:W-:Y:S01]  /*3ce0*/  VIADD R9, R17, 0x11 ;  /* 0x0000001111097836 */ /* 0x002fe20000000000 */
[-C--:B------:R-:W-:Y:S01]  /*3cf0*/  ISETP.GE.AND P3, PT, R7, R138.reuse, PT ;  /* 0x0000008a0700720c */ /* 0x080fe20003f66270 */
[----:B------:R-:W-:Y:S01]  /*3d00*/  VIADD R8, R17, 0x18 ;  /* 0x0000001811087836 */ /* 0x000fe20000000000 */
[-C--:B------:R-:W-:Y:S01]  /*3d10*/  ISETP.GE.AND P5, PT, R7, R103.reuse, PT ;  /* 0x000000670700720c */ /* 0x080fe20003fa6270 */
[C---:B------:R-:W-:Y:S01]  /*3d20*/  VIADD R7, R17.reuse, 0x9 ;  /* 0x0000000911077836 */ /* 0x040fe20000000000 */
[CC--:B------:R-:W-:Y:S01]  /*3d30*/  ISETP.GE.AND P6, PT, R6.reuse, R138.reuse, PT ;  /* 0x0000008a0600720c */ /* 0x0c0fe20003fc6270 */
[C---:B------:R-:W-:Y:S01]  /*3d40*/  VIADD R10, R17.reuse, 0x21 ;  /* 0x00000021110a7836 */ /* 0x040fe20000000000 */
[-C--:B------:R-:W-:Y:S01]  /*3d50*/  ISETP.GE.AND P4, PT, R6, R103.reuse, PT ;  /* 0x000000670600720c */ /* 0x080fe20003f86270 */
[----:B------:R-:W-:Y:S01]  /*3d60*/  VIADD R6, R17, 0x10 ;  /* 0x0000001011067836 */ /* 0x000fe20000000000 */
[-C--:B------:R-:W-:Y:S01]  /*3d70*/  ISETP.GE.AND P2, PT, R7, R138.reuse, PT ;  /* 0x0000008a0700720c */ /* 0x080fe20003f46270 */
[----:B------:R-:W-:Y:S01]  /*3d80*/  VIADD R18, R17, 0x29 ;  /* 0x0000002911127836 */ /* 0x000fe20000000000 */
[-C--:B------:R-:W-:Y:S01]  /*3d90*/  ISETP.GE.AND P1, PT, R7, R103.reuse, PT ;  /* 0x000000670700720c */ /* 0x080fe20003f26270 */
[C---:B------:R-:W-:Y:S01]  /*3da0*/  VIADD R19, R17.reuse, 0x28 ;  /* 0x0000002811137836 */ /* 0x040fe20000000000 */
[----:B------:R-:W-:Y:S01]  /*3db0*/  FSEL R7, R76, -INF , !P3 ;  /* 0xff8000004c077808 */ /* 0x000fe20005800000 */
[----:B------:R-:W-:Y:S01]  /*3dc0*/  VIADD R24, R17, 0x69 ;  /* 0x0000006911187836 */ /* 0x000fe20000000000 */
[----:B------:R-:W-:Y:S01]  /*3dd0*/  FSEL R78, R78, -INF , !P5 ;  /* 0xff8000004e4e7808 */ /* 0x000fe20006800000 */
[----:B------:R-:W-:Y:S01]  /*3de0*/  IMAD.IADD R164, R5, 0x1, R2 ;  /* 0x0000000105a47824 */ /* 0x000fe200078e0202 */
[C---:B------:R-:W-:Y:S01]  /*3df0*/  ISETP.GE.AND P3, PT, R6.reuse, R138, PT ;  /* 0x0000008a0600720c */ /* 0x040fe20003f66270 */
[----:B------:R-:W-:Y:S01]  /*3e00*/  IMAD.MOV.U32 R183, RZ, RZ, -0x1 ;  /* 0xffffffffffb77424 */ /* 0x000fe200078e00ff */
        /* <DEDUP_REMOVED lines=85> */
[----:B------:R-:W-:Y:S02]  /*4360*/  FSEL R127, R127, -INF , !P3 ;  /* 0xff8000007f7f7808 */ /* 0x000fe40005800000 */
[CC--:B------:R-:W-:Y:S02]  /*4370*/  ISETP.GE.AND P6, PT, R18.reuse, R138.reuse, PT ;  /* 0x0000008a1200720c */ /* 0x0c0fe40003fc6270 */
[----:B------:R-:W-:Y:S01]  /*4380*/  ISETP.GE.AND P4, PT, R18, R103, PT ;  /* 0x000000671200720c */ /* 0x000fe20003f86270 */
        /* <DEDUP_REMOVED lines=9> */
[CC--:B------:R-:W-:Y:S02]  /*4420*/  ISETP.GE.AND P1, PT, R18.reuse, R138.reuse, PT ;  /* 0x0000008a1200720c */ /* 0x0c0fe40003f26270 */
[-C--:B------:R-:W-:Y:S02]  /*4430*/  ISETP.GE.AND P3, PT, R18, R103.reuse, PT ;  /* 0x000000671200720c */ /* 0x080fe40003f66270 */
        /* <DEDUP_REMOVED lines=9> */
[----:B------:R-:W-:Y:S02]  /*44d0*/  FMNMX3.FTZ R25, R18, R78, R6, !PT ;  /* 0x0000004e12197276 */ /* 0x000fe40007810006 */
[C---:B------:R-:W-:Y:S02]  /*44e0*/  ISETP.GE.AND P4, PT, R19.reuse, R138, PT ;  /* 0x0000008a1300720c */ /* 0x040fe40003f86270 */
[----:B------:R-:W-:-:S02]  /*44f0*/  ISETP.GE.AND P1, PT, R19, R103, PT ;  /* 0x000000671300720c */ /* 0x000fc40003f26270 */
[----:B------:R-:W-:Y:S01]  /*4500*/  FSEL R19, R0, -INF , !P6 ;  /* 0xff80000000137808 */ /* 0x000fe20007000000 */
[----:B------:R-:W-:Y:S01]  /*4510*/  VIADD R0, R17, 0x70 ;  /* 0x0000007011007836 */ /* 0x000fe20000000000 */
[----:B------:R-:W-:Y:S02]  /*4520*/  FMNMX3.FTZ R25, R25, R82, R12, !PT ;  /* 0x0000005219197276 */ /* 0x000fe4000781000c */
[----:B------:R-:W-:Y:S02]  /*4530*/  FSEL R104, R16, -INF , !P3 ;  /* 0xff80000010687808 */ /* 0x000fe40005800000 */
        /* <DEDUP_REMOVED lines=23> */
[-C--:B------:R-:W-:Y:S01]  /*46b0*/  ISETP.GE.AND P1, PT, R0, R103.reuse, PT ;  /* 0x000000670000720c */ /* 0x080fe20003f26270 */
[C---:B------:R-:W-:Y:S01]  /*46c0*/  VIADD R0, R17.reuse, 0x78 ;  /* 0x0000007811007836 */ /* 0x040fe20000000000 */
[----:B------:R-:W-:Y:S01]  /*46d0*/  ISETP.GE.AND P3, PT, R24, R103, PT ;  /* 0x000000671800720c */ /* 0x000fe20003f66270 */
[----:B------:R-:W-:Y:S01]  /*46e0*/  VIADD R17, R17, 0x79 ;  /* 0x0000007911117836 */ /* 0x000fe20000000000 */
[----:B------:R-:W-:Y:S02]  /*46f0*/  FMNMX3.FTZ R25, R25, R124, R120, !PT ;  /* 0x0000007c19197276 */ /* 0x000fe40007810078 */
[----:B------:R-:W-:Y:S02]  /*4700*/  FMNMX3.FTZ R16, R16, R125, R129, !PT ;  /* 0x0000007d10107276 */ /* 0x000fe40007810081 */
[----:B------:R-:W-:Y:S02]  /*4710*/  FSEL R62, R62, -INF , !P3 ;  /* 0xff8000003e3e7808 */ /* 0x000fe40005800000 */
[----:B------:R-:W-:-:S02]  /*4720*/  FSEL R42, R42, -INF , !P2 ;  /* 0xff8000002a2a7808 */ /* 0x000fc40005000000 */
[C---:B------:R-:W-:Y:S02]  /*4730*/  ISETP.GE.AND P3, PT, R0.reuse, R138, PT ;  /* 0x0000008a0000720c */ /* 0x040fe40003f66270 */
[----:B------:R-:W-:Y:S02]  /*4740*/  FMNMX3.FTZ R25, R25, R118, R116, !PT ;  /* 0x0000007619197276 */ /* 0x000fe40007810074 */
[----:B------:R-:W-:Y:S02]  /*4750*/  ISETP.GE.AND P2, PT, R0, R103, PT ;  /* 0x000000670000720c */ /* 0x000fe40003f46270 */
[----:B------:R-:W-:Y:S02]  /*4760*/  FMNMX3.FTZ R0, R16, R127, R119, !PT ;  /* 0x0000007f10007276 */ /* 0x000fe40007810077 */
[----:B------:R-:W-:Y:S02]  /*4770*/  FMNMX3.FTZ R25, R25, R114, R104, !PT ;  /* 0x0000007219197276 */ /* 0x000fe40007810068 */
[----:B------:R-:W-:-:S02]  /*4780*/  FMNMX3.FTZ R0, R0, R117, R115, !PT ;  /* 0x0000007500007276 */ /* 0x000fc40007810073 */
[----:B------:R-:W-:Y:S02]  /*4790*/  FMNMX3.FTZ R25, R25, R66, R64, !PT ;  /* 0x0000004219197276 */ /* 0x000fe40007810040 */
[----:B------:R-:W-:Y:S02]  /*47a0*/  ISETP.GE.AND P6, PT, R24, R138, PT ;  /* 0x0000008a1800720c */ /* 0x000fe40003fc6270 */
[----:B------:R-:W-:Y:S02]  /*47b0*/  FMNMX3.FTZ R0, R0, R113, R67, !PT ;  /* 0x0000007100007276 */ /* 0x000fe40007810043 */
[----:B------:R-:W-:Y:S02]  /*47c0*/  FSEL R37, R37, -INF , !P1 ;  /* 0xff80000025257808 */ /* 0x000fe40004800000 */
[----:B------:R-:W-:Y:S02]  /*47d0*/  ISETP.GE.AND P1, PT, R17, R103, PT ;  /* 0x000000671100720c */ /* 0x000fe40003f26270 */
[----:B------:R-:W-:-:S02]  /*47e0*/  FSEL R36, R36, -INF , !P2 ;  /* 0xff80000024247808 */ /* 0x000fc40005000000 */
[----:B------:R-:W-:Y:S02]  /*47f0*/  FMNMX3.FTZ R16, R25, R62, R42, !PT ;  /* 0x0000003e19107276 */ /* 0x000fe4000781002a */
[----:B------:R-:W-:Y:S02]  /*4800*/  FSEL R61, R61, -INF , !P6 ;  /* 0xff8000003d3d7808 */ /* 0x000fe40007000000 */
[----:B------:R-:W-:Y:S02]  /*4810*/  FSEL R33, R33, -INF , !P5 ;  /* 0xff80000021217808 */ /* 0x000fe40006800000 */
[----:B------:R-:W-:Y:S02]  /*4820*/  FMNMX3.FTZ R0, R0, R65, R63, !PT ;  /* 0x0000004100007276 */ /* 0x000fe4000781003f */
[----:B------:R-:W-:Y:S02]  /*4830*/  ISETP.GE.AND P2, PT, R17, R138, PT ;  /* 0x0000008a1100720c */ /* 0x000fe40003f46270 */
[----:B------:R-:W-:-:S02]  /*4840*/  FSEL R34, R34, -INF , !P1 ;  /* 0xff80000022227808 */ /* 0x000fc40004800000 */
[----:B------:R-:W-:Y:S02]  /*4850*/  FMNMX3.FTZ R17, R16, R37, R36, !PT ;  /* 0x0000002510117276 */ /* 0x000fe40007810024 */
        /* <DEDUP_REMOVED lines=9> */
[----:B------:R-:W-:Y:S01]  /*48f0*/  LDSM.16.MT88.4 R92, [R164+0x6000] ;  /* 0x00600000a45c783b */ /* 0x000fe20000004200 */
[--C-:B------:R-:W-:Y:S02]  /*4900*/  IMAD.IADD R102, R4, 0x1, R164.reuse ;  /* 0x0000000104667824 */ /* 0x100fe400078e02a4 */
[C---:B------:R-:W-:Y:S01]  /*4910*/  IMAD.IADD R160, R3.reuse, 0x1, R164 ;  /* 0x0000000103a07824 */ /* 0x040fe200078e02a4 */
[----:B------:R-:W3:Y:S01]  /*4920*/  SHFL.BFLY PT, R17, R26, 0x2, 0x1f ;  /* 0x0c401f001a117f89 */ /* 0x000ee200000e0000 */
[----:B------:R-:W-:-:S03]  /*4930*/  IMAD.IADD R100, R3, 0x1, R102 ;  /* 0x0000000103647824 */ /* 0x000fc600078e0266 */
        /* <DEDUP_REMOVED lines=31> */
[----:B------:R-:W4:Y:S01]  /*4b30*/  LDSM.16.MT88.4 R16, [R164+0x6800] ;  /* 0x00680000a410783b */ /* 0x000f220000004200 */
[--C-:B------:R-:W-:Y:S01]  /*4b40*/  FFMA.FTZ R45, R12, UR10, -R39.reuse ;  /* 0x0000000a0c2d7c23 */ /* 0x100fe20008010827 */
[--C-:B------:R-:W-:Y:S01]  /*4b50*/  FFMA.FTZ R40, R14, UR10, -R39.reuse ;  /* 0x0000000a0e287c23 */ /* 0x100fe20008010827 */
[----:B------:R-:W5:Y:S01]  /*4b60*/  MUFU.EX2 R43, R43 ;  /* 0x0000002b002b7308 */ /* 0x000f620000000800 */
[----:B------:R-:W4:Y:S01]  /*4b70*/  LDSM.16.MT88.4 R8, [R102+0x6800] ;  /* 0x006800006608783b */ /* 0x000f220000004200 */
[--C-:B------:R-:W-:Y:S01]  /*4b80*/  FFMA.FTZ R32, R13, UR10, -R30.reuse ;  /* 0x0000000a0d207c23 */ /* 0x100fe2000801081e */
[--C-:B------:R-:W-:Y:S01]  /*4b90*/  FFMA.FTZ R46, R83, UR10, -R30.reuse ;  /* 0x0000000a532e7c23 */ /* 0x100fe2000801081e */
[----:B------:R-:W-:Y:S01]  /*4ba0*/  MUFU.EX2 R51, R51 ;  /* 0x0000003300337308 */ /* 0x000fe20000000800 */
[----:B------:R-:W4:Y:S01]  /*4bb0*/  LDSM.16.MT88.4 R12, [R160+0x6800] ;  /* 0x00680000a00c783b */ /* 0x000f220000004200 */
        /* <DEDUP_REMOVED lines=20> */
[----:B------:R-:W-:Y:S01]  /*4d00*/  FFMA.FTZ R130, R127, UR10, -R30 ;  /* 0x0000000a7f827c23 */ /* 0x000fe2000801081e */
[----:B------:R-:W-:Y:S01]  /*4d10*/  FADD.FTZ R52, R51, R52 ;  /* 0x0000003433347221 */ /* 0x000fe20000010000 */
[----:B------:R-:W-:Y:S01]  /*4d20*/  MUFU.EX2 R38, R38 ;  /* 0x0000002600267308 */ /* 0x000fe20000000800 */
[----:B------:R-:W-:Y:S01]  /*4d30*/  FADD.FTZ R49, R50, R49 ;  /* 0x0000003132317221 */ /* 0x000fe20000010000 */
[----:B-----5:R-:W-:Y:S01]  /*4d40*/  F2FP.F16.F32.PACK_AB R70, R44, R47 ;  /* 0x0000002f2c46723e */ /* 0x020fe200000000ff */
        /* <DEDUP_REMOVED lines=9> */
[----:B------:R-:W5:Y:S01]  /*4de0*/  MUFU.EX2 R41, R41 ;  /* 0x0000002900297308 */ /* 0x000f620000000800 */
[--C-:B------:R-:W-:Y:S01]  /*4df0*/  FFMA.FTZ R42, R42, UR10, -R39.reuse ;  /* 0x0000000a2a2a7c23 */ /* 0x100fe20008010827 */
[----:B------:R-:W-:-:S02]  /*4e00*/  FFMA.FTZ R43, R37, UR10, -R39 ;  /* 0x0000000a252b7c23 */ /* 0x000fc40008010827 */
[----:B------:R-:W-:Y:S01]  /*4e10*/  MUFU.EX2 R35, R35 ;  /* 0x0000002300237308 */ /* 0x000fe20000000800 */
[C---:B------:R-:W-:Y:S03]  /*4e20*/  HMMA.16816.F32 R92, R68.reuse, R94, RZ ;  /* 0x0000005e445c723c */ /* 0x040fe600000018ff */
[----:B------:R-:W4:Y:S04]  /*4e30*/  MUFU.EX2 R32, R32 ;  /* 0x0000002000207308 */ /* 0x000f280000000800 */
[----:B------:R-:W-:Y:S01]  /*4e40*/  MUFU.EX2 R55, R55 ;  /* 0x0000003700377308 */ /* 0x000fe20000000800 */
[C---:B-1----:R-:W-:Y:S03]  /*4e50*/  HMMA.16816.F32 R80, R68.reuse, R76, RZ ;  /* 0x0000004c4450723c */ /* 0x042fe600000018ff */
[----:B------:R-:W1:Y:S04]  /*4e60*/  MUFU.EX2 R58, R58 ;  /* 0x0000003a003a7308 */ /* 0x000e680000000800 */
[----:B------:R-:W-:Y:S01]  /*4e70*/  MUFU.EX2 R54, R54 ;  /* 0x0000003600367308 */ /* 0x000fe20000000800 */
[C---:B------:R-:W-:Y:S03]  /*4e80*/  HMMA.16816.F32 R88, R68.reuse, R84, RZ ;  /* 0x000000544458723c */ /* 0x040fe600000018ff */
[----:B------:R-:W-:Y:S04]  /*4e90*/  MUFU.EX2 R60, R60 ;  /* 0x0000003c003c7308 */ /* 0x000fe80000000800 */
[----:B------:R-:W-:Y:S01]  /*4ea0*/  MUFU.EX2 R59, R59 ;  /* 0x0000003b003b7308 */ /* 0x000fe20000000800 */
[C---:B------:R-:W-:Y:S03]  /*4eb0*/  HMMA.16816.F32 R84, R68.reuse, R86, RZ ;  /* 0x000000564454723c */ /* 0x040fe600000018ff */
[----:B------:R-:W-:Y:S04]  /*4ec0*/  MUFU.EX2 R108, R108 ;  /* 0x0000006c006c7308 */ /* 0x000fe80000000800 */
[----:B------:R-:W-:Y:S01]  /*4ed0*/  MUFU.EX2 R109, R109 ;  /* 0x0000006d006d7308 */ /* 0x000fe20000000800 */
[C---:B------:R-:W-:Y:S03]  /*4ee0*/  HMMA.16816.F32 R76, R68.reuse, R78, RZ ;  /* 0x0000004e444c723c */ /* 0x040fe600000018ff */
[----:B------:R4:W-:Y:S04]  /*4ef0*/  MUFU.EX2 R127, R129 ;  /* 0x00000081007f7308 */ /* 0x0009e80000000800 */
[----:B------:R-:W-:Y:S01]  /*4f00*/  MUFU.EX2 R37, R42 ;  /* 0x0000002a00257308 */ /* 0x000fe20000000800 */
[----:B---3--:R-:W-:Y:S01]  /*4f10*/  HMMA.16816.F32 R72, R68, R4, RZ ;  /* 0x000000044448723c */ /* 0x008fe200000018ff */
[----:B--2---:R-:W-:Y:S01]  /*4f20*/  F2FP.F16.F32.PACK_AB R5, R40, R45 ;  /* 0x0000002d2805723e */ /* 0x004fe200000000ff */
[----:B------:R-:W-:Y:S01]  /*4f30*/  FADD.FTZ R45, R45, R48 ;  /* 0x000000302d2d7221 */ /* 0x000fe20000010000 */
[----:B-----5:R-:W-:Y:S01]  /*4f40*/  F2FP.F16.F32.PACK_AB R4, R41, R46 ;  /* 0x0000002e2904723e */ /* 0x020fe200000000ff */
[----:B------:R-:W-:Y:S01]  /*4f50*/  FADD.FTZ R46, R46, R47 ;  /* 0x0000002f2e2e7221 */ /* 0x000fe20000010000 */
[----:B------:R-:W-:Y:S01]  /*4f60*/  MUFU.EX2 R36, R36 ;  /* 0x0000002400247308 */ /* 0x000fe20000000800 */
[----:B------:R-:W-:-:S02]  /*4f70*/  FADD.FTZ R45, R40, R45 ;  /* 0x0000002d282d7221 */ /* 0x000fc40000010000 */
[----:B------:R-:W-:Y:S01]  /*4f80*/  HMMA.16816.F32 R68, R68, R6, RZ ;  /* 0x000000064444723c */ /* 0x000fe200000018ff */
[----:B------:R-:W-:Y:S01]  /*4f90*/  F2FP.F16.F32.PACK_AB R7, R3, R38 ;  /* 0x000000260307723e */ /* 0x000fe200000000ff */
[----:B----4-:R-:W-:Y:S01]  /*4fa0*/  FFMA.FTZ R129, R118, UR10, -R39 ;  /* 0x0000000a76817c23 */ /* 0x010fe20008010827 */
[----:B------:R-:W-:Y:S01]  /*4fb0*/  F2FP.F16.F32.PACK_AB R6, R32, R35 ;  /* 0x000000232006723e */ /* 0x000fe200000000ff */
[----:B------:R-:W-:Y:S01]  /*4fc0*/  FADD.FTZ R46, R41, R46 ;  /* 0x0000002e292e7221 */ /* 0x000fe20000010000 */
[----:B------:R-:W-:Y:S01]  /*4fd0*/  FADD.FTZ R38, R38, R45 ;  /* 0x0000002d26267221 */ /* 0x000fe20000010000 */
[----:B------:R-:W-:Y:S03]  /*4fe0*/  MUFU.EX2 R185, R185 ;  /* 0x000000b900b97308 */ /* 0x000fe60000000800 */
[----:B------:R-:W-:Y:S01]  /*4ff0*/  FADD.FTZ R38, R3, R38 ;  /* 0x0000002603267221 */ /* 0x000fe20000010000 */
[C---:B------:R-:W-:Y:S01]  /*5000*/  HMMA.16816.F32 R96, R4.reuse, R16, R96 ;  /* 0x000000100460723c */ /* 0x040fe20000001860 */
[----:B------:R-:W-:Y:S07]  /*5010*/  MUFU.EX2 R129, R129 ;  /* 0x0000008100817308 */ /* 0x000fee0000000800 */
[C---:B------:R-:W-:Y:S01]  /*5020*/  HMMA.16816.F32 R92, R4.reuse, R18, R92 ;  /* 0x00000012045c723c */ /* 0x040fe2000000185c */
[----:B------:R-:W2:Y:S07]  /*5030*/  LDSM.16.MT88.4 R16, [R164+0x7000] ;  /* 0x00700000a410783b */ /* 0x000eae0000004200 */
[----:B------:R-:W-:Y:S01]  /*5040*/  HMMA.16816.F32 R80, R4, R8, R80 ;  /* 0x000000080450723c */ /* 0x000fe20000001850 */
[----:B------:R-:W-:Y:S01]  /*5050*/  FFMA.FTZ R8, R56, UR10, -R39 ;  /* 0x0000000a38087c23 */ /* 0x000fe20008010827 */
[----:B------:R-:W-:-:S02]  /*5060*/  FFMA.FTZ R56, R57, UR10, -R30 ;  /* 0x0000000a39387c23 */ /* 0x000fc4000801081e */
[----:B------:R3:W-:Y:S04]  /*5070*/  MUFU.EX2 R57, R107 ;  /* 0x0000006b00397308 */ /* 0x0007e80000000800 */
[----:B------:R4:W5:Y:S01]  /*5080*/  MUFU.EX2 R53, R8 ;  /* 0x0000000800357308 */ /* 0x0009620000000800 */
[C---:B------:R-:W-:Y:S03]  /*5090*/  HMMA.16816.F32 R76, R4.reuse, R10, R76 ;  /* 0x0000000a044c723c */ /* 0x040fe6000000184c */
[----:B------:R-:W5:Y:S05]  /*50a0*/  MUFU.EX2 R56, R56 ;  /* 0x0000003800387308 */ /* 0x000f6a0000000800 */
[C---:B------:R-:W-:Y:S01]  /*50b0*/  HMMA.16816.F32 R88, R4.reuse, R12, R88 ;  /* 0x0000000c0458723c */ /* 0x040fe20000001858 */
[----:B---3--:R-:W-:Y:S01]  /*50c0*/  FFMA.FTZ R107, R112, UR10, -R39 ;  /* 0x0000000a706b7c23 */ /* 0x008fe20008010827 */
[----:B------:R-:W-:Y:S01]  /*50d0*/  FFMA.FTZ R112, R105, UR10, -R30 ;  /* 0x0000000a69707c23 */ /* 0x000fe2000801081e */
[----:B----4-:R-:W3:Y:S04]  /*50e0*/  LDSM.16.MT88.4 R8, [R102+0x7000] ;  /* 0x007000006608783b */ /* 0x010ee80000004200 */
[----:B------:R-:W4:Y:S01]  /*50f0*/  MUFU.EX2 R107, R107 ;  /* 0x0000006b006b7308 */ /* 0x000f220000000800 */
[C---:B------:R-:W-:Y:S01]  /*5100*/  HMMA.16816.F32 R84, R4.reuse, R14, R84 ;  /* 0x0000000e0454723c */ /* 0x040fe20000001854 */
[----:B------:R-:W4:Y:S02]  /*5110*/  LDSM.16.MT88.4 R12, [R160+0x7000] ;  /* 0x00700000a00c783b */ /* 0x000f240000004200 */
[----:B------:R-:W-:Y:S05]  /*5120*/  MUFU.EX2 R112, R112 ;  /* 0x0000007000707308 */ /* 0x000fea0000000800 */
[C---:B------:R-:W-:Y:S08]  /*5130*/  HMMA.16816.F32 R72, R4.reuse, R24, R72 ;  /* 0x000000180448723c */ /* 0x040ff00000001848 */
[----:B------:R-:W-:Y:S01]  /*5140*/  HMMA.16816.F32 R68, R4, R26, R68 ;  /* 0x0000001a0444723c */ /* 0x000fe20000001844 */
[----:B-1----:R-:W-:Y:S01]  /*5150*/  F2FP.F16.F32.PACK_AB R5, R58, R55 ;  /* 0x000000373a05723e */ /* 0x002fe200000000ff */
[----:B------:R-:W1:Y:S01]  /*5160*/  LDSM.16.MT88.4 R24, [R100+0x7000] ;  /* 0x007000006418783b */ /* 0x000e620000004200 */
[----:B-----5:R-:W-:Y:S01]  /*5170*/  F2FP.F16.F32.PACK_AB R7, R53, R54 ;  /* 0x000000363507723e */ /* 0x020fe200000000ff */
[----:B------:R-:W-:Y:S01]  /*5180*/  FADD.FTZ R55, R55, R38 ;  /* 0x0000002637377221 */ /* 0x000fe20000010000 */
[----:B------:R-:W-:-:S02]  /*5190*/  F2FP.F16.F32.PACK_AB R4, R57, R60 ;  /* 0x0000003c3904723e */ /* 0x000fc400000000ff */
[----:B------:R-:W-:-:S07]  /*51a0*/  F2FP.F16.F32.PACK_AB R6, R59, R56 ;  /* 0x000000383b06723e */ /* 0x000fce00000000ff */
[C---:B--2---:R-:W-:Y:S08]  /*51b0*/  HMMA.16816.F32 R96, R4.reuse, R16, R96 ;  /* 0x000000100460723c */ /* 0x044ff00000001860 */
[C---:B------:R-:W-:Y:S01]  /*51c0*/  HMMA.16816.F32 R92, R4.reuse, R18, R92 ;  /* 0x00000012045c723c */ /* 0x040fe2000000185c */
[----:B------:R-:W2:Y:S07]  /*51d0*/  LDSM.16.MT88.4 R16, [R164+0x7800] ;  /* 0x00780000a410783b */ /* 0x000eae0000004200 */
[C---:B---3--:R-:W-:Y:S01]  /*51e0*/  HMMA.16816.F32 R80, R4.reuse, R8, R80 ;  /* 0x000000080450723c */ /* 0x048fe20000001850 */
[--C-:B------:R-:W-:Y:S01]  /*51f0*/  FFMA.FTZ R9, R110, UR10, -R39.reuse ;  /* 0x0000000a6e097c23 */ /* 0x100fe20008010827 */
[----:B------:R-:W-:Y:S01]  /*5200*/  FFMA.FTZ R110, R111, UR10, -R30 ;  /* 0x0000000a6f6e7c23 */ /* 0x000fe2000801081e */
[--C-:B------:R-:W-:Y:S01]  /*5210*/  FFMA.FTZ R8, R106, UR10, -R39.reuse ;  /* 0x0000000a6a087c23 */ /* 0x100fe20008010827 */
[----:B------:R3:W-:Y:S04]  /*5220*/  MUFU.EX2 R111, R121 ;  /* 0x00000079006f7308 */ /* 0x0007e80000000800 */
[C---:B----4-:R-:W-:Y:S01]  /*5230*/  HMMA.16816.F32 R88, R4.reuse, R12, R88 ;  /* 0x0000000c0458723c */ /* 0x050fe20000001858 */
[----:B------:R-:W-:Y:S04]  /*5240*/  MUFU.EX2 R106, R9 ;  /* 0x00000009006a7308 */ /* 0x000fe80000000800 */
[----:B------:R4:W5:Y:S03]  /*5250*/  MUFU.EX2 R105, R8 ;  /* 0x0000000800697308 */ /* 0x0009660000000800 */
[----:B------:R-:W-:Y:S01]  /*5260*/  HMMA.16816.F32 R84, R4, R14, R84 ;  /* 0x0000000e0454723c */ /* 0x000fe20000001854 */
[----:B------:R-:W2:Y:S01]  /*5270*/  LDSM.16.MT88.4 R12, [R160+0x7800] ;  /* 0x00780000a00c783b */ /* 0x000ea20000004200 */
[----:B------:R-:W5:Y:S01]  /*5280*/  MUFU.EX2 R110, R110 ;  /* 0x0000006e006e7308 */ /* 0x000f620000000800 */
[----:B---3--:R-:W-:-:S05]  /*5290*/  FFMA.FTZ R121, R122, UR10, -R39 ;  /* 0x0000000a7a797c23 */ /* 0x008fca0008010827 */
[C---:B------:R-:W-:Y:S01]  /*52a0*/  HMMA.16816.F32 R76, R4.reuse, R10, R76 ;  /* 0x0000000a044c723c */ /* 0x040fe2000000184c */
[----:B------:R-:W-:Y:S01]  /*52b0*/  MUFU.EX2 R121, R121 ;  /* 0x0000007900797308 */ /* 0x000fe20000000800 */
[----:B----4-:R-:W3:Y:S06]  /*52c0*/  LDSM.16.MT88.4 R8, [R102+0x7800] ;  /* 0x007800006608783b */ /* 0x010eec0000004200 */
[C---:B-1----:R-:W-:Y:S08]  /*52d0*/  HMMA.16816.F32 R72, R4.reuse, R24, R72 ;  /* 0x000000180448723c */ /* 0x042ff00000001848 */
[----:B------:R-:W-:Y:S01]  /*52e0*/  HMMA.16816.F32 R68, R4, R26, R68 ;  /* 0x0000001a0444723c */ /* 0x000fe20000001844 */
[----:B------:R-:W-:Y:S01]  /*52f0*/  F2FP.F16.F32.PACK_AB R5, R107, R108 ;  /* 0x0000006c6b05723e */ /* 0x000fe200000000ff */
[----:B------:R-:W-:Y:S01]  /*5300*/  LDSM.16.MT88.4 R24, [R164+0x8000] ;  /* 0x00800000a418783b */ /* 0x000fe20000004200 */
[----:B-----5:R-:W-:-:S02]  /*5310*/  F2FP.F16.F32.PACK_AB R7, R105, R106 ;  /* 0x0000006a6907723e */ /* 0x020fc400000000ff */
[----:B------:R-:W-:Y:S02]  /*5320*/  F2FP.F16.F32.PACK_AB R4, R111, R112 ;  /* 0x000000706f04723e */ /* 0x000fe400000000ff */
[----:B------:R-:W-:-:S07]  /*5330*/  F2FP.F16.F32.PACK_AB R6, R109, R110 ;  /* 0x0000006e6d06723e */ /* 0x000fce00000000ff */
[C---:B--2---:R-:W-:Y:S08]  /*5340*/  HMMA.16816.F32 R96, R4.reuse, R16, R96 ;  /* 0x000000100460723c */ /* 0x044ff00000001860 */
[C---:B------:R-:W-:Y:S01]  /*5350*/  HMMA.16816.F32 R92, R4.reuse, R18, R92 ;  /* 0x00000012045c723c */ /* 0x040fe2000000185c */
[----:B------:R-:W1:Y:S07]  /*5360*/  LDSM.16.MT88.4 R16, [R100+0x7800] ;  /* 0x007800006410783b */ /* 0x000e6e0000004200 */
[----:B------:R-:W-:Y:S01]  /*5370*/  HMMA.16816.F32 R88, R4, R12, R88 ;  /* 0x0000000c0458723c */ /* 0x000fe20000001858 */
[----:B------:R-:W-:Y:S01]  /*5380*/  FFMA.FTZ R12, R128, UR10, -R39 ;  /* 0x0000000a800c7c23 */ /* 0x000fe20008010827 */
[----:B------:R-:W-:-:S02]  /*5390*/  FFMA.FTZ R128, R125, UR10, -R30 ;  /* 0x0000000a7d807c23 */ /* 0x000fc4000801081e */
[----:B------:R2:W-:Y:S04]  /*53a0*/  MUFU.EX2 R125, R131 ;  /* 0x00000083007d7308 */ /* 0x0005e80000000800 */
[C---:B------:R-:W-:Y:S01]  /*53b0*/  HMMA.16816.F32 R84, R4.reuse, R14, R84 ;  /* 0x0000000e0454723c */ /* 0x040fe20000001854 */
[----:B------:R4:W5:Y:S04]  /*53c0*/  MUFU.EX2 R122, R12 ;  /* 0x0000000c007a7308 */ /* 0x0009680000000800 */
[----:B------:R-:W-:Y:S03]  /*53d0*/  MUFU.EX2 R128, R128 ;  /* 0x0000008000807308 */ /* 0x000fe60000000800 */
[C---:B---3--:R-:W-:Y:S01]  /*53e0*/  HMMA.16816.F32 R80, R4.reuse, R8, R80 ;  /* 0x000000080450723c */ /* 0x048fe20000001850 */
[----:B------:R-:W-:Y:S01]  /*53f0*/  FFMA.FTZ R8, R124, UR10, -R39 ;  /* 0x0000000a7c087c23 */ /* 0x000fe20008010827 */
[--C-:B--2---:R-:W-:Y:S01]  /*5400*/  FFMA.FTZ R131, R115, UR10, -R30.reuse ;  /* 0x0000000a73837c23 */ /* 0x104fe2000801081e */
[----:B------:R-:W-:Y:S01]  /*5410*/  MUFU.EX2 R124, R126 ;  /* 0x0000007e007c7308 */ /* 0x000fe20000000800 */
[----:B----4-:R-:W2:Y:S03]  /*5420*/  LDSM.16.MT88.4 R12, [R160+0x8000] ;  /* 0x00800000a00c783b */ /* 0x010ea60000004200 */
[----:B------:R3:W4:Y:S01]  /*5430*/  MUFU.EX2 R123, R8 ;  /* 0x00000008007b7308 */ /* 0x0007220000000800 */
[C---:B------:R-:W-:Y:S03]  /*5440*/  HMMA.16816.F32 R76, R4.reuse, R10, R76 ;  /* 0x0000000a044c723c */ /* 0x040fe6000000184c */
[----:B------:R4:W4:Y:S05]  /*5450*/  MUFU.EX2 R126, R130 ;  /* 0x00000082007e7308 */ /* 0x00092a0000000800 */
[C---:B-1----:R-:W-:Y:S01]  /*5460*/  HMMA.16816.F32 R72, R4.reuse, R16, R72 ;  /* 0x000000100448723c */ /* 0x042fe20000001848 */
[----:B---3--:R-:W1:Y:S07]  /*5470*/  LDSM.16.MT88.4 R8, [R102+0x8000] ;  /* 0x008000006608783b */ /* 0x008e6e0000004200 */
[----:B------:R-:W-:Y:S01]  /*5480*/  HMMA.16816.F32 R68, R4, R18, R68 ;  /* 0x000000120444723c */ /* 0x000fe20000001844 */
[----:B------:R-:W3:Y:S01]  /*5490*/  LDSM.16.MT88.4 R16, [R100+0x8000] ;  /* 0x008000006410783b */ /* 0x000ee20000004200 */
[----:B-----5:R-:W-:Y:S01]  /*54a0*/  F2FP.F16.F32.PACK_AB R5, R121, R122 ;  /* 0x0000007a7905723e */ /* 0x020fe200000000ff */
[--C-:B----4-:R-:W-:Y:S01]  /*54b0*/  FFMA.FTZ R130, R117, UR10, -R30.reuse ;  /* 0x0000000a75827c23 */ /* 0x110fe2000801081e */
[----:B------:R-:W-:Y:S01]  /*54c0*/  F2FP.F16.F32.PACK_AB R7, R123, R124 ;  /* 0x0000007c7b07723e */ /* 0x000fe200000000ff */
[----:B------:R-:W-:Y:S01]  /*54d0*/  FFMA.FTZ R117, R113, UR10, -R30 ;  /* 0x0000000a71757c23 */ /* 0x000fe2000801081e */
[----:B------:R-:W-:Y:S01]  /*54e0*/  F2FP.F16.F32.PACK_AB R4, R128, R125 ;  /* 0x0000007d8004723e */ /* 0x000fe200000000ff */
[----:B------:R-:W-:Y:S01]  /*54f0*/  MUFU.EX2 R115, R130 ;  /* 0x0000008200737308 */ /* 0x000fe20000000800 */
[----:B------:R-:W-:-:S03]  /*5500*/  F2FP.F16.F32.PACK_AB R6, R126, R127 ;  /* 0x0000007f7e06723e */ /* 0x000fc600000000ff */
[----:B------:R-:W-:Y:S04]  /*5510*/  MUFU.EX2 R113, R131 ;  /* 0x0000008300717308 */ /* 0x000fe80000000800 */
[C---:B------:R-:W-:Y:S08]  /*5520*/  HMMA.16816.F32 R96, R4.reuse, R24, R96 ;  /* 0x000000180460723c */ /* 0x040ff00000001860 */
[----:B--2---:R-:W-:Y:S01]  /*5530*/  HMMA.16816.F32 R88, R4, R12, R88 ;  /* 0x0000000c0458723c */ /* 0x004fe20000001858 */
[--C-:B------:R-:W-:Y:S01]  /*5540*/  FFMA.FTZ R12, R120, UR10, -R39.reuse ;  /* 0x0000000a780c7c23 */ /* 0x100fe20008010827 */
[----:B------:R-:W-:Y:S01]  /*5550*/  FFMA.FTZ R120, R116, UR10, -R39 ;  /* 0x0000000a74787c23 */ /* 0x000fe20008010827 */
[----:B------:R-:W-:-:S02]  /*5560*/  FFMA.FTZ R116, R119, UR10, -R30 ;  /* 0x0000000a77747c23 */ /* 0x000fc4000801081e */
[----:B------:R2:W4:Y:S03]  /*5570*/  MUFU.EX2 R118, R12 ;  /* 0x0000000c00767308 */ /* 0x0005260000000800 */
[C---:B------:R-:W-:Y:S01]  /*5580*/  HMMA.16816.F32 R84, R4.reuse, R14, R84 ;  /* 0x0000000e0454723c */ /* 0x040fe20000001854 */
[----:B------:R-:W-:Y:S07]  /*5590*/  MUFU.EX2 R116, R116 ;  /* 0x0000007400747308 */ /* 0x000fee0000000800 */
[C---:B-1----:R-:W-:Y:S01]  /*55a0*/  HMMA.16816.F32 R80, R4.reuse, R8, R80 ;  /* 0x000000080450723c */ /* 0x042fe20000001850 */
[----:B------:R-:W-:Y:S01]  /*55b0*/  FFMA.FTZ R8, R114, UR10, -R39 ;  /* 0x0000000a72087c23 */ /* 0x000fe20008010827 */
[----:B--2---:R-:W1:Y:S01]  /*55c0*/  LDSM.16.MT88.4 R12, [R160+0x8800] ;  /* 0x00880000a00c783b */ /* 0x004e620000004200 */
[----:B------:R-:W-:Y:S05]  /*55d0*/  MUFU.EX2 R114, R120 ;  /* 0x0000007800727308 */ /* 0x000fea0000000800 */
[C---:B------:R-:W-:Y:S01]  /*55e0*/  HMMA.16816.F32 R92, R4.reuse, R26, R92 ;  /* 0x0000001a045c723c */ /* 0x040fe2000000185c */
[----:B------:R-:W2:Y:S01]  /*55f0*/  LDSM.16.MT88.4 R24, [R164+0x8800] ;  /* 0x00880000a418783b */ /* 0x000ea20000004200 */
[----:B------:R5:W4:Y:S04]  /*5600*/  MUFU.EX2 R119, R8 ;  /* 0x0000000800777308 */ /* 0x000b280000000800 */
[----:B------:R-:W4:Y:S02]  /*5610*/  MUFU.EX2 R120, R117 ;  /* 0x0000007500787308 */ /* 0x000f240000000800 */
[C---:B---3--:R-:W-:Y:S08]  /*5620*/  HMMA.16816.F32 R72, R4.reuse, R16, R72 ;  /* 0x000000100448723c */ /* 0x048ff00000001848 */
[C---:B------:R-:W-:Y:S01]  /*5630*/  HMMA.16816.F32 R68, R4.reuse, R18, R68 ;  /* 0x000000120444723c */ /* 0x040fe20000001844 */
[----:B------:R-:W3:Y:S07]  /*5640*/  LDSM.16.MT88.4 R16, [R100+0x8800] ;  /* 0x008800006410783b */ /* 0x000eee0000004200 */
[----:B------:R-:W-:Y:S01]  /*5650*/  HMMA.16816.F32 R76, R4, R10, R76 ;  /* 0x0000000a044c723c */ /* 0x000fe2000000184c */
[----:B-----5:R-:W5:Y:S01]  /*5660*/  LDSM.16.MT88.4 R8, [R102+0x8800] ;  /* 0x008800006608783b */ /* 0x020f620000004200 */
[----:B----4-:R-:W-:-:S02]  /*5670*/  F2FP.F16.F32.PACK_AB R5, R129, R118 ;  /* 0x000000768105723e */ /* 0x010fc400000000ff */
[----:B------:R-:W-:Y:S02]  /*5680*/  F2FP.F16.F32.PACK_AB R7, R119, R114 ;  /* 0x000000727707723e */ /* 0x000fe400000000ff */
        /* <DEDUP_REMOVED lines=10> */
[C---:B------:R-:W-:Y:S01]  /*5730*/  HMMA.16816.F32 R92, R4.reuse, R26, R92 ;  /* 0x0000001a045c723c */ /* 0x040fe2000000185c */
[--C-:B------:R-:W-:Y:S01]  /*5740*/  FFMA.FTZ R27, R62, UR10, -R39.reuse ;  /* 0x0000000a3e1b7c23 */ /* 0x100fe20008010827 */
[--C-:B------:R-:W-:Y:S01]  /*5750*/  FFMA.FTZ R26, R66, UR10, -R39.reuse ;  /* 0x0000000a421a7c23 */ /* 0x100fe20008010827 */
[--C-:B------:R-:W-:Y:S01]  /*5760*/  FFMA.FTZ R62, R67, UR10, -R30.reuse ;  /* 0x0000000a433e7c23 */ /* 0x100fe2000801081e */
[--C-:B------:R-:W-:Y:S01]  /*5770*/  FFMA.FTZ R66, R65, UR10, -R30.reuse ;  /* 0x0000000a41427c23 */ /* 0x100fe2000801081e */
[----:B------:R-:W-:Y:S01]  /*5780*/  FFMA.FTZ R65, R63, UR10, -R30 ;  /* 0x0000000a3f417c23 */ /* 0x000fe2000801081e */
[----:B------:R-:W-:Y:S01]  /*5790*/  MUFU.EX2 R25, R25 ;  /* 0x0000001900197308 */ /* 0x000fe20000000800 */
[----:B------:R-:W-:Y:S01]  /*57a0*/  FFMA.FTZ R39, R34, UR10, -R39 ;  /* 0x0000000a22277c23 */ /* 0x000fe20008010827 */
[C---:B---3--:R-:W-:Y:S02]  /*57b0*/  HMMA.16816.F32 R72, R4.reuse, R16, R72 ;  /* 0x000000100448723c */ /* 0x048fe40000001848 */
[----:B------:R-:W2:Y:S04]  /*57c0*/  MUFU.EX2 R26, R26 ;  /* 0x0000001a001a7308 */ /* 0x000ea80000000800 */
[----:B------:R-:W3:Y:S02]  /*57d0*/  MUFU.EX2 R27, R27 ;  /* 0x0000001b001b7308 */ /* 0x000ee40000000800 */
[C---:B------:R-:W-:Y:S01]  /*57e0*/  HMMA.16816.F32 R68, R4.reuse, R18, R68 ;  /* 0x000000120444723c */ /* 0x040fe20000001844 */
[----:B------:R-:W4:Y:S01]  /*57f0*/  LDSM.16.MT88.4 R16, [R102+0x9000] ;  /* 0x009000006610783b */ /* 0x000f220000004200 */
[----:B------:R-:W-:Y:S04]  /*5800*/  MUFU.EX2 R62, R62 ;  /* 0x0000003e003e7308 */ /* 0x000fe80000000800 */
[----:B------:R-:W1:Y:S02]  /*5810*/  MUFU.EX2 R63, R66 ;  /* 0x00000042003f7308 */ /* 0x000e640000000800 */
[C---:B-----5:R-:W-:Y:S02]  /*5820*/  HMMA.16816.F32 R80, R4.reuse, R8, R80 ;  /* 0x000000080450723c */ /* 0x060fe40000001850 */
[----:B------:R-:W-:Y:S04]  /*5830*/  MUFU.EX2 R61, R65 ;  /* 0x00000041003d7308 */ /* 0x000fe80000000800 */
[----:B------:R-:W5:Y:S02]  /*5840*/  MUFU.EX2 R64, R64 ;  /* 0x0000004000407308 */ /* 0x000f640000000800 */
[----:B------:R-:W-:Y:S01]  /*5850*/  HMMA.16816.F32 R76, R4, R10, R76 ;  /* 0x0000000a044c723c */ /* 0x000fe2000000184c */
[----:B------:R-:W4:Y:S01]  /*5860*/  LDSM.16.MT88.4 R8, [R160+0x9000] ;  /* 0x00900000a008783b */ /* 0x000f220000004200 */
[----:B--2---:R-:W-:Y:S01]  /*5870*/  F2FP.F16.F32.PACK_AB R5, R26, R25 ;  /* 0x000000191a05723e */ /* 0x004fe200000000ff */
[----:B------:R-:W2:Y:S01]  /*5880*/  MUFU.EX2 R34, R43 ;  /* 0x0000002b00227308 */ /* 0x000ea20000000800 */
[----:B---3--:R-:W-:-:S02]  /*5890*/  F2FP.F16.F32.PACK_AB R7, R27, R24 ;  /* 0x000000181b07723e */ /* 0x008fc400000000ff */
[----:B-1----:R-:W-:Y:S02]  /*58a0*/  F2FP.F16.F32.PACK_AB R4, R63, R62 ;  /* 0x0000003e3f04723e */ /* 0x002fe400000000ff */
[----:B-----5:R-:W-:-:S07]  /*58b0*/  F2FP.F16.F32.PACK_AB R6, R64, R61 ;  /* 0x0000003d4006723e */ /* 0x020fce00000000ff */
[C---:B------:R-:W-:Y:S08]  /*58c0*/  HMMA.16816.F32 R96, R4.reuse, R12, R96 ;  /* 0x0000000c0460723c */ /* 0x040ff00000001860 */
[C---:B------:R-:W-:Y:S01]  /*58d0*/  HMMA.16816.F32 R92, R4.reuse, R14, R92 ;  /* 0x0000000e045c723c */ /* 0x040fe2000000185c */
[----:B------:R-:W1:Y:S07]  /*58e0*/  LDSM.16.MT88.4 R12, [R100+0x9000] ;  /* 0x00900000640c783b */ /* 0x000e6e0000004200 */
[----:B----4-:R-:W-:Y:S01]  /*58f0*/  HMMA.16816.F32 R80, R4, R16, R80 ;  /* 0x000000100450723c */ /* 0x010fe20000001850 */
[----:B------:R-:W-:Y:S01]  /*5900*/  FADD.FTZ R17, R35, R46 ;  /* 0x0000002e23117221 */ /* 0x000fe20000010000 */
[----:B------:R-:W-:-:S02]  /*5910*/  FFMA.FTZ R35, R33, UR10, -R30 ;  /* 0x0000000a21237c23 */ /* 0x000fc4000801081e */
[----:B------:R-:W3:Y:S01]  /*5920*/  MUFU.EX2 R33, R39 ;  /* 0x0000002700217308 */ /* 0x000ee20000000800 */
[----:B------:R-:W-:Y:S01]  /*5930*/  FADD.FTZ R17, R32, R17 ;  /* 0x0000001120117221 */ /* 0x000fe20000010000 */
[--C-:B------:R-:W-:Y:S01]  /*5940*/  FFMA.FTZ R32, R31, UR10, -R30.reuse ;  /* 0x0000000a1f207c23 */ /* 0x100fe2000801081e */
[----:B------:R-:W-:Y:S01]  /*5950*/  FFMA.FTZ R31, R29, UR10, -R30 ;  /* 0x0000000a1d1f7c23 */ /* 0x000fe2000801081e */
[C---:B------:R-:W-:Y:S01]  /*5960*/  HMMA.16816.F32 R88, R4.reuse, R8, R88 ;  /* 0x000000080458723c */ /* 0x040fe20000001858 */
[----:B------:R-:W-:Y:S01]  /*5970*/  FADD.FTZ R60, R60, R17 ;  /* 0x000000113c3c7221 */ /* 0x000fe20000010000 */
[----:B------:R-:W-:Y:S01]  /*5980*/  FADD.FTZ R29, R58, R55 ;  /* 0x000000373a1d7221 */ /* 0x000fe20000010000 */
[----:B------:R-:W-:Y:S02]  /*5990*/  MUFU.EX2 R3, R35 ;  /* 0x0000002300037308 */ /* 0x000fe40000000800 */
[----:B------:R-:W-:Y:S01]  /*59a0*/  FADD.FTZ R57, R57, R60 ;  /* 0x0000003c39397221 */ /* 0x000fe20000010000 */
[----:B------:R-:W-:Y:S01]  /*59b0*/  FADD.FTZ R54, R54, R29 ;  /* 0x0000001d36367221 */ /* 0x000fe20000010000 */
[----:B------:R-:W4:Y:S01]  /*59c0*/  MUFU.EX2 R32, R32 ;  /* 0x0000002000207308 */ /* 0x000f220000000800 */
[----:B------:R-:W-:Y:S01]  /*59d0*/  HMMA.16816.F32 R84, R4, R10, R84 ;  /* 0x0000000a0454723c */ /* 0x000fe20000001854 */
[----:B------:R-:W5:Y:S01]  /*59e0*/  LDSM.16.MT88.4 R8, [R164+0x9800] ;  /* 0x00980000a408783b */ /* 0x000f620000004200 */
[----:B------:R-:W-:Y:S01]  /*59f0*/  FADD.FTZ R56, R56, R57 ;  /* 0x0000003938387221 */ /* 0x000fe20000010000 */
[----:B------:R-:W4:Y:S01]  /*5a00*/  MUFU.EX2 R28, R31 ;  /* 0x0000001f001c7308 */ /* 0x000f220000000800 */
[----:B------:R-:W-:-:S02]  /*5a10*/  FADD.FTZ R53, R53, R54 ;  /* 0x0000003635357221 */ /* 0x000fc40000010000 */
[----:B------:R-:W-:Y:S02]  /*5a20*/  FADD.FTZ R59, R59, R56 ;  /* 0x000000383b3b7221 */ /* 0x000fe40000010000 */
        /* <DEDUP_REMOVED lines=13> */
[----:B--2---:R-:W-:Y:S01]  /*5b00*/  F2FP.F16.F32.PACK_AB R5, R34, R37 ;  /* 0x000000252205723e */ /* 0x004fe200000000ff */
[----:B------:R-:W-:Y:S01]  /*5b10*/  FADD.FTZ R122, R122, R105 ;  /* 0x000000697a7a7221 */ /* 0x000fe20000010000 */
[----:B---3--:R-:W-:Y:S01]  /*5b20*/  F2FP.F16.F32.PACK_AB R7, R33, R36 ;  /* 0x000000242107723e */ /* 0x008fe200000000ff */
[----:B------:R-:W-:Y:S01]  /*5b30*/  FADD.FTZ R125, R125, R30 ;  /* 0x0000001e7d7d7221 */ /* 0x000fe20000010000 */
[----:B----4-:R-:W-:Y:S01]  /*5b40*/  F2FP.F16.F32.PACK_AB R4, R32, R3 ;  /* 0x000000032004723e */ /* 0x010fe200000000ff */
[----:B------:R-:W-:Y:S01]  /*5b50*/  FADD.FTZ R121, R121, R122 ;  /* 0x0000007a79797221 */ /* 0x000fe20000010000 */
[----:B------:R-:W-:Y:S01]  /*5b60*/  F2FP.F16.F32.PACK_AB R6, R185, R28 ;  /* 0x0000001cb906723e */ /* 0x000fe200000000ff */
[----:B------:R-:W-:-:S02]  /*5b70*/  FADD.FTZ R128, R128, R125 ;  /* 0x0000007d80807221 */ /* 0x000fc40000010000 */
[----:B------:R-:W-:-:S04]  /*5b80*/  FADD.FTZ R124, R124, R121 ;  /* 0x000000797c7c7221 */ /* 0x000fc80000010000 */
[----:B------:R-:W-:Y:S01]  /*5b90*/  FADD.FTZ R123, R123, R124 ;  /* 0x0000007c7b7b7221 */ /* 0x000fe20000010000 */
[----:B-----5:R-:W-:Y:S03]  /*5ba0*/  HMMA.16816.F32 R96, R4, R8, R96 ;  /* 0x000000080460723c */ /* 0x020fe60000001860 */
[----:B------:R-:W-:-:S04]  /*5bb0*/  FADD.FTZ R118, R118, R123 ;  /* 0x0000007b76767221 */ /* 0x000fc80000010000 */
[----:B------:R-:W-:Y:S01]  /*5bc0*/  FADD.FTZ R129, R129, R118 ;  /* 0x0000007681817221 */ /* 0x000fe20000010000 */
[C---:B------:R-:W-:Y:S01]  /*5bd0*/  HMMA.16816.F32 R92, R4.reuse, R10, R92 ;  /* 0x0000000a045c723c */ /* 0x040fe2000000185c */
[----:B------:R-:W2:Y:S07]  /*5be0*/  LDSM.16.MT88.4 R8, [R100+0x9800] ;  /* 0x009800006408783b */ /* 0x000eae0000004200 */
[----:B------:R-:W-:Y:S01]  /*5bf0*/  HMMA.16816.F32 R88, R4, R16, R88 ;  /* 0x000000100458723c */ /* 0x000fe20000001858 */
[----:B------:R-:W-:-:S04]  /*5c00*/  FADD.FTZ R17, R127, R128 ;  /* 0x000000807f117221 */ /* 0x000fc80000010000 */
[----:B------:R-:W-:-:S03]  /*5c10*/  FADD.FTZ R17, R126, R17 ;  /* 0x000000117e117221 */ /* 0x000fc60000010000 */
[----:B------:R-:W-:Y:S01]  /*5c20*/  HMMA.16816.F32 R84, R4, R18, R84 ;  /* 0x000000120454723c */ /* 0x000fe20000001854 */
[----:B------:R-:W-:-:S04]  /*5c30*/  FADD.FTZ R16, R116, R17 ;  /* 0x0000001174107221 */ /* 0x000fc80000010000 */
        /* <DEDUP_REMOVED lines=89> */
.L_x_5639:
[----:B------:R-:W-:Y:S01]  /*61d0*/  UMOV UR6, URZ ;  /* 0x000000ff00067c82 */ /* 0x000fe20008000000 */
[----:B------:R-:W-:Y:S01]  /*61e0*/  IMAD.SHL.U32 R4, R20, 0x80, RZ ;  /* 0x0000008014047824 */ /* 0x000fe200078e00ff */
[----:B------:R-:W-:-:S05]  /*61f0*/  IADD3 R3, P0, PT, RZ, -UR6, RZ ;  /* 0x80000006ff037c10 */ /* 0x000fca000ff1e0ff */
[----:B------:R-:W-:-:S05]  /*6200*/  IMAD.X R4, RZ, RZ, ~R4, P0 ;  /* 0x000000ffff047224 */ /* 0x000fca00000e0e04 */
[----:B------:R-:W-:-:S04]  /*6210*/  SHF.R.S64 R3, R3, 0x1f, R4 ;  /* 0x0000001f03037819 */ /* 0x000fc80000001004 */
[----:B------:R-:W-:-:S04]  /*6220*/  IADD3 R174, P0, PT, R3, R174, RZ ;  /* 0x000000ae03ae7210 */ /* 0x000fc80007f1e0ff */
[----:B------:R-:W-:-:S09]  /*6230*/  LEA.HI.X.SX32 R175, R4, R175, 0x1, P0 ;  /* 0x000000af04af7211 */ /* 0x000fd200000f0eff */
.L_x_5640:
        /* <DEDUP_REMOVED lines=23> */
[----:B------:R-:W-:Y:S03]  /*63b0*/  LDGSTS.E.BYPASS.LTC128B.128 [R179+0x8800], desc[UR16][R16.64] ;  /* 0x0880000010b37fae */ /* 0x000fe6000b981a10 */
[----:B------:R-:W-:Y:S01]  /*63c0*/  IMAD.X R25, R19, 0x1, R20, P0 ;  /* 0x0000000113197824 */ /* 0x000fe200000e0614 */
[----:B------:R-:W-:Y:S04]  /*63d0*/  LDGSTS.E.BYPASS.LTC128B.128 [R179+0x9000], desc[UR16][R18.64] ;  /* 0x0900000012b37fae */ /* 0x000fe8000b981a10 */
[----:B------:R3:W-:Y:S04]  /*63e0*/  LDGSTS.E.BYPASS.LTC128B.128 [R179+0x9800], desc[UR16][R24.64] ;  /* 0x0980000018b37fae */ /* 0x0007e8000b981a10 */
[----:B------:R-:W-:Y:S04]  /*63f0*/  LDSM.16.M88.4 R112, [R169] ;  /* 0x00000000a970783b */ /* 0x000fe80000000200 */
[----:B------:R-:W4:Y:S04]  /*6400*/  LDSM.16.M88.4 R52, [R168+UR5+0x2000] ;  /* 0x00200005a834783b */ /* 0x000f280008000200 */
[----:B------:R-:W5:Y:S04]  /*6410*/  LDSM.16.M88.4 R44, [R168+UR5+0x2800] ;  /* 0x00280005a82c783b */ /* 0x000f680008000200 */
[----:B------:R-:W3:Y:S04]  /*6420*/  LDSM.16.M88.4 R36, [R168+UR5+0x3000] ;  /* 0x00300005a824783b */ /* 0x000ee80008000200 */
[----:B------:R-:W3:Y:S04]  /*6430*/  LDSM.16.M88.4 R28, [R168+UR5+0x3800] ;  /* 0x00380005a81c783b */ /* 0x000ee80008000200 */
[----:B------:R-:W3:Y:S04]  /*6440*/  LDSM.16.M88.4 R20, [R168+UR5+0x4000] ;  /* 0x00400005a814783b */ /* 0x000ee80008000200 */
[----:B------:R-:W3:Y:S04]  /*6450*/  LDSM.16.M88.4 R12, [R168+UR5+0x4800] ;  /* 0x00480005a80c783b */ /* 0x000ee80008000200 */
[----:B------:R-:W-:Y:S04]  /*6460*/  LDSM.16.M88.4 R132, [R167] ;  /* 0x00000000a784783b */ /* 0x000fe80000000200 */
[----:B------:R-:W3:Y:S04]  /*6470*/  LDSM.16.M88.4 R108, [R163+0x2000] ;  /* 0x00200000a36c783b */ /* 0x000ee80000000200 */
[----:B------:R-:W3:Y:S04]  /*6480*/  LDSM.16.M88.4 R104, [R163+0x2800] ;  /* 0x00280000a368783b */ /* 0x000ee80000000200 */
[----:B------:R-:W3:Y:S04]  /*6490*/  LDSM.16.M88.4 R64, [R163+0x3000] ;  /* 0x00300000a340783b */ /* 0x000ee80000000200 */
[----:B------:R-:W3:Y:S01]  /*64a0*/  LDSM.16.M88.4 R60, [R163+0x3800] ;  /* 0x00380000a33c783b */ /* 0x000ee20000000200 */
[C---:B----4-:R-:W-:Y:S03]  /*64b0*/  HMMA.16816.F32 R56, R112.reuse, R52, RZ ;  /* 0x000000347038723c */ /* 0x050fe600000018ff */
[----:B-1----:R-:W1:Y:S04]  /*64c0*/  LDSM.16.M88.4 R8, [R163+0x4000] ;  /* 0x00400000a308783b */ /* 0x002e680000000200 */
[----:B--2---:R-:W2:Y:S01]  /*64d0*/  LDSM.16.M88.4 R4, [R163+0x4800] ;  /* 0x00480000a304783b */ /* 0x004ea20000000200 */
[C---:B-----5:R-:W-:Y:S03]  /*64e0*/  HMMA.16816.F32 R48, R112.reuse, R44, RZ ;  /* 0x0000002c7030723c */ /* 0x060fe600000018ff */
[----:B------:R-:W-:Y:S04]  /*64f0*/  LDSM.16.M88.4 R120, [R168+UR5+0x5000] ;  /* 0x00500005a878783b */ /* 0x000fe80008000200 */
[----:B------:R-:W-:Y:S01]  /*6500*/  LDSM.16.M88.4 R128, [R168+UR5+0x5800] ;  /* 0x00580005a880783b */ /* 0x000fe20008000200 */
[C---:B------:R-:W-:Y:S03]  /*6510*/  HMMA.16816.F32 R52, R112.reuse, R54, RZ ;  /* 0x000000367034723c */ /* 0x040fe600000018ff */
[----:B------:R-:W0:Y:S05]  /*6520*/  LDGDEPBAR ;  /* 0x00000000000079af */ /* 0x000e2a0000000000 */
        /* <DEDUP_REMOVED lines=23> */
[----:B------:R-:W-:Y:S07]  /*66a0*/  LDSM.16.M88.4 R8, [R165] ;  /* 0x00000000a508783b */ /* 0x000fee0000000200 */
[C---:B--2---:R-:W-:Y:S08]  /*66b0*/  HMMA.16816.F32 R16, R132.reuse, R4, R16 ;  /* 0x000000048410723c */ /* 0x044ff00000001810 */
[----:B------:R-:W-:Y:S01]  /*66c0*/  HMMA.16816.F32 R12, R132, R6, R12 ;  /* 0x00000006840c723c */ /* 0x000fe2000000180c */
[----:B------:R-:W1:Y:S07]  /*66d0*/  LDSM.16.M88.4 R4, [R161+0x2000] ;  /* 0x00200000a104783b */ /* 0x000e6e0000000200 */
[C---:B---3--:R-:W-:Y:S08]  /*66e0*/  HMMA.16816.F32 R56, R108.reuse, R104, R56 ;  /* 0x000000686c38723c */ /* 0x048ff00000001838 */
[C---:B------:R-:W-:Y:S08]  /*66f0*/  HMMA.16816.F32 R52, R108.reuse, R106, R52 ;  /* 0x0000006a6c34723c */ /* 0x040ff00000001834 */
[C---:B----4-:R-:W-:Y:S08]  /*6700*/  HMMA.16816.F32 R48, R108.reuse, R64, R48 ;  /* 0x000000406c30723c */ /* 0x050ff00000001830 */
[C---:B------:R-:W-:Y:S01]  /*6710*/  HMMA.16816.F32 R44, R108.reuse, R66, R44 ;  /* 0x000000426c2c723c */ /* 0x040fe2000000182c */
[----:B------:R-:W2:Y:S07]  /*6720*/  LDSM.16.M88.4 R64, [R162+0x3800] ;  /* 0x00380000a240783b */ /* 0x000eae0000000200 */
[C---:B-----5:R-:W-:Y:S08]  /*6730*/  HMMA.16816.F32 R40, R108.reuse, R60, R40 ;  /* 0x0000003c6c28723c */ /* 0x060ff00000001828 */
[----:B------:R-:W-:Y:S01]  /*6740*/  HMMA.16816.F32 R36, R108, R62, R36 ;  /* 0x0000003e6c24723c */ /* 0x000fe20000001824 */
[----:B------:R-:W3:Y:S07]  /*6750*/  LDSM.16.M88.4 R60, [R161+0x2800] ;  /* 0x00280000a13c783b */ /* 0x000eee0000000200 */
[C---:B-1----:R-:W-:Y:S08]  /*6760*/  HMMA.16816.F32 R56, R8.reuse, R4, R56 ;  /* 0x000000040838723c */ /* 0x042ff00000001838 */
[----:B------:R-:W-:Y:S01]  /*6770*/  HMMA.16816.F32 R52, R8, R6, R52 ;  /* 0x000000060834723c */ /* 0x000fe20000001834 */
[----:B------:R-:W1:Y:S07]  /*6780*/  LDSM.16.M88.4 R4, [R162+0x4000] ;  /* 0x00400000a204783b */ /* 0x000e6e0000000200 */
[----:B------:R-:W-:Y:S03]  /*6790*/  HMMA.16816.F32 R124, R112, R120, RZ ;  /* 0x00000078707c723c */ /* 0x000fe600000018ff */
[----:B------:R-:W-:Y:S01]  /*67a0*/  FMUL.FTZ R57, R57, UR4 ;  /* 0x0000000439397c20 */ /* 0x000fe20008410000 */
[----:B------:R-:W-:Y:S01]  /*67b0*/  FMUL.FTZ R58, R58, UR4 ;  /* 0x000000043a3a7c20 */ /* 0x000fe20008410000 */
[----:B------:R-:W-:-:S02]  /*67c0*/  FMUL.FTZ R3, R56, UR4 ;  /* 0x0000000438037c20 */ /* 0x000fc40008410000 */
[----:B------:R-:W-:Y:S01]  /*67d0*/  MUFU.TANH R104, R57 ;  /* 0x0000003900687308 */ /* 0x000fe20000002400 */
[----:B--2---:R-:W-:Y:S01]  /*67e0*/  HMMA.16816.F32 R32, R108, R64, R32 ;  /* 0x000000406c20723c */ /* 0x004fe20000001820 */
[----:B------:R-:W-:Y:S02]  /*67f0*/  FMUL.FTZ R64, R59, UR4 ;  /* 0x000000043b407c20 */ /* 0x000fe40008410000 */
[----:B------:R-:W-:-:S04]  /*6800*/  FMUL.FTZ R52, R52, UR4 ;  /* 0x0000000434347c20 */ /* 0x000fc80008410000 */
[----:B------:R2:W-:Y:S01]  /*6810*/  MUFU.TANH R105, R58 ;  /* 0x0000003a00697308 */ /* 0x0005e20000002400 */
[----:B------:R-:W-:Y:S07]  /*6820*/  HMMA.16816.F32 R120, R112, R122, RZ ;  /* 0x0000007a7078723c */ /* 0x000fee00000018ff */
[----:B------:R-:W4:Y:S01]  /*6830*/  MUFU.TANH R3, R3 ;  /* 0x0000000300037308 */ /* 0x000f220000002400 */
[----:B---3--:R-:W-:Y:S01]  /*6840*/  HMMA.16816.F32 R48, R8, R60, R48 ;  /* 0x0000003c0830723c */ /* 0x008fe20000001830 */
[----:B------:R-:W-:Y:S01]  /*6850*/  FMUL.FTZ R60, R53, UR4 ;  /* 0x00000004353c7c20 */ /* 0x000fe20008410000 */
[----:B------:R-:W-:-:S05]  /*6860*/  FMUL.FTZ R61, R54, UR4 ;  /* 0x00000004363d7c20 */ /* 0x000fca0008410000 */
[----:B------:R-:W3:Y:S01]  /*6870*/  MUFU.TANH R64, R64 ;  /* 0x0000004000407308 */ /* 0x000ee20000002400 */
[----:B------:R-:W-:Y:S01]  /*6880*/  HMMA.16816.F32 R116, R112, R128, RZ ;  /* 0x000000807074723c */ /* 0x000fe200000018ff */
[----:B--2---:R-:W2:Y:S06]  /*6890*/  LDSM.16.M88.4 R56, [R161+0x3000] ;  /* 0x00300000a138783b */ /* 0x004eac0000000200 */
[----:B------:R-:W5:Y:S01]  /*68a0*/  MUFU.TANH R52, R52 ;  /* 0x0000003400347308 */ /* 0x000f620000002400 */
[----:B-1----:R-:W-:Y:S03]  /*68b0*/  HMMA.16816.F32 R24, R108, R4, R24 ;  /* 0x000000046c18723c */ /* 0x002fe60000001818 */
[----:B------:R-:W-:Y:S01]  /*68c0*/  FMUL.FTZ R48, R48, UR4 ;  /* 0x0000000430307c20 */ /* 0x000fe20008410000 */
[----:B------:R-:W-:Y:S01]  /*68d0*/  FMUL.FTZ R49, R49, UR4 ;  /* 0x0000000431317c20 */ /* 0x000fe20008410000 */
[----:B------:R-:W-:-:S02]  /*68e0*/  FMUL.FTZ R50, R50, UR4 ;  /* 0x0000000432327c20 */ /* 0x000fc40008410000 */
[----:B------:R-:W-:Y:S01]  /*68f0*/  MUFU.TANH R60, R60 ;  /* 0x0000003c003c7308 */ /* 0x000fe20000002400 */
[----:B------:R-:W-:Y:S01]  /*6900*/  HMMA.16816.F32 R20, R108, R6, R20 ;  /* 0x000000066c14723c */ /* 0x000fe20000001814 */
[----:B------:R-:W1:Y:S06]  /*6910*/  LDSM.16.M88.4 R4, [R162+0x4800] ;  /* 0x00480000a204783b */ /* 0x000e6c0000000200 */
[----:B------:R-:W-:Y:S01]  /*6920*/  MUFU.TANH R53, R49 ;  /* 0x0000003100357308 */ /* 0x000fe20000002400 */
[----:B------:R-:W-:Y:S01]  /*6930*/  HMMA.16816.F32 R44, R8, R62, R44 ;  /* 0x0000003e082c723c */ /* 0x000fe2000000182c */
[----:B------:R-:W-:Y:S01]  /*6940*/  FMUL.FTZ R62, R55, UR4 ;  /* 0x00000004373e7c20 */ /* 0x000fe20008410000 */
[----:B------:R-:W-:-:S05]  /*6950*/  FMUL.FTZ R55, R51, UR4 ;  /* 0x0000000433377c20 */ /* 0x000fca0008410000 */
[----:B------:R-:W-:Y:S01]  /*6960*/  MUFU.TANH R63, R48 ;  /* 0x00000030003f7308 */ /* 0x000fe20000002400 */
[----:B------:R-:W-:Y:S01]  /*6970*/  HMMA.16816.F32 R112, R112, R130, RZ ;  /* 0x000000827070723c */ /* 0x000fe200000018ff */
[----:B------:R-:W4:Y:S06]  /*6980*/  LDSM.16.M88.4 R128, [R163+0x5000] ;  /* 0x00500000a380783b */ /* 0x000f2c0000000200 */
[----:B------:R3:W-:Y:S01]  /*6990*/  MUFU.TANH R54, R50 ;  /* 0x0000003200367308 */ /* 0x0007e20000002400 */
[----:B------:R-:W-:Y:S03]  /*69a0*/  HMMA.16816.F32 R28, R108, R66, R28 ;  /* 0x000000426c1c723c */ /* 0x000fe6000000181c */
[----:B------:R-:W-:-:S04]  /*69b0*/  FMUL.FTZ R44, R44, UR4 ;  /* 0x000000042c2c7c20 */ /* 0x000fc80008410000 */
[----:B------:R-:W5:Y:S01]  /*69c0*/  MUFU.TANH R61, R61 ;  /* 0x0000003d003d7308 */ /* 0x000f620000002400 */
[----:B--2---:R-:W-:Y:S01]  /*69d0*/  HMMA.16816.F32 R40, R8, R56, R40 ;  /* 0x000000380828723c */ /* 0x004fe20000001828 */
[----:B------:R-:W-:Y:S01]  /*69e0*/  FMUL.FTZ R56, R45, UR4 ;  /* 0x000000042d387c20 */ /* 0x000fe20008410000 */
[----:B------:R-:W-:Y:S01]  /*69f0*/  FMUL.FTZ R45, R46, UR4 ;  /* 0x000000042e2d7c20 */ /* 0x000fe20008410000 */
[----:B------:R-:W-:-:S04]  /*6a00*/  FMUL.FTZ R46, R47, UR4 ;  /* 0x000000042f2e7c20 */ /* 0x000fc80008410000 */
[----:B------:R-:W2:Y:S01]  /*6a10*/  MUFU.TANH R62, R62 ;  /* 0x0000003e003e7308 */ /* 0x000ea20000002400 */
[----:B------:R-:W-:Y:S01]  /*6a20*/  HMMA.16816.F32 R36, R8, R58, R36 ;  /* 0x0000003a0824723c */ /* 0x000fe20000001824 */
[----:B---3--:R-:W3:Y:S06]  /*6a30*/  LDSM.16.M88.4 R48, [R161+0x3800] ;  /* 0x00380000a130783b */ /* 0x008eec0000000200 */
[----:B------:R-:W2:Y:S01]  /*6a40*/  MUFU.TANH R55, R55 ;  /* 0x0000003700377308 */ /* 0x000ea20000002400 */
[C---:B-1----:R-:W-:Y:S03]  /*6a50*/  HMMA.16816.F32 R16, R108.reuse, R4, R16 ;  /* 0x000000046c10723c */ /* 0x042fe60000001810 */
[----:B------:R-:W-:Y:S01]  /*6a60*/  FMUL.FTZ R40, R40, UR4 ;  /* 0x0000000428287c20 */ /* 0x000fe20008410000 */
[----:B------:R-:W-:Y:S01]  /*6a70*/  FMUL.FTZ R41, R41, UR4 ;  /* 0x0000000429297c20 */ /* 0x000fe20008410000 */
[----:B------:R-:W-:Y:S01]  /*6a80*/  FMUL.FTZ R42, R42, UR4 ;  /* 0x000000042a2a7c20 */ /* 0x000fe20008410000 */
[----:B------:R-:W-:Y:S01]  /*6a90*/  FMUL.FTZ R151, R43, UR4 ;  /* 0x000000042b977c20 */ /* 0x000fe20008410000 */
[----:B------:R-:W-:Y:S01]  /*6aa0*/  MUFU.TANH R146, R40 ;  /* 0x0000002800927308 */ /* 0x000fe20000002400 */
[----:B------:R-:W-:Y:S01]  /*6ab0*/  HMMA.16816.F32 R12, R108, R6, R12 ;  /* 0x000000066c0c723c */ /* 0x000fe2000000180c */
[----:B------:R-:W1:Y:S02]  /*6ac0*/  LDSM.16.M88.4 R4, [R162+0x5000] ;  /* 0x00500000a204783b */ /* 0x000e640000000200 */
[----:B------:R-:W-:Y:S01]  /*6ad0*/  FMUL.FTZ R39, R39, UR4 ;  /* 0x0000000427277c20 */ /* 0x000fe20008410000 */
[----:B------:R-:W-:Y:S01]  /*6ae0*/  FMUL.FTZ R38, R38, UR4 ;  /* 0x0000000426267c20 */ /* 0x000fe20008410000 */
[----:B------:R-:W-:Y:S01]  /*6af0*/  FMUL.FTZ R37, R37, UR4 ;  /* 0x0000000425257c20 */ /* 0x000fe20008410000 */
[----:B------:R-:W-:Y:S01]  /*6b00*/  FMUL.FTZ R36, R36, UR4 ;  /* 0x0000000424247c20 */ /* 0x000fe20008410000 */
[----:B------:R-:W-:Y:S01]  /*6b10*/  MUFU.TANH R150, R41 ;  /* 0x0000002900967308 */ /* 0x000fe20000002400 */
[C---:B----4-:R-:W-:Y:S07]  /*6b20*/  HMMA.16816.F32 R124, R132.reuse, R128, R124 ;  /* 0x00000080847c723c */ /* 0x050fee000000187c */
[----:B------:R4:W-:Y:S01]  /*6b30*/  MUFU.TANH R149, R42 ;  /* 0x0000002a00957308 */ /* 0x0009e20000002400 */
[----:B------:R-:W-:Y:S07]  /*6b40*/  HMMA.16816.F32 R120, R132, R130, R120 ;  /* 0x000000828478723c */ /* 0x000fee0000001878 */
[----:B------:R-:W-:Y:S01]  /*6b50*/  MUFU.TANH R145, R39 ;  /* 0x0000002700917308 */ /* 0x000fe20000002400 */
[C---:B---3--:R-:W-:Y:S07]  /*6b60*/  HMMA.16816.F32 R32, R8.reuse, R48, R32 ;  /* 0x000000300820723c */ /* 0x048fee0000001820 */
[----:B------:R-:W-:Y:S01]  /*6b70*/  MUFU.TANH R147, R38 ;  /* 0x0000002600937308 */ /* 0x000fe20000002400 */
[----:B----4-:R-:W3:Y:S01]  /*6b80*/  LDSM.16.M88.4 R40, [R161+0x4000] ;  /* 0x00400000a128783b */ /* 0x010ee20000000200 */
[----:B------:R-:W-:Y:S06]  /*6b90*/  HMMA.16816.F32 R28, R8, R50, R28 ;  /* 0x00000032081c723c */ /* 0x000fec000000181c */
[----:B------:R-:W4:Y:S02]  /*6ba0*/  MUFU.TANH R44, R44 ;  /* 0x0000002c002c7308 */ /* 0x000f240000002400 */
[C---:B-1----:R-:W-:Y:S02]  /*6bb0*/  HMMA.16816.F32 R124, R108.reuse, R4, R124 ;  /* 0x000000046c7c723c */ /* 0x042fe4000000187c */
[----:B------:R-:W-:Y:S01]  /*6bc0*/  FMUL.FTZ R32, R32, UR4 ;  /* 0x0000000420207c20 */ /* 0x000fe20008410000 */
[----:B------:R-:W-:Y:S01]  /*6bd0*/  FMUL.FTZ R33, R33, UR4 ;  /* 0x0000000421217c20 */ /* 0x000fe20008410000 */
[----:B------:R-:W-:Y:S01]  /*6be0*/  FMUL.FTZ R34, R34, UR4 ;  /* 0x0000000422227c20 */ /* 0x000fe20008410000 */
[----:B------:R-:W-:Y:S01]  /*6bf0*/  FMUL.FTZ R57, R35, UR4 ;  /* 0x0000000423397c20 */ /* 0x000fe20008410000 */
[----:B------:R-:W-:Y:S02]  /*6c00*/  MUFU.TANH R58, R32 ;  /* 0x00000020003a7308 */ /* 0x000fe40000002400 */
[----:B------:R-:W-:Y:S01]  /*6c10*/  HMMA.16816.F32 R120, R108, R6, R120 ;  /* 0x000000066c78723c */ /* 0x000fe20000001878 */
[----:B------:R-:W1:Y:S02]  /*6c20*/  LDSM.16.M88.4 R4, [R163+0x5800] ;  /* 0x00580000a304783b */ /* 0x000e640000000200 */
[----:B------:R-:W-:Y:S01]  /*6c30*/  FMUL.FTZ R28, R28, UR4 ;  /* 0x000000041c1c7c20 */ /* 0x000fe20008410000 */
[----:B------:R-:W-:Y:S01]  /*6c40*/  FMUL.FTZ R29, R29, UR4 ;  /* 0x000000041d1d7c20 */ /* 0x000fe20008410000 */
[----:B------:R-:W-:Y:S01]  /*6c50*/  FMUL.FTZ R30, R30, UR4 ;  /* 0x000000041e1e7c20 */ /* 0x000fe20008410000 */
[----:B------:R-:W-:Y:S01]  /*6c60*/  MUFU.TANH R144, R33 ;  /* 0x0000002100907308 */ /* 0x000fe20000002400 */
[----:B------:R-:W-:-:S07]  /*6c70*/  FMUL.FTZ R31, R31, UR4 ;  /* 0x000000041f1f7c20 */ /* 0x000fce0008410000 */
[----:B------:R5:W-:Y:S08]  /*6c80*/  MUFU.TANH R59, R34 ;  /* 0x00000022003b7308 */ /* 0x000bf00000002400 */
[----:B------:R2:W-:Y:S01]  /*6c90*/  MUFU.TANH R39, R28 ;  /* 0x0000001c00277308 */ /* 0x0005e20000002400 */
[C---:B---3--:R-:W-:Y:S07]  /*6ca0*/  HMMA.16816.F32 R24, R8.reuse, R40, R24 ;  /* 0x000000280818723c */ /* 0x048fee0000001818 */
[----:B------:R-:W-:Y:S01]  /*6cb0*/  MUFU.TANH R142, R29 ;  /* 0x0000001d008e7308 */ /* 0x000fe20000002400 */
[----:B------:R-:W-:Y:S01]  /*6cc0*/  HMMA.16816.F32 R20, R8, R42, R20 ;  /* 0x0000002a0814723c */ /* 0x000fe20000001814 */
[----:B-----5:R-:W3:Y:S06]  /*6cd0*/  LDSM.16.M88.4 R32, [R161+0x4800] ;  /* 0x00480000a120783b */ /* 0x020eec0000000200 */
[----:B------:R5:W-:Y:S01]  /*6ce0*/  MUFU.TANH R143, R30 ;  /* 0x0000001e008f7308 */ /* 0x000be20000002400 */
[----:B--2---:R-:W-:Y:S01]  /*6cf0*/  IMAD R28, R101, 0x80, R140 ;  /* 0x00000080651c7824 */ /* 0x004fe200078e028c */
[----:B-1----:R-:W-:Y:S02]  /*6d00*/  HMMA.16816.F32 R116, R132, R4, R116 ;  /* 0x000000048474723c */ /* 0x002fe40000001874 */
[----:B------:R-:W-:Y:S01]  /*6d10*/  FMUL.FTZ R130, R24, UR4 ;  /* 0x0000000418827c20 */ /* 0x000fe20008410000 */
[----:B------:R-:W-:Y:S01]  /*6d20*/  FMUL.FTZ R25, R25, UR4 ;  /* 0x0000000419197c20 */ /* 0x000fe20008410000 */
[----:B------:R-:W-:-:S02]  /*6d30*/  VIADD R5, R28, 0xffffff01 ;  /* 0xffffff011c057836 */ /* 0x000fc40000000000 */
[----:B------:R-:W-:Y:S01]  /*6d40*/  FMUL.FTZ R26, R26, UR4 ;  /* 0x000000041a1a7c20 */ /* 0x000fe20008410000 */
[C---:B------:R-:W-:Y:S01]  /*6d50*/  VIADD R24, R28.reuse, 0xffffff00 ;  /* 0xffffff001c187836 */ /* 0x040fe20000000000 */
[----:B------:R1:W-:Y:S01]  /*6d60*/  MUFU.TANH R141, R31 ;  /* 0x0000001f008d7308 */ /* 0x0003e20000002400 */
[----:B------:R-:W-:Y:S01]  /*6d70*/  VIADD R4, R28, 0xffffff08 ;  /* 0xffffff081c047836 */ /* 0x000fe20000000000 */
[CC--:B------:R-:W-:Y:S01]  /*6d80*/  ISETP.GE.AND P6, PT, R5.reuse, R138.reuse, PT ;  /* 0x0000008a0500720c */ /* 0x0c0fe20003fc6270 */
[----:B------:R-:W-:Y:S01]  /*6d90*/  FMUL.FTZ R20, R20, UR4 ;  /* 0x0000000414147c20 */ /* 0x000fe20008410000 */
[-C--:B------:R-:W-:Y:S01]  /*6da0*/  ISETP.GE.AND P3, PT, R5, R103.reuse, PT ;  /* 0x000000670500720c */ /* 0x080fe20003f66270 */
[----:B------:R-:W-:Y:S01]  /*6db0*/  VIADD R5, R28, 0xffffff09 ;  /* 0xffffff091c057836 */ /* 0x000fe20000000000 */
[-C--:B------:R-:W-:Y:S01]  /*6dc0*/  ISETP.GE.AND P1, PT, R24, R138.reuse, PT ;  /* 0x0000008a1800720c */ /* 0x080fe20003f26270 */
[----:B------:R-:W-:Y:S01]  /*6dd0*/  FMUL.FTZ R21, R21, UR4 ;  /* 0x0000000415157c20 */ /* 0x000fe20008410000 */
[-C--:B------:R-:W-:Y:S01]  /*6de0*/  ISETP.GE.AND P5, PT, R4, R138.reuse, PT ;  /* 0x0000008a0400720c */ /* 0x080fe20003fa6270 */
[----:B------:R-:W-:Y:S01]  /*6df0*/  FMUL.FTZ R22, R22, UR4 ;  /* 0x0000000416167c20 */ /* 0x000fe20008410000 */
[-C--:B------:R-:W-:Y:S01]  /*6e00*/  ISETP.GE.AND P4, PT, R4, R103.reuse, PT ;  /* 0x000000670400720c */ /* 0x080fe20003f86270 */
[----:B------:R-:W-:Y:S01]  /*6e10*/  FMUL.FTZ R23, R23, UR4 ;  /* 0x0000000417177c20 */ /* 0x000fe20008410000 */
[----:B------:R-:W-:Y:S01]  /*6e20*/  FSEL R4, R3, -INF , !P1 ;  /* 0xff80000003047808 */ /* 0x000fe20004800000 */
[----:B------:R-:W-:Y:S01]  /*6e30*/  MUFU.TANH R41, R25 ;  /* 0x0000001900297308 */ /* 0x000fe20000002400 */
[-C--:B------:R-:W-:Y:S01]  /*6e40*/  ISETP.GE.AND P2, PT, R5, R138.reuse, PT ;  /* 0x0000008a0500720c */ /* 0x080fe20003f46270 */
[----:B------:R-:W-:Y:S01]  /*6e50*/  FMUL.FTZ R43, R27, UR4 ;  /* 0x000000041b2b7c20 */ /* 0x000fe20008410000 */
[-C--:B------:R-:W-:Y:S01]  /*6e60*/  ISETP.GE.AND P1, PT, R5, R103.reuse, PT ;  /* 0x000000670500720c */ /* 0x080fe20003f26270 */
[----:B------:R-:W-:Y:S01]  /*6e70*/  VIADD R5, R28, 0xffffff10 ;  /* 0xffffff101c057836 */ /* 0x000fe20000000000 */
[-C--:B------:R-:W-:Y:S01]  /*6e80*/  ISETP.GE.AND P0, PT, R24, R103.reuse, PT ;  /* 0x000000671800720c */ /* 0x080fe20003f06270 */
[----:B------:R-:W-:Y:S01]  /*6e90*/  HMMA.16816.F32 R112, R132, R6, R112 ;  /* 0x000000068470723c */ /* 0x000fe20000001870 */
[----:B-----5:R-:W-:Y:S01]  /*6ea0*/  FSEL R30, R104, -INF , !P6 ;  /* 0xff800000681e7808 */ /* 0x020fe20007000000 */
[----:B------:R2:W-:Y:S01]  /*6eb0*/  MUFU.TANH R3, R21 ;  /* 0x0000001500037308 */ /* 0x0005e20000002400 */
[----:B------:R-:W-:Y:S01]  /*6ec0*/  FSEL R29, R105, -INF , !P0 ;  /* 0xff800000691d7808 */ /* 0x000fe20004000000 */
[C---:B------:R-:W-:Y:S01]  /*6ed0*/  VIADD R7, R28.reuse, 0xffffff40 ;  /* 0xffffff401c077836 */ /* 0x040fe20000000000 */
[C---:B------:R-:W-:Y:S01]  /*6ee0*/  ISETP.GE.AND P0, PT, R5.reuse, R138, PT ;  /* 0x0000008a0500720c */ /* 0x040fe20003f06270 */
[----:B------:R-:W-:Y:S01]  /*6ef0*/  VIADD R6, R28, 0xffffff41 ;  /* 0xffffff411c067836 */ /* 0x000fe20000000000 */
[----:B------:R-:W-:Y:S01]  /*6f00*/  ISETP.GE.AND P6, PT, R5, R103, PT ;  /* 0x000000670500720c */ /* 0x000fe20003fc6270 */
[----:B---3--:R-:W-:Y:S01]  /*6f10*/  HMMA.16816.F32 R16, R8, R32, R16 ;  /* 0x000000200810723c */ /* 0x008fe20000001810 */
[----:B------:R-:W-:Y:S01]  /*6f20*/  FSEL R5, R64, -INF , !P3 ;  /* 0xff80000040057808 */ /* 0x000fe20005800000 */
[----:B------:R3:W-:Y:S01]  /*6f30*/  MUFU.TANH R32, R20 ;  /* 0x0000001400207308 */ /* 0x0007e20000002400 */
[----:B------:R-:W-:-:S02]  /*6f40*/  FSEL R52, R52, -INF , !P5 ;  /* 0xff80000034347808 */ /* 0x000fc40006800000 */
[----:B-1----:R-:W-:Y:S02]  /*6f50*/  FSEL R31, R61, -INF , !P4 ;  /* 0xff8000003d1f7808 */ /* 0x002fe40006000000 */
[----:B------:R-:W-:Y:S01]  /*6f60*/  FSEL R38, R63, -INF , !P0 ;  /* 0xff8000003f267808 */ /* 0x000fe20004000000 */
[----:B------:R-:W-:Y:S02]  /*6f70*/  HMMA.16816.F32 R12, R8, R34, R12 ;  /* 0x00000022080c723c */ /* 0x000fe4000000180c */
[----:B------:R1:W-:Y:S01]  /*6f80*/  MUFU.TANH R139, R26 ;  /* 0x0000001a008b7308 */ /* 0x0003e20000002400 */
[----:B--2---:R-:W-:-:S05]  /*6f90*/  VIADD R21, R28, 0xffffff18 ;  /* 0xffffff181c157836 */ /* 0x004fca0000000000 */
[-C--:B------:R-:W-:Y:S02]  /*6fa0*/  ISETP.GE.AND P4, PT, R21, R138.reuse, PT ;  /* 0x0000008a1500720c */ /* 0x080fe40003f86270 */
[----:B------:R-:W-:Y:S01]  /*6fb0*/  MUFU.TANH R131, R22 ;  /* 0x0000001600837308 */ /* 0x000fe20000002400 */
[----:B------:R-:W-:Y:S01]  /*6fc0*/  FMUL.FTZ R128, R16, UR4 ;  /* 0x0000000410807c20 */ /* 0x000fe20008410000 */
[----:B---3--:R-:W-:Y:S02]  /*6fd0*/  VIADD R20, R28, 0xffffff11 ;  /* 0xffffff111c147836 */ /* 0x008fe40000000000 */
        /* <DEDUP_REMOVED lines=9> */
[-C--:B------:R-:W-:Y:S01]  /*7070*/  ISETP.GE.AND P2, PT, R21, R103.reuse, PT ;  /* 0x000000671500720c */ /* 0x080fe20003f46270 */
[----:B-1----:R-:W1:Y:S01]  /*7080*/  LDSM.16.M88.4 R24, [R161+0x5000] ;  /* 0x00500000a118783b */ /* 0x002e620000000200 */
[----:B------:R-:W-:Y:S01]  /*7090*/  FSEL R42, R53, -INF , !P3 ;  /* 0xff800000352a7808 */ /* 0x000fe20005800000 */
[----:B------:R-:W-:Y:S01]  /*70a0*/  FMUL.FTZ R13, R13, UR4 ;  /* 0x000000040d0d7c20 */ /* 0x000fe20008410000 */
[C---:B------:R-:W-:Y:S01]  /*70b0*/  ISETP.GE.AND P1, PT, R20.reuse, R138, PT ;  /* 0x0000008a1400720c */ /* 0x040fe20003f26270 */
[----:B------:R-:W-:Y:S01]  /*70c0*/  MUFU.TANH R56, R56 ;  /* 0x0000003800387308 */ /* 0x000fe20000002400 */
[----:B------:R-:W-:-:S02]  /*70d0*/  ISETP.GE.AND P0, PT, R20, R103, PT ;  /* 0x000000671400720c */ /* 0x000fc40003f06270 */
[----:B------:R-:W-:Y:S02]  /*70e0*/  ISETP.GE.AND P3, PT, R18, R103, PT ;  /* 0x000000671200720c */ /* 0x000fe40003f66270 */
[----:B------:R-:W-:Y:S02]  /*70f0*/  FSEL R47, R55, -INF , !P5 ;  /* 0xff800000372f7808 */ /* 0x000fe40006800000 */
[----:B----4-:R-:W-:Y:S01]  /*7100*/  FSEL R40, R44, -INF , !P4 ;  /* 0xff8000002c287808 */ /* 0x010fe20006000000 */
[----:B------:R-:W3:Y:S01]  /*7110*/  MUFU.TANH R45, R45 ;  /* 0x0000002d002d7308 */ /* 0x000ee20000002400 */
[----:B------:R-:W-:Y:S01]  /*7120*/  FSEL R149, R149, -INF , !P3 ;  /* 0xff80000095957808 */ /* 0x000fe20005800000 */
[----:B--2---:R-:W2:Y:S06]  /*7130*/  LDSM.16.M88.4 R20, [R162+0x5800] ;  /* 0x00580000a214783b */ /* 0x004eac0000000200 */
[----:B------:R4:W-:Y:S08]  /*7140*/  MUFU.TANH R148, R37 ;  /* 0x0000002500947308 */ /* 0x0009f00000002400 */
[----:B------:R-:W5:Y:S01]  /*7150*/  MUFU.TANH R46, R46 ;  /* 0x0000002e002e7308 */ /* 0x000f620000002400 */
[----:B---3--:R-:W-:-:S07]  /*7160*/  FSEL R45, R45, -INF , !P2 ;  /* 0xff8000002d2d7808 */ /* 0x008fce0005000000 */
[----:B------:R3:W3:Y:S01]  /*7170*/  MUFU.TANH R152, R36 ;  /* 0x0000002400987308 */ /* 0x0006e20000002400 */
[----:B----4-:R-:W-:Y:S02]  /*7180*/  FSEL R37, R54, -INF , !P6 ;  /* 0xff80000036257808 */ /* 0x010fe40007000000 */
[-C--:B------:R-:W-:Y:S01]  /*7190*/  ISETP.GE.AND P6, PT, R18, R138.reuse, PT ;  /* 0x0000008a1200720c */ /* 0x080fe20003fc6270 */
[----:B------:R-:W-:Y:S01]  /*71a0*/  FMUL.FTZ R18, R19, UR4 ;  /* 0x0000000413127c20 */ /* 0x000fe20008410000 */
[----:B------:R-:W-:Y:S01]  /*71b0*/  VIADD R19, R28, 0xffffff21 ;  /* 0xffffff211c137836 */ /* 0x000fe20000000000 */
[----:B-1----:R-:W-:Y:S01]  /*71c0*/  HMMA.16816.F32 R124, R8, R24, R124 ;  /* 0x00000018087c723c */ /* 0x002fe2000000187c */
[----:B------:R-:W-:Y:S01]  /*71d0*/  FSEL R146, R146, -INF , !P6 ;  /* 0xff80000092927808 */ /* 0x000fe20007000000 */
[----:B------:R1:W-:Y:S01]  /*71e0*/  MUFU.TANH R24, R13 ;  /* 0x0000000d00187308 */ /* 0x0003e20000002400 */
[----:B-----5:R-:W-:Y:S01]  /*71f0*/  FSEL R53, R46, -INF , !P0 ;  /* 0xff8000002e357808 */ /* 0x020fe20004000000 */
[----:B------:R-:W-:Y:S01]  /*7200*/  FMUL.FTZ R25, R14, UR4 ;  /* 0x000000040e197c20 */ /* 0x000fe20008410000 */
[----:B------:R-:W-:-:S02]  /*7210*/  ISETP.GE.AND P5, PT, R19, R138, PT ;  /* 0x0000008a1300720c */ /* 0x000fc40003fa6270 */
[-C--:B------:R-:W-:Y:S01]  /*7220*/  ISETP.GE.AND P4, PT, R19, R103.reuse, PT ;  /* 0x000000671300720c */ /* 0x080fe20003f86270 */
[----:B------:R-:W-:Y:S01]  /*7230*/  FMUL.FTZ R19, R12, UR4 ;  /* 0x000000040c137c20 */ /* 0x000fe20008410000 */
[----:B------:R-:W-:Y:S01]  /*7240*/  VIADD R12, R28, 0xffffff28 ;  /* 0xffffff281c0c7836 */ /* 0x000fe20000000000 */
[----:B------:R-:W-:Y:S01]  /*7250*/  FSEL R150, R150, -INF , !P5 ;  /* 0xff80000096967808 */ /* 0x000fe20006800000 */
[----:B--2---:R-:W-:Y:S01]  /*7260*/  HMMA.16816.F32 R116, R108, R20, R116 ;  /* 0x000000146c74723c */ /* 0x004fe20000001874 */
[----:B---3--:R-:W-:Y:S01]  /*7270*/  FSEL R36, R56, -INF , !P1 ;  /* 0xff80000038247808 */ /* 0x008fe20004800000 */
[----:B------:R-:W-:Y:S01]  /*7280*/  FMUL.FTZ R21, R15, UR4 ;  /* 0x000000040f157c20 */ /* 0x000fe20008410000 */
[CC--:B------:R-:W-:Y:S01]  /*7290*/  ISETP.GE.AND P2, PT, R12.reuse, R138.reuse, PT ;  /* 0x0000008a0c00720c */ /* 0x0c0fe20003f46270 */
[----:B------:R-:W2:Y:S01]  /*72a0*/  MUFU.TANH R151, R151 ;  /* 0x0000009700977308 */ /* 0x000ea20000002400 */
[-C--:B------:R-:W-:Y:S01]  /*72b0*/  ISETP.GE.AND P1, PT, R12, R103.reuse, PT ;  /* 0x000000670c00720c */ /* 0x080fe20003f26270 */
[----:B------:R-:W-:Y:S01]  /*72c0*/  VIADD R12, R28, 0xffffff29 ;  /* 0xffffff291c0c7836 */ /* 0x000fe20000000000 */
[----:B------:R-:W-:Y:S01]  /*72d0*/  FSEL R152, R152, -INF , !P2 ;  /* 0xff80000098987808 */ /* 0x000fe20005000000 */
[----:B------:R-:W-:Y:S01]  /*72e0*/  HMMA.16816.F32 R120, R8, R26, R120 ;  /* 0x0000001a0878723c */ /* 0x000fe20000001878 */
[----:B------:R-:W-:Y:S01]  /*72f0*/  VIADD R26, R28, 0xffffff31 ;  /* 0xffffff311c1a7836 */ /* 0x000fe20000000000 */
[----:B------:R-:W-:Y:S01]  /*7300*/  FSEL R147, R147, -INF , !P1 ;  /* 0xff80000093937808 */ /* 0x000fe20004800000 */
[----:B------:R-:W-:Y:S01]  /*7310*/  FMUL.FTZ R64, R125, UR4 ;  /* 0x000000047d407c20 */ /* 0x000fe20008410000 */
[CC--:B------:R-:W-:Y:S01]  /*7320*/  ISETP.GE.AND P0, PT, R12.reuse, R138.reuse, PT ;  /* 0x0000008a0c00720c */ /* 0x0c0fe20003f06270 */
[----:B------:R-:W3:Y:S01]  /*7330*/  MUFU.TANH R57, R57 ;  /* 0x0000003900397308 */ /* 0x000ee20000002400 */
[-C--:B------:R-:W-:Y:S01]  /*7340*/  ISETP.GE.AND P6, PT, R12, R103.reuse, PT ;  /* 0x000000670c00720c */ /* 0x080fe20003fc6270 */
[----:B------:R-:W-:Y:S01]  /*7350*/  VIADD R12, R28, 0xffffff30 ;  /* 0xffffff301c0c7836 */ /* 0x000fe20000000000 */
        /* <DEDUP_REMOVED lines=8> */
[----:B-1----:R-:W1:Y:S01]  /*73e0*/  LDSM.16.M88.4 R12, [R161+0x5800] ;  /* 0x00580000a10c783b */ /* 0x002e620000000200 */
[----:B--2---:R-:W-:Y:S01]  /*73f0*/  FSEL R151, R151, -INF , !P4 ;  /* 0xff80000097977808 */ /* 0x004fe20006000000 */
[----:B------:R-:W-:Y:S01]  /*7400*/  FMUL.FTZ R60, R127, UR4 ;  /* 0x000000047f3c7c20 */ /* 0x000fe20008410000 */
[-C--:B------:R-:W-:Y:S01]  /*7410*/  ISETP.GE.AND P4, PT, R26, R138.reuse, PT ;  /* 0x0000008a1a00720c */ /* 0x080fe20003f86270 */
[----:B------:R-:W-:Y:S01]  /*7420*/  FMUL.FTZ R63, R120, UR4 ;  /* 0x00000004783f7c20 */ /* 0x000fe20008410000 */
[----:B------:R-:W-:Y:S01]  /*7430*/  FSEL R59, R59, -INF , !P5 ;  /* 0xff8000003b3b7808 */ /* 0x000fe20006800000 */
[----:B------:R-:W2:Y:S01]  /*7440*/  MUFU.TANH R130, R130 ;  /* 0x0000008200827308 */ /* 0x000ea20000002400 */
[----:B------:R-:W-:Y:S01]  /*7450*/  FSEL R144, R144, -INF , !P4 ;  /* 0xff80000090907808 */ /* 0x000fe20006000000 */
[----:B------:R-:W-:Y:S01]  /*7460*/  FMUL.FTZ R62, R121, UR4 ;  /* 0x00000004793e7c20 */ /* 0x000fe20008410000 */
[----:B------:R-:W-:Y:S01]  /*7470*/  ISETP.GE.AND P5, PT, R7, R138, PT ;  /* 0x0000008a0700720c */ /* 0x000fe20003fa6270 */
[----:B------:R-:W-:Y:S01]  /*7480*/  FMUL.FTZ R66, R123, UR4 ;  /* 0x000000047b427c20 */ /* 0x000fe20008410000 */
[-C--:B------:R-:W-:Y:S01]  /*7490*/  ISETP.GE.AND P4, PT, R7, R103.reuse, PT ;  /* 0x000000670700720c */ /* 0x080fe20003f86270 */
[----:B------:R-:W-:Y:S01]  /*74a0*/  VIADD R7, R28, 0xffffff48 ;  /* 0xffffff481c077836 */ /* 0x000fe20000000000 */
[----:B------:R-:W-:Y:S01]  /*74b0*/  ISETP.GE.AND P2, PT, R26, R103, PT ;  /* 0x000000671a00720c */ /* 0x000fe20003f46270 */
[----:B------:R-:W5:Y:S01]  /*74c0*/  MUFU.TANH R128, R128 ;  /* 0x0000008000807308 */ /* 0x000f620000002400 */
[----:B----4-:R-:W-:Y:S01]  /*74d0*/  VIADD R25, R28, 0xffffff38 ;  /* 0xffffff381c197836 */ /* 0x010fe20000000000 */
[----:B------:R-:W-:Y:S01]  /*74e0*/  FSEL R58, R58, -INF , !P3 ;  /* 0xff8000003a3a7808 */ /* 0x000fe20005800000 */
[----:B------:R-:W-:Y:S01]  /*74f0*/  FMUL.FTZ R122, R122, UR4 ;  /* 0x000000047a7a7c20 */ /* 0x000fe20008410000 */
[----:B---3--:R-:W-:Y:S01]  /*7500*/  FSEL R57, R57, -INF , !P2 ;  /* 0xff80000039397808 */ /* 0x008fe20005000000 */
[----:B------:R-:W-:-:S04]  /*7510*/  DEPBAR.LE SB0, 0x0 ;  /* 0x000080000000791a */ /* 0x000fc80000000000 */
[CC--:B------:R-:W-:Y:S01]  /*7520*/  ISETP.GE.AND P1, PT, R25.reuse, R138.reuse, PT ;  /* 0x0000008a1900720c */ /* 0x0c0fe20003f26270 */
[----:B------:R-:W3:Y:S01]  /*7530*/  MUFU.TANH R43, R43 ;  /* 0x0000002b002b7308 */ /* 0x000ee20000002400 */
[----:B------:R-:W-:Y:S01]  /*7540*/  ISETP.GE.AND P0, PT, R25, R103, PT ;  /* 0x000000671900720c */ /* 0x000fe20003f06270 */
[----:B------:R-:W-:Y:S01]  /*7550*/  VIADD R25, R28, 0xffffff39 ;  /* 0xffffff391c197836 */ /* 0x000fe20000000000 */
[----:B------:R-:W-:Y:S02]  /*7560*/  FSEL R56, R39, -INF , !P1 ;  /* 0xff80000027387808 */ /* 0x000fe40004800000 */
[----:B------:R-:W-:Y:S02]  /*7570*/  FSEL R143, R143, -INF , !P0 ;  /* 0xff8000008f8f7808 */ /* 0x000fe40004000000 */
[-C--:B------:R-:W-:Y:S01]  /*7580*/  ISETP.GE.AND P6, PT, R25, R138.reuse, PT ;  /* 0x0000008a1900720c */ /* 0x080fe20003fc6270 */
[----:B------:R-:W4:Y:S01]  /*7590*/  MUFU.TANH R18, R18 ;  /* 0x0000001200127308 */ /* 0x000f220000002400 */
[----:B------:R-:W-:-:S02]  /*75a0*/  ISETP.GE.AND P0, PT, R7, R138, PT ;  /* 0x0000008a0700720c */ /* 0x000fc40003f06270 */
[----:B------:R-:W-:Y:S02]  /*75b0*/  FSEL R142, R142, -INF , !P6 ;  /* 0xff8000008e8e7808 */ /* 0x000fe40007000000 */
[-C--:B------:R-:W-:Y:S01]  /*75c0*/  ISETP.GE.AND P6, PT, R7, R103.reuse, PT ;  /* 0x000000670700720c */ /* 0x080fe20003fc6270 */
[----:B------:R-:W-:Y:S01]  /*75d0*/  VIADD R7, R28, 0xffffff50 ;  /* 0xffffff501c077836 */ /* 0x000fe20000000000 */
[C---:B------:R-:W-:Y:S01]  /*75e0*/  ISETP.GE.AND P2, PT, R6.reuse, R138, PT ;  /* 0x0000008a0600720c */ /* 0x040fe20003f46270 */
[C---:B-1----:R-:W-:Y:S01]  /*75f0*/  HMMA.16816.F32 R116, R8.reuse, R12, R116 ;  /* 0x0000000c0874723c */ /* 0x042fe20000001874 */
[-C--:B------:R-:W-:Y:S01]  /*7600*/  ISETP.GE.AND P1, PT, R6, R103.reuse, PT ;  /* 0x000000670600720c */ /* 0x080fe20003f26270 */
[C---:B------:R-:W-:Y:S01]  /*7610*/  VIADD R6, R28.reuse, 0xffffff49 ;  /* 0xffffff491c067836 */ /* 0x040fe20000000000 */
[----:B------:R-:W-:Y:S01]  /*7620*/  ISETP.GE.AND P3, PT, R25, R103, PT ;  /* 0x000000671900720c */ /* 0x000fe20003f66270 */
[----:B------:R-:W1:Y:S01]  /*7630*/  MUFU.TANH R19, R19 ;  /* 0x0000001300137308 */ /* 0x000e620000002400 */
[----:B------:R-:W-:Y:S01]  /*7640*/  FSEL R139, R139, -INF , !P4 ;  /* 0xff8000008b8b7808 */ /* 0x000fe20006000000 */
[----:B------:R-:W-:Y:S01]  /*7650*/  VIADD R12, R28, 0xffffff51 ;  /* 0xffffff511c0c7836 */ /* 0x000fe20000000000 */
[----:B------:R-:W-:Y:S01]  /*7660*/  FSEL R140, R41, -INF , !P2 ;  /* 0xff800000298c7808 */ /* 0x000fe20005000000 */
[----:B------:R-:W-:Y:S01]  /*7670*/  HMMA.16816.F32 R8, R8, R14, R112 ;  /* 0x0000000e0808723c */ /* 0x000fe20000001870 */
[----:B------:R-:W-:-:S02]  /*7680*/  FSEL R141, R141, -INF , !P3 ;  /* 0xff8000008d8d7808 */ /* 0x000fc40005800000 */
[CC--:B------:R-:W-:Y:S01]  /*7690*/  ISETP.GE.AND P4, PT, R7.reuse, R138.reuse, PT ;  /* 0x0000008a0700720c */ /* 0x0c0fe20003f86270 */
[----:B------:R-:W1:Y:S01]  /*76a0*/  MUFU.TANH R34, R34 ;  /* 0x0000002200227308 */ /* 0x000e620000002400 */
[-C--:B------:R-:W-:Y:S01]  /*76b0*/  ISETP.GE.AND P2, PT, R7, R103.reuse, PT ;  /* 0x000000670700720c */ /* 0x080fe20003f46270 */
[----:B------:R-:W-:Y:S01]  /*76c0*/  VIADD R7, R28, 0xffffff58 ;  /* 0xffffff581c077836 */ /* 0x000fe20000000000 */
[-C--:B------:R-:W-:Y:S02]  /*76d0*/  ISETP.GE.AND P3, PT, R6, R138.reuse, PT ;  /* 0x0000008a0600720c */ /* 0x080fe40003f66270 */
[----:B------:R-:W-:Y:S02]  /*76e0*/  FSEL R131, R131, -INF , !P6 ;  /* 0xff80000083837808 */ /* 0x000fe40007000000 */
[----:B------:R-:W-:Y:S01]  /*76f0*/  FSEL R132, R3, -INF , !P3 ;  /* 0xff80000003847808 */ /* 0x000fe20005800000 */
[----:B------:R-:W1:Y:S01]  /*7700*/  MUFU.TANH R64, R64 ;  /* 0x0000004000407308 */ /* 0x000e620000002400 */
[----:B--2---:R-:W-:Y:S01]  /*7710*/  FSEL R130, R130, -INF , !P5 ;  /* 0xff80000082827808 */ /* 0x004fe20006800000 */
[----:B------:R-:W-:Y:S01]  /*7720*/  FMUL.FTZ R106, R118, UR4 ;  /* 0x00000004766a7c20 */ /* 0x000fe20008410000 */
[CC--:B------:R-:W-:Y:S01]  /*7730*/  ISETP.GE.AND P6, PT, R7.reuse, R138.reuse, PT ;  /* 0x0000008a0700720c */ /* 0x0c0fe20003fc6270 */
[C---:B------:R-:W-:Y:S01]  /*7740*/  VIADD R3, R28.reuse, 0xffffff60 ;  /* 0xffffff601c037836 */ /* 0x040fe20000000000 */
[-C--:B------:R-:W-:Y:S01]  /*7750*/  ISETP.GE.AND P3, PT, R7, R103.reuse, PT ;  /* 0x000000670700720c */ /* 0x080fe20003f66270 */
[----:B------:R-:W-:Y:S01]  /*7760*/  VIADD R7, R28, 0xffffff59 ;  /* 0xffffff591c077836 */ /* 0x000fe20000000000 */
[-C--:B------:R-:W-:Y:S01]  /*7770*/  ISETP.GE.AND P5, PT, R6, R103.reuse, PT ;  /* 0x000000670600720c */ /* 0x080fe20003fa6270 */
[----:B------:R-:W2:Y:S01]  /*7780*/  MUFU.TANH R61, R61 ;  /* 0x0000003d003d7308 */ /* 0x000ea20000002400 */
[----:B-----5:R-:W-:Y:S01]  /*7790*/  FSEL R128, R128, -INF , !P4 ;  /* 0xff80000080807808 */ /* 0x020fe20006000000 */
[----:B------:R-:W-:Y:S01]  /*77a0*/  FMUL.FTZ R67, R116, UR4 ;  /* 0x0000000474437c20 */ /* 0x000fe20008410000 */
[----:B------:R-:W-:Y:S01]  /*77b0*/  FSEL R135, R33, -INF , !P5 ;  /* 0xff80000021877808 */ /* 0x000fe20006800000 */
[----:B------:R-:W-:Y:S01]  /*77c0*/  FMUL.FTZ R110, R117, UR4 ;  /* 0x00000004756e7c20 */ /* 0x000fe20008410000 */
[----:B------:R-:W-:Y:S01]  /*77d0*/  FSEL R134, R32, -INF , !P0 ;  /* 0xff80000020867808 */ /* 0x000fe20004000000 */
[----:B------:R-:W-:Y:S01]  /*77e0*/  FMUL.FTZ R105, R119, UR4 ;  /* 0x0000000477697c20 */ /* 0x000fe20008410000 */
[CC--:B------:R-:W-:Y:S01]  /*77f0*/  ISETP.GE.AND P5, PT, R7.reuse, R138.reuse, PT ;  /* 0x0000008a0700720c */ /* 0x0c0fe20003fa6270 */
[----:B------:R-:W5:Y:S01]  /*7800*/  MUFU.TANH R129, R129 ;  /* 0x0000008100817308 */ /* 0x000f620000002400 */
[-C--:B------:R-:W-:Y:S01]  /*7810*/  ISETP.GE.AND P4, PT, R7, R103.reuse, PT ;  /* 0x000000670700720c */ /* 0x080fe20003f86270 */
[----:B------:R-:W-:Y:S01]  /*7820*/  VIADD R7, R28, 0xffffff61 ;  /* 0xffffff611c077836 */ /* 0x000fe20000000000 */
[----:B---3--:R-:W-:Y:S01]  /*7830*/  FSEL R133, R43, -INF , !P1 ;  /* 0xff8000002b857808 */ /* 0x008fe20004800000 */
[----:B------:R-:W-:Y:S01]  /*7840*/  FMUL.FTZ R8, R8, UR4 ;  /* 0x0000000408087c20 */ /* 0x000fe20008410000 */
[C---:B------:R-:W-:Y:S01]  /*7850*/  ISETP.GE.AND P0, PT, R12.reuse, R103, PT ;  /* 0x000000670c00720c */ /* 0x040fe20003f06270 */
[----:B------:R-:W-:Y:S01]  /*7860*/  FMUL.FTZ R9, R9, UR4 ;  /* 0x0000000409097c20 */ /* 0x000fe20008410000 */
[----:B------:R-:W-:Y:S01]  /*7870*/  ISETP.GE.AND P1, PT, R12, R138, PT ;  /* 0x0000008a0c00720c */ /* 0x000fe20003f26270 */
[----:B------:R-:W3:Y:S01]  /*7880*/  MUFU.TANH R106, R106 ;  /* 0x0000006a006a7308 */ /* 0x000ee20000002400 */
[----:B----4-:R-:W-:Y:S01]  /*7890*/  FSEL R127, R18, -INF , !P0 ;  /* 0xff800000127f7808 */ /* 0x010fe20004000000 */
[----:B------:R-:W-:Y:S01]  /*78a0*/  FMUL.FTZ R10, R10, UR4 ;  /* 0x000000040a0a7c20 */ /* 0x000fe20008410000 */
[----:B-1----:R-:W-:-:S02]  /*78b0*/  FSEL R124, R19, -INF , !P6 ;  /* 0xff800000137c7808 */ /* 0x002fc40007000000 */
[----:B------:R-:W-:Y:S02]  /*78c0*/  FSEL R126, R34, -INF , !P1 ;  /* 0xff800000227e7808 */ /* 0x000fe40004800000 */
[C---:B------:R-:W-:Y:S01]  /*78d0*/  ISETP.GE.AND P0, PT, R7.reuse, R138, PT ;  /* 0x0000008a0700720c */ /* 0x040fe20003f06270 */
[----:B------:R-:W1:Y:S01]  /*78e0*/  MUFU.TANH R21, R21 ;  /* 0x0000001500157308 */ /* 0x000e620000002400 */
[-C--:B------:R-:W-:Y:S01]  /*78f0*/  ISETP.GE.AND P6, PT, R7, R103.reuse, PT ;  /* 0x000000670700720c */ /* 0x080fe20003fc6270 */
[----:B------:R-:W-:Y:S01]  /*7900*/  VIADD R7, R28, 0xffffff70 ;  /* 0xffffff701c077836 */ /* 0x000fe20000000000 */
[----:B------:R-:W-:Y:S02]  /*7910*/  ISETP.GE.AND P1, PT, R3, R103, PT ;  /* 0x000000670300720c */ /* 0x000fe40003f26270 */
[----:B------:R-:W-:Y:S02]  /*7920*/  FSEL R64, R64, -INF , !P0 ;  /* 0xff80000040407808 */ /* 0x000fe40004000000 */
[----:B--2---:R-:W-:Y:S01]  /*7930*/  FSEL R61, R61, -INF , !P1 ;  /* 0xff8000003d3d7808 */ /* 0x004fe20004800000 */
[----:B------:R-:W2:Y:S01]  /*7940*/  MUFU.TANH R65, R65 ;  /* 0x0000004100417308 */ /* 0x000ea20000002400 */
[----:B-----5:R-:W-:-:S02]  /*7950*/  FSEL R129, R129, -INF , !P2 ;  /* 0xff80000081817808 */ /* 0x020fc40005000000 */
[CC--:B------:R-:W-:Y:S02]  /*7960*/  ISETP.GE.AND P1, PT, R7.reuse, R138.reuse, PT ;  /* 0x0000008a0700720c */ /* 0x0c0fe40003f26270 */
[----:B------:R-:W-:Y:S01]  /*7970*/  ISETP.GE.AND P0, PT, R7, R103, PT ;  /* 0x000000670700720c */ /* 0x000fe20003f06270 */
[----:B------:R-:W-:Y:S01]  /*7980*/  FMUL.FTZ R7, R11, UR4 ;  /* 0x000000040b077c20 */ /* 0x000fe20008410000 */
[-C--:B------:R-:W-:Y:S01]  /*7990*/  ISETP.GE.AND P2, PT, R3, R138.reuse, PT ;  /* 0x0000008a0300720c */ /* 0x080fe20003f46270 */
[----:B------:R-:W4:Y:S01]  /*79a0*/  MUFU.TANH R60, R60 ;  /* 0x0000003c003c7308 */ /* 0x000f220000002400 */
[----:B------:R-:W-:Y:S01]  /*79b0*/  VIADD R3, R28, 0xffffff68 ;  /* 0xffffff681c037836 */ /* 0x000fe20000000000 */
[----:B------:R-:W-:Y:S02]  /*79c0*/  FSEL R125, R20, -INF , !P3 ;  /* 0xff800000147d7808 */ /* 0x000fe40005800000 */
[----:B---3--:R-:W-:Y:S02]  /*79d0*/  FSEL R106, R106, -INF , !P0 ;  /* 0xff8000006a6a7808 */ /* 0x008fe40004000000 */
[----:B------:R-:W-:-:S02]  /*79e0*/  ISETP.GE.AND P3, PT, R3, R138, PT ;  /* 0x0000008a0300720c */ /* 0x000fc40003f66270 */
[----:B------:R-:W3:Y:S01]  /*79f0*/  MUFU.TANH R63, R63 ;  /* 0x0000003f003f7308 */ /* 0x000ee20000002400 */
[----:B------:R-:W-:Y:S02]  /*7a00*/  ISETP.GE.U32.AND P0, PT, R101, 0x3, PT ;  /* 0x000000036500780c */ /* 0x000fe40003f06070 */
[----:B-1----:R-:W-:Y:S02]  /*7a10*/  FSEL R123, R21, -INF , !P4 ;  /* 0xff800000157b7808 */ /* 0x002fe40006000000 */
[----:B--2---:R-:W-:-:S03]  /*7a20*/  FSEL R65, R65, -INF , !P2 ;  /* 0xff80000041417808 */ /* 0x004fc60005000000 */
[----:B------:R-:W1:Y:S01]  /*7a30*/  MUFU.TANH R62, R62 ;  /* 0x0000003e003e7308 */ /* 0x000e620000002400 */
[----:B----4-:R-:W-:-:S07]  /*7a40*/  FSEL R60, R60, -INF , !P6 ;  /* 0xff8000003c3c7808 */ /* 0x010fce0007000000 */
[----:B------:R2:W-:Y:S01]  /*7a50*/  MUFU.TANH R6, R122 ;  /* 0x0000007a00067308 */ /* 0x0005e20000002400 */
[----:B---3--:R-:W-:-:S07]  /*7a60*/  FSEL R63, R63, -INF , !P3 ;  /* 0xff8000003f3f7808 */ /* 0x008fce0005800000 */
[----:B------:R-:W3:Y:S08]  /*7a70*/  MUFU.TANH R66, R66 ;  /* 0x0000004200427308 */ /* 0x000ef00000002400 */
[----:B------:R-:W4:Y:S01]  /*7a80*/  MUFU.TANH R67, R67 ;  /* 0x0000004300437308 */ /* 0x000f220000002400 */
[----:B--2---:R-:W-:Y:S02]  /*7a90*/  FSEL R122, R24, -INF , !P5 ;  /* 0xff800000187a7808 */ /* 0x004fe40006800000 */
[----:B------:R-:W-:Y:S01]  /*7aa0*/  ISETP.GE.AND P5, PT, R3, R103, PT ;  /* 0x000000670300720c */ /* 0x000fe20003fa6270 */
[----:B------:R-:W-:-:S04]  /*7ab0*/  VIADD R3, R28, 0xffffff69 ;  /* 0xffffff691c037836 */ /* 0x000fc80000000000 */
[----:B------:R-:W2:Y:S01]  /*7ac0*/  MUFU.TANH R110, R110 ;  /* 0x0000006e006e7308 */ /* 0x000ea20000002400 */
[C---:B------:R-:W-:Y:S02]  /*7ad0*/  ISETP.GE.AND P4, PT, R3.reuse, R138, PT ;  /* 0x0000008a0300720c */ /* 0x040fe40003f86270 */
[----:B------:R-:W-:Y:S01]  /*7ae0*/  ISETP.GE.AND P2, PT, R3, R103, PT ;  /* 0x000000670300720c */ /* 0x000fe20003f46270 */
[----:B------:R-:W-:Y:S01]  /*7af0*/  VIADD R3, R28, 0xffffff71 ;  /* 0xffffff711c037836 */ /* 0x000fe20000000000 */
[----:B-1----:R-:W-:-:S03]  /*7b00*/  FSEL R62, R62, -INF , !P4 ;  /* 0xff8000003e3e7808 */ /* 0x002fc60006000000 */
[----:B------:R-:W1:Y:S01]  /*7b10*/  MUFU.TANH R105, R105 ;  /* 0x0000006900697308 */ /* 0x000e620000002400 */
[----:B---3--:R-:W-:Y:S01]  /*7b20*/  FSEL R66, R66, -INF , !P2 ;  /* 0xff80000042427808 */ /* 0x008fe20005000000 */
[----:B------:R-:W-:Y:S01]  /*7b30*/  BAR.SYNC.DEFER_BLOCKING 0x0 ;  /* 0x0000000000007b1d */ /* 0x000fe20000010000 */
[C---:B------:R-:W-:Y:S02]  /*7b40*/  ISETP.GE.AND P6, PT, R3.reuse, R138, PT ;  /* 0x0000008a0300720c */ /* 0x040fe40003fc6270 */
[----:B------:R-:W-:Y:S02]  /*7b50*/  ISETP.GE.AND P3, PT, R3, R103, PT ;  /* 0x000000670300720c */ /* 0x000fe40003f66270 */
[----:B------:R-:W-:Y:S01]  /*7b60*/  FSEL R3, R6, -INF , !P5 ;  /* 0xff80000006037808 */ /* 0x000fe20006800000 */
[----:B------:R3:W5:Y:S01]  /*7b70*/  MUFU.TANH R108, R8 ;  /* 0x00000008006c7308 */ /* 0x0007620000002400 */
[----:B----4-:R-:W-:Y:S02]  /*7b80*/  FSEL R67, R67, -INF , !P1 ;  /* 0xff80000043437808 */ /* 0x010fe40004800000 */
[----:B--2---:R-:W-:-:S05]  /*7b90*/  FSEL R110, R110, -INF , !P6 ;  /* 0xff8000006e6e7808 */ /* 0x004fca0007000000 */
[----:B------:R-:W2:Y:S01]  /*7ba0*/  MUFU.TANH R107, R9 ;  /* 0x00000009006b7308 */ /* 0x000ea20000002400 */
[----:B-1----:R-:W-:-:S07]  /*7bb0*/  FSEL R105, R105, -INF , !P3 ;  /* 0xff80000069697808 */ /* 0x002fce0005800000 */
[----:B------:R-:W1:Y:S01]  /*7bc0*/  MUFU.TANH R104, R10 ;  /* 0x0000000a00687308 */ /* 0x000e620000002400 */
[C---:B---3--:R-:W-:Y:S02]  /*7bd0*/  VIADD R8, R28.reuse, 0xffffff78 ;  /* 0xffffff781c087836 */ /* 0x048fe40000000000 */
[----:B------:R-:W-:-:S03]  /*7be0*/  VIADD R28, R28, 0xffffff79 ;  /* 0xffffff791c1c7836 */ /* 0x000fc60000000000 */
[-C--:B------:R-:W-:Y:S02]  /*7bf0*/  ISETP.GE.AND P5, PT, R8, R138.reuse, PT ;  /* 0x0000008a0800720c */ /* 0x080fe40003fa6270 */
[----:B------:R-:W3:Y:S01]  /*7c00*/  MUFU.TANH R7, R7 ;  /* 0x0000000700077308 */ /* 0x000ee20000002400 */
[----:B------:R-:W-:Y:S02]  /*7c10*/  ISETP.GE.AND P4, PT, R28, R138, PT ;  /* 0x0000008a1c00720c */ /* 0x000fe40003f86270 */
[-C--:B------:R-:W-:Y:S02]  /*7c20*/  ISETP.GE.AND P2, PT, R8, R103.reuse, PT ;  /* 0x000000670800720c */ /* 0x080fe40003f46270 */
[----:B------:R-:W-:Y:S02]  /*7c30*/  ISETP.GE.AND P1, PT, R28, R103, PT ;  /* 0x000000671c00720c */ /* 0x000fe40003f26270 */
[----:B-----5:R-:W-:Y:S02]  /*7c40*/  FSEL R108, R108, -INF , !P5 ;  /* 0xff8000006c6c7808 */ /* 0x020fe40006800000 */
[----:B--2---:R-:W-:-:S02]  /*7c50*/  FSEL R107, R107, -INF , !P4 ;  /* 0xff8000006b6b7808 */ /* 0x004fc40006000000 */
[----:B-1----:R-:W-:Y:S02]  /*7c60*/  FSEL R104, R104, -INF , !P2 ;  /* 0xff80000068687808 */ /* 0x002fe40005000000 */
[----:B---3--:R-:W-:Y:S01]  /*7c70*/  FSEL R103, R7, -INF , !P1 ;  /* 0xff80000007677808 */ /* 0x008fe20004800000 */
        /* <DEDUP_REMOVED lines=64> */
.L_x_5642:
[----:B------:R-:W-:Y:S01]  /*8080*/  UMOV UR4, URZ ;  /* 0x000000ff00047c82 */ /* 0x000fe20008000000 */
[----:B------:R-:W-:Y:S01]  /*8090*/  IMAD.SHL.U32 R6, R136, 0x80, RZ ;  /* 0x0000008088067824 */ /* 0x000fe200078e00ff */
[----:B------:R-:W-:-:S05]  /*80a0*/  IADD3 R7, P0, PT, RZ, -UR4, RZ ;  /* 0x80000004ff077c10 */ /* 0x000fca000ff1e0ff */
[----:B------:R-:W-:-:S05]  /*80b0*/  IMAD.X R6, RZ, RZ, ~R6, P0 ;  /* 0x000000ffff067224 */ /* 0x000fca00000e0e06 */
[----:B------:R-:W-:-:S04]  /*80c0*/  SHF.R.S64 R7, R7, 0x1f, R6 ;  /* 0x0000001f07077819 */ /* 0x000fc80000001006 */
[----:B------:R-:W-:-:S04]  /*80d0*/  IADD3 R172, P0, PT, R7, R172, RZ ;  /* 0x000000ac07ac7210 */ /* 0x000fc80007f1e0ff */
[----:B------:R-:W-:-:S09]  /*80e0*/  LEA.HI.X.SX32 R171, R6, R171, 0x1, P0 ;  /* 0x000000ab06ab7211 */ /* 0x000fd200000f0eff */
.L_x_5643:
[C---:B------:R-:W-:Y:S01]  /*80f0*/  IMAD.SHL.U32 R7, R136.reuse, 0x20, RZ ;  /* 0x0000002088077824 */ /* 0x040fe200078e00ff */
[----:B------:R-:W-:Y:S01]  /*8100*/  SHF.L.U64.HI R136, R136, 0x5, R137 ;  /* 0x0000000588887819 */ /* 0x000fe20000010289 */
[----:B------:R-:W-:-:S03]  /*8110*/  IMAD.MOV.U32 R173, RZ, RZ, R171 ;  /* 0x000000ffffad7224 */ /* 0x000fc600078e00ab */
[----:B------:R-:W-:Y:S02]  /*8120*/  IADD3 R8, P0, PT, R7, R172, RZ ;  /* 0x000000ac07087210 */ /* 0x000fe40007f1e0ff */
[----:B------:R-:W-:Y:S01]  /*8130*/  @!PT LDS RZ, [RZ] ;  /* 0x00000000fffff984 */ /* 0x000fe20000000800 */
[----:B------:R-:W-:Y:S01]  /*8140*/  @!PT LDS RZ, [RZ] ;  /* 0x00000000fffff984 */ /* 0x000fe20000000800 */
[----:B------:R-:W-:Y:S01]  /*8150*/  @!PT LDS RZ, [RZ] ;  /* 0x00000000fffff984 */ /* 0x000fe20000000800 */
[----:B------:R1:W-:Y:S02]  /*8160*/  LDGSTS.E.BYPASS.LTC128B.128 [R179+0x2000], desc[UR16][R172.64] ;  /* 0x02000000acb37fae */ /* 0x0003e4000b981a10 */
[----:B------:R-:W-:Y:S01]  /*8170*/  IADD3 R14, P1, PT, R8, R7, RZ ;  /* 0x00000007080e7210 */ /* 0x000fe20007f3e0ff */
[----:B------:R-:W-:-:S03]  /*8180*/  IMAD.X R9, R136, 0x1, R171, P0 ;  /* 0x0000000188097824 */ /* 0x000fc600000e06ab */
[-C--:B------:R-:W-:Y:S01]  /*8190*/  IADD3 R12, P0, PT, R14, R7.reuse, RZ ;  /* 0x000000070e0c7210 */ /* 0x080fe20007f1e0ff */
[----:B------:R-:W-:Y:S01]  /*81a0*/  IMAD.X R15, R9, 0x1, R136, P1 ;  /* 0x00000001090f7824 */ /* 0x000fe200008e0688 */
[----:B------:R1:W-:Y:S02]  /*81b0*/  LDGSTS.E.BYPASS.LTC128B.128 [R179+0x2800], desc[UR16][R8.64] ;  /* 0x0280000008b37fae */ /* 0x0003e4000b981a10 */
[-C--:B------:R-:W-:Y:S02]  /*81c0*/  IADD3 R10, P1, PT, R12, R7.reuse, RZ ;  /* 0x000000070c0a7210 */ /* 0x080fe40007f3e0ff */
        /* <DEDUP_REMOVED lines=15> */
.L_x_5641:
[----:B-1----:R-:W-:Y:S01]  /*82c0*/  FMNMX3.FTZ R8, R0, R29, R5, !PT ;  /* 0x0000001d00087276 */ /* 0x002fe20007810005 */
        /* <DEDUP_REMOVED lines=39> */
[----:B-1----:R-:W-:-:S04]  /*8540*/  FMNMX.FTZ R118, R7, R118, !PT ;  /* 0x0000007607767209 */ /* 0x002fc80007810000 */
[C---:B------:R-:W-:Y:S01]  /*8550*/  FSETP.NEU.FTZ.AND P0, PT, R118.reuse, -INF , PT ;  /* 0xff8000007600780b */ /* 0x040fe20003f1d000 */
[----:B------:R-:W-:Y:S01]  /*8560*/  FMUL.FTZ R112, R118, UR10 ;  /* 0x0000000a76707c20 */ /* 0x000fe20008410000 */
[----:B--2---:R-:W-:-:S04]  /*8570*/  FMNMX.FTZ R119, R6, R119, !PT ;  /* 0x0000007706777209 */ /* 0x004fc80007810000 */
[----:B------:R-:W-:Y:S01]  /*8580*/  FSEL R112, R112, RZ, P0 ;  /* 0x000000ff70707208 */ /* 0x000fe20000000000 */
[C---:B------:R-:W-:Y:S01]  /*8590*/  FMUL.FTZ R117, R119.reuse, UR10 ;  /* 0x0000000a77757c20 */ /* 0x040fe20008410000 */
[----:B------:R-:W-:-:S03]  /*85a0*/  FSETP.NEU.FTZ.AND P1, PT, R119, -INF , PT ;  /* 0xff8000007700780b */ /* 0x000fc60003f3d000 */
[--C-:B------:R-:W-:Y:S01]  /*85b0*/  FFMA.FTZ R109, R5, UR10, -R112.reuse ;  /* 0x0000000a056d7c23 */ /* 0x100fe20008010870 */
[----:B------:R-:W-:Y:S01]  /*85c0*/  FSEL R7, R119, RZ, P1 ;  /* 0x000000ff77077208 */ /* 0x000fe20000800000 */
[--C-:B------:R-:W-:Y:S01]  /*85d0*/  FFMA.FTZ R121, R17, UR10, -R112.reuse ;  /* 0x0000000a11797c23 */ /* 0x100fe20008010870 */
[----:B------:R-:W-:Y:S01]  /*85e0*/  FSEL R5, R118, RZ, P0 ;  /* 0x000000ff76057208 */ /* 0x000fe20000000000 */
[--C-:B------:R-:W-:Y:S01]  /*85f0*/  FFMA.FTZ R31, R31, UR10, -R112.reuse ;  /* 0x0000000a1f1f7c23 */ /* 0x100fe20008010870 */
[----:B------:R-:W-:Y:S01]  /*8600*/  FSEL R117, R117, RZ, P1 ;  /* 0x000000ff75757208 */ /* 0x000fe20000800000 */
[----:B------:R-:W-:Y:S01]  /*8610*/  FADD.FTZ R7, R2, -R7 ;  /* 0x8000000702077221 */ /* 0x000fe20000010000 */
[--C-:B------:R-:W-:Y:S01]  /*8620*/  FFMA.FTZ R111, R29, UR10, -R112.reuse ;  /* 0x0000000a1d6f7c23 */ /* 0x100fe20008010870 */
[----:B------:R-:W-:Y:S01]  /*8630*/  FADD.FTZ R5, R0, -R5 ;  /* 0x8000000500057221 */ /* 0x000fe20000010000 */
[----:B------:R1:W-:Y:S01]  /*8640*/  MUFU.EX2 R2, R31 ;  /* 0x0000001f00027308 */ /* 0x0003e20000000800 */
[--C-:B------:R-:W-:Y:S01]  /*8650*/  FFMA.FTZ R113, R16, UR10, -R117.reuse ;  /* 0x0000000a10717c23 */ /* 0x100fe20008010875 */
[--C-:B------:R-:W-:Y:S01]  /*8660*/  FFMA.FTZ R116, R4, UR10, -R117.reuse ;  /* 0x0000000a04747c23 */ /* 0x100fe20008010875 */
[----:B------:R-:W2:Y:S01]  /*8670*/  LDSM.16.MT88.4 R16, [R102+0x6000] ;  /* 0x006000006610783b */ /* 0x000ea20000004200 */
[----:B------:R-:W-:Y:S01]  /*8680*/  FMUL.FTZ R120, R7, UR10 ;  /* 0x0000000a07787c20 */ /* 0x000fe20008410000 */
[----:B------:R-:W-:Y:S01]  /*8690*/  FMUL.FTZ R0, R5, UR10 ;  /* 0x0000000a05007c20 */ /* 0x000fe20008410000 */
[--C-:B------:R-:W-:Y:S01]  /*86a0*/  FFMA.FTZ R115, R30, UR10, -R117.reuse ;  /* 0x0000000a1e737c23 */ /* 0x100fe20008010875 */
[----:B------:R-:W3:Y:S01]  /*86b0*/  LDSM.16.MT88.4 R4, [R160+0x6000] ;  /* 0x00600000a004783b */ /* 0x000ee20000004200 */
[--C-:B------:R-:W-:Y:S01]  /*86c0*/  FFMA.FTZ R114, R52, UR10, -R117.reuse ;  /* 0x0000000a34727c23 */ /* 0x100fe20008010875 */
[----:B------:R-:W-:Y:S01]  /*86d0*/  MUFU.EX2 R116, R116 ;  /* 0x0000007400747308 */ /* 0x000fe20000000800 */
[--C-:B------:R-:W-:Y:S01]  /*86e0*/  FFMA.FTZ R52, R37, UR10, -R112.reuse ;  /* 0x0000000a25347c23 */ /* 0x100fe20008010870 */
[--C-:B------:R-:W-:Y:S01]  /*86f0*/  FFMA.FTZ R54, R47, UR10, -R112.reuse ;  /* 0x0000000a2f367c23 */ /* 0x100fe20008010870 */
[--C-:B------:R-:W-:Y:S01]  /*8700*/  FFMA.FTZ R137, R141, UR10, -R112.reuse ;  /* 0x0000000a8d897c23 */ /* 0x100fe20008010870 */
[----:B------:R-:W4:Y:S01]  /*8710*/  MUFU.EX2 R120, R120 ;  /* 0x0000007800787308 */ /* 0x000f220000000800 */
[----:B-1----:R-:W1:Y:S01]  /*8720*/  LDSM.16.MT88.4 R28, [R100+0x6000] ;  /* 0x00600000641c783b */ /* 0x002e620000004200 */
[--C-:B------:R-:W-:Y:S01]  /*8730*/  FFMA.FTZ R141, R134, UR10, -R117.reuse ;  /* 0x0000000a868d7c23 */ /* 0x100fe20008010875 */
[--C-:B------:R-:W-:Y:S01]  /*8740*/  FFMA.FTZ R134, R131, UR10, -R112.reuse ;  /* 0x0000000a83867c23 */ /* 0x100fe20008010870 */
[----:B------:R-:W5:Y:S01]  /*8750*/  MUFU.EX2 R0, R0 ;  /* 0x0000000000007308 */ /* 0x000f620000000800 */
[--C-:B------:R-:W-:Y:S01]  /*8760*/  FFMA.FTZ R132, R132, UR10, -R117.reuse ;  /* 0x0000000a84847c23 */ /* 0x100fe20008010875 */
[--C-:B------:R-:W-:Y:S01]  /*8770*/  FFMA.FTZ R136, R139, UR10, -R112.reuse ;  /* 0x0000000a8b887c23 */ /* 0x100fe20008010870 */
[--C-:B------:R-:W-:Y:S01]  /*8780*/  FFMA.FTZ R133, R133, UR10, -R112.reuse ;  /* 0x0000000a85857c23 */ /* 0x100fe20008010870 */
[----:B------:R-:W5:Y:S01]  /*8790*/  MUFU.EX2 R115, R115 ;  /* 0x0000007300737308 */ /* 0x000f620000000800 */
[--C-:B------:R-:W-:Y:S01]  /*87a0*/  FFMA.FTZ R131, R135, UR10, -R112.reuse ;  /* 0x0000000a87837c23 */ /* 0x100fe20008010870 */
[--C-:B------:R-:W-:Y:S01]  /*87b0*/  FFMA.FTZ R126, R126, UR10, -R117.reuse ;  /* 0x0000000a7e7e7c23 */ /* 0x100fe20008010875 */
[--C-:B------:R-:W-:Y:S01]  /*87c0*/  FFMA.FTZ R135, R124, UR10, -R117.reuse ;  /* 0x0000000a7c877c23 */ /* 0x100fe20008010875 */
[----:B------:R-:W-:Y:S01]  /*87d0*/  MUFU.EX2 R114, R114 ;  /* 0x0000007200727308 */ /* 0x000fe20000000800 */
[--C-:B------:R-:W-:Y:S01]  /*87e0*/  FFMA.FTZ R139, R128, UR10, -R117.reuse ;  /* 0x0000000a808b7c23 */ /* 0x100fe20008010875 */
[-C--:B----4-:R-:W-:Y:S01]  /*87f0*/  FMUL.FTZ R32, R80, R120.reuse ;  /* 0x0000007850207220 */ /* 0x090fe20000410000 */
[--C-:B------:R-:W-:Y:S01]  /*8800*/  FFMA.FTZ R80, R38, UR10, -R117.reuse ;  /* 0x0000000a26507c23 */ /* 0x100fe20008010875 */
[----:B------:R-:W4:Y:S01]  /*8810*/  MUFU.EX2 R113, R113 ;  /* 0x0000007100717308 */ /* 0x000f220000000800 */
[----:B------:R-:W-:Y:S01]  /*8820*/  FMUL.FTZ R33, R81, R120 ;  /* 0x0000007851217220 */ /* 0x000fe20000410000 */
[----:B-----5:R-:W-:Y:S01]  /*8830*/  FMUL.FTZ R34, R82, R0 ;  /* 0x0000000052227220 */ /* 0x020fe20000410000 */
[--C-:B------:R-:W-:Y:S01]  /*8840*/  FFMA.FTZ R82, R36, UR10, -R117.reuse ;  /* 0x0000000a24527c23 */ /* 0x100fe20008010875 */
[----:B------:R-:W-:Y:S01]  /*8850*/  MUFU.EX2 R111, R111 ;  /* 0x0000006f006f7308 */ /* 0x000fe20000000800 */
[----:B------:R-:W5:Y:S01]  /*8860*/  LDSM.16.MT88.4 R36, [R160+0x6800] ;  /* 0x00680000a024783b */ /* 0x000f620000004200 */
[----:B------:R-:W-:Y:S01]  /*8870*/  F2FP.F16.F32.PACK_AB R8, R115, R116 ;  /* 0x000000747308723e */ /* 0x000fe200000000ff */
[----:B------:R-:W-:Y:S01]  /*8880*/  FMUL.FTZ R35, R83, R0 ;  /* 0x0000000053237220 */ /* 0x000fe20000410000 */
[----:B------:R-:W2:Y:S01]  /*8890*/  MUFU.EX2 R109, R109 ;  /* 0x0000006d006d7308 */ /* 0x000ea20000000800 */
[-C--:B------:R-:W-:Y:S01]  /*88a0*/  FMUL.FTZ R76, R76, R120.reuse ;  /* 0x000000784c4c7220 */ /* 0x080fe20000410000 */
[----:B------:R-:W-:Y:S01]  /*88b0*/  FMUL.FTZ R77, R77, R120 ;  /* 0x000000784d4d7220 */ /* 0x000fe20000410000 */
[-C--:B------:R-:W-:Y:S01]  /*88c0*/  FMUL.FTZ R78, R78, R0.reuse ;  /* 0x000000004e4e7220 */ /* 0x080fe20000410000 */
[----:B------:R-:W3:Y:S01]  /*88d0*/  MUFU.EX2 R121, R121 ;  /* 0x0000007900797308 */ /* 0x000ee20000000800 */
[----:B------:R-:W-:Y:S01]  /*88e0*/  FMUL.FTZ R79, R79, R0 ;  /* 0x000000004f4f7220 */ /* 0x000fe20000410000 */
[----:B----4-:R-:W-:Y:S01]  /*88f0*/  F2FP.F16.F32.PACK_AB R10, R113, R114 ;  /* 0x00000072710a723e */ /* 0x010fe200000000ff */
[-C--:B------:R-:W-:Y:S01]  /*8900*/  FMUL.FTZ R24, R88, R120.reuse ;  /* 0x0000007858187220 */ /* 0x080fe20000410000 */
[----:B------:R-:W-:Y:S01]  /*8910*/  FMUL.FTZ R25, R89, R120 ;  /* 0x0000007859197220 */ /* 0x000fe20000410000 */
[-C--:B------:R-:W-:Y:S01]  /*8920*/  FMUL.FTZ R26, R90, R0.reuse ;  /* 0x000000005a1a7220 */ /* 0x080fe20000410000 */
[----:B------:R-:W-:Y:S01]  /*8930*/  FMUL.FTZ R27, R91, R0 ;  /* 0x000000005b1b7220 */ /* 0x000fe20000410000 */
[----:B------:R-:W-:Y:S01]  /*8940*/  FMUL.FTZ R48, R72, R120 ;  /* 0x0000007848307220 */ /* 0x000fe20000410000 */
[----:B------:R-:W-:Y:S01]  /*8950*/  FMUL.FTZ R51, R75, R0 ;  /* 0x000000004b337220 */ /* 0x000fe20000410000 */
[-C--:B------:R-:W-:Y:S01]  /*8960*/  FMUL.FTZ R84, R84, R120.reuse ;  /* 0x0000007854547220 */ /* 0x080fe20000410000 */
[----:B--2---:R-:W-:Y:S01]  /*8970*/  F2FP.F16.F32.PACK_AB R9, R109, R111 ;  /* 0x0000006f6d09723e */ /* 0x004fe200000000ff */
[----:B------:R-:W-:Y:S01]  /*8980*/  FMUL.FTZ R85, R85, R120 ;  /* 0x0000007855557220 */ /* 0x000fe20000410000 */
[-C--:B------:R-:W-:Y:S01]  /*8990*/  FMUL.FTZ R86, R86, R0.reuse ;  /* 0x0000000056567220 */ /* 0x080fe20000410000 */
[----:B------:R-:W-:Y:S01]  /*89a0*/  FMUL.FTZ R87, R87, R0 ;  /* 0x0000000057577220 */ /* 0x000fe20000410000 */
[----:B---3--:R-:W-:Y:S01]  /*89b0*/  F2FP.F16.F32.PACK_AB R11, R121, R2 ;  /* 0x00000002790b723e */ /* 0x008fe200000000ff */
[--C-:B------:R-:W-:Y:S01]  /*89c0*/  FFMA.FTZ R81, R42, UR10, -R117.reuse ;  /* 0x0000000a2a517c23 */ /* 0x100fe20008010875 */
[--C-:B------:R-:W-:Y:S01]  /*89d0*/  FFMA.FTZ R83, R40, UR10, -R117.reuse ;  /* 0x0000000a28537c23 */ /* 0x100fe20008010875 */
[--C-:B------:R-:W-:Y:S01]  /*89e0*/  FFMA.FTZ R72, R45, UR10, -R112.reuse ;  /* 0x0000000a2d487c23 */ /* 0x100fe20008010870 */
[--C-:B------:R-:W-:Y:S01]  /*89f0*/  FFMA.FTZ R75, R53, UR10, -R112.reuse ;  /* 0x0000000a354b7c23 */ /* 0x100fe20008010870 */
[-C--:B------:R-:W-:Y:S01]  /*8a00*/  FMUL.FTZ R49, R73, R120.reuse ;  /* 0x0000007849317220 */ /* 0x080fe20000410000 */
[----:B------:R-:W-:Y:S01]  /*8a10*/  MUFU.EX2 R80, R80 ;  /* 0x0000005000507308 */ /* 0x000fe20000000800 */
[C---:B------:R-:W-:Y:S01]  /*8a20*/  HMMA.16816.F32 R32, R8.reuse, R16, R32 ;  /* 0x000000100820723c */ /* 0x040fe20000001820 */
[----:B------:R-:W2:Y:S01]  /*8a30*/  LDSM.16.MT88.4 R40, [R164+0x6800] ;  /* 0x00680000a428783b */ /* 0x000ea20000004200 */
[-C--:B------:R-:W-:Y:S01]  /*8a40*/  FMUL.FTZ R12, R96, R120.reuse ;  /* 0x00000078600c7220 */ /* 0x080fe20000410000 */
[----:B------:R-:W3:Y:S01]  /*8a50*/  MUFU.EX2 R81, R81 ;  /* 0x0000005100517308 */ /* 0x000ee20000000800 */
[----:B------:R-:W-:Y:S01]  /*8a60*/  FMUL.FTZ R13, R97, R120 ;  /* 0x00000078610d7220 */ /* 0x000fe20000410000 */
[-C--:B------:R-:W-:Y:S01]  /*8a70*/  FMUL.FTZ R14, R98, R0.reuse ;  /* 0x00000000620e7220 */ /* 0x080fe20000410000 */
[----:B------:R-:W-:Y:S01]  /*8a80*/  FMUL.FTZ R15, R99, R0 ;  /* 0x00000000630f7220 */ /* 0x000fe20000410000 */
[----:B------:R-:W-:Y:S01]  /*8a90*/  MUFU.EX2 R83, R83 ;  /* 0x0000005300537308 */ /* 0x000fe20000000800 */
[C---:B------:R-:W-:Y:S01]  /*8aa0*/  HMMA.16816.F32 R16, R8.reuse, R18, R76 ;  /* 0x000000120810723c */ /* 0x040fe2000000184c */
[-C--:B------:R-:W-:Y:S01]  /*8ab0*/  FMUL.FTZ R92, R92, R120.reuse ;  /* 0x000000785c5c7220 */ /* 0x080fe20000410000 */
[----:B------:R-:W-:Y:S01]  /*8ac0*/  FMUL.FTZ R93, R93, R120 ;  /* 0x000000785d5d7220 */ /* 0x000fe20000410000 */
[----:B------:R-:W-:Y:S01]  /*8ad0*/  MUFU.EX2 R82, R82 ;  /* 0x0000005200527308 */ /* 0x000fe20000000800 */
[-C--:B------:R-:W-:Y:S01]  /*8ae0*/  FMUL.FTZ R94, R94, R0.reuse ;  /* 0x000000005e5e7220 */ /* 0x080fe20000410000 */
[-C--:B------:R-:W-:Y:S01]  /*8af0*/  FMUL.FTZ R95, R95, R0.reuse ;  /* 0x000000005f5f7220 */ /* 0x080fe20000410000 */
[----:B------:R-:W-:Y:S01]  /*8b00*/  FMUL.FTZ R50, R74, R0 ;  /* 0x000000004a327220 */ /* 0x000fe20000410000 */
[----:B------:R3:W-:Y:S01]  /*8b10*/  MUFU.EX2 R76, R52 ;  /* 0x00000034004c7308 */ /* 0x0007e20000000800 */
[C---:B------:R-:W-:Y:S01]  /*8b20*/  HMMA.16816.F32 R24, R8.reuse, R4, R24 ;  /* 0x000000040818723c */ /* 0x040fe20000001818 */
[-C--:B------:R-:W-:Y:S01]  /*8b30*/  FMUL.FTZ R68, R68, R120.reuse ;  /* 0x0000007844447220 */ /* 0x080fe20000410000 */
[----:B------:R-:W-:Y:S01]  /*8b40*/  FMUL.FTZ R69, R69, R120 ;  /* 0x0000007845457220 */ /* 0x000fe20000410000 */
[----:B------:R-:W4:Y:S01]  /*8b50*/  MUFU.EX2 R73, R54 ;  /* 0x0000003600497308 */ /* 0x000f220000000800 */
[-C--:B------:R-:W-:Y:S01]  /*8b60*/  FMUL.FTZ R70, R70, R0.reuse ;  /* 0x0000000046467220 */ /* 0x080fe20000410000 */
[----:B------:R-:W-:Y:S01]  /*8b70*/  FMUL.FTZ R71, R71, R0 ;  /* 0x0000000047477220 */ /* 0x000fe20000410000 */
[----:B------:R-:W2:Y:S01]  /*8b80*/  LDSM.16.MT88.4 R44, [R102+0x6800] ;  /* 0x00680000662c783b */ /* 0x000ea20000004200 */
[----:B------:R-:W-:Y:S01]  /*8b90*/  MUFU.EX2 R72, R72 ;  /* 0x0000004800487308 */ /* 0x000fe20000000800 */
[C---:B------:R-:W-:Y:S01]  /*8ba0*/  HMMA.16816.F32 R4, R8.reuse, R6, R84 ;  /* 0x000000060804723c */ /* 0x040fe20000001854 */
[--C-:B------:R-:W-:Y:S01]  /*8bb0*/  FFMA.FTZ R79, R152, UR10, -R117.reuse ;  /* 0x0000000a984f7c23 */ /* 0x100fe20008010875 */
[--C-:B------:R-:W-:Y:S01]  /*8bc0*/  FFMA.FTZ R77, R149, UR10, -R112.reuse ;  /* 0x0000000a954d7c23 */ /* 0x100fe20008010870 */
[----:B------:R-:W1:Y:S01]  /*8bd0*/  MUFU.EX2 R75, R75 ;  /* 0x0000004b004b7308 */ /* 0x000e620000000800 */
[--C-:B------:R-:W-:Y:S01]  /*8be0*/  FFMA.FTZ R78, R151, UR10, -R112.reuse ;  /* 0x0000000a974e7c23 */ /* 0x100fe20008010870 */
[----:B---3--:R-:W-:Y:S01]  /*8bf0*/  F2FP.F16.F32.PACK_AB R52, R81, R80 ;  /* 0x000000505134723e */ /* 0x008fe200000000ff */
[--C-:B------:R-:W-:Y:S01]  /*8c00*/  FFMA.FTZ R74, R147, UR10, -R112.reuse ;  /* 0x0000000a934a7c23 */ /* 0x100fe20008010870 */
[----:B------:R-:W-:Y:S01]  /*8c10*/  MUFU.EX2 R79, R79 ;  /* 0x0000004f004f7308 */ /* 0x000fe20000000800 */
[C---:B------:R-:W-:Y:S01]  /*8c20*/  HMMA.16816.F32 R12, R8.reuse, R20, R12 ;  /* 0x00000014080c723c */ /* 0x040fe2000000180c */
[----:B----4-:R-:W-:Y:S01]  /*8c30*/  F2FP.F16.F32.PACK_AB R53, R73, R76 ;  /* 0x0000004c4935723e */ /* 0x010fe200000000ff */
[--C-:B------:R-:W-:Y:S01]  /*8c40*/  FFMA.FTZ R97, R58, UR10, -R117.reuse ;  /* 0x0000000a3a617c23 */ /* 0x100fe20008010875 */
[----:B------:R-:W-:Y:S01]  /*8c50*/  F2FP.F16.F32.PACK_AB R54, R82, R83 ;  /* 0x000000535236723e */ /* 0x000fe200000000ff */
[----:B------:R-:W-:Y:S01]  /*8c60*/  MUFU.EX2 R77, R77 ;  /* 0x0000004d004d7308 */ /* 0x000fe20000000800 */
[--C-:B------:R-:W-:Y:S01]  /*8c70*/  FFMA.FTZ R89, R56, UR10, -R117.reuse ;  /* 0x0000000a38597c23 */ /* 0x100fe20008010875 */
[--C-:B------:R-:W-:Y:S01]  /*8c80*/  FFMA.FTZ R98, R59, UR10, -R112.reuse ;  /* 0x0000000a3b627c23 */ /* 0x100fe20008010870 */
[--C-:B------:R-:W-:Y:S01]  /*8c90*/  FFMA.FTZ R91, R57, UR10, -R112.reuse ;  /* 0x0000000a395b7c23 */ /* 0x100fe20008010870 */
[C---:B------:R-:W-:Y:S01]  /*8ca0*/  HMMA.16816.F32 R20, R8.reuse, R22, R92 ;  /* 0x000000160814723c */ /* 0x040fe2000000185c */
[----:B-1----:R-:W-:Y:S01]  /*8cb0*/  F2FP.F16.F32.PACK_AB R55, R75, R72 ;  /* 0x000000484b37723e */ /* 0x002fe200000000ff */
[----:B------:R-:W-:Y:S01]  /*8cc0*/  MUFU.EX2 R78, R78 ;  /* 0x0000004e004e7308 */ /* 0x000fe20000000800 */
[----:B------:R-:W-:Y:S01]  /*8cd0*/  LDSM.16.MT88.4 R56, [R102+0x7800] ;  /* 0x007800006638783b */ /* 0x000fe20000004200 */
        /* <DEDUP_REMOVED lines=12> */
[----:B------:R-:W-:Y:S01]  /*8da0*/  HMMA.16816.F32 R8, R8, R30, R68 ;  /* 0x0000001e0808723c */ /* 0x000fe20000001844 */
[----:B------:R-:W1:Y:S01]  /*8db0*/  LDSM.16.MT88.4 R28, [R100+0x6800] ;  /* 0x00680000641c783b */ /* 0x000e620000004200 */
[--C-:B------:R-:W-:Y:S01]  /*8dc0*/  FFMA.FTZ R69, R146, UR10, -R117.reuse ;  /* 0x0000000a92457c23 */ /* 0x100fe20008010875 */
[--C-:B------:R-:W-:Y:S01]  /*8dd0*/  FFMA.FTZ R68, R150, UR10, -R117.reuse ;  /* 0x0000000a96447c23 */ /* 0x100fe20008010875 */
[----:B------:R-:W-:Y:S01]  /*8de0*/  FFMA.FTZ R70, R148, UR10, -R117 ;  /* 0x0000000a94467c23 */ /* 0x000fe20008010875 */
[----:B------:R-:W-:Y:S01]  /*8df0*/  FFMA.FTZ R71, R145, UR10, -R112 ;  /* 0x0000000a91477c23 */ /* 0x000fe20008010870 */
[----:B------:R-:W-:Y:S01]  /*8e00*/  MUFU.EX2 R89, R89 ;  /* 0x0000005900597308 */ /* 0x000fe20000000800 */
[----:B------:R-:W-:Y:S01]  /*8e10*/  FFMA.FTZ R116, R185, R120, R116 ;  /* 0x00000078b9747223 */ /* 0x000fe20000010074 */
[C---:B-----5:R-:W-:Y:S01]  /*8e20*/  HMMA.16816.F32 R24, R52.reuse, R36, R24 ;  /* 0x000000243418723c */ /* 0x060fe20000001818 */
[----:B------:R-:W-:Y:S01]  /*8e30*/  FFMA.FTZ R0, R186, R0, R111 ;  /* 0x00000000ba007223 */ /* 0x000fe2000001006f */
[----:B------:R-:W-:Y:S01]  /*8e40*/  MUFU.EX2 R69, R69 ;  /* 0x0000004500457308 */ /* 0x000fe20000000800 */
[----:B------:R-:W-:Y:S01]  /*8e50*/  FADD.FTZ R115, R115, R116 ;  /* 0x0000007473737221 */ /* 0x000fe20000010000 */
[----:B------:R-:W-:Y:S01]  /*8e60*/  FFMA.FTZ R65, R65, UR10, -R117 ;  /* 0x0000000a41417c23 */ /* 0x000fe20008010875 */
[----:B------:R-:W-:Y:S01]  /*8e70*/  FADD.FTZ R109, R109, R0 ;  /* 0x000000006d6d7221 */ /* 0x000fe20000010000 */
[----:B------:R-:W3:Y:S01]  /*8e80*/  MUFU.EX2 R68, R68 ;  /* 0x0000004400447308 */ /* 0x000ee20000000800 */
[----:B------:R-:W-:Y:S01]  /*8e90*/  FADD.FTZ R114, R114, R115 ;  /* 0x0000007372727221 */ /* 0x000fe20000010000 */
[C---:B------:R-:W-:Y:S01]  /*8ea0*/  HMMA.16816.F32 R4, R52.reuse, R38, R4 ;  /* 0x000000263404723c */ /* 0x040fe20000001804 */
[----:B------:R-:W4:Y:S01]  /*8eb0*/  LDSM.16.MT88.4 R36, [R164+0x7000] ;  /* 0x00700000a424783b */ /* 0x000f220000004200 */
[----:B------:R-:W5:Y:S01]  /*8ec0*/  MUFU.EX2 R70, R70 ;  /* 0x0000004600467308 */ /* 0x000f620000000800 */
[----:B------:R-:W-:Y:S01]  /*8ed0*/  FADD.FTZ R2, R2, R109 ;  /* 0x0000006d02027221 */ /* 0x000fe20000010000 */
[----:B------:R-:W-:Y:S01]  /*8ee0*/  FADD.FTZ R113, R113, R114 ;  /* 0x0000007271717221 */ /* 0x000fe20000010000 */
[----:B------:R-:W-:Y:S01]  /*8ef0*/  LDSM.16.MT88.4 R92, [R164+0x9800] ;  /* 0x00980000a45c783b */ /* 0x000fe20000004200 */
[----:B------:R-:W5:Y:S01]  /*8f00*/  MUFU.EX2 R71, R71 ;  /* 0x0000004700477308 */ /* 0x000f620000000800 */
        /* <DEDUP_REMOVED lines=10> */
[----:B------:R-:W2:Y:S01]  /*8fb0*/  LDSM.16.MT88.4 R40, [R160+0x7000] ;  /* 0x00700000a028783b */ /* 0x000ea20000004200 */
[----:B------:R-:W2:Y:S01]  /*8fc0*/  MUFU.EX2 R91, R91 ;  /* 0x0000005b005b7308 */ /* 0x000ea20000000800 */
        /* <DEDUP_REMOVED lines=8> */
[----:B------:R-:W-:Y:S01]  /*9050*/  FFMA.FTZ R108, R108, UR10, -R117 ;  /* 0x0000000a6c6c7c23 */ /* 0x000fe20008010875 */
[----:B------:R-:W-:Y:S01]  /*9060*/  FFMA.FTZ R103, R103, UR10, -R112 ;  /* 0x0000000a67677c23 */ /* 0x000fe20008010870 */
[----:B------:R-:W-:Y:S01]  /*9070*/  LDSM.16.MT88.4 R84, [R160+0x9800] ;  /* 0x00980000a054783b */ /* 0x000fe20000004200 */
[----:B------:R-:W-:Y:S02]  /*9080*/  MUFU.EX2 R143, R143 ;  /* 0x0000008f008f7308 */ /* 0x000fe40000000800 */
[----:B-1----:R-:W-:Y:S01]  /*9090*/  HMMA.16816.F32 R48, R52, R28, R48 ;  /* 0x0000001c3430723c */ /* 0x002fe20000001830 */
[----:B---3--:R-:W-:Y:S01]  /*90a0*/  F2FP.F16.F32.PACK_AB R28, R68, R69 ;  /* 0x00000045441c723e */ /* 0x008fe200000000ff */
[----:B------:R-:W-:Y:S01]  /*90b0*/  MUFU.EX2 R130, R130 ;  /* 0x0000008200827308 */ /* 0x000fe20000000800 */
[----:B------:R-:W-:Y:S01]  /*90c0*/  F2FP.F16.F32.PACK_AB R29, R78, R77 ;  /* 0x0000004d4e1d723e */ /* 0x000fe200000000ff */
[----:B------:R-:W-:-:S02]  /*90d0*/  FADD.FTZ R69, R69, R82 ;  /* 0x0000005245457221 */ /* 0x000fc40000010000 */
[----:B------:R-:W-:Y:S02]  /*90e0*/  MUFU.EX2 R141, R141 ;  /* 0x0000008d008d7308 */ /* 0x000fe40000000800 */
[C---:B------:R-:W-:Y:S01]  /*90f0*/  HMMA.16816.F32 R8, R52.reuse, R30, R8 ;  /* 0x0000001e3408723c */ /* 0x040fe20000001808 */
[----:B-----5:R-:W-:Y:S01]  /*9100*/  F2FP.F16.F32.PACK_AB R30, R70, R79 ;  /* 0x0000004f461e723e */ /* 0x020fe200000000ff */
[----:B------:R-:W-:Y:S01]  /*9110*/  MUFU.EX2 R132, R132 ;  /* 0x0000008400847308 */ /* 0x000fe20000000800 */
[----:B------:R-:W-:Y:S01]  /*9120*/  F2FP.F16.F32.PACK_AB R31, R71, R74 ;  /* 0x0000004a471f723e */ /* 0x000fe200000000ff */
[----:B------:R-:W-:Y:S02]  /*9130*/  FADD.FTZ R68, R68, R69 ;  /* 0x0000004544447221 */ /* 0x000fe40000010000 */
[----:B------:R-:W-:Y:S02]  /*9140*/  MUFU.EX2 R136, R136 ;  /* 0x0000008800887308 */ /* 0x000fe40000000800 */
[----:B------:R-:W-:Y:S01]  /*9150*/  HMMA.16816.F32 R16, R52, R46, R16 ;  /* 0x0000002e3410723c */ /* 0x000fe20000001810 */
[----:B------:R-:W1:Y:S01]  /*9160*/  LDSM.16.MT88.4 R44, [R102+0x7000] ;  /* 0x00700000662c783b */ /* 0x000e620000004200 */
[----:B------:R-:W-:Y:S01]  /*9170*/  MUFU.EX2 R133, R133 ;  /* 0x0000008500857308 */ /* 0x000fe20000000800 */
[----:B------:R-:W-:-:S02]  /*9180*/  FADD.FTZ R79, R79, R68 ;  /* 0x000000444f4f7221 */ /* 0x000fc40000010000 */
[----:B------:R-:W-:Y:S01]  /*9190*/  LDSM.16.MT88.4 R52, [R164+0x7800] ;  /* 0x00780000a434783b */ /* 0x000fe20000004200 */
[----:B------:R-:W-:Y:S01]  /*91a0*/  MUFU.EX2 R134, R134 ;  /* 0x0000008600867308 */ /* 0x000fe20000000800 */
[----:B------:R-:W-:Y:S01]  /*91b0*/  FADD.FTZ R70, R70, R79 ;  /* 0x0000004f46467221 */ /* 0x000fe20000010000 */
[C---:B----4-:R-:W-:Y:S02]  /*91c0*/  HMMA.16816.F32 R12, R28.reuse, R36, R12 ;  /* 0x000000241c0c723c */ /* 0x050fe4000000180c */
[----:B------:R-:W-:Y:S04]  /*91d0*/  MUFU.EX2 R131, R131 ;  /* 0x0000008300837308 */ /* 0x000fe80000000800 */
[----:B------:R3:W-:Y:S02]  /*91e0*/  MUFU.EX2 R124, R126 ;  /* 0x0000007e007c7308 */ /* 0x0007e40000000800 */
[C---:B------:R-:W-:Y:S01]  /*91f0*/  HMMA.16816.F32 R20, R28.reuse, R38, R20 ;  /* 0x000000261c14723c */ /* 0x040fe20000001814 */
[----:B------:R-:W4:Y:S01]  /*9200*/  LDSM.16.MT88.4 R36, [R100+0x7000] ;  /* 0x007000006424783b */ /* 0x000f220000004200 */
[----:B------:R-:W-:Y:S04]  /*9210*/  MUFU.EX2 R139, R139 ;  /* 0x0000008b008b7308 */ /* 0x000fe80000000800 */
[----:B------:R-:W-:Y:S02]  /*9220*/  MUFU.EX2 R135, R135 ;  /* 0x0000008700877308 */ /* 0x000fe40000000800 */
[----:B--2---:R-:W-:Y:S02]  /*9230*/  HMMA.16816.F32 R24, R28, R40, R24 ;  /* 0x000000281c18723c */ /* 0x004fe40000001818 */
[----:B------:R-:W-:Y:S01]  /*9240*/  MUFU.EX2 R122, R122 ;  /* 0x0000007a007a7308 */ /* 0x000fe20000000800 */
[----:B---3--:R-:W-:-:S03]  /*9250*/  FFMA.FTZ R126, R123, UR10, -R112 ;  /* 0x0000000a7b7e7c23 */ /* 0x008fc60008010870 */
[----:B------:R-:W-:Y:S02]  /*9260*/  MUFU.EX2 R128, R128 ;  /* 0x0000008000807308 */ /* 0x000fe40000000800 */
[C---:B------:R-:W-:Y:S01]  /*9270*/  HMMA.16816.F32 R4, R28.reuse, R42, R4 ;  /* 0x0000002a1c04723c */ /* 0x040fe20000001804 */
[----:B------:R-:W2:Y:S01]  /*9280*/  LDSM.16.MT88.4 R40, [R160+0x7800] ;  /* 0x00780000a028783b */ /* 0x000ea20000004200 */
[----:B------:R-:W-:Y:S04]  /*9290*/  MUFU.EX2 R126, R126 ;  /* 0x0000007e007e7308 */ /* 0x000fe80000000800 */
[----:B------:R-:W-:Y:S02]  /*92a0*/  MUFU.EX2 R0, R0 ;  /* 0x0000000000007308 */ /* 0x000fe40000000800 */
[C---:B-1----:R-:W-:Y:S02]  /*92b0*/  HMMA.16816.F32 R32, R28.reuse, R44, R32 ;  /* 0x0000002c1c20723c */ /* 0x042fe40000001820 */
[----:B------:R-:W-:Y:S04]  /*92c0*/  MUFU.EX2 R2, R108 ;  /* 0x0000006c00027308 */ /* 0x000fe80000000800 */
[----:B------:R-:W1:Y:S02]  /*92d0*/  MUFU.EX2 R185, R185 ;  /* 0x000000b900b97308 */ /* 0x000e640000000800 */
[C---:B------:R-:W-:Y:S01]  /*92e0*/  HMMA.16816.F32 R16, R28.reuse, R46, R16 ;  /* 0x0000002e1c10723c */ /* 0x040fe20000001810 */
[----:B------:R-:W-:Y:S07]  /*92f0*/  LDSM.16.MT88.4 R44, [R160+0x8000] ;  /* 0x00800000a02c783b */ /* 0x000fee0000004200 */
[----:B----4-:R-:W-:Y:S01]  /*9300*/  HMMA.16816.F32 R48, R28, R36, R48 ;  /* 0x000000241c30723c */ /* 0x010fe20000001830 */
[----:B------:R-:W-:Y:S01]  /*9310*/  F2FP.F16.F32.PACK_AB R36, R96, R97 ;  /* 0x000000616024723e */ /* 0x000fe200000000ff */
[----:B------:R-:W-:Y:S01]  /*9320*/  FADD.FTZ R97, R97, R70 ;  /* 0x0000004661617221 */ /* 0x000fe20000010000 */
[----:B------:R-:W-:-:S02]  /*9330*/  F2FP.F16.F32.PACK_AB R37, R91, R98 ;  /* 0x000000625b25723e */ /* 0x000fc400000000ff */
[----:B-1----:R-:W-:Y:S01]  /*9340*/  F2FP.F16.F32.PACK_AB R70, R185, R2 ;  /* 0x00000002b946723e */ /* 0x002fe200000000ff */
        /* <DEDUP_REMOVED lines=27> */
[C---:B------:R-:W-:Y:S08]  /*9500*/  HMMA.16816.F32 R24, R28.reuse, R44, R24 ;  /* 0x0000002c1c18723c */ /* 0x040ff00000001818 */
        /* <DEDUP_REMOVED lines=8> */
[----:B------:R-:W3:Y:S04]  /*9590*/  MUFU.EX2 R125, R127 ;  /* 0x0000007f007d7308 */ /* 0x000ee80000000800 */
[----:B------:R5:W4:Y:S01]  /*95a0*/  MUFU.EX2 R123, R52 ;  /* 0x00000034007b7308 */ /* 0x000b220000000800 */
[C---:B------:R-:W-:Y:S03]  /*95b0*/  HMMA.16816.F32 R16, R28.reuse, R54, R16 ;  /* 0x000000361c10723c */ /* 0x040fe60000001810 */
[----:B------:R-:W-:Y:S05]  /*95c0*/  MUFU.EX2 R64, R65 ;  /* 0x0000004100407308 */ /* 0x000fea0000000800 */
[----:B-1----:R-:W-:Y:S01]  /*95d0*/  HMMA.16816.F32 R48, R28, R36, R48 ;  /* 0x000000241c30723c */ /* 0x002fe20000001830 */
[----:B------:R-:W-:Y:S01]  /*95e0*/  F2FP.F16.F32.PACK_AB R36, R124, R139 ;  /* 0x0000008b7c24723e */ /* 0x000fe200000000ff */
[----:B------:R-:W-:Y:S01]  /*95f0*/  FADD.FTZ R139, R139, R132 ;  /* 0x000000848b8b7221 */ /* 0x000fe20000010000 */
[----:B---3--:R-:W-:Y:S01]  /*9600*/  F2FP.F16.F32.PACK_AB R37, R125, R128 ;  /* 0x000000807d25723e */ /* 0x008fe200000000ff */
[----:B-----5:R-:W-:-:S02]  /*9610*/  FFMA.FTZ R52, R63, UR10, -R117 ;  /* 0x0000000a3f347c23 */ /* 0x020fc40008010875 */
[----:B------:R-:W-:Y:S01]  /*9620*/  FADD.FTZ R124, R124, R139 ;  /* 0x0000008b7c7c7221 */ /* 0x000fe20000010000 */
[----:B------:R-:W1:Y:S01]  /*9630*/  MUFU.EX2 R63, R53 ;  /* 0x00000035003f7308 */ /* 0x000e620000000800 */
[----:B------:R-:W-:Y:S01]  /*9640*/  HMMA.16816.F32 R8, R28, R38, R8 ;  /* 0x000000261c08723c */ /* 0x000fe20000001808 */
[----:B------:R-:W3:Y:S01]  /*9650*/  LDSM.16.MT88.4 R28, [R100+0x8800] ;  /* 0x00880000641c783b */ /* 0x000ee20000004200 */
[----:B------:R-:W-:Y:S01]  /*9660*/  F2FP.F16.F32.PACK_AB R38, R122, R135 ;  /* 0x000000877a26723e */ /* 0x000fe200000000ff */
[----:B------:R-:W-:Y:S01]  /*9670*/  FADD.FTZ R135, R135, R124 ;  /* 0x0000007c87877221 */ /* 0x000fe20000010000 */
[----:B----4-:R-:W-:-:S03]  /*9680*/  F2FP.F16.F32.PACK_AB R39, R126, R123 ;  /* 0x0000007b7e27723e */ /* 0x010fc600000000ff */
[----:B------:R-:W-:-:S04]  /*9690*/  FADD.FTZ R135, R122, R135 ;  /* 0x000000877a877221 */ /* 0x000fc80000010000 */
[C---:B------:R-:W-:Y:S08]  /*96a0*/  HMMA.16816.F32 R12, R36.reuse, R44, R12 ;  /* 0x0000002c240c723c */ /* 0x040ff0000000180c */
[C---:B------:R-:W-:Y:S01]  /*96b0*/  HMMA.16816.F32 R20, R36.reuse, R46, R20 ;  /* 0x0000002e2414723c */ /* 0x040fe20000001814 */
[----:B------:R-:W4:Y:S07]  /*96c0*/  LDSM.16.MT88.4 R44, [R160+0x9000] ;  /* 0x00900000a02c783b */ /* 0x000f2e0000004200 */
        /* <DEDUP_REMOVED lines=9> */
[--C-:B------:R-:W-:Y:S01]  /*9760*/  FFMA.FTZ R58, R3, UR10, -R112.reuse ;  /* 0x0000000a033a7c23 */ /* 0x100fe20008010870 */
[----:B------:R-:W-:Y:S01]  /*9770*/  FFMA.FTZ R3, R66, UR10, -R112 ;  /* 0x0000000a42037c23 */ /* 0x000fe20008010870 */
[----:B------:R-:W4:Y:S04]  /*9780*/  MUFU.EX2 R56, R56 ;  /* 0x0000003800387308 */ /* 0x000f280000000800 */
[----:B------:R-:W-:Y:S01]  /*9790*/  MUFU.EX2 R60, R62 ;  /* 0x0000003e003c7308 */ /* 0x000fe20000000800 */
[----:B---3--:R-:W-:Y:S01]  /*97a0*/  HMMA.16816.F32 R48, R36, R28, R48 ;  /* 0x0000001c2430723c */ /* 0x008fe20000001830 */
[----:B-1----:R-:W-:Y:S01]  /*97b0*/  F2FP.F16.F32.PACK_AB R28, R63, R64 ;  /* 0x000000403f1c723e */ /* 0x002fe200000000ff */
[----:B-----5:R-:W-:Y:S01]  /*97c0*/  LDSM.16.MT88.4 R52, [R102+0x9000] ;  /* 0x009000006634783b */ /* 0x020fe20000004200 */
[----:B------:R-:W1:Y:S01]  /*97d0*/  MUFU.EX2 R59, R61 ;  /* 0x0000003d003b7308 */ /* 0x000e620000000800 */
[----:B------:R-:W-:-:S03]  /*97e0*/  FADD.FTZ R64, R64, R135 ;  /* 0x0000008740407221 */ /* 0x000fc60000010000 */
[----:B------:R-:W-:Y:S01]  /*97f0*/  MUFU.EX2 R58, R58 ;  /* 0x0000003a003a7308 */ /* 0x000fe20000000800 */
[----:B------:R-:W-:Y:S01]  /*9800*/  HMMA.16816.F32 R8, R36, R30, R8 ;  /* 0x0000001e2408723c */ /* 0x000fe20000001808 */
[----:B------:R-:W3:Y:S01]  /*9810*/  LDSM.16.MT88.4 R36, [R100+0x9000] ;  /* 0x009000006424783b */ /* 0x000ee20000004200 */
[----:B----4-:R-:W-:Y:S01]  /*9820*/  F2FP.F16.F32.PACK_AB R30, R56, R57 ;  /* 0x00000039381e723e */ /* 0x010fe200000000ff */
[----:B------:R-:W4:Y:S01]  /*9830*/  MUFU.EX2 R3, R3 ;  /* 0x0000000300037308 */ /* 0x000f220000000800 */
[----:B------:R-:W-:-:S04]  /*9840*/  FADD.FTZ R64, R63, R64 ;  /* 0x000000403f407221 */ /* 0x000fc80000010000 */
[----:B------:R-:W-:Y:S01]  /*9850*/  FADD.FTZ R57, R57, R64 ;  /* 0x0000004039397221 */ /* 0x000fe20000010000 */
[----:B-1----:R-:W-:-:S03]  /*9860*/  F2FP.F16.F32.PACK_AB R29, R59, R60 ;  /* 0x0000003c3b1d723e */ /* 0x002fc600000000ff */
[----:B------:R-:W-:Y:S01]  /*9870*/  FADD.FTZ R56, R56, R57 ;  /* 0x0000003938387221 */ /* 0x000fe20000010000 */
[----:B----4-:R-:W-:-:S07]  /*9880*/  F2FP.F16.F32.PACK_AB R31, R3, R58 ;  /* 0x0000003a031f723e */ /* 0x010fce00000000ff */
[----:B------:R-:W-:Y:S01]  /*9890*/  HMMA.16816.F32 R24, R28, R44, R24 ;  /* 0x0000002c1c18723c */ /* 0x000fe20000001818 */
[----:B------:R-:W-:-:S04]  /*98a0*/  FADD.FTZ R45, R77, R72 ;  /* 0x000000484d2d7221 */ /* 0x000fc80000010000 */
[----:B------:R-:W-:Y:S02]  /*98b0*/  FADD.FTZ R45, R78, R45 ;  /* 0x0000002d4e2d7221 */ /* 0x000fe40000010000 */
[----:B------:R-:W1:Y:S01]  /*98c0*/  LDSM.16.MT88.4 R76, [R102+0x9800] ;  /* 0x00980000664c783b */ /* 0x000e620000004200 */
[----:B--2---:R-:W-:Y:S01]  /*98d0*/  HMMA.16816.F32 R12, R28, R40, R12 ;  /* 0x000000281c0c723c */ /* 0x004fe2000000180c */
[----:B------:R-:W-:Y:S01]  /*98e0*/  FFMA.FTZ R41, R67, UR10, -R117 ;  /* 0x0000000a43297c23 */ /* 0x000fe20008010875 */
[----:B------:R-:W-:Y:S01]  /*98f0*/  FFMA.FTZ R40, R105, UR10, -R112 ;  /* 0x0000000a69287c23 */ /* 0x000fe20008010870 */
[----:B------:R-:W-:-:S04]  /*9900*/  FADD.FTZ R74, R74, R45 ;  /* 0x0000002d4a4a7221 */ /* 0x000fc80000010000 */
[----:B------:R-:W2:Y:S01]  /*9910*/  MUFU.EX2 R41, R41 ;  /* 0x0000002900297308 */ /* 0x000ea20000000800 */
[----:B------:R-:W-:Y:S01]  /*9920*/  HMMA.16816.F32 R20, R28, R42, R20 ;  /* 0x0000002a1c14723c */ /* 0x000fe20000001814 */
[--C-:B------:R-:W-:Y:S01]  /*9930*/  FFMA.FTZ R43, R106, UR10, -R112.reuse ;  /* 0x0000000a6a2b7c23 */ /* 0x100fe20008010870 */
[----:B------:R-:W-:Y:S01]  /*9940*/  FFMA.FTZ R42, R104, UR10, -R112 ;  /* 0x0000000a682a7c23 */ /* 0x000fe20008010870 */
[----:B------:R-:W-:Y:S01]  /*9950*/  MUFU.EX2 R40, R40 ;  /* 0x0000002800287308 */ /* 0x000fe20000000800 */
[----:B------:R-:W-:-:S03]  /*9960*/  FADD.FTZ R71, R71, R74 ;  /* 0x0000004a47477221 */ /* 0x000fc60000010000 */
[----:B------:R-:W4:Y:S01]  /*9970*/  MUFU.EX2 R43, R43 ;  /* 0x0000002b002b7308 */ /* 0x000f220000000800 */
[C---:B---3--:R-:W-:Y:S01]  /*9980*/  HMMA.16816.F32 R48, R28.reuse, R36, R48 ;  /* 0x000000241c30723c */ /* 0x048fe20000001830 */
[----:B------:R-:W-:Y:S02]  /*9990*/  FADD.FTZ R98, R98, R71 ;  /* 0x0000004762627221 */ /* 0x000fe40000010000 */
[----:B------:R-:W-:Y:S02]  /*99a0*/  MUFU.EX2 R42, R42 ;  /* 0x0000002a002a7308 */ /* 0x000fe40000000800 */
[----:B------:R-:W-:Y:S01]  /*99b0*/  FADD.FTZ R91, R91, R98 ;  /* 0x000000625b5b7221 */ /* 0x000fe20000010000 */
[----:B--2---:R-:W-:Y:S01]  /*99c0*/  F2FP.F16.F32.PACK_AB R68, R0, R41 ;  /* 0x000000290044723e */ /* 0x004fe200000000ff */
[----:B------:R-:W2:Y:S01]  /*99d0*/  MUFU.EX2 R37, R103 ;  /* 0x0000006700257308 */ /* 0x000ea20000000800 */
[----:B------:R-:W-:Y:S01]  /*99e0*/  HMMA.16816.F32 R32, R28, R52, R32 ;  /* 0x000000341c20723c */ /* 0x000fe20000001820 */
[----:B------:R-:W-:Y:S01]  /*99f0*/  FADD.FTZ R90, R90, R91 ;  /* 0x0000005b5a5a7221 */ /* 0x000fe20000010000 */
[----:B------:R-:W-:Y:S01]  /*9a00*/  FADD.FTZ R41, R41, R56 ;  /* 0x0000003829297221 */ /* 0x000fe20000010000 */
[----:B----4-:R-:W-:-:S02]  /*9a10*/  F2FP.F16.F32.PACK_AB R69, R40, R43 ;  /* 0x0000002b2845723e */ /* 0x010fc400000000ff */
[----:B------:R-:W-:Y:S01]  /*9a20*/  FADD.FTZ R137, R137, R90 ;  /* 0x0000005a89897221 */ /* 0x000fe20000010000 */
[----:B------:R-:W-:Y:S02]  /*9a30*/  FADD.FTZ R41, R0, R41 ;  /* 0x0000002900297221 */ /* 0x000fe40000010000 */
[C---:B------:R-:W-:Y:S01]  /*9a40*/  HMMA.16816.F32 R4, R28.reuse, R46, R4 ;  /* 0x0000002e1c04723c */ /* 0x040fe20000001804 */
[----:B------:R-:W-:Y:S01]  /*9a50*/  MOV R0, R118 ;  /* 0x0000007600007202 */ /* 0x000fe20000000f00 */
[----:B------:R-:W-:Y:S01]  /*9a60*/  FADD.FTZ R136, R136, R137 ;  /* 0x0000008988887221 */ /* 0x000fe20000010000 */
[----:B------:R-:W-:Y:S01]  /*9a70*/  FADD.FTZ R2, R2, R41 ;  /* 0x0000002902027221 */ /* 0x000fe20000010000 */
[----:B--2---:R-:W-:Y:S02]  /*9a80*/  F2FP.F16.F32.PACK_AB R71, R37, R42 ;  /* 0x0000002a2547723e */ /* 0x004fe400000000ff */
[----:B------:R-:W-:Y:S01]  /*9a90*/  FADD.FTZ R133, R133, R136 ;  /* 0x0000008885857221 */ /* 0x000fe20000010000 */
[----:B------:R-:W-:Y:S01]  /*9aa0*/  FADD.FTZ R185, R185, R2 ;  /* 0x00000002b9b97221 */ /* 0x000fe20000010000 */
[----:B------:R-:W-:Y:S01]  /*9ab0*/  HMMA.16816.F32 R16, R28, R54, R16 ;  /* 0x000000361c10723c */ /* 0x000fe20000001810 */
[----:B------:R-:W-:Y:S01]  /*9ac0*/  MOV R2, R119 ;  /* 0x0000007700027202 */ /* 0x000fe20000000f00 */
[----:B------:R-:W-:-:S04]  /*9ad0*/  FADD.FTZ R134, R134, R133 ;  /* 0x0000008586867221 */ /* 0x000fc80000010000 */
[----:B------:R-:W-:Y:S02]  /*9ae0*/  FADD.FTZ R131, R131, R134 ;  /* 0x0000008683837221 */ /* 0x000fe40000010000 */
[----:B------:R-:W-:Y:S01]  /*9af0*/  HMMA.16816.F32 R96, R68, R92, R12 ;  /* 0x0000005c4460723c */ /* 0x000fe2000000180c */
[----:B------:R-:W2:Y:S01]  /*9b00*/  LDSM.16.MT88.4 R12, [R100+0x9800] ;  /* 0x00980000640c783b */ /* 0x000ea20000004200 */
[----:B------:R-:W-:-:S04]  /*9b10*/  FADD.FTZ R128, R128, R131 ;  /* 0x0000008380807221 */ /* 0x000fc80000010000 */
[----:B------:R-:W-:Y:S02]  /*9b20*/  FADD.FTZ R128, R125, R128 ;  /* 0x000000807d807221 */ /* 0x000fe40000010000 */
[----:B------:R-:W-:Y:S02]  /*9b30*/  HMMA.16816.F32 R8, R28, R38, R8 ;  /* 0x000000261c08723c */ /* 0x000fe40000001808 */
[----:B------:R-:W-:-:S04]  /*9b40*/  FADD.FTZ R123, R123, R128 ;  /* 0x000000807b7b7221 */ /* 0x000fc80000010000 */
[----:B------:R-:W-:Y:S02]  /*9b50*/  FADD.FTZ R123, R126, R123 ;  /* 0x0000007b7e7b7221 */ /* 0x000fe40000010000 */
[----:B------:R-:W-:Y:S02]  /*9b60*/  HMMA.16816.F32 R88, R68, R84, R24 ;  /* 0x000000544458723c */ /* 0x000fe40000001818 */
[----:B------:R-:W-:-:S04]  /*9b70*/  FADD.FTZ R60, R60, R123 ;  /* 0x0000007b3c3c7221 */ /* 0x000fc80000010000 */
[----:B------:R-:W-:Y:S02]  /*9b80*/  FADD.FTZ R59, R59, R60 ;  /* 0x0000003c3b3b7221 */ /* 0x000fe40000010000 */
[----:B-1----:R-:W-:Y:S02]  /*9b90*/  HMMA.16816.F32 R80, R68, R76, R32 ;  /* 0x0000004c4450723c */ /* 0x002fe40000001820 */
        /* <DEDUP_REMOVED lines=8> */
[C---:B------:R-:W-:Y:S08]  /*9c20*/  HMMA.16816.F32 R76, R68.reuse, R78, R16 ;  /* 0x0000004e444c723c */ /* 0x040ff00000001810 */
[C---:B--2---:R-:W-:Y:S08]  /*9c30*/  HMMA.16816.F32 R72, R68.reuse, R12, R48 ;  /* 0x0000000c4448723c */ /* 0x044ff00000001830 */
[----:B------:R-:W-:-:S15]  /*9c40*/  HMMA.16816.F32 R68, R68, R14, R8 ;  /* 0x0000000e4444723c */ /* 0x000fde0000001808 */
[----:B------:R-:W-:-:S05]  /*9c50*/  NOP ;  /* 0x0000000000007918 */ /* 0x000fca0000000000 */
.L_x_5638:
        /* <DEDUP_REMOVED lines=14> */
.L_x_5648:
        /* <DEDUP_REMOVED lines=68> */
[C---:B------:R-:W-:Y:S03]  /*a180*/  LEA R174, P2, R10.reuse, R4, 0x1 ;  /* 0x000000040aae7211 */ /* 0x040fe600078408ff */
[----:B------:R-:W-:Y:S04]  /*a190*/  IMAD R6, R3, UR8, RZ ;  /* 0x0000000803067c24 */ /* 0x000fe8000f8e02ff */
[----:B------:R-:W-:Y:S04]  /*a1a0*/  IMAD R6, R7, UR9, R6 ;  /* 0x0000000907067c24 */ /* 0x000fe8000f8e0206 */
[----:B------:R-:W-:Y:S05]  /*a1b0*/  IMAD.IADD R175, R11, 0x1, R6 ;  /* 0x000000010baf7824 */ /* 0x000fea00078e0206 */
[----:B------:R-:W-:Y:S07]  /*a1c0*/  LEA.HI.X R175, R10, R0, R175, 0x1, P2 ;  /* 0x000000000aaf7211 */ /* 0x000fee00010f0caf */
.L_x_5645:
[C---:B------:R-:W-:Y:S01]  /*a1d0*/  SHF.L.U32 R3, R2.reuse, 0x5, RZ ;  /* 0x0000000502037819 */ /* 0x040fe200000006ff */
[----:B------:R-:W-:Y:S01]  /*a1e0*/  @!PT LDS RZ, [RZ] ;  /* 0x00000000fffff984 */ /* 0x000fe20000000800 */
[----:B------:R-:W-:Y:S01]  /*a1f0*/  @!PT LDS RZ, [RZ] ;  /* 0x00000000fffff984 */ /* 0x000fe20000000800 */
[----:B------:R-:W-:Y:S01]  /*a200*/  @!PT LDS RZ, [RZ] ;  /* 0x00000000fffff984 */ /* 0x000fe20000000800 */
[----:B------:R-:W-:Y:S01]  /*a210*/  LDGSTS.E.BYPASS.LTC128B.128 [R179+0x6000], desc[UR16][R174.64] ;  /* 0x06000000aeb37fae */ /* 0x000fe2000b981a10 */
[----:B-1----:R-:W-:Y:S02]  /*a220*/  SHF.L.U64.HI R173, R2, 0x5, R173 ;  /* 0x0000000502ad7819 */ /* 0x002fe400000102ad */
[----:B------:R-:W-:Y:S04]  /*a230*/  IADD3 R188, P2, PT, R3, R174, RZ ;  /* 0x000000ae03bc7210 */ /* 0x000fe80007f5e0ff */
[----:B------:R-:W-:Y:S02]  /*a240*/  IADD3.X R189, PT, PT, R173, R175, RZ, P2, !PT ;  /* 0x000000afadbd7210 */ /* 0x000fe400017fe4ff */
[----:B------:R-:W-:Y:S03]  /*a250*/  IADD3 R196, P3, PT, R188, R3, RZ ;  /* 0x00000003bcc47210 */ /* 0x000fe60007f7e0ff */
[----:B------:R-:W-:Y:S01]  /*a260*/  LDGSTS.E.BYPASS.LTC128B.128 [R179+0x6800], desc[UR16][R188.64] ;  /* 0x06800000bcb37fae */ /* 0x000fe2000b981a10 */
[----:B------:R-:W-:Y:S02]  /*a270*/  IADD3.X R197, PT, PT, R189, R173, RZ, P3, !PT ;  /* 0x000000adbdc57210 */ /* 0x000fe40001ffe4ff */
[----:B------:R-:W-:Y:S04]  /*a280*/  IADD3 R194, P2, PT, R196, R3, RZ ;  /* 0x00000003c4c27210 */ /* 0x000fe80007f5e0ff */
[----:B------:R-:W-:Y:S01]  /*a290*/  IADD3.X R195, PT, PT, R197, R173, RZ, P2, !PT ;  /* 0x000000adc5c37210 */ /* 0x000fe200017fe4ff */
[----:B------:R-:W-:Y:S01]  /*a2a0*/  LDGSTS.E.BYPASS.LTC128B.128 [R179+0x7000], desc[UR16][R196.64] ;  /* 0x07000000c4b37fae */ /* 0x000fe2000b981a10 */
[----:B------:R-:W-:Y:S04]  /*a2b0*/  IADD3 R192, P3, PT, R194, R3, RZ ;  /* 0x00000003c2c07210 */ /* 0x000fe80007f7e0ff */
[----:B------:R-:W-:Y:S02]  /*a2c0*/  IADD3.X R193, PT, PT, R195, R173, RZ, P3, !PT ;  /* 0x000000adc3c17210 */ /* 0x000fe40001ffe4ff */
[----:B------:R-:W-:Y:S01]  /*a2d0*/  IADD3 R190, P2, PT, R192, R3, RZ ;  /* 0x00000003c0be7210 */ /* 0x000fe20007f5e0ff */
[----:B------:R-:W-:Y:S03]  /*a2e0*/  LDGSTS.E.BYPASS.LTC128B.128 [R179+0x7800], desc[UR16][R194.64] ;  /* 0x07800000c2b37fae */ /* 0x000fe6000b981a10 */
[----:B------:R-:W-:Y:S02]  /*a2f0*/  IADD3.X R191, PT, PT, R193, R173, RZ, P2, !PT ;  /* 0x000000adc1bf7210 */ /* 0x000fe400017fe4ff */
[-C--:B------:R-:W-:Y:S03]  /*a300*/  IADD3 R2, P3, PT, R190, R3.reuse, RZ ;  /* 0x00000003be027210 */ /* 0x080fe60007f7e0ff */
[----:B------:R-:W-:Y:S01]  /*a310*/  LDGSTS.E.BYPASS.LTC128B.128 [R179+0x8000], desc[UR16][R192.64] ;  /* 0x08000000c0b37fae */ /* 0x000fe2000b981a10 */
[----:B------:R-:W-:Y:S02]  /*a320*/  IADD3 R198, P2, PT, R2, R3, RZ ;  /* 0x0000000302c67210 */ /* 0x000fe40007f5e0ff */
[-C--:B------:R-:W-:Y:S04]  /*a330*/  IADD3.X R3, PT, PT, R191, R173.reuse, RZ, P3, !PT ;  /* 0x000000adbf037210 */ /* 0x080fe80001ffe4ff */
[----:B------:R-:W-:Y:S01]  /*a340*/  IADD3.X R199, PT, PT, R3, R173, RZ, P2, !PT ;  /* 0x000000ad03c77210 */ /* 0x000fe200017fe4ff */
[----:B------:R-:W-:Y:S01]  /*a350*/  LDGSTS.E.BYPASS.LTC128B.128 [R179+0x8800], desc[UR16][R190.64] ;  /* 0x08800000beb37fae */ /* 0x000fe2000b981a10 */
[----:B------:R-:W-:Y:S07]  /*a360*/  ISETP.NE.AND P2, PT, R183, 0x1, PT ;  /* 0x00000001b700780c */ /* 0x000fee0003f45270 */
        /* <DEDUP_REMOVED lines=306> */
.L_x_5647:
[C---:B------:R-:W-:Y:S01]  /*b690*/  IMAD.SHL.U32 R5, R4.reuse, 0x20, RZ ;  /* 0x0000002004057824 */ /* 0x040fe200078e00ff */
[----:B------:R-:W-:Y:S01]  /*b6a0*/  SHF.L.U64.HI R4, R4, 0x5, R7 ;  /* 0x0000000504047819 */ /* 0x000fe20000010207 */
[--C-:B------:R-:W-:Y:S03]  /*b6b0*/  IMAD.MOV.U32 R173, RZ, RZ, R171.reuse ;  /* 0x000000ffffad7224 */ /* 0x100fe600078e00ab */
[----:B------:R-:W-:Y:S02]  /*b6c0*/  IADD3 R6, P2, PT, R5, R172, RZ ;  /* 0x000000ac05067210 */ /* 0x000fe40007f5e0ff */
[----:B------:R-:W-:Y:S01]  /*b6d0*/  @!PT LDS RZ, [RZ] ;  /* 0x00000000fffff984 */ /* 0x000fe20000000800 */
[----:B------:R-:W-:Y:S01]  /*b6e0*/  @!PT LDS RZ, [RZ] ;  /* 0x00000000fffff984 */ /* 0x000fe20000000800 */
[----:B------:R-:W-:Y:S01]  /*b6f0*/  @!PT LDS RZ, [RZ] ;  /* 0x00000000fffff984 */ /* 0x000fe20000000800 */
[----:B------:R2:W-:Y:S02]  /*b700*/  LDGSTS.E.BYPASS.LTC128B.128 [R179+0x2000], desc[UR16][R172.64] ;  /* 0x02000000acb37fae */ /* 0x0005e4000b981a10 */
[-C--:B------:R-:W-:Y:S01]  /*b710*/  IADD3 R14, P3, PT, R6, R5.reuse, RZ ;  /* 0x00000005060e7210 */ /* 0x080fe20007f7e0ff */
[----:B------:R-:W-:Y:S03]  /*b720*/  IMAD.X R7, R4, 0x1, R171, P2 ;  /* 0x0000000104077824 */ /* 0x000fe600010e06ab */
        /* <DEDUP_REMOVED lines=19> */
.L_x_5646:
        /* <DEDUP_REMOVED lines=410> */
.L_x_5644:
        /* <DEDUP_REMOVED lines=29> */
[----:B------:R-:W-:Y:S02]  /*d3d0*/  SHF.R.U32.HI R6, RZ, 0x2, R3 ;  /* 0x00000002ff067819 */ /* 0x000fe40000011603 */
[----:B------:R-:W-:Y:S02]  /*d3e0*/  LOP3.LUT R9, R4, 0x30, RZ, 0xc0, !PT ;  /* 0x0000003004097812 */ /* 0x000fe400078ec0ff */
        /* <DEDUP_REMOVED lines=91> */
[----:B------:R-:W-:Y:S01]  /*d9a0*/  @P0 IMAD R5, R176, R11, R29 ;  /* 0x0000000bb0050224 */ /* 0x000fe200078e021d */
[----:B---3--:R-:W-:Y:S01]  /*d9b0*/  SHF.R.U32.HI R11, RZ, 0x3, R6 ;  /* 0x00000003ff0b7819 */ /* 0x008fe20000011606 */
[----:B------:R1:W-:Y:S01]  /*d9c0*/  STS [R15+0x400], R82 ;  /* 0x000400520f007388 */ /* 0x0003e20000000800 */
[----:B----4-:R-:W-:-:S02]  /*d9d0*/  IMAD.IADD R19, R12, 0x1, R15 ;  /* 0x000000010c137824 */ /* 0x010fc400078e020f */
[----:B------:R-:W-:-:S03]  /*d9e0*/  ISETP.GE.AND P3, PT, R11, R170, PT ;  /* 0x000000aa0b00720c */ /* 0x000fc60003f66270 */
[----:B------:R3:W-:Y:S01]  /*d9f0*/  STS [R19], R76 ;  /* 0x0000004c13007388 */ /* 0x0007e20000000800 */
[----:B------:R-:W4:Y:S03]  /*da00*/  @P4 LDC R17, c[0x0][0x458] ;  /* 0x00011600ff114b82 */ /* 0x000f260000000800 */
[----:B------:R3:W-:Y:S01]  /*da10*/  STS [R19+0x400], R78 ;  /* 0x0004004e13007388 */ /* 0x0007e20000000800 */
[----:B--2---:R-:W-:-:S03]  /*da20*/  @!P1 IMAD R176, R177, R14, RZ ;  /* 0x0000000eb1b09224 */ /* 0x004fc600078e02ff */
[----:B------:R3:W-:Y:S01]  /*da30*/  STS [R23], R72 ;  /* 0x0000004817007388 */ /* 0x0007e20000000800 */
[----:B-----5:R-:W2:Y:S03]  /*da40*/  @P2 LDC R21, c[0x0][0x454] ;  /* 0x00011500ff152b82 */ /* 0x020ea60000000800 */
[----:B------:R3:W-:Y:S04]  /*da50*/  STS [R23+0x400], R74 ;  /* 0x0004004a17007388 */ /* 0x0007e80000000800 */
[----:B------:R3:W-:Y:S01]  /*da60*/  STS [R27], R68 ;  /* 0x000000441b007388 */ /* 0x0007e20000000800 */
[----:B-1----:R-:W-:-:S03]  /*da70*/  @P5 FMUL.FTZ R15, R8, 0.69314718246459960938 ;  /* 0x3f317218080f5820 */ /* 0x002fc60000410000 */
[----:B------:R3:W-:Y:S01]  /*da80*/  STS [R27+0x400], R70 ;  /* 0x000400461b007388 */ /* 0x0007e20000000800 */
[----:B------:R-:W-:Y:S01]  /*da90*/  @P5 FFMA.FTZ R4, R2, R13, R15 ;  /* 0x0000000d02045223 */ /* 0x000fe2000001000f */
[----:B------:R-:W-:Y:S01]  /*daa0*/  BAR.SYNC.DEFER_BLOCKING 0x0 ;  /* 0x0000000000007b1d */ /* 0x000fe20000010000 */
[----:B------:R-:W-:Y:S01]  /*dab0*/  LOP3.LUT P5, RZ, R3, 0x3, RZ, 0xc0, !PT ;  /* 0x0000000303ff7812 */ /* 0x000fe200078ac0ff */
[----:B------:R-:W-:Y:S01]  /*dac0*/  @!P2 IMAD R13, R177, R18, R16 ;  /* 0x00000012b10da224 */ /* 0x000fe200078e0210 */
[----:B------:R-:W-:Y:S02]  /*dad0*/  SHF.L.U32 R3, R3, 0x3, RZ ;  /* 0x0000000303037819 */ /* 0x000fe400000006ff */
[----:B------:R-:W-:Y:S01]  /*dae0*/  MOV R2, 0x7f800000 ;  /* 0x7f80000000027802 */ /* 0x000fe20000000f00 */
[----:B------:R-:W-:Y:S02]  /*daf0*/  @!P2 IMAD R13, R13, R14, RZ ;  /* 0x0000000e0d0da224 */ /* 0x000fe400078e02ff */
[----:B----4-:R-:W-:Y:S01]  /*db00*/  @P4 FFMA.FTZ R2, R0, R17, R7 ;  /* 0x0000001100024223 */ /* 0x010fe20000010007 */
[----:B------:R-:W-:Y:S01]  /*db10*/  LOP3.LUT R8, R3, 0x38, RZ, 0xc0, !PT ;  /* 0x0000003803087812 */ /* 0x000fe200078ec0ff */
[----:B--2---:R-:W-:-:S04]  /*db20*/  @P2 IMAD R13, R16, R21, R176 ;  /* 0x00000015100d2224 */ /* 0x004fc800078e02b0 */
[----:B---3--:R-:W-:Y:S05]  /*db30*/  @P5 BRA `(.L_x_5650) ;  /* 0x00000000002c5947 */ /* 0x008fea0003800000 */
        /* <DEDUP_REMOVED lines=11> */
.L_x_5650:
[----:B------:R-:W-:Y:S05]  /*dbf0*/  BSYNC.RECONVERGENT B0 ;  /* 0x0000000000007941 */ /* 0x000fea0003800200 */
.L_x_5649:
[----:B------:R-:W-:Y:S01]  /*dc00*/  MOV R9, RZ ;  /* 0x000000ff00097202 */ /* 0x000fe20000000f00 */
[----:B------:R-:W2:Y:S01]  /*dc10*/  LDCU.64 UR4, c[0x0][0x410] ;  /* 0x00008200ff0477ac */ /* 0x000ea20008000a00 */
[----:B------:R-:W3:Y:S01]  /*dc20*/  LDS.128 R12, [R179] ;  /* 0x00000000b30c7984 */ /* 0x000ee20000000c00 */
[----:B------:R-:W-:Y:S01]  /*dc30*/  @P0 MOV R24, R28 ;  /* 0x0000001c00180202 */ /* 0x000fe20000000f00 */
[----:B-1----:R-:W1:Y:S01]  /*dc40*/  @!P3 LDC.64 R2, c[0x0][0x3f0] ;  /* 0x0000fc00ff02bb82 */ /* 0x002e620000000a00 */
[C---:B------:R-:W-:Y:S01]  /*dc50*/  IMAD.WIDE.U32 R8, R178.reuse, UR6, R8 ;  /* 0x00000006b2087c25 */ /* 0x040fe2000f8e0008 */
[C---:B------:R-:W-:Y:S01]  /*dc60*/  IADD3 R7, PT, PT, R11.reuse, 0x20, RZ ;  /* 0x000000200b077810 */ /* 0x040fe20007ffe0ff */
[----:B------:R4:W1:Y:S01]  /*dc70*/  LDS.128 R20, [R179+0x1800] ;  /* 0x00180000b3147984 */ /* 0x0008620000000c00 */
[----:B------:R-:W-:Y:S01]  /*dc80*/  BSSY.RECONVERGENT B0, `(.L_x_5651) ;  /* 0x000001f000007945 */ /* 0x000fe20003800200 */
        /* <DEDUP_REMOVED lines=10> */
[----:B------:R-:W-:Y:S01]  /*dd30*/  @!P3 MOV R16, R18 ;  /* 0x000000120010b202 */ /* 0x000fe20000000f00 */
[----:B------:R4:W2:Y:S04]  /*dd40*/  LDS.128 R4, [R179+0x800] ;  /* 0x00080000b3047984 */ /* 0x0008a80000000c00 */
        /* <DEDUP_REMOVED lines=18> */
.L_x_5652:
[----:B------:R-:W-:Y:S05]  /*de70*/  BSYNC.RECONVERGENT B0 ;  /* 0x0000000000007941 */ /* 0x000fea0003800200 */
.L_x_5651:
[----:B-12---:R1:W2:Y:S01]  /*de80*/  LDS.128 R4, [R179+0x1000] ;  /* 0x00100000b3047984 */ /* 0x0062a20000000c00 */
        /* <DEDUP_REMOVED lines=14> */
.L_x_5654:
[----:B------:R-:W-:Y:S05]  /*df70*/  BSYNC.RECONVERGENT B0 ;  /* 0x0000000000007941 */ /* 0x000fea0003800200 */
.L_x_5653:
[----:B------:R-:W-:Y:S05]  /*df80*/  @P0 EXIT ;  /* 0x000000000000094d */ /* 0x000fea0003800000 */
[----:B------:R-:W2:Y:S01]  /*df90*/  LDCU.64 UR4, c[0x0][0x3f0] ;  /* 0x00007e00ff0477ac */ /* 0x000ea20008000a00 */
[----:B------:R-:W-:Y:S01]  /*dfa0*/  IADD3 R11, P0, PT, R11, 0x30, RZ ;  /* 0x000000300b0b7810 */ /* 0x000fe20007f1e0ff */
[----:B---34-:R-:W-:Y:S01]  /*dfb0*/  IMAD.MOV.U32 R2, RZ, RZ, R18 ;  /* 0x000000ffff027224 */ /* 0x018fe200078e0012 */
[----:B------:R-:W-:-:S03]  /*dfc0*/  MOV R3, R17 ;  /* 0x0000001100037202 */ /* 0x000fc60000000f00 */
[----:B------:R-:W-:Y:S02]  /*dfd0*/  IMAD.X R0, RZ, RZ, RZ, P0 ;  /* 0x000000ffff007224 */ /* 0x000fe400000e06ff */
[----:B------:R-:W-:-:S04]  /*dfe0*/  IMAD.WIDE.U32 R2, R11, UR6, R2 ;  /* 0x000000060b027c25 */ /* 0x000fc8000f8e0002 */
[----:B------:R-:W-:-:S04]  /*dff0*/  IMAD R0, R0, UR6, RZ ;  /* 0x0000000600007c24 */ /* 0x000fc8000f8e02ff */
[----:B------:R-:W-:Y:S01]  /*e000*/  IMAD R0, R11, UR7, R0 ;  /* 0x000000070b007c24 */ /* 0x000fe2000f8e0200 */
[----:B--2---:R-:W-:-:S04]  /*e010*/  LEA R4, P0, R2, UR4, 0x1 ;  /* 0x0000000402047c11 */ /* 0x004fc8000f8008ff */
[----:B------:R-:W-:-:S04]  /*e020*/  IADD3 R3, PT, PT, R0, R3, RZ ;  /* 0x0000000300037210 */ /* 0x000fc80007ffe0ff */
[----:B------:R-:W-:-:S05]  /*e030*/  LEA.HI.X R5, R2, UR5, R3, 0x1, P0 ;  /* 0x0000000502057c11 */ /* 0x000fca00080f0c03 */
[----:B------:R-:W-:Y:S01]  /*e040*/  STG.E.128 desc[UR16][R4.64], R20 ;  /* 0x0000001404007986 */ /* 0x000fe2000c101d10 */
[----:B------:R-:W-:Y:S05]  /*e050*/  EXIT ;  /* 0x000000000000794d */ /* 0x000fea0003800000 */
.L_x_5655:
        /* <DEDUP_REMOVED lines=10> */
.L_x_7185:


//--------------------- .text._ZN5flash24flash_fwd_splitkv_kernelI23Flash_fwd_kernel_traitsILi64ELi64ELi128ELi4ELb0ELb0EN7cutlass6half_tE19Flash_kernel_traitsILi64ELi64ELi128ELi4ES3_EELb1ELb0ELb1ELb0ELb0ELb0ELb0ELb0EEEvNS_16Flash_fwd_paramsE --------------------------
	.section	.text._ZN5flash24flash_fwd_splitkv_kernelI23Flash_fwd_kernel_traitsILi64ELi64ELi128ELi4ELb0ELb0EN7cutlass6half_tE19Flash_kernel_traitsILi64ELi64ELi128ELi4ES3_EELb1ELb0ELb1ELb0ELb0ELb0ELb0ELb0EEEvNS_16Flash_fwd_paramsE,"ax",@progbits
	.align	128
        .global         _ZN5flash24flash_fwd_splitkv_kernelI23Flash_fwd_kernel_traitsILi64ELi64ELi128ELi4ELb0ELb0EN7cutlass6half_tE19Flash_kernel_traitsILi64ELi64ELi128ELi4ES3_EELb1ELb0ELb1ELb0ELb0ELb0ELb0ELb0EEEvNS_16Flash_fwd_paramsE
        .type           _ZN5flash24flash_fwd_splitkv_kernelI23Flash_fwd_kernel_traitsILi64ELi64ELi128ELi4ELb0ELb0EN7cutlass6half_tE19Flash_kernel_traitsILi64ELi64ELi128ELi4ES3_EELb1ELb0ELb1ELb0ELb0ELb0ELb0ELb0EEEvNS_16Flash_fwd_paramsE,@function
        .size           _ZN5flash24flash_fwd_splitkv_kernelI23Flash_fwd_kernel_traitsILi64ELi64ELi128ELi4ELb0ELb0EN7cutlass6half_tE19Flash_kernel_traitsILi64ELi64ELi128ELi4ES3_EELb1ELb0ELb1ELb0ELb0ELb0ELb0ELb0EEEvNS_16Flash_fwd_paramsE,(.L_x_7186 - _ZN5flash24flash_fwd_splitkv_kernelI23Flash_fwd_kernel_traitsILi64ELi64ELi128ELi4ELb0ELb0EN7cutlass6half_tE19Flash_kernel_traitsILi64ELi64ELi128ELi4ES3_EELb1ELb0ELb1ELb0ELb0ELb0ELb0ELb0EEEvNS_16Flash_fwd_paramsE)
        .other          _ZN5flash24flash_fwd_splitkv_kernelI23Flash_fwd_kernel_traitsILi64ELi64ELi128ELi4ELb0ELb0EN7cutlass6half_tE19Flash_kernel_traitsILi64ELi64ELi128ELi4ES3_EELb1ELb0ELb1ELb0ELb0ELb0ELb0ELb0EEEvNS_16Flash_fwd_paramsE,@"STO_CUDA_ENTRY STV_DEFAULT"
_ZN5flash24flash_fwd_splitkv_kernelI23Flash_fwd_kernel_traitsILi64ELi64ELi128ELi4ELb0ELb0EN7cutlass6half_tE19Flash_kernel_traitsILi64ELi64ELi128ELi4ES3_EELb1ELb0ELb1ELb0ELb0ELb0ELb0ELb0EEEvNS_16Flash_fwd_paramsE:
.text._ZN5flash24flash_fwd_splitkv_kernelI23Flash_fwd_kernel_traitsILi64ELi64ELi128ELi4ELb0ELb0EN7cutlass6half_tE19Flash_kernel_traitsILi64ELi64ELi128ELi4ES3_EELb1ELb0ELb1ELb0ELb0ELb0ELb0ELb0EEEvNS_16Flash_fwd_paramsE:
        /* <DEDUP_REMOVED lines=19> */
[----:B------:R-:W2:Y:S01]  /*0130*/  @P4 LDG.E R15, desc[UR16][R4.64+0x4] ;  /* 0x00000410040f4981 */ /* 0x000ea2000c1e1900 */
[----:B------:R-:W-:Y:S01]  /*0140*/  IMAD.SHL.U32 R11, R163, 0x4, RZ ;  /* 0x00000004a30b7824 */ /* 0x000fe200078e00ff */
[----:B------:R-:W-:Y:S01]  /*0150*/  SHF.R.U32.HI R10, RZ, 0x1e, R163 ;  /* 0x0000001eff0a7819 */ /* 0x000fe200000116a3 */
[----:B------:R-:W-:Y:S01]  /*0160*/  IMAD.MOV.U32 R2, RZ, RZ, RZ ;  /* 0x000000ffff027224 */ /* 0x000fe200078e00ff */
[----:B------:R-:W1:Y:S02]  /*0170*/  @!P4 LDC R3, c[0x0][0x434] ;  /* 0x00010d00ff03cb82 */ /* 0x000e640000000800 */
[----:B------:R-:W-:-:S02]  /*0180*/  @P2 IADD3 R6, P0, PT, R11, UR4, RZ ;  /* 0x000000040b062c10 */ /* 0x000fc4000ff1e0ff */
[C---:B------:R-:W-:Y:S01]  /*0190*/  @P3 IADD3 R16, P1, PT, R11.reuse, UR6, RZ ;  /* 0x000000060b103c10 */ /* 0x040fe2000ff3e0ff */
[----:B------:R-:W3:Y:S01]  /*01a0*/  LDCU.U8 UR4, c[0x0][0x532] ;  /* 0x0000a640ff0477ac */ /* 0x000ee20008000000 */
[C---:B------:R-:W-:Y:S02]  /*01b0*/  @P2 IADD3.X R7, PT, PT, R10.reuse, UR5, RZ, P0, !PT ;  /* 0x000000050a072c10 */ /* 0x040fe400087fe4ff */
[C---:B------:R-:W-:Y:S01]  /*01c0*/  @P3 IADD3.X R17, PT, PT, R10.reuse, UR7, RZ, P1, !PT ;  /* 0x000000070a113c10 */ /* 0x040fe20008ffe4ff */
[----:B------:R-:W4:Y:S01]  /*01d0*/  @!P2 LDC R0, c[0x0][0x43c] ;  /* 0x00010f00ff00ab82 */ /* 0x000f220000000800 */
[----:B------:R-:W-:Y:S01]  /*01e0*/  IADD3 R12, P0, PT, R11, R8, RZ ;  /* 0x000000080b0c7210 */ /* 0x000fe20007f1e0ff */
[----:B------:R-:W5:Y:S04]  /*01f0*/  @P2 LDG.E R139, desc[UR16][R6.64] ;  /* 0x00000010068b2981 */ /* 0x000f68000c1e1900 */
[----:B------:R1:W5:Y:S01]  /*0200*/  @P3 LDG.E R2, desc[UR16][R16.64] ;  /* 0x0000001010023981 */ /* 0x000362000c1e1900 */
[----:B------:R-:W-:Y:S01]  /*0210*/  IMAD.X R13, R10, 0x1, R9, P0 ;  /* 0x000000010a0d7824 */ /* 0x000fe200000e0609 */
[----:B------:R-:W-:-:S04]  /*0220*/  ISETP.NE.U32.AND P0, PT, R8, RZ, PT ;  /* 0x000000ff0800720c */ /* 0x000fc80003f05070 */
[C---:B------:R-:W-:Y:S02]  /*0230*/  ISETP.NE.AND.EX P0, PT, R9.reuse, RZ, PT, P0 ;  /* 0x000000ff0900720c */ /* 0x040fe40003f05300 */
[----:B---3--:R-:W-:Y:S02]  /*0240*/  ISETP.NE.AND P1, PT, RZ, UR4, PT ;  /* 0x00000004ff007c0c */ /* 0x008fe4000bf25270 */
[----:B------:R-:W-:Y:S01]  /*0250*/  ISETP.EQ.U32.AND P3, PT, R8, RZ, PT ;  /* 0x000000ff0800720c */ /* 0x000fe20003f62070 */
[----:B------:R-:W3:Y:S01]  /*0260*/  @!P2 LDC.64 R6, c[0x0][0x488] ;  /* 0x00012200ff06ab82 */ /* 0x000ee20000000a00 */
[----:B-1----:R-:W1:Y:S02]  /*0270*/  S2R R17, SR_CTAID.X ;  /* 0x0000000000117919 */ /* 0x002e640000002500 */
[----:B------:R-:W-:-:S05]  /*0280*/  ISETP.EQ.OR.EX P3, PT, R9, RZ, !P1, P3 ;  /* 0x000000ff0900720c */ /* 0x000fca0004f62730 */
[----:B------:R-:W2:Y:S01]  /*0290*/  @!P0 LDC R9, c[0x0][0x438] ;  /* 0x00010e00ff098b82 */ /* 0x000ea20000000800 */
[----:B------:R-:W-:-:S07]  /*02a0*/  IMAD.MOV.U32 R5, RZ, RZ, -0x1 ;  /* 0xffffffffff057424 */ /* 0x000fce00078e00ff */
[----:B------:R2:W5:Y:S01]  /*02b0*/  @!P3 LDG.E R5, desc[UR16][R12.64] ;  /* 0x000000100c05b981 */ /* 0x000562000c1e1900 */
[----:B-1----:R-:W-:Y:S02]  /*02c0*/  IMAD.SHL.U32 R164, R17, 0x40, RZ ;  /* 0x0000004011a47824 */ /* 0x002fe400078e00ff */
[----:B--2---:R-:W-:-:S05]  /*02d0*/  @P4 IMAD.IADD R3, R15, 0x1, -R162 ;  /* 0x000000010f034824 */ /* 0x004fca00078e0aa2 */
[----:B------:R-:W-:Y:S01]  /*02e0*/  ISETP.GT.AND P3, PT, R3, R164, PT ;  /* 0x000000a40300720c */ /* 0x000fe20003f64270 */
[----:B---34-:R-:W-:-:S12]  /*02f0*/  @!P0 BRA `(.L_x_5656) ;  /* 0x00000000000c8947 */ /* 0x018fd80003800000 */
[----:B------:R-:W2:Y:S02]  /*0300*/  @P1 LDG.E R4, desc[UR16][R12.64+0x4] ;  /* 0x000004100c041981 */ /* 0x000ea4000c1e1900 */
[----:B--2--5:R-:W-:-:S06]  /*0310*/  @P1 IADD3 R9, PT, PT, R4, -R5, RZ ;  /* 0x8000000504091210 */ /* 0x024fcc0007ffe0ff */
[----:B------:R1:W5:Y:S02]  /*0320*/  @!P1 LDG.E R9, desc[UR16][R12.64] ;  /* 0x000000100c099981 */ /* 0x000364000c1e1900 */
.L_x_5656:
        /* <DEDUP_REMOVED lines=31> */
[----:B------:R-:W-:Y:S01]  /*0520*/  IMAD.MOV.U32 R11, RZ, RZ, RZ ;  /* 0x000000ffff0b7224 */ /* 0x000fe200078e00ff */
[----:B------:R-:W-:Y:S01]  /*0530*/  IADD3 R8, PT, PT, -R164, R3, RZ ;  /* 0x00000003a4087210 */ /* 0x000fe20007ffe1ff */
[----:B------:R-:W2:Y:S01]  /*0540*/  LDCU UR6, c[0x0][0x3e0] ;  /* 0x00007c00ff0677ac */ /* 0x000ea20008000800 */
[----:B------:R-:W-:Y:S01]  /*0550*/  LOP3.LUT R10, R10, 0x38, RZ, 0xc0, !PT ;  /* 0x000000380a0a7812 */ /* 0x000fe200078ec0ff */
[----:B------:R-:W-:Y:S01]  /*0560*/  BSSY.RECONVERGENT B0, `(.L_x_5658) ;  /* 0x000002e000007945 */ /* 0x000fe20003800200 */
[----:B------:R-:W-:-:S04]  /*0570*/  SHF.R.U32.HI R9, RZ, 0x3, R0 ;  /* 0x00000003ff097819 */ /* 0x000fc80000011600 */
[----:B------:R-:W5:Y:S01]  /*0580*/  @!P0 LDC.64 R6, c[0x0][0x400] ;  /* 0x00010000ff068b82 */ /* 0x000f620000000a00 */
[C---:B------:R-:W-:Y:S01]  /*0590*/  VIADD R17, R9.reuse, 0x10 ;  /* 0x0000001009117836 */ /* 0x040fe20000000000 */
[----:B----4-:R-:W-:Y:S01]  /*05a0*/  ISETP.GE.AND P1, PT, R10, UR4, PT ;  /* 0x000000040a007c0c */ /* 0x010fe2000bf26270 */
[----:B------:R-:W4:Y:S03]  /*05b0*/  LDCU.64 UR4, c[0x0][0x410] ;  /* 0x00008200ff0477ac */ /* 0x000f260008000a00 */
[----:B------:R-:W-:Y:S01]  /*05c0*/  ISETP.GE.OR P4, PT, R9, R8, P1 ;  /* 0x000000080900720c */ /* 0x000fe20000f86670 */
[----:B---3--:R-:W-:Y:S01]  /*05d0*/  @P0 IMAD.WIDE.U32 R14, R162, R4, RZ ;  /* 0x00000004a20e0225 */ /* 0x008fe200078e00ff */
[----:B------:R-:W-:-:S03]  /*05e0*/  ISETP.GE.OR P3, PT, R17, R8, P1 ;  /* 0x000000081100720c */ /* 0x000fc60000f66670 */
[----:B-1----:R-:W-:-:S04]  /*05f0*/  IMAD.WIDE.U32 R12, R164, R4, R10 ;  /* 0x00000004a40c7225 */ /* 0x002fc800078e000a */
[----:B------:R-:W-:Y:S02]  /*0600*/  IMAD R0, R164, R5, R13 ;  /* 0x00000005a4007224 */ /* 0x000fe400078e020d */
[C---:B--2---:R-:W-:Y:S02]  /*0610*/  IMAD R25, R163.reuse, UR6, R24 ;  /* 0x00000006a3197c24 */ /* 0x044fe4000f8e0218 */
[----:B-----5:R-:W-:Y:S01]  /*0620*/  @!P0 IMAD.WIDE.U32 R2, R163, R6, RZ ;  /* 0x00000006a3028225 */ /* 0x020fe200078e00ff */
[----:B------:R-:W-:-:S03]  /*0630*/  @P0 MOV R2, R14 ;  /* 0x0000000e00020202 */ /* 0x000fc60000000f00 */
[----:B------:R-:W-:Y:S02]  /*0640*/  @!P0 IMAD R7, R163, R7, R3 ;  /* 0x00000007a3078224 */ /* 0x000fe400078e0203 */
[----:B------:R-:W-:Y:S01]  /*0650*/  @P0 IMAD R7, R162, R5, R15 ;  /* 0x00000005a2070224 */ /* 0x000fe200078e020f */
[----:B------:R-:W-:Y:S01]  /*0660*/  IADD3 R6, P0, PT, R2, R12, RZ ;  /* 0x0000000c02067210 */ /* 0x000fe20007f1e0ff */
[C---:B------:R-:W-:Y:S01]  /*0670*/  VIADD R13, R9.reuse, 0x30 ;  /* 0x00000030090d7836 */ /* 0x040fe20000000000 */
[----:B------:R-:W1:Y:S01]  /*0680*/  @!P4 LDC.64 R2, c[0x0][0x3f0] ;  /* 0x0000fc00ff02cb82 */ /* 0x000e620000000a00 */
[----:B------:R-:W-:Y:S02]  /*0690*/  IADD3 R15, PT, PT, R9, 0x20, RZ ;  /* 0x00000020090f7810 */ /* 0x000fe40007ffe0ff */
[----:B------:R-:W-:Y:S02]  /*06a0*/  IMAD.X R7, R7, 0x1, R0, P0 ;  /* 0x0000000107077824 */ /* 0x000fe400000e0600 */
[-C--:B------:R-:W-:Y:S01]  /*06b0*/  ISETP.GE.OR P2, PT, R15, R8.reuse, P1 ;  /* 0x000000080f00720c */ /* 0x080fe20000f46670 */
[----:B----4-:R-:W-:Y:S01]  /*06c0*/  IMAD.WIDE.U32 R6, R24, UR4, R6 ;  /* 0x0000000418067c25 */ /* 0x010fe2000f8e0006 */
[----:B------:R-:W2:Y:S01]  /*06d0*/  LDCU UR4, c[0x0][0x434] ;  /* 0x00008680ff0477ac */ /* 0x000ea20008000800 */
[----:B------:R-:W-:-:S02]  /*06e0*/  ISETP.GE.OR P1, PT, R13, R8, P1 ;  /* 0x000000080d00720c */ /* 0x000fc40000f26670 */
        /* <DEDUP_REMOVED lines=21> */
.L_x_5659:
[----:B------:R-:W-:Y:S05]  /*0840*/  BSYNC.RECONVERGENT B0 ;  /* 0x0000000000007941 */ /* 0x000fea0003800200 */
.L_x_5658:
        /* <DEDUP_REMOVED lines=14> */
.L_x_5661:
[----:B------:R-:W-:Y:S05]  /*0930*/  BSYNC.RECONVERGENT B0 ;  /* 0x0000000000007941 */ /* 0x000fea0003800200 */
.L_x_5660:
[----:B------:R-:W-:Y:S04]  /*0940*/  BSSY.RECONVERGENT B0, `(.L_x_5662) ;  /* 0x000000d000007945 */ /* 0x000fe80003800200 */
[----:B------:R-:W-:Y:S05]  /*0950*/  @P1 BRA `(.L_x_5663) ;  /* 0x00000000002c1947 */ /* 0x000fea0003800000 */
[----:B-123--:R-:W-:Y:S01]  /*0960*/  IADD3 R3, P0, PT, R9, 0x30, RZ ;  /* 0x0000003009037810 */ /* 0x00efe20007f1e0ff */
        /* <DEDUP_REMOVED lines=10> */
.L_x_5663:
[----:B------:R-:W-:Y:S05]  /*0a10*/  BSYNC.RECONVERGENT B0 ;  /* 0x0000000000007941 */ /* 0x000fea0003800200 */
.L_x_5662:
        /* <DEDUP_REMOVED lines=8> */
[----:B-1234-:R-:W-:-:S03]  /*0aa0*/  LEA R2, P0, R9, UR4, 0x2 ;  /* 0x0000000409027c11 */ /* 0x01efc6000f8010ff */
        /* <DEDUP_REMOVED lines=11> */
.L_x_5657:
        /* <DEDUP_REMOVED lines=11> */
.L_x_5664:
[----:B------:R-:W-:Y:S05]  /*0c10*/  BRA.U !UP1, `(.L_x_5665) ;  /* 0x0000000509947547 */ /* 0x000fea000b800000 */
[----:B------:R-:W4:Y:S01]  /*0c20*/  LDC R11, c[0x0][0x4f0] ;  /* 0x00013c00ff0b7b82 */ /* 0x000f220000000800 */
[----:B------:R-:W-:Y:S01]  /*0c30*/  LEA R10, R131, 0xffffff80, 0x7 ;  /* 0xffffff80830a7811 */ /* 0x000fe200078e38ff */
[----:B------:R-:W1:Y:S03]  /*0c40*/  LDCU.64 UR4, c[0x0][0x4e8] ;  /* 0x00009d00ff0477ac */ /* 0x000e660008000a00 */
[----:B------:R-:W-:Y:S01]  /*0c50*/  IABS R2, R10 ;  /* 0x0000000a00027213 */ /* 0x000fe20000000000 */
[----:B------:R-:W2:Y:S01]  /*0c60*/  LDCU.64 UR6, c[0x0][0x3a0] ;  /* 0x00007400ff0677ac */ /* 0x000ea20008000a00 */
[----:B------:R-:W2:Y:S01]  /*0c70*/  LDCU.64 UR10, c[0x0][0x3c0] ;  /* 0x00007800ff0a77ac */ /* 0x000ea20008000a00 */
[----:B------:R-:W2:Y:S01]  /*0c80*/  LDCU.64 UR12, c[0x0][0x3b8] ;  /* 0x00007700ff0c77ac */ /* 0x000ea20008000a00 */
[----:B----4-:R-:W-:-:S04]  /*0c90*/  IABS R5, R11 ;  /* 0x0000000b00057213 */ /* 0x010fc80000000000 */
[----:B------:R-:W3:Y:S08]  /*0ca0*/  I2F.RP R8, R5 ;  /* 0x0000000500087306 */ /* 0x000ef00000209400 */
[----:B---3--:R-:W3:Y:S02]  /*0cb0*/  MUFU.RCP R6, R8 ;  /* 0x0000000800067308 */ /* 0x008ee40000001000 */
[----:B---3--:R-:W-:-:S06]  /*0cc0*/  IADD3 R6, PT, PT, R6, 0xffffffe, RZ ;  /* 0x0ffffffe06067810 */ /* 0x008fcc0007ffe0ff */
[----:B------:R-:W3:Y:S02]  /*0cd0*/  F2I.FTZ.U32.TRUNC.NTZ R7, R6 ;  /* 0x0000000600077305 */ /* 0x000ee4000021f000 */
[----:B---3-5:R-:W-:Y:S01]  /*0ce0*/  IMAD.MOV R4, RZ, RZ, -R7 ;  /* 0x000000ffff047224 */ /* 0x028fe200078e0a07 */
        /* <DEDUP_REMOVED lines=12> */
[----:B-1----:R-:W-:Y:S01]  /*0db0*/  IMAD.WIDE.U32 R4, R163, UR4, RZ ;  /* 0x00000004a3047c25 */ /* 0x002fe2000f8e00ff */
[----:B------:R-:W-:-:S03]  /*0dc0*/  LOP3.LUT R2, R10, R11, RZ, 0x3c, !PT ;  /* 0x0000000b0a027212 */ /* 0x000fc600078e3cff */
[----:B------:R-:W-:Y:S01]  /*0dd0*/  IMAD R169, R163, UR5, R5 ;  /* 0x00000005a3a97c24 */ /* 0x000fe2000f8e0205 */
[----:B------:R-:W-:Y:S01]  /*0de0*/  ISETP.GE.AND P1, PT, R2, RZ, PT ;  /* 0x000000ff0200720c */ /* 0x000fe20003f26270 */
[----:B------:R-:W1:Y:S01]  /*0df0*/  LDC R5, c[0x0][0x3e8] ;  /* 0x0000fa00ff057b82 */ /* 0x000e620000000800 */
[----:B------:R-:W3:Y:S05]  /*0e00*/  LDCU.64 UR4, c[0x0][0x3a8] ;  /* 0x00007500ff0477ac */ /* 0x000eea0008000a00 */
[----:B------:R-:W-:Y:S01]  /*0e10*/  @P0 VIADD R9, R9, 0x1 ;  /* 0x0000000109090836 */ /* 0x000fe20000000000 */
[----:B------:R-:W-:-:S04]  /*0e20*/  LEA R168, P0, R4, UR8, 0x2 ;  /* 0x0000000804a87c11 */ /* 0x000fc8000f8010ff */
[----:B------:R-:W-:Y:S02]  /*0e30*/  LEA.HI.X R169, R4, UR9, R169, 0x2, P0 ;  /* 0x0000000904a97c11 */ /* 0x000fe400080f14a9 */
[----:B------:R-:W-:Y:S02]  /*0e40*/  @!P1 IADD3 R9, PT, PT, -R9, RZ, RZ ;  /* 0x000000ff09099210 */ /* 0x000fe40007ffe1ff */
[----:B------:R-:W-:-:S05]  /*0e50*/  @!P2 LOP3.LUT R9, RZ, R11, RZ, 0x33, !PT ;  /* 0x0000000bff09a212 */ /* 0x000fca00078e33ff */
[----:B------:R-:W-:-:S06]  /*0e60*/  IMAD.WIDE R18, R9, 0x4, R168 ;  /* 0x0000000409127825 */ /* 0x000fcc00078e02a8 */
[----:B------:R-:W4:Y:S01]  /*0e70*/  LDG.E R18, desc[UR16][R18.64] ;  /* 0x0000001012127981 */ /* 0x000f22000c1e1900 */
[----:B-1----:R-:W-:Y:S01]  /*0e80*/  IABS R2, R5 ;  /* 0x0000000500027213 */ /* 0x002fe20000000000 */
[----:B--2---:R-:W-:Y:S01]  /*0e90*/  IMAD.U32 R128, RZ, RZ, UR12 ;  /* 0x0000000cff807e24 */ /* 0x004fe2000f8e00ff */
[----:B------:R-:W-:Y:S01]  /*0ea0*/  IADD3 R9, PT, PT, -R9, RZ, RZ ;  /* 0x000000ff09097210 */ /* 0x000fe20007ffe1ff */
[----:B------:R-:W-:Y:S01]  /*0eb0*/  IMAD.U32 R129, RZ, RZ, UR13 ;  /* 0x0000000dff817e24 */ /* 0x000fe2000f8e00ff */
[----:B------:R-:W1:Y:S03]  /*0ec0*/  I2F.RP R7, R2 ;  /* 0x0000000200077306 */ /* 0x000e660000209400 */
[----:B------:R-:W-:-:S05]  /*0ed0*/  IMAD R10, R11, R9, R10 ;  /* 0x000000090b0a7224 */ /* 0x000fca00078e020a */
[----:B-1----:R-:W1:Y:S02]  /*0ee0*/  MUFU.RCP R12, R7 ;  /* 0x00000007000c7308 */ /* 0x002e640000001000 */
        /* <DEDUP_REMOVED lines=10> */
[----:B------:R-:W-:Y:S01]  /*0f90*/  IMAD R7, R2, R7, R6 ;  /* 0x0000000702077224 */ /* 0x000fe200078e0206 */
[----:B------:R-:W-:-:S04]  /*0fa0*/  MOV R6, UR10 ;  /* 0x0000000a00067c02 */ /* 0x000fc80008000f00 */
[----:B------:R-:W-:-:S13]  /*0fb0*/  ISETP.GT.U32.AND P1, PT, R2, R7, PT ;  /* 0x000000070200720c */ /* 0x000fda0003f24070 */
[-C--:B------:R-:W-:Y:S01]  /*0fc0*/  @!P1 IADD3 R7, PT, PT, R7, -R2.reuse, RZ ;  /* 0x8000000207079210 */ /* 0x080fe20007ffe0ff */
[----:B------:R-:W-:Y:S01]  /*0fd0*/  @!P1 VIADD R4, R4, 0x1 ;  /* 0x0000000104049836 */ /* 0x000fe20000000000 */
[----:B------:R-:W-:Y:S02]  /*0fe0*/  ISETP.NE.AND P1, PT, R5, RZ, PT ;  /* 0x000000ff0500720c */ /* 0x000fe40003f25270 */
[----:B------:R-:W-:Y:S02]  /*0ff0*/  ISETP.GE.U32.AND P2, PT, R7, R2, PT ;  /* 0x000000020700720c */ /* 0x000fe40003f46070 */
[----:B------:R-:W-:-:S04]  /*1000*/  LOP3.LUT R2, R24, R5, RZ, 0x3c, !PT ;  /* 0x0000000518027212 */ /* 0x000fc800078e3cff */
[----:B------:R-:W-:-:S07]  /*1010*/  ISETP.GE.AND P0, PT, R2, RZ, PT ;  /* 0x000000ff0200720c */ /* 0x000fce0003f06270 */
[----:B------:R-:W-:-:S06]  /*1020*/  @P2 IADD3 R4, PT, PT, R4, 0x1, RZ ;  /* 0x0000000104042810 */ /* 0x000fcc0007ffe0ff */
[----:B------:R-:W-:Y:S01]  /*1030*/  @!P0 IMAD.MOV R4, RZ, RZ, -R4 ;  /* 0x000000ffff048224 */ /* 0x000fe200078e0a04 */
[----:B------:R-:W-:Y:S02]  /*1040*/  @!P1 LOP3.LUT R4, RZ, R5, RZ, 0x33, !PT ;  /* 0x00000005ff049212 */ /* 0x000fe400078e33ff */
[----:B------:R-:W-:-:S05]  /*1050*/  SHF.R.S32.HI R5, RZ, 0x1f, R10 ;  /* 0x0000001fff057819 */ /* 0x000fca000001140a */
[----:B------:R-:W-:Y:S01]  /*1060*/  IMAD R8, R5, R6, RZ ;  /* 0x0000000605087224 */ /* 0x000fe200078e02ff */
[----:B----4-:R-:W-:Y:S01]  /*1070*/  SHF.R.S32.HI R7, RZ, 0x1f, R18 ;  /* 0x0000001fff077819 */ /* 0x010fe20000011412 */
[----:B------:R-:W-:-:S04]  /*1080*/  IMAD.WIDE.U32 R12, R18, UR6, RZ ;  /* 0x00000006120c7c25 */ /* 0x000fc8000f8e00ff */
[C---:B------:R-:W-:Y:S02]  /*1090*/  IMAD R15, R7.reuse, UR6, RZ ;  /* 0x00000006070f7c24 */ /* 0x040fe4000f8e02ff */
[----:B---3--:R-:W-:Y:S02]  /*10a0*/  IMAD R7, R7, UR4, RZ ;  /* 0x0000000407077c24 */ /* 0x008fe4000f8e02ff */
[C---:B------:R-:W-:Y:S02]  /*10b0*/  IMAD R14, R18.reuse, UR7, R15 ;  /* 0x00000007120e7c24 */ /* 0x040fe4000f8e020f */
[C---:B------:R-:W-:Y:S02]  /*10c0*/  IMAD R7, R18.reuse, UR5, R7 ;  /* 0x0000000512077c24 */ /* 0x040fe4000f8e0207 */
[----:B------:R-:W-:Y:S01]  /*10d0*/  IMAD.WIDE.U32 R18, R18, UR4, RZ ;  /* 0x0000000412127c25 */ /* 0x000fe2000f8e00ff */
[----:B------:R-:W1:Y:S01]  /*10e0*/  LDCU.128 UR4, c[0x0][0x3d0] ;  /* 0x00007a00ff0477ac */ /* 0x000e620008000c00 */
[----:B------:R-:W-:-:S02]  /*10f0*/  IADD3 R15, PT, PT, R13, R14, RZ ;  /* 0x0000000e0d0f7210 */ /* 0x000fc40007ffe0ff */
[----:B------:R-:W-:Y:S01]  /*1100*/  MOV R14, R12 ;  /* 0x0000000c000e7202 */ /* 0x000fe20000000f00 */
[-C--:B------:R-:W-:Y:S01]  /*1110*/  IMAD R12, R5, R128.reuse, RZ ;  /* 0x00000080050c7224 */ /* 0x080fe200078e02ff */
[----:B------:R-:W-:Y:S02]  /*1120*/  IADD3 R19, PT, PT, R19, R7, RZ ;  /* 0x0000000713137210 */ /* 0x000fe40007ffe0ff */
[----:B------:R-:W-:Y:S01]  /*1130*/  MOV R7, UR11 ;  /* 0x0000000b00077c02 */ /* 0x000fe20008000f00 */
[C---:B------:R-:W-:Y:S01]  /*1140*/  IMAD R12, R10.reuse, R129, R12 ;  /* 0x000000810a0c7224 */ /* 0x040fe200078e020c */
[----:B------:R-:W-:Y:S01]  /*1150*/  SHF.R.S32.HI R5, RZ, 0x1f, R4 ;  /* 0x0000001fff057819 */ /* 0x000fe20000011404 */
[----:B------:R-:W-:-:S04]  /*1160*/  IMAD.WIDE.U32 R14, R10, R128, R14 ;  /* 0x000000800a0e7225 */ /* 0x000fc800078e000e */
[C---:B------:R-:W-:Y:S01]  /*1170*/  IMAD R8, R10.reuse, R7, R8 ;  /* 0x000000070a087224 */ /* 0x040fe200078e0208 */
[----:B------:R-:W-:Y:S01]  /*1180*/  IADD3 R13, PT, PT, R15, R12, RZ ;  /* 0x0000000c0f0d7210 */ /* 0x000fe20007ffe0ff */
[----:B------:R-:W-:Y:S01]  /*1190*/  IMAD.WIDE.U32 R10, R10, R6, R18 ;  /* 0x000000060a0a7225 */ /* 0x000fe200078e0012 */
[----:B------:R-:W-:-:S03]  /*11a0*/  MOV R12, R14 ;  /* 0x0000000e000c7202 */ /* 0x000fc60000000f00 */
[----:B------:R-:W-:Y:S01]  /*11b0*/  IMAD.IADD R9, R11, 0x1, R8 ;  /* 0x000000010b097824 */ /* 0x000fe200078e0208 */
[----:B------:R-:W-:Y:S01]  /*11c0*/  MOV R8, R10 ;  /* 0x0000000a00087202 */ /* 0x000fe20000000f00 */
[C---:B-1----:R-:W-:Y:S02]  /*11d0*/  IMAD R11, R5.reuse, UR4, RZ ;  /* 0x00000004050b7c24 */ /* 0x042fe4000f8e02ff */
[----:B------:R-:W-:Y:S02]  /*11e0*/  IMAD R5, R5, UR6, RZ ;  /* 0x0000000605057c24 */ /* 0x000fe4000f8e02ff */
        /* <DEDUP_REMOVED lines=8> */
.L_x_5665:
        /* <DEDUP_REMOVED lines=15> */
.L_x_5667:
[----:B------:R-:W1:Y:S01]  /*1360*/  LDC.64 R128, c[0x0][0x3b8] ;  /* 0x0000ee00ff807b82 */ /* 0x000e620000000a00 */
[----:B---3--:R-:W-:-:S05]  /*1370*/  IADD3 R6, PT, PT, R2, R5, RZ ;  /* 0x0000000502067210 */ /* 0x008fca0007ffe0ff */
[C---:B-1----:R-:W-:Y:S02]  /*1380*/  IMAD R13, R6.reuse, R129, RZ ;  /* 0x00000081060d7224 */ /* 0x042fe400078e02ff */
[----:B------:R-:W-:-:S05]  /*1390*/  IMAD.WIDE.U32 R6, R6, R128, RZ ;  /* 0x0000008006067225 */ /* 0x000fca00078e00ff */
[----:B------:R-:W-:Y:S02]  /*13a0*/  IADD3 R13, PT, PT, R7, R13, RZ ;  /* 0x0000000d070d7210 */ /* 0x000fe40007ffe0ff */
[----:B------:R-:W-:Y:S02]  /*13b0*/  MOV R12, R6 ;  /* 0x00000006000c7202 */ /* 0x000fe40000000f00 */
.L_x_5668:
[----:B------:R-:W-:Y:S05]  /*13c0*/  @P0 BRA `(.L_x_5669) ;  /* 0x0000000000340947 */ /* 0x000fea0003800000 */
[----:B------:R-:W1:Y:S01]  /*13d0*/  LDC.64 R6, c[0x0][0x3c0] ;  /* 0x0000f000ff067b82 */ /* 0x000e620000000a00 */
[----:B------:R-:W3:Y:S01]  /*13e0*/  LDCU.64 UR4, c[0x0][0x3a8] ;  /* 0x00007500ff0477ac */ /* 0x000ee20008000a00 */
[----:B------:R-:W-:-:S05]  /*13f0*/  SHF.R.S32.HI R5, RZ, 0x1f, R2 ;  /* 0x0000001fff057819 */ /* 0x000fca0000011402 */
[-C--:B-1----:R-:W-:Y:S01]  /*1400*/  IMAD R8, R5, R6.reuse, RZ ;  /* 0x0000000605087224 */ /* 0x082fe200078e02ff */
        /* <DEDUP_REMOVED lines=8> */
[----:B------:R-:W-:Y:S06]  /*1490*/  BRA `(.L_x_5670) ;  /* 0x0000000000187947 */ /* 0x000fec0003800000 */
.L_x_5669:
[----:B------:R-:W1:Y:S01]  /*14a0*/  LDC.64 R6, c[0x0][0x3c0] ;  /* 0x0000f000ff067b82 */ /* 0x000e620000000a00 */
[----:B------:R-:W-:-:S05]  /*14b0*/  IADD3 R2, PT, PT, R2, R5, RZ ;  /* 0x0000000502027210 */ /* 0x000fca0007ffe0ff */
[C---:B-1----:R-:W-:Y:S02]  /*14c0*/  IMAD R15, R2.reuse, R7, RZ ;  /* 0x00000007020f7224 */ /* 0x042fe400078e02ff */
[----:B-----5:R-:W-:-:S05]  /*14d0*/  IMAD.WIDE.U32 R4, R2, R6, RZ ;  /* 0x0000000602047225 */ /* 0x020fca00078e00ff */
[----:B------:R-:W-:Y:S02]  /*14e0*/  IADD3 R15, PT, PT, R5, R15, RZ ;  /* 0x0000000f050f7210 */ /* 0x000fe40007ffe0ff */
[----:B------:R-:W-:-:S07]  /*14f0*/  MOV R14, R4 ;  /* 0x00000004000e7202 */ /* 0x000fce0000000f00 */
.L_x_5670:
[----:B------:R-:W1:Y:S01]  /*1500*/  LDC R11, c[0x0][0x3e8] ;  /* 0x0000fa00ff0b7b82 */ /* 0x000e620000000800 */
[----:B------:R-:W-:Y:S02]  /*1510*/  CS2R R168, SRZ ;  /* 0x0000000000a87805 */ /* 0x000fe4000001ff00 */
[----:B-1----:R-:W-:-:S04]  /*1520*/  IABS R2, R11 ;  /* 0x0000000b00027213 */ /* 0x002fc80000000000 */
        /* <DEDUP_REMOVED lines=8> */
[----:B------:R-:W-:Y:S02]  /*15b0*/  IMAD.HI.U32 R5, R9, R5, R8 ;  /* 0x0000000509057227 */ /* 0x000fe400078e0008 */
[----:B------:R-:W1:Y:S04]  /*15c0*/  LDC.64 R8, c[0x0][0x3d8] ;  /* 0x0000f600ff087b82 */ /* 0x000e680000000a00 */
        /* <DEDUP_REMOVED lines=8> */
[----:B------:R-:W-:Y:S01]  /*1650*/  LOP3.LUT R2, R24, R11, RZ, 0x3c, !PT ;  /* 0x0000000b18027212 */ /* 0x000fe200078e3cff */
[----:B------:R-:W3:Y:S03]  /*1660*/  LDC.64 R4, c[0x0][0x3d0] ;  /* 0x0000f400ff047b82 */ /* 0x000ee60000000a00 */
[----:B------:R-:W-:-:S02]  /*1670*/  ISETP.GE.AND P1, PT, R2, RZ, PT ;  /* 0x000000ff0200720c */ /* 0x000fc40003f26270 */
[----:B------:R-:W-:-:S05]  /*1680*/  LEA R2, R131, 0xffffff80, 0x7 ;  /* 0xffffff8083027811 */ /* 0x000fca00078e38ff */
[----:B------:R-:W-:Y:S01]  /*1690*/  @P2 IADD3 R10, PT, PT, R10, 0x1, RZ ;  /* 0x000000010a0a2810 */ /* 0x000fe20007ffe0ff */
[----:B------:R-:W-:-:S04]  /*16a0*/  IMAD.WIDE.U32 R14, R2, R6, R14 ;  /* 0x00000006020e7225 */ /* 0x000fc800078e000e */
[----:B------:R-:W-:Y:S01]  /*16b0*/  IMAD.WIDE.U32 R12, R2, R128, R12 ;  /* 0x00000080020c7225 */ /* 0x000fe200078e000c */
[----:B------:R-:W-:Y:S02]  /*16c0*/  @!P1 IADD3 R10, PT, PT, -R10, RZ, RZ ;  /* 0x000000ff0a0a9210 */ /* 0x000fe40007ffe1ff */
[----:B------:R-:W-:Y:S01]  /*16d0*/  @!P0 LOP3.LUT R10, RZ, R11, RZ, 0x33, !PT ;  /* 0x0000000bff0a8212 */ /* 0x000fe200078e33ff */
[C---:B------:R-:W-:Y:S02]  /*16e0*/  IMAD R15, R2.reuse, R7, R15 ;  /* 0x00000007020f7224 */ /* 0x040fe400078e020f */
[----:B------:R-:W-:Y:S01]  /*16f0*/  IMAD R13, R2, R129, R13 ;  /* 0x00000081020d7224 */ /* 0x000fe200078e020d */
        /* <DEDUP_REMOVED lines=10> */
.L_x_5666:
        /* <DEDUP_REMOVED lines=24> */
[----:B-1----:R-:W-:Y:S01]  /*1920*/  ULEA UR5, UR5, UR4, 0x18 ;  /* 0x0000000405057291 */ /* 0x002fe2000f8ec0ff */
[----:B------:R-:W-:Y:S02]  /*1930*/  LOP3.LUT R135, R154, 0x200, RZ, 0xc0, !PT ;  /* 0x000002009a877812 */ /* 0x000fe400078ec0ff */
[----:B------:R-:W-:Y:S01]  /*1940*/  IMAD.X R11, RZ, RZ, R2, P1 ;  /* 0x000000ffff0b7224 */ /* 0x000fe200008e0602 */
[C---:B------:R-:W-:Y:S01]  /*1950*/  ISETP.GE.AND P1, PT, R14.reuse, R156, PT ;  /* 0x0000009c0e00720c */ /* 0x040fe20003f26270 */
[----:B------:R-:W-:Y:S01]  /*1960*/  IMAD.WIDE.U32 R22, R14, R128, R22 ;  /* 0x000000800e167225 */ /* 0x000fe200078e0016 */
[----:B------:R-:W-:-:S03]  /*1970*/  LEA R165, R165, UR5, 0x1 ;  /* 0x00000005a5a57c11 */ /* 0x000fc6000f8e08ff */
[----:B------:R-:W-:Y:S01]  /*1980*/  IMAD.WIDE.U32 R10, R14, R6, R10 ;  /* 0x000000060e0a7225 */ /* 0x000fe200078e000a */
[----:B--2---:R-:W-:-:S03]  /*1990*/  LEA R158, P2, R22, UR12, 0x1 ;  /* 0x0000000c169e7c11 */ /* 0x004fc6000f8408ff */
[----:B----4-:R-:W-:-:S04]  /*19a0*/  @!P0 IMAD.WIDE.U32 R12, R163, R8, RZ ;  /* 0x00000008a30c8225 */ /* 0x010fc800078e00ff */
[----:B------:R-:W-:Y:S02]  /*19b0*/  @!P0 IMAD R9, R163, R9, R13 ;  /* 0x00000009a3098224 */ /* 0x000fe400078e020d */
[----:B---3--:R-:W-:-:S04]  /*19c0*/  @P0 IMAD.WIDE.U32 R18, R162, R4, RZ ;  /* 0x00000004a2120225 */ /* 0x008fc800078e00ff */
[----:B------:R-:W-:Y:S01]  /*19d0*/  @!P0 IMAD.MOV.U32 R4, RZ, RZ, R12 ;  /* 0x000000ffff048224 */ /* 0x000fe200078e000c */
[----:B------:R-:W-:Y:S01]  /*19e0*/  SHF.R.U32.HI R12, RZ, 0x1, R0 ;  /* 0x00000001ff0c7819 */ /* 0x000fe20000011600 */
[----:B------:R-:W-:Y:S02]  /*19f0*/  @P0 IMAD.MOV.U32 R4, RZ, RZ, R18 ;  /* 0x000000ffff040224 */ /* 0x000fe400078e0012 */
[----:B------:R-:W-:Y:S01]  /*1a00*/  @P0 IMAD R9, R162, R5, R19 ;  /* 0x00000005a2090224 */ /* 0x000fe200078e0213 */
[----:B------:R-:W-:Y:S01]  /*1a10*/  LOP3.LUT R134, R21, 0x8, R12, 0x78, !PT ;  /* 0x0000000815867812 */ /* 0x000fe200078e780c */
[----:B------:R-:W-:Y:S01]  /*1a20*/  IMAD R157, R14, R129, R23 ;  /* 0x000000810e9d7224 */ /* 0x000fe200078e0217 */
[----:B------:R-:W-:Y:S01]  /*1a30*/  IADD3 R18, P0, PT, R166, R4, RZ ;  /* 0x00000004a6127210 */ /* 0x000fe20007f1e0ff */
[----:B------:R-:W-:-:S03]  /*1a40*/  IMAD R161, R14, R7, R11 ;  /* 0x000000070ea17224 */ /* 0x000fc600078e020b */
[----:B------:R-:W-:Y:S01]  /*1a50*/  LEA.HI.X R157, R22, UR13, R157, 0x1, P2 ;  /* 0x0000000d169d7c11 */ /* 0x000fe200090f0c9d */
[----:B------:R-:W-:Y:S01]  /*1a60*/  IMAD.X R19, RZ, RZ, R9, P0 ;  /* 0x000000ffff137224 */ /* 0x000fe200000e0609 */
[----:B------:R-:W-:Y:S01]  /*1a70*/  LEA R160, P0, R10, UR10, 0x1 ;  /* 0x0000000a0aa07c11 */ /* 0x000fe2000f8008ff */
[----:B-----5:R-:W-:-:S03]  /*1a80*/  IMAD.WIDE.U32 R18, R24, UR6, R18 ;  /* 0x0000000618127c25 */ /* 0x020fc6000f8e0012 */
        /* <DEDUP_REMOVED lines=20> */
.L_x_5673:
[----:B------:R2:W-:Y:S02]  /*1bd0*/  STS.128 [R165], RZ ;  /* 0x000000ffa5007388 */ /* 0x0005e40000000c00 */
.L_x_5672:
[----:B------:R-:W-:Y:S05]  /*1be0*/  BSYNC.RECONVERGENT B0 ;  /* 0x0000000000007941 */ /* 0x000fea0003800200 */
.L_x_5671:
[C---:B------:R-:W-:Y:S01]  /*1bf0*/  VIADD R23, R14.reuse, 0x10 ;  /* 0x000000100e177836 */ /* 0x040fe20000000000 */
[C---:B------:R-:W-:Y:S01]  /*1c00*/  IADD3 R11, PT, PT, R14.reuse, 0x20, RZ ;  /* 0x000000200e0b7810 */ /* 0x040fe20007ffe0ff */
        /* <DEDUP_REMOVED lines=30> */
.L_x_5675:
[----:B------:R-:W-:Y:S05]  /*1df0*/  BSYNC.RECONVERGENT B0 ;  /* 0x0000000000007941 */ /* 0x000fea0003800200 */
.L_x_5674:
        /* <DEDUP_REMOVED lines=22> */
.L_x_5677:
[----:B------:R-:W-:Y:S05]  /*1f60*/  BSYNC.RECONVERGENT B0 ;  /* 0x0000000000007941 */ /* 0x000fea0003800200 */
.L_x_5676:
        /* <DEDUP_REMOVED lines=10> */
[----:B-1--4-:R-:W-:Y:S01]  /*2010*/  IMAD.X R5, RZ, RZ, R17, P0 ;  /* 0x000000ffff057224 */ /* 0x012fe200000e0611 */
        /* <DEDUP_REMOVED lines=11> */
.L_x_5679:
[----:B------:R-:W-:Y:S05]  /*20d0*/  BSYNC.RECONVERGENT B0 ;  /* 0x0000000000007941 */ /* 0x000fea0003800200 */
.L_x_5678:
        /* <DEDUP_REMOVED lines=13> */
.L_x_5682:
[----:B------:R1:W-:Y:S02]  /*21b0*/  STS.128 [R165+0x2000], RZ ;  /* 0x002000ffa5007388 */ /* 0x0003e40000000c00 */
.L_x_5681:
[----:B------:R-:W-:Y:S05]  /*21c0*/  BSYNC.RECONVERGENT B0 ;  /* 0x0000000000007941 */ /* 0x000fea0003800200 */
.L_x_5680:
[----:B-1--4-:R-:W1:Y:S01]  /*21d0*/  LDC.64 R4, c[0x0][0x538] ;  /* 0x00014e00ff047b82 */ /* 0x012e620000000a00 */
        /* <DEDUP_REMOVED lines=16> */
[----:B------:R-:W4:Y:S02]  /*22e0*/  LDCU UR4, c[0x0][0x440] ;  /* 0x00008800ff0477ac */ /* 0x000f240008000800 */
[----:B----4-:R-:W-:-:S13]  /*22f0*/  ISETP.GE.AND P1, PT, R166, UR4, PT ;  /* 0x00000004a6007c0c */ /* 0x010fda000bf26270 */
[----:B------:R4:W-:Y:S01]  /*2300*/  @P1 STS.128 [R165+0x2800], RZ ;  /* 0x002800ffa5001388 */ /* 0x0009e20000000c00 */
[----:B------:R-:W-:Y:S05]  /*2310*/  @P1 BRA `(.L_x_5684) ;  /* 0x0000000000101947 */ /* 0x000fea0003800000 */
[----:B------:R-:W-:Y:S01]  /*2320*/  @!PT LDS RZ, [RZ] ;  /* 0x00000000fffff984 */ /* 0x000fe20000000800 */
[----:B------:R-:W-:Y:S01]  /*2330*/  @!PT LDS RZ, [RZ] ;  /* 0x00000000fffff984 */ /* 0x000fe20000000800 */
[----:B------:R-:W-:Y:S01]  /*2340*/  @!PT LDS RZ, [RZ] ;  /* 0x00000000fffff984 */ /* 0x000fe20000000800 */
[----:B------:R1:W-:Y:S02]  /*2350*/  LDGSTS.E.BYPASS.LTC128B.128 [R165+0x2800], desc[UR16][R26.64] ;  /* 0x028000001aa57fae */ /* 0x0003e4000b981a10 */
.L_x_5684:
[----:B------:R-:W-:Y:S05]  /*2360*/  BSYNC.RECONVERGENT B0 ;  /* 0x0000000000007941 */ /* 0x000fea0003800200 */
.L_x_5683:
        /* <DEDUP_REMOVED lines=13> */
.L_x_5686:
[----:B------:R-:W-:Y:S05]  /*2440*/  BSYNC.RECONVERGENT B0 ;  /* 0x0000000000007941 */ /* 0x000fea0003800200 */
.L_x_5685:
        /* <DEDUP_REMOVED lines=12> */
.L_x_5688:
[----:B------:R-:W-:Y:S05]  /*2510*/  BSYNC.RECONVERGENT B0 ;  /* 0x0000000000007941 */ /* 0x000fea0003800200 */
.L_x_5687:
        /* <DEDUP_REMOVED lines=15> */
.L_x_5690:
[----:B------:R-:W-:Y:S05]  /*2610*/  BSYNC.RECONVERGENT B0 ;  /* 0x0000000000007941 */ /* 0x000fea0003800200 */
.L_x_5689:
        /* <DEDUP_REMOVED lines=12> */
.L_x_5692:
[----:B------:R-:W-:Y:S05]  /*26e0*/  BSYNC.RECONVERGENT B0 ;  /* 0x0000000000007941 */ /* 0x000fea0003800200 */
.L_x_5691:
        /* <DEDUP_REMOVED lines=15> */
.L_x_5694:
[----:B------:R-:W-:Y:S05]  /*27e0*/  BSYNC.RECONVERGENT B0 ;  /* 0x0000000000007941 */ /* 0x000fea0003800200 */
.L_x_5693:
        /* <DEDUP_REMOVED lines=13> */
.L_x_5696:
[----:B------:R-:W-:Y:S05]  /*28c0*/  BSYNC.RECONVERGENT B0 ;  /* 0x0000000000007941 */ /* 0x000fea0003800200 */
.L_x_5695:
[----:B------:R-:W5:Y:S01]  /*28d0*/  LDCU.64 UR6, c[0x0][0x540] ;  /* 0x0000a800ff0677ac */ /* 0x000f620008000a00 */
[----:B------:R-:W-:Y:S01]  /*28e0*/  IMAD.MOV.U32 R25, RZ, RZ, RZ ;  /* 0x000000ffff197224 */ /* 0x000fe200078e00ff */
[----:B------:R-:W0:Y:S01]  /*28f0*/  LDGDEPBAR ;  /* 0x00000000000079af */ /* 0x000e220000000000 */
[----:B------:R-:W2:Y:S01]  /*2900*/  LDCU UR4, c[0x0][0x458] ;  /* 0x00008b00ff0477ac */ /* 0x000ea20008000800 */
[----:B-----5:R-:W-:-:S04]  /*2910*/  IMAD.WIDE.U32 R24, R163, UR6, R24 ;  /* 0x00000006a3187c25 */ /* 0x020fc8000f8e0018 */
[----:B------:R-:W-:Y:S01]  /*2920*/  IMAD R10, R163, UR7, R25 ;  /* 0x00000007a30a7c24 */ /* 0x000fe2000f8e0219 */
[----:B-1----:R-:W-:Y:S01]  /*2930*/  LEA R26, P0, R24, R4, 0x2 ;  /* 0x00000004181a7211 */ /* 0x002fe200078010ff */
[----:B------:R-:W-:Y:S01]  /*2940*/  IMAD.SHL.U32 R130, R0, 0x2, RZ ;  /* 0x0000000200827824 */ /* 0x000fe200078e00ff */
[----:B------:R-:W-:Y:S01]  /*2950*/  BSSY.RECONVERGENT B0, `(.L_x_5697) ;  /* 0x000001f000007945 */ /* 0x000fe20003800200 */
[----:B------:R-:W-:-:S04]  /*2960*/  DEPBAR.LE SB0, 0x0 ;  /* 0x000080000000791a */ /* 0x000fc80000000000 */
[----:B------:R-:W-:-:S05]  /*2970*/  LEA.HI.X R27, R24, R5, R10, 0x2, P0 ;  /* 0x00000005181b7211 */ /* 0x000fca00000f140a */
[----:B------:R-:W5:Y:S01]  /*2980*/  LDG.E R10, desc[UR16][R26.64] ;  /* 0x000000101a0a7981 */ /* 0x000f62000c1e1900 */
[----:B--2---:R-:W5:Y:S01]  /*2990*/  MUFU.RCP R5, UR4 ;  /* 0x0000000400057d08 */ /* 0x004f620008001000 */
[----:B------:R-:W-:Y:S01]  /*29a0*/  LOP3.LUT R25, R12, 0x1f0, RZ, 0xc0, !PT ;  /* 0x000001f00c197812 */ /* 0x000fe200078ec0ff */
[----:B------:R-:W-:Y:S01]  /*29b0*/  IMAD.SHL.U32 R4, R0, 0x20, RZ ;  /* 0x0000002000047824 */ /* 0x000fe200078e00ff */
[----:B------:R-:W-:Y:S02]  /*29c0*/  SHF.R.U32.HI R12, RZ, 0x2, R0 ;  /* 0x00000002ff0c7819 */ /* 0x000fe40000011600 */
[----:B------:R-:W-:Y:S02]  /*29d0*/  IADD3 R132, PT, PT, R25, 0x1, R164 ;  /* 0x0000000119847810 */ /* 0x000fe40007ffe0a4 */
[----:B------:R-:W-:Y:S02]  /*29e0*/  LOP3.LUT R12, R12, 0x7, RZ, 0xc0, !PT ;  /* 0x000000070c0c7812 */ /* 0x000fe400078ec0ff */
[----:B------:R-:W-:-:S02]  /*29f0*/  LOP3.LUT R155, R135, 0x7c00, R4, 0xf8, !PT ;  /* 0x00007c00879b7812 */ /* 0x000fc400078ef804 */
[----:B------:R-:W-:Y:S02]  /*2a00*/  IADD3 R132, PT, PT, -R3, R132, R12 ;  /* 0x0000008403847210 */ /* 0x000fe40007ffe10c */
[----:B------:R-:W-:Y:S01]  /*2a10*/  SHF.L.U64.HI R126, R6, 0x4, R7 ;  /* 0x00000004067e7819 */ /* 0x000fe20000010207 */
[----:B------:R-:W-:Y:S01]  /*2a20*/  IMAD.IADD R155, R134, 0x1, R155 ;  /* 0x00000001869b7824 */ /* 0x000fe200078e029b */
[----:B------:R-:W-:Y:S02]  /*2a30*/  LOP3.LUT R130, R130, 0x6, RZ, 0xc0, !PT ;  /* 0x0000000682827812 */ /* 0x000fe400078ec0ff */
[----:B------:R-:W-:Y:S01]  /*2a40*/  IADD3 R132, PT, PT, R132, UR14, R139 ;  /* 0x0000000e84847c10 */ /* 0x000fe2000fffe08b */
[----:B------:R-:W-:Y:S01]  /*2a50*/  BAR.SYNC.DEFER_BLOCKING 0x0 ;  /* 0x0000000000007b1d */ /* 0x000fe20000010000 */
[----:B-----5:R-:W-:Y:S01]  /*2a60*/  FMUL.FTZ R3, R10, R5 ;  /* 0x000000050a037220 */ /* 0x020fe20000410000 */
[----:B------:R-:W-:-:S04]  /*2a70*/  IMAD.SHL.U32 R5, R6, 0x10, RZ ;  /* 0x0000001006057824 */ /* 0x000fc800078e00ff */
        /* <DEDUP_REMOVED lines=9> */
.L_x_5699:
[----:B------:R1:W-:Y:S01]  /*2b10*/  STS.128 [R165+0x6000], RZ ;  /* 0x006000ffa5007388 */ /* 0x0003e20000000c00 */
[----:B------:R-:W-:Y:S05]  /*2b20*/  BRA `(.L_x_5700) ;  /* 0x0000000000047947 */ /* 0x000fea0003800000 */
.L_x_5698:
[----:B------:R1:W-:Y:S02]  /*2b30*/  STS.128 [R165+0x6000], RZ ;  /* 0x006000ffa5007388 */ /* 0x0003e40000000c00 */
.L_x_5700:
[----:B------:R-:W-:Y:S05]  /*2b40*/  BSYNC.RECONVERGENT B0 ;  /* 0x0000000000007941 */ /* 0x000fea0003800200 */
.L_x_5697:
[----:B------:R-:W-:Y:S01]  /*2b50*/  ISETP.GE.AND P0, PT, R23, R8, PT ;  /* 0x000000081700720c */ /* 0x000fe20003f06270 */
[C---:B------:R-:W-:Y:S01]  /*2b60*/  IMAD.SHL.U32 R127, R5.reuse, 0x2, RZ ;  /* 0x00000002057f7824 */ /* 0x040fe200078e00ff */
[----:B------:R-:W-:Y:S01]  /*2b70*/  SHF.L.U64.HI R126, R5, 0x1, R126 ;  /* 0x00000001057e7819 */ /* 0x000fe2000001027e */
[----:B------:R-:W-:Y:S01]  /*2b80*/  BSSY.RECONVERGENT B0, `(.L_x_5701) ;  /* 0x0000017000007945 */ /* 0x000fe20003800200 */
[----:B------:R-:W-:Y:S02]  /*2b90*/  LOP3.LUT R5, R21, 0x8, R0, 0x78, !PT ;  /* 0x0000000815057812 */ /* 0x000fe400078e7800 */
[----:B------:R-:W-:Y:S02]  /*2ba0*/  IADD3 R10, P1, PT, R127, R160, RZ ;  /* 0x000000a07f0a7210 */ /* 0x000fe40007f3e0ff */
[----:B------:R-:W-:Y:S02]  /*2bb0*/  LOP3.LUT R154, R154, 0x400, RZ, 0xc0, !PT ;  /* 0x000004009a9a7812 */ /* 0x000fe400078ec0ff */
[-C--:B------:R-:W-:Y:S01]  /*2bc0*/  ISETP.GE.AND P6, PT, R11, R8.reuse, PT ;  /* 0x000000080b00720c */ /* 0x080fe20003fc6270 */
        /* <DEDUP_REMOVED lines=18> */
.L_x_5702:
[----:B------:R-:W-:Y:S05]  /*2cf0*/  BSYNC.RECONVERGENT B0 ;  /* 0x0000000000007941 */ /* 0x000fea0003800200 */
.L_x_5701:
        /* <DEDUP_REMOVED lines=13> */
.L_x_5704:
[----:B------:R-:W-:Y:S05]  /*2dd0*/  BSYNC.RECONVERGENT B0 ;  /* 0x0000000000007941 */ /* 0x000fea0003800200 */
.L_x_5703:
        /* <DEDUP_REMOVED lines=13> */
.L_x_5706:
[----:B------:R-:W-:Y:S05]  /*2eb0*/  BSYNC.RECONVERGENT B0 ;  /* 0x0000000000007941 */ /* 0x000fea0003800200 */
.L_x_5705:
        /* <DEDUP_REMOVED lines=16> */
.L_x_5708:
[----:B------:R-:W-:Y:S05]  /*2fc0*/  BSYNC.RECONVERGENT B0 ;  /* 0x0000000000007941 */ /* 0x000fea0003800200 */
.L_x_5707:
        /* <DEDUP_REMOVED lines=13> */
.L_x_5710:
[----:B------:R-:W-:Y:S05]  /*30a0*/  BSYNC.RECONVERGENT B0 ;  /* 0x0000000000007941 */ /* 0x000fea0003800200 */
.L_x_5709:
        /* <DEDUP_REMOVED lines=16> */
.L_x_5712:
[----:B------:R-:W-:Y:S05]  /*31b0*/  BSYNC.RECONVERGENT B0 ;  /* 0x0000000000007941 */ /* 0x000fea0003800200 */
.L_x_5711:
        /* <DEDUP_REMOVED lines=14> */
.L_x_5714:
[----:B------:R-:W-:Y:S05]  /*32a0*/  BSYNC.RECONVERGENT B0 ;  /* 0x0000000000007941 */ /* 0x000fea0003800200 */
.L_x_5713:
[----:B------:R-:W-:Y:S01]  /*32b0*/  LDSM.16.M88.4 R92, [R155] ;  /* 0x000000009b5c783b */ /* 0x000fe20000000200 */
[----:B------:R-:W-:Y:S01]  /*32c0*/  R2P PR, R0, 0x6 ;  /* 0x0000000600007804 */ /* 0x000fe20000000000 */
[----:B-1----:R-:W-:Y:S01]  /*32d0*/  IMAD.MOV.U32 R5, RZ, RZ, 0x20 ;  /* 0x00000020ff057424 */ /* 0x002fe200078e00ff */
[----:B------:R-:W-:Y:S01]  /*32e0*/  VIMNMX R133, PT, PT, R132, R139, PT ;  /* 0x0000008b84857248 */ /* 0x000fe20003fe0100 */
[----:B------:R-:W1:Y:S01]  /*32f0*/  LDSM.16.M88.4 R48, [R154+UR5+0x2000] ;  /* 0x002000059a30783b */ /* 0x000e620008000200 */
[----:B------:R-:W-:Y:S01]  /*3300*/  VIADD R0, R154, UR5 ;  /* 0x000000059a007c36 */ /* 0x000fe20008000000 */
[----:B------:R-:W-:Y:S01]  /*3310*/  VIADDMNMX R132, R132, 0x8, R139, PT ;  /* 0x0000000884847846 */ /* 0x000fe2000380018b */
[----:B------:R-:W-:Y:S01]  /*3320*/  IMAD.MOV.U32 R4, RZ, RZ, 0x40 ;  /* 0x00000040ff047424 */ /* 0x000fe200078e00ff */
[----:B------:R-:W-:Y:S01]  /*3330*/  SEL R5, R5, 0xffffffe0, !P1 ;  /* 0xffffffe005057807 */ /* 0x000fe20004800000 */
[----:B------:R-:W5:Y:S03]  /*3340*/  LDSM.16.M88.4 R40, [R154+UR5+0x2800] ;  /* 0x002800059a28783b */ /* 0x000f660008000200 */
[----:B------:R-:W-:Y:S01]  /*3350*/  SEL R4, R4, 0xffffffc0, !P2 ;  /* 0xffffffc004047807 */ /* 0x000fe20005000000 */
[--C-:B------:R-:W-:Y:S01]  /*3360*/  IMAD.IADD R153, R155, 0x1, R5.reuse ;  /* 0x000000019b997824 */ /* 0x100fe200078e0205 */
[----:B------:R-:W-:Y:S01]  /*3370*/  LDSM.16.M88.4 R24, [R154+UR5+0x3800] ;  /* 0x003800059a18783b */ /* 0x000fe20008000200 */
[----:B------:R-:W-:-:S02]  /*3380*/  IMAD.IADD R149, R0, 0x1, R5 ;  /* 0x0000000100957824 */ /* 0x000fc400078e0205 */
[--C-:B------:R-:W-:Y:S01]  /*3390*/  IMAD.IADD R152, R155, 0x1, R4.reuse ;  /* 0x000000019b987824 */ /* 0x100fe200078e0204 */
[----:B------:R-:W-:Y:S01]  /*33a0*/  LDSM.16.M88.4 R80, [R153] ;  /* 0x000000009950783b */ /* 0x000fe20000000200 */
[----:B------:R-:W-:Y:S02]  /*33b0*/  IMAD.IADD R148, R0, 0x1, R4 ;  /* 0x0000000100947824 */ /* 0x000fe400078e0204 */
[C---:B------:R-:W-:Y:S01]  /*33c0*/  IMAD.IADD R151, R5.reuse, 0x1, R152 ;  /* 0x0000000105977824 */ /* 0x040fe200078e0298 */
[----:B------:R-:W2:Y:S01]  /*33d0*/  LDSM.16.M88.4 R60, [R149+0x2000] ;  /* 0x00200000953c783b */ /* 0x000ea20000000200 */
[----:B------:R-:W-:Y:S02]  /*33e0*/  IMAD.IADD R147, R5, 0x1, R148 ;  /* 0x0000000105937824 */ /* 0x000fe400078e0294 */
[----:B------:R-:W-:Y:S01]  /*33f0*/  IMAD.IADD R0, R125, 0x1, R130 ;  /* 0x000000017d007824 */ /* 0x000fe200078e0282 */
[----:B------:R-:W3:Y:S04]  /*3400*/  LDSM.16.M88.4 R16, [R154+UR5+0x4000] ;  /* 0x004000059a10783b */ /* 0x000ee80008000200 */
[----:B------:R-:W4:Y:S04]  /*3410*/  LDSM.16.M88.4 R8, [R154+UR5+0x4800] ;  /* 0x004800059a08783b */ /* 0x000f280008000200 */
[----:B------:R-:W4:Y:S04]  /*3420*/  LDSM.16.M88.4 R56, [R149+0x2800] ;  /* 0x002800009538783b */ /* 0x000f280000000200 */
[----:B------:R-:W-:Y:S04]  /*3430*/  LDSM.16.M88.4 R32, [R154+UR5+0x3000] ;  /* 0x003000059a20783b */ /* 0x000fe80008000200 */
[----:B------:R-:W-:Y:S01]  /*3440*/  LDSM.16.M88.4 R100, [R154+UR5+0x5000] ;  /* 0x005000059a64783b */ /* 0x000fe20008000200 */
[C---:B-1----:R-:W-:Y:S03]  /*3450*/  HMMA.16816.F32 R52, R92.reuse, R48, RZ ;  /* 0x000000305c34723c */ /* 0x042fe600000018ff */
[----:B------:R-:W-:Y:S04]  /*3460*/  LDSM.16.M88.4 R64, [R154+UR5+0x5800] ;  /* 0x005800059a40783b */ /* 0x000fe80008000200 */
[----:B------:R-:W-:Y:S01]  /*3470*/  LDSM.16.M88.4 R112, [R149+0x4000] ;  /* 0x004000009570783b */ /* 0x000fe20000000200 */
[C---:B------:R-:W-:Y:S03]  /*3480*/  HMMA.16816.F32 R48, R92.reuse, R50, RZ ;  /* 0x000000325c30723c */ /* 0x040fe600000018ff */
[----:B------:R-:W-:Y:S04]  /*3490*/  LDSM.16.M88.4 R108, [R149+0x4800] ;  /* 0x00480000956c783b */ /* 0x000fe80000000200 */
[----:B------:R-:W-:Y:S01]  /*34a0*/  LDSM.16.M88.4 R88, [R149+0x5000] ;  /* 0x005000009558783b */ /* 0x000fe20000000200 */
[----:B-----5:R-:W-:Y:S03]  /*34b0*/  HMMA.16816.F32 R44, R92, R40, RZ ;  /* 0x000000285c2c723c */ /* 0x020fe600000018ff */
[----:B------:R-:W-:Y:S04]  /*34c0*/  LDSM.16.M88.4 R84, [R149+0x5800] ;  /* 0x005800009554783b */ /* 0x000fe80000000200 */
[----:B------:R-:W-:Y:S01]  /*34d0*/  LDSM.16.M88.4 R116, [R152] ;  /* 0x000000009874783b */ /* 0x000fe20000000200 */
[C---:B--2---:R-:W-:Y:S03]  /*34e0*/  HMMA.16816.F32 R52, R80.reuse, R60, R52 ;  /* 0x0000003c5034723c */ /* 0x044fe60000001834 */
[----:B------:R-:W-:Y:S04]  /*34f0*/  LDSM.16.M88.4 R120, [R149+0x3000] ;  /* 0x003000009578783b */ /* 0x000fe80000000200 */
[----:B------:R-:W-:Y:S01]  /*3500*/  LDSM.16.M88.4 R72, [R148+0x2800] ;  /* 0x002800009448783b */ /* 0x000fe20000000200 */
[----:B------:R-:W-:Y:S03]  /*3510*/  HMMA.16816.F32 R48, R80, R62, R48 ;  /* 0x0000003e5030723c */ /* 0x000fe60000001830 */
[----:B------:R-:W1:Y:S04]  /*3520*/  LDSM.16.M88.4 R60, [R149+0x3800] ;  /* 0x00380000953c783b */ /* 0x000e680000000200 */
[----:B------:R-:W-:Y:S01]  /*3530*/  LDSM.16.M88.4 R76, [R148+0x2000] ;  /* 0x00200000944c783b */ /* 0x000fe20000000200 */
[C---:B------:R-:W-:Y:S03]  /*3540*/  HMMA.16816.F32 R40, R92.reuse, R42, RZ ;  /* 0x0000002a5c28723c */ /* 0x040fe600000018ff */
[----:B------:R-:W-:Y:S04]  /*3550*/  LDSM.16.M88.4 R68, [R148+0x3000] ;  /* 0x003000009444783b */ /* 0x000fe80000000200 */
[----:B------:R-:W0:Y:S01]  /*3560*/  LDGDEPBAR ;  /* 0x00000000000079af */ /* 0x000e220000000000 */
[C---:B------:R-:W-:Y:S08]  /*3570*/  HMMA.16816.F32 R28, R92.reuse, R24, RZ ;  /* 0x000000185c1c723c */ /* 0x040ff000000018ff */
[C---:B------:R-:W-:Y:S08]  /*3580*/  HMMA.16816.F32 R24, R92.reuse, R26, RZ ;  /* 0x0000001a5c18723c */ /* 0x040ff000000018ff */
[C---:B---3--:R-:W-:Y:S08]  /*3590*/  HMMA.16816.F32 R20, R92.reuse, R16, RZ ;  /* 0x000000105c14723c */ /* 0x048ff000000018ff */
[----:B----4-:R-:W-:Y:S08]  /*35a0*/  HMMA.16816.F32 R12, R92, R8, RZ ;  /* 0x000000085c0c723c */ /* 0x010ff000000018ff */
[C---:B------:R-:W-:Y:S08]  /*35b0*/  HMMA.16816.F32 R44, R80.reuse, R56, R44 ;  /* 0x00000038502c723c */ /* 0x040ff0000000182c */
[----:B------:R-:W-:Y:S01]  /*35c0*/  HMMA.16816.F32 R40, R80, R58, R40 ;  /* 0x0000003a5028723c */ /* 0x000fe20000001828 */
[----:B------:R-:W2:Y:S07]  /*35d0*/  LDSM.16.M88.4 R56, [R148+0x4000] ;  /* 0x004000009438783b */ /* 0x000eae0000000200 */
[C---:B------:R-:W-:Y:S08]  /*35e0*/  HMMA.16816.F32 R16, R92.reuse, R18, RZ ;  /* 0x000000125c10723c */ /* 0x040ff000000018ff */
[----:B------:R-:W-:Y:S08]  /*35f0*/  HMMA.16816.F32 R8, R92, R10, RZ ;  /* 0x0000000a5c08723c */ /* 0x000ff000000018ff */
        /* <DEDUP_REMOVED lines=8> */
[----:B------:R-:W-:Y:S01]  /*3680*/  HMMA.16816.F32 R92, R92, R66, RZ ;  /* 0x000000425c5c723c */ /* 0x000fe200000018ff */
[----:B------:R-:W-:Y:S07]  /*3690*/  LDSM.16.M88.4 R64, [R148+0x3800] ;  /* 0x003800009440783b */ /* 0x000fee0000000200 */
[C---:B------:R-:W-:Y:S08]  /*36a0*/  HMMA.16816.F32 R20, R80.reuse, R112, R20 ;  /* 0x000000705014723c */ /* 0x040ff00000001814 */
[C---:B------:R-:W-:Y:S01]  /*36b0*/  HMMA.16816.F32 R16, R80.reuse, R114, R16 ;  /* 0x000000725010723c */ /* 0x040fe20000001810 */
[----:B------:R-:W-:Y:S07]  /*36c0*/  LDSM.16.M88.4 R112, [R148+0x5000] ;  /* 0x005000009470783b */ /* 0x000fee0000000200 */
[C---:B------:R-:W-:Y:S08]  /*36d0*/  HMMA.16816.F32 R12, R80.reuse, R108, R12 ;  /* 0x0000006c500c723c */ /* 0x040ff0000000180c */
[C---:B------:R-:W-:Y:S01]  /*36e0*/  HMMA.16816.F32 R8, R80.reuse, R110, R8 ;  /* 0x0000006e5008723c */ /* 0x040fe20000001808 */
[----:B------:R-:W3:Y:S07]  /*36f0*/  LDSM.16.M88.4 R108, [R148+0x5800] ;  /* 0x00580000946c783b */ /* 0x000eee0000000200 */
[C---:B------:R-:W-:Y:S08]  /*3700*/  HMMA.16816.F32 R104, R80.reuse, R88, R104 ;  /* 0x000000585068723c */ /* 0x040ff00000001868 */
[C---:B------:R-:W-:Y:S01]  /*3710*/  HMMA.16816.F32 R100, R80.reuse, R90, R100 ;  /* 0x0000005a5064723c */ /* 0x040fe20000001864 */
[----:B------:R-:W-:Y:S07]  /*3720*/  LDSM.16.M88.4 R88, [R151] ;  /* 0x000000009758783b */ /* 0x000fee0000000200 */
[C---:B------:R-:W-:Y:S08]  /*3730*/  HMMA.16816.F32 R96, R80.reuse, R84, R96 ;  /* 0x000000545060723c */ /* 0x040ff00000001860 */
[----:B------:R-:W-:Y:S01]  /*3740*/  HMMA.16816.F32 R92, R80, R86, R92 ;  /* 0x00000056505c723c */ /* 0x000fe2000000185c */
[----:B------:R-:W4:Y:S07]  /*3750*/  LDSM.16.M88.4 R84, [R147+0x2000] ;  /* 0x002000009354783b */ /* 0x000f2e0000000200 */
[C---:B--2---:R-:W-:Y:S08]  /*3760*/  HMMA.16816.F32 R20, R116.reuse, R56, R20 ;  /* 0x000000387414723c */ /* 0x044ff00000001814 */
[C---:B------:R-:W-:Y:S01]  /*3770*/  HMMA.16816.F32 R16, R116.reuse, R58, R16 ;  /* 0x0000003a7410723c */ /* 0x040fe20000001810 */
[----:B------:R-:W2:Y:S07]  /*3780*/  LDSM.16.M88.4 R56, [R147+0x5800] ;  /* 0x005800009338783b */ /* 0x000eae0000000200 */
[C---:B-1----:R-:W-:Y:S08]  /*3790*/  HMMA.16816.F32 R12, R116.reuse, R60, R12 ;  /* 0x0000003c740c723c */ /* 0x042ff0000000180c */
[----:B------:R-:W-:Y:S01]  /*37a0*/  HMMA.16816.F32 R8, R116, R62, R8 ;  /* 0x0000003e7408723c */ /* 0x000fe20000001808 */
[----:B------:R-:W1:Y:S07]  /*37b0*/  LDSM.16.M88.4 R60, [R147+0x5000] ;  /* 0x00500000933c783b */ /* 0x000e6e0000000200 */
[C---:B------:R-:W-:Y:S08]  /*37c0*/  HMMA.16816.F32 R36, R80.reuse, R120, R36 ;  /* 0x000000785024723c */ /* 0x040ff00000001824 */
[----:B------:R-:W-:Y:S01]  /*37d0*/  HMMA.16816.F32 R32, R80, R122, R32 ;  /* 0x0000007a5020723c */ /* 0x000fe20000001820 */
[----:B------:R-:W5:Y:S07]  /*37e0*/  LDSM.16.M88.4 R80, [R147+0x2800] ;  /* 0x002800009350783b */ /* 0x000f6e0000000200 */
[C---:B------:R-:W-:Y:S08]  /*37f0*/  HMMA.16816.F32 R44, R116.reuse, R72, R44 ;  /* 0x00000048742c723c */ /* 0x040ff0000000182c */
[C---:B------:R-:W-:Y:S01]  /*3800*/  HMMA.16816.F32 R40, R116.reuse, R74, R40 ;  /* 0x0000004a7428723c */ /* 0x040fe20000001828 */
[----:B------:R-:W5:Y:S07]  /*3810*/  LDSM.16.M88.4 R72, [R147+0x3800] ;  /* 0x003800009348783b */ /* 0x000f6e0000000200 */
[C---:B------:R-:W-:Y:S08]  /*3820*/  HMMA.16816.F32 R52, R116.reuse, R76, R52 ;  /* 0x0000004c7434723c */ /* 0x040ff00000001834 */
[C---:B---3--:R-:W-:Y:S08]  /*3830*/  HMMA.16816.F32 R92, R116.reuse, R110, R92 ;  /* 0x0000006e745c723c */ /* 0x048ff0000000185c */
[C---:B------:R-:W-:Y:S08]  /*3840*/  HMMA.16816.F32 R104, R116.reuse, R112, R104 ;  /* 0x000000707468723c */ /* 0x040ff00000001868 */
[C---:B------:R-:W-:Y:S01]  /*3850*/  HMMA.16816.F32 R48, R116.reuse, R78, R48 ;  /* 0x0000004e7430723c */ /* 0x040fe20000001830 */
[----:B------:R-:W3:Y:S07]  /*3860*/  LDSM.16.M88.4 R76, [R147+0x3000] ;  /* 0x00300000934c783b */ /* 0x000eee0000000200 */
[C---:B------:R-:W-:Y:S08]  /*3870*/  HMMA.16816.F32 R36, R116.reuse, R68, R36 ;  /* 0x000000447424723c */ /* 0x040ff00000001824 */
[C---:B------:R-:W-:Y:S01]  /*3880*/  HMMA.16816.F32 R32, R116.reuse, R70, R32 ;  /* 0x000000467420723c */ /* 0x040fe20000001820 */
[----:B------:R-:W3:Y:S07]  /*3890*/  LDSM.16.M88.4 R68, [R147+0x4000] ;  /* 0x004000009344783b */ /* 0x000eee0000000200 */
[C---:B------:R-:W-:Y:S08]  /*38a0*/  HMMA.16816.F32 R28, R116.reuse, R64, R28 ;  /* 0x00000040741c723c */ /* 0x040ff0000000181c */
[----:B------:R-:W-:Y:S08]  /*38b0*/  HMMA.16816.F32 R96, R116, R108, R96 ;  /* 0x0000006c7460723c */ /* 0x000ff00000001860 */
[C---:B----4-:R-:W-:Y:S08]  /*38c0*/  HMMA.16816.F32 R52, R88.reuse, R84, R52 ;  /* 0x000000545834723c */ /* 0x050ff00000001834 */
[----:B--2---:R-:W-:Y:S01]  /*38d0*/  HMMA.16816.F32 R92, R88, R58, R92 ;  /* 0x0000003a585c723c */ /* 0x004fe2000000185c */
[----:B------:R-:W-:-:S05]  /*38e0*/  VIADD R58, R0, 0x78 ;  /* 0x00000078003a7836 */ /* 0x000fca0000000000 */
[C---:B------:R-:W-:Y:S02]  /*38f0*/  ISETP.GE.AND P1, PT, R58.reuse, R133, PT ;  /* 0x000000853a00720c */ /* 0x040fe40003f26270 */
[----:B------:R-:W-:Y:S01]  /*3900*/  HMMA.16816.F32 R24, R116, R66, R24 ;  /* 0x000000427418723c */ /* 0x000fe20000001818 */
[----:B------:R-:W2:Y:S01]  /*3910*/  LDSM.16.M88.4 R64, [R147+0x4800] ;  /* 0x004800009340783b */ /* 0x000ea20000000200 */
[----:B------:R-:W-:Y:S01]  /*3920*/  ISETP.GE.AND P0, PT, R58, R132, PT ;  /* 0x000000843a00720c */ /* 0x000fe20003f06270 */
[----:B------:R-:W-:-:S04]  /*3930*/  DEPBAR.LE SB0, 0x0 ;  /* 0x000080000000791a */ /* 0x000fc80000000000 */
[----:B------:R-:W-:Y:S01]  /*3940*/  I2FP.F32.U32 R59, R58 ;  /* 0x0000003a003b7245 */ /* 0x000fe20000201000 */
[----:B-1----:R-:W-:Y:S01]  /*3950*/  HMMA.16816.F32 R104, R88, R60, R104 ;  /* 0x0000003c5868723c */ /* 0x002fe20000001868 */
[----:B------:R-:W-:-:S03]  /*3960*/  VIADD R60, R0, 0x1 ;  /* 0x00000001003c7836 */ /* 0x000fc60000000000 */
[CC--:B------:R-:W-:Y:S01]  /*3970*/  FFMA.FTZ R92, R3.reuse, R59.reuse, R92 ;  /* 0x0000003b035c7223 */ /* 0x0c0fe2000001005c */
[----:B------:R-:W-:Y:S01]  /*3980*/  FFMA.FTZ R94, R3, R59, R94 ;  /* 0x0000003b035e7223 */ /* 0x000fe2000001005e */
[----:B------:R-:W-:Y:S02]  /*3990*/  I2FP.F32.U32 R58, R60 ;  /* 0x0000003c003a7245 */ /* 0x000fe40000201000 */
[----:B------:R-:W-:Y:S01]  /*39a0*/  HMMA.16816.F32 R48, R88, R86, R48 ;  /* 0x000000565830723c */ /* 0x000fe20000001830 */
[C---:B------:R-:W-:Y:S02]  /*39b0*/  ISETP.GE.AND P6, PT, R60.reuse, R133, PT ;  /* 0x000000853c00720c */ /* 0x040fe40003fc6270 */
[----:B------:R-:W-:Y:S01]  /*39c0*/  ISETP.GE.AND P3, PT, R60, R132, PT ;  /* 0x000000843c00720c */ /* 0x000fe20003f66270 */
[----:B------:R-:W-:-:S04]  /*39d0*/  VIADD R60, R0, 0x61 ;  /* 0x00000061003c7836 */ /* 0x000fc80000000000 */
[C---:B-----5:R-:W-:Y:S08]  /*39e0*/  HMMA.16816.F32 R44, R88.reuse, R80, R44 ;  /* 0x00000050582c723c */ /* 0x060ff0000000182c */
[----:B------:R-:W-:Y:S01]  /*39f0*/  HMMA.16816.F32 R40, R88, R82, R40 ;  /* 0x000000525828723c */ /* 0x000fe20000001828 */
[----:B------:R-:W-:-:S05]  /*3a00*/  VIADD R82, R0, 0x8 ;  /* 0x0000000800527836 */ /* 0x000fca0000000000 */
[C---:B------:R-:W-:Y:S02]  /*3a10*/  ISETP.GE.AND P5, PT, R82.reuse, R133, PT ;  /* 0x000000855200720c */ /* 0x040fe40003fa6270 */
[C---:B------:R-:W-:Y:S01]  /*3a20*/  HMMA.16816.F32 R28, R88.reuse, R72, R28 ;  /* 0x00000048581c723c */ /* 0x040fe2000000181c */
[CC--:B------:R-:W-:Y:S01]  /*3a30*/  FFMA.FTZ R72, R3.reuse, R58.reuse, R53 ;  /* 0x0000003a03487223 */ /* 0x0c0fe20000010035 */
[----:B------:R-:W-:Y:S01]  /*3a40*/  FFMA.FTZ R58, R3, R58, R55 ;  /* 0x0000003a033a7223 */ /* 0x000fe20000010037 */
[----:B------:R-:W-:Y:S02]  /*3a50*/  ISETP.GE.AND P2, PT, R82, R132, PT ;  /* 0x000000845200720c */ /* 0x000fe40003f46270 */
[----:B------:R-:W-:Y:S02]  /*3a60*/  FSEL R55, R92, -INF , !P1 ;  /* 0xff8000005c377808 */ /* 0x000fe40004800000 */
[----:B------:R-:W-:Y:S01]  /*3a70*/  FSEL R53, R94, -INF , !P0 ;  /* 0xff8000005e357808 */ /* 0x000fe20004000000 */
[----:B------:R-:W-:Y:S01]  /*3a80*/  HMMA.16816.F32 R96, R88, R56, R96 ;  /* 0x000000385860723c */ /* 0x000fe20000001860 */
[----:B------:R-:W-:Y:S01]  /*3a90*/  VIADD R56, R0, 0x9 ;  /* 0x0000000900387836 */ /* 0x000fe20000000000 */
[----:B------:R-:W-:Y:S01]  /*3aa0*/  FSEL R72, R72, -INF , !P6 ;  /* 0xff80000048487808 */ /* 0x000fe20007000000 */
[----:B------:R-:W-:Y:S01]  /*3ab0*/  VIADD R57, R0, 0x10 ;  /* 0x0000001000397836 */ /* 0x000fe20000000000 */
[----:B------:R-:W-:-:S02]  /*3ac0*/  I2FP.F32.U32 R82, R82 ;  /* 0x0000005200527245 */ /* 0x000fc40000201000 */
[CC--:B------:R-:W-:Y:S02]  /*3ad0*/  ISETP.GE.AND P4, PT, R56.reuse, R133.reuse, PT ;  /* 0x000000853800720c */ /* 0x0c0fe40003f86270 */
[-C--:B------:R-:W-:Y:S01]  /*3ae0*/  ISETP.GE.AND P1, PT, R56, R132.reuse, PT ;  /* 0x000000843800720c */ /* 0x080fe20003f26270 */
[----:B------:R-:W-:Y:S01]  /*3af0*/  HMMA.16816.F32 R100, R116, R114, R100 ;  /* 0x000000727464723c */ /* 0x000fe20000001864 */
[C---:B------:R-:W-:Y:S02]  /*3b00*/  ISETP.GE.AND P0, PT, R57.reuse, R133, PT ;  /* 0x000000853900720c */ /* 0x040fe40003f06270 */
[----:B------:R-:W-:Y:S02]  /*3b10*/  ISETP.GE.AND P6, PT, R57, R132, PT ;  /* 0x000000843900720c */ /* 0x000fe40003fc6270 */
[----:B------:R-:W-:Y:S02]  /*3b20*/  I2FP.F32.U32 R56, R56 ;  /* 0x0000003800387245 */ /* 0x000fe40000201000 */
[----:B------:R-:W-:Y:S01]  /*3b30*/  I2FP.F32.U32 R57, R57 ;  /* 0x0000003900397245 */ /* 0x000fe20000201000 */
[C---:B------:R-:W-:Y:S01]  /*3b40*/  HMMA.16816.F32 R24, R88.reuse, R74, R24 ;  /* 0x0000004a5818723c */ /* 0x040fe20000001818 */
[CC--:B------:R-:W-:Y:S01]  /*3b50*/  FFMA.FTZ R74, R3.reuse, R82.reuse, R48 ;  /* 0x00000052034a7223 */ /* 0x0c0fe20000010030 */
[C---:B------:R-:W-:Y:S01]  /*3b60*/  FFMA.FTZ R82, R3.reuse, R82, R50 ;  /* 0x0000005203527223 */ /* 0x040fe20000010032 */
[CC--:B------:R-:W-:Y:S01]  /*3b70*/  FFMA.FTZ R48, R3.reuse, R56.reuse, R49 ;  /* 0x0000003803307223 */ /* 0x0c0fe20000010031 */
[C---:B------:R-:W-:Y:S01]  /*3b80*/  FFMA.FTZ R51, R3.reuse, R56, R51 ;  /* 0x0000003803337223 */ /* 0x040fe20000010033 */
[----:B------:R-:W-:Y:S01]  /*3b90*/  FFMA.FTZ R44, R3, R57, R44 ;  /* 0x00000039032c7223 */ /* 0x000fe2000001002c */
[----:B------:R-:W-:Y:S01]  /*3ba0*/  VIADD R49, R0, 0x18 ;  /* 0x0000001800317836 */ /* 0x000fe20000000000 */
[----:B------:R-:W-:Y:S01]  /*3bb0*/  FSEL R82, R82, -INF , !P2 ;  /* 0xff80000052527808 */ /* 0x000fe20005000000 */
[C---:B------:R-:W-:Y:S01]  /*3bc0*/  VIADD R50, R0.reuse, 0x19 ;  /* 0x0000001900327836 */ /* 0x040fe20000000000 */
[----:B---3--:R-:W-:Y:S01]  /*3bd0*/  HMMA.16816.F32 R36, R88, R76, R36 ;  /* 0x0000004c5824723c */ /* 0x008fe20000001824 */
[----:B------:R-:W-:Y:S01]  /*3be0*/  VIADD R56, R0, 0x11 ;  /* 0x0000001100387836 */ /* 0x000fe20000000000 */
[----:B------:R-:W-:-:S02]  /*3bf0*/  FSEL R48, R48, -INF , !P4 ;  /* 0xff80000030307808 */ /* 0x000fc40006000000 */
[----:B------:R-:W-:Y:S02]  /*3c00*/  FSEL R80, R51, -INF , !P1 ;  /* 0xff80000033507808 */ /* 0x000fe40004800000 */
[----:B------:R-:W-:Y:S02]  /*3c10*/  FSEL R44, R44, -INF , !P0 ;  /* 0xff8000002c2c7808 */ /* 0x000fe40004000000 */
[C---:B------:R-:W-:Y:S01]  /*3c20*/  HMMA.16816.F32 R32, R88.reuse, R78, R32 ;  /* 0x0000004e5820723c */ /* 0x040fe20000001820 */
[CC--:B------:R-:W-:Y:S02]  /*3c30*/  ISETP.GE.AND P2, PT, R49.reuse, R133.reuse, PT ;  /* 0x000000853100720c */ /* 0x0c0fe40003f46270 */
[-C--:B------:R-:W-:Y:S02]  /*3c40*/  ISETP.GE.AND P4, PT, R49, R132.reuse, PT ;  /* 0x000000843100720c */ /* 0x080fe40003f86270 */
[C---:B------:R-:W-:Y:S02]  /*3c50*/  ISETP.GE.AND P1, PT, R50.reuse, R133, PT ;  /* 0x000000853200720c */ /* 0x040fe40003f26270 */
[----:B------:R-:W-:Y:S01]  /*3c60*/  ISETP.GE.AND P0, PT, R50, R132, PT ;  /* 0x000000843200720c */ /* 0x000fe20003f06270 */
[----:B------:R-:W-:Y:S01]  /*3c70*/  HMMA.16816.F32 R20, R88, R68, R20 ;  /* 0x000000445814723c */ /* 0x000fe20000001814 */
[----:B------:R-:W-:Y:S01]  /*3c80*/  FFMA.FTZ R68, R3, R57, R46 ;  /* 0x0000003903447223 */ /* 0x000fe2000001002e */
[----:B------:R-:W-:-:S02]  /*3c90*/  I2FP.F32.U32 R49, R49 ;  /* 0x0000003100317245 */ /* 0x000fc40000201000 */
[----:B------:R-:W-:Y:S02]  /*3ca0*/  I2FP.F32.U32 R50, R50 ;  /* 0x0000003200327245 */ /* 0x000fe40000201000 */
[----:B------:R-:W-:Y:S01]  /*3cb0*/  FSEL R46, R58, -INF , !P3 ;  /* 0xff8000003a2e7808 */ /* 0x000fe20005800000 */
[C---:B------:R-:W-:Y:S01]  /*3cc0*/  FFMA.FTZ R76, R3.reuse, R49, R42 ;  /* 0x00000031034c7223 */ /* 0x040fe2000001002a */
[----:B------:R-:W-:Y:S01]  /*3cd0*/  FSEL R74, R74, -INF , !P5 ;  /* 0xff8000004a4a7808 */ /* 0x000fe20006800000 */
[C---:B------:R-:W-:Y:S01]  /*3ce0*/  HMMA.16816.F32 R16, R88.reuse, R70, R16 ;  /* 0x000000465810723c */ /* 0x040fe20000001810 */
[C---:B------:R-:W-:Y:S01]  /*3cf0*/  ISETP.GE.AND P3, PT, R56.reuse, R133, PT ;  /* 0x000000853800720c */ /* 0x040fe20003f66270 */
[C---:B------:R-:W-:Y:S01]  /*3d00*/  FFMA.FTZ R70, R3.reuse, R50, R41 ;  /* 0x0000003203467223 */ /* 0x040fe20000010029 */
[----:B------:R-:W-:Y:S01]  /*3d10*/  ISETP.GE.AND P5, PT, R56, R132, PT ;  /* 0x000000843800720c */ /* 0x000fe20003fa6270 */
[C---:B------:R-:W-:Y:S01]  /*3d20*/  FFMA.FTZ R40, R3.reuse, R49, R40 ;  /* 0x0000003103287223 */ /* 0x040fe20000010028 */
[----:B------:R-:W-:Y:S01]  /*3d30*/  I2FP.F32.U32 R56, R56 ;  /* 0x0000003800387245 */ /* 0x000fe20000201000 */
[----:B------:R-:W-:Y:S01]  /*3d40*/  VIADD R41, R0, 0x28 ;  /* 0x0000002800297836 */ /* 0x000fe20000000000 */
[----:B------:R-:W-:Y:S01]  /*3d50*/  FSEL R76, R76, -INF , !P4 ;  /* 0xff8000004c4c7808 */ /* 0x000fe20006000000 */
[C---:B------:R-:W-:Y:S01]  /*3d60*/  VIADD R49, R0.reuse, 0x21 ;  /* 0x0000002100317836 */ /* 0x040fe20000000000 */
[C---:B--2---:R-:W-:Y:S01]  /*3d70*/  HMMA.16816.F32 R12, R88.reuse, R64, R12 ;  /* 0x00000040580c723c */ /* 0x044fe2000000180c */
[CC--:B------:R-:W-:Y:S01]  /*3d80*/  FFMA.FTZ R45, R3.reuse, R56.reuse, R45 ;  /* 0x00000038032d7223 */ /* 0x0c0fe2000001002d */
[----:B------:R-:W-:Y:S01]  /*3d90*/  VIADD R42, R0, 0x20 ;  /* 0x00000020002a7836 */ /* 0x000fe20000000000 */
[----:B------:R-:W-:Y:S01]  /*3da0*/  FSEL R70, R70, -INF , !P1 ;  /* 0xff80000046467808 */ /* 0x000fe20004800000 */
[----:B------:R-:W-:Y:S01]  /*3db0*/  FFMA.FTZ R47, R3, R56, R47 ;  /* 0x00000038032f7223 */ /* 0x000fe2000001002f */
[----:B------:R-:W-:Y:S01]  /*3dc0*/  BAR.SYNC.DEFER_BLOCKING 0x0 ;  /* 0x0000000000007b1d */ /* 0x000fe20000010000 */
[----:B------:R-:W-:Y:S01]  /*3dd0*/  ISETP.GE.AND P4, PT, R41, R133, PT ;  /* 0x000000852900720c */ /* 0x000fe20003f86270 */
[----:B------:R-:W-:Y:S01]  /*3de0*/  FFMA.FTZ R43, R3, R50, R43 ;  /* 0x00000032032b7223 */ /* 0x000fe2000001002b */
[----:B------:R-:W-:Y:S01]  /*3df0*/  HMMA.16816.F32 R8, R88, R66, R8 ;  /* 0x000000425808723c */ /* 0x000fe20000001808 */
[----:B------:R-:W-:-:S02]  /*3e00*/  ISETP.GE.AND P1, PT, R41, R132, PT ;  /* 0x000000842900720c */ /* 0x000fc40003f26270 */
[----:B------:R-:W-:Y:S02]  /*3e10*/  I2FP.F32.U32 R41, R41 ;  /* 0x0000002900297245 */ /* 0x000fe40000201000 */
[----:B------:R-:W-:Y:S02]  /*3e20*/  FSEL R68, R68, -INF , !P6 ;  /* 0xff80000044447808 */ /* 0x000fe40007000000 */
[----:B------:R-:W-:Y:S01]  /*3e30*/  ISETP.GE.AND P6, PT, R42, R133, PT ;  /* 0x000000852a00720c */ /* 0x000fe20003fc6270 */
[----:B------:R-:W-:Y:S01]  /*3e40*/  HMMA.16816.F32 R100, R88, R62, R100 ;  /* 0x0000003e5864723c */ /* 0x000fe20000001864 */
[----:B------:R-:W-:Y:S01]  /*3e50*/  FSEL R88, R40, -INF , !P2 ;  /* 0xff80000028587808 */ /* 0x000fe20005000000 */
[----:B------:R-:W-:Y:S01]  /*3e60*/  FFMA.FTZ R200, R3, R41, R32 ;  /* 0x0000002903c87223 */ /* 0x000fe20000010020 */
[----:B------:R-:W-:Y:S01]  /*3e70*/  I2FP.F32.U32 R40, R49 ;  /* 0x0000003100287245 */ /* 0x000fe20000201000 */
[----:B------:R-:W-:Y:S01]  /*3e80*/  VIADD R32, R0, 0x31 ;  /* 0x0000003100207836 */ /* 0x000fe20000000000 */
[----:B------:R-:W-:Y:S01]  /*3e90*/  FSEL R90, R45, -INF , !P3 ;  /* 0xff8000002d5a7808 */ /* 0x000fe20005800000 */
[C---:B------:R-:W-:Y:S01]  /*3ea0*/  FFMA.FTZ R34, R3.reuse, R41, R34 ;  /* 0x0000002903227223 */ /* 0x040fe20000010022 */
[----:B------:R-:W-:Y:S01]  /*3eb0*/  I2FP.F32.U32 R45, R42 ;  /* 0x0000002a002d7245 */ /* 0x000fe20000201000 */
[C---:B------:R-:W-:Y:S01]  /*3ec0*/  FFMA.FTZ R39, R3.reuse, R40, R39 ;  /* 0x0000002803277223 */ /* 0x040fe20000010027 */
[----:B------:R-:W-:Y:S01]  /*3ed0*/  ISETP.GE.AND P3, PT, R42, R132, PT ;  /* 0x000000842a00720c */ /* 0x000fe20003f66270 */
[----:B------:R-:W-:Y:S01]  /*3ee0*/  FFMA.FTZ R37, R3, R40, R37 ;  /* 0x0000002803257223 */ /* 0x000fe20000010025 */
[----:B------:R-:W-:Y:S01]  /*3ef0*/  FSEL R42, R47, -INF , !P5 ;  /* 0xff8000002f2a7808 */ /* 0x000fe20006800000 */
[----:B------:R-:W-:Y:S01]  /*3f00*/  FFMA.FTZ R36, R3, R45, R36 ;  /* 0x0000002d03247223 */ /* 0x000fe20000010024 */
[C---:B------:R-:W-:Y:S01]  /*3f10*/  ISETP.GE.AND P2, PT, R49.reuse, R132, PT ;  /* 0x000000843100720c */ /* 0x040fe20003f46270 */
[C---:B------:R-:W-:Y:S01]  /*3f20*/  VIADD R40, R0.reuse, 0x30 ;  /* 0x0000003000287836 */ /* 0x040fe20000000000 */
[----:B------:R-:W-:Y:S01]  /*3f30*/  ISETP.GE.AND P5, PT, R49, R133, PT ;  /* 0x000000853100720c */ /* 0x000fe20003fa6270 */
[----:B------:R-:W-:Y:S01]  /*3f40*/  VIADD R41, R0, 0x29 ;  /* 0x0000002900297836 */ /* 0x000fe20000000000 */
[----:B------:R-:W-:Y:S01]  /*3f50*/  FSEL R118, R39, -INF , !P2 ;  /* 0xff80000027767808 */ /* 0x000fe20005000000 */
[----:B------:R-:W-:Y:S01]  /*3f60*/  FFMA.FTZ R38, R3, R45, R38 ;  /* 0x0000002d03267223 */ /* 0x000fe20000010026 */
[----:B------:R-:W-:-:S02]  /*3f70*/  FSEL R200, R200, -INF , !P4 ;  /* 0xff800000c8c87808 */ /* 0x000fc40006000000 */
[----:B------:R-:W-:Y:S02]  /*3f80*/  FSEL R202, R37, -INF , !P5 ;  /* 0xff80000025ca7808 */ /* 0x000fe40006800000 */
[C---:B------:R-:W-:Y:S02]  /*3f90*/  ISETP.GE.AND P2, PT, R32.reuse, R133, PT ;  /* 0x000000852000720c */ /* 0x040fe40003f46270 */
[----:B------:R-:W-:Y:S02]  /*3fa0*/  ISETP.GE.AND P4, PT, R32, R132, PT ;  /* 0x000000842000720c */ /* 0x000fe40003f86270 */
[----:B------:R-:W-:Y:S02]  /*3fb0*/  FSEL R206, R36, -INF , !P6 ;  /* 0xff80000024ce7808 */ /* 0x000fe40007000000 */
[----:B------:R-:W-:Y:S02]  /*3fc0*/  I2FP.F32.U32 R37, R40 ;  /* 0x0000002800257245 */ /* 0x000fe40000201000 */
[----:B------:R-:W-:-:S02]  /*3fd0*/  I2FP.F32.U32 R32, R32 ;  /* 0x0000002000207245 */ /* 0x000fc40000201000 */
[----:B------:R-:W-:Y:S01]  /*3fe0*/  I2FP.F32.U32 R36, R41 ;  /* 0x0000002900247245 */ /* 0x000fe20000201000 */
[-C--:B------:R-:W-:Y:S01]  /*3ff0*/  FFMA.FTZ R136, R3, R37.reuse, R30 ;  /* 0x0000002503887223 */ /* 0x080fe2000001001e */
[----:B------:R-:W-:Y:S01]  /*4000*/  FSEL R78, R43, -INF , !P0 ;  /* 0xff8000002b4e7808 */ /* 0x000fe20004000000 */
[C---:B------:R-:W-:Y:S01]  /*4010*/  FFMA.FTZ R138, R3.reuse, R32, R29 ;  /* 0x00000020038a7223 */ /* 0x040fe2000001001d */
[----:B------:R-:W-:Y:S01]  /*4020*/  FSEL R198, R38, -INF , !P3 ;  /* 0xff80000026c67808 */ /* 0x000fe20005800000 */
[C---:B------:R-:W-:Y:S01]  /*4030*/  FFMA.FTZ R33, R3.reuse, R36, R33 ;  /* 0x0000002403217223 */ /* 0x040fe20000010021 */
[----:B------:R-:W-:Y:S01]  /*4040*/  ISETP.GE.AND P5, PT, R40, R132, PT ;  /* 0x000000842800720c */ /* 0x000fe20003fa6270 */
[C---:B------:R-:W-:Y:S01]  /*4050*/  FFMA.FTZ R28, R3.reuse, R37, R28 ;  /* 0x00000025031c7223 */ /* 0x040fe2000001001c */
[----:B------:R-:W-:Y:S01]  /*4060*/  FFMA.FTZ R31, R3, R32, R31 ;  /* 0x00000020031f7223 */ /* 0x000fe2000001001f */
[C---:B------:R-:W-:Y:S01]  /*4070*/  VIADD R29, R0.reuse, 0x40 ;  /* 0x00000040001d7836 */ /* 0x040fe20000000000 */
[-C--:B------:R-:W-:Y:S01]  /*4080*/  ISETP.GE.AND P0, PT, R41, R133.reuse, PT ;  /* 0x000000852900720c */ /* 0x080fe20003f06270 */
[----:B------:R-:W-:Y:S01]  /*4090*/  VIADD R30, R0, 0x38 ;  /* 0x00000038001e7836 */ /* 0x000fe20000000000 */
[----:B------:R-:W-:Y:S01]  /*40a0*/  ISETP.GE.AND P3, PT, R40, R133, PT ;  /* 0x000000852800720c */ /* 0x000fe20003f66270 */
[----:B------:R-:W-:Y:S01]  /*40b0*/  VIADD R32, R0, 0x39 ;  /* 0x0000003900207836 */ /* 0x000fe20000000000 */
[----:B------:R-:W-:Y:S01]  /*40c0*/  FSEL R136, R136, -INF , !P5 ;  /* 0xff80000088887808 */ /* 0x000fe20006800000 */
[----:B------:R-:W-:Y:S01]  /*40d0*/  FFMA.FTZ R35, R3, R36, R35 ;  /* 0x0000002403237223 */ /* 0x000fe20000010023 */
        /* <DEDUP_REMOVED lines=8> */
[----:B------:R-:W-:Y:S02]  /*4160*/  I2FP.F32.U32 R28, R32 ;  /* 0x00000020001c7245 */ /* 0x000fe40000201000 */
[----:B------:R-:W-:Y:S02]  /*4170*/  I2FP.F32.U32 R29, R29 ;  /* 0x0000001d001d7245 */ /* 0x000fe40000201000 */
[----:B------:R-:W-:Y:S01]  /*4180*/  I2FP.F32.U32 R30, R30 ;  /* 0x0000001e001e7245 */ /* 0x000fe20000201000 */
[----:B------:R-:W-:Y:S01]  /*4190*/  FFMA.FTZ R27, R3, R28, R27 ;  /* 0x0000001c031b7223 */ /* 0x000fe2000001001b */
[-C--:B------:R-:W-:Y:S01]  /*41a0*/  ISETP.GE.AND P6, PT, R41, R132.reuse, PT ;  /* 0x000000842900720c */ /* 0x080fe20003fc6270 */
[CC--:B------:R-:W-:Y:S01]  /*41b0*/  FFMA.FTZ R176, R3.reuse, R29.reuse, R20 ;  /* 0x0000001d03b07223 */ /* 0x0c0fe20000010014 */
[----:B------:R-:W-:Y:S01]  /*41c0*/  ISETP.GE.AND P3, PT, R32, R132, PT ;  /* 0x000000842000720c */ /* 0x000fe20003f66270 */
[----:B------:R-:W-:Y:S01]  /*41d0*/  FFMA.FTZ R24, R3, R30, R24 ;  /* 0x0000001e03187223 */ /* 0x000fe20000010018 */
[----:B------:R-:W-:Y:S01]  /*41e0*/  FSEL R194, R35, -INF , !P6 ;  /* 0xff80000023c27808 */ /* 0x000fe20007000000 */
[C---:B------:R-:W-:Y:S01]  /*41f0*/  FFMA.FTZ R25, R3.reuse, R28, R25 ;  /* 0x0000001c03197223 */ /* 0x040fe20000010019 */
[----:B------:R-:W-:Y:S01]  /*4200*/  FFMA.FTZ R22, R3, R29, R22 ;  /* 0x0000001d03167223 */ /* 0x000fe20000010016 */
[----:B------:R-:W-:Y:S01]  /*4210*/  VIADD R20, R0, 0x49 ;  /* 0x0000004900147836 */ /* 0x000fe20000000000 */
[----:B------:R-:W-:Y:S01]  /*4220*/  ISETP.GE.AND P6, PT, R32, R133, PT ;  /* 0x000000852000720c */ /* 0x000fe20003fc6270 */
[C---:B------:R-:W-:Y:S01]  /*4230*/  VIADD R29, R0.reuse, 0x41 ;  /* 0x00000041001d7836 */ /* 0x040fe20000000000 */
[----:B------:R-:W-:Y:S01]  /*4240*/  FSEL R184, R27, -INF , !P3 ;  /* 0xff8000001bb87808 */ /* 0x000fe20005800000 */
[----:B------:R-:W-:Y:S01]  /*4250*/  VIADD R28, R0, 0x48 ;  /* 0x00000048001c7836 */ /* 0x000fe20000000000 */
[----:B------:R-:W-:Y:S01]  /*4260*/  FSEL R176, R176, -INF , !P5 ;  /* 0xff800000b0b07808 */ /* 0x000fe20006800000 */
[----:B------:R-:W-:Y:S01]  /*4270*/  FFMA.FTZ R26, R3, R30, R26 ;  /* 0x0000001e031a7223 */ /* 0x000fe2000001001a */
[----:B------:R-:W-:-:S02]  /*4280*/  FSEL R192, R24, -INF , !P1 ;  /* 0xff80000018c07808 */ /* 0x000fc40004800000 */
[----:B------:R-:W-:Y:S02]  /*4290*/  FSEL R188, R25, -INF , !P6 ;  /* 0xff80000019bc7808 */ /* 0x000fe40007000000 */
[C---:B------:R-:W-:Y:S02]  /*42a0*/  ISETP.GE.AND P3, PT, R20.reuse, R133, PT ;  /* 0x000000851400720c */ /* 0x040fe40003f66270 */
[----:B------:R-:W-:Y:S02]  /*42b0*/  ISETP.GE.AND P5, PT, R20, R132, PT ;  /* 0x000000841400720c */ /* 0x000fe40003fa6270 */
[----:B------:R-:W-:Y:S02]  /*42c0*/  I2FP.F32.U32 R24, R29 ;  /* 0x0000001d00187245 */ /* 0x000fe40000201000 */
[----:B------:R-:W-:Y:S02]  /*42d0*/  I2FP.F32.U32 R25, R28 ;  /* 0x0000001c00197245 */ /* 0x000fe40000201000 */
[----:B------:R-:W-:Y:S01]  /*42e0*/  I2FP.F32.U32 R20, R20 ;  /* 0x0000001400147245 */ /* 0x000fe20000201000 */
[----:B------:R-:W-:Y:S01]  /*42f0*/  FFMA.FTZ R21, R3, R24, R21 ;  /* 0x0000001803157223 */ /* 0x000fe20000010015 */
[----:B------:R-:W-:Y:S01]  /*4300*/  FSEL R140, R31, -INF , !P4 ;  /* 0xff8000001f8c7808 */ /* 0x000fe20006000000 */
[----:B------:R-:W-:Y:S01]  /*4310*/  FFMA.FTZ R142, R3, R25, R18 ;  /* 0x00000019038e7223 */ /* 0x000fe20000010012 */
[----:B------:R-:W-:Y:S01]  /*4320*/  ISETP.GE.AND P4, PT, R29, R133, PT ;  /* 0x000000851d00720c */ /* 0x000fe20003f86270 */
[----:B------:R-:W-:Y:S01]  /*4330*/  FFMA.FTZ R178, R3, R20, R17 ;  /* 0x0000001403b27223 */ /* 0x000fe20000010011 */
[----:B------:R-:W-:Y:S01]  /*4340*/  ISETP.GE.AND P6, PT, R28, R132, PT ;  /* 0x000000841c00720c */ /* 0x000fe20003fc6270 */
[----:B------:R-:W-:Y:S01]  /*4350*/  VIADD R18, R0, 0x50 ;  /* 0x0000005000127836 */ /* 0x000fe20000000000 */
[----:B------:R-:W-:Y:S01]  /*4360*/  FSEL R186, R26, -INF , !P0 ;  /* 0xff8000001aba7808 */ /* 0x000fe20004000000 */
[----:B------:R-:W-:-:S02]  /*4370*/  VIADD R17, R0, 0x58 ;  /* 0x0000005800117836 */ /* 0x000fc40000000000 */
[C---:B------:R-:W-:Y:S01]  /*4380*/  FFMA.FTZ R16, R3.reuse, R25, R16 ;  /* 0x0000001903107223 */ /* 0x040fe20000010010 */
[C---:B------:R-:W-:Y:S01]  /*4390*/  FFMA.FTZ R19, R3.reuse, R20, R19 ;  /* 0x0000001403137223 */ /* 0x040fe20000010013 */
[----:B------:R-:W-:Y:S01]  /*43a0*/  ISETP.GE.AND P0, PT, R28, R133, PT ;  /* 0x000000851c00720c */ /* 0x000fe20003f06270 */
[----:B------:R-:W-:Y:S01]  /*43b0*/  VIADD R20, R0, 0x51 ;  /* 0x0000005100147836 */ /* 0x000fe20000000000 */
[----:B------:R-:W-:Y:S01]  /*43c0*/  FSEL R174, R22, -INF , !P2 ;  /* 0xff80000016ae7808 */ /* 0x000fe20005000000 */
[----:B------:R-:W-:Y:S01]  /*43d0*/  FFMA.FTZ R23, R3, R24, R23 ;  /* 0x0000001803177223 */ /* 0x000fe20000010017 */
        /* <DEDUP_REMOVED lines=8> */
[----:B------:R-:W-:-:S02]  /*4460*/  FSEL R180, R16, -INF , !P0 ;  /* 0xff80000010b47808 */ /* 0x000fc40004000000 */
[----:B------:R-:W-:Y:S01]  /*4470*/  I2FP.F32.U32 R17, R17 ;  /* 0x0000001100117245 */ /* 0x000fe20000201000 */
[C---:B------:R-:W-:Y:S01]  /*4480*/  FFMA.FTZ R12, R3.reuse, R18, R12 ;  /* 0x00000012030c7223 */ /* 0x040fe2000001000c */
[----:B------:R-:W-:Y:S01]  /*4490*/  I2FP.F32.U32 R16, R20 ;  /* 0x0000001400107245 */ /* 0x000fe20000201000 */
[----:B------:R-:W-:Y:S01]  /*44a0*/  FFMA.FTZ R14, R3, R18, R14 ;  /* 0x00000012030e7223 */ /* 0x000fe2000001000e */
[----:B------:R-:W-:Y:S01]  /*44b0*/  ISETP.GE.AND P1, PT, R29, R132, PT ;  /* 0x000000841d00720c */ /* 0x000fe20003f26270 */
[C---:B------:R-:W-:Y:S01]  /*44c0*/  FFMA.FTZ R112, R3.reuse, R17, R8 ;  /* 0x0000001103707223 */ /* 0x040fe20000010008 */
[----:B------:R-:W-:Y:S02]  /*44d0*/  VIADD R8, R0, 0x59 ;  /* 0x0000005900087836 */ /* 0x000fe40000000000 */
[-C--:B------:R-:W-:Y:S01]  /*44e0*/  FFMA.FTZ R13, R3, R16.reuse, R13 ;  /* 0x00000010030d7223 */ /* 0x080fe2000001000d */
[----:B------:R-:W-:Y:S01]  /*44f0*/  FSEL R170, R23, -INF , !P1 ;  /* 0xff80000017aa7808 */ /* 0x000fe20004800000 */
[----:B------:R-:W-:Y:S01]  /*4500*/  FFMA.FTZ R15, R3, R16, R15 ;  /* 0x00000010030f7223 */ /* 0x000fe2000001000f */
[----:B------:R-:W-:Y:S01]  /*4510*/  ISETP.GE.AND P1, PT, R20, R133, PT ;  /* 0x000000851400720c */ /* 0x000fe20003f26270 */
[----:B------:R-:W-:Y:S01]  /*4520*/  VIADD R16, R0, 0x60 ;  /* 0x0000006000107836 */ /* 0x000fe20000000000 */
[----:B------:R-:W-:Y:S01]  /*4530*/  FSEL R172, R19, -INF , !P5 ;  /* 0xff80000013ac7808 */ /* 0x000fe20006800000 */
[----:B------:R-:W-:Y:S01]  /*4540*/  FFMA.FTZ R10, R3, R17, R10 ;  /* 0x00000011030a7223 */ /* 0x000fe2000001000a */
[----:B------:R-:W-:Y:S01]  /*4550*/  FSEL R122, R12, -INF , !P2 ;  /* 0xff8000000c7a7808 */ /* 0x000fe20005000000 */
[----:B------:R-:W-:Y:S01]  /*4560*/  VIADD R12, R0, 0x69 ;  /* 0x00000069000c7836 */ /* 0x000fe20000000000 */
[----:B------:R-:W-:-:S02]  /*4570*/  ISETP.GE.AND P5, PT, R8, R133, PT ;  /* 0x000000850800720c */ /* 0x000fc40003fa6270 */
[----:B------:R-:W-:Y:S02]  /*4580*/  ISETP.GE.AND P2, PT, R8, R132, PT ;  /* 0x000000840800720c */ /* 0x000fe40003f46270 */
[----:B------:R-:W-:Y:S02]  /*4590*/  FSEL R120, R13, -INF , !P1 ;  /* 0xff8000000d787808 */ /* 0x000fe40004800000 */
[----:B------:R-:W-:Y:S02]  /*45a0*/  I2FP.F32.U32 R8, R8 ;  /* 0x0000000800087245 */ /* 0x000fe40000201000 */
[----:B------:R-:W-:Y:S02]  /*45b0*/  I2FP.F32.U32 R13, R16 ;  /* 0x00000010000d7245 */ /* 0x000fe40000201000 */
[----:B------:R-:W-:Y:S01]  /*45c0*/  ISETP.GE.AND P0, PT, R20, R132, PT ;  /* 0x000000841400720c */ /* 0x000fe20003f06270 */
[CC--:B------:R-:W-:Y:S01]  /*45d0*/  FFMA.FTZ R9, R3.reuse, R8.reuse, R9 ;  /* 0x0000000803097223 */ /* 0x0c0fe20000010009 */
[----:B------:R-:W-:Y:S01]  /*45e0*/  FSEL R112, R112, -INF , !P6 ;  /* 0xff80000070707808 */ /* 0x000fe20007000000 */
[CC--:B------:R-:W-:Y:S01]  /*45f0*/  FFMA.FTZ R66, R3.reuse, R13.reuse, R104 ;  /* 0x0000000d03427223 */ /* 0x0c0fe20000010068 */
[----:B------:R-:W-:Y:S01]  /*4600*/  FFMA.FTZ R58, R3, R13, R106 ;  /* 0x0000000d033a7223 */ /* 0x000fe2000001006a */
[----:B------:R-:W-:Y:S01]  /*4610*/  FSEL R108, R15, -INF , !P0 ;  /* 0xff8000000f6c7808 */ /* 0x000fe20004000000 */
[----:B------:R-:W-:Y:S01]  /*4620*/  VIADD R13, R0, 0x68 ;  /* 0x00000068000d7836 */ /* 0x000fe20000000000 */
[C---:B------:R-:W-:Y:S01]  /*4630*/  ISETP.GE.AND P0, PT, R60.reuse, R133, PT ;  /* 0x000000853c00720c */ /* 0x040fe20003f06270 */
[----:B------:R-:W-:Y:S01]  /*4640*/  FFMA.FTZ R11, R3, R8, R11 ;  /* 0x00000008030b7223 */ /* 0x000fe2000001000b */
[----:B------:R-:W-:Y:S01]  /*4650*/  ISETP.GE.AND P6, PT, R60, R132, PT ;  /* 0x000000843c00720c */ /* 0x000fe20003fc6270 */
[----:B------:R-:W-:Y:S01]  /*4660*/  VIADD R8, R0, 0x70 ;  /* 0x0000007000087836 */ /* 0x000fe20000000000 */
[----:B------:R-:W-:-:S02]  /*4670*/  I2FP.F32.U32 R60, R60 ;  /* 0x0000003c003c7245 */ /* 0x000fc40000201000 */
[----:B------:R-:W-:Y:S02]  /*4680*/  FSEL R110, R14, -INF , !P4 ;  /* 0xff8000000e6e7808 */ /* 0x000fe40006000000 */
[----:B------:R-:W-:Y:S01]  /*4690*/  ISETP.GE.AND P4, PT, R16, R133, PT ;  /* 0x000000851000720c */ /* 0x000fe20003f86270 */
[-C--:B------:R-:W-:Y:S01]  /*46a0*/  FFMA.FTZ R64, R3, R60.reuse, R105 ;  /* 0x0000003c03407223 */ /* 0x080fe20000010069 */
[----:B------:R-:W-:Y:S01]  /*46b0*/  FSEL R116, R9, -INF , !P5 ;  /* 0xff80000009747808 */ /* 0x000fe20006800000 */
[----:B------:R-:W-:Y:S01]  /*46c0*/  FFMA.FTZ R60, R3, R60, R107 ;  /* 0x0000003c033c7223 */ /* 0x000fe2000001006b */
[----:B------:R-:W-:Y:S02]  /*46d0*/  I2FP.F32.U32 R9, R13 ;  /* 0x0000000d00097245 */ /* 0x000fe40000201000 */
[----:B------:R-:W-:Y:S02]  /*46e0*/  FSEL R106, R11, -INF , !P2 ;  /* 0xff8000000b6a7808 */ /* 0x000fe40005000000 */
[----:B------:R-:W-:Y:S01]  /*46f0*/  I2FP.F32.U32 R11, R8 ;  /* 0x00000008000b7245 */ /* 0x000fe20000201000 */
[CC--:B------:R-:W-:Y:S01]  /*4700*/  FFMA.FTZ R100, R3.reuse, R9.reuse, R100 ;  /* 0x0000000903647223 */ /* 0x0c0fe20000010064 */
[----:B------:R-:W-:Y:S01]  /*4710*/  FSEL R66, R66, -INF , !P4 ;  /* 0xff80000042427808 */ /* 0x000fe20006000000 */
[C---:B------:R-:W-:Y:S01]  /*4720*/  FFMA.FTZ R56, R3.reuse, R9, R102 ;  /* 0x0000000903387223 */ /* 0x040fe20000010066 */
[C---:B------:R-:W-:Y:S01]  /*4730*/  ISETP.GE.AND P2, PT, R12.reuse, R133, PT ;  /* 0x000000850c00720c */ /* 0x040fe20003f46270 */
[CC--:B------:R-:W-:Y:S01]  /*4740*/  FFMA.FTZ R29, R3.reuse, R11.reuse, R98 ;  /* 0x0000000b031d7223 */ /* 0x0c0fe20000010062 */
[-C--:B------:R-:W-:Y:S01]  /*4750*/  ISETP.GE.AND P4, PT, R12, R132.reuse, PT ;  /* 0x000000840c00720c */ /* 0x080fe20003f86270 */
[----:B------:R-:W-:Y:S01]  /*4760*/  FFMA.FTZ R32, R3, R11, R96 ;  /* 0x0000000b03207223 */ /* 0x000fe20000010060 */
[----:B------:R-:W-:-:S02]  /*4770*/  ISETP.GE.AND P1, PT, R16, R132, PT ;  /* 0x000000841000720c */ /* 0x000fc40003f26270 */
[----:B------:R-:W-:Y:S02]  /*4780*/  FSEL R114, R10, -INF , !P3 ;  /* 0xff8000000a727808 */ /* 0x000fe40005800000 */
[----:B------:R-:W-:Y:S02]  /*4790*/  I2FP.F32.U32 R12, R12 ;  /* 0x0000000c000c7245 */ /* 0x000fe40000201000 */
[----:B------:R-:W-:Y:S02]  /*47a0*/  ISETP.GE.AND P3, PT, R13, R133, PT ;  /* 0x000000850d00720c */ /* 0x000fe40003f66270 */
[----:B------:R-:W-:Y:S01]  /*47b0*/  FSEL R64, R64, -INF , !P0 ;  /* 0xff80000040407808 */ /* 0x000fe20004000000 */
[C---:B------:R-:W-:Y:S01]  /*47c0*/  FFMA.FTZ R62, R3.reuse, R12, R101 ;  /* 0x0000000c033e7223 */ /* 0x040fe20000010065 */
[----:B------:R-:W-:Y:S01]  /*47d0*/  ISETP.GE.AND P0, PT, R8, R132, PT ;  /* 0x000000840800720c */ /* 0x000fe20003f06270 */
[----:B------:R-:W-:Y:S01]  /*47e0*/  FFMA.FTZ R50, R3, R12, R103 ;  /* 0x0000000c03327223 */ /* 0x000fe20000010067 */
[----:B------:R-:W-:-:S02]  /*47f0*/  FSEL R58, R58, -INF , !P1 ;  /* 0xff8000003a3a7808 */ /* 0x000fc40004800000 */
[-C--:B------:R-:W-:Y:S01]  /*4800*/  ISETP.GE.AND P1, PT, R8, R133.reuse, PT ;  /* 0x000000850800720c */ /* 0x080fe20003f26270 */
[----:B------:R-:W-:Y:S01]  /*4810*/  VIADD R8, R0, 0x71 ;  /* 0x0000007100087836 */ /* 0x000fe20000000000 */
[----:B------:R-:W-:Y:S02]  /*4820*/  FSEL R60, R60, -INF , !P6 ;  /* 0xff8000003c3c7808 */ /* 0x000fe40007000000 */
[----:B------:R-:W-:Y:S02]  /*4830*/  FSEL R100, R100, -INF , !P3 ;  /* 0xff80000064647808 */ /* 0x000fe40005800000 */
[-C--:B------:R-:W-:Y:S02]  /*4840*/  ISETP.GE.AND P5, PT, R13, R132.reuse, PT ;  /* 0x000000840d00720c */ /* 0x080fe40003fa6270 */
[C---:B------:R-:W-:Y:S02]  /*4850*/  ISETP.GE.AND P6, PT, R0.reuse, R133, PT ;  /* 0x000000850000720c */ /* 0x040fe40003fc6270 */
[----:B------:R-:W-:-:S02]  /*4860*/  ISETP.GE.AND P3, PT, R0, R132, PT ;  /* 0x000000840000720c */ /* 0x000fc40003f66270 */
[----:B------:R-:W-:Y:S01]  /*4870*/  I2FP.F32.U32 R9, R0 ;  /* 0x0000000000097245 */ /* 0x000fe20000201000 */
[----:B------:R-:W-:Y:S01]  /*4880*/  VIADD R0, R0, 0x79 ;  /* 0x0000007900007836 */ /* 0x000fe20000000000 */
[----:B------:R-:W-:Y:S02]  /*4890*/  FSEL R29, R29, -INF , !P0 ;  /* 0xff8000001d1d7808 */ /* 0x000fe40004000000 */
[----:B------:R-:W-:Y:S01]  /*48a0*/  ISETP.NE.AND P0, PT, R131, 0x1, PT ;  /* 0x000000018300780c */ /* 0x000fe20003f05270 */
[----:B------:R-:W-:Y:S01]  /*48b0*/  FFMA.FTZ R10, R3, R9, R52 ;  /* 0x00000009030a7223 */ /* 0x000fe20000010034 */
[----:B------:R-:W-:Y:S02]  /*48c0*/  FSEL R56, R56, -INF , !P5 ;  /* 0xff80000038387808 */ /* 0x000fe40006800000 */
[----:B------:R-:W-:Y:S02]  /*48d0*/  FSEL R62, R62, -INF , !P2 ;  /* 0xff8000003e3e7808 */ /* 0x000fe40005000000 */
[----:B------:R-:W-:-:S02]  /*48e0*/  ISETP.GE.AND P5, PT, R8, R133, PT ;  /* 0x000000850800720c */ /* 0x000fc40003fa6270 */
[----:B------:R-:W-:Y:S02]  /*48f0*/  ISETP.GE.AND P2, PT, R8, R132, PT ;  /* 0x000000840800720c */ /* 0x000fe40003f46270 */
[----:B------:R-:W-:Y:S02]  /*4900*/  FSEL R50, R50, -INF , !P4 ;  /* 0xff80000032327808 */ /* 0x000fe40006000000 */
[----:B------:R-:W-:Y:S02]  /*4910*/  FSEL R32, R32, -INF , !P1 ;  /* 0xff80000020207808 */ /* 0x000fe40004800000 */
[----:B------:R-:W-:Y:S02]  /*4920*/  I2FP.F32.U32 R8, R8 ;  /* 0x0000000800087245 */ /* 0x000fe40000201000 */
[C---:B------:R-:W-:Y:S02]  /*4930*/  ISETP.GE.AND P4, PT, R0.reuse, R133, PT ;  /* 0x000000850000720c */ /* 0x040fe40003f86270 */
[----:B------:R-:W-:Y:S01]  /*4940*/  ISETP.GE.AND P1, PT, R0, R132, PT ;  /* 0x000000840000720c */ /* 0x000fe20003f26270 */
[C---:B------:R-:W-:Y:S01]  /*4950*/  FFMA.FTZ R36, R3.reuse, R8, R97 ;  /* 0x0000000803247223 */ /* 0x040fe20000010061 */
[----:B------:R-:W-:Y:S01]  /*4960*/  I2FP.F32.U32 R0, R0 ;  /* 0x0000000000007245 */ /* 0x000fe20000201000 */
[C---:B------:R-:W-:Y:S01]  /*4970*/  FFMA.FTZ R30, R3.reuse, R8, R99 ;  /* 0x00000008031e7223 */ /* 0x040fe20000010063 */
[----:B------:R-:W-:Y:S01]  /*4980*/  FFMA.FTZ R8, R3, R9, R54 ;  /* 0x0000000903087223 */ /* 0x000fe20000010036 */
[----:B------:R-:W-:-:S02]  /*4990*/  FSEL R10, R10, -INF , !P6 ;  /* 0xff8000000a0a7808 */ /* 0x000fc40007000000 */
[CC--:B------:R-:W-:Y:S01]  /*49a0*/  FFMA.FTZ R34, R3.reuse, R0.reuse, R93 ;  /* 0x0000000003227223 */ /* 0x0c0fe2000001005d */
[----:B------:R-:W-:Y:S01]  /*49b0*/  FFMA.FTZ R28, R3, R0, R95 ;  /* 0x00000000031c7223 */ /* 0x000fe2000001005f */
[----:B------:R-:W-:Y:S02]  /*49c0*/  FSEL R36, R36, -INF , !P5 ;  /* 0xff80000024247808 */ /* 0x000fe40006800000 */
        /* <DEDUP_REMOVED lines=16> */
.L_x_5716:
        /* <DEDUP_REMOVED lines=59> */
.L_x_5717:
        /* <DEDUP_REMOVED lines=14> */
[-C--:B------:R-:W-:Y:S01]  /*4f60*/  @!P1 MOV R15, R13.reuse ;  /* 0x0000000d000f9202 */ /* 0x080fe20000000f00 */
[----:B------:R-:W-:Y:S01]  /*4f70*/  @!P1 IMAD.MOV.U32 R14, RZ, RZ, R12 ;  /* 0x000000ffff0e9224 */ /* 0x000fe200078e000c */
[CC--:B------:R-:W-:Y:S01]  /*4f80*/  @!P1 LEA.HI.X R19, R128.reuse, R13.reuse, R129, 0x5, P4 ;  /* 0x0000000d80139211 */ /* 0x0c0fe200020f2c81 */
[----:B------:R1:W-:Y:S01]  /*4f90*/  @P3 STS.128 [R165+0x2000], RZ ;  /* 0x002000ffa5003388 */ /* 0x0003e20000000c00 */
[CC--:B------:R-:W-:Y:S01]  /*4fa0*/  @!P1 LEA R22, P3, R128.reuse, R12.reuse, 0x6 ;  /* 0x0000000c80169211 */ /* 0x0c0fe200078630ff */
[----:B------:R-:W-:Y:S01]  /*4fb0*/  @!P1 IMAD R2, R129, 0x60, RZ ;  /* 0x0000006081029824 */ /* 0x000fe200078e02ff */
[C---:B------:R-:W-:Y:S01]  /*4fc0*/  @!P1 LEA R20, P2, R128.reuse, R12, 0x7 ;  /* 0x0000000c80149211 */ /* 0x040fe200078438ff */
[C---:B------:R-:W-:Y:S01]  /*4fd0*/  @!P1 IMAD.WIDE.U32 R16, R128.reuse, 0x60, R16 ;  /* 0x0000006080109825 */ /* 0x040fe200078e0010 */
[----:B------:R1:W-:Y:S01]  /*4fe0*/  @P1 STS.128 [R165+0x2800], RZ ;  /* 0x002800ffa5001388 */ /* 0x0003e20000000c00 */
[----:B------:R-:W-:-:S02]  /*4ff0*/  @!P1 LEA.HI.X R23, R128, R13, R129, 0x6, P3 ;  /* 0x0000000d80179211 */ /* 0x000fc400018f3481 */
        /* <DEDUP_REMOVED lines=43> */
.L_x_5719:
[----:B------:R-:W-:Y:S05]  /*52b0*/  BSYNC.RECONVERGENT B0 ;  /* 0x0000000000007941 */ /* 0x000fea0003800200 */
.L_x_5718:
[----:B------:R-:W0:Y:S02]  /*52c0*/  LDGDEPBAR ;  /* 0x00000000000079af */ /* 0x000e240000000000 */
.L_x_5715:
[----:B------:R-:W-:Y:S01]  /*52d0*/  FMNMX3.FTZ R11, R10, R72, R74, !PT ;  /* 0x000000480a0b7276 */ /* 0x000fe2000781004a */
[----:B------:R-:W3:Y:S01]  /*52e0*/  LDCU UR4, c[0x0][0x45c] ;  /* 0x00008b80ff0477ac */ /* 0x000ee20008000800 */
        /* <DEDUP_REMOVED lines=29> */
[----:B-1----:R-:W-:Y:S02]  /*54c0*/  FMNMX.FTZ R14, R34, R11, !PT ;  /* 0x0000000b220e7209 */ /* 0x002fe40007810000 */
[----:B--2---:R-:W-:Y:S02]  /*54d0*/  FMNMX.FTZ R12, R28, R9, !PT ;  /* 0x000000091c0c7209 */ /* 0x004fe40007810000 */
        /* <DEDUP_REMOVED lines=11> */
[----:B-1----:R-:W-:-:S02]  /*5590*/  FMNMX.FTZ R11, R14, R11, !PT ;  /* 0x0000000b0e0b7209 */ /* 0x002fc40007810000 */
        /* <DEDUP_REMOVED lines=14> */
[----:B------:R-:W-:Y:S01]  /*5680*/  FFMA.FTZ R52, R10, UR4, -R35 ;  /* 0x000000040a347c23 */ /* 0x000fe20008010823 */
[----:B------:R1:W-:Y:S01]  /*5690*/  MUFU.EX2 R48, R9 ;  /* 0x0000000900307308 */ /* 0x0003e20000000800 */
[--C-:B------:R-:W-:Y:S01]  /*56a0*/  FFMA.FTZ R43, R82, UR4, -R31.reuse ;  /* 0x00000004522b7c23 */ /* 0x100fe2000801081f */
[--C-:B------:R-:W-:Y:S01]  /*56b0*/  FFMA.FTZ R40, R80, UR4, -R31.reuse ;  /* 0x0000000450287c23 */ /* 0x100fe2000801081f */
[--C-:B------:R-:W-:Y:S01]  /*56c0*/  FFMA.FTZ R12, R8, UR4, -R31.reuse ;  /* 0x00000004080c7c23 */ /* 0x100fe2000801081f */
[----:B------:R-:W2:Y:S01]  /*56d0*/  LDSM.16.MT88.4 R80, [R145+0x6000] ;  /* 0x006000009150783b */ /* 0x000ea20000004200 */
[----:B------:R-:W-:Y:S01]  /*56e0*/  FFMA.FTZ R45, R46, UR4, -R31 ;  /* 0x000000042e2d7c23 */ /* 0x000fe2000801081f */
[----:B------:R-:W-:Y:S01]  /*56f0*/  MUFU.EX2 R52, R52 ;  /* 0x0000003400347308 */ /* 0x000fe20000000800 */
[--C-:B------:R-:W-:Y:S01]  /*5700*/  FFMA.FTZ R44, R44, UR4, -R35.reuse ;  /* 0x000000042c2c7c23 */ /* 0x100fe20008010823 */
[----:B------:R-:W3:Y:S01]  /*5710*/  LDSM.16.MT88.4 R72, [R146+0x6000] ;  /* 0x006000009248783b */ /* 0x000ee20000004200 */
[--C-:B------:R-:W-:Y:S01]  /*5720*/  FFMA.FTZ R39, R90, UR4, -R35.reuse ;  /* 0x000000045a277c23 */ /* 0x100fe20008010823 */
[----:B------:R-:W4:Y:S01]  /*5730*/  MUFU.EX2 R47, R47 ;  /* 0x0000002f002f7308 */ /* 0x000f220000000800 */
[--C-:B------:R-:W-:Y:S01]  /*5740*/  FFMA.FTZ R38, R88, UR4, -R35.reuse ;  /* 0x0000000458267c23 */ /* 0x100fe20008010823 */
[----:B------:R-:W-:Y:S01]  /*5750*/  FFMA.FTZ R33, R70, UR4, -R35 ;  /* 0x0000000446217c23 */ /* 0x000fe20008010823 */
[--C-:B------:R-:W-:Y:S01]  /*5760*/  FFMA.FTZ R37, R42, UR4, -R31.reuse ;  /* 0x000000042a257c23 */ /* 0x100fe2000801081f */
[----:B-1----:R-:W1:Y:S01]  /*5770*/  LDSM.16.MT88.4 R8, [R144+0x6000] ;  /* 0x006000009008783b */ /* 0x002e620000004200 */
[----:B------:R-:W5:Y:S01]  /*5780*/  MUFU.EX2 R41, R41 ;  /* 0x0000002900297308 */ /* 0x000f620000000800 */
[--C-:B------:R-:W-:Y:S01]  /*5790*/  FFMA.FTZ R5, R76, UR4, -R31.reuse ;  /* 0x000000044c057c23 */ /* 0x100fe2000801081f */
[--C-:B------:R-:W-:Y:S01]  /*57a0*/  FFMA.FTZ R4, R78, UR4, -R31.reuse ;  /* 0x000000044e047c23 */ /* 0x100fe2000801081f */
[----:B------:R-:W-:Y:S01]  /*57b0*/  FFMA.FTZ R49, R68, UR4, -R31 ;  /* 0x0000000444317c23 */ /* 0x000fe2000801081f */
[----:B------:R5:W-:Y:S01]  /*57c0*/  MUFU.EX2 R46, R12 ;  /* 0x0000000c002e7308 */ /* 0x000be20000000800 */
[--C-:B------:R-:W-:Y:S01]  /*57d0*/  FFMA.FTZ R57, R206, UR4, -R35.reuse ;  /* 0x00000004ce397c23 */ /* 0x100fe20008010823 */
[--C-:B------:R-:W-:Y:S01]  /*57e0*/  FFMA.FTZ R54, R202, UR4, -R35.reuse ;  /* 0x00000004ca367c23 */ /* 0x100fe20008010823 */
[----:B------:R-:W-:Y:S01]  /*57f0*/  FFMA.FTZ R104, R204, UR4, -R35 ;  /* 0x00000004cc687c23 */ /* 0x000fe20008010823 */
[----:B------:R-:W2:Y:S01]  /*5800*/  MUFU.EX2 R45, R45 ;  /* 0x0000002d002d7308 */ /* 0x000ea20000000800 */
[----:B----4-:R-:W-:Y:S01]  /*5810*/  F2FP.F16.F32.PACK_AB R84, R47, R52 ;  /* 0x000000342f54723e */ /* 0x010fe200000000ff */
[--C-:B------:R-:W-:Y:S01]  /*5820*/  FFMA.FTZ R59, R118, UR4, -R31.reuse ;  /* 0x00000004763b7c23 */ /* 0x100fe2000801081f */
[--C-:B------:R-:W-:Y:S01]  /*5830*/  FFMA.FTZ R102, R196, UR4, -R31.reuse ;  /* 0x00000004c4667c23 */ /* 0x100fe2000801081f */
[----:B------:R-:W-:Y:S01]  /*5840*/  MUFU.EX2 R43, R43 ;  /* 0x0000002b002b7308 */ /* 0x000fe20000000800 */
[--C-:B------:R-:W-:Y:S01]  /*5850*/  FFMA.FTZ R51, R194, UR4, -R31.reuse ;  /* 0x00000004c2337c23 */ /* 0x100fe2000801081f */
[----:B-----5:R-:W-:Y:S01]  /*5860*/  F2FP.F16.F32.PACK_AB R86, R41, R48 ;  /* 0x000000302956723e */ /* 0x020fe200000000ff */
[----:B------:R-:W-:Y:S01]  /*5870*/  FFMA.FTZ R198, R198, UR4, -R31 ;  /* 0x00000004c6c67c23 */ /* 0x000fe2000801081f */
[----:B------:R-:W4:Y:S01]  /*5880*/  MUFU.EX2 R40, R40 ;  /* 0x0000002800287308 */ /* 0x000f220000000800 */
[--C-:B------:R-:W-:Y:S01]  /*5890*/  FFMA.FTZ R63, R138, UR4, -R35.reuse ;  /* 0x000000048a3f7c23 */ /* 0x100fe20008010823 */
[----:B------:R-:W5:Y:S01]  /*58a0*/  LDSM.16.MT88.4 R12, [R144+0x6800] ;  /* 0x00680000900c783b */ /* 0x000f620000004200 */
        /* <DEDUP_REMOVED lines=12> */
[--C-:B------:R-:W-:Y:S01]  /*5970*/  FFMA.FTZ R176, R182, UR4, -R35.reuse ;  /* 0x00000004b6b07c23 */ /* 0x100fe20008010823 */
[----:B------:R-:W-:Y:S01]  /*5980*/  MUFU.EX2 R33, R33 ;  /* 0x0000002100217308 */ /* 0x000fe20000000800 */
[----:B------:R-:W-:Y:S01]  /*5990*/  FFMA.FTZ R101, R180, UR4, -R35 ;  /* 0x00000004b4657c23 */ /* 0x000fe20008010823 */
[--C-:B------:R-:W-:Y:S01]  /*59a0*/  FFMA.FTZ R107, R174, UR4, -R31.reuse ;  /* 0x00000004ae6b7c23 */ /* 0x100fe2000801081f */
[--C-:B------:R-:W-:Y:S01]  /*59b0*/  FFMA.FTZ R170, R170, UR4, -R31.reuse ;  /* 0x00000004aaaa7c23 */ /* 0x100fe2000801081f */
[----:B------:R4:W-:Y:S01]  /*59c0*/  MUFU.EX2 R42, R49 ;  /* 0x00000031002a7308 */ /* 0x0009e20000000800 */
[C---:B------:R-:W-:Y:S01]  /*59d0*/  HMMA.16816.F32 R76, R84.reuse, R80, RZ ;  /* 0x00000050544c723c */ /* 0x040fe200000018ff */
[--C-:B------:R-:W-:Y:S01]  /*59e0*/  FFMA.FTZ R142, R142, UR4, -R31.reuse ;  /* 0x000000048e8e7c23 */ /* 0x100fe2000801081f */
[----:B------:R-:W-:Y:S01]  /*59f0*/  FFMA.FTZ R105, R172, UR4, -R31 ;  /* 0x00000004ac697c23 */ /* 0x000fe2000801081f */
[----:B------:R-:W2:Y:S01]  /*5a00*/  MUFU.EX2 R37, R37 ;  /* 0x0000002500257308 */ /* 0x000ea20000000800 */
        /* <DEDUP_REMOVED lines=9> */
[--C-:B----4-:R-:W-:Y:S01]  /*5aa0*/  FFMA.FTZ R49, R200, UR4, -R35.reuse ;  /* 0x00000004c8317c23 */ /* 0x110fe20008010823 */
[----:B------:R-:W-:Y:S01]  /*5ab0*/  FFMA.FTZ R120, R120, UR4, -R35 ;  /* 0x0000000478787c23 */ /* 0x000fe20008010823 */
[----:B------:R-:W-:Y:S01]  /*5ac0*/  MUFU.EX2 R57, R57 ;  /* 0x0000003900397308 */ /* 0x000fe20000000800 */
[C---:B------:R-:W-:Y:S01]  /*5ad0*/  HMMA.16816.F32 R96, R84.reuse, R92, RZ ;  /* 0x0000005c5460723c */ /* 0x040fe200000018ff */
[--C-:B------:R-:W-:Y:S01]  /*5ae0*/  FFMA.FTZ R58, R58, UR4, -R31.reuse ;  /* 0x000000043a3a7c23 */ /* 0x100fe2000801081f */
[--C-:B------:R-:W-:Y:S01]  /*5af0*/  FFMA.FTZ R119, R60, UR4, -R31.reuse ;  /* 0x000000043c777c23 */ /* 0x100fe2000801081f */
[----:B------:R-:W4:Y:S01]  /*5b00*/  MUFU.EX2 R54, R54 ;  /* 0x0000003600367308 */ /* 0x000f220000000800 */
[--C-:B------:R-:W-:Y:S01]  /*5b10*/  FFMA.FTZ R117, R56, UR4, -R31.reuse ;  /* 0x0000000438757c23 */ /* 0x100fe2000801081f */
[----:B------:R-:W-:Y:S01]  /*5b20*/  FFMA.FTZ R50, R50, UR4, -R31 ;  /* 0x0000000432327c23 */ /* 0x000fe2000801081f */
[----:B------:R-:W-:Y:S01]  /*5b30*/  FADD.FTZ R47, R52, R47 ;  /* 0x0000002f342f7221 */ /* 0x000fe20000010000 */
[----:B------:R-:W-:Y:S01]  /*5b40*/  MUFU.EX2 R49, R49 ;  /* 0x0000003100317308 */ /* 0x000fe20000000800 */
[C---:B---3--:R-:W-:Y:S01]  /*5b50*/  HMMA.16816.F32 R68, R84.reuse, R72, RZ ;  /* 0x000000485444723c */ /* 0x048fe200000018ff */
[----:B------:R-:W-:Y:S01]  /*5b60*/  FADD.FTZ R46, R46, R45 ;  /* 0x0000002d2e2e7221 */ /* 0x000fe20000010000 */
[----:B------:R-:W-:Y:S01]  /*5b70*/  FADD.FTZ R48, R48, R47 ;  /* 0x0000002f30307221 */ /* 0x000fe20000010000 */
[----:B------:R-:W-:Y:S01]  /*5b80*/  MUFU.EX2 R104, R104 ;  /* 0x0000006800687308 */ /* 0x000fe20000000800 */
        /* <DEDUP_REMOVED lines=9> */
[--C-:B------:R-:W-:Y:S01]  /*5c20*/  FFMA.FTZ R55, R55, UR4, -R35.reuse ;  /* 0x0000000437377c23 */ /* 0x100fe20008010823 */
[----:B------:R-:W-:Y:S01]  /*5c30*/  FFMA.FTZ R36, R34, UR4, -R35 ;  /* 0x0000000422247c23 */ /* 0x000fe20008010823 */
[----:B------:R-:W-:Y:S01]  /*5c40*/  MUFU.EX2 R102, R102 ;  /* 0x0000006600667308 */ /* 0x000fe20000000800 */
[C---:B------:R-:W-:Y:S01]  /*5c50*/  HMMA.16816.F32 R72, R84.reuse, R74, RZ ;  /* 0x0000004a5448723c */ /* 0x040fe200000018ff */
[----:B------:R-:W-:Y:S01]  /*5c60*/  FFMA.FTZ R53, R53, UR4, -R31 ;  /* 0x0000000435357c23 */ /* 0x000fe2000801081f */
[----:B------:R-:W-:Y:S01]  /*5c70*/  MOV R172, 0xffffffff ;  /* 0xffffffff00ac7802 */ /* 0x000fe20000000f00 */
[----:B------:R-:W3:Y:S04]  /*5c80*/  MUFU.EX2 R51, R51 ;  /* 0x0000003300337308 */ /* 0x000ee80000000800 */
[----:B------:R-:W-:Y:S01]  /*5c90*/  MUFU.EX2 R138, R190 ;  /* 0x000000be008a7308 */ /* 0x000fe20000000800 */
[----:B-1----:R-:W-:Y:S01]  /*5ca0*/  HMMA.16816.F32 R88, R84, R8, RZ ;  /* 0x000000085458723c */ /* 0x002fe200000018ff */
[----:B--2---:R-:W-:Y:S01]  /*5cb0*/  F2FP.F16.F32.PACK_AB R8, R39, R44 ;  /* 0x0000002c2708723e */ /* 0x004fe200000000ff */
[----:B------:R-:W-:Y:S01]  /*5cc0*/  FADD.FTZ R44, R44, R41 ;  /* 0x000000292c2c7221 */ /* 0x000fe20000010000 */
[----:B------:R-:W-:Y:S01]  /*5cd0*/  F2FP.F16.F32.PACK_AB R9, R37, R42 ;  /* 0x0000002a2509723e */ /* 0x000fe200000000ff */
        /* <DEDUP_REMOVED lines=9> */
[----:B------:R-:W-:Y:S01]  /*5d70*/  MUFU.EX2 R67, R67 ;  /* 0x0000004300437308 */ /* 0x000fe20000000800 */
[--C-:B------:R-:W-:Y:S01]  /*5d80*/  FFMA.FTZ R37, R29, UR4, -R31.reuse ;  /* 0x000000041d257c23 */ /* 0x100fe2000801081f */
[----:B------:R-:W-:Y:S01]  /*5d90*/  FFMA.FTZ R29, R30, UR4, -R31 ;  /* 0x000000041e1d7c23 */ /* 0x000fe2000801081f */
[----:B------:R-:W-:Y:S01]  /*5da0*/  FADD.FTZ R38, R33, R38 ;  /* 0x0000002621267221 */ /* 0x000fe20000010000 */
[C---:B------:R-:W-:Y:S01]  /*5db0*/  HMMA.16816.F32 R76, R8.reuse, R16, R76 ;  /* 0x00000010084c723c */ /* 0x040fe2000000184c */
[----:B------:R-:W-:Y:S04]  /*5dc0*/  MUFU.EX2 R134, R134 ;  /* 0x0000008600867308 */ /* 0x000fe80000000800 */
        /* <DEDUP_REMOVED lines=22> */
[----:B------:R-:W-:Y:S01]  /*5f30*/  HMMA.16816.F32 R84, R8, R14, R84 ;  /* 0x0000000e0854723c */ /* 0x000fe20000001854 */
[----:B------:R-:W1:Y:S01]  /*5f40*/  LDSM.16.MT88.4 R12, [R144+0x7000] ;  /* 0x00700000900c783b */ /* 0x000e620000004200 */
[----:B----4-:R-:W-:Y:S01]  /*5f50*/  F2FP.F16.F32.PACK_AB R8, R54, R57 ;  /* 0x000000393608723e */ /* 0x010fe200000000ff */
[----:B------:R-:W-:Y:S01]  /*5f60*/  MUFU.EX2 R113, R113 ;  /* 0x0000007100717308 */ /* 0x000fe20000000800 */
[----:B---3--:R-:W-:Y:S01]  /*5f70*/  F2FP.F16.F32.PACK_AB R9, R59, R118 ;  /* 0x000000763b09723e */ /* 0x008fe200000000ff */
[----:B------:R-:W-:Y:S01]  /*5f80*/  FADD.FTZ R57, R57, R38 ;  /* 0x0000002639397221 */ /* 0x000fe20000010000 */
[----:B------:R-:W-:Y:S01]  /*5f90*/  F2FP.F16.F32.PACK_AB R10, R104, R49 ;  /* 0x00000031680a723e */ /* 0x000fe200000000ff */
[----:B------:R-:W-:Y:S01]  /*5fa0*/  MUFU.EX2 R106, R106 ;  /* 0x0000006a006a7308 */ /* 0x000fe20000000800 */
[----:B------:R-:W-:Y:S01]  /*5fb0*/  F2FP.F16.F32.PACK_AB R11, R51, R102 ;  /* 0x00000066330b723e */ /* 0x000fe200000000ff */
[----:B------:R-:W-:-:S02]  /*5fc0*/  FADD.FTZ R54, R54, R57 ;  /* 0x0000003936367221 */ /* 0x000fc40000010000 */
[----:B------:R-:W-:Y:S04]  /*5fd0*/  MUFU.EX2 R58, R58 ;  /* 0x0000003a003a7308 */ /* 0x000fe80000000800 */
[C---:B--2---:R-:W-:Y:S01]  /*5fe0*/  HMMA.16816.F32 R76, R8.reuse, R16, R76 ;  /* 0x00000010084c723c */ /* 0x044fe2000000184c */
[----:B------:R-:W-:Y:S04]  /*5ff0*/  MUFU.EX2 R119, R119 ;  /* 0x0000007700777308 */ /* 0x000fe80000000800 */
[----:B------:R-:W-:Y:S03]  /*6000*/  MUFU.EX2 R117, R117 ;  /* 0x0000007500757308 */ /* 0x000fe60000000800 */
        /* <DEDUP_REMOVED lines=12> */
[C---:B------:R-:W-:Y:S01]  /*60d0*/  HMMA.16816.F32 R72, R8.reuse, R22, R72 ;  /* 0x000000160848723c */ /* 0x040fe20000001848 */
[----:B------:R-:W1:Y:S07]  /*60e0*/  LDSM.16.MT88.4 R20, [R146+0x7800] ;  /* 0x007800009214783b */ /* 0x000e6e0000004200 */
[C---:B------:R-:W-:Y:S08]  /*60f0*/  HMMA.16816.F32 R88, R8.reuse, R12, R88 ;  /* 0x0000000c0858723c */ /* 0x040ff00000001858 */
[----:B------:R-:W-:Y:S01]  /*6100*/  HMMA.16816.F32 R84, R8, R14, R84 ;  /* 0x0000000e0854723c */ /* 0x000fe20000001854 */
[----:B------:R-:W4:Y:S01]  /*6110*/  LDSM.16.MT88.4 R12, [R144+0x7800] ;  /* 0x00780000900c783b */ /* 0x000f220000004200 */
[----:B------:R-:W-:Y:S01]  /*6120*/  FFMA.FTZ R11, R136, UR4, -R31 ;  /* 0x00000004880b7c23 */ /* 0x000fe2000801081f */
[----:B------:R-:W-:Y:S01]  /*6130*/  F2FP.F16.F32.PACK_AB R8, R63, R138 ;  /* 0x0000008a3f08723e */ /* 0x000fe200000000ff */
[----:B------:R-:W5:Y:S04]  /*6140*/  MUFU.EX2 R136, R188 ;  /* 0x000000bc00887308 */ /* 0x000f680000000800 */
[----:B------:R-:W2:Y:S01]  /*6150*/  MUFU.EX2 R140, R11 ;  /* 0x0000000b008c7308 */ /* 0x000ea20000000800 */
[----:B-----5:R-:W-:-:S02]  /*6160*/  F2FP.F16.F32.PACK_AB R10, R136, R61 ;  /* 0x0000003d880a723e */ /* 0x020fc400000000ff */
[----:B--2---:R-:W-:Y:S02]  /*6170*/  F2FP.F16.F32.PACK_AB R9, R67, R140 ;  /* 0x0000008c4309723e */ /* 0x004fe400000000ff */
[----:B------:R-:W-:-:S07]  /*6180*/  F2FP.F16.F32.PACK_AB R11, R65, R134 ;  /* 0x00000086410b723e */ /* 0x000fce00000000ff */
[C---:B------:R-:W-:Y:S08]  /*6190*/  HMMA.16816.F32 R76, R8.reuse, R16, R76 ;  /* 0x00000010084c723c */ /* 0x040ff0000000184c */
        /* <DEDUP_REMOVED lines=8> */
[C---:B----4-:R-:W-:Y:S08]  /*6220*/  HMMA.16816.F32 R88, R8.reuse, R12, R88 ;  /* 0x0000000c0858723c */ /* 0x050ff00000001858 */
[----:B------:R-:W-:Y:S01]  /*6230*/  HMMA.16816.F32 R84, R8, R14, R84 ;  /* 0x0000000e0854723c */ /* 0x000fe20000001854 */
[----:B------:R-:W4:Y:S01]  /*6240*/  LDSM.16.MT88.4 R12, [R144+0x8000] ;  /* 0x00800000900c783b */ /* 0x000f220000004200 */
[----:B------:R-:W-:-:S02]  /*6250*/  F2FP.F16.F32.PACK_AB R8, R176, R103 ;  /* 0x00000067b008723e */ /* 0x000fc400000000ff */
        /* <DEDUP_REMOVED lines=11> */
[----:B------:R-:W-:Y:S07]  /*6310*/  LDSM.16.MT88.4 R20, [R144+0x8800] ;  /* 0x008800009014783b */ /* 0x000fee0000004200 */
[C---:B----4-:R-:W-:Y:S08]  /*6320*/  HMMA.16816.F32 R88, R8.reuse, R12, R88 ;  /* 0x0000000c0858723c */ /* 0x050ff00000001858 */
[----:B------:R-:W-:Y:S01]  /*6330*/  HMMA.16816.F32 R84, R8, R14, R84 ;  /* 0x0000000e0854723c */ /* 0x000fe20000001854 */
[----:B------:R-:W-:Y:S01]  /*6340*/  FFMA.FTZ R10, R116, UR4, -R35 ;  /* 0x00000004740a7c23 */ /* 0x000fe20008010823 */
[----:B------:R-:W-:Y:S01]  /*6350*/  FFMA.FTZ R116, R110, UR4, -R31 ;  /* 0x000000046e747c23 */ /* 0x000fe2000801081f */
[----:B------:R-:W1:Y:S01]  /*6360*/  LDSM.16.MT88.4 R12, [R145+0x8800] ;  /* 0x00880000910c783b */ /* 0x000e620000004200 */
[----:B------:R-:W-:Y:S01]  /*6370*/  F2FP.F16.F32.PACK_AB R8, R112, R111 ;  /* 0x0000006f7008723e */ /* 0x000fe200000000ff */
[----:B------:R-:W4:Y:S01]  /*6380*/  MUFU.EX2 R110, R10 ;  /* 0x0000000a006e7308 */ /* 0x000f220000000800 */
[----:B------:R-:W-:-:S03]  /*6390*/  F2FP.F16.F32.PACK_AB R11, R106, R113 ;  /* 0x000000716a0b723e */ /* 0x000fc600000000ff */
[----:B------:R-:W5:Y:S01]  /*63a0*/  MUFU.EX2 R108, R116 ;  /* 0x00000074006c7308 */ /* 0x000f620000000800 */
[----:B----4-:R-:W-:Y:S02]  /*63b0*/  F2FP.F16.F32.PACK_AB R10, R110, R109 ;  /* 0x0000006d6e0a723e */ /* 0x010fe400000000ff */
[----:B-----5:R-:W-:-:S07]  /*63c0*/  F2FP.F16.F32.PACK_AB R9, R115, R108 ;  /* 0x0000006c7309723e */ /* 0x020fce00000000ff */
[C---:B--2---:R-:W-:Y:S08]  /*63d0*/  HMMA.16816.F32 R68, R8.reuse, R16, R68 ;  /* 0x000000100844723c */ /* 0x044ff00000001844 */
[C---:B------:R-:W-:Y:S01]  /*63e0*/  HMMA.16816.F32 R72, R8.reuse, R18, R72 ;  /* 0x000000120848723c */ /* 0x040fe20000001848 */
[----:B------:R-:W2:Y:S07]  /*63f0*/  LDSM.16.MT88.4 R16, [R150+0x9000] ;  /* 0x009000009610783b */ /* 0x000eae0000004200 */
[----:B---3--:R-:W-:Y:S01]  /*6400*/  HMMA.16816.F32 R96, R8, R24, R96 ;  /* 0x000000180860723c */ /* 0x008fe20000001860 */
        /* <DEDUP_REMOVED lines=16> */
[----:B---3--:R-:W-:-:S02]  /*6510*/  F2FP.F16.F32.PACK_AB R8, R27, R24 ;  /* 0x000000181b08723e */ /* 0x008fc400000000ff */
[----:B------:R-:W-:Y:S02]  /*6520*/  F2FP.F16.F32.PACK_AB R9, R119, R58 ;  /* 0x0000003a7709723e */ /* 0x000fe400000000ff */
[----:B-1----:R-:W-:Y:S02]  /*6530*/  F2FP.F16.F32.PACK_AB R10, R26, R25 ;  /* 0x000000191a0a723e */ /* 0x002fe400000000ff */
[----:B------:R-:W-:-:S07]  /*6540*/  F2FP.F16.F32.PACK_AB R11, R50, R117 ;  /* 0x00000075320b723e */ /* 0x000fce00000000ff */
[C---:B--2---:R-:W-:Y:S08]  /*6550*/  HMMA.16816.F32 R96, R8.reuse, R16, R96 ;  /* 0x000000100860723c */ /* 0x044ff00000001860 */
[C---:B------:R-:W-:Y:S01]  /*6560*/  HMMA.16816.F32 R92, R8.reuse, R18, R92 ;  /* 0x00000012085c723c */ /* 0x040fe2000000185c */
[----:B------:R-:W1:Y:S07]  /*6570*/  LDSM.16.MT88.4 R16, [R144+0x9000] ;  /* 0x009000009010783b */ /* 0x000e6e0000004200 */
[C---:B-----5:R-:W-:Y:S08]  /*6580*/  HMMA.16816.F32 R68, R8.reuse, R12, R68 ;  /* 0x0000000c0844723c */ /* 0x060ff00000001844 */
[C---:B------:R-:W-:Y:S01]  /*6590*/  HMMA.16816.F32 R72, R8.reuse, R14, R72 ;  /* 0x0000000e0848723c */ /* 0x040fe20000001848 */
[----:B------:R-:W2:Y:S07]  /*65a0*/  LDSM.16.MT88.4 R12, [R150+0x9800] ;  /* 0x00980000960c783b */ /* 0x000eae0000004200 */
[----:B----4-:R-:W-:Y:S01]  /*65b0*/  HMMA.16816.F32 R76, R8, R20, R76 ;  /* 0x00000014084c723c */ /* 0x010fe2000000184c */
[----:B------:R-:W-:-:S02]  /*65c0*/  FADD.FTZ R21, R5, R42 ;  /* 0x0000002a05157221 */ /* 0x000fc40000010000 */
[----:B------:R-:W-:Y:S02]  /*65d0*/  MUFU.EX2 R5, R36 ;  /* 0x0000002400057308 */ /* 0x000fe40000000800 */
[----:B------:R-:W-:Y:S02]  /*65e0*/  FADD.FTZ R21, R4, R21 ;  /* 0x0000001504157221 */ /* 0x000fe40000010000 */
[----:B------:R-:W3:Y:S01]  /*65f0*/  MUFU.EX2 R4, R37 ;  /* 0x0000002500047308 */ /* 0x000ee20000000800 */
[----:B------:R-:W-:Y:S01]  /*6600*/  HMMA.16816.F32 R80, R8, R22, R80 ;  /* 0x000000160850723c */ /* 0x000fe20000001850 */
[----:B------:R-:W-:Y:S02]  /*6610*/  FADD.FTZ R118, R118, R21 ;  /* 0x0000001576767221 */ /* 0x000fe40000010000 */
[----:B------:R-:W4:Y:S02]  /*6620*/  LDSM.16.MT88.4 R20, [R146+0x9800] ;  /* 0x009800009214783b */ /* 0x000f240000004200 */
        /* <DEDUP_REMOVED lines=12> */
[----:B------:R-:W-:Y:S01]  /*66f0*/  FADD.FTZ R67, R67, R140 ;  /* 0x0000008c43437221 */ /* 0x000fe20000010000 */
[----:B---3--:R-:W-:-:S02]  /*6700*/  F2FP.F16.F32.PACK_AB R9, R29, R4 ;  /* 0x000000041d09723e */ /* 0x008fc400000000ff */
[----:B------:R-:W-:Y:S01]  /*6710*/  F2FP.F16.F32.PACK_AB R10, R5, R34 ;  /* 0x00000022050a723e */ /* 0x000fe200000000ff */
[----:B------:R-:W-:Y:S01]  /*6720*/  FADD.FTZ R61, R61, R30 ;  /* 0x0000001e3d3d7221 */ /* 0x000fe20000010000 */
[----:B------:R-:W-:Y:S01]  /*6730*/  F2FP.F16.F32.PACK_AB R11, R175, R28 ;  /* 0x0000001caf0b723e */ /* 0x000fe200000000ff */
[----:B------:R-:W-:Y:S02]  /*6740*/  FADD.FTZ R30, R134, R67 ;  /* 0x00000043861e7221 */ /* 0x000fe40000010000 */
        /* <DEDUP_REMOVED lines=18> */
[----:B------:R-:W-:Y:S03]  /*6870*/  HMMA.16816.F32 R72, R8, R22, R72 ;  /* 0x000000160848723c */ /* 0x000fe60000001848 */
[----:B------:R-:W-:-:S04]  /*6880*/  FADD.FTZ R21, R113, R20 ;  /* 0x0000001471157221 */ /* 0x000fc80000010000 */
[----:B------:R-:W-:Y:S01]  /*6890*/  FADD.FTZ R21, R106, R21 ;  /* 0x000000156a157221 */ /* 0x000fe20000010000 */
[----:B-1----:R-:W-:Y:S01]  /*68a0*/  HMMA.16816.F32 R76, R8, R16, R76 ;  /* 0x00000010084c723c */ /* 0x002fe2000000184c */
        /* <DEDUP_REMOVED lines=35> */
[----:B------:R-:W-:Y:S02]  /*6ae0*/  ISETP.GE.AND P2, PT, R125, RZ, PT ;  /* 0x000000ff7d00720c */ /* 0x000fe40003f46270 */
[----:B------:R-:W-:Y:S01]  /*6af0*/  LOP3.LUT R5, RZ, R8, RZ, 0x33, !PT ;  /* 0x00000008ff057212 */ /* 0x000fe200078e33ff */
        /* <DEDUP_REMOVED lines=21> */
[----:B------:R-:W-:-:S09]  /*6c50*/  ISETP.NE.AND P1, PT, R8, RZ, PT ;  /* 0x000000ff0800720c */ /* 0x000fd20003f25270 */
        /* <DEDUP_REMOVED lines=26> */
.L_x_5721:
[----:B------:R-:W-:Y:S01]  /*6e00*/  UMOV UR6, URZ ;  /* 0x000000ff00067c82 */ /* 0x000fe20008000000 */
[----:B------:R-:W-:Y:S01]  /*6e10*/  IMAD.SHL.U32 R4, R6, 0x80, RZ ;  /* 0x0000008006047824 */ /* 0x000fe200078e00ff */
[----:B------:R-:W-:-:S05]  /*6e20*/  IADD3 R5, P0, PT, RZ, -UR6, RZ ;  /* 0x80000006ff057c10 */ /* 0x000fca000ff1e0ff */
[----:B------:R-:W-:-:S05]  /*6e30*/  IMAD.X R4, RZ, RZ, ~R4, P0 ;  /* 0x000000ffff047224 */ /* 0x000fca00000e0e04 */
[----:B------:R-:W-:-:S04]  /*6e40*/  SHF.R.S64 R5, R5, 0x1f, R4 ;  /* 0x0000001f05057819 */ /* 0x000fc80000001004 */
[----:B------:R-:W-:-:S04]  /*6e50*/  IADD3 R160, P0, PT, R5, R160, RZ ;  /* 0x000000a005a07210 */ /* 0x000fc80007f1e0ff */
[----:B------:R-:W-:-:S09]  /*6e60*/  LEA.HI.X.SX32 R161, R4, R161, 0x1, P0 ;  /* 0x000000a104a17211 */ /* 0x000fd200000f0eff */
.L_x_5722:
        /* <DEDUP_REMOVED lines=26> */
[C---:B------:R-:W-:Y:S02]  /*7010*/  @!P0 IMAD R5, R7.reuse, 0xa0, RZ ;  /* 0x000000a007058824 */ /* 0x040fe400078e02ff */
        /* <DEDUP_REMOVED lines=18> */
[----:B------:R-:W-:-:S03]  /*7140*/  @!P0 IMAD.MOV.U32 R26, RZ, RZ, R12 ;  /* 0x000000ffff1a8224 */ /* 0x000fc600078e000c */
        /* <DEDUP_REMOVED lines=20> */
[----:B------:R-:W2:Y:S04]  /*7290*/  LDSM.16.M88.4 R12, [R154+UR5+0x2000] ;  /* 0x002000059a0c783b */ /* 0x000ea80008000200 */
[----:B------:R-:W3:Y:S04]  /*72a0*/  LDSM.16.M88.4 R4, [R154+UR5+0x2800] ;  /* 0x002800059a04783b */ /* 0x000ee80008000200 */
[----:B------:R-:W-:Y:S04]  /*72b0*/  LDSM.16.M88.4 R100, [R153] ;  /* 0x000000009964783b */ /* 0x000fe80000000200 */
[----:B------:R-:W1:Y:S04]  /*72c0*/  LDSM.16.M88.4 R108, [R149+0x2000] ;  /* 0x00200000956c783b */ /* 0x000e680000000200 */
[----:B------:R-:W5:Y:S04]  /*72d0*/  LDSM.16.M88.4 R104, [R149+0x2800] ;  /* 0x002800009568783b */ /* 0x000f680000000200 */
[----:B------:R-:W4:Y:S04]  /*72e0*/  LDSM.16.M88.4 R60, [R154+UR5+0x3000] ;  /* 0x003000059a3c783b */ /* 0x000f280008000200 */
[----:B------:R-:W4:Y:S04]  /*72f0*/  LDSM.16.M88.4 R52, [R154+UR5+0x3800] ;  /* 0x003800059a34783b */ /* 0x000f280008000200 */
[----:B------:R-:W4:Y:S04]  /*7300*/  LDSM.16.M88.4 R44, [R154+UR5+0x4000] ;  /* 0x004000059a2c783b */ /* 0x000f280008000200 */
[----:B------:R-:W4:Y:S04]  /*7310*/  LDSM.16.M88.4 R36, [R154+UR5+0x4800] ;  /* 0x004800059a24783b */ /* 0x000f280008000200 */
[----:B------:R-:W4:Y:S04]  /*7320*/  LDSM.16.M88.4 R28, [R154+UR5+0x5000] ;  /* 0x005000059a1c783b */ /* 0x000f280008000200 */
[----:B------:R-:W4:Y:S01]  /*7330*/  LDSM.16.M88.4 R112, [R154+UR5+0x5800] ;  /* 0x005800059a70783b */ /* 0x000f220008000200 */
[C---:B--2---:R-:W-:Y:S03]  /*7340*/  HMMA.16816.F32 R16, R20.reuse, R12, RZ ;  /* 0x0000000c1410723c */ /* 0x044fe600000018ff */
[----:B------:R-:W-:Y:S04]  /*7350*/  LDSM.16.M88.4 R124, [R149+0x3000] ;  /* 0x00300000957c783b */ /* 0x000fe80000000200 */
[----:B------:R-:W-:Y:S01]  /*7360*/  LDSM.16.M88.4 R120, [R149+0x3800] ;  /* 0x003800009578783b */ /* 0x000fe20000000200 */
[C---:B---3--:R-:W-:Y:S03]  /*7370*/  HMMA.16816.F32 R8, R20.reuse, R4, RZ ;  /* 0x000000041408723c */ /* 0x048fe600000018ff */
[----:B------:R-:W-:Y:S04]  /*7380*/  LDSM.16.M88.4 R116, [R149+0x4000] ;  /* 0x004000009574783b */ /* 0x000fe80000000200 */
[----:B------:R-:W0:Y:S01]  /*7390*/  LDGDEPBAR ;  /* 0x00000000000079af */ /* 0x000e220000000000 */
[C---:B------:R-:W-:Y:S08]  /*73a0*/  HMMA.16816.F32 R12, R20.reuse, R14, RZ ;  /* 0x0000000e140c723c */ /* 0x040ff000000018ff */
[----:B------:R-:W-:Y:S08]  /*73b0*/  HMMA.16816.F32 R4, R20, R6, RZ ;  /* 0x000000061404723c */ /* 0x000ff000000018ff */
[C---:B-1----:R-:W-:Y:S08]  /*73c0*/  HMMA.16816.F32 R16, R100.reuse, R108, R16 ;  /* 0x0000006c6410723c */ /* 0x042ff00000001810 */
[C---:B------:R-:W-:Y:S01]  /*73d0*/  HMMA.16816.F32 R12, R100.reuse, R110, R12 ;  /* 0x0000006e640c723c */ /* 0x040fe2000000180c */
[----:B------:R-:W1:Y:S07]  /*73e0*/  LDSM.16.M88.4 R108, [R149+0x5000] ;  /* 0x00500000956c783b */ /* 0x000e6e0000000200 */
[C---:B-----5:R-:W-:Y:S08]  /*73f0*/  HMMA.16816.F32 R8, R100.reuse, R104, R8 ;  /* 0x000000686408723c */ /* 0x060ff00000001808 */
[----:B------:R-:W-:Y:S01]  /*7400*/  HMMA.16816.F32 R4, R100, R106, R4 ;  /* 0x0000006a6404723c */ /* 0x000fe20000001804 */
[----:B------:R-:W2:Y:S07]  /*7410*/  LDSM.16.M88.4 R104, [R149+0x5800] ;  /* 0x005800009568783b */ /* 0x000eae0000000200 */
        /* <DEDUP_REMOVED lines=13> */
[C---:B-1----:R-:W-:Y:S08]  /*74f0*/  HMMA.16816.F32 R32, R100.reuse, R108, R32 ;  /* 0x0000006c6420723c */ /* 0x042ff00000001820 */
[C---:B------:R-:W-:Y:S01]  /*7500*/  HMMA.16816.F32 R28, R100.reuse, R110, R28 ;  /* 0x0000006e641c723c */ /* 0x040fe2000000181c */
[----:B------:R-:W-:Y:S07]  /*7510*/  LDSM.16.M88.4 R108, [R152] ;  /* 0x00000000986c783b */ /* 0x000fee0000000200 */
[C---:B--2---:R-:W-:Y:S08]  /*7520*/  HMMA.16816.F32 R24, R100.reuse, R104, R24 ;  /* 0x000000686418723c */ /* 0x044ff00000001818 */
        /* <DEDUP_REMOVED lines=10> */
[----:B------:R-:W4:Y:S07]  /*75d0*/  LDSM.16.M88.4 R116, [R148+0x2800] ;  /* 0x002800009474783b */ /* 0x000f2e0000000200 */
[C---:B---3--:R-:W-:Y:S08]  /*75e0*/  HMMA.16816.F32 R40, R100.reuse, R112, R40 ;  /* 0x000000706428723c */ /* 0x048ff00000001828 */
[----:B------:R-:W-:Y:S01]  /*75f0*/  HMMA.16816.F32 R36, R100, R114, R36 ;  /* 0x000000726424723c */ /* 0x000fe20000001824 */
[----:B------:R-:W3:Y:S04]  /*7600*/  LDSM.16.M88.4 R100, [R148+0x4000] ;  /* 0x004000009464783b */ /* 0x000ee80000000200 */
[----:B------:R-:W5:Y:S03]  /*7610*/  LDSM.16.M88.4 R112, [R148+0x3000] ;  /* 0x003000009470783b */ /* 0x000f660000000200 */
[C---:B-1----:R-:W-:Y:S08]  /*7620*/  HMMA.16816.F32 R56, R108.reuse, R104, R56 ;  /* 0x000000686c38723c */ /* 0x042ff00000001838 */
[C---:B------:R-:W-:Y:S01]  /*7630*/  HMMA.16816.F32 R52, R108.reuse, R106, R52 ;  /* 0x0000006a6c34723c */ /* 0x040fe20000001834 */
[----:B------:R-:W1:Y:S07]  /*7640*/  LDSM.16.M88.4 R104, [R147+0x2000] ;  /* 0x002000009368783b */ /* 0x000e6e0000000200 */
[C---:B--2---:R-:W-:Y:S08]  /*7650*/  HMMA.16816.F32 R16, R108.reuse, R120, R16 ;  /* 0x000000786c10723c */ /* 0x044ff00000001810 */
[C---:B------:R-:W-:Y:S01]  /*7660*/  HMMA.16816.F32 R12, R108.reuse, R122, R12 ;  /* 0x0000007a6c0c723c */ /* 0x040fe2000000180c */
[----:B------:R-:W-:Y:S07]  /*7670*/  LDSM.16.M88.4 R120, [R148+0x4800] ;  /* 0x004800009478783b */ /* 0x000fee0000000200 */
[C---:B----4-:R-:W-:Y:S08]  /*7680*/  HMMA.16816.F32 R8, R108.reuse, R116, R8 ;  /* 0x000000746c08723c */ /* 0x050ff00000001808 */
[C---:B---3--:R-:W-:Y:S08]  /*7690*/  HMMA.16816.F32 R48, R108.reuse, R100, R48 ;  /* 0x000000646c30723c */ /* 0x048ff00000001830 */
[C---:B------:R-:W-:Y:S01]  /*76a0*/  HMMA.16816.F32 R44, R108.reuse, R102, R44 ;  /* 0x000000666c2c723c */ /* 0x040fe2000000182c */
[----:B------:R-:W2:Y:S07]  /*76b0*/  LDSM.16.M88.4 R100, [R147+0x2800] ;  /* 0x002800009364783b */ /* 0x000eae0000000200 */
[C---:B------:R-:W-:Y:S01]  /*76c0*/  HMMA.16816.F32 R4, R108.reuse, R118, R4 ;  /* 0x000000766c04723c */ /* 0x040fe20000001804 */
[----:B------:R-:W3:Y:S07]  /*76d0*/  LDSM.16.M88.4 R116, [R148+0x5000] ;  /* 0x005000009474783b */ /* 0x000eee0000000200 */
[C---:B-----5:R-:W-:Y:S08]  /*76e0*/  HMMA.16816.F32 R64, R108.reuse, R112, R64 ;  /* 0x000000706c40723c */ /* 0x060ff00000001840 */
[----:B------:R-:W-:Y:S01]  /*76f0*/  HMMA.16816.F32 R60, R108, R114, R60 ;  /* 0x000000726c3c723c */ /* 0x000fe2000000183c */
[----:B------:R-:W4:Y:S07]  /*7700*/  LDSM.16.M88.4 R112, [R148+0x5800] ;  /* 0x005800009470783b */ /* 0x000f2e0000000200 */
[C---:B-1----:R-:W-:Y:S08]  /*7710*/  HMMA.16816.F32 R16, R124.reuse, R104, R16 ;  /* 0x000000687c10723c */ /* 0x042ff00000001810 */
[C---:B------:R-:W-:Y:S01]  /*7720*/  HMMA.16816.F32 R12, R124.reuse, R106, R12 ;  /* 0x0000006a7c0c723c */ /* 0x040fe2000000180c */
[----:B------:R-:W1:Y:S07]  /*7730*/  LDSM.16.M88.4 R104, [R147+0x5000] ;  /* 0x005000009368783b */ /* 0x000e6e0000000200 */
[C---:B--2---:R-:W-:Y:S08]  /*7740*/  HMMA.16816.F32 R8, R124.reuse, R100, R8 ;  /* 0x000000647c08723c */ /* 0x044ff00000001808 */
[----:B------:R-:W-:Y:S01]  /*7750*/  HMMA.16816.F32 R4, R124, R102, R4 ;  /* 0x000000667c04723c */ /* 0x000fe20000001804 */
[----:B------:R-:W2:Y:S07]  /*7760*/  LDSM.16.M88.4 R100, [R147+0x5800] ;  /* 0x005800009364783b */ /* 0x000eae0000000200 */
[C---:B---3--:R-:W-:Y:S08]  /*7770*/  HMMA.16816.F32 R32, R108.reuse, R116, R32 ;  /* 0x000000746c20723c */ /* 0x048ff00000001820 */
[C---:B----4-:R-:W-:Y:S08]  /*7780*/  HMMA.16816.F32 R20, R108.reuse, R114, R20 ;  /* 0x000000726c14723c */ /* 0x050ff00000001814 */
[----:B------:R-:W-:Y:S01]  /*7790*/  HMMA.16816.F32 R24, R108, R112, R24 ;  /* 0x000000706c18723c */ /* 0x000fe20000001818 */
[----:B------:R-:W-:Y:S07]  /*77a0*/  LDSM.16.M88.4 R112, [R147+0x4000] ;  /* 0x004000009370783b */ /* 0x000fee0000000200 */
[----:B-1----:R-:W-:Y:S01]  /*77b0*/  HMMA.16816.F32 R32, R124, R104, R32 ;  /* 0x000000687c20723c */ /* 0x002fe20000001820 */
[----:B------:R-:W-:-:S04]  /*77c0*/  IMAD.SHL.U32 R104, R131, 0x80, RZ ;  /* 0x0000008083687824 */ /* 0x000fc800078e00ff */
[----:B------:R-:W-:-:S03]  /*77d0*/  VIADD R105, R104, 0xffffff80 ;  /* 0xffffff8068697836 */ /* 0x000fc60000000000 */
[----:B------:R-:W-:Y:S01]  /*77e0*/  HMMA.16816.F32 R40, R108, R120, R40 ;  /* 0x000000786c28723c */ /* 0x000fe20000001828 */
[----:B------:R-:W-:-:S04]  /*77f0*/  IMAD.IADD R105, R105, 0x1, R130 ;  /* 0x0000000169697824 */ /* 0x000fc800078e0282 */
[----:B------:R-:W-:-:S03]  /*7800*/  VIADD R182, R105, 0xffffff91 ;  /* 0xffffff9169b67836 */ /* 0x000fc60000000000 */
[C---:B------:R-:W-:Y:S01]  /*7810*/  HMMA.16816.F32 R36, R108.reuse, R122, R36 ;  /* 0x0000007a6c24723c */ /* 0x040fe20000001824 */
[----:B------:R-:W1:Y:S07]  /*7820*/  LDSM.16.M88.4 R120, [R147+0x3000] ;  /* 0x003000009378783b */ /* 0x000e6e0000000200 */
[----:B------:R-:W-:Y:S01]  /*7830*/  HMMA.16816.F32 R28, R108, R118, R28 ;  /* 0x000000766c1c723c */ /* 0x000fe2000000181c */
[----:B------:R-:W3:Y:S04]  /*7840*/  LDSM.16.M88.4 R116, [R147+0x3800] ;  /* 0x003800009374783b */ /* 0x000ee80000000200 */
[----:B------:R-:W4:Y:S01]  /*7850*/  LDSM.16.M88.4 R108, [R147+0x4800] ;  /* 0x00480000936c783b */ /* 0x000f220000000200 */
[----:B------:R-:W-:-:S04]  /*7860*/  DEPBAR.LE SB0, 0x0 ;  /* 0x000080000000791a */ /* 0x000fc80000000000 */
[----:B--2---:R-:W-:Y:S01]  /*7870*/  HMMA.16816.F32 R20, R124, R102, R20 ;  /* 0x000000667c14723c */ /* 0x004fe20000001814 */
[----:B------:R-:W-:-:S05]  /*7880*/  VIADD R103, R105, 0xffffff80 ;  /* 0xffffff8069677836 */ /* 0x000fca0000000000 */
[----:B------:R-:W-:Y:S02]  /*7890*/  I2FP.F32.U32 R102, R103 ;  /* 0x0000006700667245 */ /* 0x000fe40000201000 */
[C---:B------:R-:W-:Y:S01]  /*78a0*/  HMMA.16816.F32 R24, R124.reuse, R100, R24 ;  /* 0x000000647c18723c */ /* 0x040fe20000001818 */
[----:B------:R-:W-:Y:S01]  /*78b0*/  VIADD R100, R105, 0xfffffff8 ;  /* 0xfffffff869647836 */ /* 0x000fe20000000000 */
[-C--:B------:R-:W-:Y:S01]  /*78c0*/  ISETP.GE.AND P5, PT, R103, R133.reuse, PT ;  /* 0x000000856700720c */ /* 0x080fe20003fa6270 */
[CC--:B------:R-:W-:Y:S01]  /*78d0*/  FFMA.FTZ R16, R3.reuse, R102.reuse, R16 ;  /* 0x0000006603107223 */ /* 0x0c0fe20000010010 */
[----:B------:R-:W-:Y:S01]  /*78e0*/  FFMA.FTZ R102, R3, R102, R18 ;  /* 0x0000006603667223 */ /* 0x000fe20000010012 */
[----:B------:R-:W-:Y:S01]  /*78f0*/  VIADD R18, R105, 0xffffff81 ;  /* 0xffffff8169127836 */ /* 0x000fe20000000000 */
[----:B------:R-:W-:Y:S02]  /*7900*/  ISETP.GE.AND P4, PT, R103, R132, PT ;  /* 0x000000846700720c */ /* 0x000fe40003f86270 */
[----:B------:R-:W-:Y:S01]  /*7910*/  HMMA.16816.F32 R28, R124, R106, R28 ;  /* 0x0000006a7c1c723c */ /* 0x000fe2000000181c */
[----:B------:R-:W-:Y:S01]  /*7920*/  VIADD R107, R105, 0xffffff88 ;  /* 0xffffff88696b7836 */ /* 0x000fe20000000000 */
[----:B------:R-:W-:-:S02]  /*7930*/  ISETP.GE.AND P3, PT, R100, R133, PT ;  /* 0x000000856400720c */ /* 0x000fc40003f66270 */
[----:B------:R-:W-:Y:S02]  /*7940*/  ISETP.GE.AND P2, PT, R100, R132, PT ;  /* 0x000000846400720c */ /* 0x000fe40003f46270 */
[----:B------:R-:W-:Y:S02]  /*7950*/  I2FP.F32.U32 R100, R100 ;  /* 0x0000006400647245 */ /* 0x000fe40000201000 */
[----:B------:R-:W-:Y:S01]  /*7960*/  FSEL R103, R16, -INF , !P5 ;  /* 0xff80000010677808 */ /* 0x000fe20006800000 */
[----:B-1----:R-:W-:Y:S01]  /*7970*/  HMMA.16816.F32 R64, R124, R120, R64 ;  /* 0x000000787c40723c */ /* 0x002fe20000001840 */
[C---:B------:R-:W-:Y:S01]  /*7980*/  ISETP.GE.AND P1, PT, R18.reuse, R133, PT ;  /* 0x000000851200720c */ /* 0x040fe20003f26270 */
[C---:B------:R-:W-:Y:S01]  /*7990*/  FFMA.FTZ R101, R3.reuse, R100, R20 ;  /* 0x0000006403657223 */ /* 0x040fe20000010014 */
[----:B------:R-:W-:Y:S01]  /*79a0*/  ISETP.GE.AND P6, PT, R18, R132, PT ;  /* 0x000000841200720c */ /* 0x000fe20003fc6270 */
[----:B------:R-:W-:Y:S01]  /*79b0*/  FFMA.FTZ R100, R3, R100, R22 ;  /* 0x0000006403647223 */ /* 0x000fe20000010016 */
[----:B------:R-:W-:-:S02]  /*79c0*/  FSEL R16, R102, -INF , !P4 ;  /* 0xff80000066107808 */ /* 0x000fc40006000000 */
[----:B------:R-:W-:Y:S01]  /*79d0*/  I2FP.F32.U32 R18, R18 ;  /* 0x0000001200127245 */ /* 0x000fe20000201000 */
[C---:B------:R-:W-:Y:S01]  /*79e0*/  HMMA.16816.F32 R60, R124.reuse, R122, R60 ;  /* 0x0000007a7c3c723c */ /* 0x040fe2000000183c */
[C---:B------:R-:W-:Y:S02]  /*79f0*/  ISETP.GE.AND P5, PT, R107.reuse, R133, PT ;  /* 0x000000856b00720c */ /* 0x040fe40003fa6270 */
[----:B------:R-:W-:Y:S01]  /*7a00*/  ISETP.GE.AND P4, PT, R107, R132, PT ;  /* 0x000000846b00720c */ /* 0x000fe20003f86270 */
[CC--:B------:R-:W-:Y:S01]  /*7a10*/  FFMA.FTZ R22, R3.reuse, R18.reuse, R17 ;  /* 0x0000001203167223 */ /* 0x0c0fe20000010011 */
[----:B------:R-:W-:Y:S01]  /*7a20*/  I2FP.F32.U32 R107, R107 ;  /* 0x0000006b006b7245 */ /* 0x000fe20000201000 */
[----:B------:R-:W-:Y:S01]  /*7a30*/  FFMA.FTZ R20, R3, R18, R19 ;  /* 0x0000001203147223 */ /* 0x000fe20000010013 */
[----:B------:R-:W-:Y:S01]  /*7a40*/  VIADD R18, R105, 0xffffff89 ;  /* 0xffffff8969127836 */ /* 0x000fe20000000000 */
[----:B------:R-:W-:Y:S01]  /*7a50*/  FSEL R101, R101, -INF , !P3 ;  /* 0xff80000065657808 */ /* 0x000fe20005800000 */
[----:B---3--:R-:W-:Y:S01]  /*7a60*/  HMMA.16816.F32 R56, R124, R116, R56 ;  /* 0x000000747c38723c */ /* 0x008fe20000001838 */
[CC--:B------:R-:W-:Y:S01]  /*7a70*/  FFMA.FTZ R17, R3.reuse, R107.reuse, R12 ;  /* 0x0000006b03117223 */ /* 0x0c0fe2000001000c */
[----:B------:R-:W-:Y:S01]  /*7a80*/  FFMA.FTZ R12, R3, R107, R14 ;  /* 0x0000006b030c7223 */ /* 0x000fe2000001000e */
[----:B------:R-:W-:Y:S01]  /*7a90*/  VIADD R107, R105, 0xffffff90 ;  /* 0xffffff90696b7836 */ /* 0x000fe20000000000 */
[----:B------:R-:W-:-:S02]  /*7aa0*/  FSEL R100, R100, -INF , !P2 ;  /* 0xff80000064647808 */ /* 0x000fc40005000000 */
[----:B------:R-:W-:Y:S02]  /*7ab0*/  FSEL R17, R17, -INF , !P5 ;  /* 0xff80000011117808 */ /* 0x000fe40006800000 */
[----:B------:R-:W-:Y:S01]  /*7ac0*/  FSEL R12, R12, -INF , !P4 ;  /* 0xff8000000c0c7808 */ /* 0x000fe20006000000 */
[C---:B------:R-:W-:Y:S01]  /*7ad0*/  HMMA.16816.F32 R52, R124.reuse, R118, R52 ;  /* 0x000000767c34723c */ /* 0x040fe20000001834 */
[CC--:B------:R-:W-:Y:S02]  /*7ae0*/  ISETP.GE.AND P5, PT, R182.reuse, R133.reuse, PT ;  /* 0x00000085b600720c */ /* 0x0c0fe40003fa6270 */
[----:B------:R-:W-:Y:S02]  /*7af0*/  ISETP.GE.AND P4, PT, R182, R132, PT ;  /* 0x00000084b600720c */ /* 0x000fe40003f86270 */
[----:B------:R-:W-:Y:S02]  /*7b00*/  I2FP.F32.U32 R182, R182 ;  /* 0x000000b600b67245 */ /* 0x000fe40000201000 */
[CC--:B------:R-:W-:Y:S01]  /*7b10*/  ISETP.GE.AND P3, PT, R18.reuse, R133.reuse, PT ;  /* 0x000000851200720c */ /* 0x0c0fe20003f66270 */
[C---:B------:R-:W-:Y:S01]  /*7b20*/  HMMA.16816.F32 R48, R124.reuse, R112, R48 ;  /* 0x000000707c30723c */ /* 0x040fe20000001830 */
[----:B------:R-:W-:Y:S01]  /*7b30*/  BAR.SYNC.DEFER_BLOCKING 0x0 ;  /* 0x0000000000007b1d */ /* 0x000fe20000010000 */
[----:B------:R-:W-:Y:S01]  /*7b40*/  ISETP.GE.AND P2, PT, R18, R132, PT ;  /* 0x000000841200720c */ /* 0x000fe20003f46270 */
[CC--:B------:R-:W-:Y:S01]  /*7b50*/  FFMA.FTZ R179, R3.reuse, R182.reuse, R9 ;  /* 0x000000b603b37223 */ /* 0x0c0fe20000010009 */
[----:B------:R-:W-:Y:S01]  /*7b60*/  FSEL R19, R22, -INF , !P1 ;  /* 0xff80000016137808 */ /* 0x000fe20004800000 */
[----:B------:R-:W-:Y:S01]  /*7b70*/  FFMA.FTZ R182, R3, R182, R11 ;  /* 0x000000b603b67223 */ /* 0x000fe2000001000b */
[----:B------:R-:W-:Y:S01]  /*7b80*/  FSEL R14, R20, -INF , !P6 ;  /* 0xff800000140e7808 */ /* 0x000fe20007000000 */
[C---:B------:R-:W-:Y:S01]  /*7b90*/  VIADD R11, R105.reuse, 0xffffffa0 ;  /* 0xffffffa0690b7836 */ /* 0x040fe20000000000 */
[----:B------:R-:W-:Y:S01]  /*7ba0*/  I2FP.F32.U32 R18, R18 ;  /* 0x0000001200127245 */ /* 0x000fe20000201000 */
[----:B------:R-:W-:Y:S01]  /*7bb0*/  VIADD R20, R105, 0xffffff98 ;  /* 0xffffff9869147836 */ /* 0x000fe20000000000 */
[C---:B------:R-:W-:Y:S01]  /*7bc0*/  ISETP.GE.AND P1, PT, R107.reuse, R133, PT ;  /* 0x000000856b00720c */ /* 0x040fe20003f26270 */
[----:B------:R-:W-:Y:S01]  /*7bd0*/  HMMA.16816.F32 R44, R124, R114, R44 ;  /* 0x000000727c2c723c */ /* 0x000fe2000000182c */
[----:B------:R-:W-:Y:S01]  /*7be0*/  ISETP.GE.AND P6, PT, R107, R132, PT ;  /* 0x000000846b00720c */ /* 0x000fe20003fc6270 */
[CC--:B------:R-:W-:Y:S01]  /*7bf0*/  FFMA.FTZ R13, R3.reuse, R18.reuse, R13 ;  /* 0x00000012030d7223 */ /* 0x0c0fe2000001000d */
[----:B------:R-:W-:Y:S01]  /*7c00*/  I2FP.F32.U32 R107, R107 ;  /* 0x0000006b006b7245 */ /* 0x000fe20000201000 */
[----:B------:R-:W-:Y:S01]  /*7c10*/  FFMA.FTZ R15, R3, R18, R15 ;  /* 0x00000012030f7223 */ /* 0x000fe2000001000f */
[----:B------:R-:W-:Y:S01]  /*7c20*/  VIADD R18, R105, 0xffffff99 ;  /* 0xffffff9969127836 */ /* 0x000fe20000000000 */
[----:B------:R-:W-:-:S02]  /*7c30*/  FSEL R179, R179, -INF , !P5 ;  /* 0xff800000b3b37808 */ /* 0x000fc40006800000 */
[CC--:B------:R-:W-:Y:S01]  /*7c40*/  FFMA.FTZ R10, R3.reuse, R107.reuse, R10 ;  /* 0x0000006b030a7223 */ /* 0x0c0fe2000001000a */
[----:B------:R-:W-:Y:S01]  /*7c50*/  FSEL R182, R182, -INF , !P4 ;  /* 0xff800000b6b67808 */ /* 0x000fe20006000000 */
[----:B------:R-:W-:Y:S01]  /*7c60*/  FFMA.FTZ R181, R3, R107, R8 ;  /* 0x0000006b03b57223 */ /* 0x000fe20000010008 */
[----:B------:R-:W-:Y:S01]  /*7c70*/  FSEL R9, R13, -INF , !P3 ;  /* 0xff8000000d097808 */ /* 0x000fe20005800000 */
[C---:B----4-:R-:W-:Y:S01]  /*7c80*/  HMMA.16816.F32 R40, R124.reuse, R108, R40 ;  /* 0x0000006c7c28723c */ /* 0x050fe20000001828 */
[C---:B------:R-:W-:Y:S02]  /*7c90*/  ISETP.GE.AND P5, PT, R11.reuse, R133, PT ;  /* 0x000000850b00720c */ /* 0x040fe40003fa6270 */
[----:B------:R-:W-:Y:S02]  /*7ca0*/  ISETP.GE.AND P4, PT, R11, R132, PT ;  /* 0x000000840b00720c */ /* 0x000fe40003f86270 */
[----:B------:R-:W-:Y:S02]  /*7cb0*/  I2FP.F32.U32 R13, R20 ;  /* 0x00000014000d7245 */ /* 0x000fe40000201000 */
[----:B------:R-:W-:Y:S01]  /*7cc0*/  FSEL R184, R10, -INF , !P6 ;  /* 0xff8000000ab87808 */ /* 0x000fe20007000000 */
[----:B------:R-:W-:Y:S01]  /*7cd0*/  HMMA.16816.F32 R36, R124, R110, R36 ;  /* 0x0000006e7c24723c */ /* 0x000fe20000001824 */
[----:B------:R-:W-:Y:S01]  /*7ce0*/  I2FP.F32.U32 R11, R11 ;  /* 0x0000000b000b7245 */ /* 0x000fe20000201000 */
[----:B------:R-:W-:Y:S01]  /*7cf0*/  FFMA.FTZ R183, R3, R13, R4 ;  /* 0x0000000d03b77223 */ /* 0x000fe20000010004 */
[----:B------:R-:W-:Y:S01]  /*7d00*/  I2FP.F32.U32 R10, R18 ;  /* 0x00000012000a7245 */ /* 0x000fe20000201000 */
[----:B------:R-:W-:Y:S01]  /*7d10*/  VIADD R4, R105, 0xffffffa9 ;  /* 0xffffffa969047836 */ /* 0x000fe20000000000 */
[----:B------:R-:W-:Y:S01]  /*7d20*/  FSEL R181, R181, -INF , !P1 ;  /* 0xff800000b5b57808 */ /* 0x000fe20004800000 */
[CC--:B------:R-:W-:Y:S01]  /*7d30*/  FFMA.FTZ R64, R3.reuse, R11.reuse, R64 ;  /* 0x0000000b03407223 */ /* 0x0c0fe20000010040 */
[C---:B------:R-:W-:Y:S01]  /*7d40*/  FFMA.FTZ R66, R3.reuse, R11, R66 ;  /* 0x0000000b03427223 */ /* 0x040fe20000010042 */
[CC--:B------:R-:W-:Y:S01]  /*7d50*/  FFMA.FTZ R5, R3.reuse, R10.reuse, R5 ;  /* 0x0000000a03057223 */ /* 0x0c0fe20000010005 */
[----:B------:R-:W-:Y:S01]  /*7d60*/  FFMA.FTZ R7, R3, R10, R7 ;  /* 0x0000000a03077223 */ /* 0x000fe20000010007 */
[----:B------:R-:W-:Y:S01]  /*7d70*/  ISETP.GE.AND P1, PT, R18, R133, PT ;  /* 0x000000851200720c */ /* 0x000fe20003f26270 */
[----:B------:R-:W-:Y:S01]  /*7d80*/  VIADD R10, R105, 0xffffffa8 ;  /* 0xffffffa8690a7836 */ /* 0x000fe20000000000 */
[----:B------:R-:W-:Y:S01]  /*7d90*/  FSEL R8, R15, -INF , !P2 ;  /* 0xff8000000f087808 */ /* 0x000fe20005000000 */
[----:B------:R-:W-:Y:S01]  /*7da0*/  FFMA.FTZ R6, R3, R13, R6 ;  /* 0x0000000d03067223 */ /* 0x000fe20000010006 */
[----:B------:R-:W-:Y:S01]  /*7db0*/  FSEL R159, R64, -INF , !P5 ;  /* 0xff800000409f7808 */ /* 0x000fe20006800000 */
[----:B------:R-:W-:Y:S01]  /*7dc0*/  VIADD R11, R105, 0xffffffa1 ;  /* 0xffffffa1690b7836 */ /* 0x000fe20000000000 */
[----:B------:R-:W-:-:S02]  /*7dd0*/  FSEL R172, R66, -INF , !P4 ;  /* 0xff80000042ac7808 */ /* 0x000fc40006000000 */
[-C--:B------:R-:W-:Y:S02]  /*7de0*/  ISETP.GE.AND P2, PT, R20, R132.reuse, PT ;  /* 0x000000841400720c */ /* 0x080fe40003f46270 */
[----:B------:R-:W-:Y:S02]  /*7df0*/  FSEL R177, R5, -INF , !P1 ;  /* 0xff80000005b17808 */ /* 0x000fe40004800000 */
[C---:B------:R-:W-:Y:S02]  /*7e00*/  ISETP.GE.AND P5, PT, R4.reuse, R133, PT ;  /* 0x000000850400720c */ /* 0x040fe40003fa6270 */
[----:B------:R-:W-:Y:S02]  /*7e10*/  ISETP.GE.AND P4, PT, R4, R132, PT ;  /* 0x000000840400720c */ /* 0x000fe40003f86270 */
[----:B------:R-:W-:Y:S02]  /*7e20*/  I2FP.F32.U32 R5, R10 ;  /* 0x0000000a00057245 */ /* 0x000fe40000201000 */
[----:B------:R-:W-:-:S02]  /*7e30*/  I2FP.F32.U32 R4, R4 ;  /* 0x0000000400047245 */ /* 0x000fc40000201000 */
[----:B------:R-:W-:Y:S01]  /*7e40*/  ISETP.GE.AND P6, PT, R18, R132, PT ;  /* 0x000000841200720c */ /* 0x000fe20003fc6270 */
[CC--:B------:R-:W-:Y:S01]  /*7e50*/  FFMA.FTZ R60, R3.reuse, R5.reuse, R60 ;  /* 0x00000005033c7223 */ /* 0x0c0fe2000001003c */
[----:B------:R-:W-:Y:S01]  /*7e60*/  FSEL R180, R6, -INF , !P2 ;  /* 0xff80000006b47808 */ /* 0x000fe20005000000 */
[C---:B------:R-:W-:Y:S01]  /*7e70*/  FFMA.FTZ R62, R3.reuse, R5, R62 ;  /* 0x00000005033e7223 */ /* 0x040fe2000001003e */
[----:B------:R-:W-:Y:S01]  /*7e80*/  I2FP.F32.U32 R6, R11 ;  /* 0x0000000b00067245 */ /* 0x000fe20000201000 */
[CC--:B------:R-:W-:Y:S01]  /*7e90*/  FFMA.FTZ R61, R3.reuse, R4.reuse, R61 ;  /* 0x00000004033d7223 */ /* 0x0c0fe2000001003d */
[-C--:B------:R-:W-:Y:S01]  /*7ea0*/  ISETP.GE.AND P3, PT, R20, R133.reuse, PT ;  /* 0x000000851400720c */ /* 0x080fe20003f66270 */
[----:B------:R-:W-:Y:S01]  /*7eb0*/  FFMA.FTZ R63, R3, R4, R63 ;  /* 0x00000004033f7223 */ /* 0x000fe2000001003f */
[----:B------:R-:W-:Y:S01]  /*7ec0*/  FSEL R178, R7, -INF , !P6 ;  /* 0xff80000007b27808 */ /* 0x000fe20007000000 */
[C---:B------:R-:W-:Y:S01]  /*7ed0*/  VIADD R4, R105.reuse, 0xffffffb1 ;  /* 0xffffffb169047836 */ /* 0x040fe20000000000 */
[CC--:B------:R-:W-:Y:S01]  /*7ee0*/  ISETP.GE.AND P1, PT, R10.reuse, R133.reuse, PT ;  /* 0x000000850a00720c */ /* 0x0c0fe20003f26270 */
[----:B------:R-:W-:Y:S01]  /*7ef0*/  VIADD R5, R105, 0xffffffb8 ;  /* 0xffffffb869057836 */ /* 0x000fe20000000000 */
[----:B------:R-:W-:Y:S01]  /*7f00*/  ISETP.GE.AND P6, PT, R10, R132, PT ;  /* 0x000000840a00720c */ /* 0x000fe20003fc6270 */
[-C--:B------:R-:W-:Y:S01]  /*7f10*/  FFMA.FTZ R65, R3, R6.reuse, R65 ;  /* 0x0000000603417223 */ /* 0x080fe20000010041 */
[----:B------:R-:W-:Y:S01]  /*7f20*/  FSEL R183, R183, -INF , !P3 ;  /* 0xff800000b7b77808 */ /* 0x000fe20005800000 */
[----:B------:R-:W-:Y:S01]  /*7f30*/  FFMA.FTZ R67, R3, R6, R67 ;  /* 0x0000000603437223 */ /* 0x000fe20000010043 */
        /* <DEDUP_REMOVED lines=12> */
[----:B------:R-:W-:Y:S02]  /*8000*/  I2FP.F32.U32 R5, R5 ;  /* 0x0000000500057245 */ /* 0x000fe40000201000 */
[----:B------:R-:W-:Y:S01]  /*8010*/  FSEL R173, R65, -INF , !P3 ;  /* 0xff80000041ad7808 */ /* 0x000fe20005800000 */
[-C--:B------:R-:W-:Y:S01]  /*8020*/  FFMA.FTZ R57, R3, R4.reuse, R57 ;  /* 0x0000000403397223 */ /* 0x080fe20000010039 */
[----:B------:R-:W-:Y:S01]  /*8030*/  FSEL R176, R67, -INF , !P2 ;  /* 0xff80000043b07808 */ /* 0x000fe20005000000 */
[C---:B------:R-:W-:Y:S01]  /*8040*/  FFMA.FTZ R59, R3.reuse, R4, R59 ;  /* 0x00000004033b7223 */ /* 0x040fe2000001003b */
[C---:B------:R-:W-:Y:S01]  /*8050*/  ISETP.GE.AND P3, PT, R6.reuse, R133, PT ;  /* 0x000000850600720c */ /* 0x040fe20003f66270 */
[CC--:B------:R-:W-:Y:S01]  /*8060*/  FFMA.FTZ R52, R3.reuse, R5.reuse, R52 ;  /* 0x0000000503347223 */ /* 0x0c0fe20000010034 */
[----:B------:R-:W-:Y:S01]  /*8070*/  ISETP.GE.AND P2, PT, R6, R132, PT ;  /* 0x000000840600720c */ /* 0x000fe20003f46270 */
[----:B------:R-:W-:Y:S01]  /*8080*/  FFMA.FTZ R54, R3, R5, R54 ;  /* 0x0000000503367223 */ /* 0x000fe20000010036 */
[----:B------:R-:W-:Y:S01]  /*8090*/  I2FP.F32.U32 R6, R6 ;  /* 0x0000000600067245 */ /* 0x000fe20000201000 */
[----:B------:R-:W-:Y:S01]  /*80a0*/  VIADD R5, R105, 0xffffffc0 ;  /* 0xffffffc069057836 */ /* 0x000fe20000000000 */
[----:B------:R-:W-:Y:S01]  /*80b0*/  FSEL R139, R57, -INF , !P1 ;  /* 0xff800000398b7808 */ /* 0x000fe20004800000 */
[----:B------:R-:W-:Y:S01]  /*80c0*/  VIADD R4, R105, 0xffffffc1 ;  /* 0xffffffc169047836 */ /* 0x000fe20000000000 */
[----:B------:R-:W-:Y:S01]  /*80d0*/  FSEL R138, R59, -INF , !P6 ;  /* 0xff8000003b8a7808 */ /* 0x000fe20007000000 */
[CC--:B------:R-:W-:Y:S01]  /*80e0*/  FFMA.FTZ R56, R3.reuse, R6.reuse, R56 ;  /* 0x0000000603387223 */ /* 0x0c0fe20000010038 */
[----:B------:R-:W-:Y:S01]  /*80f0*/  FFMA.FTZ R58, R3, R6, R58 ;  /* 0x00000006033a7223 */ /* 0x000fe2000001003a */
[----:B------:R-:W-:Y:S01]  /*8100*/  VIADD R6, R105, 0xffffffb9 ;  /* 0xffffffb969067836 */ /* 0x000fe20000000000 */
        /* <DEDUP_REMOVED lines=8> */
[----:B------:R-:W-:Y:S01]  /*8190*/  FSEL R141, R56, -INF , !P3 ;  /* 0xff800000388d7808 */ /* 0x000fe20005800000 */
[CC--:B------:R-:W-:Y:S01]  /*81a0*/  FFMA.FTZ R48, R3.reuse, R5.reuse, R48 ;  /* 0x0000000503307223 */ /* 0x0c0fe20000010030 */
[----:B------:R-:W-:Y:S01]  /*81b0*/  FSEL R140, R58, -INF , !P2 ;  /* 0xff8000003a8c7808 */ /* 0x000fe20005000000 */
[C---:B------:R-:W-:Y:S01]  /*81c0*/  FFMA.FTZ R50, R3.reuse, R5, R50 ;  /* 0x0000000503327223 */ /* 0x040fe20000010032 */
[C---:B------:R-:W-:Y:S01]  /*81d0*/  ISETP.GE.AND P3, PT, R6.reuse, R133, PT ;  /* 0x000000850600720c */ /* 0x040fe20003f66270 */
[C---:B------:R-:W-:Y:S01]  /*81e0*/  FFMA.FTZ R49, R3.reuse, R4, R49 ;  /* 0x0000000403317223 */ /* 0x040fe20000010031 */
[----:B------:R-:W-:Y:S01]  /*81f0*/  ISETP.GE.AND P2, PT, R6, R132, PT ;  /* 0x000000840600720c */ /* 0x000fe20003f46270 */
[----:B------:R-:W-:Y:S01]  /*8200*/  FFMA.FTZ R51, R3, R4, R51 ;  /* 0x0000000403337223 */ /* 0x000fe20000010033 */
[----:B------:R-:W-:Y:S01]  /*8210*/  I2FP.F32.U32 R6, R6 ;  /* 0x0000000600067245 */ /* 0x000fe20000201000 */
[C---:B------:R-:W-:Y:S01]  /*8220*/  VIADD R4, R105.reuse, 0xffffffc9 ;  /* 0xffffffc969047836 */ /* 0x040fe20000000000 */
        /* <DEDUP_REMOVED lines=63> */
[----:B------:R-:W-:Y:S01]  /*8620*/  FFMA.FTZ R33, R3, R4, R33 ;  /* 0x0000000403217223 */ /* 0x000fe20000010021 */
[----:B------:R-:W-:Y:S01]  /*8630*/  FSEL R118, R43, -INF , !P2 ;  /* 0xff8000002b767808 */ /* 0x000fe20005000000 */
[C---:B------:R-:W-:Y:S01]  /*8640*/  FFMA.FTZ R28, R3.reuse, R5, R28 ;  /* 0x00000005031c7223 */ /* 0x040fe2000001001c */
[C---:B------:R-:W-:Y:S01]  /*8650*/  ISETP.GE.AND P3, PT, R6.reuse, R133, PT ;  /* 0x000000850600720c */ /* 0x040fe20003f66270 */
[----:B------:R-:W-:Y:S01]  /*8660*/  FFMA.FTZ R30, R3, R5, R30 ;  /* 0x00000005031e7223 */ /* 0x000fe2000001001e */
[----:B------:R-:W-:Y:S01]  /*8670*/  ISETP.GE.AND P2, PT, R6, R132, PT ;  /* 0x000000840600720c */ /* 0x000fe20003f46270 */
[----:B------:R-:W-:Y:S01]  /*8680*/  VIADD R5, R105, 0xfffffff0 ;  /* 0xfffffff069057836 */ /* 0x000fe20000000000 */
[----:B------:R-:W-:Y:S01]  /*8690*/  I2FP.F32.U32 R6, R6 ;  /* 0x0000000600067245 */ /* 0x000fe20000201000 */
[----:B------:R-:W-:Y:S01]  /*86a0*/  FFMA.FTZ R35, R3, R4, R35 ;  /* 0x0000000403237223 */ /* 0x000fe20000010023 */
[----:B------:R-:W-:Y:S01]  /*86b0*/  FSEL R55, R33, -INF , !P1 ;  /* 0xff80000021377808 */ /* 0x000fe20004800000 */
[----:B------:R-:W-:Y:S01]  /*86c0*/  VIADD R4, R105, 0xfffffff1 ;  /* 0xfffffff169047836 */ /* 0x000fe20000000000 */
[----:B------:R-:W-:Y:S01]  /*86d0*/  FSEL R58, R30, -INF , !P4 ;  /* 0xff8000001e3a7808 */ /* 0x000fe20006000000 */
[CC--:B------:R-:W-:Y:S01]  /*86e0*/  FFMA.FTZ R32, R3.reuse, R6.reuse, R32 ;  /* 0x0000000603207223 */ /* 0x0c0fe20000010020 */
[----:B------:R-:W-:Y:S01]  /*86f0*/  FFMA.FTZ R34, R3, R6, R34 ;  /* 0x0000000603227223 */ /* 0x000fe20000010022 */
[----:B------:R-:W-:Y:S01]  /*8700*/  VIADD R6, R105, 0xffffffe9 ;  /* 0xffffffe969067836 */ /* 0x000fe20000000000 */
[----:B------:R-:W-:Y:S01]  /*8710*/  ISETP.GE.AND P1, PT, R5, R133, PT ;  /* 0x000000850500720c */ /* 0x000fe20003f26270 */
[----:B------:R-:W-:Y:S01]  /*8720*/  VIADD R105, R105, 0xfffffff9 ;  /* 0xfffffff969697836 */ /* 0x000fe20000000000 */
[----:B------:R-:W-:-:S02]  /*8730*/  ISETP.GE.AND P4, PT, R5, R132, PT ;  /* 0x000000840500720c */ /* 0x000fc40003f86270 */
[----:B------:R-:W-:Y:S02]  /*8740*/  I2FP.F32.U32 R5, R5 ;  /* 0x0000000500057245 */ /* 0x000fe40000201000 */
[----:B------:R-:W-:Y:S02]  /*8750*/  FSEL R56, R32, -INF , !P3 ;  /* 0xff80000020387808 */ /* 0x000fe40005800000 */
[----:B------:R-:W-:Y:S01]  /*8760*/  FSEL R53, R34, -INF , !P2 ;  /* 0xff80000022357808 */ /* 0x000fe20005000000 */
[C---:B------:R-:W-:Y:S01]  /*8770*/  FFMA.FTZ R24, R3.reuse, R5, R24 ;  /* 0x0000000503187223 */ /* 0x040fe20000010018 */
[C---:B------:R-:W-:Y:S01]  /*8780*/  ISETP.GE.AND P3, PT, R6.reuse, R133, PT ;  /* 0x000000850600720c */ /* 0x040fe20003f66270 */
[----:B------:R-:W-:Y:S01]  /*8790*/  FFMA.FTZ R26, R3, R5, R26 ;  /* 0x00000005031a7223 */ /* 0x000fe2000001001a */
[----:B------:R-:W-:Y:S02]  /*87a0*/  ISETP.GE.AND P2, PT, R6, R132, PT ;  /* 0x000000840600720c */ /* 0x000fe40003f46270 */
[----:B------:R-:W-:-:S02]  /*87b0*/  I2FP.F32.U32 R6, R6 ;  /* 0x0000000600067245 */ /* 0x000fc40000201000 */
[----:B------:R-:W-:Y:S02]  /*87c0*/  FSEL R60, R24, -INF , !P1 ;  /* 0xff800000183c7808 */ /* 0x000fe40004800000 */
[----:B------:R-:W-:Y:S01]  /*87d0*/  ISETP.GE.U32.AND P1, PT, R131, 0x3, PT ;  /* 0x000000038300780c */ /* 0x000fe20003f26070 */
[-C--:B------:R-:W-:Y:S01]  /*87e0*/  FFMA.FTZ R29, R3, R6.reuse, R29 ;  /* 0x00000006031d7223 */ /* 0x080fe2000001001d */
[----:B------:R-:W-:Y:S01]  /*87f0*/  FSEL R52, R35, -INF , !P6 ;  /* 0xff80000023347808 */ /* 0x000fe20007000000 */
[----:B------:R-:W-:Y:S01]  /*8800*/  FFMA.FTZ R31, R3, R6, R31 ;  /* 0x00000006031f7223 */ /* 0x000fe2000001001f */
[C---:B------:R-:W-:Y:S02]  /*8810*/  ISETP.GE.AND P6, PT, R4.reuse, R133, PT ;  /* 0x000000850400720c */ /* 0x040fe40003fc6270 */
[----:B------:R-:W-:Y:S02]  /*8820*/  FSEL R59, R29, -INF , !P3 ;  /* 0xff8000001d3b7808 */ /* 0x000fe40005800000 */
[----:B------:R-:W-:-:S02]  /*8830*/  ISETP.GE.AND P3, PT, R4, R132, PT ;  /* 0x000000840400720c */ /* 0x000fc40003f66270 */
[----:B------:R-:W-:Y:S02]  /*8840*/  I2FP.F32.U32 R4, R4 ;  /* 0x0000000400047245 */ /* 0x000fe40000201000 */
[----:B------:R-:W-:Y:S02]  /*8850*/  I2FP.F32.U32 R6, R105 ;  /* 0x0000006900067245 */ /* 0x000fe40000201000 */
[----:B------:R-:W-:Y:S01]  /*8860*/  FSEL R54, R28, -INF , !P5 ;  /* 0xff8000001c367808 */ /* 0x000fe20006800000 */
[-C--:B------:R-:W-:Y:S01]  /*8870*/  FFMA.FTZ R25, R3, R4.reuse, R25 ;  /* 0x0000000403197223 */ /* 0x080fe20000010019 */
[----:B------:R-:W-:Y:S01]  /*8880*/  FSEL R57, R31, -INF , !P2 ;  /* 0xff8000001f397808 */ /* 0x000fe20005000000 */
[C---:B------:R-:W-:Y:S01]  /*8890*/  FFMA.FTZ R27, R3.reuse, R4, R27 ;  /* 0x00000004031b7223 */ /* 0x040fe2000001001b */
[CC--:B------:R-:W-:Y:S01]  /*88a0*/  FFMA.FTZ R21, R3.reuse, R6.reuse, R21 ;  /* 0x0000000603157223 */ /* 0x0c0fe20000010015 */
[----:B------:R-:W-:Y:S01]  /*88b0*/  FFMA.FTZ R23, R3, R6, R23 ;  /* 0x0000000603177223 */ /* 0x000fe20000010017 */
[----:B------:R-:W-:-:S02]  /*88c0*/  ISETP.GE.AND P5, PT, R105, R133, PT ;  /* 0x000000856900720c */ /* 0x000fc40003fa6270 */
[----:B------:R-:W-:Y:S02]  /*88d0*/  ISETP.GE.AND P2, PT, R105, R132, PT ;  /* 0x000000846900720c */ /* 0x000fe40003f46270 */
[----:B------:R-:W-:Y:S02]  /*88e0*/  FSEL R63, R26, -INF , !P4 ;  /* 0xff8000001a3f7808 */ /* 0x000fe40006000000 */
[----:B------:R-:W-:Y:S02]  /*88f0*/  FSEL R65, R25, -INF , !P6 ;  /* 0xff80000019417808 */ /* 0x000fe40007000000 */
        /* <DEDUP_REMOVED lines=38> */
[----:B------:R-:W-:-:S09]  /*8b60*/  LOP3.LUT R7, RZ, R5, RZ, 0x33, !PT ;  /* 0x00000005ff077212 */ /* 0x000fd200078e33ff */
        /* <DEDUP_REMOVED lines=27> */
.L_x_5724:
[----:B------:R-:W-:Y:S01]  /*8d20*/  UMOV UR6, URZ ;  /* 0x000000ff00067c82 */ /* 0x000fe20008000000 */
[----:B------:R-:W-:Y:S01]  /*8d30*/  IMAD.SHL.U32 R4, R128, 0x80, RZ ;  /* 0x0000008080047824 */ /* 0x000fe200078e00ff */
[----:B------:R-:W-:-:S05]  /*8d40*/  IADD3 R5, P1, PT, RZ, -UR6, RZ ;  /* 0x80000006ff057c10 */ /* 0x000fca000ff3e0ff */
[----:B------:R-:W-:-:S05]  /*8d50*/  IMAD.X R4, RZ, RZ, ~R4, P1 ;  /* 0x000000ffff047224 */ /* 0x000fca00008e0e04 */
[----:B------:R-:W-:-:S04]  /*8d60*/  SHF.R.S64 R5, R5, 0x1f, R4 ;  /* 0x0000001f05057819 */ /* 0x000fc80000001004 */
[----:B------:R-:W-:-:S04]  /*8d70*/  IADD3 R158, P1, PT, R5, R158, RZ ;  /* 0x0000009e059e7210 */ /* 0x000fc80007f3e0ff */
[----:B------:R-:W-:-:S09]  /*8d80*/  LEA.HI.X.SX32 R157, R4, R157, 0x1, P1 ;  /* 0x0000009d049d7211 */ /* 0x000fd200008f0eff */
.L_x_5725:
[C---:B------:R-:W-:Y:S01]  /*8d90*/  LEA R26, P1, R128.reuse, R158, 0x5 ;  /* 0x0000009e801a7211 */ /* 0x040fe200078228ff */
[----:B------:R-:W-:Y:S01]  /*8da0*/  @!P0 IMAD.MOV.U32 R10, RZ, RZ, R158 ;  /* 0x000000ffff0a8224 */ /* 0x000fe200078e009e */
[----:B------:R1:W-:Y:S01]  /*8db0*/  @P0 STS.128 [R165+0x2000], RZ ;  /* 0x002000ffa5000388 */ /* 0x0003e20000000c00 */
[----:B------:R-:W-:Y:S01]  /*8dc0*/  @!P0 IMAD.MOV.U32 R11, RZ, RZ, R157 ;  /* 0x000000ffff0b8224 */ /* 0x000fe200078e009d */
[C---:B------:R-:W-:Y:S01]  /*8dd0*/  LEA.HI.X R27, R128.reuse, R157, R129, 0x5, P1 ;  /* 0x0000009d801b7211 */ /* 0x040fe200008f2c81 */
[----:B------:R-:W-:Y:S01]  /*8de0*/  @!P0 IMAD.MOV.U32 R6, RZ, RZ, R26 ;  /* 0x000000ffff068224 */ /* 0x000fe200078e001a */
[-C--:B------:R-:W-:Y:S01]  /*8df0*/  @!P0 MOV R20, R26.reuse ;  /* 0x0000001a00148202 */ /* 0x080fe20000000f00 */
[C---:B------:R-:W-:Y:S01]  /*8e00*/  @!P0 IMAD R5, R129.reuse, 0x60, RZ ;  /* 0x0000006081058824 */ /* 0x040fe200078e02ff */
[CC--:B------:R-:W-:Y:S01]  /*8e10*/  @!P0 LEA R24, P1, R128.reuse, R26.reuse, 0x5 ;  /* 0x0000001a80188211 */ /* 0x0c0fe200078228ff */
[----:B------:R-:W-:Y:S01]  /*8e20*/  @!P0 IMAD.MOV.U32 R21, RZ, RZ, R27 ;  /* 0x000000ffff158224 */ /* 0x000fe200078e001b */
[C---:B------:R-:W-:Y:S01]  /*8e30*/  @!P0 LEA R22, P2, R128.reuse, R26, 0x6 ;  /* 0x0000001a80168211 */ /* 0x040fe200078430ff */
[----:B------:R-:W-:Y:S01]  /*8e40*/  @!PT LDS RZ, [RZ] ;  /* 0x00000000fffff984 */ /* 0x000fe20000000800 */
[----:B------:R-:W-:Y:S01]  /*8e50*/  @!PT LDS RZ, [RZ] ;  /* 0x00000000fffff984 */ /* 0x000fe20000000800 */
[----:B------:R-:W-:Y:S01]  /*8e60*/  @!PT LDS RZ, [RZ] ;  /* 0x00000000fffff984 */ /* 0x000fe20000000800 */
[----:B------:R2:W-:Y:S01]  /*8e70*/  @!P0 LDGSTS.E.BYPASS.LTC128B.128 [R165+0x2000], desc[UR16][R10.64] ;  /* 0x020000000aa58fae */ /* 0x0005e2000b981a10 */
[-C--:B------:R-:W-:Y:S01]  /*8e80*/  @!P0 MOV R7, R27.reuse ;  /* 0x0000001b00078202 */ /* 0x080fe20000000f00 */
[C---:B------:R-:W-:Y:S01]  /*8e90*/  @!P0 IMAD.WIDE.U32 R20, R128.reuse, 0x60, R20 ;  /* 0x0000006080148825 */ /* 0x040fe200078e0014 */
[CCC-:B------:R-:W-:Y:S01]  /*8ea0*/  @!P0 LEA.HI.X R25, R128.reuse, R27.reuse, R129.reuse, 0x5, P1 ;  /* 0x0000001b80198211 */ /* 0x1c0fe200008f2c81 */
[----:B------:R1:W-:Y:S01]  /*8eb0*/  @P0 STS.128 [R165+0x2800], RZ ;  /* 0x002800ffa5000388 */ /* 0x0003e20000000c00 */
[C---:B------:R-:W-:Y:S01]  /*8ec0*/  @!P0 LEA.HI.X R23, R128.reuse, R27, R129, 0x6, P2 ;  /* 0x0000001b80178211 */ /* 0x040fe200010f3481 */
[----:B------:R-:W-:Y:S01]  /*8ed0*/  @!P0 IMAD R4, R129, 0xa0, RZ ;  /* 0x000000a081048824 */ /* 0x000fe200078e02ff */
[----:B------:R-:W-:Y:S01]  /*8ee0*/  BSSY.RECONVERGENT B0, `(.L_x_5726) ;  /* 0x000002c000007945 */ /* 0x000fe20003800200 */
        /* <DEDUP_REMOVED lines=17> */
[----:B--2---:R-:W-:-:S03]  /*9000*/  @!P0 LEA R10, P1, R128, R26, 0x7 ;  /* 0x0000001a800a8211 */ /* 0x004fc600078238ff */
[----:B------:R1:W-:Y:S01]  /*9010*/  @P0 STS.128 [R165+0x4000], RZ ;  /* 0x004000ffa5000388 */ /* 0x0003e20000000c00 */
[----:B------:R-:W-:-:S03]  /*9020*/  @!P0 LEA.HI.X R11, R128, R27, R129, 0x7, P1 ;  /* 0x0000001b800b8211 */ /* 0x000fc600008f3c81 */
        /* <DEDUP_REMOVED lines=23> */
.L_x_5727:
[----:B------:R-:W-:Y:S05]  /*91a0*/  BSYNC.RECONVERGENT B0 ;  /* 0x0000000000007941 */ /* 0x000fea0003800200 */
.L_x_5726:
[----:B------:R-:W0:Y:S02]  /*91b0*/  LDGDEPBAR ;  /* 0x00000000000079af */ /* 0x000e240000000000 */
.L_x_5723:
[----:B------:R-:W-:Y:S01]  /*91c0*/  FMNMX3.FTZ R4, R2, R103, R19, !PT ;  /* 0x0000006702047276 */ /* 0x000fe20007810013 */
[----:B-1----:R-:W-:Y:S01]  /*91d0*/  LDSM.16.MT88.4 R20, [R145+0x6000] ;  /* 0x006000009114783b */ /* 0x002fe20000004200 */
        /* <DEDUP_REMOVED lines=36> */
[----:B------:R-:W3:Y:S01]  /*9420*/  SHFL.BFLY PT, R5, R6, 0x2, 0x1f ;  /* 0x0c401f0006057f89 */ /* 0x000ee200000e0000 */
[----:B-1----:R-:W-:Y:S02]  /*9430*/  FMNMX.FTZ R4, R7, R4, !PT ;  /* 0x0000000407047209 */ /* 0x002fe40007810000 */
[----:B---3--:R-:W-:-:S03]  /*9440*/  FMNMX.FTZ R5, R6, R5, !PT ;  /* 0x0000000506057209 */ /* 0x008fc60007810000 */
[----:B------:R-:W1:Y:S04]  /*9450*/  SHFL.BFLY PT, R109, R4, 0x1, 0x1f ;  /* 0x0c201f00046d7f89 */ /* 0x000e6800000e0000 */
[----:B------:R-:W3:Y:S01]  /*9460*/  SHFL.BFLY PT, R108, R5, 0x1, 0x1f ;  /* 0x0c201f00056c7f89 */ /* 0x000ee200000e0000 */
[----:B-1----:R-:W-:Y:S02]  /*9470*/  FMNMX.FTZ R109, R4, R109, !PT ;  /* 0x0000006d046d7209 */ /* 0x002fe40007810000 */
[----:B---3--:R-:W-:-:S03]  /*9480*/  FMNMX.FTZ R108, R5, R108, !PT ;  /* 0x0000006c056c7209 */ /* 0x008fc60007810000 */
        /* <DEDUP_REMOVED lines=35> */
[--C-:B------:R-:W-:Y:S01]  /*96c0*/  FFMA.FTZ R116, R116, UR4, -R67.reuse ;  /* 0x0000000474747c23 */ /* 0x100fe20008010843 */
[----:B------:R-:W-:Y:S01]  /*96d0*/  FFMA.FTZ R112, R112, UR4, -R67 ;  /* 0x0000000470707c23 */ /* 0x000fe20008010843 */
[----:B------:R-:W-:Y:S01]  /*96e0*/  MUFU.EX2 R102, R102 ;  /* 0x0000006600667308 */ /* 0x000fe20000000800 */
[----:B------:R-:W-:Y:S01]  /*96f0*/  FFMA.FTZ R64, R64, UR4, -R106 ;  /* 0x0000000440407c23 */ /* 0x000fe2000801086a */
[----:B----4-:R-:W-:-:S02]  /*9700*/  F2FP.F16.F32.PACK_AB R8, R105, R107 ;  /* 0x0000006b6908723e */ /* 0x010fc400000000ff */
[----:B------:R-:W4:Y:S04]  /*9710*/  MUFU.EX2 R66, R66 ;  /* 0x0000004200427308 */ /* 0x000f280000000800 */
[----:B------:R-:W-:Y:S01]  /*9720*/  MUFU.EX2 R2, R12 ;  /* 0x0000000c00027308 */ /* 0x000fe20000000800 */
[----:B-----5:R-:W-:-:S03]  /*9730*/  F2FP.F16.F32.PACK_AB R10, R103, R104 ;  /* 0x00000068670a723e */ /* 0x020fc600000000ff */
[----:B------:R-:W5:Y:S04]  /*9740*/  MUFU.EX2 R111, R111 ;  /* 0x0000006f006f7308 */ /* 0x000f680000000800 */
[----:B------:R-:W2:Y:S01]  /*9750*/  MUFU.EX2 R110, R110 ;  /* 0x0000006e006e7308 */ /* 0x000ea20000000800 */
[----:B----4-:R-:W-:-:S03]  /*9760*/  F2FP.F16.F32.PACK_AB R9, R66, R102 ;  /* 0x000000664209723e */ /* 0x010fc600000000ff */
[----:B------:R-:W4:Y:S04]  /*9770*/  MUFU.EX2 R0, R0 ;  /* 0x0000000000007308 */ /* 0x000f280000000800 */
[----:B------:R-:W-:Y:S01]  /*9780*/  MUFU.EX2 R128, R128 ;  /* 0x0000008000807308 */ /* 0x000fe20000000800 */
[----:B-----5:R-:W-:-:S03]  /*9790*/  F2FP.F16.F32.PACK_AB R11, R111, R2 ;  /* 0x000000026f0b723e */ /* 0x020fc600000000ff */
[----:B------:R-:W-:Y:S01]  /*97a0*/  MUFU.EX2 R129, R129 ;  /* 0x0000008100817308 */ /* 0x000fe20000000800 */
[-C--:B--2---:R-:W-:Y:S01]  /*97b0*/  FMUL.FTZ R24, R68, R110.reuse ;  /* 0x0000006e44187220 */ /* 0x084fe20000410000 */
[-C--:B------:R-:W-:Y:S01]  /*97c0*/  FMUL.FTZ R25, R69, R110.reuse ;  /* 0x0000006e45197220 */ /* 0x080fe20000410000 */
[-C--:B------:R-:W-:Y:S01]  /*97d0*/  FMUL.FTZ R72, R72, R110.reuse ;  /* 0x0000006e48487220 */ /* 0x080fe20000410000 */
[----:B------:R-:W-:Y:S01]  /*97e0*/  FMUL.FTZ R73, R73, R110 ;  /* 0x0000006e49497220 */ /* 0x000fe20000410000 */
[-C--:B----4-:R-:W-:Y:S01]  /*97f0*/  FMUL.FTZ R26, R70, R0.reuse ;  /* 0x00000000461a7220 */ /* 0x090fe20000410000 */
[-C--:B------:R-:W-:Y:S01]  /*9800*/  FMUL.FTZ R27, R71, R0.reuse ;  /* 0x00000000471b7220 */ /* 0x080fe20000410000 */
[-C--:B------:R-:W-:Y:S01]  /*9810*/  FMUL.FTZ R74, R74, R0.reuse ;  /* 0x000000004a4a7220 */ /* 0x080fe20000410000 */
[----:B------:R-:W-:Y:S01]  /*9820*/  FMUL.FTZ R75, R75, R0 ;  /* 0x000000004b4b7220 */ /* 0x000fe20000410000 */
[--C-:B------:R-:W-:Y:S01]  /*9830*/  FFMA.FTZ R69, R181, UR4, -R106.reuse ;  /* 0x00000004b5457c23 */ /* 0x100fe2000801086a */
[--C-:B------:R-:W-:Y:S01]  /*9840*/  FFMA.FTZ R68, R179, UR4, -R106.reuse ;  /* 0x00000004b3447c23 */ /* 0x100fe2000801086a */
[--C-:B------:R-:W-:Y:S01]  /*9850*/  FFMA.FTZ R70, R183, UR4, -R106.reuse ;  /* 0x00000004b7467c23 */ /* 0x100fe2000801086a */
[--C-:B------:R-:W-:Y:S01]  /*9860*/  FFMA.FTZ R71, R184, UR4, -R67.reuse ;  /* 0x00000004b8477c23 */ /* 0x100fe20008010843 */
[C---:B-1----:R-:W-:Y:S01]  /*9870*/  HMMA.16816.F32 R24, R8.reuse, R4, R24 ;  /* 0x000000040818723c */ /* 0x042fe20000001818 */
[-C--:B------:R-:W-:Y:S01]  /*9880*/  FMUL.FTZ R12, R96, R110.reuse ;  /* 0x0000006e600c7220 */ /* 0x080fe20000410000 */
[----:B------:R-:W-:Y:S01]  /*9890*/  MUFU.EX2 R69, R69 ;  /* 0x0000004500457308 */ /* 0x000fe20000000800 */
[----:B------:R-:W-:Y:S01]  /*98a0*/  FMUL.FTZ R13, R97, R110 ;  /* 0x0000006e610d7220 */ /* 0x000fe20000410000 */
[-C--:B------:R-:W-:Y:S01]  /*98b0*/  FMUL.FTZ R14, R98, R0.reuse ;  /* 0x00000000620e7220 */ /* 0x080fe20000410000 */
[----:B------:R-:W-:Y:S01]  /*98c0*/  FMUL.FTZ R15, R99, R0 ;  /* 0x00000000630f7220 */ /* 0x000fe20000410000 */
[----:B------:R-:W1:Y:S01]  /*98d0*/  MUFU.EX2 R68, R68 ;  /* 0x0000004400447308 */ /* 0x000e620000000800 */
[-C--:B------:R-:W-:Y:S01]  /*98e0*/  FMUL.FTZ R32, R76, R110.reuse ;  /* 0x0000006e4c207220 */ /* 0x080fe20000410000 */
[C---:B------:R-:W-:Y:S01]  /*98f0*/  HMMA.16816.F32 R4, R8.reuse, R6, R72 ;  /* 0x000000060804723c */ /* 0x040fe20000001848 */
[--C-:B------:R-:W-:Y:S01]  /*9900*/  FFMA.FTZ R73, R177, UR4, -R106.reuse ;  /* 0x00000004b1497c23 */ /* 0x100fe2000801086a */
[--C-:B------:R-:W-:Y:S01]  /*9910*/  FFMA.FTZ R72, R182, UR4, -R67.reuse ;  /* 0x00000004b6487c23 */ /* 0x100fe20008010843 */
[--C-:B------:R-:W-:Y:S01]  /*9920*/  FFMA.FTZ R74, R180, UR4, -R67.reuse ;  /* 0x00000004b44a7c23 */ /* 0x100fe20008010843 */
[--C-:B------:R-:W-:Y:S01]  /*9930*/  FFMA.FTZ R75, R178, UR4, -R67.reuse ;  /* 0x00000004b24b7c23 */ /* 0x100fe20008010843 */
        /* <DEDUP_REMOVED lines=12> */
[----:B------:R-:W2:Y:S01]  /*9a00*/  MUFU.EX2 R72, R72 ;  /* 0x0000004800487308 */ /* 0x000ea20000000800 */
        /* <DEDUP_REMOVED lines=11> */
[----:B------:R-:W-:Y:S01]  /*9ac0*/  FMUL.FTZ R87, R87, R0 ;  /* 0x0000000057577220 */ /* 0x000fe20000410000 */
[C---:B---3--:R-:W-:Y:S01]  /*9ad0*/  HMMA.16816.F32 R12, R8.reuse, R16, R12 ;  /* 0x00000010080c723c */ /* 0x048fe2000000180c */
[----:B-1----:R-:W-:Y:S01]  /*9ae0*/  F2FP.F16.F32.PACK_AB R48, R68, R69 ;  /* 0x000000454430723e */ /* 0x002fe200000000ff */
[--C-:B------:R-:W-:Y:S01]  /*9af0*/  FFMA.FTZ R78, R159, UR4, -R106.reuse ;  /* 0x000000049f4e7c23 */ /* 0x100fe2000801086a */
[----:B--2---:R-:W-:Y:S01]  /*9b00*/  F2FP.F16.F32.PACK_AB R49, R72, R71 ;  /* 0x000000474831723e */ /* 0x004fe200000000ff */
[--C-:B------:R-:W-:Y:S01]  /*9b10*/  FFMA.FTZ R77, R173, UR4, -R106.reuse ;  /* 0x00000004ad4d7c23 */ /* 0x100fe2000801086a */
[----:B------:R-:W-:Y:S01]  /*9b20*/  F2FP.F16.F32.PACK_AB R50, R73, R70 ;  /* 0x000000464932723e */ /* 0x000fe200000000ff */
[--C-:B------:R-:W-:Y:S01]  /*9b30*/  FFMA.FTZ R76, R143, UR4, -R106.reuse ;  /* 0x000000048f4c7c23 */ /* 0x100fe2000801086a */
[--C-:B------:R-:W-:Y:S01]  /*9b40*/  FFMA.FTZ R79, R142, UR4, -R67.reuse ;  /* 0x000000048e4f7c23 */ /* 0x100fe20008010843 */
[C---:B------:R-:W-:Y:S01]  /*9b50*/  HMMA.16816.F32 R32, R8.reuse, R20, R32 ;  /* 0x000000140820723c */ /* 0x040fe20000001820 */
[----:B----4-:R-:W-:Y:S01]  /*9b60*/  F2FP.F16.F32.PACK_AB R51, R75, R74 ;  /* 0x0000004a4b33723e */ /* 0x010fe200000000ff */
[----:B------:R-:W-:Y:S01]  /*9b70*/  MUFU.EX2 R78, R78 ;  /* 0x0000004e004e7308 */ /* 0x000fe20000000800 */
[--C-:B------:R-:W-:Y:S01]  /*9b80*/  FFMA.FTZ R97, R137, UR4, -R106.reuse ;  /* 0x0000000489617c23 */ /* 0x100fe2000801086a */
[--C-:B------:R-:W-:Y:S01]  /*9b90*/  FFMA.FTZ R98, R138, UR4, -R67.reuse ;  /* 0x000000048a627c23 */ /* 0x100fe20008010843 */
[--C-:B------:R-:W-:Y:S01]  /*9ba0*/  FFMA.FTZ R96, R134, UR4, -R67.reuse ;  /* 0x0000000486607c23 */ /* 0x100fe20008010843 */
[----:B------:R-:W1:Y:S01]  /*9bb0*/  MUFU.EX2 R77, R77 ;  /* 0x0000004d004d7308 */ /* 0x000e620000000800 */
        /* <DEDUP_REMOVED lines=19> */
[----:B------:R-:W-:Y:S01]  /*9cf0*/  FFMA.FTZ R56, R54, UR4, -R106 ;  /* 0x0000000436387c23 */ /* 0x000fe2000801086a */
[----:B------:R-:W-:Y:S01]  /*9d00*/  FFMA.FTZ R59, R53, UR4, -R67 ;  /* 0x00000004353b7c23 */ /* 0x000fe20008010843 */
[----:B------:R-:W-:Y:S01]  /*9d10*/  FFMA.FTZ R110, R174, R110, R107 ;  /* 0x0000006eae6e7223 */ /* 0x000fe2000001006b */
[----:B------:R-:W-:Y:S01]  /*9d20*/  MUFU.EX2 R81, R81 ;  /* 0x0000005100517308 */ /* 0x000fe20000000800 */
[----:B------:R-:W-:Y:S01]  /*9d30*/  FFMA.FTZ R175, R175, R0, R102 ;  /* 0x00000000afaf7223 */ /* 0x000fe20000010066 */
[----:B------:R-:W-:Y:S01]  /*9d40*/  IADD3 R172, PT, PT, R131, -0x3, RZ ;  /* 0xfffffffd83ac7810 */ /* 0x000fe20007ffe0ff */
[----:B------:R-:W-:Y:S01]  /*9d50*/  HMMA.16816.F32 R8, R8, R30, R84 ;  /* 0x0000001e0808723c */ /* 0x000fe20000001854 */
[----:B------:R-:W2:Y:S01]  /*9d60*/  LDSM.16.MT88.4 R28, [R144+0x6800] ;  /* 0x00680000901c783b */ /* 0x000ea20000004200 */
[----:B------:R-:W3:Y:S01]  /*9d70*/  MUFU.EX2 R82, R82 ;  /* 0x0000005200527308 */ /* 0x000ee20000000800 */
[--C-:B------:R-:W-:Y:S01]  /*9d80*/  FFMA.FTZ R85, R141, UR4, -R106.reuse ;  /* 0x000000048d557c23 */ /* 0x100fe2000801086a */
[----:B------:R-:W-:Y:S01]  /*9d90*/  FFMA.FTZ R84, R139, UR4, -R106 ;  /* 0x000000048b547c23 */ /* 0x000fe2000801086a */
[--C-:B------:R-:W-:Y:S01]  /*9da0*/  FFMA.FTZ R87, R140, UR4, -R67.reuse ;  /* 0x000000048c577c23 */ /* 0x100fe20008010843 */
[----:B------:R-:W4:Y:S01]  /*9db0*/  MUFU.EX2 R80, R80 ;  /* 0x0000005000507308 */ /* 0x000f220000000800 */
[--C-:B------:R-:W-:Y:S01]  /*9dc0*/  FFMA.FTZ R86, R52, UR4, -R67.reuse ;  /* 0x0000000434567c23 */ /* 0x100fe20008010843 */
[----:B------:R-:W-:Y:S01]  /*9dd0*/  HMMA.16816.F32 R24, R48, R36, R24 ;  /* 0x000000243018723c */ /* 0x000fe20000001818 */
[----:B------:R-:W-:Y:S01]  /*9de0*/  FFMA.FTZ R52, R57, UR4, -R67 ;  /* 0x0000000439347c23 */ /* 0x000fe20008010843 */
[----:B------:R-:W-:Y:S01]  /*9df0*/  MUFU.EX2 R85, R85 ;  /* 0x0000005500557308 */ /* 0x000fe20000000800 */
[----:B------:R-:W-:Y:S01]  /*9e00*/  FADD.FTZ R105, R105, R110 ;  /* 0x0000006e69697221 */ /* 0x000fe20000010000 */
[----:B------:R-:W-:-:S02]  /*9e10*/  FADD.FTZ R175, R66, R175 ;  /* 0x000000af42af7221 */ /* 0x000fc40000010000 */
[----:B------:R-:W5:Y:S01]  /*9e20*/  MUFU.EX2 R84, R84 ;  /* 0x0000005400547308 */ /* 0x000f620000000800 */
[----:B------:R-:W-:Y:S01]  /*9e30*/  FADD.FTZ R0, R104, R105 ;  /* 0x0000006968007221 */ /* 0x000fe20000010000 */
[C---:B------:R-:W-:Y:S01]  /*9e40*/  HMMA.16816.F32 R4, R48.reuse, R38, R4 ;  /* 0x000000263004723c */ /* 0x040fe20000001804 */
[----:B------:R-:W5:Y:S01]  /*9e50*/  LDSM.16.MT88.4 R36, [R150+0x7000] ;  /* 0x007000009624783b */ /* 0x000f620000004200 */
[----:B------:R-:W-:Y:S01]  /*9e60*/  MUFU.EX2 R87, R87 ;  /* 0x0000005700577308 */ /* 0x000fe20000000800 */
[----:B------:R-:W-:Y:S01]  /*9e70*/  FADD.FTZ R2, R2, R175 ;  /* 0x000000af02027221 */ /* 0x000fe20000010000 */
[----:B------:R-:W-:Y:S01]  /*9e80*/  FADD.FTZ R0, R103, R0 ;  /* 0x0000000067007221 */ /* 0x000fe20000010000 */
[----:B------:R-:W-:Y:S01]  /*9e90*/  FFMA.FTZ R175, R61, UR4, -R67 ;  /* 0x000000043daf7c23 */ /* 0x000fe20008010843 */
[----:B------:R-:W5:Y:S01]  /*9ea0*/  MUFU.EX2 R98, R98 ;  /* 0x0000006200627308 */ /* 0x000f620000000800 */
[----:B------:R-:W-:Y:S01]  /*9eb0*/  FADD.FTZ R2, R111, R2 ;  /* 0x000000026f027221 */ /* 0x000fe20000010000 */
[----:B------:R-:W-:Y:S02]  /*9ec0*/  HMMA.16816.F32 R12, R48, R40, R12 ;  /* 0x00000028300c723c */ /* 0x000fe4000000180c */
[----:B------:R-:W5:Y:S01]  /*9ed0*/  MUFU.EX2 R96, R96 ;  /* 0x0000006000607308 */ /* 0x000f620000000800 */
[----:B------:R-:W-:Y:S01]  /*9ee0*/  FADD.FTZ R71, R71, R2 ;  /* 0x0000000247477221 */ /* 0x000fe20000010000 */
[----:B------:R-:W-:-:S02]  /*9ef0*/  FFMA.FTZ R2, R101, UR4, -R106 ;  /* 0x0000000465027c23 */ /* 0x000fc4000801086a */
[----:B------:R-:W-:Y:S01]  /*9f00*/  MUFU.EX2 R134, R134 ;  /* 0x0000008600867308 */ /* 0x000fe20000000800 */
[----:B------:R-:W-:Y:S01]  /*9f10*/  FADD.FTZ R71, R72, R71 ;  /* 0x0000004748477221 */ /* 0x000fe20000010000 */
[----:B------:R-:W-:Y:S01]  /*9f20*/  HMMA.16816.F32 R16, R48, R42, R16 ;  /* 0x0000002a3010723c */ /* 0x000fe20000001810 */
[----:B------:R-:W5:Y:S01]  /*9f30*/  LDSM.16.MT88.4 R40, [R146+0x7000] ;  /* 0x007000009228783b */ /* 0x000f620000004200 */
[----:B------:R-:W5:Y:S01]  /*9f40*/  MUFU.EX2 R123, R123 ;  /* 0x0000007b007b7308 */ /* 0x000f620000000800 */
[----:B------:R-:W-:-:S03]  /*9f50*/  FADD.FTZ R74, R74, R71 ;  /* 0x000000474a4a7221 */ /* 0x000fc60000010000 */
[----:B------:R-:W-:Y:S01]  /*9f60*/  MUFU.EX2 R132, R132 ;  /* 0x0000008400847308 */ /* 0x000fe20000000800 */
[----:B------:R-:W-:Y:S01]  /*9f70*/  FADD.FTZ R74, R75, R74 ;  /* 0x0000004a4b4a7221 */ /* 0x000fe20000010000 */
[C---:B------:R-:W-:Y:S02]  /*9f80*/  HMMA.16816.F32 R32, R48.reuse, R44, R32 ;  /* 0x0000002c3020723c */ /* 0x040fe40000001820 */
[----:B------:R-:W-:Y:S04]  /*9f90*/  MUFU.EX2 R121, R121 ;  /* 0x0000007900797308 */ /* 0x000fe80000000800 */
[----:B------:R-:W-:Y:S02]  /*9fa0*/  MUFU.EX2 R125, R125 ;  /* 0x0000007d007d7308 */ /* 0x000fe40000000800 */
[C---:B------:R-:W-:Y:S01]  /*9fb0*/  HMMA.16816.F32 R20, R48.reuse, R46, R20 ;  /* 0x0000002e3014723c */ /* 0x040fe20000001814 */
[----:B------:R-:W5:Y:S01]  /*9fc0*/  LDSM.16.MT88.4 R44, [R145+0x7000] ;  /* 0x00700000912c783b */ /* 0x000f620000004200 */
[----:B------:R-:W5:Y:S04]  /*9fd0*/  MUFU.EX2 R122, R122 ;  /* 0x0000007a007a7308 */ /* 0x000f680000000800 */
[----:B------:R4:W-:Y:S02]  /*9fe0*/  MUFU.EX2 R120, R126 ;  /* 0x0000007e00787308 */ /* 0x0009e40000000800 */
[----:B--2---:R-:W-:Y:S01]  /*9ff0*/  HMMA.16816.F32 R88, R48, R28, R88 ;  /* 0x0000001c3058723c */ /* 0x004fe20000001858 */
[----:B-1----:R-:W-:Y:S01]  /*a000*/  F2FP.F16.F32.PACK_AB R28, R77, R78 ;  /* 0x0000004e4d1c723e */ /* 0x002fe200000000ff */
[----:B------:R-:W1:Y:S01]  /*a010*/  MUFU.EX2 R127, R127 ;  /* 0x0000007f007f7308 */ /* 0x000e620000000800 */
[----:B---3--:R-:W-:-:S03]  /*a020*/  F2FP.F16.F32.PACK_AB R29, R82, R81 ;  /* 0x00000051521d723e */ /* 0x008fc600000000ff */
[----:B------:R-:W-:Y:S02]  /*a030*/  MUFU.EX2 R124, R124 ;  /* 0x0000007c007c7308 */ /* 0x000fe40000000800 */
[----:B------:R-:W-:Y:S01]  /*a040*/  HMMA.16816.F32 R8, R48, R30, R8 ;  /* 0x0000001e3008723c */ /* 0x000fe20000001808 */
[----:B------:R-:W-:Y:S01]  /*a050*/  F2FP.F16.F32.PACK_AB R30, R76, R83 ;  /* 0x000000534c1e723e */ /* 0x000fe200000000ff */
[----:B------:R-:W2:Y:S01]  /*a060*/  LDSM.16.MT88.4 R48, [R144+0x7000] ;  /* 0x007000009030783b */ /* 0x000ea20000004200 */
[----:B----4-:R-:W-:Y:S01]  /*a070*/  F2FP.F16.F32.PACK_AB R31, R79, R80 ;  /* 0x000000504f1f723e */ /* 0x010fe200000000ff */
[----:B------:R-:W-:Y:S01]  /*a080*/  FFMA.FTZ R126, R117, UR4, -R106 ;  /* 0x00000004757e7c23 */ /* 0x000fe2000801086a */
[--C-:B------:R-:W-:Y:S01]  /*a090*/  FFMA.FTZ R117, R118, UR4, -R67.reuse ;  /* 0x0000000476757c23 */ /* 0x100fe20008010843 */
[----:B------:R-:W3:Y:S04]  /*a0a0*/  MUFU.EX2 R115, R115 ;  /* 0x0000007300737308 */ /* 0x000ee80000000800 */
[C---:B-----5:R-:W-:Y:S01]  /*a0b0*/  HMMA.16816.F32 R12, R28.reuse, R36, R12 ;  /* 0x000000241c0c723c */ /* 0x060fe2000000180c */
[----:B------:R-:W-:Y:S04]  /*a0c0*/  MUFU.EX2 R126, R126 ;  /* 0x0000007e007e7308 */ /* 0x000fe80000000800 */
[----:B------:R-:W-:Y:S03]  /*a0d0*/  MUFU.EX2 R113, R113 ;  /* 0x0000007100717308 */ /* 0x000fe60000000800 */
[C---:B------:R-:W-:Y:S01]  /*a0e0*/  HMMA.16816.F32 R16, R28.reuse, R38, R16 ;  /* 0x000000261c10723c */ /* 0x040fe20000001810 */
[----:B------:R-:W4:Y:S01]  /*a0f0*/  LDSM.16.MT88.4 R36, [R146+0x7800] ;  /* 0x007800009224783b */ /* 0x000f220000004200 */
[----:B------:R-:W-:Y:S04]  /*a100*/  MUFU.EX2 R116, R116 ;  /* 0x0000007400747308 */ /* 0x000fe80000000800 */
[----:B------:R-:W5:Y:S02]  /*a110*/  MUFU.EX2 R117, R117 ;  /* 0x0000007500757308 */ /* 0x000f640000000800 */
[C---:B------:R-:W-:Y:S02]  /*a120*/  HMMA.16816.F32 R24, R28.reuse, R40, R24 ;  /* 0x000000281c18723c */ /* 0x040fe40000001818 */
[----:B------:R-:W-:Y:S04]  /*a130*/  MUFU.EX2 R119, R119 ;  /* 0x0000007700777308 */ /* 0x000fe80000000800 */
[----:B------:R-:W5:Y:S02]  /*a140*/  MUFU.EX2 R112, R112 ;  /* 0x0000007000707308 */ /* 0x000f640000000800 */
[C---:B------:R-:W-:Y:S01]  /*a150*/  HMMA.16816.F32 R4, R28.reuse, R42, R4 ;  /* 0x0000002a1c04723c */ /* 0x040fe20000001804 */
[----:B------:R-:W1:Y:S01]  /*a160*/  LDSM.16.MT88.4 R40, [R150+0x7800] ;  /* 0x007800009628783b */ /* 0x000e620000004200 */
[----:B------:R3:W-:Y:S04]  /*a170*/  MUFU.EX2 R55, R93 ;  /* 0x0000005d00377308 */ /* 0x0007e80000000800 */
[----:B------:R-:W5:Y:S02]  /*a180*/  MUFU.EX2 R54, R94 ;  /* 0x0000005e00367308 */ /* 0x000f640000000800 */
[C---:B------:R-:W-:Y:S02]  /*a190*/  HMMA.16816.F32 R32, R28.reuse, R44, R32 ;  /* 0x0000002c1c20723c */ /* 0x040fe40000001820 */
[----:B------:R-:W-:Y:S04]  /*a1a0*/  MUFU.EX2 R56, R56 ;  /* 0x0000003800387308 */ /* 0x000fe80000000800 */
[----:B------:R-:W-:Y:S02]  /*a1b0*/  MUFU.EX2 R53, R92 ;  /* 0x0000005c00357308 */ /* 0x000fe40000000800 */
[C---:B------:R-:W-:Y:S01]  /*a1c0*/  HMMA.16816.F32 R20, R28.reuse, R46, R20 ;  /* 0x0000002e1c14723c */ /* 0x040fe20000001814 */
[----:B------:R-:W5:Y:S01]  /*a1d0*/  LDSM.16.MT88.4 R44, [R145+0x7800] ;  /* 0x00780000912c783b */ /* 0x000f620000004200 */
[----:B---3--:R-:W-:Y:S01]  /*a1e0*/  FFMA.FTZ R93, R58, UR4, -R67 ;  /* 0x000000043a5d7c23 */ /* 0x008fe20008010843 */
[----:B------:R-:W-:Y:S04]  /*a1f0*/  MUFU.EX2 R59, R59 ;  /* 0x0000003b003b7308 */ /* 0x000fe80000000800 */
[----:B------:R-:W3:Y:S01]  /*a200*/  MUFU.EX2 R58, R86 ;  /* 0x00000056003a7308 */ /* 0x000ee20000000800 */
[----:B--2---:R-:W-:Y:S01]  /*a210*/  HMMA.16816.F32 R88, R28, R48, R88 ;  /* 0x000000301c58723c */ /* 0x004fe20000001858 */
[----:B------:R-:W-:-:S02]  /*a220*/  F2FP.F16.F32.PACK_AB R48, R84, R85 ;  /* 0x000000555430723e */ /* 0x000fc400000000ff */
[----:B------:R-:W-:Y:S01]  /*a230*/  F2FP.F16.F32.PACK_AB R49, R98, R87 ;  /* 0x000000576231723e */ /* 0x000fe200000000ff */
[----:B------:R2:W-:Y:S04]  /*a240*/  MUFU.EX2 R57, R93 ;  /* 0x0000005d00397308 */ /* 0x0005e80000000800 */
[----:B------:R-:W-:Y:S01]  /*a250*/  HMMA.16816.F32 R8, R28, R50, R8 ;  /* 0x000000321c08723c */ /* 0x000fe20000001808 */
[----:B------:R-:W3:Y:S01]  /*a260*/  LDSM.16.MT88.4 R28, [R144+0x7800] ;  /* 0x00780000901c783b */ /* 0x000ee20000004200 */
[----:B------:R-:W-:Y:S01]  /*a270*/  F2FP.F16.F32.PACK_AB R50, R128, R97 ;  /* 0x000000618032723e */ /* 0x000fe200000000ff */
[----:B------:R-:W3:Y:S01]  /*a280*/  MUFU.EX2 R52, R52 ;  /* 0x0000003400347308 */ /* 0x000ee20000000800 */
[----:B------:R-:W-:-:S03]  /*a290*/  F2FP.F16.F32.PACK_AB R51, R129, R96 ;  /* 0x000000608133723e */ /* 0x000fc600000000ff */
[----:B------:R-:W-:Y:S01]  /*a2a0*/  MUFU.EX2 R2, R2 ;  /* 0x0000000200027308 */ /* 0x000fe20000000800 */
[----:B--2---:R-:W-:Y:S03]  /*a2b0*/  LDSM.16.MT88.4 R92, [R150+0x9800] ;  /* 0x00980000965c783b */ /* 0x004fe60000004200 */
[C---:B----4-:R-:W-:Y:S01]  /*a2c0*/  HMMA.16816.F32 R24, R48.reuse, R36, R24 ;  /* 0x000000243018723c */ /* 0x050fe20000001818 */
[----:B------:R-:W-:Y:S07]  /*a2d0*/  MUFU.EX2 R175, R175 ;  /* 0x000000af00af7308 */ /* 0x000fee0000000800 */
[C---:B------:R-:W-:Y:S01]  /*a2e0*/  HMMA.16816.F32 R4, R48.reuse, R38, R4 ;  /* 0x000000263004723c */ /* 0x040fe20000001804 */
[----:B------:R-:W2:Y:S07]  /*a2f0*/  LDSM.16.MT88.4 R36, [R146+0x8000] ;  /* 0x008000009224783b */ /* 0x000eae0000004200 */
[C---:B-1----:R-:W-:Y:S08]  /*a300*/  HMMA.16816.F32 R12, R48.reuse, R40, R12 ;  /* 0x00000028300c723c */ /* 0x042ff0000000180c */
[C---:B------:R-:W-:Y:S01]  /*a310*/  HMMA.16816.F32 R16, R48.reuse, R42, R16 ;  /* 0x0000002a3010723c */ /* 0x040fe20000001810 */
[----:B------:R-:W1:Y:S07]  /*a320*/  LDSM.16.MT88.4 R40, [R150+0x8000] ;  /* 0x008000009628783b */ /* 0x000e6e0000004200 */
[C---:B-----5:R-:W-:Y:S08]  /*a330*/  HMMA.16816.F32 R32, R48.reuse, R44, R32 ;  /* 0x0000002c3020723c */ /* 0x060ff00000001820 */
[C---:B------:R-:W-:Y:S01]  /*a340*/  HMMA.16816.F32 R20, R48.reuse, R46, R20 ;  /* 0x0000002e3014723c */ /* 0x040fe20000001814 */
[----:B------:R-:W4:Y:S07]  /*a350*/  LDSM.16.MT88.4 R44, [R145+0x8000] ;  /* 0x00800000912c783b */ /* 0x000f2e0000004200 */
        /* <DEDUP_REMOVED lines=13> */
[C---:B----4-:R-:W-:Y:S08]  /*a430*/  HMMA.16816.F32 R32, R48.reuse, R44, R32 ;  /* 0x0000002c3020723c */ /* 0x050ff00000001820 */
[C---:B------:R-:W-:Y:S01]  /*a440*/  HMMA.16816.F32 R20, R48.reuse, R46, R20 ;  /* 0x0000002e3014723c */ /* 0x040fe20000001814 */
[----:B------:R-:W4:Y:S07]  /*a450*/  LDSM.16.MT88.4 R44, [R145+0x8800] ;  /* 0x00880000912c783b */ /* 0x000f2e0000004200 */
        /* <DEDUP_REMOVED lines=16> */
[C---:B---3--:R-:W-:Y:S08]  /*a560*/  HMMA.16816.F32 R88, R28.reuse, R48, R88 ;  /* 0x000000301c58723c */ /* 0x048ff00000001858 */
[----:B------:R-:W-:Y:S01]  /*a570*/  HMMA.16816.F32 R8, R28, R50, R8 ;  /* 0x000000321c08723c */ /* 0x000fe20000001808 */
[----:B------:R-:W-:-:S02]  /*a580*/  F2FP.F16.F32.PACK_AB R28, R54, R55 ;  /* 0x00000037361c723e */ /* 0x000fc400000000ff */
[----:B------:R-:W-:Y:S02]  /*a590*/  F2FP.F16.F32.PACK_AB R29, R58, R59 ;  /* 0x0000003b3a1d723e */ /* 0x000fe400000000ff */
[----:B------:R-:W-:Y:S02]  /*a5a0*/  F2FP.F16.F32.PACK_AB R30, R53, R56 ;  /* 0x00000038351e723e */ /* 0x000fe400000000ff */
[----:B------:R-:W-:-:S07]  /*a5b0*/  F2FP.F16.F32.PACK_AB R31, R52, R57 ;  /* 0x00000039341f723e */ /* 0x000fce00000000ff */
[C---:B--2---:R-:W-:Y:S08]  /*a5c0*/  HMMA.16816.F32 R12, R28.reuse, R36, R12 ;  /* 0x000000241c0c723c */ /* 0x044ff0000000180c */
[C---:B------:R-:W-:Y:S01]  /*a5d0*/  HMMA.16816.F32 R16, R28.reuse, R38, R16 ;  /* 0x000000261c10723c */ /* 0x040fe20000001810 */
[----:B------:R-:W2:Y:S07]  /*a5e0*/  LDSM.16.MT88.4 R36, [R144+0x9000] ;  /* 0x009000009024783b */ /* 0x000eae0000004200 */
[----:B-1----:R-:W-:Y:S01]  /*a5f0*/  HMMA.16816.F32 R4, R28, R42, R4 ;  /* 0x0000002a1c04723c */ /* 0x002fe20000001804 */
[----:B------:R-:W-:Y:S01]  /*a600*/  FADD.FTZ R43, R69, R0 ;  /* 0x00000000452b7221 */ /* 0x000fe20000010000 */
[----:B------:R-:W-:Y:S01]  /*a610*/  FFMA.FTZ R0, R65, UR4, -R106 ;  /* 0x0000000441007c23 */ /* 0x000fe2000801086a */
[----:B------:R-:W-:-:S02]  /*a620*/  FFMA.FTZ R42, R100, UR4, -R67 ;  /* 0x00000004642a7c23 */ /* 0x000fc40008010843 */
[----:B------:R-:W-:-:S03]  /*a630*/  FADD.FTZ R43, R68, R43 ;  /* 0x0000002b442b7221 */ /* 0x000fc60000010000 */
[C---:B----4-:R-:W-:Y:S01]  /*a640*/  HMMA.16816.F32 R20, R28.reuse, R46, R20 ;  /* 0x0000002e1c14723c */ /* 0x050fe20000001814 */
        /* <DEDUP_REMOVED lines=8> */
[----:B------:R-:W-:Y:S01]  /*a6d0*/  FFMA.FTZ R41, R60, UR4, -R106 ;  /* 0x000000043c297c23 */ /* 0x000fe2000801086a */
[--C-:B------:R-:W-:Y:S01]  /*a6e0*/  FFMA.FTZ R40, R62, UR4, -R67.reuse ;  /* 0x000000043e287c23 */ /* 0x100fe20008010843 */
[----:B------:R-:W-:Y:S01]  /*a6f0*/  MUFU.EX2 R42, R42 ;  /* 0x0000002a002a7308 */ /* 0x000fe20000000800 */
[----:B------:R-:W-:Y:S01]  /*a700*/  FADD.FTZ R78, R77, R78 ;  /* 0x0000004e4d4e7221 */ /* 0x000fe20000010000 */
[----:B------:R-:W3:Y:S02]  /*a710*/  LDSM.16.MT88.4 R72, [R146+0x9800] ;  /* 0x009800009248783b */ /* 0x000ee40000004200 */
[----:B------:R-:W-:Y:S01]  /*a720*/  HMMA.16816.F32 R32, R28, R44, R32 ;  /* 0x0000002c1c20723c */ /* 0x000fe20000001820 */
[----:B------:R-:W-:Y:S01]  /*a730*/  FFMA.FTZ R45, R63, UR4, -R67 ;  /* 0x000000043f2d7c23 */ /* 0x000fe20008010843 */
[----:B------:R-:W-:Y:S01]  /*a740*/  FADD.FTZ R83, R83, R78 ;  /* 0x0000004e53537221 */ /* 0x000fe20000010000 */
[----:B------:R-:W4:Y:S01]  /*a750*/  MUFU.EX2 R41, R41 ;  /* 0x0000002900297308 */ /* 0x000f220000000800 */
[----:B-1----:R-:W-:-:S02]  /*a760*/  F2FP.F16.F32.PACK_AB R86, R43, R2 ;  /* 0x000000022b56723e */ /* 0x002fc400000000ff */
[----:B------:R-:W-:Y:S01]  /*a770*/  FADD.FTZ R76, R76, R83 ;  /* 0x000000534c4c7221 */ /* 0x000fe20000010000 */
[----:B------:R-:W-:Y:S01]  /*a780*/  MUFU.EX2 R45, R45 ;  /* 0x0000002d002d7308 */ /* 0x000fe20000000800 */
[C---:B--2---:R-:W-:Y:S01]  /*a790*/  HMMA.16816.F32 R88, R28.reuse, R36, R88 ;  /* 0x000000241c58723c */ /* 0x044fe20000001858 */
[----:B------:R-:W-:Y:S02]  /*a7a0*/  FADD.FTZ R36, R80, R47 ;  /* 0x0000002f50247221 */ /* 0x000fe40000010000 */
[----:B------:R-:W1:Y:S01]  /*a7b0*/  MUFU.EX2 R40, R40 ;  /* 0x0000002800287308 */ /* 0x000e620000000800 */
[----:B------:R-:W-:Y:S01]  /*a7c0*/  FADD.FTZ R85, R85, R76 ;  /* 0x0000004c55557221 */ /* 0x000fe20000010000 */
[----:B------:R-:W2:Y:S01]  /*a7d0*/  LDSM.16.MT88.4 R80, [R145+0x9800] ;  /* 0x009800009150783b */ /* 0x000ea20000004200 */
[----:B------:R-:W-:Y:S02]  /*a7e0*/  FADD.FTZ R36, R79, R36 ;  /* 0x000000244f247221 */ /* 0x000fe40000010000 */
[----:B------:R-:W-:Y:S02]  /*a7f0*/  HMMA.16816.F32 R8, R28, R38, R8 ;  /* 0x000000261c08723c */ /* 0x000fe40000001808 */
[----:B------:R-:W-:Y:S01]  /*a800*/  FADD.FTZ R29, R87, R36 ;  /* 0x00000024571d7221 */ /* 0x000fe20000010000 */
[----:B------:R-:W-:Y:S01]  /*a810*/  FADD.FTZ R28, R84, R85 ;  /* 0x00000055541c7221 */ /* 0x000fe20000010000 */
[----:B----4-:R-:W-:-:S02]  /*a820*/  F2FP.F16.F32.PACK_AB R84, R0, R41 ;  /* 0x000000290054723e */ /* 0x010fc400000000ff */
[----:B------:R-:W-:Y:S01]  /*a830*/  FADD.FTZ R31, R98, R29 ;  /* 0x0000001d621f7221 */ /* 0x000fe20000010000 */
[----:B------:R-:W-:Y:S01]  /*a840*/  FADD.FTZ R29, R97, R28 ;  /* 0x0000001c611d7221 */ /* 0x000fe20000010000 */
[----:B------:R-:W-:Y:S02]  /*a850*/  F2FP.F16.F32.PACK_AB R87, R175, R42 ;  /* 0x0000002aaf57723e */ /* 0x000fe400000000ff */
[----:B------:R-:W-:Y:S01]  /*a860*/  FADD.FTZ R28, R96, R31 ;  /* 0x0000001f601c7221 */ /* 0x000fe20000010000 */
[----:B-1----:R-:W-:Y:S01]  /*a870*/  F2FP.F16.F32.PACK_AB R85, R40, R45 ;  /* 0x0000002d2855723e */ /* 0x002fe200000000ff */
[----:B------:R-:W-:Y:S02]  /*a880*/  FADD.FTZ R29, R128, R29 ;  /* 0x0000001d801d7221 */ /* 0x000fe40000010000 */
[----:B------:R-:W-:Y:S02]  /*a890*/  FADD.FTZ R28, R129, R28 ;  /* 0x0000001c811c7221 */ /* 0x000fe40000010000 */
[----:B------:R-:W-:-:S02]  /*a8a0*/  FADD.FTZ R134, R134, R29 ;  /* 0x0000001d86867221 */ /* 0x000fc40000010000 */
[C---:B------:R-:W-:Y:S01]  /*a8b0*/  HMMA.16816.F32 R96, R84.reuse, R92, R12 ;  /* 0x0000005c5460723c */ /* 0x040fe2000000180c */
[----:B------:R-:W-:Y:S01]  /*a8c0*/  FADD.FTZ R125, R125, R28 ;  /* 0x0000001c7d7d7221 */ /* 0x000fe20000010000 */
[----:B------:R-:W1:Y:S01]  /*a8d0*/  LDSM.16.MT88.4 R12, [R144+0x9800] ;  /* 0x00980000900c783b */ /* 0x000e620000004200 */
[----:B------:R-:W-:Y:S02]  /*a8e0*/  FADD.FTZ R123, R123, R134 ;  /* 0x000000867b7b7221 */ /* 0x000fe40000010000 */
[----:B------:R-:W-:Y:S02]  /*a8f0*/  FADD.FTZ R125, R122, R125 ;  /* 0x0000007d7a7d7221 */ /* 0x000fe40000010000 */
[----:B------:R-:W-:Y:S01]  /*a900*/  FADD.FTZ R132, R132, R123 ;  /* 0x0000007b84847221 */ /* 0x000fe20000010000 */
[----:B---3--:R-:W-:Y:S01]  /*a910*/  HMMA.16816.F32 R68, R84, R72, R24 ;  /* 0x000000485444723c */ /* 0x008fe20000001818 */
[----:B------:R-:W-:Y:S02]  /*a920*/  FADD.FTZ R120, R120, R125 ;  /* 0x0000007d78787221 */ /* 0x000fe40000010000 */
        /* <DEDUP_REMOVED lines=23> */
[----:B-1----:R-:W-:Y:S01]  /*aaa0*/  HMMA.16816.F32 R88, R84, R12, R88 ;  /* 0x0000000c5458723c */ /* 0x002fe20000001858 */
[----:B------:R-:W-:-:S02]  /*aab0*/  FADD.FTZ R45, R45, R52 ;  /* 0x000000342d2d7221 */ /* 0x000fc40000010000 */
[----:B------:R-:W-:Y:S01]  /*aac0*/  FADD.FTZ R41, R0, R41 ;  /* 0x0000002900297221 */ /* 0x000fe20000010000 */
[----:B------:R-:W-:Y:S01]  /*aad0*/  MOV R0, R108 ;  /* 0x0000006c00007202 */ /* 0x000fe20000000f00 */
[----:B------:R-:W-:Y:S02]  /*aae0*/  FADD.FTZ R45, R40, R45 ;  /* 0x0000002d282d7221 */ /* 0x000fe40000010000 */
[----:B------:R-:W-:Y:S01]  /*aaf0*/  FADD.FTZ R2, R2, R41 ;  /* 0x0000002902027221 */ /* 0x000fe20000010000 */
[----:B------:R-:W-:Y:S01]  /*ab00*/  HMMA.16816.F32 R84, R84, R14, R8 ;  /* 0x0000000e5454723c */ /* 0x000fe20000001808 */
[----:B------:R-:W-:Y:S02]  /*ab10*/  FADD.FTZ R42, R42, R45 ;  /* 0x0000002d2a2a7221 */ /* 0x000fe40000010000 */
[----:B------:R-:W-:Y:S01]  /*ab20*/  FADD.FTZ R174, R43, R2 ;  /* 0x000000022bae7221 */ /* 0x000fe20000010000 */
[----:B------:R-:W-:Y:S01]  /*ab30*/  MOV R2, R109 ;  /* 0x0000006d00027202 */ /* 0x000fe20000000f00 */
[----:B------:R-:W-:-:S15]  /*ab40*/  FADD.FTZ R175, R175, R42 ;  /* 0x0000002aafaf7221 */ /* 0x000fde0000010000 */
.L_x_5720:
[----:B------:R-:W-:-:S13]  /*ab50*/  ISETP.GE.AND P0, PT, R172, RZ, PT ;  /* 0x000000ffac00720c */ /* 0x000fda0003f06270 */
[----:B------:R-:W-:Y:S05]  /*ab60*/  @!P0 BRA `(.L_x_5728) ;  /* 0x00000038007c8947 */ /* 0x000fea0003800000 */
[----:B------:R-:W-:Y:S01]  /*ab70*/  ISETP.NE.U32.AND P2, PT, RZ, UR8, PT ;  /* 0x00000008ff007c0c */ /* 0x000fe2000bf45070 */
[C---:B------:R-:W-:Y:S01]  /*ab80*/  IMAD.SHL.U32 R173, R172.reuse, 0x80, RZ ;  /* 0x00000080acad7824 */ /* 0x040fe200078e00ff */
[----:B------:R-:W-:Y:S01]  /*ab90*/  MOV R101, R2 ;  /* 0x0000000200657202 */ /* 0x000fe20000000f00 */
[----:B------:R-:W-:Y:S01]  /*aba0*/  IMAD.MOV.U32 R170, RZ, RZ, RZ ;  /* 0x000000ffffaa7224 */ /* 0x000fe200078e00ff */
[----:B------:R-:W-:Y:S01]  /*abb0*/  ISETP.NE.AND.EX P2, PT, RZ, UR9, PT, P2 ;  /* 0x00000009ff007c0c */ /* 0x000fe2000bf45320 */
[----:B------:R-:W-:Y:S01]  /*abc0*/  IMAD.MOV.U32 R103, RZ, RZ, R0 ;  /* 0x000000ffff677224 */ /* 0x000fe200078e0000 */
[C---:B------:R-:W-:Y:S01]  /*abd0*/  LOP3.LUT R171, R173.reuse, 0x40, R130, 0xfe, !PT ;  /* 0x00000040adab7812 */ /* 0x040fe200078efe82 */
[----:B------:R-:W-:Y:S01]  /*abe0*/  VIADD R172, R172, 0x1 ;  /* 0x00000001acac7836 */ /* 0x000fe20000000000 */
[----:B------:R-:W-:Y:S01]  /*abf0*/  IADD3 R173, PT, PT, R173, 0x80, RZ ;  /* 0x00000080adad7810 */ /* 0x000fe20007ffe0ff */
[----:B------:R-:W1:Y:S01]  /*ac00*/  LDCU UR10, c[0x0][0x440] ;  /* 0x00008800ff0a77ac */ /* 0x000e620008000800 */
[----:B------:R-:W2:Y:S07]  /*ac10*/  LDCU UR4, c[0x0][0x45c] ;  /* 0x00008b80ff0477ac */ /* 0x000eae0008000800 */
[----:B------:R-:W-:Y:S01]  /*ac20*/  @!P2 IADD3 R170, P6, PT, RZ, -R170, RZ ;  /* 0x800000aaffaaa210 */ /* 0x000fe20007fde0ff */
[----:B------:R-:W3:Y:S01]  /*ac30*/  LDCU.64 UR6, c[0x0][0x3a0] ;  /* 0x00007400ff0677ac */ /* 0x000ee20008000a00 */
[----:B------:R-:W4:Y:S11]  /*ac40*/  LDCU.64 UR8, c[0x0][0x3a8] ;  /* 0x00007500ff0877ac */ /* 0x000f360008000a00 */
.L_x_5732:
        /* <DEDUP_REMOVED lines=44> */
[-C--:B------:R-:W-:Y:S05]  /*af10*/  LOP3.LUT R6, R173, R4.reuse, RZ, 0x3c, !PT ;  /* 0x00000004ad067212 */ /* 0x080fea00078e3cff */
[----:B------:R-:W-:Y:S02]  /*af20*/  @P5 IADD3 R11, PT, PT, R11, 0x1, RZ ;  /* 0x000000010b0b5810 */ /* 0x000fe40007ffe0ff */
[----:B------:R-:W-:Y:S02]  /*af30*/  ISETP.GE.AND P5, PT, R6, RZ, PT ;  /* 0x000000ff0600720c */ /* 0x000fe40003fa6270 */
[----:B------:R-:W-:Y:S01]  /*af40*/  LOP3.LUT R6, RZ, R4, RZ, 0x33, !PT ;  /* 0x00000004ff067212 */ /* 0x000fe200078e33ff */
[----:B------:R-:W-:Y:S02]  /*af50*/  @!P4 IMAD.MOV R11, RZ, RZ, -R11 ;  /* 0x000000ffff0bc224 */ /* 0x000fe400078e0a0b */
[----:B------:R-:W-:Y:S01]  /*af60*/  @P3 VIADD R5, R5, 0x1 ;  /* 0x0000000105053836 */ /* 0x000fe20000000000 */
[----:B------:R-:W-:Y:S04]  /*af70*/  ISETP.NE.AND P3, PT, R4, RZ, PT ;  /* 0x000000ff0400720c */ /* 0x000fe80003f65270 */
[C---:B------:R-:W-:Y:S03]  /*af80*/  SEL R11, R6.reuse, R11, !P3 ;  /* 0x0000000b060b7207 */ /* 0x040fe60005800000 */
[----:B------:R-:W-:Y:S02]  /*af90*/  @!P5 IADD3 R5, PT, PT, -R5, RZ, RZ ;  /* 0x000000ff0505d210 */ /* 0x000fe40007ffe1ff */
[CC--:B------:R-:W-:Y:S02]  /*afa0*/  LEA R14, P4, R11.reuse, R168.reuse, 0x2 ;  /* 0x000000a80b0e7211 */ /* 0x0c0fe400078810ff */
[----:B------:R-:W-:Y:S02]  /*afb0*/  SEL R5, R6, R5, !P3 ;  /* 0x0000000506057207 */ /* 0x000fe40005800000 */
[-C--:B------:R-:W-:Y:S02]  /*afc0*/  LEA.HI.X.SX32 R15, R11, R169.reuse, 0x2, P4 ;  /* 0x000000a90b0f7211 */ /* 0x080fe400020f16ff */
[C---:B------:R-:W-:Y:S03]  /*afd0*/  LEA R12, P3, R5.reuse, R168, 0x2 ;  /* 0x000000a8050c7211 */ /* 0x040fe600078610ff */
[----:B------:R-:W5:Y:S01]  /*afe0*/  LDG.E R7, desc[UR16][R14.64] ;  /* 0x000000100e077981 */ /* 0x000f62000c1e1900 */
[C---:B------:R-:W-:Y:S01]  /*aff0*/  LEA.HI.X.SX32 R13, R5.reuse, R169, 0x2, P3 ;  /* 0x000000a9050d7211 */ /* 0x040fe200018f16ff */
[----:B------:R-:W-:Y:S04]  /*b000*/  IMAD.IADD R5, R5, 0x1, -R11 ;  /* 0x0000000105057824 */ /* 0x000fe800078e0a0b */
[----:B------:R-:W-:Y:S01]  /*b010*/  IMAD R5, R5, R4, -0x80 ;  /* 0xffffff8005057424 */ /* 0x000fe200078e0204 */
[----:B------:R-:W5:Y:S04]  /*b020*/  LDG.E R6, desc[UR16][R12.64] ;  /* 0x000000100c067981 */ /* 0x000f68000c1e1900 */
[----:B------:R-:W-:Y:S05]  /*b030*/  SHF.R.S32.HI R9, RZ, 0x1f, R5 ;  /* 0x0000001fff097819 */ /* 0x000fea0000011405 */
[-C--:B--2---:R-:W-:Y:S02]  /*b040*/  IMAD R4, R9, R176.reuse, RZ ;  /* 0x000000b009047224 */ /* 0x084fe400078e02ff */
[C---:B------:R-:W-:Y:S04]  /*b050*/  IMAD.WIDE.U32 R8, R5.reuse, R176, RZ ;  /* 0x000000b005087225 */ /* 0x040fe800078e00ff */
        /* <DEDUP_REMOVED lines=10> */
.L_x_5729:
        /* <DEDUP_REMOVED lines=10> */
[-C--:B------:R-:W-:Y:S01]  /*b1a0*/  @!P0 MOV R188, R178.reuse ;  /* 0x000000b200bc8202 */ /* 0x080fe20000000f00 */
[----:B------:R-:W-:Y:S01]  /*b1b0*/  IMAD.X R179, R0, 0x1, R161, P3 ;  /* 0x0000000100b37824 */ /* 0x000fe200018e06a1 */
[CC--:B------:R-:W-:Y:S01]  /*b1c0*/  @!P0 LEA R186, P4, R176.reuse, R178.reuse, 0x6 ;  /* 0x000000b2b0ba8211 */ /* 0x0c0fe200078830ff */
[----:B------:R-:W-:Y:S01]  /*b1d0*/  @P0 STS.128 [R165+0x6800], RZ ;  /* 0x006800ffa5000388 */ /* 0x000fe20000000c00 */
[C---:B------:R-:W-:Y:S01]  /*b1e0*/  @!P0 LEA R182, P3, R176.reuse, R178, 0x7 ;  /* 0x000000b2b0b68211 */ /* 0x040fe200078638ff */
        /* <DEDUP_REMOVED lines=58> */
[C---:B-----5:R-:W-:Y:S08]  /*b590*/  HMMA.16816.F32 R4, R104.reuse, R108, RZ ;  /* 0x0000006c6804723c */ /* 0x060ff000000018ff */
[C---:B------:R-:W-:Y:S01]  /*b5a0*/  HMMA.16816.F32 R8, R104.reuse, R110, RZ ;  /* 0x0000006e6808723c */ /* 0x040fe200000018ff */
[----:B------:R-:W5:Y:S07]  /*b5b0*/  LDSM.16.M88.4 R108, [R149+0x2000] ;  /* 0x00200000956c783b */ /* 0x000f6e0000000200 */
[C---:B--2---:R-:W-:Y:S08]  /*b5c0*/  HMMA.16816.F32 R12, R104.reuse, R112, RZ ;  /* 0x00000070680c723c */ /* 0x044ff000000018ff */
[C---:B------:R-:W-:Y:S01]  /*b5d0*/  HMMA.16816.F32 R16, R104.reuse, R114, RZ ;  /* 0x000000726810723c */ /* 0x040fe200000018ff */
[----:B------:R-:W2:Y:S07]  /*b5e0*/  LDSM.16.M88.4 R112, [R149+0x2800] ;  /* 0x002800009570783b */ /* 0x000eae0000000200 */
[C---:B---3--:R-:W-:Y:S08]  /*b5f0*/  HMMA.16816.F32 R20, R104.reuse, R116, RZ ;  /* 0x000000746814723c */ /* 0x048ff000000018ff */
[C---:B------:R-:W-:Y:S01]  /*b600*/  HMMA.16816.F32 R24, R104.reuse, R118, RZ ;  /* 0x000000766818723c */ /* 0x040fe200000018ff */
[----:B------:R-:W3:Y:S07]  /*b610*/  LDSM.16.M88.4 R116, [R149+0x3000] ;  /* 0x003000009574783b */ /* 0x000eee0000000200 */
[C---:B----4-:R-:W-:Y:S08]  /*b620*/  HMMA.16816.F32 R28, R104.reuse, R120, RZ ;  /* 0x00000078681c723c */ /* 0x050ff000000018ff */
[C---:B------:R-:W-:Y:S01]  /*b630*/  HMMA.16816.F32 R32, R104.reuse, R122, RZ ;  /* 0x0000007a6820723c */ /* 0x040fe200000018ff */
[----:B------:R-:W4:Y:S07]  /*b640*/  LDSM.16.M88.4 R120, [R149+0x3800] ;  /* 0x003800009578783b */ /* 0x000f2e0000000200 */
[C---:B-1----:R-:W-:Y:S08]  /*b650*/  HMMA.16816.F32 R36, R104.reuse, R124, RZ ;  /* 0x0000007c6824723c */ /* 0x042ff000000018ff */
[C---:B------:R-:W-:Y:S01]  /*b660*/  HMMA.16816.F32 R40, R104.reuse, R126, RZ ;  /* 0x0000007e6828723c */ /* 0x040fe200000018ff */
[----:B------:R-:W1:Y:S07]  /*b670*/  LDSM.16.M88.4 R124, [R149+0x4000] ;  /* 0x00400000957c783b */ /* 0x000e6e0000000200 */
[C---:B------:R-:W-:Y:S08]  /*b680*/  HMMA.16816.F32 R44, R104.reuse, R128, RZ ;  /* 0x00000080682c723c */ /* 0x040ff000000018ff */
[C---:B------:R-:W-:Y:S01]  /*b690*/  HMMA.16816.F32 R48, R104.reuse, R130, RZ ;  /* 0x000000826830723c */ /* 0x040fe200000018ff */
[----:B------:R-:W1:Y:S07]  /*b6a0*/  LDSM.16.M88.4 R128, [R149+0x4800] ;  /* 0x004800009580783b */ /* 0x000e6e0000000200 */
[C---:B------:R-:W-:Y:S08]  /*b6b0*/  HMMA.16816.F32 R52, R104.reuse, R132, RZ ;  /* 0x000000846834723c */ /* 0x040ff000000018ff */
[C---:B------:R-:W-:Y:S01]  /*b6c0*/  HMMA.16816.F32 R56, R104.reuse, R134, RZ ;  /* 0x000000866838723c */ /* 0x040fe200000018ff */
[----:B------:R-:W-:Y:S07]  /*b6d0*/  LDSM.16.M88.4 R132, [R147+0x2000] ;  /* 0x002000009384783b */ /* 0x000fee0000000200 */
[C---:B------:R-:W-:Y:S08]  /*b6e0*/  HMMA.16816.F32 R60, R104.reuse, R136, RZ ;  /* 0x00000088683c723c */ /* 0x040ff000000018ff */
[----:B------:R-:W-:Y:S01]  /*b6f0*/  HMMA.16816.F32 R64, R104, R138, RZ ;  /* 0x0000008a6840723c */ /* 0x000fe200000018ff */
[----:B------:R-:W1:Y:S07]  /*b700*/  LDSM.16.M88.4 R104, [R149+0x5000] ;  /* 0x005000009568783b */ /* 0x000e6e0000000200 */
[C---:B-----5:R-:W-:Y:S08]  /*b710*/  HMMA.16816.F32 R4, R140.reuse, R108, R4 ;  /* 0x0000006c8c04723c */ /* 0x060ff00000001804 */
[C---:B------:R-:W-:Y:S01]  /*b720*/  HMMA.16816.F32 R8, R140.reuse, R110, R8 ;  /* 0x0000006e8c08723c */ /* 0x040fe20000001808 */
[----:B------:R-:W5:Y:S07]  /*b730*/  LDSM.16.M88.4 R108, [R149+0x5800] ;  /* 0x00580000956c783b */ /* 0x000f6e0000000200 */
        /* <DEDUP_REMOVED lines=17> */
[----:B------:R-:W4:Y:S07]  /*b850*/  LDSM.16.M88.4 R104, [R148+0x4000] ;  /* 0x004000009468783b */ /* 0x000f2e0000000200 */
[C---:B-----5:R-:W-:Y:S08]  /*b860*/  HMMA.16816.F32 R60, R140.reuse, R108, R60 ;  /* 0x0000006c8c3c723c */ /* 0x060ff0000000183c */
        /* <DEDUP_REMOVED lines=10> */
[----:B------:R-:W1:Y:S07]  /*b910*/  LDSM.16.M88.4 R124, [R151] ;  /* 0x00000000977c783b */ /* 0x000e6e0000000200 */
[C---:B----4-:R-:W-:Y:S08]  /*b920*/  HMMA.16816.F32 R28, R112.reuse, R128, R28 ;  /* 0x00000080701c723c */ /* 0x050ff0000000181c */
        /* <DEDUP_REMOVED lines=8> */
[C---:B--2---:R-:W-:Y:S08]  /*b9b0*/  HMMA.16816.F32 R52, R112.reuse, R116, R52 ;  /* 0x000000747034723c */ /* 0x044ff00000001834 */
[C---:B------:R-:W-:Y:S01]  /*b9c0*/  HMMA.16816.F32 R56, R112.reuse, R118, R56 ;  /* 0x000000767038723c */ /* 0x040fe20000001838 */
[----:B------:R-:W-:Y:S07]  /*b9d0*/  LDSM.16.M88.4 R116, [R147+0x4800] ;  /* 0x004800009374783b */ /* 0x000fee0000000200 */
[C---:B---3--:R-:W-:Y:S08]  /*b9e0*/  HMMA.16816.F32 R60, R112.reuse, R120, R60 ;  /* 0x00000078703c723c */ /* 0x048ff0000000183c */
[----:B------:R-:W-:Y:S01]  /*b9f0*/  HMMA.16816.F32 R64, R112, R122, R64 ;  /* 0x0000007a7040723c */ /* 0x000fe20000001840 */
[----:B------:R-:W2:Y:S04]  /*ba00*/  LDSM.16.M88.4 R112, [R147+0x4000] ;  /* 0x004000009370783b */ /* 0x000ea80000000200 */
[----:B------:R-:W3:Y:S03]  /*ba10*/  LDSM.16.M88.4 R120, [R147+0x5000] ;  /* 0x005000009378783b */ /* 0x000ee60000000200 */
[C---:B-1----:R-:W-:Y:S08]  /*ba20*/  HMMA.16816.F32 R4, R124.reuse, R132, R4 ;  /* 0x000000847c04723c */ /* 0x042ff00000001804 */
[C---:B------:R-:W-:Y:S01]  /*ba30*/  HMMA.16816.F32 R8, R124.reuse, R134, R8 ;  /* 0x000000867c08723c */ /* 0x040fe20000001808 */
[----:B------:R-:W1:Y:S01]  /*ba40*/  LDSM.16.M88.4 R132, [R147+0x5800] ;  /* 0x005800009384783b */ /* 0x000e620000000200 */
[----:B------:R-:W-:Y:S04]  /*ba50*/  DEPBAR.LE SB0, 0x0 ;  /* 0x000080000000791a */ /* 0x000fe80000000000 */
[----:B------:R-:W-:Y:S02]  /*ba60*/  BAR.SYNC.DEFER_BLOCKING 0x0 ;  /* 0x0000000000007b1d */ /* 0x000fe40000010000 */
[C---:B----4-:R-:W-:Y:S08]  /*ba70*/  HMMA.16816.F32 R12, R124.reuse, R128, R12 ;  /* 0x000000807c0c723c */ /* 0x050ff0000000180c */
[C---:B------:R-:W-:Y:S08]  /*ba80*/  HMMA.16816.F32 R16, R124.reuse, R130, R16 ;  /* 0x000000827c10723c */ /* 0x040ff00000001810 */
[C---:B------:R-:W-:Y:S08]  /*ba90*/  HMMA.16816.F32 R20, R124.reuse, R104, R20 ;  /* 0x000000687c14723c */ /* 0x040ff00000001814 */
[C---:B------:R-:W-:Y:S08]  /*baa0*/  HMMA.16816.F32 R24, R124.reuse, R106, R24 ;  /* 0x0000006a7c18723c */ /* 0x040ff00000001818 */
[C---:B-----5:R-:W-:Y:S08]  /*bab0*/  HMMA.16816.F32 R28, R124.reuse, R108, R28 ;  /* 0x0000006c7c1c723c */ /* 0x060ff0000000181c */
[C---:B------:R-:W-:Y:S08]  /*bac0*/  HMMA.16816.F32 R32, R124.reuse, R110, R32 ;  /* 0x0000006e7c20723c */ /* 0x040ff00000001820 */
[C---:B--2---:R-:W-:Y:S08]  /*bad0*/  HMMA.16816.F32 R36, R124.reuse, R112, R36 ;  /* 0x000000707c24723c */ /* 0x044ff00000001824 */
[C---:B------:R-:W-:Y:S08]  /*bae0*/  HMMA.16816.F32 R40, R124.reuse, R114, R40 ;  /* 0x000000727c28723c */ /* 0x040ff00000001828 */
[C---:B------:R-:W-:Y:S08]  /*baf0*/  HMMA.16816.F32 R44, R124.reuse, R116, R44 ;  /* 0x000000747c2c723c */ /* 0x040ff0000000182c */
[C---:B------:R-:W-:Y:S08]  /*bb00*/  HMMA.16816.F32 R48, R124.reuse, R118, R48 ;  /* 0x000000767c30723c */ /* 0x040ff00000001830 */
[C---:B---3--:R-:W-:Y:S08]  /*bb10*/  HMMA.16816.F32 R52, R124.reuse, R120, R52 ;  /* 0x000000787c34723c */ /* 0x048ff00000001834 */
[C---:B------:R-:W-:Y:S08]  /*bb20*/  HMMA.16816.F32 R56, R124.reuse, R122, R56 ;  /* 0x0000007a7c38723c */ /* 0x040ff00000001838 */
[C---:B-1----:R-:W-:Y:S08]  /*bb30*/  HMMA.16816.F32 R60, R124.reuse, R132, R60 ;  /* 0x000000847c3c723c */ /* 0x042ff0000000183c */
        /* <DEDUP_REMOVED lines=75> */
.L_x_5731:
        /* <DEDUP_REMOVED lines=61> */
.L_x_5730:
[----:B------:R-:W-:Y:S01]  /*c3c0*/  I2FP.F32.U32 R0, R171 ;  /* 0x000000ab00007245 */ /* 0x000fe20000201000 */
[----:B-1----:R-:W-:Y:S01]  /*c3d0*/  LDSM.16.MT88.4 R112, [R145+0x6000] ;  /* 0x006000009170783b */ /* 0x002fe20000004200 */
[C---:B------:R-:W-:Y:S02]  /*c3e0*/  IADD3 R2, PT, PT, R171.reuse, -0x3f, RZ ;  /* 0xffffffc1ab027810 */ /* 0x040fe40007ffe0ff */
[----:B------:R-:W-:Y:S01]  /*c3f0*/  IADD3 R105, PT, PT, R171, -0x38, RZ ;  /* 0xffffffc8ab697810 */ /* 0x000fe20007ffe0ff */
[CC--:B------:R-:W-:Y:S01]  /*c400*/  FFMA.FTZ R38, R3.reuse, R0.reuse, R38 ;  /* 0x0000000003267223 */ /* 0x0c0fe20000010026 */
[----:B------:R-:W-:Y:S01]  /*c410*/  FFMA.FTZ R36, R3, R0, R36 ;  /* 0x0000000003247223 */ /* 0x000fe20000010024 */
[----:B------:R-:W-:Y:S02]  /*c420*/  IADD3 R0, PT, PT, R171, -0x37, RZ ;  /* 0xffffffc9ab007810 */ /* 0x000fe40007ffe0ff */
[----:B------:R-:W-:Y:S02]  /*c430*/  I2FP.F32.U32 R2, R2 ;  /* 0x0000000200027245 */ /* 0x000fe40000201000 */
[----:B------:R-:W-:Y:S02]  /*c440*/  I2FP.F32.U32 R0, R0 ;  /* 0x0000000000007245 */ /* 0x000fe40000201000 */
[----:B------:R-:W-:Y:S01]  /*c450*/  I2FP.F32.U32 R105, R105 ;  /* 0x0000006900697245 */ /* 0x000fe20000201000 */
[CC--:B------:R-:W-:Y:S01]  /*c460*/  FFMA.FTZ R7, R3.reuse, R2.reuse, R7 ;  /* 0x0000000203077223 */ /* 0x0c0fe20000010007 */
[----:B------:R-:W-:Y:S01]  /*c470*/  FFMA.FTZ R5, R3, R2, R5 ;  /* 0x0000000203057223 */ /* 0x000fe20000010005 */
[----:B------:R-:W-:Y:S01]  /*c480*/  IADD3 R2, PT, PT, R171, -0x2f, RZ ;  /* 0xffffffd1ab027810 */ /* 0x000fe20007ffe0ff */
[CC--:B------:R-:W-:Y:S01]  /*c490*/  FFMA.FTZ R11, R3.reuse, R0.reuse, R11 ;  /* 0x00000000030b7223 */ /* 0x0c0fe2000001000b */
[----:B------:R-:W-:Y:S01]  /*c4a0*/  FFMA.FTZ R9, R3, R0, R9 ;  /* 0x0000000003097223 */ /* 0x000fe20000010009 */
[----:B------:R-:W-:Y:S01]  /*c4b0*/  IADD3 R0, PT, PT, R171, -0x27, RZ ;  /* 0xffffffd9ab007810 */ /* 0x000fe20007ffe0ff */
[CC--:B------:R-:W-:Y:S01]  /*c4c0*/  FFMA.FTZ R10, R3.reuse, R105.reuse, R10 ;  /* 0x00000069030a7223 */ /* 0x0c0fe2000001000a */
[----:B------:R-:W-:Y:S01]  /*c4d0*/  I2FP.F32.U32 R2, R2 ;  /* 0x0000000200027245 */ /* 0x000fe20000201000 */
[----:B------:R-:W-:Y:S01]  /*c4e0*/  FFMA.FTZ R8, R3, R105, R8 ;  /* 0x0000006903087223 */ /* 0x000fe20000010008 */
[----:B------:R-:W-:Y:S02]  /*c4f0*/  I2FP.F32.U32 R0, R0 ;  /* 0x0000000000007245 */ /* 0x000fe40000201000 */
[----:B------:R-:W-:Y:S01]  /*c500*/  IADD3 R107, PT, PT, R171, -0x40, RZ ;  /* 0xffffffc0ab6b7810 */ /* 0x000fe20007ffe0ff */
[CC--:B------:R-:W-:Y:S01]  /*c510*/  FFMA.FTZ R15, R3.reuse, R2.reuse, R15 ;  /* 0x00000002030f7223 */ /* 0x0c0fe2000001000f */
[----:B------:R-:W-:Y:S01]  /*c520*/  FFMA.FTZ R13, R3, R2, R13 ;  /* 0x00000002030d7223 */ /* 0x000fe2000001000d */
        /* <DEDUP_REMOVED lines=20> */
[----:B------:R-:W-:Y:S01]  /*c670*/  IADD3 R2, PT, PT, R171, 0x1, RZ ;  /* 0x00000001ab027810 */ /* 0x000fe20007ffe0ff */
[CC--:B------:R-:W-:Y:S01]  /*c680*/  FFMA.FTZ R35, R3.reuse, R0.reuse, R35 ;  /* 0x0000000003237223 */ /* 0x0c0fe20000010023 */
[----:B------:R-:W-:Y:S01]  /*c690*/  FFMA.FTZ R33, R3, R0, R33 ;  /* 0x0000000003217223 */ /* 0x000fe20000010021 */
[----:B------:R-:W-:Y:S02]  /*c6a0*/  IADD3 R0, PT, PT, R171, 0x9, RZ ;  /* 0x00000009ab007810 */ /* 0x000fe40007ffe0ff */
[----:B------:R-:W-:Y:S02]  /*c6b0*/  I2FP.F32.U32 R2, R2 ;  /* 0x0000000200027245 */ /* 0x000fe40000201000 */
[----:B------:R-:W-:Y:S02]  /*c6c0*/  I2FP.F32.U32 R0, R0 ;  /* 0x0000000000007245 */ /* 0x000fe40000201000 */
[----:B------:R-:W-:Y:S01]  /*c6d0*/  I2FP.F32.U32 R105, R105 ;  /* 0x0000006900697245 */ /* 0x000fe20000201000 */
[-C--:B------:R-:W-:Y:S01]  /*c6e0*/  FFMA.FTZ R39, R3, R2.reuse, R39 ;  /* 0x0000000203277223 */ /* 0x080fe20000010027 */
[----:B------:R-:W-:Y:S01]  /*c6f0*/  IADD3 R107, PT, PT, R171, -0x30, RZ ;  /* 0xffffffd0ab6b7810 */ /* 0x000fe20007ffe0ff */
[----:B------:R-:W-:Y:S01]  /*c700*/  FFMA.FTZ R37, R3, R2, R37 ;  /* 0x0000000203257223 */ /* 0x000fe20000010025 */
[----:B------:R-:W-:Y:S01]  /*c710*/  IADD3 R2, PT, PT, R171, 0x11, RZ ;  /* 0x00000011ab027810 */ /* 0x000fe20007ffe0ff */
[CC--:B------:R-:W-:Y:S01]  /*c720*/  FFMA.FTZ R43, R3.reuse, R0.reuse, R43 ;  /* 0x00000000032b7223 */ /* 0x0c0fe2000001002b */
[C---:B------:R-:W-:Y:S01]  /*c730*/  FFMA.FTZ R41, R3.reuse, R0, R41 ;  /* 0x0000000003297223 */ /* 0x040fe20000010029 */
[----:B------:R-:W-:Y:S01]  /*c740*/  I2FP.F32.U32 R107, R107 ;  /* 0x0000006b006b7245 */ /* 0x000fe20000201000 */
[-C--:B------:R-:W-:Y:S01]  /*c750*/  FFMA.FTZ R16, R3, R105.reuse, R16 ;  /* 0x0000006903107223 */ /* 0x080fe20000010010 */
[----:B------:R-:W-:Y:S01]  /*c760*/  IADD3 R0, PT, PT, R171, 0x19, RZ ;  /* 0x00000019ab007810 */ /* 0x000fe20007ffe0ff */
[----:B------:R-:W-:Y:S01]  /*c770*/  FFMA.FTZ R18, R3, R105, R18 ;  /* 0x0000006903127223 */ /* 0x000fe20000010012 */
[----:B------:R-:W-:Y:S01]  /*c780*/  IADD3 R105, PT, PT, R171, -0x18, RZ ;  /* 0xffffffe8ab697810 */ /* 0x000fe20007ffe0ff */
[CC--:B------:R-:W-:Y:S01]  /*c790*/  FFMA.FTZ R14, R3.reuse, R107.reuse, R14 ;  /* 0x0000006b030e7223 */ /* 0x0c0fe2000001000e */
[----:B------:R-:W-:Y:S01]  /*c7a0*/  I2FP.F32.U32 R2, R2 ;  /* 0x0000000200027245 */ /* 0x000fe20000201000 */
[C---:B------:R-:W-:Y:S01]  /*c7b0*/  FFMA.FTZ R12, R3.reuse, R107, R12 ;  /* 0x0000006b030c7223 */ /* 0x040fe2000001000c */
[----:B------:R-:W-:Y:S02]  /*c7c0*/  I2FP.F32.U32 R0, R0 ;  /* 0x0000000000007245 */ /* 0x000fe40000201000 */
[----:B------:R-:W-:Y:S01]  /*c7d0*/  I2FP.F32.U32 R105, R105 ;  /* 0x0000006900697245 */ /* 0x000fe20000201000 */
[----:B------:R-:W-:Y:S01]  /*c7e0*/  FFMA.FTZ R47, R3, R2, R47 ;  /* 0x00000002032f7223 */ /* 0x000fe2000001002f */
[----:B------:R-:W-:Y:S01]  /*c7f0*/  FMNMX3.FTZ R100, R103, R6, R7, !PT ;  /* 0x0000000667647276 */ /* 0x000fe20007810007 */
[----:B------:R-:W-:Y:S01]  /*c800*/  FFMA.FTZ R45, R3, R2, R45 ;  /* 0x00000002032d7223 */ /* 0x000fe2000001002d */
[----:B------:R-:W-:Y:S01]  /*c810*/  IADD3 R102, PT, PT, R171, 0x21, RZ ;  /* 0x00000021ab667810 */ /* 0x000fe20007ffe0ff */
[-C--:B------:R-:W-:Y:S01]  /*c820*/  FFMA.FTZ R51, R3, R0.reuse, R51 ;  /* 0x0000000003337223 */ /* 0x080fe20000010033 */
[----:B------:R-:W-:Y:S01]  /*c830*/  IADD3 R107, PT, PT, R171, -0x20, RZ ;  /* 0xffffffe0ab6b7810 */ /* 0x000fe20007ffe0ff */
[----:B------:R-:W-:Y:S01]  /*c840*/  FFMA.FTZ R49, R3, R0, R49 ;  /* 0x0000000003317223 */ /* 0x000fe20000010031 */
[----:B------:R-:W-:Y:S01]  /*c850*/  IADD3 R2, PT, PT, R171, 0x20, RZ ;  /* 0x00000020ab027810 */ /* 0x000fe20007ffe0ff */
[CC--:B------:R-:W-:Y:S01]  /*c860*/  FFMA.FTZ R26, R3.reuse, R105.reuse, R26 ;  /* 0x00000069031a7223 */ /* 0x0c0fe2000001001a */
[----:B------:R-:W-:Y:S01]  /*c870*/  FMNMX3.FTZ R100, R100, R10, R11, !PT ;  /* 0x0000000a64647276 */ /* 0x000fe2000781000b */
[----:B------:R-:W-:Y:S01]  /*c880*/  FFMA.FTZ R24, R3, R105, R24 ;  /* 0x0000006903187223 */ /* 0x000fe20000010018 */
[----:B------:R-:W-:Y:S02]  /*c890*/  I2FP.F32.U32 R107, R107 ;  /* 0x0000006b006b7245 */ /* 0x000fe40000201000 */
[----:B------:R-:W-:Y:S02]  /*c8a0*/  I2FP.F32.U32 R0, R102 ;  /* 0x0000006600007245 */ /* 0x000fe40000201000 */
[----:B------:R-:W-:Y:S01]  /*c8b0*/  FMNMX3.FTZ R102, R101, R4, R5, !PT ;  /* 0x0000000465667276 */ /* 0x000fe20007810005 */
[-C--:B------:R-:W-:Y:S01]  /*c8c0*/  FFMA.FTZ R22, R3, R107.reuse, R22 ;  /* 0x0000006b03167223 */ /* 0x080fe20000010016 */
[----:B------:R-:W-:Y:S01]  /*c8d0*/  IADD3 R105, PT, PT, R171, -0x8, RZ ;  /* 0xfffffff8ab697810 */ /* 0x000fe20007ffe0ff */
[C---:B------:R-:W-:Y:S01]  /*c8e0*/  FFMA.FTZ R20, R3.reuse, R107, R20 ;  /* 0x0000006b03147223 */ /* 0x040fe20000010014 */
[----:B------:R-:W-:Y:S01]  /*c8f0*/  I2FP.F32.U32 R2, R2 ;  /* 0x0000000200027245 */ /* 0x000fe20000201000 */
[C---:B------:R-:W-:Y:S01]  /*c900*/  FFMA.FTZ R55, R3.reuse, R0, R55 ;  /* 0x0000000003377223 */ /* 0x040fe20000010037 */
[----:B------:R-:W-:Y:S01]  /*c910*/  FMNMX3.FTZ R100, R100, R14, R15, !PT ;  /* 0x0000000e64647276 */ /* 0x000fe2000781000f */
[C---:B------:R-:W-:Y:S01]  /*c920*/  FFMA.FTZ R53, R3.reuse, R0, R53 ;  /* 0x0000000003357223 */ /* 0x040fe20000010035 */
[----:B------:R-:W-:Y:S01]  /*c930*/  FMNMX3.FTZ R102, R102, R8, R9, !PT ;  /* 0x0000000866667276 */ /* 0x000fe20007810009 */
[CC--:B------:R-:W-:Y:S01]  /*c940*/  FFMA.FTZ R54, R3.reuse, R2.reuse, R54 ;  /* 0x0000000203367223 */ /* 0x0c0fe20000010036 */
[----:B------:R-:W-:Y:S01]  /*c950*/  I2FP.F32.U32 R105, R105 ;  /* 0x0000006900697245 */ /* 0x000fe20000201000 */
[----:B------:R-:W-:Y:S01]  /*c960*/  FFMA.FTZ R52, R3, R2, R52 ;  /* 0x0000000203347223 */ /* 0x000fe20000010034 */
[----:B------:R-:W-:Y:S02]  /*c970*/  IADD3 R107, PT, PT, R171, -0x10, RZ ;  /* 0xfffffff0ab6b7810 */ /* 0x000fe40007ffe0ff */
[----:B------:R-:W-:Y:S01]  /*c980*/  FMNMX3.FTZ R2, R100, R18, R19, !PT ;  /* 0x0000001264027276 */ /* 0x000fe20007810013 */
[CC--:B------:R-:W-:Y:S01]  /*c990*/  FFMA.FTZ R34, R3.reuse, R105.reuse, R34 ;  /* 0x0000006903227223 */ /* 0x0c0fe20000010022 */
[----:B------:R-:W-:Y:S01]  /*c9a0*/  FMNMX3.FTZ R104, R102, R12, R13, !PT ;  /* 0x0000000c66687276 */ /* 0x000fe2000781000d */
[----:B------:R-:W-:Y:S01]  /*c9b0*/  FFMA.FTZ R32, R3, R105, R32 ;  /* 0x0000006903207223 */ /* 0x000fe20000010020 */
[----:B------:R-:W-:Y:S02]  /*c9c0*/  I2FP.F32.U32 R107, R107 ;  /* 0x0000006b006b7245 */ /* 0x000fe40000201000 */
[----:B------:R-:W-:Y:S02]  /*c9d0*/  FMNMX3.FTZ R2, R2, R22, R23, !PT ;  /* 0x0000001602027276 */ /* 0x000fe40007810017 */
[----:B------:R-:W-:Y:S01]  /*c9e0*/  IADD3 R105, PT, PT, R171, 0x8, RZ ;  /* 0x00000008ab697810 */ /* 0x000fe20007ffe0ff */
[CC--:B------:R-:W-:Y:S01]  /*c9f0*/  FFMA.FTZ R30, R3.reuse, R107.reuse, R30 ;  /* 0x0000006b031e7223 */ /* 0x0c0fe2000001001e */
[----:B------:R-:W-:Y:S01]  /*ca00*/  FMNMX3.FTZ R100, R104, R16, R17, !PT ;  /* 0x0000001068647276 */ /* 0x000fe20007810011 */
[C---:B------:R-:W-:Y:S01]  /*ca10*/  FFMA.FTZ R28, R3.reuse, R107, R28 ;  /* 0x0000006b031c7223 */ /* 0x040fe2000001001c */
[----:B------:R-:W-:Y:S02]  /*ca20*/  FMNMX3.FTZ R2, R2, R26, R27, !PT ;  /* 0x0000001a02027276 */ /* 0x000fe4000781001b */
[----:B------:R-:W-:Y:S02]  /*ca30*/  I2FP.F32.U32 R105, R105 ;  /* 0x0000006900697245 */ /* 0x000fe40000201000 */
[----:B------:R-:W-:Y:S02]  /*ca40*/  FMNMX3.FTZ R100, R100, R20, R21, !PT ;  /* 0x0000001464647276 */ /* 0x000fe40007810015 */
[----:B------:R-:W-:Y:S01]  /*ca50*/  FMNMX3.FTZ R2, R2, R30, R31, !PT ;  /* 0x0000001e02027276 */ /* 0x000fe2000781001f */
[CC--:B------:R-:W-:Y:S01]  /*ca60*/  FFMA.FTZ R42, R3.reuse, R105.reuse, R42 ;  /* 0x00000069032a7223 */ /* 0x0c0fe2000001002a */
[----:B------:R-:W-:Y:S01]  /*ca70*/  FFMA.FTZ R40, R3, R105, R40 ;  /* 0x0000006903287223 */ /* 0x000fe20000010028 */
[----:B------:R-:W-:Y:S02]  /*ca80*/  FMNMX3.FTZ R100, R100, R24, R25, !PT ;  /* 0x0000001864647276 */ /* 0x000fe40007810019 */
[C---:B------:R-:W-:Y:S02]  /*ca90*/  IADD3 R107, PT, PT, R171.reuse, 0x10, RZ ;  /* 0x00000010ab6b7810 */ /* 0x040fe40007ffe0ff */
[C---:B------:R-:W-:Y:S02]  /*caa0*/  IADD3 R0, PT, PT, R171.reuse, 0x29, RZ ;  /* 0x00000029ab007810 */ /* 0x040fe40007ffe0ff */
[----:B------:R-:W-:Y:S02]  /*cab0*/  IADD3 R105, PT, PT, R171, 0x18, RZ ;  /* 0x00000018ab697810 */ /* 0x000fe40007ffe0ff */
[----:B------:R-:W-:Y:S02]  /*cac0*/  FMNMX3.FTZ R2, R2, R34, R35, !PT ;  /* 0x0000002202027276 */ /* 0x000fe40007810023 */
[----:B------:R-:W-:Y:S02]  /*cad0*/  FMNMX3.FTZ R100, R100, R28, R29, !PT ;  /* 0x0000001c64647276 */ /* 0x000fe4000781001d */
[----:B------:R-:W-:Y:S02]  /*cae0*/  I2FP.F32.U32 R107, R107 ;  /* 0x0000006b006b7245 */ /* 0x000fe40000201000 */
[----:B------:R-:W-:Y:S02]  /*caf0*/  I2FP.F32.U32 R0, R0 ;  /* 0x0000000000007245 */ /* 0x000fe40000201000 */
[----:B------:R-:W-:Y:S01]  /*cb00*/  I2FP.F32.U32 R105, R105 ;  /* 0x0000006900697245 */ /* 0x000fe20000201000 */
[C---:B------:R-:W-:Y:S01]  /*cb10*/  FFMA.FTZ R46, R3.reuse, R107, R46 ;  /* 0x0000006b032e7223 */ /* 0x040fe2000001002e */
[----:B------:R-:W-:Y:S01]  /*cb20*/  FMNMX3.FTZ R2, R2, R38, R39, !PT ;  /* 0x0000002602027276 */ /* 0x000fe20007810027 */
[-C--:B------:R-:W-:Y:S01]  /*cb30*/  FFMA.FTZ R59, R3, R0.reuse, R59 ;  /* 0x00000000033b7223 */ /* 0x080fe2000001003b */
[----:B------:R-:W-:Y:S01]  /*cb40*/  IADD3 R102, PT, PT, R171, 0x28, RZ ;  /* 0x00000028ab667810 */ /* 0x000fe20007ffe0ff */
[C---:B------:R-:W-:Y:S01]  /*cb50*/  FFMA.FTZ R57, R3.reuse, R0, R57 ;  /* 0x0000000003397223 */ /* 0x040fe20000010039 */
[----:B------:R-:W-:Y:S01]  /*cb60*/  FMNMX3.FTZ R100, R100, R32, R33, !PT ;  /* 0x0000002064647276 */ /* 0x000fe20007810021 */
[CC--:B------:R-:W-:Y:S01]  /*cb70*/  FFMA.FTZ R50, R3.reuse, R105.reuse, R50 ;  /* 0x0000006903327223 */ /* 0x0c0fe20000010032 */
[C---:B------:R-:W-:Y:S01]  /*cb80*/  FFMA.FTZ R48, R3.reuse, R105, R48 ;  /* 0x0000006903307223 */ /* 0x040fe20000010030 */
[----:B------:R-:W-:Y:S01]  /*cb90*/  FMNMX3.FTZ R0, R2, R42, R43, !PT ;  /* 0x0000002a02007276 */ /* 0x000fe2000781002b */
[----:B------:R-:W-:Y:S01]  /*cba0*/  FFMA.FTZ R44, R3, R107, R44 ;  /* 0x0000006b032c7223 */ /* 0x000fe2000001002c */
[----:B------:R-:W-:Y:S02]  /*cbb0*/  I2FP.F32.U32 R102, R102 ;  /* 0x0000006600667245 */ /* 0x000fe40000201000 */
[----:B------:R-:W-:Y:S02]  /*cbc0*/  IADD3 R105, PT, PT, R171, 0x30, RZ ;  /* 0x00000030ab697810 */ /* 0x000fe40007ffe0ff */
[----:B------:R-:W-:Y:S01]  /*cbd0*/  FMNMX3.FTZ R100, R100, R36, R37, !PT ;  /* 0x0000002464647276 */ /* 0x000fe20007810025 */
[CC--:B------:R-:W-:Y:S01]  /*cbe0*/  FFMA.FTZ R58, R3.reuse, R102.reuse, R58 ;  /* 0x00000066033a7223 */ /* 0x0c0fe2000001003a */
[----:B------:R-:W-:Y:S01]  /*cbf0*/  I2FP.F32.U32 R105, R105 ;  /* 0x0000006900697245 */ /* 0x000fe20000201000 */
[C---:B------:R-:W-:Y:S01]  /*cc00*/  FFMA.FTZ R56, R3.reuse, R102, R56 ;  /* 0x0000006603387223 */ /* 0x040fe20000010038 */
[----:B------:R-:W-:Y:S02]  /*cc10*/  FMNMX3.FTZ R0, R0, R46, R47, !PT ;  /* 0x0000002e00007276 */ /* 0x000fe4000781002f */
[----:B------:R-:W-:Y:S01]  /*cc20*/  FMNMX3.FTZ R100, R100, R40, R41, !PT ;  /* 0x0000002864647276 */ /* 0x000fe20007810029 */
[-C--:B------:R-:W-:Y:S01]  /*cc30*/  FFMA.FTZ R62, R3, R105.reuse, R62 ;  /* 0x00000069033e7223 */ /* 0x080fe2000001003e */
[----:B------:R-:W-:Y:S01]  /*cc40*/  IADD3 R102, PT, PT, R171, 0x31, RZ ;  /* 0x00000031ab667810 */ /* 0x000fe20007ffe0ff */
[----:B------:R-:W-:Y:S01]  /*cc50*/  FFMA.FTZ R60, R3, R105, R60 ;  /* 0x00000069033c7223 */ /* 0x000fe2000001003c */
[----:B------:R-:W-:Y:S02]  /*cc60*/  FMNMX3.FTZ R0, R0, R50, R51, !PT ;  /* 0x0000003200007276 */ /* 0x000fe40007810033 */
[----:B------:R-:W-:Y:S02]  /*cc70*/  FMNMX3.FTZ R100, R100, R44, R45, !PT ;  /* 0x0000002c64647276 */ /* 0x000fe4000781002d */
[C---:B------:R-:W-:Y:S02]  /*cc80*/  IADD3 R2, PT, PT, R171.reuse, 0x39, RZ ;  /* 0x00000039ab027810 */ /* 0x040fe40007ffe0ff */
[----:B------:R-:W-:Y:S02]  /*cc90*/  IADD3 R105, PT, PT, R171, 0x38, RZ ;  /* 0x00000038ab697810 */ /* 0x000fe40007ffe0ff */
[----:B------:R-:W-:Y:S02]  /*cca0*/  I2FP.F32.U32 R102, R102 ;  /* 0x0000006600667245 */ /* 0x000fe40000201000 */
[----:B------:R-:W-:Y:S02]  /*ccb0*/  FMNMX3.FTZ R0, R0, R54, R55, !PT ;  /* 0x0000003600007276 */ /* 0x000fe40007810037 */
[----:B------:R-:W-:Y:S01]  /*ccc0*/  FMNMX3.FTZ R100, R100, R48, R49, !PT ;  /* 0x0000003064647276 */ /* 0x000fe20007810031 */
[C---:B------:R-:W-:Y:S01]  /*ccd0*/  FFMA.FTZ R63, R3.reuse, R102, R63 ;  /* 0x00000066033f7223 */ /* 0x040fe2000001003f */
[----:B------:R-:W-:Y:S01]  /*cce0*/  I2FP.F32.U32 R2, R2 ;  /* 0x0000000200027245 */ /* 0x000fe20000201000 */
[C---:B------:R-:W-:Y:S01]  /*ccf0*/  FFMA.FTZ R61, R3.reuse, R102, R61 ;  /* 0x00000066033d7223 */ /* 0x040fe2000001003d */
[----:B------:R-:W-:Y:S02]  /*cd00*/  I2FP.F32.U32 R105, R105 ;  /* 0x0000006900697245 */ /* 0x000fe40000201000 */
[----:B------:R-:W-:Y:S01]  /*cd10*/  FMNMX3.FTZ R0, R0, R58, R59, !PT ;  /* 0x0000003a00007276 */ /* 0x000fe2000781003b */
[C---:B------:R-:W-:Y:S01]  /*cd20*/  FFMA.FTZ R67, R3.reuse, R2, R67 ;  /* 0x0000000203437223 */ /* 0x040fe20000010043 */
[----:B------:R-:W-:Y:S01]  /*cd30*/  FMNMX3.FTZ R100, R100, R52, R53, !PT ;  /* 0x0000003464647276 */ /* 0x000fe20007810035 */
[CC--:B------:R-:W-:Y:S01]  /*cd40*/  FFMA.FTZ R66, R3.reuse, R105.reuse, R66 ;  /* 0x0000006903427223 */ /* 0x0c0fe20000010042 */
[----:B------:R-:W-:Y:S01]  /*cd50*/  FMNMX3.FTZ R0, R0, R62, R63, !PT ;  /* 0x0000003e00007276 */ /* 0x000fe2000781003f */
[C---:B------:R-:W-:Y:S01]  /*cd60*/  FFMA.FTZ R65, R3.reuse, R2, R65 ;  /* 0x0000000203417223 */ /* 0x040fe20000010041 */
[----:B------:R-:W-:Y:S01]  /*cd70*/  FMNMX3.FTZ R100, R100, R56, R57, !PT ;  /* 0x0000003864647276 */ /* 0x000fe20007810039 */
[----:B------:R-:W-:Y:S01]  /*cd80*/  FFMA.FTZ R64, R3, R105, R64 ;  /* 0x0000006903407223 */ /* 0x000fe20000010040 */
[----:B------:R-:W-:Y:S02]  /*cd90*/  FMNMX3.FTZ R107, R0, R66, R67, !PT ;  /* 0x00000042006b7276 */ /* 0x000fe40007810043 */
[----:B------:R-:W-:Y:S02]  /*cda0*/  FMNMX3.FTZ R100, R100, R60, R61, !PT ;  /* 0x0000003c64647276 */ /* 0x000fe4000781003d */
[----:B------:R-:W-:Y:S01]  /*cdb0*/  IADD3 R172, PT, PT, R172, -0x1, RZ ;  /* 0xffffffffacac7810 */ /* 0x000fe20007ffe0ff */
[----:B------:R-:W-:Y:S01]  /*cdc0*/  SHFL.BFLY PT, R0, R107, 0x2, 0x1f ;  /* 0x0c401f006b007f89 */ /* 0x000fe200000e0000 */
[----:B------:R-:W-:Y:S02]  /*cdd0*/  FMNMX3.FTZ R111, R100, R64, R65, !PT ;  /* 0x00000040646f7276 */ /* 0x000fe40007810041 */
[----:B------:R-:W-:Y:S02]  /*cde0*/  IADD3 R173, PT, PT, R173, -0x80, RZ ;  /* 0xffffff80adad7810 */ /* 0x000fe40007ffe0ff */
[----:B------:R-:W-:Y:S03]  /*cdf0*/  IADD3 R171, PT, PT, R171, -0x80, RZ ;  /* 0xffffff80abab7810 */ /* 0x000fe60007ffe0ff */
[----:B------:R-:W1:Y:S02]  /*ce00*/  SHFL.BFLY PT, R2, R111, 0x2, 0x1f ;  /* 0x0c401f006f027f89 */ /* 0x000e6400000e0000 */
[----:B-1----:R-:W-:Y:S02]  /*ce10*/  FMNMX.FTZ R109, R111, R2, !PT ;  /* 0x000000026f6d7209 */ /* 0x002fe40007810000 */
[----:B------:R-:W-:Y:S04]  /*ce20*/  FMNMX.FTZ R105, R107, R0, !PT ;  /* 0x000000006b697209 */ /* 0x000fe80007810000 */
[----:B------:R-:W1:Y:S08]  /*ce30*/  SHFL.BFLY PT, R2, R109, 0x1, 0x1f ;  /* 0x0c201f006d027f89 */ /* 0x000e7000000e0000 */
[----:B------:R-:W2:Y:S01]  /*ce40*/  SHFL.BFLY PT, R0, R105, 0x1, 0x1f ;  /* 0x0c201f0069007f89 */ /* 0x000ea200000e0000 */
[----:B-1----:R-:W-:Y:S07]  /*ce50*/  FMNMX.FTZ R2, R109, R2, !PT ;  /* 0x000000026d027209 */ /* 0x002fee0007810000 */
[----:B------:R-:W-:Y:S01]  /*ce60*/  LDSM.16.MT88.4 R108, [R146+0x6000] ;  /* 0x00600000926c783b */ /* 0x000fe20000004200 */
[----:B--2---:R-:W-:Y:S04]  /*ce70*/  FMNMX.FTZ R0, R105, R0, !PT ;  /* 0x0000000069007209 */ /* 0x004fe80007810000 */
[C---:B------:R-:W-:Y:S01]  /*ce80*/  FSETP.NEU.FTZ.AND P0, PT, R0.reuse, -INF , PT ;  /* 0xff8000000000780b */ /* 0x040fe20003f1d000 */
[C---:B------:R-:W-:Y:S01]  /*ce90*/  FMUL.FTZ R116, R0.reuse, UR4 ;  /* 0x0000000400747c20 */ /* 0x040fe20008410000 */
[----:B------:R-:W-:Y:S01]  /*cea0*/  FADD.FTZ R102, -R0, R103 ;  /* 0x0000006700667221 */ /* 0x000fe20000010100 */
[----:B------:R-:W1:Y:S01]  /*ceb0*/  LDSM.16.MT88.4 R104, [R150+0x6000] ;  /* 0x006000009668783b */ /* 0x000e620000004200 */
[----:B------:R-:W-:Y:S02]  /*cec0*/  FADD.FTZ R103, -R2, R101 ;  /* 0x0000006502677221 */ /* 0x000fe40000010100 */
[----:B------:R-:W-:Y:S01]  /*ced0*/  FMUL.FTZ R100, R102, UR4 ;  /* 0x0000000466647c20 */ /* 0x000fe20008410000 */
[----:B------:R-:W-:Y:S01]  /*cee0*/  FSEL R116, R116, RZ, P0 ;  /* 0x000000ff74747208 */ /* 0x000fe20000000000 */
[C---:B------:R-:W-:Y:S01]  /*cef0*/  FMUL.FTZ R102, R2.reuse, UR4 ;  /* 0x0000000402667c20 */ /* 0x040fe20008410000 */
[----:B------:R-:W-:Y:S01]  /*cf00*/  FSETP.NEU.FTZ.AND P0, PT, R2, -INF , PT ;  /* 0xff8000000200780b */ /* 0x000fe20003f1d000 */
[----:B------:R-:W-:Y:S02]  /*cf10*/  FMUL.FTZ R101, R103, UR4 ;  /* 0x0000000467657c20 */ /* 0x000fe40008410000 */
[--C-:B------:R-:W-:Y:S01]  /*cf20*/  FFMA.FTZ R118, R10, UR4, -R116.reuse ;  /* 0x000000040a767c23 */ /* 0x100fe20008010874 */
[----:B------:R-:W-:Y:S01]  /*cf30*/  FSEL R102, R102, RZ, P0 ;  /* 0x000000ff66667208 */ /* 0x000fe20000000000 */
[--C-:B------:R-:W-:Y:S01]  /*cf40*/  FFMA.FTZ R117, R11, UR4, -R116.reuse ;  /* 0x000000040b757c23 */ /* 0x100fe20008010874 */
[--C-:B------:R-:W-:Y:S01]  /*cf50*/  FFMA.FTZ R121, R6, UR4, -R116.reuse ;  /* 0x0000000406797c23 */ /* 0x100fe20008010874 */
[----:B------:R-:W-:Y:S01]  /*cf60*/  FFMA.FTZ R119, R7, UR4, -R116 ;  /* 0x0000000407777c23 */ /* 0x000fe20008010874 */
[----:B------:R-:W2:Y:S01]  /*cf70*/  MUFU.EX2 R100, R100 ;  /* 0x0000006400647308 */ /* 0x000ea20000000800 */
[--C-:B------:R-:W-:Y:S01]  /*cf80*/  FFMA.FTZ R120, R8, UR4, -R102.reuse ;  /* 0x0000000408787c23 */ /* 0x100fe20008010866 */
[--C-:B------:R-:W-:Y:S01]  /*cf90*/  FFMA.FTZ R103, R9, UR4, -R102.reuse ;  /* 0x0000000409677c23 */ /* 0x100fe20008010866 */
[--C-:B------:R-:W-:Y:S01]  /*cfa0*/  FFMA.FTZ R124, R4, UR4, -R102.reuse ;  /* 0x00000004047c7c23 */ /* 0x100fe20008010866 */
[--C-:B------:R-:W-:Y:S06]  /*cfb0*/  FFMA.FTZ R122, R5, UR4, -R102.reuse ;  /* 0x00000004057a7c23 */ /* 0x100fec0008010866 */
[----:B------:R-:W3:Y:S01]  /*cfc0*/  MUFU.EX2 R101, R101 ;  /* 0x0000006500657308 */ /* 0x000ee20000000800 */
[----:B------:R-:W-:Y:S01]  /*cfd0*/  FFMA.FTZ R130, R24, UR4, -R102 ;  /* 0x0000000418827c23 */ /* 0x000fe20008010866 */
[----:B------:R-:W-:Y:S01]  /*cfe0*/  FFMA.FTZ R30, R30, UR4, -R116 ;  /* 0x000000041e1e7c23 */ /* 0x000fe20008010874 */
[--C-:B------:R-:W-:Y:S07]  /*cff0*/  FFMA.FTZ R133, R36, UR4, -R102.reuse ;  /* 0x0000000424857c23 */ /* 0x100fee0008010866 */
[----:B------:R-:W-:Y:S01]  /*d000*/  MUFU.EX2 R121, R121 ;  /* 0x0000007900797308 */ /* 0x000fe20000000800 */
[--C-:B------:R-:W-:Y:S01]  /*d010*/  FFMA.FTZ R136, R37, UR4, -R102.reuse ;  /* 0x0000000425887c23 */ /* 0x100fe20008010866 */
[--C-:B------:R-:W-:Y:S01]  /*d020*/  FFMA.FTZ R131, R40, UR4, -R102.reuse ;  /* 0x0000000428837c23 */ /* 0x100fe20008010866 */
[----:B------:R-:W-:Y:S07]  /*d030*/  FFMA.FTZ R134, R41, UR4, -R102 ;  /* 0x0000000429867c23 */ /* 0x000fee0008010866 */
[----:B------:R-:W4:Y:S01]  /*d040*/  MUFU.EX2 R119, R119 ;  /* 0x0000007700777308 */ /* 0x000f220000000800 */
[C---:B--2---:R-:W-:Y:S01]  /*d050*/  FMUL.FTZ R6, R100.reuse, R98 ;  /* 0x0000006264067220 */ /* 0x044fe20000410000 */
[C---:B------:R-:W-:Y:S01]  /*d060*/  FMUL.FTZ R7, R100.reuse, R99 ;  /* 0x0000006364077220 */ /* 0x040fe20000410000 */
[C---:B------:R-:W-:Y:S07]  /*d070*/  FMUL.FTZ R10, R100.reuse, R94 ;  /* 0x0000005e640a7220 */ /* 0x040fee0000410000 */
[----:B------:R-:W-:Y:S01]  /*d080*/  MUFU.EX2 R118, R118 ;  /* 0x0000007600767308 */ /* 0x000fe20000000800 */
[C---:B------:R-:W-:Y:S01]  /*d090*/  FMUL.FTZ R11, R100.reuse, R95 ;  /* 0x0000005f640b7220 */ /* 0x040fe20000410000 */
[C---:B---3--:R-:W-:Y:S01]  /*d0a0*/  FMUL.FTZ R4, R101.reuse, R96 ;  /* 0x0000006065047220 */ /* 0x048fe20000410000 */
[C---:B------:R-:W-:Y:S07]  /*d0b0*/  FMUL.FTZ R5, R101.reuse, R97 ;  /* 0x0000006165057220 */ /* 0x040fee0000410000 */
[----:B------:R-:W2:Y:S01]  /*d0c0*/  MUFU.EX2 R117, R117 ;  /* 0x0000007500757308 */ /* 0x000ea20000000800 */
[C---:B------:R-:W-:Y:S01]  /*d0d0*/  FMUL.FTZ R8, R101.reuse, R92 ;  /* 0x0000005c65087220 */ /* 0x040fe20000410000 */
[----:B------:R-:W-:Y:S01]  /*d0e0*/  FMUL.FTZ R9, R101, R93 ;  /* 0x0000005d65097220 */ /* 0x000fe20000410000 */
[C---:B------:R-:W-:Y:S07]  /*d0f0*/  FMUL.FTZ R70, R100.reuse, R70 ;  /* 0x0000004664467220 */ /* 0x040fee0000410000 */
[----:B------:R-:W-:Y:S01]  /*d100*/  MUFU.EX2 R124, R124 ;  /* 0x0000007c007c7308 */ /* 0x000fe20000000800 */
[C---:B------:R-:W-:Y:S01]  /*d110*/  FMUL.FTZ R71, R100.reuse, R71 ;  /* 0x0000004764477220 */ /* 0x040fe20000410000 */
[----:B----4-:R-:W-:Y:S01]  /*d120*/  F2FP.F16.F32.PACK_AB R97, R119, R121 ;  /* 0x000000797761723e */ /* 0x010fe200000000ff */
[C---:B------:R-:W-:Y:S07]  /*d130*/  FMUL.FTZ R68, R101.reuse, R68 ;  /* 0x0000004465447220 */ /* 0x040fee0000410000 */
[----:B------:R-:W3:Y:S01]  /*d140*/  MUFU.EX2 R122, R122 ;  /* 0x0000007a007a7308 */ /* 0x000ee20000000800 */
[----:B------:R-:W-:Y:S01]  /*d150*/  FMUL.FTZ R69, R101, R69 ;  /* 0x0000004565457220 */ /* 0x000fe20000410000 */
[----:B------:R-:W4:Y:S01]  /*d160*/  LDSM.16.MT88.4 R92, [R144+0x6000] ;  /* 0x00600000905c783b */ /* 0x000f220000004200 */
[C---:B------:R-:W-:Y:S07]  /*d170*/  FMUL.FTZ R74, R100.reuse, R74 ;  /* 0x0000004a644a7220 */ /* 0x040fee0000410000 */
[----:B------:R-:W-:Y:S01]  /*d180*/  MUFU.EX2 R120, R120 ;  /* 0x0000007800787308 */ /* 0x000fe20000000800 */
[C---:B------:R-:W-:Y:S01]  /*d190*/  FMUL.FTZ R75, R100.reuse, R75 ;  /* 0x0000004b644b7220 */ /* 0x040fe20000410000 */
[----:B--2---:R-:W-:Y:S01]  /*d1a0*/  F2FP.F16.F32.PACK_AB R99, R117, R118 ;  /* 0x000000767563723e */ /* 0x004fe200000000ff */
[C---:B------:R-:W-:Y:S07]  /*d1b0*/  FMUL.FTZ R72, R101.reuse, R72 ;  /* 0x0000004865487220 */ /* 0x040fee0000410000 */
[----:B------:R-:W2:Y:S01]  /*d1c0*/  MUFU.EX2 R103, R103 ;  /* 0x0000006700677308 */ /* 0x000ea20000000800 */
[C---:B------:R-:W-:Y:S01]  /*d1d0*/  FMUL.FTZ R73, R101.reuse, R73 ;  /* 0x0000004965497220 */ /* 0x040fe20000410000 */
[C---:B------:R-:W-:Y:S01]  /*d1e0*/  FMUL.FTZ R78, R100.reuse, R78 ;  /* 0x0000004e644e7220 */ /* 0x040fe20000410000 */
[----:B------:R-:W-:Y:S01]  /*d1f0*/  FMUL.FTZ R79, R100, R79 ;  /* 0x0000004f644f7220 */ /* 0x000fe20000410000 */
[C---:B------:R-:W-:Y:S01]  /*d200*/  FMUL.FTZ R76, R101.reuse, R76 ;  /* 0x0000004c654c7220 */ /* 0x040fe20000410000 */
[C---:B------:R-:W-:Y:S01]  /*d210*/  FMUL.FTZ R77, R101.reuse, R77 ;  /* 0x0000004d654d7220 */ /* 0x040fe20000410000 */
[----:B---3--:R-:W-:Y:S01]  /*d220*/  F2FP.F16.F32.PACK_AB R96, R122, R124 ;  /* 0x0000007c7a60723e */ /* 0x008fe200000000ff */
[C---:B------:R-:W-:Y:S01]  /*d230*/  FMUL.FTZ R82, R100.reuse, R82 ;  /* 0x0000005264527220 */ /* 0x040fe20000410000 */
[----:B------:R-:W-:Y:S01]  /*d240*/  FMUL.FTZ R83, R100, R83 ;  /* 0x0000005364537220 */ /* 0x000fe20000410000 */
[C---:B------:R-:W-:Y:S01]  /*d250*/  FMUL.FTZ R80, R101.reuse, R80 ;  /* 0x0000005065507220 */ /* 0x040fe20000410000 */
[----:B------:R-:W-:Y:S01]  /*d260*/  FMUL.FTZ R81, R101, R81 ;  /* 0x0000005165517220 */ /* 0x000fe20000410000 */
[--C-:B------:R-:W-:Y:S01]  /*d270*/  FFMA.FTZ R126, R14, UR4, -R116.reuse ;  /* 0x000000040e7e7c23 */ /* 0x100fe20008010874 */
[C---:B------:R-:W-:Y:S01]  /*d280*/  FMUL.FTZ R14, R100.reuse, R90 ;  /* 0x0000005a640e7220 */ /* 0x040fe20000410000 */
[----:B------:R-:W-:Y:S01]  /*d290*/  FFMA.FTZ R123, R15, UR4, -R116 ;  /* 0x000000040f7b7c23 */ /* 0x000fe20008010874 */
[----:B--2---:R-:W-:Y:S01]  /*d2a0*/  F2FP.F16.F32.PACK_AB R98, R103, R120 ;  /* 0x000000786762723e */ /* 0x004fe200000000ff */
[----:B------:R-:W-:Y:S01]  /*d2b0*/  FMUL.FTZ R15, R100, R91 ;  /* 0x0000005b640f7220 */ /* 0x000fe20000410000 */
[--C-:B------:R-:W-:Y:S01]  /*d2c0*/  FFMA.FTZ R128, R12, UR4, -R102.reuse ;  /* 0x000000040c807c23 */ /* 0x100fe20008010866 */
[----:B------:R-:W-:Y:S01]  /*d2d0*/  FMUL.FTZ R12, R101, R88 ;  /* 0x00000058650c7220 */ /* 0x000fe20000410000 */
[----:B------:R-:W-:Y:S01]  /*d2e0*/  MUFU.EX2 R126, R126 ;  /* 0x0000007e007e7308 */ /* 0x000fe20000000800 */
[----:B------:R-:W-:Y:S01]  /*d2f0*/  FFMA.FTZ R125, R17, UR4, -R102 ;  /* 0x00000004117d7c23 */ /* 0x000fe20008010866 */
[----:B------:R-:W-:Y:S01]  /*d300*/  FMUL.FTZ R17, R101, R85 ;  /* 0x0000005565117220 */ /* 0x000fe20000410000 */
[C---:B-1----:R-:W-:Y:S07]  /*d310*/  HMMA.16816.F32 R4, R96.reuse, R104, R4 ;  /* 0x000000686004723c */ /* 0x042fee0000001804 */
[----:B------:R-:W1:Y:S10]  /*d320*/  MUFU.EX2 R123, R123 ;  /* 0x0000007b007b7308 */ /* 0x000e740000000800 */
[----:B------:R-:W-:Y:S01]  /*d330*/  MUFU.EX2 R128, R128 ;  /* 0x0000008000807308 */ /* 0x000fe20000000800 */
[----:B------:R-:W-:Y:S01]  /*d340*/  FFMA.FTZ R129, R22, UR4, -R116 ;  /* 0x0000000416817c23 */ /* 0x000fe20008010874 */
        /* <DEDUP_REMOVED lines=8> */
[----:B-1----:R-:W-:Y:S01]  /*d3d0*/  F2FP.F16.F32.PACK_AB R85, R123, R126 ;  /* 0x0000007e7b55723e */ /* 0x002fe200000000ff */
[C---:B------:R-:W-:Y:S08]  /*d3e0*/  HMMA.16816.F32 R68, R96.reuse, R108, R68 ;  /* 0x0000006c6044723c */ /* 0x040ff00000001844 */
[----:B------:R-:W-:Y:S01]  /*d3f0*/  MUFU.EX2 R132, R132 ;  /* 0x0000008400847308 */ /* 0x000fe20000000800 */
[----:B------:R-:W-:Y:S01]  /*d400*/  FFMA.FTZ R45, R48, UR4, -R102 ;  /* 0x00000004302d7c23 */ /* 0x000fe20008010866 */
[--C-:B------:R-:W-:Y:S01]  /*d410*/  FFMA.FTZ R46, R46, UR4, -R116.reuse ;  /* 0x000000042e2e7c23 */ /* 0x100fe20008010874 */
[--C-:B------:R-:W-:Y:S07]  /*d420*/  FFMA.FTZ R47, R47, UR4, -R116.reuse ;  /* 0x000000042f2f7c23 */ /* 0x100fee0008010874 */
[----:B------:R-:W1:Y:S01]  /*d430*/  MUFU.EX2 R127, R127 ;  /* 0x0000007f007f7308 */ /* 0x000e620000000800 */
[--C-:B------:R-:W-:Y:S01]  /*d440*/  FFMA.FTZ R50, R50, UR4, -R116.reuse ;  /* 0x0000000432327c23 */ /* 0x100fe20008010874 */
[C---:B------:R-:W-:Y:S01]  /*d450*/  HMMA.16816.F32 R72, R96.reuse, R110, R72 ;  /* 0x0000006e6048723c */ /* 0x040fe20000001848 */
[----:B------:R-:W3:Y:S07]  /*d460*/  LDSM.16.MT88.4 R108, [R146+0x6800] ;  /* 0x00680000926c783b */ /* 0x000eee0000004200 */
[----:B------:R-:W-:Y:S01]  /*d470*/  MUFU.EX2 R130, R130 ;  /* 0x0000008200827308 */ /* 0x000fe20000000800 */
[----:B------:R-:W-:Y:S01]  /*d480*/  FFMA.FTZ R51, R51, UR4, -R116 ;  /* 0x0000000433337c23 */ /* 0x000fe20008010874 */
[--C-:B------:R-:W-:Y:S01]  /*d490*/  FFMA.FTZ R44, R44, UR4, -R102.reuse ;  /* 0x000000042c2c7c23 */ /* 0x100fe20008010866 */
[----:B------:R-:W-:Y:S07]  /*d4a0*/  FFMA.FTZ R48, R49, UR4, -R102 ;  /* 0x0000000431307c23 */ /* 0x000fee0008010866 */
[----:B------:R-:W-:Y:S01]  /*d4b0*/  MUFU.EX2 R133, R133 ;  /* 0x0000008500857308 */ /* 0x000fe20000000800 */
[----:B------:R-:W-:Y:S01]  /*d4c0*/  FFMA.FTZ R121, R100, R175, R121 ;  /* 0x000000af64797223 */ /* 0x000fe20000010079 */
[C---:B------:R-:W-:Y:S08]  /*d4d0*/  HMMA.16816.F32 R76, R96.reuse, R112, R76 ;  /* 0x00000070604c723c */ /* 0x040ff0000000184c */
[----:B------:R-:W-:Y:S01]  /*d4e0*/  MUFU.EX2 R136, R136 ;  /* 0x0000008800887308 */ /* 0x000fe20000000800 */
[--C-:B------:R-:W-:Y:S01]  /*d4f0*/  FFMA.FTZ R113, R18, UR4, -R116.reuse ;  /* 0x0000000412717c23 */ /* 0x100fe20008010874 */
[C---:B------:R-:W-:Y:S01]  /*d500*/  FMUL.FTZ R18, R100.reuse, R86 ;  /* 0x0000005664127220 */ /* 0x040fe20000410000 */
[----:B-1----:R-:W-:Y:S01]  /*d510*/  F2FP.F16.F32.PACK_AB R20, R127, R132 ;  /* 0x000000847f14723e */ /* 0x002fe200000000ff */
[----:B------:R-:W-:Y:S01]  /*d520*/  FFMA.FTZ R112, R19, UR4, -R116 ;  /* 0x0000000413707c23 */ /* 0x000fe20008010874 */
[----:B------:R-:W-:Y:S01]  /*d530*/  FMUL.FTZ R19, R100, R87 ;  /* 0x0000005764137220 */ /* 0x000fe20000410000 */
[C---:B------:R-:W-:Y:S04]  /*d540*/  HMMA.16816.F32 R80, R96.reuse, R114, R80 ;  /* 0x000000726050723c */ /* 0x040fe80000001850 */
[----:B------:R-:W-:Y:S01]  /*d550*/  MUFU.EX2 R113, R113 ;  /* 0x0000007100717308 */ /* 0x000fe20000000800 */
[--C-:B------:R-:W-:Y:S01]  /*d560*/  FFMA.FTZ R115, R13, UR4, -R102.reuse ;  /* 0x000000040d737c23 */ /* 0x100fe20008010866 */
[----:B------:R-:W-:Y:S01]  /*d570*/  FFMA.FTZ R114, R16, UR4, -R102 ;  /* 0x0000000410727c23 */ /* 0x000fe20008010866 */
[C---:B------:R-:W-:Y:S07]  /*d580*/  FMUL.FTZ R13, R101.reuse, R89 ;  /* 0x00000059650d7220 */ /* 0x040fee0000410000 */
[----:B------:R-:W1:Y:S01]  /*d590*/  MUFU.EX2 R112, R112 ;  /* 0x0000007000707308 */ /* 0x000e620000000800 */
[----:B------:R-:W5:Y:S01]  /*d5a0*/  LDSM.16.MT88.4 R88, [R145+0x6800] ;  /* 0x006800009158783b */ /* 0x000f620000004200 */
[C---:B------:R-:W-:Y:S01]  /*d5b0*/  FMUL.FTZ R16, R101.reuse, R84 ;  /* 0x0000005465107220 */ /* 0x040fe20000410000 */
[--C-:B------:R-:W-:Y:S07]  /*d5c0*/  FFMA.FTZ R62, R62, UR4, -R116.reuse ;  /* 0x000000043e3e7c23 */ /* 0x100fee0008010874 */
[----:B------:R-:W2:Y:S01]  /*d5d0*/  MUFU.EX2 R115, R115 ;  /* 0x0000007300737308 */ /* 0x000ea20000000800 */
[----:B------:R-:W-:Y:S01]  /*d5e0*/  FFMA.FTZ R66, R66, UR4, -R116 ;  /* 0x0000000442427c23 */ /* 0x000fe20008010874 */
[C---:B----4-:R-:W-:Y:S08]  /*d5f0*/  HMMA.16816.F32 R12, R96.reuse, R92, R12 ;  /* 0x0000005c600c723c */ /* 0x050ff0000000180c */
[----:B------:R-:W4:Y:S01]  /*d600*/  MUFU.EX2 R114, R114 ;  /* 0x0000007200727308 */ /* 0x000f220000000800 */
[----:B------:R-:W-:Y:S01]  /*d610*/  FFMA.FTZ R124, R101, R174, R124 ;  /* 0x000000ae657c7223 */ /* 0x000fe2000001007c */
[----:B------:R-:W-:Y:S01]  /*d620*/  FADD.FTZ R121, R119, R121 ;  /* 0x0000007977797221 */ /* 0x000fe20000010000 */
[----:B------:R-:W-:Y:S07]  /*d630*/  ISETP.NE.AND P0, PT, R172, RZ, PT ;  /* 0x000000ffac00720c */ /* 0x000fee0003f05270 */
[----:B------:R-:W-:Y:S01]  /*d640*/  MUFU.EX2 R131, R131 ;  /* 0x0000008300837308 */ /* 0x000fe20000000800 */
[----:B------:R-:W-:Y:S01]  /*d650*/  FADD.FTZ R49, R122, R124 ;  /* 0x0000007c7a317221 */ /* 0x000fe20000010000 */
[----:B------:R-:W-:Y:S01]  /*d660*/  HMMA.16816.F32 R16, R96, R94, R16 ;  /* 0x0000005e6010723c */ /* 0x000fe20000001810 */
[----:B------:R-:W5:Y:S07]  /*d670*/  LDSM.16.MT88.4 R92, [R144+0x6800] ;  /* 0x00680000905c783b */ /* 0x000f6e0000004200 */
[----:B------:R-:W-:Y:S01]  /*d680*/  MUFU.EX2 R134, R134 ;  /* 0x0000008600867308 */ /* 0x000fe20000000800 */
[----:B-1----:R-:W-:Y:S01]  /*d690*/  F2FP.F16.F32.PACK_AB R87, R112, R113 ;  /* 0x000000717057723e */ /* 0x002fe200000000ff */
[----:B------:R-:W-:Y:S01]  /*d6a0*/  FADD.FTZ R120, R120, R49 ;  /* 0x0000003178787221 */ /* 0x000fe20000010000 */
[----:B--2---:R-:W-:Y:S07]  /*d6b0*/  F2FP.F16.F32.PACK_AB R84, R115, R128 ;  /* 0x000000807354723e */ /* 0x004fee00000000ff */
[----:B------:R-:W-:Y:S01]  /*d6c0*/  MUFU.EX2 R46, R46 ;  /* 0x0000002e002e7308 */ /* 0x000fe20000000800 */
[----:B------:R-:W-:Y:S01]  /*d6d0*/  FFMA.FTZ R49, R64, UR4, -R102 ;  /* 0x0000000440317c23 */ /* 0x000fe20008010866 */
[----:B----4-:R-:W-:Y:S01]  /*d6e0*/  F2FP.F16.F32.PACK_AB R86, R125, R114 ;  /* 0x000000727d56723e */ /* 0x010fe200000000ff */
[----:B------:R-:W1:Y:S07]  /*d6f0*/  LDSM.16.MT88.4 R96, [R150+0x7000] ;  /* 0x007000009660783b */ /* 0x000e6e0000004200 */
[----:B------:R-:W-:Y:S01]  /*d700*/  MUFU.EX2 R47, R47 ;  /* 0x0000002f002f7308 */ /* 0x000fe20000000800 */
[----:B------:R-:W-:Y:S01]  /*d710*/  FADD.FTZ R118, R118, R121 ;  /* 0x0000007976767221 */ /* 0x000fe20000010000 */
[----:B------:R-:W-:Y:S01]  /*d720*/  FADD.FTZ R103, R103, R120 ;  /* 0x0000007867677221 */ /* 0x000fe20000010000 */
[----:B------:R-:W-:Y:S07]  /*d730*/  MOV R101, R2 ;  /* 0x0000000200657202 */ /* 0x000fee0000000f00 */
[----:B------:R-:W-:Y:S01]  /*d740*/  MUFU.EX2 R50, R50 ;  /* 0x0000003200327308 */ /* 0x000fe20000000800 */
[C---:B------:R-:W-:Y:S09]  /*d750*/  HMMA.16816.F32 R4, R84.reuse, R104, R4 ;  /* 0x000000685404723c */ /* 0x040ff20000001804 */
[----:B------:R-:W-:Y:S01]  /*d760*/  MUFU.EX2 R51, R51 ;  /* 0x0000003300337308 */ /* 0x000fe20000000800 */
[----:B------:R-:W-:Y:S01]  /*d770*/  FADD.FTZ R117, R117, R118 ;  /* 0x0000007675757221 */ /* 0x000fe20000010000 */
[----:B------:R-:W-:Y:S08]  /*d780*/  FADD.FTZ R128, R128, R103 ;  /* 0x0000006780807221 */ /* 0x000ff00000010000 */
[----:B------:R-:W-:Y:S01]  /*d790*/  MUFU.EX2 R44, R44 ;  /* 0x0000002c002c7308 */ /* 0x000fe20000000800 */
[C---:B------:R-:W-:Y:S01]  /*d7a0*/  HMMA.16816.F32 R8, R84.reuse, R106, R8 ;  /* 0x0000006a5408723c */ /* 0x040fe20000001808 */
[----:B------:R-:W2:Y:S08]  /*d7b0*/  LDSM.16.MT88.4 R104, [R146+0x7000] ;  /* 0x007000009268783b */ /* 0x000eb00000004200 */
[----:B------:R-:W-:Y:S01]  /*d7c0*/  MUFU.EX2 R135, R135 ;  /* 0x0000008700877308 */ /* 0x000fe20000000800 */
[----:B------:R-:W-:Y:S01]  /*d7d0*/  FADD.FTZ R115, R115, R128 ;  /* 0x0000008073737221 */ /* 0x000fe20000010000 */
[----:B------:R-:W-:Y:S08]  /*d7e0*/  MOV R103, R0 ;  /* 0x0000000000677202 */ /* 0x000ff00000000f00 */
[----:B------:R-:W-:Y:S01]  /*d7f0*/  MUFU.EX2 R45, R45 ;  /* 0x0000002d002d7308 */ /* 0x000fe20000000800 */
[C---:B---3--:R-:W-:Y:S03]  /*d800*/  HMMA.16816.F32 R68, R84.reuse, R108, R68 ;  /* 0x0000006c5444723c */ /* 0x048fe60000001844 */
[--C-:B------:R-:W-:Y:S01]  /*d810*/  FFMA.FTZ R108, R26, UR4, -R116.reuse ;  /* 0x000000041a6c7c23 */ /* 0x100fe20008010874 */
[----:B------:R-:W-:Y:S05]  /*d820*/  FFMA.FTZ R109, R27, UR4, -R116 ;  /* 0x000000041b6d7c23 */ /* 0x000fea0008010874 */
[----:B------:R-:W-:Y:S01]  /*d830*/  MUFU.EX2 R48, R48 ;  /* 0x0000003000307308 */ /* 0x000fe20000000800 */
[----:B------:R-:W-:Y:S01]  /*d840*/  FADD.FTZ R114, R114, R115 ;  /* 0x0000007372727221 */ /* 0x000fe20000010000 */
[C---:B------:R-:W-:Y:S08]  /*d850*/  HMMA.16816.F32 R72, R84.reuse, R110, R72 ;  /* 0x0000006e5448723c */ /* 0x040ff00000001848 */
[----:B------:R-:W-:Y:S01]  /*d860*/  MUFU.EX2 R108, R108 ;  /* 0x0000006c006c7308 */ /* 0x000fe20000000800 */
[----:B------:R-:W-:Y:S01]  /*d870*/  FFMA.FTZ R111, R25, UR4, -R102 ;  /* 0x00000004196f7c23 */ /* 0x000fe20008010866 */
[----:B------:R-:W-:Y:S01]  /*d880*/  FFMA.FTZ R110, R23, UR4, -R116 ;  /* 0x00000004176e7c23 */ /* 0x000fe20008010874 */
[----:B------:R-:W3:Y:S07]  /*d890*/  LDSM.16.MT88.4 R24, [R145+0x7000] ;  /* 0x007000009118783b */ /* 0x000eee0000004200 */
[----:B------:R-:W4:Y:S01]  /*d8a0*/  MUFU.EX2 R109, R109 ;  /* 0x0000006d006d7308 */ /* 0x000f220000000800 */
[----:B------:R-:W-:Y:S01]  /*d8b0*/  FADD.FTZ R125, R125, R114 ;  /* 0x000000727d7d7221 */ /* 0x000fe20000010000 */
[C---:B-----5:R-:W-:Y:S08]  /*d8c0*/  HMMA.16816.F32 R76, R84.reuse, R88, R76 ;  /* 0x00000058544c723c */ /* 0x060ff0000000184c */
[----:B------:R-:W5:Y:S01]  /*d8d0*/  MUFU.EX2 R110, R110 ;  /* 0x0000006e006e7308 */ /* 0x000f620000000800 */
[----:B------:R-:W-:Y:S09]  /*d8e0*/  FADD.FTZ R132, R132, R125 ;  /* 0x0000007d84847221 */ /* 0x000ff20000010000 */
[----:B------:R-:W1:Y:S01]  /*d8f0*/  MUFU.EX2 R111, R111 ;  /* 0x0000006f006f7308 */ /* 0x000e620000000800 */
[----:B------:R-:W-:Y:S01]  /*d900*/  FADD.FTZ R127, R127, R132 ;  /* 0x000000847f7f7221 */ /* 0x000fe20000010000 */
[C---:B------:R-:W-:Y:S01]  /*d910*/  HMMA.16816.F32 R80, R84.reuse, R90, R80 ;  /* 0x0000005a5450723c */ /* 0x040fe20000001850 */
[----:B------:R-:W-:Y:S07]  /*d920*/  LDSM.16.MT88.4 R88, [R150+0x7800] ;  /* 0x007800009658783b */ /* 0x000fee0000004200 */
[----:B------:R-:W-:Y:S01]  /*d930*/  MUFU.EX2 R49, R49 ;  /* 0x0000003100317308 */ /* 0x000fe20000000800 */
[----:B----4-:R-:W-:Y:S01]  /*d940*/  F2FP.F16.F32.PACK_AB R23, R109, R108 ;  /* 0x0000006c6d17723e */ /* 0x010fe200000000ff */
[C---:B------:R-:W-:Y:S03]  /*d950*/  HMMA.16816.F32 R12, R84.reuse, R92, R12 ;  /* 0x0000005c540c723c */ /* 0x040fe6000000180c */
[----:B-----5:R-:W-:Y:S02]  /*d960*/  F2FP.F16.F32.PACK_AB R21, R110, R129 ;  /* 0x000000816e15723e */ /* 0x020fe400000000ff */
[C---:B-1----:R-:W-:Y:S01]  /*d970*/  F2FP.F16.F32.PACK_AB R22, R111.reuse, R130 ;  /* 0x000000826f16723e */ /* 0x042fe200000000ff */
[----:B------:R-:W-:Y:S02]  /*d980*/  FADD.FTZ R130, R130, R127 ;  /* 0x0000007f82827221 */ /* 0x000fe40000010000 */
[----:B------:R-:W-:Y:S01]  /*d990*/  HMMA.16816.F32 R16, R84, R94, R16 ;  /* 0x0000005e5410723c */ /* 0x000fe20000001810 */
[----:B------:R-:W1:Y:S02]  /*d9a0*/  LDSM.16.MT88.4 R84, [R144+0x7000] ;  /* 0x007000009054783b */ /* 0x000e640000004200 */
[----:B------:R-:W-:Y:S05]  /*d9b0*/  FADD.FTZ R111, R111, R130 ;  /* 0x000000826f6f7221 */ /* 0x000fea0000010000 */
[C---:B------:R-:W-:Y:S01]  /*d9c0*/  HMMA.16816.F32 R4, R20.reuse, R96, R4 ;  /* 0x000000601404723c */ /* 0x040fe20000001804 */
[----:B------:R-:W4:Y:S04]  /*d9d0*/  LDSM.16.MT88.4 R92, [R146+0x7800] ;  /* 0x00780000925c783b */ /* 0x000f280000004200 */
[--C-:B------:R-:W-:Y:S01]  /*d9e0*/  FFMA.FTZ R97, R31, UR4, -R116.reuse ;  /* 0x000000041f617c23 */ /* 0x100fe20008010874 */
[--C-:B------:R-:W-:Y:S02]  /*d9f0*/  FFMA.FTZ R96, R35, UR4, -R116.reuse ;  /* 0x0000000423607c23 */ /* 0x100fe40008010874 */
[C---:B------:R-:W-:Y:S03]  /*da00*/  HMMA.16816.F32 R8, R20.reuse, R98, R8 ;  /* 0x000000621408723c */ /* 0x040fe60000001808 */
[----:B------:R-:W-:Y:S01]  /*da10*/  FFMA.FTZ R99, R34, UR4, -R116 ;  /* 0x0000000422637c23 */ /* 0x000fe20008010874 */
[--C-:B------:R-:W-:Y:S01]  /*da20*/  FFMA.FTZ R98, R32, UR4, -R102.reuse ;  /* 0x0000000420627c23 */ /* 0x100fe20008010866 */
[----:B------:R-:W-:Y:S03]  /*da30*/  MUFU.EX2 R97, R97 ;  /* 0x0000006100617308 */ /* 0x000fe60000000800 */
[C---:B--2---:R-:W-:Y:S07]  /*da40*/  HMMA.16816.F32 R68, R20.reuse, R104, R68 ;  /* 0x000000681444723c */ /* 0x044fee0000001844 */
[----:B------:R2:W5:Y:S01]  /*da50*/  MUFU.EX2 R104, R30 ;  /* 0x0000001e00687308 */ /* 0x0005620000000800 */
[--C-:B------:R-:W-:Y:S02]  /*da60*/  FFMA.FTZ R105, R33, UR4, -R102.reuse ;  /* 0x0000000421697c23 */ /* 0x100fe40008010866 */
[----:B------:R-:W-:Y:S07]  /*da70*/  LDSM.16.MT88.4 R32, [R150+0x8000] ;  /* 0x008000009620783b */ /* 0x000fee0000004200 */
[----:B------:R-:W-:Y:S01]  /*da80*/  MUFU.EX2 R96, R96 ;  /* 0x0000006000607308 */ /* 0x000fe20000000800 */
[C---:B------:R-:W-:Y:S09]  /*da90*/  HMMA.16816.F32 R72, R20.reuse, R106, R72 ;  /* 0x0000006a1448723c */ /* 0x040ff20000001848 */
[----:B------:R-:W-:Y:S01]  /*daa0*/  MUFU.EX2 R98, R98 ;  /* 0x0000006200627308 */ /* 0x000fe20000000800 */
[--C-:B------:R-:W-:Y:S01]  /*dab0*/  FFMA.FTZ R106, R28, UR4, -R102.reuse ;  /* 0x000000041c6a7c23 */ /* 0x100fe20008010866 */
[----:B------:R-:W-:Y:S08]  /*dac0*/  FFMA.FTZ R107, R29, UR4, -R102 ;  /* 0x000000041d6b7c23 */ /* 0x000ff00008010866 */
[----:B------:R-:W4:Y:S01]  /*dad0*/  MUFU.EX2 R99, R99 ;  /* 0x0000006300637308 */ /* 0x000f220000000800 */
[----:B--2---:R-:W2:Y:S01]  /*dae0*/  LDSM.16.MT88.4 R28, [R145+0x7800] ;  /* 0x00780000911c783b */ /* 0x004ea20000004200 */
[C---:B---3--:R-:W-:Y:S08]  /*daf0*/  HMMA.16816.F32 R76, R20.reuse, R24, R76 ;  /* 0x00000018144c723c */ /* 0x048ff0000000184c */
[----:B------:R-:W-:Y:S10]  /*db00*/  MUFU.EX2 R106, R106 ;  /* 0x0000006a006a7308 */ /* 0x000ff40000000800 */
[----:B------:R-:W3:Y:S01]  /*db10*/  MUFU.EX2 R107, R107 ;  /* 0x0000006b006b7308 */ /* 0x000ee20000000800 */
[C---:B------:R-:W-:Y:S01]  /*db20*/  HMMA.16816.F32 R80, R20.reuse, R26, R80 ;  /* 0x0000001a1450723c */ /* 0x040fe20000001850 */
[----:B------:R-:W2:Y:S08]  /*db30*/  LDSM.16.MT88.4 R24, [R144+0x7800] ;  /* 0x007800009018783b */ /* 0x000eb00000004200 */
[----:B------:R-:W3:Y:S01]  /*db40*/  MUFU.EX2 R105, R105 ;  /* 0x0000006900697308 */ /* 0x000ee20000000800 */
[C---:B-1----:R-:W-:Y:S08]  /*db50*/  HMMA.16816.F32 R12, R20.reuse, R84, R12 ;  /* 0x00000054140c723c */ /* 0x042ff0000000180c */
[----:B------:R-:W-:Y:S01]  /*db60*/  HMMA.16816.F32 R16, R20, R86, R16 ;  /* 0x000000561410723c */ /* 0x000fe20000001810 */
[----:B------:R-:W1:Y:S02]  /*db70*/  LDSM.16.MT88.4 R84, [R146+0x8000] ;  /* 0x008000009254783b */ /* 0x000e640000004200 */
[----:B-----5:R-:W-:Y:S02]  /*db80*/  F2FP.F16.F32.PACK_AB R21, R97, R104 ;  /* 0x000000686115723e */ /* 0x020fe400000000ff */
[----:B----4-:R-:W-:Y:S02]  /*db90*/  F2FP.F16.F32.PACK_AB R23, R96, R99 ;  /* 0x000000636017723e */ /* 0x010fe400000000ff */
[----:B---3--:R-:W-:Y:S01]  /*dba0*/  F2FP.F16.F32.PACK_AB R20, R107, R106 ;  /* 0x0000006a6b14723e */ /* 0x008fe200000000ff */
[----:B------:R-:W-:Y:S01]  /*dbb0*/  FADD.FTZ R106, R106, R111 ;  /* 0x0000006f6a6a7221 */ /* 0x000fe20000010000 */
[----:B------:R-:W-:Y:S03]  /*dbc0*/  F2FP.F16.F32.PACK_AB R22, R105, R98 ;  /* 0x000000626916723e */ /* 0x000fe600000000ff */
[----:B------:R-:W-:Y:S04]  /*dbd0*/  FADD.FTZ R107, R107, R106 ;  /* 0x0000006a6b6b7221 */ /* 0x000fe80000010000 */
[C---:B------:R-:W-:Y:S03]  /*dbe0*/  HMMA.16816.F32 R4, R20.reuse, R88, R4 ;  /* 0x000000581404723c */ /* 0x040fe60000001804 */
[--C-:B------:R-:W-:Y:S01]  /*dbf0*/  FFMA.FTZ R89, R38, UR4, -R116.reuse ;  /* 0x0000000426597c23 */ /* 0x100fe20008010874 */
[--C-:B------:R-:W-:Y:S04]  /*dc00*/  FFMA.FTZ R88, R42, UR4, -R116.reuse ;  /* 0x000000042a587c23 */ /* 0x100fe80008010874 */
[C---:B------:R-:W-:Y:S01]  /*dc10*/  HMMA.16816.F32 R8, R20.reuse, R90, R8 ;  /* 0x0000005a1408723c */ /* 0x040fe20000001808 */
[----:B------:R-:W-:Y:S02]  /*dc20*/  MUFU.EX2 R89, R89 ;  /* 0x0000005900597308 */ /* 0x000fe40000000800 */
[--C-:B------:R-:W-:Y:S01]  /*dc30*/  FFMA.FTZ R90, R39, UR4, -R116.reuse ;  /* 0x00000004275a7c23 */ /* 0x100fe20008010874 */
[--C-:B------:R-:W-:Y:S01]  /*dc40*/  FFMA.FTZ R91, R43, UR4, -R116.reuse ;  /* 0x000000042b5b7c23 */ /* 0x100fe20008010874 */
[----:B------:R-:W-:Y:S06]  /*dc50*/  LDSM.16.MT88.4 R36, [R146+0x8800] ;  /* 0x008800009224783b */ /* 0x000fec0000004200 */
[----:B------:R-:W-:Y:S01]  /*dc60*/  MUFU.EX2 R88, R88 ;  /* 0x0000005800587308 */ /* 0x000fe20000000800 */
[C---:B------:R-:W-:Y:S09]  /*dc70*/  HMMA.16816.F32 R68, R20.reuse, R92, R68 ;  /* 0x0000005c1444723c */ /* 0x040ff20000001844 */
[----:B------:R-:W3:Y:S01]  /*dc80*/  MUFU.EX2 R90, R90 ;  /* 0x0000005a005a7308 */ /* 0x000ee20000000800 */
[----:B------:R-:W-:Y:S09]  /*dc90*/  LDSM.16.MT88.4 R40, [R145+0x8800] ;  /* 0x008800009128783b */ /* 0x000ff20000004200 */
[----:B------:R-:W4:Y:S01]  /*dca0*/  MUFU.EX2 R91, R91 ;  /* 0x0000005b005b7308 */ /* 0x000f220000000800 */
[C---:B------:R-:W-:Y:S01]  /*dcb0*/  HMMA.16816.F32 R72, R20.reuse, R94, R72 ;  /* 0x0000005e1448723c */ /* 0x040fe20000001848 */
[----:B------:R-:W-:Y:S07]  /*dcc0*/  LDSM.16.MT88.4 R92, [R150+0x9800] ;  /* 0x00980000965c783b */ /* 0x000fee0000004200 */
[C---:B--2---:R-:W-:Y:S08]  /*dcd0*/  HMMA.16816.F32 R76, R20.reuse, R28, R76 ;  /* 0x0000001c144c723c */ /* 0x044ff0000000184c */
[C---:B------:R-:W-:Y:S01]  /*dce0*/  HMMA.16816.F32 R80, R20.reuse, R30, R80 ;  /* 0x0000001e1450723c */ /* 0x040fe20000001850 */
[----:B------:R-:W2:Y:S07]  /*dcf0*/  LDSM.16.MT88.4 R28, [R145+0x8000] ;  /* 0x00800000911c783b */ /* 0x000eae0000004200 */
[C---:B------:R-:W-:Y:S08]  /*dd00*/  HMMA.16816.F32 R12, R20.reuse, R24, R12 ;  /* 0x00000018140c723c */ /* 0x040ff0000000180c */
[----:B------:R-:W-:Y:S01]  /*dd10*/  HMMA.16816.F32 R16, R20, R26, R16 ;  /* 0x0000001a1410723c */ /* 0x000fe20000001810 */
[----:B------:R-:W5:Y:S02]  /*dd20*/  LDSM.16.MT88.4 R24, [R144+0x8000] ;  /* 0x008000009018783b */ /* 0x000f640000004200 */
[----:B---3--:R-:W-:Y:S02]  /*dd30*/  F2FP.F16.F32.PACK_AB R21, R90, R89 ;  /* 0x000000595a15723e */ /* 0x008fe400000000ff */
[----:B----4-:R-:W-:Y:S02]  /*dd40*/  F2FP.F16.F32.PACK_AB R23, R91, R88 ;  /* 0x000000585b17723e */ /* 0x010fe400000000ff */
[----:B------:R-:W-:Y:S02]  /*dd50*/  F2FP.F16.F32.PACK_AB R20, R136, R133 ;  /* 0x000000858814723e */ /* 0x000fe400000000ff */
[----:B------:R-:W-:Y:S07]  /*dd60*/  F2FP.F16.F32.PACK_AB R22, R134, R131 ;  /* 0x000000838616723e */ /* 0x000fee00000000ff */
[C---:B------:R-:W-:Y:S08]  /*dd70*/  HMMA.16816.F32 R4, R20.reuse, R32, R4 ;  /* 0x000000201404723c */ /* 0x040ff00000001804 */
[C---:B------:R-:W-:Y:S01]  /*dd80*/  HMMA.16816.F32 R8, R20.reuse, R34, R8 ;  /* 0x000000221408723c */ /* 0x040fe20000001808 */
[----:B------:R-:W3:Y:S07]  /*dd90*/  LDSM.16.MT88.4 R32, [R150+0x8800] ;  /* 0x008800009620783b */ /* 0x000eee0000004200 */
[C---:B-1----:R-:W-:Y:S08]  /*dda0*/  HMMA.16816.F32 R68, R20.reuse, R84, R68 ;  /* 0x000000541444723c */ /* 0x042ff00000001844 */
[C---:B------:R-:W-:Y:S08]  /*ddb0*/  HMMA.16816.F32 R72, R20.reuse, R86, R72 ;  /* 0x000000561448723c */ /* 0x040ff00000001848 */
[C---:B--2---:R-:W-:Y:S08]  /*ddc0*/  HMMA.16816.F32 R76, R20.reuse, R28, R76 ;  /* 0x0000001c144c723c */ /* 0x044ff0000000184c */
[C---:B------:R-:W-:Y:S01]  /*ddd0*/  HMMA.16816.F32 R80, R20.reuse, R30, R80 ;  /* 0x0000001e1450723c */ /* 0x040fe20000001850 */
[----:B------:R-:W-:Y:S07]  /*dde0*/  LDSM.16.MT88.4 R28, [R150+0x9000] ;  /* 0x00900000961c783b */ /* 0x000fee0000004200 */
[C---:B-----5:R-:W-:Y:S08]  /*ddf0*/  HMMA.16816.F32 R12, R20.reuse, R24, R12 ;  /* 0x00000018140c723c */ /* 0x060ff0000000180c */
[----:B------:R-:W-:Y:S01]  /*de00*/  HMMA.16816.F32 R16, R20, R26, R16 ;  /* 0x0000001a1410723c */ /* 0x000fe20000001810 */
[----:B------:R-:W1:Y:S02]  /*de10*/  LDSM.16.MT88.4 R24, [R144+0x8800] ;  /* 0x008800009018783b */ /* 0x000e640000004200 */
[----:B------:R-:W-:Y:S02]  /*de20*/  F2FP.F16.F32.PACK_AB R21, R47, R46 ;  /* 0x0000002e2f15723e */ /* 0x000fe400000000ff */
[----:B------:R-:W-:Y:S02]  /*de30*/  F2FP.F16.F32.PACK_AB R23, R51, R50 ;  /* 0x000000323317723e */ /* 0x000fe400000000ff */
[----:B------:R-:W-:Y:S02]  /*de40*/  F2FP.F16.F32.PACK_AB R20, R135, R44 ;  /* 0x0000002c8714723e */ /* 0x000fe400000000ff */
[----:B------:R-:W-:Y:S07]  /*de50*/  F2FP.F16.F32.PACK_AB R22, R48, R45 ;  /* 0x0000002d3016723e */ /* 0x000fee00000000ff */
[C---:B---3--:R-:W-:Y:S08]  /*de60*/  HMMA.16816.F32 R4, R20.reuse, R32, R4 ;  /* 0x000000201404723c */ /* 0x048ff00000001804 */
[C---:B------:R-:W-:Y:S01]  /*de70*/  HMMA.16816.F32 R8, R20.reuse, R34, R8 ;  /* 0x000000221408723c */ /* 0x040fe20000001808 */
[----:B------:R-:W2:Y:S07]  /*de80*/  LDSM.16.MT88.4 R32, [R146+0x9000] ;  /* 0x009000009220783b */ /* 0x000eae0000004200 */
        /* <DEDUP_REMOVED lines=8> */
[C---:B------:R-:W-:Y:S09]  /*df10*/  HMMA.16816.F32 R76, R20.reuse, R40, R76 ;  /* 0x00000028144c723c */ /* 0x040ff2000000184c */
[----:B------:R-:W3:Y:S01]  /*df20*/  MUFU.EX2 R38, R38 ;  /* 0x0000002600267308 */ /* 0x000ee20000000800 */
[--C-:B------:R-:W-:Y:S01]  /*df30*/  FFMA.FTZ R40, R52, UR4, -R102.reuse ;  /* 0x0000000434287c23 */ /* 0x100fe20008010866 */
[--C-:B------:R-:W-:Y:S08]  /*df40*/  FFMA.FTZ R41, R53, UR4, -R102.reuse ;  /* 0x0000000435297c23 */ /* 0x100ff00008010866 */
[----:B------:R-:W4:Y:S01]  /*df50*/  MUFU.EX2 R39, R39 ;  /* 0x0000002700277308 */ /* 0x000f220000000800 */
[----:B------:R-:W-:Y:S01]  /*df60*/  FADD.FTZ R52, R126, R117 ;  /* 0x000000757e347221 */ /* 0x000fe20000010000 */
[C---:B------:R-:W-:Y:S08]  /*df70*/  HMMA.16816.F32 R80, R20.reuse, R42, R80 ;  /* 0x0000002a1450723c */ /* 0x040ff00000001850 */
[----:B------:R-:W-:Y:S01]  /*df80*/  MUFU.EX2 R40, R40 ;  /* 0x0000002800287308 */ /* 0x000fe20000000800 */
[----:B------:R-:W-:Y:S01]  /*df90*/  FFMA.FTZ R42, R57, UR4, -R102 ;  /* 0x00000004392a7c23 */ /* 0x000fe20008010866 */
[----:B------:R-:W-:Y:S08]  /*dfa0*/  FADD.FTZ R52, R123, R52 ;  /* 0x000000347b347221 */ /* 0x000ff00000010000 */
[----:B------:R-:W5:Y:S01]  /*dfb0*/  MUFU.EX2 R41, R41 ;  /* 0x0000002900297308 */ /* 0x000f620000000800 */
[C---:B-1----:R-:W-:Y:S09]  /*dfc0*/  HMMA.16816.F32 R12, R20.reuse, R24, R12 ;  /* 0x00000018140c723c */ /* 0x042ff2000000180c */
[----:B------:R-:W-:Y:S01]  /*dfd0*/  MUFU.EX2 R43, R56 ;  /* 0x00000038002b7308 */ /* 0x000fe20000000800 */
[----:B------:R-:W-:Y:S01]  /*dfe0*/  FADD.FTZ R113, R113, R52 ;  /* 0x0000003471717221 */ /* 0x000fe20000010000 */
[----:B------:R-:W-:Y:S08]  /*dff0*/  FFMA.FTZ R52, R61, UR4, -R102 ;  /* 0x000000043d347c23 */ /* 0x000ff00008010866 */
[----:B------:R-:W1:Y:S01]  /*e000*/  MUFU.EX2 R42, R42 ;  /* 0x0000002a002a7308 */ /* 0x000e620000000800 */
[----:B------:R-:W-:Y:S01]  /*e010*/  FADD.FTZ R112, R112, R113 ;  /* 0x0000007170707221 */ /* 0x000fe20000010000 */
[----:B------:R-:W-:Y:S01]  /*e020*/  HMMA.16816.F32 R16, R20, R26, R16 ;  /* 0x0000001a1410723c */ /* 0x000fe20000001810 */
[----:B------:R-:W2:Y:S07]  /*e030*/  LDSM.16.MT88.4 R24, [R145+0x9000] ;  /* 0x009000009118783b */ /* 0x000eae0000004200 */
[----:B------:R-:W-:Y:S01]  /*e040*/  MUFU.EX2 R52, R52 ;  /* 0x0000003400347308 */ /* 0x000fe20000000800 */
[----:B---3--:R-:W-:Y:S01]  /*e050*/  F2FP.F16.F32.PACK_AB R21, R38, R37 ;  /* 0x000000252615723e */ /* 0x008fe200000000ff */
[----:B------:R-:W-:Y:S01]  /*e060*/  FADD.FTZ R129, R129, R112 ;  /* 0x0000007081817221 */ /* 0x000fe20000010000 */
[----:B----4-:R-:W-:Y:S02]  /*e070*/  F2FP.F16.F32.PACK_AB R23, R39, R36 ;  /* 0x000000242717723e */ /* 0x010fe400000000ff */
[----:B-----5:R-:W-:Y:S01]  /*e080*/  F2FP.F16.F32.PACK_AB R20, R41, R40 ;  /* 0x000000282914723e */ /* 0x020fe200000000ff */
[----:B------:R-:W-:Y:S01]  /*e090*/  FADD.FTZ R129, R110, R129 ;  /* 0x000000816e817221 */ /* 0x000fe20000010000 */
[----:B-1----:R-:W-:Y:S03]  /*e0a0*/  F2FP.F16.F32.PACK_AB R22, R42, R43 ;  /* 0x0000002b2a16723e */ /* 0x002fe600000000ff */
[----:B------:R-:W-:Y:S04]  /*e0b0*/  FADD.FTZ R108, R108, R129 ;  /* 0x000000816c6c7221 */ /* 0x000fe80000010000 */
[----:B------:R-:W-:Y:S01]  /*e0c0*/  FADD.FTZ R109, R109, R108 ;  /* 0x0000006c6d6d7221 */ /* 0x000fe20000010000 */
[C---:B------:R-:W-:Y:S03]  /*e0d0*/  HMMA.16816.F32 R4, R20.reuse, R28, R4 ;  /* 0x0000001c1404723c */ /* 0x040fe60000001804 */
[----:B------:R-:W-:Y:S04]  /*e0e0*/  FADD.FTZ R104, R104, R109 ;  /* 0x0000006d68687221 */ /* 0x000fe80000010000 */
[----:B------:R-:W-:Y:S01]  /*e0f0*/  FADD.FTZ R104, R97, R104 ;  /* 0x0000006861687221 */ /* 0x000fe20000010000 */
[C---:B------:R-:W-:Y:S01]  /*e100*/  HMMA.16816.F32 R8, R20.reuse, R30, R8 ;  /* 0x0000001e1408723c */ /* 0x040fe20000001808 */
[----:B------:R-:W1:Y:S02]  /*e110*/  LDSM.16.MT88.4 R28, [R144+0x9000] ;  /* 0x00900000901c783b */ /* 0x000e640000004200 */
[----:B------:R-:W-:Y:S05]  /*e120*/  FADD.FTZ R99, R99, R104 ;  /* 0x0000006863637221 */ /* 0x000fea0000010000 */
[C---:B--2---:R-:W-:Y:S01]  /*e130*/  HMMA.16816.F32 R68, R20.reuse, R32, R68 ;  /* 0x000000201444723c */ /* 0x044fe20000001844 */
[----:B------:R-:W-:Y:S02]  /*e140*/  MUFU.EX2 R32, R62 ;  /* 0x0000003e00207308 */ /* 0x000fe40000000800 */
[--C-:B------:R-:W-:Y:S01]  /*e150*/  FFMA.FTZ R33, R63, UR4, -R116.reuse ;  /* 0x000000043f217c23 */ /* 0x100fe20008010874 */
[----:B------:R-:W-:Y:S04]  /*e160*/  FFMA.FTZ R116, R67, UR4, -R116 ;  /* 0x0000000443747c23 */ /* 0x000fe80008010874 */
[C---:B------:R-:W-:Y:S03]  /*e170*/  HMMA.16816.F32 R72, R20.reuse, R34, R72 ;  /* 0x000000221448723c */ /* 0x040fe60000001848 */
[----:B------:R-:W2:Y:S01]  /*e180*/  MUFU.EX2 R33, R33 ;  /* 0x0000002100217308 */ /* 0x000ea20000000800 */
[--C-:B------:R-:W-:Y:S01]  /*e190*/  FFMA.FTZ R35, R60, UR4, -R102.reuse ;  /* 0x000000043c237c23 */ /* 0x100fe20008010866 */
[----:B------:R-:W-:Y:S08]  /*e1a0*/  FFMA.FTZ R102, R65, UR4, -R102 ;  /* 0x0000000441667c23 */ /* 0x000ff00008010866 */
[----:B------:R-:W-:Y:S01]  /*e1b0*/  MUFU.EX2 R34, R66 ;  /* 0x0000004200227308 */ /* 0x000fe20000000800 */
[C---:B------:R-:W-:Y:S09]  /*e1c0*/  HMMA.16816.F32 R76, R20.reuse, R24, R76 ;  /* 0x00000018144c723c */ /* 0x040ff2000000184c */
[----:B------:R-:W3:Y:S10]  /*e1d0*/  MUFU.EX2 R175, R116 ;  /* 0x0000007400af7308 */ /* 0x000ef40000000800 */
[----:B------:R-:W4:Y:S01]  /*e1e0*/  MUFU.EX2 R35, R35 ;  /* 0x0000002300237308 */ /* 0x000f220000000800 */
[----:B--2---:R-:W-:Y:S01]  /*e1f0*/  F2FP.F16.F32.PACK_AB R85, R33, R32 ;  /* 0x000000202155723e */ /* 0x004fe200000000ff */
[C---:B------:R-:W-:Y:S01]  /*e200*/  HMMA.16816.F32 R80, R20.reuse, R26, R80 ;  /* 0x0000001a1450723c */ /* 0x040fe20000001850 */
[----:B------:R-:W2:Y:S07]  /*e210*/  LDSM.16.MT88.4 R24, [R146+0x9800] ;  /* 0x009800009218783b */ /* 0x000eae0000004200 */
[----:B------:R-:W5:Y:S01]  /*e220*/  MUFU.EX2 R102, R102 ;  /* 0x0000006600667308 */ /* 0x000f620000000800 */
[----:B---3--:R-:W-:Y:S01]  /*e230*/  F2FP.F16.F32.PACK_AB R87, R175, R34 ;  /* 0x00000022af57723e */ /* 0x008fe200000000ff */
[C---:B-1----:R-:W-:Y:S03]  /*e240*/  HMMA.16816.F32 R12, R20.reuse, R28, R12 ;  /* 0x0000001c140c723c */ /* 0x042fe6000000180c */
[----:B----4-:R-:W-:Y:S01]  /*e250*/  F2FP.F16.F32.PACK_AB R84, R52, R35 ;  /* 0x000000233454723e */ /* 0x010fe200000000ff */
[----:B------:R-:W-:Y:S01]  /*e260*/  FADD.FTZ R28, R96, R99 ;  /* 0x00000063601c7221 */ /* 0x000fe20000010000 */
[----:B-----5:R-:W-:Y:S03]  /*e270*/  F2FP.F16.F32.PACK_AB R86, R102, R49 ;  /* 0x000000316656723e */ /* 0x020fe600000000ff */
[----:B------:R-:W-:Y:S01]  /*e280*/  HMMA.16816.F32 R16, R20, R30, R16 ;  /* 0x0000001e1410723c */ /* 0x000fe20000001810 */
[----:B------:R-:W1:Y:S02]  /*e290*/  LDSM.16.MT88.4 R20, [R145+0x9800] ;  /* 0x009800009114783b */ /* 0x000e640000004200 */
[----:B------:R-:W-:Y:S01]  /*e2a0*/  FADD.FTZ R30, R98, R107 ;  /* 0x0000006b621e7221 */ /* 0x000fe20000010000 */
[----:B------:R-:W-:Y:S03]  /*e2b0*/  FADD.FTZ R29, R89, R28 ;  /* 0x0000001c591d7221 */ /* 0x000fe60000010000 */
[----:B------:R-:W-:Y:S01]  /*e2c0*/  FADD.FTZ R30, R105, R30 ;  /* 0x0000001e691e7221 */ /* 0x000fe20000010000 */
[C---:B------:R-:W-:Y:S01]  /*e2d0*/  HMMA.16816.F32 R96, R84.reuse, R92, R4 ;  /* 0x0000005c5460723c */ /* 0x040fe20000001804 */
[----:B------:R-:W3:Y:S04]  /*e2e0*/  LDSM.16.MT88.4 R4, [R144+0x9800] ;  /* 0x009800009004783b */ /* 0x000ee80000004200 */
[----:B------:R-:W-:Y:S01]  /*e2f0*/  FADD.FTZ R133, R133, R30 ;  /* 0x0000001e85857221 */ /* 0x000fe20000010000 */
[----:B------:R-:W-:Y:S02]  /*e300*/  FADD.FTZ R29, R90, R29 ;  /* 0x0000001d5a1d7221 */ /* 0x000fe40000010000 */
        /* <DEDUP_REMOVED lines=36> */
[----:B------:R-:W-:Y:S06]  /*e550*/  @P0 BRA `(.L_x_5732) ;  /* 0xffffffc400bc0947 */ /* 0x000fec000383ffff */
.L_x_5728:
        /* <DEDUP_REMOVED lines=154> */
.L_x_5734:
[----:B------:R-:W-:Y:S05]  /*ef00*/  BSYNC.RECONVERGENT B0 ;  /* 0x0000000000007941 */ /* 0x000fea0003800200 */
.L_x_5733:
        /* <DEDUP_REMOVED lines=44> */
.L_x_5736:
[----:B------:R-:W-:Y:S05]  /*f1d0*/  BSYNC.RECONVERGENT B0 ;  /* 0x0000000000007941 */ /* 0x000fea0003800200 */
.L_x_5735:
        /* <DEDUP_REMOVED lines=15> */
.L_x_5738:
[----:B------:R-:W-:Y:S05]  /*f2d0*/  BSYNC.RECONVERGENT B0 ;  /* 0x0000000000007941 */ /* 0x000fea0003800200 */
.L_x_5737:
        /* <DEDUP_REMOVED lines=14> */
.L_x_5739:
        /* <DEDUP_REMOVED lines=12> */
.L_x_7186:


//--------------------- .text._ZN5flash24flash_fwd_splitkv_kernelI23Flash_fwd_kernel_traitsILi64ELi64ELi128ELi4ELb0ELb0EN7cutlass6half_tE19Flash_kernel_traitsILi64ELi64ELi128ELi4ES3_EELb1ELb0ELb1ELb0ELb0ELb1ELb0ELb0EEEvNS_16Flash_fwd_paramsE --------------------------
	.section	.text._ZN5flash24flash_fwd_splitkv_kernelI23Flash_fwd_kernel_traitsILi64ELi64ELi128ELi4ELb0ELb0EN7cutlass6half_tE19Flash_kernel_traitsILi64ELi64ELi128ELi4ES3_EELb1ELb0ELb1ELb0ELb0ELb1ELb0ELb0EEEvNS_16Flash_fwd_paramsE,"ax",@progbits
	.align	128
        .global         _ZN5flash24flash_fwd_splitkv_kernelI23Flash_fwd_kernel_traitsILi64ELi64ELi128ELi4ELb0ELb0EN7cutlass6half_tE19Flash_kernel_traitsILi64ELi64ELi128ELi4ES3_EELb1ELb0ELb1ELb0ELb0ELb1ELb0ELb0EEEvNS_16Flash_fwd_paramsE
        .type           _ZN5flash24flash_fwd_splitkv_kernelI23Flash_fwd_kernel_traitsILi64ELi64ELi128ELi4ELb0ELb0EN7cutlass6half_tE19Flash_kernel_traitsILi64ELi64ELi128ELi4ES3_EELb1ELb0ELb1ELb0ELb0ELb1ELb0ELb0EEEvNS_16Flash_fwd_paramsE,@function
        .size           _ZN5flash24flash_fwd_splitkv_kernelI23Flash_fwd_kernel_traitsILi64ELi64ELi128ELi4ELb0ELb0EN7cutlass6half_tE19Flash_kernel_traitsILi64ELi64ELi128ELi4ES3_EELb1ELb0ELb1ELb0ELb0ELb1ELb0ELb0EEEvNS_16Flash_fwd_paramsE,(.L_x_7187 - _ZN5flash24flash_fwd_splitkv_kernelI23Flash_fwd_kernel_traitsILi64ELi64ELi128ELi4ELb0ELb0EN7cutlass6half_tE19Flash_kernel_traitsILi64ELi64ELi128ELi4ES3_EELb1ELb0ELb1ELb0ELb0ELb1ELb0ELb0EEEvNS_16Flash_fwd_paramsE)
        .other          _ZN5flash24flash_fwd_splitkv_kernelI23Flash_fwd_kernel_traitsILi64ELi64ELi128ELi4ELb0ELb0EN7cutlass6half_tE19Flash_kernel_traitsILi64ELi64ELi128ELi4ES3_EELb1ELb0ELb1ELb0ELb0ELb1ELb0ELb0EEEvNS_16Flash_fwd_paramsE,@"STO_CUDA_ENTRY STV_DEFAULT"
_ZN5flash24flash_fwd_splitkv_kernelI23Flash_fwd_kernel_traitsILi64ELi64ELi128ELi4ELb0ELb0EN7cutlass6half_tE19Flash_kernel_traitsILi64ELi64ELi128ELi4ES3_EELb1ELb0ELb1ELb0ELb0ELb1ELb0ELb0EEEvNS_16Flash_fwd_paramsE:
.text._ZN5flash24flash_fwd_splitkv_kernelI23Flash_fwd_kernel_traitsILi64ELi64ELi128ELi4ELb0ELb0EN7cutlass6half_tE19Flash_kernel_traitsILi64ELi64ELi128ELi4ES3_EELb1ELb0ELb1ELb0ELb0ELb1ELb0ELb0EEEvNS_16Flash_fwd_paramsE:
[----:B------:R-:W-:Y:S08]  /*0000*/  LDC R1, c[0x0][0x37c] ;  /* 0x0000df00ff017b82 */ /* 0x000ff00000000800 */
[----:B------:R-:W1:Y:S01]  /*0010*/  LDC.64 R2, c[0x0][0x460] ;  /* 0x00011800ff027b82 */ /* 0x000e620000000a00 */
[----:B------:R-:W2:Y:S01]  /*0020*/  S2R R165, SR_CTAID.Y ;  /* 0x0000000000a57919 */ /* 0x000ea20000002600 */
[----:B------:R-:W3:Y:S01]  /*0030*/  LDCU.64 UR4, c[0x0][0x478] ;  /* 0x00008f00ff0477ac */ /* 0x000ee20008000a00 */
[----:B------:R-:W-:Y:S01]  /*0040*/  IMAD.MOV.U32 R164, RZ, RZ, -0x1 ;  /* 0xffffffffffa47424 */ /* 0x000fe200078e00ff */
[----:B------:R-:W4:Y:S04]  /*0050*/  LDCU.64 UR16, c[0x0][0x358] ;  /* 0x00006b00ff1077ac */ /* 0x000f280008000a00 */
[----:B------:R-:W2:Y:S01]  /*0060*/  LDC.64 R4, c[0x0][0x460] ;  /* 0x00011800ff047b82 */ /* 0x000ea20000000a00 */
[----:B------:R-:W4:Y:S07]  /*0070*/  LDCU.64 UR6, c[0x0][0x470] ;  /* 0x00008e00ff0677ac */ /* 0x000f2e0008000a00 */
[----:B------:R-:W4:Y:S01]  /*0080*/  LDC.64 R8, c[0x0][0x468] ;  /* 0x00011a00ff087b82 */ /* 0x000f220000000a00 */
[----:B---3--:R-:W-:-:S02]  /*0090*/  ISETP.NE.U32.AND P2, PT, RZ, UR4, PT ;  /* 0x00000004ff007c0c */ /* 0x008fc4000bf45070 */
[C---:B-1----:R-:W-:Y:S02]  /*00a0*/  ISETP.NE.U32.AND P0, PT, R2.reuse, RZ, PT ;  /* 0x000000ff0200720c */ /* 0x042fe40003f05070 */
[----:B------:R-:W-:Y:S02]  /*00b0*/  ISETP.NE.U32.AND P4, PT, R2, RZ, PT ;  /* 0x000000ff0200720c */ /* 0x000fe40003f85070 */
[C---:B------:R-:W-:Y:S02]  /*00c0*/  ISETP.NE.AND.EX P0, PT, R3.reuse, RZ, PT, P0 ;  /* 0x000000ff0300720c */ /* 0x040fe40003f05300 */
[----:B------:R-:W-:Y:S02]  /*00d0*/  ISETP.NE.AND.EX P4, PT, R3, RZ, PT, P4 ;  /* 0x000000ff0300720c */ /* 0x000fe40003f85340 */
[----:B------:R-:W-:Y:S01]  /*00e0*/  ISETP.NE.AND.EX P2, PT, RZ, UR5, PT, P2 ;  /* 0x00000005ff007c0c */ /* 0x000fe2000bf45320 */
[----:B--2---:R-:W-:Y:S01]  /*00f0*/  IMAD.WIDE.U32 R12, R165, 0x4, R4 ;  /* 0x00000004a50c7825 */ /* 0x004fe200078e0004 */
[----:B------:R-:W-:-:S02]  /*0100*/  SHF.R.U32.HI R10, RZ, 0x1e, R165 ;  /* 0x0000001eff0a7819 */ /* 0x000fc400000116a5 */
[----:B----4-:R-:W-:Y:S01]  /*0110*/  ISETP.NE.U32.AND P3, PT, RZ, UR6, PT ;  /* 0x00000006ff007c0c */ /* 0x010fe2000bf65070 */
[----:B------:R-:W-:-:S03]  /*0120*/  IMAD.SHL.U32 R11, R165, 0x4, RZ ;  /* 0x00000004a50b7824 */ /* 0x000fc600078e00ff */
[----:B------:R-:W-:Y:S01]  /*0130*/  ISETP.NE.AND.EX P3, PT, RZ, UR7, PT, P3 ;  /* 0x00000007ff007c0c */ /* 0x000fe2000bf65330 */
[----:B------:R-:W2:Y:S04]  /*0140*/  @P0 LDG.E R164, desc[UR16][R12.64] ;  /* 0x000000100ca40981 */ /* 0x000ea8000c1e1900 */
[----:B------:R1:W2:Y:S01]  /*0150*/  @P4 LDG.E R5, desc[UR16][R12.64+0x4] ;  /* 0x000004100c054981 */ /* 0x0002a2000c1e1900 */
[C---:B------:R-:W-:Y:S01]  /*0160*/  @P2 IADD3 R128, P0, PT, R11.reuse, UR4, RZ ;  /* 0x000000040b802c10 */ /* 0x040fe2000ff1e0ff */
[----:B------:R-:W3:Y:S03]  /*0170*/  S2R R15, SR_CTAID.X ;  /* 0x00000000000f7919 */ /* 0x000ee60000002500 */
[----:B------:R-:W-:Y:S01]  /*0180*/  @P2 IADD3.X R129, PT, PT, R10, UR5, RZ, P0, !PT ;  /* 0x000000050a812c10 */ /* 0x000fe200087fe4ff */
[----:B------:R-:W4:Y:S01]  /*0190*/  @!P4 LDC R0, c[0x0][0x434] ;  /* 0x00010d00ff00cb82 */ /* 0x000f220000000800 */
[----:B------:R-:W-:Y:S01]  /*01a0*/  IMAD.MOV.U32 R3, RZ, RZ, RZ ;  /* 0x000000ffff037224 */ /* 0x000fe200078e00ff */
[----:B------:R-:W-:-:S02]  /*01b0*/  @P3 IADD3 R6, P1, PT, R11, UR6, RZ ;  /* 0x000000060b063c10 */ /* 0x000fc4000ff3e0ff */
[----:B------:R-:W5:Y:S01]  /*01c0*/  @P2 LDG.E R128, desc[UR16][R128.64] ;  /* 0x0000001080802981 */ /* 0x000f62000c1e1900 */
[----:B------:R-:W3:Y:S01]  /*01d0*/  LDCU.U8 UR4, c[0x0][0x532] ;  /* 0x0000a640ff0477ac */ /* 0x000ee20008000000 */
[----:B------:R-:W-:Y:S02]  /*01e0*/  @P3 IADD3.X R7, PT, PT, R10, UR7, RZ, P1, !PT ;  /* 0x000000070a073c10 */ /* 0x000fe40008ffe4ff */
[----:B------:R-:W2:Y:S03]  /*01f0*/  @!P2 LDC R2, c[0x0][0x43c] ;  /* 0x00010f00ff02ab82 */ /* 0x000ea60000000800 */
[----:B------:R3:W5:Y:S01]  /*0200*/  @P3 LDG.E R3, desc[UR16][R6.64] ;  /* 0x0000001006033981 */ /* 0x000762000c1e1900 */
[----:B-1----:R-:W-:-:S05]  /*0210*/  IADD3 R12, P0, PT, R11, R8, RZ ;  /* 0x000000080b0c7210 */ /* 0x002fca0007f1e0ff */
[----:B------:R-:W-:Y:S01]  /*0220*/  IMAD.X R13, R10, 0x1, R9, P0 ;  /* 0x000000010a0d7824 */ /* 0x000fe200000e0609 */
[----:B------:R-:W-:-:S04]  /*0230*/  ISETP.NE.U32.AND P0, PT, R8, RZ, PT ;  /* 0x000000ff0800720c */ /* 0x000fc80003f05070 */
[C---:B------:R-:W-:Y:S02]  /*0240*/  ISETP.NE.AND.EX P0, PT, R9.reuse, RZ, PT, P0 ;  /* 0x000000ff0900720c */ /* 0x040fe40003f05300 */
[----:B------:R-:W-:Y:S02]  /*0250*/  ISETP.EQ.U32.AND P3, PT, R8, RZ, PT ;  /* 0x000000ff0800720c */ /* 0x000fe40003f62070 */
[----:B---3--:R-:W-:Y:S01]  /*0260*/  ISETP.NE.AND P1, PT, RZ, UR4, PT ;  /* 0x00000004ff007c0c */ /* 0x008fe2000bf25270 */
[----:B------:R-:W1:Y:S03]  /*0270*/  @!P2 LDC.64 R6, c[0x0][0x488] ;  /* 0x00012200ff06ab82 */ /* 0x000e660000000a00 */
[----:B------:R-:W-:-:S05]  /*0280*/  ISETP.EQ.OR.EX P3, PT, R9, RZ, !P1, P3 ;  /* 0x000000ff0900720c */ /* 0x000fca0004f62730 */
[----:B------:R-:W3:Y:S01]  /*0290*/  @!P0 LDC R8, c[0x0][0x438] ;  /* 0x00010e00ff088b82 */ /* 0x000ee20000000800 */
[----:B------:R-:W-:Y:S02]  /*02a0*/  IMAD.MOV.U32 R4, RZ, RZ, -0x1 ;  /* 0xffffffffff047424 */ /* 0x000fe400078e00ff */
[----:B------:R-:W-:-:S05]  /*02b0*/  IMAD.SHL.U32 R167, R15, 0x40, RZ ;  /* 0x000000400fa77824 */ /* 0x000fca00078e00ff */
[----:B------:R1:W5:Y:S01]  /*02c0*/  @!P3 LDG.E R4, desc[UR16][R12.64] ;  /* 0x000000100c04b981 */ /* 0x000362000c1e1900 */
[----:B--2---:R-:W-:-:S05]  /*02d0*/  @P4 IMAD.IADD R0, R5, 0x1, -R164 ;  /* 0x0000000105004824 */ /* 0x004fca00078e0aa4 */
[----:B----4-:R-:W-:Y:S01]  /*02e0*/  ISETP.GT.AND P3, PT, R0, R167, PT ;  /* 0x000000a70000720c */ /* 0x010fe20003f64270 */
[----:B-1-3--:R-:W-:-:S12]  /*02f0*/  @!P0 BRA `(.L_x_5740) ;  /* 0x00000000000c8947 */ /* 0x00afd80003800000 */
[----:B------:R-:W2:Y:S02]  /*0300*/  @P1 LDG.E R5, desc[UR16][R12.64+0x4] ;  /* 0x000004100c051981 */ /* 0x000ea4000c1e1900 */
[----:B--2--5:R-:W-:-:S06]  /*0310*/  @P1 IADD3 R8, PT, PT, R5, -R4, RZ ;  /* 0x8000000405081210 */ /* 0x024fcc0007ffe0ff */
[----:B------:R1:W5:Y:S02]  /*0320*/  @!P1 LDG.E R8, desc[UR16][R12.64] ;  /* 0x000000100c089981 */ /* 0x000364000c1e1900 */
.L_x_5740:
[----:B------:R-:W-:Y:S01]  /*0330*/  @!P2 ISETP.NE.U32.AND P0, PT, R6, RZ, PT ;  /* 0x000000ff0600a20c */ /* 0x000fe20003f05070 */
[----:B------:R-:W-:-:S12]  /*0340*/  @!P3 EXIT ;  /* 0x000000000000b94d */ /* 0x000fd80003800000 */
[----:B------:R-:W2:Y:S01]  /*0350*/  LDCU UR5, c[0x0][0x438] ;  /* 0x00008700ff0577ac */ /* 0x000ea20008000800 */
[----:B------:R-:W-:Y:S01]  /*0360*/  @!P2 ISETP.NE.AND.EX P0, PT, R7, RZ, PT, P0 ;  /* 0x000000ff0700a20c */ /* 0x000fe20003f05300 */
[----:B-----5:R-:W-:Y:S01]  /*0370*/  @P2 IMAD.IADD R128, R128, 0x1, -R3 ;  /* 0x0000000180802824 */ /* 0x020fe200078e0a03 */
[----:B------:R-:W3:Y:S01]  /*0380*/  S2R R22, SR_CTAID.Z ;  /* 0x0000000000167919 */ /* 0x000ee20000002700 */
[----:B------:R-:W4:Y:S01]  /*0390*/  LDCU UR14, c[0x0][0x508] ;  /* 0x0000a100ff0e77ac */ /* 0x000f220008000800 */
[----:B------:R-:W-:Y:S01]  /*03a0*/  @!P2 SEL R2, R2, RZ, P0 ;  /* 0x000000ff0202a207 */ /* 0x000fe20000000000 */
[----:B------:R-:W-:-:S03]  /*03b0*/  VIADD R5, R15, 0x1 ;  /* 0x000000010f057836 */ /* 0x000fc60000000000 */
[----:B------:R-:W-:Y:S01]  /*03c0*/  @!P2 IADD3 R128, PT, PT, R2, R8, -R3 ;  /* 0x000000080280a210 */ /* 0x000fe20007ffe803 */
[----:B------:R-:W-:Y:S01]  /*03d0*/  IMAD R5, R5, 0x40, -R0 ;  /* 0x0000004005057824 */ /* 0x000fe200078e0a00 */
[----:B------:R-:W1:Y:S03]  /*03e0*/  S2R R2, SR_TID.X ;  /* 0x0000000000027919 */ /* 0x000e660000002100 */
        /* <DEDUP_REMOVED lines=26> */
[C---:B------:R-:W-:Y:S01]  /*0590*/  VIADD R17, R11.reuse, 0x10 ;  /* 0x000000100b117836 */ /* 0x040fe20000000000 */
[----:B--2---:R-:W-:Y:S01]  /*05a0*/  ISETP.GE.AND P1, PT, R8, UR4, PT ;  /* 0x0000000408007c0c */ /* 0x004fe2000bf26270 */
[----:B------:R-:W2:Y:S03]  /*05b0*/  LDCU.64 UR4, c[0x0][0x410] ;  /* 0x00008200ff0477ac */ /* 0x000ea60008000a00 */
[----:B------:R-:W-:Y:S01]  /*05c0*/  ISETP.GE.OR P4, PT, R11, R0, P1 ;  /* 0x000000000b00720c */ /* 0x000fe20000f86670 */
[----:B-1----:R-:W-:Y:S01]  /*05d0*/  @P0 IMAD.WIDE.U32 R14, R164, R4, RZ ;  /* 0x00000004a40e0225 */ /* 0x002fe200078e00ff */
[----:B------:R-:W-:-:S03]  /*05e0*/  ISETP.GE.OR P3, PT, R17, R0, P1 ;  /* 0x000000001100720c */ /* 0x000fc60000f66670 */
[----:B------:R-:W-:-:S04]  /*05f0*/  IMAD.WIDE.U32 R12, R167, R4, R8 ;  /* 0x00000004a70c7225 */ /* 0x000fc800078e0008 */
[----:B----4-:R-:W-:Y:S01]  /*0600*/  @!P0 IMAD.WIDE.U32 R2, R165, R6, RZ ;  /* 0x00000006a5028225 */ /* 0x010fe200078e00ff */
[----:B------:R-:W-:-:S03]  /*0610*/  @P0 MOV R2, R14 ;  /* 0x0000000e00020202 */ /* 0x000fc60000000f00 */
[----:B------:R-:W-:Y:S02]  /*0620*/  @!P0 IMAD R7, R165, R7, R3 ;  /* 0x00000007a5078224 */ /* 0x000fe400078e0203 */
[-C--:B------:R-:W-:Y:S01]  /*0630*/  @P0 IMAD R7, R164, R5.reuse, R15 ;  /* 0x00000005a4070224 */ /* 0x080fe200078e020f */
[----:B------:R-:W-:Y:S01]  /*0640*/  IADD3 R12, P0, PT, R2, R12, RZ ;  /* 0x0000000c020c7210 */ /* 0x000fe20007f1e0ff */
[----:B------:R-:W-:Y:S01]  /*0650*/  IMAD R6, R167, R5, R13 ;  /* 0x00000005a7067224 */ /* 0x000fe200078e020d */
[----:B------:R-:W1:Y:S01]  /*0660*/  @!P4 LDC.64 R2, c[0x0][0x3f0] ;  /* 0x0000fc00ff02cb82 */ /* 0x000e620000000a00 */
[----:B------:R-:W-:Y:S02]  /*0670*/  IADD3 R15, PT, PT, R11, 0x20, RZ ;  /* 0x000000200b0f7810 */ /* 0x000fe40007ffe0ff */
[----:B------:R-:W-:Y:S02]  /*0680*/  IMAD.X R13, R7, 0x1, R6, P0 ;  /* 0x00000001070d7824 */ /* 0x000fe400000e0606 */
[----:B------:R-:W-:Y:S01]  /*0690*/  ISETP.GE.OR P2, PT, R15, R0, P1 ;  /* 0x000000000f00720c */ /* 0x000fe20000f46670 */
[C---:B--2---:R-:W-:Y:S01]  /*06a0*/  IMAD.WIDE.U32 R6, R22.reuse, UR4, R12 ;  /* 0x0000000416067c25 */ /* 0x044fe2000f8e000c */
[----:B------:R-:W2:Y:S03]  /*06b0*/  LDCU UR4, c[0x0][0x434] ;  /* 0x00008680ff0477ac */ /* 0x000ea60008000800 */
[----:B------:R-:W-:Y:S01]  /*06c0*/  IMAD R19, R22, UR5, R7 ;  /* 0x0000000516137c24 */ /* 0x000fe2000f8e0207 */
[----:B------:R-:W-:Y:S01]  /*06d0*/  @!P4 MOV R18, R6 ;  /* 0x000000060012c202 */ /* 0x000fe20000000f00 */
[----:B---3--:R-:W-:-:S02]  /*06e0*/  IMAD R22, R165, UR6, R22 ;  /* 0x00000006a5167c24 */ /* 0x008fc4000f8e0216 */
[C---:B------:R-:W-:Y:S02]  /*06f0*/  VIADD R13, R11.reuse, 0x30 ;  /* 0x000000300b0d7836 */ /* 0x040fe40000000000 */
[----:B------:R-:W-:-:S03]  /*0700*/  @!P4 IMAD.WIDE.U32 R20, R11, R4, R18 ;  /* 0x000000040b14c225 */ /* 0x000fc600078e0012 */
        /* <DEDUP_REMOVED lines=19> */
.L_x_5743:
[----:B------:R-:W-:Y:S05]  /*0840*/  BSYNC.RECONVERGENT B0 ;  /* 0x0000000000007941 */ /* 0x000fea0003800200 */
.L_x_5742:
        /* <DEDUP_REMOVED lines=14> */
.L_x_5745:
[----:B------:R-:W-:Y:S05]  /*0930*/  BSYNC.RECONVERGENT B0 ;  /* 0x0000000000007941 */ /* 0x000fea0003800200 */
.L_x_5744:
        /* <DEDUP_REMOVED lines=13> */
.L_x_5747:
[----:B------:R-:W-:Y:S05]  /*0a10*/  BSYNC.RECONVERGENT B0 ;  /* 0x0000000000007941 */ /* 0x000fea0003800200 */
.L_x_5746:
        /* <DEDUP_REMOVED lines=20> */
.L_x_5741:
        /* <DEDUP_REMOVED lines=11> */
.L_x_5748:
[----:B------:R-:W-:Y:S05]  /*0c10*/  BRA.U !UP1, `(.L_x_5749) ;  /* 0x00000005098c7547 */ /* 0x000fea000b800000 */
[----:B------:R-:W2:Y:S01]  /*0c20*/  LDC R9, c[0x0][0x4f0] ;  /* 0x00013c00ff097b82 */ /* 0x000ea20000000800 */
[----:B------:R-:W-:Y:S01]  /*0c30*/  LEA R12, R133, 0xffffff80, 0x7 ;  /* 0xffffff80850c7811 */ /* 0x000fe200078e38ff */
[----:B------:R-:W3:Y:S03]  /*0c40*/  LDCU.64 UR4, c[0x0][0x4e8] ;  /* 0x00009d00ff0477ac */ /* 0x000ee60008000a00 */
[----:B------:R-:W-:Y:S01]  /*0c50*/  IABS R3, R12 ;  /* 0x0000000c00037213 */ /* 0x000fe20000000000 */
[----:B------:R-:W4:Y:S01]  /*0c60*/  LDCU.64 UR6, c[0x0][0x3a0] ;  /* 0x00007400ff0677ac */ /* 0x000f220008000a00 */
[----:B------:R-:W4:Y:S01]  /*0c70*/  LDCU.64 UR12, c[0x0][0x3b8] ;  /* 0x00007700ff0c77ac */ /* 0x000f220008000a00 */
[----:B------:R-:W4:Y:S01]  /*0c80*/  LDCU.64 UR10, c[0x0][0x3c0] ;  /* 0x00007800ff0a77ac */ /* 0x000f220008000a00 */
[----:B--2--5:R-:W-:-:S04]  /*0c90*/  IABS R5, R9 ;  /* 0x0000000900057213 */ /* 0x024fc80000000000 */
        /* <DEDUP_REMOVED lines=27> */
[----:B------:R-:W-:-:S06]  /*0e50*/  IMAD.WIDE R18, R7, 0x4, R168 ;  /* 0x0000000407127825 */ /* 0x000fcc00078e02a8 */
[----:B------:R-:W3:Y:S01]  /*0e60*/  LDG.E R18, desc[UR16][R18.64] ;  /* 0x0000001012127981 */ /* 0x000ee2000c1e1900 */
[----:B-1----:R-:W-:Y:S01]  /*0e70*/  IABS R5, R3 ;  /* 0x0000000300057213 */ /* 0x002fe20000000000 */
[----:B------:R-:W-:Y:S01]  /*0e80*/  IMAD.MOV R7, RZ, RZ, -R7 ;  /* 0x000000ffff077224 */ /* 0x000fe200078e0a07 */
[----:B----4-:R-:W-:Y:S02]  /*0e90*/  MOV R100, UR12 ;  /* 0x0000000c00647c02 */ /* 0x010fe40008000f00 */
[----:B------:R-:W1:Y:S01]  /*0ea0*/  I2F.RP R13, R5 ;  /* 0x00000005000d7306 */ /* 0x000e620000209400 */
[----:B------:R-:W-:Y:S01]  /*0eb0*/  IMAD R12, R9, R7, R12 ;  /* 0x00000007090c7224 */ /* 0x000fe200078e020c */
[----:B------:R-:W-:Y:S02]  /*0ec0*/  MOV R101, UR13 ;  /* 0x0000000d00657c02 */ /* 0x000fe40008000f00 */
[----:B------:R-:W-:-:S04]  /*0ed0*/  MOV R7, UR11 ;  /* 0x0000000b00077c02 */ /* 0x000fc80008000f00 */
        /* <DEDUP_REMOVED lines=19> */
[----:B------:R-:W-:-:S05]  /*1010*/  MOV R6, UR10 ;  /* 0x0000000a00067c02 */ /* 0x000fca0008000f00 */
[----:B------:R-:W-:-:S06]  /*1020*/  @P2 IADD3 R4, PT, PT, R4, 0x1, RZ ;  /* 0x0000000104042810 */ /* 0x000fcc0007ffe0ff */
[----:B------:R-:W-:Y:S02]  /*1030*/  @!P0 IADD3 R4, PT, PT, -R4, RZ, RZ ;  /* 0x000000ff04048210 */ /* 0x000fe40007ffe1ff */
[----:B------:R-:W-:Y:S02]  /*1040*/  @!P1 LOP3.LUT R4, RZ, R3, RZ, 0x33, !PT ;  /* 0x00000003ff049212 */ /* 0x000fe400078e33ff */
[----:B------:R-:W-:-:S05]  /*1050*/  SHF.R.S32.HI R3, RZ, 0x1f, R12 ;  /* 0x0000001fff037819 */ /* 0x000fca000001140c */
[----:B------:R-:W-:-:S04]  /*1060*/  IMAD R8, R3, R6, RZ ;  /* 0x0000000603087224 */ /* 0x000fc800078e02ff */
        /* <DEDUP_REMOVED lines=9> */
[----:B------:R-:W-:-:S02]  /*1100*/  IADD3 R17, PT, PT, R11, R16, RZ ;  /* 0x000000100b117210 */ /* 0x000fc40007ffe0ff */
[----:B------:R-:W-:Y:S02]  /*1110*/  IMAD.MOV.U32 R16, RZ, RZ, R10 ;  /* 0x000000ffff107224 */ /* 0x000fe400078e000a */
[-C--:B------:R-:W-:Y:S01]  /*1120*/  IMAD R10, R3, R100.reuse, RZ ;  /* 0x00000064030a7224 */ /* 0x080fe200078e02ff */
[----:B------:R-:W-:Y:S01]  /*1130*/  SHF.R.S32.HI R3, RZ, 0x1f, R4 ;  /* 0x0000001fff037819 */ /* 0x000fe20000011404 */
[----:B------:R-:W-:Y:S02]  /*1140*/  IMAD.IADD R19, R19, 0x1, R5 ;  /* 0x0000000113137824 */ /* 0x000fe400078e0205 */
[C---:B------:R-:W-:Y:S02]  /*1150*/  IMAD R10, R12.reuse, R101, R10 ;  /* 0x000000650c0a7224 */ /* 0x040fe400078e020a */
[----:B------:R-:W-:-:S04]  /*1160*/  IMAD.WIDE.U32 R16, R12, R100, R16 ;  /* 0x000000640c107225 */ /* 0x000fc800078e0010 */
[----:B------:R-:W-:-:S04]  /*1170*/  IMAD.WIDE.U32 R12, R12, R6, R18 ;  /* 0x000000060c0c7225 */ /* 0x000fc800078e0012 */
[----:B------:R-:W-:Y:S01]  /*1180*/  IMAD.IADD R11, R17, 0x1, R10 ;  /* 0x00000001110b7824 */ /* 0x000fe200078e020a */
[----:B------:R-:W-:Y:S01]  /*1190*/  IADD3 R9, PT, PT, R13, R8, RZ ;  /* 0x000000080d097210 */ /* 0x000fe20007ffe0ff */
[C---:B-1----:R-:W-:Y:S01]  /*11a0*/  IMAD R5, R3.reuse, UR4, RZ ;  /* 0x0000000403057c24 */ /* 0x042fe2000f8e02ff */
[----:B------:R-:W-:Y:S01]  /*11b0*/  MOV R10, R16 ;  /* 0x00000010000a7202 */ /* 0x000fe20000000f00 */
[----:B------:R-:W-:Y:S02]  /*11c0*/  IMAD R3, R3, UR6, RZ ;  /* 0x0000000603037c24 */ /* 0x000fe4000f8e02ff */
[----:B------:R-:W-:Y:S02]  /*11d0*/  IMAD.MOV.U32 R8, RZ, RZ, R12 ;  /* 0x000000ffff087224 */ /* 0x000fe400078e000c */
[C---:B------:R-:W-:Y:S02]  /*11e0*/  IMAD R16, R4.reuse, UR5, R5 ;  /* 0x0000000504107c24 */ /* 0x040fe4000f8e0205 */
[----:B------:R-:W-:-:S04]  /*11f0*/  IMAD.WIDE.U32 R20, R4, UR4, R10 ;  /* 0x0000000404147c25 */ /* 0x000fc8000f8e000a */
[C---:B------:R-:W-:Y:S01]  /*1200*/  IMAD R3, R4.reuse, UR7, R3 ;  /* 0x0000000704037c24 */ /* 0x040fe2000f8e0203 */
[----:B------:R-:W-:Y:S01]  /*1210*/  IADD3 R16, PT, PT, R21, R16, RZ ;  /* 0x0000001015107210 */ /* 0x000fe20007ffe0ff */
[----:B------:R-:W-:-:S05]  /*1220*/  IMAD.WIDE.U32 R12, R4, UR6, R8 ;  /* 0x00000006040c7c25 */ /* 0x000fca000f8e0008 */
[----:B------:R-:W-:Y:S01]  /*1230*/  IADD3 R3, PT, PT, R13, R3, RZ ;  /* 0x000000030d037210 */ /* 0x000fe20007ffe0ff */
[----:B------:R-:W-:Y:S06]  /*1240*/  BRA `(.L_x_5750) ;  /* 0x00000004005c7947 */ /* 0x000fec0003800000 */
.L_x_5749:
        /* <DEDUP_REMOVED lines=15> */
.L_x_5751:
[----:B------:R-:W2:Y:S01]  /*1340*/  LDC.64 R100, c[0x0][0x3b8] ;  /* 0x0000ee00ff647b82 */ /* 0x000ea20000000a00 */
[----:B------:R-:W-:-:S05]  /*1350*/  IADD3 R12, PT, PT, R3, R4, RZ ;  /* 0x00000004030c7210 */ /* 0x000fca0007ffe0ff */
[C---:B--2---:R-:W-:Y:S02]  /*1360*/  IMAD R11, R12.reuse, R101, RZ ;  /* 0x000000650c0b7224 */ /* 0x044fe400078e02ff */
[----:B------:R-:W-:-:S05]  /*1370*/  IMAD.WIDE.U32 R12, R12, R100, RZ ;  /* 0x000000640c0c7225 */ /* 0x000fca00078e00ff */
[----:B------:R-:W-:Y:S02]  /*1380*/  IADD3 R11, PT, PT, R13, R11, RZ ;  /* 0x0000000b0d0b7210 */ /* 0x000fe40007ffe0ff */
.L_x_5752:
[----:B------:R-:W-:Y:S05]  /*1390*/  @P0 BRA `(.L_x_5753) ;  /* 0x0000000000380947 */ /* 0x000fea0003800000 */
[----:B-1----:R-:W1:Y:S01]  /*13a0*/  LDC.64 R6, c[0x0][0x3c0] ;  /* 0x0000f000ff067b82 */ /* 0x002e620000000a00 */
        /* <DEDUP_REMOVED lines=13> */
.L_x_5753:
[----:B-1----:R-:W1:Y:S01]  /*1480*/  LDC.64 R6, c[0x0][0x3c0] ;  /* 0x0000f000ff067b82 */ /* 0x002e620000000a00 */
[----:B------:R-:W-:-:S05]  /*1490*/  IADD3 R3, PT, PT, R3, R4, RZ ;  /* 0x0000000403037210 */ /* 0x000fca0007ffe0ff */
[C---:B-1----:R-:W-:Y:S02]  /*14a0*/  IMAD R13, R3.reuse, R7, RZ ;  /* 0x00000007030d7224 */ /* 0x042fe400078e02ff */
[----:B-----5:R-:W-:-:S05]  /*14b0*/  IMAD.WIDE.U32 R4, R3, R6, RZ ;  /* 0x0000000603047225 */ /* 0x020fca00078e00ff */
[----:B------:R-:W-:Y:S02]  /*14c0*/  IADD3 R13, PT, PT, R5, R13, RZ ;  /* 0x0000000d050d7210 */ /* 0x000fe40007ffe0ff */
[----:B------:R-:W-:-:S07]  /*14d0*/  MOV R14, R4 ;  /* 0x00000004000e7202 */ /* 0x000fce0000000f00 */
.L_x_5754:
[----:B------:R-:W1:Y:S01]  /*14e0*/  LDC R3, c[0x0][0x3e8] ;  /* 0x0000fa00ff037b82 */ /* 0x000e620000000800 */
[----:B------:R-:W-:Y:S01]  /*14f0*/  MOV R16, RZ ;  /* 0x000000ff00107202 */ /* 0x000fe20000000f00 */
[----:B------:R-:W-:Y:S01]  /*1500*/  IMAD.MOV.U32 R18, RZ, RZ, R14 ;  /* 0x000000ffff127224 */ /* 0x000fe200078e000e */
[----:B------:R-:W-:Y:S02]  /*1510*/  MOV R19, R13 ;  /* 0x0000000d00137202 */ /* 0x000fe40000000f00 */
[----:B------:R-:W-:Y:S02]  /*1520*/  CS2R R168, SRZ ;  /* 0x0000000000a87805 */ /* 0x000fe4000001ff00 */
[----:B------:R-:W-:Y:S02]  /*1530*/  MOV R13, R11 ;  /* 0x0000000b000d7202 */ /* 0x000fe40000000f00 */
[----:B-1----:R-:W-:-:S04]  /*1540*/  IABS R4, R3 ;  /* 0x0000000300047213 */ /* 0x002fc80000000000 */
        /* <DEDUP_REMOVED lines=8> */
[----:B------:R-:W-:Y:S02]  /*15d0*/  IMAD R13, R10, R101, R13 ;  /* 0x000000650a0d7224 */ /* 0x000fe400078e020d */
[----:B-1----:R-:W-:-:S04]  /*15e0*/  IMAD.MOV R5, RZ, RZ, -R17 ;  /* 0x000000ffff057224 */ /* 0x002fc800078e0a11 */
[----:B------:R-:W-:Y:S01]  /*15f0*/  IMAD R8, R5, R4, RZ ;  /* 0x0000000405087224 */ /* 0x000fe200078e02ff */
[----:B------:R-:W-:-:S03]  /*1600*/  IABS R5, R22 ;  /* 0x0000001600057213 */ /* 0x000fc60000000000 */
        /* <DEDUP_REMOVED lines=8> */
[----:B------:R-:W-:Y:S02]  /*1690*/  @!P0 IADD3 R16, PT, PT, R16, 0x1, RZ ;  /* 0x0000000110108810 */ /* 0x000fe40007ffe0ff */
[----:B------:R-:W-:Y:S02]  /*16a0*/  ISETP.NE.AND P0, PT, R3, RZ, PT ;  /* 0x000000ff0300720c */ /* 0x000fe40003f05270 */
[----:B------:R-:W-:Y:S02]  /*16b0*/  ISETP.GE.U32.AND P2, PT, R5, R4, PT ;  /* 0x000000040500720c */ /* 0x000fe40003f46070 */
[----:B------:R-:W-:-:S04]  /*16c0*/  LOP3.LUT R4, R22, R3, RZ, 0x3c, !PT ;  /* 0x0000000316047212 */ /* 0x000fc800078e3cff */
[----:B------:R-:W-:Y:S02]  /*16d0*/  ISETP.GE.AND P1, PT, R4, RZ, PT ;  /* 0x000000ff0400720c */ /* 0x000fe40003f26270 */
[----:B------:R-:W2:Y:S05]  /*16e0*/  LDC.64 R4, c[0x0][0x3d0] ;  /* 0x0000f400ff047b82 */ /* 0x000eaa0000000a00 */
[----:B------:R-:W-:-:S06]  /*16f0*/  @P2 VIADD R16, R16, 0x1 ;  /* 0x0000000110102836 */ /* 0x000fcc0000000000 */
[----:B------:R-:W-:Y:S02]  /*1700*/  @!P1 IADD3 R16, PT, PT, -R16, RZ, RZ ;  /* 0x000000ff10109210 */ /* 0x000fe40007ffe1ff */
[----:B------:R-:W-:-:S04]  /*1710*/  @!P0 LOP3.LUT R16, RZ, R3, RZ, 0x33, !PT ;  /* 0x00000003ff108212 */ /* 0x000fc800078e33ff */
        /* <DEDUP_REMOVED lines=10> */
.L_x_5750:
[----:B------:R-:W-:Y:S01]  /*17c0*/  ISETP.NE.AND P0, PT, R164, -0x1, PT ;  /* 0xffffffffa400780c */ /* 0x000fe20003f05270 */
[C---:B------:R-:W-:Y:S01]  /*17d0*/  IMAD.SHL.U32 R166, R2.reuse, 0x8, RZ ;  /* 0x0000000802a67824 */ /* 0x040fe200078e00ff */
        /* <DEDUP_REMOVED lines=8> */
[----:B------:R-:W-:Y:S01]  /*1860*/  IADD3 R20, P1, PT, R120, R20, RZ ;  /* 0x0000001478147210 */ /* 0x000fe20007f3e0ff */
[----:B------:R-:W-:Y:S01]  /*1870*/  BSSY.RECONVERGENT B0, `(.L_x_5755) ;  /* 0x0000039000007945 */ /* 0x000fe20003800200 */
[----:B------:R-:W-:Y:S01]  /*1880*/  LOP3.LUT R19, R156, 0x1c0, RZ, 0xc0, !PT ;  /* 0x000001c09c137812 */ /* 0x000fe200078ec0ff */
[----:B------:R-:W4:Y:S01]  /*1890*/  @!P0 LDC.64 R8, c[0x0][0x398] ;  /* 0x0000e600ff088b82 */ /* 0x000f220000000a00 */
[----:B------:R-:W5:Y:S01]  /*18a0*/  LDCU.64 UR6, c[0x0][0x3c8] ;  /* 0x00007900ff0677ac */ /* 0x000f620008000a00 */
[----:B------:R-:W-:Y:S01]  /*18b0*/  IMAD.X R21, RZ, RZ, R16, P1 ;  /* 0x000000ffff157224 */ /* 0x000fe200008e0610 */
[----:B------:R-:W-:-:S02]  /*18c0*/  LOP3.LUT R13, R13, 0x38, R2, 0x78, !PT ;  /* 0x000000380d0d7812 */ /* 0x000fc400078e7802 */
[----:B------:R-:W-:Y:S01]  /*18d0*/  IADD3 R12, P1, PT, R120, R12, RZ ;  /* 0x0000000c780c7210 */ /* 0x000fe20007f3e0ff */
[----:B------:R-:W-:Y:S01]  /*18e0*/  UMOV UR4, 0x400 ;  /* 0x0000040000047882 */ /* 0x000fe20000000000 */
[----:B------:R-:W-:Y:S01]  /*18f0*/  SHF.R.U32.HI R10, RZ, 0x3, R2 ;  /* 0x00000003ff0a7819 */ /* 0x000fe20000011602 */
[----:B------:R-:W3:Y:S01]  /*1900*/  @P0 LDC.64 R4, c[0x0][0x3b0] ;  /* 0x0000ec00ff040b82 */ /* 0x000ee20000000a00 */
[--C-:B------:R-:W-:Y:S02]  /*1910*/  LOP3.LUT R19, R19, 0x38, R166.reuse, 0xf8, !PT ;  /* 0x0000003813137812 */ /* 0x100fe400078ef8a6 */
[----:B------:R-:W-:Y:S01]  /*1920*/  LOP3.LUT R166, R13, 0x1e00, R166, 0xf8, !PT ;  /* 0x00001e000da67812 */ /* 0x000fe200078ef8a6 */
[----:B------:R-:W-:Y:S01]  /*1930*/  IMAD.X R13, RZ, RZ, R3, P1 ;  /* 0x000000ffff0d7224 */ /* 0x000fe200008e0603 */
[C---:B------:R-:W-:Y:S01]  /*1940*/  ISETP.GE.AND P1, PT, R10.reuse, R158, PT ;  /* 0x0000009e0a00720c */ /* 0x040fe20003f26270 */
[----:B------:R-:W-:Y:S01]  /*1950*/  IMAD.WIDE.U32 R20, R10, R100, R20 ;  /* 0x000000640a147225 */ /* 0x000fe200078e0014 */
[----:B-1----:R-:W-:Y:S01]  /*1960*/  ULEA UR5, UR5, UR4, 0x18 ;  /* 0x0000000405057291 */ /* 0x002fe2000f8ec0ff */
[----:B------:R-:W-:-:S02]  /*1970*/  LOP3.LUT R103, R156, 0x200, RZ, 0xc0, !PT ;  /* 0x000002009c677812 */ /* 0x000fc400078ec0ff */
[----:B------:R-:W-:Y:S01]  /*1980*/  IMAD R159, R10, R101, R21 ;  /* 0x000000650a9f7224 */ /* 0x000fe200078e0215 */
[----:B--2---:R-:W-:Y:S01]  /*1990*/  LEA R160, P2, R20, UR12, 0x1 ;  /* 0x0000000c14a07c11 */ /* 0x004fe2000f8408ff */
[----:B------:R-:W-:Y:S01]  /*19a0*/  IMAD.WIDE.U32 R14, R15, 0x40, R10 ;  /* 0x000000400f0e7825 */ /* 0x000fe200078e000a */
[----:B------:R-:W-:Y:S02]  /*19b0*/  LEA R166, R166, UR5, 0x1 ;  /* 0x00000005a6a67c11 */ /* 0x000fe4000f8e08ff */
[----:B------:R-:W-:Y:S01]  /*19c0*/  LEA.HI.X R159, R20, UR13, R159, 0x1, P2 ;  /* 0x0000000d149f7c11 */ /* 0x000fe200090f0c9f */
[----:B----4-:R-:W-:-:S04]  /*19d0*/  @!P0 IMAD.WIDE.U32 R16, R165, R8, RZ ;  /* 0x00000008a5108225 */ /* 0x010fc800078e00ff */
        /* <DEDUP_REMOVED lines=11> */
[----:B------:R-:W-:Y:S01]  /*1a90*/  LOP3.LUT R102, R19, 0x8, R12, 0x78, !PT ;  /* 0x0000000813667812 */ /* 0x000fe200078e780c */
[----:B-----5:R-:W-:-:S03]  /*1aa0*/  IMAD.WIDE.U32 R16, R22, UR6, R16 ;  /* 0x0000000616107c25 */ /* 0x020fc6000f8e0010 */
        /* <DEDUP_REMOVED lines=20> */
.L_x_5757:
[----:B------:R2:W-:Y:S02]  /*1bf0*/  STS.128 [R166], RZ ;  /* 0x000000ffa6007388 */ /* 0x0005e40000000c00 */
.L_x_5756:
[----:B------:R-:W-:Y:S05]  /*1c00*/  BSYNC.RECONVERGENT B0 ;  /* 0x0000000000007941 */ /* 0x000fea0003800200 */
.L_x_5755:
        /* <DEDUP_REMOVED lines=32> */
.L_x_5759:
[----:B------:R-:W-:Y:S05]  /*1e10*/  BSYNC.RECONVERGENT B0 ;  /* 0x0000000000007941 */ /* 0x000fea0003800200 */
.L_x_5758:
        /* <DEDUP_REMOVED lines=22> */
.L_x_5761:
[----:B------:R-:W-:Y:S05]  /*1f80*/  BSYNC.RECONVERGENT B0 ;  /* 0x0000000000007941 */ /* 0x000fea0003800200 */
.L_x_5760:
        /* <DEDUP_REMOVED lines=22> */
.L_x_5763:
[----:B------:R-:W-:Y:S05]  /*20f0*/  BSYNC.RECONVERGENT B0 ;  /* 0x0000000000007941 */ /* 0x000fea0003800200 */
.L_x_5762:
        /* <DEDUP_REMOVED lines=13> */
.L_x_5766:
[----:B------:R1:W-:Y:S02]  /*21d0*/  STS.128 [R166+0x2000], RZ ;  /* 0x002000ffa6007388 */ /* 0x0003e40000000c00 */
.L_x_5765:
[----:B------:R-:W-:Y:S05]  /*21e0*/  BSYNC.RECONVERGENT B0 ;  /* 0x0000000000007941 */ /* 0x000fea0003800200 */
.L_x_5764:
[----:B--2---:R-:W2:Y:S01]  /*21f0*/  LDC.64 R4, c[0x0][0x538] ;  /* 0x00014e00ff047b82 */ /* 0x004ea20000000a00 */
        /* <DEDUP_REMOVED lines=24> */
.L_x_5768:
[----:B------:R-:W-:Y:S05]  /*2380*/  BSYNC.RECONVERGENT B0 ;  /* 0x0000000000007941 */ /* 0x000fea0003800200 */
.L_x_5767:
        /* <DEDUP_REMOVED lines=13> */
.L_x_5770:
[----:B------:R-:W-:Y:S05]  /*2460*/  BSYNC.RECONVERGENT B0 ;  /* 0x0000000000007941 */ /* 0x000fea0003800200 */
.L_x_5769:
        /* <DEDUP_REMOVED lines=12> */
.L_x_5772:
[----:B------:R-:W-:Y:S05]  /*2530*/  BSYNC.RECONVERGENT B0 ;  /* 0x0000000000007941 */ /* 0x000fea0003800200 */
.L_x_5771:
        /* <DEDUP_REMOVED lines=15> */
.L_x_5774:
[----:B------:R-:W-:Y:S05]  /*2630*/  BSYNC.RECONVERGENT B0 ;  /* 0x0000000000007941 */ /* 0x000fea0003800200 */
.L_x_5773:
        /* <DEDUP_REMOVED lines=12> */
.L_x_5776:
[----:B------:R-:W-:Y:S05]  /*2700*/  BSYNC.RECONVERGENT B0 ;  /* 0x0000000000007941 */ /* 0x000fea0003800200 */
.L_x_5775:
        /* <DEDUP_REMOVED lines=15> */
.L_x_5778:
[----:B------:R-:W-:Y:S05]  /*2800*/  BSYNC.RECONVERGENT B0 ;  /* 0x0000000000007941 */ /* 0x000fea0003800200 */
.L_x_5777:
        /* <DEDUP_REMOVED lines=13> */
.L_x_5780:
[----:B------:R-:W-:Y:S05]  /*28e0*/  BSYNC.RECONVERGENT B0 ;  /* 0x0000000000007941 */ /* 0x000fea0003800200 */
.L_x_5779:
[----:B------:R-:W5:Y:S01]  /*28f0*/  LDCU.64 UR6, c[0x0][0x540] ;  /* 0x0000a800ff0677ac */ /* 0x000f620008000a00 */
[----:B------:R-:W-:Y:S01]  /*2900*/  IMAD.MOV.U32 R23, RZ, RZ, RZ ;  /* 0x000000ffff177224 */ /* 0x000fe200078e00ff */
[----:B------:R-:W0:Y:S01]  /*2910*/  LDGDEPBAR ;  /* 0x00000000000079af */ /* 0x000e220000000000 */
[----:B------:R-:W3:Y:S01]  /*2920*/  LDCU UR4, c[0x0][0x458] ;  /* 0x00008b00ff0477ac */ /* 0x000ee20008000800 */
[----:B-----5:R-:W-:-:S04]  /*2930*/  IMAD.WIDE.U32 R22, R165, UR6, R22 ;  /* 0x00000006a5167c25 */ /* 0x020fc8000f8e0016 */
[----:B------:R-:W-:Y:S01]  /*2940*/  IMAD R10, R165, UR7, R23 ;  /* 0x00000007a50a7c24 */ /* 0x000fe2000f8e0217 */
[----:B-12---:R-:W-:Y:S01]  /*2950*/  LEA R24, P0, R22, R4, 0x2 ;  /* 0x0000000416187211 */ /* 0x006fe200078010ff */
[----:B------:R-:W-:Y:S01]  /*2960*/  IMAD.SHL.U32 R132, R2, 0x2, RZ ;  /* 0x0000000202847824 */ /* 0x000fe200078e00ff */
[----:B------:R-:W-:Y:S01]  /*2970*/  BSSY.RECONVERGENT B0, `(.L_x_5781) ;  /* 0x000001f000007945 */ /* 0x000fe20003800200 */
[----:B------:R-:W-:-:S04]  /*2980*/  DEPBAR.LE SB0, 0x0 ;  /* 0x000080000000791a */ /* 0x000fc80000000000 */
[----:B------:R-:W-:-:S05]  /*2990*/  LEA.HI.X R25, R22, R5, R10, 0x2, P0 ;  /* 0x0000000516197211 */ /* 0x000fca00000f140a */
[----:B------:R-:W2:Y:S01]  /*29a0*/  LDG.E R10, desc[UR16][R24.64] ;  /* 0x00000010180a7981 */ /* 0x000ea2000c1e1900 */
[----:B---3--:R-:W2:Y:S01]  /*29b0*/  MUFU.RCP R5, UR4 ;  /* 0x0000000400057d08 */ /* 0x008ea20008001000 */
[----:B------:R-:W-:Y:S02]  /*29c0*/  LOP3.LUT R4, R12, 0x1f0, RZ, 0xc0, !PT ;  /* 0x000001f00c047812 */ /* 0x000fe400078ec0ff */
[----:B------:R-:W-:Y:S02]  /*29d0*/  SHF.R.U32.HI R12, RZ, 0x2, R2 ;  /* 0x00000002ff0c7819 */ /* 0x000fe40000011602 */
[----:B------:R-:W-:Y:S01]  /*29e0*/  IADD3 R127, PT, PT, R4, 0x1, R167 ;  /* 0x00000001047f7810 */ /* 0x000fe20007ffe0a7 */
[----:B------:R-:W-:Y:S01]  /*29f0*/  IMAD.SHL.U32 R4, R2, 0x20, RZ ;  /* 0x0000002002047824 */ /* 0x000fe200078e00ff */
[----:B------:R-:W-:Y:S02]  /*2a00*/  LOP3.LUT R12, R12, 0x7, RZ, 0xc0, !PT ;  /* 0x000000070c0c7812 */ /* 0x000fe400078ec0ff */
[----:B------:R-:W-:-:S02]  /*2a10*/  SHF.L.U64.HI R124, R6, 0x4, R7 ;  /* 0x00000004067c7819 */ /* 0x000fc40000010207 */
[----:B------:R-:W-:Y:S02]  /*2a20*/  LOP3.LUT R157, R103, 0x7c00, R4, 0xf8, !PT ;  /* 0x00007c00679d7812 */ /* 0x000fe400078ef804 */
[----:B------:R-:W-:Y:S02]  /*2a30*/  IADD3 R127, PT, PT, -R0, R127, R12 ;  /* 0x0000007f007f7210 */ /* 0x000fe40007ffe10c */
[----:B------:R-:W-:Y:S01]  /*2a40*/  LOP3.LUT R132, R132, 0x6, RZ, 0xc0, !PT ;  /* 0x0000000684847812 */ /* 0x000fe200078ec0ff */
[----:B------:R-:W-:Y:S01]  /*2a50*/  IMAD.IADD R157, R102, 0x1, R157 ;  /* 0x00000001669d7824 */ /* 0x000fe200078e029d */
[----:B------:R-:W-:Y:S01]  /*2a60*/  IADD3 R127, PT, PT, R127, UR14, R128 ;  /* 0x0000000e7f7f7c10 */ /* 0x000fe2000fffe080 */
[----:B------:R-:W-:Y:S01]  /*2a70*/  BAR.SYNC.DEFER_BLOCKING 0x0 ;  /* 0x0000000000007b1d */ /* 0x000fe20000010000 */
[----:B--2---:R-:W-:Y:S01]  /*2a80*/  FMUL.FTZ R0, R10, R5 ;  /* 0x000000050a007220 */ /* 0x004fe20000410000 */
        /* <DEDUP_REMOVED lines=10> */
.L_x_5783:
[----:B------:R3:W-:Y:S01]  /*2b30*/  STS.128 [R166+0x6000], RZ ;  /* 0x006000ffa6007388 */ /* 0x0007e20000000c00 */
[----:B------:R-:W-:Y:S05]  /*2b40*/  BRA `(.L_x_5784) ;  /* 0x0000000000047947 */ /* 0x000fea0003800000 */
.L_x_5782:
[----:B------:R1:W-:Y:S02]  /*2b50*/  STS.128 [R166+0x6000], RZ ;  /* 0x006000ffa6007388 */ /* 0x0003e40000000c00 */
.L_x_5784:
[----:B------:R-:W-:Y:S05]  /*2b60*/  BSYNC.RECONVERGENT B0 ;  /* 0x0000000000007941 */ /* 0x000fea0003800200 */
.L_x_5781:
[-C--:B------:R-:W-:Y:S01]  /*2b70*/  ISETP.GE.AND P0, PT, R21, R8.reuse, PT ;  /* 0x000000081500720c */ /* 0x080fe20003f06270 */
[C---:B------:R-:W-:Y:S01]  /*2b80*/  IMAD.SHL.U32 R123, R5.reuse, 0x2, RZ ;  /* 0x00000002057b7824 */ /* 0x040fe200078e00ff */
[----:B------:R-:W-:Y:S01]  /*2b90*/  SHF.L.U64.HI R124, R5, 0x1, R124 ;  /* 0x00000001057c7819 */ /* 0x000fe2000001027c */
[----:B------:R-:W-:Y:S01]  /*2ba0*/  BSSY.RECONVERGENT B0, `(.L_x_5785) ;  /* 0x0000017000007945 */ /* 0x000fe20003800200 */
[----:B------:R-:W-:Y:S02]  /*2bb0*/  ISETP.GE.AND P5, PT, R3, R8, PT ;  /* 0x000000080300720c */ /* 0x000fe40003fa6270 */
        /* <DEDUP_REMOVED lines=21> */
.L_x_5786:
[----:B------:R-:W-:Y:S05]  /*2d10*/  BSYNC.RECONVERGENT B0 ;  /* 0x0000000000007941 */ /* 0x000fea0003800200 */
.L_x_5785:
        /* <DEDUP_REMOVED lines=13> */
.L_x_5788:
[----:B------:R-:W-:Y:S05]  /*2df0*/  BSYNC.RECONVERGENT B0 ;  /* 0x0000000000007941 */ /* 0x000fea0003800200 */
.L_x_5787:
        /* <DEDUP_REMOVED lines=13> */
.L_x_5790:
[----:B------:R-:W-:Y:S05]  /*2ed0*/  BSYNC.RECONVERGENT B0 ;  /* 0x0000000000007941 */ /* 0x000fea0003800200 */
.L_x_5789:
        /* <DEDUP_REMOVED lines=16> */
.L_x_5792:
[----:B------:R-:W-:Y:S05]  /*2fe0*/  BSYNC.RECONVERGENT B0 ;  /* 0x0000000000007941 */ /* 0x000fea0003800200 */
.L_x_5791:
        /* <DEDUP_REMOVED lines=13> */
.L_x_5794:
[----:B------:R-:W-:Y:S05]  /*30c0*/  BSYNC.RECONVERGENT B0 ;  /* 0x0000000000007941 */ /* 0x000fea0003800200 */
.L_x_5793:
        /* <DEDUP_REMOVED lines=16> */
.L_x_5796:
[----:B------:R-:W-:Y:S05]  /*31d0*/  BSYNC.RECONVERGENT B0 ;  /* 0x0000000000007941 */ /* 0x000fea0003800200 */
.L_x_5795:
        /* <DEDUP_REMOVED lines=14> */
.L_x_5798:
[----:B------:R-:W-:Y:S05]  /*32c0*/  BSYNC.RECONVERGENT B0 ;  /* 0x0000000000007941 */ /* 0x000fea0003800200 */
.L_x_5797:
[----:B------:R-:W-:Y:S01]  /*32d0*/  LDSM.16.M88.4 R88, [R157] ;  /* 0x000000009d58783b */ /* 0x000fe20000000200 */
[----:B------:R-:W-:Y:S01]  /*32e0*/  R2P PR, R2, 0x6 ;  /* 0x0000000602007804 */ /* 0x000fe20000000000 */
[----:B-1----:R-:W-:Y:S01]  /*32f0*/  IMAD.MOV.U32 R5, RZ, RZ, 0x20 ;  /* 0x00000020ff057424 */ /* 0x002fe200078e00ff */
[----:B------:R-:W1:Y:S01]  /*3300*/  LDCU UR10, c[0x0][0x50c] ;  /* 0x0000a180ff0a77ac */ /* 0x000e620008000800 */
[----:B------:R-:W5:Y:S01]  /*3310*/  LDSM.16.M88.4 R72, [R156+UR5+0x2000] ;  /* 0x002000059c48783b */ /* 0x000f620008000200 */
[----:B------:R-:W-:Y:S01]  /*3320*/  VIADD R2, R156, UR5 ;  /* 0x000000059c027c36 */ /* 0x000fe20008000000 */
[----:B------:R-:W-:Y:S01]  /*3330*/  VIMNMX R135, PT, PT, R127, R128, PT ;  /* 0x000000807f877248 */ /* 0x000fe20003fe0100 */
[----:B------:R-:W-:Y:S01]  /*3340*/  IMAD.MOV.U32 R4, RZ, RZ, 0x40 ;  /* 0x00000040ff047424 */ /* 0x000fe200078e00ff */
[----:B------:R-:W2:Y:S01]  /*3350*/  LDSM.16.M88.4 R64, [R156+UR5+0x2800] ;  /* 0x002800059c40783b */ /* 0x000ea20008000200 */
[----:B------:R-:W-:Y:S02]  /*3360*/  SEL R5, R5, 0xffffffe0, !P1 ;  /* 0xffffffe005057807 */ /* 0x000fe40004800000 */
[----:B------:R-:W-:Y:S01]  /*3370*/  VIADDMNMX R134, R127, 0x8, R128, PT ;  /* 0x000000087f867846 */ /* 0x000fe20003800180 */
[----:B------:R-:W3:Y:S01]  /*3380*/  LDSM.16.M88.4 R44, [R156+UR5+0x3000] ;  /* 0x003000059c2c783b */ /* 0x000ee20008000200 */
[----:B------:R-:W-:Y:S01]  /*3390*/  SEL R4, R4, 0xffffffc0, !P2 ;  /* 0xffffffc004047807 */ /* 0x000fe20005000000 */
[----:B------:R-:W-:-:S02]  /*33a0*/  IMAD.IADD R155, R157, 0x1, R5 ;  /* 0x000000019d9b7824 */ /* 0x000fc400078e0205 */
[C---:B------:R-:W-:Y:S01]  /*33b0*/  IMAD.IADD R151, R2.reuse, 0x1, R5 ;  /* 0x0000000102977824 */ /* 0x040fe200078e0205 */
[----:B------:R-:W4:Y:S01]  /*33c0*/  LDSM.16.M88.4 R36, [R156+UR5+0x3800] ;  /* 0x003800059c24783b */ /* 0x000f220008000200 */
[--C-:B------:R-:W-:Y:S02]  /*33d0*/  IMAD.IADD R150, R2, 0x1, R4.reuse ;  /* 0x0000000102967824 */ /* 0x100fe400078e0204 */
[----:B------:R-:W-:Y:S01]  /*33e0*/  IMAD.IADD R154, R157, 0x1, R4 ;  /* 0x000000019d9a7824 */ /* 0x000fe200078e0204 */
[----:B------:R-:W1:Y:S01]  /*33f0*/  LDSM.16.M88.4 R28, [R156+UR5+0x4000] ;  /* 0x004000059c1c783b */ /* 0x000e620008000200 */
[C---:B------:R-:W-:Y:S02]  /*3400*/  IMAD.IADD R149, R5.reuse, 0x1, R150 ;  /* 0x0000000105957824 */ /* 0x040fe400078e0296 */
[----:B------:R-:W-:Y:S01]  /*3410*/  IMAD.IADD R153, R5, 0x1, R154 ;  /* 0x0000000105997824 */ /* 0x000fe200078e029a */
[----:B------:R-:W1:Y:S04]  /*3420*/  LDSM.16.M88.4 R20, [R156+UR5+0x4800] ;  /* 0x004800059c14783b */ /* 0x000e680008000200 */
[----:B------:R-:W1:Y:S04]  /*3430*/  LDSM.16.M88.4 R12, [R156+UR5+0x5000] ;  /* 0x005000059c0c783b */ /* 0x000e680008000200 */
[----:B------:R-:W-:Y:S04]  /*3440*/  LDSM.16.M88.4 R52, [R155] ;  /* 0x000000009b34783b */ /* 0x000fe80000000200 */
[----:B------:R-:W1:Y:S04]  /*3450*/  LDSM.16.M88.4 R56, [R151+0x2000] ;  /* 0x002000009738783b */ /* 0x000e680000000200 */
[----:B------:R-:W1:Y:S01]  /*3460*/  LDSM.16.M88.4 R60, [R156+UR5+0x5800] ;  /* 0x005800059c3c783b */ /* 0x000e620008000200 */
[C---:B-----5:R-:W-:Y:S03]  /*3470*/  HMMA.16816.F32 R76, R88.reuse, R72, RZ ;  /* 0x00000048584c723c */ /* 0x060fe600000018ff */
[----:B------:R-:W5:Y:S04]  /*3480*/  LDSM.16.M88.4 R92, [R151+0x2800] ;  /* 0x00280000975c783b */ /* 0x000f680000000200 */
[----:B------:R-:W-:Y:S01]  /*3490*/  LDSM.16.M88.4 R84, [R154] ;  /* 0x000000009a54783b */ /* 0x000fe20000000200 */
[C---:B------:R-:W-:Y:S03]  /*34a0*/  HMMA.16816.F32 R72, R88.reuse, R74, RZ ;  /* 0x0000004a5848723c */ /* 0x040fe600000018ff */
        /* <DEDUP_REMOVED lines=8> */
[C---:B---3--:R-:W-:Y:S03]  /*3530*/  HMMA.16816.F32 R48, R88.reuse, R44, RZ ;  /* 0x0000002c5830723c */ /* 0x048fe600000018ff */
[----:B------:R-:W0:Y:S05]  /*3540*/  LDGDEPBAR ;  /* 0x00000000000079af */ /* 0x000e2a0000000000 */
[C---:B----4-:R-:W-:Y:S08]  /*3550*/  HMMA.16816.F32 R40, R88.reuse, R36, RZ ;  /* 0x000000245828723c */ /* 0x050ff000000018ff */
[C---:B-1----:R-:W-:Y:S08]  /*3560*/  HMMA.16816.F32 R32, R88.reuse, R28, RZ ;  /* 0x0000001c5820723c */ /* 0x042ff000000018ff */
[C---:B------:R-:W-:Y:S08]  /*3570*/  HMMA.16816.F32 R24, R88.reuse, R20, RZ ;  /* 0x000000145818723c */ /* 0x040ff000000018ff */
[----:B------:R-:W-:Y:S08]  /*3580*/  HMMA.16816.F32 R16, R88, R12, RZ ;  /* 0x0000000c5810723c */ /* 0x000ff000000018ff */
[C---:B------:R-:W-:Y:S08]  /*3590*/  HMMA.16816.F32 R76, R52.reuse, R56, R76 ;  /* 0x00000038344c723c */ /* 0x040ff0000000184c */
[----:B------:R-:W-:Y:S01]  /*35a0*/  HMMA.16816.F32 R72, R52, R58, R72 ;  /* 0x0000003a3448723c */ /* 0x000fe20000001848 */
[----:B------:R-:W-:Y:S07]  /*35b0*/  LDSM.16.M88.4 R56, [R149+0x2000] ;  /* 0x002000009538783b */ /* 0x000fee0000000200 */
[C---:B------:R-:W-:Y:S08]  /*35c0*/  HMMA.16816.F32 R44, R88.reuse, R46, RZ ;  /* 0x0000002e582c723c */ /* 0x040ff000000018ff */
[C---:B------:R-:W-:Y:S08]  /*35d0*/  HMMA.16816.F32 R36, R88.reuse, R38, RZ ;  /* 0x000000265824723c */ /* 0x040ff000000018ff */
[C---:B------:R-:W-:Y:S08]  /*35e0*/  HMMA.16816.F32 R28, R88.reuse, R30, RZ ;  /* 0x0000001e581c723c */ /* 0x040ff000000018ff */
[C---:B------:R-:W-:Y:S08]  /*35f0*/  HMMA.16816.F32 R20, R88.reuse, R22, RZ ;  /* 0x000000165814723c */ /* 0x040ff000000018ff */
[C---:B------:R-:W-:Y:S08]  /*3600*/  HMMA.16816.F32 R12, R88.reuse, R14, RZ ;  /* 0x0000000e580c723c */ /* 0x040ff000000018ff */
[C---:B------:R-:W-:Y:S08]  /*3610*/  HMMA.16816.F32 R8, R88.reuse, R60, RZ ;  /* 0x0000003c5808723c */ /* 0x040ff000000018ff */
[----:B------:R-:W-:Y:S01]  /*3620*/  HMMA.16816.F32 R88, R88, R62, RZ ;  /* 0x0000003e5858723c */ /* 0x000fe200000018ff */
[----:B------:R-:W1:Y:S07]  /*3630*/  LDSM.16.M88.4 R60, [R153] ;  /* 0x00000000993c783b */ /* 0x000e6e0000000200 */
[C---:B-----5:R-:W-:Y:S08]  /*3640*/  HMMA.16816.F32 R68, R52.reuse, R92, R68 ;  /* 0x0000005c3444723c */ /* 0x060ff00000001844 */
[----:B------:R-:W-:Y:S01]  /*3650*/  HMMA.16816.F32 R64, R52, R94, R64 ;  /* 0x0000005e3440723c */ /* 0x000fe20000001840 */
[----:B------:R-:W3:Y:S07]  /*3660*/  LDSM.16.M88.4 R92, [R151+0x5800] ;  /* 0x00580000975c783b */ /* 0x000eee0000000200 */
[C---:B------:R-:W-:Y:S08]  /*3670*/  HMMA.16816.F32 R76, R84.reuse, R80, R76 ;  /* 0x00000050544c723c */ /* 0x040ff0000000184c */
[----:B------:R-:W-:Y:S01]  /*3680*/  HMMA.16816.F32 R72, R84, R82, R72 ;  /* 0x000000525448723c */ /* 0x000fe20000001848 */
[----:B------:R-:W4:Y:S07]  /*3690*/  LDSM.16.M88.4 R80, [R150+0x3000] ;  /* 0x003000009650783b */ /* 0x000f2e0000000200 */
[C---:B------:R-:W-:Y:S08]  /*36a0*/  HMMA.16816.F32 R48, R52.reuse, R116, R48 ;  /* 0x000000743430723c */ /* 0x040ff00000001830 */
[C---:B------:R-:W-:Y:S01]  /*36b0*/  HMMA.16816.F32 R44, R52.reuse, R118, R44 ;  /* 0x00000076342c723c */ /* 0x040fe2000000182c */
[----:B------:R-:W5:Y:S07]  /*36c0*/  LDSM.16.M88.4 R116, [R150+0x2800] ;  /* 0x002800009674783b */ /* 0x000f6e0000000200 */
[C---:B--2---:R-:W-:Y:S08]  /*36d0*/  HMMA.16816.F32 R16, R52.reuse, R96, R16 ;  /* 0x000000603410723c */ /* 0x044ff00000001810 */
[C---:B------:R-:W-:Y:S08]  /*36e0*/  HMMA.16816.F32 R12, R52.reuse, R98, R12 ;  /* 0x00000062340c723c */ /* 0x040ff0000000180c */
[C---:B------:R-:W-:Y:S08]  /*36f0*/  HMMA.16816.F32 R40, R52.reuse, R112, R40 ;  /* 0x000000703428723c */ /* 0x040ff00000001828 */
[C---:B------:R-:W-:Y:S08]  /*3700*/  HMMA.16816.F32 R36, R52.reuse, R114, R36 ;  /* 0x000000723424723c */ /* 0x040ff00000001824 */
[C---:B------:R-:W-:Y:S08]  /*3710*/  HMMA.16816.F32 R32, R52.reuse, R108, R32 ;  /* 0x0000006c3420723c */ /* 0x040ff00000001820 */
[C---:B------:R-:W-:Y:S08]  /*3720*/  HMMA.16816.F32 R28, R52.reuse, R110, R28 ;  /* 0x0000006e341c723c */ /* 0x040ff0000000181c */
[C---:B------:R-:W-:Y:S08]  /*3730*/  HMMA.16816.F32 R24, R52.reuse, R104, R24 ;  /* 0x000000683418723c */ /* 0x040ff00000001818 */
[----:B------:R-:W-:Y:S08]  /*3740*/  HMMA.16816.F32 R20, R52, R106, R20 ;  /* 0x0000006a3414723c */ /* 0x000ff00000001814 */
[----:B-1----:R-:W-:Y:S08]  /*3750*/  HMMA.16816.F32 R76, R60, R56, R76 ;  /* 0x000000383c4c723c */ /* 0x002ff0000000184c */
[C---:B---3--:R-:W-:Y:S01]  /*3760*/  HMMA.16816.F32 R96, R52.reuse, R92, R8 ;  /* 0x0000005c3460723c */ /* 0x048fe20000001808 */
[----:B------:R-:W-:Y:S07]  /*3770*/  LDSM.16.M88.4 R8, [R149+0x2800] ;  /* 0x002800009508783b */ /* 0x000fee0000000200 */
[----:B------:R-:W-:Y:S01]  /*3780*/  HMMA.16816.F32 R88, R52, R94, R88 ;  /* 0x0000005e3458723c */ /* 0x000fe20000001858 */
[----:B------:R-:W1:Y:S02]  /*3790*/  LDSM.16.M88.4 R52, [R150+0x3800] ;  /* 0x003800009634783b */ /* 0x000e640000000200 */
[----:B------:R-:W-:Y:S01]  /*37a0*/  FMUL.FTZ R3, R76, UR10 ;  /* 0x0000000a4c037c20 */ /* 0x000fe20008410000 */
[----:B------:R-:W-:Y:S01]  /*37b0*/  FMUL.FTZ R95, R77, UR10 ;  /* 0x0000000a4d5f7c20 */ /* 0x000fe20008410000 */
[----:B------:R-:W-:Y:S01]  /*37c0*/  FMUL.FTZ R93, R78, UR10 ;  /* 0x0000000a4e5d7c20 */ /* 0x000fe20008410000 */
[----:B------:R-:W-:-:S02]  /*37d0*/  FMUL.FTZ R105, R79, UR10 ;  /* 0x0000000a4f697c20 */ /* 0x000fc40008410000 */
[----:B------:R-:W-:Y:S01]  /*37e0*/  HMMA.16816.F32 R72, R60, R58, R72 ;  /* 0x0000003a3c48723c */ /* 0x000fe20000001848 */
[----:B------:R-:W2:Y:S01]  /*37f0*/  LDSM.16.M88.4 R56, [R150+0x4000] ;  /* 0x004000009638783b */ /* 0x000ea20000000200 */
[----:B------:R-:W-:Y:S03]  /*3800*/  MUFU.TANH R95, R95 ;  /* 0x0000005f005f7308 */ /* 0x000fe60000002400 */
[----:B------:R-:W-:Y:S03]  /*3810*/  LDSM.16.M88.4 R76, [R150+0x4800] ;  /* 0x00480000964c783b */ /* 0x000fe60000000200 */
[C---:B----4-:R-:W-:Y:S02]  /*3820*/  HMMA.16816.F32 R48, R84.reuse, R80, R48 ;  /* 0x000000505430723c */ /* 0x050fe40000001830 */
[----:B------:R-:W-:Y:S06]  /*3830*/  MUFU.TANH R105, R105 ;  /* 0x0000006900697308 */ /* 0x000fec0000002400 */
[----:B------:R-:W-:Y:S01]  /*3840*/  HMMA.16816.F32 R44, R84, R82, R44 ;  /* 0x00000052542c723c */ /* 0x000fe2000000182c */
[----:B------:R-:W3:Y:S01]  /*3850*/  LDSM.16.M88.4 R80, [R149+0x3000] ;  /* 0x003000009550783b */ /* 0x000ee20000000200 */
[----:B------:R-:W-:Y:S01]  /*3860*/  MUFU.TANH R3, R3 ;  /* 0x0000000300037308 */ /* 0x000fe20000002400 */
[----:B------:R-:W-:Y:S01]  /*3870*/  FMUL.FTZ R73, R73, UR10 ;  /* 0x0000000a49497c20 */ /* 0x000fe20008410000 */
[----:B------:R-:W-:Y:S01]  /*3880*/  FMUL.FTZ R72, R72, UR10 ;  /* 0x0000000a48487c20 */ /* 0x000fe20008410000 */
[----:B------:R-:W-:Y:S01]  /*3890*/  FMUL.FTZ R74, R74, UR10 ;  /* 0x0000000a4a4a7c20 */ /* 0x000fe20008410000 */
[----:B------:R-:W-:-:S02]  /*38a0*/  FMUL.FTZ R75, R75, UR10 ;  /* 0x0000000a4b4b7c20 */ /* 0x000fc40008410000 */
[C---:B-----5:R-:W-:Y:S02]  /*38b0*/  HMMA.16816.F32 R68, R84.reuse, R116, R68 ;  /* 0x000000745444723c */ /* 0x060fe40000001844 */
[----:B------:R-:W-:Y:S06]  /*38c0*/  MUFU.TANH R107, R72 ;  /* 0x00000048006b7308 */ /* 0x000fec0000002400 */
[C---:B------:R-:W-:Y:S02]  /*38d0*/  HMMA.16816.F32 R64, R84.reuse, R118, R64 ;  /* 0x000000765440723c */ /* 0x040fe40000001840 */
[----:B------:R-:W-:Y:S06]  /*38e0*/  MUFU.TANH R73, R73 ;  /* 0x0000004900497308 */ /* 0x000fec0000002400 */
[----:B-1----:R-:W-:Y:S02]  /*38f0*/  HMMA.16816.F32 R40, R84, R52, R40 ;  /* 0x000000345428723c */ /* 0x002fe40000001828 */
[----:B------:R-:W-:Y:S06]  /*3900*/  MUFU.TANH R109, R74 ;  /* 0x0000004a006d7308 */ /* 0x000fec0000002400 */
[----:B------:R-:W-:Y:S02]  /*3910*/  HMMA.16816.F32 R68, R60, R8, R68 ;  /* 0x000000083c44723c */ /* 0x000fe40000001844 */
[----:B------:R-:W-:Y:S06]  /*3920*/  MUFU.TANH R75, R75 ;  /* 0x0000004b004b7308 */ /* 0x000fec0000002400 */
[C---:B------:R-:W-:Y:S01]  /*3930*/  HMMA.16816.F32 R36, R84.reuse, R54, R36 ;  /* 0x000000365424723c */ /* 0x040fe20000001824 */
[----:B------:R-:W1:Y:S01]  /*3940*/  LDSM.16.M88.4 R52, [R150+0x5000] ;  /* 0x005000009634783b */ /* 0x000e620000000200 */
[----:B------:R-:W-:Y:S06]  /*3950*/  MUFU.TANH R93, R93 ;  /* 0x0000005d005d7308 */ /* 0x000fec0000002400 */
[----:B--2---:R-:W-:Y:S03]  /*3960*/  HMMA.16816.F32 R32, R84, R56, R32 ;  /* 0x000000385420723c */ /* 0x004fe60000001820 */
[----:B------:R-:W-:Y:S01]  /*3970*/  FMUL.FTZ R68, R68, UR10 ;  /* 0x0000000a44447c20 */ /* 0x000fe20008410000 */
[----:B------:R-:W-:Y:S01]  /*3980*/  FMUL.FTZ R69, R69, UR10 ;  /* 0x0000000a45457c20 */ /* 0x000fe20008410000 */
[----:B------:R-:W-:-:S02]  /*3990*/  FMUL.FTZ R70, R70, UR10 ;  /* 0x0000000a46467c20 */ /* 0x000fc40008410000 */
[----:B------:R-:W-:Y:S01]  /*39a0*/  MUFU.TANH R111, R68 ;  /* 0x00000044006f7308 */ /* 0x000fe20000002400 */
[----:B------:R-:W-:Y:S01]  /*39b0*/  HMMA.16816.F32 R64, R60, R10, R64 ;  /* 0x0000000a3c40723c */ /* 0x000fe20000001840 */
[----:B------:R-:W2:Y:S06]  /*39c0*/  LDSM.16.M88.4 R8, [R150+0x5800] ;  /* 0x005800009608783b */ /* 0x000eac0000000200 */
[----:B------:R-:W-:Y:S01]  /*39d0*/  MUFU.TANH R113, R69 ;  /* 0x0000004500717308 */ /* 0x000fe20000002400 */
[----:B------:R-:W-:Y:S01]  /*39e0*/  HMMA.16816.F32 R28, R84, R58, R28 ;  /* 0x0000003a541c723c */ /* 0x000fe2000000181c */
[----:B------:R-:W4:Y:S06]  /*39f0*/  LDSM.16.M88.4 R56, [R149+0x3800] ;  /* 0x003800009538783b */ /* 0x000f2c0000000200 */
[----:B------:R5:W-:Y:S01]  /*3a00*/  MUFU.TANH R115, R70 ;  /* 0x0000004600737308 */ /* 0x000be20000002400 */
[----:B---3--:R-:W-:Y:S03]  /*3a10*/  HMMA.16816.F32 R48, R60, R80, R48 ;  /* 0x000000503c30723c */ /* 0x008fe60000001830 */
[----:B------:R-:W-:Y:S01]  /*3a20*/  FMUL.FTZ R64, R64, UR10 ;  /* 0x0000000a40407c20 */ /* 0x000fe20008410000 */
[----:B------:R-:W-:Y:S01]  /*3a30*/  FMUL.FTZ R67, R67, UR10 ;  /* 0x0000000a43437c20 */ /* 0x000fe20008410000 */
[----:B------:R-:W-:Y:S01]  /*3a40*/  FMUL.FTZ R65, R65, UR10 ;  /* 0x0000000a41417c20 */ /* 0x000fe20008410000 */
[----:B------:R-:W-:-:S02]  /*3a50*/  FMUL.FTZ R66, R66, UR10 ;  /* 0x0000000a42427c20 */ /* 0x000fc40008410000 */
[C---:B------:R-:W-:Y:S01]  /*3a60*/  HMMA.16816.F32 R24, R84.reuse, R76, R24 ;  /* 0x0000004c5418723c */ /* 0x040fe20000001818 */
[----:B------:R-:W-:Y:S01]  /*3a70*/  FMUL.FTZ R77, R71, UR10 ;  /* 0x0000000a474d7c20 */ /* 0x000fe20008410000 */
[----:B------:R-:W-:Y:S06]  /*3a80*/  MUFU.TANH R67, R67 ;  /* 0x0000004300437308 */ /* 0x000fec0000002400 */
[----:B------:R-:W-:Y:S01]  /*3a90*/  HMMA.16816.F32 R20, R84, R78, R20 ;  /* 0x0000004e5414723c */ /* 0x000fe20000001814 */
[----:B-----5:R-:W3:Y:S01]  /*3aa0*/  LDSM.16.M88.4 R68, [R149+0x4000] ;  /* 0x004000009544783b */ /* 0x020ee20000000200 */
[----:B------:R-:W-:Y:S01]  /*3ab0*/  MUFU.TANH R77, R77 ;  /* 0x0000004d004d7308 */ /* 0x000fe20000002400 */
[----:B------:R-:W-:-:S05]  /*3ac0*/  FMUL.FTZ R48, R48, UR10 ;  /* 0x0000000a30307c20 */ /* 0x000fca0008410000 */
[C---:B-1----:R-:W-:Y:S02]  /*3ad0*/  HMMA.16816.F32 R16, R84.reuse, R52, R16 ;  /* 0x000000345410723c */ /* 0x042fe40000001810 */
[----:B------:R1:W-:Y:S06]  /*3ae0*/  MUFU.TANH R117, R48 ;  /* 0x0000003000757308 */ /* 0x0003ec0000002400 */
[C---:B------:R-:W-:Y:S01]  /*3af0*/  HMMA.16816.F32 R12, R84.reuse, R54, R12 ;  /* 0x00000036540c723c */ /* 0x040fe2000000180c */
[----:B------:R-:W5:Y:S01]  /*3b00*/  LDSM.16.M88.4 R52, [R149+0x4800] ;  /* 0x004800009534783b */ /* 0x000f620000000200 */
[----:B------:R-:W-:Y:S06]  /*3b10*/  MUFU.TANH R79, R64 ;  /* 0x00000040004f7308 */ /* 0x000fec0000002400 */
[----:B--2---:R-:W-:Y:S02]  /*3b20*/  HMMA.16816.F32 R96, R84, R8, R96 ;  /* 0x000000085460723c */ /* 0x004fe40000001860 */
[----:B------:R-:W-:Y:S06]  /*3b30*/  MUFU.TANH R81, R66 ;  /* 0x0000004200517308 */ /* 0x000fec0000002400 */
[----:B------:R-:W-:Y:S01]  /*3b40*/  HMMA.16816.F32 R44, R60, R82, R44 ;  /* 0x000000523c2c723c */ /* 0x000fe2000000182c */
[----:B------:R-:W-:Y:S01]  /*3b50*/  FMUL.FTZ R83, R49, UR10 ;  /* 0x0000000a31537c20 */ /* 0x000fe20008410000 */
[----:B------:R-:W-:Y:S06]  /*3b60*/  MUFU.TANH R65, R65 ;  /* 0x0000004100417308 */ /* 0x000fec0000002400 */
[----:B------:R-:W-:Y:S01]  /*3b70*/  HMMA.16816.F32 R88, R84, R10, R88 ;  /* 0x0000000a5458723c */ /* 0x000fe20000001858 */
[----:B------:R-:W-:Y:S01]  /*3b80*/  FMUL.FTZ R85, R50, UR10 ;  /* 0x0000000a32557c20 */ /* 0x000fe20008410000 */
[----:B------:R-:W-:Y:S01]  /*3b90*/  LDSM.16.M88.4 R8, [R149+0x5000] ;  /* 0x005000009508783b */ /* 0x000fe20000000200 */
[----:B------:R-:W-:Y:S05]  /*3ba0*/  MUFU.TANH R83, R83 ;  /* 0x0000005300537308 */ /* 0x000fea0000002400 */
[----:B----4-:R-:W-:Y:S01]  /*3bb0*/  HMMA.16816.F32 R40, R60, R56, R40 ;  /* 0x000000383c28723c */ /* 0x010fe20000001828 */
[----:B------:R-:W-:-:S02]  /*3bc0*/  FMUL.FTZ R57, R51, UR10 ;  /* 0x0000000a33397c20 */ /* 0x000fc40008410000 */
[----:B-1----:R-:W1:Y:S01]  /*3bd0*/  LDSM.16.M88.4 R48, [R149+0x5800] ;  /* 0x005800009530783b */ /* 0x002e620000000200 */
[----:B------:R-:W-:Y:S01]  /*3be0*/  FMUL.FTZ R44, R44, UR10 ;  /* 0x0000000a2c2c7c20 */ /* 0x000fe20008410000 */
[----:B------:R-:W-:Y:S01]  /*3bf0*/  FMUL.FTZ R46, R46, UR10 ;  /* 0x0000000a2e2e7c20 */ /* 0x000fe20008410000 */
[----:B------:R-:W-:Y:S01]  /*3c00*/  MUFU.TANH R85, R85 ;  /* 0x0000005500557308 */ /* 0x000fe20000002400 */
[----:B------:R-:W-:Y:S01]  /*3c10*/  FMUL.FTZ R45, R45, UR10 ;  /* 0x0000000a2d2d7c20 */ /* 0x000fe20008410000 */
[----:B---3--:R-:W-:Y:S01]  /*3c20*/  HMMA.16816.F32 R28, R60, R70, R28 ;  /* 0x000000463c1c723c */ /* 0x008fe2000000181c */
[----:B------:R-:W-:Y:S01]  /*3c30*/  FMUL.FTZ R47, R47, UR10 ;  /* 0x0000000a2f2f7c20 */ /* 0x000fe20008410000 */
[----:B------:R-:W-:-:S04]  /*3c40*/  DEPBAR.LE SB0, 0x0 ;  /* 0x000080000000791a */ /* 0x000fc80000000000 */
[----:B------:R-:W-:Y:S02]  /*3c50*/  MUFU.TANH R45, R45 ;  /* 0x0000002d002d7308 */ /* 0x000fe40000002400 */
[C---:B------:R-:W-:Y:S03]  /*3c60*/  HMMA.16816.F32 R32, R60.reuse, R68, R32 ;  /* 0x000000443c20723c */ /* 0x040fe60000001820 */
[----:B------:R-:W-:Y:S01]  /*3c70*/  FMUL.FTZ R40, R40, UR10 ;  /* 0x0000000a28287c20 */ /* 0x000fe20008410000 */
[----:B------:R-:W-:Y:S02]  /*3c80*/  FMUL.FTZ R43, R43, UR10 ;  /* 0x0000000a2b2b7c20 */ /* 0x000fe40008410000 */
[----:B------:R2:W-:Y:S02]  /*3c90*/  MUFU.TANH R69, R46 ;  /* 0x0000002e00457308 */ /* 0x0005e40000002400 */
[C---:B------:R-:W-:Y:S06]  /*3ca0*/  HMMA.16816.F32 R36, R60.reuse, R58, R36 ;  /* 0x0000003a3c24723c */ /* 0x040fec0000001824 */
[----:B------:R3:W-:Y:S02]  /*3cb0*/  MUFU.TANH R59, R44 ;  /* 0x0000002c003b7308 */ /* 0x0007e40000002400 */
[C---:B-----5:R-:W-:Y:S06]  /*3cc0*/  HMMA.16816.F32 R24, R60.reuse, R52, R24 ;  /* 0x000000343c18723c */ /* 0x060fec0000001818 */
[----:B------:R4:W-:Y:S02]  /*3cd0*/  MUFU.TANH R53, R40 ;  /* 0x0000002800357308 */ /* 0x0009e40000002400 */
[----:B------:R-:W-:Y:S01]  /*3ce0*/  HMMA.16816.F32 R20, R60, R54, R20 ;  /* 0x000000363c14723c */ /* 0x000fe20000001814 */
[----:B--2---:R-:W-:-:S02]  /*3cf0*/  FMUL.FTZ R46, R28, UR10 ;  /* 0x0000000a1c2e7c20 */ /* 0x004fc40008410000 */
[----:B------:R-:W-:Y:S01]  /*3d00*/  FMUL.FTZ R2, R37, UR10 ;  /* 0x0000000a25027c20 */ /* 0x000fe20008410000 */
[----:B------:R-:W-:Y:S01]  /*3d10*/  FMUL.FTZ R36, R36, UR10 ;  /* 0x0000000a24247c20 */ /* 0x000fe20008410000 */
[----:B------:R-:W-:Y:S01]  /*3d20*/  FMUL.FTZ R55, R38, UR10 ;  /* 0x0000000a26377c20 */ /* 0x000fe20008410000 */
[----:B------:R-:W-:Y:S02]  /*3d30*/  MUFU.TANH R47, R47 ;  /* 0x0000002f002f7308 */ /* 0x000fe40000002400 */
[C---:B-1----:R-:W-:Y:S01]  /*3d40*/  HMMA.16816.F32 R88, R60.reuse, R50, R88 ;  /* 0x000000323c58723c */ /* 0x042fe20000001858 */
[----:B---3--:R-:W-:Y:S01]  /*3d50*/  FMUL.FTZ R44, R29, UR10 ;  /* 0x0000000a1d2c7c20 */ /* 0x008fe20008410000 */
[----:B------:R-:W-:Y:S01]  /*3d60*/  FMUL.FTZ R51, R39, UR10 ;  /* 0x0000000a27337c20 */ /* 0x000fe20008410000 */
[----:B------:R-:W-:Y:S01]  /*3d70*/  FMUL.FTZ R39, R31, UR10 ;  /* 0x0000000a1f277c20 */ /* 0x000fe20008410000 */
[----:B------:R-:W-:Y:S02]  /*3d80*/  FMUL.FTZ R38, R25, UR10 ;  /* 0x0000000a19267c20 */ /* 0x000fe40008410000 */
[----:B------:R1:W-:Y:S02]  /*3d90*/  MUFU.TANH R37, R36 ;  /* 0x0000002400257308 */ /* 0x0003e40000002400 */
        /* <DEDUP_REMOVED lines=14> */
[----:B----4-:R-:W-:Y:S01]  /*3e80*/  FMUL.FTZ R40, R24, UR10 ;  /* 0x0000000a18287c20 */ /* 0x010fe20008410000 */
[----:B------:R-:W-:Y:S01]  /*3e90*/  FMUL.FTZ R32, R20, UR10 ;  /* 0x0000000a14207c20 */ /* 0x000fe20008410000 */
[----:B------:R-:W-:Y:S01]  /*3ea0*/  HMMA.16816.F32 R96, R60, R48, R96 ;  /* 0x000000303c60723c */ /* 0x000fe20000001860 */
[----:B------:R-:W2:Y:S01]  /*3eb0*/  MUFU.TANH R29, R29 ;  /* 0x0000001d001d7308 */ /* 0x000ea20000002400 */
[----:B------:R-:W-:Y:S01]  /*3ec0*/  FMUL.FTZ R49, R33, UR10 ;  /* 0x0000000a21317c20 */ /* 0x000fe20008410000 */
[----:B------:R-:W-:Y:S01]  /*3ed0*/  FMUL.FTZ R27, R16, UR10 ;  /* 0x0000000a101b7c20 */ /* 0x000fe20008410000 */
[----:B-1----:R-:W-:Y:S01]  /*3ee0*/  FMUL.FTZ R36, R26, UR10 ;  /* 0x0000000a1a247c20 */ /* 0x002fe20008410000 */
[----:B------:R-:W-:Y:S01]  /*3ef0*/  FMUL.FTZ R26, R17, UR10 ;  /* 0x0000000a111a7c20 */ /* 0x000fe20008410000 */
[----:B------:R-:W-:Y:S01]  /*3f00*/  FMUL.FTZ R24, R19, UR10 ;  /* 0x0000000a13187c20 */ /* 0x000fe20008410000 */
[----:B------:R-:W-:Y:S01]  /*3f10*/  FMUL.FTZ R25, R18, UR10 ;  /* 0x0000000a12197c20 */ /* 0x000fe20008410000 */
[----:B------:R-:W-:Y:S01]  /*3f20*/  FMUL.FTZ R89, R89, UR10 ;  /* 0x0000000a59597c20 */ /* 0x000fe20008410000 */
[----:B------:R-:W1:Y:S01]  /*3f30*/  MUFU.TANH R35, R35 ;  /* 0x0000002300237308 */ /* 0x000e620000002400 */
[----:B------:R-:W-:Y:S01]  /*3f40*/  FMUL.FTZ R91, R91, UR10 ;  /* 0x0000000a5b5b7c20 */ /* 0x000fe20008410000 */
[----:B------:R-:W-:Y:S01]  /*3f50*/  FMUL.FTZ R22, R13, UR10 ;  /* 0x0000000a0d167c20 */ /* 0x000fe20008410000 */
[----:B------:R-:W-:Y:S01]  /*3f60*/  FMUL.FTZ R23, R12, UR10 ;  /* 0x0000000a0c177c20 */ /* 0x000fe20008410000 */
[----:B------:R-:W-:Y:S01]  /*3f70*/  FMUL.FTZ R21, R14, UR10 ;  /* 0x0000000a0e157c20 */ /* 0x000fe20008410000 */
[----:B------:R-:W-:-:S03]  /*3f80*/  FMUL.FTZ R19, R15, UR10 ;  /* 0x0000000a0f137c20 */ /* 0x000fc60008410000 */
[----:B------:R3:W-:Y:S02]  /*3f90*/  MUFU.TANH R33, R2 ;  /* 0x0000000200217308 */ /* 0x0007e40000002400 */
[----:B------:R-:W-:Y:S01]  /*3fa0*/  FMUL.FTZ R98, R98, UR10 ;  /* 0x0000000a62627c20 */ /* 0x000fe20008410000 */
[----:B------:R-:W-:Y:S01]  /*3fb0*/  FMUL.FTZ R96, R96, UR10 ;  /* 0x0000000a60607c20 */ /* 0x000fe20008410000 */
[----:B------:R-:W-:Y:S01]  /*3fc0*/  FMUL.FTZ R97, R97, UR10 ;  /* 0x0000000a61617c20 */ /* 0x000fe20008410000 */
[----:B------:R-:W-:-:S03]  /*3fd0*/  FMUL.FTZ R99, R99, UR10 ;  /* 0x0000000a63637c20 */ /* 0x000fc60008410000 */
[----:B------:R4:W-:Y:S08]  /*3fe0*/  MUFU.TANH R71, R10 ;  /* 0x0000000a00477308 */ /* 0x0009f00000002400 */
[----:B------:R-:W-:Y:S01]  /*3ff0*/  MUFU.TANH R87, R8 ;  /* 0x0000000800577308 */ /* 0x000fe20000002400 */
[----:B---3--:R-:W-:-:S04]  /*4000*/  IMAD.IADD R2, R121, 0x1, R132 ;  /* 0x0000000179027824 */ /* 0x008fc800078e0284 */
[C---:B------:R-:W-:Y:S01]  /*4010*/  VIADD R16, R2.reuse, 0x78 ;  /* 0x0000007802107836 */ /* 0x040fe20000000000 */
[C---:B------:R-:W-:Y:S01]  /*4020*/  IADD3 R15, PT, PT, R2.reuse, 0x9, RZ ;  /* 0x00000009020f7810 */ /* 0x040fe20007ffe0ff */
[C---:B------:R-:W-:Y:S01]  /*4030*/  VIADD R13, R2.reuse, 0x1 ;  /* 0x00000001020d7836 */ /* 0x040fe20000000000 */
[----:B------:R-:W3:Y:S01]  /*4040*/  MUFU.TANH R57, R57 ;  /* 0x0000003900397308 */ /* 0x000ee20000002400 */
[C---:B------:R-:W-:Y:S01]  /*4050*/  VIADD R14, R2.reuse, 0x8 ;  /* 0x00000008020e7836 */ /* 0x040fe20000000000 */
[----:B------:R-:W-:Y:S01]  /*4060*/  I2FP.F32.U32 R12, R16 ;  /* 0x00000010000c7245 */ /* 0x000fe20000201000 */
[C---:B------:R-:W-:Y:S01]  /*4070*/  VIADD R63, R2.reuse, 0x11 ;  /* 0x00000011023f7836 */ /* 0x040fe20000000000 */
[C---:B------:R-:W-:Y:S01]  /*4080*/  ISETP.GE.AND P6, PT, R13.reuse, R135, PT ;  /* 0x000000870d00720c */ /* 0x040fe20003fc6270 */
[----:B------:R-:W-:Y:S01]  /*4090*/  VIADD R48, R2, 0x19 ;  /* 0x0000001902307836 */ /* 0x000fe20000000000 */
[----:B------:R-:W-:Y:S01]  /*40a0*/  ISETP.GE.AND P3, PT, R13, R134, PT ;  /* 0x000000860d00720c */ /* 0x000fe20003f66270 */
[CC--:B--2---:R-:W-:Y:S01]  /*40b0*/  FFMA.FTZ R29, R0.reuse, R12.reuse, R29 ;  /* 0x0000000c001d7223 */ /* 0x0c4fe2000001001d */
[----:B------:R-:W-:Y:S01]  /*40c0*/  I2FP.F32.U32 R13, R13 ;  /* 0x0000000d000d7245 */ /* 0x000fe20000201000 */
[----:B-1----:R-:W-:Y:S01]  /*40d0*/  FFMA.FTZ R12, R0, R12, R35 ;  /* 0x0000000c000c7223 */ /* 0x002fe20000010023 */
[C---:B------:R-:W-:Y:S01]  /*40e0*/  ISETP.GE.AND P1, PT, R16.reuse, R135, PT ;  /* 0x000000871000720c */ /* 0x040fe20003f26270 */
[----:B------:R-:W-:Y:S01]  /*40f0*/  MUFU.TANH R9, R9 ;  /* 0x0000000900097308 */ /* 0x000fe20000002400 */
[----:B------:R-:W-:Y:S01]  /*4100*/  ISETP.GE.AND P0, PT, R16, R134, PT ;  /* 0x000000861000720c */ /* 0x000fe20003f06270 */
[CC--:B------:R-:W-:Y:S01]  /*4110*/  FFMA.FTZ R20, R0.reuse, R13.reuse, R95 ;  /* 0x0000000d00147223 */ /* 0x0c0fe2000001005f */
[----:B------:R-:W-:Y:S01]  /*4120*/  FFMA.FTZ R17, R0, R13, R105 ;  /* 0x0000000d00117223 */ /* 0x000fe20000010069 */
[----:B------:R-:W-:Y:S01]  /*4130*/  VIADD R13, R2, 0x10 ;  /* 0x00000010020d7836 */ /* 0x000fe20000000000 */
[----:B------:R-:W-:-:S02]  /*4140*/  ISETP.GE.AND P5, PT, R14, R135, PT ;  /* 0x000000870e00720c */ /* 0x000fc40003fa6270 */
[----:B------:R-:W-:Y:S01]  /*4150*/  ISETP.GE.AND P2, PT, R14, R134, PT ;  /* 0x000000860e00720c */ /* 0x000fe20003f46270 */
[----:B------:R1:W-:Y:S01]  /*4160*/  MUFU.TANH R95, R11 ;  /* 0x0000000b005f7308 */ /* 0x0003e20000002400 */
[----:B------:R-:W-:Y:S02]  /*4170*/  FSEL R35, R29, -INF , !P1 ;  /* 0xff8000001d237808 */ /* 0x000fe40004800000 */
[----:B------:R-:W-:Y:S02]  /*4180*/  I2FP.F32.U32 R14, R14 ;  /* 0x0000000e000e7245 */ /* 0x000fe40000201000 */
[C---:B------:R-:W-:Y:S02]  /*4190*/  ISETP.GE.AND P4, PT, R15.reuse, R135, PT ;  /* 0x000000870f00720c */ /* 0x040fe40003f86270 */
[----:B------:R-:W-:Y:S01]  /*41a0*/  ISETP.GE.AND P1, PT, R15, R134, PT ;  /* 0x000000860f00720c */ /* 0x000fe20003f26270 */
[-C--:B----4-:R-:W-:Y:S01]  /*41b0*/  FFMA.FTZ R10, R0, R14.reuse, R107 ;  /* 0x0000000e000a7223 */ /* 0x090fe2000001006b */
[----:B------:R-:W-:Y:S01]  /*41c0*/  FSEL R29, R12, -INF , !P0 ;  /* 0xff8000000c1d7808 */ /* 0x000fe20004000000 */
[----:B------:R-:W-:Y:S01]  /*41d0*/  FFMA.FTZ R109, R0, R14, R109 ;  /* 0x0000000e006d7223 */ /* 0x000fe2000001006d */
[----:B------:R-:W-:Y:S01]  /*41e0*/  I2FP.F32.U32 R15, R15 ;  /* 0x0000000f000f7245 */ /* 0x000fe20000201000 */
[----:B------:R-:W-:Y:S01]  /*41f0*/  MUFU.TANH R43, R43 ;  /* 0x0000002b002b7308 */ /* 0x000fe20000002400 */
[----:B------:R-:W-:-:S02]  /*4200*/  I2FP.F32.U32 R12, R13 ;  /* 0x0000000d000c7245 */ /* 0x000fc40000201000 */
[----:B------:R-:W-:Y:S01]  /*4210*/  FSEL R20, R20, -INF , !P6 ;  /* 0xff80000014147808 */ /* 0x000fe20007000000 */
[C---:B------:R-:W-:Y:S01]  /*4220*/  FFMA.FTZ R73, R0.reuse, R15, R73 ;  /* 0x0000000f00497223 */ /* 0x040fe20000010049 */
[C---:B------:R-:W-:Y:S01]  /*4230*/  ISETP.GE.AND P0, PT, R13.reuse, R135, PT ;  /* 0x000000870d00720c */ /* 0x040fe20003f06270 */
[C---:B------:R-:W-:Y:S01]  /*4240*/  FFMA.FTZ R18, R0.reuse, R12, R111 ;  /* 0x0000000c00127223 */ /* 0x040fe2000001006f */
[----:B------:R-:W-:Y:S01]  /*4250*/  ISETP.GE.AND P6, PT, R13, R134, PT ;  /* 0x000000860d00720c */ /* 0x000fe20003fc6270 */
[----:B------:R-:W-:Y:S01]  /*4260*/  FFMA.FTZ R13, R0, R12, R115 ;  /* 0x0000000c000d7223 */ /* 0x000fe20000010073 */
[----:B------:R-:W-:Y:S02]  /*4270*/  VIADD R12, R2, 0x18 ;  /* 0x00000018020c7836 */ /* 0x000fe40000000000 */
[----:B------:R-:W-:Y:S01]  /*4280*/  FFMA.FTZ R15, R0, R15, R75 ;  /* 0x0000000f000f7223 */ /* 0x000fe2000001004b */
[----:B------:R-:W-:Y:S01]  /*4290*/  FSEL R17, R17, -INF , !P3 ;  /* 0xff80000011117808 */ /* 0x000fe20005800000 */
[----:B------:R2:W-:Y:S01]  /*42a0*/  MUFU.TANH R75, R46 ;  /* 0x0000002e004b7308 */ /* 0x0005e20000002400 */
[----:B------:R-:W-:Y:S01]  /*42b0*/  FSEL R10, R10, -INF , !P5 ;  /* 0xff8000000a0a7808 */ /* 0x000fe20006800000 */
[----:B------:R-:W-:Y:S01]  /*42c0*/  VIADD R111, R2, 0x21 ;  /* 0x00000021026f7836 */ /* 0x000fe20000000000 */
[----:B------:R-:W-:-:S02]  /*42d0*/  ISETP.GE.AND P3, PT, R63, R135, PT ;  /* 0x000000873f00720c */ /* 0x000fc40003f66270 */
[-C--:B------:R-:W-:Y:S02]  /*42e0*/  ISETP.GE.AND P5, PT, R63, R134.reuse, PT ;  /* 0x000000863f00720c */ /* 0x080fe40003fa6270 */
[----:B-1----:R-:W-:Y:S01]  /*42f0*/  FSEL R11, R109, -INF , !P2 ;  /* 0xff8000006d0b7808 */ /* 0x002fe20005000000 */
[----:B------:R-:W1:Y:S01]  /*4300*/  MUFU.TANH R41, R41 ;  /* 0x0000002900297308 */ /* 0x000e620000002400 */
[----:B------:R-:W-:Y:S02]  /*4310*/  FSEL R8, R73, -INF , !P4 ;  /* 0xff80000049087808 */ /* 0x000fe40006000000 */
[----:B------:R-:W-:Y:S02]  /*4320*/  I2FP.F32.U32 R63, R63 ;  /* 0x0000003f003f7245 */ /* 0x000fe40000201000 */
[C---:B------:R-:W-:Y:S02]  /*4330*/  ISETP.GE.AND P2, PT, R12.reuse, R135, PT ;  /* 0x000000870c00720c */ /* 0x040fe40003f46270 */
[----:B------:R-:W-:Y:S01]  /*4340*/  ISETP.GE.AND P4, PT, R12, R134, PT ;  /* 0x000000860c00720c */ /* 0x000fe20003f86270 */
[----:B------:R4:W-:Y:S01]  /*4350*/  MUFU.TANH R73, R44 ;  /* 0x0000002c00497308 */ /* 0x0009e20000002400 */
[----:B------:R-:W-:Y:S01]  /*4360*/  I2FP.F32.U32 R12, R12 ;  /* 0x0000000c000c7245 */ /* 0x000fe20000201000 */
[----:B--2---:R-:W-:-:S02]  /*4370*/  VIADD R46, R2, 0x20 ;  /* 0x00000020022e7836 */ /* 0x004fc40000000000 */
[CC--:B------:R-:W-:Y:S01]  /*4380*/  FFMA.FTZ R16, R0.reuse, R63.reuse, R113 ;  /* 0x0000003f00107223 */ /* 0x0c0fe20000010071 */
[C---:B------:R-:W-:Y:S01]  /*4390*/  FFMA.FTZ R63, R0.reuse, R63, R77 ;  /* 0x0000003f003f7223 */ /* 0x040fe2000001004d */
[----:B------:R-:W-:Y:S01]  /*43a0*/  FSEL R15, R15, -INF , !P1 ;  /* 0xff8000000f0f7808 */ /* 0x000fe20004800000 */
[-C--:B------:R-:W-:Y:S01]  /*43b0*/  FFMA.FTZ R14, R0, R12.reuse, R79 ;  /* 0x0000000c000e7223 */ /* 0x080fe2000001004f */
[----:B------:R-:W-:Y:S01]  /*43c0*/  FSEL R18, R18, -INF , !P0 ;  /* 0xff80000012127808 */ /* 0x000fe20004000000 */
[----:B------:R2:W-:Y:S01]  /*43d0*/  MUFU.TANH R79, R42 ;  /* 0x0000002a004f7308 */ /* 0x0005e20000002400 */
[----:B------:R-:W-:Y:S01]  /*43e0*/  ISETP.GE.AND P1, PT, R48, R135, PT ;  /* 0x000000873000720c */ /* 0x000fe20003f26270 */
[----:B------:R-:W-:Y:S01]  /*43f0*/  FFMA.FTZ R12, R0, R12, R81 ;  /* 0x0000000c000c7223 */ /* 0x000fe20000010051 */
[----:B------:R-:W-:Y:S02]  /*4400*/  ISETP.GE.AND P0, PT, R48, R134, PT ;  /* 0x000000863000720c */ /* 0x000fe40003f06270 */
[----:B------:R-:W-:-:S02]  /*4410*/  I2FP.F32.U32 R48, R48 ;  /* 0x0000003000307245 */ /* 0x000fc40000201000 */
[----:B------:R-:W-:Y:S01]  /*4420*/  FSEL R63, R63, -INF , !P5 ;  /* 0xff8000003f3f7808 */ /* 0x000fe20006800000 */
[----:B------:R5:W-:Y:S01]  /*4430*/  MUFU.TANH R81, R40 ;  /* 0x0000002800517308 */ /* 0x000be20000002400 */
[----:B------:R-:W-:Y:S01]  /*4440*/  FSEL R14, R14, -INF , !P2 ;  /* 0xff8000000e0e7808 */ /* 0x000fe20005000000 */
[C---:B------:R-:W-:Y:S01]  /*4450*/  FFMA.FTZ R65, R0.reuse, R48, R65 ;  /* 0x0000003000417223 */ /* 0x040fe20000010041 */
[----:B----4-:R-:W-:Y:S02]  /*4460*/  I2FP.F32.U32 R44, R46 ;  /* 0x0000002e002c7245 */ /* 0x010fe40000201000 */
[C---:B------:R-:W-:Y:S02]  /*4470*/  ISETP.GE.AND P5, PT, R111.reuse, R135, PT ;  /* 0x000000876f00720c */ /* 0x040fe40003fa6270 */
[----:B------:R-:W-:Y:S01]  /*4480*/  ISETP.GE.AND P2, PT, R111, R134, PT ;  /* 0x000000866f00720c */ /* 0x000fe20003f46270 */
[CC--:B------:R-:W-:Y:S01]  /*4490*/  FFMA.FTZ R104, R0.reuse, R44.reuse, R117 ;  /* 0x0000002c00687223 */ /* 0x0c0fe20000010075 */
[----:B------:R-:W-:Y:S01]  /*44a0*/  FFMA.FTZ R85, R0, R44, R85 ;  /* 0x0000002c00557223 */ /* 0x000fe20000010055 */
[----:B------:R-:W-:-:S02]  /*44b0*/  VIADD R44, R2, 0x29 ;  /* 0x00000029022c7836 */ /* 0x000fc40000000000 */
[----:B--2---:R-:W-:Y:S01]  /*44c0*/  FFMA.FTZ R42, R0, R48, R67 ;  /* 0x00000030002a7223 */ /* 0x004fe20000010043 */
[----:B------:R-:W-:Y:S01]  /*44d0*/  I2FP.F32.U32 R111, R111 ;  /* 0x0000006f006f7245 */ /* 0x000fe20000201000 */
[----:B------:R2:W-:Y:S01]  /*44e0*/  MUFU.TANH R67, R38 ;  /* 0x0000002600437308 */ /* 0x0005e20000002400 */
[----:B------:R-:W-:Y:S02]  /*44f0*/  FSEL R13, R13, -INF , !P6 ;  /* 0xff8000000d0d7808 */ /* 0x000fe40007000000 */
[----:B------:R-:W-:Y:S01]  /*4500*/  FSEL R16, R16, -INF , !P3 ;  /* 0xff80000010107808 */ /* 0x000fe20005800000 */
[----:B------:R-:W-:Y:S01]  /*4510*/  FFMA.FTZ R66, R0, R111, R83 ;  /* 0x0000006f00427223 */ /* 0x000fe20000010053 */
[----:B------:R-:W-:Y:S01]  /*4520*/  ISETP.GE.AND P6, PT, R46, R135, PT ;  /* 0x000000872e00720c */ /* 0x000fe20003fc6270 */
[----:B-----5:R-:W-:Y:S01]  /*4530*/  VIADD R40, R2, 0x30 ;  /* 0x0000003002287836 */ /* 0x020fe20000000000 */
[----:B------:R-:W-:Y:S01]  /*4540*/  ISETP.GE.AND P3, PT, R46, R134, PT ;  /* 0x000000862e00720c */ /* 0x000fe20003f66270 */
[----:B------:R-:W-:Y:S01]  /*4550*/  VIADD R46, R2, 0x28 ;  /* 0x00000028022e7836 */ /* 0x000fe20000000000 */
[----:B------:R4:W-:Y:S01]  /*4560*/  MUFU.TANH R77, R39 ;  /* 0x00000027004d7308 */ /* 0x0009e20000002400 */
[----:B---3--:R-:W-:Y:S01]  /*4570*/  FFMA.FTZ R111, R0, R111, R57 ;  /* 0x0000006f006f7223 */ /* 0x008fe20000010039 */
[----:B------:R-:W-:-:S02]  /*4580*/  FSEL R139, R85, -INF , !P3 ;  /* 0xff800000558b7808 */ /* 0x000fc40005800000 */
[----:B------:R-:W-:Y:S02]  /*4590*/  FSEL R66, R66, -INF , !P5 ;  /* 0xff80000042427808 */ /* 0x000fe40006800000 */
[CC--:B------:R-:W-:Y:S02]  /*45a0*/  ISETP.GE.AND P3, PT, R40.reuse, R135.reuse, PT ;  /* 0x000000872800720c */ /* 0x0c0fe40003f66270 */
[----:B------:R-:W3:Y:S01]  /*45b0*/  MUFU.TANH R55, R55 ;  /* 0x0000003700377308 */ /* 0x000ee20000002400 */
[----:B--2---:R-:W-:Y:S02]  /*45c0*/  I2FP.F32.U32 R38, R44 ;  /* 0x0000002c00267245 */ /* 0x004fe40000201000 */
[----:B------:R-:W-:Y:S02]  /*45d0*/  ISETP.GE.AND P5, PT, R40, R134, PT ;  /* 0x000000862800720c */ /* 0x000fe40003fa6270 */
[----:B------:R-:W-:Y:S01]  /*45e0*/  I2FP.F32.U32 R40, R40 ;  /* 0x0000002800287245 */ /* 0x000fe20000201000 */
[CC--:B------:R-:W-:Y:S01]  /*45f0*/  FFMA.FTZ R64, R0.reuse, R38.reuse, R45 ;  /* 0x0000002600407223 */ /* 0x0c0fe2000001002d */
[----:B------:R-:W-:Y:S01]  /*4600*/  FFMA.FTZ R47, R0, R38, R47 ;  /* 0x00000026002f7223 */ /* 0x000fe2000001002f */
[----:B------:R-:W-:Y:S01]  /*4610*/  IADD3 R38, PT, PT, R2, 0x31, RZ ;  /* 0x0000003102267810 */ /* 0x000fe20007ffe0ff */
[----:B------:R2:W-:Y:S01]  /*4620*/  MUFU.TANH R57, R34 ;  /* 0x0000002200397308 */ /* 0x0005e20000002400 */
[----:B----4-:R-:W-:Y:S01]  /*4630*/  FSEL R39, R12, -INF , !P4 ;  /* 0xff8000000c277808 */ /* 0x010fe20006000000 */
[CC--:B------:R-:W-:Y:S01]  /*4640*/  FFMA.FTZ R53, R0.reuse, R40.reuse, R53 ;  /* 0x0000002800357223 */ /* 0x0c0fe20000010035 */
[----:B------:R-:W-:Y:S01]  /*4650*/  FSEL R12, R65, -INF , !P1 ;  /* 0xff800000410c7808 */ /* 0x000fe20004800000 */
[----:B-1----:R-:W-:Y:S01]  /*4660*/  FFMA.FTZ R115, R0, R40, R41 ;  /* 0x0000002800737223 */ /* 0x002fe20000010029 */
[----:B------:R-:W-:-:S02]  /*4670*/  ISETP.GE.AND P4, PT, R46, R135, PT ;  /* 0x000000872e00720c */ /* 0x000fc40003f86270 */
[----:B------:R-:W-:Y:S01]  /*4680*/  ISETP.GE.AND P1, PT, R46, R134, PT ;  /* 0x000000862e00720c */ /* 0x000fe20003f26270 */
[----:B------:R1:W-:Y:S01]  /*4690*/  MUFU.TANH R45, R32 ;  /* 0x00000020002d7308 */ /* 0x0003e20000002400 */
[----:B------:R-:W-:Y:S02]  /*46a0*/  I2FP.F32.U32 R46, R46 ;  /* 0x0000002e002e7245 */ /* 0x000fe40000201000 */
[----:B------:R-:W-:Y:S02]  /*46b0*/  FSEL R104, R104, -INF , !P6 ;  /* 0xff80000068687808 */ /* 0x000fe40007000000 */
[----:B------:R-:W-:Y:S01]  /*46c0*/  ISETP.GE.AND P6, PT, R44, R134, PT ;  /* 0x000000862c00720c */ /* 0x000fe20003fc6270 */
[CC--:B------:R-:W-:Y:S01]  /*46d0*/  FFMA.FTZ R62, R0.reuse, R46.reuse, R59 ;  /* 0x0000002e003e7223 */ /* 0x0c0fe2000001003b */
[----:B------:R-:W-:Y:S01]  /*46e0*/  FFMA.FTZ R65, R0, R46, R69 ;  /* 0x0000002e00417223 */ /* 0x000fe20000010045 */
[----:B------:R-:W-:Y:S01]  /*46f0*/  FSEL R59, R42, -INF , !P0 ;  /* 0xff8000002a3b7808 */ /* 0x000fe20004000000 */
[----:B------:R4:W-:Y:S01]  /*4700*/  MUFU.TANH R69, R36 ;  /* 0x0000002400457308 */ /* 0x0009e20000002400 */
[----:B--2---:R-:W-:-:S02]  /*4710*/  I2FP.F32.U32 R34, R38 ;  /* 0x0000002600227245 */ /* 0x004fc40000201000 */
[----:B------:R-:W-:Y:S02]  /*4720*/  ISETP.GE.AND P0, PT, R44, R135, PT ;  /* 0x000000872c00720c */ /* 0x000fe40003f06270 */
[----:B------:R-:W-:Y:S01]  /*4730*/  FSEL R65, R65, -INF , !P1 ;  /* 0xff80000041417808 */ /* 0x000fe20004800000 */
[CC--:B------:R-:W-:Y:S01]  /*4740*/  FFMA.FTZ R9, R0.reuse, R34.reuse, R9 ;  /* 0x0000002200097223 */ /* 0x0c0fe20000010009 */
[----:B------:R-:W-:Y:S01]  /*4750*/  FFMA.FTZ R43, R0, R34, R43 ;  /* 0x00000022002b7223 */ /* 0x000fe2000001002b */
[----:B------:R-:W-:Y:S01]  /*4760*/  VIADD R34, R2, 0x39 ;  /* 0x0000003902227836 */ /* 0x000fe20000000000 */
[----:B------:R-:W-:Y:S01]  /*4770*/  FSEL R64, R64, -INF , !P0 ;  /* 0xff80000040407808 */ /* 0x000fe20004000000 */
[----:B-1----:R-:W-:Y:S01]  /*4780*/  VIADD R32, R2, 0x40 ;  /* 0x0000004002207836 */ /* 0x002fe20000000000 */
[----:B------:R-:W-:Y:S01]  /*4790*/  FSEL R61, R47, -INF , !P6 ;  /* 0xff8000002f3d7808 */ /* 0x000fe20007000000 */
[----:B------:R1:W-:Y:S01]  /*47a0*/  MUFU.TANH R41, R30 ;  /* 0x0000001e00297308 */ /* 0x0003e20000002400 */
[----:B------:R-:W-:-:S02]  /*47b0*/  FSEL R140, R53, -INF , !P3 ;  /* 0xff800000358c7808 */ /* 0x000fc40005800000 */
[CC--:B------:R-:W-:Y:S02]  /*47c0*/  ISETP.GE.AND P6, PT, R34.reuse, R135.reuse, PT ;  /* 0x000000872200720c */ /* 0x0c0fe40003fc6270 */
[----:B------:R-:W-:Y:S01]  /*47d0*/  ISETP.GE.AND P3, PT, R34, R134, PT ;  /* 0x000000862200720c */ /* 0x000fe20003f66270 */
[----:B----4-:R-:W-:Y:S01]  /*47e0*/  VIADD R36, R2, 0x38 ;  /* 0x0000003802247836 */ /* 0x010fe20000000000 */
[----:B------:R-:W-:Y:S01]  /*47f0*/  I2FP.F32.U32 R34, R34 ;  /* 0x0000002200227245 */ /* 0x000fe20000201000 */
[----:B------:R-:W-:Y:S01]  /*4800*/  MUFU.TANH R49, R49 ;  /* 0x0000003100317308 */ /* 0x000fe20000002400 */
[----:B------:R-:W-:Y:S02]  /*4810*/  FSEL R111, R111, -INF , !P2 ;  /* 0xff8000006f6f7808 */ /* 0x000fe40005000000 */
[----:B------:R-:W-:Y:S01]  /*4820*/  ISETP.GE.AND P1, PT, R36, R135, PT ;  /* 0x000000872400720c */ /* 0x000fe20003f26270 */
[----:B------:R-:W-:Y:S01]  /*4830*/  FFMA.FTZ R33, R0, R34, R33 ;  /* 0x0000002200217223 */ /* 0x000fe20000010021 */
[----:B------:R-:W-:-:S02]  /*4840*/  ISETP.GE.AND P0, PT, R36, R134, PT ;  /* 0x000000862400720c */ /* 0x000fc40003f06270 */
[----:B------:R-:W-:Y:S01]  /*4850*/  I2FP.F32.U32 R36, R36 ;  /* 0x0000002400247245 */ /* 0x000fe20000201000 */
[----:B------:R-:W2:Y:S01]  /*4860*/  MUFU.TANH R51, R51 ;  /* 0x0000003300337308 */ /* 0x000ea20000002400 */
[-C--:B------:R-:W-:Y:S02]  /*4870*/  ISETP.GE.AND P2, PT, R38, R135.reuse, PT ;  /* 0x000000872600720c */ /* 0x080fe40003f46270 */
[----:B-1----:R-:W-:Y:S01]  /*4880*/  I2FP.F32.U32 R30, R32 ;  /* 0x00000020001e7245 */ /* 0x002fe20000201000 */
[CC--:B---3--:R-:W-:Y:S01]  /*4890*/  FFMA.FTZ R55, R0.reuse, R36.reuse, R55 ;  /* 0x0000002400377223 */ /* 0x0c8fe20000010037 */
[----:B------:R-:W-:Y:S01]  /*48a0*/  FSEL R115, R115, -INF , !P5 ;  /* 0xff80000073737808 */ /* 0x000fe20006800000 */
[C---:B------:R-:W-:Y:S01]  /*48b0*/  FFMA.FTZ R116, R0.reuse, R36, R37 ;  /* 0x0000002400747223 */ /* 0x040fe20000010025 */
[----:B------:R-:W-:Y:S01]  /*48c0*/  FSEL R118, R9, -INF , !P2 ;  /* 0xff80000009767808 */ /* 0x000fe20005000000 */
[CC--:B------:R-:W-:Y:S01]  /*48d0*/  FFMA.FTZ R71, R0.reuse, R30.reuse, R71 ;  /* 0x0000001e00477223 */ /* 0x0c0fe20000010047 */
[----:B------:R-:W-:Y:S01]  /*48e0*/  FFMA.FTZ R95, R0, R30, R95 ;  /* 0x0000001e005f7223 */ /* 0x000fe2000001005f */
[----:B------:R-:W-:Y:S01]  /*48f0*/  VIADD R30, R2, 0x48 ;  /* 0x00000048021e7836 */ /* 0x000fe20000000000 */
[----:B------:R-:W-:Y:S01]  /*4900*/  FSEL R62, R62, -INF , !P4 ;  /* 0xff8000003e3e7808 */ /* 0x000fe20006000000 */
[----:B------:R1:W-:Y:S01]  /*4910*/  MUFU.TANH R9, R28 ;  /* 0x0000001c00097308 */ /* 0x0003e20000002400 */
[----:B------:R-:W-:-:S02]  /*4920*/  ISETP.GE.AND P5, PT, R32, R135, PT ;  /* 0x000000872000720c */ /* 0x000fc40003fa6270 */
[-C--:B------:R-:W-:Y:S01]  /*4930*/  ISETP.GE.AND P2, PT, R32, R134.reuse, PT ;  /* 0x000000862000720c */ /* 0x080fe20003f46270 */
[----:B------:R-:W-:Y:S01]  /*4940*/  VIADD R32, R2, 0x41 ;  /* 0x0000004102207836 */ /* 0x000fe20000000000 */
[----:B------:R-:W-:Y:S01]  /*4950*/  ISETP.GE.AND P4, PT, R38, R134, PT ;  /* 0x000000862600720c */ /* 0x000fe20003f86270 */
[----:B--2---:R-:W-:Y:S01]  /*4960*/  FFMA.FTZ R51, R0, R34, R51 ;  /* 0x0000002200337223 */ /* 0x004fe20000010033 */
[----:B------:R-:W-:Y:S01]  /*4970*/  FSEL R117, R55, -INF , !P0 ;  /* 0xff80000037757808 */ /* 0x000fe20004000000 */
[----:B------:R-:W2:Y:S01]  /*4980*/  MUFU.TANH R37, R31 ;  /* 0x0000001f00257308 */ /* 0x000ea20000002400 */
[----:B------:R-:W-:Y:S02]  /*4990*/  FSEL R110, R33, -INF , !P6 ;  /* 0xff800000216e7808 */ /* 0x000fe40007000000 */
[C---:B------:R-:W-:Y:S02]  /*49a0*/  ISETP.GE.AND P0, PT, R30.reuse, R135, PT ;  /* 0x000000871e00720c */ /* 0x040fe40003f06270 */
[----:B------:R-:W-:-:S02]  /*49b0*/  ISETP.GE.AND P6, PT, R30, R134, PT ;  /* 0x000000861e00720c */ /* 0x000fc40003fc6270 */
[----:B------:R-:W-:Y:S01]  /*49c0*/  FSEL R131, R43, -INF , !P4 ;  /* 0xff8000002b837808 */ /* 0x000fe20006000000 */
[----:B------:R3:W-:Y:S01]  /*49d0*/  MUFU.TANH R31, R26 ;  /* 0x0000001a001f7308 */ /* 0x0007e20000002400 */
[----:B------:R-:W-:Y:S02]  /*49e0*/  FSEL R116, R116, -INF , !P1 ;  /* 0xff80000074747808 */ /* 0x000fe40004800000 */
[----:B-1----:R-:W-:Y:S01]  /*49f0*/  I2FP.F32.U32 R28, R30 ;  /* 0x0000001e001c7245 */ /* 0x002fe20000201000 */
[----:B------:R-:W-:Y:S01]  /*4a00*/  VIADD R30, R2, 0x49 ;  /* 0x00000049021e7836 */ /* 0x000fe20000000000 */
[CC--:B------:R-:W-:Y:S02]  /*4a10*/  ISETP.GE.AND P4, PT, R32.reuse, R135.reuse, PT ;  /* 0x000000872000720c */ /* 0x0c0fe40003f86270 */
[----:B------:R-:W-:Y:S01]  /*4a20*/  ISETP.GE.AND P1, PT, R32, R134, PT ;  /* 0x000000862000720c */ /* 0x000fe20003f26270 */
[C---:B------:R-:W-:Y:S01]  /*4a30*/  FFMA.FTZ R75, R0.reuse, R28, R75 ;  /* 0x0000001c004b7223 */ /* 0x040fe2000001004b */
[----:B------:R-:W-:Y:S01]  /*4a40*/  I2FP.F32.U32 R32, R32 ;  /* 0x0000002000207245 */ /* 0x000fe20000201000 */
[----:B------:R-:W-:Y:S01]  /*4a50*/  FFMA.FTZ R79, R0, R28, R79 ;  /* 0x0000001c004f7223 */ /* 0x000fe2000001004f */
[----:B------:R-:W-:Y:S01]  /*4a60*/  VIADD R28, R2, 0x50 ;  /* 0x00000050021c7836 */ /* 0x000fe20000000000 */
[----:B------:R1:W-:Y:S01]  /*4a70*/  MUFU.TANH R43, R25 ;  /* 0x00000019002b7308 */ /* 0x0003e20000002400 */
[----:B------:R-:W-:Y:S01]  /*4a80*/  FSEL R137, R95, -INF , !P2 ;  /* 0xff8000005f897808 */ /* 0x000fe20005000000 */
[CC--:B------:R-:W-:Y:S01]  /*4a90*/  FFMA.FTZ R49, R0.reuse, R32.reuse, R49 ;  /* 0x0000002000317223 */ /* 0x0c0fe20000010031 */
[----:B------:R-:W-:Y:S01]  /*4aa0*/  FFMA.FTZ R87, R0, R32, R87 ;  /* 0x0000002000577223 */ /* 0x000fe20000010057 */
[----:B------:R-:W-:-:S02]  /*4ab0*/  ISETP.GE.AND P2, PT, R28, R135, PT ;  /* 0x000000871c00720c */ /* 0x000fc40003f46270 */
[----:B---3--:R-:W-:Y:S02]  /*4ac0*/  I2FP.F32.U32 R26, R30 ;  /* 0x0000001e001a7245 */ /* 0x008fe40000201000 */
[----:B------:R-:W-:Y:S01]  /*4ad0*/  FSEL R136, R49, -INF , !P4 ;  /* 0xff80000031887808 */ /* 0x000fe20006000000 */
[----:B------:R-:W3:Y:S01]  /*4ae0*/  MUFU.TANH R27, R27 ;  /* 0x0000001b001b7308 */ /* 0x000ee20000002400 */
[----:B------:R-:W-:Y:S01]  /*4af0*/  ISETP.GE.AND P4, PT, R28, R134, PT ;  /* 0x000000861c00720c */ /* 0x000fe20003f86270 */
[CC--:B------:R-:W-:Y:S01]  /*4b00*/  FFMA.FTZ R73, R0.reuse, R26.reuse, R73 ;  /* 0x0000001a00497223 */ /* 0x0c0fe20000010049 */
[----:B------:R-:W-:Y:S01]  /*4b10*/  FFMA.FTZ R77, R0, R26, R77 ;  /* 0x0000001a004d7223 */ /* 0x000fe2000001004d */
[C---:B------:R-:W-:Y:S01]  /*4b20*/  VIADD R26, R2.reuse, 0x51 ;  /* 0x00000051021a7836 */ /* 0x040fe20000000000 */
[----:B------:R-:W-:Y:S02]  /*4b30*/  FSEL R129, R87, -INF , !P1 ;  /* 0xff80000057817808 */ /* 0x000fe40004800000 */
[----:B------:R-:W-:Y:S01]  /*4b40*/  FSEL R128, R75, -INF , !P0 ;  /* 0xff8000004b807808 */ /* 0x000fe20004000000 */
[----:B------:R4:W5:Y:S01]  /*4b50*/  MUFU.TANH R33, R24 ;  /* 0x0000001800217308 */ /* 0x0009620000002400 */
[----:B-1----:R-:W-:Y:S01]  /*4b60*/  VIADD R25, R2, 0x58 ;  /* 0x0000005802197836 */ /* 0x002fe20000000000 */
[----:B------:R-:W-:-:S02]  /*4b70*/  I2FP.F32.U32 R28, R28 ;  /* 0x0000001c001c7245 */ /* 0x000fc40000201000 */
[CC--:B------:R-:W-:Y:S02]  /*4b80*/  ISETP.GE.AND P1, PT, R26.reuse, R135.reuse, PT ;  /* 0x000000871a00720c */ /* 0x0c0fe40003f26270 */
[----:B------:R-:W-:Y:S01]  /*4b90*/  ISETP.GE.AND P0, PT, R26, R134, PT ;  /* 0x000000861a00720c */ /* 0x000fe20003f06270 */
[C---:B------:R-:W-:Y:S01]  /*4ba0*/  FFMA.FTZ R81, R0.reuse, R28, R81 ;  /* 0x0000001c00517223 */ /* 0x040fe20000010051 */
[----:B------:R-:W-:Y:S01]  /*4bb0*/  I2FP.F32.U32 R26, R26 ;  /* 0x0000001a001a7245 */ /* 0x000fe20000201000 */
[----:B------:R-:W-:Y:S01]  /*4bc0*/  FFMA.FTZ R69, R0, R28, R69 ;  /* 0x0000001c00457223 */ /* 0x000fe20000010045 */
[----:B------:R-:W-:Y:S01]  /*4bd0*/  FSEL R113, R51, -INF , !P3 ;  /* 0xff80000033717808 */ /* 0x000fe20005800000 */
[----:B------:R-:W1:Y:S01]  /*4be0*/  MUFU.TANH R23, R23 ;  /* 0x0000001700177308 */ /* 0x000e620000002400 */
[----:B------:R-:W-:Y:S01]  /*4bf0*/  ISETP.GE.AND P3, PT, R30, R135, PT ;  /* 0x000000871e00720c */ /* 0x000fe20003f66270 */
[CC--:B------:R-:W-:Y:S01]  /*4c00*/  FFMA.FTZ R67, R0.reuse, R26.reuse, R67 ;  /* 0x0000001a00437223 */ /* 0x0c0fe20000010043 */
[----:B------:R-:W-:Y:S01]  /*4c10*/  FSEL R138, R71, -INF , !P5 ;  /* 0xff800000478a7808 */ /* 0x000fe20006800000 */
[----:B------:R-:W-:Y:S01]  /*4c20*/  FFMA.FTZ R57, R0, R26, R57 ;  /* 0x0000001a00397223 */ /* 0x000fe20000010039 */
[----:B------:R-:W-:-:S02]  /*4c30*/  ISETP.GE.AND P5, PT, R30, R134, PT ;  /* 0x000000861e00720c */ /* 0x000fc40003fa6270 */
[----:B----4-:R-:W-:Y:S01]  /*4c40*/  I2FP.F32.U32 R24, R25 ;  /* 0x0000001900187245 */ /* 0x010fe20000201000 */
[----:B------:R-:W4:Y:S01]  /*4c50*/  MUFU.TANH R21, R21 ;  /* 0x0000001500157308 */ /* 0x000f220000002400 */
[----:B------:R-:W-:Y:S02]  /*4c60*/  IADD3 R26, PT, PT, R2, 0x59, RZ ;  /* 0x00000059021a7810 */ /* 0x000fe40007ffe0ff */
[----:B------:R-:W-:Y:S01]  /*4c70*/  FSEL R127, R79, -INF , !P6 ;  /* 0xff8000004f7f7808 */ /* 0x000fe20007000000 */
[CC--:B------:R-:W-:Y:S01]  /*4c80*/  FFMA.FTZ R45, R0.reuse, R24.reuse, R45 ;  /* 0x00000018002d7223 */ /* 0x0c0fe2000001002d */
[----:B--2---:R-:W-:Y:S01]  /*4c90*/  FFMA.FTZ R37, R0, R24, R37 ;  /* 0x0000001800257223 */ /* 0x004fe20000010025 */
[----:B------:R-:W-:Y:S01]  /*4ca0*/  VIADD R24, R2, 0x60 ;  /* 0x0000006002187836 */ /* 0x000fe20000000000 */
[----:B------:R-:W-:Y:S01]  /*4cb0*/  FSEL R130, R73, -INF , !P3 ;  /* 0xff80000049827808 */ /* 0x000fe20005800000 */
[----:B------:R-:W-:Y:S01]  /*4cc0*/  MUFU.TANH R19, R19 ;  /* 0x0000001300137308 */ /* 0x000fe20000002400 */
[----:B------:R-:W-:-:S02]  /*4cd0*/  ISETP.GE.AND P6, PT, R25, R135, PT ;  /* 0x000000871900720c */ /* 0x000fc40003fc6270 */
[-C--:B------:R-:W-:Y:S02]  /*4ce0*/  ISETP.GE.AND P3, PT, R25, R134.reuse, PT ;  /* 0x000000861900720c */ /* 0x080fe40003f66270 */
[----:B------:R-:W-:Y:S02]  /*4cf0*/  FSEL R119, R77, -INF , !P5 ;  /* 0xff8000004d777808 */ /* 0x000fe40006800000 */
[----:B------:R-:W-:Y:S01]  /*4d00*/  FSEL R114, R81, -INF , !P2 ;  /* 0xff80000051727808 */ /* 0x000fe20005000000 */
[----:B------:R2:W-:Y:S01]  /*4d10*/  MUFU.TANH R25, R22 ;  /* 0x0000001600197308 */ /* 0x0005e20000002400 */
[C---:B------:R-:W-:Y:S02]  /*4d20*/  ISETP.GE.AND P5, PT, R26.reuse, R135, PT ;  /* 0x000000871a00720c */ /* 0x040fe40003fa6270 */
[----:B------:R-:W-:Y:S02]  /*4d30*/  ISETP.GE.AND P2, PT, R26, R134, PT ;  /* 0x000000861a00720c */ /* 0x000fe40003f46270 */
[----:B------:R-:W-:-:S02]  /*4d40*/  I2FP.F32.U32 R26, R26 ;  /* 0x0000001a001a7245 */ /* 0x000fc40000201000 */
[----:B------:R-:W-:Y:S01]  /*4d50*/  FSEL R109, R69, -INF , !P4 ;  /* 0xff800000456d7808 */ /* 0x000fe20006000000 */
[----:B------:R-:W-:Y:S01]  /*4d60*/  MUFU.TANH R97, R97 ;  /* 0x0000006100617308 */ /* 0x000fe20000002400 */
[----:B------:R-:W-:Y:S01]  /*4d70*/  FSEL R112, R67, -INF , !P1 ;  /* 0xff80000043707808 */ /* 0x000fe20004800000 */
[-C--:B------:R-:W-:Y:S01]  /*4d80*/  FFMA.FTZ R106, R0, R26.reuse, R41 ;  /* 0x0000001a006a7223 */ /* 0x080fe20000010029 */
[----:B------:R-:W-:Y:S01]  /*4d90*/  ISETP.GE.AND P4, PT, R24, R135, PT ;  /* 0x000000871800720c */ /* 0x000fe20003f86270 */
[----:B------:R-:W-:Y:S01]  /*4da0*/  FFMA.FTZ R9, R0, R26, R9 ;  /* 0x0000001a00097223 */ /* 0x000fe20000010009 */
[----:B------:R-:W-:Y:S02]  /*4db0*/  ISETP.GE.AND P1, PT, R24, R134, PT ;  /* 0x000000861800720c */ /* 0x000fe40003f26270 */
[----:B------:R-:W-:Y:S01]  /*4dc0*/  FSEL R107, R57, -INF , !P0 ;  /* 0xff800000396b7808 */ /* 0x000fe20004000000 */
[----:B------:R-:W-:Y:S01]  /*4dd0*/  MUFU.TANH R41, R96 ;  /* 0x0000006000297308 */ /* 0x000fe20000002400 */
[----:B------:R-:W-:-:S02]  /*4de0*/  FSEL R108, R45, -INF , !P6 ;  /* 0xff8000002d6c7808 */ /* 0x000fc40007000000 */
[----:B--2---:R-:W-:Y:S01]  /*4df0*/  I2FP.F32.U32 R22, R24 ;  /* 0x0000001800167245 */ /* 0x004fe20000201000 */
[----:B------:R-:W-:Y:S01]  /*4e00*/  VIADD R24, R2, 0x61 ;  /* 0x0000006102187836 */ /* 0x000fe20000000000 */
[----:B------:R-:W-:Y:S02]  /*4e10*/  FSEL R105, R37, -INF , !P3 ;  /* 0xff80000025697808 */ /* 0x000fe40005800000 */
[----:B------:R-:W-:Y:S01]  /*4e20*/  FSEL R106, R106, -INF , !P5 ;  /* 0xff8000006a6a7808 */ /* 0x000fe20006800000 */
[CC--:B---3--:R-:W-:Y:S01]  /*4e30*/  FFMA.FTZ R27, R0.reuse, R22.reuse, R27 ;  /* 0x00000016001b7223 */ /* 0x0c8fe2000001001b */
[----:B------:R-:W-:Y:S01]  /*4e40*/  FFMA.FTZ R43, R0, R22, R43 ;  /* 0x00000016002b7223 */ /* 0x000fe2000001002b */
[----:B------:R-:W-:Y:S01]  /*4e50*/  VIADD R22, R2, 0x68 ;  /* 0x0000006802167836 */ /* 0x000fe20000000000 */
[C---:B------:R-:W-:Y:S01]  /*4e60*/  ISETP.GE.AND P0, PT, R24.reuse, R135, PT ;  /* 0x000000871800720c */ /* 0x040fe20003f06270 */
[----:B------:R-:W2:Y:S01]  /*4e70*/  MUFU.TANH R37, R98 ;  /* 0x0000006200257308 */ /* 0x000ea20000002400 */
[----:B------:R-:W-:-:S02]  /*4e80*/  ISETP.GE.AND P6, PT, R24, R134, PT ;  /* 0x000000861800720c */ /* 0x000fc40003fc6270 */
[CC--:B------:R-:W-:Y:S02]  /*4e90*/  ISETP.GE.AND P3, PT, R22.reuse, R135.reuse, PT ;  /* 0x000000871600720c */ /* 0x0c0fe40003f66270 */
[----:B------:R-:W-:Y:S02]  /*4ea0*/  ISETP.GE.AND P5, PT, R22, R134, PT ;  /* 0x000000861600720c */ /* 0x000fe40003fa6270 */
[----:B------:R-:W-:Y:S01]  /*4eb0*/  I2FP.F32.U32 R24, R24 ;  /* 0x0000001800187245 */ /* 0x000fe20000201000 */
[----:B------:R-:W3:Y:S01]  /*4ec0*/  MUFU.TANH R99, R99 ;  /* 0x0000006300637308 */ /* 0x000ee20000002400 */
[----:B------:R-:W-:Y:S02]  /*4ed0*/  I2FP.F32.U32 R22, R22 ;  /* 0x0000001600167245 */ /* 0x000fe40000201000 */
[----:B------:R-:W-:Y:S01]  /*4ee0*/  FSEL R57, R43, -INF , !P1 ;  /* 0xff8000002b397808 */ /* 0x000fe20004800000 */
[CC--:B------:R-:W-:Y:S01]  /*4ef0*/  FFMA.FTZ R31, R0.reuse, R24.reuse, R31 ;  /* 0x00000018001f7223 */ /* 0x0c0fe2000001001f */
[C---:B-----5:R-:W-:Y:S01]  /*4f00*/  FFMA.FTZ R33, R0.reuse, R24, R33 ;  /* 0x0000001800217223 */ /* 0x060fe20000010021 */
[CC--:B-1----:R-:W-:Y:S01]  /*4f10*/  FFMA.FTZ R23, R0.reuse, R22.reuse, R23 ;  /* 0x0000001600177223 */ /* 0x0c2fe20000010017 */
[----:B----4-:R-:W-:Y:S01]  /*4f20*/  FFMA.FTZ R21, R0, R22, R21 ;  /* 0x0000001600157223 */ /* 0x010fe20000010015 */
[C---:B------:R-:W-:Y:S01]  /*4f30*/  VIADD R22, R2.reuse, 0x70 ;  /* 0x0000007002167836 */ /* 0x040fe20000000000 */
[----:B------:R-:W-:Y:S01]  /*4f40*/  FSEL R58, R31, -INF , !P0 ;  /* 0xff8000001f3a7808 */ /* 0x000fe20004000000 */
[----:B------:R-:W-:Y:S01]  /*4f50*/  VIADD R24, R2, 0x69 ;  /* 0x0000006902187836 */ /* 0x000fe20000000000 */
[----:B------:R-:W-:Y:S01]  /*4f60*/  FSEL R67, R9, -INF , !P2 ;  /* 0xff80000009437808 */ /* 0x000fe20005000000 */
[----:B------:R-:W1:Y:S01]  /*4f70*/  MUFU.TANH R89, R89 ;  /* 0x0000005900597308 */ /* 0x000e620000002400 */
[----:B------:R-:W-:Y:S01]  /*4f80*/  ISETP.GE.AND P1, PT, R22, R135, PT ;  /* 0x000000871600720c */ /* 0x000fe20003f26270 */
[----:B------:R-:W-:Y:S01]  /*4f90*/  VIADD R9, R2, 0x71 ;  /* 0x0000007102097836 */ /* 0x000fe20000000000 */
[----:B------:R-:W-:Y:S01]  /*4fa0*/  BAR.SYNC.DEFER_BLOCKING 0x0 ;  /* 0x0000000000007b1d */ /* 0x000fe20000010000 */
[----:B------:R-:W-:-:S02]  /*4fb0*/  ISETP.GE.AND P0, PT, R22, R134, PT ;  /* 0x000000861600720c */ /* 0x000fc40003f06270 */
[----:B------:R-:W-:Y:S02]  /*4fc0*/  I2FP.F32.U32 R22, R22 ;  /* 0x0000001600167245 */ /* 0x000fe40000201000 */
[----:B------:R-:W-:Y:S01]  /*4fd0*/  FSEL R60, R27, -INF , !P4 ;  /* 0xff8000001b3c7808 */ /* 0x000fe20006000000 */
[----:B------:R-:W4:Y:S01]  /*4fe0*/  MUFU.TANH R91, R91 ;  /* 0x0000005b005b7308 */ /* 0x000f220000002400 */
[----:B------:R-:W-:Y:S01]  /*4ff0*/  ISETP.GE.AND P2, PT, R24, R135, PT ;  /* 0x000000871800720c */ /* 0x000fe20003f46270 */
[----:B--2---:R-:W-:Y:S01]  /*5000*/  FFMA.FTZ R31, R0, R22, R37 ;  /* 0x00000016001f7223 */ /* 0x004fe20000010025 */
[----:B------:R-:W-:Y:S01]  /*5010*/  ISETP.GE.AND P4, PT, R24, R134, PT ;  /* 0x000000861800720c */ /* 0x000fe20003f86270 */
[----:B------:R-:W-:Y:S01]  /*5020*/  FFMA.FTZ R38, R0, R22, R41 ;  /* 0x0000001600267223 */ /* 0x000fe20000010029 */
[----:B------:R-:W-:Y:S02]  /*5030*/  I2FP.F32.U32 R24, R24 ;  /* 0x0000001800187245 */ /* 0x000fe40000201000 */
[----:B------:R-:W-:-:S02]  /*5040*/  FSEL R55, R33, -INF , !P6 ;  /* 0xff80000021377808 */ /* 0x000fc40007000000 */
[----:B------:R-:W-:Y:S01]  /*5050*/  FSEL R56, R23, -INF , !P3 ;  /* 0xff80000017387808 */ /* 0x000fe20005800000 */
[CC--:B------:R-:W-:Y:S01]  /*5060*/  FFMA.FTZ R25, R0.reuse, R24.reuse, R25 ;  /* 0x0000001800197223 */ /* 0x0c0fe20000010019 */
[----:B------:R-:W-:Y:S01]  /*5070*/  FFMA.FTZ R19, R0, R24, R19 ;  /* 0x0000001800137223 */ /* 0x000fe20000010013 */
[C---:B------:R-:W-:Y:S02]  /*5080*/  ISETP.GE.AND P6, PT, R2.reuse, R135, PT ;  /* 0x000000870200720c */ /* 0x040fe40003fc6270 */
[C---:B------:R-:W-:Y:S02]  /*5090*/  ISETP.GE.AND P3, PT, R2.reuse, R134, PT ;  /* 0x000000860200720c */ /* 0x040fe40003f66270 */
[----:B------:R-:W-:Y:S01]  /*50a0*/  I2FP.F32.U32 R22, R2 ;  /* 0x0000000200167245 */ /* 0x000fe20000201000 */
[----:B------:R-:W-:Y:S01]  /*50b0*/  VIADD R2, R2, 0x79 ;  /* 0x0000007902027836 */ /* 0x000fe20000000000 */
[----:B------:R-:W-:Y:S02]  /*50c0*/  FSEL R31, R31, -INF , !P0 ;  /* 0xff8000001f1f7808 */ /* 0x000fe40004000000 */
[----:B------:R-:W-:Y:S01]  /*50d0*/  ISETP.NE.AND P0, PT, R133, 0x1, PT ;  /* 0x000000018500780c */ /* 0x000fe20003f05270 */
[----:B------:R-:W-:Y:S01]  /*50e0*/  FFMA.FTZ R3, R0, R22, R3 ;  /* 0x0000001600037223 */ /* 0x000fe20000010003 */
[----:B------:R-:W-:-:S02]  /*50f0*/  FSEL R53, R21, -INF , !P5 ;  /* 0xff80000015357808 */ /* 0x000fc40006800000 */
[----:B------:R-:W-:Y:S02]  /*5100*/  FSEL R54, R25, -INF , !P2 ;  /* 0xff80000019367808 */ /* 0x000fe40005000000 */
[C---:B------:R-:W-:Y:S02]  /*5110*/  ISETP.GE.AND P5, PT, R9.reuse, R135, PT ;  /* 0x000000870900720c */ /* 0x040fe40003fa6270 */
[----:B------:R-:W-:Y:S02]  /*5120*/  ISETP.GE.AND P2, PT, R9, R134, PT ;  /* 0x000000860900720c */ /* 0x000fe40003f46270 */
[----:B------:R-:W-:Y:S02]  /*5130*/  FSEL R51, R19, -INF , !P4 ;  /* 0xff80000013337808 */ /* 0x000fe40006000000 */
[----:B------:R-:W-:Y:S02]  /*5140*/  FSEL R38, R38, -INF , !P1 ;  /* 0xff80000026267808 */ /* 0x000fe40004800000 */
[----:B------:R-:W-:-:S02]  /*5150*/  I2FP.F32.U32 R9, R9 ;  /* 0x0000000900097245 */ /* 0x000fc40000201000 */
[C---:B------:R-:W-:Y:S02]  /*5160*/  ISETP.GE.AND P4, PT, R2.reuse, R135, PT ;  /* 0x000000870200720c */ /* 0x040fe40003f86270 */
[----:B------:R-:W-:Y:S01]  /*5170*/  ISETP.GE.AND P1, PT, R2, R134, PT ;  /* 0x000000860200720c */ /* 0x000fe20003f26270 */
[CC--:B------:R-:W-:Y:S01]  /*5180*/  FFMA.FTZ R36, R0.reuse, R9.reuse, R97 ;  /* 0x0000000900247223 */ /* 0x0c0fe20000010061 */
[----:B------:R-:W-:Y:S01]  /*5190*/  I2FP.F32.U32 R2, R2 ;  /* 0x0000000200027245 */ /* 0x000fe20000201000 */
[C---:B---3--:R-:W-:Y:S01]  /*51a0*/  FFMA.FTZ R30, R0.reuse, R9, R99 ;  /* 0x00000009001e7223 */ /* 0x048fe20000010063 */
[C---:B------:R-:W-:Y:S01]  /*51b0*/  FFMA.FTZ R9, R0.reuse, R22, R93 ;  /* 0x0000001600097223 */ /* 0x040fe2000001005d */
[----:B------:R-:W-:Y:S02]  /*51c0*/  FSEL R22, R3, -INF , !P6 ;  /* 0xff80000003167808 */ /* 0x000fe40007000000 */
[CC--:B-1----:R-:W-:Y:S01]  /*51d0*/  FFMA.FTZ R34, R0.reuse, R2.reuse, R89 ;  /* 0x0000000200227223 */ /* 0x0c2fe20000010059 */
[----:B----4-:R-:W-:Y:S01]  /*51e0*/  FFMA.FTZ R28, R0, R2, R91 ;  /* 0x00000002001c7223 */ /* 0x010fe2000001005b */
[----:B------:R-:W-:-:S02]  /*51f0*/  FSEL R36, R36, -INF , !P5 ;  /* 0xff80000024247808 */ /* 0x000fc40006800000 */
        /* <DEDUP_REMOVED lines=16> */
.L_x_5800:
        /* <DEDUP_REMOVED lines=59> */
.L_x_5801:
[----:B------:R-:W1:Y:S01]  /*56b0*/  LDCU UR4, c[0x0][0x440] ;  /* 0x00008800ff0477ac */ /* 0x000e620008000800 */
[----:B------:R-:W-:Y:S01]  /*56c0*/  IADD3 R24, P2, PT, R125, R160, RZ ;  /* 0x000000a07d187210 */ /* 0x000fe20007f5e0ff */
[----:B------:R-:W-:Y:S04]  /*56d0*/  BSSY.RECONVERGENT B0, `(.L_x_5802) ;  /* 0x0000041000007945 */ /* 0x000fe80003800200 */
[----:B------:R-:W-:Y:S01]  /*56e0*/  IMAD.X R25, R126, 0x1, R159, P2 ;  /* 0x000000017e197824 */ /* 0x000fe200010e069f */
[C---:B-1----:R-:W-:Y:S02]  /*56f0*/  ISETP.GE.AND P1, PT, R120.reuse, UR4, PT ;  /* 0x0000000478007c0c */ /* 0x042fe4000bf26270 */
[----:B------:R-:W-:-:S11]  /*5700*/  ISETP.GE.AND P3, PT, R120, UR4, PT ;  /* 0x0000000478007c0c */ /* 0x000fd6000bf66270 */
[-C--:B------:R-:W-:Y:S01]  /*5710*/  @!P1 MOV R27, R25.reuse ;  /* 0x00000019001b9202 */ /* 0x080fe20000000f00 */
[----:B------:R-:W-:Y:S01]  /*5720*/  @!P1 IMAD.MOV.U32 R26, RZ, RZ, R24 ;  /* 0x000000ffff1a9224 */ /* 0x000fe200078e0018 */
[-C--:B------:R-:W-:Y:S01]  /*5730*/  @!P1 MOV R32, R24.reuse ;  /* 0x0000001800209202 */ /* 0x080fe20000000f00 */
[----:B------:R-:W-:Y:S01]  /*5740*/  @!P3 IMAD.MOV.U32 R161, RZ, RZ, R159 ;  /* 0x000000ffffa1b224 */ /* 0x000fe200078e009f */
[C---:B------:R-:W-:Y:S01]  /*5750*/  @!P1 LEA R40, P4, R100.reuse, R24, 0x5 ;  /* 0x0000001864289211 */ /* 0x040fe200078828ff */
[----:B------:R-:W-:Y:S02]  /*5760*/  @!P1 IMAD R2, R101, 0xa0, RZ ;  /* 0x000000a065029824 */ /* 0x000fe400078e02ff */
[----:B------:R-:W-:Y:S01]  /*5770*/  @!P1 IMAD.MOV.U32 R33, RZ, RZ, R25 ;  /* 0x000000ffff219224 */ /* 0x000fe200078e0019 */
[----:B------:R-:W-:Y:S01]  /*5780*/  @!PT LDS RZ, [RZ] ;  /* 0x00000000fffff984 */ /* 0x000fe20000000800 */
[----:B------:R-:W-:Y:S01]  /*5790*/  @!PT LDS RZ, [RZ] ;  /* 0x00000000fffff984 */ /* 0x000fe20000000800 */
[----:B------:R-:W-:Y:S01]  /*57a0*/  @!PT LDS RZ, [RZ] ;  /* 0x00000000fffff984 */ /* 0x000fe20000000800 */
[----:B------:R1:W-:Y:S01]  /*57b0*/  @!P3 LDGSTS.E.BYPASS.LTC128B.128 [R166+0x2000], desc[UR16][R160.64] ;  /* 0x02000000a0a6bfae */ /* 0x0003e2000b981a10 */
[C---:B------:R-:W-:Y:S01]  /*57c0*/  @!P1 IMAD.WIDE.U32 R26, R100.reuse, 0xa0, R26 ;  /* 0x000000a0641a9825 */ /* 0x040fe200078e001a */
[----:B------:R-:W-:-:S02]  /*57d0*/  @!P1 LEA.HI.X R41, R100, R25, R101, 0x5, P4 ;  /* 0x0000001964299211 */ /* 0x000fc400020f2c65 */
[----:B------:R1:W-:Y:S01]  /*57e0*/  @P3 STS.128 [R166+0x2000], RZ ;  /* 0x002000ffa6003388 */ /* 0x0003e20000000c00 */
[-C--:B------:R-:W-:Y:S01]  /*57f0*/  @!P1 LEA R42, P3, R100, R24.reuse, 0x6 ;  /* 0x00000018642a9211 */ /* 0x080fe200078630ff */
[----:B------:R-:W-:Y:S01]  /*5800*/  @!P1 IMAD R3, R101, 0x60, RZ ;  /* 0x0000006065039824 */ /* 0x000fe200078e02ff */
[----:B------:R-:W-:Y:S01]  /*5810*/  @!P1 IADD3 R27, PT, PT, R2, R27, RZ ;  /* 0x0000001b021b9210 */ /* 0x000fe20007ffe0ff */
[C---:B------:R-:W-:Y:S01]  /*5820*/  @!P1 IMAD.WIDE.U32 R32, R100.reuse, 0x60, R32 ;  /* 0x0000006064209825 */ /* 0x040fe200078e0020 */
[----:B------:R1:W-:Y:S01]  /*5830*/  @P1 STS.128 [R166+0x2800], RZ ;  /* 0x002800ffa6001388 */ /* 0x0003e20000000c00 */
[C---:B------:R-:W-:Y:S02]  /*5840*/  @!P1 LEA R2, P2, R100.reuse, R24, 0x7 ;  /* 0x0000001864029211 */ /* 0x040fe400078438ff */
[CC--:B------:R-:W-:Y:S01]  /*5850*/  @!P1 LEA.HI.X R43, R100.reuse, R25.reuse, R101, 0x6, P3 ;  /* 0x00000019642b9211 */ /* 0x0c0fe200018f3465 */
[----:B------:R-:W-:Y:S01]  /*5860*/  @!PT LDS RZ, [RZ] ;  /* 0x00000000fffff984 */ /* 0x000fe20000000800 */
[----:B------:R-:W-:Y:S01]  /*5870*/  @!PT LDS RZ, [RZ] ;  /* 0x00000000fffff984 */ /* 0x000fe20000000800 */
[----:B------:R-:W-:Y:S01]  /*5880*/  @!PT LDS RZ, [RZ] ;  /* 0x00000000fffff984 */ /* 0x000fe20000000800 */
[----:B------:R1:W-:Y:S01]  /*5890*/  @!P1 LDGSTS.E.BYPASS.LTC128B.128 [R166+0x2800], desc[UR16][R24.64] ;  /* 0x0280000018a69fae */ /* 0x0003e2000b981a10 */
[----:B------:R-:W-:Y:S01]  /*58a0*/  @!P1 IMAD.IADD R33, R3, 0x1, R33 ;  /* 0x0000000103219824 */ /* 0x000fe200078e0221 */
[----:B------:R-:W-:-:S02]  /*58b0*/  @!P1 LEA.HI.X R3, R100, R25, R101, 0x7, P2 ;  /* 0x0000001964039211 */ /* 0x000fc400010f3c65 */
        /* <DEDUP_REMOVED lines=34> */
.L_x_5803:
[----:B------:R-:W-:Y:S05]  /*5ae0*/  BSYNC.RECONVERGENT B0 ;  /* 0x0000000000007941 */ /* 0x000fea0003800200 */
.L_x_5802:
[----:B------:R-:W0:Y:S02]  /*5af0*/  LDGDEPBAR ;  /* 0x00000000000079af */ /* 0x000e240000000000 */
.L_x_5799:
[----:B------:R-:W-:Y:S01]  /*5b00*/  FMNMX3.FTZ R21, R22, R20, R10, !PT ;  /* 0x0000001416157276 */ /* 0x000fe2000781000a */
[----:B------:R-:W3:Y:S01]  /*5b10*/  LDCU UR4, c[0x0][0x45c] ;  /* 0x00008b80ff0477ac */ /* 0x000ee20008000800 */
        /* <DEDUP_REMOVED lines=31> */
[----:B------:R-:W-:Y:S01]  /*5d10*/  IADD3 R152, PT, PT, R103, R102, RZ ;  /* 0x0000006667987210 */ /* 0x000fe20007ffe0ff */
[----:B--2---:R-:W1:Y:S01]  /*5d20*/  SHFL.BFLY PT, R24, R21, 0x2, 0x1f ;  /* 0x0c401f0015187f89 */ /* 0x004e6200000e0000 */
[----:B------:R-:W-:Y:S02]  /*5d30*/  MOV R173, 0xffffffff ;  /* 0xffffffff00ad7802 */ /* 0x000fe40000000f00 */
[----:B------:R-:W-:Y:S01]  /*5d40*/  LEA R152, R152, UR5, 0x1 ;  /* 0x0000000598987c11 */ /* 0x000fe2000f8e08ff */
[----:B------:R-:W2:Y:S03]  /*5d50*/  SHFL.BFLY PT, R19, R26, 0x2, 0x1f ;  /* 0x0c401f001a137f89 */ /* 0x000ea600000e0000 */
[-C--:B------:R-:W-:Y:S01]  /*5d60*/  IADD3 R103, PT, PT, R4, R152.reuse, RZ ;  /* 0x0000009804677210 */ /* 0x080fe20007ffe0ff */
[----:B------:R-:W-:Y:S01]  /*5d70*/  LDSM.16.MT88.4 R92, [R152+0x6000] ;  /* 0x00600000985c783b */ /* 0x000fe20000004200 */
[----:B------:R-:W-:-:S02]  /*5d80*/  IADD3 R148, PT, PT, R5, R152, RZ ;  /* 0x0000009805947210 */ /* 0x000fc40007ffe0ff */
[----:B------:R-:W-:Y:S01]  /*5d90*/  IADD3 R102, PT, PT, R5, R103, RZ ;  /* 0x0000006705667210 */ /* 0x000fe20007ffe0ff */
[----:B------:R-:W-:Y:S04]  /*5da0*/  LDSM.16.MT88.4 R76, [R103+0x6000] ;  /* 0x00600000674c783b */ /* 0x000fe80000004200 */
[----:B------:R-:W-:Y:S01]  /*5db0*/  LDSM.16.MT88.4 R84, [R148+0x6000] ;  /* 0x006000009454783b */ /* 0x000fe20000004200 */
[----:B-1----:R-:W-:Y:S02]  /*5dc0*/  FMNMX.FTZ R24, R21, R24, !PT ;  /* 0x0000001815187209 */ /* 0x002fe40007810000 */
[----:B--2---:R-:W-:-:S03]  /*5dd0*/  FMNMX.FTZ R19, R26, R19, !PT ;  /* 0x000000131a137209 */ /* 0x004fc60007810000 */
[----:B------:R-:W1:Y:S04]  /*5de0*/  SHFL.BFLY PT, R3, R24, 0x1, 0x1f ;  /* 0x0c201f0018037f89 */ /* 0x000e6800000e0000 */
[----:B------:R-:W2:Y:S01]  /*5df0*/  SHFL.BFLY PT, R2, R19, 0x1, 0x1f ;  /* 0x0c201f0013027f89 */ /* 0x000ea200000e0000 */
[----:B-1----:R-:W-:-:S03]  /*5e00*/  FMNMX.FTZ R3, R24, R3, !PT ;  /* 0x0000000318037209 */ /* 0x002fc60007810000 */
[----:B------:R-:W-:Y:S01]  /*5e10*/  LDSM.16.MT88.4 R24, [R152+0x6800] ;  /* 0x006800009818783b */ /* 0x000fe20000004200 */
[----:B--2---:R-:W-:Y:S01]  /*5e20*/  FMNMX.FTZ R2, R19, R2, !PT ;  /* 0x0000000213027209 */ /* 0x004fe20007810000 */
[C---:B---3--:R-:W-:Y:S01]  /*5e30*/  FMUL.FTZ R37, R3.reuse, UR4 ;  /* 0x0000000403257c20 */ /* 0x048fe20008410000 */
[----:B------:R-:W-:-:S03]  /*5e40*/  FSETP.NEU.FTZ.AND P1, PT, R3, -INF , PT ;  /* 0xff8000000300780b */ /* 0x000fc60003f3d000 */
[C---:B------:R-:W-:Y:S01]  /*5e50*/  FMUL.FTZ R32, R2.reuse, UR4 ;  /* 0x0000000402207c20 */ /* 0x040fe20008410000 */
        /* <DEDUP_REMOVED lines=19> */
[----:B------:R-:W3:Y:S01]  /*5f90*/  LDSM.16.MT88.4 R16, [R103+0x6800] ;  /* 0x006800006710783b */ /* 0x000ee20000004200 */
[--C-:B------:R-:W-:Y:S01]  /*5fa0*/  FFMA.FTZ R5, R39, UR4, -R32.reuse ;  /* 0x0000000427057c23 */ /* 0x100fe20008010820 */
[----:B------:R-:W-:Y:S01]  /*5fb0*/  MUFU.EX2 R50, R50 ;  /* 0x0000003200327308 */ /* 0x000fe20000000800 */
[--C-:B------:R-:W-:Y:S01]  /*5fc0*/  FFMA.FTZ R4, R59, UR4, -R32.reuse ;  /* 0x000000043b047c23 */ /* 0x100fe20008010820 */
[----:B------:R-:W4:Y:S01]  /*5fd0*/  LDSM.16.MT88.4 R12, [R102+0x6800] ;  /* 0x00680000660c783b */ /* 0x000f220000004200 */
[--C-:B------:R-:W-:Y:S01]  /*5fe0*/  FFMA.FTZ R63, R63, UR4, -R32.reuse ;  /* 0x000000043f3f7c23 */ /* 0x100fe20008010820 */
[----:B------:R-:W5:Y:S01]  /*5ff0*/  MUFU.EX2 R43, R43 ;  /* 0x0000002b002b7308 */ /* 0x000f620000000800 */
[--C-:B------:R-:W-:Y:S01]  /*6000*/  FFMA.FTZ R59, R62, UR4, -R37.reuse ;  /* 0x000000043e3b7c23 */ /* 0x100fe20008010825 */
[----:B------:R-:W4:Y:S01]  /*6010*/  LDSM.16.MT88.4 R20, [R148+0x6800] ;  /* 0x006800009414783b */ /* 0x000f220000004200 */
        /* <DEDUP_REMOVED lines=14> */
[----:B------:R-:W-:Y:S01]  /*6100*/  FFMA.FTZ R130, R130, UR4, -R37 ;  /* 0x0000000482827c23 */ /* 0x000fe20008010825 */
        /* <DEDUP_REMOVED lines=8> */
[----:B------:R-:W-:Y:S01]  /*6190*/  FADD.FTZ R49, R52, R49 ;  /* 0x0000003134317221 */ /* 0x000fe20000010000 */
[----:B------:R-:W-:Y:S01]  /*61a0*/  FADD.FTZ R48, R48, R47 ;  /* 0x0000002f30307221 */ /* 0x000fe20000010000 */
[----:B------:R-:W-:Y:S01]  /*61b0*/  MUFU.EX2 R40, R40 ;  /* 0x0000002800287308 */ /* 0x000fe20000000800 */
[----:B------:R-:W-:Y:S01]  /*61c0*/  FFMA.FTZ R175, R28, UR4, -R32 ;  /* 0x000000041caf7c23 */ /* 0x000fe20008010820 */
        /* <DEDUP_REMOVED lines=10> */
[----:B------:R5:W3:Y:S01]  /*6270*/  MUFU.EX2 R39, R63 ;  /* 0x0000003f00277308 */ /* 0x000ae20000000800 */
[--C-:B------:R-:W-:Y:S01]  /*6280*/  FFMA.FTZ R31, R31, UR4, -R32.reuse ;  /* 0x000000041f1f7c23 */ /* 0x100fe20008010820 */
[----:B------:R-:W-:-:S02]  /*6290*/  FFMA.FTZ R30, R30, UR4, -R32 ;  /* 0x000000041e1e7c23 */ /* 0x000fc40008010820 */
[----:B------:R-:W-:Y:S01]  /*62a0*/  MUFU.EX2 R5, R5 ;  /* 0x0000000500057308 */ /* 0x000fe20000000800 */
[C---:B------:R-:W-:Y:S03]  /*62b0*/  HMMA.16816.F32 R76, R68.reuse, R78, RZ ;  /* 0x0000004e444c723c */ /* 0x040fe600000018ff */
[----:B------:R-:W4:Y:S04]  /*62c0*/  MUFU.EX2 R4, R4 ;  /* 0x0000000400047308 */ /* 0x000f280000000800 */
[----:B------:R-:W-:Y:S01]  /*62d0*/  MUFU.EX2 R59, R59 ;  /* 0x0000003b003b7308 */ /* 0x000fe20000000800 */
[C---:B-1----:R-:W-:Y:S01]  /*62e0*/  HMMA.16816.F32 R72, R68.reuse, R8, RZ ;  /* 0x000000084448723c */ /* 0x042fe200000018ff */
[----:B--2---:R-:W-:Y:S01]  /*62f0*/  F2FP.F16.F32.PACK_AB R8, R41, R46 ;  /* 0x0000002e2908723e */ /* 0x004fe200000000ff */
[----:B-----5:R-:W-:Y:S01]  /*6300*/  FFMA.FTZ R63, R104, UR4, -R37 ;  /* 0x00000004683f7c23 */ /* 0x020fe20008010825 */
[----:B---3--:R-:W-:Y:S01]  /*6310*/  F2FP.F16.F32.PACK_AB R9, R39, R44 ;  /* 0x0000002c2709723e */ /* 0x008fe200000000ff */
[----:B------:R-:W-:Y:S01]  /*6320*/  FFMA.FTZ R104, R139, UR4, -R32 ;  /* 0x000000048b687c23 */ /* 0x000fe20008010820 */
[----:B------:R-:W-:Y:S01]  /*6330*/  MUFU.EX2 R61, R61 ;  /* 0x0000003d003d7308 */ /* 0x000fe20000000800 */
[----:B------:R-:W-:Y:S01]  /*6340*/  FADD.FTZ R46, R46, R43 ;  /* 0x0000002b2e2e7221 */ /* 0x000fe20000010000 */
[----:B------:R-:W-:Y:S01]  /*6350*/  FADD.FTZ R44, R44, R45 ;  /* 0x0000002d2c2c7221 */ /* 0x000fe20000010000 */
[----:B------:R-:W-:Y:S01]  /*6360*/  HMMA.16816.F32 R96, R68, R92, RZ ;  /* 0x0000005c4460723c */ /* 0x000fe200000018ff */
[----:B------:R-:W-:Y:S02]  /*6370*/  MUFU.EX2 R63, R63 ;  /* 0x0000003f003f7308 */ /* 0x000fe40000000800 */
[----:B------:R-:W-:-:S02]  /*6380*/  FADD.FTZ R44, R39, R44 ;  /* 0x0000002c272c7221 */ /* 0x000fc40000010000 */
[----:B------:R-:W-:Y:S03]  /*6390*/  MUFU.EX2 R104, R104 ;  /* 0x0000006800687308 */ /* 0x000fe60000000800 */
[C---:B------:R-:W-:Y:S01]  /*63a0*/  HMMA.16816.F32 R88, R68.reuse, R84, RZ ;  /* 0x000000544458723c */ /* 0x040fe200000018ff */
[----:B------:R1:W-:Y:S04]  /*63b0*/  MUFU.EX2 R115, R125 ;  /* 0x0000007d00737308 */ /* 0x0003e80000000800 */
[----:B------:R-:W-:Y:S03]  /*63c0*/  MUFU.EX2 R126, R126 ;  /* 0x0000007e007e7308 */ /* 0x000fe60000000800 */
[----:B------:R-:W-:Y:S01]  /*63d0*/  HMMA.16816.F32 R92, R68, R94, RZ ;  /* 0x0000005e445c723c */ /* 0x000fe200000018ff */
[----:B------:R-:W-:Y:S04]  /*63e0*/  MUFU.EX2 R113, R113 ;  /* 0x0000007100717308 */ /* 0x000fe80000000800 */
[----:B------:R-:W-:Y:S01]  /*63f0*/  MUFU.EX2 R130, R130 ;  /* 0x0000008200827308 */ /* 0x000fe20000000800 */
[----:B-1----:R-:W-:-:S02]  /*6400*/  FFMA.FTZ R125, R128, UR4, -R37 ;  /* 0x00000004807d7c23 */ /* 0x002fc40008010825 */
[C---:B------:R-:W-:Y:S01]  /*6410*/  HMMA.16816.F32 R84, R68.reuse, R86, RZ ;  /* 0x000000564454723c */ /* 0x040fe200000018ff */
[----:B------:R1:W-:Y:S04]  /*6420*/  MUFU.EX2 R128, R136 ;  /* 0x0000008800807308 */ /* 0x0003e80000000800 */
[----:B------:R-:W-:Y:S03]  /*6430*/  MUFU.EX2 R125, R125 ;  /* 0x0000007d007d7308 */ /* 0x000fe60000000800 */
[----:B------:R-:W-:Y:S01]  /*6440*/  HMMA.16816.F32 R68, R68, R10, RZ ;  /* 0x0000000a4444723c */ /* 0x000fe200000018ff */
[----:B------:R-:W-:Y:S01]  /*6450*/  F2FP.F16.F32.PACK_AB R10, R33, R40 ;  /* 0x00000028210a723e */ /* 0x000fe200000000ff */
[----:B------:R-:W-:Y:S01]  /*6460*/  MUFU.EX2 R119, R119 ;  /* 0x0000007700777308 */ /* 0x000fe20000000800 */
[----:B----4-:R-:W-:-:S03]  /*6470*/  F2FP.F16.F32.PACK_AB R11, R4, R5 ;  /* 0x00000005040b723e */ /* 0x010fc600000000ff */
[----:B------:R-:W-:Y:S01]  /*6480*/  MUFU.EX2 R67, R67 ;  /* 0x0000004300437308 */ /* 0x000fe20000000800 */
[--C-:B-1----:R-:W-:Y:S01]  /*6490*/  FFMA.FTZ R136, R127, UR4, -R32.reuse ;  /* 0x000000047f887c23 */ /* 0x102fe20008010820 */
[--C-:B------:R-:W-:Y:S02]  /*64a0*/  FFMA.FTZ R127, R112, UR4, -R37.reuse ;  /* 0x00000004707f7c23 */ /* 0x100fe40008010825 */
[C---:B------:R-:W-:Y:S01]  /*64b0*/  HMMA.16816.F32 R80, R8.reuse, R16, R80 ;  /* 0x000000100850723c */ /* 0x040fe20000001850 */
        /* <DEDUP_REMOVED lines=9> */
[----:B------:R-:W-:Y:S01]  /*6550*/  FFMA.FTZ R64, R65, UR4, -R32 ;  /* 0x0000000441407c23 */ /* 0x000fe20008010820 */
[----:B------:R-:W-:Y:S04]  /*6560*/  MUFU.EX2 R175, R175 ;  /* 0x000000af00af7308 */ /* 0x000fe80000000800 */
[----:B------:R2:W3:Y:S01]  /*6570*/  MUFU.EX2 R62, R12 ;  /* 0x0000000c003e7308 */ /* 0x0004e20000000800 */
[C---:B------:R-:W-:Y:S03]  /*6580*/  HMMA.16816.F32 R68, R8.reuse, R14, R68 ;  /* 0x0000000e0844723c */ /* 0x040fe60000001844 */
[----:B------:R-:W-:Y:S04]  /*6590*/  MUFU.EX2 R66, R66 ;  /* 0x0000004200427308 */ /* 0x000fe80000000800 */
[----:B------:R4:W5:Y:S01]  /*65a0*/  MUFU.EX2 R65, R111 ;  /* 0x0000006f00417308 */ /* 0x0009620000000800 */
[C---:B------:R-:W-:Y:S03]  /*65b0*/  HMMA.16816.F32 R96, R8.reuse, R24, R96 ;  /* 0x000000180860723c */ /* 0x040fe60000001860 */
[----:B------:R-:W1:Y:S01]  /*65c0*/  MUFU.EX2 R64, R64 ;  /* 0x0000004000407308 */ /* 0x000e620000000800 */
[----:B--2---:R-:W2:Y:S04]  /*65d0*/  LDSM.16.MT88.4 R12, [R102+0x7000] ;  /* 0x00700000660c783b */ /* 0x004ea80000004200 */
[----:B------:R-:W-:Y:S01]  /*65e0*/  HMMA.16816.F32 R92, R8, R26, R92 ;  /* 0x0000001a085c723c */ /* 0x000fe2000000185c */
[----:B------:R-:W2:Y:S01]  /*65f0*/  LDSM.16.MT88.4 R24, [R152+0x7000] ;  /* 0x007000009818783b */ /* 0x000ea20000004200 */
[----:B----4-:R-:W-:-:S02]  /*6600*/  FFMA.FTZ R111, R118, UR4, -R37 ;  /* 0x00000004766f7c23 */ /* 0x010fc40008010825 */
[----:B------:R-:W-:Y:S04]  /*6610*/  MUFU.EX2 R118, R140 ;  /* 0x0000008c00767308 */ /* 0x000fe80000000800 */
[C---:B------:R-:W-:Y:S01]  /*6620*/  HMMA.16816.F32 R88, R8.reuse, R20, R88 ;  /* 0x000000140858723c */ /* 0x040fe20000001858 */
[----:B------:R-:W4:Y:S07]  /*6630*/  MUFU.EX2 R111, R111 ;  /* 0x0000006f006f7308 */ /* 0x000f2e0000000800 */
[----:B------:R-:W-:Y:S01]  /*6640*/  HMMA.16816.F32 R84, R8, R22, R84 ;  /* 0x000000160854723c */ /* 0x000fe20000001854 */
[----:B------:R-:W4:Y:S01]  /*6650*/  LDSM.16.MT88.4 R20, [R148+0x7000] ;  /* 0x007000009414783b */ /* 0x000f220000004200 */
[----:B---3--:R-:W-:-:S02]  /*6660*/  F2FP.F16.F32.PACK_AB R8, R62, R63 ;  /* 0x0000003f3e08723e */ /* 0x008fc400000000ff */
[----:B-----5:R-:W-:Y:S02]  /*6670*/  F2FP.F16.F32.PACK_AB R9, R65, R104 ;  /* 0x000000684109723e */ /* 0x020fe400000000ff */
[----:B------:R-:W-:Y:S02]  /*6680*/  F2FP.F16.F32.PACK_AB R10, R66, R59 ;  /* 0x0000003b420a723e */ /* 0x000fe400000000ff */
[----:B-1----:R-:W-:-:S07]  /*6690*/  F2FP.F16.F32.PACK_AB R11, R61, R64 ;  /* 0x000000403d0b723e */ /* 0x002fce00000000ff */
[C---:B------:R-:W-:Y:S08]  /*66a0*/  HMMA.16816.F32 R80, R8.reuse, R16, R80 ;  /* 0x000000100850723c */ /* 0x040ff00000001850 */
[C---:B------:R-:W-:Y:S01]  /*66b0*/  HMMA.16816.F32 R76, R8.reuse, R18, R76 ;  /* 0x00000012084c723c */ /* 0x040fe2000000184c */
[----:B------:R-:W1:Y:S07]  /*66c0*/  LDSM.16.MT88.4 R16, [R103+0x7800] ;  /* 0x007800006710783b */ /* 0x000e6e0000004200 */
[----:B--2---:R-:W-:Y:S01]  /*66d0*/  HMMA.16816.F32 R72, R8, R12, R72 ;  /* 0x0000000c0848723c */ /* 0x004fe20000001848 */
[----:B------:R-:W-:Y:S01]  /*66e0*/  FFMA.FTZ R12, R116, UR4, -R37 ;  /* 0x00000004740c7c23 */ /* 0x000fe20008010825 */
[----:B------:R-:W-:-:S02]  /*66f0*/  FFMA.FTZ R116, R117, UR4, -R32 ;  /* 0x0000000475747c23 */ /* 0x000fc40008010820 */
[----:B------:R2:W3:Y:S04]  /*6700*/  MUFU.EX2 R117, R131 ;  /* 0x0000008300757308 */ /* 0x0004e80000000800 */
[C---:B------:R-:W-:Y:S01]  /*6710*/  HMMA.16816.F32 R96, R8.reuse, R24, R96 ;  /* 0x000000180860723c */ /* 0x040fe20000001860 */
[----:B------:R-:W5:Y:S04]  /*6720*/  MUFU.EX2 R110, R12 ;  /* 0x0000000c006e7308 */ /* 0x000f680000000800 */
[----:B------:R-:W5:Y:S03]  /*6730*/  MUFU.EX2 R116, R116 ;  /* 0x0000007400747308 */ /* 0x000f660000000800 */
[----:B------:R-:W-:Y:S01]  /*6740*/  HMMA.16816.F32 R92, R8, R26, R92 ;  /* 0x0000001a085c723c */ /* 0x000fe2000000185c */
[----:B------:R-:W1:Y:S01]  /*6750*/  LDSM.16.MT88.4 R24, [R152+0x7800] ;  /* 0x007800009818783b */ /* 0x000e620000004200 */
[----:B--2---:R-:W-:Y:S01]  /*6760*/  FFMA.FTZ R131, R138, UR4, -R37 ;  /* 0x000000048a837c23 */ /* 0x004fe20008010825 */
[----:B------:R-:W-:-:S02]  /*6770*/  FFMA.FTZ R138, R129, UR4, -R32 ;  /* 0x00000004818a7c23 */ /* 0x000fc40008010820 */
[----:B------:R2:W-:Y:S03]  /*6780*/  MUFU.EX2 R129, R137 ;  /* 0x0000008900817308 */ /* 0x0005e60000000800 */
[C---:B----4-:R-:W-:Y:S01]  /*6790*/  HMMA.16816.F32 R88, R8.reuse, R20, R88 ;  /* 0x000000140858723c */ /* 0x050fe20000001858 */
[----:B------:R-:W4:Y:S04]  /*67a0*/  MUFU.EX2 R131, R131 ;  /* 0x0000008300837308 */ /* 0x000f280000000800 */
[----:B------:R-:W4:Y:S03]  /*67b0*/  MUFU.EX2 R138, R138 ;  /* 0x0000008a008a7308 */ /* 0x000f260000000800 */
[----:B------:R-:W-:Y:S01]  /*67c0*/  HMMA.16816.F32 R84, R8, R22, R84 ;  /* 0x000000160854723c */ /* 0x000fe20000001854 */
[----:B------:R-:W4:Y:S01]  /*67d0*/  LDSM.16.MT88.4 R20, [R148+0x7800] ;  /* 0x007800009414783b */ /* 0x000f220000004200 */
[----:B--2---:R-:W-:-:S06]  /*67e0*/  FFMA.FTZ R137, R109, UR4, -R32 ;  /* 0x000000046d897c23 */ /* 0x004fcc0008010820 */
[----:B------:R-:W-:Y:S01]  /*67f0*/  HMMA.16816.F32 R68, R8, R14, R68 ;  /* 0x0000000e0844723c */ /* 0x000fe20000001844 */
[----:B------:R-:W2:Y:S01]  /*6800*/  LDSM.16.MT88.4 R12, [R102+0x7800] ;  /* 0x00780000660c783b */ /* 0x000ea20000004200 */
[----:B------:R-:W-:Y:S02]  /*6810*/  F2FP.F16.F32.PACK_AB R8, R111, R118 ;  /* 0x000000766f08723e */ /* 0x000fe400000000ff */
[----:B---3--:R-:W-:Y:S02]  /*6820*/  F2FP.F16.F32.PACK_AB R9, R117, R126 ;  /* 0x0000007e7509723e */ /* 0x008fe400000000ff */
[----:B-----5:R-:W-:Y:S02]  /*6830*/  F2FP.F16.F32.PACK_AB R10, R115, R110 ;  /* 0x0000006e730a723e */ /* 0x020fe400000000ff */
[----:B------:R-:W-:-:S07]  /*6840*/  F2FP.F16.F32.PACK_AB R11, R113, R116 ;  /* 0x00000074710b723e */ /* 0x000fce00000000ff */
[C---:B-1----:R-:W-:Y:S08]  /*6850*/  HMMA.16816.F32 R80, R8.reuse, R16, R80 ;  /* 0x000000100850723c */ /* 0x042ff00000001850 */
[C---:B------:R-:W-:Y:S01]  /*6860*/  HMMA.16816.F32 R76, R8.reuse, R18, R76 ;  /* 0x00000012084c723c */ /* 0x040fe2000000184c */
[----:B------:R-:W1:Y:S07]  /*6870*/  LDSM.16.MT88.4 R16, [R103+0x8000] ;  /* 0x008000006710783b */ /* 0x000e6e0000004200 */
[C---:B------:R-:W-:Y:S08]  /*6880*/  HMMA.16816.F32 R96, R8.reuse, R24, R96 ;  /* 0x000000180860723c */ /* 0x040ff00000001860 */
[C---:B------:R-:W-:Y:S01]  /*6890*/  HMMA.16816.F32 R92, R8.reuse, R26, R92 ;  /* 0x0000001a085c723c */ /* 0x040fe2000000185c */
[----:B------:R-:W3:Y:S07]  /*68a0*/  LDSM.16.MT88.4 R24, [R152+0x8000] ;  /* 0x008000009818783b */ /* 0x000eee0000004200 */
[C---:B----4-:R-:W-:Y:S08]  /*68b0*/  HMMA.16816.F32 R88, R8.reuse, R20, R88 ;  /* 0x000000140858723c */ /* 0x050ff00000001858 */
[C---:B------:R-:W-:Y:S01]  /*68c0*/  HMMA.16816.F32 R84, R8.reuse, R22, R84 ;  /* 0x000000160854723c */ /* 0x040fe20000001854 */
[----:B------:R-:W4:Y:S07]  /*68d0*/  LDSM.16.MT88.4 R20, [R148+0x8000] ;  /* 0x008000009414783b */ /* 0x000f2e0000004200 */
[C---:B--2---:R-:W-:Y:S08]  /*68e0*/  HMMA.16816.F32 R72, R8.reuse, R12, R72 ;  /* 0x0000000c0848723c */ /* 0x044ff00000001848 */
[----:B------:R-:W-:Y:S01]  /*68f0*/  HMMA.16816.F32 R68, R8, R14, R68 ;  /* 0x0000000e0844723c */ /* 0x000fe20000001844 */
[----:B------:R-:W2:Y:S01]  /*6900*/  LDSM.16.MT88.4 R12, [R102+0x8000] ;  /* 0x00800000660c783b */ /* 0x000ea20000004200 */
[----:B------:R-:W-:-:S02]  /*6910*/  F2FP.F16.F32.PACK_AB R8, R128, R131 ;  /* 0x000000838008723e */ /* 0x000fc400000000ff */
[----:B------:R-:W-:Y:S02]  /*6920*/  F2FP.F16.F32.PACK_AB R9, R138, R129 ;  /* 0x000000818a09723e */ /* 0x000fe400000000ff */
[----:B------:R-:W-:Y:S02]  /*6930*/  F2FP.F16.F32.PACK_AB R10, R130, R125 ;  /* 0x0000007d820a723e */ /* 0x000fe400000000ff */
[----:B------:R-:W-:-:S07]  /*6940*/  F2FP.F16.F32.PACK_AB R11, R119, R136 ;  /* 0x00000088770b723e */ /* 0x000fce00000000ff */
[C---:B-1----:R-:W-:Y:S08]  /*6950*/  HMMA.16816.F32 R80, R8.reuse, R16, R80 ;  /* 0x000000100850723c */ /* 0x042ff00000001850 */
[C---:B------:R-:W-:Y:S01]  /*6960*/  HMMA.16816.F32 R76, R8.reuse, R18, R76 ;  /* 0x00000012084c723c */ /* 0x040fe2000000184c */
[----:B------:R-:W1:Y:S07]  /*6970*/  LDSM.16.MT88.4 R16, [R148+0x8800] ;  /* 0x008800009410783b */ /* 0x000e6e0000004200 */
[C---:B---3--:R-:W-:Y:S08]  /*6980*/  HMMA.16816.F32 R96, R8.reuse, R24, R96 ;  /* 0x000000180860723c */ /* 0x048ff00000001860 */
[C---:B------:R-:W-:Y:S01]  /*6990*/  HMMA.16816.F32 R92, R8.reuse, R26, R92 ;  /* 0x0000001a085c723c */ /* 0x040fe2000000185c */
[----:B------:R-:W3:Y:S07]  /*69a0*/  LDSM.16.MT88.4 R24, [R152+0x8800] ;  /* 0x008800009818783b */ /* 0x000eee0000004200 */
[----:B----4-:R-:W-:Y:S01]  /*69b0*/  HMMA.16816.F32 R88, R8, R20, R88 ;  /* 0x000000140858723c */ /* 0x010fe20000001858 */
[----:B------:R-:W-:Y:S01]  /*69c0*/  FFMA.FTZ R20, R114, UR4, -R37 ;  /* 0x0000000472147c23 */ /* 0x000fe20008010825 */
[----:B------:R-:W-:-:S02]  /*69d0*/  FFMA.FTZ R114, R107, UR4, -R32 ;  /* 0x000000046b727c23 */ /* 0x000fc40008010820 */
[----:B------:R-:W-:Y:S04]  /*69e0*/  MUFU.EX2 R107, R137 ;  /* 0x00000089006b7308 */ /* 0x000fe80000000800 */
[C---:B------:R-:W-:Y:S01]  /*69f0*/  HMMA.16816.F32 R84, R8.reuse, R22, R84 ;  /* 0x000000160854723c */ /* 0x040fe20000001854 */
[----:B------:R4:W-:Y:S04]  /*6a00*/  MUFU.EX2 R112, R20 ;  /* 0x0000001400707308 */ /* 0x0009e80000000800 */
[----:B------:R-:W5:Y:S03]  /*6a10*/  MUFU.EX2 R114, R114 ;  /* 0x0000007200727308 */ /* 0x000f660000000800 */
[C---:B--2---:R-:W-:Y:S01]  /*6a20*/  HMMA.16816.F32 R72, R8.reuse, R12, R72 ;  /* 0x0000000c0848723c */ /* 0x044fe20000001848 */
[----:B----4-:R-:W-:Y:S07]  /*6a30*/  LDSM.16.MT88.4 R20, [R102+0x8800] ;  /* 0x008800006614783b */ /* 0x010fee0000004200 */
[----:B------:R-:W-:Y:S01]  /*6a40*/  HMMA.16816.F32 R68, R8, R14, R68 ;  /* 0x0000000e0844723c */ /* 0x000fe20000001844 */
[--C-:B------:R-:W-:Y:S01]  /*6a50*/  FFMA.FTZ R8, R108, UR4, -R37.reuse ;  /* 0x000000046c087c23 */ /* 0x100fe20008010825 */
[----:B------:R-:W-:Y:S01]  /*6a60*/  FFMA.FTZ R108, R105, UR4, -R32 ;  /* 0x00000004696c7c23 */ /* 0x000fe20008010820 */
[----:B------:R-:W-:Y:S01]  /*6a70*/  FFMA.FTZ R10, R106, UR4, -R37 ;  /* 0x000000046a0a7c23 */ /* 0x000fe20008010825 */
[----:B------:R-:W2:Y:S01]  /*6a80*/  LDSM.16.MT88.4 R12, [R103+0x8800] ;  /* 0x00880000670c783b */ /* 0x000ea20000004200 */
[----:B------:R4:W-:Y:S01]  /*6a90*/  MUFU.EX2 R106, R8 ;  /* 0x00000008006a7308 */ /* 0x0009e20000000800 */
[----:B-----5:R-:W-:-:S03]  /*6aa0*/  F2FP.F16.F32.PACK_AB R9, R114, R107 ;  /* 0x0000006b7209723e */ /* 0x020fc600000000ff */
[----:B------:R-:W5:Y:S04]  /*6ab0*/  MUFU.EX2 R109, R10 ;  /* 0x0000000a006d7308 */ /* 0x000f680000000800 */
[----:B------:R-:W1:Y:S01]  /*6ac0*/  MUFU.EX2 R108, R108 ;  /* 0x0000006c006c7308 */ /* 0x000e620000000800 */
[----:B----4-:R-:W-:Y:S02]  /*6ad0*/  F2FP.F16.F32.PACK_AB R8, R127, R112 ;  /* 0x000000707f08723e */ /* 0x010fe400000000ff */
[----:B-----5:R-:W-:Y:S02]  /*6ae0*/  F2FP.F16.F32.PACK_AB R10, R109, R106 ;  /* 0x0000006a6d0a723e */ /* 0x020fe400000000ff */
[----:B-1----:R-:W-:-:S07]  /*6af0*/  F2FP.F16.F32.PACK_AB R11, R67, R108 ;  /* 0x0000006c430b723e */ /* 0x002fce00000000ff */
[C---:B------:R-:W-:Y:S08]  /*6b00*/  HMMA.16816.F32 R88, R8.reuse, R16, R88 ;  /* 0x000000100858723c */ /* 0x040ff00000001858 */
[C---:B------:R-:W-:Y:S01]  /*6b10*/  HMMA.16816.F32 R84, R8.reuse, R18, R84 ;  /* 0x000000120854723c */ /* 0x040fe20000001854 */
[----:B------:R-:W1:Y:S07]  /*6b20*/  LDSM.16.MT88.4 R16, [R152+0x9000] ;  /* 0x009000009810783b */ /* 0x000e6e0000004200 */
[----:B---3--:R-:W-:Y:S01]  /*6b30*/  HMMA.16816.F32 R96, R8, R24, R96 ;  /* 0x000000180860723c */ /* 0x008fe20000001860 */
[--C-:B------:R-:W-:Y:S01]  /*6b40*/  FFMA.FTZ R25, R56, UR4, -R37.reuse ;  /* 0x0000000438197c23 */ /* 0x100fe20008010825 */
[----:B------:R-:W-:Y:S01]  /*6b50*/  FFMA.FTZ R24, R60, UR4, -R37 ;  /* 0x000000043c187c23 */ /* 0x000fe20008010825 */
[----:B------:R-:W-:-:S02]  /*6b60*/  FFMA.FTZ R56, R55, UR4, -R32 ;  /* 0x0000000437387c23 */ /* 0x000fc40008010820 */
[----:B------:R-:W-:Y:S03]  /*6b70*/  MUFU.EX2 R55, R57 ;  /* 0x0000003900377308 */ /* 0x000fe60000000800 */
        /* <DEDUP_REMOVED lines=8> */
[C---:B------:R-:W-:Y:S01]  /*6c00*/  HMMA.16816.F32 R76, R8.reuse, R14, R76 ;  /* 0x0000000e084c723c */ /* 0x040fe2000000184c */
[----:B------:R-:W-:Y:S01]  /*6c10*/  MUFU.EX2 R26, R26 ;  /* 0x0000001a001a7308 */ /* 0x000fe20000000800 */
[----:B------:R-:W3:Y:S03]  /*6c20*/  LDSM.16.MT88.4 R12, [R148+0x9000] ;  /* 0x00900000940c783b */ /* 0x000ee60000004200 */
[----:B------:R-:W4:Y:S03]  /*6c30*/  MUFU.EX2 R56, R56 ;  /* 0x0000003800387308 */ /* 0x000f260000000800 */
[C---:B------:R-:W-:Y:S01]  /*6c40*/  HMMA.16816.F32 R72, R8.reuse, R20, R72 ;  /* 0x000000140848723c */ /* 0x040fe20000001848 */
[----:B------:R-:W5:Y:S07]  /*6c50*/  MUFU.EX2 R54, R54 ;  /* 0x0000003600367308 */ /* 0x000f6e0000000800 */
[----:B------:R-:W-:Y:S01]  /*6c60*/  HMMA.16816.F32 R68, R8, R22, R68 ;  /* 0x000000160844723c */ /* 0x000fe20000001844 */
[----:B------:R-:W3:Y:S01]  /*6c70*/  LDSM.16.MT88.4 R20, [R103+0x9000] ;  /* 0x009000006714783b */ /* 0x000ee20000004200 */
[----:B--2---:R-:W-:-:S02]  /*6c80*/  F2FP.F16.F32.PACK_AB R8, R27, R24 ;  /* 0x000000181b08723e */ /* 0x004fc400000000ff */
[----:B----4-:R-:W-:Y:S02]  /*6c90*/  F2FP.F16.F32.PACK_AB R9, R56, R55 ;  /* 0x000000373809723e */ /* 0x010fe400000000ff */
[----:B------:R-:W-:Y:S02]  /*6ca0*/  F2FP.F16.F32.PACK_AB R10, R26, R25 ;  /* 0x000000191a0a723e */ /* 0x000fe400000000ff */
[----:B-----5:R-:W-:-:S07]  /*6cb0*/  F2FP.F16.F32.PACK_AB R11, R51, R54 ;  /* 0x00000036330b723e */ /* 0x020fce00000000ff */
[C---:B-1----:R-:W-:Y:S08]  /*6cc0*/  HMMA.16816.F32 R96, R8.reuse, R16, R96 ;  /* 0x000000100860723c */ /* 0x042ff00000001860 */
[C---:B------:R-:W-:Y:S01]  /*6cd0*/  HMMA.16816.F32 R92, R8.reuse, R18, R92 ;  /* 0x00000012085c723c */ /* 0x040fe2000000185c */
[----:B------:R-:W1:Y:S07]  /*6ce0*/  LDSM.16.MT88.4 R16, [R102+0x9000] ;  /* 0x009000006610783b */ /* 0x000e6e0000004200 */
[----:B---3--:R-:W-:Y:S01]  /*6cf0*/  HMMA.16816.F32 R88, R8, R12, R88 ;  /* 0x0000000c0858723c */ /* 0x008fe20000001858 */
        /* <DEDUP_REMOVED lines=8> */
[----:B------:R-:W-:Y:S01]  /*6d80*/  FFMA.FTZ R33, R29, UR4, -R32 ;  /* 0x000000041d217c23 */ /* 0x000fe20008010820 */
[----:B------:R-:W-:Y:S02]  /*6d90*/  MUFU.EX2 R34, R41 ;  /* 0x0000002900227308 */ /* 0x000fe40000000800 */
[----:B------:R-:W-:Y:S02]  /*6da0*/  FADD.FTZ R63, R63, R40 ;  /* 0x000000283f3f7221 */ /* 0x000fe40000010000 */
[----:B------:R-:W-:Y:S01]  /*6db0*/  HMMA.16816.F32 R80, R8, R20, R80 ;  /* 0x000000140850723c */ /* 0x000fe20000001850 */
[----:B------:R-:W-:Y:S01]  /*6dc0*/  FADD.FTZ R21, R5, R44 ;  /* 0x0000002c05157221 */ /* 0x000fe20000010000 */
[----:B------:R-:W-:Y:S01]  /*6dd0*/  FADD.FTZ R62, R62, R63 ;  /* 0x0000003f3e3e7221 */ /* 0x000fe20000010000 */
[----:B------:R-:W-:Y:S02]  /*6de0*/  MUFU.EX2 R5, R37 ;  /* 0x0000002500057308 */ /* 0x000fe40000000800 */
[----:B------:R-:W-:-:S02]  /*6df0*/  FADD.FTZ R21, R4, R21 ;  /* 0x0000001504157221 */ /* 0x000fc40000010000 */
[----:B------:R-:W-:Y:S01]  /*6e00*/  MUFU.EX2 R4, R31 ;  /* 0x0000001f00047308 */ /* 0x000fe20000000800 */
[----:B------:R-:W-:Y:S01]  /*6e10*/  HMMA.16816.F32 R76, R8, R22, R76 ;  /* 0x00000016084c723c */ /* 0x000fe2000000184c */
[----:B------:R-:W-:Y:S02]  /*6e20*/  FADD.FTZ R104, R104, R21 ;  /* 0x0000001568687221 */ /* 0x000fe40000010000 */
[----:B------:R-:W4:Y:S01]  /*6e30*/  LDSM.16.MT88.4 R20, [R148+0x9800] ;  /* 0x009800009414783b */ /* 0x000f220000004200 */
[----:B------:R-:W5:Y:S01]  /*6e40*/  MUFU.EX2 R29, R30 ;  /* 0x0000001e001d7308 */ /* 0x000f620000000800 */
[----:B------:R-:W-:-:S03]  /*6e50*/  FADD.FTZ R65, R65, R104 ;  /* 0x0000006841417221 */ /* 0x000fc60000010000 */
[----:B------:R-:W3:Y:S01]  /*6e60*/  MUFU.EX2 R28, R33 ;  /* 0x00000021001c7308 */ /* 0x000ee20000000800 */
        /* <DEDUP_REMOVED lines=12> */
[----:B-----5:R-:W-:-:S02]  /*6f30*/  F2FP.F16.F32.PACK_AB R9, R29, R4 ;  /* 0x000000041d09723e */ /* 0x020fc400000000ff */
[----:B------:R-:W-:Y:S01]  /*6f40*/  F2FP.F16.F32.PACK_AB R10, R5, R34 ;  /* 0x00000022050a723e */ /* 0x000fe200000000ff */
[----:B------:R-:W-:Y:S01]  /*6f50*/  FADD.FTZ R30, R110, R111 ;  /* 0x0000006f6e1e7221 */ /* 0x000fe20000010000 */
[----:B---3--:R-:W-:Y:S01]  /*6f60*/  F2FP.F16.F32.PACK_AB R11, R175, R28 ;  /* 0x0000001caf0b723e */ /* 0x008fe200000000ff */
        /* <DEDUP_REMOVED lines=9> */
[----:B------:R-:W2:Y:S07]  /*7000*/  LDSM.16.MT88.4 R12, [R102+0x9800] ;  /* 0x00980000660c783b */ /* 0x000eae0000004200 */
        /* <DEDUP_REMOVED lines=98> */
.L_x_5805:
[----:B------:R-:W-:Y:S01]  /*7630*/  UMOV UR6, URZ ;  /* 0x000000ff00067c82 */ /* 0x000fe20008000000 */
[----:B------:R-:W-:Y:S01]  /*7640*/  IMAD.SHL.U32 R4, R6, 0x80, RZ ;  /* 0x0000008006047824 */ /* 0x000fe200078e00ff */
[----:B------:R-:W-:-:S05]  /*7650*/  IADD3 R5, P0, PT, RZ, -UR6, RZ ;  /* 0x80000006ff057c10 */ /* 0x000fca000ff1e0ff */
[----:B------:R-:W-:-:S05]  /*7660*/  IMAD.X R4, RZ, RZ, ~R4, P0 ;  /* 0x000000ffff047224 */ /* 0x000fca00000e0e04 */
[----:B------:R-:W-:-:S04]  /*7670*/  SHF.R.S64 R5, R5, 0x1f, R4 ;  /* 0x0000001f05057819 */ /* 0x000fc80000001004 */
[----:B------:R-:W-:-:S04]  /*7680*/  IADD3 R162, P0, PT, R5, R162, RZ ;  /* 0x000000a205a27210 */ /* 0x000fc80007f1e0ff */
[----:B------:R-:W-:-:S09]  /*7690*/  LEA.HI.X.SX32 R163, R4, R163, 0x1, P0 ;  /* 0x000000a304a37211 */ /* 0x000fd200000f0eff */
.L_x_5806:
        /* <DEDUP_REMOVED lines=42> */
[----:B------:R-:W-:Y:S01]  /*7940*/  @!P0 IADD3 R9, PT, PT, R4, R13, RZ ;  /* 0x0000000d04098210 */ /* 0x000fe20007ffe0ff */
[----:B------:R-:W-:Y:S02]  /*7950*/  @!P0 IMAD.MOV.U32 R8, RZ, RZ, R12 ;  /* 0x000000ffff088224 */ /* 0x000fe400078e000c */
        /* <DEDUP_REMOVED lines=21> */
[----:B------:R-:W3:Y:S04]  /*7ab0*/  LDSM.16.M88.4 R4, [R156+UR5+0x2000] ;  /* 0x002000059c04783b */ /* 0x000ee80008000200 */
[----:B------:R-:W1:Y:S04]  /*7ac0*/  LDSM.16.M88.4 R104, [R156+UR5+0x2800] ;  /* 0x002800059c68783b */ /* 0x000e680008000200 */
[----:B------:R-:W4:Y:S04]  /*7ad0*/  LDSM.16.M88.4 R60, [R156+UR5+0x3000] ;  /* 0x003000059c3c783b */ /* 0x000f280008000200 */
[----:B------:R-:W5:Y:S04]  /*7ae0*/  LDSM.16.M88.4 R52, [R156+UR5+0x3800] ;  /* 0x003800059c34783b */ /* 0x000f680008000200 */
[----:B------:R-:W5:Y:S04]  /*7af0*/  LDSM.16.M88.4 R44, [R156+UR5+0x4000] ;  /* 0x004000059c2c783b */ /* 0x000f680008000200 */
[----:B------:R-:W5:Y:S04]  /*7b00*/  LDSM.16.M88.4 R36, [R156+UR5+0x4800] ;  /* 0x004800059c24783b */ /* 0x000f680008000200 */
[----:B------:R-:W5:Y:S04]  /*7b10*/  LDSM.16.M88.4 R28, [R156+UR5+0x5000] ;  /* 0x005000059c1c783b */ /* 0x000f680008000200 */
[----:B--2---:R-:W2:Y:S04]  /*7b20*/  LDSM.16.M88.4 R12, [R156+UR5+0x5800] ;  /* 0x005800059c0c783b */ /* 0x004ea80008000200 */
[----:B------:R-:W-:Y:S04]  /*7b30*/  LDSM.16.M88.4 R16, [R155] ;  /* 0x000000009b10783b */ /* 0x000fe80000000200 */
[----:B------:R-:W2:Y:S04]  /*7b40*/  LDSM.16.M88.4 R112, [R151+0x3000] ;  /* 0x003000009770783b */ /* 0x000ea80000000200 */
[----:B------:R-:W2:Y:S01]  /*7b50*/  LDSM.16.M88.4 R120, [R151+0x2000] ;  /* 0x002000009778783b */ /* 0x000ea20000000200 */
[C---:B---3--:R-:W-:Y:S03]  /*7b60*/  HMMA.16816.F32 R8, R20.reuse, R4, RZ ;  /* 0x000000041408723c */ /* 0x048fe600000018ff */
[----:B------:R-:W3:Y:S04]  /*7b70*/  LDSM.16.M88.4 R116, [R151+0x2800] ;  /* 0x002800009774783b */ /* 0x000ee80000000200 */
[----:B------:R-:W-:Y:S01]  /*7b80*/  LDSM.16.M88.4 R124, [R151+0x3800] ;  /* 0x00380000977c783b */ /* 0x000fe20000000200 */
[C---:B-1----:R-:W-:Y:S03]  /*7b90*/  HMMA.16816.F32 R108, R20.reuse, R104, RZ ;  /* 0x00000068146c723c */ /* 0x042fe600000018ff */
[----:B------:R-:W-:Y:S04]  /*7ba0*/  LDSM.16.M88.4 R128, [R154] ;  /* 0x000000009a80783b */ /* 0x000fe80000000200 */
[----:B------:R-:W0:Y:S01]  /*7bb0*/  LDGDEPBAR ;  /* 0x00000000000079af */ /* 0x000e220000000000 */
        /* <DEDUP_REMOVED lines=15> */
[C---:B------:R-:W-:Y:S08]  /*7cb0*/  HMMA.16816.F32 R64, R16.reuse, R112, R64 ;  /* 0x000000701040723c */ /* 0x040ff00000001840 */
[C---:B------:R-:W-:Y:S01]  /*7cc0*/  HMMA.16816.F32 R60, R16.reuse, R114, R60 ;  /* 0x00000072103c723c */ /* 0x040fe2000000183c */
[----:B------:R-:W2:Y:S07]  /*7cd0*/  LDSM.16.M88.4 R112, [R151+0x5800] ;  /* 0x005800009770783b */ /* 0x000eae0000000200 */
[C---:B------:R-:W-:Y:S08]  /*7ce0*/  HMMA.16816.F32 R8, R16.reuse, R120, R8 ;  /* 0x000000781008723c */ /* 0x040ff00000001808 */
[C---:B------:R-:W-:Y:S01]  /*7cf0*/  HMMA.16816.F32 R4, R16.reuse, R122, R4 ;  /* 0x0000007a1004723c */ /* 0x040fe20000001804 */
[----:B------:R-:W4:Y:S07]  /*7d00*/  LDSM.16.M88.4 R120, [R151+0x4800] ;  /* 0x004800009778783b */ /* 0x000f2e0000000200 */
        /* <DEDUP_REMOVED lines=14> */
[----:B------:R-:W5:Y:S07]  /*7df0*/  LDSM.16.M88.4 R124, [R150+0x2800] ;  /* 0x00280000967c783b */ /* 0x000f6e0000000200 */
[C---:B---3--:R-:W-:Y:S08]  /*7e00*/  HMMA.16816.F32 R32, R16.reuse, R116, R32 ;  /* 0x000000741020723c */ /* 0x048ff00000001820 */
[----:B------:R-:W-:Y:S01]  /*7e10*/  HMMA.16816.F32 R28, R16, R118, R28 ;  /* 0x00000076101c723c */ /* 0x000fe2000000181c */
[----:B------:R-:W-:Y:S04]  /*7e20*/  LDSM.16.M88.4 R16, [R153] ;  /* 0x000000009910783b */ /* 0x000fe80000000200 */
        /* <DEDUP_REMOVED lines=10> */
[----:B-----5:R-:W-:Y:S08]  /*7ed0*/  HMMA.16816.F32 R108, R128, R124, R108 ;  /* 0x0000007c806c723c */ /* 0x020ff0000000186c */
[C---:B-1----:R-:W-:Y:S08]  /*7ee0*/  HMMA.16816.F32 R4, R16.reuse, R14, R4 ;  /* 0x0000000e1004723c */ /* 0x042ff00000001804 */
[----:B------:R-:W-:Y:S01]  /*7ef0*/  HMMA.16816.F32 R8, R16, R12, R8 ;  /* 0x0000000c1008723c */ /* 0x000fe20000001808 */
[----:B------:R-:W1:Y:S07]  /*7f00*/  LDSM.16.M88.4 R12, [R150+0x5000] ;  /* 0x00500000960c783b */ /* 0x000e6e0000000200 */
[----:B------:R-:W-:Y:S03]  /*7f10*/  HMMA.16816.F32 R56, R128, R116, R56 ;  /* 0x000000748038723c */ /* 0x000fe60000001838 */
[----:B------:R-:W-:Y:S01]  /*7f20*/  FMUL.FTZ R4, R4, UR10 ;  /* 0x0000000a04047c20 */ /* 0x000fe20008410000 */
[----:B------:R-:W-:Y:S01]  /*7f30*/  FMUL.FTZ R137, R5, UR10 ;  /* 0x0000000a05897c20 */ /* 0x000fe20008410000 */
[----:B------:R-:W-:Y:S01]  /*7f40*/  FMUL.FTZ R141, R6, UR10 ;  /* 0x0000000a068d7c20 */ /* 0x000fe20008410000 */
[----:B------:R-:W-:-:S02]  /*7f50*/  FMUL.FTZ R139, R7, UR10 ;  /* 0x0000000a078b7c20 */ /* 0x000fc40008410000 */
[----:B------:R-:W-:Y:S01]  /*7f60*/  HMMA.16816.F32 R52, R128, R118, R52 ;  /* 0x000000768034723c */ /* 0x000fe20000001834 */
[----:B------:R-:W4:Y:S01]  /*7f70*/  LDSM.16.M88.4 R116, [R150+0x5800] ;  /* 0x005800009674783b */ /* 0x000f220000000200 */
[----:B------:R-:W-:Y:S01]  /*7f80*/  MUFU.TANH R137, R137 ;  /* 0x0000008900897308 */ /* 0x000fe20000002400 */
[----:B------:R-:W-:Y:S01]  /*7f90*/  FMUL.FTZ R8, R8, UR10 ;  /* 0x0000000a08087c20 */ /* 0x000fe20008410000 */
[----:B------:R-:W-:-:S04]  /*7fa0*/  FMUL.FTZ R9, R9, UR10 ;  /* 0x0000000a09097c20 */ /* 0x000fc80008410000 */
[----:B--2---:R-:W-:Y:S02]  /*7fb0*/  HMMA.16816.F32 R108, R16, R112, R108 ;  /* 0x00000070106c723c */ /* 0x004fe4000000186c */
[----:B------:R2:W-:Y:S06]  /*7fc0*/  MUFU.TANH R113, R4 ;  /* 0x0000000400717308 */ /* 0x0005ec0000002400 */
[C---:B------:R-:W-:Y:S01]  /*7fd0*/  HMMA.16816.F32 R104, R128.reuse, R126, R104 ;  /* 0x0000007e8068723c */ /* 0x040fe20000001868 */
[----:B------:R-:W-:Y:S01]  /*7fe0*/  FMUL.FTZ R127, R11, UR10 ;  /* 0x0000000a0b7f7c20 */ /* 0x000fe20008410000 */
[----:B------:R-:W5:Y:S06]  /*7ff0*/  MUFU.TANH R125, R8 ;  /* 0x00000008007d7308 */ /* 0x000f6c0000002400 */
[C---:B---3--:R-:W-:Y:S02]  /*8000*/  HMMA.16816.F32 R40, R128.reuse, R120, R40 ;  /* 0x000000788028723c */ /* 0x048fe40000001828 */
[----:B------:R3:W-:Y:S01]  /*8010*/  MUFU.TANH R121, R9 ;  /* 0x0000000900797308 */ /* 0x0007e20000002400 */
[----:B------:R-:W-:Y:S01]  /*8020*/  FMUL.FTZ R108, R108, UR10 ;  /* 0x0000000a6c6c7c20 */ /* 0x000fe20008410000 */
[----:B--2---:R-:W2:Y:S04]  /*8030*/  LDSM.16.M88.4 R4, [R149+0x3800] ;  /* 0x003800009504783b */ /* 0x004ea80000000200 */
[C---:B------:R-:W-:Y:S01]  /*8040*/  HMMA.16816.F32 R36, R128.reuse, R122, R36 ;  /* 0x0000007a8024723c */ /* 0x040fe20000001824 */
[----:B------:R-:W-:Y:S01]  /*8050*/  FMUL.FTZ R123, R10, UR10 ;  /* 0x0000000a0a7b7c20 */ /* 0x000fe20008410000 */
[----:B------:R-:W-:Y:S06]  /*8060*/  MUFU.TANH R141, R141 ;  /* 0x0000008d008d7308 */ /* 0x000fec0000002400 */
[C---:B-1----:R-:W-:Y:S02]  /*8070*/  HMMA.16816.F32 R32, R128.reuse, R12, R32 ;  /* 0x0000000c8020723c */ /* 0x042fe40000001820 */
[----:B------:R-:W1:Y:S01]  /*8080*/  MUFU.TANH R123, R123 ;  /* 0x0000007b007b7308 */ /* 0x000e620000002400 */
[----:B---3--:R-:W3:Y:S05]  /*8090*/  LDSM.16.M88.4 R8, [R149+0x3000] ;  /* 0x003000009508783b */ /* 0x008eea0000000200 */
[----:B------:R-:W-:Y:S01]  /*80a0*/  HMMA.16816.F32 R28, R128, R14, R28 ;  /* 0x0000000e801c723c */ /* 0x000fe2000000181c */
[----:B------:R-:W5:Y:S01]  /*80b0*/  LDSM.16.M88.4 R12, [R149+0x4000] ;  /* 0x00400000950c783b */ /* 0x000f620000000200 */
[----:B------:R-:W-:Y:S06]  /*80c0*/  MUFU.TANH R127, R127 ;  /* 0x0000007f007f7308 */ /* 0x000fec0000002400 */
[----:B------:R-:W-:Y:S02]  /*80d0*/  HMMA.16816.F32 R104, R16, R114, R104 ;  /* 0x000000721068723c */ /* 0x000fe40000001868 */
[----:B------:R1:W-:Y:S06]  /*80e0*/  MUFU.TANH R115, R108 ;  /* 0x0000006c00737308 */ /* 0x0003ec0000002400 */
[C---:B----4-:R-:W-:Y:S01]  /*80f0*/  HMMA.16816.F32 R24, R128.reuse, R116, R24 ;  /* 0x000000748018723c */ /* 0x050fe20000001818 */
[----:B------:R-:W-:Y:S01]  /*8100*/  FMUL.FTZ R117, R109, UR10 ;  /* 0x0000000a6d757c20 */ /* 0x000fe20008410000 */
[----:B------:R-:W-:Y:S06]  /*8110*/  MUFU.TANH R139, R139 ;  /* 0x0000008b008b7308 */ /* 0x000fec0000002400 */
[----:B------:R-:W-:Y:S01]  /*8120*/  HMMA.16816.F32 R20, R128, R118, R20 ;  /* 0x000000768014723c */ /* 0x000fe20000001814 */
[----:B------:R-:W-:Y:S01]  /*8130*/  FMUL.FTZ R119, R110, UR10 ;  /* 0x0000000a6e777c20 */ /* 0x000fe20008410000 */
[----:B------:R-:W-:Y:S01]  /*8140*/  FMUL.FTZ R131, R111, UR10 ;  /* 0x0000000a6f837c20 */ /* 0x000fe20008410000 */
[----:B------:R-:W-:Y:S01]  /*8150*/  MUFU.TANH R117, R117 ;  /* 0x0000007500757308 */ /* 0x000fe20000002400 */
[----:B-1----:R-:W1:Y:S01]  /*8160*/  LDSM.16.M88.4 R108, [R149+0x4800] ;  /* 0x00480000956c783b */ /* 0x002e620000000200 */
[----:B------:R-:W-:Y:S01]  /*8170*/  FMUL.FTZ R105, R105, UR10 ;  /* 0x0000000a69697c20 */ /* 0x000fe20008410000 */
[----:B------:R-:W-:Y:S01]  /*8180*/  FMUL.FTZ R107, R107, UR10 ;  /* 0x0000000a6b6b7c20 */ /* 0x000fe20008410000 */
[----:B------:R-:W-:Y:S01]  /*8190*/  FMUL.FTZ R104, R104, UR10 ;  /* 0x0000000a68687c20 */ /* 0x000fe20008410000 */
[----:B--2---:R-:W-:Y:S01]  /*81a0*/  HMMA.16816.F32 R56, R16, R4, R56 ;  /* 0x000000041038723c */ /* 0x004fe20000001838 */
[----:B------:R-:W-:-:S02]  /*81b0*/  FMUL.FTZ R106, R106, UR10 ;  /* 0x0000000a6a6a7c20 */ /* 0x000fc40008410000 */
[----:B------:R-:W-:Y:S05]  /*81c0*/  MUFU.TANH R131, R131 ;  /* 0x0000008300837308 */ /* 0x000fea0000002400 */
[C---:B------:R-:W-:Y:S01]  /*81d0*/  HMMA.16816.F32 R52, R16.reuse, R6, R52 ;  /* 0x000000061034723c */ /* 0x040fe20000001834 */
[----:B------:R-:W2:Y:S02]  /*81e0*/  LDSM.16.M88.4 R4, [R149+0x5800] ;  /* 0x005800009504783b */ /* 0x000ea40000000200 */
[----:B------:R-:W-:Y:S05]  /*81f0*/  MUFU.TANH R119, R119 ;  /* 0x0000007700777308 */ /* 0x000fea0000002400 */
[----:B---3--:R-:W-:Y:S03]  /*8200*/  HMMA.16816.F32 R64, R16, R8, R64 ;  /* 0x000000081040723c */ /* 0x008fe60000001840 */
[----:B------:R-:W-:Y:S01]  /*8210*/  FMUL.FTZ R58, R58, UR10 ;  /* 0x0000000a3a3a7c20 */ /* 0x000fe20008410000 */
[----:B------:R-:W-:Y:S01]  /*8220*/  MUFU.TANH R129, R104 ;  /* 0x0000006800817308 */ /* 0x000fe20000002400 */
[----:B------:R-:W-:-:S03]  /*8230*/  FMUL.FTZ R57, R57, UR10 ;  /* 0x0000000a39397c20 */ /* 0x000fc60008410000 */
[----:B------:R-:W-:Y:S01]  /*8240*/  HMMA.16816.F32 R60, R16, R10, R60 ;  /* 0x0000000a103c723c */ /* 0x000fe2000000183c */
[----:B------:R-:W3:Y:S01]  /*8250*/  LDSM.16.M88.4 R8, [R149+0x5000] ;  /* 0x005000009508783b */ /* 0x000ee20000000200 */
[----:B------:R-:W-:-:S04]  /*8260*/  DEPBAR.LE SB0, 0x0 ;  /* 0x000080000000791a */ /* 0x000fc80000000000 */
[----:B------:R-:W-:Y:S02]  /*8270*/  MUFU.TANH R105, R105 ;  /* 0x0000006900697308 */ /* 0x000fe40000002400 */
[C---:B-----5:R-:W-:Y:S03]  /*8280*/  HMMA.16816.F32 R48, R16.reuse, R12, R48 ;  /* 0x0000000c1030723c */ /* 0x060fe60000001830 */
[----:B------:R-:W-:Y:S01]  /*8290*/  FMUL.FTZ R13, R65, UR10 ;  /* 0x0000000a410d7c20 */ /* 0x000fe20008410000 */
[----:B------:R-:W-:Y:S01]  /*82a0*/  FMUL.FTZ R65, R67, UR10 ;  /* 0x0000000a43417c20 */ /* 0x000fe20008410000 */
[----:B------:R-:W-:Y:S01]  /*82b0*/  FMUL.FTZ R64, R64, UR10 ;  /* 0x0000000a40407c20 */ /* 0x000fe20008410000 */
[----:B------:R-:W-:Y:S02]  /*82c0*/  MUFU.TANH R143, R106 ;  /* 0x0000006a008f7308 */ /* 0x000fe40000002400 */
[----:B-1----:R-:W-:Y:S03]  /*82d0*/  HMMA.16816.F32 R40, R16, R108, R40 ;  /* 0x0000006c1028723c */ /* 0x002fe60000001828 */
[----:B------:R-:W-:-:S03]  /*82e0*/  FMUL.FTZ R60, R60, UR10 ;  /* 0x0000000a3c3c7c20 */ /* 0x000fc60008410000 */
[----:B------:R-:W-:Y:S02]  /*82f0*/  MUFU.TANH R145, R64 ;  /* 0x0000004000917308 */ /* 0x000fe40000002400 */
[----:B------:R-:W-:Y:S03]  /*8300*/  HMMA.16816.F32 R36, R16, R110, R36 ;  /* 0x0000006e1024723c */ /* 0x000fe60000001824 */
[----:B------:R-:W-:-:S03]  /*8310*/  FMUL.FTZ R12, R50, UR10 ;  /* 0x0000000a320c7c20 */ /* 0x000fc60008410000 */
[----:B------:R1:W-:Y:S02]  /*8320*/  MUFU.TANH R67, R60 ;  /* 0x0000003c00437308 */ /* 0x0003e40000002400 */
[C---:B--2---:R-:W-:Y:S01]  /*8330*/  HMMA.16816.F32 R24, R16.reuse, R4, R24 ;  /* 0x000000041018723c */ /* 0x044fe20000001818 */
[----:B------:R-:W-:Y:S01]  /*8340*/  FMUL.FTZ R4, R56, UR10 ;  /* 0x0000000a38047c20 */ /* 0x000fe20008410000 */
[----:B------:R-:W-:Y:S01]  /*8350*/  FMUL.FTZ R56, R53, UR10 ;  /* 0x0000000a35387c20 */ /* 0x000fe20008410000 */
[----:B------:R-:W-:Y:S01]  /*8360*/  FMUL.FTZ R5, R63, UR10 ;  /* 0x0000000a3f057c20 */ /* 0x000fe20008410000 */
[----:B------:R-:W-:Y:S02]  /*8370*/  FMUL.FTZ R53, R40, UR10 ;  /* 0x0000000a28357c20 */ /* 0x000fe40008410000 */
[----:B------:R-:W-:Y:S02]  /*8380*/  MUFU.TANH R63, R56 ;  /* 0x00000038003f7308 */ /* 0x000fe40000002400 */
[C---:B------:R-:W-:Y:S01]  /*8390*/  HMMA.16816.F32 R20, R16.reuse, R6, R20 ;  /* 0x000000061014723c */ /* 0x040fe20000001814 */
[----:B------:R-:W-:Y:S01]  /*83a0*/  FMUL.FTZ R7, R59, UR10 ;  /* 0x0000000a3b077c20 */ /* 0x000fe20008410000 */
[----:B------:R-:W-:Y:S01]  /*83b0*/  FMUL.FTZ R59, R52, UR10 ;  /* 0x0000000a343b7c20 */ /* 0x000fe20008410000 */
[----:B------:R-:W-:Y:S01]  /*83c0*/  FMUL.FTZ R52, R41, UR10 ;  /* 0x0000000a29347c20 */ /* 0x000fe20008410000 */
[----:B------:R-:W-:Y:S01]  /*83d0*/  FMUL.FTZ R6, R48, UR10 ;  /* 0x0000000a30067c20 */ /* 0x000fe20008410000 */
[----:B------:R-:W-:Y:S01]  /*83e0*/  FMUL.FTZ R38, R38, UR10 ;  /* 0x0000000a26267c20 */ /* 0x000fe20008410000 */
[----:B------:R-:W-:Y:S02]  /*83f0*/  MUFU.TANH R107, R107 ;  /* 0x0000006b006b7308 */ /* 0x000fe40000002400 */
[C---:B------:R-:W-:Y:S01]  /*8400*/  HMMA.16816.F32 R44, R16.reuse, R14, R44 ;  /* 0x0000000e102c723c */ /* 0x040fe2000000182c */
[----:B-1----:R-:W-:Y:S01]  /*8410*/  FMUL.FTZ R60, R51, UR10 ;  /* 0x0000000a333c7c20 */ /* 0x002fe20008410000 */
[----:B------:R-:W-:Y:S01]  /*8420*/  FMUL.FTZ R51, R42, UR10 ;  /* 0x0000000a2a337c20 */ /* 0x000fe20008410000 */
[----:B------:R-:W-:Y:S01]  /*8430*/  FMUL.FTZ R42, R36, UR10 ;  /* 0x0000000a242a7c20 */ /* 0x000fe20008410000 */
[----:B------:R-:W-:Y:S01]  /*8440*/  FMUL.FTZ R36, R39, UR10 ;  /* 0x0000000a27247c20 */ /* 0x000fe20008410000 */
[----:B------:R-:W-:Y:S01]  /*8450*/  FMUL.FTZ R15, R66, UR10 ;  /* 0x0000000a420f7c20 */ /* 0x000fe20008410000 */
[----:B------:R-:W-:Y:S01]  /*8460*/  MUFU.TANH R111, R6 ;  /* 0x00000006006f7308 */ /* 0x000fe20000002400 */
[----:B------:R-:W-:Y:S01]  /*8470*/  FMUL.FTZ R24, R24, UR10 ;  /* 0x0000000a18187c20 */ /* 0x000fe20008410000 */
[C---:B---3--:R-:W-:Y:S01]  /*8480*/  HMMA.16816.F32 R32, R16.reuse, R8, R32 ;  /* 0x000000081020723c */ /* 0x048fe20000001820 */
[----:B------:R-:W-:Y:S01]  /*8490*/  FMUL.FTZ R8, R55, UR10 ;  /* 0x0000000a37087c20 */ /* 0x000fe20008410000 */
[----:B------:R-:W-:Y:S01]  /*84a0*/  FMUL.FTZ R9, R61, UR10 ;  /* 0x0000000a3d097c20 */ /* 0x000fe20008410000 */
[----:B------:R-:W-:Y:S01]  /*84b0*/  FMUL.FTZ R39, R22, UR10 ;  /* 0x0000000a16277c20 */ /* 0x000fe20008410000 */
[----:B------:R-:W-:Y:S01]  /*84c0*/  FMUL.FTZ R20, R20, UR10 ;  /* 0x0000000a14147c20 */ /* 0x000fe20008410000 */
[----:B------:R-:W-:Y:S01]  /*84d0*/  FMUL.FTZ R61, R49, UR10 ;  /* 0x0000000a313d7c20 */ /* 0x000fe20008410000 */
[----:B------:R-:W-:Y:S01]  /*84e0*/  MUFU.TANH R109, R8 ;  /* 0x00000008006d7308 */ /* 0x000fe20000002400 */
[----:B------:R-:W-:Y:S01]  /*84f0*/  FMUL.FTZ R49, R43, UR10 ;  /* 0x0000000a2b317c20 */ /* 0x000fe20008410000 */
[----:B------:R-:W-:Y:S01]  /*8500*/  HMMA.16816.F32 R28, R16, R10, R28 ;  /* 0x0000000a101c723c */ /* 0x000fe2000000181c */
        /* <DEDUP_REMOVED lines=21> */
[----:B------:R-:W3:Y:S01]  /*8660*/  MUFU.TANH R25, R39 ;  /* 0x0000002700197308 */ /* 0x000ee20000002400 */
[----:B------:R-:W-:Y:S01]  /*8670*/  FMUL.FTZ R29, R29, UR10 ;  /* 0x0000000a1d1d7c20 */ /* 0x000fe20008410000 */
[----:B-1----:R-:W-:-:S04]  /*8680*/  IMAD.SHL.U32 R4, R133, 0x80, RZ ;  /* 0x0000008085047824 */ /* 0x002fc800078e00ff */
[----:B------:R-:W-:Y:S02]  /*8690*/  VIADD R41, R4, 0xffffff80 ;  /* 0xffffff8004297836 */ /* 0x000fe40000000000 */
[----:B------:R1:W4:Y:S02]  /*86a0*/  MUFU.TANH R37, R20 ;  /* 0x0000001400257308 */ /* 0x0003240000002400 */
[----:B------:R-:W-:-:S04]  /*86b0*/  IMAD.IADD R14, R41, 0x1, R132 ;  /* 0x00000001290e7824 */ /* 0x000fc800078e0284 */
[C---:B------:R-:W-:Y:S01]  /*86c0*/  VIADD R10, R14.reuse, 0xffffff80 ;  /* 0xffffff800e0a7836 */ /* 0x040fe20000000000 */
[C---:B------:R-:W-:Y:S01]  /*86d0*/  IADD3 R22, PT, PT, R14.reuse, -0x7f, RZ ;  /* 0xffffff810e167810 */ /* 0x040fe20007ffe0ff */
[C---:B------:R-:W-:Y:S01]  /*86e0*/  VIADD R27, R14.reuse, 0xfffffff8 ;  /* 0xfffffff80e1b7836 */ /* 0x040fe20000000000 */
[----:B------:R-:W5:Y:S01]  /*86f0*/  MUFU.TANH R15, R15 ;  /* 0x0000000f000f7308 */ /* 0x000f620000002400 */
[C---:B------:R-:W-:Y:S01]  /*8700*/  VIADD R44, R14.reuse, 0xffffff91 ;  /* 0xffffff910e2c7836 */ /* 0x040fe20000000000 */
[----:B--2---:R-:W-:Y:S01]  /*8710*/  I2FP.F32.U32 R7, R10 ;  /* 0x0000000a00077245 */ /* 0x004fe20000201000 */
[----:B------:R-:W-:Y:S01]  /*8720*/  VIADD R40, R14, 0xffffff90 ;  /* 0xffffff900e287836 */ /* 0x000fe20000000000 */
[----:B------:R-:W-:Y:S01]  /*8730*/  ISETP.GE.AND P5, PT, R10, R135, PT ;  /* 0x000000870a00720c */ /* 0x000fe20003fa6270 */
[----:B------:R-:W-:Y:S01]  /*8740*/  VIADD R146, R14, 0xffffffa9 ;  /* 0xffffffa90e927836 */ /* 0x000fe20000000000 */
[-C--:B------:R-:W-:Y:S01]  /*8750*/  ISETP.GE.AND P4, PT, R10, R134.reuse, PT ;  /* 0x000000860a00720c */ /* 0x080fe20003f86270 */
[CC--:B------:R-:W-:Y:S01]  /*8760*/  FFMA.FTZ R125, R0.reuse, R7.reuse, R125 ;  /* 0x00000007007d7223 */ /* 0x0c0fe2000001007d */
[----:B------:R-:W-:Y:S01]  /*8770*/  FFMA.FTZ R10, R0, R7, R123 ;  /* 0x00000007000a7223 */ /* 0x000fe2000001007b */
[C---:B-1----:R-:W-:Y:S01]  /*8780*/  VIADD R20, R14.reuse, 0xffffff88 ;  /* 0xffffff880e147836 */ /* 0x042fe20000000000 */
[-C--:B------:R-:W-:Y:S01]  /*8790*/  ISETP.GE.AND P3, PT, R27, R135.reuse, PT ;  /* 0x000000871b00720c */ /* 0x080fe20003f66270 */
[----:B------:R1:W-:Y:S01]  /*87a0*/  MUFU.TANH R123, R17 ;  /* 0x00000011007b7308 */ /* 0x0003e20000002400 */
[----:B------:R-:W-:Y:S01]  /*87b0*/  FSEL R7, R125, -INF , !P5 ;  /* 0xff8000007d077808 */ /* 0x000fe20006800000 */
[----:B------:R-:W-:Y:S01]  /*87c0*/  VIADD R170, R14, 0xffffffa8 ;  /* 0xffffffa80eaa7836 */ /* 0x000fe20000000000 */
[----:B------:R-:W-:Y:S01]  /*87d0*/  FSEL R10, R10, -INF , !P4 ;  /* 0xff8000000a0a7808 */ /* 0x000fe20006000000 */
[----:B------:R-:W-:Y:S01]  /*87e0*/  VIADD R128, R14, 0xffffffc8 ;  /* 0xffffffc80e807836 */ /* 0x000fe20000000000 */
[----:B------:R-:W-:Y:S01]  /*87f0*/  ISETP.GE.AND P5, PT, R20, R135, PT ;  /* 0x000000871400720c */ /* 0x000fe20003fa6270 */
[----:B------:R-:W-:Y:S01]  /*8800*/  VIADD R120, R14, 0xffffffd8 ;  /* 0xffffffd80e787836 */ /* 0x000fe20000000000 */
[----:B------:R-:W-:Y:S01]  /*8810*/  ISETP.GE.AND P4, PT, R20, R134, PT ;  /* 0x000000861400720c */ /* 0x000fe20003f86270 */
[----:B------:R2:W-:Y:S01]  /*8820*/  MUFU.TANH R45, R58 ;  /* 0x0000003a002d7308 */ /* 0x0005e20000002400 */
[----:B------:R-:W-:Y:S01]  /*8830*/  I2FP.F32.U32 R20, R20 ;  /* 0x0000001400147245 */ /* 0x000fe20000201000 */
[----:B------:R-:W-:Y:S01]  /*8840*/  VIADD R118, R14, 0xffffffd9 ;  /* 0xffffffd90e767836 */ /* 0x000fe20000000000 */
[----:B------:R-:W-:-:S02]  /*8850*/  ISETP.GE.AND P2, PT, R27, R134, PT ;  /* 0x000000861b00720c */ /* 0x000fc40003f46270 */
[----:B------:R-:W-:Y:S01]  /*8860*/  I2FP.F32.U32 R27, R27 ;  /* 0x0000001b001b7245 */ /* 0x000fe20000201000 */
[-C--:B------:R-:W-:Y:S01]  /*8870*/  FFMA.FTZ R113, R0, R20.reuse, R113 ;  /* 0x0000001400717223 */ /* 0x080fe20000010071 */
[----:B------:R-:W-:Y:S01]  /*8880*/  ISETP.GE.AND P1, PT, R22, R135, PT ;  /* 0x000000871600720c */ /* 0x000fe20003f26270 */
[----:B------:R-:W-:Y:S01]  /*8890*/  FFMA.FTZ R141, R0, R20, R141 ;  /* 0x00000014008d7223 */ /* 0x000fe2000001008d */
[----:B------:R-:W-:Y:S01]  /*88a0*/  ISETP.GE.AND P6, PT, R22, R134, PT ;  /* 0x000000861600720c */ /* 0x000fe20003fc6270 */
[CC--:B---3--:R-:W-:Y:S01]  /*88b0*/  FFMA.FTZ R56, R0.reuse, R27.reuse, R25 ;  /* 0x0000001b00387223 */ /* 0x0c8fe20000010019 */
[----:B------:R-:W-:Y:S01]  /*88c0*/  I2FP.F32.U32 R22, R22 ;  /* 0x0000001600167245 */ /* 0x000fe20000201000 */
[----:B----4-:R-:W-:Y:S01]  /*88d0*/  FFMA.FTZ R37, R0, R27, R37 ;  /* 0x0000001b00257223 */ /* 0x010fe20000010025 */
[----:B------:R-:W-:Y:S01]  /*88e0*/  VIADD R20, R14, 0xffffff89 ;  /* 0xffffff890e147836 */ /* 0x000fe20000000000 */
[----:B-1----:R-:W-:Y:S01]  /*88f0*/  FSEL R17, R113, -INF , !P5 ;  /* 0xff80000071117808 */ /* 0x002fe20006800000 */
[----:B------:R-:W1:Y:S01]  /*8900*/  MUFU.TANH R9, R9 ;  /* 0x0000000900097308 */ /* 0x000e620000002400 */
[CC--:B------:R-:W-:Y:S01]  /*8910*/  FFMA.FTZ R25, R0.reuse, R22.reuse, R121 ;  /* 0x0000001600197223 */ /* 0x0c0fe20000010079 */
[----:B------:R-:W-:Y:S01]  /*8920*/  FFMA.FTZ R127, R0, R22, R127 ;  /* 0x00000016007f7223 */ /* 0x000fe2000001007f */
[----:B------:R-:W-:Y:S01]  /*8930*/  FSEL R6, R141, -INF , !P4 ;  /* 0xff8000008d067808 */ /* 0x000fe20006000000 */
[----:B------:R-:W-:Y:S01]  /*8940*/  VIADD R22, R14, 0xffffff98 ;  /* 0xffffff980e167836 */ /* 0x000fe20000000000 */
[----:B------:R-:W-:-:S02]  /*8950*/  ISETP.GE.AND P5, PT, R44, R135, PT ;  /* 0x000000872c00720c */ /* 0x000fc40003fa6270 */
[----:B------:R-:W-:Y:S01]  /*8960*/  ISETP.GE.AND P4, PT, R44, R134, PT ;  /* 0x000000862c00720c */ /* 0x000fe20003f86270 */
[----:B------:R3:W-:Y:S01]  /*8970*/  MUFU.TANH R121, R12 ;  /* 0x0000000c00797308 */ /* 0x0007e20000002400 */
[----:B------:R-:W-:Y:S02]  /*8980*/  I2FP.F32.U32 R44, R44 ;  /* 0x0000002c002c7245 */ /* 0x000fe40000201000 */
[----:B------:R-:W-:Y:S02]  /*8990*/  FSEL R25, R25, -INF , !P1 ;  /* 0xff80000019197808 */ /* 0x000fe40004800000 */
[----:B------:R-:W-:Y:S01]  /*89a0*/  FSEL R8, R127, -INF , !P6 ;  /* 0xff8000007f087808 */ /* 0x000fe20007000000 */
[CC--:B------:R-:W-:Y:S01]  /*89b0*/  FFMA.FTZ R41, R0.reuse, R44.reuse, R117 ;  /* 0x0000002c00297223 */ /* 0x0c0fe20000010075 */
[----:B--2---:R-:W-:Y:S01]  /*89c0*/  FSEL R58, R37, -INF , !P3 ;  /* 0xff800000253a7808 */ /* 0x004fe20005800000 */
[----:B------:R-:W-:Y:S01]  /*89d0*/  FFMA.FTZ R44, R0, R44, R131 ;  /* 0x0000002c002c7223 */ /* 0x000fe20000010083 */
[----:B------:R-:W-:Y:S01]  /*89e0*/  FSEL R56, R56, -INF , !P2 ;  /* 0xff80000038387808 */ /* 0x000fe20005000000 */
[----:B------:R-:W2:Y:S01]  /*89f0*/  MUFU.TANH R5, R5 ;  /* 0x0000000500057308 */ /* 0x000ea20000002400 */
[----:B------:R-:W-:-:S02]  /*8a00*/  ISETP.GE.AND P1, PT, R40, R135, PT ;  /* 0x000000872800720c */ /* 0x000fc40003f26270 */
[-C--:B------:R-:W-:Y:S02]  /*8a10*/  ISETP.GE.AND P6, PT, R40, R134.reuse, PT ;  /* 0x000000862800720c */ /* 0x080fe40003fc6270 */
[C---:B------:R-:W-:Y:S02]  /*8a20*/  ISETP.GE.AND P3, PT, R20.reuse, R135, PT ;  /* 0x000000871400720c */ /* 0x040fe40003f66270 */
[----:B------:R-:W-:Y:S01]  /*8a30*/  ISETP.GE.AND P2, PT, R20, R134, PT ;  /* 0x000000861400720c */ /* 0x000fe20003f46270 */
[----:B------:R-:W4:Y:S01]  /*8a40*/  MUFU.TANH R13, R13 ;  /* 0x0000000d000d7308 */ /* 0x000f220000002400 */
[----:B------:R-:W-:Y:S02]  /*8a50*/  I2FP.F32.U32 R40, R40 ;  /* 0x0000002800287245 */ /* 0x000fe40000201000 */
[----:B------:R-:W-:Y:S02]  /*8a60*/  I2FP.F32.U32 R20, R20 ;  /* 0x0000001400147245 */ /* 0x000fe40000201000 */
[----:B------:R-:W-:Y:S01]  /*8a70*/  IADD3 R174, PT, PT, R14, -0x60, RZ ;  /* 0xffffffa00eae7810 */ /* 0x000fe20007ffe0ff */
[CC--:B------:R-:W-:Y:S01]  /*8a80*/  FFMA.FTZ R43, R0.reuse, R40.reuse, R115 ;  /* 0x00000028002b7223 */ /* 0x0c0fe20000010073 */
[C---:B------:R-:W-:Y:S01]  /*8a90*/  FFMA.FTZ R40, R0.reuse, R40, R119 ;  /* 0x0000002800287223 */ /* 0x040fe20000010077 */
[CC--:B------:R-:W-:Y:S01]  /*8aa0*/  FFMA.FTZ R27, R0.reuse, R20.reuse, R137 ;  /* 0x00000014001b7223 */ /* 0x0c0fe20000010089 */
[----:B------:R-:W-:Y:S01]  /*8ab0*/  FFMA.FTZ R139, R0, R20, R139 ;  /* 0x00000014008b7223 */ /* 0x000fe2000001008b */
[----:B------:R-:W-:Y:S01]  /*8ac0*/  VIADD R20, R14, 0xffffff99 ;  /* 0xffffff990e147836 */ /* 0x000fe20000000000 */
[----:B------:R-:W-:Y:S01]  /*8ad0*/  FSEL R41, R41, -INF , !P5 ;  /* 0xff80000029297808 */ /* 0x000fe20006800000 */
[----:B------:R-:W4:Y:S01]  /*8ae0*/  MUFU.TANH R65, R65 ;  /* 0x0000004100417308 */ /* 0x000f220000002400 */
[----:B------:R-:W-:-:S02]  /*8af0*/  FSEL R44, R44, -INF , !P4 ;  /* 0xff8000002c2c7808 */ /* 0x000fc40006000000 */
[CC--:B------:R-:W-:Y:S02]  /*8b00*/  ISETP.GE.AND P5, PT, R174.reuse, R135.reuse, PT ;  /* 0x00000087ae00720c */ /* 0x0c0fe40003fa6270 */
[----:B------:R-:W-:Y:S02]  /*8b10*/  ISETP.GE.AND P4, PT, R174, R134, PT ;  /* 0x00000086ae00720c */ /* 0x000fe40003f86270 */
[----:B------:R-:W-:Y:S01]  /*8b20*/  I2FP.F32.U32 R174, R174 ;  /* 0x000000ae00ae7245 */ /* 0x000fe20000201000 */
[----:B------:R-:W4:Y:S01]  /*8b30*/  MUFU.TANH R11, R11 ;  /* 0x0000000b000b7308 */ /* 0x000f220000002400 */
[----:B------:R-:W-:Y:S02]  /*8b40*/  FSEL R27, R27, -INF , !P3 ;  /* 0xff8000001b1b7808 */ /* 0x000fe40005800000 */
[----:B---3--:R-:W-:Y:S01]  /*8b50*/  FSEL R12, R139, -INF , !P2 ;  /* 0xff8000008b0c7808 */ /* 0x008fe20005000000 */
[CC--:B------:R-:W-:Y:S01]  /*8b60*/  FFMA.FTZ R145, R0.reuse, R174.reuse, R145 ;  /* 0x000000ae00917223 */ /* 0x0c0fe20000010091 */
[----:B------:R-:W-:Y:S01]  /*8b70*/  FSEL R43, R43, -INF , !P1 ;  /* 0xff8000002b2b7808 */ /* 0x000fe20004800000 */
[----:B-----5:R-:W-:Y:S01]  /*8b80*/  FFMA.FTZ R174, R0, R174, R15 ;  /* 0x000000ae00ae7223 */ /* 0x020fe2000001000f */
[----:B------:R-:W-:Y:S01]  /*8b90*/  FSEL R40, R40, -INF , !P6 ;  /* 0xff80000028287808 */ /* 0x000fe20007000000 */
[----:B------:R3:W-:Y:S01]  /*8ba0*/  MUFU.TANH R113, R50 ;  /* 0x0000003200717308 */ /* 0x0007e20000002400 */
[----:B------:R-:W-:-:S02]  /*8bb0*/  ISETP.GE.AND P3, PT, R22, R135, PT ;  /* 0x000000871600720c */ /* 0x000fc40003f66270 */
[-C--:B------:R-:W-:Y:S02]  /*8bc0*/  ISETP.GE.AND P2, PT, R22, R134.reuse, PT ;  /* 0x000000861600720c */ /* 0x080fe40003f46270 */
[C---:B------:R-:W-:Y:S02]  /*8bd0*/  ISETP.GE.AND P1, PT, R20.reuse, R135, PT ;  /* 0x000000871400720c */ /* 0x040fe40003f26270 */
[----:B------:R-:W-:Y:S01]  /*8be0*/  ISETP.GE.AND P6, PT, R20, R134, PT ;  /* 0x000000861400720c */ /* 0x000fe20003fc6270 */
[----:B------:R5:W-:Y:S01]  /*8bf0*/  MUFU.TANH R15, R55 ;  /* 0x00000037000f7308 */ /* 0x000be20000002400 */
[----:B------:R-:W-:Y:S02]  /*8c00*/  I2FP.F32.U32 R22, R22 ;  /* 0x0000001600167245 */ /* 0x000fe40000201000 */
[----:B------:R-:W-:Y:S02]  /*8c10*/  I2FP.F32.U32 R20, R20 ;  /* 0x0000001400147245 */ /* 0x000fe40000201000 */
[----:B------:R-:W-:Y:S01]  /*8c20*/  FSEL R174, R174, -INF , !P4 ;  /* 0xff800000aeae7808 */ /* 0x000fe20006000000 */
[----:B------:R-:W-:Y:S01]  /*8c30*/  FFMA.FTZ R39, R0, R22, R129 ;  /* 0x0000001600277223 */ /* 0x000fe20000010081 */
[----:B------:R-:W-:Y:S01]  /*8c40*/  ISETP.GE.AND P4, PT, R146, R134, PT ;  /* 0x000000869200720c */ /* 0x000fe20003f86270 */
[CC--:B------:R-:W-:Y:S01]  /*8c50*/  FFMA.FTZ R37, R0.reuse, R20.reuse, R105 ;  /* 0x0000001400257223 */ /* 0x0c0fe20000010069 */
[C---:B------:R-:W-:Y:S01]  /*8c60*/  FFMA.FTZ R107, R0.reuse, R20, R107 ;  /* 0x00000014006b7223 */ /* 0x040fe2000001006b */
[----:B---3--:R-:W-:Y:S01]  /*8c70*/  FFMA.FTZ R50, R0, R22, R143 ;  /* 0x0000001600327223 */ /* 0x008fe2000001008f */
[C---:B------:R-:W-:Y:S01]  /*8c80*/  VIADD R20, R14.reuse, 0xffffffa1 ;  /* 0xffffffa10e147836 */ /* 0x040fe20000000000 */
[----:B------:R-:W3:Y:S01]  /*8c90*/  MUFU.TANH R59, R59 ;  /* 0x0000003b003b7308 */ /* 0x000ee20000002400 */
[----:B------:R-:W-:Y:S01]  /*8ca0*/  FSEL R39, R39, -INF , !P3 ;  /* 0xff80000027277808 */ /* 0x000fe20005800000 */
[----:B------:R-:W-:Y:S01]  /*8cb0*/  VIADD R22, R14, 0xffffffb1 ;  /* 0xffffffb10e167836 */ /* 0x000fe20000000000 */
[----:B------:R-:W-:-:S02]  /*8cc0*/  FSEL R50, R50, -INF , !P2 ;  /* 0xff80000032327808 */ /* 0x000fc40005000000 */
[-C--:B------:R-:W-:Y:S02]  /*8cd0*/  ISETP.GE.AND P3, PT, R20, R135.reuse, PT ;  /* 0x000000871400720c */ /* 0x080fe40003f66270 */
[----:B-----5:R-:W-:Y:S01]  /*8ce0*/  FSEL R55, R145, -INF , !P5 ;  /* 0xff80000091377808 */ /* 0x020fe20006800000 */
[----:B------:R5:W-:Y:S01]  /*8cf0*/  MUFU.TANH R115, R48 ;  /* 0x0000003000737308 */ /* 0x000be20000002400 */
[-C--:B------:R-:W-:Y:S02]  /*8d00*/  ISETP.GE.AND P5, PT, R146, R135.reuse, PT ;  /* 0x000000879200720c */ /* 0x080fe40003fa6270 */
[----:B------:R-:W-:Y:S02]  /*8d10*/  I2FP.F32.U32 R146, R146 ;  /* 0x0000009200927245 */ /* 0x000fe40000201000 */
[----:B------:R-:W-:Y:S02]  /*8d20*/  ISETP.GE.AND P2, PT, R20, R134, PT ;  /* 0x000000861400720c */ /* 0x000fe40003f46270 */
[----:B------:R-:W-:Y:S01]  /*8d30*/  I2FP.F32.U32 R20, R20 ;  /* 0x0000001400147245 */ /* 0x000fe20000201000 */
[-C--:B-1----:R-:W-:Y:S01]  /*8d40*/  FFMA.FTZ R9, R0, R146.reuse, R9 ;  /* 0x0000009200097223 */ /* 0x082fe20000010009 */
[----:B------:R-:W-:Y:S01]  /*8d50*/  FSEL R37, R37, -INF , !P1 ;  /* 0xff80000025257808 */ /* 0x000fe20004800000 */
[----:B------:R-:W1:Y:S01]  /*8d60*/  MUFU.TANH R57, R57 ;  /* 0x0000003900397308 */ /* 0x000e620000002400 */
[----:B------:R-:W-:Y:S01]  /*8d70*/  ISETP.GE.AND P1, PT, R170, R135, PT ;  /* 0x00000087aa00720c */ /* 0x000fe20003f26270 */
[C---:B--2---:R-:W-:Y:S01]  /*8d80*/  FFMA.FTZ R146, R0.reuse, R146, R5 ;  /* 0x0000009200927223 */ /* 0x044fe20000010005 */
[CC--:B----4-:R-:W-:Y:S01]  /*8d90*/  FFMA.FTZ R13, R0.reuse, R20.reuse, R13 ;  /* 0x00000014000d7223 */ /* 0x0d0fe2000001000d */
[----:B------:R-:W-:Y:S01]  /*8da0*/  FFMA.FTZ R65, R0, R20, R65 ;  /* 0x0000001400417223 */ /* 0x000fe20000010041 */
[C---:B------:R-:W-:Y:S01]  /*8db0*/  IADD3 R20, PT, PT, R14.reuse, -0x48, RZ ;  /* 0xffffffb80e147810 */ /* 0x040fe20007ffe0ff */
[----:B------:R-:W-:Y:S01]  /*8dc0*/  VIADD R5, R14, 0xffffffb0 ;  /* 0xffffffb00e057836 */ /* 0x000fe20000000000 */
[----:B------:R-:W-:Y:S01]  /*8dd0*/  FSEL R147, R9, -INF , !P5 ;  /* 0xff80000009937808 */ /* 0x000fe20006800000 */
[----:B------:R-:W2:Y:S01]  /*8de0*/  MUFU.TANH R61, R61 ;  /* 0x0000003d003d7308 */ /* 0x000ea20000002400 */
[----:B-----5:R-:W-:-:S02]  /*8df0*/  FSEL R48, R107, -INF , !P6 ;  /* 0xff8000006b307808 */ /* 0x020fc40007000000 */
[----:B------:R-:W-:Y:S02]  /*8e00*/  ISETP.GE.AND P6, PT, R170, R134, PT ;  /* 0x00000086aa00720c */ /* 0x000fe40003fc6270 */
[----:B------:R-:W-:Y:S02]  /*8e10*/  I2FP.F32.U32 R170, R170 ;  /* 0x000000aa00aa7245 */ /* 0x000fe40000201000 */
[----:B------:R-:W-:Y:S01]  /*8e20*/  FSEL R146, R146, -INF , !P4 ;  /* 0xff80000092927808 */ /* 0x000fe20006000000 */
[----:B------:R-:W4:Y:S01]  /*8e30*/  MUFU.TANH R117, R60 ;  /* 0x0000003c00757308 */ /* 0x000f220000002400 */
[----:B------:R-:W-:Y:S01]  /*8e40*/  ISETP.GE.AND P5, PT, R20, R135, PT ;  /* 0x000000871400720c */ /* 0x000fe20003fa6270 */
[CC--:B------:R-:W-:Y:S01]  /*8e50*/  FFMA.FTZ R67, R0.reuse, R170.reuse, R67 ;  /* 0x000000aa00437223 */ /* 0x0c0fe20000010043 */
[----:B------:R-:W-:Y:S01]  /*8e60*/  FFMA.FTZ R170, R0, R170, R11 ;  /* 0x000000aa00aa7223 */ /* 0x000fe2000001000b */
[----:B------:R-:W-:Y:S02]  /*8e70*/  ISETP.GE.AND P4, PT, R20, R134, PT ;  /* 0x000000861400720c */ /* 0x000fe40003f86270 */
[----:B------:R-:W-:-:S02]  /*8e80*/  I2FP.F32.U32 R20, R20 ;  /* 0x0000001400147245 */ /* 0x000fc40000201000 */
[----:B------:R5:W4:Y:S01]  /*8e90*/  MUFU.TANH R107, R53 ;  /* 0x00000035006b7308 */ /* 0x000b220000002400 */
[----:B------:R-:W-:Y:S02]  /*8ea0*/  FSEL R172, R65, -INF , !P2 ;  /* 0xff80000041ac7808 */ /* 0x000fe40005000000 */
[----:B------:R-:W-:Y:S01]  /*8eb0*/  ISETP.GE.AND P2, PT, R5, R134, PT ;  /* 0x000000860500720c */ /* 0x000fe20003f46270 */
[CC--:B---3--:R-:W-:Y:S01]  /*8ec0*/  FFMA.FTZ R59, R0.reuse, R20.reuse, R59 ;  /* 0x00000014003b7223 */ /* 0x0c8fe2000001003b */
[----:B------:R-:W-:Y:S01]  /*8ed0*/  FSEL R161, R67, -INF , !P1 ;  /* 0xff80000043a17808 */ /* 0x000fe20004800000 */
[----:B------:R-:W-:Y:S01]  /*8ee0*/  FFMA.FTZ R123, R0, R20, R123 ;  /* 0x00000014007b7223 */ /* 0x000fe2000001007b */
[----:B------:R-:W-:Y:S01]  /*8ef0*/  FSEL R170, R170, -INF , !P6 ;  /* 0xff800000aaaa7808 */ /* 0x000fe20007000000 */
[----:B------:R-:W-:Y:S01]  /*8f00*/  VIADD R20, R14, 0xffffffc1 ;  /* 0xffffffc10e147836 */ /* 0x000fe20000000000 */
[C---:B------:R-:W-:Y:S01]  /*8f10*/  ISETP.GE.AND P1, PT, R22.reuse, R135, PT ;  /* 0x000000871600720c */ /* 0x040fe20003f26270 */
[----:B------:R-:W3:Y:S01]  /*8f20*/  MUFU.TANH R51, R51 ;  /* 0x0000003300337308 */ /* 0x000ee20000002400 */
[----:B------:R-:W-:-:S02]  /*8f30*/  ISETP.GE.AND P6, PT, R22, R134, PT ;  /* 0x000000861600720c */ /* 0x000fc40003fc6270 */
[----:B------:R-:W-:Y:S02]  /*8f40*/  I2FP.F32.U32 R22, R22 ;  /* 0x0000001600167245 */ /* 0x000fe40000201000 */
[----:B------:R-:W-:Y:S02]  /*8f50*/  FSEL R141, R59, -INF , !P5 ;  /* 0xff8000003b8d7808 */ /* 0x000fe40006800000 */
[----:B------:R-:W-:Y:S01]  /*8f60*/  FSEL R140, R123, -INF , !P4 ;  /* 0xff8000007b8c7808 */ /* 0x000fe20006000000 */
[-C--:B-1----:R-:W-:Y:S01]  /*8f70*/  FFMA.FTZ R57, R0, R22.reuse, R57 ;  /* 0x0000001600397223 */ /* 0x082fe20000010039 */
[----:B-----5:R-:W-:Y:S01]  /*8f80*/  FSEL R53, R13, -INF , !P3 ;  /* 0xff8000000d357808 */ /* 0x020fe20005800000 */
[----:B------:R-:W-:Y:S01]  /*8f90*/  VIADD R13, R14, 0xffffffb9 ;  /* 0xffffffb90e0d7836 */ /* 0x000fe20000000000 */
[----:B------:R-:W-:Y:S01]  /*8fa0*/  ISETP.GE.AND P3, PT, R5, R135, PT ;  /* 0x000000870500720c */ /* 0x000fe20003f66270 */
[----:B------:R-:W-:Y:S01]  /*8fb0*/  FFMA.FTZ R47, R0, R22, R47 ;  /* 0x00000016002f7223 */ /* 0x000fe2000001002f */
[----:B------:R-:W-:Y:S01]  /*8fc0*/  I2FP.F32.U32 R5, R5 ;  /* 0x0000000500057245 */ /* 0x000fe20000201000 */
[----:B------:R-:W-:Y:S01]  /*8fd0*/  VIADD R22, R14, 0xffffffc0 ;  /* 0xffffffc00e167836 */ /* 0x000fe20000000000 */
[C---:B------:R-:W-:Y:S01]  /*8fe0*/  ISETP.GE.AND P5, PT, R20.reuse, R135, PT ;  /* 0x000000871400720c */ /* 0x040fe20003fa6270 */
[----:B------:R-:W1:Y:S01]  /*8ff0*/  MUFU.TANH R105, R54 ;  /* 0x0000003600697308 */ /* 0x000e620000002400 */
[----:B------:R-:W-:Y:S01]  /*9000*/  ISETP.GE.AND P4, PT, R20, R134, PT ;  /* 0x000000861400720c */ /* 0x000fe20003f86270 */
[CC--:B------:R-:W-:Y:S01]  /*9010*/  FFMA.FTZ R19, R0.reuse, R5.reuse, R19 ;  /* 0x0000000500137223 */ /* 0x0c0fe20000010013 */
[----:B------:R-:W-:Y:S01]  /*9020*/  FFMA.FTZ R45, R0, R5, R45 ;  /* 0x00000005002d7223 */ /* 0x000fe2000001002d */
[----:B------:R-:W-:-:S02]  /*9030*/  I2FP.F32.U32 R20, R20 ;  /* 0x0000001400147245 */ /* 0x000fc40000201000 */
[----:B------:R-:W-:Y:S02]  /*9040*/  FSEL R143, R57, -INF , !P1 ;  /* 0xff800000398f7808 */ /* 0x000fe40004800000 */
[----:B------:R5:W-:Y:S01]  /*9050*/  MUFU.TANH R5, R42 ;  /* 0x0000002a00057308 */ /* 0x000be20000002400 */
[----:B------:R-:W-:Y:S01]  /*9060*/  FSEL R145, R19, -INF , !P3 ;  /* 0xff80000013917808 */ /* 0x000fe20005800000 */
[CC--:B--2---:R-:W-:Y:S01]  /*9070*/  FFMA.FTZ R61, R0.reuse, R20.reuse, R61 ;  /* 0x00000014003d7223 */ /* 0x0c4fe2000001003d */
[----:B------:R-:W-:Y:S01]  /*9080*/  FSEL R144, R45, -INF , !P2 ;  /* 0xff8000002d907808 */ /* 0x000fe20005000000 */
[----:B----4-:R-:W-:Y:S01]  /*9090*/  FFMA.FTZ R117, R0, R20, R117 ;  /* 0x0000001400757223 */ /* 0x010fe20000010075 */
[----:B------:R-:W-:Y:S02]  /*90a0*/  FSEL R142, R47, -INF , !P6 ;  /* 0xff8000002f8e7808 */ /* 0x000fe40007000000 */
[C---:B------:R-:W-:Y:S01]  /*90b0*/  ISETP.GE.AND P3, PT, R13.reuse, R135, PT ;  /* 0x000000870d00720c */ /* 0x040fe20003f66270 */
[----:B------:R-:W2:Y:S01]  /*90c0*/  MUFU.TANH R11, R52 ;  /* 0x00000034000b7308 */ /* 0x000ea20000002400 */
[----:B------:R-:W-:-:S02]  /*90d0*/  ISETP.GE.AND P2, PT, R13, R134, PT ;  /* 0x000000860d00720c */ /* 0x000fc40003f46270 */
[C---:B------:R-:W-:Y:S02]  /*90e0*/  ISETP.GE.AND P1, PT, R22.reuse, R135, PT ;  /* 0x000000871600720c */ /* 0x040fe40003f26270 */
[----:B------:R-:W-:Y:S02]  /*90f0*/  ISETP.GE.AND P6, PT, R22, R134, PT ;  /* 0x000000861600720c */ /* 0x000fe40003fc6270 */
[----:B------:R-:W-:Y:S01]  /*9100*/  I2FP.F32.U32 R22, R22 ;  /* 0x0000001600167245 */ /* 0x000fe20000201000 */
[----:B------:R-:W4:Y:S01]  /*9110*/  MUFU.TANH R49, R49 ;  /* 0x0000003100317308 */ /* 0x000f220000002400 */
[----:B------:R-:W-:Y:S02]  /*9120*/  IADD3 R20, PT, PT, R14, -0x30, RZ ;  /* 0xffffffd00e147810 */ /* 0x000fe40007ffe0ff */
[----:B-----5:R-:W-:Y:S01]  /*9130*/  I2FP.F32.U32 R42, R13 ;  /* 0x0000000d002a7245 */ /* 0x020fe20000201000 */
[CC--:B------:R-:W-:Y:S01]  /*9140*/  FFMA.FTZ R111, R0.reuse, R22.reuse, R111 ;  /* 0x00000016006f7223 */ /* 0x0c0fe2000001006f */
[----:B------:R-:W-:Y:S01]  /*9150*/  FSEL R131, R61, -INF , !P5 ;  /* 0xff8000003d837808 */ /* 0x000fe20006800000 */
[C---:B------:R-:W-:Y:S01]  /*9160*/  FFMA.FTZ R121, R0.reuse, R22, R121 ;  /* 0x0000001600797223 */ /* 0x040fe20000010079 */
[----:B------:R-:W-:Y:S01]  /*9170*/  FSEL R130, R117, -INF , !P4 ;  /* 0xff80000075827808 */ /* 0x000fe20006000000 */
[CC--:B------:R-:W-:Y:S01]  /*9180*/  FFMA.FTZ R63, R0.reuse, R42.reuse, R63 ;  /* 0x0000002a003f7223 */ /* 0x0c0fe2000001003f */
[----:B------:R-:W-:Y:S01]  /*9190*/  FFMA.FTZ R109, R0, R42, R109 ;  /* 0x0000002a006d7223 */ /* 0x000fe2000001006d */
[----:B------:R-:W-:Y:S01]  /*91a0*/  ISETP.GE.AND P5, PT, R20, R135, PT ;  /* 0x000000871400720c */ /* 0x000fe20003fa6270 */
[----:B------:R-:W-:Y:S01]  /*91b0*/  VIADD R22, R14, 0xffffffc9 ;  /* 0xffffffc90e167836 */ /* 0x000fe20000000000 */
[----:B------:R-:W-:Y:S01]  /*91c0*/  ISETP.GE.AND P4, PT, R20, R134, PT ;  /* 0x000000861400720c */ /* 0x000fe20003f86270 */
[----:B------:R-:W5:Y:S01]  /*91d0*/  MUFU.TANH R13, R38 ;  /* 0x00000026000d7308 */ /* 0x000f620000002400 */
[----:B------:R-:W-:-:S02]  /*91e0*/  FSEL R139, R63, -INF , !P3 ;  /* 0xff8000003f8b7808 */ /* 0x000fc40005800000 */
[----:B------:R-:W-:Y:S02]  /*91f0*/  FSEL R138, R109, -INF , !P2 ;  /* 0xff8000006d8a7808 */ /* 0x000fe40005000000 */
[CC--:B------:R-:W-:Y:S02]  /*9200*/  ISETP.GE.AND P3, PT, R128.reuse, R135.reuse, PT ;  /* 0x000000878000720c */ /* 0x0c0fe40003f66270 */
[----:B------:R-:W-:Y:S01]  /*9210*/  ISETP.GE.AND P2, PT, R128, R134, PT ;  /* 0x000000868000720c */ /* 0x000fe20003f46270 */
[----:B------:R-:W5:Y:S01]  /*9220*/  MUFU.TANH R9, R46 ;  /* 0x0000002e00097308 */ /* 0x000f620000002400 */
[----:B------:R-:W-:Y:S02]  /*9230*/  I2FP.F32.U32 R128, R128 ;  /* 0x0000008000807245 */ /* 0x000fe40000201000 */
[----:B------:R-:W-:Y:S02]  /*9240*/  I2FP.F32.U32 R20, R20 ;  /* 0x0000001400147245 */ /* 0x000fe40000201000 */
[----:B------:R-:W-:Y:S01]  /*9250*/  FSEL R137, R111, -INF , !P1 ;  /* 0xff8000006f897808 */ /* 0x000fe20004800000 */
[CC--:B------:R-:W-:Y:S01]  /*9260*/  FFMA.FTZ R113, R0.reuse, R128.reuse, R113 ;  /* 0x0000008000717223 */ /* 0x0c0fe20000010071 */
[----:B------:R-:W-:Y:S01]  /*9270*/  FSEL R136, R121, -INF , !P6 ;  /* 0xff80000079887808 */ /* 0x000fe20007000000 */
[----:B------:R-:W-:Y:S01]  /*9280*/  FFMA.FTZ R128, R0, R128, R15 ;  /* 0x0000008000807223 */ /* 0x000fe2000001000f */
[-C--:B------:R-:W-:Y:S01]  /*9290*/  ISETP.GE.AND P1, PT, R22, R135.reuse, PT ;  /* 0x000000871600720c */ /* 0x080fe20003f26270 */
[----:B------:R-:W-:Y:S01]  /*92a0*/  FFMA.FTZ R107, R0, R20, R107 ;  /* 0x00000014006b7223 */ /* 0x000fe2000001006b */
[----:B------:R-:W-:Y:S01]  /*92b0*/  ISETP.GE.AND P6, PT, R22, R134, PT ;  /* 0x000000861600720c */ /* 0x000fe20003fc6270 */
[----:B---3--:R-:W-:Y:S01]  /*92c0*/  FFMA.FTZ R51, R0, R20, R51 ;  /* 0x0000001400337223 */ /* 0x008fe20000010033 */
[----:B------:R-:W-:Y:S01]  /*92d0*/  I2FP.F32.U32 R22, R22 ;  /* 0x0000001600167245 */ /* 0x000fe20000201000 */
[----:B------:R-:W-:Y:S01]  /*92e0*/  VIADD R20, R14, 0xffffffd1 ;  /* 0xffffffd10e147836 */ /* 0x000fe20000000000 */
[----:B------:R-:W-:Y:S01]  /*92f0*/  FSEL R129, R113, -INF , !P3 ;  /* 0xff80000071817808 */ /* 0x000fe20005800000 */
[----:B------:R-:W3:Y:S01]  /*9300*/  MUFU.TANH R19, R36 ;  /* 0x0000002400137308 */ /* 0x000ee20000002400 */
[----:B------:R-:W-:Y:S01]  /*9310*/  FSEL R128, R128, -INF , !P2 ;  /* 0xff80000080807808 */ /* 0x000fe20005000000 */
[CC--:B------:R-:W-:Y:S01]  /*9320*/  FFMA.FTZ R115, R0.reuse, R22.reuse, R115 ;  /* 0x0000001600737223 */ /* 0x0c0fe20000010073 */
[----:B-1----:R-:W-:Y:S01]  /*9330*/  FFMA.FTZ R105, R0, R22, R105 ;  /* 0x0000001600697223 */ /* 0x002fe20000010069 */
[----:B------:R-:W-:-:S02]  /*9340*/  ISETP.GE.AND P3, PT, R20, R135, PT ;  /* 0x000000871400720c */ /* 0x000fc40003f66270 */
[----:B------:R-:W-:Y:S02]  /*9350*/  ISETP.GE.AND P2, PT, R20, R134, PT ;  /* 0x000000861400720c */ /* 0x000fe40003f46270 */
[----:B------:R-:W-:Y:S01]  /*9360*/  I2FP.F32.U32 R20, R20 ;  /* 0x0000001400147245 */ /* 0x000fe20000201000 */
[----:B------:R-:W1:Y:S01]  /*9370*/  MUFU.TANH R15, R28 ;  /* 0x0000001c000f7308 */ /* 0x000e620000002400 */
[----:B------:R-:W-:Y:S02]  /*9380*/  FSEL R127, R115, -INF , !P1 ;  /* 0xff800000737f7808 */ /* 0x000fe40004800000 */
[----:B------:R-:W-:Y:S01]  /*9390*/  FSEL R126, R105, -INF , !P6 ;  /* 0xff800000697e7808 */ /* 0x000fe20007000000 */
[-C--:B--2---:R-:W-:Y:S01]  /*93a0*/  FFMA.FTZ R123, R0, R20.reuse, R11 ;  /* 0x00000014007b7223 */ /* 0x084fe2000001000b */
[----:B------:R-:W-:Y:S01]  /*93b0*/  ISETP.GE.AND P1, PT, R120, R135, PT ;  /* 0x000000877800720c */ /* 0x000fe20003f26270 */
[----:B----4-:R-:W-:Y:S01]  /*93c0*/  FFMA.FTZ R49, R0, R20, R49 ;  /* 0x0000001400317223 */ /* 0x010fe20000010031 */
[----:B------:R-:W-:Y:S01]  /*93d0*/  ISETP.GE.AND P6, PT, R120, R134, PT ;  /* 0x000000867800720c */ /* 0x000fe20003fc6270 */
[----:B------:R-:W-:Y:S01]  /*93e0*/  MUFU.TANH R33, R33 ;  /* 0x0000002100217308 */ /* 0x000fe20000002400 */
[----:B------:R-:W-:Y:S01]  /*93f0*/  I2FP.F32.U32 R120, R120 ;  /* 0x0000007800787245 */ /* 0x000fe20000201000 */
[----:B------:R-:W-:Y:S01]  /*9400*/  VIADD R20, R14, 0xffffffe1 ;  /* 0xffffffe10e147836 */ /* 0x000fe20000000000 */
[----:B------:R-:W-:-:S02]  /*9410*/  FSEL R125, R107, -INF , !P5 ;  /* 0xff8000006b7d7808 */ /* 0x000fc40006800000 */
[----:B------:R-:W-:Y:S01]  /*9420*/  FSEL R124, R51, -INF , !P4 ;  /* 0xff800000337c7808 */ /* 0x000fe20006000000 */
[----:B------:R-:W-:Y:S01]  /*9430*/  FFMA.FTZ R5, R0, R120, R5 ;  /* 0x0000007800057223 */ /* 0x000fe20000010005 */
[CC--:B------:R-:W-:Y:S01]  /*9440*/  ISETP.GE.AND P5, PT, R118.reuse, R135.reuse, PT ;  /* 0x000000877600720c */ /* 0x0c0fe20003fa6270 */
[----:B------:R-:W2:Y:S01]  /*9450*/  MUFU.TANH R11, R30 ;  /* 0x0000001e000b7308 */ /* 0x000ea20000002400 */
[----:B------:R-:W-:Y:S01]  /*9460*/  ISETP.GE.AND P4, PT, R118, R134, PT ;  /* 0x000000867600720c */ /* 0x000fe20003f86270 */
[----:B-----5:R-:W-:Y:S01]  /*9470*/  FFMA.FTZ R120, R0, R120, R13 ;  /* 0x0000007800787223 */ /* 0x020fe2000001000d */
[----:B------:R-:W-:Y:S02]  /*9480*/  I2FP.F32.U32 R118, R118 ;  /* 0x0000007600767245 */ /* 0x000fe40000201000 */
[----:B------:R-:W-:Y:S02]  /*9490*/  IADD3 R13, PT, PT, R14, -0x18, RZ ;  /* 0xffffffe80e0d7810 */ /* 0x000fe40007ffe0ff */
[----:B------:R-:W-:Y:S01]  /*94a0*/  FSEL R121, R5, -INF , !P1 ;  /* 0xff80000005797808 */ /* 0x000fe20004800000 */
[----:B------:R-:W4:Y:S01]  /*94b0*/  MUFU.TANH R35, R35 ;  /* 0x0000002300237308 */ /* 0x000f220000002400 */
[----:B------:R-:W-:Y:S01]  /*94c0*/  FSEL R120, R120, -INF , !P6 ;  /* 0xff80000078787808 */ /* 0x000fe20007000000 */
[-C--:B------:R-:W-:Y:S01]  /*94d0*/  FFMA.FTZ R9, R0, R118.reuse, R9 ;  /* 0x0000007600097223 */ /* 0x080fe20000010009 */
[----:B------:R-:W-:Y:S01]  /*94e0*/  ISETP.GE.AND P1, PT, R20, R135, PT ;  /* 0x000000871400720c */ /* 0x000fe20003f26270 */
[----:B---3--:R-:W-:Y:S01]  /*94f0*/  FFMA.FTZ R118, R0, R118, R19 ;  /* 0x0000007600767223 */ /* 0x008fe20000010013 */
[----:B------:R-:W-:Y:S01]  /*9500*/  ISETP.GE.AND P6, PT, R20, R134, PT ;  /* 0x000000861400720c */ /* 0x000fe20003fc6270 */
[----:B------:R-:W-:Y:S01]  /*9510*/  VIADD R19, R14, 0xffffffe0 ;  /* 0xffffffe00e137836 */ /* 0x000fe20000000000 */
[----:B------:R-:W-:Y:S01]  /*9520*/  I2FP.F32.U32 R64, R13 ;  /* 0x0000000d00407245 */ /* 0x000fe20000201000 */
[----:B------:R-:W3:Y:S01]  /*9530*/  MUFU.TANH R45, R32 ;  /* 0x00000020002d7308 */ /* 0x000ee20000002400 */
[----:B------:R-:W-:-:S02]  /*9540*/  I2FP.F32.U32 R20, R20 ;  /* 0x0000001400147245 */ /* 0x000fc40000201000 */
[----:B------:R-:W-:Y:S01]  /*9550*/  FSEL R118, R118, -INF , !P4 ;  /* 0xff80000076767808 */ /* 0x000fe20006000000 */
[CC--:B-1----:R-:W-:Y:S01]  /*9560*/  FFMA.FTZ R61, R0.reuse, R64.reuse, R15 ;  /* 0x00000040003d7223 */ /* 0x0c2fe2000001000f */
[C---:B--2---:R-:W-:Y:S01]  /*9570*/  FFMA.FTZ R64, R0.reuse, R64, R11 ;  /* 0x0000004000407223 */ /* 0x044fe2000001000b */
[----:B------:R-:W-:Y:S01]  /*9580*/  FFMA.FTZ R33, R0, R20, R33 ;  /* 0x0000001400217223 */ /* 0x000fe20000010021 */
[----:B------:R-:W-:Y:S01]  /*9590*/  ISETP.GE.AND P4, PT, R13, R134, PT ;  /* 0x000000860d00720c */ /* 0x000fe20003f86270 */
[----:B------:R-:W1:Y:S01]  /*95a0*/  MUFU.TANH R47, R34 ;  /* 0x00000022002f7308 */ /* 0x000e620000002400 */
[----:B------:R-:W-:Y:S01]  /*95b0*/  VIADD R15, R14, 0xfffffff0 ;  /* 0xfffffff00e0f7836 */ /* 0x000fe20000000000 */
[----:B------:R-:W-:Y:S01]  /*95c0*/  FSEL R123, R123, -INF , !P3 ;  /* 0xff8000007b7b7808 */ /* 0x000fe20005800000 */
[----:B----4-:R-:W-:Y:S01]  /*95d0*/  FFMA.FTZ R35, R0, R20, R35 ;  /* 0x0000001400237223 */ /* 0x010fe20000010023 */
[----:B------:R-:W-:Y:S01]  /*95e0*/  FSEL R122, R49, -INF , !P2 ;  /* 0xff800000317a7808 */ /* 0x000fe20005000000 */
[----:B------:R-:W-:Y:S01]  /*95f0*/  VIADD R20, R14, 0xffffffe9 ;  /* 0xffffffe90e147836 */ /* 0x000fe20000000000 */
[----:B------:R-:W-:-:S02]  /*9600*/  ISETP.GE.AND P3, PT, R19, R135, PT ;  /* 0x000000871300720c */ /* 0x000fc40003f66270 */
[----:B------:R-:W2:Y:S01]  /*9610*/  MUFU.TANH R5, R24 ;  /* 0x0000001800057308 */ /* 0x000ea20000002400 */
[-C--:B------:R-:W-:Y:S02]  /*9620*/  ISETP.GE.AND P2, PT, R19, R134.reuse, PT ;  /* 0x000000861300720c */ /* 0x080fe40003f46270 */
[----:B------:R-:W-:Y:S02]  /*9630*/  I2FP.F32.U32 R19, R19 ;  /* 0x0000001300137245 */ /* 0x000fe40000201000 */
[----:B------:R-:W-:Y:S02]  /*9640*/  FSEL R62, R33, -INF , !P1 ;  /* 0xff800000213e7808 */ /* 0x000fe40004800000 */
[----:B------:R-:W-:Y:S01]  /*9650*/  FSEL R64, R64, -INF , !P4 ;  /* 0xff80000040407808 */ /* 0x000fe20006000000 */
[----:B------:R-:W4:Y:S01]  /*9660*/  MUFU.TANH R31, R31 ;  /* 0x0000001f001f7308 */ /* 0x000f220000002400 */
[C---:B------:R-:W-:Y:S01]  /*9670*/  ISETP.GE.AND P1, PT, R15.reuse, R135, PT ;  /* 0x000000870f00720c */ /* 0x040fe20003f26270 */
[CC--:B---3--:R-:W-:Y:S01]  /*9680*/  FFMA.FTZ R45, R0.reuse, R19.reuse, R45 ;  /* 0x00000013002d7223 */ /* 0x0c8fe2000001002d */
[----:B------:R-:W-:Y:S01]  /*9690*/  ISETP.GE.AND P4, PT, R15, R134, PT ;  /* 0x000000860f00720c */ /* 0x000fe20003f86270 */
[----:B-1----:R-:W-:Y:S01]  /*96a0*/  FFMA.FTZ R47, R0, R19, R47 ;  /* 0x00000013002f7223 */ /* 0x002fe2000001002f */
[----:B------:R-:W-:-:S02]  /*96b0*/  I2FP.F32.U32 R15, R15 ;  /* 0x0000000f000f7245 */ /* 0x000fc40000201000 */
[----:B------:R-:W-:Y:S01]  /*96c0*/  FSEL R119, R9, -INF , !P5 ;  /* 0xff80000009777808 */ /* 0x000fe20006800000 */
[----:B------:R-:W1:Y:S01]  /*96d0*/  MUFU.TANH R29, R29 ;  /* 0x0000001d001d7308 */ /* 0x000e620000002400 */
[----:B------:R-:W-:Y:S01]  /*96e0*/  ISETP.GE.AND P5, PT, R13, R135, PT ;  /* 0x000000870d00720c */ /* 0x000fe20003fa6270 */
[----:B--2---:R-:W-:Y:S01]  /*96f0*/  FFMA.FTZ R5, R0, R15, R5 ;  /* 0x0000000f00057223 */ /* 0x004fe20000010005 */
[C---:B------:R-:W-:Y:S01]  /*9700*/  VIADD R13, R14.reuse, 0xfffffff1 ;  /* 0xfffffff10e0d7836 */ /* 0x040fe20000000000 */
[----:B------:R-:W-:Y:S01]  /*9710*/  FSEL R57, R47, -INF , !P2 ;  /* 0xff8000002f397808 */ /* 0x000fe20005000000 */
[----:B------:R-:W-:Y:S01]  /*9720*/  VIADD R14, R14, 0xfffffff9 ;  /* 0xfffffff90e0e7836 */ /* 0x000fe20000000000 */
[----:B------:R-:W-:Y:S02]  /*9730*/  ISETP.GE.AND P2, PT, R20, R134, PT ;  /* 0x000000861400720c */ /* 0x000fe40003f46270 */
[----:B------:R2:W-:Y:S01]  /*9740*/  MUFU.TANH R9, R16 ;  /* 0x0000001000097308 */ /* 0x0005e20000002400 */
[----:B------:R-:W-:-:S02]  /*9750*/  FSEL R107, R5, -INF , !P1 ;  /* 0xff800000056b7808 */ /* 0x000fc40004800000 */
[----:B------:R-:W-:Y:S02]  /*9760*/  ISETP.GE.U32.AND P1, PT, R133, 0x3, PT ;  /* 0x000000038500780c */ /* 0x000fe40003f26070 */
[----:B------:R-:W-:Y:S02]  /*9770*/  FSEL R61, R61, -INF , !P5 ;  /* 0xff8000003d3d7808 */ /* 0x000fe40006800000 */
[-C--:B------:R-:W-:Y:S01]  /*9780*/  ISETP.GE.AND P5, PT, R14, R135.reuse, PT ;  /* 0x000000870e00720c */ /* 0x080fe20003fa6270 */
[----:B------:R-:W3:Y:S01]  /*9790*/  MUFU.TANH R11, R26 ;  /* 0x0000001a000b7308 */ /* 0x000ee20000002400 */
[----:B------:R-:W-:Y:S01]  /*97a0*/  FSEL R59, R45, -INF , !P3 ;  /* 0xff8000002d3b7808 */ /* 0x000fe20005800000 */
[----:B------:R-:W-:Y:S01]  /*97b0*/  BAR.SYNC.DEFER_BLOCKING 0x0 ;  /* 0x0000000000007b1d */ /* 0x000fe20000010000 */
[----:B------:R-:W-:Y:S02]  /*97c0*/  ISETP.GE.AND P3, PT, R20, R135, PT ;  /* 0x000000871400720c */ /* 0x000fe40003f66270 */
[----:B------:R-:W-:-:S02]  /*97d0*/  FSEL R60, R35, -INF , !P6 ;  /* 0xff800000233c7808 */ /* 0x000fc40007000000 */
[----:B------:R-:W-:Y:S01]  /*97e0*/  ISETP.GE.AND P6, PT, R13, R135, PT ;  /* 0x000000870d00720c */ /* 0x000fe20003fc6270 */
[----:B------:R-:W5:Y:S01]  /*97f0*/  MUFU.TANH R19, R18 ;  /* 0x0000001200137308 */ /* 0x000f620000002400 */
[----:B--2---:R-:W-:-:S05]  /*9800*/  I2FP.F32.U32 R16, R20 ;  /* 0x0000001400107245 */ /* 0x004fca0000201000 */
[CC--:B----4-:R-:W-:Y:S02]  /*9810*/  FFMA.FTZ R31, R0.reuse, R16.reuse, R31 ;  /* 0x00000010001f7223 */ /* 0x0d0fe4000001001f */
[----:B------:R-:W2:Y:S01]  /*9820*/  MUFU.TANH R21, R21 ;  /* 0x0000001500157308 */ /* 0x000ea20000002400 */
[C---:B-1----:R-:W-:Y:S01]  /*9830*/  FFMA.FTZ R29, R0.reuse, R16, R29 ;  /* 0x00000010001d7223 */ /* 0x042fe2000001001d */
[----:B------:R-:W-:Y:S01]  /*9840*/  I2FP.F32.U32 R16, R13 ;  /* 0x0000000d00107245 */ /* 0x000fe20000201000 */
[----:B---3--:R-:W-:Y:S01]  /*9850*/  FFMA.FTZ R11, R0, R15, R11 ;  /* 0x0000000f000b7223 */ /* 0x008fe2000001000b */
[----:B------:R-:W-:Y:S02]  /*9860*/  FSEL R63, R31, -INF , !P2 ;  /* 0xff8000001f3f7808 */ /* 0x000fe40005000000 */
[----:B------:R-:W-:Y:S01]  /*9870*/  ISETP.GE.AND P2, PT, R14, R134, PT ;  /* 0x000000860e00720c */ /* 0x000fe20003f46270 */
[C---:B------:R-:W-:Y:S01]  /*9880*/  FFMA.FTZ R9, R0.reuse, R16, R9 ;  /* 0x0000001000097223 */ /* 0x040fe20000010009 */
[----:B------:R-:W1:Y:S01]  /*9890*/  MUFU.TANH R23, R23 ;  /* 0x0000001700177308 */ /* 0x000e620000002400 */
[----:B------:R-:W-:Y:S01]  /*98a0*/  I2FP.F32.U32 R14, R14 ;  /* 0x0000000e000e7245 */ /* 0x000fe20000201000 */
[----:B-----5:R-:W-:Y:S01]  /*98b0*/  FFMA.FTZ R19, R0, R16, R19 ;  /* 0x0000001000137223 */ /* 0x020fe20000010013 */
[----:B------:R-:W-:-:S02]  /*98c0*/  FSEL R66, R29, -INF , !P3 ;  /* 0xff8000001d427808 */ /* 0x000fc40005800000 */
[----:B------:R-:W-:Y:S02]  /*98d0*/  ISETP.GE.AND P3, PT, R13, R134, PT ;  /* 0x000000860d00720c */ /* 0x000fe40003f66270 */
[----:B------:R-:W-:Y:S02]  /*98e0*/  FSEL R104, R11, -INF , !P4 ;  /* 0xff8000000b687808 */ /* 0x000fe40006000000 */
[----:B------:R-:W-:Y:S01]  /*98f0*/  FSEL R106, R9, -INF , !P6 ;  /* 0xff800000096a7808 */ /* 0x000fe20007000000 */
[----:B--2---:R-:W-:Y:S01]  /*9900*/  FFMA.FTZ R21, R0, R14, R21 ;  /* 0x0000000e00157223 */ /* 0x004fe20000010015 */
[----:B------:R-:W-:-:S04]  /*9910*/  FSEL R67, R19, -INF , !P3 ;  /* 0xff80000013437808 */ /* 0x000fc80005800000 */
[----:B------:R-:W-:Y:S01]  /*9920*/  FSEL R105, R21, -INF , !P5 ;  /* 0xff80000015697808 */ /* 0x000fe20006800000 */
[----:B-1----:R-:W-:-:S05]  /*9930*/  FFMA.FTZ R23, R0, R14, R23 ;  /* 0x0000000e00177223 */ /* 0x002fca0000010017 */
        /* <DEDUP_REMOVED lines=18> */
[----:B-1----:R-:W-:-:S04]  /*9a60*/  IMAD.MOV R18, RZ, RZ, -R19 ;  /* 0x000000ffff127224 */ /* 0x002fc800078e0a13 */
[----:B------:R-:W-:Y:S01]  /*9a70*/  IMAD R4, R18, R5, RZ ;  /* 0x0000000512047224 */ /* 0x000fe200078e02ff */
[----:B------:R-:W-:-:S05]  /*9a80*/  MOV R18, RZ ;  /* 0x000000ff00127202 */ /* 0x000fca0000000f00 */
        /* <DEDUP_REMOVED lines=43> */
.L_x_5808:
[----:B------:R-:W-:Y:S01]  /*9d40*/  UMOV UR6, URZ ;  /* 0x000000ff00067c82 */ /* 0x000fe20008000000 */
[----:B------:R-:W-:Y:S01]  /*9d50*/  IMAD.SHL.U32 R4, R100, 0x80, RZ ;  /* 0x0000008064047824 */ /* 0x000fe200078e00ff */
[----:B------:R-:W-:-:S05]  /*9d60*/  IADD3 R5, P1, PT, RZ, -UR6, RZ ;  /* 0x80000006ff057c10 */ /* 0x000fca000ff3e0ff */
[----:B------:R-:W-:-:S05]  /*9d70*/  IMAD.X R4, RZ, RZ, ~R4, P1 ;  /* 0x000000ffff047224 */ /* 0x000fca00008e0e04 */
[----:B------:R-:W-:-:S04]  /*9d80*/  SHF.R.S64 R5, R5, 0x1f, R4 ;  /* 0x0000001f05057819 */ /* 0x000fc80000001004 */
[----:B------:R-:W-:-:S04]  /*9d90*/  IADD3 R160, P1, PT, R5, R160, RZ ;  /* 0x000000a005a07210 */ /* 0x000fc80007f3e0ff */
[----:B------:R-:W-:-:S09]  /*9da0*/  LEA.HI.X.SX32 R159, R4, R159, 0x1, P1 ;  /* 0x0000009f049f7211 */ /* 0x000fd200008f0eff */
.L_x_5809:
        /* <DEDUP_REMOVED lines=65> */
.L_x_5811:
[----:B------:R-:W-:Y:S05]  /*a1c0*/  BSYNC.RECONVERGENT B0 ;  /* 0x0000000000007941 */ /* 0x000fea0003800200 */
.L_x_5810:
[----:B------:R-:W0:Y:S02]  /*a1d0*/  LDGDEPBAR ;  /* 0x00000000000079af */ /* 0x000e240000000000 */
.L_x_5807:
[----:B------:R-:W-:Y:S01]  /*a1e0*/  FMNMX3.FTZ R4, R3, R7, R25, !PT ;  /* 0x0000000703047276 */ /* 0x000fe20007810019 */
[----:B-1----:R-:W-:Y:S01]  /*a1f0*/  LDSM.16.MT88.4 R20, [R152+0x6000] ;  /* 0x006000009814783b */ /* 0x002fe20000004200 */
[----:B------:R-:W-:Y:S02]  /*a200*/  FMNMX3.FTZ R5, R2, R10, R8, !PT ;  /* 0x0000000a02057276 */ /* 0x000fe40007810008 */
[----:B------:R-:W-:Y:S01]  /*a210*/  FMNMX3.FTZ R4, R4, R17, R27, !PT ;  /* 0x0000001104047276 */ /* 0x000fe2000781001b */
[----:B--2---:R-:W-:Y:S01]  /*a220*/  LDSM.16.MT88.4 R28, [R102+0x6000] ;  /* 0x00600000661c783b */ /* 0x004fe20000004200 */
        /* <DEDUP_REMOVED lines=48> */
[----:B------:R-:W1:Y:S01]  /*a530*/  LDSM.16.MT88.4 R16, [R103+0x6000] ;  /* 0x006000006710783b */ /* 0x000e620000004200 */
[----:B------:R-:W-:Y:S01]  /*a540*/  FADD.FTZ R4, R3, -R4 ;  /* 0x8000000403047221 */ /* 0x000fe20000010000 */
[--C-:B------:R-:W-:Y:S01]  /*a550*/  FFMA.FTZ R113, R7, UR4, -R112.reuse ;  /* 0x0000000407717c23 */ /* 0x100fe20008010870 */
[----:B------:R-:W-:Y:S01]  /*a560*/  FMUL.FTZ R116, R5, UR4 ;  /* 0x0000000405747c20 */ /* 0x000fe20008410000 */
[--C-:B------:R-:W-:Y:S01]  /*a570*/  FFMA.FTZ R11, R6, UR4, -R101.reuse ;  /* 0x00000004060b7c23 */ /* 0x100fe20008010865 */
[----:B------:R-:W-:Y:S01]  /*a580*/  FMUL.FTZ R117, R4, UR4 ;  /* 0x0000000404757c20 */ /* 0x000fe20008410000 */
        /* <DEDUP_REMOVED lines=17> */
[-C--:B--2---:R-:W-:Y:S01]  /*a6a0*/  FMUL.FTZ R34, R82, R116.reuse ;  /* 0x0000007452227220 */ /* 0x084fe20000410000 */
[-C--:B------:R-:W-:Y:S01]  /*a6b0*/  FMUL.FTZ R35, R83, R116.reuse ;  /* 0x0000007453237220 */ /* 0x080fe20000410000 */
[----:B------:R-:W2:Y:S01]  /*a6c0*/  MUFU.EX2 R109, R109 ;  /* 0x0000006d006d7308 */ /* 0x000ea20000000800 */
[--C-:B------:R-:W-:Y:S01]  /*a6d0*/  FFMA.FTZ R83, R39, UR4, -R112.reuse ;  /* 0x0000000427537c23 */ /* 0x100fe20008010870 */
[--C-:B------:R-:W-:Y:S01]  /*a6e0*/  FFMA.FTZ R82, R37, UR4, -R112.reuse ;  /* 0x0000000425527c23 */ /* 0x100fe20008010870 */
[-C--:B------:R-:W-:Y:S01]  /*a6f0*/  FMUL.FTZ R78, R78, R116.reuse ;  /* 0x000000744e4e7220 */ /* 0x080fe20000410000 */
[----:B------:R-:W-:Y:S01]  /*a700*/  MUFU.EX2 R108, R108 ;  /* 0x0000006c006c7308 */ /* 0x000fe20000000800 */
[----:B------:R-:W5:Y:S01]  /*a710*/  LDSM.16.MT88.4 R36, [R152+0x6800] ;  /* 0x006800009824783b */ /* 0x000f620000004200 */
        /* <DEDUP_REMOVED lines=8> */
[----:B--2---:R-:W-:Y:S01]  /*a7a0*/  F2FP.F16.F32.PACK_AB R10, R109, R110 ;  /* 0x0000006e6d0a723e */ /* 0x004fe200000000ff */
[--C-:B------:R-:W-:Y:S01]  /*a7b0*/  FFMA.FTZ R75, R48, UR4, -R101.reuse ;  /* 0x00000004304b7c23 */ /* 0x100fe20008010865 */
[----:B------:R-:W2:Y:S01]  /*a7c0*/  MUFU.EX2 R2, R14 ;  /* 0x0000000e00027308 */ /* 0x000ea20000000800 */
[-C--:B------:R-:W-:Y:S01]  /*a7d0*/  FMUL.FTZ R26, R90, R116.reuse ;  /* 0x000000745a1a7220 */ /* 0x080fe20000410000 */
[-C--:B------:R-:W-:Y:S01]  /*a7e0*/  FMUL.FTZ R27, R91, R116.reuse ;  /* 0x000000745b1b7220 */ /* 0x080fe20000410000 */
[-C--:B------:R-:W-:Y:S01]  /*a7f0*/  FMUL.FTZ R86, R86, R116.reuse ;  /* 0x0000007456567220 */ /* 0x080fe20000410000 */
[----:B------:R-:W1:Y:S01]  /*a800*/  MUFU.EX2 R117, R117 ;  /* 0x0000007500757308 */ /* 0x000e620000000800 */
[----:B------:R-:W-:Y:S01]  /*a810*/  FMUL.FTZ R87, R87, R116 ;  /* 0x0000007457577220 */ /* 0x000fe20000410000 */
[----:B----4-:R-:W-:Y:S01]  /*a820*/  F2FP.F16.F32.PACK_AB R9, R100, R108 ;  /* 0x0000006c6409723e */ /* 0x010fe200000000ff */
[-C--:B------:R-:W-:Y:S01]  /*a830*/  FMUL.FTZ R46, R74, R116.reuse ;  /* 0x000000744a2e7220 */ /* 0x080fe20000410000 */
[----:B------:R-:W-:Y:S01]  /*a840*/  MUFU.EX2 R83, R83 ;  /* 0x0000005300537308 */ /* 0x000fe20000000800 */
[-C--:B------:R-:W-:Y:S01]  /*a850*/  FMUL.FTZ R70, R70, R116.reuse ;  /* 0x0000007446467220 */ /* 0x080fe20000410000 */
[-C--:B------:R-:W-:Y:S01]  /*a860*/  FMUL.FTZ R71, R71, R116.reuse ;  /* 0x0000007447477220 */ /* 0x080fe20000410000 */
[--C-:B------:R-:W-:Y:S01]  /*a870*/  FFMA.FTZ R74, R170, UR4, -R101.reuse ;  /* 0x00000004aa4a7c23 */ /* 0x100fe20008010865 */
[----:B------:R-:W-:Y:S01]  /*a880*/  MUFU.EX2 R82, R82 ;  /* 0x0000005200527308 */ /* 0x000fe20000000800 */
[--C-:B------:R-:W-:Y:S01]  /*a890*/  FFMA.FTZ R91, R143, UR4, -R112.reuse ;  /* 0x000000048f5b7c23 */ /* 0x100fe20008010870 */
[----:B--2---:R-:W-:Y:S01]  /*a8a0*/  F2FP.F16.F32.PACK_AB R11, R2, R3 ;  /* 0x00000003020b723e */ /* 0x004fe200000000ff */
[-C--:B------:R-:W-:Y:S01]  /*a8b0*/  FMUL.FTZ R14, R98, R116.reuse ;  /* 0x00000074620e7220 */ /* 0x080fe20000410000 */
[----:B------:R-:W-:Y:S01]  /*a8c0*/  MUFU.EX2 R75, R75 ;  /* 0x0000004b004b7308 */ /* 0x000fe20000000800 */
[--C-:B------:R-:W-:Y:S01]  /*a8d0*/  FFMA.FTZ R98, R145, UR4, -R112.reuse ;  /* 0x0000000491627c23 */ /* 0x100fe20008010870 */
        /* <DEDUP_REMOVED lines=13> */
[----:B------:R-:W1:Y:S01]  /*a9b0*/  LDSM.16.MT88.4 R40, [R148+0x6800] ;  /* 0x006800009428783b */ /* 0x000e620000004200 */
[-C--:B------:R-:W-:Y:S01]  /*a9c0*/  FMUL.FTZ R45, R73, R117.reuse ;  /* 0x00000075492d7220 */ /* 0x080fe20000410000 */
[----:B------:R-:W-:Y:S01]  /*a9d0*/  MUFU.EX2 R80, R80 ;  /* 0x0000005000507308 */ /* 0x000fe20000000800 */
[-C--:B------:R-:W-:Y:S01]  /*a9e0*/  FMUL.FTZ R24, R88, R117.reuse ;  /* 0x0000007558187220 */ /* 0x080fe20000410000 */
[-C--:B------:R-:W-:Y:S01]  /*a9f0*/  FMUL.FTZ R25, R89, R117.reuse ;  /* 0x0000007559197220 */ /* 0x080fe20000410000 */
[-C--:B------:R-:W-:Y:S01]  /*aa00*/  FMUL.FTZ R84, R84, R117.reuse ;  /* 0x0000007554547220 */ /* 0x080fe20000410000 */
[----:B------:R-:W2:Y:S01]  /*aa10*/  MUFU.EX2 R81, R81 ;  /* 0x0000005100517308 */ /* 0x000ea20000000800 */
[C---:B------:R-:W-:Y:S01]  /*aa20*/  HMMA.16816.F32 R16, R8.reuse, R18, R76 ;  /* 0x000000120810723c */ /* 0x040fe2000000184c */
[-C--:B------:R-:W-:Y:S01]  /*aa30*/  FMUL.FTZ R85, R85, R117.reuse ;  /* 0x0000007555557220 */ /* 0x080fe20000410000 */
[-C--:B------:R-:W-:Y:S01]  /*aa40*/  FMUL.FTZ R68, R68, R117.reuse ;  /* 0x0000007544447220 */ /* 0x080fe20000410000 */
[----:B------:R-:W-:Y:S01]  /*aa50*/  MUFU.EX2 R76, R52 ;  /* 0x00000034004c7308 */ /* 0x000fe20000000800 */
[-C--:B------:R-:W-:Y:S01]  /*aa60*/  FMUL.FTZ R69, R69, R117.reuse ;  /* 0x0000007545457220 */ /* 0x080fe20000410000 */
[----:B------:R-:W4:Y:S01]  /*aa70*/  LDSM.16.MT88.4 R48, [R103+0x6800] ;  /* 0x006800006730783b */ /* 0x000f220000004200 */
[--C-:B------:R-:W-:Y:S01]  /*aa80*/  FFMA.FTZ R79, R161, UR4, -R112.reuse ;  /* 0x00000004a14f7c23 */ /* 0x100fe20008010870 */
[----:B------:R-:W5:Y:S01]  /*aa90*/  MUFU.EX2 R73, R54 ;  /* 0x0000003600497308 */ /* 0x000f620000000800 */
[C---:B------:R-:W-:Y:S01]  /*aaa0*/  HMMA.16816.F32 R12, R8.reuse, R20, R12 ;  /* 0x00000014080c723c */ /* 0x040fe2000000180c */
        /* <DEDUP_REMOVED lines=15> */
[C---:B---3--:R-:W-:Y:S01]  /*aba0*/  HMMA.16816.F32 R24, R8.reuse, R4, R24 ;  /* 0x000000040818723c */ /* 0x048fe20000001818 */
[----:B------:R-:W-:Y:S01]  /*abb0*/  FFMA.FTZ R119, R119, UR4, -R112 ;  /* 0x0000000477777c23 */ /* 0x000fe20008010870 */
[--C-:B------:R-:W-:Y:S01]  /*abc0*/  FFMA.FTZ R118, R118, UR4, -R101.reuse ;  /* 0x0000000476767c23 */ /* 0x100fe20008010865 */
[----:B------:R-:W-:Y:S01]  /*abd0*/  MUFU.EX2 R74, R74 ;  /* 0x0000004a004a7308 */ /* 0x000fe20000000800 */
[----:B------:R-:W-:Y:S01]  /*abe0*/  FFMA.FTZ R124, R124, UR4, -R101 ;  /* 0x000000047c7c7c23 */ /* 0x000fe20008010865 */
[----:B------:R-:W-:Y:S01]  /*abf0*/  FFMA.FTZ R178, R178, R117, R113 ;  /* 0x00000075b2b27223 */ /* 0x000fe20000010071 */
[----:B------:R-:W-:Y:S01]  /*ac00*/  FFMA.FTZ R175, R175, R116, R108 ;  /* 0x00000074afaf7223 */ /* 0x000fe2000001006c */
[----:B------:R-:W-:Y:S01]  /*ac10*/  MUFU.EX2 R98, R98 ;  /* 0x0000006200627308 */ /* 0x000fe20000000800 */
[C---:B------:R-:W-:Y:S01]  /*ac20*/  HMMA.16816.F32 R4, R8.reuse, R6, R84 ;  /* 0x000000060804723c */ /* 0x040fe20000001854 */
[--C-:B------:R-:W-:Y:S01]  /*ac30*/  FFMA.FTZ R84, R128, UR4, -R101.reuse ;  /* 0x0000000480547c23 */ /* 0x100fe20008010865 */
[--C-:B------:R-:W-:Y:S01]  /*ac40*/  FFMA.FTZ R87, R59, UR4, -R112.reuse ;  /* 0x000000043b577c23 */ /* 0x100fe20008010870 */
[----:B------:R-:W-:Y:S01]  /*ac50*/  MUFU.EX2 R91, R91 ;  /* 0x0000005b005b7308 */ /* 0x000fe20000000800 */
[--C-:B------:R-:W-:Y:S01]  /*ac60*/  FFMA.FTZ R85, R61, UR4, -R112.reuse ;  /* 0x000000043d557c23 */ /* 0x100fe20008010870 */
[--C-:B------:R-:W-:Y:S01]  /*ac70*/  FFMA.FTZ R59, R62, UR4, -R112.reuse ;  /* 0x000000043e3b7c23 */ /* 0x100fe20008010870 */
[----:B------:R-:W-:Y:S01]  /*ac80*/  FFMA.FTZ R61, R57, UR4, -R101 ;  /* 0x00000004393d7c23 */ /* 0x000fe20008010865 */
[----:B------:R-:W-:Y:S01]  /*ac90*/  MUFU.EX2 R89, R89 ;  /* 0x0000005900597308 */ /* 0x000fe20000000800 */
[C---:B------:R-:W-:Y:S01]  /*aca0*/  HMMA.16816.F32 R44, R8.reuse, R28, R44 ;  /* 0x0000001c082c723c */ /* 0x040fe2000000182c */
[----:B--2---:R-:W-:Y:S01]  /*acb0*/  F2FP.F16.F32.PACK_AB R28, R81, R80 ;  /* 0x00000050511c723e */ /* 0x004fe200000000ff */
[----:B------:R-:W-:Y:S01]  /*acc0*/  FFMA.FTZ R86, R66, UR4, -R112 ;  /* 0x0000000442567c23 */ /* 0x000fe20008010870 */
[----:B-----5:R-:W-:Y:S01]  /*acd0*/  F2FP.F16.F32.PACK_AB R29, R73, R76 ;  /* 0x0000004c491d723e */ /* 0x020fe200000000ff */
[----:B------:R-:W-:Y:S01]  /*ace0*/  MUFU.EX2 R88, R88 ;  /* 0x0000005800587308 */ /* 0x000fe20000000800 */
[----:B------:R-:W-:Y:S01]  /*acf0*/  FADD.FTZ R111, R111, R178 ;  /* 0x000000b26f6f7221 */ /* 0x000fe20000010000 */
[----:B------:R-:W-:Y:S01]  /*ad00*/  FADD.FTZ R100, R100, R175 ;  /* 0x000000af64647221 */ /* 0x000fe20000010000 */
[----:B------:R-:W-:Y:S01]  /*ad10*/  LDSM.16.MT88.4 R92, [R152+0x9800] ;  /* 0x00980000985c783b */ /* 0x000fe20000004200 */
[----:B------:R-:W-:Y:S01]  /*ad20*/  HMMA.16816.F32 R8, R8, R30, R68 ;  /* 0x0000001e0808723c */ /* 0x000fe20000001844 */
[----:B------:R-:W-:Y:S01]  /*ad30*/  F2FP.F16.F32.PACK_AB R30, R82, R83 ;  /* 0x00000053521e723e */ /* 0x000fe200000000ff */
[--C-:B------:R-:W-:Y:S01]  /*ad40*/  FFMA.FTZ R70, R55, UR4, -R112.reuse ;  /* 0x0000000437467c23 */ /* 0x100fe20008010870 */
[----:B-1----:R-:W-:Y:S01]  /*ad50*/  F2FP.F16.F32.PACK_AB R31, R75, R72 ;  /* 0x000000484b1f723e */ /* 0x002fe200000000ff */
[--C-:B------:R-:W-:Y:S01]  /*ad60*/  FFMA.FTZ R69, R53, UR4, -R112.reuse ;  /* 0x0000000435457c23 */ /* 0x100fe20008010870 */
[----:B------:R-:W-:Y:S01]  /*ad70*/  FFMA.FTZ R68, R147, UR4, -R112 ;  /* 0x0000000493447c23 */ /* 0x000fe20008010870 */
[----:B------:R-:W-:Y:S01]  /*ad80*/  FFMA.FTZ R71, R146, UR4, -R101 ;  /* 0x0000000492477c23 */ /* 0x000fe20008010865 */
[----:B------:R-:W-:Y:S01]  /*ad90*/  LDSM.16.MT88.4 R52, [R152+0x7000] ;  /* 0x007000009834783b */ /* 0x000fe20000004200 */
        /* <DEDUP_REMOVED lines=8> */
[----:B------:R-:W2:Y:S01]  /*ae20*/  MUFU.EX2 R68, R68 ;  /* 0x0000004400447308 */ /* 0x000ea20000000800 */
[--C-:B------:R-:W-:Y:S01]  /*ae30*/  FFMA.FTZ R2, R106, UR4, -R112.reuse ;  /* 0x000000046a027c23 */ /* 0x100fe20008010870 */
[C---:B------:R-:W-:Y:S01]  /*ae40*/  HMMA.16816.F32 R20, R28.reuse, R38, R20 ;  /* 0x000000261c14723c */ /* 0x040fe20000001814 */
[----:B------:R-:W3:Y:S01]  /*ae50*/  LDSM.16.MT88.4 R36, [R102+0x6800] ;  /* 0x006800006624783b */ /* 0x000ee20000004200 */
[----:B------:R-:W5:Y:S01]  /*ae60*/  MUFU.EX2 R71, R71 ;  /* 0x0000004700477308 */ /* 0x000f620000000800 */
[----:B------:R-:W-:Y:S01]  /*ae70*/  FADD.FTZ R76, R76, R3 ;  /* 0x000000034c4c7221 */ /* 0x000fe20000010000 */
[--C-:B------:R-:W-:Y:S01]  /*ae80*/  FFMA.FTZ R3, R107, UR4, -R112.reuse ;  /* 0x000000046b037c23 */ /* 0x100fe20008010870 */
[----:B------:R-:W-:Y:S01]  /*ae90*/  FFMA.FTZ R58, R58, UR4, -R112 ;  /* 0x000000043a3a7c23 */ /* 0x000fe20008010870 */
[----:B------:R-:W-:Y:S01]  /*aea0*/  MUFU.EX2 R99, R99 ;  /* 0x0000006300637308 */ /* 0x000fe20000000800 */
[----:B------:R-:W-:Y:S01]  /*aeb0*/  FADD.FTZ R73, R73, R76 ;  /* 0x0000004c49497221 */ /* 0x000fe20000010000 */
[----:B------:R-:W-:Y:S02]  /*aec0*/  HMMA.16816.F32 R24, R28, R40, R24 ;  /* 0x000000281c18723c */ /* 0x000fe40000001818 */
[----:B------:R-:W5:Y:S01]  /*aed0*/  MUFU.EX2 R96, R96 ;  /* 0x0000006000607308 */ /* 0x000f620000000800 */
[----:B------:R-:W-:-:S03]  /*aee0*/  FADD.FTZ R72, R72, R73 ;  /* 0x0000004948487221 */ /* 0x000fc60000010000 */
[----:B------:R-:W-:Y:S01]  /*aef0*/  MUFU.EX2 R97, R97 ;  /* 0x0000006100617308 */ /* 0x000fe20000000800 */
[----:B------:R-:W-:Y:S01]  /*af00*/  FADD.FTZ R72, R75, R72 ;  /* 0x000000484b487221 */ /* 0x000fe20000010000 */
[C---:B------:R-:W-:Y:S01]  /*af10*/  HMMA.16816.F32 R4, R28.reuse, R42, R4 ;  /* 0x0000002a1c04723c */ /* 0x040fe20000001804 */
[----:B------:R-:W5:Y:S01]  /*af20*/  LDSM.16.MT88.4 R40, [R148+0x7000] ;  /* 0x007000009428783b */ /* 0x000f620000004200 */
[----:B------:R-:W5:Y:S04]  /*af30*/  MUFU.EX2 R90, R90 ;  /* 0x0000005a005a7308 */ /* 0x000f680000000800 */
[----:B------:R1:W-:Y:S02]  /*af40*/  MUFU.EX2 R129, R131 ;  /* 0x0000008300817308 */ /* 0x0003e40000000800 */
[C---:B----4-:R-:W-:Y:S02]  /*af50*/  HMMA.16816.F32 R32, R28.reuse, R48, R32 ;  /* 0x000000301c20723c */ /* 0x050fe40000001820 */
[----:B------:R-:W4:Y:S04]  /*af60*/  MUFU.EX2 R138, R138 ;  /* 0x0000008a008a7308 */ /* 0x000f280000000800 */
[----:B------:R-:W-:Y:S02]  /*af70*/  MUFU.EX2 R134, R134 ;  /* 0x0000008600867308 */ /* 0x000fe40000000800 */
[----:B------:R-:W-:Y:S01]  /*af80*/  HMMA.16816.F32 R16, R28, R50, R16 ;  /* 0x000000321c10723c */ /* 0x000fe20000001810 */
[----:B------:R-:W4:Y:S01]  /*af90*/  LDSM.16.MT88.4 R48, [R103+0x7000] ;  /* 0x007000006730783b */ /* 0x000f220000004200 */
[----:B------:R-:W-:Y:S01]  /*afa0*/  MUFU.EX2 R127, R127 ;  /* 0x0000007f007f7308 */ /* 0x000fe20000000800 */
[----:B-1----:R-:W-:-:S03]  /*afb0*/  FFMA.FTZ R131, R126, UR4, -R101 ;  /* 0x000000047e837c23 */ /* 0x002fc60008010865 */
[----:B------:R-:W-:Y:S02]  /*afc0*/  MUFU.EX2 R135, R135 ;  /* 0x0000008700877308 */ /* 0x000fe40000000800 */
[----:B---3--:R-:W-:Y:S01]  /*afd0*/  HMMA.16816.F32 R44, R28, R36, R44 ;  /* 0x000000241c2c723c */ /* 0x008fe2000000182c */
[----:B------:R-:W-:Y:S01]  /*afe0*/  F2FP.F16.F32.PACK_AB R36, R69, R70 ;  /* 0x000000464524723e */ /* 0x000fe200000000ff */
[----:B------:R1:W3:Y:S01]  /*aff0*/  MUFU.EX2 R128, R130 ;  /* 0x0000008200807308 */ /* 0x0002e20000000800 */
[----:B------:R-:W-:-:S03]  /*b000*/  F2FP.F16.F32.PACK_AB R37, R78, R77 ;  /* 0x0000004d4e25723e */ /* 0x000fc600000000ff */
[----:B------:R3:W-:Y:S02]  /*b010*/  MUFU.EX2 R126, R84 ;  /* 0x00000054007e7308 */ /* 0x0007e40000000800 */
[----:B------:R-:W-:Y:S01]  /*b020*/  HMMA.16816.F32 R8, R28, R38, R8 ;  /* 0x000000261c08723c */ /* 0x000fe20000001808 */
[----:B------:R-:W4:Y:S01]  /*b030*/  LDSM.16.MT88.4 R28, [R102+0x7000] ;  /* 0x00700000661c783b */ /* 0x000f220000004200 */
[----:B--2---:R-:W-:Y:S01]  /*b040*/  F2FP.F16.F32.PACK_AB R38, R68, R79 ;  /* 0x0000004f4426723e */ /* 0x004fe200000000ff */
[----:B------:R-:W2:Y:S01]  /*b050*/  MUFU.EX2 R131, R131 ;  /* 0x0000008300837308 */ /* 0x000ea20000000800 */
[----:B-----5:R-:W-:-:S03]  /*b060*/  F2FP.F16.F32.PACK_AB R39, R71, R74 ;  /* 0x0000004a4727723e */ /* 0x020fc600000000ff */
[----:B------:R-:W-:Y:S01]  /*b070*/  MUFU.EX2 R136, R136 ;  /* 0x0000008800887308 */ /* 0x000fe20000000800 */
[--C-:B-1----:R-:W-:Y:S01]  /*b080*/  FFMA.FTZ R130, R125, UR4, -R112.reuse ;  /* 0x000000047d827c23 */ /* 0x102fe20008010870 */
[--C-:B------:R-:W-:Y:S02]  /*b090*/  FFMA.FTZ R125, R120, UR4, -R101.reuse ;  /* 0x00000004787d7c23 */ /* 0x100fe40008010865 */
[C---:B------:R-:W-:Y:S01]  /*b0a0*/  HMMA.16816.F32 R24, R36.reuse, R40, R24 ;  /* 0x000000282418723c */ /* 0x040fe20000001818 */
[----:B---3--:R-:W-:Y:S01]  /*b0b0*/  FFMA.FTZ R84, R123, UR4, -R112 ;  /* 0x000000047b547c23 */ /* 0x008fe20008010870 */
[--C-:B------:R-:W-:Y:S01]  /*b0c0*/  FFMA.FTZ R123, R122, UR4, -R101.reuse ;  /* 0x000000047a7b7c23 */ /* 0x100fe20008010865 */
[----:B------:R-:W-:Y:S04]  /*b0d0*/  MUFU.EX2 R130, R130 ;  /* 0x0000008200827308 */ /* 0x000fe80000000800 */
[----:B------:R1:W3:Y:S01]  /*b0e0*/  MUFU.EX2 R121, R84 ;  /* 0x0000005400797308 */ /* 0x0002e20000000800 */
[C---:B------:R-:W-:Y:S01]  /*b0f0*/  HMMA.16816.F32 R4, R36.reuse, R42, R4 ;  /* 0x0000002a2404723c */ /* 0x040fe20000001804 */
[----:B------:R-:W5:Y:S02]  /*b100*/  LDSM.16.MT88.4 R40, [R152+0x7800] ;  /* 0x007800009828783b */ /* 0x000f640000004200 */
[----:B------:R-:W-:Y:S04]  /*b110*/  MUFU.EX2 R119, R119 ;  /* 0x0000007700777308 */ /* 0x000fe80000000800 */
[----:B------:R-:W-:Y:S01]  /*b120*/  MUFU.EX2 R122, R124 ;  /* 0x0000007c007a7308 */ /* 0x000fe20000000800 */
[----:B----4-:R-:W-:Y:S03]  /*b130*/  HMMA.16816.F32 R32, R36, R48, R32 ;  /* 0x000000302420723c */ /* 0x010fe60000001820 */
[----:B------:R-:W4:Y:S01]  /*b140*/  MUFU.EX2 R123, R123 ;  /* 0x0000007b007b7308 */ /* 0x000f220000000800 */
[--C-:B-1----:R-:W-:Y:S01]  /*b150*/  FFMA.FTZ R84, R60, UR4, -R101.reuse ;  /* 0x000000043c547c23 */ /* 0x102fe20008010865 */
[----:B------:R-:W-:-:S02]  /*b160*/  FFMA.FTZ R60, R63, UR4, -R101 ;  /* 0x000000043f3c7c23 */ /* 0x000fc40008010865 */
[----:B------:R-:W-:Y:S01]  /*b170*/  MUFU.EX2 R125, R125 ;  /* 0x0000007d007d7308 */ /* 0x000fe20000000800 */
[C---:B------:R-:W-:Y:S01]  /*b180*/  HMMA.16816.F32 R16, R36.reuse, R50, R16 ;  /* 0x000000322410723c */ /* 0x040fe20000001810 */
[----:B------:R-:W1:Y:S02]  /*b190*/  LDSM.16.MT88.4 R48, [R103+0x7800] ;  /* 0x007800006730783b */ /* 0x000e640000004200 */
[----:B------:R-:W4:Y:S04]  /*b1a0*/  MUFU.EX2 R118, R118 ;  /* 0x0000007600767308 */ /* 0x000f280000000800 */
[----:B------:R2:W-:Y:S01]  /*b1b0*/  MUFU.EX2 R62, R87 ;  /* 0x00000057003e7308 */ /* 0x0005e20000000800 */
[C---:B------:R-:W-:Y:S03]  /*b1c0*/  HMMA.16816.F32 R12, R36.reuse, R52, R12 ;  /* 0x00000034240c723c */ /* 0x040fe6000000180c */
[----:B------:R-:W4:Y:S04]  /*b1d0*/  MUFU.EX2 R59, R59 ;  /* 0x0000003b003b7308 */ /* 0x000f280000000800 */
[----:B------:R-:W-:Y:S01]  /*b1e0*/  MUFU.EX2 R66, R85 ;  /* 0x0000005500427308 */ /* 0x000fe20000000800 */
[----:B------:R-:W-:Y:S01]  /*b1f0*/  HMMA.16816.F32 R20, R36, R54, R20 ;  /* 0x000000362414723c */ /* 0x000fe20000001814 */
[----:B------:R-:W3:Y:S02]  /*b200*/  LDSM.16.MT88.4 R52, [R148+0x7800] ;  /* 0x007800009434783b */ /* 0x000ee40000004200 */
[----:B------:R-:W-:Y:S01]  /*b210*/  MUFU.EX2 R57, R86 ;  /* 0x0000005600397308 */ /* 0x000fe20000000800 */
[----:B--2---:R-:W-:-:S03]  /*b220*/  FFMA.FTZ R87, R64, UR4, -R101 ;  /* 0x0000000440577c23 */ /* 0x004fc60008010865 */
[----:B------:R-:W-:Y:S01]  /*b230*/  MUFU.EX2 R61, R61 ;  /* 0x0000003d003d7308 */ /* 0x000fe20000000800 */
[C---:B------:R-:W-:Y:S01]  /*b240*/  HMMA.16816.F32 R44, R36.reuse, R28, R44 ;  /* 0x0000001c242c723c */ /* 0x040fe2000000182c */
[----:B------:R-:W-:Y:S02]  /*b250*/  F2FP.F16.F32.PACK_AB R28, R91, R98 ;  /* 0x000000625b1c723e */ /* 0x000fe400000000ff */
[----:B------:R-:W-:Y:S01]  /*b260*/  F2FP.F16.F32.PACK_AB R29, R96, R99 ;  /* 0x00000063601d723e */ /* 0x000fe200000000ff */
[----:B------:R-:W2:Y:S04]  /*b270*/  MUFU.EX2 R64, R84 ;  /* 0x0000005400407308 */ /* 0x000ea80000000800 */
[----:B------:R-:W-:Y:S01]  /*b280*/  HMMA.16816.F32 R8, R36, R30, R8 ;  /* 0x0000001e2408723c */ /* 0x000fe20000001808 */
[----:B------:R-:W4:Y:S01]  /*b290*/  LDSM.16.MT88.4 R36, [R102+0x7800] ;  /* 0x007800006624783b */ /* 0x000f220000004200 */
[----:B------:R-:W-:Y:S01]  /*b2a0*/  F2FP.F16.F32.PACK_AB R30, R88, R89 ;  /* 0x00000059581e723e */ /* 0x000fe200000000ff */
[----:B------:R1:W-:Y:S01]  /*b2b0*/  MUFU.EX2 R63, R87 ;  /* 0x00000057003f7308 */ /* 0x0003e20000000800 */
[----:B------:R-:W-:-:S03]  /*b2c0*/  F2FP.F16.F32.PACK_AB R31, R90, R97 ;  /* 0x000000615a1f723e */ /* 0x000fc600000000ff */
[----:B------:R-:W2:Y:S04]  /*b2d0*/  MUFU.EX2 R60, R60 ;  /* 0x0000003c003c7308 */ /* 0x000ea80000000800 */
[C---:B-----5:R-:W-:Y:S01]  /*b2e0*/  HMMA.16816.F32 R12, R28.reuse, R40, R12 ;  /* 0x000000281c0c723c */ /* 0x060fe2000000180c */
[----:B------:R-:W-:Y:S04]  /*b2f0*/  MUFU.EX2 R3, R3 ;  /* 0x0000000300037308 */ /* 0x000fe80000000800 */
[----:B------:R-:W5:Y:S01]  /*b300*/  MUFU.EX2 R2, R2 ;  /* 0x0000000200027308 */ /* 0x000f620000000800 */
[----:B-1----:R-:W-:Y:S02]  /*b310*/  LDSM.16.MT88.4 R84, [R148+0x9800] ;  /* 0x009800009454783b */ /* 0x002fe40000004200 */
[C---:B------:R-:W-:Y:S01]  /*b320*/  HMMA.16816.F32 R20, R28.reuse, R42, R20 ;  /* 0x0000002a1c14723c */ /* 0x040fe20000001814 */
[----:B------:R-:W-:Y:S01]  /*b330*/  MUFU.EX2 R175, R175 ;  /* 0x000000af00af7308 */ /* 0x000fe20000000800 */
[----:B------:R-:W1:Y:S06]  /*b340*/  LDSM.16.MT88.4 R40, [R148+0x8000] ;  /* 0x008000009428783b */ /* 0x000e6c0000004200 */
        /* <DEDUP_REMOVED lines=8> */
[----:B------:R-:W4:Y:S01]  /*b3d0*/  LDSM.16.MT88.4 R36, [R102+0x8000] ;  /* 0x008000006624783b */ /* 0x000f220000004200 */
        /* <DEDUP_REMOVED lines=36> */
[----:B-1----:R-:W-:Y:S01]  /*b620*/  HMMA.16816.F32 R12, R28, R40, R12 ;  /* 0x000000281c0c723c */ /* 0x002fe2000000180c */
[----:B------:R-:W-:Y:S01]  /*b630*/  FADD.FTZ R40, R80, R109 ;  /* 0x0000006d50287221 */ /* 0x000fe20000010000 */
[----:B------:R-:W-:-:S03]  /*b640*/  FFMA.FTZ R41, R105, UR4, -R112 ;  /* 0x0000000469297c23 */ /* 0x000fc60008010870 */
[----:B------:R-:W-:-:S03]  /*b650*/  FADD.FTZ R40, R81, R40 ;  /* 0x0000002851287221 */ /* 0x000fc60000010000 */
[C---:B--2---:R-:W-:Y:S01]  /*b660*/  HMMA.16816.F32 R32, R28.reuse, R48, R32 ;  /* 0x000000301c20723c */ /* 0x044fe20000001820 */
[----:B------:R-:W-:Y:S01]  /*b670*/  FADD.FTZ R83, R83, R40 ;  /* 0x0000002853537221 */ /* 0x000fe20000010000 */
[----:B------:R-:W-:Y:S01]  /*b680*/  FADD.FTZ R49, R77, R72 ;  /* 0x000000484d317221 */ /* 0x000fe20000010000 */
[----:B------:R-:W-:Y:S01]  /*b690*/  FFMA.FTZ R48, R56, UR4, -R101 ;  /* 0x0000000438307c23 */ /* 0x000fe20008010865 */
[----:B------:R-:W-:Y:S01]  /*b6a0*/  MUFU.EX2 R40, R58 ;  /* 0x0000003a00287308 */ /* 0x000fe20000000800 */
[----:B------:R-:W-:Y:S01]  /*b6b0*/  FADD.FTZ R83, R82, R83 ;  /* 0x0000005352537221 */ /* 0x000fe20000010000 */
[----:B------:R-:W-:Y:S02]  /*b6c0*/  FADD.FTZ R49, R78, R49 ;  /* 0x000000314e317221 */ /* 0x000fe40000010000 */
[----:B------:R-:W-:Y:S01]  /*b6d0*/  HMMA.16816.F32 R20, R28, R42, R20 ;  /* 0x0000002a1c14723c */ /* 0x000fe20000001814 */
[----:B------:R-:W-:Y:S01]  /*b6e0*/  FADD.FTZ R70, R70, R83 ;  /* 0x0000005346467221 */ /* 0x000fe20000010000 */
[--C-:B------:R-:W-:Y:S01]  /*b6f0*/  FFMA.FTZ R43, R104, UR4, -R101.reuse ;  /* 0x00000004682b7c23 */ /* 0x100fe20008010865 */
[----:B------:R-:W-:Y:S01]  /*b700*/  FFMA.FTZ R42, R67, UR4, -R101 ;  /* 0x00000004432a7c23 */ /* 0x000fe20008010865 */
[----:B------:R-:W1:Y:S01]  /*b710*/  MUFU.EX2 R41, R41 ;  /* 0x0000002900297308 */ /* 0x000e620000000800 */
[----:B------:R-:W-:-:S03]  /*b720*/  FADD.FTZ R70, R69, R70 ;  /* 0x0000004645467221 */ /* 0x000fc60000010000 */
[----:B------:R-:W-:Y:S01]  /*b730*/  MUFU.EX2 R43, R43 ;  /* 0x0000002b002b7308 */ /* 0x000fe20000000800 */
[----:B------:R-:W-:Y:S01]  /*b740*/  FADD.FTZ R79, R79, R70 ;  /* 0x000000464f4f7221 */ /* 0x000fe20000010000 */
[C---:B---3--:R-:W-:Y:S02]  /*b750*/  HMMA.16816.F32 R24, R28.reuse, R52, R24 ;  /* 0x000000341c18723c */ /* 0x048fe40000001818 */
[----:B------:R-:W2:Y:S01]  /*b760*/  MUFU.EX2 R42, R42 ;  /* 0x0000002a002a7308 */ /* 0x000ea20000000800 */
[----:B------:R-:W-:Y:S01]  /*b770*/  FADD.FTZ R79, R68, R79 ;  /* 0x0000004f444f7221 */ /* 0x000fe20000010000 */
[----:B-----5:R-:W-:Y:S02]  /*b780*/  F2FP.F16.F32.PACK_AB R68, R2, R3 ;  /* 0x000000030244723e */ /* 0x020fe400000000ff */
[----:B------:R-:W3:Y:S01]  /*b790*/  MUFU.EX2 R48, R48 ;  /* 0x0000003000307308 */ /* 0x000ee20000000800 */
[----:B------:R-:W-:Y:S01]  /*b7a0*/  FADD.FTZ R98, R98, R79 ;  /* 0x0000004f62627221 */ /* 0x000fe20000010000 */
[----:B----4-:R-:W-:Y:S01]  /*b7b0*/  HMMA.16816.F32 R44, R28, R36, R44 ;  /* 0x000000241c2c723c */ /* 0x010fe2000000182c */
[----:B------:R-:W-:Y:S01]  /*b7c0*/  FADD.FTZ R36, R74, R49 ;  /* 0x000000314a247221 */ /* 0x000fe20000010000 */
[----:B-1----:R-:W-:Y:S01]  /*b7d0*/  F2FP.F16.F32.PACK_AB R70, R41, R40 ;  /* 0x000000282946723e */ /* 0x002fe200000000ff */
[----:B------:R-:W-:Y:S01]  /*b7e0*/  FADD.FTZ R98, R91, R98 ;  /* 0x000000625b627221 */ /* 0x000fe20000010000 */
[----:B------:R-:W1:Y:S01]  /*b7f0*/  LDSM.16.MT88.4 R76, [R103+0x9800] ;  /* 0x00980000674c783b */ /* 0x000e620000004200 */
[----:B------:R-:W-:-:S02]  /*b800*/  FADD.FTZ R36, R71, R36 ;  /* 0x0000002447247221 */ /* 0x000fc40000010000 */
[----:B------:R-:W-:Y:S01]  /*b810*/  FADD.FTZ R89, R89, R98 ;  /* 0x0000006259597221 */ /* 0x000fe20000010000 */
[C---:B------:R-:W-:Y:S01]  /*b820*/  HMMA.16816.F32 R4, R28.reuse, R54, R4 ;  /* 0x000000361c04723c */ /* 0x040fe20000001804 */
[----:B------:R-:W-:Y:S01]  /*b830*/  FADD.FTZ R99, R99, R36 ;  /* 0x0000002463637221 */ /* 0x000fe20000010000 */
[----:B--2---:R-:W-:Y:S01]  /*b840*/  F2FP.F16.F32.PACK_AB R69, R42, R43 ;  /* 0x0000002b2a45723e */ /* 0x004fe200000000ff */
[----:B------:R-:W-:Y:S01]  /*b850*/  FADD.FTZ R89, R88, R89 ;  /* 0x0000005958597221 */ /* 0x000fe20000010000 */
[----:B---3--:R-:W-:Y:S01]  /*b860*/  F2FP.F16.F32.PACK_AB R71, R175, R48 ;  /* 0x00000030af47723e */ /* 0x008fe200000000ff */
[----:B------:R-:W-:Y:S02]  /*b870*/  FADD.FTZ R96, R96, R99 ;  /* 0x0000006360607221 */ /* 0x000fe40000010000 */
[----:B------:R-:W-:Y:S01]  /*b880*/  FADD.FTZ R138, R138, R89 ;  /* 0x000000598a8a7221 */ /* 0x000fe20000010000 */
[----:B------:R-:W-:Y:S03]  /*b890*/  HMMA.16816.F32 R16, R28, R50, R16 ;  /* 0x000000321c10723c */ /* 0x000fe60000001810 */
[----:B------:R-:W-:-:S04]  /*b8a0*/  FADD.FTZ R129, R129, R138 ;  /* 0x0000008a81817221 */ /* 0x000fc80000010000 */
[----:B------:R-:W-:Y:S01]  /*b8b0*/  FADD.FTZ R134, R134, R129 ;  /* 0x0000008186867221 */ /* 0x000fe20000010000 */
[----:B------:R-:W-:Y:S01]  /*b8c0*/  HMMA.16816.F32 R8, R28, R38, R8 ;  /* 0x000000261c08723c */ /* 0x000fe20000001808 */
[----:B------:R-:W-:Y:S02]  /*b8d0*/  FADD.FTZ R29, R97, R96 ;  /* 0x00000060611d7221 */ /* 0x000fe40000010000 */
[----:B------:R-:W-:Y:S02]  /*b8e0*/  FADD.FTZ R127, R127, R134 ;  /* 0x000000867f7f7221 */ /* 0x000fe40000010000 */
[----:B------:R-:W-:Y:S02]  /*b8f0*/  FADD.FTZ R90, R90, R29 ;  /* 0x0000001d5a5a7221 */ /* 0x000fe40000010000 */
[----:B------:R-:W-:Y:S01]  /*b900*/  FADD.FTZ R130, R130, R127 ;  /* 0x0000007f82827221 */ /* 0x000fe20000010000 */
[----:B------:R-:W-:Y:S01]  /*b910*/  HMMA.16816.F32 R96, R68, R92, R12 ;  /* 0x0000005c4460723c */ /* 0x000fe2000000180c */
[----:B------:R-:W-:Y:S01]  /*b920*/  FADD.FTZ R135, R135, R90 ;  /* 0x0000005a87877221 */ /* 0x000fe20000010000 */
[----:B------:R-:W2:Y:S01]  /*b930*/  LDSM.16.MT88.4 R12, [R102+0x9800] ;  /* 0x00980000660c783b */ /* 0x000ea20000004200 */
        /* <DEDUP_REMOVED lines=20> */
[----:B------:R-:W-:Y:S01]  /*ba80*/  FADD.FTZ R3, R2, R3 ;  /* 0x0000000302037221 */ /* 0x000fe20000010000 */
[----:B------:R-:W-:Y:S01]  /*ba90*/  MOV R2, R114 ;  /* 0x0000007200027202 */ /* 0x000fe20000000f00 */
[----:B------:R-:W-:Y:S02]  /*baa0*/  FADD.FTZ R64, R64, R61 ;  /* 0x0000003d40407221 */ /* 0x000fe40000010000 */
[----:B------:R-:W-:Y:S01]  /*bab0*/  FADD.FTZ R40, R40, R3 ;  /* 0x0000000328287221 */ /* 0x000fe20000010000 */
[----:B------:R-:W-:Y:S01]  /*bac0*/  HMMA.16816.F32 R76, R68, R78, R16 ;  /* 0x0000004e444c723c */ /* 0x000fe20000001810 */
[----:B------:R-:W-:Y:S01]  /*bad0*/  FADD.FTZ R63, R63, R64 ;  /* 0x000000403f3f7221 */ /* 0x000fe20000010000 */
[----:B------:R-:W-:Y:S01]  /*bae0*/  MOV R3, R115 ;  /* 0x0000007300037202 */ /* 0x000fe20000000f00 */
[----:B------:R-:W-:-:S02]  /*baf0*/  FADD.FTZ R178, R41, R40 ;  /* 0x0000002829b27221 */ /* 0x000fc40000010000 */
[----:B------:R-:W-:-:S03]  /*bb00*/  FADD.FTZ R60, R60, R63 ;  /* 0x0000003f3c3c7221 */ /* 0x000fc60000010000 */
[----:B--2---:R-:W-:Y:S01]  /*bb10*/  HMMA.16816.F32 R72, R68, R12, R44 ;  /* 0x0000000c4448723c */ /* 0x004fe2000000182c */
[----:B------:R-:W-:-:S04]  /*bb20*/  FADD.FTZ R43, R43, R60 ;  /* 0x0000003c2b2b7221 */ /* 0x000fc80000010000 */
[----:B------:R-:W-:-:S03]  /*bb30*/  FADD.FTZ R43, R42, R43 ;  /* 0x0000002b2a2b7221 */ /* 0x000fc60000010000 */
[----:B------:R-:W-:Y:S01]  /*bb40*/  HMMA.16816.F32 R68, R68, R14, R8 ;  /* 0x0000000e4444723c */ /* 0x000fe20000001808 */
[----:B------:R-:W-:-:S04]  /*bb50*/  FADD.FTZ R48, R48, R43 ;  /* 0x0000002b30307221 */ /* 0x000fc80000010000 */
[----:B------:R-:W-:-:S15]  /*bb60*/  FADD.FTZ R175, R175, R48 ;  /* 0x00000030afaf7221 */ /* 0x000fde0000010000 */
.L_x_5804:
[----:B------:R-:W1:Y:S01]  /*bb70*/  S2R R170, SR_TID.X ;  /* 0x0000000000aa7919 */ /* 0x000e620000002100 */
[----:B------:R-:W-:Y:S01]  /*bb80*/  ISETP.GE.AND P0, PT, R173, RZ, PT ;  /* 0x000000ffad00720c */ /* 0x000fe20003f06270 */
[----:B-1----:R-:W-:-:S05]  /*bb90*/  IMAD.SHL.U32 R176, R170, 0x8, RZ ;  /* 0x00000008aab07824 */ /* 0x002fca00078e00ff */
[----:B------:R-:W-:-:S07]  /*bba0*/  LOP3.LUT R176, R176, 0x38, RZ, 0xc0, !PT ;  /* 0x00000038b0b07812 */ /* 0x000fce00078ec0ff */
[----:B------:R-:W-:Y:S05]  /*bbb0*/  @!P0 BRA `(.L_x_5812) ;  /* 0x00000040007c8947 */ /* 0x000fea0003800000 */
[----:B------:R-:W-:Y:S01]  /*bbc0*/  ISETP.NE.U32.AND P2, PT, RZ, UR8, PT ;  /* 0x00000008ff007c0c */ /* 0x000fe2000bf45070 */
[----:B------:R-:W-:Y:S01]  /*bbd0*/  IMAD.MOV.U32 R171, RZ, RZ, RZ ;  /* 0x000000ffffab7224 */ /* 0x000fe200078e00ff */
[----:B------:R-:W-:Y:S01]  /*bbe0*/  MOV R100, R3 ;  /* 0x0000000300647202 */ /* 0x000fe20000000f00 */
[C---:B------:R-:W-:Y:S01]  /*bbf0*/  IMAD.SHL.U32 R5, R173.reuse, 0x80, RZ ;  /* 0x00000080ad057824 */ /* 0x040fe200078e00ff */
[----:B------:R-:W-:Y:S01]  /*bc00*/  ISETP.NE.AND.EX P2, PT, RZ, UR9, PT, P2 ;  /* 0x00000009ff007c0c */ /* 0x000fe2000bf45320 */
[----:B------:R-:W-:Y:S01]  /*bc10*/  IMAD.MOV.U32 R101, RZ, RZ, R2 ;  /* 0x000000ffff657224 */ /* 0x000fe200078e0002 */
[----:B------:R-:W1:Y:S01]  /*bc20*/  LDCU UR11, c[0x0][0x440] ;  /* 0x00008800ff0b77ac */ /* 0x000e620008000800 */
[----:B------:R-:W-:Y:S01]  /*bc30*/  VIADD R173, R173, 0x1 ;  /* 0x00000001adad7836 */ /* 0x000fe20000000000 */
[C---:B------:R-:W-:Y:S02]  /*bc40*/  LOP3.LUT R172, R5.reuse, 0x40, R132, 0xfe, !PT ;  /* 0x0000004005ac7812 */ /* 0x040fe400078efe84 */
[----:B------:R-:W-:Y:S01]  /*bc50*/  IADD3 R174, PT, PT, R5, 0x80, RZ ;  /* 0x0000008005ae7810 */ /* 0x000fe20007ffe0ff */
[----:B------:R-:W2:Y:S01]  /*bc60*/  LDCU UR10, c[0x0][0x50c] ;  /* 0x0000a180ff0a77ac */ /* 0x000ea20008000800 */
[----:B------:R-:W3:Y:S05]  /*bc70*/  LDCU UR4, c[0x0][0x45c] ;  /* 0x00008b80ff0477ac */ /* 0x000eea0008000800 */
[----:B------:R-:W-:Y:S01]  /*bc80*/  @!P2 IADD3 R171, P6, PT, RZ, -R171, RZ ;  /* 0x800000abffaba210 */ /* 0x000fe20007fde0ff */
[----:B------:R-:W4:Y:S01]  /*bc90*/  LDCU.64 UR6, c[0x0][0x3a0] ;  /* 0x00007400ff0677ac */ /* 0x000f220008000a00 */
[----:B------:R-:W1:Y:S11]  /*bca0*/  LDCU.64 UR8, c[0x0][0x3a8] ;  /* 0x00007500ff0877ac */ /* 0x000e760008000a00 */
.L_x_5816:
        /* <DEDUP_REMOVED lines=17> */
[----:B------:R-:W-:Y:S02]  /*bdc0*/  IABS R9, R6 ;  /* 0x0000000600097213 */ /* 0x000fe40000000000 */
        /* <DEDUP_REMOVED lines=57> */
.L_x_5813:
        /* <DEDUP_REMOVED lines=23> */
[----:B------:R1:W-:Y:S01]  /*c2d0*/  @!P0 LDGSTS.E.BYPASS.LTC128B.128 [R166+0x6800], desc[UR16][R182.64] ;  /* 0x06800000b6a68fae */ /* 0x0003e2000b981a10 */
        /* <DEDUP_REMOVED lines=39> */
[----:B------:R-:W2:Y:S08]  /*c550*/  LDSM.16.M88.4 R108, [R156+UR5+0x2000] ;  /* 0x002000059c6c783b */ /* 0x000eb00008000200 */
[----:B------:R-:W4:Y:S08]  /*c560*/  LDSM.16.M88.4 R112, [R156+UR5+0x2800] ;  /* 0x002800059c70783b */ /* 0x000f300008000200 */
[----:B------:R-:W1:Y:S08]  /*c570*/  LDSM.16.M88.4 R116, [R156+UR5+0x3000] ;  /* 0x003000059c74783b */ /* 0x000e700008000200 */
[----:B------:R-:W5:Y:S08]  /*c580*/  LDSM.16.M88.4 R120, [R156+UR5+0x3800] ;  /* 0x003800059c78783b */ /* 0x000f700008000200 */
[----:B------:R-:W3:Y:S08]  /*c590*/  LDSM.16.M88.4 R124, [R156+UR5+0x4000] ;  /* 0x004000059c7c783b */ /* 0x000ef00008000200 */
[----:B------:R-:W3:Y:S08]  /*c5a0*/  LDSM.16.M88.4 R128, [R156+UR5+0x4800] ;  /* 0x004800059c80783b */ /* 0x000ef00008000200 */
[----:B------:R-:W3:Y:S08]  /*c5b0*/  LDSM.16.M88.4 R132, [R156+UR5+0x5000] ;  /* 0x005000059c84783b */ /* 0x000ef00008000200 */
[----:B------:R-:W3:Y:S08]  /*c5c0*/  LDSM.16.M88.4 R136, [R156+UR5+0x5800] ;  /* 0x005800059c88783b */ /* 0x000ef00008000200 */
[----:B------:R-:W-:Y:S08]  /*c5d0*/  LDSM.16.M88.4 R140, [R155] ;  /* 0x000000009b8c783b */ /* 0x000ff00000000200 */
[----:B------:R-:W3:Y:S08]  /*c5e0*/  LDSM.16.M88.4 R144, [R151+0x2000] ;  /* 0x002000009790783b */ /* 0x000ef00000000200 */
[----:B------:R-:W0:Y:S01]  /*c5f0*/  LDGDEPBAR ;  /* 0x00000000000079af */ /* 0x000e220000000000 */
[C---:B--2---:R-:W-:Y:S08]  /*c600*/  HMMA.16816.F32 R4, R104.reuse, R108, RZ ;  /* 0x0000006c6804723c */ /* 0x044ff000000018ff */
[C---:B------:R-:W-:Y:S01]  /*c610*/  HMMA.16816.F32 R8, R104.reuse, R110, RZ ;  /* 0x0000006e6808723c */ /* 0x040fe200000018ff */
[----:B------:R-:W2:Y:S07]  /*c620*/  LDSM.16.M88.4 R108, [R151+0x2800] ;  /* 0x00280000976c783b */ /* 0x000eae0000000200 */
[C---:B----4-:R-:W-:Y:S08]  /*c630*/  HMMA.16816.F32 R12, R104.reuse, R112, RZ ;  /* 0x00000070680c723c */ /* 0x050ff000000018ff */
[C---:B------:R-:W-:Y:S01]  /*c640*/  HMMA.16816.F32 R16, R104.reuse, R114, RZ ;  /* 0x000000726810723c */ /* 0x040fe200000018ff */
[----:B------:R-:W4:Y:S07]  /*c650*/  LDSM.16.M88.4 R112, [R151+0x3000] ;  /* 0x003000009770783b */ /* 0x000f2e0000000200 */
[C---:B-1----:R-:W-:Y:S08]  /*c660*/  HMMA.16816.F32 R20, R104.reuse, R116, RZ ;  /* 0x000000746814723c */ /* 0x042ff000000018ff */
[C---:B------:R-:W-:Y:S01]  /*c670*/  HMMA.16816.F32 R24, R104.reuse, R118, RZ ;  /* 0x000000766818723c */ /* 0x040fe200000018ff */
[----:B------:R-:W1:Y:S07]  /*c680*/  LDSM.16.M88.4 R116, [R151+0x3800] ;  /* 0x003800009774783b */ /* 0x000e6e0000000200 */
[C---:B-----5:R-:W-:Y:S08]  /*c690*/  HMMA.16816.F32 R28, R104.reuse, R120, RZ ;  /* 0x00000078681c723c */ /* 0x060ff000000018ff */
[C---:B------:R-:W-:Y:S01]  /*c6a0*/  HMMA.16816.F32 R32, R104.reuse, R122, RZ ;  /* 0x0000007a6820723c */ /* 0x040fe200000018ff */
[----:B------:R-:W5:Y:S07]  /*c6b0*/  LDSM.16.M88.4 R120, [R151+0x4000] ;  /* 0x004000009778783b */ /* 0x000f6e0000000200 */
[C---:B---3--:R-:W-:Y:S08]  /*c6c0*/  HMMA.16816.F32 R36, R104.reuse, R124, RZ ;  /* 0x0000007c6824723c */ /* 0x048ff000000018ff */
[C---:B------:R-:W-:Y:S01]  /*c6d0*/  HMMA.16816.F32 R40, R104.reuse, R126, RZ ;  /* 0x0000007e6828723c */ /* 0x040fe200000018ff */
[----:B------:R-:W3:Y:S07]  /*c6e0*/  LDSM.16.M88.4 R124, [R151+0x4800] ;  /* 0x00480000977c783b */ /* 0x000eee0000000200 */
        /* <DEDUP_REMOVED lines=8> */
[----:B------:R-:W3:Y:S07]  /*c770*/  LDSM.16.M88.4 R104, [R151+0x5000] ;  /* 0x005000009768783b */ /* 0x000eee0000000200 */
[C---:B------:R-:W-:Y:S08]  /*c780*/  HMMA.16816.F32 R4, R140.reuse, R144, R4 ;  /* 0x000000908c04723c */ /* 0x040ff00000001804 */
[C---:B------:R-:W-:Y:S08]  /*c790*/  HMMA.16816.F32 R8, R140.reuse, R146, R8 ;  /* 0x000000928c08723c */ /* 0x040ff00000001808 */
[C---:B--2---:R-:W-:Y:S08]  /*c7a0*/  HMMA.16816.F32 R12, R140.reuse, R108, R12 ;  /* 0x0000006c8c0c723c */ /* 0x044ff0000000180c */
[C---:B------:R-:W-:Y:S01]  /*c7b0*/  HMMA.16816.F32 R16, R140.reuse, R110, R16 ;  /* 0x0000006e8c10723c */ /* 0x040fe20000001810 */
[----:B------:R-:W2:Y:S07]  /*c7c0*/  LDSM.16.M88.4 R108, [R151+0x5800] ;  /* 0x00580000976c783b */ /* 0x000eae0000000200 */
[C---:B----4-:R-:W-:Y:S08]  /*c7d0*/  HMMA.16816.F32 R20, R140.reuse, R112, R20 ;  /* 0x000000708c14723c */ /* 0x050ff00000001814 */
[C---:B------:R-:W-:Y:S01]  /*c7e0*/  HMMA.16816.F32 R24, R140.reuse, R114, R24 ;  /* 0x000000728c18723c */ /* 0x040fe20000001818 */
[----:B------:R-:W-:Y:S07]  /*c7f0*/  LDSM.16.M88.4 R112, [R154] ;  /* 0x000000009a70783b */ /* 0x000fee0000000200 */
[C---:B-1----:R-:W-:Y:S08]  /*c800*/  HMMA.16816.F32 R28, R140.reuse, R116, R28 ;  /* 0x000000748c1c723c */ /* 0x042ff0000000181c */
[C---:B------:R-:W-:Y:S01]  /*c810*/  HMMA.16816.F32 R32, R140.reuse, R118, R32 ;  /* 0x000000768c20723c */ /* 0x040fe20000001820 */
[----:B------:R-:W1:Y:S07]  /*c820*/  LDSM.16.M88.4 R116, [R150+0x2000] ;  /* 0x002000009674783b */ /* 0x000e6e0000000200 */
        /* <DEDUP_REMOVED lines=9> */
[C---:B--2---:R-:W-:Y:S08]  /*c8c0*/  HMMA.16816.F32 R60, R140.reuse, R108, R60 ;  /* 0x0000006c8c3c723c */ /* 0x044ff0000000183c */
[----:B------:R-:W-:Y:S01]  /*c8d0*/  HMMA.16816.F32 R64, R140, R110, R64 ;  /* 0x0000006e8c40723c */ /* 0x000fe20000001840 */
[----:B------:R-:W2:Y:S07]  /*c8e0*/  LDSM.16.M88.4 R108, [R150+0x4800] ;  /* 0x00480000966c783b */ /* 0x000eae0000000200 */
[C---:B-1----:R-:W-:Y:S08]  /*c8f0*/  HMMA.16816.F32 R4, R112.reuse, R116, R4 ;  /* 0x000000747004723c */ /* 0x042ff00000001804 */
[C---:B------:R-:W-:Y:S01]  /*c900*/  HMMA.16816.F32 R8, R112.reuse, R118, R8 ;  /* 0x000000767008723c */ /* 0x040fe20000001808 */
[----:B------:R-:W1:Y:S07]  /*c910*/  LDSM.16.M88.4 R116, [R150+0x5000] ;  /* 0x005000009674783b */ /* 0x000e6e0000000200 */
[C---:B----4-:R-:W-:Y:S08]  /*c920*/  HMMA.16816.F32 R12, R112.reuse, R120, R12 ;  /* 0x00000078700c723c */ /* 0x050ff0000000180c */
[C---:B------:R-:W-:Y:S01]  /*c930*/  HMMA.16816.F32 R16, R112.reuse, R122, R16 ;  /* 0x0000007a7010723c */ /* 0x040fe20000001810 */
[----:B------:R-:W4:Y:S07]  /*c940*/  LDSM.16.M88.4 R120, [R150+0x5800] ;  /* 0x005800009678783b */ /* 0x000f2e0000000200 */
[C---:B---3--:R-:W-:Y:S08]  /*c950*/  HMMA.16816.F32 R20, R112.reuse, R124, R20 ;  /* 0x0000007c7014723c */ /* 0x048ff00000001814 */
[C---:B------:R-:W-:Y:S01]  /*c960*/  HMMA.16816.F32 R24, R112.reuse, R126, R24 ;  /* 0x0000007e7018723c */ /* 0x040fe20000001818 */
[----:B------:R-:W3:Y:S07]  /*c970*/  LDSM.16.M88.4 R124, [R153] ;  /* 0x00000000997c783b */ /* 0x000eee0000000200 */
[C---:B------:R-:W-:Y:S08]  /*c980*/  HMMA.16816.F32 R28, R112.reuse, R128, R28 ;  /* 0x00000080701c723c */ /* 0x040ff0000000181c */
[C---:B------:R-:W-:Y:S08]  /*c990*/  HMMA.16816.F32 R32, R112.reuse, R130, R32 ;  /* 0x000000827020723c */ /* 0x040ff00000001820 */
[C---:B-----5:R-:W-:Y:S08]  /*c9a0*/  HMMA.16816.F32 R36, R112.reuse, R104, R36 ;  /* 0x000000687024723c */ /* 0x060ff00000001824 */
[C---:B------:R-:W-:Y:S01]  /*c9b0*/  HMMA.16816.F32 R40, R112.reuse, R106, R40 ;  /* 0x0000006a7028723c */ /* 0x040fe20000001828 */
[----:B------:R-:W5:Y:S07]  /*c9c0*/  LDSM.16.M88.4 R104, [R149+0x2800] ;  /* 0x002800009568783b */ /* 0x000f6e0000000200 */
[C---:B--2---:R-:W-:Y:S08]  /*c9d0*/  HMMA.16816.F32 R44, R112.reuse, R108, R44 ;  /* 0x0000006c702c723c */ /* 0x044ff0000000182c */
[C---:B------:R-:W-:Y:S01]  /*c9e0*/  HMMA.16816.F32 R48, R112.reuse, R110, R48 ;  /* 0x0000006e7030723c */ /* 0x040fe20000001830 */
[----:B------:R-:W2:Y:S07]  /*c9f0*/  LDSM.16.M88.4 R108, [R149+0x3000] ;  /* 0x00300000956c783b */ /* 0x000eae0000000200 */
[C---:B-1----:R-:W-:Y:S08]  /*ca00*/  HMMA.16816.F32 R52, R112.reuse, R116, R52 ;  /* 0x000000747034723c */ /* 0x042ff00000001834 */
[C---:B------:R-:W-:Y:S08]  /*ca10*/  HMMA.16816.F32 R56, R112.reuse, R118, R56 ;  /* 0x000000767038723c */ /* 0x040ff00000001838 */
[C---:B----4-:R-:W-:Y:S08]  /*ca20*/  HMMA.16816.F32 R60, R112.reuse, R120, R60 ;  /* 0x00000078703c723c */ /* 0x050ff0000000183c */
[----:B------:R-:W-:Y:S08]  /*ca30*/  HMMA.16816.F32 R64, R112, R122, R64 ;  /* 0x0000007a7040723c */ /* 0x000ff00000001840 */
[C---:B---3--:R-:W-:Y:S08]  /*ca40*/  HMMA.16816.F32 R4, R124.reuse, R132, R4 ;  /* 0x000000847c04723c */ /* 0x048ff00000001804 */
[C---:B------:R-:W-:Y:S08]  /*ca50*/  HMMA.16816.F32 R8, R124.reuse, R134, R8 ;  /* 0x000000867c08723c */ /* 0x040ff00000001808 */
[C---:B-----5:R-:W-:Y:S03]  /*ca60*/  HMMA.16816.F32 R12, R124.reuse, R104, R12 ;  /* 0x000000687c0c723c */ /* 0x060fe6000000180c */
        /* <DEDUP_REMOVED lines=33> */
[----:B------:R2:W1:Y:S01]  /*cc80*/  MUFU.TANH R145, R161 ;  /* 0x000000a100917308 */ /* 0x0004620000002400 */
[C---:B---3--:R-:W-:Y:S09]  /*cc90*/  HMMA.16816.F32 R28, R124.reuse, R104, R28 ;  /* 0x000000687c1c723c */ /* 0x048ff2000000181c */
[----:B------:R3:W1:Y:S01]  /*cca0*/  MUFU.TANH R144, R184 ;  /* 0x000000b800907308 */ /* 0x0006620000002400 */
[C---:B------:R-:W-:Y:S01]  /*ccb0*/  HMMA.16816.F32 R32, R124.reuse, R106, R32 ;  /* 0x0000006a7c20723c */ /* 0x040fe20000001820 */
[----:B------:R-:W4:Y:S08]  /*ccc0*/  LDSM.16.M88.4 R104, [R149+0x4800] ;  /* 0x004800009568783b */ /* 0x000f300000000200 */
[----:B------:R-:W1:Y:S01]  /*ccd0*/  MUFU.TANH R185, R185 ;  /* 0x000000b900b97308 */ /* 0x000e620000002400 */
[C---:B-----5:R-:W-:Y:S03]  /*cce0*/  HMMA.16816.F32 R36, R124.reuse, R108, R36 ;  /* 0x0000006c7c24723c */ /* 0x060fe60000001824 */
[----:B--2---:R-:W-:Y:S01]  /*ccf0*/  FMUL.FTZ R161, R26, UR10 ;  /* 0x0000000a1aa17c20 */ /* 0x004fe20008410000 */
[----:B------:R-:W-:Y:S01]  /*cd00*/  FMUL.FTZ R2, R28, UR10 ;  /* 0x0000000a1c027c20 */ /* 0x000fe20008410000 */
[----:B------:R-:W-:Y:S01]  /*cd10*/  FMUL.FTZ R188, R30, UR10 ;  /* 0x0000000a1ebc7c20 */ /* 0x000fe20008410000 */
[----:B------:R-:W-:Y:S03]  /*cd20*/  FMUL.FTZ R190, R29, UR10 ;  /* 0x0000000a1dbe7c20 */ /* 0x000fe60008410000 */
[----:B------:R2:W1:Y:S01]  /*cd30*/  MUFU.TANH R146, R161 ;  /* 0x000000a100927308 */ /* 0x0004620000002400 */
[C---:B------:R-:W-:Y:S01]  /*cd40*/  HMMA.16816.F32 R40, R124.reuse, R110, R40 ;  /* 0x0000006e7c28723c */ /* 0x040fe20000001828 */
[----:B------:R-:W5:Y:S02]  /*cd50*/  LDSM.16.M88.4 R108, [R149+0x5000] ;  /* 0x00500000956c783b */ /* 0x000f640000000200 */
[----:B------:R-:W-:Y:S01]  /*cd60*/  FMUL.FTZ R186, R33, UR10 ;  /* 0x0000000a21ba7c20 */ /* 0x000fe20008410000 */
[----:B---3--:R-:W-:Y:S01]  /*cd70*/  FMUL.FTZ R184, R35, UR10 ;  /* 0x0000000a23b87c20 */ /* 0x008fe20008410000 */
[----:B------:R-:W-:Y:S01]  /*cd80*/  FMUL.FTZ R213, R31, UR10 ;  /* 0x0000000a1fd57c20 */ /* 0x000fe20008410000 */
[----:B------:R-:W-:Y:S03]  /*cd90*/  FMUL.FTZ R215, R34, UR10 ;  /* 0x0000000a22d77c20 */ /* 0x000fe60008410000 */
[----:B------:R3:W1:Y:S01]  /*cda0*/  MUFU.TANH R143, R2 ;  /* 0x00000002008f7308 */ /* 0x0006620000002400 */
[----:B------:R-:W-:Y:S09]  /*cdb0*/  FMUL.FTZ R192, R37, UR10 ;  /* 0x0000000a25c07c20 */ /* 0x000ff20008410000 */
[----:B------:R1:W1:Y:S01]  /*cdc0*/  MUFU.TANH R142, R188 ;  /* 0x000000bc008e7308 */ /* 0x0002620000002400 */
[----:B--2---:R-:W-:Y:S09]  /*cdd0*/  FMUL.FTZ R161, R32, UR10 ;  /* 0x0000000a20a17c20 */ /* 0x004ff20008410000 */
[----:B------:R2:W1:Y:S01]  /*cde0*/  MUFU.TANH R139, R161 ;  /* 0x000000a1008b7308 */ /* 0x0004620000002400 */
[C---:B----4-:R-:W-:Y:S03]  /*cdf0*/  HMMA.16816.F32 R44, R124.reuse, R104, R44 ;  /* 0x000000687c2c723c */ /* 0x050fe6000000182c */
[----:B---3--:R-:W-:Y:S06]  /*ce00*/  FMUL.FTZ R2, R36, UR10 ;  /* 0x0000000a24027c20 */ /* 0x008fec0008410000 */
[----:B------:R3:W4:Y:S01]  /*ce10*/  MUFU.TANH R137, R186 ;  /* 0x000000ba00897308 */ /* 0x0007220000002400 */
[C---:B------:R-:W-:Y:S01]  /*ce20*/  HMMA.16816.F32 R48, R124.reuse, R106, R48 ;  /* 0x0000006a7c30723c */ /* 0x040fe20000001830 */
[----:B------:R-:W4:Y:S01]  /*ce30*/  LDSM.16.M88.4 R104, [R149+0x5800] ;  /* 0x005800009568783b */ /* 0x000f220000000200 */
[----:B------:R-:W-:Y:S07]  /*ce40*/  DEPBAR.LE SB0, 0x0 ;  /* 0x000080000000791a */ /* 0x000fee0000000000 */
[----:B------:R3:W4:Y:S01]  /*ce50*/  MUFU.TANH R140, R184 ;  /* 0x000000b8008c7308 */ /* 0x0007220000002400 */
[----:B-1----:R-:W-:Y:S01]  /*ce60*/  FMUL.FTZ R188, R39, UR10 ;  /* 0x0000000a27bc7c20 */ /* 0x002fe20008410000 */
[C---:B-----5:R-:W-:Y:S05]  /*ce70*/  HMMA.16816.F32 R52, R124.reuse, R108, R52 ;  /* 0x0000006c7c34723c */ /* 0x060fea0000001834 */
[----:B--2---:R-:W-:Y:S03]  /*ce80*/  FMUL.FTZ R161, R40, UR10 ;  /* 0x0000000a28a17c20 */ /* 0x004fe60008410000 */
[----:B------:R1:W2:Y:S01]  /*ce90*/  MUFU.TANH R135, R2 ;  /* 0x0000000200877308 */ /* 0x0002a20000002400 */
[----:B------:R-:W-:Y:S01]  /*cea0*/  BAR.SYNC.DEFER_BLOCKING 0x0 ;  /* 0x0000000000007b1d */ /* 0x000fe20000010000 */
[----:B---3--:R-:W-:Y:S01]  /*ceb0*/  FMUL.FTZ R186, R41, UR10 ;  /* 0x0000000a29ba7c20 */ /* 0x008fe20008410000 */
[C---:B------:R-:W-:Y:S03]  /*cec0*/  HMMA.16816.F32 R56, R124.reuse, R110, R56 ;  /* 0x0000006e7c38723c */ /* 0x040fe60000001838 */
[----:B------:R-:W-:Y:S01]  /*ced0*/  FMUL.FTZ R217, R44, UR10 ;  /* 0x0000000a2cd97c20 */ /* 0x000fe20008410000 */
[----:B------:R-:W-:Y:S03]  /*cee0*/  FMUL.FTZ R219, R45, UR10 ;  /* 0x0000000a2ddb7c20 */ /* 0x000fe60008410000 */
[----:B------:R3:W2:Y:S01]  /*cef0*/  MUFU.TANH R136, R188 ;  /* 0x000000bc00887308 */ /* 0x0006a20000002400 */
[----:B------:R-:W-:Y:S01]  /*cf00*/  FMUL.FTZ R223, R50, UR10 ;  /* 0x0000000a32df7c20 */ /* 0x000fe20008410000 */
[----:B------:R-:W-:Y:S01]  /*cf10*/  FMUL.FTZ R184, R42, UR10 ;  /* 0x0000000a2ab87c20 */ /* 0x000fe20008410000 */
[----:B------:R-:W-:Y:S07]  /*cf20*/  FMUL.FTZ R221, R51, UR10 ;  /* 0x0000000a33dd7c20 */ /* 0x000fee0008410000 */
[----:B------:R5:W2:Y:S01]  /*cf30*/  MUFU.TANH R131, R161 ;  /* 0x000000a100837308 */ /* 0x000aa20000002400 */
[----:B-1----:R-:W-:Y:S09]  /*cf40*/  FMUL.FTZ R2, R43, UR10 ;  /* 0x0000000a2b027c20 */ /* 0x002ff20008410000 */
[----:B------:R1:W1:Y:S01]  /*cf50*/  MUFU.TANH R129, R186 ;  /* 0x000000ba00817308 */ /* 0x0002620000002400 */
[----:B---3--:R-:W-:Y:S01]  /*cf60*/  FMUL.FTZ R188, R46, UR10 ;  /* 0x0000000a2ebc7c20 */ /* 0x008fe20008410000 */
[C---:B----4-:R-:W-:Y:S08]  /*cf70*/  HMMA.16816.F32 R60, R124.reuse, R104, R60 ;  /* 0x000000687c3c723c */ /* 0x050ff0000000183c */
[----:B------:R3:W4:Y:S01]  /*cf80*/  MUFU.TANH R134, R184 ;  /* 0x000000b800867308 */ /* 0x0007220000002400 */
[----:B-----5:R-:W-:Y:S01]  /*cf90*/  FMUL.FTZ R161, R49, UR10 ;  /* 0x0000000a31a17c20 */ /* 0x020fe20008410000 */
[----:B------:R-:W-:Y:S08]  /*cfa0*/  HMMA.16816.F32 R64, R124, R106, R64 ;  /* 0x0000006a7c40723c */ /* 0x000ff00000001840 */
[----:B------:R5:W2:Y:S01]  /*cfb0*/  MUFU.TANH R132, R2 ;  /* 0x0000000200847308 */ /* 0x000aa20000002400 */
[----:B-1----:R-:W-:Y:S01]  /*cfc0*/  FMUL.FTZ R186, R47, UR10 ;  /* 0x0000000a2fba7c20 */ /* 0x002fe20008410000 */
[----:B------:R-:W-:Y:S01]  /*cfd0*/  FMUL.FTZ R225, R60, UR10 ;  /* 0x0000000a3ce17c20 */ /* 0x000fe20008410000 */
[----:B------:R-:W-:Y:S07]  /*cfe0*/  FMUL.FTZ R196, R61, UR10 ;  /* 0x0000000a3dc47c20 */ /* 0x000fee0008410000 */
[----:B------:R1:W1:Y:S01]  /*cff0*/  MUFU.TANH R141, R190 ;  /* 0x000000be008d7308 */ /* 0x0002620000002400 */
[----:B------:R-:W-:Y:S01]  /*d000*/  FMUL.FTZ R194, R62, UR10 ;  /* 0x0000000a3ec27c20 */ /* 0x000fe20008410000 */
[----:B---3--:R-:W-:Y:S08]  /*d010*/  FMUL.FTZ R184, R48, UR10 ;  /* 0x0000000a30b87c20 */ /* 0x008ff00008410000 */
[----:B------:R3:W2:Y:S01]  /*d020*/  MUFU.TANH R130, R188 ;  /* 0x000000bc00827308 */ /* 0x0006a20000002400 */
[----:B-----5:R-:W-:Y:S09]  /*d030*/  FMUL.FTZ R2, R52, UR10 ;  /* 0x0000000a34027c20 */ /* 0x020ff20008410000 */
[----:B------:R5:W2:Y:S01]  /*d040*/  MUFU.TANH R128, R186 ;  /* 0x000000ba00807308 */ /* 0x000aa20000002400 */
[----:B-1----:R-:W-:Y:S09]  /*d050*/  FMUL.FTZ R190, R38, UR10 ;  /* 0x0000000a26be7c20 */ /* 0x002ff20008410000 */
[----:B------:R1:W1:Y:S01]  /*d060*/  MUFU.TANH R123, R184 ;  /* 0x000000b8007b7308 */ /* 0x0002620000002400 */
[----:B---3--:R-:W-:Y:S09]  /*d070*/  FMUL.FTZ R188, R53, UR10 ;  /* 0x0000000a35bc7c20 */ /* 0x008ff20008410000 */
        /* <DEDUP_REMOVED lines=18> */
[----:B------:R-:W3:Y:S01]  /*d1a0*/  MUFU.TANH R187, R187 ;  /* 0x000000bb00bb7308 */ /* 0x000ee20000002400 */
[----:B-----5:R-:W-:Y:S09]  /*d1b0*/  FMUL.FTZ R161, R66, UR10 ;  /* 0x0000000a42a17c20 */ /* 0x020ff20008410000 */
[----:B------:R-:W2:Y:S01]  /*d1c0*/  MUFU.TANH R189, R189 ;  /* 0x000000bd00bd7308 */ /* 0x000ea20000002400 */
[----:B-1----:R-:W-:Y:S09]  /*d1d0*/  FMUL.FTZ R2, R67, UR10 ;  /* 0x0000000a43027c20 */ /* 0x002ff20008410000 */
        /* <DEDUP_REMOVED lines=28> */
[----:B------:R1:W1:Y:S01]  /*d3a0*/  MUFU.TANH R36, R2 ;  /* 0x0000000200247308 */ /* 0x0002620000002400 */
[----:B--234-:R-:W-:Y:S05]  /*d3b0*/  @!P3 BRA `(.L_x_5814) ;  /* 0x000000080014b947 */ /* 0x01cfea0003800000 */
        /* <DEDUP_REMOVED lines=43> */
[----:B------:R-:W-:Y:S01]  /*d670*/  LOP3.LUT R9, RZ, R2, RZ, 0x33, !PT ;  /* 0x00000002ff097212 */ /* 0x000fe200078e33ff */
[----:B------:R-:W-:Y:S02]  /*d680*/  @!P4 IMAD.MOV R10, RZ, RZ, -R10 ;  /* 0x000000ffff0ac224 */ /* 0x000fe400078e0a0a */
[----:B------:R-:W-:Y:S02]  /*d690*/  @P3 IADD3 R4, PT, PT, R4, 0x1, RZ ;  /* 0x0000000104043810 */ /* 0x000fe40007ffe0ff */
[----:B------:R-:W-:Y:S04]  /*d6a0*/  ISETP.NE.AND P3, PT, R2, RZ, PT ;  /* 0x000000ff0200720c */ /* 0x000fe80003f65270 */
[----:B------:R-:W-:Y:S02]  /*d6b0*/  SEL R13, R9, R10, !P3 ;  /* 0x0000000a090d7207 */ /* 0x000fe40005800000 */
[----:B------:R-:W-:Y:S02]  /*d6c0*/  @!P5 IMAD.MOV R4, RZ, RZ, -R4 ;  /* 0x000000ffff04d224 */ /* 0x000fe400078e0a04 */
[----:B------:R-:W-:Y:S03]  /*d6d0*/  LEA R16, P4, R13, R168, 0x2 ;  /* 0x000000a80d107211 */ /* 0x000fe600078810ff */
[----:B------:R-:W-:Y:S02]  /*d6e0*/  SEL R9, R9, R4, !P3 ;  /* 0x0000000409097207 */ /* 0x000fe40005800000 */
[-C--:B------:R-:W-:Y:S01]  /*d6f0*/  LEA.HI.X.SX32 R17, R13, R169.reuse, 0x2, P4 ;  /* 0x000000a90d117211 */ /* 0x080fe200020f16ff */
[----:B------:R-:W1:Y:S01]  /*d700*/  LDC.64 R4, c[0x0][0x3b8] ;  /* 0x0000ee00ff047b82 */ /* 0x000e620000000a00 */
        /* <DEDUP_REMOVED lines=19> */
.L_x_5815:
[----:B------:R-:W-:Y:S01]  /*d840*/  @!P1 IMAD.MOV.U32 R161, RZ, RZ, R159 ;  /* 0x000000ffffa19224 */ /* 0x000fe200078e009f */
[C---:B------:R-:W-:Y:S01]  /*d850*/  LEA R8, P3, R4.reuse, R160, 0x5 ;  /* 0x000000a004087211 */ /* 0x040fe200078628ff */
[C---:B------:R-:W-:Y:S03]  /*d860*/  @!P0 IMAD R2, R7.reuse, 0xa0, RZ ;  /* 0x000000a007028824 */ /* 0x040fe600078e02ff */
        /* <DEDUP_REMOVED lines=19> */
[----:B------:R-:W-:Y:S02]  /*d9a0*/  @!P0 LEA.HI.X R13, R4, R9, R7, 0x7, P3 ;  /* 0x00000009040d8211 */ /* 0x000fe400018f3c07 */
[----:B------:R-:W-:Y:S01]  /*d9b0*/  @!P0 IADD3 R11, PT, PT, R2, R11, RZ ;  /* 0x0000000b020b8210 */ /* 0x000fe20007ffe0ff */
[----:B------:R2:W-:Y:S01]  /*d9c0*/  @P0 STS.128 [R166+0x3000], RZ ;  /* 0x003000ffa6000388 */ /* 0x0005e20000000c00 */
[----:B------:R-:W-:Y:S03]  /*d9d0*/  @!P0 MOV R21, R9 ;  /* 0x0000000900158202 */ /* 0x000fe60000000f00 */
[----:B------:R-:W-:Y:S01]  /*d9e0*/  @!PT LDS RZ, [RZ] ;  /* 0x00000000fffff984 */ /* 0x000fe20000000800 */
[----:B------:R-:W-:Y:S01]  /*d9f0*/  @!PT LDS RZ, [RZ] ;  /* 0x00000000fffff984 */ /* 0x000fe20000000800 */
[----:B------:R-:W-:Y:S01]  /*da00*/  @!PT LDS RZ, [RZ] ;  /* 0x00000000fffff984 */ /* 0x000fe20000000800 */
[----:B------:R2:W-:Y:S01]  /*da10*/  @!P0 LDGSTS.E.BYPASS.LTC128B.128 [R166+0x3000], desc[UR16][R18.64] ;  /* 0x0300000012a68fae */ /* 0x0005e2000b981a10 */
[----:B------:R-:W-:Y:S03]  /*da20*/  @!P0 IMAD.WIDE.U32 R20, R4, 0xc0, R20 ;  /* 0x000000c004148825 */ /* 0x000fe600078e0014 */
[----:B------:R2:W-:Y:S01]  /*da30*/  @P0 STS.128 [R166+0x3800], RZ ;  /* 0x003800ffa6000388 */ /* 0x0005e20000000c00 */
[C---:B------:R-:W-:Y:S03]  /*da40*/  @!P0 IMAD R4, R7.reuse, 0x60, RZ ;  /* 0x0000006007048824 */ /* 0x040fe600078e02ff */
[----:B------:R-:W-:Y:S01]  /*da50*/  @!PT LDS RZ, [RZ] ;  /* 0x00000000fffff984 */ /* 0x000fe20000000800 */
[----:B------:R-:W-:Y:S01]  /*da60*/  @!PT LDS RZ, [RZ] ;  /* 0x00000000fffff984 */ /* 0x000fe20000000800 */
[----:B------:R-:W-:Y:S01]  /*da70*/  @!PT LDS RZ, [RZ] ;  /* 0x00000000fffff984 */ /* 0x000fe20000000800 */
[----:B------:R2:W-:Y:S01]  /*da80*/  @!P0 LDGSTS.E.BYPASS.LTC128B.128 [R166+0x3800], desc[UR16][R16.64] ;  /* 0x0380000010a68fae */ /* 0x0005e2000b981a10 */
[----:B------:R-:W-:Y:S02]  /*da90*/  @!P0 IMAD R7, R7, 0xc0, RZ ;  /* 0x000000c007078824 */ /* 0x000fe400078e02ff */
[----:B------:R-:W-:Y:S01]  /*daa0*/  @!P0 IMAD.IADD R15, R4, 0x1, R15 ;  /* 0x00000001040f8824 */ /* 0x000fe200078e020f */
        /* <DEDUP_REMOVED lines=22> */
.L_x_5814:
[C---:B-1----:R-:W-:Y:S01]  /*dc10*/  IADD3 R2, PT, PT, R172.reuse, -0x3f, RZ ;  /* 0xffffffc1ac027810 */ /* 0x042fe20007ffe0ff */
[----:B--2---:R-:W-:Y:S01]  /*dc20*/  LDSM.16.MT88.4 R12, [R152+0x6000] ;  /* 0x00600000980c783b */ /* 0x004fe20000004200 */
        /* <DEDUP_REMOVED lines=13> */
[----:B------:R-:W-:Y:S01]  /*dd00*/  I2FP.F32.U32 R4, R4 ;  /* 0x0000000400047245 */ /* 0x000fe20000201000 */
[----:B------:R-:W-:Y:S01]  /*dd10*/  LDSM.16.MT88.4 R20, [R148+0x6000] ;  /* 0x006000009414783b */ /* 0x000fe20000004200 */
[----:B------:R-:W-:Y:S01]  /*dd20*/  IADD3 R5, PT, PT, R172, -0x20, RZ ;  /* 0xffffffe0ac057810 */ /* 0x000fe20007ffe0ff */
[CC--:B------:R-:W-:Y:S01]  /*dd30*/  FFMA.FTZ R63, R0.reuse, R2.reuse, R195 ;  /* 0x00000002003f7223 */ /* 0x0c0fe200000100c3 */
[----:B------:R-:W-:Y:S01]  /*dd40*/  FFMA.FTZ R199, R0, R2, R199 ;  /* 0x0000000200c77223 */ /* 0x000fe200000100c7 */
[----:B------:R-:W-:Y:S01]  /*dd50*/  IADD3 R2, PT, PT, R172, -0x27, RZ ;  /* 0xffffffd9ac027810 */ /* 0x000fe20007ffe0ff */
[CC--:B------:R-:W-:Y:S01]  /*dd60*/  FFMA.FTZ R191, R0.reuse, R4.reuse, R191 ;  /* 0x0000000400bf7223 */ /* 0x0c0fe200000100bf */
[----:B------:R-:W-:Y:S01]  /*dd70*/  FFMA.FTZ R187, R0, R4, R187 ;  /* 0x0000000400bb7223 */ /* 0x000fe200000100bb */
[----:B------:R-:W-:Y:S01]  /*dd80*/  IADD3 R4, PT, PT, R172, -0x28, RZ ;  /* 0xffffffd8ac047810 */ /* 0x000fe20007ffe0ff */
[----:B------:R-:W-:Y:S01]  /*dd90*/  LDSM.16.MT88.4 R28, [R103+0x6000] ;  /* 0x00600000671c783b */ /* 0x000fe20000004200 */
        /* <DEDUP_REMOVED lines=12> */
[C---:B------:R-:W-:Y:S01]  /*de60*/  IADD3 R4, PT, PT, R172.reuse, -0xf, RZ ;  /* 0xfffffff1ac047810 */ /* 0x040fe20007ffe0ff */
[----:B------:R-:W-:Y:S01]  /*de70*/  LDSM.16.MT88.4 R48, [R102+0x6000] ;  /* 0x006000006630783b */ /* 0x000fe20000004200 */
[----:B------:R-:W-:Y:S01]  /*de80*/  IADD3 R3, PT, PT, R172, -0x1f, RZ ;  /* 0xffffffe1ac037810 */ /* 0x000fe20007ffe0ff */
[C---:B------:R-:W-:Y:S01]  /*de90*/  FFMA.FTZ R64, R0.reuse, R2, R215 ;  /* 0x0000000200407223 */ /* 0x040fe200000100d7 */
[----:B------:R-:W-:Y:S01]  /*dea0*/  I2FP.F32.U32 R6, R6 ;  /* 0x0000000600067245 */ /* 0x000fe20000201000 */
[----:B------:R-:W-:Y:S01]  /*deb0*/  FFMA.FTZ R139, R0, R2, R139 ;  /* 0x00000002008b7223 */ /* 0x000fe2000001008b */
[----:B------:R-:W-:Y:S02]  /*dec0*/  IADD3 R5, PT, PT, R172, 0x8, RZ ;  /* 0x00000008ac057810 */ /* 0x000fe40007ffe0ff */
[----:B------:R-:W-:Y:S01]  /*ded0*/  I2FP.F32.U32 R4, R4 ;  /* 0x0000000400047245 */ /* 0x000fe20000201000 */
[CC--:B------:R-:W-:Y:S01]  /*dee0*/  FFMA.FTZ R189, R0.reuse, R6.reuse, R189 ;  /* 0x0000000600bd7223 */ /* 0x0c0fe200000100bd */
[----:B------:R-:W-:Y:S01]  /*def0*/  I2FP.F32.U32 R3, R3 ;  /* 0x0000000300037245 */ /* 0x000fe20000201000 */
[----:B------:R-:W-:Y:S01]  /*df00*/  FFMA.FTZ R185, R0, R6, R185 ;  /* 0x0000000600b97223 */ /* 0x000fe200000100b9 */
[----:B------:R-:W-:Y:S01]  /*df10*/  IADD3 R2, PT, PT, R172, 0x18, RZ ;  /* 0x00000018ac027810 */ /* 0x000fe20007ffe0ff */
[CC--:B------:R-:W-:Y:S01]  /*df20*/  FFMA.FTZ R66, R0.reuse, R4.reuse, R213 ;  /* 0x0000000400427223 */ /* 0x0c0fe200000100d5 */
[----:B------:R-:W-:Y:S01]  /*df30*/  I2FP.F32.U32 R5, R5 ;  /* 0x0000000500057245 */ /* 0x000fe20000201000 */
[----:B------:R-:W-:Y:S01]  /*df40*/  FFMA.FTZ R141, R0, R4, R141 ;  /* 0x00000004008d7223 */ /* 0x000fe2000001008d */
[----:B------:R-:W-:Y:S01]  /*df50*/  IADD3 R6, PT, PT, R172, -0x2f, RZ ;  /* 0xffffffd1ac067810 */ /* 0x000fe20007ffe0ff */
[CC--:B------:R-:W-:Y:S01]  /*df60*/  FFMA.FTZ R145, R0.reuse, R3.reuse, R145 ;  /* 0x0000000300917223 */ /* 0x0c0fe20000010091 */
[----:B------:R-:W-:Y:S01]  /*df70*/  I2FP.F32.U32 R2, R2 ;  /* 0x0000000200027245 */ /* 0x000fe20000201000 */
[----:B------:R-:W-:Y:S01]  /*df80*/  FFMA.FTZ R180, R0, R3, R180 ;  /* 0x0000000300b47223 */ /* 0x000fe200000100b4 */
[----:B------:R-:W-:Y:S01]  /*df90*/  IADD3 R4, PT, PT, R172, 0x19, RZ ;  /* 0x00000019ac047810 */ /* 0x000fe20007ffe0ff */
[-C--:B------:R-:W-:Y:S01]  /*dfa0*/  FFMA.FTZ R134, R0, R5.reuse, R134 ;  /* 0x0000000500867223 */ /* 0x080fe20000010086 */
[----:B------:R-:W-:Y:S01]  /*dfb0*/  IADD3 R3, PT, PT, R172, -0x10, RZ ;  /* 0xfffffff0ac037810 */ /* 0x000fe20007ffe0ff */
[C---:B------:R-:W-:Y:S01]  /*dfc0*/  FFMA.FTZ R131, R0.reuse, R5, R131 ;  /* 0x0000000500837223 */ /* 0x040fe20000010083 */
[----:B------:R-:W-:Y:S01]  /*dfd0*/  I2FP.F32.U32 R6, R6 ;  /* 0x0000000600067245 */ /* 0x000fe20000201000 */
[-C--:B------:R-:W-:Y:S01]  /*dfe0*/  FFMA.FTZ R126, R0, R2.reuse, R223 ;  /* 0x00000002007e7223 */ /* 0x080fe200000100df */
[----:B------:R-:W-:Y:S01]  /*dff0*/  IADD3 R5, PT, PT, R172, 0x20, RZ ;  /* 0x00000020ac057810 */ /* 0x000fe20007ffe0ff */
[C---:B------:R-:W-:Y:S01]  /*e000*/  FFMA.FTZ R123, R0.reuse, R2, R123 ;  /* 0x00000002007b7223 */ /* 0x040fe2000001007b */
[----:B------:R-:W-:Y:S01]  /*e010*/  I2FP.F32.U32 R4, R4 ;  /* 0x0000000400047245 */ /* 0x000fe20000201000 */
[CC--:B------:R-:W-:Y:S01]  /*e020*/  FFMA.FTZ R52, R0.reuse, R6.reuse, R197 ;  /* 0x0000000600347223 */ /* 0x0c0fe200000100c5 */
[----:B------:R-:W-:Y:S01]  /*e030*/  I2FP.F32.U32 R3, R3 ;  /* 0x0000000300037245 */ /* 0x000fe20000201000 */
[C---:B------:R-:W-:Y:S01]  /*e040*/  FFMA.FTZ R61, R0.reuse, R6, R193 ;  /* 0x00000006003d7223 */ /* 0x040fe200000100c1 */
[----:B------:R-:W-:Y:S01]  /*e050*/  FMNMX3.FTZ R2, R101, R181, R183, !PT ;  /* 0x000000b565027276 */ /* 0x000fe200078100b7 */
[CC--:B------:R-:W-:Y:S01]  /*e060*/  FFMA.FTZ R124, R0.reuse, R4.reuse, R221 ;  /* 0x00000004007c7223 */ /* 0x0c0fe200000100dd */
[----:B------:R-:W-:Y:S01]  /*e070*/  I2FP.F32.U32 R5, R5 ;  /* 0x0000000500057245 */ /* 0x000fe20000201000 */
[----:B------:R-:W-:Y:S01]  /*e080*/  FFMA.FTZ R121, R0, R4, R121 ;  /* 0x0000000400797223 */ /* 0x000fe20000010079 */
[----:B------:R-:W-:Y:S01]  /*e090*/  FMNMX3.FTZ R2, R2, R189, R191, !PT ;  /* 0x000000bd02027276 */ /* 0x000fe200078100bf */
[----:B------:R-:W-:Y:S01]  /*e0a0*/  FFMA.FTZ R142, R0, R3, R142 ;  /* 0x00000003008e7223 */ /* 0x000fe2000001008e */
[----:B------:R-:W-:Y:S01]  /*e0b0*/  FMNMX3.FTZ R4, R100, R9, R179, !PT ;  /* 0x0000000964047276 */ /* 0x000fe200078100b3 */
[----:B------:R-:W-:Y:S01]  /*e0c0*/  FFMA.FTZ R143, R0, R3, R143 ;  /* 0x00000003008f7223 */ /* 0x000fe2000001008f */
[----:B------:R-:W-:Y:S01]  /*e0d0*/  IADD3 R67, PT, PT, R172, -0x18, RZ ;  /* 0xffffffe8ac437810 */ /* 0x000fe20007ffe0ff */
[-C--:B------:R-:W-:Y:S01]  /*e0e0*/  FFMA.FTZ R122, R0, R5.reuse, R122 ;  /* 0x00000005007a7223 */ /* 0x080fe2000001007a */
[----:B------:R-:W-:Y:S01]  /*e0f0*/  IADD3 R65, PT, PT, R172, -0x17, RZ ;  /* 0xffffffe9ac417810 */ /* 0x000fe20007ffe0ff */
[----:B------:R-:W-:Y:S01]  /*e100*/  FFMA.FTZ R117, R0, R5, R117 ;  /* 0x0000000500757223 */ /* 0x000fe20000010075 */
[----:B------:R-:W-:Y:S01]  /*e110*/  IADD3 R3, PT, PT, R172, -0x7, RZ ;  /* 0xfffffff9ac037810 */ /* 0x000fe20007ffe0ff */
[----:B------:R-:W-:Y:S01]  /*e120*/  LDSM.16.MT88.4 R56, [R148+0x6800] ;  /* 0x006800009438783b */ /* 0x000fe20000004200 */
[----:B------:R-:W-:Y:S02]  /*e130*/  FMNMX3.FTZ R5, R2, R199, R52, !PT ;  /* 0x000000c702057276 */ /* 0x000fe40007810034 */
[----:B------:R-:W-:Y:S02]  /*e140*/  FMNMX3.FTZ R4, R4, R185, R187, !PT ;  /* 0x000000b904047276 */ /* 0x000fe400078100bb */
[----:B------:R-:W-:Y:S02]  /*e150*/  I2FP.F32.U32 R67, R67 ;  /* 0x0000004300437245 */ /* 0x000fe40000201000 */
[----:B------:R-:W-:Y:S02]  /*e160*/  I2FP.F32.U32 R65, R65 ;  /* 0x0000004100417245 */ /* 0x000fe40000201000 */
[----:B------:R-:W-:Y:S01]  /*e170*/  I2FP.F32.U32 R3, R3 ;  /* 0x0000000300037245 */ /* 0x000fe20000201000 */
[C---:B------:R-:W-:Y:S01]  /*e180*/  FFMA.FTZ R146, R0.reuse, R67, R146 ;  /* 0x0000004300927223 */ /* 0x040fe20000010092 */
[----:B------:R-:W-:Y:S01]  /*e190*/  FMNMX3.FTZ R5, R5, R34, R32, !PT ;  /* 0x0000002205057276 */ /* 0x000fe20007810020 */
[----:B------:R-:W-:Y:S01]  /*e1a0*/  FFMA.FTZ R144, R0, R65, R144 ;  /* 0x0000004100907223 */ /* 0x000fe20000010090 */
[----:B------:R-:W-:Y:S01]  /*e1b0*/  FMNMX3.FTZ R4, R4, R63, R61, !PT ;  /* 0x0000003f04047276 */ /* 0x000fe2000781003d */
[CC--:B------:R-:W-:Y:S01]  /*e1c0*/  FFMA.FTZ R140, R0.reuse, R3.reuse, R140 ;  /* 0x00000003008c7223 */ /* 0x0c0fe2000001008c */
[C---:B------:R-:W-:Y:S01]  /*e1d0*/  FFMA.FTZ R137, R0.reuse, R3, R137 ;  /* 0x0000000300897223 */ /* 0x040fe20000010089 */
[----:B------:R-:W-:Y:S01]  /*e1e0*/  FMNMX3.FTZ R5, R5, R182, R180, !PT ;  /* 0x000000b605057276 */ /* 0x000fe200078100b4 */
[----:B------:R-:W-:Y:S01]  /*e1f0*/  FFMA.FTZ R67, R0, R67, R211 ;  /* 0x0000004300437223 */ /* 0x000fe200000100d3 */
[----:B------:R-:W-:Y:S01]  /*e200*/  IADD3 R3, PT, PT, R172, 0x9, RZ ;  /* 0x00000009ac037810 */ /* 0x000fe20007ffe0ff */
[----:B------:R-:W-:Y:S01]  /*e210*/  FFMA.FTZ R65, R0, R65, R209 ;  /* 0x0000004100417223 */ /* 0x000fe200000100d1 */
[----:B------:R-:W-:Y:S02]  /*e220*/  FMNMX3.FTZ R4, R4, R35, R33, !PT ;  /* 0x0000002304047276 */ /* 0x000fe40007810021 */
[----:B------:R-:W-:Y:S02]  /*e230*/  IADD3 R7, PT, PT, R172, 0x1, RZ ;  /* 0x00000001ac077810 */ /* 0x000fe40007ffe0ff */
[----:B------:R-:W-:Y:S02]  /*e240*/  FMNMX3.FTZ R5, R5, R146, R144, !PT ;  /* 0x0000009205057276 */ /* 0x000fe40007810090 */
[----:B------:R-:W-:Y:S02]  /*e250*/  I2FP.F32.U32 R3, R3 ;  /* 0x0000000300037245 */ /* 0x000fe40000201000 */
[----:B------:R-:W-:Y:S02]  /*e260*/  FMNMX3.FTZ R4, R4, R147, R145, !PT ;  /* 0x0000009304047276 */ /* 0x000fe40007810091 */
[----:B------:R-:W-:Y:S01]  /*e270*/  I2FP.F32.U32 R7, R7 ;  /* 0x0000000700077245 */ /* 0x000fe20000201000 */
[CC--:B------:R-:W-:Y:S01]  /*e280*/  FFMA.FTZ R132, R0.reuse, R3.reuse, R132 ;  /* 0x0000000300847223 */ /* 0x0c0fe20000010084 */
[----:B------:R-:W-:Y:S01]  /*e290*/  FMNMX3.FTZ R5, R5, R142, R66, !PT ;  /* 0x0000008e05057276 */ /* 0x000fe20007810042 */
[----:B------:R-:W-:Y:S01]  /*e2a0*/  FFMA.FTZ R129, R0, R3, R129 ;  /* 0x0000000300817223 */ /* 0x000fe20000010081 */
[----:B------:R-:W-:Y:S01]  /*e2b0*/  FMNMX3.FTZ R4, R4, R67, R65, !PT ;  /* 0x0000004304047276 */ /* 0x000fe20007810041 */
[-C--:B------:R-:W-:Y:S01]  /*e2c0*/  FFMA.FTZ R136, R0, R7.reuse, R136 ;  /* 0x0000000700887223 */ /* 0x080fe20000010088 */
[----:B------:R-:W-:Y:S01]  /*e2d0*/  IADD3 R127, PT, PT, R172, 0x10, RZ ;  /* 0x00000010ac7f7810 */ /* 0x000fe20007ffe0ff */
[----:B------:R-:W-:Y:S01]  /*e2e0*/  FFMA.FTZ R133, R0, R7, R133 ;  /* 0x0000000700857223 */ /* 0x000fe20000010085 */
        /* <DEDUP_REMOVED lines=10> */
[----:B------:R-:W-:Y:S01]  /*e390*/  IADD3 R7, PT, PT, R172, 0x28, RZ ;  /* 0x00000028ac077810 */ /* 0x000fe20007ffe0ff */
[----:B------:R-:W-:Y:S01]  /*e3a0*/  FFMA.FTZ R120, R0, R3, R120 ;  /* 0x0000000300787223 */ /* 0x000fe20000010078 */
[----:B------:R-:W-:Y:S01]  /*e3b0*/  FMNMX3.FTZ R4, R4, R139, R137, !PT ;  /* 0x0000008b04047276 */ /* 0x000fe20007810089 */
[C---:B------:R-:W-:Y:S01]  /*e3c0*/  FFMA.FTZ R115, R0.reuse, R3, R115 ;  /* 0x0000000300737223 */ /* 0x040fe20000010073 */
[----:B------:R-:W-:Y:S01]  /*e3d0*/  FMNMX3.FTZ R5, R5, R134, R132, !PT ;  /* 0x0000008605057276 */ /* 0x000fe20007810084 */
[----:B------:R-:W-:Y:S01]  /*e3e0*/  FFMA.FTZ R127, R0, R127, R217 ;  /* 0x0000007f007f7223 */ /* 0x000fe200000100d9 */
[----:B------:R-:W-:Y:S01]  /*e3f0*/  IADD3 R3, PT, PT, R172, 0x29, RZ ;  /* 0x00000029ac037810 */ /* 0x000fe20007ffe0ff */
[----:B------:R-:W-:Y:S01]  /*e400*/  FFMA.FTZ R125, R0, R125, R219 ;  /* 0x0000007d007d7223 */ /* 0x000fe200000100db */
[----:B------:R-:W-:Y:S02]  /*e410*/  I2FP.F32.U32 R7, R7 ;  /* 0x0000000700077245 */ /* 0x000fe40000201000 */
[----:B------:R-:W-:Y:S02]  /*e420*/  FMNMX3.FTZ R4, R4, R135, R133, !PT ;  /* 0x0000008704047276 */ /* 0x000fe40007810085 */
[----:B------:R-:W-:Y:S01]  /*e430*/  FMNMX3.FTZ R5, R5, R130, R128, !PT ;  /* 0x0000008205057276 */ /* 0x000fe20007810080 */
[C---:B------:R-:W-:Y:S01]  /*e440*/  FFMA.FTZ R113, R0.reuse, R7, R113 ;  /* 0x0000000700717223 */ /* 0x040fe20000010071 */
[----:B------:R-:W-:Y:S01]  /*e450*/  I2FP.F32.U32 R3, R3 ;  /* 0x0000000300037245 */ /* 0x000fe20000201000 */
[----:B------:R-:W-:Y:S01]  /*e460*/  FFMA.FTZ R118, R0, R7, R118 ;  /* 0x0000000700767223 */ /* 0x000fe20000010076 */
[----:B------:R-:W-:Y:S02]  /*e470*/  FMNMX3.FTZ R6, R4, R131, R129, !PT ;  /* 0x0000008304067276 */ /* 0x000fe40007810081 */
[----:B------:R-:W-:Y:S01]  /*e480*/  IADD3 R2, PT, PT, R172, 0x30, RZ ;  /* 0x00000030ac027810 */ /* 0x000fe20007ffe0ff */
[-C--:B------:R-:W-:Y:S01]  /*e490*/  FFMA.FTZ R43, R0, R3.reuse, R43 ;  /* 0x00000003002b7223 */ /* 0x080fe2000001002b */
[----:B------:R-:W-:Y:S01]  /*e4a0*/  IADD3 R7, PT, PT, R172, 0x31, RZ ;  /* 0x00000031ac077810 */ /* 0x000fe20007ffe0ff */
[----:B------:R-:W-:Y:S01]  /*e4b0*/  FFMA.FTZ R116, R0, R3, R116 ;  /* 0x0000000300747223 */ /* 0x000fe20000010074 */
[----:B------:R-:W-:Y:S02]  /*e4c0*/  FMNMX3.FTZ R5, R5, R126, R124, !PT ;  /* 0x0000007e05057276 */ /* 0x000fe4000781007c */
[----:B------:R-:W-:Y:S02]  /*e4d0*/  FMNMX3.FTZ R6, R6, R127, R125, !PT ;  /* 0x0000007f06067276 */ /* 0x000fe4000781007d */
[----:B------:R-:W-:Y:S02]  /*e4e0*/  I2FP.F32.U32 R2, R2 ;  /* 0x0000000200027245 */ /* 0x000fe40000201000 */
[C---:B------:R-:W-:Y:S02]  /*e4f0*/  IADD3 R3, PT, PT, R172.reuse, 0x39, RZ ;  /* 0x00000039ac037810 */ /* 0x040fe40007ffe0ff */
[----:B------:R-:W-:Y:S01]  /*e500*/  IADD3 R4, PT, PT, R172, 0x38, RZ ;  /* 0x00000038ac047810 */ /* 0x000fe20007ffe0ff */
[CC--:B------:R-:W-:Y:S01]  /*e510*/  FFMA.FTZ R107, R0.reuse, R2.reuse, R225 ;  /* 0x00000002006b7223 */ /* 0x0c0fe200000100e1 */
[----:B------:R-:W-:Y:S01]  /*e520*/  I2FP.F32.U32 R7, R7 ;  /* 0x0000000700077245 */ /* 0x000fe20000201000 */
[----:B------:R-:W-:Y:S01]  /*e530*/  FFMA.FTZ R39, R0, R2, R39 ;  /* 0x0000000200277223 */ /* 0x000fe20000010027 */
[----:B------:R-:W-:Y:S02]  /*e540*/  FMNMX3.FTZ R5, R5, R122, R120, !PT ;  /* 0x0000007a05057276 */ /* 0x000fe40007810078 */
[----:B------:R-:W-:Y:S01]  /*e550*/  FMNMX3.FTZ R6, R6, R123, R121, !PT ;  /* 0x0000007b06067276 */ /* 0x000fe20007810079 */
[C---:B------:R-:W-:Y:S01]  /*e560*/  FFMA.FTZ R38, R0.reuse, R7, R38 ;  /* 0x0000000700267223 */ /* 0x040fe20000010026 */
[----:B------:R-:W-:Y:S01]  /*e570*/  I2FP.F32.U32 R3, R3 ;  /* 0x0000000300037245 */ /* 0x000fe20000201000 */
[C---:B------:R-:W-:Y:S01]  /*e580*/  FFMA.FTZ R104, R0.reuse, R7, R104 ;  /* 0x0000000700687223 */ /* 0x040fe20000010068 */
[----:B------:R-:W-:Y:S02]  /*e590*/  I2FP.F32.U32 R4, R4 ;  /* 0x0000000400047245 */ /* 0x000fe40000201000 */
[----:B------:R-:W-:Y:S01]  /*e5a0*/  FMNMX3.FTZ R2, R5, R118, R116, !PT ;  /* 0x0000007605027276 */ /* 0x000fe20007810074 */
[----:B------:R-:W-:Y:S01]  /*e5b0*/  FFMA.FTZ R36, R0, R3, R36 ;  /* 0x0000000300247223 */ /* 0x000fe20000010024 */
[----:B------:R-:W-:Y:S01]  /*e5c0*/  FMNMX3.FTZ R6, R6, R117, R115, !PT ;  /* 0x0000007506067276 */ /* 0x000fe20007810073 */
[-C--:B------:R-:W-:Y:S01]  /*e5d0*/  FFMA.FTZ R37, R0, R4.reuse, R37 ;  /* 0x0000000400257223 */ /* 0x080fe20000010025 */
[----:B------:R-:W-:Y:S01]  /*e5e0*/  FMNMX3.FTZ R2, R2, R39, R38, !PT ;  /* 0x0000002702027276 */ /* 0x000fe20007810026 */
[----:B------:R-:W-:Y:S01]  /*e5f0*/  FFMA.FTZ R105, R0, R3, R105 ;  /* 0x0000000300697223 */ /* 0x000fe20000010069 */
        /* <DEDUP_REMOVED lines=14> */
[----:B-1----:R-:W-:Y:S02]  /*e6e0*/  FMNMX.FTZ R3, R6, R3, !PT ;  /* 0x0000000306037209 */ /* 0x002fe40007810000 */
[----:B--2---:R-:W-:Y:S03]  /*e6f0*/  FMNMX.FTZ R2, R7, R2, !PT ;  /* 0x0000000207027209 */ /* 0x004fe60007810000 */
[C---:B------:R-:W-:Y:S01]  /*e700*/  FADD.FTZ R5, -R3.reuse, R100 ;  /* 0x0000006403057221 */ /* 0x040fe20000010100 */
[----:B------:R-:W-:Y:S01]  /*e710*/  FMUL.FTZ R100, R3, UR4 ;  /* 0x0000000403647c20 */ /* 0x000fe20008410000 */
[C---:B------:R-:W-:Y:S01]  /*e720*/  FSETP.NEU.FTZ.AND P0, PT, R2.reuse, -INF , PT ;  /* 0xff8000000200780b */ /* 0x040fe20003f1d000 */
[C---:B------:R-:W-:Y:S01]  /*e730*/  FADD.FTZ R4, -R2.reuse, R101 ;  /* 0x0000006502047221 */ /* 0x040fe20000010100 */
[----:B------:R-:W-:Y:S01]  /*e740*/  FMUL.FTZ R101, R2, UR4 ;  /* 0x0000000402657c20 */ /* 0x000fe20008410000 */
[----:B------:R-:W-:Y:S02]  /*e750*/  FMUL.FTZ R41, R5, UR4 ;  /* 0x0000000405297c20 */ /* 0x000fe40008410000 */
[----:B------:R-:W-:Y:S02]  /*e760*/  FMUL.FTZ R40, R4, UR4 ;  /* 0x0000000404287c20 */ /* 0x000fe40008410000 */
[----:B------:R-:W-:Y:S02]  /*e770*/  FSEL R101, R101, RZ, P0 ;  /* 0x000000ff65657208 */ /* 0x000fe40000000000 */
[----:B------:R-:W-:Y:S01]  /*e780*/  FSETP.NEU.FTZ.AND P0, PT, R3, -INF , PT ;  /* 0xff8000000300780b */ /* 0x000fe20003f1d000 */
[----:B------:R-:W1:Y:S02]  /*e790*/  MUFU.EX2 R41, R41 ;  /* 0x0000002900297308 */ /* 0x000e640000000800 */
[--C-:B------:R-:W-:Y:S01]  /*e7a0*/  FFMA.FTZ R109, R191, UR4, -R101.reuse ;  /* 0x00000004bf6d7c23 */ /* 0x100fe20008010865 */
[----:B------:R-:W-:Y:S01]  /*e7b0*/  FSEL R100, R100, RZ, P0 ;  /* 0x000000ff64647208 */ /* 0x000fe20000000000 */
[--C-:B------:R-:W-:Y:S01]  /*e7c0*/  FFMA.FTZ R119, R181, UR4, -R101.reuse ;  /* 0x00000004b5777c23 */ /* 0x100fe20008010865 */
[--C-:B------:R-:W-:Y:S01]  /*e7d0*/  FFMA.FTZ R42, R183, UR4, -R101.reuse ;  /* 0x00000004b72a7c23 */ /* 0x100fe20008010865 */
[--C-:B------:R-:W-:Y:S04]  /*e7e0*/  FFMA.FTZ R110, R189, UR4, -R101.reuse ;  /* 0x00000004bd6e7c23 */ /* 0x100fe80008010865 */
[----:B------:R-:W2:Y:S01]  /*e7f0*/  MUFU.EX2 R40, R40 ;  /* 0x0000002800287308 */ /* 0x000ea20000000800 */
[--C-:B------:R-:W-:Y:S01]  /*e800*/  FFMA.FTZ R114, R9, UR4, -R100.reuse ;  /* 0x0000000409727c23 */ /* 0x100fe20008010864 */
[--C-:B------:R-:W-:Y:S01]  /*e810*/  FFMA.FTZ R112, R179, UR4, -R100.reuse ;  /* 0x00000004b3707c23 */ /* 0x100fe20008010864 */
[--C-:B------:R-:W-:Y:S01]  /*e820*/  FFMA.FTZ R111, R185, UR4, -R100.reuse ;  /* 0x00000004b96f7c23 */ /* 0x100fe20008010864 */
[--C-:B------:R-:W-:Y:S06]  /*e830*/  FFMA.FTZ R108, R187, UR4, -R100.reuse ;  /* 0x00000004bb6c7c23 */ /* 0x100fec0008010864 */
[----:B------:R-:W-:Y:S01]  /*e840*/  MUFU.EX2 R109, R109 ;  /* 0x0000006d006d7308 */ /* 0x000fe20000000800 */
[--C-:B------:R-:W-:Y:S01]  /*e850*/  FFMA.FTZ R199, R199, UR4, -R101.reuse ;  /* 0x00000004c7c77c23 */ /* 0x100fe20008010865 */
[C---:B-1----:R-:W-:Y:S01]  /*e860*/  FMUL.FTZ R4, R41.reuse, R96 ;  /* 0x0000006029047220 */ /* 0x042fe20000410000 */
[C---:B------:R-:W-:Y:S07]  /*e870*/  FMUL.FTZ R5, R41.reuse, R97 ;  /* 0x0000006129057220 */ /* 0x040fee0000410000 */
[----:B------:R-:W-:Y:S01]  /*e880*/  MUFU.EX2 R119, R119 ;  /* 0x0000007700777308 */ /* 0x000fe20000000800 */
[C---:B------:R-:W-:Y:S01]  /*e890*/  FMUL.FTZ R8, R41.reuse, R92 ;  /* 0x0000005c29087220 */ /* 0x040fe20000410000 */
[C---:B------:R-:W-:Y:S01]  /*e8a0*/  FMUL.FTZ R9, R41.reuse, R93 ;  /* 0x0000005d29097220 */ /* 0x040fe20000410000 */
[C---:B------:R-:W-:Y:S07]  /*e8b0*/  FMUL.FTZ R17, R41.reuse, R85 ;  /* 0x0000005529117220 */ /* 0x040fee0000410000 */
[----:B------:R-:W1:Y:S01]  /*e8c0*/  MUFU.EX2 R42, R42 ;  /* 0x0000002a002a7308 */ /* 0x000e620000000800 */
        /* <DEDUP_REMOVED lines=8> */
[----:B------:R-:W-:Y:S01]  /*e950*/  FMUL.FTZ R16, R41, R84 ;  /* 0x0000005429107220 */ /* 0x000fe20000410000 */
[----:B------:R-:W-:Y:S01]  /*e960*/  LDSM.16.MT88.4 R92, [R152+0x9800] ;  /* 0x00980000985c783b */ /* 0x000fe20000004200 */
[--C-:B------:R-:W-:Y:S07]  /*e970*/  FFMA.FTZ R85, R124, UR4, -R101.reuse ;  /* 0x000000047c557c23 */ /* 0x100fee0008010865 */
[----:B------:R-:W3:Y:S01]  /*e980*/  MUFU.EX2 R112, R112 ;  /* 0x0000007000707308 */ /* 0x000ee20000000800 */
[--C-:B------:R-:W-:Y:S01]  /*e990*/  FFMA.FTZ R86, R127, UR4, -R100.reuse ;  /* 0x000000047f567c23 */ /* 0x100fe20008010864 */
[----:B-1----:R-:W-:Y:S01]  /*e9a0*/  F2FP.F16.F32.PACK_AB R45, R42, R119 ;  /* 0x000000772a2d723e */ /* 0x002fe200000000ff */
[----:B------:R-:W-:Y:S07]  /*e9b0*/  FMUL.FTZ R26, R40, R78 ;  /* 0x0000004e281a7220 */ /* 0x000fee0000410000 */
[----:B------:R-:W-:Y:S01]  /*e9c0*/  MUFU.EX2 R111, R111 ;  /* 0x0000006f006f7308 */ /* 0x000fe20000000800 */
[--C-:B------:R-:W-:Y:S01]  /*e9d0*/  FFMA.FTZ R78, R52, UR4, -R101.reuse ;  /* 0x00000004344e7c23 */ /* 0x100fe20008010865 */
[----:B--2---:R-:W-:Y:S01]  /*e9e0*/  F2FP.F16.F32.PACK_AB R47, R109, R110 ;  /* 0x0000006e6d2f723e */ /* 0x004fe200000000ff */
[----:B------:R-:W1:Y:S07]  /*e9f0*/  LDSM.16.MT88.4 R52, [R152+0x6800] ;  /* 0x006800009834783b */ /* 0x000e6e0000004200 */
[----:B------:R-:W2:Y:S01]  /*ea00*/  MUFU.EX2 R108, R108 ;  /* 0x0000006c006c7308 */ /* 0x000ea20000000800 */
[--C-:B------:R-:W-:Y:S01]  /*ea10*/  FFMA.FTZ R84, R138, UR4, -R101.reuse ;  /* 0x000000048a547c23 */ /* 0x100fe20008010865 */
[--C-:B------:R-:W-:Y:S01]  /*ea20*/  FFMA.FTZ R138, R133, UR4, -R100.reuse ;  /* 0x00000004858a7c23 */ /* 0x100fe20008010864 */
[----:B------:R-:W-:Y:S07]  /*ea30*/  FMUL.FTZ R27, R40, R79 ;  /* 0x0000004f281b7220 */ /* 0x000fee0000410000 */
[----:B------:R-:W-:Y:S01]  /*ea40*/  MUFU.EX2 R127, R85 ;  /* 0x00000055007f7308 */ /* 0x000fe20000000800 */
[----:B------:R-:W-:Y:S01]  /*ea50*/  FMUL.FTZ R24, R41, R76 ;  /* 0x0000004c29187220 */ /* 0x000fe20000410000 */
[----:B---3--:R-:W-:Y:S01]  /*ea60*/  F2FP.F16.F32.PACK_AB R44, R112, R114 ;  /* 0x00000072702c723e */ /* 0x008fe200000000ff */
[--C-:B------:R-:W-:Y:S01]  /*ea70*/  FFMA.FTZ R76, R32, UR4, -R101.reuse ;  /* 0x00000004204c7c23 */ /* 0x100fe20008010865 */
[--C-:B------:R-:W-:Y:S06]  /*ea80*/  FFMA.FTZ R32, R63, UR4, -R100.reuse ;  /* 0x000000043f207c23 */ /* 0x100fec0008010864 */
[----:B------:R-:W-:Y:S01]  /*ea90*/  MUFU.EX2 R79, R199 ;  /* 0x000000c7004f7308 */ /* 0x000fe20000000800 */
[----:B------:R-:W-:Y:S01]  /*eaa0*/  FMUL.FTZ R25, R41, R77 ;  /* 0x0000004d29197220 */ /* 0x000fe20000410000 */
[--C-:B------:R-:W-:Y:S01]  /*eab0*/  FFMA.FTZ R77, R34, UR4, -R101.reuse ;  /* 0x00000004224d7c23 */ /* 0x100fe20008010865 */
[----:B------:R-:W-:Y:S07]  /*eac0*/  FMUL.FTZ R34, R40, R70 ;  /* 0x0000004628227220 */ /* 0x000fee0000410000 */
[----:B------:R-:W3:Y:S01]  /*ead0*/  MUFU.EX2 R78, R78 ;  /* 0x0000004e004e7308 */ /* 0x000ee20000000800 */
[----:B--2---:R-:W-:Y:S01]  /*eae0*/  F2FP.F16.F32.PACK_AB R46, R108, R111 ;  /* 0x0000006f6c2e723e */ /* 0x004fe200000000ff */
[--C-:B------:R-:W-:Y:S01]  /*eaf0*/  FFMA.FTZ R97, R137, UR4, -R100.reuse ;  /* 0x0000000489617c23 */ /* 0x100fe20008010864 */
[--C-:B------:R-:W-:Y:S07]  /*eb00*/  FFMA.FTZ R137, R136, UR4, -R101.reuse ;  /* 0x0000000488897c23 */ /* 0x100fee0008010865 */
[----:B------:R-:W-:Y:S01]  /*eb10*/  MUFU.EX2 R77, R77 ;  /* 0x0000004d004d7308 */ /* 0x000fe20000000800 */
[----:B------:R-:W-:Y:S01]  /*eb20*/  FFMA.FTZ R130, R130, UR4, -R101 ;  /* 0x0000000482827c23 */ /* 0x000fe20008010865 */
[----:B------:R-:W-:Y:S01]  /*eb30*/  FFMA.FTZ R123, R123, UR4, -R100 ;  /* 0x000000047b7b7c23 */ /* 0x000fe20008010864 */
[----:B------:R-:W-:Y:S01]  /*eb40*/  FFMA.FTZ R119, R40, R175, R119 ;  /* 0x000000af28777223 */ /* 0x000fe20000010077 */
[C---:B------:R-:W-:Y:S06]  /*eb50*/  HMMA.16816.F32 R4, R44.reuse, R12, R4 ;  /* 0x0000000c2c04723c */ /* 0x040fec0000001804 */
[----:B------:R-:W2:Y:S01]  /*eb60*/  MUFU.EX2 R76, R76 ;  /* 0x0000004c004c7308 */ /* 0x000ea20000000800 */
[C---:B------:R-:W-:Y:S01]  /*eb70*/  FMUL.FTZ R13, R41.reuse, R89 ;  /* 0x00000059290d7220 */ /* 0x040fe20000410000 */
[--C-:B------:R-:W-:Y:S08]  /*eb80*/  FFMA.FTZ R89, R66, UR4, -R101.reuse ;  /* 0x0000000442597c23 */ /* 0x100ff00008010865 */
[----:B------:R-:W-:Y:S01]  /*eb90*/  MUFU.EX2 R97, R97 ;  /* 0x0000006100617308 */ /* 0x000fe20000000800 */
[C---:B------:R-:W-:Y:S03]  /*eba0*/  HMMA.16816.F32 R8, R44.reuse, R14, R8 ;  /* 0x0000000e2c08723c */ /* 0x040fe60000001808 */
[C---:B------:R-:W-:Y:S01]  /*ebb0*/  FMUL.FTZ R15, R40.reuse, R91 ;  /* 0x0000005b280f7220 */ /* 0x040fe20000410000 */
[----:B------:R-:W-:Y:S01]  /*ebc0*/  FMUL.FTZ R14, R40, R90 ;  /* 0x0000005a280e7220 */ /* 0x000fe20000410000 */
[C---:B------:R-:W-:Y:S01]  /*ebd0*/  FMUL.FTZ R12, R41.reuse, R88 ;  /* 0x00000058290c7220 */ /* 0x040fe20000410000 */
[----:B------:R-:W-:Y:S03]  /*ebe0*/  FFMA.FTZ R91, R64, UR4, -R101 ;  /* 0x00000004405b7c23 */ /* 0x000fe60008010865 */
[----:B------:R4:W-:Y:S01]  /*ebf0*/  MUFU.EX2 R136, R84 ;  /* 0x0000005400887308 */ /* 0x0009e20000000800 */
[C---:B------:R-:W-:Y:S01]  /*ec00*/  FFMA.FTZ R114, R41.reuse, R178, R114 ;  /* 0x000000b229727223 */ /* 0x040fe20000010072 */
[----:B------:R-:W-:Y:S01]  /*ec10*/  FADD.FTZ R119, R42, R119 ;  /* 0x000000772a777221 */ /* 0x000fe20000010000 */
[--C-:B------:R-:W-:Y:S07]  /*ec20*/  FFMA.FTZ R70, R180, UR4, -R101.reuse ;  /* 0x00000004b4467c23 */ /* 0x100fee0008010865 */
[----:B------:R-:W-:Y:S01]  /*ec30*/  MUFU.EX2 R89, R89 ;  /* 0x0000005900597308 */ /* 0x000fe20000000800 */
[C---:B------:R-:W-:Y:S03]  /*ec40*/  HMMA.16816.F32 R12, R44.reuse, R20, R12 ;  /* 0x000000142c0c723c */ /* 0x040fe6000000180c */
[----:B------:R-:W-:Y:S01]  /*ec50*/  FMUL.FTZ R20, R41, R80 ;  /* 0x0000005029147220 */ /* 0x000fe20000410000 */
[--C-:B------:R-:W-:Y:S01]  /*ec60*/  FFMA.FTZ R80, R61, UR4, -R100.reuse ;  /* 0x000000043d507c23 */ /* 0x100fe20008010864 */
[----:B------:R-:W-:Y:S01]  /*ec70*/  FMUL.FTZ R21, R41, R81 ;  /* 0x0000005129157220 */ /* 0x000fe20000410000 */
[----:B------:R-:W5:Y:S03]  /*ec80*/  LDSM.16.MT88.4 R60, [R103+0x6800] ;  /* 0x00680000673c783b */ /* 0x000f660000004200 */
[----:B------:R-:W-:Y:S01]  /*ec90*/  MUFU.EX2 R70, R70 ;  /* 0x0000004600467308 */ /* 0x000fe20000000800 */
[C---:B------:R-:W-:Y:S03]  /*eca0*/  HMMA.16816.F32 R16, R44.reuse, R22, R16 ;  /* 0x000000162c10723c */ /* 0x040fe60000001810 */
[C---:B------:R-:W-:Y:S01]  /*ecb0*/  FMUL.FTZ R22, R40.reuse, R82 ;  /* 0x0000005228167220 */ /* 0x040fe20000410000 */
[----:B------:R-:W-:Y:S01]  /*ecc0*/  FMUL.FTZ R23, R40, R83 ;  /* 0x0000005328177220 */ /* 0x000fe20000410000 */
[--C-:B----4-:R-:W-:Y:S01]  /*ecd0*/  FFMA.FTZ R84, R126, UR4, -R101.reuse ;  /* 0x000000047e547c23 */ /* 0x110fe20008010865 */
[--C-:B------:R-:W-:Y:S01]  /*ece0*/  FFMA.FTZ R126, R125, UR4, -R100.reuse ;  /* 0x000000047d7e7c23 */ /* 0x100fe20008010864 */
[--C-:B------:R-:W-:Y:S02]  /*ecf0*/  FFMA.FTZ R83, R182, UR4, -R101.reuse ;  /* 0x00000004b6537c23 */ /* 0x100fe40008010865 */
[----:B------:R-:W-:Y:S01]  /*ed00*/  MUFU.EX2 R125, R86 ;  /* 0x00000056007d7308 */ /* 0x000fe20000000800 */
[--C-:B------:R-:W-:Y:S01]  /*ed10*/  FFMA.FTZ R82, R147, UR4, -R100.reuse ;  /* 0x0000000493527c23 */ /* 0x100fe20008010864 */
[--C-:B------:R-:W-:Y:S01]  /*ed20*/  FFMA.FTZ R81, R145, UR4, -R100.reuse ;  /* 0x0000000491517c23 */ /* 0x100fe20008010864 */
[C---:B------:R-:W-:Y:S07]  /*ed30*/  HMMA.16816.F32 R20, R44.reuse, R28, R20 ;  /* 0x0000001c2c14723c */ /* 0x040fee0000001814 */
[----:B------:R4:W-:Y:S01]  /*ed40*/  MUFU.EX2 R124, R84 ;  /* 0x00000054007c7308 */ /* 0x0009e20000000800 */
[C---:B------:R-:W-:Y:S01]  /*ed50*/  FMUL.FTZ R28, R41.reuse, R72 ;  /* 0x00000048291c7220 */ /* 0x040fe20000410000 */
[----:B------:R-:W-:Y:S08]  /*ed60*/  FMUL.FTZ R29, R41, R73 ;  /* 0x00000049291d7220 */ /* 0x000ff00000410000 */
[----:B------:R-:W-:Y:S01]  /*ed70*/  MUFU.EX2 R83, R83 ;  /* 0x0000005300537308 */ /* 0x000fe20000000800 */
[--C-:B------:R-:W-:Y:S01]  /*ed80*/  FFMA.FTZ R72, R35, UR4, -R100.reuse ;  /* 0x0000000423487c23 */ /* 0x100fe20008010864 */
[C---:B------:R-:W-:Y:S01]  /*ed90*/  FMUL.FTZ R35, R40.reuse, R71 ;  /* 0x0000004728237220 */ /* 0x040fe20000410000 */
[C---:B------:R-:W-:Y:S07]  /*eda0*/  HMMA.16816.F32 R24, R44.reuse, R30, R24 ;  /* 0x0000001e2c18723c */ /* 0x040fee0000001818 */
[----:B------:R1:W-:Y:S01]  /*edb0*/  MUFU.EX2 R73, R80 ;  /* 0x0000005000497308 */ /* 0x0003e20000000800 */
[C---:B------:R-:W-:Y:S01]  /*edc0*/  FMUL.FTZ R30, R40.reuse, R74 ;  /* 0x0000004a281e7220 */ /* 0x040fe20000410000 */
[----:B------:R-:W-:Y:S08]  /*edd0*/  FMUL.FTZ R31, R40, R75 ;  /* 0x0000004b281f7220 */ /* 0x000ff00000410000 */
[----:B------:R3:W5:Y:S01]  /*ede0*/  MUFU.EX2 R74, R32 ;  /* 0x00000020004a7308 */ /* 0x0007620000000800 */
[--C-:B------:R-:W-:Y:S01]  /*edf0*/  FFMA.FTZ R75, R33, UR4, -R100.reuse ;  /* 0x00000004214b7c23 */ /* 0x100fe20008010864 */
[----:B----4-:R-:W-:Y:S01]  /*ee00*/  LDSM.16.MT88.4 R84, [R148+0x9800] ;  /* 0x009800009454783b */ /* 0x010fe20000004200 */
[----:B------:R-:W-:Y:S07]  /*ee10*/  FMUL.FTZ R33, R41, R69 ;  /* 0x0000004529217220 */ /* 0x000fee0000410000 */
[----:B------:R-:W-:Y:S01]  /*ee20*/  MUFU.EX2 R72, R72 ;  /* 0x0000004800487308 */ /* 0x000fe20000000800 */
[--C-:B------:R-:W-:Y:S01]  /*ee30*/  FFMA.FTZ R69, R144, UR4, -R101.reuse ;  /* 0x0000000490457c23 */ /* 0x100fe20008010865 */
[C---:B------:R-:W-:Y:S08]  /*ee40*/  HMMA.16816.F32 R28, R44.reuse, R48, R28 ;  /* 0x000000302c1c723c */ /* 0x040ff0000000181c */
[----:B------:R4:W5:Y:S01]  /*ee50*/  MUFU.EX2 R71, R75 ;  /* 0x0000004b00477308 */ /* 0x0009620000000800 */
[--C-:B------:R-:W-:Y:S01]  /*ee60*/  FFMA.FTZ R96, R142, UR4, -R101.reuse ;  /* 0x000000048e607c23 */ /* 0x100fe20008010865 */
[--C-:B-1----:R-:W-:Y:S01]  /*ee70*/  FFMA.FTZ R80, R67, UR4, -R100.reuse ;  /* 0x0000000443507c23 */ /* 0x102fe20008010864 */
[--C-:B------:R-:W-:Y:S07]  /*ee80*/  FFMA.FTZ R88, R140, UR4, -R101.reuse ;  /* 0x000000048c587c23 */ /* 0x100fee0008010865 */
[----:B------:R-:W-:Y:S01]  /*ee90*/  MUFU.EX2 R126, R126 ;  /* 0x0000007e007e7308 */ /* 0x000fe20000000800 */
[--C-:B------:R-:W-:Y:S01]  /*eea0*/  FFMA.FTZ R98, R143, UR4, -R100.reuse ;  /* 0x000000048f627c23 */ /* 0x100fe20008010864 */
[----:B---3--:R-:W-:Y:S01]  /*eeb0*/  FMUL.FTZ R32, R41, R68 ;  /* 0x0000004429207220 */ /* 0x008fe20000410000 */
[--C-:B------:R-:W-:Y:S07]  /*eec0*/  FFMA.FTZ R68, R146, UR4, -R101.reuse ;  /* 0x0000000492447c23 */ /* 0x100fee0008010865 */
[----:B------:R-:W-:Y:S01]  /*eed0*/  MUFU.EX2 R69, R69 ;  /* 0x0000004500457308 */ /* 0x000fe20000000800 */
[--C-:B------:R-:W-:Y:S01]  /*eee0*/  FFMA.FTZ R99, R141, UR4, -R100.reuse ;  /* 0x000000048d637c23 */ /* 0x100fe20008010864 */
[--C-:B------:R-:W-:Y:S01]  /*eef0*/  FFMA.FTZ R90, R139, UR4, -R100.reuse ;  /* 0x000000048b5a7c23 */ /* 0x100fe20008010864 */
[--C-:B------:R-:W-:Y:S07]  /*ef00*/  FFMA.FTZ R131, R131, UR4, -R100.reuse ;  /* 0x0000000483837c23 */ /* 0x100fee0008010864 */
[----:B------:R-:W-:Y:S01]  /*ef10*/  MUFU.EX2 R82, R82 ;  /* 0x0000005200527308 */ /* 0x000fe20000000800 */
[----:B------:R-:W-:Y:S01]  /*ef20*/  HMMA.16816.F32 R32, R44, R50, R32 ;  /* 0x000000322c20723c */ /* 0x000fe20000001820 */
[----:B------:R-:W1:Y:S02]  /*ef30*/  LDSM.16.MT88.4 R48, [R102+0x6800] ;  /* 0x006800006630783b */ /* 0x000e640000004200 */
[----:B------:R-:W-:Y:S01]  /*ef40*/  F2FP.F16.F32.PACK_AB R45, R78, R79 ;  /* 0x0000004f4e2d723e */ /* 0x000fe200000000ff */
[--C-:B----4-:R-:W-:Y:S01]  /*ef50*/  FFMA.FTZ R75, R65, UR4, -R100.reuse ;  /* 0x00000004414b7c23 */ /* 0x110fe20008010864 */
[----:B--2---:R-:W-:Y:S04]  /*ef60*/  F2FP.F16.F32.PACK_AB R47, R76, R77 ;  /* 0x0000004d4c2f723e */ /* 0x004fe800000000ff */
[----:B------:R-:W2:Y:S01]  /*ef70*/  MUFU.EX2 R68, R68 ;  /* 0x0000004400447308 */ /* 0x000ea20000000800 */
[----:B-----5:R-:W-:Y:S01]  /*ef80*/  F2FP.F16.F32.PACK_AB R44, R73, R74 ;  /* 0x0000004a492c723e */ /* 0x020fe200000000ff */
[--C-:B------:R-:W-:Y:S01]  /*ef90*/  FFMA.FTZ R116, R116, UR4, -R101.reuse ;  /* 0x0000000474747c23 */ /* 0x100fe20008010865 */
[----:B------:R-:W-:Y:S01]  /*efa0*/  F2FP.F16.F32.PACK_AB R46, R71, R72 ;  /* 0x00000048472e723e */ /* 0x000fe200000000ff */
[----:B------:R-:W-:Y:S06]  /*efb0*/  LDSM.16.MT88.4 R64, [R148+0x7800] ;  /* 0x007800009440783b */ /* 0x000fec0000004200 */
[----:B------:R-:W3:Y:S01]  /*efc0*/  MUFU.EX2 R81, R81 ;  /* 0x0000005100517308 */ /* 0x000ee20000000800 */
[----:B------:R-:W-:Y:S01]  /*efd0*/  FFMA.FTZ R113, R113, UR4, -R100 ;  /* 0x0000000471717c23 */ /* 0x000fe20008010864 */
[----:B------:R-:W-:Y:S01]  /*efe0*/  FFMA.FTZ R39, R39, UR4, -R101 ;  /* 0x0000000427277c23 */ /* 0x000fe20008010865 */
[----:B------:R-:W-:Y:S07]  /*eff0*/  FADD.FTZ R114, R112, R114 ;  /* 0x0000007270727221 */ /* 0x000fee0000010000 */
[----:B------:R-:W-:Y:S01]  /*f000*/  MUFU.EX2 R80, R80 ;  /* 0x0000005000507308 */ /* 0x000fe20000000800 */
[C---:B------:R-:W-:Y:S09]  /*f010*/  HMMA.16816.F32 R4, R44.reuse, R52, R4 ;  /* 0x000000342c04723c */ /* 0x040ff20000001804 */
[----:B------:R-:W4:Y:S01]  /*f020*/  MUFU.EX2 R75, R75 ;  /* 0x0000004b004b7308 */ /* 0x000f220000000800 */
[----:B------:R-:W-:Y:S01]  /*f030*/  FADD.FTZ R111, R111, R114 ;  /* 0x000000726f6f7221 */ /* 0x000fe20000010000 */
[----:B------:R-:W-:Y:S08]  /*f040*/  ISETP.NE.AND P0, PT, R173, RZ, PT ;  /* 0x000000ffad00720c */ /* 0x000ff00003f05270 */
[----:B------:R-:W5:Y:S01]  /*f050*/  MUFU.EX2 R96, R96 ;  /* 0x0000006000607308 */ /* 0x000f620000000800 */
[C---:B------:R-:W-:Y:S01]  /*f060*/  HMMA.16816.F32 R8, R44.reuse, R54, R8 ;  /* 0x000000362c08723c */ /* 0x040fe20000001808 */
[----:B------:R-:W5:Y:S08]  /*f070*/  LDSM.16.MT88.4 R52, [R152+0x7000] ;  /* 0x007000009834783b */ /* 0x000f700000004200 */
[----:B------:R-:W-:Y:S01]  /*f080*/  MUFU.EX2 R91, R91 ;  /* 0x0000005b005b7308 */ /* 0x000fe20000000800 */
[----:B------:R-:W-:Y:S09]  /*f090*/  FADD.FTZ R111, R108, R111 ;  /* 0x0000006f6c6f7221 */ /* 0x000ff20000010000 */
[----:B------:R-:W5:Y:S01]  /*f0a0*/  MUFU.EX2 R88, R88 ;  /* 0x0000005800587308 */ /* 0x000f620000000800 */
[C---:B------:R-:W-:Y:S09]  /*f0b0*/  HMMA.16816.F32 R12, R44.reuse, R56, R12 ;  /* 0x000000382c0c723c */ /* 0x040ff2000000180c */
[----:B------:R-:W-:Y:S01]  /*f0c0*/  MUFU.EX2 R98, R98 ;  /* 0x0000006200627308 */ /* 0x000fe20000000800 */
[----:B------:R-:W-:Y:S09]  /*f0d0*/  FADD.FTZ R74, R74, R111 ;  /* 0x0000006f4a4a7221 */ /* 0x000ff20000010000 */
[----:B------:R-:W5:Y:S01]  /*f0e0*/  MUFU.EX2 R99, R99 ;  /* 0x0000006300637308 */ /* 0x000f620000000800 */
[C---:B------:R-:W-:Y:S01]  /*f0f0*/  HMMA.16816.F32 R16, R44.reuse, R58, R16 ;  /* 0x0000003a2c10723c */ /* 0x040fe20000001810 */
[----:B------:R-:W5:Y:S08]  /*f100*/  LDSM.16.MT88.4 R56, [R148+0x7000] ;  /* 0x007000009438783b */ /* 0x000f700000004200 */
[----:B------:R-:W5:Y:S01]  /*f110*/  MUFU.EX2 R90, R90 ;  /* 0x0000005a005a7308 */ /* 0x000f620000000800 */
[----:B------:R-:W-:Y:S09]  /*f120*/  FADD.FTZ R73, R73, R74 ;  /* 0x0000004a49497221 */ /* 0x000ff20000010000 */
[----:B------:R-:W5:Y:S01]  /*f130*/  MUFU.EX2 R137, R137 ;  /* 0x0000008900897308 */ /* 0x000f620000000800 */
[C---:B------:R-:W-:Y:S09]  /*f140*/  HMMA.16816.F32 R20, R44.reuse, R60, R20 ;  /* 0x0000003c2c14723c */ /* 0x040ff20000001814 */
[----:B------:R-:W-:Y:S01]  /*f150*/  MUFU.EX2 R138, R138 ;  /* 0x0000008a008a7308 */ /* 0x000fe20000000800 */
[----:B------:R-:W-:Y:S01]  /*f160*/  FADD.FTZ R72, R72, R73 ;  /* 0x0000004948487221 */ /* 0x000fe20000010000 */
[C---:B------:R-:W-:Y:S01]  /*f170*/  HMMA.16816.F32 R24, R44.reuse, R62, R24 ;  /* 0x0000003e2c18723c */ /* 0x040fe20000001818 */
[----:B------:R-:W5:Y:S02]  /*f180*/  LDSM.16.MT88.4 R60, [R103+0x7000] ;  /* 0x00700000673c783b */ /* 0x000f640000004200 */
[----:B------:R-:W-:Y:S05]  /*f190*/  FADD.FTZ R71, R71, R72 ;  /* 0x0000004847477221 */ /* 0x000fea0000010000 */
[C---:B-1----:R-:W-:Y:S08]  /*f1a0*/  HMMA.16816.F32 R28, R44.reuse, R48, R28 ;  /* 0x000000302c1c723c */ /* 0x042ff0000000181c */
[----:B------:R-:W-:Y:S01]  /*f1b0*/  HMMA.16816.F32 R32, R44, R50, R32 ;  /* 0x000000322c20723c */ /* 0x000fe20000001820 */
[----:B------:R-:W1:Y:S02]  /*f1c0*/  LDSM.16.MT88.4 R48, [R102+0x7000] ;  /* 0x007000006630783b */ /* 0x000e640000004200 */
[----:B------:R-:W-:Y:S02]  /*f1d0*/  F2FP.F16.F32.PACK_AB R45, R70, R83 ;  /* 0x00000053462d723e */ /* 0x000fe400000000ff */
[----:B--2---:R-:W-:Y:S02]  /*f1e0*/  F2FP.F16.F32.PACK_AB R47, R69, R68 ;  /* 0x00000044452f723e */ /* 0x004fe400000000ff */
[----:B---3--:R-:W-:Y:S01]  /*f1f0*/  F2FP.F16.F32.PACK_AB R44, R81, R82 ;  /* 0x00000052512c723e */ /* 0x008fe200000000ff */
[----:B------:R-:W-:Y:S01]  /*f200*/  FADD.FTZ R82, R82, R71 ;  /* 0x0000004752527221 */ /* 0x000fe20000010000 */
[----:B----4-:R-:W-:Y:S03]  /*f210*/  F2FP.F16.F32.PACK_AB R46, R75, R80 ;  /* 0x000000504b2e723e */ /* 0x010fe600000000ff */
[----:B------:R-:W-:Y:S04]  /*f220*/  FADD.FTZ R81, R81, R82 ;  /* 0x0000005251517221 */ /* 0x000fe80000010000 */
[C---:B-----5:R-:W-:Y:S03]  /*f230*/  HMMA.16816.F32 R4, R44.reuse, R52, R4 ;  /* 0x000000342c04723c */ /* 0x060fe60000001804 */
[----:B------:R-:W-:Y:S04]  /*f240*/  FADD.FTZ R80, R80, R81 ;  /* 0x0000005150507221 */ /* 0x000fe80000010000 */
[----:B------:R-:W-:Y:S01]  /*f250*/  FADD.FTZ R75, R75, R80 ;  /* 0x000000504b4b7221 */ /* 0x000fe20000010000 */
        /* <DEDUP_REMOVED lines=8> */
[C---:B-1----:R-:W-:Y:S08]  /*f2e0*/  HMMA.16816.F32 R28, R44.reuse, R48, R28 ;  /* 0x000000302c1c723c */ /* 0x042ff0000000181c */
[----:B------:R-:W-:Y:S01]  /*f2f0*/  HMMA.16816.F32 R32, R44, R50, R32 ;  /* 0x000000322c20723c */ /* 0x000fe20000001820 */
[----:B------:R-:W1:Y:S02]  /*f300*/  LDSM.16.MT88.4 R48, [R102+0x7800] ;  /* 0x007800006630783b */ /* 0x000e640000004200 */
[----:B------:R-:W-:Y:S02]  /*f310*/  F2FP.F16.F32.PACK_AB R45, R89, R96 ;  /* 0x00000060592d723e */ /* 0x000fe400000000ff */
[----:B------:R-:W-:Y:S02]  /*f320*/  F2FP.F16.F32.PACK_AB R47, R88, R91 ;  /* 0x0000005b582f723e */ /* 0x000fe400000000ff */
[----:B------:R-:W-:Y:S01]  /*f330*/  F2FP.F16.F32.PACK_AB R44, R99, R98 ;  /* 0x00000062632c723e */ /* 0x000fe200000000ff */
[----:B------:R-:W-:Y:S01]  /*f340*/  FADD.FTZ R98, R98, R75 ;  /* 0x0000004b62627221 */ /* 0x000fe20000010000 */
[----:B------:R-:W-:Y:S03]  /*f350*/  F2FP.F16.F32.PACK_AB R46, R97, R90 ;  /* 0x0000005a612e723e */ /* 0x000fe600000000ff */
[----:B------:R-:W-:Y:S04]  /*f360*/  FADD.FTZ R99, R99, R98 ;  /* 0x0000006263637221 */ /* 0x000fe80000010000 */
[C---:B--2---:R-:W-:Y:S08]  /*f370*/  HMMA.16816.F32 R4, R44.reuse, R52, R4 ;  /* 0x000000342c04723c */ /* 0x044ff00000001804 */
[C---:B------:R-:W-:Y:S01]  /*f380*/  HMMA.16816.F32 R8, R44.reuse, R54, R8 ;  /* 0x000000362c08723c */ /* 0x040fe20000001808 */
[----:B------:R-:W2:Y:S07]  /*f390*/  LDSM.16.MT88.4 R52, [R152+0x8000] ;  /* 0x008000009834783b */ /* 0x000eae0000004200 */
[C---:B------:R-:W-:Y:S03]  /*f3a0*/  HMMA.16816.F32 R12, R44.reuse, R64, R12 ;  /* 0x000000402c0c723c */ /* 0x040fe6000000180c */
[--C-:B------:R-:W-:Y:S01]  /*f3b0*/  FFMA.FTZ R64, R132, UR4, -R101.reuse ;  /* 0x0000000484407c23 */ /* 0x100fe20008010865 */
[--C-:B------:R-:W-:Y:S03]  /*f3c0*/  FFMA.FTZ R65, R135, UR4, -R100.reuse ;  /* 0x0000000487417c23 */ /* 0x100fe60008010864 */
[----:B------:R-:W-:Y:S01]  /*f3d0*/  MUFU.EX2 R135, R64 ;  /* 0x0000004000877308 */ /* 0x000fe20000000800 */
[C---:B------:R-:W-:Y:S03]  /*f3e0*/  HMMA.16816.F32 R16, R44.reuse, R66, R16 ;  /* 0x000000422c10723c */ /* 0x040fe60000001810 */
[--C-:B------:R-:W-:Y:S06]  /*f3f0*/  FFMA.FTZ R66, R134, UR4, -R101.reuse ;  /* 0x0000000486427c23 */ /* 0x100fec0008010865 */
[----:B------:R-:W-:Y:S01]  /*f400*/  MUFU.EX2 R133, R65 ;  /* 0x0000004100857308 */ /* 0x000fe20000000800 */
[--C-:B------:R-:W-:Y:S01]  /*f410*/  FFMA.FTZ R134, R129, UR4, -R100.reuse ;  /* 0x0000000481867c23 */ /* 0x100fe20008010864 */
[C---:B---3--:R-:W-:Y:S08]  /*f420*/  HMMA.16816.F32 R20, R44.reuse, R56, R20 ;  /* 0x000000382c14723c */ /* 0x048ff00000001814 */
[----:B------:R3:W4:Y:S10]  /*f430*/  MUFU.EX2 R132, R66 ;  /* 0x0000004200847308 */ /* 0x0007340000000800 */
[----:B------:R5:W-:Y:S01]  /*f440*/  MUFU.EX2 R129, R131 ;  /* 0x0000008300817308 */ /* 0x000be20000000800 */
[C---:B------:R-:W-:Y:S09]  /*f450*/  HMMA.16816.F32 R24, R44.reuse, R58, R24 ;  /* 0x0000003a2c18723c */ /* 0x040ff20000001818 */
[----:B------:R-:W2:Y:S01]  /*f460*/  MUFU.EX2 R134, R134 ;  /* 0x0000008600867308 */ /* 0x000ea20000000800 */
[----:B------:R-:W2:Y:S01]  /*f470*/  LDSM.16.MT88.4 R56, [R103+0x8000] ;  /* 0x008000006738783b */ /* 0x000ea20000004200 */
[C---:B-1----:R-:W-:Y:S07]  /*f480*/  HMMA.16816.F32 R28, R44.reuse, R48, R28 ;  /* 0x000000302c1c723c */ /* 0x042fee000000181c */
[----:B---3--:R-:W-:Y:S01]  /*f490*/  LDSM.16.MT88.4 R64, [R148+0x8800] ;  /* 0x008800009440783b */ /* 0x008fe20000004200 */
[--C-:B-----5:R-:W-:Y:S02]  /*f4a0*/  FFMA.FTZ R131, R128, UR4, -R101.reuse ;  /* 0x0000000480837c23 */ /* 0x120fe40008010865 */
[----:B------:R1:W-:Y:S01]  /*f4b0*/  MUFU.EX2 R128, R130 ;  /* 0x0000008200807308 */ /* 0x0003e20000000800 */
[----:B------:R-:W-:Y:S09]  /*f4c0*/  HMMA.16816.F32 R32, R44, R50, R32 ;  /* 0x000000322c20723c */ /* 0x000ff20000001820 */
[----:B------:R-:W3:Y:S01]  /*f4d0*/  MUFU.EX2 R131, R131 ;  /* 0x0000008300837308 */ /* 0x000ee20000000800 */
[----:B------:R-:W5:Y:S01]  /*f4e0*/  LDSM.16.MT88.4 R48, [R102+0x8000] ;  /* 0x008000006630783b */ /* 0x000f620000004200 */
[----:B------:R-:W-:Y:S02]  /*f4f0*/  F2FP.F16.F32.PACK_AB R45, R137, R136 ;  /* 0x00000088892d723e */ /* 0x000fe400000000ff */
[----:B----4-:R-:W-:Y:S02]  /*f500*/  F2FP.F16.F32.PACK_AB R47, R135, R132 ;  /* 0x00000084872f723e */ /* 0x010fe400000000ff */
[----:B------:R-:W-:Y:S02]  /*f510*/  F2FP.F16.F32.PACK_AB R44, R138, R133 ;  /* 0x000000858a2c723e */ /* 0x000fe400000000ff */
[----:B--2---:R-:W-:Y:S01]  /*f520*/  F2FP.F16.F32.PACK_AB R46, R134, R129 ;  /* 0x00000081862e723e */ /* 0x004fe200000000ff */
[--C-:B-1----:R-:W-:Y:S02]  /*f530*/  FFMA.FTZ R130, R121, UR4, -R100.reuse ;  /* 0x0000000479827c23 */ /* 0x102fe40008010864 */
[----:B------:R-:W-:Y:S04]  /*f540*/  MUFU.EX2 R121, R123 ;  /* 0x0000007b00797308 */ /* 0x000fe80000000800 */
[C---:B------:R-:W-:Y:S06]  /*f550*/  HMMA.16816.F32 R4, R44.reuse, R52, R4 ;  /* 0x000000342c04723c */ /* 0x040fec0000001804 */
[----:B------:R-:W1:Y:S02]  /*f560*/  MUFU.EX2 R130, R130 ;  /* 0x0000008200827308 */ /* 0x000e640000000800 */
[C---:B------:R-:W-:Y:S01]  /*f570*/  HMMA.16816.F32 R8, R44.reuse, R54, R8 ;  /* 0x000000362c08723c */ /* 0x040fe20000001808 */
[----:B------:R-:W2:Y:S07]  /*f580*/  LDSM.16.MT88.4 R52, [R152+0x8800] ;  /* 0x008800009834783b */ /* 0x000eae0000004200 */
[C---:B------:R-:W-:Y:S08]  /*f590*/  HMMA.16816.F32 R12, R44.reuse, R60, R12 ;  /* 0x0000003c2c0c723c */ /* 0x040ff0000000180c */
        /* <DEDUP_REMOVED lines=8> */
[----:B---3--:R-:W-:Y:S02]  /*f620*/  F2FP.F16.F32.PACK_AB R45, R131, R128 ;  /* 0x00000080832d723e */ /* 0x008fe400000000ff */
[----:B------:R-:W-:Y:S02]  /*f630*/  F2FP.F16.F32.PACK_AB R47, R127, R124 ;  /* 0x0000007c7f2f723e */ /* 0x000fe400000000ff */
[----:B------:R-:W-:Y:S02]  /*f640*/  F2FP.F16.F32.PACK_AB R44, R126, R125 ;  /* 0x0000007d7e2c723e */ /* 0x000fe400000000ff */
[----:B-1----:R-:W-:Y:S07]  /*f650*/  F2FP.F16.F32.PACK_AB R46, R130, R121 ;  /* 0x00000079822e723e */ /* 0x002fee00000000ff */
[C---:B--2---:R-:W-:Y:S08]  /*f660*/  HMMA.16816.F32 R4, R44.reuse, R52, R4 ;  /* 0x000000342c04723c */ /* 0x044ff00000001804 */
[C---:B------:R-:W-:Y:S01]  /*f670*/  HMMA.16816.F32 R8, R44.reuse, R54, R8 ;  /* 0x000000362c08723c */ /* 0x040fe20000001808 */
[----:B------:R-:W1:Y:S07]  /*f680*/  LDSM.16.MT88.4 R52, [R152+0x9000] ;  /* 0x009000009834783b */ /* 0x000e6e0000004200 */
[C---:B------:R-:W-:Y:S03]  /*f690*/  HMMA.16816.F32 R12, R44.reuse, R64, R12 ;  /* 0x000000402c0c723c */ /* 0x040fe6000000180c */
[--C-:B------:R-:W-:Y:S01]  /*f6a0*/  FFMA.FTZ R65, R122, UR4, -R101.reuse ;  /* 0x000000047a417c23 */ /* 0x100fe20008010865 */
[--C-:B------:R-:W-:Y:S04]  /*f6b0*/  FFMA.FTZ R64, R118, UR4, -R101.reuse ;  /* 0x0000000476407c23 */ /* 0x100fe80008010865 */
[C---:B------:R-:W-:Y:S01]  /*f6c0*/  HMMA.16816.F32 R16, R44.reuse, R66, R16 ;  /* 0x000000422c10723c */ /* 0x040fe20000001810 */
[----:B------:R-:W-:Y:S02]  /*f6d0*/  MUFU.EX2 R65, R65 ;  /* 0x0000004100417308 */ /* 0x000fe40000000800 */
[----:B------:R-:W-:Y:S01]  /*f6e0*/  FFMA.FTZ R66, R120, UR4, -R101 ;  /* 0x0000000478427c23 */ /* 0x000fe20008010865 */
[--C-:B------:R-:W-:Y:S07]  /*f6f0*/  FFMA.FTZ R67, R115, UR4, -R100.reuse ;  /* 0x0000000473437c23 */ /* 0x100fee0008010864 */
[----:B------:R-:W-:Y:S01]  /*f700*/  MUFU.EX2 R64, R64 ;  /* 0x0000004000407308 */ /* 0x000fe20000000800 */
[C---:B----4-:R-:W-:Y:S09]  /*f710*/  HMMA.16816.F32 R20, R44.reuse, R60, R20 ;  /* 0x0000003c2c14723c */ /* 0x050ff20000001814 */
[----:B------:R-:W2:Y:S01]  /*f720*/  MUFU.EX2 R66, R66 ;  /* 0x0000004200427308 */ /* 0x000ea20000000800 */
[--C-:B------:R-:W-:Y:S09]  /*f730*/  FFMA.FTZ R60, R117, UR4, -R100.reuse ;  /* 0x00000004753c7c23 */ /* 0x100ff20008010864 */
[----:B------:R-:W3:Y:S01]  /*f740*/  MUFU.EX2 R61, R116 ;  /* 0x00000074003d7308 */ /* 0x000ee20000000800 */
[C---:B------:R-:W-:Y:S09]  /*f750*/  HMMA.16816.F32 R24, R44.reuse, R62, R24 ;  /* 0x0000003e2c18723c */ /* 0x040ff20000001818 */
[----:B------:R-:W-:Y:S01]  /*f760*/  MUFU.EX2 R60, R60 ;  /* 0x0000003c003c7308 */ /* 0x000fe20000000800 */
[----:B------:R-:W-:Y:S09]  /*f770*/  FFMA.FTZ R62, R43, UR4, -R100 ;  /* 0x000000042b3e7c23 */ /* 0x000ff20008010864 */
[----:B------:R-:W4:Y:S01]  /*f780*/  MUFU.EX2 R67, R67 ;  /* 0x0000004300437308 */ /* 0x000f220000000800 */
[----:B--2---:R-:W-:Y:S01]  /*f790*/  F2FP.F16.F32.PACK_AB R41, R66, R65 ;  /* 0x000000414229723e */ /* 0x004fe200000000ff */
[C---:B-----5:R-:W-:Y:S08]  /*f7a0*/  HMMA.16816.F32 R28, R44.reuse, R48, R28 ;  /* 0x000000302c1c723c */ /* 0x060ff0000000181c */
[----:B------:R-:W-:Y:S01]  /*f7b0*/  MUFU.EX2 R63, R113 ;  /* 0x00000071003f7308 */ /* 0x000fe20000000800 */
[----:B---3--:R-:W-:Y:S01]  /*f7c0*/  F2FP.F16.F32.PACK_AB R43, R61, R64 ;  /* 0x000000403d2b723e */ /* 0x008fe200000000ff */
[----:B------:R-:W-:Y:S08]  /*f7d0*/  FADD.FTZ R48, R110, R119 ;  /* 0x000000776e307221 */ /* 0x000ff00000010000 */
[----:B------:R-:W2:Y:S01]  /*f7e0*/  MUFU.EX2 R62, R62 ;  /* 0x0000003e003e7308 */ /* 0x000ea20000000800 */
[----:B------:R-:W-:Y:S01]  /*f7f0*/  HMMA.16816.F32 R32, R44, R50, R32 ;  /* 0x000000322c20723c */ /* 0x000fe20000001820 */
[----:B------:R-:W3:Y:S02]  /*f800*/  LDSM.16.MT88.4 R44, [R103+0x9000] ;  /* 0x00900000672c783b */ /* 0x000ee40000004200 */
[----:B----4-:R-:W-:Y:S01]  /*f810*/  F2FP.F16.F32.PACK_AB R40, R67, R60 ;  /* 0x0000003c4328723e */ /* 0x010fe200000000ff */
[----:B------:R-:W-:Y:S04]  /*f820*/  FADD.FTZ R48, R109, R48 ;  /* 0x000000306d307221 */ /* 0x000fe80000010000 */
[----:B------:R-:W-:Y:S02]  /*f830*/  FADD.FTZ R79, R79, R48 ;  /* 0x000000304f4f7221 */ /* 0x000fe40000010000 */
[----:B------:R-:W4:Y:S01]  /*f840*/  LDSM.16.MT88.4 R48, [R102+0x9000] ;  /* 0x009000006630783b */ /* 0x000f220000004200 */
[----:B--2---:R-:W-:Y:S01]  /*f850*/  F2FP.F16.F32.PACK_AB R42, R62, R63 ;  /* 0x0000003f3e2a723e */ /* 0x004fe200000000ff */
[----:B------:R-:W-:Y:S04]  /*f860*/  FADD.FTZ R78, R78, R79 ;  /* 0x0000004f4e4e7221 */ /* 0x000fe80000010000 */
[----:B------:R-:W-:Y:S02]  /*f870*/  FADD.FTZ R77, R77, R78 ;  /* 0x0000004e4d4d7221 */ /* 0x000fe40000010000 */
[C---:B-1----:R-:W-:Y:S05]  /*f880*/  HMMA.16816.F32 R4, R40.reuse, R52, R4 ;  /* 0x000000342804723c */ /* 0x042fea0000001804 */
[----:B------:R-:W-:Y:S01]  /*f890*/  FADD.FTZ R76, R76, R77 ;  /* 0x0000004d4c4c7221 */ /* 0x000fe20000010000 */
[--C-:B------:R-:W-:Y:S01]  /*f8a0*/  FFMA.FTZ R53, R38, UR4, -R101.reuse ;  /* 0x0000000426357c23 */ /* 0x100fe20008010865 */
[--C-:B------:R-:W-:Y:S01]  /*f8b0*/  FFMA.FTZ R52, R37, UR4, -R101.reuse ;  /* 0x0000000425347c23 */ /* 0x100fe20008010865 */
[C---:B------:R-:W-:Y:S01]  /*f8c0*/  HMMA.16816.F32 R8, R40.reuse, R54, R8 ;  /* 0x000000362808723c */ /* 0x040fe20000001808 */
[----:B------:R-:W-:Y:S02]  /*f8d0*/  MUFU.EX2 R38, R39 ;  /* 0x0000002700267308 */ /* 0x000fe40000000800 */
[----:B------:R-:W-:Y:S01]  /*f8e0*/  FADD.FTZ R83, R83, R76 ;  /* 0x0000004c53537221 */ /* 0x000fe20000010000 */
[----:B------:R-:W-:Y:S01]  /*f8f0*/  FFMA.FTZ R101, R36, UR4, -R101 ;  /* 0x0000000424657c23 */ /* 0x000fe20008010865 */
[----:B------:R-:W1:Y:S06]  /*f900*/  LDSM.16.MT88.4 R76, [R103+0x9800] ;  /* 0x00980000674c783b */ /* 0x000e6c0000004200 */
[----:B------:R-:W2:Y:S01]  /*f910*/  MUFU.EX2 R37, R53 ;  /* 0x0000003500257308 */ /* 0x000ea20000000800 */
[----:B------:R-:W-:Y:S01]  /*f920*/  FADD.FTZ R83, R70, R83 ;  /* 0x0000005346537221 */ /* 0x000fe20000010000 */
[C---:B------:R-:W-:Y:S08]  /*f930*/  HMMA.16816.F32 R12, R40.reuse, R56, R12 ;  /* 0x00000038280c723c */ /* 0x040ff0000000180c */
[----:B------:R-:W-:Y:S01]  /*f940*/  MUFU.EX2 R36, R52 ;  /* 0x0000003400247308 */ /* 0x000fe20000000800 */
[----:B------:R-:W-:Y:S09]  /*f950*/  FADD.FTZ R68, R68, R83 ;  /* 0x0000005344447221 */ /* 0x000ff20000010000 */
[----:B------:R-:W5:Y:S01]  /*f960*/  MUFU.EX2 R101, R101 ;  /* 0x0000006500657308 */ /* 0x000f620000000800 */
[----:B------:R-:W-:Y:S01]  /*f970*/  FADD.FTZ R69, R69, R68 ;  /* 0x0000004445457221 */ /* 0x000fe20000010000 */
[C---:B------:R-:W-:Y:S03]  /*f980*/  HMMA.16816.F32 R16, R40.reuse, R58, R16 ;  /* 0x0000003a2810723c */ /* 0x040fe60000001810 */
[----:B------:R-:W-:Y:S01]  /*f990*/  FADD.FTZ R96, R96, R69 ;  /* 0x0000004560607221 */ /* 0x000fe20000010000 */
[----:B--2---:R-:W-:Y:S01]  /*f9a0*/  F2FP.F16.F32.PACK_AB R69, R37, R38 ;  /* 0x000000262545723e */ /* 0x004fe200000000ff */
[----:B------:R-:W-:Y:S02]  /*f9b0*/  FFMA.FTZ R39, R107, UR4, -R100 ;  /* 0x000000046b277c23 */ /* 0x000fe40008010864 */
[----:B------:R-:W-:Y:S01]  /*f9c0*/  FADD.FTZ R96, R89, R96 ;  /* 0x0000006059607221 */ /* 0x000fe20000010000 */
[C---:B---3--:R-:W-:Y:S03]  /*f9d0*/  HMMA.16816.F32 R20, R40.reuse, R44, R20 ;  /* 0x0000002c2814723c */ /* 0x048fe60000001814 */
[--C-:B------:R-:W-:Y:S01]  /*f9e0*/  FFMA.FTZ R44, R104, UR4, -R100.reuse ;  /* 0x00000004682c7c23 */ /* 0x100fe20008010864 */
[--C-:B------:R-:W-:Y:S01]  /*f9f0*/  FFMA.FTZ R45, R106, UR4, -R100.reuse ;  /* 0x000000046a2d7c23 */ /* 0x100fe20008010864 */
[----:B------:R-:W-:Y:S01]  /*fa00*/  FFMA.FTZ R100, R105, UR4, -R100 ;  /* 0x0000000469647c23 */ /* 0x000fe20008010864 */
[----:B-----5:R-:W-:Y:S01]  /*fa10*/  F2FP.F16.F32.PACK_AB R71, R101, R36 ;  /* 0x000000246547723e */ /* 0x020fe200000000ff */
[----:B------:R-:W-:Y:S01]  /*fa20*/  FADD.FTZ R91, R91, R96 ;  /* 0x000000605b5b7221 */ /* 0x000fe20000010000 */
[C---:B------:R-:W-:Y:S01]  /*fa30*/  HMMA.16816.F32 R24, R40.reuse, R46, R24 ;  /* 0x0000002e2818723c */ /* 0x040fe20000001818 */
[----:B------:R-:W-:Y:S02]  /*fa40*/  MUFU.EX2 R39, R39 ;  /* 0x0000002700277308 */ /* 0x000fe40000000800 */
[----:B------:R-:W-:Y:S08]  /*fa50*/  FADD.FTZ R91, R88, R91 ;  /* 0x0000005b585b7221 */ /* 0x000ff00000010000 */
[----:B------:R-:W2:Y:S01]  /*fa60*/  MUFU.EX2 R44, R44 ;  /* 0x0000002c002c7308 */ /* 0x000ea20000000800 */
[----:B------:R-:W-:Y:S01]  /*fa70*/  FADD.FTZ R136, R136, R91 ;  /* 0x0000005b88887221 */ /* 0x000fe20000010000 */
[C---:B----4-:R-:W-:Y:S08]  /*fa80*/  HMMA.16816.F32 R28, R40.reuse, R48, R28 ;  /* 0x00000030281c723c */ /* 0x050ff0000000181c */
[----:B------:R-:W-:Y:S01]  /*fa90*/  MUFU.EX2 R45, R45 ;  /* 0x0000002d002d7308 */ /* 0x000fe20000000800 */
[----:B------:R-:W-:Y:S09]  /*faa0*/  FADD.FTZ R137, R137, R136 ;  /* 0x0000008889897221 */ /* 0x000ff20000010000 */
[----:B------:R-:W3:Y:S01]  /*fab0*/  MUFU.EX2 R100, R100 ;  /* 0x0000006400647308 */ /* 0x000ee20000000800 */
[----:B------:R-:W-:Y:S01]  /*fac0*/  FADD.FTZ R132, R132, R137 ;  /* 0x0000008984847221 */ /* 0x000fe20000010000 */
[----:B------:R-:W-:Y:S03]  /*fad0*/  HMMA.16816.F32 R32, R40, R50, R32 ;  /* 0x000000322820723c */ /* 0x000fe60000001820 */
[----:B--2---:R-:W-:Y:S01]  /*fae0*/  F2FP.F16.F32.PACK_AB R68, R44, R39 ;  /* 0x000000272c44723e */ /* 0x004fe200000000ff */
[----:B------:R-:W-:Y:S01]  /*faf0*/  FADD.FTZ R40, R90, R99 ;  /* 0x000000635a287221 */ /* 0x000fe20000010000 */
[----:B------:R-:W-:Y:S03]  /*fb00*/  FADD.FTZ R135, R135, R132 ;  /* 0x0000008487877221 */ /* 0x000fe60000010000 */
[----:B------:R-:W-:Y:S01]  /*fb10*/  FADD.FTZ R40, R97, R40 ;  /* 0x0000002861287221 */ /* 0x000fe20000010000 */
[----:B------:R-:W-:Y:S01]  /*fb20*/  FADD.FTZ R128, R128, R135 ;  /* 0x0000008780807221 */ /* 0x000fe20000010000 */
[----:B---3--:R-:W-:Y:S02]  /*fb30*/  F2FP.F16.F32.PACK_AB R70, R100, R45 ;  /* 0x0000002d6446723e */ /* 0x008fe400000000ff */
[----:B------:R-:W-:Y:S01]  /*fb40*/  FADD.FTZ R133, R133, R40 ;  /* 0x0000002885857221 */ /* 0x000fe20000010000 */
[----:B------:R-:W-:Y:S03]  /*fb50*/  FADD.FTZ R131, R131, R128 ;  /* 0x0000008083837221 */ /* 0x000fe60000010000 */
[----:B------:R-:W-:Y:S01]  /*fb60*/  FADD.FTZ R138, R138, R133 ;  /* 0x000000858a8a7221 */ /* 0x000fe20000010000 */
[C---:B------:R-:W-:Y:S01]  /*fb70*/  HMMA.16816.F32 R96, R68.reuse, R92, R4 ;  /* 0x0000005c4460723c */ /* 0x040fe20000001804 */
[----:B------:R-:W2:Y:S04]  /*fb80*/  LDSM.16.MT88.4 R4, [R102+0x9800] ;  /* 0x009800006604783b */ /* 0x000ea80000004200 */
        /* <DEDUP_REMOVED lines=25> */
[----:B------:R-:W-:Y:S03]  /*fd20*/  HMMA.16816.F32 R68, R68, R6, R32 ;  /* 0x000000064444723c */ /* 0x000fe60000001820 */
[----:B------:R-:W-:Y:S01]  /*fd30*/  FADD.FTZ R44, R44, R39 ;  /* 0x000000272c2c7221 */ /* 0x000fe20000010000 */
[----:B------:R-:W-:Y:S03]  /*fd40*/  FADD.FTZ R36, R36, R37 ;  /* 0x0000002524247221 */ /* 0x000fe60000010000 */
[----:B------:R-:W-:Y:S01]  /*fd50*/  FADD.FTZ R45, R45, R44 ;  /* 0x0000002c2d2d7221 */ /* 0x000fe20000010000 */
[----:B------:R-:W-:Y:S01]  /*fd60*/  FADD.FTZ R175, R101, R36 ;  /* 0x0000002465af7221 */ /* 0x000fe20000010000 */
[----:B------:R-:W-:Y:S02]  /*fd70*/  MOV R101, R2 ;  /* 0x0000000200657202 */ /* 0x000fe40000000f00 */
[----:B------:R-:W-:Y:S01]  /*fd80*/  FADD.FTZ R178, R100, R45 ;  /* 0x0000002d64b27221 */ /* 0x000fe20000010000 */
[----:B------:R-:W-:Y:S01]  /*fd90*/  MOV R100, R3 ;  /* 0x0000000300647202 */ /* 0x000fe20000000f00 */
[----:B------:R-:W-:Y:S07]  /*fda0*/  @P0 BRA `(.L_x_5816) ;  /* 0xffffffbc00c00947 */ /* 0x000fee000383ffff */
.L_x_5812:
        /* <DEDUP_REMOVED lines=22> */
[----:B------:R-:W-:Y:S01]  /*ff10*/  LOP3.LUT P3, RZ, R0, 0x8, RZ, 0xc0, !PT ;  /* 0x0000000800ff7812 */ /* 0x000fe2000786c0ff */
[----:B------:R-:W1:Y:S01]  /*ff20*/  MUFU.RCP R11, R8 ;  /* 0x00000008000b7308 */ /* 0x000e620000001000 */
[--C-:B------:R-:W-:Y:S01]  /*ff30*/  SHF.R.U32.HI R6, RZ, 0x1, R0.reuse ;  /* 0x00000001ff067819 */ /* 0x100fe20000011600 */
        /* <DEDUP_REMOVED lines=13> */
[----:B------:R-:W-:Y:S01]  /*10010*/  SEL R4, R4, 0xfffffff0, !P1 ;  /* 0xfffffff004047807 */ /* 0x000fe20004800000 */
        /* <DEDUP_REMOVED lines=20> */
[----:B------:R-:W3:Y:S01]  /*10160*/  @P5 MUFU.LG2 R8, R8 ;  /* 0x0000000800085308 */ /* 0x000ee20000000c00 */
[----:B------:R-:W4:Y:S01]  /*10170*/  S2R R0, SR_CTAID.Z ;  /* 0x0000000000007919 */ /* 0x000f220000002700 */
        /* <DEDUP_REMOVED lines=17> */
[----:B------:R-:W4:Y:S01]  /*10290*/  @!P1 LDC R14, c[0x0][0x3e0] ;  /* 0x0000f800ff0e9b82 */ /* 0x000f220000000800 */
[----:B------:R-:W-:Y:S01]  /*102a0*/  LOP3.LUT R5, R6, 0x7, R5, 0xf8, !PT ;  /* 0x0000000706057812 */ /* 0x000fe200078ef805 */
[----:B------:R-:W-:Y:S01]  /*102b0*/  IMAD.MOV.U32 R6, RZ, RZ, 0x20 ;  /* 0x00000020ff067424 */ /* 0x000fe200078e00ff */
[----:B------:R-:W-:Y:S01]  /*102c0*/  F2FP.F16.F32.PACK_AB R96, R97, R96 ;  /* 0x000000606160723e */ /* 0x000fe200000000ff */
[----:B------:R-:W5:Y:S01]  /*102d0*/  @P4 MUFU.LG2 R7, R7 ;  /* 0x0000000700074308 */ /* 0x000f620000000c00 */
[----:B------:R-:W-:Y:S01]  /*102e0*/  F2FP.F16.F32.PACK_AB R98, R99, R98 ;  /* 0x000000626362723e */ /* 0x000fe200000000ff */
[----:B---3--:R-:W-:Y:S01]  /*102f0*/  @P5 FMUL.FTZ R8, R8, 0.69314718246459960938 ;  /* 0x3f31721808085820 */ /* 0x008fe20000410000 */
[----:B------:R-:W-:Y:S01]  /*10300*/  SEL R6, R6, 0xffffffe0, !P3 ;  /* 0xffffffe006067807 */ /* 0x000fe20005800000 */
[----:B------:R-:W3:Y:S01]  /*10310*/  @!P0 LDC.64 R10, c[0x0][0x400] ;  /* 0x00010000ff0a8b82 */ /* 0x000ee20000000a00 */
[C---:B------:R-:W-:Y:S01]  /*10320*/  IADD3 R15, PT, PT, R9.reuse, 0x40, RZ ;  /* 0x00000040090f7810 */ /* 0x040fe20007ffe0ff */
[----:B------:R-:W-:Y:S01]  /*10330*/  STS [R9], R96 ;  /* 0x0000006009007388 */ /* 0x000fe20000000800 */
[----:B------:R-:W-:Y:S01]  /*10340*/  IADD3 R19, PT, PT, R4, R9, RZ ;  /* 0x0000000904137210 */ /* 0x000fe20007ffe0ff */
[----:B------:R-:W-:Y:S01]  /*10350*/  IMAD.IADD R17, R6, 0x1, R9 ;  /* 0x0000000106117824 */ /* 0x000fe200078e0209 */
[----:B------:R-:W-:Y:S01]  /*10360*/  @P2 IADD3 R15, PT, PT, R9, -0x40, RZ ;  /* 0xffffffc0090f2810 */ /* 0x000fe20007ffe0ff */
[----:B------:R2:W-:Y:S01]  /*10370*/  STS [R9+0x400], R98 ;  /* 0x0004006209007388 */ /* 0x0005e20000000800 */
[----:B------:R-:W-:Y:S01]  /*10380*/  F2FP.F16.F32.PACK_AB R92, R93, R92 ;  /* 0x0000005c5d5c723e */ /* 0x000fe200000000ff */
[----:B------:R-:W4:Y:S01]  /*10390*/  @P1 LDC R23, c[0x0][0x454] ;  /* 0x00011500ff171b82 */ /* 0x000f220000000800 */
[----:B------:R-:W-:-:S02]  /*103a0*/  F2FP.F16.F32.PACK_AB R94, R95, R94 ;  /* 0x0000005e5f5e723e */ /* 0x000fc400000000ff */
[----:B------:R-:W-:Y:S01]  /*103b0*/  F2FP.F16.F32.PACK_AB R88, R89, R88 ;  /* 0x000000585958723e */ /* 0x000fe200000000ff */
[----:B------:R-:W-:Y:S01]  /*103c0*/  STS [R19], R92 ;  /* 0x0000005c13007388 */ /* 0x000fe20000000800 */
[----:B------:R-:W-:Y:S01]  /*103d0*/  F2FP.F16.F32.PACK_AB R90, R91, R90 ;  /* 0x0000005a5b5a723e */ /* 0x000fe200000000ff */
[----:B-----5:R-:W-:Y:S01]  /*103e0*/  @P4 FMUL.FTZ R7, R7, 0.69314718246459960938 ;  /* 0x3f31721807074820 */ /* 0x020fe20000410000 */
[----:B------:R-:W-:Y:S01]  /*103f0*/  F2FP.F16.F32.PACK_AB R84, R85, R84 ;  /* 0x000000545554723e */ /* 0x000fe200000000ff */
[----:B------:R5:W-:Y:S01]  /*10400*/  STS [R19+0x400], R94 ;  /* 0x0004005e13007388 */ /* 0x000be20000000800 */
[----:B------:R-:W-:Y:S02]  /*10410*/  F2FP.F16.F32.PACK_AB R86, R87, R86 ;  /* 0x000000565756723e */ /* 0x000fe400000000ff */
[----:B------:R-:W-:Y:S01]  /*10420*/  IADD3 R21, PT, PT, R4, R17, RZ ;  /* 0x0000001104157210 */ /* 0x000fe20007ffe0ff */
[----:B------:R-:W-:Y:S01]  /*10430*/  STS [R17], R88 ;  /* 0x0000005811007388 */ /* 0x000fe20000000800 */
[----:B------:R-:W-:-:S02]  /*10440*/  ISETP.NE.OR P2, PT, R164, -0x1, !P1 ;  /* 0xffffffffa400780c */ /* 0x000fc40004f45670 */
[----:B------:R-:W-:Y:S01]  /*10450*/  F2FP.F16.F32.PACK_AB R80, R81, R80 ;  /* 0x000000505150723e */ /* 0x000fe200000000ff */
[----:B------:R1:W-:Y:S01]  /*10460*/  STS [R17+0x400], R90 ;  /* 0x0004005a11007388 */ /* 0x0003e20000000800 */
[----:B---3--:R-:W-:Y:S01]  /*10470*/  @!P0 IMAD.WIDE.U32 R24, R165, R10, RZ ;  /* 0x0000000aa5188225 */ /* 0x008fe200078e00ff */
[----:B------:R-:W-:Y:S02]  /*10480*/  F2FP.F16.F32.PACK_AB R82, R83, R82 ;  /* 0x000000525352723e */ /* 0x000fe400000000ff */
[----:B------:R-:W-:Y:S01]  /*10490*/  STS [R21], R84 ;  /* 0x0000005415007388 */ /* 0x000fe20000000800 */
[----:B------:R-:W-:Y:S01]  /*104a0*/  F2FP.F16.F32.PACK_AB R76, R77, R76 ;  /* 0x0000004c4d4c723e */ /* 0x000fe200000000ff */
[----:B--2---:R-:W2:Y:S02]  /*104b0*/  @P4 LDC R9, c[0x0][0x458] ;  /* 0x00011600ff094b82 */ /* 0x004ea40000000800 */
[----:B------:R3:W-:Y:S01]  /*104c0*/  STS [R21+0x400], R86 ;  /* 0x0004005615007388 */ /* 0x0007e20000000800 */
[----:B------:R-:W-:-:S02]  /*104d0*/  F2FP.F16.F32.PACK_AB R78, R79, R78 ;  /* 0x0000004e4f4e723e */ /* 0x000fc400000000ff */
[----:B------:R-:W-:Y:S01]  /*104e0*/  F2FP.F16.F32.PACK_AB R72, R73, R72 ;  /* 0x000000484948723e */ /* 0x000fe200000000ff */
[----:B------:R-:W-:Y:S01]  /*104f0*/  STS [R15], R80 ;  /* 0x000000500f007388 */ /* 0x000fe20000000800 */
[----:B------:R-:W-:Y:S02]  /*10500*/  F2FP.F16.F32.PACK_AB R74, R75, R74 ;  /* 0x0000004a4b4a723e */ /* 0x000fe400000000ff */
[----:B------:R-:W-:Y:S01]  /*10510*/  F2FP.F16.F32.PACK_AB R70, R71, R70 ;  /* 0x000000464746723e */ /* 0x000fe200000000ff */
[----:B------:R4:W-:Y:S01]  /*10520*/  STS [R15+0x400], R82 ;  /* 0x000400520f007388 */ /* 0x0009e20000000800 */
[----:B-----5:R-:W-:-:S05]  /*10530*/  IADD3 R19, PT, PT, R4, R15, RZ ;  /* 0x0000000f04137210 */ /* 0x020fca0007ffe0ff */
[----:B------:R2:W-:Y:S01]  /*10540*/  STS [R19], R76 ;  /* 0x0000004c13007388 */ /* 0x0005e20000000800 */
[----:B-1----:R-:W-:-:S03]  /*10550*/  IMAD.IADD R17, R6, 0x1, R15 ;  /* 0x0000000106117824 */ /* 0x002fc600078e020f */
[----:B------:R1:W-:Y:S01]  /*10560*/  STS [R19+0x400], R78 ;  /* 0x0004004e13007388 */ /* 0x0003e20000000800 */
[----:B------:R-:W-:-:S03]  /*10570*/  MOV R6, 0x7f800000 ;  /* 0x7f80000000067802 */ /* 0x000fc60000000f00 */
[----:B------:R1:W-:Y:S01]  /*10580*/  STS [R17], R72 ;  /* 0x0000004811007388 */ /* 0x0003e20000000800 */
[----:B--2---:R-:W-:Y:S01]  /*10590*/  @P4 FFMA.FTZ R6, R2, R9, R7 ;  /* 0x0000000902064223 */ /* 0x004fe20000010007 */
[----:B---3--:R-:W-:Y:S01]  /*105a0*/  IADD3 R21, PT, PT, R4, R17, RZ ;  /* 0x0000001104157210 */ /* 0x008fe20007ffe0ff */
[----:B------:R-:W-:Y:S01]  /*105b0*/  @!P0 IMAD R4, R165, R11, R25 ;  /* 0x0000000ba5048224 */ /* 0x000fe200078e0219 */
[----:B------:R1:W-:Y:S01]  /*105c0*/  STS [R17+0x400], R74 ;  /* 0x0004004a11007388 */ /* 0x0003e20000000800 */
[----:B------:R-:W-:Y:S01]  /*105d0*/  @P0 IMAD.WIDE.U32 R10, R164, R12, RZ ;  /* 0x0000000ca40a0225 */ /* 0x000fe200078e00ff */
[----:B------:R-:W-:-:S03]  /*105e0*/  MOV R12, 0x7f800000 ;  /* 0x7f800000000c7802 */ /* 0x000fc60000000f00 */
[----:B------:R-:W-:Y:S01]  /*105f0*/  @P5 FFMA.FTZ R12, R3, R18, R8 ;  /* 0x00000012030c5223 */ /* 0x000fe20000010008 */
[----:B------:R1:W-:Y:S01]  /*10600*/  STS [R21], R68 ;  /* 0x0000004415007388 */ /* 0x0003e20000000800 */
[----:B------:R-:W-:Y:S02]  /*10610*/  @P0 IMAD R4, R164, R13, R11 ;  /* 0x0000000da4040224 */ /* 0x000fe400078e020b */
[C---:B----4-:R-:W-:Y:S01]  /*10620*/  @!P1 IMAD R15, R165.reuse, R14, R0 ;  /* 0x0000000ea50f9224 */ /* 0x050fe200078e0200 */
[----:B------:R1:W-:Y:S01]  /*10630*/  STS [R21+0x400], R70 ;  /* 0x0004004615007388 */ /* 0x0003e20000000800 */
[-C--:B------:R-:W-:Y:S02]  /*10640*/  @!P2 IMAD R164, R165, R16.reuse, RZ ;  /* 0x00000010a5a4a224 */ /* 0x080fe400078e02ff */
[----:B------:R-:W-:Y:S02]  /*10650*/  @!P1 IMAD R14, R15, R16, RZ ;  /* 0x000000100f0e9224 */ /* 0x000fe400078e02ff */
[----:B------:R-:W-:Y:S01]  /*10660*/  @P1 IMAD R14, R0, R23, R164 ;  /* 0x00000017000e1224 */ /* 0x000fe200078e02a4 */
[----:B------:R-:W-:Y:S06]  /*10670*/  BAR.SYNC.DEFER_BLOCKING 0x0 ;  /* 0x0000000000007b1d */ /* 0x000fec0000010000 */
[----:B------:R-:W-:Y:S05]  /*10680*/  @P6 BRA `(.L_x_5818) ;  /* 0x00000000002c6947 */ /* 0x000fea0003800000 */
[----:B------:R-:W2:Y:S01]  /*10690*/  LDCU.64 UR4, c[0x0][0x420] ;  /* 0x00008400ff0477ac */ /* 0x000ea20008000a00 */
[----:B------:R-:W-:Y:S01]  /*106a0*/  IMAD.IADD R14, R167, 0x1, R14 ;  /* 0x00000001a70e7824 */ /* 0x000fe200078e020e */
[C---:B------:R-:W-:Y:S01]  /*106b0*/  ISETP.GE.AND P3, PT, R5.reuse, R158, PT ;  /* 0x0000009e0500720c */ /* 0x040fe20003f66270 */
[----:B------:R-:W-:-:S03]  /*106c0*/  VIADD R3, R5, 0x8 ;  /* 0x0000000805037836 */ /* 0x000fc60000000000 */
[C---:B------:R-:W-:Y:S02]  /*106d0*/  IADD3 R2, P1, PT, R14.reuse, R5, RZ ;  /* 0x000000050e027210 */ /* 0x040fe40007f3e0ff */
[----:B------:R-:W-:Y:S02]  /*106e0*/  ISETP.GE.AND P2, PT, R3, R158, PT ;  /* 0x0000009e0300720c */ /* 0x000fe40003f46270 */
[----:B------:R-:W-:Y:S02]  /*106f0*/  LEA.HI.X.SX32 R3, R14, RZ, 0x1, P1 ;  /* 0x000000ff0e037211 */ /* 0x000fe400008f0eff */
[----:B--2---:R-:W-:-:S04]  /*10700*/  LEA R8, P1, R2, UR4, 0x2 ;  /* 0x0000000402087c11 */ /* 0x004fc8000f8210ff */
[----:B------:R-:W-:-:S05]  /*10710*/  LEA.HI.X R9, R2, UR5, R3, 0x2, P1 ;  /* 0x0000000502097c11 */ /* 0x000fca00088f1403 */
[----:B------:R2:W-:Y:S04]  /*10720*/  @!P3 STG.E desc[UR16][R8.64], R12 ;  /* 0x0000000c0800b986 */ /* 0x0005e8000c101910 */
[----:B------:R2:W-:Y:S02]  /*10730*/  @!P2 STG.E desc[UR16][R8.64+0x20], R6 ;  /* 0x000020060800a986 */ /* 0x0005e4000c101910 */
.L_x_5818:
[----:B------:R-:W-:Y:S05]  /*10740*/  BSYNC.RECONVERGENT B0 ;  /* 0x0000000000007941 */ /* 0x000fea0003800200 */
.L_x_5817:
[----:B------:R-:W3:Y:S01]  /*10750*/  LDCU UR4, c[0x0][0x440] ;  /* 0x00008800ff0477ac */ /* 0x000ee20008000800 */
[----:B------:R-:W-:Y:S01]  /*10760*/  SHF.R.U32.HI R5, RZ, 0x3, R170 ;  /* 0x00000003ff057819 */ /* 0x000fe200000116aa */
[----:B------:R-:W-:Y:S01]  /*10770*/  IMAD.MOV.U32 R177, RZ, RZ, RZ ;  /* 0x000000ffffb17224 */ /* 0x000fe200078e00ff */
[----:B--2---:R-:W2:Y:S01]  /*10780*/  LDS.128 R12, [R166] ;  /* 0x00000000a60c7984 */ /* 0x004ea20000000c00 */
[----:B------:R-:W4:Y:S01]  /*10790*/  LDCU.64 UR6, c[0x0][0x408] ;  /* 0x00008100ff0677ac */ /* 0x000f220008000a00 */
[----:B------:R-:W-:Y:S01]  /*107a0*/  @P0 IMAD.MOV.U32 R24, RZ, RZ, R10 ;  /* 0x000000ffff180224 */ /* 0x000fe200078e000a */
[C---:B-1----:R-:W-:Y:S01]  /*107b0*/  IADD3 R19, PT, PT, R5.reuse, 0x10, RZ ;  /* 0x0000001005137810 */ /* 0x042fe20007ffe0ff */
[C---:B------:R-:W-:Y:S01]  /*107c0*/  VIADD R17, R5.reuse, 0x20 ;  /* 0x0000002005117836 */ /* 0x040fe20000000000 */
[----:B------:R1:W1:Y:S01]  /*107d0*/  LDS.128 R8, [R166+0x1800] ;  /* 0x00180000a6087984 */ /* 0x0002620000000c00 */
[C---:B------:R-:W-:Y:S01]  /*107e0*/  IADD3 R7, PT, PT, R5.reuse, 0x30, RZ ;  /* 0x0000003005077810 */ /* 0x040fe20007ffe0ff */
[----:B------:R-:W-:Y:S01]  /*107f0*/  BSSY.RECONVERGENT B0, `(.L_x_5819) ;  /* 0x0000022000007945 */ /* 0x000fe20003800200 */
[----:B---3--:R-:W-:Y:S01]  /*10800*/  ISETP.GE.AND P1, PT, R176, UR4, PT ;  /* 0x00000004b0007c0c */ /* 0x008fe2000bf26270 */
[----:B------:R-:W3:Y:S03]  /*10810*/  LDCU.64 UR4, c[0x0][0x410] ;  /* 0x00008200ff0477ac */ /* 0x000ee60008000a00 */
[-C--:B------:R-:W-:Y:S01]  /*10820*/  ISETP.GE.OR P2, PT, R5, R158.reuse, P1 ;  /* 0x0000009e0500720c */ /* 0x080fe20000f46670 */
[----:B----4-:R-:W-:Y:S01]  /*10830*/  IMAD.WIDE.U32 R20, R167, UR6, R176 ;  /* 0x00000006a7147c25 */ /* 0x010fe2000f8e00b0 */
[----:B------:R-:W-:-:S02]  /*10840*/  ISETP.GE.OR P4, PT, R19, R158, P1 ;  /* 0x0000009e1300720c */ /* 0x000fc40000f86670 */
[----:B------:R-:W-:Y:S01]  /*10850*/  ISETP.GE.OR P3, PT, R17, R158, P1 ;  /* 0x0000009e1100720c */ /* 0x000fe20000f66670 */
[----:B------:R-:W-:Y:S01]  /*10860*/  IMAD R167, R167, UR7, R21 ;  /* 0x00000007a7a77c24 */ /* 0x000fe2000f8e0215 */
[----:B------:R-:W-:Y:S01]  /*10870*/  IADD3 R20, P0, PT, R24, R20, RZ ;  /* 0x0000001418147210 */ /* 0x000fe20007f1e0ff */
[----:B------:R4:W1:Y:S01]  /*10880*/  LDS.128 R16, [R166+0x800] ;  /* 0x00080000a6107984 */ /* 0x0008620000000c00 */
[----:B------:R-:W-:Y:S02]  /*10890*/  ISETP.GE.OR P1, PT, R7, R158, P1 ;  /* 0x0000009e0700720c */ /* 0x000fe40000f26670 */
[----:B------:R-:W-:-:S03]  /*108a0*/  IADD3.X R21, PT, PT, R4, R167, RZ, P0, !PT ;  /* 0x000000a704157210 */ /* 0x000fc600007fe4ff */
[----:B------:R-:W5:Y:S01]  /*108b0*/  @!P2 LDC.64 R2, c[0x0][0x3f0] ;  /* 0x0000fc00ff02ab82 */ /* 0x000f620000000a00 */
[----:B---3--:R-:W-:-:S04]  /*108c0*/  IMAD.WIDE.U32 R20, R0, UR4, R20 ;  /* 0x0000000400147c25 */ /* 0x008fc8000f8e0014 */
[----:B------:R-:W-:Y:S02]  /*108d0*/  IMAD R23, R0, UR5, R21 ;  /* 0x0000000500177c24 */ /* 0x000fe4000f8e0215 */
[----:B------:R-:W-:-:S04]  /*108e0*/  @!P2 IMAD.MOV.U32 R22, RZ, RZ, R20 ;  /* 0x000000ffff16a224 */ /* 0x000fc800078e0014 */
[----:B------:R-:W-:-:S04]  /*108f0*/  @!P2 IMAD.WIDE.U32 R24, R5, UR6, R22 ;  /* 0x000000060518ac25 */ /* 0x000fc8000f8e0016 */
[----:B------:R-:W-:Y:S01]  /*10900*/  @!P2 IMAD R0, R5, UR7, R25 ;  /* 0x000000070500ac24 */ /* 0x000fe2000f8e0219 */
[----:B-----5:R-:W-:-:S04]  /*10910*/  @!P2 LEA R2, P0, R24, R2, 0x1 ;  /* 0x000000021802a211 */ /* 0x020fc800078008ff */
[----:B------:R-:W-:-:S05]  /*10920*/  @!P2 LEA.HI.X R3, R24, R3, R0, 0x1, P0 ;  /* 0x000000031803a211 */ /* 0x000fca00000f0c00 */
[----:B--2---:R4:W-:Y:S01]  /*10930*/  @!P2 STG.E.128 desc[UR16][R2.64], R12 ;  /* 0x0000000c0200a986 */ /* 0x0049e2000c101d10 */
[----:B-1----:R-:W-:Y:S05]  /*10940*/  @P4 BRA `(.L_x_5820) ;  /* 0x0000000000304947 */ /* 0x002fea0003800000 */
        /* <DEDUP_REMOVED lines=12> */
.L_x_5820:
[----:B------:R-:W-:Y:S05]  /*10a10*/  BSYNC.RECONVERGENT B0 ;  /* 0x0000000000007941 */ /* 0x000fea0003800200 */
.L_x_5819:
[----:B----4-:R-:W2:Y:S01]  /*10a20*/  LDS.128 R164, [R166+0x1000] ;  /* 0x00100000a6a47984 */ /* 0x010ea20000000c00 */
[----:B------:R-:W-:Y:S04]  /*10a30*/  BSSY.RECONVERGENT B0, `(.L_x_5821) ;  /* 0x000000e000007945 */ /* 0x000fe80003800200 */
[----:B------:R-:W-:Y:S05]  /*10a40*/  @P3 BRA `(.L_x_5822) ;  /* 0x0000000000303947 */ /* 0x000fea0003800000 */
[----:B------:R-:W3:Y:S01]  /*10a50*/  LDCU.64 UR4, c[0x0][0x3f0] ;  /* 0x00007e00ff0477ac */ /* 0x000ee20008000a00 */
[----:B-1----:R-:W-:Y:S01]  /*10a60*/  IADD3 R3, P0, PT, R5, 0x20, RZ ;  /* 0x0000002005037810 */ /* 0x002fe20007f1e0ff */
        /* <DEDUP_REMOVED lines=10> */
.L_x_5822:
[----:B------:R-:W-:Y:S05]  /*10b10*/  BSYNC.RECONVERGENT B0 ;  /* 0x0000000000007941 */ /* 0x000fea0003800200 */
.L_x_5821:
[----:B------:R-:W-:Y:S05]  /*10b20*/  @P1 EXIT ;  /* 0x000000000000194d */ /* 0x000fea0003800000 */
[----:B------:R-:W4:Y:S01]  /*10b30*/  LDCU.64 UR4, c[0x0][0x3f0] ;  /* 0x00007e00ff0477ac */ /* 0x000f220008000a00 */
[----:B------:R-:W-:Y:S01]  /*10b40*/  IADD3 R5, P0, PT, R5, 0x30, RZ ;  /* 0x0000003005057810 */ /* 0x000fe20007f1e0ff */
[----:B-1-3--:R-:W-:Y:S01]  /*10b50*/  IMAD.MOV.U32 R2, RZ, RZ, R20 ;  /* 0x000000ffff027224 */ /* 0x00afe200078e0014 */
        /* <DEDUP_REMOVED lines=10> */
.L_x_5823:
        /* <DEDUP_REMOVED lines=16> */
.L_x_7187:


//--------------------- .text._ZN5flash24flash_fwd_splitkv_kernelI23Flash_fwd_kernel_traitsILi64ELi64ELi128ELi4ELb0ELb0EN7cutlass6half_tE19Flash_kernel_traitsILi64ELi64ELi128ELi4ES3_EELb1ELb0ELb0ELb0ELb1ELb0ELb0ELb1EEEvNS_16Flash_fwd_paramsE --------------------------
	.section	.text._ZN5flash24flash_fwd_splitkv_kernelI23Flash_fwd_kernel_traitsILi64ELi64ELi128ELi4ELb0ELb0EN7cutlass6half_tE19Flash_kernel_traitsILi64ELi64ELi128ELi4ES3_EELb1ELb0ELb0ELb0ELb1ELb0ELb0ELb1EEEvNS_16Flash_fwd_paramsE,"ax",@progbits
	.align	128
        .global         _ZN5flash24flash_fwd_splitkv_kernelI23Flash_fwd_kernel_traitsILi64ELi64ELi128ELi4ELb0ELb0EN7cutlass6half_tE19Flash_kernel_traitsILi64ELi64ELi128ELi4ES3_EELb1ELb0ELb0ELb0ELb1ELb0ELb0ELb1EEEvNS_16Flash_fwd_paramsE
        .type           _ZN5flash24flash_fwd_splitkv_kernelI23Flash_fwd_kernel_traitsILi64ELi64ELi128ELi4ELb0ELb0EN7cutlass6half_tE19Flash_kernel_traitsILi64ELi64ELi128ELi4ES3_EELb1ELb0ELb0ELb0ELb1ELb0ELb0ELb1EEEvNS_16Flash_fwd_paramsE,@function
        .size           _ZN5flash24flash_fwd_splitkv_kernelI23Flash_fwd_kernel_traitsILi64ELi64ELi128ELi4ELb0ELb0EN7cutlass6half_tE19Flash_kernel_traitsILi64ELi64ELi128ELi4ES3_EELb1ELb0ELb0ELb0ELb1ELb0ELb0ELb1EEEvNS_16Flash_fwd_paramsE,(.L_x_7188 - _ZN5flash24flash_fwd_splitkv_kernelI23Flash_fwd_kernel_traitsILi64ELi64ELi128ELi4ELb0ELb0EN7cutlass6half_tE19Flash_kernel_traitsILi64ELi64ELi128ELi4ES3_EELb1ELb0ELb0ELb0ELb1ELb0ELb0ELb1EEEvNS_16Flash_fwd_paramsE)
        .other          _ZN5flash24flash_fwd_splitkv_kernelI23Flash_fwd_kernel_traitsILi64ELi64ELi128ELi4ELb0ELb0EN7cutlass6half_tE19Flash_kernel_traitsILi64ELi64ELi128ELi4ES3_EELb1ELb0ELb0ELb0ELb1ELb0ELb0ELb1EEEvNS_16Flash_fwd_paramsE,@"STO_CUDA_ENTRY STV_DEFAULT"
_ZN5flash24flash_fwd_splitkv_kernelI23Flash_fwd_kernel_traitsILi64ELi64ELi128ELi4ELb0ELb0EN7cutlass6half_tE19Flash_kernel_traitsILi64ELi64ELi128ELi4ES3_EELb1ELb0ELb0ELb0ELb1ELb0ELb0ELb1EEEvNS_16Flash_fwd_paramsE:
.text._ZN5flash24flash_fwd_splitkv_kernelI23Flash_fwd_kernel_traitsILi64ELi64ELi128ELi4ELb0ELb0EN7cutlass6half_tE19Flash_kernel_traitsILi64ELi64ELi128ELi4ES3_EELb1ELb0ELb0ELb0ELb1ELb0ELb0ELb1EEEvNS_16Flash_fwd_paramsE:
        /* <DEDUP_REMOVED lines=22> */
[----:B------:R-:W1:Y:S01]  /*0160*/  @!P3 LDC R159, c[0x0][0x434] ;  /* 0x00010d00ff9fbb82 */ /* 0x000e620000000800 */
[----:B------:R3:W2:Y:S01]  /*0170*/  @P3 LDG.E R10, desc[UR6][R4.64+0x4] ;  /* 0x00000406040a3981 */ /* 0x0006a2000c1e1900 */
[----:B------:R-:W-:-:S02]  /*0180*/  IADD3.X R131, PT, PT, R6, UR5, RZ, P2, !PT ;  /* 0x0000000506837c10 */ /* 0x000fc400097fe4ff */
[----:B------:R-:W-:-:S03]  /*0190*/  @P1 IADD3 R2, P0, PT, R11, R2, RZ ;  /* 0x000000020b021210 */ /* 0x000fc60007f1e0ff */
[----:B------:R4:W5:Y:S01]  /*01a0*/  @P5 LDG.E R0, desc[UR6][R130.64] ;  /* 0x0000000682005981 */ /* 0x000962000c1e1900 */
[----:B------:R-:W3:Y:S01]  /*01b0*/  LDCU.U8 UR4, c[0x0][0x532] ;  /* 0x0000a640ff0477ac */ /* 0x000ee20008000000 */
[----:B------:R-:W-:Y:S01]  /*01c0*/  @P1 IMAD.X R3, R6, 0x1, R3, P0 ;  /* 0x0000000106031824 */ /* 0x000fe200000e0603 */
[----:B------:R-:W1:Y:S01]  /*01d0*/  @!P1 LDC R8, c[0x0][0x43c] ;  /* 0x00010f00ff089b82 */ /* 0x000e620000000800 */
[----:B------:R-:W4:Y:S03]  /*01e0*/  S2R R7, SR_CTAID.X ;  /* 0x0000000000077919 */ /* 0x000f260000002500 */
[----:B------:R1:W5:Y:S04]  /*01f0*/  @P1 LDG.E R13, desc[UR6][R2.64] ;  /* 0x00000006020d1981 */ /* 0x000368000c1e1900 */
[----:B---3--:R-:W3:Y:S01]  /*0200*/  LDC.64 R4, c[0x0][0x468] ;  /* 0x00011a00ff047b82 */ /* 0x008ee20000000a00 */
[----:B------:R-:W-:-:S07]  /*0210*/  ISETP.NE.AND P4, PT, RZ, UR4, PT ;  /* 0x00000004ff007c0c */ /* 0x000fce000bf85270 */
[----:B------:R-:W1:Y:S01]  /*0220*/  @!P1 LDC.64 R2, c[0x0][0x488] ;  /* 0x00012200ff029b82 */ /* 0x000e620000000a00 */
        /* <DEDUP_REMOVED lines=8> */
[----:B----4-:R-:W-:-:S04]  /*02b0*/  IMAD.SHL.U32 R158, R7, 0x40, RZ ;  /* 0x00000040079e7824 */ /* 0x010fc800078e00ff */
[----:B------:R4:W5:Y:S01]  /*02c0*/  @!P2 LDG.E R9, desc[UR6][R14.64] ;  /* 0x000000060e09a981 */ /* 0x000962000c1e1900 */
[----:B--2---:R-:W-:-:S05]  /*02d0*/  @P3 IMAD.IADD R159, R10, 0x1, -R155 ;  /* 0x000000010a9f3824 */ /* 0x004fca00078e0a9b */
[----:B-1----:R-:W-:Y:S01]  /*02e0*/  ISETP.GT.AND P2, PT, R159, R158, PT ;  /* 0x0000009e9f00720c */ /* 0x002fe20003f44270 */
[----:B---34-:R-:W-:-:S12]  /*02f0*/  @!P0 BRA `(.L_x_5824) ;  /* 0x00000000000c8947 */ /* 0x018fd80003800000 */
[----:B------:R-:W2:Y:S02]  /*0300*/  @P4 LDG.E R4, desc[UR6][R14.64+0x4] ;  /* 0x000004060e044981 */ /* 0x000ea4000c1e1900 */
[----:B--2--5:R-:W-:-:S06]  /*0310*/  @P4 IADD3 R5, PT, PT, R4, -R9, RZ ;  /* 0x8000000904054210 */ /* 0x024fcc0007ffe0ff */
[----:B------:R1:W5:Y:S02]  /*0320*/  @!P4 LDG.E R5, desc[UR6][R14.64] ;  /* 0x000000060e05c981 */ /* 0x000364000c1e1900 */
.L_x_5824:
[----:B------:R-:W-:Y:S01]  /*0330*/  @!P1 ISETP.NE.U32.AND P0, PT, R2, RZ, PT ;  /* 0x000000ff0200920c */ /* 0x000fe20003f05070 */
[----:B------:R-:W-:-:S12]  /*0340*/  @!P2 EXIT ;  /* 0x000000000000a94d */ /* 0x000fd80003800000 */
[----:B------:R-:W2:Y:S01]  /*0350*/  LDCU UR5, c[0x0][0x438] ;  /* 0x00008700ff0577ac */ /* 0x000ea20008000800 */
[----:B------:R-:W-:Y:S01]  /*0360*/  @!P1 ISETP.NE.AND.EX P0, PT, R3, RZ, PT, P0 ;  /* 0x000000ff0300920c */ /* 0x000fe20003f05300 */
[--C-:B-----5:R-:W-:Y:S01]  /*0370*/  IMAD.IADD R70, R5, 0x1, -R0.reuse ;  /* 0x0000000105467824 */ /* 0x120fe200078e0a00 */
[----:B------:R-:W3:Y:S01]  /*0380*/  S2R R10, SR_CTAID.Z ;  /* 0x00000000000a7919 */ /* 0x000ee20000002700 */
[----:B------:R-:W4:Y:S01]  /*0390*/  LDCU UR4, c[0x0][0x508] ;  /* 0x0000a100ff0477ac */ /* 0x000f220008000800 */
[----:B------:R-:W-:Y:S01]  /*03a0*/  @!P1 SEL R3, R8, RZ, P0 ;  /* 0x000000ff08039207 */ /* 0x000fe20000000000 */
[----:B------:R-:W-:Y:S01]  /*03b0*/  @P1 IMAD.IADD R64, R13, 0x1, -R0 ;  /* 0x000000010d401824 */ /* 0x000fe200078e0a00 */
[----:B------:R-:W1:Y:S01]  /*03c0*/  S2R R156, SR_TID.X ;  /* 0x00000000009c7919 */ /* 0x000e620000002100 */
        /* <DEDUP_REMOVED lines=28> */
[----:B------:R-:W-:-:S03]  /*0590*/  IADD3 R14, PT, PT, R0, 0x20, RZ ;  /* 0x00000020000e7810 */ /* 0x000fc60007ffe0ff */
[----:B------:R-:W4:Y:S01]  /*05a0*/  @!P1 LDC.64 R4, c[0x0][0x400] ;  /* 0x00010000ff049b82 */ /* 0x000f220000000a00 */
[-C--:B------:R-:W-:Y:S02]  /*05b0*/  ISETP.GE.AND P3, PT, R16, R159.reuse, PT ;  /* 0x0000009f1000720c */ /* 0x080fe40003f66270 */
[----:B------:R-:W-:Y:S01]  /*05c0*/  ISETP.GE.AND P4, PT, R14, R159, PT ;  /* 0x0000009f0e00720c */ /* 0x000fe20003f86270 */
[----:B-1----:R-:W-:-:S04]  /*05d0*/  @P1 IMAD.WIDE.U32 R12, R155, R2, RZ ;  /* 0x000000029b0c1225 */ /* 0x002fc800078e00ff */
[C---:B----4-:R-:W-:Y:S01]  /*05e0*/  @!P1 IMAD.WIDE.U32 R8, R157.reuse, R4, RZ ;  /* 0x000000049d089225 */ /* 0x050fe200078e00ff */
[----:B------:R-:W-:Y:S02]  /*05f0*/  LOP3.LUT R4, R6, 0x38, RZ, 0xc0, !PT ;  /* 0x0000003806047812 */ /* 0x000fe400078ec0ff */
[----:B------:R-:W-:Y:S01]  /*0600*/  @P1 MOV R8, R12 ;  /* 0x0000000c00081202 */ /* 0x000fe20000000f00 */
[----:B------:R-:W-:Y:S01]  /*0610*/  @!P1 IMAD R6, R157, R5, R9 ;  /* 0x000000059d069224 */ /* 0x000fe200078e0209 */
[----:B------:R-:W-:Y:S01]  /*0620*/  IADD3 R12, PT, PT, R0, 0x30, RZ ;  /* 0x00000030000c7810 */ /* 0x000fe20007ffe0ff */
[----:B------:R-:W-:Y:S02]  /*0630*/  IMAD.MOV.U32 R5, RZ, RZ, RZ ;  /* 0x000000ffff057224 */ /* 0x000fe400078e00ff */
[----:B------:R-:W-:Y:S01]  /*0640*/  @P1 IMAD R6, R155, R3, R13 ;  /* 0x000000039b061224 */ /* 0x000fe200078e020d */
[----:B------:R-:W-:Y:S01]  /*0650*/  ISETP.GE.AND P5, PT, R12, R159, PT ;  /* 0x0000009f0c00720c */ /* 0x000fe20003fa6270 */
        /* <DEDUP_REMOVED lines=29> */
.L_x_5827:
[----:B------:R-:W-:Y:S05]  /*0830*/  BSYNC.RECONVERGENT B0 ;  /* 0x0000000000007941 */ /* 0x000fea0003800200 */
.L_x_5826:
        /* <DEDUP_REMOVED lines=14> */
.L_x_5829:
[----:B------:R-:W-:Y:S05]  /*0920*/  BSYNC.RECONVERGENT B0 ;  /* 0x0000000000007941 */ /* 0x000fea0003800200 */
.L_x_5828:
        /* <DEDUP_REMOVED lines=13> */
.L_x_5831:
[----:B------:R-:W-:Y:S05]  /*0a00*/  BSYNC.RECONVERGENT B0 ;  /* 0x0000000000007941 */ /* 0x000fea0003800200 */
.L_x_5830:
        /* <DEDUP_REMOVED lines=20> */
.L_x_5825:
        /* <DEDUP_REMOVED lines=11> */
.L_x_5832:
        /* <DEDUP_REMOVED lines=23> */
[----:B------:R-:W-:Y:S01]  /*0d70*/  @!P0 IADD3 R3, PT, PT, R3, -R4, RZ ;  /* 0x8000000403038210 */ /* 0x000fe20007ffe0ff */
[----:B------:R-:W-:-:S03]  /*0d80*/  @!P0 VIADD R5, R5, 0x1 ;  /* 0x0000000105058836 */ /* 0x000fc60000000000 */
[----:B------:R-:W-:Y:S01]  /*0d90*/  ISETP.GE.U32.AND P1, PT, R3, R4, PT ;  /* 0x000000040300720c */ /* 0x000fe20003f26070 */
[----:B---3--:R-:W-:-:S04]  /*0da0*/  IMAD.WIDE.U32 R2, R157, UR4, RZ ;  /* 0x000000049d027c25 */ /* 0x008fc8000f8e00ff */
[----:B------:R-:W-:Y:S01]  /*0db0*/  IMAD R165, R157, UR5, R3 ;  /* 0x000000059da57c24 */ /* 0x000fe2000f8e0203 */
[C---:B------:R-:W-:Y:S01]  /*0dc0*/  LEA R164, P0, R2.reuse, UR12, 0x2 ;  /* 0x0000000c02a47c11 */ /* 0x040fe2000f8010ff */
[----:B------:R-:W1:Y:S01]  /*0dd0*/  LDC R3, c[0x0][0x3e8] ;  /* 0x0000fa00ff037b82 */ /* 0x000e620000000800 */
[----:B------:R-:W2:Y:S02]  /*0de0*/  LDCU.64 UR4, c[0x0][0x3a8] ;  /* 0x00007500ff0477ac */ /* 0x000ea40008000a00 */
[----:B------:R-:W-:-:S03]  /*0df0*/  LEA.HI.X R165, R2, UR13, R165, 0x2, P0 ;  /* 0x0000000d02a57c11 */ /* 0x000fc600080f14a5 */
[----:B------:R-:W-:-:S05]  /*0e00*/  @P1 IADD3 R5, PT, PT, R5, 0x1, RZ ;  /* 0x0000000105051810 */ /* 0x000fca0007ffe0ff */
[----:B------:R-:W-:Y:S01]  /*0e10*/  @!P2 IMAD.MOV R5, RZ, RZ, -R5 ;  /* 0x000000ffff05a224 */ /* 0x000fe200078e0a05 */
[----:B------:R-:W-:-:S05]  /*0e20*/  @!P3 LOP3.LUT R5, RZ, R9, RZ, 0x33, !PT ;  /* 0x00000009ff05b212 */ /* 0x000fca00078e33ff */
[----:B------:R-:W-:-:S06]  /*0e30*/  IMAD.WIDE R14, R5, 0x4, R164 ;  /* 0x00000004050e7825 */ /* 0x000fcc00078e02a4 */
[----:B------:R-:W3:Y:S01]  /*0e40*/  LDG.E R14, desc[UR6][R14.64] ;  /* 0x000000060e0e7981 */ /* 0x000ee2000c1e1900 */
[----:B-1----:R-:W-:Y:S01]  /*0e50*/  IABS R2, R3 ;  /* 0x0000000300027213 */ /* 0x002fe20000000000 */
[----:B----4-:R-:W-:Y:S01]  /*0e60*/  IMAD.U32 R73, RZ, RZ, UR15 ;  /* 0x0000000fff497e24 */ /* 0x010fe2000f8e00ff */
[----:B------:R-:W-:Y:S02]  /*0e70*/  IADD3 R5, PT, PT, -R5, RZ, RZ ;  /* 0x000000ff05057210 */ /* 0x000fe40007ffe1ff */
[----:B------:R-:W1:Y:S01]  /*0e80*/  I2F.RP R8, R2 ;  /* 0x0000000200087306 */ /* 0x000e620000209400 */
[----:B------:R-:W-:Y:S02]  /*0e90*/  MOV R72, UR14 ;  /* 0x0000000e00487c02 */ /* 0x000fe40008000f00 */
[----:B------:R-:W-:Y:S01]  /*0ea0*/  IMAD R0, R9, R5, R0 ;  /* 0x0000000509007224 */ /* 0x000fe200078e0200 */
[----:B------:R-:W-:-:S04]  /*0eb0*/  ISETP.NE.AND P2, PT, R3, RZ, PT ;  /* 0x000000ff0300720c */ /* 0x000fc80003f45270 */
[----:B------:R-:W-:Y:S01]  /*0ec0*/  SHF.R.S32.HI R5, RZ, 0x1f, R0 ;  /* 0x0000001fff057819 */ /* 0x000fe20000011400 */
        /* <DEDUP_REMOVED lines=10> */
[----:B------:R-:W-:Y:S02]  /*0f70*/  IMAD R13, R2, R11, R4 ;  /* 0x0000000b020d7224 */ /* 0x000fe400078e0204 */
[----:B------:R-:W-:-:S03]  /*0f80*/  IMAD R4, R5, R72, RZ ;  /* 0x0000004805047224 */ /* 0x000fc600078e02ff */
[----:B------:R-:W-:Y:S01]  /*0f90*/  ISETP.GT.U32.AND P0, PT, R2, R13, PT ;  /* 0x0000000d0200720c */ /* 0x000fe20003f04070 */
[----:B------:R-:W-:-:S12]  /*0fa0*/  IMAD R4, R0, R73, R4 ;  /* 0x0000004900047224 */ /* 0x000fd800078e0204 */
[----:B------:R-:W-:Y:S01]  /*0fb0*/  @!P0 IMAD.IADD R13, R13, 0x1, -R2 ;  /* 0x000000010d0d8824 */ /* 0x000fe200078e0a02 */
[----:B------:R-:W-:-:S04]  /*0fc0*/  @!P0 IADD3 R6, PT, PT, R6, 0x1, RZ ;  /* 0x0000000106068810 */ /* 0x000fc80007ffe0ff */
[----:B------:R-:W-:Y:S02]  /*0fd0*/  ISETP.GE.U32.AND P1, PT, R13, R2, PT ;  /* 0x000000020d00720c */ /* 0x000fe40003f26070 */
[----:B------:R-:W-:-:S04]  /*0fe0*/  LOP3.LUT R2, R10, R3, RZ, 0x3c, !PT ;  /* 0x000000030a027212 */ /* 0x000fc800078e3cff */
[----:B------:R-:W-:-:S07]  /*0ff0*/  ISETP.GE.AND P4, PT, R2, RZ, PT ;  /* 0x000000ff0200720c */ /* 0x000fce0003f86270 */
[----:B------:R-:W-:-:S04]  /*1000*/  @P1 IADD3 R6, PT, PT, R6, 0x1, RZ ;  /* 0x0000000106061810 */ /* 0x000fc80007ffe0ff */
[----:B------:R-:W-:-:S05]  /*1010*/  MOV R9, R6 ;  /* 0x0000000600097202 */ /* 0x000fca0000000f00 */
[----:B------:R-:W-:Y:S01]  /*1020*/  @!P4 IMAD.MOV R9, RZ, RZ, -R9 ;  /* 0x000000ffff09c224 */ /* 0x000fe200078e0a09 */
[----:B---3--:R-:W-:Y:S01]  /*1030*/  SHF.R.S32.HI R11, RZ, 0x1f, R14 ;  /* 0x0000001fff0b7819 */ /* 0x008fe2000001140e */
[----:B------:R-:W-:-:S04]  /*1040*/  IMAD.WIDE.U32 R18, R14, UR8, RZ ;  /* 0x000000080e127c25 */ /* 0x000fc8000f8e00ff */
[C---:B------:R-:W-:Y:S02]  /*1050*/  IMAD R13, R11.reuse, UR8, RZ ;  /* 0x000000080b0d7c24 */ /* 0x040fe4000f8e02ff */
[----:B--2---:R-:W-:Y:S02]  /*1060*/  IMAD R11, R11, UR4, RZ ;  /* 0x000000040b0b7c24 */ /* 0x004fe4000f8e02ff */
[C---:B------:R-:W-:Y:S01]  /*1070*/  IMAD R16, R14.reuse, UR9, R13 ;  /* 0x000000090e107c24 */ /* 0x040fe2000f8e020d */
[----:B------:R-:W1:Y:S01]  /*1080*/  LDCU.128 UR8, c[0x0][0x3d0] ;  /* 0x00007a00ff0877ac */ /* 0x000e620008000c00 */
[C---:B------:R-:W-:Y:S02]  /*1090*/  IMAD R12, R14.reuse, UR5, R11 ;  /* 0x000000050e0c7c24 */ /* 0x040fe4000f8e020b */
[----:B------:R-:W-:Y:S01]  /*10a0*/  IMAD.WIDE.U32 R14, R14, UR4, RZ ;  /* 0x000000040e0e7c25 */ /* 0x000fe2000f8e00ff */
[----:B------:R-:W2:Y:S03]  /*10b0*/  LDCU.64 UR4, c[0x0][0x3c0] ;  /* 0x00007800ff0477ac */ /* 0x000ea60008000a00 */
[----:B------:R-:W-:Y:S01]  /*10c0*/  IMAD.IADD R17, R19, 0x1, R16 ;  /* 0x0000000113117824 */ /* 0x000fe200078e0210 */
[----:B------:R-:W-:Y:S01]  /*10d0*/  IADD3 R13, PT, PT, R15, R12, RZ ;  /* 0x0000000c0f0d7210 */ /* 0x000fe20007ffe0ff */
[----:B------:R-:W-:Y:S01]  /*10e0*/  IMAD.MOV.U32 R16, RZ, RZ, R18 ;  /* 0x000000ffff107224 */ /* 0x000fe200078e0012 */
[----:B------:R-:W-:-:S02]  /*10f0*/  MOV R12, R14 ;  /* 0x0000000e000c7202 */ /* 0x000fc40000000f00 */
[----:B------:R-:W-:Y:S01]  /*1100*/  LOP3.LUT R14, RZ, R3, RZ, 0x33, !PT ;  /* 0x00000003ff0e7212 */ /* 0x000fe200078e33ff */
[----:B------:R-:W-:-:S03]  /*1110*/  IMAD.WIDE.U32 R16, R0, R72, R16 ;  /* 0x0000004800107225 */ /* 0x000fc600078e0010 */
[----:B------:R-:W-:Y:S02]  /*1120*/  SEL R8, R14, R9, !P2 ;  /* 0x000000090e087207 */ /* 0x000fe40005000000 */
[----:B------:R-:W-:Y:S02]  /*1130*/  IADD3 R17, PT, PT, R17, R4, RZ ;  /* 0x0000000411117210 */ /* 0x000fe40007ffe0ff */
[----:B--2---:R-:W-:Y:S01]  /*1140*/  MOV R2, UR4 ;  /* 0x0000000400027c02 */ /* 0x004fe20008000f00 */
[----:B-1----:R-:W-:Y:S01]  /*1150*/  IMAD.WIDE.U32 R16, R8, UR8, R16 ;  /* 0x0000000808107c25 */ /* 0x002fe2000f8e0010 */
[----:B------:R-:W-:-:S03]  /*1160*/  MOV R3, UR5 ;  /* 0x0000000500037c02 */ /* 0x000fc60008000f00 */
[-C--:B------:R-:W-:Y:S02]  /*1170*/  IMAD R5, R5, R2.reuse, RZ ;  /* 0x0000000205057224 */ /* 0x080fe400078e02ff */
[----:B------:R-:W-:-:S04]  /*1180*/  IMAD.WIDE.U32 R12, R0, R2, R12 ;  /* 0x00000002000c7225 */ /* 0x000fc800078e000c */
[----:B------:R-:W-:Y:S01]  /*1190*/  IMAD R5, R0, R3, R5 ;  /* 0x0000000300057224 */ /* 0x000fe200078e0205 */
[----:B------:R-:W-:-:S03]  /*11a0*/  SHF.R.S32.HI R0, RZ, 0x1f, R8 ;  /* 0x0000001fff007819 */ /* 0x000fc60000011408 */
        /* <DEDUP_REMOVED lines=9> */
.L_x_5833:
        /* <DEDUP_REMOVED lines=15> */
.L_x_5835:
[----:B------:R-:W2:Y:S01]  /*1330*/  LDC.64 R72, c[0x0][0x3b8] ;  /* 0x0000ee00ff487b82 */ /* 0x000ea20000000a00 */
[----:B------:R-:W-:-:S05]  /*1340*/  IADD3 R12, PT, PT, R0, R9, RZ ;  /* 0x00000009000c7210 */ /* 0x000fca0007ffe0ff */
[C---:B--2---:R-:W-:Y:S02]  /*1350*/  IMAD R11, R12.reuse, R73, RZ ;  /* 0x000000490c0b7224 */ /* 0x044fe400078e02ff */
[----:B------:R-:W-:-:S05]  /*1360*/  IMAD.WIDE.U32 R12, R12, R72, RZ ;  /* 0x000000480c0c7225 */ /* 0x000fca00078e00ff */
[----:B------:R-:W-:Y:S02]  /*1370*/  IADD3 R11, PT, PT, R13, R11, RZ ;  /* 0x0000000b0d0b7210 */ /* 0x000fe40007ffe0ff */
.L_x_5836:
        /* <DEDUP_REMOVED lines=14> */
.L_x_5837:
[----:B------:R-:W2:Y:S01]  /*1460*/  LDC.64 R2, c[0x0][0x3c0] ;  /* 0x0000f000ff027b82 */ /* 0x000ea20000000a00 */
[----:B------:R-:W-:-:S05]  /*1470*/  IADD3 R0, PT, PT, R0, R9, RZ ;  /* 0x0000000900007210 */ /* 0x000fca0007ffe0ff */
[C---:B--2---:R-:W-:Y:S02]  /*1480*/  IMAD R13, R0.reuse, R3, RZ ;  /* 0x00000003000d7224 */ /* 0x044fe400078e02ff */
[----:B------:R-:W-:-:S05]  /*1490*/  IMAD.WIDE.U32 R16, R0, R2, RZ ;  /* 0x0000000200107225 */ /* 0x000fca00078e00ff */
[----:B------:R-:W-:-:S07]  /*14a0*/  IADD3 R13, PT, PT, R17, R13, RZ ;  /* 0x0000000d110d7210 */ /* 0x000fce0007ffe0ff */
.L_x_5838:
[----:B------:R-:W2:Y:S01]  /*14b0*/  LDC R17, c[0x0][0x3e8] ;  /* 0x0000fa00ff117b82 */ /* 0x000ea20000000800 */
[----:B------:R-:W-:Y:S01]  /*14c0*/  MOV R18, R12 ;  /* 0x0000000c00127202 */ /* 0x000fe20000000f00 */
[----:B------:R-:W-:Y:S01]  /*14d0*/  IMAD.MOV.U32 R19, RZ, RZ, R11 ;  /* 0x000000ffff137224 */ /* 0x000fe200078e000b */
[----:B------:R-:W-:Y:S02]  /*14e0*/  CS2R R164, SRZ ;  /* 0x0000000000a47805 */ /* 0x000fe4000001ff00 */
[----:B--2---:R-:W-:Y:S02]  /*14f0*/  IABS R0, R17 ;  /* 0x0000001100007213 */ /* 0x004fe40000000000 */
[----:B------:R-:W-:Y:S02]  /*1500*/  ISETP.NE.AND P2, PT, R17, RZ, PT ;  /* 0x000000ff1100720c */ /* 0x000fe40003f45270 */
[----:B------:R-:W2:Y:S08]  /*1510*/  I2F.RP R14, R0 ;  /* 0x00000000000e7306 */ /* 0x000eb00000209400 */
[----:B--2---:R-:W2:Y:S02]  /*1520*/  MUFU.RCP R8, R14 ;  /* 0x0000000e00087308 */ /* 0x004ea40000001000 */
[----:B--2---:R-:W-:-:S02]  /*1530*/  IADD3 R8, PT, PT, R8, 0xffffffe, RZ ;  /* 0x0ffffffe08087810 */ /* 0x004fc40007ffe0ff */
[----:B------:R-:W-:-:S04]  /*1540*/  LOP3.LUT R14, RZ, R17, RZ, 0x33, !PT ;  /* 0x00000011ff0e7212 */ /* 0x000fc800078e33ff */
[----:B------:R-:W2:Y:S02]  /*1550*/  F2I.FTZ.U32.TRUNC.NTZ R9, R8 ;  /* 0x0000000800097305 */ /* 0x000ea4000021f000 */
[----:B--2--5:R-:W-:Y:S01]  /*1560*/  IMAD.MOV R4, RZ, RZ, -R9 ;  /* 0x000000ffff047224 */ /* 0x024fe200078e0a09 */
[----:B------:R-:W-:-:S03]  /*1570*/  MOV R8, RZ ;  /* 0x000000ff00087202 */ /* 0x000fc60000000f00 */
[----:B-1----:R-:W-:Y:S01]  /*1580*/  IMAD R5, R4, R0, RZ ;  /* 0x0000000004057224 */ /* 0x002fe200078e02ff */
[----:B------:R-:W-:-:S03]  /*1590*/  IABS R4, R10 ;  /* 0x0000000a00047213 */ /* 0x000fc60000000000 */
[----:B------:R-:W-:Y:S02]  /*15a0*/  IMAD.HI.U32 R5, R9, R5, R8 ;  /* 0x0000000509057227 */ /* 0x000fe400078e0008 */
[----:B------:R-:W1:Y:S04]  /*15b0*/  LDC.64 R8, c[0x0][0x3d8] ;  /* 0x0000f600ff087b82 */ /* 0x000e680000000a00 */
[----:B------:R-:W-:-:S04]  /*15c0*/  IMAD.HI.U32 R6, R5, R4, RZ ;  /* 0x0000000405067227 */ /* 0x000fc800078e00ff */
[----:B------:R-:W-:-:S04]  /*15d0*/  IMAD.MOV R5, RZ, RZ, -R6 ;  /* 0x000000ffff057224 */ /* 0x000fc800078e0a06 */
[----:B------:R-:W-:-:S05]  /*15e0*/  IMAD R5, R0, R5, R4 ;  /* 0x0000000500057224 */ /* 0x000fca00078e0204 */
[----:B------:R-:W-:-:S13]  /*15f0*/  ISETP.GT.U32.AND P0, PT, R0, R5, PT ;  /* 0x000000050000720c */ /* 0x000fda0003f04070 */
[----:B------:R-:W-:Y:S01]  /*1600*/  @!P0 IADD3 R5, PT, PT, R5, -R0, RZ ;  /* 0x8000000005058210 */ /* 0x000fe20007ffe0ff */
[----:B------:R-:W-:-:S03]  /*1610*/  @!P0 VIADD R6, R6, 0x1 ;  /* 0x0000000106068836 */ /* 0x000fc60000000000 */
[----:B------:R-:W-:Y:S02]  /*1620*/  ISETP.GE.U32.AND P1, PT, R5, R0, PT ;  /* 0x000000000500720c */ /* 0x000fe40003f26070 */
[----:B------:R-:W-:Y:S01]  /*1630*/  LOP3.LUT R0, R10, R17, RZ, 0x3c, !PT ;  /* 0x000000110a007212 */ /* 0x000fe200078e3cff */
[----:B------:R-:W2:Y:S01]  /*1640*/  LDC.64 R4, c[0x0][0x3d0] ;  /* 0x0000f400ff047b82 */ /* 0x000ea20000000a00 */
[----:B------:R-:W-:Y:S02]  /*1650*/  IMAD.MOV.U32 R17, RZ, RZ, R13 ;  /* 0x000000ffff117224 */ /* 0x000fe400078e000d */
[----:B------:R-:W-:Y:S02]  /*1660*/  ISETP.GE.AND P4, PT, R0, RZ, PT ;  /* 0x000000ff0000720c */ /* 0x000fe40003f86270 */
[----:B------:R-:W-:-:S05]  /*1670*/  LEA R0, R61, 0xffffff80, 0x7 ;  /* 0xffffff803d007811 */ /* 0x000fca00078e38ff */
[----:B------:R-:W-:Y:S01]  /*1680*/  @P1 IADD3 R6, PT, PT, R6, 0x1, RZ ;  /* 0x0000000106061810 */ /* 0x000fe20007ffe0ff */
[----:B------:R-:W-:-:S04]  /*1690*/  IMAD.WIDE.U32 R16, R0, R2, R16 ;  /* 0x0000000200107225 */ /* 0x000fc800078e0010 */
[----:B------:R-:W-:Y:S02]  /*16a0*/  IMAD.MOV.U32 R15, RZ, RZ, R6 ;  /* 0x000000ffff0f7224 */ /* 0x000fe400078e0006 */
[----:B------:R-:W-:-:S03]  /*16b0*/  IMAD.WIDE.U32 R18, R0, R72, R18 ;  /* 0x0000004800127225 */ /* 0x000fc600078e0012 */
[----:B------:R-:W-:Y:S01]  /*16c0*/  @!P4 IADD3 R15, PT, PT, -R15, RZ, RZ ;  /* 0x000000ff0f0fc210 */ /* 0x000fe20007ffe1ff */
[C---:B------:R-:W-:Y:S02]  /*16d0*/  IMAD R17, R0.reuse, R3, R17 ;  /* 0x0000000300117224 */ /* 0x040fe400078e0211 */
[----:B------:R-:W-:Y:S01]  /*16e0*/  IMAD R19, R0, R73, R19 ;  /* 0x0000004900137224 */ /* 0x000fe200078e0213 */
[----:B------:R-:W-:-:S04]  /*16f0*/  SEL R12, R14, R15, !P2 ;  /* 0x0000000f0e0c7207 */ /* 0x000fc80005000000 */
        /* <DEDUP_REMOVED lines=8> */
[----:B------:R-:W-:-:S03]  /*1780*/  IMAD R9, R12, R9, R0 ;  /* 0x000000090c097224 */ /* 0x000fc600078e0200 */
[----:B------:R-:W-:Y:S01]  /*1790*/  IADD3 R8, PT, PT, R21, R5, RZ ;  /* 0x0000000515087210 */ /* 0x000fe20007ffe0ff */
[----:B------:R-:W-:-:S07]  /*17a0*/  IMAD.IADD R9, R17, 0x1, R9 ;  /* 0x0000000111097824 */ /* 0x000fce00078e0209 */
.L_x_5834:
        /* <DEDUP_REMOVED lines=8> */
[----:B------:R-:W-:Y:S01]  /*1830*/  SHF.L.U64.HI R74, R2, 0x4, R3 ;  /* 0x00000004024a7819 */ /* 0x000fe20000010203 */
[----:B------:R-:W2:Y:S01]  /*1840*/  LDC R11, c[0x0][0x450] ;  /* 0x00011400ff0b7b82 */ /* 0x000ea20000000800 */
[----:B------:R-:W-:Y:S01]  /*1850*/  MOV R127, RZ ;  /* 0x000000ff007f7202 */ /* 0x000fe20000000f00 */
[----:B------:R-:W3:Y:S01]  /*1860*/  LDCU.64 UR8, c[0x0][0x388] ;  /* 0x00007100ff0877ac */ /* 0x000ee20008000a00 */
[----:B------:R-:W-:Y:S01]  /*1870*/  IMAD.SHL.U32 R67, R156, 0x40, RZ ;  /* 0x000000409c437824 */ /* 0x000fe200078e00ff */
[----:B------:R-:W-:-:S02]  /*1880*/  SHF.R.U32.HI R68, RZ, 0x1, R156 ;  /* 0x00000001ff447819 */ /* 0x000fc4000001169c */
[----:B------:R-:W-:Y:S02]  /*1890*/  SHF.L.U32 R62, R61, 0x7, RZ ;  /* 0x000000073d3e7819 */ /* 0x000fe400000006ff */
[----:B------:R-:W4:Y:S01]  /*18a0*/  @!P0 LDC.64 R4, c[0x0][0x398] ;  /* 0x0000e600ff048b82 */ /* 0x000f220000000a00 */
[----:B------:R-:W-:Y:S02]  /*18b0*/  LOP3.LUT R125, R67, 0x1c0, RZ, 0xc0, !PT ;  /* 0x000001c0437d7812 */ /* 0x000fe400078ec0ff */
[----:B------:R-:W-:Y:S01]  /*18c0*/  SHF.L.U64.HI R71, R72, 0x4, R73 ;  /* 0x0000000448477819 */ /* 0x000fe20000010249 */
[----:B------:R-:W-:Y:S01]  /*18d0*/  VIADD R65, R62, 0xffffff80 ;  /* 0xffffff803e417836 */ /* 0x000fe20000000000 */
[----:B------:R-:W-:Y:S02]  /*18e0*/  LOP3.LUT R66, R125, 0x8, R68, 0xf8, !PT ;  /* 0x000000087d427812 */ /* 0x000fe400078ef844 */
[----:B------:R-:W-:Y:S01]  /*18f0*/  LOP3.LUT R67, R67, 0x200, RZ, 0xc0, !PT ;  /* 0x0000020043437812 */ /* 0x000fe200078ec0ff */
[----:B-1----:R-:W-:Y:S01]  /*1900*/  @P0 IMAD.WIDE.U32 R20, R155, R128, RZ ;  /* 0x000000809b140225 */ /* 0x002fe200078e00ff */
[----:B------:R-:W-:-:S02]  /*1910*/  LOP3.LUT R66, R66, 0x38, R69, 0x78, !PT ;  /* 0x0000003842427812 */ /* 0x000fc400078e7845 */
[----:B--2---:R-:W-:-:S04]  /*1920*/  LEA.HI R11, R11, R11, RZ, 0x1 ;  /* 0x0000000b0b0b7211 */ /* 0x004fc800078f08ff */
[----:B------:R-:W-:Y:S01]  /*1930*/  SHF.R.S32.HI R11, RZ, 0x1, R11 ;  /* 0x00000001ff0b7819 */ /* 0x000fe2000001140b */
[----:B----4-:R-:W-:-:S04]  /*1940*/  @!P0 IMAD.WIDE.U32 R12, R157, R4, RZ ;  /* 0x000000049d0c8225 */ /* 0x010fc800078e00ff */
[----:B------:R-:W-:Y:S01]  /*1950*/  @!P0 IMAD.MOV.U32 R4, RZ, RZ, R12 ;  /* 0x000000ffff048224 */ /* 0x000fe200078e000c */
[----:B------:R-:W-:Y:S01]  /*1960*/  LOP3.LUT R12, R69, 0x38, RZ, 0xc0, !PT ;  /* 0x00000038450c7812 */ /* 0x000fe200078ec0ff */
[----:B------:R-:W-:Y:S01]  /*1970*/  @!P0 IMAD R5, R157, R5, R13 ;  /* 0x000000059d058224 */ /* 0x000fe200078e020d */
[----:B------:R-:W-:Y:S01]  /*1980*/  @P0 MOV R4, R20 ;  /* 0x0000001400040202 */ /* 0x000fe20000000f00 */
[----:B------:R-:W-:Y:S01]  /*1990*/  @P0 IMAD R5, R155, R129, R21 ;  /* 0x000000819b050224 */ /* 0x000fe200078e0215 */
[C---:B------:R-:W-:Y:S02]  /*19a0*/  IADD3 R18, P0, PT, R12.reuse, R18, RZ ;  /* 0x000000120c127210 */ /* 0x040fe40007f1e0ff */
[C---:B------:R-:W-:Y:S02]  /*19b0*/  IADD3 R4, P3, PT, R12.reuse, R4, RZ ;  /* 0x000000040c047210 */ /* 0x040fe40007f7e0ff */
[----:B------:R-:W-:Y:S01]  /*19c0*/  IADD3 R20, P1, PT, R12, R16, RZ ;  /* 0x000000100c147210 */ /* 0x000fe20007f3e0ff */
[----:B------:R-:W-:-:S02]  /*19d0*/  IMAD.X R19, RZ, RZ, R9, P0 ;  /* 0x000000ffff137224 */ /* 0x000fc400000e0609 */
[----:B------:R-:W-:Y:S02]  /*19e0*/  IMAD.X R5, RZ, RZ, R5, P3 ;  /* 0x000000ffff057224 */ /* 0x000fe400018e0605 */
[----:B------:R-:W-:Y:S02]  /*19f0*/  IMAD.X R21, RZ, RZ, R8, P1 ;  /* 0x000000ffff157224 */ /* 0x000fe400008e0608 */
[----:B------:R-:W-:-:S04]  /*1a00*/  IMAD.WIDE.U32 R18, R126, R2, R18 ;  /* 0x000000027e127225 */ /* 0x000fc800078e0012 */
[----:B------:R-:W-:Y:S01]  /*1a10*/  IMAD.WIDE.U32 R8, R10, UR10, R4 ;  /* 0x0000000a0a087c25 */ /* 0x000fe2000f8e0004 */
[----:B------:R-:W-:-:S03]  /*1a20*/  SHF.R.S32.HI R5, RZ, 0x1f, R70 ;  /* 0x0000001fff057819 */ /* 0x000fc60000011446 */
[----:B------:R-:W-:Y:S01]  /*1a30*/  IMAD R81, R126, R3, R19 ;  /* 0x000000037e517224 */ /* 0x000fe200078e0213 */
[----:B------:R-:W-:Y:S01]  /*1a40*/  LEA.HI R78, R5, R70, RZ, 0x7 ;  /* 0x00000046054e7211 */ /* 0x000fe200078f38ff */
[----:B------:R-:W-:Y:S02]  /*1a50*/  IMAD.SHL.U32 R80, R18, 0x2, RZ ;  /* 0x0000000212507824 */ /* 0x000fe400078e00ff */
[----:B------:R-:W-:Y:S01]  /*1a60*/  IMAD.SHL.U32 R3, R156, 0x4, RZ ;  /* 0x000000049c037824 */ /* 0x000fe200078e00ff */
[----:B------:R-:W-:Y:S01]  /*1a70*/  SHF.L.U64.HI R81, R18, 0x1, R81 ;  /* 0x0000000112517819 */ /* 0x000fe20000010251 */
[----:B------:R-:W-:Y:S01]  /*1a80*/  IMAD.WIDE.U32 R20, R126, R72, R20 ;  /* 0x000000487e147225 */ /* 0x000fe200078e0014 */
[----:B------:R-:W-:Y:S02]  /*1a90*/  IADD3 R80, P0, PT, R80, UR4, RZ ;  /* 0x0000000450507c10 */ /* 0x000fe4000ff1e0ff */
[----:B------:R-:W-:Y:S01]  /*1aa0*/  SHF.R.S32.HI R78, RZ, 0x7, R78 ;  /* 0x00000007ff4e7819 */ /* 0x000fe2000001144e */
[----:B------:R-:W-:Y:S01]  /*1ab0*/  IMAD R83, R126, R73, R21 ;  /* 0x000000497e537224 */ /* 0x000fe200078e0215 */
[----:B------:R-:W-:Y:S01]  /*1ac0*/  IADD3.X R81, PT, PT, R81, UR5, RZ, P0, !PT ;  /* 0x0000000551517c10 */ /* 0x000fe200087fe4ff */
[----:B------:R-:W-:Y:S01]  /*1ad0*/  IMAD.SHL.U32 R82, R20, 0x2, RZ ;  /* 0x0000000214527824 */ /* 0x000fe200078e00ff */
[----:B------:R-:W-:Y:S01]  /*1ae0*/  ISETP.GE.AND P0, PT, R78, R61, PT ;  /* 0x0000003d4e00720c */ /* 0x000fe20003f06270 */
[----:B------:R-:W-:Y:S01]  /*1af0*/  IMAD.WIDE.U32 R16, R7, 0x40, R126 ;  /* 0x0000004007107825 */ /* 0x000fe200078e007e */
[----:B------:R-:W-:-:S02]  /*1b00*/  LOP3.LUT R3, R3, 0x1c, RZ, 0xc0, !PT ;  /* 0x0000001c03037812 */ /* 0x000fc400078ec0ff */
[----:B------:R-:W-:Y:S01]  /*1b10*/  SHF.L.U64.HI R83, R20, 0x1, R83 ;  /* 0x0000000114537819 */ /* 0x000fe20000010253 */
[----:B------:R-:W-:Y:S01]  /*1b20*/  IMAD R4, R17, R128, RZ ;  /* 0x0000008011047224 */ /* 0x000fe200078e02ff */
[----:B---3--:R-:W-:Y:S01]  /*1b30*/  IADD3 R82, P1, PT, R82, UR8, RZ ;  /* 0x0000000852527c10 */ /* 0x008fe2000ff3e0ff */
[----:B------:R-:W-:Y:S01]  /*1b40*/  IMAD R118, R126, R11, R3 ;  /* 0x0000000b7e767224 */ /* 0x000fe200078e0203 */
[----:B------:R-:W-:Y:S01]  /*1b50*/  SHF.L.U32 R73, R2, 0x4, RZ ;  /* 0x0000000402497819 */ /* 0x000fe200000006ff */
[----:B------:R-:W-:Y:S01]  /*1b60*/  IMAD R9, R10, UR11, R9 ;  /* 0x0000000b0a097c24 */ /* 0x000fe2000f8e0209 */
[----:B------:R-:W-:Y:S01]  /*1b70*/  IADD3.X R83, PT, PT, R83, UR9, RZ, P1, !PT ;  /* 0x0000000953537c10 */ /* 0x000fe20008ffe4ff */
[C---:B------:R-:W-:Y:S01]  /*1b80*/  IMAD R79, R16.reuse, R129, R4 ;  /* 0x00000081104f7224 */ /* 0x040fe200078e0204 */
[--C-:B------:R-:W-:Y:S01]  /*1b90*/  SHF.R.S32.HI R104, RZ, 0x1f, R118.reuse ;  /* 0x0000001fff687819 */ /* 0x100fe20000011476 */
[----:B------:R-:W-:Y:S01]  /*1ba0*/  IMAD.IADD R116, R3, 0x1, R118 ;  /* 0x0000000103747824 */ /* 0x000fe200078e0276 */
[----:B------:R-:W-:Y:S01]  /*1bb0*/  MOV R160, R82 ;  /* 0x0000005200a07202 */ /* 0x000fe20000000f00 */
[----:B------:R-:W-:Y:S01]  /*1bc0*/  IMAD.WIDE.U32 R128, R16, R128, R8 ;  /* 0x0000008010807225 */ /* 0x000fe200078e0008 */
[----:B------:R-:W-:-:S02]  /*1bd0*/  MOV R163, R81 ;  /* 0x0000005100a37202 */ /* 0x000fc40000000f00 */
[----:B------:R-:W-:Y:S01]  /*1be0*/  SHF.R.S32.HI R103, RZ, 0x1f, R116 ;  /* 0x0000001fff677819 */ /* 0x000fe20000011474 */
[----:B------:R-:W-:Y:S02]  /*1bf0*/  IMAD.SHL.U32 R72, R72, 0x10, RZ ;  /* 0x0000001048487824 */ /* 0x000fe400078e00ff */
[----:B------:R-:W-:Y:S02]  /*1c00*/  IMAD.MOV.U32 R162, RZ, RZ, R80 ;  /* 0x000000ffffa27224 */ /* 0x000fe400078e0050 */
[----:B------:R-:W-:Y:S02]  /*1c10*/  IMAD.MOV.U32 R161, RZ, RZ, R83 ;  /* 0x000000ffffa17224 */ /* 0x000fe400078e0053 */
[----:B------:R-:W-:Y:S01]  /*1c20*/  IMAD.IADD R79, R129, 0x1, R79 ;  /* 0x00000001814f7824 */ /* 0x000fe200078e024f */
[----:B------:R-:W-:Y:S06]  /*1c30*/  @P0 BRA `(.L_x_5839) ;  /* 0x0000006800140947 */ /* 0x000fec0003800000 */
[----:B------:R-:W1:Y:S01]  /*1c40*/  LDC.64 R4, c[0x0][0x4a0] ;  /* 0x00012800ff047b82 */ /* 0x000e620000000a00 */
[----:B------:R-:W2:Y:S01]  /*1c50*/  LDCU.128 UR16, c[0x0][0x4b0] ;  /* 0x00009600ff1077ac */ /* 0x000ea20008000c00 */
[----:B------:R-:W-:Y:S01]  /*1c60*/  IMAD.MOV.U32 R13, RZ, RZ, RZ ;  /* 0x000000ffff0d7224 */ /* 0x000fe200078e00ff */
[----:B------:R-:W-:Y:S01]  /*1c70*/  SHF.L.U32 R123, R11, 0x4, RZ ;  /* 0x000000040b7b7819 */ /* 0x000fe200000006ff */
[----:B------:R-:W-:Y:S01]  /*1c80*/  @!P4 IMAD.MOV R6, RZ, RZ, -R6 ;  /* 0x000000ffff06c224 */ /* 0x000fe200078e0a06 */
[----:B------:R-:W3:Y:S01]  /*1c90*/  LDCU.128 UR12, c[0x0][0x4c0] ;  /* 0x00009800ff0c77ac */ /* 0x000ee20008000c00 */
[----:B-----5:R-:W-:Y:S01]  /*1ca0*/  IMAD.IADD R0, R65, 0x1, R0 ;  /* 0x0000000141007824 */ /* 0x020fe200078e0200 */
[C---:B------:R-:W-:Y:S01]  /*1cb0*/  SHF.L.U32 R109, R11.reuse, 0x5, RZ ;  /* 0x000000050b6d7819 */ /* 0x040fe200000006ff */
[----:B------:R-:W4:Y:S01]  /*1cc0*/  LDC.64 R2, c[0x0][0x4a8] ;  /* 0x00012a00ff027b82 */ /* 0x000f220000000a00 */
[----:B------:R-:W-:Y:S01]  /*1cd0*/  SEL R14, R14, R6, !P2 ;  /* 0x000000060e0e7207 */ /* 0x000fe20005000000 */
[----:B------:R-:W3:Y:S01]  /*1ce0*/  LDCU.128 UR8, c[0x0][0x490] ;  /* 0x00009200ff0877ac */ /* 0x000ee20008000c00 */
[C---:B------:R-:W-:Y:S01]  /*1cf0*/  IMAD R114, R11.reuse, 0x30, RZ ;  /* 0x000000300b727824 */ /* 0x040fe200078e02ff */
[----:B------:R-:W-:Y:S01]  /*1d00*/  VIMNMX R78, PT, PT, RZ, R78, !PT ;  /* 0x0000004eff4e7248 */ /* 0x000fe20007fe0100 */
[C---:B------:R-:W-:Y:S01]  /*1d10*/  IMAD R113, R11.reuse, 0x50, RZ ;  /* 0x000000500b717824 */ /* 0x040fe200078e02ff */
[----:B------:R-:W4:Y:S01]  /*1d20*/  LDCU.64 UR4, c[0x0][0x488] ;  /* 0x00009100ff0477ac */ /* 0x000f220008000a00 */
[C---:B------:R-:W-:Y:S01]  /*1d30*/  IMAD R112, R11.reuse, 0x60, RZ ;  /* 0x000000600b707824 */ /* 0x040fe200078e02ff */
[C---:B------:R-:W-:Y:S01]  /*1d40*/  IADD3 R76, PT, PT, R126.reuse, 0x20, RZ ;  /* 0x000000207e4c7810 */ /* 0x040fe20007ffe0ff */
[C---:B------:R-:W-:Y:S01]  /*1d50*/  IMAD R111, R11.reuse, 0x70, RZ ;  /* 0x000000700b6f7824 */ /* 0x040fe200078e02ff */
[----:B------:R-:W-:Y:S01]  /*1d60*/  UMOV UR21, URZ ;  /* 0x000000ff00157c82 */ /* 0x000fe20008000000 */
[----:B--2---:R-:W-:Y:S01]  /*1d70*/  USHF.L.U64.HI UR20, UR16, 0x5, UR17 ;  /* 0x0000000510147899 */ /* 0x004fe20008010211 */
[----:B------:R-:W-:Y:S01]  /*1d80*/  IMAD.SHL.U32 R107, R11, 0x40, RZ ;  /* 0x000000400b6b7824 */ /* 0x000fe200078e00ff */
[C---:B------:R-:W-:Y:S01]  /*1d90*/  IADD3 R121, PT, PT, R126.reuse, 0x40, RZ ;  /* 0x000000407e797810 */ /* 0x040fe20007ffe0ff */
[C---:B------:R-:W-:Y:S01]  /*1da0*/  VIADD R77, R126.reuse, 0x10 ;  /* 0x000000107e4d7836 */ /* 0x040fe20000000000 */
[----:B------:R-:W-:Y:S01]  /*1db0*/  IADD3 R117, PT, PT, R126, 0x60, RZ ;  /* 0x000000607e757810 */ /* 0x000fe20007ffe0ff */
[----:B-1----:R-:W-:Y:S01]  /*1dc0*/  IMAD.WIDE.U32 R8, R157, R4, R12 ;  /* 0x000000049d087225 */ /* 0x002fe200078e000c */
[----:B------:R-:W-:-:S02]  /*1dd0*/  IADD3 R4, P0, PT, -R70, R126, RZ ;  /* 0x0000007e46047210 */ /* 0x000fc40007f1e1ff */
[----:B------:R-:W-:Y:S01]  /*1de0*/  MOV R106, R65 ;  /* 0x00000041006a7202 */ /* 0x000fe20000000f00 */
[C---:B------:R-:W-:Y:S01]  /*1df0*/  IMAD R9, R157.reuse, R5, R9 ;  /* 0x000000059d097224 */ /* 0x040fe200078e0209 */
[----:B------:R-:W-:Y:S01]  /*1e00*/  SHF.R.S32.HI R5, RZ, 0x1f, R14 ;  /* 0x0000001fff057819 */ /* 0x000fe2000001140e */
[----:B---3--:R-:W-:Y:S01]  /*1e10*/  IMAD.WIDE.U32 R20, R157, UR10, R12 ;  /* 0x0000000a9d147c25 */ /* 0x008fe2000f8e000c */
[----:B------:R-:W-:Y:S02]  /*1e20*/  SHF.R.S32.HI R102, RZ, 0x1f, R123 ;  /* 0x0000001fff667819 */ /* 0x000fe4000001147b */
[C---:B----4-:R-:W-:Y:S01]  /*1e30*/  SHF.L.U64.HI R94, R2.reuse, 0x4, R3 ;  /* 0x00000004025e7819 */ /* 0x050fe20000010203 */
[----:B------:R-:W-:Y:S01]  /*1e40*/  IMAD.WIDE.U32 R8, R65, UR16, R8 ;  /* 0x0000001041087c25 */ /* 0x000fe2000f8e0008 */
[----:B------:R-:W-:Y:S02]  /*1e50*/  SHF.L.U32 R95, R2, 0x4, RZ ;  /* 0x00000004025f7819 */ /* 0x000fe400000006ff */
[----:B------:R-:W-:Y:S01]  /*1e60*/  SHF.R.S32.HI R101, RZ, 0x1f, R109 ;  /* 0x0000001fff657819 */ /* 0x000fe2000001146d */
[----:B------:R-:W-:Y:S01]  /*1e70*/  IMAD R7, R5, UR12, RZ ;  /* 0x0000000c05077c24 */ /* 0x000fe2000f8e02ff */
[----:B------:R-:W-:Y:S01]  /*1e80*/  SHF.R.S32.HI R100, RZ, 0x1f, R114 ;  /* 0x0000001fff647819 */ /* 0x000fe20000011472 */
[----:B------:R-:W-:Y:S01]  /*1e90*/  IMAD R9, R65, UR17, R9 ;  /* 0x0000001141097c24 */ /* 0x000fe2000f8e0209 */
[----:B------:R-:W-:Y:S01]  /*1ea0*/  SHF.R.S32.HI R99, RZ, 0x1f, R107 ;  /* 0x0000001fff637819 */ /* 0x000fe2000001146b */
[C---:B------:R-:W-:Y:S01]  /*1eb0*/  IMAD R18, R14.reuse, UR13, R7 ;  /* 0x0000000d0e127c24 */ /* 0x040fe2000f8e0207 */
[----:B------:R-:W-:Y:S01]  /*1ec0*/  SHF.R.S32.HI R98, RZ, 0x1f, R113 ;  /* 0x0000001fff627819 */ /* 0x000fe20000011471 */
[----:B------:R-:W-:Y:S01]  /*1ed0*/  IMAD.WIDE.U32 R6, R14, UR12, R8 ;  /* 0x0000000c0e067c25 */ /* 0x000fe2000f8e0008 */
[----:B------:R-:W-:Y:S01]  /*1ee0*/  SHF.R.S32.HI R9, RZ, 0x1f, R70 ;  /* 0x0000001fff097819 */ /* 0x000fe20000011446 */
[----:B------:R-:W1:Y:S01]  /*1ef0*/  LDCU.64 UR12, c[0x0][0x4e0] ;  /* 0x00009c00ff0c77ac */ /* 0x000e620008000a00 */
[----:B------:R-:W-:Y:S01]  /*1f00*/  SHF.R.S32.HI R97, RZ, 0x1f, R112 ;  /* 0x0000001fff617819 */ /* 0x000fe20000011470 */
[----:B------:R-:W-:Y:S01]  /*1f10*/  IMAD R5, R5, UR18, RZ ;  /* 0x0000001205057c24 */ /* 0x000fe2000f8e02ff */
[----:B------:R-:W-:Y:S01]  /*1f20*/  IADD3 R19, PT, PT, R7, R18, RZ ;  /* 0x0000001207137210 */ /* 0x000fe20007ffe0ff */
[----:B------:R-:W-:Y:S01]  /*1f30*/  IMAD R7, R0, R11, RZ ;  /* 0x0000000b00077224 */ /* 0x000fe200078e02ff */
[----:B------:R-:W-:Y:S01]  /*1f40*/  IADD3.X R9, PT, PT, RZ, ~R9, RZ, P0, !PT ;  /* 0x80000009ff097210 */ /* 0x000fe200007fe4ff */
[----:B------:R-:W-:Y:S01]  /*1f50*/  IMAD R21, R157, UR11, R21 ;  /* 0x0000000b9d157c24 */ /* 0x000fe2000f8e0215 */
[----:B------:R-:W2:Y:S01]  /*1f60*/  LDCU.64 UR10, c[0x0][0x4d0] ;  /* 0x00009a00ff0a77ac */ /* 0x000ea20008000a00 */
[----:B------:R-:W-:Y:S01]  /*1f70*/  IMAD R16, R14, UR19, R5 ;  /* 0x000000130e107c24 */ /* 0x000fe2000f8e0205 */
[----:B------:R-:W-:Y:S01]  /*1f80*/  SHF.R.S32.HI R5, RZ, 0x1f, R7 ;  /* 0x0000001fff057819 */ /* 0x000fe20000011407 */
[----:B------:R-:W-:Y:S01]  /*1f90*/  IMAD.WIDE.U32 R20, R65, R2, R20 ;  /* 0x0000000241147225 */ /* 0x000fe200078e0014 */
[C---:B------:R-:W-:Y:S01]  /*1fa0*/  IADD3 R86, P0, PT, R7.reuse, R116, RZ ;  /* 0x0000007407567210 */ /* 0x040fe20007f1e0ff */
[----:B------:R-:W-:Y:S01]  /*1fb0*/  USHF.L.U32 UR19, UR16, 0x7, URZ ;  /* 0x0000000710137899 */ /* 0x000fe200080006ff */
[----:B------:R-:W-:Y:S01]  /*1fc0*/  IADD3 R54, P1, PT, R7, R118, RZ ;  /* 0x0000007607367210 */ /* 0x000fe20007f3e0ff */
[----:B------:R-:W-:Y:S01]  /*1fd0*/  IMAD R21, R65, R3, R21 ;  /* 0x0000000341157224 */ /* 0x000fe200078e0215 */
[----:B------:R-:W-:Y:S01]  /*1fe0*/  SHF.R.S32.HI R96, RZ, 0x1f, R111 ;  /* 0x0000001fff607819 */ /* 0x000fe2000001146f */
[----:B------:R-:W-:-:S02]  /*1ff0*/  IMAD.X R87, R5, 0x1, R103, P0 ;  /* 0x0000000105577824 */ /* 0x000fc400000e0667 */
[----:B------:R-:W-:Y:S02]  /*2000*/  IMAD.X R5, R5, 0x1, R104, P1 ;  /* 0x0000000105057824 */ /* 0x000fe400008e0668 */
[----:B------:R-:W-:Y:S01]  /*2010*/  IMAD.WIDE.U32 R14, R14, UR18, R20 ;  /* 0x000000120e0e7c25 */ /* 0x000fe2000f8e0014 */
[----:B------:R-:W-:Y:S01]  /*2020*/  USHF.L.U32 UR18, UR16, 0x5, URZ ;  /* 0x0000000510127899 */ /* 0x000fe200080006ff */
[----:B------:R-:W-:Y:S02]  /*2030*/  SHF.L.U64.HI R87, R86, 0x1, R87 ;  /* 0x0000000156577819 */ /* 0x000fe40000010257 */
[C---:B------:R-:W-:Y:S01]  /*2040*/  SHF.L.U64.HI R0, R54.reuse, 0x1, R5 ;  /* 0x0000000136007819 */ /* 0x040fe20000010205 */
[----:B------:R-:W-:Y:S01]  /*2050*/  IMAD.SHL.U32 R54, R54, 0x2, RZ ;  /* 0x0000000236367824 */ /* 0x000fe200078e00ff */
[----:B------:R-:W-:Y:S01]  /*2060*/  IADD3 R17, PT, PT, R15, R16, RZ ;  /* 0x000000100f117210 */ /* 0x000fe20007ffe0ff */
[----:B------:R-:W-:Y:S01]  /*2070*/  IMAD.MOV.U32 R18, RZ, RZ, R6 ;  /* 0x000000ffff127224 */ /* 0x000fe200078e0006 */
[----:B------:R-:W-:Y:S01]  /*2080*/  MOV R16, R14 ;  /* 0x0000000e00107202 */ /* 0x000fe20000000f00 */
[C---:B------:R-:W-:Y:S01]  /*2090*/  IMAD R85, R9.reuse, UR16, RZ ;  /* 0x0000001009557c24 */ /* 0x040fe2000f8e02ff */
[----:B------:R-:W-:Y:S01]  /*20a0*/  IADD3 R14, P0, PT, R54, UR14, RZ ;  /* 0x0000000e360e7c10 */ /* 0x000fe2000ff1e0ff */
[----:B------:R-:W-:Y:S01]  /*20b0*/  IMAD.WIDE.U32 R6, R4, UR16, R18 ;  /* 0x0000001004067c25 */ /* 0x000fe2000f8e0012 */
[----:B------:R-:W3:Y:S02]  /*20c0*/  LDCU UR16, c[0x0][0x450] ;  /* 0x00008a00ff1077ac */ /* 0x000ee40008000800 */
[----:B------:R-:W-:Y:S01]  /*20d0*/  IADD3.X R15, PT, PT, R0, UR15, RZ, P0, !PT ;  /* 0x0000000f000f7c10 */ /* 0x000fe200087fe4ff */
[----:B------:R-:W-:Y:S01]  /*20e0*/  IMAD R85, R4, UR17, R85 ;  /* 0x0000001104557c24 */ /* 0x000fe2000f8e0255 */
[----:B--2---:R-:W-:Y:S01]  /*20f0*/  IADD3 R54, P0, PT, R54, UR10, RZ ;  /* 0x0000000a36367c10 */ /* 0x004fe2000ff1e0ff */
[----:B------:R-:W2:Y:S01]  /*2100*/  LDCU.U8 UR17, c[0x0][0x533] ;  /* 0x0000a660ff1177ac */ /* 0x000ea20008000000 */
[----:B------:R-:W-:Y:S01]  /*2110*/  IMAD.SHL.U32 R86, R86, 0x2, RZ ;  /* 0x0000000256567824 */ /* 0x000fe200078e00ff */
[----:B------:R-:W-:Y:S01]  /*2120*/  LEA R84, P3, R6, UR8, 0x1 ;  /* 0x0000000806547c11 */ /* 0x000fe2000f8608ff */
[-C--:B------:R-:W-:Y:S01]  /*2130*/  IMAD R9, R9, R2.reuse, RZ ;  /* 0x0000000209097224 */ /* 0x080fe200078e02ff */
[----:B------:R-:W-:Y:S01]  /*2140*/  IADD3.X R55, PT, PT, R0, UR11, RZ, P0, !PT ;  /* 0x0000000b00377c10 */ /* 0x000fe200087fe4ff */
[----:B------:R-:W-:Y:S01]  /*2150*/  IMAD.SHL.U32 R92, R2, 0x80, RZ ;  /* 0x00000080025c7824 */ /* 0x000fe200078e00ff */
[----:B------:R-:W-:Y:S01]  /*2160*/  IADD3 R93, P0, PT, RZ, -UR21, RZ ;  /* 0x80000015ff5d7c10 */ /* 0x000fe2000ff1e0ff */
[----:B------:R-:W-:Y:S01]  /*2170*/  IMAD R9, R4, R3, R9 ;  /* 0x0000000304097224 */ /* 0x000fe200078e0209 */
[----:B------:R-:W-:Y:S01]  /*2180*/  IADD3 R88, P1, PT, R86, UR14, RZ ;  /* 0x0000000e56587c10 */ /* 0x000fe2000ff3e0ff */
[----:B------:R-:W-:Y:S01]  /*2190*/  IMAD.WIDE.U32 R4, R4, R2, R16 ;  /* 0x0000000204047225 */ /* 0x000fe200078e0010 */
[----:B------:R-:W-:-:S02]  /*21a0*/  IADD3.X R90, PT, PT, RZ, ~UR19, RZ, P0, !PT ;  /* 0x80000013ff5a7c10 */ /* 0x000fc400087fe4ff */
[----:B------:R-:W-:Y:S01]  /*21b0*/  IADD3.X R89, PT, PT, R87, UR15, RZ, P1, !PT ;  /* 0x0000000f57597c10 */ /* 0x000fe20008ffe4ff */
[----:B------:R-:W-:Y:S01]  /*21c0*/  IMAD.X R92, RZ, RZ, ~R92, P0 ;  /* 0x000000ffff5c7224 */ /* 0x000fe200000e0e5c */
[----:B------:R-:W-:Y:S01]  /*21d0*/  LEA R10, P2, R4, UR4, 0x1 ;  /* 0x00000004040a7c11 */ /* 0x000fe2000f8408ff */
[----:B------:R-:W-:Y:S01]  /*21e0*/  IMAD.IADD R85, R7, 0x1, R85 ;  /* 0x0000000107557824 */ /* 0x000fe200078e0255 */
[----:B------:R-:W-:Y:S01]  /*21f0*/  IADD3 R86, P1, PT, R86, UR10, RZ ;  /* 0x0000000a56567c10 */ /* 0x000fe2000ff3e0ff */
[----:B------:R-:W-:Y:S01]  /*2200*/  IMAD.IADD R9, R5, 0x1, R9 ;  /* 0x0000000105097824 */ /* 0x000fe200078e0209 */
[C---:B------:R-:W-:Y:S01]  /*2210*/  SHF.R.S64 R91, R93.reuse, 0x1f, R90 ;  /* 0x0000001f5d5b7819 */ /* 0x040fe2000000105a */
[C---:B------:R-:W-:Y:S01]  /*2220*/  VIADD R75, R126.reuse, 0x30 ;  /* 0x000000307e4b7836 */ /* 0x040fe20000000000 */
[----:B------:R-:W-:Y:S01]  /*2230*/  SHF.R.S64 R93, R93, 0x1f, R92 ;  /* 0x0000001f5d5d7819 */ /* 0x000fe2000000105c */
[C---:B------:R-:W-:Y:S01]  /*2240*/  VIADD R119, R126.reuse, 0x50 ;  /* 0x000000507e777836 */ /* 0x040fe20000000000 */
[----:B---3--:R-:W-:Y:S01]  /*2250*/  MOV R17, UR16 ;  /* 0x0000001000117c02 */ /* 0x008fe20008000f00 */
[----:B------:R-:W-:Y:S01]  /*2260*/  VIADD R115, R126, 0x70 ;  /* 0x000000707e737836 */ /* 0x000fe20000000000 */
[----:B------:R-:W-:Y:S01]  /*2270*/  SHF.R.S32.HI R90, RZ, 0x1f, R90 ;  /* 0x0000001fff5a7819 */ /* 0x000fe2000001145a */
[C---:B------:R-:W-:Y:S01]  /*2280*/  IMAD R110, R61.reuse, -0x80, R70 ;  /* 0xffffff803d6e7824 */ /* 0x040fe200078e0246 */
[----:B------:R-:W-:Y:S01]  /*2290*/  SHF.R.S32.HI R92, RZ, 0x1f, R92 ;  /* 0x0000001fff5c7819 */ /* 0x000fe2000001145c */
[----:B------:R-:W-:Y:S01]  /*22a0*/  IMAD R108, R61, -0x80, R64 ;  /* 0xffffff803d6c7824 */ /* 0x000fe200078e0240 */
[----:B------:R-:W-:Y:S01]  /*22b0*/  LEA.HI.X R85, R6, UR9, R85, 0x1, P3 ;  /* 0x0000000906557c11 */ /* 0x000fe200098f0c55 */
[----:B------:R-:W-:Y:S01]  /*22c0*/  IMAD.MOV.U32 R105, RZ, RZ, R61 ;  /* 0x000000ffff697224 */ /* 0x000fe200078e003d */
[----:B------:R-:W-:Y:S01]  /*22d0*/  LEA.HI.X R9, R4, UR5, R9, 0x1, P2 ;  /* 0x0000000504097c11 */ /* 0x000fe200090f0c09 */
[----:B------:R-:W3:Y:S01]  /*22e0*/  LDCU.64 UR4, c[0x0][0x3b8] ;  /* 0x00007700ff0477ac */ /* 0x000ee20008000a00 */
[----:B------:R-:W-:Y:S01]  /*22f0*/  IADD3.X R87, PT, PT, R87, UR11, RZ, P1, !PT ;  /* 0x0000000b57577c10 */ /* 0x000fe20008ffe4ff */
[----:B------:R-:W4:Y:S01]  /*2300*/  LDCU.64 UR14, c[0x0][0x3c0] ;  /* 0x00007800ff0e77ac */ /* 0x000f220008000a00 */
[----:B------:R-:W1:Y:S01]  /*2310*/  LDCU.128 UR8, c[0x0][0x3a0] ;  /* 0x00007400ff0877ac */ /* 0x000e620008000c00 */
[----:B--2---:R-:W-:-:S11]  /*2320*/  UISETP.NE.AND UP0, UPT, UR17, URZ, UPT ;  /* 0x000000ff1100728c */ /* 0x004fd6000bf05270 */
.L_x_5877:
[----:B------:R-:W-:Y:S01]  /*2330*/  VIADD R108, R108, 0x80 ;  /* 0x000000806c6c7836 */ /* 0x000fe20000000000 */
[----:B------:R-:W-:Y:S01]  /*2340*/  LEA R18, P1, R73, R80, 0x1 ;  /* 0x0000005049127211 */ /* 0x000fe200078208ff */
[----:B------:R-:W-:Y:S01]  /*2350*/  VIADD R110, R110, 0x80 ;  /* 0x000000806e6e7836 */ /* 0x000fe20000000000 */
[----:B------:R-:W-:Y:S01]  /*2360*/  LOP3.LUT R63, R63, 0xfffffffb, RZ, 0xc0, !PT ;  /* 0xfffffffb3f3f7812 */ /* 0x000fe200078ec0ff */
[----:B------:R-:W-:Y:S01]  /*2370*/  VIADD R105, R105, 0xffffffff ;  /* 0xffffffff69697836 */ /* 0x000fe20000000000 */
[C---:B------:R-:W-:Y:S01]  /*2380*/  ISETP.GE.AND P0, PT, R126.reuse, R108, PT ;  /* 0x0000006c7e00720c */ /* 0x040fe20003f06270 */
[----:B------:R-:W-:Y:S01]  /*2390*/  BSSY.RECONVERGENT B1, `(.L_x_5840) ;  /* 0x00005ae000017945 */ /* 0x000fe20003800200 */
[----:B------:R-:W-:Y:S01]  /*23a0*/  LEA.HI.X R19, R73, R81, R74, 0x1, P1 ;  /* 0x0000005149137211 */ /* 0x000fe200008f0c4a */
[----:B------:R-:W-:Y:S01]  /*23b0*/  IMAD.MOV.U32 R120, RZ, RZ, R106 ;  /* 0x000000ffff787224 */ /* 0x000fe200078e006a */
[----:B------:R-:W-:Y:S01]  /*23c0*/  ISETP.GE.AND P2, PT, R126, R110, !P0 ;  /* 0x0000006e7e00720c */ /* 0x000fe20004746270 */
[----:B------:R-:W-:Y:S01]  /*23d0*/  VIADD R106, R106, 0xffffff80 ;  /* 0xffffff806a6a7836 */ /* 0x000fe20000000000 */
[C---:B------:R-:W-:Y:S02]  /*23e0*/  ISETP.GE.AND P0, PT, R77.reuse, R108, PT ;  /* 0x0000006c4d00720c */ /* 0x040fe40003f06270 */
[----:B------:R-:W-:Y:S02]  /*23f0*/  P2R R0, PR, RZ, 0x4 ;  /* 0x00000004ff007803 */ /* 0x000fe40000000000 */
[----:B------:R-:W-:Y:S02]  /*2400*/  ISETP.LT.OR P3, PT, R77, R110, P0 ;  /* 0x0000006e4d00720c */ /* 0x000fe40000761670 */
[----:B------:R-:W-:Y:S04]  /*2410*/  IADD3 R28, P0, PT, R84, UR18, RZ ;  /* 0x00000012541c7c10 */ /* 0x000fe8000ff1e0ff */
[----:B------:R-:W-:Y:S01]  /*2420*/  IADD3.X R29, PT, PT, R85, UR20, RZ, P0, !PT ;  /* 0x00000014551d7c10 */ /* 0x000fe200087fe4ff */
[----:B------:R-:W2:Y:S01]  /*2430*/  @P2 LDG.E.128 R4, desc[UR6][R84.64] ;  /* 0x0000000654042981 */ /* 0x000ea2000c1e1d00 */
[C---:B------:R-:W-:Y:S04]  /*2440*/  ISETP.GE.AND P0, PT, R76.reuse, R108, PT ;  /* 0x0000006c4c00720c */ /* 0x040fe80003f06270 */
[----:B------:R-:W-:Y:S02]  /*2450*/  ISETP.LT.OR P5, PT, R76, R110, P0 ;  /* 0x0000006e4c00720c */ /* 0x000fe400007a1670 */
[----:B------:R-:W-:Y:S04]  /*2460*/  @P3 LOP3.LUT R63, R63, 0x4, RZ, 0xfc, !PT ;  /* 0x000000043f3f3812 */ /* 0x000fe800078efcff */
[----:B------:R-:W-:Y:S07]  /*2470*/  LOP3.LUT R63, R63, 0xfffffffe, RZ, 0xc0, !PT ;  /* 0xfffffffe3f3f7812 */ /* 0x000fee00078ec0ff */
[----:B----4-:R-:W-:Y:S04]  /*2480*/  @!P5 IADD3 R20, P0, PT, R28, UR18, RZ ;  /* 0x000000121c14dc10 */ /* 0x010fe8000ff1e0ff */
[----:B------:R-:W-:Y:S02]  /*2490*/  @!P5 IADD3.X R21, PT, PT, R29, UR20, RZ, P0, !PT ;  /* 0x000000141d15dc10 */ /* 0x000fe400087fe4ff */
[C---:B------:R-:W-:Y:S04]  /*24a0*/  ISETP.GE.AND P0, PT, R75.reuse, R108, PT ;  /* 0x0000006c4b00720c */ /* 0x040fe80003f06270 */
[----:B------:R-:W-:Y:S11]  /*24b0*/  ISETP.GE.AND P6, PT, R75, R110, !P0 ;  /* 0x0000006e4b00720c */ /* 0x000ff600047c6270 */
[----:B------:R-:W-:Y:S02]  /*24c0*/  @!UPT UIADD3 URZ, UPT, UPT, URZ, URZ, URZ ;  /* 0x000000fffffff290 */ /* 0x000fe4000fffe0ff */
[----:B------:R-:W5:Y:S01]  /*24d0*/  @P6 LDC.64 R2, c[0x0][0x4b0] ;  /* 0x00012c00ff026b82 */ /* 0x000f620000000a00 */
[----:B--2---:R2:W-:Y:S06]  /*24e0*/  @P2 STG.E.128 desc[UR6][R80.64], R4 ;  /* 0x0000000450002986 */ /* 0x0045ec000c101d06 */
[----:B------:R-:W3:Y:S01]  /*24f0*/  @!P3 LDG.E.128 R24, desc[UR6][R28.64] ;  /* 0x000000061c18b981 */ /* 0x000ee2000c1e1d00 */
[----:B--2---:R-:W2:Y:S01]  /*2500*/  @!P5 LDC.64 R4, c[0x0][0x3c0] ;  /* 0x0000f000ff04db82 */ /* 0x004ea20000000a00 */
[C---:B-----5:R-:W-:Y:S04]  /*2510*/  @P6 LEA R6, P0, R2.reuse, R28, 0x6 ;  /* 0x0000001c02066211 */ /* 0x060fe800078030ff */
[----:B------:R-:W-:Y:S02]  /*2520*/  @P6 LEA.HI.X R7, R2, R29, R3, 0x6, P0 ;  /* 0x0000001d02076211 */ /* 0x000fe400000f3403 */
[C---:B------:R-:W-:Y:S02]  /*2530*/  ISETP.GE.AND P0, PT, R121.reuse, R108, PT ;  /* 0x0000006c7900720c */ /* 0x040fe40003f06270 */
[C---:B--2---:R-:W-:Y:S04]  /*2540*/  @!P5 LEA R30, P1, R4.reuse, R18, 0x5 ;  /* 0x00000012041ed211 */ /* 0x044fe800078228ff */
[-C--:B------:R-:W-:Y:S02]  /*2550*/  @!P5 LEA.HI.X R31, R4, R19.reuse, R5, 0x5, P1 ;  /* 0x00000013041fd211 */ /* 0x080fe400008f2c05 */
[----:B------:R-:W2:Y:S01]  /*2560*/  @P6 LDC.64 R4, c[0x0][0x3c0] ;  /* 0x0000f000ff046b82 */ /* 0x000ea20000000a00 */
[----:B---3--:R3:W-:Y:S01]  /*2570*/  @!P3 STG.E.128 desc[UR6][R18.64], R24 ;  /* 0x000000181200b986 */ /* 0x0087e2000c101d06 */
[----:B------:R-:W-:Y:S02]  /*2580*/  ISETP.LT.OR P3, PT, R121, R110, P0 ;  /* 0x0000006e7900720c */ /* 0x000fe40000761670 */
[C---:B--2---:R-:W-:Y:S03]  /*2590*/  @P6 LEA R34, P0, R4.reuse, R18, 0x6 ;  /* 0x0000001204226211 */ /* 0x044fe600078030ff */
[----:B------:R-:W2:Y:S01]  /*25a0*/  @!P5 LDG.E.128 R20, desc[UR6][R20.64] ;  /* 0x000000061414d981 */ /* 0x000ea2000c1e1d00 */
[----:B------:R-:W-:Y:S02]  /*25b0*/  @P6 LEA.HI.X R35, R4, R19, R5, 0x6, P0 ;  /* 0x0000001304236211 */ /* 0x000fe400000f3405 */
[C---:B------:R-:W-:Y:S04]  /*25c0*/  ISETP.GE.AND P0, PT, R119.reuse, R108, PT ;  /* 0x0000006c7700720c */ /* 0x040fe80003f06270 */
[----:B------:R-:W-:Y:S01]  /*25d0*/  ISETP.GE.AND P2, PT, R119, R110, !P0 ;  /* 0x0000006e7700720c */ /* 0x000fe20004746270 */
[----:B------:R-:W5:Y:S08]  /*25e0*/  @!P3 LDC.64 R2, c[0x0][0x4b0] ;  /* 0x00012c00ff02bb82 */ /* 0x000f700000000a00 */
[----:B------:R-:W4:Y:S04]  /*25f0*/  @!P3 LDC.64 R4, c[0x0][0x3c0] ;  /* 0x0000f000ff04bb82 */ /* 0x000f280000000a00 */
[----:B------:R-:W-:Y:S04]  /*2600*/  @P2 LOP3.LUT R63, R63, 0x1, RZ, 0xfc, !PT ;  /* 0x000000013f3f2812 */ /* 0x000fe800078efcff */
[----:B------:R-:W-:Y:S01]  /*2610*/  LOP3.LUT R63, R63, 0xfffffffd, RZ, 0xc0, !PT ;  /* 0xfffffffd3f3f7812 */ /* 0x000fe200078ec0ff */
[----:B-----5:R-:W-:Y:S04]  /*2620*/  @!P3 IMAD.WIDE.U32 R32, R2, 0x60, R28 ;  /* 0x000000600220b825 */ /* 0x020fe800078e001c */
[----:B------:R-:W-:Y:S04]  /*2630*/  @!P3 IMAD R3, R3, 0x60, RZ ;  /* 0x000000600303b824 */ /* 0x000fe800078e02ff */
[----:B------:R-:W-:Y:S02]  /*2640*/  @!P3 IMAD.IADD R33, R33, 0x1, R3 ;  /* 0x000000012121b824 */ /* 0x000fe400078e0203 */
[----:B------:R-:W5:Y:S01]  /*2650*/  @P2 LDC.64 R2, c[0x0][0x4b0] ;  /* 0x00012c00ff022b82 */ /* 0x000f620000000a00 */
[----:B----4-:R-:W-:Y:S01]  /*2660*/  @!P3 IMAD R5, R5, 0x60, RZ ;  /* 0x000000600505b824 */ /* 0x010fe200078e02ff */
[----:B--2---:R5:W-:Y:S06]  /*2670*/  @!P5 STG.E.128 desc[UR6][R30.64], R20 ;  /* 0x000000141e00d986 */ /* 0x004bec000c101d06 */
[----:B---3--:R2:W3:Y:S02]  /*2680*/  @P6 LDG.E.128 R24, desc[UR6][R6.64] ;  /* 0x0000000606186981 */ /* 0x0084e4000c1e1d00 */
[----:B--2---:R-:W-:Y:S01]  /*2690*/  @!P3 IMAD.WIDE.U32 R6, R4, 0x60, R18 ;  /* 0x000000600406b825 */ /* 0x004fe200078e0012 */
[C---:B-----5:R-:W-:Y:S03]  /*26a0*/  @P2 LEA R30, P0, R2.reuse, R28, 0x7 ;  /* 0x0000001c021e2211 */ /* 0x060fe600078038ff */
[----:B------:R-:W-:Y:S01]  /*26b0*/  @!P3 IMAD.IADD R7, R7, 0x1, R5 ;  /* 0x000000010707b824 */ /* 0x000fe200078e0205 */
[----:B------:R-:W-:Y:S02]  /*26c0*/  @P2 LEA.HI.X R31, R2, R29, R3, 0x7, P0 ;  /* 0x0000001d021f2211 */ /* 0x000fe400000f3c03 */
[----:B------:R-:W2:Y:S01]  /*26d0*/  @P2 LDC.64 R2, c[0x0][0x3c0] ;  /* 0x0000f000ff022b82 */ /* 0x000ea20000000a00 */
[----:B---3--:R3:W-:Y:S06]  /*26e0*/  @P6 STG.E.128 desc[UR6][R34.64], R24 ;  /* 0x0000001822006986 */ /* 0x0087ec000c101d06 */
[----:B------:R-:W4:Y:S06]  /*26f0*/  @!P3 LDG.E.128 R20, desc[UR6][R32.64] ;  /* 0x000000062014b981 */ /* 0x000f2c000c1e1d00 */
[----:B----4-:R2:W-:Y:S06]  /*2700*/  @!P3 STG.E.128 desc[UR6][R6.64], R20 ;  /* 0x000000140600b986 */ /* 0x0105ec000c101d06 */
[----:B---3--:R-:W3:Y:S01]  /*2710*/  @P2 LDG.E.128 R24, desc[UR6][R30.64] ;  /* 0x000000061e182981 */ /* 0x008ee2000c1e1d00 */
[C---:B--2---:R-:W-:Y:S04]  /*2720*/  @P2 LEA R6, P0, R2.reuse, R18, 0x7 ;  /* 0x0000001202062211 */ /* 0x044fe800078038ff */
[----:B------:R-:W-:Y:S02]  /*2730*/  @P2 LEA.HI.X R7, R2, R19, R3, 0x7, P0 ;  /* 0x0000001302072211 */ /* 0x000fe400000f3c03 */
[C---:B------:R-:W-:Y:S04]  /*2740*/  ISETP.GE.AND P0, PT, R117.reuse, R108, PT ;  /* 0x0000006c7500720c */ /* 0x040fe80003f06270 */
[----:B------:R-:W-:Y:S02]  /*2750*/  ISETP.GE.AND P4, PT, R117, R110, !P0 ;  /* 0x0000006e7500720c */ /* 0x000fe40004786270 */
[C---:B------:R-:W-:Y:S04]  /*2760*/  ISETP.GE.AND P0, PT, R115.reuse, R108, PT ;  /* 0x0000006c7300720c */ /* 0x040fe80003f06270 */
[----:B------:R-:W-:Y:S02]  /*2770*/  ISETP.GE.AND P1, PT, R115, R110, !P0 ;  /* 0x0000006e7300720c */ /* 0x000fe40004726270 */
[----:B------:R-:W-:Y:S05]  /*2780*/  ISETP.NE.AND P0, PT, R17, RZ, PT ;  /* 0x000000ff1100720c */ /* 0x000fea0003f05270 */
[----:B------:R-:W2:Y:S06]  /*2790*/  @P4 LDC.64 R2, c[0x0][0x4b0] ;  /* 0x00012c00ff024b82 */ /* 0x000eac0000000a00 */
[----:B------:R-:W-:Y:S04]  /*27a0*/  @P1 LOP3.LUT R63, R63, 0x2, RZ, 0xfc, !PT ;  /* 0x000000023f3f1812 */ /* 0x000fe800078efcff */
[----:B------:R-:W-:Y:S01]  /*27b0*/  LOP3.LUT R63, R63, 0xfffffff7, RZ, 0xc0, !PT ;  /* 0xfffffff73f3f7812 */ /* 0x000fe200078ec0ff */
[----:B--2---:R-:W-:Y:S02]  /*27c0*/  @P4 IMAD R3, R3, 0xa0, RZ ;  /* 0x000000a003034824 */ /* 0x004fe400078e02ff */
[----:B------:R-:W-:Y:S04]  /*27d0*/  @P4 IMAD.WIDE.U32 R4, R2, 0xa0, R28 ;  /* 0x000000a002044825 */ /* 0x000fe800078e001c */
[----:B------:R-:W-:Y:S02]  /*27e0*/  @P4 IMAD.IADD R5, R5, 0x1, R3 ;  /* 0x0000000105054824 */ /* 0x000fe400078e0203 */
[----:B------:R-:W2:Y:S02]  /*27f0*/  @P1 LDC.64 R2, c[0x0][0x4b0] ;  /* 0x00012c00ff021b82 */ /* 0x000ea40000000a00 */
[----:B--2---:R-:W-:Y:S01]  /*2800*/  @P1 IMAD R3, R3, 0xc0, RZ ;  /* 0x000000c003031824 */ /* 0x004fe200078e02ff */
[----:B---3--:R2:W-:Y:S01]  /*2810*/  @P2 STG.E.128 desc[UR6][R6.64], R24 ;  /* 0x0000001806002986 */ /* 0x0085e2000c101d06 */
[----:B------:R-:W-:Y:S05]  /*2820*/  ISETP.GT.AND P2, PT, R105, R78, PT ;  /* 0x0000004e6900720c */ /* 0x000fea0003f44270 */
[----:B------:R3:W4:Y:S08]  /*2830*/  @P4 LDG.E.128 R20, desc[UR6][R4.64] ;  /* 0x0000000604144981 */ /* 0x000730000c1e1d00 */
[----:B------:R-:W-:Y:S02]  /*2840*/  @P2 LOP3.LUT R63, R63, 0x8, RZ, 0xfc, !PT ;  /* 0x000000083f3f2812 */ /* 0x000fe400078efcff */
[----:B------:R-:W-:Y:S01]  /*2850*/  ISETP.NE.AND P2, PT, R0, RZ, PT ;  /* 0x000000ff0000720c */ /* 0x000fe20003f45270 */
[----:B---3--:R-:W3:Y:S02]  /*2860*/  @P4 LDC.64 R4, c[0x0][0x3c0] ;  /* 0x0000f000ff044b82 */ /* 0x008ee40000000a00 */
[----:B---3--:R-:W-:Y:S02]  /*2870*/  @P4 IMAD R5, R5, 0xa0, RZ ;  /* 0x000000a005054824 */ /* 0x008fe400078e02ff */
[----:B------:R-:W-:Y:S04]  /*2880*/  @P4 IMAD.WIDE.U32 R30, R4, 0xa0, R18 ;  /* 0x000000a0041e4825 */ /* 0x000fe800078e0012 */
[----:B------:R-:W-:Y:S04]  /*2890*/  @P1 IMAD.WIDE.U32 R28, R2, 0xc0, R28 ;  /* 0x000000c0021c1825 */ /* 0x000fe800078e001c */
[----:B------:R-:W-:Y:S02]  /*28a0*/  @P4 IMAD.IADD R31, R31, 0x1, R5 ;  /* 0x000000011f1f4824 */ /* 0x000fe400078e0205 */
[----:B------:R-:W-:Y:S02]  /*28b0*/  @P1 IMAD.IADD R29, R29, 0x1, R3 ;  /* 0x000000011d1d1824 */ /* 0x000fe400078e0203 */
[----:B------:R-:W3:Y:S02]  /*28c0*/  @P1 LDC.64 R2, c[0x0][0x3c0] ;  /* 0x0000f000ff021b82 */ /* 0x000ee40000000a00 */
[----:B---3--:R-:W-:Y:S04]  /*28d0*/  @P1 IMAD.WIDE.U32 R18, R2, 0xc0, R18 ;  /* 0x000000c002121825 */ /* 0x008fe800078e0012 */
[----:B------:R-:W-:Y:S04]  /*28e0*/  @P1 IMAD R3, R3, 0xc0, RZ ;  /* 0x000000c003031824 */ /* 0x000fe800078e02ff */
[----:B------:R-:W-:Y:S01]  /*28f0*/  @P1 IMAD.IADD R19, R19, 0x1, R3 ;  /* 0x0000000113131824 */ /* 0x000fe200078e0203 */
[----:B----4-:R3:W-:Y:S06]  /*2900*/  @P4 STG.E.128 desc[UR6][R30.64], R20 ;  /* 0x000000141e004986 */ /* 0x0107ec000c101d06 */
[----:B--2---:R-:W2:Y:S06]  /*2910*/  @P1 LDG.E.128 R4, desc[UR6][R28.64] ;  /* 0x000000061c041981 */ /* 0x004eac000c1e1d00 */
[----:B--2---:R3:W-:Y:S01]  /*2920*/  @P1 STG.E.128 desc[UR6][R18.64], R4 ;  /* 0x0000000412001986 */ /* 0x0047e2000c101d06 */
[----:B------:R-:W-:Y:S05]  /*2930*/  @P0 BRA `(.L_x_5841) ;  /* 0x0000000400100947 */ /* 0x000fea0003800000 */
[----:B------:R-:W2:Y:S01]  /*2940*/  @!P5 LDC.64 R2, c[0x0][0x4a8] ;  /* 0x00012a00ff02db82 */ /* 0x000ea20000000a00 */
[----:B------:R-:W-:Y:S01]  /*2950*/  @P2 IMAD.MOV.U32 R8, RZ, RZ, R10 ;  /* 0x000000ffff082224 */ /* 0x000fe200078e000a */
[C---:B------:R-:W-:Y:S01]  /*2960*/  LEA R32, P0, R95.reuse, R10, 0x1 ;  /* 0x0000000a5f207211 */ /* 0x040fe200078008ff */
[----:B------:R-:W-:Y:S03]  /*2970*/  IMAD.MOV.U32 R17, RZ, RZ, RZ ;  /* 0x000000ffff117224 */ /* 0x000fe600078e00ff */
[----:B---3--:R-:W3:Y:S01]  /*2980*/  @P2 LDG.E.128 R4, desc[UR6][R8.64] ;  /* 0x0000000608042981 */ /* 0x008ee2000c1e1d00 */
[----:B------:R-:W-:Y:S02]  /*2990*/  LEA.HI.X R33, R95, R9, R94, 0x1, P0 ;  /* 0x000000095f217211 */ /* 0x000fe400000f0c5e */
[C---:B------:R-:W-:Y:S04]  /*29a0*/  LEA R18, P0, R72.reuse, R82, 0x1 ;  /* 0x0000005248127211 */ /* 0x040fe800078008ff */
[----:B------:R-:W-:Y:S01]  /*29b0*/  LEA.HI.X R19, R72, R83, R71, 0x1, P0 ;  /* 0x0000005348137211 */ /* 0x000fe200000f0c47 */
[----:B---3--:R3:W-:Y:S01]  /*29c0*/  @P2 STG.E.128 desc[UR6][R82.64], R4 ;  /* 0x0000000452002986 */ /* 0x0087e2000c101d06 */
[C---:B--2---:R-:W-:Y:S02]  /*29d0*/  @!P5 LEA R36, P0, R2.reuse, R32, 0x5 ;  /* 0x000000200224d211 */ /* 0x044fe400078028ff */
[C---:B------:R-:W-:Y:S02]  /*29e0*/  LOP3.LUT P2, RZ, R63.reuse, 0x1, RZ, 0xc0, !PT ;  /* 0x000000013fff7812 */ /* 0x040fe4000784c0ff */
[----:B------:R-:W-:Y:S02]  /*29f0*/  @!P5 LEA.HI.X R37, R2, R33, R3, 0x5, P0 ;  /* 0x000000210225d211 */ /* 0x000fe400000f2c03 */
[----:B------:R-:W2:Y:S02]  /*2a00*/  @!P5 LDC.64 R2, c[0x0][0x3b8] ;  /* 0x0000ee00ff02db82 */ /* 0x000ea40000000a00 */
[C---:B--2---:R-:W-:Y:S06]  /*2a10*/  @!P5 LEA R34, P0, R2.reuse, R18, 0x5 ;  /* 0x000000120222d211 */ /* 0x044fec00078028ff */
[----:B---3--:R-:W2:Y:S01]  /*2a20*/  @P6 LDC.64 R4, c[0x0][0x3b8] ;  /* 0x0000ee00ff046b82 */ /* 0x008ea20000000a00 */
[----:B------:R-:W-:Y:S02]  /*2a30*/  @!P5 LEA.HI.X R35, R2, R19, R3, 0x5, P0 ;  /* 0x000000130223d211 */ /* 0x000fe400000f2c03 */
[----:B------:R-:W-:Y:S05]  /*2a40*/  LOP3.LUT P0, RZ, R63, 0x4, RZ, 0xc0, !PT ;  /* 0x000000043fff7812 */ /* 0x000fea000780c0ff */
[----:B------:R-:W3:Y:S08]  /*2a50*/  @P6 LDC.64 R2, c[0x0][0x4a8] ;  /* 0x00012a00ff026b82 */ /* 0x000ef00000000a00 */
[----:B------:R-:W4:Y:S05]  /*2a60*/  @!P0 LDG.E.128 R28, desc[UR6][R32.64] ;  /* 0x00000006201c8981 */ /* 0x000f2a000c1e1d00 */
[----:B----4-:R2:W-:Y:S01]  /*2a70*/  @!P0 STG.E.128 desc[UR6][R18.64], R28 ;  /* 0x0000001c12008986 */ /* 0x0105e2000c101d06 */
[C---:B---3--:R-:W-:Y:S04]  /*2a80*/  @P6 LEA R20, P0, R2.reuse, R32, 0x6 ;  /* 0x0000002002146211 */ /* 0x048fe800078030ff */
[----:B------:R-:W3:Y:S01]  /*2a90*/  @!P5 LDG.E.128 R24, desc[UR6][R36.64] ;  /* 0x000000062418d981 */ /* 0x000ee2000c1e1d00 */
[----:B------:R-:W-:Y:S02]  /*2aa0*/  @P6 LEA.HI.X R21, R2, R33, R3, 0x6, P0 ;  /* 0x0000002102156211 */ /* 0x000fe400000f3403 */
[----:B------:R-:W4:Y:S02]  /*2ab0*/  @!P3 LDC.64 R2, c[0x0][0x4a8] ;  /* 0x00012a00ff02bb82 */ /* 0x000f240000000a00 */
[----:B----4-:R-:W-:Y:S01]  /*2ac0*/  @!P3 IMAD R3, R3, 0x60, RZ ;  /* 0x000000600303b824 */ /* 0x010fe200078e02ff */
[----:B--2---:R-:W-:Y:S01]  /*2ad0*/  @P6 LEA R28, P0, R4, R18, 0x6 ;  /* 0x00000012041c6211 */ /* 0x004fe200078030ff */
[----:B------:R-:W-:Y:S03]  /*2ae0*/  @!P3 IMAD.WIDE.U32 R6, R2, 0x60, R32 ;  /* 0x000000600206b825 */ /* 0x000fe600078e0020 */
[----:B------:R-:W-:Y:S01]  /*2af0*/  @P6 LEA.HI.X R29, R4, R19, R5, 0x6, P0 ;  /* 0x00000013041d6211 */ /* 0x000fe200000f3405 */
[----:B------:R-:W-:Y:S01]  /*2b00*/  @!P3 IMAD.IADD R7, R7, 0x1, R3 ;  /* 0x000000010707b824 */ /* 0x000fe200078e0203 */
[----:B------:R-:W2:Y:S08]  /*2b10*/  @!P3 LDC.64 R4, c[0x0][0x3b8] ;  /* 0x0000ee00ff04bb82 */ /* 0x000eb00000000a00 */
[----:B------:R-:W4:Y:S01]  /*2b20*/  @P2 LDC.64 R2, c[0x0][0x4a8] ;  /* 0x00012a00ff022b82 */ /* 0x000f220000000a00 */
[----:B--2---:R-:W-:Y:S01]  /*2b30*/  @!P3 IMAD R5, R5, 0x60, RZ ;  /* 0x000000600505b824 */ /* 0x004fe200078e02ff */
[C---:B----4-:R-:W-:Y:S04]  /*2b40*/  @P2 LEA R30, P0, R2.reuse, R32, 0x7 ;  /* 0x00000020021e2211 */ /* 0x050fe800078038ff */
[----:B------:R-:W-:Y:S02]  /*2b50*/  @P2 LEA.HI.X R31, R2, R33, R3, 0x7, P0 ;  /* 0x00000021021f2211 */ /* 0x000fe400000f3c03 */
[----:B------:R-:W2:Y:S02]  /*2b60*/  @P4 LDC.64 R2, c[0x0][0x4a8] ;  /* 0x00012a00ff024b82 */ /* 0x000ea40000000a00 */
[----:B--2---:R-:W-:Y:S01]  /*2b70*/  @P4 IMAD R3, R3, 0xa0, RZ ;  /* 0x000000a003034824 */ /* 0x004fe200078e02ff */
[----:B---3--:R2:W-:Y:S05]  /*2b80*/  @!P5 STG.E.128 desc[UR6][R34.64], R24 ;  /* 0x000000182200d986 */ /* 0x0085ea000c101d06 */
[----:B------:R-:W3:Y:S05]  /*2b90*/  @P6 LDG.E.128 R20, desc[UR6][R20.64] ;  /* 0x0000000614146981 */ /* 0x000eea000c1e1d00 */
[----:B---3--:R3:W-:Y:S05]  /*2ba0*/  @P6 STG.E.128 desc[UR6][R28.64], R20 ;  /* 0x000000141c006986 */ /* 0x0087ea000c101d06 */
[----:B--2---:R2:W4:Y:S02]  /*2bb0*/  @!P3 LDG.E.128 R24, desc[UR6][R6.64] ;  /* 0x000000060618b981 */ /* 0x004524000c1e1d00 */
[----:B--2---:R-:W-:Y:S04]  /*2bc0*/  @!P3 IMAD.WIDE.U32 R6, R4, 0x60, R18 ;  /* 0x000000600406b825 */ /* 0x004fe800078e0012 */
[----:B------:R-:W-:Y:S02]  /*2bd0*/  @!P3 IMAD.IADD R7, R7, 0x1, R5 ;  /* 0x000000010707b824 */ /* 0x000fe400078e0205 */
[----:B------:R-:W3:Y:S02]  /*2be0*/  @P2 LDC.64 R4, c[0x0][0x3b8] ;  /* 0x0000ee00ff042b82 */ /* 0x000ee40000000a00 */
[C---:B---3--:R-:W-:Y:S04]  /*2bf0*/  @P2 LEA R28, P0, R4.reuse, R18, 0x7 ;  /* 0x00000012041c2211 */ /* 0x048fe800078038ff */
[----:B------:R-:W-:Y:S01]  /*2c00*/  @P2 LEA.HI.X R29, R4, R19, R5, 0x7, P0 ;  /* 0x00000013041d2211 */ /* 0x000fe200000f3c05 */
[----:B----4-:R2:W-:Y:S05]  /*2c10*/  @!P3 STG.E.128 desc[UR6][R6.64], R24 ;  /* 0x000000180600b986 */ /* 0x0105ea000c101d06 */
[----:B------:R-:W3:Y:S01]  /*2c20*/  @P2 LDG.E.128 R20, desc[UR6][R30.64] ;  /* 0x000000061e142981 */ /* 0x000ee2000c1e1d00 */
[----:B--2---:R-:W-:Y:S04]  /*2c30*/  @P4 IMAD.WIDE.U32 R6, R2, 0xa0, R32 ;  /* 0x000000a002064825 */ /* 0x004fe800078e0020 */
[----:B------:R-:W-:Y:S02]  /*2c40*/  @P4 IMAD.IADD R7, R7, 0x1, R3 ;  /* 0x0000000107074824 */ /* 0x000fe400078e0203 */
[----:B------:R-:W2:Y:S02]  /*2c50*/  @P4 LDC.64 R2, c[0x0][0x3b8] ;  /* 0x0000ee00ff024b82 */ /* 0x000ea40000000a00 */
[----:B--2---:R-:W-:Y:S04]  /*2c60*/  @P4 IMAD.WIDE.U32 R24, R2, 0xa0, R18 ;  /* 0x000000a002184825 */ /* 0x004fe800078e0012 */
[----:B------:R-:W-:Y:S04]  /*2c70*/  @P4 IMAD R3, R3, 0xa0, RZ ;  /* 0x000000a003034824 */ /* 0x000fe800078e02ff */
[----:B------:R-:W-:Y:S01]  /*2c80*/  @P4 IMAD.IADD R25, R25, 0x1, R3 ;  /* 0x0000000119194824 */ /* 0x000fe200078e0203 */
[----:B---3--:R2:W-:Y:S05]  /*2c90*/  @P2 STG.E.128 desc[UR6][R28.64], R20 ;  /* 0x000000141c002986 */ /* 0x0085ea000c101d06 */
[----:B------:R-:W3:Y:S05]  /*2ca0*/  @P4 LDG.E.128 R4, desc[UR6][R6.64] ;  /* 0x0000000606044981 */ /* 0x000eea000c1e1d00 */
[----:B---3--:R2:W-:Y:S01]  /*2cb0*/  @P4 STG.E.128 desc[UR6][R24.64], R4 ;  /* 0x0000000418004986 */ /* 0x0085e2000c101d06 */
[----:B------:R-:W-:Y:S05]  /*2cc0*/  @!P1 BRA `(.L_x_5842) ;  /* 0x0000005000689947 */ /* 0x000fea0003800000 */
[----:B------:R-:W3:Y:S02]  /*2cd0*/  LDC.64 R2, c[0x0][0x4a8] ;  /* 0x00012a00ff027b82 */ /* 0x000ee40000000a00 */
[----:B---3--:R-:W-:Y:S04]  /*2ce0*/  IMAD.WIDE.U32 R32, R2, 0xc0, R32 ;  /* 0x000000c002207825 */ /* 0x008fe800078e0020 */
[----:B------:R-:W-:Y:S05]  /*2cf0*/  IMAD R3, R3, 0xc0, RZ ;  /* 0x000000c003037824 */ /* 0x000fea00078e02ff */
[----:B------:R-:W-:Y:S02]  /*2d00*/  IADD3 R33, PT, PT, R33, R3, RZ ;  /* 0x0000000321217210 */ /* 0x000fe40007ffe0ff */
[----:B------:R-:W3:Y:S03]  /*2d10*/  LDC.64 R2, c[0x0][0x3b8] ;  /* 0x0000ee00ff027b82 */ /* 0x000ee60000000a00 */
[----:B--2---:R-:W2:Y:S01]  /*2d20*/  LDG.E.128 R4, desc[UR6][R32.64] ;  /* 0x0000000620047981 */ /* 0x004ea2000c1e1d00 */
[----:B---3--:R-:W-:Y:S02]  /*2d30*/  IMAD R3, R3, 0xc0, RZ ;  /* 0x000000c003037824 */ /* 0x008fe400078e02ff */
[----:B------:R-:W-:Y:S05]  /*2d40*/  IMAD.WIDE.U32 R18, R2, 0xc0, R18 ;  /* 0x000000c002127825 */ /* 0x000fea00078e0012 */
[----:B------:R-:W-:Y:S05]  /*2d50*/  IADD3 R19, PT, PT, R19, R3, RZ ;  /* 0x0000000313137210 */ /* 0x000fea0007ffe0ff */
[----:B--2---:R2:W-:Y:S01]  /*2d60*/  STG.E.128 desc[UR6][R18.64], R4 ;  /* 0x0000000412007986 */ /* 0x0045e2000c101d06 */
[----:B------:R-:W-:Y:S05]  /*2d70*/  BRA `(.L_x_5842) ;  /* 0x00000050003c7947 */ /* 0x000fea0003800000 */
.L_x_5841:
[----:B------:R-:W-:Y:S05]  /*2d80*/  BRA.U !UP0, `(.L_x_5843) ;  /* 0x0000001d08d87547 */ /* 0x000fea000b800000 */
[----:B------:R-:W-:Y:S01]  /*2d90*/  LEA R42, P0, R95, R10, 0x1 ;  /* 0x0000000a5f2a7211 */ /* 0x000fe200078008ff */
[----:B------:R-:W2:Y:S01]  /*2da0*/  LDC R38, c[0x0][0x450] ;  /* 0x00011400ff267b82 */ /* 0x000ea20000000800 */
[C---:B------:R-:W-:Y:S01]  /*2db0*/  SHF.L.U64.HI R3, R123.reuse, 0x1, R102 ;  /* 0x000000017b037819 */ /* 0x040fe20000010266 */
[----:B---3--:R-:W-:Y:S01]  /*2dc0*/  IMAD.SHL.U32 R5, R123, 0x2, RZ ;  /* 0x000000027b057824 */ /* 0x008fe200078e00ff */
        /* <DEDUP_REMOVED lines=59> */
.L_x_5845:
[----:B-1----:R-:W-:Y:S05]  /*3180*/  BSYNC.RECONVERGENT B0 ;  /* 0x0000000000007941 */ /* 0x002fea0003800200 */
.L_x_5844:
[----:B------:R-:W-:Y:S01]  /*3190*/  LOP3.LUT P0, RZ, R63, 0x4, RZ, 0xc0, !PT ;  /* 0x000000043fff7812 */ /* 0x000fe2000780c0ff */
[----:B------:R-:W-:Y:S11]  /*31a0*/  BSSY.RECONVERGENT B0, `(.L_x_5846) ;  /* 0x0000035000007945 */ /* 0x000ff60003800200 */
[----:B------:R-:W-:Y:S01]  /*31b0*/  @!UPT UIADD3 URZ, UPT, UPT, URZ, URZ, URZ ;  /* 0x000000fffffff290 */ /* 0x000fe2000fffe0ff */
[----:B------:R-:W-:Y:S05]  /*31c0*/  @P0 BRA `(.L_x_5847) ;  /* 0x0000000000c80947 */ /* 0x000fea0003800000 */
[----:B------:R-:W-:Y:S01]  /*31d0*/  ISETP.GE.AND P0, PT, R12, R17, PT ;  /* 0x000000110c00720c */ /* 0x000fe20003f06270 */
[----:B---3--:R-:W3:Y:S11]  /*31e0*/  LDG.E.128 R20, desc[UR6][R42.64] ;  /* 0x000000062a147981 */ /* 0x008ef6000c1e1d00 */
        /* <DEDUP_REMOVED lines=48> */
.L_x_5847:
[----:B------:R-:W-:Y:S05]  /*34f0*/  BSYNC.RECONVERGENT B0 ;  /* 0x0000000000007941 */ /* 0x000fea0003800200 */
.L_x_5846:
[----:B------:R-:W-:Y:S04]  /*3500*/  BSSY.RECONVERGENT B0, `(.L_x_5848) ;  /* 0x000003c000007945 */ /* 0x000fe80003800200 */
[----:B------:R-:W-:Y:S05]  /*3510*/  @P5 BRA `(.L_x_5849) ;  /* 0x0000000000e85947 */ /* 0x000fea0003800000 */
[----:B------:R-:W4:Y:S08]  /*3520*/  LDC.64 R46, c[0x0][0x4a8] ;  /* 0x00012a00ff2e7b82 */ /* 0x000f300000000a00 */
[----:B------:R-:W5:Y:S01]  /*3530*/  LDC.64 R44, c[0x0][0x3b8] ;  /* 0x0000ee00ff2c7b82 */ /* 0x000f620000000a00 */
[C---:B----4-:R-:W-:Y:S04]  /*3540*/  LEA R48, P0, R46.reuse, R42, 0x5 ;  /* 0x0000002a2e307211 */ /* 0x050fe800078028ff */
[----:B------:R-:W-:Y:S02]  /*3550*/  LEA.HI.X R49, R46, R43, R47, 0x5, P0 ;  /* 0x0000002b2e317211 */ /* 0x000fe400000f2c2f */
[C---:B-----5:R-:W-:Y:S03]  /*3560*/  LEA R46, P0, R44.reuse, R40, 0x5 ;  /* 0x000000282c2e7211 */ /* 0x060fe600078028ff */
[----:B-1-3--:R-:W3:Y:S01]  /*3570*/  LDG.E.128 R20, desc[UR6][R48.64] ;  /* 0x0000000630147981 */ /* 0x00aee2000c1e1d00 */
        /* <DEDUP_REMOVED lines=52> */
.L_x_5849:
[----:B------:R-:W-:Y:S05]  /*38c0*/  BSYNC.RECONVERGENT B0 ;  /* 0x0000000000007941 */ /* 0x000fea0003800200 */
.L_x_5848:
[----:B------:R-:W-:Y:S04]  /*38d0*/  BSSY.RECONVERGENT B0, `(.L_x_5850) ;  /* 0x000003c000007945 */ /* 0x000fe80003800200 */
[----:B------:R-:W-:Y:S05]  /*38e0*/  @!P6 BRA `(.L_x_5851) ;  /* 0x0000000000e8e947 */ /* 0x000fea0003800000 */
[----:B------:R-:W4:Y:S01]  /*38f0*/  LDC.64 R44, c[0x0][0x4a8] ;  /* 0x00012a00ff2c7b82 */ /* 0x000f220000000a00 */
[----:B------:R-:W-:Y:S11]  /*3900*/  ISETP.GE.AND P0, PT, R12, R17, PT ;  /* 0x000000110c00720c */ /* 0x000ff60003f06270 */
[----:B------:R-:W-:Y:S02]  /*3910*/  @!UPT UIADD3 URZ, UPT, UPT, URZ, URZ, URZ ;  /* 0x000000fffffff290 */ /* 0x000fe4000fffe0ff */
[C---:B------:R-:W-:Y:S04]  /*3920*/  @!P0 IMAD.WIDE R34, R11.reuse, 0x40, R36 ;  /* 0x000000400b228825 */ /* 0x040fe800078e0224 */
[----:B------:R-:W-:Y:S02]  /*3930*/  @!P0 IMAD.WIDE R26, R11, 0x40, R6 ;  /* 0x000000400b1a8825 */ /* 0x000fe400078e0206 */
[----:B------:R-:W5:Y:S01]  /*3940*/  @!P0 LDG.E.64 R34, desc[UR6][R34.64] ;  /* 0x0000000622228981 */ /* 0x000f62000c1e1b00 */
[C---:B----4-:R-:W-:Y:S05]  /*3950*/  LEA R46, P1, R44.reuse, R42, 0x6 ;  /* 0x0000002a2c2e7211 */ /* 0x050fea00078230ff */
[----:B------:R-:W4:Y:S01]  /*3960*/  @!P0 LDG.E.64 R18, desc[UR6][R26.64] ;  /* 0x000000061a128981 */ /* 0x000f22000c1e1b00 */
[----:B------:R-:W-:Y:S02]  /*3970*/  LEA.HI.X R47, R44, R43, R45, 0x6, P1 ;  /* 0x0000002b2c2f7211 */ /* 0x000fe400008f342d */
[----:B------:R-:W2:Y:S03]  /*3980*/  LDC.64 R44, c[0x0][0x3b8] ;  /* 0x0000ee00ff2c7b82 */ /* 0x000ea60000000a00 */
[----:B-1-3--:R-:W3:Y:S01]  /*3990*/  LDG.E.128 R20, desc[UR6][R46.64] ;  /* 0x000000062e147981 */ /* 0x00aee2000c1e1d00 */
[C---:B--2---:R-:W-:Y:S04]  /*39a0*/  LEA R50, P1, R44.reuse, R40, 0x6 ;  /* 0x000000282c327211 */ /* 0x044fe800078230ff */
        /* <DEDUP_REMOVED lines=46> */
.L_x_5851:
[----:B------:R-:W-:Y:S05]  /*3c90*/  BSYNC.RECONVERGENT B0 ;  /* 0x0000000000007941 */ /* 0x000fea0003800200 */
.L_x_5850:
[----:B------:R-:W-:Y:S04]  /*3ca0*/  BSSY.RECONVERGENT B0, `(.L_x_5852) ;  /* 0x000003e000007945 */ /* 0x000fe80003800200 */
[----:B------:R-:W-:Y:S05]  /*3cb0*/  @P3 BRA `(.L_x_5853) ;  /* 0x0000000000f03947 */ /* 0x000fea0003800000 */
[----:B------:R-:W4:Y:S01]  /*3cc0*/  LDC.64 R44, c[0x0][0x4a8] ;  /* 0x00012a00ff2c7b82 */ /* 0x000f220000000a00 */
[----:B------:R-:W-:Y:S11]  /*3cd0*/  ISETP.GE.AND P0, PT, R12, R17, PT ;  /* 0x000000110c00720c */ /* 0x000ff60003f06270 */
[----:B------:R-:W-:Y:S02]  /*3ce0*/  @!UPT UIADD3 URZ, UPT, UPT, URZ, URZ, URZ ;  /* 0x000000fffffff290 */ /* 0x000fe4000fffe0ff */
[C---:B------:R-:W-:Y:S04]  /*3cf0*/  @!P0 IMAD.WIDE R34, R11.reuse, 0x60, R36 ;  /* 0x000000600b228825 */ /* 0x040fe800078e0224 */
[----:B------:R-:W-:Y:S02]  /*3d00*/  @!P0 IMAD.WIDE R26, R11, 0x60, R6 ;  /* 0x000000600b1a8825 */ /* 0x000fe400078e0206 */
[----:B------:R-:W5:Y:S02]  /*3d10*/  @!P0 LDG.E.64 R34, desc[UR6][R34.64] ;  /* 0x0000000622228981 */ /* 0x000f64000c1e1b00 */
[----:B----4-:R-:W-:Y:S04]  /*3d20*/  IMAD.WIDE.U32 R46, R44, 0x60, R42 ;  /* 0x000000602c2e7825 */ /* 0x010fe800078e002a */
[----:B------:R-:W4:Y:S01]  /*3d30*/  @!P0 LDG.E.64 R18, desc[UR6][R26.64] ;  /* 0x000000061a128981 */ /* 0x000f22000c1e1b00 */
[----:B------:R-:W-:Y:S05]  /*3d40*/  IMAD R45, R45, 0x60, RZ ;  /* 0x000000602d2d7824 */ /* 0x000fea00078e02ff */
[----:B------:R-:W-:Y:S02]  /*3d50*/  IADD3 R47, PT, PT, R45, R47, RZ ;  /* 0x0000002f2d2f7210 */ /* 0x000fe40007ffe0ff */
[----:B------:R-:W2:Y:S03]  /*3d60*/  LDC.64 R44, c[0x0][0x3b8] ;  /* 0x0000ee00ff2c7b82 */ /* 0x000ea60000000a00 */
[----:B-1-3--:R-:W3:Y:S01]  /*3d70*/  LDG.E.128 R20, desc[UR6][R46.64] ;  /* 0x000000062e147981 */ /* 0x00aee2000c1e1d00 */
[----:B--2---:R-:W-:Y:S02]  /*3d80*/  IMAD R45, R45, 0x60, RZ ;  /* 0x000000602d2d7824 */ /* 0x004fe400078e02ff */
        /* <DEDUP_REMOVED lines=47> */
.L_x_5853:
[----:B------:R-:W-:Y:S05]  /*4080*/  BSYNC.RECONVERGENT B0 ;  /* 0x0000000000007941 */ /* 0x000fea0003800200 */
.L_x_5852:
[----:B------:R-:W-:Y:S01]  /*4090*/  LOP3.LUT P0, RZ, R63, 0x1, RZ, 0xc0, !PT ;  /* 0x000000013fff7812 */ /* 0x000fe2000780c0ff */
[----:B------:R-:W-:Y:S11]  /*40a0*/  BSSY.RECONVERGENT B0, `(.L_x_5854) ;  /* 0x000003d000007945 */ /* 0x000ff60003800200 */
[----:B------:R-:W-:Y:S01]  /*40b0*/  @!UPT UIADD3 URZ, UPT, UPT, URZ, URZ, URZ ;  /* 0x000000fffffff290 */ /* 0x000fe2000fffe0ff */
        /* <DEDUP_REMOVED lines=59> */
.L_x_5855:
[----:B------:R-:W-:Y:S05]  /*4470*/  BSYNC.RECONVERGENT B0 ;  /* 0x0000000000007941 */ /* 0x000fea0003800200 */
.L_x_5854:
[----:B------:R-:W-:Y:S04]  /*4480*/  BSSY.RECONVERGENT B0, `(.L_x_5856) ;  /* 0x000003e000007945 */ /* 0x000fe80003800200 */
[----:B------:R-:W-:Y:S05]  /*4490*/  @!P4 BRA `(.L_x_5857) ;  /* 0x0000000000f0c947 */ /* 0x000fea0003800000 */
        /* <DEDUP_REMOVED lines=60> */
.L_x_5857:
[----:B------:R-:W-:Y:S05]  /*4860*/  BSYNC.RECONVERGENT B0 ;  /* 0x0000000000007941 */ /* 0x000fea0003800200 */
.L_x_5856:
[----:B------:R-:W-:Y:S01]  /*4870*/  LOP3.LUT P0, RZ, R63, 0x2, RZ, 0xc0, !PT ;  /* 0x000000023fff7812 */ /* 0x000fe2000780c0ff */
[----:B------:R-:W-:Y:S11]  /*4880*/  BSSY.RECONVERGENT B0, `(.L_x_5858) ;  /* 0x000003f000007945 */ /* 0x000ff60003800200 */
[----:B------:R-:W-:Y:S01]  /*4890*/  @!UPT UIADD3 URZ, UPT, UPT, URZ, URZ, URZ ;  /* 0x000000fffffff290 */ /* 0x000fe2000fffe0ff */
[----:B------:R-:W-:Y:S05]  /*48a0*/  @!P0 BRA `(.L_x_5859) ;  /* 0x0000000000f08947 */ /* 0x000fea0003800000 */
[----:B------:R-:W5:Y:S01]  /*48b0*/  LDC.64 R34, c[0x0][0x4a8] ;  /* 0x00012a00ff227b82 */ /* 0x000f620000000a00 */
[----:B------:R-:W-:Y:S11]  /*48c0*/  ISETP.GE.AND P0, PT, R12, R17, PT ;  /* 0x000000110c00720c */ /* 0x000ff60003f06270 */
[----:B------:R-:W-:Y:S02]  /*48d0*/  @!UPT UIADD3 URZ, UPT, UPT, URZ, URZ, URZ ;  /* 0x000000fffffff290 */ /* 0x000fe4000fffe0ff */
[C---:B------:R-:W-:Y:S04]  /*48e0*/  @!P0 IMAD.WIDE R36, R11.reuse, 0xc0, R36 ;  /* 0x000000c00b248825 */ /* 0x040fe800078e0224 */
[----:B------:R-:W-:Y:S02]  /*48f0*/  @!P0 IMAD.WIDE R6, R11, 0xc0, R6 ;  /* 0x000000c00b068825 */ /* 0x000fe400078e0206 */
[----:B------:R-:W2:Y:S02]  /*4900*/  @!P0 LDG.E.64 R36, desc[UR6][R36.64] ;  /* 0x0000000624248981 */ /* 0x000ea4000c1e1b00 */
[----:B-----5:R-:W-:Y:S04]  /*4910*/  IMAD.WIDE.U32 R42, R34, 0xc0, R42 ;  /* 0x000000c0222a7825 */ /* 0x020fe800078e002a */
[----:B------:R-:W3:Y:S01]  /*4920*/  @!P0 LDG.E.64 R6, desc[UR6][R6.64] ;  /* 0x0000000606068981 */ /* 0x000ee2000c1e1b00 */
[----:B------:R-:W-:Y:S05]  /*4930*/  IMAD R35, R35, 0xc0, RZ ;  /* 0x000000c023237824 */ /* 0x000fea00078e02ff */
[----:B------:R-:W-:Y:S02]  /*4940*/  IADD3 R43, PT, PT, R35, R43, RZ ;  /* 0x0000002b232b7210 */ /* 0x000fe40007ffe0ff */
[----:B------:R-:W5:Y:S03]  /*4950*/  LDC.64 R34, c[0x0][0x3b8] ;  /* 0x0000ee00ff227b82 */ /* 0x000f660000000a00 */
[----:B------:R-:W3:Y:S01]  /*4960*/  LDG.E.128 R16, desc[UR6][R42.64] ;  /* 0x000000062a107981 */ /* 0x000ee2000c1e1d00 */
[----:B-----5:R-:W-:Y:S02]  /*4970*/  IMAD R35, R35, 0xc0, RZ ;  /* 0x000000c023237824 */ /* 0x020fe400078e02ff */
[----:B-1----:R-:W-:Y:S05]  /*4980*/  IMAD.WIDE.U32 R40, R34, 0xc0, R40 ;  /* 0x000000c022287825 */ /* 0x002fea00078e0028 */
[----:B------:R-:W-:Y:S01]  /*4990*/  IADD3 R41, PT, PT, R35, R41, RZ ;  /* 0x0000002923297210 */ /* 0x000fe20007ffe0ff */
[--C-:B--2---:R-:W-:Y:S02]  /*49a0*/  @!P0 HADD2.F32 R27, -RZ, R36.reuse.H0_H0 ;  /* 0x20000024ff1b8230 */ /* 0x104fe40000004100 */
[----:B------:R-:W-:Y:S02]  /*49b0*/  @!P0 HADD2.F32 R29, -RZ, R36.H1_H1 ;  /* 0x30000024ff1d8230 */ /* 0x000fe40000004100 */
[----:B------:R-:W-:Y:S02]  /*49c0*/  @!P0 HADD2.F32 R28, -RZ, R37.H0_H0 ;  /* 0x20000025ff1c8230 */ /* 0x000fe40000004100 */
[--C-:B---34-:R-:W-:Y:S02]  /*49d0*/  @!P0 HADD2.F32 R21, -RZ, R6.reuse.H0_H0 ;  /* 0x20000006ff158230 */ /* 0x118fe40000004100 */
        /* <DEDUP_REMOVED lines=41> */
.L_x_5859:
[----:B------:R-:W-:Y:S05]  /*4c70*/  BSYNC.RECONVERGENT B0 ;  /* 0x0000000000007941 */ /* 0x000fea0003800200 */
.L_x_5858:
[----:B-1----:R-:W1:Y:S01]  /*4c80*/  LDC R17, c[0x0][0x450] ;  /* 0x00011400ff117b82 */ /* 0x002e620000000800 */
[----:B--2---:R-:W-:Y:S05]  /*4c90*/  IMAD.U32 R3, R38, -0x40, RZ ;  /* 0xffffffc026037824 */ /* 0x004fea00078e00ff */
[C---:B------:R-:W-:Y:S02]  /*4ca0*/  LEA R14, P1, R3.reuse, R14, 0x1 ;  /* 0x0000000e030e7211 */ /* 0x040fe400078208ff */
[C---:B------:R-:W-:Y:S02]  /*4cb0*/  LEA R54, P0, R3.reuse, R54, 0x1 ;  /* 0x0000003603367211 */ /* 0x040fe400078008ff */
[C---:B------:R-:W-:Y:S02]  /*4cc0*/  LEA.HI.X.SX32 R15, R3.reuse, R15, 0x1, P1 ;  /* 0x0000000f030f7211 */ /* 0x040fe400008f0eff */
[----:B------:R-:W-:Y:S01]  /*4cd0*/  LEA.HI.X.SX32 R55, R3, R55, 0x1, P0 ;  /* 0x0000003703377211 */ /* 0x000fe200000f0eff */
[----:B------:R-:W-:Y:S05]  /*4ce0*/  BRA `(.L_x_5842) ;  /* 0x0000003000607947 */ /* 0x000fea0003800000 */
.L_x_5843:
[----:B------:R-:W-:Y:S01]  /*4cf0*/  LEA.HI R16, R17, R17, RZ, 0x1 ;  /* 0x0000001111107211 */ /* 0x000fe200078f08ff */
[----:B------:R-:W2:Y:S01]  /*4d00*/  LDC R122, c[0x0][0x450] ;  /* 0x00011400ff7a7b82 */ /* 0x000ea20000000800 */
[C---:B---3--:R-:W-:Y:S01]  /*4d10*/  LEA R20, P0, R95.reuse, R10, 0x1 ;  /* 0x0000000a5f147211 */ /* 0x048fe200078008ff */
[----:B------:R-:W-:Y:S01]  /*4d20*/  BSSY.RECONVERGENT B0, `(.L_x_5860) ;  /* 0x0000061000007945 */ /* 0x000fe20003800200 */
[----:B------:R-:W-:Y:S02]  /*4d30*/  SHF.R.S32.HI R16, RZ, 0x1, R16 ;  /* 0x00000001ff107819 */ /* 0x000fe40000011410 */
[----:B------:R-:W-:Y:S02]  /*4d40*/  SHF.R.U32.HI R19, RZ, 0x1, R17 ;  /* 0x00000001ff137819 */ /* 0x000fe40000011611 */
[----:B------:R-:W-:Y:S01]  /*4d50*/  LEA.HI.X R21, R95, R9, R94, 0x1, P0 ;  /* 0x000000095f157211 */ /* 0x000fe200000f0c5e */
[----:B------:R-:W-:Y:S01]  /*4d60*/  IMAD.MOV R16, RZ, RZ, -R16 ;  /* 0x000000ffff107224 */ /* 0x000fe200078e0a10 */
[----:B------:R-:W-:Y:S02]  /*4d70*/  LEA R132, P0, R72, R82, 0x1 ;  /* 0x0000005248847211 */ /* 0x000fe400078008ff */
[----:B------:R-:W-:Y:S02]  /*4d80*/  ISETP.GE.U32.AND P1, PT, R12, R19, PT ;  /* 0x000000130c00720c */ /* 0x000fe40003f26070 */
[----:B------:R-:W-:Y:S02]  /*4d90*/  LEA.HI.X R133, R72, R83, R71, 0x1, P0 ;  /* 0x0000005348857211 */ /* 0x000fe400000f0c47 */
[----:B------:R-:W-:Y:S02]  /*4da0*/  SEL R19, R19, R16, !P1 ;  /* 0x0000001013137207 */ /* 0x000fe40004800000 */
[----:B------:R-:W-:Y:S01]  /*4db0*/  SHF.R.S32.HI R124, RZ, 0x1f, R16 ;  /* 0x0000001fff7c7819 */ /* 0x000fe20000011410 */
[----:B------:R-:W-:Y:S06]  /*4dc0*/  @!P2 BRA `(.L_x_5861) ;  /* 0x000000040058a947 */ /* 0x000fec0003800000 */
        /* <DEDUP_REMOVED lines=21> */
[--C-:B------:R-:W-:Y:S02]  /*4f20*/  @!P0 HADD2.F32 R33, -RZ, R25.reuse.H0_H0 ;  /* 0x20000019ff218230 */ /* 0x100fe40000004100 */
        /* <DEDUP_REMOVED lines=64> */
.L_x_5861:
[----:B-1----:R-:W-:Y:S05]  /*5330*/  BSYNC.RECONVERGENT B0 ;  /* 0x0000000000007941 */ /* 0x002fea0003800200 */
.L_x_5860:
        /* <DEDUP_REMOVED lines=92> */
.L_x_5863:
[----:B------:R-:W-:Y:S05]  /*5900*/  BSYNC.RECONVERGENT B0 ;  /* 0x0000000000007941 */ /* 0x000fea0003800200 */
.L_x_5862:
        /* <DEDUP_REMOVED lines=96> */
.L_x_5865:
[----:B------:R-:W-:Y:S05]  /*5f10*/  BSYNC.RECONVERGENT B0 ;  /* 0x0000000000007941 */ /* 0x000fea0003800200 */
.L_x_5864:
[----:B------:R-:W-:Y:S04]  /*5f20*/  BSSY.RECONVERGENT B0, `(.L_x_5866) ;  /* 0x0000060000007945 */ /* 0x000fe80003800200 */
[----:B------:R-:W-:Y:S05]  /*5f30*/  @!P6 BRA `(.L_x_5867) ;  /* 0x000000040078e947 */ /* 0x000fea0003800000 */
[----:B------:R-:W5:Y:S08]  /*5f40*/  LDC.64 R136, c[0x0][0x4a8] ;  /* 0x00012a00ff887b82 */ /* 0x000f700000000a00 */
[----:B------:R-:W4:Y:S01]  /*5f50*/  LDC.64 R134, c[0x0][0x3b8] ;  /* 0x0000ee00ff867b82 */ /* 0x000f220000000a00 */
[C---:B-----5:R-:W-:Y:S04]  /*5f60*/  LEA R38, P0, R136.reuse, R20, 0x6 ;  /* 0x0000001488267211 */ /* 0x060fe800078030ff */
[----:B------:R-:W-:Y:S02]  /*5f70*/  LEA.HI.X R39, R136, R21, R137, 0x6, P0 ;  /* 0x0000001588277211 */ /* 0x000fe400000f3489 */
[C---:B----4-:R-:W-:Y:S03]  /*5f80*/  LEA R140, P0, R134.reuse, R132, 0x6 ;  /* 0x00000084868c7211 */ /* 0x050fe600078030ff */
[----:B-1-3--:R-:W3:Y:S01]  /*5f90*/  LDG.E.128 R56, desc[UR6][R38.64] ;  /* 0x0000000626387981 */ /* 0x00aee2000c1e1d00 */
        /* <DEDUP_REMOVED lines=88> */
.L_x_5867:
[----:B------:R-:W-:Y:S05]  /*6520*/  BSYNC.RECONVERGENT B0 ;  /* 0x0000000000007941 */ /* 0x000fea0003800200 */
.L_x_5866:
        /* <DEDUP_REMOVED lines=98> */
.L_x_5869:
[----:B------:R-:W-:Y:S05]  /*6b50*/  BSYNC.RECONVERGENT B0 ;  /* 0x0000000000007941 */ /* 0x000fea0003800200 */
.L_x_5868:
[----:B------:R-:W-:Y:S01]  /*6b60*/  LOP3.LUT P0, RZ, R63, 0x1, RZ, 0xc0, !PT ;  /* 0x000000013fff7812 */ /* 0x000fe2000780c0ff */
[----:B------:R-:W-:Y:S11]  /*6b70*/  BSSY.RECONVERGENT B0, `(.L_x_5870) ;  /* 0x0000061000007945 */ /* 0x000ff60003800200 */
[----:B------:R-:W-:Y:S01]  /*6b80*/  @!UPT UIADD3 URZ, UPT, UPT, URZ, URZ, URZ ;  /* 0x000000fffffff290 */ /* 0x000fe2000fffe0ff */
[----:B------:R-:W-:Y:S05]  /*6b90*/  @!P0 BRA `(.L_x_5871) ;  /* 0x0000000400788947 */ /* 0x000fea0003800000 */
[----:B-1-34-:R-:W1:Y:S01]  /*6ba0*/  LDC.64 R56, c[0x0][0x4a8] ;  /* 0x00012a00ff387b82 */ /* 0x01ae620000000a00 */
[----:B------:R-:W-:Y:S11]  /*6bb0*/  ISETP.GE.AND P0, PT, R12, R17, PT ;  /* 0x000000110c00720c */ /* 0x000ff60003f06270 */
[----:B------:R-:W-:Y:S02]  /*6bc0*/  @!UPT UIADD3 URZ, UPT, UPT, URZ, URZ, URZ ;  /* 0x000000fffffff290 */ /* 0x000fe4000fffe0ff */
[----:B------:R-:W-:Y:S02]  /*6bd0*/  @!P0 SEL R60, R16, RZ, P1 ;  /* 0x000000ff103c8207 */ /* 0x000fe40000800000 */
[----:B------:R-:W-:Y:S02]  /*6be0*/  @!P0 SEL R59, R124, RZ, P1 ;  /* 0x000000ff7c3b8207 */ /* 0x000fe40000800000 */
[----:B------:R-:W-:Y:S04]  /*6bf0*/  @!P0 IADD3 R60, P2, PT, R113, R60, RZ ;  /* 0x0000003c713c8210 */ /* 0x000fe80007f5e0ff */
[----:B------:R-:W-:Y:S02]  /*6c00*/  @!P0 SHF.L.U32 R135, R60, 0x1, RZ ;  /* 0x000000013c878819 */ /* 0x000fe400000006ff */
[C---:B-1----:R-:W-:Y:S04]  /*6c10*/  LEA R22, P3, R56.reuse, R20, 0x7 ;  /* 0x0000001438167211 */ /* 0x042fe800078638ff */
[----:B------:R-:W-:Y:S02]  /*6c20*/  LEA.HI.X R23, R56, R21, R57, 0x7, P3 ;  /* 0x0000001538177211 */ /* 0x000fe400018f3c39 */
[----:B------:R-:W-:Y:S02]  /*6c30*/  @!P0 IADD3.X R57, PT, PT, R98, R59, RZ, P2, !PT ;  /* 0x0000003b62398210 */ /* 0x000fe400017fe4ff */
[----:B------:R-:W-:Y:S01]  /*6c40*/  @!P0 IADD3 R136, P2, PT, R135, R86, RZ ;  /* 0x0000005687888210 */ /* 0x000fe20007f5e0ff */
[----:B------:R-:W-:Y:S01]  /*6c50*/  @!P0 IMAD.WIDE R24, R19, 0x2, R22 ;  /* 0x0000000213188825 */ /* 0x000fe200078e0216 */
[----:B------:R-:W-:Y:S01]  /*6c60*/  @!P0 SHF.L.U64.HI R60, R60, 0x1, R57 ;  /* 0x000000013c3c8819 */ /* 0x000fe20000010239 */
[----:B------:R-:W3:Y:S03]  /*6c70*/  LDG.E.128 R48, desc[UR6][R22.64] ;  /* 0x0000000616307981 */ /* 0x000ee6000c1e1d00 */
[C---:B------:R-:W-:Y:S02]  /*6c80*/  @!P0 IADD3.X R137, PT, PT, R60.reuse, R87, RZ, P2, !PT ;  /* 0x000000573c898210 */ /* 0x040fe400017fe4ff */
[----:B------:R-:W-:Y:S03]  /*6c90*/  @!P0 IADD3 R38, P2, PT, R135, R88, RZ ;  /* 0x0000005887268210 */ /* 0x000fe60007f5e0ff */
[----:B------:R-:W4:Y:S01]  /*6ca0*/  @!P0 LDG.E.128 R56, desc[UR6][R136.64] ;  /* 0x0000000688388981 */ /* 0x000f22000c1e1d00 */
[----:B------:R-:W-:Y:S02]  /*6cb0*/  @!P0 IADD3.X R39, PT, PT, R60, R89, RZ, P2, !PT ;  /* 0x000000593c278210 */ /* 0x000fe400017fe4ff */
[----:B------:R-:W-:Y:S02]  /*6cc0*/  PLOP3.LUT P2, PT, PT, PT, PT, 0x80, 0x8 ;  /* 0x000000000008781c */ /* 0x000fe40003f4f070 */
[----:B------:R-:W-:Y:S03]  /*6cd0*/  @!P0 PLOP3.LUT P2, PT, P1, PT, PT, 0x80, 0x8 ;  /* 0x000000000008881c */ /* 0x000fe60000f4f070 */
        /* <DEDUP_REMOVED lines=9> */
[--C-:B------:R-:W-:Y:S02]  /*6d70*/  @!P0 HADD2.F32 R34, -RZ, R57.reuse.H0_H0 ;  /* 0x20000039ff228230 */ /* 0x100fe40000004100 */
[----:B------:R-:W-:Y:S01]  /*6d80*/  @!P2 FADD.FTZ R37, -R37, -RZ ;  /* 0x800000ff2525a221 */ /* 0x000fe20000010100 */
[----:B------:R-:W-:Y:S02]  /*6d90*/  @!P0 HADD2.F32 R33, -RZ, R57.H1_H1 ;  /* 0x30000039ff218230 */ /* 0x000fe40000004100 */
[----:B------:R-:W-:Y:S01]  /*6da0*/  @!P2 FADD.FTZ R35, -R35, -RZ ;  /* 0x800000ff2323a221 */ /* 0x000fe20000010100 */
[--C-:B-----5:R-:W-:Y:S01]  /*6db0*/  @!P0 HADD2.F32 R32, -RZ, R24.reuse.H0_H0 ;  /* 0x20000018ff208230 */ /* 0x120fe20000004100 */
[----:B------:R-:W1:Y:S01]  /*6dc0*/  LDC.64 R56, c[0x0][0x3b8] ;  /* 0x0000ee00ff387b82 */ /* 0x000e620000000a00 */
[----:B------:R-:W-:Y:S02]  /*6dd0*/  @!P0 HADD2.F32 R30, -RZ, R24.H1_H1 ;  /* 0x30000018ff1e8230 */ /* 0x000fe40000004100 */
[----:B------:R-:W-:Y:S01]  /*6de0*/  @!P2 FADD.FTZ R34, -R34, -RZ ;  /* 0x800000ff2222a221 */ /* 0x000fe20000010100 */
[----:B------:R-:W-:Y:S02]  /*6df0*/  @!P0 HADD2.F32 R29, -RZ, R25.H0_H0 ;  /* 0x20000019ff1d8230 */ /* 0x000fe40000004100 */
[----:B------:R-:W-:Y:S01]  /*6e00*/  @!P2 FADD.FTZ R33, -R33, -RZ ;  /* 0x800000ff2121a221 */ /* 0x000fe20000010100 */
[--C-:B------:R-:W-:Y:S02]  /*6e10*/  @!P0 HADD2.F32 R22, -RZ, R27.reuse.H0_H0 ;  /* 0x2000001bff168230 */ /* 0x100fe40000004100 */
[----:B------:R-:W-:Y:S01]  /*6e20*/  @!P0 FMUL.FTZ R0, R32, R37 ;  /* 0x0000002520008220 */ /* 0x000fe20000410000 */
[----:B--2---:R-:W-:Y:S02]  /*6e30*/  @!P0 HADD2.F32 R36, -RZ, R44.H0_H0 ;  /* 0x2000002cff248230 */ /* 0x004fe40000004100 */
[----:B------:R-:W-:Y:S01]  /*6e40*/  @!P0 FMUL.FTZ R2, R30, R35 ;  /* 0x000000231e028220 */ /* 0x000fe20000410000 */
[----:B------:R-:W-:Y:S02]  /*6e50*/  @!P0 HADD2.F32 R23, -RZ, R27.H1_H1 ;  /* 0x3000001bff178230 */ /* 0x000fe40000004100 */
[----:B------:R-:W-:Y:S01]  /*6e60*/  @!P0 FMUL.FTZ R3, R29, R34 ;  /* 0x000000221d038220 */ /* 0x000fe20000410000 */
[--C-:B------:R-:W-:Y:S02]  /*6e70*/  @!P0 HADD2.F32 R31, -RZ, R58.reuse.H0_H0 ;  /* 0x2000003aff1f8230 */ /* 0x100fe40000004100 */
[----:B------:R-:W-:Y:S01]  /*6e80*/  @!P0 FFMA.FTZ R0, R39, R36, R0 ;  /* 0x0000002427008223 */ /* 0x000fe20000010000 */
[----:B------:R-:W-:Y:S02]  /*6e90*/  @!P0 HADD2.F32 R28, -RZ, R25.H1_H1 ;  /* 0x30000019ff1c8230 */ /* 0x000fe40000004100 */
[----:B------:R-:W-:Y:S02]  /*6ea0*/  @!P0 HADD2.F32 R27, -RZ, R58.H1_H1 ;  /* 0x3000003aff1b8230 */ /* 0x000fe40000004100 */
[----:B------:R-:W-:Y:S01]  /*6eb0*/  @!P2 FADD.FTZ R31, -R31, -RZ ;  /* 0x800000ff1f1fa221 */ /* 0x000fe20000010100 */
[----:B------:R-:W-:Y:S02]  /*6ec0*/  @!P0 HADD2.F32 R38, -RZ, R44.H1_H1 ;  /* 0x3000002cff268230 */ /* 0x000fe40000004100 */
[----:B------:R-:W-:Y:S01]  /*6ed0*/  @!P0 FMUL.FTZ R4, R28, R33 ;  /* 0x000000211c048220 */ /* 0x000fe20000410000 */
[----:B------:R-:W-:Y:S02]  /*6ee0*/  @!P0 HADD2.F32 R25, -RZ, R59.H0_H0 ;  /* 0x2000003bff198230 */ /* 0x000fe40000004100 */
[----:B------:R-:W-:Y:S01]  /*6ef0*/  @!P2 FADD.FTZ R27, -R27, -RZ ;  /* 0x800000ff1b1ba221 */ /* 0x000fe20000010100 */
[----:B------:R-:W-:Y:S02]  /*6f00*/  @!P0 HADD2.F32 R40, -RZ, R45.H0_H0 ;  /* 0x2000002dff288230 */ /* 0x000fe40000004100 */
[----:B------:R-:W-:Y:S01]  /*6f10*/  @!P0 FFMA.FTZ R2, R41, R38, R2 ;  /* 0x0000002629028223 */ /* 0x000fe20000010002 */
[----:B------:R-:W-:Y:S02]  /*6f20*/  @!P0 HADD2.F32 R36, -RZ, R52.H0_H0 ;  /* 0x20000034ff248230 */ /* 0x000fe40000004100 */
[----:B------:R-:W-:Y:S01]  /*6f30*/  @!P2 FADD.FTZ R25, -R25, -RZ ;  /* 0x800000ff1919a221 */ /* 0x000fe20000010100 */
[----:B------:R-:W-:Y:S02]  /*6f40*/  @!P0 HADD2.F32 R18, -RZ, R59.H1_H1 ;  /* 0x3000003bff128230 */ /* 0x000fe40000004100 */
[----:B------:R-:W-:Y:S01]  /*6f50*/  @!P0 HADD2.F32 R42, -RZ, R45.H1_H1 ;  /* 0x3000002dff2a8230 */ /* 0x000fe20000004100 */
[----:B------:R-:W-:Y:S01]  /*6f60*/  @!P0 F2FP.F16.F32.PACK_AB R58, R2, R0 ;  /* 0x00000000023a823e */ /* 0x000fe200000000ff */
[--C-:B------:R-:W-:Y:S02]  /*6f70*/  @!P0 HADD2.F32 R43, -RZ, R46.reuse.H0_H0 ;  /* 0x2000002eff2b8230 */ /* 0x100fe40000004100 */
[----:B------:R-:W-:Y:S01]  /*6f80*/  @!P0 FFMA.FTZ R3, R36, R40, R3 ;  /* 0x0000002824038223 */ /* 0x000fe20000010003 */
[----:B------:R-:W-:Y:S01]  /*6f90*/  @!P0 HADD2.F32 R44, -RZ, R46.H1_H1 ;  /* 0x3000002eff2c8230 */ /* 0x000fe20000004100 */
[----:B------:R-:W-:Y:S01]  /*6fa0*/  @!P0 MOV R48, R58 ;  /* 0x0000003a00308202 */ /* 0x000fe20000000f00 */
[--C-:B------:R-:W-:Y:S02]  /*6fb0*/  @!P0 HADD2.F32 R45, -RZ, R47.reuse.H0_H0 ;  /* 0x2000002fff2d8230 */ /* 0x100fe40000004100 */
[----:B------:R-:W-:Y:S01]  /*6fc0*/  @!P2 FADD.FTZ R18, -R18, -RZ ;  /* 0x800000ff1212a221 */ /* 0x000fe20000010100 */
[C---:B-1----:R-:W-:Y:S01]  /*6fd0*/  LEA R134, P2, R56.reuse, R132, 0x7 ;  /* 0x0000008438867211 */ /* 0x042fe200078438ff */
[----:B------:R-:W-:Y:S01]  /*6fe0*/  @!P0 HADD2.F32 R46, -RZ, R47.H1_H1 ;  /* 0x3000002fff2e8230 */ /* 0x000fe20000004100 */
[----:B------:R-:W-:Y:S01]  /*6ff0*/  @!P0 MOV R47, R51 ;  /* 0x00000033002f8202 */ /* 0x000fe20000000f00 */
[----:B------:R-:W-:Y:S01]  /*7000*/  @!P0 HADD2.F32 R24, -RZ, R26.H0_H0 ;  /* 0x2000001aff188230 */ /* 0x000fe20000004100 */
[----:B------:R-:W-:Y:S01]  /*7010*/  LEA.HI.X R135, R56, R133, R57, 0x7, P2 ;  /* 0x0000008538877211 */ /* 0x000fe200010f3c39 */
[----:B------:R-:W-:Y:S02]  /*7020*/  @!P0 HADD2.F32 R39, -RZ, R52.H1_H1 ;  /* 0x30000034ff278230 */ /* 0x000fe40000004100 */
        /* <DEDUP_REMOVED lines=15> */
[----:B------:R-:W-:Y:S02]  /*7120*/  @!P0 FFMA.FTZ R8, R39, R46, R8 ;  /* 0x0000002e27088223 */ /* 0x000fe40000010008 */
[----:B------:R-:W-:Y:S03]  /*7130*/  @!P0 F2FP.F16.F32.PACK_AB R60, R6, R5 ;  /* 0x00000005063c823e */ /* 0x000fe600000000ff */
[----:B------:R-:W-:Y:S02]  /*7140*/  @!P0 F2FP.F16.F32.PACK_AB R57, R8, R7 ;  /* 0x000000070839823e */ /* 0x000fe400000000ff */
[----:B------:R-:W-:Y:S02]  /*7150*/  @!P0 MOV R50, R60 ;  /* 0x0000003c00328202 */ /* 0x000fe40000000f00 */
[----:B------:R-:W-:Y:S05]  /*7160*/  @!P0 MOV R51, R57 ;  /* 0x0000003900338202 */ /* 0x000fea0000000f00 */
[----:B------:R1:W-:Y:S02]  /*7170*/  STG.E.128 desc[UR6][R134.64], R48 ;  /* 0x0000003086007986 */ /* 0x0003e4000c101d06 */
.L_x_5871:
[----:B------:R-:W-:Y:S05]  /*7180*/  BSYNC.RECONVERGENT B0 ;  /* 0x0000000000007941 */ /* 0x000fea0003800200 */
.L_x_5870:
[----:B------:R-:W-:Y:S04]  /*7190*/  BSSY.RECONVERGENT B0, `(.L_x_5872) ;  /* 0x0000062000007945 */ /* 0x000fe80003800200 */
[----:B------:R-:W-:Y:S05]  /*71a0*/  @!P4 BRA `(.L_x_5873) ;  /* 0x000000040080c947 */ /* 0x000fea0003800000 */
        /* <DEDUP_REMOVED lines=96> */
.L_x_5873:
[----:B------:R-:W-:Y:S05]  /*77b0*/  BSYNC.RECONVERGENT B0 ;  /* 0x0000000000007941 */ /* 0x000fea0003800200 */
.L_x_5872:
[----:B------:R-:W-:Y:S01]  /*77c0*/  LOP3.LUT P0, RZ, R63, 0x2, RZ, 0xc0, !PT ;  /* 0x000000023fff7812 */ /* 0x000fe2000780c0ff */
[----:B------:R-:W-:Y:S11]  /*77d0*/  BSSY.RECONVERGENT B0, `(.L_x_5874) ;  /* 0x0000063000007945 */ /* 0x000ff60003800200 */
[----:B------:R-:W-:Y:S01]  /*77e0*/  @!UPT UIADD3 URZ, UPT, UPT, URZ, URZ, URZ ;  /* 0x000000fffffff290 */ /* 0x000fe2000fffe0ff */
[----:B------:R-:W-:Y:S05]  /*77f0*/  @!P0 BRA `(.L_x_5875) ;  /* 0x0000000400808947 */ /* 0x000fea0003800000 */
[----:B------:R-:W5:Y:S01]  /*7800*/  LDC.64 R52, c[0x0][0x4a8] ;  /* 0x00012a00ff347b82 */ /* 0x000f620000000a00 */
[----:B------:R-:W-:Y:S11]  /*7810*/  ISETP.GE.AND P0, PT, R12, R17, PT ;  /* 0x000000110c00720c */ /* 0x000ff60003f06270 */
[----:B------:R-:W-:Y:S02]  /*7820*/  @!UPT UIADD3 URZ, UPT, UPT, URZ, URZ, URZ ;  /* 0x000000fffffff290 */ /* 0x000fe4000fffe0ff */
[----:B-1----:R-:W-:Y:S01]  /*7830*/  @!P0 SEL R51, R124, RZ, P1 ;  /* 0x000000ff7c338207 */ /* 0x002fe20000800000 */
[----:B-----5:R-:W-:Y:S01]  /*7840*/  IMAD.WIDE.U32 R20, R52, 0xc0, R20 ;  /* 0x000000c034147825 */ /* 0x020fe200078e0014 */
[----:B------:R-:W-:Y:S03]  /*7850*/  @!P0 SEL R52, R16, RZ, P1 ;  /* 0x000000ff10348207 */ /* 0x000fe60000800000 */
[----:B------:R-:W-:Y:S05]  /*7860*/  IMAD R53, R53, 0xc0, RZ ;  /* 0x000000c035357824 */ /* 0x000fea00078e02ff */
[----:B------:R-:W-:Y:S02]  /*7870*/  IADD3 R21, PT, PT, R53, R21, RZ ;  /* 0x0000001535157210 */ /* 0x000fe40007ffe0ff */
[----:B------:R-:W-:Y:S01]  /*7880*/  @!P0 IADD3 R53, P2, PT, R111, R52, RZ ;  /* 0x000000346f358210 */ /* 0x000fe20007f5e0ff */
[----:B------:R-:W-:Y:S03]  /*7890*/  @!P0 IMAD.WIDE R16, R19, 0x2, R20 ;  /* 0x0000000213108825 */ /* 0x000fe600078e0214 */
[----:B------:R-:W-:Y:S01]  /*78a0*/  @!P0 IADD3.X R52, PT, PT, R96, R51, RZ, P2, !PT ;  /* 0x0000003360348210 */ /* 0x000fe200017fe4ff */
[----:B------:R-:W5:Y:S01]  /*78b0*/  LDG.E.128 R44, desc[UR6][R20.64] ;  /* 0x00000006142c7981 */ /* 0x000f62000c1e1d00 */
[C---:B------:R-:W-:Y:S02]  /*78c0*/  @!P0 SHF.L.U32 R51, R53.reuse, 0x1, RZ ;  /* 0x0000000135338819 */ /* 0x040fe400000006ff */
[----:B------:R-:W-:Y:S02]  /*78d0*/  @!P0 SHF.L.U64.HI R52, R53, 0x1, R52 ;  /* 0x0000000135348819 */ /* 0x000fe40000010234 */
[C---:B---34-:R-:W-:Y:S03]  /*78e0*/  @!P0 IADD3 R56, P2, PT, R51.reuse, R86, RZ ;  /* 0x0000005633388210 */ /* 0x058fe60007f5e0ff */
        /* <DEDUP_REMOVED lines=81> */
.L_x_5875:
[----:B------:R-:W-:Y:S05]  /*7e00*/  BSYNC.RECONVERGENT B0 ;  /* 0x0000000000007941 */ /* 0x000fea0003800200 */
.L_x_5874:
[----:B------:R-:W1:Y:S01]  /*7e10*/  LDC R17, c[0x0][0x450] ;  /* 0x00011400ff117b82 */ /* 0x000e620000000800 */
[----:B--2---:R-:W-:Y:S05]  /*7e20*/  IMAD.U32 R3, R122, -0x40, RZ ;  /* 0xffffffc07a037824 */ /* 0x004fea00078e00ff */
[C---:B------:R-:W-:Y:S02]  /*7e30*/  LEA R88, P1, R3.reuse, R88, 0x1 ;  /* 0x0000005803587211 */ /* 0x040fe400078208ff */
[C---:B------:R-:W-:Y:S02]  /*7e40*/  LEA R86, P0, R3.reuse, R86, 0x1 ;  /* 0x0000005603567211 */ /* 0x040fe400078008ff */
[C---:B------:R-:W-:Y:S02]  /*7e50*/  LEA.HI.X.SX32 R89, R3.reuse, R89, 0x1, P1 ;  /* 0x0000005903597211 */ /* 0x040fe400008f0eff */
[----:B------:R-:W-:Y:S09]  /*7e60*/  LEA.HI.X.SX32 R87, R3, R87, 0x1, P0 ;  /* 0x0000005703577211 */ /* 0x000ff200000f0eff */
.L_x_5842:
[----:B-1----:R-:W-:Y:S05]  /*7e70*/  BSYNC.RECONVERGENT B1 ;  /* 0x0000000000017941 */ /* 0x002fea0003800200 */
.L_x_5840:
[----:B------:R-:W-:Y:S04]  /*7e80*/  ISETP.NE.U32.AND P0, PT, RZ, UR12, PT ;  /* 0x0000000cff007c0c */ /* 0x000fe8000bf05070 */
[----:B------:R-:W-:Y:S11]  /*7e90*/  ISETP.NE.AND.EX P0, PT, RZ, UR13, PT, P0 ;  /* 0x0000000dff007c0c */ /* 0x000ff6000bf05300 */
[----:B------:R-:W-:Y:S02]  /*7ea0*/  @!UPT UIADD3 URZ, UPT, UPT, URZ, URZ, URZ ;  /* 0x000000fffffff290 */ /* 0x000fe4000fffe0ff */
[----:B------:R-:W1:Y:S01]  /*7eb0*/  @!P0 LDC R2, c[0x0][0x3c0] ;  /* 0x0000f000ff028b82 */ /* 0x000e620000000800 */
[----:B------:R-:W-:Y:S07]  /*7ec0*/  @!P0 IMAD.MOV.U32 R3, RZ, RZ, RZ ;  /* 0x000000ffff038224 */ /* 0x000fee00078e00ff */
[----:B------:R-:W5:Y:S01]  /*7ed0*/  @!P0 LDC R0, c[0x0][0x3b8] ;  /* 0x0000ee00ff008b82 */ /* 0x000f620000000800 */
[----:B------:R-:W-:Y:S01]  /*7ee0*/  @!P0 IADD3 R3, P1, PT, RZ, -R3, RZ ;  /* 0x80000003ff038210 */ /* 0x000fe20007f3e0ff */
[----:B-----5:R-:W-:Y:S02]  /*7ef0*/  @!P0 IMAD.SHL.U32 R0, R0, 0x80, RZ ;  /* 0x0000008000008824 */ /* 0x020fe400078e00ff */
[----:B-1----:R-:W-:Y:S02]  /*7f00*/  @!P0 IMAD.SHL.U32 R2, R2, 0x80, RZ ;  /* 0x0000008002028824 */ /* 0x002fe400078e00ff */
[----:B------:R-:W-:Y:S02]  /*7f10*/  @!P0 IMAD.X R0, RZ, RZ, ~R0, P1 ;  /* 0x000000ffff008224 */ /* 0x000fe400008e0e00 */
[----:B------:R-:W-:Y:S05]  /*7f20*/  @!P0 IMAD.X R2, RZ, RZ, ~R2, P1 ;  /* 0x000000ffff028224 */ /* 0x000fea00008e0e02 */
[C---:B--2---:R-:W-:Y:S02]  /*7f30*/  @!P0 SHF.R.S64 R5, R3.reuse, 0x1f, R2 ;  /* 0x0000001f03058819 */ /* 0x044fe40000001002 */
[----:B------:R-:W-:Y:S02]  /*7f40*/  @!P0 SHF.R.S64 R3, R3, 0x1f, R0 ;  /* 0x0000001f03038819 */ /* 0x000fe40000001000 */
[----:B------:R-:W-:Y:S02]  /*7f50*/  @!P0 IADD3 R80, P2, PT, R5, R80, RZ ;  /* 0x0000005005508210 */ /* 0x000fe40007f5e0ff */
[----:B---3--:R-:W-:Y:S02]  /*7f60*/  @!P0 IADD3 R82, P1, PT, R3, R82, RZ ;  /* 0x0000005203528210 */ /* 0x008fe40007f3e0ff */
        /* <DEDUP_REMOVED lines=76> */
.L_x_5876:
[----:B------:R-:W-:Y:S02]  /*8430*/  LOP3.LUT P2, RZ, R63, 0x8, RZ, 0xc0, !PT ;  /* 0x000000083fff7812 */ /* 0x000fe4000784c0ff */
[----:B------:R-:W-:Y:S02]  /*8440*/  IADD3 R84, P1, PT, R84, R91, RZ ;  /* 0x0000005b54547210 */ /* 0x000fe40007f3e0ff */
[----:B------:R-:W-:Y:S03]  /*8450*/  IADD3 R10, P0, PT, R10, R93, RZ ;  /* 0x0000005d0a0a7210 */ /* 0x000fe60007f1e0ff */
[----:B------:R-:W-:Y:S02]  /*8460*/  IMAD.X R85, R85, 0x1, R90, P1 ;  /* 0x0000000155557824 */ /* 0x000fe400008e065a */
[----:B------:R-:W-:Y:S04]  /*8470*/  IMAD.X R9, R9, 0x1, R92, P0 ;  /* 0x0000000109097824 */ /* 0x000fe800000e065c */
[----:B------:R-:W-:Y:S05]  /*8480*/  @P2 BRA `(.L_x_5877) ;  /* 0xffffff9c00a82947 */ /* 0x000fea000383ffff */
.L_x_5839:
        /* <DEDUP_REMOVED lines=41> */
.L_x_5881:
[----:B------:R-:W-:Y:S05]  /*8720*/  BSYNC.RECONVERGENT B0 ;  /* 0x0000000000007941 */ /* 0x000fea0003800200 */
.L_x_5880:
        /* <DEDUP_REMOVED lines=8> */
.L_x_5879:
        /* <DEDUP_REMOVED lines=14> */
[----:B-----5:R-:W-:Y:S02]  /*8890*/  IADD3 R0, P1, PT, R116, R5, RZ ;  /* 0x0000000574007210 */ /* 0x020fe40007f3e0ff */
        /* <DEDUP_REMOVED lines=21> */
[----:B------:R3:W2:Y:S01]  /*89f0*/  LDG.E.64 R4, desc[UR6][R24.64] ;  /* 0x0000000618047981 */ /* 0x0006a2000c1e1b00 */
[--C-:B----45:R-:W-:Y:S02]  /*8a00*/  HADD2.F32 R22, -RZ, R17.reuse.H1_H1 ;  /* 0x30000011ff167230 */ /* 0x130fe40000004100 */
[----:B------:R-:W-:Y:S02]  /*8a10*/  HADD2.F32 R20, -RZ, R17.H0_H0 ;  /* 0x20000011ff147230 */ /* 0x000fe40000004100 */
[--C-:B------:R-:W-:Y:S02]  /*8a20*/  HADD2.F32 R17, -RZ, R19.reuse.H1_H1 ;  /* 0x30000013ff117230 */ /* 0x100fe40000004100 */
[----:B---3--:R-:W-:-:S02]  /*8a30*/  HADD2.F32 R24, -RZ, R19.H0_H0 ;  /* 0x20000013ff187230 */ /* 0x008fc40000004100 */
[----:B--2---:R-:W-:Y:S02]  /*8a40*/  HADD2.F32 R14, -RZ, R6.H1_H1 ;  /* 0x30000006ff0e7230 */ /* 0x004fe40000004100 */
[----:B------:R-:W-:Y:S02]  /*8a50*/  HADD2.F32 R9, -RZ, R4.H1_H1 ;  /* 0x30000004ff097230 */ /* 0x000fe40000004100 */
[----:B------:R-:W-:Y:S02]  /*8a60*/  HADD2.F32 R8, -RZ, R5.H1_H1 ;  /* 0x30000005ff087230 */ /* 0x000fe40000004100 */
[----:B------:R-:W-:Y:S02]  /*8a70*/  HADD2.F32 R10, -RZ, R7.H1_H1 ;  /* 0x30000007ff0a7230 */ /* 0x000fe40000004100 */
[C---:B------:R-:W-:Y:S01]  /*8a80*/  FMUL.FTZ R21, R22.reuse, R9 ;  /* 0x0000000916157220 */ /* 0x040fe20000410000 */
[----:B------:R-:W-:Y:S01]  /*8a90*/  FMUL.FTZ R22, R22, R14 ;  /* 0x0000000e16167220 */ /* 0x000fe20000410000 */
[----:B------:R-:W-:Y:S01]  /*8aa0*/  FMUL.FTZ R19, R17, R8 ;  /* 0x0000000811137220 */ /* 0x000fe20000410000 */
[----:B------:R-:W-:-:S02]  /*8ab0*/  HADD2.F32 R6, -RZ, R6.H0_H0 ;  /* 0x20000006ff067230 */ /* 0x000fc40000004100 */
[-C--:B------:R-:W-:Y:S01]  /*8ac0*/  FMUL.FTZ R17, R17, R10.reuse ;  /* 0x0000000a11117220 */ /* 0x080fe20000410000 */
[----:B------:R-:W-:Y:S01]  /*8ad0*/  FFMA.FTZ R22, R20, R9, R22 ;  /* 0x0000000914167223 */ /* 0x000fe20000010016 */
[----:B------:R-:W-:Y:S01]  /*8ae0*/  FFMA.FTZ R19, R24, R10, -R19 ;  /* 0x0000000a18137223 */ /* 0x000fe20000010813 */
[----:B------:R-:W-:Y:S02]  /*8af0*/  HADD2.F32 R9, -RZ, R16.H1_H1 ;  /* 0x30000010ff097230 */ /* 0x000fe40000004100 */
[----:B------:R-:W-:Y:S02]  /*8b00*/  HADD2.F32 R4, -RZ, R4.H0_H0 ;  /* 0x20000004ff047230 */ /* 0x000fe40000004100 */
[----:B------:R-:W-:Y:S02]  /*8b10*/  HADD2.F32 R5, -RZ, R5.H0_H0 ;  /* 0x20000005ff057230 */ /* 0x000fe40000004100 */
[----:B------:R-:W-:Y:S02]  /*8b20*/  HADD2.F32 R10, -RZ, R18.H1_H1 ;  /* 0x30000012ff0a7230 */ /* 0x000fe40000004100 */
[----:B------:R-:W-:-:S02]  /*8b30*/  HADD2.F32 R7, -RZ, R7.H0_H0 ;  /* 0x20000007ff077230 */ /* 0x000fc40000004100 */
[----:B------:R-:W-:Y:S01]  /*8b40*/  FFMA.FTZ R21, R20, R14, -R21 ;  /* 0x0000000e14157223 */ /* 0x000fe20000010815 */
[----:B------:R-:W-:Y:S01]  /*8b50*/  FFMA.FTZ R8, R24, R8, R17 ;  /* 0x0000000818087223 */ /* 0x000fe20000010011 */
[C---:B------:R-:W-:Y:S01]  /*8b60*/  FMUL.FTZ R14, R9.reuse, R4 ;  /* 0x00000004090e7220 */ /* 0x040fe20000410000 */
[-C--:B------:R-:W-:Y:S01]  /*8b70*/  FMUL.FTZ R23, R9, R6.reuse ;  /* 0x0000000609177220 */ /* 0x080fe20000410000 */
[----:B------:R-:W-:Y:S02]  /*8b80*/  HADD2.F32 R17, -RZ, R16.H0_H0 ;  /* 0x20000010ff117230 */ /* 0x000fe40000004100 */
[C---:B------:R-:W-:Y:S01]  /*8b90*/  FMUL.FTZ R9, R10.reuse, R5 ;  /* 0x000000050a097220 */ /* 0x040fe20000410000 */
[----:B------:R-:W-:Y:S02]  /*8ba0*/  HADD2.F32 R18, -RZ, R18.H0_H0 ;  /* 0x20000012ff127230 */ /* 0x000fe40000004100 */
        /* <DEDUP_REMOVED lines=9> */
.L_x_5887:
[----:B------:R-:W-:Y:S05]  /*8c40*/  BSYNC.RECONVERGENT B0 ;  /* 0x0000000000007941 */ /* 0x000fea0003800200 */
.L_x_5886:
[----:B-----5:R2:W-:Y:S02]  /*8c50*/  STS.128 [R166], R16 ;  /* 0x00000010a6007388 */ /* 0x0205e40000000c00 */
.L_x_5885:
[----:B------:R-:W-:Y:S05]  /*8c60*/  BSYNC.RECONVERGENT B1 ;  /* 0x0000000000017941 */ /* 0x000fea0003800200 */
.L_x_5884:
        /* <DEDUP_REMOVED lines=12> */
[----:B------:R-:W1:Y:S03]  /*8d30*/  LDCU.64 UR8, c[0x0][0x4d0] ;  /* 0x00009a00ff0877ac */ /* 0x000e660008000a00 */
[----:B------:R-:W-:Y:S02]  /*8d40*/  LEA.HI.X.SX32 R31, R31, R104, 0x1, P0 ;  /* 0x000000681f1f7211 */ /* 0x000fe400000f0eff */
[C---:B------:R-:W-:Y:S02]  /*8d50*/  SHF.L.U32 R5, R4.reuse, 0x1, RZ ;  /* 0x0000000104057819 */ /* 0x040fe400000006ff */
[----:B------:R-:W-:Y:S02]  /*8d60*/  SHF.L.U64.HI R31, R4, 0x1, R31 ;  /* 0x00000001041f7819 */ /* 0x000fe4000001021f */
[----:B---3--:R-:W-:-:S02]  /*8d70*/  IADD3 R6, P1, PT, R5, UR10, RZ ;  /* 0x0000000a05067c10 */ /* 0x008fc4000ff3e0ff */
[----:B-1----:R-:W-:Y:S02]  /*8d80*/  IADD3 R4, P0, PT, R5, UR8, RZ ;  /* 0x0000000805047c10 */ /* 0x002fe4000ff1e0ff */
[C---:B------:R-:W-:Y:S02]  /*8d90*/  IADD3.X R7, PT, PT, R31.reuse, UR11, RZ, P1, !PT ;  /* 0x0000000b1f077c10 */ /* 0x040fe40008ffe4ff */
[----:B------:R-:W-:-:S04]  /*8da0*/  IADD3.X R5, PT, PT, R31, UR9, RZ, P0, !PT ;  /* 0x000000091f057c10 */ /* 0x000fc800087fe4ff */
[----:B------:R-:W3:Y:S04]  /*8db0*/  LDG.E.64 R6, desc[UR6][R6.64] ;  /* 0x0000000606067981 */ /* 0x000ee8000c1e1b00 */
[----:B------:R-:W2:Y:S01]  /*8dc0*/  LDG.E.64 R4, desc[UR6][R4.64] ;  /* 0x0000000604047981 */ /* 0x000ea2000c1e1b00 */
[----:B----45:R-:W-:Y:S01]  /*8dd0*/  MOV R21, R18 ;  /* 0x0000001200157202 */ /* 0x030fe20000000f00 */
[--C-:B------:R-:W-:Y:S02]  /*8de0*/  HADD2.F32 R23, -RZ, R17.reuse.H0_H0 ;  /* 0x20000011ff177230 */ /* 0x100fe40000004100 */
[----:B------:R-:W-:Y:S02]  /*8df0*/  HADD2.F32 R27, -RZ, R17.H1_H1 ;  /* 0x30000011ff1b7230 */ /* 0x000fe40000004100 */
[----:B------:R-:W-:-:S02]  /*8e00*/  HADD2.F32 R20, -RZ, R19.H1_H1 ;  /* 0x30000013ff147230 */ /* 0x000fc40000004100 */
[----:B------:R-:W-:Y:S02]  /*8e10*/  HADD2.F32 R25, -RZ, R19.H0_H0 ;  /* 0x20000013ff197230 */ /* 0x000fe40000004100 */
[----:B---3--:R-:W-:Y:S02]  /*8e20*/  HADD2.F32 R18, -RZ, R6.H1_H1 ;  /* 0x30000006ff127230 */ /* 0x008fe40000004100 */
[----:B------:R-:W-:Y:S02]  /*8e30*/  HADD2.F32 R17, -RZ, R7.H1_H1 ;  /* 0x30000007ff117230 */ /* 0x000fe40000004100 */
[----:B--2---:R-:W-:Y:S02]  /*8e40*/  HADD2.F32 R14, -RZ, R4.H1_H1 ;  /* 0x30000004ff0e7230 */ /* 0x004fe40000004100 */
        /* <DEDUP_REMOVED lines=30> */
.L_x_5891:
[----:B------:R-:W-:Y:S05]  /*9030*/  BSYNC.RECONVERGENT B0 ;  /* 0x0000000000007941 */ /* 0x000fea0003800200 */
.L_x_5890:
[----:B-----5:R3:W-:Y:S02]  /*9040*/  STS.128 [R166+0x800], R16 ;  /* 0x00080010a6007388 */ /* 0x0207e40000000c00 */
.L_x_5889:
[----:B------:R-:W-:Y:S05]  /*9050*/  BSYNC.RECONVERGENT B1 ;  /* 0x0000000000017941 */ /* 0x000fea0003800200 */
.L_x_5888:
        /* <DEDUP_REMOVED lines=21> */
[----:B------:R2:W3:Y:S04]  /*91b0*/  LDG.E.64 R6, desc[UR6][R24.64] ;  /* 0x0000000618067981 */ /* 0x0004e8000c1e1b00 */
[----:B------:R-:W3:Y:S01]  /*91c0*/  LDG.E.64 R4, desc[UR6][R28.64] ;  /* 0x000000061c047981 */ /* 0x000ee2000c1e1b00 */
[----:B----45:R-:W-:Y:S01]  /*91d0*/  MOV R21, R18 ;  /* 0x0000001200157202 */ /* 0x030fe20000000f00 */
[--C-:B------:R-:W-:Y:S02]  /*91e0*/  HADD2.F32 R23, -RZ, R17.reuse.H0_H0 ;  /* 0x20000011ff177230 */ /* 0x100fe40000004100 */
[----:B------:R-:W-:Y:S02]  /*91f0*/  HADD2.F32 R27, -RZ, R17.H1_H1 ;  /* 0x30000011ff1b7230 */ /* 0x000fe40000004100 */
[----:B------:R-:W-:-:S02]  /*9200*/  HADD2.F32 R20, -RZ, R19.H1_H1 ;  /* 0x30000013ff147230 */ /* 0x000fc40000004100 */
[----:B--2---:R-:W-:Y:S02]  /*9210*/  HADD2.F32 R25, -RZ, R19.H0_H0 ;  /* 0x20000013ff197230 */ /* 0x004fe40000004100 */
[----:B---3--:R-:W-:Y:S02]  /*9220*/  HADD2.F32 R18, -RZ, R6.H1_H1 ;  /* 0x30000006ff127230 */ /* 0x008fe40000004100 */
[----:B------:R-:W-:Y:S02]  /*9230*/  HADD2.F32 R17, -RZ, R7.H1_H1 ;  /* 0x30000007ff117230 */ /* 0x000fe40000004100 */
[----:B------:R-:W-:Y:S02]  /*9240*/  HADD2.F32 R14, -RZ, R4.H1_H1 ;  /* 0x30000004ff0e7230 */ /* 0x000fe40000004100 */
        /* <DEDUP_REMOVED lines=30> */
.L_x_5895:
[----:B------:R-:W-:Y:S05]  /*9430*/  BSYNC.RECONVERGENT B0 ;  /* 0x0000000000007941 */ /* 0x000fea0003800200 */
.L_x_5894:
[----:B-----5:R2:W-:Y:S02]  /*9440*/  STS.128 [R166+0x1000], R16 ;  /* 0x00100010a6007388 */ /* 0x0205e40000000c00 */
.L_x_5893:
[----:B------:R-:W-:Y:S05]  /*9450*/  BSYNC.RECONVERGENT B1 ;  /* 0x0000000000017941 */ /* 0x000fea0003800200 */
.L_x_5892:
[----:B------:R-:W-:-:S04]  /*9460*/  IADD3 R168, PT, PT, R126, 0x30, RZ ;  /* 0x000000307ea87810 */ /* 0x000fc80007ffe0ff */
        /* <DEDUP_REMOVED lines=9> */
[----:B------:R-:W-:Y:S01]  /*9500*/  IMAD R11, R11, 0x30, RZ ;  /* 0x000000300b0b7824 */ /* 0x000fe200078e02ff */
[----:B------:R-:W3:Y:S04]  /*9510*/  LDCU.64 UR10, c[0x0][0x4c8] ;  /* 0x00009900ff0a77ac */ /* 0x000ee80008000a00 */
        /* <DEDUP_REMOVED lines=27> */
[C---:B------:R-:W-:Y:S01]  /*96d0*/  FFMA.FTZ R13, R11.reuse, R6, R13 ;  /* 0x000000060b0d7223 */ /* 0x040fe2000001000d */
[----:B------:R-:W-:Y:S02]  /*96e0*/  HADD2.F32 R3, -RZ, R3.H0_H0 ;  /* 0x20000003ff037230 */ /* 0x000fe40000004100 */
[----:B------:R-:W-:Y:S01]  /*96f0*/  FFMA.FTZ R12, R11, R8, -R12 ;  /* 0x000000080b0c7223 */ /* 0x000fe2000001080c */
        /* <DEDUP_REMOVED lines=16> */
.L_x_5897:
[----:B------:R-:W-:Y:S05]  /*9800*/  BSYNC.RECONVERGENT B0 ;  /* 0x0000000000007941 */ /* 0x000fea0003800200 */
.L_x_5896:
[----:B-----5:R2:W-:Y:S01]  /*9810*/  STS.128 [R166+0x1800], R16 ;  /* 0x00180010a6007388 */ /* 0x0205e20000000c00 */
[----:B------:R-:W-:Y:S05]  /*9820*/  BRA `(.L_x_5882) ;  /* 0x0000001400c47947 */ /* 0x000fea0003800000 */
.L_x_5883:
        /* <DEDUP_REMOVED lines=94> */
.L_x_5901:
[----:B------:R-:W-:Y:S05]  /*9e10*/  BSYNC.RECONVERGENT B0 ;  /* 0x0000000000007941 */ /* 0x000fea0003800200 */
.L_x_5900:
[----:B-----5:R2:W-:Y:S02]  /*9e20*/  STS.128 [R166], R20 ;  /* 0x00000014a6007388 */ /* 0x0205e40000000c00 */
.L_x_5899:
[----:B------:R-:W-:Y:S05]  /*9e30*/  BSYNC.RECONVERGENT B1 ;  /* 0x0000000000017941 */ /* 0x000fea0003800200 */
.L_x_5898:
[----:B------:R-:W-:Y:S01]  /*9e40*/  VIADD R167, R126, 0x10 ;  /* 0x000000107ea77836 */ /* 0x000fe20000000000 */
[----:B------:R-:W-:Y:S01]  /*9e50*/  LEA R32, P0, R29, R32, 0x1 ;  /* 0x000000201d207211 */ /* 0x000fe200078008ff */
        /* <DEDUP_REMOVED lines=86> */
.L_x_5905:
[----:B------:R-:W-:Y:S05]  /*a3c0*/  BSYNC.RECONVERGENT B0 ;  /* 0x0000000000007941 */ /* 0x000fea0003800200 */
.L_x_5904:
[----:B-----5:R3:W-:Y:S02]  /*a3d0*/  STS.128 [R166+0x800], R20 ;  /* 0x00080014a6007388 */ /* 0x0207e40000000c00 */
.L_x_5903:
[----:B------:R-:W-:Y:S05]  /*a3e0*/  BSYNC.RECONVERGENT B1 ;  /* 0x0000000000017941 */ /* 0x000fea0003800200 */
.L_x_5902:
        /* <DEDUP_REMOVED lines=55> */
[--C-:B---3--:R-:W-:Y:S02]  /*a760*/  HADD2.F32 R4, -RZ, R8.reuse.H0_H0 ;  /* 0x20000008ff047230 */ /* 0x108fe40000004100 */
        /* <DEDUP_REMOVED lines=33> */
.L_x_5909:
[----:B------:R-:W-:Y:S05]  /*a980*/  BSYNC.RECONVERGENT B0 ;  /* 0x0000000000007941 */ /* 0x000fea0003800200 */
.L_x_5908:
[----:B-----5:R3:W-:Y:S02]  /*a990*/  STS.128 [R166+0x1000], R20 ;  /* 0x00100014a6007388 */ /* 0x0207e40000000c00 */
.L_x_5907:
[----:B------:R-:W-:Y:S05]  /*a9a0*/  BSYNC.RECONVERGENT B1 ;  /* 0x0000000000017941 */ /* 0x000fea0003800200 */
.L_x_5906:
[----:B------:R-:W-:-:S04]  /*a9b0*/  IADD3 R168, PT, PT, R126, 0x30, RZ ;  /* 0x000000307ea87810 */ /* 0x000fc80007ffe0ff */
        /* <DEDUP_REMOVED lines=19> */
[----:B-1----:R-:W-:-:S04]  /*aaf0*/  IADD3 R4, P0, PT, R0, UR8, RZ ;  /* 0x0000000800047c10 */ /* 0x002fc8000ff1e0ff */
[----:B------:R-:W-:Y:S01]  /*ab00*/  IADD3.X R5, PT, PT, R2, UR9, RZ, P0, !PT ;  /* 0x0000000902057c10 */ /* 0x000fe200087fe4ff */
[----:B------:R-:W1:Y:S05]  /*ab10*/  LDCU.64 UR8, c[0x0][0x4c8] ;  /* 0x00009900ff0877ac */ /* 0x000e6a0008000a00 */
[----:B--2---:R-:W2:Y:S01]  /*ab20*/  LDG.E.128 R4, desc[UR6][R4.64] ;  /* 0x0000000604047981 */ /* 0x004ea2000c1e1d00 */
[----:B-1----:R-:W-:-:S04]  /*ab30*/  IADD3 R8, P0, PT, R0, UR8, RZ ;  /* 0x0000000800087c10 */ /* 0x002fc8000ff1e0ff */
[----:B------:R-:W-:-:S06]  /*ab40*/  IADD3.X R9, PT, PT, R2, UR9, RZ, P0, !PT ;  /* 0x0000000902097c10 */ /* 0x000fcc00087fe4ff */
[----:B------:R-:W2:Y:S01]  /*ab50*/  LDG.E.128 R8, desc[UR6][R8.64] ;  /* 0x0000000608087981 */ /* 0x000ea2000c1e1d00 */
[--C-:B---3--:R-:W-:Y:S02]  /*ab60*/  HADD2.F32 R3, -RZ, R14.reuse.H0_H0 ;  /* 0x2000000eff037230 */ /* 0x108fe40000004100 */
[----:B----4-:R-:W-:Y:S02]  /*ab70*/  HADD2.F32 R20, -RZ, R14.H1_H1 ;  /* 0x3000000eff147230 */ /* 0x010fe40000004100 */
        /* <DEDUP_REMOVED lines=24> */
[----:B------:R-:W-:Y:S02]  /*ad00*/  HADD2.F32 R4, -RZ, R8.H0_H0 ;  /* 0x20000008ff047230 */ /* 0x000fe40000004100 */
        /* <DEDUP_REMOVED lines=33> */
.L_x_5911:
[----:B------:R-:W-:Y:S05]  /*af20*/  BSYNC.RECONVERGENT B0 ;  /* 0x0000000000007941 */ /* 0x000fea0003800200 */
.L_x_5910:
[----:B-----5:R1:W-:Y:S02]  /*af30*/  STS.128 [R166+0x1800], R16 ;  /* 0x00180010a6007388 */ /* 0x0203e40000000c00 */
.L_x_5882:
[----:B------:R-:W-:Y:S05]  /*af40*/  BSYNC.RECONVERGENT B2 ;  /* 0x0000000000027941 */ /* 0x000fea0003800200 */
.L_x_5878:
[----:B------:R-:W5:Y:S01]  /*af50*/  LDC.64 R100, c[0x0][0x3b8] ;  /* 0x0000ee00ff647b82 */ /* 0x000f620000000a00 */
[----:B-1-3--:R-:W-:Y:S01]  /*af60*/  IMAD.IADD R4, R64, 0x1, -R65 ;  /* 0x0000000140047824 */ /* 0x00afe200078e0a41 */
[C---:B------:R-:W-:Y:S01]  /*af70*/  SHF.L.U64.HI R2, R72.reuse, 0x1, R71 ;  /* 0x0000000148027819 */ /* 0x040fe20000010247 */
[----:B------:R-:W-:Y:S01]  /*af80*/  IMAD.SHL.U32 R5, R72, 0x2, RZ ;  /* 0x0000000248057824 */ /* 0x000fe200078e00ff */
[----:B------:R-:W1:Y:S01]  /*af90*/  LDCU UR4, c[0x0][0x508] ;  /* 0x0000a100ff0477ac */ /* 0x000e620008000800 */
[C---:B------:R-:W-:Y:S01]  /*afa0*/  VIADD R11, R126.reuse, 0x40 ;  /* 0x000000407e0b7836 */ /* 0x040fe20000000000 */
[CC--:B------:R-:W-:Y:S01]  /*afb0*/  ISETP.GE.AND P6, PT, R126.reuse, R4.reuse, PT ;  /* 0x000000047e00720c */ /* 0x0c0fe20003fc6270 */
[C---:B--2---:R-:W-:Y:S01]  /*afc0*/  VIADD R9, R126.reuse, 0x60 ;  /* 0x000000607e097836 */ /* 0x044fe20000000000 */
[-C--:B------:R-:W-:Y:S01]  /*afd0*/  ISETP.GE.AND P1, PT, R167, R4.reuse, PT ;  /* 0x00000004a700720c */ /* 0x080fe20003f26270 */
[C---:B------:R-:W-:Y:S01]  /*afe0*/  VIADD R3, R126.reuse, 0x70 ;  /* 0x000000707e037836 */ /* 0x040fe20000000000 */
[----:B------:R-:W-:Y:S01]  /*aff0*/  ISETP.GE.AND P5, PT, R169, R4, PT ;  /* 0x00000004a900720c */ /* 0x000fe20003fa6270 */
[----:B------:R-:W-:Y:S01]  /*b000*/  VIADD R127, R126, 0x50 ;  /* 0x000000507e7f7836 */ /* 0x000fe20000000000 */
[----:B------:R-:W-:Y:S01]  /*b010*/  IADD3 R12, P0, PT, R5, R160, RZ ;  /* 0x000000a0050c7210 */ /* 0x000fe20007f1e0ff */
[----:B------:R-:W-:Y:S01]  /*b020*/  IMAD.SHL.U32 R153, R156, 0x40, RZ ;  /* 0x000000409c997824 */ /* 0x000fe200078e00ff */
[----:B------:R-:W-:-:S02]  /*b030*/  ISETP.GE.AND P4, PT, R168, R4, PT ;  /* 0x00000004a800720c */ /* 0x000fc40003f86270 */
[-C--:B------:R-:W-:Y:S01]  /*b040*/  ISETP.GE.AND P2, PT, R11, R4.reuse, PT ;  /* 0x000000040b00720c */ /* 0x080fe20003f46270 */
[----:B------:R-:W-:Y:S01]  /*b050*/  IMAD.X R13, R2, 0x1, R161, P0 ;  /* 0x00000001020d7824 */ /* 0x000fe200000e06a1 */
[-C--:B------:R-:W-:Y:S01]  /*b060*/  ISETP.GE.AND P0, PT, R3, R4.reuse, PT ;  /* 0x000000040300720c */ /* 0x080fe20003f06270 */
[----:B------:R-:W-:Y:S01]  /*b070*/  @!PT LDS RZ, [RZ] ;  /* 0x00000000fffff984 */ /* 0x000fe20000000800 */
[----:B------:R-:W-:Y:S01]  /*b080*/  @!PT LDS RZ, [RZ] ;  /* 0x00000000fffff984 */ /* 0x000fe20000000800 */
[----:B------:R-:W-:Y:S01]  /*b090*/  @!PT LDS RZ, [RZ] ;  /* 0x00000000fffff984 */ /* 0x000fe20000000800 */
[----:B------:R-:W-:Y:S01]  /*b0a0*/  @!P6 LDGSTS.E.BYPASS.LTC128B.128 [R166+0x2000], desc[UR6][R160.64] ;  /* 0x02000000a0a6efae */ /* 0x000fe2000b981a06 */
[----:B------:R-:W-:Y:S02]  /*b0b0*/  LOP3.LUT R153, R153, 0x400, RZ, 0xc0, !PT ;  /* 0x0000040099997812 */ /* 0x000fe400078ec0ff */
[----:B------:R-:W-:Y:S01]  /*b0c0*/  LOP3.LUT R63, R63, 0xfffffffd, RZ, 0xc0, !PT ;  /* 0xfffffffd3f3f7812 */ /* 0x000fe200078ec0ff */
[----:B------:R-:W-:Y:S01]  /*b0d0*/  @!P1 LDGSTS.E.BYPASS.LTC128B.128 [R166+0x2800], desc[UR6][R12.64] ;  /* 0x028000000ca69fae */ /* 0x000fe2000b981a06 */
[----:B-----5:R-:W-:Y:S01]  /*b0e0*/  IMAD.WIDE.U32 R14, R100, 0x20, RZ ;  /* 0x00000020640e7825 */ /* 0x020fe200078e00ff */
[----:B------:R-:W-:-:S03]  /*b0f0*/  ISETP.GE.AND P1, PT, R9, R4, PT ;  /* 0x000000040900720c */ /* 0x000fc60003f26270 */
[----:B------:R-:W-:Y:S01]  /*b100*/  IMAD.SHL.U32 R7, R101, 0x20, RZ ;  /* 0x0000002065077824 */ /* 0x000fe200078e00ff */
[----:B------:R-:W-:Y:S01]  /*b110*/  @!P5 IADD3 R14, P3, PT, R12, R14, RZ ;  /* 0x0000000e0c0ed210 */ /* 0x000fe20007f7e0ff */
[----:B------:R-:W-:Y:S02]  /*b120*/  @!P2 IMAD.MOV.U32 R18, RZ, RZ, R12 ;  /* 0x000000ffff12a224 */ /* 0x000fe400078e000c */
[----:B------:R-:W-:Y:S01]  /*b130*/  @!P2 IMAD.MOV.U32 R19, RZ, RZ, R13 ;  /* 0x000000ffff13a224 */ /* 0x000fe200078e000d */
[----:B------:R-:W-:Y:S01]  /*b140*/  @!P5 IADD3.X R15, PT, PT, R13, R15, R7, P3, !PT ;  /* 0x0000000f0d0fd210 */ /* 0x000fe20001ffe407 */
[----:B------:R-:W-:Y:S01]  /*b150*/  @!P2 IMAD R7, R101, 0x60, RZ ;  /* 0x000000606507a824 */ /* 0x000fe200078e02ff */
[----:B------:R-:W-:Y:S01]  /*b160*/  ISETP.GE.AND P3, PT, R127, R4, PT ;  /* 0x000000047f00720c */ /* 0x000fe20003f66270 */
[C---:B------:R-:W-:Y:S02]  /*b170*/  @!P2 IMAD.WIDE.U32 R18, R100.reuse, 0x60, R18 ;  /* 0x000000606412a825 */ /* 0x040fe400078e0012 */
[----:B------:R2:W-:Y:S01]  /*b180*/  @!P5 LDGSTS.E.BYPASS.LTC128B.128 [R166+0x3000], desc[UR6][R14.64] ;  /* 0x030000000ea6dfae */ /* 0x0005e2000b981a06 */
[CC--:B----4-:R-:W-:Y:S01]  /*b190*/  @!P4 LEA R20, P5, R100.reuse, R12.reuse, 0x6 ;  /* 0x0000000c6414c211 */ /* 0x0d0fe200078a30ff */
[----:B------:R-:W-:Y:S01]  /*b1a0*/  @!P1 IMAD.MOV.U32 R17, RZ, RZ, R13 ;  /* 0x000000ffff119224 */ /* 0x000fe200078e000d */
[----:B------:R-:W-:Y:S01]  /*b1b0*/  @!P1 MOV R16, R12 ;  /* 0x0000000c00109202 */ /* 0x000fe20000000f00 */
[C---:B------:R-:W-:Y:S01]  /*b1c0*/  @!P1 IMAD R6, R101.reuse, 0xa0, RZ ;  /* 0x000000a065069824 */ /* 0x040fe200078e02ff */
[----:B------:R-:W-:Y:S01]  /*b1d0*/  @!P4 LEA.HI.X R21, R100, R13, R101, 0x6, P5 ;  /* 0x0000000d6415c211 */ /* 0x000fe200028f3465 */
[----:B------:R-:W-:-:S02]  /*b1e0*/  @!P0 IMAD R0, R101, 0xc0, RZ ;  /* 0x000000c065008824 */ /* 0x000fc400078e02ff */
[----:B------:R-:W-:Y:S02]  /*b1f0*/  @!P1 IMAD.WIDE.U32 R16, R100, 0xa0, R16 ;  /* 0x000000a064109825 */ /* 0x000fe400078e0010 */
[----:B------:R3:W-:Y:S01]  /*b200*/  @!P4 LDGSTS.E.BYPASS.LTC128B.128 [R166+0x3800], desc[UR6][R20.64] ;  /* 0x0380000014a6cfae */ /* 0x0007e2000b981a06 */
[-C--:B------:R-:W-:Y:S01]  /*b210*/  ISETP.GE.AND P4, PT, R167, R4.reuse, PT ;  /* 0x00000004a700720c */ /* 0x080fe20003f86270 */
[----:B------:R-:W-:Y:S02]  /*b220*/  @!P2 IMAD.IADD R19, R7, 0x1, R19 ;  /* 0x000000010713a824 */ /* 0x000fe400078e0213 */
[----:B------:R-:W-:Y:S02]  /*b230*/  @!P1 IMAD.IADD R17, R6, 0x1, R17 ;  /* 0x0000000106119824 */ /* 0x000fe400078e0211 */
[----:B------:R-:W4:Y:S01]  /*b240*/  LDC.64 R6, c[0x0][0x3c0] ;  /* 0x0000f000ff067b82 */ /* 0x000f220000000a00 */
[----:B------:R-:W-:Y:S01]  /*b250*/  @!P2 LDGSTS.E.BYPASS.LTC128B.128 [R166+0x4000], desc[UR6][R18.64] ;  /* 0x0400000012a6afae */ /* 0x000fe2000b981a06 */
[----:B------:R-:W-:Y:S01]  /*b260*/  ISETP.GE.AND P2, PT, R11, R4, PT ;  /* 0x000000040b00720c */ /* 0x000fe20003f46270 */
[----:B--2---:R-:W-:Y:S01]  /*b270*/  @!P0 IMAD.MOV.U32 R14, RZ, RZ, R12 ;  /* 0x000000ffff0e8224 */ /* 0x004fe200078e000c */
[----:B------:R-:W-:Y:S01]  /*b280*/  @!P3 LEA R12, P5, R100, R12, 0x7 ;  /* 0x0000000c640cb211 */ /* 0x000fe200078a38ff */
[----:B------:R-:W-:-:S03]  /*b290*/  @!P0 IMAD.MOV.U32 R15, RZ, RZ, R13 ;  /* 0x000000ffff0f8224 */ /* 0x000fc600078e000d */
[C---:B------:R-:W-:Y:S01]  /*b2a0*/  @!P3 LEA.HI.X R13, R100.reuse, R13, R101, 0x7, P5 ;  /* 0x0000000d640db211 */ /* 0x040fe200028f3c65 */
[----:B------:R-:W-:Y:S01]  /*b2b0*/  @!P0 IMAD.WIDE.U32 R14, R100, 0xc0, R14 ;  /* 0x000000c0640e8825 */ /* 0x000fe200078e000e */
[----:B------:R-:W-:-:S03]  /*b2c0*/  ISETP.GE.AND P5, PT, R169, R4, PT ;  /* 0x00000004a900720c */ /* 0x000fc60003fa6270 */
[----:B------:R-:W-:Y:S01]  /*b2d0*/  @!P0 IMAD.IADD R15, R0, 0x1, R15 ;  /* 0x00000001000f8824 */ /* 0x000fe200078e020f */
[----:B------:R2:W-:Y:S01]  /*b2e0*/  @!P3 LDGSTS.E.BYPASS.LTC128B.128 [R166+0x4800], desc[UR6][R12.64] ;  /* 0x048000000ca6bfae */ /* 0x0005e2000b981a06 */
[----:B------:R-:W-:Y:S01]  /*b2f0*/  LOP3.LUT R0, R125, 0x8, R156, 0x78, !PT ;  /* 0x000000087d007812 */ /* 0x000fe200078e789c */
[----:B----4-:R-:W-:Y:S01]  /*b300*/  @!P2 IMAD R8, R7, 0x60, RZ ;  /* 0x000000600708a824 */ /* 0x010fe200078e02ff */
[-C--:B------:R-:W-:Y:S01]  /*b310*/  ISETP.GE.AND P3, PT, R127, R4.reuse, PT ;  /* 0x000000047f00720c */ /* 0x080fe20003f66270 */
[----:B------:R-:W-:Y:S01]  /*b320*/  @!P1 LDGSTS.E.BYPASS.LTC128B.128 [R166+0x5000], desc[UR6][R16.64] ;  /* 0x0500000010a69fae */ /* 0x000fe2000b981a06 */
[----:B------:R-:W-:Y:S02]  /*b330*/  LOP3.LUT R0, R0, 0x38, R69, 0x78, !PT ;  /* 0x0000003800007812 */ /* 0x000fe400078e7845 */
[----:B------:R-:W-:Y:S01]  /*b340*/  ISETP.GE.AND P1, PT, R9, R4, PT ;  /* 0x000000040900720c */ /* 0x000fe20003f26270 */
[----:B------:R4:W-:Y:S01]  /*b350*/  @!P0 LDGSTS.E.BYPASS.LTC128B.128 [R166+0x5800], desc[UR6][R14.64] ;  /* 0x058000000ea68fae */ /* 0x0009e2000b981a06 */
[----:B------:R-:W-:Y:S01]  /*b360*/  LEA R10, P0, R73, R162, 0x1 ;  /* 0x000000a2490a7211 */ /* 0x000fe200078008ff */
[----:B------:R-:W-:-:S02]  /*b370*/  IMAD R153, R0, 0x2, R153 ;  /* 0x0000000200997824 */ /* 0x000fc400078e0299 */
[----:B------:R-:W0:Y:S01]  /*b380*/  LDGDEPBAR ;  /* 0x00000000000079af */ /* 0x000e220000000000 */
[----:B------:R-:W-:Y:S02]  /*b390*/  LEA.HI.X R11, R73, R163, R74, 0x1, P0 ;  /* 0x000000a3490b7211 */ /* 0x000fe400000f0c4a */
[----:B------:R-:W-:Y:S01]  /*b3a0*/  ISETP.GE.AND P0, PT, R3, R4, PT ;  /* 0x000000040300720c */ /* 0x000fe20003f06270 */
[----:B------:R-:W-:-:S04]  /*b3b0*/  IMAD.SHL.U32 R3, R7, 0x20, RZ ;  /* 0x0000002007037824 */ /* 0x000fc800078e00ff */
[----:B---3--:R-:W-:Y:S02]  /*b3c0*/  @!P1 IMAD.MOV.U32 R20, RZ, RZ, R10 ;  /* 0x000000ffff149224 */ /* 0x008fe400078e000a */
[----:B------:R-:W-:Y:S02]  /*b3d0*/  @!P1 IMAD.MOV.U32 R21, RZ, RZ, R11 ;  /* 0x000000ffff159224 */ /* 0x000fe400078e000b */
[----:B------:R-:W-:-:S04]  /*b3e0*/  @!P1 IMAD.WIDE.U32 R20, R6, 0xa0, R20 ;  /* 0x000000a006149825 */ /* 0x000fc800078e0014 */
[----:B------:R-:W-:Y:S02]  /*b3f0*/  @!P0 IMAD R0, R7, 0xc0, RZ ;  /* 0x000000c007008824 */ /* 0x000fe400078e02ff */
[----:B--2---:R-:W-:Y:S01]  /*b400*/  @!P2 IMAD.WIDE.U32 R12, R6, 0x60, R10 ;  /* 0x00000060060ca825 */ /* 0x004fe200078e000a */
[----:B------:R-:W-:-:S04]  /*b410*/  DEPBAR.LE SB0, 0x0 ;  /* 0x000080000000791a */ /* 0x000fc80000000000 */
[----:B------:R-:W-:Y:S01]  /*b420*/  BAR.SYNC.DEFER_BLOCKING 0x0 ;  /* 0x0000000000007b1d */ /* 0x000fe20000010000 */
[----:B----4-:R-:W-:Y:S01]  /*b430*/  IMAD.WIDE.U32 R14, R6, 0x20, RZ ;  /* 0x00000020060e7825 */ /* 0x010fe200078e00ff */
[----:B------:R-:W-:-:S03]  /*b440*/  @!P2 IADD3 R9, PT, PT, R8, R13, RZ ;  /* 0x0000000d0809a210 */ /* 0x000fc60007ffe0ff */
[----:B------:R-:W-:Y:S02]  /*b450*/  @!P2 IMAD.MOV.U32 R8, RZ, RZ, R12 ;  /* 0x000000ffff08a224 */ /* 0x000fe400078e000c */
[----:B------:R-:W-:-:S04]  /*b460*/  @!P1 IMAD R12, R7, 0xa0, RZ ;  /* 0x000000a0070c9824 */ /* 0x000fc800078e02ff */
[----:B------:R-:W-:Y:S02]  /*b470*/  @!P1 IMAD.IADD R13, R12, 0x1, R21 ;  /* 0x000000010c0d9824 */ /* 0x000fe400078e0215 */
[----:B------:R-:W-:Y:S01]  /*b480*/  @!P1 IMAD.MOV.U32 R12, RZ, RZ, R20 ;  /* 0x000000ffff0c9224 */ /* 0x000fe200078e0014 */
[----:B------:R-:W-:Y:S01]  /*b490*/  @!PT LDS RZ, [RZ] ;  /* 0x00000000fffff984 */ /* 0x000fe20000000800 */
[----:B------:R-:W-:Y:S01]  /*b4a0*/  @!PT LDS RZ, [RZ] ;  /* 0x00000000fffff984 */ /* 0x000fe20000000800 */
[----:B------:R-:W-:Y:S01]  /*b4b0*/  @!PT LDS RZ, [RZ] ;  /* 0x00000000fffff984 */ /* 0x000fe20000000800 */
[----:B------:R-:W-:Y:S04]  /*b4c0*/  @!P6 LDGSTS.E.BYPASS.LTC128B.128 [R166+0x6000], desc[UR6][R162.64] ;  /* 0x06000000a2a6efae */ /* 0x000fe8000b981a06 */
[----:B------:R-:W-:Y:S01]  /*b4d0*/  @P6 STS.128 [R166+0x6000], RZ ;  /* 0x006000ffa6006388 */ /* 0x000fe20000000c00 */
[----:B------:R-:W-:Y:S01]  /*b4e0*/  @!P5 IADD3 R18, P6, PT, R10, R14, RZ ;  /* 0x0000000e0a12d210 */ /* 0x000fe20007fde0ff */
[----:B------:R-:W-:Y:S02]  /*b4f0*/  @!P0 IMAD.MOV.U32 R14, RZ, RZ, R10 ;  /* 0x000000ffff0e8224 */ /* 0x000fe400078e000a */
[----:B------:R-:W-:Y:S01]  /*b500*/  @P4 STS.128 [R166+0x6800], RZ ;  /* 0x006800ffa6004388 */ /* 0x000fe20000000c00 */
[----:B------:R-:W-:Y:S01]  /*b510*/  @!P5 IADD3.X R19, PT, PT, R11, R15, R3, P6, !PT ;  /* 0x0000000f0b13d210 */ /* 0x000fe200037fe403 */
[----:B------:R-:W-:-:S02]  /*b520*/  @!P0 IMAD.MOV.U32 R15, RZ, RZ, R11 ;  /* 0x000000ffff0f8224 */ /* 0x000fc400078e000b */
[----:B------:R-:W-:Y:S01]  /*b530*/  @!PT LDS RZ, [RZ] ;  /* 0x00000000fffff984 */ /* 0x000fe20000000800 */
[----:B------:R-:W-:Y:S01]  /*b540*/  @!PT LDS RZ, [RZ] ;  /* 0x00000000fffff984 */ /* 0x000fe20000000800 */
[----:B------:R-:W-:Y:S01]  /*b550*/  @!PT LDS RZ, [RZ] ;  /* 0x00000000fffff984 */ /* 0x000fe20000000800 */
[----:B------:R2:W-:Y:S01]  /*b560*/  @!P4 LDGSTS.E.BYPASS.LTC128B.128 [R166+0x6800], desc[UR6][R10.64] ;  /* 0x068000000aa6cfae */ /* 0x0005e2000b981a06 */
[----:B------:R-:W-:Y:S01]  /*b570*/  ISETP.GE.AND P4, PT, R168, R4, PT ;  /* 0x00000004a800720c */ /* 0x000fe20003f86270 */
[----:B------:R-:W-:Y:S02]  /*b580*/  @!P0 IMAD.WIDE.U32 R14, R6, 0xc0, R14 ;  /* 0x000000c0060e8825 */ /* 0x000fe400078e000e */
[----:B------:R-:W-:Y:S02]  /*b590*/  @P5 STS.128 [R166+0x7000], RZ ;  /* 0x007000ffa6005388 */ /* 0x000fe40000000c00 */
[----:B------:R-:W-:Y:S01]  /*b5a0*/  IMAD.MOV.U32 R4, RZ, RZ, 0x20 ;  /* 0x00000020ff047424 */ /* 0x000fe200078e00ff */
[----:B------:R-:W-:Y:S01]  /*b5b0*/  @!P0 IADD3 R15, PT, PT, R0, R15, RZ ;  /* 0x0000000f000f8210 */ /* 0x000fe20007ffe0ff */
[----:B------:R-:W-:Y:S01]  /*b5c0*/  IMAD.SHL.U32 R0, R156, 0x20, RZ ;  /* 0x000000209c007824 */ /* 0x000fe200078e00ff */
[----:B------:R-:W-:Y:S01]  /*b5d0*/  @!PT LDS RZ, [RZ] ;  /* 0x00000000fffff984 */ /* 0x000fe20000000800 */
[----:B------:R-:W-:Y:S01]  /*b5e0*/  @!PT LDS RZ, [RZ] ;  /* 0x00000000fffff984 */ /* 0x000fe20000000800 */
[----:B------:R-:W-:Y:S01]  /*b5f0*/  @!PT LDS RZ, [RZ] ;  /* 0x00000000fffff984 */ /* 0x000fe20000000800 */
[----:B------:R-:W-:Y:S04]  /*b600*/  @!P5 LDGSTS.E.BYPASS.LTC128B.128 [R166+0x7000], desc[UR6][R18.64] ;  /* 0x0700000012a6dfae */ /* 0x000fe8000b981a06 */
[----:B------:R-:W-:Y:S01]  /*b610*/  LOP3.LUT R3, R67, 0x7c00, R0, 0xf8, !PT ;  /* 0x00007c0043037812 */ /* 0x000fe200078ef800 */
[----:B------:R-:W-:Y:S01]  /*b620*/  @P4 STS.128 [R166+0x7800], RZ ;  /* 0x007800ffa6004388 */ /* 0x000fe20000000c00 */
[----:B------:R-:W-:Y:S01]  /*b630*/  @!P4 LEA R16, P6, R6, R10, 0x6 ;  /* 0x0000000a0610c211 */ /* 0x000fe200078c30ff */
[----:B------:R-:W-:-:S02]  /*b640*/  VIADD R0, R153, UR5 ;  /* 0x0000000599007c36 */ /* 0x000fc40008000000 */
[----:B------:R-:W-:Y:S01]  /*b650*/  IMAD.IADD R154, R66, 0x1, R3 ;  /* 0x00000001429a7824 */ /* 0x000fe200078e0203 */
[----:B------:R-:W-:Y:S02]  /*b660*/  @!P4 LEA.HI.X R17, R6, R11, R7, 0x6, P6 ;  /* 0x0000000b0611c211 */ /* 0x000fe400030f3407 */
[----:B------:R-:W-:Y:S02]  /*b670*/  MOV R3, 0x40 ;  /* 0x0000004000037802 */ /* 0x000fe40000000f00 */
[----:B------:R-:W-:Y:S01]  /*b680*/  LEA R154, R154, UR5, 0x1 ;  /* 0x000000059a9a7c11 */ /* 0x000fe2000f8e08ff */
[----:B------:R-:W-:Y:S01]  /*b690*/  @!PT LDS RZ, [RZ] ;  /* 0x00000000fffff984 */ /* 0x000fe20000000800 */
[----:B------:R-:W-:Y:S01]  /*b6a0*/  @!PT LDS RZ, [RZ] ;  /* 0x00000000fffff984 */ /* 0x000fe20000000800 */
[----:B------:R-:W-:Y:S01]  /*b6b0*/  @!PT LDS RZ, [RZ] ;  /* 0x00000000fffff984 */ /* 0x000fe20000000800 */
[----:B------:R3:W-:Y:S01]  /*b6c0*/  @!P4 LDGSTS.E.BYPASS.LTC128B.128 [R166+0x7800], desc[UR6][R16.64] ;  /* 0x0780000010a6cfae */ /* 0x0007e2000b981a06 */
[----:B--2---:R-:W-:-:S03]  /*b6d0*/  @!P3 LEA R10, P5, R6, R10, 0x7 ;  /* 0x0000000a060ab211 */ /* 0x004fc600078a38ff */
[----:B------:R-:W-:Y:S01]  /*b6e0*/  @P2 STS.128 [R166+0x8000], RZ ;  /* 0x008000ffa6002388 */ /* 0x000fe20000000c00 */
[----:B------:R-:W-:-:S03]  /*b6f0*/  @!P3 LEA.HI.X R11, R6, R11, R7, 0x7, P5 ;  /* 0x0000000b060bb211 */ /* 0x000fc600028f3c07 */
        /* <DEDUP_REMOVED lines=14> */
[----:B------:R-:W-:-:S02]  /*b7e0*/  R2P PR, R156, 0x6 ;  /* 0x000000069c007804 */ /* 0x000fc40000000000 */
[----:B------:R-:W-:Y:S01]  /*b7f0*/  ISETP.NE.AND P6, PT, R61, 0x1, PT ;  /* 0x000000013d00780c */ /* 0x000fe20003fc5270 */
[----:B------:R-:W-:Y:S02]  /*b800*/  @P0 STS.128 [R166+0x9800], RZ ;  /* 0x009800ffa6000388 */ /* 0x000fe40000000c00 */
[----:B------:R-:W-:Y:S02]  /*b810*/  SEL R4, R4, 0xffffffe0, !P1 ;  /* 0xffffffe004047807 */ /* 0x000fe40004800000 */
[----:B------:R-:W-:Y:S01]  /*b820*/  @!PT LDS RZ, [RZ] ;  /* 0x00000000fffff984 */ /* 0x000fe20000000800 */
[----:B------:R-:W-:Y:S01]  /*b830*/  @!PT LDS RZ, [RZ] ;  /* 0x00000000fffff984 */ /* 0x000fe20000000800 */
[----:B------:R-:W-:Y:S01]  /*b840*/  @!PT LDS RZ, [RZ] ;  /* 0x00000000fffff984 */ /* 0x000fe20000000800 */
[----:B------:R4:W-:Y:S01]  /*b850*/  @!P0 LDGSTS.E.BYPASS.LTC128B.128 [R166+0x9800], desc[UR6][R14.64] ;  /* 0x098000000ea68fae */ /* 0x0009e2000b981a06 */
[----:B------:R-:W-:Y:S02]  /*b860*/  SEL R3, R3, 0xffffffc0, !P2 ;  /* 0xffffffc003037807 */ /* 0x000fe40005000000 */
[--C-:B------:R-:W-:Y:S01]  /*b870*/  IMAD.IADD R152, R154, 0x1, R4.reuse ;  /* 0x000000019a987824 */ /* 0x100fe200078e0204 */
[----:B------:R-:W-:Y:S01]  /*b880*/  LDSM.16.M88.4 R56, [R154] ;  /* 0x000000009a38783b */ /* 0x000fe20000000200 */
[----:B------:R-:W-:-:S02]  /*b890*/  IMAD.IADD R148, R0, 0x1, R4 ;  /* 0x0000000100947824 */ /* 0x000fc400078e0204 */
[--C-:B------:R-:W-:Y:S01]  /*b8a0*/  IMAD.IADD R151, R154, 0x1, R3.reuse ;  /* 0x000000019a977824 */ /* 0x100fe200078e0203 */
[----:B------:R-:W5:Y:S01]  /*b8b0*/  LDSM.16.M88.4 R48, [R153+UR5+0x2000] ;  /* 0x002000059930783b */ /* 0x000f620008000200 */
[----:B------:R-:W-:Y:S01]  /*b8c0*/  IMAD.IADD R147, R0, 0x1, R3 ;  /* 0x0000000100937824 */ /* 0x000fe200078e0203 */
[----:B------:R-:W-:Y:S01]  /*b8d0*/  @P6 LOP3.LUT R63, R63, 0x2, RZ, 0xfc, !PT ;  /* 0x000000023f3f6812 */ /* 0x000fe200078efcff */
[C---:B------:R-:W-:Y:S01]  /*b8e0*/  IMAD.IADD R150, R4.reuse, 0x1, R151 ;  /* 0x0000000104967824 */ /* 0x040fe200078e0297 */
[----:B------:R-:W1:Y:S01]  /*b8f0*/  LDSM.16.M88.4 R40, [R153+UR5+0x2800] ;  /* 0x002800059928783b */ /* 0x000e620008000200 */
[----:B------:R-:W-:-:S03]  /*b900*/  IMAD.IADD R146, R4, 0x1, R147 ;  /* 0x0000000104927824 */ /* 0x000fc600078e0293 */
[----:B------:R-:W4:Y:S04]  /*b910*/  LDSM.16.M88.4 R32, [R153+UR5+0x3000] ;  /* 0x003000059920783b */ /* 0x000f280008000200 */
[----:B------:R-:W4:Y:S04]  /*b920*/  LDSM.16.M88.4 R24, [R153+UR5+0x3800] ;  /* 0x003800059918783b */ /* 0x000f280008000200 */
[----:B---3--:R-:W3:Y:S04]  /*b930*/  LDSM.16.M88.4 R16, [R153+UR5+0x4000] ;  /* 0x004000059910783b */ /* 0x008ee80008000200 */
[----:B--2---:R-:W2:Y:S04]  /*b940*/  LDSM.16.M88.4 R8, [R153+UR5+0x4800] ;  /* 0x004800059908783b */ /* 0x004ea80008000200 */
[----:B------:R-:W2:Y:S04]  /*b950*/  LDSM.16.M88.4 R116, [R153+UR5+0x5000] ;  /* 0x005000059974783b */ /* 0x000ea80008000200 */
[----:B------:R-:W2:Y:S04]  /*b960*/  LDSM.16.M88.4 R128, [R153+UR5+0x5800] ;  /* 0x005800059980783b */ /* 0x000ea80008000200 */
[----:B------:R-:W-:Y:S04]  /*b970*/  LDSM.16.M88.4 R108, [R152] ;  /* 0x00000000986c783b */ /* 0x000fe80000000200 */
[----:B------:R-:W2:Y:S04]  /*b980*/  LDSM.16.M88.4 R80, [R148+0x2000] ;  /* 0x002000009450783b */ /* 0x000ea80000000200 */
[----:B------:R-:W2:Y:S01]  /*b990*/  LDSM.16.M88.4 R76, [R148+0x2800] ;  /* 0x00280000944c783b */ /* 0x000ea20000000200 */
[C---:B-----5:R-:W-:Y:S03]  /*b9a0*/  HMMA.16816.F32 R52, R56.reuse, R48, RZ ;  /* 0x000000303834723c */ /* 0x060fe600000018ff */
[----:B------:R-:W5:Y:S04]  /*b9b0*/  LDSM.16.M88.4 R72, [R148+0x3000] ;  /* 0x003000009448783b */ /* 0x000f680000000200 */
[----:B------:R-:W5:Y:S01]  /*b9c0*/  LDSM.16.M88.4 R124, [R148+0x3800] ;  /* 0x00380000947c783b */ /* 0x000f620000000200 */
[C---:B-1----:R-:W-:Y:S03]  /*b9d0*/  HMMA.16816.F32 R44, R56.reuse, R40, RZ ;  /* 0x00000028382c723c */ /* 0x042fe600000018ff */
[----:B------:R-:W1:Y:S04]  /*b9e0*/  LDSM.16.M88.4 R104, [R148+0x4000] ;  /* 0x004000009468783b */ /* 0x000e680000000200 */
[----:B------:R-:W1:Y:S01]  /*b9f0*/  LDSM.16.M88.4 R96, [R148+0x4800] ;  /* 0x004800009460783b */ /* 0x000e620000000200 */
[C---:B----4-:R-:W-:Y:S03]  /*ba00*/  HMMA.16816.F32 R36, R56.reuse, R32, RZ ;  /* 0x000000203824723c */ /* 0x050fe600000018ff */
[----:B------:R-:W4:Y:S04]  /*ba10*/  LDSM.16.M88.4 R92, [R148+0x5000] ;  /* 0x00500000945c783b */ /* 0x000f280000000200 */
[----:B------:R-:W4:Y:S01]  /*ba20*/  LDSM.16.M88.4 R88, [R148+0x5800] ;  /* 0x005800009458783b */ /* 0x000f220000000200 */
[C---:B------:R-:W-:Y:S03]  /*ba30*/  HMMA.16816.F32 R28, R56.reuse, R24, RZ ;  /* 0x00000018381c723c */ /* 0x040fe600000018ff */
[----:B------:R-:W-:Y:S04]  /*ba40*/  LDSM.16.M88.4 R132, [R151] ;  /* 0x000000009784783b */ /* 0x000fe80000000200 */
[----:B------:R-:W4:Y:S01]  /*ba50*/  LDSM.16.M88.4 R84, [R147+0x2000] ;  /* 0x002000009354783b */ /* 0x000f220000000200 */
[C---:B---3--:R-:W-:Y:S03]  /*ba60*/  HMMA.16816.F32 R20, R56.reuse, R16, RZ ;  /* 0x000000103814723c */ /* 0x048fe600000018ff */
[----:B------:R-:W-:Y:S04]  /*ba70*/  LDSM.16.M88.4 R136, [R147+0x4800] ;  /* 0x004800009388783b */ /* 0x000fe80000000200 */
[----:B------:R-:W0:Y:S01]  /*ba80*/  LDGDEPBAR ;  /* 0x00000000000079af */ /* 0x000e220000000000 */
        /* <DEDUP_REMOVED lines=14> */
[----:B------:R-:W2:Y:S07]  /*bb70*/  LDSM.16.M88.4 R80, [R147+0x2800] ;  /* 0x002800009350783b */ /* 0x000eae0000000200 */
[C---:B------:R-:W-:Y:S08]  /*bb80*/  HMMA.16816.F32 R44, R108.reuse, R76, R44 ;  /* 0x0000004c6c2c723c */ /* 0x040ff0000000182c */
[C---:B------:R-:W-:Y:S01]  /*bb90*/  HMMA.16816.F32 R40, R108.reuse, R78, R40 ;  /* 0x0000004e6c28723c */ /* 0x040fe20000001828 */
[----:B------:R-:W3:Y:S07]  /*bba0*/  LDSM.16.M88.4 R76, [R147+0x3000] ;  /* 0x00300000934c783b */ /* 0x000eee0000000200 */
[C---:B-----5:R-:W-:Y:S08]  /*bbb0*/  HMMA.16816.F32 R36, R108.reuse, R72, R36 ;  /* 0x000000486c24723c */ /* 0x060ff00000001824 */
[C---:B------:R-:W-:Y:S01]  /*bbc0*/  HMMA.16816.F32 R32, R108.reuse, R74, R32 ;  /* 0x0000004a6c20723c */ /* 0x040fe20000001820 */
[----:B------:R-:W-:Y:S07]  /*bbd0*/  LDSM.16.M88.4 R72, [R147+0x3800] ;  /* 0x003800009348783b */ /* 0x000fee0000000200 */
[C---:B------:R-:W-:Y:S08]  /*bbe0*/  HMMA.16816.F32 R28, R108.reuse, R124, R28 ;  /* 0x0000007c6c1c723c */ /* 0x040ff0000000181c */
[C---:B------:R-:W-:Y:S01]  /*bbf0*/  HMMA.16816.F32 R24, R108.reuse, R126, R24 ;  /* 0x0000007e6c18723c */ /* 0x040fe20000001818 */
[----:B------:R-:W-:Y:S07]  /*bc00*/  LDSM.16.M88.4 R124, [R147+0x5800] ;  /* 0x00580000937c783b */ /* 0x000fee0000000200 */
[C---:B-1----:R-:W-:Y:S08]  /*bc10*/  HMMA.16816.F32 R20, R108.reuse, R104, R20 ;  /* 0x000000686c14723c */ /* 0x042ff00000001814 */
[C---:B------:R-:W-:Y:S01]  /*bc20*/  HMMA.16816.F32 R16, R108.reuse, R106, R16 ;  /* 0x0000006a6c10723c */ /* 0x040fe20000001810 */
[----:B------:R-:W-:Y:S07]  /*bc30*/  LDSM.16.M88.4 R104, [R150] ;  /* 0x000000009668783b */ /* 0x000fee0000000200 */
[C---:B------:R-:W-:Y:S08]  /*bc40*/  HMMA.16816.F32 R12, R108.reuse, R96, R12 ;  /* 0x000000606c0c723c */ /* 0x040ff0000000180c */
[C---:B------:R-:W-:Y:S01]  /*bc50*/  HMMA.16816.F32 R8, R108.reuse, R98, R8 ;  /* 0x000000626c08723c */ /* 0x040fe20000001808 */
[----:B------:R-:W-:Y:S07]  /*bc60*/  LDSM.16.M88.4 R96, [R146+0x2000] ;  /* 0x002000009260783b */ /* 0x000fee0000000200 */
[C---:B----4-:R-:W-:Y:S08]  /*bc70*/  HMMA.16816.F32 R120, R108.reuse, R92, R120 ;  /* 0x0000005c6c78723c */ /* 0x050ff00000001878 */
[C---:B------:R-:W-:Y:S01]  /*bc80*/  HMMA.16816.F32 R116, R108.reuse, R94, R116 ;  /* 0x0000005e6c74723c */ /* 0x040fe20000001874 */
[----:B------:R-:W-:Y:S07]  /*bc90*/  LDSM.16.M88.4 R92, [R146+0x2800] ;  /* 0x00280000925c783b */ /* 0x000fee0000000200 */
[C---:B------:R-:W-:Y:S08]  /*bca0*/  HMMA.16816.F32 R112, R108.reuse, R88, R112 ;  /* 0x000000586c70723c */ /* 0x040ff00000001870 */
[----:B------:R-:W-:Y:S01]  /*bcb0*/  HMMA.16816.F32 R108, R108, R90, R56 ;  /* 0x0000005a6c6c723c */ /* 0x000fe20000001838 */
[----:B------:R-:W1:Y:S04]  /*bcc0*/  LDSM.16.M88.4 R56, [R147+0x4000] ;  /* 0x004000009338783b */ /* 0x000e680000000200 */
[----:B------:R-:W-:Y:S03]  /*bcd0*/  LDSM.16.M88.4 R88, [R146+0x3000] ;  /* 0x003000009258783b */ /* 0x000fe60000000200 */
[C---:B------:R-:W-:Y:S08]  /*bce0*/  HMMA.16816.F32 R52, R132.reuse, R84, R52 ;  /* 0x000000548434723c */ /* 0x040ff00000001834 */
[C---:B------:R-:W-:Y:S01]  /*bcf0*/  HMMA.16816.F32 R48, R132.reuse, R86, R48 ;  /* 0x000000568430723c */ /* 0x040fe20000001830 */
[----:B------:R-:W-:Y:S07]  /*bd00*/  LDSM.16.M88.4 R84, [R146+0x3800] ;  /* 0x003800009254783b */ /* 0x000fee0000000200 */
[C---:B--2---:R-:W-:Y:S08]  /*bd10*/  HMMA.16816.F32 R44, R132.reuse, R80, R44 ;  /* 0x00000050842c723c */ /* 0x044ff0000000182c */
[C---:B------:R-:W-:Y:S01]  /*bd20*/  HMMA.16816.F32 R40, R132.reuse, R82, R40 ;  /* 0x000000528428723c */ /* 0x040fe20000001828 */
[----:B------:R-:W-:Y:S07]  /*bd30*/  LDSM.16.M88.4 R80, [R146+0x4000] ;  /* 0x004000009250783b */ /* 0x000fee0000000200 */
[C---:B---3--:R-:W-:Y:S08]  /*bd40*/  HMMA.16816.F32 R36, R132.reuse, R76, R36 ;  /* 0x0000004c8424723c */ /* 0x048ff00000001824 */
[C---:B-1----:R-:W-:Y:S08]  /*bd50*/  HMMA.16816.F32 R20, R132.reuse, R56, R20 ;  /* 0x000000388414723c */ /* 0x042ff00000001814 */
[C---:B------:R-:W-:Y:S01]  /*bd60*/  HMMA.16816.F32 R16, R132.reuse, R58, R16 ;  /* 0x0000003a8410723c */ /* 0x040fe20000001810 */
[----:B------:R-:W1:Y:S07]  /*bd70*/  LDSM.16.M88.4 R56, [R146+0x5800] ;  /* 0x005800009238783b */ /* 0x000e6e0000000200 */
[C---:B------:R-:W-:Y:S01]  /*bd80*/  HMMA.16816.F32 R32, R132.reuse, R78, R32 ;  /* 0x0000004e8420723c */ /* 0x040fe20000001820 */
[----:B------:R-:W2:Y:S07]  /*bd90*/  LDSM.16.M88.4 R76, [R146+0x4800] ;  /* 0x00480000924c783b */ /* 0x000eae0000000200 */
[C---:B------:R-:W-:Y:S08]  /*bda0*/  HMMA.16816.F32 R28, R132.reuse, R72, R28 ;  /* 0x00000048841c723c */ /* 0x040ff0000000181c */
        /* <DEDUP_REMOVED lines=9> */
[----:B-1----:R-:W-:Y:S01]  /*be40*/  HMMA.16816.F32 R112, R104, R56, R112 ;  /* 0x000000386870723c */ /* 0x002fe20000001870 */
[----:B------:R-:W-:-:S02]  /*be50*/  LOP3.LUT R57, R68, 0x1f0, RZ, 0xc0, !PT ;  /* 0x000001f044397812 */ /* 0x000fc400078ec0ff */
[----:B------:R-:W-:Y:S02]  /*be60*/  SHF.R.U32.HI R56, RZ, 0x2, R156 ;  /* 0x00000002ff387819 */ /* 0x000fe4000001169c */
[----:B------:R-:W-:Y:S02]  /*be70*/  IADD3 R0, PT, PT, R57, 0x1, R158 ;  /* 0x0000000139007810 */ /* 0x000fe40007ffe09e */
[----:B------:R-:W-:Y:S01]  /*be80*/  LOP3.LUT R56, R56, 0x7, RZ, 0xc0, !PT ;  /* 0x0000000738387812 */ /* 0x000fe200078ec0ff */
[----:B------:R-:W-:Y:S03]  /*be90*/  HMMA.16816.F32 R52, R104, R96, R52 ;  /* 0x000000606834723c */ /* 0x000fe60000001834 */
[----:B------:R-:W-:Y:S01]  /*bea0*/  IADD3 R103, PT, PT, -R159, R0, R56 ;  /* 0x000000009f677210 */ /* 0x000fe20007ffe138 */
[----:B------:R-:W-:-:S03]  /*beb0*/  IMAD.SHL.U32 R0, R156, 0x2, RZ ;  /* 0x000000029c007824 */ /* 0x000fc600078e00ff */
[--C-:B------:R-:W-:Y:S01]  /*bec0*/  IADD3 R103, PT, PT, R103, UR4, R64.reuse ;  /* 0x0000000467677c10 */ /* 0x100fe2000fffe040 */
[C---:B------:R-:W-:Y:S01]  /*bed0*/  HMMA.16816.F32 R48, R104.reuse, R98, R48 ;  /* 0x000000626830723c */ /* 0x040fe20000001830 */
[----:B------:R-:W-:Y:S02]  /*bee0*/  LOP3.LUT R0, R0, 0x6, RZ, 0xc0, !PT ;  /* 0x0000000600007812 */ /* 0x000fe400078ec0ff */
[C---:B------:R-:W-:Y:S02]  /*bef0*/  VIMNMX R60, PT, PT, R103.reuse, R64, PT ;  /* 0x00000040673c7248 */ /* 0x040fe40003fe0100 */
[----:B------:R-:W-:Y:S01]  /*bf00*/  VIADDMNMX R103, R103, 0x8, R64, PT ;  /* 0x0000000867677846 */ /* 0x000fe20003800140 */
[----:B------:R-:W-:Y:S02]  /*bf10*/  IMAD.IADD R0, R65, 0x1, R0 ;  /* 0x0000000141007824 */ /* 0x000fe400078e0200 */
        /* <DEDUP_REMOVED lines=26> */
.L_x_5913:
        /* <DEDUP_REMOVED lines=59> */
.L_x_5914:
        /* <DEDUP_REMOVED lines=28> */
.L_x_5912:
        /* <DEDUP_REMOVED lines=12> */
[-C--:B------:R-:W-:Y:S01]  /*c6f0*/  ISETP.GE.AND P4, PT, R5, R103.reuse, PT ;  /* 0x000000670500720c */ /* 0x080fe20003f86270 */
[----:B------:R-:W-:Y:S01]  /*c700*/  VIADD R5, R0, 0x11 ;  /* 0x0000001100057836 */ /* 0x000fe20000000000 */
[----:B-1----:R-:W-:Y:S02]  /*c710*/  FSEL R72, R48, -INF , !P0 ;  /* 0xff80000030487808 */ /* 0x002fe40004000000 */
        /* <DEDUP_REMOVED lines=91> */
[----:B------:R-:W-:Y:S02]  /*ccd0*/  FSEL R130, R16, -INF , !P3 ;  /* 0xff80000010827808 */ /* 0x000fe40005800000 */
[----:B------:R-:W-:Y:S02]  /*cce0*/  ISETP.GE.AND P0, PT, R2, R103, PT ;  /* 0x000000670200720c */ /* 0x000fe40003f06270 */
[----:B------:R-:W-:Y:S02]  /*ccf0*/  FSEL R104, R13, -INF , !P4 ;  /* 0xff8000000d687808 */ /* 0x000fe40006000000 */
[----:B------:R-:W-:-:S02]  /*cd00*/  FSEL R129, R15, -INF , !P5 ;  /* 0xff8000000f817808 */ /* 0x000fc40006800000 */
[----:B------:R-:W-:Y:S01]  /*cd10*/  ISETP.GE.AND P3, PT, R2, R60, PT ;  /* 0x0000003c0200720c */ /* 0x000fe20003f66270 */
[----:B------:R-:W-:Y:S01]  /*cd20*/  VIADD R2, R0, 0x60 ;  /* 0x0000006000027836 */ /* 0x000fe20000000000 */
[----:B------:R-:W-:Y:S02]  /*cd30*/  FSEL R13, R55, -INF , !P6 ;  /* 0xff800000370d7808 */ /* 0x000fe40007000000 */
[----:B------:R-:W-:Y:S02]  /*cd40*/  FSEL R15, R54, -INF , !P1 ;  /* 0xff800000360f7808 */ /* 0x000fe40004800000 */
[----:B------:R-:W-:Y:S02]  /*cd50*/  FSEL R125, R10, -INF , !P0 ;  /* 0xff8000000a7d7808 */ /* 0x000fe40004000000 */
[----:B------:R-:W-:Y:S02]  /*cd60*/  FSEL R124, R8, -INF , !P3 ;  /* 0xff800000087c7808 */ /* 0x000fe40005800000 */
[----:B------:R-:W-:-:S02]  /*cd70*/  FMNMX3.FTZ R10, R15, R13, R77, !PT ;  /* 0x0000000d0f0a7276 */ /* 0x000fc4000781004d */
[-C--:B------:R-:W-:Y:S02]  /*cd80*/  ISETP.GE.AND P3, PT, R0, R60.reuse, PT ;  /* 0x0000003c0000720c */ /* 0x080fe40003f66270 */
[----:B------:R-:W-:Y:S02]  /*cd90*/  FSEL R127, R14, -INF , !P2 ;  /* 0xff8000000e7f7808 */ /* 0x000fe40005000000 */
[-C--:B------:R-:W-:Y:S02]  /*cda0*/  ISETP.GE.AND P2, PT, R5, R60.reuse, PT ;  /* 0x0000003c0500720c */ /* 0x080fe40003f46270 */
[C---:B------:R-:W-:Y:S02]  /*cdb0*/  ISETP.GE.AND P5, PT, R2.reuse, R60, PT ;  /* 0x0000003c0200720c */ /* 0x040fe40003fa6270 */
[----:B------:R-:W-:Y:S01]  /*cdc0*/  ISETP.GE.AND P6, PT, R2, R103, PT ;  /* 0x000000670200720c */ /* 0x000fe20003fc6270 */
[----:B------:R-:W-:Y:S01]  /*cdd0*/  VIADD R2, R0, 0x61 ;  /* 0x0000006100027836 */ /* 0x000fe20000000000 */
[----:B------:R-:W-:-:S02]  /*cde0*/  FMNMX3.FTZ R10, R10, R49, R75, !PT ;  /* 0x000000310a0a7276 */ /* 0x000fc4000781004b */
[----:B------:R-:W-:Y:S02]  /*cdf0*/  FSEL R8, R52, -INF , !P3 ;  /* 0xff80000034087808 */ /* 0x000fe40005800000 */
[----:B------:R-:W-:Y:S02]  /*ce00*/  FSEL R126, R9, -INF , !P2 ;  /* 0xff800000097e7808 */ /* 0x000fe40005000000 */
[----:B------:R-:W-:Y:S02]  /*ce10*/  FMNMX3.FTZ R10, R10, R81, R73, !PT ;  /* 0x000000510a0a7276 */ /* 0x000fe40007810049 */
[----:B------:R-:W-:Y:S02]  /*ce20*/  FMNMX3.FTZ R9, R8, R76, R72, !PT ;  /* 0x0000004c08097276 */ /* 0x000fe40007810048 */
[C---:B------:R-:W-:Y:S02]  /*ce30*/  ISETP.GE.AND P1, PT, R2.reuse, R60, PT ;  /* 0x0000003c0200720c */ /* 0x040fe40003f26270 */
[-C--:B------:R-:W-:Y:S01]  /*ce40*/  ISETP.GE.AND P0, PT, R2, R103.reuse, PT ;  /* 0x000000670200720c */ /* 0x080fe20003f06270 */
[C---:B------:R-:W-:Y:S01]  /*ce50*/  VIADD R2, R0.reuse, 0x69 ;  /* 0x0000006900027836 */ /* 0x040fe20000000000 */
[----:B------:R-:W-:Y:S01]  /*ce60*/  ISETP.GE.AND P4, PT, R5, R103, PT ;  /* 0x000000670500720c */ /* 0x000fe20003f86270 */
[----:B------:R-:W-:Y:S01]  /*ce70*/  VIADD R5, R0, 0x68 ;  /* 0x0000006800057836 */ /* 0x000fe20000000000 */
[----:B------:R-:W-:-:S02]  /*ce80*/  FMNMX3.FTZ R10, R10, R43, R65, !PT ;  /* 0x0000002b0a0a7276 */ /* 0x000fc40007810041 */
[----:B------:R-:W-:Y:S02]  /*ce90*/  FMNMX3.FTZ R9, R9, R74, R82, !PT ;  /* 0x0000004a09097276 */ /* 0x000fe40007810052 */
[----:B------:R-:W-:Y:S02]  /*cea0*/  FSEL R107, R11, -INF , !P4 ;  /* 0xff8000000b6b7808 */ /* 0x000fe40006000000 */
[----:B------:R-:W-:Y:S02]  /*ceb0*/  ISETP.GE.AND P4, PT, R2, R60, PT ;  /* 0x0000003c0200720c */ /* 0x000fe40003f86270 */
[----:B------:R-:W-:Y:S02]  /*cec0*/  FMNMX3.FTZ R10, R10, R105, R173, !PT ;  /* 0x000000690a0a7276 */ /* 0x000fe400078100ad */
[----:B------:R-:W-:Y:S02]  /*ced0*/  FMNMX3.FTZ R9, R9, R92, R40, !PT ;  /* 0x0000005c09097276 */ /* 0x000fe40007810028 */
[----:B------:R-:W-:-:S02]  /*cee0*/  FMNMX3.FTZ R10, R10, R59, R141, !PT ;  /* 0x0000003b0a0a7276 */ /* 0x000fc4000781008d */
[----:B------:R-:W-:Y:S02]  /*cef0*/  FMNMX3.FTZ R9, R9, R80, R176, !PT ;  /* 0x0000005009097276 */ /* 0x000fe400078100b0 */
[----:B------:R-:W-:Y:S02]  /*cf00*/  FMNMX3.FTZ R10, R10, R143, R171, !PT ;  /* 0x0000008f0a0a7276 */ /* 0x000fe400078100ab */
[----:B------:R-:W-:Y:S02]  /*cf10*/  FMNMX3.FTZ R9, R9, R170, R172, !PT ;  /* 0x000000aa09097276 */ /* 0x000fe400078100ac */
[----:B------:R-:W-:Y:S02]  /*cf20*/  FMNMX3.FTZ R10, R10, R139, R133, !PT ;  /* 0x0000008b0a0a7276 */ /* 0x000fe40007810085 */
[----:B------:R-:W-:Y:S02]  /*cf30*/  @P4 LOP3.LUT R63, R63, 0x1, RZ, 0xfc, !PT ;  /* 0x000000013f3f4812 */ /* 0x000fe400078efcff */
        /* <DEDUP_REMOVED lines=35> */
[----:B------:R-:W-:Y:S02]  /*d170*/  LOP3.LUT P6, RZ, R63, 0x1, RZ, 0xc0, !PT ;  /* 0x000000013fff7812 */ /* 0x000fe400078cc0ff */
        /* <DEDUP_REMOVED lines=14> */
[----:B------:R-:W-:Y:S02]  /*d260*/  FMNMX3.FTZ R9, R9, R30, R5, !PT ;  /* 0x0000001e09097276 */ /* 0x000fe40007810005 */
[----:B------:R-:W-:Y:S02]  /*d270*/  LEA R149, R149, UR5, 0x1 ;  /* 0x0000000595957c11 */ /* 0x000fe4000f8e08ff */
[----:B------:R-:W-:Y:S02]  /*d280*/  FMNMX.FTZ R17, R28, R9, !PT ;  /* 0x000000091c117209 */ /* 0x000fe40007810000 */
[----:B------:R-:W-:Y:S01]  /*d290*/  LOP3.LUT P6, RZ, R63, 0x2, RZ, 0xc0, !PT ;  /* 0x000000023fff7812 */ /* 0x000fe200078cc0ff */
[--C-:B------:R-:W-:Y:S01]  /*d2a0*/  IMAD.IADD R144, R3, 0x1, R149.reuse ;  /* 0x0000000103907824 */ /* 0x100fe200078e0295 */
[----:B------:R-:W-:Y:S01]  /*d2b0*/  LDSM.16.MT88.4 R68, [R149+0x6000] ;  /* 0x006000009544783b */ /* 0x000fe20000004200 */
[C---:B------:R-:W-:Y:S02]  /*d2c0*/  IMAD.IADD R145, R4.reuse, 0x1, R149 ;  /* 0x0000000104917824 */ /* 0x040fe400078e0295 */
[----:B------:R-:W-:Y:S01]  /*d2d0*/  IMAD.IADD R102, R4, 0x1, R144 ;  /* 0x0000000104667824 */ /* 0x000fe200078e0290 */
[----:B------:R-:W3:Y:S04]  /*d2e0*/  SHFL.BFLY PT, R10, R17, 0x2, 0x1f ;  /* 0x0c401f00110a7f89 */ /* 0x000ee800000e0000 */
[----:B------:R-:W-:Y:S01]  /*d2f0*/  LDSM.16.MT88.4 R84, [R144+0x6000] ;  /* 0x006000009054783b */ /* 0x000fe20000004200 */
[----:B-1----:R-:W-:-:S03]  /*d300*/  FMNMX.FTZ R11, R2, R11, !PT ;  /* 0x0000000b020b7209 */ /* 0x002fc60007810000 */
[----:B------:R-:W-:Y:S04]  /*d310*/  LDSM.16.MT88.4 R24, [R149+0x6800] ;  /* 0x006800009518783b */ /* 0x000fe80000004200 */
[----:B------:R-:W1:Y:S04]  /*d320*/  SHFL.BFLY PT, R0, R11, 0x1, 0x1f ;  /* 0x0c201f000b007f89 */ /* 0x000e6800000e0000 */
[----:B------:R-:W-:Y:S01]  /*d330*/  LDSM.16.MT88.4 R20, [R145+0x6800] ;  /* 0x006800009114783b */ /* 0x000fe20000004200 */
[----:B---3--:R-:W-:-:S03]  /*d340*/  FMNMX.FTZ R10, R17, R10, !PT ;  /* 0x0000000a110a7209 */ /* 0x008fc60007810000 */
[----:B------:R-:W-:Y:S04]  /*d350*/  LDSM.16.MT88.4 R16, [R144+0x6800] ;  /* 0x006800009010783b */ /* 0x000fe80000004200 */
[----:B------:R-:W3:Y:S01]  /*d360*/  SHFL.BFLY PT, R9, R10, 0x1, 0x1f ;  /* 0x0c201f000a097f89 */ /* 0x000ee200000e0000 */
[----:B-1----:R-:W-:-:S04]  /*d370*/  FMNMX.FTZ R0, R11, R0, !PT ;  /* 0x000000000b007209 */ /* 0x002fc80007810000 */
[C---:B------:R-:W-:Y:S01]  /*d380*/  FSETP.NEU.FTZ.AND P0, PT, R0.reuse, -INF , PT ;  /* 0xff8000000000780b */ /* 0x040fe20003f1d000 */
[----:B--2---:R-:W-:-:S05]  /*d390*/  FMUL.FTZ R36, R0, UR4 ;  /* 0x0000000400247c20 */ /* 0x004fca0008410000 */
[----:B------:R-:W-:-:S05]  /*d3a0*/  FSEL R36, R36, RZ, P0 ;  /* 0x000000ff24247208 */ /* 0x000fca0000000000 */
[--C-:B------:R-:W-:Y:S01]  /*d3b0*/  FFMA.FTZ R41, R49, UR4, -R36.reuse ;  /* 0x0000000431297c23 */ /* 0x100fe20008010824 */
[--C-:B------:R-:W-:Y:S01]  /*d3c0*/  FFMA.FTZ R46, R77, UR4, -R36.reuse ;  /* 0x000000044d2e7c23 */ /* 0x100fe20008010824 */
[--C-:B------:R-:W-:Y:S01]  /*d3d0*/  FFMA.FTZ R48, R15, UR4, -R36.reuse ;  /* 0x000000040f307c23 */ /* 0x100fe20008010824 */
[----:B---3--:R-:W-:Y:S01]  /*d3e0*/  FMNMX.FTZ R2, R10, R9, !PT ;  /* 0x000000090a027209 */ /* 0x008fe20007810000 */
[--C-:B------:R-:W-:Y:S01]  /*d3f0*/  FFMA.FTZ R47, R13, UR4, -R36.reuse ;  /* 0x000000040d2f7c23 */ /* 0x100fe20008010824 */
[--C-:B------:R-:W-:Y:S01]  /*d400*/  FFMA.FTZ R3, R43, UR4, -R36.reuse ;  /* 0x000000042b037c23 */ /* 0x100fe20008010824 */
[----:B------:R-:W-:Y:S01]  /*d410*/  MUFU.EX2 R41, R41 ;  /* 0x0000002900297308 */ /* 0x000fe20000000800 */
[C---:B------:R-:W-:Y:S01]  /*d420*/  FSETP.NEU.FTZ.AND P0, PT, R2.reuse, -INF , PT ;  /* 0xff8000000200780b */ /* 0x040fe20003f1d000 */
[----:B------:R-:W-:Y:S01]  /*d430*/  FMUL.FTZ R31, R2, UR4 ;  /* 0x00000004021f7c20 */ /* 0x000fe20008410000 */
[----:B------:R-:W-:Y:S01]  /*d440*/  LDSM.16.MT88.4 R12, [R102+0x6800] ;  /* 0x00680000660c783b */ /* 0x000fe20000004200 */
[----:B------:R-:W-:Y:S01]  /*d450*/  MUFU.EX2 R48, R48 ;  /* 0x0000003000307308 */ /* 0x000fe20000000800 */
[--C-:B------:R-:W-:Y:S01]  /*d460*/  FFMA.FTZ R44, R75, UR4, -R36.reuse ;  /* 0x000000044b2c7c23 */ /* 0x100fe20008010824 */
[--C-:B------:R-:W-:Y:S01]  /*d470*/  FFMA.FTZ R39, R81, UR4, -R36.reuse ;  /* 0x0000000451277c23 */ /* 0x100fe20008010824 */
[----:B------:R-:W-:Y:S01]  /*d480*/  FSEL R31, R31, RZ, P0 ;  /* 0x000000ff1f1f7208 */ /* 0x000fe20000000000 */
[----:B------:R-:W1:Y:S01]  /*d490*/  MUFU.EX2 R47, R47 ;  /* 0x0000002f002f7308 */ /* 0x000e620000000800 */
[--C-:B------:R-:W-:Y:S01]  /*d4a0*/  FFMA.FTZ R38, R73, UR4, -R36.reuse ;  /* 0x0000000449267c23 */ /* 0x100fe20008010824 */
        /* <DEDUP_REMOVED lines=11> */
[----:B------:R-:W-:Y:S01]  /*d560*/  MUFU.EX2 R50, R50 ;  /* 0x0000003200327308 */ /* 0x000fe20000000800 */
[----:B-1----:R-:W-:Y:S01]  /*d570*/  F2FP.F16.F32.PACK_AB R89, R47, R48 ;  /* 0x000000302f59723e */ /* 0x002fe200000000ff */
[--C-:B------:R-:W-:Y:S01]  /*d580*/  FFMA.FTZ R4, R80, UR4, -R31.reuse ;  /* 0x0000000450047c23 */ /* 0x100fe2000801081f */
        /* <DEDUP_REMOVED lines=46> */
[C---:B--2---:R-:W-:Y:S01]  /*d870*/  HMMA.16816.F32 R72, R88.reuse, R76, RZ ;  /* 0x0000004c5848723c */ /* 0x044fe200000018ff */
[--C-:B---3--:R-:W-:Y:S01]  /*d880*/  FFMA.FTZ R66, R65, UR4, -R36.reuse ;  /* 0x0000000441427c23 */ /* 0x108fe20008010824 */
[----:B------:R-:W-:Y:S01]  /*d890*/  FFMA.FTZ R65, R105, UR4, -R36 ;  /* 0x0000000469417c23 */ /* 0x000fe20008010824 */
[----:B------:R-:W-:Y:S01]  /*d8a0*/  FFMA.FTZ R105, R170, UR4, -R31 ;  /* 0x00000004aa697c23 */ /* 0x000fe2000801081f */
[----:B------:R-:W-:Y:S01]  /*d8b0*/  MUFU.EX2 R67, R67 ;  /* 0x0000004300437308 */ /* 0x000fe20000000800 */
[----:B------:R-:W-:Y:S01]  /*d8c0*/  FADD.FTZ R42, R42, R45 ;  /* 0x0000002d2a2a7221 */ /* 0x000fe20000010000 */
[--C-:B------:R-:W-:Y:S01]  /*d8d0*/  FFMA.FTZ R5, R5, UR4, -R31.reuse ;  /* 0x0000000405057c23 */ /* 0x100fe2000801081f */
[----:B------:R-:W-:Y:S01]  /*d8e0*/  FFMA.FTZ R28, R28, UR4, -R31 ;  /* 0x000000041c1c7c23 */ /* 0x000fe2000801081f */
[----:B------:R-:W-:Y:S01]  /*d8f0*/  HMMA.16816.F32 R84, R88, R86, RZ ;  /* 0x000000565854723c */ /* 0x000fe200000018ff */
[----:B------:R-:W-:Y:S01]  /*d900*/  MUFU.EX2 R66, R66 ;  /* 0x0000004200427308 */ /* 0x000fe20000000800 */
[----:B------:R-:W-:-:S03]  /*d910*/  IMAD.MOV.U32 R171, RZ, RZ, -0x1 ;  /* 0xffffffffffab7424 */ /* 0x000fc600078e00ff */
[----:B------:R-:W2:Y:S03]  /*d920*/  MUFU.EX2 R65, R65 ;  /* 0x0000004100417308 */ /* 0x000ea60000000800 */
[C---:B------:R-:W-:Y:S01]  /*d930*/  HMMA.16816.F32 R68, R88.reuse, R70, RZ ;  /* 0x000000465844723c */ /* 0x040fe200000018ff */
[----:B------:R-:W-:Y:S04]  /*d940*/  MUFU.EX2 R110, R110 ;  /* 0x0000006e006e7308 */ /* 0x000fe80000000800 */
[----:B------:R-:W3:Y:S03]  /*d950*/  MUFU.EX2 R105, R105 ;  /* 0x0000006900697308 */ /* 0x000ee60000000800 */
[C---:B------:R-:W-:Y:S01]  /*d960*/  HMMA.16816.F32 R76, R88.reuse, R78, RZ ;  /* 0x0000004e584c723c */ /* 0x040fe200000018ff */
[----:B------:R-:W-:Y:S04]  /*d970*/  MUFU.EX2 R108, R108 ;  /* 0x0000006c006c7308 */ /* 0x000fe80000000800 */
[----:B------:R-:W3:Y:S03]  /*d980*/  MUFU.EX2 R59, R59 ;  /* 0x0000003b003b7308 */ /* 0x000ee60000000800 */
[C---:B----4-:R-:W-:Y:S01]  /*d990*/  HMMA.16816.F32 R92, R88.reuse, R8, RZ ;  /* 0x00000008585c723c */ /* 0x050fe200000018ff */
[----:B-1----:R-:W-:Y:S01]  /*d9a0*/  F2FP.F16.F32.PACK_AB R9, R39, R44 ;  /* 0x0000002c2709723e */ /* 0x002fe200000000ff */
[----:B------:R-:W-:Y:S01]  /*d9b0*/  MUFU.EX2 R116, R116 ;  /* 0x0000007400747308 */ /* 0x000fe20000000800 */
[----:B-----5:R-:W-:Y:S01]  /*d9c0*/  F2FP.F16.F32.PACK_AB R8, R40, R43 ;  /* 0x0000002b2808723e */ /* 0x020fe200000000ff */
[----:B------:R-:W-:Y:S01]  /*d9d0*/  FADD.FTZ R44, R44, R41 ;  /* 0x000000292c2c7221 */ /* 0x000fe20000010000 */
[----:B------:R-:W-:Y:S01]  /*d9e0*/  FADD.FTZ R43, R43, R42 ;  /* 0x0000002a2b2b7221 */ /* 0x000fe20000010000 */
[----:B------:R-:W1:Y:S01]  /*d9f0*/  MUFU.EX2 R109, R109 ;  /* 0x0000006d006d7308 */ /* 0x000e620000000800 */
[----:B------:R-:W-:Y:S01]  /*da00*/  FFMA.FTZ R41, R32, UR4, -R36 ;  /* 0x0000000420297c23 */ /* 0x000fe20008010824 */
[----:B------:R-:W-:Y:S01]  /*da10*/  HMMA.16816.F32 R88, R88, R10, RZ ;  /* 0x0000000a5858723c */ /* 0x000fe200000018ff */
[----:B------:R-:W-:Y:S01]  /*da20*/  F2FP.F16.F32.PACK_AB R11, R3, R38 ;  /* 0x00000026030b723e */ /* 0x000fe200000000ff */
[----:B------:R-:W-:Y:S01]  /*da30*/  MUFU.EX2 R112, R112 ;  /* 0x0000007000707308 */ /* 0x000fe20000000800 */
[----:B------:R-:W-:Y:S01]  /*da40*/  F2FP.F16.F32.PACK_AB R10, R4, R37 ;  /* 0x00000025040a723e */ /* 0x000fe200000000ff */
[----:B------:R-:W-:-:S02]  /*da50*/  FADD.FTZ R40, R40, R43 ;  /* 0x0000002b28287221 */ /* 0x000fc40000010000 */
[----:B------:R-:W4:Y:S02]  /*da60*/  MUFU.EX2 R111, R111 ;  /* 0x0000006f006f7308 */ /* 0x000f240000000800 */
[----:B------:R-:W-:Y:S01]  /*da70*/  FADD.FTZ R37, R37, R40 ;  /* 0x0000002825257221 */ /* 0x000fe20000010000 */
[--C-:B------:R-:W-:Y:S01]  /*da80*/  FFMA.FTZ R40, R29, UR4, -R31.reuse ;  /* 0x000000041d287c23 */ /* 0x100fe2000801081f */
[C---:B------:R-:W-:Y:S01]  /*da90*/  HMMA.16816.F32 R80, R8.reuse, R16, R80 ;  /* 0x000000100850723c */ /* 0x040fe20000001850 */
[----:B------:R-:W-:Y:S04]  /*daa0*/  MUFU.EX2 R118, R118 ;  /* 0x0000007600767308 */ /* 0x000fe80000000800 */
[----:B------:R-:W5:Y:S03]  /*dab0*/  MUFU.EX2 R115, R115 ;  /* 0x0000007300737308 */ /* 0x000f660000000800 */
[C---:B------:R-:W-:Y:S01]  /*dac0*/  HMMA.16816.F32 R84, R8.reuse, R18, R84 ;  /* 0x000000120854723c */ /* 0x040fe20000001854 */
[----:B------:R-:W1:Y:S01]  /*dad0*/  LDSM.16.MT88.4 R16, [R144+0x7000] ;  /* 0x007000009010783b */ /* 0x000e620000004200 */
[----:B------:R-:W-:Y:S04]  /*dae0*/  MUFU.EX2 R114, R114 ;  /* 0x0000007200727308 */ /* 0x000fe80000000800 */
[----:B------:R-:W5:Y:S02]  /*daf0*/  MUFU.EX2 R113, R113 ;  /* 0x0000007100717308 */ /* 0x000f640000000800 */
[C---:B------:R-:W-:Y:S02]  /*db00*/  HMMA.16816.F32 R92, R8.reuse, R12, R92 ;  /* 0x0000000c085c723c */ /* 0x040fe4000000185c */
[----:B------:R-:W-:Y:S04]  /*db10*/  MUFU.EX2 R117, R117 ;  /* 0x0000007500757308 */ /* 0x000fe80000000800 */
[----:B------:R-:W5:Y:S02]  /*db20*/  MUFU.EX2 R120, R120 ;  /* 0x0000007800787308 */ /* 0x000f640000000800 */
[C---:B------:R-:W-:Y:S01]  /*db30*/  HMMA.16816.F32 R88, R8.reuse, R14, R88 ;  /* 0x0000000e0858723c */ /* 0x040fe20000001858 */
[----:B------:R-:W4:Y:S01]  /*db40*/  LDSM.16.MT88.4 R12, [R102+0x7000] ;  /* 0x00700000660c783b */ /* 0x000f220000004200 */
[----:B------:R-:W-:Y:S04]  /*db50*/  MUFU.EX2 R119, R119 ;  /* 0x0000007700777308 */ /* 0x000fe80000000800 */
[----:B------:R-:W5:Y:S02]  /*db60*/  MUFU.EX2 R122, R122 ;  /* 0x0000007a007a7308 */ /* 0x000f640000000800 */
[C---:B------:R-:W-:Y:S02]  /*db70*/  HMMA.16816.F32 R96, R8.reuse, R24, R96 ;  /* 0x000000180860723c */ /* 0x040fe40000001860 */
[----:B------:R-:W-:Y:S04]  /*db80*/  MUFU.EX2 R123, R123 ;  /* 0x0000007b007b7308 */ /* 0x000fe80000000800 */
[----:B------:R2:W5:Y:S02]  /*db90*/  MUFU.EX2 R130, R131 ;  /* 0x0000008300827308 */ /* 0x0005640000000800 */
[C---:B------:R-:W-:Y:S01]  /*dba0*/  HMMA.16816.F32 R68, R8.reuse, R26, R68 ;  /* 0x0000001a0844723c */ /* 0x040fe20000001844 */
[----:B------:R-:W5:Y:S01]  /*dbb0*/  LDSM.16.MT88.4 R24, [R149+0x7000] ;  /* 0x007000009518783b */ /* 0x000f620000004200 */
[----:B------:R-:W-:Y:S04]  /*dbc0*/  MUFU.EX2 R128, R128 ;  /* 0x0000008000807308 */ /* 0x000fe80000000800 */
[----:B------:R-:W5:Y:S02]  /*dbd0*/  MUFU.EX2 R121, R121 ;  /* 0x0000007900797308 */ /* 0x000f640000000800 */
[----:B------:R-:W-:Y:S02]  /*dbe0*/  HMMA.16816.F32 R72, R8, R20, R72 ;  /* 0x000000140848723c */ /* 0x000fe40000001848 */
[----:B------:R-:W-:Y:S01]  /*dbf0*/  MUFU.EX2 R127, R127 ;  /* 0x0000007f007f7308 */ /* 0x000fe20000000800 */
[--C-:B--2---:R-:W-:Y:S01]  /*dc00*/  FFMA.FTZ R131, R104, UR4, -R31.reuse ;  /* 0x0000000468837c23 */ /* 0x104fe2000801081f */
[----:B------:R-:W-:-:S02]  /*dc10*/  FFMA.FTZ R104, R126, UR4, -R31 ;  /* 0x000000047e687c23 */ /* 0x000fc4000801081f */
[----:B------:R-:W2:Y:S02]  /*dc20*/  MUFU.EX2 R132, R132 ;  /* 0x0000008400847308 */ /* 0x000ea40000000800 */
[----:B------:R-:W-:Y:S01]  /*dc30*/  HMMA.16816.F32 R76, R8, R22, R76 ;  /* 0x00000016084c723c */ /* 0x000fe2000000184c */
[----:B------:R-:W2:Y:S01]  /*dc40*/  LDSM.16.MT88.4 R20, [R145+0x7000] ;  /* 0x007000009114783b */ /* 0x000ea20000004200 */
[----:B------:R-:W-:Y:S01]  /*dc50*/  F2FP.F16.F32.PACK_AB R9, R65, R66 ;  /* 0x000000424109723e */ /* 0x000fe200000000ff */
[----:B------:R-:W-:Y:S01]  /*dc60*/  MUFU.EX2 R129, R129 ;  /* 0x0000008100817308 */ /* 0x000fe20000000800 */
[----:B------:R-:W-:Y:S02]  /*dc70*/  F2FP.F16.F32.PACK_AB R11, R67, R106 ;  /* 0x0000006a430b723e */ /* 0x000fe400000000ff */
[----:B---3--:R-:W-:Y:S01]  /*dc80*/  F2FP.F16.F32.PACK_AB R8, R105, R110 ;  /* 0x0000006e6908723e */ /* 0x008fe200000000ff */
[----:B------:R-:W-:Y:S01]  /*dc90*/  MUFU.EX2 R104, R104 ;  /* 0x0000006800687308 */ /* 0x000fe20000000800 */
[----:B------:R-:W-:-:S03]  /*dca0*/  F2FP.F16.F32.PACK_AB R10, R59, R108 ;  /* 0x0000006c3b0a723e */ /* 0x000fc600000000ff */
[----:B------:R3:W-:Y:S04]  /*dcb0*/  MUFU.EX2 R32, R35 ;  /* 0x0000002300207308 */ /* 0x0007e80000000800 */
[C---:B-1----:R-:W-:Y:S01]  /*dcc0*/  HMMA.16816.F32 R80, R8.reuse, R16, R80 ;  /* 0x000000100850723c */ /* 0x042fe20000001850 */
[----:B------:R-:W-:Y:S04]  /*dcd0*/  MUFU.EX2 R5, R5 ;  /* 0x0000000500057308 */ /* 0x000fe80000000800 */
[----:B------:R-:W-:Y:S03]  /*dce0*/  MUFU.EX2 R28, R28 ;  /* 0x0000001c001c7308 */ /* 0x000fe60000000800 */
[----:B------:R-:W-:Y:S01]  /*dcf0*/  HMMA.16816.F32 R84, R8, R18, R84 ;  /* 0x000000120854723c */ /* 0x000fe20000001854 */
[----:B------:R-:W1:Y:S01]  /*dd00*/  LDSM.16.MT88.4 R16, [R144+0x7800] ;  /* 0x007800009010783b */ /* 0x000e620000004200 */
[----:B---3--:R-:W-:Y:S01]  /*dd10*/  FADD.FTZ R35, R4, R37 ;  /* 0x0000002504237221 */ /* 0x008fe20000010000 */
[----:B------:R-:W-:-:S03]  /*dd20*/  FFMA.FTZ R4, R30, UR4, -R31 ;  /* 0x000000041e047c23 */ /* 0x000fc6000801081f */
[----:B------:R-:W-:Y:S02]  /*dd30*/  FADD.FTZ R110, R110, R35 ;  /* 0x000000236e6e7221 */ /* 0x000fe40000010000 */
[----:B----4-:R-:W-:Y:S01]  /*dd40*/  HMMA.16816.F32 R92, R8, R12, R92 ;  /* 0x0000000c085c723c */ /* 0x010fe2000000185c */
[----:B------:R-:W-:Y:S01]  /*dd50*/  MUFU.EX2 R4, R4 ;  /* 0x0000000400047308 */ /* 0x000fe20000000800 */
[----:B------:R-:W-:-:S04]  /*dd60*/  FADD.FTZ R105, R105, R110 ;  /* 0x0000006e69697221 */ /* 0x000fc80000010000 */
[----:B------:R-:W-:Y:S02]  /*dd70*/  FADD.FTZ R108, R108, R105 ;  /* 0x000000696c6c7221 */ /* 0x000fe40000010000 */
[----:B------:R-:W-:Y:S01]  /*dd80*/  HMMA.16816.F32 R88, R8, R14, R88 ;  /* 0x0000000e0858723c */ /* 0x000fe20000001858 */
[----:B------:R-:W3:Y:S01]  /*dd90*/  LDSM.16.MT88.4 R12, [R102+0x7800] ;  /* 0x00780000660c783b */ /* 0x000ee20000004200 */
[----:B------:R-:W-:-:S06]  /*dda0*/  FADD.FTZ R59, R59, R108 ;  /* 0x0000006c3b3b7221 */ /* 0x000fcc0000010000 */
[C---:B-----5:R-:W-:Y:S08]  /*ddb0*/  HMMA.16816.F32 R96, R8.reuse, R24, R96 ;  /* 0x000000180860723c */ /* 0x060ff00000001860 */
[C---:B------:R-:W-:Y:S01]  /*ddc0*/  HMMA.16816.F32 R68, R8.reuse, R26, R68 ;  /* 0x0000001a0844723c */ /* 0x040fe20000001844 */
[----:B------:R-:W4:Y:S07]  /*ddd0*/  LDSM.16.MT88.4 R24, [R149+0x7800] ;  /* 0x007800009518783b */ /* 0x000f2e0000004200 */
[C---:B--2---:R-:W-:Y:S08]  /*dde0*/  HMMA.16816.F32 R72, R8.reuse, R20, R72 ;  /* 0x000000140848723c */ /* 0x044ff00000001848 */
[----:B------:R-:W-:Y:S01]  /*ddf0*/  HMMA.16816.F32 R76, R8, R22, R76 ;  /* 0x00000016084c723c */ /* 0x000fe2000000184c */
[----:B------:R-:W2:Y:S01]  /*de00*/  LDSM.16.MT88.4 R20, [R145+0x7800] ;  /* 0x007800009114783b */ /* 0x000ea20000004200 */
[----:B------:R-:W-:-:S02]  /*de10*/  F2FP.F16.F32.PACK_AB R9, R109, R116 ;  /* 0x000000746d09723e */ /* 0x000fc400000000ff */
[----:B------:R-:W-:Y:S02]  /*de20*/  F2FP.F16.F32.PACK_AB R11, R111, R112 ;  /* 0x000000706f0b723e */ /* 0x000fe400000000ff */
        /* <DEDUP_REMOVED lines=32> */
[--C-:B------:R-:W-:Y:S01]  /*e030*/  FFMA.FTZ R8, R125, UR4, -R36.reuse ;  /* 0x000000047d087c23 */ /* 0x100fe20008010824 */
[----:B------:R-:W-:Y:S01]  /*e040*/  FFMA.FTZ R125, R124, UR4, -R31 ;  /* 0x000000047c7d7c23 */ /* 0x000fe2000801081f */
[----:B------:R-:W-:Y:S01]  /*e050*/  FFMA.FTZ R10, R107, UR4, -R36 ;  /* 0x000000046b0a7c23 */ /* 0x000fe20008010824 */
[----:B------:R-:W5:Y:S01]  /*e060*/  MUFU.EX2 R124, R131 ;  /* 0x00000083007c7308 */ /* 0x000f620000000800 */
[----:B------:R-:W-:-:S03]  /*e070*/  F2FP.F16.F32.PACK_AB R9, R132, R127 ;  /* 0x0000007f8409723e */ /* 0x000fc600000000ff */
[----:B------:R5:W-:Y:S04]  /*e080*/  MUFU.EX2 R107, R8 ;  /* 0x00000008006b7308 */ /* 0x000be80000000800 */
[----:B------:R-:W1:Y:S04]  /*e090*/  MUFU.EX2 R64, R10 ;  /* 0x0000000a00407308 */ /* 0x000e680000000800 */
[----:B------:R-:W3:Y:S01]  /*e0a0*/  MUFU.EX2 R125, R125 ;  /* 0x0000007d007d7308 */ /* 0x000ee20000000800 */
[----:B-----5:R-:W-:Y:S02]  /*e0b0*/  F2FP.F16.F32.PACK_AB R8, R124, R129 ;  /* 0x000000817c08723e */ /* 0x020fe400000000ff */
[----:B-1----:R-:W-:-:S02]  /*e0c0*/  F2FP.F16.F32.PACK_AB R11, R64, R107 ;  /* 0x0000006b400b723e */ /* 0x002fc400000000ff */
[----:B---3--:R-:W-:-:S07]  /*e0d0*/  F2FP.F16.F32.PACK_AB R10, R104, R125 ;  /* 0x0000007d680a723e */ /* 0x008fce00000000ff */
[C---:B------:R-:W-:Y:S08]  /*e0e0*/  HMMA.16816.F32 R72, R8.reuse, R16, R72 ;  /* 0x000000100848723c */ /* 0x040ff00000001848 */
[C---:B------:R-:W-:Y:S01]  /*e0f0*/  HMMA.16816.F32 R76, R8.reuse, R18, R76 ;  /* 0x00000012084c723c */ /* 0x040fe2000000184c */
[----:B------:R-:W1:Y:S07]  /*e100*/  LDSM.16.MT88.4 R16, [R149+0x9000] ;  /* 0x009000009510783b */ /* 0x000e6e0000004200 */
[C---:B------:R-:W-:Y:S08]  /*e110*/  HMMA.16816.F32 R80, R8.reuse, R12, R80 ;  /* 0x0000000c0850723c */ /* 0x040ff00000001850 */
[C---:B------:R-:W-:Y:S01]  /*e120*/  HMMA.16816.F32 R84, R8.reuse, R14, R84 ;  /* 0x0000000e0854723c */ /* 0x040fe20000001854 */
[----:B------:R-:W3:Y:S07]  /*e130*/  LDSM.16.MT88.4 R12, [R145+0x9000] ;  /* 0x00900000910c783b */ /* 0x000eee0000004200 */
[----:B----4-:R-:W-:Y:S01]  /*e140*/  HMMA.16816.F32 R68, R8, R26, R68 ;  /* 0x0000001a0844723c */ /* 0x010fe20000001844 */
[--C-:B------:R-:W-:Y:S01]  /*e150*/  FFMA.FTZ R26, R55, UR4, -R36.reuse ;  /* 0x00000004371a7c23 */ /* 0x100fe20008010824 */
[----:B------:R-:W-:Y:S01]  /*e160*/  FFMA.FTZ R27, R53, UR4, -R36 ;  /* 0x00000004351b7c23 */ /* 0x000fe20008010824 */
[--C-:B------:R-:W-:Y:S01]  /*e170*/  FFMA.FTZ R55, R52, UR4, -R31.reuse ;  /* 0x0000000434377c23 */ /* 0x100fe2000801081f */
[--C-:B------:R-:W-:Y:S01]  /*e180*/  FFMA.FTZ R53, R56, UR4, -R31.reuse ;  /* 0x0000000438357c23 */ /* 0x100fe2000801081f */
[----:B------:R-:W-:-:S02]  /*e190*/  FFMA.FTZ R52, R54, UR4, -R31 ;  /* 0x0000000436347c23 */ /* 0x000fc4000801081f */
[----:B------:R-:W-:Y:S01]  /*e1a0*/  MUFU.EX2 R26, R26 ;  /* 0x0000001a001a7308 */ /* 0x000fe20000000800 */
[C---:B--2---:R-:W-:Y:S03]  /*e1b0*/  HMMA.16816.F32 R92, R8.reuse, R20, R92 ;  /* 0x00000014085c723c */ /* 0x044fe6000000185c */
[----:B------:R-:W-:Y:S04]  /*e1c0*/  MUFU.EX2 R27, R27 ;  /* 0x0000001b001b7308 */ /* 0x000fe80000000800 */
[----:B------:R-:W-:Y:S01]  /*e1d0*/  MUFU.EX2 R53, R53 ;  /* 0x0000003500357308 */ /* 0x000fe20000000800 */
[C---:B------:R-:W-:Y:S01]  /*e1e0*/  HMMA.16816.F32 R88, R8.reuse, R22, R88 ;  /* 0x000000160858723c */ /* 0x040fe20000001858 */
[----:B------:R-:W2:Y:S02]  /*e1f0*/  LDSM.16.MT88.4 R20, [R144+0x9000] ;  /* 0x009000009014783b */ /* 0x000ea40000004200 */
[----:B------:R-:W4:Y:S04]  /*e200*/  MUFU.EX2 R54, R55 ;  /* 0x0000003700367308 */ /* 0x000f280000000800 */
[----:B------:R-:W-:Y:S01]  /*e210*/  MUFU.EX2 R52, R52 ;  /* 0x0000003400347308 */ /* 0x000fe20000000800 */
[----:B------:R-:W-:Y:S01]  /*e220*/  HMMA.16816.F32 R96, R8, R24, R96 ;  /* 0x000000180860723c */ /* 0x000fe20000001860 */
[--C-:B------:R-:W-:Y:S01]  /*e230*/  FFMA.FTZ R24, R51, UR4, -R36.reuse ;  /* 0x0000000433187c23 */ /* 0x100fe20008010824 */
[----:B------:R-:W-:Y:S01]  /*e240*/  FFMA.FTZ R25, R57, UR4, -R36 ;  /* 0x0000000439197c23 */ /* 0x000fe20008010824 */
[----:B------:R-:W-:-:S04]  /*e250*/  FFMA.FTZ R51, R58, UR4, -R31 ;  /* 0x000000043a337c23 */ /* 0x000fc8000801081f */
[----:B------:R-:W5:Y:S01]  /*e260*/  MUFU.EX2 R24, R24 ;  /* 0x0000001800187308 */ /* 0x000f620000000800 */
[----:B----4-:R-:W-:-:S03]  /*e270*/  F2FP.F16.F32.PACK_AB R8, R54, R53 ;  /* 0x000000353608723e */ /* 0x010fc600000000ff */
[----:B------:R-:W4:Y:S04]  /*e280*/  MUFU.EX2 R25, R25 ;  /* 0x0000001900197308 */ /* 0x000f280000000800 */
[----:B------:R-:W1:Y:S01]  /*e290*/  MUFU.EX2 R51, R51 ;  /* 0x0000003300337308 */ /* 0x000e620000000800 */
[----:B-----5:R-:W-:Y:S02]  /*e2a0*/  F2FP.F16.F32.PACK_AB R11, R27, R24 ;  /* 0x000000181b0b723e */ /* 0x020fe400000000ff */
[----:B----4-:R-:W-:Y:S02]  /*e2b0*/  F2FP.F16.F32.PACK_AB R9, R26, R25 ;  /* 0x000000191a09723e */ /* 0x010fe400000000ff */
[----:B-1----:R-:W-:-:S07]  /*e2c0*/  F2FP.F16.F32.PACK_AB R10, R51, R52 ;  /* 0x00000034330a723e */ /* 0x002fce00000000ff */
[C---:B------:R-:W-:Y:S08]  /*e2d0*/  HMMA.16816.F32 R96, R8.reuse, R16, R96 ;  /* 0x000000100860723c */ /* 0x040ff00000001860 */
[C---:B------:R-:W-:Y:S01]  /*e2e0*/  HMMA.16816.F32 R68, R8.reuse, R18, R68 ;  /* 0x000000120844723c */ /* 0x040fe20000001844 */
[----:B------:R-:W1:Y:S07]  /*e2f0*/  LDSM.16.MT88.4 R16, [R102+0x9000] ;  /* 0x009000006610783b */ /* 0x000e6e0000004200 */
[----:B---3--:R-:W-:Y:S01]  /*e300*/  HMMA.16816.F32 R72, R8, R12, R72 ;  /* 0x0000000c0848723c */ /* 0x008fe20000001848 */
[----:B------:R-:W-:Y:S01]  /*e310*/  FADD.FTZ R13, R39, R44 ;  /* 0x0000002c270d7221 */ /* 0x000fe20000010000 */
[--C-:B------:R-:W-:Y:S01]  /*e320*/  FFMA.FTZ R39, R33, UR4, -R36.reuse ;  /* 0x0000000421277c23 */ /* 0x100fe20008010824 */
[----:B------:R-:W-:Y:S01]  /*e330*/  FFMA.FTZ R36, R34, UR4, -R36 ;  /* 0x0000000422247c23 */ /* 0x000fe20008010824 */
[----:B------:R-:W3:Y:S01]  /*e340*/  MUFU.EX2 R33, R41 ;  /* 0x0000002900217308 */ /* 0x000ee20000000800 */
[----:B------:R-:W-:-:S03]  /*e350*/  FADD.FTZ R38, R38, R13 ;  /* 0x0000000d26267221 */ /* 0x000fc60000010000 */
[C---:B------:R-:W-:Y:S01]  /*e360*/  HMMA.16816.F32 R76, R8.reuse, R14, R76 ;  /* 0x0000000e084c723c */ /* 0x040fe2000000184c */
[----:B------:R-:W4:Y:S01]  /*e370*/  LDSM.16.MT88.4 R12, [R149+0x9800] ;  /* 0x00980000950c783b */ /* 0x000f220000004200 */
[----:B------:R-:W-:Y:S04]  /*e380*/  MUFU.EX2 R34, R39 ;  /* 0x0000002700227308 */ /* 0x000fe80000000800 */
[----:B------:R5:W3:Y:S02]  /*e390*/  MUFU.EX2 R29, R36 ;  /* 0x00000024001d7308 */ /* 0x000ae40000000800 */
[----:B--2---:R-:W-:Y:S01]  /*e3a0*/  HMMA.16816.F32 R80, R8, R20, R80 ;  /* 0x000000140850723c */ /* 0x004fe20000001850 */
[----:B------:R-:W-:Y:S02]  /*e3b0*/  FADD.FTZ R21, R3, R38 ;  /* 0x0000002603157221 */ /* 0x000fe40000010000 */
[----:B------:R-:W2:Y:S02]  /*e3c0*/  MUFU.EX2 R3, R40 ;  /* 0x0000002800037308 */ /* 0x000ea40000000800 */
[----:B------:R-:W-:-:S03]  /*e3d0*/  FADD.FTZ R66, R66, R21 ;  /* 0x0000001542427221 */ /* 0x000fc60000010000 */
[----:B------:R-:W-:Y:S01]  /*e3e0*/  HMMA.16816.F32 R84, R8, R22, R84 ;  /* 0x000000160854723c */ /* 0x000fe20000001854 */
[----:B------:R-:W4:Y:S01]  /*e3f0*/  LDSM.16.MT88.4 R20, [R145+0x9800] ;  /* 0x009800009114783b */ /* 0x000f220000004200 */
[----:B------:R-:W-:Y:S01]  /*e400*/  FADD.FTZ R65, R65, R66 ;  /* 0x0000004241417221 */ /* 0x000fe20000010000 */
[----:B-----5:R-:W-:-:S03]  /*e410*/  FADD.FTZ R36, R114, R115 ;  /* 0x0000007372247221 */ /* 0x020fc60000010000 */
        /* <DEDUP_REMOVED lines=9> */
[----:B------:R-:W1:Y:S01]  /*e4b0*/  LDSM.16.MT88.4 R16, [R144+0x9800] ;  /* 0x009800009010783b */ /* 0x000e620000004200 */
[----:B---3--:R-:W-:Y:S02]  /*e4c0*/  F2FP.F16.F32.PACK_AB R9, R33, R32 ;  /* 0x000000202109723e */ /* 0x008fe400000000ff */
[----:B------:R-:W-:Y:S01]  /*e4d0*/  F2FP.F16.F32.PACK_AB R11, R29, R34 ;  /* 0x000000221d0b723e */ /* 0x000fe200000000ff */
[----:B------:R-:W-:Y:S01]  /*e4e0*/  FADD.FTZ R30, R112, R109 ;  /* 0x0000006d701e7221 */ /* 0x000fe20000010000 */
[----:B--2---:R-:W-:-:S02]  /*e4f0*/  F2FP.F16.F32.PACK_AB R8, R4, R3 ;  /* 0x000000030408723e */ /* 0x004fc400000000ff */
[----:B------:R-:W-:Y:S01]  /*e500*/  F2FP.F16.F32.PACK_AB R10, R28, R5 ;  /* 0x000000051c0a723e */ /* 0x000fe200000000ff */
[----:B------:R-:W-:-:S04]  /*e510*/  FADD.FTZ R30, R111, R30 ;  /* 0x0000001e6f1e7221 */ /* 0x000fc80000010000 */
[----:B------:R-:W-:Y:S02]  /*e520*/  FADD.FTZ R117, R117, R30 ;  /* 0x0000001e75757221 */ /* 0x000fe40000010000 */
        /* <DEDUP_REMOVED lines=105> */
.L_x_5916:
[----:B------:R-:W-:Y:S01]  /*ebc0*/  UMOV UR8, URZ ;  /* 0x000000ff00087c82 */ /* 0x000fe20008000000 */
[----:B------:R-:W-:Y:S01]  /*ebd0*/  IMAD.SHL.U32 R3, R6, 0x80, RZ ;  /* 0x0000008006037824 */ /* 0x000fe200078e00ff */
[----:B------:R-:W-:-:S05]  /*ebe0*/  IADD3 R4, P0, PT, RZ, -UR8, RZ ;  /* 0x80000008ff047c10 */ /* 0x000fca000ff1e0ff */
[----:B------:R-:W-:-:S05]  /*ebf0*/  IMAD.X R3, RZ, RZ, ~R3, P0 ;  /* 0x000000ffff037224 */ /* 0x000fca00000e0e03 */
[----:B------:R-:W-:-:S04]  /*ec00*/  SHF.R.S64 R5, R4, 0x1f, R3 ;  /* 0x0000001f04057819 */ /* 0x000fc80000001003 */
[----:B------:R-:W-:-:S04]  /*ec10*/  IADD3 R162, P0, PT, R5, R162, RZ ;  /* 0x000000a205a27210 */ /* 0x000fc80007f1e0ff */
[----:B------:R-:W-:-:S09]  /*ec20*/  LEA.HI.X.SX32 R163, R3, R163, 0x1, P0 ;  /* 0x000000a303a37211 */ /* 0x000fd200000f0eff */
.L_x_5917:
[C---:B------:R-:W-:Y:S01]  /*ec30*/  IMAD.SHL.U32 R3, R6.reuse, 0x20, RZ ;  /* 0x0000002006037824 */ /* 0x040fe200078e00ff */
[----:B------:R-:W-:Y:S01]  /*ec40*/  SHF.L.U64.HI R6, R6, 0x5, R7 ;  /* 0x0000000506067819 */ /* 0x000fe20000010207 */
[----:B------:R-:W-:Y:S01]  /*ec50*/  @!PT LDS RZ, [RZ] ;  /* 0x00000000fffff984 */ /* 0x000fe20000000800 */
[----:B------:R-:W-:Y:S01]  /*ec60*/  @!PT LDS RZ, [RZ] ;  /* 0x00000000fffff984 */ /* 0x000fe20000000800 */
[----:B------:R-:W-:Y:S01]  /*ec70*/  @!PT LDS RZ, [RZ] ;  /* 0x00000000fffff984 */ /* 0x000fe20000000800 */
[----:B------:R-:W-:Y:S01]  /*ec80*/  LDGSTS.E.BYPASS.LTC128B.128 [R166+0x6000], desc[UR6][R162.64] ;  /* 0x06000000a2a67fae */ /* 0x000fe2000b981a06 */
[----:B------:R-:W-:Y:S02]  /*ec90*/  LOP3.LUT R63, R63, 0xfffffffd, RZ, 0xc0, !PT ;  /* 0xfffffffd3f3f7812 */ /* 0x000fe400078ec0ff */
        /* <DEDUP_REMOVED lines=14> */
[----:B------:R2:W-:Y:S02]  /*ed80*/  LDGSTS.E.BYPASS.LTC128B.128 [R166+0x8000], desc[UR6][R12.64] ;  /* 0x080000000ca67fae */ /* 0x0005e4000b981a06 */
[----:B------:R-:W-:Y:S01]  /*ed90*/  IADD3 R24, P0, PT, R18, R3, RZ ;  /* 0x0000000312187210 */ /* 0x000fe20007f1e0ff */
[----:B------:R-:W-:Y:S01]  /*eda0*/  IMAD.X R19, R17, 0x1, R6, P1 ;  /* 0x0000000111137824 */ /* 0x000fe200008e0606 */
[----:B------:R-:W-:Y:S01]  /*edb0*/  LDGSTS.E.BYPASS.LTC128B.128 [R166+0x8800], desc[UR6][R16.64] ;  /* 0x0880000010a67fae */ /* 0x000fe2000b981a06 */
[----:B------:R-:W-:-:S02]  /*edc0*/  IMAD.SHL.U32 R3, R156, 0x2, RZ ;  /* 0x000000029c037824 */ /* 0x000fc400078e00ff */
[----:B------:R-:W-:Y:S01]  /*edd0*/  IMAD.X R25, R19, 0x1, R6, P0 ;  /* 0x0000000113197824 */ /* 0x000fe200000e0606 */
[----:B------:R-:W-:Y:S04]  /*ede0*/  LDGSTS.E.BYPASS.LTC128B.128 [R166+0x9000], desc[UR6][R18.64] ;  /* 0x0900000012a67fae */ /* 0x000fe8000b981a06 */
[----:B------:R3:W-:Y:S04]  /*edf0*/  LDGSTS.E.BYPASS.LTC128B.128 [R166+0x9800], desc[UR6][R24.64] ;  /* 0x0980000018a67fae */ /* 0x0007e8000b981a06 */
[----:B------:R-:W-:Y:S04]  /*ee00*/  LDSM.16.M88.4 R44, [R154] ;  /* 0x000000009a2c783b */ /* 0x000fe80000000200 */
[----:B------:R-:W4:Y:S04]  /*ee10*/  LDSM.16.M88.4 R28, [R153+UR5+0x2000] ;  /* 0x00200005991c783b */ /* 0x000f280008000200 */
[----:B------:R-:W-:Y:S04]  /*ee20*/  LDSM.16.M88.4 R124, [R152] ;  /* 0x00000000987c783b */ /* 0x000fe80000000200 */
[----:B-1----:R-:W-:Y:S04]  /*ee30*/  LDSM.16.M88.4 R8, [R148+0x2000] ;  /* 0x002000009408783b */ /* 0x002fe80000000200 */
[----:B------:R-:W-:Y:S04]  /*ee40*/  LDSM.16.M88.4 R4, [R153+UR5+0x3800] ;  /* 0x003800059904783b */ /* 0x000fe80008000200 */
[----:B------:R-:W1:Y:S04]  /*ee50*/  LDSM.16.M88.4 R64, [R153+UR5+0x4800] ;  /* 0x004800059940783b */ /* 0x000e680008000200 */
[----:B------:R-:W5:Y:S04]  /*ee60*/  LDSM.16.M88.4 R52, [R153+UR5+0x5000] ;  /* 0x005000059934783b */ /* 0x000f680008000200 */
[----:B------:R-:W3:Y:S04]  /*ee70*/  LDSM.16.M88.4 R20, [R153+UR5+0x2800] ;  /* 0x002800059914783b */ /* 0x000ee80008000200 */
[----:B--2---:R-:W2:Y:S04]  /*ee80*/  LDSM.16.M88.4 R12, [R153+UR5+0x3000] ;  /* 0x00300005990c783b */ /* 0x004ea80008000200 */
[----:B------:R-:W2:Y:S04]  /*ee90*/  LDSM.16.M88.4 R108, [R153+UR5+0x4000] ;  /* 0x00400005996c783b */ /* 0x000ea80008000200 */
[----:B------:R-:W2:Y:S01]  /*eea0*/  LDSM.16.M88.4 R132, [R153+UR5+0x5800] ;  /* 0x005800059984783b */ /* 0x000ea20008000200 */
[C---:B----4-:R-:W-:Y:S03]  /*eeb0*/  HMMA.16816.F32 R32, R44.reuse, R28, RZ ;  /* 0x0000001c2c20723c */ /* 0x050fe600000018ff */
[----:B------:R-:W4:Y:S04]  /*eec0*/  LDSM.16.M88.4 R120, [R148+0x3800] ;  /* 0x003800009478783b */ /* 0x000f280000000200 */
[----:B------:R-:W4:Y:S01]  /*eed0*/  LDSM.16.M88.4 R40, [R148+0x4800] ;  /* 0x004800009428783b */ /* 0x000f220000000200 */
[C---:B------:R-:W-:Y:S03]  /*eee0*/  HMMA.16816.F32 R28, R44.reuse, R30, RZ ;  /* 0x0000001e2c1c723c */ /* 0x040fe600000018ff */
[----:B------:R-:W4:Y:S04]  /*eef0*/  LDSM.16.M88.4 R36, [R148+0x5000] ;  /* 0x005000009424783b */ /* 0x000f280000000200 */
[----:B------:R-:W4:Y:S01]  /*ef00*/  LDSM.16.M88.4 R128, [R148+0x3000] ;  /* 0x003000009480783b */ /* 0x000f220000000200 */
[----:B-1----:R-:W-:Y:S03]  /*ef10*/  HMMA.16816.F32 R104, R44, R64, RZ ;  /* 0x000000402c68723c */ /* 0x002fe600000018ff */
[----:B------:R-:W-:Y:S04]  /*ef20*/  LDSM.16.M88.4 R116, [R148+0x4000] ;  /* 0x004000009474783b */ /* 0x000fe80000000200 */
[----:B------:R-:W-:Y:S01]  /*ef30*/  LDSM.16.M88.4 R136, [R148+0x2800] ;  /* 0x002800009488783b */ /* 0x000fe20000000200 */
[C---:B------:R-:W-:Y:S03]  /*ef40*/  HMMA.16816.F32 R32, R124.reuse, R8, R32 ;  /* 0x000000087c20723c */ /* 0x040fe60000001820 */
[----:B------:R-:W0:Y:S05]  /*ef50*/  LDGDEPBAR ;  /* 0x00000000000079af */ /* 0x000e2a0000000000 */
[----:B------:R-:W-:Y:S08]  /*ef60*/  HMMA.16816.F32 R28, R124, R10, R28 ;  /* 0x0000000a7c1c723c */ /* 0x000ff0000000181c */
[C---:B------:R-:W-:Y:S08]  /*ef70*/  HMMA.16816.F32 R8, R44.reuse, R4, RZ ;  /* 0x000000042c08723c */ /* 0x040ff000000018ff */
[C---:B------:R-:W-:Y:S08]  /*ef80*/  HMMA.16816.F32 R4, R44.reuse, R6, RZ ;  /* 0x000000062c04723c */ /* 0x040ff000000018ff */
[C---:B-----5:R-:W-:Y:S08]  /*ef90*/  HMMA.16816.F32 R56, R44.reuse, R52, RZ ;  /* 0x000000342c38723c */ /* 0x060ff000000018ff */
[C---:B------:R-:W-:Y:S08]  /*efa0*/  HMMA.16816.F32 R64, R44.reuse, R66, RZ ;  /* 0x000000422c40723c */ /* 0x040ff000000018ff */
[C---:B------:R-:W-:Y:S08]  /*efb0*/  HMMA.16816.F32 R52, R44.reuse, R54, RZ ;  /* 0x000000362c34723c */ /* 0x040ff000000018ff */
[C---:B---3--:R-:W-:Y:S08]  /*efc0*/  HMMA.16816.F32 R24, R44.reuse, R20, RZ ;  /* 0x000000142c18723c */ /* 0x048ff000000018ff */
[C---:B--2---:R-:W-:Y:S08]  /*efd0*/  HMMA.16816.F32 R16, R44.reuse, R12, RZ ;  /* 0x0000000c2c10723c */ /* 0x044ff000000018ff */
[C---:B------:R-:W-:Y:S08]  /*efe0*/  HMMA.16816.F32 R112, R44.reuse, R108, RZ ;  /* 0x0000006c2c70723c */ /* 0x040ff000000018ff */
[C---:B------:R-:W-:Y:S08]  /*eff0*/  HMMA.16816.F32 R20, R44.reuse, R22, RZ ;  /* 0x000000162c14723c */ /* 0x040ff000000018ff */
[C---:B------:R-:W-:Y:S08]  /*f000*/  HMMA.16816.F32 R12, R44.reuse, R14, RZ ;  /* 0x0000000e2c0c723c */ /* 0x040ff000000018ff */
[C---:B------:R-:W-:Y:S08]  /*f010*/  HMMA.16816.F32 R108, R44.reuse, R110, RZ ;  /* 0x0000006e2c6c723c */ /* 0x040ff000000018ff */
[C---:B------:R-:W-:Y:S08]  /*f020*/  HMMA.16816.F32 R48, R44.reuse, R132, RZ ;  /* 0x000000842c30723c */ /* 0x040ff000000018ff */
[----:B------:R-:W-:Y:S01]  /*f030*/  HMMA.16816.F32 R44, R44, R134, RZ ;  /* 0x000000862c2c723c */ /* 0x000fe200000018ff */
[----:B------:R-:W-:Y:S07]  /*f040*/  LDSM.16.M88.4 R132, [R151] ;  /* 0x000000009784783b */ /* 0x000fee0000000200 */
[C---:B----4-:R-:W-:Y:S08]  /*f050*/  HMMA.16816.F32 R8, R124.reuse, R120, R8 ;  /* 0x000000787c08723c */ /* 0x050ff00000001808 */
[C---:B------:R-:W-:Y:S01]  /*f060*/  HMMA.16816.F32 R4, R124.reuse, R122, R4 ;  /* 0x0000007a7c04723c */ /* 0x040fe20000001804 */
        /* <DEDUP_REMOVED lines=16> */
[C---:B--2---:R-:W-:Y:S08]  /*f170*/  HMMA.16816.F32 R16, R132.reuse, R40, R16 ;  /* 0x000000288410723c */ /* 0x044ff00000001810 */
[C---:B------:R-:W-:Y:S01]  /*f180*/  HMMA.16816.F32 R12, R132.reuse, R42, R12 ;  /* 0x0000002a840c723c */ /* 0x040fe2000000180c */
[----:B------:R-:W-:Y:S07]  /*f190*/  LDSM.16.M88.4 R40, [R150] ;  /* 0x000000009628783b */ /* 0x000fee0000000200 */
[C---:B---3--:R-:W-:Y:S08]  /*f1a0*/  HMMA.16816.F32 R8, R132.reuse, R36, R8 ;  /* 0x000000248408723c */ /* 0x048ff00000001808 */
[----:B------:R-:W-:Y:S01]  /*f1b0*/  HMMA.16816.F32 R4, R132, R38, R4 ;  /* 0x000000268404723c */ /* 0x000fe20000001804 */
[----:B------:R-:W2:Y:S07]  /*f1c0*/  LDSM.16.M88.4 R36, [R146+0x2000] ;  /* 0x002000009224783b */ /* 0x000eae0000000200 */
[C---:B------:R-:W-:Y:S08]  /*f1d0*/  HMMA.16816.F32 R24, R124.reuse, R136, R24 ;  /* 0x000000887c18723c */ /* 0x040ff00000001818 */
[C---:B------:R-:W-:Y:S08]  /*f1e0*/  HMMA.16816.F32 R20, R124.reuse, R138, R20 ;  /* 0x0000008a7c14723c */ /* 0x040ff00000001814 */
        /* <DEDUP_REMOVED lines=10> */
[----:B--2---:R-:W-:Y:S01]  /*f290*/  HMMA.16816.F32 R32, R40, R36, R32 ;  /* 0x000000242820723c */ /* 0x004fe20000001820 */
[----:B------:R-:W-:-:S07]  /*f2a0*/  LOP3.LUT R36, R3, 0x6, RZ, 0xc0, !PT ;  /* 0x0000000603247812 */ /* 0x000fce00078ec0ff */
[----:B---3--:R-:W-:Y:S01]  /*f2b0*/  HMMA.16816.F32 R104, R132, R124, R104 ;  /* 0x0000007c8468723c */ /* 0x008fe20000001868 */
[----:B------:R-:W-:-:S04]  /*f2c0*/  IMAD R125, R61, 0x80, R36 ;  /* 0x000000803d7d7824 */ /* 0x000fc800078e0224 */
[C---:B------:R-:W-:Y:S02]  /*f2d0*/  VIADD R36, R125.reuse, 0xffffff09 ;  /* 0xffffff097d247836 */ /* 0x040fe40000000000 */
[C---:B------:R-:W-:Y:S01]  /*f2e0*/  VIADD R3, R125.reuse, 0xffffff00 ;  /* 0xffffff007d037836 */ /* 0x040fe20000000000 */
[C---:B------:R-:W-:Y:S01]  /*f2f0*/  HMMA.16816.F32 R28, R40.reuse, R38, R28 ;  /* 0x00000026281c723c */ /* 0x040fe2000000181c */
[----:B------:R-:W-:Y:S01]  /*f300*/  VIADD R37, R125, 0xffffff08 ;  /* 0xffffff087d257836 */ /* 0x000fe20000000000 */
[-C--:B------:R-:W-:Y:S02]  /*f310*/  ISETP.GE.AND P6, PT, R36, R60.reuse, PT ;  /* 0x0000003c2400720c */ /* 0x080fe40003fc6270 */
[CC--:B------:R-:W-:Y:S02]  /*f320*/  ISETP.GE.AND P2, PT, R3.reuse, R60.reuse, PT ;  /* 0x0000003c0300720c */ /* 0x0c0fe40003f46270 */
[-C--:B------:R-:W-:Y:S01]  /*f330*/  ISETP.GE.AND P0, PT, R3, R103.reuse, PT ;  /* 0x000000670300720c */ /* 0x080fe20003f06270 */
[C---:B------:R-:W-:Y:S01]  /*f340*/  VIADD R3, R125.reuse, 0xffffff01 ;  /* 0xffffff017d037836 */ /* 0x040fe20000000000 */
[----:B------:R-:W-:Y:S01]  /*f350*/  FSEL R220, R32, -INF , !P2 ;  /* 0xff80000020dc7808 */ /* 0x000fe20005000000 */
[----:B-1----:R-:W-:Y:S01]  /*f360*/  HMMA.16816.F32 R24, R40, R120, R24 ;  /* 0x000000782818723c */ /* 0x002fe20000001818 */
[----:B------:R-:W-:Y:S01]  /*f370*/  ISETP.GE.AND P2, PT, R36, R103, PT ;  /* 0x000000672400720c */ /* 0x000fe20003f46270 */
[----:B------:R-:W-:Y:S01]  /*f380*/  VIADD R32, R125, 0xffffff10 ;  /* 0xffffff107d207836 */ /* 0x000fe20000000000 */
[----:B------:R-:W-:-:S02]  /*f390*/  ISETP.GE.AND P4, PT, R37, R60, PT ;  /* 0x0000003c2500720c */ /* 0x000fc40003f86270 */
[-C--:B------:R-:W-:Y:S02]  /*f3a0*/  ISETP.GE.AND P5, PT, R37, R103.reuse, PT ;  /* 0x000000672500720c */ /* 0x080fe40003fa6270 */
[----:B------:R-:W-:Y:S01]  /*f3b0*/  @P6 LOP3.LUT R63, R63, 0x2, RZ, 0xfc, !PT ;  /* 0x000000023f3f6812 */ /* 0x000fe200078efcff */
[C---:B----4-:R-:W-:Y:S01]  /*f3c0*/  HMMA.16816.F32 R48, R132.reuse, R116, R48 ;  /* 0x000000748430723c */ /* 0x050fe20000001830 */
[----:B------:R-:W-:Y:S01]  /*f3d0*/  ISETP.GE.AND P1, PT, R3, R60, PT ;  /* 0x0000003c0300720c */ /* 0x000fe20003f26270 */
[----:B------:R-:W-:Y:S01]  /*f3e0*/  LDSM.16.M88.4 R36, [R146+0x3800] ;  /* 0x003800009224783b */ /* 0x000fe20000000200 */
[----:B------:R-:W-:Y:S02]  /*f3f0*/  LOP3.LUT R63, R63, 0xfffffffe, RZ, 0xc0, !PT ;  /* 0xfffffffe3f3f7812 */ /* 0x000fe400078ec0ff */
[----:B------:R-:W-:Y:S01]  /*f400*/  ISETP.GE.AND P3, PT, R3, R103, PT ;  /* 0x000000670300720c */ /* 0x000fe20003f66270 */
[----:B------:R-:W-:Y:S01]  /*f410*/  VIADD R3, R125, 0xffffff11 ;  /* 0xffffff117d037836 */ /* 0x000fe20000000000 */
[----:B------:R-:W-:Y:S01]  /*f420*/  @P2 LOP3.LUT R63, R63, 0x1, RZ, 0xfc, !PT ;  /* 0x000000013f3f2812 */ /* 0x000fe200078efcff */
[----:B------:R-:W-:Y:S01]  /*f430*/  HMMA.16816.F32 R44, R132, R118, R44 ;  /* 0x00000076842c723c */ /* 0x000fe2000000182c */
[----:B------:R-:W1:Y:S01]  /*f440*/  LDSM.16.M88.4 R116, [R146+0x3000] ;  /* 0x003000009274783b */ /* 0x000e620000000200 */
[----:B------:R-:W-:Y:S01]  /*f450*/  FSEL R224, R28, -INF , !P4 ;  /* 0xff8000001ce07808 */ /* 0x000fe20006000000 */
[----:B------:R-:W-:Y:S01]  /*f460*/  VIADD R28, R125, 0xffffff19 ;  /* 0xffffff197d1c7836 */ /* 0x000fe20000000000 */
[----:B------:R-:W-:-:S02]  /*f470*/  FSEL R120, R30, -INF , !P5 ;  /* 0xff8000001e787808 */ /* 0x000fc40006800000 */
[-C--:B------:R-:W-:Y:S02]  /*f480*/  ISETP.GE.AND P6, PT, R32, R60.reuse, PT ;  /* 0x0000003c2000720c */ /* 0x080fe40003fc6270 */
[----:B------:R-:W-:Y:S01]  /*f490*/  LOP3.LUT P5, RZ, R63, 0x1, RZ, 0xc0, !PT ;  /* 0x000000013fff7812 */ /* 0x000fe200078ac0ff */
[----:B------:R-:W-:Y:S01]  /*f4a0*/  HMMA.16816.F32 R20, R40, R122, R20 ;  /* 0x0000007a2814723c */ /* 0x000fe20000001814 */
[----:B------:R-:W-:Y:S02]  /*f4b0*/  FSEL R226, R33, -INF , !P1 ;  /* 0xff80000021e27808 */ /* 0x000fe40004800000 */
[C---:B------:R-:W-:Y:S02]  /*f4c0*/  ISETP.GE.AND P1, PT, R3.reuse, R60, PT ;  /* 0x0000003c0300720c */ /* 0x040fe40003f26270 */
[----:B------:R-:W-:Y:S01]  /*f4d0*/  ISETP.GE.AND P2, PT, R3, R103, PT ;  /* 0x000000670300720c */ /* 0x000fe20003f46270 */
[----:B------:R-:W-:Y:S01]  /*f4e0*/  VIADD R3, R125, 0xffffff18 ;  /* 0xffffff187d037836 */ /* 0x000fe20000000000 */
[----:B------:R-:W-:Y:S01]  /*f4f0*/  LOP3.LUT P4, RZ, R63, 0x2, RZ, 0xc0, !PT ;  /* 0x000000023fff7812 */ /* 0x000fe2000788c0ff */
[----:B------:R-:W-:Y:S01]  /*f500*/  HMMA.16816.F32 R112, R132, R128, R112 ;  /* 0x000000808470723c */ /* 0x000fe20000001870 */
[----:B------:R-:W-:-:S02]  /*f510*/  FSEL R222, R31, -INF , !P5 ;  /* 0xff8000001fde7808 */ /* 0x000fc40006800000 */
[----:B------:R-:W-:Y:S01]  /*f520*/  FSEL R212, R24, -INF , !P6 ;  /* 0xff80000018d47808 */ /* 0x000fe20007000000 */
[C---:B------:R-:W-:Y:S01]  /*f530*/  VIADD R24, R125.reuse, 0xffffff21 ;  /* 0xffffff217d187836 */ /* 0x040fe20000000000 */
[----:B------:R-:W-:Y:S02]  /*f540*/  FSEL R34, R34, -INF , !P0 ;  /* 0xff80000022227808 */ /* 0x000fe40004000000 */
[C---:B------:R-:W-:Y:S01]  /*f550*/  ISETP.GE.AND P5, PT, R28.reuse, R60, PT ;  /* 0x0000003c1c00720c */ /* 0x040fe20003fa6270 */
[----:B------:R-:W-:Y:S01]  /*f560*/  HMMA.16816.F32 R108, R132, R130, R108 ;  /* 0x00000082846c723c */ /* 0x000fe2000000186c */
[-C--:B------:R-:W-:Y:S01]  /*f570*/  ISETP.GE.AND P6, PT, R28, R103.reuse, PT ;  /* 0x000000671c00720c */ /* 0x080fe20003fc6270 */
[----:B------:R-:W-:Y:S01]  /*f580*/  VIADD R28, R125, 0xffffff20 ;  /* 0xffffff207d1c7836 */ /* 0x000fe20000000000 */
[----:B------:R-:W-:Y:S02]  /*f590*/  ISETP.GE.AND P0, PT, R32, R103, PT ;  /* 0x000000672000720c */ /* 0x000fe40003f06270 */
[----:B------:R-:W-:-:S02]  /*f5a0*/  FSEL R32, R35, -INF , !P3 ;  /* 0xff80000023207808 */ /* 0x000fc40005800000 */
[----:B------:R-:W-:Y:S01]  /*f5b0*/  FSEL R228, R29, -INF , !P4 ;  /* 0xff8000001de47808 */ /* 0x000fe20006000000 */
[----:B------:R-:W-:Y:S01]  /*f5c0*/  HMMA.16816.F32 R64, R132, R126, R64 ;  /* 0x0000007e8440723c */ /* 0x000fe20000001840 */
[CC--:B------:R-:W-:Y:S02]  /*f5d0*/  ISETP.GE.AND P3, PT, R3.reuse, R60.reuse, PT ;  /* 0x0000003c0300720c */ /* 0x0c0fe40003f66270 */
[----:B------:R-:W-:Y:S02]  /*f5e0*/  ISETP.GE.AND P4, PT, R3, R103, PT ;  /* 0x000000670300720c */ /* 0x000fe40003f86270 */
[----:B------:R-:W-:Y:S02]  /*f5f0*/  P2R R3, PR, RZ, 0x20 ;  /* 0x00000020ff037803 */ /* 0x000fe40000000000 */
[----:B------:R-:W-:Y:S01]  /*f600*/  FSEL R210, R26, -INF , !P0 ;  /* 0xff8000001ad27808 */ /* 0x000fe20004000000 */
[----:B-1----:R-:W-:Y:S01]  /*f610*/  HMMA.16816.F32 R16, R40, R116, R16 ;  /* 0x000000742810723c */ /* 0x002fe20000001810 */
[----:B------:R-:W-:-:S02]  /*f620*/  ISETP.GE.AND P5, PT, R28, R60, PT ;  /* 0x0000003c1c00720c */ /* 0x000fc40003fa6270 */
[----:B------:R-:W-:Y:S02]  /*f630*/  ISETP.GE.AND P0, PT, R28, R103, PT ;  /* 0x000000671c00720c */ /* 0x000fe40003f06270 */
[----:B------:R-:W1:Y:S01]  /*f640*/  LDSM.16.M88.4 R28, [R146+0x4000] ;  /* 0x00400000921c783b */ /* 0x000e620000000200 */
[----:B------:R-:W-:Y:S01]  /*f650*/  FSEL R214, R20, -INF , !P3 ;  /* 0xff80000014d67808 */ /* 0x000fe20005800000 */
[----:B------:R-:W-:Y:S01]  /*f660*/  VIADD R20, R125, 0xffffff28 ;  /* 0xffffff287d147836 */ /* 0x000fe20000000000 */
[----:B------:R-:W-:Y:S01]  /*f670*/  FSEL R208, R22, -INF , !P4 ;  /* 0xff80000016d07808 */ /* 0x000fe20006000000 */
[----:B------:R-:W-:Y:S01]  /*f680*/  HMMA.16816.F32 R12, R40, R118, R12 ;  /* 0x00000076280c723c */ /* 0x000fe2000000180c */
[----:B------:R-:W-:Y:S02]  /*f690*/  ISETP.NE.AND P4, PT, R3, RZ, PT ;  /* 0x000000ff0300720c */ /* 0x000fe40003f85270 */
[----:B------:R-:W-:Y:S02]  /*f6a0*/  FSEL R218, R25, -INF , !P1 ;  /* 0xff80000019da7808 */ /* 0x000fe40004800000 */
[----:B------:R-:W-:-:S02]  /*f6b0*/  FSEL R216, R21, -INF , !P4 ;  /* 0xff80000015d87808 */ /* 0x000fc40006000000 */
[----:B------:R-:W-:Y:S01]  /*f6c0*/  FSEL R206, R27, -INF , !P2 ;  /* 0xff8000001bce7808 */ /* 0x000fe20005000000 */
[C---:B------:R-:W-:Y:S01]  /*f6d0*/  HMMA.16816.F32 R8, R40.reuse, R36, R8 ;  /* 0x000000242808723c */ /* 0x040fe20000001808 */
[CC--:B------:R-:W-:Y:S02]  /*f6e0*/  ISETP.GE.AND P3, PT, R20.reuse, R60.reuse, PT ;  /* 0x0000003c1400720c */ /* 0x0c0fe40003f66270 */
[-C--:B------:R-:W-:Y:S01]  /*f6f0*/  ISETP.GE.AND P4, PT, R20, R103.reuse, PT ;  /* 0x000000671400720c */ /* 0x080fe20003f86270 */
[C---:B------:R-:W-:Y:S01]  /*f700*/  VIADD R20, R125.reuse, 0xffffff30 ;  /* 0xffffff307d147836 */ /* 0x040fe20000000000 */
[C---:B------:R-:W-:Y:S02]  /*f710*/  ISETP.GE.AND P1, PT, R24.reuse, R60, PT ;  /* 0x0000003c1800720c */ /* 0x040fe40003f26270 */
[----:B------:R-:W-:Y:S01]  /*f720*/  ISETP.GE.AND P2, PT, R24, R103, PT ;  /* 0x000000671800720c */ /* 0x000fe20003f46270 */
[C---:B------:R-:W-:Y:S01]  /*f730*/  VIADD R24, R125.reuse, 0xffffff29 ;  /* 0xffffff297d187836 */ /* 0x040fe20000000000 */
[----:B------:R-:W-:Y:S01]  /*f740*/  FSEL R196, R16, -INF , !P5 ;  /* 0xff80000010c47808 */ /* 0x000fe20006800000 */
[----:B------:R-:W-:Y:S01]  /*f750*/  HMMA.16816.F32 R4, R40, R38, R4 ;  /* 0x000000262804723c */ /* 0x000fe20000001804 */
[----:B------:R-:W-:Y:S01]  /*f760*/  FSEL R188, R18, -INF , !P0 ;  /* 0xff80000012bc7808 */ /* 0x000fe20004000000 */
[----:B------:R-:W-:Y:S01]  /*f770*/  VIADD R16, R125, 0xffffff31 ;  /* 0xffffff317d107836 */ /* 0x000fe20000000000 */
[----:B------:R-:W-:-:S02]  /*f780*/  FSEL R204, R23, -INF , !P6 ;  /* 0xff80000017cc7808 */ /* 0x000fc40007000000 */
[CC--:B------:R-:W-:Y:S02]  /*f790*/  ISETP.GE.AND P5, PT, R20.reuse, R60.reuse, PT ;  /* 0x0000003c1400720c */ /* 0x0c0fe40003fa6270 */
[----:B------:R-:W-:Y:S02]  /*f7a0*/  ISETP.GE.AND P0, PT, R20, R103, PT ;  /* 0x000000671400720c */ /* 0x000fe40003f06270 */
[----:B------:R-:W-:Y:S01]  /*f7b0*/  ISETP.GE.AND P6, PT, R24, R60, PT ;  /* 0x0000003c1800720c */ /* 0x000fe20003fc6270 */
[----:B------:R-:W2:Y:S01]  /*f7c0*/  LDSM.16.M88.4 R20, [R146+0x4800] ;  /* 0x004800009214783b */ /* 0x000ea20000000200 */
[----:B------:R-:W-:Y:S01]  /*f7d0*/  FSEL R200, R12, -INF , !P3 ;  /* 0xff8000000cc87808 */ /* 0x000fe20005800000 */
[----:B------:R-:W-:Y:S01]  /*f7e0*/  VIADD R12, R125, 0xffffff38 ;  /* 0xffffff387d0c7836 */ /* 0x000fe20000000000 */
[----:B------:R-:W-:Y:S02]  /*f7f0*/  P2R R3, PR, RZ, 0x40 ;  /* 0x00000040ff037803 */ /* 0x000fe40000000000 */
[----:B------:R-:W-:-:S02]  /*f800*/  FSEL R192, R14, -INF , !P4 ;  /* 0xff8000000ec07808 */ /* 0x000fc40006000000 */
[----:B------:R-:W-:Y:S01]  /*f810*/  ISETP.NE.AND P4, PT, R3, RZ, PT ;  /* 0x000000ff0300720c */ /* 0x000fe20003f85270 */
[C---:B-1----:R-:W-:Y:S01]  /*f820*/  HMMA.16816.F32 R112, R40.reuse, R28, R112 ;  /* 0x0000001c2870723c */ /* 0x042fe20000001870 */
[----:B------:R-:W-:Y:S02]  /*f830*/  FSEL R202, R17, -INF , !P1 ;  /* 0xff80000011ca7808 */ /* 0x000fe40004800000 */
[----:B------:R-:W-:Y:S02]  /*f840*/  FSEL R190, R19, -INF , !P2 ;  /* 0xff80000013be7808 */ /* 0x000fe40005000000 */
[C---:B------:R-:W-:Y:S02]  /*f850*/  ISETP.GE.AND P1, PT, R16.reuse, R60, PT ;  /* 0x0000003c1000720c */ /* 0x040fe40003f26270 */
[-C--:B------:R-:W-:Y:S01]  /*f860*/  ISETP.GE.AND P2, PT, R16, R103.reuse, PT ;  /* 0x000000671000720c */ /* 0x080fe20003f46270 */
[----:B------:R-:W-:Y:S01]  /*f870*/  VIADD R16, R125, 0xffffff39 ;  /* 0xffffff397d107836 */ /* 0x000fe20000000000 */
[----:B------:R-:W-:Y:S01]  /*f880*/  ISETP.GE.AND P6, PT, R24, R103, PT ;  /* 0x000000671800720c */ /* 0x000fe20003fc6270 */
[----:B------:R-:W-:Y:S01]  /*f890*/  HMMA.16816.F32 R108, R40, R30, R108 ;  /* 0x0000001e286c723c */ /* 0x000fe2000000186c */
[----:B------:R-:W-:-:S02]  /*f8a0*/  FSEL R198, R13, -INF , !P4 ;  /* 0xff8000000dc67808 */ /* 0x000fc40006000000 */
[----:B------:R-:W-:Y:S01]  /*f8b0*/  FSEL R180, R8, -INF , !P5 ;  /* 0xff80000008b47808 */ /* 0x000fe20006800000 */
[C---:B------:R-:W-:Y:S01]  /*f8c0*/  VIADD R8, R125.reuse, 0xffffff41 ;  /* 0xffffff417d087836 */ /* 0x040fe20000000000 */
        /* <DEDUP_REMOVED lines=8> */
[CC--:B------:R-:W-:Y:S02]  /*f950*/  ISETP.GE.AND P1, PT, R8.reuse, R60.reuse, PT ;  /* 0x0000003c0800720c */ /* 0x0c0fe40003f26270 */
[-C--:B------:R-:W-:Y:S01]  /*f960*/  ISETP.GE.AND P2, PT, R8, R103.reuse, PT ;  /* 0x000000670800720c */ /* 0x080fe20003f46270 */
[C---:B------:R-:W-:Y:S01]  /*f970*/  VIADD R8, R125.reuse, 0xffffff49 ;  /* 0xffffff497d087836 */ /* 0x040fe20000000000 */
[----:B------:R-:W-:Y:S01]  /*f980*/  ISETP.GE.AND P5, PT, R12, R60, PT ;  /* 0x0000003c0c00720c */ /* 0x000fe20003fa6270 */
[----:B--2---:R-:W-:Y:S01]  /*f990*/  HMMA.16816.F32 R104, R40, R20, R104 ;  /* 0x000000142868723c */ /* 0x004fe20000001868 */
[----:B------:R-:W-:Y:S02]  /*f9a0*/  P2R R3, PR, RZ, 0x40 ;  /* 0x00000040ff037803 */ /* 0x000fe40000000000 */
[----:B------:R-:W-:Y:S01]  /*f9b0*/  FSEL R182, R4, -INF , !P3 ;  /* 0xff80000004b67808 */ /* 0x000fe20005800000 */
[----:B------:R-:W-:Y:S01]  /*f9c0*/  VIADD R4, R125, 0xffffff48 ;  /* 0xffffff487d047836 */ /* 0x000fe20000000000 */
[----:B------:R-:W-:-:S02]  /*f9d0*/  ISETP.GE.AND P6, PT, R16, R103, PT ;  /* 0x000000671000720c */ /* 0x000fc40003fc6270 */
[----:B------:R-:W-:Y:S01]  /*f9e0*/  FSEL R132, R112, -INF , !P5 ;  /* 0xff80000070847808 */ /* 0x000fe20006800000 */
[----:B------:R-:W-:Y:S01]  /*f9f0*/  HMMA.16816.F32 R64, R40, R22, R64 ;  /* 0x000000162840723c */ /* 0x000fe20000001840 */
[----:B------:R-:W-:Y:S02]  /*fa00*/  ISETP.GE.AND P5, PT, R8, R103, PT ;  /* 0x000000670800720c */ /* 0x000fe40003fa6270 */
[----:B------:R-:W-:Y:S02]  /*fa10*/  FSEL R178, R7, -INF , !P6 ;  /* 0xff80000007b27808 */ /* 0x000fe40007000000 */
[-C--:B------:R-:W-:Y:S02]  /*fa20*/  ISETP.GE.AND P3, PT, R4, R60.reuse, PT ;  /* 0x0000003c0400720c */ /* 0x080fe40003f66270 */
[----:B------:R-:W-:Y:S02]  /*fa30*/  ISETP.GE.AND P6, PT, R8, R60, PT ;  /* 0x0000003c0800720c */ /* 0x000fe40003fc6270 */
[----:B------:R-:W-:-:S02]  /*fa40*/  FSEL R172, R10, -INF , !P0 ;  /* 0xff8000000aac7808 */ /* 0x000fc40004000000 */
[----:B------:R-:W-:Y:S02]  /*fa50*/  P2R R8, PR, RZ, 0x20 ;  /* 0x00000020ff087803 */ /* 0x000fe40000000000 */
[----:B------:R-:W-:Y:S02]  /*fa60*/  ISETP.GE.AND P0, PT, R12, R103, PT ;  /* 0x000000670c00720c */ /* 0x000fe40003f06270 */
[----:B------:R-:W1:Y:S01]  /*fa70*/  LDSM.16.M88.4 R12, [R146+0x5000] ;  /* 0x00500000920c783b */ /* 0x000e620000000200 */
[----:B------:R-:W-:Y:S02]  /*fa80*/  FSEL R136, R108, -INF , !P3 ;  /* 0xff8000006c887808 */ /* 0x000fe40005800000 */
[----:B------:R-:W-:Y:S01]  /*fa90*/  ISETP.NE.AND P3, PT, R8, RZ, PT ;  /* 0x000000ff0800720c */ /* 0x000fe20003f65270 */
[----:B------:R-:W-:Y:S01]  /*faa0*/  VIADD R8, R125, 0xffffff59 ;  /* 0xffffff597d087836 */ /* 0x000fe20000000000 */
[----:B------:R-:W-:Y:S02]  /*fab0*/  FSEL R176, R6, -INF , !P4 ;  /* 0xff80000006b07808 */ /* 0x000fe40006000000 */
[----:B------:R-:W-:-:S02]  /*fac0*/  FSEL R138, R111, -INF , !P3 ;  /* 0xff8000006f8a7808 */ /* 0x000fc40005800000 */
[----:B------:R-:W-:Y:S02]  /*fad0*/  ISETP.GE.AND P3, PT, R8, R60, PT ;  /* 0x0000003c0800720c */ /* 0x000fe40003f66270 */
[----:B------:R-:W-:Y:S01]  /*fae0*/  ISETP.NE.AND P4, PT, R3, RZ, PT ;  /* 0x000000ff0300720c */ /* 0x000fe20003f85270 */
[----:B------:R-:W-:Y:S01]  /*faf0*/  VIADD R3, R125, 0xffffff51 ;  /* 0xffffff517d037836 */ /* 0x000fe20000000000 */
[----:B------:R-:W-:Y:S02]  /*fb00*/  LOP3.LUT R63, R63, 0xfffffffb, RZ, 0xc0, !PT ;  /* 0xfffffffb3f3f7812 */ /* 0x000fe400078ec0ff */
[----:B------:R-:W-:Y:S02]  /*fb10*/  FSEL R184, R5, -INF , !P4 ;  /* 0xff80000005b87808 */ /* 0x000fe40006000000 */
[----:B------:R-:W-:Y:S01]  /*fb20*/  ISETP.GE.AND P4, PT, R4, R103, PT ;  /* 0x000000670400720c */ /* 0x000fe20003f86270 */
[----:B------:R-:W-:Y:S01]  /*fb30*/  VIADD R4, R125, 0xffffff50 ;  /* 0xffffff507d047836 */ /* 0x000fe20000000000 */
[----:B------:R-:W-:-:S02]  /*fb40*/  FSEL R140, R113, -INF , !P1 ;  /* 0xff800000718c7808 */ /* 0x000fc40004800000 */
[----:B------:R-:W-:Y:S02]  /*fb50*/  FSEL R130, R114, -INF , !P0 ;  /* 0xff80000072827808 */ /* 0x000fe40004000000 */
[----:B------:R-:W-:Y:S02]  /*fb60*/  @P3 LOP3.LUT R63, R63, 0x4, RZ, 0xfc, !PT ;  /* 0x000000043f3f3812 */ /* 0x000fe400078efcff */
[-C--:B------:R-:W-:Y:S01]  /*fb70*/  ISETP.GE.AND P3, PT, R8, R103.reuse, PT ;  /* 0x000000670800720c */ /* 0x080fe20003f66270 */
[----:B------:R-:W-:Y:S01]  /*fb80*/  VIADD R8, R125, 0xffffff60 ;  /* 0xffffff607d087836 */ /* 0x000fe20000000000 */
[----:B------:R-:W-:Y:S02]  /*fb90*/  ISETP.GE.AND P1, PT, R4, R103, PT ;  /* 0x000000670400720c */ /* 0x000fe40003f26270 */
[----:B------:R-:W-:Y:S02]  /*fba0*/  LOP3.LUT R63, R63, 0xfffffffd, RZ, 0xc0, !PT ;  /* 0xfffffffd3f3f7812 */ /* 0x000fe400078ec0ff */
[----:B------:R-:W-:-:S02]  /*fbb0*/  FSEL R62, R106, -INF , !P1 ;  /* 0xff8000006a3e7808 */ /* 0x000fc40004800000 */
[-C--:B------:R-:W-:Y:S02]  /*fbc0*/  ISETP.GE.AND P1, PT, R8, R60.reuse, PT ;  /* 0x0000003c0800720c */ /* 0x080fe40003f26270 */
[----:B------:R-:W-:Y:S02]  /*fbd0*/  FSEL R128, R115, -INF , !P2 ;  /* 0xff80000073807808 */ /* 0x000fe40005000000 */
[----:B------:R-:W-:Y:S02]  /*fbe0*/  ISETP.GE.AND P2, PT, R3, R60, PT ;  /* 0x0000003c0300720c */ /* 0x000fe40003f46270 */
[----:B------:R-:W-:Y:S01]  /*fbf0*/  @P3 LOP3.LUT R63, R63, 0x2, RZ, 0xfc, !PT ;  /* 0x000000023f3f3812 */ /* 0x000fe200078efcff */
[----:B-1----:R-:W-:Y:S01]  /*fc00*/  HMMA.16816.F32 R56, R40, R12, R56 ;  /* 0x0000000c2838723c */ /* 0x002fe20000001838 */
[----:B------:R-:W-:Y:S01]  /*fc10*/  ISETP.GE.AND P0, PT, R3, R103, PT ;  /* 0x000000670300720c */ /* 0x000fe20003f06270 */
[----:B------:R-:W-:Y:S01]  /*fc20*/  VIADD R3, R125, 0xffffff58 ;  /* 0xffffff587d037836 */ /* 0x000fe20000000000 */
[----:B------:R-:W-:-:S02]  /*fc30*/  LOP3.LUT R63, R63, 0xfffffffe, RZ, 0xc0, !PT ;  /* 0xfffffffe3f3f7812 */ /* 0x000fc400078ec0ff */
[----:B------:R-:W-:Y:S02]  /*fc40*/  ISETP.GE.AND P5, PT, R4, R60, PT ;  /* 0x0000003c0400720c */ /* 0x000fe40003fa6270 */
[----:B------:R-:W-:Y:S01]  /*fc50*/  FSEL R142, R109, -INF , !P6 ;  /* 0xff8000006d8e7808 */ /* 0x000fe20007000000 */
[----:B------:R-:W1:Y:S01]  /*fc60*/  LDSM.16.M88.4 R4, [R146+0x5800] ;  /* 0x005800009204783b */ /* 0x000e620000000200 */
[----:B------:R-:W-:Y:S01]  /*fc70*/  ISETP.GE.AND P6, PT, R3, R103, PT ;  /* 0x000000670300720c */ /* 0x000fe20003fc6270 */
[----:B------:R-:W-:Y:S01]  /*fc80*/  HMMA.16816.F32 R52, R40, R14, R52 ;  /* 0x0000000e2834723c */ /* 0x000fe20000001834 */
[----:B------:R-:W-:Y:S01]  /*fc90*/  FSEL R134, R110, -INF , !P4 ;  /* 0xff8000006e867808 */ /* 0x000fe20006000000 */
[----:B------:R-:W-:-:S04]  /*fca0*/  DEPBAR.LE SB0, 0x0 ;  /* 0x000080000000791a */ /* 0x000fc80000000000 */
[----:B------:R-:W-:Y:S02]  /*fcb0*/  @P1 LOP3.LUT R63, R63, 0x1, RZ, 0xfc, !PT ;  /* 0x000000013f3f1812 */ /* 0x000fe400078efcff */
        /* <DEDUP_REMOVED lines=8> */
[----:B------:R-:W-:Y:S02]  /*fd40*/  ISETP.GE.AND P6, PT, R8, R60, PT ;  /* 0x0000003c0800720c */ /* 0x000fe40003fc6270 */
[----:B------:R-:W-:Y:S02]  /*fd50*/  LOP3.LUT P4, RZ, R63, 0x1, RZ, 0xc0, !PT ;  /* 0x000000013fff7812 */ /* 0x000fe4000788c0ff */
[----:B------:R-:W-:Y:S02]  /*fd60*/  FSEL R107, R107, -INF , !P0 ;  /* 0xff8000006b6b7808 */ /* 0x000fe40004000000 */
[----:B------:R-:W-:-:S02]  /*fd70*/  FSEL R56, R56, -INF , !P4 ;  /* 0xff80000038387808 */ /* 0x000fc40006000000 */
[----:B------:R-:W-:Y:S02]  /*fd80*/  LOP3.LUT P0, RZ, R63, 0x4, RZ, 0xc0, !PT ;  /* 0x000000043fff7812 */ /* 0x000fe4000780c0ff */
[-C--:B------:R-:W-:Y:S01]  /*fd90*/  ISETP.GE.AND P4, PT, R8, R103.reuse, PT ;  /* 0x000000670800720c */ /* 0x080fe20003f86270 */
[----:B------:R-:W-:Y:S01]  /*fda0*/  VIADD R8, R125, 0xffffff70 ;  /* 0xffffff707d087836 */ /* 0x000fe20000000000 */
[----:B------:R-:W-:Y:S02]  /*fdb0*/  LOP3.LUT R63, R63, 0xfffffff7, RZ, 0xc0, !PT ;  /* 0xfffffff73f3f7812 */ /* 0x000fe400078ec0ff */
[-C--:B------:R-:W-:Y:S02]  /*fdc0*/  ISETP.GE.AND P3, PT, R9, R60.reuse, PT ;  /* 0x0000003c0900720c */ /* 0x080fe40003f66270 */
[----:B------:R-:W-:Y:S01]  /*fdd0*/  @P6 LOP3.LUT R63, R63, 0x8, RZ, 0xfc, !PT ;  /* 0x000000083f3f6812 */ /* 0x000fe200078efcff */
[C---:B-1----:R-:W-:Y:S01]  /*fde0*/  HMMA.16816.F32 R48, R40.reuse, R4, R48 ;  /* 0x000000042830723c */ /* 0x042fe20000001830 */
[----:B------:R-:W-:Y:S01]  /*fdf0*/  FSEL R57, R57, -INF , !P3 ;  /* 0xff80000039397808 */ /* 0x000fe20005800000 */
[----:B------:R-:W-:Y:S01]  /*fe00*/  VIADD R4, R125, 0xffffff71 ;  /* 0xffffff717d047836 */ /* 0x000fe20000000000 */
[----:B------:R-:W-:Y:S01]  /*fe10*/  LOP3.LUT R63, R63, 0xfffffffe, RZ, 0xc0, !PT ;  /* 0xfffffffe3f3f7812 */ /* 0x000fe200078ec0ff */
[----:B------:R-:W-:Y:S01]  /*fe20*/  BAR.SYNC.DEFER_BLOCKING 0x0 ;  /* 0x0000000000007b1d */ /* 0x000fe20000010000 */
[----:B------:R-:W-:Y:S01]  /*fe30*/  ISETP.GE.AND P1, PT, R9, R103, PT ;  /* 0x000000670900720c */ /* 0x000fe20003f26270 */
[----:B------:R-:W-:Y:S01]  /*fe40*/  VIADD R9, R125, 0xffffff68 ;  /* 0xffffff687d097836 */ /* 0x000fe20000000000 */
[----:B------:R-:W-:Y:S01]  /*fe50*/  @P4 LOP3.LUT R63, R63, 0x1, RZ, 0xfc, !PT ;  /* 0x000000013f3f4812 */ /* 0x000fe200078efcff */
[----:B------:R-:W-:Y:S01]  /*fe60*/  HMMA.16816.F32 R44, R40, R6, R44 ;  /* 0x00000006282c723c */ /* 0x000fe2000000182c */
[----:B------:R-:W-:-:S02]  /*fe70*/  ISETP.GE.AND P4, PT, R8, R60, PT ;  /* 0x0000003c0800720c */ /* 0x000fc40003f86270 */
[C---:B------:R-:W-:Y:S02]  /*fe80*/  LOP3.LUT P3, RZ, R63.reuse, 0x8, RZ, 0xc0, !PT ;  /* 0x000000083fff7812 */ /* 0x040fe4000786c0ff */
[----:B------:R-:W-:Y:S02]  /*fe90*/  LOP3.LUT R63, R63, 0xfffffffb, RZ, 0xc0, !PT ;  /* 0xfffffffb3f3f7812 */ /* 0x000fe400078ec0ff */
[----:B------:R-:W-:Y:S02]  /*fea0*/  FSEL R126, R65, -INF , !P0 ;  /* 0xff800000417e7808 */ /* 0x000fe40004000000 */
[----:B------:R-:W-:Y:S02]  /*feb0*/  FSEL R124, R105, -INF , !P2 ;  /* 0xff800000697c7808 */ /* 0x000fe40005000000 */
[C---:B------:R-:W-:Y:S02]  /*fec0*/  ISETP.GE.AND P0, PT, R9.reuse, R103, PT ;  /* 0x000000670900720c */ /* 0x040fe40003f06270 */
[----:B------:R-:W-:-:S02]  /*fed0*/  ISETP.GE.AND P2, PT, R9, R60, PT ;  /* 0x0000003c0900720c */ /* 0x000fc40003f46270 */
[----:B------:R-:W-:Y:S02]  /*fee0*/  @P4 LOP3.LUT R63, R63, 0x4, RZ, 0xfc, !PT ;  /* 0x000000043f3f4812 */ /* 0x000fe400078efcff */
[----:B------:R-:W-:Y:S02]  /*fef0*/  ISETP.GE.AND P4, PT, R4, R60, PT ;  /* 0x0000003c0400720c */ /* 0x000fe40003f86270 */
[----:B------:R-:W-:Y:S02]  /*ff00*/  FSEL R58, R58, -INF , !P5 ;  /* 0xff8000003a3a7808 */ /* 0x000fe40006800000 */
[----:B------:R-:W-:Y:S02]  /*ff10*/  FSEL R67, R54, -INF , !P0 ;  /* 0xff80000036437808 */ /* 0x000fe40004000000 */
[----:B------:R-:W-:Y:S02]  /*ff20*/  FSEL R59, R59, -INF , !P1 ;  /* 0xff8000003b3b7808 */ /* 0x000fe40004800000 */
[----:B------:R-:W-:-:S02]  /*ff30*/  FSEL R65, R52, -INF , !P2 ;  /* 0xff80000034417808 */ /* 0x000fc40005000000 */
[-C--:B------:R-:W-:Y:S01]  /*ff40*/  ISETP.GE.AND P5, PT, R4, R103.reuse, PT ;  /* 0x000000670400720c */ /* 0x080fe20003fa6270 */
[----:B------:R-:W-:Y:S01]  /*ff50*/  VIADD R4, R125, 0xffffff78 ;  /* 0xffffff787d047836 */ /* 0x000fe20000000000 */
[----:B------:R-:W-:Y:S01]  /*ff60*/  ISETP.GE.AND P0, PT, R61, 0x3, PT ;  /* 0x000000033d00780c */ /* 0x000fe20003f06270 */
[----:B------:R-:W-:Y:S01]  /*ff70*/  VIADD R125, R125, 0xffffff79 ;  /* 0xffffff797d7d7836 */ /* 0x000fe20000000000 */
[C---:B------:R-:W-:Y:S02]  /*ff80*/  LOP3.LUT P1, RZ, R63.reuse, 0x4, RZ, 0xc0, !PT ;  /* 0x000000043fff7812 */ /* 0x040fe4000782c0ff */
[C---:B------:R-:W-:Y:S02]  /*ff90*/  LOP3.LUT P2, RZ, R63.reuse, 0x1, RZ, 0xc0, !PT ;  /* 0x000000013fff7812 */ /* 0x040fe4000784c0ff */
[----:B------:R-:W-:Y:S02]  /*ffa0*/  LOP3.LUT R63, R63, 0xfffffffd, RZ, 0xc0, !PT ;  /* 0xfffffffd3f3f7812 */ /* 0x000fe400078ec0ff */
[----:B------:R-:W-:-:S02]  /*ffb0*/  ISETP.GE.AND P6, PT, R8, R103, PT ;  /* 0x000000670800720c */ /* 0x000fc40003fc6270 */
[----:B------:R-:W-:Y:S02]  /*ffc0*/  @P4 LOP3.LUT R63, R63, 0x2, RZ, 0xfc, !PT ;  /* 0x000000023f3f4812 */ /* 0x000fe400078efcff */
[----:B------:R-:W-:Y:S02]  /*ffd0*/  FSEL R104, R53, -INF , !P3 ;  /* 0xff80000035687808 */ /* 0x000fe40005800000 */
[-C--:B------:R-:W-:Y:S02]  /*ffe0*/  ISETP.GE.AND P4, PT, R4, R60.reuse, PT ;  /* 0x0000003c0400720c */ /* 0x080fe40003f86270 */
[----:B------:R-:W-:Y:S02]  /*fff0*/  ISETP.GE.AND P3, PT, R125, R60, PT ;  /* 0x0000003c7d00720c */ /* 0x000fe40003f66270 */
[----:B------:R-:W-:Y:S02]  /*10000*/  FSEL R60, R55, -INF , !P2 ;  /* 0xff800000373c7808 */ /* 0x000fe40005000000 */
[----:B------:R-:W-:-:S02]  /*10010*/  FSEL R105, R48, -INF , !P1 ;  /* 0xff80000030697808 */ /* 0x000fc40004800000 */
[-C--:B------:R-:W-:Y:S02]  /*10020*/  ISETP.GE.AND P2, PT, R4, R103.reuse, PT ;  /* 0x000000670400720c */ /* 0x080fe40003f46270 */
[----:B------:R-:W-:Y:S02]  /*10030*/  ISETP.GE.AND P1, PT, R125, R103, PT ;  /* 0x000000677d00720c */ /* 0x000fe40003f26270 */
[----:B------:R-:W-:Y:S02]  /*10040*/  FSEL R103, R50, -INF , !P6 ;  /* 0xff80000032677808 */ /* 0x000fe40007000000 */
[----:B------:R-:W-:Y:S02]  /*10050*/  LOP3.LUT P6, RZ, R63, 0x2, RZ, 0xc0, !PT ;  /* 0x000000023fff7812 */ /* 0x000fe400078cc0ff */
[----:B------:R-:W-:Y:S02]  /*10060*/  FSEL R108, R51, -INF , !P5 ;  /* 0xff800000336c7808 */ /* 0x000fe40006800000 */
        /* <DEDUP_REMOVED lines=69> */
.L_x_5919:
[----:B------:R-:W-:Y:S01]  /*104c0*/  UMOV UR8, URZ ;  /* 0x000000ff00087c82 */ /* 0x000fe20008000000 */
[----:B------:R-:W-:Y:S01]  /*104d0*/  IMAD.SHL.U32 R4, R100, 0x80, RZ ;  /* 0x0000008064047824 */ /* 0x000fe200078e00ff */
[----:B------:R-:W-:-:S05]  /*104e0*/  IADD3 R5, P0, PT, RZ, -UR8, RZ ;  /* 0x80000008ff057c10 */ /* 0x000fca000ff1e0ff */
[----:B------:R-:W-:-:S05]  /*104f0*/  IMAD.X R4, RZ, RZ, ~R4, P0 ;  /* 0x000000ffff047224 */ /* 0x000fca00000e0e04 */
[----:B------:R-:W-:-:S04]  /*10500*/  SHF.R.S64 R5, R5, 0x1f, R4 ;  /* 0x0000001f05057819 */ /* 0x000fc80000001004 */
[----:B------:R-:W-:-:S04]  /*10510*/  IADD3 R160, P0, PT, R5, R160, RZ ;  /* 0x000000a005a07210 */ /* 0x000fc80007f1e0ff */
[----:B------:R-:W-:-:S09]  /*10520*/  LEA.HI.X.SX32 R161, R4, R161, 0x1, P0 ;  /* 0x000000a104a17211 */ /* 0x000fd200000f0eff */
.L_x_5920:
        /* <DEDUP_REMOVED lines=28> */
.L_x_5918:
        /* <DEDUP_REMOVED lines=40> */
[----:B------:R-:W1:Y:S03]  /*10970*/  SHFL.BFLY PT, R4, R7, 0x2, 0x1f ;  /* 0x0c401f0007047f89 */ /* 0x000e6600000e0000 */
[----:B------:R-:W-:Y:S01]  /*10980*/  IADD3 R171, PT, PT, R61, -0x3, RZ ;  /* 0xfffffffd3dab7810 */ /* 0x000fe20007ffe0ff */
        /* <DEDUP_REMOVED lines=17> */
[----:B------:R-:W-:Y:S01]  /*10aa0*/  FFMA.FTZ R11, R120, UR4, -R111 ;  /* 0x00000004780b7c23 */ /* 0x000fe2000801086f */
[----:B------:R-:W-:Y:S01]  /*10ab0*/  FMUL.FTZ R120, R7, UR4 ;  /* 0x0000000407787c20 */ /* 0x000fe20008410000 */
[----:B------:R-:W-:Y:S01]  /*10ac0*/  FMUL.FTZ R0, R5, UR4 ;  /* 0x0000000405007c20 */ /* 0x000fe20008410000 */
[--C-:B------:R-:W-:Y:S01]  /*10ad0*/  FFMA.FTZ R116, R220, UR4, -R117.reuse ;  /* 0x00000004dc747c23 */ /* 0x100fe20008010875 */
[----:B------:R-:W1:Y:S01]  /*10ae0*/  LDSM.16.MT88.4 R4, [R145+0x6000] ;  /* 0x006000009104783b */ /* 0x000e620000004200 */
[--C-:B------:R-:W-:Y:S01]  /*10af0*/  FFMA.FTZ R115, R226, UR4, -R117.reuse ;  /* 0x00000004e2737c23 */ /* 0x100fe20008010875 */
[--C-:B------:R-:W-:Y:S01]  /*10b00*/  FFMA.FTZ R114, R224, UR4, -R117.reuse ;  /* 0x00000004e0727c23 */ /* 0x100fe20008010875 */
[----:B------:R-:W-:Y:S01]  /*10b10*/  FFMA.FTZ R113, R228, UR4, -R117 ;  /* 0x00000004e4717c23 */ /* 0x000fe20008010875 */
        /* <DEDUP_REMOVED lines=9> */
[----:B------:R-:W-:Y:S01]  /*10bb0*/  FFMA.FTZ R129, R66, UR4, -R111 ;  /* 0x0000000442817c23 */ /* 0x000fe2000801086f */
[--C-:B------:R-:W-:Y:S01]  /*10bc0*/  FFMA.FTZ R3, R3, UR4, -R117.reuse ;  /* 0x0000000403037c23 */ /* 0x100fe20008010875 */
[----:B------:R-:W-:Y:S01]  /*10bd0*/  MUFU.EX2 R114, R114 ;  /* 0x0000007200727308 */ /* 0x000fe20000000800 */
[----:B------:R-:W-:Y:S01]  /*10be0*/  FFMA.FTZ R127, R64, UR4, -R117 ;  /* 0x00000004407f7c23 */ /* 0x000fe20008010875 */
[--C-:B------:R-:W-:Y:S01]  /*10bf0*/  FFMA.FTZ R107, R107, UR4, -R111.reuse ;  /* 0x000000046b6b7c23 */ /* 0x100fe2000801086f */
[----:B------:R-:W-:Y:S01]  /*10c00*/  FFMA.FTZ R66, R122, UR4, -R111 ;  /* 0x000000047a427c23 */ /* 0x000fe2000801086f */
[----:B------:R-:W3:Y:S01]  /*10c10*/  MUFU.EX2 R113, R113 ;  /* 0x0000007100717308 */ /* 0x000ee20000000800 */
[--C-:B------:R-:W-:Y:S01]  /*10c20*/  FFMA.FTZ R126, R126, UR4, -R117.reuse ;  /* 0x000000047e7e7c23 */ /* 0x100fe20008010875 */
[--C-:B------:R-:W-:Y:S01]  /*10c30*/  FFMA.FTZ R56, R56, UR4, -R117.reuse ;  /* 0x0000000438387c23 */ /* 0x100fe20008010875 */
[--C-:B------:R-:W-:Y:S01]  /*10c40*/  FFMA.FTZ R57, R57, UR4, -R117.reuse ;  /* 0x0000000439397c23 */ /* 0x100fe20008010875 */
[----:B------:R-:W-:Y:S01]  /*10c50*/  MUFU.EX2 R101, R101 ;  /* 0x0000006500657308 */ /* 0x000fe20000000800 */
[--C-:B------:R-:W-:Y:S01]  /*10c60*/  FFMA.FTZ R65, R65, UR4, -R117.reuse ;  /* 0x0000000441417c23 */ /* 0x100fe20008010875 */
[----:B--2---:R-:W-:Y:S01]  /*10c70*/  F2FP.F16.F32.PACK_AB R8, R115, R116 ;  /* 0x000000747308723e */ /* 0x004fe200000000ff */
[----:B------:R-:W-:Y:S01]  /*10c80*/  FFMA.FTZ R110, R110, UR4, -R117 ;  /* 0x000000046e6e7c23 */ /* 0x000fe20008010875 */
[----:B------:R-:W2:Y:S01]  /*10c90*/  MUFU.EX2 R100, R100 ;  /* 0x0000006400647308 */ /* 0x000ea20000000800 */
[----:B------:R-:W-:-:S03]  /*10ca0*/  FFMA.FTZ R63, R63, UR4, -R111 ;  /* 0x000000043f3f7c23 */ /* 0x000fc6000801086f */
        /* <DEDUP_REMOVED lines=43> */
[C---:B-1----:R-:W-:Y:S01]  /*10f60*/  HMMA.16816.F32 R24, R8.reuse, R4, R24 ;  /* 0x000000040818723c */ /* 0x042fe20000001818 */
[----:B------:R-:W-:Y:S01]  /*10f70*/  MUFU.EX2 R68, R68 ;  /* 0x0000004400447308 */ /* 0x000fe20000000800 */
[-C--:B------:R-:W-:Y:S01]  /*10f80*/  FMUL.FTZ R36, R92, R120.reuse ;  /* 0x000000785c247220 */ /* 0x080fe20000410000 */
[----:B------:R-:W-:Y:S01]  /*10f90*/  FMUL.FTZ R37, R93, R120 ;  /* 0x000000785d257220 */ /* 0x000fe20000410000 */
[-C--:B------:R-:W-:Y:S01]  /*10fa0*/  FMUL.FTZ R38, R94, R0.reuse ;  /* 0x000000005e267220 */ /* 0x080fe20000410000 */
[----:B------:R-:W1:Y:S01]  /*10fb0*/  MUFU.EX2 R69, R69 ;  /* 0x0000004500457308 */ /* 0x000e620000000800 */
        /* <DEDUP_REMOVED lines=8> */
[--C-:B------:R-:W-:Y:S01]  /*11040*/  FFMA.FTZ R83, R202, UR4, -R117.reuse ;  /* 0x00000004ca537c23 */ /* 0x100fe20008010875 */
[--C-:B------:R-:W-:Y:S01]  /*11050*/  FFMA.FTZ R82, R198, UR4, -R117.reuse ;  /* 0x00000004c6527c23 */ /* 0x100fe20008010875 */
[C---:B------:R-:W-:Y:S01]  /*11060*/  HMMA.16816.F32 R4, R8.reuse, R6, R76 ;  /* 0x000000060804723c */ /* 0x040fe2000000184c */
[----:B------:R-:W-:Y:S01]  /*11070*/  MUFU.EX2 R75, R75 ;  /* 0x0000004b004b7308 */ /* 0x000fe20000000800 */
[--C-:B------:R-:W-:Y:S01]  /*11080*/  FFMA.FTZ R76, R196, UR4, -R117.reuse ;  /* 0x00000004c44c7c23 */ /* 0x100fe20008010875 */
[----:B------:R-:W-:Y:S01]  /*11090*/  FFMA.FTZ R79, R200, UR4, -R117 ;  /* 0x00000004c84f7c23 */ /* 0x000fe20008010875 */
[--C-:B------:R-:W-:Y:S01]  /*110a0*/  FFMA.FTZ R78, R188, UR4, -R111.reuse ;  /* 0x00000004bc4e7c23 */ /* 0x100fe2000801086f */
[----:B------:R-:W2:Y:S01]  /*110b0*/  MUFU.EX2 R74, R74 ;  /* 0x0000004a004a7308 */ /* 0x000ea20000000800 */
[--C-:B------:R-:W-:Y:S01]  /*110c0*/  FFMA.FTZ R77, R190, UR4, -R111.reuse ;  /* 0x00000004be4d7c23 */ /* 0x100fe2000801086f */
[--C-:B------:R-:W-:Y:S01]  /*110d0*/  FFMA.FTZ R81, R192, UR4, -R111.reuse ;  /* 0x00000004c0517c23 */ /* 0x100fe2000801086f */
[C---:B------:R-:W-:Y:S01]  /*110e0*/  HMMA.16816.F32 R16, R8.reuse, R18, R84 ;  /* 0x000000120810723c */ /* 0x040fe20000001854 */
[----:B------:R-:W-:Y:S01]  /*110f0*/  MUFU.EX2 R73, R73 ;  /* 0x0000004900497308 */ /* 0x000fe20000000800 */
[----:B------:R-:W-:Y:S01]  /*11100*/  FFMA.FTZ R80, R194, UR4, -R111 ;  /* 0x00000004c2507c23 */ /* 0x000fe2000801086f */
[----:B------:R-:W-:Y:S01]  /*11110*/  FFMA.FTZ R85, R186, UR4, -R117 ;  /* 0x00000004ba557c23 */ /* 0x000fe20008010875 */
        /* <DEDUP_REMOVED lines=8> */
[----:B------:R-:W-:Y:S01]  /*111a0*/  FFMA.FTZ R84, R124, UR4, -R117 ;  /* 0x000000047c547c23 */ /* 0x000fe20008010875 */
[----:B------:R-:W4:Y:S01]  /*111b0*/  MUFU.EX2 R83, R83 ;  /* 0x0000005300537308 */ /* 0x000f220000000800 */
[----:B------:R-:W-:Y:S01]  /*111c0*/  FFMA.FTZ R124, R62, UR4, -R111 ;  /* 0x000000043e7c7c23 */ /* 0x000fe2000801086f */
[----:B------:R-:W-:Y:S01]  /*111d0*/  FFMA.FTZ R86, R104, UR4, -R117 ;  /* 0x0000000468567c23 */ /* 0x000fe20008010875 */
[----:B------:R-:W-:Y:S01]  /*111e0*/  HMMA.16816.F32 R88, R8, R30, R88 ;  /* 0x0000001e0858723c */ /* 0x000fe20000001858 */
[----:B-1----:R-:W-:Y:S01]  /*111f0*/  F2FP.F16.F32.PACK_AB R8, R69, R68 ;  /* 0x000000444508723e */ /* 0x002fe200000000ff */
[----:B------:R-:W-:Y:S01]  /*11200*/  LDSM.16.MT88.4 R28, [R102+0x7000] ;  /* 0x00700000661c783b */ /* 0x000fe20000004200 */
[----:B--2---:R-:W-:Y:S01]  /*11210*/  F2FP.F16.F32.PACK_AB R9, R74, R75 ;  /* 0x0000004b4a09723e */ /* 0x004fe200000000ff */
[----:B------:R-:W-:Y:S01]  /*11220*/  MUFU.EX2 R79, R79 ;  /* 0x0000004f004f7308 */ /* 0x000fe20000000800 */
[----:B------:R-:W-:Y:S01]  /*11230*/  F2FP.F16.F32.PACK_AB R10, R70, R71 ;  /* 0x00000047460a723e */ /* 0x000fe200000000ff */
[--C-:B------:R-:W-:Y:S01]  /*11240*/  FFMA.FTZ R104, R58, UR4, -R111.reuse ;  /* 0x000000043a687c23 */ /* 0x100fe2000801086f */
[----:B---3--:R-:W-:Y:S01]  /*11250*/  F2FP.F16.F32.PACK_AB R11, R72, R73 ;  /* 0x00000049480b723e */ /* 0x008fe200000000ff */
[----:B------:R-:W-:Y:S01]  /*11260*/  MUFU.EX2 R82, R82 ;  /* 0x0000005200527308 */ /* 0x000fe20000000800 */
[----:B------:R-:W-:Y:S01]  /*11270*/  FFMA.FTZ R96, R67, UR4, -R111 ;  /* 0x0000000443607c23 */ /* 0x000fe2000801086f */
[----:B------:R-:W-:Y:S01]  /*11280*/  FFMA.FTZ R116, R175, R120, R116 ;  /* 0x00000078af747223 */ /* 0x000fe20000010074 */
[----:B------:R-:W-:Y:S01]  /*11290*/  FFMA.FTZ R101, R174, R0, R101 ;  /* 0x00000000ae657223 */ /* 0x000fe20000010065 */
[----:B------:R-:W-:Y:S01]  /*112a0*/  MUFU.EX2 R78, R78 ;  /* 0x0000004e004e7308 */ /* 0x000fe20000000800 */
[----:B------:R-:W-:Y:S01]  /*112b0*/  FFMA.FTZ R0, R112, UR4, -R117 ;  /* 0x0000000470007c23 */ /* 0x000fe20008010875 */
        /* <DEDUP_REMOVED lines=37> */
[----:B------:R2:W-:Y:S04]  /*11510*/  MUFU.EX2 R64, R84 ;  /* 0x0000005400407308 */ /* 0x0005e80000000800 */
[----:B------:R-:W-:Y:S02]  /*11520*/  MUFU.EX2 R127, R127 ;  /* 0x0000007f007f7308 */ /* 0x000fe40000000800 */
[----:B------:R-:W-:Y:S01]  /*11530*/  HMMA.16816.F32 R88, R8, R42, R88 ;  /* 0x0000002a0858723c */ /* 0x000fe20000001858 */
[----:B----4-:R-:W-:Y:S01]  /*11540*/  F2FP.F16.F32.PACK_AB R8, R83, R76 ;  /* 0x0000004c5308723e */ /* 0x010fe200000000ff */
[----:B------:R-:W4:Y:S01]  /*11550*/  LDSM.16.MT88.4 R40, [R145+0x7800] ;  /* 0x007800009128783b */ /* 0x000f220000004200 */
[----:B-1----:R-:W-:Y:S01]  /*11560*/  F2FP.F16.F32.PACK_AB R9, R77, R78 ;  /* 0x0000004e4d09723e */ /* 0x002fe200000000ff */
[----:B------:R-:W-:Y:S01]  /*11570*/  MUFU.EX2 R62, R126 ;  /* 0x0000007e003e7308 */ /* 0x000fe20000000800 */
[----:B------:R-:W-:Y:S01]  /*11580*/  F2FP.F16.F32.PACK_AB R10, R82, R79 ;  /* 0x0000004f520a723e */ /* 0x000fe200000000ff */
[----:B------:R-:W-:Y:S01]  /*11590*/  FADD.FTZ R76, R76, R71 ;  /* 0x000000474c4c7221 */ /* 0x000fe20000010000 */
[----:B---3--:R-:W-:Y:S01]  /*115a0*/  F2FP.F16.F32.PACK_AB R11, R80, R81 ;  /* 0x00000051500b723e */ /* 0x008fe200000000ff */
[----:B------:R-:W-:Y:S01]  /*115b0*/  MUFU.EX2 R124, R124 ;  /* 0x0000007c007c7308 */ /* 0x000fe20000000800 */
[--C-:B--2---:R-:W-:Y:S01]  /*115c0*/  FFMA.FTZ R84, R59, UR4, -R111.reuse ;  /* 0x000000043b547c23 */ /* 0x104fe2000801086f */
[----:B------:R-:W-:Y:S01]  /*115d0*/  FFMA.FTZ R59, R60, UR4, -R111 ;  /* 0x000000043c3b7c23 */ /* 0x000fe2000801086f */
[----:B------:R-:W-:Y:S01]  /*115e0*/  FADD.FTZ R76, R83, R76 ;  /* 0x0000004c534c7221 */ /* 0x000fe20000010000 */
[----:B------:R-:W-:Y:S02]  /*115f0*/  MUFU.EX2 R107, R107 ;  /* 0x0000006b006b7308 */ /* 0x000fe40000000800 */
[C---:B------:R-:W-:Y:S02]  /*11600*/  HMMA.16816.F32 R24, R8.reuse, R48, R24 ;  /* 0x000000300818723c */ /* 0x040fe40000001818 */
[----:B------:R-:W-:Y:S04]  /*11610*/  MUFU.EX2 R129, R129 ;  /* 0x0000008100817308 */ /* 0x000fe80000000800 */
[----:B------:R-:W-:Y:S02]  /*11620*/  MUFU.EX2 R66, R66 ;  /* 0x0000004200427308 */ /* 0x000fe40000000800 */
[C---:B------:R-:W-:Y:S01]  /*11630*/  HMMA.16816.F32 R4, R8.reuse, R50, R4 ;  /* 0x000000320804723c */ /* 0x040fe20000001804 */
[----:B------:R-:W-:Y:S01]  /*11640*/  LDSM.16.MT88.4 R48, [R144+0x7800] ;  /* 0x007800009030783b */ /* 0x000fe20000004200 */
[----:B------:R-:W-:Y:S04]  /*11650*/  MUFU.EX2 R56, R56 ;  /* 0x0000003800387308 */ /* 0x000fe80000000800 */
[----:B------:R-:W-:Y:S02]  /*11660*/  MUFU.EX2 R57, R57 ;  /* 0x0000003900397308 */ /* 0x000fe40000000800 */
[C---:B-----5:R-:W-:Y:S02]  /*11670*/  HMMA.16816.F32 R32, R8.reuse, R44, R32 ;  /* 0x0000002c0820723c */ /* 0x060fe40000001820 */
        /* <DEDUP_REMOVED lines=12> */
[----:B------:R-:W-:Y:S01]  /*11740*/  FFMA.FTZ R54, R180, UR4, -R117 ;  /* 0x00000004b4367c23 */ /* 0x000fe20008010875 */
[----:B------:R-:W-:Y:S01]  /*11750*/  FFMA.FTZ R55, R178, UR4, -R111 ;  /* 0x00000004b2377c23 */ /* 0x000fe2000801086f */
[----:B------:R-:W2:Y:S04]  /*11760*/  MUFU.EX2 R53, R53 ;  /* 0x0000003500357308 */ /* 0x000ea80000000800 */
[----:B------:R-:W3:Y:S01]  /*11770*/  MUFU.EX2 R54, R54 ;  /* 0x0000003600367308 */ /* 0x000ee20000000800 */
[----:B------:R-:W-:Y:S01]  /*11780*/  HMMA.16816.F32 R36, R8, R28, R36 ;  /* 0x0000001c0824723c */ /* 0x000fe20000001824 */
[----:B------:R-:W-:-:S02]  /*11790*/  F2FP.F16.F32.PACK_AB R29, R92, R87 ;  /* 0x000000575c1d723e */ /* 0x000fc400000000ff */
[----:B------:R-:W5:Y:S04]  /*117a0*/  MUFU.EX2 R55, R55 ;  /* 0x0000003700377308 */ /* 0x000f680000000800 */
[----:B------:R-:W-:Y:S01]  /*117b0*/  MUFU.EX2 R59, R59 ;  /* 0x0000003b003b7308 */ /* 0x000fe20000000800 */
[----:B------:R-:W-:Y:S01]  /*117c0*/  HMMA.16816.F32 R88, R8, R30, R88 ;  /* 0x0000001e0858723c */ /* 0x000fe20000001858 */
[----:B------:R-:W1:Y:S01]  /*117d0*/  LDSM.16.MT88.4 R8, [R102+0x7800] ;  /* 0x007800006608783b */ /* 0x000e620000004200 */
[----:B--2---:R-:W-:Y:S01]  /*117e0*/  F2FP.F16.F32.PACK_AB R30, R53, R52 ;  /* 0x00000034351e723e */ /* 0x004fe200000000ff */
[----:B------:R-:W-:Y:S01]  /*117f0*/  MUFU.EX2 R0, R0 ;  /* 0x0000000000007308 */ /* 0x000fe20000000800 */
[----:B---3--:R-:W-:-:S03]  /*11800*/  F2FP.F16.F32.PACK_AB R28, R85, R54 ;  /* 0x00000036551c723e */ /* 0x008fc600000000ff */
[----:B------:R-:W-:Y:S01]  /*11810*/  MUFU.EX2 R2, R110 ;  /* 0x0000006e00027308 */ /* 0x000fe20000000800 */
[----:B-----5:R-:W-:-:S03]  /*11820*/  F2FP.F16.F32.PACK_AB R31, R55, R94 ;  /* 0x0000005e371f723e */ /* 0x020fc600000000ff */
[----:B------:R-:W-:Y:S04]  /*11830*/  MUFU.EX2 R175, R175 ;  /* 0x000000af00af7308 */ /* 0x000fe80000000800 */
[C---:B----4-:R-:W-:Y:S08]  /*11840*/  HMMA.16816.F32 R24, R28.reuse, R40, R24 ;  /* 0x000000281c18723c */ /* 0x050ff00000001818 */
[C---:B------:R-:W-:Y:S01]  /*11850*/  HMMA.16816.F32 R4, R28.reuse, R42, R4 ;  /* 0x0000002a1c04723c */ /* 0x040fe20000001804 */
[----:B------:R-:W2:Y:S07]  /*11860*/  LDSM.16.MT88.4 R40, [R149+0x8000] ;  /* 0x008000009528783b */ /* 0x000eae0000004200 */
[----:B-1----:R-:W-:Y:S01]  /*11870*/  HMMA.16816.F32 R12, R28, R44, R12 ;  /* 0x0000002c1c0c723c */ /* 0x002fe2000000180c */
[--C-:B------:R-:W-:Y:S01]  /*11880*/  FFMA.FTZ R44, R132, UR4, -R117.reuse ;  /* 0x00000004842c7c23 */ /* 0x100fe20008010875 */
[----:B------:R-:W-:-:S03]  /*11890*/  FFMA.FTZ R132, R136, UR4, -R117 ;  /* 0x0000000488847c23 */ /* 0x000fc60008010875 */
[----:B------:R1:W3:Y:S03]  /*118a0*/  MUFU.EX2 R140, R44 ;  /* 0x0000002c008c7308 */ /* 0x0002e60000000800 */
[C---:B------:R-:W-:Y:S01]  /*118b0*/  HMMA.16816.F32 R32, R28.reuse, R48, R32 ;  /* 0x000000301c20723c */ /* 0x040fe20000001820 */
[----:B------:R-:W4:Y:S07]  /*118c0*/  MUFU.EX2 R132, R132 ;  /* 0x0000008400847308 */ /* 0x000f2e0000000800 */
[C---:B------:R-:W-:Y:S01]  /*118d0*/  HMMA.16816.F32 R16, R28.reuse, R50, R16 ;  /* 0x000000321c10723c */ /* 0x040fe20000001810 */
[----:B------:R-:W5:Y:S07]  /*118e0*/  LDSM.16.MT88.4 R48, [R144+0x8000] ;  /* 0x008000009030783b */ /* 0x000f6e0000004200 */
[C---:B------:R-:W-:Y:S01]  /*118f0*/  HMMA.16816.F32 R20, R28.reuse, R46, R20 ;  /* 0x0000002e1c14723c */ /* 0x040fe20000001814 */
[----:B-1----:R-:W1:Y:S07]  /*11900*/  LDSM.16.MT88.4 R44, [R145+0x8000] ;  /* 0x00800000912c783b */ /* 0x002e6e0000004200 */
[----:B------:R-:W-:Y:S01]  /*11910*/  HMMA.16816.F32 R36, R28, R8, R36 ;  /* 0x000000081c24723c */ /* 0x000fe20000001824 */
[----:B---3--:R-:W-:-:S02]  /*11920*/  F2FP.F16.F32.PACK_AB R8, R95, R140 ;  /* 0x0000008c5f08723e */ /* 0x008fc400000000ff */
[----:B------:R-:W-:-:S05]  /*11930*/  F2FP.F16.F32.PACK_AB R9, R123, R130 ;  /* 0x000000827b09723e */ /* 0x000fca00000000ff */
[----:B------:R-:W-:Y:S01]  /*11940*/  HMMA.16816.F32 R88, R28, R10, R88 ;  /* 0x0000000a1c58723c */ /* 0x000fe20000001858 */
[----:B------:R-:W3:Y:S01]  /*11950*/  LDSM.16.MT88.4 R28, [R102+0x8000] ;  /* 0x00800000661c783b */ /* 0x000ee20000004200 */
[----:B----4-:R-:W-:Y:S02]  /*11960*/  F2FP.F16.F32.PACK_AB R10, R93, R132 ;  /* 0x000000845d0a723e */ /* 0x010fe400000000ff */
[----:B------:R-:W-:-:S07]  /*11970*/  F2FP.F16.F32.PACK_AB R11, R128, R125 ;  /* 0x0000007d800b723e */ /* 0x000fce00000000ff */
[C---:B--2---:R-:W-:Y:S08]  /*11980*/  HMMA.16816.F32 R12, R8.reuse, R40, R12 ;  /* 0x00000028080c723c */ /* 0x044ff0000000180c */
[C---:B------:R-:W-:Y:S01]  /*11990*/  HMMA.16816.F32 R20, R8.reuse, R42, R20 ;  /* 0x0000002a0814723c */ /* 0x040fe20000001814 */
[----:B------:R-:W2:Y:S07]  /*119a0*/  LDSM.16.MT88.4 R40, [R149+0x8800] ;  /* 0x008800009528783b */ /* 0x000eae0000004200 */
[C---:B-----5:R-:W-:Y:S08]  /*119b0*/  HMMA.16816.F32 R32, R8.reuse, R48, R32 ;  /* 0x000000300820723c */ /* 0x060ff00000001820 */
[C---:B------:R-:W-:Y:S01]  /*119c0*/  HMMA.16816.F32 R16, R8.reuse, R50, R16 ;  /* 0x000000320810723c */ /* 0x040fe20000001810 */
[----:B------:R-:W4:Y:S07]  /*119d0*/  LDSM.16.MT88.4 R48, [R144+0x8800] ;  /* 0x008800009030783b */ /* 0x000f2e0000004200 */
[C---:B-1----:R-:W-:Y:S08]  /*119e0*/  HMMA.16816.F32 R24, R8.reuse, R44, R24 ;  /* 0x0000002c0818723c */ /* 0x042ff00000001818 */
[C---:B------:R-:W-:Y:S01]  /*119f0*/  HMMA.16816.F32 R4, R8.reuse, R46, R4 ;  /* 0x0000002e0804723c */ /* 0x040fe20000001804 */
[----:B------:R-:W1:Y:S07]  /*11a00*/  LDSM.16.MT88.4 R44, [R145+0x8800] ;  /* 0x00880000912c783b */ /* 0x000e6e0000004200 */
        /* <DEDUP_REMOVED lines=26> */
[----:B----4-:R-:W-:Y:S01]  /*11bb0*/  HMMA.16816.F32 R32, R8, R48, R32 ;  /* 0x000000300820723c */ /* 0x010fe20000001820 */
[----:B------:R-:W-:Y:S01]  /*11bc0*/  FADD.FTZ R48, R78, R73 ;  /* 0x000000494e307221 */ /* 0x000fe20000010000 */
[----:B------:R-:W-:-:S03]  /*11bd0*/  FADD.FTZ R49, R79, R76 ;  /* 0x0000004c4f317221 */ /* 0x000fc60000010000 */
[----:B------:R-:W-:Y:S01]  /*11be0*/  FADD.FTZ R48, R77, R48 ;  /* 0x000000304d307221 */ /* 0x000fe20000010000 */
[----:B------:R-:W-:Y:S01]  /*11bf0*/  FADD.FTZ R49, R82, R49 ;  /* 0x0000003152317221 */ /* 0x000fe20000010000 */
[----:B------:R-:W4:Y:S01]  /*11c00*/  LDSM.16.MT88.4 R76, [R145+0x9800] ;  /* 0x00980000914c783b */ /* 0x000f220000004200 */
[----:B-1----:R-:W-:Y:S01]  /*11c10*/  HMMA.16816.F32 R24, R8, R44, R24 ;  /* 0x0000002c0818723c */ /* 0x002fe20000001818 */
[----:B------:R-:W-:Y:S01]  /*11c20*/  FFMA.FTZ R45, R105, UR4, -R117 ;  /* 0x00000004692d7c23 */ /* 0x000fe20008010875 */
[----:B------:R-:W-:Y:S01]  /*11c30*/  FFMA.FTZ R44, R108, UR4, -R111 ;  /* 0x000000046c2c7c23 */ /* 0x000fe2000801086f */
[----:B------:R-:W-:Y:S01]  /*11c40*/  FADD.FTZ R81, R81, R48 ;  /* 0x0000003051517221 */ /* 0x000fe20000010000 */
[----:B------:R-:W-:-:S03]  /*11c50*/  FADD.FTZ R54, R54, R49 ;  /* 0x0000003136367221 */ /* 0x000fc60000010000 */
[----:B------:R-:W1:Y:S01]  /*11c60*/  MUFU.EX2 R45, R45 ;  /* 0x0000002d002d7308 */ /* 0x000e620000000800 */
[C---:B------:R-:W-:Y:S01]  /*11c70*/  HMMA.16816.F32 R4, R8.reuse, R46, R4 ;  /* 0x0000002e0804723c */ /* 0x040fe20000001804 */
[--C-:B------:R-:W-:Y:S01]  /*11c80*/  FFMA.FTZ R47, R103, UR4, -R111.reuse ;  /* 0x00000004672f7c23 */ /* 0x100fe2000801086f */
[----:B------:R-:W-:Y:S01]  /*11c90*/  FFMA.FTZ R46, R106, UR4, -R111 ;  /* 0x000000046a2e7c23 */ /* 0x000fe2000801086f */
[----:B------:R-:W-:Y:S01]  /*11ca0*/  MUFU.EX2 R44, R44 ;  /* 0x0000002c002c7308 */ /* 0x000fe20000000800 */
[----:B------:R-:W-:Y:S01]  /*11cb0*/  FADD.FTZ R80, R80, R81 ;  /* 0x0000005150507221 */ /* 0x000fe20000010000 */
[----:B------:R-:W-:Y:S02]  /*11cc0*/  FADD.FTZ R49, R85, R54 ;  /* 0x0000003655317221 */ /* 0x000fe40000010000 */
[----:B------:R-:W5:Y:S01]  /*11cd0*/  MUFU.EX2 R47, R47 ;  /* 0x0000002f002f7308 */ /* 0x000f620000000800 */
[----:B---3--:R-:W-:Y:S01]  /*11ce0*/  HMMA.16816.F32 R36, R8, R28, R36 ;  /* 0x0000001c0824723c */ /* 0x008fe20000001824 */
[----:B------:R-:W-:-:S02]  /*11cf0*/  FADD.FTZ R52, R52, R49 ;  /* 0x0000003134347221 */ /* 0x000fc40000010000 */
[----:B------:R-:W-:Y:S02]  /*11d00*/  MUFU.EX2 R46, R46 ;  /* 0x0000002e002e7308 */ /* 0x000fe40000000800 */
[----:B------:R-:W-:Y:S02]  /*11d10*/  FADD.FTZ R53, R53, R52 ;  /* 0x0000003435357221 */ /* 0x000fe40000010000 */
[----:B------:R-:W3:Y:S01]  /*11d20*/  MUFU.EX2 R29, R63 ;  /* 0x0000003f001d7308 */ /* 0x000ee20000000800 */
[----:B------:R-:W-:Y:S01]  /*11d30*/  HMMA.16816.F32 R88, R8, R30, R88 ;  /* 0x0000001e0858723c */ /* 0x000fe20000001858 */
[----:B------:R-:W-:Y:S01]  /*11d40*/  FADD.FTZ R31, R87, R80 ;  /* 0x00000050571f7221 */ /* 0x000fe20000010000 */
[----:B------:R-:W-:Y:S01]  /*11d50*/  FADD.FTZ R140, R140, R53 ;  /* 0x000000358c8c7221 */ /* 0x000fe20000010000 */
[----:B------:R-:W4:Y:S02]  /*11d60*/  LDSM.16.MT88.4 R84, [R144+0x9800] ;  /* 0x009800009054783b */ /* 0x000f240000004200 */
[----:B------:R-:W-:Y:S01]  /*11d70*/  FADD.FTZ R31, R92, R31 ;  /* 0x0000001f5c1f7221 */ /* 0x000fe20000010000 */
[----:B------:R-:W-:-:S02]  /*11d80*/  FADD.FTZ R95, R95, R140 ;  /* 0x0000008c5f5f7221 */ /* 0x000fc40000010000 */
[----:B------:R-:W-:Y:S01]  /*11d90*/  HMMA.16816.F32 R16, R8, R50, R16 ;  /* 0x000000320810723c */ /* 0x000fe20000001810 */
[----:B------:R-:W-:Y:S01]  /*11da0*/  FADD.FTZ R94, R94, R31 ;  /* 0x0000001f5e5e7221 */ /* 0x000fe20000010000 */
[----:B-1----:R-:W-:Y:S01]  /*11db0*/  F2FP.F16.F32.PACK_AB R8, R0, R45 ;  /* 0x0000002d0008723e */ /* 0x002fe200000000ff */
[----:B------:R-:W-:Y:S01]  /*11dc0*/  FADD.FTZ R132, R132, R95 ;  /* 0x0000005f84847221 */ /* 0x000fe20000010000 */
[----:B-----5:R-:W-:Y:S01]  /*11dd0*/  F2FP.F16.F32.PACK_AB R9, R44, R47 ;  /* 0x0000002f2c09723e */ /* 0x020fe200000000ff */
[----:B------:R-:W-:Y:S01]  /*11de0*/  FADD.FTZ R55, R55, R94 ;  /* 0x0000005e37377221 */ /* 0x000fe20000010000 */
[----:B------:R-:W-:Y:S01]  /*11df0*/  F2FP.F16.F32.PACK_AB R10, R175, R2 ;  /* 0x00000002af0a723e */ /* 0x000fe200000000ff */
[----:B------:R-:W-:Y:S01]  /*11e00*/  FADD.FTZ R132, R93, R132 ;  /* 0x000000845d847221 */ /* 0x000fe20000010000 */
[----:B---3--:R-:W-:Y:S01]  /*11e10*/  F2FP.F16.F32.PACK_AB R11, R29, R46 ;  /* 0x0000002e1d0b723e */ /* 0x008fe200000000ff */
[----:B------:R-:W-:Y:S02]  /*11e20*/  FADD.FTZ R130, R130, R55 ;  /* 0x0000003782827221 */ /* 0x000fe40000010000 */
[----:B------:R-:W-:-:S02]  /*11e30*/  FADD.FTZ R3, R3, R132 ;  /* 0x0000008403037221 */ /* 0x000fc40000010000 */
[----:B------:R-:W-:Y:S02]  /*11e40*/  FADD.FTZ R130, R123, R130 ;  /* 0x000000827b827221 */ /* 0x000fe40000010000 */
[----:B--2---:R-:W-:Y:S01]  /*11e50*/  HMMA.16816.F32 R96, R8, R40, R12 ;  /* 0x000000280860723c */ /* 0x004fe2000000180c */
        /* <DEDUP_REMOVED lines=28> */
[----:B------:R-:W-:Y:S01]  /*12020*/  FADD.FTZ R175, R175, R2 ;  /* 0x00000002afaf7221 */ /* 0x000fe20000010000 */
[----:B------:R-:W-:-:S02]  /*12030*/  MOV R2, R119 ;  /* 0x0000007700027202 */ /* 0x000fc40000000f00 */
[----:B------:R-:W-:Y:S02]  /*12040*/  FADD.FTZ R47, R44, R47 ;  /* 0x0000002f2c2f7221 */ /* 0x000fe40000010000 */
[----:B-1----:R-:W-:Y:S02]  /*12050*/  HMMA.16816.F32 R92, R8, R12, R36 ;  /* 0x0000000c085c723c */ /* 0x002fe40000001824 */
[----:B------:R-:W-:-:S04]  /*12060*/  FADD.FTZ R46, R46, R47 ;  /* 0x0000002f2e2e7221 */ /* 0x000fc80000010000 */
[----:B------:R-:W-:Y:S02]  /*12070*/  FADD.FTZ R174, R29, R46 ;  /* 0x0000002e1dae7221 */ /* 0x000fe40000010000 */
[----:B------:R-:W-:-:S15]  /*12080*/  HMMA.16816.F32 R88, R8, R14, R88 ;  /* 0x0000000e0858723c */ /* 0x000fde0000001858 */
[----:B------:R-:W-:-:S05]  /*12090*/  NOP ;  /* 0x0000000000007918 */ /* 0x000fca0000000000 */
.L_x_5915:
        /* <DEDUP_REMOVED lines=12> */
[----:B------:R-:W-:-:S04]  /*12160*/  @!P4 IADD3 R170, P0, PT, RZ, -R170, RZ ;  /* 0x800000aaffaac210 */ /* 0x000fc80007f1e0ff */
[----:B------:R-:W-:-:S09]  /*12170*/  P2R R173, PR, RZ, 0x1 ;  /* 0x00000001ffad7803 */ /* 0x000fd20000000000 */
.L_x_5925:
[----:B------:R-:W4:Y:S01]  /*12180*/  @!P4 LDC R8, c[0x0][0x3c0] ;  /* 0x0000f000ff08cb82 */ /* 0x000f220000000800 */
[----:B------:R-:W-:Y:S07]  /*12190*/  DEPBAR.LE SB0, 0x0 ;  /* 0x000080000000791a */ /* 0x000fee0000000000 */
[----:B------:R-:W-:Y:S01]  /*121a0*/  BAR.SYNC.DEFER_BLOCKING 0x0 ;  /* 0x0000000000007b1d */ /* 0x000fe20000010000 */
[----:B------:R-:W-:Y:S01]  /*121b0*/  ISETP.NE.AND P0, PT, R173, RZ, PT ;  /* 0x000000ffad00720c */ /* 0x000fe20003f05270 */
[----:B------:R-:W-:Y:S02]  /*121c0*/  IMAD.MOV.U32 R2, RZ, RZ, R162 ;  /* 0x000000ffff027224 */ /* 0x000fe400078e00a2 */
        /* <DEDUP_REMOVED lines=69> */
.L_x_5922:
[C---:B------:R-:W-:Y:S01]  /*12620*/  IMAD.SHL.U32 R9, R8.reuse, 0x20, RZ ;  /* 0x0000002008097824 */ /* 0x040fe200078e00ff */
[----:B----4-:R-:W-:Y:S01]  /*12630*/  SHF.L.U64.HI R8, R8, 0x5, R11 ;  /* 0x0000000508087819 */ /* 0x010fe2000001020b */
[----:B------:R-:W-:Y:S01]  /*12640*/  @!PT LDS RZ, [RZ] ;  /* 0x00000000fffff984 */ /* 0x000fe20000000800 */
[----:B------:R-:W-:Y:S01]  /*12650*/  @!PT LDS RZ, [RZ] ;  /* 0x00000000fffff984 */ /* 0x000fe20000000800 */
[----:B------:R-:W-:Y:S01]  /*12660*/  @!PT LDS RZ, [RZ] ;  /* 0x00000000fffff984 */ /* 0x000fe20000000800 */
[----:B------:R-:W-:Y:S03]  /*12670*/  LDGSTS.E.BYPASS.LTC128B.128 [R166+0x6000], desc[UR6][R162.64] ;  /* 0x06000000a2a67fae */ /* 0x000fe6000b981a06 */
        /* <DEDUP_REMOVED lines=8> */
[----:B------:R-:W-:Y:S01]  /*12700*/  LDGSTS.E.BYPASS.LTC128B.128 [R166+0x7000], desc[UR6][R18.64] ;  /* 0x0700000012a67fae */ /* 0x000fe2000b981a06 */
[-C--:B------:R-:W-:Y:S01]  /*12710*/  IADD3 R12, P0, PT, R14, R9.reuse, RZ ;  /* 0x000000090e0c7210 */ /* 0x080fe20007f1e0ff */
[--C-:B------:R-:W-:Y:S03]  /*12720*/  IMAD.X R15, R17, 0x1, R8.reuse, P1 ;  /* 0x00000001110f7824 */ /* 0x100fe600008e0608 */
[----:B------:R-:W-:Y:S01]  /*12730*/  LDGSTS.E.BYPASS.LTC128B.128 [R166+0x7800], desc[UR6][R16.64] ;  /* 0x0780000010a67fae */ /* 0x000fe2000b981a06 */
[-C--:B------:R-:W-:Y:S01]  /*12740*/  IADD3 R20, P1, PT, R12, R9.reuse, RZ ;  /* 0x000000090c147210 */ /* 0x080fe20007f3e0ff */
[--C-:B------:R-:W-:Y:S03]  /*12750*/  IMAD.X R13, R15, 0x1, R8.reuse, P0 ;  /* 0x000000010f0d7824 */ /* 0x100fe600000e0608 */
[----:B------:R-:W-:Y:S01]  /*12760*/  LDGSTS.E.BYPASS.LTC128B.128 [R166+0x8000], desc[UR6][R14.64] ;  /* 0x080000000ea67fae */ /* 0x000fe2000b981a06 */
[----:B------:R-:W-:Y:S01]  /*12770*/  IADD3 R22, P0, PT, R20, R9, RZ ;  /* 0x0000000914167210 */ /* 0x000fe20007f1e0ff */
[--C-:B------:R-:W-:Y:S03]  /*12780*/  IMAD.X R21, R13, 0x1, R8.reuse, P1 ;  /* 0x000000010d157824 */ /* 0x100fe600008e0608 */
[----:B------:R5:W-:Y:S01]  /*12790*/  LDGSTS.E.BYPASS.LTC128B.128 [R166+0x8800], desc[UR6][R12.64] ;  /* 0x088000000ca67fae */ /* 0x000be2000b981a06 */
[----:B------:R-:W-:Y:S04]  /*127a0*/  IMAD.X R23, R21, 0x1, R8, P0 ;  /* 0x0000000115177824 */ /* 0x000fe800000e0608 */
[----:B------:R-:W-:Y:S01]  /*127b0*/  LDGSTS.E.BYPASS.LTC128B.128 [R166+0x9000], desc[UR6][R20.64] ;  /* 0x0900000014a67fae */ /* 0x000fe2000b981a06 */
[----:B------:R-:W-:Y:S04]  /*127c0*/  ISETP.NE.AND P0, PT, R171, 0x1, PT ;  /* 0x00000001ab00780c */ /* 0x000fe80003f05270 */
[----:B------:R1:W-:Y:S05]  /*127d0*/  LDGSTS.E.BYPASS.LTC128B.128 [R166+0x9800], desc[UR6][R22.64] ;  /* 0x0980000016a67fae */ /* 0x0003ea000b981a06 */
[----:B------:R-:W-:Y:S05]  /*127e0*/  LDSM.16.M88.4 R104, [R154] ;  /* 0x000000009a68783b */ /* 0x000fea0000000200 */
[----:B------:R-:W2:Y:S05]  /*127f0*/  LDSM.16.M88.4 R108, [R153+UR5+0x2000] ;  /* 0x00200005996c783b */ /* 0x000eaa0008000200 */
[----:B------:R-:W5:Y:S05]  /*12800*/  LDSM.16.M88.4 R112, [R153+UR5+0x2800] ;  /* 0x002800059970783b */ /* 0x000f6a0008000200 */
[----:B------:R-:W1:Y:S05]  /*12810*/  LDSM.16.M88.4 R116, [R153+UR5+0x3000] ;  /* 0x003000059974783b */ /* 0x000e6a0008000200 */
[----:B------:R-:W0:Y:S05]  /*12820*/  LDGDEPBAR ;  /* 0x00000000000079af */ /* 0x000e2a0000000000 */
[----:B------:R-:W3:Y:S05]  /*12830*/  LDSM.16.M88.4 R120, [R153+UR5+0x3800] ;  /* 0x003800059978783b */ /* 0x000eea0008000200 */
[----:B------:R-:W3:Y:S05]  /*12840*/  LDSM.16.M88.4 R124, [R153+UR5+0x4000] ;  /* 0x00400005997c783b */ /* 0x000eea0008000200 */
[----:B------:R-:W3:Y:S05]  /*12850*/  LDSM.16.M88.4 R128, [R153+UR5+0x4800] ;  /* 0x004800059980783b */ /* 0x000eea0008000200 */
[----:B------:R-:W3:Y:S05]  /*12860*/  LDSM.16.M88.4 R132, [R153+UR5+0x5000] ;  /* 0x005000059984783b */ /* 0x000eea0008000200 */
[----:B------:R-:W3:Y:S01]  /*12870*/  LDSM.16.M88.4 R136, [R153+UR5+0x5800] ;  /* 0x005800059988783b */ /* 0x000ee20008000200 */
[C---:B--2---:R-:W-:Y:S04]  /*12880*/  HMMA.16816.F32 R4, R104.reuse, R108, RZ ;  /* 0x0000006c6804723c */ /* 0x044fe800000018ff */
[----:B------:R-:W-:Y:S04]  /*12890*/  LDSM.16.M88.4 R140, [R152] ;  /* 0x00000000988c783b */ /* 0x000fe80000000200 */
[C---:B----4-:R-:W-:Y:S01]  /*128a0*/  HMMA.16816.F32 R8, R104.reuse, R110, RZ ;  /* 0x0000006e6808723c */ /* 0x050fe200000018ff */
[----:B------:R-:W2:Y:S07]  /*128b0*/  LDSM.16.M88.4 R108, [R148+0x2000] ;  /* 0x00200000946c783b */ /* 0x000eae0000000200 */
[C---:B-----5:R-:W-:Y:S08]  /*128c0*/  HMMA.16816.F32 R12, R104.reuse, R112, RZ ;  /* 0x00000070680c723c */ /* 0x060ff000000018ff */
[C---:B------:R-:W-:Y:S01]  /*128d0*/  HMMA.16816.F32 R16, R104.reuse, R114, RZ ;  /* 0x000000726810723c */ /* 0x040fe200000018ff */
[----:B------:R-:W4:Y:S07]  /*128e0*/  LDSM.16.M88.4 R112, [R148+0x2800] ;  /* 0x002800009470783b */ /* 0x000f2e0000000200 */
        /* <DEDUP_REMOVED lines=27> */
[C---:B---3--:R-:W-:Y:S08]  /*12aa0*/  HMMA.16816.F32 R28, R140.reuse, R120, R28 ;  /* 0x000000788c1c723c */ /* 0x048ff0000000181c */
        /* <DEDUP_REMOVED lines=48> */
[C---:B--2---:R-:W-:Y:S08]  /*12db0*/  HMMA.16816.F32 R28, R124.reuse, R108, R28 ;  /* 0x0000006c7c1c723c */ /* 0x044ff0000000181c */
[C---:B------:R-:W-:Y:S08]  /*12dc0*/  HMMA.16816.F32 R32, R124.reuse, R110, R32 ;  /* 0x0000006e7c20723c */ /* 0x040ff00000001820 */
[C---:B-1----:R-:W-:Y:S08]  /*12dd0*/  HMMA.16816.F32 R36, R124.reuse, R112, R36 ;  /* 0x000000707c24723c */ /* 0x042ff00000001824 */
        /* <DEDUP_REMOVED lines=53> */
[----:B------:R-:W1:Y:S10]  /*13130*/  LDC.64 R104, c[0x0][0x3b8] ;  /* 0x0000ee00ff687b82 */ /* 0x000e740000000a00 */
        /* <DEDUP_REMOVED lines=27> */
.L_x_5924:
        /* <DEDUP_REMOVED lines=28> */
.L_x_5923:
        /* <DEDUP_REMOVED lines=410> */
.L_x_5921:
[----:B------:R-:W1:Y:S01]  /*14e50*/  SHFL.BFLY PT, R11, R174, 0x2, 0x1f ;  /* 0x0c401f00ae0b7f89 */ /* 0x000e6200000e0000 */
[C---:B------:R-:W-:Y:S01]  /*14e60*/  SHF.L.U32 R8, R156.reuse, 0x4, RZ ;  /* 0x000000049c087819 */ /* 0x040fe200000006ff */
[C---:B------:R-:W-:Y:S01]  /*14e70*/  IMAD.SHL.U32 R3, R156.reuse, 0x20, RZ ;  /* 0x000000209c037824 */ /* 0x040fe200078e00ff */
[----:B------:R-:W-:Y:S01]  /*14e80*/  SHF.L.U32 R5, R156, 0x1, RZ ;  /* 0x000000019c057819 */ /* 0x000fe200000006ff */
[----:B------:R-:W2:Y:S01]  /*14e90*/  SHFL.BFLY PT, R12, R175, 0x2, 0x1f ;  /* 0x0c401f00af0c7f89 */ /* 0x000ea200000e0000 */
[----:B------:R-:W-:Y:S01]  /*14ea0*/  LOP3.LUT R8, R8, 0x1c0, RZ, 0xc0, !PT ;  /* 0x000001c008087812 */ /* 0x000fe200078ec0ff */
[----:B------:R-:W3:Y:S01]  /*14eb0*/  S2UR UR4, SR_CgaCtaId ;  /* 0x00000000000479c3 */ /* 0x000ee20000008800 */
[----:B------:R-:W-:Y:S01]  /*14ec0*/  LOP3.LUT R4, R5, 0x6, RZ, 0xc0, !PT ;  /* 0x0000000605047812 */ /* 0x000fe200078ec0ff */
[----:B------:R-:W-:Y:S01]  /*14ed0*/  UMOV UR5, 0x400 ;  /* 0x0000040000057882 */ /* 0x000fe20000000000 */
[----:B------:R-:W-:Y:S01]  /*14ee0*/  LOP3.LUT R8, R8, 0x38, R5, 0xf8, !PT ;  /* 0x0000003808087812 */ /* 0x000fe200078ef805 */
[----:B------:R-:W4:Y:S01]  /*14ef0*/  S2R R16, SR_CTAID.Z ;  /* 0x0000000000107919 */ /* 0x000f220000002700 */
[----:B------:R-:W-:Y:S01]  /*14f00*/  SHF.R.U32.HI R5, RZ, 0x1, R156 ;  /* 0x00000001ff057819 */ /* 0x000fe2000001169c */
[----:B------:R-:W3:Y:S01]  /*14f10*/  LDCU.64 UR8, c[0x0][0x408] ;  /* 0x00008100ff0877ac */ /* 0x000ee20008000a00 */
[----:B------:R-:W-:Y:S01]  /*14f20*/  LOP3.LUT R3, R4, 0x7c00, R3, 0xf8, !PT ;  /* 0x00007c0004037812 */ /* 0x000fe200078ef803 */
[----:B------:R-:W-:Y:S01]  /*14f30*/  BSSY.RECONVERGENT B0, `(.L_x_5926) ;  /* 0x0000091000007945 */ /* 0x000fe20003800200 */
[----:B------:R-:W-:-:S02]  /*14f40*/  LOP3.LUT R5, R5, 0x30, RZ, 0xc0, !PT ;  /* 0x0000003005057812 */ /* 0x000fc400078ec0ff */
[----:B------:R-:W-:Y:S02]  /*14f50*/  SHF.R.U32.HI R4, RZ, 0x2, R156 ;  /* 0x00000002ff047819 */ /* 0x000fe4000001169c */
[C---:B------:R-:W-:Y:S02]  /*14f60*/  LOP3.LUT P5, RZ, R156.reuse, 0x4, RZ, 0xc0, !PT ;  /* 0x000000049cff7812 */ /* 0x040fe400078ac0ff */
[----:B------:R-:W-:Y:S02]  /*14f70*/  LOP3.LUT R4, R5, 0x7, R4, 0xf8, !PT ;  /* 0x0000000705047812 */ /* 0x000fe400078ef804 */
[----:B------:R-:W-:Y:S01]  /*14f80*/  R2P PR, R156, 0x18 ;  /* 0x000000189c007804 */ /* 0x000fe20000000000 */
[----:B-1----:R-:W-:Y:S01]  /*14f90*/  FADD.FTZ R11, R11, R174 ;  /* 0x000000ae0b0b7221 */ /* 0x002fe20000010000 */
[----:B------:R-:W1:Y:S01]  /*14fa0*/  LDC.U8 R5, c[0x0][0x548] ;  /* 0x00015200ff057b82 */ /* 0x000e620000000000 */
[----:B------:R-:W-:Y:S01]  /*14fb0*/  ISETP.NE.AND P1, PT, R155, -0x1, PT ;  /* 0xffffffff9b00780c */ /* 0x000fe20003f25270 */
[----:B--2---:R-:W-:-:S02]  /*14fc0*/  FADD.FTZ R12, R12, R175 ;  /* 0x000000af0c0c7221 */ /* 0x004fc40000010000 */
[----:B------:R-:W2:Y:S01]  /*14fd0*/  SHFL.BFLY PT, R6, R11, 0x1, 0x1f ;  /* 0x0c201f000b067f89 */ /* 0x000ea200000e0000 */
[----:B------:R-:W-:Y:S01]  /*14fe0*/  LOP3.LUT R3, R3, R8, RZ, 0xfc, !PT ;  /* 0x0000000803037212 */ /* 0x000fe200078efcff */
[----:B---3--:R-:W-:Y:S01]  /*14ff0*/  ULEA UR4, UR4, UR5, 0x18 ;  /* 0x0000000504047291 */ /* 0x008fe2000f8ec0ff */
[----:B------:R-:W-:Y:S01]  /*15000*/  MOV R14, 0x20 ;  /* 0x00000020000e7802 */ /* 0x000fe20000000f00 */
[----:B------:R-:W3:Y:S01]  /*15010*/  SHFL.BFLY PT, R7, R12, 0x1, 0x1f ;  /* 0x0c201f000c077f89 */ /* 0x000ee200000e0000 */
[----:B------:R-:W-:Y:S02]  /*15020*/  LOP3.LUT P6, RZ, R156, 0x3, RZ, 0xc0, !PT ;  /* 0x000000039cff7812 */ /* 0x000fe400078cc0ff */
[----:B------:R-:W-:Y:S02]  /*15030*/  SEL R14, R14, 0xffffffe0, !P3 ;  /* 0xffffffe00e0e7807 */ /* 0x000fe40005800000 */
[----:B------:R-:W-:-:S04]  /*15040*/  LEA R3, R3, UR4, 0x1 ;  /* 0x0000000403037c11 */ /* 0x000fc8000f8e08ff */
[----:B------:R-:W-:Y:S01]  /*15050*/  IADD3 R15, PT, PT, R14, R3, RZ ;  /* 0x000000030e0f7210 */ /* 0x000fe20007ffe0ff */
[C---:B------:R-:W-:Y:S02]  /*15060*/  VIADD R13, R3.reuse, 0x40 ;  /* 0x00000040030d7836 */ /* 0x040fe40000000000 */
[----:B------:R-:W-:Y:S01]  /*15070*/  @P4 VIADD R13, R3, 0xffffffc0 ;  /* 0xffffffc0030d4836 */ /* 0x000fe20000000000 */
[----:B-1----:R-:W-:-:S03]  /*15080*/  ISETP.NE.AND P3, PT, R5, RZ, PT ;  /* 0x000000ff0500720c */ /* 0x002fc60003f65270 */
[----:B------:R-:W-:Y:S01]  /*15090*/  IMAD.IADD R21, R14, 0x1, R13 ;  /* 0x000000010e157824 */ /* 0x000fe200078e020d */
[----:B------:R-:W1:Y:S01]  /*150a0*/  S2R R5, SR_TID.X ;  /* 0x0000000000057919 */ /* 0x000e620000002100 */
[----:B------:R-:W5:Y:S01]  /*150b0*/  LDC R14, c[0x0][0x434] ;  /* 0x00010d00ff0e7b82 */ /* 0x000f620000000800 */
[----:B--2---:R-:W-:Y:S01]  /*150c0*/  FADD.FTZ R6, R11, R6 ;  /* 0x000000060b067221 */ /* 0x004fe20000010000 */
[----:B------:R-:W-:-:S03]  /*150d0*/  ISETP.NE.OR P4, PT, R155, -0x1, !P3 ;  /* 0xffffffff9b00780c */ /* 0x000fc60005f85670 */
[----:B------:R-:W2:Y:S01]  /*150e0*/  MUFU.RCP R9, R6 ;  /* 0x0000000600097308 */ /* 0x000ea20000001000 */
[----:B---3--:R-:W-:Y:S01]  /*150f0*/  FADD.FTZ R7, R12, R7 ;  /* 0x000000070c077221 */ /* 0x008fe20000010000 */
[----:B------:R-:W-:Y:S02]  /*15100*/  FSETP.NE.FTZ.AND P2, PT, R6, RZ, PT ;  /* 0x000000ff0600720b */ /* 0x000fe40003f55000 */
[----:B------:R-:W-:Y:S01]  /*15110*/  MOV R12, 0x10 ;  /* 0x00000010000c7802 */ /* 0x000fe20000000f00 */
[----:B------:R-:W4:Y:S01]  /*15120*/  @!P3 LDC R18, c[0x0][0x3e0] ;  /* 0x0000f800ff12bb82 */ /* 0x000f220000000800 */
[----:B------:R-:W-:Y:S02]  /*15130*/  FSETP.NE.FTZ.AND P0, PT, R7, RZ, PT ;  /* 0x000000ff0700720b */ /* 0x000fe40003f15000 */
[----:B------:R-:W3:Y:S01]  /*15140*/  MUFU.RCP R10, R7 ;  /* 0x00000007000a7308 */ /* 0x000ee20000001000 */
[----:B------:R-:W-:-:S04]  /*15150*/  SEL R12, R12, 0xfffffff0, !P5 ;  /* 0xfffffff00c0c7807 */ /* 0x000fc80006800000 */
[C---:B------:R-:W-:Y:S02]  /*15160*/  IADD3 R17, PT, PT, R12.reuse, R3, RZ ;  /* 0x000000030c117210 */ /* 0x040fe40007ffe0ff */
[----:B------:R-:W-:Y:S01]  /*15170*/  IADD3 R19, PT, PT, R12, R15, RZ ;  /* 0x0000000f0c137210 */ /* 0x000fe20007ffe0ff */
[----:B------:R-:W-:Y:S01]  /*15180*/  @P2 MUFU.LG2 R6, R6 ;  /* 0x0000000600062308 */ /* 0x000fe20000000c00 */
[----:B--2---:R-:W-:-:S05]  /*15190*/  FSEL R9, R9, 1, P2 ;  /* 0x3f80000009097808 */ /* 0x004fca0001000000 */
        /* <DEDUP_REMOVED lines=17> */
[----:B------:R-:W2:Y:S01]  /*152b0*/  @P0 MUFU.LG2 R7, R7 ;  /* 0x0000000700070308 */ /* 0x000ea20000000c00 */
[----:B------:R-:W-:-:S02]  /*152c0*/  F2FP.F16.F32.PACK_AB R98, R99, R98 ;  /* 0x000000626362723e */ /* 0x000fc400000000ff */
[----:B------:R-:W-:Y:S01]  /*152d0*/  F2FP.F16.F32.PACK_AB R90, R9, R90 ;  /* 0x0000005a095a723e */ /* 0x000fe200000000ff */
[C---:B------:R-:W-:Y:S01]  /*152e0*/  FMUL.FTZ R96, R10.reuse, R96 ;  /* 0x000000600a607220 */ /* 0x040fe20000410000 */
[----:B------:R-:W3:Y:S01]  /*152f0*/  @!P1 LDC.64 R8, c[0x0][0x400] ;  /* 0x00010000ff089b82 */ /* 0x000ee20000000a00 */
[C---:B------:R-:W-:Y:S01]  /*15300*/  FMUL.FTZ R97, R10.reuse, R97 ;  /* 0x000000610a617220 */ /* 0x040fe20000410000 */
[C---:B------:R-:W-:Y:S01]  /*15310*/  FMUL.FTZ R68, R10.reuse, R68 ;  /* 0x000000440a447220 */ /* 0x040fe20000410000 */
[C---:B------:R-:W-:Y:S01]  /*15320*/  FMUL.FTZ R69, R10.reuse, R69 ;  /* 0x000000450a457220 */ /* 0x040fe20000410000 */
[C---:B------:R-:W-:Y:S01]  /*15330*/  FMUL.FTZ R72, R10.reuse, R72 ;  /* 0x000000480a487220 */ /* 0x040fe20000410000 */
[C---:B------:R-:W-:Y:S01]  /*15340*/  FMUL.FTZ R73, R10.reuse, R73 ;  /* 0x000000490a497220 */ /* 0x040fe20000410000 */
        /* <DEDUP_REMOVED lines=12> */
[----:B------:R-:W1:Y:S01]  /*15410*/  @P1 LDC.64 R10, c[0x0][0x408] ;  /* 0x00010200ff0a1b82 */ /* 0x000e620000000a00 */
[----:B------:R-:W-:Y:S01]  /*15420*/  F2FP.F16.F32.PACK_AB R70, R71, R70 ;  /* 0x000000464746723e */ /* 0x000fe200000000ff */
[----:B------:R-:W-:Y:S01]  /*15430*/  STS [R3], R96 ;  /* 0x0000006003007388 */ /* 0x000fe20000000800 */
[----:B------:R-:W-:Y:S01]  /*15440*/  F2FP.F16.F32.PACK_AB R72, R73, R72 ;  /* 0x000000484948723e */ /* 0x000fe200000000ff */
[----:B--2---:R-:W-:Y:S01]  /*15450*/  @P0 FMUL.FTZ R7, R7, 0.69314718246459960938 ;  /* 0x3f31721807070820 */ /* 0x004fe20000410000 */
[----:B------:R-:W-:Y:S01]  /*15460*/  F2FP.F16.F32.PACK_AB R74, R75, R74 ;  /* 0x0000004a4b4a723e */ /* 0x000fe200000000ff */
[----:B------:R2:W-:Y:S01]  /*15470*/  STS [R3+0x400], R98 ;  /* 0x0004006203007388 */ /* 0x0005e20000000800 */
[----:B---3--:R-:W-:Y:S01]  /*15480*/  @!P1 IMAD.WIDE.U32 R22, R157, R8, RZ ;  /* 0x000000089d169225 */ /* 0x008fe200078e00ff */
[----:B------:R-:W-:Y:S01]  /*15490*/  F2FP.F16.F32.PACK_AB R76, R77, R76 ;  /* 0x0000004c4d4c723e */ /* 0x000fe200000000ff */
[----:B------:R-:W3:Y:S01]  /*154a0*/  @P3 LDC R8, c[0x0][0x454] ;  /* 0x00011500ff083b82 */ /* 0x000ee20000000800 */
[----:B------:R-:W-:Y:S01]  /*154b0*/  STS [R17], R68 ;  /* 0x0000004411007388 */ /* 0x000fe20000000800 */
[----:B------:R-:W-:Y:S01]  /*154c0*/  F2FP.F16.F32.PACK_AB R78, R79, R78 ;  /* 0x0000004e4f4e723e */ /* 0x000fe200000000ff */
[----:B------:R-:W-:Y:S01]  /*154d0*/  @!P1 IMAD R9, R157, R9, R23 ;  /* 0x000000099d099224 */ /* 0x000fe200078e0217 */
[----:B------:R-:W-:Y:S01]  /*154e0*/  F2FP.F16.F32.PACK_AB R80, R81, R80 ;  /* 0x000000505150723e */ /* 0x000fe200000000ff */
[----:B------:R4:W-:Y:S01]  /*154f0*/  STS [R17+0x400], R70 ;  /* 0x0004004611007388 */ /* 0x0009e20000000800 */
[----:B------:R-:W-:-:S02]  /*15500*/  F2FP.F16.F32.PACK_AB R82, R83, R82 ;  /* 0x000000525352723e */ /* 0x000fc400000000ff */
[----:B------:R-:W-:Y:S01]  /*15510*/  F2FP.F16.F32.PACK_AB R84, R85, R84 ;  /* 0x000000545554723e */ /* 0x000fe200000000ff */
[----:B------:R-:W-:Y:S01]  /*15520*/  STS [R15], R72 ;  /* 0x000000480f007388 */ /* 0x000fe20000000800 */
[----:B------:R-:W-:Y:S02]  /*15530*/  F2FP.F16.F32.PACK_AB R86, R87, R86 ;  /* 0x000000565756723e */ /* 0x000fe400000000ff */
[----:B------:R-:W-:Y:S01]  /*15540*/  F2FP.F16.F32.PACK_AB R92, R93, R92 ;  /* 0x0000005c5d5c723e */ /* 0x000fe200000000ff */
[----:B------:R4:W-:Y:S01]  /*15550*/  STS [R15+0x400], R74 ;  /* 0x0004004a0f007388 */ /* 0x0009e20000000800 */
[----:B------:R-:W-:Y:S01]  /*15560*/  F2FP.F16.F32.PACK_AB R94, R95, R94 ;  /* 0x0000005e5f5e723e */ /* 0x000fe200000000ff */
[----:B-1----:R-:W-:Y:S01]  /*15570*/  @P1 IMAD.WIDE.U32 R24, R155, R10, RZ ;  /* 0x0000000a9b181225 */ /* 0x002fe200078e00ff */
[----:B------:R-:W-:Y:S01]  /*15580*/  F2FP.F16.F32.PACK_AB R88, R89, R88 ;  /* 0x000000585958723e */ /* 0x000fe200000000ff */
[----:B------:R-:W-:Y:S01]  /*15590*/  STS [R19], R76 ;  /* 0x0000004c13007388 */ /* 0x000fe20000000800 */
[----:B------:R-:W-:Y:S01]  /*155a0*/  MOV R10, 0x7f800000 ;  /* 0x7f800000000a7802 */ /* 0x000fe20000000f00 */
[----:B------:R-:W-:-:S02]  /*155b0*/  @P1 IMAD R9, R155, R11, R25 ;  /* 0x0000000b9b091224 */ /* 0x000fc400078e0219 */
[----:B------:R-:W-:Y:S01]  /*155c0*/  @P2 FMUL.FTZ R11, R6, 0.69314718246459960938 ;  /* 0x3f317218060b2820 */ /* 0x000fe20000410000 */
[----:B------:R1:W-:Y:S01]  /*155d0*/  STS [R19+0x400], R78 ;  /* 0x0004004e13007388 */ /* 0x0003e20000000800 */
[----:B--2---:R-:W2:Y:S01]  /*155e0*/  @P0 LDC R3, c[0x0][0x458] ;  /* 0x00011600ff030b82 */ /* 0x004ea20000000800 */
[----:B-----5:R-:W-:Y:S02]  /*155f0*/  @!P4 IMAD R155, R157, R14, RZ ;  /* 0x0000000e9d9bc224 */ /* 0x020fe400078e02ff */
[----:B------:R2:W-:Y:S04]  /*15600*/  STS [R13], R80 ;  /* 0x000000500d007388 */ /* 0x0005e80000000800 */
[----:B------:R2:W-:Y:S01]  /*15610*/  STS [R13+0x400], R82 ;  /* 0x000400520d007388 */ /* 0x0005e20000000800 */
[----:B----4-:R-:W-:-:S05]  /*15620*/  IADD3 R17, PT, PT, R12, R13, RZ ;  /* 0x0000000d0c117210 */ /* 0x010fca0007ffe0ff */
[----:B------:R4:W-:Y:S01]  /*15630*/  STS [R17], R84 ;  /* 0x0000005411007388 */ /* 0x0009e20000000800 */
[----:B------:R-:W5:Y:S03]  /*15640*/  @P2 LDC R15, c[0x0][0x458] ;  /* 0x00011600ff0f2b82 */ /* 0x000f660000000800 */
[----:B------:R4:W-:Y:S04]  /*15650*/  STS [R17+0x400], R86 ;  /* 0x0004005611007388 */ /* 0x0009e80000000800 */
[----:B------:R4:W-:Y:S01]  /*15660*/  STS [R21], R92 ;  /* 0x0000005c15007388 */ /* 0x0009e20000000800 */
[----:B-1----:R-:W-:-:S03]  /*15670*/  IADD3 R19, PT, PT, R12, R21, RZ ;  /* 0x000000150c137210 */ /* 0x002fc60007ffe0ff */
[----:B------:R4:W-:Y:S01]  /*15680*/  STS [R21+0x400], R94 ;  /* 0x0004005e15007388 */ /* 0x0009e20000000800 */
[----:B------:R-:W-:Y:S01]  /*15690*/  MOV R12, 0x7f800000 ;  /* 0x7f800000000c7802 */ /* 0x000fe20000000f00 */
[----:B--2---:R-:W-:Y:S01]  /*156a0*/  @P0 FFMA.FTZ R12, R2, R3, R7 ;  /* 0x00000003020c0223 */ /* 0x004fe20000010007 */
[----:B------:R-:W-:Y:S01]  /*156b0*/  IMAD.IADD R3, R159, 0x1, -R158 ;  /* 0x000000019f037824 */ /* 0x000fe200078e0a9e */
[----:B------:R-:W-:Y:S01]  /*156c0*/  SHF.R.U32.HI R2, RZ, 0x3, R5 ;  /* 0x00000003ff027819 */ /* 0x000fe20000011605 */
[----:B------:R-:W-:Y:S01]  /*156d0*/  @!P3 IMAD R7, R157, R18, R16 ;  /* 0x000000129d07b224 */ /* 0x000fe200078e0210 */
[----:B------:R4:W-:Y:S01]  /*156e0*/  STS [R19], R88 ;  /* 0x0000005813007388 */ /* 0x0009e20000000800 */
[----:B------:R-:W-:Y:S02]  /*156f0*/  SHF.L.U32 R5, R5, 0x3, RZ ;  /* 0x0000000305057819 */ /* 0x000fe400000006ff */
[----:B------:R-:W-:Y:S01]  /*15700*/  @!P3 IMAD R7, R7, R14, RZ ;  /* 0x0000000e0707b224 */ /* 0x000fe200078e02ff */
[----:B------:R4:W-:Y:S01]  /*15710*/  STS [R19+0x400], R90 ;  /* 0x0004005a13007388 */ /* 0x0009e20000000800 */
[----:B------:R-:W-:Y:S01]  /*15720*/  BAR.SYNC.DEFER_BLOCKING 0x0 ;  /* 0x0000000000007b1d */ /* 0x000fe20000010000 */
[----:B------:R-:W-:Y:S01]  /*15730*/  ISETP.GE.AND P0, PT, R2, R3, PT ;  /* 0x000000030200720c */ /* 0x000fe20003f06270 */
[----:B-----5:R-:W-:Y:S01]  /*15740*/  @P2 FFMA.FTZ R10, R0, R15, R11 ;  /* 0x0000000f000a2223 */ /* 0x020fe2000001000b */
[----:B---3--:R-:W-:Y:S01]  /*15750*/  @P3 IMAD R7, R16, R8, R155 ;  /* 0x0000000810073224 */ /* 0x008fe200078e029b */
[----:B------:R-:W-:-:S02]  /*15760*/  LOP3.LUT R14, R5, 0x38, RZ, 0xc0, !PT ;  /* 0x00000038050e7812 */ /* 0x000fc400078ec0ff */
[----:B------:R-:W-:Y:S08]  /*15770*/  @P6 BRA `(.L_x_5927) ;  /* 0x0000000000306947 */ /* 0x000ff00003800000 */
        /* <DEDUP_REMOVED lines=12> */
.L_x_5927:
[----:B------:R-:W-:Y:S05]  /*15840*/  BSYNC.RECONVERGENT B0 ;  /* 0x0000000000007941 */ /* 0x000fea0003800200 */
.L_x_5926:
[----:B------:R-:W-:Y:S01]  /*15850*/  IMAD.MOV.U32 R15, RZ, RZ, RZ ;  /* 0x000000ffff0f7224 */ /* 0x000fe200078e00ff */
[----:B------:R-:W2:Y:S01]  /*15860*/  LDCU.64 UR4, c[0x0][0x410] ;  /* 0x00008200ff0477ac */ /* 0x000ea20008000a00 */
[----:B------:R-:W-:Y:S01]  /*15870*/  @P1 IMAD.MOV.U32 R22, RZ, RZ, R24 ;  /* 0x000000ffff161224 */ /* 0x000fe200078e0018 */
[----:B-1----:R-:W1:Y:S01]  /*15880*/  @!P0 LDC.64 R4, c[0x0][0x3f0] ;  /* 0x0000fc00ff048b82 */ /* 0x002e620000000a00 */
[C---:B------:R-:W-:Y:S01]  /*15890*/  IMAD.WIDE.U32 R6, R158.reuse, UR8, R14 ;  /* 0x000000089e067c25 */ /* 0x040fe2000f8e000e */
[-C--:B------:R-:W-:Y:S01]  /*158a0*/  ISETP.GE.AND P2, PT, R167, R3.reuse, PT ;  /* 0x00000003a700720c */ /* 0x080fe20003f46270 */
[----:B------:R-:W3:Y:S01]  /*158b0*/  LDS.128 R12, [R166] ;  /* 0x00000000a60c7984 */ /* 0x000ee20000000c00 */
[----:B------:R-:W-:Y:S01]  /*158c0*/  BSSY.RECONVERGENT B0, `(.L_x_5928) ;  /* 0x000001d000007945 */ /* 0x000fe20003800200 */
[----:B------:R-:W-:Y:S01]  /*158d0*/  IMAD R158, R158, UR9, R7 ;  /* 0x000000099e9e7c24 */ /* 0x000fe2000f8e0207 */
[----:B------:R-:W-:Y:S02]  /*158e0*/  IADD3 R6, P1, PT, R22, R6, RZ ;  /* 0x0000000616067210 */ /* 0x000fe40007f3e0ff */
[----:B----4-:R4:W1:Y:S01]  /*158f0*/  LDS.128 R20, [R166+0x1800] ;  /* 0x00180000a6147984 */ /* 0x0108620000000c00 */
[----:B------:R-:W-:-:S02]  /*15900*/  ISETP.GE.AND P3, PT, R169, R3, PT ;  /* 0x00000003a900720c */ /* 0x000fc40003f66270 */
[----:B------:R-:W-:Y:S02]  /*15910*/  IADD3.X R7, PT, PT, R9, R158, RZ, P1, !PT ;  /* 0x0000009e09077210 */ /* 0x000fe40000ffe4ff */
[----:B------:R-:W-:Y:S01]  /*15920*/  ISETP.GE.AND P4, PT, R168, R3, PT ;  /* 0x00000003a800720c */ /* 0x000fe20003f86270 */
[----:B--2---:R-:W-:-:S04]  /*15930*/  IMAD.WIDE.U32 R6, R16, UR4, R6 ;  /* 0x0000000410067c25 */ /* 0x004fc8000f8e0006 */
        /* <DEDUP_REMOVED lines=21> */
.L_x_5929:
[----:B------:R-:W-:Y:S05]  /*15a90*/  BSYNC.RECONVERGENT B0 ;  /* 0x0000000000007941 */ /* 0x000fea0003800200 */
.L_x_5928:
[----:B----4-:R-:W3:Y:S01]  /*15aa0*/  LDS.128 R164, [R166+0x1000] ;  /* 0x00100000a6a47984 */ /* 0x010ee20000000c00 */
        /* <DEDUP_REMOVED lines=13> */
[----:B---3--:R4:W-:Y:S02]  /*15b80*/  STG.E.128 desc[UR6][R10.64], R164 ;  /* 0x000000a40a007986 */ /* 0x0089e4000c101d06 */
.L_x_5931:
[----:B------:R-:W-:Y:S05]  /*15b90*/  BSYNC.RECONVERGENT B0 ;  /* 0x0000000000007941 */ /* 0x000fea0003800200 */
.L_x_5930:
[----:B------:R-:W-:Y:S05]  /*15ba0*/  @P4 EXIT ;  /* 0x000000000000494d */ /* 0x000fea0003800000 */
[----:B------:R-:W5:Y:S01]  /*15bb0*/  LDCU.64 UR4, c[0x0][0x3f0] ;  /* 0x00007e00ff0477ac */ /* 0x000f620008000a00 */
[----:B------:R-:W-:Y:S01]  /*15bc0*/  IADD3 R3, P0, PT, R2, 0x30, RZ ;  /* 0x0000003002037810 */ /* 0x000fe20007f1e0ff */
[----:B------:R-:W-:Y:S01]  /*15bd0*/  IMAD.MOV.U32 R4, RZ, RZ, R6 ;  /* 0x000000ffff047224 */ /* 0x000fe200078e0006 */
        /* <DEDUP_REMOVED lines=10> */
.L_x_5932:
        /* <DEDUP_REMOVED lines=16> */
.L_x_7188:


//--------------------- .text._ZN5flash24flash_fwd_splitkv_kernelI23Flash_fwd_kernel_traitsILi64ELi64ELi128ELi4ELb0ELb0EN7cutlass6half_tE19Flash_kernel_traitsILi64ELi64ELi128ELi4ES3_EELb1ELb0ELb0ELb0ELb1ELb1ELb0ELb1EEEvNS_16Flash_fwd_paramsE --------------------------
	.section	.text._ZN5flash24flash_fwd_splitkv_kernelI23Flash_fwd_kernel_traitsILi64ELi64ELi128ELi4ELb0ELb0EN7cutlass6half_tE19Flash_kernel_traitsILi64ELi64ELi128ELi4ES3_EELb1ELb0ELb0ELb0ELb1ELb1ELb0ELb1EEEvNS_16Flash_fwd_paramsE,"ax",@progbits
	.align	128
        .global         _ZN5flash24flash_fwd_splitkv_kernelI23Flash_fwd_kernel_traitsILi64ELi64ELi128ELi4ELb0ELb0EN7cutlass6half_tE19Flash_kernel_traitsILi64ELi64ELi128ELi4ES3_EELb1ELb0ELb0ELb0ELb1ELb1ELb0ELb1EEEvNS_16Flash_fwd_paramsE
        .type           _ZN5flash24flash_fwd_splitkv_kernelI23Flash_fwd_kernel_traitsILi64ELi64ELi128ELi4ELb0ELb0EN7cutlass6half_tE19Flash_kernel_traitsILi64ELi64ELi128ELi4ES3_EELb1ELb0ELb0ELb0ELb1ELb1ELb0ELb1EEEvNS_16Flash_fwd_paramsE,@function
        .size           _ZN5flash24flash_fwd_splitkv_kernelI23Flash_fwd_kernel_traitsILi64ELi64ELi128ELi4ELb0ELb0EN7cutlass6half_tE19Flash_kernel_traitsILi64ELi64ELi128ELi4ES3_EELb1ELb0ELb0ELb0ELb1ELb1ELb0ELb1EEEvNS_16Flash_fwd_paramsE,(.L_x_7189 - _ZN5flash24flash_fwd_splitkv_kernelI23Flash_fwd_kernel_traitsILi64ELi64ELi128ELi4ELb0ELb0EN7cutlass6half_tE19Flash_kernel_traitsILi64ELi64ELi128ELi4ES3_EELb1ELb0ELb0ELb0ELb1ELb1ELb0ELb1EEEvNS_16Flash_fwd_paramsE)
        .other          _ZN5flash24flash_fwd_splitkv_kernelI23Flash_fwd_kernel_traitsILi64ELi64ELi128ELi4ELb0ELb0EN7cutlass6half_tE19Flash_kernel_traitsILi64ELi64ELi128ELi4ES3_EELb1ELb0ELb0ELb0ELb1ELb1ELb0ELb1EEEvNS_16Flash_fwd_paramsE,@"STO_CUDA_ENTRY STV_DEFAULT"
_ZN5flash24flash_fwd_splitkv_kernelI23Flash_fwd_kernel_traitsILi64ELi64ELi128ELi4ELb0ELb0EN7cutlass6half_tE19Flash_kernel_traitsILi64ELi64ELi128ELi4ES3_EELb1ELb0ELb0ELb0ELb1ELb1ELb0ELb1EEEvNS_16Flash_fwd_paramsE:
.text._ZN5flash24flash_fwd_splitkv_kernelI23Flash_fwd_kernel_traitsILi64ELi64ELi128ELi4ELb0ELb0EN7cutlass6half_tE19Flash_kernel_traitsILi64ELi64ELi128ELi4ES3_EELb1ELb0ELb0ELb0ELb1ELb1ELb0ELb1EEEvNS_16Flash_fwd_paramsE:
        /* <DEDUP_REMOVED lines=51> */
.L_x_5933:
        /* <DEDUP_REMOVED lines=80> */
.L_x_5936:
[----:B------:R-:W-:Y:S05]  /*0830*/  BSYNC.RECONVERGENT B0 ;  /* 0x0000000000007941 */ /* 0x000fea0003800200 */
.L_x_5935:
        /* <DEDUP_REMOVED lines=14> */
.L_x_5938:
[----:B------:R-:W-:Y:S05]  /*0920*/  BSYNC.RECONVERGENT B0 ;  /* 0x0000000000007941 */ /* 0x000fea0003800200 */
.L_x_5937:
        /* <DEDUP_REMOVED lines=13> */
.L_x_5940:
[----:B------:R-:W-:Y:S05]  /*0a00*/  BSYNC.RECONVERGENT B0 ;  /* 0x0000000000007941 */ /* 0x000fea0003800200 */
.L_x_5939:
        /* <DEDUP_REMOVED lines=20> */
.L_x_5934:
        /* <DEDUP_REMOVED lines=11> */
.L_x_5941:
        /* <DEDUP_REMOVED lines=100> */
.L_x_5942:
        /* <DEDUP_REMOVED lines=15> */
.L_x_5944:
[----:B------:R-:W2:Y:S01]  /*1330*/  LDC.64 R72, c[0x0][0x3b8] ;  /* 0x0000ee00ff487b82 */ /* 0x000ea20000000a00 */
[----:B------:R-:W-:-:S05]  /*1340*/  IADD3 R12, PT, PT, R0, R9, RZ ;  /* 0x00000009000c7210 */ /* 0x000fca0007ffe0ff */
[C---:B--2---:R-:W-:Y:S02]  /*1350*/  IMAD R11, R12.reuse, R73, RZ ;  /* 0x000000490c0b7224 */ /* 0x044fe400078e02ff */
[----:B------:R-:W-:-:S05]  /*1360*/  IMAD.WIDE.U32 R12, R12, R72, RZ ;  /* 0x000000480c0c7225 */ /* 0x000fca00078e00ff */
[----:B------:R-:W-:Y:S02]  /*1370*/  IADD3 R11, PT, PT, R13, R11, RZ ;  /* 0x0000000b0d0b7210 */ /* 0x000fe40007ffe0ff */
.L_x_5945:
        /* <DEDUP_REMOVED lines=14> */
.L_x_5946:
[----:B------:R-:W2:Y:S01]  /*1460*/  LDC.64 R2, c[0x0][0x3c0] ;  /* 0x0000f000ff027b82 */ /* 0x000ea20000000a00 */
[----:B------:R-:W-:-:S05]  /*1470*/  IADD3 R0, PT, PT, R0, R9, RZ ;  /* 0x0000000900007210 */ /* 0x000fca0007ffe0ff */
[C---:B--2---:R-:W-:Y:S02]  /*1480*/  IMAD R13, R0.reuse, R3, RZ ;  /* 0x00000003000d7224 */ /* 0x044fe400078e02ff */
[----:B------:R-:W-:-:S05]  /*1490*/  IMAD.WIDE.U32 R16, R0, R2, RZ ;  /* 0x0000000200107225 */ /* 0x000fca00078e00ff */
[----:B------:R-:W-:-:S07]  /*14a0*/  IADD3 R13, PT, PT, R17, R13, RZ ;  /* 0x0000000d110d7210 */ /* 0x000fce0007ffe0ff */
.L_x_5947:
        /* <DEDUP_REMOVED lines=48> */
.L_x_5943:
[----:B------:R-:W-:Y:S01]  /*17b0*/  IMAD.MOV.U32 R0, RZ, RZ, RZ ;  /* 0x000000ffff007224 */ /* 0x000fe200078e00ff */
[----:B------:R-:W-:Y:S01]  /*17c0*/  ISETP.NE.AND P0, PT, R154, -0x1, PT ;  /* 0xffffffff9a00780c */ /* 0x000fe20003f05270 */
[----:B------:R-:W1:Y:S01]  /*17d0*/  LDC.64 R126, c[0x0][0x3b0] ;  /* 0x0000ec00ff7e7b82 */ /* 0x000e620000000a00 */
[C---:B------:R-:W-:Y:S01]  /*17e0*/  IMAD.SHL.U32 R69, R155.reuse, 0x8, RZ ;  /* 0x000000089b457824 */ /* 0x040fe200078e00ff */
[----:B------:R-:W2:Y:S02]  /*17f0*/  LDCU.64 UR10, c[0x0][0x3c8] ;  /* 0x00007900ff0a77ac */ /* 0x000ea40008000a00 */
[----:B------:R3:W5:Y:S01]  /*1800*/  @P5 LDG.E R0, desc[UR6][R128.64] ;  /* 0x0000000680005981 */ /* 0x000762000c1e1900 */
[----:B------:R-:W-:Y:S01]  /*1810*/  SHF.R.U32.HI R124, RZ, 0x3, R155 ;  /* 0x00000003ff7c7819 */ /* 0x000fe2000001169b */
        /* <DEDUP_REMOVED lines=9> */
[C---:B------:R-:W-:Y:S02]  /*18b0*/  LOP3.LUT R120, R67.reuse, 0x1c0, RZ, 0xc0, !PT ;  /* 0x000001c043787812 */ /* 0x040fe400078ec0ff */
        /* <DEDUP_REMOVED lines=25> */
[C---:B------:R-:W-:Y:S02]  /*1a50*/  IMAD.SHL.U32 R80, R18.reuse, 0x2, RZ ;  /* 0x0000000212507824 */ /* 0x040fe400078e00ff */
        /* <DEDUP_REMOVED lines=141> */
.L_x_5986:
        /* <DEDUP_REMOVED lines=165> */
.L_x_5950:
        /* <DEDUP_REMOVED lines=64> */
.L_x_5954:
[----:B-1----:R-:W-:Y:S05]  /*3180*/  BSYNC.RECONVERGENT B0 ;  /* 0x0000000000007941 */ /* 0x002fea0003800200 */
.L_x_5953:
        /* <DEDUP_REMOVED lines=54> */
.L_x_5956:
[----:B------:R-:W-:Y:S05]  /*34f0*/  BSYNC.RECONVERGENT B0 ;  /* 0x0000000000007941 */ /* 0x000fea0003800200 */
.L_x_5955:
        /* <DEDUP_REMOVED lines=60> */
.L_x_5958:
[----:B------:R-:W-:Y:S05]  /*38c0*/  BSYNC.RECONVERGENT B0 ;  /* 0x0000000000007941 */ /* 0x000fea0003800200 */
.L_x_5957:
        /* <DEDUP_REMOVED lines=60> */
.L_x_5960:
[----:B------:R-:W-:Y:S05]  /*3c90*/  BSYNC.RECONVERGENT B0 ;  /* 0x0000000000007941 */ /* 0x000fea0003800200 */
.L_x_5959:
        /* <DEDUP_REMOVED lines=62> */
.L_x_5962:
[----:B------:R-:W-:Y:S05]  /*4080*/  BSYNC.RECONVERGENT B0 ;  /* 0x0000000000007941 */ /* 0x000fea0003800200 */
.L_x_5961:
        /* <DEDUP_REMOVED lines=62> */
.L_x_5964:
[----:B------:R-:W-:Y:S05]  /*4470*/  BSYNC.RECONVERGENT B0 ;  /* 0x0000000000007941 */ /* 0x000fea0003800200 */
.L_x_5963:
        /* <DEDUP_REMOVED lines=62> */
.L_x_5966:
[----:B------:R-:W-:Y:S05]  /*4860*/  BSYNC.RECONVERGENT B0 ;  /* 0x0000000000007941 */ /* 0x000fea0003800200 */
.L_x_5965:
        /* <DEDUP_REMOVED lines=64> */
.L_x_5968:
[----:B------:R-:W-:Y:S05]  /*4c70*/  BSYNC.RECONVERGENT B0 ;  /* 0x0000000000007941 */ /* 0x000fea0003800200 */
.L_x_5967:
[----:B-1----:R-:W1:Y:S01]  /*4c80*/  LDC R17, c[0x0][0x450] ;  /* 0x00011400ff117b82 */ /* 0x002e620000000800 */
[----:B--2---:R-:W-:Y:S05]  /*4c90*/  IMAD.U32 R3, R38, -0x40, RZ ;  /* 0xffffffc026037824 */ /* 0x004fea00078e00ff */
[C---:B------:R-:W-:Y:S02]  /*4ca0*/  LEA R14, P1, R3.reuse, R14, 0x1 ;  /* 0x0000000e030e7211 */ /* 0x040fe400078208ff */
[C---:B------:R-:W-:Y:S02]  /*4cb0*/  LEA R54, P0, R3.reuse, R54, 0x1 ;  /* 0x0000003603367211 */ /* 0x040fe400078008ff */
[C---:B------:R-:W-:Y:S02]  /*4cc0*/  LEA.HI.X.SX32 R15, R3.reuse, R15, 0x1, P1 ;  /* 0x0000000f030f7211 */ /* 0x040fe400008f0eff */
[----:B------:R-:W-:Y:S01]  /*4cd0*/  LEA.HI.X.SX32 R55, R3, R55, 0x1, P0 ;  /* 0x0000003703377211 */ /* 0x000fe200000f0eff */
[----:B------:R-:W-:Y:S05]  /*4ce0*/  BRA `(.L_x_5951) ;  /* 0x0000003000607947 */ /* 0x000fea0003800000 */
.L_x_5952:
        /* <DEDUP_REMOVED lines=100> */
.L_x_5970:
[----:B-1----:R-:W-:Y:S05]  /*5330*/  BSYNC.RECONVERGENT B0 ;  /* 0x0000000000007941 */ /* 0x002fea0003800200 */
.L_x_5969:
        /* <DEDUP_REMOVED lines=92> */
.L_x_5972:
[----:B------:R-:W-:Y:S05]  /*5900*/  BSYNC.RECONVERGENT B0 ;  /* 0x0000000000007941 */ /* 0x000fea0003800200 */
.L_x_5971:
        /* <DEDUP_REMOVED lines=96> */
.L_x_5974:
[----:B------:R-:W-:Y:S05]  /*5f10*/  BSYNC.RECONVERGENT B0 ;  /* 0x0000000000007941 */ /* 0x000fea0003800200 */
.L_x_5973:
        /* <DEDUP_REMOVED lines=96> */
.L_x_5976:
[----:B------:R-:W-:Y:S05]  /*6520*/  BSYNC.RECONVERGENT B0 ;  /* 0x0000000000007941 */ /* 0x000fea0003800200 */
.L_x_5975:
        /* <DEDUP_REMOVED lines=98> */
.L_x_5978:
[----:B------:R-:W-:Y:S05]  /*6b50*/  BSYNC.RECONVERGENT B0 ;  /* 0x0000000000007941 */ /* 0x000fea0003800200 */
.L_x_5977:
        /* <DEDUP_REMOVED lines=98> */
.L_x_5980:
[----:B------:R-:W-:Y:S05]  /*7180*/  BSYNC.RECONVERGENT B0 ;  /* 0x0000000000007941 */ /* 0x000fea0003800200 */
.L_x_5979:
        /* <DEDUP_REMOVED lines=98> */
.L_x_5982:
[----:B------:R-:W-:Y:S05]  /*77b0*/  BSYNC.RECONVERGENT B0 ;  /* 0x0000000000007941 */ /* 0x000fea0003800200 */
.L_x_5981:
[----:B------:R-:W-:Y:S01]  /*77c0*/  LOP3.LUT P0, RZ, R63, 0x2, RZ, 0xc0, !PT ;  /* 0x000000023fff7812 */ /* 0x000fe2000780c0ff */
[----:B------:R-:W-:Y:S11]  /*77d0*/  BSSY.RECONVERGENT B0, `(.L_x_5983) ;  /* 0x0000063000007945 */ /* 0x000ff60003800200 */
[----:B------:R-:W-:Y:S01]  /*77e0*/  @!UPT UIADD3 URZ, UPT, UPT, URZ, URZ, URZ ;  /* 0x000000fffffff290 */ /* 0x000fe2000fffe0ff */
[----:B------:R-:W-:Y:S05]  /*77f0*/  @!P0 BRA `(.L_x_5984) ;  /* 0x0000000400808947 */ /* 0x000fea0003800000 */
        /* <DEDUP_REMOVED lines=96> */
.L_x_5984:
[----:B------:R-:W-:Y:S05]  /*7e00*/  BSYNC.RECONVERGENT B0 ;  /* 0x0000000000007941 */ /* 0x000fea0003800200 */
.L_x_5983:
[----:B------:R-:W1:Y:S01]  /*7e10*/  LDC R17, c[0x0][0x450] ;  /* 0x00011400ff117b82 */ /* 0x000e620000000800 */
[----:B--2---:R-:W-:Y:S05]  /*7e20*/  IMAD.U32 R3, R130, -0x40, RZ ;  /* 0xffffffc082037824 */ /* 0x004fea00078e00ff */
[C---:B------:R-:W-:Y:S02]  /*7e30*/  LEA R88, P1, R3.reuse, R88, 0x1 ;  /* 0x0000005803587211 */ /* 0x040fe400078208ff */
[C---:B------:R-:W-:Y:S02]  /*7e40*/  LEA R86, P0, R3.reuse, R86, 0x1 ;  /* 0x0000005603567211 */ /* 0x040fe400078008ff */
[C---:B------:R-:W-:Y:S02]  /*7e50*/  LEA.HI.X.SX32 R89, R3.reuse, R89, 0x1, P1 ;  /* 0x0000005903597211 */ /* 0x040fe400008f0eff */
[----:B------:R-:W-:Y:S09]  /*7e60*/  LEA.HI.X.SX32 R87, R3, R87, 0x1, P0 ;  /* 0x0000005703577211 */ /* 0x000ff200000f0eff */
.L_x_5951:
[----:B-1----:R-:W-:Y:S05]  /*7e70*/  BSYNC.RECONVERGENT B1 ;  /* 0x0000000000017941 */ /* 0x002fea0003800200 */
.L_x_5949:
        /* <DEDUP_REMOVED lines=91> */
.L_x_5985:
[----:B------:R-:W-:Y:S02]  /*8430*/  LOP3.LUT P2, RZ, R63, 0x8, RZ, 0xc0, !PT ;  /* 0x000000083fff7812 */ /* 0x000fe4000784c0ff */
[----:B------:R-:W-:Y:S02]  /*8440*/  IADD3 R84, P1, PT, R84, R91, RZ ;  /* 0x0000005b54547210 */ /* 0x000fe40007f3e0ff */
[----:B------:R-:W-:Y:S03]  /*8450*/  IADD3 R10, P0, PT, R10, R93, RZ ;  /* 0x0000005d0a0a7210 */ /* 0x000fe60007f1e0ff */
[----:B------:R-:W-:Y:S02]  /*8460*/  IMAD.X R85, R85, 0x1, R90, P1 ;  /* 0x0000000155557824 */ /* 0x000fe400008e065a */
[----:B------:R-:W-:Y:S04]  /*8470*/  IMAD.X R9, R9, 0x1, R92, P0 ;  /* 0x0000000109097824 */ /* 0x000fe800000e065c */
[----:B------:R-:W-:Y:S05]  /*8480*/  @P2 BRA `(.L_x_5986) ;  /* 0xffffff9c00a82947 */ /* 0x000fea000383ffff */
.L_x_5948:
        /* <DEDUP_REMOVED lines=35> */
[----:B------:R-:W-:-:S04]  /*86c0*/  LEA R4, P0, R2, R6, 0x5 ;  /* 0x0000000602047211 */ /* 0x000fc800078028ff */
[----:B------:R-:W-:-:S05]  /*86d0*/  LEA.HI.X R5, R2, R7, R3, 0x5, P0 ;  /* 0x0000000702057211 */ /* 0x000fca00000f2c03 */
[----:B------:R-:W-:Y:S01]  /*86e0*/  @!PT LDS RZ, [RZ] ;  /* 0x00000000fffff984 */ /* 0x000fe20000000800 */
[----:B------:R-:W-:Y:S01]  /*86f0*/  @!PT LDS RZ, [RZ] ;  /* 0x00000000fffff984 */ /* 0x000fe20000000800 */
[----:B------:R-:W-:Y:S01]  /*8700*/  @!PT LDS RZ, [RZ] ;  /* 0x00000000fffff984 */ /* 0x000fe20000000800 */
[----:B------:R2:W-:Y:S04]  /*8710*/  LDGSTS.E.BYPASS.LTC128B.128 [R158+0x1000], desc[UR6][R4.64] ;  /* 0x01000000049e7fae */ /* 0x0005e8000b981a06 */
.L_x_5990:
[----:B------:R-:W-:Y:S05]  /*8720*/  BSYNC.RECONVERGENT B0 ;  /* 0x0000000000007941 */ /* 0x000fea0003800200 */
.L_x_5989:
        /* <DEDUP_REMOVED lines=8> */
.L_x_5988:
        /* <DEDUP_REMOVED lines=37> */
[--C-:B----45:R-:W-:Y:S02]  /*8a00*/  HADD2.F32 R21, -RZ, R17.reuse.H0_H0 ;  /* 0x20000011ff157230 */ /* 0x130fe40000004100 */
[----:B------:R-:W-:Y:S02]  /*8a10*/  HADD2.F32 R23, -RZ, R17.H1_H1 ;  /* 0x30000011ff177230 */ /* 0x000fe40000004100 */
[--C-:B------:R-:W-:Y:S02]  /*8a20*/  HADD2.F32 R17, -RZ, R19.reuse.H1_H1 ;  /* 0x30000013ff117230 */ /* 0x100fe40000004100 */
[----:B------:R-:W-:-:S02]  /*8a30*/  HADD2.F32 R22, -RZ, R19.H0_H0 ;  /* 0x20000013ff167230 */ /* 0x000fc40000004100 */
[----:B--2---:R-:W-:Y:S02]  /*8a40*/  HADD2.F32 R10, -RZ, R7.H1_H1 ;  /* 0x30000007ff0a7230 */ /* 0x004fe40000004100 */
[----:B------:R-:W-:Y:S02]  /*8a50*/  HADD2.F32 R14, -RZ, R6.H1_H1 ;  /* 0x30000006ff0e7230 */ /* 0x000fe40000004100 */
[----:B---3--:R-:W-:Y:S02]  /*8a60*/  HADD2.F32 R0, -RZ, R5.H1_H1 ;  /* 0x30000005ff007230 */ /* 0x008fe40000004100 */
[----:B------:R-:W-:-:S03]  /*8a70*/  HADD2.F32 R8, -RZ, R4.H1_H1 ;  /* 0x30000004ff087230 */ /* 0x000fc60000004100 */
[C---:B------:R-:W-:Y:S01]  /*8a80*/  FMUL.FTZ R19, R17.reuse, R0 ;  /* 0x0000000011137220 */ /* 0x040fe20000410000 */
[----:B------:R-:W-:Y:S01]  /*8a90*/  FMUL.FTZ R17, R17, R10 ;  /* 0x0000000a11117220 */ /* 0x000fe20000410000 */
[C---:B------:R-:W-:Y:S01]  /*8aa0*/  FMUL.FTZ R20, R23.reuse, R8 ;  /* 0x0000000817147220 */ /* 0x040fe20000410000 */
[----:B------:R-:W-:Y:S01]  /*8ab0*/  FMUL.FTZ R23, R23, R14 ;  /* 0x0000000e17177220 */ /* 0x000fe20000410000 */
[----:B------:R-:W-:Y:S02]  /*8ac0*/  HADD2.F32 R6, -RZ, R6.H0_H0 ;  /* 0x20000006ff067230 */ /* 0x000fe40000004100 */
[----:B------:R-:W-:Y:S01]  /*8ad0*/  FFMA.FTZ R0, R22, R0, R17 ;  /* 0x0000000016007223 */ /* 0x000fe20000010011 */
[----:B------:R-:W-:Y:S02]  /*8ae0*/  HADD2.F32 R17, -RZ, R16.H1_H1 ;  /* 0x30000010ff117230 */ /* 0x000fe40000004100 */
[----:B------:R-:W-:Y:S01]  /*8af0*/  FFMA.FTZ R23, R21, R8, R23 ;  /* 0x0000000815177223 */ /* 0x000fe20000010017 */
[----:B------:R-:W-:-:S02]  /*8b00*/  HADD2.F32 R4, -RZ, R4.H0_H0 ;  /* 0x20000004ff047230 */ /* 0x000fc40000004100 */
[----:B------:R-:W-:Y:S02]  /*8b10*/  HADD2.F32 R5, -RZ, R5.H0_H0 ;  /* 0x20000005ff057230 */ /* 0x000fe40000004100 */
[--C-:B------:R-:W-:Y:S02]  /*8b20*/  HADD2.F32 R8, -RZ, R18.reuse.H1_H1 ;  /* 0x30000012ff087230 */ /* 0x100fe40000004100 */
[----:B------:R-:W-:Y:S02]  /*8b30*/  HADD2.F32 R7, -RZ, R7.H0_H0 ;  /* 0x20000007ff077230 */ /* 0x000fe40000004100 */
[----:B------:R-:W-:Y:S01]  /*8b40*/  FFMA.FTZ R19, R22, R10, -R19 ;  /* 0x0000000a16137223 */ /* 0x000fe20000010813 */
[C---:B------:R-:W-:Y:S01]  /*8b50*/  FMUL.FTZ R10, R17.reuse, R4 ;  /* 0x00000004110a7220 */ /* 0x040fe20000410000 */
[----:B------:R-:W-:Y:S01]  /*8b60*/  FMUL.FTZ R25, R17, R6 ;  /* 0x0000000611197220 */ /* 0x000fe20000410000 */
[----:B------:R-:W-:Y:S01]  /*8b70*/  FFMA.FTZ R20, R21, R14, -R20 ;  /* 0x0000000e15147223 */ /* 0x000fe20000010814 */
[----:B------:R-:W-:-:S02]  /*8b80*/  HADD2.F32 R18, -RZ, R18.H0_H0 ;  /* 0x20000012ff127230 */ /* 0x000fc40000004100 */
        /* <DEDUP_REMOVED lines=12> */
.L_x_5996:
[----:B------:R-:W-:Y:S05]  /*8c50*/  BSYNC.RECONVERGENT B0 ;  /* 0x0000000000007941 */ /* 0x000fea0003800200 */
.L_x_5995:
[----:B-----5:R2:W-:Y:S02]  /*8c60*/  STS.128 [R158], R16 ;  /* 0x000000109e007388 */ /* 0x0205e40000000c00 */
.L_x_5994:
[----:B------:R-:W-:Y:S05]  /*8c70*/  BSYNC.RECONVERGENT B1 ;  /* 0x0000000000017941 */ /* 0x000fea0003800200 */
.L_x_5993:
[----:B------:R-:W-:Y:S01]  /*8c80*/  VIADD R166, R124, 0x10 ;  /* 0x000000107ca67836 */ /* 0x000fe20000000000 */
[C---:B----4-:R-:W-:Y:S01]  /*8c90*/  LEA R20, P0, R29.reuse, R32, 0x1 ;  /* 0x000000201d147211 */ /* 0x050fe200078008ff */
        /* <DEDUP_REMOVED lines=11> */
[----:B------:R-:W-:Y:S02]  /*8d50*/  SHF.L.U32 R4, R0, 0x1, RZ ;  /* 0x0000000100047819 */ /* 0x000fe400000006ff */
[----:B------:R-:W-:-:S04]  /*8d60*/  LEA.HI.X.SX32 R31, R31, R104, 0x1, P0 ;  /* 0x000000681f1f7211 */ /* 0x000fc800000f0eff */
[----:B------:R-:W-:Y:S02]  /*8d70*/  SHF.L.U64.HI R31, R0, 0x1, R31 ;  /* 0x00000001001f7819 */ /* 0x000fe4000001021f */
[C---:B---3--:R-:W-:Y:S02]  /*8d80*/  IADD3 R6, P1, PT, R4.reuse, UR10, RZ ;  /* 0x0000000a04067c10 */ /* 0x048fe4000ff3e0ff */
[----:B----4-:R-:W-:Y:S02]  /*8d90*/  IADD3 R4, P0, PT, R4, UR8, RZ ;  /* 0x0000000804047c10 */ /* 0x010fe4000ff1e0ff */
[C---:B------:R-:W-:Y:S02]  /*8da0*/  IADD3.X R7, PT, PT, R31.reuse, UR11, RZ, P1, !PT ;  /* 0x0000000b1f077c10 */ /* 0x040fe40008ffe4ff */
[----:B------:R-:W-:-:S04]  /*8db0*/  IADD3.X R5, PT, PT, R31, UR9, RZ, P0, !PT ;  /* 0x000000091f057c10 */ /* 0x000fc800087fe4ff */
[----:B------:R-:W3:Y:S04]  /*8dc0*/  LDG.E.64 R6, desc[UR6][R6.64] ;  /* 0x0000000606067981 */ /* 0x000ee8000c1e1b00 */
[----:B------:R-:W4:Y:S01]  /*8dd0*/  LDG.E.64 R4, desc[UR6][R4.64] ;  /* 0x0000000604047981 */ /* 0x000f22000c1e1b00 */
[--C-:B-----5:R-:W-:Y:S02]  /*8de0*/  HADD2.F32 R23, -RZ, R17.reuse.H0_H0 ;  /* 0x20000011ff177230 */ /* 0x120fe40000004100 */
[----:B------:R-:W-:Y:S02]  /*8df0*/  HADD2.F32 R25, -RZ, R17.H1_H1 ;  /* 0x30000011ff197230 */ /* 0x000fe40000004100 */
[--C-:B------:R-:W-:Y:S02]  /*8e00*/  HADD2.F32 R17, -RZ, R19.reuse.H1_H1 ;  /* 0x30000013ff117230 */ /* 0x100fe40000004100 */
[----:B------:R-:W-:-:S02]  /*8e10*/  HADD2.F32 R24, -RZ, R19.H0_H0 ;  /* 0x20000013ff187230 */ /* 0x000fc40000004100 */
[----:B---3--:R-:W-:Y:S02]  /*8e20*/  HADD2.F32 R10, -RZ, R7.H1_H1 ;  /* 0x30000007ff0a7230 */ /* 0x008fe40000004100 */
[----:B------:R-:W-:Y:S02]  /*8e30*/  HADD2.F32 R14, -RZ, R6.H1_H1 ;  /* 0x30000006ff0e7230 */ /* 0x000fe40000004100 */
[----:B----4-:R-:W-:Y:S02]  /*8e40*/  HADD2.F32 R0, -RZ, R5.H1_H1 ;  /* 0x30000005ff007230 */ /* 0x010fe40000004100 */
        /* <DEDUP_REMOVED lines=30> */
.L_x_6000:
[----:B------:R-:W-:Y:S05]  /*9030*/  BSYNC.RECONVERGENT B0 ;  /* 0x0000000000007941 */ /* 0x000fea0003800200 */
.L_x_5999:
[----:B-----5:R3:W-:Y:S02]  /*9040*/  STS.128 [R158+0x800], R16 ;  /* 0x000800109e007388 */ /* 0x0207e40000000c00 */
.L_x_5998:
[----:B------:R-:W-:Y:S05]  /*9050*/  BSYNC.RECONVERGENT B1 ;  /* 0x0000000000017941 */ /* 0x000fea0003800200 */
.L_x_5997:
        /* <DEDUP_REMOVED lines=14> */
[----:B------:R-:W-:Y:S02]  /*9140*/  SHF.L.U32 R4, R5, 0x1, RZ ;  /* 0x0000000105047819 */ /* 0x000fe400000006ff */
[----:B------:R-:W-:-:S04]  /*9150*/  LEA.HI.X.SX32 R0, R7, R104, 0x1, P0 ;  /* 0x0000006807007211 */ /* 0x000fc800000f0eff */
[----:B------:R-:W-:Y:S02]  /*9160*/  SHF.L.U64.HI R0, R5, 0x1, R0 ;  /* 0x0000000105007819 */ /* 0x000fe40000010200 */
[C---:B--2---:R-:W-:Y:S02]  /*9170*/  IADD3 R6, P1, PT, R4.reuse, UR10, RZ ;  /* 0x0000000a04067c10 */ /* 0x044fe4000ff3e0ff */
[----:B---3--:R-:W-:Y:S02]  /*9180*/  IADD3 R4, P0, PT, R4, UR8, RZ ;  /* 0x0000000804047c10 */ /* 0x008fe4000ff1e0ff */
[C---:B------:R-:W-:Y:S02]  /*9190*/  IADD3.X R7, PT, PT, R0.reuse, UR11, RZ, P1, !PT ;  /* 0x0000000b00077c10 */ /* 0x040fe40008ffe4ff */
[----:B------:R-:W-:-:S04]  /*91a0*/  IADD3.X R5, PT, PT, R0, UR9, RZ, P0, !PT ;  /* 0x0000000900057c10 */ /* 0x000fc800087fe4ff */
[----:B------:R-:W2:Y:S04]  /*91b0*/  LDG.E.64 R6, desc[UR6][R6.64] ;  /* 0x0000000606067981 */ /* 0x000ea8000c1e1b00 */
[----:B------:R-:W3:Y:S01]  /*91c0*/  LDG.E.64 R4, desc[UR6][R4.64] ;  /* 0x0000000604047981 */ /* 0x000ee2000c1e1b00 */
[--C-:B-----5:R-:W-:Y:S02]  /*91d0*/  HADD2.F32 R23, -RZ, R17.reuse.H0_H0 ;  /* 0x20000011ff177230 */ /* 0x120fe40000004100 */
        /* <DEDUP_REMOVED lines=36> */
.L_x_6004:
[----:B------:R-:W-:Y:S05]  /*9420*/  BSYNC.RECONVERGENT B0 ;  /* 0x0000000000007941 */ /* 0x000fea0003800200 */
.L_x_6003:
[----:B-----5:R4:W-:Y:S02]  /*9430*/  STS.128 [R158+0x1000], R16 ;  /* 0x001000109e007388 */ /* 0x0209e40000000c00 */
.L_x_6002:
[----:B------:R-:W-:Y:S05]  /*9440*/  BSYNC.RECONVERGENT B1 ;  /* 0x0000000000017941 */ /* 0x000fea0003800200 */
.L_x_6001:
[----:B------:R-:W-:-:S04]  /*9450*/  IADD3 R167, PT, PT, R124, 0x30, RZ ;  /* 0x000000307ca77810 */ /* 0x000fc80007ffe0ff */
[----:B------:R-:W-:-:S13]  /*9460*/  ISETP.GE.AND P0, PT, R167, R9, PT ;  /* 0x00000009a700720c */ /* 0x000fda0003f06270 */
[----:B------:R-:W-:Y:S05]  /*9470*/  @P0 BRA `(.L_x_5991) ;  /* 0x0000001800ac0947 */ /* 0x000fea0003800000 */
[----:B--234-:R-:W-:-:S04]  /*9480*/  LEA R16, P0, R2, R20, 0x6 ;  /* 0x0000001402107211 */ /* 0x01cfc800078030ff */
        /* <DEDUP_REMOVED lines=54> */
.L_x_6006:
[----:B------:R-:W-:Y:S05]  /*97f0*/  BSYNC.RECONVERGENT B0 ;  /* 0x0000000000007941 */ /* 0x000fea0003800200 */
.L_x_6005:
[----:B-----5:R2:W-:Y:S01]  /*9800*/  STS.128 [R158+0x1800], R16 ;  /* 0x001800109e007388 */ /* 0x0205e20000000c00 */
[----:B------:R-:W-:Y:S05]  /*9810*/  BRA `(.L_x_5991) ;  /* 0x0000001400c47947 */ /* 0x000fea0003800000 */
.L_x_5992:
        /* <DEDUP_REMOVED lines=94> */
.L_x_6010:
[----:B------:R-:W-:Y:S05]  /*9e00*/  BSYNC.RECONVERGENT B0 ;  /* 0x0000000000007941 */ /* 0x000fea0003800200 */
.L_x_6009:
[----:B-----5:R2:W-:Y:S02]  /*9e10*/  STS.128 [R158], R20 ;  /* 0x000000149e007388 */ /* 0x0205e40000000c00 */
.L_x_6008:
[----:B------:R-:W-:Y:S05]  /*9e20*/  BSYNC.RECONVERGENT B1 ;  /* 0x0000000000017941 */ /* 0x000fea0003800200 */
.L_x_6007:
        /* <DEDUP_REMOVED lines=88> */
.L_x_6014:
[----:B------:R-:W-:Y:S05]  /*a3b0*/  BSYNC.RECONVERGENT B0 ;  /* 0x0000000000007941 */ /* 0x000fea0003800200 */
.L_x_6013:
[----:B-----5:R3:W-:Y:S02]  /*a3c0*/  STS.128 [R158+0x800], R20 ;  /* 0x000800149e007388 */ /* 0x0207e40000000c00 */
.L_x_6012:
[----:B------:R-:W-:Y:S05]  /*a3d0*/  BSYNC.RECONVERGENT B1 ;  /* 0x0000000000017941 */ /* 0x000fea0003800200 */
.L_x_6011:
        /* <DEDUP_REMOVED lines=89> */
.L_x_6018:
[----:B------:R-:W-:Y:S05]  /*a970*/  BSYNC.RECONVERGENT B0 ;  /* 0x0000000000007941 */ /* 0x000fea0003800200 */
.L_x_6017:
[----:B-----5:R3:W-:Y:S02]  /*a980*/  STS.128 [R158+0x1000], R20 ;  /* 0x001000149e007388 */ /* 0x0207e40000000c00 */
.L_x_6016:
[----:B------:R-:W-:Y:S05]  /*a990*/  BSYNC.RECONVERGENT B1 ;  /* 0x0000000000017941 */ /* 0x000fea0003800200 */
.L_x_6015:
        /* <DEDUP_REMOVED lines=87> */
.L_x_6020:
[----:B------:R-:W-:Y:S05]  /*af10*/  BSYNC.RECONVERGENT B0 ;  /* 0x0000000000007941 */ /* 0x000fea0003800200 */
.L_x_6019:
[----:B-----5:R1:W-:Y:S02]  /*af20*/  STS.128 [R158+0x1800], R16 ;  /* 0x001800109e007388 */ /* 0x0203e40000000c00 */
.L_x_5991:
[----:B------:R-:W-:Y:S05]  /*af30*/  BSYNC.RECONVERGENT B2 ;  /* 0x0000000000027941 */ /* 0x000fea0003800200 */
.L_x_5987:
[----:B------:R-:W4:Y:S01]  /*af40*/  LDC.64 R136, c[0x0][0x3b8] ;  /* 0x0000ee00ff887b82 */ /* 0x000f220000000a00 */
[----:B-12---:R-:W-:Y:S01]  /*af50*/  IADD3 R7, PT, PT, -R65, R64, RZ ;  /* 0x0000004041077210 */ /* 0x006fe20007ffe1ff */
[----:B-----5:R-:W-:Y:S01]  /*af60*/  VIADD R0, R124, 0x70 ;  /* 0x000000707c007836 */ /* 0x020fe20000000000 */
[----:B---3--:R-:W-:Y:S01]  /*af70*/  SHF.L.U32 R5, R72, 0x1, RZ ;  /* 0x0000000148057819 */ /* 0x008fe200000006ff */
[----:B------:R-:W1:Y:S01]  /*af80*/  LDCU UR10, c[0x0][0x50c] ;  /* 0x0000a180ff0a77ac */ /* 0x000e620008000800 */
[-C--:B------:R-:W-:Y:S02]  /*af90*/  ISETP.GE.AND P6, PT, R124, R7.reuse, PT ;  /* 0x000000077c00720c */ /* 0x080fe40003fc6270 */
[-C--:B------:R-:W-:Y:S01]  /*afa0*/  ISETP.GE.AND P1, PT, R166, R7.reuse, PT ;  /* 0x00000007a600720c */ /* 0x080fe20003f26270 */
[----:B----4-:R-:W2:Y:S01]  /*afb0*/  LDC.64 R20, c[0x0][0x3c0] ;  /* 0x0000f000ff147b82 */ /* 0x010ea20000000a00 */
[----:B------:R-:W-:Y:S01]  /*afc0*/  ISETP.GE.AND P5, PT, R168, R7, PT ;  /* 0x00000007a800720c */ /* 0x000fe20003fa6270 */
[----:B------:R-:W3:Y:S01]  /*afd0*/  LDCU UR4, c[0x0][0x508] ;  /* 0x0000a100ff0477ac */ /* 0x000ee20008000800 */
[----:B------:R-:W-:-:S02]  /*afe0*/  SHF.L.U64.HI R2, R72, 0x1, R71 ;  /* 0x0000000148027819 */ /* 0x000fc40000010247 */
[----:B------:R-:W-:Y:S02]  /*aff0*/  IADD3 R10, P0, PT, R5, R160, RZ ;  /* 0x000000a0050a7210 */ /* 0x000fe40007f1e0ff */
[----:B------:R-:W-:Y:S02]  /*b000*/  IADD3 R6, PT, PT, R124, 0x40, RZ ;  /* 0x000000407c067810 */ /* 0x000fe40007ffe0ff */
[----:B------:R-:W-:Y:S01]  /*b010*/  IADD3.X R11, PT, PT, R2, R161, RZ, P0, !PT ;  /* 0x000000a1020b7210 */ /* 0x000fe200007fe4ff */
[----:B------:R-:W-:Y:S01]  /*b020*/  @!PT LDS RZ, [RZ] ;  /* 0x00000000fffff984 */ /* 0x000fe20000000800 */
[----:B------:R-:W-:Y:S01]  /*b030*/  @!PT LDS RZ, [RZ] ;  /* 0x00000000fffff984 */ /* 0x000fe20000000800 */
[----:B------:R-:W-:Y:S01]  /*b040*/  @!PT LDS RZ, [RZ] ;  /* 0x00000000fffff984 */ /* 0x000fe20000000800 */
[----:B------:R-:W-:Y:S01]  /*b050*/  @!P6 LDGSTS.E.BYPASS.LTC128B.128 [R158+0x2000], desc[UR6][R160.64] ;  /* 0x02000000a09eefae */ /* 0x000fe2000b981a06 */
[----:B------:R-:W-:Y:S02]  /*b060*/  IADD3 R4, PT, PT, R124, 0x60, RZ ;  /* 0x000000607c047810 */ /* 0x000fe40007ffe0ff */
[-C--:B------:R-:W-:Y:S01]  /*b070*/  ISETP.GE.AND P2, PT, R6, R7.reuse, PT ;  /* 0x000000070600720c */ /* 0x080fe20003f46270 */
[----:B------:R-:W-:Y:S01]  /*b080*/  @!P1 LDGSTS.E.BYPASS.LTC128B.128 [R158+0x2800], desc[UR6][R10.64] ;  /* 0x028000000a9e9fae */ /* 0x000fe2000b981a06 */
[----:B------:R-:W-:Y:S01]  /*b090*/  ISETP.GE.AND P4, PT, R167, R7, PT ;  /* 0x00000007a700720c */ /* 0x000fe20003f86270 */
[----:B------:R-:W-:Y:S01]  /*b0a0*/  IMAD.WIDE.U32 R8, R136, 0x20, RZ ;  /* 0x0000002088087825 */ /* 0x000fe200078e00ff */
[----:B------:R-:W-:-:S02]  /*b0b0*/  SHF.L.U32 R3, R137, 0x5, RZ ;  /* 0x0000000589037819 */ /* 0x000fc400000006ff */
[-C--:B------:R-:W-:Y:S02]  /*b0c0*/  ISETP.GE.AND P1, PT, R4, R7.reuse, PT ;  /* 0x000000070400720c */ /* 0x080fe40003f26270 */
[----:B------:R-:W-:Y:S02]  /*b0d0*/  @!P5 IADD3 R12, P3, PT, R10, R8, RZ ;  /* 0x000000080a0cd210 */ /* 0x000fe40007f7e0ff */
[----:B------:R-:W-:Y:S02]  /*b0e0*/  ISETP.GE.AND P0, PT, R0, R7, PT ;  /* 0x000000070000720c */ /* 0x000fe40003f06270 */
[----:B------:R-:W-:Y:S02]  /*b0f0*/  IADD3 R124, PT, PT, R124, 0x50, RZ ;  /* 0x000000507c7c7810 */ /* 0x000fe40007ffe0ff */
[----:B------:R-:W-:Y:S01]  /*b100*/  @!P5 IADD3.X R13, PT, PT, R11, R9, R3, P3, !PT ;  /* 0x000000090b0dd210 */ /* 0x000fe20001ffe403 */
[----:B------:R-:W-:Y:S01]  /*b110*/  @!P2 IMAD R9, R137, 0x60, RZ ;  /* 0x000000608909a824 */ /* 0x000fe200078e02ff */
[----:B------:R-:W-:-:S02]  /*b120*/  ISETP.GE.AND P3, PT, R124, R7, PT ;  /* 0x000000077c00720c */ /* 0x000fc40003f66270 */
[-C--:B------:R-:W-:Y:S01]  /*b130*/  @!P2 MOV R16, R10.reuse ;  /* 0x0000000a0010a202 */ /* 0x080fe20000000f00 */
[----:B------:R4:W-:Y:S01]  /*b140*/  @!P5 LDGSTS.E.BYPASS.LTC128B.128 [R158+0x3000], desc[UR6][R12.64] ;  /* 0x030000000c9edfae */ /* 0x0009e2000b981a06 */
[-C--:B------:R-:W-:Y:S01]  /*b150*/  @!P2 MOV R17, R11.reuse ;  /* 0x0000000b0011a202 */ /* 0x080fe20000000f00 */
[----:B------:R-:W-:Y:S01]  /*b160*/  @!P1 IMAD.MOV.U32 R14, RZ, RZ, R10 ;  /* 0x000000ffff0e9224 */ /* 0x000fe200078e000a */
[C---:B------:R-:W-:Y:S01]  /*b170*/  @!P4 LEA R18, P5, R136.reuse, R10, 0x6 ;  /* 0x0000000a8812c211 */ /* 0x040fe200078a30ff */
[C---:B------:R-:W-:Y:S01]  /*b180*/  @!P1 IMAD R8, R137.reuse, 0xa0, RZ ;  /* 0x000000a089089824 */ /* 0x040fe200078e02ff */
[-C--:B------:R-:W-:Y:S01]  /*b190*/  @!P1 MOV R15, R11.reuse ;  /* 0x0000000b000f9202 */ /* 0x080fe20000000f00 */
[C---:B------:R-:W-:Y:S01]  /*b1a0*/  @!P2 IMAD.WIDE.U32 R16, R136.reuse, 0x60, R16 ;  /* 0x000000608810a825 */ /* 0x040fe200078e0010 */
[----:B------:R-:W-:Y:S02]  /*b1b0*/  @!P4 LEA.HI.X R19, R136, R11, R137, 0x6, P5 ;  /* 0x0000000b8813c211 */ /* 0x000fe400028f3489 */
[----:B------:R-:W-:Y:S01]  /*b1c0*/  LOP3.LUT R120, R120, 0x8, R155, 0x78, !PT ;  /* 0x0000000878787812 */ /* 0x000fe200078e789b */
[----:B------:R-:W-:Y:S01]  /*b1d0*/  @!P0 IMAD R3, R137, 0xc0, RZ ;  /* 0x000000c089038824 */ /* 0x000fe200078e02ff */
[----:B------:R-:W-:Y:S01]  /*b1e0*/  @!P2 IADD3 R17, PT, PT, R9, R17, RZ ;  /* 0x000000110911a210 */ /* 0x000fe20007ffe0ff */
[----:B------:R-:W-:Y:S01]  /*b1f0*/  @!P1 IMAD.WIDE.U32 R14, R136, 0xa0, R14 ;  /* 0x000000a0880e9825 */ /* 0x000fe200078e000e */
[----:B------:R-:W-:Y:S01]  /*b200*/  @!P4 LDGSTS.E.BYPASS.LTC128B.128 [R158+0x3800], desc[UR6][R18.64] ;  /* 0x03800000129ecfae */ /* 0x000fe2000b981a06 */
[----:B------:R-:W-:-:S02]  /*b210*/  ISETP.GE.AND P4, PT, R166, R7, PT ;  /* 0x00000007a600720c */ /* 0x000fc40003f86270 */
[----:B------:R-:W-:Y:S01]  /*b220*/  @!P1 IMAD.IADD R15, R8, 0x1, R15 ;  /* 0x00000001080f9824 */ /* 0x000fe200078e020f */
[----:B------:R2:W-:Y:S01]  /*b230*/  @!P2 LDGSTS.E.BYPASS.LTC128B.128 [R158+0x4000], desc[UR6][R16.64] ;  /* 0x04000000109eafae */ /* 0x0005e2000b981a06 */
[----:B------:R-:W-:Y:S02]  /*b240*/  ISETP.GE.AND P2, PT, R6, R7, PT ;  /* 0x000000070600720c */ /* 0x000fe40003f46270 */
[----:B------:R-:W-:Y:S02]  /*b250*/  SHF.L.U32 R152, R155, 0x6, RZ ;  /* 0x000000069b987819 */ /* 0x000fe400000006ff */
[----:B------:R-:W-:Y:S02]  /*b260*/  LOP3.LUT R63, R63, 0xfffffffd, RZ, 0xc0, !PT ;  /* 0xfffffffd3f3f7812 */ /* 0x000fe400078ec0ff */
[----:B------:R-:W-:Y:S02]  /*b270*/  LOP3.LUT R152, R152, 0x400, RZ, 0xc0, !PT ;  /* 0x0000040098987812 */ /* 0x000fe400078ec0ff */
[----:B----4-:R-:W-:-:S02]  /*b280*/  @!P0 MOV R12, R10 ;  /* 0x0000000a000c8202 */ /* 0x010fc40000000f00 */
[----:B------:R-:W-:Y:S02]  /*b290*/  @!P0 MOV R13, R11 ;  /* 0x0000000b000d8202 */ /* 0x000fe40000000f00 */
[C---:B------:R-:W-:Y:S01]  /*b2a0*/  @!P3 LEA R10, P5, R136.reuse, R10, 0x7 ;  /* 0x0000000a880ab211 */ /* 0x040fe200078a38ff */
[----:B------:R-:W-:-:S03]  /*b2b0*/  @!P0 IMAD.WIDE.U32 R12, R136, 0xc0, R12 ;  /* 0x000000c0880c8825 */ /* 0x000fc600078e000c */
[----:B------:R-:W-:Y:S02]  /*b2c0*/  @!P3 LEA.HI.X R11, R136, R11, R137, 0x7, P5 ;  /* 0x0000000b880bb211 */ /* 0x000fe400028f3c89 */
[----:B------:R-:W-:Y:S02]  /*b2d0*/  ISETP.GE.AND P5, PT, R168, R7, PT ;  /* 0x00000007a800720c */ /* 0x000fe40003fa6270 */
[----:B------:R-:W-:Y:S01]  /*b2e0*/  @!P0 IADD3 R13, PT, PT, R3, R13, RZ ;  /* 0x0000000d030d8210 */ /* 0x000fe20007ffe0ff */
[----:B------:R4:W-:Y:S01]  /*b2f0*/  @!P3 LDGSTS.E.BYPASS.LTC128B.128 [R158+0x4800], desc[UR6][R10.64] ;  /* 0x048000000a9ebfae */ /* 0x0009e2000b981a06 */
[-C--:B------:R-:W-:Y:S02]  /*b300*/  ISETP.GE.AND P3, PT, R124, R7.reuse, PT ;  /* 0x000000077c00720c */ /* 0x080fe40003f66270 */
[----:B------:R-:W-:Y:S01]  /*b310*/  LOP3.LUT R3, R120, 0x38, R69, 0x78, !PT ;  /* 0x0000003878037812 */ /* 0x000fe200078e7845 */
[----:B------:R1:W-:Y:S01]  /*b320*/  @!P1 LDGSTS.E.BYPASS.LTC128B.128 [R158+0x5000], desc[UR6][R14.64] ;  /* 0x050000000e9e9fae */ /* 0x0003e2000b981a06 */
[----:B------:R-:W-:-:S02]  /*b330*/  ISETP.GE.AND P1, PT, R4, R7, PT ;  /* 0x000000070400720c */ /* 0x000fc40003f26270 */
[----:B------:R-:W-:Y:S01]  /*b340*/  MOV R4, 0x40 ;  /* 0x0000004000047802 */ /* 0x000fe20000000f00 */
[----:B------:R3:W-:Y:S01]  /*b350*/  @!P0 LDGSTS.E.BYPASS.LTC128B.128 [R158+0x5800], desc[UR6][R12.64] ;  /* 0x058000000c9e8fae */ /* 0x0007e2000b981a06 */
[----:B------:R-:W-:Y:S01]  /*b360*/  LEA R8, P0, R73, R162, 0x1 ;  /* 0x000000a249087211 */ /* 0x000fe200078008ff */
[----:B------:R-:W-:Y:S01]  /*b370*/  IMAD R152, R3, 0x2, R152 ;  /* 0x0000000203987824 */ /* 0x000fe200078e0298 */
[----:B------:R-:W-:Y:S01]  /*b380*/  MOV R3, 0x20 ;  /* 0x0000002000037802 */ /* 0x000fe20000000f00 */
[----:B------:R-:W0:Y:S01]  /*b390*/  LDGDEPBAR ;  /* 0x00000000000079af */ /* 0x000e220000000000 */
[----:B------:R-:W-:Y:S02]  /*b3a0*/  LEA.HI.X R9, R73, R163, R74, 0x1, P0 ;  /* 0x000000a349097211 */ /* 0x000fe400000f0c4a */
[----:B------:R-:W-:Y:S01]  /*b3b0*/  ISETP.GE.AND P0, PT, R0, R7, PT ;  /* 0x000000070000720c */ /* 0x000fe20003f06270 */
[----:B--2---:R-:W-:-:S04]  /*b3c0*/  @!P2 IMAD.WIDE.U32 R16, R20, 0x60, R8 ;  /* 0x000000601410a825 */ /* 0x004fc800078e0008 */
[C---:B------:R-:W-:Y:S02]  /*b3d0*/  @!P1 IMAD R6, R21.reuse, 0xa0, RZ ;  /* 0x000000a015069824 */ /* 0x040fe400078e02ff */
[----:B----4-:R-:W-:-:S06]  /*b3e0*/  @!P2 IMAD R10, R21, 0x60, RZ ;  /* 0x00000060150aa824 */ /* 0x010fcc00078e02ff */
[----:B------:R-:W-:Y:S01]  /*b3f0*/  @!P0 MOV R22, R8 ;  /* 0x0000000800168202 */ /* 0x000fe20000000f00 */
[----:B------:R-:W-:Y:S02]  /*b400*/  @!P0 IMAD.MOV.U32 R23, RZ, RZ, R9 ;  /* 0x000000ffff178224 */ /* 0x000fe400078e0009 */
[----:B-1----:R-:W-:Y:S01]  /*b410*/  IMAD.WIDE.U32 R14, R20, 0x20, RZ ;  /* 0x00000020140e7825 */ /* 0x002fe200078e00ff */
[----:B------:R-:W-:Y:S02]  /*b420*/  @!P2 IADD3 R11, PT, PT, R10, R17, RZ ;  /* 0x000000110a0ba210 */ /* 0x000fe40007ffe0ff */
[----:B------:R-:W-:Y:S01]  /*b430*/  @!P2 MOV R10, R16 ;  /* 0x00000010000aa202 */ /* 0x000fe20000000f00 */
[----:B------:R-:W-:Y:S01]  /*b440*/  @!P0 IMAD R0, R21, 0xc0, RZ ;  /* 0x000000c015008824 */ /* 0x000fe200078e02ff */
[----:B------:R-:W-:-:S04]  /*b450*/  DEPBAR.LE SB0, 0x0 ;  /* 0x000080000000791a */ /* 0x000fc80000000000 */
[----:B------:R-:W-:Y:S01]  /*b460*/  BAR.SYNC.DEFER_BLOCKING 0x0 ;  /* 0x0000000000007b1d */ /* 0x000fe20000010000 */
[----:B------:R-:W-:Y:S01]  /*b470*/  @!P0 IMAD.WIDE.U32 R22, R20, 0xc0, R22 ;  /* 0x000000c014168825 */ /* 0x000fe200078e0016 */
[----:B---3--:R-:W-:Y:S02]  /*b480*/  SHF.L.U32 R13, R21, 0x5, RZ ;  /* 0x00000005150d7819 */ /* 0x008fe400000006ff */
[----:B------:R-:W-:Y:S02]  /*b490*/  @!P1 MOV R16, R8 ;  /* 0x0000000800109202 */ /* 0x000fe40000000f00 */
[----:B------:R-:W-:Y:S02]  /*b4a0*/  @!P0 IADD3 R23, PT, PT, R0, R23, RZ ;  /* 0x0000001700178210 */ /* 0x000fe40007ffe0ff */
[----:B------:R-:W-:Y:S02]  /*b4b0*/  @!P1 MOV R17, R9 ;  /* 0x0000000900119202 */ /* 0x000fe40000000f00 */
[----:B------:R-:W-:Y:S01]  /*b4c0*/  SHF.L.U32 R0, R155, 0x5, RZ ;  /* 0x000000059b007819 */ /* 0x000fe200000006ff */
[----:B------:R-:W-:-:S03]  /*b4d0*/  @!P1 IMAD.WIDE.U32 R16, R20, 0xa0, R16 ;  /* 0x000000a014109825 */ /* 0x000fc600078e0010 */
[----:B------:R-:W-:Y:S02]  /*b4e0*/  LOP3.LUT R153, R67, 0x7c00, R0, 0xf8, !PT ;  /* 0x00007c0043997812 */ /* 0x000fe400078ef800 */
[----:B------:R-:W-:-:S03]  /*b4f0*/  IADD3 R0, PT, PT, R152, UR5, RZ ;  /* 0x0000000598007c10 */ /* 0x000fc6000fffe0ff */
[----:B------:R-:W-:Y:S01]  /*b500*/  IMAD.IADD R153, R66, 0x1, R153 ;  /* 0x0000000142997824 */ /* 0x000fe200078e0299 */
[----:B------:R-:W-:Y:S01]  /*b510*/  @!PT LDS RZ, [RZ] ;  /* 0x00000000fffff984 */ /* 0x000fe20000000800 */
[----:B------:R-:W-:Y:S01]  /*b520*/  @!PT LDS RZ, [RZ] ;  /* 0x00000000fffff984 */ /* 0x000fe20000000800 */
[----:B------:R-:W-:Y:S01]  /*b530*/  @!PT LDS RZ, [RZ] ;  /* 0x00000000fffff984 */ /* 0x000fe20000000800 */
[----:B------:R-:W-:Y:S04]  /*b540*/  @!P6 LDGSTS.E.BYPASS.LTC128B.128 [R158+0x6000], desc[UR6][R162.64] ;  /* 0x06000000a29eefae */ /* 0x000fe8000b981a06 */
[----:B------:R-:W-:Y:S01]  /*b550*/  LEA R153, R153, UR5, 0x1 ;  /* 0x0000000599997c11 */ /* 0x000fe2000f8e08ff */
[----:B------:R-:W-:Y:S01]  /*b560*/  @P6 STS.128 [R158+0x6000], RZ ;  /* 0x006000ff9e006388 */ /* 0x000fe20000000c00 */
[----:B------:R-:W-:-:S03]  /*b570*/  @!P5 IADD3 R14, P6, PT, R8, R14, RZ ;  /* 0x0000000e080ed210 */ /* 0x000fc60007fde0ff */
[----:B------:R-:W-:Y:S01]  /*b580*/  @P4 STS.128 [R158+0x6800], RZ ;  /* 0x006800ff9e004388 */ /* 0x000fe20000000c00 */
[----:B------:R-:W-:-:S03]  /*b590*/  @!P5 IADD3.X R15, PT, PT, R9, R15, R13, P6, !PT ;  /* 0x0000000f090fd210 */ /* 0x000fc600037fe40d */
[----:B------:R-:W-:Y:S01]  /*b5a0*/  @!PT LDS RZ, [RZ] ;  /* 0x00000000fffff984 */ /* 0x000fe20000000800 */
[----:B------:R-:W-:Y:S01]  /*b5b0*/  @!PT LDS RZ, [RZ] ;  /* 0x00000000fffff984 */ /* 0x000fe20000000800 */
[----:B------:R-:W-:Y:S01]  /*b5c0*/  @!PT LDS RZ, [RZ] ;  /* 0x00000000fffff984 */ /* 0x000fe20000000800 */
[----:B------:R1:W-:Y:S01]  /*b5d0*/  @!P4 LDGSTS.E.BYPASS.LTC128B.128 [R158+0x6800], desc[UR6][R8.64] ;  /* 0x06800000089ecfae */ /* 0x0003e2000b981a06 */
[----:B------:R-:W-:Y:S02]  /*b5e0*/  ISETP.GE.AND P4, PT, R167, R7, PT ;  /* 0x00000007a700720c */ /* 0x000fe40003f86270 */
[----:B------:R-:W-:Y:S01]  /*b5f0*/  @!P1 IADD3 R7, PT, PT, R6, R17, RZ ;  /* 0x0000001106079210 */ /* 0x000fe20007ffe0ff */
[----:B------:R-:W-:Y:S01]  /*b600*/  @P5 STS.128 [R158+0x7000], RZ ;  /* 0x007000ff9e005388 */ /* 0x000fe20000000c00 */
[----:B------:R-:W-:-:S03]  /*b610*/  @!P1 MOV R6, R16 ;  /* 0x0000001000069202 */ /* 0x000fc60000000f00 */
[----:B------:R-:W-:Y:S01]  /*b620*/  @!PT LDS RZ, [RZ] ;  /* 0x00000000fffff984 */ /* 0x000fe20000000800 */
[----:B------:R-:W-:Y:S01]  /*b630*/  @!PT LDS RZ, [RZ] ;  /* 0x00000000fffff984 */ /* 0x000fe20000000800 */
[----:B------:R-:W-:Y:S01]  /*b640*/  @!PT LDS RZ, [RZ] ;  /* 0x00000000fffff984 */ /* 0x000fe20000000800 */
[----:B------:R-:W-:Y:S06]  /*b650*/  @!P5 LDGSTS.E.BYPASS.LTC128B.128 [R158+0x7000], desc[UR6][R14.64] ;  /* 0x070000000e9edfae */ /* 0x000fec000b981a06 */
[C---:B------:R-:W-:Y:S01]  /*b660*/  @!P4 LEA R12, P6, R20.reuse, R8, 0x6 ;  /* 0x00000008140cc211 */ /* 0x040fe200078c30ff */
[----:B------:R-:W-:Y:S03]  /*b670*/  @P4 STS.128 [R158+0x7800], RZ ;  /* 0x007800ff9e004388 */ /* 0x000fe60000000c00 */
[----:B------:R-:W-:-:S05]  /*b680*/  @!P4 LEA.HI.X R13, R20, R9, R21, 0x6, P6 ;  /* 0x00000009140dc211 */ /* 0x000fca00030f3415 */
[----:B------:R-:W-:Y:S01]  /*b690*/  @!PT LDS RZ, [RZ] ;  /* 0x00000000fffff984 */ /* 0x000fe20000000800 */
[----:B------:R-:W-:Y:S01]  /*b6a0*/  @!PT LDS RZ, [RZ] ;  /* 0x00000000fffff984 */ /* 0x000fe20000000800 */
[----:B------:R-:W-:Y:S01]  /*b6b0*/  @!PT LDS RZ, [RZ] ;  /* 0x00000000fffff984 */ /* 0x000fe20000000800 */
[----:B------:R2:W-:Y:S01]  /*b6c0*/  @!P4 LDGSTS.E.BYPASS.LTC128B.128 [R158+0x7800], desc[UR6][R12.64] ;  /* 0x078000000c9ecfae */ /* 0x0005e2000b981a06 */
[----:B-1----:R-:W-:-:S03]  /*b6d0*/  @!P3 LEA R8, P5, R20, R8, 0x7 ;  /* 0x000000081408b211 */ /* 0x002fc600078a38ff */
        /* <DEDUP_REMOVED lines=25> */
[CC--:B------:R-:W-:Y:S01]  /*b870*/  IADD3 R151, PT, PT, R153.reuse, R3.reuse, RZ ;  /* 0x0000000399977210 */ /* 0x0c0fe20007ffe0ff */
[----:B--2---:R-:W-:Y:S01]  /*b880*/  LDSM.16.M88.4 R12, [R153] ;  /* 0x00000000990c783b */ /* 0x004fe20000000200 */
[C---:B------:R-:W-:Y:S01]  /*b890*/  IADD3 R147, PT, PT, R0.reuse, R3, RZ ;  /* 0x0000000300937210 */ /* 0x040fe20007ffe0ff */
[----:B------:R-:W-:Y:S01]  /*b8a0*/  IMAD.IADD R150, R153, 0x1, R4 ;  /* 0x0000000199967824 */ /* 0x000fe200078e0204 */
[----:B------:R-:W-:Y:S01]  /*b8b0*/  IADD3 R146, PT, PT, R0, R4, RZ ;  /* 0x0000000400927210 */ /* 0x000fe20007ffe0ff */
[----:B------:R-:W2:Y:S01]  /*b8c0*/  LDSM.16.M88.4 R16, [R152+UR5+0x2000] ;  /* 0x002000059810783b */ /* 0x000ea20008000200 */
[----:B------:R-:W-:-:S02]  /*b8d0*/  @P6 LOP3.LUT R63, R63, 0x2, RZ, 0xfc, !PT ;  /* 0x000000023f3f6812 */ /* 0x000fc400078efcff */
[C---:B------:R-:W-:Y:S01]  /*b8e0*/  IADD3 R149, PT, PT, R3.reuse, R150, RZ ;  /* 0x0000009603957210 */ /* 0x040fe20007ffe0ff */
[----:B------:R-:W3:Y:S01]  /*b8f0*/  LDSM.16.M88.4 R32, [R152+UR5+0x2800] ;  /* 0x002800059820783b */ /* 0x000ee20008000200 */
[----:B------:R-:W-:-:S03]  /*b900*/  IADD3 R145, PT, PT, R3, R146, RZ ;  /* 0x0000009203917210 */ /* 0x000fc60007ffe0ff */
[----:B-1----:R-:W-:Y:S04]  /*b910*/  LDSM.16.M88.4 R8, [R151] ;  /* 0x000000009708783b */ /* 0x002fe80000000200 */
[----:B------:R-:W1:Y:S04]  /*b920*/  LDSM.16.M88.4 R52, [R147+0x2000] ;  /* 0x002000009334783b */ /* 0x000e680000000200 */
[----:B------:R-:W4:Y:S04]  /*b930*/  LDSM.16.M88.4 R40, [R147+0x2800] ;  /* 0x002800009328783b */ /* 0x000f280000000200 */
[----:B------:R-:W-:Y:S04]  /*b940*/  LDSM.16.M88.4 R48, [R150] ;  /* 0x000000009630783b */ /* 0x000fe80000000200 */
[----:B------:R-:W4:Y:S04]  /*b950*/  LDSM.16.M88.4 R24, [R146+0x2000] ;  /* 0x002000009218783b */ /* 0x000f280000000200 */
[----:B------:R-:W4:Y:S04]  /*b960*/  LDSM.16.M88.4 R80, [R146+0x2800] ;  /* 0x002800009250783b */ /* 0x000f280000000200 */
[----:B------:R-:W-:Y:S04]  /*b970*/  LDSM.16.M88.4 R28, [R149] ;  /* 0x00000000951c783b */ /* 0x000fe80000000200 */
[----:B------:R-:W4:Y:S01]  /*b980*/  LDSM.16.M88.4 R56, [R145+0x2000] ;  /* 0x002000009138783b */ /* 0x000f220000000200 */
[C---:B--2---:R-:W-:Y:S03]  /*b990*/  HMMA.16816.F32 R44, R12.reuse, R16, RZ ;  /* 0x000000100c2c723c */ /* 0x044fe600000018ff */
[----:B------:R-:W-:Y:S04]  /*b9a0*/  LDSM.16.M88.4 R72, [R152+UR5+0x3000] ;  /* 0x003000059848783b */ /* 0x000fe80008000200 */
        /* <DEDUP_REMOVED lines=8> */
[----:B------:R-:W-:Y:S08]  /*ba30*/  HMMA.16816.F32 R32, R12, R34, RZ ;  /* 0x000000220c20723c */ /* 0x000ff000000018ff */
[C---:B------:R-:W-:Y:S08]  /*ba40*/  HMMA.16816.F32 R44, R48.reuse, R24, R44 ;  /* 0x00000018302c723c */ /* 0x040ff0000000182c */
[C---:B------:R-:W-:Y:S01]  /*ba50*/  HMMA.16816.F32 R16, R48.reuse, R26, R16 ;  /* 0x0000001a3010723c */ /* 0x040fe20000001810 */
[----:B------:R-:W2:Y:S07]  /*ba60*/  LDSM.16.M88.4 R24, [R147+0x3000] ;  /* 0x003000009318783b */ /* 0x000eae0000000200 */
[----:B------:R-:W-:Y:S08]  /*ba70*/  HMMA.16816.F32 R36, R48, R80, R36 ;  /* 0x000000503024723c */ /* 0x000ff00000001824 */
[----:B------:R-:W-:Y:S08]  /*ba80*/  HMMA.16816.F32 R32, R8, R42, R32 ;  /* 0x0000002a0820723c */ /* 0x000ff00000001820 */
[C---:B------:R-:W-:Y:S08]  /*ba90*/  HMMA.16816.F32 R44, R28.reuse, R56, R44 ;  /* 0x000000381c2c723c */ /* 0x040ff0000000182c */
[C---:B------:R-:W-:Y:S01]  /*baa0*/  HMMA.16816.F32 R16, R28.reuse, R58, R16 ;  /* 0x0000003a1c10723c */ /* 0x040fe20000001810 */
[----:B------:R-:W3:Y:S07]  /*bab0*/  LDSM.16.M88.4 R56, [R152+UR5+0x3800] ;  /* 0x003800059838783b */ /* 0x000eee0008000200 */
[----:B-1----:R-:W-:Y:S03]  /*bac0*/  HMMA.16816.F32 R36, R28, R52, R36 ;  /* 0x000000341c24723c */ /* 0x002fe60000001824 */
[----:B------:R-:W-:Y:S01]  /*bad0*/  FMUL.FTZ R0, R44, UR10 ;  /* 0x0000000a2c007c20 */ /* 0x000fe20008410000 */
[----:B------:R-:W-:Y:S01]  /*bae0*/  FMUL.FTZ R6, R45, UR10 ;  /* 0x0000000a2d067c20 */ /* 0x000fe20008410000 */
[----:B------:R-:W-:Y:S01]  /*baf0*/  FMUL.FTZ R7, R46, UR10 ;  /* 0x0000000a2e077c20 */ /* 0x000fe20008410000 */
[----:B------:R-:W-:-:S02]  /*bb00*/  FMUL.FTZ R22, R47, UR10 ;  /* 0x0000000a2f167c20 */ /* 0x000fc40008410000 */
[----:B------:R-:W-:Y:S01]  /*bb10*/  HMMA.16816.F32 R40, R12, R72, RZ ;  /* 0x000000480c28723c */ /* 0x000fe200000018ff */
[----:B------:R-:W1:Y:S01]  /*bb20*/  LDSM.16.M88.4 R44, [R147+0x3800] ;  /* 0x00380000932c783b */ /* 0x000e620000000200 */
[----:B------:R-:W4:Y:S01]  /*bb30*/  MUFU.TANH R0, R0 ;  /* 0x0000000000007308 */ /* 0x000f220000002400 */
[----:B------:R-:W-:Y:S01]  /*bb40*/  FMUL.FTZ R16, R16, UR10 ;  /* 0x0000000a10107c20 */ /* 0x000fe20008410000 */
[----:B------:R-:W-:Y:S01]  /*bb50*/  FMUL.FTZ R69, R17, UR10 ;  /* 0x0000000a11457c20 */ /* 0x000fe20008410000 */
[----:B------:R-:W-:Y:S01]  /*bb60*/  FMUL.FTZ R70, R18, UR10 ;  /* 0x0000000a12467c20 */ /* 0x000fe20008410000 */
[----:B------:R-:W-:Y:S02]  /*bb70*/  FMUL.FTZ R71, R19, UR10 ;  /* 0x0000000a13477c20 */ /* 0x000fe40008410000 */
[----:B------:R-:W-:Y:S01]  /*bb80*/  HMMA.16816.F32 R32, R48, R82, R32 ;  /* 0x000000523020723c */ /* 0x000fe20000001820 */
[----:B------:R-:W-:Y:S01]  /*bb90*/  LDSM.16.M88.4 R80, [R146+0x3800] ;  /* 0x003800009250783b */ /* 0x000fe20000000200 */
[----:B------:R3:W1:Y:S01]  /*bba0*/  MUFU.TANH R23, R16 ;  /* 0x0000001000177308 */ /* 0x0006620000002400 */
[----:B------:R-:W-:Y:S01]  /*bbb0*/  FMUL.FTZ R36, R36, UR10 ;  /* 0x0000000a24247c20 */ /* 0x000fe20008410000 */
[----:B------:R-:W-:Y:S01]  /*bbc0*/  FMUL.FTZ R85, R37, UR10 ;  /* 0x0000000a25557c20 */ /* 0x000fe20008410000 */
[----:B------:R-:W-:Y:S01]  /*bbd0*/  FMUL.FTZ R86, R38, UR10 ;  /* 0x0000000a26567c20 */ /* 0x000fe20008410000 */
[----:B------:R-:W-:-:S02]  /*bbe0*/  FMUL.FTZ R87, R39, UR10 ;  /* 0x0000000a27577c20 */ /* 0x000fc40008410000 */
[----:B------:R-:W-:Y:S02]  /*bbf0*/  HMMA.16816.F32 R72, R12, R74, RZ ;  /* 0x0000004a0c48723c */ /* 0x000fe400000018ff */
[----:B------:R4:W1:Y:S06]  /*bc00*/  MUFU.TANH R84, R36 ;  /* 0x0000002400547308 */ /* 0x00086c0000002400 */
[----:B--2---:R-:W-:Y:S02]  /*bc10*/  HMMA.16816.F32 R40, R8, R24, R40 ;  /* 0x000000180828723c */ /* 0x004fe40000001828 */
[----:B------:R-:W2:Y:S06]  /*bc20*/  MUFU.TANH R6, R6 ;  /* 0x0000000600067308 */ /* 0x000eac0000002400 */
[----:B------:R-:W-:Y:S01]  /*bc30*/  HMMA.16816.F32 R32, R28, R54, R32 ;  /* 0x000000361c20723c */ /* 0x000fe20000001820 */
[----:B------:R-:W2:Y:S01]  /*bc40*/  LDSM.16.M88.4 R52, [R152+UR5+0x4000] ;  /* 0x004000059834783b */ /* 0x000ea20008000200 */
[----:B------:R-:W1:Y:S06]  /*bc50*/  MUFU.TANH R7, R7 ;  /* 0x0000000700077308 */ /* 0x000e6c0000002400 */
[----:B------:R-:W-:Y:S01]  /*bc60*/  HMMA.16816.F32 R72, R8, R26, R72 ;  /* 0x0000001a0848723c */ /* 0x000fe20000001848 */
[----:B------:R-:W2:Y:S01]  /*bc70*/  LDSM.16.M88.4 R24, [R145+0x3000] ;  /* 0x003000009118783b */ /* 0x000ea20000000200 */
[----:B------:R-:W1:Y:S06]  /*bc80*/  MUFU.TANH R22, R22 ;  /* 0x0000001600167308 */ /* 0x000e6c0000002400 */
[----:B---3--:R-:W-:Y:S02]  /*bc90*/  HMMA.16816.F32 R16, R12, R56, RZ ;  /* 0x000000380c10723c */ /* 0x008fe400000018ff */
[----:B------:R-:W3:Y:S01]  /*bca0*/  MUFU.TANH R69, R69 ;  /* 0x0000004500457308 */ /* 0x000ee20000002400 */
[----:B------:R-:W-:Y:S01]  /*bcb0*/  FMUL.FTZ R32, R32, UR10 ;  /* 0x0000000a20207c20 */ /* 0x000fe20008410000 */
[----:B------:R-:W-:Y:S01]  /*bcc0*/  FMUL.FTZ R89, R33, UR10 ;  /* 0x0000000a21597c20 */ /* 0x000fe20008410000 */
[----:B------:R-:W-:Y:S01]  /*bcd0*/  FMUL.FTZ R90, R34, UR10 ;  /* 0x0000000a225a7c20 */ /* 0x000fe20008410000 */
[----:B------:R-:W-:-:S02]  /*bce0*/  FMUL.FTZ R91, R35, UR10 ;  /* 0x0000000a235b7c20 */ /* 0x000fc40008410000 */
[----:B----4-:R-:W-:Y:S01]  /*bcf0*/  HMMA.16816.F32 R36, R12, R58, RZ ;  /* 0x0000003a0c24723c */ /* 0x010fe200000018ff */
[----:B------:R-:W4:Y:S01]  /*bd00*/  LDSM.16.M88.4 R56, [R147+0x4000] ;  /* 0x004000009338783b */ /* 0x000f220000000200 */
[----:B------:R2:W2:Y:S06]  /*bd10*/  MUFU.TANH R88, R32 ;  /* 0x0000002000587308 */ /* 0x0004ac0000002400 */
[----:B------:R-:W-:Y:S02]  /*bd20*/  HMMA.16816.F32 R40, R48, R76, R40 ;  /* 0x0000004c3028723c */ /* 0x000fe40000001828 */
[----:B------:R-:W2:Y:S06]  /*bd30*/  MUFU.TANH R70, R70 ;  /* 0x0000004600467308 */ /* 0x000eac0000002400 */
[C---:B-1----:R-:W-:Y:S02]  /*bd40*/  HMMA.16816.F32 R16, R8.reuse, R44, R16 ;  /* 0x0000002c0810723c */ /* 0x042fe40000001810 */
[----:B------:R-:W1:Y:S06]  /*bd50*/  MUFU.TANH R71, R71 ;  /* 0x0000004700477308 */ /* 0x000e6c0000002400 */
[----:B------:R-:W-:Y:S01]  /*bd60*/  HMMA.16816.F32 R36, R8, R46, R36 ;  /* 0x0000002e0824723c */ /* 0x000fe20000001824 */
[----:B------:R-:W3:Y:S01]  /*bd70*/  LDSM.16.M88.4 R44, [R145+0x3800] ;  /* 0x00380000912c783b */ /* 0x000ee20000000200 */
[----:B------:R-:W1:Y:S06]  /*bd80*/  MUFU.TANH R85, R85 ;  /* 0x0000005500557308 */ /* 0x000e6c0000002400 */
[----:B------:R-:W-:Y:S01]  /*bd90*/  HMMA.16816.F32 R72, R48, R78, R72 ;  /* 0x0000004e3048723c */ /* 0x000fe20000001848 */
[----:B------:R-:W1:Y:S01]  /*bda0*/  LDSM.16.M88.4 R76, [R146+0x4000] ;  /* 0x00400000924c783b */ /* 0x000e620000000200 */
[----:B------:R-:W1:Y:S06]  /*bdb0*/  MUFU.TANH R86, R86 ;  /* 0x0000005600567308 */ /* 0x000e6c0000002400 */
[----:B--2---:R-:W-:Y:S02]  /*bdc0*/  HMMA.16816.F32 R32, R12, R52, RZ ;  /* 0x000000340c20723c */ /* 0x004fe400000018ff */
[----:B------:R-:W2:Y:S06]  /*bdd0*/  MUFU.TANH R87, R87 ;  /* 0x0000005700577308 */ /* 0x000eac0000002400 */
[----:B------:R-:W-:Y:S02]  /*bde0*/  HMMA.16816.F32 R40, R28, R24, R40 ;  /* 0x000000181c28723c */ /* 0x000fe40000001828 */
[----:B------:R-:W1:Y:S06]  /*bdf0*/  MUFU.TANH R89, R89 ;  /* 0x0000005900597308 */ /* 0x000e6c0000002400 */
[----:B------:R-:W-:Y:S02]  /*be00*/  HMMA.16816.F32 R52, R12, R54, RZ ;  /* 0x000000360c34723c */ /* 0x000fe400000018ff */
[----:B------:R-:W1:Y:S06]  /*be10*/  MUFU.TANH R90, R90 ;  /* 0x0000005a005a7308 */ /* 0x000e6c0000002400 */
[----:B------:R-:W-:Y:S02]  /*be20*/  HMMA.16816.F32 R16, R48, R80, R16 ;  /* 0x000000503010723c */ /* 0x000fe40000001810 */
[----:B------:R-:W1:Y:S01]  /*be30*/  MUFU.TANH R91, R91 ;  /* 0x0000005b005b7308 */ /* 0x000e620000002400 */
[----:B------:R-:W-:Y:S01]  /*be40*/  FMUL.FTZ R40, R40, UR10 ;  /* 0x0000000a28287c20 */ /* 0x000fe20008410000 */
[----:B------:R-:W-:Y:S01]  /*be50*/  FMUL.FTZ R41, R41, UR10 ;  /* 0x0000000a29297c20 */ /* 0x000fe20008410000 */
[----:B------:R-:W-:Y:S01]  /*be60*/  FMUL.FTZ R94, R42, UR10 ;  /* 0x0000000a2a5e7c20 */ /* 0x000fe20008410000 */
[----:B------:R-:W-:-:S02]  /*be70*/  FMUL.FTZ R95, R43, UR10 ;  /* 0x0000000a2b5f7c20 */ /* 0x000fc40008410000 */
[----:B------:R-:W-:Y:S01]  /*be80*/  HMMA.16816.F32 R72, R28, R26, R72 ;  /* 0x0000001a1c48723c */ /* 0x000fe20000001848 */
[----:B------:R-:W2:Y:S01]  /*be90*/  LDSM.16.M88.4 R24, [R152+UR5+0x4800] ;  /* 0x004800059818783b */ /* 0x000ea20008000200 */
[----:B------:R-:W1:Y:S06]  /*bea0*/  MUFU.TANH R92, R40 ;  /* 0x00000028005c7308 */ /* 0x000e6c0000002400 */
[C---:B----4-:R-:W-:Y:S02]  /*beb0*/  HMMA.16816.F32 R32, R8.reuse, R56, R32 ;  /* 0x000000380820723c */ /* 0x050fe40000001820 */
[----:B------:R4:W1:Y:S06]  /*bec0*/  MUFU.TANH R93, R41 ;  /* 0x00000029005d7308 */ /* 0x00086c0000002400 */
[----:B------:R-:W-:Y:S01]  /*bed0*/  HMMA.16816.F32 R52, R8, R58, R52 ;  /* 0x0000003a0834723c */ /* 0x000fe20000001834 */
[----:B------:R-:W2:Y:S01]  /*bee0*/  LDSM.16.M88.4 R56, [R145+0x4000] ;  /* 0x004000009138783b */ /* 0x000ea20000000200 */
[----:B------:R-:W1:Y:S01]  /*bef0*/  MUFU.TANH R94, R94 ;  /* 0x0000005e005e7308 */ /* 0x000e620000002400 */
[----:B------:R-:W-:Y:S01]  /*bf00*/  FMUL.FTZ R72, R72, UR10 ;  /* 0x0000000a48487c20 */ /* 0x000fe20008410000 */
[----:B------:R-:W-:Y:S01]  /*bf10*/  FMUL.FTZ R97, R73, UR10 ;  /* 0x0000000a49617c20 */ /* 0x000fe20008410000 */
[----:B------:R-:W-:Y:S01]  /*bf20*/  FMUL.FTZ R98, R74, UR10 ;  /* 0x0000000a4a627c20 */ /* 0x000fe20008410000 */
[----:B------:R-:W-:-:S02]  /*bf30*/  FMUL.FTZ R99, R75, UR10 ;  /* 0x0000000a4b637c20 */ /* 0x000fc40008410000 */
[----:B---3--:R-:W-:Y:S02]  /*bf40*/  HMMA.16816.F32 R16, R28, R44, R16 ;  /* 0x0000002c1c10723c */ /* 0x008fe40000001810 */
[----:B------:R2:W3:Y:S01]  /*bf50*/  MUFU.TANH R96, R72 ;  /* 0x0000004800607308 */ /* 0x0004e20000002400 */
[----:B----4-:R-:W4:Y:S05]  /*bf60*/  LDSM.16.M88.4 R40, [R147+0x4800] ;  /* 0x004800009328783b */ /* 0x010f2a0000000200 */
[C---:B------:R-:W-:Y:S01]  /*bf70*/  HMMA.16816.F32 R36, R48.reuse, R82, R36 ;  /* 0x000000523024723c */ /* 0x040fe20000001824 */
[----:B------:R-:W-:Y:S01]  /*bf80*/  LDSM.16.M88.4 R80, [R146+0x4800] ;  /* 0x004800009250783b */ /* 0x000fe20000000200 */
[----:B------:R-:W3:Y:S06]  /*bf90*/  MUFU.TANH R95, R95 ;  /* 0x0000005f005f7308 */ /* 0x000eec0000002400 */
[----:B-1----:R-:W-:Y:S02]  /*bfa0*/  HMMA.16816.F32 R32, R48, R76, R32 ;  /* 0x0000004c3020723c */ /* 0x002fe40000001820 */
[----:B------:R-:W1:Y:S01]  /*bfb0*/  MUFU.TANH R97, R97 ;  /* 0x0000006100617308 */ /* 0x000e620000002400 */
[----:B------:R-:W-:Y:S01]  /*bfc0*/  FMUL.FTZ R16, R16, UR10 ;  /* 0x0000000a10107c20 */ /* 0x000fe20008410000 */
[----:B------:R-:W-:Y:S01]  /*bfd0*/  FMUL.FTZ R141, R17, UR10 ;  /* 0x0000000a118d7c20 */ /* 0x000fe20008410000 */
[----:B------:R-:W-:Y:S01]  /*bfe0*/  FMUL.FTZ R139, R18, UR10 ;  /* 0x0000000a128b7c20 */ /* 0x000fe20008410000 */
[----:B------:R-:W-:-:S02]  /*bff0*/  FMUL.FTZ R189, R19, UR10 ;  /* 0x0000000a13bd7c20 */ /* 0x000fc40008410000 */
[----:B--2---:R-:W-:Y:S02]  /*c000*/  HMMA.16816.F32 R72, R12, R24, RZ ;  /* 0x000000180c48723c */ /* 0x004fe400000018ff */
[----:B------:R2:W1:Y:S06]  /*c010*/  MUFU.TANH R185, R16 ;  /* 0x0000001000b97308 */ /* 0x00046c0000002400 */
[C---:B------:R-:W-:Y:S01]  /*c020*/  HMMA.16816.F32 R36, R28.reuse, R46, R36 ;  /* 0x0000002e1c24723c */ /* 0x040fe20000001824 */
[----:B------:R-:W3:Y:S01]  /*c030*/  LDSM.16.M88.4 R44, [R152+UR5+0x5000] ;  /* 0x00500005982c783b */ /* 0x000ee20008000200 */
[----:B------:R-:W1:Y:S06]  /*c040*/  MUFU.TANH R98, R98 ;  /* 0x0000006200627308 */ /* 0x000e6c0000002400 */
[----:B------:R-:W-:Y:S02]  /*c050*/  HMMA.16816.F32 R32, R28, R56, R32 ;  /* 0x000000381c20723c */ /* 0x000fe40000001820 */
[----:B------:R-:W1:Y:S06]  /*c060*/  MUFU.TANH R99, R99 ;  /* 0x0000006300637308 */ /* 0x000e6c0000002400 */
[----:B--2---:R-:W-:Y:S01]  /*c070*/  HMMA.16816.F32 R16, R12, R26, RZ ;  /* 0x0000001a0c10723c */ /* 0x004fe200000018ff */
[----:B------:R-:W2:Y:S01]  /*c080*/  LDSM.16.M88.4 R24, [R147+0x5000] ;  /* 0x005000009318783b */ /* 0x000ea20000000200 */
[----:B------:R-:W1:Y:S01]  /*c090*/  MUFU.TANH R141, R141 ;  /* 0x0000008d008d7308 */ /* 0x000e620000002400 */
[----:B------:R-:W-:Y:S01]  /*c0a0*/  FMUL.FTZ R36, R36, UR10 ;  /* 0x0000000a24247c20 */ /* 0x000fe20008410000 */
[----:B------:R-:W-:Y:S01]  /*c0b0*/  FMUL.FTZ R135, R37, UR10 ;  /* 0x0000000a25877c20 */ /* 0x000fe20008410000 */
[----:B------:R-:W-:Y:S01]  /*c0c0*/  FMUL.FTZ R187, R38, UR10 ;  /* 0x0000000a26bb7c20 */ /* 0x000fe20008410000 */
[----:B------:R-:W-:-:S02]  /*c0d0*/  FMUL.FTZ R133, R39, UR10 ;  /* 0x0000000a27857c20 */ /* 0x000fc40008410000 */
[----:B------:R-:W-:Y:S01]  /*c0e0*/  HMMA.16816.F32 R52, R48, R78, R52 ;  /* 0x0000004e3034723c */ /* 0x000fe20000001834 */
[----:B------:R-:W-:Y:S01]  /*c0f0*/  LDSM.16.M88.4 R76, [R152+UR5+0x5800] ;  /* 0x00580005984c783b */ /* 0x000fe20008000200 */
[----:B------:R3:W1:Y:S01]  /*c100*/  MUFU.TANH R183, R36 ;  /* 0x0000002400b77308 */ /* 0x0006620000002400 */
[----:B------:R-:W-:Y:S01]  /*c110*/  FMUL.FTZ R32, R32, UR10 ;  /* 0x0000000a20207c20 */ /* 0x000fe20008410000 */
[----:B------:R-:W-:Y:S01]  /*c120*/  FMUL.FTZ R171, R33, UR10 ;  /* 0x0000000a21ab7c20 */ /* 0x000fe20008410000 */
[----:B------:R-:W-:Y:S01]  /*c130*/  FMUL.FTZ R181, R34, UR10 ;  /* 0x0000000a22b57c20 */ /* 0x000fe20008410000 */
[----:B------:R-:W-:Y:S02]  /*c140*/  FMUL.FTZ R175, R35, UR10 ;  /* 0x0000000a23af7c20 */ /* 0x000fe40008410000 */
[C---:B----4-:R-:W-:Y:S02]  /*c150*/  HMMA.16816.F32 R72, R8.reuse, R40, R72 ;  /* 0x000000280848723c */ /* 0x050fe40000001848 */
[----:B------:R4:W1:Y:S06]  /*c160*/  MUFU.TANH R173, R32 ;  /* 0x0000002000ad7308 */ /* 0x00086c0000002400 */
[----:B------:R-:W-:Y:S01]  /*c170*/  HMMA.16816.F32 R16, R8, R42, R16 ;  /* 0x0000002a0810723c */ /* 0x000fe20000001810 */
[----:B------:R-:W1:Y:S01]  /*c180*/  LDSM.16.M88.4 R40, [R145+0x4800] ;  /* 0x004800009128783b */ /* 0x000e620000000200 */
[----:B------:R-:W1:Y:S06]  /*c190*/  MUFU.TANH R139, R139 ;  /* 0x0000008b008b7308 */ /* 0x000e6c0000002400 */
[----:B------:R-:W-:Y:S01]  /*c1a0*/  HMMA.16816.F32 R52, R28, R58, R52 ;  /* 0x0000003a1c34723c */ /* 0x000fe20000001834 */
[----:B------:R-:W-:Y:S01]  /*c1b0*/  LDSM.16.M88.4 R56, [R147+0x5800] ;  /* 0x005800009338783b */ /* 0x000fe20000000200 */
[----:B------:R-:W1:Y:S06]  /*c1c0*/  MUFU.TANH R189, R189 ;  /* 0x000000bd00bd7308 */ /* 0x000e6c0000002400 */
[C---:B---3--:R-:W-:Y:S02]  /*c1d0*/  HMMA.16816.F32 R36, R12.reuse, R44, RZ ;  /* 0x0000002c0c24723c */ /* 0x048fe400000018ff */
        /* <DEDUP_REMOVED lines=8> */
[C---:B------:R-:W-:Y:S02]  /*c260*/  HMMA.16816.F32 R72, R48.reuse, R80, R72 ;  /* 0x000000503048723c */ /* 0x040fe40000001848 */
[----:B------:R3:W1:Y:S06]  /*c270*/  MUFU.TANH R169, R52 ;  /* 0x0000003400a97308 */ /* 0x00066c0000002400 */
[----:B------:R-:W-:Y:S02]  /*c280*/  HMMA.16816.F32 R16, R48, R82, R16 ;  /* 0x000000523010723c */ /* 0x000fe40000001810 */
[----:B------:R-:W3:Y:S06]  /*c290*/  MUFU.TANH R133, R133 ;  /* 0x0000008500857308 */ /* 0x000eec0000002400 */
[----:B--2---:R-:W-:Y:S02]  /*c2a0*/  HMMA.16816.F32 R36, R8, R24, R36 ;  /* 0x000000180824723c */ /* 0x004fe40000001824 */
[----:B------:R-:W2:Y:S06]  /*c2b0*/  MUFU.TANH R171, R171 ;  /* 0x000000ab00ab7308 */ /* 0x000eac0000002400 */
[----:B-1----:R-:W-:Y:S02]  /*c2c0*/  HMMA.16816.F32 R72, R28, R40, R72 ;  /* 0x000000281c48723c */ /* 0x002fe40000001848 */
        /* <DEDUP_REMOVED lines=10> */
[----:B------:R-:W-:Y:S01]  /*c370*/  HMMA.16816.F32 R16, R28, R42, R16 ;  /* 0x0000002a1c10723c */ /* 0x000fe20000001810 */
[----:B------:R-:W1:Y:S01]  /*c380*/  LDSM.16.M88.4 R40, [R146+0x5800] ;  /* 0x005800009228783b */ /* 0x000e620000000200 */
[----:B------:R-:W1:Y:S06]  /*c390*/  MUFU.TANH R179, R179 ;  /* 0x000000b300b37308 */ /* 0x000e6c0000002400 */
[----:B------:R-:W-:Y:S02]  /*c3a0*/  HMMA.16816.F32 R12, R12, R78, RZ ;  /* 0x0000004e0c0c723c */ /* 0x000fe400000018ff */
[----:B------:R-:W1:Y:S06]  /*c3b0*/  MUFU.TANH R177, R177 ;  /* 0x000000b100b17308 */ /* 0x000e6c0000002400 */
[----:B----4-:R-:W-:Y:S02]  /*c3c0*/  HMMA.16816.F32 R36, R48, R44, R36 ;  /* 0x0000002c3024723c */ /* 0x010fe40000001824 */
[----:B------:R-:W4:Y:S01]  /*c3d0*/  MUFU.TANH R125, R72 ;  /* 0x00000048007d7308 */ /* 0x000f220000002400 */
[----:B------:R-:W-:Y:S01]  /*c3e0*/  FMUL.FTZ R18, R18, UR10 ;  /* 0x0000000a12127c20 */ /* 0x000fe20008410000 */
[----:B------:R-:W-:Y:S01]  /*c3f0*/  FMUL.FTZ R16, R16, UR10 ;  /* 0x0000000a10107c20 */ /* 0x000fe20008410000 */
[----:B------:R-:W-:Y:S01]  /*c400*/  FMUL.FTZ R17, R17, UR10 ;  /* 0x0000000a11117c20 */ /* 0x000fe20008410000 */
[----:B------:R-:W-:-:S02]  /*c410*/  FMUL.FTZ R19, R19, UR10 ;  /* 0x0000000a13137c20 */ /* 0x000fc40008410000 */
[----:B------:R-:W-:Y:S01]  /*c420*/  HMMA.16816.F32 R32, R48, R46, R32 ;  /* 0x0000002e3020723c */ /* 0x000fe20000001820 */
[----:B------:R-:W3:Y:S01]  /*c430*/  LDSM.16.M88.4 R44, [R145+0x5800] ;  /* 0x00580000912c783b */ /* 0x000ee20000000200 */
[----:B------:R-:W1:Y:S01]  /*c440*/  MUFU.TANH R127, R18 ;  /* 0x00000012007f7308 */ /* 0x000e620000002400 */
[----:B------:R-:W-:-:S05]  /*c450*/  DEPBAR.LE SB0, 0x0 ;  /* 0x000080000000791a */ /* 0x000fca0000000000 */
[C---:B------:R-:W-:Y:S02]  /*c460*/  HMMA.16816.F32 R12, R8.reuse, R58, R12 ;  /* 0x0000003a080c723c */ /* 0x040fe4000000180c */
[----:B------:R4:W1:Y:S06]  /*c470*/  MUFU.TANH R121, R16 ;  /* 0x0000001000797308 */ /* 0x00086c0000002400 */
[----:B------:R-:W-:Y:S01]  /*c480*/  HMMA.16816.F32 R52, R8, R56, R52 ;  /* 0x000000380834723c */ /* 0x000fe20000001834 */
[----:B------:R-:W-:Y:S01]  /*c490*/  LOP3.LUT R11, R68, 0x1f0, RZ, 0xc0, !PT ;  /* 0x000001f0440b7812 */ /* 0x000fe200078ec0ff */
[----:B------:R-:W3:Y:S01]  /*c4a0*/  MUFU.TANH R123, R73 ;  /* 0x00000049007b7308 */ /* 0x000ee20000002400 */
[----:B------:R-:W-:-:S04]  /*c4b0*/  SHF.R.U32.HI R9, RZ, 0x2, R155 ;  /* 0x00000002ff097819 */ /* 0x000fc8000001169b */
[----:B------:R-:W-:Y:S01]  /*c4c0*/  LOP3.LUT R9, R9, 0x7, RZ, 0xc0, !PT ;  /* 0x0000000709097812 */ /* 0x000fe200078ec0ff */
[----:B--2---:R-:W-:Y:S01]  /*c4d0*/  HMMA.16816.F32 R36, R28, R24, R36 ;  /* 0x000000181c24723c */ /* 0x004fe20000001824 */
[----:B------:R-:W-:Y:S01]  /*c4e0*/  IADD3 R24, PT, PT, R11, 0x1, R156 ;  /* 0x000000010b187810 */ /* 0x000fe20007ffe09c */
[----:B------:R-:W2:Y:S03]  /*c4f0*/  MUFU.TANH R131, R74 ;  /* 0x0000004a00837308 */ /* 0x000ea60000002400 */
[----:B------:R-:W-:Y:S02]  /*c500*/  IADD3 R101, PT, PT, -R159, R24, R9 ;  /* 0x000000189f657210 */ /* 0x000fe40007ffe109 */
[----:B------:R-:W-:Y:S01]  /*c510*/  SHF.L.U32 R9, R155, 0x1, RZ ;  /* 0x000000019b097819 */ /* 0x000fe200000006ff */
[----:B-1----:R-:W-:Y:S01]  /*c520*/  HMMA.16816.F32 R12, R48, R42, R12 ;  /* 0x0000002a300c723c */ /* 0x002fe2000000180c */
[----:B------:R-:W-:Y:S01]  /*c530*/  IADD3 R101, PT, PT, R101, UR4, R64 ;  /* 0x0000000465657c10 */ /* 0x000fe2000fffe040 */
[----:B------:R-:W1:Y:S03]  /*c540*/  MUFU.TANH R129, R75 ;  /* 0x0000004b00817308 */ /* 0x000e660000002400 */
[----:B------:R-:W-:-:S02]  /*c550*/  VIMNMX R60, PT, PT, R101, R64, PT ;  /* 0x00000040653c7248 */ /* 0x000fc40003fe0100 */
[----:B------:R-:W-:Y:S01]  /*c560*/  VIADDMNMX R101, R101, 0x8, R64, PT ;  /* 0x0000000865657846 */ /* 0x000fe20003800140 */
[----:B------:R-:W-:Y:S02]  /*c570*/  HMMA.16816.F32 R52, R48, R40, R52 ;  /* 0x000000283034723c */ /* 0x000fe40000001834 */
[----:B------:R-:W1:Y:S01]  /*c580*/  MUFU.TANH R119, R17 ;  /* 0x0000001100777308 */ /* 0x000e620000002400 */
[----:B------:R-:W-:Y:S01]  /*c590*/  FMUL.FTZ R39, R39, UR10 ;  /* 0x0000000a27277c20 */ /* 0x000fe20008410000 */
[----:B----4-:R-:W-:Y:S01]  /*c5a0*/  FMUL.FTZ R16, R36, UR10 ;  /* 0x0000000a24107c20 */ /* 0x010fe20008410000 */
[----:B------:R-:W-:Y:S01]  /*c5b0*/  FMUL.FTZ R38, R38, UR10 ;  /* 0x0000000a26267c20 */ /* 0x000fe20008410000 */
[----:B------:R-:W-:Y:S02]  /*c5c0*/  FMUL.FTZ R37, R37, UR10 ;  /* 0x0000000a25257c20 */ /* 0x000fe40008410000 */
[C---:B------:R-:W-:Y:S02]  /*c5d0*/  HMMA.16816.F32 R32, R28.reuse, R26, R32 ;  /* 0x0000001a1c20723c */ /* 0x040fe40000001820 */
[----:B------:R4:W1:Y:S06]  /*c5e0*/  MUFU.TANH R107, R39 ;  /* 0x00000027006b7308 */ /* 0x00086c0000002400 */
[C---:B---3--:R-:W-:Y:S02]  /*c5f0*/  HMMA.16816.F32 R12, R28.reuse, R46, R12 ;  /* 0x0000002e1c0c723c */ /* 0x048fe4000000180c */
[----:B------:R-:W3:Y:S06]  /*c600*/  MUFU.TANH R117, R19 ;  /* 0x0000001300757308 */ /* 0x000eec0000002400 */
[----:B------:R-:W-:Y:S02]  /*c610*/  HMMA.16816.F32 R52, R28, R44, R52 ;  /* 0x0000002c1c34723c */ /* 0x000fe40000001834 */
[----:B------:R-:W1:Y:S01]  /*c620*/  MUFU.TANH R16, R16 ;  /* 0x0000001000107308 */ /* 0x000e620000002400 */
[----:B------:R-:W-:Y:S01]  /*c630*/  FMUL.FTZ R8, R33, UR10 ;  /* 0x0000000a21087c20 */ /* 0x000fe20008410000 */
[----:B------:R-:W-:Y:S01]  /*c640*/  FMUL.FTZ R35, R35, UR10 ;  /* 0x0000000a23237c20 */ /* 0x000fe20008410000 */
[----:B------:R-:W-:Y:S01]  /*c650*/  FMUL.FTZ R32, R32, UR10 ;  /* 0x0000000a20207c20 */ /* 0x000fe20008410000 */
[----:B------:R-:W-:-:S04]  /*c660*/  FMUL.FTZ R34, R34, UR10 ;  /* 0x0000000a22227c20 */ /* 0x000fc80008410000 */
        /* <DEDUP_REMOVED lines=9> */
[----:B----4-:R-:W-:-:S04]  /*c700*/  FMUL.FTZ R39, R55, UR10 ;  /* 0x0000000a37277c20 */ /* 0x010fc80008410000 */
[----:B------:R-:W4:Y:S08]  /*c710*/  MUFU.TANH R57, R32 ;  /* 0x0000002000397308 */ /* 0x000f300000002400 */
        /* <DEDUP_REMOVED lines=11> */
[----:B--2---:R-:W-:-:S04]  /*c7d0*/  LOP3.LUT R14, R9, 0x6, RZ, 0xc0, !PT ;  /* 0x00000006090e7812 */ /* 0x004fc800078ec0ff */
[----:B------:R-:W-:Y:S01]  /*c7e0*/  IADD3 R14, PT, PT, R65, R14, RZ ;  /* 0x0000000e410e7210 */ /* 0x000fe20007ffe0ff */
[----:B------:R-:W-:Y:S06]  /*c7f0*/  BAR.SYNC.DEFER_BLOCKING 0x0 ;  /* 0x0000000000007b1d */ /* 0x000fec0000010000 */
[----:B-1-34-:R-:W-:Y:S05]  /*c800*/  @!P6 BRA `(.L_x_6021) ;  /* 0x000000040088e947 */ /* 0x01afea0003800000 */
        /* <DEDUP_REMOVED lines=11> */
.L_x_6022:
        /* <DEDUP_REMOVED lines=59> */
.L_x_6023:
        /* <DEDUP_REMOVED lines=28> */
.L_x_6021:
[C---:B------:R-:W-:Y:S01]  /*ce30*/  VIADD R2, R14.reuse, 0x1 ;  /* 0x000000010e027836 */ /* 0x040fe20000000000 */
[----:B------:R-:W-:Y:S01]  /*ce40*/  LOP3.LUT R63, R63, 0xfffffffe, RZ, 0xc0, !PT ;  /* 0xfffffffe3f3f7812 */ /* 0x000fe200078ec0ff */
[----:B------:R-:W-:Y:S01]  /*ce50*/  VIADD R5, R14, 0x8 ;  /* 0x000000080e057836 */ /* 0x000fe20000000000 */
[----:B------:R-:W2:Y:S01]  /*ce60*/  LDCU UR4, c[0x0][0x45c] ;  /* 0x00008b80ff0477ac */ /* 0x000ea20008000800 */
[----:B------:R-:W-:Y:S01]  /*ce70*/  IMAD.IADD R148, R67, 0x1, R66 ;  /* 0x0000000143947824 */ /* 0x000fe200078e0242 */
[CC--:B------:R-:W-:Y:S01]  /*ce80*/  ISETP.GE.AND P1, PT, R2.reuse, R60.reuse, PT ;  /* 0x0000003c0200720c */ /* 0x0c0fe20003f26270 */
[----:B------:R-:W-:Y:S01]  /*ce90*/  IMAD.MOV.U32 R170, RZ, RZ, -0x1 ;  /* 0xffffffffffaa7424 */ /* 0x000fe200078e00ff */
[-C--:B------:R-:W-:Y:S01]  /*cea0*/  ISETP.GE.AND P0, PT, R2, R101.reuse, PT ;  /* 0x000000650200720c */ /* 0x080fe20003f06270 */
[C---:B------:R-:W-:Y:S01]  /*ceb0*/  VIADD R2, R14.reuse, 0x9 ;  /* 0x000000090e027836 */ /* 0x040fe20000000000 */
[CC--:B------:R-:W-:Y:S02]  /*cec0*/  ISETP.GE.AND P2, PT, R5.reuse, R60.reuse, PT ;  /* 0x0000003c0500720c */ /* 0x0c0fe40003f46270 */
[----:B------:R-:W-:Y:S01]  /*ced0*/  ISETP.GE.AND P3, PT, R5, R101, PT ;  /* 0x000000650500720c */ /* 0x000fe20003f66270 */
[----:B------:R-:W-:Y:S01]  /*cee0*/  VIADD R5, R14, 0x10 ;  /* 0x000000100e057836 */ /* 0x000fe20000000000 */
[----:B------:R-:W-:-:S02]  /*cef0*/  ISETP.GE.AND P4, PT, R2, R60, PT ;  /* 0x0000003c0200720c */ /* 0x000fc40003f86270 */
[-C--:B------:R-:W-:Y:S01]  /*cf00*/  ISETP.GE.AND P5, PT, R2, R101.reuse, PT ;  /* 0x000000650200720c */ /* 0x080fe20003fa6270 */
[----:B------:R-:W-:Y:S01]  /*cf10*/  VIADD R2, R14, 0x11 ;  /* 0x000000110e027836 */ /* 0x000fe20000000000 */
[----:B------:R-:W-:Y:S01]  /*cf20*/  FSEL R15, R6, -INF , !P1 ;  /* 0xff800000060f7808 */ /* 0x000fe20004800000 */
[----:B------:R-:W-:Y:S01]  /*cf30*/  VIADD R6, R14, 0x18 ;  /* 0x000000180e067836 */ /* 0x000fe20000000000 */
[C---:B------:R-:W-:Y:S02]  /*cf40*/  ISETP.GE.AND P6, PT, R5.reuse, R60, PT ;  /* 0x0000003c0500720c */ /* 0x040fe40003fc6270 */
[----:B------:R-:W-:Y:S02]  /*cf50*/  ISETP.GE.AND P1, PT, R5, R101, PT ;  /* 0x000000650500720c */ /* 0x000fe40003f26270 */
[----:B------:R-:W-:Y:S02]  /*cf60*/  FSEL R19, R22, -INF , !P0 ;  /* 0xff80000016137808 */ /* 0x000fe40004000000 */
[----:B------:R-:W-:-:S02]  /*cf70*/  FSEL R5, R23, -INF , !P2 ;  /* 0xff80000017057808 */ /* 0x000fc40005000000 */
[CC--:B------:R-:W-:Y:S02]  /*cf80*/  ISETP.GE.AND P2, PT, R2.reuse, R60.reuse, PT ;  /* 0x0000003c0200720c */ /* 0x0c0fe40003f46270 */
[----:B------:R-:W-:Y:S01]  /*cf90*/  ISETP.GE.AND P0, PT, R2, R101, PT ;  /* 0x000000650200720c */ /* 0x000fe20003f06270 */
[----:B------:R-:W-:Y:S01]  /*cfa0*/  VIADD R2, R14, 0x19 ;  /* 0x000000190e027836 */ /* 0x000fe20000000000 */
[----:B-1----:R-:W-:Y:S02]  /*cfb0*/  FSEL R45, R84, -INF , !P6 ;  /* 0xff800000542d7808 */ /* 0x002fe40007000000 */
[----:B------:R-:W-:Y:S02]  /*cfc0*/  FSEL R17, R70, -INF , !P3 ;  /* 0xff80000046117808 */ /* 0x000fe40005800000 */
[----:B------:R-:W-:Y:S02]  /*cfd0*/  ISETP.GE.AND P6, PT, R2, R60, PT ;  /* 0x0000003c0200720c */ /* 0x000fe40003fc6270 */
[----:B------:R-:W-:-:S02]  /*cfe0*/  FSEL R71, R71, -INF , !P5 ;  /* 0xff80000047477808 */ /* 0x000fc40006800000 */
[C---:B------:R-:W-:Y:S02]  /*cff0*/  ISETP.GE.AND P3, PT, R6.reuse, R60, PT ;  /* 0x0000003c0600720c */ /* 0x040fe40003f66270 */
[-C--:B------:R-:W-:Y:S01]  /*d000*/  ISETP.GE.AND P5, PT, R6, R101.reuse, PT ;  /* 0x000000650600720c */ /* 0x080fe20003fa6270 */
[----:B------:R-:W-:Y:S01]  /*d010*/  VIADD R6, R14, 0x20 ;  /* 0x000000200e067836 */ /* 0x000fe20000000000 */
[----:B------:R-:W-:Y:S02]  /*d020*/  FSEL R11, R86, -INF , !P1 ;  /* 0xff800000560b7808 */ /* 0x000fe40004800000 */
[----:B------:R-:W-:Y:S02]  /*d030*/  FSEL R33, R88, -INF , !P3 ;  /* 0xff80000058217808 */ /* 0x000fe40005800000 */
[----:B------:R-:W-:Y:S02]  /*d040*/  ISETP.GE.AND P1, PT, R6, R101, PT ;  /* 0x000000650600720c */ /* 0x000fe40003f26270 */
[----:B------:R-:W-:-:S02]  /*d050*/  @P6 LOP3.LUT R63, R63, 0x1, RZ, 0xfc, !PT ;  /* 0x000000013f3f6812 */ /* 0x000fc400078efcff */
[-C--:B------:R-:W-:Y:S01]  /*d060*/  ISETP.GE.AND P6, PT, R6, R60.reuse, PT ;  /* 0x0000003c0600720c */ /* 0x080fe20003fc6270 */
[----:B------:R-:W-:Y:S01]  /*d070*/  VIADD R6, R14, 0x28 ;  /* 0x000000280e067836 */ /* 0x000fe20000000000 */
[----:B------:R-:W-:Y:S02]  /*d080*/  LOP3.LUT P3, RZ, R63, 0x1, RZ, 0xc0, !PT ;  /* 0x000000013fff7812 */ /* 0x000fe4000786c0ff */
[----:B------:R-:W-:Y:S02]  /*d090*/  FSEL R69, R69, -INF , !P4 ;  /* 0xff80000045457808 */ /* 0x000fe40006000000 */
[----:B------:R-:W-:Y:S02]  /*d0a0*/  FSEL R73, R89, -INF , !P3 ;  /* 0xff80000059497808 */ /* 0x000fe40005800000 */
[----:B------:R-:W-:Y:S02]  /*d0b0*/  ISETP.GE.AND P3, PT, R6, R60, PT ;  /* 0x0000003c0600720c */ /* 0x000fe40003f66270 */
[----:B------:R-:W-:Y:S01]  /*d0c0*/  ISETP.GE.AND P4, PT, R2, R101, PT ;  /* 0x000000650200720c */ /* 0x000fe20003f86270 */
[----:B------:R-:W-:Y:S01]  /*d0d0*/  VIADD R2, R14, 0x21 ;  /* 0x000000210e027836 */ /* 0x000fe20000000000 */
[----:B------:R-:W-:-:S02]  /*d0e0*/  FSEL R75, R85, -INF , !P2 ;  /* 0xff800000554b7808 */ /* 0x000fc40005000000 */
[----:B------:R-:W-:Y:S02]  /*d0f0*/  FSEL R13, R87, -INF , !P0 ;  /* 0xff800000570d7808 */ /* 0x000fe40004000000 */
[C---:B------:R-:W-:Y:S02]  /*d100*/  ISETP.GE.AND P2, PT, R2.reuse, R60, PT ;  /* 0x0000003c0200720c */ /* 0x040fe40003f46270 */
[----:B------:R-:W-:Y:S01]  /*d110*/  ISETP.GE.AND P0, PT, R2, R101, PT ;  /* 0x000000650200720c */ /* 0x000fe20003f06270 */
[----:B------:R-:W-:Y:S01]  /*d120*/  VIADD R2, R14, 0x29 ;  /* 0x000000290e027836 */ /* 0x000fe20000000000 */
[----:B------:R-:W-:Y:S02]  /*d130*/  LOP3.LUT R63, R63, 0xfffffffe, RZ, 0xc0, !PT ;  /* 0xfffffffe3f3f7812 */ /* 0x000fe400078ec0ff */
[----:B------:R-:W-:Y:S02]  /*d140*/  FSEL R115, R92, -INF , !P6 ;  /* 0xff8000005c737808 */ /* 0x000fe40007000000 */
[----:B------:R-:W-:-:S02]  /*d150*/  @P3 LOP3.LUT R63, R63, 0x1, RZ, 0xfc, !PT ;  /* 0x000000013f3f3812 */ /* 0x000fc400078efcff */
[CC--:B------:R-:W-:Y:S02]  /*d160*/  ISETP.GE.AND P6, PT, R2.reuse, R60.reuse, PT ;  /* 0x0000003c0200720c */ /* 0x0c0fe40003fc6270 */
[-C--:B------:R-:W-:Y:S01]  /*d170*/  ISETP.GE.AND P3, PT, R2, R101.reuse, PT ;  /* 0x000000650200720c */ /* 0x080fe20003f66270 */
[----:B------:R-:W-:Y:S01]  /*d180*/  VIADD R2, R14, 0x31 ;  /* 0x000000310e027836 */ /* 0x000fe20000000000 */
[----:B------:R-:W-:Y:S02]  /*d190*/  FSEL R197, R95, -INF , !P0 ;  /* 0xff8000005fc57808 */ /* 0x000fe40004000000 */
[----:B------:R-:W-:Y:S02]  /*d1a0*/  FSEL R91, R91, -INF , !P4 ;  /* 0xff8000005b5b7808 */ /* 0x000fe40006000000 */
[----:B------:R-:W-:Y:S02]  /*d1b0*/  ISETP.GE.AND P0, PT, R2, R60, PT ;  /* 0x0000003c0200720c */ /* 0x000fe40003f06270 */
[----:B------:R-:W-:Y:S01]  /*d1c0*/  ISETP.GE.AND P4, PT, R6, R101, PT ;  /* 0x000000650600720c */ /* 0x000fe20003f86270 */
[----:B------:R-:W-:Y:S01]  /*d1d0*/  VIADD R6, R14, 0x30 ;  /* 0x000000300e067836 */ /* 0x000fe20000000000 */
[----:B------:R-:W-:-:S02]  /*d1e0*/  FSEL R9, R90, -INF , !P5 ;  /* 0xff8000005a097808 */ /* 0x000fc40006800000 */
[----:B------:R-:W-:Y:S02]  /*d1f0*/  FSEL R195, R94, -INF , !P1 ;  /* 0xff8000005ec37808 */ /* 0x000fe40004800000 */
[----:B------:R-:W-:Y:S02]  /*d200*/  FSEL R113, R93, -INF , !P2 ;  /* 0xff8000005d717808 */ /* 0x000fe40005000000 */
[C---:B------:R-:W-:Y:S02]  /*d210*/  LOP3.LUT P1, RZ, R63.reuse, 0x1, RZ, 0xc0, !PT ;  /* 0x000000013fff7812 */ /* 0x040fe4000782c0ff */
[C---:B------:R-:W-:Y:S02]  /*d220*/  ISETP.GE.AND P5, PT, R6.reuse, R60, PT ;  /* 0x0000003c0600720c */ /* 0x040fe40003fa6270 */
[----:B------:R-:W-:Y:S01]  /*d230*/  ISETP.GE.AND P2, PT, R6, R101, PT ;  /* 0x000000650600720c */ /* 0x000fe20003f46270 */
[----:B------:R-:W-:Y:S01]  /*d240*/  VIADD R6, R14, 0x38 ;  /* 0x000000380e067836 */ /* 0x000fe20000000000 */
[----:B------:R-:W-:-:S02]  /*d250*/  LOP3.LUT R63, R63, 0xfffffffe, RZ, 0xc0, !PT ;  /* 0xfffffffe3f3f7812 */ /* 0x000fc400078ec0ff */
[----:B------:R-:W-:Y:S02]  /*d260*/  FSEL R193, R97, -INF , !P6 ;  /* 0xff80000061c17808 */ /* 0x000fe40007000000 */
[----:B------:R-:W-:Y:S02]  /*d270*/  @P0 LOP3.LUT R63, R63, 0x1, RZ, 0xfc, !PT ;  /* 0x000000013f3f0812 */ /* 0x000fe400078efcff */
[C---:B------:R-:W-:Y:S02]  /*d280*/  ISETP.GE.AND P6, PT, R6.reuse, R60, PT ;  /* 0x0000003c0600720c */ /* 0x040fe40003fc6270 */
[-C--:B------:R-:W-:Y:S01]  /*d290*/  ISETP.GE.AND P0, PT, R6, R101.reuse, PT ;  /* 0x000000650600720c */ /* 0x080fe20003f06270 */
[----:B------:R-:W-:Y:S01]  /*d2a0*/  VIADD R6, R14, 0x40 ;  /* 0x000000400e067836 */ /* 0x000fe20000000000 */
[----:B------:R-:W-:Y:S02]  /*d2b0*/  FSEL R191, R96, -INF , !P1 ;  /* 0xff80000060bf7808 */ /* 0x000fe40004800000 */
[----:B------:R-:W-:Y:S01]  /*d2c0*/  ISETP.GE.AND P1, PT, R2, R101, PT ;  /* 0x000000650200720c */ /* 0x000fe20003f26270 */
[----:B------:R-:W-:Y:S01]  /*d2d0*/  VIADD R2, R14, 0x39 ;  /* 0x000000390e027836 */ /* 0x000fe20000000000 */
        /* <DEDUP_REMOVED lines=8> */
[----:B------:R-:W-:Y:S02]  /*d360*/  LOP3.LUT P3, RZ, R63, 0x1, RZ, 0xc0, !PT ;  /* 0x000000013fff7812 */ /* 0x000fe4000786c0ff */
[----:B------:R-:W-:Y:S02]  /*d370*/  FSEL R189, R189, -INF , !P1 ;  /* 0xff800000bdbd7808 */ /* 0x000fe40004800000 */
[----:B------:R-:W-:Y:S02]  /*d380*/  FSEL R183, R183, -INF , !P6 ;  /* 0xff800000b7b77808 */ /* 0x000fe40007000000 */
[----:B------:R-:W-:Y:S02]  /*d390*/  FSEL R141, R141, -INF , !P3 ;  /* 0xff8000008d8d7808 */ /* 0x000fe40005800000 */
[----:B------:R-:W-:Y:S02]  /*d3a0*/  LOP3.LUT R63, R63, 0xfffffffe, RZ, 0xc0, !PT ;  /* 0xfffffffe3f3f7812 */ /* 0x000fe400078ec0ff */
[----:B------:R-:W-:-:S02]  /*d3b0*/  ISETP.GE.AND P6, PT, R2, R60, PT ;  /* 0x0000003c0200720c */ /* 0x000fc40003fc6270 */
[-C--:B------:R-:W-:Y:S01]  /*d3c0*/  ISETP.GE.AND P1, PT, R2, R101.reuse, PT ;  /* 0x000000650200720c */ /* 0x080fe20003f26270 */
[----:B------:R-:W-:Y:S01]  /*d3d0*/  VIADD R2, R14, 0x49 ;  /* 0x000000490e027836 */ /* 0x000fe20000000000 */
[----:B------:R-:W-:Y:S01]  /*d3e0*/  ISETP.GE.AND P3, PT, R6, R101, PT ;  /* 0x000000650600720c */ /* 0x000fe20003f66270 */
[----:B------:R-:W-:Y:S01]  /*d3f0*/  VIADD R6, R14, 0x48 ;  /* 0x000000480e067836 */ /* 0x000fe20000000000 */
[----:B------:R-:W-:Y:S02]  /*d400*/  @P2 LOP3.LUT R63, R63, 0x1, RZ, 0xfc, !PT ;  /* 0x000000013f3f2812 */ /* 0x000fe400078efcff */
[----:B------:R-:W-:Y:S02]  /*d410*/  FSEL R133, R133, -INF , !P4 ;  /* 0xff80000085857808 */ /* 0x000fe40006000000 */
[----:B------:R-:W-:Y:S02]  /*d420*/  FSEL R181, R181, -INF , !P3 ;  /* 0xff800000b5b57808 */ /* 0x000fe40005800000 */
[----:B------:R-:W-:-:S02]  /*d430*/  FSEL R187, R187, -INF , !P0 ;  /* 0xff800000bbbb7808 */ /* 0x000fc40004000000 */
[CC--:B------:R-:W-:Y:S02]  /*d440*/  ISETP.GE.AND P4, PT, R2.reuse, R60.reuse, PT ;  /* 0x0000003c0200720c */ /* 0x0c0fe40003f86270 */
[-C--:B------:R-:W-:Y:S01]  /*d450*/  ISETP.GE.AND P3, PT, R2, R101.reuse, PT ;  /* 0x000000650200720c */ /* 0x080fe20003f66270 */
[----:B------:R-:W-:Y:S01]  /*d460*/  VIADD R2, R14, 0x51 ;  /* 0x000000510e027836 */ /* 0x000fe20000000000 */
[----:B------:R-:W-:Y:S02]  /*d470*/  FSEL R135, R135, -INF , !P5 ;  /* 0xff80000087877808 */ /* 0x000fe40006800000 */
[C---:B------:R-:W-:Y:S02]  /*d480*/  ISETP.GE.AND P2, PT, R6.reuse, R60, PT ;  /* 0x0000003c0600720c */ /* 0x040fe40003f46270 */
[----:B------:R-:W-:Y:S01]  /*d490*/  ISETP.GE.AND P0, PT, R6, R101, PT ;  /* 0x000000650600720c */ /* 0x000fe20003f06270 */
[----:B------:R-:W-:Y:S01]  /*d4a0*/  VIADD R6, R14, 0x50 ;  /* 0x000000500e067836 */ /* 0x000fe20000000000 */
[----:B------:R-:W-:-:S02]  /*d4b0*/  LOP3.LUT P5, RZ, R63, 0x1, RZ, 0xc0, !PT ;  /* 0x000000013fff7812 */ /* 0x000fc400078ac0ff */
[----:B------:R-:W-:Y:S02]  /*d4c0*/  FSEL R175, R175, -INF , !P1 ;  /* 0xff800000afaf7808 */ /* 0x000fe40004800000 */
[----:B------:R-:W-:Y:S02]  /*d4d0*/  FSEL R179, R179, -INF , !P0 ;  /* 0xff800000b3b37808 */ /* 0x000fe40004000000 */
[----:B------:R-:W-:Y:S02]  /*d4e0*/  FSEL R173, R173, -INF , !P5 ;  /* 0xff800000adad7808 */ /* 0x000fe40006800000 */
[CC--:B------:R-:W-:Y:S02]  /*d4f0*/  ISETP.GE.AND P1, PT, R2.reuse, R60.reuse, PT ;  /* 0x0000003c0200720c */ /* 0x0c0fe40003f26270 */
[----:B------:R-:W-:Y:S01]  /*d500*/  ISETP.GE.AND P0, PT, R2, R101, PT ;  /* 0x000000650200720c */ /* 0x000fe20003f06270 */
[----:B------:R-:W-:Y:S01]  /*d510*/  VIADD R2, R14, 0x59 ;  /* 0x000000590e027836 */ /* 0x000fe20000000000 */
[----:B------:R-:W-:-:S02]  /*d520*/  ISETP.GE.AND P5, PT, R6, R60, PT ;  /* 0x0000003c0600720c */ /* 0x000fc40003fa6270 */
[----:B------:R-:W-:Y:S02]  /*d530*/  LOP3.LUT R63, R63, 0xfffffffe, RZ, 0xc0, !PT ;  /* 0xfffffffe3f3f7812 */ /* 0x000fe400078ec0ff */
[----:B------:R-:W-:Y:S02]  /*d540*/  FSEL R125, R125, -INF , !P5 ;  /* 0xff8000007d7d7808 */ /* 0x000fe40006800000 */
[----:B------:R-:W-:Y:S02]  /*d550*/  ISETP.GE.AND P5, PT, R2, R60, PT ;  /* 0x0000003c0200720c */ /* 0x000fe40003fa6270 */
[----:B------:R-:W-:Y:S02]  /*d560*/  @P4 LOP3.LUT R63, R63, 0x1, RZ, 0xfc, !PT ;  /* 0x000000013f3f4812 */ /* 0x000fe400078efcff */
[----:B------:R-:W-:Y:S02]  /*d570*/  FSEL R171, R171, -INF , !P6 ;  /* 0xff800000abab7808 */ /* 0x000fe40007000000 */
[----:B------:R-:W-:-:S02]  /*d580*/  LOP3.LUT P6, RZ, R63, 0x1, RZ, 0xc0, !PT ;  /* 0x000000013fff7812 */ /* 0x000fc400078cc0ff */
[----:B------:R-:W-:Y:S02]  /*d590*/  LOP3.LUT R63, R63, 0xfffffffe, RZ, 0xc0, !PT ;  /* 0xfffffffe3f3f7812 */ /* 0x000fe400078ec0ff */
[----:B------:R-:W-:Y:S01]  /*d5a0*/  ISETP.GE.AND P4, PT, R6, R101, PT ;  /* 0x000000650600720c */ /* 0x000fe20003f86270 */
[----:B------:R-:W-:Y:S01]  /*d5b0*/  VIADD R6, R14, 0x58 ;  /* 0x000000580e067836 */ /* 0x000fe20000000000 */
[----:B------:R-:W-:Y:S02]  /*d5c0*/  FSEL R169, R169, -INF , !P2 ;  /* 0xff800000a9a97808 */ /* 0x000fe40005000000 */
[----:B------:R-:W-:Y:S02]  /*d5d0*/  @P5 LOP3.LUT R63, R63, 0x1, RZ, 0xfc, !PT ;  /* 0x000000013f3f5812 */ /* 0x000fe400078efcff */
[----:B------:R-:W-:Y:S02]  /*d5e0*/  FSEL R177, R177, -INF , !P3 ;  /* 0xff800000b1b17808 */ /* 0x000fe40005800000 */
[----:B------:R-:W-:-:S02]  /*d5f0*/  FSEL R123, R123, -INF , !P1 ;  /* 0xff8000007b7b7808 */ /* 0x000fc40004800000 */
[----:B------:R-:W-:Y:S02]  /*d600*/  FSEL R129, R129, -INF , !P0 ;  /* 0xff80000081817808 */ /* 0x000fe40004000000 */
[C---:B------:R-:W-:Y:S02]  /*d610*/  ISETP.GE.AND P2, PT, R6.reuse, R60, PT ;  /* 0x0000003c0600720c */ /* 0x040fe40003f46270 */
[-C--:B------:R-:W-:Y:S01]  /*d620*/  ISETP.GE.AND P3, PT, R6, R101.reuse, PT ;  /* 0x000000650600720c */ /* 0x080fe20003f66270 */
[C---:B------:R-:W-:Y:S01]  /*d630*/  VIADD R6, R14.reuse, 0x60 ;  /* 0x000000600e067836 */ /* 0x040fe20000000000 */
[----:B------:R-:W-:Y:S02]  /*d640*/  ISETP.GE.AND P1, PT, R14, R101, PT ;  /* 0x000000650e00720c */ /* 0x000fe40003f26270 */
[----:B------:R-:W-:Y:S02]  /*d650*/  LOP3.LUT P0, RZ, R63, 0x1, RZ, 0xc0, !PT ;  /* 0x000000013fff7812 */ /* 0x000fe4000780c0ff */
[----:B------:R-:W-:-:S02]  /*d660*/  FSEL R25, R7, -INF , !P1 ;  /* 0xff80000007197808 */ /* 0x000fc40004800000 */
[----:B------:R-:W-:Y:S02]  /*d670*/  FSEL R119, R119, -INF , !P0 ;  /* 0xff80000077777808 */ /* 0x000fe40004000000 */
[----:B------:R-:W-:Y:S02]  /*d680*/  FSEL R143, R143, -INF , !P6 ;  /* 0xff8000008f8f7808 */ /* 0x000fe40007000000 */
[----:B------:R-:W-:Y:S02]  /*d690*/  FSEL R121, R121, -INF , !P2 ;  /* 0xff80000079797808 */ /* 0x000fe40005000000 */
[-C--:B------:R-:W-:Y:S02]  /*d6a0*/  ISETP.GE.AND P0, PT, R14, R60.reuse, PT ;  /* 0x0000003c0e00720c */ /* 0x080fe40003f06270 */
[----:B------:R-:W-:Y:S02]  /*d6b0*/  FSEL R131, R131, -INF , !P4 ;  /* 0xff80000083837808 */ /* 0x000fe40006000000 */
[----:B------:R-:W-:-:S02]  /*d6c0*/  ISETP.GE.AND P6, PT, R6, R60, PT ;  /* 0x0000003c0600720c */ /* 0x000fc40003fc6270 */
[-C--:B------:R-:W-:Y:S01]  /*d6d0*/  ISETP.GE.AND P2, PT, R6, R101.reuse, PT ;  /* 0x000000650600720c */ /* 0x080fe20003f46270 */
[----:B------:R-:W-:Y:S01]  /*d6e0*/  VIADD R6, R14, 0x68 ;  /* 0x000000680e067836 */ /* 0x000fe20000000000 */
[----:B------:R-:W-:Y:S01]  /*d6f0*/  ISETP.GE.AND P4, PT, R2, R101, PT ;  /* 0x000000650200720c */ /* 0x000fe20003f86270 */
[----:B------:R-:W-:Y:S01]  /*d700*/  VIADD R2, R14, 0x61 ;  /* 0x000000610e027836 */ /* 0x000fe20000000000 */
[----:B------:R-:W-:Y:S02]  /*d710*/  FMNMX3.FTZ R22, R25, R19, R17, !PT ;  /* 0x0000001319167276 */ /* 0x000fe40007810011 */
[----:B------:R-:W-:Y:S02]  /*d720*/  FSEL R7, R0, -INF , !P0 ;  /* 0xff80000000077808 */ /* 0x000fe40004000000 */
[----:B------:R-:W-:Y:S02]  /*d730*/  FSEL R117, R117, -INF , !P4 ;  /* 0xff80000075757808 */ /* 0x000fe40006000000 */
[----:B------:R-:W-:-:S02]  /*d740*/  FMNMX3.FTZ R22, R22, R71, R11, !PT ;  /* 0x0000004716167276 */ /* 0x000fc4000781000b */
[CC--:B------:R-:W-:Y:S02]  /*d750*/  ISETP.GE.AND P4, PT, R6.reuse, R60.reuse, PT ;  /* 0x0000003c0600720c */ /* 0x0c0fe40003f86270 */
[----:B------:R-:W-:Y:S02]  /*d760*/  ISETP.GE.AND P0, PT, R6, R101, PT ;  /* 0x000000650600720c */ /* 0x000fe40003f06270 */
        /* <DEDUP_REMOVED lines=36> */
[C---:B------:R-:W-:Y:S01]  /*d9b0*/  VIADD R0, R14.reuse, 0x78 ;  /* 0x000000780e007836 */ /* 0x040fe20000000000 */
[----:B------:R-:W-:Y:S01]  /*d9c0*/  FSEL R105, R105, -INF , !P0 ;  /* 0xff80000069697808 */ /* 0x000fe20004000000 */
[----:B------:R-:W-:Y:S01]  /*d9d0*/  VIADD R14, R14, 0x79 ;  /* 0x000000790e0e7836 */ /* 0x000fe20000000000 */
[----:B------:R-:W-:-:S02]  /*d9e0*/  FMNMX3.FTZ R2, R2, R117, R109, !PT ;  /* 0x0000007502027276 */ /* 0x000fc4000781006d */
[----:B------:R-:W-:Y:S02]  /*d9f0*/  FMNMX3.FTZ R6, R6, R123, R121, !PT ;  /* 0x0000007b06067276 */ /* 0x000fe40007810079 */
[----:B------:R-:W-:Y:S02]  /*da00*/  FSEL R39, R39, -INF , !P1 ;  /* 0xff80000027277808 */ /* 0x000fe40004800000 */
[----:B------:R-:W-:Y:S02]  /*da10*/  FSEL R103, R103, -INF , !P3 ;  /* 0xff80000067677808 */ /* 0x000fe40005800000 */
[----:B------:R-:W-:Y:S02]  /*da20*/  ISETP.GE.AND P0, PT, R0, R101, PT ;  /* 0x000000650000720c */ /* 0x000fe40003f06270 */
[----:B------:R-:W-:Y:S02]  /*da30*/  FSEL R41, R41, -INF , !P2 ;  /* 0xff80000029297808 */ /* 0x000fe40005000000 */
[----:B------:R-:W-:-:S02]  /*da40*/  FMNMX3.FTZ R2, R2, R107, R105, !PT ;  /* 0x0000006b02027276 */ /* 0x000fc40007810069 */
[----:B------:R-:W-:Y:S02]  /*da50*/  ISETP.GE.AND P1, PT, R0, R60, PT ;  /* 0x0000003c0000720c */ /* 0x000fe40003f26270 */
[----:B------:R-:W-:Y:S02]  /*da60*/  FMNMX3.FTZ R0, R6, R119, R65, !PT ;  /* 0x0000007706007276 */ /* 0x000fe40007810041 */
        /* <DEDUP_REMOVED lines=19> */
[--C-:B------:R-:W-:Y:S01]  /*dba0*/  IMAD.IADD R102, R4, 0x1, R148.reuse ;  /* 0x0000000104667824 */ /* 0x100fe200078e0294 */
[----:B------:R-:W-:Y:S01]  /*dbb0*/  LDSM.16.MT88.4 R92, [R148+0x6000] ;  /* 0x00600000945c783b */ /* 0x000fe20000004200 */
[C---:B------:R-:W-:Y:S02]  /*dbc0*/  IMAD.IADD R144, R3.reuse, 0x1, R148 ;  /* 0x0000000103907824 */ /* 0x040fe400078e0294 */
[----:B------:R-:W-:Y:S01]  /*dbd0*/  IMAD.IADD R100, R3, 0x1, R102 ;  /* 0x0000000103647824 */ /* 0x000fe200078e0266 */
[----:B------:R-:W3:Y:S04]  /*dbe0*/  SHFL.BFLY PT, R27, R8, 0x2, 0x1f ;  /* 0x0c401f00081b7f89 */ /* 0x000ee800000e0000 */
        /* <DEDUP_REMOVED lines=8> */
[----:B--2---:R-:W-:-:S05]  /*dc70*/  FMUL.FTZ R32, R0, UR4 ;  /* 0x0000000400207c20 */ /* 0x004fca0008410000 */
        /* <DEDUP_REMOVED lines=12> */
[----:B------:R-:W1:Y:S01]  /*dd40*/  MUFU.EX2 R44, R44 ;  /* 0x0000002c002c7308 */ /* 0x000e620000000800 */
[----:B------:R-:W-:Y:S01]  /*dd50*/  LDSM.16.MT88.4 R24, [R148+0x6800] ;  /* 0x006800009418783b */ /* 0x000fe20000004200 */
        /* <DEDUP_REMOVED lines=8> */
[----:B------:R-:W-:Y:S01]  /*dde0*/  FFMA.FTZ R3, R91, UR4, -R32 ;  /* 0x000000045b037c23 */ /* 0x000fe20008010820 */
[----:B------:R-:W4:Y:S01]  /*ddf0*/  MUFU.EX2 R40, R40 ;  /* 0x0000002800287308 */ /* 0x000f220000000800 */
[--C-:B------:R-:W-:Y:S01]  /*de00*/  FFMA.FTZ R45, R45, UR4, -R28.reuse ;  /* 0x000000042d2d7c23 */ /* 0x100fe2000801081c */
[--C-:B------:R-:W-:Y:S01]  /*de10*/  FFMA.FTZ R38, R75, UR4, -R28.reuse ;  /* 0x000000044b267c23 */ /* 0x100fe2000801081c */
[----:B-1----:R-:W-:Y:S01]  /*de20*/  F2FP.F16.F32.PACK_AB R69, R44, R51 ;  /* 0x000000332c45723e */ /* 0x002fe200000000ff */
[----:B------:R-:W-:Y:S01]  /*de30*/  MUFU.EX2 R53, R53 ;  /* 0x0000003500357308 */ /* 0x000fe20000000800 */
[--C-:B------:R-:W-:Y:S01]  /*de40*/  FFMA.FTZ R33, R33, UR4, -R28.reuse ;  /* 0x0000000421217c23 */ /* 0x100fe2000801081c */
[--C-:B------:R-:W-:Y:S01]  /*de50*/  FFMA.FTZ R30, R73, UR4, -R28.reuse ;  /* 0x00000004491e7c23 */ /* 0x100fe2000801081c */
[----:B------:R-:W1:Y:S01]  /*de60*/  LDSM.16.MT88.4 R8, [R100+0x6800] ;  /* 0x006800006408783b */ /* 0x000e620000004200 */
[----:B------:R-:W5:Y:S01]  /*de70*/  MUFU.EX2 R46, R46 ;  /* 0x0000002e002e7308 */ /* 0x000f620000000800 */
[----:B------:R-:W-:Y:S01]  /*de80*/  FFMA.FTZ R54, R113, UR4, -R28 ;  /* 0x0000000471367c23 */ /* 0x000fe2000801081c */
[--C-:B------:R-:W-:Y:S01]  /*de90*/  FFMA.FTZ R67, R195, UR4, -R32.reuse ;  /* 0x00000004c3437c23 */ /* 0x100fe20008010820 */
[----:B------:R-:W1:Y:S01]  /*dea0*/  LDSM.16.MT88.4 R16, [R144+0x6800] ;  /* 0x006800009010783b */ /* 0x000e620000004200 */
[----:B------:R-:W-:Y:S01]  /*deb0*/  MUFU.EX2 R49, R49 ;  /* 0x0000003100317308 */ /* 0x000fe20000000800 */
[--C-:B------:R-:W-:Y:S01]  /*dec0*/  FFMA.FTZ R50, R197, UR4, -R32.reuse ;  /* 0x00000004c5327c23 */ /* 0x100fe20008010820 */
[----:B----4-:R-:W-:Y:S01]  /*ded0*/  F2FP.F16.F32.PACK_AB R71, R40, R47 ;  /* 0x0000002f2847723e */ /* 0x010fe200000000ff */
[----:B------:R-:W-:Y:S01]  /*dee0*/  FFMA.FTZ R52, R111, UR4, -R32 ;  /* 0x000000046f347c23 */ /* 0x000fe20008010820 */
[----:B------:R-:W4:Y:S01]  /*def0*/  MUFU.EX2 R42, R42 ;  /* 0x0000002a002a7308 */ /* 0x000f220000000800 */
[--C-:B------:R-:W-:Y:S01]  /*df00*/  FFMA.FTZ R115, R115, UR4, -R28.reuse ;  /* 0x0000000473737c23 */ /* 0x100fe2000801081c */
[--C-:B------:R-:W-:Y:S01]  /*df10*/  FFMA.FTZ R113, R191, UR4, -R28.reuse ;  /* 0x00000004bf717c23 */ /* 0x100fe2000801081c */
[----:B------:R-:W-:Y:S01]  /*df20*/  FFMA.FTZ R48, R193, UR4, -R28 ;  /* 0x00000004c1307c23 */ /* 0x000fe2000801081c */
[----:B------:R-:W-:Y:S01]  /*df30*/  MUFU.EX2 R43, R43 ;  /* 0x0000002b002b7308 */ /* 0x000fe20000000800 */
[--C-:B------:R-:W-:Y:S01]  /*df40*/  FFMA.FTZ R199, R199, UR4, -R32.reuse ;  /* 0x00000004c7c77c23 */ /* 0x100fe20008010820 */
        /* <DEDUP_REMOVED lines=8> */
[C---:B----4-:R-:W-:Y:S01]  /*dfd0*/  F2FP.F16.F32.PACK_AB R70, R42.reuse, R49 ;  /* 0x000000312a46723e */ /* 0x050fe200000000ff */
        /* <DEDUP_REMOVED lines=8> */
[--C-:B------:R-:W-:Y:S01]  /*e060*/  FFMA.FTZ R110, R173, UR4, -R28.reuse ;  /* 0x00000004ad6e7c23 */ /* 0x100fe2000801081c */
[----:B------:R-:W4:Y:S01]  /*e070*/  MUFU.EX2 R38, R38 ;  /* 0x0000002600267308 */ /* 0x000f220000000800 */
        /* <DEDUP_REMOVED lines=11> */
[----:B------:R-:W-:Y:S01]  /*e130*/  MUFU.EX2 R67, R67 ;  /* 0x0000004300437308 */ /* 0x000fe20000000800 */
[C---:B------:R-:W-:Y:S01]  /*e140*/  HMMA.16816.F32 R96, R68.reuse, R92, RZ ;  /* 0x0000005c4460723c */ /* 0x040fe200000018ff */
[----:B------:R-:W-:Y:S01]  /*e150*/  FFMA.FTZ R116, R119, UR4, -R28 ;  /* 0x0000000477747c23 */ /* 0x000fe2000801081c */
[----:B------:R-:W-:Y:S01]  /*e160*/  FFMA.FTZ R129, R129, UR4, -R32 ;  /* 0x0000000481817c23 */ /* 0x000fe20008010820 */
[----:B------:R-:W1:Y:S01]  /*e170*/  MUFU.EX2 R50, R50 ;  /* 0x0000003200327308 */ /* 0x000e620000000800 */
[--C-:B------:R-:W-:Y:S01]  /*e180*/  FFMA.FTZ R123, R123, UR4, -R28.reuse ;  /* 0x000000047b7b7c23 */ /* 0x100fe2000801081c */
[--C-:B------:R-:W-:Y:S01]  /*e190*/  FFMA.FTZ R120, R121, UR4, -R28.reuse ;  /* 0x0000000479787c23 */ /* 0x100fe2000801081c */
[--C-:B------:R-:W-:Y:S01]  /*e1a0*/  FFMA.FTZ R122, R59, UR4, -R28.reuse ;  /* 0x000000043b7a7c23 */ /* 0x100fe2000801081c */
[----:B------:R-:W-:Y:S01]  /*e1b0*/  MUFU.EX2 R111, R199 ;  /* 0x000000c7006f7308 */ /* 0x000fe20000000800 */
[C---:B------:R-:W-:Y:S01]  /*e1c0*/  HMMA.16816.F32 R88, R68.reuse, R84, RZ ;  /* 0x000000544458723c */ /* 0x040fe200000018ff */
[--C-:B------:R-:W-:Y:S01]  /*e1d0*/  FFMA.FTZ R55, R55, UR4, -R28.reuse ;  /* 0x0000000437377c23 */ /* 0x100fe2000801081c */
[----:B------:R-:W-:Y:S01]  /*e1e0*/  FFMA.FTZ R65, R65, UR4, -R28 ;  /* 0x0000000441417c23 */ /* 0x000fe2000801081c */
[----:B------:R-:W1:Y:S01]  /*e1f0*/  MUFU.EX2 R52, R52 ;  /* 0x0000003400347308 */ /* 0x000e620000000800 */
[----:B------:R-:W-:Y:S01]  /*e200*/  FADD.FTZ R46, R53, R46 ;  /* 0x0000002e352e7221 */ /* 0x000fe20000010000 */
[----:B------:R-:W-:Y:S01]  /*e210*/  FADD.FTZ R44, R51, R44 ;  /* 0x0000002c332c7221 */ /* 0x000fe20000010000 */
[----:B------:R-:W-:Y:S01]  /*e220*/  FFMA.FTZ R41, R41, UR4, -R32 ;  /* 0x0000000429297c23 */ /* 0x000fe20008010820 */
[----:B------:R-:W-:Y:S01]  /*e230*/  MUFU.EX2 R115, R115 ;  /* 0x0000007300737308 */ /* 0x000fe20000000800 */
[C---:B------:R-:W-:Y:S01]  /*e240*/  HMMA.16816.F32 R92, R68.reuse, R94, RZ ;  /* 0x0000005e445c723c */ /* 0x040fe200000018ff */
[----:B------:R-:W-:Y:S01]  /*e250*/  FADD.FTZ R49, R49, R46 ;  /* 0x0000002e31317221 */ /* 0x000fe20000010000 */
[----:B------:R-:W-:Y:S01]  /*e260*/  FADD.FTZ R47, R47, R44 ;  /* 0x0000002c2f2f7221 */ /* 0x000fe20000010000 */
[----:B------:R-:W1:Y:S01]  /*e270*/  MUFU.EX2 R54, R54 ;  /* 0x0000003600367308 */ /* 0x000e620000000800 */
[--C-:B------:R-:W-:Y:S01]  /*e280*/  FFMA.FTZ R37, R37, UR4, -R32.reuse ;  /* 0x0000000425257c23 */ /* 0x100fe20008010820 */
[----:B------:R-:W-:Y:S01]  /*e290*/  FADD.FTZ R42, R42, R49 ;  /* 0x000000312a2a7221 */ /* 0x000fe20000010000 */
[----:B------:R-:W-:Y:S01]  /*e2a0*/  FADD.FTZ R40, R40, R47 ;  /* 0x0000002f28287221 */ /* 0x000fe20000010000 */
[----:B------:R-:W-:Y:S01]  /*e2b0*/  MUFU.EX2 R113, R113 ;  /* 0x0000007100717308 */ /* 0x000fe20000000800 */
[----:B------:R-:W-:Y:S01]  /*e2c0*/  HMMA.16816.F32 R84, R68, R86, RZ ;  /* 0x000000564454723c */ /* 0x000fe200000018ff */
[----:B------:R-:W-:-:S02]  /*e2d0*/  FFMA.FTZ R35, R35, UR4, -R32 ;  /* 0x0000000423237c23 */ /* 0x000fc40008010820 */
[----:B------:R-:W1:Y:S04]  /*e2e0*/  MUFU.EX2 R48, R48 ;  /* 0x0000003000307308 */ /* 0x000e680000000800 */
[----:B------:R-:W-:Y:S01]  /*e2f0*/  MUFU.EX2 R139, R139 ;  /* 0x0000008b008b7308 */ /* 0x000fe20000000800 */
[C---:B--2---:R-:W-:Y:S01]  /*e300*/  HMMA.16816.F32 R72, R68.reuse, R4, RZ ;  /* 0x000000044448723c */ /* 0x044fe200000018ff */
[----:B-----5:R-:W-:Y:S01]  /*e310*/  F2FP.F16.F32.PACK_AB R5, R36, R43 ;  /* 0x0000002b2405723e */ /* 0x020fe200000000ff */
        /* <DEDUP_REMOVED lines=9> */
[----:B---3--:R-:W-:Y:S01]  /*e3b0*/  F2FP.F16.F32.PACK_AB R6, R30, R33 ;  /* 0x000000211e06723e */ /* 0x008fe200000000ff */
        /* <DEDUP_REMOVED lines=20> */
[C---:B-1----:R-:W-:Y:S02]  /*e500*/  HMMA.16816.F32 R72, R4.reuse, R8, R72 ;  /* 0x000000080448723c */ /* 0x042fe40000001848 */
[----:B------:R-:W-:Y:S04]  /*e510*/  MUFU.EX2 R110, R110 ;  /* 0x0000006e006e7308 */ /* 0x000fe80000000800 */
[----:B------:R-:W1:Y:S02]  /*e520*/  MUFU.EX2 R169, R171 ;  /* 0x000000ab00a97308 */ /* 0x000e640000000800 */
[C---:B------:R-:W-:Y:S01]  /*e530*/  HMMA.16816.F32 R68, R4.reuse, R10, R68 ;  /* 0x0000000a0444723c */ /* 0x040fe20000001844 */
[----:B------:R-:W3:Y:S01]  /*e540*/  LDSM.16.MT88.4 R8, [R100+0x7000] ;  /* 0x007000006408783b */ /* 0x000ee20000004200 */
[----:B------:R4:W-:Y:S04]  /*e550*/  MUFU.EX2 R143, R112 ;  /* 0x00000070008f7308 */ /* 0x0009e80000000800 */
[----:B------:R-:W1:Y:S02]  /*e560*/  MUFU.EX2 R108, R108 ;  /* 0x0000006c006c7308 */ /* 0x000e640000000800 */
[C---:B------:R-:W-:Y:S02]  /*e570*/  HMMA.16816.F32 R88, R4.reuse, R16, R88 ;  /* 0x000000100458723c */ /* 0x040fe40000001858 */
[----:B------:R-:W-:Y:S04]  /*e580*/  MUFU.EX2 R127, R129 ;  /* 0x00000081007f7308 */ /* 0x000fe80000000800 */
[----:B------:R-:W-:Y:S02]  /*e590*/  MUFU.EX2 R114, R114 ;  /* 0x0000007200727308 */ /* 0x000fe40000000800 */
[----:B------:R-:W-:Y:S01]  /*e5a0*/  HMMA.16816.F32 R84, R4, R18, R84 ;  /* 0x000000120454723c */ /* 0x000fe20000001854 */
[----:B------:R-:W1:Y:S01]  /*e5b0*/  LDSM.16.MT88.4 R16, [R144+0x7000] ;  /* 0x007000009010783b */ /* 0x000e620000004200 */
[----:B------:R-:W-:Y:S01]  /*e5c0*/  F2FP.F16.F32.PACK_AB R5, R50, R67 ;  /* 0x000000433205723e */ /* 0x000fe200000000ff */
[----:B----4-:R-:W-:Y:S01]  /*e5d0*/  FFMA.FTZ R112, R131, UR4, -R32 ;  /* 0x0000000483707c23 */ /* 0x010fe20008010820 */
[----:B------:R-:W-:Y:S01]  /*e5e0*/  F2FP.F16.F32.PACK_AB R7, R52, R111 ;  /* 0x0000006f3407723e */ /* 0x000fe200000000ff */
[----:B------:R-:W-:Y:S01]  /*e5f0*/  MUFU.EX2 R117, R117 ;  /* 0x0000007500757308 */ /* 0x000fe20000000800 */
[----:B------:R-:W-:Y:S01]  /*e600*/  F2FP.F16.F32.PACK_AB R4, R54, R115 ;  /* 0x000000733604723e */ /* 0x000fe200000000ff */
[----:B------:R-:W-:Y:S01]  /*e610*/  FADD.FTZ R67, R67, R36 ;  /* 0x0000002443437221 */ /* 0x000fe20000010000 */
[----:B------:R-:W-:Y:S01]  /*e620*/  F2FP.F16.F32.PACK_AB R6, R48, R113 ;  /* 0x000000713006723e */ /* 0x000fe200000000ff */
[----:B------:R-:W4:Y:S02]  /*e630*/  MUFU.EX2 R112, R112 ;  /* 0x0000007000707308 */ /* 0x000f240000000800 */
[----:B------:R-:W-:-:S02]  /*e640*/  FADD.FTZ R50, R50, R67 ;  /* 0x0000004332327221 */ /* 0x000fc40000010000 */
[----:B------:R-:W-:Y:S02]  /*e650*/  MUFU.EX2 R118, R118 ;  /* 0x0000007600767308 */ /* 0x000fe40000000800 */
[C---:B-----5:R-:W-:Y:S01]  /*e660*/  HMMA.16816.F32 R80, R4.reuse, R12, R80 ;  /* 0x0000000c0450723c */ /* 0x060fe20000001850 */
[----:B------:R-:W-:Y:S01]  /*e670*/  FADD.FTZ R111, R111, R50 ;  /* 0x000000326f6f7221 */ /* 0x000fe20000010000 */
[----:B------:R-:W5:Y:S03]  /*e680*/  MUFU.EX2 R121, R123 ;  /* 0x0000007b00797308 */ /* 0x000f660000000800 */
[----:B------:R-:W-:Y:S01]  /*e690*/  FADD.FTZ R52, R52, R111 ;  /* 0x0000006f34347221 */ /* 0x000fe20000010000 */
[----:B------:R4:W-:Y:S02]  /*e6a0*/  MUFU.EX2 R119, R120 ;  /* 0x0000007800777308 */ /* 0x0009e40000000800 */
[C---:B------:R-:W-:Y:S01]  /*e6b0*/  HMMA.16816.F32 R76, R4.reuse, R14, R76 ;  /* 0x0000000e044c723c */ /* 0x040fe2000000184c */
[----:B------:R-:W5:Y:S01]  /*e6c0*/  LDSM.16.MT88.4 R12, [R102+0x7800] ;  /* 0x00780000660c783b */ /* 0x000f620000004200 */
[----:B------:R-:W5:Y:S04]  /*e6d0*/  MUFU.EX2 R116, R116 ;  /* 0x0000007400747308 */ /* 0x000f680000000800 */
[----:B------:R-:W-:Y:S02]  /*e6e0*/  MUFU.EX2 R59, R65 ;  /* 0x00000041003b7308 */ /* 0x000fe40000000800 */
[----:B--2---:R-:W-:Y:S02]  /*e6f0*/  HMMA.16816.F32 R96, R4, R24, R96 ;  /* 0x000000180460723c */ /* 0x004fe40000001860 */
[----:B------:R-:W-:Y:S01]  /*e700*/  MUFU.EX2 R122, R122 ;  /* 0x0000007a007a7308 */ /* 0x000fe20000000800 */
[----:B----4-:R-:W-:-:S03]  /*e710*/  FFMA.FTZ R120, R57, UR4, -R28 ;  /* 0x0000000439787c23 */ /* 0x010fc6000801081c */
[----:B------:R-:W-:Y:S02]  /*e720*/  MUFU.EX2 R55, R55 ;  /* 0x0000003700377308 */ /* 0x000fe40000000800 */
[C---:B------:R-:W-:Y:S01]  /*e730*/  HMMA.16816.F32 R92, R4.reuse, R26, R92 ;  /* 0x0000001a045c723c */ /* 0x040fe2000000185c */
[----:B------:R-:W2:Y:S01]  /*e740*/  LDSM.16.MT88.4 R24, [R148+0x7800] ;  /* 0x007800009418783b */ /* 0x000ea20000004200 */
[----:B------:R-:W-:Y:S04]  /*e750*/  MUFU.EX2 R120, R120 ;  /* 0x0000007800787308 */ /* 0x000fe80000000800 */
[----:B------:R-:W-:Y:S02]  /*e760*/  MUFU.EX2 R39, R41 ;  /* 0x0000002900277308 */ /* 0x000fe40000000800 */
[C---:B---3--:R-:W-:Y:S02]  /*e770*/  HMMA.16816.F32 R72, R4.reuse, R8, R72 ;  /* 0x000000080448723c */ /* 0x048fe40000001848 */
[----:B------:R-:W-:Y:S04]  /*e780*/  MUFU.EX2 R34, R37 ;  /* 0x0000002500227308 */ /* 0x000fe80000000800 */
[----:B------:R-:W-:Y:S02]  /*e790*/  MUFU.EX2 R31, R35 ;  /* 0x00000023001f7308 */ /* 0x000fe40000000800 */
[C---:B------:R-:W-:Y:S01]  /*e7a0*/  HMMA.16816.F32 R68, R4.reuse, R10, R68 ;  /* 0x0000000a0444723c */ /* 0x040fe20000001844 */
[----:B------:R-:W3:Y:S01]  /*e7b0*/  LDSM.16.MT88.4 R8, [R100+0x7800] ;  /* 0x007800006408783b */ /* 0x000ee20000004200 */
[----:B------:R-:W-:Y:S06]  /*e7c0*/  MUFU.EX2 R3, R38 ;  /* 0x0000002600037308 */ /* 0x000fec0000000800 */
[C---:B-1----:R-:W-:Y:S08]  /*e7d0*/  HMMA.16816.F32 R88, R4.reuse, R16, R88 ;  /* 0x000000100458723c */ /* 0x042ff00000001858 */
[----:B------:R-:W-:Y:S01]  /*e7e0*/  HMMA.16816.F32 R84, R4, R18, R84 ;  /* 0x000000120454723c */ /* 0x000fe20000001854 */
[----:B------:R-:W1:Y:S01]  /*e7f0*/  LDSM.16.MT88.4 R16, [R144+0x7800] ;  /* 0x007800009010783b */ /* 0x000e620000004200 */
[----:B------:R-:W-:Y:S01]  /*e800*/  F2FP.F16.F32.PACK_AB R5, R56, R139 ;  /* 0x0000008b3805723e */ /* 0x000fe200000000ff */
[----:B------:R-:W-:Y:S01]  /*e810*/  FADD.FTZ R139, R139, R52 ;  /* 0x000000348b8b7221 */ /* 0x000fe20000010000 */
[----:B------:R-:W-:-:S02]  /*e820*/  F2FP.F16.F32.PACK_AB R7, R58, R133 ;  /* 0x000000853a07723e */ /* 0x000fc400000000ff */
[----:B------:R-:W-:Y:S01]  /*e830*/  F2FP.F16.F32.PACK_AB R4, R66, R141 ;  /* 0x0000008d4204723e */ /* 0x000fe200000000ff */
[----:B------:R-:W-:Y:S01]  /*e840*/  FADD.FTZ R56, R56, R139 ;  /* 0x0000008b38387221 */ /* 0x000fe20000010000 */
[----:B------:R-:W-:-:S03]  /*e850*/  F2FP.F16.F32.PACK_AB R6, R64, R135 ;  /* 0x000000874006723e */ /* 0x000fc600000000ff */
[----:B------:R-:W-:-:S04]  /*e860*/  FADD.FTZ R133, R133, R56 ;  /* 0x0000003885857221 */ /* 0x000fc80000010000 */
[----:B-----5:R-:W-:Y:S01]  /*e870*/  HMMA.16816.F32 R80, R4, R12, R80 ;  /* 0x0000000c0450723c */ /* 0x020fe20000001850 */
[----:B------:R-:W-:-:S07]  /*e880*/  FADD.FTZ R58, R58, R133 ;  /* 0x000000853a3a7221 */ /* 0x000fce0000010000 */
        /* <DEDUP_REMOVED lines=11> */
[----:B------:R-:W-:Y:S01]  /*e940*/  F2FP.F16.F32.PACK_AB R5, R104, R175 ;  /* 0x000000af6805723e */ /* 0x000fe200000000ff */
[----:B------:R-:W-:Y:S01]  /*e950*/  FADD.FTZ R175, R175, R58 ;  /* 0x0000003aafaf7221 */ /* 0x000fe20000010000 */
[----:B------:R-:W-:-:S02]  /*e960*/  F2FP.F16.F32.PACK_AB R7, R173, R106 ;  /* 0x0000006aad07723e */ /* 0x000fc400000000ff */
        /* <DEDUP_REMOVED lines=30> */
[C---:B---3--:R-:W-:Y:S03]  /*eb50*/  HMMA.16816.F32 R80, R4.reuse, R8, R80 ;  /* 0x000000080450723c */ /* 0x048fe60000001850 */
[----:B------:R-:W3:Y:S04]  /*eb60*/  MUFU.EX2 R27, R27 ;  /* 0x0000001b001b7308 */ /* 0x000ee80000000800 */
[----:B------:R-:W5:Y:S01]  /*eb70*/  MUFU.EX2 R32, R40 ;  /* 0x0000002800207308 */ /* 0x000f620000000800 */
[C---:B------:R-:W-:Y:S01]  /*eb80*/  HMMA.16816.F32 R76, R4.reuse, R10, R76 ;  /* 0x0000000a044c723c */ /* 0x040fe2000000184c */
[----:B------:R-:W5:Y:S07]  /*eb90*/  LDSM.16.MT88.4 R8, [R144+0x9000] ;  /* 0x009000009008783b */ /* 0x000f6e0000004200 */
[C---:B-1----:R-:W-:Y:S08]  /*eba0*/  HMMA.16816.F32 R72, R4.reuse, R16, R72 ;  /* 0x000000100448723c */ /* 0x042ff00000001848 */
[----:B------:R-:W-:Y:S01]  /*ebb0*/  HMMA.16816.F32 R68, R4, R18, R68 ;  /* 0x000000120444723c */ /* 0x000fe20000001844 */
[----:B------:R-:W1:Y:S01]  /*ebc0*/  LDSM.16.MT88.4 R16, [R102+0x9000] ;  /* 0x009000006610783b */ /* 0x000e620000004200 */
[----:B--2---:R-:W-:-:S02]  /*ebd0*/  F2FP.F16.F32.PACK_AB R5, R26, R25 ;  /* 0x000000191a05723e */ /* 0x004fc400000000ff */
[----:B---3--:R-:W-:Y:S02]  /*ebe0*/  F2FP.F16.F32.PACK_AB R7, R27, R24 ;  /* 0x000000181b07723e */ /* 0x008fe400000000ff */
[----:B------:R-:W-:Y:S02]  /*ebf0*/  F2FP.F16.F32.PACK_AB R4, R122, R59 ;  /* 0x0000003b7a04723e */ /* 0x000fe400000000ff */
[----:B------:R-:W-:-:S07]  /*ec00*/  F2FP.F16.F32.PACK_AB R6, R55, R120 ;  /* 0x000000783706723e */ /* 0x000fce00000000ff */
[C---:B----4-:R-:W-:Y:S08]  /*ec10*/  HMMA.16816.F32 R96, R4.reuse, R12, R96 ;  /* 0x0000000c0460723c */ /* 0x050ff00000001860 */
[C---:B------:R-:W-:Y:S01]  /*ec20*/  HMMA.16816.F32 R92, R4.reuse, R14, R92 ;  /* 0x0000000e045c723c */ /* 0x040fe2000000185c */
[----:B------:R-:W2:Y:S07]  /*ec30*/  LDSM.16.MT88.4 R12, [R100+0x9000] ;  /* 0x00900000640c783b */ /* 0x000eae0000004200 */
[C---:B-----5:R-:W-:Y:S08]  /*ec40*/  HMMA.16816.F32 R88, R4.reuse, R8, R88 ;  /* 0x000000080458723c */ /* 0x060ff00000001858 */
[C---:B------:R-:W-:Y:S01]  /*ec50*/  HMMA.16816.F32 R84, R4.reuse, R10, R84 ;  /* 0x0000000a0454723c */ /* 0x040fe20000001854 */
[----:B------:R-:W3:Y:S07]  /*ec60*/  LDSM.16.MT88.4 R8, [R148+0x9800] ;  /* 0x009800009408783b */ /* 0x000eee0000004200 */
[----:B-1----:R-:W-:Y:S01]  /*ec70*/  HMMA.16816.F32 R80, R4, R16, R80 ;  /* 0x000000100450723c */ /* 0x002fe20000001850 */
[----:B------:R-:W-:Y:S01]  /*ec80*/  FADD.FTZ R16, R30, R33 ;  /* 0x000000211e107221 */ /* 0x000fe20000010000 */
[--C-:B------:R-:W-:Y:S01]  /*ec90*/  FFMA.FTZ R30, R29, UR4, -R28.reuse ;  /* 0x000000041d1e7c23 */ /* 0x100fe2000801081c */
[--C-:B------:R-:W-:Y:S01]  /*eca0*/  FFMA.FTZ R29, R23, UR4, -R28.reuse ;  /* 0x00000004171d7c23 */ /* 0x100fe2000801081c */
[----:B------:R-:W-:Y:S01]  /*ecb0*/  FFMA.FTZ R23, R22, UR4, -R28 ;  /* 0x0000000416177c23 */ /* 0x000fe2000801081c */
[----:B------:R-:W-:-:S02]  /*ecc0*/  FADD.FTZ R115, R115, R16 ;  /* 0x0000001073737221 */ /* 0x000fc40000010000 */
[----:B------:R1:W-:Y:S01]  /*ecd0*/  MUFU.EX2 R22, R29 ;  /* 0x0000001d00167308 */ /* 0x0003e20000000800 */
[C---:B------:R-:W-:Y:S01]  /*ece0*/  HMMA.16816.F32 R76, R4.reuse, R18, R76 ;  /* 0x00000012044c723c */ /* 0x040fe2000000184c */
[----:B------:R-:W4:Y:S01]  /*ecf0*/  LDSM.16.MT88.4 R16, [R144+0x9800] ;  /* 0x009800009010783b */ /* 0x000f220000004200 */
[----:B------:R-:W-:Y:S01]  /*ed00*/  FADD.FTZ R54, R54, R115 ;  /* 0x0000007336367221 */ /* 0x000fe20000010000 */
[----:B------:R-:W5:Y:S03]  /*ed10*/  MUFU.EX2 R30, R30 ;  /* 0x0000001e001e7308 */ /* 0x000f660000000800 */
[----:B------:R-:W-:Y:S01]  /*ed20*/  FADD.FTZ R113, R113, R54 ;  /* 0x0000003671717221 */ /* 0x000fe20000010000 */
[----:B------:R-:W5:Y:S01]  /*ed30*/  MUFU.EX2 R23, R23 ;  /* 0x0000001700177308 */ /* 0x000f620000000800 */
[----:B--2---:R-:W-:Y:S02]  /*ed40*/  HMMA.16816.F32 R72, R4, R12, R72 ;  /* 0x0000000c0448723c */ /* 0x004fe40000001848 */
[----:B------:R-:W-:-:S04]  /*ed50*/  FADD.FTZ R48, R48, R113 ;  /* 0x0000007130307221 */ /* 0x000fc80000010000 */
[----:B------:R-:W-:Y:S02]  /*ed60*/  FADD.FTZ R141, R141, R48 ;  /* 0x000000308d8d7221 */ /* 0x000fe40000010000 */
[----:B------:R-:W-:Y:S01]  /*ed70*/  HMMA.16816.F32 R68, R4, R14, R68 ;  /* 0x0000000e0444723c */ /* 0x000fe20000001844 */
[----:B------:R-:W2:Y:S01]  /*ed80*/  LDSM.16.MT88.4 R12, [R102+0x9800] ;  /* 0x00980000660c783b */ /* 0x000ea20000004200 */
[----:B------:R-:W-:Y:S01]  /*ed90*/  FADD.FTZ R66, R66, R141 ;  /* 0x0000008d42427221 */ /* 0x000fe20000010000 */
[----:B------:R-:W-:Y:S02]  /*eda0*/  F2FP.F16.F32.PACK_AB R5, R32, R39 ;  /* 0x000000272005723e */ /* 0x000fe400000000ff */
[----:B------:R-:W-:Y:S01]  /*edb0*/  F2FP.F16.F32.PACK_AB R7, R31, R34 ;  /* 0x000000221f07723e */ /* 0x000fe200000000ff */
[----:B-1----:R-:W-:Y:S01]  /*edc0*/  FADD.FTZ R29, R135, R66 ;  /* 0x00000042871d7221 */ /* 0x002fe20000010000 */
[----:B-----5:R-:W-:Y:S02]  /*edd0*/  F2FP.F16.F32.PACK_AB R4, R30, R3 ;  /* 0x000000031e04723e */ /* 0x020fe400000000ff */
[----:B------:R-:W-:Y:S01]  /*ede0*/  F2FP.F16.F32.PACK_AB R6, R23, R22 ;  /* 0x000000161706723e */ /* 0x000fe200000000ff */
[----:B------:R-:W-:-:S04]  /*edf0*/  FADD.FTZ R29, R64, R29 ;  /* 0x0000001d401d7221 */ /* 0x000fc80000010000 */
[----:B------:R-:W-:Y:S01]  /*ee00*/  FADD.FTZ R28, R110, R29 ;  /* 0x0000001d6e1c7221 */ /* 0x000fe20000010000 */
[----:B------:R-:W-:Y:S01]  /*ee10*/  FADD.FTZ R29, R104, R175 ;  /* 0x000000af681d7221 */ /* 0x000fe20000010000 */
[----:B---3--:R-:W-:Y:S02]  /*ee20*/  HMMA.16816.F32 R96, R4, R8, R96 ;  /* 0x000000080460723c */ /* 0x008fe40000001860 */
[----:B------:R-:W-:Y:S01]  /*ee30*/  FADD.FTZ R28, R169, R28 ;  /* 0x0000001ca91c7221 */ /* 0x000fe20000010000 */
[----:B------:R-:W-:-:S04]  /*ee40*/  FADD.FTZ R106, R106, R29 ;  /* 0x0000001d6a6a7221 */ /* 0x000fc80000010000 */
[----:B------:R-:W-:Y:S01]  /*ee50*/  FADD.FTZ R173, R173, R106 ;  /* 0x0000006aadad7221 */ /* 0x000fe20000010000 */
[----:B------:R-:W-:Y:S01]  /*ee60*/  HMMA.16816.F32 R92, R4, R10, R92 ;  /* 0x0000000a045c723c */ /* 0x000fe2000000185c */
[----:B------:R-:W1:Y:S02]  /*ee70*/  LDSM.16.MT88.4 R8, [R100+0x9800] ;  /* 0x009800006408783b */ /* 0x000e640000004200 */
[----:B------:R-:W-:-:S04]  /*ee80*/  FADD.FTZ R112, R112, R173 ;  /* 0x000000ad70707221 */ /* 0x000fc80000010000 */
[----:B------:R-:W-:Y:S01]  /*ee90*/  FADD.FTZ R127, R127, R112 ;  /* 0x000000707f7f7221 */ /* 0x000fe20000010000 */
[----:B----4-:R-:W-:Y:S01]  /*eea0*/  HMMA.16816.F32 R88, R4, R16, R88 ;  /* 0x000000100458723c */ /* 0x010fe20000001858 */
[----:B------:R-:W-:-:S04]  /*eeb0*/  FADD.FTZ R17, R143, R28 ;  /* 0x0000001c8f117221 */ /* 0x000fc80000010000 */
[----:B------:R-:W-:-:S03]  /*eec0*/  FADD.FTZ R17, R108, R17 ;  /* 0x000000116c117221 */ /* 0x000fc60000010000 */
        /* <DEDUP_REMOVED lines=94> */
.L_x_6025:
[----:B------:R-:W-:Y:S01]  /*f4b0*/  UMOV UR8, URZ ;  /* 0x000000ff00087c82 */ /* 0x000fe20008000000 */
[----:B------:R-:W-:Y:S01]  /*f4c0*/  IMAD.SHL.U32 R3, R20, 0x80, RZ ;  /* 0x0000008014037824 */ /* 0x000fe200078e00ff */
[----:B------:R-:W-:-:S05]  /*f4d0*/  IADD3 R4, P0, PT, RZ, -UR8, RZ ;  /* 0x80000008ff047c10 */ /* 0x000fca000ff1e0ff */
[----:B------:R-:W-:-:S05]  /*f4e0*/  IMAD.X R3, RZ, RZ, ~R3, P0 ;  /* 0x000000ffff037224 */ /* 0x000fca00000e0e03 */
[----:B------:R-:W-:-:S04]  /*f4f0*/  SHF.R.S64 R5, R4, 0x1f, R3 ;  /* 0x0000001f04057819 */ /* 0x000fc80000001003 */
[----:B------:R-:W-:-:S04]  /*f500*/  IADD3 R162, P0, PT, R5, R162, RZ ;  /* 0x000000a205a27210 */ /* 0x000fc80007f1e0ff */
[----:B------:R-:W-:-:S09]  /*f510*/  LEA.HI.X.SX32 R163, R3, R163, 0x1, P0 ;  /* 0x000000a303a37211 */ /* 0x000fd200000f0eff */
.L_x_6026:
        /* <DEDUP_REMOVED lines=24> */
[----:B------:R-:W-:Y:S03]  /*f6a0*/  LDGSTS.E.BYPASS.LTC128B.128 [R158+0x8800], desc[UR6][R12.64] ;  /* 0x088000000c9e7fae */ /* 0x000fe6000b981a06 */
[----:B------:R-:W-:Y:S01]  /*f6b0*/  IMAD.X R23, R15, 0x1, R20, P0 ;  /* 0x000000010f177824 */ /* 0x000fe200000e0614 */
[----:B------:R1:W-:Y:S04]  /*f6c0*/  LDGSTS.E.BYPASS.LTC128B.128 [R158+0x9000], desc[UR6][R14.64] ;  /* 0x090000000e9e7fae */ /* 0x0003e8000b981a06 */
[----:B------:R2:W-:Y:S04]  /*f6d0*/  LDGSTS.E.BYPASS.LTC128B.128 [R158+0x9800], desc[UR6][R22.64] ;  /* 0x09800000169e7fae */ /* 0x0005e8000b981a06 */
[----:B------:R-:W-:Y:S04]  /*f6e0*/  LDSM.16.M88.4 R116, [R153] ;  /* 0x000000009974783b */ /* 0x000fe80000000200 */
[----:B------:R-:W3:Y:S04]  /*f6f0*/  LDSM.16.M88.4 R104, [R152+UR5+0x2000] ;  /* 0x002000059868783b */ /* 0x000ee80008000200 */
[----:B------:R-:W4:Y:S04]  /*f700*/  LDSM.16.M88.4 R56, [R152+UR5+0x2800] ;  /* 0x002800059838783b */ /* 0x000f280008000200 */
[----:B------:R-:W5:Y:S04]  /*f710*/  LDSM.16.M88.4 R48, [R152+UR5+0x3000] ;  /* 0x003000059830783b */ /* 0x000f680008000200 */
[----:B------:R-:W2:Y:S04]  /*f720*/  LDSM.16.M88.4 R40, [R152+UR5+0x3800] ;  /* 0x003800059828783b */ /* 0x000ea80008000200 */
[----:B------:R-:W2:Y:S04]  /*f730*/  LDSM.16.M88.4 R32, [R152+UR5+0x4000] ;  /* 0x004000059820783b */ /* 0x000ea80008000200 */
[----:B------:R-:W2:Y:S04]  /*f740*/  LDSM.16.M88.4 R24, [R152+UR5+0x4800] ;  /* 0x004800059818783b */ /* 0x000ea80008000200 */
[----:B------:R-:W2:Y:S04]  /*f750*/  LDSM.16.M88.4 R16, [R152+UR5+0x5000] ;  /* 0x005000059810783b */ /* 0x000ea80008000200 */
[----:B------:R-:W2:Y:S04]  /*f760*/  LDSM.16.M88.4 R112, [R152+UR5+0x5800] ;  /* 0x005800059870783b */ /* 0x000ea80008000200 */
[----:B------:R-:W-:Y:S04]  /*f770*/  LDSM.16.M88.4 R128, [R151] ;  /* 0x000000009780783b */ /* 0x000fe80000000200 */
[----:B-1----:R-:W1:Y:S04]  /*f780*/  LDSM.16.M88.4 R12, [R147+0x2800] ;  /* 0x00280000930c783b */ /* 0x002e680000000200 */
[----:B------:R-:W1:Y:S01]  /*f790*/  LDSM.16.M88.4 R8, [R147+0x3000] ;  /* 0x003000009308783b */ /* 0x000e620000000200 */
[C---:B---3--:R-:W-:Y:S03]  /*f7a0*/  HMMA.16816.F32 R4, R116.reuse, R104, RZ ;  /* 0x000000687404723c */ /* 0x048fe600000018ff */
[----:B------:R-:W3:Y:S04]  /*f7b0*/  LDSM.16.M88.4 R108, [R147+0x2000] ;  /* 0x00200000936c783b */ /* 0x000ee80000000200 */
        /* <DEDUP_REMOVED lines=29> */
[C---:B------:R-:W-:Y:S01]  /*f990*/  HMMA.16816.F32 R40, R128.reuse, R114, R40 ;  /* 0x000000728028723c */ /* 0x040fe20000001828 */
[----:B------:R-:W2:Y:S07]  /*f9a0*/  LDSM.16.M88.4 R112, [R150] ;  /* 0x000000009670783b */ /* 0x000eae0000000200 */
[C---:B-1----:R-:W-:Y:S08]  /*f9b0*/  HMMA.16816.F32 R28, R128.reuse, R12, R28 ;  /* 0x0000000c801c723c */ /* 0x042ff0000000181c */
[C---:B------:R-:W-:Y:S01]  /*f9c0*/  HMMA.16816.F32 R24, R128.reuse, R14, R24 ;  /* 0x0000000e8018723c */ /* 0x040fe20000001818 */
[----:B------:R-:W-:Y:S07]  /*f9d0*/  LDSM.16.M88.4 R12, [R149] ;  /* 0x00000000950c783b */ /* 0x000fee0000000200 */
[C---:B----4-:R-:W-:Y:S08]  /*f9e0*/  HMMA.16816.F32 R20, R128.reuse, R8, R20 ;  /* 0x000000088014723c */ /* 0x050ff00000001814 */
[C---:B------:R-:W-:Y:S01]  /*f9f0*/  HMMA.16816.F32 R16, R128.reuse, R10, R16 ;  /* 0x0000000a8010723c */ /* 0x040fe20000001810 */
[----:B------:R-:W1:Y:S07]  /*fa00*/  LDSM.16.M88.4 R8, [R145+0x2000] ;  /* 0x002000009108783b */ /* 0x000e6e0000000200 */
[C---:B---3--:R-:W-:Y:S08]  /*fa10*/  HMMA.16816.F32 R36, R128.reuse, R108, R36 ;  /* 0x0000006c8024723c */ /* 0x048ff00000001824 */
[----:B------:R-:W-:Y:S01]  /*fa20*/  HMMA.16816.F32 R32, R128, R110, R32 ;  /* 0x0000006e8020723c */ /* 0x000fe20000001820 */
[----:B------:R-:W3:Y:S07]  /*fa30*/  LDSM.16.M88.4 R108, [R146+0x2800] ;  /* 0x00280000926c783b */ /* 0x000eee0000000200 */
[C---:B--2---:R-:W-:Y:S08]  /*fa40*/  HMMA.16816.F32 R4, R112.reuse, R132, R4 ;  /* 0x000000847004723c */ /* 0x044ff00000001804 */
[----:B------:R-:W-:Y:S08]  /*fa50*/  HMMA.16816.F32 R104, R112, R134, R104 ;  /* 0x000000867068723c */ /* 0x000ff00000001868 */
[C---:B------:R-:W-:Y:S08]  /*fa60*/  HMMA.16816.F32 R120, R128.reuse, R124, R120 ;  /* 0x0000007c8078723c */ /* 0x040ff00000001878 */
[----:B------:R-:W-:Y:S01]  /*fa70*/  HMMA.16816.F32 R116, R128, R126, R116 ;  /* 0x0000007e8074723c */ /* 0x000fe20000001874 */
[----:B------:R-:W2:Y:S07]  /*fa80*/  LDSM.16.M88.4 R124, [R145+0x2800] ;  /* 0x00280000917c783b */ /* 0x000eae0000000200 */
[C---:B-1----:R-:W-:Y:S08]  /*fa90*/  HMMA.16816.F32 R4, R12.reuse, R8, R4 ;  /* 0x000000080c04723c */ /* 0x042ff00000001804 */
[----:B------:R-:W-:Y:S01]  /*faa0*/  HMMA.16816.F32 R104, R12, R10, R104 ;  /* 0x0000000a0c68723c */ /* 0x000fe20000001868 */
[----:B------:R-:W1:Y:S07]  /*fab0*/  LDSM.16.M88.4 R8, [R146+0x3000] ;  /* 0x003000009208783b */ /* 0x000e6e0000000200 */
[C---:B---3--:R-:W-:Y:S03]  /*fac0*/  HMMA.16816.F32 R64, R112.reuse, R108, R64 ;  /* 0x0000006c7040723c */ /* 0x048fe60000001840 */
[----:B------:R-:W-:Y:S01]  /*fad0*/  FMUL.FTZ R5, R5, UR10 ;  /* 0x0000000a05057c20 */ /* 0x000fe20008410000 */
[----:B------:R-:W-:Y:S01]  /*fae0*/  FMUL.FTZ R6, R6, UR10 ;  /* 0x0000000a06067c20 */ /* 0x000fe20008410000 */
[----:B------:R-:W-:Y:S01]  /*faf0*/  FMUL.FTZ R3, R4, UR10 ;  /* 0x0000000a04037c20 */ /* 0x000fe20008410000 */
[----:B------:R-:W-:Y:S01]  /*fb00*/  FMUL.FTZ R62, R7, UR10 ;  /* 0x0000000a073e7c20 */ /* 0x000fe20008410000 */
[----:B------:R-:W-:Y:S01]  /*fb10*/  MUFU.TANH R103, R5 ;  /* 0x0000000500677308 */ /* 0x000fe20000002400 */
[----:B------:R-:W-:Y:S03]  /*fb20*/  HMMA.16816.F32 R56, R112, R110, R56 ;  /* 0x0000006e7038723c */ /* 0x000fe60000001838 */
[----:B------:R-:W-:Y:S01]  /*fb30*/  FMUL.FTZ R104, R104, UR10 ;  /* 0x0000000a68687c20 */ /* 0x000fe20008410000 */
[----:B------:R-:W-:Y:S01]  /*fb40*/  FMUL.FTZ R105, R105, UR10 ;  /* 0x0000000a69697c20 */ /* 0x000fe20008410000 */
[----:B------:R-:W-:Y:S01]  /*fb50*/  FMUL.FTZ R106, R106, UR10 ;  /* 0x0000000a6a6a7c20 */ /* 0x000fe20008410000 */
[----:B------:R-:W-:Y:S01]  /*fb60*/  FMUL.FTZ R110, R107, UR10 ;  /* 0x0000000a6b6e7c20 */ /* 0x000fe20008410000 */
[----:B------:R3:W4:Y:S05]  /*fb70*/  MUFU.TANH R109, R6 ;  /* 0x00000006006d7308 */ /* 0x00072a0000002400 */
[C---:B--2---:R-:W-:Y:S03]  /*fb80*/  HMMA.16816.F32 R64, R12.reuse, R124, R64 ;  /* 0x0000007c0c40723c */ /* 0x044fe60000001840 */
[----:B------:R-:W2:Y:S05]  /*fb90*/  MUFU.TANH R108, R104 ;  /* 0x00000068006c7308 */ /* 0x000eaa0000002400 */
[----:B------:R-:W-:Y:S03]  /*fba0*/  HMMA.16816.F32 R56, R12, R126, R56 ;  /* 0x0000007e0c38723c */ /* 0x000fe60000001838 */
[----:B------:R-:W-:Y:S01]  /*fbb0*/  MUFU.TANH R111, R105 ;  /* 0x00000069006f7308 */ /* 0x000fe20000002400 */
[----:B---3--:R-:W3:Y:S04]  /*fbc0*/  LDSM.16.M88.4 R4, [R145+0x3000] ;  /* 0x003000009104783b */ /* 0x008ee80000000200 */
[C---:B-1----:R-:W-:Y:S03]  /*fbd0*/  HMMA.16816.F32 R52, R112.reuse, R8, R52 ;  /* 0x000000087034723c */ /* 0x042fe60000001834 */
[----:B------:R1:W-:Y:S01]  /*fbe0*/  MUFU.TANH R125, R106 ;  /* 0x0000006a007d7308 */ /* 0x0003e20000002400 */
[----:B------:R-:W-:Y:S01]  /*fbf0*/  FMUL.FTZ R124, R64, UR10 ;  /* 0x0000000a407c7c20 */ /* 0x000fe20008410000 */
[----:B------:R-:W-:Y:S01]  /*fc00*/  FMUL.FTZ R64, R65, UR10 ;  /* 0x0000000a41407c20 */ /* 0x000fe20008410000 */
[----:B------:R-:W-:Y:S01]  /*fc10*/  FMUL.FTZ R65, R66, UR10 ;  /* 0x0000000a42417c20 */ /* 0x000fe20008410000 */
[----:B------:R-:W-:Y:S01]  /*fc20*/  FMUL.FTZ R66, R67, UR10 ;  /* 0x0000000a43427c20 */ /* 0x000fe20008410000 */
[----:B------:R-:W-:Y:S01]  /*fc30*/  HMMA.16816.F32 R48, R112, R10, R48 ;  /* 0x0000000a7030723c */ /* 0x000fe20000001830 */
[----:B------:R-:W-:Y:S02]  /*fc40*/  LDSM.16.M88.4 R8, [R145+0x3800] ;  /* 0x003800009108783b */ /* 0x000fe40000000200 */
[----:B------:R-:W5:Y:S01]  /*fc50*/  MUFU.TANH R3, R3 ;  /* 0x0000000300037308 */ /* 0x000f620000002400 */
[----:B------:R-:W-:Y:S01]  /*fc60*/  FMUL.FTZ R67, R58, UR10 ;  /* 0x0000000a3a437c20 */ /* 0x000fe20008410000 */
[----:B------:R-:W-:Y:S01]  /*fc70*/  FMUL.FTZ R58, R59, UR10 ;  /* 0x0000000a3b3a7c20 */ /* 0x000fe20008410000 */
[----:B------:R-:W-:Y:S01]  /*fc80*/  FMUL.FTZ R56, R56, UR10 ;  /* 0x0000000a38387c20 */ /* 0x000fe20008410000 */
[----:B------:R-:W-:-:S04]  /*fc90*/  FMUL.FTZ R57, R57, UR10 ;  /* 0x0000000a39397c20 */ /* 0x000fc80008410000 */
[----:B------:R-:W-:Y:S01]  /*fca0*/  MUFU.TANH R124, R124 ;  /* 0x0000007c007c7308 */ /* 0x000fe20000002400 */
[----:B-1----:R-:W1:Y:S07]  /*fcb0*/  LDSM.16.M88.4 R104, [R146+0x3800] ;  /* 0x003800009268783b */ /* 0x002e6e0000000200 */
[----:B------:R-:W-:Y:S08]  /*fcc0*/  MUFU.TANH R110, R110 ;  /* 0x0000006e006e7308 */ /* 0x000ff00000002400 */
[----:B------:R-:W5:Y:S01]  /*fcd0*/  MUFU.TANH R62, R62 ;  /* 0x0000003e003e7308 */ /* 0x000f620000002400 */
[C---:B---3--:R-:W-:Y:S07]  /*fce0*/  HMMA.16816.F32 R52, R12.reuse, R4, R52 ;  /* 0x000000040c34723c */ /* 0x048fee0000001834 */
[----:B------:R-:W3:Y:S01]  /*fcf0*/  MUFU.TANH R64, R64 ;  /* 0x0000004000407308 */ /* 0x000ee20000002400 */
[----:B------:R-:W-:Y:S01]  /*fd00*/  HMMA.16816.F32 R48, R12, R6, R48 ;  /* 0x000000060c30723c */ /* 0x000fe20000001830 */
[----:B------:R-:W4:Y:S06]  /*fd10*/  LDSM.16.M88.4 R4, [R146+0x4000] ;  /* 0x004000009204783b */ /* 0x000f2c0000000200 */
[----:B------:R-:W3:Y:S04]  /*fd20*/  MUFU.TANH R66, R66 ;  /* 0x0000004200427308 */ /* 0x000ee80000002400 */
[----:B------:R-:W-:Y:S01]  /*fd30*/  FMUL.FTZ R52, R52, UR10 ;  /* 0x0000000a34347c20 */ /* 0x000fe20008410000 */
[----:B------:R-:W-:Y:S01]  /*fd40*/  FMUL.FTZ R53, R53, UR10 ;  /* 0x0000000a35357c20 */ /* 0x000fe20008410000 */
[----:B------:R-:W-:Y:S01]  /*fd50*/  FMUL.FTZ R169, R54, UR10 ;  /* 0x0000000a36a97c20 */ /* 0x000fe20008410000 */
[----:B------:R-:W-:Y:S01]  /*fd60*/  FMUL.FTZ R143, R55, UR10 ;  /* 0x0000000a378f7c20 */ /* 0x000fe20008410000 */
[----:B------:R-:W-:Y:S01]  /*fd70*/  MUFU.TANH R176, R52 ;  /* 0x0000003400b07308 */ /* 0x000fe20000002400 */
[C---:B-1----:R-:W-:Y:S03]  /*fd80*/  HMMA.16816.F32 R44, R112.reuse, R104, R44 ;  /* 0x00000068702c723c */ /* 0x042fe6000000182c */
[----:B------:R-:W-:Y:S01]  /*fd90*/  FMUL.FTZ R50, R50, UR10 ;  /* 0x0000000a32327c20 */ /* 0x000fe20008410000 */
[----:B------:R-:W-:Y:S01]  /*fda0*/  FMUL.FTZ R51, R51, UR10 ;  /* 0x0000000a33337c20 */ /* 0x000fe20008410000 */
[----:B------:R-:W-:Y:S01]  /*fdb0*/  FMUL.FTZ R48, R48, UR10 ;  /* 0x0000000a30307c20 */ /* 0x000fe20008410000 */
[----:B------:R-:W-:Y:S01]  /*fdc0*/  FMUL.FTZ R49, R49, UR10 ;  /* 0x0000000a31317c20 */ /* 0x000fe20008410000 */
[----:B------:R1:W-:Y:S01]  /*fdd0*/  MUFU.TANH R182, R53 ;  /* 0x0000003500b67308 */ /* 0x0003e20000002400 */
[----:B------:R-:W-:Y:S07]  /*fde0*/  HMMA.16816.F32 R40, R112, R106, R40 ;  /* 0x0000006a7028723c */ /* 0x000fee0000001828 */
[----:B------:R-:W3:Y:S05]  /*fdf0*/  MUFU.TANH R67, R67 ;  /* 0x0000004300437308 */ /* 0x000eea0000002400 */
[C---:B------:R-:W-:Y:S03]  /*fe00*/  HMMA.16816.F32 R44, R12.reuse, R8, R44 ;  /* 0x000000080c2c723c */ /* 0x040fe6000000182c */
[----:B------:R-:W-:Y:S01]  /*fe10*/  MUFU.TANH R65, R65 ;  /* 0x0000004100417308 */ /* 0x000fe20000002400 */
[----:B-1----:R-:W1:Y:S04]  /*fe20*/  LDSM.16.M88.4 R52, [R145+0x4000] ;  /* 0x004000009134783b */ /* 0x002e680000000200 */
[----:B------:R-:W-:Y:S01]  /*fe30*/  HMMA.16816.F32 R40, R12, R10, R40 ;  /* 0x0000000a0c28723c */ /* 0x000fe20000001828 */
[----:B------:R-:W2:Y:S02]  /*fe40*/  LDSM.16.M88.4 R8, [R146+0x4800] ;  /* 0x004800009208783b */ /* 0x000ea40000000200 */
[----:B------:R-:W3:Y:S05]  /*fe50*/  MUFU.TANH R58, R58 ;  /* 0x0000003a003a7308 */ /* 0x000eea0000002400 */
[C---:B----4-:R-:W-:Y:S03]  /*fe60*/  HMMA.16816.F32 R32, R112.reuse, R6, R32 ;  /* 0x000000067020723c */ /* 0x050fe60000001820 */
[----:B------:R-:W-:Y:S01]  /*fe70*/  FMUL.FTZ R44, R44, UR10 ;  /* 0x0000000a2c2c7c20 */ /* 0x000fe20008410000 */
[----:B------:R-:W-:Y:S01]  /*fe80*/  MUFU.TANH R56, R56 ;  /* 0x0000003800387308 */ /* 0x000fe20000002400 */
[----:B------:R-:W-:Y:S01]  /*fe90*/  FMUL.FTZ R45, R45, UR10 ;  /* 0x0000000a2d2d7c20 */ /* 0x000fe20008410000 */
[----:B------:R-:W-:Y:S01]  /*fea0*/  FMUL.FTZ R46, R46, UR10 ;  /* 0x0000000a2e2e7c20 */ /* 0x000fe20008410000 */
[----:B------:R-:W-:Y:S01]  /*feb0*/  FMUL.FTZ R47, R47, UR10 ;  /* 0x0000000a2f2f7c20 */ /* 0x000fe20008410000 */
[----:B------:R-:W-:Y:S01]  /*fec0*/  HMMA.16816.F32 R36, R112, R4, R36 ;  /* 0x000000047024723c */ /* 0x000fe20000001824 */
[----:B------:R-:W4:Y:S02]  /*fed0*/  LDSM.16.M88.4 R4, [R145+0x4800] ;  /* 0x004800009104783b */ /* 0x000f240000000200 */
[----:B------:R-:W-:Y:S01]  /*fee0*/  FMUL.FTZ R40, R40, UR10 ;  /* 0x0000000a28287c20 */ /* 0x000fe20008410000 */
[----:B------:R-:W-:Y:S01]  /*fef0*/  FMUL.FTZ R41, R41, UR10 ;  /* 0x0000000a29297c20 */ /* 0x000fe20008410000 */
[----:B------:R-:W-:Y:S01]  /*ff00*/  FMUL.FTZ R141, R42, UR10 ;  /* 0x0000000a2a8d7c20 */ /* 0x000fe20008410000 */
[----:B------:R-:W-:Y:S01]  /*ff10*/  FMUL.FTZ R139, R43, UR10 ;  /* 0x0000000a2b8b7c20 */ /* 0x000fe20008410000 */
[----:B------:R-:W-:Y:S08]  /*ff20*/  MUFU.TANH R140, R40 ;  /* 0x00000028008c7308 */ /* 0x000ff00000002400 */
[----:B------:R5:W-:Y:S01]  /*ff30*/  MUFU.TANH R142, R41 ;  /* 0x00000029008e7308 */ /* 0x000be20000002400 */
[----:B-1----:R-:W-:Y:S07]  /*ff40*/  HMMA.16816.F32 R32, R12, R54, R32 ;  /* 0x000000360c20723c */ /* 0x002fee0000001820 */
[----:B------:R-:W1:Y:S01]  /*ff50*/  MUFU.TANH R57, R57 ;  /* 0x0000003900397308 */ /* 0x000e620000002400 */
[----:B--2---:R-:W-:Y:S01]  /*ff60*/  HMMA.16816.F32 R28, R112, R8, R28 ;  /* 0x00000008701c723c */ /* 0x004fe2000000181c */
[----:B------:R-:W-:-:S06]  /*ff70*/  IMAD.SHL.U32 R8, R155, 0x2, RZ ;  /* 0x000000029b087824 */ /* 0x000fcc00078e00ff */
[----:B------:R-:W-:Y:S01]  /*ff80*/  MUFU.TANH R170, R44 ;  /* 0x0000002c00aa7308 */ /* 0x000fe20000002400 */
[----:B-----5:R-:W2:Y:S01]  /*ff90*/  LDSM.16.M88.4 R40, [R146+0x5000] ;  /* 0x005000009228783b */ /* 0x020ea20000000200 */
[----:B------:R-:W-:Y:S01]  /*ffa0*/  LOP3.LUT R8, R8, 0x6, RZ, 0xc0, !PT ;  /* 0x0000000608087812 */ /* 0x000fe200078ec0ff */
[----:B------:R-:W-:Y:S05]  /*ffb0*/  HMMA.16816.F32 R36, R12, R52, R36 ;  /* 0x000000340c24723c */ /* 0x000fea0000001824 */
[----:B------:R-:W-:Y:S01]  /*ffc0*/  MUFU.TANH R172, R45 ;  /* 0x0000002d00ac7308 */ /* 0x000fe20000002400 */
[----:B------:R-:W-:Y:S01]  /*ffd0*/  FMUL.FTZ R134, R32, UR10 ;  /* 0x0000000a20867c20 */ /* 0x000fe20008410000 */
[----:B------:R-:W-:-:S02]  /*ffe0*/  IMAD R32, R61, 0x80, R8 ;  /* 0x000000803d207824 */ /* 0x000fc400078e0208 */
[----:B------:R-:W-:Y:S01]  /*fff0*/  FMUL.FTZ R33, R33, UR10 ;  /* 0x0000000a21217c20 */ /* 0x000fe20008410000 */
[----:B------:R-:W-:Y:S01]  /*10000*/  FMUL.FTZ R35, R35, UR10 ;  /* 0x0000000a23237c20 */ /* 0x000fe20008410000 */
[----:B------:R-:W-:Y:S01]  /*10010*/  HMMA.16816.F32 R24, R112, R10, R24 ;  /* 0x0000000a7018723c */ /* 0x000fe20000001818 */
[----:B------:R-:W-:Y:S01]  /*10020*/  VIADD R8, R32, 0xffffff00 ;  /* 0xffffff0020087836 */ /* 0x000fe20000000000 */
[----:B------:R5:W-:Y:S04]  /*10030*/  MUFU.TANH R132, R33 ;  /* 0x0000002100847308 */ /* 0x000be80000002400 */
[----:B------:R-:W-:Y:S02]  /*10040*/  ISETP.GE.AND P2, PT, R8, R60, PT ;  /* 0x0000003c0800720c */ /* 0x000fe40003f46270 */
[----:B----4-:R-:W-:Y:S01]  /*10050*/  HMMA.16816.F32 R28, R12, R4, R28 ;  /* 0x000000040c1c723c */ /* 0x010fe2000000181c */
[----:B------:R-:W-:Y:S01]  /*10060*/  VIADD R4, R32, 0xffffff01 ;  /* 0xffffff0120047836 */ /* 0x000fe20000000000 */
[----:B------:R-:W-:Y:S01]  /*10070*/  ISETP.GE.AND P0, PT, R8, R101, PT ;  /* 0x000000650800720c */ /* 0x000fe20003f06270 */
[----:B------:R-:W-:-:S02]  /*10080*/  VIADD R5, R32, 0xffffff08 ;  /* 0xffffff0820057836 */ /* 0x000fc40000000000 */
[----:B------:R-:W-:Y:S01]  /*10090*/  FMUL.FTZ R39, R39, UR10 ;  /* 0x0000000a27277c20 */ /* 0x000fe20008410000 */
[----:B------:R-:W-:Y:S01]  /*100a0*/  VIADD R8, R32, 0xffffff11 ;  /* 0xffffff1120087836 */ /* 0x000fe20000000000 */
[-C--:B------:R-:W-:Y:S01]  /*100b0*/  ISETP.GE.AND P1, PT, R4, R60.reuse, PT ;  /* 0x0000003c0400720c */ /* 0x080fe20003f26270 */
[----:B------:R-:W-:Y:S01]  /*100c0*/  FMUL.FTZ R36, R36, UR10 ;  /* 0x0000000a24247c20 */ /* 0x000fe20008410000 */
[-C--:B------:R-:W-:Y:S01]  /*100d0*/  ISETP.GE.AND P3, PT, R4, R101.reuse, PT ;  /* 0x000000650400720c */ /* 0x080fe20003f66270 */
[C---:B------:R-:W-:Y:S01]  /*100e0*/  VIADD R4, R32.reuse, 0xffffff09 ;  /* 0xffffff0920047836 */ /* 0x040fe20000000000 */
[CC--:B------:R-:W-:Y:S01]  /*100f0*/  ISETP.GE.AND P4, PT, R5.reuse, R60.reuse, PT ;  /* 0x0000003c0500720c */ /* 0x0c0fe20003f86270 */
[----:B------:R4:W-:Y:S01]  /*10100*/  MUFU.TANH R127, R39 ;  /* 0x00000027007f7308 */ /* 0x0009e20000002400 */
[-C--:B------:R-:W-:Y:S01]  /*10110*/  ISETP.GE.AND P5, PT, R5, R101.reuse, PT ;  /* 0x000000650500720c */ /* 0x080fe20003fa6270 */
[----:B------:R-:W-:Y:S01]  /*10120*/  VIADD R5, R32, 0xffffff10 ;  /* 0xffffff1020057836 */ /* 0x000fe20000000000 */
[-C--:B------:R-:W-:Y:S01]  /*10130*/  ISETP.GE.AND P6, PT, R4, R60.reuse, PT ;  /* 0x0000003c0400720c */ /* 0x080fe20003fc6270 */
[----:B------:R-:W-:Y:S01]  /*10140*/  HMMA.16816.F32 R24, R12, R6, R24 ;  /* 0x000000060c18723c */ /* 0x000fe20000001818 */
[----:B-----5:R-:W-:Y:S01]  /*10150*/  FSEL R33, R109, -INF , !P0 ;  /* 0xff8000006d217808 */ /* 0x020fe20004000000 */
[----:B------:R-:W-:Y:S01]  /*10160*/  FMUL.FTZ R38, R38, UR10 ;  /* 0x0000000a26267c20 */ /* 0x000fe20008410000 */
[-C--:B------:R-:W-:Y:S01]  /*10170*/  ISETP.GE.AND P0, PT, R5, R101.reuse, PT ;  /* 0x000000650500720c */ /* 0x080fe20003f06270 */
[----:B------:R-:W-:Y:S01]  /*10180*/  FMUL.FTZ R128, R28, UR10 ;  /* 0x0000000a1c807c20 */ /* 0x000fe20008410000 */
[----:B------:R-:W-:Y:S01]  /*10190*/  FSEL R28, R103, -INF , !P1 ;  /* 0xff800000671c7808 */ /* 0x000fe20004800000 */
[----:B------:R5:W-:Y:S01]  /*101a0*/  MUFU.TANH R129, R35 ;  /* 0x0000002300817308 */ /* 0x000be20000002400 */
[-C--:B------:R-:W-:Y:S01]  /*101b0*/  ISETP.GE.AND P1, PT, R8, R60.reuse, PT ;  /* 0x0000003c0800720c */ /* 0x080fe20003f26270 */
[C---:B--2---:R-:W-:Y:S01]  /*101c0*/  HMMA.16816.F32 R20, R112.reuse, R40, R20 ;  /* 0x000000287014723c */ /* 0x044fe20000001814 */
[----:B------:R-:W-:Y:S01]  /*101d0*/  FMUL.FTZ R37, R37, UR10 ;  /* 0x0000000a25257c20 */ /* 0x000fe20008410000 */
[----:B------:R-:W-:Y:S01]  /*101e0*/  FSEL R44, R108, -INF , !P4 ;  /* 0xff8000006c2c7808 */ /* 0x000fe20006000000 */
[----:B------:R-:W-:Y:S01]  /*101f0*/  FMUL.FTZ R40, R30, UR10 ;  /* 0x0000000a1e287c20 */ /* 0x000fe20008410000 */
[----:B------:R-:W-:Y:S01]  /*10200*/  @P6 LOP3.LUT R63, R63, 0x2, RZ, 0xfc, !PT ;  /* 0x000000023f3f6812 */ /* 0x000fe200078efcff */
[----:B------:R-:W-:Y:S01]  /*10210*/  FMUL.FTZ R126, R29, UR10 ;  /* 0x0000000a1d7e7c20 */ /* 0x000fe20008410000 */
[----:B----4-:R-:W-:Y:S01]  /*10220*/  FMUL.FTZ R39, R34, UR10 ;  /* 0x0000000a22277c20 */ /* 0x010fe20008410000 */
[----:B------:R-:W-:Y:S01]  /*10230*/  FSEL R34, R3, -INF , !P2 ;  /* 0xff80000003227808 */ /* 0x000fe20005000000 */
[----:B------:R2:W-:Y:S01]  /*10240*/  MUFU.TANH R130, R36 ;  /* 0x0000002400827308 */ /* 0x0005e20000002400 */
[----:B------:R-:W-:Y:S01]  /*10250*/  ISETP.GE.AND P2, PT, R4, R101, PT ;  /* 0x000000650400720c */ /* 0x000fe20003f46270 */
[----:B------:R-:W-:Y:S01]  /*10260*/  VIADD R3, R32, 0xffffff18 ;  /* 0xffffff1820037836 */ /* 0x000fe20000000000 */
[-C--:B------:R-:W-:Y:S01]  /*10270*/  ISETP.GE.AND P6, PT, R5, R60.reuse, PT ;  /* 0x0000003c0500720c */ /* 0x080fe20003fc6270 */
[----:B------:R-:W-:Y:S01]  /*10280*/  HMMA.16816.F32 R16, R112, R42, R16 ;  /* 0x0000002a7010723c */ /* 0x000fe20000001810 */
[----:B------:R-:W4:Y:S01]  /*10290*/  LDSM.16.M88.4 R4, [R145+0x5000] ;  /* 0x005000009104783b */ /* 0x000f220000000200 */
[----:B------:R-:W-:Y:S01]  /*102a0*/  LOP3.LUT R63, R63, 0xfffffffe, RZ, 0xc0, !PT ;  /* 0xfffffffe3f3f7812 */ /* 0x000fe200078ec0ff */
[----:B------:R-:W-:Y:S01]  /*102b0*/  FMUL.FTZ R25, R25, UR10 ;  /* 0x0000000a19197c20 */ /* 0x000fe20008410000 */
[----:B-----5:R-:W-:Y:S01]  /*102c0*/  FSEL R35, R125, -INF , !P5 ;  /* 0xff8000007d237808 */ /* 0x020fe20006800000 */
[----:B------:R5:W-:Y:S01]  /*102d0*/  MUFU.TANH R131, R38 ;  /* 0x0000002600837308 */ /* 0x000be20000002400 */
[----:B------:R-:W-:Y:S01]  /*102e0*/  FSEL R29, R62, -INF , !P3 ;  /* 0xff8000003e1d7808 */ /* 0x000fe20005800000 */
[----:B------:R-:W-:Y:S01]  /*102f0*/  FMUL.FTZ R31, R31, UR10 ;  /* 0x0000000a1f1f7c20 */ /* 0x000fe20008410000 */
[----:B------:R-:W-:-:S02]  /*10300*/  ISETP.GE.AND P3, PT, R3, R60, PT ;  /* 0x0000003c0300720c */ /* 0x000fc40003f66270 */
[----:B------:R-:W-:Y:S02]  /*10310*/  @P2 LOP3.LUT R63, R63, 0x1, RZ, 0xfc, !PT ;  /* 0x000000013f3f2812 */ /* 0x000fe400078efcff */
[-C--:B------:R-:W-:Y:S01]  /*10320*/  ISETP.GE.AND P2, PT, R8, R101.reuse, PT ;  /* 0x000000650800720c */ /* 0x080fe20003f46270 */
[----:B------:R1:W-:Y:S01]  /*10330*/  MUFU.TANH R138, R37 ;  /* 0x00000025008a7308 */ /* 0x0003e20000002400 */
[----:B------:R-:W4:Y:S01]  /*10340*/  LDSM.16.M88.4 R8, [R146+0x5800] ;  /* 0x005800009208783b */ /* 0x000f220000000200 */
[C---:B------:R-:W-:Y:S01]  /*10350*/  LOP3.LUT P5, RZ, R63.reuse, 0x1, RZ, 0xc0, !PT ;  /* 0x000000013fff7812 */ /* 0x040fe200078ac0ff */
[----:B--2---:R-:W-:Y:S01]  /*10360*/  VIADD R36, R32, 0xffffff19 ;  /* 0xffffff1920247836 */ /* 0x004fe20000000000 */
[----:B------:R-:W-:Y:S02]  /*10370*/  LOP3.LUT P4, RZ, R63, 0x2, RZ, 0xc0, !PT ;  /* 0x000000023fff7812 */ /* 0x000fe4000788c0ff */
[----:B---3--:R-:W-:Y:S02]  /*10380*/  FSEL R42, R64, -INF , !P1 ;  /* 0xff800000402a7808 */ /* 0x008fe40004800000 */
[----:B------:R-:W-:Y:S01]  /*10390*/  FSEL R30, R111, -INF , !P4 ;  /* 0xff8000006f1e7808 */ /* 0x000fe20006000000 */
[----:B------:R-:W2:Y:S01]  /*103a0*/  MUFU.TANH R143, R143 ;  /* 0x0000008f008f7308 */ /* 0x000ea20000002400 */
[----:B-----5:R-:W-:Y:S01]  /*103b0*/  FSEL R38, R124, -INF , !P6 ;  /* 0xff8000007c267808 */ /* 0x020fe20007000000 */
[----:B------:R-:W-:Y:S01]  /*103c0*/  FMUL.FTZ R124, R24, UR10 ;  /* 0x0000000a187c7c20 */ /* 0x000fe20008410000 */
[----:B------:R-:W-:Y:S01]  /*103d0*/  VIADD R24, R32, 0xffffff21 ;  /* 0xffffff2120187836 */ /* 0x000fe20000000000 */
[----:B------:R-:W-:-:S02]  /*103e0*/  ISETP.GE.AND P4, PT, R3, R101, PT ;  /* 0x000000650300720c */ /* 0x000fc40003f86270 */
[----:B------:R-:W-:Y:S02]  /*103f0*/  FSEL R43, R66, -INF , !P2 ;  /* 0xff800000422b7808 */ /* 0x000fe40005000000 */
[----:B------:R3:W-:Y:S01]  /*10400*/  MUFU.TANH R3, R40 ;  /* 0x0000002800037308 */ /* 0x0007e20000002400 */
[----:B-1----:R-:W-:Y:S02]  /*10410*/  FSEL R37, R110, -INF , !P5 ;  /* 0xff8000006e257808 */ /* 0x002fe40006800000 */
[CC--:B------:R-:W-:Y:S02]  /*10420*/  ISETP.GE.AND P5, PT, R36.reuse, R60.reuse, PT ;  /* 0x0000003c2400720c */ /* 0x0c0fe40003fa6270 */
[-C--:B------:R-:W-:Y:S01]  /*10430*/  ISETP.GE.AND P6, PT, R36, R101.reuse, PT ;  /* 0x000000652400720c */ /* 0x080fe20003fc6270 */
[----:B------:R-:W-:Y:S01]  /*10440*/  VIADD R36, R32, 0xffffff20 ;  /* 0xffffff2020247836 */ /* 0x000fe20000000000 */
[C---:B------:R-:W-:Y:S01]  /*10450*/  ISETP.GE.AND P1, PT, R24.reuse, R60, PT ;  /* 0x0000003c1800720c */ /* 0x040fe20003f26270 */
[----:B------:R-:W1:Y:S01]  /*10460*/  MUFU.TANH R175, R50 ;  /* 0x0000003200af7308 */ /* 0x000e620000002400 */
[----:B------:R-:W-:Y:S01]  /*10470*/  ISETP.GE.AND P2, PT, R24, R101, PT ;  /* 0x000000651800720c */ /* 0x000fe20003f46270 */
[C---:B------:R-:W-:Y:S01]  /*10480*/  VIADD R24, R32.reuse, 0xffffff29 ;  /* 0xffffff2920187836 */ /* 0x040fe20000000000 */
[----:B----4-:R-:W-:Y:S01]  /*10490*/  HMMA.16816.F32 R20, R12, R4, R20 ;  /* 0x000000040c14723c */ /* 0x010fe20000001814 */
[----:B------:R-:W-:Y:S01]  /*104a0*/  FSEL R45, R67, -INF , !P4 ;  /* 0xff800000432d7808 */ /* 0x000fe20006000000 */
[----:B------:R-:W-:Y:S01]  /*104b0*/  VIADD R5, R32, 0xffffff28 ;  /* 0xffffff2820057836 */ /* 0x000fe20000000000 */
[----:B------:R-:W-:-:S02]  /*104c0*/  FSEL R41, R58, -INF , !P6 ;  /* 0xff8000003a297808 */ /* 0x000fc40007000000 */
[----:B------:R4:W-:Y:S01]  /*104d0*/  MUFU.TANH R135, R46 ;  /* 0x0000002e00877308 */ /* 0x0009e20000002400 */
[-C--:B------:R-:W-:Y:S02]  /*104e0*/  ISETP.GE.AND P6, PT, R24, R60.reuse, PT ;  /* 0x0000003c1800720c */ /* 0x080fe40003fc6270 */
[----:B---3--:R-:W-:Y:S01]  /*104f0*/  P2R R40, PR, RZ, 0x20 ;  /* 0x00000020ff287803 */ /* 0x008fe20000000000 */
[----:B------:R-:W-:Y:S01]  /*10500*/  HMMA.16816.F32 R16, R12, R6, R16 ;  /* 0x000000060c10723c */ /* 0x000fe20000001810 */
[-C--:B------:R-:W-:Y:S01]  /*10510*/  ISETP.GE.AND P5, PT, R36, R60.reuse, PT ;  /* 0x0000003c2400720c */ /* 0x080fe20003fa6270 */
[----:B------:R-:W-:Y:S01]  /*10520*/  VIADD R7, R32, 0xffffff39 ;  /* 0xffffff3920077836 */ /* 0x000fe20000000000 */
[----:B------:R-:W-:Y:S01]  /*10530*/  ISETP.NE.AND P4, PT, R40, RZ, PT ;  /* 0x000000ff2800720c */ /* 0x000fe20003f85270 */
[----:B------:R3:W5:Y:S01]  /*10540*/  MUFU.TANH R133, R47 ;  /* 0x0000002f00857308 */ /* 0x0007620000002400 */
[----:B------:R-:W-:Y:S02]  /*10550*/  FSEL R182, R182, -INF , !P1 ;  /* 0xff800000b6b67808 */ /* 0x000fe40004800000 */
[----:B------:R-:W-:Y:S01]  /*10560*/  FSEL R40, R57, -INF , !P4 ;  /* 0xff80000039287808 */ /* 0x000fe20006000000 */
[C---:B------:R-:W-:Y:S01]  /*10570*/  HMMA.16816.F32 R120, R112.reuse, R8, R120 ;  /* 0x000000087078723c */ /* 0x040fe20000001878 */
[-C--:B------:R-:W-:Y:S01]  /*10580*/  ISETP.GE.AND P4, PT, R5, R101.reuse, PT ;  /* 0x000000650500720c */ /* 0x080fe20003f86270 */
[----:B------:R-:W-:Y:S01]  /*10590*/  FMUL.FTZ R9, R20, UR10 ;  /* 0x0000000a14097c20 */ /* 0x000fe20008410000 */
[----:B------:R-:W-:Y:S01]  /*105a0*/  VIADD R20, R32, 0xffffff31 ;  /* 0xffffff3120147836 */ /* 0x000fe20000000000 */
[----:B------:R-:W-:Y:S01]  /*105b0*/  MUFU.TANH R171, R51 ;  /* 0x0000003300ab7308 */ /* 0x000fe20000002400 */
[----:B--2---:R-:W-:Y:S01]  /*105c0*/  FSEL R143, R143, -INF , !P2 ;  /* 0xff8000008f8f7808 */ /* 0x004fe20005000000 */
[----:B----4-:R-:W-:Y:S01]  /*105d0*/  FMUL.FTZ R46, R26, UR10 ;  /* 0x0000000a1a2e7c20 */ /* 0x010fe20008410000 */
[----:B------:R-:W-:Y:S01]  /*105e0*/  FMUL.FTZ R21, R21, UR10 ;  /* 0x0000000a15157c20 */ /* 0x000fe20008410000 */
[-C--:B------:R-:W-:Y:S01]  /*105f0*/  ISETP.GE.AND P1, PT, R20, R60.reuse, PT ;  /* 0x0000003c1400720c */ /* 0x080fe20003f26270 */
[----:B------:R-:W-:Y:S01]  /*10600*/  FMUL.FTZ R22, R22, UR10 ;  /* 0x0000000a16167c20 */ /* 0x000fe20008410000 */
[-C--:B------:R-:W-:Y:S01]  /*10610*/  ISETP.GE.AND P2, PT, R20, R101.reuse, PT ;  /* 0x000000651400720c */ /* 0x080fe20003f46270 */
[----:B------:R-:W-:Y:S01]  /*10620*/  VIADD R20, R32, 0xffffff38 ;  /* 0xffffff3820147836 */ /* 0x000fe20000000000 */
[----:B------:R-:W2:Y:S01]  /*10630*/  MUFU.TANH R169, R169 ;  /* 0x000000a900a97308 */ /* 0x000ea20000002400 */
[----:B-1----:R-:W-:Y:S01]  /*10640*/  FSEL R175, R175, -INF , !P4 ;  /* 0xff800000afaf7808 */ /* 0x002fe20006000000 */
[----:B------:R-:W-:Y:S01]  /*10650*/  FMUL.FTZ R17, R17, UR10 ;  /* 0x0000000a11117c20 */ /* 0x000fe20008410000 */
[----:B---3--:R-:W-:Y:S01]  /*10660*/  FSEL R47, R65, -INF , !P0 ;  /* 0xff800000412f7808 */ /* 0x008fe20004000000 */
[----:B------:R-:W-:Y:S01]  /*10670*/  HMMA.16816.F32 R116, R112, R10, R116 ;  /* 0x0000000a7074723c */ /* 0x000fe20000001874 */
[----:B------:R-:W-:Y:S01]  /*10680*/  ISETP.GE.AND P0, PT, R36, R101, PT ;  /* 0x000000652400720c */ /* 0x000fe20003f06270 */
[----:B------:R-:W-:Y:S01]  /*10690*/  FMUL.FTZ R58, R19, UR10 ;  /* 0x0000000a133a7c20 */ /* 0x000fe20008410000 */
[----:B------:R-:W-:Y:S01]  /*106a0*/  FSEL R36, R56, -INF , !P3 ;  /* 0xff80000038247808 */ /* 0x000fe20005800000 */
[----:B------:R1:W3:Y:S01]  /*106b0*/  MUFU.TANH R180, R48 ;  /* 0x0000003000b47308 */ /* 0x0002e20000002400 */
[----:B------:R-:W-:Y:S01]  /*106c0*/  ISETP.GE.AND P3, PT, R5, R60, PT ;  /* 0x0000003c0500720c */ /* 0x000fe20003f66270 */
[----:B------:R-:W-:Y:S01]  /*106d0*/  VIADD R19, R32, 0xffffff51 ;  /* 0xffffff5120137836 */ /* 0x000fe20000000000 */
[----:B------:R-:W-:Y:S01]  /*106e0*/  FSEL R176, R176, -INF , !P5 ;  /* 0xff800000b0b07808 */ /* 0x000fe20006800000 */
[----:B------:R-:W-:Y:S01]  /*106f0*/  FMUL.FTZ R23, R23, UR10 ;  /* 0x0000000a17177c20 */ /* 0x000fe20008410000 */
[----:B------:R-:W-:Y:S01]  /*10700*/  LOP3.LUT R63, R63, 0xfffffffb, RZ, 0xc0, !PT ;  /* 0xfffffffb3f3f7812 */ /* 0x000fe200078ec0ff */
[----:B------:R-:W-:Y:S01]  /*10710*/  FMUL.FTZ R18, R18, UR10 ;  /* 0x0000000a12127c20 */ /* 0x000fe20008410000 */
[----:B------:R-:W-:Y:S01]  /*10720*/  FSEL R172, R172, -INF , !P1 ;  /* 0xff800000acac7808 */ /* 0x000fe20004800000 */
[----:B------:R4:W4:Y:S01]  /*10730*/  MUFU.TANH R178, R49 ;  /* 0x0000003100b27308 */ /* 0x0009220000002400 */
[----:B-----5:R-:W-:-:S02]  /*10740*/  FSEL R133, R133, -INF , !P2 ;  /* 0xff80000085857808 */ /* 0x020fc40005000000 */
[----:B--2---:R-:W-:-:S05]  /*10750*/  FSEL R169, R169, -INF , !P0 ;  /* 0xff800000a9a97808 */ /* 0x004fca0004000000 */
[----:B------:R2:W-:Y:S01]  /*10760*/  MUFU.TANH R5, R46 ;  /* 0x0000002e00057308 */ /* 0x0005e20000002400 */
[----:B-1----:R-:W-:Y:S01]  /*10770*/  VIADD R48, R32, 0xffffff30 ;  /* 0xffffff3020307836 */ /* 0x002fe20000000000 */
[----:B---3--:R-:W-:Y:S02]  /*10780*/  FSEL R180, R180, -INF , !P3 ;  /* 0xff800000b4b47808 */ /* 0x008fe40005800000 */
[-C--:B------:R-:W-:Y:S02]  /*10790*/  ISETP.GE.AND P3, PT, R20, R60.reuse, PT ;  /* 0x0000003c1400720c */ /* 0x080fe40003f66270 */
[C---:B------:R-:W-:Y:S02]  /*107a0*/  ISETP.GE.AND P5, PT, R48.reuse, R60, PT ;  /* 0x0000003c3000720c */ /* 0x040fe40003fa6270 */
[----:B------:R1:W-:Y:S01]  /*107b0*/  MUFU.TANH R4, R25 ;  /* 0x0000001900047308 */ /* 0x0003e20000002400 */
[----:B------:R-:W-:Y:S01]  /*107c0*/  ISETP.GE.AND P0, PT, R48, R101, PT ;  /* 0x000000653000720c */ /* 0x000fe20003f06270 */
[----:B----4-:R-:W-:Y:S01]  /*107d0*/  FMUL.FTZ R49, R27, UR10 ;  /* 0x0000000a1b317c20 */ /* 0x010fe20008410000 */
[----:B------:R-:W-:-:S02]  /*107e0*/  FSEL R170, R170, -INF , !P5 ;  /* 0xff800000aaaa7808 */ /* 0x000fc40006800000 */
[----:B------:R-:W-:Y:S02]  /*107f0*/  FSEL R135, R135, -INF , !P0 ;  /* 0xff80000087877808 */ /* 0x000fe40004000000 */
[----:B------:R-:W-:Y:S01]  /*10800*/  FSEL R140, R140, -INF , !P3 ;  /* 0xff8000008c8c7808 */ /* 0x000fe20005800000 */
[----:B------:R-:W3:Y:S01]  /*10810*/  MUFU.TANH R141, R141 ;  /* 0x0000008d008d7308 */ /* 0x000ee20000002400 */
[----:B--2---:R-:W-:Y:S02]  /*10820*/  P2R R46, PR, RZ, 0x40 ;  /* 0x00000040ff2e7803 */ /* 0x004fe40000000000 */
[----:B------:R-:W-:Y:S02]  /*10830*/  ISETP.GE.AND P6, PT, R24, R101, PT ;  /* 0x000000651800720c */ /* 0x000fe40003fc6270 */
[----:B------:R-:W-:-:S03]  /*10840*/  ISETP.NE.AND P4, PT, R46, RZ, PT ;  /* 0x000000ff2e00720c */ /* 0x000fc60003f85270 */
[----:B------:R-:W2:Y:S01]  /*10850*/  MUFU.TANH R139, R139 ;  /* 0x0000008b008b7308 */ /* 0x000ea20000002400 */
[----:B------:R-:W-:Y:S01]  /*10860*/  FSEL R171, R171, -INF , !P6 ;  /* 0xff800000abab7808 */ /* 0x000fe20007000000 */
[----:B-1----:R-:W1:Y:S01]  /*10870*/  LDSM.16.M88.4 R24, [R145+0x5800] ;  /* 0x005800009118783b */ /* 0x002e620000000200 */
[----:B------:R-:W-:Y:S01]  /*10880*/  ISETP.GE.AND P6, PT, R7, R60, PT ;  /* 0x0000003c0700720c */ /* 0x000fe20003fc6270 */
[----:B------:R-:W-:-:S04]  /*10890*/  DEPBAR.LE SB0, 0x0 ;  /* 0x000080000000791a */ /* 0x000fc80000000000 */
[----:B------:R4:W-:Y:S01]  /*108a0*/  MUFU.TANH R6, R21 ;  /* 0x0000001500067308 */ /* 0x0009e20000002400 */
[----:B------:R-:W-:Y:S02]  /*108b0*/  FSEL R178, R178, -INF , !P4 ;  /* 0xff800000b2b27808 */ /* 0x000fe40006000000 */
[-C--:B------:R-:W-:Y:S02]  /*108c0*/  ISETP.GE.AND P4, PT, R20, R101.reuse, PT ;  /* 0x000000651400720c */ /* 0x080fe40003f86270 */
[----:B------:R-:W-:Y:S02]  /*108d0*/  P2R R20, PR, RZ, 0x40 ;  /* 0x00000040ff147803 */ /* 0x000fe40000000000 */
[----:B---3--:R-:W-:Y:S01]  /*108e0*/  FSEL R141, R141, -INF , !P4 ;  /* 0xff8000008d8d7808 */ /* 0x008fe20006000000 */
[----:B------:R-:W-:Y:S01]  /*108f0*/  MUFU.TANH R39, R39 ;  /* 0x0000002700277308 */ /* 0x000fe20000002400 */
[----:B------:R-:W-:Y:S01]  /*10900*/  ISETP.NE.AND P4, PT, R20, RZ, PT ;  /* 0x000000ff1400720c */ /* 0x000fe20003f85270 */
[C---:B------:R-:W-:Y:S01]  /*10910*/  VIADD R20, R32.reuse, 0xffffff50 ;  /* 0xffffff5020147836 */ /* 0x040fe20000000000 */
[----:B------:R-:W-:Y:S01]  /*10920*/  ISETP.GE.AND P6, PT, R7, R101, PT ;  /* 0x000000650700720c */ /* 0x000fe20003fc6270 */
[----:B------:R-:W-:Y:S01]  /*10930*/  VIADD R7, R32, 0xffffff41 ;  /* 0xffffff4120077836 */ /* 0x000fe20000000000 */
[----:B------:R-:W-:-:S02]  /*10940*/  FSEL R142, R142, -INF , !P4 ;  /* 0xff8000008e8e7808 */ /* 0x000fc40006000000 */
[----:B--2---:R-:W-:Y:S01]  /*10950*/  FSEL R139, R139, -INF , !P6 ;  /* 0xff8000008b8b7808 */ /* 0x004fe20007000000 */
[----:B------:R-:W2:Y:S01]  /*10960*/  MUFU.TANH R134, R134 ;  /* 0x0000008600867308 */ /* 0x000ea20000002400 */
[CC--:B------:R-:W-:Y:S01]  /*10970*/  ISETP.GE.AND P1, PT, R7.reuse, R60.reuse, PT ;  /* 0x0000003c0700720c */ /* 0x0c0fe20003f26270 */
[----:B----4-:R-:W-:Y:S01]  /*10980*/  VIADD R21, R32, 0xffffff40 ;  /* 0xffffff4020157836 */ /* 0x010fe20000000000 */
[-C--:B------:R-:W-:Y:S02]  /*10990*/  ISETP.GE.AND P2, PT, R7, R101.reuse, PT ;  /* 0x000000650700720c */ /* 0x080fe40003f46270 */
[----:B------:R-:W-:Y:S02]  /*109a0*/  FSEL R138, R138, -INF , !P1 ;  /* 0xff8000008a8a7808 */ /* 0x000fe40004800000 */
[C---:B------:R-:W-:Y:S01]  /*109b0*/  ISETP.GE.AND P5, PT, R21.reuse, R60, PT ;  /* 0x0000003c1500720c */ /* 0x040fe20003fa6270 */
[----:B------:R3:W-:Y:S01]  /*109c0*/  MUFU.TANH R57, R22 ;  /* 0x0000001600397308 */ /* 0x0007e20000002400 */
[----:B------:R-:W-:Y:S01]  /*109d0*/  ISETP.GE.AND P0, PT, R21, R101, PT ;  /* 0x000000651500720c */ /* 0x000fe20003f06270 */
[----:B------:R-:W-:Y:S01]  /*109e0*/  FMUL.FTZ R21, R16, UR10 ;  /* 0x0000000a10157c20 */ /* 0x000fe20008410000 */
[----:B------:R-:W-:Y:S01]  /*109f0*/  VIADD R16, R32, 0xffffff48 ;  /* 0xffffff4820107836 */ /* 0x000fe20000000000 */
[----:B------:R-:W-:-:S02]  /*10a00*/  FSEL R130, R130, -INF , !P5 ;  /* 0xff80000082827808 */ /* 0x000fc40006800000 */
[-C--:B------:R-:W-:Y:S02]  /*10a10*/  ISETP.GE.AND P1, PT, R20, R101.reuse, PT ;  /* 0x000000651400720c */ /* 0x080fe40003f26270 */
[C---:B------:R-:W-:Y:S01]  /*10a20*/  ISETP.GE.AND P3, PT, R16.reuse, R60, PT ;  /* 0x0000003c1000720c */ /* 0x040fe20003f66270 */
[----:B------:R-:W4:Y:S01]  /*10a30*/  MUFU.TANH R31, R31 ;  /* 0x0000001f001f7308 */ /* 0x000f220000002400 */
[-C--:B------:R-:W-:Y:S01]  /*10a40*/  ISETP.GE.AND P4, PT, R16, R101.reuse, PT ;  /* 0x000000651000720c */ /* 0x080fe20003f86270 */
[C---:B-1----:R-:W-:Y:S01]  /*10a50*/  HMMA.16816.F32 R120, R12.reuse, R24, R120 ;  /* 0x000000180c78723c */ /* 0x042fe20000001878 */
[----:B--2---:R-:W-:Y:S02]  /*10a60*/  FSEL R134, R134, -INF , !P3 ;  /* 0xff80000086867808 */ /* 0x004fe40005800000 */
[----:B------:R-:W-:Y:S02]  /*10a70*/  FSEL R125, R39, -INF , !P4 ;  /* 0xff800000277d7808 */ /* 0x000fe40006000000 */
[----:B------:R-:W-:Y:S01]  /*10a80*/  FSEL R131, R131, -INF , !P0 ;  /* 0xff80000083837808 */ /* 0x000fe20004000000 */
[----:B------:R1:W-:Y:S01]  /*10a90*/  MUFU.TANH R16, R17 ;  /* 0x0000001100107308 */ /* 0x0003e20000002400 */
[----:B---3--:R-:W-:Y:S01]  /*10aa0*/  VIADD R22, R32, 0xffffff49 ;  /* 0xffffff4920167836 */ /* 0x008fe20000000000 */
[----:B------:R-:W-:Y:S01]  /*10ab0*/  ISETP.GE.AND P0, PT, R19, R101, PT ;  /* 0x000000651300720c */ /* 0x000fe20003f06270 */
[----:B------:R-:W-:Y:S01]  /*10ac0*/  HMMA.16816.F32 R12, R12, R26, R116 ;  /* 0x0000001a0c0c723c */ /* 0x000fe20000001874 */
[----:B------:R-:W-:-:S02]  /*10ad0*/  FSEL R127, R127, -INF , !P2 ;  /* 0xff8000007f7f7808 */ /* 0x000fc40005000000 */
[CC--:B------:R-:W-:Y:S02]  /*10ae0*/  ISETP.GE.AND P5, PT, R22.reuse, R101.reuse, PT ;  /* 0x000000651600720c */ /* 0x0c0fe40003fa6270 */
[-C--:B------:R-:W-:Y:S01]  /*10af0*/  ISETP.GE.AND P6, PT, R22, R60.reuse, PT ;  /* 0x0000003c1600720c */ /* 0x080fe20003fc6270 */
[----:B------:R-:W2:Y:S01]  /*10b00*/  MUFU.TANH R128, R128 ;  /* 0x0000008000807308 */ /* 0x000ea20000002400 */
[----:B------:R-:W-:Y:S02]  /*10b10*/  P2R R11, PR, RZ, 0x20 ;  /* 0x00000020ff0b7803 */ /* 0x000fe40000000000 */
[----:B------:R-:W-:Y:S01]  /*10b20*/  FSEL R132, R132, -INF , !P6 ;  /* 0xff80000084847808 */ /* 0x000fe20007000000 */
[----:B------:R-:W-:Y:S01]  /*10b30*/  FMUL.FTZ R66, R121, UR10 ;  /* 0x0000000a79427c20 */ /* 0x000fe20008410000 */
[----:B------:R-:W-:Y:S01]  /*10b40*/  ISETP.NE.AND P3, PT, R11, RZ, PT ;  /* 0x000000ff0b00720c */ /* 0x000fe20003f65270 */
[C---:B------:R-:W-:Y:S01]  /*10b50*/  VIADD R11, R32.reuse, 0xffffff60 ;  /* 0xffffff60200b7836 */ /* 0x040fe20000000000 */
[----:B------:R-:W-:Y:S01]  /*10b60*/  FSEL R121, R3, -INF , !P1 ;  /* 0xff80000003797808 */ /* 0x000fe20004800000 */
[----:B------:R-:W3:Y:S01]  /*10b70*/  MUFU.TANH R126, R126 ;  /* 0x0000007e007e7308 */ /* 0x000ee20000002400 */
[----:B-1----:R-:W-:Y:S01]  /*10b80*/  VIADD R17, R32, 0xffffff58 ;  /* 0xffffff5820117836 */ /* 0x002fe20000000000 */
[----:B------:R-:W-:Y:S01]  /*10b90*/  FSEL R129, R129, -INF , !P3 ;  /* 0xff80000081817808 */ /* 0x000fe20005800000 */
[----:B------:R-:W-:Y:S01]  /*10ba0*/  FMUL.FTZ R122, R122, UR10 ;  /* 0x0000000a7a7a7c20 */ /* 0x000fe20008410000 */
[-C--:B------:R-:W-:Y:S01]  /*10bb0*/  ISETP.GE.AND P1, PT, R11, R60.reuse, PT ;  /* 0x0000003c0b00720c */ /* 0x080fe20003f26270 */
[----:B------:R-:W-:Y:S01]  /*10bc0*/  VIADD R3, R32, 0xffffff68 ;  /* 0xffffff6820037836 */ /* 0x000fe20000000000 */
[CC--:B------:R-:W-:Y:S01]  /*10bd0*/  ISETP.GE.AND P4, PT, R17.reuse, R60.reuse, PT ;  /* 0x0000003c1100720c */ /* 0x0c0fe20003f86270 */
[----:B------:R-:W-:Y:S01]  /*10be0*/  FMUL.FTZ R59, R120, UR10 ;  /* 0x0000000a783b7c20 */ /* 0x000fe20008410000 */
[-C--:B------:R-:W-:Y:S01]  /*10bf0*/  ISETP.GE.AND P6, PT, R17, R101.reuse, PT ;  /* 0x000000651100720c */ /* 0x080fe20003fc6270 */
[----:B------:R-:W-:Y:S01]  /*10c00*/  VIADD R17, R32, 0xffffff59 ;  /* 0xffffff5920117836 */ /* 0x000fe20000000000 */
[----:B------:R-:W-:Y:S01]  /*10c10*/  MUFU.TANH R8, R49 ;  /* 0x0000003100087308 */ /* 0x000fe20000002400 */
[-C--:B------:R-:W-:Y:S01]  /*10c20*/  ISETP.GE.AND P5, PT, R20, R60.reuse, PT ;  /* 0x0000003c1400720c */ /* 0x080fe20003fa6270 */
[----:B------:R-:W-:Y:S01]  /*10c30*/  FMUL.FTZ R65, R123, UR10 ;  /* 0x0000000a7b417c20 */ /* 0x000fe20008410000 */
[----:B----4-:R-:W-:Y:S01]  /*10c40*/  FSEL R119, R31, -INF , !P0 ;  /* 0xff8000001f777808 */ /* 0x010fe20004000000 */
[----:B------:R-:W-:Y:S01]  /*10c50*/  FMUL.FTZ R12, R12, UR10 ;  /* 0x0000000a0c0c7c20 */ /* 0x000fe20008410000 */
[-C--:B------:R-:W-:Y:S01]  /*10c60*/  ISETP.GE.AND P3, PT, R17, R60.reuse, PT ;  /* 0x0000003c1100720c */ /* 0x080fe20003f66270 */
[----:B------:R-:W-:Y:S01]  /*10c70*/  FMUL.FTZ R13, R13, UR10 ;  /* 0x0000000a0d0d7c20 */ /* 0x000fe20008410000 */
[----:B------:R-:W-:Y:S01]  /*10c80*/  ISETP.GE.AND P2, PT, R19, R60, PT ;  /* 0x0000003c1300720c */ /* 0x000fe20003f46270 */
[----:B------:R-:W1:Y:S01]  /*10c90*/  MUFU.TANH R124, R124 ;  /* 0x0000007c007c7308 */ /* 0x000e620000002400 */
[----:B--2---:R-:W-:Y:S01]  /*10ca0*/  FSEL R128, R128, -INF , !P5 ;  /* 0xff80000080807808 */ /* 0x004fe20006800000 */
[----:B------:R-:W-:Y:S01]  /*10cb0*/  FMUL.FTZ R14, R14, UR10 ;  /* 0x0000000a0e0e7c20 */ /* 0x000fe20008410000 */
[----:B------:R-:W-:Y:S01]  /*10cc0*/  ISETP.GE.AND P5, PT, R11, R101, PT ;  /* 0x000000650b00720c */ /* 0x000fe20003fa6270 */
[----:B------:R-:W-:Y:S01]  /*10cd0*/  FMUL.FTZ R15, R15, UR10 ;  /* 0x0000000a0f0f7c20 */ /* 0x000fe20008410000 */
[----:B---3--:R-:W-:-:S02]  /*10ce0*/  FSEL R126, R126, -INF , !P2 ;  /* 0xff8000007e7e7808 */ /* 0x008fc40005000000 */
[----:B------:R-:W-:Y:S01]  /*10cf0*/  FSEL R117, R5, -INF , !P6 ;  /* 0xff80000005757808 */ /* 0x000fe20007000000 */
[----:B------:R-:W2:Y:S01]  /*10d00*/  MUFU.TANH R9, R9 ;  /* 0x0000000900097308 */ /* 0x000ea20000002400 */
[----:B------:R-:W-:Y:S01]  /*10d10*/  ISETP.GE.AND P2, PT, R3, R60, PT ;  /* 0x0000003c0300720c */ /* 0x000fe20003f46270 */
[C---:B------:R-:W-:Y:S01]  /*10d20*/  VIADD R5, R32.reuse, 0xffffff78 ;  /* 0xffffff7820057836 */ /* 0x040fe20000000000 */
[----:B------:R-:W-:Y:S02]  /*10d30*/  @P3 LOP3.LUT R63, R63, 0x4, RZ, 0xfc, !PT ;  /* 0x000000043f3f3812 */ /* 0x000fe400078efcff */
[----:B------:R-:W-:Y:S01]  /*10d40*/  ISETP.GE.AND P3, PT, R17, R101, PT ;  /* 0x000000651100720c */ /* 0x000fe20003f66270 */
[----:B------:R-:W-:Y:S01]  /*10d50*/  VIADD R17, R32, 0xffffff61 ;  /* 0xffffff6120117836 */ /* 0x000fe20000000000 */
[----:B------:R-:W-:Y:S01]  /*10d60*/  LOP3.LUT R63, R63, 0xfffffffd, RZ, 0xc0, !PT ;  /* 0xfffffffd3f3f7812 */ /* 0x000fe200078ec0ff */
[----:B------:R3:W-:Y:S01]  /*10d70*/  MUFU.TANH R11, R122 ;  /* 0x0000007a000b7308 */ /* 0x0007e20000002400 */
[----:B------:R-:W-:-:S02]  /*10d80*/  FSEL R57, R57, -INF , !P5 ;  /* 0xff80000039397808 */ /* 0x000fc40006800000 */
[----:B-1----:R-:W-:-:S05]  /*10d90*/  FSEL R124, R124, -INF , !P4 ;  /* 0xff8000007c7c7808 */ /* 0x002fca0006000000 */
[----:B------:R-:W1:Y:S02]  /*10da0*/  MUFU.TANH R56, R23 ;  /* 0x0000001700387308 */ /* 0x000e640000002400 */
[----:B------:R-:W-:Y:S02]  /*10db0*/  @P3 LOP3.LUT R63, R63, 0x2, RZ, 0xfc, !PT ;  /* 0x000000023f3f3812 */ /* 0x000fe400078efcff */
[----:B------:R-:W-:Y:S02]  /*10dc0*/  ISETP.GE.AND P3, PT, R17, R60, PT ;  /* 0x0000003c1100720c */ /* 0x000fe40003f66270 */
[----:B------:R-:W-:Y:S02]  /*10dd0*/  LOP3.LUT R63, R63, 0xfffffffe, RZ, 0xc0, !PT ;  /* 0xfffffffe3f3f7812 */ /* 0x000fe400078ec0ff */
[----:B------:R-:W-:Y:S01]  /*10de0*/  MUFU.TANH R10, R18 ;  /* 0x00000012000a7308 */ /* 0x000fe20000002400 */
[----:B------:R-:W-:Y:S02]  /*10df0*/  FSEL R118, R6, -INF , !P3 ;  /* 0xff80000006767808 */ /* 0x000fe40005800000 */
[----:B------:R-:W-:-:S02]  /*10e00*/  @P1 LOP3.LUT R63, R63, 0x1, RZ, 0xfc, !PT ;  /* 0x000000013f3f1812 */ /* 0x000fc400078efcff */
[-C--:B------:R-:W-:Y:S02]  /*10e10*/  ISETP.GE.AND P1, PT, R17, R101.reuse, PT ;  /* 0x000000651100720c */ /* 0x080fe40003f26270 */
[C---:B------:R-:W-:Y:S01]  /*10e20*/  LOP3.LUT P0, RZ, R63.reuse, 0x4, RZ, 0xc0, !PT ;  /* 0x000000043fff7812 */ /* 0x040fe2000780c0ff */
[----:B------:R-:W4:Y:S01]  /*10e30*/  MUFU.TANH R7, R21 ;  /* 0x0000001500077308 */ /* 0x000f220000002400 */
[----:B------:R-:W-:Y:S02]  /*10e40*/  LOP3.LUT P6, RZ, R63, 0x2, RZ, 0xc0, !PT ;  /* 0x000000023fff7812 */ /* 0x000fe400078cc0ff */
[----:B---3--:R-:W-:Y:S01]  /*10e50*/  FSEL R122, R4, -INF , !P0 ;  /* 0xff800000047a7808 */ /* 0x008fe20004000000 */
[C---:B------:R-:W-:Y:S01]  /*10e60*/  VIADD R4, R32.reuse, 0xffffff70 ;  /* 0xffffff7020047836 */ /* 0x040fe20000000000 */
[----:B------:R-:W-:Y:S01]  /*10e70*/  ISETP.GE.AND P0, PT, R3, R101, PT ;  /* 0x000000650300720c */ /* 0x000fe20003f06270 */
[----:B------:R-:W-:Y:S01]  /*10e80*/  VIADD R3, R32, 0xffffff69 ;  /* 0xffffff6920037836 */ /* 0x000fe20000000000 */
[----:B------:R-:W-:Y:S01]  /*10e90*/  FSEL R115, R8, -INF , !P6 ;  /* 0xff80000008737808 */ /* 0x000fe20007000000 */
[----:B------:R-:W3:Y:S01]  /*10ea0*/  MUFU.TANH R58, R58 ;  /* 0x0000003a003a7308 */ /* 0x000ee20000002400 */
[----:B------:R-:W-:-:S02]  /*10eb0*/  LOP3.LUT P4, RZ, R63, 0x1, RZ, 0xc0, !PT ;  /* 0x000000013fff7812 */ /* 0x000fc4000788c0ff */
[----:B------:R-:W-:Y:S02]  /*10ec0*/  ISETP.GE.AND P6, PT, R3, R60, PT ;  /* 0x0000003c0300720c */ /* 0x000fe40003fc6270 */
[----:B--2---:R-:W-:Y:S02]  /*10ed0*/  FSEL R120, R9, -INF , !P4 ;  /* 0xff80000009787808 */ /* 0x004fe40006000000 */
[-C--:B------:R-:W-:Y:S01]  /*10ee0*/  ISETP.GE.AND P4, PT, R3, R101.reuse, PT ;  /* 0x000000650300720c */ /* 0x080fe20003f86270 */
[----:B------:R-:W-:Y:S01]  /*10ef0*/  VIADD R3, R32, 0xffffff71 ;  /* 0xffffff7120037836 */ /* 0x000fe20000000000 */
[----:B------:R-:W-:Y:S01]  /*10f00*/  LOP3.LUT R63, R63, 0xfffffff7, RZ, 0xc0, !PT ;  /* 0xfffffff73f3f7812 */ /* 0x000fe200078ec0ff */
[----:B------:R-:W2:Y:S01]  /*10f10*/  MUFU.TANH R59, R59 ;  /* 0x0000003b003b7308 */ /* 0x000ea20000002400 */
[----:B-1----:R-:W-:Y:S01]  /*10f20*/  FSEL R56, R56, -INF , !P1 ;  /* 0xff80000038387808 */ /* 0x002fe20004800000 */
[----:B------:R-:W-:Y:S01]  /*10f30*/  VIADD R32, R32, 0xffffff79 ;  /* 0xffffff7920207836 */ /* 0x000fe20000000000 */
[----:B------:R-:W-:-:S02]  /*10f40*/  ISETP.GE.AND P5, PT, R3, R101, PT ;  /* 0x000000650300720c */ /* 0x000fc40003fa6270 */
[----:B----4-:R-:W-:Y:S02]  /*10f50*/  FSEL R116, R7, -INF , !P2 ;  /* 0xff80000007747808 */ /* 0x010fe40005000000 */
[----:B------:R-:W-:Y:S01]  /*10f60*/  @P6 LOP3.LUT R63, R63, 0x8, RZ, 0xfc, !PT ;  /* 0x000000083f3f6812 */ /* 0x000fe200078efcff */
[----:B------:R-:W-:Y:S01]  /*10f70*/  MUFU.TANH R66, R66 ;  /* 0x0000004200427308 */ /* 0x000fe20000002400 */
[----:B------:R-:W-:Y:S01]  /*10f80*/  BAR.SYNC.DEFER_BLOCKING 0x0 ;  /* 0x0000000000007b1d */ /* 0x000fe20000010000 */
[----:B------:R-:W-:Y:S02]  /*10f90*/  ISETP.GE.AND P6, PT, R4, R101, PT ;  /* 0x000000650400720c */ /* 0x000fe40003fc6270 */
[----:B------:R-:W-:-:S04]  /*10fa0*/  LOP3.LUT R63, R63, 0xfffffffe, RZ, 0xc0, !PT ;  /* 0xfffffffe3f3f7812 */ /* 0x000fc800078ec0ff */
[----:B------:R-:W-:Y:S01]  /*10fb0*/  @P4 LOP3.LUT R63, R63, 0x1, RZ, 0xfc, !PT ;  /* 0x000000013f3f4812 */ /* 0x000fe200078efcff */
[----:B------:R-:W1:Y:S01]  /*10fc0*/  MUFU.TANH R65, R65 ;  /* 0x0000004100417308 */ /* 0x000e620000002400 */
[----:B------:R-:W-:Y:S02]  /*10fd0*/  ISETP.GE.AND P4, PT, R4, R60, PT ;  /* 0x0000003c0400720c */ /* 0x000fe40003f86270 */
[----:B------:R-:W-:-:S05]  /*10fe0*/  LOP3.LUT R63, R63, 0xfffffffb, RZ, 0xc0, !PT ;  /* 0xfffffffb3f3f7812 */ /* 0x000fca00078ec0ff */
[----:B------:R-:W4:Y:S06]  /*10ff0*/  MUFU.TANH R67, R12 ;  /* 0x0000000c00437308 */ /* 0x000f2c0000002400 */
[----:B------:R-:W-:Y:S02]  /*11000*/  @P4 LOP3.LUT R63, R63, 0x4, RZ, 0xfc, !PT ;  /* 0x000000043f3f4812 */ /* 0x000fe400078efcff */
[----:B------:R-:W-:Y:S01]  /*11010*/  ISETP.GE.AND P4, PT, R3, R60, PT ;  /* 0x0000003c0300720c */ /* 0x000fe20003f86270 */
[----:B------:R-:W5:Y:S01]  /*11020*/  MUFU.TANH R64, R13 ;  /* 0x0000000d00407308 */ /* 0x000f620000002400 */
[----:B------:R-:W-:-:S02]  /*11030*/  LOP3.LUT P3, RZ, R63, 0x8, RZ, 0xc0, !PT ;  /* 0x000000083fff7812 */ /* 0x000fc4000786c0ff */
[C---:B------:R-:W-:Y:S02]  /*11040*/  LOP3.LUT P1, RZ, R63.reuse, 0x4, RZ, 0xc0, !PT ;  /* 0x000000043fff7812 */ /* 0x040fe4000782c0ff */
[----:B------:R-:W-:Y:S02]  /*11050*/  LOP3.LUT R63, R63, 0xfffffffd, RZ, 0xc0, !PT ;  /* 0xfffffffd3f3f7812 */ /* 0x000fe400078ec0ff */
[----:B------:R-:W-:Y:S01]  /*11060*/  FSEL R3, R10, -INF , !P0 ;  /* 0xff8000000a037808 */ /* 0x000fe20004000000 */
[----:B------:R-:W5:Y:S01]  /*11070*/  MUFU.TANH R4, R14 ;  /* 0x0000000e00047308 */ /* 0x000f620000002400 */
[----:B------:R-:W-:Y:S02]  /*11080*/  ISETP.GE.AND P0, PT, R61, 0x3, PT ;  /* 0x000000033d00780c */ /* 0x000fe40003f06270 */
[----:B------:R-:W-:Y:S02]  /*11090*/  FSEL R114, R16, -INF , !P3 ;  /* 0xff80000010727808 */ /* 0x000fe40005800000 */
[----:B------:R-:W-:-:S02]  /*110a0*/  @P4 LOP3.LUT R63, R63, 0x2, RZ, 0xfc, !PT ;  /* 0x000000023f3f4812 */ /* 0x000fc400078efcff */
[-C--:B------:R-:W-:Y:S01]  /*110b0*/  ISETP.GE.AND P4, PT, R5, R60.reuse, PT ;  /* 0x0000003c0500720c */ /* 0x080fe20003f86270 */
[----:B------:R-:W5:Y:S01]  /*110c0*/  MUFU.TANH R62, R15 ;  /* 0x0000000f003e7308 */ /* 0x000f620000002400 */
[----:B------:R-:W-:Y:S02]  /*110d0*/  LOP3.LUT P2, RZ, R63, 0x1, RZ, 0xc0, !PT ;  /* 0x000000013fff7812 */ /* 0x000fe4000784c0ff */
[----:B------:R-:W-:Y:S02]  /*110e0*/  ISETP.GE.AND P3, PT, R32, R60, PT ;  /* 0x0000003c2000720c */ /* 0x000fe40003f66270 */
[----:B---3--:R-:W-:Y:S02]  /*110f0*/  FSEL R58, R58, -INF , !P2 ;  /* 0xff8000003a3a7808 */ /* 0x008fe40005000000 */
[----:B--2---:R-:W-:Y:S02]  /*11100*/  FSEL R59, R59, -INF , !P1 ;  /* 0xff8000003b3b7808 */ /* 0x004fe40004800000 */
[----:B------:R-:W-:-:S02]  /*11110*/  FSEL R60, R11, -INF , !P6 ;  /* 0xff8000000b3c7808 */ /* 0x000fc40007000000 */
[-C--:B------:R-:W-:Y:S02]  /*11120*/  ISETP.GE.AND P2, PT, R5, R101.reuse, PT ;  /* 0x000000650500720c */ /* 0x080fe40003f46270 */
[----:B------:R-:W-:Y:S02]  /*11130*/  ISETP.GE.AND P1, PT, R32, R101, PT ;  /* 0x000000652000720c */ /* 0x000fe40003f26270 */
[----:B------:R-:W-:Y:S02]  /*11140*/  LOP3.LUT P6, RZ, R63, 0x2, RZ, 0xc0, !PT ;  /* 0x000000023fff7812 */ /* 0x000fe400078cc0ff */
[----:B-1----:R-:W-:Y:S02]  /*11150*/  FSEL R65, R65, -INF , !P5 ;  /* 0xff80000041417808 */ /* 0x002fe40006800000 */
[----:B------:R-:W-:Y:S02]  /*11160*/  FSEL R66, R66, -INF , !P6 ;  /* 0xff80000042427808 */ /* 0x000fe40007000000 */
[----:B----4-:R-:W-:-:S02]  /*11170*/  FSEL R67, R67, -INF , !P4 ;  /* 0xff80000043437808 */ /* 0x010fc40006000000 */
[----:B-----5:R-:W-:Y:S02]  /*11180*/  FSEL R64, R64, -INF , !P3 ;  /* 0xff80000040407808 */ /* 0x020fe40005800000 */
        /* <DEDUP_REMOVED lines=66> */
.L_x_6028:
[----:B------:R-:W-:Y:S01]  /*115b0*/  UMOV UR8, URZ ;  /* 0x000000ff00087c82 */ /* 0x000fe20008000000 */
[----:B------:R-:W-:Y:S01]  /*115c0*/  IMAD.SHL.U32 R4, R136, 0x80, RZ ;  /* 0x0000008088047824 */ /* 0x000fe200078e00ff */
[----:B------:R-:W-:-:S05]  /*115d0*/  IADD3 R5, P0, PT, RZ, -UR8, RZ ;  /* 0x80000008ff057c10 */ /* 0x000fca000ff1e0ff */
[----:B------:R-:W-:-:S05]  /*115e0*/  IMAD.X R4, RZ, RZ, ~R4, P0 ;  /* 0x000000ffff047224 */ /* 0x000fca00000e0e04 */
[----:B------:R-:W-:-:S04]  /*115f0*/  SHF.R.S64 R5, R5, 0x1f, R4 ;  /* 0x0000001f05057819 */ /* 0x000fc80000001004 */
[----:B------:R-:W-:-:S04]  /*11600*/  IADD3 R160, P0, PT, R5, R160, RZ ;  /* 0x000000a005a07210 */ /* 0x000fc80007f1e0ff */
[----:B------:R-:W-:-:S09]  /*11610*/  LEA.HI.X.SX32 R161, R4, R161, 0x1, P0 ;  /* 0x000000a104a17211 */ /* 0x000fd200000f0eff */
.L_x_6029:
        /* <DEDUP_REMOVED lines=28> */
.L_x_6027:
        /* <DEDUP_REMOVED lines=79> */
[----:B------:R-:W-:Y:S01]  /*11cd0*/  FFMA.FTZ R67, R67, UR4, -R109 ;  /* 0x0000000443437c23 */ /* 0x000fe2000801086d */
[----:B------:R-:W-:Y:S01]  /*11ce0*/  FFMA.FTZ R62, R62, UR4, -R104 ;  /* 0x000000043e3e7c23 */ /* 0x000fe20008010868 */
[----:B------:R-:W-:Y:S01]  /*11cf0*/  MUFU.EX2 R103, R103 ;  /* 0x0000006700677308 */ /* 0x000fe20000000800 */
[----:B--2---:R-:W-:-:S03]  /*11d00*/  F2FP.F16.F32.PACK_AB R8, R107, R108 ;  /* 0x0000006c6b08723e */ /* 0x004fc600000000ff */
[----:B------:R-:W2:Y:S04]  /*11d10*/  MUFU.EX2 R101, R101 ;  /* 0x0000006500657308 */ /* 0x000ea80000000800 */
[----:B------:R-:W-:Y:S01]  /*11d20*/  MUFU.EX2 R2, R35 ;  /* 0x0000002300027308 */ /* 0x000fe20000000800 */
[----:B----4-:R-:W-:-:S03]  /*11d30*/  F2FP.F16.F32.PACK_AB R10, R105, R106 ;  /* 0x0000006a690a723e */ /* 0x010fc600000000ff */
[----:B------:R-:W4:Y:S04]  /*11d40*/  MUFU.EX2 R113, R113 ;  /* 0x0000007100717308 */ /* 0x000f280000000800 */
[----:B------:R-:W5:Y:S01]  /*11d50*/  MUFU.EX2 R112, R112 ;  /* 0x0000007000707308 */ /* 0x000f620000000800 */
[----:B--2---:R-:W-:-:S03]  /*11d60*/  F2FP.F16.F32.PACK_AB R9, R101, R103 ;  /* 0x000000676509723e */ /* 0x004fc600000000ff */
[----:B------:R-:W2:Y:S04]  /*11d70*/  MUFU.EX2 R0, R0 ;  /* 0x0000000000007308 */ /* 0x000ea80000000800 */
[----:B------:R-:W-:Y:S01]  /*11d80*/  MUFU.EX2 R123, R123 ;  /* 0x0000007b007b7308 */ /* 0x000fe20000000800 */
[----:B----4-:R-:W-:-:S03]  /*11d90*/  F2FP.F16.F32.PACK_AB R11, R113, R2 ;  /* 0x00000002710b723e */ /* 0x010fc600000000ff */
[----:B------:R-:W-:Y:S01]  /*11da0*/  MUFU.EX2 R136, R136 ;  /* 0x0000008800887308 */ /* 0x000fe20000000800 */
[-C--:B-----5:R-:W-:Y:S01]  /*11db0*/  FMUL.FTZ R32, R80, R112.reuse ;  /* 0x0000007050207220 */ /* 0x0a0fe20000410000 */
        /* <DEDUP_REMOVED lines=9> */
[--C-:B------:R-:W-:Y:S01]  /*11e50*/  FFMA.FTZ R80, R38, UR4, -R109.reuse ;  /* 0x0000000426507c23 */ /* 0x100fe2000801086d */
[----:B------:R-:W-:Y:S01]  /*11e60*/  FMUL.FTZ R38, R74, R0 ;  /* 0x000000004a267220 */ /* 0x000fe20000410000 */
[C---:B------:R-:W-:Y:S01]  /*11e70*/  HMMA.16816.F32 R32, R8.reuse, R16, R32 ;  /* 0x000000100820723c */ /* 0x040fe20000001820 */
[--C-:B------:R-:W-:Y:S01]  /*11e80*/  FFMA.FTZ R74, R41, UR4, -R104.reuse ;  /* 0x00000004294a7c23 */ /* 0x100fe20008010868 */
[-C--:B------:R-:W-:Y:S01]  /*11e90*/  FMUL.FTZ R37, R73, R112.reuse ;  /* 0x0000007049257220 */ /* 0x080fe20000410000 */
[----:B------:R-:W-:Y:S01]  /*11ea0*/  MUFU.EX2 R75, R75 ;  /* 0x0000004b004b7308 */ /* 0x000fe20000000800 */
[-C--:B------:R-:W-:Y:S01]  /*11eb0*/  FMUL.FTZ R12, R96, R112.reuse ;  /* 0x00000070600c7220 */ /* 0x080fe20000410000 */
[----:B------:R-:W-:Y:S01]  /*11ec0*/  FMUL.FTZ R13, R97, R112 ;  /* 0x00000070610d7220 */ /* 0x000fe20000410000 */
[----:B------:R-:W-:Y:S01]  /*11ed0*/  FMUL.FTZ R14, R98, R0 ;  /* 0x00000000620e7220 */ /* 0x000fe20000410000 */
[----:B------:R-:W-:Y:S01]  /*11ee0*/  MUFU.EX2 R80, R80 ;  /* 0x0000005000507308 */ /* 0x000fe20000000800 */
[C---:B------:R-:W-:Y:S01]  /*11ef0*/  HMMA.16816.F32 R16, R8.reuse, R18, R76 ;  /* 0x000000120810723c */ /* 0x040fe2000000184c */
[--C-:B------:R-:W-:Y:S01]  /*11f00*/  FFMA.FTZ R79, R47, UR4, -R104.reuse ;  /* 0x000000042f4f7c23 */ /* 0x100fe20008010868 */
[--C-:B------:R-:W-:Y:S01]  /*11f10*/  FFMA.FTZ R78, R36, UR4, -R109.reuse ;  /* 0x00000004244e7c23 */ /* 0x100fe2000801086d */
[----:B------:R-:W2:Y:S01]  /*11f20*/  LDSM.16.MT88.4 R44, [R102+0x6800] ;  /* 0x00680000662c783b */ /* 0x000ea20000004200 */
[----:B------:R-:W-:Y:S01]  /*11f30*/  FMUL.FTZ R36, R72, R112 ;  /* 0x0000007048247220 */ /* 0x000fe20000410000 */
[--C-:B------:R-:W-:Y:S01]  /*11f40*/  FFMA.FTZ R72, R40, UR4, -R109.reuse ;  /* 0x0000000428487c23 */ /* 0x100fe2000801086d */
[--C-:B------:R-:W-:Y:S01]  /*11f50*/  FFMA.FTZ R76, R43, UR4, -R104.reuse ;  /* 0x000000042b4c7c23 */ /* 0x100fe20008010868 */
[----:B------:R4:W5:Y:S01]  /*11f60*/  MUFU.EX2 R77, R42 ;  /* 0x0000002a004d7308 */ /* 0x0009620000000800 */
[----:B------:R-:W-:Y:S01]  /*11f70*/  FMUL.FTZ R15, R99, R0 ;  /* 0x00000000630f7220 */ /* 0x000fe20000410000 */
[-C--:B------:R-:W-:Y:S01]  /*11f80*/  FMUL.FTZ R24, R88, R112.reuse ;  /* 0x0000007058187220 */ /* 0x080fe20000410000 */
[----:B------:R-:W-:Y:S01]  /*11f90*/  FMUL.FTZ R25, R89, R112 ;  /* 0x0000007059197220 */ /* 0x000fe20000410000 */
[----:B------:R1:W-:Y:S01]  /*11fa0*/  MUFU.EX2 R73, R78 ;  /* 0x0000004e00497308 */ /* 0x0003e20000000800 */
[-C--:B------:R-:W-:Y:S01]  /*11fb0*/  FMUL.FTZ R26, R90, R0.reuse ;  /* 0x000000005a1a7220 */ /* 0x080fe20000410000 */
[----:B------:R-:W-:Y:S01]  /*11fc0*/  FMUL.FTZ R27, R91, R0 ;  /* 0x000000005b1b7220 */ /* 0x000fe20000410000 */
[-C--:B------:R-:W-:Y:S01]  /*11fd0*/  FMUL.FTZ R92, R92, R112.reuse ;  /* 0x000000705c5c7220 */ /* 0x080fe20000410000 */
        /* <DEDUP_REMOVED lines=10> */
[-C--:B------:R-:W-:Y:S01]  /*12080*/  FMUL.FTZ R68, R68, R112.reuse ;  /* 0x0000007044447220 */ /* 0x080fe20000410000 */
[----:B------:R-:W-:Y:S01]  /*12090*/  FMUL.FTZ R69, R69, R112 ;  /* 0x0000007045457220 */ /* 0x000fe20000410000 */
[----:B------:R-:W2:Y:S01]  /*120a0*/  MUFU.EX2 R74, R74 ;  /* 0x0000004a004a7308 */ /* 0x000ea20000000800 */
[-C--:B------:R-:W-:Y:S01]  /*120b0*/  FMUL.FTZ R70, R70, R0.reuse ;  /* 0x0000000046467220 */ /* 0x080fe20000410000 */
[----:B------:R-:W-:Y:S01]  /*120c0*/  FMUL.FTZ R71, R71, R0 ;  /* 0x0000000047477220 */ /* 0x000fe20000410000 */
[C---:B------:R-:W-:Y:S01]  /*120d0*/  HMMA.16816.F32 R12, R8.reuse, R20, R12 ;  /* 0x00000014080c723c */ /* 0x040fe2000000180c */
[----:B----4-:R-:W4:Y:S01]  /*120e0*/  LDSM.16.MT88.4 R40, [R100+0x6800] ;  /* 0x006800006428783b */ /* 0x010f220000004200 */
[--C-:B------:R-:W-:Y:S01]  /*120f0*/  FFMA.FTZ R83, R176, UR4, -R109.reuse ;  /* 0x00000004b0537c23 */ /* 0x100fe2000801086d */
[--C-:B------:R-:W-:Y:S01]  /*12100*/  FFMA.FTZ R82, R178, UR4, -R109.reuse ;  /* 0x00000004b2527c23 */ /* 0x100fe2000801086d */
[--C-:B------:R-:W-:Y:S01]  /*12110*/  FFMA.FTZ R81, R175, UR4, -R104.reuse ;  /* 0x00000004af517c23 */ /* 0x100fe20008010868 */
[--C-:B-1----:R-:W-:Y:S01]  /*12120*/  FFMA.FTZ R78, R171, UR4, -R104.reuse ;  /* 0x00000004ab4e7c23 */ /* 0x102fe20008010868 */
        /* <DEDUP_REMOVED lines=8> */
[----:B------:R-:W-:Y:S01]  /*121b0*/  FFMA.FTZ R130, R138, UR4, -R109 ;  /* 0x000000048a827c23 */ /* 0x000fe2000801086d */
[----:B------:R-:W-:Y:S01]  /*121c0*/  FFMA.FTZ R108, R173, R112, R108 ;  /* 0x00000070ad6c7223 */ /* 0x000fe2000001006c */
[C---:B------:R-:W-:Y:S01]  /*121d0*/  HMMA.16816.F32 R20, R8.reuse, R22, R92 ;  /* 0x000000160814723c */ /* 0x040fe2000000185c */
[----:B------:R-:W-:Y:S01]  /*121e0*/  MUFU.EX2 R81, R81 ;  /* 0x0000005100517308 */ /* 0x000fe20000000800 */
[--C-:B------:R-:W-:Y:S01]  /*121f0*/  FFMA.FTZ R92, R127, UR4, -R104.reuse ;  /* 0x000000047f5c7c23 */ /* 0x100fe20008010868 */
[----:B------:R-:W-:Y:S01]  /*12200*/  FFMA.FTZ R127, R125, UR4, -R104 ;  /* 0x000000047d7f7c23 */ /* 0x000fe20008010868 */
[----:B------:R-:W-:Y:S01]  /*12210*/  FFMA.FTZ R0, R174, R0, R103 ;  /* 0x00000000ae007223 */ /* 0x000fe20000010067 */
[----:B------:R-:W-:Y:S01]  /*12220*/  MUFU.EX2 R78, R78 ;  /* 0x0000004e004e7308 */ /* 0x000fe20000000800 */
[----:B------:R-:W-:Y:S01]  /*12230*/  FADD.FTZ R107, R107, R108 ;  /* 0x0000006c6b6b7221 */ /* 0x000fe20000010000 */
[--C-:B------:R-:W-:Y:S01]  /*12240*/  FFMA.FTZ R94, R3, UR4, -R104.reuse ;  /* 0x00000004035e7c23 */ /* 0x100fe20008010868 */
[C---:B------:R-:W-:Y:S01]  /*12250*/  HMMA.16816.F32 R4, R8.reuse, R6, R84 ;  /* 0x000000060804723c */ /* 0x040fe20000001854 */
[--C-:B------:R-:W-:Y:S01]  /*12260*/  FFMA.FTZ R86, R182, UR4, -R109.reuse ;  /* 0x00000004b6567c23 */ /* 0x100fe2000801086d */
[----:B------:R-:W-:Y:S01]  /*12270*/  FFMA.FTZ R87, R180, UR4, -R109 ;  /* 0x00000004b4577c23 */ /* 0x000fe2000801086d */
[--C-:B------:R-:W-:Y:S01]  /*12280*/  FFMA.FTZ R85, R169, UR4, -R104.reuse ;  /* 0x00000004a9557c23 */ /* 0x100fe20008010868 */
[----:B------:R-:W-:Y:S01]  /*12290*/  FFMA.FTZ R84, R143, UR4, -R104 ;  /* 0x000000048f547c23 */ /* 0x000fe20008010868 */
[----:B------:R-:W-:Y:S01]  /*122a0*/  MUFU.EX2 R88, R88 ;  /* 0x0000005800587308 */ /* 0x000fe20000000800 */
[----:B------:R-:W-:Y:S01]  /*122b0*/  FADD.FTZ R101, R101, R0 ;  /* 0x0000000065657221 */ /* 0x000fe20000010000 */
[----:B------:R-:W-:Y:S01]  /*122c0*/  FADD.FTZ R106, R106, R107 ;  /* 0x0000006b6a6a7221 */ /* 0x000fe20000010000 */
[C---:B---3--:R-:W-:Y:S01]  /*122d0*/  HMMA.16816.F32 R36, R8.reuse, R28, R36 ;  /* 0x0000001c0824723c */ /* 0x048fe20000001824 */
[----:B------:R-:W1:Y:S01]  /*122e0*/  MUFU.EX2 R86, R86 ;  /* 0x0000005600567308 */ /* 0x000e620000000800 */
[--C-:B------:R-:W-:Y:S01]  /*122f0*/  FFMA.FTZ R3, R58, UR4, -R104.reuse ;  /* 0x000000043a037c23 */ /* 0x100fe20008010868 */
[----:B------:R-:W-:Y:S01]  /*12300*/  FADD.FTZ R2, R2, R101 ;  /* 0x0000006502027221 */ /* 0x000fe20000010000 */
[----:B------:R-:W-:Y:S01]  /*12310*/  FFMA.FTZ R93, R57, UR4, -R104 ;  /* 0x00000004395d7c23 */ /* 0x000fe20008010868 */
[----:B------:R-:W-:Y:S01]  /*12320*/  MUFU.EX2 R87, R87 ;  /* 0x0000005700577308 */ /* 0x000fe20000000800 */
[----:B------:R-:W-:Y:S01]  /*12330*/  FADD.FTZ R105, R105, R106 ;  /* 0x0000006a69697221 */ /* 0x000fe20000010000 */
[----:B------:R-:W-:Y:S01]  /*12340*/  FADD.FTZ R2, R113, R2 ;  /* 0x0000000271027221 */ /* 0x000fe20000010000 */
[----:B------:R-:W-:Y:S01]  /*12350*/  HMMA.16816.F32 R68, R8, R30, R68 ;  /* 0x0000001e0844723c */ /* 0x000fe20000001844 */
[----:B-----5:R-:W-:Y:S01]  /*12360*/  F2FP.F16.F32.PACK_AB R8, R77, R80 ;  /* 0x000000504d08723e */ /* 0x020fe200000000ff */
[----:B------:R-:W-:Y:S01]  /*12370*/  LDSM.16.MT88.4 R28, [R100+0x7000] ;  /* 0x00700000641c783b */ /* 0x000fe20000004200 */
[----:B------:R-:W-:Y:S01]  /*12380*/  F2FP.F16.F32.PACK_AB R9, R76, R79 ;  /* 0x0000004f4c09723e */ /* 0x000fe200000000ff */
[----:B------:R-:W-:Y:S01]  /*12390*/  MUFU.EX2 R85, R85 ;  /* 0x0000005500557308 */ /* 0x000fe20000000800 */
[----:B------:R-:W-:Y:S01]  /*123a0*/  F2FP.F16.F32.PACK_AB R10, R72, R73 ;  /* 0x00000049480a723e */ /* 0x000fe200000000ff */
[----:B------:R-:W-:Y:S01]  /*123b0*/  FADD.FTZ R80, R80, R105 ;  /* 0x0000006950507221 */ /* 0x000fe20000010000 */
[----:B--2---:R-:W-:Y:S01]  /*123c0*/  F2FP.F16.F32.PACK_AB R11, R74, R75 ;  /* 0x0000004b4a0b723e */ /* 0x004fe200000000ff */
        /* <DEDUP_REMOVED lines=15> */
[----:B------:R-:W5:Y:S01]  /*124c0*/  LDSM.16.MT88.4 R44, [R102+0x7000] ;  /* 0x00700000662c783b */ /* 0x000f620000004200 */
[----:B------:R-:W-:Y:S04]  /*124d0*/  MUFU.EX2 R133, R133 ;  /* 0x0000008500857308 */ /* 0x000fe80000000800 */
[----:B------:R-:W-:Y:S02]  /*124e0*/  MUFU.EX2 R130, R130 ;  /* 0x0000008200827308 */ /* 0x000fe40000000800 */
[C---:B------:R-:W-:Y:S02]  /*124f0*/  HMMA.16816.F32 R24, R8.reuse, R48, R24 ;  /* 0x000000300818723c */ /* 0x040fe40000001818 */
[----:B------:R4:W-:Y:S04]  /*12500*/  MUFU.EX2 R125, R92 ;  /* 0x0000005c007d7308 */ /* 0x0009e80000000800 */
[----:B------:R-:W-:Y:S02]  /*12510*/  MUFU.EX2 R127, R127 ;  /* 0x0000007f007f7308 */ /* 0x000fe40000000800 */
[C---:B------:R-:W-:Y:S01]  /*12520*/  HMMA.16816.F32 R4, R8.reuse, R50, R4 ;  /* 0x000000320804723c */ /* 0x040fe20000001804 */
[----:B------:R-:W3:Y:S01]  /*12530*/  LDSM.16.MT88.4 R48, [R144+0x7000] ;  /* 0x007000009030783b */ /* 0x000ee20000004200 */
[----:B------:R-:W-:Y:S04]  /*12540*/  MUFU.EX2 R115, R115 ;  /* 0x0000007300737308 */ /* 0x000fe80000000800 */
[----:B------:R-:W-:Y:S02]  /*12550*/  MUFU.EX2 R56, R93 ;  /* 0x0000005d00387308 */ /* 0x000fe40000000800 */
[C---:B------:R-:W-:Y:S01]  /*12560*/  HMMA.16816.F32 R12, R8.reuse, R52, R12 ;  /* 0x00000034080c723c */ /* 0x040fe2000000180c */
[----:B----4-:R-:W-:Y:S01]  /*12570*/  FFMA.FTZ R92, R114, UR4, -R109 ;  /* 0x00000004725c7c23 */ /* 0x010fe2000801086d */
[----:B------:R-:W-:Y:S04]  /*12580*/  MUFU.EX2 R131, R131 ;  /* 0x0000008300837308 */ /* 0x000fe80000000800 */
[----:B------:R-:W-:Y:S02]  /*12590*/  MUFU.EX2 R114, R116 ;  /* 0x0000007400727308 */ /* 0x000fe40000000800 */
[C---:B------:R-:W-:Y:S01]  /*125a0*/  HMMA.16816.F32 R20, R8.reuse, R54, R20 ;  /* 0x000000360814723c */ /* 0x040fe20000001814 */
[----:B------:R-:W4:Y:S01]  /*125b0*/  LDSM.16.MT88.4 R52, [R148+0x7000] ;  /* 0x007000009434783b */ /* 0x000f220000004200 */
[----:B------:R-:W-:Y:S04]  /*125c0*/  MUFU.EX2 R57, R92 ;  /* 0x0000005c00397308 */ /* 0x000fe80000000800 */
[----:B------:R5:W-:Y:S02]  /*125d0*/  MUFU.EX2 R58, R94 ;  /* 0x0000005e003a7308 */ /* 0x000be40000000800 */
[C---:B------:R-:W-:Y:S02]  /*125e0*/  HMMA.16816.F32 R36, R8.reuse, R40, R36 ;  /* 0x000000280824723c */ /* 0x040fe40000001824 */
[----:B------:R-:W-:Y:S04]  /*125f0*/  MUFU.EX2 R3, R3 ;  /* 0x0000000300037308 */ /* 0x000fe80000000800 */
[----:B------:R-:W-:Y:S02]  /*12600*/  MUFU.EX2 R0, R0 ;  /* 0x0000000000007308 */ /* 0x000fe40000000800 */
[----:B------:R-:W-:Y:S01]  /*12610*/  HMMA.16816.F32 R68, R8, R42, R68 ;  /* 0x0000002a0844723c */ /* 0x000fe20000001844 */
[----:B-1----:R-:W-:Y:S01]  /*12620*/  F2FP.F16.F32.PACK_AB R8, R86, R83 ;  /* 0x000000535608723e */ /* 0x002fe200000000ff */
[----:B------:R-:W-:Y:S01]  /*12630*/  LDSM.16.MT88.4 R40, [R144+0x7800] ;  /* 0x007800009028783b */ /* 0x000fe20000004200 */
[----:B--2---:R-:W-:Y:S01]  /*12640*/  F2FP.F16.F32.PACK_AB R9, R84, R85 ;  /* 0x000000555409723e */ /* 0x004fe200000000ff */
[----:B------:R-:W-:Y:S01]  /*12650*/  FADD.FTZ R83, R83, R72 ;  /* 0x0000004853537221 */ /* 0x000fe20000010000 */
[----:B------:R-:W-:Y:S01]  /*12660*/  F2FP.F16.F32.PACK_AB R10, R82, R87 ;  /* 0x00000057520a723e */ /* 0x000fe200000000ff */
[----:B-----5:R-:W-:Y:S01]  /*12670*/  LDSM.16.MT88.4 R92, [R148+0x9800] ;  /* 0x00980000945c783b */ /* 0x020fe20000004200 */
[----:B------:R-:W-:Y:S01]  /*12680*/  F2FP.F16.F32.PACK_AB R11, R78, R81 ;  /* 0x000000514e0b723e */ /* 0x000fe200000000ff */
[----:B------:R-:W-:Y:S01]  /*12690*/  FADD.FTZ R85, R85, R74 ;  /* 0x0000004a55557221 */ /* 0x000fe20000010000 */
[----:B------:R-:W-:Y:S01]  /*126a0*/  FADD.FTZ R86, R86, R83 ;  /* 0x0000005356567221 */ /* 0x000fe20000010000 */
[----:B------:R-:W-:Y:S04]  /*126b0*/  MUFU.EX2 R2, R67 ;  /* 0x0000004300027308 */ /* 0x000fe80000000800 */
[C---:B------:R-:W-:Y:S01]  /*126c0*/  HMMA.16816.F32 R32, R8.reuse, R44, R32 ;  /* 0x0000002c0820723c */ /* 0x040fe20000001820 */
[----:B------:R-:W-:Y:S07]  /*126d0*/  MUFU.EX2 R173, R173 ;  /* 0x000000ad00ad7308 */ /* 0x000fee0000000800 */
[C---:B------:R-:W-:Y:S01]  /*126e0*/  HMMA.16816.F32 R16, R8.reuse, R46, R16 ;  /* 0x0000002e0810723c */ /* 0x040fe20000001810 */
[----:B------:R-:W1:Y:S07]  /*126f0*/  LDSM.16.MT88.4 R44, [R148+0x7800] ;  /* 0x00780000942c783b */ /* 0x000e6e0000004200 */
[C---:B---3--:R-:W-:Y:S08]  /*12700*/  HMMA.16816.F32 R24, R8.reuse, R48, R24 ;  /* 0x000000300818723c */ /* 0x048ff00000001818 */
[C---:B------:R-:W-:Y:S01]  /*12710*/  HMMA.16816.F32 R4, R8.reuse, R50, R4 ;  /* 0x000000320804723c */ /* 0x040fe20000001804 */
[----:B------:R-:W2:Y:S07]  /*12720*/  LDSM.16.MT88.4 R48, [R102+0x7800] ;  /* 0x007800006630783b */ /* 0x000eae0000004200 */
[----:B----4-:R-:W-:Y:S01]  /*12730*/  HMMA.16816.F32 R12, R8, R52, R12 ;  /* 0x00000034080c723c */ /* 0x010fe2000000180c */
[--C-:B------:R-:W-:Y:S01]  /*12740*/  FFMA.FTZ R52, R140, UR4, -R109.reuse ;  /* 0x000000048c347c23 */ /* 0x100fe2000801086d */
[----:B------:R-:W-:-:S05]  /*12750*/  FFMA.FTZ R53, R142, UR4, -R109 ;  /* 0x000000048e357c23 */ /* 0x000fca000801086d */
[----:B------:R-:W-:Y:S01]  /*12760*/  MUFU.EX2 R52, R52 ;  /* 0x0000003400347308 */ /* 0x000fe20000000800 */
[----:B------:R-:W-:Y:S01]  /*12770*/  HMMA.16816.F32 R20, R8, R54, R20 ;  /* 0x000000360814723c */ /* 0x000fe20000001814 */
[----:B------:R-:W-:Y:S01]  /*12780*/  FFMA.FTZ R55, R170, UR4, -R109 ;  /* 0x00000004aa377c23 */ /* 0x000fe2000801086d */
[----:B------:R-:W-:Y:S01]  /*12790*/  FFMA.FTZ R54, R139, UR4, -R104 ;  /* 0x000000048b367c23 */ /* 0x000fe20008010868 */
[----:B------:R-:W3:Y:S01]  /*127a0*/  MUFU.EX2 R53, R53 ;  /* 0x0000003500357308 */ /* 0x000ee20000000800 */
[----:B------:R-:W-:-:S03]  /*127b0*/  IADD3 R170, PT, PT, R61, -0x3, RZ ;  /* 0xfffffffd3daa7810 */ /* 0x000fc60007ffe0ff */
[----:B------:R-:W4:Y:S01]  /*127c0*/  MUFU.EX2 R55, R55 ;  /* 0x0000003700377308 */ /* 0x000f220000000800 */
[C---:B------:R-:W-:Y:S01]  /*127d0*/  HMMA.16816.F32 R36, R8.reuse, R28, R36 ;  /* 0x0000001c0824723c */ /* 0x040fe20000001824 */
[----:B------:R-:W-:Y:S02]  /*127e0*/  F2FP.F16.F32.PACK_AB R29, R89, R90 ;  /* 0x0000005a591d723e */ /* 0x000fe400000000ff */
[----:B------:R-:W5:Y:S05]  /*127f0*/  MUFU.EX2 R54, R54 ;  /* 0x0000003600367308 */ /* 0x000f6a0000000800 */
[----:B------:R-:W-:Y:S01]  /*12800*/  HMMA.16816.F32 R68, R8, R30, R68 ;  /* 0x0000001e0844723c */ /* 0x000fe20000001844 */
[----:B------:R-:W2:Y:S01]  /*12810*/  LDSM.16.MT88.4 R8, [R100+0x7800] ;  /* 0x007800006408783b */ /* 0x000ea20000004200 */
[----:B---3--:R-:W-:-:S02]  /*12820*/  F2FP.F16.F32.PACK_AB R30, R53, R52 ;  /* 0x00000034351e723e */ /* 0x008fc400000000ff */
[----:B----4-:R-:W-:Y:S02]  /*12830*/  F2FP.F16.F32.PACK_AB R28, R88, R55 ;  /* 0x00000037581c723e */ /* 0x010fe400000000ff */
[----:B-----5:R-:W-:-:S07]  /*12840*/  F2FP.F16.F32.PACK_AB R31, R54, R91 ;  /* 0x0000005b361f723e */ /* 0x020fce00000000ff */
[C---:B-1----:R-:W-:Y:S08]  /*12850*/  HMMA.16816.F32 R12, R28.reuse, R44, R12 ;  /* 0x0000002c1c0c723c */ /* 0x042ff0000000180c */
[C---:B------:R-:W-:Y:S01]  /*12860*/  HMMA.16816.F32 R20, R28.reuse, R46, R20 ;  /* 0x0000002e1c14723c */ /* 0x040fe20000001814 */
[----:B------:R-:W1:Y:S07]  /*12870*/  LDSM.16.MT88.4 R44, [R144+0x8000] ;  /* 0x00800000902c783b */ /* 0x000e6e0000004200 */
[C---:B------:R-:W-:Y:S08]  /*12880*/  HMMA.16816.F32 R24, R28.reuse, R40, R24 ;  /* 0x000000281c18723c */ /* 0x040ff00000001818 */
[C---:B------:R-:W-:Y:S01]  /*12890*/  HMMA.16816.F32 R4, R28.reuse, R42, R4 ;  /* 0x0000002a1c04723c */ /* 0x040fe20000001804 */
[----:B------:R-:W3:Y:S07]  /*128a0*/  LDSM.16.MT88.4 R40, [R148+0x8000] ;  /* 0x008000009428783b */ /* 0x000eee0000004200 */
[----:B--2---:R-:W-:Y:S01]  /*128b0*/  HMMA.16816.F32 R32, R28, R48, R32 ;  /* 0x000000301c20723c */ /* 0x004fe20000001820 */
[--C-:B------:R-:W-:Y:S01]  /*128c0*/  FFMA.FTZ R48, R134, UR4, -R109.reuse ;  /* 0x0000000486307c23 */ /* 0x100fe2000801086d */
[----:B------:R-:W-:Y:S01]  /*128d0*/  FFMA.FTZ R134, R129, UR4, -R104 ;  /* 0x0000000481867c23 */ /* 0x000fe20008010868 */
[----:B------:R-:W-:-:S02]  /*128e0*/  FFMA.FTZ R129, R126, UR4, -R109 ;  /* 0x000000047e817c23 */ /* 0x000fc4000801086d */
[----:B------:R2:W4:Y:S03]  /*128f0*/  MUFU.EX2 R132, R48 ;  /* 0x0000003000847308 */ /* 0x0005260000000800 */
[C---:B------:R-:W-:Y:S01]  /*12900*/  HMMA.16816.F32 R16, R28.reuse, R50, R16 ;  /* 0x000000321c10723c */ /* 0x040fe20000001810 */
[----:B------:R-:W5:Y:S04]  /*12910*/  MUFU.EX2 R134, R134 ;  /* 0x0000008600867308 */ /* 0x000f680000000800 */
[----:B------:R-:W-:Y:S03]  /*12920*/  MUFU.EX2 R129, R129 ;  /* 0x0000008100817308 */ /* 0x000fe60000000800 */
[----:B------:R-:W-:Y:S01]  /*12930*/  HMMA.16816.F32 R36, R28, R8, R36 ;  /* 0x000000081c24723c */ /* 0x000fe20000001824 */
[----:B------:R-:W-:Y:S01]  /*12940*/  F2FP.F16.F32.PACK_AB R8, R130, R133 ;  /* 0x000000858208723e */ /* 0x000fe200000000ff */
[----:B--2---:R-:W-:Y:S01]  /*12950*/  LDSM.16.MT88.4 R48, [R102+0x8000] ;  /* 0x008000006630783b */ /* 0x004fe20000004200 */
[----:B------:R-:W-:-:S05]  /*12960*/  F2FP.F16.F32.PACK_AB R9, R125, R136 ;  /* 0x000000887d09723e */ /* 0x000fca00000000ff */
[----:B------:R-:W-:Y:S01]  /*12970*/  HMMA.16816.F32 R68, R28, R10, R68 ;  /* 0x0000000a1c44723c */ /* 0x000fe20000001844 */
[----:B------:R-:W2:Y:S01]  /*12980*/  LDSM.16.MT88.4 R28, [R100+0x8000] ;  /* 0x00800000641c783b */ /* 0x000ea20000004200 */
[----:B----4-:R-:W-:Y:S02]  /*12990*/  F2FP.F16.F32.PACK_AB R10, R123, R132 ;  /* 0x000000847b0a723e */ /* 0x010fe400000000ff */
[----:B-----5:R-:W-:-:S07]  /*129a0*/  F2FP.F16.F32.PACK_AB R11, R134, R127 ;  /* 0x0000007f860b723e */ /* 0x020fce00000000ff */
[----:B-1----:R-:W-:Y:S01]  /*129b0*/  HMMA.16816.F32 R24, R8, R44, R24 ;  /* 0x0000002c0818723c */ /* 0x002fe20000001818 */
[----:B------:R-:W-:Y:S01]  /*129c0*/  FFMA.FTZ R44, R128, UR4, -R109 ;  /* 0x00000004802c7c23 */ /* 0x000fe2000801086d */
[----:B------:R-:W-:-:S03]  /*129d0*/  FFMA.FTZ R128, R121, UR4, -R104 ;  /* 0x0000000479807c23 */ /* 0x000fc60008010868 */
[----:B------:R1:W4:Y:S03]  /*129e0*/  MUFU.EX2 R126, R44 ;  /* 0x0000002c007e7308 */ /* 0x0003260000000800 */
[C---:B------:R-:W-:Y:S01]  /*129f0*/  HMMA.16816.F32 R4, R8.reuse, R46, R4 ;  /* 0x0000002e0804723c */ /* 0x040fe20000001804 */
[----:B------:R-:W-:Y:S07]  /*12a00*/  MUFU.EX2 R128, R128 ;  /* 0x0000008000807308 */ /* 0x000fee0000000800 */
[C---:B---3--:R-:W-:Y:S01]  /*12a10*/  HMMA.16816.F32 R12, R8.reuse, R40, R12 ;  /* 0x00000028080c723c */ /* 0x048fe2000000180c */
[----:B-1----:R-:W1:Y:S07]  /*12a20*/  LDSM.16.MT88.4 R44, [R144+0x8800] ;  /* 0x00880000902c783b */ /* 0x002e6e0000004200 */
[C---:B------:R-:W-:Y:S01]  /*12a30*/  HMMA.16816.F32 R20, R8.reuse, R42, R20 ;  /* 0x0000002a0814723c */ /* 0x040fe20000001814 */
[----:B------:R-:W3:Y:S07]  /*12a40*/  LDSM.16.MT88.4 R40, [R148+0x8800] ;  /* 0x008800009428783b */ /* 0x000eee0000004200 */
[C---:B--2---:R-:W-:Y:S08]  /*12a50*/  HMMA.16816.F32 R36, R8.reuse, R28, R36 ;  /* 0x0000001c0824723c */ /* 0x044ff00000001824 */
[C---:B------:R-:W-:Y:S01]  /*12a60*/  HMMA.16816.F32 R68, R8.reuse, R30, R68 ;  /* 0x0000001e0844723c */ /* 0x040fe20000001844 */
[----:B------:R-:W2:Y:S07]  /*12a70*/  LDSM.16.MT88.4 R28, [R100+0x8800] ;  /* 0x00880000641c783b */ /* 0x000eae0000004200 */
[C---:B------:R-:W-:Y:S01]  /*12a80*/  HMMA.16816.F32 R32, R8.reuse, R48, R32 ;  /* 0x000000300820723c */ /* 0x040fe20000001820 */
[--C-:B------:R-:W-:Y:S01]  /*12a90*/  FFMA.FTZ R49, R124, UR4, -R109.reuse ;  /* 0x000000047c317c23 */ /* 0x100fe2000801086d */
[----:B------:R-:W-:Y:S01]  /*12aa0*/  FFMA.FTZ R124, R117, UR4, -R104 ;  /* 0x00000004757c7c23 */ /* 0x000fe20008010868 */
[----:B------:R-:W-:Y:S01]  /*12ab0*/  FFMA.FTZ R48, R122, UR4, -R109 ;  /* 0x000000047a307c23 */ /* 0x000fe2000801086d */
[----:B------:R-:W5:Y:S04]  /*12ac0*/  MUFU.EX2 R117, R119 ;  /* 0x0000007700757308 */ /* 0x000f680000000800 */
[----:B------:R-:W-:Y:S01]  /*12ad0*/  MUFU.EX2 R122, R49 ;  /* 0x00000031007a7308 */ /* 0x000fe20000000800 */
[----:B------:R-:W-:Y:S01]  /*12ae0*/  HMMA.16816.F32 R16, R8, R50, R16 ;  /* 0x000000320810723c */ /* 0x000fe20000001810 */
[----:B----4-:R-:W-:-:S02]  /*12af0*/  F2FP.F16.F32.PACK_AB R8, R129, R126 ;  /* 0x0000007e8108723e */ /* 0x010fc400000000ff */
[----:B------:R4:W1:Y:S04]  /*12b00*/  MUFU.EX2 R121, R48 ;  /* 0x0000003000797308 */ /* 0x0008680000000800 */
[----:B------:R-:W3:Y:S01]  /*12b10*/  MUFU.EX2 R124, R124 ;  /* 0x0000007c007c7308 */ /* 0x000ee20000000800 */
[----:B-----5:R-:W-:Y:S01]  /*12b20*/  F2FP.F16.F32.PACK_AB R9, R117, R128 ;  /* 0x000000807509723e */ /* 0x020fe200000000ff */
[----:B------:R-:W-:Y:S02]  /*12b30*/  FFMA.FTZ R119, R118, UR4, -R109 ;  /* 0x0000000476777c23 */ /* 0x000fe4000801086d */
[----:B------:R-:W-:Y:S04]  /*12b40*/  MUFU.EX2 R118, R120 ;  /* 0x0000007800767308 */ /* 0x000fe80000000800 */
[----:B------:R-:W5:Y:S01]  /*12b50*/  MUFU.EX2 R119, R119 ;  /* 0x0000007700777308 */ /* 0x000f620000000800 */
[----:B----4-:R-:W4:Y:S01]  /*12b60*/  LDSM.16.MT88.4 R48, [R102+0x8800] ;  /* 0x008800006630783b */ /* 0x010f220000004200 */
        /* <DEDUP_REMOVED lines=14> */
[----:B-----5:R-:W-:-:S02]  /*12c50*/  F2FP.F16.F32.PACK_AB R8, R119, R118 ;  /* 0x000000767708723e */ /* 0x020fc400000000ff */
[----:B------:R-:W-:Y:S02]  /*12c60*/  F2FP.F16.F32.PACK_AB R9, R131, R56 ;  /* 0x000000388309723e */ /* 0x000fe400000000ff */
[----:B------:R-:W-:Y:S02]  /*12c70*/  F2FP.F16.F32.PACK_AB R10, R57, R114 ;  /* 0x00000072390a723e */ /* 0x000fe400000000ff */
[----:B------:R-:W-:-:S07]  /*12c80*/  F2FP.F16.F32.PACK_AB R11, R3, R58 ;  /* 0x0000003a030b723e */ /* 0x000fce00000000ff */
[C---:B-1----:R-:W-:Y:S01]  /*12c90*/  HMMA.16816.F32 R24, R8.reuse, R44, R24 ;  /* 0x0000002c0818723c */ /* 0x042fe20000001818 */
[----:B------:R-:W-:Y:S01]  /*12ca0*/  FADD.FTZ R44, R84, R85 ;  /* 0x00000055542c7221 */ /* 0x000fe20000010000 */
[----:B------:R-:W-:Y:S02]  /*12cb0*/  FADD.FTZ R45, R87, R86 ;  /* 0x00000056572d7221 */ /* 0x000fe40000010000 */
[----:B------:R-:W1:Y:S01]  /*12cc0*/  LDSM.16.MT88.4 R84, [R144+0x9800] ;  /* 0x009800009054783b */ /* 0x000e620000004200 */
[----:B------:R-:W-:Y:S01]  /*12cd0*/  FADD.FTZ R81, R81, R44 ;  /* 0x0000002c51517221 */ /* 0x000fe20000010000 */
[----:B------:R-:W-:Y:S02]  /*12ce0*/  FADD.FTZ R82, R82, R45 ;  /* 0x0000002d52527221 */ /* 0x000fe40000010000 */
[C---:B---3--:R-:W-:Y:S01]  /*12cf0*/  HMMA.16816.F32 R12, R8.reuse, R40, R12 ;  /* 0x00000028080c723c */ /* 0x048fe2000000180c */
[----:B------:R-:W-:Y:S01]  /*12d00*/  FFMA.FTZ R41, R59, UR4, -R109 ;  /* 0x000000043b297c23 */ /* 0x000fe2000801086d */
[----:B------:R-:W-:Y:S01]  /*12d10*/  FFMA.FTZ R40, R65, UR4, -R104 ;  /* 0x0000000441287c23 */ /* 0x000fe20008010868 */
[----:B------:R-:W-:Y:S01]  /*12d20*/  FADD.FTZ R45, R78, R81 ;  /* 0x000000514e2d7221 */ /* 0x000fe20000010000 */
[----:B------:R-:W-:Y:S01]  /*12d30*/  FADD.FTZ R55, R55, R82 ;  /* 0x0000005237377221 */ /* 0x000fe20000010000 */
[----:B------:R-:W3:Y:S02]  /*12d40*/  LDSM.16.MT88.4 R76, [R102+0x9800] ;  /* 0x00980000664c783b */ /* 0x000ee40000004200 */
[----:B------:R-:W5:Y:S01]  /*12d50*/  MUFU.EX2 R41, R41 ;  /* 0x0000002900297308 */ /* 0x000f620000000800 */
[----:B------:R-:W-:Y:S01]  /*12d60*/  HMMA.16816.F32 R20, R8, R42, R20 ;  /* 0x0000002a0814723c */ /* 0x000fe20000001814 */
[--C-:B------:R-:W-:Y:S01]  /*12d70*/  FFMA.FTZ R43, R60, UR4, -R104.reuse ;  /* 0x000000043c2b7c23 */ /* 0x100fe20008010868 */
[----:B------:R-:W-:Y:S01]  /*12d80*/  FFMA.FTZ R42, R63, UR4, -R104 ;  /* 0x000000043f2a7c23 */ /* 0x000fe20008010868 */
[----:B------:R-:W-:Y:S01]  /*12d90*/  MUFU.EX2 R40, R40 ;  /* 0x0000002800287308 */ /* 0x000fe20000000800 */
[----:B------:R-:W-:Y:S01]  /*12da0*/  FADD.FTZ R90, R90, R45 ;  /* 0x0000002d5a5a7221 */ /* 0x000fe20000010000 */
[----:B------:R-:W-:-:S02]  /*12db0*/  FADD.FTZ R55, R88, R55 ;  /* 0x0000003758377221 */ /* 0x000fc40000010000 */
[----:B------:R-:W5:Y:S01]  /*12dc0*/  MUFU.EX2 R43, R43 ;  /* 0x0000002b002b7308 */ /* 0x000f620000000800 */
[C---:B--2---:R-:W-:Y:S01]  /*12dd0*/  HMMA.16816.F32 R36, R8.reuse, R28, R36 ;  /* 0x0000001c0824723c */ /* 0x044fe20000001824 */
[----:B------:R-:W-:Y:S01]  /*12de0*/  FADD.FTZ R90, R89, R90 ;  /* 0x0000005a595a7221 */ /* 0x000fe20000010000 */
[----:B------:R-:W-:Y:S01]  /*12df0*/  FADD.FTZ R52, R52, R55 ;  /* 0x0000003734347221 */ /* 0x000fe20000010000 */
[----:B------:R-:W-:Y:S02]  /*12e00*/  MUFU.EX2 R42, R42 ;  /* 0x0000002a002a7308 */ /* 0x000fe40000000800 */
[----:B------:R-:W-:Y:S01]  /*12e10*/  FADD.FTZ R91, R91, R90 ;  /* 0x0000005a5b5b7221 */ /* 0x000fe20000010000 */
[----:B------:R-:W-:Y:S01]  /*12e20*/  FADD.FTZ R52, R53, R52 ;  /* 0x0000003435347221 */ /* 0x000fe20000010000 */
[----:B------:R-:W2:Y:S01]  /*12e30*/  MUFU.EX2 R29, R62 ;  /* 0x0000003e001d7308 */ /* 0x000ea20000000800 */
        /* <DEDUP_REMOVED lines=16> */
[----:B-----5:R-:W-:Y:S01]  /*12f40*/  F2FP.F16.F32.PACK_AB R8, R0, R41 ;  /* 0x000000290008723e */ /* 0x020fe200000000ff */
[----:B------:R-:W-:Y:S01]  /*12f50*/  FADD.FTZ R117, R117, R128 ;  /* 0x0000008075757221 */ /* 0x000fe20000010000 */
[----:B------:R-:W-:Y:S01]  /*12f60*/  F2FP.F16.F32.PACK_AB R9, R40, R43 ;  /* 0x0000002b2809723e */ /* 0x000fe200000000ff */
        /* <DEDUP_REMOVED lines=18> */
[C---:B---3--:R-:W-:Y:S02]  /*13090*/  HMMA.16816.F32 R80, R8.reuse, R76, R32 ;  /* 0x0000004c0850723c */ /* 0x048fe40000001820 */
        /* <DEDUP_REMOVED lines=10> */
[C---:B------:R-:W-:Y:S08]  /*13140*/  HMMA.16816.F32 R84, R8.reuse, R86, R4 ;  /* 0x000000560854723c */ /* 0x040ff00000001804 */
[C---:B------:R-:W-:Y:S08]  /*13150*/  HMMA.16816.F32 R76, R8.reuse, R78, R16 ;  /* 0x0000004e084c723c */ /* 0x040ff00000001810 */
[C---:B--2---:R-:W-:Y:S08]  /*13160*/  HMMA.16816.F32 R72, R8.reuse, R12, R36 ;  /* 0x0000000c0848723c */ /* 0x044ff00000001824 */
[----:B------:R-:W-:-:S15]  /*13170*/  HMMA.16816.F32 R68, R8, R14, R68 ;  /* 0x0000000e0844723c */ /* 0x000fde0000001844 */
[----:B------:R-:W-:-:S05]  /*13180*/  NOP ;  /* 0x0000000000007918 */ /* 0x000fca0000000000 */
.L_x_6024:
        /* <DEDUP_REMOVED lines=15> */
.L_x_6034:
[----:B------:R-:W5:Y:S01]  /*13280*/  @!P4 LDC R2, c[0x0][0x3c0] ;  /* 0x0000f000ff02cb82 */ /* 0x000f620000000800 */
[----:B------:R-:W-:Y:S07]  /*13290*/  DEPBAR.LE SB0, 0x0 ;  /* 0x000080000000791a */ /* 0x000fee0000000000 */
[----:B------:R-:W-:Y:S01]  /*132a0*/  BAR.SYNC.DEFER_BLOCKING 0x0 ;  /* 0x0000000000007b1d */ /* 0x000fe20000010000 */
[----:B------:R-:W-:Y:S01]  /*132b0*/  ISETP.NE.AND P0, PT, R172, RZ, PT ;  /* 0x000000ffac00720c */ /* 0x000fe20003f05270 */
        /* <DEDUP_REMOVED lines=30> */
[----:B------:R-:W-:Y:S02]  /*134a0*/  LOP3.LUT R9, RZ, R6, RZ, 0x33, !PT ;  /* 0x00000006ff097212 */ /* 0x000fe400078e33ff */
        /* <DEDUP_REMOVED lines=39> */
.L_x_6031:
        /* <DEDUP_REMOVED lines=24> */
[----:B------:R1:W-:Y:S01]  /*138a0*/  LDGSTS.E.BYPASS.LTC128B.128 [R158+0x8800], desc[UR6][R6.64] ;  /* 0x08800000069e7fae */ /* 0x0003e2000b981a06 */
[----:B------:R-:W-:Y:S07]  /*138b0*/  ISETP.NE.AND P0, PT, R170, 0x1, PT ;  /* 0x00000001aa00780c */ /* 0x000fee0003f05270 */
[----:B------:R5:W-:Y:S08]  /*138c0*/  LDGSTS.E.BYPASS.LTC128B.128 [R158+0x9000], desc[UR6][R14.64] ;  /* 0x090000000e9e7fae */ /* 0x000bf0000b981a06 */
[----:B------:R2:W-:Y:S08]  /*138d0*/  LDGSTS.E.BYPASS.LTC128B.128 [R158+0x9800], desc[UR6][R16.64] ;  /* 0x09800000109e7fae */ /* 0x0005f0000b981a06 */
        /* <DEDUP_REMOVED lines=14> */
[----:B------:R-:W1:Y:S07]  /*139c0*/  LDSM.16.M88.4 R108, [R147+0x2800] ;  /* 0x00280000936c783b */ /* 0x000e6e0000000200 */
[C---:B-----5:R-:W-:Y:S08]  /*139d0*/  HMMA.16816.F32 R12, R104.reuse, R112, RZ ;  /* 0x00000070680c723c */ /* 0x060ff000000018ff */
[C---:B--2---:R-:W-:Y:S01]  /*139e0*/  HMMA.16816.F32 R16, R104.reuse, R114, RZ ;  /* 0x000000726810723c */ /* 0x044fe200000018ff */
[----:B------:R-:W2:Y:S07]  /*139f0*/  LDSM.16.M88.4 R112, [R147+0x3000] ;  /* 0x003000009370783b */ /* 0x000eae0000000200 */
[C---:B---3--:R-:W-:Y:S08]  /*13a00*/  HMMA.16816.F32 R20, R104.reuse, R116, RZ ;  /* 0x000000746814723c */ /* 0x048ff000000018ff */
[C---:B------:R-:W-:Y:S01]  /*13a10*/  HMMA.16816.F32 R24, R104.reuse, R118, RZ ;  /* 0x000000766818723c */ /* 0x040fe200000018ff */
[----:B------:R-:W3:Y:S07]  /*13a20*/  LDSM.16.M88.4 R116, [R147+0x3800] ;  /* 0x003800009374783b */ /* 0x000eee0000000200 */
[C---:B----4-:R-:W-:Y:S08]  /*13a30*/  HMMA.16816.F32 R28, R104.reuse, R120, RZ ;  /* 0x00000078681c723c */ /* 0x050ff000000018ff */
        /* <DEDUP_REMOVED lines=13> */
[----:B------:R-:W5:Y:S07]  /*13b10*/  LDSM.16.M88.4 R104, [R147+0x5000] ;  /* 0x005000009368783b */ /* 0x000f6e0000000200 */
[C---:B------:R-:W-:Y:S08]  /*13b20*/  HMMA.16816.F32 R4, R136.reuse, R140, R4 ;  /* 0x0000008c8804723c */ /* 0x040ff00000001804 */
[C---:B------:R-:W-:Y:S08]  /*13b30*/  HMMA.16816.F32 R8, R136.reuse, R142, R8 ;  /* 0x0000008e8808723c */ /* 0x040ff00000001808 */
        /* <DEDUP_REMOVED lines=30> */
[C---:B------:R-:W-:Y:S08]  /*13d20*/  HMMA.16816.F32 R28, R112.reuse, R128, R28 ;  /* 0x00000080701c723c */ /* 0x040ff0000000181c */
[C---:B------:R-:W-:Y:S08]  /*13d30*/  HMMA.16816.F32 R32, R112.reuse, R130, R32 ;  /* 0x000000827020723c */ /* 0x040ff00000001820 */
[C---:B-----5:R-:W-:Y:S08]  /*13d40*/  HMMA.16816.F32 R36, R112.reuse, R104, R36 ;  /* 0x000000687024723c */ /* 0x060ff00000001824 */
[C---:B------:R-:W-:Y:S01]  /*13d50*/  HMMA.16816.F32 R40, R112.reuse, R106, R40 ;  /* 0x0000006a7028723c */ /* 0x040fe20000001828 */
[----:B------:R-:W5:Y:S07]  /*13d60*/  LDSM.16.M88.4 R104, [R145+0x2800] ;  /* 0x002800009168783b */ /* 0x000f6e0000000200 */
[C---:B-1----:R-:W-:Y:S08]  /*13d70*/  HMMA.16816.F32 R44, R112.reuse, R108, R44 ;  /* 0x0000006c702c723c */ /* 0x042ff0000000182c */
[C---:B------:R-:W-:Y:S08]  /*13d80*/  HMMA.16816.F32 R48, R112.reuse, R110, R48 ;  /* 0x0000006e7030723c */ /* 0x040ff00000001830 */
[C---:B--2---:R-:W-:Y:S08]  /*13d90*/  HMMA.16816.F32 R52, R112.reuse, R116, R52 ;  /* 0x000000747034723c */ /* 0x044ff00000001834 */
[C---:B------:R-:W-:Y:S08]  /*13da0*/  HMMA.16816.F32 R56, R112.reuse, R118, R56 ;  /* 0x000000767038723c */ /* 0x040ff00000001838 */
[C---:B---3--:R-:W-:Y:S08]  /*13db0*/  HMMA.16816.F32 R60, R112.reuse, R120, R60 ;  /* 0x00000078703c723c */ /* 0x048ff0000000183c */
[----:B------:R-:W-:Y:S08]  /*13dc0*/  HMMA.16816.F32 R64, R112, R122, R64 ;  /* 0x0000007a7040723c */ /* 0x000ff00000001840 */
[C---:B----4-:R-:W-:Y:S08]  /*13dd0*/  HMMA.16816.F32 R4, R124.reuse, R132, R4 ;  /* 0x000000847c04723c */ /* 0x050ff00000001804 */
[C---:B------:R-:W-:Y:S08]  /*13de0*/  HMMA.16816.F32 R8, R124.reuse, R134, R8 ;  /* 0x000000867c08723c */ /* 0x040ff00000001808 */
[C---:B-----5:R-:W-:Y:S03]  /*13df0*/  HMMA.16816.F32 R12, R124.reuse, R104, R12 ;  /* 0x000000687c0c723c */ /* 0x060fe6000000180c */
        /* <DEDUP_REMOVED lines=166> */
[----:B------:R-:W2:Y:S02]  /*14860*/  I2F.RP R10, R2 ;  /* 0x00000002000a7306 */ /* 0x000ea40000209400 */
[----:B------:R-:W-:Y:S08]  /*14870*/  ISETP.GE.AND P2, PT, R5, RZ, PT ;  /* 0x000000ff0500720c */ /* 0x000ff00003f46270 */
        /* <DEDUP_REMOVED lines=25> */
[----:B------:R-:W-:Y:S02]  /*14a10*/  ISETP.GE.U32.AND P3, PT, R4, R2, PT ;  /* 0x000000020400720c */ /* 0x000fe40003f66070 */
[----:B------:R-:W2:Y:S09]  /*14a20*/  LDC.64 R4, c[0x0][0x3b8] ;  /* 0x0000ee00ff047b82 */ /* 0x000eb20000000a00 */
        /* <DEDUP_REMOVED lines=27> */
.L_x_6033:
        /* <DEDUP_REMOVED lines=28> */
.L_x_6032:
        /* <DEDUP_REMOVED lines=410> */
.L_x_6030:
        /* <DEDUP_REMOVED lines=17> */
[----:B------:R-:W-:Y:S02]  /*16850*/  LOP3.LUT P5, RZ, R155, 0x4, RZ, 0xc0, !PT ;  /* 0x000000049bff7812 */ /* 0x000fe400078ac0ff */
[----:B------:R-:W-:Y:S02]  /*16860*/  LOP3.LUT R4, R5, 0x7, R4, 0xf8, !PT ;  /* 0x0000000705047812 */ /* 0x000fe400078ef804 */
[----:B------:R-:W5:Y:S01]  /*16870*/  LDC.U8 R5, c[0x0][0x548] ;  /* 0x00015200ff057b82 */ /* 0x000f620000000000 */
[----:B-1----:R-:W-:Y:S01]  /*16880*/  FADD.FTZ R11, R11, R174 ;  /* 0x000000ae0b0b7221 */ /* 0x002fe20000010000 */
[----:B------:R-:W-:Y:S02]  /*16890*/  R2P PR, R155, 0x18 ;  /* 0x000000189b007804 */ /* 0x000fe40000000000 */
[----:B------:R-:W-:Y:S01]  /*168a0*/  ISETP.NE.AND P1, PT, R154, -0x1, PT ;  /* 0xffffffff9a00780c */ /* 0x000fe20003f25270 */
[----:B--2---:R-:W-:Y:S01]  /*168b0*/  FADD.FTZ R12, R12, R173 ;  /* 0x000000ad0c0c7221 */ /* 0x004fe20000010000 */
[----:B------:R-:W1:Y:S01]  /*168c0*/  SHFL.BFLY PT, R6, R11, 0x1, 0x1f ;  /* 0x0c201f000b067f89 */ /* 0x000e6200000e0000 */
[----:B------:R-:W-:Y:S01]  /*168d0*/  MOV R14, 0x20 ;  /* 0x00000020000e7802 */ /* 0x000fe20000000f00 */
[----:B---3--:R-:W-:Y:S01]  /*168e0*/  ULEA UR4, UR4, UR5, 0x18 ;  /* 0x0000000504047291 */ /* 0x008fe2000f8ec0ff */
[----:B------:R-:W-:Y:S01]  /*168f0*/  LOP3.LUT R3, R3, R8, RZ, 0xfc, !PT ;  /* 0x0000000803037212 */ /* 0x000fe200078efcff */
[----:B------:R-:W2:Y:S01]  /*16900*/  SHFL.BFLY PT, R7, R12, 0x1, 0x1f ;  /* 0x0c201f000c077f89 */ /* 0x000ea200000e0000 */
[----:B------:R-:W-:-:S02]  /*16910*/  SEL R14, R14, 0xffffffe0, !P3 ;  /* 0xffffffe00e0e7807 */ /* 0x000fc40005800000 */
[----:B------:R-:W-:Y:S02]  /*16920*/  LOP3.LUT P6, RZ, R155, 0x3, RZ, 0xc0, !PT ;  /* 0x000000039bff7812 */ /* 0x000fe400078cc0ff */
[----:B------:R-:W-:-:S04]  /*16930*/  LEA R3, R3, UR4, 0x1 ;  /* 0x0000000403037c11 */ /* 0x000fc8000f8e08ff */
[C---:B------:R-:W-:Y:S01]  /*16940*/  IADD3 R15, PT, PT, R14.reuse, R3, RZ ;  /* 0x000000030e0f7210 */ /* 0x040fe20007ffe0ff */
[C---:B------:R-:W-:Y:S02]  /*16950*/  VIADD R13, R3.reuse, 0x40 ;  /* 0x00000040030d7836 */ /* 0x040fe40000000000 */
[----:B------:R-:W-:Y:S01]  /*16960*/  @P4 VIADD R13, R3, 0xffffffc0 ;  /* 0xffffffc0030d4836 */ /* 0x000fe20000000000 */
[----:B-----5:R-:W-:Y:S02]  /*16970*/  ISETP.NE.AND P3, PT, R5, RZ, PT ;  /* 0x000000ff0500720c */ /* 0x020fe40003f65270 */
[----:B------:R-:W3:Y:S01]  /*16980*/  S2R R5, SR_TID.X ;  /* 0x0000000000057919 */ /* 0x000ee20000002100 */
[----:B------:R-:W-:Y:S01]  /*16990*/  IMAD.IADD R21, R14, 0x1, R13 ;  /* 0x000000010e157824 */ /* 0x000fe200078e020d */
[----:B------:R-:W-:Y:S01]  /*169a0*/  ISETP.NE.OR P4, PT, R154, -0x1, !P3 ;  /* 0xffffffff9a00780c */ /* 0x000fe20005f85670 */
[----:B------:R-:W5:Y:S01]  /*169b0*/  LDC R14, c[0x0][0x434] ;  /* 0x00010d00ff0e7b82 */ /* 0x000f620000000800 */
[----:B-1----:R-:W-:Y:S01]  /*169c0*/  FADD.FTZ R6, R11, R6 ;  /* 0x000000060b067221 */ /* 0x002fe20000010000 */
[----:B--2---:R-:W-:-:S03]  /*169d0*/  FADD.FTZ R7, R12, R7 ;  /* 0x000000070c077221 */ /* 0x004fc60000010000 */
[----:B------:R-:W1:Y:S01]  /*169e0*/  MUFU.RCP R9, R6 ;  /* 0x0000000600097308 */ /* 0x000e620000001000 */
[----:B------:R-:W-:Y:S02]  /*169f0*/  FSETP.NE.FTZ.AND P2, PT, R6, RZ, PT ;  /* 0x000000ff0600720b */ /* 0x000fe40003f55000 */
[----:B------:R-:W4:Y:S01]  /*16a00*/  @!P3 LDC R18, c[0x0][0x3e0] ;  /* 0x0000f800ff12bb82 */ /* 0x000f220000000800 */
[----:B------:R-:W-:Y:S02]  /*16a10*/  MOV R12, 0x10 ;  /* 0x00000010000c7802 */ /* 0x000fe40000000f00 */
[----:B------:R-:W-:Y:S02]  /*16a20*/  FSETP.NE.FTZ.AND P0, PT, R7, RZ, PT ;  /* 0x000000ff0700720b */ /* 0x000fe40003f15000 */
[----:B------:R-:W-:Y:S01]  /*16a30*/  SEL R12, R12, 0xfffffff0, !P5 ;  /* 0xfffffff00c0c7807 */ /* 0x000fe20006800000 */
[----:B------:R-:W2:Y:S03]  /*16a40*/  MUFU.RCP R10, R7 ;  /* 0x00000007000a7308 */ /* 0x000ea60000001000 */
[----:B------:R-:W-:-:S02]  /*16a50*/  IADD3 R17, PT, PT, R12, R3, RZ ;  /* 0x000000030c117210 */ /* 0x000fc40007ffe0ff */
[C---:B------:R-:W-:Y:S02]  /*16a60*/  IADD3 R19, PT, PT, R12.reuse, R15, RZ ;  /* 0x0000000f0c137210 */ /* 0x040fe40007ffe0ff */
[----:B------:R-:W-:Y:S01]  /*16a70*/  IADD3 R25, PT, PT, R12, R21, RZ ;  /* 0x000000150c197210 */ /* 0x000fe20007ffe0ff */
[----:B------:R-:W-:Y:S01]  /*16a80*/  @P2 MUFU.LG2 R6, R6 ;  /* 0x0000000600062308 */ /* 0x000fe20000000c00 */
[----:B-1----:R-:W-:-:S05]  /*16a90*/  FSEL R9, R9, 1, P2 ;  /* 0x3f80000009097808 */ /* 0x002fca0001000000 */
[C---:B------:R-:W-:Y:S01]  /*16aa0*/  FMUL.FTZ R98, R9.reuse, R98 ;  /* 0x0000006209627220 */ /* 0x040fe20000410000 */
        /* <DEDUP_REMOVED lines=35> */
[----:B------:R-:W1:Y:S01]  /*16ce0*/  @!P1 LDC.64 R8, c[0x0][0x400] ;  /* 0x00010000ff089b82 */ /* 0x000e620000000a00 */
[----:B------:R-:W-:Y:S01]  /*16cf0*/  F2FP.F16.F32.PACK_AB R92, R93, R92 ;  /* 0x0000005c5d5c723e */ /* 0x000fe200000000ff */
[----:B------:R-:W-:Y:S01]  /*16d00*/  STS [R3], R96 ;  /* 0x0000006003007388 */ /* 0x000fe20000000800 */
[----:B------:R-:W-:Y:S01]  /*16d10*/  F2FP.F16.F32.PACK_AB R94, R95, R94 ;  /* 0x0000005e5f5e723e */ /* 0x000fe200000000ff */
[----:B------:R-:W2:Y:S01]  /*16d20*/  @P0 MUFU.LG2 R7, R7 ;  /* 0x0000000700070308 */ /* 0x000ea20000000c00 */
[----:B------:R-:W-:Y:S01]  /*16d30*/  F2FP.F16.F32.PACK_AB R88, R89, R88 ;  /* 0x000000585958723e */ /* 0x000fe200000000ff */
[----:B------:R3:W-:Y:S01]  /*16d40*/  STS [R3+0x400], R98 ;  /* 0x0004006203007388 */ /* 0x0007e20000000800 */
[----:B------:R-:W-:Y:S01]  /*16d50*/  F2FP.F16.F32.PACK_AB R90, R91, R90 ;  /* 0x0000005a5b5a723e */ /* 0x000fe200000000ff */
[----:B------:R-:W5:Y:S01]  /*16d60*/  @P1 LDC.64 R10, c[0x0][0x408] ;  /* 0x00010200ff0a1b82 */ /* 0x000f620000000a00 */
[----:B------:R-:W-:Y:S01]  /*16d70*/  F2FP.F16.F32.PACK_AB R84, R85, R84 ;  /* 0x000000545554723e */ /* 0x000fe200000000ff */
        /* <DEDUP_REMOVED lines=9> */
[----:B------:R4:W-:Y:S01]  /*16e10*/  STS [R15+0x400], R90 ;  /* 0x0004005a0f007388 */ /* 0x0009e20000000800 */
[----:B------:R-:W-:Y:S01]  /*16e20*/  F2FP.F16.F32.PACK_AB R74, R75, R74 ;  /* 0x0000004a4b4a723e */ /* 0x000fe200000000ff */
[----:B-1----:R-:W-:-:S04]  /*16e30*/  @!P1 IMAD.WIDE.U32 R22, R157, R8, RZ ;  /* 0x000000089d169225 */ /* 0x002fc800078e00ff */
[----:B--2---:R-:W-:Y:S01]  /*16e40*/  @P0 FMUL.FTZ R7, R7, 0.69314718246459960938 ;  /* 0x3f31721807070820 */ /* 0x004fe20000410000 */
[----:B------:R-:W-:Y:S01]  /*16e50*/  STS [R19], R84 ;  /* 0x0000005413007388 */ /* 0x000fe20000000800 */
[----:B------:R-:W-:Y:S01]  /*16e60*/  F2FP.F16.F32.PACK_AB R68, R69, R68 ;  /* 0x000000444544723e */ /* 0x000fe200000000ff */
[----:B------:R-:W-:Y:S01]  /*16e70*/  @!P1 IMAD R9, R157, R9, R23 ;  /* 0x000000099d099224 */ /* 0x000fe200078e0217 */
[----:B------:R-:W-:Y:S01]  /*16e80*/  MOV R8, 0x7f800000 ;  /* 0x7f80000000087802 */ /* 0x000fe20000000f00 */
[----:B------:R1:W-:Y:S01]  /*16e90*/  STS [R19+0x400], R86 ;  /* 0x0004005613007388 */ /* 0x0003e20000000800 */
[----:B---3--:R-:W2:Y:S03]  /*16ea0*/  @P0 LDC R3, c[0x0][0x458] ;  /* 0x00011600ff030b82 */ /* 0x008ea60000000800 */
[----:B------:R-:W-:Y:S04]  /*16eb0*/  STS [R13], R80 ;  /* 0x000000500d007388 */ /* 0x000fe80000000800 */
[----:B------:R5:W-:Y:S01]  /*16ec0*/  STS [R13+0x400], R82 ;  /* 0x000400520d007388 */ /* 0x000be20000000800 */
[----:B----4-:R-:W-:-:S05]  /*16ed0*/  IADD3 R17, PT, PT, R12, R13, RZ ;  /* 0x0000000d0c117210 */ /* 0x010fca0007ffe0ff */
[----:B------:R3:W-:Y:S01]  /*16ee0*/  STS [R17], R76 ;  /* 0x0000004c11007388 */ /* 0x0007e20000000800 */
[----:B------:R-:W4:Y:S03]  /*16ef0*/  @P2 LDC R15, c[0x0][0x458] ;  /* 0x00011600ff0f2b82 */ /* 0x000f260000000800 */
[----:B------:R3:W-:Y:S04]  /*16f00*/  STS [R17+0x400], R78 ;  /* 0x0004004e11007388 */ /* 0x0007e80000000800 */
[----:B------:R3:W-:Y:S01]  /*16f10*/  STS [R21], R72 ;  /* 0x0000004815007388 */ /* 0x0007e20000000800 */
[----:B-1----:R-:W1:Y:S01]  /*16f20*/  @P3 LDC R19, c[0x0][0x454] ;  /* 0x00011500ff133b82 */ /* 0x002e620000000800 */
[----:B--2---:R-:W-:-:S02]  /*16f30*/  @P0 FFMA.FTZ R8, R2, R3, R7 ;  /* 0x0000000302080223 */ /* 0x004fc40000010007 */
[----:B------:R3:W-:Y:S01]  /*16f40*/  STS [R21+0x400], R74 ;  /* 0x0004004a15007388 */ /* 0x0007e20000000800 */
[----:B------:R-:W-:Y:S01]  /*16f50*/  IMAD.IADD R3, R159, 0x1, -R156 ;  /* 0x000000019f037824 */ /* 0x000fe200078e0a9c */
[----:B------:R-:W-:Y:S01]  /*16f60*/  SHF.R.U32.HI R2, RZ, 0x3, R5 ;  /* 0x00000003ff027819 */ /* 0x000fe20000011605 */
[----:B------:R-:W-:Y:S01]  /*16f70*/  @!P3 IMAD R7, R157, R18, R16 ;  /* 0x000000129d07b224 */ /* 0x000fe200078e0210 */
[----:B------:R3:W-:Y:S01]  /*16f80*/  STS [R25], R68 ;  /* 0x0000004419007388 */ /* 0x0007e20000000800 */
[----:B------:R-:W-:Y:S01]  /*16f90*/  SHF.L.U32 R5, R5, 0x3, RZ ;  /* 0x0000000305057819 */ /* 0x000fe200000006ff */
[C---:B-----5:R-:W-:Y:S01]  /*16fa0*/  @P1 IMAD.WIDE.U32 R12, R154.reuse, R10, RZ ;  /* 0x0000000a9a0c1225 */ /* 0x060fe200078e00ff */
[----:B------:R-:W-:Y:S01]  /*16fb0*/  MOV R10, 0x7f800000 ;  /* 0x7f800000000a7802 */ /* 0x000fe20000000f00 */
[----:B------:R3:W-:Y:S01]  /*16fc0*/  STS [R25+0x400], R70 ;  /* 0x0004004619007388 */ /* 0x0007e20000000800 */
[----:B------:R-:W-:Y:S01]  /*16fd0*/  BAR.SYNC.DEFER_BLOCKING 0x0 ;  /* 0x0000000000007b1d */ /* 0x000fe20000010000 */
[----:B------:R-:W-:-:S02]  /*16fe0*/  @P1 IMAD R9, R154, R11, R13 ;  /* 0x0000000b9a091224 */ /* 0x000fc400078e020d */
[----:B------:R-:W-:Y:S01]  /*16ff0*/  @P2 FMUL.FTZ R11, R6, 0.69314718246459960938 ;  /* 0x3f317218060b2820 */ /* 0x000fe20000410000 */
[-C--:B------:R-:W-:Y:S01]  /*17000*/  @!P4 IMAD R154, R157, R14.reuse, RZ ;  /* 0x0000000e9d9ac224 */ /* 0x080fe200078e02ff */
[----:B------:R-:W-:Y:S01]  /*17010*/  ISETP.GE.AND P0, PT, R2, R3, PT ;  /* 0x000000030200720c */ /* 0x000fe20003f06270 */
[----:B------:R-:W-:Y:S02]  /*17020*/  @!P3 IMAD R7, R7, R14, RZ ;  /* 0x0000000e0707b224 */ /* 0x000fe400078e02ff */
[----:B----4-:R-:W-:Y:S01]  /*17030*/  @P2 FFMA.FTZ R10, R0, R15, R11 ;  /* 0x0000000f000a2223 */ /* 0x010fe2000001000b */
[----:B------:R-:W-:Y:S02]  /*17040*/  @!P1 MOV R0, R22 ;  /* 0x0000001600009202 */ /* 0x000fe40000000f00 */
[----:B------:R-:W-:Y:S01]  /*17050*/  LOP3.LUT R14, R5, 0x38, RZ, 0xc0, !PT ;  /* 0x00000038050e7812 */ /* 0x000fe200078ec0ff */
[----:B-1----:R-:W-:Y:S01]  /*17060*/  @P3 IMAD R7, R16, R19, R154 ;  /* 0x0000001310073224 */ /* 0x002fe200078e029a */
        /* <DEDUP_REMOVED lines=13> */
.L_x_6036:
[----:B------:R-:W-:Y:S05]  /*17140*/  BSYNC.RECONVERGENT B0 ;  /* 0x0000000000007941 */ /* 0x000fea0003800200 */
.L_x_6035:
[----:B------:R-:W2:Y:S01]  /*17150*/  LDCU.64 UR4, c[0x0][0x410] ;  /* 0x00008200ff0477ac */ /* 0x000ea20008000a00 */
[----:B------:R-:W-:Y:S01]  /*17160*/  IMAD.MOV.U32 R15, RZ, RZ, RZ ;  /* 0x000000ffff0f7224 */ /* 0x000fe200078e00ff */
[----:B---3--:R-:W3:Y:S01]  /*17170*/  LDS.128 R20, [R158] ;  /* 0x000000009e147984 */ /* 0x008ee20000000c00 */
[----:B------:R-:W-:Y:S01]  /*17180*/  @P1 IMAD.MOV.U32 R0, RZ, RZ, R12 ;  /* 0x000000ffff001224 */ /* 0x000fe200078e000c */
[----:B------:R-:W4:Y:S01]  /*17190*/  @!P0 LDC.64 R4, c[0x0][0x3f0] ;  /* 0x0000fc00ff048b82 */ /* 0x000f220000000a00 */
[----:B-1----:R-:W-:Y:S01]  /*171a0*/  IMAD.WIDE.U32 R6, R156, UR8, R14 ;  /* 0x000000089c067c25 */ /* 0x002fe2000f8e000e */
[----:B------:R-:W-:Y:S01]  /*171b0*/  ISETP.GE.AND P2, PT, R166, R3, PT ;  /* 0x00000003a600720c */ /* 0x000fe20003f46270 */
[----:B------:R1:W1:Y:S01]  /*171c0*/  LDS.128 R12, [R158+0x1800] ;  /* 0x001800009e0c7984 */ /* 0x0002620000000c00 */
[----:B------:R-:W-:Y:S01]  /*171d0*/  BSSY.RECONVERGENT B0, `(.L_x_6037) ;  /* 0x000001c000007945 */ /* 0x000fe20003800200 */
[----:B------:R-:W-:Y:S01]  /*171e0*/  IMAD R156, R156, UR9, R7 ;  /* 0x000000099c9c7c24 */ /* 0x000fe2000f8e0207 */
[----:B------:R-:W-:-:S02]  /*171f0*/  IADD3 R6, P1, PT, R0, R6, RZ ;  /* 0x0000000600067210 */ /* 0x000fc40007f3e0ff */
[-C--:B------:R-:W-:Y:S02]  /*17200*/  ISETP.GE.AND P3, PT, R168, R3.reuse, PT ;  /* 0x00000003a800720c */ /* 0x080fe40003f66270 */
[----:B------:R-:W-:Y:S02]  /*17210*/  IADD3.X R7, PT, PT, R9, R156, RZ, P1, !PT ;  /* 0x0000009c09077210 */ /* 0x000fe40000ffe4ff */
[----:B------:R-:W-:Y:S01]  /*17220*/  ISETP.GE.AND P4, PT, R167, R3, PT ;  /* 0x00000003a700720c */ /* 0x000fe20003f86270 */
[----:B--2---:R-:W-:-:S04]  /*17230*/  IMAD.WIDE.U32 R6, R16, UR4, R6 ;  /* 0x0000000410067c25 */ /* 0x004fc8000f8e0006 */
[----:B------:R-:W-:Y:S01]  /*17240*/  IMAD R9, R16, UR5, R7 ;  /* 0x0000000510097c24 */ /* 0x000fe2000f8e0207 */
[----:B------:R-:W-:Y:S01]  /*17250*/  @!P0 MOV R8, R6 ;  /* 0x0000000600088202 */ /* 0x000fe20000000f00 */
[----:B------:R2:W1:Y:S04]  /*17260*/  LDS.128 R16, [R158+0x800] ;  /* 0x000800009e107984 */ /* 0x0004680000000c00 */
[----:B------:R-:W-:-:S04]  /*17270*/  @!P0 IMAD.WIDE.U32 R10, R2, UR8, R8 ;  /* 0x00000008020a8c25 */ /* 0x000fc8000f8e0008 */
[----:B------:R-:W-:Y:S01]  /*17280*/  @!P0 IMAD R0, R2, UR9, R11 ;  /* 0x0000000902008c24 */ /* 0x000fe2000f8e020b */
[----:B----4-:R-:W-:-:S04]  /*17290*/  @!P0 LEA R4, P1, R10, R4, 0x1 ;  /* 0x000000040a048211 */ /* 0x010fc800078208ff */
[----:B------:R-:W-:-:S05]  /*172a0*/  @!P0 LEA.HI.X R5, R10, R5, R0, 0x1, P1 ;  /* 0x000000050a058211 */ /* 0x000fca00008f0c00 */
[----:B---3--:R2:W-:Y:S01]  /*172b0*/  @!P0 STG.E.128 desc[UR6][R4.64], R20 ;  /* 0x0000001404008986 */ /* 0x0085e2000c101d06 */
[----:B------:R-:W-:Y:S05]  /*172c0*/  @P2 BRA `(.L_x_6038) ;  /* 0x0000000000302947 */ /* 0x000fea0003800000 */
[----:B------:R-:W3:Y:S01]  /*172d0*/  LDCU.64 UR4, c[0x0][0x3f0] ;  /* 0x00007e00ff0477ac */ /* 0x000ee20008000a00 */
[----:B------:R-:W-:Y:S01]  /*172e0*/  IADD3 R3, P0, PT, R2, 0x10, RZ ;  /* 0x0000001002037810 */ /* 0x000fe20007f1e0ff */
[----:B--2---:R-:W-:Y:S01]  /*172f0*/  IMAD.MOV.U32 R4, RZ, RZ, R6 ;  /* 0x000000ffff047224 */ /* 0x004fe200078e0006 */
        /* <DEDUP_REMOVED lines=8> */
[----:B-1----:R3:W-:Y:S02]  /*17380*/  STG.E.128 desc[UR6][R10.64], R16 ;  /* 0x000000100a007986 */ /* 0x0027e4000c101d06 */
.L_x_6038:
[----:B------:R-:W-:Y:S05]  /*17390*/  BSYNC.RECONVERGENT B0 ;  /* 0x0000000000007941 */ /* 0x000fea0003800200 */
.L_x_6037:
[----:B-12---:R-:W1:Y:S01]  /*173a0*/  LDS.128 R156, [R158+0x1000] ;  /* 0x001000009e9c7984 */ /* 0x006e620000000c00 */
        /* <DEDUP_REMOVED lines=14> */
.L_x_6040:
[----:B------:R-:W-:Y:S05]  /*17490*/  BSYNC.RECONVERGENT B0 ;  /* 0x0000000000007941 */ /* 0x000fea0003800200 */
.L_x_6039:
[----:B------:R-:W-:Y:S05]  /*174a0*/  @P4 EXIT ;  /* 0x000000000000494d */ /* 0x000fea0003800000 */
[----:B------:R-:W4:Y:S01]  /*174b0*/  LDCU.64 UR4, c[0x0][0x3f0] ;  /* 0x00007e00ff0477ac */ /* 0x000f220008000a00 */
[----:B------:R-:W-:Y:S01]  /*174c0*/  IADD3 R3, P0, PT, R2, 0x30, RZ ;  /* 0x0000003002037810 */ /* 0x000fe20007f1e0ff */
        /* <DEDUP_REMOVED lines=11> */
.L_x_6041:
        /* <DEDUP_REMOVED lines=16> */
.L_x_7189:


//--------------------- .text._ZN5flash24flash_fwd_splitkv_kernelI23Flash_fwd_kernel_traitsILi64ELi64ELi128ELi4ELb0ELb0EN7cutlass6half_tE19Flash_kernel_traitsILi64ELi64ELi128ELi4ES3_EELb1ELb0ELb1ELb0ELb0ELb0ELb0ELb1EEEvNS_16Flash_fwd_paramsE --------------------------
	.section	.text._ZN5flash24flash_fwd_splitkv_kernelI23Flash_fwd_kernel_traitsILi64ELi64ELi128ELi4ELb0ELb0EN7cutlass6half_tE19Flash_kernel_traitsILi64ELi64ELi128ELi4ES3_EELb1ELb0ELb1ELb0ELb0ELb0ELb0ELb1EEEvNS_16Flash_fwd_paramsE,"ax",@progbits
	.align	128
        .global         _ZN5flash24flash_fwd_splitkv_kernelI23Flash_fwd_kernel_traitsILi64ELi64ELi128ELi4ELb0ELb0EN7cutlass6half_tE19Flash_kernel_traitsILi64ELi64ELi128ELi4ES3_EELb1ELb0ELb1ELb0ELb0ELb0ELb0ELb1EEEvNS_16Flash_fwd_paramsE
        .type           _ZN5flash24flash_fwd_splitkv_kernelI23Flash_fwd_kernel_traitsILi64ELi64ELi128ELi4ELb0ELb0EN7cutlass6half_tE19Flash_kernel_traitsILi64ELi64ELi128ELi4ES3_EELb1ELb0ELb1ELb0ELb0ELb0ELb0ELb1EEEvNS_16Flash_fwd_paramsE,@function
        .size           _ZN5flash24flash_fwd_splitkv_kernelI23Flash_fwd_kernel_traitsILi64ELi64ELi128ELi4ELb0ELb0EN7cutlass6half_tE19Flash_kernel_traitsILi64ELi64ELi128ELi4ES3_EELb1ELb0ELb1ELb0ELb0ELb0ELb0ELb1EEEvNS_16Flash_fwd_paramsE,(.L_x_7190 - _ZN5flash24flash_fwd_splitkv_kernelI23Flash_fwd_kernel_traitsILi64ELi64ELi128ELi4ELb0ELb0EN7cutlass6half_tE19Flash_kernel_traitsILi64ELi64ELi128ELi4ES3_EELb1ELb0ELb1ELb0ELb0ELb0ELb0ELb1EEEvNS_16Flash_fwd_paramsE)
        .other          _ZN5flash24flash_fwd_splitkv_kernelI23Flash_fwd_kernel_traitsILi64ELi64ELi128ELi4ELb0ELb0EN7cutlass6half_tE19Flash_kernel_traitsILi64ELi64ELi128ELi4ES3_EELb1ELb0ELb1ELb0ELb0ELb0ELb0ELb1EEEvNS_16Flash_fwd_paramsE,@"STO_CUDA_ENTRY STV_DEFAULT"
_ZN5flash24flash_fwd_splitkv_kernelI23Flash_fwd_kernel_traitsILi64ELi64ELi128ELi4ELb0ELb0EN7cutlass6half_tE19Flash_kernel_traitsILi64ELi64ELi128ELi4ES3_EELb1ELb0ELb1ELb0ELb0ELb0ELb0ELb1EEEvNS_16Flash_fwd_paramsE:
.text._ZN5flash24flash_fwd_splitkv_kernelI23Flash_fwd_kernel_traitsILi64ELi64ELi128ELi4ELb0ELb0EN7cutlass6half_tE19Flash_kernel_traitsILi64ELi64ELi128ELi4ES3_EELb1ELb0ELb1ELb0ELb0ELb0ELb0ELb1EEEvNS_16Flash_fwd_paramsE:
        /* <DEDUP_REMOVED lines=51> */
.L_x_6042:
        /* <DEDUP_REMOVED lines=37> */
[C---:B------:R-:W-:Y:S01]  /*0580*/  IADD3 R14, PT, PT, R0.reuse, 0x20, RZ ;  /* 0x00000020000e7810 */ /* 0x040fe20007ffe0ff */
[----:B------:R-:W-:Y:S01]  /*0590*/  VIADD R16, R0, 0x10 ;  /* 0x0000001000107836 */ /* 0x000fe20000000000 */
[----:B------:R-:W-:Y:S02]  /*05a0*/  BSSY.RECONVERGENT B0, `(.L_x_6044) ;  /* 0x000002c000007945 */ /* 0x000fe40003800200 */
[----:B------:R-:W4:Y:S01]  /*05b0*/  @!P1 LDC.64 R4, c[0x0][0x400] ;  /* 0x00010000ff049b82 */ /* 0x000f220000000a00 */
[----:B--2---:R-:W-:Y:S01]  /*05c0*/  ISETP.GE.AND P2, PT, R6, UR4, PT ;  /* 0x0000000406007c0c */ /* 0x004fe2000bf46270 */
[----:B------:R-:W2:Y:S03]  /*05d0*/  LDCU.64 UR4, c[0x0][0x410] ;  /* 0x00008200ff0477ac */ /* 0x000ea60008000a00 */
[-C--:B------:R-:W-:Y:S01]  /*05e0*/  ISETP.GE.OR P0, PT, R0, R165.reuse, P2 ;  /* 0x000000a50000720c */ /* 0x080fe20001706670 */
[----:B-1----:R-:W-:Y:S01]  /*05f0*/  @P1 IMAD.WIDE.U32 R12, R160, R2, RZ ;  /* 0x00000002a00c1225 */ /* 0x002fe200078e00ff */
[----:B------:R-:W-:-:S02]  /*0600*/  ISETP.GE.OR P3, PT, R16, R165, P2 ;  /* 0x000000a51000720c */ /* 0x000fc40001766670 */
[----:B------:R-:W-:Y:S01]  /*0610*/  ISETP.GE.OR P4, PT, R14, R165, P2 ;  /* 0x000000a50e00720c */ /* 0x000fe20001786670 */
[C---:B---3--:R-:W-:Y:S02]  /*0620*/  IMAD R127, R163.reuse, UR8, R126 ;  /* 0x00000008a37f7c24 */ /* 0x048fe4000f8e027e */
        /* <DEDUP_REMOVED lines=10> */
[----:B------:R-:W-:-:S02]  /*06d0*/  ISETP.GE.OR P2, PT, R12, R165, P2 ;  /* 0x000000a50c00720c */ /* 0x000fc40001746670 */
        /* <DEDUP_REMOVED lines=24> */
.L_x_6045:
[----:B------:R-:W-:Y:S05]  /*0860*/  BSYNC.RECONVERGENT B0 ;  /* 0x0000000000007941 */ /* 0x000fea0003800200 */
.L_x_6044:
        /* <DEDUP_REMOVED lines=14> */
.L_x_6047:
[----:B------:R-:W-:Y:S05]  /*0950*/  BSYNC.RECONVERGENT B0 ;  /* 0x0000000000007941 */ /* 0x000fea0003800200 */
.L_x_6046:
        /* <DEDUP_REMOVED lines=13> */
.L_x_6049:
[----:B------:R-:W-:Y:S05]  /*0a30*/  BSYNC.RECONVERGENT B0 ;  /* 0x0000000000007941 */ /* 0x000fea0003800200 */
.L_x_6048:
        /* <DEDUP_REMOVED lines=20> */
.L_x_6043:
        /* <DEDUP_REMOVED lines=11> */
.L_x_6050:
[----:B------:R-:W-:Y:S05]  /*0c30*/  BRA.U !UP0, `(.L_x_6051) ;  /* 0x00000005089c7547 */ /* 0x000fea000b800000 */
[----:B------:R-:W1:Y:S01]  /*0c40*/  LDC R5, c[0x0][0x4f0] ;  /* 0x00013c00ff057b82 */ /* 0x000e620000000800 */
[----:B-----5:R-:W-:Y:S01]  /*0c50*/  LEA R4, R61, 0xffffff80, 0x7 ;  /* 0xffffff803d047811 */ /* 0x020fe200078e38ff */
[----:B------:R-:W2:Y:S01]  /*0c60*/  LDCU.64 UR4, c[0x0][0x4e8] ;  /* 0x00009d00ff0477ac */ /* 0x000ea20008000a00 */
[----:B------:R-:W3:Y:S05]  /*0c70*/  LDCU.64 UR8, c[0x0][0x3a0] ;  /* 0x00007400ff0877ac */ /* 0x000eea0008000a00 */
        /* <DEDUP_REMOVED lines=13> */
[----:B--2---:R-:W-:-:S04]  /*0d50*/  IMAD.WIDE.U32 R8, R163, UR4, RZ ;  /* 0x00000004a3087c25 */ /* 0x004fc8000f8e00ff */
        /* <DEDUP_REMOVED lines=14> */
[----:B------:R-:W-:-:S05]  /*0e40*/  IMAD.MOV.U32 R3, RZ, RZ, R6 ;  /* 0x000000ffff037224 */ /* 0x000fca00078e0006 */
[----:B------:R-:W-:Y:S02]  /*0e50*/  @!P2 IADD3 R3, PT, PT, -R3, RZ, RZ ;  /* 0x000000ff0303a210 */ /* 0x000fe40007ffe1ff */
[----:B------:R-:W-:-:S05]  /*0e60*/  @!P3 LOP3.LUT R3, RZ, R5, RZ, 0x33, !PT ;  /* 0x00000005ff03b212 */ /* 0x000fca00078e33ff */
[----:B------:R-:W-:-:S05]  /*0e70*/  IMAD.WIDE R14, R3, 0x4, R170 ;  /* 0x00000004030e7825 */ /* 0x000fca00078e02aa */
[----:B------:R-:W2:Y:S01]  /*0e80*/  LDG.E R8, desc[UR6][R14.64] ;  /* 0x000000060e087981 */ /* 0x000ea2000c1e1900 */
[----:B----4-:R-:W-:Y:S01]  /*0e90*/  IABS R2, R7 ;  /* 0x0000000700027213 */ /* 0x010fe20000000000 */
[----:B------:R-:W-:Y:S01]  /*0ea0*/  IMAD.MOV R3, RZ, RZ, -R3 ;  /* 0x000000ffff037224 */ /* 0x000fe200078e0a03 */
[----:B------:R-:W-:Y:S01]  /*0eb0*/  ISETP.NE.AND P2, PT, R7, RZ, PT ;  /* 0x000000ff0700720c */ /* 0x000fe20003f45270 */
[----:B---3--:R-:W-:Y:S01]  /*0ec0*/  IMAD.U32 R72, RZ, RZ, UR14 ;  /* 0x0000000eff487e24 */ /* 0x008fe2000f8e00ff */
[----:B------:R-:W3:Y:S01]  /*0ed0*/  I2F.RP R9, R2 ;  /* 0x0000000200097306 */ /* 0x000ee20000209400 */
[----:B------:R-:W-:Y:S01]  /*0ee0*/  IMAD R4, R5, R3, R4 ;  /* 0x0000000305047224 */ /* 0x000fe200078e0204 */
[----:B------:R-:W-:-:S04]  /*0ef0*/  MOV R73, UR15 ;  /* 0x0000000f00497c02 */ /* 0x000fc80008000f00 */
[----:B------:R-:W-:Y:S02]  /*0f00*/  SHF.R.S32.HI R5, RZ, 0x1f, R4 ;  /* 0x0000001fff057819 */ /* 0x000fe40000011404 */
        /* <DEDUP_REMOVED lines=12> */
[----:B------:R-:W-:-:S03]  /*0fd0*/  IMAD R6, R5, R72, RZ ;  /* 0x0000004805067224 */ /* 0x000fc600078e02ff */
[----:B------:R-:W-:Y:S01]  /*0fe0*/  ISETP.GT.U32.AND P0, PT, R2, R13, PT ;  /* 0x0000000d0200720c */ /* 0x000fe20003f04070 */
[----:B------:R-:W-:-:S12]  /*0ff0*/  IMAD R6, R4, R73, R6 ;  /* 0x0000004904067224 */ /* 0x000fd800078e0206 */
        /* <DEDUP_REMOVED lines=21> */
[----:B------:R-:W-:-:S03]  /*1150*/  MOV R8, R0 ;  /* 0x0000000000087202 */ /* 0x000fc60000000f00 */
[----:B------:R-:W-:Y:S01]  /*1160*/  IMAD.IADD R15, R15, 0x1, R6 ;  /* 0x000000010f0f7824 */ /* 0x000fe200078e0206 */
[----:B------:R-:W-:-:S04]  /*1170*/  @!P4 IADD3 R8, PT, PT, -R8, RZ, RZ ;  /* 0x000000ff0808c210 */ /* 0x000fc80007ffe1ff */
[----:B------:R-:W-:Y:S01]  /*1180*/  SEL R8, R7, R8, !P2 ;  /* 0x0000000807087207 */ /* 0x000fe20005000000 */
[----:B--2---:R-:W-:Y:S01]  /*1190*/  IMAD.U32 R2, RZ, RZ, UR4 ;  /* 0x00000004ff027e24 */ /* 0x004fe2000f8e00ff */
[----:B------:R-:W-:-:S03]  /*11a0*/  MOV R3, UR5 ;  /* 0x0000000500037c02 */ /* 0x000fc60008000f00 */
        /* <DEDUP_REMOVED lines=16> */
.L_x_6051:
        /* <DEDUP_REMOVED lines=15> */
.L_x_6053:
[----:B------:R-:W2:Y:S01]  /*13a0*/  LDC.64 R72, c[0x0][0x3b8] ;  /* 0x0000ee00ff487b82 */ /* 0x000ea20000000a00 */
[----:B-1----:R-:W-:-:S05]  /*13b0*/  IADD3 R2, PT, PT, R0, R5, RZ ;  /* 0x0000000500027210 */ /* 0x002fca0007ffe0ff */
[C---:B--2---:R-:W-:Y:S02]  /*13c0*/  IMAD R13, R2.reuse, R73, RZ ;  /* 0x00000049020d7224 */ /* 0x044fe400078e02ff */
[----:B------:R-:W-:-:S05]  /*13d0*/  IMAD.WIDE.U32 R2, R2, R72, RZ ;  /* 0x0000004802027225 */ /* 0x000fca00078e00ff */
[----:B------:R-:W-:Y:S02]  /*13e0*/  IADD3 R13, PT, PT, R3, R13, RZ ;  /* 0x0000000d030d7210 */ /* 0x000fe40007ffe0ff */
[----:B------:R-:W-:Y:S02]  /*13f0*/  MOV R12, R2 ;  /* 0x00000002000c7202 */ /* 0x000fe40000000f00 */
.L_x_6054:
        /* <DEDUP_REMOVED lines=14> */
.L_x_6055:
[----:B------:R-:W1:Y:S01]  /*14e0*/  LDC.64 R2, c[0x0][0x3c0] ;  /* 0x0000f000ff027b82 */ /* 0x000e620000000a00 */
[----:B------:R-:W-:-:S05]  /*14f0*/  IADD3 R0, PT, PT, R0, R5, RZ ;  /* 0x0000000500007210 */ /* 0x000fca0007ffe0ff */
[C---:B-1----:R-:W-:Y:S02]  /*1500*/  IMAD R15, R0.reuse, R3, RZ ;  /* 0x00000003000f7224 */ /* 0x042fe400078e02ff */
[----:B-----5:R-:W-:-:S05]  /*1510*/  IMAD.WIDE.U32 R4, R0, R2, RZ ;  /* 0x0000000200047225 */ /* 0x020fca00078e00ff */
[----:B------:R-:W-:Y:S02]  /*1520*/  IADD3 R15, PT, PT, R5, R15, RZ ;  /* 0x0000000f050f7210 */ /* 0x000fe40007ffe0ff */
[----:B------:R-:W-:-:S07]  /*1530*/  MOV R14, R4 ;  /* 0x00000004000e7202 */ /* 0x000fce0000000f00 */
.L_x_6056:
        /* <DEDUP_REMOVED lines=13> */
[----:B------:R-:W1:Y:S02]  /*1610*/  LDC.64 R8, c[0x0][0x3d8] ;  /* 0x0000f600ff087b82 */ /* 0x000e640000000a00 */
[----:B------:R-:W-:-:S04]  /*1620*/  IMAD.MOV.U32 R6, RZ, RZ, R0 ;  /* 0x000000ffff067224 */ /* 0x000fc800078e0000 */
[----:B------:R-:W-:-:S05]  /*1630*/  IMAD.HI.U32 R0, R5, R6, RZ ;  /* 0x0000000605007227 */ /* 0x000fca00078e00ff */
[----:B------:R-:W-:-:S05]  /*1640*/  IADD3 R5, PT, PT, -R0, RZ, RZ ;  /* 0x000000ff00057210 */ /* 0x000fca0007ffe1ff */
[----:B------:R-:W-:Y:S01]  /*1650*/  IMAD R5, R4, R5, R6 ;  /* 0x0000000504057224 */ /* 0x000fe200078e0206 */
[----:B------:R-:W-:-:S04]  /*1660*/  LEA R6, R61, 0xffffff80, 0x7 ;  /* 0xffffff803d067811 */ /* 0x000fc800078e38ff */
[----:B------:R-:W-:Y:S01]  /*1670*/  ISETP.GT.U32.AND P0, PT, R4, R5, PT ;  /* 0x000000050400720c */ /* 0x000fe20003f04070 */
[----:B------:R-:W-:-:S04]  /*1680*/  IMAD.WIDE.U32 R16, R6, R72, R12 ;  /* 0x0000004806107225 */ /* 0x000fc800078e000c */
[----:B------:R-:W-:-:S04]  /*1690*/  IMAD.WIDE.U32 R14, R6, R2, R14 ;  /* 0x00000002060e7225 */ /* 0x000fc800078e000e */
[C---:B------:R-:W-:Y:S02]  /*16a0*/  IMAD R15, R6.reuse, R3, R15 ;  /* 0x00000003060f7224 */ /* 0x040fe400078e020f */
[----:B------:R-:W-:Y:S02]  /*16b0*/  IMAD R17, R6, R73, R17 ;  /* 0x0000004906117224 */ /* 0x000fe400078e0211 */
        /* <DEDUP_REMOVED lines=21> */
.L_x_6052:
        /* <DEDUP_REMOVED lines=8> */
[----:B------:R-:W-:Y:S01]  /*1890*/  LOP3.LUT R10, R68, 0x38, RZ, 0xc0, !PT ;  /* 0x00000038440a7812 */ /* 0x000fe200078ec0ff */
[----:B------:R-:W2:Y:S01]  /*18a0*/  LDC R13, c[0x0][0x450] ;  /* 0x00011400ff0d7b82 */ /* 0x000ea20000000800 */
[----:B------:R-:W-:Y:S01]  /*18b0*/  SHF.R.S32.HI R78, RZ, 0x1f, R71 ;  /* 0x0000001fff4e7819 */ /* 0x000fe20000011447 */
[----:B------:R-:W3:Y:S01]  /*18c0*/  LDCU.64 UR8, c[0x0][0x388] ;  /* 0x00007100ff0877ac */ /* 0x000ee20008000a00 */
[----:B------:R-:W-:Y:S01]  /*18d0*/  SHF.L.U64.HI R69, R2, 0x4, R3 ;  /* 0x0000000402457819 */ /* 0x000fe20000010203 */
[----:B------:R-:W-:Y:S01]  /*18e0*/  IMAD.SHL.U32 R65, R161, 0x40, RZ ;  /* 0x00000040a1417824 */ /* 0x000fe200078e00ff */
[----:B------:R-:W-:Y:S01]  /*18f0*/  LEA.HI R78, R78, R71, RZ, 0x7 ;  /* 0x000000474e4e7211 */ /* 0x000fe200078f38ff */
[----:B------:R-:W-:Y:S01]  /*1900*/  IMAD.SHL.U32 R74, R72, 0x10, RZ ;  /* 0x00000010484a7824 */ /* 0x000fe200078e00ff */
[----:B------:R-:W-:Y:S01]  /*1910*/  MOV R129, RZ ;  /* 0x000000ff00817202 */ /* 0x000fe20000000f00 */
[----:B------:R-:W4:Y:S01]  /*1920*/  @!P0 LDC.64 R4, c[0x0][0x398] ;  /* 0x0000e600ff048b82 */ /* 0x000f220000000a00 */
[----:B------:R-:W-:-:S02]  /*1930*/  SHF.R.S32.HI R78, RZ, 0x7, R78 ;  /* 0x00000007ff4e7819 */ /* 0x000fc4000001144e */
[----:B------:R-:W-:Y:S02]  /*1940*/  SHF.R.U32.HI R125, RZ, 0x1, R161 ;  /* 0x00000001ff7d7819 */ /* 0x000fe400000116a1 */
[----:B------:R-:W-:Y:S02]  /*1950*/  SHF.L.U32 R62, R61, 0x7, RZ ;  /* 0x000000073d3e7819 */ /* 0x000fe400000006ff */
[----:B------:R-:W-:Y:S01]  /*1960*/  SHF.L.U32 R70, R2, 0x4, RZ ;  /* 0x0000000402467819 */ /* 0x000fe200000006ff */
[----:B-1----:R-:W-:-:S04]  /*1970*/  @P0 IMAD.WIDE.U32 R16, R160, R130, RZ ;  /* 0x00000082a0100225 */ /* 0x002fc800078e00ff */
[----:B------:R-:W-:Y:S01]  /*1980*/  VIADD R67, R62, 0xffffff80 ;  /* 0xffffff803e437836 */ /* 0x000fe20000000000 */
[----:B--2---:R-:W-:-:S04]  /*1990*/  LEA.HI R13, R13, R13, RZ, 0x1 ;  /* 0x0000000d0d0d7211 */ /* 0x004fc800078f08ff */
[----:B------:R-:W-:Y:S01]  /*19a0*/  SHF.R.S32.HI R13, RZ, 0x1, R13 ;  /* 0x00000001ff0d7819 */ /* 0x000fe2000001140d */
[----:B----4-:R-:W-:-:S04]  /*19b0*/  @!P0 IMAD.WIDE.U32 R18, R163, R4, RZ ;  /* 0x00000004a3128225 */ /* 0x010fc800078e00ff */
[----:B------:R-:W-:Y:S02]  /*19c0*/  @!P0 IMAD R5, R163, R5, R19 ;  /* 0x00000005a3058224 */ /* 0x000fe400078e0213 */
[----:B------:R-:W-:Y:S01]  /*19d0*/  @!P0 IMAD.MOV.U32 R4, RZ, RZ, R18 ;  /* 0x000000ffff048224 */ /* 0x000fe200078e0012 */
[----:B------:R-:W-:Y:S01]  /*19e0*/  @P0 MOV R4, R16 ;  /* 0x0000001000040202 */ /* 0x000fe20000000f00 */
[----:B------:R-:W-:Y:S01]  /*19f0*/  @P0 IMAD R5, R160, R131, R17 ;  /* 0x00000083a0050224 */ /* 0x000fe200078e0211 */
[C---:B------:R-:W-:Y:S01]  /*1a00*/  IADD3 R16, P0, PT, R10.reuse, R14, RZ ;  /* 0x0000000e0a107210 */ /* 0x040fe20007f1e0ff */
[----:B------:R-:W-:Y:S01]  /*1a10*/  IMAD.WIDE.U32 R14, R11, 0x40, R128 ;  /* 0x000000400b0e7825 */ /* 0x000fe200078e0080 */
[C---:B------:R-:W-:Y:S02]  /*1a20*/  IADD3 R18, P1, PT, R10.reuse, R12, RZ ;  /* 0x0000000c0a127210 */ /* 0x040fe40007f3e0ff */
[----:B------:R-:W-:Y:S01]  /*1a30*/  IADD3 R4, P3, PT, R10, R4, RZ ;  /* 0x000000040a047210 */ /* 0x000fe20007f7e0ff */
[----:B------:R-:W-:-:S02]  /*1a40*/  IMAD.X R17, RZ, RZ, R9, P0 ;  /* 0x000000ffff117224 */ /* 0x000fc400000e0609 */
[----:B------:R-:W-:Y:S02]  /*1a50*/  IMAD.X R19, RZ, RZ, R8, P1 ;  /* 0x000000ffff137224 */ /* 0x000fe400008e0608 */
[----:B------:R-:W-:-:S04]  /*1a60*/  IMAD.WIDE.U32 R16, R128, R2, R16 ;  /* 0x0000000280107225 */ /* 0x000fc800078e0010 */
[----:B------:R-:W-:Y:S02]  /*1a70*/  IMAD R81, R128, R3, R17 ;  /* 0x0000000380517224 */ /* 0x000fe400078e0211 */
[C---:B------:R-:W-:Y:S02]  /*1a80*/  IMAD.SHL.U32 R80, R16.reuse, 0x2, RZ ;  /* 0x0000000210507824 */ /* 0x040fe400078e00ff */
[----:B------:R-:W-:Y:S01]  /*1a90*/  IMAD.SHL.U32 R3, R161, 0x4, RZ ;  /* 0x00000004a1037824 */ /* 0x000fe200078e00ff */
[----:B------:R-:W-:Y:S01]  /*1aa0*/  SHF.L.U64.HI R81, R16, 0x1, R81 ;  /* 0x0000000110517819 */ /* 0x000fe20000010251 */
[----:B------:R-:W-:Y:S01]  /*1ab0*/  IMAD.WIDE.U32 R18, R128, R72, R18 ;  /* 0x0000004880127225 */ /* 0x000fe200078e0012 */
[----:B------:R-:W-:Y:S02]  /*1ac0*/  IADD3 R80, P0, PT, R80, UR4, RZ ;  /* 0x0000000450507c10 */ /* 0x000fe4000ff1e0ff */
[----:B------:R-:W-:Y:S01]  /*1ad0*/  LOP3.LUT R3, R3, 0x1c, RZ, 0xc0, !PT ;  /* 0x0000001c03037812 */ /* 0x000fe200078ec0ff */
[----:B------:R-:W-:Y:S01]  /*1ae0*/  IMAD.X R5, RZ, RZ, R5, P3 ;  /* 0x000000ffff057224 */ /* 0x000fe200018e0605 */
[----:B------:R-:W-:Y:S01]  /*1af0*/  IADD3.X R81, PT, PT, R81, UR5, RZ, P0, !PT ;  /* 0x0000000551517c10 */ /* 0x000fe200087fe4ff */
[----:B------:R-:W-:Y:S01]  /*1b00*/  IMAD R83, R128, R73, R19 ;  /* 0x0000004980537224 */ /* 0x000fe200078e0213 */
[----:B------:R-:W-:Y:S01]  /*1b10*/  ISETP.GE.AND P0, PT, R78, R61, PT ;  /* 0x0000003d4e00720c */ /* 0x000fe20003f06270 */
[----:B------:R-:W-:Y:S01]  /*1b20*/  IMAD.SHL.U32 R82, R18, 0x2, RZ ;  /* 0x0000000212527824 */ /* 0x000fe200078e00ff */
[----:B------:R-:W-:Y:S01]  /*1b30*/  SHF.L.U64.HI R73, R72, 0x4, R73 ;  /* 0x0000000448497819 */ /* 0x000fe20000010249 */
[----:B------:R-:W-:Y:S01]  /*1b40*/  IMAD.WIDE.U32 R8, R126, UR10, R4 ;  /* 0x0000000a7e087c25 */ /* 0x000fe2000f8e0004 */
[----:B------:R-:W-:-:S02]  /*1b50*/  SHF.L.U64.HI R83, R18, 0x1, R83 ;  /* 0x0000000112537819 */ /* 0x000fc40000010253 */
[----:B---3--:R-:W-:Y:S01]  /*1b60*/  IADD3 R82, P1, PT, R82, UR8, RZ ;  /* 0x0000000852527c10 */ /* 0x008fe2000ff3e0ff */
[-C--:B------:R-:W-:Y:S01]  /*1b70*/  IMAD R4, R15, R130.reuse, RZ ;  /* 0x000000820f047224 */ /* 0x080fe200078e02ff */
[----:B------:R-:W-:Y:S01]  /*1b80*/  LOP3.LUT R72, R65, 0x1c0, RZ, 0xc0, !PT ;  /* 0x000001c041487812 */ /* 0x000fe200078ec0ff */
[----:B------:R-:W-:Y:S01]  /*1b90*/  IMAD R118, R128, R13, R3 ;  /* 0x0000000d80767224 */ /* 0x000fe200078e0203 */
[----:B------:R-:W-:Y:S01]  /*1ba0*/  IADD3.X R83, PT, PT, R83, UR9, RZ, P1, !PT ;  /* 0x0000000953537c10 */ /* 0x000fe20008ffe4ff */
[----:B------:R-:W-:Y:S01]  /*1bb0*/  IMAD R9, R126, UR11, R9 ;  /* 0x0000000b7e097c24 */ /* 0x000fe2000f8e0209 */
[----:B------:R-:W-:Y:S01]  /*1bc0*/  LOP3.LUT R5, R72, 0x8, R125, 0xf8, !PT ;  /* 0x0000000848057812 */ /* 0x000fe200078ef87d */
[C---:B------:R-:W-:Y:S01]  /*1bd0*/  IMAD R79, R14.reuse, R131, R4 ;  /* 0x000000830e4f7224 */ /* 0x040fe200078e0204 */
[----:B------:R-:W-:Y:S01]  /*1be0*/  LOP3.LUT R65, R65, 0x200, RZ, 0xc0, !PT ;  /* 0x0000020041417812 */ /* 0x000fe200078ec0ff */
[----:B------:R-:W-:Y:S01]  /*1bf0*/  IMAD.IADD R116, R3, 0x1, R118 ;  /* 0x0000000103747824 */ /* 0x000fe200078e0276 */
[----:B------:R-:W-:Y:S01]  /*1c00*/  LOP3.LUT R64, R5, 0x38, R68, 0x78, !PT ;  /* 0x0000003805407812 */ /* 0x000fe200078e7844 */
[----:B------:R-:W-:Y:S01]  /*1c10*/  IMAD.WIDE.U32 R130, R14, R130, R8 ;  /* 0x000000820e827225 */ /* 0x000fe200078e0008 */
[----:B------:R-:W-:-:S02]  /*1c20*/  SHF.R.S32.HI R104, RZ, 0x1f, R118 ;  /* 0x0000001fff687819 */ /* 0x000fc40000011476 */
[----:B------:R-:W-:Y:S01]  /*1c30*/  SHF.R.S32.HI R103, RZ, 0x1f, R116 ;  /* 0x0000001fff677819 */ /* 0x000fe20000011474 */
[----:B------:R-:W-:Y:S01]  /*1c40*/  IMAD.MOV.U32 R168, RZ, RZ, R80 ;  /* 0x000000ffffa87224 */ /* 0x000fe200078e0050 */
[----:B------:R-:W-:Y:S01]  /*1c50*/  MOV R166, R82 ;  /* 0x0000005200a67202 */ /* 0x000fe20000000f00 */
[----:B------:R-:W-:Y:S01]  /*1c60*/  IMAD.MOV.U32 R164, RZ, RZ, R83 ;  /* 0x000000ffffa47224 */ /* 0x000fe200078e0053 */
[----:B------:R-:W-:Y:S01]  /*1c70*/  MOV R169, R81 ;  /* 0x0000005100a97202 */ /* 0x000fe20000000f00 */
[----:B------:R-:W-:Y:S01]  /*1c80*/  IMAD.IADD R79, R131, 0x1, R79 ;  /* 0x00000001834f7824 */ /* 0x000fe200078e024f */
        /* <DEDUP_REMOVED lines=8> */
[----:B------:R-:W-:Y:S01]  /*1d10*/  SHF.L.U32 R109, R13, 0x5, RZ ;  /* 0x000000050d6d7819 */ /* 0x000fe200000006ff */
[----:B------:R-:W4:Y:S01]  /*1d20*/  LDC.64 R2, c[0x0][0x4a8] ;  /* 0x00012a00ff027b82 */ /* 0x000f220000000a00 */
[----:B------:R-:W2:Y:S01]  /*1d30*/  LDCU.128 UR8, c[0x0][0x490] ;  /* 0x00009200ff0877ac */ /* 0x000ea20008000c00 */
[----:B------:R-:W-:Y:S01]  /*1d40*/  SEL R0, R7, R0, !P2 ;  /* 0x0000000007007207 */ /* 0x000fe20005000000 */
[C---:B------:R-:W-:Y:S01]  /*1d50*/  IMAD.SHL.U32 R123, R13.reuse, 0x10, RZ ;  /* 0x000000100d7b7824 */ /* 0x040fe200078e00ff */
[----:B------:R-:W-:Y:S01]  /*1d60*/  VIMNMX R78, PT, PT, RZ, R78, !PT ;  /* 0x0000004eff4e7248 */ /* 0x000fe20007fe0100 */
[----:B------:R-:W3:Y:S01]  /*1d70*/  LDCU.64 UR4, c[0x0][0x488] ;  /* 0x00009100ff0477ac */ /* 0x000ee20008000a00 */
[C---:B------:R-:W-:Y:S01]  /*1d80*/  IMAD R114, R13.reuse, 0x30, RZ ;  /* 0x000000300d727824 */ /* 0x040fe200078e02ff */
[C---:B------:R-:W-:Y:S01]  /*1d90*/  IADD3 R76, PT, PT, R128.reuse, 0x20, RZ ;  /* 0x00000020804c7810 */ /* 0x040fe20007ffe0ff */
[C---:B------:R-:W-:Y:S01]  /*1da0*/  IMAD R113, R13.reuse, 0x50, RZ ;  /* 0x000000500d717824 */ /* 0x040fe200078e02ff */
[----:B------:R-:W3:Y:S01]  /*1db0*/  LDCU UR21, c[0x0][0x440] ;  /* 0x00008800ff1577ac */ /* 0x000ee20008000800 */
[C---:B------:R-:W-:Y:S01]  /*1dc0*/  IMAD R112, R13.reuse, 0x60, RZ ;  /* 0x000000600d707824 */ /* 0x040fe200078e02ff */
[----:B------:R-:W-:Y:S01]  /*1dd0*/  IADD3 R119, PT, PT, R128, 0x50, RZ ;  /* 0x0000005080777810 */ /* 0x000fe20007ffe0ff */
[C---:B------:R-:W-:Y:S01]  /*1de0*/  IMAD R111, R13.reuse, 0x70, RZ ;  /* 0x000000700d6f7824 */ /* 0x040fe200078e02ff */
[----:B------:R-:W3:Y:S01]  /*1df0*/  LDCU UR20, c[0x0][0x450] ;  /* 0x00008a00ff1477ac */ /* 0x000ee20008000800 */
[----:B------:R-:W-:Y:S01]  /*1e00*/  IMAD.SHL.U32 R107, R13, 0x40, RZ ;  /* 0x000000400d6b7824 */ /* 0x000fe200078e00ff */
[----:B------:R-:W-:Y:S01]  /*1e10*/  MOV R105, R61 ;  /* 0x0000003d00697202 */ /* 0x000fe20000000f00 */
[----:B-1----:R-:W-:Y:S01]  /*1e20*/  IMAD.WIDE.U32 R8, R163, R4, R10 ;  /* 0x00000004a3087225 */ /* 0x002fe200078e000a */
[----:B------:R-:W-:Y:S01]  /*1e30*/  IADD3 R4, P0, PT, -R71, R128, RZ ;  /* 0x0000008047047210 */ /* 0x000fe20007f1e1ff */
[----:B------:R-:W1:Y:S01]  /*1e40*/  LDCU.U8 UR22, c[0x0][0x533] ;  /* 0x0000a660ff1677ac */ /* 0x000e620008000000 */
[----:B------:R-:W-:Y:S01]  /*1e50*/  SHF.R.S32.HI R102, RZ, 0x1f, R123 ;  /* 0x0000001fff667819 */ /* 0x000fe2000001147b */
[C---:B------:R-:W-:Y:S01]  /*1e60*/  IMAD R9, R163.reuse, R5, R9 ;  /* 0x00000005a3097224 */ /* 0x040fe200078e0209 */
[----:B------:R-:W-:Y:S01]  /*1e70*/  SHF.R.S32.HI R5, RZ, 0x1f, R0 ;  /* 0x0000001fff057819 */ /* 0x000fe20000011400 */
[----:B--2---:R-:W-:Y:S01]  /*1e80*/  IMAD.WIDE.U32 R16, R163, UR10, R10 ;  /* 0x0000000aa3107c25 */ /* 0x004fe2000f8e000a */
[----:B------:R-:W-:Y:S01]  /*1e90*/  UMOV UR23, URZ ;  /* 0x000000ff00177c82 */ /* 0x000fe20008000000 */
[----:B----4-:R-:W-:-:S02]  /*1ea0*/  SHF.L.U32 R92, R2, 0x7, RZ ;  /* 0x00000007025c7819 */ /* 0x010fc400000006ff */
[C---:B------:R-:W-:Y:S01]  /*1eb0*/  IMAD R7, R5.reuse, UR14, RZ ;  /* 0x0000000e05077c24 */ /* 0x040fe2000f8e02ff */
[----:B------:R-:W-:Y:S01]  /*1ec0*/  SHF.L.U64.HI R94, R2, 0x4, R3 ;  /* 0x00000004025e7819 */ /* 0x000fe20000010203 */
[----:B---3--:R-:W-:Y:S01]  /*1ed0*/  IMAD R5, R5, UR16, RZ ;  /* 0x0000001005057c24 */ /* 0x008fe2000f8e02ff */
[----:B------:R-:W-:Y:S01]  /*1ee0*/  SHF.R.S32.HI R101, RZ, 0x1f, R109 ;  /* 0x0000001fff657819 */ /* 0x000fe2000001146d */
[----:B------:R-:W-:Y:S01]  /*1ef0*/  IMAD.WIDE.U32 R18, R67, UR12, R8 ;  /* 0x0000000c43127c25 */ /* 0x000fe2000f8e0008 */
[----:B------:R-:W-:Y:S02]  /*1f00*/  SHF.R.S32.HI R9, RZ, 0x1f, R71 ;  /* 0x0000001fff097819 */ /* 0x000fe40000011447 */
[----:B------:R-:W-:Y:S01]  /*1f10*/  SHF.R.S32.HI R100, RZ, 0x1f, R114 ;  /* 0x0000001fff647819 */ /* 0x000fe20000011472 */
[----:B------:R-:W-:Y:S01]  /*1f20*/  IMAD R14, R0, UR17, R5 ;  /* 0x00000011000e7c24 */ /* 0x000fe2000f8e0205 */
[----:B------:R-:W-:Y:S01]  /*1f30*/  SHF.R.S32.HI R99, RZ, 0x1f, R107 ;  /* 0x0000001fff637819 */ /* 0x000fe2000001146b */
[----:B------:R-:W-:Y:S01]  /*1f40*/  IMAD R5, R6, R13, RZ ;  /* 0x0000000d06057224 */ /* 0x000fe200078e02ff */
[----:B------:R-:W-:Y:S01]  /*1f50*/  SHF.R.S32.HI R98, RZ, 0x1f, R113 ;  /* 0x0000001fff627819 */ /* 0x000fe20000011471 */
[----:B------:R-:W-:Y:S01]  /*1f60*/  IMAD R17, R163, UR11, R17 ;  /* 0x0000000ba3117c24 */ /* 0x000fe2000f8e0211 */
[----:B------:R-:W2:Y:S01]  /*1f70*/  LDCU.64 UR10, c[0x0][0x4d0] ;  /* 0x00009a00ff0a77ac */ /* 0x000ea20008000a00 */
[C---:B------:R-:W-:Y:S01]  /*1f80*/  IMAD R19, R67.reuse, UR13, R19 ;  /* 0x0000000d43137c24 */ /* 0x040fe2000f8e0213 */
[----:B------:R-:W-:Y:S01]  /*1f90*/  SHF.R.S32.HI R87, RZ, 0x1f, R5 ;  /* 0x0000001fff577819 */ /* 0x000fe20000011405 */
[----:B------:R-:W-:Y:S01]  /*1fa0*/  IMAD.WIDE.U32 R16, R67, R2, R16 ;  /* 0x0000000243107225 */ /* 0x000fe200078e0010 */
[C---:B------:R-:W-:Y:S01]  /*1fb0*/  IADD3 R54, P1, PT, R5.reuse, R118, RZ ;  /* 0x0000007605367210 */ /* 0x040fe20007f3e0ff */
[----:B------:R-:W-:Y:S01]  /*1fc0*/  USHF.L.U32 UR17, UR12, 0x5, URZ ;  /* 0x000000050c117899 */ /* 0x000fe200080006ff */
[----:B------:R-:W-:Y:S01]  /*1fd0*/  SHF.R.S32.HI R97, RZ, 0x1f, R112 ;  /* 0x0000001fff617819 */ /* 0x000fe20000011470 */
[----:B------:R-:W-:Y:S01]  /*1fe0*/  IMAD.X R9, RZ, RZ, ~R9, P0 ;  /* 0x000000ffff097224 */ /* 0x000fe200000e0e09 */
[----:B------:R-:W-:Y:S01]  /*1ff0*/  IADD3 R86, P0, PT, R5, R116, RZ ;  /* 0x0000007405567210 */ /* 0x000fe20007f1e0ff */
[----:B------:R-:W-:Y:S01]  /*2000*/  IMAD R17, R67, R3, R17 ;  /* 0x0000000343117224 */ /* 0x000fe200078e0211 */
[----:B------:R-:W-:Y:S01]  /*2010*/  SHF.R.S32.HI R96, RZ, 0x1f, R111 ;  /* 0x0000001fff607819 */ /* 0x000fe2000001146f */
[----:B------:R-:W-:Y:S01]  /*2020*/  IMAD.WIDE.U32 R18, R0, UR16, R18 ;  /* 0x0000001000127c25 */ /* 0x000fe2000f8e0012 */
[----:B------:R-:W-:-:S02]  /*2030*/  USHF.L.U64.HI UR16, UR12, 0x5, UR13 ;  /* 0x000000050c107899 */ /* 0x000fc4000801020d */
[----:B-1----:R-:W-:Y:S01]  /*2040*/  UISETP.NE.AND UP0, UPT, UR22, URZ, UPT ;  /* 0x000000ff1600728c */ /* 0x002fe2000bf05270 */
[C---:B------:R-:W-:Y:S01]  /*2050*/  IMAD.X R5, R87.reuse, 0x1, R104, P1 ;  /* 0x0000000157057824 */ /* 0x040fe200008e0668 */
[----:B------:R-:W-:Y:S01]  /*2060*/  IADD3.X R87, PT, PT, R87, R103, RZ, P0, !PT ;  /* 0x0000006757577210 */ /* 0x000fe200007fe4ff */
[C---:B------:R-:W-:Y:S01]  /*2070*/  IMAD R7, R0.reuse, UR15, R7 ;  /* 0x0000000f00077c24 */ /* 0x040fe2000f8e0207 */
[----:B------:R-:W-:Y:S01]  /*2080*/  IADD3 R15, PT, PT, R19, R14, RZ ;  /* 0x0000000e130f7210 */ /* 0x000fe20007ffe0ff */
[----:B------:R-:W-:Y:S01]  /*2090*/  IMAD.WIDE.U32 R16, R0, UR14, R16 ;  /* 0x0000000e00107c25 */ /* 0x000fe2000f8e0010 */
[----:B------:R-:W-:Y:S01]  /*20a0*/  SHF.L.U64.HI R0, R54, 0x1, R5 ;  /* 0x0000000136007819 */ /* 0x000fe20000010205 */
[----:B------:R-:W1:Y:S01]  /*20b0*/  LDCU.64 UR14, c[0x0][0x3c0] ;  /* 0x00007800ff0e77ac */ /* 0x000e620008000a00 */
[----:B------:R-:W-:Y:S01]  /*20c0*/  SHF.L.U64.HI R87, R86, 0x1, R87 ;  /* 0x0000000156577819 */ /* 0x000fe20000010257 */
[----:B------:R-:W-:Y:S01]  /*20d0*/  IMAD.MOV.U32 R14, RZ, RZ, R18 ;  /* 0x000000ffff0e7224 */ /* 0x000fe200078e0012 */
[----:B------:R-:W-:Y:S01]  /*20e0*/  MOV R6, R16 ;  /* 0x0000001000067202 */ /* 0x000fe20000000f00 */
[----:B------:R-:W-:-:S02]  /*20f0*/  IMAD.SHL.U32 R54, R54, 0x2, RZ ;  /* 0x0000000236367824 */ /* 0x000fc400078e00ff */
[----:B------:R-:W-:Y:S02]  /*2100*/  IMAD.SHL.U32 R86, R86, 0x2, RZ ;  /* 0x0000000256567824 */ /* 0x000fe400078e00ff */
[----:B------:R-:W-:Y:S02]  /*2110*/  IMAD R85, R9, UR12, RZ ;  /* 0x0000000c09557c24 */ /* 0x000fe4000f8e02ff */
[----:B------:R-:W-:Y:S01]  /*2120*/  IMAD.IADD R7, R17, 0x1, R7 ;  /* 0x0000000111077824 */ /* 0x000fe200078e0207 */
[----:B------:R-:W-:Y:S01]  /*2130*/  IADD3 R88, P1, PT, R86, UR18, RZ ;  /* 0x0000001256587c10 */ /* 0x000fe2000ff3e0ff */
        /* <DEDUP_REMOVED lines=8> */
[C---:B------:R-:W-:Y:S01]  /*21c0*/  IMAD R9, R4.reuse, R3, R9 ;  /* 0x0000000304097224 */ /* 0x040fe200078e0209 */
[----:B------:R-:W3:Y:S01]  /*21d0*/  LDCU UR19, c[0x0][0x440] ;  /* 0x00008800ff1377ac */ /* 0x000ee20008000800 */
[----:B------:R-:W-:Y:S01]  /*21e0*/  IMAD.WIDE.U32 R4, R4, R2, R6 ;  /* 0x0000000204047225 */ /* 0x000fe200078e0006 */
[----:B------:R-:W-:-:S02]  /*21f0*/  IADD3 R85, PT, PT, R17, R85, RZ ;  /* 0x0000005511557210 */ /* 0x000fc40007ffe0ff */
[----:B--2---:R-:W-:Y:S01]  /*2200*/  IADD3 R86, P1, PT, R86, UR10, RZ ;  /* 0x0000000a56567c10 */ /* 0x004fe2000ff3e0ff */
[----:B------:R-:W-:Y:S01]  /*2210*/  IMAD.IADD R9, R5, 0x1, R9 ;  /* 0x0000000105097824 */ /* 0x000fe200078e0209 */
[----:B------:R-:W-:Y:S01]  /*2220*/  LEA.HI.X R85, R16, UR9, R85, 0x1, P2 ;  /* 0x0000000910557c11 */ /* 0x000fe200090f0c55 */
[----:B------:R-:W-:Y:S01]  /*2230*/  IMAD.SHL.U32 R95, R2, 0x10, RZ ;  /* 0x00000010025f7824 */ /* 0x000fe200078e00ff */
[----:B------:R-:W-:Y:S01]  /*2240*/  LEA R12, P2, R4, UR4, 0x1 ;  /* 0x00000004040c7c11 */ /* 0x000fe2000f8408ff */
[----:B------:R-:W-:Y:S01]  /*2250*/  VIADD R77, R128, 0x10 ;  /* 0x00000010804d7836 */ /* 0x000fe20000000000 */
        /* <DEDUP_REMOVED lines=9> */
[C---:B------:R-:W-:Y:S01]  /*22f0*/  IMAD R110, R61.reuse, -0x80, R71 ;  /* 0xffffff803d6e7824 */ /* 0x040fe200078e0247 */
[----:B---3--:R-:W-:Y:S01]  /*2300*/  ISETP.GE.AND P1, PT, R10, UR19, PT ;  /* 0x000000130a007c0c */ /* 0x008fe2000bf26270 */
[----:B------:R-:W-:Y:S01]  /*2310*/  IMAD R108, R61, -0x80, R66 ;  /* 0xffffff803d6c7824 */ /* 0x000fe200078e0242 */
[----:B------:R-:W-:Y:S01]  /*2320*/  IADD3 R93, P0, PT, RZ, -UR23, RZ ;  /* 0x80000017ff5d7c10 */ /* 0x000fe2000ff1e0ff */
[----:B------:R-:W-:Y:S01]  /*2330*/  IMAD.MOV.U32 R106, RZ, RZ, R67 ;  /* 0x000000ffff6a7224 */ /* 0x000fe200078e0043 */
[----:B------:R-:W-:Y:S01]  /*2340*/  MOV R17, UR20 ;  /* 0x0000001400117c02 */ /* 0x000fe20008000f00 */
[----:B------:R-:W2:Y:S02]  /*2350*/  LDCU.64 UR4, c[0x0][0x3b8] ;  /* 0x00007700ff0477ac */ /* 0x000ea40008000a00 */
[----:B------:R-:W-:Y:S01]  /*2360*/  @P2 LOP3.LUT R63, R63, 0x10, RZ, 0xfc, !PT ;  /* 0x000000103f3f2812 */ /* 0x000fe200078efcff */
[----:B------:R-:W-:Y:S01]  /*2370*/  IMAD.X R90, RZ, RZ, ~UR18, P0 ;  /* 0x80000012ff5a7e24 */ /* 0x000fe200080e06ff */
[----:B------:R-:W3:Y:S01]  /*2380*/  LDCU.64 UR12, c[0x0][0x4e0] ;  /* 0x00009c00ff0c77ac */ /* 0x000ee20008000a00 */
[----:B------:R-:W-:Y:S01]  /*2390*/  IMAD.X R92, RZ, RZ, ~R92, P0 ;  /* 0x000000ffff5c7224 */ /* 0x000fe200000e0e5c */
[----:B------:R-:W-:-:S02]  /*23a0*/  LOP3.LUT R63, R63, 0xffffffbf, RZ, 0xc0, !PT ;  /* 0xffffffbf3f3f7812 */ /* 0x000fc400078ec0ff */
[C---:B------:R-:W-:Y:S01]  /*23b0*/  SHF.R.S64 R91, R93.reuse, 0x1f, R90 ;  /* 0x0000001f5d5b7819 */ /* 0x040fe2000000105a */
[----:B------:R-:W4:Y:S01]  /*23c0*/  LDCU.128 UR8, c[0x0][0x3a0] ;  /* 0x00007400ff0877ac */ /* 0x000f220008000c00 */
[----:B------:R-:W-:Y:S02]  /*23d0*/  SHF.R.S64 R93, R93, 0x1f, R92 ;  /* 0x0000001f5d5d7819 */ /* 0x000fe4000000105c */
[----:B------:R-:W-:Y:S02]  /*23e0*/  @P1 LOP3.LUT R63, R63, 0x40, RZ, 0xfc, !PT ;  /* 0x000000403f3f1812 */ /* 0x000fe400078efcff */
[----:B------:R-:W-:Y:S02]  /*23f0*/  SHF.R.S32.HI R90, RZ, 0x1f, R90 ;  /* 0x0000001fff5a7819 */ /* 0x000fe4000001145a */
[----:B-1----:R-:W-:-:S07]  /*2400*/  SHF.R.S32.HI R92, RZ, 0x1f, R92 ;  /* 0x0000001fff5c7819 */ /* 0x002fce000001145c */
.L_x_6095:
[C---:B------:R-:W-:Y:S01]  /*2410*/  LOP3.LUT P0, RZ, R63.reuse, 0x10, RZ, 0xc0, !PT ;  /* 0x000000103fff7812 */ /* 0x040fe2000780c0ff */
[----:B------:R-:W-:Y:S01]  /*2420*/  VIADD R108, R108, 0x80 ;  /* 0x000000806c6c7836 */ /* 0x000fe20000000000 */
[C---:B------:R-:W-:Y:S01]  /*2430*/  LOP3.LUT P2, RZ, R63.reuse, 0x40, RZ, 0xc0, !PT ;  /* 0x000000403fff7812 */ /* 0x040fe2000784c0ff */
        /* <DEDUP_REMOVED lines=11> */
[----:B------:R-:W-:Y:S02]  /*24f0*/  ISETP.GE.OR P0, PT, R75, R108, P2 ;  /* 0x0000006c4b00720c */ /* 0x000fe40001706670 */
[----:B------:R-:W-:Y:S02]  /*2500*/  @P2 LOP3.LUT R63, R63, 0x10, RZ, 0xfc, !PT ;  /* 0x000000103f3f2812 */ /* 0x000fe400078efcff */
[----:B------:R-:W-:Y:S01]  /*2510*/  ISETP.LT.OR P5, PT, R75, R110, P0 ;  /* 0x0000006e4b00720c */ /* 0x000fe200007a1670 */
[----:B------:R-:W5:Y:S01]  /*2520*/  @!P4 LDG.E.128 R24, desc[UR6][R84.64] ;  /* 0x000000065418c981 */ /* 0x000f62000c1e1d00 */
[----:B------:R-:W-:Y:S02]  /*2530*/  ISETP.GE.OR P0, PT, R119, R108, P2 ;  /* 0x0000006c7700720c */ /* 0x000fe40001706670 */
[----:B------:R-:W-:Y:S02]  /*2540*/  LOP3.LUT R63, R63, 0xfffffffe, RZ, 0xc0, !PT ;  /* 0xfffffffe3f3f7812 */ /* 0x000fe400078ec0ff */
[----:B------:R-:W-:Y:S01]  /*2550*/  ISETP.LT.OR P1, PT, R119, R110, P0 ;  /* 0x0000006e7700720c */ /* 0x000fe20000721670 */
[----:B----4-:R-:W1:Y:S01]  /*2560*/  @!P6 LDC.64 R20, c[0x0][0x3c0] ;  /* 0x0000f000ff14eb82 */ /* 0x010e620000000a00 */
[C---:B------:R-:W-:Y:S04]  /*2570*/  LEA R32, P0, R70.reuse, R80, 0x1 ;  /* 0x0000005046207211 */ /* 0x040fe800078008ff */
[----:B------:R-:W-:Y:S02]  /*2580*/  LEA.HI.X R33, R70, R81, R69, 0x1, P0 ;  /* 0x0000005146217211 */ /* 0x000fe400000f0c45 */
[----:B------:R-:W-:Y:S01]  /*2590*/  @P5 LOP3.LUT R63, R63, 0x1, RZ, 0xfc, !PT ;  /* 0x000000013f3f5812 */ /* 0x000fe200078efcff */
[----:B------:R-:W2:Y:S03]  /*25a0*/  @!P5 LDC.64 R18, c[0x0][0x4b0] ;  /* 0x00012c00ff12db82 */ /* 0x000ea60000000a00 */
        /* <DEDUP_REMOVED lines=10> */
[C---:B--2---:R-:W-:Y:S04]  /*2650*/  @!P5 LEA R20, P0, R18.reuse, R34, 0x6 ;  /* 0x000000221214d211 */ /* 0x044fe800078030ff */
        /* <DEDUP_REMOVED lines=14> */
[----:B-----5:R1:W-:Y:S01]  /*2740*/  @!P4 STG.E.128 desc[UR6][R80.64], R24 ;  /* 0x000000185000c986 */ /* 0x0203e2000c101d06 */
        /* <DEDUP_REMOVED lines=122> */
.L_x_6059:
        /* <DEDUP_REMOVED lines=70> */
.L_x_6063:
[----:B------:R-:W-:Y:S05]  /*3350*/  BSYNC.RECONVERGENT B0 ;  /* 0x0000000000007941 */ /* 0x000fea0003800200 */
.L_x_6062:
        /* <DEDUP_REMOVED lines=54> */
.L_x_6065:
[----:B------:R-:W-:Y:S05]  /*36c0*/  BSYNC.RECONVERGENT B0 ;  /* 0x0000000000007941 */ /* 0x000fea0003800200 */
.L_x_6064:
        /* <DEDUP_REMOVED lines=60> */
.L_x_6067:
[----:B------:R-:W-:Y:S05]  /*3a90*/  BSYNC.RECONVERGENT B0 ;  /* 0x0000000000007941 */ /* 0x000fea0003800200 */
.L_x_6066:
        /* <DEDUP_REMOVED lines=62> */
.L_x_6069:
[----:B------:R-:W-:Y:S05]  /*3e80*/  BSYNC.RECONVERGENT B0 ;  /* 0x0000000000007941 */ /* 0x000fea0003800200 */
.L_x_6068:
        /* <DEDUP_REMOVED lines=62> */
.L_x_6071:
[----:B------:R-:W-:Y:S05]  /*4270*/  BSYNC.RECONVERGENT B0 ;  /* 0x0000000000007941 */ /* 0x000fea0003800200 */
.L_x_6070:
        /* <DEDUP_REMOVED lines=62> */
.L_x_6073:
[----:B------:R-:W-:Y:S05]  /*4660*/  BSYNC.RECONVERGENT B0 ;  /* 0x0000000000007941 */ /* 0x000fea0003800200 */
.L_x_6072:
        /* <DEDUP_REMOVED lines=62> */
.L_x_6075:
[----:B------:R-:W-:Y:S05]  /*4a50*/  BSYNC.RECONVERGENT B0 ;  /* 0x0000000000007941 */ /* 0x000fea0003800200 */
.L_x_6074:
        /* <DEDUP_REMOVED lines=62> */
.L_x_6077:
[----:B------:R-:W-:Y:S05]  /*4e40*/  BSYNC.RECONVERGENT B0 ;  /* 0x0000000000007941 */ /* 0x000fea0003800200 */
.L_x_6076:
[----:B-1----:R-:W1:Y:S01]  /*4e50*/  LDC R17, c[0x0][0x450] ;  /* 0x00011400ff117b82 */ /* 0x002e620000000800 */
[----:B--2---:R-:W-:Y:S05]  /*4e60*/  IMAD.U32 R3, R38, -0x40, RZ ;  /* 0xffffffc026037824 */ /* 0x004fea00078e00ff */
[C---:B------:R-:W-:Y:S02]  /*4e70*/  LEA R14, P1, R3.reuse, R14, 0x1 ;  /* 0x0000000e030e7211 */ /* 0x040fe400078208ff */
[C---:B------:R-:W-:Y:S02]  /*4e80*/  LEA R54, P0, R3.reuse, R54, 0x1 ;  /* 0x0000003603367211 */ /* 0x040fe400078008ff */
[C---:B------:R-:W-:Y:S02]  /*4e90*/  LEA.HI.X.SX32 R15, R3.reuse, R15, 0x1, P1 ;  /* 0x0000000f030f7211 */ /* 0x040fe400008f0eff */
[----:B------:R-:W-:Y:S01]  /*4ea0*/  LEA.HI.X.SX32 R55, R3, R55, 0x1, P0 ;  /* 0x0000003703377211 */ /* 0x000fe200000f0eff */
[----:B------:R-:W-:Y:S05]  /*4eb0*/  BRA `(.L_x_6060) ;  /* 0x00000030007c7947 */ /* 0x000fea0003800000 */
.L_x_6061:
        /* <DEDUP_REMOVED lines=103> */
.L_x_6079:
[----:B------:R-:W-:Y:S05]  /*5530*/  BSYNC.RECONVERGENT B0 ;  /* 0x0000000000007941 */ /* 0x000fea0003800200 */
.L_x_6078:
        /* <DEDUP_REMOVED lines=92> */
.L_x_6081:
[----:B------:R-:W-:Y:S05]  /*5b00*/  BSYNC.RECONVERGENT B0 ;  /* 0x0000000000007941 */ /* 0x000fea0003800200 */
.L_x_6080:
        /* <DEDUP_REMOVED lines=96> */
.L_x_6083:
[----:B------:R-:W-:Y:S05]  /*6110*/  BSYNC.RECONVERGENT B0 ;  /* 0x0000000000007941 */ /* 0x000fea0003800200 */
.L_x_6082:
        /* <DEDUP_REMOVED lines=98> */
.L_x_6085:
[----:B------:R-:W-:Y:S05]  /*6740*/  BSYNC.RECONVERGENT B0 ;  /* 0x0000000000007941 */ /* 0x000fea0003800200 */
.L_x_6084:
        /* <DEDUP_REMOVED lines=12> */
[----:B------:R-:W-:Y:S03]  /*6810*/  @!P0 IADD3 R42, P2, PT, R137, R88, RZ ;  /* 0x00000058892a8210 */ /* 0x000fe60007f5e0ff */
[----:B------:R-:W5:Y:S01]  /*6820*/  @!P0 LDG.E.128 R136, desc[UR6][R140.64] ;  /* 0x000000068c888981 */ /* 0x000f62000c1e1d00 */
[----:B------:R-:W-:Y:S02]  /*6830*/  @!P0 IADD3.X R43, PT, PT, R60, R89, RZ, P2, !PT ;  /* 0x000000593c2b8210 */ /* 0x000fe400017fe4ff */
[----:B------:R-:W-:Y:S02]  /*6840*/  PLOP3.LUT P2, PT, PT, PT, PT, 0x80, 0x8 ;  /* 0x000000000008781c */ /* 0x000fe40003f4f070 */
[----:B------:R-:W-:Y:S03]  /*6850*/  @!P0 PLOP3.LUT P2, PT, P1, PT, PT, 0x80, 0x8 ;  /* 0x000000000008881c */ /* 0x000fe60000f4f070 */
[----:B------:R-:W2:Y:S01]  /*6860*/  @!P0 LDG.E.128 R48, desc[UR6][R42.64] ;  /* 0x000000062a308981 */ /* 0x000ea2000c1e1d00 */
[--C-:B-----5:R-:W-:Y:S02]  /*6870*/  @!P0 HADD2.F32 R34, -RZ, R136.reuse.H0_H0 ;  /* 0x20000088ff228230 */ /* 0x120fe40000004100 */
[----:B------:R-:W-:Y:S02]  /*6880*/  @!P0 HADD2.F32 R32, -RZ, R136.H1_H1 ;  /* 0x30000088ff208230 */ /* 0x000fe40000004100 */
[--C-:B------:R-:W-:Y:S05]  /*6890*/  @!P0 HADD2.F32 R30, -RZ, R137.reuse.H0_H0 ;  /* 0x20000089ff1e8230 */ /* 0x100fea0000004100 */
        /* <DEDUP_REMOVED lines=11> */
[----:B------:R-:W-:Y:S02]  /*6950*/  @!P0 HADD2.F32 R18, -RZ, R139.H1_H1 ;  /* 0x3000008bff128230 */ /* 0x000fe40000004100 */
[----:B------:R-:W-:Y:S01]  /*6960*/  @!P2 FADD.FTZ R23, -R23, -RZ ;  /* 0x800000ff1717a221 */ /* 0x000fe20000010100 */
[--C-:B------:R-:W-:Y:S02]  /*6970*/  @!P0 HADD2.F32 R44, -RZ, R49.reuse.H0_H0 ;  /* 0x20000031ff2c8230 */ /* 0x100fe40000004100 */
[----:B------:R-:W-:Y:S01]  /*6980*/  @!P2 FADD.FTZ R22, -R22, -RZ ;  /* 0x800000ff1616a221 */ /* 0x000fe20000010100 */
[----:B------:R-:W-:Y:S02]  /*6990*/  @!P0 HADD2.F32 R46, -RZ, R49.H1_H1 ;  /* 0x30000031ff2e8230 */ /* 0x000fe40000004100 */
[----:B------:R-:W-:Y:S01]  /*69a0*/  @!P2 FADD.FTZ R18, -R18, -RZ ;  /* 0x800000ff1212a221 */ /* 0x000fe20000010100 */
[----:B------:R-:W-:Y:S02]  /*69b0*/  @!P0 HADD2.F32 R47, -RZ, R50.H0_H0 ;  /* 0x20000032ff2f8230 */ /* 0x000fe40000004100 */
        /* <DEDUP_REMOVED lines=59> */
.L_x_6087:
[----:B------:R-:W-:Y:S05]  /*6d70*/  BSYNC.RECONVERGENT B0 ;  /* 0x0000000000007941 */ /* 0x000fea0003800200 */
.L_x_6086:
        /* <DEDUP_REMOVED lines=98> */
.L_x_6089:
[----:B------:R-:W-:Y:S05]  /*73a0*/  BSYNC.RECONVERGENT B0 ;  /* 0x0000000000007941 */ /* 0x000fea0003800200 */
.L_x_6088:
        /* <DEDUP_REMOVED lines=98> */
.L_x_6091:
[----:B------:R-:W-:Y:S05]  /*79d0*/  BSYNC.RECONVERGENT B0 ;  /* 0x0000000000007941 */ /* 0x000fea0003800200 */
.L_x_6090:
        /* <DEDUP_REMOVED lines=102> */
.L_x_6093:
[----:B------:R-:W-:Y:S05]  /*8040*/  BSYNC.RECONVERGENT B0 ;  /* 0x0000000000007941 */ /* 0x000fea0003800200 */
.L_x_6092:
[----:B------:R-:W1:Y:S01]  /*8050*/  LDC R17, c[0x0][0x450] ;  /* 0x00011400ff117b82 */ /* 0x000e620000000800 */
[----:B--2---:R-:W-:Y:S05]  /*8060*/  IMAD.U32 R3, R122, -0x40, RZ ;  /* 0xffffffc07a037824 */ /* 0x004fea00078e00ff */
[C---:B------:R-:W-:Y:S02]  /*8070*/  LEA R88, P1, R3.reuse, R88, 0x1 ;  /* 0x0000005803587211 */ /* 0x040fe400078208ff */
[C---:B------:R-:W-:Y:S02]  /*8080*/  LEA R86, P0, R3.reuse, R86, 0x1 ;  /* 0x0000005603567211 */ /* 0x040fe400078008ff */
[C---:B------:R-:W-:Y:S02]  /*8090*/  LEA.HI.X.SX32 R89, R3.reuse, R89, 0x1, P1 ;  /* 0x0000005903597211 */ /* 0x040fe400008f0eff */
[----:B------:R-:W-:Y:S09]  /*80a0*/  LEA.HI.X.SX32 R87, R3, R87, 0x1, P0 ;  /* 0x0000005703577211 */ /* 0x000ff200000f0eff */
.L_x_6060:
[----:B------:R-:W-:Y:S05]  /*80b0*/  BSYNC.RECONVERGENT B1 ;  /* 0x0000000000017941 */ /* 0x000fea0003800200 */
.L_x_6058:
        /* <DEDUP_REMOVED lines=91> */
.L_x_6094:
[----:B------:R-:W-:Y:S02]  /*8670*/  LOP3.LUT P2, RZ, R63, 0x20, RZ, 0xc0, !PT ;  /* 0x000000203fff7812 */ /* 0x000fe4000784c0ff */
[----:B------:R-:W-:Y:S02]  /*8680*/  IADD3 R84, P1, PT, R84, R91, RZ ;  /* 0x0000005b54547210 */ /* 0x000fe40007f3e0ff */
[----:B------:R-:W-:Y:S03]  /*8690*/  IADD3 R12, P0, PT, R12, R93, RZ ;  /* 0x0000005d0c0c7210 */ /* 0x000fe60007f1e0ff */
[----:B------:R-:W-:Y:S02]  /*86a0*/  IMAD.X R85, R85, 0x1, R90, P1 ;  /* 0x0000000155557824 */ /* 0x000fe400008e065a */
[----:B------:R-:W-:Y:S04]  /*86b0*/  IMAD.X R9, R9, 0x1, R92, P0 ;  /* 0x0000000109097824 */ /* 0x000fe800000e065c */
[----:B------:R-:W-:Y:S05]  /*86c0*/  @P2 BRA `(.L_x_6095) ;  /* 0xffffff9c00502947 */ /* 0x000fea000383ffff */
.L_x_6057:
        /* <DEDUP_REMOVED lines=30> */
.L_x_6100:
[----:B------:R2:W-:Y:S02]  /*88b0*/  STS.128 [R173], RZ ;  /* 0x000000ffad007388 */ /* 0x0005e40000000c00 */
.L_x_6099:
[----:B------:R-:W-:Y:S05]  /*88c0*/  BSYNC.RECONVERGENT B0 ;  /* 0x0000000000007941 */ /* 0x000fea0003800200 */
.L_x_6098:
        /* <DEDUP_REMOVED lines=18> */
.L_x_6102:
[----:B------:R-:W-:Y:S05]  /*89f0*/  BSYNC.RECONVERGENT B0 ;  /* 0x0000000000007941 */ /* 0x000fea0003800200 */
.L_x_6101:
        /* <DEDUP_REMOVED lines=12> */
.L_x_6104:
[----:B------:R-:W-:Y:S05]  /*8ac0*/  BSYNC.RECONVERGENT B0 ;  /* 0x0000000000007941 */ /* 0x000fea0003800200 */
.L_x_6103:
        /* <DEDUP_REMOVED lines=12> */
.L_x_6097:
        /* <DEDUP_REMOVED lines=40> */
[--C-:B----4-:R-:W-:Y:S02]  /*8e10*/  HADD2.F32 R21, -RZ, R17.reuse.H0_H0 ;  /* 0x20000011ff157230 */ /* 0x110fe40000004100 */
        /* <DEDUP_REMOVED lines=36> */
.L_x_6111:
[----:B------:R-:W-:Y:S05]  /*9060*/  BSYNC.RECONVERGENT B0 ;  /* 0x0000000000007941 */ /* 0x000fea0003800200 */
.L_x_6110:
[----:B-----5:R2:W-:Y:S01]  /*9070*/  STS.128 [R173], R16 ;  /* 0x00000010ad007388 */ /* 0x0205e20000000c00 */
[----:B------:R-:W-:Y:S05]  /*9080*/  BRA `(.L_x_6108) ;  /* 0x0000000000047947 */ /* 0x000fea0003800000 */
.L_x_6109:
[----:B------:R3:W-:Y:S02]  /*9090*/  STS.128 [R173], RZ ;  /* 0x000000ffad007388 */ /* 0x0007e40000000c00 */
.L_x_6108:
[----:B------:R-:W-:Y:S05]  /*90a0*/  BSYNC.RECONVERGENT B1 ;  /* 0x0000000000017941 */ /* 0x000fea0003800200 */
.L_x_6107:
        /* <DEDUP_REMOVED lines=26> */
[--C-:B------:R-:W-:Y:S02]  /*9250*/  HADD2.F32 R23, -RZ, R17.reuse.H0_H0 ;  /* 0x20000011ff177230 */ /* 0x100fe40000004100 */
        /* <DEDUP_REMOVED lines=36> */
.L_x_6115:
[----:B------:R-:W-:Y:S05]  /*94a0*/  BSYNC.RECONVERGENT B0 ;  /* 0x0000000000007941 */ /* 0x000fea0003800200 */
.L_x_6114:
[----:B-----5:R1:W-:Y:S02]  /*94b0*/  STS.128 [R173+0x800], R16 ;  /* 0x00080010ad007388 */ /* 0x0203e40000000c00 */
.L_x_6113:
[----:B------:R-:W-:Y:S05]  /*94c0*/  BSYNC.RECONVERGENT B1 ;  /* 0x0000000000017941 */ /* 0x000fea0003800200 */
.L_x_6112:
        /* <DEDUP_REMOVED lines=21> */
[C---:B-1---5:R-:W-:Y:S02]  /*9620*/  IADD3 R6, P1, PT, R4.reuse, UR10, RZ ;  /* 0x0000000a04067c10 */ /* 0x062fe4000ff3e0ff */
[----:B--2---:R-:W-:Y:S02]  /*9630*/  IADD3 R4, P0, PT, R4, UR8, RZ ;  /* 0x0000000804047c10 */ /* 0x004fe4000ff1e0ff */
[C---:B------:R-:W-:Y:S02]  /*9640*/  IADD3.X R7, PT, PT, R0.reuse, UR11, RZ, P1, !PT ;  /* 0x0000000b00077c10 */ /* 0x040fe40008ffe4ff */
[----:B------:R-:W-:-:S04]  /*9650*/  IADD3.X R5, PT, PT, R0, UR9, RZ, P0, !PT ;  /* 0x0000000900057c10 */ /* 0x000fc800087fe4ff */
[----:B------:R-:W2:Y:S04]  /*9660*/  LDG.E.64 R6, desc[UR6][R6.64] ;  /* 0x0000000606067981 */ /* 0x000ea8000c1e1b00 */
[----:B------:R-:W3:Y:S01]  /*9670*/  LDG.E.64 R4, desc[UR6][R4.64] ;  /* 0x0000000604047981 */ /* 0x000ee2000c1e1b00 */
[--C-:B------:R-:W-:Y:S02]  /*9680*/  HADD2.F32 R23, -RZ, R17.reuse.H0_H0 ;  /* 0x20000011ff177230 */ /* 0x100fe40000004100 */
        /* <DEDUP_REMOVED lines=36> */
.L_x_6119:
[----:B------:R-:W-:Y:S05]  /*98d0*/  BSYNC.RECONVERGENT B0 ;  /* 0x0000000000007941 */ /* 0x000fea0003800200 */
.L_x_6118:
[----:B-----5:R1:W-:Y:S02]  /*98e0*/  STS.128 [R173+0x1000], R16 ;  /* 0x00100010ad007388 */ /* 0x0203e40000000c00 */
.L_x_6117:
[----:B------:R-:W-:Y:S05]  /*98f0*/  BSYNC.RECONVERGENT B1 ;  /* 0x0000000000017941 */ /* 0x000fea0003800200 */
.L_x_6116:
        /* <DEDUP_REMOVED lines=63> */
.L_x_6121:
[----:B------:R-:W-:Y:S05]  /*9cf0*/  BSYNC.RECONVERGENT B0 ;  /* 0x0000000000007941 */ /* 0x000fea0003800200 */
.L_x_6120:
[----:B-----5:R1:W-:Y:S01]  /*9d00*/  STS.128 [R173+0x1800], R16 ;  /* 0x00180010ad007388 */ /* 0x0203e20000000c00 */
[----:B------:R-:W-:Y:S05]  /*9d10*/  BRA `(.L_x_6105) ;  /* 0x0000001800087947 */ /* 0x000fea0003800000 */
.L_x_6106:
        /* <DEDUP_REMOVED lines=97> */
.L_x_6126:
[----:B------:R-:W-:Y:S05]  /*a330*/  BSYNC.RECONVERGENT B0 ;  /* 0x0000000000007941 */ /* 0x000fea0003800200 */
.L_x_6125:
[----:B-----5:R2:W-:Y:S01]  /*a340*/  STS.128 [R173], R20 ;  /* 0x00000014ad007388 */ /* 0x0205e20000000c00 */
[----:B------:R-:W-:Y:S05]  /*a350*/  BRA `(.L_x_6123) ;  /* 0x0000000000047947 */ /* 0x000fea0003800000 */
.L_x_6124:
[----:B------:R1:W-:Y:S02]  /*a360*/  STS.128 [R173], RZ ;  /* 0x000000ffad007388 */ /* 0x0003e40000000c00 */
.L_x_6123:
[----:B------:R-:W-:Y:S05]  /*a370*/  BSYNC.RECONVERGENT B1 ;  /* 0x0000000000017941 */ /* 0x000fea0003800200 */
.L_x_6122:
        /* <DEDUP_REMOVED lines=92> */
.L_x_6130:
[----:B------:R-:W-:Y:S05]  /*a940*/  BSYNC.RECONVERGENT B0 ;  /* 0x0000000000007941 */ /* 0x000fea0003800200 */
.L_x_6129:
[----:B-----5:R4:W-:Y:S02]  /*a950*/  STS.128 [R173+0x800], R20 ;  /* 0x00080014ad007388 */ /* 0x0209e40000000c00 */
.L_x_6128:
[----:B------:R-:W-:Y:S05]  /*a960*/  BSYNC.RECONVERGENT B1 ;  /* 0x0000000000017941 */ /* 0x000fea0003800200 */
.L_x_6127:
        /* <DEDUP_REMOVED lines=8> */
[----:B-----5:R-:W-:-:S04]  /*a9f0*/  LEA R6, P0, R2, R32, 0x5 ;  /* 0x0000002002067211 */ /* 0x020fc800078028ff */
        /* <DEDUP_REMOVED lines=84> */
.L_x_6134:
[----:B------:R-:W-:Y:S05]  /*af40*/  BSYNC.RECONVERGENT B0 ;  /* 0x0000000000007941 */ /* 0x000fea0003800200 */
.L_x_6133:
[----:B-----5:R4:W-:Y:S02]  /*af50*/  STS.128 [R173+0x1000], R20 ;  /* 0x00100014ad007388 */ /* 0x0209e40000000c00 */
.L_x_6132:
[----:B------:R-:W-:Y:S05]  /*af60*/  BSYNC.RECONVERGENT B1 ;  /* 0x0000000000017941 */ /* 0x000fea0003800200 */
.L_x_6131:
        /* <DEDUP_REMOVED lines=91> */
.L_x_6136:
[----:B------:R-:W-:Y:S05]  /*b520*/  BSYNC.RECONVERGENT B0 ;  /* 0x0000000000007941 */ /* 0x000fea0003800200 */
.L_x_6135:
[----:B-----5:R4:W-:Y:S02]  /*b530*/  STS.128 [R173+0x1800], R20 ;  /* 0x00180014ad007388 */ /* 0x0209e40000000c00 */
.L_x_6105:
[----:B------:R-:W-:Y:S05]  /*b540*/  BSYNC.RECONVERGENT B2 ;  /* 0x0000000000027941 */ /* 0x000fea0003800200 */
.L_x_6096:
[----:B------:R-:W-:Y:S01]  /*b550*/  IADD3 R13, PT, PT, -R67, R66, RZ ;  /* 0x00000042430d7210 */ /* 0x000fe20007ffe1ff */
[----:B------:R-:W-:Y:S03]  /*b560*/  BSSY.RECONVERGENT B0, `(.L_x_6137) ;  /* 0x000000d000007945 */ /* 0x000fe60003800200 */
[----:B------:R-:W-:-:S13]  /*b570*/  ISETP.GE.AND P2, PT, R128, R13, PT ;  /* 0x0000000d8000720c */ /* 0x000fda0003f46270 */
        /* <DEDUP_REMOVED lines=10> */
.L_x_6139:
[----:B------:R1:W-:Y:S02]  /*b620*/  STS.128 [R173+0x2000], RZ ;  /* 0x002000ffad007388 */ /* 0x0003e40000000c00 */
.L_x_6138:
[----:B------:R-:W-:Y:S05]  /*b630*/  BSYNC.RECONVERGENT B0 ;  /* 0x0000000000007941 */ /* 0x000fea0003800200 */
.L_x_6137:
[----:B------:R-:W-:Y:S01]  /*b640*/  ISETP.GE.AND P1, PT, R175, R13, PT ;  /* 0x0000000daf00720c */ /* 0x000fe20003f26270 */
[C---:B------:R-:W-:Y:S01]  /*b650*/  IMAD.SHL.U32 R9, R74.reuse, 0x2, RZ ;  /* 0x000000024a097824 */ /* 0x040fe200078e00ff */
[----:B------:R-:W-:Y:S01]  /*b660*/  SHF.L.U64.HI R137, R74, 0x1, R73 ;  /* 0x000000014a897819 */ /* 0x000fe20000010249 */
[----:B------:R-:W-:Y:S03]  /*b670*/  BSSY.RECONVERGENT B0, `(.L_x_6140) ;  /* 0x000000d000007945 */ /* 0x000fe60003800200 */
[----:B-12---:R-:W-:-:S05]  /*b680*/  IADD3 R4, P0, PT, R9, R166, RZ ;  /* 0x000000a609047210 */ /* 0x006fca0007f1e0ff */
        /* <DEDUP_REMOVED lines=10> */
.L_x_6142:
[----:B------:R1:W-:Y:S02]  /*b730*/  STS.128 [R173+0x2800], RZ ;  /* 0x002800ffad007388 */ /* 0x0003e40000000c00 */
.L_x_6141:
[----:B------:R-:W-:Y:S05]  /*b740*/  BSYNC.RECONVERGENT B0 ;  /* 0x0000000000007941 */ /* 0x000fea0003800200 */
.L_x_6140:
        /* <DEDUP_REMOVED lines=14> */
.L_x_6145:
[----:B------:R1:W-:Y:S02]  /*b830*/  STS.128 [R173+0x3000], RZ ;  /* 0x003000ffad007388 */ /* 0x0003e40000000c00 */
.L_x_6144:
[----:B------:R-:W-:Y:S05]  /*b840*/  BSYNC.RECONVERGENT B0 ;  /* 0x0000000000007941 */ /* 0x000fea0003800200 */
.L_x_6143:
        /* <DEDUP_REMOVED lines=14> */
.L_x_6148:
[----:B------:R1:W-:Y:S02]  /*b930*/  STS.128 [R173+0x3800], RZ ;  /* 0x003800ffad007388 */ /* 0x0003e40000000c00 */
.L_x_6147:
[----:B------:R-:W-:Y:S05]  /*b940*/  BSYNC.RECONVERGENT B0 ;  /* 0x0000000000007941 */ /* 0x000fea0003800200 */
.L_x_6146:
        /* <DEDUP_REMOVED lines=18> */
.L_x_6151:
[----:B------:R1:W-:Y:S02]  /*ba70*/  STS.128 [R173+0x4000], RZ ;  /* 0x004000ffad007388 */ /* 0x0003e40000000c00 */
.L_x_6150:
[----:B------:R-:W-:Y:S05]  /*ba80*/  BSYNC.RECONVERGENT B0 ;  /* 0x0000000000007941 */ /* 0x000fea0003800200 */
.L_x_6149:
        /* <DEDUP_REMOVED lines=15> */
.L_x_6154:
[----:B------:R1:W-:Y:S02]  /*bb80*/  STS.128 [R173+0x4800], RZ ;  /* 0x004800ffad007388 */ /* 0x0003e40000000c00 */
.L_x_6153:
[----:B------:R-:W-:Y:S05]  /*bb90*/  BSYNC.RECONVERGENT B0 ;  /* 0x0000000000007941 */ /* 0x000fea0003800200 */
.L_x_6152:
        /* <DEDUP_REMOVED lines=18> */
.L_x_6157:
[----:B------:R1:W-:Y:S02]  /*bcc0*/  STS.128 [R173+0x5000], RZ ;  /* 0x005000ffad007388 */ /* 0x0003e40000000c00 */
.L_x_6156:
[----:B------:R-:W-:Y:S05]  /*bcd0*/  BSYNC.RECONVERGENT B0 ;  /* 0x0000000000007941 */ /* 0x000fea0003800200 */
.L_x_6155:
        /* <DEDUP_REMOVED lines=18> */
.L_x_6160:
[----:B------:R1:W-:Y:S02]  /*be00*/  STS.128 [R173+0x5800], RZ ;  /* 0x005800ffad007388 */ /* 0x0003e40000000c00 */
.L_x_6159:
[----:B------:R-:W-:Y:S05]  /*be10*/  BSYNC.RECONVERGENT B0 ;  /* 0x0000000000007941 */ /* 0x000fea0003800200 */
.L_x_6158:
[----:B------:R-:W3:Y:S01]  /*be20*/  LDC.64 R2, c[0x0][0x538] ;  /* 0x00014e00ff027b82 */ /* 0x000ee20000000a00 */
[----:B------:R-:W2:Y:S01]  /*be30*/  LDCU.64 UR8, c[0x0][0x540] ;  /* 0x0000a800ff0877ac */ /* 0x000ea20008000a00 */
[----:B------:R-:W-:Y:S01]  /*be40*/  IMAD.MOV.U32 R127, RZ, RZ, RZ ;  /* 0x000000ffff7f7224 */ /* 0x000fe200078e00ff */
[----:B------:R-:W0:Y:S01]  /*be50*/  LDGDEPBAR ;  /* 0x00000000000079af */ /* 0x000e220000000000 */
[----:B------:R-:W4:Y:S01]  /*be60*/  LDCU UR4, c[0x0][0x508] ;  /* 0x0000a100ff0477ac */ /* 0x000f220008000800 */
[C---:B--2---:R-:W-:Y:S01]  /*be70*/  IMAD.WIDE.U32 R126, R163.reuse, UR8, R126 ;  /* 0x00000008a37e7c25 */ /* 0x044fe2000f8e007e */
[----:B------:R-:W2:Y:S03]  /*be80*/  LDCU UR8, c[0x0][0x458] ;  /* 0x00008b00ff0877ac */ /* 0x000ea60008000800 */
[----:B-1----:R-:W-:Y:S01]  /*be90*/  IMAD R4, R163, UR9, R127 ;  /* 0x00000009a3047c24 */ /* 0x002fe2000f8e027f */
[----:B---3-5:R-:W-:-:S02]  /*bea0*/  LEA R6, P0, R126, R2, 0x2 ;  /* 0x000000027e067211 */ /* 0x028fc400078010ff */
[----:B------:R-:W-:Y:S01]  /*beb0*/  LOP3.LUT R125, R125, 0x1f0, RZ, 0xc0, !PT ;  /* 0x000001f07d7d7812 */ /* 0x000fe200078ec0ff */
[----:B------:R-:W-:-:S04]  /*bec0*/  DEPBAR.LE SB0, 0x0 ;  /* 0x000080000000791a */ /* 0x000fc80000000000 */
[----:B------:R-:W-:-:S05]  /*bed0*/  LEA.HI.X R7, R126, R3, R4, 0x2, P0 ;  /* 0x000000037e077211 */ /* 0x000fca00000f1404 */
[----:B------:R-:W3:Y:S01]  /*bee0*/  LDG.E R2, desc[UR6][R6.64] ;  /* 0x0000000606027981 */ /* 0x000ee2000c1e1900 */
[----:B------:R-:W-:Y:S01]  /*bef0*/  SHF.R.U32.HI R139, RZ, 0x2, R161 ;  /* 0x00000002ff8b7819 */ /* 0x000fe200000116a1 */
[----:B--2---:R-:W3:Y:S01]  /*bf00*/  MUFU.RCP R3, UR8 ;  /* 0x0000000800037d08 */ /* 0x004ee20008001000 */
[----:B------:R-:W-:Y:S01]  /*bf10*/  IADD3 R4, PT, PT, R125, 0x1, R162 ;  /* 0x000000017d047810 */ /* 0x000fe20007ffe0a2 */
[----:B------:R-:W-:Y:S01]  /*bf20*/  BSSY.RECONVERGENT B0, `(.L_x_6161) ;  /* 0x0000013000007945 */ /* 0x000fe20003800200 */
[----:B------:R-:W-:Y:S01]  /*bf30*/  LOP3.LUT R139, R139, 0x7, RZ, 0xc0, !PT ;  /* 0x000000078b8b7812 */ /* 0x000fe200078ec0ff */
[----:B------:R-:W-:-:S03]  /*bf40*/  IMAD.IADD R159, R64, 0x1, R159 ;  /* 0x00000001409f7824 */ /* 0x000fc600078e029f */
[----:B------:R-:W-:-:S04]  /*bf50*/  IADD3 R139, PT, PT, -R165, R4, R139 ;  /* 0x00000004a58b7210 */ /* 0x000fc80007ffe18b */
[----:B----4-:R-:W-:Y:S01]  /*bf60*/  IADD3 R139, PT, PT, R139, UR4, R66 ;  /* 0x000000048b8b7c10 */ /* 0x010fe2000fffe042 */
[----:B------:R-:W-:Y:S01]  /*bf70*/  BAR.SYNC.DEFER_BLOCKING 0x0 ;  /* 0x0000000000007b1d */ /* 0x000fe20000010000 */
[----:B---3--:R-:W-:-:S05]  /*bf80*/  FMUL.FTZ R3, R2, R3 ;  /* 0x0000000302037220 */ /* 0x008fca0000410000 */
        /* <DEDUP_REMOVED lines=9> */
.L_x_6163:
[----:B------:R2:W-:Y:S01]  /*c020*/  STS.128 [R173+0x6000], RZ ;  /* 0x006000ffad007388 */ /* 0x0005e20000000c00 */
[----:B------:R-:W-:Y:S05]  /*c030*/  BRA `(.L_x_6164) ;  /* 0x0000000000047947 */ /* 0x000fea0003800000 */
.L_x_6162:
[----:B------:R3:W-:Y:S02]  /*c040*/  STS.128 [R173+0x6000], RZ ;  /* 0x006000ffad007388 */ /* 0x0007e40000000c00 */
.L_x_6164:
[----:B------:R-:W-:Y:S05]  /*c050*/  BSYNC.RECONVERGENT B0 ;  /* 0x0000000000007941 */ /* 0x000fea0003800200 */
.L_x_6161:
        /* <DEDUP_REMOVED lines=16> */
.L_x_6167:
[----:B------:R1:W-:Y:S02]  /*c160*/  STS.128 [R173+0x6800], RZ ;  /* 0x006800ffad007388 */ /* 0x0003e40000000c00 */
.L_x_6166:
[----:B------:R-:W-:Y:S05]  /*c170*/  BSYNC.RECONVERGENT B0 ;  /* 0x0000000000007941 */ /* 0x000fea0003800200 */
.L_x_6165:
        /* <DEDUP_REMOVED lines=15> */
.L_x_6170:
[----:B------:R1:W-:Y:S02]  /*c270*/  STS.128 [R173+0x7000], RZ ;  /* 0x007000ffad007388 */ /* 0x0003e40000000c00 */
.L_x_6169:
[----:B------:R-:W-:Y:S05]  /*c280*/  BSYNC.RECONVERGENT B0 ;  /* 0x0000000000007941 */ /* 0x000fea0003800200 */
.L_x_6168:
        /* <DEDUP_REMOVED lines=15> */
.L_x_6173:
[----:B------:R1:W-:Y:S02]  /*c380*/  STS.128 [R173+0x7800], RZ ;  /* 0x007800ffad007388 */ /* 0x0003e40000000c00 */
.L_x_6172:
[----:B------:R-:W-:Y:S05]  /*c390*/  BSYNC.RECONVERGENT B0 ;  /* 0x0000000000007941 */ /* 0x000fea0003800200 */
.L_x_6171:
        /* <DEDUP_REMOVED lines=18> */
.L_x_6176:
[----:B------:R1:W-:Y:S02]  /*c4c0*/  STS.128 [R173+0x8000], RZ ;  /* 0x008000ffad007388 */ /* 0x0003e40000000c00 */
.L_x_6175:
[----:B------:R-:W-:Y:S05]  /*c4d0*/  BSYNC.RECONVERGENT B0 ;  /* 0x0000000000007941 */ /* 0x000fea0003800200 */
.L_x_6174:
        /* <DEDUP_REMOVED lines=15> */
.L_x_6179:
[----:B------:R1:W-:Y:S02]  /*c5d0*/  STS.128 [R173+0x8800], RZ ;  /* 0x008800ffad007388 */ /* 0x0003e40000000c00 */
.L_x_6178:
[----:B------:R-:W-:Y:S05]  /*c5e0*/  BSYNC.RECONVERGENT B0 ;  /* 0x0000000000007941 */ /* 0x000fea0003800200 */
.L_x_6177:
        /* <DEDUP_REMOVED lines=18> */
.L_x_6182:
[----:B------:R1:W-:Y:S02]  /*c710*/  STS.128 [R173+0x9000], RZ ;  /* 0x009000ffad007388 */ /* 0x0003e40000000c00 */
.L_x_6181:
[----:B------:R-:W-:Y:S05]  /*c720*/  BSYNC.RECONVERGENT B0 ;  /* 0x0000000000007941 */ /* 0x000fea0003800200 */
.L_x_6180:
[----:B------:R-:W-:Y:S01]  /*c730*/  ISETP.GE.AND P0, PT, R128, R13, PT ;  /* 0x0000000d8000720c */ /* 0x000fe20003f06270 */
[----:B------:R-:W-:Y:S01]  /*c740*/  IMAD.SHL.U32 R2, R161, 0x2, RZ ;  /* 0x00000002a1027824 */ /* 0x000fe200078e00ff */
[----:B------:R-:W-:Y:S04]  /*c750*/  BSSY.RECONVERGENT B0, `(.L_x_6183) ;  /* 0x0000011000007945 */ /* 0x000fe80003800200 */
[----:B------:R-:W-:-:S07]  /*c760*/  LOP3.LUT R2, R2, 0x6, RZ, 0xc0, !PT ;  /* 0x0000000602027812 */ /* 0x000fce00078ec0ff */
        /* <DEDUP_REMOVED lines=14> */
.L_x_6185:
[----:B------:R1:W-:Y:S02]  /*c850*/  STS.128 [R173+0x9800], RZ ;  /* 0x009800ffad007388 */ /* 0x0003e40000000c00 */
.L_x_6184:
[----:B------:R-:W-:Y:S05]  /*c860*/  BSYNC.RECONVERGENT B0 ;  /* 0x0000000000007941 */ /* 0x000fea0003800200 */
.L_x_6183:
        /* <DEDUP_REMOVED lines=9> */
[----:B------:R-:W-:Y:S01]  /*c900*/  VIMNMX R60, PT, PT, R139, R66, PT ;  /* 0x000000428b3c7248 */ /* 0x000fe20003fe0100 */
[----:B------:R-:W-:Y:S01]  /*c910*/  IMAD R158, R5, 0x2, R158 ;  /* 0x00000002059e7824 */ /* 0x000fe200078e029e */
[----:B------:R-:W-:Y:S01]  /*c920*/  LOP3.LUT R63, R63, 0xfffffffd, RZ, 0xc0, !PT ;  /* 0xfffffffd3f3f7812 */ /* 0x000fe200078ec0ff */
[----:B------:R-:W-:Y:S01]  /*c930*/  IMAD.MOV.U32 R5, RZ, RZ, 0x20 ;  /* 0x00000020ff057424 */ /* 0x000fe200078e00ff */
[----:B------:R-:W-:Y:S01]  /*c940*/  SEL R4, R4, 0xffffffc0, !P2 ;  /* 0xffffffc004047807 */ /* 0x000fe20005000000 */
[----:B------:R-:W-:Y:S01]  /*c950*/  VIADD R0, R158, UR5 ;  /* 0x000000059e007c36 */ /* 0x000fe20008000000 */
[----:B------:R-:W5:Y:S02]  /*c960*/  LDSM.16.M88.4 R52, [R158+UR5+0x2000] ;  /* 0x002000059e34783b */ /* 0x000f640008000200 */
[----:B------:R-:W-:Y:S01]  /*c970*/  SEL R5, R5, 0xffffffe0, !P1 ;  /* 0xffffffe005057807 */ /* 0x000fe20004800000 */
[--C-:B------:R-:W-:Y:S01]  /*c980*/  IMAD.IADD R156, R159, 0x1, R4.reuse ;  /* 0x000000019f9c7824 */ /* 0x100fe200078e0204 */
[----:B------:R-:W2:Y:S01]  /*c990*/  LDSM.16.M88.4 R44, [R158+UR5+0x2800] ;  /* 0x002800059e2c783b */ /* 0x000ea20008000200 */
[----:B------:R-:W-:-:S02]  /*c9a0*/  IMAD.IADD R152, R0, 0x1, R4 ;  /* 0x0000000100987824 */ /* 0x000fc400078e0204 */
[--C-:B------:R-:W-:Y:S01]  /*c9b0*/  IMAD.IADD R157, R159, 0x1, R5.reuse ;  /* 0x000000019f9d7824 */ /* 0x100fe200078e0205 */
[----:B------:R-:W-:Y:S01]  /*c9c0*/  LDSM.16.M88.4 R28, [R158+UR5+0x3800] ;  /* 0x003800059e1c783b */ /* 0x000fe20008000200 */
[----:B------:R-:W-:Y:S02]  /*c9d0*/  IMAD.IADD R153, R0, 0x1, R5 ;  /* 0x0000000100997824 */ /* 0x000fe400078e0205 */
[C---:B------:R-:W-:Y:S01]  /*c9e0*/  IMAD.IADD R155, R5.reuse, 0x1, R156 ;  /* 0x00000001059b7824 */ /* 0x040fe200078e029c */
[----:B------:R-:W-:Y:S01]  /*c9f0*/  LDSM.16.M88.4 R92, [R157] ;  /* 0x000000009d5c783b */ /* 0x000fe20000000200 */
[----:B------:R-:W-:-:S03]  /*ca00*/  IMAD.IADD R151, R5, 0x1, R152 ;  /* 0x0000000105977824 */ /* 0x000fc600078e0298 */
[----:B------:R-:W3:Y:S04]  /*ca10*/  LDSM.16.M88.4 R72, [R153+0x2000] ;  /* 0x002000009948783b */ /* 0x000ee80000000200 */
[----:B------:R-:W4:Y:S04]  /*ca20*/  LDSM.16.M88.4 R20, [R158+UR5+0x4000] ;  /* 0x004000059e14783b */ /* 0x000f280008000200 */
[----:B-1----:R-:W1:Y:S04]  /*ca30*/  LDSM.16.M88.4 R12, [R158+UR5+0x4800] ;  /* 0x004800059e0c783b */ /* 0x002e680008000200 */
[----:B------:R-:W1:Y:S04]  /*ca40*/  LDSM.16.M88.4 R68, [R153+0x2800] ;  /* 0x002800009944783b */ /* 0x000e680000000200 */
[----:B------:R-:W-:Y:S04]  /*ca50*/  LDSM.16.M88.4 R36, [R158+UR5+0x3000] ;  /* 0x003000059e24783b */ /* 0x000fe80008000200 */
[----:B------:R-:W-:Y:S01]  /*ca60*/  LDSM.16.M88.4 R112, [R158+UR5+0x5000] ;  /* 0x005000059e70783b */ /* 0x000fe20008000200 */
[C---:B-----5:R-:W-:Y:S03]  /*ca70*/  HMMA.16816.F32 R56, R104.reuse, R52, RZ ;  /* 0x000000346838723c */ /* 0x060fe600000018ff */
[----:B------:R-:W-:Y:S04]  /*ca80*/  LDSM.16.M88.4 R76, [R158+UR5+0x5800] ;  /* 0x005800059e4c783b */ /* 0x000fe80008000200 */
[----:B------:R-:W-:Y:S01]  /*ca90*/  LDSM.16.M88.4 R124, [R153+0x4000] ;  /* 0x00400000997c783b */ /* 0x000fe20000000200 */
[C---:B------:R-:W-:Y:S03]  /*caa0*/  HMMA.16816.F32 R52, R104.reuse, R54, RZ ;  /* 0x000000366834723c */ /* 0x040fe600000018ff */
[----:B------:R-:W-:Y:S04]  /*cab0*/  LDSM.16.M88.4 R120, [R153+0x4800] ;  /* 0x004800009978783b */ /* 0x000fe80000000200 */
[----:B------:R-:W-:Y:S01]  /*cac0*/  LDSM.16.M88.4 R100, [R153+0x5000] ;  /* 0x005000009964783b */ /* 0x000fe20000000200 */
[----:B--2---:R-:W-:Y:S03]  /*cad0*/  HMMA.16816.F32 R48, R104, R44, RZ ;  /* 0x0000002c6830723c */ /* 0x004fe600000018ff */
[----:B------:R-:W-:Y:S04]  /*cae0*/  LDSM.16.M88.4 R128, [R156] ;  /* 0x000000009c80783b */ /* 0x000fe80000000200 */
[----:B------:R-:W-:Y:S01]  /*caf0*/  LDSM.16.M88.4 R96, [R153+0x5800] ;  /* 0x005800009960783b */ /* 0x000fe20000000200 */
[C---:B---3--:R-:W-:Y:S03]  /*cb00*/  HMMA.16816.F32 R56, R92.reuse, R72, R56 ;  /* 0x000000485c38723c */ /* 0x048fe60000001838 */
[----:B------:R-:W-:Y:S04]  /*cb10*/  LDSM.16.M88.4 R132, [R153+0x3000] ;  /* 0x003000009984783b */ /* 0x000fe80000000200 */
[----:B------:R-:W-:Y:S01]  /*cb20*/  LDSM.16.M88.4 R88, [R152+0x2000] ;  /* 0x002000009858783b */ /* 0x000fe20000000200 */
[----:B------:R-:W-:Y:S03]  /*cb30*/  HMMA.16816.F32 R52, R92, R74, R52 ;  /* 0x0000004a5c34723c */ /* 0x000fe60000001834 */
[----:B------:R-:W2:Y:S04]  /*cb40*/  LDSM.16.M88.4 R72, [R153+0x3800] ;  /* 0x003800009948783b */ /* 0x000ea80000000200 */
[----:B------:R-:W-:Y:S01]  /*cb50*/  LDSM.16.M88.4 R80, [R152+0x3000] ;  /* 0x003000009850783b */ /* 0x000fe20000000200 */
[C---:B------:R-:W-:Y:S03]  /*cb60*/  HMMA.16816.F32 R44, R104.reuse, R46, RZ ;  /* 0x0000002e682c723c */ /* 0x040fe600000018ff */
[----:B------:R-:W-:Y:S05]  /*cb70*/  LDSM.16.M88.4 R84, [R152+0x2800] ;  /* 0x002800009854783b */ /* 0x000fea0000000200 */
[C---:B------:R-:W-:Y:S08]  /*cb80*/  HMMA.16816.F32 R32, R104.reuse, R28, RZ ;  /* 0x0000001c6820723c */ /* 0x040ff000000018ff */
[C---:B------:R-:W-:Y:S08]  /*cb90*/  HMMA.16816.F32 R28, R104.reuse, R30, RZ ;  /* 0x0000001e681c723c */ /* 0x040ff000000018ff */
[C---:B----4-:R-:W-:Y:S08]  /*cba0*/  HMMA.16816.F32 R24, R104.reuse, R20, RZ ;  /* 0x000000146818723c */ /* 0x050ff000000018ff */
[----:B-1----:R-:W-:Y:S08]  /*cbb0*/  HMMA.16816.F32 R16, R104, R12, RZ ;  /* 0x0000000c6810723c */ /* 0x002ff000000018ff */
[C---:B------:R-:W-:Y:S08]  /*cbc0*/  HMMA.16816.F32 R48, R92.reuse, R68, R48 ;  /* 0x000000445c30723c */ /* 0x040ff00000001830 */
[----:B------:R-:W-:Y:S01]  /*cbd0*/  HMMA.16816.F32 R44, R92, R70, R44 ;  /* 0x000000465c2c723c */ /* 0x000fe2000000182c */
[----:B------:R-:W1:Y:S07]  /*cbe0*/  LDSM.16.M88.4 R68, [R152+0x4000] ;  /* 0x004000009844783b */ /* 0x000e6e0000000200 */
        /* <DEDUP_REMOVED lines=15> */
[----:B------:R-:W3:Y:S07]  /*cce0*/  LDSM.16.M88.4 R120, [R152+0x5800] ;  /* 0x005800009878783b */ /* 0x000eee0000000200 */
[----:B------:R-:W-:Y:S01]  /*ccf0*/  HMMA.16816.F32 R104, R104, R78, RZ ;  /* 0x0000004e6868723c */ /* 0x000fe200000018ff */
[----:B------:R-:W-:Y:S07]  /*cd00*/  LDSM.16.M88.4 R76, [R152+0x3800] ;  /* 0x00380000984c783b */ /* 0x000fee0000000200 */
[C---:B------:R-:W-:Y:S08]  /*cd10*/  HMMA.16816.F32 R116, R92.reuse, R100, R116 ;  /* 0x000000645c74723c */ /* 0x040ff00000001874 */
[----:B------:R-:W-:Y:S01]  /*cd20*/  HMMA.16816.F32 R112, R92, R102, R112 ;  /* 0x000000665c70723c */ /* 0x000fe20000001870 */
[----:B------:R-:W-:Y:S07]  /*cd30*/  LDSM.16.M88.4 R100, [R155] ;  /* 0x000000009b64783b */ /* 0x000fee0000000200 */
[C---:B-1----:R-:W-:Y:S08]  /*cd40*/  HMMA.16816.F32 R24, R128.reuse, R68, R24 ;  /* 0x000000448018723c */ /* 0x042ff00000001818 */
[----:B------:R-:W-:Y:S01]  /*cd50*/  HMMA.16816.F32 R20, R128, R70, R20 ;  /* 0x000000468014723c */ /* 0x000fe20000001814 */
[----:B------:R-:W1:Y:S07]  /*cd60*/  LDSM.16.M88.4 R68, [R151+0x5800] ;  /* 0x005800009744783b */ /* 0x000e6e0000000200 */
[C---:B------:R-:W-:Y:S08]  /*cd70*/  HMMA.16816.F32 R104, R92.reuse, R98, R104 ;  /* 0x000000625c68723c */ /* 0x040ff00000001868 */
[----:B------:R-:W-:Y:S01]  /*cd80*/  HMMA.16816.F32 R108, R92, R96, R108 ;  /* 0x000000605c6c723c */ /* 0x000fe2000000186c */
[----:B------:R-:W4:Y:S07]  /*cd90*/  LDSM.16.M88.4 R96, [R151+0x2000] ;  /* 0x002000009760783b */ /* 0x000f2e0000000200 */
[C---:B--2---:R-:W-:Y:S08]  /*cda0*/  HMMA.16816.F32 R16, R128.reuse, R72, R16 ;  /* 0x000000488010723c */ /* 0x044ff00000001810 */
[----:B------:R-:W-:Y:S01]  /*cdb0*/  HMMA.16816.F32 R12, R128, R74, R12 ;  /* 0x0000004a800c723c */ /* 0x000fe2000000180c */
[----:B------:R-:W2:Y:S07]  /*cdc0*/  LDSM.16.M88.4 R72, [R151+0x5000] ;  /* 0x005000009748783b */ /* 0x000eae0000000200 */
[----:B------:R-:W-:Y:S01]  /*cdd0*/  HMMA.16816.F32 R40, R92, R132, R40 ;  /* 0x000000845c28723c */ /* 0x000fe20000001828 */
[----:B------:R-:W-:-:S07]  /*cde0*/  VIADDMNMX R132, R139, 0x8, R66, PT ;  /* 0x000000088b847846 */ /* 0x000fce0003800142 */
[----:B------:R-:W-:Y:S01]  /*cdf0*/  HMMA.16816.F32 R36, R92, R134, R36 ;  /* 0x000000865c24723c */ /* 0x000fe20000001824 */
[----:B------:R-:W5:Y:S07]  /*ce00*/  LDSM.16.M88.4 R92, [R151+0x2800] ;  /* 0x00280000975c783b */ /* 0x000f6e0000000200 */
[C---:B---3--:R-:W-:Y:S08]  /*ce10*/  HMMA.16816.F32 R104, R128.reuse, R122, R104 ;  /* 0x0000007a8068723c */ /* 0x048ff00000001868 */
[C---:B------:R-:W-:Y:S08]  /*ce20*/  HMMA.16816.F32 R56, R128.reuse, R88, R56 ;  /* 0x000000588038723c */ /* 0x040ff00000001838 */
[C---:B------:R-:W-:Y:S08]  /*ce30*/  HMMA.16816.F32 R112, R128.reuse, R126, R112 ;  /* 0x0000007e8070723c */ /* 0x040ff00000001870 */
[C---:B------:R-:W-:Y:S08]  /*ce40*/  HMMA.16816.F32 R116, R128.reuse, R124, R116 ;  /* 0x0000007c8074723c */ /* 0x040ff00000001874 */
[C---:B------:R-:W-:Y:S01]  /*ce50*/  HMMA.16816.F32 R52, R128.reuse, R90, R52 ;  /* 0x0000005a8034723c */ /* 0x040fe20000001834 */
[----:B------:R-:W3:Y:S07]  /*ce60*/  LDSM.16.M88.4 R88, [R151+0x3000] ;  /* 0x003000009758783b */ /* 0x000eee0000000200 */
[C---:B------:R-:W-:Y:S08]  /*ce70*/  HMMA.16816.F32 R40, R128.reuse, R80, R40 ;  /* 0x000000508028723c */ /* 0x040ff00000001828 */
[----:B------:R-:W-:Y:S01]  /*ce80*/  HMMA.16816.F32 R36, R128, R82, R36 ;  /* 0x000000528024723c */ /* 0x000fe20000001824 */
[----:B------:R-:W3:Y:S07]  /*ce90*/  LDSM.16.M88.4 R80, [R151+0x4000] ;  /* 0x004000009750783b */ /* 0x000eee0000000200 */
[----:B-1----:R-:W-:Y:S01]  /*cea0*/  HMMA.16816.F32 R104, R100, R70, R104 ;  /* 0x000000466468723c */ /* 0x002fe20000001868 */
[----:B------:R-:W-:-:S07]  /*ceb0*/  IMAD.IADD R71, R67, 0x1, R2 ;  /* 0x0000000143477824 */ /* 0x000fce00078e0202 */
[----:B------:R-:W-:Y:S08]  /*cec0*/  HMMA.16816.F32 R48, R128, R84, R48 ;  /* 0x000000548030723c */ /* 0x000ff00000001830 */
[C---:B----4-:R-:W-:Y:S08]  /*ced0*/  HMMA.16816.F32 R56, R100.reuse, R96, R56 ;  /* 0x000000606438723c */ /* 0x050ff00000001838 */
[----:B--2---:R-:W-:Y:S01]  /*cee0*/  HMMA.16816.F32 R112, R100, R74, R112 ;  /* 0x0000004a6470723c */ /* 0x004fe20000001870 */
[----:B------:R-:W-:-:S05]  /*cef0*/  VIADD R75, R71, 0x1 ;  /* 0x00000001474b7836 */ /* 0x000fca0000000000 */
[----:B------:R-:W-:Y:S02]  /*cf00*/  ISETP.GE.AND P2, PT, R75, R60, PT ;  /* 0x0000003c4b00720c */ /* 0x000fe40003f46270 */
[----:B------:R-:W-:Y:S01]  /*cf10*/  HMMA.16816.F32 R116, R100, R72, R116 ;  /* 0x000000486474723c */ /* 0x000fe20000001874 */
[----:B------:R-:W-:Y:S01]  /*cf20*/  VIADD R73, R71, 0x78 ;  /* 0x0000007847497836 */ /* 0x000fe20000000000 */
[----:B------:R-:W-:Y:S02]  /*cf30*/  ISETP.GE.AND P3, PT, R75, R132, PT ;  /* 0x000000844b00720c */ /* 0x000fe40003f66270 */
[----:B------:R-:W-:Y:S01]  /*cf40*/  I2FP.F32.U32 R0, R75 ;  /* 0x0000004b00007245 */ /* 0x000fe20000201000 */
[----:B------:R-:W-:Y:S01]  /*cf50*/  VIADD R75, R71, 0x9 ;  /* 0x00000009474b7836 */ /* 0x000fe20000000000 */
[C---:B------:R-:W-:Y:S02]  /*cf60*/  ISETP.GE.AND P1, PT, R73.reuse, R60, PT ;  /* 0x0000003c4900720c */ /* 0x040fe40003f26270 */
[----:B------:R-:W-:Y:S01]  /*cf70*/  HMMA.16816.F32 R108, R128, R120, R108 ;  /* 0x00000078806c723c */ /* 0x000fe2000000186c */
[----:B------:R-:W-:Y:S01]  /*cf80*/  ISETP.GE.AND P0, PT, R73, R132, PT ;  /* 0x000000844900720c */ /* 0x000fe20003f06270 */
[CC--:B------:R-:W-:Y:S01]  /*cf90*/  FFMA.FTZ R74, R3.reuse, R0.reuse, R57 ;  /* 0x00000000034a7223 */ /* 0x0c0fe20000010039 */
[----:B------:R-:W-:Y:S01]  /*cfa0*/  I2FP.F32.U32 R73, R73 ;  /* 0x0000004900497245 */ /* 0x000fe20000201000 */
[----:B------:R-:W-:Y:S01]  /*cfb0*/  FFMA.FTZ R59, R3, R0, R59 ;  /* 0x00000000033b7223 */ /* 0x000fe2000001003b */
[----:B------:R-:W-:-:S02]  /*cfc0*/  ISETP.GE.AND P6, PT, R75, R60, PT ;  /* 0x0000003c4b00720c */ /* 0x000fc40003fc6270 */
[----:B------:R-:W-:Y:S01]  /*cfd0*/  I2FP.F32.U32 R0, R75 ;  /* 0x0000004b00007245 */ /* 0x000fe20000201000 */
[C---:B------:R-:W-:Y:S01]  /*cfe0*/  HMMA.16816.F32 R32, R128.reuse, R76, R32 ;  /* 0x0000004c8020723c */ /* 0x040fe20000001820 */
[CC--:B------:R-:W-:Y:S01]  /*cff0*/  FFMA.FTZ R104, R3.reuse, R73.reuse, R104 ;  /* 0x0000004903687223 */ /* 0x0c0fe20000010068 */
[----:B------:R-:W-:Y:S01]  /*d000*/  FFMA.FTZ R8, R3, R73, R106 ;  /* 0x0000004903087223 */ /* 0x000fe2000001006a */
[----:B------:R-:W-:Y:S01]  /*d010*/  VIADD R73, R71, 0x8 ;  /* 0x0000000847497836 */ /* 0x000fe20000000000 */
[----:B------:R-:W-:Y:S02]  /*d020*/  FSEL R74, R74, -INF , !P2 ;  /* 0xff8000004a4a7808 */ /* 0x000fe40005000000 */
[----:B------:R-:W-:Y:S02]  /*d030*/  FSEL R57, R104, -INF , !P1 ;  /* 0xff80000068397808 */ /* 0x000fe40004800000 */
[----:B------:R-:W-:Y:S01]  /*d040*/  HMMA.16816.F32 R28, R128, R78, R28 ;  /* 0x0000004e801c723c */ /* 0x000fe2000000181c */
[----:B------:R-:W1:Y:S01]  /*d050*/  LDSM.16.M88.4 R76, [R151+0x4800] ;  /* 0x00480000974c783b */ /* 0x000e620000000200 */
[----:B------:R-:W-:-:S02]  /*d060*/  ISETP.GE.AND P1, PT, R75, R132, PT ;  /* 0x000000844b00720c */ /* 0x000fc40003f26270 */
[----:B------:R-:W-:Y:S02]  /*d070*/  @P6 LOP3.LUT R63, R63, 0x2, RZ, 0xfc, !PT ;  /* 0x000000023f3f6812 */ /* 0x000fe400078efcff */
[----:B------:R-:W-:Y:S02]  /*d080*/  I2FP.F32.U32 R2, R73 ;  /* 0x0000004900027245 */ /* 0x000fe40000201000 */
[----:B------:R-:W-:Y:S01]  /*d090*/  HMMA.16816.F32 R44, R128, R86, R44 ;  /* 0x00000056802c723c */ /* 0x000fe2000000182c */
[----:B------:R-:W2:Y:S01]  /*d0a0*/  LDSM.16.M88.4 R84, [R151+0x3800] ;  /* 0x003800009754783b */ /* 0x000ea20000000200 */
[----:B------:R-:W-:Y:S01]  /*d0b0*/  FSEL R8, R8, -INF , !P0 ;  /* 0xff80000008087808 */ /* 0x000fe20004000000 */
[----:B------:R-:W-:-:S04]  /*d0c0*/  DEPBAR.LE SB0, 0x0 ;  /* 0x000080000000791a */ /* 0x000fc80000000000 */
[----:B------:R-:W-:Y:S01]  /*d0d0*/  LOP3.LUT R63, R63, 0xfffffffe, RZ, 0xc0, !PT ;  /* 0xfffffffe3f3f7812 */ /* 0x000fe200078ec0ff */
[C---:B------:R-:W-:Y:S01]  /*d0e0*/  HMMA.16816.F32 R52, R100.reuse, R98, R52 ;  /* 0x000000626434723c */ /* 0x040fe20000001834 */
[----:B------:R-:W-:Y:S02]  /*d0f0*/  ISETP.GE.AND P4, PT, R73, R60, PT ;  /* 0x0000003c4900720c */ /* 0x000fe40003f86270 */
[----:B------:R-:W-:Y:S02]  /*d100*/  @P1 LOP3.LUT R63, R63, 0x1, RZ, 0xfc, !PT ;  /* 0x000000013f3f1812 */ /* 0x000fe400078efcff */
[----:B------:R-:W-:Y:S01]  /*d110*/  ISETP.GE.AND P5, PT, R73, R132, PT ;  /* 0x000000844900720c */ /* 0x000fe20003fa6270 */
[----:B------:R-:W-:Y:S02]  /*d120*/  VIADD R73, R71, 0x11 ;  /* 0x0000001147497836 */ /* 0x000fe40000000000 */
[----:B-----5:R-:W-:Y:S03]  /*d130*/  HMMA.16816.F32 R48, R100, R92, R48 ;  /* 0x0000005c6430723c */ /* 0x020fe60000001830 */
[----:B------:R-:W-:-:S02]  /*d140*/  ISETP.GE.AND P1, PT, R73, R60, PT ;  /* 0x0000003c4900720c */ /* 0x000fc40003f26270 */
[----:B------:R-:W-:-:S03]  /*d150*/  ISETP.GE.AND P2, PT, R73, R132, PT ;  /* 0x000000844900720c */ /* 0x000fc60003f46270 */
[C---:B------:R-:W-:Y:S01]  /*d160*/  HMMA.16816.F32 R108, R100.reuse, R68, R108 ;  /* 0x00000044646c723c */ /* 0x040fe2000000186c */
[----:B------:R-:W-:Y:S02]  /*d170*/  VIADD R69, R71, 0x10 ;  /* 0x0000001047457836 */ /* 0x000fe40000000000 */
[CC--:B------:R-:W-:Y:S01]  /*d180*/  FFMA.FTZ R52, R3.reuse, R2.reuse, R52 ;  /* 0x0000000203347223 */ /* 0x0c0fe20000010034 */
[C---:B------:R-:W-:Y:S01]  /*d190*/  FFMA.FTZ R54, R3.reuse, R2, R54 ;  /* 0x0000000203367223 */ /* 0x040fe20000010036 */
[----:B------:R-:W-:Y:S01]  /*d1a0*/  FFMA.FTZ R53, R3, R0, R53 ;  /* 0x0000000003357223 */ /* 0x000fe20000010035 */
[----:B------:R-:W-:Y:S01]  /*d1b0*/  ISETP.GE.AND P6, PT, R69, R60, PT ;  /* 0x0000003c4500720c */ /* 0x000fe20003fc6270 */
[----:B------:R-:W-:Y:S01]  /*d1c0*/  FFMA.FTZ R0, R3, R0, R55 ;  /* 0x0000000003007223 */ /* 0x000fe20000010037 */
[----:B------:R-:W-:Y:S01]  /*d1d0*/  HMMA.16816.F32 R44, R100, R94, R44 ;  /* 0x0000005e642c723c */ /* 0x000fe2000000182c */
[----:B------:R-:W-:Y:S01]  /*d1e0*/  ISETP.GE.AND P0, PT, R69, R132, PT ;  /* 0x000000844500720c */ /* 0x000fe20003f06270 */
[----:B------:R-:W-:Y:S01]  /*d1f0*/  VIADD R55, R71, 0x19 ;  /* 0x0000001947377836 */ /* 0x000fe20000000000 */
[----:B------:R-:W-:-:S04]  /*d200*/  I2FP.F32.U32 R69, R69 ;  /* 0x0000004500457245 */ /* 0x000fc80000201000 */
[----:B------:R-:W-:Y:S01]  /*d210*/  I2FP.F32.U32 R2, R55 ;  /* 0x0000003700027245 */ /* 0x000fe20000201000 */
[C---:B---3--:R-:W-:Y:S01]  /*d220*/  HMMA.16816.F32 R36, R100.reuse, R90, R36 ;  /* 0x0000005a6424723c */ /* 0x048fe20000001824 */
[CC--:B------:R-:W-:Y:S01]  /*d230*/  FFMA.FTZ R212, R3.reuse, R69.reuse, R48 ;  /* 0x0000004503d47223 */ /* 0x0c0fe20000010030 */
[----:B------:R-:W-:Y:S01]  /*d240*/  FFMA.FTZ R90, R3, R69, R50 ;  /* 0x00000045035a7223 */ /* 0x000fe20000010032 */
[----:B------:R-:W-:Y:S01]  /*d250*/  VIADD R69, R71, 0x18 ;  /* 0x0000001847457836 */ /* 0x000fe20000000000 */
[----:B------:R-:W-:Y:S02]  /*d260*/  FSEL R50, R59, -INF , !P3 ;  /* 0xff8000003b327808 */ /* 0x000fe40005800000 */
[----:B------:R-:W-:Y:S02]  /*d270*/  FSEL R212, R212, -INF , !P6 ;  /* 0xff800000d4d47808 */ /* 0x000fe40007000000 */
[----:B------:R-:W-:Y:S01]  /*d280*/  HMMA.16816.F32 R20, R100, R82, R20 ;  /* 0x000000526414723c */ /* 0x000fe20000001814 */
[----:B------:R-:W-:-:S02]  /*d290*/  FSEL R82, R52, -INF , !P4 ;  /* 0xff80000034527808 */ /* 0x000fc40006000000 */
[----:B------:R-:W-:Y:S01]  /*d2a0*/  LOP3.LUT P4, RZ, R63, 0x2, RZ, 0xc0, !PT ;  /* 0x000000023fff7812 */ /* 0x000fe2000788c0ff */
[-C--:B------:R-:W-:Y:S01]  /*d2b0*/  FFMA.FTZ R68, R3, R2.reuse, R45 ;  /* 0x0000000203447223 */ /* 0x080fe2000001002d */
[----:B------:R-:W-:Y:S01]  /*d2c0*/  I2FP.F32.U32 R52, R73 ;  /* 0x0000004900347245 */ /* 0x000fe20000201000 */
[----:B------:R-:W-:Y:S01]  /*d2d0*/  VIADD R45, R71, 0x28 ;  /* 0x00000028472d7836 */ /* 0x000fe20000000000 */
[----:B------:R-:W-:Y:S01]  /*d2e0*/  FSEL R72, R53, -INF , !P4 ;  /* 0xff80000035487808 */ /* 0x000fe20006000000 */
[C---:B------:R-:W-:Y:S01]  /*d2f0*/  HMMA.16816.F32 R24, R100.reuse, R80, R24 ;  /* 0x000000506418723c */ /* 0x040fe20000001818 */
[----:B------:R-:W-:Y:S01]  /*d300*/  FSEL R80, R54, -INF , !P5 ;  /* 0xff80000036507808 */ /* 0x000fe20006800000 */
[----:B------:R-:W-:Y:S01]  /*d310*/  FFMA.FTZ R47, R3, R2, R47 ;  /* 0x00000002032f7223 */ /* 0x000fe2000001002f */
[----:B------:R-:W-:Y:S01]  /*d320*/  LOP3.LUT P5, RZ, R63, 0x1, RZ, 0xc0, !PT ;  /* 0x000000013fff7812 */ /* 0x000fe200078ac0ff */
[CC--:B------:R-:W-:Y:S01]  /*d330*/  FFMA.FTZ R49, R3.reuse, R52.reuse, R49 ;  /* 0x0000003403317223 */ /* 0x0c0fe20000010031 */
[----:B------:R-:W-:Y:S01]  /*d340*/  I2FP.F32.U32 R53, R69 ;  /* 0x0000004500357245 */ /* 0x000fe20000201000 */
[----:B------:R-:W-:Y:S01]  /*d350*/  FFMA.FTZ R51, R3, R52, R51 ;  /* 0x0000003403337223 */ /* 0x000fe20000010033 */
[----:B------:R-:W-:Y:S01]  /*d360*/  FSEL R48, R0, -INF , !P5 ;  /* 0xff80000000307808 */ /* 0x000fe20006800000 */
[----:B------:R-:W-:Y:S01]  /*d370*/  HMMA.16816.F32 R40, R100, R88, R40 ;  /* 0x000000586428723c */ /* 0x000fe20000001828 */
[----:B------:R-:W-:Y:S01]  /*d380*/  ISETP.GE.AND P5, PT, R55, R60, PT ;  /* 0x0000003c3700720c */ /* 0x000fe20003fa6270 */
[----:B------:R-:W-:Y:S01]  /*d390*/  FFMA.FTZ R70, R3, R53, R44 ;  /* 0x0000003503467223 */ /* 0x000fe2000001002c */
[----:B------:R-:W-:-:S02]  /*d3a0*/  ISETP.GE.AND P4, PT, R69, R132, PT ;  /* 0x000000844500720c */ /* 0x000fc40003f86270 */
[----:B------:R-:W-:Y:S02]  /*d3b0*/  P2R R0, PR, RZ, 0x20 ;  /* 0x00000020ff007803 */ /* 0x000fe40000000000 */
[-C--:B------:R-:W-:Y:S01]  /*d3c0*/  ISETP.GE.AND P3, PT, R69, R60.reuse, PT ;  /* 0x0000003c4500720c */ /* 0x080fe20003f66270 */
[C---:B-1----:R-:W-:Y:S01]  /*d3d0*/  HMMA.16816.F32 R16, R100.reuse, R76, R16 ;  /* 0x0000004c6410723c */ /* 0x042fe20000001810 */
[----:B------:R-:W-:Y:S01]  /*d3e0*/  FFMA.FTZ R76, R3, R53, R46 ;  /* 0x00000035034c7223 */ /* 0x000fe2000001002e */
[----:B------:R-:W-:Y:S01]  /*d3f0*/  VIADD R53, R71, 0x21 ;  /* 0x0000002147357836 */ /* 0x000fe20000000000 */
[----:B------:R-:W-:Y:S02]  /*d400*/  FSEL R70, R70, -INF , !P3 ;  /* 0xff80000046467808 */ /* 0x000fe40005800000 */
[----:B------:R-:W-:Y:S02]  /*d410*/  ISETP.GE.AND P3, PT, R45, R60, PT ;  /* 0x0000003c2d00720c */ /* 0x000fe40003f66270 */
[----:B------:R-:W-:Y:S01]  /*d420*/  FSEL R76, R76, -INF , !P4 ;  /* 0xff8000004c4c7808 */ /* 0x000fe20006000000 */
[----:B--2---:R-:W-:Y:S01]  /*d430*/  HMMA.16816.F32 R32, R100, R84, R32 ;  /* 0x000000546420723c */ /* 0x004fe20000001820 */
[----:B------:R-:W-:-:S02]  /*d440*/  ISETP.NE.AND P4, PT, R0, RZ, PT ;  /* 0x000000ff0000720c */ /* 0x000fc40003f85270 */
[----:B------:R-:W-:Y:S02]  /*d450*/  I2FP.F32.U32 R2, R53 ;  /* 0x0000003500027245 */ /* 0x000fe40000201000 */
[----:B------:R-:W-:Y:S02]  /*d460*/  FSEL R68, R68, -INF , !P4 ;  /* 0xff80000044447808 */ /* 0x000fe40006000000 */
[-C--:B------:R-:W-:Y:S01]  /*d470*/  ISETP.GE.AND P4, PT, R45, R132.reuse, PT ;  /* 0x000000842d00720c */ /* 0x080fe20003f86270 */
[C---:B------:R-:W-:Y:S01]  /*d480*/  HMMA.16816.F32 R28, R100.reuse, R86, R28 ;  /* 0x00000056641c723c */ /* 0x040fe2000000181c */
[----:B------:R-:W-:Y:S01]  /*d490*/  ISETP.GE.AND P6, PT, R55, R132, PT ;  /* 0x000000843700720c */ /* 0x000fe20003fc6270 */
[----:B------:R-:W-:Y:S01]  /*d4a0*/  VIADD R55, R71, 0x20 ;  /* 0x0000002047377836 */ /* 0x000fe20000000000 */
[----:B------:R-:W-:Y:S01]  /*d4b0*/  I2FP.F32.U32 R45, R45 ;  /* 0x0000002d002d7245 */ /* 0x000fe20000201000 */
[----:B------:R-:W-:Y:S01]  /*d4c0*/  FFMA.FTZ R41, R3, R2, R41 ;  /* 0x0000000203297223 */ /* 0x000fe20000010029 */
[----:B------:R-:W-:Y:S01]  /*d4d0*/  FSEL R46, R49, -INF , !P1 ;  /* 0xff800000312e7808 */ /* 0x000fe20004800000 */
[----:B------:R-:W-:Y:S01]  /*d4e0*/  VIADD R49, R71, 0x30 ;  /* 0x0000003047317836 */ /* 0x000fe20000000000 */
[----:B------:R-:W-:Y:S01]  /*d4f0*/  FSEL R88, R51, -INF , !P2 ;  /* 0xff80000033587808 */ /* 0x000fe20005000000 */
[----:B------:R-:W-:Y:S01]  /*d500*/  VIADD R51, R71, 0x29 ;  /* 0x0000002947337836 */ /* 0x000fe20000000000 */
[----:B------:R-:W-:Y:S01]  /*d510*/  ISETP.GE.AND P1, PT, R53, R60, PT ;  /* 0x0000003c3500720c */ /* 0x000fe20003f26270 */
[CC--:B------:R-:W-:Y:S01]  /*d520*/  FFMA.FTZ R206, R3.reuse, R45.reuse, R36 ;  /* 0x0000002d03ce7223 */ /* 0x0c0fe20000010024 */
[C---:B------:R-:W-:Y:S01]  /*d530*/  FFMA.FTZ R38, R3.reuse, R45, R38 ;  /* 0x0000002d03267223 */ /* 0x040fe20000010026 */
[----:B------:R-:W-:Y:S01]  /*d540*/  I2FP.F32.U32 R44, R55 ;  /* 0x00000037002c7245 */ /* 0x000fe20000201000 */
[----:B------:R-:W-:Y:S01]  /*d550*/  FFMA.FTZ R43, R3, R2, R43 ;  /* 0x00000002032b7223 */ /* 0x000fe2000001002b */
[----:B------:R-:W-:Y:S01]  /*d560*/  VIADD R45, R71, 0x31 ;  /* 0x00000031472d7836 */ /* 0x000fe20000000000 */
[----:B------:R-:W-:Y:S01]  /*d570*/  ISETP.GE.AND P2, PT, R53, R132, PT ;  /* 0x000000843500720c */ /* 0x000fe20003f46270 */
[----:B------:R-:W-:Y:S01]  /*d580*/  HMMA.16816.F32 R12, R100, R78, R12 ;  /* 0x0000004e640c723c */ /* 0x000fe2000000180c */
[----:B------:R-:W-:Y:S01]  /*d590*/  FSEL R208, R41, -INF , !P1 ;  /* 0xff80000029d07808 */ /* 0x000fe20004800000 */
[-C--:B------:R-:W-:Y:S01]  /*d5a0*/  FFMA.FTZ R40, R3, R44.reuse, R40 ;  /* 0x0000002c03287223 */ /* 0x080fe20000010028 */
[----:B------:R-:W-:Y:S01]  /*d5b0*/  FSEL R78, R47, -INF , !P6 ;  /* 0xff8000002f4e7808 */ /* 0x000fe20007000000 */
[----:B------:R-:W-:Y:S01]  /*d5c0*/  FFMA.FTZ R42, R3, R44, R42 ;  /* 0x0000002c032a7223 */ /* 0x000fe2000001002a */
[----:B------:R-:W-:-:S02]  /*d5d0*/  I2FP.F32.U32 R36, R51 ;  /* 0x0000003300247245 */ /* 0x000fc40000201000 */
[----:B------:R-:W-:Y:S02]  /*d5e0*/  I2FP.F32.U32 R41, R49 ;  /* 0x0000003100297245 */ /* 0x000fe40000201000 */
[----:B------:R-:W-:Y:S01]  /*d5f0*/  ISETP.GE.AND P6, PT, R51, R60, PT ;  /* 0x0000003c3300720c */ /* 0x000fe20003fc6270 */
[----:B------:R-:W-:Y:S01]  /*d600*/  FFMA.FTZ R39, R3, R36, R39 ;  /* 0x0000002403277223 */ /* 0x000fe20000010027 */
[----:B------:R-:W-:Y:S01]  /*d610*/  FSEL R196, R43, -INF , !P2 ;  /* 0xff8000002bc47808 */ /* 0x000fe20005000000 */
[----:B------:R-:W-:Y:S01]  /*d620*/  VIADD R43, R71, 0x38 ;  /* 0x00000038472b7836 */ /* 0x000fe20000000000 */
[----:B------:R-:W-:Y:S01]  /*d630*/  I2FP.F32.U32 R2, R45 ;  /* 0x0000002d00027245 */ /* 0x000fe20000201000 */
[-C--:B------:R-:W-:Y:S01]  /*d640*/  FFMA.FTZ R32, R3, R41.reuse, R32 ;  /* 0x0000002903207223 */ /* 0x080fe20000010020 */
[----:B------:R-:W-:Y:S01]  /*d650*/  ISETP.GE.AND P5, PT, R55, R60, PT ;  /* 0x0000003c3700720c */ /* 0x000fe20003fa6270 */
[----:B------:R-:W-:Y:S01]  /*d660*/  FFMA.FTZ R34, R3, R41, R34 ;  /* 0x0000002903227223 */ /* 0x000fe20000010022 */
[----:B------:R-:W-:Y:S01]  /*d670*/  FSEL R90, R90, -INF , !P0 ;  /* 0xff8000005a5a7808 */ /* 0x000fe20004000000 */
[----:B------:R-:W-:Y:S01]  /*d680*/  VIADD R41, R71, 0x39 ;  /* 0x0000003947297836 */ /* 0x000fe20000000000 */
[----:B------:R-:W-:Y:S01]  /*d690*/  ISETP.GE.AND P0, PT, R55, R132, PT ;  /* 0x000000843700720c */ /* 0x000fe20003f06270 */
[CC--:B------:R-:W-:Y:S01]  /*d6a0*/  FFMA.FTZ R136, R3.reuse, R2.reuse, R33 ;  /* 0x0000000203887223 */ /* 0x0c0fe20000010021 */
[----:B------:R-:W-:Y:S01]  /*d6b0*/  P2R R0, PR, RZ, 0x40 ;  /* 0x00000040ff007803 */ /* 0x000fe20000000000 */
[----:B------:R-:W-:Y:S01]  /*d6c0*/  FFMA.FTZ R35, R3, R2, R35 ;  /* 0x0000000203237223 */ /* 0x000fe20000010023 */
[----:B------:R-:W-:Y:S01]  /*d6d0*/  ISETP.GE.AND P6, PT, R51, R132, PT ;  /* 0x000000843300720c */ /* 0x000fe20003fc6270 */
[----:B------:R-:W-:Y:S01]  /*d6e0*/  FFMA.FTZ R37, R3, R36, R37 ;  /* 0x0000002403257223 */ /* 0x000fe20000010025 */
[----:B------:R-:W-:Y:S01]  /*d6f0*/  FSEL R210, R40, -INF , !P5 ;  /* 0xff80000028d27808 */ /* 0x000fe20006800000 */
[----:B------:R-:W-:Y:S01]  /*d700*/  VIADD R33, R71, 0x40 ;  /* 0x0000004047217836 */ /* 0x000fe20000000000 */
[----:B------:R-:W-:-:S02]  /*d710*/  ISETP.GE.AND P5, PT, R49, R60, PT ;  /* 0x0000003c3100720c */ /* 0x000fc40003fa6270 */
[----:B------:R-:W-:Y:S02]  /*d720*/  FSEL R200, R38, -INF , !P4 ;  /* 0xff80000026c87808 */ /* 0x000fe40006000000 */
[----:B------:R-:W-:Y:S02]  /*d730*/  I2FP.F32.U32 R2, R43 ;  /* 0x0000002b00027245 */ /* 0x000fe40000201000 */
[----:B------:R-:W-:Y:S02]  /*d740*/  FSEL R202, R42, -INF , !P0 ;  /* 0xff8000002aca7808 */ /* 0x000fe40004000000 */
[----:B------:R-:W-:Y:S01]  /*d750*/  ISETP.NE.AND P4, PT, R0, RZ, PT ;  /* 0x000000ff0000720c */ /* 0x000fe20003f85270 */
[----:B------:R-:W-:Y:S01]  /*d760*/  FFMA.FTZ R30, R3, R2, R30 ;  /* 0x00000002031e7223 */ /* 0x000fe2000001001e */
[----:B------:R-:W-:Y:S01]  /*d770*/  ISETP.GE.AND P0, PT, R49, R132, PT ;  /* 0x000000843100720c */ /* 0x000fe20003f06270 */
[----:B------:R-:W-:Y:S01]  /*d780*/  FFMA.FTZ R28, R3, R2, R28 ;  /* 0x00000002031c7223 */ /* 0x000fe2000001001c */
[----:B------:R-:W-:Y:S01]  /*d790*/  FSEL R198, R39, -INF , !P6 ;  /* 0xff80000027c67808 */ /* 0x000fe20007000000 */
[----:B------:R-:W-:Y:S01]  /*d7a0*/  VIADD R39, R71, 0x41 ;  /* 0x0000004147277836 */ /* 0x000fe20000000000 */
[----:B------:R-:W-:-:S02]  /*d7b0*/  ISETP.GE.AND P6, PT, R41, R60, PT ;  /* 0x0000003c2900720c */ /* 0x000fc40003fc6270 */
[----:B------:R-:W-:Y:S02]  /*d7c0*/  FSEL R192, R32, -INF , !P5 ;  /* 0xff80000020c07808 */ /* 0x000fe40006800000 */
[----:B------:R-:W-:Y:S01]  /*d7d0*/  FSEL R204, R37, -INF , !P4 ;  /* 0xff80000025cc7808 */ /* 0x000fe20006000000 */
[----:B------:R-:W-:Y:S01]  /*d7e0*/  VIADD R37, R71, 0x48 ;  /* 0x0000004847257836 */ /* 0x000fe20000000000 */
[----:B------:R-:W-:Y:S02]  /*d7f0*/  I2FP.F32.U32 R32, R41 ;  /* 0x0000002900207245 */ /* 0x000fe40000201000 */
[----:B------:R-:W-:Y:S02]  /*d800*/  ISETP.GE.AND P4, PT, R43, R132, PT ;  /* 0x000000842b00720c */ /* 0x000fe40003f86270 */
[----:B------:R-:W-:Y:S01]  /*d810*/  FSEL R142, R34, -INF , !P0 ;  /* 0xff800000228e7808 */ /* 0x000fe20004000000 */
[CC--:B------:R-:W-:Y:S01]  /*d820*/  FFMA.FTZ R29, R3.reuse, R32.reuse, R29 ;  /* 0x00000020031d7223 */ /* 0x0c0fe2000001001d */
[----:B------:R-:W-:Y:S01]  /*d830*/  P2R R0, PR, RZ, 0x40 ;  /* 0x00000040ff007803 */ /* 0x000fe20000000000 */
[----:B------:R-:W-:Y:S01]  /*d840*/  FFMA.FTZ R31, R3, R32, R31 ;  /* 0x00000020031f7223 */ /* 0x000fe2000001001f */
[----:B------:R-:W-:-:S02]  /*d850*/  ISETP.GE.AND P5, PT, R33, R60, PT ;  /* 0x0000003c2100720c */ /* 0x000fc40003fa6270 */
[----:B------:R-:W-:Y:S02]  /*d860*/  ISETP.GE.AND P0, PT, R33, R132, PT ;  /* 0x000000842100720c */ /* 0x000fe40003f06270 */
[----:B------:R-:W-:Y:S02]  /*d870*/  I2FP.F32.U32 R33, R33 ;  /* 0x0000002100217245 */ /* 0x000fe40000201000 */
[----:B------:R-:W-:Y:S02]  /*d880*/  FSEL R186, R30, -INF , !P4 ;  /* 0xff8000001eba7808 */ /* 0x000fe40006000000 */
[----:B------:R-:W-:Y:S01]  /*d890*/  ISETP.NE.AND P4, PT, R0, RZ, PT ;  /* 0x000000ff0000720c */ /* 0x000fe20003f85270 */
[CC--:B------:R-:W-:Y:S01]  /*d8a0*/  FFMA.FTZ R24, R3.reuse, R33.reuse, R24 ;  /* 0x0000002103187223 */ /* 0x0c0fe20000010018 */
[----:B------:R-:W-:Y:S01]  /*d8b0*/  FFMA.FTZ R26, R3, R33, R26 ;  /* 0x00000021031a7223 */ /* 0x000fe2000001001a */
[----:B------:R-:W-:Y:S01]  /*d8c0*/  VIADD R33, R71, 0x49 ;  /* 0x0000004947217836 */ /* 0x000fe20000000000 */
[----:B------:R-:W-:-:S02]  /*d8d0*/  FSEL R190, R29, -INF , !P4 ;  /* 0xff8000001dbe7808 */ /* 0x000fc40006000000 */
[----:B------:R-:W-:Y:S02]  /*d8e0*/  FSEL R206, R206, -INF , !P3 ;  /* 0xff800000cece7808 */ /* 0x000fe40005800000 */
[----:B------:R-:W-:Y:S02]  /*d8f0*/  I2FP.F32.U32 R2, R39 ;  /* 0x0000002700027245 */ /* 0x000fe40000201000 */
[----:B------:R-:W-:Y:S02]  /*d900*/  I2FP.F32.U32 R29, R37 ;  /* 0x00000025001d7245 */ /* 0x000fe40000201000 */
[----:B------:R-:W-:Y:S01]  /*d910*/  ISETP.GE.AND P2, PT, R45, R132, PT ;  /* 0x000000842d00720c */ /* 0x000fe20003f46270 */
[----:B------:R-:W-:Y:S01]  /*d920*/  FFMA.FTZ R27, R3, R2, R27 ;  /* 0x00000002031b7223 */ /* 0x000fe2000001001b */
[----:B------:R-:W-:Y:S01]  /*d930*/  ISETP.GE.AND P3, PT, R43, R60, PT ;  /* 0x0000003c2b00720c */ /* 0x000fe20003f66270 */
[CC--:B------:R-:W-:Y:S01]  /*d940*/  FFMA.FTZ R20, R3.reuse, R29.reuse, R20 ;  /* 0x0000001d03147223 */ /* 0x0c0fe20000010014 */
[----:B------:R-:W-:Y:S01]  /*d950*/  FSEL R178, R24, -INF , !P5 ;  /* 0xff80000018b27808 */ /* 0x000fe20006800000 */
[----:B------:R-:W-:Y:S01]  /*d960*/  FFMA.FTZ R25, R3, R2, R25 ;  /* 0x0000000203197223 */ /* 0x000fe20000010019 */
[----:B------:R-:W-:Y:S01]  /*d970*/  ISETP.GE.AND P5, PT, R33, R132, PT ;  /* 0x000000842100720c */ /* 0x000fe20003fa6270 */
[----:B------:R-:W-:Y:S01]  /*d980*/  FFMA.FTZ R22, R3, R29, R22 ;  /* 0x0000001d03167223 */ /* 0x000fe20000010016 */
[----:B------:R-:W-:Y:S01]  /*d990*/  FSEL R188, R35, -INF , !P2 ;  /* 0xff80000023bc7808 */ /* 0x000fe20005000000 */
[----:B------:R-:W-:Y:S01]  /*d9a0*/  VIADD R29, R71, 0x58 ;  /* 0x00000058471d7836 */ /* 0x000fe20000000000 */
[----:B------:R-:W-:-:S02]  /*d9b0*/  FSEL R194, R28, -INF , !P3 ;  /* 0xff8000001cc27808 */ /* 0x000fc40005800000 */
[----:B------:R-:W-:Y:S02]  /*d9c0*/  I2FP.F32.U32 R24, R33 ;  /* 0x0000002100187245 */ /* 0x000fe40000201000 */
[----:B------:R-:W-:Y:S02]  /*d9d0*/  ISETP.GE.AND P2, PT, R39, R132, PT ;  /* 0x000000842700720c */ /* 0x000fe40003f46270 */
[----:B------:R-:W-:Y:S01]  /*d9e0*/  ISETP.GE.AND P3, PT, R37, R60, PT ;  /* 0x0000003c2500720c */ /* 0x000fe20003f66270 */
[CC--:B------:R-:W-:Y:S01]  /*d9f0*/  FFMA.FTZ R23, R3.reuse, R24.reuse, R23 ;  /* 0x0000001803177223 */ /* 0x0c0fe20000010017 */
[----:B------:R-:W-:Y:S01]  /*da00*/  P2R R0, PR, RZ, 0x20 ;  /* 0x00000020ff007803 */ /* 0x000fe20000000000 */
[----:B------:R-:W-:Y:S01]  /*da10*/  FFMA.FTZ R21, R3, R24, R21 ;  /* 0x0000001803157223 */ /* 0x000fe20000010015 */
[----:B------:R-:W-:Y:S01]  /*da20*/  FSEL R140, R27, -INF , !P2 ;  /* 0xff8000001b8c7808 */ /* 0x000fe20005000000 */
[----:B------:R-:W-:Y:S01]  /*da30*/  VIADD R27, R71, 0x59 ;  /* 0x00000059471b7836 */ /* 0x000fe20000000000 */
[----:B------:R-:W-:Y:S01]  /*da40*/  FSEL R180, R20, -INF , !P3 ;  /* 0xff80000014b47808 */ /* 0x000fe20005800000 */
[----:B------:R-:W-:Y:S01]  /*da50*/  BAR.SYNC.DEFER_BLOCKING 0x0 ;  /* 0x0000000000007b1d */ /* 0x000fe20000010000 */
[----:B------:R-:W-:-:S02]  /*da60*/  ISETP.NE.AND P3, PT, R0, RZ, PT ;  /* 0x000000ff0000720c */ /* 0x000fc40003f65270 */
[----:B------:R-:W-:Y:S02]  /*da70*/  ISETP.GE.AND P6, PT, R41, R132, PT ;  /* 0x000000842900720c */ /* 0x000fe40003fc6270 */
[----:B------:R-:W-:Y:S02]  /*da80*/  FSEL R146, R23, -INF , !P3 ;  /* 0xff80000017927808 */ /* 0x000fe40005800000 */
[-C--:B------:R-:W-:Y:S02]  /*da90*/  ISETP.GE.AND P3, PT, R27, R60.reuse, PT ;  /* 0x0000003c1b00720c */ /* 0x080fe40003f66270 */
[----:B------:R-:W-:Y:S01]  /*daa0*/  FSEL R184, R31, -INF , !P6 ;  /* 0xff8000001fb87808 */ /* 0x000fe20007000000 */
[----:B------:R-:W-:Y:S01]  /*dab0*/  VIADD R31, R71, 0x51 ;  /* 0x00000051471f7836 */ /* 0x000fe20000000000 */
[-C--:B------:R-:W-:Y:S01]  /*dac0*/  ISETP.GE.AND P6, PT, R33, R60.reuse, PT ;  /* 0x0000003c2100720c */ /* 0x080fe20003fc6270 */
[----:B------:R-:W-:Y:S01]  /*dad0*/  VIADD R33, R71, 0x50 ;  /* 0x0000005047217836 */ /* 0x000fe20000000000 */
[----:B------:R-:W-:-:S02]  /*dae0*/  ISETP.GE.AND P1, PT, R45, R60, PT ;  /* 0x0000003c2d00720c */ /* 0x000fc40003f26270 */
[----:B------:R-:W-:Y:S02]  /*daf0*/  LOP3.LUT R63, R63, 0xfffffffb, RZ, 0xc0, !PT ;  /* 0xfffffffb3f3f7812 */ /* 0x000fe400078ec0ff */
[----:B------:R-:W-:Y:S02]  /*db00*/  FSEL R136, R136, -INF , !P1 ;  /* 0xff80000088887808 */ /* 0x000fe40004800000 */
[----:B------:R-:W-:Y:S02]  /*db10*/  I2FP.F32.U32 R2, R33 ;  /* 0x0000002100027245 */ /* 0x000fe40000201000 */
[----:B------:R-:W-:Y:S02]  /*db20*/  ISETP.GE.AND P1, PT, R39, R60, PT ;  /* 0x0000003c2700720c */ /* 0x000fe40003f26270 */
[----:B------:R-:W-:Y:S01]  /*db30*/  @P3 LOP3.LUT R63, R63, 0x4, RZ, 0xfc, !PT ;  /* 0x000000043f3f3812 */ /* 0x000fe200078efcff */
[----:B------:R-:W-:Y:S01]  /*db40*/  FFMA.FTZ R18, R3, R2, R18 ;  /* 0x0000000203127223 */ /* 0x000fe20000010012 */
[----:B------:R-:W-:Y:S01]  /*db50*/  ISETP.GE.AND P3, PT, R27, R132, PT ;  /* 0x000000841b00720c */ /* 0x000fe20003f66270 */
[----:B------:R-:W-:Y:S01]  /*db60*/  FFMA.FTZ R16, R3, R2, R16 ;  /* 0x0000000203107223 */ /* 0x000fe20000010010 */
[----:B------:R-:W-:Y:S01]  /*db70*/  FSEL R182, R25, -INF , !P1 ;  /* 0xff80000019b67808 */ /* 0x000fe20004800000 */
[----:B------:R-:W-:Y:S01]  /*db80*/  VIADD R25, R71, 0x60 ;  /* 0x0000006047197836 */ /* 0x000fe20000000000 */
[----:B------:R-:W-:-:S02]  /*db90*/  ISETP.GE.AND P1, PT, R33, R132, PT ;  /* 0x000000842100720c */ /* 0x000fc40003f26270 */
[----:B------:R-:W-:Y:S02]  /*dba0*/  ISETP.GE.AND P4, PT, R37, R132, PT ;  /* 0x000000842500720c */ /* 0x000fe40003f86270 */
[----:B------:R-:W-:Y:S02]  /*dbb0*/  FSEL R122, R18, -INF , !P1 ;  /* 0xff800000127a7808 */ /* 0x000fe40004800000 */
[----:B------:R-:W-:Y:S02]  /*dbc0*/  ISETP.GE.AND P1, PT, R25, R60, PT ;  /* 0x0000003c1900720c */ /* 0x000fe40003f26270 */
[----:B------:R-:W-:Y:S02]  /*dbd0*/  LOP3.LUT R63, R63, 0xfffffffd, RZ, 0xc0, !PT ;  /* 0xfffffffd3f3f7812 */ /* 0x000fe400078ec0ff */
[----:B------:R-:W-:Y:S02]  /*dbe0*/  I2FP.F32.U32 R0, R31 ;  /* 0x0000001f00007245 */ /* 0x000fe40000201000 */
[----:B------:R-:W-:-:S02]  /*dbf0*/  FSEL R138, R22, -INF , !P4 ;  /* 0xff800000168a7808 */ /* 0x000fc40006000000 */
[----:B------:R-:W-:Y:S01]  /*dc00*/  FSEL R176, R21, -INF , !P6 ;  /* 0xff80000015b07808 */ /* 0x000fe20007000000 */
[----:B------:R-:W-:Y:S01]  /*dc10*/  FFMA.FTZ R17, R3, R0, R17 ;  /* 0x0000000003117223 */ /* 0x000fe20000010011 */
[----:B------:R-:W-:Y:S01]  /*dc20*/  ISETP.GE.AND P4, PT, R29, R60, PT ;  /* 0x0000003c1d00720c */ /* 0x000fe20003f86270 */
[----:B------:R-:W-:Y:S01]  /*dc30*/  FFMA.FTZ R19, R3, R0, R19 ;  /* 0x0000000003137223 */ /* 0x000fe20000010013 */
[----:B------:R-:W-:Y:S01]  /*dc40*/  ISETP.GE.AND P6, PT, R29, R132, PT ;  /* 0x000000841d00720c */ /* 0x000fe20003fc6270 */
[----:B------:R-:W-:Y:S01]  /*dc50*/  VIADD R21, R71, 0x61 ;  /* 0x0000006147157836 */ /* 0x000fe20000000000 */
[----:B------:R-:W-:Y:S02]  /*dc60*/  @P3 LOP3.LUT R63, R63, 0x2, RZ, 0xfc, !PT ;  /* 0x000000023f3f3812 */ /* 0x000fe400078efcff */
[----:B------:R-:W-:Y:S02]  /*dc70*/  I2FP.F32.U32 R29, R29 ;  /* 0x0000001d001d7245 */ /* 0x000fe40000201000 */
[----:B------:R-:W-:-:S02]  /*dc80*/  LOP3.LUT R63, R63, 0xfffffffe, RZ, 0xc0, !PT ;  /* 0xfffffffe3f3f7812 */ /* 0x000fc400078ec0ff */
[----:B------:R-:W-:Y:S01]  /*dc90*/  ISETP.GE.AND P2, PT, R31, R60, PT ;  /* 0x0000003c1f00720c */ /* 0x000fe20003f46270 */
[CC--:B------:R-:W-:Y:S01]  /*dca0*/  FFMA.FTZ R14, R3.reuse, R29.reuse, R14 ;  /* 0x0000001d030e7223 */ /* 0x0c0fe2000001000e */
[----:B------:R-:W-:Y:S01]  /*dcb0*/  FSEL R144, R26, -INF , !P0 ;  /* 0xff8000001a907808 */ /* 0x000fe20004000000 */
[----:B------:R-:W-:Y:S01]  /*dcc0*/  FFMA.FTZ R12, R3, R29, R12 ;  /* 0x0000001d030c7223 */ /* 0x000fe2000001000c */
[----:B------:R-:W-:Y:S02]  /*dcd0*/  I2FP.F32.U32 R0, R27 ;  /* 0x0000001b00007245 */ /* 0x000fe40000201000 */
[----:B------:R-:W-:Y:S02]  /*dce0*/  ISETP.GE.AND P0, PT, R31, R132, PT ;  /* 0x000000841f00720c */ /* 0x000fe40003f06270 */
[----:B------:R-:W-:Y:S01]  /*dcf0*/  @P1 LOP3.LUT R63, R63, 0x1, RZ, 0xfc, !PT ;  /* 0x000000013f3f1812 */ /* 0x000fe200078efcff */
[-C--:B------:R-:W-:Y:S01]  /*dd00*/  FFMA.FTZ R15, R3, R0.reuse, R15 ;  /* 0x00000000030f7223 */ /* 0x080fe2000001000f */
[----:B------:R-:W-:Y:S01]  /*dd10*/  FSEL R130, R17, -INF , !P2 ;  /* 0xff80000011827808 */ /* 0x000fe20005000000 */
[----:B------:R-:W-:Y:S01]  /*dd20*/  FFMA.FTZ R13, R3, R0, R13 ;  /* 0x00000000030d7223 */ /* 0x000fe2000001000d */
[----:B------:R-:W-:-:S02]  /*dd30*/  I2FP.F32.U32 R17, R25 ;  /* 0x0000001900117245 */ /* 0x000fc40000201000 */
[----:B------:R-:W-:Y:S01]  /*dd40*/  FSEL R120, R19, -INF , !P0 ;  /* 0xff80000013787808 */ /* 0x000fe20004000000 */
[----:B------:R-:W-:Y:S01]  /*dd50*/  VIADD R19, R71, 0x69 ;  /* 0x0000006947137836 */ /* 0x000fe20000000000 */
[----:B------:R-:W-:Y:S01]  /*dd60*/  FSEL R124, R14, -INF , !P6 ;  /* 0xff8000000e7c7808 */ /* 0x000fe20007000000 */
[-C--:B------:R-:W-:Y:S01]  /*dd70*/  FFMA.FTZ R54, R3, R17.reuse, R118 ;  /* 0x0000001103367223 */ /* 0x080fe20000010076 */
[----:B------:R-:W-:Y:S01]  /*dd80*/  LOP3.LUT P6, RZ, R63, 0x2, RZ, 0xc0, !PT ;  /* 0x000000023fff7812 */ /* 0x000fe200078cc0ff */
[----:B------:R-:W-:Y:S01]  /*dd90*/  FFMA.FTZ R116, R3, R17, R116 ;  /* 0x0000001103747223 */ /* 0x000fe20000010074 */
[----:B------:R-:W-:Y:S01]  /*dda0*/  FSEL R128, R12, -INF , !P4 ;  /* 0xff8000000c807808 */ /* 0x000fe20006000000 */
[----:B------:R-:W-:Y:S01]  /*ddb0*/  VIADD R17, R71, 0x70 ;  /* 0x0000007047117836 */ /* 0x000fe20000000000 */
[----:B------:R-:W-:Y:S01]  /*ddc0*/  FSEL R118, R15, -INF , !P6 ;  /* 0xff8000000f767808 */ /* 0x000fe20007000000 */
[----:B------:R-:W-:Y:S01]  /*ddd0*/  VIADD R15, R71, 0x71 ;  /* 0x00000071470f7836 */ /* 0x000fe20000000000 */
[----:B------:R-:W-:-:S02]  /*dde0*/  ISETP.GE.AND P6, PT, R19, R60, PT ;  /* 0x0000003c1300720c */ /* 0x000fc40003fc6270 */
[C---:B------:R-:W-:Y:S02]  /*ddf0*/  LOP3.LUT P4, RZ, R63.reuse, 0x1, RZ, 0xc0, !PT ;  /* 0x000000013fff7812 */ /* 0x040fe4000788c0ff */
[----:B------:R-:W-:Y:S02]  /*de00*/  LOP3.LUT P0, RZ, R63, 0x4, RZ, 0xc0, !PT ;  /* 0x000000043fff7812 */ /* 0x000fe4000780c0ff */
[----:B------:R-:W-:Y:S02]  /*de10*/  FSEL R116, R116, -INF , !P4 ;  /* 0xff80000074747808 */ /* 0x000fe40006000000 */
[----:B------:R-:W-:Y:S02]  /*de20*/  ISETP.GE.AND P4, PT, R19, R132, PT ;  /* 0x000000841300720c */ /* 0x000fe40003f86270 */
[----:B------:R-:W-:Y:S02]  /*de30*/  LOP3.LUT R63, R63, 0xfffffffb, RZ, 0xc0, !PT ;  /* 0xfffffffb3f3f7812 */ /* 0x000fe400078ec0ff */
[----:B------:R-:W-:-:S02]  /*de40*/  ISETP.GE.AND P5, PT, R33, R60, PT ;  /* 0x0000003c2100720c */ /* 0x000fc40003fa6270 */
[----:B------:R-:W-:Y:S02]  /*de50*/  @P6 LOP3.LUT R63, R63, 0x4, RZ, 0xfc, !PT ;  /* 0x000000043f3f6812 */ /* 0x000fe400078efcff */
[----:B------:R-:W-:Y:S02]  /*de60*/  ISETP.GE.AND P6, PT, R17, R132, PT ;  /* 0x000000841100720c */ /* 0x000fe40003fc6270 */
[----:B------:R-:W-:Y:S02]  /*de70*/  LOP3.LUT R63, R63, 0xfffffffe, RZ, 0xc0, !PT ;  /* 0xfffffffe3f3f7812 */ /* 0x000fe400078ec0ff */
[-C--:B------:R-:W-:Y:S02]  /*de80*/  ISETP.GE.AND P3, PT, R21, R60.reuse, PT ;  /* 0x0000003c1500720c */ /* 0x080fe40003f66270 */
[----:B------:R-:W-:Y:S02]  /*de90*/  @P4 LOP3.LUT R63, R63, 0x1, RZ, 0xfc, !PT ;  /* 0x000000013f3f4812 */ /* 0x000fe400078efcff */
[----:B------:R-:W-:-:S02]  /*dea0*/  ISETP.GE.AND P4, PT, R17, R60, PT ;  /* 0x0000003c1100720c */ /* 0x000fc40003f86270 */
[----:B------:R-:W-:Y:S02]  /*deb0*/  ISETP.GE.AND P1, PT, R21, R132, PT ;  /* 0x000000841500720c */ /* 0x000fe40003f26270 */
[----:B------:R-:W-:Y:S01]  /*dec0*/  I2FP.F32.U32 R2, R21 ;  /* 0x0000001500027245 */ /* 0x000fe20000201000 */
[----:B------:R-:W-:Y:S01]  /*ded0*/  VIADD R21, R71, 0x68 ;  /* 0x0000006847157836 */ /* 0x000fe20000000000 */
[----:B------:R-:W-:Y:S02]  /*dee0*/  I2FP.F32.U32 R17, R17 ;  /* 0x0000001100117245 */ /* 0x000fe40000201000 */
[----:B------:R-:W-:Y:S01]  /*def0*/  FSEL R134, R16, -INF , !P5 ;  /* 0xff80000010867808 */ /* 0x000fe20006800000 */
[----:B------:R-:W-:Y:S01]  /*df00*/  FFMA.FTZ R104, R3, R2, R117 ;  /* 0x0000000203687223 */ /* 0x000fe20000010075 */
[----:B------:R-:W-:Y:S01]  /*df10*/  ISETP.GE.AND P5, PT, R25, R132, PT ;  /* 0x000000841900720c */ /* 0x000fe20003fa6270 */
[----:B------:R-:W-:Y:S01]  /*df20*/  FFMA.FTZ R34, R3, R17, R110 ;  /* 0x0000001103227223 */ /* 0x000fe2000001006e */
[----:B------:R-:W-:Y:S01]  /*df30*/  LOP3.LUT R63, R63, 0xfffffffd, RZ, 0xc0, !PT ;  /* 0xfffffffd3f3f7812 */ /* 0x000fe200078ec0ff */
[C---:B------:R-:W-:Y:S01]  /*df40*/  FFMA.FTZ R102, R3.reuse, R2, R119 ;  /* 0x0000000203667223 */ /* 0x040fe20000010077 */
[----:B------:R-:W-:Y:S01]  /*df50*/  I2FP.F32.U32 R0, R21 ;  /* 0x0000001500007245 */ /* 0x000fe20000201000 */
[----:B------:R-:W-:Y:S01]  /*df60*/  FFMA.FTZ R35, R3, R17, R108 ;  /* 0x0000001103237223 */ /* 0x000fe2000001006c */
[----:B------:R-:W-:-:S02]  /*df70*/  FSEL R126, R13, -INF , !P0 ;  /* 0xff8000000d7e7808 */ /* 0x000fc40004000000 */
[----:B------:R-:W-:Y:S01]  /*df80*/  FSEL R54, R54, -INF , !P5 ;  /* 0xff80000036367808 */ /* 0x000fe20006800000 */
[-C--:B------:R-:W-:Y:S01]  /*df90*/  FFMA.FTZ R112, R3, R0.reuse, R112 ;  /* 0x0000000003707223 */ /* 0x080fe20000010070 */
[----:B------:R-:W-:Y:S01]  /*dfa0*/  @P4 LOP3.LUT R63, R63, 0x2, RZ, 0xfc, !PT ;  /* 0x000000023f3f4812 */ /* 0x000fe200078efcff */
[----:B------:R-:W-:Y:S01]  /*dfb0*/  FFMA.FTZ R100, R3, R0, R114 ;  /* 0x0000000003647223 */ /* 0x000fe20000010072 */
[----:B------:R-:W-:Y:S02]  /*dfc0*/  I2FP.F32.U32 R2, R19 ;  /* 0x0000001300027245 */ /* 0x000fe40000201000 */
[C---:B------:R-:W-:Y:S02]  /*dfd0*/  ISETP.GE.AND P5, PT, R71.reuse, R60, PT ;  /* 0x0000003c4700720c */ /* 0x040fe40003fa6270 */
[----:B------:R-:W-:Y:S01]  /*dfe0*/  ISETP.GE.AND P4, PT, R71, R132, PT ;  /* 0x000000844700720c */ /* 0x000fe20003f86270 */
[-C--:B------:R-:W-:Y:S01]  /*dff0*/  FFMA.FTZ R106, R3, R2.reuse, R113 ;  /* 0x00000002036a7223 */ /* 0x080fe20000010071 */
[----:B------:R-:W-:Y:S01]  /*e000*/  I2FP.F32.U32 R13, R71 ;  /* 0x00000047000d7245 */ /* 0x000fe20000201000 */
[----:B------:R-:W-:Y:S01]  /*e010*/  VIADD R71, R71, 0x79 ;  /* 0x0000007947477836 */ /* 0x000fe20000000000 */
[----:B------:R-:W-:Y:S01]  /*e020*/  FSEL R34, R34, -INF , !P6 ;  /* 0xff80000022227808 */ /* 0x000fe20007000000 */
[----:B------:R-:W-:Y:S01]  /*e030*/  FFMA.FTZ R66, R3, R2, R115 ;  /* 0x0000000203427223 */ /* 0x000fe20000010073 */
[----:B------:R-:W-:Y:S01]  /*e040*/  ISETP.NE.AND P6, PT, R61, 0x1, PT ;  /* 0x000000013d00780c */ /* 0x000fe20003fc5270 */
[-C--:B------:R-:W-:Y:S01]  /*e050*/  FFMA.FTZ R14, R3, R13.reuse, R56 ;  /* 0x0000000d030e7223 */ /* 0x080fe20000010038 */
[----:B------:R-:W-:Y:S01]  /*e060*/  ISETP.GE.AND P2, PT, R21, R60, PT ;  /* 0x0000003c1500720c */ /* 0x000fe20003f46270 */
[----:B------:R-:W-:Y:S01]  /*e070*/  FFMA.FTZ R12, R3, R13, R58 ;  /* 0x0000000d030c7223 */ /* 0x000fe2000001003a */
[----:B------:R-:W-:-:S02]  /*e080*/  ISETP.GE.AND P0, PT, R21, R132, PT ;  /* 0x000000841500720c */ /* 0x000fc40003f06270 */
[----:B------:R-:W-:Y:S02]  /*e090*/  FSEL R102, R102, -INF , !P1 ;  /* 0xff80000066667808 */ /* 0x000fe40004800000 */
[----:B------:R-:W-:Y:S02]  /*e0a0*/  FSEL R108, R112, -INF , !P2 ;  /* 0xff800000706c7808 */ /* 0x000fe40005000000 */
[----:B------:R-:W-:Y:S02]  /*e0b0*/  FSEL R100, R100, -INF , !P0 ;  /* 0xff80000064647808 */ /* 0x000fe40004000000 */
[----:B------:R-:W-:Y:S02]  /*e0c0*/  I2FP.F32.U32 R0, R15 ;  /* 0x0000000f00007245 */ /* 0x000fe40000201000 */
[----:B------:R-:W-:Y:S02]  /*e0d0*/  I2FP.F32.U32 R2, R71 ;  /* 0x0000004700027245 */ /* 0x000fe40000201000 */
[----:B------:R-:W-:Y:S01]  /*e0e0*/  LOP3.LUT P1, RZ, R63, 0x4, RZ, 0xc0, !PT ;  /* 0x000000043fff7812 */ /* 0x000fe2000782c0ff */
[-C--:B------:R-:W-:Y:S01]  /*e0f0*/  FFMA.FTZ R38, R3, R0.reuse, R109 ;  /* 0x0000000003267223 */ /* 0x080fe2000001006d */
[----:B------:R-:W-:Y:S01]  /*e100*/  LOP3.LUT P2, RZ, R63, 0x1, RZ, 0xc0, !PT ;  /* 0x000000013fff7812 */ /* 0x000fe2000784c0ff */
[----:B------:R-:W-:Y:S01]  /*e110*/  FFMA.FTZ R33, R3, R0, R111 ;  /* 0x0000000003217223 */ /* 0x000fe2000001006f */
[----:B------:R-:W-:Y:S01]  /*e120*/  LOP3.LUT P0, RZ, R63, 0x2, RZ, 0xc0, !PT ;  /* 0x000000023fff7812 */ /* 0x000fe2000780c0ff */
[CC--:B------:R-:W-:Y:S01]  /*e130*/  FFMA.FTZ R36, R3.reuse, R2.reuse, R105 ;  /* 0x0000000203247223 */ /* 0x0c0fe20000010069 */
[----:B------:R-:W-:Y:S01]  /*e140*/  FSEL R104, R104, -INF , !P3 ;  /* 0xff80000068687808 */ /* 0x000fe20005800000 */
[----:B------:R-:W-:Y:S01]  /*e150*/  FFMA.FTZ R32, R3, R2, R107 ;  /* 0x0000000203207223 */ /* 0x000fe2000001006b */
[----:B------:R-:W-:-:S02]  /*e160*/  FSEL R106, R106, -INF , !P1 ;  /* 0xff8000006a6a7808 */ /* 0x000fc40004800000 */
[----:B------:R-:W-:Y:S02]  /*e170*/  FSEL R66, R66, -INF , !P2 ;  /* 0xff80000042427808 */ /* 0x000fe40005000000 */
[----:B------:R-:W-:Y:S02]  /*e180*/  FSEL R35, R35, -INF , !P0 ;  /* 0xff80000023237808 */ /* 0x000fe40004000000 */
[C---:B------:R-:W-:Y:S02]  /*e190*/  ISETP.GE.AND P3, PT, R15.reuse, R60, PT ;  /* 0x0000003c0f00720c */ /* 0x040fe40003f66270 */
[----:B------:R-:W-:Y:S02]  /*e1a0*/  ISETP.GE.AND P1, PT, R15, R132, PT ;  /* 0x000000840f00720c */ /* 0x000fe40003f26270 */
[C---:B------:R-:W-:Y:S02]  /*e1b0*/  ISETP.GE.AND P2, PT, R71.reuse, R60, PT ;  /* 0x0000003c4700720c */ /* 0x040fe40003f46270 */
[----:B------:R-:W-:-:S02]  /*e1c0*/  ISETP.GE.AND P0, PT, R71, R132, PT ;  /* 0x000000844700720c */ /* 0x000fc40003f06270 */
[----:B------:R-:W-:Y:S02]  /*e1d0*/  FSEL R38, R38, -INF , !P3 ;  /* 0xff80000026267808 */ /* 0x000fe40005800000 */
        /* <DEDUP_REMOVED lines=18> */
.L_x_6187:
        /* <DEDUP_REMOVED lines=46> */
[----:B------:R-:W-:-:S04]  /*e5e0*/  IMAD R13, R13, R2, -0x80 ;  /* 0xffffff800d0d7424 */ /* 0x000fc800078e0202 */
[----:B--2---:R-:W-:Y:S01]  /*e5f0*/  IMAD.WIDE.U32 R16, R13, UR10, RZ ;  /* 0x0000000a0d107c25 */ /* 0x004fe2000f8e00ff */
[----:B------:R-:W-:-:S05]  /*e600*/  SHF.R.S32.HI R2, RZ, 0x1f, R13 ;  /* 0x0000001fff027819 */ /* 0x000fca000001140d */
[----:B------:R-:W-:-:S04]  /*e610*/  IMAD R2, R2, UR10, RZ ;  /* 0x0000000a02027c24 */ /* 0x000fc8000f8e02ff */
[----:B------:R-:W-:-:S04]  /*e620*/  IMAD R2, R13, UR11, R2 ;  /* 0x0000000b0d027c24 */ /* 0x000fc8000f8e0202 */
        /* <DEDUP_REMOVED lines=8> */
[----:B------:R-:W-:-:S07]  /*e6b0*/  LEA.HI.X R164, R16, R164, R13, 0x1, P0 ;  /* 0x000000a410a47211 */ /* 0x000fce00000f0c0d */
.L_x_6188:
        /* <DEDUP_REMOVED lines=12> */
[----:B------:R-:W-:-:S03]  /*e780*/  @!P0 IMAD.MOV.U32 R167, RZ, RZ, R164 ;  /* 0x000000ffffa78224 */ /* 0x000fc600078e00a4 */
        /* <DEDUP_REMOVED lines=14> */
[----:B------:R-:W-:-:S03]  /*e870*/  @!P0 IADD3 R28, P1, PT, R26, UR9, RZ ;  /* 0x000000091a1c8c10 */ /* 0x000fc6000ff3e0ff */
[----:B------:R1:W-:Y:S01]  /*e880*/  @P0 STS.128 [R173+0x2800], RZ ;  /* 0x002800ffad000388 */ /* 0x0003e20000000c00 */
[----:B------:R-:W-:-:S03]  /*e890*/  @!P0 IADD3.X R29, PT, PT, R27, UR4, RZ, P1, !PT ;  /* 0x000000041b1d8c10 */ /* 0x000fc60008ffe4ff */
        /* <DEDUP_REMOVED lines=31> */
.L_x_6186:
        /* <DEDUP_REMOVED lines=32> */
[----:B------:R-:W-:Y:S02]  /*ec90*/  FMNMX.FTZ R16, R32, R13, !PT ;  /* 0x0000000d20107209 */ /* 0x000fe40007810000 */
[----:B------:R-:W-:Y:S01]  /*eca0*/  IADD3 R154, PT, PT, R65, R64, RZ ;  /* 0x00000040419a7210 */ /* 0x000fe20007ffe0ff */
[----:B------:R-:W1:Y:S01]  /*ecb0*/  SHFL.BFLY PT, R9, R18, 0x2, 0x1f ;  /* 0x0c401f0012097f89 */ /* 0x000e6200000e0000 */
[----:B------:R-:W-:Y:S02]  /*ecc0*/  MOV R179, 0xffffffff ;  /* 0xffffffff00b37802 */ /* 0x000fe40000000f00 */
        /* <DEDUP_REMOVED lines=10> */
[----:B---3--:R-:W-:-:S03]  /*ed70*/  FMNMX.FTZ R13, R16, R13, !PT ;  /* 0x0000000d100d7209 */ /* 0x008fc60007810000 */
[----:B------:R-:W1:Y:S04]  /*ed80*/  SHFL.BFLY PT, R2, R9, 0x1, 0x1f ;  /* 0x0c201f0009027f89 */ /* 0x000e6800000e0000 */
[----:B------:R-:W3:Y:S01]  /*ed90*/  SHFL.BFLY PT, R0, R13, 0x1, 0x1f ;  /* 0x0c201f000d007f89 */ /* 0x000ee200000e0000 */
[----:B-1----:R-:W-:Y:S02]  /*eda0*/  FMNMX.FTZ R2, R9, R2, !PT ;  /* 0x0000000209027209 */ /* 0x002fe40007810000 */
[----:B---3--:R-:W-:-:S03]  /*edb0*/  FMNMX.FTZ R0, R13, R0, !PT ;  /* 0x000000000d007209 */ /* 0x008fc60007810000 */
[C---:B--2---:R-:W-:Y:S01]  /*edc0*/  FMUL.FTZ R39, R2.reuse, UR4 ;  /* 0x0000000402277c20 */ /* 0x044fe20008410000 */
        /* <DEDUP_REMOVED lines=9> */
[----:B------:R-:W-:Y:S01]  /*ee60*/  LDSM.16.MT88.4 R72, [R150+0x6000] ;  /* 0x006000009648783b */ /* 0x000fe20000004200 */
[--C-:B------:R-:W-:Y:S01]  /*ee70*/  FFMA.FTZ R16, R80, UR4, -R9.reuse ;  /* 0x0000000450107c23 */ /* 0x100fe20008010809 */
[--C-:B------:R-:W-:Y:S01]  /*ee80*/  FFMA.FTZ R12, R12, UR4, -R9.reuse ;  /* 0x000000040c0c7c23 */ /* 0x100fe20008010809 */
[--C-:B------:R-:W-:Y:S01]  /*ee90*/  FFMA.FTZ R49, R50, UR4, -R9.reuse ;  /* 0x0000000432317c23 */ /* 0x100fe20008010809 */
[----:B------:R-:W1:Y:S01]  /*eea0*/  LDSM.16.MT88.4 R80, [R149+0x6000] ;  /* 0x006000009550783b */ /* 0x000e620000004200 */
[----:B------:R-:W-:Y:S01]  /*eeb0*/  FFMA.FTZ R43, R48, UR4, -R9 ;  /* 0x00000004302b7c23 */ /* 0x000fe20008010809 */
[----:B------:R2:W-:Y:S01]  /*eec0*/  MUFU.EX2 R50, R12 ;  /* 0x0000000c00327308 */ /* 0x0005e20000000800 */
        /* <DEDUP_REMOVED lines=11> */
[----:B------:R-:W-:Y:S01]  /*ef80*/  MUFU.EX2 R47, R47 ;  /* 0x0000002f002f7308 */ /* 0x000fe20000000800 */
[--C-:B------:R-:W-:Y:S01]  /*ef90*/  FFMA.FTZ R55, R208, UR4, -R39.reuse ;  /* 0x00000004d0377c23 */ /* 0x100fe20008010827 */
[----:B--2---:R-:W2:Y:S01]  /*efa0*/  LDSM.16.MT88.4 R12, [R148+0x6000] ;  /* 0x00600000940c783b */ /* 0x004ea20000004200 */
[--C-:B------:R-:W-:Y:S01]  /*efb0*/  FFMA.FTZ R65, R206, UR4, -R39.reuse ;  /* 0x00000004ce417c23 */ /* 0x100fe20008010827 */
[----:B------:R-:W4:Y:S01]  /*efc0*/  MUFU.EX2 R44, R44 ;  /* 0x0000002c002c7308 */ /* 0x000f220000000800 */
[----:B------:R-:W-:Y:S01]  /*efd0*/  FFMA.FTZ R64, R204, UR4, -R39 ;  /* 0x00000004cc407c23 */ /* 0x000fe20008010827 */
[--C-:B------:R-:W-:Y:S01]  /*efe0*/  FFMA.FTZ R110, R202, UR4, -R9.reuse ;  /* 0x00000004ca6e7c23 */ /* 0x100fe20008010809 */
[--C-:B------:R-:W-:Y:S01]  /*eff0*/  FFMA.FTZ R59, R196, UR4, -R9.reuse ;  /* 0x00000004c43b7c23 */ /* 0x100fe20008010809 */
[----:B------:R-:W5:Y:S01]  /*f000*/  MUFU.EX2 R49, R49 ;  /* 0x0000003100317308 */ /* 0x000f620000000800 */
[--C-:B------:R-:W-:Y:S01]  /*f010*/  FFMA.FTZ R58, R200, UR4, -R9.reuse ;  /* 0x00000004c83a7c23 */ /* 0x100fe20008010809 */
[----:B---3--:R-:W-:Y:S01]  /*f020*/  F2FP.F16.F32.PACK_AB R84, R51, R52 ;  /* 0x000000343354723e */ /* 0x008fe200000000ff */
[----:B------:R-:W-:Y:S01]  /*f030*/  FFMA.FTZ R53, R198, UR4, -R9 ;  /* 0x00000004c6357c23 */ /* 0x000fe20008010809 */
[----:B------:R3:W-:Y:S01]  /*f040*/  MUFU.EX2 R48, R16 ;  /* 0x0000001000307308 */ /* 0x0007e20000000800 */
[--C-:B------:R-:W-:Y:S01]  /*f050*/  FFMA.FTZ R67, R136, UR4, -R39.reuse ;  /* 0x0000000488437c23 */ /* 0x100fe20008010827 */
[--C-:B------:R-:W-:Y:S01]  /*f060*/  FFMA.FTZ R114, R194, UR4, -R39.reuse ;  /* 0x00000004c2727c23 */ /* 0x100fe20008010827 */
[----:B------:R-:W-:Y:S01]  /*f070*/  FFMA.FTZ R103, R190, UR4, -R39 ;  /* 0x00000004be677c23 */ /* 0x000fe20008010827 */
[----:B------:R-:W1:Y:S01]  /*f080*/  MUFU.EX2 R43, R43 ;  /* 0x0000002b002b7308 */ /* 0x000e620000000800 */
[--C-:B------:R-:W-:Y:S01]  /*f090*/  FFMA.FTZ R142, R142, UR4, -R9.reuse ;  /* 0x000000048e8e7c23 */ /* 0x100fe20008010809 */
[----:B----4-:R-:W-:Y:S01]  /*f0a0*/  F2FP.F16.F32.PACK_AB R86, R44, R47 ;  /* 0x0000002f2c56723e */ /* 0x010fe200000000ff */
[--C-:B------:R-:W-:Y:S01]  /*f0b0*/  FFMA.FTZ R105, R188, UR4, -R9.reuse ;  /* 0x00000004bc697c23 */ /* 0x100fe20008010809 */
[----:B------:R-:W-:Y:S01]  /*f0c0*/  MUFU.EX2 R46, R212 ;  /* 0x000000d4002e7308 */ /* 0x000fe20000000800 */
[--C-:B------:R-:W-:Y:S01]  /*f0d0*/  FFMA.FTZ R112, R186, UR4, -R9.reuse ;  /* 0x00000004ba707c23 */ /* 0x100fe20008010809 */
[----:B-----5:R-:W-:Y:S01]  /*f0e0*/  F2FP.F16.F32.PACK_AB R85, R49, R50 ;  /* 0x000000323155723e */ /* 0x020fe200000000ff */
[----:B------:R-:W-:Y:S01]  /*f0f0*/  FFMA.FTZ R101, R184, UR4, -R9 ;  /* 0x00000004b8657c23 */ /* 0x000fe20008010809 */
[----:B------:R-:W4:Y:S01]  /*f100*/  MUFU.EX2 R41, R41 ;  /* 0x0000002900297308 */ /* 0x000f220000000800 */
[--C-:B------:R-:W-:Y:S01]  /*f110*/  FFMA.FTZ R192, R192, UR4, -R39.reuse ;  /* 0x00000004c0c07c23 */ /* 0x100fe20008010827 */
[----:B---3--:R-:W3:Y:S01]  /*f120*/  LDSM.16.MT88.4 R16, [R148+0x6800] ;  /* 0x006800009410783b */ /* 0x008ee20000004200 */
[--C-:B------:R-:W-:Y:S01]  /*f130*/  FFMA.FTZ R107, R178, UR4, -R39.reuse ;  /* 0x00000004b26b7c23 */ /* 0x100fe20008010827 */
[----:B------:R-:W-:Y:S01]  /*f140*/  MUFU.EX2 R42, R42 ;  /* 0x0000002a002a7308 */ /* 0x000fe20000000800 */
[--C-:B------:R-:W-:Y:S01]  /*f150*/  FFMA.FTZ R178, R182, UR4, -R39.reuse ;  /* 0x00000004b6b27c23 */ /* 0x100fe20008010827 */
[----:B-1----:R-:W-:Y:S01]  /*f160*/  F2FP.F16.F32.PACK_AB R87, R43, R48 ;  /* 0x000000302b57723e */ /* 0x002fe200000000ff */
[----:B------:R-:W-:Y:S01]  /*f170*/  FFMA.FTZ R109, R180, UR4, -R39 ;  /* 0x00000004b46d7c23 */ /* 0x000fe20008010827 */
        /* <DEDUP_REMOVED lines=11> */
[--C-:B------:R-:W-:Y:S01]  /*f230*/  FFMA.FTZ R121, R120, UR4, -R9.reuse ;  /* 0x0000000478797c23 */ /* 0x100fe20008010809 */
[----:B------:R-:W-:Y:S01]  /*f240*/  MUFU.EX2 R5, R5 ;  /* 0x0000000500057308 */ /* 0x000fe20000000800 */
[C---:B------:R-:W-:Y:S01]  /*f250*/  HMMA.16816.F32 R80, R84.reuse, R82, RZ ;  /* 0x000000525450723c */ /* 0x040fe200000018ff */
[--C-:B------:R-:W-:Y:S01]  /*f260*/  FFMA.FTZ R119, R124, UR4, -R9.reuse ;  /* 0x000000047c777c23 */ /* 0x100fe20008010809 */
[----:B------:R-:W-:Y:S01]  /*f270*/  FFMA.FTZ R118, R118, UR4, -R9 ;  /* 0x0000000476767c23 */ /* 0x000fe20008010809 */
[----:B------:R-:W5:Y:S01]  /*f280*/  MUFU.EX2 R4, R4 ;  /* 0x0000000400047308 */ /* 0x000f620000000800 */
[--C-:B------:R-:W-:Y:S01]  /*f290*/  FFMA.FTZ R130, R130, UR4, -R39.reuse ;  /* 0x0000000482827c23 */ /* 0x100fe20008010827 */
[----:B------:R-:W-:Y:S01]  /*f2a0*/  FFMA.FTZ R126, R126, UR4, -R39 ;  /* 0x000000047e7e7c23 */ /* 0x000fe20008010827 */
[--C-:B------:R-:W-:Y:S01]  /*f2b0*/  FFMA.FTZ R123, R122, UR4, -R9.reuse ;  /* 0x000000047a7b7c23 */ /* 0x100fe20008010809 */
[----:B------:R-:W-:Y:S01]  /*f2c0*/  MUFU.EX2 R56, R56 ;  /* 0x0000003800387308 */ /* 0x000fe20000000800 */
[C---:B------:R-:W-:Y:S01]  /*f2d0*/  HMMA.16816.F32 R96, R84.reuse, R92, RZ ;  /* 0x0000005c5460723c */ /* 0x040fe200000018ff */
[----:B------:R-:W-:Y:S01]  /*f2e0*/  FFMA.FTZ R125, R102, UR4, -R9 ;  /* 0x00000004667d7c23 */ /* 0x000fe20008010809 */
        /* <DEDUP_REMOVED lines=9> */
[----:B------:R-:W-:Y:S01]  /*f380*/  MUFU.EX2 R64, R64 ;  /* 0x0000004000407308 */ /* 0x000fe20000000800 */
[----:B------:R-:W-:Y:S01]  /*f390*/  FFMA.FTZ R33, R33, UR4, -R9 ;  /* 0x0000000421217c23 */ /* 0x000fe20008010809 */
[----:B------:R-:W-:Y:S01]  /*f3a0*/  FADD.FTZ R48, R43, R48 ;  /* 0x000000302b307221 */ /* 0x000fe20000010000 */
[--C-:B------:R-:W-:Y:S01]  /*f3b0*/  FFMA.FTZ R43, R38, UR4, -R39.reuse ;  /* 0x00000004262b7c23 */ /* 0x100fe20008010827 */
[----:B------:R-:W-:Y:S01]  /*f3c0*/  MUFU.EX2 R110, R110 ;  /* 0x0000006e006e7308 */ /* 0x000fe20000000800 */
[----:B------:R-:W-:Y:S01]  /*f3d0*/  HMMA.16816.F32 R92, R84, R94, RZ ;  /* 0x0000005e545c723c */ /* 0x000fe200000018ff */
[----:B------:R-:W-:Y:S01]  /*f3e0*/  FFMA.FTZ R38, R57, UR4, -R39 ;  /* 0x0000000439267c23 */ /* 0x000fe20008010827 */
[--C-:B------:R-:W-:Y:S01]  /*f3f0*/  FFMA.FTZ R8, R8, UR4, -R9.reuse ;  /* 0x0000000408087c23 */ /* 0x100fe20008010809 */
[----:B------:R-:W3:Y:S01]  /*f400*/  MUFU.EX2 R59, R59 ;  /* 0x0000003b003b7308 */ /* 0x000ee20000000800 */
[--C-:B------:R-:W-:Y:S01]  /*f410*/  FFMA.FTZ R185, R32, UR4, -R9.reuse ;  /* 0x0000000420b97c23 */ /* 0x100fe20008010809 */
[----:B------:R-:W-:-:S02]  /*f420*/  FFMA.FTZ R34, R34, UR4, -R9 ;  /* 0x0000000422227c23 */ /* 0x000fc40008010809 */
[----:B------:R-:W-:Y:S01]  /*f430*/  MUFU.EX2 R58, R58 ;  /* 0x0000003a003a7308 */ /* 0x000fe20000000800 */
[C---:B------:R-:W-:Y:S03]  /*f440*/  HMMA.16816.F32 R72, R84.reuse, R74, RZ ;  /* 0x0000004a5448723c */ /* 0x040fe600000018ff */
[----:B------:R-:W3:Y:S04]  /*f450*/  MUFU.EX2 R53, R53 ;  /* 0x0000003500357308 */ /* 0x000ee80000000800 */
[----:B------:R-:W-:Y:S01]  /*f460*/  MUFU.EX2 R136, R192 ;  /* 0x000000c000887308 */ /* 0x000fe20000000800 */
[----:B--2---:R-:W-:Y:S01]  /*f470*/  HMMA.16816.F32 R88, R84, R12, RZ ;  /* 0x0000000c5458723c */ /* 0x004fe200000018ff */
[----:B----4-:R-:W-:Y:S01]  /*f480*/  F2FP.F16.F32.PACK_AB R12, R41, R46 ;  /* 0x0000002e290c723e */ /* 0x010fe200000000ff */
[----:B------:R-:W-:Y:S01]  /*f490*/  FADD.FTZ R46, R46, R47 ;  /* 0x0000002f2e2e7221 */ /* 0x000fe20000010000 */
[----:B-1----:R-:W-:Y:S01]  /*f4a0*/  F2FP.F16.F32.PACK_AB R13, R40, R45 ;  /* 0x0000002d280d723e */ /* 0x002fe200000000ff */
[----:B------:R-:W1:Y:S01]  /*f4b0*/  MUFU.EX2 R67, R67 ;  /* 0x0000004300437308 */ /* 0x000e620000000800 */
[----:B------:R-:W-:Y:S01]  /*f4c0*/  FADD.FTZ R45, R45, R48 ;  /* 0x000000302d2d7221 */ /* 0x000fe20000010000 */
[----:B------:R-:W-:-:S02]  /*f4d0*/  FADD.FTZ R41, R41, R46 ;  /* 0x0000002e29297221 */ /* 0x000fc40000010000 */
[----:B------:R-:W-:Y:S01]  /*f4e0*/  HMMA.16816.F32 R84, R84, R14, RZ ;  /* 0x0000000e5454723c */ /* 0x000fe200000018ff */
[C---:B------:R-:W-:Y:S01]  /*f4f0*/  F2FP.F16.F32.PACK_AB R14, R37.reuse, R42 ;  /* 0x0000002a250e723e */ /* 0x040fe200000000ff */
[----:B------:R-:W-:Y:S01]  /*f500*/  MUFU.EX2 R114, R114 ;  /* 0x0000007200727308 */ /* 0x000fe20000000800 */
[----:B-----5:R-:W-:Y:S01]  /*f510*/  F2FP.F16.F32.PACK_AB R15, R4, R5 ;  /* 0x00000005040f723e */ /* 0x020fe200000000ff */
[----:B------:R-:W-:Y:S01]  /*f520*/  FADD.FTZ R40, R40, R45 ;  /* 0x0000002d28287221 */ /* 0x000fe20000010000 */
[----:B------:R-:W-:Y:S01]  /*f530*/  FADD.FTZ R42, R42, R41 ;  /* 0x000000292a2a7221 */ /* 0x000fe20000010000 */
[----:B------:R-:W-:Y:S03]  /*f540*/  MUFU.EX2 R103, R103 ;  /* 0x0000006700677308 */ /* 0x000fe60000000800 */
[----:B------:R-:W-:Y:S01]  /*f550*/  FADD.FTZ R37, R37, R42 ;  /* 0x0000002a25257221 */ /* 0x000fe20000010000 */
[C---:B------:R-:W-:Y:S01]  /*f560*/  HMMA.16816.F32 R76, R12.reuse, R20, R76 ;  /* 0x000000140c4c723c */ /* 0x040fe2000000184c */
[----:B------:R-:W-:Y:S04]  /*f570*/  MUFU.EX2 R142, R142 ;  /* 0x0000008e008e7308 */ /* 0x000fe80000000800 */
[----:B------:R-:W2:Y:S03]  /*f580*/  MUFU.EX2 R105, R105 ;  /* 0x0000006900697308 */ /* 0x000ea60000000800 */
[C---:B------:R-:W-:Y:S01]  /*f590*/  HMMA.16816.F32 R80, R12.reuse, R22, R80 ;  /* 0x000000160c50723c */ /* 0x040fe20000001850 */
[----:B------:R-:W4:Y:S01]  /*f5a0*/  LDSM.16.MT88.4 R20, [R149+0x7000] ;  /* 0x007000009514783b */ /* 0x000f220000004200 */
[----:B------:R-:W-:Y:S04]  /*f5b0*/  MUFU.EX2 R112, R112 ;  /* 0x0000007000707308 */ /* 0x000fe80000000800 */
[----:B------:R-:W5:Y:S02]  /*f5c0*/  MUFU.EX2 R101, R101 ;  /* 0x0000006500657308 */ /* 0x000f640000000800 */
[C---:B---3--:R-:W-:Y:S02]  /*f5d0*/  HMMA.16816.F32 R88, R12.reuse, R16, R88 ;  /* 0x000000100c58723c */ /* 0x048fe40000001858 */
[----:B------:R-:W-:Y:S04]  /*f5e0*/  MUFU.EX2 R107, R107 ;  /* 0x0000006b006b7308 */ /* 0x000fe80000000800 */
[----:B------:R-:W3:Y:S02]  /*f5f0*/  MUFU.EX2 R178, R178 ;  /* 0x000000b200b27308 */ /* 0x000ee40000000800 */
[C---:B------:R-:W-:Y:S01]  /*f600*/  HMMA.16816.F32 R84, R12.reuse, R18, R84 ;  /* 0x000000120c54723c */ /* 0x040fe20000001854 */
[----:B------:R-:W1:Y:S01]  /*f610*/  LDSM.16.MT88.4 R16, [R148+0x7000] ;  /* 0x007000009410783b */ /* 0x000e620000004200 */
        /* <DEDUP_REMOVED lines=13> */
[----:B------:R-:W5:Y:S01]  /*f6f0*/  LDSM.16.MT88.4 R24, [R150+0x7000] ;  /* 0x007000009618783b */ /* 0x000f620000004200 */
        /* <DEDUP_REMOVED lines=8> */
[----:B------:R1:W-:Y:S04]  /*f780*/  MUFU.EX2 R120, R123 ;  /* 0x0000007b00787308 */ /* 0x0003e80000000800 */
[C---:B----4-:R-:W-:Y:S01]  /*f790*/  HMMA.16816.F32 R76, R12.reuse, R20, R76 ;  /* 0x000000140c4c723c */ /* 0x050fe2000000184c */
[----:B------:R-:W4:Y:S04]  /*f7a0*/  MUFU.EX2 R121, R121 ;  /* 0x0000007900797308 */ /* 0x000f280000000800 */
[----:B------:R-:W-:Y:S03]  /*f7b0*/  MUFU.EX2 R119, R119 ;  /* 0x0000007700777308 */ /* 0x000fe60000000800 */
[----:B------:R-:W-:Y:S01]  /*f7c0*/  HMMA.16816.F32 R80, R12, R22, R80 ;  /* 0x000000160c50723c */ /* 0x000fe20000001850 */
[----:B------:R-:W3:Y:S01]  /*f7d0*/  LDSM.16.MT88.4 R20, [R149+0x7800] ;  /* 0x007800009514783b */ /* 0x000ee20000004200 */
[----:B------:R-:W4:Y:S01]  /*f7e0*/  MUFU.EX2 R118, R118 ;  /* 0x0000007600767308 */ /* 0x000f220000000800 */
[----:B-1----:R-:W-:-:S03]  /*f7f0*/  FFMA.FTZ R123, R100, UR4, -R9 ;  /* 0x00000004647b7c23 */ /* 0x002fc60008010809 */
        /* <DEDUP_REMOVED lines=8> */
[C---:B--2---:R-:W-:Y:S02]  /*f880*/  HMMA.16816.F32 R96, R12.reuse, R28, R96 ;  /* 0x0000001c0c60723c */ /* 0x044fe40000001860 */
[----:B------:R-:W-:Y:S04]  /*f890*/  MUFU.EX2 R8, R8 ;  /* 0x0000000800087308 */ /* 0x000fe80000000800 */
[----:B------:R-:W-:Y:S02]  /*f8a0*/  MUFU.EX2 R185, R185 ;  /* 0x000000b900b97308 */ /* 0x000fe40000000800 */
[C---:B------:R-:W-:Y:S01]  /*f8b0*/  HMMA.16816.F32 R92, R12.reuse, R30, R92 ;  /* 0x0000001e0c5c723c */ /* 0x040fe2000000185c */
[----:B------:R-:W2:Y:S07]  /*f8c0*/  LDSM.16.MT88.4 R28, [R154+0x7800] ;  /* 0x007800009a1c783b */ /* 0x000eae0000004200 */
[C---:B-----5:R-:W-:Y:S08]  /*f8d0*/  HMMA.16816.F32 R68, R12.reuse, R24, R68 ;  /* 0x000000180c44723c */ /* 0x060ff00000001844 */
[----:B------:R-:W-:Y:S01]  /*f8e0*/  HMMA.16816.F32 R72, R12, R26, R72 ;  /* 0x0000001a0c48723c */ /* 0x000fe20000001848 */
[----:B------:R-:W5:Y:S01]  /*f8f0*/  LDSM.16.MT88.4 R24, [R150+0x7800] ;  /* 0x007800009618783b */ /* 0x000f620000004200 */
        /* <DEDUP_REMOVED lines=33> */
[----:B----4-:R-:W-:Y:S02]  /*fb10*/  F2FP.F16.F32.PACK_AB R13, R121, R120 ;  /* 0x00000078790d723e */ /* 0x010fe400000000ff */
        /* <DEDUP_REMOVED lines=8> */
[C---:B--2---:R-:W-:Y:S01]  /*fba0*/  HMMA.16816.F32 R92, R12.reuse, R30, R92 ;  /* 0x0000001e0c5c723c */ /* 0x044fe2000000185c */
[----:B------:R-:W-:Y:S01]  /*fbb0*/  FFMA.FTZ R30, R104, UR4, -R39 ;  /* 0x00000004681e7c23 */ /* 0x000fe20008010827 */
[----:B------:R-:W-:Y:S01]  /*fbc0*/  FFMA.FTZ R104, R54, UR4, -R9 ;  /* 0x0000000436687c23 */ /* 0x000fe20008010809 */
[----:B------:R-:W-:Y:S01]  /*fbd0*/  FFMA.FTZ R31, R106, UR4, -R39 ;  /* 0x000000046a1f7c23 */ /* 0x000fe20008010827 */
[----:B------:R-:W-:Y:S01]  /*fbe0*/  FFMA.FTZ R54, R66, UR4, -R9 ;  /* 0x0000000442367c23 */ /* 0x000fe20008010809 */
[----:B------:R-:W-:Y:S01]  /*fbf0*/  FADD.FTZ R9, R65, R32 ;  /* 0x0000002041097221 */ /* 0x000fe20000010000 */
[----:B------:R-:W2:Y:S02]  /*fc00*/  MUFU.EX2 R102, R104 ;  /* 0x0000006800667308 */ /* 0x000ea40000000800 */
[C---:B-----5:R-:W-:Y:S01]  /*fc10*/  HMMA.16816.F32 R88, R12.reuse, R24, R88 ;  /* 0x000000180c58723c */ /* 0x060fe20000001858 */
[----:B------:R-:W-:Y:S01]  /*fc20*/  FADD.FTZ R9, R64, R9 ;  /* 0x0000000940097221 */ /* 0x000fe20000010000 */
[----:B------:R-:W-:Y:S03]  /*fc30*/  MUFU.EX2 R30, R30 ;  /* 0x0000001e001e7308 */ /* 0x000fe60000000800 */
[----:B------:R-:W-:Y:S01]  /*fc40*/  FADD.FTZ R136, R136, R9 ;  /* 0x0000000988887221 */ /* 0x000fe20000010000 */
[----:B------:R-:W-:Y:S02]  /*fc50*/  MUFU.EX2 R31, R31 ;  /* 0x0000001f001f7308 */ /* 0x000fe40000000800 */
[----:B------:R-:W-:Y:S01]  /*fc60*/  HMMA.16816.F32 R84, R12, R26, R84 ;  /* 0x0000001a0c54723c */ /* 0x000fe20000001854 */
[----:B------:R-:W4:Y:S01]  /*fc70*/  LDSM.16.MT88.4 R24, [R149+0x9000] ;  /* 0x009000009518783b */ /* 0x000f220000004200 */
[----:B------:R-:W5:Y:S01]  /*fc80*/  MUFU.EX2 R54, R54 ;  /* 0x0000003600367308 */ /* 0x000f620000000800 */
[----:B------:R-:W-:-:S04]  /*fc90*/  FADD.FTZ R67, R67, R136 ;  /* 0x0000008843437221 */ /* 0x000fc80000010000 */
[----:B------:R-:W-:Y:S01]  /*fca0*/  FADD.FTZ R32, R114, R67 ;  /* 0x0000004372207221 */ /* 0x000fe20000010000 */
[----:B------:R-:W-:Y:S01]  /*fcb0*/  HMMA.16816.F32 R96, R12, R28, R96 ;  /* 0x0000001c0c60723c */ /* 0x000fe20000001860 */
[--C-:B------:R-:W-:Y:S01]  /*fcc0*/  FFMA.FTZ R29, R116, UR4, -R39.reuse ;  /* 0x00000004741d7c23 */ /* 0x100fe20008010827 */
[--C-:B------:R-:W-:Y:S01]  /*fcd0*/  FFMA.FTZ R28, R108, UR4, -R39.reuse ;  /* 0x000000046c1c7c23 */ /* 0x100fe20008010827 */
[----:B--2---:R-:W-:Y:S01]  /*fce0*/  F2FP.F16.F32.PACK_AB R13, R125, R102 ;  /* 0x000000667d0d723e */ /* 0x004fe200000000ff */
[----:B------:R-:W-:Y:S01]  /*fcf0*/  FFMA.FTZ R39, R36, UR4, -R39 ;  /* 0x0000000424277c23 */ /* 0x000fe20008010827 */
[----:B------:R-:W-:Y:S01]  /*fd00*/  FADD.FTZ R32, R103, R32 ;  /* 0x0000002067207221 */ /* 0x000fe20000010000 */
[----:B------:R-:W-:Y:S01]  /*fd10*/  MUFU.EX2 R36, R43 ;  /* 0x0000002b00247308 */ /* 0x000fe20000000800 */
[----:B-----5:R-:W-:Y:S02]  /*fd20*/  F2FP.F16.F32.PACK_AB R15, R54, R123 ;  /* 0x0000007b360f723e */ /* 0x020fe400000000ff */
[----:B------:R-:W-:Y:S01]  /*fd30*/  FADD.FTZ R107, R107, R32 ;  /* 0x000000206b6b7221 */ /* 0x000fe20000010000 */
[----:B------:R-:W2:Y:S03]  /*fd40*/  MUFU.EX2 R29, R29 ;  /* 0x0000001d001d7308 */ /* 0x000ea60000000800 */
[----:B------:R-:W-:Y:S01]  /*fd50*/  FADD.FTZ R178, R178, R107 ;  /* 0x0000006bb2b27221 */ /* 0x000fe20000010000 */
[----:B------:R-:W5:Y:S03]  /*fd60*/  MUFU.EX2 R28, R28 ;  /* 0x0000001c001c7308 */ /* 0x000f660000000800 */
[----:B------:R-:W-:-:S04]  /*fd70*/  FADD.FTZ R109, R109, R178 ;  /* 0x000000b26d6d7221 */ /* 0x000fc80000010000 */
[----:B------:R-:W-:Y:S01]  /*fd80*/  FADD.FTZ R144, R144, R109 ;  /* 0x0000006d90907221 */ /* 0x000fe20000010000 */
[----:B--2---:R-:W-:-:S03]  /*fd90*/  F2FP.F16.F32.PACK_AB R12, R30, R29 ;  /* 0x0000001d1e0c723e */ /* 0x004fc600000000ff */
[----:B------:R-:W-:Y:S01]  /*fda0*/  FADD.FTZ R115, R115, R144 ;  /* 0x0000009073737221 */ /* 0x000fe20000010000 */
[----:B-----5:R-:W-:-:S03]  /*fdb0*/  F2FP.F16.F32.PACK_AB R14, R31, R28 ;  /* 0x0000001c1f0e723e */ /* 0x020fc600000000ff */
[----:B------:R-:W-:-:S04]  /*fdc0*/  FADD.FTZ R128, R128, R115 ;  /* 0x0000007380807221 */ /* 0x000fc80000010000 */
[----:B------:R-:W-:Y:S01]  /*fdd0*/  FADD.FTZ R117, R117, R128 ;  /* 0x0000008075757221 */ /* 0x000fe20000010000 */
[----:B---3--:R-:W-:Y:S03]  /*fde0*/  HMMA.16816.F32 R96, R12, R20, R96 ;  /* 0x000000140c60723c */ /* 0x008fe60000001860 */
[----:B------:R-:W-:-:S04]  /*fdf0*/  FADD.FTZ R122, R122, R117 ;  /* 0x000000757a7a7221 */ /* 0x000fc80000010000 */
[----:B------:R-:W-:Y:S01]  /*fe00*/  FADD.FTZ R29, R29, R122 ;  /* 0x0000007a1d1d7221 */ /* 0x000fe20000010000 */
[C---:B------:R-:W-:Y:S01]  /*fe10*/  HMMA.16816.F32 R92, R12.reuse, R22, R92 ;  /* 0x000000160c5c723c */ /* 0x040fe2000000185c */
[----:B------:R-:W2:Y:S07]  /*fe20*/  LDSM.16.MT88.4 R20, [R148+0x9000] ;  /* 0x009000009414783b */ /* 0x000eae0000004200 */
[C---:B-1----:R-:W-:Y:S08]  /*fe30*/  HMMA.16816.F32 R68, R12.reuse, R16, R68 ;  /* 0x000000100c44723c */ /* 0x042ff00000001844 */
[C---:B------:R-:W-:Y:S01]  /*fe40*/  HMMA.16816.F32 R72, R12.reuse, R18, R72 ;  /* 0x000000120c48723c */ /* 0x040fe20000001848 */
[----:B------:R-:W1:Y:S07]  /*fe50*/  LDSM.16.MT88.4 R16, [R154+0x9800] ;  /* 0x009800009a10783b */ /* 0x000e6e0000004200 */
        /* <DEDUP_REMOVED lines=8> */
[----:B------:R-:W-:-:S04]  /*fee0*/  FADD.FTZ R59, R59, R110 ;  /* 0x0000006e3b3b7221 */ /* 0x000fc80000010000 */
[----:B------:R-:W-:Y:S01]  /*fef0*/  FADD.FTZ R58, R58, R59 ;  /* 0x0000003b3a3a7221 */ /* 0x000fe20000010000 */
[----:B--2---:R-:W-:Y:S03]  /*ff00*/  HMMA.16816.F32 R88, R12, R20, R88 ;  /* 0x000000140c58723c */ /* 0x004fe60000001858 */
[----:B------:R-:W-:-:S04]  /*ff10*/  FADD.FTZ R53, R53, R58 ;  /* 0x0000003a35357221 */ /* 0x000fc80000010000 */
[----:B------:R-:W-:Y:S01]  /*ff20*/  FADD.FTZ R142, R142, R53 ;  /* 0x000000358e8e7221 */ /* 0x000fe20000010000 */
[----:B------:R-:W-:Y:S01]  /*ff30*/  HMMA.16816.F32 R84, R12, R22, R84 ;  /* 0x000000160c54723c */ /* 0x000fe20000001854 */
[----:B------:R-:W-:Y:S01]  /*ff40*/  F2FP.F16.F32.PACK_AB R12, R36, R35 ;  /* 0x00000023240c723e */ /* 0x000fe200000000ff */
[----:B------:R-:W2:Y:S01]  /*ff50*/  LDSM.16.MT88.4 R20, [R149+0x9800] ;  /* 0x009800009514783b */ /* 0x000ea20000004200 */
[----:B------:R-:W-:Y:S01]  /*ff60*/  FADD.FTZ R105, R105, R142 ;  /* 0x0000008e69697221 */ /* 0x000fe20000010000 */
[----:B---3--:R-:W-:Y:S02]  /*ff70*/  F2FP.F16.F32.PACK_AB R13, R33, R4 ;  /* 0x00000004210d723e */ /* 0x008fe400000000ff */
[----:B------:R-:W-:Y:S01]  /*ff80*/  F2FP.F16.F32.PACK_AB R14, R5, R38 ;  /* 0x00000026050e723e */ /* 0x000fe200000000ff */
[----:B------:R-:W-:Y:S01]  /*ff90*/  FADD.FTZ R34, R112, R105 ;  /* 0x0000006970227221 */ /* 0x000fe20000010000 */
[----:B------:R-:W-:-:S03]  /*ffa0*/  F2FP.F16.F32.PACK_AB R15, R185, R8 ;  /* 0x00000008b90f723e */ /* 0x000fc600000000ff */
[----:B------:R-:W-:-:S04]  /*ffb0*/  FADD.FTZ R34, R101, R34 ;  /* 0x0000002265227221 */ /* 0x000fc80000010000 */
        /* <DEDUP_REMOVED lines=10> */
[----:B------:R-:W-:Y:S02]  /*10060*/  HMMA.16816.F32 R72, R12, R26, R72 ;  /* 0x0000001a0c48723c */ /* 0x000fe40000001848 */
[----:B------:R-:W-:-:S04]  /*10070*/  FADD.FTZ R9, R119, R24 ;  /* 0x0000001877097221 */ /* 0x000fc80000010000 */
[----:B------:R-:W-:Y:S02]  /*10080*/  FADD.FTZ R9, R118, R9 ;  /* 0x0000000976097221 */ /* 0x000fe40000010000 */
[----:B--2---:R-:W-:Y:S02]  /*10090*/  HMMA.16816.F32 R76, R12, R20, R76 ;  /* 0x000000140c4c723c */ /* 0x004fe4000000184c */
        /* <DEDUP_REMOVED lines=86> */
.L_x_6190:
        /* <DEDUP_REMOVED lines=8> */
.L_x_6191:
        /* <DEDUP_REMOVED lines=62> */
[----:B-1----:R-:W3:Y:S04]  /*10a60*/  LDSM.16.M88.4 R12, [R158+UR5+0x2000] ;  /* 0x002000059e0c783b */ /* 0x002ee80008000200 */
[----:B--2---:R-:W1:Y:S04]  /*10a70*/  LDSM.16.M88.4 R4, [R158+UR5+0x2800] ;  /* 0x002800059e04783b */ /* 0x004e680008000200 */
[----:B------:R-:W-:Y:S04]  /*10a80*/  LDSM.16.M88.4 R104, [R157] ;  /* 0x000000009d68783b */ /* 0x000fe80000000200 */
[----:B------:R-:W2:Y:S04]  /*10a90*/  LDSM.16.M88.4 R112, [R153+0x2000] ;  /* 0x002000009970783b */ /* 0x000ea80000000200 */
[----:B------:R-:W4:Y:S04]  /*10aa0*/  LDSM.16.M88.4 R108, [R153+0x2800] ;  /* 0x00280000996c783b */ /* 0x000f280000000200 */
[----:B------:R-:W5:Y:S04]  /*10ab0*/  LDSM.16.M88.4 R64, [R158+UR5+0x3000] ;  /* 0x003000059e40783b */ /* 0x000f680008000200 */
[----:B------:R-:W5:Y:S04]  /*10ac0*/  LDSM.16.M88.4 R52, [R158+UR5+0x3800] ;  /* 0x003800059e34783b */ /* 0x000f680008000200 */
[----:B------:R-:W5:Y:S04]  /*10ad0*/  LDSM.16.M88.4 R44, [R158+UR5+0x4000] ;  /* 0x004000059e2c783b */ /* 0x000f680008000200 */
[----:B------:R-:W5:Y:S04]  /*10ae0*/  LDSM.16.M88.4 R36, [R158+UR5+0x4800] ;  /* 0x004800059e24783b */ /* 0x000f680008000200 */
[----:B------:R-:W5:Y:S04]  /*10af0*/  LDSM.16.M88.4 R28, [R158+UR5+0x5000] ;  /* 0x005000059e1c783b */ /* 0x000f680008000200 */
[----:B------:R-:W5:Y:S01]  /*10b00*/  LDSM.16.M88.4 R116, [R158+UR5+0x5800] ;  /* 0x005800059e74783b */ /* 0x000f620008000200 */
[C---:B---3--:R-:W-:Y:S03]  /*10b10*/  HMMA.16816.F32 R16, R20.reuse, R12, RZ ;  /* 0x0000000c1410723c */ /* 0x048fe600000018ff */
[----:B------:R-:W-:Y:S04]  /*10b20*/  LDSM.16.M88.4 R128, [R153+0x3000] ;  /* 0x003000009980783b */ /* 0x000fe80000000200 */
[----:B------:R-:W-:Y:S01]  /*10b30*/  LDSM.16.M88.4 R124, [R153+0x3800] ;  /* 0x00380000997c783b */ /* 0x000fe20000000200 */
[C---:B-1----:R-:W-:Y:S03]  /*10b40*/  HMMA.16816.F32 R8, R20.reuse, R4, RZ ;  /* 0x000000041408723c */ /* 0x042fe600000018ff */
[----:B------:R-:W-:Y:S04]  /*10b50*/  LDSM.16.M88.4 R120, [R153+0x4000] ;  /* 0x004000009978783b */ /* 0x000fe80000000200 */
[----:B------:R-:W0:Y:S01]  /*10b60*/  LDGDEPBAR ;  /* 0x00000000000079af */ /* 0x000e220000000000 */
[C---:B------:R-:W-:Y:S08]  /*10b70*/  HMMA.16816.F32 R12, R20.reuse, R14, RZ ;  /* 0x0000000e140c723c */ /* 0x040ff000000018ff */
[----:B------:R-:W-:Y:S08]  /*10b80*/  HMMA.16816.F32 R4, R20, R6, RZ ;  /* 0x000000061404723c */ /* 0x000ff000000018ff */
[C---:B--2---:R-:W-:Y:S08]  /*10b90*/  HMMA.16816.F32 R16, R104.reuse, R112, R16 ;  /* 0x000000706810723c */ /* 0x044ff00000001810 */
[C---:B------:R-:W-:Y:S01]  /*10ba0*/  HMMA.16816.F32 R12, R104.reuse, R114, R12 ;  /* 0x00000072680c723c */ /* 0x040fe2000000180c */
[----:B------:R-:W1:Y:S07]  /*10bb0*/  LDSM.16.M88.4 R112, [R153+0x5000] ;  /* 0x005000009970783b */ /* 0x000e6e0000000200 */
[C---:B----4-:R-:W-:Y:S08]  /*10bc0*/  HMMA.16816.F32 R8, R104.reuse, R108, R8 ;  /* 0x0000006c6808723c */ /* 0x050ff00000001808 */
[----:B------:R-:W-:Y:S01]  /*10bd0*/  HMMA.16816.F32 R4, R104, R110, R4 ;  /* 0x0000006e6804723c */ /* 0x000fe20000001804 */
[----:B------:R-:W2:Y:S07]  /*10be0*/  LDSM.16.M88.4 R108, [R153+0x5800] ;  /* 0x00580000996c783b */ /* 0x000eae0000000200 */
        /* <DEDUP_REMOVED lines=54> */
[C---:B------:R-:W-:Y:S01]  /*10f50*/  HMMA.16816.F32 R28, R112.reuse, R122, R28 ;  /* 0x0000007a701c723c */ /* 0x040fe2000000181c */
[----:B------:R-:W3:Y:S07]  /*10f60*/  LDSM.16.M88.4 R120, [R151+0x3800] ;  /* 0x003800009778783b */ /* 0x000eee0000000200 */
[----:B----4-:R-:W-:Y:S08]  /*10f70*/  HMMA.16816.F32 R20, R112, R118, R20 ;  /* 0x000000767014723c */ /* 0x010ff00000001814 */
[----:B-1----:R-:W-:Y:S01]  /*10f80*/  HMMA.16816.F32 R32, R128, R108, R32 ;  /* 0x0000006c8020723c */ /* 0x002fe20000001820 */
[----:B------:R-:W-:-:S02]  /*10f90*/  IMAD.SHL.U32 R109, R161, 0x2, RZ ;  /* 0x00000002a16d7824 */ /* 0x000fc400078e00ff */
[----:B------:R-:W-:-:S05]  /*10fa0*/  IMAD.SHL.U32 R108, R61, 0x80, RZ ;  /* 0x000000803d6c7824 */ /* 0x000fca00078e00ff */
[----:B------:R-:W-:Y:S01]  /*10fb0*/  HMMA.16816.F32 R28, R128, R110, R28 ;  /* 0x0000006e801c723c */ /* 0x000fe2000000181c */
[----:B------:R-:W-:Y:S01]  /*10fc0*/  LOP3.LUT R110, R109, 0x6, RZ, 0xc0, !PT ;  /* 0x000000066d6e7812 */ /* 0x000fe200078ec0ff */
[----:B------:R-:W-:-:S04]  /*10fd0*/  VIADD R109, R108, 0xffffff80 ;  /* 0xffffff806c6d7836 */ /* 0x000fc80000000000 */
[----:B------:R-:W-:Y:S02]  /*10fe0*/  IMAD.IADD R109, R109, 0x1, R110 ;  /* 0x000000016d6d7824 */ /* 0x000fe400078e026e */
[----:B------:R-:W-:Y:S01]  /*10ff0*/  HMMA.16816.F32 R24, R112, R116, R24 ;  /* 0x000000747018723c */ /* 0x000fe20000001818 */
[----:B------:R-:W-:Y:S01]  /*11000*/  LDSM.16.M88.4 R116, [R151+0x4000] ;  /* 0x004000009774783b */ /* 0x000fe20000000200 */
[----:B------:R-:W-:-:S05]  /*11010*/  VIADD R111, R109, 0xffffff81 ;  /* 0xffffff816d6f7836 */ /* 0x000fca0000000000 */
[----:B------:R-:W-:Y:S01]  /*11020*/  ISETP.GE.AND P1, PT, R111, R132, PT ;  /* 0x000000846f00720c */ /* 0x000fe20003f26270 */
[----:B--2---:R-:W-:Y:S01]  /*11030*/  HMMA.16816.F32 R20, R128, R106, R20 ;  /* 0x0000006a8014723c */ /* 0x004fe20000001814 */
[----:B------:R-:W-:Y:S01]  /*11040*/  VIADD R107, R109, 0xffffff80 ;  /* 0xffffff806d6b7836 */ /* 0x000fe20000000000 */
[----:B------:R-:W-:-:S04]  /*11050*/  ISETP.GE.AND P6, PT, R111, R60, PT ;  /* 0x0000003c6f00720c */ /* 0x000fc80003fc6270 */
[----:B------:R-:W-:Y:S02]  /*11060*/  I2FP.F32.U32 R106, R107 ;  /* 0x0000006b006a7245 */ /* 0x000fe40000201000 */
[C---:B------:R-:W-:Y:S01]  /*11070*/  HMMA.16816.F32 R40, R112.reuse, R124, R40 ;  /* 0x0000007c7028723c */ /* 0x040fe20000001828 */
[C---:B------:R-:W-:Y:S02]  /*11080*/  ISETP.GE.AND P3, PT, R107.reuse, R60, PT ;  /* 0x0000003c6b00720c */ /* 0x040fe40003f66270 */
[----:B------:R-:W-:Y:S01]  /*11090*/  ISETP.GE.AND P0, PT, R107, R132, PT ;  /* 0x000000846b00720c */ /* 0x000fe20003f06270 */
[----:B------:R-:W-:Y:S02]  /*110a0*/  VIADD R107, R109, 0xfffffff8 ;  /* 0xfffffff86d6b7836 */ /* 0x000fe40000000000 */
[CC--:B------:R-:W-:Y:S01]  /*110b0*/  FFMA.FTZ R16, R3.reuse, R106.reuse, R16 ;  /* 0x0000006a03107223 */ /* 0x0c0fe20000010010 */
[----:B------:R-:W-:Y:S01]  /*110c0*/  FFMA.FTZ R106, R3, R106, R18 ;  /* 0x0000006a036a7223 */ /* 0x000fe20000010012 */
[----:B------:R-:W-:Y:S01]  /*110d0*/  I2FP.F32.U32 R18, R111 ;  /* 0x0000006f00127245 */ /* 0x000fe20000201000 */
[----:B------:R-:W-:Y:S01]  /*110e0*/  HMMA.16816.F32 R36, R112, R126, R36 ;  /* 0x0000007e7024723c */ /* 0x000fe20000001824 */
[----:B------:R-:W1:Y:S01]  /*110f0*/  LDSM.16.M88.4 R112, [R151+0x4800] ;  /* 0x004800009770783b */ /* 0x000e620000000200 */
[----:B------:R-:W-:Y:S01]  /*11100*/  @P1 LOP3.LUT R63, R63, 0x1, RZ, 0xfc, !PT ;  /* 0x000000013f3f1812 */ /* 0x000fe200078efcff */
[----:B------:R-:W-:Y:S01]  /*11110*/  VIADD R111, R109, 0xffffff90 ;  /* 0xffffff906d6f7836 */ /* 0x000fe20000000000 */
[C---:B------:R-:W-:Y:S01]  /*11120*/  ISETP.GE.AND P2, PT, R107.reuse, R60, PT ;  /* 0x0000003c6b00720c */ /* 0x040fe20003f46270 */
[----:B------:R-:W2:Y:S01]  /*11130*/  LDSM.16.M88.4 R124, [R151+0x3000] ;  /* 0x00300000977c783b */ /* 0x000ea20000000200 */
[----:B------:R-:W-:Y:S01]  /*11140*/  ISETP.GE.AND P4, PT, R107, R132, PT ;  /* 0x000000846b00720c */ /* 0x000fe20003f86270 */
[----:B------:R-:W-:-:S04]  /*11150*/  DEPBAR.LE SB0, 0x0 ;  /* 0x000080000000791a */ /* 0x000fc80000000000 */
[C---:B------:R-:W-:Y:S01]  /*11160*/  HMMA.16816.F32 R24, R128.reuse, R104, R24 ;  /* 0x000000688018723c */ /* 0x040fe20000001818 */
[----:B------:R-:W-:Y:S01]  /*11170*/  VIADD R105, R109, 0xffffff88 ;  /* 0xffffff886d697836 */ /* 0x000fe20000000000 */
[----:B------:R-:W-:Y:S02]  /*11180*/  I2FP.F32.U32 R104, R107 ;  /* 0x0000006b00687245 */ /* 0x000fe40000201000 */
[----:B------:R-:W-:Y:S02]  /*11190*/  FSEL R107, R16, -INF , !P3 ;  /* 0xff800000106b7808 */ /* 0x000fe40005800000 */
[----:B------:R-:W-:Y:S01]  /*111a0*/  ISETP.GE.AND P1, PT, R105, R60, PT ;  /* 0x0000003c6900720c */ /* 0x000fe20003f26270 */
[----:B------:R-:W-:Y:S01]  /*111b0*/  FFMA.FTZ R20, R3, R104, R20 ;  /* 0x0000006803147223 */ /* 0x000fe20000010014 */
[----:B------:R-:W-:Y:S01]  /*111c0*/  ISETP.GE.AND P5, PT, R105, R132, PT ;  /* 0x000000846900720c */ /* 0x000fe20003fa6270 */
[C---:B------:R-:W-:Y:S01]  /*111d0*/  FFMA.FTZ R104, R3.reuse, R104, R22 ;  /* 0x0000006803687223 */ /* 0x040fe20000010016 */
[----:B------:R-:W-:Y:S01]  /*111e0*/  I2FP.F32.U32 R105, R105 ;  /* 0x0000006900697245 */ /* 0x000fe20000201000 */
[CC--:B------:R-:W-:Y:S01]  /*111f0*/  FFMA.FTZ R22, R3.reuse, R18.reuse, R17 ;  /* 0x0000001203167223 */ /* 0x0c0fe20000010011 */
[----:B------:R-:W-:Y:S01]  /*11200*/  FFMA.FTZ R18, R3, R18, R19 ;  /* 0x0000001203127223 */ /* 0x000fe20000010013 */
[----:B------:R-:W-:Y:S01]  /*11210*/  VIADD R19, R109, 0xffffff89 ;  /* 0xffffff896d137836 */ /* 0x000fe20000000000 */
[----:B------:R-:W-:Y:S01]  /*11220*/  FSEL R16, R106, -INF , !P0 ;  /* 0xff8000006a107808 */ /* 0x000fe20004000000 */
[CC--:B------:R-:W-:Y:S01]  /*11230*/  FFMA.FTZ R17, R3.reuse, R105.reuse, R12 ;  /* 0x0000006903117223 */ /* 0x0c0fe2000001000c */
[----:B------:R-:W-:Y:S01]  /*11240*/  FFMA.FTZ R12, R3, R105, R14 ;  /* 0x00000069030c7223 */ /* 0x000fe2000001000e */
[----:B------:R-:W-:Y:S01]  /*11250*/  FSEL R105, R20, -INF , !P2 ;  /* 0xff80000014697808 */ /* 0x000fe20005000000 */
[----:B---3--:R-:W-:Y:S01]  /*11260*/  HMMA.16816.F32 R56, R128, R120, R56 ;  /* 0x000000788038723c */ /* 0x008fe20000001838 */
[----:B------:R-:W-:-:S02]  /*11270*/  ISETP.GE.AND P2, PT, R19, R60, PT ;  /* 0x0000003c1300720c */ /* 0x000fc40003f46270 */
[----:B------:R-:W-:Y:S02]  /*11280*/  ISETP.GE.AND P0, PT, R19, R132, PT ;  /* 0x000000841300720c */ /* 0x000fe40003f06270 */
[----:B------:R-:W-:Y:S02]  /*11290*/  I2FP.F32.U32 R20, R19 ;  /* 0x0000001300147245 */ /* 0x000fe40000201000 */
[----:B------:R-:W-:Y:S01]  /*112a0*/  FSEL R19, R22, -INF , !P6 ;  /* 0xff80000016137808 */ /* 0x000fe20007000000 */
[----:B------:R-:W-:Y:S01]  /*112b0*/  HMMA.16816.F32 R52, R128, R122, R52 ;  /* 0x0000007a8034723c */ /* 0x000fe20000001834 */
[----:B------:R-:W-:Y:S01]  /*112c0*/  ISETP.GE.AND P3, PT, R111, R60, PT ;  /* 0x0000003c6f00720c */ /* 0x000fe20003f66270 */
[----:B------:R-:W-:Y:S01]  /*112d0*/  FFMA.FTZ R15, R3, R20, R15 ;  /* 0x00000014030f7223 */ /* 0x000fe2000001000f */
[----:B------:R-:W-:Y:S02]  /*112e0*/  ISETP.GE.AND P6, PT, R111, R132, PT ;  /* 0x000000846f00720c */ /* 0x000fe40003fc6270 */
[----:B------:R-:W-:-:S02]  /*112f0*/  I2FP.F32.U32 R111, R111 ;  /* 0x0000006f006f7245 */ /* 0x000fc40000201000 */
[----:B------:R-:W-:Y:S01]  /*11300*/  FSEL R12, R12, -INF , !P5 ;  /* 0xff8000000c0c7808 */ /* 0x000fe20006800000 */
[C---:B-1----:R-:W-:Y:S01]  /*11310*/  HMMA.16816.F32 R40, R128.reuse, R112, R40 ;  /* 0x000000708028723c */ /* 0x042fe20000001828 */
[----:B------:R-:W-:Y:S02]  /*11320*/  VIADD R113, R109, 0xffffff91 ;  /* 0xffffff916d717836 */ /* 0x000fe40000000000 */
[CC--:B------:R-:W-:Y:S01]  /*11330*/  FFMA.FTZ R181, R3.reuse, R111.reuse, R8 ;  /* 0x0000006f03b57223 */ /* 0x0c0fe20000010008 */
[----:B------:R-:W-:Y:S01]  /*11340*/  FFMA.FTZ R182, R3, R111, R10 ;  /* 0x0000006f03b67223 */ /* 0x000fe2000001000a */
[----:B------:R-:W-:Y:S01]  /*11350*/  VIADD R111, R109, 0xffffff98 ;  /* 0xffffff986d6f7836 */ /* 0x000fe20000000000 */
[----:B------:R-:W-:Y:S02]  /*11360*/  FSEL R104, R104, -INF , !P4 ;  /* 0xff80000068687808 */ /* 0x000fe40006000000 */
[----:B------:R-:W-:Y:S01]  /*11370*/  LOP3.LUT P4, RZ, R63, 0x1, RZ, 0xc0, !PT ;  /* 0x000000013fff7812 */ /* 0x000fe2000788c0ff */
[----:B--2---:R-:W-:Y:S01]  /*11380*/  HMMA.16816.F32 R100, R128, R124, R100 ;  /* 0x0000007c8064723c */ /* 0x004fe20000001864 */
[----:B------:R-:W-:-:S02]  /*11390*/  ISETP.GE.AND P5, PT, R111, R60, PT ;  /* 0x0000003c6f00720c */ /* 0x000fc40003fa6270 */
[----:B------:R-:W-:Y:S02]  /*113a0*/  I2FP.F32.U32 R180, R113 ;  /* 0x0000007100b47245 */ /* 0x000fe40000201000 */
[----:B------:R-:W-:Y:S01]  /*113b0*/  FSEL R14, R18, -INF , !P4 ;  /* 0xff800000120e7808 */ /* 0x000fe20006000000 */
[----:B------:R-:W-:Y:S01]  /*113c0*/  FFMA.FTZ R18, R3, R20, R13 ;  /* 0x0000001403127223 */ /* 0x000fe2000001000d */
[----:B------:R-:W-:Y:S01]  /*113d0*/  LOP3.LUT R63, R63, 0xfffffffe, RZ, 0xc0, !PT ;  /* 0xfffffffe3f3f7812 */ /* 0x000fe200078ec0ff */
[-C--:B------:R-:W-:Y:S01]  /*113e0*/  FFMA.FTZ R179, R3, R180.reuse, R9 ;  /* 0x000000b403b37223 */ /* 0x080fe20000010009 */
[----:B------:R-:W-:Y:S01]  /*113f0*/  VIADD R13, R109, 0xffffff99 ;  /* 0xffffff996d0d7836 */ /* 0x000fe20000000000 */
[----:B------:R-:W-:Y:S01]  /*11400*/  I2FP.F32.U32 R10, R111 ;  /* 0x0000006f000a7245 */ /* 0x000fe20000201000 */
[----:B------:R-:W-:Y:S01]  /*11410*/  FFMA.FTZ R180, R3, R180, R11 ;  /* 0x000000b403b47223 */ /* 0x000fe2000001000b */
[----:B------:R-:W-:Y:S01]  /*11420*/  FSEL R17, R17, -INF , !P1 ;  /* 0xff80000011117808 */ /* 0x000fe20004800000 */
[----:B------:R-:W-:Y:S01]  /*11430*/  VIADD R11, R109, 0xffffffa0 ;  /* 0xffffffa06d0b7836 */ /* 0x000fe20000000000 */
[----:B------:R-:W-:Y:S01]  /*11440*/  ISETP.GE.AND P1, PT, R113, R60, PT ;  /* 0x0000003c7100720c */ /* 0x000fe20003f26270 */
[----:B------:R-:W-:Y:S01]  /*11450*/  HMMA.16816.F32 R64, R128, R126, R64 ;  /* 0x0000007e8040723c */ /* 0x000fe20000001840 */
[----:B------:R-:W-:Y:S01]  /*11460*/  @P5 LOP3.LUT R63, R63, 0x1, RZ, 0xfc, !PT ;  /* 0x000000013f3f5812 */ /* 0x000fe200078efcff */
[-C--:B------:R-:W-:Y:S01]  /*11470*/  FFMA.FTZ R4, R3, R10.reuse, R4 ;  /* 0x0000000a03047223 */ /* 0x080fe20000010004 */
[----:B------:R-:W-:Y:S01]  /*11480*/  FSEL R8, R15, -INF , !P0 ;  /* 0xff8000000f087808 */ /* 0x000fe20004000000 */
[----:B------:R-:W-:Y:S01]  /*11490*/  FFMA.FTZ R6, R3, R10, R6 ;  /* 0x0000000a03067223 */ /* 0x000fe20000010006 */
[----:B------:R-:W-:-:S02]  /*114a0*/  FSEL R181, R181, -INF , !P3 ;  /* 0xff800000b5b57808 */ /* 0x000fc40005800000 */
[C---:B------:R-:W-:Y:S01]  /*114b0*/  ISETP.GE.AND P3, PT, R13.reuse, R60, PT ;  /* 0x0000003c0d00720c */ /* 0x040fe20003f66270 */
[C---:B------:R-:W-:Y:S01]  /*114c0*/  HMMA.16816.F32 R48, R128.reuse, R116, R48 ;  /* 0x000000748030723c */ /* 0x040fe20000001830 */
[----:B------:R-:W-:Y:S02]  /*114d0*/  FSEL R182, R182, -INF , !P6 ;  /* 0xff800000b6b67808 */ /* 0x000fe40007000000 */
[----:B------:R-:W-:Y:S02]  /*114e0*/  ISETP.GE.AND P0, PT, R13, R132, PT ;  /* 0x000000840d00720c */ /* 0x000fe40003f06270 */
[----:B------:R-:W-:Y:S01]  /*114f0*/  I2FP.F32.U32 R186, R13 ;  /* 0x0000000d00ba7245 */ /* 0x000fe20000201000 */
[----:B------:R-:W-:Y:S01]  /*11500*/  VIADD R13, R109, 0xffffffa1 ;  /* 0xffffffa16d0d7836 */ /* 0x000fe20000000000 */
[----:B------:R-:W-:Y:S01]  /*11510*/  LOP3.LUT P6, RZ, R63, 0x1, RZ, 0xc0, !PT ;  /* 0x000000013fff7812 */ /* 0x000fe200078cc0ff */
[C---:B------:R-:W-:Y:S01]  /*11520*/  HMMA.16816.F32 R44, R128.reuse, R118, R44 ;  /* 0x00000076802c723c */ /* 0x040fe2000000182c */
[----:B------:R-:W-:Y:S01]  /*11530*/  FSEL R179, R179, -INF , !P1 ;  /* 0xff800000b3b37808 */ /* 0x000fe20004800000 */
[----:B------:R-:W-:Y:S01]  /*11540*/  FFMA.FTZ R5, R3, R186, R5 ;  /* 0x000000ba03057223 */ /* 0x000fe20000010005 */
[----:B------:R-:W-:Y:S01]  /*11550*/  ISETP.GE.AND P1, PT, R11, R60, PT ;  /* 0x0000003c0b00720c */ /* 0x000fe20003f26270 */
[----:B------:R-:W-:Y:S01]  /*11560*/  FFMA.FTZ R186, R3, R186, R7 ;  /* 0x000000ba03ba7223 */ /* 0x000fe20000010007 */
[----:B------:R-:W-:Y:S01]  /*11570*/  ISETP.GE.AND P5, PT, R11, R132, PT ;  /* 0x000000840b00720c */ /* 0x000fe20003fa6270 */
[----:B------:R-:W-:Y:S01]  /*11580*/  VIADD R7, R109, 0xffffffa9 ;  /* 0xffffffa96d077836 */ /* 0x000fe20000000000 */
[----:B------:R-:W-:Y:S01]  /*11590*/  I2FP.F32.U32 R11, R11 ;  /* 0x0000000b000b7245 */ /* 0x000fe20000201000 */
[----:B------:R-:W-:Y:S01]  /*115a0*/  HMMA.16816.F32 R36, R128, R114, R36 ;  /* 0x000000728024723c */ /* 0x000fe20000001824 */
[----:B------:R-:W-:-:S02]  /*115b0*/  FSEL R177, R4, -INF , !P6 ;  /* 0xff80000004b17808 */ /* 0x000fc40007000000 */
[----:B------:R-:W-:Y:S01]  /*115c0*/  ISETP.GE.AND P6, PT, R13, R60, PT ;  /* 0x0000003c0d00720c */ /* 0x000fe20003fc6270 */
[CC--:B------:R-:W-:Y:S01]  /*115d0*/  FFMA.FTZ R100, R3.reuse, R11.reuse, R100 ;  /* 0x0000000b03647223 */ /* 0x0c0fe20000010064 */
[----:B------:R-:W-:Y:S01]  /*115e0*/  FFMA.FTZ R102, R3, R11, R102 ;  /* 0x0000000b03667223 */ /* 0x000fe20000010066 */
[----:B------:R-:W-:Y:S01]  /*115f0*/  VIADD R11, R109, 0xffffffa8 ;  /* 0xffffffa86d0b7836 */ /* 0x000fe20000000000 */
[----:B------:R-:W-:Y:S02]  /*11600*/  FSEL R167, R5, -INF , !P3 ;  /* 0xff80000005a77808 */ /* 0x000fe40005800000 */
[----:B------:R-:W-:Y:S02]  /*11610*/  FSEL R9, R18, -INF , !P2 ;  /* 0xff80000012097808 */ /* 0x000fe40005000000 */
[----:B------:R-:W-:Y:S02]  /*11620*/  I2FP.F32.U32 R5, R11 ;  /* 0x0000000b00057245 */ /* 0x000fe40000201000 */
[----:B------:R-:W-:-:S02]  /*11630*/  I2FP.F32.U32 R4, R7 ;  /* 0x0000000700047245 */ /* 0x000fc40000201000 */
[----:B------:R-:W-:Y:S01]  /*11640*/  ISETP.GE.AND P2, PT, R111, R132, PT ;  /* 0x000000846f00720c */ /* 0x000fe20003f46270 */
[-C--:B------:R-:W-:Y:S01]  /*11650*/  FFMA.FTZ R64, R3, R5.reuse, R64 ;  /* 0x0000000503407223 */ /* 0x080fe20000010040 */
[----:B------:R-:W-:Y:S01]  /*11660*/  LOP3.LUT R63, R63, 0xfffffffe, RZ, 0xc0, !PT ;  /* 0xfffffffe3f3f7812 */ /* 0x000fe200078ec0ff */
[C---:B------:R-:W-:Y:S01]  /*11670*/  FFMA.FTZ R66, R3.reuse, R5, R66 ;  /* 0x0000000503427223 */ /* 0x040fe20000010042 */
[----:B------:R-:W-:Y:S01]  /*11680*/  FSEL R188, R6, -INF , !P2 ;  /* 0xff80000006bc7808 */ /* 0x000fe20005000000 */
[-C--:B------:R-:W-:Y:S01]  /*11690*/  FFMA.FTZ R67, R3, R4.reuse, R67 ;  /* 0x0000000403437223 */ /* 0x080fe20000010043 */
[----:B------:R-:W-:Y:S01]  /*116a0*/  @P6 LOP3.LUT R63, R63, 0x1, RZ, 0xfc, !PT ;  /* 0x000000013f3f6812 */ /* 0x000fe200078efcff */
[----:B------:R-:W-:Y:S01]  /*116b0*/  VIADD R5, R109, 0xffffffb8 ;  /* 0xffffffb86d057836 */ /* 0x000fe20000000000 */
[----:B------:R-:W-:Y:S01]  /*116c0*/  FSEL R145, R100, -INF , !P1 ;  /* 0xff80000064917808 */ /* 0x000fe20004800000 */
[----:B------:R-:W-:Y:S01]  /*116d0*/  FFMA.FTZ R65, R3, R4, R65 ;  /* 0x0000000403417223 */ /* 0x000fe20000010041 */
[----:B------:R-:W-:-:S02]  /*116e0*/  ISETP.GE.AND P6, PT, R11, R60, PT ;  /* 0x0000003c0b00720c */ /* 0x000fc40003fc6270 */
[C---:B------:R-:W-:Y:S02]  /*116f0*/  ISETP.GE.AND P1, PT, R7.reuse, R60, PT ;  /* 0x0000003c0700720c */ /* 0x040fe40003f26270 */
[-C--:B------:R-:W-:Y:S01]  /*11700*/  ISETP.GE.AND P2, PT, R7, R132.reuse, PT ;  /* 0x000000840700720c */ /* 0x080fe20003f46270 */
[----:B------:R-:W-:Y:S01]  /*11710*/  VIADD R7, R109, 0xffffffb1 ;  /* 0xffffffb16d077836 */ /* 0x000fe20000000000 */
[----:B------:R-:W-:Y:S02]  /*11720*/  I2FP.F32.U32 R6, R13 ;  /* 0x0000000d00067245 */ /* 0x000fe40000201000 */
[----:B------:R-:W-:Y:S02]  /*11730*/  ISETP.GE.AND P4, PT, R113, R132, PT ;  /* 0x000000847100720c */ /* 0x000fe40003f86270 */
[----:B------:R-:W-:Y:S01]  /*11740*/  FSEL R143, R64, -INF , !P6 ;  /* 0xff800000408f7808 */ /* 0x000fe20007000000 */
[-C--:B------:R-:W-:Y:S01]  /*11750*/  FFMA.FTZ R103, R3, R6.reuse, R103 ;  /* 0x0000000603677223 */ /* 0x080fe20000010067 */
[----:B------:R-:W-:Y:S01]  /*11760*/  FSEL R146, R67, -INF , !P2 ;  /* 0xff80000043927808 */ /* 0x000fe20005000000 */
[----:B------:R-:W-:Y:S01]  /*11770*/  FFMA.FTZ R101, R3, R6, R101 ;  /* 0x0000000603657223 */ /* 0x000fe20000010065 */
[C---:B------:R-:W-:Y:S01]  /*11780*/  ISETP.GE.AND P6, PT, R5.reuse, R60, PT ;  /* 0x0000003c0500720c */ /* 0x040fe20003fc6270 */
[----:B------:R-:W-:Y:S01]  /*11790*/  BAR.SYNC.DEFER_BLOCKING 0x0 ;  /* 0x0000000000007b1d */ /* 0x000fe20000010000 */
[----:B------:R-:W-:-:S02]  /*117a0*/  ISETP.GE.AND P2, PT, R5, R132, PT ;  /* 0x000000840500720c */ /* 0x000fc40003f46270 */
[----:B------:R-:W-:Y:S02]  /*117b0*/  FSEL R180, R180, -INF , !P4 ;  /* 0xff800000b4b47808 */ /* 0x000fe40006000000 */
[----:B------:R-:W-:Y:S02]  /*117c0*/  FSEL R186, R186, -INF , !P0 ;  /* 0xff800000baba7808 */ /* 0x000fe40004000000 */
[----:B------:R-:W-:Y:S02]  /*117d0*/  I2FP.F32.U32 R4, R7 ;  /* 0x0000000700047245 */ /* 0x000fe40000201000 */
[----:B------:R-:W-:Y:S02]  /*117e0*/  I2FP.F32.U32 R5, R5 ;  /* 0x0000000500057245 */ /* 0x000fe40000201000 */
[----:B------:R-:W-:Y:S01]  /*117f0*/  ISETP.GE.AND P4, PT, R13, R132, PT ;  /* 0x000000840d00720c */ /* 0x000fe20003f86270 */
[----:B------:R-:W-:Y:S01]  /*11800*/  FFMA.FTZ R57, R3, R4, R57 ;  /* 0x0000000403397223 */ /* 0x000fe20000010039 */
[----:B------:R-:W-:Y:S01]  /*11810*/  ISETP.GE.AND P0, PT, R11, R132, PT ;  /* 0x000000840b00720c */ /* 0x000fe20003f06270 */
[----:B------:R-:W-:Y:S01]  /*11820*/  FFMA.FTZ R59, R3, R4, R59 ;  /* 0x00000004033b7223 */ /* 0x000fe2000001003b */
[----:B------:R-:W-:Y:S01]  /*11830*/  FSEL R178, R103, -INF , !P4 ;  /* 0xff80000067b27808 */ /* 0x000fe20006000000 */
[CC--:B------:R-:W-:Y:S01]  /*11840*/  FFMA.FTZ R52, R3.reuse, R5.reuse, R52 ;  /* 0x0000000503347223 */ /* 0x0c0fe20000010034 */
[----:B------:R-:W-:Y:S01]  /*11850*/  FSEL R176, R66, -INF , !P0 ;  /* 0xff80000042b07808 */ /* 0x000fe20004000000 */
[----:B------:R-:W-:Y:S01]  /*11860*/  FFMA.FTZ R54, R3, R5, R54 ;  /* 0x0000000503367223 */ /* 0x000fe20000010036 */
[----:B------:R-:W-:Y:S01]  /*11870*/  ISETP.GE.AND P4, PT, R7, R60, PT ;  /* 0x0000003c0700720c */ /* 0x000fe20003f86270 */
[----:B------:R-:W-:Y:S01]  /*11880*/  VIADD R5, R109, 0xffffffc0 ;  /* 0xffffffc06d057836 */ /* 0x000fe20000000000 */
[----:B------:R-:W-:Y:S01]  /*11890*/  ISETP.GE.AND P0, PT, R7, R132, PT ;  /* 0x000000840700720c */ /* 0x000fe20003f06270 */
[----:B------:R-:W-:Y:S01]  /*118a0*/  VIADD R11, R109, 0xffffffb0 ;  /* 0xffffffb06d0b7836 */ /* 0x000fe20000000000 */
[----:B------:R-:W-:Y:S01]  /*118b0*/  LOP3.LUT P3, RZ, R63, 0x1, RZ, 0xc0, !PT ;  /* 0x000000013fff7812 */ /* 0x000fe2000786c0ff */
[----:B------:R-:W-:Y:S01]  /*118c0*/  VIADD R7, R109, 0xffffffc1 ;  /* 0xffffffc16d077836 */ /* 0x000fe20000000000 */
[----:B------:R-:W-:-:S02]  /*118d0*/  FSEL R137, R57, -INF , !P4 ;  /* 0xff80000039897808 */ /* 0x000fc40006000000 */
[----:B------:R-:W-:Y:S02]  /*118e0*/  FSEL R138, R59, -INF , !P0 ;  /* 0xff8000003b8a7808 */ /* 0x000fe40004000000 */
[----:B------:R-:W-:Y:S02]  /*118f0*/  FSEL R144, R102, -INF , !P5 ;  /* 0xff80000066907808 */ /* 0x000fe40006800000 */
[----:B------:R-:W-:Y:S02]  /*11900*/  FSEL R147, R101, -INF , !P3 ;  /* 0xff80000065937808 */ /* 0x000fe40005800000 */
[C---:B------:R-:W-:Y:S02]  /*11910*/  ISETP.GE.AND P4, PT, R5.reuse, R60, PT ;  /* 0x0000003c0500720c */ /* 0x040fe40003f86270 */
[----:B------:R-:W-:Y:S02]  /*11920*/  ISETP.GE.AND P0, PT, R5, R132, PT ;  /* 0x000000840500720c */ /* 0x000fe40003f06270 */
[----:B------:R-:W-:-:S02]  /*11930*/  ISETP.GE.AND P5, PT, R11, R60, PT ;  /* 0x0000003c0b00720c */ /* 0x000fc40003fa6270 */
[----:B------:R-:W-:Y:S02]  /*11940*/  ISETP.GE.AND P3, PT, R11, R132, PT ;  /* 0x000000840b00720c */ /* 0x000fe40003f66270 */
[----:B------:R-:W-:Y:S01]  /*11950*/  I2FP.F32.U32 R6, R11 ;  /* 0x0000000b00067245 */ /* 0x000fe20000201000 */
[----:B------:R-:W-:Y:S01]  /*11960*/  VIADD R11, R109, 0xffffffb9 ;  /* 0xffffffb96d0b7836 */ /* 0x000fe20000000000 */
[----:B------:R-:W-:Y:S02]  /*11970*/  I2FP.F32.U32 R5, R5 ;  /* 0x0000000500057245 */ /* 0x000fe40000201000 */
[----:B------:R-:W-:Y:S01]  /*11980*/  I2FP.F32.U32 R4, R7 ;  /* 0x0000000700047245 */ /* 0x000fe20000201000 */
[-C--:B------:R-:W-:Y:S01]  /*11990*/  FFMA.FTZ R56, R3, R6.reuse, R56 ;  /* 0x0000000603387223 */ /* 0x080fe20000010038 */
[----:B------:R-:W-:Y:S01]  /*119a0*/  FSEL R141, R65, -INF , !P1 ;  /* 0xff800000418d7808 */ /* 0x000fe20004800000 */
[C---:B------:R-:W-:Y:S01]  /*119b0*/  FFMA.FTZ R58, R3.reuse, R6, R58 ;  /* 0x00000006033a7223 */ /* 0x040fe2000001003a */
[----:B------:R-:W-:Y:S01]  /*119c0*/  FSEL R136, R54, -INF , !P2 ;  /* 0xff80000036887808 */ /* 0x000fe20005000000 */
[CC--:B------:R-:W-:Y:S01]  /*119d0*/  FFMA.FTZ R48, R3.reuse, R5.reuse, R48 ;  /* 0x0000000503307223 */ /* 0x0c0fe20000010030 */
[C---:B------:R-:W-:Y:S01]  /*119e0*/  FFMA.FTZ R50, R3.reuse, R5, R50 ;  /* 0x0000000503327223 */ /* 0x040fe20000010032 */
[CC--:B------:R-:W-:Y:S01]  /*119f0*/  FFMA.FTZ R49, R3.reuse, R4.reuse, R49 ;  /* 0x0000000403317223 */ /* 0x0c0fe20000010031 */
[----:B------:R-:W-:Y:S01]  /*11a00*/  FFMA.FTZ R51, R3, R4, R51 ;  /* 0x0000000403337223 */ /* 0x000fe20000010033 */
[----:B------:R-:W-:Y:S01]  /*11a10*/  I2FP.F32.U32 R6, R11 ;  /* 0x0000000b00067245 */ /* 0x000fe20000201000 */
[----:B------:R-:W-:Y:S01]  /*11a20*/  VIADD R5, R109, 0xffffffd0 ;  /* 0xffffffd06d057836 */ /* 0x000fe20000000000 */
[----:B------:R-:W-:-:S02]  /*11a30*/  ISETP.GE.AND P1, PT, R7, R60, PT ;  /* 0x0000003c0700720c */ /* 0x000fc40003f26270 */
[----:B------:R-:W-:Y:S01]  /*11a40*/  ISETP.GE.AND P2, PT, R7, R132, PT ;  /* 0x000000840700720c */ /* 0x000fe20003f46270 */
[-C--:B------:R-:W-:Y:S01]  /*11a50*/  FFMA.FTZ R53, R3, R6.reuse, R53 ;  /* 0x0000000603357223 */ /* 0x080fe20000010035 */
[----:B------:R-:W-:Y:S01]  /*11a60*/  FSEL R129, R49, -INF , !P1 ;  /* 0xff80000031817808 */ /* 0x000fe20004800000 */
[----:B------:R-:W-:Y:S01]  /*11a70*/  VIADD R7, R109, 0xffffffc9 ;  /* 0xffffffc96d077836 */ /* 0x000fe20000000000 */
[----:B------:R-:W-:Y:S01]  /*11a80*/  FSEL R126, R51, -INF , !P2 ;  /* 0xff800000337e7808 */ /* 0x000fe20005000000 */
[----:B------:R-:W-:Y:S01]  /*11a90*/  FFMA.FTZ R55, R3, R6, R55 ;  /* 0x0000000603377223 */ /* 0x000fe20000010037 */
[----:B------:R-:W-:Y:S02]  /*11aa0*/  FSEL R139, R56, -INF , !P5 ;  /* 0xff800000388b7808 */ /* 0x000fe40006800000 */
[C---:B------:R-:W-:Y:S02]  /*11ab0*/  ISETP.GE.AND P1, PT, R5.reuse, R60, PT ;  /* 0x0000003c0500720c */ /* 0x040fe40003f26270 */
[----:B------:R-:W-:-:S02]  /*11ac0*/  ISETP.GE.AND P2, PT, R5, R132, PT ;  /* 0x000000840500720c */ /* 0x000fc40003f46270 */
[-C--:B------:R-:W-:Y:S02]  /*11ad0*/  ISETP.GE.AND P5, PT, R11, R60.reuse, PT ;  /* 0x0000003c0b00720c */ /* 0x080fe40003fa6270 */
[----:B------:R-:W-:Y:S02]  /*11ae0*/  I2FP.F32.U32 R5, R5 ;  /* 0x0000000500057245 */ /* 0x000fe40000201000 */
[----:B------:R-:W-:Y:S02]  /*11af0*/  FSEL R133, R53, -INF , !P5 ;  /* 0xff80000035857808 */ /* 0x000fe40006800000 */
[----:B------:R-:W-:Y:S01]  /*11b00*/  FSEL R128, R50, -INF , !P0 ;  /* 0xff80000032807808 */ /* 0x000fe20004000000 */
[-C--:B------:R-:W-:Y:S01]  /*11b10*/  FFMA.FTZ R40, R3, R5.reuse, R40 ;  /* 0x0000000503287223 */ /* 0x080fe20000010028 */
[----:B------:R-:W-:Y:S01]  /*11b20*/  ISETP.GE.AND P5, PT, R7, R60, PT ;  /* 0x0000003c0700720c */ /* 0x000fe20003fa6270 */
[----:B------:R-:W-:Y:S01]  /*11b30*/  FFMA.FTZ R42, R3, R5, R42 ;  /* 0x00000005032a7223 */ /* 0x000fe2000001002a */
[----:B------:R-:W-:Y:S01]  /*11b40*/  ISETP.GE.AND P0, PT, R7, R132, PT ;  /* 0x000000840700720c */ /* 0x000fe20003f06270 */
[C---:B------:R-:W-:Y:S01]  /*11b50*/  VIADD R5, R109.reuse, 0xffffffd8 ;  /* 0xffffffd86d057836 */ /* 0x040fe20000000000 */
[----:B------:R-:W-:Y:S01]  /*11b60*/  I2FP.F32.U32 R4, R7 ;  /* 0x0000000700047245 */ /* 0x000fe20000201000 */
[----:B------:R-:W-:Y:S01]  /*11b70*/  VIADD R7, R109, 0xffffffd9 ;  /* 0xffffffd96d077836 */ /* 0x000fe20000000000 */
[----:B------:R-:W-:-:S02]  /*11b80*/  FSEL R140, R58, -INF , !P3 ;  /* 0xff8000003a8c7808 */ /* 0x000fc40005800000 */
[----:B------:R-:W-:Y:S01]  /*11b90*/  FSEL R119, R40, -INF , !P1 ;  /* 0xff80000028777808 */ /* 0x000fe20004800000 */
[CC--:B------:R-:W-:Y:S01]  /*11ba0*/  FFMA.FTZ R45, R3.reuse, R4.reuse, R45 ;  /* 0x00000004032d7223 */ /* 0x0c0fe2000001002d */
[----:B------:R-:W-:Y:S01]  /*11bb0*/  FFMA.FTZ R47, R3, R4, R47 ;  /* 0x00000004032f7223 */ /* 0x000fe2000001002f */
[----:B------:R-:W-:Y:S01]  /*11bc0*/  ISETP.GE.AND P3, PT, R11, R132, PT ;  /* 0x000000840b00720c */ /* 0x000fe20003f66270 */
[----:B------:R-:W-:Y:S01]  /*11bd0*/  VIADD R11, R109, 0xffffffc8 ;  /* 0xffffffc86d0b7836 */ /* 0x000fe20000000000 */
[-C--:B------:R-:W-:Y:S02]  /*11be0*/  ISETP.GE.AND P1, PT, R7, R60.reuse, PT ;  /* 0x0000003c0700720c */ /* 0x080fe40003f26270 */
[----:B------:R-:W-:Y:S02]  /*11bf0*/  FSEL R125, R45, -INF , !P5 ;  /* 0xff8000002d7d7808 */ /* 0x000fe40006800000 */
[----:B------:R-:W-:Y:S02]  /*11c00*/  FSEL R130, R47, -INF , !P0 ;  /* 0xff8000002f827808 */ /* 0x000fe40004000000 */
[----:B------:R-:W-:-:S02]  /*11c10*/  ISETP.GE.AND P5, PT, R5, R60, PT ;  /* 0x0000003c0500720c */ /* 0x000fc40003fa6270 */
[----:B------:R-:W-:Y:S02]  /*11c20*/  ISETP.GE.AND P0, PT, R5, R132, PT ;  /* 0x000000840500720c */ /* 0x000fe40003f06270 */
[----:B------:R-:W-:Y:S02]  /*11c30*/  I2FP.F32.U32 R6, R11 ;  /* 0x0000000b00067245 */ /* 0x000fe40000201000 */
[----:B------:R-:W-:Y:S02]  /*11c40*/  I2FP.F32.U32 R5, R5 ;  /* 0x0000000500057245 */ /* 0x000fe40000201000 */
[----:B------:R-:W-:Y:S01]  /*11c50*/  LOP3.LUT R63, R63, 0xfffffffd, RZ, 0xc0, !PT ;  /* 0xfffffffd3f3f7812 */ /* 0x000fe200078ec0ff */
[CC--:B------:R-:W-:Y:S01]  /*11c60*/  FFMA.FTZ R46, R3.reuse, R6.reuse, R46 ;  /* 0x00000006032e7223 */ /* 0x0c0fe2000001002e */
[----:B------:R-:W-:Y:S01]  /*11c70*/  FSEL R135, R52, -INF , !P6 ;  /* 0xff80000034877808 */ /* 0x000fe20007000000 */
[-C--:B------:R-:W-:Y:S01]  /*11c80*/  FFMA.FTZ R36, R3, R5.reuse, R36 ;  /* 0x0000000503247223 */ /* 0x080fe20000010024 */
[----:B------:R-:W-:Y:S01]  /*11c90*/  FSEL R142, R55, -INF , !P3 ;  /* 0xff800000378e7808 */ /* 0x000fe20005800000 */
[----:B------:R-:W-:Y:S01]  /*11ca0*/  FFMA.FTZ R44, R3, R6, R44 ;  /* 0x00000006032c7223 */ /* 0x000fe2000001002c */
[----:B------:R-:W-:Y:S01]  /*11cb0*/  ISETP.GE.AND P6, PT, R11, R60, PT ;  /* 0x0000003c0b00720c */ /* 0x000fe20003fc6270 */
[----:B------:R-:W-:Y:S01]  /*11cc0*/  FFMA.FTZ R38, R3, R5, R38 ;  /* 0x0000000503267223 */ /* 0x000fe20000010026 */
[----:B------:R-:W-:Y:S01]  /*11cd0*/  ISETP.GE.AND P3, PT, R11, R132, PT ;  /* 0x000000840b00720c */ /* 0x000fe20003f66270 */
[C---:B------:R-:W-:Y:S01]  /*11ce0*/  VIADD R11, R109.reuse, 0xffffffd1 ;  /* 0xffffffd16d0b7836 */ /* 0x040fe20000000000 */
[----:B------:R-:W-:Y:S01]  /*11cf0*/  I2FP.F32.U32 R4, R7 ;  /* 0x0000000700047245 */ /* 0x000fe20000201000 */
[----:B------:R-:W-:Y:S01]  /*11d00*/  VIADD R5, R109, 0xffffffe8 ;  /* 0xffffffe86d057836 */ /* 0x000fe20000000000 */
[----:B------:R-:W-:-:S02]  /*11d10*/  @P1 LOP3.LUT R63, R63, 0x2, RZ, 0xfc, !PT ;  /* 0x000000023f3f1812 */ /* 0x000fc400078efcff */
[----:B------:R-:W-:Y:S01]  /*11d20*/  FSEL R134, R46, -INF , !P3 ;  /* 0xff8000002e867808 */ /* 0x000fe20005800000 */
[CC--:B------:R-:W-:Y:S01]  /*11d30*/  FFMA.FTZ R37, R3.reuse, R4.reuse, R37 ;  /* 0x0000000403257223 */ /* 0x0c0fe20000010025 */
[----:B------:R-:W-:Y:S01]  /*11d40*/  FSEL R121, R36, -INF , !P5 ;  /* 0xff80000024797808 */ /* 0x000fe20006800000 */
[----:B------:R-:W-:Y:S01]  /*11d50*/  FFMA.FTZ R39, R3, R4, R39 ;  /* 0x0000000403277223 */ /* 0x000fe20000010027 */
[----:B------:R-:W-:Y:S02]  /*11d60*/  I2FP.F32.U32 R6, R11 ;  /* 0x0000000b00067245 */ /* 0x000fe40000201000 */
[----:B------:R-:W-:Y:S01]  /*11d70*/  ISETP.GE.AND P3, PT, R7, R132, PT ;  /* 0x000000840700720c */ /* 0x000fe20003f66270 */
[----:B------:R-:W-:Y:S01]  /*11d80*/  VIADD R7, R109, 0xffffffe1 ;  /* 0xffffffe16d077836 */ /* 0x000fe20000000000 */
[----:B------:R-:W-:Y:S01]  /*11d90*/  LOP3.LUT P5, RZ, R63, 0x2, RZ, 0xc0, !PT ;  /* 0x000000023fff7812 */ /* 0x000fe200078ac0ff */
[CC--:B------:R-:W-:Y:S01]  /*11da0*/  FFMA.FTZ R41, R3.reuse, R6.reuse, R41 ;  /* 0x0000000603297223 */ /* 0x0c0fe20000010029 */
[----:B------:R-:W-:Y:S01]  /*11db0*/  FSEL R131, R48, -INF , !P4 ;  /* 0xff80000030837808 */ /* 0x000fe20006000000 */
[----:B------:R-:W-:Y:S01]  /*11dc0*/  FFMA.FTZ R43, R3, R6, R43 ;  /* 0x00000006032b7223 */ /* 0x000fe2000001002b */
[----:B------:R-:W-:-:S02]  /*11dd0*/  FSEL R127, R44, -INF , !P6 ;  /* 0xff8000002c7f7808 */ /* 0x000fc40007000000 */
[----:B------:R-:W-:Y:S02]  /*11de0*/  FSEL R117, R37, -INF , !P5 ;  /* 0xff80000025757808 */ /* 0x000fe40006800000 */
[C---:B------:R-:W-:Y:S02]  /*11df0*/  ISETP.GE.AND P6, PT, R11.reuse, R60, PT ;  /* 0x0000003c0b00720c */ /* 0x040fe40003fc6270 */
[----:B------:R-:W-:Y:S01]  /*11e00*/  ISETP.GE.AND P4, PT, R11, R132, PT ;  /* 0x000000840b00720c */ /* 0x000fe20003f86270 */
[----:B------:R-:W-:Y:S01]  /*11e10*/  VIADD R11, R109, 0xffffffe0 ;  /* 0xffffffe06d0b7836 */ /* 0x000fe20000000000 */
[----:B------:R-:W-:Y:S02]  /*11e20*/  ISETP.GE.AND P5, PT, R5, R60, PT ;  /* 0x0000003c0500720c */ /* 0x000fe40003fa6270 */
[----:B------:R-:W-:Y:S02]  /*11e30*/  I2FP.F32.U32 R4, R7 ;  /* 0x0000000700047245 */ /* 0x000fe40000201000 */
[----:B------:R-:W-:-:S02]  /*11e40*/  FSEL R120, R42, -INF , !P2 ;  /* 0xff8000002a787808 */ /* 0x000fc40005000000 */
[----:B------:R-:W-:Y:S01]  /*11e50*/  FSEL R123, R41, -INF , !P6 ;  /* 0xff800000297b7808 */ /* 0x000fe20007000000 */
[CC--:B------:R-:W-:Y:S01]  /*11e60*/  FFMA.FTZ R33, R3.reuse, R4.reuse, R33 ;  /* 0x0000000403217223 */ /* 0x0c0fe20000010021 */
[----:B------:R-:W-:Y:S01]  /*11e70*/  I2FP.F32.U32 R6, R11 ;  /* 0x0000000b00067245 */ /* 0x000fe20000201000 */
[----:B------:R-:W-:Y:S01]  /*11e80*/  FFMA.FTZ R35, R3, R4, R35 ;  /* 0x0000000403237223 */ /* 0x000fe20000010023 */
[C---:B------:R-:W-:Y:S02]  /*11e90*/  ISETP.GE.AND P6, PT, R7.reuse, R60, PT ;  /* 0x0000003c0700720c */ /* 0x040fe40003fc6270 */
[----:B------:R-:W-:Y:S01]  /*11ea0*/  ISETP.GE.AND P2, PT, R7, R132, PT ;  /* 0x000000840700720c */ /* 0x000fe20003f46270 */
[----:B------:R-:W-:Y:S01]  /*11eb0*/  VIADD R7, R109, 0xfffffff0 ;  /* 0xfffffff06d077836 */ /* 0x000fe20000000000 */
[----:B------:R-:W-:Y:S01]  /*11ec0*/  FSEL R122, R38, -INF , !P0 ;  /* 0xff800000267a7808 */ /* 0x000fe20004000000 */
[-C--:B------:R-:W-:Y:S01]  /*11ed0*/  FFMA.FTZ R34, R3, R6.reuse, R34 ;  /* 0x0000000603227223 */ /* 0x080fe20000010022 */
[----:B------:R-:W-:Y:S01]  /*11ee0*/  LOP3.LUT R63, R63, 0xfffffffb, RZ, 0xc0, !PT ;  /* 0xfffffffb3f3f7812 */ /* 0x000fe200078ec0ff */
[----:B------:R-:W-:Y:S01]  /*11ef0*/  FFMA.FTZ R32, R3, R6, R32 ;  /* 0x0000000603207223 */ /* 0x000fe20000010020 */
[----:B------:R-:W-:-:S02]  /*11f00*/  ISETP.GE.AND P0, PT, R5, R132, PT ;  /* 0x000000840500720c */ /* 0x000fc40003f06270 */
[----:B------:R-:W-:Y:S02]  /*11f10*/  FSEL R124, R43, -INF , !P4 ;  /* 0xff8000002b7c7808 */ /* 0x000fe40006000000 */
[----:B------:R-:W-:Y:S02]  /*11f20*/  I2FP.F32.U32 R5, R5 ;  /* 0x0000000500057245 */ /* 0x000fe40000201000 */
[----:B------:R-:W-:Y:S02]  /*11f30*/  FSEL R59, R33, -INF , !P6 ;  /* 0xff800000213b7808 */ /* 0x000fe40007000000 */
[----:B------:R-:W-:Y:S01]  /*11f40*/  ISETP.GE.AND P4, PT, R11, R132, PT ;  /* 0x000000840b00720c */ /* 0x000fe20003f86270 */
[-C--:B------:R-:W-:Y:S01]  /*11f50*/  FFMA.FTZ R28, R3, R5.reuse, R28 ;  /* 0x00000005031c7223 */ /* 0x080fe2000001001c */
[----:B------:R-:W-:Y:S01]  /*11f60*/  ISETP.GE.AND P6, PT, R7, R60, PT ;  /* 0x0000003c0700720c */ /* 0x000fe20003fc6270 */
[----:B------:R-:W-:Y:S01]  /*11f70*/  FFMA.FTZ R30, R3, R5, R30 ;  /* 0x00000005031e7223 */ /* 0x000fe2000001001e */
[----:B------:R-:W-:Y:S01]  /*11f80*/  @P5 LOP3.LUT R63, R63, 0x4, RZ, 0xfc, !PT ;  /* 0x000000043f3f5812 */ /* 0x000fe200078efcff */
[----:B------:R-:W-:Y:S01]  /*11f90*/  VIADD R5, R109, 0xfffffff1 ;  /* 0xfffffff16d057836 */ /* 0x000fe20000000000 */
[----:B------:R-:W-:-:S02]  /*11fa0*/  FSEL R57, R34, -INF , !P4 ;  /* 0xff80000022397808 */ /* 0x000fc40006000000 */
[----:B------:R-:W-:Y:S02]  /*11fb0*/  LOP3.LUT P4, RZ, R63, 0x4, RZ, 0xc0, !PT ;  /* 0x000000043fff7812 */ /* 0x000fe4000788c0ff */
[----:B------:R-:W-:Y:S01]  /*11fc0*/  ISETP.GE.AND P1, PT, R11, R60, PT ;  /* 0x0000003c0b00720c */ /* 0x000fe20003f26270 */
[----:B------:R-:W-:Y:S01]  /*11fd0*/  VIADD R11, R109, 0xffffffe9 ;  /* 0xffffffe96d0b7836 */ /* 0x000fe20000000000 */
[----:B------:R-:W-:Y:S01]  /*11fe0*/  LOP3.LUT R63, R63, 0xfffffffd, RZ, 0xc0, !PT ;  /* 0xfffffffd3f3f7812 */ /* 0x000fe200078ec0ff */
[----:B------:R-:W-:Y:S01]  /*11ff0*/  VIADD R109, R109, 0xfffffff9 ;  /* 0xfffffff96d6d7836 */ /* 0x000fe20000000000 */
[----:B------:R-:W-:Y:S02]  /*12000*/  FSEL R58, R28, -INF , !P4 ;  /* 0xff8000001c3a7808 */ /* 0x000fe40006000000 */
[----:B------:R-:W-:Y:S02]  /*12010*/  ISETP.GE.AND P4, PT, R7, R132, PT ;  /* 0x000000840700720c */ /* 0x000fe40003f86270 */
[----:B------:R-:W-:-:S02]  /*12020*/  I2FP.F32.U32 R7, R7 ;  /* 0x0000000700077245 */ /* 0x000fc40000201000 */
[----:B------:R-:W-:Y:S02]  /*12030*/  @P6 LOP3.LUT R63, R63, 0x2, RZ, 0xfc, !PT ;  /* 0x000000023f3f6812 */ /* 0x000fe400078efcff */
[----:B------:R-:W-:Y:S01]  /*12040*/  FSEL R118, R39, -INF , !P3 ;  /* 0xff80000027767808 */ /* 0x000fe20005800000 */
[CC--:B------:R-:W-:Y:S01]  /*12050*/  FFMA.FTZ R24, R3.reuse, R7.reuse, R24 ;  /* 0x0000000703187223 */ /* 0x0c0fe20000010018 */
[----:B------:R-:W-:Y:S01]  /*12060*/  FSEL R64, R32, -INF , !P1 ;  /* 0xff80000020407808 */ /* 0x000fe20004800000 */
[----:B------:R-:W-:Y:S01]  /*12070*/  FFMA.FTZ R26, R3, R7, R26 ;  /* 0x00000007031a7223 */ /* 0x000fe2000001001a */
[-C--:B------:R-:W-:Y:S02]  /*12080*/  ISETP.GE.AND P3, PT, R11, R60.reuse, PT ;  /* 0x0000003c0b00720c */ /* 0x080fe40003f66270 */
[-C--:B------:R-:W-:Y:S02]  /*12090*/  ISETP.GE.AND P1, PT, R5, R60.reuse, PT ;  /* 0x0000003c0500720c */ /* 0x080fe40003f26270 */
[----:B------:R-:W-:-:S02]  /*120a0*/  ISETP.GE.AND P6, PT, R109, R60, PT ;  /* 0x0000003c6d00720c */ /* 0x000fc40003fc6270 */
[----:B------:R-:W-:Y:S02]  /*120b0*/  FSEL R60, R30, -INF , !P0 ;  /* 0xff8000001e3c7808 */ /* 0x000fe40004000000 */
[----:B------:R-:W-:Y:S02]  /*120c0*/  LOP3.LUT P0, RZ, R63, 0x2, RZ, 0xc0, !PT ;  /* 0x000000023fff7812 */ /* 0x000fe4000780c0ff */
[----:B------:R-:W-:Y:S02]  /*120d0*/  I2FP.F32.U32 R4, R11 ;  /* 0x0000000b00047245 */ /* 0x000fe40000201000 */
[----:B------:R-:W-:Y:S02]  /*120e0*/  FSEL R66, R24, -INF , !P0 ;  /* 0xff80000018427808 */ /* 0x000fe40004000000 */
[----:B------:R-:W-:Y:S01]  /*120f0*/  ISETP.GE.AND P0, PT, R61, 0x3, PT ;  /* 0x000000033d00780c */ /* 0x000fe20003f06270 */
[CC--:B------:R-:W-:Y:S01]  /*12100*/  FFMA.FTZ R29, R3.reuse, R4.reuse, R29 ;  /* 0x00000004031d7223 */ /* 0x0c0fe2000001001d */
[----:B------:R-:W-:Y:S01]  /*12110*/  FFMA.FTZ R31, R3, R4, R31 ;  /* 0x00000004031f7223 */ /* 0x000fe2000001001f */
[----:B------:R-:W-:-:S02]  /*12120*/  I2FP.F32.U32 R4, R5 ;  /* 0x0000000500047245 */ /* 0x000fc40000201000 */
[----:B------:R-:W-:Y:S02]  /*12130*/  I2FP.F32.U32 R6, R109 ;  /* 0x0000006d00067245 */ /* 0x000fe40000201000 */
[----:B------:R-:W-:Y:S01]  /*12140*/  FSEL R56, R35, -INF , !P2 ;  /* 0xff80000023387808 */ /* 0x000fe20005000000 */
[-C--:B------:R-:W-:Y:S01]  /*12150*/  FFMA.FTZ R25, R3, R4.reuse, R25 ;  /* 0x0000000403197223 */ /* 0x080fe20000010019 */
[----:B------:R-:W-:Y:S01]  /*12160*/  FSEL R65, R29, -INF , !P3 ;  /* 0xff8000001d417808 */ /* 0x000fe20005800000 */
[C---:B------:R-:W-:Y:S01]  /*12170*/  FFMA.FTZ R27, R3.reuse, R4, R27 ;  /* 0x00000004031b7223 */ /* 0x040fe2000001001b */
[CC--:B------:R-:W-:Y:S01]  /*12180*/  FFMA.FTZ R21, R3.reuse, R6.reuse, R21 ;  /* 0x0000000603157223 */ /* 0x0c0fe20000010015 */
[----:B------:R-:W-:Y:S01]  /*12190*/  FFMA.FTZ R23, R3, R6, R23 ;  /* 0x0000000603177223 */ /* 0x000fe20000010017 */
[-C--:B------:R-:W-:Y:S02]  /*121a0*/  ISETP.GE.AND P5, PT, R11, R132.reuse, PT ;  /* 0x000000840b00720c */ /* 0x080fe40003fa6270 */
        /* <DEDUP_REMOVED lines=36> */
[C---:B------:R-:W-:Y:S01]  /*123f0*/  IMAD R7, R4.reuse, R7, R11 ;  /* 0x0000000704077224 */ /* 0x040fe200078e020b */
[----:B------:R-:W-:Y:S02]  /*12400*/  LOP3.LUT R11, RZ, R5, RZ, 0x33, !PT ;  /* 0x00000005ff0b7212 */ /* 0x000fe400078e33ff */
        /* <DEDUP_REMOVED lines=8> */
[----:B------:R-:W-:-:S09]  /*12490*/  ISETP.NE.AND P0, PT, R5, RZ, PT ;  /* 0x000000ff0500720c */ /* 0x000fd20003f05270 */
        /* <DEDUP_REMOVED lines=27> */
.L_x_6193:
        /* <DEDUP_REMOVED lines=8> */
.L_x_6194:
[----:B------:R-:W1:Y:S01]  /*126d0*/  LDC R7, c[0x0][0x3bc] ;  /* 0x0000ef00ff077b82 */ /* 0x000e620000000800 */
[C---:B------:R-:W-:Y:S01]  /*126e0*/  IMAD.SHL.U32 R4, R6.reuse, 0x20, RZ ;  /* 0x0000002006047824 */ /* 0x040fe200078e00ff */
[----:B------:R-:W-:Y:S01]  /*126f0*/  LEA R20, P0, R6, R166, 0x5 ;  /* 0x000000a606147211 */ /* 0x000fe200078028ff */
[----:B------:R-:W-:Y:S02]  /*12700*/  @!P1 IMAD.MOV.U32 R28, RZ, RZ, R166 ;  /* 0x000000ffff1c9224 */ /* 0x000fe400078e00a6 */
[----:B------:R-:W-:Y:S01]  /*12710*/  @!P1 IMAD.MOV.U32 R29, RZ, RZ, R164 ;  /* 0x000000ffff1d9224 */ /* 0x000fe200078e00a4 */
[----:B------:R-:W-:-:S04]  /*12720*/  IADD3 R10, P2, PT, R20, R4, RZ ;  /* 0x00000004140a7210 */ /* 0x000fc80007f5e0ff */
[----:B------:R-:W-:Y:S01]  /*12730*/  @!PT LDS RZ, [RZ] ;  /* 0x00000000fffff984 */ /* 0x000fe20000000800 */
[----:B------:R-:W-:Y:S01]  /*12740*/  @!PT LDS RZ, [RZ] ;  /* 0x00000000fffff984 */ /* 0x000fe20000000800 */
[----:B------:R-:W-:Y:S01]  /*12750*/  @!PT LDS RZ, [RZ] ;  /* 0x00000000fffff984 */ /* 0x000fe20000000800 */
[----:B------:R2:W-:Y:S04]  /*12760*/  @!P1 LDGSTS.E.BYPASS.LTC128B.128 [R173+0x2000], desc[UR6][R28.64] ;  /* 0x020000001cad9fae */ /* 0x0005e8000b981a06 */
[----:B------:R2:W-:Y:S01]  /*12770*/  @P1 STS.128 [R173+0x2000], RZ ;  /* 0x002000ffad001388 */ /* 0x0005e20000000c00 */
[C-C-:B-1----:R-:W-:Y:S02]  /*12780*/  SHF.L.U64.HI R5, R6.reuse, 0x5, R7.reuse ;  /* 0x0000000506057819 */ /* 0x142fe40000010207 */
        /* <DEDUP_REMOVED lines=48> */
.L_x_6192:
        /* <DEDUP_REMOVED lines=58> */
[--C-:B------:R-:W-:Y:S01]  /*12e30*/  FFMA.FTZ R109, R17, UR4, -R112.reuse ;  /* 0x00000004116d7c23 */ /* 0x100fe20008010870 */
[--C-:B------:R-:W-:Y:S01]  /*12e40*/  FFMA.FTZ R106, R16, UR4, -R107.reuse ;  /* 0x00000004106a7c23 */ /* 0x100fe2000801086b */
[----:B------:R-:W-:Y:S01]  /*12e50*/  FMUL.FTZ R116, R7, UR4 ;  /* 0x0000000407747c20 */ /* 0x000fe20008410000 */
[----:B------:R-:W-:Y:S01]  /*12e60*/  FMUL.FTZ R0, R5, UR4 ;  /* 0x0000000405007c20 */ /* 0x000fe20008410000 */
[----:B------:R-:W1:Y:S01]  /*12e70*/  LDSM.16.MT88.4 R16, [R154+0x6000] ;  /* 0x006000009a10783b */ /* 0x000e620000004200 */
        /* <DEDUP_REMOVED lines=8> */
[----:B------:R-:W-:Y:S01]  /*12f00*/  FFMA.FTZ R118, R118, UR4, -R107 ;  /* 0x0000000476767c23 */ /* 0x000fe2000801086b */
[----:B------:R-:W3:Y:S01]  /*12f10*/  MUFU.EX2 R110, R110 ;  /* 0x0000006e006e7308 */ /* 0x000ee20000000800 */
[----:B------:R-:W-:-:S03]  /*12f20*/  FFMA.FTZ R105, R105, UR4, -R112 ;  /* 0x0000000469697c23 */ /* 0x000fc60008010870 */
[----:B------:R-:W-:Y:S04]  /*12f30*/  MUFU.EX2 R109, R109 ;  /* 0x0000006d006d7308 */ /* 0x000fe80000000800 */
[----:B------:R-:W4:Y:S04]  /*12f40*/  MUFU.EX2 R108, R108 ;  /* 0x0000006c006c7308 */ /* 0x000f280000000800 */
[----:B------:R-:W-:Y:S01]  /*12f50*/  MUFU.EX2 R106, R106 ;  /* 0x0000006a006a7308 */ /* 0x000fe20000000800 */
[----:B---3--:R-:W-:-:S03]  /*12f60*/  F2FP.F16.F32.PACK_AB R8, R110, R111 ;  /* 0x0000006f6e08723e */ /* 0x008fc600000000ff */
[----:B------:R-:W3:Y:S04]  /*12f70*/  MUFU.EX2 R102, R102 ;  /* 0x0000006600667308 */ /* 0x000ee80000000800 */
[----:B------:R-:W-:Y:S01]  /*12f80*/  MUFU.EX2 R2, R12 ;  /* 0x0000000c00027308 */ /* 0x000fe20000000800 */
[----:B----4-:R-:W-:-:S03]  /*12f90*/  F2FP.F16.F32.PACK_AB R10, R108, R109 ;  /* 0x0000006d6c0a723e */ /* 0x010fc600000000ff */
[----:B------:R-:W4:Y:S04]  /*12fa0*/  MUFU.EX2 R115, R115 ;  /* 0x0000007300737308 */ /* 0x000f280000000800 */
[----:B------:R-:W5:Y:S01]  /*12fb0*/  MUFU.EX2 R116, R116 ;  /* 0x0000007400747308 */ /* 0x000f620000000800 */
[----:B---3--:R-:W-:-:S03]  /*12fc0*/  F2FP.F16.F32.PACK_AB R9, R102, R106 ;  /* 0x0000006a6609723e */ /* 0x008fc600000000ff */
[----:B------:R-:W3:Y:S04]  /*12fd0*/  MUFU.EX2 R0, R0 ;  /* 0x0000000000007308 */ /* 0x000ee80000000800 */
[----:B------:R-:W-:Y:S01]  /*12fe0*/  MUFU.EX2 R132, R132 ;  /* 0x0000008400847308 */ /* 0x000fe20000000800 */
[----:B----4-:R-:W-:-:S03]  /*12ff0*/  F2FP.F16.F32.PACK_AB R11, R115, R2 ;  /* 0x00000002730b723e */ /* 0x010fc600000000ff */
[----:B------:R-:W-:Y:S01]  /*13000*/  MUFU.EX2 R125, R125 ;  /* 0x0000007d007d7308 */ /* 0x000fe20000000800 */
[-C--:B-----5:R-:W-:Y:S01]  /*13010*/  FMUL.FTZ R12, R96, R116.reuse ;  /* 0x00000074600c7220 */ /* 0x0a0fe20000410000 */
[-C--:B------:R-:W-:Y:S01]  /*13020*/  FMUL.FTZ R13, R97, R116.reuse ;  /* 0x00000074610d7220 */ /* 0x080fe20000410000 */
[-C--:B------:R-:W-:Y:S01]  /*13030*/  FMUL.FTZ R24, R68, R116.reuse ;  /* 0x0000007444187220 */ /* 0x080fe20000410000 */
[----:B------:R-:W-:Y:S01]  /*13040*/  FMUL.FTZ R25, R69, R116 ;  /* 0x0000007445197220 */ /* 0x000fe20000410000 */
[-C--:B---3--:R-:W-:Y:S01]  /*13050*/  FMUL.FTZ R14, R98, R0.reuse ;  /* 0x00000000620e7220 */ /* 0x088fe20000410000 */
        /* <DEDUP_REMOVED lines=64> */
[----:B-1----:R-:W-:Y:S01]  /*13460*/  F2FP.F16.F32.PACK_AB R55, R69, R70 ;  /* 0x000000464537723e */ /* 0x002fe200000000ff */
[----:B------:R-:W-:Y:S01]  /*13470*/  MUFU.EX2 R77, R77 ;  /* 0x0000004d004d7308 */ /* 0x000fe20000000800 */
[--C-:B------:R-:W-:Y:S01]  /*13480*/  FFMA.FTZ R93, R60, UR4, -R107.reuse ;  /* 0x000000043c5d7c23 */ /* 0x100fe2000801086b */
[C---:B------:R-:W-:Y:S01]  /*13490*/  HMMA.16816.F32 R20, R8.reuse, R22, R80 ;  /* 0x000000160814723c */ /* 0x040fe20000001850 */
[--C-:B------:R-:W-:Y:S01]  /*134a0*/  FFMA.FTZ R83, R147, UR4, -R112.reuse ;  /* 0x0000000493537c23 */ /* 0x100fe20008010870 */
[----:B------:R-:W1:Y:S01]  /*134b0*/  MUFU.EX2 R75, R75 ;  /* 0x0000004b004b7308 */ /* 0x000e620000000800 */
[----:B------:R-:W-:Y:S01]  /*134c0*/  FFMA.FTZ R82, R143, UR4, -R112 ;  /* 0x000000048f527c23 */ /* 0x000fe20008010870 */
[--C-:B------:R-:W-:Y:S01]  /*134d0*/  FFMA.FTZ R81, R144, UR4, -R107.reuse ;  /* 0x0000000490517c23 */ /* 0x100fe2000801086b */
[----:B------:R-:W-:Y:S01]  /*134e0*/  FFMA.FTZ R80, R178, UR4, -R107 ;  /* 0x00000004b2507c23 */ /* 0x000fe2000801086b */
[----:B------:R-:W-:Y:S01]  /*134f0*/  MUFU.EX2 R73, R73 ;  /* 0x0000004900497308 */ /* 0x000fe20000000800 */
[----:B------:R-:W-:Y:S01]  /*13500*/  FFMA.FTZ R111, R184, R116, R111 ;  /* 0x00000074b86f7223 */ /* 0x000fe2000001006f */
[C---:B------:R-:W-:Y:S01]  /*13510*/  HMMA.16816.F32 R36, R8.reuse, R28, R36 ;  /* 0x0000001c0824723c */ /* 0x040fe20000001824 */
[----:B------:R-:W-:Y:S01]  /*13520*/  FFMA.FTZ R185, R185, R0, R106 ;  /* 0x00000000b9b97223 */ /* 0x000fe2000001006a */
[----:B------:R-:W2:Y:S01]  /*13530*/  MUFU.EX2 R72, R72 ;  /* 0x0000004800487308 */ /* 0x000ea20000000800 */
[----:B------:R-:W-:Y:S01]  /*13540*/  FADD.FTZ R110, R110, R111 ;  /* 0x0000006f6e6e7221 */ /* 0x000fe20000010000 */
[--C-:B------:R-:W-:Y:S01]  /*13550*/  FFMA.FTZ R0, R101, UR4, -R112.reuse ;  /* 0x0000000465007c23 */ /* 0x100fe20008010870 */
[----:B------:R-:W-:Y:S01]  /*13560*/  FADD.FTZ R185, R102, R185 ;  /* 0x000000b966b97221 */ /* 0x000fe20000010000 */
[----:B------:R-:W3:Y:S01]  /*13570*/  MUFU.EX2 R74, R74 ;  /* 0x0000004a004a7308 */ /* 0x000ee20000000800 */
[----:B------:R-:W-:Y:S01]  /*13580*/  IADD3 R179, PT, PT, R61, -0x3, RZ ;  /* 0xfffffffd3db37810 */ /* 0x000fe20007ffe0ff */
[----:B------:R-:W-:Y:S01]  /*13590*/  HMMA.16816.F32 R8, R8, R30, R84 ;  /* 0x0000001e0808723c */ /* 0x000fe20000001854 */
[----:B------:R-:W4:Y:S01]  /*135a0*/  LDSM.16.MT88.4 R28, [R148+0x6800] ;  /* 0x00680000941c783b */ /* 0x000f220000004200 */
[----:B-1----:R-:W-:Y:S01]  /*135b0*/  F2FP.F16.F32.PACK_AB R52, R75, R68 ;  /* 0x000000444b34723e */ /* 0x002fe200000000ff */
[----:B------:R-:W1:Y:S01]  /*135c0*/  MUFU.EX2 R83, R83 ;  /* 0x0000005300537308 */ /* 0x000e620000000800 */
[--C-:B------:R-:W-:Y:S01]  /*135d0*/  FFMA.FTZ R84, R139, UR4, -R112.reuse ;  /* 0x000000048b547c23 */ /* 0x100fe20008010870 */
[--C-:B------:R-:W-:Y:S01]  /*135e0*/  FFMA.FTZ R85, R137, UR4, -R112.reuse ;  /* 0x0000000489557c23 */ /* 0x100fe20008010870 */
[----:B------:R-:W-:Y:S01]  /*135f0*/  FFMA.FTZ R87, R140, UR4, -R107 ;  /* 0x000000048c577c23 */ /* 0x000fe2000801086b */
[----:B------:R-:W-:Y:S01]  /*13600*/  MUFU.EX2 R82, R82 ;  /* 0x0000005200527308 */ /* 0x000fe20000000800 */
[----:B--2---:R-:W-:Y:S01]  /*13610*/  F2FP.F16.F32.PACK_AB R54, R72, R73 ;  /* 0x000000494836723e */ /* 0x004fe200000000ff */
[----:B------:R-:W-:Y:S01]  /*13620*/  FFMA.FTZ R86, R117, UR4, -R112 ;  /* 0x0000000475567c23 */ /* 0x000fe20008010870 */
[----:B------:R-:W-:Y:S01]  /*13630*/  FADD.FTZ R2, R2, R185 ;  /* 0x000000b902027221 */ /* 0x000fe20000010000 */
[----:B------:R-:W-:Y:S01]  /*13640*/  MUFU.EX2 R81, R81 ;  /* 0x0000005100517308 */ /* 0x000fe20000000800 */
[----:B---3--:R-:W-:Y:S01]  /*13650*/  F2FP.F16.F32.PACK_AB R53, R71, R74 ;  /* 0x0000004a4735723e */ /* 0x008fe200000000ff */
[----:B------:R-:W-:Y:S01]  /*13660*/  FFMA.FTZ R185, R103, UR4, -R107 ;  /* 0x0000000467b97c23 */ /* 0x000fe2000801086b */
[----:B------:R-:W-:Y:S01]  /*13670*/  FADD.FTZ R115, R115, R2 ;  /* 0x0000000273737221 */ /* 0x000fe20000010000 */
[----:B------:R-:W2:Y:S03]  /*13680*/  MUFU.EX2 R80, R80 ;  /* 0x0000005000507308 */ /* 0x000ea60000000800 */
[----:B------:R-:W-:Y:S01]  /*13690*/  FADD.FTZ R74, R74, R115 ;  /* 0x000000734a4a7221 */ /* 0x000fe20000010000 */
[----:B------:R-:W-:Y:S01]  /*136a0*/  HMMA.16816.F32 R24, R52, R44, R24 ;  /* 0x0000002c3418723c */ /* 0x000fe20000001818 */
[----:B------:R-:W-:Y:S02]  /*136b0*/  MUFU.EX2 R84, R84 ;  /* 0x0000005400547308 */ /* 0x000fe40000000800 */
[----:B------:R-:W-:-:S02]  /*136c0*/  FADD.FTZ R71, R71, R74 ;  /* 0x0000004a47477221 */ /* 0x000fc40000010000 */
[----:B------:R-:W3:Y:S02]  /*136d0*/  MUFU.EX2 R85, R85 ;  /* 0x0000005500557308 */ /* 0x000ee40000000800 */
[----:B------:R-:W-:Y:S01]  /*136e0*/  FADD.FTZ R70, R70, R71 ;  /* 0x0000004746467221 */ /* 0x000fe20000010000 */
[----:B------:R-:W-:Y:S01]  /*136f0*/  HMMA.16816.F32 R4, R52, R46, R4 ;  /* 0x0000002e3404723c */ /* 0x000fe20000001804 */
[----:B------:R-:W5:Y:S01]  /*13700*/  LDSM.16.MT88.4 R44, [R150+0x7000] ;  /* 0x00700000962c783b */ /* 0x000f620000004200 */
[----:B------:R-:W-:Y:S01]  /*13710*/  MUFU.EX2 R91, R91 ;  /* 0x0000005b005b7308 */ /* 0x000fe20000000800 */
[----:B------:R-:W-:-:S03]  /*13720*/  FADD.FTZ R70, R69, R70 ;  /* 0x0000004645467221 */ /* 0x000fc60000010000 */
[----:B------:R-:W-:Y:S02]  /*13730*/  MUFU.EX2 R88, R88 ;  /* 0x0000005800587308 */ /* 0x000fe40000000800 */
[C---:B------:R-:W-:Y:S02]  /*13740*/  HMMA.16816.F32 R32, R52.reuse, R40, R32 ;  /* 0x000000283420723c */ /* 0x040fe40000001820 */
[----:B------:R-:W-:Y:S04]  /*13750*/  MUFU.EX2 R87, R87 ;  /* 0x0000005700577308 */ /* 0x000fe80000000800 */
[----:B------:R-:W3:Y:S02]  /*13760*/  MUFU.EX2 R90, R90 ;  /* 0x0000005a005a7308 */ /* 0x000ee40000000800 */
[C---:B------:R-:W-:Y:S01]  /*13770*/  HMMA.16816.F32 R20, R52.reuse, R42, R20 ;  /* 0x0000002a3414723c */ /* 0x040fe20000001814 */
[----:B------:R-:W3:Y:S01]  /*13780*/  LDSM.16.MT88.4 R40, [R149+0x7000] ;  /* 0x007000009528783b */ /* 0x000ee20000004200 */
[----:B------:R-:W-:Y:S04]  /*13790*/  MUFU.EX2 R96, R96 ;  /* 0x0000006000607308 */ /* 0x000fe80000000800 */
[----:B------:R-:W3:Y:S02]  /*137a0*/  MUFU.EX2 R89, R89 ;  /* 0x0000005900597308 */ /* 0x000ee40000000800 */
[C---:B------:R-:W-:Y:S02]  /*137b0*/  HMMA.16816.F32 R12, R52.reuse, R48, R12 ;  /* 0x00000030340c723c */ /* 0x040fe4000000180c */
[----:B------:R-:W-:Y:S04]  /*137c0*/  MUFU.EX2 R136, R136 ;  /* 0x0000008800887308 */ /* 0x000fe80000000800 */
[----:B------:R-:W-:Y:S02]  /*137d0*/  MUFU.EX2 R131, R131 ;  /* 0x0000008300837308 */ /* 0x000fe40000000800 */
[C---:B------:R-:W-:Y:S01]  /*137e0*/  HMMA.16816.F32 R16, R52.reuse, R50, R16 ;  /* 0x000000323410723c */ /* 0x040fe20000001810 */
[----:B------:R-:W3:Y:S01]  /*137f0*/  LDSM.16.MT88.4 R48, [R154+0x7000] ;  /* 0x007000009a30783b */ /* 0x000ee20000004200 */
[----:B------:R-:W3:Y:S04]  /*13800*/  MUFU.EX2 R128, R128 ;  /* 0x0000008000807308 */ /* 0x000ee80000000800 */
[----:B------:R-:W-:Y:S02]  /*13810*/  MUFU.EX2 R126, R126 ;  /* 0x0000007e007e7308 */ /* 0x000fe40000000800 */
[C---:B----4-:R-:W-:Y:S02]  /*13820*/  HMMA.16816.F32 R36, R52.reuse, R28, R36 ;  /* 0x0000001c3424723c */ /* 0x050fe40000001824 */
[----:B------:R-:W-:Y:S04]  /*13830*/  MUFU.EX2 R130, R130 ;  /* 0x0000008200827308 */ /* 0x000fe80000000800 */
[----:B------:R-:W-:Y:S02]  /*13840*/  MUFU.EX2 R119, R119 ;  /* 0x0000007700777308 */ /* 0x000fe40000000800 */
[----:B------:R-:W-:Y:S01]  /*13850*/  HMMA.16816.F32 R8, R52, R30, R8 ;  /* 0x0000001e3408723c */ /* 0x000fe20000001808 */
[----:B------:R-:W4:Y:S01]  /*13860*/  LDSM.16.MT88.4 R28, [R148+0x7000] ;  /* 0x00700000941c783b */ /* 0x000f220000004200 */
[----:B-1----:R-:W-:Y:S01]  /*13870*/  F2FP.F16.F32.PACK_AB R52, R83, R76 ;  /* 0x0000004c5334723e */ /* 0x002fe200000000ff */
[----:B------:R1:W-:Y:S01]  /*13880*/  MUFU.EX2 R120, R86 ;  /* 0x0000005600787308 */ /* 0x0003e20000000800 */
[----:B--2---:R-:W-:-:S02]  /*13890*/  F2FP.F16.F32.PACK_AB R53, R80, R81 ;  /* 0x000000515035723e */ /* 0x004fc400000000ff */
[----:B------:R-:W-:Y:S01]  /*138a0*/  F2FP.F16.F32.PACK_AB R54, R79, R82 ;  /* 0x000000524f36723e */ /* 0x000fe200000000ff */
[----:B------:R-:W-:Y:S01]  /*138b0*/  MUFU.EX2 R123, R123 ;  /* 0x0000007b007b7308 */ /* 0x000fe20000000800 */
[----:B------:R-:W-:-:S03]  /*138c0*/  F2FP.F16.F32.PACK_AB R55, R77, R78 ;  /* 0x0000004e4d37723e */ /* 0x000fc600000000ff */
[----:B------:R-:W-:Y:S04]  /*138d0*/  MUFU.EX2 R118, R118 ;  /* 0x0000007600767308 */ /* 0x000fe80000000800 */
[C---:B-----5:R-:W-:Y:S01]  /*138e0*/  HMMA.16816.F32 R24, R52.reuse, R44, R24 ;  /* 0x0000002c3418723c */ /* 0x060fe20000001818 */
[----:B------:R-:W-:Y:S01]  /*138f0*/  MUFU.EX2 R0, R0 ;  /* 0x0000000000007308 */ /* 0x000fe20000000800 */
[----:B-1----:R-:W-:Y:S01]  /*13900*/  FFMA.FTZ R86, R65, UR4, -R112 ;  /* 0x0000000441567c23 */ /* 0x002fe20008010870 */
[----:B------:R-:W-:Y:S02]  /*13910*/  FFMA.FTZ R65, R57, UR4, -R107 ;  /* 0x0000000439417c23 */ /* 0x000fe4000801086b */
[----:B------:R-:W-:Y:S03]  /*13920*/  MUFU.EX2 R185, R185 ;  /* 0x000000b900b97308 */ /* 0x000fe60000000800 */
[C---:B------:R-:W-:Y:S01]  /*13930*/  HMMA.16816.F32 R4, R52.reuse, R46, R4 ;  /* 0x0000002e3404723c */ /* 0x040fe20000001804 */
[----:B------:R-:W1:Y:S01]  /*13940*/  LDSM.16.MT88.4 R44, [R150+0x7800] ;  /* 0x00780000962c783b */ /* 0x000e620000004200 */
[----:B------:R-:W-:Y:S04]  /*13950*/  MUFU.EX2 R57, R86 ;  /* 0x0000005600397308 */ /* 0x000fe80000000800 */
[----:B------:R-:W-:Y:S02]  /*13960*/  MUFU.EX2 R65, R65 ;  /* 0x0000004100417308 */ /* 0x000fe40000000800 */
[C---:B---3--:R-:W-:Y:S08]  /*13970*/  HMMA.16816.F32 R32, R52.reuse, R40, R32 ;  /* 0x000000283420723c */ /* 0x048ff00000001820 */
[C---:B------:R-:W-:Y:S01]  /*13980*/  HMMA.16816.F32 R20, R52.reuse, R42, R20 ;  /* 0x0000002a3414723c */ /* 0x040fe20000001814 */
[----:B------:R-:W2:Y:S07]  /*13990*/  LDSM.16.MT88.4 R40, [R149+0x7800] ;  /* 0x007800009528783b */ /* 0x000eae0000004200 */
[C---:B------:R-:W-:Y:S08]  /*139a0*/  HMMA.16816.F32 R12, R52.reuse, R48, R12 ;  /* 0x00000030340c723c */ /* 0x040ff0000000180c */
        /* <DEDUP_REMOVED lines=19> */
[----:B------:R-:W-:Y:S01]  /*13ae0*/  FFMA.FTZ R28, R129, UR4, -R112 ;  /* 0x00000004811c7c23 */ /* 0x000fe20008010870 */
[----:B------:R-:W-:-:S03]  /*13af0*/  FFMA.FTZ R129, R134, UR4, -R107 ;  /* 0x0000000486817c23 */ /* 0x000fc6000801086b */
[----:B------:R4:W5:Y:S03]  /*13b00*/  MUFU.EX2 R127, R28 ;  /* 0x0000001c007f7308 */ /* 0x0009660000000800 */
[----:B------:R-:W-:Y:S01]  /*13b10*/  HMMA.16816.F32 R8, R52, R30, R8 ;  /* 0x0000001e3408723c */ /* 0x000fe20000001808 */
[----:B------:R-:W1:Y:S01]  /*13b20*/  MUFU.EX2 R129, R129 ;  /* 0x0000008100817308 */ /* 0x000e620000000800 */
[----:B------:R-:W-:Y:S02]  /*13b30*/  F2FP.F16.F32.PACK_AB R53, R128, R131 ;  /* 0x000000838035723e */ /* 0x000fe400000000ff */
[----:B------:R-:W-:Y:S01]  /*13b40*/  F2FP.F16.F32.PACK_AB R54, R125, R132 ;  /* 0x000000847d36723e */ /* 0x000fe200000000ff */
[----:B----4-:R-:W4:Y:S01]  /*13b50*/  LDSM.16.MT88.4 R28, [R148+0x8000] ;  /* 0x00800000941c783b */ /* 0x010f220000004200 */
[----:B-----5:R-:W-:Y:S02]  /*13b60*/  F2FP.F16.F32.PACK_AB R52, R127, R136 ;  /* 0x000000887f34723e */ /* 0x020fe400000000ff */
[----:B-1----:R-:W-:-:S07]  /*13b70*/  F2FP.F16.F32.PACK_AB R55, R126, R129 ;  /* 0x000000817e37723e */ /* 0x002fce00000000ff */
[C---:B------:R-:W-:Y:S08]  /*13b80*/  HMMA.16816.F32 R24, R52.reuse, R44, R24 ;  /* 0x0000002c3418723c */ /* 0x040ff00000001818 */
[C---:B------:R-:W-:Y:S01]  /*13b90*/  HMMA.16816.F32 R4, R52.reuse, R46, R4 ;  /* 0x0000002e3404723c */ /* 0x040fe20000001804 */
[----:B------:R-:W1:Y:S07]  /*13ba0*/  LDSM.16.MT88.4 R44, [R154+0x8800] ;  /* 0x008800009a2c783b */ /* 0x000e6e0000004200 */
[----:B--2---:R-:W-:Y:S01]  /*13bb0*/  HMMA.16816.F32 R32, R52, R40, R32 ;  /* 0x000000283420723c */ /* 0x004fe20000001820 */
[----:B------:R-:W-:Y:S01]  /*13bc0*/  FFMA.FTZ R40, R121, UR4, -R112 ;  /* 0x0000000479287c23 */ /* 0x000fe20008010870 */
[----:B------:R-:W-:-:S02]  /*13bd0*/  FFMA.FTZ R121, R124, UR4, -R107 ;  /* 0x000000047c797c23 */ /* 0x000fc4000801086b */
[----:B------:R2:W-:Y:S04]  /*13be0*/  MUFU.EX2 R124, R92 ;  /* 0x0000005c007c7308 */ /* 0x0005e80000000800 */
[----:B------:R5:W-:Y:S01]  /*13bf0*/  MUFU.EX2 R117, R40 ;  /* 0x0000002800757308 */ /* 0x000be20000000800 */
[C---:B------:R-:W-:Y:S03]  /*13c00*/  HMMA.16816.F32 R20, R52.reuse, R42, R20 ;  /* 0x0000002a3414723c */ /* 0x040fe60000001814 */
[----:B------:R-:W4:Y:S05]  /*13c10*/  MUFU.EX2 R121, R121 ;  /* 0x0000007900797308 */ /* 0x000f2a0000000800 */
[----:B---3--:R-:W-:Y:S01]  /*13c20*/  HMMA.16816.F32 R12, R52, R48, R12 ;  /* 0x00000030340c723c */ /* 0x008fe2000000180c */
[--C-:B--2---:R-:W-:Y:S01]  /*13c30*/  FFMA.FTZ R92, R56, UR4, -R107.reuse ;  /* 0x00000004385c7c23 */ /* 0x104fe2000801086b */
[----:B------:R-:W-:-:S02]  /*13c40*/  FFMA.FTZ R56, R63, UR4, -R107 ;  /* 0x000000043f387c23 */ /* 0x000fc4000801086b */
[----:B------:R-:W-:Y:S01]  /*13c50*/  MUFU.EX2 R63, R93 ;  /* 0x0000005d003f7308 */ /* 0x000fe20000000800 */
[----:B-----5:R-:W2:Y:S03]  /*13c60*/  LDSM.16.MT88.4 R40, [R149+0x8800] ;  /* 0x008800009528783b */ /* 0x020ea60000004200 */
[C---:B------:R-:W-:Y:S01]  /*13c70*/  HMMA.16816.F32 R16, R52.reuse, R50, R16 ;  /* 0x000000323410723c */ /* 0x040fe20000001810 */
[----:B------:R-:W3:Y:S01]  /*13c80*/  LDSM.16.MT88.4 R48, [R150+0x8800] ;  /* 0x008800009630783b */ /* 0x000ee20000004200 */
[----:B------:R5:W-:Y:S04]  /*13c90*/  MUFU.EX2 R60, R92 ;  /* 0x0000005c003c7308 */ /* 0x000be80000000800 */
[----:B------:R-:W-:Y:S02]  /*13ca0*/  MUFU.EX2 R56, R56 ;  /* 0x0000003800387308 */ /* 0x000fe40000000800 */
[----:B----4-:R-:W-:Y:S01]  /*13cb0*/  HMMA.16816.F32 R36, R52, R28, R36 ;  /* 0x0000001c3424723c */ /* 0x010fe20000001824 */
[----:B------:R-:W-:-:S02]  /*13cc0*/  F2FP.F16.F32.PACK_AB R28, R119, R130 ;  /* 0x00000082771c723e */ /* 0x000fc400000000ff */
[----:B------:R-:W-:-:S05]  /*13cd0*/  F2FP.F16.F32.PACK_AB R29, R121, R124 ;  /* 0x0000007c791d723e */ /* 0x000fca00000000ff */
[----:B------:R-:W-:Y:S01]  /*13ce0*/  HMMA.16816.F32 R8, R52, R30, R8 ;  /* 0x0000001e3408723c */ /* 0x000fe20000001808 */
[----:B------:R-:W-:Y:S01]  /*13cf0*/  F2FP.F16.F32.PACK_AB R30, R120, R117 ;  /* 0x00000075781e723e */ /* 0x000fe200000000ff */
[----:B------:R-:W4:Y:S01]  /*13d00*/  LDSM.16.MT88.4 R52, [R148+0x8800] ;  /* 0x008800009434783b */ /* 0x000f220000004200 */
[----:B------:R-:W-:-:S03]  /*13d10*/  F2FP.F16.F32.PACK_AB R31, R118, R123 ;  /* 0x0000007b761f723e */ /* 0x000fc600000000ff */
[----:B-----5:R-:W-:Y:S04]  /*13d20*/  LDSM.16.MT88.4 R92, [R154+0x9800] ;  /* 0x009800009a5c783b */ /* 0x020fe80000004200 */
[C---:B-1----:R-:W-:Y:S08]  /*13d30*/  HMMA.16816.F32 R12, R28.reuse, R44, R12 ;  /* 0x0000002c1c0c723c */ /* 0x042ff0000000180c */
[C---:B------:R-:W-:Y:S01]  /*13d40*/  HMMA.16816.F32 R16, R28.reuse, R46, R16 ;  /* 0x0000002e1c10723c */ /* 0x040fe20000001810 */
[----:B------:R-:W1:Y:S07]  /*13d50*/  LDSM.16.MT88.4 R44, [R154+0x9000] ;  /* 0x009000009a2c783b */ /* 0x000e6e0000004200 */
[C---:B--2---:R-:W-:Y:S08]  /*13d60*/  HMMA.16816.F32 R32, R28.reuse, R40, R32 ;  /* 0x000000281c20723c */ /* 0x044ff00000001820 */
[C---:B------:R-:W-:Y:S01]  /*13d70*/  HMMA.16816.F32 R20, R28.reuse, R42, R20 ;  /* 0x0000002a1c14723c */ /* 0x040fe20000001814 */
[----:B------:R-:W2:Y:S07]  /*13d80*/  LDSM.16.MT88.4 R40, [R150+0x9000] ;  /* 0x009000009628783b */ /* 0x000eae0000004200 */
[----:B---3--:R-:W-:Y:S01]  /*13d90*/  HMMA.16816.F32 R24, R28, R48, R24 ;  /* 0x000000301c18723c */ /* 0x008fe20000001818 */
[--C-:B------:R-:W-:Y:S01]  /*13da0*/  FFMA.FTZ R49, R64, UR4, -R112.reuse ;  /* 0x0000000440317c23 */ /* 0x100fe20008010870 */
[--C-:B------:R-:W-:Y:S01]  /*13db0*/  FFMA.FTZ R64, R58, UR4, -R112.reuse ;  /* 0x000000043a407c23 */ /* 0x100fe20008010870 */
[----:B------:R-:W-:-:S02]  /*13dc0*/  FFMA.FTZ R48, R59, UR4, -R112 ;  /* 0x000000043b307c23 */ /* 0x000fc40008010870 */
[----:B------:R-:W-:Y:S03]  /*13dd0*/  MUFU.EX2 R59, R49 ;  /* 0x00000031003b7308 */ /* 0x000fe60000000800 */
[C---:B------:R-:W-:Y:S01]  /*13de0*/  HMMA.16816.F32 R4, R28.reuse, R50, R4 ;  /* 0x000000321c04723c */ /* 0x040fe20000001804 */
[----:B------:R3:W5:Y:S04]  /*13df0*/  MUFU.EX2 R58, R48 ;  /* 0x00000030003a7308 */ /* 0x0007680000000800 */
[----:B------:R-:W1:Y:S03]  /*13e00*/  MUFU.EX2 R64, R64 ;  /* 0x0000004000407308 */ /* 0x000e660000000800 */
[C---:B----4-:R-:W-:Y:S01]  /*13e10*/  HMMA.16816.F32 R36, R28.reuse, R52, R36 ;  /* 0x000000341c24723c */ /* 0x050fe20000001824 */
[----:B---3--:R-:W3:Y:S07]  /*13e20*/  LDSM.16.MT88.4 R48, [R149+0x9000] ;  /* 0x009000009530783b */ /* 0x008eee0000004200 */
[----:B------:R-:W-:Y:S01]  /*13e30*/  HMMA.16816.F32 R8, R28, R54, R8 ;  /* 0x000000361c08723c */ /* 0x000fe20000001808 */
[----:B-----5:R-:W-:-:S02]  /*13e40*/  F2FP.F16.F32.PACK_AB R28, R58, R59 ;  /* 0x0000003b3a1c723e */ /* 0x020fc400000000ff */
[----:B------:R-:W-:Y:S02]  /*13e50*/  F2FP.F16.F32.PACK_AB R29, R60, R65 ;  /* 0x000000413c1d723e */ /* 0x000fe400000000ff */
[----:B-1----:R-:W-:Y:S02]  /*13e60*/  F2FP.F16.F32.PACK_AB R30, R57, R64 ;  /* 0x00000040391e723e */ /* 0x002fe400000000ff */
[----:B------:R-:W-:-:S07]  /*13e70*/  F2FP.F16.F32.PACK_AB R31, R56, R63 ;  /* 0x0000003f381f723e */ /* 0x000fce00000000ff */
[C---:B------:R-:W-:Y:S08]  /*13e80*/  HMMA.16816.F32 R12, R28.reuse, R44, R12 ;  /* 0x0000002c1c0c723c */ /* 0x040ff0000000180c */
[C---:B------:R-:W-:Y:S01]  /*13e90*/  HMMA.16816.F32 R16, R28.reuse, R46, R16 ;  /* 0x0000002e1c10723c */ /* 0x040fe20000001810 */
[----:B------:R-:W1:Y:S07]  /*13ea0*/  LDSM.16.MT88.4 R44, [R148+0x9000] ;  /* 0x00900000942c783b */ /* 0x000e6e0000004200 */
[----:B--2---:R-:W-:Y:S01]  /*13eb0*/  HMMA.16816.F32 R24, R28, R40, R24 ;  /* 0x000000281c18723c */ /* 0x004fe20000001818 */
        /* <DEDUP_REMOVED lines=10> */
[C---:B---3--:R-:W-:Y:S01]  /*13f60*/  HMMA.16816.F32 R20, R28.reuse, R50, R20 ;  /* 0x000000321c14723c */ /* 0x048fe20000001814 */
[----:B------:R-:W-:Y:S01]  /*13f70*/  FADD.FTZ R73, R73, R2 ;  /* 0x0000000249497221 */ /* 0x000fe20000010000 */
[----:B------:R-:W-:Y:S01]  /*13f80*/  FADD.FTZ R51, R81, R70 ;  /* 0x0000004651337221 */ /* 0x000fe20000010000 */
[----:B------:R-:W-:Y:S02]  /*13f90*/  MUFU.EX2 R41, R41 ;  /* 0x0000002900297308 */ /* 0x000fe40000000800 */
[----:B------:R-:W-:Y:S01]  /*13fa0*/  FADD.FTZ R73, R72, R73 ;  /* 0x0000004948497221 */ /* 0x000fe20000010000 */
[----:B------:R-:W-:Y:S01]  /*13fb0*/  FADD.FTZ R51, R80, R51 ;  /* 0x0000003350337221 */ /* 0x000fe20000010000 */
[----:B------:R-:W-:Y:S01]  /*13fc0*/  MUFU.EX2 R2, R105 ;  /* 0x0000006900027308 */ /* 0x000fe20000000800 */
[----:B------:R-:W-:Y:S01]  /*13fd0*/  HMMA.16816.F32 R32, R28, R48, R32 ;  /* 0x000000301c20723c */ /* 0x000fe20000001820 */
[----:B------:R-:W-:Y:S01]  /*13fe0*/  FADD.FTZ R76, R76, R73 ;  /* 0x000000494c4c7221 */ /* 0x000fe20000010000 */
[----:B------:R-:W-:Y:S01]  /*13ff0*/  FFMA.FTZ R49, R67, UR4, -R107 ;  /* 0x0000000443317c23 */ /* 0x000fe2000801086b */
[----:B------:R-:W2:Y:S01]  /*14000*/  MUFU.EX2 R43, R43 ;  /* 0x0000002b002b7308 */ /* 0x000ea20000000800 */
[----:B------:R-:W3:Y:S01]  /*14010*/  LDSM.16.MT88.4 R72, [R150+0x9800] ;  /* 0x009800009648783b */ /* 0x000ee20000004200 */
[----:B------:R-:W-:-:S02]  /*14020*/  FADD.FTZ R83, R83, R76 ;  /* 0x0000004c53537221 */ /* 0x000fc40000010000 */
[----:B------:R-:W4:Y:S02]  /*14030*/  MUFU.EX2 R42, R42 ;  /* 0x0000002a002a7308 */ /* 0x000f240000000800 */
[----:B------:R-:W-:Y:S01]  /*14040*/  FADD.FTZ R82, R82, R83 ;  /* 0x0000005352527221 */ /* 0x000fe20000010000 */
[C---:B-1----:R-:W-:Y:S01]  /*14050*/  HMMA.16816.F32 R36, R28.reuse, R44, R36 ;  /* 0x0000002c1c24723c */ /* 0x042fe20000001824 */
[----:B------:R-:W-:Y:S01]  /*14060*/  FADD.FTZ R44, R78, R51 ;  /* 0x000000334e2c7221 */ /* 0x000fe20000010000 */
[----:B------:R-:W1:Y:S01]  /*14070*/  MUFU.EX2 R49, R49 ;  /* 0x0000003100317308 */ /* 0x000e620000000800 */
[----:B------:R-:W-:Y:S02]  /*14080*/  FADD.FTZ R79, R79, R82 ;  /* 0x000000524f4f7221 */ /* 0x000fe40000010000 */
[----:B------:R-:W-:Y:S01]  /*14090*/  FADD.FTZ R44, R77, R44 ;  /* 0x0000002c4d2c7221 */ /* 0x000fe20000010000 */
[----:B------:R-:W5:Y:S01]  /*140a0*/  LDSM.16.MT88.4 R80, [R149+0x9800] ;  /* 0x009800009550783b */ /* 0x000f620000004200 */
[----:B------:R-:W-:Y:S01]  /*140b0*/  FADD.FTZ R84, R84, R79 ;  /* 0x0000004f54547221 */ /* 0x000fe20000010000 */
[----:B------:R-:W-:Y:S01]  /*140c0*/  HMMA.16816.F32 R8, R28, R46, R8 ;  /* 0x0000002e1c08723c */ /* 0x000fe20000001808 */
[----:B------:R-:W-:Y:S01]  /*140d0*/  FADD.FTZ R29, R87, R44 ;  /* 0x0000002c571d7221 */ /* 0x000fe20000010000 */
[----:B--2---:R-:W-:Y:S01]  /*140e0*/  F2FP.F16.F32.PACK_AB R86, R43, R2 ;  /* 0x000000022b56723e */ /* 0x004fe200000000ff */
[----:B------:R-:W-:Y:S01]  /*140f0*/  FADD.FTZ R28, R85, R84 ;  /* 0x00000054551c7221 */ /* 0x000fe20000010000 */
[----:B------:R-:W-:Y:S01]  /*14100*/  F2FP.F16.F32.PACK_AB R84, R0, R41 ;  /* 0x000000290054723e */ /* 0x000fe200000000ff */
        /* <DEDUP_REMOVED lines=24> */
[----:B-----5:R-:W-:Y:S01]  /*14290*/  HMMA.16816.F32 R76, R84, R80, R32 ;  /* 0x00000050544c723c */ /* 0x020fe20000001820 */
        /* <DEDUP_REMOVED lines=25> */
.L_x_6189:
[----:B------:R-:W1:Y:S01]  /*14430*/  S2R R176, SR_TID.X ;  /* 0x0000000000b07919 */ /* 0x000e620000002100 */
[----:B------:R-:W-:Y:S01]  /*14440*/  ISETP.GE.AND P0, PT, R179, RZ, PT ;  /* 0x000000ffb300720c */ /* 0x000fe20003f06270 */
[----:B-1----:R-:W-:-:S05]  /*14450*/  IMAD.SHL.U32 R182, R176, 0x8, RZ ;  /* 0x00000008b0b67824 */ /* 0x002fca00078e00ff */
[----:B------:R-:W-:-:S07]  /*14460*/  LOP3.LUT R182, R182, 0x38, RZ, 0xc0, !PT ;  /* 0x00000038b6b67812 */ /* 0x000fce00078ec0ff */
[----:B------:R-:W-:Y:S05]  /*14470*/  @!P0 BRA `(.L_x_6195) ;  /* 0x0000003800688947 */ /* 0x000fea0003800000 */
[----:B------:R-:W-:Y:S01]  /*14480*/  ISETP.NE.U32.AND P0, PT, RZ, UR12, PT ;  /* 0x0000000cff007c0c */ /* 0x000fe2000bf05070 */
[----:B------:R-:W-:Y:S01]  /*14490*/  IMAD.SHL.U32 R5, R161, 0x2, RZ ;  /* 0x00000002a1057824 */ /* 0x000fe200078e00ff */
[----:B------:R-:W-:Y:S01]  /*144a0*/  SHF.L.U32 R180, R179, 0x7, RZ ;  /* 0x00000007b3b47819 */ /* 0x000fe200000006ff */
[----:B------:R-:W-:Y:S01]  /*144b0*/  IMAD.MOV.U32 R177, RZ, RZ, RZ ;  /* 0x000000ffffb17224 */ /* 0x000fe200078e00ff */
[----:B------:R-:W-:Y:S01]  /*144c0*/  ISETP.NE.AND.EX P4, PT, RZ, UR13, PT, P0 ;  /* 0x0000000dff007c0c */ /* 0x000fe2000bf85300 */
[----:B------:R-:W-:Y:S01]  /*144d0*/  IMAD.MOV.U32 R103, RZ, RZ, R0 ;  /* 0x000000ffff677224 */ /* 0x000fe200078e0000 */
[----:B------:R-:W-:Y:S01]  /*144e0*/  LOP3.LUT R5, R5, 0x6, RZ, 0xc0, !PT ;  /* 0x0000000605057812 */ /* 0x000fe200078ec0ff */
[----:B------:R-:W-:Y:S01]  /*144f0*/  IMAD.MOV.U32 R101, RZ, RZ, R2 ;  /* 0x000000ffff657224 */ /* 0x000fe200078e0002 */
[----:B------:R-:W1:Y:S01]  /*14500*/  LDCU UR12, c[0x0][0x440] ;  /* 0x00008800ff0c77ac */ /* 0x000e620008000800 */
[----:B------:R-:W-:Y:S01]  /*14510*/  VIADD R179, R179, 0x1 ;  /* 0x00000001b3b37836 */ /* 0x000fe20000000000 */
[----:B------:R-:W-:-:S02]  /*14520*/  LOP3.LUT R178, R180, 0x40, R5, 0xfe, !PT ;  /* 0x00000040b4b27812 */ /* 0x000fc400078efe05 */
[----:B------:R-:W-:Y:S01]  /*14530*/  IADD3 R180, PT, PT, R180, 0x80, RZ ;  /* 0x00000080b4b47810 */ /* 0x000fe20007ffe0ff */
[----:B------:R-:W2:Y:S04]  /*14540*/  LDCU UR4, c[0x0][0x45c] ;  /* 0x00008b80ff0477ac */ /* 0x000ea80008000800 */
[----:B------:R-:W-:Y:S01]  /*14550*/  @!P4 IADD3 R177, P0, PT, RZ, -R177, RZ ;  /* 0x800000b1ffb1c210 */ /* 0x000fe20007f1e0ff */
[----:B------:R-:W3:Y:S03]  /*14560*/  LDCU.64 UR8, c[0x0][0x3a0] ;  /* 0x00007400ff0877ac */ /* 0x000ee60008000a00 */
[----:B------:R-:W-:Y:S01]  /*14570*/  P2R R181, PR, RZ, 0x1 ;  /* 0x00000001ffb57803 */ /* 0x000fe20000000000 */
[----:B------:R-:W4:Y:S08]  /*14580*/  LDCU.64 UR10, c[0x0][0x3a8] ;  /* 0x00007500ff0a77ac */ /* 0x000f300008000a00 */
.L_x_6199:
        /* <DEDUP_REMOVED lines=75> */
.L_x_6196:
        /* <DEDUP_REMOVED lines=58> */
[----:B------:R-:W1:Y:S04]  /*14de0*/  LDSM.16.M88.4 R108, [R158+UR5+0x2000] ;  /* 0x002000059e6c783b */ /* 0x000e680008000200 */
[----:B------:R-:W2:Y:S04]  /*14df0*/  LDSM.16.M88.4 R112, [R158+UR5+0x2800] ;  /* 0x002800059e70783b */ /* 0x000ea80008000200 */
[----:B------:R-:W4:Y:S04]  /*14e00*/  LDSM.16.M88.4 R116, [R158+UR5+0x3000] ;  /* 0x003000059e74783b */ /* 0x000f280008000200 */
[----:B------:R-:W0:Y:S04]  /*14e10*/  LDGDEPBAR ;  /* 0x00000000000079af */ /* 0x000e280000000000 */
[----:B------:R-:W4:Y:S04]  /*14e20*/  LDSM.16.M88.4 R120, [R158+UR5+0x3800] ;  /* 0x003800059e78783b */ /* 0x000f280008000200 */
[----:B------:R-:W4:Y:S04]  /*14e30*/  LDSM.16.M88.4 R124, [R158+UR5+0x4000] ;  /* 0x004000059e7c783b */ /* 0x000f280008000200 */
[----:B------:R-:W4:Y:S04]  /*14e40*/  LDSM.16.M88.4 R128, [R158+UR5+0x4800] ;  /* 0x004800059e80783b */ /* 0x000f280008000200 */
[----:B------:R-:W4:Y:S04]  /*14e50*/  LDSM.16.M88.4 R132, [R158+UR5+0x5000] ;  /* 0x005000059e84783b */ /* 0x000f280008000200 */
[----:B------:R-:W4:Y:S04]  /*14e60*/  LDSM.16.M88.4 R136, [R158+UR5+0x5800] ;  /* 0x005800059e88783b */ /* 0x000f280008000200 */
[----:B------:R-:W-:Y:S01]  /*14e70*/  LDSM.16.M88.4 R140, [R157] ;  /* 0x000000009d8c783b */ /* 0x000fe20000000200 */
[C---:B-1----:R-:W-:Y:S03]  /*14e80*/  HMMA.16816.F32 R4, R104.reuse, R108, RZ ;  /* 0x0000006c6804723c */ /* 0x042fe600000018ff */
[----:B------:R-:W1:Y:S05]  /*14e90*/  LDSM.16.M88.4 R144, [R153+0x2000] ;  /* 0x002000009990783b */ /* 0x000e6a0000000200 */
[C---:B-----5:R-:W-:Y:S01]  /*14ea0*/  HMMA.16816.F32 R8, R104.reuse, R110, RZ ;  /* 0x0000006e6808723c */ /* 0x060fe200000018ff */
[----:B------:R-:W5:Y:S07]  /*14eb0*/  LDSM.16.M88.4 R108, [R153+0x2800] ;  /* 0x00280000996c783b */ /* 0x000f6e0000000200 */
[C---:B--2---:R-:W-:Y:S08]  /*14ec0*/  HMMA.16816.F32 R12, R104.reuse, R112, RZ ;  /* 0x00000070680c723c */ /* 0x044ff000000018ff */
[C---:B---3--:R-:W-:Y:S01]  /*14ed0*/  HMMA.16816.F32 R16, R104.reuse, R114, RZ ;  /* 0x000000726810723c */ /* 0x048fe200000018ff */
[----:B------:R-:W2:Y:S07]  /*14ee0*/  LDSM.16.M88.4 R112, [R153+0x3000] ;  /* 0x003000009970783b */ /* 0x000eae0000000200 */
[C---:B----4-:R-:W-:Y:S08]  /*14ef0*/  HMMA.16816.F32 R20, R104.reuse, R116, RZ ;  /* 0x000000746814723c */ /* 0x050ff000000018ff */
[C---:B------:R-:W-:Y:S01]  /*14f00*/  HMMA.16816.F32 R24, R104.reuse, R118, RZ ;  /* 0x000000766818723c */ /* 0x040fe200000018ff */
[----:B------:R-:W3:Y:S07]  /*14f10*/  LDSM.16.M88.4 R116, [R153+0x3800] ;  /* 0x003800009974783b */ /* 0x000eee0000000200 */
[C---:B------:R-:W-:Y:S08]  /*14f20*/  HMMA.16816.F32 R28, R104.reuse, R120, RZ ;  /* 0x00000078681c723c */ /* 0x040ff000000018ff */
[C---:B------:R-:W-:Y:S01]  /*14f30*/  HMMA.16816.F32 R32, R104.reuse, R122, RZ ;  /* 0x0000007a6820723c */ /* 0x040fe200000018ff */
[----:B------:R-:W4:Y:S07]  /*14f40*/  LDSM.16.M88.4 R120, [R153+0x4000] ;  /* 0x004000009978783b */ /* 0x000f2e0000000200 */
        /* <DEDUP_REMOVED lines=10> */
[----:B------:R-:W4:Y:S07]  /*14ff0*/  LDSM.16.M88.4 R104, [R153+0x4800] ;  /* 0x004800009968783b */ /* 0x000f2e0000000200 */
[C---:B-1----:R-:W-:Y:S08]  /*15000*/  HMMA.16816.F32 R4, R140.reuse, R144, R4 ;  /* 0x000000908c04723c */ /* 0x042ff00000001804 */
[C---:B------:R-:W-:Y:S08]  /*15010*/  HMMA.16816.F32 R8, R140.reuse, R146, R8 ;  /* 0x000000928c08723c */ /* 0x040ff00000001808 */
[C---:B-----5:R-:W-:Y:S08]  /*15020*/  HMMA.16816.F32 R12, R140.reuse, R108, R12 ;  /* 0x0000006c8c0c723c */ /* 0x060ff0000000180c */
[C---:B------:R-:W-:Y:S01]  /*15030*/  HMMA.16816.F32 R16, R140.reuse, R110, R16 ;  /* 0x0000006e8c10723c */ /* 0x040fe20000001810 */
[----:B------:R-:W1:Y:S07]  /*15040*/  LDSM.16.M88.4 R108, [R153+0x5000] ;  /* 0x00500000996c783b */ /* 0x000e6e0000000200 */
[C---:B--2---:R-:W-:Y:S08]  /*15050*/  HMMA.16816.F32 R20, R140.reuse, R112, R20 ;  /* 0x000000708c14723c */ /* 0x044ff00000001814 */
[C---:B------:R-:W-:Y:S01]  /*15060*/  HMMA.16816.F32 R24, R140.reuse, R114, R24 ;  /* 0x000000728c18723c */ /* 0x040fe20000001818 */
[----:B------:R-:W2:Y:S07]  /*15070*/  LDSM.16.M88.4 R112, [R153+0x5800] ;  /* 0x005800009970783b */ /* 0x000eae0000000200 */
[C---:B---3--:R-:W-:Y:S08]  /*15080*/  HMMA.16816.F32 R28, R140.reuse, R116, R28 ;  /* 0x000000748c1c723c */ /* 0x048ff0000000181c */
[C---:B------:R-:W-:Y:S01]  /*15090*/  HMMA.16816.F32 R32, R140.reuse, R118, R32 ;  /* 0x000000768c20723c */ /* 0x040fe20000001820 */
[----:B------:R-:W3:Y:S07]  /*150a0*/  LDSM.16.M88.4 R116, [R156] ;  /* 0x000000009c74783b */ /* 0x000eee0000000200 */
[C---:B----4-:R-:W-:Y:S08]  /*150b0*/  HMMA.16816.F32 R36, R140.reuse, R120, R36 ;  /* 0x000000788c24723c */ /* 0x050ff00000001824 */
        /* <DEDUP_REMOVED lines=18> */
[C---:B------:R-:W-:Y:S01]  /*151e0*/  HMMA.16816.F32 R24, R116.reuse, R106, R24 ;  /* 0x0000006a7418723c */ /* 0x040fe20000001818 */
[----:B------:R-:W4:Y:S07]  /*151f0*/  LDSM.16.M88.4 R104, [R152+0x5800] ;  /* 0x005800009868783b */ /* 0x000f2e0000000200 */
        /* <DEDUP_REMOVED lines=8> */
[----:B------:R-:W2:Y:S07]  /*15280*/  LDSM.16.M88.4 R128, [R151+0x3000] ;  /* 0x003000009780783b */ /* 0x000eae0000000200 */
[C---:B---3--:R-:W-:Y:S08]  /*15290*/  HMMA.16816.F32 R52, R116.reuse, R124, R52 ;  /* 0x0000007c7434723c */ /* 0x048ff00000001834 */
[C---:B------:R-:W-:Y:S01]  /*152a0*/  HMMA.16816.F32 R56, R116.reuse, R126, R56 ;  /* 0x0000007e7438723c */ /* 0x040fe20000001838 */
[----:B------:R-:W-:Y:S07]  /*152b0*/  LDSM.16.M88.4 R124, [R151+0x5800] ;  /* 0x00580000977c783b */ /* 0x000fee0000000200 */
[C---:B----4-:R-:W-:Y:S08]  /*152c0*/  HMMA.16816.F32 R60, R116.reuse, R104, R60 ;  /* 0x00000068743c723c */ /* 0x050ff0000000183c */
[----:B------:R-:W-:Y:S01]  /*152d0*/  HMMA.16816.F32 R64, R116, R106, R64 ;  /* 0x0000006a7440723c */ /* 0x000fe20000001840 */
[----:B------:R-:W3:Y:S04]  /*152e0*/  LDSM.16.M88.4 R104, [R151+0x3800] ;  /* 0x003800009768783b */ /* 0x000ee80000000200 */
[----:B------:R-:W-:Y:S03]  /*152f0*/  LDSM.16.M88.4 R116, [R151+0x4800] ;  /* 0x004800009774783b */ /* 0x000fe60000000200 */
        /* <DEDUP_REMOVED lines=10> */
[C---:B---3--:R-:W-:Y:S08]  /*153a0*/  HMMA.16816.F32 R28, R108.reuse, R104, R28 ;  /* 0x000000686c1c723c */ /* 0x048ff0000000181c */
[C---:B------:R-:W-:Y:S08]  /*153b0*/  HMMA.16816.F32 R32, R108.reuse, R106, R32 ;  /* 0x0000006a6c20723c */ /* 0x040ff00000001820 */
[C---:B-1----:R-:W-:Y:S08]  /*153c0*/  HMMA.16816.F32 R36, R108.reuse, R112, R36 ;  /* 0x000000706c24723c */ /* 0x042ff00000001824 */
[C---:B------:R-:W-:Y:S08]  /*153d0*/  HMMA.16816.F32 R40, R108.reuse, R114, R40 ;  /* 0x000000726c28723c */ /* 0x040ff00000001828 */
[C---:B------:R-:W-:Y:S08]  /*153e0*/  HMMA.16816.F32 R44, R108.reuse, R116, R44 ;  /* 0x000000746c2c723c */ /* 0x040ff0000000182c */
[C---:B------:R-:W-:Y:S08]  /*153f0*/  HMMA.16816.F32 R48, R108.reuse, R118, R48 ;  /* 0x000000766c30723c */ /* 0x040ff00000001830 */
[C---:B----4-:R-:W-:Y:S08]  /*15400*/  HMMA.16816.F32 R52, R108.reuse, R120, R52 ;  /* 0x000000786c34723c */ /* 0x050ff00000001834 */
        /* <DEDUP_REMOVED lines=48> */
[----:B------:R-:W-:Y:S09]  /*15710*/  ISETP.NE.AND P2, PT, R0, RZ, PT ;  /* 0x000000ff0000720c */ /* 0x000ff20003f45270 */
[----:B------:R-:W-:Y:S02]  /*15720*/  @P6 IADD3 R106, PT, PT, R106, 0x1, RZ ;  /* 0x000000016a6a6810 */ /* 0x000fe40007ffe0ff */
[----:B------:R-:W-:Y:S03]  /*15730*/  @P5 VIADD R104, R104, 0x1 ;  /* 0x0000000168685836 */ /* 0x000fe60000000000 */
[----:B------:R-:W-:Y:S02]  /*15740*/  @!P0 IMAD.MOV R106, RZ, RZ, -R106 ;  /* 0x000000ffff6a8224 */ /* 0x000fe400078e0a6a */
[----:B------:R-:W-:Y:S05]  /*15750*/  @!P3 IMAD.MOV R104, RZ, RZ, -R104 ;  /* 0x000000ffff68b224 */ /* 0x000fea00078e0a68 */
[C---:B------:R-:W-:Y:S02]  /*15760*/  SEL R113, R109.reuse, R104, !P2 ;  /* 0x000000686d717207 */ /* 0x040fe40005000000 */
[----:B------:R-:W-:Y:S01]  /*15770*/  SEL R109, R109, R106, !P2 ;  /* 0x0000006a6d6d7207 */ /* 0x000fe20005000000 */
[----:B------:R-:W1:Y:S01]  /*15780*/  LDC.64 R104, c[0x0][0x3b8] ;  /* 0x0000ee00ff687b82 */ /* 0x000e620000000a00 */
        /* <DEDUP_REMOVED lines=21> */
.L_x_6198:
[----:B------:R-:W-:Y:S01]  /*158e0*/  @!P1 IMAD.MOV.U32 R167, RZ, RZ, R164 ;  /* 0x000000ffffa79224 */ /* 0x000fe200078e00a4 */
[C---:B------:R-:W-:Y:S01]  /*158f0*/  LEA R108, P0, R104.reuse, R166, 0x5 ;  /* 0x000000a6686c7211 */ /* 0x040fe200078028ff */
[C---:B------:R-:W-:Y:S01]  /*15900*/  IMAD.SHL.U32 R0, R104.reuse, 0x20, RZ ;  /* 0x0000002068007824 */ /* 0x040fe200078e00ff */
[C-C-:B------:R-:W-:Y:S02]  /*15910*/  SHF.L.U64.HI R2, R104.reuse, 0x5, R107.reuse ;  /* 0x0000000568027819 */ /* 0x140fe4000001026b */
[----:B------:R-:W-:Y:S01]  /*15920*/  @!PT LDS RZ, [RZ] ;  /* 0x00000000fffff984 */ /* 0x000fe20000000800 */
[----:B------:R-:W-:Y:S01]  /*15930*/  @!PT LDS RZ, [RZ] ;  /* 0x00000000fffff984 */ /* 0x000fe20000000800 */
[----:B------:R-:W-:Y:S01]  /*15940*/  @!PT LDS RZ, [RZ] ;  /* 0x00000000fffff984 */ /* 0x000fe20000000800 */
[----:B------:R1:W-:Y:S01]  /*15950*/  @!P1 LDGSTS.E.BYPASS.LTC128B.128 [R173+0x2000], desc[UR6][R166.64] ;  /* 0x02000000a6ad9fae */ /* 0x0003e2000b981a06 */
        /* <DEDUP_REMOVED lines=21> */
[----:B------:R-:W-:Y:S01]  /*15ab0*/  @!P1 IADD3 R116, P0, PT, R112, R0, RZ ;  /* 0x0000000070749210 */ /* 0x000fe20007f1e0ff */
        /* <DEDUP_REMOVED lines=28> */
.L_x_6197:
[----:B------:R-:W-:Y:S01]  /*15c80*/  I2FP.F32.U32 R0, R178 ;  /* 0x000000b200007245 */ /* 0x000fe20000201000 */
[----:B-1----:R-:W-:Y:S01]  /*15c90*/  LDSM.16.MT88.4 R112, [R149+0x6000] ;  /* 0x006000009570783b */ /* 0x002fe20000004200 */
[C---:B------:R-:W-:Y:S02]  /*15ca0*/  IADD3 R2, PT, PT, R178.reuse, -0x3f, RZ ;  /* 0xffffffc1b2027810 */ /* 0x040fe40007ffe0ff */
[C---:B------:R-:W-:Y:S01]  /*15cb0*/  IADD3 R105, PT, PT, R178.reuse, -0x38, RZ ;  /* 0xffffffc8b2697810 */ /* 0x040fe20007ffe0ff */
[CC--:B------:R-:W-:Y:S01]  /*15cc0*/  FFMA.FTZ R38, R3.reuse, R0.reuse, R38 ;  /* 0x0000000003267223 */ /* 0x0c0fe20000010026 */
[C---:B------:R-:W-:Y:S01]  /*15cd0*/  FFMA.FTZ R36, R3.reuse, R0, R36 ;  /* 0x0000000003247223 */ /* 0x040fe20000010024 */
[C---:B------:R-:W-:Y:S02]  /*15ce0*/  IADD3 R0, PT, PT, R178.reuse, -0x37, RZ ;  /* 0xffffffc9b2007810 */ /* 0x040fe40007ffe0ff */
[----:B------:R-:W-:Y:S02]  /*15cf0*/  I2FP.F32.U32 R2, R2 ;  /* 0x0000000200027245 */ /* 0x000fe40000201000 */
[----:B------:R-:W-:Y:S02]  /*15d00*/  I2FP.F32.U32 R0, R0 ;  /* 0x0000000000007245 */ /* 0x000fe40000201000 */
[----:B------:R-:W-:Y:S01]  /*15d10*/  I2FP.F32.U32 R105, R105 ;  /* 0x0000006900697245 */ /* 0x000fe20000201000 */
[CC--:B------:R-:W-:Y:S01]  /*15d20*/  FFMA.FTZ R7, R3.reuse, R2.reuse, R7 ;  /* 0x0000000203077223 */ /* 0x0c0fe20000010007 */
[C---:B------:R-:W-:Y:S01]  /*15d30*/  FFMA.FTZ R5, R3.reuse, R2, R5 ;  /* 0x0000000203057223 */ /* 0x040fe20000010005 */
[C---:B------:R-:W-:Y:S01]  /*15d40*/  IADD3 R2, PT, PT, R178.reuse, -0x2f, RZ ;  /* 0xffffffd1b2027810 */ /* 0x040fe20007ffe0ff */
[CC--:B------:R-:W-:Y:S01]  /*15d50*/  FFMA.FTZ R11, R3.reuse, R0.reuse, R11 ;  /* 0x00000000030b7223 */ /* 0x0c0fe2000001000b */
[C---:B------:R-:W-:Y:S01]  /*15d60*/  FFMA.FTZ R9, R3.reuse, R0, R9 ;  /* 0x0000000003097223 */ /* 0x040fe20000010009 */
[C---:B------:R-:W-:Y:S01]  /*15d70*/  IADD3 R0, PT, PT, R178.reuse, -0x27, RZ ;  /* 0xffffffd9b2007810 */ /* 0x040fe20007ffe0ff */
[CC--:B------:R-:W-:Y:S01]  /*15d80*/  FFMA.FTZ R10, R3.reuse, R105.reuse, R10 ;  /* 0x00000069030a7223 */ /* 0x0c0fe2000001000a */
[----:B------:R-:W-:Y:S01]  /*15d90*/  I2FP.F32.U32 R2, R2 ;  /* 0x0000000200027245 */ /* 0x000fe20000201000 */
[C---:B------:R-:W-:Y:S01]  /*15da0*/  FFMA.FTZ R8, R3.reuse, R105, R8 ;  /* 0x0000006903087223 */ /* 0x040fe20000010008 */
[----:B------:R-:W-:Y:S02]  /*15db0*/  I2FP.F32.U32 R0, R0 ;  /* 0x0000000000007245 */ /* 0x000fe40000201000 */
[C---:B------:R-:W-:Y:S01]  /*15dc0*/  IADD3 R107, PT, PT, R178.reuse, -0x40, RZ ;  /* 0xffffffc0b26b7810 */ /* 0x040fe20007ffe0ff */
[CC--:B------:R-:W-:Y:S01]  /*15dd0*/  FFMA.FTZ R15, R3.reuse, R2.reuse, R15 ;  /* 0x00000002030f7223 */ /* 0x0c0fe2000001000f */
[C---:B------:R-:W-:Y:S01]  /*15de0*/  FFMA.FTZ R13, R3.reuse, R2, R13 ;  /* 0x00000002030d7223 */ /* 0x040fe2000001000d */
        /* <DEDUP_REMOVED lines=20> */
[C---:B------:R-:W-:Y:S01]  /*15f30*/  IADD3 R2, PT, PT, R178.reuse, 0x1, RZ ;  /* 0x00000001b2027810 */ /* 0x040fe20007ffe0ff */
[CC--:B------:R-:W-:Y:S01]  /*15f40*/  FFMA.FTZ R35, R3.reuse, R0.reuse, R35 ;  /* 0x0000000003237223 */ /* 0x0c0fe20000010023 */
[C---:B------:R-:W-:Y:S01]  /*15f50*/  FFMA.FTZ R33, R3.reuse, R0, R33 ;  /* 0x0000000003217223 */ /* 0x040fe20000010021 */
[C---:B------:R-:W-:Y:S02]  /*15f60*/  IADD3 R0, PT, PT, R178.reuse, 0x9, RZ ;  /* 0x00000009b2007810 */ /* 0x040fe40007ffe0ff */
[----:B------:R-:W-:Y:S02]  /*15f70*/  I2FP.F32.U32 R2, R2 ;  /* 0x0000000200027245 */ /* 0x000fe40000201000 */
[----:B------:R-:W-:Y:S02]  /*15f80*/  I2FP.F32.U32 R0, R0 ;  /* 0x0000000000007245 */ /* 0x000fe40000201000 */
[----:B------:R-:W-:Y:S01]  /*15f90*/  I2FP.F32.U32 R105, R105 ;  /* 0x0000006900697245 */ /* 0x000fe20000201000 */
[CC--:B------:R-:W-:Y:S01]  /*15fa0*/  FFMA.FTZ R39, R3.reuse, R2.reuse, R39 ;  /* 0x0000000203277223 */ /* 0x0c0fe20000010027 */
[C---:B------:R-:W-:Y:S01]  /*15fb0*/  IADD3 R107, PT, PT, R178.reuse, -0x30, RZ ;  /* 0xffffffd0b26b7810 */ /* 0x040fe20007ffe0ff */
[C---:B------:R-:W-:Y:S01]  /*15fc0*/  FFMA.FTZ R37, R3.reuse, R2, R37 ;  /* 0x0000000203257223 */ /* 0x040fe20000010025 */
[C---:B------:R-:W-:Y:S01]  /*15fd0*/  IADD3 R2, PT, PT, R178.reuse, 0x11, RZ ;  /* 0x00000011b2027810 */ /* 0x040fe20007ffe0ff */
[CC--:B------:R-:W-:Y:S01]  /*15fe0*/  FFMA.FTZ R43, R3.reuse, R0.reuse, R43 ;  /* 0x00000000032b7223 */ /* 0x0c0fe2000001002b */
[C---:B------:R-:W-:Y:S01]  /*15ff0*/  FFMA.FTZ R41, R3.reuse, R0, R41 ;  /* 0x0000000003297223 */ /* 0x040fe20000010029 */
[----:B------:R-:W-:Y:S01]  /*16000*/  I2FP.F32.U32 R107, R107 ;  /* 0x0000006b006b7245 */ /* 0x000fe20000201000 */
[CC--:B------:R-:W-:Y:S01]  /*16010*/  FFMA.FTZ R16, R3.reuse, R105.reuse, R16 ;  /* 0x0000006903107223 */ /* 0x0c0fe20000010010 */
[C---:B------:R-:W-:Y:S01]  /*16020*/  IADD3 R0, PT, PT, R178.reuse, 0x19, RZ ;  /* 0x00000019b2007810 */ /* 0x040fe20007ffe0ff */
[C---:B------:R-:W-:Y:S01]  /*16030*/  FFMA.FTZ R18, R3.reuse, R105, R18 ;  /* 0x0000006903127223 */ /* 0x040fe20000010012 */
[C---:B------:R-:W-:Y:S01]  /*16040*/  IADD3 R105, PT, PT, R178.reuse, -0x18, RZ ;  /* 0xffffffe8b2697810 */ /* 0x040fe20007ffe0ff */
[CC--:B------:R-:W-:Y:S01]  /*16050*/  FFMA.FTZ R14, R3.reuse, R107.reuse, R14 ;  /* 0x0000006b030e7223 */ /* 0x0c0fe2000001000e */
[----:B------:R-:W-:Y:S01]  /*16060*/  I2FP.F32.U32 R2, R2 ;  /* 0x0000000200027245 */ /* 0x000fe20000201000 */
[C---:B------:R-:W-:Y:S01]  /*16070*/  FFMA.FTZ R12, R3.reuse, R107, R12 ;  /* 0x0000006b030c7223 */ /* 0x040fe2000001000c */
[----:B------:R-:W-:Y:S02]  /*16080*/  I2FP.F32.U32 R0, R0 ;  /* 0x0000000000007245 */ /* 0x000fe40000201000 */
[----:B------:R-:W-:Y:S01]  /*16090*/  I2FP.F32.U32 R105, R105 ;  /* 0x0000006900697245 */ /* 0x000fe20000201000 */
[----:B------:R-:W-:Y:S01]  /*160a0*/  FFMA.FTZ R47, R3, R2, R47 ;  /* 0x00000002032f7223 */ /* 0x000fe2000001002f */
[----:B------:R-:W-:Y:S01]  /*160b0*/  FMNMX3.FTZ R100, R103, R6, R7, !PT ;  /* 0x0000000667647276 */ /* 0x000fe20007810007 */
[C---:B------:R-:W-:Y:S01]  /*160c0*/  FFMA.FTZ R45, R3.reuse, R2, R45 ;  /* 0x00000002032d7223 */ /* 0x040fe2000001002d */
[C---:B------:R-:W-:Y:S01]  /*160d0*/  IADD3 R102, PT, PT, R178.reuse, 0x21, RZ ;  /* 0x00000021b2667810 */ /* 0x040fe20007ffe0ff */
[CC--:B------:R-:W-:Y:S01]  /*160e0*/  FFMA.FTZ R51, R3.reuse, R0.reuse, R51 ;  /* 0x0000000003337223 */ /* 0x0c0fe20000010033 */
[C---:B------:R-:W-:Y:S01]  /*160f0*/  IADD3 R107, PT, PT, R178.reuse, -0x20, RZ ;  /* 0xffffffe0b26b7810 */ /* 0x040fe20007ffe0ff */
[C---:B------:R-:W-:Y:S01]  /*16100*/  FFMA.FTZ R49, R3.reuse, R0, R49 ;  /* 0x0000000003317223 */ /* 0x040fe20000010031 */
[----:B------:R-:W-:Y:S01]  /*16110*/  IADD3 R2, PT, PT, R178, 0x20, RZ ;  /* 0x00000020b2027810 */ /* 0x000fe20007ffe0ff */
[CC--:B------:R-:W-:Y:S01]  /*16120*/  FFMA.FTZ R26, R3.reuse, R105.reuse, R26 ;  /* 0x00000069031a7223 */ /* 0x0c0fe2000001001a */
[----:B------:R-:W-:Y:S01]  /*16130*/  FMNMX3.FTZ R100, R100, R10, R11, !PT ;  /* 0x0000000a64647276 */ /* 0x000fe2000781000b */
[----:B------:R-:W-:Y:S01]  /*16140*/  FFMA.FTZ R24, R3, R105, R24 ;  /* 0x0000006903187223 */ /* 0x000fe20000010018 */
[----:B------:R-:W-:Y:S02]  /*16150*/  I2FP.F32.U32 R107, R107 ;  /* 0x0000006b006b7245 */ /* 0x000fe40000201000 */
[----:B------:R-:W-:Y:S02]  /*16160*/  I2FP.F32.U32 R0, R102 ;  /* 0x0000006600007245 */ /* 0x000fe40000201000 */
[----:B------:R-:W-:Y:S01]  /*16170*/  FMNMX3.FTZ R102, R101, R4, R5, !PT ;  /* 0x0000000465667276 */ /* 0x000fe20007810005 */
[CC--:B------:R-:W-:Y:S01]  /*16180*/  FFMA.FTZ R22, R3.reuse, R107.reuse, R22 ;  /* 0x0000006b03167223 */ /* 0x0c0fe20000010016 */
        /* <DEDUP_REMOVED lines=9> */
[C---:B------:R-:W-:Y:S01]  /*16220*/  FFMA.FTZ R52, R3.reuse, R2, R52 ;  /* 0x0000000203347223 */ /* 0x040fe20000010034 */
[----:B------:R-:W-:Y:S02]  /*16230*/  IADD3 R107, PT, PT, R178, -0x10, RZ ;  /* 0xfffffff0b26b7810 */ /* 0x000fe40007ffe0ff */
[----:B------:R-:W-:Y:S01]  /*16240*/  FMNMX3.FTZ R2, R100, R18, R19, !PT ;  /* 0x0000001264027276 */ /* 0x000fe20007810013 */
[CC--:B------:R-:W-:Y:S01]  /*16250*/  FFMA.FTZ R34, R3.reuse, R105.reuse, R34 ;  /* 0x0000006903227223 */ /* 0x0c0fe20000010022 */
[----:B------:R-:W-:Y:S01]  /*16260*/  FMNMX3.FTZ R104, R102, R12, R13, !PT ;  /* 0x0000000c66687276 */ /* 0x000fe2000781000d */
[C---:B------:R-:W-:Y:S01]  /*16270*/  FFMA.FTZ R32, R3.reuse, R105, R32 ;  /* 0x0000006903207223 */ /* 0x040fe20000010020 */
        /* <DEDUP_REMOVED lines=11> */
[C---:B------:R-:W-:Y:S01]  /*16330*/  FFMA.FTZ R40, R3.reuse, R105, R40 ;  /* 0x0000006903287223 */ /* 0x040fe20000010028 */
        /* <DEDUP_REMOVED lines=11> */
[CC--:B------:R-:W-:Y:S01]  /*163f0*/  FFMA.FTZ R59, R3.reuse, R0.reuse, R59 ;  /* 0x00000000033b7223 */ /* 0x0c0fe2000001003b */
[----:B------:R-:W-:Y:S01]  /*16400*/  IADD3 R102, PT, PT, R178, 0x28, RZ ;  /* 0x00000028b2667810 */ /* 0x000fe20007ffe0ff */
[C---:B------:R-:W-:Y:S01]  /*16410*/  FFMA.FTZ R57, R3.reuse, R0, R57 ;  /* 0x0000000003397223 */ /* 0x040fe20000010039 */
[----:B------:R-:W-:Y:S01]  /*16420*/  FMNMX3.FTZ R100, R100, R32, R33, !PT ;  /* 0x0000002064647276 */ /* 0x000fe20007810021 */
[CC--:B------:R-:W-:Y:S01]  /*16430*/  FFMA.FTZ R50, R3.reuse, R105.reuse, R50 ;  /* 0x0000006903327223 */ /* 0x0c0fe20000010032 */
[C---:B------:R-:W-:Y:S01]  /*16440*/  FFMA.FTZ R48, R3.reuse, R105, R48 ;  /* 0x0000006903307223 */ /* 0x040fe20000010030 */
[----:B------:R-:W-:Y:S01]  /*16450*/  FMNMX3.FTZ R0, R2, R42, R43, !PT ;  /* 0x0000002a02007276 */ /* 0x000fe2000781002b */
[C---:B------:R-:W-:Y:S01]  /*16460*/  FFMA.FTZ R44, R3.reuse, R107, R44 ;  /* 0x0000006b032c7223 */ /* 0x040fe2000001002c */
        /* <DEDUP_REMOVED lines=8> */
[CC--:B------:R-:W-:Y:S01]  /*164f0*/  FFMA.FTZ R62, R3.reuse, R105.reuse, R62 ;  /* 0x00000069033e7223 */ /* 0x0c0fe2000001003e */
[----:B------:R-:W-:Y:S01]  /*16500*/  IADD3 R102, PT, PT, R178, 0x31, RZ ;  /* 0x00000031b2667810 */ /* 0x000fe20007ffe0ff */
[C---:B------:R-:W-:Y:S01]  /*16510*/  FFMA.FTZ R60, R3.reuse, R105, R60 ;  /* 0x00000069033c7223 */ /* 0x040fe2000001003c */
        /* <DEDUP_REMOVED lines=400> */
.L_x_6195:
[----:B------:R-:W1:Y:S01]  /*17e20*/  SHFL.BFLY PT, R4, R185, 0x2, 0x1f ;  /* 0x0c401f00b9047f89 */ /* 0x000e6200000e0000 */
[C---:B------:R-:W-:Y:S01]  /*17e30*/  SHF.L.U32 R8, R161.reuse, 0x4, RZ ;  /* 0x00000004a1087819 */ /* 0x040fe200000006ff */
[----:B------:R-:W2:Y:S01]  /*17e40*/  S2UR UR4, SR_CgaCtaId ;  /* 0x00000000000479c3 */ /* 0x000ea20000008800 */
[C---:B------:R-:W-:Y:S01]  /*17e50*/  SHF.L.U32 R5, R161.reuse, 0x1, RZ ;  /* 0x00000001a1057819 */ /* 0x040fe200000006ff */
[----:B------:R-:W3:Y:S01]  /*17e60*/  SHFL.BFLY PT, R3, R184, 0x2, 0x1f ;  /* 0x0c401f00b8037f89 */ /* 0x000ee200000e0000 */
[----:B------:R-:W-:Y:S01]  /*17e70*/  LOP3.LUT R8, R8, 0x1c0, RZ, 0xc0, !PT ;  /* 0x000001c008087812 */ /* 0x000fe200078ec0ff */
[----:B------:R-:W-:Y:S01]  /*17e80*/  UMOV UR5, 0x400 ;  /* 0x0000040000057882 */ /* 0x000fe20000000000 */
[C---:B------:R-:W-:Y:S01]  /*17e90*/  LOP3.LUT P5, RZ, R161.reuse, 0x4, RZ, 0xc0, !PT ;  /* 0x00000004a1ff7812 */ /* 0x040fe200078ac0ff */
[----:B------:R-:W-:Y:S01]  /*17ea0*/  BSSY.RECONVERGENT B0, `(.L_x_6200) ;  /* 0x0000090000007945 */ /* 0x000fe20003800200 */
[----:B------:R-:W-:Y:S01]  /*17eb0*/  LOP3.LUT R8, R8, 0x38, R5, 0xf8, !PT ;  /* 0x0000003808087812 */ /* 0x000fe200078ef805 */
[----:B------:R-:W4:Y:S01]  /*17ec0*/  LDC R18, c[0x0][0x434] ;  /* 0x00010d00ff127b82 */ /* 0x000f220000000800 */
[----:B------:R-:W-:-:S02]  /*17ed0*/  R2P PR, R161, 0x18 ;  /* 0x00000018a1007804 */ /* 0x000fc40000000000 */
[----:B------:R-:W-:Y:S02]  /*17ee0*/  ISETP.NE.AND P2, PT, R160, -0x1, PT ;  /* 0xffffffffa000780c */ /* 0x000fe40003f45270 */
[----:B------:R-:W-:Y:S02]  /*17ef0*/  MOV R14, 0x20 ;  /* 0x00000020000e7802 */ /* 0x000fe40000000f00 */
[----:B------:R-:W-:Y:S02]  /*17f00*/  LOP3.LUT P6, RZ, R161, 0x3, RZ, 0xc0, !PT ;  /* 0x00000003a1ff7812 */ /* 0x000fe400078cc0ff */
[----:B------:R-:W-:Y:S01]  /*17f10*/  SEL R14, R14, 0xffffffe0, !P3 ;  /* 0xffffffe00e0e7807 */ /* 0x000fe20005800000 */
[----:B-1----:R-:W-:Y:S01]  /*17f20*/  FADD.FTZ R11, R4, R185 ;  /* 0x000000b9040b7221 */ /* 0x002fe20000010000 */
[----:B------:R-:W-:Y:S01]  /*17f30*/  LOP3.LUT R4, R5, 0x6, RZ, 0xc0, !PT ;  /* 0x0000000605047812 */ /* 0x000fe200078ec0ff */
[----:B--2---:R-:W-:Y:S01]  /*17f40*/  ULEA UR4, UR4, UR5, 0x18 ;  /* 0x0000000504047291 */ /* 0x004fe2000f8ec0ff */
[----:B------:R-:W-:Y:S01]  /*17f50*/  SHF.R.U32.HI R5, RZ, 0x1, R161 ;  /* 0x00000001ff057819 */ /* 0x000fe200000116a1 */
[----:B---3--:R-:W-:Y:S01]  /*17f60*/  FADD.FTZ R12, R3, R184 ;  /* 0x000000b8030c7221 */ /* 0x008fe20000010000 */
[----:B------:R-:W1:Y:S01]  /*17f70*/  SHFL.BFLY PT, R6, R11, 0x1, 0x1f ;  /* 0x0c201f000b067f89 */ /* 0x000e6200000e0000 */
[----:B------:R-:W-:-:S02]  /*17f80*/  SHF.L.U32 R3, R161, 0x5, RZ ;  /* 0x00000005a1037819 */ /* 0x000fc400000006ff */
[----:B------:R-:W-:Y:S01]  /*17f90*/  LOP3.LUT R5, R5, 0x30, RZ, 0xc0, !PT ;  /* 0x0000003005057812 */ /* 0x000fe200078ec0ff */
[----:B------:R-:W2:Y:S01]  /*17fa0*/  SHFL.BFLY PT, R7, R12, 0x1, 0x1f ;  /* 0x0c201f000c077f89 */ /* 0x000ea200000e0000 */
[----:B------:R-:W-:Y:S02]  /*17fb0*/  LOP3.LUT R3, R4, 0x7c00, R3, 0xf8, !PT ;  /* 0x00007c0004037812 */ /* 0x000fe400078ef803 */
[----:B------:R-:W-:Y:S02]  /*17fc0*/  SHF.R.U32.HI R4, RZ, 0x2, R161 ;  /* 0x00000002ff047819 */ /* 0x000fe400000116a1 */
[----:B------:R-:W-:Y:S02]  /*17fd0*/  LOP3.LUT R3, R3, R8, RZ, 0xfc, !PT ;  /* 0x0000000803037212 */ /* 0x000fe400078efcff */
[----:B------:R-:W-:Y:S02]  /*17fe0*/  LOP3.LUT R4, R5, 0x7, R4, 0xf8, !PT ;  /* 0x0000000705047812 */ /* 0x000fe400078ef804 */
[----:B------:R-:W3:Y:S01]  /*17ff0*/  LDC.U8 R5, c[0x0][0x548] ;  /* 0x00015200ff057b82 */ /* 0x000ee20000000000 */
[----:B------:R-:W-:-:S04]  /*18000*/  LEA R3, R3, UR4, 0x1 ;  /* 0x0000000403037c11 */ /* 0x000fc8000f8e08ff */
[C---:B------:R-:W-:Y:S02]  /*18010*/  IADD3 R13, PT, PT, R3.reuse, 0x40, RZ ;  /* 0x00000040030d7810 */ /* 0x040fe40007ffe0ff */
[----:B------:R-:W-:Y:S02]  /*18020*/  IADD3 R15, PT, PT, R14, R3, RZ ;  /* 0x000000030e0f7210 */ /* 0x000fe40007ffe0ff */
[----:B------:R-:W-:Y:S01]  /*18030*/  @P4 IADD3 R13, PT, PT, R3, -0x40, RZ ;  /* 0xffffffc0030d4810 */ /* 0x000fe20007ffe0ff */
[----:B-1----:R-:W-:-:S04]  /*18040*/  FADD.FTZ R6, R11, R6 ;  /* 0x000000060b067221 */ /* 0x002fc80000010000 */
[----:B------:R-:W1:Y:S01]  /*18050*/  MUFU.RCP R9, R6 ;  /* 0x0000000600097308 */ /* 0x000e620000001000 */
[----:B--2---:R-:W-:Y:S01]  /*18060*/  FADD.FTZ R7, R12, R7 ;  /* 0x000000070c077221 */ /* 0x004fe20000010000 */
[----:B------:R-:W-:Y:S02]  /*18070*/  FSETP.NE.FTZ.AND P0, PT, R6, RZ, PT ;  /* 0x000000ff0600720b */ /* 0x000fe40003f15000 */
[----:B------:R-:W-:Y:S02]  /*18080*/  MOV R12, 0x10 ;  /* 0x00000010000c7802 */ /* 0x000fe40000000f00 */
[----:B------:R-:W-:Y:S02]  /*18090*/  FSETP.NE.FTZ.AND P1, PT, R7, RZ, PT ;  /* 0x000000ff0700720b */ /* 0x000fe40003f35000 */
[----:B------:R-:W2:Y:S01]  /*180a0*/  MUFU.RCP R10, R7 ;  /* 0x00000007000a7308 */ /* 0x000ea20000001000 */
[----:B------:R-:W-:Y:S02]  /*180b0*/  SEL R12, R12, 0xfffffff0, !P5 ;  /* 0xfffffff00c0c7807 */ /* 0x000fe40006800000 */
[----:B---3--:R-:W-:-:S02]  /*180c0*/  ISETP.NE.AND P5, PT, R5, RZ, PT ;  /* 0x000000ff0500720c */ /* 0x008fc40003fa5270 */
[----:B------:R-:W3:Y:S01]  /*180d0*/  S2R R5, SR_CTAID.Z ;  /* 0x0000000000057919 */ /* 0x000ee20000002700 */
[----:B------:R-:W-:Y:S01]  /*180e0*/  IMAD.IADD R17, R12, 0x1, R3 ;  /* 0x000000010c117824 */ /* 0x000fe200078e0203 */
[----:B------:R-:W-:Y:S01]  /*180f0*/  ISETP.NE.OR P3, PT, R160, -0x1, !P5 ;  /* 0xffffffffa000780c */ /* 0x000fe20006f65670 */
[----:B------:R-:W-:Y:S01]  /*18100*/  @P0 MUFU.LG2 R6, R6 ;  /* 0x0000000600060308 */ /* 0x000fe20000000c00 */
[----:B------:R-:W-:Y:S02]  /*18110*/  IADD3 R19, PT, PT, R12, R15, RZ ;  /* 0x0000000f0c137210 */ /* 0x000fe40007ffe0ff */
[----:B-1----:R-:W-:Y:S01]  /*18120*/  FSEL R9, R9, 1, P0 ;  /* 0x3f80000009097808 */ /* 0x002fe20000000000 */
[----:B------:R-:W1:Y:S04]  /*18130*/  @P1 LDC R21, c[0x0][0x458] ;  /* 0x00011600ff151b82 */ /* 0x000e680000000800 */
        /* <DEDUP_REMOVED lines=15> */
[----:B--2---:R-:W-:Y:S01]  /*18230*/  FSEL R10, R10, 1, P1 ;  /* 0x3f8000000a0a7808 */ /* 0x004fe20000800000 */
[----:B------:R-:W-:Y:S01]  /*18240*/  FMUL.FTZ R9, R9, R87 ;  /* 0x0000005709097220 */ /* 0x000fe20000410000 */
[----:B------:R-:W-:Y:S01]  /*18250*/  F2FP.F16.F32.PACK_AB R98, R99, R98 ;  /* 0x000000626362723e */ /* 0x000fe200000000ff */
[----:B------:R-:W3:Y:S01]  /*18260*/  @!P5 LDC R16, c[0x0][0x3e0] ;  /* 0x0000f800ff10db82 */ /* 0x000ee20000000800 */
[----:B------:R-:W2:Y:S01]  /*18270*/  @P1 MUFU.LG2 R7, R7 ;  /* 0x0000000700071308 */ /* 0x000ea20000000c00 */
        /* <DEDUP_REMOVED lines=17> */
[----:B------:R-:W5:Y:S01]  /*18390*/  @!P2 LDC.64 R8, c[0x0][0x400] ;  /* 0x00010000ff08ab82 */ /* 0x000f620000000a00 */
[----:B------:R-:W-:Y:S01]  /*183a0*/  F2FP.F16.F32.PACK_AB R96, R97, R96 ;  /* 0x000000606160723e */ /* 0x000fe200000000ff */
[----:B------:R-:W-:Y:S01]  /*183b0*/  STS [R3+0x400], R98 ;  /* 0x0004006203007388 */ /* 0x000fe20000000800 */
[----:B------:R-:W-:Y:S01]  /*183c0*/  F2FP.F16.F32.PACK_AB R92, R93, R92 ;  /* 0x0000005c5d5c723e */ /* 0x000fe200000000ff */
[----:B--2---:R-:W-:Y:S01]  /*183d0*/  @P1 FMUL.FTZ R7, R7, 0.69314718246459960938 ;  /* 0x3f31721807071820 */ /* 0x004fe20000410000 */
[----:B------:R-:W-:Y:S01]  /*183e0*/  F2FP.F16.F32.PACK_AB R94, R95, R94 ;  /* 0x0000005e5f5e723e */ /* 0x000fe200000000ff */
[----:B------:R2:W-:Y:S01]  /*183f0*/  STS [R3], R96 ;  /* 0x0000006003007388 */ /* 0x0005e20000000800 */
[----:B------:R-:W-:Y:S01]  /*18400*/  F2FP.F16.F32.PACK_AB R68, R69, R68 ;  /* 0x000000444544723e */ /* 0x000fe200000000ff */
[----:B------:R-:W4:Y:S01]  /*18410*/  @P2 LDC.64 R10, c[0x0][0x408] ;  /* 0x00010200ff0a2b82 */ /* 0x000f220000000a00 */
[----:B------:R-:W-:Y:S01]  /*18420*/  F2FP.F16.F32.PACK_AB R70, R71, R70 ;  /* 0x000000464746723e */ /* 0x000fe200000000ff */
[----:B------:R-:W-:Y:S01]  /*18430*/  STS [R17], R92 ;  /* 0x0000005c11007388 */ /* 0x000fe20000000800 */
[----:B------:R-:W-:-:S02]  /*18440*/  F2FP.F16.F32.PACK_AB R72, R73, R72 ;  /* 0x000000484948723e */ /* 0x000fc400000000ff */
[----:B------:R-:W-:Y:S01]  /*18450*/  F2FP.F16.F32.PACK_AB R74, R75, R74 ;  /* 0x0000004a4b4a723e */ /* 0x000fe200000000ff */
[----:B------:R3:W-:Y:S01]  /*18460*/  STS [R17+0x400], R94 ;  /* 0x0004005e11007388 */ /* 0x0007e20000000800 */
[----:B------:R-:W-:Y:S01]  /*18470*/  F2FP.F16.F32.PACK_AB R76, R77, R76 ;  /* 0x0000004c4d4c723e */ /* 0x000fe200000000ff */
[----:B------:R-:W3:Y:S01]  /*18480*/  @P5 LDC R20, c[0x0][0x454] ;  /* 0x00011500ff145b82 */ /* 0x000ee20000000800 */
[----:B------:R-:W-:Y:S01]  /*18490*/  F2FP.F16.F32.PACK_AB R78, R79, R78 ;  /* 0x0000004e4f4e723e */ /* 0x000fe200000000ff */
[----:B------:R-:W-:Y:S01]  /*184a0*/  STS [R15], R68 ;  /* 0x000000440f007388 */ /* 0x000fe20000000800 */
[----:B------:R-:W-:Y:S02]  /*184b0*/  F2FP.F16.F32.PACK_AB R80, R81, R80 ;  /* 0x000000505150723e */ /* 0x000fe400000000ff */
[----:B------:R-:W-:Y:S01]  /*184c0*/  F2FP.F16.F32.PACK_AB R82, R83, R82 ;  /* 0x000000525352723e */ /* 0x000fe200000000ff */
[----:B------:R3:W-:Y:S01]  /*184d0*/  STS [R15+0x400], R70 ;  /* 0x000400460f007388 */ /* 0x0007e20000000800 */
[----:B------:R-:W-:Y:S01]  /*184e0*/  F2FP.F16.F32.PACK_AB R88, R89, R88 ;  /* 0x000000585958723e */ /* 0x000fe200000000ff */
[----:B-----5:R-:W-:Y:S01]  /*184f0*/  @!P2 IMAD.WIDE.U32 R22, R163, R8, RZ ;  /* 0x00000008a316a225 */ /* 0x020fe200078e00ff */
[----:B------:R-:W-:Y:S01]  /*18500*/  F2FP.F16.F32.PACK_AB R90, R91, R90 ;  /* 0x0000005a5b5a723e */ /* 0x000fe200000000ff */
[----:B------:R-:W-:Y:S01]  /*18510*/  STS [R19], R72 ;  /* 0x0000004813007388 */ /* 0x000fe20000000800 */
[----:B------:R-:W-:Y:S01]  /*18520*/  F2FP.F16.F32.PACK_AB R84, R85, R84 ;  /* 0x000000545554723e */ /* 0x000fe200000000ff */
[----:B------:R-:W-:Y:S01]  /*18530*/  @!P2 IMAD R9, R163, R9, R23 ;  /* 0x00000009a309a224 */ /* 0x000fe200078e0217 */
[----:B------:R-:W-:Y:S01]  /*18540*/  MOV R8, 0x7f800000 ;  /* 0x7f80000000087802 */ /* 0x000fe20000000f00 */
[----:B------:R5:W-:Y:S01]  /*18550*/  STS [R19+0x400], R74 ;  /* 0x0004004a13007388 */ /* 0x000be20000000800 */
[----:B--2---:R-:W2:Y:S01]  /*18560*/  @P0 LDC R3, c[0x0][0x458] ;  /* 0x00011600ff030b82 */ /* 0x004ea20000000800 */
[----:B----4-:R-:W-:Y:S01]  /*18570*/  @P2 IMAD.WIDE.U32 R24, R160, R10, RZ ;  /* 0x0000000aa0182225 */ /* 0x010fe200078e00ff */
[----:B------:R-:W-:Y:S01]  /*18580*/  MOV R10, 0x7f800000 ;  /* 0x7f800000000a7802 */ /* 0x000fe20000000f00 */
[----:B------:R-:W-:Y:S02]  /*18590*/  STS [R13], R76 ;  /* 0x0000004c0d007388 */ /* 0x000fe40000000800 */
[----:B-1----:R-:W-:Y:S01]  /*185a0*/  @P1 FFMA.FTZ R10, R2, R21, R7 ;  /* 0x00000015020a1223 */ /* 0x002fe20000010007 */
[----:B------:R-:W-:-:S02]  /*185b0*/  @P2 IMAD R9, R160, R11, R25 ;  /* 0x0000000ba0092224 */ /* 0x000fc400078e0219 */
[----:B------:R-:W-:Y:S01]  /*185c0*/  @P0 FMUL.FTZ R11, R6, 0.69314718246459960938 ;  /* 0x3f317218060b0820 */ /* 0x000fe20000410000 */
[----:B------:R1:W-:Y:S01]  /*185d0*/  STS [R13+0x400], R78 ;  /* 0x0004004e0d007388 */ /* 0x0003e20000000800 */
[----:B---3--:R-:W-:Y:S02]  /*185e0*/  IMAD.IADD R17, R12, 0x1, R13 ;  /* 0x000000010c117824 */ /* 0x008fe400078e020d */
[----:B------:R-:W-:-:S03]  /*185f0*/  @!P3 IMAD R160, R163, R18, RZ ;  /* 0x00000012a3a0b224 */ /* 0x000fc600078e02ff */
[----:B------:R3:W-:Y:S01]  /*18600*/  STS [R17], R80 ;  /* 0x0000005011007388 */ /* 0x0007e20000000800 */
[----:B------:R-:W-:-:S03]  /*18610*/  IADD3 R15, PT, PT, R14, R13, RZ ;  /* 0x0000000d0e0f7210 */ /* 0x000fc60007ffe0ff */
[----:B------:R3:W-:Y:S04]  /*18620*/  STS [R17+0x400], R82 ;  /* 0x0004005211007388 */ /* 0x0007e80000000800 */
[----:B------:R3:W-:Y:S01]  /*18630*/  STS [R15], R88 ;  /* 0x000000580f007388 */ /* 0x0007e20000000800 */
[----:B-----5:R-:W-:-:S03]  /*18640*/  IADD3 R19, PT, PT, R12, R15, RZ ;  /* 0x0000000f0c137210 */ /* 0x020fc60007ffe0ff */
[----:B------:R3:W-:Y:S01]  /*18650*/  STS [R15+0x400], R90 ;  /* 0x0004005a0f007388 */ /* 0x0007e20000000800 */
[----:B--2---:R-:W-:-:S03]  /*18660*/  @P0 FFMA.FTZ R8, R0, R3, R11 ;  /* 0x0000000300080223 */ /* 0x004fc6000001000b */
[----:B------:R3:W-:Y:S01]  /*18670*/  STS [R19], R84 ;  /* 0x0000005413007388 */ /* 0x0007e20000000800 */
[----:B-1----:R-:W-:-:S03]  /*18680*/  @!P5 IMAD R13, R163, R16, R5 ;  /* 0x00000010a30dd224 */ /* 0x002fc600078e0205 */
[----:B------:R3:W-:Y:S01]  /*18690*/  STS [R19+0x400], R86 ;  /* 0x0004005613007388 */ /* 0x0007e20000000800 */
        /* <DEDUP_REMOVED lines=16> */
.L_x_6201:
[----:B------:R-:W-:Y:S05]  /*187a0*/  BSYNC.RECONVERGENT B0 ;  /* 0x0000000000007941 */ /* 0x000fea0003800200 */
.L_x_6200:
[----:B------:R-:W2:Y:S01]  /*187b0*/  LDCU UR4, c[0x0][0x440] ;  /* 0x00008800ff0477ac */ /* 0x000ea20008000800 */
[----:B------:R-:W-:Y:S01]  /*187c0*/  IMAD.IADD R165, R165, 0x1, -R162 ;  /* 0x00000001a5a57824 */ /* 0x000fe200078e0aa2 */
[----:B------:R-:W-:Y:S01]  /*187d0*/  SHF.R.U32.HI R0, RZ, 0x3, R176 ;  /* 0x00000003ff007819 */ /* 0x000fe200000116b0 */
[----:B------:R-:W-:Y:S01]  /*187e0*/  IMAD.MOV.U32 R183, RZ, RZ, RZ ;  /* 0x000000ffffb77224 */ /* 0x000fe200078e00ff */
[----:B------:R-:W4:Y:S01]  /*187f0*/  LDCU.64 UR8, c[0x0][0x408] ;  /* 0x00008100ff0877ac */ /* 0x000f220008000a00 */
[----:B---3--:R-:W3:Y:S01]  /*18800*/  LDS.128 R12, [R173] ;  /* 0x00000000ad0c7984 */ /* 0x008ee20000000c00 */
[----:B------:R-:W-:Y:S01]  /*18810*/  @P2 MOV R22, R24 ;  /* 0x0000001800162202 */ /* 0x000fe20000000f00 */
[----:B------:R-:W-:Y:S02]  /*18820*/  BSSY.RECONVERGENT B0, `(.L_x_6202) ;  /* 0x0000023000007945 */ /* 0x000fe40003800200 */
[----:B------:R1:W3:Y:S01]  /*18830*/  LDS.128 R16, [R173+0x1800] ;  /* 0x00180000ad107984 */ /* 0x0002e20000000c00 */
[----:B--2---:R-:W-:Y:S01]  /*18840*/  ISETP.GE.AND P1, PT, R182, UR4, PT ;  /* 0x00000004b6007c0c */ /* 0x004fe2000bf26270 */
[----:B------:R-:W2:Y:S03]  /*18850*/  LDCU.64 UR4, c[0x0][0x410] ;  /* 0x00008200ff0477ac */ /* 0x000ea60008000a00 */
[-C--:B------:R-:W-:Y:S01]  /*18860*/  ISETP.GE.OR P0, PT, R0, R165.reuse, P1 ;  /* 0x000000a50000720c */ /* 0x080fe20000f06670 */
[----:B----4-:R-:W-:Y:S01]  /*18870*/  IMAD.WIDE.U32 R6, R162, UR8, R182 ;  /* 0x00000008a2067c25 */ /* 0x010fe2000f8e00b6 */
[----:B------:R-:W-:-:S02]  /*18880*/  ISETP.GE.OR P3, PT, R175, R165, P1 ;  /* 0x000000a5af00720c */ /* 0x000fc40000f66670 */
[-C--:B------:R-:W-:Y:S01]  /*18890*/  ISETP.GE.OR P4, PT, R174, R165.reuse, P1 ;  /* 0x000000a5ae00720c */ /* 0x080fe20000f86670 */
[----:B------:R-:W-:Y:S01]  /*188a0*/  IMAD R162, R162, UR9, R7 ;  /* 0x00000009a2a27c24 */ /* 0x000fe2000f8e0207 */
[----:B------:R-:W-:Y:S02]  /*188b0*/  IADD3 R6, P2, PT, R22, R6, RZ ;  /* 0x0000000616067210 */ /* 0x000fe40007f5e0ff */
[----:B------:R4:W3:Y:S01]  /*188c0*/  LDS.128 R20, [R173+0x800] ;  /* 0x00080000ad147984 */ /* 0x0008e20000000c00 */
[----:B------:R-:W-:Y:S02]  /*188d0*/  ISETP.GE.OR P1, PT, R172, R165, P1 ;  /* 0x000000a5ac00720c */ /* 0x000fe40000f26670 */
[----:B------:R-:W-:Y:S02]  /*188e0*/  IMAD.X R7, R9, 0x1, R162, P2 ;  /* 0x0000000109077824 */ /* 0x000fe400010e06a2 */
[----:B-1----:R-:W1:Y:S01]  /*188f0*/  @!P0 LDC.64 R2, c[0x0][0x3f0] ;  /* 0x0000fc00ff028b82 */ /* 0x002e620000000a00 */
        /* <DEDUP_REMOVED lines=21> */
.L_x_6203:
[----:B------:R-:W-:Y:S05]  /*18a50*/  BSYNC.RECONVERGENT B0 ;  /* 0x0000000000007941 */ /* 0x000fea0003800200 */
.L_x_6202:
[----:B----4-:R2:W3:Y:S01]  /*18a60*/  LDS.128 R12, [R173+0x1000] ;  /* 0x00100000ad0c7984 */ /* 0x0104e20000000c00 */
        /* <DEDUP_REMOVED lines=14> */
.L_x_6205:
[----:B------:R-:W-:Y:S05]  /*18b50*/  BSYNC.RECONVERGENT B0 ;  /* 0x0000000000007941 */ /* 0x000fea0003800200 */
.L_x_6204:
        /* <DEDUP_REMOVED lines=14> */
.L_x_6206:
        /* <DEDUP_REMOVED lines=12> */
.L_x_7190:


//--------------------- .text._ZN5flash24flash_fwd_splitkv_kernelI23Flash_fwd_kernel_traitsILi64ELi64ELi128ELi4ELb0ELb0EN7cutlass6half_tE19Flash_kernel_traitsILi64ELi64ELi128ELi4ES3_EELb1ELb0ELb1ELb0ELb0ELb1ELb0ELb1EEEvNS_16Flash_fwd_paramsE --------------------------
	.section	.text._ZN5flash24flash_fwd_splitkv_kernelI23Flash_fwd_kernel_traitsILi64ELi64ELi128ELi4ELb0ELb0EN7cutlass6half_tE19Flash_kernel_traitsILi64ELi64ELi128ELi4ES3_EELb1ELb0ELb1ELb0ELb0ELb1ELb0ELb1EEEvNS_16Flash_fwd_paramsE,"ax",@progbits
	.align	128
        .global         _ZN5flash24flash_fwd_splitkv_kernelI23Flash_fwd_kernel_traitsILi64ELi64ELi128ELi4ELb0ELb0EN7cutlass6half_tE19Flash_kernel_traitsILi64ELi64ELi128ELi4ES3_EELb1ELb0ELb1ELb0ELb0ELb1ELb0ELb1EEEvNS_16Flash_fwd_paramsE
        .type           _ZN5flash24flash_fwd_splitkv_kernelI23Flash_fwd_kernel_traitsILi64ELi64ELi128ELi4ELb0ELb0EN7cutlass6half_tE19Flash_kernel_traitsILi64ELi64ELi128ELi4ES3_EELb1ELb0ELb1ELb0ELb0ELb1ELb0ELb1EEEvNS_16Flash_fwd_paramsE,@function
        .size           _ZN5flash24flash_fwd_splitkv_kernelI23Flash_fwd_kernel_traitsILi64ELi64ELi128ELi4ELb0ELb0EN7cutlass6half_tE19Flash_kernel_traitsILi64ELi64ELi128ELi4ES3_EELb1ELb0ELb1ELb0ELb0ELb1ELb0ELb1EEEvNS_16Flash_fwd_paramsE,(.L_x_7191 - _ZN5flash24flash_fwd_splitkv_kernelI23Flash_fwd_kernel_traitsILi64ELi64ELi128ELi4ELb0ELb0EN7cutlass6half_tE19Flash_kernel_traitsILi64ELi64ELi128ELi4ES3_EELb1ELb0ELb1ELb0ELb0ELb1ELb0ELb1EEEvNS_16Flash_fwd_paramsE)
        .other          _ZN5flash24flash_fwd_splitkv_kernelI23Flash_fwd_kernel_traitsILi64ELi64ELi128ELi4ELb0ELb0EN7cutlass6half_tE19Flash_kernel_traitsILi64ELi64ELi128ELi4ES3_EELb1ELb0ELb1ELb0ELb0ELb1ELb0ELb1EEEvNS_16Flash_fwd_paramsE,@"STO_CUDA_ENTRY STV_DEFAULT"
_ZN5flash24flash_fwd_splitkv_kernelI23Flash_fwd_kernel_traitsILi64ELi64ELi128ELi4ELb0ELb0EN7cutlass6half_tE19Flash_kernel_traitsILi64ELi64ELi128ELi4ES3_EELb1ELb0ELb1ELb0ELb0ELb1ELb0ELb1EEEvNS_16Flash_fwd_paramsE:
.text._ZN5flash24flash_fwd_splitkv_kernelI23Flash_fwd_kernel_traitsILi64ELi64ELi128ELi4ELb0ELb0EN7cutlass6half_tE19Flash_kernel_traitsILi64ELi64ELi128ELi4ES3_EELb1ELb0ELb1ELb0ELb0ELb1ELb0ELb1EEEvNS_16Flash_fwd_paramsE:
        /* <DEDUP_REMOVED lines=51> */
.L_x_6207:
        /* <DEDUP_REMOVED lines=83> */
.L_x_6210:
[----:B------:R-:W-:Y:S05]  /*0860*/  BSYNC.RECONVERGENT B0 ;  /* 0x0000000000007941 */ /* 0x000fea0003800200 */
.L_x_6209:
        /* <DEDUP_REMOVED lines=14> */
.L_x_6212:
[----:B------:R-:W-:Y:S05]  /*0950*/  BSYNC.RECONVERGENT B0 ;  /* 0x0000000000007941 */ /* 0x000fea0003800200 */
.L_x_6211:
        /* <DEDUP_REMOVED lines=13> */
.L_x_6214:
[----:B------:R-:W-:Y:S05]  /*0a30*/  BSYNC.RECONVERGENT B0 ;  /* 0x0000000000007941 */ /* 0x000fea0003800200 */
.L_x_6213:
        /* <DEDUP_REMOVED lines=20> */
.L_x_6208:
        /* <DEDUP_REMOVED lines=11> */
.L_x_6215:
        /* <DEDUP_REMOVED lines=104> */
.L_x_6216:
        /* <DEDUP_REMOVED lines=15> */
.L_x_6218:
[----:B------:R-:W2:Y:S01]  /*13a0*/  LDC.64 R72, c[0x0][0x3b8] ;  /* 0x0000ee00ff487b82 */ /* 0x000ea20000000a00 */
[----:B-1----:R-:W-:-:S05]  /*13b0*/  IADD3 R2, PT, PT, R0, R5, RZ ;  /* 0x0000000500027210 */ /* 0x002fca0007ffe0ff */
[C---:B--2---:R-:W-:Y:S02]  /*13c0*/  IMAD R13, R2.reuse, R73, RZ ;  /* 0x00000049020d7224 */ /* 0x044fe400078e02ff */
[----:B------:R-:W-:-:S05]  /*13d0*/  IMAD.WIDE.U32 R2, R2, R72, RZ ;  /* 0x0000004802027225 */ /* 0x000fca00078e00ff */
[----:B------:R-:W-:Y:S02]  /*13e0*/  IADD3 R13, PT, PT, R3, R13, RZ ;  /* 0x0000000d030d7210 */ /* 0x000fe40007ffe0ff */
[----:B------:R-:W-:Y:S02]  /*13f0*/  MOV R12, R2 ;  /* 0x00000002000c7202 */ /* 0x000fe40000000f00 */
.L_x_6219:
        /* <DEDUP_REMOVED lines=14> */
.L_x_6220:
[----:B------:R-:W1:Y:S01]  /*14e0*/  LDC.64 R2, c[0x0][0x3c0] ;  /* 0x0000f000ff027b82 */ /* 0x000e620000000a00 */
[----:B------:R-:W-:-:S05]  /*14f0*/  IADD3 R0, PT, PT, R0, R5, RZ ;  /* 0x0000000500007210 */ /* 0x000fca0007ffe0ff */
[C---:B-1----:R-:W-:Y:S02]  /*1500*/  IMAD R15, R0.reuse, R3, RZ ;  /* 0x00000003000f7224 */ /* 0x042fe400078e02ff */
[----:B-----5:R-:W-:-:S05]  /*1510*/  IMAD.WIDE.U32 R4, R0, R2, RZ ;  /* 0x0000000200047225 */ /* 0x020fca00078e00ff */
[----:B------:R-:W-:Y:S02]  /*1520*/  IADD3 R15, PT, PT, R5, R15, RZ ;  /* 0x0000000f050f7210 */ /* 0x000fe40007ffe0ff */
[----:B------:R-:W-:-:S07]  /*1530*/  MOV R14, R4 ;  /* 0x00000004000e7202 */ /* 0x000fce0000000f00 */
.L_x_6221:
        /* <DEDUP_REMOVED lines=45> */
.L_x_6217:
        /* <DEDUP_REMOVED lines=192> */
.L_x_6260:
        /* <DEDUP_REMOVED lines=174> */
.L_x_6224:
        /* <DEDUP_REMOVED lines=70> */
.L_x_6228:
[----:B------:R-:W-:Y:S05]  /*3350*/  BSYNC.RECONVERGENT B0 ;  /* 0x0000000000007941 */ /* 0x000fea0003800200 */
.L_x_6227:
        /* <DEDUP_REMOVED lines=54> */
.L_x_6230:
[----:B------:R-:W-:Y:S05]  /*36c0*/  BSYNC.RECONVERGENT B0 ;  /* 0x0000000000007941 */ /* 0x000fea0003800200 */
.L_x_6229:
        /* <DEDUP_REMOVED lines=60> */
.L_x_6232:
[----:B------:R-:W-:Y:S05]  /*3a90*/  BSYNC.RECONVERGENT B0 ;  /* 0x0000000000007941 */ /* 0x000fea0003800200 */
.L_x_6231:
        /* <DEDUP_REMOVED lines=62> */
.L_x_6234:
[----:B------:R-:W-:Y:S05]  /*3e80*/  BSYNC.RECONVERGENT B0 ;  /* 0x0000000000007941 */ /* 0x000fea0003800200 */
.L_x_6233:
        /* <DEDUP_REMOVED lines=62> */
.L_x_6236:
[----:B------:R-:W-:Y:S05]  /*4270*/  BSYNC.RECONVERGENT B0 ;  /* 0x0000000000007941 */ /* 0x000fea0003800200 */
.L_x_6235:
        /* <DEDUP_REMOVED lines=62> */
.L_x_6238:
[----:B------:R-:W-:Y:S05]  /*4660*/  BSYNC.RECONVERGENT B0 ;  /* 0x0000000000007941 */ /* 0x000fea0003800200 */
.L_x_6237:
        /* <DEDUP_REMOVED lines=62> */
.L_x_6240:
[----:B------:R-:W-:Y:S05]  /*4a50*/  BSYNC.RECONVERGENT B0 ;  /* 0x0000000000007941 */ /* 0x000fea0003800200 */
.L_x_6239:
        /* <DEDUP_REMOVED lines=62> */
.L_x_6242:
[----:B------:R-:W-:Y:S05]  /*4e40*/  BSYNC.RECONVERGENT B0 ;  /* 0x0000000000007941 */ /* 0x000fea0003800200 */
.L_x_6241:
[----:B-1----:R-:W1:Y:S01]  /*4e50*/  LDC R17, c[0x0][0x450] ;  /* 0x00011400ff117b82 */ /* 0x002e620000000800 */
[----:B--2---:R-:W-:Y:S05]  /*4e60*/  IMAD.U32 R3, R38, -0x40, RZ ;  /* 0xffffffc026037824 */ /* 0x004fea00078e00ff */
[C---:B------:R-:W-:Y:S02]  /*4e70*/  LEA R14, P1, R3.reuse, R14, 0x1 ;  /* 0x0000000e030e7211 */ /* 0x040fe400078208ff */
[C---:B------:R-:W-:Y:S02]  /*4e80*/  LEA R54, P0, R3.reuse, R54, 0x1 ;  /* 0x0000003603367211 */ /* 0x040fe400078008ff */
[C---:B------:R-:W-:Y:S02]  /*4e90*/  LEA.HI.X.SX32 R15, R3.reuse, R15, 0x1, P1 ;  /* 0x0000000f030f7211 */ /* 0x040fe400008f0eff */
[----:B------:R-:W-:Y:S01]  /*4ea0*/  LEA.HI.X.SX32 R55, R3, R55, 0x1, P0 ;  /* 0x0000003703377211 */ /* 0x000fe200000f0eff */
[----:B------:R-:W-:Y:S05]  /*4eb0*/  BRA `(.L_x_6225) ;  /* 0x00000030007c7947 */ /* 0x000fea0003800000 */
.L_x_6226:
        /* <DEDUP_REMOVED lines=103> */
.L_x_6244:
[----:B------:R-:W-:Y:S05]  /*5530*/  BSYNC.RECONVERGENT B0 ;  /* 0x0000000000007941 */ /* 0x000fea0003800200 */
.L_x_6243:
        /* <DEDUP_REMOVED lines=92> */
.L_x_6246:
[----:B------:R-:W-:Y:S05]  /*5b00*/  BSYNC.RECONVERGENT B0 ;  /* 0x0000000000007941 */ /* 0x000fea0003800200 */
.L_x_6245:
        /* <DEDUP_REMOVED lines=96> */
.L_x_6248:
[----:B------:R-:W-:Y:S05]  /*6110*/  BSYNC.RECONVERGENT B0 ;  /* 0x0000000000007941 */ /* 0x000fea0003800200 */
.L_x_6247:
        /* <DEDUP_REMOVED lines=98> */
.L_x_6250:
[----:B------:R-:W-:Y:S05]  /*6740*/  BSYNC.RECONVERGENT B0 ;  /* 0x0000000000007941 */ /* 0x000fea0003800200 */
.L_x_6249:
        /* <DEDUP_REMOVED lines=98> */
.L_x_6252:
[----:B------:R-:W-:Y:S05]  /*6d70*/  BSYNC.RECONVERGENT B0 ;  /* 0x0000000000007941 */ /* 0x000fea0003800200 */
.L_x_6251:
        /* <DEDUP_REMOVED lines=98> */
.L_x_6254:
[----:B------:R-:W-:Y:S05]  /*73a0*/  BSYNC.RECONVERGENT B0 ;  /* 0x0000000000007941 */ /* 0x000fea0003800200 */
.L_x_6253:
        /* <DEDUP_REMOVED lines=98> */
.L_x_6256:
[----:B------:R-:W-:Y:S05]  /*79d0*/  BSYNC.RECONVERGENT B0 ;  /* 0x0000000000007941 */ /* 0x000fea0003800200 */
.L_x_6255:
        /* <DEDUP_REMOVED lines=102> */
.L_x_6258:
[----:B------:R-:W-:Y:S05]  /*8040*/  BSYNC.RECONVERGENT B0 ;  /* 0x0000000000007941 */ /* 0x000fea0003800200 */
.L_x_6257:
[----:B------:R-:W1:Y:S01]  /*8050*/  LDC R17, c[0x0][0x450] ;  /* 0x00011400ff117b82 */ /* 0x000e620000000800 */
[----:B--2---:R-:W-:Y:S05]  /*8060*/  IMAD.U32 R3, R122, -0x40, RZ ;  /* 0xffffffc07a037824 */ /* 0x004fea00078e00ff */
[C---:B------:R-:W-:Y:S02]  /*8070*/  LEA R88, P1, R3.reuse, R88, 0x1 ;  /* 0x0000005803587211 */ /* 0x040fe400078208ff */
[C---:B------:R-:W-:Y:S02]  /*8080*/  LEA R86, P0, R3.reuse, R86, 0x1 ;  /* 0x0000005603567211 */ /* 0x040fe400078008ff */
[C---:B------:R-:W-:Y:S02]  /*8090*/  LEA.HI.X.SX32 R89, R3.reuse, R89, 0x1, P1 ;  /* 0x0000005903597211 */ /* 0x040fe400008f0eff */
[----:B------:R-:W-:Y:S09]  /*80a0*/  LEA.HI.X.SX32 R87, R3, R87, 0x1, P0 ;  /* 0x0000005703577211 */ /* 0x000ff200000f0eff */
.L_x_6225:
[----:B------:R-:W-:Y:S05]  /*80b0*/  BSYNC.RECONVERGENT B1 ;  /* 0x0000000000017941 */ /* 0x000fea0003800200 */
.L_x_6223:
        /* <DEDUP_REMOVED lines=91> */
.L_x_6259:
[----:B------:R-:W-:Y:S02]  /*8670*/  LOP3.LUT P2, RZ, R63, 0x20, RZ, 0xc0, !PT ;  /* 0x000000203fff7812 */ /* 0x000fe4000784c0ff */
[----:B------:R-:W-:Y:S02]  /*8680*/  IADD3 R84, P1, PT, R84, R91, RZ ;  /* 0x0000005b54547210 */ /* 0x000fe40007f3e0ff */
[----:B------:R-:W-:Y:S03]  /*8690*/  IADD3 R12, P0, PT, R12, R93, RZ ;  /* 0x0000005d0c0c7210 */ /* 0x000fe60007f1e0ff */
[----:B------:R-:W-:Y:S02]  /*86a0*/  IMAD.X R85, R85, 0x1, R90, P1 ;  /* 0x0000000155557824 */ /* 0x000fe400008e065a */
[----:B------:R-:W-:Y:S04]  /*86b0*/  IMAD.X R9, R9, 0x1, R92, P0 ;  /* 0x0000000109097824 */ /* 0x000fe800000e065c */
[----:B------:R-:W-:Y:S05]  /*86c0*/  @P2 BRA `(.L_x_6260) ;  /* 0xffffff9c00502947 */ /* 0x000fea000383ffff */
.L_x_6222:
        /* <DEDUP_REMOVED lines=30> */
.L_x_6265:
[----:B------:R2:W-:Y:S02]  /*88b0*/  STS.128 [R171], RZ ;  /* 0x000000ffab007388 */ /* 0x0005e40000000c00 */
.L_x_6264:
[----:B------:R-:W-:Y:S05]  /*88c0*/  BSYNC.RECONVERGENT B0 ;  /* 0x0000000000007941 */ /* 0x000fea0003800200 */
.L_x_6263:
        /* <DEDUP_REMOVED lines=18> */
.L_x_6267:
[----:B------:R-:W-:Y:S05]  /*89f0*/  BSYNC.RECONVERGENT B0 ;  /* 0x0000000000007941 */ /* 0x000fea0003800200 */
.L_x_6266:
        /* <DEDUP_REMOVED lines=12> */
.L_x_6269:
[----:B------:R-:W-:Y:S05]  /*8ac0*/  BSYNC.RECONVERGENT B0 ;  /* 0x0000000000007941 */ /* 0x000fea0003800200 */
.L_x_6268:
        /* <DEDUP_REMOVED lines=12> */
.L_x_6262:
        /* <DEDUP_REMOVED lines=77> */
.L_x_6276:
[----:B------:R-:W-:Y:S05]  /*9060*/  BSYNC.RECONVERGENT B0 ;  /* 0x0000000000007941 */ /* 0x000fea0003800200 */
.L_x_6275:
[----:B-----5:R2:W-:Y:S01]  /*9070*/  STS.128 [R171], R16 ;  /* 0x00000010ab007388 */ /* 0x0205e20000000c00 */
[----:B------:R-:W-:Y:S05]  /*9080*/  BRA `(.L_x_6273) ;  /* 0x0000000000047947 */ /* 0x000fea0003800000 */
.L_x_6274:
[----:B------:R3:W-:Y:S02]  /*9090*/  STS.128 [R171], RZ ;  /* 0x000000ffab007388 */ /* 0x0007e40000000c00 */
.L_x_6273:
[----:B------:R-:W-:Y:S05]  /*90a0*/  BSYNC.RECONVERGENT B1 ;  /* 0x0000000000017941 */ /* 0x000fea0003800200 */
.L_x_6272:
        /* <DEDUP_REMOVED lines=63> */
.L_x_6280:
[----:B------:R-:W-:Y:S05]  /*94a0*/  BSYNC.RECONVERGENT B0 ;  /* 0x0000000000007941 */ /* 0x000fea0003800200 */
.L_x_6279:
[----:B-----5:R1:W-:Y:S02]  /*94b0*/  STS.128 [R171+0x800], R16 ;  /* 0x00080010ab007388 */ /* 0x0203e40000000c00 */
.L_x_6278:
[----:B------:R-:W-:Y:S05]  /*94c0*/  BSYNC.RECONVERGENT B1 ;  /* 0x0000000000017941 */ /* 0x000fea0003800200 */
.L_x_6277:
        /* <DEDUP_REMOVED lines=64> */
.L_x_6284:
[----:B------:R-:W-:Y:S05]  /*98d0*/  BSYNC.RECONVERGENT B0 ;  /* 0x0000000000007941 */ /* 0x000fea0003800200 */
.L_x_6283:
[----:B-----5:R1:W-:Y:S02]  /*98e0*/  STS.128 [R171+0x1000], R16 ;  /* 0x00100010ab007388 */ /* 0x0203e40000000c00 */
.L_x_6282:
[----:B------:R-:W-:Y:S05]  /*98f0*/  BSYNC.RECONVERGENT B1 ;  /* 0x0000000000017941 */ /* 0x000fea0003800200 */
.L_x_6281:
        /* <DEDUP_REMOVED lines=63> */
.L_x_6286:
[----:B------:R-:W-:Y:S05]  /*9cf0*/  BSYNC.RECONVERGENT B0 ;  /* 0x0000000000007941 */ /* 0x000fea0003800200 */
.L_x_6285:
[----:B-----5:R1:W-:Y:S01]  /*9d00*/  STS.128 [R171+0x1800], R16 ;  /* 0x00180010ab007388 */ /* 0x0203e20000000c00 */
[----:B------:R-:W-:Y:S05]  /*9d10*/  BRA `(.L_x_6270) ;  /* 0x0000001800087947 */ /* 0x000fea0003800000 */
.L_x_6271:
        /* <DEDUP_REMOVED lines=97> */
.L_x_6291:
[----:B------:R-:W-:Y:S05]  /*a330*/  BSYNC.RECONVERGENT B0 ;  /* 0x0000000000007941 */ /* 0x000fea0003800200 */
.L_x_6290:
[----:B-----5:R2:W-:Y:S01]  /*a340*/  STS.128 [R171], R20 ;  /* 0x00000014ab007388 */ /* 0x0205e20000000c00 */
[----:B------:R-:W-:Y:S05]  /*a350*/  BRA `(.L_x_6288) ;  /* 0x0000000000047947 */ /* 0x000fea0003800000 */
.L_x_6289:
[----:B------:R1:W-:Y:S02]  /*a360*/  STS.128 [R171], RZ ;  /* 0x000000ffab007388 */ /* 0x0003e40000000c00 */
.L_x_6288:
[----:B------:R-:W-:Y:S05]  /*a370*/  BSYNC.RECONVERGENT B1 ;  /* 0x0000000000017941 */ /* 0x000fea0003800200 */
.L_x_6287:
        /* <DEDUP_REMOVED lines=92> */
.L_x_6295:
[----:B------:R-:W-:Y:S05]  /*a940*/  BSYNC.RECONVERGENT B0 ;  /* 0x0000000000007941 */ /* 0x000fea0003800200 */
.L_x_6294:
[----:B-----5:R4:W-:Y:S02]  /*a950*/  STS.128 [R171+0x800], R20 ;  /* 0x00080014ab007388 */ /* 0x0209e40000000c00 */
.L_x_6293:
[----:B------:R-:W-:Y:S05]  /*a960*/  BSYNC.RECONVERGENT B1 ;  /* 0x0000000000017941 */ /* 0x000fea0003800200 */
.L_x_6292:
        /* <DEDUP_REMOVED lines=93> */
.L_x_6299:
[----:B------:R-:W-:Y:S05]  /*af40*/  BSYNC.RECONVERGENT B0 ;  /* 0x0000000000007941 */ /* 0x000fea0003800200 */
.L_x_6298:
[----:B-----5:R4:W-:Y:S02]  /*af50*/  STS.128 [R171+0x1000], R20 ;  /* 0x00100014ab007388 */ /* 0x0209e40000000c00 */
.L_x_6297:
[----:B------:R-:W-:Y:S05]  /*af60*/  BSYNC.RECONVERGENT B1 ;  /* 0x0000000000017941 */ /* 0x000fea0003800200 */
.L_x_6296:
        /* <DEDUP_REMOVED lines=91> */
.L_x_6301:
[----:B------:R-:W-:Y:S05]  /*b520*/  BSYNC.RECONVERGENT B0 ;  /* 0x0000000000007941 */ /* 0x000fea0003800200 */
.L_x_6300:
[----:B-----5:R4:W-:Y:S02]  /*b530*/  STS.128 [R171+0x1800], R20 ;  /* 0x00180014ab007388 */ /* 0x0209e40000000c00 */
.L_x_6270:
[----:B------:R-:W-:Y:S05]  /*b540*/  BSYNC.RECONVERGENT B2 ;  /* 0x0000000000027941 */ /* 0x000fea0003800200 */
.L_x_6261:
[----:B-12---:R-:W-:Y:S01]  /*b550*/  IADD3 R5, PT, PT, -R67, R66, RZ ;  /* 0x0000004243057210 */ /* 0x006fe20007ffe1ff */
        /* <DEDUP_REMOVED lines=11> */
.L_x_6304:
[----:B------:R2:W-:Y:S02]  /*b610*/  STS.128 [R171+0x2000], RZ ;  /* 0x002000ffab007388 */ /* 0x0005e40000000c00 */
.L_x_6303:
[----:B------:R-:W-:Y:S05]  /*b620*/  BSYNC.RECONVERGENT B0 ;  /* 0x0000000000007941 */ /* 0x000fea0003800200 */
.L_x_6302:
[----:B------:R-:W-:Y:S01]  /*b630*/  ISETP.GE.AND P1, PT, R173, R5, PT ;  /* 0x00000005ad00720c */ /* 0x000fe20003f26270 */
[C---:B------:R-:W-:Y:S01]  /*b640*/  IMAD.SHL.U32 R131, R74.reuse, 0x2, RZ ;  /* 0x000000024a837824 */ /* 0x040fe200078e00ff */
[----:B-----5:R-:W-:Y:S01]  /*b650*/  SHF.L.U64.HI R6, R74, 0x1, R73 ;  /* 0x000000014a067819 */ /* 0x020fe20000010249 */
[----:B------:R-:W-:Y:S03]  /*b660*/  BSSY.RECONVERGENT B0, `(.L_x_6305) ;  /* 0x000000d000007945 */ /* 0x000fe60003800200 */
[----:B------:R-:W-:-:S05]  /*b670*/  IADD3 R14, P0, PT, R131, R164, RZ ;  /* 0x000000a4830e7210 */ /* 0x000fca0007f1e0ff */
[----:B------:R-:W-:Y:S02]  /*b680*/  IMAD.X R15, R6, 0x1, R165, P0 ;  /* 0x00000001060f7824 */ /* 0x000fe400000e06a5 */
        /* <DEDUP_REMOVED lines=9> */
.L_x_6307:
[----:B------:R1:W-:Y:S02]  /*b720*/  STS.128 [R171+0x2800], RZ ;  /* 0x002800ffab007388 */ /* 0x0003e40000000c00 */
.L_x_6306:
[----:B------:R-:W-:Y:S05]  /*b730*/  BSYNC.RECONVERGENT B0 ;  /* 0x0000000000007941 */ /* 0x000fea0003800200 */
.L_x_6305:
[----:B------:R-:W-:Y:S01]  /*b740*/  ISETP.GE.AND P0, PT, R172, R5, PT ;  /* 0x00000005ac00720c */ /* 0x000fe20003f06270 */
[----:B------:R-:W-:-:S12]  /*b750*/  BSSY.RECONVERGENT B0, `(.L_x_6308) ;  /* 0x000000e000007945 */ /* 0x000fd80003800200 */
        /* <DEDUP_REMOVED lines=12> */
.L_x_6310:
[----:B------:R1:W-:Y:S02]  /*b820*/  STS.128 [R171+0x3000], RZ ;  /* 0x003000ffab007388 */ /* 0x0003e40000000c00 */
.L_x_6309:
[----:B------:R-:W-:Y:S05]  /*b830*/  BSYNC.RECONVERGENT B0 ;  /* 0x0000000000007941 */ /* 0x000fea0003800200 */
.L_x_6308:
[----:B------:R-:W-:Y:S01]  /*b840*/  ISETP.GE.AND P0, PT, R170, R5, PT ;  /* 0x00000005aa00720c */ /* 0x000fe20003f06270 */
[----:B------:R-:W-:-:S12]  /*b850*/  BSSY.RECONVERGENT B0, `(.L_x_6311) ;  /* 0x000000e000007945 */ /* 0x000fd80003800200 */
        /* <DEDUP_REMOVED lines=12> */
.L_x_6313:
[----:B------:R1:W-:Y:S02]  /*b920*/  STS.128 [R171+0x3800], RZ ;  /* 0x003800ffab007388 */ /* 0x0003e40000000c00 */
.L_x_6312:
[----:B------:R-:W-:Y:S05]  /*b930*/  BSYNC.RECONVERGENT B0 ;  /* 0x0000000000007941 */ /* 0x000fea0003800200 */
.L_x_6311:
        /* <DEDUP_REMOVED lines=18> */
.L_x_6316:
[----:B------:R1:W-:Y:S02]  /*ba60*/  STS.128 [R171+0x4000], RZ ;  /* 0x004000ffab007388 */ /* 0x0003e40000000c00 */
.L_x_6315:
[----:B------:R-:W-:Y:S05]  /*ba70*/  BSYNC.RECONVERGENT B0 ;  /* 0x0000000000007941 */ /* 0x000fea0003800200 */
.L_x_6314:
        /* <DEDUP_REMOVED lines=15> */
.L_x_6319:
[----:B------:R1:W-:Y:S02]  /*bb70*/  STS.128 [R171+0x4800], RZ ;  /* 0x004800ffab007388 */ /* 0x0003e40000000c00 */
.L_x_6318:
[----:B------:R-:W-:Y:S05]  /*bb80*/  BSYNC.RECONVERGENT B0 ;  /* 0x0000000000007941 */ /* 0x000fea0003800200 */
.L_x_6317:
        /* <DEDUP_REMOVED lines=18> */
.L_x_6322:
[----:B------:R1:W-:Y:S02]  /*bcb0*/  STS.128 [R171+0x5000], RZ ;  /* 0x005000ffab007388 */ /* 0x0003e40000000c00 */
.L_x_6321:
[----:B------:R-:W-:Y:S05]  /*bcc0*/  BSYNC.RECONVERGENT B0 ;  /* 0x0000000000007941 */ /* 0x000fea0003800200 */
.L_x_6320:
[----:B------:R-:W-:Y:S01]  /*bcd0*/  VIADD R128, R128, 0x70 ;  /* 0x0000007080807836 */ /* 0x000fe20000000000 */
[----:B------:R-:W-:Y:S01]  /*bce0*/  BSSY.RECONVERGENT B0, `(.L_x_6323) ;  /* 0x0000012000007945 */ /* 0x000fe20003800200 */
[----:B------:R-:W-:-:S03]  /*bcf0*/  IMAD.SHL.U32 R0, R159, 0x20, RZ ;  /* 0x000000209f007824 */ /* 0x000fc600078e00ff */
[----:B------:R-:W-:Y:S02]  /*bd00*/  ISETP.GE.AND P0, PT, R128, R5, PT ;  /* 0x000000058000720c */ /* 0x000fe40003f06270 */
[----:B------:R-:W-:-:S11]  /*bd10*/  LOP3.LUT R157, R65, 0x7c00, R0, 0xf8, !PT ;  /* 0x00007c00419d7812 */ /* 0x000fd600078ef800 */
        /* <DEDUP_REMOVED lines=13> */
.L_x_6325:
[----:B------:R1:W-:Y:S02]  /*bdf0*/  STS.128 [R171+0x5800], RZ ;  /* 0x005800ffab007388 */ /* 0x0003e40000000c00 */
.L_x_6324:
[----:B------:R-:W-:Y:S05]  /*be00*/  BSYNC.RECONVERGENT B0 ;  /* 0x0000000000007941 */ /* 0x000fea0003800200 */
.L_x_6323:
[----:B------:R-:W1:Y:S01]  /*be10*/  LDC.64 R2, c[0x0][0x538] ;  /* 0x00014e00ff027b82 */ /* 0x000e620000000a00 */
[----:B------:R-:W5:Y:S01]  /*be20*/  LDCU.64 UR8, c[0x0][0x540] ;  /* 0x0000a800ff0877ac */ /* 0x000f620008000a00 */
[----:B------:R-:W-:Y:S01]  /*be30*/  IMAD.MOV.U32 R127, RZ, RZ, RZ ;  /* 0x000000ffff7f7224 */ /* 0x000fe200078e00ff */
[----:B------:R-:W0:Y:S01]  /*be40*/  LDGDEPBAR ;  /* 0x00000000000079af */ /* 0x000e220000000000 */
[----:B------:R-:W2:Y:S01]  /*be50*/  LDCU UR4, c[0x0][0x508] ;  /* 0x0000a100ff0477ac */ /* 0x000ea20008000800 */
[C---:B-----5:R-:W-:Y:S01]  /*be60*/  IMAD.WIDE.U32 R126, R161.reuse, UR8, R126 ;  /* 0x00000008a17e7c25 */ /* 0x060fe2000f8e007e */
[----:B------:R-:W5:Y:S03]  /*be70*/  LDCU UR8, c[0x0][0x458] ;  /* 0x00008b00ff0877ac */ /* 0x000f660008000800 */
[----:B------:R-:W-:Y:S01]  /*be80*/  IMAD R0, R161, UR9, R127 ;  /* 0x00000009a1007c24 */ /* 0x000fe2000f8e027f */
[----:B-1----:R-:W-:-:S02]  /*be90*/  LEA R14, P0, R126, R2, 0x2 ;  /* 0x000000027e0e7211 */ /* 0x002fc400078010ff */
[----:B------:R-:W-:Y:S01]  /*bea0*/  LOP3.LUT R125, R125, 0x1f0, RZ, 0xc0, !PT ;  /* 0x000001f07d7d7812 */ /* 0x000fe200078ec0ff */
[----:B------:R-:W-:-:S04]  /*beb0*/  DEPBAR.LE SB0, 0x0 ;  /* 0x000080000000791a */ /* 0x000fc80000000000 */
[----:B------:R-:W-:-:S05]  /*bec0*/  LEA.HI.X R15, R126, R3, R0, 0x2, P0 ;  /* 0x000000037e0f7211 */ /* 0x000fca00000f1400 */
[----:B------:R-:W3:Y:S01]  /*bed0*/  LDG.E R3, desc[UR6][R14.64] ;  /* 0x000000060e037981 */ /* 0x000ee2000c1e1900 */
[----:B------:R-:W-:Y:S01]  /*bee0*/  SHF.R.U32.HI R129, RZ, 0x2, R159 ;  /* 0x00000002ff817819 */ /* 0x000fe2000001169f */
[----:B-----5:R-:W3:Y:S01]  /*bef0*/  MUFU.RCP R0, UR8 ;  /* 0x0000000800007d08 */ /* 0x020ee20008001000 */
[----:B------:R-:W-:Y:S01]  /*bf00*/  IADD3 R2, PT, PT, R125, 0x1, R160 ;  /* 0x000000017d027810 */ /* 0x000fe20007ffe0a0 */
[----:B------:R-:W-:Y:S01]  /*bf10*/  BSSY.RECONVERGENT B0, `(.L_x_6326) ;  /* 0x0000014000007945 */ /* 0x000fe20003800200 */
[----:B------:R-:W-:Y:S01]  /*bf20*/  LOP3.LUT R129, R129, 0x7, RZ, 0xc0, !PT ;  /* 0x0000000781817812 */ /* 0x000fe200078ec0ff */
[----:B------:R-:W-:-:S03]  /*bf30*/  IMAD.IADD R157, R64, 0x1, R157 ;  /* 0x00000001409d7824 */ /* 0x000fc600078e029d */
[----:B------:R-:W-:-:S04]  /*bf40*/  IADD3 R129, PT, PT, -R163, R2, R129 ;  /* 0x00000002a3817210 */ /* 0x000fc80007ffe181 */
[----:B--2---:R-:W-:Y:S01]  /*bf50*/  IADD3 R129, PT, PT, R129, UR4, R66 ;  /* 0x0000000481817c10 */ /* 0x004fe2000fffe042 */
[----:B------:R-:W-:Y:S01]  /*bf60*/  BAR.SYNC.DEFER_BLOCKING 0x0 ;  /* 0x0000000000007b1d */ /* 0x000fe20000010000 */
[----:B---3--:R-:W-:-:S05]  /*bf70*/  FMUL.FTZ R0, R3, R0 ;  /* 0x0000000003007220 */ /* 0x008fca0000410000 */
        /* <DEDUP_REMOVED lines=10> */
.L_x_6328:
[----:B------:R2:W-:Y:S01]  /*c020*/  STS.128 [R171+0x6000], RZ ;  /* 0x006000ffab007388 */ /* 0x0005e20000000c00 */
[----:B------:R-:W-:Y:S05]  /*c030*/  BRA `(.L_x_6329) ;  /* 0x0000000000047947 */ /* 0x000fea0003800000 */
.L_x_6327:
[----:B------:R3:W-:Y:S02]  /*c040*/  STS.128 [R171+0x6000], RZ ;  /* 0x006000ffab007388 */ /* 0x0007e40000000c00 */
.L_x_6329:
[----:B------:R-:W-:Y:S05]  /*c050*/  BSYNC.RECONVERGENT B0 ;  /* 0x0000000000007941 */ /* 0x000fea0003800200 */
.L_x_6326:
        /* <DEDUP_REMOVED lines=16> */
.L_x_6332:
[----:B------:R1:W-:Y:S02]  /*c160*/  STS.128 [R171+0x6800], RZ ;  /* 0x006800ffab007388 */ /* 0x0003e40000000c00 */
.L_x_6331:
[----:B------:R-:W-:Y:S05]  /*c170*/  BSYNC.RECONVERGENT B0 ;  /* 0x0000000000007941 */ /* 0x000fea0003800200 */
.L_x_6330:
        /* <DEDUP_REMOVED lines=15> */
.L_x_6335:
[----:B------:R1:W-:Y:S02]  /*c270*/  STS.128 [R171+0x7000], RZ ;  /* 0x007000ffab007388 */ /* 0x0003e40000000c00 */
.L_x_6334:
[----:B------:R-:W-:Y:S05]  /*c280*/  BSYNC.RECONVERGENT B0 ;  /* 0x0000000000007941 */ /* 0x000fea0003800200 */
.L_x_6333:
        /* <DEDUP_REMOVED lines=15> */
.L_x_6338:
[----:B------:R1:W-:Y:S02]  /*c380*/  STS.128 [R171+0x7800], RZ ;  /* 0x007800ffab007388 */ /* 0x0003e40000000c00 */
.L_x_6337:
[----:B------:R-:W-:Y:S05]  /*c390*/  BSYNC.RECONVERGENT B0 ;  /* 0x0000000000007941 */ /* 0x000fea0003800200 */
.L_x_6336:
        /* <DEDUP_REMOVED lines=18> */
.L_x_6341:
[----:B------:R1:W-:Y:S02]  /*c4c0*/  STS.128 [R171+0x8000], RZ ;  /* 0x008000ffab007388 */ /* 0x0003e40000000c00 */
.L_x_6340:
[----:B------:R-:W-:Y:S05]  /*c4d0*/  BSYNC.RECONVERGENT B0 ;  /* 0x0000000000007941 */ /* 0x000fea0003800200 */
.L_x_6339:
        /* <DEDUP_REMOVED lines=15> */
.L_x_6344:
[----:B------:R1:W-:Y:S02]  /*c5d0*/  STS.128 [R171+0x8800], RZ ;  /* 0x008800ffab007388 */ /* 0x0003e40000000c00 */
.L_x_6343:
[----:B------:R-:W-:Y:S05]  /*c5e0*/  BSYNC.RECONVERGENT B0 ;  /* 0x0000000000007941 */ /* 0x000fea0003800200 */
.L_x_6342:
        /* <DEDUP_REMOVED lines=18> */
.L_x_6347:
[----:B------:R1:W-:Y:S02]  /*c710*/  STS.128 [R171+0x9000], RZ ;  /* 0x009000ffab007388 */ /* 0x0003e40000000c00 */
.L_x_6346:
[----:B------:R-:W-:Y:S05]  /*c720*/  BSYNC.RECONVERGENT B0 ;  /* 0x0000000000007941 */ /* 0x000fea0003800200 */
.L_x_6345:
        /* <DEDUP_REMOVED lines=18> */
.L_x_6350:
[----:B------:R1:W-:Y:S02]  /*c850*/  STS.128 [R171+0x9800], RZ ;  /* 0x009800ffab007388 */ /* 0x0003e40000000c00 */
.L_x_6349:
[----:B------:R-:W-:Y:S05]  /*c860*/  BSYNC.RECONVERGENT B0 ;  /* 0x0000000000007941 */ /* 0x000fea0003800200 */
.L_x_6348:
[----:B------:R-:W-:Y:S01]  /*c870*/  IMAD.SHL.U32 R156, R159, 0x40, RZ ;  /* 0x000000409f9c7824 */ /* 0x000fe200078e00ff */
[----:B------:R-:W-:Y:S01]  /*c880*/  LOP3.LUT R3, R72, 0x8, R159, 0x78, !PT ;  /* 0x0000000848037812 */ /* 0x000fe200078e789f */
[----:B------:R-:W-:Y:S01]  /*c890*/  IMAD.MOV.U32 R5, RZ, RZ, 0x20 ;  /* 0x00000020ff057424 */ /* 0x000fe200078e00ff */
[----:B------:R-:W-:Y:S01]  /*c8a0*/  LEA R157, R157, UR5, 0x1 ;  /* 0x000000059d9d7c11 */ /* 0x000fe2000f8e08ff */
[----:B------:R-:W-:Y:S01]  /*c8b0*/  IMAD.MOV.U32 R4, RZ, RZ, 0x40 ;  /* 0x00000040ff047424 */ /* 0x000fe200078e00ff */
[----:B------:R-:W-:Y:S01]  /*c8c0*/  LOP3.LUT R3, R3, 0x38, R68, 0x78, !PT ;  /* 0x0000003803037812 */ /* 0x000fe200078e7844 */
[----:B------:R-:W5:Y:S01]  /*c8d0*/  LDCU UR14, c[0x0][0x50c] ;  /* 0x0000a180ff0e77ac */ /* 0x000f620008000800 */
[----:B------:R-:W-:Y:S01]  /*c8e0*/  LOP3.LUT R156, R156, 0x400, RZ, 0xc0, !PT ;  /* 0x000004009c9c7812 */ /* 0x000fe200078ec0ff */
[----:B------:R-:W-:Y:S01]  /*c8f0*/  LDSM.16.M88.4 R100, [R157] ;  /* 0x000000009d64783b */ /* 0x000fe20000000200 */
[----:B------:R-:W-:Y:S02]  /*c900*/  R2P PR, R159, 0x6 ;  /* 0x000000069f007804 */ /* 0x000fe40000000000 */
[----:B------:R-:W-:Y:S01]  /*c910*/  VIMNMX R60, PT, PT, R129, R66, PT ;  /* 0x00000042813c7248 */ /* 0x000fe20003fe0100 */
[----:B------:R-:W-:Y:S01]  /*c920*/  IMAD R156, R3, 0x2, R156 ;  /* 0x00000002039c7824 */ /* 0x000fe200078e029c */
[----:B------:R-:W-:Y:S01]  /*c930*/  LOP3.LUT R63, R63, 0xfffffffd, RZ, 0xc0, !PT ;  /* 0xfffffffd3f3f7812 */ /* 0x000fe200078ec0ff */
[----:B------:R-:W0:Y:S01]  /*c940*/  LDGDEPBAR ;  /* 0x00000000000079af */ /* 0x000e220000000000 */
[----:B------:R-:W-:Y:S01]  /*c950*/  SEL R5, R5, 0xffffffe0, !P1 ;  /* 0xffffffe005057807 */ /* 0x000fe20004800000 */
[----:B------:R-:W-:Y:S01]  /*c960*/  VIADD R2, R156, UR5 ;  /* 0x000000059c027c36 */ /* 0x000fe20008000000 */
[----:B------:R-:W-:Y:S01]  /*c970*/  SEL R4, R4, 0xffffffc0, !P2 ;  /* 0xffffffc004047807 */ /* 0x000fe20005000000 */
[----:B------:R-:W2:Y:S02]  /*c980*/  LDSM.16.M88.4 R84, [R156+UR5+0x2000] ;  /* 0x002000059c54783b */ /* 0x000ea40008000200 */
[----:B------:R-:W-:-:S02]  /*c990*/  IMAD.IADD R155, R157, 0x1, R5 ;  /* 0x000000019d9b7824 */ /* 0x000fc400078e0205 */
[----:B------:R-:W3:Y:S01]  /*c9a0*/  LDSM.16.M88.4 R76, [R156+UR5+0x2800] ;  /* 0x002800059c4c783b */ /* 0x000ee20008000200 */
[C---:B------:R-:W-:Y:S02]  /*c9b0*/  IMAD.IADD R151, R2.reuse, 0x1, R5 ;  /* 0x0000000102977824 */ /* 0x040fe400078e0205 */
[--C-:B------:R-:W-:Y:S01]  /*c9c0*/  IMAD.IADD R154, R157, 0x1, R4.reuse ;  /* 0x000000019d9a7824 */ /* 0x100fe200078e0204 */
[----:B------:R-:W5:Y:S01]  /*c9d0*/  LDSM.16.M88.4 R48, [R156+UR5+0x3000] ;  /* 0x003000059c30783b */ /* 0x000f620008000200 */
[----:B------:R-:W-:Y:S02]  /*c9e0*/  IMAD.IADD R150, R2, 0x1, R4 ;  /* 0x0000000102967824 */ /* 0x000fe400078e0204 */
[C---:B------:R-:W-:Y:S01]  /*c9f0*/  IMAD.IADD R153, R5.reuse, 0x1, R154 ;  /* 0x0000000105997824 */ /* 0x040fe200078e029a */
[----:B------:R-:W5:Y:S01]  /*ca00*/  LDSM.16.M88.4 R40, [R156+UR5+0x3800] ;  /* 0x003800059c28783b */ /* 0x000f620008000200 */
[----:B------:R-:W-:-:S03]  /*ca10*/  IMAD.IADD R149, R5, 0x1, R150 ;  /* 0x0000000105957824 */ /* 0x000fc600078e0296 */
[----:B------:R-:W5:Y:S04]  /*ca20*/  LDSM.16.M88.4 R32, [R156+UR5+0x4000] ;  /* 0x004000059c20783b */ /* 0x000f680008000200 */
[----:B------:R-:W5:Y:S04]  /*ca30*/  LDSM.16.M88.4 R24, [R156+UR5+0x4800] ;  /* 0x004800059c18783b */ /* 0x000f680008000200 */
[----:B-1----:R-:W1:Y:S04]  /*ca40*/  LDSM.16.M88.4 R16, [R156+UR5+0x5000] ;  /* 0x005000059c10783b */ /* 0x002e680008000200 */
[----:B----4-:R-:W-:Y:S04]  /*ca50*/  LDSM.16.M88.4 R56, [R155] ;  /* 0x000000009b38783b */ /* 0x010fe80000000200 */
[----:B------:R-:W4:Y:S04]  /*ca60*/  LDSM.16.M88.4 R68, [R151+0x2000] ;  /* 0x002000009744783b */ /* 0x000f280000000200 */
[----:B------:R-:W4:Y:S04]  /*ca70*/  LDSM.16.M88.4 R72, [R156+UR5+0x5800] ;  /* 0x005800059c48783b */ /* 0x000f280008000200 */
[----:B------:R-:W4:Y:S01]  /*ca80*/  LDSM.16.M88.4 R104, [R151+0x2800] ;  /* 0x002800009768783b */ /* 0x000f220000000200 */
[C---:B--2---:R-:W-:Y:S03]  /*ca90*/  HMMA.16816.F32 R88, R100.reuse, R84, RZ ;  /* 0x000000546458723c */ /* 0x044fe600000018ff */
[----:B------:R-:W-:Y:S04]  /*caa0*/  LDSM.16.M88.4 R96, [R154] ;  /* 0x000000009a60783b */ /* 0x000fe80000000200 */
[----:B------:R-:W2:Y:S01]  /*cab0*/  LDSM.16.M88.4 R92, [R150+0x2000] ;  /* 0x00200000965c783b */ /* 0x000ea20000000200 */
[C---:B------:R-:W-:Y:S03]  /*cac0*/  HMMA.16816.F32 R84, R100.reuse, R86, RZ ;  /* 0x000000566454723c */ /* 0x040fe600000018ff */
[----:B------:R-:W2:Y:S04]  /*cad0*/  LDSM.16.M88.4 R124, [R151+0x3000] ;  /* 0x00300000977c783b */ /* 0x000ea80000000200 */
[----:B------:R-:W2:Y:S01]  /*cae0*/  LDSM.16.M88.4 R108, [R151+0x5000] ;  /* 0x00500000976c783b */ /* 0x000ea20000000200 */
[C---:B---3--:R-:W-:Y:S03]  /*caf0*/  HMMA.16816.F32 R80, R100.reuse, R76, RZ ;  /* 0x0000004c6450723c */ /* 0x048fe600000018ff */
[----:B------:R-:W3:Y:S04]  /*cb00*/  LDSM.16.M88.4 R120, [R151+0x3800] ;  /* 0x003800009778783b */ /* 0x000ee80000000200 */
[----:B------:R-:W3:Y:S01]  /*cb10*/  LDSM.16.M88.4 R116, [R151+0x4000] ;  /* 0x004000009774783b */ /* 0x000ee20000000200 */
[C---:B------:R-:W-:Y:S03]  /*cb20*/  HMMA.16816.F32 R76, R100.reuse, R78, RZ ;  /* 0x0000004e644c723c */ /* 0x040fe600000018ff */
[----:B------:R-:W3:Y:S05]  /*cb30*/  LDSM.16.M88.4 R112, [R151+0x4800] ;  /* 0x004800009770783b */ /* 0x000eea0000000200 */
[C---:B-----5:R-:W-:Y:S08]  /*cb40*/  HMMA.16816.F32 R52, R100.reuse, R48, RZ ;  /* 0x000000306434723c */ /* 0x060ff000000018ff */
[C---:B------:R-:W-:Y:S08]  /*cb50*/  HMMA.16816.F32 R44, R100.reuse, R40, RZ ;  /* 0x00000028642c723c */ /* 0x040ff000000018ff */
[C---:B------:R-:W-:Y:S08]  /*cb60*/  HMMA.16816.F32 R36, R100.reuse, R32, RZ ;  /* 0x000000206424723c */ /* 0x040ff000000018ff */
[C---:B------:R-:W-:Y:S08]  /*cb70*/  HMMA.16816.F32 R28, R100.reuse, R24, RZ ;  /* 0x00000018641c723c */ /* 0x040ff000000018ff */
[----:B-1----:R-:W-:Y:S08]  /*cb80*/  HMMA.16816.F32 R20, R100, R16, RZ ;  /* 0x000000106414723c */ /* 0x002ff000000018ff */
[C---:B----4-:R-:W-:Y:S08]  /*cb90*/  HMMA.16816.F32 R88, R56.reuse, R68, R88 ;  /* 0x000000443858723c */ /* 0x050ff00000001858 */
        /* <DEDUP_REMOVED lines=10> */
[C---:B------:R-:W-:Y:S08]  /*cc40*/  HMMA.16816.F32 R80, R56.reuse, R104, R80 ;  /* 0x000000683850723c */ /* 0x040ff00000001850 */
[----:B------:R-:W-:Y:S01]  /*cc50*/  HMMA.16816.F32 R76, R56, R106, R76 ;  /* 0x0000006a384c723c */ /* 0x000fe2000000184c */
[----:B------:R-:W4:Y:S07]  /*cc60*/  LDSM.16.M88.4 R104, [R151+0x5800] ;  /* 0x005800009768783b */ /* 0x000f2e0000000200 */
[C---:B--2---:R-:W-:Y:S08]  /*cc70*/  HMMA.16816.F32 R88, R96.reuse, R92, R88 ;  /* 0x0000005c6058723c */ /* 0x044ff00000001858 */
[----:B------:R-:W-:Y:S01]  /*cc80*/  HMMA.16816.F32 R84, R96, R94, R84 ;  /* 0x0000005e6054723c */ /* 0x000fe20000001854 */
[----:B------:R-:W2:Y:S07]  /*cc90*/  LDSM.16.M88.4 R92, [R150+0x3000] ;  /* 0x00300000965c783b */ /* 0x000eae0000000200 */
[C---:B------:R-:W-:Y:S08]  /*cca0*/  HMMA.16816.F32 R52, R56.reuse, R124, R52 ;  /* 0x0000007c3834723c */ /* 0x040ff00000001834 */
[C---:B------:R-:W-:Y:S01]  /*ccb0*/  HMMA.16816.F32 R48, R56.reuse, R126, R48 ;  /* 0x0000007e3830723c */ /* 0x040fe20000001830 */
[----:B------:R-:W5:Y:S07]  /*ccc0*/  LDSM.16.M88.4 R124, [R150+0x2800] ;  /* 0x00280000967c783b */ /* 0x000f6e0000000200 */
[C---:B------:R-:W-:Y:S08]  /*ccd0*/  HMMA.16816.F32 R20, R56.reuse, R108, R20 ;  /* 0x0000006c3814723c */ /* 0x040ff00000001814 */
[C---:B------:R-:W-:Y:S08]  /*cce0*/  HMMA.16816.F32 R16, R56.reuse, R110, R16 ;  /* 0x0000006e3810723c */ /* 0x040ff00000001810 */
[C---:B---3--:R-:W-:Y:S08]  /*ccf0*/  HMMA.16816.F32 R44, R56.reuse, R120, R44 ;  /* 0x00000078382c723c */ /* 0x048ff0000000182c */
[C---:B------:R-:W-:Y:S08]  /*cd00*/  HMMA.16816.F32 R40, R56.reuse, R122, R40 ;  /* 0x0000007a3828723c */ /* 0x040ff00000001828 */
[C---:B------:R-:W-:Y:S08]  /*cd10*/  HMMA.16816.F32 R36, R56.reuse, R116, R36 ;  /* 0x000000743824723c */ /* 0x040ff00000001824 */
[C---:B------:R-:W-:Y:S08]  /*cd20*/  HMMA.16816.F32 R32, R56.reuse, R118, R32 ;  /* 0x000000763820723c */ /* 0x040ff00000001820 */
[C---:B------:R-:W-:Y:S08]  /*cd30*/  HMMA.16816.F32 R28, R56.reuse, R112, R28 ;  /* 0x00000070381c723c */ /* 0x040ff0000000181c */
[----:B------:R-:W-:Y:S08]  /*cd40*/  HMMA.16816.F32 R24, R56, R114, R24 ;  /* 0x000000723818723c */ /* 0x000ff00000001818 */
[----:B-1----:R-:W-:Y:S08]  /*cd50*/  HMMA.16816.F32 R88, R72, R68, R88 ;  /* 0x000000444858723c */ /* 0x002ff00000001858 */
[C---:B----4-:R-:W-:Y:S01]  /*cd60*/  HMMA.16816.F32 R108, R56.reuse, R104, R12 ;  /* 0x00000068386c723c */ /* 0x050fe2000000180c */
        /* <DEDUP_REMOVED lines=8> */
[----:B------:R-:W3:Y:S01]  /*cdf0*/  LDSM.16.M88.4 R68, [R150+0x4000] ;  /* 0x004000009644783b */ /* 0x000ee20000000200 */
[----:B------:R-:W-:Y:S03]  /*ce00*/  MUFU.TANH R107, R107 ;  /* 0x0000006b006b7308 */ /* 0x000fe60000002400 */
[----:B------:R-:W-:Y:S03]  /*ce10*/  LDSM.16.M88.4 R88, [R150+0x4800] ;  /* 0x004800009658783b */ /* 0x000fe60000000200 */
[C---:B--2---:R-:W-:Y:S02]  /*ce20*/  HMMA.16816.F32 R52, R96.reuse, R92, R52 ;  /* 0x0000005c6034723c */ /* 0x044fe40000001834 */
        /* <DEDUP_REMOVED lines=19> */
[----:B---3--:R-:W-:Y:S03]  /*cf60*/  HMMA.16816.F32 R36, R96, R68, R36 ;  /* 0x000000446024723c */ /* 0x008fe60000001824 */
[----:B------:R-:W-:Y:S01]  /*cf70*/  FMUL.FTZ R80, R80, UR14 ;  /* 0x0000000e50507c20 */ /* 0x000fe20008410000 */
[----:B------:R-:W-:Y:S01]  /*cf80*/  FMUL.FTZ R81, R81, UR14 ;  /* 0x0000000e51517c20 */ /* 0x000fe20008410000 */
[----:B------:R-:W-:-:S02]  /*cf90*/  FMUL.FTZ R82, R82, UR14 ;  /* 0x0000000e52527c20 */ /* 0x000fc40008410000 */
[----:B------:R-:W-:Y:S01]  /*cfa0*/  MUFU.TANH R119, R80 ;  /* 0x0000005000777308 */ /* 0x000fe20000002400 */
[----:B------:R-:W-:Y:S01]  /*cfb0*/  HMMA.16816.F32 R76, R72, R14, R76 ;  /* 0x0000000e484c723c */ /* 0x000fe2000000184c */
[----:B------:R-:W3:Y:S06]  /*cfc0*/  LDSM.16.M88.4 R12, [R150+0x5800] ;  /* 0x00580000960c783b */ /* 0x000eec0000000200 */
[----:B------:R-:W-:Y:S01]  /*cfd0*/  MUFU.TANH R121, R81 ;  /* 0x0000005100797308 */ /* 0x000fe20000002400 */
[----:B------:R-:W-:Y:S01]  /*cfe0*/  HMMA.16816.F32 R32, R96, R70, R32 ;  /* 0x000000466020723c */ /* 0x000fe20000001820 */
[----:B------:R-:W4:Y:S06]  /*cff0*/  LDSM.16.M88.4 R68, [R149+0x3800] ;  /* 0x003800009544783b */ /* 0x000f2c0000000200 */
[----:B------:R5:W-:Y:S01]  /*d000*/  MUFU.TANH R123, R82 ;  /* 0x00000052007b7308 */ /* 0x000be20000002400 */
[----:B--2---:R-:W-:Y:S03]  /*d010*/  HMMA.16816.F32 R52, R72, R92, R52 ;  /* 0x0000005c4834723c */ /* 0x004fe60000001834 */
        /* <DEDUP_REMOVED lines=8> */
[----:B-----5:R-:W2:Y:S01]  /*d0a0*/  LDSM.16.M88.4 R80, [R149+0x4000] ;  /* 0x004000009550783b */ /* 0x020ea20000000200 */
[----:B------:R-:W-:Y:S01]  /*d0b0*/  MUFU.TANH R91, R76 ;  /* 0x0000004c005b7308 */ /* 0x000fe20000002400 */
[----:B------:R-:W-:-:S05]  /*d0c0*/  FMUL.FTZ R52, R52, UR14 ;  /* 0x0000000e34347c20 */ /* 0x000fca0008410000 */
[C---:B-1----:R-:W-:Y:S02]  /*d0d0*/  HMMA.16816.F32 R20, R96.reuse, R56, R20 ;  /* 0x000000386014723c */ /* 0x042fe40000001814 */
[----:B------:R1:W-:Y:S06]  /*d0e0*/  MUFU.TANH R125, R52 ;  /* 0x00000034007d7308 */ /* 0x0003ec0000002400 */
[C---:B------:R-:W-:Y:S01]  /*d0f0*/  HMMA.16816.F32 R16, R96.reuse, R58, R16 ;  /* 0x0000003a6010723c */ /* 0x040fe20000001810 */
[----:B------:R-:W5:Y:S01]  /*d100*/  LDSM.16.M88.4 R56, [R149+0x4800] ;  /* 0x004800009538783b */ /* 0x000f620000000200 */
[----:B------:R-:W-:Y:S06]  /*d110*/  MUFU.TANH R77, R77 ;  /* 0x0000004d004d7308 */ /* 0x000fec0000002400 */
[----:B---3--:R-:W-:Y:S02]  /*d120*/  HMMA.16816.F32 R108, R96, R12, R108 ;  /* 0x0000000c606c723c */ /* 0x008fe4000000186c */
[----:B------:R-:W-:Y:S06]  /*d130*/  MUFU.TANH R89, R89 ;  /* 0x0000005900597308 */ /* 0x000fec0000002400 */
[----:B------:R-:W-:Y:S01]  /*d140*/  HMMA.16816.F32 R48, R72, R94, R48 ;  /* 0x0000005e4830723c */ /* 0x000fe20000001830 */
[----:B------:R-:W-:Y:S01]  /*d150*/  FMUL.FTZ R95, R53, UR14 ;  /* 0x0000000e355f7c20 */ /* 0x000fe20008410000 */
[----:B------:R-:W-:Y:S06]  /*d160*/  MUFU.TANH R79, R79 ;  /* 0x0000004f004f7308 */ /* 0x000fec0000002400 */
[----:B------:R-:W-:Y:S01]  /*d170*/  HMMA.16816.F32 R100, R96, R14, R100 ;  /* 0x0000000e6064723c */ /* 0x000fe20000001864 */
[----:B------:R-:W-:Y:S01]  /*d180*/  FMUL.FTZ R97, R54, UR14 ;  /* 0x0000000e36617c20 */ /* 0x000fe20008410000 */
[----:B------:R-:W3:Y:S01]  /*d190*/  LDSM.16.M88.4 R12, [R149+0x5000] ;  /* 0x00500000950c783b */ /* 0x000ee20000000200 */
[----:B------:R-:W-:Y:S05]  /*d1a0*/  MUFU.TANH R95, R95 ;  /* 0x0000005f005f7308 */ /* 0x000fea0000002400 */
[----:B----4-:R-:W-:Y:S01]  /*d1b0*/  HMMA.16816.F32 R44, R72, R68, R44 ;  /* 0x00000044482c723c */ /* 0x010fe2000000182c */
[----:B------:R-:W-:-:S02]  /*d1c0*/  FMUL.FTZ R69, R55, UR14 ;  /* 0x0000000e37457c20 */ /* 0x000fc40008410000 */
[----:B-1----:R-:W1:Y:S01]  /*d1d0*/  LDSM.16.M88.4 R52, [R149+0x5800] ;  /* 0x005800009534783b */ /* 0x002e620000000200 */
[----:B------:R-:W-:Y:S01]  /*d1e0*/  FMUL.FTZ R48, R48, UR14 ;  /* 0x0000000e30307c20 */ /* 0x000fe20008410000 */
[----:B------:R-:W-:Y:S01]  /*d1f0*/  FMUL.FTZ R50, R50, UR14 ;  /* 0x0000000e32327c20 */ /* 0x000fe20008410000 */
[----:B------:R-:W-:Y:S01]  /*d200*/  FMUL.FTZ R49, R49, UR14 ;  /* 0x0000000e31317c20 */ /* 0x000fe20008410000 */
[----:B------:R-:W-:Y:S01]  /*d210*/  MUFU.TANH R97, R97 ;  /* 0x0000006100617308 */ /* 0x000fe20000002400 */
[----:B--2---:R-:W-:Y:S01]  /*d220*/  HMMA.16816.F32 R36, R72, R80, R36 ;  /* 0x000000504824723c */ /* 0x004fe20000001824 */
[----:B------:R-:W-:Y:S01]  /*d230*/  FMUL.FTZ R51, R51, UR14 ;  /* 0x0000000e33337c20 */ /* 0x000fe20008410000 */
[----:B------:R-:W-:-:S05]  /*d240*/  DEPBAR.LE SB0, 0x0 ;  /* 0x000080000000791a */ /* 0x000fca0000000000 */
[----:B------:R2:W-:Y:S01]  /*d250*/  MUFU.TANH R81, R50 ;  /* 0x0000003200517308 */ /* 0x0005e20000002400 */
[C---:B------:R-:W-:Y:S03]  /*d260*/  HMMA.16816.F32 R32, R72.reuse, R82, R32 ;  /* 0x000000524820723c */ /* 0x040fe60000001820 */
[----:B------:R-:W-:Y:S01]  /*d270*/  FMUL.FTZ R44, R44, UR14 ;  /* 0x0000000e2c2c7c20 */ /* 0x000fe20008410000 */
[----:B------:R-:W-:Y:S01]  /*d280*/  FMUL.FTZ R46, R46, UR14 ;  /* 0x0000000e2e2e7c20 */ /* 0x000fe20008410000 */
[----:B------:R-:W-:Y:S01]  /*d290*/  FMUL.FTZ R45, R45, UR14 ;  /* 0x0000000e2d2d7c20 */ /* 0x000fe20008410000 */
[----:B------:R-:W-:Y:S01]  /*d2a0*/  FMUL.FTZ R47, R47, UR14 ;  /* 0x0000000e2f2f7c20 */ /* 0x000fe20008410000 */
[----:B------:R-:W-:Y:S01]  /*d2b0*/  MUFU.TANH R69, R69 ;  /* 0x0000004500457308 */ /* 0x000fe20000002400 */
[C---:B-----5:R-:W-:Y:S07]  /*d2c0*/  HMMA.16816.F32 R24, R72.reuse, R58, R24 ;  /* 0x0000003a4818723c */ /* 0x060fee0000001818 */
[----:B------:R4:W-:Y:S01]  /*d2d0*/  MUFU.TANH R59, R46 ;  /* 0x0000002e003b7308 */ /* 0x0009e20000002400 */
[----:B------:R-:W-:Y:S03]  /*d2e0*/  HMMA.16816.F32 R40, R72, R70, R40 ;  /* 0x000000464828723c */ /* 0x000fe60000001828 */
[----:B--2---:R-:W-:-:S04]  /*d2f0*/  FMUL.FTZ R50, R32, UR14 ;  /* 0x0000000e20327c20 */ /* 0x004fc80008410000 */
[----:B------:R2:W-:Y:S01]  /*d300*/  MUFU.TANH R71, R48 ;  /* 0x0000003000477308 */ /* 0x0005e20000002400 */
[C---:B---3--:R-:W-:Y:S07]  /*d310*/  HMMA.16816.F32 R20, R72.reuse, R12, R20 ;  /* 0x0000000c4814723c */ /* 0x048fee0000001814 */
[----:B------:R-:W-:Y:S01]  /*d320*/  MUFU.TANH R49, R49 ;  /* 0x0000003100317308 */ /* 0x000fe20000002400 */
[----:B------:R-:W-:Y:S01]  /*d330*/  HMMA.16816.F32 R16, R72, R14, R16 ;  /* 0x0000000e4810723c */ /* 0x000fe20000001810 */
[----:B----4-:R-:W-:-:S02]  /*d340*/  FMUL.FTZ R46, R33, UR14 ;  /* 0x0000000e212e7c20 */ /* 0x010fc40008410000 */
[----:B------:R-:W-:Y:S01]  /*d350*/  FMUL.FTZ R40, R40, UR14 ;  /* 0x0000000e28287c20 */ /* 0x000fe20008410000 */
[----:B------:R-:W-:-:S03]  /*d360*/  FMUL.FTZ R2, R41, UR14 ;  /* 0x0000000e29027c20 */ /* 0x000fc60008410000 */
[----:B------:R3:W-:Y:S01]  /*d370*/  MUFU.TANH R41, R40 ;  /* 0x0000002800297308 */ /* 0x0007e20000002400 */
[C---:B-1----:R-:W-:Y:S01]  /*d380*/  HMMA.16816.F32 R12, R72.reuse, R54, R100 ;  /* 0x00000036480c723c */ /* 0x042fe20000001864 */
[----:B------:R-:W-:Y:S01]  /*d390*/  FMUL.FTZ R54, R37, UR14 ;  /* 0x0000000e25367c20 */ /* 0x000fe20008410000 */
[----:B--2---:R-:W-:Y:S01]  /*d3a0*/  FMUL.FTZ R48, R34, UR14 ;  /* 0x0000000e22307c20 */ /* 0x004fe20008410000 */
[----:B------:R-:W-:Y:S01]  /*d3b0*/  FMUL.FTZ R34, R25, UR14 ;  /* 0x0000000e19227c20 */ /* 0x000fe20008410000 */
[----:B------:R-:W-:Y:S01]  /*d3c0*/  IMAD.IADD R25, R67, 0x1, R8 ;  /* 0x0000000143197824 */ /* 0x000fe200078e0208 */
[----:B------:R-:W-:Y:S01]  /*d3d0*/  VIADDMNMX R100, R129, 0x8, R66, PT ;  /* 0x0000000881647846 */ /* 0x000fe20003800142 */
[----:B------:R-:W-:Y:S01]  /*d3e0*/  FMUL.FTZ R55, R43, UR14 ;  /* 0x0000000e2b377c20 */ /* 0x000fe20008410000 */
[----:B------:R-:W-:Y:S01]  /*d3f0*/  FMUL.FTZ R43, R35, UR14 ;  /* 0x0000000e232b7c20 */ /* 0x000fe20008410000 */
[----:B------:R-:W-:Y:S01]  /*d400*/  HMMA.16816.F32 R28, R72, R56, R28 ;  /* 0x00000038481c723c */ /* 0x000fe2000000181c */
[C---:B------:R-:W-:Y:S01]  /*d410*/  VIADD R83, R25.reuse, 0x78 ;  /* 0x0000007819537836 */ /* 0x040fe20000000000 */
[----:B------:R1:W-:Y:S01]  /*d420*/  MUFU.TANH R57, R44 ;  /* 0x0000002c00397308 */ /* 0x0003e20000002400 */
[----:B------:R-:W-:-:S02]  /*d430*/  VIADD R101, R25, 0x9 ;  /* 0x0000000919657836 */ /* 0x000fc40000000000 */
[----:B------:R-:W-:Y:S01]  /*d440*/  FMUL.FTZ R35, R26, UR14 ;  /* 0x0000000e1a237c20 */ /* 0x000fe20008410000 */
[----:B------:R-:W-:Y:S01]  /*d450*/  FMUL.FTZ R56, R38, UR14 ;  /* 0x0000000e26387c20 */ /* 0x000fe20008410000 */
[-C--:B------:R-:W-:Y:S01]  /*d460*/  ISETP.GE.AND P1, PT, R83, R60.reuse, PT ;  /* 0x0000003c5300720c */ /* 0x080fe20003f26270 */
[----:B------:R-:W-:Y:S01]  /*d470*/  FMUL.FTZ R8, R18, UR14 ;  /* 0x0000000e12087c20 */ /* 0x000fe20008410000 */
[----:B------:R-:W-:Y:S01]  /*d480*/  HMMA.16816.F32 R108, R72, R52, R108 ;  /* 0x00000034486c723c */ /* 0x000fe2000000186c */
[----:B------:R-:W-:Y:S01]  /*d490*/  ISETP.GE.AND P6, PT, R101, R60, PT ;  /* 0x0000003c6500720c */ /* 0x000fe20003fc6270 */
[----:B------:R-:W-:Y:S01]  /*d4a0*/  FMUL.FTZ R53, R36, UR14 ;  /* 0x0000000e24357c20 */ /* 0x000fe20008410000 */
[----:B------:R-:W-:Y:S01]  /*d4b0*/  FMUL.FTZ R12, R12, UR14 ;  /* 0x0000000e0c0c7c20 */ /* 0x000fe20008410000 */
[----:B------:R-:W-:Y:S01]  /*d4c0*/  FMUL.FTZ R14, R14, UR14 ;  /* 0x0000000e0e0e7c20 */ /* 0x000fe20008410000 */
[----:B------:R-:W-:Y:S01]  /*d4d0*/  ISETP.GE.AND P0, PT, R83, R100, PT ;  /* 0x000000645300720c */ /* 0x000fe20003f06270 */
[----:B------:R-:W-:Y:S01]  /*d4e0*/  FMUL.FTZ R36, R24, UR14 ;  /* 0x0000000e18247c20 */ /* 0x000fe20008410000 */
[----:B------:R2:W4:Y:S01]  /*d4f0*/  MUFU.TANH R37, R12 ;  /* 0x0000000c00257308 */ /* 0x0005220000002400 */
[----:B------:R-:W-:Y:S01]  /*d500*/  FMUL.FTZ R73, R42, UR14 ;  /* 0x0000000e2a497c20 */ /* 0x000fe20008410000 */
[----:B------:R-:W-:Y:S01]  /*d510*/  FMUL.FTZ R33, R20, UR14 ;  /* 0x0000000e14217c20 */ /* 0x000fe20008410000 */
[----:B------:R-:W-:Y:S01]  /*d520*/  FMUL.FTZ R52, R39, UR14 ;  /* 0x0000000e27347c20 */ /* 0x000fe20008410000 */
[----:B---3--:R-:W-:Y:S01]  /*d530*/  FMUL.FTZ R40, R30, UR14 ;  /* 0x0000000e1e287c20 */ /* 0x008fe20008410000 */
[----:B-1----:R-:W-:Y:S01]  /*d540*/  FMUL.FTZ R44, R28, UR14 ;  /* 0x0000000e1c2c7c20 */ /* 0x002fe20008410000 */
[----:B------:R-:W-:Y:S01]  /*d550*/  FMUL.FTZ R42, R29, UR14 ;  /* 0x0000000e1d2a7c20 */ /* 0x000fe20008410000 */
[----:B------:R-:W-:Y:S01]  /*d560*/  @P6 LOP3.LUT R63, R63, 0x2, RZ, 0xfc, !PT ;  /* 0x000000023f3f6812 */ /* 0x000fe200078efcff */
[----:B------:R-:W1:Y:S01]  /*d570*/  MUFU.TANH R75, R14 ;  /* 0x0000000e004b7308 */ /* 0x000e620000002400 */
[----:B------:R-:W-:Y:S01]  /*d580*/  FMUL.FTZ R29, R21, UR14 ;  /* 0x0000000e151d7c20 */ /* 0x000fe20008410000 */
[----:B------:R-:W-:Y:S01]  /*d590*/  FMUL.FTZ R21, R16, UR14 ;  /* 0x0000000e10157c20 */ /* 0x000fe20008410000 */
[----:B------:R-:W-:Y:S01]  /*d5a0*/  LOP3.LUT R63, R63, 0xfffffffe, RZ, 0xc0, !PT ;  /* 0xfffffffe3f3f7812 */ /* 0x000fe200078ec0ff */
[----:B------:R-:W-:Y:S01]  /*d5b0*/  FMUL.FTZ R38, R31, UR14 ;  /* 0x0000000e1f267c20 */ /* 0x000fe20008410000 */
[----:B------:R-:W-:Y:S01]  /*d5c0*/  FMUL.FTZ R31, R27, UR14 ;  /* 0x0000000e1b1f7c20 */ /* 0x000fe20008410000 */
[----:B------:R-:W-:Y:S01]  /*d5d0*/  FMUL.FTZ R27, R22, UR14 ;  /* 0x0000000e161b7c20 */ /* 0x000fe20008410000 */
[----:B------:R-:W-:Y:S01]  /*d5e0*/  FMUL.FTZ R23, R23, UR14 ;  /* 0x0000000e17177c20 */ /* 0x000fe20008410000 */
[----:B------:R-:W3:Y:S01]  /*d5f0*/  MUFU.TANH R51, R51 ;  /* 0x0000003300337308 */ /* 0x000ee20000002400 */
[----:B------:R-:W-:Y:S01]  /*d600*/  FMUL.FTZ R108, R108, UR14 ;  /* 0x0000000e6c6c7c20 */ /* 0x000fe20008410000 */
[----:B--2---:R-:W-:Y:S01]  /*d610*/  I2FP.F32.U32 R12, R83 ;  /* 0x00000053000c7245 */ /* 0x004fe20000201000 */
[----:B------:R-:W-:-:S02]  /*d620*/  VIADD R83, R25, 0x1 ;  /* 0x0000000119537836 */ /* 0x000fc40000000000 */
[----:B------:R-:W-:Y:S01]  /*d630*/  FMUL.FTZ R17, R17, UR14 ;  /* 0x0000000e11117c20 */ /* 0x000fe20008410000 */
[----:B------:R-:W-:Y:S01]  /*d640*/  FMUL.FTZ R19, R19, UR14 ;  /* 0x0000000e13137c20 */ /* 0x000fe20008410000 */
[----:B------:R-:W-:Y:S01]  /*d650*/  FMUL.FTZ R13, R13, UR14 ;  /* 0x0000000e0d0d7c20 */ /* 0x000fe20008410000 */
[CC--:B----4-:R-:W-:Y:S01]  /*d660*/  FFMA.FTZ R37, R0.reuse, R12.reuse, R37 ;  /* 0x0000000c00257223 */ /* 0x0d0fe20000010025 */
[----:B------:R-:W-:Y:S01]  /*d670*/  I2FP.F32.U32 R24, R83 ;  /* 0x0000005300187245 */ /* 0x000fe20000201000 */
[----:B------:R-:W2:Y:S01]  /*d680*/  MUFU.TANH R45, R45 ;  /* 0x0000002d002d7308 */ /* 0x000ea20000002400 */
[C---:B-1----:R-:W-:Y:S01]  /*d690*/  FFMA.FTZ R32, R0.reuse, R12, R75 ;  /* 0x0000000c00207223 */ /* 0x042fe2000001004b */
[----:B------:R-:W-:Y:S01]  /*d6a0*/  VIADD R75, R25, 0x8 ;  /* 0x00000008194b7836 */ /* 0x000fe20000000000 */
[----:B------:R-:W-:Y:S01]  /*d6b0*/  FSEL R37, R37, -INF , !P1 ;  /* 0xff80000025257808 */ /* 0x000fe20004800000 */
[C---:B------:R-:W-:Y:S01]  /*d6c0*/  FFMA.FTZ R30, R0.reuse, R24, R107 ;  /* 0x00000018001e7223 */ /* 0x040fe2000001006b */
[----:B------:R-:W-:Y:S01]  /*d6d0*/  ISETP.GE.AND P1, PT, R101, R100, PT ;  /* 0x000000646500720c */ /* 0x000fe20003f26270 */
[C---:B------:R-:W-:Y:S01]  /*d6e0*/  FFMA.FTZ R24, R0.reuse, R24, R113 ;  /* 0x0000001800187223 */ /* 0x040fe20000010071 */
[----:B------:R-:W-:Y:S01]  /*d6f0*/  I2FP.F32.U32 R12, R75 ;  /* 0x0000004b000c7245 */ /* 0x000fe20000201000 */
[----:B------:R-:W-:Y:S01]  /*d700*/  MUFU.TANH R73, R73 ;  /* 0x0000004900497308 */ /* 0x000fe20000002400 */
[----:B------:R-:W-:Y:S01]  /*d710*/  I2FP.F32.U32 R14, R101 ;  /* 0x00000065000e7245 */ /* 0x000fe20000201000 */
[----:B------:R-:W-:Y:S01]  /*d720*/  VIADD R101, R25, 0x11 ;  /* 0x0000001119657836 */ /* 0x000fe20000000000 */
[C---:B------:R-:W-:Y:S01]  /*d730*/  ISETP.GE.AND P2, PT, R83.reuse, R60, PT ;  /* 0x0000003c5300720c */ /* 0x040fe20003f46270 */
[CC--:B------:R-:W-:Y:S01]  /*d740*/  FFMA.FTZ R28, R0.reuse, R12.reuse, R115 ;  /* 0x0000000c001c7223 */ /* 0x0c0fe20000010073 */
[C---:B------:R-:W-:Y:S01]  /*d750*/  FFMA.FTZ R12, R0.reuse, R12, R117 ;  /* 0x0000000c000c7223 */ /* 0x040fe20000010075 */
[----:B------:R-:W-:Y:S01]  /*d760*/  ISETP.GE.AND P3, PT, R83, R100, PT ;  /* 0x000000645300720c */ /* 0x000fe20003f66270 */
[C---:B------:R-:W-:Y:S01]  /*d770*/  FFMA.FTZ R26, R0.reuse, R14, R85 ;  /* 0x0000000e001a7223 */ /* 0x040fe20000010055 */
[----:B------:R-:W-:Y:S01]  /*d780*/  ISETP.GE.AND P5, PT, R75, R100, PT ;  /* 0x000000644b00720c */ /* 0x000fe20003fa6270 */
[----:B------:R-:W-:Y:S01]  /*d790*/  VIADD R83, R25, 0x10 ;  /* 0x0000001019537836 */ /* 0x000fe20000000000 */
[----:B------:R-:W-:Y:S01]  /*d7a0*/  @P1 LOP3.LUT R63, R63, 0x1, RZ, 0xfc, !PT ;  /* 0x000000013f3f1812 */ /* 0x000fe200078efcff */
[----:B------:R-:W-:Y:S01]  /*d7b0*/  VIADD R85, R25, 0x18 ;  /* 0x0000001819557836 */ /* 0x000fe20000000000 */
[----:B------:R-:W-:Y:S01]  /*d7c0*/  ISETP.GE.AND P4, PT, R75, R60, PT ;  /* 0x0000003c4b00720c */ /* 0x000fe20003f86270 */
[----:B------:R-:W-:Y:S01]  /*d7d0*/  FFMA.FTZ R14, R0, R14, R87 ;  /* 0x0000000e000e7223 */ /* 0x000fe20000010057 */
[----:B------:R-:W-:Y:S01]  /*d7e0*/  FSEL R30, R30, -INF , !P2 ;  /* 0xff8000001e1e7808 */ /* 0x000fe20005000000 */
[----:B------:R1:W-:Y:S01]  /*d7f0*/  MUFU.TANH R87, R50 ;  /* 0x0000003200577308 */ /* 0x0003e20000002400 */
[----:B------:R-:W-:Y:S01]  /*d800*/  ISETP.GE.AND P1, PT, R101, R60, PT ;  /* 0x0000003c6500720c */ /* 0x000fe20003f26270 */
[----:B------:R-:W-:Y:S01]  /*d810*/  FMUL.FTZ R109, R109, UR14 ;  /* 0x0000000e6d6d7c20 */ /* 0x000fe20008410000 */
[----:B------:R-:W-:Y:S01]  /*d820*/  ISETP.GE.AND P2, PT, R101, R100, PT ;  /* 0x000000646500720c */ /* 0x000fe20003f46270 */
[----:B------:R-:W-:Y:S01]  /*d830*/  FMUL.FTZ R111, R111, UR14 ;  /* 0x0000000e6f6f7c20 */ /* 0x000fe20008410000 */
[----:B------:R-:W-:Y:S01]  /*d840*/  I2FP.F32.U32 R80, R101 ;  /* 0x0000006500507245 */ /* 0x000fe20000201000 */
[----:B------:R-:W-:Y:S01]  /*d850*/  VIADD R101, R25, 0x19 ;  /* 0x0000001919657836 */ /* 0x000fe20000000000 */
[----:B------:R-:W-:Y:S01]  /*d860*/  FSEL R12, R12, -INF , !P5 ;  /* 0xff8000000c0c7808 */ /* 0x000fe20006800000 */
[----:B------:R-:W-:Y:S01]  /*d870*/  MUFU.TANH R53, R53 ;  /* 0x0000003500357308 */ /* 0x000fe20000002400 */
[----:B------:R-:W-:Y:S01]  /*d880*/  LOP3.LUT P5, RZ, R63, 0x1, RZ, 0xc0, !PT ;  /* 0x000000013fff7812 */ /* 0x000fe200078ac0ff */
[CC--:B------:R-:W-:Y:S01]  /*d890*/  FFMA.FTZ R20, R0.reuse, R80.reuse, R121 ;  /* 0x0000005000147223 */ /* 0x0c0fe20000010079 */
[----:B------:R-:W-:Y:S01]  /*d8a0*/  I2FP.F32.U32 R16, R83 ;  /* 0x0000005300107245 */ /* 0x000fe20000201000 */
[----:B------:R-:W-:Y:S01]  /*d8b0*/  FFMA.FTZ R80, R0, R80, R89 ;  /* 0x0000005000507223 */ /* 0x000fe20000010059 */
[----:B------:R-:W-:Y:S01]  /*d8c0*/  I2FP.F32.U32 R72, R85 ;  /* 0x0000005500487245 */ /* 0x000fe20000201000 */
[----:B------:R-:W-:Y:S01]  /*d8d0*/  FMUL.FTZ R15, R15, UR14 ;  /* 0x0000000e0f0f7c20 */ /* 0x000fe20008410000 */
[----:B------:R-:W-:Y:S01]  /*d8e0*/  FSEL R28, R28, -INF , !P4 ;  /* 0xff8000001c1c7808 */ /* 0x000fe20006000000 */
[C---:B------:R-:W-:Y:S01]  /*d8f0*/  FFMA.FTZ R123, R0.reuse, R16, R123 ;  /* 0x00000010007b7223 */ /* 0x040fe2000001007b */
[----:B------:R-:W-:Y:S01]  /*d900*/  LOP3.LUT P4, RZ, R63, 0x2, RZ, 0xc0, !PT ;  /* 0x000000023fff7812 */ /* 0x000fe2000788c0ff */
[-C--:B------:R-:W-:Y:S01]  /*d910*/  FFMA.FTZ R18, R0, R72.reuse, R91 ;  /* 0x0000004800127223 */ /* 0x080fe2000001005b */
[----:B------:R-:W-:Y:S01]  /*d920*/  FSEL R14, R14, -INF , !P5 ;  /* 0xff8000000e0e7808 */ /* 0x000fe20006800000 */
[----:B------:R-:W-:Y:S01]  /*d930*/  FFMA.FTZ R72, R0, R72, R93 ;  /* 0x0000004800487223 */ /* 0x000fe2000001005d */
[----:B------:R-:W-:Y:S01]  /*d940*/  ISETP.GE.AND P5, PT, R101, R60, PT ;  /* 0x0000003c6500720c */ /* 0x000fe20003fa6270 */
[----:B------:R-:W-:Y:S01]  /*d950*/  VIADD R91, R25, 0x20 ;  /* 0x00000020195b7836 */ /* 0x000fe20000000000 */
[----:B------:R-:W-:Y:S01]  /*d960*/  FSEL R32, R32, -INF , !P0 ;  /* 0xff80000020207808 */ /* 0x000fe20004000000 */
[----:B------:R-:W-:Y:S01]  /*d970*/  FFMA.FTZ R22, R0, R16, R119 ;  /* 0x0000001000167223 */ /* 0x000fe20000010077 */
[----:B------:R-:W-:Y:S01]  /*d980*/  ISETP.GE.AND P0, PT, R83, R100, PT ;  /* 0x000000645300720c */ /* 0x000fe20003f06270 */
[----:B------:R-:W-:Y:S01]  /*d990*/  MUFU.TANH R89, R48 ;  /* 0x0000003000597308 */ /* 0x000fe20000002400 */
[----:B------:R-:W-:Y:S01]  /*d9a0*/  FSEL R26, R26, -INF , !P4 ;  /* 0xff8000001a1a7808 */ /* 0x000fe20006000000 */
[----:B------:R-:W-:Y:S01]  /*d9b0*/  VIADD R93, R25, 0x21 ;  /* 0x00000021195d7836 */ /* 0x000fe20000000000 */
[----:B------:R-:W-:-:S02]  /*d9c0*/  I2FP.F32.U32 R74, R101 ;  /* 0x00000065004a7245 */ /* 0x000fc40000201000 */
[----:B------:R-:W-:Y:S02]  /*d9d0*/  FSEL R24, R24, -INF , !P3 ;  /* 0xff80000018187808 */ /* 0x000fe40005800000 */
[C---:B------:R-:W-:Y:S01]  /*d9e0*/  ISETP.GE.AND P4, PT, R85.reuse, R100, PT ;  /* 0x000000645500720c */ /* 0x040fe20003f86270 */
[C---:B------:R-:W-:Y:S01]  /*d9f0*/  FFMA.FTZ R77, R0.reuse, R74, R77 ;  /* 0x0000004a004d7223 */ /* 0x040fe2000001004d */
[----:B------:R-:W-:Y:S01]  /*da00*/  ISETP.GE.AND P3, PT, R85, R60, PT ;  /* 0x0000003c5500720c */ /* 0x000fe20003f66270 */
[----:B------:R-:W-:Y:S01]  /*da10*/  FFMA.FTZ R74, R0, R74, R79 ;  /* 0x0000004a004a7223 */ /* 0x000fe2000001004f */
[----:B------:R-:W-:Y:S01]  /*da20*/  P2R R16, PR, RZ, 0x20 ;  /* 0x00000020ff107803 */ /* 0x000fe20000000000 */
[----:B------:R4:W-:Y:S01]  /*da30*/  MUFU.TANH R85, R46 ;  /* 0x0000002e00557308 */ /* 0x0009e20000002400 */
[----:B------:R-:W-:Y:S02]  /*da40*/  ISETP.GE.AND P5, PT, R91, R60, PT ;  /* 0x0000003c5b00720c */ /* 0x000fe40003fa6270 */
[----:B-1----:R-:W-:-:S02]  /*da50*/  I2FP.F32.U32 R50, R91 ;  /* 0x0000005b00327245 */ /* 0x002fc40000201000 */
[----:B------:R-:W-:Y:S02]  /*da60*/  FSEL R72, R72, -INF , !P4 ;  /* 0xff80000048487808 */ /* 0x000fe40006000000 */
[----:B------:R-:W-:Y:S01]  /*da70*/  ISETP.NE.AND P4, PT, R16, RZ, PT ;  /* 0x000000ff1000720c */ /* 0x000fe20003f85270 */
[C---:B------:R-:W-:Y:S01]  /*da80*/  FFMA.FTZ R125, R0.reuse, R50, R125 ;  /* 0x00000032007d7223 */ /* 0x040fe2000001007d */
[----:B------:R-:W-:Y:S01]  /*da90*/  ISETP.GE.AND P6, PT, R83, R60, PT ;  /* 0x0000003c5300720c */ /* 0x000fe20003fc6270 */
[----:B------:R-:W-:Y:S01]  /*daa0*/  FFMA.FTZ R97, R0, R50, R97 ;  /* 0x0000003200617223 */ /* 0x000fe20000010061 */
[----:B------:R-:W-:Y:S01]  /*dab0*/  FSEL R18, R18, -INF , !P3 ;  /* 0xff80000012127808 */ /* 0x000fe20005800000 */
[----:B------:R1:W-:Y:S01]  /*dac0*/  MUFU.TANH R39, R2 ;  /* 0x0000000200277308 */ /* 0x0003e20000002400 */
[----:B------:R-:W-:Y:S02]  /*dad0*/  FSEL R16, R77, -INF , !P4 ;  /* 0xff8000004d107808 */ /* 0x000fe40006000000 */
[----:B------:R-:W-:-:S02]  /*dae0*/  FSEL R22, R22, -INF , !P6 ;  /* 0xff80000016167808 */ /* 0x000fc40007000000 */
[-C--:B------:R-:W-:Y:S02]  /*daf0*/  ISETP.GE.AND P6, PT, R101, R100.reuse, PT ;  /* 0x000000646500720c */ /* 0x080fe40003fc6270 */
[----:B----4-:R-:W-:Y:S01]  /*db00*/  FSEL R46, R123, -INF , !P0 ;  /* 0xff8000007b2e7808 */ /* 0x010fe20004000000 */
[----:B------:R-:W-:Y:S01]  /*db10*/  MUFU.TANH R77, R42 ;  /* 0x0000002a004d7308 */ /* 0x000fe20000002400 */
[----:B------:R-:W-:Y:S01]  /*db20*/  ISETP.GE.AND P0, PT, R91, R100, PT ;  /* 0x000000645b00720c */ /* 0x000fe20003f06270 */
[----:B------:R-:W-:Y:S01]  /*db30*/  VIADD R91, R25, 0x28 ;  /* 0x00000028195b7836 */ /* 0x000fe20000000000 */
[----:B------:R-:W-:Y:S02]  /*db40*/  FSEL R20, R20, -INF , !P1 ;  /* 0xff80000014147808 */ /* 0x000fe40004800000 */
[----:B------:R-:W-:Y:S02]  /*db50*/  FSEL R80, R80, -INF , !P2 ;  /* 0xff80000050507808 */ /* 0x000fe40005000000 */
[C---:B------:R-:W-:Y:S01]  /*db60*/  ISETP.GE.AND P3, PT, R91.reuse, R60, PT ;  /* 0x0000003c5b00720c */ /* 0x040fe20003f66270 */
[----:B------:R-:W-:Y:S01]  /*db70*/  MUFU.TANH R55, R55 ;  /* 0x0000003700377308 */ /* 0x000fe20000002400 */
[----:B------:R-:W-:Y:S01]  /*db80*/  ISETP.GE.AND P4, PT, R91, R100, PT ;  /* 0x000000645b00720c */ /* 0x000fe20003f86270 */
[----:B-1----:R-:W-:Y:S01]  /*db90*/  FMUL.FTZ R2, R110, UR14 ;  /* 0x0000000e6e027c20 */ /* 0x002fe20008410000 */
[----:B------:R-:W-:Y:S01]  /*dba0*/  I2FP.F32.U32 R48, R91 ;  /* 0x0000005b00307245 */ /* 0x000fe20000201000 */
[----:B------:R-:W-:Y:S01]  /*dbb0*/  VIADD R91, R25, 0x29 ;  /* 0x00000029195b7836 */ /* 0x000fe20000000000 */
[----:B------:R-:W-:-:S02]  /*dbc0*/  ISETP.GE.AND P1, PT, R93, R60, PT ;  /* 0x0000003c5d00720c */ /* 0x000fc40003f26270 */
[----:B------:R-:W-:Y:S01]  /*dbd0*/  ISETP.GE.AND P2, PT, R93, R100, PT ;  /* 0x000000645d00720c */ /* 0x000fe20003f46270 */
[-C--:B------:R-:W-:Y:S01]  /*dbe0*/  FFMA.FTZ R196, R0, R48.reuse, R71 ;  /* 0x0000003000c47223 */ /* 0x080fe20000010047 */
[----:B------:R-:W-:Y:S01]  /*dbf0*/  FSEL R74, R74, -INF , !P6 ;  /* 0xff8000004a4a7808 */ /* 0x000fe20007000000 */
[C---:B------:R-:W-:Y:S01]  /*dc00*/  FFMA.FTZ R81, R0.reuse, R48, R81 ;  /* 0x0000003000517223 */ /* 0x040fe20000010051 */
[----:B------:R-:W-:Y:S01]  /*dc10*/  I2FP.F32.U32 R93, R93 ;  /* 0x0000005d005d7245 */ /* 0x000fe20000201000 */
[----:B------:R1:W-:Y:S01]  /*dc20*/  MUFU.TANH R71, R40 ;  /* 0x0000002800477308 */ /* 0x0003e20000002400 */
[----:B------:R-:W-:Y:S02]  /*dc30*/  ISETP.GE.AND P6, PT, R91, R60, PT ;  /* 0x0000003c5b00720c */ /* 0x000fe40003fc6270 */
[----:B------:R-:W-:Y:S01]  /*dc40*/  I2FP.F32.U32 R112, R91 ;  /* 0x0000005b00707245 */ /* 0x000fe20000201000 */
[CC--:B------:R-:W-:Y:S01]  /*dc50*/  FFMA.FTZ R95, R0.reuse, R93.reuse, R95 ;  /* 0x0000005d005f7223 */ /* 0x0c0fe2000001005f */
[----:B------:R-:W-:Y:S01]  /*dc60*/  FFMA.FTZ R116, R0, R93, R69 ;  /* 0x0000005d00747223 */ /* 0x000fe20000010045 */
[----:B------:R-:W-:Y:S01]  /*dc70*/  VIADD R69, R25, 0x30 ;  /* 0x0000003019457836 */ /* 0x000fe20000000000 */
[----:B------:R-:W-:Y:S01]  /*dc80*/  FSEL R192, R81, -INF , !P4 ;  /* 0xff80000051c07808 */ /* 0x000fe20006000000 */
[----:B------:R-:W-:-:S02]  /*dc90*/  VIADD R93, R25, 0x31 ;  /* 0x00000031195d7836 */ /* 0x000fc40000000000 */
[CC--:B------:R-:W-:Y:S01]  /*dca0*/  FFMA.FTZ R49, R0.reuse, R112.reuse, R49 ;  /* 0x0000007000317223 */ /* 0x0c0fe20000010031 */
[----:B------:R-:W-:Y:S01]  /*dcb0*/  FSEL R200, R125, -INF , !P5 ;  /* 0xff8000007dc87808 */ /* 0x000fe20006800000 */
[----:B---3--:R-:W-:Y:S01]  /*dcc0*/  FFMA.FTZ R112, R0, R112, R51 ;  /* 0x0000007000707223 */ /* 0x008fe20000010033 */
[----:B------:R-:W-:Y:S01]  /*dcd0*/  FSEL R194, R97, -INF , !P0 ;  /* 0xff80000061c27808 */ /* 0x000fe20004000000 */
[----:B------:R-:W-:Y:S01]  /*dce0*/  VIADD R81, R25, 0x40 ;  /* 0x0000004019517836 */ /* 0x000fe20000000000 */
[----:B------:R-:W-:Y:S01]  /*dcf0*/  FSEL R198, R95, -INF , !P1 ;  /* 0xff8000005fc67808 */ /* 0x000fe20004800000 */
[----:B------:R-:W3:Y:S01]  /*dd00*/  MUFU.TANH R47, R47 ;  /* 0x0000002f002f7308 */ /* 0x000ee20000002400 */
[----:B------:R-:W-:Y:S02]  /*dd10*/  FSEL R116, R116, -INF , !P2 ;  /* 0xff80000074747808 */ /* 0x000fe40005000000 */
[----:B-1----:R-:W-:Y:S02]  /*dd20*/  P2R R40, PR, RZ, 0x40 ;  /* 0x00000040ff287803 */ /* 0x002fe40000000000 */
[----:B------:R-:W-:Y:S01]  /*dd30*/  ISETP.GE.AND P6, PT, R91, R100, PT ;  /* 0x000000645b00720c */ /* 0x000fe20003fc6270 */
[----:B------:R-:W-:Y:S01]  /*dd40*/  VIADD R91, R25, 0x38 ;  /* 0x00000038195b7836 */ /* 0x000fe20000000000 */
[----:B------:R-:W-:Y:S01]  /*dd50*/  ISETP.NE.AND P4, PT, R40, RZ, PT ;  /* 0x000000ff2800720c */ /* 0x000fe20003f85270 */
[----:B------:R1:W-:Y:S01]  /*dd60*/  MUFU.TANH R51, R36 ;  /* 0x0000002400337308 */ /* 0x0003e20000002400 */
[----:B------:R-:W-:-:S02]  /*dd70*/  ISETP.GE.AND P5, PT, R69, R60, PT ;  /* 0x0000003c4500720c */ /* 0x000fc40003fa6270 */
[----:B------:R-:W-:Y:S02]  /*dd80*/  ISETP.GE.AND P0, PT, R69, R100, PT ;  /* 0x000000644500720c */ /* 0x000fe40003f06270 */
[----:B------:R-:W-:Y:S02]  /*dd90*/  I2FP.F32.U32 R42, R69 ;  /* 0x00000045002a7245 */ /* 0x000fe40000201000 */
[C---:B------:R-:W-:Y:S01]  /*dda0*/  ISETP.GE.AND P1, PT, R93.reuse, R60, PT ;  /* 0x0000003c5d00720c */ /* 0x040fe20003f26270 */
[----:B------:R4:W-:Y:S01]  /*ddb0*/  MUFU.TANH R69, R38 ;  /* 0x0000002600457308 */ /* 0x0009e20000002400 */
[----:B------:R-:W-:Y:S01]  /*ddc0*/  ISETP.GE.AND P2, PT, R93, R100, PT ;  /* 0x000000645d00720c */ /* 0x000fe20003f46270 */
[-C--:B------:R-:W-:Y:S01]  /*ddd0*/  FFMA.FTZ R57, R0, R42.reuse, R57 ;  /* 0x0000002a00397223 */ /* 0x080fe20000010039 */
[----:B------:R-:W-:Y:S01]  /*dde0*/  FSEL R196, R196, -INF , !P3 ;  /* 0xff800000c4c47808 */ /* 0x000fe20005800000 */
[----:B------:R-:W-:Y:S01]  /*ddf0*/  FFMA.FTZ R59, R0, R42, R59 ;  /* 0x0000002a003b7223 */ /* 0x000fe2000001003b */
[----:B------:R-:W-:-:S02]  /*de00*/  I2FP.F32.U32 R93, R93 ;  /* 0x0000005d005d7245 */ /* 0x000fc40000201000 */
[----:B------:R-:W-:Y:S01]  /*de10*/  FSEL R114, R49, -INF , !P4 ;  /* 0xff80000031727808 */ /* 0x000fe20006000000 */
[----:B------:R-:W5:Y:S01]  /*de20*/  MUFU.TANH R43, R43 ;  /* 0x0000002b002b7308 */ /* 0x000f620000002400 */
[C---:B------:R-:W-:Y:S01]  /*de30*/  ISETP.GE.AND P3, PT, R91.reuse, R60, PT ;  /* 0x0000003c5b00720c */ /* 0x040fe20003f66270 */
[CC--:B--2---:R-:W-:Y:S01]  /*de40*/  FFMA.FTZ R45, R0.reuse, R93.reuse, R45 ;  /* 0x0000005d002d7223 */ /* 0x0c4fe2000001002d */
[----:B------:R-:W-:Y:S01]  /*de50*/  ISETP.GE.AND P4, PT, R91, R100, PT ;  /* 0x000000645b00720c */ /* 0x000fe20003f86270 */
[----:B---3--:R-:W-:Y:S01]  /*de60*/  FFMA.FTZ R47, R0, R93, R47 ;  /* 0x0000005d002f7223 */ /* 0x008fe2000001002f */
[----:B------:R-:W-:Y:S02]  /*de70*/  FSEL R112, R112, -INF , !P6 ;  /* 0xff80000070707808 */ /* 0x000fe40007000000 */
[----:B-1----:R-:W-:Y:S01]  /*de80*/  I2FP.F32.U32 R36, R81 ;  /* 0x0000005100247245 */ /* 0x002fe20000201000 */
[----:B------:R1:W-:Y:S01]  /*de90*/  MUFU.TANH R49, R34 ;  /* 0x0000002200317308 */ /* 0x0003e20000002400 */
[----:B------:R-:W-:Y:S01]  /*dea0*/  FSEL R138, R45, -INF , !P1 ;  /* 0xff8000002d8a7808 */ /* 0x000fe20004800000 */
[C---:B------:R-:W-:Y:S01]  /*deb0*/  VIADD R45, R25.reuse, 0x48 ;  /* 0x00000048192d7836 */ /* 0x040fe20000000000 */
[----:B----4-:R-:W-:Y:S01]  /*dec0*/  I2FP.F32.U32 R38, R91 ;  /* 0x0000005b00267245 */ /* 0x010fe20000201000 */
[----:B------:R-:W-:Y:S01]  /*ded0*/  VIADD R91, R25, 0x39 ;  /* 0x00000039195b7836 */ /* 0x000fe20000000000 */
[----:B------:R-:W-:Y:S01]  /*dee0*/  FSEL R190, R57, -INF , !P5 ;  /* 0xff80000039be7808 */ /* 0x000fe20006800000 */
[C---:B------:R-:W-:Y:S01]  /*def0*/  FFMA.FTZ R53, R0.reuse, R36, R53 ;  /* 0x0000002400357223 */ /* 0x040fe20000010035 */
[----:B------:R-:W-:Y:S01]  /*df00*/  ISETP.GE.AND P5, PT, R81, R60, PT ;  /* 0x0000003c5100720c */ /* 0x000fe20003fa6270 */
[C---:B------:R-:W-:Y:S01]  /*df10*/  FFMA.FTZ R41, R0.reuse, R38, R41 ;  /* 0x0000002600297223 */ /* 0x040fe20000010029 */
[----:B------:R-:W-:Y:S01]  /*df20*/  ISETP.GE.AND P6, PT, R91, R60, PT ;  /* 0x0000003c5b00720c */ /* 0x000fe20003fc6270 */
[C---:B------:R-:W-:Y:S01]  /*df30*/  FFMA.FTZ R73, R0.reuse, R38, R73 ;  /* 0x0000002600497223 */ /* 0x040fe20000010049 */
[----:B------:R-:W-:Y:S01]  /*df40*/  I2FP.F32.U32 R38, R91 ;  /* 0x0000005b00267245 */ /* 0x000fe20000201000 */
[----:B------:R-:W2:Y:S01]  /*df50*/  MUFU.TANH R99, R56 ;  /* 0x0000003800637308 */ /* 0x000ea20000002400 */
[----:B------:R-:W-:Y:S01]  /*df60*/  FSEL R188, R41, -INF , !P3 ;  /* 0xff80000029bc7808 */ /* 0x000fe20005800000 */
[----:B------:R-:W-:Y:S01]  /*df70*/  VIADD R41, R25, 0x49 ;  /* 0x0000004919297836 */ /* 0x000fe20000000000 */
[----:B------:R-:W-:Y:S01]  /*df80*/  FSEL R184, R73, -INF , !P4 ;  /* 0xff80000049b87808 */ /* 0x000fe20006000000 */
[CC--:B------:R-:W-:Y:S01]  /*df90*/  FFMA.FTZ R39, R0.reuse, R38.reuse, R39 ;  /* 0x0000002600277223 */ /* 0x0c0fe20000010027 */
[----:B------:R-:W-:Y:S01]  /*dfa0*/  FSEL R182, R53, -INF , !P5 ;  /* 0xff80000035b67808 */ /* 0x000fe20006800000 */
[----:B------:R-:W-:Y:S01]  /*dfb0*/  FFMA.FTZ R55, R0, R38, R55 ;  /* 0x0000002600377223 */ /* 0x000fe20000010037 */
[----:B-1----:R-:W-:Y:S01]  /*dfc0*/  P2R R34, PR, RZ, 0x40 ;  /* 0x00000040ff227803 */ /* 0x002fe20000000000 */
[----:B------:R-:W1:Y:S01]  /*dfd0*/  MUFU.TANH R83, R52 ;  /* 0x0000003400537308 */ /* 0x000e620000002400 */
[----:B------:R-:W-:Y:S01]  /*dfe0*/  ISETP.GE.AND P5, PT, R41, R100, PT ;  /* 0x000000642900720c */ /* 0x000fe20003fa6270 */
[----:B------:R-:W-:Y:S01]  /*dff0*/  VIADD R57, R25, 0x41 ;  /* 0x0000004119397836 */ /* 0x000fe20000000000 */
[----:B------:R-:W-:-:S02]  /*e000*/  ISETP.NE.AND P4, PT, R34, RZ, PT ;  /* 0x000000ff2200720c */ /* 0x000fc40003f85270 */
[----:B------:R-:W-:Y:S02]  /*e010*/  I2FP.F32.U32 R34, R45 ;  /* 0x0000002d00227245 */ /* 0x000fe40000201000 */
[----:B------:R-:W-:Y:S01]  /*e020*/  I2FP.F32.U32 R38, R41 ;  /* 0x0000002900267245 */ /* 0x000fe20000201000 */
[----:B------:R-:W3:Y:S01]  /*e030*/  MUFU.TANH R75, R54 ;  /* 0x00000036004b7308 */ /* 0x000ee20000002400 */
[----:B------:R-:W-:Y:S01]  /*e040*/  ISETP.GE.AND P3, PT, R45, R60, PT ;  /* 0x0000003c2d00720c */ /* 0x000fe20003f66270 */
[CC--:B------:R-:W-:Y:S01]  /*e050*/  FFMA.FTZ R87, R0.reuse, R34.reuse, R87 ;  /* 0x0000002200577223 */ /* 0x0c0fe20000010057 */
[C---:B------:R-:W-:Y:S01]  /*e060*/  FFMA.FTZ R89, R0.reuse, R34, R89 ;  /* 0x0000002200597223 */ /* 0x040fe20000010059 */
[----:B------:R-:W-:Y:S01]  /*e070*/  P2R R34, PR, RZ, 0x20 ;  /* 0x00000020ff227803 */ /* 0x000fe20000000000 */
[C---:B-----5:R-:W-:Y:S01]  /*e080*/  FFMA.FTZ R43, R0.reuse, R38, R43 ;  /* 0x00000026002b7223 */ /* 0x060fe2000001002b */
[----:B------:R-:W-:Y:S01]  /*e090*/  FSEL R136, R39, -INF , !P4 ;  /* 0xff80000027887808 */ /* 0x000fe20006000000 */
[----:B--2---:R-:W-:Y:S01]  /*e0a0*/  FFMA.FTZ R99, R0, R36, R99 ;  /* 0x0000002400637223 */ /* 0x004fe20000010063 */
[----:B------:R-:W-:Y:S01]  /*e0b0*/  ISETP.GE.AND P4, PT, R45, R100, PT ;  /* 0x000000642d00720c */ /* 0x000fe20003f86270 */
[----:B------:R-:W-:Y:S01]  /*e0c0*/  VIADD R45, R25, 0x59 ;  /* 0x00000059192d7836 */ /* 0x000fe20000000000 */
[----:B------:R-:W-:Y:S01]  /*e0d0*/  FSEL R180, R87, -INF , !P3 ;  /* 0xff80000057b47808 */ /* 0x000fe20005800000 */
[----:B------:R-:W-:Y:S01]  /*e0e0*/  VIADD R39, R25, 0x50 ;  /* 0x0000005019277836 */ /* 0x000fe20000000000 */
[----:B------:R-:W-:Y:S01]  /*e0f0*/  ISETP.NE.AND P3, PT, R34, RZ, PT ;  /* 0x000000ff2200720c */ /* 0x000fe20003f65270 */
[----:B------:R-:W2:Y:S01]  /*e100*/  MUFU.TANH R79, R44 ;  /* 0x0000002c004f7308 */ /* 0x000ea20000002400 */
[----:B------:R-:W-:Y:S01]  /*e110*/  FSEL R140, R47, -INF , !P2 ;  /* 0xff8000002f8c7808 */ /* 0x000fe20005000000 */
[----:B------:R-:W-:Y:S01]  /*e120*/  FFMA.FTZ R85, R0, R38, R85 ;  /* 0x0000002600557223 */ /* 0x000fe20000010055 */
[----:B------:R-:W-:-:S02]  /*e130*/  ISETP.GE.AND P1, PT, R57, R60, PT ;  /* 0x0000003c3900720c */ /* 0x000fc40003f26270 */
[-C--:B------:R-:W-:Y:S02]  /*e140*/  ISETP.GE.AND P2, PT, R57, R100.reuse, PT ;  /* 0x000000643900720c */ /* 0x080fe40003f46270 */
[----:B------:R-:W-:Y:S01]  /*e150*/  ISETP.GE.AND P6, PT, R91, R100, PT ;  /* 0x000000645b00720c */ /* 0x000fe20003fc6270 */
[----:B------:R-:W4:Y:S01]  /*e160*/  MUFU.TANH R35, R35 ;  /* 0x0000002300237308 */ /* 0x000f220000002400 */
[----:B------:R-:W-:Y:S02]  /*e170*/  I2FP.F32.U32 R57, R57 ;  /* 0x0000003900397245 */ /* 0x000fe40000201000 */
[----:B------:R-:W-:Y:S01]  /*e180*/  FSEL R142, R43, -INF , !P3 ;  /* 0xff8000002b8e7808 */ /* 0x000fe20005800000 */
[----:B------:R-:W-:Y:S01]  /*e190*/  VIADD R43, R25, 0x68 ;  /* 0x00000068192b7836 */ /* 0x000fe20000000000 */
[-C--:B------:R-:W-:Y:S01]  /*e1a0*/  ISETP.GE.AND P3, PT, R45, R60.reuse, PT ;  /* 0x0000003c2d00720c */ /* 0x080fe20003f66270 */
[CC--:B-1----:R-:W-:Y:S01]  /*e1b0*/  FFMA.FTZ R83, R0.reuse, R57.reuse, R83 ;  /* 0x0000003900537223 */ /* 0x0c2fe20000010053 */
[----:B------:R-:W-:Y:S01]  /*e1c0*/  FSEL R134, R55, -INF , !P6 ;  /* 0xff80000037867808 */ /* 0x000fe20007000000 */
[----:B---3--:R-:W-:Y:S01]  /*e1d0*/  FFMA.FTZ R75, R0, R57, R75 ;  /* 0x00000039004b7223 */ /* 0x008fe2000001004b */
[----:B------:R-:W-:Y:S01]  /*e1e0*/  FSEL R186, R59, -INF , !P0 ;  /* 0xff8000003bba7808 */ /* 0x000fe20004000000 */
[----:B------:R-:W-:Y:S01]  /*e1f0*/  MUFU.TANH R33, R33 ;  /* 0x0000002100217308 */ /* 0x000fe20000002400 */
[----:B------:R-:W-:Y:S01]  /*e200*/  ISETP.GE.AND P6, PT, R41, R60, PT ;  /* 0x0000003c2900720c */ /* 0x000fe20003fc6270 */
[----:B------:R-:W-:Y:S01]  /*e210*/  VIADD R41, R25, 0x51 ;  /* 0x0000005119297836 */ /* 0x000fe20000000000 */
[----:B------:R-:W-:-:S02]  /*e220*/  ISETP.GE.AND P0, PT, R81, R100, PT ;  /* 0x000000645100720c */ /* 0x000fc40003f06270 */
[----:B------:R-:W-:Y:S02]  /*e230*/  FSEL R146, R83, -INF , !P2 ;  /* 0xff80000053927808 */ /* 0x000fe40005000000 */
[----:B------:R-:W-:Y:S01]  /*e240*/  FSEL R174, R99, -INF , !P0 ;  /* 0xff80000063ae7808 */ /* 0x000fe20004000000 */
[----:B------:R-:W-:Y:S01]  /*e250*/  MUFU.TANH R27, R27 ;  /* 0x0000001b001b7308 */ /* 0x000fe20000002400 */
[----:B------:R-:W-:Y:S02]  /*e260*/  LOP3.LUT R63, R63, 0xfffffffb, RZ, 0xc0, !PT ;  /* 0xfffffffb3f3f7812 */ /* 0x000fe400078ec0ff */
[C---:B------:R-:W-:Y:S02]  /*e270*/  ISETP.GE.AND P2, PT, R41.reuse, R60, PT ;  /* 0x0000003c2900720c */ /* 0x040fe40003f46270 */
[----:B------:R-:W-:Y:S02]  /*e280*/  ISETP.GE.AND P0, PT, R41, R100, PT ;  /* 0x000000642900720c */ /* 0x000fe40003f06270 */
[----:B------:R-:W-:Y:S01]  /*e290*/  I2FP.F32.U32 R36, R39 ;  /* 0x0000002700247245 */ /* 0x000fe20000201000 */
[----:B------:R-:W1:Y:S01]  /*e2a0*/  MUFU.TANH R31, R31 ;  /* 0x0000001f001f7308 */ /* 0x000e620000002400 */
[----:B------:R-:W-:-:S02]  /*e2b0*/  I2FP.F32.U32 R41, R41 ;  /* 0x0000002900297245 */ /* 0x000fc40000201000 */
[----:B------:R-:W-:Y:S01]  /*e2c0*/  @P3 LOP3.LUT R63, R63, 0x4, RZ, 0xfc, !PT ;  /* 0x000000043f3f3812 */ /* 0x000fe200078efcff */
[C---:B------:R-:W-:Y:S01]  /*e2d0*/  FFMA.FTZ R71, R0.reuse, R36, R71 ;  /* 0x0000002400477223 */ /* 0x040fe20000010047 */
[-C--:B------:R-:W-:Y:S01]  /*e2e0*/  ISETP.GE.AND P3, PT, R45, R100.reuse, PT ;  /* 0x000000642d00720c */ /* 0x080fe20003f66270 */
[CC--:B------:R-:W-:Y:S01]  /*e2f0*/  FFMA.FTZ R77, R0.reuse, R41.reuse, R77 ;  /* 0x00000029004d7223 */ /* 0x0c0fe2000001004d */
[----:B------:R-:W-:Y:S01]  /*e300*/  FSEL R176, R75, -INF , !P1 ;  /* 0xff8000004bb07808 */ /* 0x000fe20004800000 */
[C---:B------:R-:W-:Y:S01]  /*e310*/  FFMA.FTZ R69, R0.reuse, R41, R69 ;  /* 0x0000002900457223 */ /* 0x040fe20000010045 */
[----:B------:R-:W-:Y:S01]  /*e320*/  ISETP.GE.AND P1, PT, R39, R100, PT ;  /* 0x000000642700720c */ /* 0x000fe20003f26270 */
[----:B------:R-:W-:Y:S01]  /*e330*/  VIADD R41, R25, 0x60 ;  /* 0x0000006019297836 */ /* 0x000fe20000000000 */
[----:B------:R-:W-:Y:S01]  /*e340*/  ISETP.GE.AND P5, PT, R39, R60, PT ;  /* 0x0000003c2700720c */ /* 0x000fe20003fa6270 */
[----:B------:R-:W-:Y:S01]  /*e350*/  VIADD R39, R25, 0x58 ;  /* 0x0000005819277836 */ /* 0x000fe20000000000 */
[----:B------:R-:W-:Y:S01]  /*e360*/  FSEL R124, R71, -INF , !P1 ;  /* 0xff800000477c7808 */ /* 0x000fe20004800000 */
[----:B--2---:R-:W-:Y:S01]  /*e370*/  FFMA.FTZ R79, R0, R36, R79 ;  /* 0x00000024004f7223 */ /* 0x004fe2000001004f */
[----:B------:R-:W-:Y:S01]  /*e380*/  ISETP.GE.AND P1, PT, R41, R60, PT ;  /* 0x0000003c2900720c */ /* 0x000fe20003f26270 */
[----:B------:R-:W2:Y:S01]  /*e390*/  MUFU.TANH R29, R29 ;  /* 0x0000001d001d7308 */ /* 0x000ea20000002400 */
[----:B------:R-:W-:-:S02]  /*e3a0*/  LOP3.LUT R63, R63, 0xfffffffd, RZ, 0xc0, !PT ;  /* 0xfffffffd3f3f7812 */ /* 0x000fc400078ec0ff */
[----:B------:R-:W-:Y:S02]  /*e3b0*/  I2FP.F32.U32 R34, R39 ;  /* 0x0000002700227245 */ /* 0x000fe40000201000 */
[----:B------:R-:W-:Y:S02]  /*e3c0*/  @P3 LOP3.LUT R63, R63, 0x2, RZ, 0xfc, !PT ;  /* 0x000000023f3f3812 */ /* 0x000fe400078efcff */
[----:B------:R-:W-:Y:S01]  /*e3d0*/  I2FP.F32.U32 R36, R45 ;  /* 0x0000002d00247245 */ /* 0x000fe20000201000 */
[CC--:B------:R-:W-:Y:S01]  /*e3e0*/  FFMA.FTZ R51, R0.reuse, R34.reuse, R51 ;  /* 0x0000002200337223 */ /* 0x0c0fe20000010033 */
[C---:B----4-:R-:W-:Y:S01]  /*e3f0*/  FFMA.FTZ R35, R0.reuse, R34, R35 ;  /* 0x0000002200237223 */ /* 0x050fe20000010023 */
[----:B------:R-:W-:Y:S01]  /*e400*/  LOP3.LUT R63, R63, 0xfffffffe, RZ, 0xc0, !PT ;  /* 0xfffffffe3f3f7812 */ /* 0x000fe200078ec0ff */
[----:B------:R-:W-:Y:S01]  /*e410*/  VIADD R45, R25, 0x61 ;  /* 0x00000061192d7836 */ /* 0x000fe20000000000 */
[----:B------:R-:W-:Y:S01]  /*e420*/  I2FP.F32.U32 R34, R41 ;  /* 0x0000002900227245 */ /* 0x000fe20000201000 */
[C---:B-1----:R-:W-:Y:S01]  /*e430*/  FFMA.FTZ R31, R0.reuse, R36, R31 ;  /* 0x00000024001f7223 */ /* 0x042fe2000001001f */
[----:B------:R-:W-:Y:S01]  /*e440*/  FSEL R178, R85, -INF , !P6 ;  /* 0xff80000055b27808 */ /* 0x000fe20007000000 */
[----:B------:R-:W1:Y:S01]  /*e450*/  MUFU.TANH R23, R23 ;  /* 0x0000001700177308 */ /* 0x000e620000002400 */
[----:B------:R-:W-:Y:S01]  /*e460*/  ISETP.GE.AND P6, PT, R39, R100, PT ;  /* 0x000000642700720c */ /* 0x000fe20003fc6270 */
[CC--:B------:R-:W-:Y:S01]  /*e470*/  FFMA.FTZ R33, R0.reuse, R34.reuse, R33 ;  /* 0x0000002200217223 */ /* 0x0c0fe20000010021 */
[----:B------:R-:W-:Y:S01]  /*e480*/  @P1 LOP3.LUT R63, R63, 0x1, RZ, 0xfc, !PT ;  /* 0x000000013f3f1812 */ /* 0x000fe200078efcff */
[C---:B------:R-:W-:Y:S01]  /*e490*/  FFMA.FTZ R27, R0.reuse, R34, R27 ;  /* 0x00000022001b7223 */ /* 0x040fe2000001001b */
[C---:B------:R-:W-:Y:S01]  /*e4a0*/  ISETP.GE.AND P3, PT, R45.reuse, R60, PT ;  /* 0x0000003c2d00720c */ /* 0x040fe20003f66270 */
[----:B------:R-:W-:Y:S01]  /*e4b0*/  FFMA.FTZ R49, R0, R36, R49 ;  /* 0x0000002400317223 */ /* 0x000fe20000010031 */
[----:B------:R-:W-:Y:S01]  /*e4c0*/  ISETP.GE.AND P1, PT, R45, R100, PT ;  /* 0x000000642d00720c */ /* 0x000fe20003f26270 */
[----:B------:R-:W3:Y:S01]  /*e4d0*/  MUFU.TANH R21, R21 ;  /* 0x0000001500157308 */ /* 0x000ee20000002400 */
[----:B------:R-:W-:Y:S01]  /*e4e0*/  I2FP.F32.U32 R34, R45 ;  /* 0x0000002d00227245 */ /* 0x000fe20000201000 */
[----:B------:R-:W-:Y:S01]  /*e4f0*/  VIADD R45, R25, 0x69 ;  /* 0x00000069192d7836 */ /* 0x000fe20000000000 */
[----:B------:R-:W-:-:S02]  /*e500*/  FSEL R120, R35, -INF , !P6 ;  /* 0xff80000023787808 */ /* 0x000fc40007000000 */
[----:B------:R-:W-:Y:S01]  /*e510*/  LOP3.LUT P6, RZ, R63, 0x2, RZ, 0xc0, !PT ;  /* 0x000000023fff7812 */ /* 0x000fe200078cc0ff */
[C---:B--2---:R-:W-:Y:S01]  /*e520*/  FFMA.FTZ R29, R0.reuse, R34, R29 ;  /* 0x00000022001d7223 */ /* 0x044fe2000001001d */
[----:B------:R-:W-:Y:S01]  /*e530*/  FSEL R144, R89, -INF , !P4 ;  /* 0xff80000059907808 */ /* 0x000fe20006000000 */
[----:B------:R-:W-:Y:S01]  /*e540*/  MUFU.TANH R35, R2 ;  /* 0x0000000200237308 */ /* 0x000fe20000002400 */
[----:B------:R-:W-:Y:S01]  /*e550*/  ISETP.GE.AND P4, PT, R39, R60, PT ;  /* 0x0000003c2700720c */ /* 0x000fe20003f86270 */
[----:B-1----:R-:W-:Y:S01]  /*e560*/  FFMA.FTZ R23, R0, R34, R23 ;  /* 0x0000002200177223 */ /* 0x002fe20000010017 */
[----:B------:R-:W-:Y:S02]  /*e570*/  FSEL R118, R31, -INF , !P6 ;  /* 0xff8000001f767808 */ /* 0x000fe40007000000 */
[----:B------:R-:W-:Y:S02]  /*e580*/  ISETP.GE.AND P6, PT, R45, R60, PT ;  /* 0x0000003c2d00720c */ /* 0x000fe40003fc6270 */
[----:B------:R-:W-:Y:S01]  /*e590*/  FSEL R128, R51, -INF , !P4 ;  /* 0xff80000033807808 */ /* 0x000fe20006000000 */
[----:B------:R1:W-:Y:S01]  /*e5a0*/  MUFU.TANH R39, R8 ;  /* 0x0000000800277308 */ /* 0x0003e20000002400 */
[----:B------:R-:W-:-:S02]  /*e5b0*/  LOP3.LUT P4, RZ, R63, 0x1, RZ, 0xc0, !PT ;  /* 0x000000013fff7812 */ /* 0x000fc4000788c0ff */
[----:B------:R-:W-:Y:S02]  /*e5c0*/  FSEL R122, R69, -INF , !P0 ;  /* 0xff800000457a7808 */ /* 0x000fe40004000000 */
[----:B------:R-:W-:Y:S02]  /*e5d0*/  FSEL R110, R33, -INF , !P4 ;  /* 0xff800000216e7808 */ /* 0x000fe40006000000 */
[----:B------:R-:W-:Y:S01]  /*e5e0*/  LOP3.LUT P0, RZ, R63, 0x4, RZ, 0xc0, !PT ;  /* 0x000000043fff7812 */ /* 0x000fe2000780c0ff */
[----:B------:R-:W2:Y:S01]  /*e5f0*/  MUFU.TANH R17, R17 ;  /* 0x0000001100117308 */ /* 0x000ea20000002400 */
[----:B------:R-:W-:Y:S02]  /*e600*/  ISETP.GE.AND P4, PT, R45, R100, PT ;  /* 0x000000642d00720c */ /* 0x000fe40003f86270 */
[----:B------:R-:W-:Y:S02]  /*e610*/  LOP3.LUT R63, R63, 0xfffffffb, RZ, 0xc0, !PT ;  /* 0xfffffffb3f3f7812 */ /* 0x000fe400078ec0ff */
[----:B------:R-:W-:-:S02]  /*e620*/  FSEL R132, R79, -INF , !P5 ;  /* 0xff8000004f847808 */ /* 0x000fc40006800000 */
[----:B------:R-:W-:Y:S01]  /*e630*/  @P6 LOP3.LUT R63, R63, 0x4, RZ, 0xfc, !PT ;  /* 0x000000043f3f6812 */ /* 0x000fe200078efcff */
[----:B------:R-:W-:Y:S01]  /*e640*/  MUFU.TANH R19, R19 ;  /* 0x0000001300137308 */ /* 0x000fe20000002400 */
[----:B------:R-:W-:Y:S02]  /*e650*/  ISETP.GE.AND P5, PT, R41, R100, PT ;  /* 0x000000642900720c */ /* 0x000fe40003fa6270 */
[----:B------:R-:W-:Y:S02]  /*e660*/  FSEL R130, R77, -INF , !P2 ;  /* 0xff8000004d827808 */ /* 0x000fe40005000000 */
[----:B------:R-:W-:Y:S02]  /*e670*/  FSEL R126, R49, -INF , !P0 ;  /* 0xff800000317e7808 */ /* 0x000fe40004000000 */
[C---:B------:R-:W-:Y:S01]  /*e680*/  ISETP.GE.AND P2, PT, R43.reuse, R60, PT ;  /* 0x0000003c2b00720c */ /* 0x040fe20003f46270 */
[----:B------:R-:W4:Y:S01]  /*e690*/  MUFU.TANH R41, R108 ;  /* 0x0000006c00297308 */ /* 0x000f220000002400 */
[----:B------:R-:W-:-:S02]  /*e6a0*/  ISETP.GE.AND P0, PT, R43, R100, PT ;  /* 0x000000642b00720c */ /* 0x000fc40003f06270 */
[----:B-1----:R-:W-:Y:S01]  /*e6b0*/  I2FP.F32.U32 R8, R43 ;  /* 0x0000002b00087245 */ /* 0x002fe20000201000 */
[----:B------:R-:W-:Y:S01]  /*e6c0*/  VIADD R43, R25, 0x70 ;  /* 0x00000070192b7836 */ /* 0x000fe20000000000 */
[----:B------:R-:W-:Y:S02]  /*e6d0*/  LOP3.LUT R63, R63, 0xfffffffe, RZ, 0xc0, !PT ;  /* 0xfffffffe3f3f7812 */ /* 0x000fe400078ec0ff */
[----:B------:R-:W-:Y:S01]  /*e6e0*/  I2FP.F32.U32 R45, R45 ;  /* 0x0000002d002d7245 */ /* 0x000fe20000201000 */
[----:B------:R-:W1:Y:S01]  /*e6f0*/  MUFU.TANH R13, R13 ;  /* 0x0000000d000d7308 */ /* 0x000e620000002400 */
[----:B------:R-:W-:Y:S01]  /*e700*/  @P4 LOP3.LUT R63, R63, 0x1, RZ, 0xfc, !PT ;  /* 0x000000013f3f4812 */ /* 0x000fe200078efcff */
[C---:B---3--:R-:W-:Y:S01]  /*e710*/  FFMA.FTZ R21, R0.reuse, R8, R21 ;  /* 0x0000000800157223 */ /* 0x048fe20000010015 */
[----:B------:R-:W-:Y:S01]  /*e720*/  ISETP.GE.AND P4, PT, R43, R60, PT ;  /* 0x0000003c2b00720c */ /* 0x000fe20003f86270 */
[C---:B--2---:R-:W-:Y:S01]  /*e730*/  FFMA.FTZ R17, R0.reuse, R45, R17 ;  /* 0x0000002d00117223 */ /* 0x044fe20000010011 */
[----:B------:R-:W-:Y:S01]  /*e740*/  I2FP.F32.U32 R34, R43 ;  /* 0x0000002b00227245 */ /* 0x000fe20000201000 */
[C---:B------:R-:W-:Y:S01]  /*e750*/  FFMA.FTZ R39, R0.reuse, R8, R39 ;  /* 0x0000000800277223 */ /* 0x040fe20000010027 */
[----:B------:R-:W-:Y:S01]  /*e760*/  LOP3.LUT R63, R63, 0xfffffffd, RZ, 0xc0, !PT ;  /* 0xfffffffd3f3f7812 */ /* 0x000fe200078ec0ff */
[----:B------:R-:W-:Y:S01]  /*e770*/  MUFU.TANH R109, R109 ;  /* 0x0000006d006d7308 */ /* 0x000fe20000002400 */
[----:B------:R-:W-:Y:S01]  /*e780*/  ISETP.GE.AND P6, PT, R43, R100, PT ;  /* 0x000000642b00720c */ /* 0x000fe20003fc6270 */
[CC--:B----4-:R-:W-:Y:S01]  /*e790*/  FFMA.FTZ R40, R0.reuse, R34.reuse, R41 ;  /* 0x0000002200287223 */ /* 0x0d0fe20000010029 */
[C---:B------:R-:W-:Y:S01]  /*e7a0*/  FFMA.FTZ R34, R0.reuse, R34, R35 ;  /* 0x0000002200227223 */ /* 0x040fe20000010023 */
[----:B------:R-:W-:Y:S01]  /*e7b0*/  FSEL R66, R27, -INF , !P5 ;  /* 0xff8000001b427808 */ /* 0x000fe20006800000 */
[----:B------:R-:W-:Y:S01]  /*e7c0*/  FFMA.FTZ R19, R0, R45, R19 ;  /* 0x0000002d00137223 */ /* 0x000fe20000010013 */
[----:B------:R-:W-:Y:S01]  /*e7d0*/  FSEL R106, R21, -INF , !P2 ;  /* 0xff800000156a7808 */ /* 0x000fe20005000000 */
[----:B------:R-:W-:Y:S01]  /*e7e0*/  VIADD R21, R25, 0x71 ;  /* 0x0000007119157836 */ /* 0x000fe20000000000 */
[----:B------:R-:W-:Y:S01]  /*e7f0*/  MUFU.TANH R111, R111 ;  /* 0x0000006f006f7308 */ /* 0x000fe20000002400 */
[----:B------:R-:W-:-:S02]  /*e800*/  @P4 LOP3.LUT R63, R63, 0x2, RZ, 0xfc, !PT ;  /* 0x000000023f3f4812 */ /* 0x000fc400078efcff */
[----:B------:R-:W-:Y:S02]  /*e810*/  FSEL R58, R23, -INF , !P1 ;  /* 0xff800000173a7808 */ /* 0x000fe40004800000 */
[C---:B------:R-:W-:Y:S02]  /*e820*/  ISETP.GE.AND P5, PT, R25.reuse, R60, PT ;  /* 0x0000003c1900720c */ /* 0x040fe40003fa6270 */
[C---:B------:R-:W-:Y:S01]  /*e830*/  ISETP.GE.AND P4, PT, R25.reuse, R100, PT ;  /* 0x000000641900720c */ /* 0x040fe20003f86270 */
[----:B------:R-:W2:Y:S01]  /*e840*/  MUFU.TANH R15, R15 ;  /* 0x0000000f000f7308 */ /* 0x000ea20000002400 */
[----:B------:R-:W-:Y:S01]  /*e850*/  I2FP.F32.U32 R2, R25 ;  /* 0x0000001900027245 */ /* 0x000fe20000201000 */
[----:B------:R-:W-:Y:S01]  /*e860*/  VIADD R25, R25, 0x79 ;  /* 0x0000007919197836 */ /* 0x000fe20000000000 */
[----:B------:R-:W-:Y:S02]  /*e870*/  LOP3.LUT P1, RZ, R63, 0x4, RZ, 0xc0, !PT ;  /* 0x000000043fff7812 */ /* 0x000fe4000782c0ff */
[----:B------:R-:W-:Y:S01]  /*e880*/  FSEL R34, R34, -INF , !P6 ;  /* 0xff80000022227808 */ /* 0x000fe20007000000 */
[CC--:B------:R-:W-:Y:S01]  /*e890*/  FFMA.FTZ R3, R0.reuse, R2.reuse, R3 ;  /* 0x0000000200037223 */ /* 0x0c0fe20000010003 */
[----:B------:R-:W-:Y:S01]  /*e8a0*/  ISETP.NE.AND P6, PT, R61, 0x1, PT ;  /* 0x000000013d00780c */ /* 0x000fe20003fc5270 */
[----:B------:R-:W-:Y:S01]  /*e8b0*/  FFMA.FTZ R42, R0, R2, R105 ;  /* 0x00000002002a7223 */ /* 0x000fe20000010069 */
[----:B------:R-:W-:-:S02]  /*e8c0*/  FSEL R108, R29, -INF , !P3 ;  /* 0xff8000001d6c7808 */ /* 0x000fc40005800000 */
[----:B------:R-:W-:Y:S01]  /*e8d0*/  FSEL R104, R17, -INF , !P1 ;  /* 0xff80000011687808 */ /* 0x000fe20004800000 */
[----:B------:R-:W-:Y:S01]  /*e8e0*/  BAR.SYNC.DEFER_BLOCKING 0x0 ;  /* 0x0000000000007b1d */ /* 0x000fe20000010000 */
[C---:B------:R-:W-:Y:S02]  /*e8f0*/  ISETP.GE.AND P3, PT, R21.reuse, R60, PT ;  /* 0x0000003c1500720c */ /* 0x040fe40003f66270 */
[----:B------:R-:W-:Y:S02]  /*e900*/  ISETP.GE.AND P1, PT, R21, R100, PT ;  /* 0x000000641500720c */ /* 0x000fe40003f26270 */
[----:B------:R-:W-:Y:S02]  /*e910*/  I2FP.F32.U32 R8, R25 ;  /* 0x0000001900087245 */ /* 0x000fe40000201000 */
[----:B------:R-:W-:Y:S02]  /*e920*/  FSEL R56, R39, -INF , !P0 ;  /* 0xff80000027387808 */ /* 0x000fe40004000000 */
[----:B------:R-:W-:Y:S01]  /*e930*/  I2FP.F32.U32 R21, R21 ;  /* 0x0000001500157245 */ /* 0x000fe20000201000 */
[CC--:B-1----:R-:W-:Y:S01]  /*e940*/  FFMA.FTZ R13, R0.reuse, R8.reuse, R13 ;  /* 0x00000008000d7223 */ /* 0x0c2fe2000001000d */
[C---:B------:R-:W-:Y:S01]  /*e950*/  LOP3.LUT P2, RZ, R63.reuse, 0x1, RZ, 0xc0, !PT ;  /* 0x000000013fff7812 */ /* 0x040fe2000784c0ff */
[C---:B--2---:R-:W-:Y:S01]  /*e960*/  FFMA.FTZ R8, R0.reuse, R8, R15 ;  /* 0x0000000800087223 */ /* 0x044fe2000001000f */
[----:B------:R-:W-:Y:S01]  /*e970*/  LOP3.LUT P0, RZ, R63, 0x2, RZ, 0xc0, !PT ;  /* 0x000000023fff7812 */ /* 0x000fe2000780c0ff */
[CC--:B------:R-:W-:Y:S01]  /*e980*/  FFMA.FTZ R38, R0.reuse, R21.reuse, R109 ;  /* 0x0000001500267223 */ /* 0x0c0fe2000001006d */
[----:B------:R-:W-:Y:S01]  /*e990*/  FSEL R54, R19, -INF , !P2 ;  /* 0xff80000013367808 */ /* 0x000fe20005000000 */
[----:B------:R-:W-:Y:S01]  /*e9a0*/  FFMA.FTZ R33, R0, R21, R111 ;  /* 0x0000001500217223 */ /* 0x000fe2000001006f */
[----:B------:R-:W-:-:S02]  /*e9b0*/  FSEL R40, R40, -INF , !P0 ;  /* 0xff80000028287808 */ /* 0x000fc40004000000 */
        /* <DEDUP_REMOVED lines=21> */
.L_x_6352:
        /* <DEDUP_REMOVED lines=49> */
[C---:B------:R-:W-:Y:S02]  /*ee20*/  IMAD R3, R48.reuse, UR11, R3 ;  /* 0x0000000b30037c24 */ /* 0x040fe4000f8e0203 */
[----:B------:R-:W-:-:S04]  /*ee30*/  IMAD.WIDE.U32 R48, R48, UR10, RZ ;  /* 0x0000000a30307c25 */ /* 0x000fc8000f8e00ff */
        /* <DEDUP_REMOVED lines=9> */
.L_x_6353:
        /* <DEDUP_REMOVED lines=60> */
.L_x_6351:
        /* <DEDUP_REMOVED lines=43> */
[----:B------:R-:W-:Y:S01]  /*f540*/  LDSM.16.MT88.4 R84, [R148+0x6000] ;  /* 0x006000009454783b */ /* 0x000fe20000004200 */
[----:B-1----:R-:W-:Y:S02]  /*f550*/  FMNMX.FTZ R6, R15, R6, !PT ;  /* 0x000000060f067209 */ /* 0x002fe40007810000 */
        /* <DEDUP_REMOVED lines=23> */
[--C-:B------:R-:W-:Y:S01]  /*f6d0*/  FFMA.FTZ R43, R18, UR4, -R39.reuse ;  /* 0x00000004122b7c23 */ /* 0x100fe20008010827 */
[----:B------:R-:W2:Y:S01]  /*f6e0*/  LDSM.16.MT88.4 R20, [R103+0x6800] ;  /* 0x006800006714783b */ /* 0x000ea20000004200 */
[----:B------:R-:W3:Y:S01]  /*f6f0*/  MUFU.EX2 R52, R52 ;  /* 0x0000003400347308 */ /* 0x000ee20000000800 */
[----:B------:R-:W-:Y:S01]  /*f700*/  FFMA.FTZ R6, R16, UR4, -R39 ;  /* 0x0000000410067c23 */ /* 0x000fe20008010827 */
[--C-:B------:R-:W-:Y:S01]  /*f710*/  FFMA.FTZ R46, R46, UR4, -R35.reuse ;  /* 0x000000042e2e7c23 */ /* 0x100fe20008010823 */
[----:B------:R-:W4:Y:S01]  /*f720*/  LDSM.16.MT88.4 R16, [R102+0x6800] ;  /* 0x006800006610783b */ /* 0x000f220000004200 */
[----:B------:R-:W-:Y:S01]  /*f730*/  MUFU.EX2 R48, R48 ;  /* 0x0000003000307308 */ /* 0x000fe20000000800 */
[--C-:B------:R-:W-:Y:S01]  /*f740*/  FFMA.FTZ R41, R80, UR4, -R35.reuse ;  /* 0x0000000450297c23 */ /* 0x100fe20008010823 */
[--C-:B------:R-:W-:Y:S01]  /*f750*/  FFMA.FTZ R5, R72, UR4, -R35.reuse ;  /* 0x0000000448057c23 */ /* 0x100fe20008010823 */
[----:B------:R-:W5:Y:S01]  /*f760*/  LDSM.16.MT88.4 R28, [R152+0x6800] ;  /* 0x00680000981c783b */ /* 0x000f620000004200 */
[----:B------:R-:W3:Y:S01]  /*f770*/  MUFU.EX2 R45, R45 ;  /* 0x0000002d002d7308 */ /* 0x000ee20000000800 */
[----:B------:R-:W-:Y:S01]  /*f780*/  FFMA.FTZ R4, R74, UR4, -R35 ;  /* 0x000000044a047c23 */ /* 0x000fe20008010823 */
[--C-:B------:R-:W-:Y:S01]  /*f790*/  FFMA.FTZ R64, R200, UR4, -R39.reuse ;  /* 0x00000004c8407c23 */ /* 0x100fe20008010827 */
[----:B------:R-:W5:Y:S01]  /*f7a0*/  LDSM.16.MT88.4 R24, [R148+0x6800] ;  /* 0x006800009418783b */ /* 0x000f620000004200 */
[----:B------:R-:W-:Y:S01]  /*f7b0*/  MUFU.EX2 R51, R51 ;  /* 0x0000003300337308 */ /* 0x000fe20000000800 */
[--C-:B------:R-:W-:Y:S01]  /*f7c0*/  FFMA.FTZ R57, R198, UR4, -R39.reuse ;  /* 0x00000004c6397c23 */ /* 0x100fe20008010827 */
[----:B---3--:R-:W-:Y:S01]  /*f7d0*/  F2FP.F16.F32.PACK_AB R68, R52, R53 ;  /* 0x000000353444723e */ /* 0x008fe200000000ff */
[----:B------:R-:W-:Y:S01]  /*f7e0*/  FFMA.FTZ R65, R114, UR4, -R39 ;  /* 0x0000000472417c23 */ /* 0x000fe20008010827 */
[----:B------:R-:W3:Y:S01]  /*f7f0*/  MUFU.EX2 R50, R50 ;  /* 0x0000003200327308 */ /* 0x000ee20000000800 */
[--C-:B------:R-:W-:Y:S01]  /*f800*/  FFMA.FTZ R59, R116, UR4, -R35.reuse ;  /* 0x00000004743b7c23 */ /* 0x100fe20008010823 */
[----:B------:R-:W-:Y:S01]  /*f810*/  FFMA.FTZ R55, R112, UR4, -R35 ;  /* 0x0000000470377c23 */ /* 0x000fe20008010823 */
[----:B------:R-:W-:Y:S01]  /*f820*/  FFMA.FTZ R196, R196, UR4, -R39 ;  /* 0x00000004c4c47c23 */ /* 0x000fe20008010827 */
[----:B------:R-:W-:Y:S01]  /*f830*/  MUFU.EX2 R49, R49 ;  /* 0x0000003100317308 */ /* 0x000fe20000000800 */
[--C-:B------:R-:W-:Y:S01]  /*f840*/  FFMA.FTZ R194, R194, UR4, -R35.reuse ;  /* 0x00000004c2c27c23 */ /* 0x100fe20008010823 */
[----:B------:R-:W-:Y:S01]  /*f850*/  F2FP.F16.F32.PACK_AB R70, R45, R48 ;  /* 0x000000302d46723e */ /* 0x000fe200000000ff */
[----:B------:R-:W-:Y:S01]  /*f860*/  FFMA.FTZ R192, R192, UR4, -R35 ;  /* 0x00000004c0c07c23 */ /* 0x000fe20008010823 */
[----:B------:R-:W1:Y:S01]  /*f870*/  MUFU.EX2 R44, R44 ;  /* 0x0000002c002c7308 */ /* 0x000e620000000800 */
[--C-:B------:R-:W-:Y:S01]  /*f880*/  FFMA.FTZ R67, R138, UR4, -R39.reuse ;  /* 0x000000048a437c23 */ /* 0x100fe20008010827 */
        /* <DEDUP_REMOVED lines=8> */
[--C-:B------:R-:W-:Y:S01]  /*f910*/  FFMA.FTZ R186, R186, UR4, -R35.reuse ;  /* 0x00000004baba7c23 */ /* 0x100fe20008010823 */
[----:B------:R-:W-:Y:S01]  /*f920*/  FFMA.FTZ R184, R184, UR4, -R35 ;  /* 0x00000004b8b87c23 */ /* 0x000fe20008010823 */
[----:B------:R-:W-:Y:S01]  /*f930*/  MUFU.EX2 R43, R43 ;  /* 0x0000002b002b7308 */ /* 0x000fe20000000800 */
[--C-:B------:R-:W-:Y:S01]  /*f940*/  FFMA.FTZ R109, R176, UR4, -R39.reuse ;  /* 0x00000004b06d7c23 */ /* 0x100fe20008010827 */
[----:B-1----:R-:W-:Y:S01]  /*f950*/  F2FP.F16.F32.PACK_AB R71, R44, R49 ;  /* 0x000000312c47723e */ /* 0x002fe200000000ff */
        /* <DEDUP_REMOVED lines=9> */
[----:B------:R-:W1:Y:S01]  /*f9f0*/  MUFU.EX2 R41, R41 ;  /* 0x0000002900297308 */ /* 0x000e620000000800 */
[----:B------:R-:W-:Y:S01]  /*fa00*/  FFMA.FTZ R117, R144, UR4, -R35 ;  /* 0x0000000490757c23 */ /* 0x000fe20008010823 */
[----:B------:R-:W-:Y:S01]  /*fa10*/  FFMA.FTZ R119, R128, UR4, -R39 ;  /* 0x0000000480777c23 */ /* 0x000fe20008010827 */
[--C-:B------:R-:W-:Y:S01]  /*fa20*/  FFMA.FTZ R123, R122, UR4, -R35.reuse ;  /* 0x000000047a7b7c23 */ /* 0x100fe20008010823 */
[----:B------:R-:W-:Y:S01]  /*fa30*/  MUFU.EX2 R5, R5 ;  /* 0x0000000500057308 */ /* 0x000fe20000000800 */
[C---:B------:R-:W-:Y:S01]  /*fa40*/  HMMA.16816.F32 R76, R68.reuse, R78, RZ ;  /* 0x0000004e444c723c */ /* 0x040fe200000018ff */
        /* <DEDUP_REMOVED lines=28> */
[----:B------:R-:W-:-:S02]  /*fc10*/  FFMA.FTZ R34, R34, UR4, -R35 ;  /* 0x0000000422227c23 */ /* 0x000fc40008010823 */
[----:B------:R-:W-:Y:S01]  /*fc20*/  MUFU.EX2 R112, R192 ;  /* 0x000000c000707308 */ /* 0x000fe20000000800 */
[C---:B------:R-:W-:Y:S03]  /*fc30*/  HMMA.16816.F32 R84, R68.reuse, R86, RZ ;  /* 0x000000564454723c */ /* 0x040fe600000018ff */
[----:B------:R-:W5:Y:S04]  /*fc40*/  MUFU.EX2 R55, R55 ;  /* 0x0000003700377308 */ /* 0x000f680000000800 */
[----:B------:R-:W-:Y:S01]  /*fc50*/  MUFU.EX2 R138, R190 ;  /* 0x000000be008a7308 */ /* 0x000fe20000000800 */
[----:B------:R-:W-:Y:S01]  /*fc60*/  HMMA.16816.F32 R72, R68, R12, RZ ;  /* 0x0000000c4448723c */ /* 0x000fe200000018ff */
[----:B---3--:R-:W-:Y:S01]  /*fc70*/  F2FP.F16.F32.PACK_AB R12, R42, R47 ;  /* 0x0000002f2a0c723e */ /* 0x008fe200000000ff */
        /* <DEDUP_REMOVED lines=9> */
[----:B------:R-:W-:Y:S04]  /*fd10*/  MUFU.EX2 R105, R105 ;  /* 0x0000006900697308 */ /* 0x000fe80000000800 */
[C---:B------:R-:W-:Y:S01]  /*fd20*/  HMMA.16816.F32 R80, R12.reuse, R20, R80 ;  /* 0x000000140c50723c */ /* 0x040fe20000001850 */
[----:B------:R-:W-:Y:S04]  /*fd30*/  MUFU.EX2 R140, R186 ;  /* 0x000000ba008c7308 */ /* 0x000fe80000000800 */
[----:B------:R-:W2:Y:S03]  /*fd40*/  MUFU.EX2 R107, R107 ;  /* 0x0000006b006b7308 */ /* 0x000ea60000000800 */
[C---:B------:R-:W-:Y:S01]  /*fd50*/  HMMA.16816.F32 R76, R12.reuse, R22, R76 ;  /* 0x000000160c4c723c */ /* 0x040fe2000000184c */
[----:B------:R-:W3:Y:S01]  /*fd60*/  LDSM.16.MT88.4 R20, [R103+0x7000] ;  /* 0x007000006714783b */ /* 0x000ee20000004200 */
[----:B------:R-:W-:Y:S04]  /*fd70*/  MUFU.EX2 R134, R184 ;  /* 0x000000b800867308 */ /* 0x000fe80000000800 */
[----:B------:R-:W2:Y:S02]  /*fd80*/  MUFU.EX2 R101, R101 ;  /* 0x0000006500657308 */ /* 0x000ea40000000800 */
[C---:B----4-:R-:W-:Y:S02]  /*fd90*/  HMMA.16816.F32 R72, R12.reuse, R16, R72 ;  /* 0x000000100c48723c */ /* 0x050fe40000001848 */
[----:B------:R-:W-:Y:S04]  /*fda0*/  MUFU.EX2 R176, R182 ;  /* 0x000000b600b07308 */ /* 0x000fe80000000800 */
[----:B------:R-:W4:Y:S02]  /*fdb0*/  MUFU.EX2 R109, R109 ;  /* 0x0000006d006d7308 */ /* 0x000f240000000800 */
[C---:B------:R-:W-:Y:S01]  /*fdc0*/  HMMA.16816.F32 R68, R12.reuse, R18, R68 ;  /* 0x000000120c44723c */ /* 0x040fe20000001844 */
[----:B------:R-:W1:Y:S01]  /*fdd0*/  LDSM.16.MT88.4 R16, [R102+0x7000] ;  /* 0x007000006610783b */ /* 0x000e620000004200 */
[----:B------:R-:W-:Y:S04]  /*fde0*/  MUFU.EX2 R111, R111 ;  /* 0x0000006f006f7308 */ /* 0x000fe80000000800 */
[----:B------:R-:W-:Y:S02]  /*fdf0*/  MUFU.EX2 R174, R178 ;  /* 0x000000b200ae7308 */ /* 0x000fe40000000800 */
[C---:B-----5:R-:W-:Y:S02]  /*fe00*/  HMMA.16816.F32 R96, R12.reuse, R28, R96 ;  /* 0x0000001c0c60723c */ /* 0x060fe40000001860 */
[----:B------:R-:W-:Y:S04]  /*fe10*/  MUFU.EX2 R115, R115 ;  /* 0x0000007300737308 */ /* 0x000fe80000000800 */
[----:B------:R-:W5:Y:S02]  /*fe20*/  MUFU.EX2 R144, R146 ;  /* 0x0000009200907308 */ /* 0x000f640000000800 */
[C---:B------:R-:W-:Y:S01]  /*fe30*/  HMMA.16816.F32 R92, R12.reuse, R30, R92 ;  /* 0x0000001e0c5c723c */ /* 0x040fe2000000185c */
[----:B------:R-:W2:Y:S01]  /*fe40*/  LDSM.16.MT88.4 R28, [R152+0x7000] ;  /* 0x00700000981c783b */ /* 0x000ea20000004200 */
[----:B------:R4:W-:Y:S04]  /*fe50*/  MUFU.EX2 R142, R117 ;  /* 0x00000075008e7308 */ /* 0x0009e80000000800 */
[----:B------:R-:W5:Y:S02]  /*fe60*/  MUFU.EX2 R113, R113 ;  /* 0x0000007100717308 */ /* 0x000f640000000800 */
[C---:B------:R-:W-:Y:S02]  /*fe70*/  HMMA.16816.F32 R88, R12.reuse, R24, R88 ;  /* 0x000000180c58723c */ /* 0x040fe40000001858 */
[----:B------:R-:W-:Y:S04]  /*fe80*/  MUFU.EX2 R128, R130 ;  /* 0x0000008200807308 */ /* 0x000fe80000000800 */
[----:B------:R-:W-:Y:S02]  /*fe90*/  MUFU.EX2 R119, R119 ;  /* 0x0000007700777308 */ /* 0x000fe40000000800 */
[----:B------:R-:W-:Y:S01]  /*fea0*/  HMMA.16816.F32 R84, R12, R26, R84 ;  /* 0x0000001a0c54723c */ /* 0x000fe20000001854 */
[----:B------:R-:W5:Y:S01]  /*feb0*/  LDSM.16.MT88.4 R24, [R148+0x7000] ;  /* 0x007000009418783b */ /* 0x000f620000004200 */
[----:B------:R-:W-:Y:S01]  /*fec0*/  F2FP.F16.F32.PACK_AB R12, R57, R64 ;  /* 0x00000040390c723e */ /* 0x000fe200000000ff */
[----:B----4-:R-:W-:Y:S01]  /*fed0*/  FFMA.FTZ R117, R132, UR4, -R39 ;  /* 0x0000000484757c23 */ /* 0x010fe20008010827 */
[----:B------:R-:W-:Y:S01]  /*fee0*/  F2FP.F16.F32.PACK_AB R13, R59, R116 ;  /* 0x000000743b0d723e */ /* 0x000fe200000000ff */
[----:B------:R-:W-:Y:S01]  /*fef0*/  MUFU.EX2 R124, R126 ;  /* 0x0000007e007c7308 */ /* 0x000fe20000000800 */
[----:B------:R-:W-:-:S02]  /*ff00*/  F2FP.F16.F32.PACK_AB R14, R65, R114 ;  /* 0x00000072410e723e */ /* 0x000fc400000000ff */
[----:B------:R-:W-:Y:S01]  /*ff10*/  F2FP.F16.F32.PACK_AB R15, R55, R112 ;  /* 0x00000070370f723e */ /* 0x000fe200000000ff */
[----:B------:R-:W4:Y:S04]  /*ff20*/  MUFU.EX2 R117, R117 ;  /* 0x0000007500757308 */ /* 0x000f280000000800 */
[----:B------:R1:W-:Y:S02]  /*ff30*/  MUFU.EX2 R122, R125 ;  /* 0x0000007d007a7308 */ /* 0x0003e40000000800 */
[C---:B---3--:R-:W-:Y:S02]  /*ff40*/  HMMA.16816.F32 R80, R12.reuse, R20, R80 ;  /* 0x000000140c50723c */ /* 0x048fe40000001850 */
[----:B------:R-:W3:Y:S04]  /*ff50*/  MUFU.EX2 R123, R123 ;  /* 0x0000007b007b7308 */ /* 0x000ee80000000800 */
[----:B------:R-:W-:Y:S02]  /*ff60*/  MUFU.EX2 R121, R121 ;  /* 0x0000007900797308 */ /* 0x000fe40000000800 */
[----:B------:R-:W-:Y:S01]  /*ff70*/  HMMA.16816.F32 R76, R12, R22, R76 ;  /* 0x000000160c4c723c */ /* 0x000fe2000000184c */
[----:B------:R-:W4:Y:S01]  /*ff80*/  LDSM.16.MT88.4 R20, [R103+0x7800] ;  /* 0x007800006714783b */ /* 0x000f220000004200 */
[----:B------:R-:W3:Y:S01]  /*ff90*/  MUFU.EX2 R118, R118 ;  /* 0x0000007600767308 */ /* 0x000ee20000000800 */
[----:B-1----:R-:W-:-:S03]  /*ffa0*/  FFMA.FTZ R125, R56, UR4, -R35 ;  /* 0x00000004387d7c23 */ /* 0x002fc60008010823 */
[----:B------:R-:W-:Y:S02]  /*ffb0*/  MUFU.EX2 R58, R66 ;  /* 0x00000042003a7308 */ /* 0x000fe40000000800 */
[C---:B------:R-:W-:Y:S02]  /*ffc0*/  HMMA.16816.F32 R72, R12.reuse, R16, R72 ;  /* 0x000000100c48723c */ /* 0x040fe40000001848 */
[----:B------:R-:W1:Y:S04]  /*ffd0*/  MUFU.EX2 R127, R127 ;  /* 0x0000007f007f7308 */ /* 0x000e680000000800 */
[----:B------:R-:W-:Y:S02]  /*ffe0*/  MUFU.EX2 R125, R125 ;  /* 0x0000007d007d7308 */ /* 0x000fe40000000800 */
[C---:B------:R-:W-:Y:S01]  /*fff0*/  HMMA.16816.F32 R68, R12.reuse, R18, R68 ;  /* 0x000000120c44723c */ /* 0x040fe20000001844 */
[----:B------:R-:W3:Y:S01]  /*10000*/  LDSM.16.MT88.4 R16, [R102+0x7800] ;  /* 0x007800006610783b */ /* 0x000ee20000004200 */
[----:B------:R-:W1:Y:S04]  /*10010*/  MUFU.EX2 R54, R54 ;  /* 0x0000003600367308 */ /* 0x000e680000000800 */
        /* <DEDUP_REMOVED lines=60> */
[C---:B-----5:R-:W-:Y:S03]  /*103e0*/  HMMA.16816.F32 R72, R12.reuse, R24, R72 ;  /* 0x000000180c48723c */ /* 0x060fe60000001848 */
[----:B------:R-:W5:Y:S05]  /*103f0*/  MUFU.EX2 R31, R31 ;  /* 0x0000001f001f7308 */ /* 0x000f6a0000000800 */
[----:B------:R-:W-:Y:S01]  /*10400*/  HMMA.16816.F32 R68, R12, R26, R68 ;  /* 0x0000001a0c44723c */ /* 0x000fe20000001844 */
[----:B------:R-:W3:Y:S01]  /*10410*/  LDSM.16.MT88.4 R24, [R103+0x9000] ;  /* 0x009000006718783b */ /* 0x000ee20000004200 */
[----:B-1----:R-:W-:-:S02]  /*10420*/  F2FP.F16.F32.PACK_AB R13, R127, R58 ;  /* 0x0000003a7f0d723e */ /* 0x002fc400000000ff */
[----:B------:R-:W-:Y:S02]  /*10430*/  F2FP.F16.F32.PACK_AB R15, R54, R125 ;  /* 0x0000007d360f723e */ /* 0x000fe400000000ff */
[----:B--2---:R-:W-:Y:S02]  /*10440*/  F2FP.F16.F32.PACK_AB R12, R30, R29 ;  /* 0x0000001d1e0c723e */ /* 0x004fe400000000ff */
[----:B-----5:R-:W-:-:S07]  /*10450*/  F2FP.F16.F32.PACK_AB R14, R31, R28 ;  /* 0x0000001c1f0e723e */ /* 0x020fce00000000ff */
[C---:B----4-:R-:W-:Y:S08]  /*10460*/  HMMA.16816.F32 R96, R12.reuse, R20, R96 ;  /* 0x000000140c60723c */ /* 0x050ff00000001860 */
        /* <DEDUP_REMOVED lines=22> */
[----:B------:R-:W-:Y:S01]  /*105d0*/  FADD.FTZ R116, R116, R25 ;  /* 0x0000001974747221 */ /* 0x000fe20000010000 */
[----:B------:R-:W-:Y:S01]  /*105e0*/  FADD.FTZ R65, R65, R114 ;  /* 0x0000007241417221 */ /* 0x000fe20000010000 */
[----:B------:R-:W5:Y:S01]  /*105f0*/  MUFU.EX2 R6, R6 ;  /* 0x0000000600067308 */ /* 0x000f620000000800 */
[----:B------:R-:W3:Y:S01]  /*10600*/  LDSM.16.MT88.4 R24, [R148+0x9800] ;  /* 0x009800009418783b */ /* 0x000ee20000004200 */
        /* <DEDUP_REMOVED lines=9> */
[----:B------:R-:W1:Y:S01]  /*106a0*/  LDSM.16.MT88.4 R20, [R103+0x9800] ;  /* 0x009800006714783b */ /* 0x000e620000004200 */
[----:B--2---:R-:W-:Y:S01]  /*106b0*/  F2FP.F16.F32.PACK_AB R12, R37, R38 ;  /* 0x00000026250c723e */ /* 0x004fe200000000ff */
[----:B------:R-:W-:Y:S01]  /*106c0*/  FADD.FTZ R107, R107, R140 ;  /* 0x0000008c6b6b7221 */ /* 0x000fe20000010000 */
[----:B----4-:R-:W-:Y:S01]  /*106d0*/  F2FP.F16.F32.PACK_AB R13, R33, R4 ;  /* 0x00000004210d723e */ /* 0x010fe200000000ff */
[----:B------:R-:W-:Y:S01]  /*106e0*/  FADD.FTZ R105, R105, R136 ;  /* 0x0000008869697221 */ /* 0x000fe20000010000 */
[----:B------:R-:W-:Y:S01]  /*106f0*/  F2FP.F16.F32.PACK_AB R14, R5, R36 ;  /* 0x00000024050e723e */ /* 0x000fe200000000ff */
[----:B------:R-:W-:Y:S01]  /*10700*/  FADD.FTZ R8, R134, R107 ;  /* 0x0000006b86087221 */ /* 0x000fe20000010000 */
[----:B-----5:R-:W-:Y:S01]  /*10710*/  F2FP.F16.F32.PACK_AB R15, R183, R6 ;  /* 0x00000006b70f723e */ /* 0x020fe200000000ff */
[----:B------:R-:W-:-:S02]  /*10720*/  FADD.FTZ R176, R176, R105 ;  /* 0x00000069b0b07221 */ /* 0x000fc40000010000 */
[----:B------:R-:W-:-:S04]  /*10730*/  FADD.FTZ R8, R101, R8 ;  /* 0x0000000865087221 */ /* 0x000fc80000010000 */
        /* <DEDUP_REMOVED lines=108> */
.L_x_6355:
        /* <DEDUP_REMOVED lines=8> */
.L_x_6356:
        /* <DEDUP_REMOVED lines=20> */
[----:B------:R-:W-:Y:S03]  /*10fc0*/  @!P1 LDGSTS.E.BYPASS.LTC128B.128 [R171+0x6000], desc[UR6][R166.64] ;  /* 0x06000000a6ab9fae */ /* 0x000fe6000b981a06 */
        /* <DEDUP_REMOVED lines=44> */
[----:B------:R-:W2:Y:S04]  /*11290*/  LDSM.16.M88.4 R108, [R156+UR5+0x3000] ;  /* 0x003000059c6c783b */ /* 0x000ea80008000200 */
[----:B------:R-:W4:Y:S04]  /*112a0*/  LDSM.16.M88.4 R64, [R156+UR5+0x3800] ;  /* 0x003800059c40783b */ /* 0x000f280008000200 */
[----:B------:R-:W5:Y:S04]  /*112b0*/  LDSM.16.M88.4 R52, [R156+UR5+0x4000] ;  /* 0x004000059c34783b */ /* 0x000f680008000200 */
[----:B------:R-:W-:Y:S04]  /*112c0*/  LDSM.16.M88.4 R116, [R155] ;  /* 0x000000009b74783b */ /* 0x000fe80000000200 */
[----:B------:R-:W5:Y:S04]  /*112d0*/  LDSM.16.M88.4 R128, [R151+0x2000] ;  /* 0x002000009780783b */ /* 0x000f680000000200 */
[----:B------:R-:W5:Y:S04]  /*112e0*/  LDSM.16.M88.4 R124, [R151+0x2800] ;  /* 0x00280000977c783b */ /* 0x000f680000000200 */
[----:B------:R-:W5:Y:S04]  /*112f0*/  LDSM.16.M88.4 R120, [R151+0x3000] ;  /* 0x003000009778783b */ /* 0x000f680000000200 */
[----:B------:R-:W5:Y:S04]  /*11300*/  LDSM.16.M88.4 R44, [R156+UR5+0x4800] ;  /* 0x004800059c2c783b */ /* 0x000f680008000200 */
[----:B------:R-:W5:Y:S01]  /*11310*/  LDSM.16.M88.4 R36, [R156+UR5+0x5000] ;  /* 0x005000059c24783b */ /* 0x000f620008000200 */
[C---:B---3--:R-:W-:Y:S03]  /*11320*/  HMMA.16816.F32 R16, R28.reuse, R12, RZ ;  /* 0x0000000c1c10723c */ /* 0x048fe600000018ff */
[----:B------:R-:W3:Y:S04]  /*11330*/  LDSM.16.M88.4 R132, [R156+UR5+0x5800] ;  /* 0x005800059c84783b */ /* 0x000ee80008000200 */
[----:B------:R-:W3:Y:S01]  /*11340*/  LDSM.16.M88.4 R24, [R151+0x3800] ;  /* 0x003800009718783b */ /* 0x000ee20000000200 */
[C---:B-1----:R-:W-:Y:S03]  /*11350*/  HMMA.16816.F32 R8, R28.reuse, R4, RZ ;  /* 0x000000041c08723c */ /* 0x042fe600000018ff */
[----:B------:R-:W1:Y:S04]  /*11360*/  LDSM.16.M88.4 R20, [R151+0x4000] ;  /* 0x004000009714783b */ /* 0x000e680000000200 */
[----:B------:R-:W0:Y:S01]  /*11370*/  LDGDEPBAR ;  /* 0x00000000000079af */ /* 0x000e220000000000 */
[C---:B--2---:R-:W-:Y:S08]  /*11380*/  HMMA.16816.F32 R112, R28.reuse, R108, RZ ;  /* 0x0000006c1c70723c */ /* 0x044ff000000018ff */
[C---:B------:R-:W-:Y:S08]  /*11390*/  HMMA.16816.F32 R12, R28.reuse, R14, RZ ;  /* 0x0000000e1c0c723c */ /* 0x040ff000000018ff */
[C---:B------:R-:W-:Y:S08]  /*113a0*/  HMMA.16816.F32 R4, R28.reuse, R6, RZ ;  /* 0x000000061c04723c */ /* 0x040ff000000018ff */
[C---:B------:R-:W-:Y:S08]  /*113b0*/  HMMA.16816.F32 R108, R28.reuse, R110, RZ ;  /* 0x0000006e1c6c723c */ /* 0x040ff000000018ff */
[C---:B----4-:R-:W-:Y:S08]  /*113c0*/  HMMA.16816.F32 R104, R28.reuse, R64, RZ ;  /* 0x000000401c68723c */ /* 0x050ff000000018ff */
[C---:B-----5:R-:W-:Y:S08]  /*113d0*/  HMMA.16816.F32 R56, R28.reuse, R52, RZ ;  /* 0x000000341c38723c */ /* 0x060ff000000018ff */
[C---:B------:R-:W-:Y:S08]  /*113e0*/  HMMA.16816.F32 R64, R28.reuse, R66, RZ ;  /* 0x000000421c40723c */ /* 0x040ff000000018ff */
[----:B------:R-:W-:Y:S08]  /*113f0*/  HMMA.16816.F32 R52, R28, R54, RZ ;  /* 0x000000361c34723c */ /* 0x000ff000000018ff */
[C---:B------:R-:W-:Y:S08]  /*11400*/  HMMA.16816.F32 R16, R116.reuse, R128, R16 ;  /* 0x000000807410723c */ /* 0x040ff00000001810 */
[C---:B------:R-:W-:Y:S01]  /*11410*/  HMMA.16816.F32 R12, R116.reuse, R130, R12 ;  /* 0x00000082740c723c */ /* 0x040fe2000000180c */
[----:B------:R-:W2:Y:S07]  /*11420*/  LDSM.16.M88.4 R128, [R151+0x4800] ;  /* 0x004800009780783b */ /* 0x000eae0000000200 */
[C---:B------:R-:W-:Y:S08]  /*11430*/  HMMA.16816.F32 R8, R116.reuse, R124, R8 ;  /* 0x0000007c7408723c */ /* 0x040ff00000001808 */
[C---:B------:R-:W-:Y:S01]  /*11440*/  HMMA.16816.F32 R4, R116.reuse, R126, R4 ;  /* 0x0000007e7404723c */ /* 0x040fe20000001804 */
[----:B------:R-:W4:Y:S07]  /*11450*/  LDSM.16.M88.4 R124, [R151+0x5000] ;  /* 0x00500000977c783b */ /* 0x000f2e0000000200 */
[C---:B------:R-:W-:Y:S08]  /*11460*/  HMMA.16816.F32 R112, R116.reuse, R120, R112 ;  /* 0x000000787470723c */ /* 0x040ff00000001870 */
[----:B------:R-:W-:Y:S01]  /*11470*/  HMMA.16816.F32 R108, R116, R122, R108 ;  /* 0x0000007a746c723c */ /* 0x000fe2000000186c */
[----:B------:R-:W5:Y:S07]  /*11480*/  LDSM.16.M88.4 R120, [R151+0x5800] ;  /* 0x005800009778783b */ /* 0x000f6e0000000200 */
[C---:B------:R-:W-:Y:S08]  /*11490*/  HMMA.16816.F32 R48, R28.reuse, R44, RZ ;  /* 0x0000002c1c30723c */ /* 0x040ff000000018ff */
[C---:B------:R-:W-:Y:S08]  /*114a0*/  HMMA.16816.F32 R40, R28.reuse, R36, RZ ;  /* 0x000000241c28723c */ /* 0x040ff000000018ff */
[C---:B------:R-:W-:Y:S08]  /*114b0*/  HMMA.16816.F32 R44, R28.reuse, R46, RZ ;  /* 0x0000002e1c2c723c */ /* 0x040ff000000018ff */
[C---:B------:R-:W-:Y:S08]  /*114c0*/  HMMA.16816.F32 R36, R28.reuse, R38, RZ ;  /* 0x000000261c24723c */ /* 0x040ff000000018ff */
[C---:B---3--:R-:W-:Y:S08]  /*114d0*/  HMMA.16816.F32 R32, R28.reuse, R132, RZ ;  /* 0x000000841c20723c */ /* 0x048ff000000018ff */
[----:B------:R-:W-:Y:S01]  /*114e0*/  HMMA.16816.F32 R28, R28, R134, RZ ;  /* 0x000000861c1c723c */ /* 0x000fe200000018ff */
        /* <DEDUP_REMOVED lines=12> */
[----:B------:R-:W-:Y:S07]  /*115b0*/  LDSM.16.M88.4 R124, [R150+0x3800] ;  /* 0x00380000967c783b */ /* 0x000fee0000000200 */
[C---:B-----5:R-:W-:Y:S08]  /*115c0*/  HMMA.16816.F32 R32, R116.reuse, R120, R32 ;  /* 0x000000787420723c */ /* 0x060ff00000001820 */
[----:B------:R-:W-:Y:S01]  /*115d0*/  HMMA.16816.F32 R28, R116, R122, R28 ;  /* 0x0000007a741c723c */ /* 0x000fe2000000181c */
[----:B------:R-:W4:Y:S04]  /*115e0*/  LDSM.16.M88.4 R120, [R150+0x4000] ;  /* 0x004000009678783b */ /* 0x000f280000000200 */
[----:B------:R-:W5:Y:S03]  /*115f0*/  LDSM.16.M88.4 R116, [R150+0x4800] ;  /* 0x004800009674783b */ /* 0x000f660000000200 */
[C---:B---3--:R-:W-:Y:S08]  /*11600*/  HMMA.16816.F32 R16, R132.reuse, R24, R16 ;  /* 0x000000188410723c */ /* 0x048ff00000001810 */
[C---:B------:R-:W-:Y:S01]  /*11610*/  HMMA.16816.F32 R12, R132.reuse, R26, R12 ;  /* 0x0000001a840c723c */ /* 0x040fe2000000180c */
[----:B------:R-:W-:Y:S07]  /*11620*/  LDSM.16.M88.4 R24, [R153] ;  /* 0x000000009918783b */ /* 0x000fee0000000200 */
[C---:B-1----:R-:W-:Y:S08]  /*11630*/  HMMA.16816.F32 R8, R132.reuse, R20, R8 ;  /* 0x000000148408723c */ /* 0x042ff00000001808 */
[C---:B------:R-:W-:Y:S01]  /*11640*/  HMMA.16816.F32 R4, R132.reuse, R22, R4 ;  /* 0x000000168404723c */ /* 0x040fe20000001804 */
[----:B------:R-:W1:Y:S07]  /*11650*/  LDSM.16.M88.4 R20, [R149+0x2000] ;  /* 0x002000009514783b */ /* 0x000e6e0000000200 */
[C---:B--2---:R-:W-:Y:S08]  /*11660*/  HMMA.16816.F32 R112, R132.reuse, R128, R112 ;  /* 0x000000808470723c */ /* 0x044ff00000001870 */
        /* <DEDUP_REMOVED lines=9> */
[----:B------:R-:W-:Y:S03]  /*11700*/  HMMA.16816.F32 R108, R132, R130, R108 ;  /* 0x00000082846c723c */ /* 0x000fe6000000186c */
[----:B------:R-:W-:Y:S01]  /*11710*/  FMUL.FTZ R12, R12, UR14 ;  /* 0x0000000e0c0c7c20 */ /* 0x000fe20008410000 */
[----:B------:R-:W-:-:S03]  /*11720*/  FMUL.FTZ R131, R15, UR14 ;  /* 0x0000000e0f837c20 */ /* 0x000fc60008410000 */
[----:B------:R4:W-:Y:S01]  /*11730*/  MUFU.TANH R129, R12 ;  /* 0x0000000c00817308 */ /* 0x0009e20000002400 */
[----:B--2---:R-:W-:Y:S01]  /*11740*/  HMMA.16816.F32 R36, R132, R122, R36 ;  /* 0x0000007a8424723c */ /* 0x004fe20000001824 */
[----:B------:R-:W-:Y:S02]  /*11750*/  FMUL.FTZ R123, R14, UR14 ;  /* 0x0000000e0e7b7c20 */ /* 0x000fe40008410000 */
[----:B------:R-:W-:Y:S01]  /*11760*/  FMUL.FTZ R16, R16, UR14 ;  /* 0x0000000e10107c20 */ /* 0x000fe20008410000 */
[----:B------:R-:W-:-:S03]  /*11770*/  FMUL.FTZ R17, R17, UR14 ;  /* 0x0000000e11117c20 */ /* 0x000fc60008410000 */
[----:B------:R-:W-:Y:S01]  /*11780*/  MUFU.TANH R101, R16 ;  /* 0x0000001000657308 */ /* 0x000fe20000002400 */
[----:B------:R-:W-:Y:S07]  /*11790*/  HMMA.16816.F32 R104, R132, R124, R104 ;  /* 0x0000007c8468723c */ /* 0x000fee0000001868 */
[----:B------:R2:W-:Y:S01]  /*117a0*/  MUFU.TANH R125, R17 ;  /* 0x00000011007d7308 */ /* 0x0005e20000002400 */
[----:B---3--:R-:W-:Y:S01]  /*117b0*/  HMMA.16816.F32 R8, R24, R116, R8 ;  /* 0x000000741808723c */ /* 0x008fe20000001808 */
[----:B------:R-:W-:-:S02]  /*117c0*/  FMUL.FTZ R117, R13, UR14 ;  /* 0x0000000e0d757c20 */ /* 0x000fc40008410000 */
[----:B----4-:R-:W3:Y:S04]  /*117d0*/  LDSM.16.M88.4 R12, [R149+0x3800] ;  /* 0x00380000950c783b */ /* 0x010ee80000000200 */
[----:B------:R-:W4:Y:S01]  /*117e0*/  MUFU.TANH R123, R123 ;  /* 0x0000007b007b7308 */ /* 0x000f220000002400 */
[----:B------:R-:W-:Y:S01]  /*117f0*/  HMMA.16816.F32 R64, R132, R126, R64 ;  /* 0x0000007e8440723c */ /* 0x000fe20000001840 */
[----:B------:R-:W-:-:S06]  /*11800*/  FMUL.FTZ R127, R18, UR14 ;  /* 0x0000000e127f7c20 */ /* 0x000fcc0008410000 */
[----:B------:R-:W-:Y:S01]  /*11810*/  MUFU.TANH R127, R127 ;  /* 0x0000007f007f7308 */ /* 0x000fe20000002400 */
[----:B------:R-:W-:Y:S01]  /*11820*/  HMMA.16816.F32 R40, R132, R120, R40 ;  /* 0x000000788428723c */ /* 0x000fe20000001828 */
[----:B------:R-:W-:Y:S02]  /*11830*/  FMUL.FTZ R121, R19, UR14 ;  /* 0x0000000e13797c20 */ /* 0x000fe40008410000 */
[----:B--2---:R-:W2:Y:S01]  /*11840*/  LDSM.16.M88.4 R16, [R149+0x3000] ;  /* 0x003000009510783b */ /* 0x004ea20000000200 */
[----:B------:R-:W-:Y:S01]  /*11850*/  FMUL.FTZ R8, R8, UR14 ;  /* 0x0000000e08087c20 */ /* 0x000fe20008410000 */
[----:B------:R-:W-:Y:S01]  /*11860*/  FMUL.FTZ R9, R9, UR14 ;  /* 0x0000000e09097c20 */ /* 0x000fe20008410000 */
[----:B------:R-:W-:Y:S01]  /*11870*/  FMUL.FTZ R139, R11, UR14 ;  /* 0x0000000e0b8b7c20 */ /* 0x000fe20008410000 */
[----:B------:R-:W-:Y:S01]  /*11880*/  MUFU.TANH R121, R121 ;  /* 0x0000007900797308 */ /* 0x000fe20000002400 */
[----:B------:R-:W-:Y:S07]  /*11890*/  HMMA.16816.F32 R4, R24, R118, R4 ;  /* 0x000000761804723c */ /* 0x000fee0000001804 */
[----:B------:R-:W-:Y:S01]  /*118a0*/  MUFU.TANH R119, R8 ;  /* 0x0000000800777308 */ /* 0x000fe20000002400 */
[C---:B-1----:R-:W-:Y:S07]  /*118b0*/  HMMA.16816.F32 R32, R132.reuse, R20, R32 ;  /* 0x000000148420723c */ /* 0x042fee0000001820 */
[----:B------:R1:W-:Y:S01]  /*118c0*/  MUFU.TANH R137, R9 ;  /* 0x0000000900897308 */ /* 0x0003e20000002400 */
[----:B------:R-:W-:Y:S01]  /*118d0*/  HMMA.16816.F32 R28, R132, R22, R28 ;  /* 0x00000016841c723c */ /* 0x000fe2000000181c */
[----:B------:R-:W5:Y:S01]  /*118e0*/  LDSM.16.M88.4 R20, [R149+0x4000] ;  /* 0x004000009514783b */ /* 0x000f620000000200 */
[----:B------:R-:W-:Y:S01]  /*118f0*/  FMUL.FTZ R135, R10, UR14 ;  /* 0x0000000e0a877c20 */ /* 0x000fe20008410000 */
[----:B------:R-:W-:Y:S01]  /*11900*/  FMUL.FTZ R133, R4, UR14 ;  /* 0x0000000e04857c20 */ /* 0x000fe20008410000 */
[----:B------:R-:W-:-:S03]  /*11910*/  FMUL.FTZ R141, R7, UR14 ;  /* 0x0000000e078d7c20 */ /* 0x000fc60008410000 */
[----:B------:R-:W-:Y:S01]  /*11920*/  MUFU.TANH R117, R117 ;  /* 0x0000007500757308 */ /* 0x000fe20000002400 */
[C---:B---3--:R-:W-:Y:S07]  /*11930*/  HMMA.16816.F32 R104, R24.reuse, R12, R104 ;  /* 0x0000000c1868723c */ /* 0x048fee0000001868 */
[----:B------:R-:W-:Y:S01]  /*11940*/  MUFU.TANH R131, R131 ;  /* 0x0000008300837308 */ /* 0x000fe20000002400 */
[C---:B------:R-:W-:Y:S01]  /*11950*/  HMMA.16816.F32 R64, R24.reuse, R14, R64 ;  /* 0x0000000e1840723c */ /* 0x040fe20000001840 */
[----:B------:R-:W3:Y:S04]  /*11960*/  LDSM.16.M88.4 R12, [R149+0x5800] ;  /* 0x00580000950c783b */ /* 0x000ee80000000200 */
[----:B-1----:R-:W1:Y:S02]  /*11970*/  LDSM.16.M88.4 R8, [R149+0x4800] ;  /* 0x004800009508783b */ /* 0x002e640000000200 */
[----:B------:R-:W-:Y:S01]  /*11980*/  MUFU.TANH R135, R135 ;  /* 0x0000008700877308 */ /* 0x000fe20000002400 */
[----:B--2---:R-:W-:Y:S01]  /*11990*/  HMMA.16816.F32 R112, R24, R16, R112 ;  /* 0x000000101870723c */ /* 0x004fe20000001870 */
[----:B------:R-:W-:-:S02]  /*119a0*/  FMUL.FTZ R17, R5, UR14 ;  /* 0x0000000e05117c20 */ /* 0x000fc40008410000 */
[----:B------:R-:W-:Y:S01]  /*119b0*/  FMUL.FTZ R105, R105, UR14 ;  /* 0x0000000e69697c20 */ /* 0x000fe20008410000 */
[----:B------:R-:W-:Y:S01]  /*119c0*/  FMUL.FTZ R106, R106, UR14 ;  /* 0x0000000e6a6a7c20 */ /* 0x000fe20008410000 */
[----:B------:R-:W-:Y:S02]  /*119d0*/  FMUL.FTZ R107, R107, UR14 ;  /* 0x0000000e6b6b7c20 */ /* 0x000fe40008410000 */
[----:B------:R-:W-:Y:S01]  /*119e0*/  MUFU.TANH R133, R133 ;  /* 0x0000008500857308 */ /* 0x000fe20000002400 */
[----:B------:R-:W-:Y:S01]  /*119f0*/  HMMA.16816.F32 R108, R24, R18, R108 ;  /* 0x00000012186c723c */ /* 0x000fe2000000186c */
[----:B------:R-:W-:Y:S02]  /*11a00*/  FMUL.FTZ R19, R6, UR14 ;  /* 0x0000000e06137c20 */ /* 0x000fe40008410000 */
[----:B------:R-:W2:Y:S01]  /*11a10*/  LDSM.16.M88.4 R4, [R149+0x5000] ;  /* 0x005000009504783b */ /* 0x000ea20000000200 */
[----:B------:R-:W-:Y:S01]  /*11a20*/  FMUL.FTZ R66, R66, UR14 ;  /* 0x0000000e42427c20 */ /* 0x000fe20008410000 */
[----:B------:R-:W-:Y:S01]  /*11a30*/  FMUL.FTZ R67, R67, UR14 ;  /* 0x0000000e43437c20 */ /* 0x000fe20008410000 */
[----:B------:R-:W-:-:S04]  /*11a40*/  DEPBAR.LE SB0, 0x0 ;  /* 0x000080000000791a */ /* 0x000fc80000000000 */
[----:B-----5:R-:W-:Y:S01]  /*11a50*/  HMMA.16816.F32 R56, R24, R20, R56 ;  /* 0x000000141838723c */ /* 0x020fe20000001838 */
[----:B------:R-:W-:Y:S01]  /*11a60*/  FMUL.FTZ R21, R113, UR14 ;  /* 0x0000000e71157c20 */ /* 0x000fe20008410000 */
[----:B------:R-:W-:Y:S01]  /*11a70*/  FMUL.FTZ R113, R114, UR14 ;  /* 0x0000000e72717c20 */ /* 0x000fe20008410000 */
[----:B------:R-:W-:Y:S01]  /*11a80*/  MUFU.TANH R139, R139 ;  /* 0x0000008b008b7308 */ /* 0x000fe20000002400 */
[----:B------:R-:W-:-:S04]  /*11a90*/  FMUL.FTZ R112, R112, UR14 ;  /* 0x0000000e70707c20 */ /* 0x000fc80008410000 */
[C---:B------:R-:W-:Y:S01]  /*11aa0*/  HMMA.16816.F32 R52, R24.reuse, R22, R52 ;  /* 0x000000161834723c */ /* 0x040fe20000001834 */
[----:B------:R-:W-:Y:S02]  /*11ab0*/  FMUL.FTZ R23, R115, UR14 ;  /* 0x0000000e73177c20 */ /* 0x000fe40008410000 */
[----:B------:R-:W-:Y:S05]  /*11ac0*/  MUFU.TANH R19, R19 ;  /* 0x0000001300137308 */ /* 0x000fea0000002400 */
[C---:B---3--:R-:W-:Y:S03]  /*11ad0*/  HMMA.16816.F32 R28, R24.reuse, R14, R28 ;  /* 0x0000000e181c723c */ /* 0x048fe6000000181c */
[----:B------:R-:W-:Y:S05]  /*11ae0*/  MUFU.TANH R143, R112 ;  /* 0x00000070008f7308 */ /* 0x000fea0000002400 */
[----:B------:R-:W-:Y:S01]  /*11af0*/  HMMA.16816.F32 R32, R24, R12, R32 ;  /* 0x0000000c1820723c */ /* 0x000fe20000001820 */
[----:B------:R-:W-:Y:S01]  /*11b00*/  FMUL.FTZ R12, R58, UR14 ;  /* 0x0000000e3a0c7c20 */ /* 0x000fe20008410000 */
[----:B------:R-:W-:Y:S01]  /*11b10*/  FMUL.FTZ R13, R104, UR14 ;  /* 0x0000000e680d7c20 */ /* 0x000fe20008410000 */
[----:B------:R-:W-:Y:S01]  /*11b20*/  MUFU.TANH R113, R113 ;  /* 0x0000007100717308 */ /* 0x000fe20000002400 */
[----:B------:R-:W-:Y:S01]  /*11b30*/  FMUL.FTZ R53, R53, UR14 ;  /* 0x0000000e35357c20 */ /* 0x000fe20008410000 */
[----:B------:R-:W-:Y:S01]  /*11b40*/  FMUL.FTZ R55, R55, UR14 ;  /* 0x0000000e37377c20 */ /* 0x000fe20008410000 */
[----:B------:R-:W-:-:S02]  /*11b50*/  FMUL.FTZ R52, R52, UR14 ;  /* 0x0000000e34347c20 */ /* 0x000fc40008410000 */
[----:B-1----:R-:W-:Y:S01]  /*11b60*/  HMMA.16816.F32 R48, R24, R8, R48 ;  /* 0x000000081830723c */ /* 0x002fe20000001830 */
[----:B------:R-:W-:Y:S01]  /*11b70*/  FMUL.FTZ R8, R65, UR14 ;  /* 0x0000000e41087c20 */ /* 0x000fe20008410000 */
[----:B------:R-:W-:Y:S01]  /*11b80*/  FMUL.FTZ R9, R108, UR14 ;  /* 0x0000000e6c097c20 */ /* 0x000fe20008410000 */
[----:B------:R-:W-:Y:S01]  /*11b90*/  MUFU.TANH R65, R105 ;  /* 0x0000006900417308 */ /* 0x000fe20000002400 */
[----:B------:R-:W-:Y:S01]  /*11ba0*/  FMUL.FTZ R31, R31, UR14 ;  /* 0x0000000e1f1f7c20 */ /* 0x000fe20008410000 */
[----:B------:R-:W-:-:S03]  /*11bb0*/  FMUL.FTZ R29, R29, UR14 ;  /* 0x0000000e1d1d7c20 */ /* 0x000fc60008410000 */
[C---:B--2---:R-:W-:Y:S01]  /*11bc0*/  HMMA.16816.F32 R40, R24.reuse, R4, R40 ;  /* 0x000000041828723c */ /* 0x044fe20000001828 */
[----:B------:R-:W-:Y:S02]  /*11bd0*/  IMAD.SHL.U32 R5, R159, 0x2, RZ ;  /* 0x000000029f057824 */ /* 0x000fe400078e00ff */
[----:B------:R-:W-:Y:S02]  /*11be0*/  IMAD.SHL.U32 R4, R61, 0x80, RZ ;  /* 0x000000803d047824 */ /* 0x000fe400078e00ff */
[----:B------:R-:W-:Y:S01]  /*11bf0*/  FMUL.FTZ R14, R33, UR14 ;  /* 0x0000000e210e7c20 */ /* 0x000fe20008410000 */
[----:B------:R-:W-:Y:S01]  /*11c00*/  MUFU.TANH R17, R17 ;  /* 0x0000001100117308 */ /* 0x000fe20000002400 */
[----:B------:R-:W-:Y:S01]  /*11c10*/  LOP3.LUT R5, R5, 0x6, RZ, 0xc0, !PT ;  /* 0x0000000605057812 */ /* 0x000fe200078ec0ff */
[----:B------:R-:W-:Y:S01]  /*11c20*/  FMUL.FTZ R32, R32, UR14 ;  /* 0x0000000e20207c20 */ /* 0x000fe20008410000 */
[----:B------:R-:W-:Y:S01]  /*11c30*/  HMMA.16816.F32 R36, R24, R6, R36 ;  /* 0x000000061824723c */ /* 0x000fe20000001824 */
[----:B------:R-:W-:-:S02]  /*11c40*/  VIADD R6, R4, 0xffffff80 ;  /* 0xffffff8004067836 */ /* 0x000fc40000000000 */
[----:B------:R-:W-:Y:S01]  /*11c50*/  FMUL.FTZ R7, R111, UR14 ;  /* 0x0000000e6f077c20 */ /* 0x000fe20008410000 */
[----:B------:R-:W-:Y:S01]  /*11c60*/  FMUL.FTZ R22, R49, UR14 ;  /* 0x0000000e31167c20 */ /* 0x000fe20008410000 */
[----:B------:R-:W-:Y:S01]  /*11c70*/  FMUL.FTZ R48, R48, UR14 ;  /* 0x0000000e30307c20 */ /* 0x000fe20008410000 */
[----:B------:R-:W-:Y:S02]  /*11c80*/  IMAD.IADD R5, R6, 0x1, R5 ;  /* 0x0000000106057824 */ /* 0x000fe400078e0205 */
[----:B------:R-:W-:Y:S01]  /*11c90*/  FMUL.FTZ R6, R56, UR14 ;  /* 0x0000000e38067c20 */ /* 0x000fe20008410000 */
[----:B------:R-:W-:Y:S01]  /*11ca0*/  MUFU.TANH R21, R21 ;  /* 0x0000001500157308 */ /* 0x000fe20000002400 */
[----:B------:R-:W-:Y:S01]  /*11cb0*/  HMMA.16816.F32 R44, R24, R10, R44 ;  /* 0x0000000a182c723c */ /* 0x000fe2000000182c */
[----:B------:R-:W-:Y:S01]  /*11cc0*/  FMUL.FTZ R25, R28, UR14 ;  /* 0x0000000e1c197c20 */ /* 0x000fe20008410000 */
[----:B------:R-:W-:Y:S01]  /*11cd0*/  FMUL.FTZ R27, R30, UR14 ;  /* 0x0000000e1e1b7c20 */ /* 0x000fe20008410000 */
[----:B------:R-:W-:Y:S01]  /*11ce0*/  FMUL.FTZ R16, R43, UR14 ;  /* 0x0000000e2b107c20 */ /* 0x000fe20008410000 */
[----:B------:R-:W-:-:S02]  /*11cf0*/  VIADD R43, R5, 0xffffff81 ;  /* 0xffffff81052b7836 */ /* 0x000fc40000000000 */
[----:B------:R-:W-:Y:S01]  /*11d00*/  FMUL.FTZ R18, R41, UR14 ;  /* 0x0000000e29127c20 */ /* 0x000fe20008410000 */
[----:B------:R-:W-:Y:S01]  /*11d10*/  VIADD R33, R5, 0xffffff88 ;  /* 0xffffff8805217836 */ /* 0x000fe20000000000 */
[----:B------:R-:W1:Y:S01]  /*11d20*/  MUFU.TANH R25, R25 ;  /* 0x0000001900197308 */ /* 0x000e620000002400 */
[----:B------:R-:W-:Y:S01]  /*11d30*/  FMUL.FTZ R10, R64, UR14 ;  /* 0x0000000e400a7c20 */ /* 0x000fe20008410000 */
[----:B------:R-:W-:Y:S01]  /*11d40*/  ISETP.GE.AND P1, PT, R43, R100, PT ;  /* 0x000000642b00720c */ /* 0x000fe20003f26270 */
[----:B------:R-:W-:Y:S02]  /*11d50*/  VIADD R15, R5, 0xffffff80 ;  /* 0xffffff80050f7836 */ /* 0x000fe40000000000 */
[----:B------:R-:W-:Y:S01]  /*11d60*/  FMUL.FTZ R26, R59, UR14 ;  /* 0x0000000e3b1a7c20 */ /* 0x000fe20008410000 */
[C---:B------:R-:W-:Y:S01]  /*11d70*/  VIADD R41, R5.reuse, 0xfffffff8 ;  /* 0xfffffff805297836 */ /* 0x040fe20000000000 */
[----:B------:R-:W-:Y:S01]  /*11d80*/  I2FP.F32.U32 R28, R33 ;  /* 0x00000021001c7245 */ /* 0x000fe20000201000 */
[----:B------:R-:W-:Y:S01]  /*11d90*/  VIADD R115, R5, 0xffffff98 ;  /* 0xffffff9805737836 */ /* 0x000fe20000000000 */
[----:B------:R-:W2:Y:S01]  /*11da0*/  MUFU.TANH R27, R27 ;  /* 0x0000001b001b7308 */ /* 0x000ea20000002400 */
[C---:B------:R-:W-:Y:S01]  /*11db0*/  ISETP.GE.AND P3, PT, R15.reuse, R60, PT ;  /* 0x0000003c0f00720c */ /* 0x040fe20003f66270 */
[----:B------:R-:W-:Y:S01]  /*11dc0*/  FMUL.FTZ R24, R54, UR14 ;  /* 0x0000000e36187c20 */ /* 0x000fe20008410000 */
[----:B------:R-:W-:Y:S01]  /*11dd0*/  I2FP.F32.U32 R56, R41 ;  /* 0x0000002900387245 */ /* 0x000fe20000201000 */
[C---:B----4-:R-:W-:Y:S01]  /*11de0*/  FFMA.FTZ R123, R0.reuse, R28, R123 ;  /* 0x0000001c007b7223 */ /* 0x050fe2000001007b */
[-C--:B------:R-:W-:Y:S01]  /*11df0*/  ISETP.GE.AND P0, PT, R15, R100.reuse, PT ;  /* 0x000000640f00720c */ /* 0x080fe20003f06270 */
[----:B------:R-:W-:Y:S01]  /*11e00*/  FMUL.FTZ R11, R109, UR14 ;  /* 0x0000000e6d0b7c20 */ /* 0x000fe20008410000 */
[----:B------:R-:W-:Y:S01]  /*11e10*/  ISETP.GE.AND P5, PT, R33, R100, PT ;  /* 0x000000642100720c */ /* 0x000fe20003fa6270 */
[----:B------:R3:W-:Y:S01]  /*11e20*/  MUFU.TANH R59, R10 ;  /* 0x0000000a003b7308 */ /* 0x0007e20000002400 */
[C---:B------:R-:W-:Y:S01]  /*11e30*/  ISETP.GE.AND P2, PT, R41.reuse, R60, PT ;  /* 0x0000003c2900720c */ /* 0x040fe20003f46270 */
[C---:B-1----:R-:W-:Y:S01]  /*11e40*/  FFMA.FTZ R58, R0.reuse, R56, R25 ;  /* 0x00000038003a7223 */ /* 0x042fe20000010019 */
[----:B------:R-:W-:Y:S01]  /*11e50*/  ISETP.GE.AND P4, PT, R41, R100, PT ;  /* 0x000000642900720c */ /* 0x000fe20003f86270 */
[----:B------:R-:W-:Y:S01]  /*11e60*/  VIADD R41, R5, 0xffffff89 ;  /* 0xffffff8905297836 */ /* 0x000fe20000000000 */
[----:B------:R-:W-:Y:S01]  /*11e70*/  I2FP.F32.U32 R30, R43 ;  /* 0x0000002b001e7245 */ /* 0x000fe20000201000 */
[C---:B------:R-:W-:Y:S01]  /*11e80*/  FFMA.FTZ R25, R0.reuse, R28, R129 ;  /* 0x0000001c00197223 */ /* 0x040fe20000010081 */
[----:B------:R-:W-:Y:S01]  /*11e90*/  @P1 LOP3.LUT R63, R63, 0x1, RZ, 0xfc, !PT ;  /* 0x000000013f3f1812 */ /* 0x000fe200078efcff */
[----:B------:R1:W-:Y:S01]  /*11ea0*/  MUFU.TANH R105, R6 ;  /* 0x0000000600697308 */ /* 0x0003e20000002400 */
[----:B------:R-:W-:Y:S01]  /*11eb0*/  ISETP.GE.AND P1, PT, R33, R60, PT ;  /* 0x0000003c2100720c */ /* 0x000fe20003f26270 */
[----:B--2---:R-:W-:Y:S01]  /*11ec0*/  FFMA.FTZ R56, R0, R56, R27 ;  /* 0x0000003800387223 */ /* 0x004fe2000001001b */
[----:B------:R-:W-:Y:S01]  /*11ed0*/  VIADD R33, R5, 0xffffff91 ;  /* 0xffffff9105217836 */ /* 0x000fe20000000000 */
[----:B------:R-:W-:Y:S01]  /*11ee0*/  ISETP.GE.AND P6, PT, R43, R60, PT ;  /* 0x0000003c2b00720c */ /* 0x000fe20003fc6270 */
[----:B------:R-:W-:-:S02]  /*11ef0*/  VIADD R43, R5, 0xffffff90 ;  /* 0xffffff90052b7836 */ /* 0x000fc40000000000 */
[----:B------:R-:W-:Y:S01]  /*11f00*/  FFMA.FTZ R27, R0, R30, R125 ;  /* 0x0000001e001b7223 */ /* 0x000fe2000001007d */
[----:B------:R-:W-:Y:S01]  /*11f10*/  FSEL R58, R58, -INF , !P2 ;  /* 0xff8000003a3a7808 */ /* 0x000fe20005000000 */
[----:B------:R-:W2:Y:S01]  /*11f20*/  MUFU.TANH R11, R11 ;  /* 0x0000000b000b7308 */ /* 0x000ea20000002400 */
[----:B------:R-:W-:Y:S01]  /*11f30*/  FSEL R56, R56, -INF , !P4 ;  /* 0xff80000038387808 */ /* 0x000fe20006000000 */
[----:B------:R-:W-:Y:S01]  /*11f40*/  FMUL.FTZ R20, R45, UR14 ;  /* 0x0000000e2d147c20 */ /* 0x000fe20008410000 */
[----:B---3--:R-:W-:Y:S01]  /*11f50*/  I2FP.F32.U32 R10, R15 ;  /* 0x0000000f000a7245 */ /* 0x008fe20000201000 */
[----:B------:R-:W-:Y:S01]  /*11f60*/  FMUL.FTZ R64, R57, UR14 ;  /* 0x0000000e39407c20 */ /* 0x000fe20008410000 */
[----:B------:R-:W-:Y:S01]  /*11f70*/  ISETP.GE.AND P2, PT, R41, R60, PT ;  /* 0x0000003c2900720c */ /* 0x000fe20003f46270 */
[----:B------:R-:W-:Y:S01]  /*11f80*/  VIADD R125, R5, 0xffffffa8 ;  /* 0xffffffa8057d7836 */ /* 0x000fe20000000000 */
[----:B------:R-:W-:Y:S01]  /*11f90*/  LOP3.LUT P4, RZ, R63, 0x1, RZ, 0xc0, !PT ;  /* 0x000000013fff7812 */ /* 0x000fe2000788c0ff */
[CC--:B------:R-:W-:Y:S01]  /*11fa0*/  FFMA.FTZ R15, R0.reuse, R10.reuse, R101 ;  /* 0x0000000a000f7223 */ /* 0x0c0fe20000010065 */
[----:B------:R-:W-:Y:S01]  /*11fb0*/  FFMA.FTZ R10, R0, R10, R127 ;  /* 0x0000000a000a7223 */ /* 0x000fe2000001007f */
[----:B-1----:R-:W-:Y:S01]  /*11fc0*/  FSEL R6, R123, -INF , !P5 ;  /* 0xff8000007b067808 */ /* 0x002fe20006800000 */
[----:B------:R1:W-:Y:S01]  /*11fd0*/  MUFU.TANH R101, R8 ;  /* 0x0000000800657308 */ /* 0x0003e20000002400 */
[----:B------:R-:W-:Y:S01]  /*11fe0*/  ISETP.GE.AND P5, PT, R115, R60, PT ;  /* 0x0000003c7300720c */ /* 0x000fe20003fa6270 */
[C---:B------:R-:W-:Y:S01]  /*11ff0*/  VIADD R127, R5.reuse, 0xffffffa1 ;  /* 0xffffffa1057f7836 */ /* 0x040fe20000000000 */
[----:B------:R-:W-:Y:S01]  /*12000*/  FSEL R10, R10, -INF , !P0 ;  /* 0xff8000000a0a7808 */ /* 0x000fe20004000000 */
[----:B------:R-:W-:Y:S01]  /*12010*/  VIADD R123, R5, 0xffffffa9 ;  /* 0xffffffa9057b7836 */ /* 0x000fe20000000000 */
[----:B------:R-:W-:Y:S01]  /*12020*/  ISETP.GE.AND P0, PT, R41, R100, PT ;  /* 0x000000642900720c */ /* 0x000fe20003f06270 */
[----:B------:R-:W-:Y:S01]  /*12030*/  FMUL.FTZ R109, R110, UR14 ;  /* 0x0000000e6e6d7c20 */ /* 0x000fe20008410000 */
[----:B------:R-:W-:Y:S01]  /*12040*/  I2FP.F32.U32 R41, R41 ;  /* 0x0000002900297245 */ /* 0x000fe20000201000 */
[----:B------:R-:W3:Y:S01]  /*12050*/  MUFU.TANH R7, R7 ;  /* 0x0000000700077308 */ /* 0x000ee20000002400 */
[----:B------:R-:W-:Y:S01]  /*12060*/  I2FP.F32.U32 R28, R33 ;  /* 0x00000021001c7245 */ /* 0x000fe20000201000 */
[----:B------:R-:W-:Y:S01]  /*12070*/  FMUL.FTZ R44, R44, UR14 ;  /* 0x0000000e2c2c7c20 */ /* 0x000fe20008410000 */
[----:B------:R-:W-:Y:S01]  /*12080*/  FSEL R15, R15, -INF , !P3 ;  /* 0xff8000000f0f7808 */ /* 0x000fe20005800000 */
[C---:B------:R-:W-:Y:S01]  /*12090*/  FFMA.FTZ R131, R0.reuse, R41, R131 ;  /* 0x0000002900837223 */ /* 0x040fe20000010083 */
[----:B------:R-:W-:Y:S01]  /*120a0*/  FSEL R27, R27, -INF , !P6 ;  /* 0xff8000001b1b7808 */ /* 0x000fe20007000000 */
[C---:B------:R-:W-:Y:S01]  /*120b0*/  FFMA.FTZ R139, R0.reuse, R28, R139 ;  /* 0x0000001c008b7223 */ /* 0x040fe2000001008b */
[----:B------:R-:W-:Y:S01]  /*120c0*/  FSEL R25, R25, -INF , !P1 ;  /* 0xff80000019197808 */ /* 0x000fe20004800000 */
[----:B------:R-:W-:Y:S01]  /*120d0*/  MUFU.TANH R9, R9 ;  /* 0x0000000900097308 */ /* 0x000fe20000002400 */
[C---:B------:R-:W-:Y:S01]  /*120e0*/  ISETP.GE.AND P3, PT, R43.reuse, R60, PT ;  /* 0x0000003c2b00720c */ /* 0x040fe20003f66270 */
[----:B-1----:R-:W-:Y:S01]  /*120f0*/  FFMA.FTZ R8, R0, R30, R121 ;  /* 0x0000001e00087223 */ /* 0x002fe20000010079 */
[----:B------:R-:W-:Y:S01]  /*12100*/  I2FP.F32.U32 R30, R43 ;  /* 0x0000002b001e7245 */ /* 0x000fe20000201000 */
[----:B------:R-:W-:Y:S01]  /*12110*/  FMUL.FTZ R50, R50, UR14 ;  /* 0x0000000e32327c20 */ /* 0x000fe20008410000 */
[----:B------:R-:W-:Y:S01]  /*12120*/  ISETP.GE.AND P6, PT, R43, R100, PT ;  /* 0x000000642b00720c */ /* 0x000fe20003fc6270 */
[----:B------:R-:W-:Y:S01]  /*12130*/  FFMA.FTZ R43, R0, R28, R137 ;  /* 0x0000001c002b7223 */ /* 0x000fe20000010089 */
[----:B------:R-:W-:Y:S01]  /*12140*/  FSEL R8, R8, -INF , !P4 ;  /* 0xff80000008087808 */ /* 0x000fe20006000000 */
[C---:B------:R-:W-:Y:S01]  /*12150*/  FFMA.FTZ R135, R0.reuse, R30, R135 ;  /* 0x0000001e00877223 */ /* 0x040fe20000010087 */
[C---:B------:R-:W-:Y:S01]  /*12160*/  ISETP.GE.AND P1, PT, R33.reuse, R60, PT ;  /* 0x0000003c2100720c */ /* 0x040fe20003f26270 */
[----:B------:R1:W-:Y:S01]  /*12170*/  MUFU.TANH R121, R26 ;  /* 0x0000001a00797308 */ /* 0x0003e20000002400 */
[----:B------:R-:W-:Y:S01]  /*12180*/  ISETP.GE.AND P4, PT, R33, R100, PT ;  /* 0x000000642100720c */ /* 0x000fe20003f86270 */
[C---:B------:R-:W-:Y:S01]  /*12190*/  FFMA.FTZ R33, R0.reuse, R41, R117 ;  /* 0x0000002900217223 */ /* 0x040fe20000010075 */
[----:B------:R-:W-:Y:S01]  /*121a0*/  LOP3.LUT R63, R63, 0xfffffffe, RZ, 0xc0, !PT ;  /* 0xfffffffe3f3f7812 */ /* 0x000fe200078ec0ff */
[----:B------:R-:W-:Y:S01]  /*121b0*/  VIADD R41, R5, 0xffffffa0 ;  /* 0xffffffa005297836 */ /* 0x000fe20000000000 */
[----:B------:R-:W-:Y:S01]  /*121c0*/  I2FP.F32.U32 R54, R115 ;  /* 0x0000007300367245 */ /* 0x000fe20000201000 */
[----:B------:R-:W-:Y:S01]  /*121d0*/  FFMA.FTZ R45, R0, R30, R119 ;  /* 0x0000001e002d7223 */ /* 0x000fe20000010077 */
[----:B------:R-:W-:Y:S01]  /*121e0*/  @P5 LOP3.LUT R63, R63, 0x1, RZ, 0xfc, !PT ;  /* 0x000000013f3f5812 */ /* 0x000fe200078efcff */
[----:B------:R-:W-:Y:S01]  /*121f0*/  VIADD R119, R5, 0xffffff99 ;  /* 0xffffff9905777836 */ /* 0x000fe20000000000 */
[----:B------:R-:W-:Y:S01]  /*12200*/  FSEL R43, R43, -INF , !P1 ;  /* 0xff8000002b2b7808 */ /* 0x000fe20004800000 */
[----:B------:R-:W-:Y:S01]  /*12210*/  MUFU.TANH R141, R141 ;  /* 0x0000008d008d7308 */ /* 0x000fe20000002400 */
[----:B------:R-:W-:Y:S01]  /*12220*/  ISETP.GE.AND P1, PT, R41, R60, PT ;  /* 0x0000003c2900720c */ /* 0x000fe20003f26270 */
[----:B------:R-:W-:Y:S01]  /*12230*/  FMUL.FTZ R47, R47, UR14 ;  /* 0x0000000e2f2f7c20 */ /* 0x000fe20008410000 */
[----:B------:R-:W-:Y:S01]  /*12240*/  ISETP.GE.AND P5, PT, R41, R100, PT ;  /* 0x000000642900720c */ /* 0x000fe20003fa6270 */
[----:B------:R-:W-:Y:S01]  /*12250*/  FMUL.FTZ R46, R46, UR14 ;  /* 0x0000000e2e2e7c20 */ /* 0x000fe20008410000 */
[----:B------:R-:W-:Y:S01]  /*12260*/  FSEL R178, R135, -INF , !P6 ;  /* 0xff80000087b27808 */ /* 0x000fe20007000000 */
[----:B------:R-:W-:Y:S01]  /*12270*/  FMUL.FTZ R51, R51, UR14 ;  /* 0x0000000e33337c20 */ /* 0x000fe20008410000 */
[C---:B------:R-:W-:Y:S01]  /*12280*/  LOP3.LUT P6, RZ, R63.reuse, 0x1, RZ, 0xc0, !PT ;  /* 0x000000013fff7812 */ /* 0x040fe200078cc0ff */
[----:B------:R-:W-:Y:S01]  /*12290*/  MUFU.TANH R57, R106 ;  /* 0x0000006a00397308 */ /* 0x000fe20000002400 */
[----:B-1----:R-:W-:Y:S01]  /*122a0*/  I2FP.F32.U32 R26, R41 ;  /* 0x00000029001a7245 */ /* 0x002fe20000201000 */
[CC--:B------:R-:W-:Y:S01]  /*122b0*/  FFMA.FTZ R41, R0.reuse, R54.reuse, R133 ;  /* 0x0000003600297223 */ /* 0x0c0fe20000010085 */
[----:B------:R-:W-:Y:S01]  /*122c0*/  I2FP.F32.U32 R28, R119 ;  /* 0x00000077001c7245 */ /* 0x000fe20000201000 */
[C---:B------:R-:W-:Y:S01]  /*122d0*/  FFMA.FTZ R54, R0.reuse, R54, R19 ;  /* 0x0000003600367223 */ /* 0x040fe20000010013 */
[----:B------:R-:W-:Y:S01]  /*122e0*/  LOP3.LUT R63, R63, 0xfffffffe, RZ, 0xc0, !PT ;  /* 0xfffffffe3f3f7812 */ /* 0x000fe200078ec0ff */
[CC--:B------:R-:W-:Y:S01]  /*122f0*/  FFMA.FTZ R143, R0.reuse, R26.reuse, R143 ;  /* 0x0000001a008f7223 */ /* 0x0c0fe2000001008f */
[----:B------:R-:W-:Y:S01]  /*12300*/  FSEL R41, R41, -INF , !P6 ;  /* 0xff80000029297808 */ /* 0x000fe20007000000 */
[C---:B------:R-:W-:Y:S01]  /*12310*/  FFMA.FTZ R113, R0.reuse, R26, R113 ;  /* 0x0000001a00717223 */ /* 0x040fe20000010071 */
[----:B------:R-:W-:Y:S01]  /*12320*/  ISETP.GE.AND P6, PT, R127, R60, PT ;  /* 0x0000003c7f00720c */ /* 0x000fe20003fc6270 */
[----:B------:R-:W-:Y:S01]  /*12330*/  MUFU.TANH R49, R107 ;  /* 0x0000006b00317308 */ /* 0x000fe20000002400 */
[----:B------:R-:W-:Y:S01]  /*12340*/  I2FP.F32.U32 R142, R123 ;  /* 0x0000007b008e7245 */ /* 0x000fe20000201000 */
[----:B------:R-:W-:Y:S01]  /*12350*/  FFMA.FTZ R19, R0, R28, R17 ;  /* 0x0000001c00137223 */ /* 0x000fe20000010011 */
[----:B------:R-:W-:Y:S01]  /*12360*/  FSEL R45, R45, -INF , !P3 ;  /* 0xff8000002d2d7808 */ /* 0x000fe20005800000 */
[----:B------:R-:W-:Y:S01]  /*12370*/  FMUL.FTZ R42, R42, UR14 ;  /* 0x0000000e2a2a7c20 */ /* 0x000fe20008410000 */
[----:B------:R-:W-:Y:S01]  /*12380*/  I2FP.F32.U32 R26, R127 ;  /* 0x0000007f001a7245 */ /* 0x000fe20000201000 */
[C---:B--2---:R-:W-:Y:S01]  /*12390*/  FFMA.FTZ R145, R0.reuse, R142, R11 ;  /* 0x0000008e00917223 */ /* 0x044fe2000001000b */
[----:B------:R-:W-:Y:S01]  /*123a0*/  ISETP.GE.AND P3, PT, R119, R60, PT ;  /* 0x0000003c7700720c */ /* 0x000fe20003f66270 */
[----:B------:R1:W-:Y:S01]  /*123b0*/  MUFU.TANH R117, R12 ;  /* 0x0000000c00757308 */ /* 0x0003e20000002400 */
[C---:B---3--:R-:W-:Y:S01]  /*123c0*/  FFMA.FTZ R142, R0.reuse, R142, R7 ;  /* 0x0000008e008e7223 */ /* 0x048fe20000010007 */
[----:B------:R-:W-:Y:S01]  /*123d0*/  FFMA.FTZ R167, R0, R26, R21 ;  /* 0x0000001a00a77223 */ /* 0x000fe20000010015 */
[----:B------:R-:W-:Y:S01]  /*123e0*/  FSEL R174, R113, -INF , !P5 ;  /* 0xff80000071ae7808 */ /* 0x000fe20006800000 */
[----:B------:R-:W-:Y:S01]  /*123f0*/  VIADD R7, R5, 0xffffffb0 ;  /* 0xffffffb005077836 */ /* 0x000fe20000000000 */
[----:B------:R-:W-:Y:S01]  /*12400*/  @P6 LOP3.LUT R63, R63, 0x1, RZ, 0xfc, !PT ;  /* 0x000000013f3f6812 */ /* 0x000fe200078efcff */
[----:B------:R-:W-:Y:S01]  /*12410*/  VIADD R113, R5, 0xffffffb1 ;  /* 0xffffffb105717836 */ /* 0x000fe20000000000 */
[----:B------:R-:W-:Y:S01]  /*12420*/  FSEL R33, R33, -INF , !P2 ;  /* 0xff80000021217808 */ /* 0x000fe20005000000 */
[----:B------:R-:W2:Y:S01]  /*12430*/  MUFU.TANH R23, R23 ;  /* 0x0000001700177308 */ /* 0x000ea20000002400 */
[----:B------:R-:W-:Y:S01]  /*12440*/  VIADD R21, R5, 0xffffffb8 ;  /* 0xffffffb805157836 */ /* 0x000fe20000000000 */
[----:B------:R-:W-:Y:S01]  /*12450*/  ISETP.GE.AND P5, PT, R7, R60, PT ;  /* 0x0000003c0700720c */ /* 0x000fe20003fa6270 */
[----:B------:R-:W-:Y:S01]  /*12460*/  FMUL.FTZ R36, R36, UR14 ;  /* 0x0000000e24247c20 */ /* 0x000fe20008410000 */
[----:B------:R-:W-:Y:S01]  /*12470*/  I2FP.F32.U32 R138, R113 ;  /* 0x00000071008a7245 */ /* 0x000fe20000201000 */
[----:B------:R-:W-:Y:S01]  /*12480*/  FMUL.FTZ R40, R40, UR14 ;  /* 0x0000000e28287c20 */ /* 0x000fe20008410000 */
[----:B------:R-:W-:Y:S01]  /*12490*/  ISETP.GE.AND P2, PT, R115, R100, PT ;  /* 0x000000647300720c */ /* 0x000fe20003f46270 */
[----:B------:R-:W-:Y:S01]  /*124a0*/  FMUL.FTZ R38, R38, UR14 ;  /* 0x0000000e26267c20 */ /* 0x000fe20008410000 */
[----:B------:R-:W3:Y:S01]  /*124b0*/  MUFU.TANH R13, R13 ;  /* 0x0000000d000d7308 */ /* 0x000ee20000002400 */
[----:B------:R-:W-:Y:S01]  /*124c0*/  ISETP.GE.AND P6, PT, R125, R60, PT ;  /* 0x0000003c7d00720c */ /* 0x000fe20003fc6270 */
[----:B------:R-:W-:Y:S01]  /*124d0*/  FMUL.FTZ R37, R37, UR14 ;  /* 0x0000000e25257c20 */ /* 0x000fe20008410000 */
[----:B-1----:R-:W-:Y:S01]  /*124e0*/  FSEL R12, R131, -INF , !P0 ;  /* 0xff800000830c7808 */ /* 0x002fe20004000000 */
[----:B------:R-:W-:Y:S01]  /*124f0*/  FMUL.FTZ R39, R39, UR14 ;  /* 0x0000000e27277c20 */ /* 0x000fe20008410000 */
[----:B------:R-:W-:Y:S01]  /*12500*/  ISETP.GE.AND P0, PT, R119, R100, PT ;  /* 0x000000647700720c */ /* 0x000fe20003f06270 */
[----:B------:R-:W-:Y:S01]  /*12510*/  FMUL.FTZ R35, R35, UR14 ;  /* 0x0000000e23237c20 */ /* 0x000fe20008410000 */
[----:B------:R-:W-:Y:S01]  /*12520*/  FSEL R176, R139, -INF , !P4 ;  /* 0xff8000008bb07808 */ /* 0x000fe20006000000 */
[----:B------:R1:W4:Y:S01]  /*12530*/  MUFU.TANH R119, R53 ;  /* 0x0000003500777308 */ /* 0x0003220000002400 */
[----:B------:R-:W-:Y:S01]  /*12540*/  FSEL R175, R143, -INF , !P1 ;  /* 0xff8000008faf7808 */ /* 0x000fe20004800000 */
[----:B--2---:R-:W-:Y:S01]  /*12550*/  FFMA.FTZ R23, R0, R26, R23 ;  /* 0x0000001a00177223 */ /* 0x004fe20000010017 */
[----:B------:R-:W-:Y:S01]  /*12560*/  ISETP.GE.AND P4, PT, R127, R100, PT ;  /* 0x000000647f00720c */ /* 0x000fe20003f86270 */
[----:B------:R-:W-:Y:S01]  /*12570*/  FMUL.FTZ R34, R34, UR14 ;  /* 0x0000000e22227c20 */ /* 0x000fe20008410000 */
[----:B------:R-:W-:-:S02]  /*12580*/  FSEL R54, R54, -INF , !P2 ;  /* 0xff80000036367808 */ /* 0x000fc40005000000 */
[C---:B------:R-:W-:Y:S01]  /*12590*/  ISETP.GE.AND P2, PT, R123.reuse, R100, PT ;  /* 0x000000647b00720c */ /* 0x040fe20003f46270 */
[----:B------:R2:W-:Y:S01]  /*125a0*/  MUFU.TANH R17, R24 ;  /* 0x0000001800117308 */ /* 0x0005e20000002400 */
[----:B------:R-:W-:Y:S02]  /*125b0*/  ISETP.GE.AND P1, PT, R123, R60, PT ;  /* 0x0000003c7b00720c */ /* 0x000fe40003f26270 */
[----:B------:R-:W-:Y:S01]  /*125c0*/  FSEL R146, R23, -INF , !P4 ;  /* 0xff80000017927808 */ /* 0x000fe20006000000 */
[----:B------:R-:W-:Y:S01]  /*125d0*/  VIADD R23, R5, 0xffffffb9 ;  /* 0xffffffb905177836 */ /* 0x000fe20000000000 */
[----:B------:R-:W-:Y:S02]  /*125e0*/  FSEL R142, R142, -INF , !P2 ;  /* 0xff8000008e8e7808 */ /* 0x000fe40005000000 */
[----:B------:R-:W-:Y:S01]  /*125f0*/  FSEL R145, R145, -INF , !P1 ;  /* 0xff80000091917808 */ /* 0x000fe20004800000 */
[----:B------:R-:W5:Y:S01]  /*12600*/  MUFU.TANH R107, R66 ;  /* 0x00000042006b7308 */ /* 0x000f620000002400 */
[----:B------:R-:W-:-:S02]  /*12610*/  ISETP.GE.AND P2, PT, R21, R100, PT ;  /* 0x000000641500720c */ /* 0x000fc40003f46270 */
[----:B-1----:R-:W-:Y:S02]  /*12620*/  FSEL R53, R19, -INF , !P3 ;  /* 0xff80000013357808 */ /* 0x002fe40005800000 */
[----:B------:R-:W-:Y:S02]  /*12630*/  LOP3.LUT P3, RZ, R63, 0x1, RZ, 0xc0, !PT ;  /* 0x000000013fff7812 */ /* 0x000fe4000786c0ff */
[----:B------:R-:W-:Y:S01]  /*12640*/  ISETP.GE.AND P4, PT, R113, R60, PT ;  /* 0x0000003c7100720c */ /* 0x000fe20003f86270 */
[----:B------:R-:W-:Y:S01]  /*12650*/  MUFU.TANH R111, R64 ;  /* 0x00000040006f7308 */ /* 0x000fe20000002400 */
[----:B------:R-:W-:Y:S02]  /*12660*/  FSEL R167, R167, -INF , !P3 ;  /* 0xff800000a7a77808 */ /* 0x000fe40005800000 */
[----:B--2---:R-:W-:Y:S02]  /*12670*/  I2FP.F32.U32 R24, R125 ;  /* 0x0000007d00187245 */ /* 0x004fe40000201000 */
[----:B------:R-:W-:-:S02]  /*12680*/  ISETP.GE.AND P3, PT, R7, R100, PT ;  /* 0x000000640700720c */ /* 0x000fc40003f66270 */
[----:B------:R-:W-:Y:S01]  /*12690*/  I2FP.F32.U32 R7, R7 ;  /* 0x0000000700077245 */ /* 0x000fe20000201000 */
[C---:B------:R-:W-:Y:S01]  /*126a0*/  FFMA.FTZ R147, R0.reuse, R24, R9 ;  /* 0x0000001800937223 */ /* 0x040fe20000010009 */
[----:B------:R1:W-:Y:S01]  /*126b0*/  MUFU.TANH R115, R52 ;  /* 0x0000003400737308 */ /* 0x0003e20000002400 */
[----:B------:R-:W-:Y:S02]  /*126c0*/  LOP3.LUT R63, R63, 0xfffffffd, RZ, 0xc0, !PT ;  /* 0xfffffffd3f3f7812 */ /* 0x000fe400078ec0ff */
[CC--:B------:R-:W-:Y:S01]  /*126d0*/  FFMA.FTZ R57, R0.reuse, R7.reuse, R57 ;  /* 0x0000000700397223 */ /* 0x0c0fe20000010039 */
[----:B------:R-:W-:Y:S01]  /*126e0*/  FSEL R147, R147, -INF , !P6 ;  /* 0xff80000093937808 */ /* 0x000fe20007000000 */
[----:B---3--:R-:W-:Y:S01]  /*126f0*/  FFMA.FTZ R143, R0, R7, R13 ;  /* 0x00000007008f7223 */ /* 0x008fe2000001000d */
[----:B------:R-:W-:Y:S02]  /*12700*/  ISETP.GE.AND P6, PT, R21, R60, PT ;  /* 0x0000003c1500720c */ /* 0x000fe40003fc6270 */
[----:B------:R2:W-:Y:S01]  /*12710*/  MUFU.TANH R9, R22 ;  /* 0x0000001600097308 */ /* 0x0005e20000002400 */
[----:B------:R-:W-:Y:S01]  /*12720*/  FSEL R140, R57, -INF , !P3 ;  /* 0xff800000398c7808 */ /* 0x000fe20005800000 */
[----:B------:R-:W-:Y:S01]  /*12730*/  VIADD R57, R5, 0xffffffc9 ;  /* 0xffffffc905397836 */ /* 0x000fe20000000000 */
[----:B------:R-:W-:-:S02]  /*12740*/  FSEL R143, R143, -INF , !P5 ;  /* 0xff8000008f8f7808 */ /* 0x000fc40006800000 */
[C---:B------:R-:W-:Y:S02]  /*12750*/  ISETP.GE.AND P5, PT, R23.reuse, R60, PT ;  /* 0x0000003c1700720c */ /* 0x040fe40003fa6270 */
[----:B------:R-:W-:Y:S01]  /*12760*/  I2FP.F32.U32 R126, R57 ;  /* 0x00000039007e7245 */ /* 0x000fe20000201000 */
[----:B------:R-:W3:Y:S01]  /*12770*/  MUFU.TANH R55, R55 ;  /* 0x0000003700377308 */ /* 0x000ee20000002400 */
[----:B------:R-:W-:Y:S01]  /*12780*/  ISETP.GE.AND P3, PT, R23, R100, PT ;  /* 0x000000641700720c */ /* 0x000fe20003f66270 */
[C---:B-1----:R-:W-:Y:S01]  /*12790*/  FFMA.FTZ R52, R0.reuse, R28, R141 ;  /* 0x0000001c00347223 */ /* 0x042fe2000001008d */
[CC--:B------:R-:W-:Y:S01]  /*127a0*/  FFMA.FTZ R141, R0.reuse, R138.reuse, R65 ;  /* 0x0000008a008d7223 */ /* 0x0c0fe20000010041 */
[C---:B------:R-:W-:Y:S01]  /*127b0*/  FFMA.FTZ R138, R0.reuse, R138, R49 ;  /* 0x0000008a008a7223 */ /* 0x040fe20000010031 */
[C---:B------:R-:W-:Y:S01]  /*127c0*/  VIADD R49, R5.reuse, 0xffffffc1 ;  /* 0xffffffc105317836 */ /* 0x040fe20000000000 */
[----:B------:R-:W-:Y:S01]  /*127d0*/  I2FP.F32.U32 R23, R23 ;  /* 0x0000001700177245 */ /* 0x000fe20000201000 */
[C---:B----4-:R-:W-:Y:S01]  /*127e0*/  FFMA.FTZ R119, R0.reuse, R126, R119 ;  /* 0x0000007e00777223 */ /* 0x050fe20000010077 */
[----:B------:R-:W1:Y:S01]  /*127f0*/  MUFU.TANH R19, R48 ;  /* 0x0000003000137308 */ /* 0x000e620000002400 */
[----:B------:R-:W-:Y:S01]  /*12800*/  VIADD R65, R5, 0xffffffc0 ;  /* 0xffffffc005417836 */ /* 0x000fe20000000000 */
[----:B--2---:R-:W-:Y:S01]  /*12810*/  I2FP.F32.U32 R22, R21 ;  /* 0x0000001500167245 */ /* 0x004fe20000201000 */
[----:B------:R-:W-:Y:S01]  /*12820*/  FFMA.FTZ R101, R0, R23, R101 ;  /* 0x0000001700657223 */ /* 0x000fe20000010065 */
[----:B------:R-:W-:-:S02]  /*12830*/  ISETP.GE.AND P1, PT, R49, R60, PT ;  /* 0x0000003c3100720c */ /* 0x000fc40003f26270 */
[----:B------:R-:W-:Y:S01]  /*12840*/  FSEL R52, R52, -INF , !P0 ;  /* 0xff80000034347808 */ /* 0x000fe20004000000 */
[CC--:B------:R-:W-:Y:S01]  /*12850*/  FFMA.FTZ R59, R0.reuse, R22.reuse, R59 ;  /* 0x00000016003b7223 */ /* 0x0c0fe2000001003b */
[----:B------:R-:W2:Y:S01]  /*12860*/  MUFU.TANH R109, R109 ;  /* 0x0000006d006d7308 */ /* 0x000ea20000002400 */
[C---:B-----5:R-:W-:Y:S01]  /*12870*/  FFMA.FTZ R107, R0.reuse, R22, R107 ;  /* 0x00000016006b7223 */ /* 0x060fe2000001006b */
[----:B---3--:R-:W-:Y:S01]  /*12880*/  FFMA.FTZ R126, R0, R126, R55 ;  /* 0x0000007e007e7223 */ /* 0x008fe20000010037 */
[----:B------:R-:W-:Y:S01]  /*12890*/  VIADD R55, R5, 0xffffffd9 ;  /* 0xffffffd905377836 */ /* 0x000fe20000000000 */
[----:B------:R-:W-:Y:S01]  /*128a0*/  FSEL R139, R59, -INF , !P6 ;  /* 0xff8000003b8b7808 */ /* 0x000fe20007000000 */
[----:B------:R-:W-:Y:S01]  /*128b0*/  VIADD R59, R5, 0xffffffd0 ;  /* 0xffffffd0053b7836 */ /* 0x000fe20000000000 */
[----:B------:R-:W-:Y:S02]  /*128c0*/  FSEL R136, R107, -INF , !P2 ;  /* 0xff8000006b887808 */ /* 0x000fe40005000000 */
[----:B------:R-:W3:Y:S01]  /*128d0*/  MUFU.TANH R67, R67 ;  /* 0x0000004300437308 */ /* 0x000ee20000002400 */
[----:B------:R-:W-:-:S02]  /*128e0*/  ISETP.GE.AND P2, PT, R49, R100, PT ;  /* 0x000000643100720c */ /* 0x000fc40003f46270 */
[----:B------:R-:W-:Y:S02]  /*128f0*/  I2FP.F32.U32 R124, R59 ;  /* 0x0000003b007c7245 */ /* 0x000fe40000201000 */
[----:B------:R-:W-:Y:S02]  /*12900*/  ISETP.GE.AND P0, PT, R125, R100, PT ;  /* 0x000000647d00720c */ /* 0x000fe40003f06270 */
[----:B------:R-:W-:Y:S01]  /*12910*/  I2FP.F32.U32 R22, R65 ;  /* 0x0000004100167245 */ /* 0x000fe20000201000 */
[----:B------:R4:W-:Y:S01]  /*12920*/  MUFU.TANH R13, R20 ;  /* 0x00000014000d7308 */ /* 0x0009e20000002400 */
[C---:B-1----:R-:W-:Y:S01]  /*12930*/  FFMA.FTZ R127, R0.reuse, R124, R19 ;  /* 0x0000007c007f7223 */ /* 0x042fe20000010013 */
[C---:B--2---:R-:W-:Y:S01]  /*12940*/  FFMA.FTZ R109, R0.reuse, R24, R109 ;  /* 0x00000018006d7223 */ /* 0x044fe2000001006d */
[----:B------:R-:W-:Y:S01]  /*12950*/  FSEL R141, R141, -INF , !P4 ;  /* 0xff8000008d8d7808 */ /* 0x000fe20006000000 */
[C---:B------:R-:W-:Y:S01]  /*12960*/  FFMA.FTZ R105, R0.reuse, R22, R105 ;  /* 0x0000001600697223 */ /* 0x040fe20000010069 */
[----:B------:R-:W-:Y:S01]  /*12970*/  ISETP.GE.AND P4, PT, R65, R60, PT ;  /* 0x0000003c4100720c */ /* 0x000fe20003f86270 */
[----:B------:R-:W-:Y:S01]  /*12980*/  VIADD R19, R5, 0xffffffd1 ;  /* 0xffffffd105137836 */ /* 0x000fe20000000000 */
[----:B------:R-:W-:Y:S01]  /*12990*/  FSEL R144, R109, -INF , !P0 ;  /* 0xff8000006d907808 */ /* 0x000fe20004000000 */
[----:B------:R-:W-:Y:S01]  /*129a0*/  MUFU.TANH R7, R44 ;  /* 0x0000002c00077308 */ /* 0x000fe20000002400 */
[----:B------:R-:W-:Y:S01]  /*129b0*/  ISETP.GE.AND P0, PT, R113, R100, PT ;  /* 0x000000647100720c */ /* 0x000fe20003f06270 */
[C---:B---3--:R-:W-:Y:S01]  /*129c0*/  FFMA.FTZ R67, R0.reuse, R23, R67 ;  /* 0x0000001700437223 */ /* 0x048fe20000010043 */
[----:B------:R-:W-:Y:S01]  /*129d0*/  FSEL R137, R101, -INF , !P5 ;  /* 0xff80000065897808 */ /* 0x000fe20006800000 */
[----:B------:R-:W-:Y:S01]  /*129e0*/  FFMA.FTZ R117, R0, R22, R117 ;  /* 0x0000001600757223 */ /* 0x000fe20000010075 */
[----:B------:R-:W-:-:S02]  /*129f0*/  ISETP.GE.AND P5, PT, R57, R60, PT ;  /* 0x0000003c3900720c */ /* 0x000fc40003fa6270 */
[----:B------:R-:W-:Y:S01]  /*12a00*/  FSEL R134, R67, -INF , !P3 ;  /* 0xff80000043867808 */ /* 0x000fe20005800000 */
[----:B------:R-:W1:Y:S01]  /*12a10*/  MUFU.TANH R11, R50 ;  /* 0x00000032000b7308 */ /* 0x000e620000002400 */
[----:B------:R-:W-:Y:S02]  /*12a20*/  FSEL R138, R138, -INF , !P0 ;  /* 0xff8000008a8a7808 */ /* 0x000fe40004000000 */
[----:B----4-:R-:W-:Y:S01]  /*12a30*/  I2FP.F32.U32 R20, R49 ;  /* 0x0000003100147245 */ /* 0x010fe20000201000 */
[----:B------:R-:W-:Y:S01]  /*12a40*/  VIADD R49, R5, 0xffffffc8 ;  /* 0xffffffc805317836 */ /* 0x000fe20000000000 */
[----:B------:R-:W-:Y:S02]  /*12a50*/  ISETP.GE.AND P0, PT, R65, R100, PT ;  /* 0x000000644100720c */ /* 0x000fe40003f06270 */
[----:B------:R-:W-:Y:S01]  /*12a60*/  FSEL R135, R105, -INF , !P4 ;  /* 0xff80000069877808 */ /* 0x000fe20006000000 */
[CC--:B------:R-:W-:Y:S01]  /*12a70*/  FFMA.FTZ R111, R0.reuse, R20.reuse, R111 ;  /* 0x00000014006f7223 */ /* 0x0c0fe2000001006f */
[----:B------:R-:W-:Y:S01]  /*12a80*/  FFMA.FTZ R121, R0, R20, R121 ;  /* 0x0000001400797223 */ /* 0x000fe20000010079 */
[----:B------:R-:W-:Y:S01]  /*12a90*/  I2FP.F32.U32 R128, R49 ;  /* 0x0000003100807245 */ /* 0x000fe20000201000 */
[----:B------:R-:W-:Y:S01]  /*12aa0*/  MUFU.TANH R47, R47 ;  /* 0x0000002f002f7308 */ /* 0x000fe20000002400 */
[----:B------:R-:W-:-:S02]  /*12ab0*/  ISETP.GE.AND P6, PT, R49, R60, PT ;  /* 0x0000003c3100720c */ /* 0x000fc40003fc6270 */
[----:B------:R-:W-:Y:S01]  /*12ac0*/  FSEL R133, R111, -INF , !P1 ;  /* 0xff8000006f857808 */ /* 0x000fe20004800000 */
[C---:B------:R-:W-:Y:S01]  /*12ad0*/  FFMA.FTZ R115, R0.reuse, R128, R115 ;  /* 0x0000008000737223 */ /* 0x040fe20000010073 */
[----:B------:R-:W-:Y:S01]  /*12ae0*/  ISETP.GE.AND P1, PT, R59, R60, PT ;  /* 0x0000003c3b00720c */ /* 0x000fe20003f26270 */
[C---:B------:R-:W-:Y:S01]  /*12af0*/  FFMA.FTZ R128, R0.reuse, R128, R17 ;  /* 0x0000008000807223 */ /* 0x040fe20000010011 */
[----:B------:R-:W-:Y:S01]  /*12b00*/  FSEL R130, R121, -INF , !P2 ;  /* 0xff80000079827808 */ /* 0x000fe20005000000 */
[----:B------:R-:W-:Y:S01]  /*12b10*/  MUFU.TANH R21, R46 ;  /* 0x0000002e00157308 */ /* 0x000fe20000002400 */
[----:B------:R-:W-:Y:S01]  /*12b20*/  FSEL R127, R127, -INF , !P1 ;  /* 0xff8000007f7f7808 */ /* 0x000fe20004800000 */
[----:B-1----:R-:W-:Y:S01]  /*12b30*/  FFMA.FTZ R124, R0, R124, R11 ;  /* 0x0000007c007c7223 */ /* 0x002fe2000001000b */
[----:B------:R-:W-:Y:S01]  /*12b40*/  ISETP.GE.AND P2, PT, R59, R100, PT ;  /* 0x000000643b00720c */ /* 0x000fe20003f46270 */
[----:B------:R-:W-:Y:S01]  /*12b50*/  VIADD R59, R5, 0xffffffd8 ;  /* 0xffffffd8053b7836 */ /* 0x000fe20000000000 */
[----:B------:R-:W-:-:S02]  /*12b60*/  ISETP.GE.AND P1, PT, R55, R60, PT ;  /* 0x0000003c3700720c */ /* 0x000fc40003f26270 */
[----:B------:R-:W-:Y:S01]  /*12b70*/  ISETP.GE.AND P3, PT, R49, R100, PT ;  /* 0x000000643100720c */ /* 0x000fe20003f66270 */
[----:B------:R-:W1:Y:S01]  /*12b80*/  MUFU.TANH R51, R51 ;  /* 0x0000003300337308 */ /* 0x000e620000002400 */
[----:B------:R-:W-:Y:S02]  /*12b90*/  FSEL R131, R115, -INF , !P6 ;  /* 0xff80000073837808 */ /* 0x000fe40007000000 */
[C---:B------:R-:W-:Y:S02]  /*12ba0*/  ISETP.GE.AND P6, PT, R19.reuse, R60, PT ;  /* 0x0000003c1300720c */ /* 0x040fe40003fc6270 */
[----:B------:R-:W-:Y:S02]  /*12bb0*/  ISETP.GE.AND P4, PT, R19, R100, PT ;  /* 0x000000641300720c */ /* 0x000fe40003f86270 */
[----:B------:R-:W-:Y:S01]  /*12bc0*/  FSEL R129, R119, -INF , !P5 ;  /* 0xff80000077817808 */ /* 0x000fe20006800000 */
[----:B------:R2:W3:Y:S01]  /*12bd0*/  MUFU.TANH R49, R18 ;  /* 0x0000001200317308 */ /* 0x0004e20000002400 */
[----:B------:R-:W-:-:S02]  /*12be0*/  I2FP.F32.U32 R19, R19 ;  /* 0x0000001300137245 */ /* 0x000fc40000201000 */
[----:B------:R-:W-:Y:S02]  /*12bf0*/  ISETP.GE.AND P5, PT, R59, R60, PT ;  /* 0x0000003c3b00720c */ /* 0x000fe40003fa6270 */
[----:B------:R-:W-:Y:S01]  /*12c00*/  FSEL R132, R117, -INF , !P0 ;  /* 0xff80000075847808 */ /* 0x000fe20004000000 */
[-C--:B------:R-:W-:Y:S01]  /*12c10*/  FFMA.FTZ R125, R0, R19.reuse, R9 ;  /* 0x00000013007d7223 */ /* 0x080fe20000010009 */
[----:B------:R-:W-:Y:S01]  /*12c20*/  @P1 LOP3.LUT R63, R63, 0x2, RZ, 0xfc, !PT ;  /* 0x000000023f3f1812 */ /* 0x000fe200078efcff */
[----:B------:R4:W5:Y:S01]  /*12c30*/  MUFU.TANH R17, R16 ;  /* 0x0000001000117308 */ /* 0x0009620000002400 */
[-C--:B------:R-:W-:Y:S01]  /*12c40*/  ISETP.GE.AND P0, PT, R57, R100.reuse, PT ;  /* 0x000000643900720c */ /* 0x080fe20003f06270 */
[----:B------:R-:W-:Y:S01]  /*12c50*/  VIADD R9, R5, 0xffffffe1 ;  /* 0xffffffe105097836 */ /* 0x000fe20000000000 */
[----:B------:R-:W-:Y:S01]  /*12c60*/  FSEL R128, R128, -INF , !P3 ;  /* 0xff80000080807808 */ /* 0x000fe20005800000 */
[----:B-1----:R-:W-:Y:S01]  /*12c70*/  FFMA.FTZ R51, R0, R19, R51 ;  /* 0x0000001300337223 */ /* 0x002fe20000010033 */
[----:B------:R-:W-:-:S02]  /*12c80*/  ISETP.GE.AND P3, PT, R55, R100, PT ;  /* 0x000000643700720c */ /* 0x000fc40003f66270 */
[----:B------:R-:W-:Y:S01]  /*12c90*/  FSEL R126, R126, -INF , !P0 ;  /* 0xff8000007e7e7808 */ /* 0x000fe20004000000 */
[----:B------:R-:W1:Y:S01]  /*12ca0*/  MUFU.TANH R57, R42 ;  /* 0x0000002a00397308 */ /* 0x000e620000002400 */
[----:B------:R-:W-:Y:S02]  /*12cb0*/  ISETP.GE.AND P0, PT, R59, R100, PT ;  /* 0x000000643b00720c */ /* 0x000fe40003f06270 */
[----:B--2---:R-:W-:Y:S02]  /*12cc0*/  I2FP.F32.U32 R18, R59 ;  /* 0x0000003b00127245 */ /* 0x004fe40000201000 */
[----:B------:R-:W-:Y:S02]  /*12cd0*/  FSEL R125, R125, -INF , !P6 ;  /* 0xff8000007d7d7808 */ /* 0x000fe40007000000 */
[----:B------:R-:W-:Y:S01]  /*12ce0*/  ISETP.GE.AND P6, PT, R9, R60, PT ;  /* 0x0000003c0900720c */ /* 0x000fe20003fc6270 */
[CC--:B------:R-:W-:Y:S01]  /*12cf0*/  FFMA.FTZ R7, R0.reuse, R18.reuse, R7 ;  /* 0x0000001200077223 */ /* 0x0c0fe20000010007 */
[----:B------:R-:W-:Y:S01]  /*12d00*/  MUFU.TANH R11, R36 ;  /* 0x00000024000b7308 */ /* 0x000fe20000002400 */
[----:B----4-:R-:W-:Y:S01]  /*12d10*/  I2FP.F32.U32 R16, R55 ;  /* 0x0000003700107245 */ /* 0x010fe20000201000 */
[----:B------:R-:W-:Y:S01]  /*12d20*/  FFMA.FTZ R21, R0, R18, R21 ;  /* 0x0000001200157223 */ /* 0x000fe20000010015 */
[----:B------:R-:W-:Y:S01]  /*12d30*/  VIADD R55, R5, 0xffffffe0 ;  /* 0xffffffe005377836 */ /* 0x000fe20000000000 */
[----:B------:R-:W-:-:S02]  /*12d40*/  FSEL R123, R7, -INF , !P5 ;  /* 0xff800000077b7808 */ /* 0x000fc40006800000 */
[CC--:B------:R-:W-:Y:S01]  /*12d50*/  FFMA.FTZ R121, R0.reuse, R16.reuse, R13 ;  /* 0x0000001000797223 */ /* 0x0c0fe2000001000d */
[----:B------:R-:W-:Y:S01]  /*12d60*/  VIADD R13, R5, 0xffffffe8 ;  /* 0xffffffe8050d7836 */ /* 0x000fe20000000000 */
[----:B------:R-:W-:Y:S01]  /*12d70*/  LOP3.LUT P5, RZ, R63, 0x2, RZ, 0xc0, !PT ;  /* 0x000000023fff7812 */ /* 0x000fe200078ac0ff */
[C---:B------:R-:W-:Y:S01]  /*12d80*/  FFMA.FTZ R47, R0.reuse, R16, R47 ;  /* 0x00000010002f7223 */ /* 0x040fe2000001002f */
[----:B------:R-:W-:Y:S01]  /*12d90*/  I2FP.F32.U32 R16, R9 ;  /* 0x0000000900107245 */ /* 0x000fe20000201000 */
[----:B------:R-:W2:Y:S01]  /*12da0*/  MUFU.TANH R23, R40 ;  /* 0x0000002800177308 */ /* 0x000ea20000002400 */
[----:B------:R-:W-:Y:S02]  /*12db0*/  FSEL R121, R121, -INF , !P5 ;  /* 0xff80000079797808 */ /* 0x000fe40006800000 */
[----:B------:R-:W-:Y:S01]  /*12dc0*/  ISETP.GE.AND P5, PT, R13, R60, PT ;  /* 0x0000003c0d00720c */ /* 0x000fe20003fa6270 */
[CC--:B---3--:R-:W-:Y:S01]  /*12dd0*/  FFMA.FTZ R49, R0.reuse, R16.reuse, R49 ;  /* 0x0000001000317223 */ /* 0x0c8fe20000010031 */
[----:B------:R-:W-:Y:S01]  /*12de0*/  I2FP.F32.U32 R18, R55 ;  /* 0x0000003700127245 */ /* 0x000fe20000201000 */
[C---:B-----5:R-:W-:Y:S01]  /*12df0*/  FFMA.FTZ R17, R0.reuse, R16, R17 ;  /* 0x0000001000117223 */ /* 0x060fe20000010011 */
[----:B------:R-:W-:Y:S01]  /*12e00*/  FSEL R120, R21, -INF , !P0 ;  /* 0xff80000015787808 */ /* 0x000fe20004000000 */
[----:B------:R-:W3:Y:S01]  /*12e10*/  MUFU.TANH R19, R38 ;  /* 0x0000002600137308 */ /* 0x000ee20000002400 */
[----:B------:R-:W-:Y:S01]  /*12e20*/  VIADD R21, R5, 0xfffffff0 ;  /* 0xfffffff005157836 */ /* 0x000fe20000000000 */
[----:B------:R-:W-:Y:S01]  /*12e30*/  LOP3.LUT R63, R63, 0xfffffffb, RZ, 0xc0, !PT ;  /* 0xfffffffb3f3f7812 */ /* 0x000fe200078ec0ff */
[----:B-1----:R-:W-:Y:S01]  /*12e40*/  FFMA.FTZ R57, R0, R18, R57 ;  /* 0x0000001200397223 */ /* 0x002fe20000010039 */
[----:B------:R-:W-:-:S02]  /*12e50*/  FSEL R122, R51, -INF , !P4 ;  /* 0xff800000337a7808 */ /* 0x000fc40006000000 */
[----:B------:R-:W-:Y:S02]  /*12e60*/  I2FP.F32.U32 R20, R13 ;  /* 0x0000000d00147245 */ /* 0x000fe40000201000 */
[----:B------:R-:W-:Y:S01]  /*12e70*/  MUFU.TANH R37, R37 ;  /* 0x0000002500257308 */ /* 0x000fe20000002400 */
[----:B------:R-:W-:Y:S01]  /*12e80*/  FSEL R119, R49, -INF , !P6 ;  /* 0xff80000031777808 */ /* 0x000fe20007000000 */
[C---:B--2---:R-:W-:Y:S01]  /*12e90*/  FFMA.FTZ R23, R0.reuse, R18, R23 ;  /* 0x0000001200177223 */ /* 0x044fe20000010017 */
[----:B------:R-:W-:Y:S01]  /*12ea0*/  ISETP.GE.AND P4, PT, R55, R100, PT ;  /* 0x000000643700720c */ /* 0x000fe20003f86270 */
[C---:B------:R-:W-:Y:S01]  /*12eb0*/  FFMA.FTZ R59, R0.reuse, R20, R11 ;  /* 0x00000014003b7223 */ /* 0x040fe2000001000b */
[----:B------:R-:W-:Y:S02]  /*12ec0*/  ISETP.GE.AND P6, PT, R21, R60, PT ;  /* 0x0000003c1500720c */ /* 0x000fe40003fc6270 */
[----:B------:R-:W-:Y:S01]  /*12ed0*/  @P5 LOP3.LUT R63, R63, 0x4, RZ, 0xfc, !PT ;  /* 0x000000043f3f5812 */ /* 0x000fe200078efcff */
[----:B------:R-:W1:Y:S01]  /*12ee0*/  MUFU.TANH R7, R32 ;  /* 0x0000002000077308 */ /* 0x000e620000002400 */
[----:B------:R-:W-:Y:S01]  /*12ef0*/  FSEL R118, R47, -INF , !P3 ;  /* 0xff8000002f767808 */ /* 0x000fe20005800000 */
[----:B------:R-:W-:Y:S01]  /*12f00*/  VIADD R47, R5, 0xffffffe9 ;  /* 0xffffffe9052f7836 */ /* 0x000fe20000000000 */
[----:B------:R-:W-:Y:S01]  /*12f10*/  FSEL R57, R57, -INF , !P4 ;  /* 0xff80000039397808 */ /* 0x000fe20006000000 */
[----:B---3--:R-:W-:Y:S01]  /*12f20*/  FFMA.FTZ R19, R0, R20, R19 ;  /* 0x0000001400137223 */ /* 0x008fe20000010013 */
[----:B------:R-:W-:-:S02]  /*12f30*/  LOP3.LUT P4, RZ, R63, 0x4, RZ, 0xc0, !PT ;  /* 0x000000043fff7812 */ /* 0x000fc4000788c0ff */
[----:B------:R-:W-:Y:S01]  /*12f40*/  FSEL R124, R124, -INF , !P2 ;  /* 0xff8000007c7c7808 */ /* 0x000fe20005000000 */
[----:B------:R-:W2:Y:S01]  /*12f50*/  MUFU.TANH R39, R39 ;  /* 0x0000002700277308 */ /* 0x000ea20000002400 */
[-C--:B------:R-:W-:Y:S02]  /*12f60*/  ISETP.GE.AND P2, PT, R9, R100.reuse, PT ;  /* 0x000000640900720c */ /* 0x080fe40003f46270 */
[----:B------:R-:W-:Y:S01]  /*12f70*/  ISETP.GE.AND P0, PT, R13, R100, PT ;  /* 0x000000640d00720c */ /* 0x000fe20003f06270 */
[----:B------:R-:W-:Y:S01]  /*12f80*/  VIADD R13, R5, 0xfffffff1 ;  /* 0xfffffff1050d7836 */ /* 0x000fe20000000000 */
[----:B------:R-:W-:Y:S01]  /*12f90*/  LOP3.LUT R63, R63, 0xfffffffd, RZ, 0xc0, !PT ;  /* 0xfffffffd3f3f7812 */ /* 0x000fe200078ec0ff */
[----:B------:R-:W-:Y:S01]  /*12fa0*/  VIADD R5, R5, 0xfffffff9 ;  /* 0xfffffff905057836 */ /* 0x000fe20000000000 */
[----:B------:R-:W-:Y:S01]  /*12fb0*/  FSEL R59, R59, -INF , !P4 ;  /* 0xff8000003b3b7808 */ /* 0x000fe20006000000 */
[----:B------:R3:W-:Y:S01]  /*12fc0*/  MUFU.TANH R9, R14 ;  /* 0x0000000e00097308 */ /* 0x0007e20000002400 */
[----:B------:R-:W-:-:S02]  /*12fd0*/  ISETP.GE.AND P1, PT, R55, R60, PT ;  /* 0x0000003c3700720c */ /* 0x000fc40003f26270 */
[----:B------:R-:W-:Y:S02]  /*12fe0*/  ISETP.GE.AND P4, PT, R21, R100, PT ;  /* 0x000000641500720c */ /* 0x000fe40003f86270 */
[----:B------:R-:W-:Y:S02]  /*12ff0*/  I2FP.F32.U32 R21, R21 ;  /* 0x0000001500157245 */ /* 0x000fe40000201000 */
[----:B------:R-:W-:Y:S01]  /*13000*/  FSEL R64, R17, -INF , !P2 ;  /* 0xff80000011407808 */ /* 0x000fe20005000000 */
[----:B------:R-:W4:Y:S01]  /*13010*/  MUFU.TANH R11, R34 ;  /* 0x00000022000b7308 */ /* 0x000f220000002400 */
[----:B------:R-:W-:Y:S01]  /*13020*/  @P6 LOP3.LUT R63, R63, 0x2, RZ, 0xfc, !PT ;  /* 0x000000023f3f6812 */ /* 0x000fe200078efcff */
[----:B-1----:R-:W-:Y:S01]  /*13030*/  FFMA.FTZ R7, R0, R21, R7 ;  /* 0x0000001500077223 */ /* 0x002fe20000010007 */
[----:B------:R-:W-:Y:S02]  /*13040*/  FSEL R117, R23, -INF , !P1 ;  /* 0xff80000017757808 */ /* 0x000fe40004800000 */
[----:B------:R-:W-:-:S02]  /*13050*/  ISETP.GE.AND P3, PT, R47, R60, PT ;  /* 0x0000003c2f00720c */ /* 0x000fc40003f66270 */
[-C--:B------:R-:W-:Y:S01]  /*13060*/  ISETP.GE.AND P1, PT, R13, R60.reuse, PT ;  /* 0x0000003c0d00720c */ /* 0x080fe20003f26270 */
[----:B------:R-:W1:Y:S01]  /*13070*/  MUFU.TANH R35, R35 ;  /* 0x0000002300237308 */ /* 0x000e620000002400 */
[----:B------:R-:W-:Y:S02]  /*13080*/  ISETP.GE.AND P6, PT, R5, R60, PT ;  /* 0x0000003c0500720c */ /* 0x000fe40003fc6270 */
[----:B---3--:R-:W-:Y:S02]  /*13090*/  I2FP.F32.U32 R14, R47 ;  /* 0x0000002f000e7245 */ /* 0x008fe40000201000 */
[----:B------:R-:W-:Y:S02]  /*130a0*/  FSEL R60, R19, -INF , !P0 ;  /* 0xff800000133c7808 */ /* 0x000fe40004000000 */
[----:B------:R-:W-:Y:S01]  /*130b0*/  LOP3.LUT P0, RZ, R63, 0x2, RZ, 0xc0, !PT ;  /* 0x000000023fff7812 */ /* 0x000fe2000780c0ff */
[----:B------:R-:W3:Y:S01]  /*130c0*/  MUFU.TANH R17, R29 ;  /* 0x0000001d00117308 */ /* 0x000ee20000002400 */
[C---:B------:R-:W-:Y:S01]  /*130d0*/  FFMA.FTZ R37, R0.reuse, R14, R37 ;  /* 0x0000000e00257223 */ /* 0x040fe20000010025 */
[----:B------:R-:W-:Y:S01]  /*130e0*/  BAR.SYNC.DEFER_BLOCKING 0x0 ;  /* 0x0000000000007b1d */ /* 0x000fe20000010000 */
[----:B------:R-:W-:Y:S01]  /*130f0*/  ISETP.GE.AND P5, PT, R47, R100, PT ;  /* 0x000000642f00720c */ /* 0x000fe20003fa6270 */
[C---:B--2---:R-:W-:Y:S01]  /*13100*/  FFMA.FTZ R39, R0.reuse, R14, R39 ;  /* 0x0000000e00277223 */ /* 0x044fe20000010027 */
[-C--:B------:R-:W-:Y:S01]  /*13110*/  ISETP.GE.AND P2, PT, R5, R100.reuse, PT ;  /* 0x000000640500720c */ /* 0x080fe20003f46270 */
[----:B----4-:R-:W-:Y:S01]  /*13120*/  FFMA.FTZ R11, R0, R21, R11 ;  /* 0x00000015000b7223 */ /* 0x010fe2000001000b */
[----:B------:R-:W-:Y:S01]  /*13130*/  FSEL R66, R37, -INF , !P3 ;  /* 0xff80000025427808 */ /* 0x000fe20005800000 */
[----:B------:R-:W2:Y:S01]  /*13140*/  MUFU.TANH R31, R31 ;  /* 0x0000001f001f7308 */ /* 0x000ea20000002400 */
[----:B------:R-:W-:-:S02]  /*13150*/  ISETP.GE.AND P3, PT, R13, R100, PT ;  /* 0x000000640d00720c */ /* 0x000fc40003f66270 */
[----:B------:R-:W-:Y:S02]  /*13160*/  FSEL R100, R7, -INF , !P0 ;  /* 0xff80000007647808 */ /* 0x000fe40004000000 */
[----:B------:R-:W-:Y:S02]  /*13170*/  ISETP.GE.AND P0, PT, R61, 0x3, PT ;  /* 0x000000033d00780c */ /* 0x000fe40003f06270 */
[----:B------:R-:W-:Y:S02]  /*13180*/  I2FP.F32.U32 R14, R13 ;  /* 0x0000000d000e7245 */ /* 0x000fe40000201000 */
[----:B------:R-:W-:Y:S02]  /*13190*/  I2FP.F32.U32 R16, R5 ;  /* 0x0000000500107245 */ /* 0x000fe40000201000 */
[----:B------:R-:W-:Y:S01]  /*131a0*/  FSEL R63, R39, -INF , !P5 ;  /* 0xff800000273f7808 */ /* 0x000fe20006800000 */
[CC--:B------:R-:W-:Y:S01]  /*131b0*/  FFMA.FTZ R9, R0.reuse, R14.reuse, R9 ;  /* 0x0000000e00097223 */ /* 0x0c0fe20000010009 */
[C---:B-1----:R-:W-:Y:S01]  /*131c0*/  FFMA.FTZ R35, R0.reuse, R14, R35 ;  /* 0x0000000e00237223 */ /* 0x042fe20000010023 */
[----:B---3--:R-:W-:Y:S01]  /*131d0*/  FFMA.FTZ R17, R0, R16, R17 ;  /* 0x0000001000117223 */ /* 0x008fe20000010011 */
[----:B------:R-:W-:-:S02]  /*131e0*/  FSEL R65, R11, -INF , !P4 ;  /* 0xff8000000b417808 */ /* 0x000fc40006000000 */
[----:B------:R-:W-:Y:S01]  /*131f0*/  FSEL R67, R9, -INF , !P1 ;  /* 0xff80000009437808 */ /* 0x000fe20004800000 */
[----:B--2---:R-:W-:Y:S01]  /*13200*/  FFMA.FTZ R31, R0, R16, R31 ;  /* 0x00000010001f7223 */ /* 0x004fe2000001001f */
[----:B------:R-:W-:Y:S02]  /*13210*/  ISETP.NE.AND P1, PT, R62, RZ, PT ;  /* 0x000000ff3e00720c */ /* 0x000fe40003f25270 */
        /* <DEDUP_REMOVED lines=41> */
[----:B------:R-:W-:-:S03]  /*134b0*/  @P4 VIADD R17, R17, 0x1 ;  /* 0x0000000111114836 */ /* 0x000fc60000000000 */
[----:B------:R-:W-:Y:S01]  /*134c0*/  IMAD.MOV.U32 R4, RZ, RZ, R9 ;  /* 0x000000ffff047224 */ /* 0x000fe200078e0009 */
[----:B------:R-:W-:Y:S02]  /*134d0*/  LOP3.LUT R9, RZ, R7, RZ, 0x33, !PT ;  /* 0x00000007ff097212 */ /* 0x000fe400078e33ff */
[----:B------:R-:W-:Y:S01]  /*134e0*/  @!P6 IADD3 R17, PT, PT, -R17, RZ, RZ ;  /* 0x000000ff1111e210 */ /* 0x000fe20007ffe1ff */
[----:B------:R-:W-:-:S03]  /*134f0*/  @!P5 IMAD.MOV R4, RZ, RZ, -R4 ;  /* 0x000000ffff04d224 */ /* 0x000fc600078e0a04 */
[C---:B------:R-:W-:Y:S02]  /*13500*/  SEL R11, R9.reuse, R17, !P0 ;  /* 0x00000011090b7207 */ /* 0x040fe40004000000 */
[----:B------:R-:W-:-:S03]  /*13510*/  SEL R9, R9, R4, !P0 ;  /* 0x0000000409097207 */ /* 0x000fc60004000000 */
[----:B------:R-:W-:-:S04]  /*13520*/  IMAD.WIDE R20, R11, 0x4, R168 ;  /* 0x000000040b147825 */ /* 0x000fc800078e02a8 */
[C---:B------:R-:W-:Y:S01]  /*13530*/  IMAD.WIDE R18, R9.reuse, 0x4, R168 ;  /* 0x0000000409127825 */ /* 0x040fe200078e02a8 */
[----:B------:R-:W4:Y:S04]  /*13540*/  LDG.E R5, desc[UR6][R20.64] ;  /* 0x0000000614057981 */ /* 0x000f28000c1e1900 */
[----:B------:R-:W4:Y:S01]  /*13550*/  LDG.E R4, desc[UR6][R18.64] ;  /* 0x0000000612047981 */ /* 0x000f22000c1e1900 */
[----:B------:R-:W-:-:S05]  /*13560*/  IADD3 R14, PT, PT, R9, -R11, RZ ;  /* 0x8000000b090e7210 */ /* 0x000fca0007ffe0ff */
[----:B------:R-:W-:Y:S02]  /*13570*/  IMAD R14, R14, R7, -0x80 ;  /* 0xffffff800e0e7424 */ /* 0x000fe400078e0207 */
[----:B--2---:R-:W-:-:S03]  /*13580*/  IMAD.U32 R7, RZ, RZ, UR8 ;  /* 0x00000008ff077e24 */ /* 0x004fc6000f8e00ff */
[----:B------:R-:W-:-:S05]  /*13590*/  SHF.R.S32.HI R16, RZ, 0x1f, R14 ;  /* 0x0000001fff107819 */ /* 0x000fca000001140e */
[-C--:B------:R-:W-:Y:S02]  /*135a0*/  IMAD R9, R16, R7.reuse, RZ ;  /* 0x0000000710097224 */ /* 0x080fe400078e02ff */
[----:B------:R-:W-:-:S04]  /*135b0*/  IMAD.WIDE.U32 R16, R14, R7, RZ ;  /* 0x000000070e107225 */ /* 0x000fc800078e00ff */
        /* <DEDUP_REMOVED lines=11> */
.L_x_6358:
        /* <DEDUP_REMOVED lines=8> */
.L_x_6359:
        /* <DEDUP_REMOVED lines=58> */
.L_x_6357:
[----:B------:R-:W-:Y:S01]  /*13a90*/  FMNMX3.FTZ R14, R3, R15, R27, !PT ;  /* 0x0000000f030e7276 */ /* 0x000fe2000781001b */
        /* <DEDUP_REMOVED lines=71> */
[--C-:B------:R-:W-:Y:S01]  /*13f10*/  FFMA.FTZ R118, R118, UR4, -R107.reuse ;  /* 0x0000000476767c23 */ /* 0x100fe2000801086b */
[----:B------:R-:W-:Y:S01]  /*13f20*/  FFMA.FTZ R122, R122, UR4, -R107 ;  /* 0x000000047a7a7c23 */ /* 0x000fe2000801086b */
[--C-:B------:R-:W-:Y:S01]  /*13f30*/  FFMA.FTZ R117, R117, UR4, -R112.reuse ;  /* 0x0000000475757c23 */ /* 0x100fe20008010870 */
[----:B------:R-:W-:Y:S04]  /*13f40*/  MUFU.EX2 R111, R111 ;  /* 0x0000006f006f7308 */ /* 0x000fe80000000800 */
[----:B------:R-:W4:Y:S01]  /*13f50*/  MUFU.EX2 R110, R110 ;  /* 0x0000006e006e7308 */ /* 0x000f220000000800 */
[----:B--2---:R-:W-:Y:S01]  /*13f60*/  FMUL.FTZ R36, R72, R116 ;  /* 0x0000007448247220 */ /* 0x004fe20000410000 */
[----:B------:R-:W-:-:S02]  /*13f70*/  FFMA.FTZ R72, R45, UR4, -R112 ;  /* 0x000000042d487c23 */ /* 0x000fc40008010870 */
[----:B------:R-:W-:Y:S01]  /*13f80*/  MUFU.EX2 R109, R109 ;  /* 0x0000006d006d7308 */ /* 0x000fe20000000800 */
[----:B------:R-:W2:Y:S01]  /*13f90*/  LDSM.16.MT88.4 R44, [R148+0x6800] ;  /* 0x00680000942c783b */ /* 0x000ea20000004200 */
[-C--:B---3--:R-:W-:Y:S01]  /*13fa0*/  FMUL.FTZ R38, R74, R115.reuse ;  /* 0x000000734a267220 */ /* 0x088fe20000410000 */
[-C--:B------:R-:W-:Y:S01]  /*13fb0*/  FMUL.FTZ R39, R75, R115.reuse ;  /* 0x000000734b277220 */ /* 0x080fe20000410000 */
[----:B------:R-:W3:Y:S01]  /*13fc0*/  MUFU.EX2 R108, R108 ;  /* 0x0000006c006c7308 */ /* 0x000ee20000000800 */
[-C--:B------:R-:W-:Y:S01]  /*13fd0*/  FMUL.FTZ R12, R96, R116.reuse ;  /* 0x00000074600c7220 */ /* 0x080fe20000410000 */
[-C--:B------:R-:W-:Y:S01]  /*13fe0*/  FMUL.FTZ R13, R97, R116.reuse ;  /* 0x00000074610d7220 */ /* 0x080fe20000410000 */
[----:B------:R-:W-:Y:S01]  /*13ff0*/  FMUL.FTZ R15, R99, R115 ;  /* 0x00000073630f7220 */ /* 0x000fe20000410000 */
[----:B------:R-:W-:Y:S01]  /*14000*/  MUFU.EX2 R106, R106 ;  /* 0x0000006a006a7308 */ /* 0x000fe20000000800 */
[-C--:B------:R-:W-:Y:S01]  /*14010*/  FMUL.FTZ R24, R88, R116.reuse ;  /* 0x0000007458187220 */ /* 0x080fe20000410000 */
[----:B----4-:R-:W-:Y:S01]  /*14020*/  F2FP.F16.F32.PACK_AB R8, R110, R111 ;  /* 0x0000006f6e08723e */ /* 0x010fe200000000ff */
[-C--:B------:R-:W-:Y:S01]  /*14030*/  FMUL.FTZ R25, R89, R116.reuse ;  /* 0x0000007459197220 */ /* 0x080fe20000410000 */
[----:B------:R-:W4:Y:S01]  /*14040*/  MUFU.EX2 R104, R104 ;  /* 0x0000006800687308 */ /* 0x000f220000000800 */
[-C--:B------:R-:W-:Y:S01]  /*14050*/  FMUL.FTZ R26, R90, R115.reuse ;  /* 0x000000735a1a7220 */ /* 0x080fe20000410000 */
[----:B------:R-:W-:Y:S01]  /*14060*/  FMUL.FTZ R27, R91, R115 ;  /* 0x000000735b1b7220 */ /* 0x000fe20000410000 */
[-C--:B------:R-:W-:Y:S01]  /*14070*/  FMUL.FTZ R32, R80, R116.reuse ;  /* 0x0000007450207220 */ /* 0x080fe20000410000 */
[----:B------:R-:W-:Y:S01]  /*14080*/  MUFU.EX2 R3, R11 ;  /* 0x0000000b00037308 */ /* 0x000fe20000000800 */
[-C--:B------:R-:W-:Y:S01]  /*14090*/  FMUL.FTZ R33, R81, R116.reuse ;  /* 0x0000007451217220 */ /* 0x080fe20000410000 */
[----:B---3--:R-:W-:Y:S01]  /*140a0*/  F2FP.F16.F32.PACK_AB R10, R108, R109 ;  /* 0x0000006d6c0a723e */ /* 0x008fe200000000ff */
[-C--:B------:R-:W-:Y:S01]  /*140b0*/  FMUL.FTZ R34, R82, R115.reuse ;  /* 0x0000007352227220 */ /* 0x080fe20000410000 */
[----:B------:R-:W3:Y:S01]  /*140c0*/  MUFU.EX2 R2, R14 ;  /* 0x0000000e00027308 */ /* 0x000ee20000000800 */
[-C--:B------:R-:W-:Y:S01]  /*140d0*/  FMUL.FTZ R35, R83, R115.reuse ;  /* 0x0000007353237220 */ /* 0x080fe20000410000 */
[--C-:B------:R-:W-:Y:S01]  /*140e0*/  FFMA.FTZ R75, R43, UR4, -R112.reuse ;  /* 0x000000042b4b7c23 */ /* 0x100fe20008010870 */
[--C-:B------:R-:W-:Y:S01]  /*140f0*/  FFMA.FTZ R74, R41, UR4, -R112.reuse ;  /* 0x00000004294a7c23 */ /* 0x100fe20008010870 */
[-C--:B------:R-:W-:Y:S01]  /*14100*/  FMUL.FTZ R92, R92, R116.reuse ;  /* 0x000000745c5c7220 */ /* 0x080fe20000410000 */
[----:B------:R-:W-:Y:S01]  /*14110*/  FMUL.FTZ R93, R93, R116 ;  /* 0x000000745d5d7220 */ /* 0x000fe20000410000 */
[----:B----4-:R-:W-:Y:S01]  /*14120*/  F2FP.F16.F32.PACK_AB R9, R104, R106 ;  /* 0x0000006a6809723e */ /* 0x010fe200000000ff */
[-C--:B------:R-:W-:Y:S01]  /*14130*/  FMUL.FTZ R94, R94, R115.reuse ;  /* 0x000000735e5e7220 */ /* 0x080fe20000410000 */
[-C--:B------:R-:W-:Y:S01]  /*14140*/  FMUL.FTZ R95, R95, R115.reuse ;  /* 0x000000735f5f7220 */ /* 0x080fe20000410000 */
[-C--:B------:R-:W-:Y:S01]  /*14150*/  FMUL.FTZ R84, R84, R116.reuse ;  /* 0x0000007454547220 */ /* 0x080fe20000410000 */
[-C--:B------:R-:W-:Y:S01]  /*14160*/  FMUL.FTZ R85, R85, R116.reuse ;  /* 0x0000007455557220 */ /* 0x080fe20000410000 */
[-C--:B------:R-:W-:Y:S01]  /*14170*/  FMUL.FTZ R86, R86, R115.reuse ;  /* 0x0000007356567220 */ /* 0x080fe20000410000 */
[----:B------:R-:W-:Y:S01]  /*14180*/  FMUL.FTZ R87, R87, R115 ;  /* 0x0000007357577220 */ /* 0x000fe20000410000 */
[-C--:B------:R-:W-:Y:S01]  /*14190*/  FMUL.FTZ R76, R76, R116.reuse ;  /* 0x000000744c4c7220 */ /* 0x080fe20000410000 */
[----:B---3--:R-:W-:Y:S01]  /*141a0*/  F2FP.F16.F32.PACK_AB R11, R2, R3 ;  /* 0x00000003020b723e */ /* 0x008fe200000000ff */
[-C--:B------:R-:W-:Y:S01]  /*141b0*/  FMUL.FTZ R14, R98, R115.reuse ;  /* 0x00000073620e7220 */ /* 0x080fe20000410000 */
[-C--:B------:R-:W-:Y:S01]  /*141c0*/  FMUL.FTZ R77, R77, R116.reuse ;  /* 0x000000744d4d7220 */ /* 0x080fe20000410000 */
[-C--:B------:R-:W-:Y:S01]  /*141d0*/  FMUL.FTZ R78, R78, R115.reuse ;  /* 0x000000734e4e7220 */ /* 0x080fe20000410000 */
[-C--:B------:R-:W-:Y:S01]  /*141e0*/  FMUL.FTZ R79, R79, R115.reuse ;  /* 0x000000734f4f7220 */ /* 0x080fe20000410000 */
[-C--:B------:R-:W-:Y:S01]  /*141f0*/  FMUL.FTZ R37, R73, R116.reuse ;  /* 0x0000007449257220 */ /* 0x080fe20000410000 */
[----:B------:R-:W3:Y:S01]  /*14200*/  LDSM.16.MT88.4 R40, [R103+0x6800] ;  /* 0x006800006728783b */ /* 0x000ee20000004200 */
[-C--:B------:R-:W-:Y:S01]  /*14210*/  FMUL.FTZ R68, R68, R116.reuse ;  /* 0x0000007444447220 */ /* 0x080fe20000410000 */
[-C--:B------:R-:W-:Y:S01]  /*14220*/  FMUL.FTZ R69, R69, R116.reuse ;  /* 0x0000007445457220 */ /* 0x080fe20000410000 */
[-C--:B------:R-:W-:Y:S01]  /*14230*/  FMUL.FTZ R70, R70, R115.reuse ;  /* 0x0000007346467220 */ /* 0x080fe20000410000 */
[-C--:B------:R-:W-:Y:S01]  /*14240*/  FMUL.FTZ R71, R71, R115.reuse ;  /* 0x0000007347477220 */ /* 0x080fe20000410000 */
        /* <DEDUP_REMOVED lines=8> */
[C---:B-1----:R-:W-:Y:S01]  /*142d0*/  HMMA.16816.F32 R24, R8.reuse, R4, R24 ;  /* 0x000000040818723c */ /* 0x042fe20000001818 */
        /* <DEDUP_REMOVED lines=16> */
[----:B------:R-:W-:Y:S01]  /*143e0*/  FFMA.FTZ R135, R132, UR4, -R107 ;  /* 0x0000000484877c23 */ /* 0x000fe2000801086b */
[----:B------:R-:W-:Y:S01]  /*143f0*/  MUFU.EX2 R81, R81 ;  /* 0x0000005100517308 */ /* 0x000fe20000000800 */
[----:B------:R-:W-:Y:S01]  /*14400*/  FFMA.FTZ R111, R182, R116, R111 ;  /* 0x00000074b66f7223 */ /* 0x000fe2000001006f */
[----:B------:R-:W-:Y:S01]  /*14410*/  FFMA.FTZ R115, R183, R115, R106 ;  /* 0x00000073b7737223 */ /* 0x000fe2000001006a */
[----:B------:R-:W-:Y:S01]  /*14420*/  LDSM.16.MT88.4 R92, [R152+0x9800] ;  /* 0x00980000985c783b */ /* 0x000fe20000004200 */
[----:B------:R-:W-:Y:S01]  /*14430*/  MUFU.EX2 R80, R80 ;  /* 0x0000005000507308 */ /* 0x000fe20000000800 */
[----:B------:R-:W-:Y:S01]  /*14440*/  FADD.FTZ R110, R110, R111 ;  /* 0x0000006f6e6e7221 */ /* 0x000fe20000010000 */
[C---:B------:R-:W-:Y:S01]  /*14450*/  HMMA.16816.F32 R4, R8.reuse, R6, R84 ;  /* 0x000000060804723c */ /* 0x040fe20000001854 */
[--C-:B------:R-:W-:Y:S01]  /*14460*/  FFMA.FTZ R84, R121, UR4, -R112.reuse ;  /* 0x0000000479547c23 */ /* 0x100fe20008010870 */
[----:B------:R-:W-:Y:S01]  /*14470*/  MUFU.EX2 R97, R97 ;  /* 0x0000006100617308 */ /* 0x000fe20000000800 */
[--C-:B------:R-:W-:Y:S01]  /*14480*/  FFMA.FTZ R85, R64, UR4, -R107.reuse ;  /* 0x0000000440557c23 */ /* 0x100fe2000801086b */
[----:B------:R-:W-:Y:S01]  /*14490*/  FFMA.FTZ R64, R60, UR4, -R107 ;  /* 0x000000043c407c23 */ /* 0x000fe2000801086b */
[----:B------:R-:W-:Y:S01]  /*144a0*/  FADD.FTZ R104, R104, R115 ;  /* 0x0000007368687221 */ /* 0x000fe20000010000 */
[----:B------:R-:W-:Y:S01]  /*144b0*/  MUFU.EX2 R98, R98 ;  /* 0x0000006200627308 */ /* 0x000fe20000000800 */
[--C-:B------:R-:W-:Y:S01]  /*144c0*/  FFMA.FTZ R183, R101, UR4, -R107.reuse ;  /* 0x0000000465b77c23 */ /* 0x100fe2000801086b */
[----:B------:R-:W-:Y:S01]  /*144d0*/  HMMA.16816.F32 R20, R8, R22, R76 ;  /* 0x000000160814723c */ /* 0x000fe2000000184c */
[--C-:B------:R-:W-:Y:S01]  /*144e0*/  FFMA.FTZ R76, R175, UR4, -R112.reuse ;  /* 0x00000004af4c7c23 */ /* 0x100fe20008010870 */
[----:B------:R-:W-:Y:S01]  /*144f0*/  FFMA.FTZ R79, R145, UR4, -R112 ;  /* 0x00000004914f7c23 */ /* 0x000fe20008010870 */
[--C-:B------:R-:W-:Y:S01]  /*14500*/  FFMA.FTZ R78, R144, UR4, -R107.reuse ;  /* 0x00000004904e7c23 */ /* 0x100fe2000801086b */
[----:B------:R-:W-:Y:S01]  /*14510*/  FFMA.FTZ R77, R142, UR4, -R107 ;  /* 0x000000048e4d7c23 */ /* 0x000fe2000801086b */
[----:B------:R-:W-:Y:S01]  /*14520*/  MUFU.EX2 R96, R96 ;  /* 0x0000006000607308 */ /* 0x000fe20000000800 */
[----:B------:R-:W-:-:S02]  /*14530*/  FADD.FTZ R3, R3, R104 ;  /* 0x0000006803037221 */ /* 0x000fc40000010000 */
[C---:B------:R-:W-:Y:S01]  /*14540*/  HMMA.16816.F32 R36, R8.reuse, R28, R36 ;  /* 0x0000001c0824723c */ /* 0x040fe20000001824 */
[----:B------:R-:W-:Y:S01]  /*14550*/  MUFU.EX2 R76, R76 ;  /* 0x0000004c004c7308 */ /* 0x000fe20000000800 */
[----:B------:R-:W-:Y:S01]  /*14560*/  FADD.FTZ R2, R2, R3 ;  /* 0x0000000302027221 */ /* 0x000fe20000010000 */
[--C-:B------:R-:W-:Y:S02]  /*14570*/  FFMA.FTZ R3, R100, UR4, -R112.reuse ;  /* 0x0000000464037c23 */ /* 0x100fe40008010870 */
[----:B------:R-:W-:Y:S03]  /*14580*/  MUFU.EX2 R79, R79 ;  /* 0x0000004f004f7308 */ /* 0x000fe60000000800 */
[----:B------:R-:W-:Y:S01]  /*14590*/  HMMA.16816.F32 R8, R8, R30, R68 ;  /* 0x0000001e0808723c */ /* 0x000fe20000001844 */
[----:B------:R-:W1:Y:S01]  /*145a0*/  LDSM.16.MT88.4 R28, [R102+0x6800] ;  /* 0x00680000661c783b */ /* 0x000e620000004200 */
[----:B------:R-:W-:Y:S01]  /*145b0*/  FFMA.FTZ R71, R53, UR4, -R112 ;  /* 0x0000000435477c23 */ /* 0x000fe20008010870 */
[--C-:B------:R-:W-:Y:S01]  /*145c0*/  FFMA.FTZ R70, R176, UR4, -R107.reuse ;  /* 0x00000004b0467c23 */ /* 0x100fe2000801086b */
[--C-:B------:R-:W-:Y:S01]  /*145d0*/  FFMA.FTZ R69, R54, UR4, -R107.reuse ;  /* 0x0000000436457c23 */ /* 0x100fe2000801086b */
[----:B------:R-:W-:Y:S01]  /*145e0*/  FFMA.FTZ R68, R52, UR4, -R107 ;  /* 0x0000000434447c23 */ /* 0x000fe2000801086b */
[----:B----4-:R-:W-:Y:S01]  /*145f0*/  F2FP.F16.F32.PACK_AB R52, R75, R72 ;  /* 0x000000484b34723e */ /* 0x010fe200000000ff */
[----:B------:R-:W-:Y:S04]  /*14600*/  MUFU.EX2 R78, R78 ;  /* 0x0000004e004e7308 */ /* 0x000fe80000000800 */
[----:B------:R-:W4:Y:S04]  /*14610*/  MUFU.EX2 R71, R71 ;  /* 0x0000004700477308 */ /* 0x000f280000000800 */
[----:B------:R-:W5:Y:S04]  /*14620*/  MUFU.EX2 R70, R70 ;  /* 0x0000004600467308 */ /* 0x000f680000000800 */
[----:B------:R-:W-:Y:S04]  /*14630*/  MUFU.EX2 R69, R69 ;  /* 0x0000004500457308 */ /* 0x000fe80000000800 */
[----:B------:R-:W2:Y:S01]  /*14640*/  MUFU.EX2 R68, R68 ;  /* 0x0000004400447308 */ /* 0x000ea20000000800 */
[----:B----4-:R-:W-:-:S03]  /*14650*/  F2FP.F16.F32.PACK_AB R54, R71, R74 ;  /* 0x0000004a4736723e */ /* 0x010fc600000000ff */
[----:B------:R-:W4:Y:S01]  /*14660*/  MUFU.EX2 R77, R77 ;  /* 0x0000004d004d7308 */ /* 0x000f220000000800 */
[C---:B-----5:R-:W-:Y:S01]  /*14670*/  F2FP.F16.F32.PACK_AB R53, R70.reuse, R73 ;  /* 0x000000494635723e */ /* 0x060fe200000000ff */
[----:B------:R-:W-:Y:S02]  /*14680*/  FADD.FTZ R73, R73, R2 ;  /* 0x0000000249497221 */ /* 0x000fe40000010000 */
[----:B------:R-:W-:Y:S01]  /*14690*/  MUFU.EX2 R89, R89 ;  /* 0x0000005900597308 */ /* 0x000fe20000000800 */
[----:B------:R-:W-:Y:S01]  /*146a0*/  FFMA.FTZ R2, R67, UR4, -R112 ;  /* 0x0000000443027c23 */ /* 0x000fe20008010870 */
[----:B------:R-:W-:Y:S02]  /*146b0*/  FADD.FTZ R70, R70, R73 ;  /* 0x0000004946467221 */ /* 0x000fe40000010000 */
[----:B------:R-:W-:Y:S01]  /*146c0*/  MUFU.EX2 R99, R99 ;  /* 0x0000006300637308 */ /* 0x000fe20000000800 */
[----:B--2---:R-:W-:Y:S01]  /*146d0*/  F2FP.F16.F32.PACK_AB R55, R68, R69 ;  /* 0x000000454437723e */ /* 0x004fe200000000ff */
[----:B------:R-:W-:-:S02]  /*146e0*/  FADD.FTZ R69, R69, R70 ;  /* 0x0000004645457221 */ /* 0x000fc40000010000 */
[----:B------:R-:W2:Y:S02]  /*146f0*/  MUFU.EX2 R90, R90 ;  /* 0x0000005a005a7308 */ /* 0x000ea40000000800 */
[----:B------:R-:W-:Y:S02]  /*14700*/  FADD.FTZ R68, R68, R69 ;  /* 0x0000004544447221 */ /* 0x000fe40000010000 */
[----:B------:R-:W-:Y:S01]  /*14710*/  MUFU.EX2 R91, R91 ;  /* 0x0000005b005b7308 */ /* 0x000fe20000000800 */
[C---:B------:R-:W-:Y:S03]  /*14720*/  HMMA.16816.F32 R24, R52.reuse, R44, R24 ;  /* 0x0000002c3418723c */ /* 0x040fe60000001818 */
[----:B------:R-:W5:Y:S04]  /*14730*/  MUFU.EX2 R88, R88 ;  /* 0x0000005800587308 */ /* 0x000f680000000800 */
[----:B------:R-:W-:Y:S01]  /*14740*/  MUFU.EX2 R136, R136 ;  /* 0x0000008800887308 */ /* 0x000fe20000000800 */
[C---:B------:R-:W-:Y:S01]  /*14750*/  HMMA.16816.F32 R4, R52.reuse, R46, R4 ;  /* 0x0000002e3404723c */ /* 0x040fe20000001804 */
[----:B------:R-:W2:Y:S02]  /*14760*/  LDSM.16.MT88.4 R44, [R148+0x7000] ;  /* 0x00700000942c783b */ /* 0x000ea40000004200 */
[----:B------:R-:W-:Y:S04]  /*14770*/  MUFU.EX2 R134, R134 ;  /* 0x0000008600867308 */ /* 0x000fe80000000800 */
[----:B------:R-:W5:Y:S01]  /*14780*/  MUFU.EX2 R129, R129 ;  /* 0x0000008100817308 */ /* 0x000f620000000800 */
[C---:B---3--:R-:W-:Y:S03]  /*14790*/  HMMA.16816.F32 R32, R52.reuse, R40, R32 ;  /* 0x000000283420723c */ /* 0x048fe60000001820 */
[----:B------:R-:W-:Y:S04]  /*147a0*/  MUFU.EX2 R135, R135 ;  /* 0x0000008700877308 */ /* 0x000fe80000000800 */
[----:B------:R-:W-:Y:S01]  /*147b0*/  MUFU.EX2 R126, R126 ;  /* 0x0000007e007e7308 */ /* 0x000fe20000000800 */
[C---:B------:R-:W-:Y:S01]  /*147c0*/  HMMA.16816.F32 R20, R52.reuse, R42, R20 ;  /* 0x0000002a3414723c */ /* 0x040fe20000001814 */
[----:B------:R-:W3:Y:S02]  /*147d0*/  LDSM.16.MT88.4 R40, [R103+0x7000] ;  /* 0x007000006728783b */ /* 0x000ee40000004200 */
[----:B------:R-:W-:Y:S04]  /*147e0*/  MUFU.EX2 R118, R118 ;  /* 0x0000007600767308 */ /* 0x000fe80000000800 */
[----:B------:R-:W-:Y:S01]  /*147f0*/  MUFU.EX2 R117, R117 ;  /* 0x0000007500757308 */ /* 0x000fe20000000800 */
[C---:B------:R-:W-:Y:S03]  /*14800*/  HMMA.16816.F32 R12, R52.reuse, R48, R12 ;  /* 0x00000030340c723c */ /* 0x040fe6000000180c */
[----:B------:R-:W-:Y:S04]  /*14810*/  MUFU.EX2 R60, R85 ;  /* 0x00000055003c7308 */ /* 0x000fe80000000800 */
[----:B------:R-:W-:Y:S01]  /*14820*/  MUFU.EX2 R64, R64 ;  /* 0x0000004000407308 */ /* 0x000fe20000000800 */
[C---:B------:R-:W-:Y:S01]  /*14830*/  HMMA.16816.F32 R16, R52.reuse, R50, R16 ;  /* 0x000000323410723c */ /* 0x040fe20000001810 */
[----:B------:R-:W5:Y:S02]  /*14840*/  LDSM.16.MT88.4 R48, [R152+0x7000] ;  /* 0x007000009830783b */ /* 0x000f640000004200 */
[----:B------:R-:W-:Y:S04]  /*14850*/  MUFU.EX2 R3, R3 ;  /* 0x0000000300037308 */ /* 0x000fe80000000800 */
[----:B------:R-:W-:Y:S01]  /*14860*/  MUFU.EX2 R2, R2 ;  /* 0x0000000200027308 */ /* 0x000fe20000000800 */
[C---:B-1----:R-:W-:Y:S03]  /*14870*/  HMMA.16816.F32 R36, R52.reuse, R28, R36 ;  /* 0x0000001c3424723c */ /* 0x042fe60000001824 */
[----:B------:R-:W-:Y:S05]  /*14880*/  MUFU.EX2 R183, R183 ;  /* 0x000000b700b77308 */ /* 0x000fea0000000800 */
[----:B------:R-:W-:Y:S01]  /*14890*/  HMMA.16816.F32 R8, R52, R30, R8 ;  /* 0x0000001e3408723c */ /* 0x000fe20000001808 */
[----:B------:R-:W1:Y:S01]  /*148a0*/  LDSM.16.MT88.4 R28, [R102+0x7000] ;  /* 0x00700000661c783b */ /* 0x000e620000004200 */
[----:B------:R-:W-:-:S02]  /*148b0*/  F2FP.F16.F32.PACK_AB R52, R83, R76 ;  /* 0x0000004c5334723e */ /* 0x000fc400000000ff */
[----:B------:R-:W-:Y:S02]  /*148c0*/  F2FP.F16.F32.PACK_AB R53, R80, R81 ;  /* 0x000000515035723e */ /* 0x000fe400000000ff */
[----:B------:R-:W-:Y:S02]  /*148d0*/  F2FP.F16.F32.PACK_AB R54, R79, R82 ;  /* 0x000000524f36723e */ /* 0x000fe400000000ff */
[----:B----4-:R-:W-:-:S07]  /*148e0*/  F2FP.F16.F32.PACK_AB R55, R77, R78 ;  /* 0x0000004e4d37723e */ /* 0x010fce00000000ff */
[C---:B--2---:R-:W-:Y:S08]  /*148f0*/  HMMA.16816.F32 R24, R52.reuse, R44, R24 ;  /* 0x0000002c3418723c */ /* 0x044ff00000001818 */
[C---:B------:R-:W-:Y:S01]  /*14900*/  HMMA.16816.F32 R4, R52.reuse, R46, R4 ;  /* 0x0000002e3404723c */ /* 0x040fe20000001804 */
[----:B------:R-:W2:Y:S07]  /*14910*/  LDSM.16.MT88.4 R44, [R148+0x7800] ;  /* 0x00780000942c783b */ /* 0x000eae0000004200 */
[C---:B---3--:R-:W-:Y:S08]  /*14920*/  HMMA.16816.F32 R32, R52.reuse, R40, R32 ;  /* 0x000000283420723c */ /* 0x048ff00000001820 */
[C---:B------:R-:W-:Y:S01]  /*14930*/  HMMA.16816.F32 R20, R52.reuse, R42, R20 ;  /* 0x0000002a3414723c */ /* 0x040fe20000001814 */
[----:B------:R-:W3:Y:S07]  /*14940*/  LDSM.16.MT88.4 R40, [R103+0x7800] ;  /* 0x007800006728783b */ /* 0x000eee0000004200 */
[C---:B-----5:R-:W-:Y:S08]  /*14950*/  HMMA.16816.F32 R12, R52.reuse, R48, R12 ;  /* 0x00000030340c723c */ /* 0x060ff0000000180c */
[C---:B------:R-:W-:Y:S01]  /*14960*/  HMMA.16816.F32 R16, R52.reuse, R50, R16 ;  /* 0x000000323410723c */ /* 0x040fe20000001810 */
[----:B------:R-:W4:Y:S07]  /*14970*/  LDSM.16.MT88.4 R48, [R152+0x7800] ;  /* 0x007800009830783b */ /* 0x000f2e0000004200 */
        /* <DEDUP_REMOVED lines=16> */
[----:B-1----:R-:W-:Y:S01]  /*14a80*/  HMMA.16816.F32 R36, R52, R28, R36 ;  /* 0x0000001c3424723c */ /* 0x002fe20000001824 */
[----:B------:R-:W-:Y:S01]  /*14a90*/  FFMA.FTZ R28, R133, UR4, -R112 ;  /* 0x00000004851c7c23 */ /* 0x000fe20008010870 */
[----:B------:R-:W-:-:S02]  /*14aa0*/  FFMA.FTZ R133, R128, UR4, -R107 ;  /* 0x0000000480857c23 */ /* 0x000fc4000801086b */
[----:B------:R-:W1:Y:S04]  /*14ab0*/  MUFU.EX2 R128, R130 ;  /* 0x0000008200807308 */ /* 0x000e680000000800 */
[----:B------:R5:W2:Y:S01]  /*14ac0*/  MUFU.EX2 R131, R28 ;  /* 0x0000001c00837308 */ /* 0x000aa20000000800 */
[----:B------:R-:W-:Y:S01]  /*14ad0*/  HMMA.16816.F32 R8, R52, R30, R8 ;  /* 0x0000001e3408723c */ /* 0x000fe20000001808 */
[----:B------:R-:W-:Y:S02]  /*14ae0*/  F2FP.F16.F32.PACK_AB R54, R129, R134 ;  /* 0x000000868136723e */ /* 0x000fe400000000ff */
[----:B------:R-:W3:Y:S01]  /*14af0*/  MUFU.EX2 R133, R133 ;  /* 0x0000008500857308 */ /* 0x000ee20000000800 */
[----:B-1----:R-:W-:Y:S01]  /*14b00*/  F2FP.F16.F32.PACK_AB R53, R128, R135 ;  /* 0x000000878035723e */ /* 0x002fe200000000ff */
[----:B------:R-:W-:Y:S01]  /*14b10*/  FFMA.FTZ R130, R127, UR4, -R112 ;  /* 0x000000047f827c23 */ /* 0x000fe20008010870 */
[----:B------:R-:W-:Y:S01]  /*14b20*/  FFMA.FTZ R127, R120, UR4, -R107 ;  /* 0x00000004787f7c23 */ /* 0x000fe2000801086b */
[----:B-----5:R-:W1:Y:S01]  /*14b30*/  LDSM.16.MT88.4 R28, [R102+0x8000] ;  /* 0x00800000661c783b */ /* 0x020e620000004200 */
[----:B--2---:R-:W-:Y:S01]  /*14b40*/  F2FP.F16.F32.PACK_AB R52, R131, R136 ;  /* 0x000000888334723e */ /* 0x004fe200000000ff */
[----:B------:R2:W-:Y:S01]  /*14b50*/  MUFU.EX2 R120, R122 ;  /* 0x0000007a00787308 */ /* 0x0005e20000000800 */
[----:B---3--:R-:W-:-:S03]  /*14b60*/  F2FP.F16.F32.PACK_AB R55, R126, R133 ;  /* 0x000000857e37723e */ /* 0x008fc600000000ff */
[----:B------:R-:W-:Y:S04]  /*14b70*/  MUFU.EX2 R130, R130 ;  /* 0x0000008200827308 */ /* 0x000fe80000000800 */
[----:B------:R-:W-:Y:S01]  /*14b80*/  MUFU.EX2 R127, R127 ;  /* 0x0000007f007f7308 */ /* 0x000fe20000000800 */
[----:B------:R-:W-:Y:S01]  /*14b90*/  HMMA.16816.F32 R24, R52, R44, R24 ;  /* 0x0000002c3418723c */ /* 0x000fe20000001818 */
[----:B--2---:R-:W-:Y:S01]  /*14ba0*/  FFMA.FTZ R122, R119, UR4, -R112 ;  /* 0x00000004777a7c23 */ /* 0x004fe20008010870 */
[----:B------:R-:W-:-:S06]  /*14bb0*/  FFMA.FTZ R119, R57, UR4, -R107 ;  /* 0x0000000439777c23 */ /* 0x000fcc000801086b */
[C---:B------:R-:W-:Y:S01]  /*14bc0*/  HMMA.16816.F32 R4, R52.reuse, R46, R4 ;  /* 0x0000002e3404723c */ /* 0x040fe20000001804 */
[----:B------:R-:W2:Y:S01]  /*14bd0*/  LDSM.16.MT88.4 R44, [R152+0x8800] ;  /* 0x00880000982c783b */ /* 0x000ea20000004200 */
[----:B------:R-:W-:Y:S04]  /*14be0*/  MUFU.EX2 R122, R122 ;  /* 0x0000007a007a7308 */ /* 0x000fe80000000800 */
[----:B------:R-:W-:Y:S02]  /*14bf0*/  MUFU.EX2 R119, R119 ;  /* 0x0000007700777308 */ /* 0x000fe40000000800 */
[----:B------:R-:W-:Y:S01]  /*14c00*/  HMMA.16816.F32 R32, R52, R40, R32 ;  /* 0x000000283420723c */ /* 0x000fe20000001820 */
[--C-:B------:R-:W-:Y:S01]  /*14c10*/  FFMA.FTZ R41, R125, UR4, -R112.reuse ;  /* 0x000000047d297c23 */ /* 0x100fe20008010870 */
[----:B------:R-:W-:Y:S01]  /*14c20*/  FFMA.FTZ R40, R123, UR4, -R112 ;  /* 0x000000047b287c23 */ /* 0x000fe20008010870 */
[----:B------:R-:W-:-:S02]  /*14c30*/  FFMA.FTZ R125, R124, UR4, -R107 ;  /* 0x000000047c7d7c23 */ /* 0x000fc4000801086b */
[----:B------:R-:W3:Y:S03]  /*14c40*/  MUFU.EX2 R123, R41 ;  /* 0x00000029007b7308 */ /* 0x000ee60000000800 */
[C---:B------:R-:W-:Y:S01]  /*14c50*/  HMMA.16816.F32 R20, R52.reuse, R42, R20 ;  /* 0x0000002a3414723c */ /* 0x040fe20000001814 */
[----:B------:R5:W-:Y:S04]  /*14c60*/  MUFU.EX2 R121, R40 ;  /* 0x0000002800797308 */ /* 0x000be80000000800 */
[----:B------:R1:W-:Y:S03]  /*14c70*/  MUFU.EX2 R124, R84 ;  /* 0x00000054007c7308 */ /* 0x0003e60000000800 */
[C---:B----4-:R-:W-:Y:S01]  /*14c80*/  HMMA.16816.F32 R12, R52.reuse, R48, R12 ;  /* 0x00000030340c723c */ /* 0x050fe2000000180c */
[----:B------:R-:W4:Y:S01]  /*14c90*/  MUFU.EX2 R125, R125 ;  /* 0x0000007d007d7308 */ /* 0x000f220000000800 */
[----:B-----5:R-:W5:Y:S06]  /*14ca0*/  LDSM.16.MT88.4 R40, [R103+0x8800] ;  /* 0x008800006728783b */ /* 0x020f6c0000004200 */
[----:B------:R-:W-:Y:S01]  /*14cb0*/  HMMA.16816.F32 R16, R52, R50, R16 ;  /* 0x000000323410723c */ /* 0x000fe20000001810 */
[----:B------:R-:W5:Y:S01]  /*14cc0*/  LDSM.16.MT88.4 R48, [R148+0x8800] ;  /* 0x008800009430783b */ /* 0x000f620000004200 */
[----:B-1----:R-:W-:-:S06]  /*14cd0*/  FFMA.FTZ R84, R66, UR4, -R112 ;  /* 0x0000000442547c23 */ /* 0x002fcc0008010870 */
[----:B------:R-:W-:Y:S01]  /*14ce0*/  HMMA.16816.F32 R36, R52, R28, R36 ;  /* 0x0000001c3424723c */ /* 0x000fe20000001824 */
[----:B---3--:R-:W-:Y:S01]  /*14cf0*/  F2FP.F16.F32.PACK_AB R28, R123, R130 ;  /* 0x000000827b1c723e */ /* 0x008fe200000000ff */
[----:B------:R1:W-:Y:S01]  /*14d00*/  MUFU.EX2 R57, R84 ;  /* 0x0000005400397308 */ /* 0x0003e20000000800 */
[----:B----4-:R-:W-:-:S05]  /*14d10*/  F2FP.F16.F32.PACK_AB R29, R120, R125 ;  /* 0x0000007d781d723e */ /* 0x010fca00000000ff */
[----:B------:R-:W-:Y:S01]  /*14d20*/  HMMA.16816.F32 R8, R52, R30, R8 ;  /* 0x0000001e3408723c */ /* 0x000fe20000001808 */
[----:B------:R-:W-:Y:S01]  /*14d30*/  F2FP.F16.F32.PACK_AB R30, R124, R121 ;  /* 0x000000797c1e723e */ /* 0x000fe200000000ff */
[----:B------:R-:W3:Y:S01]  /*14d40*/  LDSM.16.MT88.4 R52, [R102+0x8800] ;  /* 0x008800006634783b */ /* 0x000ee20000004200 */
[----:B------:R-:W-:-:S03]  /*14d50*/  F2FP.F16.F32.PACK_AB R31, R118, R127 ;  /* 0x0000007f761f723e */ /* 0x000fc600000000ff */
[----:B-1----:R-:W-:Y:S04]  /*14d60*/  LDSM.16.MT88.4 R84, [R148+0x9800] ;  /* 0x009800009454783b */ /* 0x002fe80000004200 */
[C---:B--2---:R-:W-:Y:S08]  /*14d70*/  HMMA.16816.F32 R12, R28.reuse, R44, R12 ;  /* 0x0000002c1c0c723c */ /* 0x044ff0000000180c */
[C---:B------:R-:W-:Y:S01]  /*14d80*/  HMMA.16816.F32 R16, R28.reuse, R46, R16 ;  /* 0x0000002e1c10723c */ /* 0x040fe20000001810 */
[----:B------:R-:W1:Y:S07]  /*14d90*/  LDSM.16.MT88.4 R44, [R152+0x9000] ;  /* 0x00900000982c783b */ /* 0x000e6e0000004200 */
[C---:B-----5:R-:W-:Y:S08]  /*14da0*/  HMMA.16816.F32 R32, R28.reuse, R40, R32 ;  /* 0x000000281c20723c */ /* 0x060ff00000001820 */
[C---:B------:R-:W-:Y:S01]  /*14db0*/  HMMA.16816.F32 R20, R28.reuse, R42, R20 ;  /* 0x0000002a1c14723c */ /* 0x040fe20000001814 */
[----:B------:R-:W2:Y:S07]  /*14dc0*/  LDSM.16.MT88.4 R40, [R148+0x9000] ;  /* 0x009000009428783b */ /* 0x000eae0000004200 */
[----:B------:R-:W-:Y:S01]  /*14dd0*/  HMMA.16816.F32 R24, R28, R48, R24 ;  /* 0x000000301c18723c */ /* 0x000fe20000001818 */
[----:B------:R-:W-:Y:S01]  /*14de0*/  FFMA.FTZ R48, R59, UR4, -R112 ;  /* 0x000000043b307c23 */ /* 0x000fe20008010870 */
[----:B------:R-:W-:-:S03]  /*14df0*/  FFMA.FTZ R59, R63, UR4, -R107 ;  /* 0x000000043f3b7c23 */ /* 0x000fc6000801086b */
[----:B------:R4:W5:Y:S03]  /*14e00*/  MUFU.EX2 R66, R48 ;  /* 0x0000003000427308 */ /* 0x0009660000000800 */
[C---:B------:R-:W-:Y:S01]  /*14e10*/  HMMA.16816.F32 R4, R28.reuse, R50, R4 ;  /* 0x000000321c04723c */ /* 0x040fe20000001804 */
[----:B------:R-:W1:Y:S07]  /*14e20*/  MUFU.EX2 R59, R59 ;  /* 0x0000003b003b7308 */ /* 0x000e6e0000000800 */
[C---:B---3--:R-:W-:Y:S01]  /*14e30*/  HMMA.16816.F32 R36, R28.reuse, R52, R36 ;  /* 0x000000341c24723c */ /* 0x048fe20000001824 */
[----:B----4-:R-:W3:Y:S07]  /*14e40*/  LDSM.16.MT88.4 R48, [R103+0x9000] ;  /* 0x009000006730783b */ /* 0x010eee0000004200 */
[----:B------:R-:W-:Y:S01]  /*14e50*/  HMMA.16816.F32 R8, R28, R54, R8 ;  /* 0x000000361c08723c */ /* 0x000fe20000001808 */
[----:B------:R-:W-:-:S02]  /*14e60*/  F2FP.F16.F32.PACK_AB R28, R122, R117 ;  /* 0x000000757a1c723e */ /* 0x000fc400000000ff */
[----:B------:R-:W-:Y:S02]  /*14e70*/  F2FP.F16.F32.PACK_AB R29, R60, R119 ;  /* 0x000000773c1d723e */ /* 0x000fe400000000ff */
[----:B-----5:R-:W-:Y:S02]  /*14e80*/  F2FP.F16.F32.PACK_AB R30, R57, R66 ;  /* 0x00000042391e723e */ /* 0x020fe400000000ff */
[----:B-1----:R-:W-:-:S07]  /*14e90*/  F2FP.F16.F32.PACK_AB R31, R59, R64 ;  /* 0x000000403b1f723e */ /* 0x002fce00000000ff */
[C---:B------:R-:W-:Y:S08]  /*14ea0*/  HMMA.16816.F32 R12, R28.reuse, R44, R12 ;  /* 0x0000002c1c0c723c */ /* 0x040ff0000000180c */
        /* <DEDUP_REMOVED lines=10> */
[----:B------:R-:W-:Y:S01]  /*14f50*/  FFMA.FTZ R48, R56, UR4, -R107 ;  /* 0x0000000438307c23 */ /* 0x000fe2000801086b */
[----:B------:R-:W-:Y:S01]  /*14f60*/  FADD.FTZ R75, R75, R72 ;  /* 0x000000484b4b7221 */ /* 0x000fe20000010000 */
[----:B------:R-:W-:Y:S01]  /*14f70*/  FADD.FTZ R49, R80, R49 ;  /* 0x0000003150317221 */ /* 0x000fe20000010000 */
[----:B------:R-:W-:Y:S01]  /*14f80*/  MUFU.EX2 R40, R40 ;  /* 0x0000002800287308 */ /* 0x000fe20000000800 */
[----:B------:R-:W-:Y:S01]  /*14f90*/  HMMA.16816.F32 R4, R28, R42, R4 ;  /* 0x0000002a1c04723c */ /* 0x000fe20000001804 */
[----:B------:R-:W-:Y:S01]  /*14fa0*/  FADD.FTZ R74, R74, R75 ;  /* 0x0000004b4a4a7221 */ /* 0x000fe20000010000 */
[--C-:B------:R-:W-:Y:S01]  /*14fb0*/  FFMA.FTZ R43, R65, UR4, -R107.reuse ;  /* 0x00000004412b7c23 */ /* 0x100fe2000801086b */
[----:B------:R-:W-:Y:S01]  /*14fc0*/  FFMA.FTZ R42, R62, UR4, -R107 ;  /* 0x000000043e2a7c23 */ /* 0x000fe2000801086b */
[----:B------:R-:W2:Y:S01]  /*14fd0*/  MUFU.EX2 R41, R41 ;  /* 0x0000002900297308 */ /* 0x000ea20000000800 */
[----:B------:R-:W-:Y:S01]  /*14fe0*/  FADD.FTZ R71, R71, R74 ;  /* 0x0000004a47477221 */ /* 0x000fe20000010000 */
[----:B------:R-:W-:-:S02]  /*14ff0*/  F2FP.F16.F32.PACK_AB R68, R2, R3 ;  /* 0x000000030244723e */ /* 0x000fc400000000ff */
[----:B------:R-:W-:Y:S01]  /*15000*/  MUFU.EX2 R43, R43 ;  /* 0x0000002b002b7308 */ /* 0x000fe20000000800 */
[----:B------:R-:W-:Y:S01]  /*15010*/  FADD.FTZ R76, R76, R71 ;  /* 0x000000474c4c7221 */ /* 0x000fe20000010000 */
[----:B------:R-:W-:Y:S02]  /*15020*/  HMMA.16816.F32 R20, R28, R50, R20 ;  /* 0x000000321c14723c */ /* 0x000fe40000001814 */
[----:B------:R-:W3:Y:S01]  /*15030*/  MUFU.EX2 R42, R42 ;  /* 0x0000002a002a7308 */ /* 0x000ee20000000800 */
[----:B------:R-:W-:-:S03]  /*15040*/  FADD.FTZ R83, R83, R76 ;  /* 0x0000004c53537221 */ /* 0x000fc60000010000 */
[----:B------:R-:W4:Y:S01]  /*15050*/  MUFU.EX2 R48, R48 ;  /* 0x0000003000307308 */ /* 0x000f220000000800 */
[----:B------:R-:W-:Y:S01]  /*15060*/  FADD.FTZ R82, R82, R83 ;  /* 0x0000005352527221 */ /* 0x000fe20000010000 */
[C---:B-1----:R-:W-:Y:S01]  /*15070*/  HMMA.16816.F32 R36, R28.reuse, R44, R36 ;  /* 0x0000002c1c24723c */ /* 0x042fe20000001824 */
[----:B------:R-:W-:Y:S01]  /*15080*/  FADD.FTZ R44, R78, R49 ;  /* 0x000000314e2c7221 */ /* 0x000fe20000010000 */
[----:B--2---:R-:W-:Y:S01]  /*15090*/  F2FP.F16.F32.PACK_AB R70, R41, R40 ;  /* 0x000000282946723e */ /* 0x004fe200000000ff */
[----:B------:R-:W-:Y:S02]  /*150a0*/  FADD.FTZ R82, R79, R82 ;  /* 0x000000524f527221 */ /* 0x000fe40000010000 */
[----:B------:R-:W-:Y:S02]  /*150b0*/  FADD.FTZ R44, R77, R44 ;  /* 0x0000002c4d2c7221 */ /* 0x000fe40000010000 */
[----:B------:R-:W-:Y:S01]  /*150c0*/  FADD.FTZ R97, R97, R82 ;  /* 0x0000005261617221 */ /* 0x000fe20000010000 */
[----:B------:R-:W-:Y:S01]  /*150d0*/  HMMA.16816.F32 R8, R28, R46, R8 ;  /* 0x0000002e1c08723c */ /* 0x000fe20000001808 */
[----:B------:R-:W-:Y:S01]  /*150e0*/  FADD.FTZ R99, R99, R44 ;  /* 0x0000002c63637221 */ /* 0x000fe20000010000 */
[----:B---3--:R-:W-:Y:S01]  /*150f0*/  F2FP.F16.F32.PACK_AB R69, R42, R43 ;  /* 0x0000002b2a45723e */ /* 0x008fe200000000ff */
[----:B------:R-:W-:Y:S01]  /*15100*/  FADD.FTZ R97, R98, R97 ;  /* 0x0000006162617221 */ /* 0x000fe20000010000 */
[----:B----4-:R-:W-:Y:S01]  /*15110*/  F2FP.F16.F32.PACK_AB R71, R183, R48 ;  /* 0x00000030b747723e */ /* 0x010fe200000000ff */
[----:B------:R-:W-:Y:S01]  /*15120*/  FADD.FTZ R90, R90, R99 ;  /* 0x000000635a5a7221 */ /* 0x000fe20000010000 */
[----:B------:R-:W1:Y:S01]  /*15130*/  LDSM.16.MT88.4 R76, [R103+0x9800] ;  /* 0x00980000674c783b */ /* 0x000e620000004200 */
[----:B------:R-:W-:-:S02]  /*15140*/  FADD.FTZ R28, R96, R97 ;  /* 0x00000061601c7221 */ /* 0x000fc40000010000 */
[----:B------:R-:W-:Y:S02]  /*15150*/  FADD.FTZ R91, R91, R90 ;  /* 0x0000005a5b5b7221 */ /* 0x000fe40000010000 */
[----:B------:R-:W-:Y:S01]  /*15160*/  FADD.FTZ R89, R89, R28 ;  /* 0x0000001c59597221 */ /* 0x000fe20000010000 */
[C---:B------:R-:W-:Y:S01]  /*15170*/  HMMA.16816.F32 R96, R68.reuse, R92, R12 ;  /* 0x0000005c4460723c */ /* 0x040fe2000000180c */
[----:B------:R-:W-:Y:S01]  /*15180*/  FADD.FTZ R88, R88, R91 ;  /* 0x0000005b58587221 */ /* 0x000fe20000010000 */
[----:B------:R-:W2:Y:S01]  /*15190*/  LDSM.16.MT88.4 R12, [R102+0x9800] ;  /* 0x00980000660c783b */ /* 0x000ea20000004200 */
        /* <DEDUP_REMOVED lines=29> */
[C---:B--2---:R-:W-:Y:S01]  /*15370*/  HMMA.16816.F32 R72, R68.reuse, R12, R36 ;  /* 0x0000000c4448723c */ /* 0x044fe20000001824 */
[----:B------:R-:W-:Y:S02]  /*15380*/  FADD.FTZ R3, R3, R66 ;  /* 0x0000004203037221 */ /* 0x000fe40000010000 */
[----:B------:R-:W-:Y:S02]  /*15390*/  FADD.FTZ R43, R43, R64 ;  /* 0x000000402b2b7221 */ /* 0x000fe40000010000 */
[----:B------:R-:W-:Y:S01]  /*153a0*/  FADD.FTZ R3, R2, R3 ;  /* 0x0000000302037221 */ /* 0x000fe20000010000 */
[----:B------:R-:W-:Y:S01]  /*153b0*/  MOV R2, R113 ;  /* 0x0000007100027202 */ /* 0x000fe20000000f00 */
[----:B------:R-:W-:Y:S01]  /*153c0*/  FADD.FTZ R43, R42, R43 ;  /* 0x0000002b2a2b7221 */ /* 0x000fe20000010000 */
[----:B------:R-:W-:Y:S01]  /*153d0*/  HMMA.16816.F32 R68, R68, R14, R8 ;  /* 0x0000000e4444723c */ /* 0x000fe20000001808 */
[----:B------:R-:W-:Y:S01]  /*153e0*/  FADD.FTZ R40, R40, R3 ;  /* 0x0000000328287221 */ /* 0x000fe20000010000 */
[----:B------:R-:W-:Y:S01]  /*153f0*/  MOV R3, R114 ;  /* 0x0000007200037202 */ /* 0x000fe20000000f00 */
[----:B------:R-:W-:-:S02]  /*15400*/  FADD.FTZ R48, R48, R43 ;  /* 0x0000002b30307221 */ /* 0x000fc40000010000 */
[----:B------:R-:W-:Y:S02]  /*15410*/  FADD.FTZ R182, R41, R40 ;  /* 0x0000002829b67221 */ /* 0x000fe40000010000 */
[----:B------:R-:W-:-:S13]  /*15420*/  FADD.FTZ R183, R183, R48 ;  /* 0x00000030b7b77221 */ /* 0x000fda0000010000 */
.L_x_6354:
        /* <DEDUP_REMOVED lines=19> */
[----:B------:R-:W3:Y:S03]  /*15560*/  LDCU UR4, c[0x0][0x45c] ;  /* 0x00008b80ff0477ac */ /* 0x000ee60008000800 */
[----:B------:R-:W-:Y:S01]  /*15570*/  P2R R179, PR, RZ, 0x1 ;  /* 0x00000001ffb37803 */ /* 0x000fe20000000000 */
[----:B------:R-:W4:Y:S01]  /*15580*/  LDCU.64 UR8, c[0x0][0x3a0] ;  /* 0x00007400ff0877ac */ /* 0x000f220008000a00 */
[----:B------:R-:W1:Y:S07]  /*15590*/  LDCU.64 UR10, c[0x0][0x3a8] ;  /* 0x00007500ff0a77ac */ /* 0x000e6e0008000a00 */
.L_x_6364:
        /* <DEDUP_REMOVED lines=75> */
.L_x_6361:
[----:B------:R-:W-:Y:S02]  /*15a50*/  @!P1 MOV R167, R162 ;  /* 0x000000a200a79202 */ /* 0x000fe40000000f00 */
[C---:B------:R-:W-:Y:S02]  /*15a60*/  SHF.L.U32 R3, R2.reuse, 0x5, RZ ;  /* 0x0000000502037819 */ /* 0x040fe400000006ff */
[----:B-1----:R-:W-:Y:S01]  /*15a70*/  SHF.L.U64.HI R5, R2, 0x5, R5 ;  /* 0x0000000502057819 */ /* 0x002fe20000010205 */
[----:B------:R-:W-:Y:S01]  /*15a80*/  @!PT LDS RZ, [RZ] ;  /* 0x00000000fffff984 */ /* 0x000fe20000000800 */
[----:B------:R-:W-:Y:S01]  /*15a90*/  @!PT LDS RZ, [RZ] ;  /* 0x00000000fffff984 */ /* 0x000fe20000000800 */
[----:B------:R-:W-:Y:S01]  /*15aa0*/  @!PT LDS RZ, [RZ] ;  /* 0x00000000fffff984 */ /* 0x000fe20000000800 */
[----:B------:R-:W-:Y:S01]  /*15ab0*/  @!P1 LDGSTS.E.BYPASS.LTC128B.128 [R171+0x6000], desc[UR6][R166.64] ;  /* 0x06000000a6ab9fae */ /* 0x000fe2000b981a06 */
[----:B------:R-:W-:Y:S04]  /*15ac0*/  IADD3 R6, P0, PT, R3, R166, RZ ;  /* 0x000000a603067210 */ /* 0x000fe80007f1e0ff */
[----:B------:R-:W-:Y:S02]  /*15ad0*/  IADD3.X R7, PT, PT, R5, R162, RZ, P0, !PT ;  /* 0x000000a205077210 */ /* 0x000fe400007fe4ff */
[----:B------:R-:W-:Y:S01]  /*15ae0*/  IADD3 R12, P2, PT, R6, R3, RZ ;  /* 0x00000003060c7210 */ /* 0x000fe20007f5e0ff */
[----:B------:R-:W-:Y:S03]  /*15af0*/  @P1 STS.128 [R171+0x6000], RZ ;  /* 0x006000ffab001388 */ /* 0x000fe60000000c00 */
[----:B------:R-:W-:Y:S02]  /*15b00*/  IADD3.X R13, PT, PT, R7, R5, RZ, P2, !PT ;  /* 0x00000005070d7210 */ /* 0x000fe400017fe4ff */
[----:B------:R-:W-:Y:S03]  /*15b10*/  IADD3 R10, P0, PT, R12, R3, RZ ;  /* 0x000000030c0a7210 */ /* 0x000fe60007f1e0ff */
[----:B------:R-:W-:Y:S01]  /*15b20*/  @!PT LDS RZ, [RZ] ;  /* 0x00000000fffff984 */ /* 0x000fe20000000800 */
[----:B------:R-:W-:Y:S01]  /*15b30*/  @!PT LDS RZ, [RZ] ;  /* 0x00000000fffff984 */ /* 0x000fe20000000800 */
[----:B------:R-:W-:Y:S01]  /*15b40*/  @!PT LDS RZ, [RZ] ;  /* 0x00000000fffff984 */ /* 0x000fe20000000800 */
[----:B------:R-:W-:Y:S01]  /*15b50*/  @!P1 LDGSTS.E.BYPASS.LTC128B.128 [R171+0x6800], desc[UR6][R6.64] ;  /* 0x0680000006ab9fae */ /* 0x000fe2000b981a06 */
[----:B------:R-:W-:Y:S02]  /*15b60*/  IADD3.X R11, PT, PT, R13, R5, RZ, P0, !PT ;  /* 0x000000050d0b7210 */ /* 0x000fe400007fe4ff */
[----:B------:R-:W-:Y:S04]  /*15b70*/  IADD3 R8, P2, PT, R10, R3, RZ ;  /* 0x000000030a087210 */ /* 0x000fe80007f5e0ff */
[----:B------:R-:W-:Y:S01]  /*15b80*/  IADD3.X R9, PT, PT, R11, R5, RZ, P2, !PT ;  /* 0x000000050b097210 */ /* 0x000fe200017fe4ff */
[----:B------:R-:W-:Y:S01]  /*15b90*/  @P1 STS.128 [R171+0x6800], RZ ;  /* 0x006800ffab001388 */ /* 0x000fe20000000c00 */
[----:B------:R-:W-:Y:S04]  /*15ba0*/  IADD3 R14, P0, PT, R8, R3, RZ ;  /* 0x00000003080e7210 */ /* 0x000fe80007f1e0ff */
[----:B------:R-:W-:Y:S02]  /*15bb0*/  IADD3.X R15, PT, PT, R9, R5, RZ, P0, !PT ;  /* 0x00000005090f7210 */ /* 0x000fe400007fe4ff */
[-C--:B------:R-:W-:Y:S01]  /*15bc0*/  IADD3 R2, P2, PT, R14, R3.reuse, RZ ;  /* 0x000000030e027210 */ /* 0x080fe20007f5e0ff */
[----:B------:R-:W-:Y:S01]  /*15bd0*/  @!PT LDS RZ, [RZ] ;  /* 0x00000000fffff984 */ /* 0x000fe20000000800 */
[----:B------:R-:W-:Y:S01]  /*15be0*/  @!PT LDS RZ, [RZ] ;  /* 0x00000000fffff984 */ /* 0x000fe20000000800 */
[----:B------:R-:W-:Y:S01]  /*15bf0*/  @!PT LDS RZ, [RZ] ;  /* 0x00000000fffff984 */ /* 0x000fe20000000800 */
[----:B------:R-:W-:Y:S03]  /*15c00*/  @!P1 LDGSTS.E.BYPASS.LTC128B.128 [R171+0x7000], desc[UR6][R12.64] ;  /* 0x070000000cab9fae */ /* 0x000fe6000b981a06 */
[----:B------:R-:W-:Y:S02]  /*15c10*/  @!P1 IADD3 R4, P0, PT, R2, R3, RZ ;  /* 0x0000000302049210 */ /* 0x000fe40007f1e0ff */
[-C--:B------:R-:W-:Y:S03]  /*15c20*/  IADD3.X R3, PT, PT, R15, R5.reuse, RZ, P2, !PT ;  /* 0x000000050f037210 */ /* 0x080fe600017fe4ff */
[----:B------:R-:W-:Y:S01]  /*15c30*/  @P1 STS.128 [R171+0x7000], RZ ;  /* 0x007000ffab001388 */ /* 0x000fe20000000c00 */
[----:B------:R-:W-:Y:S02]  /*15c40*/  @!P1 IADD3.X R5, PT, PT, R3, R5, RZ, P0, !PT ;  /* 0x0000000503059210 */ /* 0x000fe400007fe4ff */
[----:B------:R-:W-:Y:S05]  /*15c50*/  ISETP.NE.AND P0, PT, R177, 0x1, PT ;  /* 0x00000001b100780c */ /* 0x000fea0003f05270 */
        /* <DEDUP_REMOVED lines=28> */
[----:B------:R-:W2:Y:S08]  /*15e20*/  LDSM.16.M88.4 R116, [R156+UR5+0x3000] ;  /* 0x003000059c74783b */ /* 0x000eb00008000200 */
[----:B------:R-:W3:Y:S08]  /*15e30*/  LDSM.16.M88.4 R120, [R156+UR5+0x3800] ;  /* 0x003800059c78783b */ /* 0x000ef00008000200 */
[----:B------:R-:W4:Y:S08]  /*15e40*/  LDSM.16.M88.4 R124, [R156+UR5+0x4000] ;  /* 0x004000059c7c783b */ /* 0x000f300008000200 */
[----:B------:R-:W4:Y:S08]  /*15e50*/  LDSM.16.M88.4 R128, [R156+UR5+0x4800] ;  /* 0x004800059c80783b */ /* 0x000f300008000200 */
[----:B------:R-:W4:Y:S08]  /*15e60*/  LDSM.16.M88.4 R56, [R156+UR5+0x5000] ;  /* 0x005000059c38783b */ /* 0x000f300008000200 */
[----:B------:R-:W4:Y:S08]  /*15e70*/  LDSM.16.M88.4 R64, [R156+UR5+0x5800] ;  /* 0x005800059c40783b */ /* 0x000f300008000200 */
[----:B------:R-:W-:Y:S08]  /*15e80*/  LDSM.16.M88.4 R132, [R155] ;  /* 0x000000009b84783b */ /* 0x000ff00000000200 */
[----:B------:R-:W4:Y:S08]  /*15e90*/  LDSM.16.M88.4 R136, [R151+0x2000] ;  /* 0x002000009788783b */ /* 0x000f300000000200 */
[----:B------:R-:W4:Y:S08]  /*15ea0*/  LDSM.16.M88.4 R140, [R151+0x2800] ;  /* 0x00280000978c783b */ /* 0x000f300000000200 */
[----:B------:R-:W0:Y:S08]  /*15eb0*/  LDGDEPBAR ;  /* 0x00000000000079af */ /* 0x000e300000000000 */
[----:B------:R-:W4:Y:S01]  /*15ec0*/  LDSM.16.M88.4 R144, [R151+0x3000] ;  /* 0x003000009790783b */ /* 0x000f220000000200 */
[C---:B-1----:R-:W-:Y:S08]  /*15ed0*/  HMMA.16816.F32 R4, R104.reuse, R108, RZ ;  /* 0x0000006c6804723c */ /* 0x042ff000000018ff */
[C---:B------:R-:W-:Y:S01]  /*15ee0*/  HMMA.16816.F32 R8, R104.reuse, R110, RZ ;  /* 0x0000006e6808723c */ /* 0x040fe200000018ff */
[----:B------:R-:W-:Y:S07]  /*15ef0*/  LDSM.16.M88.4 R108, [R151+0x4000] ;  /* 0x00400000976c783b */ /* 0x000fee0000000200 */
        /* <DEDUP_REMOVED lines=28> */
[----:B------:R-:W-:Y:S07]  /*160c0*/  LDSM.16.M88.4 R104, [R154] ;  /* 0x000000009a68783b */ /* 0x000fee0000000200 */
[C---:B------:R-:W-:Y:S08]  /*160d0*/  HMMA.16816.F32 R36, R132.reuse, R108, R36 ;  /* 0x0000006c8424723c */ /* 0x040ff00000001824 */
        /* <DEDUP_REMOVED lines=22> */
[----:B------:R-:W5:Y:S07]  /*16240*/  LDSM.16.M88.4 R124, [R153] ;  /* 0x00000000997c783b */ /* 0x000f6e0000000200 */
[C---:B----4-:R-:W-:Y:S08]  /*16250*/  HMMA.16816.F32 R36, R104.reuse, R120, R36 ;  /* 0x000000786824723c */ /* 0x050ff00000001824 */
[C---:B------:R-:W-:Y:S08]  /*16260*/  HMMA.16816.F32 R40, R104.reuse, R122, R40 ;  /* 0x0000007a6828723c */ /* 0x040ff00000001828 */
[C---:B-1----:R-:W-:Y:S08]  /*16270*/  HMMA.16816.F32 R44, R104.reuse, R108, R44 ;  /* 0x0000006c682c723c */ /* 0x042ff0000000182c */
[C---:B------:R-:W-:Y:S08]  /*16280*/  HMMA.16816.F32 R48, R104.reuse, R110, R48 ;  /* 0x0000006e6830723c */ /* 0x040ff00000001830 */
[C---:B--2---:R-:W-:Y:S08]  /*16290*/  HMMA.16816.F32 R52, R104.reuse, R112, R52 ;  /* 0x000000706834723c */ /* 0x044ff00000001834 */
[C---:B------:R-:W-:Y:S08]  /*162a0*/  HMMA.16816.F32 R56, R104.reuse, R114, R56 ;  /* 0x000000726838723c */ /* 0x040ff00000001838 */
[C---:B---3--:R-:W-:Y:S08]  /*162b0*/  HMMA.16816.F32 R60, R104.reuse, R116, R60 ;  /* 0x00000074683c723c */ /* 0x048ff0000000183c */
[----:B------:R-:W-:Y:S01]  /*162c0*/  HMMA.16816.F32 R64, R104, R118, R64 ;  /* 0x000000766840723c */ /* 0x000fe20000001840 */
[----:B------:R-:W1:Y:S07]  /*162d0*/  LDSM.16.M88.4 R104, [R149+0x2800] ;  /* 0x002800009568783b */ /* 0x000e6e0000000200 */
[C---:B-----5:R-:W-:Y:S08]  /*162e0*/  HMMA.16816.F32 R4, R124.reuse, R128, R4 ;  /* 0x000000807c04723c */ /* 0x060ff00000001804 */
[C---:B------:R-:W-:Y:S11]  /*162f0*/  HMMA.16816.F32 R8, R124.reuse, R130, R8 ;  /* 0x000000827c08723c */ /* 0x040ff60000001808 */
[----:B------:R-:W-:Y:S01]  /*16300*/  FMUL.FTZ R3, R4, UR12 ;  /* 0x0000000c04037c20 */ /* 0x000fe20008410000 */
[----:B------:R-:W-:Y:S01]  /*16310*/  FMUL.FTZ R167, R5, UR12 ;  /* 0x0000000c05a77c20 */ /* 0x000fe20008410000 */
[----:B------:R-:W-:Y:S01]  /*16320*/  FMUL.FTZ R185, R6, UR12 ;  /* 0x0000000c06b97c20 */ /* 0x000fe20008410000 */
[----:B------:R-:W-:Y:S02]  /*16330*/  FMUL.FTZ R187, R7, UR12 ;  /* 0x0000000c07bb7c20 */ /* 0x000fe40008410000 */
[----:B------:R-:W2:Y:S01]  /*16340*/  LDSM.16.M88.4 R4, [R149+0x3000] ;  /* 0x003000009504783b */ /* 0x000ea20000000200 */
[----:B------:R-:W3:Y:S02]  /*16350*/  MUFU.TANH R3, R3 ;  /* 0x0000000300037308 */ /* 0x000ee40000002400 */
[----:B------:R-:W-:Y:S01]  /*16360*/  FMUL.FTZ R9, R9, UR12 ;  /* 0x0000000c09097c20 */ /* 0x000fe20008410000 */
[----:B------:R-:W-:Y:S01]  /*16370*/  FMUL.FTZ R10, R10, UR12 ;  /* 0x0000000c0a0a7c20 */ /* 0x000fe20008410000 */
[----:B------:R-:W-:Y:S01]  /*16380*/  FMUL.FTZ R11, R11, UR12 ;  /* 0x0000000c0b0b7c20 */ /* 0x000fe20008410000 */
[----:B------:R-:W-:Y:S05]  /*16390*/  FMUL.FTZ R189, R8, UR12 ;  /* 0x0000000c08bd7c20 */ /* 0x000fea0008410000 */
[----:B------:R-:W4:Y:S01]  /*163a0*/  MUFU.TANH R191, R9 ;  /* 0x0000000900bf7308 */ /* 0x000f220000002400 */
[C---:B-1----:R-:W-:Y:S09]  /*163b0*/  HMMA.16816.F32 R12, R124.reuse, R104, R12 ;  /* 0x000000687c0c723c */ /* 0x042ff2000000180c */
[----:B------:R-:W1:Y:S01]  /*163c0*/  MUFU.TANH R193, R10 ;  /* 0x0000000a00c17308 */ /* 0x000e620000002400 */
[C---:B------:R-:W-:Y:S09]  /*163d0*/  HMMA.16816.F32 R16, R124.reuse, R106, R16 ;  /* 0x0000006a7c10723c */ /* 0x040ff20000001810 */
        /* <DEDUP_REMOVED lines=10> */
[----:B------:R-:W2:Y:S01]  /*16480*/  MUFU.TANH R185, R185 ;  /* 0x000000b900b97308 */ /* 0x000ea20000002400 */
[----:B-----5:R-:W5:Y:S01]  /*16490*/  LDSM.16.M88.4 R8, [R149+0x3800] ;  /* 0x003800009508783b */ /* 0x020f620000000200 */
[----:B------:R-:W-:Y:S01]  /*164a0*/  FMUL.FTZ R18, R18, UR12 ;  /* 0x0000000c12127c20 */ /* 0x000fe20008410000 */
[C---:B------:R-:W-:Y:S07]  /*164b0*/  HMMA.16816.F32 R24, R124.reuse, R6, R24 ;  /* 0x000000067c18723c */ /* 0x040fee0000001818 */
        /* <DEDUP_REMOVED lines=12> */
[----:B------:R4:W1:Y:S10]  /*16580*/  MUFU.TANH R144, R27 ;  /* 0x0000001b00907308 */ /* 0x0008740000002400 */
        /* <DEDUP_REMOVED lines=13> */
[----:B------:R-:W2:Y:S02]  /*16660*/  LDSM.16.M88.4 R4, [R149+0x5000] ;  /* 0x005000009504783b */ /* 0x000ea40000000200 */
[----:B------:R-:W-:Y:S01]  /*16670*/  FMUL.FTZ R139, R32, UR12 ;  /* 0x0000000c208b7c20 */ /* 0x000fe20008410000 */
[----:B----4-:R-:W-:Y:S01]  /*16680*/  FMUL.FTZ R27, R34, UR12 ;  /* 0x0000000c221b7c20 */ /* 0x010fe20008410000 */
[----:B------:R-:W-:Y:S03]  /*16690*/  FMUL.FTZ R33, R33, UR12 ;  /* 0x0000000c21217c20 */ /* 0x000fe60008410000 */
[----:B------:R-:W4:Y:S01]  /*166a0*/  MUFU.TANH R141, R29 ;  /* 0x0000001d008d7308 */ /* 0x000f220000002400 */
        /* <DEDUP_REMOVED lines=12> */
[----:B------:R5:W1:Y:S01]  /*16770*/  MUFU.TANH R131, R2 ;  /* 0x0000000200837308 */ /* 0x000a620000002400 */
[C---:B------:R-:W-:Y:S01]  /*16780*/  HMMA.16816.F32 R48, R124.reuse, R10, R48 ;  /* 0x0000000a7c30723c */ /* 0x040fe20000001830 */
[----:B------:R-:W3:Y:S01]  /*16790*/  LDSM.16.M88.4 R8, [R149+0x5800] ;  /* 0x005800009508783b */ /* 0x000ee20000000200 */
[----:B------:R-:W-:Y:S07]  /*167a0*/  DEPBAR.LE SB0, 0x0 ;  /* 0x000080000000791a */ /* 0x000fee0000000000 */
[----:B------:R-:W1:Y:S01]  /*167b0*/  MUFU.TANH R133, R37 ;  /* 0x0000002500857308 */ /* 0x000e620000002400 */
[C---:B--2---:R-:W-:Y:S09]  /*167c0*/  HMMA.16816.F32 R52, R124.reuse, R4, R52 ;  /* 0x000000047c34723c */ /* 0x044ff20000001834 */
[----:B------:R-:W2:Y:S01]  /*167d0*/  MUFU.TANH R138, R38 ;  /* 0x00000026008a7308 */ /* 0x000ea20000002400 */
[----:B------:R-:W-:Y:S01]  /*167e0*/  BAR.SYNC.DEFER_BLOCKING 0x0 ;  /* 0x0000000000007b1d */ /* 0x000fe20000010000 */
[C---:B------:R-:W-:Y:S03]  /*167f0*/  HMMA.16816.F32 R56, R124.reuse, R6, R56 ;  /* 0x000000067c38723c */ /* 0x040fe60000001838 */
[----:B-----5:R-:W-:Y:S01]  /*16800*/  FMUL.FTZ R2, R48, UR12 ;  /* 0x0000000c30027c20 */ /* 0x020fe20008410000 */
        /* <DEDUP_REMOVED lines=15> */
[C---:B---3--:R-:W-:Y:S09]  /*16900*/  HMMA.16816.F32 R60, R124.reuse, R8, R60 ;  /* 0x000000087c3c723c */ /* 0x048ff2000000183c */
[----:B------:R3:W1:Y:S01]  /*16910*/  MUFU.TANH R132, R43 ;  /* 0x0000002b00847308 */ /* 0x0006620000002400 */
[----:B-----5:R-:W-:Y:S01]  /*16920*/  FMUL.FTZ R2, R56, UR12 ;  /* 0x0000000c38027c20 */ /* 0x020fe20008410000 */
        /* <DEDUP_REMOVED lines=11> */
[----:B------:R-:W3:Y:S01]  /*169e0*/  MUFU.TANH R19, R19 ;  /* 0x0000001300137308 */ /* 0x000ee20000002400 */
[----:B------:R-:W-:Y:S01]  /*169f0*/  FMUL.FTZ R65, R65, UR12 ;  /* 0x0000000c41417c20 */ /* 0x000fe20008410000 */
[----:B-----5:R-:W-:Y:S08]  /*16a00*/  FMUL.FTZ R2, R64, UR12 ;  /* 0x0000000c40027c20 */ /* 0x020ff00008410000 */
[----:B------:R4:W1:Y:S10]  /*16a10*/  MUFU.TANH R147, R20 ;  /* 0x0000001400937308 */ /* 0x0008740000002400 */
[----:B------:R-:W1:Y:S10]  /*16a20*/  MUFU.TANH R145, R145 ;  /* 0x0000009100917308 */ /* 0x000e740000002400 */
[----:B------:R4:W1:Y:S10]  /*16a30*/  MUFU.TANH R186, R22 ;  /* 0x0000001600ba7308 */ /* 0x0008740000002400 */
        /* <DEDUP_REMOVED lines=46> */
[----:B------:R-:W2:Y:S04]  /*16d20*/  LDC R2, c[0x0][0x4f0] ;  /* 0x00013c00ff027b82 */ /* 0x000ea80000000800 */
[----:B------:R-:W-:Y:S02]  /*16d30*/  IABS R6, R33 ;  /* 0x0000002100067213 */ /* 0x000fe40000000000 */
[-C--:B--2---:R-:W-:Y:S02]  /*16d40*/  IABS R4, R2.reuse ;  /* 0x0000000200047213 */ /* 0x084fe40000000000 */
[-C--:B------:R-:W-:Y:S02]  /*16d50*/  LOP3.LUT R33, R33, R2.reuse, RZ, 0x3c, !PT ;  /* 0x0000000221217212 */ /* 0x080fe400078e3cff */
[----:B------:R-:W2:Y:S02]  /*16d60*/  I2F.RP R12, R4 ;  /* 0x00000004000c7306 */ /* 0x000ea40000209400 */
[----:B------:R-:W-:Y:S08]  /*16d70*/  ISETP.GE.AND P3, PT, R33, RZ, PT ;  /* 0x000000ff2100720c */ /* 0x000ff00003f66270 */
[----:B--2---:R-:W2:Y:S02]  /*16d80*/  MUFU.RCP R5, R12 ;  /* 0x0000000c00057308 */ /* 0x004ea40000001000 */
[----:B--2---:R-:W-:Y:S01]  /*16d90*/  VIADD R10, R5, 0xffffffe ;  /* 0x0ffffffe050a7836 */ /* 0x004fe20000000000 */
[----:B------:R-:W-:Y:S07]  /*16da0*/  IADD3 R5, PT, PT, R178, -0x80, RZ ;  /* 0xffffff80b2057810 */ /* 0x000fee0007ffe0ff */
[----:B------:R-:W2:Y:S01]  /*16db0*/  F2I.FTZ.U32.TRUNC.NTZ R11, R10 ;  /* 0x0000000a000b7305 */ /* 0x000ea2000021f000 */
[----:B------:R-:W-:Y:S02]  /*16dc0*/  IABS R8, R5 ;  /* 0x0000000500087213 */ /* 0x000fe40000000000 */
[----:B------:R-:W-:Y:S01]  /*16dd0*/  LOP3.LUT R5, R5, R2, RZ, 0x3c, !PT ;  /* 0x0000000205057212 */ /* 0x000fe200078e3cff */
        /* <DEDUP_REMOVED lines=49> */
.L_x_6363:
        /* <DEDUP_REMOVED lines=57> */
.L_x_6362:
[C---:B------:R-:W-:Y:S01]  /*17480*/  IADD3 R2, PT, PT, R176.reuse, -0x3f, RZ ;  /* 0xffffffc1b0027810 */ /* 0x040fe20007ffe0ff */
[----:B------:R-:W-:Y:S01]  /*17490*/  LDSM.16.MT88.4 R48, [R102+0x6000] ;  /* 0x006000006630783b */ /* 0x000fe20000004200 */
[----:B--2---:R-:W-:Y:S02]  /*174a0*/  IADD3 R4, PT, PT, R176, -0x40, RZ ;  /* 0xffffffc0b0047810 */ /* 0x004fe40007ffe0ff */
[----:B------:R-:W-:Y:S02]  /*174b0*/  I2FP.F32.U32 R2, R2 ;  /* 0x0000000200027245 */ /* 0x000fe40000201000 */
[----:B------:R-:W-:Y:S02]  /*174c0*/  I2FP.F32.U32 R4, R4 ;  /* 0x0000000400047245 */ /* 0x000fe40000201000 */
[----:B------:R-:W-:Y:S01]  /*174d0*/  I2FP.F32.U32 R5, R176 ;  /* 0x000000b000057245 */ /* 0x000fe20000201000 */
[CC--:B-1----:R-:W-:Y:S01]  /*174e0*/  FFMA.FTZ R167, R0.reuse, R2.reuse, R167 ;  /* 0x0000000200a77223 */ /* 0x0c2fe200000100a7 */
        /* <DEDUP_REMOVED lines=29> */
[C---:B------:R-:W-:Y:S02]  /*176c0*/  IADD3 R4, PT, PT, R176.reuse, -0xf, RZ ;  /* 0xfffffff1b0047810 */ /* 0x040fe40007ffe0ff */
        /* <DEDUP_REMOVED lines=58> */
[----:B------:R-:W-:Y:S01]  /*17a70*/  FMNMX3.FTZ R4, R4, R35, R33, !PT ;  /* 0x0000002304047276 */ /* 0x000fe20007810021 */
[----:B------:R-:W-:Y:S01]  /*17a80*/  LDSM.16.MT88.4 R20, [R148+0x6000] ;  /* 0x006000009414783b */ /* 0x000fe20000004200 */
        /* <DEDUP_REMOVED lines=30> */
[----:B------:R-:W-:Y:S01]  /*17c70*/  I2FP.F32.U32 R7, R7 ;  /* 0x0000000700077245 */ /* 0x000fe20000201000 */
[----:B------:R-:W-:Y:S01]  /*17c80*/  LDSM.16.MT88.4 R28, [R103+0x6000] ;  /* 0x00600000671c783b */ /* 0x000fe20000004200 */
        /* <DEDUP_REMOVED lines=409> */
.L_x_6360:
[----:B------:R-:W1:Y:S01]  /*19620*/  SHFL.BFLY PT, R0, R183, 0x2, 0x1f ;  /* 0x0c401f00b7007f89 */ /* 0x000e6200000e0000 */
[C---:B------:R-:W-:Y:S01]  /*19630*/  SHF.L.U32 R4, R159.reuse, 0x1, RZ ;  /* 0x000000019f047819 */ /* 0x040fe200000006ff */
[----:B------:R-:W2:Y:S01]  /*19640*/  S2UR UR4, SR_CgaCtaId ;  /* 0x00000000000479c3 */ /* 0x000ea20000008800 */
[C---:B------:R-:W-:Y:S01]  /*19650*/  SHF.L.U32 R9, R159.reuse, 0x4, RZ ;  /* 0x000000049f097819 */ /* 0x040fe200000006ff */
[----:B------:R-:W3:Y:S01]  /*19660*/  SHFL.BFLY PT, R5, R182, 0x2, 0x1f ;  /* 0x0c401f00b6057f89 */ /* 0x000ee200000e0000 */
[----:B------:R-:W-:Y:S01]  /*19670*/  LOP3.LUT P5, RZ, R159, 0x4, RZ, 0xc0, !PT ;  /* 0x000000049fff7812 */ /* 0x000fe200078ac0ff */
[----:B------:R-:W-:Y:S01]  /*19680*/  UMOV UR5, 0x400 ;  /* 0x0000040000057882 */ /* 0x000fe20000000000 */
[----:B------:R-:W-:Y:S01]  /*19690*/  LOP3.LUT R9, R9, 0x1c0, RZ, 0xc0, !PT ;  /* 0x000001c009097812 */ /* 0x000fe200078ec0ff */
[----:B------:R-:W-:Y:S01]  /*196a0*/  BSSY.RECONVERGENT B0, `(.L_x_6365) ;  /* 0x0000090000007945 */ /* 0x000fe20003800200 */
[----:B------:R-:W-:Y:S01]  /*196b0*/  R2P PR, R159, 0x18 ;  /* 0x000000189f007804 */ /* 0x000fe20000000000 */
[----:B------:R-:W4:Y:S01]  /*196c0*/  LDC R16, c[0x0][0x434] ;  /* 0x00010d00ff107b82 */ /* 0x000f220000000800 */
[----:B------:R-:W-:-:S02]  /*196d0*/  LOP3.LUT R9, R9, 0x38, R4, 0xf8, !PT ;  /* 0x0000003809097812 */ /* 0x000fc400078ef804 */
[----:B------:R-:W-:Y:S02]  /*196e0*/  ISETP.NE.AND P2, PT, R158, -0x1, PT ;  /* 0xffffffff9e00780c */ /* 0x000fe40003f45270 */
[C---:B------:R-:W-:Y:S01]  /*196f0*/  LOP3.LUT P6, RZ, R159.reuse, 0x3, RZ, 0xc0, !PT ;  /* 0x000000039fff7812 */ /* 0x040fe200078cc0ff */
[----:B-1----:R-:W-:Y:S01]  /*19700*/  FADD.FTZ R11, R0, R183 ;  /* 0x000000b7000b7221 */ /* 0x002fe20000010000 */
[----:B------:R-:W-:Y:S01]  /*19710*/  SHF.L.U32 R0, R159, 0x5, RZ ;  /* 0x000000059f007819 */ /* 0x000fe200000006ff */
[----:B--2---:R-:W-:Y:S01]  /*19720*/  ULEA UR4, UR4, UR5, 0x18 ;  /* 0x0000000504047291 */ /* 0x004fe2000f8ec0ff */
[----:B---3--:R-:W-:Y:S02]  /*19730*/  FADD.FTZ R12, R5, R182 ;  /* 0x000000b6050c7221 */ /* 0x008fe40000010000 */
[----:B------:R-:W1:Y:S01]  /*19740*/  SHFL.BFLY PT, R6, R11, 0x1, 0x1f ;  /* 0x0c201f000b067f89 */ /* 0x000e6200000e0000 */
[----:B------:R-:W-:Y:S02]  /*19750*/  LOP3.LUT R5, R4, 0x6, RZ, 0xc0, !PT ;  /* 0x0000000604057812 */ /* 0x000fe400078ec0ff */
[----:B------:R-:W-:Y:S01]  /*19760*/  SHF.R.U32.HI R4, RZ, 0x2, R159 ;  /* 0x00000002ff047819 */ /* 0x000fe2000001169f */
[----:B------:R-:W2:Y:S01]  /*19770*/  SHFL.BFLY PT, R7, R12, 0x1, 0x1f ;  /* 0x0c201f000c077f89 */ /* 0x000ea200000e0000 */
[----:B------:R-:W-:-:S02]  /*19780*/  LOP3.LUT R0, R5, 0x7c00, R0, 0xf8, !PT ;  /* 0x00007c0005007812 */ /* 0x000fc400078ef800 */
[----:B------:R-:W-:Y:S02]  /*19790*/  SHF.R.U32.HI R5, RZ, 0x1, R159 ;  /* 0x00000001ff057819 */ /* 0x000fe4000001169f */
[----:B------:R-:W-:Y:S02]  /*197a0*/  LOP3.LUT R0, R0, R9, RZ, 0xfc, !PT ;  /* 0x0000000900007212 */ /* 0x000fe400078efcff */
[----:B------:R-:W-:Y:S02]  /*197b0*/  LOP3.LUT R5, R5, 0x30, RZ, 0xc0, !PT ;  /* 0x0000003005057812 */ /* 0x000fe400078ec0ff */
[----:B------:R-:W-:Y:S02]  /*197c0*/  LEA R13, R0, UR4, 0x1 ;  /* 0x00000004000d7c11 */ /* 0x000fe4000f8e08ff */
[----:B------:R-:W-:Y:S02]  /*197d0*/  LOP3.LUT R4, R5, 0x7, R4, 0xf8, !PT ;  /* 0x0000000705047812 */ /* 0x000fe400078ef804 */
[----:B------:R-:W3:Y:S01]  /*197e0*/  LDC.U8 R5, c[0x0][0x548] ;  /* 0x00015200ff057b82 */ /* 0x000ee20000000000 */
[----:B------:R-:W-:-:S02]  /*197f0*/  MOV R0, 0x10 ;  /* 0x0000001000007802 */ /* 0x000fc40000000f00 */
[----:B------:R-:W-:Y:S02]  /*19800*/  IADD3 R15, PT, PT, R13, 0x40, RZ ;  /* 0x000000400d0f7810 */ /* 0x000fe40007ffe0ff */
[----:B------:R-:W-:Y:S01]  /*19810*/  SEL R0, R0, 0xfffffff0, !P5 ;  /* 0xfffffff000007807 */ /* 0x000fe20006800000 */
[----:B-1----:R-:W-:Y:S01]  /*19820*/  FADD.FTZ R6, R11, R6 ;  /* 0x000000060b067221 */ /* 0x002fe20000010000 */
[----:B------:R-:W-:-:S03]  /*19830*/  @P4 IADD3 R15, PT, PT, R13, -0x40, RZ ;  /* 0xffffffc00d0f4810 */ /* 0x000fc60007ffe0ff */
[----:B------:R-:W-:Y:S02]  /*19840*/  IMAD.IADD R19, R0, 0x1, R13 ;  /* 0x0000000100137824 */ /* 0x000fe400078e020d */
[----:B--2---:R-:W-:Y:S01]  /*19850*/  FADD.FTZ R7, R12, R7 ;  /* 0x000000070c077221 */ /* 0x004fe20000010000 */
[----:B------:R-:W1:Y:S01]  /*19860*/  MUFU.RCP R8, R6 ;  /* 0x0000000600087308 */ /* 0x000e620000001000 */
[----:B------:R-:W-:Y:S02]  /*19870*/  FSETP.NE.FTZ.AND P0, PT, R6, RZ, PT ;  /* 0x000000ff0600720b */ /* 0x000fe40003f15000 */
[----:B------:R-:W-:Y:S02]  /*19880*/  MOV R12, 0x20 ;  /* 0x00000020000c7802 */ /* 0x000fe40000000f00 */
[----:B------:R-:W-:Y:S02]  /*19890*/  FSETP.NE.FTZ.AND P1, PT, R7, RZ, PT ;  /* 0x000000ff0700720b */ /* 0x000fe40003f35000 */
[----:B------:R-:W-:Y:S01]  /*198a0*/  SEL R12, R12, 0xffffffe0, !P3 ;  /* 0xffffffe00c0c7807 */ /* 0x000fe20005800000 */
[----:B------:R-:W2:Y:S03]  /*198b0*/  MUFU.RCP R10, R7 ;  /* 0x00000007000a7308 */ /* 0x000ea60000001000 */
[----:B------:R-:W-:-:S02]  /*198c0*/  IADD3 R17, PT, PT, R12, R13, RZ ;  /* 0x0000000d0c117210 */ /* 0x000fc40007ffe0ff */
[----:B---3--:R-:W-:Y:S02]  /*198d0*/  ISETP.NE.AND P5, PT, R5, RZ, PT ;  /* 0x000000ff0500720c */ /* 0x008fe40003fa5270 */
[----:B------:R-:W3:Y:S01]  /*198e0*/  S2R R5, SR_CTAID.Z ;  /* 0x0000000000057919 */ /* 0x000ee20000002700 */
[----:B------:R-:W-:Y:S01]  /*198f0*/  @P0 MUFU.LG2 R6, R6 ;  /* 0x0000000600060308 */ /* 0x000fe20000000c00 */
[----:B------:R-:W-:Y:S01]  /*19900*/  IADD3 R21, PT, PT, R0, R17, RZ ;  /* 0x0000001100157210 */ /* 0x000fe20007ffe0ff */
[----:B------:R-:W5:Y:S01]  /*19910*/  @P1 LDC R18, c[0x0][0x458] ;  /* 0x00011600ff121b82 */ /* 0x000f620000000800 */
[----:B-1----:R-:W-:Y:S02]  /*19920*/  FSEL R8, R8, 1, P0 ;  /* 0x3f80000008087808 */ /* 0x002fe40000000000 */
[----:B------:R-:W-:-:S03]  /*19930*/  ISETP.NE.OR P3, PT, R158, -0x1, !P5 ;  /* 0xffffffff9e00780c */ /* 0x000fc60006f65670 */
        /* <DEDUP_REMOVED lines=18> */
[----:B------:R-:W1:Y:S01]  /*19a60*/  @!P2 LDC.64 R8, c[0x0][0x400] ;  /* 0x00010000ff08ab82 */ /* 0x000e620000000a00 */
        /* <DEDUP_REMOVED lines=16> */
[----:B------:R-:W2:Y:S01]  /*19b70*/  @P2 LDC.64 R10, c[0x0][0x408] ;  /* 0x00010200ff0a2b82 */ /* 0x000ea20000000a00 */
[----:B------:R-:W-:Y:S01]  /*19b80*/  F2FP.F16.F32.PACK_AB R98, R99, R98 ;  /* 0x000000626362723e */ /* 0x000fe200000000ff */
[----:B------:R-:W4:Y:S01]  /*19b90*/  @P1 MUFU.LG2 R7, R7 ;  /* 0x0000000700071308 */ /* 0x000f220000000c00 */
[----:B------:R-:W-:Y:S01]  /*19ba0*/  F2FP.F16.F32.PACK_AB R92, R93, R92 ;  /* 0x0000005c5d5c723e */ /* 0x000fe200000000ff */
[----:B------:R-:W-:Y:S01]  /*19bb0*/  STS [R13], R96 ;  /* 0x000000600d007388 */ /* 0x000fe20000000800 */
[----:B------:R-:W-:-:S02]  /*19bc0*/  F2FP.F16.F32.PACK_AB R94, R95, R94 ;  /* 0x0000005e5f5e723e */ /* 0x000fc400000000ff */
[----:B------:R-:W-:Y:S01]  /*19bd0*/  F2FP.F16.F32.PACK_AB R88, R89, R88 ;  /* 0x000000585958723e */ /* 0x000fe200000000ff */
[----:B------:R-:W3:Y:S01]  /*19be0*/  @!P5 LDC R14, c[0x0][0x3e0] ;  /* 0x0000f800ff0edb82 */ /* 0x000ee20000000800 */
[----:B------:R5:W-:Y:S01]  /*19bf0*/  STS [R13+0x400], R98 ;  /* 0x000400620d007388 */ /* 0x000be20000000800 */
[----:B------:R-:W-:Y:S01]  /*19c00*/  F2FP.F16.F32.PACK_AB R90, R91, R90 ;  /* 0x0000005a5b5a723e */ /* 0x000fe200000000ff */
[----:B-1----:R-:W-:Y:S01]  /*19c10*/  @!P2 IMAD.WIDE.U32 R22, R161, R8, RZ ;  /* 0x00000008a116a225 */ /* 0x002fe200078e00ff */
[----:B------:R-:W-:Y:S01]  /*19c20*/  F2FP.F16.F32.PACK_AB R84, R85, R84 ;  /* 0x000000545554723e */ /* 0x000fe200000000ff */
[----:B------:R-:W-:Y:S01]  /*19c30*/  STS [R19], R92 ;  /* 0x0000005c13007388 */ /* 0x000fe20000000800 */
[----:B------:R-:W-:Y:S02]  /*19c40*/  F2FP.F16.F32.PACK_AB R86, R87, R86 ;  /* 0x000000565756723e */ /* 0x000fe400000000ff */
[----:B------:R-:W1:Y:S01]  /*19c50*/  @P5 LDC R20, c[0x0][0x454] ;  /* 0x00011500ff145b82 */ /* 0x000e620000000800 */
[----:B------:R4:W-:Y:S01]  /*19c60*/  STS [R19+0x400], R94 ;  /* 0x0004005e13007388 */ /* 0x0009e20000000800 */
[----:B------:R-:W-:-:S02]  /*19c70*/  F2FP.F16.F32.PACK_AB R80, R81, R80 ;  /* 0x000000505150723e */ /* 0x000fc400000000ff */
        /* <DEDUP_REMOVED lines=8> */
[----:B------:R-:W-:-:S02]  /*19d00*/  F2FP.F16.F32.PACK_AB R68, R69, R68 ;  /* 0x000000444544723e */ /* 0x000fc400000000ff */
[----:B------:R-:W-:Y:S01]  /*19d10*/  F2FP.F16.F32.PACK_AB R70, R71, R70 ;  /* 0x000000464746723e */ /* 0x000fe200000000ff */
[----:B------:R3:W-:Y:S01]  /*19d20*/  STS [R21+0x400], R86 ;  /* 0x0004005615007388 */ /* 0x0007e20000000800 */
[----:B-----5:R-:W5:Y:S03]  /*19d30*/  @P0 LDC R13, c[0x0][0x458] ;  /* 0x00011600ff0d0b82 */ /* 0x020f660000000800 */
[----:B------:R-:W-:Y:S04]  /*19d40*/  STS [R15], R80 ;  /* 0x000000500f007388 */ /* 0x000fe80000000800 */
[----:B------:R1:W-:Y:S01]  /*19d50*/  STS [R15+0x400], R82 ;  /* 0x000400520f007388 */ /* 0x0003e20000000800 */
[----:B----4-:R-:W-:-:S05]  /*19d60*/  IMAD.IADD R19, R0, 0x1, R15 ;  /* 0x0000000100137824 */ /* 0x010fca00078e020f */
[----:B------:R4:W-:Y:S01]  /*19d70*/  STS [R19], R76 ;  /* 0x0000004c13007388 */ /* 0x0009e20000000800 */
[----:B--2---:R-:W-:-:S03]  /*19d80*/  IADD3 R17, PT, PT, R12, R15, RZ ;  /* 0x0000000f0c117210 */ /* 0x004fc60007ffe0ff */
[----:B------:R4:W-:Y:S01]  /*19d90*/  STS [R19+0x400], R78 ;  /* 0x0004004e13007388 */ /* 0x0009e20000000800 */
[----:B------:R-:W-:Y:S01]  /*19da0*/  @P1 FMUL.FTZ R12, R7, 0.69314718246459960938 ;  /* 0x3f317218070c1820 */ /* 0x000fe20000410000 */
[----:B------:R-:W-:Y:S02]  /*19db0*/  @P0 FMUL.FTZ R7, R6, 0.69314718246459960938 ;  /* 0x3f31721806070820 */ /* 0x000fe40000410000 */
[----:B------:R4:W-:Y:S01]  /*19dc0*/  STS [R17], R72 ;  /* 0x0000004811007388 */ /* 0x0009e20000000800 */
[----:B---3--:R-:W-:Y:S01]  /*19dd0*/  IADD3 R21, PT, PT, R0, R17, RZ ;  /* 0x0000001100157210 */ /* 0x008fe20007ffe0ff */
[----:B------:R-:W-:Y:S02]  /*19de0*/  @!P2 IMAD R0, R161, R9, R23 ;  /* 0x00000009a100a224 */ /* 0x000fe400078e0217 */
[----:B------:R4:W-:Y:S01]  /*19df0*/  STS [R17+0x400], R74 ;  /* 0x0004004a11007388 */ /* 0x0009e20000000800 */
[----:B------:R-:W-:Y:S01]  /*19e00*/  @P2 IMAD.WIDE.U32 R8, R158, R10, RZ ;  /* 0x0000000a9e082225 */ /* 0x000fe200078e00ff */
[----:B------:R-:W-:-:S03]  /*19e10*/  MOV R10, 0x7f800000 ;  /* 0x7f800000000a7802 */ /* 0x000fc60000000f00 */
[----:B-----5:R-:W-:Y:S01]  /*19e20*/  @P0 FFMA.FTZ R10, R2, R13, R7 ;  /* 0x0000000d020a0223 */ /* 0x020fe20000010007 */
[----:B------:R4:W-:Y:S01]  /*19e30*/  STS [R21], R68 ;  /* 0x0000004415007388 */ /* 0x0009e20000000800 */
[----:B------:R-:W-:Y:S01]  /*19e40*/  @P2 IMAD R0, R158, R11, R9 ;  /* 0x0000000b9e002224 */ /* 0x000fe200078e0209 */
[----:B------:R-:W-:Y:S01]  /*19e50*/  MOV R11, 0x7f800000 ;  /* 0x7f800000000b7802 */ /* 0x000fe20000000f00 */
[C---:B-1----:R-:W-:Y:S01]  /*19e60*/  @!P5 IMAD R15, R161.reuse, R14, R5 ;  /* 0x0000000ea10fd224 */ /* 0x042fe200078e0205 */
[----:B------:R4:W-:Y:S01]  /*19e70*/  STS [R21+0x400], R70 ;  /* 0x0004004615007388 */ /* 0x0009e20000000800 */
[----:B------:R-:W-:Y:S02]  /*19e80*/  @!P3 IMAD R158, R161, R16, RZ ;  /* 0x00000010a19eb224 */ /* 0x000fe400078e02ff */
        /* <DEDUP_REMOVED lines=17> */
.L_x_6366:
[----:B------:R-:W-:Y:S05]  /*19fa0*/  BSYNC.RECONVERGENT B0 ;  /* 0x0000000000007941 */ /* 0x000fea0003800200 */
.L_x_6365:
[----:B------:R-:W2:Y:S01]  /*19fb0*/  LDCU UR4, c[0x0][0x440] ;  /* 0x00008800ff0477ac */ /* 0x000ea20008000800 */
[----:B------:R-:W-:Y:S01]  /*19fc0*/  IMAD.IADD R163, R163, 0x1, -R160 ;  /* 0x00000001a3a37824 */ /* 0x000fe200078e0aa0 */
[----:B------:R-:W-:Y:S01]  /*19fd0*/  SHF.R.U32.HI R4, RZ, 0x3, R174 ;  /* 0x00000003ff047819 */ /* 0x000fe200000116ae */
[----:B------:R-:W-:Y:S01]  /*19fe0*/  IMAD.MOV.U32 R181, RZ, RZ, RZ ;  /* 0x000000ffffb57224 */ /* 0x000fe200078e00ff */
[----:B------:R-:W3:Y:S01]  /*19ff0*/  LDCU.64 UR8, c[0x0][0x408] ;  /* 0x00008100ff0877ac */ /* 0x000ee20008000a00 */
[----:B------:R-:W5:Y:S01]  /*1a000*/  LDS.128 R12, [R171] ;  /* 0x00000000ab0c7984 */ /* 0x000f620000000c00 */
[----:B------:R-:W-:Y:S01]  /*1a010*/  @P2 MOV R22, R8 ;  /* 0x0000000800162202 */ /* 0x000fe20000000f00 */
[----:B------:R-:W-:Y:S02]  /*1a020*/  BSSY.RECONVERGENT B0, `(.L_x_6367) ;  /* 0x0000023000007945 */ /* 0x000fe40003800200 */
[----:B-1----:R1:W1:Y:S01]  /*1a030*/  LDS.128 R8, [R171+0x1800] ;  /* 0x00180000ab087984 */ /* 0x0022620000000c00 */
        /* <DEDUP_REMOVED lines=8> */
[----:B----4-:R3:W4:Y:S01]  /*1a0c0*/  LDS.128 R20, [R171+0x800] ;  /* 0x00080000ab147984 */ /* 0x0107220000000c00 */
[----:B------:R-:W-:Y:S02]  /*1a0d0*/  ISETP.GE.OR P1, PT, R170, R163, P1 ;  /* 0x000000a3aa00720c */ /* 0x000fe40000f26670 */
[----:B------:R-:W-:Y:S02]  /*1a0e0*/  IMAD.X R7, R0, 0x1, R7, P2 ;  /* 0x0000000100077824 */ /* 0x000fe400010e0607 */
[----:B------:R-:W5:Y:S01]  /*1a0f0*/  @!P0 LDC.64 R2, c[0x0][0x3f0] ;  /* 0x0000fc00ff028b82 */ /* 0x000f620000000a00 */
[----:B--2---:R-:W-:-:S04]  /*1a100*/  IMAD.WIDE.U32 R6, R5, UR4, R6 ;  /* 0x0000000405067c25 */ /* 0x004fc8000f8e0006 */
[----:B------:R-:W-:Y:S01]  /*1a110*/  IMAD R17, R5, UR5, R7 ;  /* 0x0000000505117c24 */ /* 0x000fe2000f8e0207 */
[----:B------:R-:W-:-:S05]  /*1a120*/  @!P0 MOV R16, R6 ;  /* 0x0000000600108202 */ /* 0x000fca0000000f00 */
[----:B------:R-:W-:-:S04]  /*1a130*/  @!P0 IMAD.WIDE.U32 R18, R4, UR8, R16 ;  /* 0x0000000804128c25 */ /* 0x000fc8000f8e0010 */
[----:B------:R-:W-:Y:S01]  /*1a140*/  @!P0 IMAD R0, R4, UR9, R19 ;  /* 0x0000000904008c24 */ /* 0x000fe2000f8e0213 */
[----:B-----5:R-:W-:-:S04]  /*1a150*/  @!P0 LEA R2, P2, R18, R2, 0x1 ;  /* 0x0000000212028211 */ /* 0x020fc800078408ff */
[----:B------:R-:W-:-:S05]  /*1a160*/  @!P0 LEA.HI.X R3, R18, R3, R0, 0x1, P2 ;  /* 0x0000000312038211 */ /* 0x000fca00010f0c00 */
[----:B------:R3:W-:Y:S01]  /*1a170*/  @!P0 STG.E.128 desc[UR6][R2.64], R12 ;  /* 0x0000000c02008986 */ /* 0x0007e2000c101d06 */
[----:B-1--4-:R-:W-:Y:S05]  /*1a180*/  @P3 BRA `(.L_x_6368) ;  /* 0x0000000000303947 */ /* 0x012fea0003800000 */
[----:B------:R-:W1:Y:S01]  /*1a190*/  LDCU.64 UR4, c[0x0][0x3f0] ;  /* 0x00007e00ff0477ac */ /* 0x000e620008000a00 */
[----:B---3--:R-:W-:Y:S01]  /*1a1a0*/  IADD3 R3, P0, PT, R4, 0x10, RZ ;  /* 0x0000001004037810 */ /* 0x008fe20007f1e0ff */
        /* <DEDUP_REMOVED lines=10> */
.L_x_6368:
[----:B------:R-:W-:Y:S05]  /*1a250*/  BSYNC.RECONVERGENT B0 ;  /* 0x0000000000007941 */ /* 0x000fea0003800200 */
.L_x_6367:
[----:B---3--:R2:W3:Y:S01]  /*1a260*/  LDS.128 R12, [R171+0x1000] ;  /* 0x00100000ab0c7984 */ /* 0x0084e20000000c00 */
        /* <DEDUP_REMOVED lines=14> */
.L_x_6370:
[----:B------:R-:W-:Y:S05]  /*1a350*/  BSYNC.RECONVERGENT B0 ;  /* 0x0000000000007941 */ /* 0x000fea0003800200 */
.L_x_6369:
[----:B------:R-:W-:Y:S05]  /*1a360*/  @P1 EXIT ;  /* 0x000000000000194d */ /* 0x000fea0003800000 */
[----:B------:R-:W5:Y:S01]  /*1a370*/  LDCU.64 UR4, c[0x0][0x3f0] ;  /* 0x00007e00ff0477ac */ /* 0x000f620008000a00 */
[----:B-1--4-:R-:W-:Y:S01]  /*1a380*/  IADD3 R3, P0, PT, R4, 0x30, RZ ;  /* 0x0000003004037810 */ /* 0x012fe20007f1e0ff */
        /* <DEDUP_REMOVED lines=11> */
.L_x_6371:
        /* <DEDUP_REMOVED lines=12> */
.L_x_7191:


//--------------------- .text._ZN5flash24flash_fwd_splitkv_kernelI23Flash_fwd_kernel_traitsILi64ELi64ELi128ELi4ELb0ELb0EN7cutlass6half_tE19Flash_kernel_traitsILi64ELi64ELi128ELi4ES3_EELb1ELb0ELb0ELb0ELb1ELb0ELb1ELb0EEEvNS_16Flash_fwd_paramsE --------------------------
	.section	.text._ZN5flash24flash_fwd_splitkv_kernelI23Flash_fwd_kernel_traitsILi64ELi64ELi128ELi4ELb0ELb0EN7cutlass6half_tE19Flash_kernel_traitsILi64ELi64ELi128ELi4ES3_EELb1ELb0ELb0ELb0ELb1ELb0ELb1ELb0EEEvNS_16Flash_fwd_paramsE,"ax",@progbits
	.align	128
        .global         _ZN5flash24flash_fwd_splitkv_kernelI23Flash_fwd_kernel_traitsILi64ELi64ELi128ELi4ELb0ELb0EN7cutlass6half_tE19Flash_kernel_traitsILi64ELi64ELi128ELi4ES3_EELb1ELb0ELb0ELb0ELb1ELb0ELb1ELb0EEEvNS_16Flash_fwd_paramsE
        .type           _ZN5flash24flash_fwd_splitkv_kernelI23Flash_fwd_kernel_traitsILi64ELi64ELi128ELi4ELb0ELb0EN7cutlass6half_tE19Flash_kernel_traitsILi64ELi64ELi128ELi4ES3_EELb1ELb0ELb0ELb0ELb1ELb0ELb1ELb0EEEvNS_16Flash_fwd_paramsE,@function
        .size           _ZN5flash24flash_fwd_splitkv_kernelI23Flash_fwd_kernel_traitsILi64ELi64ELi128ELi4ELb0ELb0EN7cutlass6half_tE19Flash_kernel_traitsILi64ELi64ELi128ELi4ES3_EELb1ELb0ELb0ELb0ELb1ELb0ELb1ELb0EEEvNS_16Flash_fwd_paramsE,(.L_x_7192 - _ZN5flash24flash_fwd_splitkv_kernelI23Flash_fwd_kernel_traitsILi64ELi64ELi128ELi4ELb0ELb0EN7cutlass6half_tE19Flash_kernel_traitsILi64ELi64ELi128ELi4ES3_EELb1ELb0ELb0ELb0ELb1ELb0ELb1ELb0EEEvNS_16Flash_fwd_paramsE)
        .other          _ZN5flash24flash_fwd_splitkv_kernelI23Flash_fwd_kernel_traitsILi64ELi64ELi128ELi4ELb0ELb0EN7cutlass6half_tE19Flash_kernel_traitsILi64ELi64ELi128ELi4ES3_EELb1ELb0ELb0ELb0ELb1ELb0ELb1ELb0EEEvNS_16Flash_fwd_paramsE,@"STO_CUDA_ENTRY STV_DEFAULT"
_ZN5flash24flash_fwd_splitkv_kernelI23Flash_fwd_kernel_traitsILi64ELi64ELi128ELi4ELb0ELb0EN7cutlass6half_tE19Flash_kernel_traitsILi64ELi64ELi128ELi4ES3_EELb1ELb0ELb0ELb0ELb1ELb0ELb1ELb0EEEvNS_16Flash_fwd_paramsE:
.text._ZN5flash24flash_fwd_splitkv_kernelI23Flash_fwd_kernel_traitsILi64ELi64ELi128ELi4ELb0ELb0EN7cutlass6half_tE19Flash_kernel_traitsILi64ELi64ELi128ELi4ES3_EELb1ELb0ELb0ELb0ELb1ELb0ELb1ELb0EEEvNS_16Flash_fwd_paramsE:
[----:B------:R-:W-:Y:S08]  /*0000*/  LDC R1, c[0x0][0x37c] ;  /* 0x0000df00ff017b82 */ /* 0x000ff00000000800 */
[----:B------:R-:W1:Y:S01]  /*0010*/  LDC R7, c[0x0][0x3e0] ;  /* 0x0000f800ff077b82 */ /* 0x000e620000000800 */
[----:B------:R-:W2:Y:S01]  /*0020*/  S2R R22, SR_CTAID.Z ;  /* 0x0000000000167919 */ /* 0x000ea20000002700 */
[----:B------:R-:W3:Y:S01]  /*0030*/  LDCU.64 UR16, c[0x0][0x358] ;  /* 0x00006b00ff1077ac */ /* 0x000ee20008000a00 */
        /* <DEDUP_REMOVED lines=26> */
[----:B--2---:R-:W-:-:S08]  /*01e0*/  ISETP.NE.AND P5, PT, RZ, UR6, PT ;  /* 0x00000006ff007c0c */ /* 0x004fd0000bfa5270 */
[----:B------:R-:W-:Y:S01]  /*01f0*/  @P2 VIADD R183, R183, 0x1 ;  /* 0x00000001b7b72836 */ /* 0x000fe20000000000 */
[----:B------:R-:W-:-:S05]  /*0200*/  @!P1 LOP3.LUT R183, RZ, R7, RZ, 0x33, !PT ;  /* 0x00000007ffb79212 */ /* 0x000fca00078e33ff */
[C---:B------:R-:W-:Y:S01]  /*0210*/  IMAD.SHL.U32 R9, R183.reuse, 0x4, RZ ;  /* 0x00000004b7097824 */ /* 0x040fe200078e00ff */
[----:B------:R-:W-:Y:S01]  /*0220*/  SHF.R.U32.HI R6, RZ, 0x1e, R183 ;  /* 0x0000001eff067819 */ /* 0x000fe200000116b7 */
[----:B---3--:R-:W-:Y:S01]  /*0230*/  IMAD.WIDE.U32 R10, R183, 0x4, R4 ;  /* 0x00000004b70a7825 */ /* 0x008fe200078e0004 */
[----:B----4-:R-:W-:Y:S01]  /*0240*/  ISETP.NE.U32.AND P3, PT, RZ, UR4, PT ;  /* 0x00000004ff007c0c */ /* 0x010fe2000bf65070 */
[----:B------:R-:W2:Y:S01]  /*0250*/  S2R R31, SR_CTAID.X ;  /* 0x00000000001f7919 */ /* 0x000ea20000002500 */
[C---:B-1----:R-:W-:Y:S02]  /*0260*/  ISETP.EQ.U32.AND P6, PT, R2.reuse, RZ, PT ;  /* 0x000000ff0200720c */ /* 0x042fe40003fc2070 */
[----:B------:R-:W5:Y:S01]  /*0270*/  @P0 LDG.E R0, desc[UR16][R10.64] ;  /* 0x000000100a000981 */ /* 0x000f62000c1e1900 */
[----:B------:R-:W-:Y:S02]  /*0280*/  IADD3 R14, P1, PT, R9, R2, RZ ;  /* 0x00000002090e7210 */ /* 0x000fe40007f3e0ff */
[----:B------:R-:W-:Y:S01]  /*0290*/  ISETP.EQ.OR.EX P6, PT, R3, RZ, !P5, P6 ;  /* 0x000000ff0300720c */ /* 0x000fe20006fc2760 */
[----:B------:R1:W5:Y:S01]  /*02a0*/  @P4 LDG.E R5, desc[UR16][R10.64+0x4] ;  /* 0x000004100a054981 */ /* 0x000362000c1e1900 */
[----:B------:R-:W-:Y:S01]  /*02b0*/  ISETP.NE.U32.AND P2, PT, R2, RZ, PT ;  /* 0x000000ff0200720c */ /* 0x000fe20003f45070 */
[----:B------:R-:W-:Y:S01]  /*02c0*/  IMAD.X R15, R6, 0x1, R3, P1 ;  /* 0x00000001060f7824 */ /* 0x000fe200008e0603 */
[----:B------:R-:W-:-:S02]  /*02d0*/  ISETP.NE.AND.EX P3, PT, RZ, UR5, PT, P3 ;  /* 0x00000005ff007c0c */ /* 0x000fc4000bf65330 */
[----:B------:R-:W-:Y:S01]  /*02e0*/  ISETP.NE.AND.EX P2, PT, R3, RZ, PT, P2 ;  /* 0x000000ff0300720c */ /* 0x000fe20003f45320 */
[----:B------:R-:W-:-:S06]  /*02f0*/  IMAD.MOV.U32 R3, RZ, RZ, -0x1 ;  /* 0xffffffffff037424 */ /* 0x000fcc00078e00ff */
[----:B------:R3:W5:Y:S04]  /*0300*/  @!P6 LDG.E R3, desc[UR16][R14.64] ;  /* 0x000000100e03e981 */ /* 0x000768000c1e1900 */
[----:B------:R-:W-:-:S04]  /*0310*/  @P3 IADD3 R12, P0, PT, R9, UR4, RZ ;  /* 0x00000004090c3c10 */ /* 0x000fc8000ff1e0ff */
[----:B------:R-:W-:Y:S01]  /*0320*/  @P3 IADD3.X R13, PT, PT, R6, UR5, RZ, P0, !PT ;  /* 0x00000005060d3c10 */ /* 0x000fe200087fe4ff */
[----:B-1----:R-:W1:Y:S01]  /*0330*/  @!P2 LDC R11, c[0x0][0x438] ;  /* 0x00010e00ff0bab82 */ /* 0x002e620000000800 */
[----:B--2---:R-:W-:Y:S07]  /*0340*/  @!P2 BRA `(.L_x_6372) ;  /* 0x00000000000ca947 */ /* 0x004fee0003800000 */
[----:B------:R-:W1:Y:S02]  /*0350*/  @P5 LDG.E R2, desc[UR16][R14.64+0x4] ;  /* 0x000004100e025981 */ /* 0x000e64000c1e1900 */
[----:B-1---5:R-:W-:-:S06]  /*0360*/  @P5 IADD3 R11, PT, PT, R2, -R3, RZ ;  /* 0x80000003020b5210 */ /* 0x022fcc0007ffe0ff */
[----:B------:R2:W5:Y:S02]  /*0370*/  @!P5 LDG.E R11, desc[UR16][R14.64] ;  /* 0x000000100e0bd981 */ /* 0x000564000c1e1900 */
.L_x_6372:
[----:B------:R-:W4:Y:S01]  /*0380*/  LDCU.64 UR4, c[0x0][0x478] ;  /* 0x00008f00ff0477ac */ /* 0x000f220008000a00 */
[----:B------:R-:W-:-:S06]  /*0390*/  IMAD.MOV.U32 R2, RZ, RZ, RZ ;  /* 0x000000ffff027224 */ /* 0x000fcc00078e00ff */
[----:B------:R1:W5:Y:S01]  /*03a0*/  @P3 LDG.E R2, desc[UR16][R12.64] ;  /* 0x000000100c023981 */ /* 0x000362000c1e1900 */
[----:B----4-:R-:W-:-:S04]  /*03b0*/  ISETP.NE.U32.AND P0, PT, RZ, UR4, PT ;  /* 0x00000004ff007c0c */ /* 0x010fc8000bf05070 */
[----:B------:R-:W-:-:S13]  /*03c0*/  ISETP.NE.AND.EX P0, PT, RZ, UR5, PT, P0 ;  /* 0x00000005ff007c0c */ /* 0x000fda000bf05300 */
[----:B--23--:R-:W-:-:S04]  /*03d0*/  @P0 IADD3 R14, P1, PT, R9, UR4, RZ ;  /* 0x00000004090e0c10 */ /* 0x00cfc8000ff3e0ff */
[----:B------:R-:W-:-:S05]  /*03e0*/  @P0 IADD3.X R15, PT, PT, R6, UR5, RZ, P1, !PT ;  /* 0x00000005060f0c10 */ /* 0x000fca0008ffe4ff */
[----:B------:R2:W5:Y:S01]  /*03f0*/  @P0 LDG.E R103, desc[UR16][R14.64] ;  /* 0x000000100e670981 */ /* 0x000562000c1e1900 */
[----:B------:R-:W3:Y:S01]  /*0400*/  @!P4 LDC R131, c[0x0][0x434] ;  /* 0x00010d00ff83cb82 */ /* 0x000ee20000000800 */
[----:B------:R-:W-:Y:S02]  /*0410*/  IMAD.SHL.U32 R184, R31, 0x40, RZ ;  /* 0x000000401fb87824 */ /* 0x000fe400078e00ff */
[----:B-----5:R-:W-:-:S05]  /*0420*/  @P4 IMAD.IADD R131, R5, 0x1, -R0 ;  /* 0x0000000105834824 */ /* 0x020fca00078e0a00 */
[----:B---3--:R-:W-:-:S13]  /*0430*/  ISETP.GT.AND P1, PT, R131, R184, PT ;  /* 0x000000b88300720c */ /* 0x008fda0003f24270 */
[----:B-12---:R-:W-:Y:S05]  /*0440*/  @!P1 EXIT ;  /* 0x000000000000994d */ /* 0x006fea0003800000 */
[----:B------:R-:W1:Y:S01]  /*0450*/  LDC R8, c[0x0][0x374] ;  /* 0x0000dd00ff087b82 */ /* 0x000e620000000800 */
[----:B------:R-:W2:Y:S01]  /*0460*/  LDCU UR14, c[0x0][0x508] ;  /* 0x0000a100ff0e77ac */ /* 0x000ea20008000800 */
[----:B------:R-:W-:Y:S01]  /*0470*/  @P0 IMAD.IADD R103, R103, 0x1, -R2 ;  /* 0x0000000167670824 */ /* 0x000fe200078e0a02 */
[----:B------:R-:W3:Y:S05]  /*0480*/  S2R R182, SR_TID.X ;  /* 0x0000000000b67919 */ /* 0x000eea0000002100 */
[----:B------:R-:W4:Y:S01]  /*0490*/  LDC R4, c[0x0][0x438] ;  /* 0x00010e00ff047b82 */ /* 0x000f220000000800 */
[-C--:B-1----:R-:W-:Y:S02]  /*04a0*/  IABS R12, R8.reuse ;  /* 0x00000008000c7213 */ /* 0x082fe40000000000 */
[----:B------:R-:W-:-:S02]  /*04b0*/  IABS R15, R8 ;  /* 0x00000008000f7213 */ /* 0x000fc40000000000 */
[----:B------:R-:W1:Y:S03]  /*04c0*/  I2F.RP R10, R12 ;  /* 0x0000000c000a7306 */ /* 0x000e660000209400 */
[----:B------:R-:W-:Y:S02]  /*04d0*/  IMAD.MOV R15, RZ, RZ, -R15 ;  /* 0x000000ffff0f7224 */ /* 0x000fe400078e0a0f */
[----:B----4-:R-:W-:-:S05]  /*04e0*/  VIADD R4, R4, 0x7f ;  /* 0x0000007f04047836 */ /* 0x010fca0000000000 */
[----:B------:R-:W-:-:S04]  /*04f0*/  SHF.R.S32.HI R17, RZ, 0x1f, R4 ;  /* 0x0000001fff117819 */ /* 0x000fc80000011404 */
[----:B------:R-:W-:Y:S01]  /*0500*/  LEA.HI R17, R17, R4, RZ, 0x7 ;  /* 0x0000000411117211 */ /* 0x000fe200078f38ff */
[----:B-1----:R-:W1:Y:S01]  /*0510*/  MUFU.RCP R5, R10 ;  /* 0x0000000a00057308 */ /* 0x002e620000001000 */
[----:B------:R-:W-:Y:S02]  /*0520*/  IMAD.MOV.U32 R4, RZ, RZ, RZ ;  /* 0x000000ffff047224 */ /* 0x000fe400078e00ff */
[----:B------:R-:W-:-:S05]  /*0530*/  LEA.HI.SX32 R17, R17, R8, 0x19 ;  /* 0x0000000811117211 */ /* 0x000fca00078fcaff */
[----:B------:R-:W-:Y:S02]  /*0540*/  VIADD R17, R17, 0xffffffff ;  /* 0xffffffff11117836 */ /* 0x000fe40000000000 */
[----:B-1----:R-:W-:-:S06]  /*0550*/  VIADD R5, R5, 0xffffffe ;  /* 0x0ffffffe05057836 */ /* 0x002fcc0000000000 */
[----:B------:R-:W1:Y:S02]  /*0560*/  F2I.FTZ.U32.TRUNC.NTZ R5, R5 ;  /* 0x0000000500057305 */ /* 0x000e64000021f000 */
[----:B-1----:R-:W-:-:S04]  /*0570*/  IMAD.MOV R13, RZ, RZ, -R5 ;  /* 0x000000ffff0d7224 */ /* 0x002fc800078e0a05 */
[----:B------:R-:W-:Y:S01]  /*0580*/  IMAD R10, R13, R12, RZ ;  /* 0x0000000c0d0a7224 */ /* 0x000fe200078e02ff */
[----:B------:R-:W-:Y:S02]  /*0590*/  IABS R13, R17 ;  /* 0x00000011000d7213 */ /* 0x000fe40000000000 */
[----:B------:R-:W-:Y:S01]  /*05a0*/  LOP3.LUT R17, R17, R8, RZ, 0x3c, !PT ;  /* 0x0000000811117212 */ /* 0x000fe200078e3cff */
[----:B------:R-:W-:Y:S02]  /*05b0*/  IMAD.HI.U32 R10, R5, R10, R4 ;  /* 0x0000000a050a7227 */ /* 0x000fe400078e0004 */
[----:B------:R-:W1:Y:S01]  /*05c0*/  @!P0 LDC.64 R4, c[0x0][0x488] ;  /* 0x00012200ff048b82 */ /* 0x000e620000000a00 */
[----:B------:R-:W-:-:S03]  /*05d0*/  ISETP.GE.AND P1, PT, R17, RZ, PT ;  /* 0x000000ff1100720c */ /* 0x000fc60003f26270 */
        /* <DEDUP_REMOVED lines=14> */
[----:B------:R-:W-:-:S05]  /*06c0*/  @!P0 IADD3 R103, PT, PT, R13, R11, -R2 ;  /* 0x0000000b0d678210 */ /* 0x000fca0007ffe802 */
[----:B------:R-:W-:Y:S02]  /*06d0*/  VIADD R12, R103, 0x7f ;  /* 0x0000007f670c7836 */ /* 0x000fe40000000000 */
[----:B------:R-:W-:-:S03]  /*06e0*/  @P4 VIADD R10, R10, 0x1 ;  /* 0x000000010a0a4836 */ /* 0x000fc60000000000 */
[----:B--2---:R-:W-:Y:S01]  /*06f0*/  IADD3 R5, PT, PT, R12, UR14, R5 ;  /* 0x0000000e0c057c10 */ /* 0x004fe2000fffe005 */
        /* <DEDUP_REMOVED lines=15> */
[----:B------:R-:W1:Y:S01]  /*07f0*/  LDC.64 R2, c[0x0][0x430] ;  /* 0x00010c00ff027b82 */ /* 0x000e620000000a00 */
[----:B------:R-:W2:Y:S01]  /*0800*/  LDCU UR4, c[0x0][0x44c] ;  /* 0x00008980ff0477ac */ /* 0x000ea20008000800 */
[----:B------:R-:W-:Y:S01]  /*0810*/  SHF.R.U32.HI R0, RZ, 0x4, R182 ;  /* 0x00000004ff007819 */ /* 0x000fe200000116b6 */
[----:B------:R-:W-:Y:S01]  /*0820*/  IMAD.IADD R131, R131, 0x1, -R184 ;  /* 0x0000000183837824 */ /* 0x000fe200078e0ab8 */
[----:B------:R-:W3:Y:S03]  /*0830*/  LDCU.64 UR6, c[0x0][0x3f8] ;  /* 0x00007f00ff0677ac */ /* 0x000ee60008000a00 */
[C---:B------:R-:W-:Y:S01]  /*0840*/  VIADD R8, R0.reuse, 0x8 ;  /* 0x0000000800087836 */ /* 0x040fe20000000000 */
[C---:B------:R-:W-:Y:S01]  /*0850*/  ISETP.GE.AND P2, PT, R0.reuse, R131, PT ;  /* 0x000000830000720c */ /* 0x040fe20003f46270 */
[----:B------:R-:W-:-:S03]  /*0860*/  VIADD R6, R0, 0x10 ;  /* 0x0000001000067836 */ /* 0x000fc60000000000 */
[-C--:B------:R-:W-:Y:S01]  /*0870*/  ISETP.GE.AND P1, PT, R8, R131.reuse, PT ;  /* 0x000000830800720c */ /* 0x080fe20003f26270 */
[----:B------:R-:W-:Y:S01]  /*0880*/  VIADD R8, R0, 0x20 ;  /* 0x0000002000087836 */ /* 0x000fe20000000000 */
[----:B------:R-:W-:Y:S01]  /*0890*/  ISETP.GE.AND P5, PT, R6, R131, PT ;  /* 0x000000830600720c */ /* 0x000fe20003fa6270 */
[----:B------:R-:W-:Y:S02]  /*08a0*/  VIADD R6, R0, 0x28 ;  /* 0x0000002800067836 */ /* 0x000fe40000000000 */
[----:B-1----:R-:W-:Y:S02]  /*08b0*/  IMAD R2, R4, R2, R183 ;  /* 0x0000000204027224 */ /* 0x002fe400078e02b7 */
[----:B------:R-:W-:Y:S02]  /*08c0*/  VIADD R4, R0, 0x18 ;  /* 0x0000001800047836 */ /* 0x000fe40000000000 */
[----:B------:R-:W-:-:S03]  /*08d0*/  IMAD R2, R2, R7, R22 ;  /* 0x0000000702027224 */ /* 0x000fc600078e0216 */
[----:B------:R-:W-:Y:S01]  /*08e0*/  ISETP.GE.AND P4, PT, R4, R131, PT ;  /* 0x000000830400720c */ /* 0x000fe20003f86270 */
[----:B------:R-:W-:Y:S02]  /*08f0*/  IMAD R3, R2, R3, R184 ;  /* 0x0000000302037224 */ /* 0x000fe400078e02b8 */
[----:B------:R-:W-:Y:S02]  /*0900*/  VIADD R4, R0, 0x30 ;  /* 0x0000003000047836 */ /* 0x000fe40000000000 */
[----:B--2---:R-:W-:Y:S01]  /*0910*/  IMAD R7, R3, UR4, RZ ;  /* 0x0000000403077c24 */ /* 0x004fe2000f8e02ff */
[----:B------:R-:W1:Y:S04]  /*0920*/  LDCU.64 UR4, c[0x0][0x428] ;  /* 0x00008500ff0477ac */ /* 0x000e680008000a00 */
[----:B------:R-:W-:-:S02]  /*0930*/  LEA R5, P0, R182, R7, 0x2 ;  /* 0x00000007b6057211 */ /* 0x000fc400078010ff */
[----:B------:R-:W-:Y:S02]  /*0940*/  LOP3.LUT P3, R182, R182, 0xf, RZ, 0xc0, !PT ;  /* 0x0000000fb6b67812 */ /* 0x000fe4000786c0ff */
[----:B------:R-:W-:Y:S02]  /*0950*/  LEA.HI.X.SX32 R2, R7, RZ, 0x1, P0 ;  /* 0x000000ff07027211 */ /* 0x000fe400000f0eff */
[C---:B---3--:R-:W-:Y:S02]  /*0960*/  LEA R10, P0, R5.reuse, UR6, 0x2 ;  /* 0x00000006050a7c11 */ /* 0x048fe4000f8010ff */
[----:B------:R-:W-:Y:S02]  /*0970*/  ISETP.NE.OR P6, PT, R182, RZ, P1 ;  /* 0x000000ffb600720c */ /* 0x000fe40000fc5670 */
[----:B------:R-:W-:Y:S02]  /*0980*/  LEA.HI.X R11, R5, UR7, R2, 0x2, P0 ;  /* 0x00000007050b7c11 */ /* 0x000fe400080f1402 */
[----:B------:R-:W-:-:S02]  /*0990*/  IADD3 R2, P0, PT, R3, R0, RZ ;  /* 0x0000000003027210 */ /* 0x000fc40007f1e0ff */
[----:B------:R-:W-:Y:S01]  /*09a0*/  P2R R5, PR, RZ, 0x8 ;  /* 0x00000008ff057803 */ /* 0x000fe20000000000 */
[----:B------:R-:W-:Y:S01]  /*09b0*/  @!P2 STG.E.128 desc[UR16][R10.64], RZ ;  /* 0x000000ff0a00a986 */ /* 0x000fe2000c101d10 */
[----:B------:R-:W-:Y:S02]  /*09c0*/  LEA.HI.X.SX32 R3, R3, RZ, 0x1, P0 ;  /* 0x000000ff03037211 */ /* 0x000fe400000f0eff */
[----:B-1----:R-:W-:Y:S01]  /*09d0*/  LEA R12, P0, R2, UR4, 0x2 ;  /* 0x00000004020c7c11 */ /* 0x002fe2000f8010ff */
[----:B------:R-:W-:Y:S01]  /*09e0*/  @!P1 STG.E.128 desc[UR16][R10.64+0x800], RZ ;  /* 0x000800ff0a009986 */ /* 0x000fe2000c101d10 */
[-C--:B------:R-:W-:Y:S02]  /*09f0*/  ISETP.GE.AND P3, PT, R8, R131.reuse, PT ;  /* 0x000000830800720c */ /* 0x080fe40003f66270 */
[----:B------:R-:W-:Y:S01]  /*0a00*/  LEA.HI.X R13, R2, UR5, R3, 0x2, P0 ;  /* 0x00000005020d7c11 */ /* 0x000fe200080f1403 */
[----:B------:R-:W-:Y:S01]  /*0a10*/  VIADD R2, R0, 0x38 ;  /* 0x0000003800027836 */ /* 0x000fe20000000000 */
[-C--:B------:R-:W-:Y:S01]  /*0a20*/  ISETP.GE.AND P2, PT, R6, R131.reuse, PT ;  /* 0x000000830600720c */ /* 0x080fe20003f46270 */
[----:B------:R-:W-:Y:S01]  /*0a30*/  @!P6 IMAD.MOV.U32 R3, RZ, RZ, -0x800000 ;  /* 0xff800000ff03e424 */ /* 0x000fe200078e00ff */
[-C--:B------:R-:W-:Y:S01]  /*0a40*/  ISETP.GE.AND P1, PT, R4, R131.reuse, PT ;  /* 0x000000830400720c */ /* 0x080fe20003f26270 */
[----:B------:R-:W-:Y:S01]  /*0a50*/  @!P5 STG.E.128 desc[UR16][R10.64+0x1000], RZ ;  /* 0x001000ff0a00d986 */ /* 0x000fe2000c101d10 */
[----:B------:R-:W-:-:S02]  /*0a60*/  ISETP.GE.AND P0, PT, R2, R131, PT ;  /* 0x000000830200720c */ /* 0x000fc40003f06270 */
        /* <DEDUP_REMOVED lines=16> */
[----:B------:R-:W-:Y:S01]  /*0b70*/  @!P2 IMAD.MOV.U32 R5, RZ, RZ, -0x800000 ;  /* 0xff800000ff05a424 */ /* 0x000fe200078e00ff */
[----:B------:R-:W-:Y:S01]  /*0b80*/  ISETP.GE.OR P6, PT, R0, R131, P6 ;  /* 0x000000830000720c */ /* 0x000fe200037c6670 */
[----:B------:R3:W-:Y:S04]  /*0b90*/  @!P5 STG.E desc[UR16][R12.64+0x40], R15 ;  /* 0x0000400f0c00d986 */ /* 0x0007e8000c101910 */
[----:B------:R3:W-:Y:S04]  /*0ba0*/  @!P4 STG.E desc[UR16][R12.64+0x60], R9 ;  /* 0x000060090c00c986 */ /* 0x0007e8000c101910 */
[----:B------:R3:W-:Y:S04]  /*0bb0*/  @!P3 STG.E desc[UR16][R12.64+0x80], R7 ;  /* 0x000080070c00b986 */ /* 0x0007e8000c101910 */
[----:B------:R3:W-:Y:S01]  /*0bc0*/  @!P2 STG.E desc[UR16][R12.64+0xa0], R5 ;  /* 0x0000a0050c00a986 */ /* 0x0007e2000c101910 */
[----:B-1----:R-:W-:-:S05]  /*0bd0*/  @!P6 IMAD.MOV.U32 R11, RZ, RZ, -0x800000 ;  /* 0xff800000ff0be424 */ /* 0x002fca00078e00ff */
[----:B------:R3:W-:Y:S01]  /*0be0*/  @!P6 STG.E desc[UR16][R12.64], R11 ;  /* 0x0000000b0c00e986 */ /* 0x0007e2000c101910 */
[----:B--2---:R-:W-:-:S05]  /*0bf0*/  @!P1 IMAD.MOV.U32 R3, RZ, RZ, -0x800000 ;  /* 0xff800000ff039424 */ /* 0x004fca00078e00ff */
[----:B------:R3:W-:Y:S01]  /*0c00*/  @!P1 STG.E desc[UR16][R12.64+0xc0], R3 ;  /* 0x0000c0030c009986 */ /* 0x0007e2000c101910 */
[----:B------:R-:W-:Y:S05]  /*0c10*/  @P0 EXIT ;  /* 0x000000000000094d */ /* 0x000fea0003800000 */
[----:B---3--:R-:W-:-:S05]  /*0c20*/  MOV R3, 0xff800000 ;  /* 0xff80000000037802 */ /* 0x008fca0000000f00 */
[----:B------:R-:W-:Y:S01]  /*0c30*/  STG.E desc[UR16][R12.64+0xe0], R3 ;  /* 0x0000e0030c007986 */ /* 0x000fe2000c101910 */
[----:B------:R-:W-:Y:S05]  /*0c40*/  EXIT ;  /* 0x000000000000794d */ /* 0x000fea0003800000 */
.L_x_6373:
[----:B------:R-:W1:Y:S01]  /*0c50*/  LDCU.64 UR4, c[0x0][0x4d8] ;  /* 0x00009b00ff0477ac */ /* 0x000e620008000a00 */
[----:B------:R-:W-:Y:S01]  /*0c60*/  MOV R4, R183 ;  /* 0x000000b700047202 */ /* 0x000fe20000000f00 */
[----:B-1----:R-:W-:-:S04]  /*0c70*/  UISETP.NE.U32.AND UP0, UPT, UR4, URZ, UPT ;  /* 0x000000ff0400728c */ /* 0x002fc8000bf05070 */
[----:B------:R-:W-:-:S09]  /*0c80*/  UISETP.NE.AND.EX UP0, UPT, UR5, URZ, UPT, UP0 ;  /* 0x000000ff0500728c */ /* 0x000fd2000bf05300 */
[----:B------:R-:W-:Y:S05]  /*0c90*/  BRA.U !UP0, `(.L_x_6374) ;  /* 0x00000001080c7547 */ /* 0x000fea000b800000 */
[----:B------:R-:W-:-:S04]  /*0ca0*/  IADD3 R4, P0, PT, R9, UR4, RZ ;  /* 0x0000000409047c10 */ /* 0x000fc8000ff1e0ff */
[----:B------:R-:W-:-:S05]  /*0cb0*/  IADD3.X R5, PT, PT, R6, UR5, RZ, P0, !PT ;  /* 0x0000000506057c10 */ /* 0x000fca00087fe4ff */
[----:B------:R1:W5:Y:S04]  /*0cc0*/  LDG.E R4, desc[UR16][R4.64] ;  /* 0x0000001004047981 */ /* 0x000368000c1e1900 */
.L_x_6374:
[----:B------:R-:W2:Y:S02]  /*0cd0*/  LDCU.64 UR8, c[0x0][0x4e0] ;  /* 0x00009c00ff0877ac */ /* 0x000ea40008000a00 */
[----:B--2---:R-:W-:-:S04]  /*0ce0*/  UISETP.NE.U32.AND UP1, UPT, UR8, URZ, UPT ;  /* 0x000000ff0800728c */ /* 0x004fc8000bf25070 */
[----:B------:R-:W-:-:S09]  /*0cf0*/  UISETP.NE.AND.EX UP1, UPT, UR9, URZ, UPT, UP1 ;  /* 0x000000ff0900728c */ /* 0x000fd2000bf25310 */
[----:B------:R-:W-:Y:S05]  /*0d00*/  BRA.U !UP1, `(.L_x_6375) ;  /* 0x0000000509807547 */ /* 0x000fea000b800000 */
[----:B------:R-:W1:Y:S01]  /*0d10*/  LDC R13, c[0x0][0x4f0] ;  /* 0x00013c00ff0d7b82 */ /* 0x000e620000000800 */
[----:B------:R-:W-:Y:S01]  /*0d20*/  LEA R2, R132, 0xffffff80, 0x7 ;  /* 0xffffff8084027811 */ /* 0x000fe200078e38ff */
        /* <DEDUP_REMOVED lines=10> */
[----:B-1---5:R-:W-:Y:S01]  /*0dd0*/  IMAD.MOV R4, RZ, RZ, -R7 ;  /* 0x000000ffff047224 */ /* 0x022fe200078e0a07 */
        /* <DEDUP_REMOVED lines=23> */
[----:B------:R-:W2:Y:S01]  /*0f50*/  LDG.E R6, desc[UR16][R14.64] ;  /* 0x000000100e067981 */ /* 0x000ea2000c1e1900 */
[----:B-1----:R-:W-:Y:S01]  /*0f60*/  IABS R4, R3 ;  /* 0x0000000300047213 */ /* 0x002fe20000000000 */
[----:B------:R-:W-:Y:S01]  /*0f70*/  IMAD.MOV R7, RZ, RZ, -R7 ;  /* 0x000000ffff077224 */ /* 0x000fe200078e0a07 */
[----:B---3--:R-:W-:Y:S01]  /*0f80*/  MOV R128, UR10 ;  /* 0x0000000a00807c02 */ /* 0x008fe20008000f00 */
[----:B----4-:R-:W-:Y:S01]  /*0f90*/  IMAD.U32 R100, RZ, RZ, UR12 ;  /* 0x0000000cff647e24 */ /* 0x010fe2000f8e00ff */
        /* <DEDUP_REMOVED lines=55> */
.L_x_6375:
        /* <DEDUP_REMOVED lines=15> */
.L_x_6377:
[----:B------:R-:W2:Y:S01]  /*1400*/  LDC.64 R100, c[0x0][0x3b8] ;  /* 0x0000ee00ff647b82 */ /* 0x000ea20000000a00 */
[----:B------:R-:W-:-:S05]  /*1410*/  IADD3 R6, PT, PT, R2, R3, RZ ;  /* 0x0000000302067210 */ /* 0x000fca0007ffe0ff */
[C---:B--2---:R-:W-:Y:S02]  /*1420*/  IMAD R13, R6.reuse, R101, RZ ;  /* 0x00000065060d7224 */ /* 0x044fe400078e02ff */
[----:B------:R-:W-:-:S05]  /*1430*/  IMAD.WIDE.U32 R6, R6, R100, RZ ;  /* 0x0000006406067225 */ /* 0x000fca00078e00ff */
[----:B------:R-:W-:Y:S02]  /*1440*/  IADD3 R13, PT, PT, R7, R13, RZ ;  /* 0x0000000d070d7210 */ /* 0x000fe40007ffe0ff */
[----:B------:R-:W-:Y:S02]  /*1450*/  MOV R12, R6 ;  /* 0x00000006000c7202 */ /* 0x000fe40000000f00 */
.L_x_6378:
        /* <DEDUP_REMOVED lines=14> */
.L_x_6379:
[----:B------:R-:W2:Y:S01]  /*1540*/  LDC.64 R128, c[0x0][0x3c0] ;  /* 0x0000f000ff807b82 */ /* 0x000ea20000000a00 */
[----:B------:R-:W-:-:S05]  /*1550*/  IADD3 R2, PT, PT, R2, R3, RZ ;  /* 0x0000000302027210 */ /* 0x000fca0007ffe0ff */
[C---:B--2---:R-:W-:Y:S02]  /*1560*/  IMAD R15, R2.reuse, R129, RZ ;  /* 0x00000081020f7224 */ /* 0x044fe400078e02ff */
[----:B------:R-:W-:-:S05]  /*1570*/  IMAD.WIDE.U32 R2, R2, R128, RZ ;  /* 0x0000008002027225 */ /* 0x000fca00078e00ff */
[----:B------:R-:W-:Y:S02]  /*1580*/  IADD3 R15, PT, PT, R3, R15, RZ ;  /* 0x0000000f030f7210 */ /* 0x000fe40007ffe0ff */
[----:B------:R-:W-:-:S07]  /*1590*/  MOV R14, R2 ;  /* 0x00000002000e7202 */ /* 0x000fce0000000f00 */
.L_x_6380:
[----:B------:R-:W2:Y:S01]  /*15a0*/  LDC R7, c[0x0][0x3e8] ;  /* 0x0000fa00ff077b82 */ /* 0x000ea20000000800 */
[----:B------:R-:W-:Y:S02]  /*15b0*/  LEA R6, R132, 0xffffff80, 0x7 ;  /* 0xffffff8084067811 */ /* 0x000fe400078e38ff */
[----:B------:R-:W-:-:S03]  /*15c0*/  CS2R R186, SRZ ;  /* 0x0000000000ba7805 */ /* 0x000fc6000001ff00 */
[----:B------:R-:W-:-:S04]  /*15d0*/  IMAD.WIDE.U32 R14, R6, R128, R14 ;  /* 0x00000080060e7225 */ /* 0x000fc800078e000e */
[----:B------:R-:W-:Y:S01]  /*15e0*/  IMAD.WIDE.U32 R12, R6, R100, R12 ;  /* 0x00000064060c7225 */ /* 0x000fe200078e000c */
[----:B--2---:R-:W-:-:S04]  /*15f0*/  IABS R2, R7 ;  /* 0x0000000700027213 */ /* 0x004fc80000000000 */
[----:B-1----:R-:W1:Y:S08]  /*1600*/  I2F.RP R5, R2 ;  /* 0x0000000200057306 */ /* 0x002e700000209400 */
        /* <DEDUP_REMOVED lines=14> */
[----:B------:R-:W1:Y:S01]  /*16f0*/  LDC.64 R4, c[0x0][0x3d8] ;  /* 0x0000f600ff047b82 */ /* 0x000e620000000a00 */
        /* <DEDUP_REMOVED lines=25> */
.L_x_6376:
[----:B------:R-:W-:Y:S01]  /*1890*/  ISETP.NE.AND P0, PT, R0, -0x1, PT ;  /* 0xffffffff0000780c */ /* 0x000fe20003f05270 */
[----:B------:R-:W-:Y:S01]  /*18a0*/  IMAD.IADD R175, R131, 0x1, -R184 ;  /* 0x0000000183af7824 */ /* 0x000fe200078e0ab8 */
[----:B------:R-:W-:Y:S01]  /*18b0*/  SHF.R.U32.HI R20, RZ, 0x3, R182 ;  /* 0x00000003ff147819 */ /* 0x000fe200000116b6 */
[----:B------:R-:W1:Y:S01]  /*18c0*/  LDCU.64 UR4, c[0x0][0x3c8] ;  /* 0x00007900ff0477ac */ /* 0x000e620008000a00 */
[----:B------:R-:W-:Y:S01]  /*18d0*/  IMAD.SHL.U32 R19, R182, 0x8, RZ ;  /* 0x00000008b6137824 */ /* 0x000fe200078e00ff */
[----:B------:R-:W-:Y:S01]  /*18e0*/  SHF.R.S32.HI R27, RZ, 0x1f, R22 ;  /* 0x0000001fff1b7819 */ /* 0x000fe20000011416 */
[----:B------:R-:W-:Y:S01]  /*18f0*/  IMAD.MOV.U32 R21, RZ, RZ, RZ ;  /* 0x000000ffff157224 */ /* 0x000fe200078e00ff */
[CC--:B------:R-:W-:Y:S01]  /*1900*/  ISETP.GE.AND P6, PT, R20.reuse, R175.reuse, PT ;  /* 0x000000af1400720c */ /* 0x0c0fe20003fc6270 */
[C---:B------:R-:W-:Y:S01]  /*1910*/  VIADD R14, R20.reuse, 0x20 ;  /* 0x00000020140e7836 */ /* 0x040fe20000000000 */
[----:B------:R-:W-:Y:S01]  /*1920*/  IADD3 R16, PT, PT, R20, 0x10, RZ ;  /* 0x0000001014107810 */ /* 0x000fe20007ffe0ff */
[----:B------:R-:W-:Y:S01]  /*1930*/  IMAD.WIDE.U32 R30, R31, 0x40, R20 ;  /* 0x000000401f1e7825 */ /* 0x000fe200078e0014 */
[----:B------:R-:W-:Y:S01]  /*1940*/  LOP3.LUT R17, R19, 0x38, RZ, 0xc0, !PT ;  /* 0x0000003813117812 */ /* 0x000fe200078ec0ff */
[----:B------:R-:W2:Y:S01]  /*1950*/  S2UR UR6, SR_CgaCtaId ;  /* 0x00000000000679c3 */ /* 0x000ea20000008800 */
[-C--:B------:R-:W-:Y:S01]  /*1960*/  ISETP.GE.AND P2, PT, R16, R175.reuse, PT ;  /* 0x000000af1000720c */ /* 0x080fe20003f46270 */
[----:B------:R-:W-:Y:S01]  /*1970*/  VIADD R134, R132, 0xffffffff ;  /* 0xffffffff84867836 */ /* 0x000fe20000000000 */
[----:B------:R-:W-:Y:S01]  /*1980*/  ISETP.GE.AND P1, PT, R14, R175, PT ;  /* 0x000000af0e00720c */ /* 0x000fe20003f26270 */
[----:B------:R-:W-:Y:S01]  /*1990*/  IMAD.SHL.U32 R135, R182, 0x2, RZ ;  /* 0x00000002b6877824 */ /* 0x000fe200078e00ff */
[----:B------:R-:W-:Y:S01]  /*19a0*/  IADD3 R34, P3, PT, R17, R34, RZ ;  /* 0x0000002211227210 */ /* 0x000fe20007f7e0ff */
[----:B------:R-:W-:Y:S01]  /*19b0*/  IMAD.SHL.U32 R130, R134, 0x80, RZ ;  /* 0x0000008086827824 */ /* 0x000fe200078e00ff */
[----:B------:R-:W-:Y:S01]  /*19c0*/  LOP3.LUT R29, R19, 0x1f8, RZ, 0xc0, !PT ;  /* 0x000001f8131d7812 */ /* 0x000fe200078ec0ff */
[----:B------:R-:W3:Y:S01]  /*19d0*/  @!P0 LDC.64 R4, c[0x0][0x398] ;  /* 0x0000e600ff048b82 */ /* 0x000ee20000000a00 */
[----:B-1----:R-:W-:Y:S01]  /*19e0*/  IMAD R27, R27, UR4, RZ ;  /* 0x000000041b1b7c24 */ /* 0x002fe2000f8e02ff */
[----:B------:R-:W-:Y:S01]  /*19f0*/  SHF.L.U32 R102, R182, 0x6, RZ ;  /* 0x00000006b6667819 */ /* 0x000fe200000006ff */
[----:B------:R-:W-:Y:S01]  /*1a00*/  IMAD.X R35, RZ, RZ, R8, P3 ;  /* 0x000000ffff237224 */ /* 0x000fe200018e0608 */
[----:B------:R-:W-:Y:S01]  /*1a10*/  SHF.R.U32.HI R176, RZ, 0x4, R182 ;  /* 0x00000004ffb07819 */ /* 0x000fe200000116b6 */
[----:B------:R-:W-:Y:S01]  /*1a20*/  IMAD R27, R22, UR5, R27 ;  /* 0x00000005161b7c24 */ /* 0x000fe2000f8e021b */
[----:B------:R-:W-:Y:S01]  /*1a30*/  @!P2 IADD3 R28, P5, PT, R30, 0x10, RZ ;  /* 0x000000101e1ca810 */ /* 0x000fe20007fbe0ff */
[----:B------:R-:W-:Y:S01]  /*1a40*/  IMAD.WIDE.U32 R34, R20, R100, R34 ;  /* 0x0000006414227225 */ /* 0x000fe200078e0022 */
[----:B------:R-:W1:Y:S01]  /*1a50*/  @P0 LDC.64 R2, c[0x0][0x3b0] ;  /* 0x0000ec00ff020b82 */ /* 0x000e620000000a00 */
[----:B------:R-:W-:-:S02]  /*1a60*/  @!P1 IADD3 R24, P4, PT, R30, 0x20, RZ ;  /* 0x000000201e189810 */ /* 0x000fc40007f9e0ff */
[----:B------:R-:W-:Y:S01]  /*1a70*/  IMAD R179, R20, R101, R35 ;  /* 0x0000006514b37224 */ /* 0x000fe200078e0223 */
[----:B------:R-:W-:Y:S02]  /*1a80*/  SHF.R.U32.HI R133, RZ, 0x1, R182 ;  /* 0x00000001ff857819 */ /* 0x000fe400000116b6 */
[----:B------:R-:W-:Y:S02]  /*1a90*/  LOP3.LUT R135, R135, 0x6, RZ, 0xc0, !PT ;  /* 0x0000000687877812 */ /* 0x000fe400078ec0ff */
[----:B------:R-:W4:Y:S01]  /*1aa0*/  @!P6 LDC.64 R6, c[0x0][0x3b0] ;  /* 0x0000ec00ff06eb82 */ /* 0x000f220000000a00 */
[----:B---3--:R-:W-:-:S04]  /*1ab0*/  @!P0 IMAD.WIDE.U32 R12, R183, R4, RZ ;  /* 0x00000004b70c8225 */ /* 0x008fc800078e00ff */
[----:B------:R-:W-:Y:S02]  /*1ac0*/  @!P0 IMAD R5, R183, R5, R13 ;  /* 0x00000005b7058224 */ /* 0x000fe400078e020d */
[----:B-1----:R-:W-:-:S04]  /*1ad0*/  @P0 IMAD.WIDE.U32 R10, R0, R2, RZ ;  /* 0x00000002000a0225 */ /* 0x002fc800078e00ff */
[----:B------:R-:W-:Y:S02]  /*1ae0*/  @!P0 IMAD.MOV.U32 R2, RZ, RZ, R12 ;  /* 0x000000ffff028224 */ /* 0x000fe400078e000c */
[----:B------:R-:W-:Y:S01]  /*1af0*/  @P0 IMAD.MOV.U32 R2, RZ, RZ, R10 ;  /* 0x000000ffff020224 */ /* 0x000fe200078e000a */
[----:B------:R-:W1:Y:S01]  /*1b00*/  @!P1 LDC.64 R12, c[0x0][0x3b0] ;  /* 0x0000ec00ff0c9b82 */ /* 0x000e620000000a00 */
[----:B------:R-:W-:Y:S02]  /*1b10*/  @P0 IMAD R5, R0, R3, R11 ;  /* 0x0000000300050224 */ /* 0x000fe400078e020b */
[----:B------:R-:W-:Y:S01]  /*1b20*/  VIADD R0, R20, 0x30 ;  /* 0x0000003014007836 */ /* 0x000fe20000000000 */
[----:B------:R-:W-:Y:S01]  /*1b30*/  IADD3 R2, P0, PT, R17, R2, RZ ;  /* 0x0000000211027210 */ /* 0x000fe20007f1e0ff */
[----:B----4-:R-:W-:-:S03]  /*1b40*/  @!P6 IMAD R25, R31, R6, RZ ;  /* 0x000000061f19e224 */ /* 0x010fc600078e02ff */
[----:B------:R-:W3:Y:S01]  /*1b50*/  @!P2 LDC.64 R10, c[0x0][0x380] ;  /* 0x0000e000ff0aab82 */ /* 0x000ee20000000a00 */
[----:B------:R-:W-:Y:S01]  /*1b60*/  IMAD.X R3, RZ, RZ, R5, P0 ;  /* 0x000000ffff037224 */ /* 0x000fe200000e0605 */
[----:B------:R-:W-:Y:S01]  /*1b70*/  ISETP.GE.AND P0, PT, R0, R175, PT ;  /* 0x000000af0000720c */ /* 0x000fe20003f06270 */
[----:B------:R-:W-:Y:S02]  /*1b80*/  @!P6 IMAD R25, R30, R7, R25 ;  /* 0x000000071e19e224 */ /* 0x000fe400078e0219 */
[----:B------:R-:W-:Y:S01]  /*1b90*/  IMAD.WIDE.U32 R22, R22, UR4, R2 ;  /* 0x0000000416167c25 */ /* 0x000fe2000f8e0002 */
[----:B------:R-:W4:Y:S02]  /*1ba0*/  LDCU.64 UR4, c[0x0][0x388] ;  /* 0x00007100ff0477ac */ /* 0x000f240008000a00 */
[----:B------:R-:W5:Y:S01]  /*1bb0*/  @!P6 LDC.64 R4, c[0x0][0x380] ;  /* 0x0000e000ff04eb82 */ /* 0x000f620000000a00 */
[----:B------:R-:W-:Y:S01]  /*1bc0*/  IMAD.IADD R27, R23, 0x1, R27 ;  /* 0x00000001171b7824 */ /* 0x000fe200078e021b */
[----:B------:R-:W-:Y:S01]  /*1bd0*/  @!P6 MOV R26, R22 ;  /* 0x00000016001ae202 */ /* 0x000fe20000000f00 */
[----:B------:R-:W-:-:S02]  /*1be0*/  @!P2 IMAD.X R7, RZ, RZ, R31, P5 ;  /* 0x000000ffff07a224 */ /* 0x000fc400028e061f */
[----:B------:R-:W-:Y:S02]  /*1bf0*/  @!P1 IMAD.X R23, RZ, RZ, R31, P4 ;  /* 0x000000ffff179224 */ /* 0x000fe400020e061f */
[C---:B------:R-:W-:Y:S01]  /*1c00*/  @!P6 IMAD.WIDE.U32 R32, R30.reuse, R6, R26 ;  /* 0x000000061e20e225 */ /* 0x040fe200078e001a */
[----:B------:R-:W3:Y:S01]  /*1c10*/  @!P2 LDC.64 R2, c[0x0][0x3b0] ;  /* 0x0000ec00ff02ab82 */ /* 0x000ee20000000a00 */
[----:B------:R-:W-:Y:S02]  /*1c20*/  @!P0 IADD3 R21, P3, PT, R30, 0x30, RZ ;  /* 0x000000301e158810 */ /* 0x000fe40007f7e0ff */
[----:B------:R-:W-:Y:S02]  /*1c30*/  @!P6 IMAD.IADD R6, R33, 0x1, R25 ;  /* 0x000000012106e824 */ /* 0x000fe400078e0219 */
[----:B------:R-:W-:Y:S01]  /*1c40*/  @!P0 IADD3.X R25, PT, PT, RZ, R31, RZ, P3, !PT ;  /* 0x0000001fff198210 */ /* 0x000fe20001ffe4ff */
[----:B-1----:R-:W-:Y:S02]  /*1c50*/  @!P1 IMAD R23, R23, R12, RZ ;  /* 0x0000000c17179224 */ /* 0x002fe400078e02ff */
[----:B------:R-:W1:Y:S01]  /*1c60*/  @!P0 LDC.64 R8, c[0x0][0x3b0] ;  /* 0x0000ec00ff088b82 */ /* 0x000e620000000a00 */
[----:B----4-:R-:W-:Y:S01]  /*1c70*/  LEA R178, P5, R34, UR4, 0x1 ;  /* 0x0000000422b27c11 */ /* 0x010fe2000f8a08ff */
[----:B------:R-:W-:-:S02]  /*1c80*/  @!P1 IMAD.MOV.U32 R35, RZ, RZ, R27 ;  /* 0x000000ffff239224 */ /* 0x000fc400078e001b */
[----:B------:R-:W-:Y:S01]  /*1c90*/  @!P1 IMAD R13, R24, R13, R23 ;  /* 0x0000000d180d9224 */ /* 0x000fe200078e0217 */
[----:B------:R-:W-:Y:S01]  /*1ca0*/  LEA.HI.X R179, R34, UR5, R179, 0x1, P5 ;  /* 0x0000000522b37c11 */ /* 0x000fe2000a8f0cb3 */
[----:B------:R-:W-:Y:S01]  /*1cb0*/  @!P1 IMAD.MOV.U32 R34, RZ, RZ, R22 ;  /* 0x000000ffff229224 */ /* 0x000fe200078e0016 */
[----:B------:R-:W-:Y:S01]  /*1cc0*/  UMOV UR5, 0x400 ;  /* 0x0000040000057882 */ /* 0x000fe20000000000 */
[----:B-----5:R-:W-:Y:S01]  /*1cd0*/  @!P6 LEA R30, P4, R32, R4, 0x1 ;  /* 0x00000004201ee211 */ /* 0x020fe200078808ff */
[----:B--2---:R-:W-:Y:S01]  /*1ce0*/  ULEA UR5, UR6, UR5, 0x18 ;  /* 0x0000000506057291 */ /* 0x004fe2000f8ec0ff */
[----:B------:R-:W-:Y:S01]  /*1cf0*/  LOP3.LUT R4, R29, 0x38, R182, 0x78, !PT ;  /* 0x000000381d047812 */ /* 0x000fe200078e78b6 */
[----:B------:R-:W-:Y:S01]  /*1d00*/  @!P1 IMAD.WIDE.U32 R34, R24, R12, R34 ;  /* 0x0000000c18229225 */ /* 0x000fe200078e0022 */
[----:B------:R-:W-:Y:S01]  /*1d10*/  @!P6 LEA.HI.X R31, R32, R5, R6, 0x1, P4 ;  /* 0x00000005201fe211 */ /* 0x000fe200020f0c06 */
[----:B------:R-:W2:Y:S01]  /*1d20*/  LDCU.64 UR6, c[0x0][0x390] ;  /* 0x00007200ff0677ac */ /* 0x000ea20008000a00 */
[----:B------:R-:W-:Y:S01]  /*1d30*/  @!P0 MOV R32, R22 ;  /* 0x0000001600208202 */ /* 0x000fe20000000f00 */
[----:B------:R-:W-:Y:S01]  /*1d40*/  @!P2 IMAD.MOV.U32 R5, RZ, RZ, R27 ;  /* 0x000000ffff05a224 */ /* 0x000fe200078e001b */
[----:B------:R-:W-:Y:S01]  /*1d50*/  @!P1 IADD3 R12, PT, PT, R35, R13, RZ ;  /* 0x0000000d230c9210 */ /* 0x000fe20007ffe0ff */
[----:B---3--:R-:W-:-:S02]  /*1d60*/  @!P2 IMAD R26, R7, R2, RZ ;  /* 0x00000002071aa224 */ /* 0x008fc400078e02ff */
[----:B------:R-:W3:Y:S01]  /*1d70*/  @!P1 LDC.64 R6, c[0x0][0x380] ;  /* 0x0000e000ff069b82 */ /* 0x000ee20000000a00 */
[----:B------:R-:W-:Y:S02]  /*1d80*/  @!P0 IMAD.MOV.U32 R33, RZ, RZ, R27 ;  /* 0x000000ffff218224 */ /* 0x000fe400078e001b */
[----:B------:R-:W-:Y:S01]  /*1d90*/  @!P2 IMAD R26, R28, R3, R26 ;  /* 0x000000031c1aa224 */ /* 0x000fe200078e021a */
[----:B------:R-:W-:Y:S01]  /*1da0*/  LOP3.LUT R3, R4, 0x1e00, R19, 0xf8, !PT ;  /* 0x00001e0004037812 */ /* 0x000fe200078ef813 */
[----:B------:R-:W-:Y:S02]  /*1db0*/  @!P2 IMAD.MOV.U32 R4, RZ, RZ, R22 ;  /* 0x000000ffff04a224 */ /* 0x000fe400078e0016 */
[----:B-1----:R-:W-:Y:S01]  /*1dc0*/  @!P0 IMAD.WIDE.U32 R32, R21, R8, R32 ;  /* 0x0000000815208225 */ /* 0x002fe200078e0020 */
[----:B------:R-:W-:-:S03]  /*1dd0*/  LEA R3, R3, UR5, 0x1 ;  /* 0x0000000503037c11 */ /* 0x000fc6000f8e08ff */
[----:B------:R-:W-:Y:S02]  /*1de0*/  @!P2 IMAD.WIDE.U32 R28, R28, R2, R4 ;  /* 0x000000021c1ca225 */ /* 0x000fe400078e0004 */
[----:B------:R-:W1:Y:S01]  /*1df0*/  @!P0 LDC.64 R4, c[0x0][0x380] ;  /* 0x0000e000ff048b82 */ /* 0x000e620000000a00 */
[----:B------:R-:W-:Y:S01]  /*1e00*/  @!PT LDS RZ, [RZ] ;  /* 0x00000000fffff984 */ /* 0x000fe20000000800 */
[----:B------:R-:W-:Y:S01]  /*1e10*/  @!PT LDS RZ, [RZ] ;  /* 0x00000000fffff984 */ /* 0x000fe20000000800 */
[----:B------:R-:W-:Y:S01]  /*1e20*/  @!PT LDS RZ, [RZ] ;  /* 0x00000000fffff984 */ /* 0x000fe20000000800 */
[----:B------:R-:W-:Y:S01]  /*1e30*/  @!P6 LDGSTS.E.BYPASS.LTC128B.128 [R3], desc[UR16][R30.64] ;  /* 0x000000001e03efae */ /* 0x000fe2000b981a10 */
[----:B------:R-:W-:Y:S01]  /*1e40*/  @!P2 IMAD.IADD R26, R29, 0x1, R26 ;  /* 0x000000011d1aa824 */ /* 0x000fe200078e021a */
[C---:B------:R-:W-:Y:S01]  /*1e50*/  @!P2 LEA R10, P3, R28.reuse, R10, 0x1 ;  /* 0x0000000a1c0aa211 */ /* 0x040fe200078608ff */
[----:B------:R-:W-:Y:S02]  /*1e60*/  @!P0 IMAD R2, R25, R8, RZ ;  /* 0x0000000819028224 */ /* 0x000fe400078e02ff */
[----:B------:R-:W-:Y:S01]  /*1e70*/  IMAD.IADD R13, R103, 0x1, -R130 ;  /* 0x00000001670d7824 */ /* 0x000fe200078e0a82 */
[----:B------:R-:W-:Y:S01]  /*1e80*/  @!P2 LEA.HI.X R11, R28, R11, R26, 0x1, P3 ;  /* 0x0000000b1c0ba211 */ /* 0x000fe200018f0c1a */
[----:B------:R-:W-:Y:S01]  /*1e90*/  @!P0 IMAD R9, R21, R9, R2 ;  /* 0x0000000915098224 */ /* 0x000fe200078e0202 */
[C---:B------:R-:W-:Y:S01]  /*1ea0*/  SHF.L.U64.HI R2, R100.reuse, 0x4, R101 ;  /* 0x0000000464027819 */ /* 0x040fe20000010265 */
[----:B------:R-:W-:Y:S01]  /*1eb0*/  IMAD.SHL.U32 R23, R100, 0x10, RZ ;  /* 0x0000001064177824 */ /* 0x000fe200078e00ff */
[----:B---3--:R-:W-:Y:S01]  /*1ec0*/  @!P1 LEA R24, P3, R34, R6, 0x1 ;  /* 0x0000000622189211 */ /* 0x008fe200078608ff */
[----:B------:R-:W-:Y:S01]  /*1ed0*/  @!P0 IMAD.IADD R9, R33, 0x1, R9 ;  /* 0x0000000121098824 */ /* 0x000fe200078e0209 */
[----:B------:R3:W-:Y:S01]  /*1ee0*/  @!P2 LDGSTS.E.BYPASS.LTC128B.128 [R3+0x800], desc[UR16][R10.64] ;  /* 0x008000000a03afae */ /* 0x0007e2000b981a10 */
[----:B------:R-:W-:Y:S01]  /*1ef0*/  ISETP.GE.AND P4, PT, R20, R13, PT ;  /* 0x0000000d1400720c */ /* 0x000fe20003f86270 */
[----:B------:R-:W-:Y:S01]  /*1f00*/  IMAD.WIDE.U32 R26, R100, 0x20, RZ ;  /* 0x00000020641a7825 */ /* 0x000fe200078e00ff */
[----:B------:R-:W-:-:S02]  /*1f10*/  @!P1 LEA.HI.X R25, R34, R7, R12, 0x1, P3 ;  /* 0x0000000722199211 */ /* 0x000fc400018f0c0c */
[-C--:B------:R-:W-:Y:S01]  /*1f20*/  ISETP.GE.AND P3, PT, R16, R13.reuse, PT ;  /* 0x0000000d1000720c */ /* 0x080fe20003f66270 */
[C---:B------:R-:W-:Y:S01]  /*1f30*/  IMAD.SHL.U32 R7, R23.reuse, 0x2, RZ ;  /* 0x0000000217077824 */ /* 0x040fe200078e00ff */
[----:B------:R-:W-:Y:S01]  /*1f40*/  SHF.L.U64.HI R2, R23, 0x1, R2 ;  /* 0x0000000117027819 */ /* 0x000fe20000010202 */
[----:B------:R4:W-:Y:S01]  /*1f50*/  @!P1 LDGSTS.E.BYPASS.LTC128B.128 [R3+0x1000], desc[UR16][R24.64] ;  /* 0x0100000018039fae */ /* 0x0009e2000b981a10 */
[----:B------:R-:W-:Y:S01]  /*1f60*/  ISETP.GE.AND P1, PT, R14, R13, PT ;  /* 0x0000000d0e00720c */ /* 0x000fe20003f26270 */
[----:B------:R-:W-:Y:S01]  /*1f70*/  VIADD R8, R20, 0x60 ;  /* 0x0000006014087836 */ /* 0x000fe20000000000 */
[----:B-1----:R-:W-:Y:S01]  /*1f80*/  @!P0 LEA R28, P5, R32, R4, 0x1 ;  /* 0x00000004201c8211 */ /* 0x002fe200078a08ff */
[----:B------:R-:W-:Y:S01]  /*1f90*/  VIADD R6, R20, 0x70 ;  /* 0x0000007014067836 */ /* 0x000fe20000000000 */
[----:B------:R-:W-:Y:S02]  /*1fa0*/  IADD3 R22, P2, PT, R7, R178, RZ ;  /* 0x000000b207167210 */ /* 0x000fe40007f5e0ff */
[----:B------:R-:W-:Y:S01]  /*1fb0*/  @!P0 LEA.HI.X R29, R32, R5, R9, 0x1, P5 ;  /* 0x00000005201d8211 */ /* 0x000fe200028f0c09 */
[----:B------:R-:W-:Y:S01]  /*1fc0*/  IMAD.SHL.U32 R5, R101, 0x20, RZ ;  /* 0x0000002065057824 */ /* 0x000fe200078e00ff */
[----:B------:R-:W-:-:S02]  /*1fd0*/  IADD3.X R23, PT, PT, R2, R179, RZ, P2, !PT ;  /* 0x000000b302177210 */ /* 0x000fc400017fe4ff */
[----:B------:R-:W-:Y:S01]  /*1fe0*/  IADD3 R4, PT, PT, R20, 0x50, RZ ;  /* 0x0000005014047810 */ /* 0x000fe20007ffe0ff */
[----:B------:R1:W-:Y:S01]  /*1ff0*/  @!P0 LDGSTS.E.BYPASS.LTC128B.128 [R3+0x1800], desc[UR16][R28.64] ;  /* 0x018000001c038fae */ /* 0x0003e2000b981a10 */
[-C--:B------:R-:W-:Y:S02]  /*2000*/  ISETP.GE.AND P0, PT, R0, R13.reuse, PT ;  /* 0x0000000d0000720c */ /* 0x080fe40003f06270 */
[----:B------:R-:W-:Y:S01]  /*2010*/  @!P1 IADD3 R26, P5, PT, R22, R26, RZ ;  /* 0x0000001a161a9210 */ /* 0x000fe20007fbe0ff */
[----:B------:R-:W-:Y:S01]  /*2020*/  @!P4 LDGSTS.E.BYPASS.LTC128B.128 [R3+0x2000], desc[UR16][R178.64] ;  /* 0x02000000b203cfae */ /* 0x000fe2000b981a10 */
[----:B------:R-:W-:Y:S01]  /*2030*/  ISETP.GE.AND P2, PT, R6, R13, PT ;  /* 0x0000000d0600720c */ /* 0x000fe20003f46270 */
[----:B---3--:R-:W-:Y:S01]  /*2040*/  VIADD R10, R20, 0x40 ;  /* 0x00000040140a7836 */ /* 0x008fe20000000000 */
[----:B------:R-:W-:Y:S01]  /*2050*/  @!P1 IADD3.X R27, PT, PT, R23, R27, R5, P5, !PT ;  /* 0x0000001b171b9210 */ /* 0x000fe20002ffe405 */
[----:B------:R-:W-:Y:S01]  /*2060*/  @!P3 LDGSTS.E.BYPASS.LTC128B.128 [R3+0x2800], desc[UR16][R22.64] ;  /* 0x028000001603bfae */ /* 0x000fe2000b981a10 */
[----:B------:R-:W-:-:S02]  /*2070*/  ISETP.GE.AND P3, PT, R8, R13, PT ;  /* 0x0000000d0800720c */ /* 0x000fc40003f66270 */
[----:B------:R-:W-:Y:S01]  /*2080*/  ISETP.GE.AND P6, PT, R10, R13, PT ;  /* 0x0000000d0a00720c */ /* 0x000fe20003fc6270 */
[----:B------:R3:W-:Y:S01]  /*2090*/  @!P1 LDGSTS.E.BYPASS.LTC128B.128 [R3+0x3000], desc[UR16][R26.64] ;  /* 0x030000001a039fae */ /* 0x0007e2000b981a10 */
[----:B------:R-:W-:Y:S02]  /*20a0*/  IADD3 R32, P1, PT, R17, R18, RZ ;  /* 0x0000001211207210 */ /* 0x000fe40007f3e0ff */
[----:B----4-:R-:W-:-:S03]  /*20b0*/  @!P0 LEA R24, P5, R100, R22, 0x6 ;  /* 0x0000001664188211 */ /* 0x010fc600078a30ff */
[C---:B------:R-:W-:Y:S01]  /*20c0*/  @!P2 IMAD R5, R101.reuse, 0xc0, RZ ;  /* 0x000000c06505a824 */ /* 0x040fe200078e02ff */
[----:B------:R-:W-:Y:S01]  /*20d0*/  LOP3.LUT R12, R102, 0x1c0, RZ, 0xc0, !PT ;  /* 0x000001c0660c7812 */ /* 0x000fe200078ec0ff */
[----:B------:R-:W-:Y:S01]  /*20e0*/  IMAD.X R33, RZ, RZ, R15, P1 ;  /* 0x000000ffff217224 */ /* 0x000fe200008e060f */
[----:B------:R-:W-:Y:S02]  /*20f0*/  @!P0 LEA.HI.X R25, R100, R23, R101, 0x6, P5 ;  /* 0x0000001764198211 */ /* 0x000fe400028f3465 */
[-C--:B------:R-:W-:Y:S01]  /*2100*/  ISETP.GE.AND P5, PT, R4, R13.reuse, PT ;  /* 0x0000000d0400720c */ /* 0x080fe20003fa6270 */
[C---:B------:R-:W-:Y:S01]  /*2110*/  @!P3 IMAD R9, R101.reuse, 0xa0, RZ ;  /* 0x000000a06509b824 */ /* 0x040fe200078e02ff */
[----:B------:R-:W-:Y:S01]  /*2120*/  ISETP.GE.AND P1, PT, R14, R13, PT ;  /* 0x0000000d0e00720c */ /* 0x000fe20003f26270 */
[--C-:B------:R-:W-:Y:S01]  /*2130*/  @!P6 IMAD.MOV.U32 R30, RZ, RZ, R22.reuse ;  /* 0x000000ffff1ee224 */ /* 0x100fe200078e0016 */
[----:B------:R-:W-:Y:S01]  /*2140*/  @!P0 LDGSTS.E.BYPASS.LTC128B.128 [R3+0x3800], desc[UR16][R24.64] ;  /* 0x0380000018038fae */ /* 0x000fe2000b981a10 */
[----:B------:R-:W-:Y:S01]  /*2150*/  @!P6 IMAD.MOV.U32 R31, RZ, RZ, R23 ;  /* 0x000000ffff1fe224 */ /* 0x000fe200078e0017 */
[----:B------:R-:W-:Y:S01]  /*2160*/  LOP3.LUT R12, R12, 0x38, R19, 0xf8, !PT ;  /* 0x000000380c0c7812 */ /* 0x000fe200078ef813 */
[----:B-1----:R-:W-:Y:S01]  /*2170*/  @!P3 IMAD.MOV.U32 R28, RZ, RZ, R22 ;  /* 0x000000ffff1cb224 */ /* 0x002fe200078e0016 */
[----:B------:R-:W-:Y:S01]  /*2180*/  LOP3.LUT R17, R182, 0x8, RZ, 0xc0, !PT ;  /* 0x00000008b6117812 */ /* 0x000fe200078ec0ff */
[----:B------:R-:W-:Y:S01]  /*2190*/  @!P3 IMAD.MOV.U32 R29, RZ, RZ, R23 ;  /* 0x000000ffff1db224 */ /* 0x000fe200078e0017 */
[----:B------:R-:W-:Y:S01]  /*21a0*/  LOP3.LUT R102, R102, 0x200, RZ, 0xc0, !PT ;  /* 0x0000020066667812 */ /* 0x000fe200078ec0ff */
[----:B------:R-:W-:Y:S01]  /*21b0*/  @!P6 IMAD R11, R101, 0x60, RZ ;  /* 0x00000060650be824 */ /* 0x000fe200078e02ff */
[----:B------:R-:W-:Y:S01]  /*21c0*/  LOP3.LUT R17, R12, R17, RZ, 0x3c, !PT ;  /* 0x000000110c117212 */ /* 0x000fe200078e3cff */
[----:B------:R-:W-:Y:S01]  /*21d0*/  @!P6 IMAD.WIDE.U32 R30, R100, 0x60, R30 ;  /* 0x00000060641ee825 */ /* 0x000fe200078e001e */
[----:B---3--:R-:W-:-:S03]  /*21e0*/  @!P2 MOV R26, R22 ;  /* 0x00000016001aa202 */ /* 0x008fc60000000f00 */
[----:B------:R-:W-:Y:S01]  /*21f0*/  @!P2 IMAD.MOV.U32 R27, RZ, RZ, R23 ;  /* 0x000000ffff1ba224 */ /* 0x000fe200078e0017 */
[C---:B------:R-:W-:Y:S01]  /*2200*/  @!P5 LEA R22, P0, R100.reuse, R22, 0x7 ;  /* 0x000000166416d211 */ /* 0x040fe200078038ff */
[----:B------:R-:W-:-:S03]  /*2210*/  @!P3 IMAD.WIDE.U32 R28, R100, 0xa0, R28 ;  /* 0x000000a0641cb825 */ /* 0x000fc600078e001c */
[C---:B------:R-:W-:Y:S01]  /*2220*/  @!P5 LEA.HI.X R23, R100.reuse, R23, R101, 0x7, P0 ;  /* 0x000000176417d211 */ /* 0x040fe200000f3c65 */
[----:B------:R-:W-:Y:S01]  /*2230*/  @!P2 IMAD.WIDE.U32 R26, R100, 0xc0, R26 ;  /* 0x000000c0641aa825 */ /* 0x000fe200078e001a */
[-C--:B------:R-:W-:Y:S02]  /*2240*/  ISETP.GE.AND P0, PT, R16, R13.reuse, PT ;  /* 0x0000000d1000720c */ /* 0x080fe40003f06270 */
[----:B------:R-:W-:Y:S01]  /*2250*/  SHF.L.U64.HI R16, R128, 0x4, R129 ;  /* 0x0000000480107819 */ /* 0x000fe20000010281 */
[----:B------:R-:W-:Y:S02]  /*2260*/  @!P6 IMAD.IADD R31, R31, 0x1, R11 ;  /* 0x000000011f1fe824 */ /* 0x000fe400078e020b */
[----:B------:R-:W-:Y:S02]  /*2270*/  @!P3 IMAD.IADD R29, R29, 0x1, R9 ;  /* 0x000000011d1db824 */ /* 0x000fe400078e0209 */
[----:B------:R-:W-:Y:S01]  /*2280*/  @!P2 IMAD.IADD R27, R27, 0x1, R5 ;  /* 0x000000011b1ba824 */ /* 0x000fe200078e0205 */
[----:B------:R-:W-:Y:S01]  /*2290*/  @!P6 LDGSTS.E.BYPASS.LTC128B.128 [R3+0x4000], desc[UR16][R30.64] ;  /* 0x040000001e03efae */ /* 0x000fe2000b981a10 */
[----:B------:R-:W-:Y:S01]  /*22a0*/  IMAD.WIDE.U32 R32, R20, R128, R32 ;  /* 0x0000008014207225 */ /* 0x000fe200078e0020 */
[----:B------:R-:W-:-:S02]  /*22b0*/  ISETP.GE.AND P6, PT, R0, R13, PT ;  /* 0x0000000d0000720c */ /* 0x000fc40003fc6270 */
[----:B------:R1:W-:Y:S01]  /*22c0*/  @!P5 LDGSTS.E.BYPASS.LTC128B.128 [R3+0x4800], desc[UR16][R22.64] ;  /* 0x048000001603dfae */ /* 0x0003e2000b981a10 */
[----:B------:R-:W-:Y:S01]  /*22d0*/  IMAD R21, R20, R129, R33 ;  /* 0x0000008114157224 */ /* 0x000fe200078e0221 */
[-C--:B------:R-:W-:Y:S01]  /*22e0*/  ISETP.GE.AND P5, PT, R10, R13.reuse, PT ;  /* 0x0000000d0a00720c */ /* 0x080fe20003fa6270 */
[----:B------:R-:W-:Y:S01]  /*22f0*/  IMAD.SHL.U32 R5, R128, 0x10, RZ ;  /* 0x0000001080057824 */ /* 0x000fe200078e00ff */
[----:B------:R-:W-:Y:S01]  /*2300*/  @!P3 LDGSTS.E.BYPASS.LTC128B.128 [R3+0x5000], desc[UR16][R28.64] ;  /* 0x050000001c03bfae */ /* 0x000fe2000b981a10 */
[----:B------:R-:W-:Y:S01]  /*2310*/  ISETP.GE.AND P3, PT, R8, R13, PT ;  /* 0x0000000d0800720c */ /* 0x000fe20003f66270 */
[----:B------:R-:W-:Y:S02]  /*2320*/  IMAD.SHL.U32 R0, R176, 0x400, RZ ;  /* 0x00000400b0007824 */ /* 0x000fe400078e00ff */
[----:B------:R-:W-:Y:S01]  /*2330*/  @!P2 LDGSTS.E.BYPASS.LTC128B.128 [R3+0x5800], desc[UR16][R26.64] ;  /* 0x058000001a03afae */ /* 0x000fe2000b981a10 */
[----:B--2---:R-:W-:Y:S01]  /*2340*/  LEA R180, P2, R32, UR6, 0x1 ;  /* 0x0000000620b47c11 */ /* 0x004fe2000f8408ff */
[----:B------:R-:W-:Y:S01]  /*2350*/  IMAD.WIDE.U32 R18, R128, 0x20, RZ ;  /* 0x0000002080127825 */ /* 0x000fe200078e00ff */
[----:B------:R-:W-:Y:S01]  /*2360*/  LOP3.LUT R0, R0, 0x400, RZ, 0xc0, !PT ;  /* 0x0000040000007812 */ /* 0x000fe200078ec0ff */
[----:B------:R-:W0:Y:S01]  /*2370*/  LDGDEPBAR ;  /* 0x00000000000079af */ /* 0x000e220000000000 */
[----:B------:R-:W-:-:S02]  /*2380*/  LEA.HI.X R181, R32, UR7, R21, 0x1, P2 ;  /* 0x0000000720b57c11 */ /* 0x000fc400090f0c15 */
[----:B------:R-:W-:Y:S01]  /*2390*/  LEA R14, P2, R5, R180, 0x1 ;  /* 0x000000b4050e7211 */ /* 0x000fe200078408ff */
[----:B------:R-:W-:Y:S02]  /*23a0*/  IMAD R0, R17, 0x2, R0 ;  /* 0x0000000211007824 */ /* 0x000fe400078e0200 */
[----:B------:R-:W-:Y:S01]  /*23b0*/  @!P5 IMAD R10, R129, 0x60, RZ ;  /* 0x00000060810ad824 */ /* 0x000fe200078e02ff */
[----:B------:R-:W-:Y:S01]  /*23c0*/  LEA.HI.X R15, R5, R181, R16, 0x1, P2 ;  /* 0x000000b5050f7211 */ /* 0x000fe200010f0c10 */
[C---:B------:R-:W-:Y:S01]  /*23d0*/  IMAD.SHL.U32 R5, R129.reuse, 0x20, RZ ;  /* 0x0000002081057824 */ /* 0x040fe200078e00ff */
[----:B------:R-:W-:Y:S01]  /*23e0*/  ISETP.GE.AND P2, PT, R6, R13, PT ;  /* 0x0000000d0600720c */ /* 0x000fe20003f46270 */
[----:B------:R-:W-:Y:S01]  /*23f0*/  @!P3 IMAD.MOV.U32 R20, RZ, RZ, R14 ;  /* 0x000000ffff14b224 */ /* 0x000fe200078e000e */
[----:B------:R-:W-:Y:S01]  /*2400*/  MOV R6, 0x40 ;  /* 0x0000004000067802 */ /* 0x000fe20000000f00 */
[--C-:B------:R-:W-:Y:S02]  /*2410*/  @!P3 IMAD.MOV.U32 R21, RZ, RZ, R15.reuse ;  /* 0x000000ffff15b224 */ /* 0x100fe400078e000f */
[----:B------:R-:W-:Y:S01]  /*2420*/  @!P3 IMAD R8, R129, 0xa0, RZ ;  /* 0x000000a08108b824 */ /* 0x000fe200078e02ff */
[----:B-1----:R-:W-:Y:S01]  /*2430*/  @!P5 MOV R22, R14 ;  /* 0x0000000e0016d202 */ /* 0x002fe20000000f00 */
[----:B------:R-:W-:-:S02]  /*2440*/  @!P5 IMAD.MOV.U32 R23, RZ, RZ, R15 ;  /* 0x000000ffff17d224 */ /* 0x000fc400078e000f */
[----:B------:R-:W-:-:S04]  /*2450*/  @!P3 IMAD.WIDE.U32 R20, R128, 0xa0, R20 ;  /* 0x000000a08014b825 */ /* 0x000fc800078e0014 */
[----:B------:R-:W-:Y:S01]  /*2460*/  @!P5 IMAD.WIDE.U32 R22, R128, 0x60, R22 ;  /* 0x000000608016d825 */ /* 0x000fe200078e0016 */
[----:B------:R-:W-:Y:S01]  /*2470*/  @!P3 IADD3 R9, PT, PT, R21, R8, RZ ;  /* 0x000000081509b210 */ /* 0x000fe20007ffe0ff */
[----:B------:R-:W-:-:S04]  /*2480*/  DEPBAR.LE SB0, 0x0 ;  /* 0x000080000000791a */ /* 0x000fc80000000000 */
[----:B------:R-:W-:Y:S01]  /*2490*/  BAR.SYNC.DEFER_BLOCKING 0x0 ;  /* 0x0000000000007b1d */ /* 0x000fe20000010000 */
[----:B------:R-:W-:Y:S01]  /*24a0*/  @!P5 IMAD.IADD R11, R23, 0x1, R10 ;  /* 0x00000001170bd824 */ /* 0x000fe200078e020a */
[----:B------:R-:W-:Y:S01]  /*24b0*/  @!P2 MOV R23, R15 ;  /* 0x0000000f0017a202 */ /* 0x000fe20000000f00 */
[----:B------:R-:W-:Y:S02]  /*24c0*/  @!P5 IMAD.MOV.U32 R10, RZ, RZ, R22 ;  /* 0x000000ffff0ad224 */ /* 0x000fe400078e0016 */
[----:B------:R-:W-:Y:S02]  /*24d0*/  @!P2 IMAD.MOV.U32 R22, RZ, RZ, R14 ;  /* 0x000000ffff16a224 */ /* 0x000fe400078e000e */
[----:B------:R-:W-:Y:S02]  /*24e0*/  @!P3 IMAD.MOV.U32 R8, RZ, RZ, R20 ;  /* 0x000000ffff08b224 */ /* 0x000fe400078e0014 */
[----:B------:R-:W-:Y:S02]  /*24f0*/  @!P2 IMAD R20, R129, 0xc0, RZ ;  /* 0x000000c08114a824 */ /* 0x000fe400078e02ff */
[----:B------:R-:W-:-:S04]  /*2500*/  @!P2 IMAD.WIDE.U32 R22, R128, 0xc0, R22 ;  /* 0x000000c08016a825 */ /* 0x000fc800078e0016 */
[----:B------:R-:W-:Y:S02]  /*2510*/  @!P2 IMAD.IADD R21, R23, 0x1, R20 ;  /* 0x000000011715a824 */ /* 0x000fe400078e0214 */
[----:B------:R-:W-:Y:S02]  /*2520*/  @!P2 IMAD.MOV.U32 R20, RZ, RZ, R22 ;  /* 0x000000ffff14a224 */ /* 0x000fe400078e0016 */
[----:B------:R-:W-:Y:S01]  /*2530*/  VIADD R173, R0, UR5 ;  /* 0x0000000500ad7c36 */ /* 0x000fe20008000000 */
[----:B------:R-:W-:Y:S01]  /*2540*/  @!PT LDS RZ, [RZ] ;  /* 0x00000000fffff984 */ /* 0x000fe20000000800 */
[----:B------:R-:W-:Y:S01]  /*2550*/  @!PT LDS RZ, [RZ] ;  /* 0x00000000fffff984 */ /* 0x000fe20000000800 */
[----:B------:R-:W-:Y:S01]  /*2560*/  @!PT LDS RZ, [RZ] ;  /* 0x00000000fffff984 */ /* 0x000fe20000000800 */
[----:B------:R-:W-:Y:S04]  /*2570*/  @!P4 LDGSTS.E.BYPASS.LTC128B.128 [R3+0x6000], desc[UR16][R180.64] ;  /* 0x06000000b403cfae */ /* 0x000fe8000b981a10 */
[----:B------:R-:W-:Y:S01]  /*2580*/  @P4 STS.128 [R3+0x6000], RZ ;  /* 0x006000ff03004388 */ /* 0x000fe20000000c00 */
[----:B------:R-:W-:-:S02]  /*2590*/  ISETP.GE.AND P4, PT, R4, R13, PT ;  /* 0x0000000d0400720c */ /* 0x000fc40003f86270 */
[----:B------:R-:W-:Y:S01]  /*25a0*/  MOV R4, 0x20 ;  /* 0x0000002000047802 */ /* 0x000fe20000000f00 */
[----:B------:R-:W-:Y:S04]  /*25b0*/  @P0 STS.128 [R3+0x6800], RZ ;  /* 0x006800ff03000388 */ /* 0x000fe80000000c00 */
[----:B------:R-:W-:Y:S01]  /*25c0*/  @!PT LDS RZ, [RZ] ;  /* 0x00000000fffff984 */ /* 0x000fe20000000800 */
[----:B------:R-:W-:Y:S01]  /*25d0*/  @!PT LDS RZ, [RZ] ;  /* 0x00000000fffff984 */ /* 0x000fe20000000800 */
[----:B------:R-:W-:Y:S01]  /*25e0*/  @!PT LDS RZ, [RZ] ;  /* 0x00000000fffff984 */ /* 0x000fe20000000800 */
[----:B------:R1:W-:Y:S01]  /*25f0*/  @!P0 LDGSTS.E.BYPASS.LTC128B.128 [R3+0x6800], desc[UR16][R14.64] ;  /* 0x068000000e038fae */ /* 0x0003e2000b981a10 */
[----:B------:R-:W-:-:S03]  /*2600*/  @!P1 IADD3 R16, P0, PT, R14, R18, RZ ;  /* 0x000000120e109210 */ /* 0x000fc60007f1e0ff */
[----:B------:R-:W-:Y:S01]  /*2610*/  @P1 STS.128 [R3+0x7000], RZ ;  /* 0x007000ff03001388 */ /* 0x000fe20000000c00 */
[----:B------:R-:W-:Y:S01]  /*2620*/  @!P1 IADD3.X R17, PT, PT, R15, R19, R5, P0, !PT ;  /* 0x000000130f119210 */ /* 0x000fe200007fe405 */
[----:B------:R-:W-:-:S04]  /*2630*/  IMAD.SHL.U32 R5, R182, 0x20, RZ ;  /* 0x00000020b6057824 */ /* 0x000fc800078e00ff */
[----:B------:R-:W-:Y:S01]  /*2640*/  @!PT LDS RZ, [RZ] ;  /* 0x00000000fffff984 */ /* 0x000fe20000000800 */
[----:B------:R-:W-:Y:S01]  /*2650*/  @!PT LDS RZ, [RZ] ;  /* 0x00000000fffff984 */ /* 0x000fe20000000800 */
[----:B------:R-:W-:Y:S01]  /*2660*/  @!PT LDS RZ, [RZ] ;  /* 0x00000000fffff984 */ /* 0x000fe20000000800 */
[----:B------:R-:W-:Y:S01]  /*2670*/  @!P1 LDGSTS.E.BYPASS.LTC128B.128 [R3+0x7000], desc[UR16][R16.64] ;  /* 0x0700000010039fae */ /* 0x000fe2000b981a10 */
[----:B------:R-:W-:Y:S02]  /*2680*/  @!P6 LEA R18, P1, R128, R14, 0x6 ;  /* 0x0000000e8012e211 */ /* 0x000fe400078230ff */
[----:B------:R-:W-:Y:S01]  /*2690*/  LOP3.LUT R174, R102, 0x7c00, R5, 0xf8, !PT ;  /* 0x00007c0066ae7812 */ /* 0x000fe200078ef805 */
[----:B------:R-:W-:Y:S01]  /*26a0*/  @P6 STS.128 [R3+0x7800], RZ ;  /* 0x007800ff03006388 */ /* 0x000fe20000000c00 */
[----:B------:R-:W-:Y:S02]  /*26b0*/  LOP3.LUT R5, R12, 0x8, R133, 0x78, !PT ;  /* 0x000000080c057812 */ /* 0x000fe400078e7885 */
[----:B------:R-:W-:Y:S02]  /*26c0*/  @!P6 LEA.HI.X R19, R128, R15, R129, 0x6, P1 ;  /* 0x0000000f8013e211 */ /* 0x000fe400008f3481 */
[----:B------:R-:W-:Y:S01]  /*26d0*/  LOP3.LUT R133, R133, 0x1f0, RZ, 0xc0, !PT ;  /* 0x000001f085857812 */ /* 0x000fe200078ec0ff */
[----:B------:R-:W-:-:S02]  /*26e0*/  IMAD.IADD R174, R5, 0x1, R174 ;  /* 0x0000000105ae7824 */ /* 0x000fc400078e02ae */
[----:B------:R-:W-:Y:S01]  /*26f0*/  @!PT LDS RZ, [RZ] ;  /* 0x00000000fffff984 */ /* 0x000fe20000000800 */
[----:B------:R-:W-:Y:S01]  /*2700*/  @!PT LDS RZ, [RZ] ;  /* 0x00000000fffff984 */ /* 0x000fe20000000800 */
[----:B------:R-:W-:Y:S01]  /*2710*/  @!PT LDS RZ, [RZ] ;  /* 0x00000000fffff984 */ /* 0x000fe20000000800 */
[----:B------:R2:W-:Y:S03]  /*2720*/  @!P6 LDGSTS.E.BYPASS.LTC128B.128 [R3+0x7800], desc[UR16][R18.64] ;  /* 0x078000001203efae */ /* 0x0005e6000b981a10 */
[----:B------:R-:W-:Y:S01]  /*2730*/  LEA R174, R174, UR5, 0x1 ;  /* 0x00000005aeae7c11 */ /* 0x000fe2000f8e08ff */
        /* <DEDUP_REMOVED lines=23> */
[----:B------:R-:W-:Y:S01]  /*28b0*/  ISETP.GT.AND P0, PT, R134, R177, PT ;  /* 0x000000b18600720c */ /* 0x000fe20003f04270 */
[----:B------:R-:W-:Y:S02]  /*28c0*/  LDSM.16.M88.4 R92, [R174] ;  /* 0x00000000ae5c783b */ /* 0x000fe40000000200 */
[----:B------:R-:W-:Y:S02]  /*28d0*/  SEL R4, R4, 0xffffffe0, !P1 ;  /* 0xffffffe004047807 */ /* 0x000fe40004800000 */
[----:B------:R-:W4:Y:S01]  /*28e0*/  LDSM.16.M88.4 R32, [R0+UR5+0x3000] ;  /* 0x003000050020783b */ /* 0x000f220008000200 */
[----:B------:R-:W-:Y:S02]  /*28f0*/  SEL R6, R6, 0xffffffc0, !P2 ;  /* 0xffffffc006067807 */ /* 0x000fe40005000000 */
[--C-:B------:R-:W-:Y:S01]  /*2900*/  IMAD.IADD R172, R174, 0x1, R4.reuse ;  /* 0x00000001aeac7824 */ /* 0x100fe200078e0204 */
[----:B------:R-:W5:Y:S01]  /*2910*/  LDSM.16.M88.4 R40, [R0+UR5+0x2800] ;  /* 0x002800050028783b */ /* 0x000f620008000200 */
[----:B------:R-:W-:-:S02]  /*2920*/  IMAD.IADD R168, R173, 0x1, R4 ;  /* 0x00000001ada87824 */ /* 0x000fc400078e0204 */
[--C-:B------:R-:W-:Y:S01]  /*2930*/  IMAD.IADD R171, R174, 0x1, R6.reuse ;  /* 0x00000001aeab7824 */ /* 0x100fe200078e0206 */
[----:B------:R-:W-:Y:S01]  /*2940*/  LDSM.16.M88.4 R76, [R172] ;  /* 0x00000000ac4c783b */ /* 0x000fe20000000200 */
[----:B------:R-:W-:Y:S02]  /*2950*/  IMAD.IADD R167, R173, 0x1, R6 ;  /* 0x00000001ada77824 */ /* 0x000fe400078e0206 */
[C---:B------:R-:W-:Y:S01]  /*2960*/  IMAD.IADD R170, R4.reuse, 0x1, R171 ;  /* 0x0000000104aa7824 */ /* 0x040fe200078e02ab */
[----:B------:R-:W3:Y:S02]  /*2970*/  LDSM.16.M88.4 R56, [R168+0x3000] ;  /* 0x00300000a838783b */ /* 0x000ee40000000200 */
[----:B------:R-:W-:Y:S02]  /*2980*/  IADD3 R166, PT, PT, R4, R167, RZ ;  /* 0x000000a704a67210 */ /* 0x000fe40007ffe0ff */
[----:B------:R-:W3:Y:S04]  /*2990*/  LDSM.16.M88.4 R48, [R0+UR5+0x2000] ;  /* 0x002000050030783b */ /* 0x000ee80008000200 */
[----:B------:R-:W3:Y:S04]  /*29a0*/  LDSM.16.M88.4 R24, [R0+UR5+0x3800] ;  /* 0x003800050018783b */ /* 0x000ee80008000200 */
[----:B--2---:R-:W2:Y:S04]  /*29b0*/  LDSM.16.M88.4 R16, [R0+UR5+0x4000] ;  /* 0x004000050010783b */ /* 0x004ea80008000200 */
[----:B-1----:R-:W1:Y:S04]  /*29c0*/  LDSM.16.M88.4 R8, [R0+UR5+0x4800] ;  /* 0x004800050008783b */ /* 0x002e680008000200 */
[----:B------:R-:W1:Y:S04]  /*29d0*/  LDSM.16.M88.4 R104, [R0+UR5+0x5000] ;  /* 0x005000050068783b */ /* 0x000e680008000200 */
[----:B------:R3:W1:Y:S04]  /*29e0*/  LDSM.16.M88.4 R64, [R0+UR5+0x5800] ;  /* 0x005800050040783b */ /* 0x0006680008000200 */
[----:B------:R-:W1:Y:S01]  /*29f0*/  LDSM.16.M88.4 R60, [R168+0x2800] ;  /* 0x00280000a83c783b */ /* 0x000e620000000200 */
[C---:B----4-:R-:W-:Y:S03]  /*2a00*/  HMMA.16816.F32 R36, R92.reuse, R32, RZ ;  /* 0x000000205c24723c */ /* 0x050fe600000018ff */
[----:B------:R-:W-:Y:S04]  /*2a10*/  LDSM.16.M88.4 R72, [R168+0x2000] ;  /* 0x00200000a848783b */ /* 0x000fe80000000200 */
[----:B------:R-:W-:Y:S01]  /*2a20*/  LDSM.16.M88.4 R68, [R168+0x3800] ;  /* 0x00380000a844783b */ /* 0x000fe20000000200 */
[C---:B------:R-:W-:Y:S03]  /*2a30*/  HMMA.16816.F32 R32, R92.reuse, R34, RZ ;  /* 0x000000225c20723c */ /* 0x040fe600000018ff */
[----:B------:R-:W-:Y:S04]  /*2a40*/  LDSM.16.M88.4 R120, [R171] ;  /* 0x00000000ab78783b */ /* 0x000fe80000000200 */
[----:B------:R-:W-:Y:S01]  /*2a50*/  LDSM.16.M88.4 R80, [R168+0x5800] ;  /* 0x00580000a850783b */ /* 0x000fe20000000200 */
[----:B-----5:R-:W-:Y:S01]  /*2a60*/  HMMA.16816.F32 R44, R92, R40, RZ ;  /* 0x000000285c2c723c */ /* 0x020fe200000018ff */
[----:B---3--:R-:W-:-:S02]  /*2a70*/  IADD3 R0, PT, PT, R133, 0x1, R184 ;  /* 0x0000000185007810 */ /* 0x008fc40007ffe0b8 */
[----:B------:R-:W-:Y:S04]  /*2a80*/  LDSM.16.M88.4 R112, [R167+0x5800] ;  /* 0x00580000a770783b */ /* 0x000fe80000000200 */
[----:B------:R-:W-:Y:S01]  /*2a90*/  LDSM.16.M88.4 R124, [R167+0x4800] ;  /* 0x00480000a77c783b */ /* 0x000fe20000000200 */
[----:B------:R-:W-:Y:S03]  /*2aa0*/  HMMA.16816.F32 R40, R92, R42, RZ ;  /* 0x0000002a5c28723c */ /* 0x000fe600000018ff */
[----:B------:R-:W-:Y:S04]  /*2ab0*/  LDSM.16.M88.4 R116, [R167+0x5000] ;  /* 0x00500000a774783b */ /* 0x000fe80000000200 */
[----:B------:R-:W-:Y:S01]  /*2ac0*/  LDSM.16.M88.4 R88, [R170] ;  /* 0x00000000aa58783b */ /* 0x000fe20000000200 */
[C---:B------:R-:W-:Y:S03]  /*2ad0*/  HMMA.16816.F32 R36, R76.reuse, R56, R36 ;  /* 0x000000384c24723c */ /* 0x040fe60000001824 */
[----:B------:R-:W-:Y:S04]  /*2ae0*/  LDSM.16.M88.4 R84, [R166+0x2000] ;  /* 0x00200000a654783b */ /* 0x000fe80000000200 */
[----:B------:R-:W0:Y:S01]  /*2af0*/  LDGDEPBAR ;  /* 0x00000000000079af */ /* 0x000e220000000000 */
[----:B------:R-:W-:Y:S03]  /*2b00*/  HMMA.16816.F32 R32, R76, R58, R32 ;  /* 0x0000003a4c20723c */ /* 0x000fe60000001820 */
[----:B------:R-:W3:Y:S05]  /*2b10*/  LDSM.16.M88.4 R56, [R168+0x5000] ;  /* 0x00500000a838783b */ /* 0x000eea0000000200 */
[C---:B------:R-:W-:Y:S08]  /*2b20*/  HMMA.16816.F32 R52, R92.reuse, R48, RZ ;  /* 0x000000305c34723c */ /* 0x040ff000000018ff */
[C---:B------:R-:W-:Y:S08]  /*2b30*/  HMMA.16816.F32 R28, R92.reuse, R24, RZ ;  /* 0x000000185c1c723c */ /* 0x040ff000000018ff */
[C---:B--2---:R-:W-:Y:S08]  /*2b40*/  HMMA.16816.F32 R20, R92.reuse, R16, RZ ;  /* 0x000000105c14723c */ /* 0x044ff000000018ff */
        /* <DEDUP_REMOVED lines=29> */
[----:B------:R-:W-:Y:S01]  /*2d20*/  HMMA.16816.F32 R16, R120, R58, R16 ;  /* 0x0000003a7810723c */ /* 0x000fe20000001810 */
[----:B------:R-:W3:Y:S07]  /*2d30*/  LDSM.16.M88.4 R56, [R166+0x5800] ;  /* 0x00580000a638783b */ /* 0x000eee0000000200 */
[C---:B------:R-:W-:Y:S08]  /*2d40*/  HMMA.16816.F32 R96, R76.reuse, R80, R96 ;  /* 0x000000504c60723c */ /* 0x040ff00000001860 */
[----:B------:R-:W-:Y:S01]  /*2d50*/  HMMA.16816.F32 R92, R76, R82, R92 ;  /* 0x000000524c5c723c */ /* 0x000fe2000000185c */
[----:B------:R-:W3:Y:S04]  /*2d60*/  LDSM.16.M88.4 R80, [R166+0x2800] ;  /* 0x00280000a650783b */ /* 0x000ee80000000200 */
[----:B------:R-:W3:Y:S03]  /*2d70*/  LDSM.16.M88.4 R76, [R166+0x3000] ;  /* 0x00300000a64c783b */ /* 0x000ee60000000200 */
[C---:B----4-:R-:W-:Y:S08]  /*2d80*/  HMMA.16816.F32 R52, R120.reuse, R72, R52 ;  /* 0x000000487834723c */ /* 0x050ff00000001834 */
[C---:B------:R-:W-:Y:S01]  /*2d90*/  HMMA.16816.F32 R48, R120.reuse, R74, R48 ;  /* 0x0000004a7830723c */ /* 0x040fe20000001830 */
[----:B------:R-:W4:Y:S07]  /*2da0*/  LDSM.16.M88.4 R72, [R166+0x3800] ;  /* 0x00380000a648783b */ /* 0x000f2e0000000200 */
[C---:B-----5:R-:W-:Y:S08]  /*2db0*/  HMMA.16816.F32 R44, R120.reuse, R68, R44 ;  /* 0x00000044782c723c */ /* 0x060ff0000000182c */
        /* <DEDUP_REMOVED lines=14> */
[----:B------:R-:W-:Y:S08]  /*2ea0*/  HMMA.16816.F32 R92, R120, R114, R92 ;  /* 0x00000072785c723c */ /* 0x000ff0000000185c */
[----:B---3--:R-:W-:Y:S01]  /*2eb0*/  HMMA.16816.F32 R96, R88, R56, R96 ;  /* 0x000000385860723c */ /* 0x008fe20000001860 */
[----:B------:R-:W-:-:S04]  /*2ec0*/  SHF.R.U32.HI R56, RZ, 0x2, R182 ;  /* 0x00000002ff387819 */ /* 0x000fc800000116b6 */
[----:B------:R-:W-:-:S03]  /*2ed0*/  LOP3.LUT R56, R56, 0x7, RZ, 0xc0, !PT ;  /* 0x0000000738387812 */ /* 0x000fc600078ec0ff */
[----:B------:R-:W-:Y:S01]  /*2ee0*/  HMMA.16816.F32 R52, R88, R84, R52 ;  /* 0x000000545834723c */ /* 0x000fe20000001834 */
[----:B------:R-:W-:-:S04]  /*2ef0*/  IADD3 R0, PT, PT, -R131, R0, R56 ;  /* 0x0000000083007210 */ /* 0x000fc80007ffe138 */
[----:B------:R-:W-:-:S03]  /*2f00*/  IADD3 R0, PT, PT, R0, UR14, R103 ;  /* 0x0000000e00007c10 */ /* 0x000fc6000fffe067 */
[----:B------:R-:W-:Y:S01]  /*2f10*/  HMMA.16816.F32 R48, R88, R86, R48 ;  /* 0x000000565830723c */ /* 0x000fe20000001830 */
[C---:B------:R-:W-:Y:S02]  /*2f20*/  VIMNMX R133, PT, PT, R0.reuse, R103, PT ;  /* 0x0000006700857248 */ /* 0x040fe40003fe0100 */
[----:B------:R-:W-:Y:S01]  /*2f30*/  VIADDMNMX R103, R0, 0x8, R103, PT ;  /* 0x0000000800677846 */ /* 0x000fe20003800167 */
[----:B------:R-:W-:-:S04]  /*2f40*/  IMAD.IADD R0, R130, 0x1, R135 ;  /* 0x0000000182007824 */ /* 0x000fc800078e0287 */
        /* <DEDUP_REMOVED lines=8> */
[C---:B-1----:R-:W-:Y:S08]  /*2fd0*/  HMMA.16816.F32 R12, R88.reuse, R64, R12 ;  /* 0x00000040580c723c */ /* 0x042ff0000000180c */
        /* <DEDUP_REMOVED lines=17> */
.L_x_6382:
        /* <DEDUP_REMOVED lines=59> */
.L_x_6383:
        /* <DEDUP_REMOVED lines=28> */
.L_x_6381:
[C---:B------:R-:W-:Y:S01]  /*3660*/  VIADD R2, R0.reuse, 0x8 ;  /* 0x0000000800027836 */ /* 0x040fe20000000000 */
[----:B------:R-:W2:Y:S01]  /*3670*/  LDCU UR4, c[0x0][0x45c] ;  /* 0x00008b80ff0477ac */ /* 0x000ea20008000800 */
[----:B-1----:R-:W-:Y:S02]  /*3680*/  VIADD R56, R0, 0x1 ;  /* 0x0000000100387836 */ /* 0x002fe40000000000 */
[----:B------:R-:W-:Y:S01]  /*3690*/  IMAD.IADD R169, R102, 0x1, R5 ;  /* 0x0000000166a97824 */ /* 0x000fe200078e0205 */
[C---:B------:R-:W-:Y:S02]  /*36a0*/  ISETP.GE.AND P0, PT, R2.reuse, R133, PT ;  /* 0x000000850200720c */ /* 0x040fe40003f06270 */
[----:B------:R-:W-:Y:S01]  /*36b0*/  ISETP.GE.AND P2, PT, R2, R103, PT ;  /* 0x000000670200720c */ /* 0x000fe20003f46270 */
[----:B------:R-:W-:Y:S01]  /*36c0*/  VIADD R2, R0, 0x10 ;  /* 0x0000001000027836 */ /* 0x000fe20000000000 */
[C---:B------:R-:W-:Y:S02]  /*36d0*/  ISETP.GE.AND P6, PT, R56.reuse, R133, PT ;  /* 0x000000853800720c */ /* 0x040fe40003fc6270 */
[----:B------:R-:W-:Y:S01]  /*36e0*/  ISETP.GE.AND P1, PT, R56, R103, PT ;  /* 0x000000673800720c */ /* 0x000fe20003f26270 */
[----:B------:R-:W-:Y:S01]  /*36f0*/  VIADD R56, R0, 0x9 ;  /* 0x0000000900387836 */ /* 0x000fe20000000000 */
[----:B------:R-:W-:Y:S01]  /*3700*/  FSEL R79, R48, -INF , !P0 ;  /* 0xff800000304f7808 */ /* 0x000fe20004000000 */
[----:B------:R-:W-:Y:S01]  /*3710*/  VIADD R48, R0, 0x19 ;  /* 0x0000001900307836 */ /* 0x000fe20000000000 */
[----:B------:R-:W-:-:S02]  /*3720*/  ISETP.GE.AND P5, PT, R2, R133, PT ;  /* 0x000000850200720c */ /* 0x000fc40003fa6270 */
[----:B------:R-:W-:Y:S01]  /*3730*/  ISETP.GE.AND P0, PT, R2, R103, PT ;  /* 0x000000670200720c */ /* 0x000fe20003f06270 */
        /* <DEDUP_REMOVED lines=8> */
[C---:B------:R-:W-:Y:S02]  /*37c0*/  ISETP.GE.AND P3, PT, R2.reuse, R133, PT ;  /* 0x000000850200720c */ /* 0x040fe40003f66270 */
        /* <DEDUP_REMOVED lines=54> */
[----:B------:R-:W-:Y:S02]  /*3b30*/  ISETP.GE.AND P2, PT, R32, R133, PT ;  /* 0x000000852000720c */ /* 0x000fe40003f46270 */
        /* <DEDUP_REMOVED lines=48> */
[C---:B------:R-:W-:Y:S02]  /*3e40*/  ISETP.GE.AND P2, PT, R2.reuse, R133, PT ;  /* 0x000000850200720c */ /* 0x040fe40003f46270 */
        /* <DEDUP_REMOVED lines=8> */
[----:B------:R-:W-:Y:S02]  /*3ed0*/  ISETP.GE.AND P5, PT, R12, R133, PT ;  /* 0x000000850c00720c */ /* 0x000fe40003fa6270 */
        /* <DEDUP_REMOVED lines=63> */
[----:B------:R-:W3:Y:S04]  /*42d0*/  SHFL.BFLY PT, R17, R10, 0x2, 0x1f ;  /* 0x0c401f000a117f89 */ /* 0x000ee800000e0000 */
        /* <DEDUP_REMOVED lines=9> */
[----:B---3--:R-:W-:Y:S02]  /*4370*/  FMNMX.FTZ R0, R17, R0, !PT ;  /* 0x0000000011007209 */ /* 0x008fe40007810000 */
        /* <DEDUP_REMOVED lines=15> */
[----:B------:R-:W1:Y:S01]  /*4470*/  LDSM.16.MT88.4 R84, [R164+0x6000] ;  /* 0x00600000a454783b */ /* 0x000e620000004200 */
[--C-:B------:R-:W-:Y:S01]  /*4480*/  FFMA.FTZ R48, R11, UR4, -R28.reuse ;  /* 0x000000040b307c23 */ /* 0x100fe2000801081c */
[----:B------:R-:W-:Y:S01]  /*4490*/  FFMA.FTZ R45, R9, UR4, -R28 ;  /* 0x00000004092d7c23 */ /* 0x000fe2000801081c */
[----:B------:R-:W-:Y:S01]  /*44a0*/  MUFU.EX2 R50, R50 ;  /* 0x0000003200327308 */ /* 0x000fe20000000800 */
[----:B------:R-:W2:Y:S01]  /*44b0*/  LDSM.16.MT88.4 R4, [R102+0x6000] ;  /* 0x006000006604783b */ /* 0x000ea20000004200 */
[--C-:B------:R-:W-:Y:S01]  /*44c0*/  FFMA.FTZ R38, R75, UR4, -R36.reuse ;  /* 0x000000044b267c23 */ /* 0x100fe20008010824 */
[----:B------:R-:W-:Y:S01]  /*44d0*/  FFMA.FTZ R35, R73, UR4, -R36 ;  /* 0x0000000449237c23 */ /* 0x000fe20008010824 */
[----:B------:R-:W3:Y:S01]  /*44e0*/  MUFU.EX2 R47, R47 ;  /* 0x0000002f002f7308 */ /* 0x000ee20000000800 */
[----:B------:R-:W4:Y:S01]  /*44f0*/  LDSM.16.MT88.4 R8, [R102+0x6800] ;  /* 0x006800006608783b */ /* 0x000f220000004200 */
[--C-:B------:R-:W-:Y:S01]  /*4500*/  FFMA.FTZ R42, R201, UR4, -R28.reuse ;  /* 0x00000004c92a7c23 */ /* 0x100fe2000801081c */
[--C-:B------:R-:W-:Y:S01]  /*4510*/  FFMA.FTZ R37, R203, UR4, -R28.reuse ;  /* 0x00000004cb257c23 */ /* 0x100fe2000801081c */
[----:B------:R-:W5:Y:S01]  /*4520*/  MUFU.EX2 R41, R41 ;  /* 0x0000002900297308 */ /* 0x000f620000000800 */
[--C-:B------:R-:W-:Y:S01]  /*4530*/  FFMA.FTZ R34, R81, UR4, -R28.reuse ;  /* 0x0000000451227c23 */ /* 0x100fe2000801081c */
[----:B------:R-:W-:Y:S01]  /*4540*/  FFMA.FTZ R33, R83, UR4, -R28 ;  /* 0x0000000453217c23 */ /* 0x000fe2000801081c */
[--C-:B------:R-:W-:Y:S01]  /*4550*/  FFMA.FTZ R67, R67, UR4, -R36.reuse ;  /* 0x0000000443437c23 */ /* 0x100fe20008010824 */
[----:B------:R-:W-:Y:S01]  /*4560*/  MUFU.EX2 R48, R48 ;  /* 0x0000003000307308 */ /* 0x000fe20000000800 */
[--C-:B------:R-:W-:Y:S01]  /*4570*/  FFMA.FTZ R54, R197, UR4, -R36.reuse ;  /* 0x00000004c5367c23 */ /* 0x100fe20008010824 */
[--C-:B------:R-:W-:Y:S01]  /*4580*/  FFMA.FTZ R107, R199, UR4, -R36.reuse ;  /* 0x00000004c76b7c23 */ /* 0x100fe20008010824 */
[----:B------:R-:W-:Y:S01]  /*4590*/  FFMA.FTZ R58, R195, UR4, -R36 ;  /* 0x00000004c33a7c23 */ /* 0x000fe20008010824 */
[----:B------:R-:W1:Y:S01]  /*45a0*/  MUFU.EX2 R45, R45 ;  /* 0x0000002d002d7308 */ /* 0x000e620000000800 */
[--C-:B------:R-:W-:Y:S01]  /*45b0*/  FFMA.FTZ R109, R193, UR4, -R28.reuse ;  /* 0x00000004c16d7c23 */ /* 0x100fe2000801081c */
[----:B---3--:R-:W-:Y:S01]  /*45c0*/  F2FP.F16.F32.PACK_AB R88, R47, R50 ;  /* 0x000000322f58723e */ /* 0x008fe200000000ff */
[--C-:B------:R-:W-:Y:S01]  /*45d0*/  FFMA.FTZ R56, R185, UR4, -R28.reuse ;  /* 0x00000004b9387c23 */ /* 0x100fe2000801081c */
[----:B------:R-:W-:Y:S01]  /*45e0*/  MUFU.EX2 R43, R43 ;  /* 0x0000002b002b7308 */ /* 0x000fe20000000800 */
[--C-:B------:R-:W-:Y:S01]  /*45f0*/  FFMA.FTZ R105, R189, UR4, -R28.reuse ;  /* 0x00000004bd697c23 */ /* 0x100fe2000801081c */
[----:B-----5:R-:W-:Y:S01]  /*4600*/  F2FP.F16.F32.PACK_AB R90, R41, R46 ;  /* 0x0000002e295a723e */ /* 0x020fe200000000ff */
[----:B------:R-:W-:Y:S01]  /*4610*/  FFMA.FTZ R52, R191, UR4, -R28 ;  /* 0x00000004bf347c23 */ /* 0x000fe2000801081c */
[----:B------:R-:W3:Y:S01]  /*4620*/  MUFU.EX2 R40, R40 ;  /* 0x0000002800287308 */ /* 0x000ee20000000800 */
[--C-:B------:R-:W-:Y:S01]  /*4630*/  FFMA.FTZ R141, R141, UR4, -R36.reuse ;  /* 0x000000048d8d7c23 */ /* 0x100fe20008010824 */
[--C-:B------:R-:W-:Y:S01]  /*4640*/  FFMA.FTZ R60, R161, UR4, -R36.reuse ;  /* 0x00000004a13c7c23 */ /* 0x100fe20008010824 */
[----:B------:R-:W-:Y:S01]  /*4650*/  FFMA.FTZ R64, R131, UR4, -R36 ;  /* 0x0000000483407c23 */ /* 0x000fe20008010824 */
[----:B------:R-:W-:Y:S01]  /*4660*/  MUFU.EX2 R44, R44 ;  /* 0x0000002c002c7308 */ /* 0x000fe20000000800 */
[--C-:B------:R-:W-:Y:S01]  /*4670*/  FFMA.FTZ R66, R145, UR4, -R28.reuse ;  /* 0x0000000491427c23 */ /* 0x100fe2000801081c */
[----:B-1----:R-:W-:Y:S01]  /*4680*/  F2FP.F16.F32.PACK_AB R89, R45, R48 ;  /* 0x000000302d59723e */ /* 0x002fe200000000ff */
[--C-:B------:R-:W-:Y:S01]  /*4690*/  FFMA.FTZ R111, R155, UR4, -R28.reuse ;  /* 0x000000049b6f7c23 */ /* 0x100fe2000801081c */
[----:B------:R-:W1:Y:S01]  /*46a0*/  MUFU.EX2 R39, R39 ;  /* 0x0000002700277308 */ /* 0x000e620000000800 */
[----:B------:R-:W-:Y:S01]  /*46b0*/  FFMA.FTZ R62, R157, UR4, -R28 ;  /* 0x000000049d3e7c23 */ /* 0x000fe2000801081c */
[----:B------:R-:W-:Y:S01]  /*46c0*/  FFMA.FTZ R163, R163, UR4, -R36 ;  /* 0x00000004a3a37c23 */ /* 0x000fe20008010824 */
[----:B------:R-:W-:Y:S01]  /*46d0*/  FFMA.FTZ R159, R159, UR4, -R28 ;  /* 0x000000049f9f7c23 */ /* 0x000fe2000801081c */
[----:B------:R-:W-:Y:S01]  /*46e0*/  MUFU.EX2 R38, R38 ;  /* 0x0000002600267308 */ /* 0x000fe20000000800 */
[----:B------:R-:W-:Y:S01]  /*46f0*/  FFMA.FTZ R104, R149, UR4, -R36 ;  /* 0x0000000495687c23 */ /* 0x000fe20008010824 */
[----:B---3--:R-:W-:Y:S01]  /*4700*/  F2FP.F16.F32.PACK_AB R91, R40, R43 ;  /* 0x0000002b285b723e */ /* 0x008fe200000000ff */
[----:B------:R-:W-:Y:S01]  /*4710*/  FFMA.FTZ R112, R127, UR4, -R28 ;  /* 0x000000047f707c23 */ /* 0x000fe2000801081c */
[----:B------:R-:W-:Y:S01]  /*4720*/  MUFU.EX2 R35, R35 ;  /* 0x0000002300237308 */ /* 0x000fe20000000800 */
[--C-:B------:R-:W-:Y:S01]  /*4730*/  FFMA.FTZ R149, R151, UR4, -R36.reuse ;  /* 0x0000000497957c23 */ /* 0x100fe20008010824 */
[----:B------:R-:W-:Y:S01]  /*4740*/  FFMA.FTZ R106, R153, UR4, -R36 ;  /* 0x00000004996a7c23 */ /* 0x000fe20008010824 */
[--C-:B------:R-:W-:Y:S01]  /*4750*/  FFMA.FTZ R110, R139, UR4, -R28.reuse ;  /* 0x000000048b6e7c23 */ /* 0x100fe2000801081c */
[----:B------:R-:W-:Y:S01]  /*4760*/  MUFU.EX2 R42, R42 ;  /* 0x0000002a002a7308 */ /* 0x000fe20000000800 */
[C---:B------:R-:W-:Y:S01]  /*4770*/  HMMA.16816.F32 R80, R88.reuse, R84, RZ ;  /* 0x000000545850723c */ /* 0x040fe200000018ff */
[--C-:B------:R-:W-:Y:S01]  /*4780*/  FFMA.FTZ R127, R137, UR4, -R28.reuse ;  /* 0x00000004897f7c23 */ /* 0x100fe2000801081c */
[----:B------:R-:W-:Y:S01]  /*4790*/  FFMA.FTZ R108, R143, UR4, -R28 ;  /* 0x000000048f6c7c23 */ /* 0x000fe2000801081c */
[----:B------:R-:W3:Y:S01]  /*47a0*/  MUFU.EX2 R37, R37 ;  /* 0x0000002500257308 */ /* 0x000ee20000000800 */
[----:B------:R-:W-:Y:S01]  /*47b0*/  FFMA.FTZ R147, R147, UR4, -R36 ;  /* 0x0000000493937c23 */ /* 0x000fe20008010824 */
[----:B------:R-:W-:Y:S01]  /*47c0*/  FFMA.FTZ R118, R113, UR4, -R28 ;  /* 0x0000000471767c23 */ /* 0x000fe2000801081c */
[----:B------:R-:W-:Y:S01]  /*47d0*/  FFMA.FTZ R114, R121, UR4, -R36 ;  /* 0x0000000479727c23 */ /* 0x000fe20008010824 */
[----:B------:R-:W-:Y:S01]  /*47e0*/  MUFU.EX2 R34, R34 ;  /* 0x0000002200227308 */ /* 0x000fe20000000800 */
[C---:B------:R-:W-:Y:S01]  /*47f0*/  HMMA.16816.F32 R84, R88.reuse, R86, RZ ;  /* 0x000000565854723c */ /* 0x040fe200000018ff */
[--C-:B------:R-:W-:Y:S01]  /*4800*/  FFMA.FTZ R116, R115, UR4, -R28.reuse ;  /* 0x0000000473747c23 */ /* 0x100fe2000801081c */
[----:B------:R-:W-:Y:S01]  /*4810*/  FFMA.FTZ R113, R119, UR4, -R28 ;  /* 0x0000000477717c23 */ /* 0x000fe2000801081c */
[----:B------:R-:W5:Y:S01]  /*4820*/  MUFU.EX2 R33, R33 ;  /* 0x0000002100217308 */ /* 0x000f620000000800 */
[----:B------:R-:W-:Y:S01]  /*4830*/  FFMA.FTZ R125, R125, UR4, -R36 ;  /* 0x000000047d7d7c23 */ /* 0x000fe20008010824 */
        /* <DEDUP_REMOVED lines=18> */
[----:B------:R-:W-:Y:S01]  /*4960*/  MUFU.EX2 R109, R109 ;  /* 0x0000006d006d7308 */ /* 0x000fe20000000800 */
[C---:B------:R-:W-:Y:S01]  /*4970*/  HMMA.16816.F32 R68, R88.reuse, R70, RZ ;  /* 0x000000465844723c */ /* 0x040fe200000018ff */
[----:B------:R-:W-:Y:S01]  /*4980*/  FFMA.FTZ R40, R29, UR4, -R36 ;  /* 0x000000041d287c23 */ /* 0x000fe20008010824 */
[----:B------:R-:W-:Y:S01]  /*4990*/  ISETP.GT.AND P0, PT, R134, R177, PT ;  /* 0x000000b18600720c */ /* 0x000fe20003f04270 */
[----:B------:R-:W4:Y:S04]  /*49a0*/  MUFU.EX2 R56, R56 ;  /* 0x0000003800387308 */ /* 0x000f280000000800 */
[----:B------:R-:W-:Y:S01]  /*49b0*/  MUFU.EX2 R105, R105 ;  /* 0x0000006900697308 */ /* 0x000fe20000000800 */
[C---:B------:R-:W-:Y:S03]  /*49c0*/  HMMA.16816.F32 R76, R88.reuse, R78, RZ ;  /* 0x0000004e584c723c */ /* 0x040fe600000018ff */
[----:B------:R-:W4:Y:S04]  /*49d0*/  MUFU.EX2 R52, R52 ;  /* 0x0000003400347308 */ /* 0x000f280000000800 */
[----:B------:R-:W-:Y:S01]  /*49e0*/  MUFU.EX2 R141, R141 ;  /* 0x0000008d008d7308 */ /* 0x000fe20000000800 */
[----:B--2---:R-:W-:Y:S01]  /*49f0*/  HMMA.16816.F32 R92, R88, R4, RZ ;  /* 0x00000004585c723c */ /* 0x004fe200000018ff */
[----:B-1----:R-:W-:Y:S01]  /*4a00*/  F2FP.F16.F32.PACK_AB R4, R39, R44 ;  /* 0x0000002c2704723e */ /* 0x002fe200000000ff */
[----:B------:R-:W-:Y:S01]  /*4a10*/  FADD.FTZ R44, R44, R41 ;  /* 0x000000292c2c7221 */ /* 0x000fe20000010000 */
[----:B---3--:R-:W-:Y:S01]  /*4a20*/  F2FP.F16.F32.PACK_AB R5, R37, R42 ;  /* 0x0000002a2505723e */ /* 0x008fe200000000ff */
[----:B------:R-:W1:Y:S01]  /*4a30*/  MUFU.EX2 R60, R60 ;  /* 0x0000003c003c7308 */ /* 0x000e620000000800 */
[----:B------:R-:W-:-:S03]  /*4a40*/  FADD.FTZ R42, R42, R43 ;  /* 0x0000002b2a2a7221 */ /* 0x000fc60000010000 */
        /* <DEDUP_REMOVED lines=13> */
[C---:B----4-:R-:W-:Y:S02]  /*4b20*/  HMMA.16816.F32 R92, R4.reuse, R8, R92 ;  /* 0x00000008045c723c */ /* 0x050fe4000000185c */
        /* <DEDUP_REMOVED lines=8> */
[----:B------:R2:W4:Y:S02]  /*4bb0*/  MUFU.EX2 R137, R112 ;  /* 0x0000007000897308 */ /* 0x0005240000000800 */
[C---:B------:R-:W-:Y:S01]  /*4bc0*/  HMMA.16816.F32 R68, R4.reuse, R22, R68 ;  /* 0x000000160444723c */ /* 0x040fe20000001844 */
[----:B------:R-:W3:Y:S01]  /*4bd0*/  LDSM.16.MT88.4 R20, [R169+0x7000] ;  /* 0x00700000a914783b */ /* 0x000ee20000004200 */
[----:B------:R-:W-:Y:S04]  /*4be0*/  MUFU.EX2 R127, R127 ;  /* 0x0000007f007f7308 */ /* 0x000fe80000000800 */
[----:B------:R-:W4:Y:S02]  /*4bf0*/  MUFU.EX2 R108, R108 ;  /* 0x0000006c006c7308 */ /* 0x000f240000000800 */
[----:B------:R-:W-:Y:S02]  /*4c00*/  HMMA.16816.F32 R72, R4, R16, R72 ;  /* 0x000000100448723c */ /* 0x000fe40000001848 */
[----:B------:R-:W-:Y:S01]  /*4c10*/  MUFU.EX2 R121, R125 ;  /* 0x0000007d00797308 */ /* 0x000fe20000000800 */
[----:B--2---:R-:W-:-:S03]  /*4c20*/  FFMA.FTZ R112, R123, UR4, -R36 ;  /* 0x000000047b707c23 */ /* 0x004fc60008010824 */
[----:B------:R-:W-:Y:S02]  /*4c30*/  MUFU.EX2 R114, R114 ;  /* 0x0000007200727308 */ /* 0x000fe40000000800 */
[----:B------:R-:W-:Y:S01]  /*4c40*/  HMMA.16816.F32 R76, R4, R18, R76 ;  /* 0x00000012044c723c */ /* 0x000fe2000000184c */
[----:B------:R-:W2:Y:S01]  /*4c50*/  LDSM.16.MT88.4 R16, [R165+0x7000] ;  /* 0x00700000a510783b */ /* 0x000ea20000004200 */
[----:B------:R-:W-:Y:S01]  /*4c60*/  F2FP.F16.F32.PACK_AB R4, R54, R67 ;  /* 0x000000433604723e */ /* 0x000fe200000000ff */
[----:B------:R-:W4:Y:S01]  /*4c70*/  MUFU.EX2 R112, R112 ;  /* 0x0000007000707308 */ /* 0x000f220000000800 */
[----:B------:R-:W-:Y:S02]  /*4c80*/  F2FP.F16.F32.PACK_AB R6, R58, R107 ;  /* 0x0000006b3a06723e */ /* 0x000fe400000000ff */
[----:B------:R-:W-:Y:S01]  /*4c90*/  F2FP.F16.F32.PACK_AB R5, R56, R109 ;  /* 0x0000006d3805723e */ /* 0x000fe200000000ff */
[----:B------:R-:W-:Y:S01]  /*4ca0*/  MUFU.EX2 R118, R118 ;  /* 0x0000007600767308 */ /* 0x000fe20000000800 */
[----:B------:R-:W-:-:S03]  /*4cb0*/  F2FP.F16.F32.PACK_AB R7, R52, R105 ;  /* 0x000000693407723e */ /* 0x000fc600000000ff */
[----:B------:R-:W-:Y:S04]  /*4cc0*/  MUFU.EX2 R116, R116 ;  /* 0x0000007400747308 */ /* 0x000fe80000000800 */
[C---:B-----5:R-:W-:Y:S01]  /*4cd0*/  HMMA.16816.F32 R80, R4.reuse, R12, R80 ;  /* 0x0000000c0450723c */ /* 0x060fe20000001850 */
[----:B------:R-:W5:Y:S04]  /*4ce0*/  MUFU.EX2 R113, R113 ;  /* 0x0000007100717308 */ /* 0x000f680000000800 */
[----:B------:R-:W-:Y:S03]  /*4cf0*/  MUFU.EX2 R51, R51 ;  /* 0x0000003300337308 */ /* 0x000fe60000000800 */
[C---:B------:R-:W-:Y:S01]  /*4d00*/  HMMA.16816.F32 R84, R4.reuse, R14, R84 ;  /* 0x0000000e0454723c */ /* 0x040fe20000001854 */
[----:B------:R-:W4:Y:S01]  /*4d10*/  LDSM.16.MT88.4 R12, [R164+0x7800] ;  /* 0x00780000a40c783b */ /* 0x000f220000004200 */
[----:B------:R-:W-:Y:S04]  /*4d20*/  MUFU.EX2 R122, R122 ;  /* 0x0000007a007a7308 */ /* 0x000fe80000000800 */
[----:B------:R-:W-:Y:S02]  /*4d30*/  MUFU.EX2 R120, R120 ;  /* 0x0000007800787308 */ /* 0x000fe40000000800 */
[C---:B-1----:R-:W-:Y:S02]  /*4d40*/  HMMA.16816.F32 R92, R4.reuse, R8, R92 ;  /* 0x00000008045c723c */ /* 0x042fe4000000185c */
[----:B------:R-:W-:Y:S04]  /*4d50*/  MUFU.EX2 R49, R49 ;  /* 0x0000003100317308 */ /* 0x000fe80000000800 */
[----:B------:R1:W-:Y:S02]  /*4d60*/  MUFU.EX2 R29, R32 ;  /* 0x00000020001d7308 */ /* 0x0003e40000000800 */
[C---:B------:R-:W-:Y:S01]  /*4d70*/  HMMA.16816.F32 R88, R4.reuse, R10, R88 ;  /* 0x0000000a0458723c */ /* 0x040fe20000001858 */
[----:B------:R-:W5:Y:S01]  /*4d80*/  LDSM.16.MT88.4 R8, [R102+0x7800] ;  /* 0x007800006608783b */ /* 0x000f620000004200 */
[----:B------:R-:W-:Y:S06]  /*4d90*/  MUFU.EX2 R190, R190 ;  /* 0x000000be00be7308 */ /* 0x000fec0000000800 */
[----:B---3--:R-:W-:Y:S01]  /*4da0*/  HMMA.16816.F32 R96, R4, R20, R96 ;  /* 0x000000140460723c */ /* 0x008fe20000001860 */
[----:B-1----:R-:W-:-:S07]  /*4db0*/  FFMA.FTZ R32, R26, UR4, -R28 ;  /* 0x000000041a207c23 */ /* 0x002fce000801081c */
        /* <DEDUP_REMOVED lines=36> */
[----:B------:R-:W-:Y:S01]  /*5000*/  FFMA.FTZ R5, R117, UR4, -R36 ;  /* 0x0000000475057c23 */ /* 0x000fe20008010824 */
[----:B------:R-:W-:Y:S01]  /*5010*/  FFMA.FTZ R117, R65, UR4, -R28 ;  /* 0x0000000441757c23 */ /* 0x000fe2000801081c */
[----:B------:R-:W2:Y:S01]  /*5020*/  LDSM.16.MT88.4 R16, [R102+0x8800] ;  /* 0x008800006610783b */ /* 0x000ea20000004200 */
[----:B------:R-:W-:Y:S01]  /*5030*/  F2FP.F16.F32.PACK_AB R4, R121, R112 ;  /* 0x000000707904723e */ /* 0x000fe200000000ff */
[----:B------:R-:W5:Y:S01]  /*5040*/  MUFU.EX2 R65, R5 ;  /* 0x0000000500417308 */ /* 0x000f620000000800 */
[----:B------:R-:W-:-:S03]  /*5050*/  F2FP.F16.F32.PACK_AB R7, R113, R116 ;  /* 0x000000747107723e */ /* 0x000fc600000000ff */
[----:B------:R-:W3:Y:S01]  /*5060*/  MUFU.EX2 R117, R117 ;  /* 0x0000007500757308 */ /* 0x000ee20000000800 */
[----:B-----5:R-:W-:Y:S02]  /*5070*/  F2FP.F16.F32.PACK_AB R6, R65, R114 ;  /* 0x000000724106723e */ /* 0x020fe400000000ff */
[----:B---3--:R-:W-:-:S07]  /*5080*/  F2FP.F16.F32.PACK_AB R5, R118, R117 ;  /* 0x000000757605723e */ /* 0x008fce00000000ff */
[C---:B------:R-:W-:Y:S08]  /*5090*/  HMMA.16816.F32 R72, R4.reuse, R12, R72 ;  /* 0x0000000c0448723c */ /* 0x040ff00000001848 */
[C---:B------:R-:W-:Y:S01]  /*50a0*/  HMMA.16816.F32 R76, R4.reuse, R14, R76 ;  /* 0x0000000e044c723c */ /* 0x040fe2000000184c */
[----:B------:R-:W3:Y:S07]  /*50b0*/  LDSM.16.MT88.4 R12, [R169+0x9000] ;  /* 0x00900000a90c783b */ /* 0x000eee0000004200 */
        /* <DEDUP_REMOVED lines=14> */
[----:B------:R-:W-:Y:S01]  /*51a0*/  HMMA.16816.F32 R88, R4, R18, R88 ;  /* 0x000000120458723c */ /* 0x000fe20000001858 */
[----:B------:R-:W5:Y:S01]  /*51b0*/  LDSM.16.MT88.4 R16, [R164+0x9000] ;  /* 0x00900000a410783b */ /* 0x000f620000004200 */
[----:B------:R-:W-:-:S02]  /*51c0*/  F2FP.F16.F32.PACK_AB R5, R122, R51 ;  /* 0x000000337a05723e */ /* 0x000fc400000000ff */
[----:B------:R-:W-:Y:S02]  /*51d0*/  F2FP.F16.F32.PACK_AB R7, R49, R120 ;  /* 0x000000783107723e */ /* 0x000fe400000000ff */
[----:B-1----:R-:W-:Y:S02]  /*51e0*/  F2FP.F16.F32.PACK_AB R4, R22, R21 ;  /* 0x000000151604723e */ /* 0x002fe400000000ff */
[----:B--2---:R-:W-:-:S07]  /*51f0*/  F2FP.F16.F32.PACK_AB R6, R23, R20 ;  /* 0x000000141706723e */ /* 0x004fce00000000ff */
[C---:B---3--:R-:W-:Y:S08]  /*5200*/  HMMA.16816.F32 R96, R4.reuse, R12, R96 ;  /* 0x0000000c0460723c */ /* 0x048ff00000001860 */
        /* <DEDUP_REMOVED lines=12> */
[----:B------:R-:W-:Y:S01]  /*52d0*/  FADD.FTZ R67, R67, R38 ;  /* 0x0000002643437221 */ /* 0x000fe20000010000 */
[----:B------:R-:W4:Y:S01]  /*52e0*/  MUFU.EX2 R26, R36 ;  /* 0x00000024001a7308 */ /* 0x000f220000000800 */
[----:B-----5:R-:W-:Y:S01]  /*52f0*/  HMMA.16816.F32 R80, R4, R16, R80 ;  /* 0x000000100450723c */ /* 0x020fe20000001850 */
[----:B------:R-:W-:Y:S01]  /*5300*/  FADD.FTZ R16, R34, R37 ;  /* 0x0000002522107221 */ /* 0x000fe20000010000 */
[----:B------:R-:W-:Y:S01]  /*5310*/  FADD.FTZ R54, R54, R67 ;  /* 0x0000004336367221 */ /* 0x000fe20000010000 */
[----:B------:R-:W-:-:S02]  /*5320*/  FFMA.FTZ R34, R24, UR4, -R28 ;  /* 0x0000000418227c23 */ /* 0x000fc4000801081c */
[----:B------:R-:W-:Y:S01]  /*5330*/  FADD.FTZ R16, R33, R16 ;  /* 0x0000001021107221 */ /* 0x000fe20000010000 */
[----:B------:R-:W-:Y:S01]  /*5340*/  FFMA.FTZ R33, R27, UR4, -R28 ;  /* 0x000000041b217c23 */ /* 0x000fe2000801081c */
[----:B------:R-:W-:Y:S01]  /*5350*/  FADD.FTZ R107, R107, R54 ;  /* 0x000000366b6b7221 */ /* 0x000fe20000010000 */
[C---:B------:R-:W-:Y:S01]  /*5360*/  HMMA.16816.F32 R84, R4.reuse, R18, R84 ;  /* 0x000000120454723c */ /* 0x040fe20000001854 */
[----:B------:R-:W-:Y:S01]  /*5370*/  FADD.FTZ R109, R109, R16 ;  /* 0x000000106d6d7221 */ /* 0x000fe20000010000 */
[----:B------:R-:W-:Y:S01]  /*5380*/  MUFU.EX2 R27, R32 ;  /* 0x00000020001b7308 */ /* 0x000fe20000000800 */
[----:B------:R-:W5:Y:S01]  /*5390*/  LDSM.16.MT88.4 R16, [R165+0x9800] ;  /* 0x00980000a510783b */ /* 0x000f620000004200 */
[----:B------:R-:W-:Y:S01]  /*53a0*/  FADD.FTZ R58, R58, R107 ;  /* 0x0000006b3a3a7221 */ /* 0x000fe20000010000 */
[----:B------:R-:W-:Y:S01]  /*53b0*/  FADD.FTZ R56, R56, R109 ;  /* 0x0000006d38387221 */ /* 0x000fe20000010000 */
[----:B------:R4:W4:Y:S02]  /*53c0*/  MUFU.EX2 R24, R33 ;  /* 0x0000002100187308 */ /* 0x0009240000000800 */
[----:B------:R-:W-:Y:S01]  /*53d0*/  FADD.FTZ R141, R141, R58 ;  /* 0x0000003a8d8d7221 */ /* 0x000fe20000010000 */
[----:B------:R-:W-:Y:S01]  /*53e0*/  FADD.FTZ R105, R105, R56 ;  /* 0x0000003869697221 */ /* 0x000fe20000010000 */
[----:B------:R-:W3:Y:S01]  /*53f0*/  MUFU.EX2 R25, R34 ;  /* 0x0000002200197308 */ /* 0x000ee20000000800 */
[----:B-1----:R-:W-:Y:S01]  /*5400*/  HMMA.16816.F32 R92, R4, R12, R92 ;  /* 0x0000000c045c723c */ /* 0x002fe2000000185c */
[----:B------:R-:W-:Y:S01]  /*5410*/  FADD.FTZ R60, R60, R141 ;  /* 0x0000008d3c3c7221 */ /* 0x000fe20000010000 */
[----:B------:R-:W-:-:S04]  /*5420*/  FADD.FTZ R52, R52, R105 ;  /* 0x0000006934347221 */ /* 0x000fc80000010000 */
[----:B------:R-:W-:Y:S02]  /*5430*/  FADD.FTZ R145, R145, R52 ;  /* 0x0000003491917221 */ /* 0x000fe40000010000 */
[----:B------:R-:W-:Y:S01]  /*5440*/  HMMA.16816.F32 R88, R4, R14, R88 ;  /* 0x0000000e0458723c */ /* 0x000fe20000001858 */
[----:B------:R-:W1:Y:S01]  /*5450*/  LDSM.16.MT88.4 R12, [R164+0x9800] ;  /* 0x00980000a40c783b */ /* 0x000e620000004200 */
[----:B------:R-:W-:Y:S01]  /*5460*/  FADD.FTZ R66, R66, R145 ;  /* 0x0000009142427221 */ /* 0x000fe20000010000 */
[----:B--2---:R-:W-:Y:S01]  /*5470*/  F2FP.F16.F32.PACK_AB R4, R30, R29 ;  /* 0x0000001d1e04723e */ /* 0x004fe200000000ff */
[----:B----4-:R-:W-:Y:S01]  /*5480*/  FADD.FTZ R33, R131, R60 ;  /* 0x0000003c83217221 */ /* 0x010fe20000010000 */
        /* <DEDUP_REMOVED lines=112> */
.L_x_6385:
[----:B------:R-:W-:Y:S01]  /*5b90*/  UMOV UR6, URZ ;  /* 0x000000ff00067c82 */ /* 0x000fe20008000000 */
[----:B------:R-:W-:Y:S01]  /*5ba0*/  IMAD.SHL.U32 R4, R128, 0x80, RZ ;  /* 0x0000008080047824 */ /* 0x000fe200078e00ff */
[----:B------:R-:W-:-:S05]  /*5bb0*/  IADD3 R5, P0, PT, RZ, -UR6, RZ ;  /* 0x80000006ff057c10 */ /* 0x000fca000ff1e0ff */
[----:B------:R-:W-:-:S05]  /*5bc0*/  IMAD.X R4, RZ, RZ, ~R4, P0 ;  /* 0x000000ffff047224 */ /* 0x000fca00000e0e04 */
[----:B------:R-:W-:-:S04]  /*5bd0*/  SHF.R.S64 R5, R5, 0x1f, R4 ;  /* 0x0000001f05057819 */ /* 0x000fc80000001004 */
[----:B------:R-:W-:-:S04]  /*5be0*/  IADD3 R180, P0, PT, R5, R180, RZ ;  /* 0x000000b405b47210 */ /* 0x000fc80007f1e0ff */
[----:B------:R-:W-:-:S09]  /*5bf0*/  LEA.HI.X.SX32 R181, R4, R181, 0x1, P0 ;  /* 0x000000b504b57211 */ /* 0x000fd200000f0eff */
.L_x_6386:
[C---:B------:R-:W-:Y:S01]  /*5c00*/  IMAD.SHL.U32 R5, R128.reuse, 0x20, RZ ;  /* 0x0000002080057824 */ /* 0x040fe200078e00ff */
[----:B------:R-:W-:Y:S01]  /*5c10*/  SHF.L.U64.HI R128, R128, 0x5, R129 ;  /* 0x0000000580807819 */ /* 0x000fe20000010281 */
[----:B------:R-:W-:Y:S01]  /*5c20*/  @!PT LDS RZ, [RZ] ;  /* 0x00000000fffff984 */ /* 0x000fe20000000800 */
[----:B------:R-:W-:Y:S01]  /*5c30*/  @!PT LDS RZ, [RZ] ;  /* 0x00000000fffff984 */ /* 0x000fe20000000800 */
[----:B------:R-:W-:Y:S01]  /*5c40*/  @!PT LDS RZ, [RZ] ;  /* 0x00000000fffff984 */ /* 0x000fe20000000800 */
[----:B------:R-:W-:Y:S01]  /*5c50*/  LDGSTS.E.BYPASS.LTC128B.128 [R3+0x6000], desc[UR16][R180.64] ;  /* 0x06000000b4037fae */ /* 0x000fe2000b981a10 */
[----:B------:R-:W-:Y:S02]  /*5c60*/  VIADD R134, R132, 0xfffffffe ;  /* 0xfffffffe84867836 */ /* 0x000fe40000000000 */
        /* <DEDUP_REMOVED lines=22> */
[----:B------:R-:W2:Y:S04]  /*5dd0*/  LDSM.16.M88.4 R12, [R173+0x2000] ;  /* 0x00200000ad0c783b */ /* 0x000ea80000000200 */
[----:B-1----:R-:W1:Y:S04]  /*5de0*/  LDSM.16.M88.4 R4, [R173+0x2800] ;  /* 0x00280000ad04783b */ /* 0x002e680000000200 */
[----:B------:R-:W4:Y:S04]  /*5df0*/  LDSM.16.M88.4 R60, [R173+0x3000] ;  /* 0x00300000ad3c783b */ /* 0x000f280000000200 */
[----:B------:R-:W5:Y:S04]  /*5e00*/  LDSM.16.M88.4 R52, [R173+0x3800] ;  /* 0x00380000ad34783b */ /* 0x000f680000000200 */
[----:B------:R-:W3:Y:S04]  /*5e10*/  LDSM.16.M88.4 R44, [R173+0x4000] ;  /* 0x00400000ad2c783b */ /* 0x000ee80000000200 */
[----:B------:R-:W3:Y:S04]  /*5e20*/  LDSM.16.M88.4 R36, [R173+0x4800] ;  /* 0x00480000ad24783b */ /* 0x000ee80000000200 */
[----:B------:R-:W3:Y:S04]  /*5e30*/  LDSM.16.M88.4 R28, [R173+0x5000] ;  /* 0x00500000ad1c783b */ /* 0x000ee80000000200 */
[----:B------:R-:W3:Y:S04]  /*5e40*/  LDSM.16.M88.4 R112, [R173+0x5800] ;  /* 0x00580000ad70783b */ /* 0x000ee80000000200 */
[----:B------:R-:W-:Y:S04]  /*5e50*/  LDSM.16.M88.4 R128, [R172] ;  /* 0x00000000ac80783b */ /* 0x000fe80000000200 */
[----:B------:R-:W3:Y:S01]  /*5e60*/  LDSM.16.M88.4 R108, [R168+0x2000] ;  /* 0x00200000a86c783b */ /* 0x000ee20000000200 */
[C---:B--2---:R-:W-:Y:S03]  /*5e70*/  HMMA.16816.F32 R16, R20.reuse, R12, RZ ;  /* 0x0000000c1410723c */ /* 0x044fe600000018ff */
[----:B------:R-:W2:Y:S04]  /*5e80*/  LDSM.16.M88.4 R104, [R168+0x2800] ;  /* 0x00280000a868783b */ /* 0x000ea80000000200 */
[----:B------:R-:W2:Y:S01]  /*5e90*/  LDSM.16.M88.4 R116, [R168+0x4000] ;  /* 0x00400000a874783b */ /* 0x000ea20000000200 */
[C---:B------:R-:W-:Y:S03]  /*5ea0*/  HMMA.16816.F32 R12, R20.reuse, R14, RZ ;  /* 0x0000000e140c723c */ /* 0x040fe600000018ff */
[----:B------:R-:W-:Y:S04]  /*5eb0*/  LDSM.16.M88.4 R120, [R168+0x3800] ;  /* 0x00380000a878783b */ /* 0x000fe80000000200 */
[----:B------:R-:W-:Y:S01]  /*5ec0*/  LDSM.16.M88.4 R124, [R168+0x3000] ;  /* 0x00300000a87c783b */ /* 0x000fe20000000200 */
[C---:B-1----:R-:W-:Y:S03]  /*5ed0*/  HMMA.16816.F32 R8, R20.reuse, R4, RZ ;  /* 0x000000041408723c */ /* 0x042fe600000018ff */
[----:B------:R-:W0:Y:S05]  /*5ee0*/  LDGDEPBAR ;  /* 0x00000000000079af */ /* 0x000e2a0000000000 */
[C---:B----4-:R-:W-:Y:S08]  /*5ef0*/  HMMA.16816.F32 R64, R20.reuse, R60, RZ ;  /* 0x0000003c1440723c */ /* 0x050ff000000018ff */
[C---:B-----5:R-:W-:Y:S08]  /*5f00*/  HMMA.16816.F32 R56, R20.reuse, R52, RZ ;  /* 0x000000341438723c */ /* 0x060ff000000018ff */
        /* <DEDUP_REMOVED lines=15> */
[C---:B--2---:R-:W-:Y:S08]  /*6000*/  HMMA.16816.F32 R8, R128.reuse, R104, R8 ;  /* 0x000000688008723c */ /* 0x044ff00000001808 */
[C---:B------:R-:W-:Y:S01]  /*6010*/  HMMA.16816.F32 R4, R128.reuse, R106, R4 ;  /* 0x0000006a8004723c */ /* 0x040fe20000001804 */
[----:B------:R-:W2:Y:S07]  /*6020*/  LDSM.16.M88.4 R104, [R168+0x5800] ;  /* 0x00580000a868783b */ /* 0x000eae0000000200 */
[C---:B------:R-:W-:Y:S08]  /*6030*/  HMMA.16816.F32 R48, R128.reuse, R116, R48 ;  /* 0x000000748030723c */ /* 0x040ff00000001830 */
[C---:B-1----:R-:W-:Y:S08]  /*6040*/  HMMA.16816.F32 R40, R128.reuse, R112, R40 ;  /* 0x000000708028723c */ /* 0x042ff00000001828 */
[C---:B------:R-:W-:Y:S01]  /*6050*/  HMMA.16816.F32 R36, R128.reuse, R114, R36 ;  /* 0x000000728024723c */ /* 0x040fe20000001824 */
[----:B------:R-:W-:Y:S07]  /*6060*/  LDSM.16.M88.4 R112, [R171] ;  /* 0x00000000ab70783b */ /* 0x000fee0000000200 */
[C---:B---3--:R-:W-:Y:S08]  /*6070*/  HMMA.16816.F32 R32, R128.reuse, R108, R32 ;  /* 0x0000006c8020723c */ /* 0x048ff00000001820 */
        /* <DEDUP_REMOVED lines=11> */
[----:B------:R-:W-:Y:S01]  /*6130*/  HMMA.16816.F32 R60, R128, R126, R60 ;  /* 0x0000007e803c723c */ /* 0x000fe2000000183c */
[----:B------:R-:W5:Y:S07]  /*6140*/  LDSM.16.M88.4 R124, [R167+0x3800] ;  /* 0x00380000a77c783b */ /* 0x000f6e0000000200 */
        /* <DEDUP_REMOVED lines=8> */
[----:B------:R-:W-:Y:S07]  /*61d0*/  LDSM.16.M88.4 R120, [R170] ;  /* 0x00000000aa78783b */ /* 0x000fee0000000200 */
[C---:B--2---:R-:W-:Y:S08]  /*61e0*/  HMMA.16816.F32 R48, R112.reuse, R104, R48 ;  /* 0x000000687030723c */ /* 0x044ff00000001830 */
[C---:B------:R-:W-:Y:S01]  /*61f0*/  HMMA.16816.F32 R44, R112.reuse, R106, R44 ;  /* 0x0000006a702c723c */ /* 0x040fe2000000182c */
[----:B------:R-:W2:Y:S07]  /*6200*/  LDSM.16.M88.4 R104, [R166+0x2000] ;  /* 0x00200000a668783b */ /* 0x000eae0000000200 */
[C---:B-----5:R-:W-:Y:S08]  /*6210*/  HMMA.16816.F32 R56, R112.reuse, R124, R56 ;  /* 0x0000007c7038723c */ /* 0x060ff00000001838 */
[C---:B------:R-:W-:Y:S01]  /*6220*/  HMMA.16816.F32 R52, R112.reuse, R126, R52 ;  /* 0x0000007e7034723c */ /* 0x040fe20000001834 */
[----:B------:R-:W4:Y:S07]  /*6230*/  LDSM.16.M88.4 R124, [R167+0x5800] ;  /* 0x00580000a77c783b */ /* 0x000f2e0000000200 */
[C---:B-1----:R-:W-:Y:S08]  /*6240*/  HMMA.16816.F32 R40, R112.reuse, R108, R40 ;  /* 0x0000006c7028723c */ /* 0x042ff00000001828 */
[C---:B------:R-:W-:Y:S01]  /*6250*/  HMMA.16816.F32 R36, R112.reuse, R110, R36 ;  /* 0x0000006e7024723c */ /* 0x040fe20000001824 */
[----:B------:R-:W1:Y:S07]  /*6260*/  LDSM.16.M88.4 R108, [R166+0x2800] ;  /* 0x00280000a66c783b */ /* 0x000e6e0000000200 */
[----:B---3--:R-:W-:Y:S01]  /*6270*/  HMMA.16816.F32 R32, R112, R116, R32 ;  /* 0x000000747020723c */ /* 0x008fe20000001820 */
[----:B------:R-:W-:-:S07]  /*6280*/  IMAD R116, R132, 0x80, R135 ;  /* 0x0000008084747824 */ /* 0x000fce00078e0287 */
[----:B--2---:R-:W-:Y:S01]  /*6290*/  HMMA.16816.F32 R16, R120, R104, R16 ;  /* 0x000000687810723c */ /* 0x004fe20000001810 */
[----:B------:R-:W-:-:S05]  /*62a0*/  VIADD R104, R116, 0xffffff00 ;  /* 0xffffff0074687836 */ /* 0x000fca0000000000 */
[C---:B------:R-:W-:Y:S02]  /*62b0*/  ISETP.GE.AND P1, PT, R104.reuse, R133, PT ;  /* 0x000000856800720c */ /* 0x040fe40003f26270 */
[----:B------:R-:W-:Y:S01]  /*62c0*/  HMMA.16816.F32 R12, R120, R106, R12 ;  /* 0x0000006a780c723c */ /* 0x000fe2000000180c */
[----:B------:R-:W-:Y:S01]  /*62d0*/  ISETP.GE.AND P0, PT, R104, R103, PT ;  /* 0x000000676800720c */ /* 0x000fe20003f06270 */
[C---:B------:R-:W-:Y:S02]  /*62e0*/  VIADD R104, R116.reuse, 0xffffff01 ;  /* 0xffffff0174687836 */ /* 0x040fe40000000000 */
[----:B------:R-:W-:-:S03]  /*62f0*/  VIADD R106, R116, 0xffffff09 ;  /* 0xffffff09746a7836 */ /* 0x000fc60000000000 */
[----:B------:R-:W-:Y:S01]  /*6300*/  ISETP.GE.AND P6, PT, R104, R133, PT ;  /* 0x000000856800720c */ /* 0x000fe20003fc6270 */
[C---:B------:R-:W-:Y:S01]  /*6310*/  HMMA.16816.F32 R28, R112.reuse, R118, R28 ;  /* 0x00000076701c723c */ /* 0x040fe2000000181c */
[----:B------:R-:W-:Y:S01]  /*6320*/  VIADD R118, R116, 0xffffff08 ;  /* 0xffffff0874767836 */ /* 0x000fe20000000000 */
[----:B------:R-:W-:Y:S01]  /*6330*/  ISETP.GE.AND P3, PT, R104, R103, PT ;  /* 0x000000676800720c */ /* 0x000fe20003f66270 */
[----:B------:R-:W-:Y:S01]  /*6340*/  VIADD R104, R116, 0xffffff10 ;  /* 0xffffff1074687836 */ /* 0x000fe20000000000 */
[----:B------:R-:W-:Y:S02]  /*6350*/  FSEL R16, R16, -INF , !P1 ;  /* 0xff80000010107808 */ /* 0x000fe40004800000 */
[C---:B------:R-:W-:Y:S02]  /*6360*/  ISETP.GE.AND P5, PT, R118.reuse, R133, PT ;  /* 0x000000857600720c */ /* 0x040fe40003fa6270 */
[----:B----4-:R-:W-:Y:S01]  /*6370*/  HMMA.16816.F32 R24, R112, R124, R24 ;  /* 0x0000007c7018723c */ /* 0x010fe20000001818 */
[----:B------:R-:W-:-:S02]  /*6380*/  ISETP.GE.AND P4, PT, R118, R103, PT ;  /* 0x000000677600720c */ /* 0x000fc40003f86270 */
[----:B------:R-:W-:Y:S02]  /*6390*/  FSEL R117, R18, -INF , !P0 ;  /* 0xff80000012757808 */ /* 0x000fe40004000000 */
[----:B------:R-:W-:Y:S02]  /*63a0*/  FSEL R118, R17, -INF , !P6 ;  /* 0xff80000011767808 */ /* 0x000fe40007000000 */
[C---:B------:R-:W-:Y:S01]  /*63b0*/  ISETP.GE.AND P2, PT, R106.reuse, R133, PT ;  /* 0x000000856a00720c */ /* 0x040fe20003f46270 */
[----:B------:R-:W-:Y:S01]  /*63c0*/  HMMA.16816.F32 R20, R112, R126, R20 ;  /* 0x0000007e7014723c */ /* 0x000fe20000001814 */
[----:B------:R-:W2:Y:S01]  /*63d0*/  LDSM.16.M88.4 R112, [R166+0x3000] ;  /* 0x00300000a670783b */ /* 0x000ea20000000200 */
[----:B------:R-:W-:Y:S02]  /*63e0*/  ISETP.GE.AND P1, PT, R106, R103, PT ;  /* 0x000000676a00720c */ /* 0x000fe40003f26270 */
[C---:B------:R-:W-:Y:S02]  /*63f0*/  ISETP.GE.AND P0, PT, R104.reuse, R133, PT ;  /* 0x000000856800720c */ /* 0x040fe40003f06270 */
[----:B------:R-:W-:-:S02]  /*6400*/  ISETP.GE.AND P6, PT, R104, R103, PT ;  /* 0x000000676800720c */ /* 0x000fc40003fc6270 */
[C---:B-1----:R-:W-:Y:S01]  /*6410*/  HMMA.16816.F32 R8, R120.reuse, R108, R8 ;  /* 0x0000006c7808723c */ /* 0x042fe20000001808 */
[----:B------:R-:W-:Y:S01]  /*6420*/  FSEL R18, R12, -INF , !P5 ;  /* 0xff8000000c127808 */ /* 0x000fe20006800000 */
[----:B------:R-:W1:Y:S01]  /*6430*/  LDSM.16.M88.4 R104, [R166+0x3800] ;  /* 0x00380000a668783b */ /* 0x000e620000000200 */
[----:B------:R-:W-:Y:S01]  /*6440*/  VIADD R12, R116, 0xffffff18 ;  /* 0xffffff18740c7836 */ /* 0x000fe20000000000 */
[----:B------:R-:W-:Y:S01]  /*6450*/  FSEL R17, R14, -INF , !P4 ;  /* 0xff8000000e117808 */ /* 0x000fe20006000000 */
[----:B------:R-:W-:Y:S01]  /*6460*/  VIADD R108, R116, 0xffffff11 ;  /* 0xffffff11746c7836 */ /* 0x000fe20000000000 */
[----:B------:R-:W-:Y:S02]  /*6470*/  FSEL R160, R13, -INF , !P2 ;  /* 0xff8000000da07808 */ /* 0x000fe40005000000 */
[----:B------:R-:W-:Y:S01]  /*6480*/  FSEL R19, R19, -INF , !P3 ;  /* 0xff80000013137808 */ /* 0x000fe20005800000 */
[----:B------:R-:W-:Y:S01]  /*6490*/  HMMA.16816.F32 R4, R120, R110, R4 ;  /* 0x0000006e7804723c */ /* 0x000fe20000001804 */
[----:B------:R-:W-:-:S02]  /*64a0*/  ISETP.GE.AND P4, PT, R12, R133, PT ;  /* 0x000000850c00720c */ /* 0x000fc40003f86270 */
[----:B------:R-:W-:Y:S01]  /*64b0*/  ISETP.GE.AND P2, PT, R12, R103, PT ;  /* 0x000000670c00720c */ /* 0x000fe20003f46270 */
[----:B------:R-:W-:Y:S01]  /*64c0*/  VIADD R12, R116, 0xffffff20 ;  /* 0xffffff20740c7836 */ /* 0x000fe20000000000 */
[C---:B------:R-:W-:Y:S02]  /*64d0*/  ISETP.GE.AND P3, PT, R108.reuse, R133, PT ;  /* 0x000000856c00720c */ /* 0x040fe40003f66270 */
[----:B------:R-:W-:Y:S02]  /*64e0*/  FSEL R159, R15, -INF , !P1 ;  /* 0xff8000000f9f7808 */ /* 0x000fe40004800000 */
[----:B------:R-:W-:Y:S01]  /*64f0*/  ISETP.GE.AND P5, PT, R108, R103, PT ;  /* 0x000000676c00720c */ /* 0x000fe20003fa6270 */
[----:B------:R-:W-:Y:S01]  /*6500*/  VIADD R108, R116, 0xffffff19 ;  /* 0xffffff19746c7836 */ /* 0x000fe20000000000 */
[----:B------:R-:W-:Y:S01]  /*6510*/  FSEL R157, R10, -INF , !P6 ;  /* 0xff8000000a9d7808 */ /* 0x000fe20007000000 */
[----:B------:R-:W-:Y:S01]  /*6520*/  VIADD R10, R116, 0xffffff39 ;  /* 0xffffff39740a7836 */ /* 0x000fe20000000000 */
[----:B------:R-:W-:-:S02]  /*6530*/  FSEL R158, R9, -INF , !P3 ;  /* 0xff800000099e7808 */ /* 0x000fc40005800000 */
[C---:B------:R-:W-:Y:S02]  /*6540*/  ISETP.GE.AND P6, PT, R12.reuse, R133, PT ;  /* 0x000000850c00720c */ /* 0x040fe40003fc6270 */
[----:B------:R-:W-:Y:S02]  /*6550*/  ISETP.GE.AND P3, PT, R12, R103, PT ;  /* 0x000000670c00720c */ /* 0x000fe40003f66270 */
[----:B------:R-:W3:Y:S01]  /*6560*/  LDSM.16.M88.4 R12, [R166+0x4000] ;  /* 0x00400000a60c783b */ /* 0x000ee20000000200 */
[----:B------:R-:W-:Y:S01]  /*6570*/  FSEL R152, R8, -INF , !P0 ;  /* 0xff80000008987808 */ /* 0x000fe20004000000 */
[----:B------:R-:W-:Y:S01]  /*6580*/  VIADD R8, R116, 0xffffff21 ;  /* 0xffffff2174087836 */ /* 0x000fe20000000000 */
[----:B------:R-:W-:Y:S01]  /*6590*/  FSEL R151, R11, -INF , !P5 ;  /* 0xff8000000b977808 */ /* 0x000fe20006800000 */
[----:B--2---:R-:W-:Y:S01]  /*65a0*/  HMMA.16816.F32 R64, R120, R112, R64 ;  /* 0x000000707840723c */ /* 0x004fe20000001840 */
[----:B------:R-:W-:Y:S01]  /*65b0*/  FSEL R154, R4, -INF , !P4 ;  /* 0xff800000049a7808 */ /* 0x000fe20006000000 */
[----:B------:R-:W-:Y:S01]  /*65c0*/  VIADD R4, R116, 0xffffff28 ;  /* 0xffffff2874047836 */ /* 0x000fe20000000000 */
[----:B------:R-:W-:-:S02]  /*65d0*/  ISETP.GE.AND P5, PT, R8, R133, PT ;  /* 0x000000850800720c */ /* 0x000fc40003fa6270 */
[-C--:B------:R-:W-:Y:S01]  /*65e0*/  ISETP.GE.AND P4, PT, R8, R103.reuse, PT ;  /* 0x000000670800720c */ /* 0x080fe20003f86270 */
[----:B------:R-:W-:Y:S01]  /*65f0*/  VIADD R8, R116, 0xffffff29 ;  /* 0xffffff2974087836 */ /* 0x000fe20000000000 */
[C---:B------:R-:W-:Y:S01]  /*6600*/  ISETP.GE.AND P0, PT, R108.reuse, R103, PT ;  /* 0x000000676c00720c */ /* 0x040fe20003f06270 */
[C---:B------:R-:W-:Y:S01]  /*6610*/  HMMA.16816.F32 R60, R120.reuse, R114, R60 ;  /* 0x00000072783c723c */ /* 0x040fe2000000183c */
[-C--:B------:R-:W-:Y:S02]  /*6620*/  ISETP.GE.AND P1, PT, R108, R133.reuse, PT ;  /* 0x000000856c00720c */ /* 0x080fe40003f26270 */
[----:B------:R-:W-:Y:S02]  /*6630*/  FSEL R155, R7, -INF , !P0 ;  /* 0xff800000079b7808 */ /* 0x000fe40004000000 */
[----:B------:R-:W-:Y:S02]  /*6640*/  FSEL R153, R6, -INF , !P2 ;  /* 0xff80000006997808 */ /* 0x000fe40005000000 */
[-C--:B------:R-:W-:Y:S01]  /*6650*/  ISETP.GE.AND P0, PT, R8, R133.reuse, PT ;  /* 0x000000850800720c */ /* 0x080fe20003f06270 */
[----:B-1----:R-:W-:Y:S01]  /*6660*/  HMMA.16816.F32 R56, R120, R104, R56 ;  /* 0x000000687838723c */ /* 0x002fe20000001838 */
[----:B------:R-:W-:-:S02]  /*6670*/  ISETP.GE.AND P2, PT, R4, R133, PT ;  /* 0x000000850400720c */ /* 0x000fc40003f46270 */
[----:B------:R-:W-:Y:S02]  /*6680*/  FSEL R146, R64, -INF , !P6 ;  /* 0xff80000040927808 */ /* 0x000fe40007000000 */
[-C--:B------:R-:W-:Y:S01]  /*6690*/  ISETP.GE.AND P6, PT, R8, R103.reuse, PT ;  /* 0x000000670800720c */ /* 0x080fe20003fc6270 */
[----:B------:R-:W-:Y:S01]  /*66a0*/  VIADD R8, R116, 0xffffff31 ;  /* 0xffffff3174087836 */ /* 0x000fe20000000000 */
[----:B------:R-:W-:Y:S01]  /*66b0*/  FSEL R156, R5, -INF , !P1 ;  /* 0xff800000059c7808 */ /* 0x000fe20004800000 */
[----:B------:R-:W-:Y:S01]  /*66c0*/  HMMA.16816.F32 R52, R120, R106, R52 ;  /* 0x0000006a7834723c */ /* 0x000fe20000001834 */
        /* <DEDUP_REMOVED lines=8> */
[----:B---3--:R-:W-:Y:S01]  /*6750*/  HMMA.16816.F32 R48, R120, R12, R48 ;  /* 0x0000000c7830723c */ /* 0x008fe20000001830 */
[----:B------:R-:W-:Y:S01]  /*6760*/  FSEL R150, R65, -INF , !P5 ;  /* 0xff80000041967808 */ /* 0x000fe20006800000 */
[----:B------:R-:W-:Y:S01]  /*6770*/  VIADD R12, R116, 0xffffff41 ;  /* 0xffffff41740c7836 */ /* 0x000fe20000000000 */
[C---:B------:R-:W-:Y:S02]  /*6780*/  ISETP.GE.AND P3, PT, R4.reuse, R133, PT ;  /* 0x000000850400720c */ /* 0x040fe40003f66270 */
[----:B------:R-:W-:-:S02]  /*6790*/  ISETP.GE.AND P5, PT, R4, R103, PT ;  /* 0x000000670400720c */ /* 0x000fc40003fa6270 */
[----:B------:R-:W1:Y:S01]  /*67a0*/  LDSM.16.M88.4 R4, [R166+0x4800] ;  /* 0x00480000a604783b */ /* 0x000e620000000200 */
[----:B------:R-:W-:Y:S01]  /*67b0*/  FSEL R143, R62, -INF , !P1 ;  /* 0xff8000003e8f7808 */ /* 0x000fe20004800000 */
[----:B------:R-:W-:Y:S01]  /*67c0*/  HMMA.16816.F32 R44, R120, R14, R44 ;  /* 0x0000000e782c723c */ /* 0x000fe2000000182c */
[----:B------:R-:W-:Y:S01]  /*67d0*/  ISETP.GE.AND P1, PT, R8, R133, PT ;  /* 0x000000850800720c */ /* 0x000fe20003f26270 */
[----:B------:R-:W-:Y:S01]  /*67e0*/  VIADD R14, R116, 0xffffff49 ;  /* 0xffffff49740e7836 */ /* 0x000fe20000000000 */
[----:B------:R-:W-:Y:S02]  /*67f0*/  FSEL R144, R61, -INF , !P0 ;  /* 0xff8000003d907808 */ /* 0x000fe40004000000 */
[----:B------:R-:W-:Y:S01]  /*6800*/  ISETP.GE.AND P0, PT, R8, R103, PT ;  /* 0x000000670800720c */ /* 0x000fe20003f06270 */
[----:B------:R-:W-:Y:S01]  /*6810*/  VIADD R8, R116, 0xffffff40 ;  /* 0xffffff4074087836 */ /* 0x000fe20000000000 */
[----:B------:R-:W-:Y:S02]  /*6820*/  FSEL R137, R59, -INF , !P2 ;  /* 0xff8000003b897808 */ /* 0x000fe40005000000 */
[----:B------:R-:W-:-:S02]  /*6830*/  FSEL R138, R52, -INF , !P1 ;  /* 0xff800000348a7808 */ /* 0x000fc40004800000 */
[----:B------:R-:W-:Y:S02]  /*6840*/  FSEL R147, R63, -INF , !P6 ;  /* 0xff8000003f937808 */ /* 0x000fe40007000000 */
[C---:B------:R-:W-:Y:S02]  /*6850*/  ISETP.GE.AND P2, PT, R12.reuse, R133, PT ;  /* 0x000000850c00720c */ /* 0x040fe40003f46270 */
[----:B------:R-:W-:Y:S01]  /*6860*/  ISETP.GE.AND P1, PT, R12, R103, PT ;  /* 0x000000670c00720c */ /* 0x000fe20003f26270 */
[----:B------:R-:W-:Y:S01]  /*6870*/  VIADD R12, R116, 0xffffff48 ;  /* 0xffffff48740c7836 */ /* 0x000fe20000000000 */
[----:B------:R-:W-:Y:S02]  /*6880*/  ISETP.GE.AND P6, PT, R10, R133, PT ;  /* 0x000000850a00720c */ /* 0x000fe40003fc6270 */
[----:B------:R-:W-:Y:S02]  /*6890*/  FSEL R136, R56, -INF , !P3 ;  /* 0xff80000038887808 */ /* 0x000fe40005800000 */
[----:B------:R-:W-:-:S02]  /*68a0*/  FSEL R135, R58, -INF , !P5 ;  /* 0xff8000003a877808 */ /* 0x000fc40006800000 */
[----:B------:R-:W-:Y:S02]  /*68b0*/  FSEL R140, R57, -INF , !P4 ;  /* 0xff800000398c7808 */ /* 0x000fe40006000000 */
[----:B------:R-:W-:Y:S02]  /*68c0*/  ISETP.GE.AND P3, PT, R10, R103, PT ;  /* 0x000000670a00720c */ /* 0x000fe40003f66270 */
[C---:B------:R-:W-:Y:S02]  /*68d0*/  ISETP.GE.AND P5, PT, R8.reuse, R133, PT ;  /* 0x000000850800720c */ /* 0x040fe40003fa6270 */
[----:B------:R-:W-:Y:S02]  /*68e0*/  ISETP.GE.AND P4, PT, R8, R103, PT ;  /* 0x000000670800720c */ /* 0x000fe40003f86270 */
[----:B------:R-:W-:Y:S01]  /*68f0*/  FSEL R139, R54, -INF , !P0 ;  /* 0xff800000368b7808 */ /* 0x000fe20004000000 */
[----:B------:R-:W2:Y:S01]  /*6900*/  LDSM.16.M88.4 R8, [R166+0x5000] ;  /* 0x00500000a608783b */ /* 0x000ea20000000200 */
        /* <DEDUP_REMOVED lines=8> */
[----:B------:R-:W-:Y:S02]  /*6990*/  FSEL R127, R50, -INF , !P4 ;  /* 0xff800000327f7808 */ /* 0x000fe40006000000 */
[----:B------:R-:W-:-:S02]  /*69a0*/  FSEL R128, R49, -INF , !P2 ;  /* 0xff80000031807808 */ /* 0x000fc40005000000 */
[C---:B------:R-:W-:Y:S01]  /*69b0*/  ISETP.GE.AND P3, PT, R14.reuse, R133, PT ;  /* 0x000000850e00720c */ /* 0x040fe20003f66270 */
[----:B------:R-:W-:Y:S01]  /*69c0*/  HMMA.16816.F32 R36, R120, R6, R36 ;  /* 0x000000067824723c */ /* 0x000fe20000001824 */
[----:B------:R-:W-:Y:S01]  /*69d0*/  ISETP.GE.AND P5, PT, R14, R103, PT ;  /* 0x000000670e00720c */ /* 0x000fe20003fa6270 */
[----:B------:R-:W-:Y:S01]  /*69e0*/  VIADD R6, R116, 0xffffff59 ;  /* 0xffffff5974067836 */ /* 0x000fe20000000000 */
[C---:B------:R-:W-:Y:S02]  /*69f0*/  ISETP.GE.AND P4, PT, R12.reuse, R133, PT ;  /* 0x000000850c00720c */ /* 0x040fe40003f86270 */
[----:B------:R-:W-:Y:S02]  /*6a00*/  ISETP.GE.AND P2, PT, R12, R103, PT ;  /* 0x000000670c00720c */ /* 0x000fe40003f46270 */
[----:B------:R-:W1:Y:S01]  /*6a10*/  LDSM.16.M88.4 R12, [R166+0x5800] ;  /* 0x00580000a60c783b */ /* 0x000e620000000200 */
[----:B------:R-:W-:Y:S01]  /*6a20*/  FSEL R125, R51, -INF , !P1 ;  /* 0xff800000337d7808 */ /* 0x000fe20004800000 */
[----:B------:R-:W-:-:S04]  /*6a30*/  DEPBAR.LE SB0, 0x0 ;  /* 0x000080000000791a */ /* 0x000fc80000000000 */
[----:B------:R-:W-:Y:S02]  /*6a40*/  FSEL R126, R44, -INF , !P0 ;  /* 0xff8000002c7e7808 */ /* 0x000fe40004000000 */
[C---:B------:R-:W-:Y:S02]  /*6a50*/  ISETP.GE.AND P1, PT, R4.reuse, R133, PT ;  /* 0x000000850400720c */ /* 0x040fe40003f26270 */
[----:B------:R-:W-:Y:S01]  /*6a60*/  ISETP.GE.AND P0, PT, R4, R103, PT ;  /* 0x000000670400720c */ /* 0x000fe20003f06270 */
[----:B------:R-:W-:Y:S01]  /*6a70*/  VIADD R4, R116, 0xffffff58 ;  /* 0xffffff5874047836 */ /* 0x000fe20000000000 */
[----:B------:R-:W-:Y:S02]  /*6a80*/  FSEL R129, R46, -INF , !P6 ;  /* 0xff8000002e817808 */ /* 0x000fe40007000000 */
[----:B------:R-:W-:Y:S02]  /*6a90*/  FSEL R130, R45, -INF , !P3 ;  /* 0xff8000002d827808 */ /* 0x000fe40005800000 */
[C---:B------:R-:W-:Y:S01]  /*6aa0*/  ISETP.GE.AND P6, PT, R4.reuse, R133, PT ;  /* 0x000000850400720c */ /* 0x040fe20003fc6270 */
[----:B--2---:R-:W-:Y:S01]  /*6ab0*/  HMMA.16816.F32 R32, R120, R8, R32 ;  /* 0x000000087820723c */ /* 0x004fe20000001820 */
[----:B------:R-:W-:Y:S01]  /*6ac0*/  ISETP.GE.AND P3, PT, R4, R103, PT ;  /* 0x000000670400720c */ /* 0x000fe20003f66270 */
[----:B------:R-:W-:Y:S01]  /*6ad0*/  VIADD R4, R116, 0xffffff60 ;  /* 0xffffff6074047836 */ /* 0x000fe20000000000 */
[----:B------:R-:W-:-:S02]  /*6ae0*/  FSEL R131, R47, -INF , !P5 ;  /* 0xff8000002f837808 */ /* 0x000fc40006800000 */
[----:B------:R-:W-:Y:S02]  /*6af0*/  FSEL R56, R40, -INF , !P4 ;  /* 0xff80000028387808 */ /* 0x000fe40006000000 */
[----:B------:R-:W-:Y:S01]  /*6b00*/  FSEL R57, R42, -INF , !P2 ;  /* 0xff8000002a397808 */ /* 0x000fe20005000000 */
[----:B------:R-:W-:Y:S01]  /*6b10*/  HMMA.16816.F32 R28, R120, R10, R28 ;  /* 0x0000000a781c723c */ /* 0x000fe2000000181c */
        /* <DEDUP_REMOVED lines=9> */
[----:B-1----:R-:W-:Y:S01]  /*6bb0*/  HMMA.16816.F32 R24, R120, R12, R24 ;  /* 0x0000000c7818723c */ /* 0x002fe20000001818 */
[----:B------:R-:W-:Y:S02]  /*6bc0*/  FSEL R61, R38, -INF , !P3 ;  /* 0xff800000263d7808 */ /* 0x000fe40005800000 */
[----:B------:R-:W-:Y:S02]  /*6bd0*/  FSEL R63, R37, -INF , !P5 ;  /* 0xff800000253f7808 */ /* 0x000fe40006800000 */
[----:B------:R-:W-:-:S02]  /*6be0*/  ISETP.GE.AND P0, PT, R6, R133, PT ;  /* 0x000000850600720c */ /* 0x000fc40003f06270 */
[----:B------:R-:W-:Y:S01]  /*6bf0*/  ISETP.GE.AND P6, PT, R6, R103, PT ;  /* 0x000000670600720c */ /* 0x000fe20003fc6270 */
[----:B------:R-:W-:Y:S01]  /*6c00*/  VIADD R6, R116, 0xffffff69 ;  /* 0xffffff6974067836 */ /* 0x000fe20000000000 */
[C---:B------:R-:W-:Y:S01]  /*6c10*/  ISETP.GE.AND P3, PT, R4.reuse, R133, PT ;  /* 0x000000850400720c */ /* 0x040fe20003f66270 */
[----:B------:R-:W-:Y:S01]  /*6c20*/  HMMA.16816.F32 R20, R120, R14, R20 ;  /* 0x0000000e7814723c */ /* 0x000fe20000001814 */
[----:B------:R-:W-:Y:S01]  /*6c30*/  BAR.SYNC.DEFER_BLOCKING 0x0 ;  /* 0x0000000000007b1d */ /* 0x000fe20000010000 */
        /* <DEDUP_REMOVED lines=16> */
[-C--:B------:R-:W-:Y:S02]  /*6d40*/  ISETP.GE.AND P3, PT, R6, R103.reuse, PT ;  /* 0x000000670600720c */ /* 0x080fe40003f66270 */
[-C--:B------:R-:W-:Y:S02]  /*6d50*/  ISETP.GE.AND P2, PT, R4, R103.reuse, PT ;  /* 0x000000670400720c */ /* 0x080fe40003f46270 */
[----:B------:R-:W-:Y:S02]  /*6d60*/  ISETP.GE.AND P1, PT, R116, R103, PT ;  /* 0x000000677400720c */ /* 0x000fe40003f26270 */
[----:B------:R-:W-:Y:S02]  /*6d70*/  FSEL R103, R26, -INF , !P0 ;  /* 0xff8000001a677808 */ /* 0x000fe40004000000 */
[----:B------:R-:W-:-:S02]  /*6d80*/  ISETP.GT.AND P0, PT, R134, R177, PT ;  /* 0x000000b18600720c */ /* 0x000fc40003f04270 */
[----:B------:R-:W-:Y:S02]  /*6d90*/  FSEL R66, R35, -INF , !P6 ;  /* 0xff80000023427808 */ /* 0x000fe40007000000 */
[----:B------:R-:W-:Y:S02]  /*6da0*/  FSEL R105, R30, -INF , !P5 ;  /* 0xff8000001e697808 */ /* 0x000fe40006800000 */
[----:B------:R-:W-:Y:S02]  /*6db0*/  FSEL R107, R29, -INF , !P4 ;  /* 0xff8000001d6b7808 */ /* 0x000fe40006000000 */
[-C--:B------:R-:W-:Y:S02]  /*6dc0*/  ISETP.GE.AND P6, PT, R6, R133.reuse, PT ;  /* 0x000000850600720c */ /* 0x080fe40003fc6270 */
[-C--:B------:R-:W-:Y:S02]  /*6dd0*/  ISETP.GE.AND P5, PT, R4, R133.reuse, PT ;  /* 0x000000850400720c */ /* 0x080fe40003fa6270 */
        /* <DEDUP_REMOVED lines=72> */
.L_x_6388:
[----:B------:R-:W-:Y:S01]  /*7260*/  UMOV UR6, URZ ;  /* 0x000000ff00067c82 */ /* 0x000fe20008000000 */
[----:B------:R-:W-:Y:S01]  /*7270*/  IMAD.SHL.U32 R4, R100, 0x80, RZ ;  /* 0x0000008064047824 */ /* 0x000fe200078e00ff */
[----:B------:R-:W-:-:S05]  /*7280*/  IADD3 R5, P0, PT, RZ, -UR6, RZ ;  /* 0x80000006ff057c10 */ /* 0x000fca000ff1e0ff */
[----:B------:R-:W-:-:S05]  /*7290*/  IMAD.X R4, RZ, RZ, ~R4, P0 ;  /* 0x000000ffff047224 */ /* 0x000fca00000e0e04 */
[----:B------:R-:W-:-:S04]  /*72a0*/  SHF.R.S64 R5, R5, 0x1f, R4 ;  /* 0x0000001f05057819 */ /* 0x000fc80000001004 */
[----:B------:R-:W-:-:S04]  /*72b0*/  IADD3 R178, P0, PT, R5, R178, RZ ;  /* 0x000000b205b27210 */ /* 0x000fc80007f1e0ff */
[----:B------:R-:W-:-:S09]  /*72c0*/  LEA.HI.X.SX32 R179, R4, R179, 0x1, P0 ;  /* 0x000000b304b37211 */ /* 0x000fd200000f0eff */
.L_x_6389:
        /* <DEDUP_REMOVED lines=28> */
.L_x_6387:
        /* <DEDUP_REMOVED lines=67> */
[----:B------:R1:W-:Y:S01]  /*78c0*/  MUFU.EX2 R2, R17 ;  /* 0x0000001100027308 */ /* 0x0003e20000000800 */
[----:B------:R-:W2:Y:S01]  /*78d0*/  LDSM.16.MT88.4 R4, [R165+0x6000] ;  /* 0x00600000a504783b */ /* 0x000ea20000004200 */
[--C-:B------:R-:W-:Y:S01]  /*78e0*/  FFMA.FTZ R128, R128, UR4, -R121.reuse ;  /* 0x0000000480807c23 */ /* 0x100fe20008010879 */
[--C-:B------:R-:W-:Y:S01]  /*78f0*/  FFMA.FTZ R133, R126, UR4, -R121.reuse ;  /* 0x000000047e857c23 */ /* 0x100fe20008010879 */
[----:B------:R-:W-:Y:S01]  /*7900*/  MUFU.EX2 R120, R120 ;  /* 0x0000007800787308 */ /* 0x000fe20000000800 */
[--C-:B------:R-:W-:Y:S01]  /*7910*/  FFMA.FTZ R125, R125, UR4, -R116.reuse ;  /* 0x000000047d7d7c23 */ /* 0x100fe20008010874 */
[----:B------:R-:W-:Y:S01]  /*7920*/  FFMA.FTZ R60, R60, UR4, -R121 ;  /* 0x000000043c3c7c23 */ /* 0x000fe20008010879 */
[--C-:B------:R-:W-:Y:S01]  /*7930*/  FFMA.FTZ R61, R61, UR4, -R116.reuse ;  /* 0x000000043d3d7c23 */ /* 0x100fe20008010874 */
[----:B------:R-:W3:Y:S01]  /*7940*/  MUFU.EX2 R119, R119 ;  /* 0x0000007700777308 */ /* 0x000ee20000000800 */
[----:B------:R-:W-:Y:S01]  /*7950*/  FFMA.FTZ R110, R110, UR4, -R116 ;  /* 0x000000046e6e7c23 */ /* 0x000fe20008010874 */
[----:B------:R-:W-:-:S02]  /*7960*/  @P0 IADD3 R132, PT, PT, R132, -0x3, RZ ;  /* 0xfffffffd84840810 */ /* 0x000fc40007ffe0ff */
[----:B------:R-:W-:Y:S01]  /*7970*/  MUFU.EX2 R118, R118 ;  /* 0x0000007600767308 */ /* 0x000fe20000000800 */
[----:B-1----:R-:W1:Y:S03]  /*7980*/  LDSM.16.MT88.4 R16, [R164+0x6000] ;  /* 0x00600000a410783b */ /* 0x002e660000004200 */
[----:B------:R-:W4:Y:S04]  /*7990*/  MUFU.EX2 R117, R160 ;  /* 0x000000a000757308 */ /* 0x000f280000000800 */
[----:B------:R-:W-:Y:S01]  /*79a0*/  MUFU.EX2 R115, R115 ;  /* 0x0000007300737308 */ /* 0x000fe20000000800 */
[----:B---3--:R-:W-:-:S03]  /*79b0*/  F2FP.F16.F32.PACK_AB R8, R119, R120 ;  /* 0x000000787708723e */ /* 0x008fc600000000ff */
[----:B------:R-:W3:Y:S04]  /*79c0*/  MUFU.EX2 R101, R101 ;  /* 0x0000006500657308 */ /* 0x000ee80000000800 */
[----:B------:R-:W5:Y:S01]  /*79d0*/  MUFU.EX2 R123, R123 ;  /* 0x0000007b007b7308 */ /* 0x000f620000000800 */
[----:B----4-:R-:W-:-:S03]  /*79e0*/  F2FP.F16.F32.PACK_AB R10, R117, R118 ;  /* 0x00000076750a723e */ /* 0x010fc600000000ff */
[----:B------:R-:W4:Y:S04]  /*79f0*/  MUFU.EX2 R122, R122 ;  /* 0x0000007a007a7308 */ /* 0x000f280000000800 */
[----:B------:R-:W2:Y:S01]  /*7a00*/  MUFU.EX2 R0, R0 ;  /* 0x0000000000007308 */ /* 0x000ea20000000800 */
[----:B---3--:R-:W-:-:S03]  /*7a10*/  F2FP.F16.F32.PACK_AB R9, R101, R115 ;  /* 0x000000736509723e */ /* 0x008fc600000000ff */
[----:B------:R3:W-:Y:S01]  /*7a20*/  MUFU.EX2 R126, R128 ;  /* 0x00000080007e7308 */ /* 0x0007e20000000800 */
[----:B-----5:R-:W-:-:S03]  /*7a30*/  F2FP.F16.F32.PACK_AB R11, R123, R2 ;  /* 0x000000027b0b723e */ /* 0x020fc600000000ff */
        /* <DEDUP_REMOVED lines=51> */
[C---:B------:R-:W-:Y:S01]  /*7d70*/  HMMA.16816.F32 R24, R8.reuse, R4, R24 ;  /* 0x000000040818723c */ /* 0x040fe20000001818 */
[--C-:B------:R-:W-:Y:S01]  /*7d80*/  FFMA.FTZ R83, R148, UR4, -R121.reuse ;  /* 0x0000000494537c23 */ /* 0x100fe20008010879 */
[--C-:B------:R-:W-:Y:S01]  /*7d90*/  FFMA.FTZ R81, R145, UR4, -R116.reuse ;  /* 0x0000000491517c23 */ /* 0x100fe20008010874 */
[--C-:B------:R-:W-:Y:S01]  /*7da0*/  FFMA.FTZ R82, R149, UR4, -R116.reuse ;  /* 0x0000000495527c23 */ /* 0x100fe20008010874 */
        /* <DEDUP_REMOVED lines=9> */
[----:B---3--:R-:W-:Y:S01]  /*7e40*/  FFMA.FTZ R128, R131, UR4, -R116 ;  /* 0x0000000483807c23 */ /* 0x008fe20008010874 */
[----:B------:R-:W-:Y:S01]  /*7e50*/  FFMA.FTZ R120, R191, R122, R120 ;  /* 0x0000007abf787223 */ /* 0x000fe20000010078 */
[----:B------:R-:W3:Y:S01]  /*7e60*/  MUFU.EX2 R82, R82 ;  /* 0x0000005200527308 */ /* 0x000ee20000000800 */
[C---:B------:R-:W-:Y:S01]  /*7e70*/  HMMA.16816.F32 R4, R8.reuse, R6, R76 ;  /* 0x000000060804723c */ /* 0x040fe2000000184c */
[--C-:B------:R-:W-:Y:S01]  /*7e80*/  FFMA.FTZ R77, R146, UR4, -R121.reuse ;  /* 0x00000004924d7c23 */ /* 0x100fe20008010879 */
[--C-:B------:R-:W-:Y:S01]  /*7e90*/  FFMA.FTZ R76, R150, UR4, -R121.reuse ;  /* 0x00000004964c7c23 */ /* 0x100fe20008010879 */
[----:B------:R-:W-:Y:S01]  /*7ea0*/  FFMA.FTZ R78, R144, UR4, -R121 ;  /* 0x00000004904e7c23 */ /* 0x000fe20008010879 */
[----:B------:R-:W-:Y:S01]  /*7eb0*/  FFMA.FTZ R79, R147, UR4, -R116 ;  /* 0x00000004934f7c23 */ /* 0x000fe20008010874 */
[----:B------:R-:W-:Y:S01]  /*7ec0*/  MUFU.EX2 R80, R80 ;  /* 0x0000005000507308 */ /* 0x000fe20000000800 */
[----:B------:R-:W-:Y:S01]  /*7ed0*/  FFMA.FTZ R0, R190, R0, R115 ;  /* 0x00000000be007223 */ /* 0x000fe20000010073 */
[----:B------:R-:W-:Y:S01]  /*7ee0*/  FADD.FTZ R119, R119, R120 ;  /* 0x0000007877777221 */ /* 0x000fe20000010000 */
[C---:B------:R-:W-:Y:S01]  /*7ef0*/  HMMA.16816.F32 R16, R8.reuse, R18, R84 ;  /* 0x000000120810723c */ /* 0x040fe20000001854 */
[----:B------:R-:W-:Y:S01]  /*7f00*/  MUFU.EX2 R77, R77 ;  /* 0x0000004d004d7308 */ /* 0x000fe20000000800 */
[--C-:B------:R-:W-:Y:S01]  /*7f10*/  FFMA.FTZ R85, R136, UR4, -R121.reuse ;  /* 0x0000000488557c23 */ /* 0x100fe20008010879 */
[--C-:B------:R-:W-:Y:S01]  /*7f20*/  FFMA.FTZ R84, R140, UR4, -R121.reuse ;  /* 0x000000048c547c23 */ /* 0x100fe20008010879 */
[--C-:B------:R-:W-:Y:S01]  /*7f30*/  FFMA.FTZ R86, R135, UR4, -R116.reuse ;  /* 0x0000000487567c23 */ /* 0x100fe20008010874 */
[----:B------:R-:W3:Y:S01]  /*7f40*/  MUFU.EX2 R76, R76 ;  /* 0x0000004c004c7308 */ /* 0x000ee20000000800 */
[--C-:B------:R-:W-:Y:S01]  /*7f50*/  FFMA.FTZ R135, R124, UR4, -R121.reuse ;  /* 0x000000047c877c23 */ /* 0x100fe20008010879 */
[--C-:B------:R-:W-:Y:S01]  /*7f60*/  FFMA.FTZ R124, R130, UR4, -R121.reuse ;  /* 0x00000004827c7c23 */ /* 0x100fe20008010879 */
[C---:B------:R-:W-:Y:S01]  /*7f70*/  HMMA.16816.F32 R44, R8.reuse, R28, R44 ;  /* 0x0000001c082c723c */ /* 0x040fe2000000182c */
[----:B--2---:R-:W-:Y:S01]  /*7f80*/  F2FP.F16.F32.PACK_AB R28, R69, R68 ;  /* 0x00000044451c723e */ /* 0x004fe200000000ff */
[----:B------:R-:W2:Y:S01]  /*7f90*/  MUFU.EX2 R78, R78 ;  /* 0x0000004e004e7308 */ /* 0x000ea20000000800 */
[----:B------:R-:W-:Y:S01]  /*7fa0*/  F2FP.F16.F32.PACK_AB R29, R75, R72 ;  /* 0x000000484b1d723e */ /* 0x000fe200000000ff */
[--C-:B------:R-:W-:Y:S01]  /*7fb0*/  FFMA.FTZ R130, R127, UR4, -R116.reuse ;  /* 0x000000047f827c23 */ /* 0x100fe20008010874 */
[--C-:B------:R-:W-:Y:S01]  /*7fc0*/  FFMA.FTZ R127, R129, UR4, -R116.reuse ;  /* 0x00000004817f7c23 */ /* 0x100fe20008010874 */
[----:B------:R-:W2:Y:S01]  /*7fd0*/  MUFU.EX2 R79, R79 ;  /* 0x0000004f004f7308 */ /* 0x000ea20000000800 */
[--C-:B------:R-:W-:Y:S01]  /*7fe0*/  FFMA.FTZ R87, R63, UR4, -R121.reuse ;  /* 0x000000043f577c23 */ /* 0x100fe20008010879 */
[----:B------:R-:W-:Y:S01]  /*7ff0*/  HMMA.16816.F32 R8, R8, R30, R88 ;  /* 0x0000001e0808723c */ /* 0x000fe20000001858 */
[----:B----4-:R-:W-:Y:S01]  /*8000*/  F2FP.F16.F32.PACK_AB R30, R70, R71 ;  /* 0x00000047461e723e */ /* 0x010fe200000000ff */
[----:B------:R-:W-:Y:S01]  /*8010*/  MUFU.EX2 R85, R85 ;  /* 0x0000005500557308 */ /* 0x000fe20000000800 */
[----:B-----5:R-:W-:Y:S01]  /*8020*/  F2FP.F16.F32.PACK_AB R31, R74, R73 ;  /* 0x000000494a1f723e */ /* 0x020fe200000000ff */
[--C-:B------:R-:W-:Y:S01]  /*8030*/  FFMA.FTZ R88, R56, UR4, -R121.reuse ;  /* 0x0000000438587c23 */ /* 0x100fe20008010879 */
[--C-:B------:R-:W-:Y:S01]  /*8040*/  FFMA.FTZ R136, R58, UR4, -R116.reuse ;  /* 0x000000043a887c23 */ /* 0x100fe20008010874 */
[----:B------:R-:W4:Y:S01]  /*8050*/  MUFU.EX2 R84, R84 ;  /* 0x0000005400547308 */ /* 0x000f220000000800 */
[----:B------:R-:W-:Y:S01]  /*8060*/  FFMA.FTZ R56, R59, UR4, -R121 ;  /* 0x000000043b387c23 */ /* 0x000fe20008010879 */
[--C-:B------:R-:W-:Y:S01]  /*8070*/  FFMA.FTZ R63, R57, UR4, -R116.reuse ;  /* 0x00000004393f7c23 */ /* 0x100fe20008010874 */
[----:B------:R-:W-:Y:S01]  /*8080*/  FFMA.FTZ R58, R62, UR4, -R116 ;  /* 0x000000043e3a7c23 */ /* 0x000fe20008010874 */
[C---:B------:R-:W-:Y:S01]  /*8090*/  HMMA.16816.F32 R12, R28.reuse, R36, R12 ;  /* 0x000000241c0c723c */ /* 0x040fe2000000180c */
[----:B------:R-:W-:Y:S01]  /*80a0*/  MUFU.EX2 R93, R93 ;  /* 0x0000005d005d7308 */ /* 0x000fe20000000800 */
[----:B------:R-:W-:Y:S01]  /*80b0*/  FADD.FTZ R101, R101, R0 ;  /* 0x0000000065657221 */ /* 0x000fe20000010000 */
[----:B------:R-:W-:Y:S01]  /*80c0*/  FADD.FTZ R118, R118, R119 ;  /* 0x0000007776767221 */ /* 0x000fe20000010000 */
[----:B------:R-:W-:Y:S01]  /*80d0*/  FFMA.FTZ R90, R64, UR4, -R121 ;  /* 0x00000004405a7c23 */ /* 0x000fe20008010879 */
[----:B------:R-:W-:Y:S01]  /*80e0*/  MUFU.EX2 R92, R92 ;  /* 0x0000005c005c7308 */ /* 0x000fe20000000800 */
[----:B------:R-:W-:Y:S01]  /*80f0*/  FADD.FTZ R2, R2, R101 ;  /* 0x0000006502027221 */ /* 0x000fe20000010000 */
[--C-:B------:R-:W-:Y:S01]  /*8100*/  FFMA.FTZ R89, R65, UR4, -R116.reuse ;  /* 0x0000000441597c23 */ /* 0x100fe20008010874 */
[C---:B------:R-:W-:Y:S01]  /*8110*/  HMMA.16816.F32 R20, R28.reuse, R38, R20 ;  /* 0x000000261c14723c */ /* 0x040fe20000001814 */
[----:B------:R-:W5:Y:S01]  /*8120*/  LDSM.16.MT88.4 R36, [R102+0x6800] ;  /* 0x006800006624783b */ /* 0x000f620000004200 */
[----:B------:R-:W-:Y:S01]  /*8130*/  MUFU.EX2 R86, R86 ;  /* 0x0000005600567308 */ /* 0x000fe20000000800 */
[--C-:B------:R-:W-:Y:S01]  /*8140*/  FFMA.FTZ R62, R67, UR4, -R121.reuse ;  /* 0x00000004433e7c23 */ /* 0x100fe20008010879 */
[----:B------:R-:W-:Y:S01]  /*8150*/  FFMA.FTZ R64, R107, UR4, -R121 ;  /* 0x000000046b407c23 */ /* 0x000fe20008010879 */
        /* <DEDUP_REMOVED lines=9> */
[----:B------:R-:W4:Y:S01]  /*81f0*/  MUFU.EX2 R94, R94 ;  /* 0x0000005e005e7308 */ /* 0x000f220000000800 */
[----:B------:R-:W-:Y:S01]  /*8200*/  FADD.FTZ R2, R69, R2 ;  /* 0x0000000245027221 */ /* 0x000fe20000010000 */
[C---:B------:R-:W-:Y:S01]  /*8210*/  HMMA.16816.F32 R4, R28.reuse, R42, R4 ;  /* 0x0000002a1c04723c */ /* 0x040fe20000001804 */
[----:B------:R-:W4:Y:S01]  /*8220*/  LDSM.16.MT88.4 R40, [R165+0x7000] ;  /* 0x00700000a528783b */ /* 0x000f220000004200 */
[----:B------:R-:W4:Y:S01]  /*8230*/  MUFU.EX2 R135, R135 ;  /* 0x0000008700877308 */ /* 0x000f220000000800 */
[----:B------:R-:W-:Y:S01]  /*8240*/  FADD.FTZ R72, R75, R72 ;  /* 0x000000484b487221 */ /* 0x000fe20000010000 */
[----:B------:R-:W-:Y:S01]  /*8250*/  FADD.FTZ R71, R71, R2 ;  /* 0x0000000247477221 */ /* 0x000fe20000010000 */
[----:B------:R-:W-:Y:S01]  /*8260*/  FFMA.FTZ R191, R113, UR4, -R121 ;  /* 0x0000000471bf7c23 */ /* 0x000fe20008010879 */
[----:B------:R-:W-:Y:S01]  /*8270*/  MUFU.EX2 R124, R124 ;  /* 0x0000007c007c7308 */ /* 0x000fe20000000800 */
[----:B------:R-:W-:Y:S01]  /*8280*/  FADD.FTZ R73, R73, R72 ;  /* 0x0000004849497221 */ /* 0x000fe20000010000 */
[----:B------:R-:W-:Y:S01]  /*8290*/  HMMA.16816.F32 R32, R28, R48, R32 ;  /* 0x000000301c20723c */ /* 0x000fe20000001820 */
[----:B------:R-:W-:Y:S01]  /*82a0*/  FADD.FTZ R70, R70, R71 ;  /* 0x0000004746467221 */ /* 0x000fe20000010000 */
[----:B------:R-:W-:Y:S01]  /*82b0*/  MUFU.EX2 R130, R130 ;  /* 0x0000008200827308 */ /* 0x000fe20000000800 */
[----:B------:R-:W-:Y:S01]  /*82c0*/  FADD.FTZ R74, R74, R73 ;  /* 0x000000494a4a7221 */ /* 0x000fe20000010000 */
[----:B------:R-:W-:-:S02]  /*82d0*/  FFMA.FTZ R2, R112, UR4, -R116 ;  /* 0x0000000470027c23 */ /* 0x000fc40008010874 */
[----:B------:R-:W4:Y:S01]  /*82e0*/  MUFU.EX2 R125, R125 ;  /* 0x0000007d007d7308 */ /* 0x000f220000000800 */
[----:B-1----:R-:W-:Y:S01]  /*82f0*/  FADD.FTZ R69, R81, R74 ;  /* 0x0000004a51457221 */ /* 0x002fe20000010000 */
[----:B------:R-:W-:Y:S01]  /*8300*/  HMMA.16816.F32 R16, R28, R50, R16 ;  /* 0x000000321c10723c */ /* 0x000fe20000001810 */
[----:B------:R-:W1:Y:S01]  /*8310*/  LDSM.16.MT88.4 R48, [R164+0x7000] ;  /* 0x00700000a430783b */ /* 0x000e620000004200 */
[----:B------:R-:W-:Y:S01]  /*8320*/  MUFU.EX2 R127, R127 ;  /* 0x0000007f007f7308 */ /* 0x000fe20000000800 */
[----:B---3--:R-:W-:-:S03]  /*8330*/  FADD.FTZ R69, R82, R69 ;  /* 0x0000004552457221 */ /* 0x008fc60000010000 */
[----:B------:R-:W3:Y:S02]  /*8340*/  MUFU.EX2 R128, R128 ;  /* 0x0000008000807308 */ /* 0x000ee40000000800 */
[C---:B-----5:R-:W-:Y:S01]  /*8350*/  HMMA.16816.F32 R44, R28.reuse, R36, R44 ;  /* 0x000000241c2c723c */ /* 0x060fe2000000182c */
[----:B------:R-:W-:Y:S01]  /*8360*/  F2FP.F16.F32.PACK_AB R36, R76, R77 ;  /* 0x0000004d4c24723e */ /* 0x000fe200000000ff */
[----:B------:R5:W-:Y:S01]  /*8370*/  MUFU.EX2 R59, R88 ;  /* 0x00000058003b7308 */ /* 0x000be20000000800 */
[----:B------:R-:W-:Y:S01]  /*8380*/  F2FP.F16.F32.PACK_AB R37, R82, R81 ;  /* 0x000000515225723e */ /* 0x000fe200000000ff */
[----:B------:R-:W-:Y:S02]  /*8390*/  FADD.FTZ R77, R77, R70 ;  /* 0x000000464d4d7221 */ /* 0x000fe40000010000 */
[----:B------:R-:W3:Y:S02]  /*83a0*/  MUFU.EX2 R56, R56 ;  /* 0x0000003800387308 */ /* 0x000ee40000000800 */
[----:B------:R-:W-:Y:S01]  /*83b0*/  HMMA.16816.F32 R8, R28, R38, R8 ;  /* 0x000000261c08723c */ /* 0x000fe20000001808 */
[----:B------:R-:W3:Y:S01]  /*83c0*/  LDSM.16.MT88.4 R28, [R102+0x7000] ;  /* 0x00700000661c783b */ /* 0x000ee20000004200 */
[----:B--2---:R-:W-:Y:S01]  /*83d0*/  F2FP.F16.F32.PACK_AB R38, R78, R83 ;  /* 0x000000534e26723e */ /* 0x004fe200000000ff */
[----:B------:R-:W-:Y:S01]  /*83e0*/  MUFU.EX2 R60, R60 ;  /* 0x0000003c003c7308 */ /* 0x000fe20000000800 */
[----:B------:R-:W-:Y:S01]  /*83f0*/  F2FP.F16.F32.PACK_AB R39, R79, R80 ;  /* 0x000000504f27723e */ /* 0x000fe200000000ff */
[----:B------:R-:W-:Y:S01]  /*8400*/  FADD.FTZ R76, R76, R77 ;  /* 0x0000004d4c4c7221 */ /* 0x000fe20000010000 */
[----:B------:R-:W-:Y:S01]  /*8410*/  FADD.FTZ R80, R80, R69 ;  /* 0x0000004550507221 */ /* 0x000fe20000010000 */
[----:B------:R2:W-:Y:S01]  /*8420*/  MUFU.EX2 R57, R87 ;  /* 0x0000005700397308 */ /* 0x0005e20000000800 */
[----:B-----5:R-:W-:Y:S01]  /*8430*/  FFMA.FTZ R88, R104, UR4, -R121 ;  /* 0x0000000468587c23 */ /* 0x020fe20008010879 */
[----:B------:R-:W-:Y:S01]  /*8440*/  FFMA.FTZ R104, R105, UR4, -R116 ;  /* 0x0000000469687c23 */ /* 0x000fe20008010874 */
[----:B------:R-:W-:Y:S01]  /*8450*/  FADD.FTZ R83, R83, R76 ;  /* 0x0000004c53537221 */ /* 0x000fe20000010000 */
[----:B----4-:R-:W-:Y:S01]  /*8460*/  HMMA.16816.F32 R24, R36, R40, R24 ;  /* 0x000000282418723c */ /* 0x010fe20000001818 */
[----:B------:R-:W-:Y:S01]  /*8470*/  MUFU.EX2 R63, R63 ;  /* 0x0000003f003f7308 */ /* 0x000fe20000000800 */
[----:B------:R-:W-:Y:S01]  /*8480*/  FADD.FTZ R79, R79, R80 ;  /* 0x000000504f4f7221 */ /* 0x000fe20000010000 */
[----:B------:R-:W-:-:S02]  /*8490*/  FADD.FTZ R78, R78, R83 ;  /* 0x000000534e4e7221 */ /* 0x000fc40000010000 */
[----:B------:R-:W4:Y:S03]  /*84a0*/  MUFU.EX2 R136, R136 ;  /* 0x0000008800887308 */ /* 0x000f260000000800 */
[----:B------:R-:W-:Y:S01]  /*84b0*/  HMMA.16816.F32 R4, R36, R42, R4 ;  /* 0x0000002a2404723c */ /* 0x000fe20000001804 */
[----:B------:R-:W5:Y:S01]  /*84c0*/  LDSM.16.MT88.4 R40, [R169+0x7800] ;  /* 0x00780000a928783b */ /* 0x000f620000004200 */
[----:B------:R-:W-:Y:S01]  /*84d0*/  MUFU.EX2 R61, R61 ;  /* 0x0000003d003d7308 */ /* 0x000fe20000000800 */
[----:B--2---:R-:W-:-:S03]  /*84e0*/  FFMA.FTZ R87, R66, UR4, -R116 ;  /* 0x0000000442577c23 */ /* 0x004fc60008010874 */
[----:B------:R-:W2:Y:S02]  /*84f0*/  MUFU.EX2 R58, R58 ;  /* 0x0000003a003a7308 */ /* 0x000ea40000000800 */
[C---:B------:R-:W-:Y:S02]  /*8500*/  HMMA.16816.F32 R12, R36.reuse, R52, R12 ;  /* 0x00000034240c723c */ /* 0x040fe4000000180c */
[----:B------:R-:W-:Y:S04]  /*8510*/  MUFU.EX2 R67, R90 ;  /* 0x0000005a00437308 */ /* 0x000fe80000000800 */
[----:B------:R-:W2:Y:S02]  /*8520*/  MUFU.EX2 R62, R62 ;  /* 0x0000003e003e7308 */ /* 0x000ea40000000800 */
[C---:B------:R-:W-:Y:S01]  /*8530*/  HMMA.16816.F32 R20, R36.reuse, R54, R20 ;  /* 0x000000362414723c */ /* 0x040fe20000001814 */
[----:B------:R-:W4:Y:S01]  /*8540*/  LDSM.16.MT88.4 R52, [R165+0x7800] ;  /* 0x00780000a534783b */ /* 0x000f220000004200 */
[----:B------:R-:W-:Y:S04]  /*8550*/  MUFU.EX2 R107, R88 ;  /* 0x00000058006b7308 */ /* 0x000fe80000000800 */
[----:B------:R-:W-:Y:S02]  /*8560*/  MUFU.EX2 R64, R64 ;  /* 0x0000004000407308 */ /* 0x000fe40000000800 */
[C---:B-1----:R-:W-:Y:S02]  /*8570*/  HMMA.16816.F32 R32, R36.reuse, R48, R32 ;  /* 0x000000302420723c */ /* 0x042fe40000001820 */
[----:B------:R-:W-:Y:S04]  /*8580*/  MUFU.EX2 R66, R89 ;  /* 0x0000005900427308 */ /* 0x000fe80000000800 */
[----:B------:R-:W1:Y:S02]  /*8590*/  MUFU.EX2 R105, R87 ;  /* 0x0000005700697308 */ /* 0x000e640000000800 */
[C---:B------:R-:W-:Y:S01]  /*85a0*/  HMMA.16816.F32 R16, R36.reuse, R50, R16 ;  /* 0x000000322410723c */ /* 0x040fe20000001810 */
[----:B------:R-:W2:Y:S01]  /*85b0*/  LDSM.16.MT88.4 R48, [R164+0x7800] ;  /* 0x00780000a430783b */ /* 0x000ea20000004200 */
[----:B------:R-:W-:Y:S04]  /*85c0*/  MUFU.EX2 R104, R104 ;  /* 0x0000006800687308 */ /* 0x000fe80000000800 */
[----:B------:R-:W1:Y:S02]  /*85d0*/  MUFU.EX2 R65, R65 ;  /* 0x0000004100417308 */ /* 0x000e640000000800 */
[C---:B---3--:R-:W-:Y:S01]  /*85e0*/  HMMA.16816.F32 R44, R36.reuse, R28, R44 ;  /* 0x0000001c242c723c */ /* 0x048fe2000000182c */
[----:B------:R-:W-:Y:S01]  /*85f0*/  F2FP.F16.F32.PACK_AB R28, R84, R85 ;  /* 0x00000055541c723e */ /* 0x000fe200000000ff */
[----:B------:R-:W-:Y:S01]  /*8600*/  FADD.FTZ R85, R85, R78 ;  /* 0x0000004e55557221 */ /* 0x000fe20000010000 */
[----:B------:R-:W-:Y:S01]  /*8610*/  F2FP.F16.F32.PACK_AB R29, R95, R86 ;  /* 0x000000565f1d723e */ /* 0x000fe200000000ff */
[----:B------:R-:W-:Y:S04]  /*8620*/  MUFU.EX2 R0, R0 ;  /* 0x0000000000007308 */ /* 0x000fe80000000800 */
[----:B------:R-:W-:Y:S01]  /*8630*/  HMMA.16816.F32 R8, R36, R30, R8 ;  /* 0x0000001e2408723c */ /* 0x000fe20000001808 */
[----:B------:R-:W3:Y:S01]  /*8640*/  LDSM.16.MT88.4 R36, [R102+0x7800] ;  /* 0x007800006624783b */ /* 0x000ee20000004200 */
[----:B------:R-:W-:Y:S01]  /*8650*/  F2FP.F16.F32.PACK_AB R30, R92, R93 ;  /* 0x0000005d5c1e723e */ /* 0x000fe200000000ff */
[----:B------:R-:W-:Y:S01]  /*8660*/  MUFU.EX2 R191, R191 ;  /* 0x000000bf00bf7308 */ /* 0x000fe20000000800 */
[----:B------:R-:W-:-:S03]  /*8670*/  F2FP.F16.F32.PACK_AB R31, R94, R97 ;  /* 0x000000615e1f723e */ /* 0x000fc600000000ff */
[----:B------:R-:W-:Y:S04]  /*8680*/  MUFU.EX2 R2, R2 ;  /* 0x0000000200027308 */ /* 0x000fe80000000800 */
[C---:B-----5:R-:W-:Y:S08]  /*8690*/  HMMA.16816.F32 R12, R28.reuse, R40, R12 ;  /* 0x000000281c0c723c */ /* 0x060ff0000000180c */
[C---:B------:R-:W-:Y:S01]  /*86a0*/  HMMA.16816.F32 R20, R28.reuse, R42, R20 ;  /* 0x0000002a1c14723c */ /* 0x040fe20000001814 */
[----:B------:R-:W5:Y:S07]  /*86b0*/  LDSM.16.MT88.4 R40, [R165+0x8000] ;  /* 0x00800000a528783b */ /* 0x000f6e0000004200 */
        /* <DEDUP_REMOVED lines=26> */
[----:B------:R-:W3:Y:S01]  /*8860*/  LDSM.16.MT88.4 R28, [R102+0x8800] ;  /* 0x00880000661c783b */ /* 0x000ee20000004200 */
        /* <DEDUP_REMOVED lines=13> */
[----:B-1----:R-:W-:-:S05]  /*8940*/  F2FP.F16.F32.PACK_AB R29, R105, R66 ;  /* 0x00000042691d723e */ /* 0x002fca00000000ff */
[----:B------:R-:W-:Y:S01]  /*8950*/  HMMA.16816.F32 R8, R36, R30, R8 ;  /* 0x0000001e2408723c */ /* 0x000fe20000001808 */
[----:B------:R-:W1:Y:S01]  /*8960*/  LDSM.16.MT88.4 R36, [R102+0x9000] ;  /* 0x009000006624783b */ /* 0x000e620000004200 */
[----:B------:R-:W-:Y:S02]  /*8970*/  F2FP.F16.F32.PACK_AB R30, R64, R107 ;  /* 0x0000006b401e723e */ /* 0x000fe400000000ff */
[----:B------:R-:W-:-:S07]  /*8980*/  F2FP.F16.F32.PACK_AB R31, R65, R104 ;  /* 0x00000068411f723e */ /* 0x000fce00000000ff */
[C---:B-----5:R-:W-:Y:S08]  /*8990*/  HMMA.16816.F32 R12, R28.reuse, R40, R12 ;  /* 0x000000281c0c723c */ /* 0x060ff0000000180c */
[C---:B------:R-:W-:Y:S01]  /*89a0*/  HMMA.16816.F32 R20, R28.reuse, R42, R20 ;  /* 0x0000002a1c14723c */ /* 0x040fe20000001814 */
[----:B------:R-:W3:Y:S07]  /*89b0*/  LDSM.16.MT88.4 R40, [R169+0x9800] ;  /* 0x00980000a928783b */ /* 0x000eee0000004200 */
[----:B----4-:R-:W-:Y:S01]  /*89c0*/  HMMA.16816.F32 R24, R28, R52, R24 ;  /* 0x000000341c18723c */ /* 0x010fe20000001818 */
[--C-:B------:R-:W-:Y:S01]  /*89d0*/  FFMA.FTZ R53, R108, UR4, -R121.reuse ;  /* 0x000000046c357c23 */ /* 0x100fe20008010879 */
[----:B------:R-:W-:-:S05]  /*89e0*/  FFMA.FTZ R52, R114, UR4, -R121 ;  /* 0x0000000472347c23 */ /* 0x000fca0008010879 */
[----:B------:R-:W4:Y:S01]  /*89f0*/  MUFU.EX2 R53, R53 ;  /* 0x0000003500357308 */ /* 0x000f220000000800 */
[C---:B------:R-:W-:Y:S01]  /*8a00*/  HMMA.16816.F32 R4, R28.reuse, R54, R4 ;  /* 0x000000361c04723c */ /* 0x040fe20000001804 */
[--C-:B------:R-:W-:Y:S01]  /*8a10*/  FFMA.FTZ R55, R103, UR4, -R116.reuse ;  /* 0x0000000467377c23 */ /* 0x100fe20008010874 */
[----:B------:R-:W-:Y:S01]  /*8a20*/  FFMA.FTZ R54, R111, UR4, -R116 ;  /* 0x000000046f367c23 */ /* 0x000fe20008010874 */
[----:B------:R-:W5:Y:S04]  /*8a30*/  MUFU.EX2 R52, R52 ;  /* 0x0000003400347308 */ /* 0x000f680000000800 */
[----:B------:R-:W1:Y:S01]  /*8a40*/  MUFU.EX2 R55, R55 ;  /* 0x0000003700377308 */ /* 0x000e620000000800 */
[----:B--2---:R-:W-:Y:S03]  /*8a50*/  HMMA.16816.F32 R32, R28, R48, R32 ;  /* 0x000000301c20723c */ /* 0x004fe60000001820 */
[----:B------:R-:W-:Y:S01]  /*8a60*/  MUFU.EX2 R54, R54 ;  /* 0x0000003600367308 */ /* 0x000fe20000000800 */
[----:B----4-:R-:W-:-:S04]  /*8a70*/  F2FP.F16.F32.PACK_AB R88, R0, R53 ;  /* 0x000000350058723e */ /* 0x010fc800000000ff */
[----:B------:R-:W-:Y:S01]  /*8a80*/  HMMA.16816.F32 R16, R28, R50, R16 ;  /* 0x000000321c10723c */ /* 0x000fe20000001810 */
[----:B-----5:R-:W-:Y:S01]  /*8a90*/  F2FP.F16.F32.PACK_AB R90, R191, R52 ;  /* 0x00000034bf5a723e */ /* 0x020fe200000000ff */
[----:B------:R-:W2:Y:S01]  /*8aa0*/  LDSM.16.MT88.4 R48, [R165+0x9800] ;  /* 0x00980000a530783b */ /* 0x000ea20000004200 */
[----:B-1----:R-:W-:-:S05]  /*8ab0*/  F2FP.F16.F32.PACK_AB R89, R2, R55 ;  /* 0x000000370259723e */ /* 0x002fca00000000ff */
[C---:B------:R-:W-:Y:S01]  /*8ac0*/  HMMA.16816.F32 R44, R28.reuse, R36, R44 ;  /* 0x000000241c2c723c */ /* 0x040fe2000000182c */
[----:B------:R-:W1:Y:S07]  /*8ad0*/  MUFU.EX2 R37, R110 ;  /* 0x0000006e00257308 */ /* 0x000e6e0000000800 */
[----:B------:R-:W-:Y:S01]  /*8ae0*/  HMMA.16816.F32 R8, R28, R38, R8 ;  /* 0x000000261c08723c */ /* 0x000fe20000001808 */
[----:B------:R-:W-:Y:S01]  /*8af0*/  FADD.FTZ R28, R86, R79 ;  /* 0x0000004f561c7221 */ /* 0x000fe20000010000 */
[----:B------:R-:W-:-:S02]  /*8b00*/  FADD.FTZ R30, R84, R85 ;  /* 0x00000055541e7221 */ /* 0x000fc40000010000 */
[----:B------:R-:W4:Y:S01]  /*8b10*/  LDSM.16.MT88.4 R84, [R164+0x9800] ;  /* 0x00980000a454783b */ /* 0x000f220000004200 */
[----:B------:R-:W-:Y:S01]  /*8b20*/  FADD.FTZ R28, R95, R28 ;  /* 0x0000001c5f1c7221 */ /* 0x000fe20000010000 */
[----:B------:R-:W-:Y:S01]  /*8b30*/  FADD.FTZ R93, R93, R30 ;  /* 0x0000001e5d5d7221 */ /* 0x000fe20000010000 */
[----:B-1----:R-:W-:Y:S02]  /*8b40*/  F2FP.F16.F32.PACK_AB R91, R37, R54 ;  /* 0x00000036255b723e */ /* 0x002fe400000000ff */
[----:B------:R-:W-:Y:S01]  /*8b50*/  FADD.FTZ R29, R97, R28 ;  /* 0x0000001c611d7221 */ /* 0x000fe20000010000 */
[----:B------:R-:W-:-:S03]  /*8b60*/  FADD.FTZ R92, R92, R93 ;  /* 0x0000005d5c5c7221 */ /* 0x000fc60000010000 */
[----:B------:R-:W-:Y:S01]  /*8b70*/  FADD.FTZ R29, R94, R29 ;  /* 0x0000001d5e1d7221 */ /* 0x000fe20000010000 */
[----:B------:R-:W-:Y:S01]  /*8b80*/  FADD.FTZ R135, R135, R92 ;  /* 0x0000005c87877221 */ /* 0x000fe20000010000 */
[----:B---3--:R-:W-:Y:S01]  /*8b90*/  HMMA.16816.F32 R96, R88, R40, R12 ;  /* 0x000000285860723c */ /* 0x008fe2000000180c */
        /* <DEDUP_REMOVED lines=44> */
.L_x_6384:
[----:B------:R-:W-:-:S07]  /*8e60*/  IADD3 R132, PT, PT, R134, -0x1, RZ ;  /* 0xffffffff86847810 */ /* 0x000fce0007ffe0ff */
.L_x_6390:
        /* <DEDUP_REMOVED lines=12> */
[----:B------:R-:W3:Y:S01]  /*8f30*/  LDCU.64 UR6, c[0x0][0x3a0] ;  /* 0x00007400ff0677ac */ /* 0x000ee20008000a00 */
[----:B------:R-:W4:Y:S07]  /*8f40*/  LDCU.64 UR8, c[0x0][0x3a8] ;  /* 0x00007500ff0877ac */ /* 0x000f2e0008000a00 */
[----:B------:R-:W-:Y:S01]  /*8f50*/  @!P0 IADD3 R185, P1, PT, RZ, -R185, RZ ;  /* 0x800000b9ffb98210 */ /* 0x000fe20007f3e0ff */
[----:B-1----:R-:W-:-:S12]  /*8f60*/  ULEA UR5, UR5, UR10, 0x18 ;  /* 0x0000000a05057291 */ /* 0x002fd8000f8ec0ff */
.L_x_6395:
[----:B------:R-:W-:Y:S01]  /*8f70*/  MOV R4, R180 ;  /* 0x000000b400047202 */ /* 0x000fe20000000f00 */
[----:B------:R-:W1:Y:S01]  /*8f80*/  S2R R182, SR_TID.X ;  /* 0x0000000000b67919 */ /* 0x000e620000002100 */
[----:B------:R-:W5:Y:S01]  /*8f90*/  @!P0 LDC R192, c[0x0][0x3c0] ;  /* 0x0000f000ffc08b82 */ /* 0x000f620000000800 */
[----:B------:R-:W-:Y:S07]  /*8fa0*/  DEPBAR.LE SB0, 0x0 ;  /* 0x000080000000791a */ /* 0x000fee0000000000 */
[----:B------:R-:W2:Y:S08]  /*8fb0*/  LDC R103, c[0x0][0x3c4] ;  /* 0x0000f100ff677b82 */ /* 0x000eb00000000800 */
[----:B------:R-:W-:Y:S01]  /*8fc0*/  BAR.SYNC.DEFER_BLOCKING 0x0 ;  /* 0x0000000000007b1d */ /* 0x000fe20000010000 */
[----:B------:R-:W-:Y:S01]  /*8fd0*/  IMAD.MOV.U32 R2, RZ, RZ, R181 ;  /* 0x000000ffff027224 */ /* 0x000fe200078e00b5 */
[----:B-1----:R-:W-:Y:S01]  /*8fe0*/  SHF.L.U32 R195, R182, 0x3, RZ ;  /* 0x00000003b6c37819 */ /* 0x002fe200000006ff */
[----:B-----5:R-:W-:Y:S04]  /*8ff0*/  @!P0 IMAD.SHL.U32 R0, R192, 0x80, RZ ;  /* 0x00000080c0008824 */ /* 0x020fe800078e00ff */
[----:B------:R-:W-:Y:S05]  /*9000*/  @!P0 IMAD.X R0, RZ, RZ, ~R0, P1 ;  /* 0x000000ffff008224 */ /* 0x000fea00008e0e00 */
[----:B------:R-:W-:Y:S04]  /*9010*/  @!P0 SHF.R.S64 R5, R185, 0x1f, R0 ;  /* 0x0000001fb9058819 */ /* 0x000fe80000001000 */
[----:B------:R-:W-:Y:S04]  /*9020*/  @!P0 IADD3 R180, P2, PT, R180, R5, RZ ;  /* 0x00000005b4b48210 */ /* 0x000fe80007f5e0ff */
[----:B------:R-:W-:Y:S02]  /*9030*/  @!P0 LEA.HI.X.SX32 R181, R0, R181, 0x1, P2 ;  /* 0x000000b500b58211 */ /* 0x000fe400010f0eff */
[----:B------:R-:W-:Y:S01]  /*9040*/  LOP3.LUT R0, R182, 0x38, RZ, 0xc0, !PT ;  /* 0x00000038b6007812 */ /* 0x000fe200078ec0ff */
[----:B--2---:R-:W-:Y:S06]  /*9050*/  @!P0 BRA `(.L_x_6392) ;  /* 0x0000000000f48947 */ /* 0x004fec0003800000 */
        /* <DEDUP_REMOVED lines=61> */
.L_x_6392:
[----:B------:R-:W-:Y:S01]  /*9430*/  LOP3.LUT R0, R0, 0x1f8, R195, 0x78, !PT ;  /* 0x000001f800007812 */ /* 0x000fe200078e78c3 */
[C---:B------:R-:W-:Y:S01]  /*9440*/  IMAD.SHL.U32 R193, R192.reuse, 0x20, RZ ;  /* 0x00000020c0c17824 */ /* 0x040fe200078e00ff */
[----:B------:R-:W-:Y:S01]  /*9450*/  SHF.L.U64.HI R192, R192, 0x5, R103 ;  /* 0x00000005c0c07819 */ /* 0x000fe20000010267 */
[----:B------:R-:W-:Y:S01]  /*9460*/  VIADD R188, R188, 0xffffffff ;  /* 0xffffffffbcbc7836 */ /* 0x000fe20000000000 */
[----:B------:R-:W-:Y:S02]  /*9470*/  LOP3.LUT R0, R0, 0x1e00, R195, 0xf8, !PT ;  /* 0x00001e0000007812 */ /* 0x000fe400078ef8c3 */
[----:B------:R-:W-:Y:S02]  /*9480*/  IADD3 R194, P2, PT, R193, R180, RZ ;  /* 0x000000b4c1c27210 */ /* 0x000fe40007f5e0ff */
[----:B------:R-:W-:Y:S02]  /*9490*/  LEA R103, R0, UR5, 0x1 ;  /* 0x0000000500677c11 */ /* 0x000fe4000f8e08ff */
[-C--:B------:R-:W-:Y:S01]  /*94a0*/  IADD3 R202, P3, PT, R194, R193.reuse, RZ ;  /* 0x000000c1c2ca7210 */ /* 0x080fe20007f7e0ff */
[----:B------:R-:W-:Y:S02]  /*94b0*/  IMAD.X R195, R192, 0x1, R181, P2 ;  /* 0x00000001c0c37824 */ /* 0x000fe400010e06b5 */
[----:B------:R-:W-:Y:S01]  /*94c0*/  @!PT LDS RZ, [RZ] ;  /* 0x00000000fffff984 */ /* 0x000fe20000000800 */
[----:B------:R-:W-:Y:S01]  /*94d0*/  @!PT LDS RZ, [RZ] ;  /* 0x00000000fffff984 */ /* 0x000fe20000000800 */
[----:B------:R-:W-:Y:S01]  /*94e0*/  @!PT LDS RZ, [RZ] ;  /* 0x00000000fffff984 */ /* 0x000fe20000000800 */
        /* <DEDUP_REMOVED lines=16> */
[----:B------:R-:W-:Y:S01]  /*95f0*/  IMAD.X R207, R205, 0x1, R192, P2 ;  /* 0x00000001cdcf7824 */ /* 0x000fe200010e06c0 */
[----:B------:R-:W-:Y:S03]  /*9600*/  ISETP.GT.AND P2, PT, R188, R177, PT ;  /* 0x000000b1bc00720c */ /* 0x000fe60003f44270 */
[----:B------:R1:W-:Y:S05]  /*9610*/  LDGSTS.E.BYPASS.LTC128B.128 [R103+0x9000], desc[UR16][R204.64] ;  /* 0x09000000cc677fae */ /* 0x0003ea000b981a10 */
[----:B------:R1:W-:Y:S05]  /*9620*/  LDGSTS.E.BYPASS.LTC128B.128 [R103+0x9800], desc[UR16][R206.64] ;  /* 0x09800000ce677fae */ /* 0x0003ea000b981a10 */
[----:B------:R-:W-:Y:S05]  /*9630*/  LDSM.16.M88.4 R104, [R174] ;  /* 0x00000000ae68783b */ /* 0x000fea0000000200 */
[----:B------:R-:W2:Y:S05]  /*9640*/  LDSM.16.M88.4 R108, [R173+0x2000] ;  /* 0x00200000ad6c783b */ /* 0x000eaa0000000200 */
[----:B------:R-:W5:Y:S05]  /*9650*/  LDSM.16.M88.4 R112, [R173+0x2800] ;  /* 0x00280000ad70783b */ /* 0x000f6a0000000200 */
[----:B------:R-:W3:Y:S05]  /*9660*/  LDSM.16.M88.4 R116, [R173+0x3000] ;  /* 0x00300000ad74783b */ /* 0x000eea0000000200 */
[----:B------:R-:W0:Y:S05]  /*9670*/  LDGDEPBAR ;  /* 0x00000000000079af */ /* 0x000e2a0000000000 */
[----:B------:R-:W4:Y:S05]  /*9680*/  LDSM.16.M88.4 R120, [R173+0x3800] ;  /* 0x00380000ad78783b */ /* 0x000f2a0000000200 */
[----:B------:R-:W1:Y:S05]  /*9690*/  LDSM.16.M88.4 R124, [R173+0x4000] ;  /* 0x00400000ad7c783b */ /* 0x000e6a0000000200 */
[----:B------:R-:W1:Y:S05]  /*96a0*/  LDSM.16.M88.4 R128, [R173+0x4800] ;  /* 0x00480000ad80783b */ /* 0x000e6a0000000200 */
[----:B------:R-:W1:Y:S05]  /*96b0*/  LDSM.16.M88.4 R132, [R173+0x5000] ;  /* 0x00500000ad84783b */ /* 0x000e6a0000000200 */
[----:B------:R-:W1:Y:S01]  /*96c0*/  LDSM.16.M88.4 R136, [R173+0x5800] ;  /* 0x00580000ad88783b */ /* 0x000e620000000200 */
[C---:B--2---:R-:W-:Y:S04]  /*96d0*/  HMMA.16816.F32 R4, R104.reuse, R108, RZ ;  /* 0x0000006c6804723c */ /* 0x044fe800000018ff */
[----:B------:R-:W-:Y:S04]  /*96e0*/  LDSM.16.M88.4 R140, [R172] ;  /* 0x00000000ac8c783b */ /* 0x000fe80000000200 */
        /* <DEDUP_REMOVED lines=8> */
[C---:B---3--:R-:W-:Y:S03]  /*9770*/  HMMA.16816.F32 R20, R104.reuse, R116, RZ ;  /* 0x000000746814723c */ /* 0x048fe600000018ff */
[----:B------:R-:W-:Y:S05]  /*9780*/  LDSM.16.M88.4 R108, [R168+0x5000] ;  /* 0x00500000a86c783b */ /* 0x000fea0000000200 */
[C---:B------:R-:W-:Y:S01]  /*9790*/  HMMA.16816.F32 R24, R104.reuse, R118, RZ ;  /* 0x000000766818723c */ /* 0x040fe200000018ff */
[----:B------:R-:W-:Y:S05]  /*97a0*/  LDSM.16.M88.4 R112, [R168+0x5800] ;  /* 0x00580000a870783b */ /* 0x000fea0000000200 */
[----:B------:R-:W-:Y:S02]  /*97b0*/  LDSM.16.M88.4 R116, [R171] ;  /* 0x00000000ab74783b */ /* 0x000fe40000000200 */
        /* <DEDUP_REMOVED lines=15> */
[C---:B--2---:R-:W-:Y:S08]  /*98b0*/  HMMA.16816.F32 R4, R140.reuse, R144, R4 ;  /* 0x000000908c04723c */ /* 0x044ff00000001804 */
[C---:B------:R-:W-:Y:S08]  /*98c0*/  HMMA.16816.F32 R8, R140.reuse, R146, R8 ;  /* 0x000000928c08723c */ /* 0x040ff00000001808 */
[C---:B------:R-:W-:Y:S08]  /*98d0*/  HMMA.16816.F32 R12, R140.reuse, R148, R12 ;  /* 0x000000948c0c723c */ /* 0x040ff0000000180c */
[C---:B------:R-:W-:Y:S08]  /*98e0*/  HMMA.16816.F32 R16, R140.reuse, R150, R16 ;  /* 0x000000968c10723c */ /* 0x040ff00000001810 */
[C---:B-----5:R-:W-:Y:S08]  /*98f0*/  HMMA.16816.F32 R20, R140.reuse, R152, R20 ;  /* 0x000000988c14723c */ /* 0x060ff00000001814 */
        /* <DEDUP_REMOVED lines=37> */
[----:B------:R-:W4:Y:S05]  /*9b50*/  LDSM.16.M88.4 R116, [R166+0x4000] ;  /* 0x00400000a674783b */ /* 0x000f2a0000000200 */
[----:B------:R-:W5:Y:S02]  /*9b60*/  LDSM.16.M88.4 R124, [R166+0x5000] ;  /* 0x00500000a67c783b */ /* 0x000f640000000200 */
        /* <DEDUP_REMOVED lines=93> */
.L_x_6394:
        /* <DEDUP_REMOVED lines=28> */
.L_x_6393:
        /* <DEDUP_REMOVED lines=409> */
.L_x_6391:
[----:B------:R-:W1:Y:S01]  /*bc90*/  SHFL.BFLY PT, R4, R191, 0x2, 0x1f ;  /* 0x0c401f00bf047f89 */ /* 0x000e6200000e0000 */
[C---:B------:R-:W-:Y:S01]  /*bca0*/  SHF.L.U32 R5, R182.reuse, 0x1, RZ ;  /* 0x00000001b6057819 */ /* 0x040fe200000006ff */
[----:B------:R-:W-:Y:S01]  /*bcb0*/  S2UR UR7, SR_CTAID.Y ;  /* 0x00000000000779c3 */ /* 0x000fe20000002600 */
[C---:B------:R-:W-:Y:S01]  /*bcc0*/  SHF.L.U32 R37, R182.reuse, 0x4, RZ ;  /* 0x00000004b6257819 */ /* 0x040fe200000006ff */
[----:B------:R-:W2:Y:S01]  /*bcd0*/  SHFL.BFLY PT, R11, R190, 0x2, 0x1f ;  /* 0x0c401f00be0b7f89 */ /* 0x000ea200000e0000 */
[C---:B------:R-:W-:Y:S01]  /*bce0*/  SHF.L.U32 R12, R182.reuse, 0x5, RZ ;  /* 0x00000005b60c7819 */ /* 0x040fe200000006ff */
[----:B------:R-:W3:Y:S01]  /*bcf0*/  LDCU UR4, c[0x0][0x44c] ;  /* 0x00008980ff0477ac */ /* 0x000ee20008000800 */
[----:B------:R-:W-:Y:S01]  /*bd00*/  LOP3.LUT R9, R5, 0x6, RZ, 0xc0, !PT ;  /* 0x0000000605097812 */ /* 0x000fe200078ec0ff */
[----:B------:R-:W-:Y:S01]  /*bd10*/  BSSY.RECONVERGENT B0, `(.L_x_6396) ;  /* 0x0000081000007945 */ /* 0x000fe20003800200 */
[----:B------:R-:W-:Y:S01]  /*bd20*/  LOP3.LUT R10, R37, 0x1c0, RZ, 0xc0, !PT ;  /* 0x000001c0250a7812 */ /* 0x000fe200078ec0ff */
[----:B------:R-:W4:Y:S01]  /*bd30*/  S2UR UR6, SR_CTAID.Z ;  /* 0x00000000000679c3 */ /* 0x000f220000002700 */
[----:B------:R-:W-:-:S02]  /*bd40*/  R2P PR, R182, 0x1c ;  /* 0x0000001cb6007804 */ /* 0x000fc40000000000 */
[----:B------:R-:W-:Y:S02]  /*bd50*/  SHF.L.U32 R3, R182, 0x2, RZ ;  /* 0x00000002b6037819 */ /* 0x000fe400000006ff */
[----:B------:R-:W-:Y:S02]  /*bd60*/  LOP3.LUT R12, R9, 0x7c00, R12, 0xf8, !PT ;  /* 0x00007c00090c7812 */ /* 0x000fe400078ef80c */
[----:B------:R-:W-:Y:S02]  /*bd70*/  LOP3.LUT R5, R10, 0x38, R5, 0xf8, !PT ;  /* 0x000000380a057812 */ /* 0x000fe400078ef805 */
[----:B------:R-:W-:Y:S02]  /*bd80*/  SHF.R.U32.HI R9, RZ, 0x1, R182 ;  /* 0x00000001ff097819 */ /* 0x000fe400000116b6 */
[----:B------:R-:W-:Y:S02]  /*bd90*/  LOP3.LUT R10, R3, 0x1f8, RZ, 0xc0, !PT ;  /* 0x000001f8030a7812 */ /* 0x000fe400078ec0ff */
[----:B------:R-:W-:Y:S01]  /*bda0*/  LOP3.LUT R5, R12, R5, RZ, 0xfc, !PT ;  /* 0x000000050c057212 */ /* 0x000fe200078efcff */
[----:B-1----:R-:W-:Y:S01]  /*bdb0*/  FADD.FTZ R4, R4, R191 ;  /* 0x000000bf04047221 */ /* 0x002fe20000010000 */
[----:B------:R-:W-:-:S02]  /*bdc0*/  MOV R13, 0x20 ;  /* 0x00000020000d7802 */ /* 0x000fc40000000f00 */
[----:B------:R-:W-:Y:S01]  /*bdd0*/  MOV R15, 0x40 ;  /* 0x00000040000f7802 */ /* 0x000fe20000000f00 */
[----:B--2---:R-:W-:Y:S01]  /*bde0*/  FADD.FTZ R11, R11, R190 ;  /* 0x000000be0b0b7221 */ /* 0x004fe20000010000 */
[----:B------:R-:W1:Y:S01]  /*bdf0*/  SHFL.BFLY PT, R7, R4, 0x1, 0x1f ;  /* 0x0c201f0004077f89 */ /* 0x000e6200000e0000 */
[----:B------:R-:W-:Y:S02]  /*be00*/  LOP3.LUT R10, R10, 0x38, R9, 0x78, !PT ;  /* 0x000000380a0a7812 */ /* 0x000fe400078e7809 */
[----:B------:R-:W-:Y:S01]  /*be10*/  LOP3.LUT R37, R37, 0x10, RZ, 0xc0, !PT ;  /* 0x0000001025257812 */ /* 0x000fe200078ec0ff */
[----:B------:R-:W2:Y:S01]  /*be20*/  SHFL.BFLY PT, R6, R11, 0x1, 0x1f ;  /* 0x0c201f000b067f89 */ /* 0x000ea200000e0000 */
[----:B------:R-:W-:Y:S02]  /*be30*/  SEL R13, R13, 0xffffffe0, !P2 ;  /* 0xffffffe00d0d7807 */ /* 0x000fe40005000000 */
[----:B------:R-:W-:Y:S02]  /*be40*/  LOP3.LUT R9, R9, 0x30, RZ, 0xc0, !PT ;  /* 0x0000003009097812 */ /* 0x000fe400078ec0ff */
[----:B------:R-:W-:-:S02]  /*be50*/  SEL R15, R15, 0xffffffc0, !P3 ;  /* 0xffffffc00f0f7807 */ /* 0x000fc40005800000 */
[----:B------:R-:W-:Y:S02]  /*be60*/  SHF.R.U32.HI R36, RZ, 0x2, R182 ;  /* 0x00000002ff247819 */ /* 0x000fe400000116b6 */
[----:B------:R-:W-:Y:S01]  /*be70*/  LEA R37, R10, R37, 0x2 ;  /* 0x000000250a257211 */ /* 0x000fe200078e10ff */
[----:B------:R-:W-:Y:S01]  /*be80*/  BAR.SYNC.DEFER_BLOCKING 0x0 ;  /* 0x0000000000007b1d */ /* 0x000fe20000010000 */
[----:B------:R-:W-:Y:S02]  /*be90*/  LOP3.LUT R36, R9, 0x7, R36, 0xf8, !PT ;  /* 0x0000000709247812 */ /* 0x000fe400078ef824 */
[----:B------:R-:W-:Y:S02]  /*bea0*/  IADD3 R16, PT, PT, -R183, RZ, RZ ;  /* 0x000000ffb7107210 */ /* 0x000fe40007ffe1ff */
[----:B------:R-:W-:-:S03]  /*beb0*/  LOP3.LUT P5, RZ, R182, 0x3, RZ, 0xc0, !PT ;  /* 0x00000003b6ff7812 */ /* 0x000fc600078ac0ff */
[----:B------:R-:W4:Y:S01]  /*bec0*/  LDC R9, c[0x0][0x3e0] ;  /* 0x0000f800ff097b82 */ /* 0x000f220000000800 */
[----:B------:R-:W-:Y:S02]  /*bed0*/  MOV R39, 0xff800000 ;  /* 0xff80000000277802 */ /* 0x000fe40000000f00 */
[----:B------:R-:W-:Y:S01]  /*bee0*/  MOV R38, 0xff800000 ;  /* 0xff80000000267802 */ /* 0x000fe20000000f00 */
[----:B-1----:R-:W-:-:S04]  /*bef0*/  FADD.FTZ R7, R4, R7 ;  /* 0x0000000704077221 */ /* 0x002fc80000010000 */
[----:B------:R-:W1:Y:S01]  /*bf00*/  MUFU.RCP R8, R7 ;  /* 0x0000000700087308 */ /* 0x000e620000001000 */
[----:B--2---:R-:W-:Y:S01]  /*bf10*/  FADD.FTZ R6, R11, R6 ;  /* 0x000000060b067221 */ /* 0x004fe20000010000 */
[----:B------:R-:W-:-:S04]  /*bf20*/  FSETP.NE.FTZ.AND P1, PT, R7, RZ, PT ;  /* 0x000000ff0700720b */ /* 0x000fc80003f35000 */
[----:B------:R-:W-:Y:S02]  /*bf30*/  FSETP.NE.FTZ.AND P0, PT, R6, RZ, PT ;  /* 0x000000ff0600720b */ /* 0x000fe40003f15000 */
[----:B------:R-:W2:Y:S07]  /*bf40*/  MUFU.RCP R4, R6 ;  /* 0x0000000600047308 */ /* 0x000eae0000001000 */
[----:B------:R-:W5:Y:S01]  /*bf50*/  @P1 LDC R19, c[0x0][0x458] ;  /* 0x00011600ff131b82 */ /* 0x000f620000000800 */
[----:B------:R-:W3:Y:S01]  /*bf60*/  @P1 MUFU.LG2 R7, R7 ;  /* 0x0000000700071308 */ /* 0x000ee20000000c00 */
[----:B----4-:R-:W-:Y:S01]  /*bf70*/  IMAD R16, R9, R16, UR6 ;  /* 0x0000000609107e24 */ /* 0x010fe2000f8e0210 */
[----:B-1----:R-:W-:-:S05]  /*bf80*/  FSEL R8, R8, 1, P1 ;  /* 0x3f80000008087808 */ /* 0x002fca0000800000 */
        /* <DEDUP_REMOVED lines=39> */
[----:B------:R-:W1:Y:S01]  /*c200*/  LDC.64 R4, c[0x0][0x430] ;  /* 0x00010c00ff047b82 */ /* 0x000e620000000a00 */
[----:B------:R-:W-:Y:S01]  /*c210*/  IADD3 R14, PT, PT, R13, R11, RZ ;  /* 0x0000000b0d0e7210 */ /* 0x000fe20007ffe0ff */
[----:B------:R-:W2:Y:S01]  /*c220*/  @P0 MUFU.LG2 R6, R6 ;  /* 0x0000000600060308 */ /* 0x000ea20000000c00 */
[----:B------:R4:W-:Y:S01]  /*c230*/  STS.64 [R8+0x800], R98 ;  /* 0x0008006208007388 */ /* 0x0009e20000000a00 */
[----:B---3--:R-:W-:-:S03]  /*c240*/  @P1 FMUL.FTZ R7, R7, 0.69314718246459960938 ;  /* 0x3f31721807071820 */ /* 0x008fc60000410000 */
[----:B------:R-:W-:Y:S01]  /*c250*/  STS.64 [R12], R68 ;  /* 0x000000440c007388 */ /* 0x000fe20000000a00 */
[----:B------:R-:W3:Y:S01]  /*c260*/  @P0 LDC R17, c[0x0][0x458] ;  /* 0x00011600ff110b82 */ /* 0x000ee20000000800 */
[----:B-----5:R-:W-:Y:S02]  /*c270*/  @P1 FFMA.FTZ R39, R2, R19, R7 ;  /* 0x0000001302271223 */ /* 0x020fe40000010007 */
[----:B------:R5:W-:Y:S04]  /*c280*/  STS.64 [R12+0x800], R70 ;  /* 0x000800460c007388 */ /* 0x000be80000000a00 */
[----:B------:R-:W-:Y:S04]  /*c290*/  STS.64 [R11], R72 ;  /* 0x000000480b007388 */ /* 0x000fe80000000a00 */
[----:B------:R5:W-:Y:S04]  /*c2a0*/  STS.64 [R11+0x800], R74 ;  /* 0x0008004a0b007388 */ /* 0x000be80000000a00 */
[----:B------:R2:W-:Y:S01]  /*c2b0*/  STS.64 [R14], R76 ;  /* 0x0000004c0e007388 */ /* 0x0005e20000000a00 */
[----:B-1----:R-:W-:-:S03]  /*c2c0*/  IMAD R4, R4, UR7, R183 ;  /* 0x0000000704047c24 */ /* 0x002fc6000f8e02b7 */
[----:B------:R1:W-:Y:S01]  /*c2d0*/  STS.64 [R14+0x800], R78 ;  /* 0x0008004e0e007388 */ /* 0x0003e20000000a00 */
[----:B------:R-:W-:Y:S02]  /*c2e0*/  IMAD R4, R4, R9, R16 ;  /* 0x0000000904047224 */ /* 0x000fe400078e0210 */
[----:B--2---:R-:W-:Y:S01]  /*c2f0*/  @P0 FMUL.FTZ R9, R6, 0.69314718246459960938 ;  /* 0x3f31721806090820 */ /* 0x004fe20000410000 */
[-C--:B----4-:R-:W-:Y:S01]  /*c300*/  IADD3 R8, PT, PT, R13, R10.reuse, RZ ;  /* 0x0000000a0d087210 */ /* 0x090fe20007ffe0ff */
[----:B------:R1:W-:Y:S01]  /*c310*/  STS.64 [R10], R80 ;  /* 0x000000500a007388 */ /* 0x0003e20000000a00 */
[----:B------:R-:W-:Y:S02]  /*c320*/  IMAD R41, R4, R5, R184 ;  /* 0x0000000504297224 */ /* 0x000fe400078e02b8 */
[----:B---3--:R-:W-:Y:S01]  /*c330*/  @P0 FFMA.FTZ R38, R0, R17, R9 ;  /* 0x0000001100260223 */ /* 0x008fe20000010009 */
[----:B------:R1:W-:Y:S01]  /*c340*/  STS.64 [R10+0x800], R82 ;  /* 0x000800520a007388 */ /* 0x0003e20000000a00 */
[----:B------:R-:W-:Y:S01]  /*c350*/  IMAD R0, R41, UR4, RZ ;  /* 0x0000000429007c24 */ /* 0x000fe2000f8e02ff */
[----:B-----5:R-:W-:-:S02]  /*c360*/  IADD3 R12, PT, PT, R15, R10, RZ ;  /* 0x0000000a0f0c7210 */ /* 0x020fc40007ffe0ff */
[----:B------:R1:W-:Y:S04]  /*c370*/  STS.64 [R8], R84 ;  /* 0x0000005408007388 */ /* 0x0003e80000000a00 */
[----:B------:R1:W-:Y:S01]  /*c380*/  STS.64 [R8+0x800], R86 ;  /* 0x0008005608007388 */ /* 0x0003e20000000a00 */
[----:B------:R-:W-:-:S03]  /*c390*/  IADD3 R11, PT, PT, R13, R12, RZ ;  /* 0x0000000c0d0b7210 */ /* 0x000fc60007ffe0ff */
[----:B------:R1:W-:Y:S04]  /*c3a0*/  STS.64 [R12], R92 ;  /* 0x0000005c0c007388 */ /* 0x0003e80000000a00 */
[----:B------:R1:W-:Y:S04]  /*c3b0*/  STS.64 [R12+0x800], R94 ;  /* 0x0008005e0c007388 */ /* 0x0003e80000000a00 */
        /* <DEDUP_REMOVED lines=19> */
[----:B-1----:R-:W-:-:S05]  /*c4f0*/  LEA.HI.X R37, R2, UR5, R41, 0x2, P0 ;  /* 0x0000000502257c11 */ /* 0x002fca00080f1429 */
[----:B------:R1:W-:Y:S04]  /*c500*/  @!P2 STG.E desc[UR16][R36.64], R39 ;  /* 0x000000272400a986 */ /* 0x0003e8000c101910 */
[----:B------:R1:W-:Y:S02]  /*c510*/  @!P1 STG.E desc[UR16][R36.64+0x20], R38 ;  /* 0x0000202624009986 */ /* 0x0003e4000c101910 */
.L_x_6397:
[----:B------:R-:W-:Y:S05]  /*c520*/  BSYNC.RECONVERGENT B0 ;  /* 0x0000000000007941 */ /* 0x000fea0003800200 */
.L_x_6396:
[----:B------:R-:W5:Y:S01]  /*c530*/  LDCU.64 UR4, c[0x0][0x3f8] ;  /* 0x00007f00ff0477ac */ /* 0x000f620008000a00 */
[----:B------:R-:W-:Y:S01]  /*c540*/  LOP3.LUT R3, R3, 0xffc, RZ, 0xc0, !PT ;  /* 0x00000ffc03037812 */ /* 0x000fe200078ec0ff */
[C---:B-1----:R-:W-:Y:S01]  /*c550*/  VIADD R38, R176.reuse, 0x8 ;  /* 0x00000008b0267836 */ /* 0x042fe20000000000 */
[C---:B------:R-:W-:Y:S01]  /*c560*/  ISETP.GE.AND P6, PT, R176.reuse, R175, PT ;  /* 0x000000afb000720c */ /* 0x040fe20003fc6270 */
[----:B------:R-:W-:Y:S01]  /*c570*/  VIADD R36, R176, 0x10 ;  /* 0x00000010b0247836 */ /* 0x000fe20000000000 */
[----:B------:R-:W-:Y:S01]  /*c580*/  IADD3 R3, P0, PT, R0, R3, RZ ;  /* 0x0000000300037210 */ /* 0x000fe20007f1e0ff */
[----:B------:R-:W-:Y:S01]  /*c590*/  VIADD R2, R176, 0x18 ;  /* 0x00000018b0027836 */ /* 0x000fe20000000000 */
[-C--:B------:R-:W-:Y:S02]  /*c5a0*/  ISETP.GE.AND P5, PT, R38, R175.reuse, PT ;  /* 0x000000af2600720c */ /* 0x080fe40003fa6270 */
[----:B------:R-:W-:Y:S01]  /*c5b0*/  LEA.HI.X.SX32 R38, R0, RZ, 0x1, P0 ;  /* 0x000000ff00267211 */ /* 0x000fe200000f0eff */
[----:B------:R-:W-:Y:S01]  /*c5c0*/  VIADD R0, R176, 0x30 ;  /* 0x00000030b0007836 */ /* 0x000fe20000000000 */
[-C--:B------:R-:W-:Y:S01]  /*c5d0*/  ISETP.GE.AND P4, PT, R36, R175.reuse, PT ;  /* 0x000000af2400720c */ /* 0x080fe20003f86270 */
[----:B------:R-:W-:Y:S01]  /*c5e0*/  VIADD R36, R176, 0x20 ;  /* 0x00000020b0247836 */ /* 0x000fe20000000000 */
[----:B------:R-:W-:Y:S01]  /*c5f0*/  ISETP.GE.AND P3, PT, R2, R175, PT ;  /* 0x000000af0200720c */ /* 0x000fe20003f66270 */
[----:B------:R-:W-:-:S02]  /*c600*/  VIADD R2, R176, 0x28 ;  /* 0x00000028b0027836 */ /* 0x000fc40000000000 */
[----:B------:R-:W-:Y:S01]  /*c610*/  VIADD R176, R176, 0x38 ;  /* 0x00000038b0b07836 */ /* 0x000fe20000000000 */
[-C--:B------:R-:W-:Y:S02]  /*c620*/  ISETP.GE.AND P2, PT, R36, R175.reuse, PT ;  /* 0x000000af2400720c */ /* 0x080fe40003f46270 */
[C---:B-----5:R-:W-:Y:S02]  /*c630*/  LEA R40, P0, R3.reuse, UR4, 0x2 ;  /* 0x0000000403287c11 */ /* 0x060fe4000f8010ff */
[-C--:B------:R-:W-:Y:S02]  /*c640*/  ISETP.GE.AND P1, PT, R2, R175.reuse, PT ;  /* 0x000000af0200720c */ /* 0x080fe40003f26270 */
[----:B------:R-:W-:Y:S02]  /*c650*/  LEA.HI.X R41, R3, UR5, R38, 0x2, P0 ;  /* 0x0000000503297c11 */ /* 0x000fe400080f1426 */
[----:B------:R-:W-:-:S03]  /*c660*/  ISETP.GE.AND P0, PT, R0, R175, PT ;  /* 0x000000af0000720c */ /* 0x000fc60003f06270 */
[----:B--2---:R1:W-:Y:S01]  /*c670*/  @!P6 STG.E.128 desc[UR16][R40.64], R32 ;  /* 0x000000202800e986 */ /* 0x0043e2000c101d10 */
[----:B------:R-:W-:-:S03]  /*c680*/  ISETP.GE.AND P6, PT, R176, R175, PT ;  /* 0x000000afb000720c */ /* 0x000fc60003fc6270 */
        /* <DEDUP_REMOVED lines=9> */
.L_x_6398:
        /* <DEDUP_REMOVED lines=14> */
.L_x_7192:


//--------------------- .text._ZN5flash24flash_fwd_splitkv_kernelI23Flash_fwd_kernel_traitsILi64ELi64ELi128ELi4ELb0ELb0EN7cutlass6half_tE19Flash_kernel_traitsILi64ELi64ELi128ELi4ES3_EELb1ELb0ELb0ELb0ELb1ELb1ELb1ELb0EEEvNS_16Flash_fwd_paramsE --------------------------
	.section	.text._ZN5flash24flash_fwd_splitkv_kernelI23Flash_fwd_kernel_traitsILi64ELi64ELi128ELi4ELb0ELb0EN7cutlass6half_tE19Flash_kernel_traitsILi64ELi64ELi128ELi4ES3_EELb1ELb0ELb0ELb0ELb1ELb1ELb1ELb0EEEvNS_16Flash_fwd_paramsE,"ax",@progbits
	.align	128
        .global         _ZN5flash24flash_fwd_splitkv_kernelI23Flash_fwd_kernel_traitsILi64ELi64ELi128ELi4ELb0ELb0EN7cutlass6half_tE19Flash_kernel_traitsILi64ELi64ELi128ELi4ES3_EELb1ELb0ELb0ELb0ELb1ELb1ELb1ELb0EEEvNS_16Flash_fwd_paramsE
        .type           _ZN5flash24flash_fwd_splitkv_kernelI23Flash_fwd_kernel_traitsILi64ELi64ELi128ELi4ELb0ELb0EN7cutlass6half_tE19Flash_kernel_traitsILi64ELi64ELi128ELi4ES3_EELb1ELb0ELb0ELb0ELb1ELb1ELb1ELb0EEEvNS_16Flash_fwd_paramsE,@function
        .size           _ZN5flash24flash_fwd_splitkv_kernelI23Flash_fwd_kernel_traitsILi64ELi64ELi128ELi4ELb0ELb0EN7cutlass6half_tE19Flash_kernel_traitsILi64ELi64ELi128ELi4ES3_EELb1ELb0ELb0ELb0ELb1ELb1ELb1ELb0EEEvNS_16Flash_fwd_paramsE,(.L_x_7193 - _ZN5flash24flash_fwd_splitkv_kernelI23Flash_fwd_kernel_traitsILi64ELi64ELi128ELi4ELb0ELb0EN7cutlass6half_tE19Flash_kernel_traitsILi64ELi64ELi128ELi4ES3_EELb1ELb0ELb0ELb0ELb1ELb1ELb1ELb0EEEvNS_16Flash_fwd_paramsE)
        .other          _ZN5flash24flash_fwd_splitkv_kernelI23Flash_fwd_kernel_traitsILi64ELi64ELi128ELi4ELb0ELb0EN7cutlass6half_tE19Flash_kernel_traitsILi64ELi64ELi128ELi4ES3_EELb1ELb0ELb0ELb0ELb1ELb1ELb1ELb0EEEvNS_16Flash_fwd_paramsE,@"STO_CUDA_ENTRY STV_DEFAULT"
_ZN5flash24flash_fwd_splitkv_kernelI23Flash_fwd_kernel_traitsILi64ELi64ELi128ELi4ELb0ELb0EN7cutlass6half_tE19Flash_kernel_traitsILi64ELi64ELi128ELi4ES3_EELb1ELb0ELb0ELb0ELb1ELb1ELb1ELb0EEEvNS_16Flash_fwd_paramsE:
.text._ZN5flash24flash_fwd_splitkv_kernelI23Flash_fwd_kernel_traitsILi64ELi64ELi128ELi4ELb0ELb0EN7cutlass6half_tE19Flash_kernel_traitsILi64ELi64ELi128ELi4ES3_EELb1ELb0ELb0ELb0ELb1ELb1ELb1ELb0EEEvNS_16Flash_fwd_paramsE:
        /* <DEDUP_REMOVED lines=27> */
[----:B------:R-:W-:-:S11]  /*01b0*/  ISETP.NE.AND.EX P0, PT, R3, RZ, PT, P0 ;  /* 0x000000ff0300720c */ /* 0x000fd60003f05300 */
[----:B------:R-:W-:Y:S01]  /*01c0*/  @P2 VIADD R183, R183, 0x1 ;  /* 0x00000001b7b72836 */ /* 0x000fe20000000000 */
[----:B------:R-:W-:-:S05]  /*01d0*/  @!P1 LOP3.LUT R183, RZ, R7, RZ, 0x33, !PT ;  /* 0x00000007ffb79212 */ /* 0x000fca00078e33ff */
[C---:B--2---:R-:W-:Y:S02]  /*01e0*/  IMAD.WIDE.U32 R2, R183.reuse, 0x4, R4 ;  /* 0x00000004b7027825 */ /* 0x044fe400078e0004 */
[----:B------:R-:W1:Y:S01]  /*01f0*/  LDC.64 R4, c[0x0][0x468] ;  /* 0x00011a00ff047b82 */ /* 0x000e620000000a00 */
[----:B------:R-:W2:Y:S01]  /*0200*/  LDCU.U8 UR6, c[0x0][0x532] ;  /* 0x0000a640ff0677ac */ /* 0x000ea20008000000 */
[----:B------:R-:W-:Y:S01]  /*0210*/  IMAD.SHL.U32 R11, R183, 0x4, RZ ;  /* 0x00000004b70b7824 */ /* 0x000fe200078e00ff */
[----:B---3--:R-:W5:Y:S04]  /*0220*/  @P0 LDG.E R9, desc[UR16][R2.64] ;  /* 0x0000001002090981 */ /* 0x008f68000c1e1900 */
[----:B------:R3:W5:Y:S01]  /*0230*/  @P4 LDG.E R6, desc[UR16][R2.64+0x4] ;  /* 0x0000041002064981 */ /* 0x000762000c1e1900 */
[----:B----4-:R-:W-:Y:S01]  /*0240*/  ISETP.NE.U32.AND P3, PT, RZ, UR4, PT ;  /* 0x00000004ff007c0c */ /* 0x010fe2000bf65070 */
[----:B------:R-:W4:Y:S03]  /*0250*/  S2R R31, SR_CTAID.X ;  /* 0x00000000001f7919 */ /* 0x000f260000002500 */
[----:B------:R-:W-:-:S02]  /*0260*/  ISETP.NE.AND.EX P3, PT, RZ, UR5, PT, P3 ;  /* 0x00000005ff007c0c */ /* 0x000fc4000bf65330 */
[----:B--2---:R-:W-:Y:S02]  /*0270*/  ISETP.NE.AND P5, PT, RZ, UR6, PT ;  /* 0x00000006ff007c0c */ /* 0x004fe4000bfa5270 */
[C---:B-1----:R-:W-:Y:S02]  /*0280*/  ISETP.EQ.U32.AND P6, PT, R4.reuse, RZ, PT ;  /* 0x000000ff0400720c */ /* 0x042fe40003fc2070 */
[----:B------:R-:W-:Y:S02]  /*0290*/  IADD3 R14, P1, PT, R11, R4, RZ ;  /* 0x000000040b0e7210 */ /* 0x000fe40007f3e0ff */
[C---:B------:R-:W-:Y:S02]  /*02a0*/  ISETP.EQ.OR.EX P6, PT, R5.reuse, RZ, !P5, P6 ;  /* 0x000000ff0500720c */ /* 0x040fe40006fc2760 */
[----:B------:R-:W-:Y:S02]  /*02b0*/  ISETP.NE.U32.AND P2, PT, R4, RZ, PT ;  /* 0x000000ff0400720c */ /* 0x000fe40003f45070 */
[----:B---3--:R-:W-:Y:S01]  /*02c0*/  SHF.R.U32.HI R2, RZ, 0x1e, R183 ;  /* 0x0000001eff027819 */ /* 0x008fe200000116b7 */
[----:B------:R-:W-:Y:S01]  /*02d0*/  IMAD.MOV.U32 R3, RZ, RZ, -0x1 ;  /* 0xffffffffff037424 */ /* 0x000fe200078e00ff */
[----:B------:R-:W-:-:S02]  /*02e0*/  ISETP.NE.AND.EX P2, PT, R5, RZ, PT, P2 ;  /* 0x000000ff0500720c */ /* 0x000fc40003f45320 */
[----:B------:R-:W-:Y:S01]  /*02f0*/  @P3 IADD3 R4, P0, PT, R11, UR4, RZ ;  /* 0x000000040b043c10 */ /* 0x000fe2000ff1e0ff */
[----:B------:R-:W-:-:S03]  /*0300*/  IMAD.X R15, R2, 0x1, R5, P1 ;  /* 0x00000001020f7824 */ /* 0x000fc600008e0605 */
[----:B------:R-:W-:Y:S02]  /*0310*/  @P3 IADD3.X R5, PT, PT, R2, UR5, RZ, P0, !PT ;  /* 0x0000000502053c10 */ /* 0x000fe400087fe4ff */
[----:B------:R1:W5:Y:S05]  /*0320*/  @!P6 LDG.E R3, desc[UR16][R14.64] ;  /* 0x000000100e03e981 */ /* 0x00036a000c1e1900 */
[----:B------:R-:W2:Y:S01]  /*0330*/  @!P2 LDC R13, c[0x0][0x438] ;  /* 0x00010e00ff0dab82 */ /* 0x000ea20000000800 */
[----:B----4-:R-:W-:Y:S05]  /*0340*/  @!P2 BRA `(.L_x_6399) ;  /* 0x00000000000ca947 */ /* 0x010fea0003800000 */
[----:B------:R-:W2:Y:S02]  /*0350*/  @P5 LDG.E R0, desc[UR16][R14.64+0x4] ;  /* 0x000004100e005981 */ /* 0x000ea4000c1e1900 */
[----:B--2--5:R-:W-:-:S06]  /*0360*/  @P5 IADD3 R13, PT, PT, R0, -R3, RZ ;  /* 0x80000003000d5210 */ /* 0x024fcc0007ffe0ff */
[----:B------:R3:W5:Y:S02]  /*0370*/  @!P5 LDG.E R13, desc[UR16][R14.64] ;  /* 0x000000100e0dd981 */ /* 0x000764000c1e1900 */
.L_x_6399:
[----:B------:R-:W4:Y:S01]  /*0380*/  LDCU.64 UR4, c[0x0][0x478] ;  /* 0x00008f00ff0477ac */ /* 0x000f220008000a00 */
[----:B------:R-:W-:-:S06]  /*0390*/  IMAD.MOV.U32 R0, RZ, RZ, RZ ;  /* 0x000000ffff007224 */ /* 0x000fcc00078e00ff */
[----:B------:R1:W5:Y:S01]  /*03a0*/  @P3 LDG.E R0, desc[UR16][R4.64] ;  /* 0x0000001004003981 */ /* 0x000362000c1e1900 */
[----:B----4-:R-:W-:-:S04]  /*03b0*/  ISETP.NE.U32.AND P0, PT, RZ, UR4, PT ;  /* 0x00000004ff007c0c */ /* 0x010fc8000bf05070 */
[----:B------:R-:W-:-:S13]  /*03c0*/  ISETP.NE.AND.EX P0, PT, RZ, UR5, PT, P0 ;  /* 0x00000005ff007c0c */ /* 0x000fda000bf05300 */
[----:B-1-3--:R-:W-:-:S04]  /*03d0*/  @P0 IADD3 R14, P1, PT, R11, UR4, RZ ;  /* 0x000000040b0e0c10 */ /* 0x00afc8000ff3e0ff */
[----:B------:R-:W-:-:S05]  /*03e0*/  @P0 IADD3.X R15, PT, PT, R2, UR5, RZ, P1, !PT ;  /* 0x00000005020f0c10 */ /* 0x000fca0008ffe4ff */
[----:B------:R1:W5:Y:S01]  /*03f0*/  @P0 LDG.E R19, desc[UR16][R14.64] ;  /* 0x000000100e130981 */ /* 0x000362000c1e1900 */
[----:B------:R-:W3:Y:S01]  /*0400*/  @!P4 LDC R77, c[0x0][0x434] ;  /* 0x00010d00ff4dcb82 */ /* 0x000ee20000000800 */
[----:B------:R-:W-:Y:S02]  /*0410*/  IMAD.SHL.U32 R184, R31, 0x40, RZ ;  /* 0x000000401fb87824 */ /* 0x000fe400078e00ff */
[----:B-----5:R-:W-:-:S05]  /*0420*/  @P4 IMAD.IADD R77, R6, 0x1, -R9 ;  /* 0x00000001064d4824 */ /* 0x020fca00078e0a09 */
[----:B---3--:R-:W-:-:S13]  /*0430*/  ISETP.GT.AND P1, PT, R77, R184, PT ;  /* 0x000000b84d00720c */ /* 0x008fda0003f24270 */
[----:B-1----:R-:W-:Y:S05]  /*0440*/  @!P1 EXIT ;  /* 0x000000000000994d */ /* 0x002fea0003800000 */
[----:B------:R-:W1:Y:S01]  /*0450*/  LDC R6, c[0x0][0x374] ;  /* 0x0000dd00ff067b82 */ /* 0x000e620000000800 */
[----:B------:R-:W3:Y:S01]  /*0460*/  LDCU UR14, c[0x0][0x508] ;  /* 0x0000a100ff0e77ac */ /* 0x000ee20008000800 */
[----:B------:R-:W-:Y:S01]  /*0470*/  @P0 IMAD.IADD R22, R19, 0x1, -R0 ;  /* 0x0000000113160824 */ /* 0x000fe200078e0a00 */
[----:B------:R-:W4:Y:S05]  /*0480*/  S2R R182, SR_TID.X ;  /* 0x0000000000b67919 */ /* 0x000f2a0000002100 */
[----:B------:R-:W5:Y:S01]  /*0490*/  LDC R4, c[0x0][0x438] ;  /* 0x00010e00ff047b82 */ /* 0x000f620000000800 */
[-C--:B-1----:R-:W-:Y:S02]  /*04a0*/  IABS R10, R6.reuse ;  /* 0x00000006000a7213 */ /* 0x082fe40000000000 */
[----:B------:R-:W-:-:S02]  /*04b0*/  IABS R15, R6 ;  /* 0x00000006000f7213 */ /* 0x000fc40000000000 */
[----:B------:R-:W1:Y:S03]  /*04c0*/  I2F.RP R8, R10 ;  /* 0x0000000a00087306 */ /* 0x000e660000209400 */
[----:B------:R-:W-:Y:S02]  /*04d0*/  IMAD.MOV R15, RZ, RZ, -R15 ;  /* 0x000000ffff0f7224 */ /* 0x000fe400078e0a0f */
[----:B-----5:R-:W-:-:S05]  /*04e0*/  VIADD R4, R4, 0x7f ;  /* 0x0000007f04047836 */ /* 0x020fca0000000000 */
        /* <DEDUP_REMOVED lines=17> */
[----:B------:R-:W5:Y:S03]  /*0600*/  @!P0 LDC R12, c[0x0][0x43c] ;  /* 0x00010f00ff0c8b82 */ /* 0x000f660000000800 */
        /* <DEDUP_REMOVED lines=9> */
[----:B-----5:R-:W-:-:S03]  /*06a0*/  @!P0 SEL R12, R12, RZ, P3 ;  /* 0x000000ff0c0c8207 */ /* 0x020fc60001800000 */
[----:B------:R-:W-:Y:S01]  /*06b0*/  IMAD R10, R10, 0x40, -R77 ;  /* 0x000000400a0a7824 */ /* 0x000fe200078e0a4d */
[----:B--2---:R-:W-:-:S05]  /*06c0*/  @!P0 IADD3 R22, PT, PT, R12, R13, -R0 ;  /* 0x0000000d0c168210 */ /* 0x004fca0007ffe800 */
[----:B------:R-:W-:Y:S02]  /*06d0*/  VIADD R13, R22, 0x7f ;  /* 0x0000007f160d7836 */ /* 0x000fe40000000000 */
[----:B------:R-:W-:-:S03]  /*06e0*/  @P4 VIADD R8, R8, 0x1 ;  /* 0x0000000108084836 */ /* 0x000fc60000000000 */
[----:B---3--:R-:W-:Y:S01]  /*06f0*/  IADD3 R5, PT, PT, R13, UR14, R10 ;  /* 0x0000000e0d057c10 */ /* 0x008fe2000fffe00a */
        /* <DEDUP_REMOVED lines=11> */
[----:B------:R-:W-:-:S03]  /*07b0*/  IMAD.MOV R5, RZ, RZ, -R183 ;  /* 0x000000ffff057224 */ /* 0x000fc600078e0ab7 */
[----:B------:R-:W-:Y:S01]  /*07c0*/  ISETP.GE.AND P0, PT, R176, R101, PT ;  /* 0x00000065b000720c */ /* 0x000fe20003f06270 */
[----:B------:R-:W-:-:S12]  /*07d0*/  IMAD R24, R7, R5, R24 ;  /* 0x0000000507187224 */ /* 0x000fd800078e0218 */
[----:B----4-:R-:W-:Y:S05]  /*07e0*/  @!P0 BRA `(.L_x_6400) ;  /* 0x0000000400188947 */ /* 0x010fea0003800000 */
        /* <DEDUP_REMOVED lines=70> */
.L_x_6400:
        /* <DEDUP_REMOVED lines=8> */
.L_x_6401:
        /* <DEDUP_REMOVED lines=44> */
[----:B------:R-:W-:Y:S01]  /*0f90*/  IMAD.U32 R132, RZ, RZ, UR12 ;  /* 0x0000000cff847e24 */ /* 0x000fe2000f8e00ff */
[----:B------:R-:W2:Y:S01]  /*0fa0*/  I2F.RP R12, R2 ;  /* 0x00000002000c7306 */ /* 0x000ea20000209400 */
[----:B------:R-:W-:Y:S01]  /*0fb0*/  IMAD R0, R13, R7, R0 ;  /* 0x000000070d007224 */ /* 0x000fe200078e0200 */
[----:B------:R-:W-:Y:S01]  /*0fc0*/  MOV R21, UR11 ;  /* 0x0000000b00157c02 */ /* 0x000fe20008000f00 */
        /* <DEDUP_REMOVED lines=52> */
.L_x_6402:
        /* <DEDUP_REMOVED lines=15> */
.L_x_6404:
[----:B------:R-:W2:Y:S01]  /*1400*/  LDC.64 R132, c[0x0][0x3b8] ;  /* 0x0000ee00ff847b82 */ /* 0x000ea20000000a00 */
[----:B------:R-:W-:-:S05]  /*1410*/  IADD3 R6, PT, PT, R0, R3, RZ ;  /* 0x0000000300067210 */ /* 0x000fca0007ffe0ff */
[C---:B--2---:R-:W-:Y:S02]  /*1420*/  IMAD R13, R6.reuse, R133, RZ ;  /* 0x00000085060d7224 */ /* 0x044fe400078e02ff */
[----:B------:R-:W-:-:S05]  /*1430*/  IMAD.WIDE.U32 R6, R6, R132, RZ ;  /* 0x0000008406067225 */ /* 0x000fca00078e00ff */
[----:B------:R-:W-:Y:S02]  /*1440*/  IADD3 R13, PT, PT, R7, R13, RZ ;  /* 0x0000000d070d7210 */ /* 0x000fe40007ffe0ff */
[----:B------:R-:W-:Y:S02]  /*1450*/  MOV R12, R6 ;  /* 0x00000006000c7202 */ /* 0x000fe40000000f00 */
.L_x_6405:
        /* <DEDUP_REMOVED lines=14> */
.L_x_6406:
[----:B------:R-:W2:Y:S01]  /*1540*/  LDC.64 R20, c[0x0][0x3c0] ;  /* 0x0000f000ff147b82 */ /* 0x000ea20000000a00 */
[----:B------:R-:W-:-:S05]  /*1550*/  IADD3 R3, PT, PT, R0, R3, RZ ;  /* 0x0000000300037210 */ /* 0x000fca0007ffe0ff */
[C---:B--2---:R-:W-:Y:S02]  /*1560*/  IMAD R15, R3.reuse, R21, RZ ;  /* 0x00000015030f7224 */ /* 0x044fe400078e02ff */
[----:B------:R-:W-:-:S05]  /*1570*/  IMAD.WIDE.U32 R2, R3, R20, RZ ;  /* 0x0000001403027225 */ /* 0x000fca00078e00ff */
[----:B------:R-:W-:Y:S02]  /*1580*/  IADD3 R15, PT, PT, R3, R15, RZ ;  /* 0x0000000f030f7210 */ /* 0x000fe40007ffe0ff */
[----:B------:R-:W-:-:S07]  /*1590*/  MOV R14, R2 ;  /* 0x00000002000e7202 */ /* 0x000fce0000000f00 */
.L_x_6407:
[----:B------:R-:W2:Y:S01]  /*15a0*/  LDC R7, c[0x0][0x3e8] ;  /* 0x0000fa00ff077b82 */ /* 0x000ea20000000800 */
[----:B------:R-:W-:Y:S02]  /*15b0*/  CS2R R186, SRZ ;  /* 0x0000000000ba7805 */ /* 0x000fe4000001ff00 */
[----:B--2---:R-:W-:-:S04]  /*15c0*/  IABS R0, R7 ;  /* 0x0000000700007213 */ /* 0x004fc80000000000 */
[----:B------:R-:W2:Y:S08]  /*15d0*/  I2F.RP R6, R0 ;  /* 0x0000000000067306 */ /* 0x000eb00000209400 */
[----:B--2--5:R-:W2:Y:S02]  /*15e0*/  MUFU.RCP R4, R6 ;  /* 0x0000000600047308 */ /* 0x024ea40000001000 */
[----:B--2---:R-:W-:-:S06]  /*15f0*/  IADD3 R4, PT, PT, R4, 0xffffffe, RZ ;  /* 0x0ffffffe04047810 */ /* 0x004fcc0007ffe0ff */
[----:B-1----:R-:W1:Y:S02]  /*1600*/  F2I.FTZ.U32.TRUNC.NTZ R5, R4 ;  /* 0x0000000400057305 */ /* 0x002e64000021f000 */
        /* <DEDUP_REMOVED lines=16> */
[----:B------:R-:W2:Y:S01]  /*1710*/  LDC.64 R2, c[0x0][0x3d0] ;  /* 0x0000f400ff027b82 */ /* 0x000ea20000000a00 */
        /* <DEDUP_REMOVED lines=14> */
[C---:B-1----:R-:W-:Y:S02]  /*1800*/  IMAD R0, R7.reuse, R4, RZ ;  /* 0x0000000407007224 */ /* 0x042fe400078e02ff */
[----:B--2---:R-:W-:Y:S02]  /*1810*/  IMAD R7, R7, R2, RZ ;  /* 0x0000000207077224 */ /* 0x004fe400078e02ff */
[----:B------:R-:W-:-:S04]  /*1820*/  IMAD.WIDE.U32 R12, R8, R4, R14 ;  /* 0x00000004080c7225 */ /* 0x000fc800078e000e */
[C---:B------:R-:W-:Y:S02]  /*1830*/  IMAD R0, R8.reuse, R5, R0 ;  /* 0x0000000508007224 */ /* 0x040fe400078e0200 */
[----:B------:R-:W-:-:S03]  /*1840*/  IMAD.WIDE.U32 R36, R8, R2, R16 ;  /* 0x0000000208247225 */ /* 0x000fc600078e0010 */
[----:B------:R-:W-:Y:S01]  /*1850*/  IADD3 R0, PT, PT, R13, R0, RZ ;  /* 0x000000000d007210 */ /* 0x000fe20007ffe0ff */
[----:B------:R-:W-:-:S05]  /*1860*/  IMAD R3, R8, R3, R7 ;  /* 0x0000000308037224 */ /* 0x000fca00078e0207 */
[----:B------:R-:W-:-:S07]  /*1870*/  IADD3 R8, PT, PT, R37, R3, RZ ;  /* 0x0000000325087210 */ /* 0x000fce0007ffe0ff */
.L_x_6403:
[----:B------:R-:W-:Y:S01]  /*1880*/  ISETP.NE.AND P0, PT, R9, -0x1, PT ;  /* 0xffffffff0900780c */ /* 0x000fe20003f05270 */
[----:B------:R-:W1:Y:S01]  /*1890*/  LDCU.64 UR4, c[0x0][0x3c8] ;  /* 0x00007900ff0477ac */ /* 0x000e620008000a00 */
[----:B------:R-:W-:Y:S01]  /*18a0*/  SHF.R.U32.HI R16, RZ, 0x3, R182 ;  /* 0x00000003ff107819 */ /* 0x000fe200000116b6 */
[----:B------:R-:W-:Y:S01]  /*18b0*/  IMAD.SHL.U32 R14, R182, 0x8, RZ ;  /* 0x00000008b60e7824 */ /* 0x000fe200078e00ff */
[----:B------:R-:W-:Y:S01]  /*18c0*/  IADD3 R174, PT, PT, -R184, R77, RZ ;  /* 0x0000004db8ae7210 */ /* 0x000fe20007ffe1ff */
[----:B------:R-:W2:Y:S01]  /*18d0*/  S2UR UR6, SR_CgaCtaId ;  /* 0x00000000000679c3 */ /* 0x000ea20000008800 */
[----:B------:R-:W-:Y:S01]  /*18e0*/  MOV R17, RZ ;  /* 0x000000ff00117202 */ /* 0x000fe20000000f00 */
[C---:B------:R-:W-:Y:S01]  /*18f0*/  VIADD R15, R16.reuse, 0x20 ;  /* 0x00000020100f7836 */ /* 0x040fe20000000000 */
[CC--:B------:R-:W-:Y:S01]  /*1900*/  ISETP.GE.AND P6, PT, R16.reuse, R174.reuse, PT ;  /* 0x000000ae1000720c */ /* 0x0c0fe20003fc6270 */
[----:B------:R-:W-:Y:S01]  /*1910*/  VIADD R63, R101, 0xffffffff ;  /* 0xffffffff653f7836 */ /* 0x000fe20000000000 */
[----:B------:R-:W-:Y:S01]  /*1920*/  SHF.R.S32.HI R29, RZ, 0x1f, R24 ;  /* 0x0000001fff1d7819 */ /* 0x000fe20000011418 */
[----:B------:R-:W-:Y:S01]  /*1930*/  IMAD.WIDE.U32 R30, R31, 0x40, R16 ;  /* 0x000000401f1e7825 */ /* 0x000fe200078e0010 */
[C---:B------:R-:W-:Y:S01]  /*1940*/  IADD3 R13, PT, PT, R16.reuse, 0x30, RZ ;  /* 0x00000030100d7810 */ /* 0x040fe20007ffe0ff */
[----:B------:R-:W3:Y:S01]  /*1950*/  @!P0 LDC.64 R4, c[0x0][0x398] ;  /* 0x0000e600ff048b82 */ /* 0x000ee20000000a00 */
[----:B------:R-:W-:Y:S01]  /*1960*/  ISETP.GE.AND P1, PT, R15, R174, PT ;  /* 0x000000ae0f00720c */ /* 0x000fe20003f26270 */
[----:B------:R-:W-:Y:S01]  /*1970*/  VIADD R17, R16, 0x10 ;  /* 0x0000001010117836 */ /* 0x000fe20000000000 */
[----:B------:R-:W-:-:S02]  /*1980*/  LOP3.LUT R103, R14, 0x1f8, RZ, 0xc0, !PT ;  /* 0x000001f80e677812 */ /* 0x000fc400078ec0ff */
[----:B------:R-:W-:Y:S01]  /*1990*/  SHF.L.U32 R61, R132, 0x4, RZ ;  /* 0x00000004843d7819 */ /* 0x000fe200000006ff */
[----:B-1----:R-:W-:Y:S01]  /*19a0*/  IMAD R29, R29, UR4, RZ ;  /* 0x000000041d1d7c24 */ /* 0x002fe2000f8e02ff */
[----:B------:R-:W-:Y:S01]  /*19b0*/  ISETP.GE.AND P2, PT, R17, R174, PT ;  /* 0x000000ae1100720c */ /* 0x000fe20003f46270 */
[----:B------:R-:W1:Y:S01]  /*19c0*/  @P0 LDC.64 R2, c[0x0][0x3b0] ;  /* 0x0000ec00ff020b82 */ /* 0x000e620000000a00 */
[--C-:B------:R-:W-:Y:S01]  /*19d0*/  LOP3.LUT R103, R103, 0x38, R182.reuse, 0x78, !PT ;  /* 0x0000003867677812 */ /* 0x100fe200078e78b6 */
[----:B------:R-:W-:Y:S01]  /*19e0*/  IMAD R29, R24, UR5, R29 ;  /* 0x00000005181d7c24 */ /* 0x000fe2000f8e021d */
[----:B------:R-:W-:Y:S02]  /*19f0*/  SHF.R.U32.HI R175, RZ, 0x4, R182 ;  /* 0x00000004ffaf7819 */ /* 0x000fe400000116b6 */
[----:B------:R-:W-:Y:S02]  /*1a00*/  LOP3.LUT R103, R103, 0x1e00, R14, 0xf8, !PT ;  /* 0x00001e0067677812 */ /* 0x000fe400078ef80e */
[----:B------:R-:W-:Y:S01]  /*1a10*/  SHF.R.U32.HI R60, RZ, 0x1, R182 ;  /* 0x00000001ff3c7819 */ /* 0x000fe200000116b6 */
[----:B------:R-:W4:Y:S01]  /*1a20*/  @!P6 LDC.64 R6, c[0x0][0x3b0] ;  /* 0x0000ec00ff06eb82 */ /* 0x000f220000000a00 */
[----:B------:R-:W-:-:S04]  /*1a30*/  SHF.L.U32 R136, R182, 0x1, RZ ;  /* 0x00000001b6887819 */ /* 0x000fc800000006ff */
[----:B------:R-:W-:Y:S01]  /*1a40*/  LOP3.LUT R136, R136, 0x6, RZ, 0xc0, !PT ;  /* 0x0000000688887812 */ /* 0x000fe200078ec0ff */
[----:B---3--:R-:W-:-:S04]  /*1a50*/  @!P0 IMAD.WIDE.U32 R18, R183, R4, RZ ;  /* 0x00000004b7128225 */ /* 0x008fc800078e00ff */
[----:B------:R-:W-:Y:S01]  /*1a60*/  @!P0 IMAD R5, R183, R5, R19 ;  /* 0x00000005b7058224 */ /* 0x000fe200078e0213 */
[----:B------:R-:W-:Y:S01]  /*1a70*/  LOP3.LUT R19, R14, 0x38, RZ, 0xc0, !PT ;  /* 0x000000380e137812 */ /* 0x000fe200078ec0ff */
[----:B-1----:R-:W-:Y:S01]  /*1a80*/  @P0 IMAD.WIDE.U32 R10, R9, R2, RZ ;  /* 0x00000002090a0225 */ /* 0x002fe200078e00ff */
[----:B------:R-:W-:Y:S02]  /*1a90*/  @!P0 MOV R2, R18 ;  /* 0x0000001200028202 */ /* 0x000fe40000000f00 */
[----:B------:R-:W-:Y:S01]  /*1aa0*/  IADD3 R36, P3, PT, R19, R36, RZ ;  /* 0x0000002413247210 */ /* 0x000fe20007f7e0ff */
[----:B------:R-:W-:Y:S02]  /*1ab0*/  @P0 IMAD.MOV.U32 R2, RZ, RZ, R10 ;  /* 0x000000ffff020224 */ /* 0x000fe400078e000a */
[----:B------:R-:W-:Y:S02]  /*1ac0*/  @P0 IMAD R5, R9, R3, R11 ;  /* 0x0000000309050224 */ /* 0x000fe400078e020b */
[----:B----4-:R-:W-:Y:S01]  /*1ad0*/  @!P6 IMAD R26, R31, R6, RZ ;  /* 0x000000061f1ae224 */ /* 0x010fe200078e02ff */
[----:B------:R-:W-:Y:S01]  /*1ae0*/  IADD3 R2, P0, PT, R19, R2, RZ ;  /* 0x0000000213027210 */ /* 0x000fe20007f1e0ff */
[----:B------:R-:W1:Y:S01]  /*1af0*/  @!P1 LDC.64 R10, c[0x0][0x3b0] ;  /* 0x0000ec00ff0a9b82 */ /* 0x000e620000000a00 */
[----:B------:R-:W-:-:S02]  /*1b00*/  IMAD.X R37, RZ, RZ, R8, P3 ;  /* 0x000000ffff257224 */ /* 0x000fc400018e0608 */
[----:B------:R-:W-:Y:S01]  /*1b10*/  IADD3.X R3, PT, PT, RZ, R5, RZ, P0, !PT ;  /* 0x00000005ff037210 */ /* 0x000fe200007fe4ff */
[----:B------:R-:W-:Y:S01]  /*1b20*/  @!P6 IMAD R26, R30, R7, R26 ;  /* 0x000000071e1ae224 */ /* 0x000fe200078e021a */
[----:B------:R-:W-:Y:S01]  /*1b30*/  ISETP.GE.AND P0, PT, R13, R174, PT ;  /* 0x000000ae0d00720c */ /* 0x000fe20003f06270 */
[----:B------:R-:W-:Y:S02]  /*1b40*/  IMAD.WIDE.U32 R36, R16, R132, R36 ;  /* 0x0000008410247225 */ /* 0x000fe400078e0024 */
[----:B------:R-:W3:Y:S02]  /*1b50*/  @!P6 LDC.64 R4, c[0x0][0x380] ;  /* 0x0000e000ff04eb82 */ /* 0x000ee40000000a00 */
[----:B------:R-:W-:Y:S01]  /*1b60*/  IMAD.WIDE.U32 R24, R24, UR4, R2 ;  /* 0x0000000418187c25 */ /* 0x000fe2000f8e0002 */
[----:B------:R-:W4:Y:S03]  /*1b70*/  LDCU.64 UR4, c[0x0][0x388] ;  /* 0x00007100ff0477ac */ /* 0x000f260008000a00 */
[----:B------:R-:W-:Y:S01]  /*1b80*/  IMAD.IADD R29, R25, 0x1, R29 ;  /* 0x00000001191d7824 */ /* 0x000fe200078e021d */
[----:B------:R-:W-:Y:S01]  /*1b90*/  @!P6 MOV R28, R24 ;  /* 0x00000018001ce202 */ /* 0x000fe20000000f00 */
[----:B------:R-:W5:Y:S01]  /*1ba0*/  @!P2 LDC.64 R2, c[0x0][0x3b0] ;  /* 0x0000ec00ff02ab82 */ /* 0x000f620000000a00 */
[----:B------:R-:W-:Y:S01]  /*1bb0*/  @!P1 IADD3 R25, P4, PT, R30, 0x20, RZ ;  /* 0x000000201e199810 */ /* 0x000fe20007f9e0ff */
[----:B------:R-:W-:Y:S01]  /*1bc0*/  IMAD R177, R16, R133, R37 ;  /* 0x0000008510b17224 */ /* 0x000fe200078e0225 */
[C---:B------:R-:W-:Y:S01]  /*1bd0*/  @!P0 IADD3 R18, P3, PT, R30.reuse, 0x30, RZ ;  /* 0x000000301e128810 */ /* 0x040fe20007f7e0ff */
[C---:B------:R-:W-:Y:S01]  /*1be0*/  @!P6 IMAD.WIDE.U32 R34, R30.reuse, R6, R28 ;  /* 0x000000061e22e225 */ /* 0x040fe200078e001c */
[----:B------:R-:W-:-:S02]  /*1bf0*/  @!P2 IADD3 R28, P5, PT, R30, 0x10, RZ ;  /* 0x000000101e1ca810 */ /* 0x000fc40007fbe0ff */
[----:B------:R-:W-:Y:S01]  /*1c00*/  @!P2 MOV R32, R24 ;  /* 0x000000180020a202 */ /* 0x000fe20000000f00 */
[--C-:B------:R-:W-:Y:S01]  /*1c10*/  @!P1 IMAD.X R23, RZ, RZ, R31.reuse, P4 ;  /* 0x000000ffff179224 */ /* 0x100fe200020e061f */
[----:B------:R-:W1:Y:S01]  /*1c20*/  @!P2 LDC.64 R8, c[0x0][0x380] ;  /* 0x0000e000ff08ab82 */ /* 0x000e620000000a00 */
[----:B------:R-:W-:Y:S01]  /*1c30*/  @!P6 IADD3 R26, PT, PT, R35, R26, RZ ;  /* 0x0000001a231ae210 */ /* 0x000fe20007ffe0ff */
[----:B------:R-:W-:Y:S01]  /*1c40*/  @!P0 IMAD.X R27, RZ, RZ, R31, P3 ;  /* 0x000000ffff1b8224 */ /* 0x000fe200018e061f */
[----:B------:R-:W-:Y:S01]  /*1c50*/  @!P2 IADD3.X R33, PT, PT, RZ, R31, RZ, P5, !PT ;  /* 0x0000001fff21a210 */ /* 0x000fe20002ffe4ff */
[--C-:B------:R-:W-:Y:S01]  /*1c60*/  @!P1 IMAD.MOV.U32 R37, RZ, RZ, R29.reuse ;  /* 0x000000ffff259224 */ /* 0x100fe200078e001d */
[----:B----4-:R-:W-:Y:S01]  /*1c70*/  LEA R178, P5, R36, UR4, 0x1 ;  /* 0x0000000424b27c11 */ /* 0x010fe2000f8a08ff */
[----:B------:R-:W-:Y:S01]  /*1c80*/  @!P0 IMAD.MOV.U32 R35, RZ, RZ, R29 ;  /* 0x000000ffff238224 */ /* 0x000fe200078e001d */
[----:B---3--:R-:W-:Y:S01]  /*1c90*/  @!P6 LEA R30, P4, R34, R4, 0x1 ;  /* 0x00000004221ee211 */ /* 0x008fe200078808ff */
[----:B------:R-:W3:Y:S01]  /*1ca0*/  @!P0 LDC.64 R6, c[0x0][0x3b0] ;  /* 0x0000ec00ff068b82 */ /* 0x000ee20000000a00 */
[----:B------:R-:W-:Y:S01]  /*1cb0*/  LEA.HI.X R177, R36, UR5, R177, 0x1, P5 ;  /* 0x0000000524b17c11 */ /* 0x000fe2000a8f0cb1 */
[----:B------:R-:W-:Y:S01]  /*1cc0*/  UMOV UR5, 0x400 ;  /* 0x0000040000057882 */ /* 0x000fe20000000000 */
[----:B------:R-:W-:Y:S01]  /*1cd0*/  @!P6 LEA.HI.X R31, R34, R5, R26, 0x1, P4 ;  /* 0x00000005221fe211 */ /* 0x000fe200020f0c1a */
[----:B--2---:R-:W-:Y:S01]  /*1ce0*/  ULEA UR5, UR6, UR5, 0x18 ;  /* 0x0000000506057291 */ /* 0x004fe2000f8ec0ff */
[----:B------:R-:W-:Y:S01]  /*1cf0*/  @!P1 MOV R36, R24 ;  /* 0x0000001800249202 */ /* 0x000fe20000000f00 */
[----:B------:R-:W2:Y:S01]  /*1d00*/  LDCU.64 UR6, c[0x0][0x390] ;  /* 0x00007200ff0677ac */ /* 0x000ea20008000a00 */
[----:B-----5:R-:W-:Y:S01]  /*1d10*/  @!P2 IMAD R26, R33, R2, RZ ;  /* 0x00000002211aa224 */ /* 0x020fe200078e02ff */
[----:B------:R-:W4:Y:S01]  /*1d20*/  @!P1 LDC.64 R4, c[0x0][0x380] ;  /* 0x0000e000ff049b82 */ /* 0x000f220000000a00 */
[----:B------:R-:W-:Y:S01]  /*1d30*/  @!P2 IMAD.MOV.U32 R33, RZ, RZ, R29 ;  /* 0x000000ffff21a224 */ /* 0x000fe200078e001d */
[----:B------:R-:W-:Y:S01]  /*1d40*/  @!P0 MOV R34, R24 ;  /* 0x0000001800228202 */ /* 0x000fe20000000f00 */
[C---:B------:R-:W-:Y:S01]  /*1d50*/  @!P2 IMAD R26, R28.reuse, R3, R26 ;  /* 0x000000031c1aa224 */ /* 0x040fe200078e021a */
[----:B------:R-:W-:Y:S01]  /*1d60*/  LEA R103, R103, UR5, 0x1 ;  /* 0x0000000567677c11 */ /* 0x000fe2000f8e08ff */
[----:B------:R-:W-:Y:S01]  /*1d70*/  @!P2 IMAD.WIDE.U32 R32, R28, R2, R32 ;  /* 0x000000021c20a225 */ /* 0x000fe200078e0020 */
[----:B------:R-:W5:Y:S02]  /*1d80*/  LDCU UR4, c[0x0][0x50c] ;  /* 0x0000a180ff0477ac */ /* 0x000f640008000800 */
[----:B------:R-:W2:Y:S01]  /*1d90*/  @!P0 LDC.64 R2, c[0x0][0x380] ;  /* 0x0000e000ff028b82 */ /* 0x000ea20000000a00 */
[----:B-1----:R-:W-:Y:S01]  /*1da0*/  @!P1 IMAD R28, R23, R10, RZ ;  /* 0x0000000a171c9224 */ /* 0x002fe200078e02ff */
[----:B------:R-:W-:Y:S01]  /*1db0*/  @!P2 IADD3 R26, PT, PT, R33, R26, RZ ;  /* 0x0000001a211aa210 */ /* 0x000fe20007ffe0ff */
[----:B------:R-:W-:Y:S01]  /*1dc0*/  @!P1 IMAD.WIDE.U32 R36, R25, R10, R36 ;  /* 0x0000000a19249225 */ /* 0x000fe200078e0024 */
[C---:B------:R-:W-:Y:S01]  /*1dd0*/  @!P2 LEA R8, P3, R32.reuse, R8, 0x1 ;  /* 0x000000082008a211 */ /* 0x040fe200078608ff */
[----:B------:R-:W-:Y:S01]  /*1de0*/  @!PT LDS RZ, [RZ] ;  /* 0x00000000fffff984 */ /* 0x000fe20000000800 */
[----:B------:R-:W-:Y:S01]  /*1df0*/  @!PT LDS RZ, [RZ] ;  /* 0x00000000fffff984 */ /* 0x000fe20000000800 */
[----:B------:R-:W-:Y:S01]  /*1e00*/  @!PT LDS RZ, [RZ] ;  /* 0x00000000fffff984 */ /* 0x000fe20000000800 */
[----:B------:R-:W-:Y:S01]  /*1e10*/  @!P6 LDGSTS.E.BYPASS.LTC128B.128 [R103], desc[UR16][R30.64] ;  /* 0x000000001e67efae */ /* 0x000fe2000b981a10 */
[----:B------:R-:W-:Y:S01]  /*1e20*/  SHF.L.U32 R23, R63, 0x7, RZ ;  /* 0x000000073f177819 */ /* 0x000fe200000006ff */
[----:B------:R-:W-:Y:S01]  /*1e30*/  @!P1 IMAD R11, R25, R11, R28 ;  /* 0x0000000b190b9224 */ /* 0x000fe200078e021c */
[----:B------:R-:W-:Y:S01]  /*1e40*/  @!P2 LEA.HI.X R9, R32, R9, R26, 0x1, P3 ;  /* 0x000000092009a211 */ /* 0x000fe200018f0c1a */
[----:B---3--:R-:W-:Y:S01]  /*1e50*/  @!P0 IMAD R27, R27, R6, RZ ;  /* 0x000000061b1b8224 */ /* 0x008fe200078e02ff */
[----:B------:R-:W-:Y:S01]  /*1e60*/  SHF.L.U64.HI R10, R132, 0x4, R133 ;  /* 0x00000004840a7819 */ /* 0x000fe20000010285 */
[----:B------:R-:W-:-:S02]  /*1e70*/  @!P1 IMAD.IADD R11, R37, 0x1, R11 ;  /* 0x00000001250b9824 */ /* 0x000fc400078e020b */
[C---:B------:R-:W-:Y:S01]  /*1e80*/  @!P0 IMAD R7, R18.reuse, R7, R27 ;  /* 0x0000000712078224 */ /* 0x040fe200078e021b */
[----:B------:R1:W-:Y:S01]  /*1e90*/  @!P2 LDGSTS.E.BYPASS.LTC128B.128 [R103+0x800], desc[UR16][R8.64] ;  /* 0x008000000867afae */ /* 0x0003e2000b981a10 */
[----:B------:R-:W-:Y:S01]  /*1ea0*/  @!P0 IMAD.WIDE.U32 R34, R18, R6, R34 ;  /* 0x0000000612228225 */ /* 0x000fe200078e0022 */
[----:B----4-:R-:W-:Y:S02]  /*1eb0*/  @!P1 LEA R24, P3, R36, R4, 0x1 ;  /* 0x0000000424189211 */ /* 0x010fe400078608ff */
[----:B------:R-:W-:Y:S01]  /*1ec0*/  SHF.L.U64.HI R6, R61, 0x1, R10 ;  /* 0x000000013d067819 */ /* 0x000fe2000001020a */
[----:B------:R-:W-:Y:S01]  /*1ed0*/  IMAD.IADD R4, R22, 0x1, -R23 ;  /* 0x0000000116047824 */ /* 0x000fe200078e0a17 */
[----:B------:R-:W-:Y:S01]  /*1ee0*/  @!P1 LEA.HI.X R25, R36, R5, R11, 0x1, P3 ;  /* 0x0000000524199211 */ /* 0x000fe200018f0c0b */
[----:B------:R-:W-:Y:S01]  /*1ef0*/  @!P0 IMAD.IADD R7, R35, 0x1, R7 ;  /* 0x0000000123078824 */ /* 0x000fe200078e0207 */
[----:B------:R-:W-:Y:S01]  /*1f00*/  SHF.L.U32 R61, R61, 0x1, RZ ;  /* 0x000000013d3d7819 */ /* 0x000fe200000006ff */
[----:B------:R-:W-:Y:S01]  /*1f10*/  IMAD.WIDE.U32 R28, R132, 0x20, RZ ;  /* 0x00000020841c7825 */ /* 0x000fe200078e00ff */
[----:B--2---:R-:W-:Y:S01]  /*1f20*/  @!P0 LEA R26, P5, R34, R2, 0x1 ;  /* 0x00000002221a8211 */ /* 0x004fe200078a08ff */
[----:B------:R2:W-:Y:S01]  /*1f30*/  @!P1 LDGSTS.E.BYPASS.LTC128B.128 [R103+0x1000], desc[UR16][R24.64] ;  /* 0x0100000018679fae */ /* 0x0005e2000b981a10 */
[-C--:B------:R-:W-:Y:S01]  /*1f40*/  ISETP.GE.AND P1, PT, R15, R4.reuse, PT ;  /* 0x000000040f00720c */ /* 0x080fe20003f26270 */
[C---:B------:R-:W-:Y:S01]  /*1f50*/  VIADD R5, R16.reuse, 0x70 ;  /* 0x0000007010057836 */ /* 0x040fe20000000000 */
[----:B------:R-:W-:-:S02]  /*1f60*/  ISETP.GE.AND P4, PT, R16, R4, PT ;  /* 0x000000041000720c */ /* 0x000fc40003f86270 */
[----:B------:R-:W-:Y:S02]  /*1f70*/  @!P0 LEA.HI.X R27, R34, R3, R7, 0x1, P5 ;  /* 0x00000003221b8211 */ /* 0x000fe400028f0c07 */
[----:B------:R-:W-:Y:S02]  /*1f80*/  ISETP.GE.AND P3, PT, R17, R4, PT ;  /* 0x000000041100720c */ /* 0x000fe40003f66270 */
[----:B------:R-:W-:Y:S01]  /*1f90*/  IADD3 R10, P2, PT, R61, R178, RZ ;  /* 0x000000b23d0a7210 */ /* 0x000fe20007f5e0ff */
[----:B------:R3:W-:Y:S01]  /*1fa0*/  @!P0 LDGSTS.E.BYPASS.LTC128B.128 [R103+0x1800], desc[UR16][R26.64] ;  /* 0x018000001a678fae */ /* 0x0007e2000b981a10 */
[-C--:B------:R-:W-:Y:S02]  /*1fb0*/  ISETP.GE.AND P0, PT, R13, R4.reuse, PT ;  /* 0x000000040d00720c */ /* 0x080fe40003f06270 */
[----:B------:R-:W-:Y:S02]  /*1fc0*/  IADD3.X R11, PT, PT, R6, R177, RZ, P2, !PT ;  /* 0x000000b1060b7210 */ /* 0x000fe400017fe4ff */
[----:B------:R-:W-:Y:S01]  /*1fd0*/  SHF.L.U32 R3, R133, 0x5, RZ ;  /* 0x0000000585037819 */ /* 0x000fe200000006ff */
[C---:B-1----:R-:W-:Y:S01]  /*1fe0*/  VIADD R9, R16.reuse, 0x40 ;  /* 0x0000004010097836 */ /* 0x042fe20000000000 */
[----:B------:R-:W-:Y:S01]  /*1ff0*/  IADD3 R7, PT, PT, R16, 0x60, RZ ;  /* 0x0000006010077810 */ /* 0x000fe20007ffe0ff */
[----:B------:R-:W-:Y:S01]  /*2000*/  @!P4 IMAD.MOV.U32 R179, RZ, RZ, R177 ;  /* 0x000000ffffb3c224 */ /* 0x000fe200078e00b1 */
[----:B------:R-:W-:-:S02]  /*2010*/  ISETP.GE.AND P2, PT, R5, R4, PT ;  /* 0x000000040500720c */ /* 0x000fc40003f46270 */
[----:B------:R-:W-:Y:S02]  /*2020*/  ISETP.GE.AND P6, PT, R9, R4, PT ;  /* 0x000000040900720c */ /* 0x000fe40003fc6270 */
[----:B------:R-:W-:Y:S01]  /*2030*/  @!P4 LDGSTS.E.BYPASS.LTC128B.128 [R103+0x2000], desc[UR16][R178.64] ;  /* 0x02000000b267cfae */ /* 0x000fe2000b981a10 */
[----:B--2---:R-:W-:-:S03]  /*2040*/  @!P1 IADD3 R24, P5, PT, R10, R28, RZ ;  /* 0x0000001c0a189210 */ /* 0x004fc60007fbe0ff */
[----:B------:R-:W-:Y:S01]  /*2050*/  @!P3 LDGSTS.E.BYPASS.LTC128B.128 [R103+0x2800], desc[UR16][R10.64] ;  /* 0x028000000a67bfae */ /* 0x000fe2000b981a10 */
[----:B------:R-:W-:Y:S02]  /*2060*/  ISETP.GE.AND P3, PT, R7, R4, PT ;  /* 0x000000040700720c */ /* 0x000fe40003f66270 */
[----:B------:R-:W-:Y:S02]  /*2070*/  @!P1 IADD3.X R25, PT, PT, R11, R29, R3, P5, !PT ;  /* 0x0000001d0b199210 */ /* 0x000fe40002ffe403 */
[----:B------:R-:W-:Y:S01]  /*2080*/  @!P2 IMAD R2, R133, 0xc0, RZ ;  /* 0x000000c08502a824 */ /* 0x000fe200078e02ff */
[----:B------:R-:W-:Y:S01]  /*2090*/  @!P0 LEA R18, P5, R132, R10, 0x6 ;  /* 0x0000000a84128211 */ /* 0x000fe200078a30ff */
[----:B------:R-:W-:Y:S01]  /*20a0*/  @!P6 IMAD.MOV.U32 R29, RZ, RZ, R11 ;  /* 0x000000ffff1de224 */ /* 0x000fe200078e000b */
[----:B------:R-:W-:Y:S01]  /*20b0*/  IADD3 R3, PT, PT, R16, 0x50, RZ ;  /* 0x0000005010037810 */ /* 0x000fe20007ffe0ff */
[----:B------:R1:W-:Y:S01]  /*20c0*/  @!P1 LDGSTS.E.BYPASS.LTC128B.128 [R103+0x3000], desc[UR16][R24.64] ;  /* 0x0300000018679fae */ /* 0x0003e2000b981a10 */
[----:B------:R-:W-:Y:S01]  /*20d0*/  IADD3 R30, P1, PT, R19, R12, RZ ;  /* 0x0000000c131e7210 */ /* 0x000fe20007f3e0ff */
[----:B------:R-:W-:Y:S01]  /*20e0*/  @!P6 IMAD R12, R133, 0x60, RZ ;  /* 0x00000060850ce824 */ /* 0x000fe200078e02ff */
[----:B------:R-:W-:-:S02]  /*20f0*/  @!P0 LEA.HI.X R19, R132, R11, R133, 0x6, P5 ;  /* 0x0000000b84138211 */ /* 0x000fc400028f3485 */
[----:B------:R-:W-:Y:S01]  /*2100*/  ISETP.GE.AND P5, PT, R3, R4, PT ;  /* 0x000000040300720c */ /* 0x000fe20003fa6270 */
[----:B------:R-:W-:Y:S01]  /*2110*/  @!P3 IMAD R8, R133, 0xa0, RZ ;  /* 0x000000a08508b824 */ /* 0x000fe200078e02ff */
[-C--:B------:R-:W-:Y:S01]  /*2120*/  @!P6 MOV R28, R10.reuse ;  /* 0x0000000a001ce202 */ /* 0x080fe20000000f00 */
[----:B------:R2:W-:Y:S01]  /*2130*/  @!P0 LDGSTS.E.BYPASS.LTC128B.128 [R103+0x3800], desc[UR16][R18.64] ;  /* 0x0380000012678fae */ /* 0x0005e2000b981a10 */
[----:B---3--:R-:W-:Y:S01]  /*2140*/  @!P3 MOV R26, R10 ;  /* 0x0000000a001ab202 */ /* 0x008fe20000000f00 */
[----:B------:R-:W-:Y:S01]  /*2150*/  IMAD.X R31, RZ, RZ, R0, P1 ;  /* 0x000000ffff1f7224 */ /* 0x000fe200008e0600 */
[----:B------:R-:W-:Y:S01]  /*2160*/  @!P3 MOV R27, R11 ;  /* 0x0000000b001bb202 */ /* 0x000fe20000000f00 */
[----:B------:R-:W-:Y:S01]  /*2170*/  @!P6 IMAD.WIDE.U32 R28, R132, 0x60, R28 ;  /* 0x00000060841ce825 */ /* 0x000fe200078e001c */
[----:B------:R-:W-:Y:S02]  /*2180*/  SHF.L.U32 R0, R20, 0x4, RZ ;  /* 0x0000000414007819 */ /* 0x000fe400000006ff */
[----:B------:R-:W-:Y:S01]  /*2190*/  ISETP.GE.AND P1, PT, R15, R4, PT ;  /* 0x000000040f00720c */ /* 0x000fe20003f26270 */
[----:B------:R-:W-:Y:S01]  /*21a0*/  @!P3 IMAD.WIDE.U32 R26, R132, 0xa0, R26 ;  /* 0x000000a0841ab825 */ /* 0x000fe200078e001a */
[----:B------:R-:W-:-:S02]  /*21b0*/  @!P6 IADD3 R29, PT, PT, R29, R12, RZ ;  /* 0x0000000c1d1de210 */ /* 0x000fc40007ffe0ff */
[C---:B------:R-:W-:Y:S01]  /*21c0*/  @!P5 LEA R32, P0, R132.reuse, R10, 0x7 ;  /* 0x0000000a8420d211 */ /* 0x040fe200078038ff */
[----:B------:R-:W-:Y:S02]  /*21d0*/  @!P3 IMAD.IADD R27, R27, 0x1, R8 ;  /* 0x000000011b1bb824 */ /* 0x000fe400078e0208 */
[----:B------:R-:W-:Y:S01]  /*21e0*/  @!P6 LDGSTS.E.BYPASS.LTC128B.128 [R103+0x4000], desc[UR16][R28.64] ;  /* 0x040000001c67efae */ /* 0x000fe2000b981a10 */
[-C--:B------:R-:W-:Y:S01]  /*21f0*/  @!P5 LEA.HI.X R33, R132, R11.reuse, R133, 0x7, P0 ;  /* 0x0000000b8421d211 */ /* 0x080fe200000f3c85 */
[C---:B------:R-:W-:Y:S01]  /*2200*/  IMAD.WIDE.U32 R30, R16.reuse, R20, R30 ;  /* 0x00000014101e7225 */ /* 0x040fe200078e001e */
[-C--:B------:R-:W-:Y:S02]  /*2210*/  ISETP.GE.AND P0, PT, R17, R4.reuse, PT ;  /* 0x000000041100720c */ /* 0x080fe40003f06270 */
[----:B-1----:R-:W-:Y:S01]  /*2220*/  @!P2 MOV R25, R11 ;  /* 0x0000000b0019a202 */ /* 0x002fe20000000f00 */
[----:B------:R-:W-:Y:S01]  /*2230*/  @!P2 IMAD.MOV.U32 R24, RZ, RZ, R10 ;  /* 0x000000ffff18a224 */ /* 0x000fe200078e000a */
[----:B------:R-:W-:Y:S01]  /*2240*/  @!P5 LDGSTS.E.BYPASS.LTC128B.128 [R103+0x4800], desc[UR16][R32.64] ;  /* 0x048000002067dfae */ /* 0x000fe2000b981a10 */
[----:B------:R-:W-:Y:S01]  /*2250*/  IMAD R181, R16, R21, R31 ;  /* 0x0000001510b57224 */ /* 0x000fe200078e021f */
[----:B------:R-:W-:Y:S01]  /*2260*/  ISETP.GE.AND P5, PT, R9, R4, PT ;  /* 0x000000040900720c */ /* 0x000fe20003fa6270 */
[----:B------:R-:W-:Y:S01]  /*2270*/  @!P2 IMAD.WIDE.U32 R24, R132, 0xc0, R24 ;  /* 0x000000c08418a825 */ /* 0x000fe200078e0018 */
[----:B------:R-:W-:Y:S01]  /*2280*/  @!P3 LDGSTS.E.BYPASS.LTC128B.128 [R103+0x5000], desc[UR16][R26.64] ;  /* 0x050000001a67bfae */ /* 0x000fe2000b981a10 */
[----:B------:R-:W-:-:S02]  /*2290*/  SHF.L.U64.HI R10, R20, 0x4, R21 ;  /* 0x00000004140a7819 */ /* 0x000fc40000010215 */
[----:B------:R-:W-:Y:S01]  /*22a0*/  ISETP.GE.AND P3, PT, R7, R4, PT ;  /* 0x000000040700720c */ /* 0x000fe20003f66270 */
[----:B------:R-:W-:Y:S01]  /*22b0*/  IMAD.WIDE.U32 R16, R20, 0x20, RZ ;  /* 0x0000002014107825 */ /* 0x000fe200078e00ff */
[----:B------:R-:W-:Y:S02]  /*22c0*/  @!P2 IADD3 R25, PT, PT, R25, R2, RZ ;  /* 0x000000021919a210 */ /* 0x000fe40007ffe0ff */
[----:B------:R-:W-:Y:S02]  /*22d0*/  SHF.L.U32 R2, R182, 0x6, RZ ;  /* 0x00000006b6027819 */ /* 0x000fe400000006ff */
[----:B------:R-:W-:Y:S01]  /*22e0*/  ISETP.GE.AND P6, PT, R13, R4, PT ;  /* 0x000000040d00720c */ /* 0x000fe20003fc6270 */
[----:B------:R1:W-:Y:S01]  /*22f0*/  @!P2 LDGSTS.E.BYPASS.LTC128B.128 [R103+0x5800], desc[UR16][R24.64] ;  /* 0x058000001867afae */ /* 0x0003e2000b981a10 */
[----:B------:R-:W-:Y:S02]  /*2300*/  LEA R180, P2, R30, UR6, 0x1 ;  /* 0x000000061eb47c11 */ /* 0x000fe4000f8408ff */
[----:B------:R-:W-:Y:S01]  /*2310*/  LOP3.LUT R11, R2, 0x1c0, RZ, 0xc0, !PT ;  /* 0x000001c0020b7812 */ /* 0x000fe200078ec0ff */
[----:B------:R-:W0:Y:S01]  /*2320*/  LDGDEPBAR ;  /* 0x00000000000079af */ /* 0x000e220000000000 */
[----:B------:R-:W-:Y:S01]  /*2330*/  LEA.HI.X R181, R30, UR7, R181, 0x1, P2 ;  /* 0x000000071eb57c11 */ /* 0x000fe200090f0cb5 */
[----:B------:R-:W-:Y:S01]  /*2340*/  @!P3 IMAD R12, R21, 0xa0, RZ ;  /* 0x000000a0150cb824 */ /* 0x000fe200078e02ff */
[----:B------:R-:W-:-:S02]  /*2350*/  LEA R8, P2, R0, R180, 0x1 ;  /* 0x000000b400087211 */ /* 0x000fc400078408ff */
[----:B------:R-:W-:Y:S01]  /*2360*/  LOP3.LUT R11, R11, 0x38, R14, 0xf8, !PT ;  /* 0x000000380b0b7812 */ /* 0x000fe200078ef80e */
[----:B------:R-:W-:Y:S01]  /*2370*/  @!P5 IMAD R14, R21, 0x60, RZ ;  /* 0x00000060150ed824 */ /* 0x000fe200078e02ff */
[----:B------:R-:W-:Y:S01]  /*2380*/  LEA.HI.X R9, R0, R181, R10, 0x1, P2 ;  /* 0x000000b500097211 */ /* 0x000fe200010f0c0a */
[----:B------:R-:W-:Y:S01]  /*2390*/  IMAD.SHL.U32 R0, R175, 0x400, RZ ;  /* 0x00000400af007824 */ /* 0x000fe200078e00ff */
[----:B------:R-:W-:Y:S01]  /*23a0*/  ISETP.GE.AND P2, PT, R5, R4, PT ;  /* 0x000000040500720c */ /* 0x000fe20003f46270 */
[----:B--2---:R-:W-:Y:S01]  /*23b0*/  @!P3 IMAD.MOV.U32 R18, RZ, RZ, R8 ;  /* 0x000000ffff12b224 */ /* 0x004fe200078e0008 */
[----:B------:R-:W-:Y:S02]  /*23c0*/  LOP3.LUT R10, R182, 0x8, RZ, 0xc0, !PT ;  /* 0x00000008b60a7812 */ /* 0x000fe400078ec0ff */
[----:B------:R-:W-:Y:S02]  /*23d0*/  SHF.L.U32 R5, R21, 0x5, RZ ;  /* 0x0000000515057819 */ /* 0x000fe400000006ff */
[----:B------:R-:W-:-:S02]  /*23e0*/  LOP3.LUT R0, R0, 0x400, RZ, 0xc0, !PT ;  /* 0x0000040000007812 */ /* 0x000fc400078ec0ff */
[----:B------:R-:W-:Y:S02]  /*23f0*/  LOP3.LUT R7, R11, R10, RZ, 0x3c, !PT ;  /* 0x0000000a0b077212 */ /* 0x000fe400078e3cff */
[----:B------:R-:W-:Y:S02]  /*2400*/  @!P3 MOV R19, R9 ;  /* 0x000000090013b202 */ /* 0x000fe40000000f00 */
[----:B------:R-:W-:Y:S02]  /*2410*/  LEA R0, R7, R0, 0x1 ;  /* 0x0000000007007211 */ /* 0x000fe400078e08ff */
[----:B-1----:R-:W-:Y:S01]  /*2420*/  @!P5 MOV R24, R8 ;  /* 0x000000080018d202 */ /* 0x002fe20000000f00 */
[----:B------:R-:W-:-:S04]  /*2430*/  DEPBAR.LE SB0, 0x0 ;  /* 0x000080000000791a */ /* 0x000fc80000000000 */
[----:B------:R-:W-:Y:S01]  /*2440*/  BAR.SYNC.DEFER_BLOCKING 0x0 ;  /* 0x0000000000007b1d */ /* 0x000fe20000010000 */
[-C--:B------:R-:W-:Y:S01]  /*2450*/  @!P5 MOV R25, R9.reuse ;  /* 0x000000090019d202 */ /* 0x080fe20000000f00 */
[----:B------:R-:W-:Y:S01]  /*2460*/  @!P3 IMAD.WIDE.U32 R18, R20, 0xa0, R18 ;  /* 0x000000a01412b825 */ /* 0x000fe200078e0012 */
[----:B------:R-:W-:Y:S02]  /*2470*/  LOP3.LUT R7, R2, 0x200, RZ, 0xc0, !PT ;  /* 0x0000020002077812 */ /* 0x000fe400078ec0ff */
[----:B------:R-:W-:Y:S01]  /*2480*/  @!P2 MOV R26, R8 ;  /* 0x00000008001aa202 */ /* 0x000fe20000000f00 */
[----:B------:R-:W-:Y:S01]  /*2490*/  @!P5 IMAD.WIDE.U32 R24, R20, 0x60, R24 ;  /* 0x000000601418d825 */ /* 0x000fe200078e0018 */
[----:B------:R-:W-:Y:S02]  /*24a0*/  @!P2 MOV R27, R9 ;  /* 0x00000009001ba202 */ /* 0x000fe40000000f00 */
[----:B------:R-:W-:Y:S01]  /*24b0*/  IADD3 R172, PT, PT, R0, UR5, RZ ;  /* 0x0000000500ac7c10 */ /* 0x000fe2000fffe0ff */
[----:B------:R-:W-:Y:S01]  /*24c0*/  @!P3 IMAD.IADD R13, R19, 0x1, R12 ;  /* 0x00000001130db824 */ /* 0x000fe200078e020c */
[----:B------:R-:W-:Y:S01]  /*24d0*/  @!P5 IADD3 R15, PT, PT, R25, R14, RZ ;  /* 0x0000000e190fd210 */ /* 0x000fe20007ffe0ff */
[----:B------:R-:W-:Y:S01]  /*24e0*/  @!P3 IMAD.MOV.U32 R12, RZ, RZ, R18 ;  /* 0x000000ffff0cb224 */ /* 0x000fe200078e0012 */
[----:B------:R-:W-:Y:S01]  /*24f0*/  @!P5 MOV R14, R24 ;  /* 0x00000018000ed202 */ /* 0x000fe20000000f00 */
[----:B------:R-:W-:-:S02]  /*2500*/  @!P2 IMAD R18, R21, 0xc0, RZ ;  /* 0x000000c01512a824 */ /* 0x000fc400078e02ff */
[----:B------:R-:W-:-:S05]  /*2510*/  @!P2 IMAD.WIDE.U32 R26, R20, 0xc0, R26 ;  /* 0x000000c0141aa825 */ /* 0x000fca00078e001a */
[----:B------:R-:W-:Y:S02]  /*2520*/  @!P2 IADD3 R19, PT, PT, R27, R18, RZ ;  /* 0x000000121b13a210 */ /* 0x000fe40007ffe0ff */
[----:B------:R-:W-:Y:S01]  /*2530*/  @!P2 MOV R18, R26 ;  /* 0x0000001a0012a202 */ /* 0x000fe20000000f00 */
[----:B------:R-:W-:Y:S01]  /*2540*/  @!PT LDS RZ, [RZ] ;  /* 0x00000000fffff984 */ /* 0x000fe20000000800 */
[----:B------:R-:W-:Y:S01]  /*2550*/  @!PT LDS RZ, [RZ] ;  /* 0x00000000fffff984 */ /* 0x000fe20000000800 */
[----:B------:R-:W-:Y:S01]  /*2560*/  @!PT LDS RZ, [RZ] ;  /* 0x00000000fffff984 */ /* 0x000fe20000000800 */
[----:B------:R-:W-:Y:S04]  /*2570*/  @!P4 LDGSTS.E.BYPASS.LTC128B.128 [R103+0x6000], desc[UR16][R180.64] ;  /* 0x06000000b467cfae */ /* 0x000fe8000b981a10 */
[----:B------:R-:W-:Y:S01]  /*2580*/  @P4 STS.128 [R103+0x6000], RZ ;  /* 0x006000ff67004388 */ /* 0x000fe20000000c00 */
[----:B------:R-:W-:Y:S01]  /*2590*/  ISETP.GE.AND P4, PT, R3, R4, PT ;  /* 0x000000040300720c */ /* 0x000fe20003f86270 */
[----:B------:R-:W-:Y:S01]  /*25a0*/  IMAD.SHL.U32 R4, R182, 0x20, RZ ;  /* 0x00000020b6047824 */ /* 0x000fe200078e00ff */
[----:B------:R-:W-:Y:S01]  /*25b0*/  MOV R3, 0x20 ;  /* 0x0000002000037802 */ /* 0x000fe20000000f00 */
[----:B------:R-:W-:Y:S03]  /*25c0*/  @P0 STS.128 [R103+0x6800], RZ ;  /* 0x006800ff67000388 */ /* 0x000fe60000000c00 */
[----:B------:R-:W-:Y:S01]  /*25d0*/  LOP3.LUT R173, R7, 0x7c00, R4, 0xf8, !PT ;  /* 0x00007c0007ad7812 */ /* 0x000fe200078ef804 */
[----:B------:R-:W-:Y:S01]  /*25e0*/  @!PT LDS RZ, [RZ] ;  /* 0x00000000fffff984 */ /* 0x000fe20000000800 */
[----:B------:R-:W-:Y:S01]  /*25f0*/  @!PT LDS RZ, [RZ] ;  /* 0x00000000fffff984 */ /* 0x000fe20000000800 */
[----:B------:R-:W-:Y:S01]  /*2600*/  @!PT LDS RZ, [RZ] ;  /* 0x00000000fffff984 */ /* 0x000fe20000000800 */
[----:B------:R1:W-:Y:S01]  /*2610*/  @!P0 LDGSTS.E.BYPASS.LTC128B.128 [R103+0x6800], desc[UR16][R8.64] ;  /* 0x0680000008678fae */ /* 0x0003e2000b981a10 */
[----:B------:R-:W-:-:S02]  /*2620*/  @!P1 IADD3 R16, P0, PT, R8, R16, RZ ;  /* 0x0000001008109210 */ /* 0x000fc40007f1e0ff */
[----:B------:R-:W-:Y:S01]  /*2630*/  LOP3.LUT R4, R11, 0x8, R60, 0x78, !PT ;  /* 0x000000080b047812 */ /* 0x000fe200078e783c */
[----:B------:R-:W-:Y:S01]  /*2640*/  @P1 STS.128 [R103+0x7000], RZ ;  /* 0x007000ff67001388 */ /* 0x000fe20000000c00 */
[----:B------:R-:W-:Y:S02]  /*2650*/  @!P1 IADD3.X R17, PT, PT, R9, R17, R5, P0, !PT ;  /* 0x0000001109119210 */ /* 0x000fe400007fe405 */
[----:B------:R-:W-:Y:S01]  /*2660*/  MOV R5, 0x40 ;  /* 0x0000004000057802 */ /* 0x000fe20000000f00 */
[----:B------:R-:W-:Y:S02]  /*2670*/  IMAD.IADD R173, R4, 0x1, R173 ;  /* 0x0000000104ad7824 */ /* 0x000fe400078e02ad */
[----:B------:R-:W-:Y:S01]  /*2680*/  @!PT LDS RZ, [RZ] ;  /* 0x00000000fffff984 */ /* 0x000fe20000000800 */
[----:B------:R-:W-:Y:S01]  /*2690*/  @!PT LDS RZ, [RZ] ;  /* 0x00000000fffff984 */ /* 0x000fe20000000800 */
[----:B------:R-:W-:Y:S01]  /*26a0*/  @!PT LDS RZ, [RZ] ;  /* 0x00000000fffff984 */ /* 0x000fe20000000800 */
[----:B------:R-:W-:Y:S01]  /*26b0*/  @!P1 LDGSTS.E.BYPASS.LTC128B.128 [R103+0x7000], desc[UR16][R16.64] ;  /* 0x0700000010679fae */ /* 0x000fe2000b981a10 */
[C---:B------:R-:W-:Y:S02]  /*26c0*/  @!P6 LEA R24, P1, R20.reuse, R8, 0x6 ;  /* 0x000000081418e211 */ /* 0x040fe400078230ff */
[----:B------:R-:W-:Y:S01]  /*26d0*/  LEA R173, R173, UR5, 0x1 ;  /* 0x00000005adad7c11 */ /* 0x000fe2000f8e08ff */
[----:B------:R-:W-:Y:S01]  /*26e0*/  @P6 STS.128 [R103+0x7800], RZ ;  /* 0x007800ff67006388 */ /* 0x000fe20000000c00 */
[----:B------:R-:W-:-:S05]  /*26f0*/  @!P6 LEA.HI.X R25, R20, R9, R21, 0x6, P1 ;  /* 0x000000091419e211 */ /* 0x000fca00008f3415 */
[----:B------:R-:W-:Y:S01]  /*2700*/  @!PT LDS RZ, [RZ] ;  /* 0x00000000fffff984 */ /* 0x000fe20000000800 */
[----:B------:R-:W-:Y:S01]  /*2710*/  @!PT LDS RZ, [RZ] ;  /* 0x00000000fffff984 */ /* 0x000fe20000000800 */
[----:B------:R-:W-:Y:S01]  /*2720*/  @!PT LDS RZ, [RZ] ;  /* 0x00000000fffff984 */ /* 0x000fe20000000800 */
[----:B------:R-:W-:Y:S04]  /*2730*/  @!P6 LDGSTS.E.BYPASS.LTC128B.128 [R103+0x7800], desc[UR16][R24.64] ;  /* 0x078000001867efae */ /* 0x000fe8000b981a10 */
        /* <DEDUP_REMOVED lines=26> */
[----:B------:R-:W3:Y:S01]  /*28e0*/  LDSM.16.M88.4 R28, [R0+UR5+0x2000] ;  /* 0x00200005001c783b */ /* 0x000ee20008000200 */
[----:B------:R-:W-:Y:S02]  /*28f0*/  SEL R5, R5, 0xffffffc0, !P2 ;  /* 0xffffffc005057807 */ /* 0x000fe40005000000 */
[C---:B------:R-:W-:Y:S01]  /*2900*/  IMAD.IADD R171, R173.reuse, 0x1, R3 ;  /* 0x00000001adab7824 */ /* 0x040fe200078e0203 */
[C---:B------:R-:W-:Y:S01]  /*2910*/  IADD3 R167, PT, PT, R172.reuse, R3, RZ ;  /* 0x00000003aca77210 */ /* 0x040fe20007ffe0ff */
[----:B-1----:R-:W1:Y:S01]  /*2920*/  LDSM.16.M88.4 R8, [R0+UR5+0x2800] ;  /* 0x002800050008783b */ /* 0x002e620008000200 */
[----:B------:R-:W-:Y:S01]  /*2930*/  IMAD.IADD R170, R173, 0x1, R5 ;  /* 0x00000001adaa7824 */ /* 0x000fe200078e0205 */
[----:B------:R-:W-:-:S02]  /*2940*/  IADD3 R166, PT, PT, R172, R5, RZ ;  /* 0x00000005aca67210 */ /* 0x000fc40007ffe0ff */
[----:B------:R-:W-:Y:S02]  /*2950*/  LDSM.16.M88.4 R44, [R171] ;  /* 0x00000000ab2c783b */ /* 0x000fe40000000200 */
[C---:B------:R-:W-:Y:S01]  /*2960*/  IADD3 R169, PT, PT, R3.reuse, R170, RZ ;  /* 0x000000aa03a97210 */ /* 0x040fe20007ffe0ff */
[----:B------:R-:W-:Y:S01]  /*2970*/  IMAD.IADD R165, R3, 0x1, R166 ;  /* 0x0000000103a57824 */ /* 0x000fe200078e02a6 */
[----:B------:R-:W4:Y:S04]  /*2980*/  LDSM.16.M88.4 R40, [R167+0x2000] ;  /* 0x00200000a728783b */ /* 0x000f280000000200 */
[----:B------:R-:W-:Y:S04]  /*2990*/  LDSM.16.M88.4 R32, [R170] ;  /* 0x00000000aa20783b */ /* 0x000fe80000000200 */
[----:B------:R-:W5:Y:S04]  /*29a0*/  LDSM.16.M88.4 R36, [R166+0x2000] ;  /* 0x00200000a624783b */ /* 0x000f680000000200 */
[----:B--2---:R-:W-:Y:S04]  /*29b0*/  LDSM.16.M88.4 R12, [R169] ;  /* 0x00000000a90c783b */ /* 0x004fe80000000200 */
[----:B------:R-:W-:Y:S04]  /*29c0*/  LDSM.16.M88.4 R56, [R165+0x2000] ;  /* 0x00200000a538783b */ /* 0x000fe80000000200 */
[----:B------:R-:W2:Y:S04]  /*29d0*/  LDSM.16.M88.4 R24, [R167+0x2800] ;  /* 0x00280000a718783b */ /* 0x000ea80000000200 */
[----:B------:R-:W-:Y:S01]  /*29e0*/  LDSM.16.M88.4 R68, [R166+0x2800] ;  /* 0x00280000a644783b */ /* 0x000fe20000000200 */
[C---:B---3--:R-:W-:Y:S03]  /*29f0*/  HMMA.16816.F32 R16, R52.reuse, R28, RZ ;  /* 0x0000001c3410723c */ /* 0x048fe600000018ff */
[----:B------:R-:W-:Y:S04]  /*2a00*/  LDSM.16.M88.4 R64, [R165+0x2800] ;  /* 0x00280000a540783b */ /* 0x000fe80000000200 */
[----:B------:R-:W-:Y:S01]  /*2a10*/  LDSM.16.M88.4 R72, [R166+0x3000] ;  /* 0x00300000a648783b */ /* 0x000fe20000000200 */
[C---:B------:R-:W-:Y:S03]  /*2a20*/  HMMA.16816.F32 R28, R52.reuse, R30, RZ ;  /* 0x0000001e341c723c */ /* 0x040fe600000018ff */
[----:B------:R-:W0:Y:S05]  /*2a30*/  LDGDEPBAR ;  /* 0x00000000000079af */ /* 0x000e2a0000000000 */
[----:B-1----:R-:W-:Y:S08]  /*2a40*/  HMMA.16816.F32 R48, R52, R8, RZ ;  /* 0x000000083430723c */ /* 0x002ff000000018ff */
[C---:B----4-:R-:W-:Y:S08]  /*2a50*/  HMMA.16816.F32 R16, R44.reuse, R40, R16 ;  /* 0x000000282c10723c */ /* 0x050ff00000001810 */
[----:B------:R-:W-:Y:S01]  /*2a60*/  HMMA.16816.F32 R28, R44, R42, R28 ;  /* 0x0000002a2c1c723c */ /* 0x000fe2000000181c */
[----:B------:R-:W1:Y:S07]  /*2a70*/  LDSM.16.M88.4 R40, [R0+UR5+0x3000] ;  /* 0x003000050028783b */ /* 0x000e6e0008000200 */
[----:B------:R-:W-:Y:S08]  /*2a80*/  HMMA.16816.F32 R8, R52, R10, RZ ;  /* 0x0000000a3408723c */ /* 0x000ff000000018ff */
[C---:B-----5:R-:W-:Y:S08]  /*2a90*/  HMMA.16816.F32 R16, R32.reuse, R36, R16 ;  /* 0x000000242010723c */ /* 0x060ff00000001810 */
[----:B------:R-:W-:Y:S01]  /*2aa0*/  HMMA.16816.F32 R28, R32, R38, R28 ;  /* 0x00000026201c723c */ /* 0x000fe2000000181c */
[----:B------:R-:W3:Y:S07]  /*2ab0*/  LDSM.16.M88.4 R36, [R167+0x3000] ;  /* 0x00300000a724783b */ /* 0x000eee0000000200 */
[----:B--2---:R-:W-:Y:S08]  /*2ac0*/  HMMA.16816.F32 R48, R44, R24, R48 ;  /* 0x000000182c30723c */ /* 0x004ff00000001830 */
[C---:B------:R-:W-:Y:S08]  /*2ad0*/  HMMA.16816.F32 R16, R12.reuse, R56, R16 ;  /* 0x000000380c10723c */ /* 0x040ff00000001810 */
[----:B------:R-:W-:Y:S01]  /*2ae0*/  HMMA.16816.F32 R28, R12, R58, R28 ;  /* 0x0000003a0c1c723c */ /* 0x000fe2000000181c */
[----:B------:R-:W2:Y:S07]  /*2af0*/  LDSM.16.M88.4 R56, [R0+UR5+0x3800] ;  /* 0x003800050038783b */ /* 0x000eae0008000200 */
        /* <DEDUP_REMOVED lines=14> */
[----:B------:R-:W-:Y:S02]  /*2be0*/  HMMA.16816.F32 R48, R32, R68, R48 ;  /* 0x000000442030723c */ /* 0x000fe40000001830 */
[----:B------:R-:W1:Y:S06]  /*2bf0*/  MUFU.TANH R76, R76 ;  /* 0x0000004c004c7308 */ /* 0x000e6c0000002400 */
[----:B---3--:R-:W-:Y:S02]  /*2c00*/  HMMA.16816.F32 R24, R44, R36, R24 ;  /* 0x000000242c18723c */ /* 0x008fe40000001818 */
[----:B------:R-:W3:Y:S06]  /*2c10*/  MUFU.TANH R62, R62 ;  /* 0x0000003e003e7308 */ /* 0x000eec0000002400 */
[----:B------:R-:W-:Y:S01]  /*2c20*/  HMMA.16816.F32 R8, R32, R70, R8 ;  /* 0x000000462008723c */ /* 0x000fe20000001808 */
[----:B------:R-:W-:Y:S01]  /*2c30*/  LDSM.16.M88.4 R68, [R0+UR5+0x4000] ;  /* 0x004000050044783b */ /* 0x000fe20008000200 */
[----:B------:R-:W1:Y:S06]  /*2c40*/  MUFU.TANH R78, R78 ;  /* 0x0000004e004e7308 */ /* 0x000e6c0000002400 */
[----:B------:R-:W-:Y:S01]  /*2c50*/  HMMA.16816.F32 R16, R44, R38, R16 ;  /* 0x000000262c10723c */ /* 0x000fe20000001810 */
[----:B------:R-:W5:Y:S01]  /*2c60*/  LDSM.16.M88.4 R36, [R165+0x3000] ;  /* 0x00300000a524783b */ /* 0x000f620000000200 */
[----:B------:R-:W1:Y:S06]  /*2c70*/  MUFU.TANH R80, R80 ;  /* 0x0000005000507308 */ /* 0x000e6c0000002400 */
[----:B------:R-:W-:Y:S02]  /*2c80*/  HMMA.16816.F32 R48, R12, R64, R48 ;  /* 0x000000400c30723c */ /* 0x000fe40000001830 */
[----:B------:R-:W1:Y:S06]  /*2c90*/  MUFU.TANH R81, R81 ;  /* 0x0000005100517308 */ /* 0x000e6c0000002400 */
[----:B--2---:R-:W-:Y:S02]  /*2ca0*/  HMMA.16816.F32 R28, R52, R56, RZ ;  /* 0x00000038341c723c */ /* 0x004fe400000018ff */
[----:B------:R-:W2:Y:S06]  /*2cb0*/  MUFU.TANH R82, R82 ;  /* 0x0000005200527308 */ /* 0x000eac0000002400 */
[----:B------:R-:W-:Y:S01]  /*2cc0*/  HMMA.16816.F32 R8, R12, R66, R8 ;  /* 0x000000420c08723c */ /* 0x000fe20000001808 */
[----:B------:R-:W3:Y:S02]  /*2cd0*/  LDSM.16.M88.4 R64, [R166+0x3800] ;  /* 0x00380000a640783b */ /* 0x000ee40000000200 */
        /* <DEDUP_REMOVED lines=16> */
[----:B--2---:R-:W2:Y:S04]  /*2de0*/  LDSM.16.M88.4 R48, [R167+0x4000] ;  /* 0x00400000a730783b */ /* 0x004ea80000000200 */
[----:B------:R-:W4:Y:S02]  /*2df0*/  LDSM.16.M88.4 R40, [R165+0x3800] ;  /* 0x00380000a528783b */ /* 0x000f240000000200 */
[----:B------:R-:W2:Y:S01]  /*2e00*/  MUFU.TANH R86, R86 ;  /* 0x0000005600567308 */ /* 0x000ea20000002400 */
[----:B-----5:R-:W-:Y:S07]  /*2e10*/  HMMA.16816.F32 R24, R12, R36, R24 ;  /* 0x000000240c18723c */ /* 0x020fee0000001818 */
[----:B------:R-:W2:Y:S01]  /*2e20*/  MUFU.TANH R88, R88 ;  /* 0x0000005800587308 */ /* 0x000ea20000002400 */
[----:B------:R-:W-:Y:S01]  /*2e30*/  HMMA.16816.F32 R16, R32, R74, R16 ;  /* 0x0000004a2010723c */ /* 0x000fe20000001810 */
[----:B------:R-:W5:Y:S06]  /*2e40*/  LDSM.16.M88.4 R72, [R166+0x4000] ;  /* 0x00400000a648783b */ /* 0x000f6c0000000200 */
[----:B------:R-:W2:Y:S01]  /*2e50*/  MUFU.TANH R89, R89 ;  /* 0x0000005900597308 */ /* 0x000ea20000002400 */
[----:B-1----:R-:W-:Y:S03]  /*2e60*/  HMMA.16816.F32 R8, R52, R68, RZ ;  /* 0x000000443408723c */ /* 0x002fe600000018ff */
[----:B------:R-:W-:Y:S01]  /*2e70*/  FMUL.FTZ R24, R24, UR4 ;  /* 0x0000000418187c20 */ /* 0x000fe20008410000 */
[----:B------:R-:W-:Y:S01]  /*2e80*/  FMUL.FTZ R92, R25, UR4 ;  /* 0x00000004195c7c20 */ /* 0x000fe20008410000 */
[----:B------:R-:W-:Y:S01]  /*2e90*/  FMUL.FTZ R93, R26, UR4 ;  /* 0x000000041a5d7c20 */ /* 0x000fe20008410000 */
[----:B------:R-:W-:Y:S01]  /*2ea0*/  FMUL.FTZ R94, R27, UR4 ;  /* 0x000000041b5e7c20 */ /* 0x000fe20008410000 */
[----:B------:R1:W1:Y:S01]  /*2eb0*/  MUFU.TANH R91, R24 ;  /* 0x00000018005b7308 */ /* 0x0002620000002400 */
[----:B---3--:R-:W-:Y:S07]  /*2ec0*/  HMMA.16816.F32 R28, R32, R64, R28 ;  /* 0x00000040201c723c */ /* 0x008fee000000181c */
[----:B------:R-:W3:Y:S01]  /*2ed0*/  MUFU.TANH R90, R90 ;  /* 0x0000005a005a7308 */ /* 0x000ee20000002400 */
[----:B------:R-:W-:Y:S01]  /*2ee0*/  HMMA.16816.F32 R16, R12, R38, R16 ;  /* 0x000000260c10723c */ /* 0x000fe20000001810 */
[----:B------:R-:W3:Y:S06]  /*2ef0*/  LDSM.16.M88.4 R36, [R0+UR5+0x4800] ;  /* 0x004800050024783b */ /* 0x000eec0008000200 */
[----:B------:R-:W3:Y:S01]  /*2f00*/  MUFU.TANH R92, R92 ;  /* 0x0000005c005c7308 */ /* 0x000ee20000002400 */
[----:B------:R-:W-:Y:S01]  /*2f10*/  HMMA.16816.F32 R56, R32, R66, R56 ;  /* 0x000000422038723c */ /* 0x000fe20000001838 */
[----:B------:R-:W3:Y:S06]  /*2f20*/  LDSM.16.M88.4 R64, [R165+0x4000] ;  /* 0x00400000a540783b */ /* 0x000eec0000000200 */
[----:B------:R-:W3:Y:S01]  /*2f30*/  MUFU.TANH R93, R93 ;  /* 0x0000005d005d7308 */ /* 0x000ee20000002400 */
[----:B-1----:R-:W-:Y:S01]  /*2f40*/  HMMA.16816.F32 R24, R52, R70, RZ ;  /* 0x000000463418723c */ /* 0x002fe200000018ff */
[----:B------:R-:W1:Y:S02]  /*2f50*/  LDSM.16.M88.4 R68, [R167+0x4800] ;  /* 0x00480000a744783b */ /* 0x000e640000000200 */
[----:B------:R-:W-:Y:S01]  /*2f60*/  FMUL.FTZ R16, R16, UR4 ;  /* 0x0000000410107c20 */ /* 0x000fe20008410000 */
[----:B------:R-:W-:Y:S01]  /*2f70*/  FMUL.FTZ R96, R17, UR4 ;  /* 0x0000000411607c20 */ /* 0x000fe20008410000 */
[----:B------:R-:W-:Y:S01]  /*2f80*/  FMUL.FTZ R97, R18, UR4 ;  /* 0x0000000412617c20 */ /* 0x000fe20008410000 */
[----:B------:R-:W-:Y:S01]  /*2f90*/  FMUL.FTZ R98, R19, UR4 ;  /* 0x0000000413627c20 */ /* 0x000fe20008410000 */
[----:B------:R3:W1:Y:S01]  /*2fa0*/  MUFU.TANH R95, R16 ;  /* 0x00000010005f7308 */ /* 0x0006620000002400 */
[----:B--2---:R-:W-:Y:S07]  /*2fb0*/  HMMA.16816.F32 R8, R44, R48, R8 ;  /* 0x000000302c08723c */ /* 0x004fee0000001808 */
[----:B------:R-:W2:Y:S01]  /*2fc0*/  MUFU.TANH R94, R94 ;  /* 0x0000005e005e7308 */ /* 0x000ea20000002400 */
        /* <DEDUP_REMOVED lines=11> */
[C---:B---3--:R-:W-:Y:S07]  /*3080*/  HMMA.16816.F32 R16, R52.reuse, R36, RZ ;  /* 0x000000243410723c */ /* 0x048fee00000018ff */
[----:B------:R-:W3:Y:S01]  /*3090*/  MUFU.TANH R98, R98 ;  /* 0x0000006200627308 */ /* 0x000ee20000002400 */
[----:B------:R-:W-:Y:S07]  /*30a0*/  HMMA.16816.F32 R36, R52, R38, RZ ;  /* 0x000000263424723c */ /* 0x000fee00000018ff */
[----:B------:R-:W1:Y:S01]  /*30b0*/  MUFU.TANH R100, R100 ;  /* 0x0000006400647308 */ /* 0x000e620000002400 */
[----:B------:R-:W-:Y:S01]  /*30c0*/  HMMA.16816.F32 R24, R32, R74, R24 ;  /* 0x0000004a2018723c */ /* 0x000fe20000001818 */
[----:B-----5:R-:W5:Y:S04]  /*30d0*/  LDSM.16.M88.4 R28, [R166+0x4800] ;  /* 0x00480000a61c783b */ /* 0x020f680000000200 */
[----:B------:R-:W-:Y:S02]  /*30e0*/  LDSM.16.M88.4 R72, [R167+0x5800] ;  /* 0x00580000a748783b */ /* 0x000fe40000000200 */
[----:B------:R-:W2:Y:S01]  /*30f0*/  MUFU.TANH R190, R190 ;  /* 0x000000be00be7308 */ /* 0x000ea20000002400 */
[C---:B------:R-:W-:Y:S01]  /*3100*/  HMMA.16816.F32 R56, R12.reuse, R42, R56 ;  /* 0x0000002a0c38723c */ /* 0x040fe20000001838 */
[----:B------:R-:W4:Y:S06]  /*3110*/  LDSM.16.M88.4 R40, [R167+0x5000] ;  /* 0x00500000a728783b */ /* 0x000f2c0000000200 */
        /* <DEDUP_REMOVED lines=9> */
[----:B------:R-:W3:Y:S02]  /*31b0*/  LDSM.16.M88.4 R36, [R165+0x4800] ;  /* 0x00480000a524783b */ /* 0x000ee40000000200 */
[----:B------:R-:W-:Y:S01]  /*31c0*/  FMUL.FTZ R8, R8, UR4 ;  /* 0x0000000408087c20 */ /* 0x000fe20008410000 */
[----:B------:R-:W-:Y:S01]  /*31d0*/  FMUL.FTZ R156, R9, UR4 ;  /* 0x00000004099c7c20 */ /* 0x000fe20008410000 */
[----:B------:R-:W-:Y:S01]  /*31e0*/  FMUL.FTZ R154, R10, UR4 ;  /* 0x000000040a9a7c20 */ /* 0x000fe20008410000 */
[----:B------:R-:W-:Y:S01]  /*31f0*/  FMUL.FTZ R152, R11, UR4 ;  /* 0x000000040b987c20 */ /* 0x000fe20008410000 */
[----:B------:R2:W2:Y:S01]  /*3200*/  MUFU.TANH R162, R8 ;  /* 0x0000000800a27308 */ /* 0x0004a20000002400 */
[----:B------:R-:W-:Y:S01]  /*3210*/  HMMA.16816.F32 R24, R12, R66, R24 ;  /* 0x000000420c18723c */ /* 0x000fe20000001818 */
[----:B------:R-:W3:Y:S06]  /*3220*/  LDSM.16.M88.4 R64, [R0+UR5+0x5800] ;  /* 0x005800050040783b */ /* 0x000eec0008000200 */
        /* <DEDUP_REMOVED lines=15> */
[----:B----4-:R-:W-:Y:S07]  /*3320*/  HMMA.16816.F32 R56, R44, R40, R56 ;  /* 0x000000282c38723c */ /* 0x010fee0000001838 */
[----:B------:R-:W4:Y:S01]  /*3330*/  MUFU.TANH R154, R154 ;  /* 0x0000009a009a7308 */ /* 0x000f220000002400 */
[----:B---3--:R-:W-:Y:S07]  /*3340*/  HMMA.16816.F32 R16, R12, R36, R16 ;  /* 0x000000240c10723c */ /* 0x008fee0000001810 */
[----:B------:R-:W3:Y:S01]  /*3350*/  MUFU.TANH R152, R152 ;  /* 0x0000009800987308 */ /* 0x000ee20000002400 */
[----:B------:R-:W-:Y:S07]  /*3360*/  HMMA.16816.F32 R48, R44, R42, R48 ;  /* 0x0000002a2c30723c */ /* 0x000fee0000001830 */
        /* <DEDUP_REMOVED lines=9> */
[----:B------:R-:W2:Y:S01]  /*3400*/  MUFU.TANH R148, R148 ;  /* 0x0000009400947308 */ /* 0x000ea20000002400 */
[----:B------:R-:W-:Y:S07]  /*3410*/  HMMA.16816.F32 R52, R52, R66, RZ ;  /* 0x000000423434723c */ /* 0x000fee00000018ff */
[----:B------:R2:W2:Y:S01]  /*3420*/  MUFU.TANH R142, R16 ;  /* 0x00000010008e7308 */ /* 0x0004a20000002400 */
[C---:B-1----:R-:W-:Y:S03]  /*3430*/  HMMA.16816.F32 R56, R32.reuse, R8, R56 ;  /* 0x000000082038723c */ /* 0x042fe60000001838 */
[----:B------:R-:W-:Y:S01]  /*3440*/  FMUL.FTZ R68, R68, UR4 ;  /* 0x0000000444447c20 */ /* 0x000fe20008410000 */
[----:B------:R-:W-:Y:S01]  /*3450*/  FMUL.FTZ R69, R69, UR4 ;  /* 0x0000000445457c20 */ /* 0x000fe20008410000 */
[----:B------:R-:W-:Y:S01]  /*3460*/  FMUL.FTZ R70, R70, UR4 ;  /* 0x0000000446467c20 */ /* 0x000fe20008410000 */
[----:B------:R-:W-:Y:S01]  /*3470*/  FMUL.FTZ R71, R71, UR4 ;  /* 0x0000000447477c20 */ /* 0x000fe20008410000 */
[----:B------:R1:W1:Y:S01]  /*3480*/  MUFU.TANH R140, R17 ;  /* 0x00000011008c7308 */ /* 0x0002620000002400 */
[----:B------:R-:W-:Y:S01]  /*3490*/  HMMA.16816.F32 R48, R32, R10, R48 ;  /* 0x0000000a2030723c */ /* 0x000fe20000001830 */
[----:B------:R-:W3:Y:S01]  /*34a0*/  LDSM.16.M88.4 R8, [R165+0x5800] ;  /* 0x00580000a508783b */ /* 0x000ee20000000200 */
        /* <DEDUP_REMOVED lines=8> */
[C---:B----4-:R-:W-:Y:S07]  /*3530*/  HMMA.16816.F32 R52, R32.reuse, R38, R52 ;  /* 0x000000262034723c */ /* 0x050fee0000001834 */
[----:B------:R4:W1:Y:S01]  /*3540*/  MUFU.TANH R120, R70 ;  /* 0x0000004600787308 */ /* 0x0008620000002400 */
        /* <DEDUP_REMOVED lines=8> */
[----:B---3--:R-:W-:Y:S01]  /*35d0*/  HMMA.16816.F32 R52, R12, R10, R52 ;  /* 0x0000000a0c34723c */ /* 0x008fe20000001834 */
[----:B------:R-:W-:-:S04]  /*35e0*/  LOP3.LUT R11, R60, 0x1f0, RZ, 0xc0, !PT ;  /* 0x000001f03c0b7812 */ /* 0x000fc800078ec0ff */
[----:B------:R-:W-:Y:S02]  /*35f0*/  IADD3 R10, PT, PT, R11, 0x1, R184 ;  /* 0x000000010b0a7810 */ /* 0x000fe40007ffe0b8 */
[----:B------:R4:W3:Y:S01]  /*3600*/  MUFU.TANH R108, R56 ;  /* 0x00000038006c7308 */ /* 0x0008e20000002400 */
[----:B------:R-:W-:Y:S01]  /*3610*/  HMMA.16816.F32 R24, R12, R8, R24 ;  /* 0x000000080c18723c */ /* 0x000fe20000001818 */
[----:B------:R-:W-:Y:S02]  /*3620*/  SHF.R.U32.HI R8, RZ, 0x2, R182 ;  /* 0x00000002ff087819 */ /* 0x000fe400000116b6 */
[----:B------:R-:W-:Y:S01]  /*3630*/  FMUL.FTZ R9, R50, UR4 ;  /* 0x0000000432097c20 */ /* 0x000fe20008410000 */
[----:B------:R-:W-:Y:S01]  /*3640*/  FMUL.FTZ R48, R48, UR4 ;  /* 0x0000000430307c20 */ /* 0x000fe20008410000 */
[----:B------:R-:W-:Y:S01]  /*3650*/  FMUL.FTZ R49, R49, UR4 ;  /* 0x0000000431317c20 */ /* 0x000fe20008410000 */
[----:B------:R-:W-:Y:S01]  /*3660*/  FMUL.FTZ R51, R51, UR4 ;  /* 0x0000000433337c20 */ /* 0x000fe20008410000 */
[----:B------:R-:W-:Y:S01]  /*3670*/  LOP3.LUT R8, R8, 0x7, RZ, 0xc0, !PT ;  /* 0x0000000708087812 */ /* 0x000fe200078ec0ff */
[----:B------:R4:W1:Y:S03]  /*3680*/  MUFU.TANH R106, R57 ;  /* 0x00000039006a7308 */ /* 0x0008660000002400 */
[----:B------:R-:W-:Y:S01]  /*3690*/  FMUL.FTZ R38, R52, UR4 ;  /* 0x0000000434267c20 */ /* 0x000fe20008410000 */
[----:B------:R-:W-:Y:S01]  /*36a0*/  FMUL.FTZ R36, R53, UR4 ;  /* 0x0000000435247c20 */ /* 0x000fe20008410000 */
[----:B------:R-:W-:Y:S01]  /*36b0*/  FMUL.FTZ R28, R54, UR4 ;  /* 0x00000004361c7c20 */ /* 0x000fe20008410000 */
[----:B------:R-:W-:Y:S01]  /*36c0*/  FMUL.FTZ R55, R55, UR4 ;  /* 0x0000000437377c20 */ /* 0x000fe20008410000 */
[----:B------:R-:W-:Y:S01]  /*36d0*/  IADD3 R13, PT, PT, -R77, R10, R8 ;  /* 0x0000000a4d0d7210 */ /* 0x000fe20007ffe108 */
[----:B------:R-:W1:Y:S03]  /*36e0*/  MUFU.TANH R0, R0 ;  /* 0x0000000000007308 */ /* 0x000e660000002400 */
[----:B------:R-:W-:Y:S01]  /*36f0*/  FMUL.FTZ R24, R24, UR4 ;  /* 0x0000000418187c20 */ /* 0x000fe20008410000 */
[----:B------:R-:W-:Y:S01]  /*3700*/  FMUL.FTZ R25, R25, UR4 ;  /* 0x0000000419197c20 */ /* 0x000fe20008410000 */
[----:B------:R-:W-:Y:S01]  /*3710*/  FMUL.FTZ R26, R26, UR4 ;  /* 0x000000041a1a7c20 */ /* 0x000fe20008410000 */
[----:B------:R-:W-:Y:S01]  /*3720*/  FMUL.FTZ R27, R27, UR4 ;  /* 0x000000041b1b7c20 */ /* 0x000fe20008410000 */
[----:B------:R-:W-:Y:S01]  /*3730*/  IADD3 R13, PT, PT, R13, UR14, R22 ;  /* 0x0000000e0d0d7c10 */ /* 0x000fe2000fffe016 */
[----:B------:R4:W1:Y:S03]  /*3740*/  MUFU.TANH R104, R48 ;  /* 0x0000003000687308 */ /* 0x0008660000002400 */
[----:B------:R-:W-:-:S02]  /*3750*/  VIMNMX R135, PT, PT, R13, R22, PT ;  /* 0x000000160d877248 */ /* 0x000fc40003fe0100 */
[----:B------:R-:W-:Y:S02]  /*3760*/  VIADDMNMX R134, R13, 0x8, R22, PT ;  /* 0x000000080d867846 */ /* 0x000fe40003800116 */
[----:B------:R-:W-:Y:S01]  /*3770*/  IADD3 R13, PT, PT, R23, R136, RZ ;  /* 0x00000088170d7210 */ /* 0x000fe20007ffe0ff */
[----:B------:R4:W1:Y:S08]  /*3780*/  MUFU.TANH R66, R49 ;  /* 0x0000003100427308 */ /* 0x0008700000002400 */
[----:B------:R-:W1:Y:S08]  /*3790*/  MUFU.TANH R9, R9 ;  /* 0x0000000900097308 */ /* 0x000e700000002400 */
[----:B------:R4:W1:Y:S08]  /*37a0*/  MUFU.TANH R58, R51 ;  /* 0x00000033003a7308 */ /* 0x0008700000002400 */
[----:B------:R4:W1:Y:S08]  /*37b0*/  MUFU.TANH R44, R24 ;  /* 0x00000018002c7308 */ /* 0x0008700000002400 */
[----:B------:R4:W1:Y:S08]  /*37c0*/  MUFU.TANH R40, R25 ;  /* 0x0000001900287308 */ /* 0x0008700000002400 */
[----:B------:R4:W1:Y:S08]  /*37d0*/  MUFU.TANH R32, R26 ;  /* 0x0000001a00207308 */ /* 0x0008700000002400 */
[----:B------:R4:W1:Y:S08]  /*37e0*/  MUFU.TANH R30, R27 ;  /* 0x0000001b001e7308 */ /* 0x0008700000002400 */
[----:B------:R-:W1:Y:S08]  /*37f0*/  MUFU.TANH R38, R38 ;  /* 0x0000002600267308 */ /* 0x000e700000002400 */
[----:B------:R-:W1:Y:S08]  /*3800*/  MUFU.TANH R36, R36 ;  /* 0x0000002400247308 */ /* 0x000e700000002400 */
[----:B------:R-:W1:Y:S08]  /*3810*/  MUFU.TANH R28, R28 ;  /* 0x0000001c001c7308 */ /* 0x000e700000002400 */
[----:B------:R4:W1:Y:S01]  /*3820*/  MUFU.TANH R11, R55 ;  /* 0x00000037000b7308 */ /* 0x0008620000002400 */
[----:B------:R-:W-:Y:S06]  /*3830*/  BAR.SYNC.DEFER_BLOCKING 0x0 ;  /* 0x0000000000007b1d */ /* 0x000fec0000010000 */
[----:B--23--:R-:W-:Y:S05]  /*3840*/  @!P0 BRA `(.L_x_6408) ;  /* 0x0000000400908947 */ /* 0x00cfea0003800000 */
        /* <DEDUP_REMOVED lines=11> */
.L_x_6409:
[----:B------:R-:W2:Y:S01]  /*3900*/  LDC R10, c[0x0][0x4f0] ;  /* 0x00013c00ff0a7b82 */ /* 0x000ea20000000800 */
[----:B-1----:R-:W-:Y:S01]  /*3910*/  IADD3 R19, PT, PT, R23, -0x80, RZ ;  /* 0xffffff8017137810 */ /* 0x002fe20007ffe0ff */
[----:B------:R-:W1:Y:S01]  /*3920*/  LDCU.64 UR6, c[0x0][0x3a0] ;  /* 0x00007400ff0677ac */ /* 0x000e620008000a00 */
[----:B------:R-:W-:Y:S02]  /*3930*/  IABS R14, R23 ;  /* 0x00000017000e7213 */ /* 0x000fe40000000000 */
        /* <DEDUP_REMOVED lines=37> */
[C---:B----4-:R-:W-:Y:S02]  /*3b90*/  IMAD.WIDE R24, R15.reuse, 0x4, R186 ;  /* 0x000000040f187825 */ /* 0x050fe400078e02ba */
[----:B------:R2:W3:Y:S04]  /*3ba0*/  LDG.E R17, desc[UR16][R16.64] ;  /* 0x0000001010117981 */ /* 0x0004e8000c1e1900 */
[----:B------:R-:W3:Y:S01]  /*3bb0*/  LDG.E R8, desc[UR16][R24.64] ;  /* 0x0000001018087981 */ /* 0x000ee2000c1e1900 */
[----:B------:R-:W-:-:S05]  /*3bc0*/  IADD3 R15, PT, PT, R15, -R12, RZ ;  /* 0x8000000c0f0f7210 */ /* 0x000fca0007ffe0ff */
[----:B------:R-:W-:-:S05]  /*3bd0*/  IMAD R15, R15, R10, -0x80 ;  /* 0xffffff800f0f7424 */ /* 0x000fca00078e020a */
[----:B------:R-:W-:-:S05]  /*3be0*/  SHF.R.S32.HI R19, RZ, 0x1f, R15 ;  /* 0x0000001fff137819 */ /* 0x000fca000001140f */
[----:B------:R-:W-:-:S04]  /*3bf0*/  IMAD R10, R19, R132, RZ ;  /* 0x00000084130a7224 */ /* 0x000fc800078e02ff */
[C---:B------:R-:W-:Y:S02]  /*3c00*/  IMAD R10, R15.reuse, R133, R10 ;  /* 0x000000850f0a7224 */ /* 0x040fe400078e020a */
[----:B------:R-:W-:-:S04]  /*3c10*/  IMAD.WIDE.U32 R14, R15, R132, RZ ;  /* 0x000000840f0e7225 */ /* 0x000fc800078e00ff */
[----:B--2---:R-:W-:Y:S02]  /*3c20*/  IMAD.MOV.U32 R16, RZ, RZ, R14 ;  /* 0x000000ffff107224 */ /* 0x004fe400078e000e */
[----:B---3--:R-:W-:Y:S01]  /*3c30*/  IMAD.IADD R8, R17, 0x1, -R8 ;  /* 0x0000000111087824 */ /* 0x008fe200078e0a08 */
[----:B------:R-:W-:-:S04]  /*3c40*/  IADD3 R17, PT, PT, R15, R10, RZ ;  /* 0x0000000a0f117210 */ /* 0x000fc80007ffe0ff */
[----:B------:R-:W-:Y:S01]  /*3c50*/  SHF.R.S32.HI R12, RZ, 0x1f, R8 ;  /* 0x0000001fff0c7819 */ /* 0x000fe20000011408 */
[----:B-1----:R-:W-:-:S04]  /*3c60*/  IMAD.WIDE.U32 R16, R8, UR6, R16 ;  /* 0x0000000608107c25 */ /* 0x002fc8000f8e0010 */
[----:B------:R-:W-:Y:S01]  /*3c70*/  IMAD R15, R12, UR6, RZ ;  /* 0x000000060c0f7c24 */ /* 0x000fe2000f8e02ff */
[----:B------:R-:W-:-:S03]  /*3c80*/  LEA R178, P0, R16, R178, 0x1 ;  /* 0x000000b210b27211 */ /* 0x000fc600078008ff */
[----:B------:R-:W-:-:S05]  /*3c90*/  IMAD R15, R8, UR7, R15 ;  /* 0x00000007080f7c24 */ /* 0x000fca000f8e020f */
[----:B------:R-:W-:-:S04]  /*3ca0*/  IADD3 R15, PT, PT, R17, R15, RZ ;  /* 0x0000000f110f7210 */ /* 0x000fc80007ffe0ff */
[----:B------:R-:W-:-:S07]  /*3cb0*/  LEA.HI.X R177, R16, R177, R15, 0x1, P0 ;  /* 0x000000b110b17211 */ /* 0x000fce00000f0c0f */
.L_x_6410:
[C---:B------:R-:W-:Y:S01]  /*3cc0*/  IMAD.SHL.U32 R10, R132.reuse, 0x20, RZ ;  /* 0x00000020840a7824 */ /* 0x040fe200078e00ff */
[----:B------:R-:W-:Y:S01]  /*3cd0*/  IADD3 R16, P0, PT, R61, R178, RZ ;  /* 0x000000b23d107210 */ /* 0x000fe20007f1e0ff */
[----:B------:R-:W-:Y:S01]  /*3ce0*/  IMAD.MOV.U32 R179, RZ, RZ, R177 ;  /* 0x000000ffffb37224 */ /* 0x000fe200078e00b1 */
[----:B------:R-:W-:Y:S02]  /*3cf0*/  SHF.L.U64.HI R8, R132, 0x5, R133 ;  /* 0x0000000584087819 */ /* 0x000fe40000010285 */
[----:B------:R-:W-:Y:S01]  /*3d00*/  IADD3 R14, P1, PT, R10, R16, RZ ;  /* 0x000000100a0e7210 */ /* 0x000fe20007f3e0ff */
[----:B-1----:R-:W-:Y:S01]  /*3d10*/  IMAD.X R17, R6, 0x1, R177, P0 ;  /* 0x0000000106117824 */ /* 0x002fe200000e06b1 */
[----:B------:R-:W-:Y:S01]  /*3d20*/  @!PT LDS RZ, [RZ] ;  /* 0x00000000fffff984 */ /* 0x000fe20000000800 */
[----:B------:R-:W-:Y:S01]  /*3d30*/  @!PT LDS RZ, [RZ] ;  /* 0x00000000fffff984 */ /* 0x000fe20000000800 */
[----:B------:R-:W-:Y:S01]  /*3d40*/  @!PT LDS RZ, [RZ] ;  /* 0x00000000fffff984 */ /* 0x000fe20000000800 */
[----:B------:R2:W-:Y:S02]  /*3d50*/  LDGSTS.E.BYPASS.LTC128B.128 [R103+0x2000], desc[UR16][R178.64] ;  /* 0x02000000b2677fae */ /* 0x0005e4000b981a10 */
[-C--:B----4-:R-:W-:Y:S01]  /*3d60*/  IADD3 R24, P0, PT, R14, R10.reuse, RZ ;  /* 0x0000000a0e187210 */ /* 0x090fe20007f1e0ff */
        /* <DEDUP_REMOVED lines=18> */
.L_x_6408:
[C---:B------:R-:W-:Y:S01]  /*3e90*/  VIADD R6, R13.reuse, 0x1 ;  /* 0x000000010d067836 */ /* 0x040fe20000000000 */
[----:B------:R-:W3:Y:S01]  /*3ea0*/  LDCU UR10, c[0x0][0x45c] ;  /* 0x00008b80ff0a77ac */ /* 0x000ee20008000800 */
[C---:B------:R-:W-:Y:S02]  /*3eb0*/  VIADD R8, R13.reuse, 0x8 ;  /* 0x000000080d087836 */ /* 0x040fe40000000000 */
[C---:B------:R-:W-:Y:S01]  /*3ec0*/  VIADD R12, R13.reuse, 0x19 ;  /* 0x000000190d0c7836 */ /* 0x040fe20000000000 */
[CC--:B------:R-:W-:Y:S01]  /*3ed0*/  ISETP.GE.AND P2, PT, R6.reuse, R135.reuse, PT ;  /* 0x000000870600720c */ /* 0x0c0fe20003f46270 */
[C---:B--2---:R-:W-:Y:S01]  /*3ee0*/  VIADD R16, R13.reuse, 0x28 ;  /* 0x000000280d107836 */ /* 0x044fe20000000000 */
[-C--:B------:R-:W-:Y:S01]  /*3ef0*/  ISETP.GE.AND P3, PT, R6, R134.reuse, PT ;  /* 0x000000860600720c */ /* 0x080fe20003f66270 */
[C---:B------:R-:W-:Y:S01]  /*3f00*/  VIADD R6, R13.reuse, 0x9 ;  /* 0x000000090d067836 */ /* 0x040fe20000000000 */
[CC--:B------:R-:W-:Y:S01]  /*3f10*/  ISETP.GE.AND P1, PT, R8.reuse, R135.reuse, PT ;  /* 0x000000870800720c */ /* 0x0c0fe20003f26270 */
[C---:B------:R-:W-:Y:S01]  /*3f20*/  VIADD R15, R13.reuse, 0x21 ;  /* 0x000000210d0f7836 */ /* 0x040fe20000000000 */
[-C--:B------:R-:W-:Y:S01]  /*3f30*/  ISETP.GE.AND P4, PT, R8, R134.reuse, PT ;  /* 0x000000860800720c */ /* 0x080fe20003f86270 */
[----:B------:R-:W-:Y:S01]  /*3f40*/  VIADD R8, R13, 0x10 ;  /* 0x000000100d087836 */ /* 0x000fe20000000000 */
[C---:B------:R-:W-:Y:S01]  /*3f50*/  ISETP.GE.AND P6, PT, R6.reuse, R135, PT ;  /* 0x000000870600720c */ /* 0x040fe20003fc6270 */
[----:B------:R-:W-:Y:S01]  /*3f60*/  IMAD.IADD R168, R7, 0x1, R4 ;  /* 0x0000000107a87824 */ /* 0x000fe200078e0204 */
        /* <DEDUP_REMOVED lines=17> */
[----:B------:R-:W-:Y:S02]  /*4080*/  FSEL R10, R83, -INF , !P0 ;  /* 0xff800000530a7808 */ /* 0x000fe40004000000 */
[-C--:B------:R-:W-:Y:S02]  /*4090*/  ISETP.GE.AND P0, PT, R12, R134.reuse, PT ;  /* 0x000000860c00720c */ /* 0x080fe40003f06270 */
[----:B------:R-:W-:Y:S02]  /*40a0*/  FSEL R46, R85, -INF , !P2 ;  /* 0xff800000552e7808 */ /* 0x000fe40005000000 */
[----:B------:R-:W-:Y:S02]  /*40b0*/  FSEL R12, R84, -INF , !P3 ;  /* 0xff800000540c7808 */ /* 0x000fe40005800000 */
        /* <DEDUP_REMOVED lines=59> */
[C---:B------:R-:W-:Y:S01]  /*4470*/  VIADD R15, R13.reuse, 0x51 ;  /* 0x000000510d0f7836 */ /* 0x040fe20000000000 */
[-C--:B------:R-:W-:Y:S01]  /*4480*/  ISETP.GE.AND P4, PT, R16, R135.reuse, PT ;  /* 0x000000871000720c */ /* 0x080fe20003f86270 */
[C---:B------:R-:W-:Y:S01]  /*4490*/  VIADD R16, R13.reuse, 0x58 ;  /* 0x000000580d107836 */ /* 0x040fe20000000000 */
[----:B-1----:R-:W-:Y:S02]  /*44a0*/  FSEL R124, R124, -INF , !P6 ;  /* 0xff8000007c7c7808 */ /* 0x002fe40007000000 */
[----:B------:R-:W-:-:S02]  /*44b0*/  ISETP.GE.AND P6, PT, R13, R135, PT ;  /* 0x000000870d00720c */ /* 0x000fc40003fc6270 */
[----:B------:R-:W-:Y:S02]  /*44c0*/  FSEL R152, R152, -INF , !P5 ;  /* 0xff80000098987808 */ /* 0x000fe40006800000 */
[----:B------:R-:W-:Y:S02]  /*44d0*/  FSEL R160, R160, -INF , !P0 ;  /* 0xff800000a0a07808 */ /* 0x000fe40004000000 */
[----:B------:R-:W-:Y:S02]  /*44e0*/  FSEL R158, R158, -INF , !P3 ;  /* 0xff8000009e9e7808 */ /* 0x000fe40005800000 */
[C---:B------:R-:W-:Y:S02]  /*44f0*/  ISETP.GE.AND P5, PT, R15.reuse, R135, PT ;  /* 0x000000870f00720c */ /* 0x040fe40003fa6270 */
[-C--:B------:R-:W-:Y:S01]  /*4500*/  ISETP.GE.AND P0, PT, R15, R134.reuse, PT ;  /* 0x000000860f00720c */ /* 0x080fe20003f06270 */
[----:B------:R-:W-:Y:S01]  /*4510*/  VIADD R15, R13, 0x59 ;  /* 0x000000590d0f7836 */ /* 0x000fe20000000000 */
[----:B------:R-:W-:-:S02]  /*4520*/  ISETP.GE.AND P3, PT, R16, R134, PT ;  /* 0x000000861000720c */ /* 0x000fc40003f66270 */
[----:B------:R-:W-:Y:S01]  /*4530*/  FSEL R18, R2, -INF , !P6 ;  /* 0xff80000002127808 */ /* 0x000fe20007000000 */
[C---:B------:R-:W-:Y:S01]  /*4540*/  VIADD R2, R13.reuse, 0x68 ;  /* 0x000000680d027836 */ /* 0x040fe20000000000 */
[----:B------:R-:W-:Y:S02]  /*4550*/  FSEL R150, R150, -INF , !P2 ;  /* 0xff80000096967808 */ /* 0x000fe40005000000 */
[----:B------:R-:W-:Y:S01]  /*4560*/  ISETP.GE.AND P2, PT, R16, R135, PT ;  /* 0x000000871000720c */ /* 0x000fe20003f46270 */
[----:B------:R-:W-:Y:S01]  /*4570*/  VIADD R16, R13, 0x60 ;  /* 0x000000600d107836 */ /* 0x000fe20000000000 */
[----:B------:R-:W-:Y:S02]  /*4580*/  FSEL R120, R120, -INF , !P3 ;  /* 0xff80000078787808 */ /* 0x000fe40005800000 */
[----:B------:R-:W-:Y:S02]  /*4590*/  FMNMX3.FTZ R17, R18, R76, R14, !PT ;  /* 0x0000004c12117276 */ /* 0x000fe4000781000e */
[----:B------:R-:W-:-:S02]  /*45a0*/  FSEL R148, R148, -INF , !P1 ;  /* 0xff80000094947808 */ /* 0x000fc40004800000 */
[----:B------:R-:W-:Y:S02]  /*45b0*/  FSEL R142, R142, -INF , !P4 ;  /* 0xff8000008e8e7808 */ /* 0x000fe40006000000 */
[-C--:B------:R-:W-:Y:S02]  /*45c0*/  ISETP.GE.AND P3, PT, R13, R134.reuse, PT ;  /* 0x000000860d00720c */ /* 0x080fe40003f66270 */
[C---:B------:R-:W-:Y:S02]  /*45d0*/  ISETP.GE.AND P1, PT, R15.reuse, R135, PT ;  /* 0x000000870f00720c */ /* 0x040fe40003f26270 */
[----:B------:R-:W-:Y:S01]  /*45e0*/  ISETP.GE.AND P4, PT, R15, R134, PT ;  /* 0x000000860f00720c */ /* 0x000fe20003f86270 */
[----:B------:R-:W-:Y:S01]  /*45f0*/  VIADD R15, R13, 0x61 ;  /* 0x000000610d0f7836 */ /* 0x000fe20000000000 */
[----:B------:R-:W-:Y:S02]  /*4600*/  FSEL R140, R140, -INF , !P5 ;  /* 0xff8000008c8c7808 */ /* 0x000fe40006800000 */
[----:B------:R-:W-:-:S02]  /*4610*/  FSEL R122, R122, -INF , !P0 ;  /* 0xff8000007a7a7808 */ /* 0x000fc40004000000 */
[CC--:B------:R-:W-:Y:S02]  /*4620*/  ISETP.GE.AND P5, PT, R16.reuse, R135.reuse, PT ;  /* 0x000000871000720c */ /* 0x0c0fe40003fa6270 */
[----:B------:R-:W-:Y:S02]  /*4630*/  ISETP.GE.AND P0, PT, R16, R134, PT ;  /* 0x000000861000720c */ /* 0x000fe40003f06270 */
        /* <DEDUP_REMOVED lines=28> */
[----:B------:R-:W-:Y:S01]  /*4800*/  ISETP.GE.AND P3, PT, R2, R134, PT ;  /* 0x000000860200720c */ /* 0x000fe20003f66270 */
[----:B------:R-:W-:Y:S01]  /*4810*/  VIADD R2, R13, 0x70 ;  /* 0x000000700d027836 */ /* 0x000fe20000000000 */
[----:B------:R-:W-:-:S02]  /*4820*/  FMNMX3.FTZ R17, R17, R140, R128, !PT ;  /* 0x0000008c11117276 */ /* 0x000fc40007810080 */
[----:B------:R-:W-:Y:S02]  /*4830*/  FMNMX3.FTZ R15, R15, R152, R150, !PT ;  /* 0x000000980f0f7276 */ /* 0x000fe40007810096 */
[----:B------:R-:W-:Y:S02]  /*4840*/  FSEL R64, R64, -INF , !P0 ;  /* 0xff80000040407808 */ /* 0x000fe40004000000 */
[----:B------:R-:W-:Y:S02]  /*4850*/  FSEL R106, R106, -INF , !P2 ;  /* 0xff8000006a6a7808 */ /* 0x000fe40005000000 */
[----:B------:R-:W-:Y:S02]  /*4860*/  FSEL R104, R104, -INF , !P1 ;  /* 0xff80000068687808 */ /* 0x000fe40004800000 */
[----:B------:R-:W-:Y:S02]  /*4870*/  FMNMX3.FTZ R17, R17, R126, R108, !PT ;  /* 0x0000007e11117276 */ /* 0x000fe4000781006c */
[----:B------:R-:W-:-:S02]  /*4880*/  ISETP.GE.AND P0, PT, R2, R135, PT ;  /* 0x000000870200720c */ /* 0x000fc40003f06270 */
[----:B------:R-:W-:Y:S01]  /*4890*/  ISETP.GE.AND P2, PT, R2, R134, PT ;  /* 0x000000860200720c */ /* 0x000fe20003f46270 */
[----:B------:R-:W-:Y:S01]  /*48a0*/  VIADD R2, R13, 0x71 ;  /* 0x000000710d027836 */ /* 0x000fe20000000000 */
[----:B------:R-:W-:Y:S02]  /*48b0*/  FMNMX3.FTZ R15, R15, R148, R124, !PT ;  /* 0x000000940f0f7276 */ /* 0x000fe4000781007c */
[----:B------:R-:W-:Y:S01]  /*48c0*/  FSEL R62, R0, -INF , !P6 ;  /* 0xff800000003e7808 */ /* 0x000fe20007000000 */
[----:B------:R-:W-:Y:S01]  /*48d0*/  VIADD R0, R13, 0x78 ;  /* 0x000000780d007836 */ /* 0x000fe20000000000 */
[----:B------:R-:W-:Y:S01]  /*48e0*/  FMNMX3.FTZ R19, R17, R106, R104, !PT ;  /* 0x0000006a11137276 */ /* 0x000fe20007810068 */
[----:B------:R-:W-:Y:S01]  /*48f0*/  VIADD R13, R13, 0x79 ;  /* 0x000000790d0d7836 */ /* 0x000fe20000000000 */
[----:B------:R-:W-:Y:S02]  /*4900*/  FMNMX3.FTZ R17, R15, R122, R120, !PT ;  /* 0x0000007a0f117276 */ /* 0x000fe40007810078 */
[----:B------:R-:W-:-:S02]  /*4910*/  ISETP.GE.AND P6, PT, R2, R135, PT ;  /* 0x000000870200720c */ /* 0x000fc40003fc6270 */
[----:B------:R-:W-:Y:S02]  /*4920*/  FSEL R66, R66, -INF , !P5 ;  /* 0xff80000042427808 */ /* 0x000fe40006800000 */
[----:B------:R-:W-:Y:S02]  /*4930*/  ISETP.GE.AND P5, PT, R0, R135, PT ;  /* 0x000000870000720c */ /* 0x000fe40003fa6270 */
[----:B------:R-:W-:Y:S02]  /*4940*/  FSEL R44, R44, -INF , !P0 ;  /* 0xff8000002c2c7808 */ /* 0x000fe40004000000 */
[----:B------:R-:W-:Y:S02]  /*4950*/  FSEL R60, R9, -INF , !P4 ;  /* 0xff800000093c7808 */ /* 0x000fe40006000000 */
[----:B------:R-:W-:Y:S02]  /*4960*/  FMNMX3.FTZ R9, R17, R118, R64, !PT ;  /* 0x0000007611097276 */ /* 0x000fe40007810040 */
[----:B------:R-:W-:-:S02]  /*4970*/  FSEL R40, R40, -INF , !P6 ;  /* 0xff80000028287808 */ /* 0x000fc40007000000 */
[----:B------:R-:W-:Y:S02]  /*4980*/  ISETP.GE.AND P6, PT, R13, R135, PT ;  /* 0x000000870d00720c */ /* 0x000fe40003fc6270 */
[----:B------:R-:W-:Y:S02]  /*4990*/  FSEL R38, R38, -INF , !P5 ;  /* 0xff80000026267808 */ /* 0x000fe40006800000 */
[----:B------:R-:W-:Y:S02]  /*49a0*/  FMNMX3.FTZ R15, R19, R66, R44, !PT ;  /* 0x00000042130f7276 */ /* 0x000fe4000781002c */
[-C--:B------:R-:W-:Y:S02]  /*49b0*/  ISETP.GE.AND P1, PT, R2, R134.reuse, PT ;  /* 0x000000860200720c */ /* 0x080fe40003f26270 */
[----:B------:R-:W-:Y:S02]  /*49c0*/  ISETP.GE.AND P0, PT, R0, R134, PT ;  /* 0x000000860000720c */ /* 0x000fe40003f06270 */
[----:B----4-:R-:W-:-:S02]  /*49d0*/  FSEL R58, R58, -INF , !P3 ;  /* 0xff8000003a3a7808 */ /* 0x010fc40005800000 */
        /* <DEDUP_REMOVED lines=22> */
[----:B--2---:R-:W-:-:S03]  /*4b40*/  FMNMX.FTZ R9, R24, R9, !PT ;  /* 0x0000000918097209 */ /* 0x004fc60007810000 */
[----:B------:R-:W-:Y:S04]  /*4b50*/  LDSM.16.MT88.4 R24, [R168+0x6800] ;  /* 0x00680000a818783b */ /* 0x000fe80000004200 */
        /* <DEDUP_REMOVED lines=29> */
[----:B------:R-:W5:Y:S01]  /*4d30*/  LDSM.16.MT88.4 R12, [R102+0x6800] ;  /* 0x00680000660c783b */ /* 0x000f620000004200 */
[----:B-1----:R-:W-:Y:S01]  /*4d40*/  F2FP.F16.F32.PACK_AB R68, R45, R56 ;  /* 0x000000382d44723e */ /* 0x002fe200000000ff */
[----:B------:R-:W-:Y:S01]  /*4d50*/  MUFU.EX2 R54, R54 ;  /* 0x0000003600367308 */ /* 0x000fe20000000800 */
[--C-:B------:R-:W-:Y:S01]  /*4d60*/  FFMA.FTZ R35, R74, UR10, -R29.reuse ;  /* 0x0000000a4a237c23 */ /* 0x100fe2000801081d */
[--C-:B------:R-:W-:Y:S01]  /*4d70*/  FFMA.FTZ R34, R34, UR10, -R29.reuse ;  /* 0x0000000a22227c23 */ /* 0x100fe2000801081d */
[--C-:B------:R-:W-:Y:S01]  /*4d80*/  FFMA.FTZ R3, R72, UR10, -R29.reuse ;  /* 0x0000000a48037c23 */ /* 0x100fe2000801081d */
[----:B------:R-:W1:Y:S01]  /*4d90*/  MUFU.EX2 R43, R43 ;  /* 0x0000002b002b7308 */ /* 0x000e620000000800 */
[----:B------:R-:W5:Y:S01]  /*4da0*/  LDSM.16.MT88.4 R16, [R164+0x6800] ;  /* 0x00680000a410783b */ /* 0x000f620000004200 */
[----:B------:R-:W-:Y:S01]  /*4db0*/  FFMA.FTZ R51, R112, UR10, -R29 ;  /* 0x0000000a70337c23 */ /* 0x000fe2000801081d */
[--C-:B------:R-:W-:Y:S01]  /*4dc0*/  FFMA.FTZ R110, R110, UR10, -R33.reuse ;  /* 0x0000000a6e6e7c23 */ /* 0x100fe20008010821 */
        /* <DEDUP_REMOVED lines=13> */
[--C-:B------:R-:W-:Y:S01]  /*4ea0*/  FFMA.FTZ R55, R194, UR10, -R33.reuse ;  /* 0x0000000ac2377c23 */ /* 0x100fe20008010821 */
[----:B------:R-:W-:Y:S01]  /*4eb0*/  FFMA.FTZ R59, R138, UR10, -R33 ;  /* 0x0000000a8a3b7c23 */ /* 0x000fe20008010821 */
[--C-:B------:R-:W-:Y:S01]  /*4ec0*/  FFMA.FTZ R61, R146, UR10, -R29.reuse ;  /* 0x0000000a923d7c23 */ /* 0x100fe2000801081d */
[----:B------:R-:W-:Y:S01]  /*4ed0*/  MUFU.EX2 R42, R42 ;  /* 0x0000002a002a7308 */ /* 0x000fe20000000800 */
[----:B------:R-:W-:Y:S01]  /*4ee0*/  FFMA.FTZ R57, R130, UR10, -R29 ;  /* 0x0000000a82397c23 */ /* 0x000fe2000801081d */
[----:B----4-:R-:W-:Y:S01]  /*4ef0*/  F2FP.F16.F32.PACK_AB R71, R39, R50 ;  /* 0x000000322747723e */ /* 0x010fe200000000ff */
        /* <DEDUP_REMOVED lines=20> */
[----:B------:R-:W-:Y:S01]  /*5040*/  FFMA.FTZ R113, R118, UR10, -R29 ;  /* 0x0000000a76717c23 */ /* 0x000fe2000801081d */
[----:B------:R-:W-:Y:S01]  /*5050*/  MUFU.EX2 R110, R110 ;  /* 0x0000006e006e7308 */ /* 0x000fe20000000800 */
[C---:B--2---:R-:W-:Y:S01]  /*5060*/  HMMA.16816.F32 R80, R68.reuse, R76, RZ ;  /* 0x0000004c4450723c */ /* 0x044fe200000018ff */
[--C-:B------:R-:W-:Y:S01]  /*5070*/  FFMA.FTZ R140, R140, UR10, -R33.reuse ;  /* 0x0000000a8c8c7c23 */ /* 0x100fe20008010821 */
[----:B------:R-:W-:Y:S01]  /*5080*/  FFMA.FTZ R126, R126, UR10, -R33 ;  /* 0x0000000a7e7e7c23 */ /* 0x000fe20008010821 */
        /* <DEDUP_REMOVED lines=8> */
[----:B------:R-:W2:Y:S01]  /*5110*/  MUFU.EX2 R53, R53 ;  /* 0x0000003500357308 */ /* 0x000ea20000000800 */
[----:B------:R-:W-:Y:S01]  /*5120*/  FADD.FTZ R45, R56, R45 ;  /* 0x0000002d382d7221 */ /* 0x000fe20000010000 */
[----:B------:R-:W-:Y:S01]  /*5130*/  FADD.FTZ R43, R54, R43 ;  /* 0x0000002b362b7221 */ /* 0x000fe20000010000 */
[----:B------:R-:W-:Y:S01]  /*5140*/  FFMA.FTZ R30, R30, UR10, -R29 ;  /* 0x0000000a1e1e7c23 */ /* 0x000fe2000801081d */
[----:B------:R-:W-:Y:S01]  /*5150*/  MUFU.EX2 R116, R116 ;  /* 0x0000007400747308 */ /* 0x000fe20000000800 */
[C---:B------:R-:W-:Y:S01]  /*5160*/  HMMA.16816.F32 R84, R68.reuse, R86, RZ ;  /* 0x000000564454723c */ /* 0x040fe200000018ff */
[----:B------:R-:W-:Y:S01]  /*5170*/  FADD.FTZ R52, R52, R45 ;  /* 0x0000002d34347221 */ /* 0x000fe20000010000 */
[----:B------:R-:W-:Y:S01]  /*5180*/  FADD.FTZ R50, R50, R43 ;  /* 0x0000002b32327221 */ /* 0x000fe20000010000 */
[----:B------:R-:W2:Y:S01]  /*5190*/  MUFU.EX2 R51, R51 ;  /* 0x0000003300337308 */ /* 0x000ea20000000800 */
[--C-:B------:R-:W-:Y:S01]  /*51a0*/  FFMA.FTZ R40, R40, UR10, -R33.reuse ;  /* 0x0000000a28287c23 */ /* 0x100fe20008010821 */
[----:B------:R-:W-:Y:S01]  /*51b0*/  FADD.FTZ R41, R41, R52 ;  /* 0x0000003429297221 */ /* 0x000fe20000010000 */
[----:B------:R-:W-:Y:S01]  /*51c0*/  FFMA.FTZ R38, R38, UR10, -R33 ;  /* 0x0000000a26267c23 */ /* 0x000fe20008010821 */
[----:B------:R-:W-:Y:S01]  /*51d0*/  MUFU.EX2 R112, R112 ;  /* 0x0000007000707308 */ /* 0x000fe20000000800 */
[----:B------:R-:W-:Y:S01]  /*51e0*/  HMMA.16816.F32 R76, R68, R78, RZ ;  /* 0x0000004e444c723c */ /* 0x000fe200000018ff */
[----:B------:R-:W-:-:S02]  /*51f0*/  ISETP.GT.AND P0, PT, R63, R176, PT ;  /* 0x000000b03f00720c */ /* 0x000fc40003f04270 */
[----:B------:R-:W2:Y:S04]  /*5200*/  MUFU.EX2 R47, R47 ;  /* 0x0000002f002f7308 */ /* 0x000ea80000000800 */
[----:B------:R-:W-:Y:S01]  /*5210*/  MUFU.EX2 R144, R144 ;  /* 0x0000009000907308 */ /* 0x000fe20000000800 */
[C---:B---3--:R-:W-:Y:S01]  /*5220*/  HMMA.16816.F32 R72, R68.reuse, R4, RZ ;  /* 0x000000044448723c */ /* 0x048fe200000018ff */
[----:B-1----:R-:W-:Y:S01]  /*5230*/  F2FP.F16.F32.PACK_AB R4, R37, R48 ;  /* 0x000000302504723e */ /* 0x002fe200000000ff */
[----:B------:R-:W-:Y:S01]  /*5240*/  FADD.FTZ R48, R48, R41 ;  /* 0x0000002930307221 */ /* 0x000fe20000010000 */
[----:B----4-:R-:W-:Y:S01]  /*5250*/  F2FP.F16.F32.PACK_AB R5, R35, R46 ;  /* 0x0000002e2305723e */ /* 0x010fe200000000ff */
[----:B------:R-:W1:Y:S04]  /*5260*/  MUFU.EX2 R55, R55 ;  /* 0x0000003700377308 */ /* 0x000e680000000800 */
[----:B------:R-:W-:Y:S01]  /*5270*/  HMMA.16816.F32 R68, R68, R6, RZ ;  /* 0x000000064444723c */ /* 0x000fe200000018ff */
[----:B------:R-:W-:Y:S01]  /*5280*/  F2FP.F16.F32.PACK_AB R6, R31, R42 ;  /* 0x0000002a1f06723e */ /* 0x000fe200000000ff */
[----:B------:R-:W-:Y:S01]  /*5290*/  MUFU.EX2 R138, R192 ;  /* 0x000000c0008a7308 */ /* 0x000fe20000000800 */
[----:B-----5:R-:W-:-:S03]  /*52a0*/  F2FP.F16.F32.PACK_AB R7, R3, R34 ;  /* 0x000000220307723e */ /* 0x020fc600000000ff */
[----:B------:R-:W3:Y:S04]  /*52b0*/  MUFU.EX2 R59, R59 ;  /* 0x0000003b003b7308 */ /* 0x000ee80000000800 */
[C---:B------:R-:W-:Y:S01]  /*52c0*/  HMMA.16816.F32 R80, R4.reuse, R12, R80 ;  /* 0x0000000c0450723c */ /* 0x040fe20000001850 */
[----:B------:R-:W-:Y:S04]  /*52d0*/  MUFU.EX2 R146, R190 ;  /* 0x000000be00927308 */ /* 0x000fe80000000800 */
[----:B------:R-:W4:Y:S03]  /*52e0*/  MUFU.EX2 R61, R61 ;  /* 0x0000003d003d7308 */ /* 0x000f260000000800 */
[C---:B------:R-:W-:Y:S01]  /*52f0*/  HMMA.16816.F32 R72, R4.reuse, R8, R72 ;  /* 0x000000080448723c */ /* 0x040fe20000001848 */
[----:B------:R-:W-:Y:S04]  /*5300*/  MUFU.EX2 R130, R188 ;  /* 0x000000bc00827308 */ /* 0x000fe80000000800 */
[----:B------:R-:W5:Y:S03]  /*5310*/  MUFU.EX2 R57, R57 ;  /* 0x0000003900397308 */ /* 0x000f660000000800 */
[C---:B------:R-:W-:Y:S01]  /*5320*/  HMMA.16816.F32 R68, R4.reuse, R10, R68 ;  /* 0x0000000a0444723c */ /* 0x040fe20000001844 */
[----:B------:R-:W1:Y:S01]  /*5330*/  LDSM.16.MT88.4 R8, [R100+0x7000] ;  /* 0x007000006408783b */ /* 0x000e620000004200 */
[----:B------:R-:W-:Y:S04]  /*5340*/  MUFU.EX2 R156, R162 ;  /* 0x000000a2009c7308 */ /* 0x000fe80000000800 */
[----:B------:R-:W5:Y:S02]  /*5350*/  MUFU.EX2 R65, R65 ;  /* 0x0000004100417308 */ /* 0x000f640000000800 */
[C---:B------:R-:W-:Y:S01]  /*5360*/  HMMA.16816.F32 R76, R4.reuse, R14, R76 ;  /* 0x0000000e044c723c */ /* 0x040fe2000000184c */
[----:B------:R-:W3:Y:S01]  /*5370*/  LDSM.16.MT88.4 R12, [R102+0x7000] ;  /* 0x00700000660c783b */ /* 0x000ee20000004200 */
[----:B------:R-:W-:Y:S04]  /*5380*/  MUFU.EX2 R67, R67 ;  /* 0x0000004300437308 */ /* 0x000fe80000000800 */
[----:B------:R-:W5:Y:S02]  /*5390*/  MUFU.EX2 R154, R158 ;  /* 0x0000009e009a7308 */ /* 0x000f640000000800 */
[C---:B------:R-:W-:Y:S02]  /*53a0*/  HMMA.16816.F32 R96, R4.reuse, R24, R96 ;  /* 0x000000180460723c */ /* 0x040fe40000001860 */
[----:B------:R-:W-:Y:S04]  /*53b0*/  MUFU.EX2 R107, R107 ;  /* 0x0000006b006b7308 */ /* 0x000fe80000000800 */
[----:B------:R-:W5:Y:S02]  /*53c0*/  MUFU.EX2 R150, R152 ;  /* 0x0000009800967308 */ /* 0x000f640000000800 */
[C---:B------:R-:W-:Y:S01]  /*53d0*/  HMMA.16816.F32 R92, R4.reuse, R26, R92 ;  /* 0x0000001a045c723c */ /* 0x040fe2000000185c */
[----:B------:R-:W4:Y:S01]  /*53e0*/  LDSM.16.MT88.4 R24, [R168+0x7000] ;  /* 0x00700000a818783b */ /* 0x000f220000004200 */
[----:B------:R5:W-:Y:S04]  /*53f0*/  MUFU.EX2 R148, R109 ;  /* 0x0000006d00947308 */ /* 0x000be80000000800 */
[----:B------:R-:W4:Y:S02]  /*5400*/  MUFU.EX2 R105, R105 ;  /* 0x0000006900697308 */ /* 0x000f240000000800 */
[C---:B------:R-:W-:Y:S02]  /*5410*/  HMMA.16816.F32 R88, R4.reuse, R16, R88 ;  /* 0x000000100458723c */ /* 0x040fe40000001858 */
[----:B------:R-:W-:Y:S04]  /*5420*/  MUFU.EX2 R128, R140 ;  /* 0x0000008c00807308 */ /* 0x000fe80000000800 */
[----:B------:R-:W-:Y:S02]  /*5430*/  MUFU.EX2 R111, R111 ;  /* 0x0000006f006f7308 */ /* 0x000fe40000000800 */
[----:B------:R-:W-:Y:S01]  /*5440*/  HMMA.16816.F32 R84, R4, R18, R84 ;  /* 0x000000120454723c */ /* 0x000fe20000001854 */
[----:B------:R-:W4:Y:S01]  /*5450*/  LDSM.16.MT88.4 R16, [R164+0x7000] ;  /* 0x00700000a410783b */ /* 0x000f220000004200 */
[----:B--2---:R-:W-:Y:S01]  /*5460*/  F2FP.F16.F32.PACK_AB R4, R49, R110 ;  /* 0x0000006e3104723e */ /* 0x004fe200000000ff */
[----:B-----5:R-:W-:Y:S01]  /*5470*/  FFMA.FTZ R109, R142, UR10, -R33 ;  /* 0x0000000a8e6d7c23 */ /* 0x020fe20008010821 */
[----:B------:R-:W-:Y:S01]  /*5480*/  F2FP.F16.F32.PACK_AB R6, R53, R114 ;  /* 0x000000723506723e */ /* 0x000fe200000000ff */
[----:B------:R-:W-:Y:S01]  /*5490*/  MUFU.EX2 R124, R126 ;  /* 0x0000007e007c7308 */ /* 0x000fe20000000800 */
[----:B------:R-:W-:-:S02]  /*54a0*/  F2FP.F16.F32.PACK_AB R5, R51, R116 ;  /* 0x000000743305723e */ /* 0x000fc400000000ff */
[----:B------:R-:W-:Y:S01]  /*54b0*/  F2FP.F16.F32.PACK_AB R7, R47, R112 ;  /* 0x000000702f07723e */ /* 0x000fe200000000ff */
[----:B------:R-:W2:Y:S04]  /*54c0*/  MUFU.EX2 R109, R109 ;  /* 0x0000006d006d7308 */ /* 0x000ea80000000800 */
[----:B------:R-:W-:Y:S02]  /*54d0*/  MUFU.EX2 R115, R115 ;  /* 0x0000007300737308 */ /* 0x000fe40000000800 */
[C---:B-1----:R-:W-:Y:S02]  /*54e0*/  HMMA.16816.F32 R72, R4.reuse, R8, R72 ;  /* 0x000000080448723c */ /* 0x042fe40000001848 */
[----:B------:R-:W1:Y:S04]  /*54f0*/  MUFU.EX2 R120, R122 ;  /* 0x0000007a00787308 */ /* 0x000e680000000800 */
[----:B------:R5:W-:Y:S02]  /*5500*/  MUFU.EX2 R118, R117 ;  /* 0x0000007500767308 */ /* 0x000be40000000800 */
[C---:B------:R-:W-:Y:S01]  /*5510*/  HMMA.16816.F32 R68, R4.reuse, R10, R68 ;  /* 0x0000000a0444723c */ /* 0x040fe20000001844 */
[----:B------:R-:W2:Y:S01]  /*5520*/  LDSM.16.MT88.4 R8, [R100+0x7800] ;  /* 0x007800006408783b */ /* 0x000ea20000004200 */
[----:B------:R-:W1:Y:S04]  /*5530*/  MUFU.EX2 R113, R113 ;  /* 0x0000007100717308 */ /* 0x000e680000000800 */
[----:B------:R-:W-:Y:S02]  /*5540*/  MUFU.EX2 R62, R64 ;  /* 0x00000040003e7308 */ /* 0x000fe40000000800 */
[----:B---3--:R-:W-:Y:S02]  /*5550*/  HMMA.16816.F32 R80, R4, R12, R80 ;  /* 0x0000000c0450723c */ /* 0x008fe40000001850 */
[----:B------:R-:W3:Y:S01]  /*5560*/  MUFU.EX2 R119, R119 ;  /* 0x0000007700777308 */ /* 0x000ee20000000800 */
[----:B-----5:R-:W-:-:S03]  /*5570*/  FFMA.FTZ R117, R60, UR10, -R29 ;  /* 0x0000000a3c757c23 */ /* 0x020fc6000801081d */
[----:B------:R-:W-:Y:S02]  /*5580*/  MUFU.EX2 R58, R58 ;  /* 0x0000003a003a7308 */ /* 0x000fe40000000800 */
[C---:B------:R-:W-:Y:S01]  /*5590*/  HMMA.16816.F32 R76, R4.reuse, R14, R76 ;  /* 0x0000000e044c723c */ /* 0x040fe2000000184c */
[----:B------:R-:W5:Y:S01]  /*55a0*/  LDSM.16.MT88.4 R12, [R102+0x7800] ;  /* 0x00780000660c783b */ /* 0x000f620000004200 */
[----:B------:R-:W3:Y:S06]  /*55b0*/  MUFU.EX2 R117, R117 ;  /* 0x0000007500757308 */ /* 0x000eec0000000800 */
[C---:B----4-:R-:W-:Y:S08]  /*55c0*/  HMMA.16816.F32 R96, R4.reuse, R24, R96 ;  /* 0x000000180460723c */ /* 0x050ff00000001860 */
[C---:B------:R-:W-:Y:S01]  /*55d0*/  HMMA.16816.F32 R92, R4.reuse, R26, R92 ;  /* 0x0000001a045c723c */ /* 0x040fe2000000185c */
[----:B------:R-:W4:Y:S07]  /*55e0*/  LDSM.16.MT88.4 R24, [R168+0x7800] ;  /* 0x00780000a818783b */ /* 0x000f2e0000004200 */
[C---:B------:R-:W-:Y:S08]  /*55f0*/  HMMA.16816.F32 R88, R4.reuse, R16, R88 ;  /* 0x000000100458723c */ /* 0x040ff00000001858 */
        /* <DEDUP_REMOVED lines=12> */
[C---:B----4-:R-:W-:Y:S08]  /*56c0*/  HMMA.16816.F32 R96, R4.reuse, R24, R96 ;  /* 0x000000180460723c */ /* 0x050ff00000001860 */
        /* <DEDUP_REMOVED lines=39> */
[----:B------:R-:W4:Y:S01]  /*5940*/  MUFU.EX2 R26, R26 ;  /* 0x0000001a001a7308 */ /* 0x000f220000000800 */
[C---:B-1----:R-:W-:Y:S03]  /*5950*/  HMMA.16816.F32 R72, R4.reuse, R16, R72 ;  /* 0x000000100448723c */ /* 0x042fe60000001848 */
[----:B------:R-:W1:Y:S05]  /*5960*/  MUFU.EX2 R27, R27 ;  /* 0x0000001b001b7308 */ /* 0x000e6a0000000800 */
[----:B------:R-:W-:Y:S01]  /*5970*/  HMMA.16816.F32 R68, R4, R18, R68 ;  /* 0x000000120444723c */ /* 0x000fe20000001844 */
[----:B------:R-:W5:Y:S01]  /*5980*/  LDSM.16.MT88.4 R16, [R102+0x9000] ;  /* 0x009000006610783b */ /* 0x000f620000004200 */
[----:B---3--:R-:W-:-:S02]  /*5990*/  F2FP.F16.F32.PACK_AB R5, R119, R62 ;  /* 0x0000003e7705723e */ /* 0x008fc400000000ff */
[----:B------:R-:W-:Y:S02]  /*59a0*/  F2FP.F16.F32.PACK_AB R7, R58, R117 ;  /* 0x000000753a07723e */ /* 0x000fe400000000ff */
[----:B----4-:R-:W-:Y:S02]  /*59b0*/  F2FP.F16.F32.PACK_AB R4, R26, R25 ;  /* 0x000000191a04723e */ /* 0x010fe400000000ff */
[----:B-1----:R-:W-:-:S07]  /*59c0*/  F2FP.F16.F32.PACK_AB R6, R27, R24 ;  /* 0x000000181b06723e */ /* 0x002fce00000000ff */
[----:B--2---:R-:W-:Y:S01]  /*59d0*/  HMMA.16816.F32 R88, R4, R8, R88 ;  /* 0x000000080458723c */ /* 0x004fe20000001858 */
[----:B------:R-:W-:Y:S01]  /*59e0*/  FADD.FTZ R9, R39, R50 ;  /* 0x0000003227097221 */ /* 0x000fe20000010000 */
[----:B------:R-:W-:-:S03]  /*59f0*/  FFMA.FTZ R39, R44, UR10, -R33 ;  /* 0x0000000a2c277c23 */ /* 0x000fc60008010821 */
[----:B------:R-:W-:Y:S01]  /*5a00*/  FADD.FTZ R46, R46, R9 ;  /* 0x000000092e2e7221 */ /* 0x000fe20000010000 */
[----:B------:R-:W-:Y:S01]  /*5a10*/  FADD.FTZ R9, R37, R48 ;  /* 0x0000003025097221 */ /* 0x000fe20000010000 */
[----:B------:R-:W-:Y:S01]  /*5a20*/  FFMA.FTZ R37, R36, UR10, -R33 ;  /* 0x0000000a24257c23 */ /* 0x000fe20008010821 */
[C---:B-----5:R-:W-:Y:S01]  /*5a30*/  HMMA.16816.F32 R96, R4.reuse, R12, R96 ;  /* 0x0000000c0460723c */ /* 0x060fe20000001860 */
[----:B------:R-:W-:Y:S01]  /*5a40*/  FADD.FTZ R35, R35, R46 ;  /* 0x0000002e23237221 */ /* 0x000fe20000010000 */
[----:B------:R-:W-:Y:S01]  /*5a50*/  FADD.FTZ R42, R42, R9 ;  /* 0x000000092a2a7221 */ /* 0x000fe20000010000 */
[----:B------:R-:W-:Y:S02]  /*5a60*/  MUFU.EX2 R39, R39 ;  /* 0x0000002700277308 */ /* 0x000fe40000000800 */
[----:B------:R-:W-:Y:S01]  /*5a70*/  FADD.FTZ R34, R34, R35 ;  /* 0x0000002322227221 */ /* 0x000fe20000010000 */
[----:B------:R-:W-:Y:S01]  /*5a80*/  FADD.FTZ R31, R31, R42 ;  /* 0x0000002a1f1f7221 */ /* 0x000fe20000010000 */
[----:B------:R-:W-:Y:S01]  /*5a90*/  FFMA.FTZ R35, R32, UR10, -R29 ;  /* 0x0000000a20237c23 */ /* 0x000fe2000801081d */
[----:B------:R-:W-:Y:S01]  /*5aa0*/  HMMA.16816.F32 R92, R4, R14, R92 ;  /* 0x0000000e045c723c */ /* 0x000fe2000000185c */
[----:B------:R-:W1:Y:S01]  /*5ab0*/  LDSM.16.MT88.4 R12, [R100+0x9000] ;  /* 0x00900000640c783b */ /* 0x000e620000004200 */
[----:B------:R-:W-:Y:S01]  /*5ac0*/  FADD.FTZ R110, R110, R31 ;  /* 0x0000001f6e6e7221 */ /* 0x000fe20000010000 */
[--C-:B------:R-:W-:Y:S01]  /*5ad0*/  FFMA.FTZ R31, R28, UR10, -R29.reuse ;  /* 0x0000000a1c1f7c23 */ /* 0x100fe2000801081d */
[----:B------:R-:W-:Y:S01]  /*5ae0*/  FFMA.FTZ R29, R22, UR10, -R29 ;  /* 0x0000000a161d7c23 */ /* 0x000fe2000801081d */
[----:B------:R-:W2:Y:S01]  /*5af0*/  MUFU.EX2 R36, R40 ;  /* 0x0000002800247308 */ /* 0x000ea20000000800 */
[----:B------:R-:W-:-:S02]  /*5b00*/  FADD.FTZ R49, R49, R110 ;  /* 0x0000006e31317221 */ /* 0x000fc40000010000 */
[C---:B------:R-:W-:Y:S01]  /*5b10*/  HMMA.16816.F32 R84, R4.reuse, R10, R84 ;  /* 0x0000000a0454723c */ /* 0x040fe20000001854 */
[----:B------:R-:W3:Y:S01]  /*5b20*/  LDSM.16.MT88.4 R8, [R168+0x9800] ;  /* 0x00980000a808783b */ /* 0x000ee20000004200 */
[----:B------:R-:W-:Y:S01]  /*5b30*/  FADD.FTZ R114, R114, R49 ;  /* 0x0000003172727221 */ /* 0x000fe20000010000 */
[----:B------:R-:W-:Y:S03]  /*5b40*/  MUFU.EX2 R33, R38 ;  /* 0x0000002600217308 */ /* 0x000fe60000000800 */
[----:B------:R-:W-:Y:S01]  /*5b50*/  FADD.FTZ R53, R53, R114 ;  /* 0x0000007235357221 */ /* 0x000fe20000010000 */
[----:B------:R-:W4:Y:S01]  /*5b60*/  MUFU.EX2 R32, R37 ;  /* 0x0000002500207308 */ /* 0x000f220000000800 */
[C---:B------:R-:W-:Y:S01]  /*5b70*/  HMMA.16816.F32 R80, R4.reuse, R16, R80 ;  /* 0x000000100450723c */ /* 0x040fe20000001850 */
[----:B------:R-:W-:Y:S01]  /*5b80*/  FADD.FTZ R17, R3, R34 ;  /* 0x0000002203117221 */ /* 0x000fe20000010000 */
[----:B------:R-:W-:Y:S01]  /*5b90*/  FADD.FTZ R144, R144, R53 ;  /* 0x0000003590907221 */ /* 0x000fe20000010000 */
[----:B------:R-:W-:Y:S02]  /*5ba0*/  MUFU.EX2 R3, R35 ;  /* 0x0000002300037308 */ /* 0x000fe40000000800 */
[----:B------:R-:W-:Y:S01]  /*5bb0*/  FADD.FTZ R116, R116, R17 ;  /* 0x0000001174747221 */ /* 0x000fe20000010000 */
[----:B------:R-:W-:Y:S01]  /*5bc0*/  FADD.FTZ R55, R55, R144 ;  /* 0x0000009037377221 */ /* 0x000fe20000010000 */
[----:B------:R5:W4:Y:S01]  /*5bd0*/  MUFU.EX2 R28, R30 ;  /* 0x0000001e001c7308 */ /* 0x000b220000000800 */
[----:B------:R-:W-:Y:S01]  /*5be0*/  HMMA.16816.F32 R76, R4, R18, R76 ;  /* 0x00000012044c723c */ /* 0x000fe2000000184c */
[----:B------:R-:W3:Y:S01]  /*5bf0*/  LDSM.16.MT88.4 R16, [R164+0x9800] ;  /* 0x00980000a410783b */ /* 0x000ee20000004200 */
[----:B------:R-:W-:Y:S01]  /*5c00*/  FADD.FTZ R51, R51, R116 ;  /* 0x0000007433337221 */ /* 0x000fe20000010000 */
[----:B------:R4:W-:Y:S01]  /*5c10*/  MUFU.EX2 R22, R31 ;  /* 0x0000001f00167308 */ /* 0x0009e20000000800 */
[----:B------:R-:W-:-:S02]  /*5c20*/  FADD.FTZ R138, R138, R55 ;  /* 0x000000378a8a7221 */ /* 0x000fc40000010000 */
[----:B------:R-:W-:Y:S01]  /*5c30*/  FADD.FTZ R112, R112, R51 ;  /* 0x0000003370707221 */ /* 0x000fe20000010000 */
[----:B------:R-:W4:Y:S01]  /*5c40*/  MUFU.EX2 R29, R29 ;  /* 0x0000001d001d7308 */ /* 0x000f220000000800 */
[----:B------:R-:W-:Y:S02]  /*5c50*/  FADD.FTZ R59, R59, R138 ;  /* 0x0000008a3b3b7221 */ /* 0x000fe40000010000 */
[----:B------:R-:W-:Y:S02]  /*5c60*/  FADD.FTZ R47, R47, R112 ;  /* 0x000000702f2f7221 */ /* 0x000fe40000010000 */
[----:B------:R-:W-:Y:S02]  /*5c70*/  FADD.FTZ R156, R156, R59 ;  /* 0x0000003b9c9c7221 */ /* 0x000fe40000010000 */
[----:B------:R-:W-:Y:S01]  /*5c80*/  FADD.FTZ R146, R146, R47 ;  /* 0x0000002f92927221 */ /* 0x000fe20000010000 */
[----:B-1----:R-:W-:Y:S03]  /*5c90*/  HMMA.16816.F32 R72, R4, R12, R72 ;  /* 0x0000000c0448723c */ /* 0x002fe60000001848 */
[----:B------:R-:W-:-:S04]  /*5ca0*/  FADD.FTZ R61, R61, R146 ;  /* 0x000000923d3d7221 */ /* 0x000fc80000010000 */
[----:B-----5:R-:W-:Y:S01]  /*5cb0*/  FADD.FTZ R30, R130, R61 ;  /* 0x0000003d821e7221 */ /* 0x020fe20000010000 */
[----:B------:R-:W-:Y:S01]  /*5cc0*/  HMMA.16816.F32 R68, R4, R14, R68 ;  /* 0x0000000e0444723c */ /* 0x000fe20000001844 */
[----:B------:R-:W1:Y:S01]  /*5cd0*/  LDSM.16.MT88.4 R12, [R102+0x9800] ;  /* 0x00980000660c783b */ /* 0x000e620000004200 */
[----:B--2---:R-:W-:Y:S01]  /*5ce0*/  F2FP.F16.F32.PACK_AB R4, R36, R39 ;  /* 0x000000272404723e */ /* 0x004fe200000000ff */
[----:B------:R-:W-:Y:S01]  /*5cf0*/  FADD.FTZ R30, R57, R30 ;  /* 0x0000001e391e7221 */ /* 0x000fe20000010000 */
[----:B----4-:R-:W-:Y:S02]  /*5d00*/  F2FP.F16.F32.PACK_AB R6, R32, R33 ;  /* 0x000000212006723e */ /* 0x010fe400000000ff */
[----:B------:R-:W-:Y:S01]  /*5d10*/  F2FP.F16.F32.PACK_AB R5, R28, R3 ;  /* 0x000000031c05723e */ /* 0x000fe200000000ff */
[----:B------:R-:W-:Y:S01]  /*5d20*/  FADD.FTZ R31, R107, R30 ;  /* 0x0000001e6b1f7221 */ /* 0x000fe20000010000 */
[----:B------:R-:W-:Y:S01]  /*5d30*/  F2FP.F16.F32.PACK_AB R7, R29, R22 ;  /* 0x000000161d07723e */ /* 0x000fe200000000ff */
[----:B------:R-:W-:-:S02]  /*5d40*/  FADD.FTZ R30, R65, R156 ;  /* 0x0000009c411e7221 */ /* 0x000fc40000010000 */
[----:B------:R-:W-:Y:S02]  /*5d50*/  FADD.FTZ R31, R150, R31 ;  /* 0x0000001f961f7221 */ /* 0x000fe40000010000 */
[----:B------:R-:W-:Y:S02]  /*5d60*/  FADD.FTZ R67, R67, R30 ;  /* 0x0000001e43437221 */ /* 0x000fe40000010000 */
[----:B---3--:R-:W-:Y:S02]  /*5d70*/  HMMA.16816.F32 R96, R4, R8, R96 ;  /* 0x000000080460723c */ /* 0x008fe40000001860 */
        /* <DEDUP_REMOVED lines=100> */
.L_x_6412:
[----:B------:R-:W-:Y:S01]  /*63c0*/  UMOV UR6, URZ ;  /* 0x000000ff00067c82 */ /* 0x000fe20008000000 */
[----:B------:R-:W-:Y:S01]  /*63d0*/  IMAD.SHL.U32 R4, R20, 0x80, RZ ;  /* 0x0000008014047824 */ /* 0x000fe200078e00ff */
[----:B------:R-:W-:-:S05]  /*63e0*/  IADD3 R3, P0, PT, RZ, -UR6, RZ ;  /* 0x80000006ff037c10 */ /* 0x000fca000ff1e0ff */
[----:B------:R-:W-:-:S05]  /*63f0*/  IMAD.X R4, RZ, RZ, ~R4, P0 ;  /* 0x000000ffff047224 */ /* 0x000fca00000e0e04 */
[----:B------:R-:W-:-:S04]  /*6400*/  SHF.R.S64 R3, R3, 0x1f, R4 ;  /* 0x0000001f03037819 */ /* 0x000fc80000001004 */
[----:B------:R-:W-:-:S04]  /*6410*/  IADD3 R180, P0, PT, R3, R180, RZ ;  /* 0x000000b403b47210 */ /* 0x000fc80007f1e0ff */
[----:B------:R-:W-:-:S09]  /*6420*/  LEA.HI.X.SX32 R181, R4, R181, 0x1, P0 ;  /* 0x000000b504b57211 */ /* 0x000fd200000f0eff */
.L_x_6413:
        /* <DEDUP_REMOVED lines=28> */
[----:B------:R-:W3:Y:S04]  /*65f0*/  LDSM.16.M88.4 R64, [R172+0x2000] ;  /* 0x00200000ac40783b */ /* 0x000ee80000000200 */
[----:B------:R-:W4:Y:S04]  /*6600*/  LDSM.16.M88.4 R56, [R172+0x2800] ;  /* 0x00280000ac38783b */ /* 0x000f280000000200 */
[----:B------:R-:W5:Y:S04]  /*6610*/  LDSM.16.M88.4 R40, [R172+0x3800] ;  /* 0x00380000ac28783b */ /* 0x000f680000000200 */
[----:B------:R-:W-:Y:S04]  /*6620*/  LDSM.16.M88.4 R124, [R171] ;  /* 0x00000000ab7c783b */ /* 0x000fe80000000200 */
[----:B-1----:R-:W1:Y:S04]  /*6630*/  LDSM.16.M88.4 R12, [R167+0x2000] ;  /* 0x00200000a70c783b */ /* 0x002e680000000200 */
[----:B------:R-:W2:Y:S04]  /*6640*/  LDSM.16.M88.4 R8, [R167+0x2800] ;  /* 0x00280000a708783b */ /* 0x000ea80000000200 */
[----:B------:R-:W2:Y:S04]  /*6650*/  LDSM.16.M88.4 R48, [R172+0x3000] ;  /* 0x00300000ac30783b */ /* 0x000ea80000000200 */
[----:B------:R-:W2:Y:S04]  /*6660*/  LDSM.16.M88.4 R32, [R172+0x4000] ;  /* 0x00400000ac20783b */ /* 0x000ea80000000200 */
[----:B------:R-:W2:Y:S04]  /*6670*/  LDSM.16.M88.4 R24, [R172+0x4800] ;  /* 0x00480000ac18783b */ /* 0x000ea80000000200 */
[----:B------:R-:W2:Y:S04]  /*6680*/  LDSM.16.M88.4 R16, [R172+0x5000] ;  /* 0x00500000ac10783b */ /* 0x000ea80000000200 */
[----:B------:R-:W2:Y:S01]  /*6690*/  LDSM.16.M88.4 R104, [R172+0x5800] ;  /* 0x00580000ac68783b */ /* 0x000ea20000000200 */
[C---:B---3--:R-:W-:Y:S03]  /*66a0*/  HMMA.16816.F32 R4, R112.reuse, R64, RZ ;  /* 0x000000407004723c */ /* 0x048fe600000018ff */
[----:B------:R-:W3:Y:S04]  /*66b0*/  LDSM.16.M88.4 R108, [R167+0x3800] ;  /* 0x00380000a76c783b */ /* 0x000ee80000000200 */
[----:B------:R-:W3:Y:S01]  /*66c0*/  LDSM.16.M88.4 R120, [R167+0x3000] ;  /* 0x00300000a778783b */ /* 0x000ee20000000200 */
[C---:B----4-:R-:W-:Y:S03]  /*66d0*/  HMMA.16816.F32 R60, R112.reuse, R56, RZ ;  /* 0x00000038703c723c */ /* 0x050fe600000018ff */
[----:B------:R-:W-:Y:S04]  /*66e0*/  LDSM.16.M88.4 R128, [R166+0x2000] ;  /* 0x00200000a680783b */ /* 0x000fe80000000200 */
[----:B------:R-:W0:Y:S01]  /*66f0*/  LDGDEPBAR ;  /* 0x00000000000079af */ /* 0x000e220000000000 */
[C---:B------:R-:W-:Y:S08]  /*6700*/  HMMA.16816.F32 R64, R112.reuse, R66, RZ ;  /* 0x000000427040723c */ /* 0x040ff000000018ff */
[C---:B------:R-:W-:Y:S08]  /*6710*/  HMMA.16816.F32 R56, R112.reuse, R58, RZ ;  /* 0x0000003a7038723c */ /* 0x040ff000000018ff */
[----:B-----5:R-:W-:Y:S08]  /*6720*/  HMMA.16816.F32 R44, R112, R40, RZ ;  /* 0x00000028702c723c */ /* 0x020ff000000018ff */
[C---:B-1----:R-:W-:Y:S08]  /*6730*/  HMMA.16816.F32 R4, R124.reuse, R12, R4 ;  /* 0x0000000c7c04723c */ /* 0x042ff00000001804 */
[C---:B------:R-:W-:Y:S01]  /*6740*/  HMMA.16816.F32 R64, R124.reuse, R14, R64 ;  /* 0x0000000e7c40723c */ /* 0x040fe20000001840 */
        /* <DEDUP_REMOVED lines=16> */
[C---:B---3--:R-:W-:Y:S08]  /*6850*/  HMMA.16816.F32 R44, R124.reuse, R108, R44 ;  /* 0x0000006c7c2c723c */ /* 0x048ff0000000182c */
[C---:B------:R-:W-:Y:S01]  /*6860*/  HMMA.16816.F32 R40, R124.reuse, R110, R40 ;  /* 0x0000006e7c28723c */ /* 0x040fe20000001828 */
[----:B------:R-:W3:Y:S07]  /*6870*/  LDSM.16.M88.4 R108, [R170] ;  /* 0x00000000aa6c783b */ /* 0x000eee0000000200 */
[C---:B------:R-:W-:Y:S08]  /*6880*/  HMMA.16816.F32 R52, R124.reuse, R120, R52 ;  /* 0x000000787c34723c */ /* 0x040ff00000001834 */
[C---:B------:R-:W-:Y:S01]  /*6890*/  HMMA.16816.F32 R48, R124.reuse, R122, R48 ;  /* 0x0000007a7c30723c */ /* 0x040fe20000001830 */
[----:B------:R-:W5:Y:S07]  /*68a0*/  LDSM.16.M88.4 R120, [R167+0x5800] ;  /* 0x00580000a778783b */ /* 0x000f6e0000000200 */
[C---:B-1----:R-:W-:Y:S08]  /*68b0*/  HMMA.16816.F32 R28, R124.reuse, R12, R28 ;  /* 0x0000000c7c1c723c */ /* 0x042ff0000000181c */
[C---:B------:R-:W-:Y:S01]  /*68c0*/  HMMA.16816.F32 R24, R124.reuse, R14, R24 ;  /* 0x0000000e7c18723c */ /* 0x040fe20000001818 */
[----:B------:R-:W-:Y:S07]  /*68d0*/  LDSM.16.M88.4 R12, [R169] ;  /* 0x00000000a90c783b */ /* 0x000fee0000000200 */
[C---:B--2---:R-:W-:Y:S08]  /*68e0*/  HMMA.16816.F32 R20, R124.reuse, R8, R20 ;  /* 0x000000087c14723c */ /* 0x044ff00000001814 */
[C---:B------:R-:W-:Y:S01]  /*68f0*/  HMMA.16816.F32 R16, R124.reuse, R10, R16 ;  /* 0x0000000a7c10723c */ /* 0x040fe20000001810 */
[----:B------:R-:W1:Y:S07]  /*6900*/  LDSM.16.M88.4 R8, [R165+0x2000] ;  /* 0x00200000a508783b */ /* 0x000e6e0000000200 */
[C---:B----4-:R-:W-:Y:S08]  /*6910*/  HMMA.16816.F32 R36, R124.reuse, R104, R36 ;  /* 0x000000687c24723c */ /* 0x050ff00000001824 */
[----:B------:R-:W-:Y:S01]  /*6920*/  HMMA.16816.F32 R32, R124, R106, R32 ;  /* 0x0000006a7c20723c */ /* 0x000fe20000001820 */
[----:B------:R-:W2:Y:S07]  /*6930*/  LDSM.16.M88.4 R104, [R166+0x2800] ;  /* 0x00280000a668783b */ /* 0x000eae0000000200 */
[C---:B---3--:R-:W-:Y:S08]  /*6940*/  HMMA.16816.F32 R4, R108.reuse, R128, R4 ;  /* 0x000000806c04723c */ /* 0x048ff00000001804 */
[----:B------:R-:W-:Y:S08]  /*6950*/  HMMA.16816.F32 R64, R108, R130, R64 ;  /* 0x000000826c40723c */ /* 0x000ff00000001840 */
[C---:B-----5:R-:W-:Y:S08]  /*6960*/  HMMA.16816.F32 R116, R124.reuse, R120, R116 ;  /* 0x000000787c74723c */ /* 0x060ff00000001874 */
[----:B------:R-:W-:Y:S01]  /*6970*/  HMMA.16816.F32 R112, R124, R122, R112 ;  /* 0x0000007a7c70723c */ /* 0x000fe20000001870 */
[----:B------:R-:W3:Y:S07]  /*6980*/  LDSM.16.M88.4 R120, [R165+0x2800] ;  /* 0x00280000a578783b */ /* 0x000eee0000000200 */
        /* <DEDUP_REMOVED lines=15> */
[C---:B---3--:R-:W-:Y:S03]  /*6a80*/  HMMA.16816.F32 R60, R12.reuse, R120, R60 ;  /* 0x000000780c3c723c */ /* 0x048fe6000000183c */
[----:B------:R-:W-:Y:S05]  /*6a90*/  MUFU.TANH R120, R64 ;  /* 0x0000004000787308 */ /* 0x000fea0000002400 */
[----:B------:R-:W-:Y:S03]  /*6aa0*/  HMMA.16816.F32 R56, R12, R122, R56 ;  /* 0x0000007a0c38723c */ /* 0x000fe60000001838 */
[----:B------:R-:W-:Y:S01]  /*6ab0*/  MUFU.TANH R107, R65 ;  /* 0x00000041006b7308 */ /* 0x000fe20000002400 */
[----:B--2---:R-:W2:Y:S04]  /*6ac0*/  LDSM.16.M88.4 R4, [R165+0x3000] ;  /* 0x00300000a504783b */ /* 0x004ea80000000200 */
        /* <DEDUP_REMOVED lines=8> */
[----:B------:R-:W-:Y:S01]  /*6b50*/  FMUL.FTZ R63, R56, UR4 ;  /* 0x00000004383f7c20 */ /* 0x000fe20008410000 */
[----:B------:R-:W-:Y:S01]  /*6b60*/  FMUL.FTZ R123, R57, UR4 ;  /* 0x00000004397b7c20 */ /* 0x000fe20008410000 */
[----:B------:R-:W-:Y:S01]  /*6b70*/  FMUL.FTZ R56, R59, UR4 ;  /* 0x000000043b387c20 */ /* 0x000fe20008410000 */
[----:B------:R-:W3:Y:S01]  /*6b80*/  MUFU.TANH R3, R3 ;  /* 0x0000000300037308 */ /* 0x000ee20000002400 */
[----:B------:R-:W-:Y:S01]  /*6b90*/  FMUL.FTZ R58, R58, UR4 ;  /* 0x000000043a3a7c20 */ /* 0x000fe20008410000 */
[----:B-1----:R-:W1:Y:S06]  /*6ba0*/  LDSM.16.M88.4 R64, [R166+0x3800] ;  /* 0x00380000a640783b */ /* 0x002e6c0000000200 */
[----:B------:R-:W5:Y:S08]  /*6bb0*/  MUFU.TANH R104, R104 ;  /* 0x0000006800687308 */ /* 0x000f700000002400 */
[----:B------:R-:W5:Y:S01]  /*6bc0*/  MUFU.TANH R62, R62 ;  /* 0x0000003e003e7308 */ /* 0x000f620000002400 */
[C---:B--2---:R-:W-:Y:S07]  /*6bd0*/  HMMA.16816.F32 R52, R12.reuse, R4, R52 ;  /* 0x000000040c34723c */ /* 0x044fee0000001834 */
[----:B------:R-:W2:Y:S01]  /*6be0*/  MUFU.TANH R63, R63 ;  /* 0x0000003f003f7308 */ /* 0x000ea20000002400 */
[----:B------:R-:W-:Y:S01]  /*6bf0*/  HMMA.16816.F32 R48, R12, R6, R48 ;  /* 0x000000060c30723c */ /* 0x000fe20000001830 */
[----:B------:R-:W4:Y:S06]  /*6c00*/  LDSM.16.M88.4 R4, [R166+0x4000] ;  /* 0x00400000a604783b */ /* 0x000f2c0000000200 */
[----:B------:R-:W2:Y:S08]  /*6c10*/  MUFU.TANH R106, R106 ;  /* 0x0000006a006a7308 */ /* 0x000eb00000002400 */
[----:B------:R-:W-:Y:S01]  /*6c20*/  MUFU.TANH R60, R60 ;  /* 0x0000003c003c7308 */ /* 0x000fe20000002400 */
[----:B------:R-:W-:Y:S01]  /*6c30*/  FMUL.FTZ R52, R52, UR4 ;  /* 0x0000000434347c20 */ /* 0x000fe20008410000 */
[----:B------:R-:W-:Y:S01]  /*6c40*/  FMUL.FTZ R53, R53, UR4 ;  /* 0x0000000435357c20 */ /* 0x000fe20008410000 */
[----:B------:R-:W-:Y:S01]  /*6c50*/  FMUL.FTZ R153, R54, UR4 ;  /* 0x0000000436997c20 */ /* 0x000fe20008410000 */
[----:B------:R-:W-:Y:S01]  /*6c60*/  FMUL.FTZ R151, R55, UR4 ;  /* 0x0000000437977c20 */ /* 0x000fe20008410000 */
[C---:B-1----:R-:W-:Y:S03]  /*6c70*/  HMMA.16816.F32 R44, R108.reuse, R64, R44 ;  /* 0x000000406c2c723c */ /* 0x042fe6000000182c */
[----:B------:R-:W-:Y:S01]  /*6c80*/  MUFU.TANH R57, R52 ;  /* 0x0000003400397308 */ /* 0x000fe20000002400 */
[----:B------:R-:W-:Y:S01]  /*6c90*/  FMUL.FTZ R49, R49, UR4 ;  /* 0x0000000431317c20 */ /* 0x000fe20008410000 */
[----:B------:R-:W-:Y:S01]  /*6ca0*/  FMUL.FTZ R51, R51, UR4 ;  /* 0x0000000433337c20 */ /* 0x000fe20008410000 */
[----:B------:R-:W-:Y:S01]  /*6cb0*/  FMUL.FTZ R48, R48, UR4 ;  /* 0x0000000430307c20 */ /* 0x000fe20008410000 */
[----:B------:R-:W-:Y:S01]  /*6cc0*/  FMUL.FTZ R50, R50, UR4 ;  /* 0x0000000432327c20 */ /* 0x000fe20008410000 */
[----:B------:R-:W-:Y:S03]  /*6cd0*/  HMMA.16816.F32 R40, R108, R66, R40 ;  /* 0x000000426c28723c */ /* 0x000fe60000001828 */
[----:B------:R1:W2:Y:S08]  /*6ce0*/  MUFU.TANH R59, R53 ;  /* 0x00000035003b7308 */ /* 0x0002b00000002400 */
[----:B------:R-:W-:Y:S01]  /*6cf0*/  MUFU.TANH R61, R61 ;  /* 0x0000003d003d7308 */ /* 0x000fe20000002400 */
[C---:B------:R-:W-:Y:S07]  /*6d00*/  HMMA.16816.F32 R44, R12.reuse, R8, R44 ;  /* 0x000000080c2c723c */ /* 0x040fee000000182c */
[----:B------:R-:W-:Y:S01]  /*6d10*/  MUFU.TANH R122, R122 ;  /* 0x0000007a007a7308 */ /* 0x000fe20000002400 */
[----:B-1----:R-:W1:Y:S01]  /*6d20*/  LDSM.16.M88.4 R52, [R165+0x4000] ;  /* 0x00400000a534783b */ /* 0x002e620000000200 */
[----:B------:R-:W-:Y:S03]  /*6d30*/  HMMA.16816.F32 R40, R12, R10, R40 ;  /* 0x0000000a0c28723c */ /* 0x000fe60000001828 */
[----:B------:R-:W3:Y:S03]  /*6d40*/  LDSM.16.M88.4 R8, [R166+0x4800] ;  /* 0x00480000a608783b */ /* 0x000ee60000000200 */
[----:B------:R-:W-:Y:S02]  /*6d50*/  MUFU.TANH R123, R123 ;  /* 0x0000007b007b7308 */ /* 0x000fe40000002400 */
[----:B----4-:R-:W-:Y:S02]  /*6d60*/  HMMA.16816.F32 R36, R108, R4, R36 ;  /* 0x000000046c24723c */ /* 0x010fe40000001824 */
[----:B------:R-:W-:Y:S01]  /*6d70*/  FMUL.FTZ R46, R46, UR4 ;  /* 0x000000042e2e7c20 */ /* 0x000fe20008410000 */
[----:B------:R-:W-:Y:S01]  /*6d80*/  FMUL.FTZ R44, R44, UR4 ;  /* 0x000000042c2c7c20 */ /* 0x000fe20008410000 */
[----:B------:R-:W-:-:S02]  /*6d90*/  FMUL.FTZ R45, R45, UR4 ;  /* 0x000000042d2d7c20 */ /* 0x000fc40008410000 */
[----:B------:R-:W4:Y:S01]  /*6da0*/  MUFU.TANH R58, R58 ;  /* 0x0000003a003a7308 */ /* 0x000f220000002400 */
[----:B------:R-:W-:Y:S01]  /*6db0*/  FMUL.FTZ R47, R47, UR4 ;  /* 0x000000042f2f7c20 */ /* 0x000fe20008410000 */
[----:B------:R-:W-:Y:S01]  /*6dc0*/  HMMA.16816.F32 R32, R108, R6, R32 ;  /* 0x000000066c20723c */ /* 0x000fe20000001820 */
[----:B------:R-:W5:Y:S02]  /*6dd0*/  LDSM.16.M88.4 R4, [R165+0x4800] ;  /* 0x00480000a504783b */ /* 0x000f640000000200 */
[----:B------:R-:W-:Y:S01]  /*6de0*/  FMUL.FTZ R40, R40, UR4 ;  /* 0x0000000428287c20 */ /* 0x000fe20008410000 */
[----:B------:R-:W-:Y:S02]  /*6df0*/  FMUL.FTZ R43, R43, UR4 ;  /* 0x000000042b2b7c20 */ /* 0x000fe40008410000 */
[----:B------:R-:W-:Y:S01]  /*6e00*/  MUFU.TANH R143, R46 ;  /* 0x0000002e008f7308 */ /* 0x000fe20000002400 */
[----:B------:R-:W-:Y:S01]  /*6e10*/  FMUL.FTZ R41, R41, UR4 ;  /* 0x0000000429297c20 */ /* 0x000fe20008410000 */
[----:B------:R-:W-:-:S06]  /*6e20*/  FMUL.FTZ R42, R42, UR4 ;  /* 0x000000042a2a7c20 */ /* 0x000fcc0008410000 */
[----:B------:R2:W-:Y:S08]  /*6e30*/  MUFU.TANH R144, R40 ;  /* 0x0000002800907308 */ /* 0x0005f00000002400 */
[----:B------:R-:W-:Y:S01]  /*6e40*/  MUFU.TANH R142, R44 ;  /* 0x0000002c008e7308 */ /* 0x000fe20000002400 */
[----:B-1----:R-:W-:Y:S07]  /*6e50*/  HMMA.16816.F32 R36, R12, R52, R36 ;  /* 0x000000340c24723c */ /* 0x002fee0000001824 */
[----:B------:R-:W-:Y:S01]  /*6e60*/  MUFU.TANH R145, R43 ;  /* 0x0000002b00917308 */ /* 0x000fe20000002400 */
[----:B---3--:R-:W-:Y:S07]  /*6e70*/  HMMA.16816.F32 R28, R108, R8, R28 ;  /* 0x000000086c1c723c */ /* 0x008fee000000181c */
[----:B------:R-:W-:Y:S01]  /*6e80*/  MUFU.TANH R146, R45 ;  /* 0x0000002d00927308 */ /* 0x000fe20000002400 */
[----:B------:R-:W-:Y:S03]  /*6e90*/  HMMA.16816.F32 R32, R12, R54, R32 ;  /* 0x000000360c20723c */ /* 0x000fe60000001820 */
[----:B------:R-:W-:Y:S01]  /*6ea0*/  FMUL.FTZ R131, R39, UR4 ;  /* 0x0000000427837c20 */ /* 0x000fe20008410000 */
[----:B------:R-:W-:-:S02]  /*6eb0*/  IMAD R39, R101, 0x80, R136 ;  /* 0x0000008065277824 */ /* 0x000fc400078e0288 */
[----:B------:R-:W-:Y:S01]  /*6ec0*/  FMUL.FTZ R37, R37, UR4 ;  /* 0x0000000425257c20 */ /* 0x000fe20008410000 */
[----:B------:R-:W-:Y:S01]  /*6ed0*/  FMUL.FTZ R36, R36, UR4 ;  /* 0x0000000424247c20 */ /* 0x000fe20008410000 */
[----:B------:R-:W-:Y:S01]  /*6ee0*/  FMUL.FTZ R38, R38, UR4 ;  /* 0x0000000426267c20 */ /* 0x000fe20008410000 */
[----:B------:R-:W-:Y:S01]  /*6ef0*/  VIADD R8, R39, 0xffffff00 ;  /* 0xffffff0027087836 */ /* 0x000fe20000000000 */
[----:B------:R-:W-:Y:S01]  /*6f00*/  HMMA.16816.F32 R24, R108, R10, R24 ;  /* 0x0000000a6c18723c */ /* 0x000fe20000001818 */
[----:B------:R1:W-:Y:S03]  /*6f10*/  MUFU.TANH R128, R37 ;  /* 0x0000002500807308 */ /* 0x0003e60000002400 */
[C---:B------:R-:W-:Y:S02]  /*6f20*/  ISETP.GE.AND P1, PT, R8.reuse, R135, PT ;  /* 0x000000870800720c */ /* 0x040fe40003f26270 */
[----:B------:R-:W-:-:S02]  /*6f30*/  ISETP.GE.AND P0, PT, R8, R134, PT ;  /* 0x000000860800720c */ /* 0x000fc40003f06270 */
[C---:B-----5:R-:W-:Y:S01]  /*6f40*/  HMMA.16816.F32 R28, R12.reuse, R4, R28 ;  /* 0x000000040c1c723c */ /* 0x060fe2000000181c */
[----:B------:R-:W3:Y:S01]  /*6f50*/  LDSM.16.M88.4 R8, [R166+0x5000] ;  /* 0x00500000a608783b */ /* 0x000ee20000000200 */
[----:B--2---:R-:W-:Y:S01]  /*6f60*/  FMUL.FTZ R40, R32, UR4 ;  /* 0x0000000420287c20 */ /* 0x004fe20008410000 */
[----:B------:R-:W-:Y:S02]  /*6f70*/  VIADD R4, R39, 0xffffff08 ;  /* 0xffffff0827047836 */ /* 0x000fe40000000000 */
[----:B------:R-:W-:Y:S01]  /*6f80*/  FMUL.FTZ R33, R33, UR4 ;  /* 0x0000000421217c20 */ /* 0x000fe20008410000 */
[C---:B------:R-:W-:Y:S02]  /*6f90*/  VIADD R32, R39.reuse, 0xffffff01 ;  /* 0xffffff0127207836 */ /* 0x040fe40000000000 */
[----:B------:R-:W-:Y:S01]  /*6fa0*/  FMUL.FTZ R34, R34, UR4 ;  /* 0x0000000422227c20 */ /* 0x000fe20008410000 */
[C---:B------:R-:W-:Y:S01]  /*6fb0*/  VIADD R5, R39.reuse, 0xffffff09 ;  /* 0xffffff0927057836 */ /* 0x040fe20000000000 */
[CC--:B------:R-:W-:Y:S01]  /*6fc0*/  ISETP.GE.AND P5, PT, R4.reuse, R135.reuse, PT ;  /* 0x000000870400720c */ /* 0x0c0fe20003fa6270 */
[----:B------:R-:W-:Y:S01]  /*6fd0*/  MUFU.TANH R138, R33 ;  /* 0x00000021008a7308 */ /* 0x000fe20000002400 */
[-C--:B------:R-:W-:Y:S01]  /*6fe0*/  ISETP.GE.AND P4, PT, R4, R134.reuse, PT ;  /* 0x000000860400720c */ /* 0x080fe20003f86270 */
[----:B------:R-:W-:Y:S01]  /*6ff0*/  VIADD R4, R39, 0xffffff10 ;  /* 0xffffff1027047836 */ /* 0x000fe20000000000 */
[-C--:B------:R-:W-:Y:S01]  /*7000*/  ISETP.GE.AND P6, PT, R32, R135.reuse, PT ;  /* 0x000000872000720c */ /* 0x080fe20003fc6270 */
[----:B------:R-:W-:Y:S01]  /*7010*/  FMUL.FTZ R129, R35, UR4 ;  /* 0x0000000423817c20 */ /* 0x000fe20008410000 */
[----:B-1----:R-:W-:Y:S01]  /*7020*/  FSEL R37, R124, -INF , !P0 ;  /* 0xff8000007c257808 */ /* 0x002fe20004000000 */
[----:B------:R-:W-:Y:S01]  /*7030*/  HMMA.16816.F32 R24, R12, R6, R24 ;  /* 0x000000060c18723c */ /* 0x000fe20000001818 */
[----:B------:R-:W-:Y:S01]  /*7040*/  FSEL R46, R105, -INF , !P6 ;  /* 0xff800000692e7808 */ /* 0x000fe20007000000 */
[----:B------:R1:W-:Y:S01]  /*7050*/  MUFU.TANH R137, R34 ;  /* 0x0000002200897308 */ /* 0x0003e20000002400 */
[-C--:B------:R-:W-:Y:S01]  /*7060*/  ISETP.GE.AND P0, PT, R4, R135.reuse, PT ;  /* 0x000000870400720c */ /* 0x080fe20003f06270 */
[----:B------:R-:W-:Y:S01]  /*7070*/  FMUL.FTZ R124, R28, UR4 ;  /* 0x000000041c7c7c20 */ /* 0x000fe20008410000 */
[-C--:B------:R-:W-:Y:S01]  /*7080*/  ISETP.GE.AND P6, PT, R4, R134.reuse, PT ;  /* 0x000000860400720c */ /* 0x080fe20003fc6270 */
[----:B------:R-:W-:Y:S01]  /*7090*/  VIADD R4, R39, 0xffffff11 ;  /* 0xffffff1127047836 */ /* 0x000fe20000000000 */
[----:B------:R-:W-:Y:S01]  /*70a0*/  ISETP.GE.AND P3, PT, R32, R134, PT ;  /* 0x000000862000720c */ /* 0x000fe20003f66270 */
[----:B------:R-:W-:Y:S01]  /*70b0*/  FMUL.FTZ R126, R29, UR4 ;  /* 0x000000041d7e7c20 */ /* 0x000fe20008410000 */
[----:B------:R-:W-:Y:S01]  /*70c0*/  FSEL R44, R3, -INF , !P1 ;  /* 0xff800000032c7808 */ /* 0x000fe20004800000 */
[----:B------:R-:W-:Y:S01]  /*70d0*/  VIADD R3, R39, 0xffffff18 ;  /* 0xffffff1827037836 */ /* 0x000fe20000000000 */
[-C--:B------:R-:W-:Y:S01]  /*70e0*/  ISETP.GE.AND P2, PT, R5, R135.reuse, PT ;  /* 0x000000870500720c */ /* 0x080fe20003f46270 */
[----:B------:R-:W-:Y:S01]  /*70f0*/  FMUL.FTZ R125, R30, UR4 ;  /* 0x000000041e7d7c20 */ /* 0x000fe20008410000 */
[----:B------:R-:W-:Y:S01]  /*7100*/  FSEL R29, R104, -INF , !P3 ;  /* 0xff800000681d7808 */ /* 0x000fe20005800000 */
[----:B------:R2:W-:Y:S01]  /*7110*/  MUFU.TANH R130, R36 ;  /* 0x0000002400827308 */ /* 0x0005e20000002400 */
[----:B------:R-:W-:Y:S01]  /*7120*/  FSEL R28, R120, -INF , !P5 ;  /* 0xff800000781c7808 */ /* 0x000fe20006800000 */
[----:B------:R-:W-:Y:S01]  /*7130*/  FMUL.FTZ R6, R31, UR4 ;  /* 0x000000041f067c20 */ /* 0x000fe20008410000 */
[----:B------:R-:W-:-:S02]  /*7140*/  ISETP.GE.AND P3, PT, R4, R135, PT ;  /* 0x000000870400720c */ /* 0x000fc40003f66270 */
[-C--:B------:R-:W-:Y:S01]  /*7150*/  ISETP.GE.AND P5, PT, R4, R134.reuse, PT ;  /* 0x000000860400720c */ /* 0x080fe20003fa6270 */
[----:B-1----:R-:W1:Y:S01]  /*7160*/  LDSM.16.M88.4 R32, [R165+0x5000] ;  /* 0x00500000a520783b */ /* 0x002e620000000200 */
[----:B------:R-:W-:Y:S01]  /*7170*/  FSEL R43, R121, -INF , !P4 ;  /* 0xff800000792b7808 */ /* 0x000fe20006000000 */
[----:B------:R-:W-:Y:S01]  /*7180*/  VIADD R4, R39, 0xffffff21 ;  /* 0xffffff2127047836 */ /* 0x000fe20000000000 */
[----:B------:R-:W-:Y:S01]  /*7190*/  FSEL R30, R107, -INF , !P2 ;  /* 0xff8000006b1e7808 */ /* 0x000fe20005000000 */
[----:B------:R-:W-:Y:S01]  /*71a0*/  MUFU.TANH R56, R56 ;  /* 0x0000003800387308 */ /* 0x000fe20000002400 */
[CC--:B------:R-:W-:Y:S01]  /*71b0*/  ISETP.GE.AND P4, PT, R3.reuse, R135.reuse, PT ;  /* 0x000000870300720c */ /* 0x0c0fe20003f86270 */
[C---:B---3--:R-:W-:Y:S01]  /*71c0*/  HMMA.16816.F32 R20, R108.reuse, R8, R20 ;  /* 0x000000086c14723c */ /* 0x048fe20000001814 */
[-C--:B------:R-:W-:Y:S01]  /*71d0*/  ISETP.GE.AND P2, PT, R3, R134.reuse, PT ;  /* 0x000000860300720c */ /* 0x080fe20003f46270 */
[----:B------:R-:W-:Y:S01]  /*71e0*/  VIADD R3, R39, 0xffffff19 ;  /* 0xffffff1927037836 */ /* 0x000fe20000000000 */
[-C--:B------:R-:W-:Y:S01]  /*71f0*/  ISETP.GE.AND P1, PT, R5, R134.reuse, PT ;  /* 0x000000860500720c */ /* 0x080fe20003f26270 */
[----:B------:R-:W-:Y:S01]  /*7200*/  VIADD R5, R39, 0xffffff20 ;  /* 0xffffff2027057836 */ /* 0x000fe20000000000 */
[----:B------:R-:W-:Y:S01]  /*7210*/  FSEL R45, R62, -INF , !P5 ;  /* 0xff8000003e2d7808 */ /* 0x000fe20006800000 */
[----:B------:R3:W-:Y:S01]  /*7220*/  MUFU.TANH R136, R40 ;  /* 0x0000002800887308 */ /* 0x0007e20000002400 */
[----:B--2---:R-:W-:Y:S01]  /*7230*/  FSEL R36, R63, -INF , !P4 ;  /* 0xff8000003f247808 */ /* 0x004fe20006000000 */
[----:B------:R-:W-:Y:S01]  /*7240*/  VIADD R8, R39, 0xffffff29 ;  /* 0xffffff2927087836 */ /* 0x000fe20000000000 */
[----:B------:R-:W-:Y:S01]  /*7250*/  FSEL R31, R106, -INF , !P1 ;  /* 0xff8000006a1f7808 */ /* 0x000fe20004800000 */
[----:B------:R-:W-:Y:S01]  /*7260*/  HMMA.16816.F32 R16, R108, R10, R16 ;  /* 0x0000000a6c10723c */ /* 0x000fe20000001810 */
[CC--:B------:R-:W-:Y:S01]  /*7270*/  ISETP.GE.AND P5, PT, R4.reuse, R135.reuse, PT ;  /* 0x000000870400720c */ /* 0x0c0fe20003fa6270 */
[----:B------:R-:W-:Y:S01]  /*7280*/  FMUL.FTZ R25, R25, UR4 ;  /* 0x0000000419197c20 */ /* 0x000fe20008410000 */
[----:B------:R-:W-:Y:S01]  /*7290*/  ISETP.GE.AND P4, PT, R4, R134, PT ;  /* 0x000000860400720c */ /* 0x000fe20003f86270 */
[----:B------:R-:W-:Y:S01]  /*72a0*/  VIADD R4, R39, 0xffffff28 ;  /* 0xffffff2827047836 */ /* 0x000fe20000000000 */
[----:B------:R-:W-:Y:S01]  /*72b0*/  ISETP.GE.AND P1, PT, R3, R135, PT ;  /* 0x000000870300720c */ /* 0x000fe20003f26270 */
[----:B------:R4:W-:Y:S01]  /*72c0*/  MUFU.TANH R148, R49 ;  /* 0x0000003100947308 */ /* 0x0009e20000002400 */
[----:B------:R-:W-:Y:S01]  /*72d0*/  FSEL R52, R59, -INF , !P5 ;  /* 0xff8000003b347808 */ /* 0x000fe20006800000 */
[----:B------:R-:W-:Y:S01]  /*72e0*/  FMUL.FTZ R24, R24, UR4 ;  /* 0x0000000418187c20 */ /* 0x000fe20008410000 */
[----:B------:R-:W-:Y:S01]  /*72f0*/  FMUL.FTZ R26, R26, UR4 ;  /* 0x000000041a1a7c20 */ /* 0x000fe20008410000 */
[----:B------:R-:W-:-:S04]  /*7300*/  VIADD R63, R101, 0xfffffffe ;  /* 0xfffffffe653f7836 */ /* 0x000fc80000000000 */
[----:B------:R2:W-:Y:S01]  /*7310*/  MUFU.TANH R140, R41 ;  /* 0x00000029008c7308 */ /* 0x0005e20000002400 */
[----:B---3--:R-:W-:Y:S02]  /*7320*/  FSEL R40, R60, -INF , !P0 ;  /* 0xff8000003c287808 */ /* 0x008fe40004000000 */
[----:B------:R-:W-:-:S05]  /*7330*/  ISETP.GE.AND P0, PT, R3, R134, PT ;  /* 0x000000860300720c */ /* 0x000fca0003f06270 */
[----:B------:R3:W-:Y:S01]  /*7340*/  MUFU.TANH R139, R42 ;  /* 0x0000002a008b7308 */ /* 0x0007e20000002400 */
[----:B----4-:R-:W-:Y:S01]  /*7350*/  FSEL R49, R58, -INF , !P2 ;  /* 0xff8000003a317808 */ /* 0x010fe20005000000 */
[----:B-1----:R-:W-:Y:S01]  /*7360*/  HMMA.16816.F32 R20, R12, R32, R20 ;  /* 0x000000200c14723c */ /* 0x002fe20000001814 */
[----:B------:R-:W-:-:S05]  /*7370*/  ISETP.GE.AND P2, PT, R4, R135, PT ;  /* 0x000000870400720c */ /* 0x000fca0003f46270 */
[----:B------:R1:W-:Y:S01]  /*7380*/  MUFU.TANH R127, R38 ;  /* 0x00000026007f7308 */ /* 0x0003e20000002400 */
[----:B--2---:R-:W-:Y:S01]  /*7390*/  FSEL R41, R122, -INF , !P6 ;  /* 0xff8000007a297808 */ /* 0x004fe20007000000 */
[----:B------:R-:W-:Y:S01]  /*73a0*/  HMMA.16816.F32 R16, R12, R34, R16 ;  /* 0x000000220c10723c */ /* 0x000fe20000001810 */
[----:B------:R-:W-:-:S05]  /*73b0*/  ISETP.GE.AND P6, PT, R5, R135, PT ;  /* 0x000000870500720c */ /* 0x000fca0003fc6270 */
[----:B------:R2:W-:Y:S01]  /*73c0*/  MUFU.TANH R3, R6 ;  /* 0x0000000600037308 */ /* 0x0005e20000002400 */
[----:B------:R-:W-:Y:S02]  /*73d0*/  FSEL R54, R57, -INF , !P6 ;  /* 0xff80000039367808 */ /* 0x000fe40007000000 */
[----:B---3--:R-:W-:Y:S02]  /*73e0*/  FSEL R42, R61, -INF , !P3 ;  /* 0xff8000003d2a7808 */ /* 0x008fe40005800000 */
[-C--:B------:R-:W-:Y:S01]  /*73f0*/  ISETP.GE.AND P3, PT, R5, R134.reuse, PT ;  /* 0x000000860500720c */ /* 0x080fe20003f66270 */
[----:B------:R-:W-:Y:S01]  /*7400*/  FMUL.FTZ R61, R20, UR4 ;  /* 0x00000004143d7c20 */ /* 0x000fe20008410000 */
[-C--:B------:R-:W-:Y:S01]  /*7410*/  ISETP.GE.AND P6, PT, R8, R134.reuse, PT ;  /* 0x000000860800720c */ /* 0x080fe20003fc6270 */
[----:B------:R-:W3:Y:S01]  /*7420*/  MUFU.TANH R153, R153 ;  /* 0x0000009900997308 */ /* 0x000ee20000002400 */
[----:B------:R-:W-:Y:S01]  /*7430*/  VIADD R20, R39, 0xffffff39 ;  /* 0xffffff3927147836 */ /* 0x000fe20000000000 */
[----:B-1----:R-:W-:Y:S01]  /*7440*/  FSEL R38, R123, -INF , !P1 ;  /* 0xff8000007b267808 */ /* 0x002fe20004800000 */
[----:B------:R-:W-:Y:S01]  /*7450*/  FMUL.FTZ R21, R21, UR4 ;  /* 0x0000000415157c20 */ /* 0x000fe20008410000 */
[----:B------:R-:W-:Y:S01]  /*7460*/  ISETP.GE.AND P1, PT, R4, R134, PT ;  /* 0x000000860400720c */ /* 0x000fe20003f26270 */
[----:B------:R-:W-:Y:S01]  /*7470*/  FMUL.FTZ R22, R22, UR4 ;  /* 0x0000000416167c20 */ /* 0x000fe20008410000 */
[----:B------:R-:W-:Y:S01]  /*7480*/  FMUL.FTZ R23, R23, UR4 ;  /* 0x0000000417177c20 */ /* 0x000fe20008410000 */
[----:B------:R-:W-:Y:S01]  /*7490*/  FMUL.FTZ R16, R16, UR4 ;  /* 0x0000000410107c20 */ /* 0x000fe20008410000 */
[----:B------:R1:W4:Y:S01]  /*74a0*/  MUFU.TANH R147, R51 ;  /* 0x0000003300937308 */ /* 0x0003220000002400 */
[----:B------:R-:W-:Y:S01]  /*74b0*/  FMUL.FTZ R17, R17, UR4 ;  /* 0x0000000411117c20 */ /* 0x000fe20008410000 */
[----:B--2---:R-:W2:Y:S01]  /*74c0*/  LDSM.16.M88.4 R4, [R166+0x5800] ;  /* 0x00580000a604783b */ /* 0x004ea20000000200 */
[----:B------:R-:W-:Y:S01]  /*74d0*/  FMUL.FTZ R18, R18, UR4 ;  /* 0x0000000412127c20 */ /* 0x000fe20008410000 */
[----:B------:R-:W-:-:S04]  /*74e0*/  FMUL.FTZ R19, R19, UR4 ;  /* 0x0000000413137c20 */ /* 0x000fc80008410000 */
[----:B------:R-:W5:Y:S01]  /*74f0*/  MUFU.TANH R151, R151 ;  /* 0x0000009700977308 */ /* 0x000f620000002400 */
[----:B---3--:R-:W-:-:S07]  /*7500*/  FSEL R153, R153, -INF , !P3 ;  /* 0xff80000099997808 */ /* 0x008fce0005800000 */
[----:B------:R-:W3:Y:S01]  /*7510*/  MUFU.TANH R150, R48 ;  /* 0x0000003000967308 */ /* 0x000ee20000002400 */
[----:B-1----:R-:W-:Y:S02]  /*7520*/  FSEL R51, R56, -INF , !P0 ;  /* 0xff80000038337808 */ /* 0x002fe40004000000 */
[----:B------:R-:W-:Y:S01]  /*7530*/  ISETP.GE.AND P0, PT, R8, R135, PT ;  /* 0x000000870800720c */ /* 0x000fe20003f06270 */
[----:B------:R-:W-:Y:S01]  /*7540*/  VIADD R8, R39, 0xffffff30 ;  /* 0xffffff3027087836 */ /* 0x000fe20000000000 */
[----:B----4-:R-:W-:-:S03]  /*7550*/  FSEL R147, R147, -INF , !P6 ;  /* 0xff80000093937808 */ /* 0x010fc60007000000 */
[----:B------:R-:W1:Y:S01]  /*7560*/  MUFU.TANH R149, R50 ;  /* 0x0000003200957308 */ /* 0x000e620000002400 */
[-C--:B------:R-:W-:Y:S02]  /*7570*/  ISETP.GE.AND P6, PT, R20, R135.reuse, PT ;  /* 0x000000871400720c */ /* 0x080fe40003fc6270 */
[C---:B------:R-:W-:Y:S02]  /*7580*/  ISETP.GE.AND P3, PT, R8.reuse, R135, PT ;  /* 0x000000870800720c */ /* 0x040fe40003f66270 */
[----:B------:R-:W-:Y:S02]  /*7590*/  ISETP.GE.AND P5, PT, R8, R134, PT ;  /* 0x000000860800720c */ /* 0x000fe40003fa6270 */
[----:B------:R-:W4:Y:S01]  /*75a0*/  LDSM.16.M88.4 R8, [R165+0x5800] ;  /* 0x00580000a508783b */ /* 0x000f220000000200 */
[----:B------:R-:W4:Y:S01]  /*75b0*/  MUFU.TANH R141, R47 ;  /* 0x0000002f008d7308 */ /* 0x000f220000002400 */
[----:B-----5:R-:W-:Y:S01]  /*75c0*/  FSEL R151, R151, -INF , !P4 ;  /* 0xff80000097977808 */ /* 0x020fe20006000000 */
[----:B------:R-:W-:-:S04]  /*75d0*/  DEPBAR.LE SB0, 0x0 ;  /* 0x000080000000791a */ /* 0x000fc80000000000 */
[----:B---3--:R-:W-:Y:S02]  /*75e0*/  FSEL R150, R150, -INF , !P2 ;  /* 0xff80000096967808 */ /* 0x008fe40005000000 */
[----:B------:R3:W-:Y:S01]  /*75f0*/  MUFU.TANH R120, R25 ;  /* 0x0000001900787308 */ /* 0x0007e20000002400 */
[----:B------:R-:W-:Y:S01]  /*7600*/  FSEL R142, R142, -INF , !P3 ;  /* 0xff8000008e8e7808 */ /* 0x000fe20005800000 */
[C---:B--2---:R-:W-:Y:S01]  /*7610*/  HMMA.16816.F32 R116, R108.reuse, R4, R116 ;  /* 0x000000046c74723c */ /* 0x044fe20000001874 */
[----:B-1----:R-:W-:Y:S01]  /*7620*/  FSEL R149, R149, -INF , !P1 ;  /* 0xff80000095957808 */ /* 0x002fe20004800000 */
[C---:B------:R-:W-:Y:S01]  /*7630*/  VIADD R5, R39.reuse, 0xffffff41 ;  /* 0xffffff4127057836 */ /* 0x040fe20000000000 */
[----:B------:R-:W-:Y:S01]  /*7640*/  ISETP.GE.AND P3, PT, R20, R134, PT ;  /* 0x000000861400720c */ /* 0x000fe20003f66270 */
[C---:B------:R-:W-:Y:S01]  /*7650*/  VIADD R20, R39.reuse, 0xffffff40 ;  /* 0xffffff4027147836 */ /* 0x040fe20000000000 */
[----:B------:R-:W-:Y:S01]  /*7660*/  FSEL R148, R148, -INF , !P0 ;  /* 0xff80000094947808 */ /* 0x000fe20004000000 */
[----:B------:R-:W1:Y:S01]  /*7670*/  MUFU.TANH R131, R131 ;  /* 0x0000008300837308 */ /* 0x000e620000002400 */
[C---:B------:R-:W-:Y:S01]  /*7680*/  VIADD R4, R39.reuse, 0xffffff48 ;  /* 0xffffff4827047836 */ /* 0x040fe20000000000 */
[----:B------:R-:W-:Y:S01]  /*7690*/  HMMA.16816.F32 R112, R108, R6, R112 ;  /* 0x000000066c70723c */ /* 0x000fe20000001870 */
[----:B------:R-:W-:Y:S01]  /*76a0*/  FSEL R140, R140, -INF , !P6 ;  /* 0xff8000008c8c7808 */ /* 0x000fe20007000000 */
[----:B------:R-:W-:Y:S01]  /*76b0*/  VIADD R6, R39, 0xffffff58 ;  /* 0xffffff5827067836 */ /* 0x000fe20000000000 */
[----:B------:R-:W-:-:S02]  /*76c0*/  FSEL R143, R143, -INF , !P5 ;  /* 0xff8000008f8f7808 */ /* 0x000fc40006800000 */
[-C--:B------:R-:W-:Y:S01]  /*76d0*/  ISETP.GE.AND P6, PT, R4, R134.reuse, PT ;  /* 0x000000860400720c */ /* 0x080fe20003fc6270 */
[----:B------:R-:W-:Y:S01]  /*76e0*/  MUFU.TANH R129, R129 ;  /* 0x0000008100817308 */ /* 0x000fe20000002400 */
[-C--:B------:R-:W-:Y:S01]  /*76f0*/  ISETP.GE.AND P5, PT, R20, R135.reuse, PT ;  /* 0x000000871400720c */ /* 0x080fe20003fa6270 */
[----:B---3--:R-:W-:Y:S01]  /*7700*/  VIADD R25, R39, 0xffffff31 ;  /* 0xffffff3127197836 */ /* 0x008fe20000000000 */
[----:B------:R-:W-:Y:S02]  /*7710*/  FSEL R137, R137, -INF , !P6 ;  /* 0xff80000089897808 */ /* 0x000fe40007000000 */
[----:B------:R-:W-:Y:S02]  /*7720*/  FSEL R130, R130, -INF , !P5 ;  /* 0xff80000082827808 */ /* 0x000fe40006800000 */
[C---:B------:R-:W-:Y:S01]  /*7730*/  ISETP.GE.AND P4, PT, R25.reuse, R135, PT ;  /* 0x000000871900720c */ /* 0x040fe20003f86270 */
[----:B------:R-:W2:Y:S01]  /*7740*/  MUFU.TANH R124, R124 ;  /* 0x0000007c007c7308 */ /* 0x000ea20000002400 */
[----:B------:R-:W-:Y:S01]  /*7750*/  ISETP.GE.AND P2, PT, R25, R134, PT ;  /* 0x000000861900720c */ /* 0x000fe20003f46270 */
[----:B------:R-:W-:Y:S01]  /*7760*/  VIADD R25, R39, 0xffffff38 ;  /* 0xffffff3827197836 */ /* 0x000fe20000000000 */
[----:B------:R-:W-:-:S02]  /*7770*/  FSEL R146, R146, -INF , !P4 ;  /* 0xff80000092927808 */ /* 0x000fc40006000000 */
[----:B----4-:R-:W-:Y:S02]  /*7780*/  FSEL R141, R141, -INF , !P2 ;  /* 0xff8000008d8d7808 */ /* 0x010fe40005000000 */
[-C--:B------:R-:W-:Y:S01]  /*7790*/  ISETP.GE.AND P1, PT, R25, R135.reuse, PT ;  /* 0x000000871900720c */ /* 0x080fe20003f26270 */
[C---:B------:R-:W-:Y:S01]  /*77a0*/  HMMA.16816.F32 R116, R12.reuse, R8, R116 ;  /* 0x000000080c74723c */ /* 0x040fe20000001874 */
[C---:B------:R-:W-:Y:S01]  /*77b0*/  ISETP.GE.AND P2, PT, R5.reuse, R135, PT ;  /* 0x000000870500720c */ /* 0x040fe20003f46270 */
[----:B------:R-:W-:Y:S01]  /*77c0*/  MUFU.TANH R126, R126 ;  /* 0x0000007e007e7308 */ /* 0x000fe20000002400 */
[----:B------:R-:W-:Y:S02]  /*77d0*/  FSEL R144, R144, -INF , !P1 ;  /* 0xff80000090907808 */ /* 0x000fe40004800000 */
[-C--:B------:R-:W-:Y:S01]  /*77e0*/  ISETP.GE.AND P1, PT, R5, R134.reuse, PT ;  /* 0x000000860500720c */ /* 0x080fe20003f26270 */
[----:B------:R-:W-:Y:S01]  /*77f0*/  VIADD R5, R39, 0xffffff50 ;  /* 0xffffff5027057836 */ /* 0x000fe20000000000 */
[-C--:B------:R-:W-:Y:S01]  /*7800*/  ISETP.GE.AND P4, PT, R20, R134.reuse, PT ;  /* 0x000000861400720c */ /* 0x080fe20003f86270 */
[----:B------:R-:W-:Y:S01]  /*7810*/  HMMA.16816.F32 R8, R12, R10, R112 ;  /* 0x0000000a0c08723c */ /* 0x000fe20000001870 */
[----:B------:R-:W-:Y:S01]  /*7820*/  ISETP.GE.AND P0, PT, R25, R134, PT ;  /* 0x000000861900720c */ /* 0x000fe20003f06270 */
[----:B------:R-:W3:Y:S01]  /*7830*/  MUFU.TANH R125, R125 ;  /* 0x0000007d007d7308 */ /* 0x000ee20000002400 */
[----:B------:R-:W-:-:S02]  /*7840*/  FSEL R127, R127, -INF , !P4 ;  /* 0xff8000007f7f7808 */ /* 0x000fc40006000000 */
[----:B------:R-:W-:Y:S02]  /*7850*/  FSEL R128, R128, -INF , !P2 ;  /* 0xff80000080807808 */ /* 0x000fe40005000000 */
[----:B------:R-:W-:Y:S02]  /*7860*/  FSEL R139, R139, -INF , !P0 ;  /* 0xff8000008b8b7808 */ /* 0x000fe40004000000 */
[CC--:B------:R-:W-:Y:S01]  /*7870*/  ISETP.GE.AND P4, PT, R5.reuse, R135.reuse, PT ;  /* 0x000000870500720c */ /* 0x0c0fe20003f86270 */
[----:B------:R4:W5:Y:S01]  /*7880*/  MUFU.TANH R122, R24 ;  /* 0x00000018007a7308 */ /* 0x0009620000002400 */
[-C--:B------:R-:W-:Y:S01]  /*7890*/  ISETP.GE.AND P2, PT, R5, R134.reuse, PT ;  /* 0x000000860500720c */ /* 0x080fe20003f46270 */
[C---:B------:R-:W-:Y:S01]  /*78a0*/  VIADD R5, R39.reuse, 0xffffff51 ;  /* 0xffffff5127057836 */ /* 0x040fe20000000000 */
[-C--:B------:R-:W-:Y:S01]  /*78b0*/  ISETP.GE.AND P0, PT, R4, R135.reuse, PT ;  /* 0x000000870400720c */ /* 0x080fe20003f06270 */
[----:B------:R-:W-:Y:S01]  /*78c0*/  VIADD R4, R39, 0xffffff49 ;  /* 0xffffff4927047836 */ /* 0x000fe20000000000 */
[----:B-1----:R-:W-:Y:S01]  /*78d0*/  FSEL R131, R131, -INF , !P1 ;  /* 0xff80000083837808 */ /* 0x002fe20004800000 */
[----:B------:R-:W-:Y:S01]  /*78e0*/  FMUL.FTZ R104, R118, UR4 ;  /* 0x0000000476687c20 */ /* 0x000fe20008410000 */
[----:B------:R-:W-:Y:S01]  /*78f0*/  FSEL R136, R136, -INF , !P0 ;  /* 0xff80000088887808 */ /* 0x000fe20004000000 */
[----:B------:R-:W1:Y:S01]  /*7900*/  MUFU.TANH R121, R26 ;  /* 0x0000001a00797308 */ /* 0x000e620000002400 */
[CC--:B------:R-:W-:Y:S01]  /*7910*/  ISETP.GE.AND P1, PT, R5.reuse, R135.reuse, PT ;  /* 0x000000870500720c */ /* 0x0c0fe20003f26270 */
[----:B------:R-:W-:Y:S01]  /*7920*/  FMUL.FTZ R64, R116, UR4 ;  /* 0x0000000474407c20 */ /* 0x000fe20008410000 */
[-C--:B------:R-:W-:Y:S01]  /*7930*/  ISETP.GE.AND P0, PT, R5, R134.reuse, PT ;  /* 0x000000860500720c */ /* 0x080fe20003f06270 */
[----:B------:R-:W-:Y:S01]  /*7940*/  VIADD R5, R39, 0xffffff59 ;  /* 0xffffff5927057836 */ /* 0x000fe20000000000 */
[-C--:B------:R-:W-:Y:S01]  /*7950*/  ISETP.GE.AND P5, PT, R4, R134.reuse, PT ;  /* 0x000000860400720c */ /* 0x080fe20003fa6270 */
[----:B------:R-:W-:Y:S01]  /*7960*/  FMUL.FTZ R107, R117, UR4 ;  /* 0x00000004756b7c20 */ /* 0x000fe20008410000 */
[----:B--2---:R-:W-:Y:S01]  /*7970*/  FSEL R124, R124, -INF , !P4 ;  /* 0xff8000007c7c7808 */ /* 0x004fe20006000000 */
[----:B------:R-:W2:Y:S01]  /*7980*/  MUFU.TANH R60, R21 ;  /* 0x00000015003c7308 */ /* 0x000ea20000002400 */
[----:B------:R-:W-:Y:S01]  /*7990*/  FSEL R129, R129, -INF , !P5 ;  /* 0xff80000081817808 */ /* 0x000fe20006800000 */
[----:B----4-:R-:W-:Y:S01]  /*79a0*/  FMUL.FTZ R24, R27, UR4 ;  /* 0x000000041b187c20 */ /* 0x010fe20008410000 */
[-C--:B------:R-:W-:Y:S01]  /*79b0*/  ISETP.GE.AND P5, PT, R5, R135.reuse, PT ;  /* 0x000000870500720c */ /* 0x080fe20003fa6270 */
[----:B------:R-:W-:Y:S01]  /*79c0*/  FMUL.FTZ R67, R119, UR4 ;  /* 0x0000000477437c20 */ /* 0x000fe20008410000 */
[-C--:B------:R-:W-:Y:S01]  /*79d0*/  ISETP.GE.AND P4, PT, R5, R134.reuse, PT ;  /* 0x000000860500720c */ /* 0x080fe20003f86270 */
[----:B------:R-:W-:Y:S01]  /*79e0*/  VIADD R5, R39, 0xffffff60 ;  /* 0xffffff6027057836 */ /* 0x000fe20000000000 */
[----:B---3--:R-:W-:Y:S01]  /*79f0*/  FSEL R125, R125, -INF , !P2 ;  /* 0xff8000007d7d7808 */ /* 0x008fe20005000000 */
[----:B------:R-:W-:Y:S01]  /*7a00*/  MUFU.TANH R104, R104 ;  /* 0x0000006800687308 */ /* 0x000fe20000002400 */
[----:B------:R-:W-:Y:S01]  /*7a10*/  FSEL R126, R126, -INF , !P1 ;  /* 0xff8000007e7e7808 */ /* 0x000fe20004800000 */
[----:B------:R-:W-:Y:S01]  /*7a20*/  FMUL.FTZ R8, R8, UR4 ;  /* 0x0000000408087c20 */ /* 0x000fe20008410000 */
[-C--:B------:R-:W-:Y:S01]  /*7a30*/  ISETP.GE.AND P2, PT, R5, R135.reuse, PT ;  /* 0x000000870500720c */ /* 0x080fe20003f46270 */
[----:B------:R-:W-:Y:S01]  /*7a40*/  FMUL.FTZ R9, R9, UR4 ;  /* 0x0000000409097c20 */ /* 0x000fe20008410000 */
[----:B------:R-:W-:Y:S01]  /*7a50*/  ISETP.GE.AND P1, PT, R5, R134, PT ;  /* 0x000000860500720c */ /* 0x000fe20003f26270 */
[----:B------:R-:W-:Y:S01]  /*7a60*/  VIADD R5, R39, 0xffffff61 ;  /* 0xffffff6127057836 */ /* 0x000fe20000000000 */
[----:B------:R-:W-:Y:S01]  /*7a70*/  FSEL R145, R145, -INF , !P3 ;  /* 0xff80000091917808 */ /* 0x000fe20005800000 */
[----:B------:R-:W3:Y:S01]  /*7a80*/  MUFU.TANH R24, R24 ;  /* 0x0000001800187308 */ /* 0x000ee20000002400 */
[-C--:B------:R-:W-:Y:S01]  /*7a90*/  ISETP.GE.AND P6, PT, R6, R135.reuse, PT ;  /* 0x000000870600720c */ /* 0x080fe20003fc6270 */
[----:B------:R-:W-:Y:S01]  /*7aa0*/  FMUL.FTZ R10, R10, UR4 ;  /* 0x000000040a0a7c20 */ /* 0x000fe20008410000 */
[----:B------:R-:W-:Y:S01]  /*7ab0*/  ISETP.GE.AND P3, PT, R4, R135, PT ;  /* 0x000000870400720c */ /* 0x000fe20003f66270 */
[----:B------:R-:W-:Y:S01]  /*7ac0*/  FMUL.FTZ R11, R11, UR4 ;  /* 0x000000040b0b7c20 */ /* 0x000fe20008410000 */
[----:B------:R-:W-:Y:S01]  /*7ad0*/  FSEL R123, R3, -INF , !P0 ;  /* 0xff800000037b7808 */ /* 0x000fe20004000000 */
[----:B------:R-:W-:Y:S01]  /*7ae0*/  VIADD R3, R39, 0xffffff69 ;  /* 0xffffff6927037836 */ /* 0x000fe20000000000 */
[----:B-----5:R-:W-:Y:S01]  /*7af0*/  FSEL R122, R122, -INF , !P6 ;  /* 0xff8000007a7a7808 */ /* 0x020fe20007000000 */
[----:B------:R-:W4:Y:S01]  /*7b00*/  MUFU.TANH R61, R61 ;  /* 0x0000003d003d7308 */ /* 0x000f220000002400 */
[----:B------:R-:W-:-:S02]  /*7b10*/  FSEL R138, R138, -INF , !P3 ;  /* 0xff8000008a8a7808 */ /* 0x000fc40005800000 */
[CC--:B------:R-:W-:Y:S02]  /*7b20*/  ISETP.GE.AND P0, PT, R5.reuse, R135.reuse, PT ;  /* 0x000000870500720c */ /* 0x0c0fe40003f06270 */
[-C--:B------:R-:W-:Y:S01]  /*7b30*/  ISETP.GE.AND P6, PT, R5, R134.reuse, PT ;  /* 0x000000860500720c */ /* 0x080fe20003fc6270 */
[----:B------:R-:W-:Y:S01]  /*7b40*/  VIADD R5, R39, 0xffffff68 ;  /* 0xffffff6827057836 */ /* 0x000fe20000000000 */
[----:B------:R-:W-:Y:S01]  /*7b50*/  ISETP.GE.AND P3, PT, R6, R134, PT ;  /* 0x000000860600720c */ /* 0x000fe20003f66270 */
[----:B------:R-:W5:Y:S01]  /*7b60*/  MUFU.TANH R57, R22 ;  /* 0x0000001600397308 */ /* 0x000f620000002400 */
[----:B------:R-:W-:Y:S02]  /*7b70*/  FSEL R120, R120, -INF , !P5 ;  /* 0xff80000078787808 */ /* 0x000fe40006800000 */
[----:B-1----:R-:W-:Y:S02]  /*7b80*/  FSEL R121, R121, -INF , !P3 ;  /* 0xff80000079797808 */ /* 0x002fe40005800000 */
[----:B------:R-:W-:-:S02]  /*7b90*/  ISETP.GE.AND P3, PT, R5, R135, PT ;  /* 0x000000870500720c */ /* 0x000fc40003f66270 */
[-C--:B------:R-:W-:Y:S01]  /*7ba0*/  ISETP.GE.AND P5, PT, R5, R134.reuse, PT ;  /* 0x000000860500720c */ /* 0x080fe20003fa6270 */
[----:B------:R-:W1:Y:S01]  /*7bb0*/  MUFU.TANH R56, R23 ;  /* 0x0000001700387308 */ /* 0x000e620000002400 */
[----:B------:R-:W-:Y:S01]  /*7bc0*/  VIADD R5, R39, 0xffffff70 ;  /* 0xffffff7027057836 */ /* 0x000fe20000000000 */
[----:B--2---:R-:W-:Y:S02]  /*7bd0*/  FSEL R60, R60, -INF , !P0 ;  /* 0xff8000003c3c7808 */ /* 0x004fe40004000000 */
[----:B---3--:R-:W-:Y:S02]  /*7be0*/  FSEL R119, R24, -INF , !P4 ;  /* 0xff80000018777808 */ /* 0x008fe40006000000 */
[----:B------:R-:W-:Y:S02]  /*7bf0*/  ISETP.GE.AND P0, PT, R5, R134, PT ;  /* 0x000000860500720c */ /* 0x000fe40003f06270 */
[----:B------:R-:W2:Y:S01]  /*7c00*/  MUFU.TANH R59, R16 ;  /* 0x00000010003b7308 */ /* 0x000ea20000002400 */
[----:B----4-:R-:W-:-:S02]  /*7c10*/  FSEL R61, R61, -INF , !P2 ;  /* 0xff8000003d3d7808 */ /* 0x010fc40005000000 */
[----:B------:R-:W-:Y:S02]  /*7c20*/  FSEL R104, R104, -INF , !P0 ;  /* 0xff80000068687808 */ /* 0x000fe40004000000 */
[----:B------:R-:W-:Y:S02]  /*7c30*/  ISETP.GT.AND P0, PT, R63, R176, PT ;  /* 0x000000b03f00720c */ /* 0x000fe40003f04270 */
[CC--:B------:R-:W-:Y:S01]  /*7c40*/  ISETP.GE.AND P4, PT, R3.reuse, R135.reuse, PT ;  /* 0x000000870300720c */ /* 0x0c0fe20003f86270 */
[----:B------:R-:W3:Y:S01]  /*7c50*/  MUFU.TANH R58, R17 ;  /* 0x00000011003a7308 */ /* 0x000ee20000002400 */
[----:B------:R-:W-:Y:S01]  /*7c60*/  ISETP.GE.AND P2, PT, R3, R134, PT ;  /* 0x000000860300720c */ /* 0x000fe20003f46270 */
[----:B------:R-:W-:Y:S01]  /*7c70*/  VIADD R3, R39, 0xffffff71 ;  /* 0xffffff7127037836 */ /* 0x000fe20000000000 */
[----:B-----5:R-:W-:Y:S02]  /*7c80*/  FSEL R57, R57, -INF , !P1 ;  /* 0xff80000039397808 */ /* 0x020fe40004800000 */
[----:B------:R-:W-:Y:S01]  /*7c90*/  ISETP.GE.AND P1, PT, R5, R135, PT ;  /* 0x000000870500720c */ /* 0x000fe20003f26270 */
[C---:B------:R-:W-:Y:S01]  /*7ca0*/  VIADD R5, R39.reuse, 0xffffff78 ;  /* 0xffffff7827057836 */ /* 0x040fe20000000000 */
[----:B-1----:R-:W-:Y:S01]  /*7cb0*/  FSEL R56, R56, -INF , !P6 ;  /* 0xff80000038387808 */ /* 0x002fe20007000000 */
[----:B------:R-:W1:Y:S01]  /*7cc0*/  MUFU.TANH R4, R18 ;  /* 0x0000001200047308 */ /* 0x000e620000002400 */
[----:B------:R-:W-:Y:S01]  /*7cd0*/  VIADD R39, R39, 0xffffff79 ;  /* 0xffffff7927277836 */ /* 0x000fe20000000000 */
[----:B--2---:R-:W-:-:S02]  /*7ce0*/  FSEL R59, R59, -INF , !P3 ;  /* 0xff8000003b3b7808 */ /* 0x004fc40005800000 */
[CC--:B------:R-:W-:Y:S02]  /*7cf0*/  ISETP.GE.AND P6, PT, R3.reuse, R135.reuse, PT ;  /* 0x000000870300720c */ /* 0x0c0fe40003fc6270 */
[----:B------:R-:W-:Y:S02]  /*7d00*/  ISETP.GE.AND P3, PT, R3, R134, PT ;  /* 0x000000860300720c */ /* 0x000fe40003f66270 */
[----:B------:R-:W2:Y:S01]  /*7d10*/  MUFU.TANH R62, R19 ;  /* 0x00000013003e7308 */ /* 0x000ea20000002400 */
[----:B---3--:R-:W-:Y:S02]  /*7d20*/  FSEL R58, R58, -INF , !P4 ;  /* 0xff8000003a3a7808 */ /* 0x008fe40006000000 */
[----:B------:R-:W-:-:S05]  /*7d30*/  ISETP.GE.AND P4, PT, R39, R135, PT ;  /* 0x000000872700720c */ /* 0x000fca0003f86270 */
[----:B------:R-:W3:Y:S01]  /*7d40*/  MUFU.TANH R64, R64 ;  /* 0x0000004000407308 */ /* 0x000ee20000002400 */
[----:B-1----:R-:W-:Y:S02]  /*7d50*/  FSEL R3, R4, -INF , !P5 ;  /* 0xff80000004037808 */ /* 0x002fe40006800000 */
[----:B------:R-:W-:-:S05]  /*7d60*/  ISETP.GE.AND P5, PT, R5, R135, PT ;  /* 0x000000870500720c */ /* 0x000fca0003fa6270 */
[----:B------:R-:W1:Y:S01]  /*7d70*/  MUFU.TANH R107, R107 ;  /* 0x0000006b006b7308 */ /* 0x000e620000002400 */
[----:B--2---:R-:W-:Y:S02]  /*7d80*/  FSEL R62, R62, -INF , !P2 ;  /* 0xff8000003e3e7808 */ /* 0x004fe40005000000 */
[----:B------:R-:W-:-:S05]  /*7d90*/  ISETP.GE.AND P2, PT, R5, R134, PT ;  /* 0x000000860500720c */ /* 0x000fca0003f46270 */
[----:B------:R-:W2:Y:S01]  /*7da0*/  MUFU.TANH R67, R67 ;  /* 0x0000004300437308 */ /* 0x000ea20000002400 */
[----:B---3--:R-:W-:Y:S01]  /*7db0*/  FSEL R64, R64, -INF , !P1 ;  /* 0xff80000040407808 */ /* 0x008fe20004800000 */
[----:B------:R-:W-:Y:S01]  /*7dc0*/  BAR.SYNC.DEFER_BLOCKING 0x0 ;  /* 0x0000000000007b1d */ /* 0x000fe20000010000 */
[----:B------:R-:W-:-:S05]  /*7dd0*/  ISETP.GE.AND P1, PT, R39, R134, PT ;  /* 0x000000862700720c */ /* 0x000fca0003f26270 */
[----:B------:R-:W3:Y:S01]  /*7de0*/  MUFU.TANH R106, R8 ;  /* 0x00000008006a7308 */ /* 0x000ee20000002400 */
[----:B-1----:R-:W-:-:S07]  /*7df0*/  FSEL R107, R107, -INF , !P6 ;  /* 0xff8000006b6b7808 */ /* 0x002fce0007000000 */
[----:B------:R-:W1:Y:S01]  /*7e00*/  MUFU.TANH R105, R9 ;  /* 0x0000000900697308 */ /* 0x000e620000002400 */
[----:B--2---:R-:W-:-:S07]  /*7e10*/  FSEL R67, R67, -INF , !P3 ;  /* 0xff80000043437808 */ /* 0x004fce0005800000 */
[----:B------:R-:W2:Y:S01]  /*7e20*/  MUFU.TANH R66, R10 ;  /* 0x0000000a00427308 */ /* 0x000ea20000002400 */
[----:B---3--:R-:W-:-:S07]  /*7e30*/  FSEL R106, R106, -INF , !P5 ;  /* 0xff8000006a6a7808 */ /* 0x008fce0006800000 */
[----:B------:R-:W3:Y:S01]  /*7e40*/  MUFU.TANH R65, R11 ;  /* 0x0000000b00417308 */ /* 0x000ee20000002400 */
[----:B-1----:R-:W-:Y:S02]  /*7e50*/  FSEL R105, R105, -INF , !P4 ;  /* 0xff80000069697808 */ /* 0x002fe40006000000 */
[----:B--2---:R-:W-:Y:S02]  /*7e60*/  FSEL R66, R66, -INF , !P2 ;  /* 0xff80000042427808 */ /* 0x004fe40005000000 */
        /* <DEDUP_REMOVED lines=66> */
.L_x_6415:
[----:B------:R-:W-:Y:S01]  /*8290*/  UMOV UR4, URZ ;  /* 0x000000ff00047c82 */ /* 0x000fe20008000000 */
[----:B------:R-:W-:Y:S01]  /*82a0*/  IMAD.SHL.U32 R4, R132, 0x80, RZ ;  /* 0x0000008084047824 */ /* 0x000fe200078e00ff */
[----:B------:R-:W-:-:S05]  /*82b0*/  IADD3 R5, P0, PT, RZ, -UR4, RZ ;  /* 0x80000004ff057c10 */ /* 0x000fca000ff1e0ff */
[----:B------:R-:W-:-:S05]  /*82c0*/  IMAD.X R4, RZ, RZ, ~R4, P0 ;  /* 0x000000ffff047224 */ /* 0x000fca00000e0e04 */
[----:B------:R-:W-:-:S04]  /*82d0*/  SHF.R.S64 R5, R5, 0x1f, R4 ;  /* 0x0000001f05057819 */ /* 0x000fc80000001004 */
[----:B------:R-:W-:-:S04]  /*82e0*/  IADD3 R178, P0, PT, R5, R178, RZ ;  /* 0x000000b205b27210 */ /* 0x000fc80007f1e0ff */
[----:B------:R-:W-:-:S09]  /*82f0*/  LEA.HI.X.SX32 R177, R4, R177, 0x1, P0 ;  /* 0x000000b104b17211 */ /* 0x000fd200000f0eff */
.L_x_6416:
        /* <DEDUP_REMOVED lines=29> */
.L_x_6414:
[----:B-1----:R-:W-:Y:S01]  /*84d0*/  FMNMX3.FTZ R4, R0, R37, R29, !PT ;  /* 0x0000002500047276 */ /* 0x002fe2000781001d */
        /* <DEDUP_REMOVED lines=44> */
[C---:B------:R-:W-:Y:S01]  /*87a0*/  FSETP.NEU.FTZ.AND P1, PT, R108.reuse, -INF , PT ;  /* 0xff8000006c00780b */ /* 0x040fe20003f3d000 */
[----:B------:R-:W-:Y:S01]  /*87b0*/  FMUL.FTZ R115, R108, UR10 ;  /* 0x0000000a6c737c20 */ /* 0x000fe20008410000 */
        /* <DEDUP_REMOVED lines=13> */
[----:B------:R-:W2:Y:S01]  /*8890*/  LDSM.16.MT88.4 R4, [R164+0x6000] ;  /* 0x00600000a404783b */ /* 0x000ea20000004200 */
[--C-:B------:R-:W-:Y:S01]  /*88a0*/  FFMA.FTZ R112, R30, UR10, -R115.reuse ;  /* 0x0000000a1e707c23 */ /* 0x100fe20008010873 */
        /* <DEDUP_REMOVED lines=9> */
[-C--:B-1----:R-:W-:Y:S01]  /*8940*/  FMUL.FTZ R34, R82, R0.reuse ;  /* 0x0000000052227220 */ /* 0x082fe20000410000 */
[-C--:B------:R-:W-:Y:S01]  /*8950*/  FMUL.FTZ R35, R83, R0.reuse ;  /* 0x0000000053237220 */ /* 0x080fe20000410000 */
[----:B------:R-:W1:Y:S01]  /*8960*/  MUFU.EX2 R114, R114 ;  /* 0x0000007200727308 */ /* 0x000e620000000800 */
[--C-:B------:R-:W-:Y:S01]  /*8970*/  FFMA.FTZ R83, R36, UR10, -R115.reuse ;  /* 0x0000000a24537c23 */ /* 0x100fe20008010873 */
[--C-:B------:R-:W-:Y:S01]  /*8980*/  FFMA.FTZ R82, R38, UR10, -R115.reuse ;  /* 0x0000000a26527c23 */ /* 0x100fe20008010873 */
[----:B------:R-:W-:Y:S01]  /*8990*/  FMUL.FTZ R78, R78, R0 ;  /* 0x000000004e4e7220 */ /* 0x000fe20000410000 */
[----:B------:R-:W-:Y:S01]  /*89a0*/  MUFU.EX2 R113, R113 ;  /* 0x0000007100717308 */ /* 0x000fe20000000800 */
[----:B------:R-:W5:Y:S01]  /*89b0*/  LDSM.16.MT88.4 R36, [R168+0x6800] ;  /* 0x00680000a824783b */ /* 0x000f620000004200 */
[-C--:B----4-:R-:W-:Y:S01]  /*89c0*/  FMUL.FTZ R32, R80, R118.reuse ;  /* 0x0000007650207220 */ /* 0x090fe20000410000 */
[-C--:B------:R-:W-:Y:S01]  /*89d0*/  FMUL.FTZ R33, R81, R118.reuse ;  /* 0x0000007651217220 */ /* 0x080fe20000410000 */
[----:B------:R-:W4:Y:S01]  /*89e0*/  MUFU.EX2 R112, R112 ;  /* 0x0000007000707308 */ /* 0x000f220000000800 */
[--C-:B------:R-:W-:Y:S01]  /*89f0*/  FFMA.FTZ R80, R40, UR10, -R115.reuse ;  /* 0x0000000a28507c23 */ /* 0x100fe20008010873 */
[--C-:B------:R-:W-:Y:S01]  /*8a00*/  FFMA.FTZ R81, R42, UR10, -R115.reuse ;  /* 0x0000000a2a517c23 */ /* 0x100fe20008010873 */
[-C--:B------:R-:W-:Y:S01]  /*8a10*/  FMUL.FTZ R76, R76, R118.reuse ;  /* 0x000000764c4c7220 */ /* 0x080fe20000410000 */
[----:B------:R-:W-:Y:S01]  /*8a20*/  MUFU.EX2 R111, R111 ;  /* 0x0000006f006f7308 */ /* 0x000fe20000000800 */
[----:B------:R-:W-:Y:S01]  /*8a30*/  FMUL.FTZ R77, R77, R118 ;  /* 0x000000764d4d7220 */ /* 0x000fe20000410000 */
[----:B-1----:R-:W-:Y:S01]  /*8a40*/  F2FP.F16.F32.PACK_AB R8, R114, R116 ;  /* 0x000000747208723e */ /* 0x002fe200000000ff */
[----:B------:R-:W-:Y:S01]  /*8a50*/  FMUL.FTZ R79, R79, R0 ;  /* 0x000000004f4f7220 */ /* 0x000fe20000410000 */
[----:B------:R-:W1:Y:S01]  /*8a60*/  MUFU.EX2 R109, R109 ;  /* 0x0000006d006d7308 */ /* 0x000e620000000800 */
[-C--:B------:R-:W-:Y:S01]  /*8a70*/  FMUL.FTZ R12, R96, R118.reuse ;  /* 0x00000076600c7220 */ /* 0x080fe20000410000 */
[----:B------:R-:W-:Y:S01]  /*8a80*/  FMUL.FTZ R13, R97, R118 ;  /* 0x00000076610d7220 */ /* 0x000fe20000410000 */
[-C--:B------:R-:W-:Y:S01]  /*8a90*/  FMUL.FTZ R14, R98, R0.reuse ;  /* 0x00000000620e7220 */ /* 0x080fe20000410000 */
[----:B------:R2:W-:Y:S01]  /*8aa0*/  MUFU.EX2 R2, R43 ;  /* 0x0000002b00027308 */ /* 0x0005e20000000800 */
[----:B------:R-:W-:Y:S01]  /*8ab0*/  FMUL.FTZ R15, R99, R0 ;  /* 0x00000000630f7220 */ /* 0x000fe20000410000 */
[----:B----4-:R-:W-:Y:S01]  /*8ac0*/  F2FP.F16.F32.PACK_AB R10, R112, R113 ;  /* 0x00000071700a723e */ /* 0x010fe200000000ff */
[----:B------:R-:W-:Y:S01]  /*8ad0*/  FMUL.FTZ R44, R72, R118 ;  /* 0x00000076482c7220 */ /* 0x000fe20000410000 */
[----:B------:R-:W4:Y:S01]  /*8ae0*/  MUFU.EX2 R117, R117 ;  /* 0x0000007500757308 */ /* 0x000f220000000800 */
[----:B------:R-:W-:Y:S01]  /*8af0*/  FMUL.FTZ R47, R75, R0 ;  /* 0x000000004b2f7220 */ /* 0x000fe20000410000 */
[-C--:B------:R-:W-:Y:S01]  /*8b00*/  FMUL.FTZ R92, R92, R118.reuse ;  /* 0x000000765c5c7220 */ /* 0x080fe20000410000 */
[----:B------:R-:W-:Y:S01]  /*8b10*/  FMUL.FTZ R93, R93, R118 ;  /* 0x000000765d5d7220 */ /* 0x000fe20000410000 */
[-C--:B------:R-:W-:Y:S01]  /*8b20*/  FMUL.FTZ R94, R94, R0.reuse ;  /* 0x000000005e5e7220 */ /* 0x080fe20000410000 */
[----:B------:R-:W-:Y:S01]  /*8b30*/  FMUL.FTZ R95, R95, R0 ;  /* 0x000000005f5f7220 */ /* 0x000fe20000410000 */
[----:B-1----:R-:W-:Y:S01]  /*8b40*/  F2FP.F16.F32.PACK_AB R9, R109, R111 ;  /* 0x0000006f6d09723e */ /* 0x002fe200000000ff */
[--C-:B------:R-:W-:Y:S01]  /*8b50*/  FFMA.FTZ R72, R49, UR10, -R110.reuse ;  /* 0x0000000a31487c23 */ /* 0x100fe2000801086e */
[--C-:B------:R-:W-:Y:S01]  /*8b60*/  FFMA.FTZ R75, R51, UR10, -R110.reuse ;  /* 0x0000000a334b7c23 */ /* 0x100fe2000801086e */
[-C--:B------:R-:W-:Y:S01]  /*8b70*/  FMUL.FTZ R45, R73, R118.reuse ;  /* 0x00000076492d7220 */ /* 0x080fe20000410000 */
[----:B--2---:R-:W1:Y:S01]  /*8b80*/  LDSM.16.MT88.4 R40, [R164+0x6800] ;  /* 0x00680000a428783b */ /* 0x004e620000004200 */
[----:B------:R-:W-:Y:S01]  /*8b90*/  MUFU.EX2 R80, R80 ;  /* 0x0000005000507308 */ /* 0x000fe20000000800 */
[-C--:B------:R-:W-:Y:S01]  /*8ba0*/  FMUL.FTZ R24, R88, R118.reuse ;  /* 0x0000007658187220 */ /* 0x080fe20000410000 */
[----:B------:R-:W-:Y:S01]  /*8bb0*/  FMUL.FTZ R25, R89, R118 ;  /* 0x0000007659197220 */ /* 0x000fe20000410000 */
[----:B----4-:R-:W-:Y:S01]  /*8bc0*/  F2FP.F16.F32.PACK_AB R11, R117, R2 ;  /* 0x00000002750b723e */ /* 0x010fe200000000ff */
[----:B------:R-:W2:Y:S01]  /*8bd0*/  MUFU.EX2 R81, R81 ;  /* 0x0000005100517308 */ /* 0x000ea20000000800 */
[-C--:B------:R-:W-:Y:S01]  /*8be0*/  FMUL.FTZ R26, R90, R0.reuse ;  /* 0x000000005a1a7220 */ /* 0x080fe20000410000 */
[----:B------:R-:W-:Y:S01]  /*8bf0*/  FMUL.FTZ R27, R91, R0 ;  /* 0x000000005b1b7220 */ /* 0x000fe20000410000 */
[-C--:B------:R-:W-:Y:S01]  /*8c00*/  FMUL.FTZ R84, R84, R118.reuse ;  /* 0x0000007654547220 */ /* 0x080fe20000410000 */
[----:B------:R-:W-:Y:S01]  /*8c10*/  MUFU.EX2 R83, R83 ;  /* 0x0000005300537308 */ /* 0x000fe20000000800 */
[----:B------:R-:W-:Y:S01]  /*8c20*/  FMUL.FTZ R85, R85, R118 ;  /* 0x0000007655557220 */ /* 0x000fe20000410000 */
[C---:B------:R-:W-:Y:S01]  /*8c30*/  HMMA.16816.F32 R32, R8.reuse, R16, R32 ;  /* 0x000000100820723c */ /* 0x040fe20000001820 */
[-C--:B------:R-:W-:Y:S01]  /*8c40*/  FMUL.FTZ R86, R86, R0.reuse ;  /* 0x0000000056567220 */ /* 0x080fe20000410000 */
[----:B------:R-:W-:Y:S01]  /*8c50*/  MUFU.EX2 R82, R82 ;  /* 0x0000005200527308 */ /* 0x000fe20000000800 */
[-C--:B------:R-:W-:Y:S01]  /*8c60*/  FMUL.FTZ R87, R87, R0.reuse ;  /* 0x0000000057577220 */ /* 0x080fe20000410000 */
[----:B------:R-:W-:Y:S01]  /*8c70*/  FMUL.FTZ R46, R74, R0 ;  /* 0x000000004a2e7220 */ /* 0x000fe20000410000 */
[-C--:B------:R-:W-:Y:S01]  /*8c80*/  FMUL.FTZ R68, R68, R118.reuse ;  /* 0x0000007644447220 */ /* 0x080fe20000410000 */
[----:B------:R-:W-:Y:S01]  /*8c90*/  MUFU.EX2 R73, R55 ;  /* 0x0000003700497308 */ /* 0x000fe20000000800 */
[----:B------:R-:W-:Y:S01]  /*8ca0*/  FMUL.FTZ R69, R69, R118 ;  /* 0x0000007645457220 */ /* 0x000fe20000410000 */
[C---:B------:R-:W-:Y:S01]  /*8cb0*/  HMMA.16816.F32 R16, R8.reuse, R18, R76 ;  /* 0x000000120810723c */ /* 0x040fe2000000184c */
[-C--:B------:R-:W-:Y:S01]  /*8cc0*/  FMUL.FTZ R70, R70, R0.reuse ;  /* 0x0000000046467220 */ /* 0x080fe20000410000 */
[----:B------:R-:W4:Y:S01]  /*8cd0*/  MUFU.EX2 R76, R53 ;  /* 0x00000035004c7308 */ /* 0x000f220000000800 */
[----:B------:R-:W-:Y:S01]  /*8ce0*/  FMUL.FTZ R71, R71, R0 ;  /* 0x0000000047477220 */ /* 0x000fe20000410000 */
[----:B------:R-:W1:Y:S01]  /*8cf0*/  LDSM.16.MT88.4 R48, [R102+0x6800] ;  /* 0x006800006630783b */ /* 0x000e620000004200 */
        /* <DEDUP_REMOVED lines=35> */
[C---:B---3--:R-:W-:Y:S01]  /*8f30*/  HMMA.16816.F32 R44, R8.reuse, R28, R44 ;  /* 0x0000001c082c723c */ /* 0x048fe2000000182c */
[----:B--2---:R-:W-:Y:S01]  /*8f40*/  F2FP.F16.F32.PACK_AB R28, R81, R80 ;  /* 0x00000050511c723e */ /* 0x004fe200000000ff */
        /* <DEDUP_REMOVED lines=18> */
[----:B------:R-:W2:Y:S01]  /*9070*/  MUFU.EX2 R69, R69 ;  /* 0x0000004500457308 */ /* 0x000ea20000000800 */
[--C-:B------:R-:W-:Y:S01]  /*9080*/  FFMA.FTZ R84, R59, UR10, -R115.reuse ;  /* 0x0000000a3b547c23 */ /* 0x100fe20008010873 */
[----:B------:R-:W-:Y:S01]  /*9090*/  FFMA.FTZ R86, R58, UR10, -R115 ;  /* 0x0000000a3a567c23 */ /* 0x000fe20008010873 */
[----:B------:R-:W-:Y:S01]  /*90a0*/  FFMA.FTZ R85, R57, UR10, -R110 ;  /* 0x0000000a39557c23 */ /* 0x000fe2000801086e */
[----:B------:R-:W3:Y:S01]  /*90b0*/  MUFU.EX2 R68, R68 ;  /* 0x0000004400447308 */ /* 0x000ee20000000800 */
[----:B------:R-:W-:Y:S01]  /*90c0*/  FFMA.FTZ R191, R191, R118, R116 ;  /* 0x00000076bfbf7223 */ /* 0x000fe20000010074 */
[C---:B------:R-:W-:Y:S01]  /*90d0*/  HMMA.16816.F32 R20, R28.reuse, R38, R20 ;  /* 0x000000261c14723c */ /* 0x040fe20000001814 */
[----:B------:R-:W4:Y:S01]  /*90e0*/  LDSM.16.MT88.4 R36, [R100+0x6800] ;  /* 0x006800006424783b */ /* 0x000f220000004200 */
[----:B------:R-:W5:Y:S01]  /*90f0*/  MUFU.EX2 R71, R71 ;  /* 0x0000004700477308 */ /* 0x000f620000000800 */
[----:B------:R-:W-:Y:S01]  /*9100*/  FFMA.FTZ R0, R190, R0, R111 ;  /* 0x00000000be007223 */ /* 0x000fe2000001006f */
[----:B------:R-:W-:Y:S01]  /*9110*/  FADD.FTZ R114, R114, R191 ;  /* 0x000000bf72727221 */ /* 0x000fe20000010000 */
[--C-:B------:R-:W-:Y:S01]  /*9120*/  FFMA.FTZ R191, R105, UR10, -R115.reuse ;  /* 0x0000000a69bf7c23 */ /* 0x100fe20008010873 */
[----:B------:R-:W5:Y:S01]  /*9130*/  MUFU.EX2 R96, R96 ;  /* 0x0000006000607308 */ /* 0x000f620000000800 */
[----:B------:R-:W-:Y:S01]  /*9140*/  FADD.FTZ R109, R109, R0 ;  /* 0x000000006d6d7221 */ /* 0x000fe20000010000 */
[C---:B-1----:R-:W-:Y:S01]  /*9150*/  HMMA.16816.F32 R24, R28.reuse, R40, R24 ;  /* 0x000000281c18723c */ /* 0x042fe20000001818 */
[----:B------:R-:W-:Y:S01]  /*9160*/  FFMA.FTZ R0, R107, UR10, -R115 ;  /* 0x0000000a6b007c23 */ /* 0x000fe20008010873 */
[----:B------:R-:W-:Y:S01]  /*9170*/  MUFU.EX2 R97, R97 ;  /* 0x0000006100617308 */ /* 0x000fe20000000800 */
[----:B------:R-:W-:Y:S01]  /*9180*/  FADD.FTZ R2, R2, R109 ;  /* 0x0000006d02027221 */ /* 0x000fe20000010000 */
[----:B------:R-:W-:Y:S01]  /*9190*/  FFMA.FTZ R65, R65, UR10, -R110 ;  /* 0x0000000a41417c23 */ /* 0x000fe2000801086e */
[----:B------:R-:W-:Y:S01]  /*91a0*/  ISETP.GT.AND P0, PT, R63, R176, PT ;  /* 0x000000b03f00720c */ /* 0x000fe20003f04270 */
[----:B------:R-:W1:Y:S01]  /*91b0*/  MUFU.EX2 R90, R90 ;  /* 0x0000005a005a7308 */ /* 0x000e620000000800 */
[----:B------:R-:W-:Y:S01]  /*91c0*/  FADD.FTZ R117, R117, R2 ;  /* 0x0000000275757221 */ /* 0x000fe20000010000 */
[----:B------:R-:W-:Y:S01]  /*91d0*/  HMMA.16816.F32 R4, R28, R42, R4 ;  /* 0x0000002a1c04723c */ /* 0x000fe20000001804 */
[----:B------:R-:W1:Y:S01]  /*91e0*/  LDSM.16.MT88.4 R40, [R164+0x7000] ;  /* 0x00700000a428783b */ /* 0x000e620000004200 */
[----:B------:R-:W-:Y:S01]  /*91f0*/  MUFU.EX2 R133, R133 ;  /* 0x0000008500857308 */ /* 0x000fe20000000800 */
[----:B------:R-:W-:-:S03]  /*9200*/  FADD.FTZ R76, R76, R117 ;  /* 0x000000754c4c7221 */ /* 0x000fc60000010000 */
[----:B------:R-:W1:Y:S01]  /*9210*/  MUFU.EX2 R128, R128 ;  /* 0x0000008000807308 */ /* 0x000e620000000800 */
[----:B------:R-:W-:Y:S01]  /*9220*/  FADD.FTZ R73, R73, R76 ;  /* 0x0000004c49497221 */ /* 0x000fe20000010000 */
[C---:B------:R-:W-:Y:S02]  /*9230*/  HMMA.16816.F32 R32, R28.reuse, R48, R32 ;  /* 0x000000301c20723c */ /* 0x040fe40000001820 */
[----:B------:R-:W-:Y:S01]  /*9240*/  MUFU.EX2 R130, R130 ;  /* 0x0000008200827308 */ /* 0x000fe20000000800 */
[----:B------:R-:W-:Y:S01]  /*9250*/  FADD.FTZ R72, R72, R73 ;  /* 0x0000004948487221 */ /* 0x000fe20000010000 */
[----:B------:R-:W-:Y:S02]  /*9260*/  @P0 IADD3 R189, PT, PT, R101, -0x3, RZ ;  /* 0xfffffffd65bd0810 */ /* 0x000fe40007ffe0ff */
[----:B------:R-:W-:Y:S01]  /*9270*/  MUFU.EX2 R127, R138 ;  /* 0x0000008a007f7308 */ /* 0x000fe20000000800 */
[----:B------:R-:W-:Y:S01]  /*9280*/  FADD.FTZ R72, R75, R72 ;  /* 0x000000484b487221 */ /* 0x000fe20000010000 */
[C---:B------:R-:W-:Y:S01]  /*9290*/  HMMA.16816.F32 R16, R28.reuse, R50, R16 ;  /* 0x000000321c10723c */ /* 0x040fe20000001810 */
[----:B------:R-:W1:Y:S01]  /*92a0*/  LDSM.16.MT88.4 R48, [R102+0x7000] ;  /* 0x007000006630783b */ /* 0x000e620000004200 */
[----:B------:R-:W-:Y:S04]  /*92b0*/  MUFU.EX2 R134, R134 ;  /* 0x0000008600867308 */ /* 0x000fe80000000800 */
[----:B------:R-:W1:Y:S02]  /*92c0*/  MUFU.EX2 R131, R131 ;  /* 0x0000008300837308 */ /* 0x000e640000000800 */
[----:B----4-:R-:W-:Y:S01]  /*92d0*/  HMMA.16816.F32 R44, R28, R36, R44 ;  /* 0x000000241c2c723c */ /* 0x010fe2000000182c */
[----:B--2---:R-:W-:Y:S01]  /*92e0*/  F2FP.F16.F32.PACK_AB R36, R69, R70 ;  /* 0x000000464524723e */ /* 0x004fe200000000ff */
[----:B------:R2:W-:Y:S01]  /*92f0*/  MUFU.EX2 R129, R137 ;  /* 0x0000008900817308 */ /* 0x0005e20000000800 */
[----:B------:R-:W-:-:S03]  /*9300*/  F2FP.F16.F32.PACK_AB R37, R78, R77 ;  /* 0x0000004d4e25723e */ /* 0x000fc600000000ff */
[----:B------:R-:W4:Y:S02]  /*9310*/  MUFU.EX2 R132, R132 ;  /* 0x0000008400847308 */ /* 0x000f240000000800 */
[----:B------:R-:W-:Y:S01]  /*9320*/  HMMA.16816.F32 R8, R28, R38, R8 ;  /* 0x000000261c08723c */ /* 0x000fe20000001808 */
[----:B------:R-:W4:Y:S01]  /*9330*/  LDSM.16.MT88.4 R28, [R100+0x7000] ;  /* 0x00700000641c783b */ /* 0x000f220000004200 */
[----:B---3--:R-:W-:Y:S01]  /*9340*/  F2FP.F16.F32.PACK_AB R38, R68, R79 ;  /* 0x0000004f4426723e */ /* 0x008fe200000000ff */
[----:B------:R-:W-:Y:S01]  /*9350*/  MUFU.EX2 R135, R135 ;  /* 0x0000008700877308 */ /* 0x000fe20000000800 */
[----:B-----5:R-:W-:-:S03]  /*9360*/  F2FP.F16.F32.PACK_AB R39, R71, R74 ;  /* 0x0000004a4727723e */ /* 0x020fc600000000ff */
[----:B------:R-:W-:Y:S01]  /*9370*/  MUFU.EX2 R120, R120 ;  /* 0x0000007800787308 */ /* 0x000fe20000000800 */
[----:B--2---:R-:W-:-:S03]  /*9380*/  FFMA.FTZ R137, R122, UR10, -R115 ;  /* 0x0000000a7a897c23 */ /* 0x004fc60008010873 */
[C---:B-1----:R-:W-:Y:S01]  /*9390*/  HMMA.16816.F32 R24, R36.reuse, R40, R24 ;  /* 0x000000282418723c */ /* 0x042fe20000001818 */
[----:B------:R1:W2:Y:S04]  /*93a0*/  MUFU.EX2 R122, R126 ;  /* 0x0000007e007a7308 */ /* 0x0002a80000000800 */
[----:B------:R-:W-:Y:S03]  /*93b0*/  MUFU.EX2 R137, R137 ;  /* 0x0000008900897308 */ /* 0x000fe60000000800 */
[C---:B------:R-:W-:Y:S01]  /*93c0*/  HMMA.16816.F32 R4, R36.reuse, R42, R4 ;  /* 0x0000002a2404723c */ /* 0x040fe20000001804 */
[----:B------:R-:W3:Y:S01]  /*93d0*/  LDSM.16.MT88.4 R40, [R168+0x7800] ;  /* 0x00780000a828783b */ /* 0x000ee20000004200 */
[----:B------:R-:W-:Y:S04]  /*93e0*/  MUFU.EX2 R123, R125 ;  /* 0x0000007d007b7308 */ /* 0x000fe80000000800 */
[----:B------:R-:W5:Y:S01]  /*93f0*/  MUFU.EX2 R124, R124 ;  /* 0x0000007c007c7308 */ /* 0x000f620000000800 */
[--C-:B-1----:R-:W-:Y:S01]  /*9400*/  FFMA.FTZ R126, R121, UR10, -R110.reuse ;  /* 0x0000000a797e7c23 */ /* 0x102fe2000801086e */
[C---:B------:R-:W-:Y:S02]  /*9410*/  HMMA.16816.F32 R12, R36.reuse, R52, R12 ;  /* 0x00000034240c723c */ /* 0x040fe4000000180c */
[----:B------:R-:W-:Y:S04]  /*9420*/  MUFU.EX2 R119, R119 ;  /* 0x0000007700777308 */ /* 0x000fe80000000800 */
[----:B------:R-:W1:Y:S02]  /*9430*/  MUFU.EX2 R126, R126 ;  /* 0x0000007e007e7308 */ /* 0x000e640000000800 */
[C---:B------:R-:W-:Y:S01]  /*9440*/  HMMA.16816.F32 R20, R36.reuse, R54, R20 ;  /* 0x000000362414723c */ /* 0x040fe20000001814 */
[----:B------:R-:W2:Y:S01]  /*9450*/  LDSM.16.MT88.4 R52, [R164+0x7800] ;  /* 0x00780000a434783b */ /* 0x000ea20000004200 */
[----:B------:R5:W-:Y:S04]  /*9460*/  MUFU.EX2 R60, R87 ;  /* 0x00000057003c7308 */ /* 0x000be80000000800 */
[----:B------:R4:W1:Y:S02]  /*9470*/  MUFU.EX2 R59, R92 ;  /* 0x0000005c003b7308 */ /* 0x0008640000000800 */
[C---:B------:R-:W-:Y:S02]  /*9480*/  HMMA.16816.F32 R32, R36.reuse, R48, R32 ;  /* 0x000000302420723c */ /* 0x040fe40000001820 */
[----:B------:R-:W-:Y:S04]  /*9490*/  MUFU.EX2 R58, R84 ;  /* 0x00000054003a7308 */ /* 0x000fe80000000800 */
[----:B------:R-:W-:Y:S02]  /*94a0*/  MUFU.EX2 R57, R86 ;  /* 0x0000005600397308 */ /* 0x000fe40000000800 */
[C---:B------:R-:W-:Y:S01]  /*94b0*/  HMMA.16816.F32 R16, R36.reuse, R50, R16 ;  /* 0x000000322410723c */ /* 0x040fe20000001810 */
[----:B------:R-:W1:Y:S01]  /*94c0*/  LDSM.16.MT88.4 R48, [R102+0x7800] ;  /* 0x007800006630783b */ /* 0x000e620000004200 */
[--C-:B-----5:R-:W-:Y:S01]  /*94d0*/  FFMA.FTZ R87, R3, UR10, -R110.reuse ;  /* 0x0000000a03577c23 */ /* 0x120fe2000801086e */
[----:B------:R-:W-:Y:S01]  /*94e0*/  FFMA.FTZ R3, R62, UR10, -R110 ;  /* 0x0000000a3e037c23 */ /* 0x000fe2000801086e */
[----:B------:R-:W-:Y:S01]  /*94f0*/  MUFU.EX2 R56, R85 ;  /* 0x0000005500387308 */ /* 0x000fe20000000800 */
[----:B----4-:R-:W-:Y:S03]  /*9500*/  LDSM.16.MT88.4 R92, [R168+0x9800] ;  /* 0x00980000a85c783b */ /* 0x010fe60000004200 */
[----:B------:R-:W-:Y:S01]  /*9510*/  HMMA.16816.F32 R44, R36, R28, R44 ;  /* 0x0000001c242c723c */ /* 0x000fe2000000182c */
[----:B------:R-:W-:Y:S01]  /*9520*/  F2FP.F16.F32.PACK_AB R28, R91, R98 ;  /* 0x000000625b1c723e */ /* 0x000fe200000000ff */
[----:B------:R-:W4:Y:S01]  /*9530*/  MUFU.EX2 R61, R61 ;  /* 0x0000003d003d7308 */ /* 0x000f220000000800 */
[----:B------:R-:W-:-:S03]  /*9540*/  F2FP.F16.F32.PACK_AB R29, R96, R99 ;  /* 0x00000063601d723e */ /* 0x000fc600000000ff */
[----:B------:R5:W-:Y:S02]  /*9550*/  MUFU.EX2 R62, R87 ;  /* 0x00000057003e7308 */ /* 0x000be40000000800 */
[----:B------:R-:W-:Y:S01]  /*9560*/  HMMA.16816.F32 R8, R36, R30, R8 ;  /* 0x0000001e2408723c */ /* 0x000fe20000001808 */
[----:B------:R-:W4:Y:S01]  /*9570*/  LDSM.16.MT88.4 R36, [R100+0x7800] ;  /* 0x007800006424783b */ /* 0x000f220000004200 */
[----:B------:R-:W-:Y:S01]  /*9580*/  F2FP.F16.F32.PACK_AB R30, R88, R89 ;  /* 0x00000059581e723e */ /* 0x000fe200000000ff */
[----:B------:R-:W4:Y:S01]  /*9590*/  MUFU.EX2 R3, R3 ;  /* 0x0000000300037308 */ /* 0x000f220000000800 */
[----:B------:R-:W-:-:S03]  /*95a0*/  F2FP.F16.F32.PACK_AB R31, R90, R97 ;  /* 0x000000615a1f723e */ /* 0x000fc600000000ff */
[----:B------:R-:W-:Y:S04]  /*95b0*/  MUFU.EX2 R0, R0 ;  /* 0x0000000000007308 */ /* 0x000fe80000000800 */
[C---:B---3--:R-:W-:Y:S01]  /*95c0*/  HMMA.16816.F32 R12, R28.reuse, R40, R12 ;  /* 0x000000281c0c723c */ /* 0x048fe2000000180c */
[----:B------:R-:W-:Y:S01]  /*95d0*/  MUFU.EX2 R191, R191 ;  /* 0x000000bf00bf7308 */ /* 0x000fe20000000800 */
[----:B-----5:R-:W-:Y:S06]  /*95e0*/  LDSM.16.MT88.4 R84, [R164+0x9800] ;  /* 0x00980000a454783b */ /* 0x020fec0000004200 */
[C---:B------:R-:W-:Y:S01]  /*95f0*/  HMMA.16816.F32 R20, R28.reuse, R42, R20 ;  /* 0x0000002a1c14723c */ /* 0x040fe20000001814 */
[----:B------:R-:W3:Y:S07]  /*9600*/  LDSM.16.MT88.4 R40, [R164+0x8000] ;  /* 0x00800000a428783b */ /* 0x000eee0000004200 */
[C---:B--2---:R-:W-:Y:S08]  /*9610*/  HMMA.16816.F32 R24, R28.reuse, R52, R24 ;  /* 0x000000341c18723c */ /* 0x044ff00000001818 */
[C---:B------:R-:W-:Y:S01]  /*9620*/  HMMA.16816.F32 R4, R28.reuse, R54, R4 ;  /* 0x000000361c04723c */ /* 0x040fe20000001804 */
[----:B------:R-:W2:Y:S07]  /*9630*/  LDSM.16.MT88.4 R52, [R168+0x8000] ;  /* 0x00800000a834783b */ /* 0x000eae0000004200 */
        /* <DEDUP_REMOVED lines=23> */
[----:B------:R-:W4:Y:S01]  /*97b0*/  LDSM.16.MT88.4 R28, [R100+0x8800] ;  /* 0x00880000641c783b */ /* 0x000f220000004200 */
[----:B------:R-:W-:Y:S02]  /*97c0*/  F2FP.F16.F32.PACK_AB R38, R120, R137 ;  /* 0x000000897826723e */ /* 0x000fe400000000ff */
[----:B------:R-:W-:-:S07]  /*97d0*/  F2FP.F16.F32.PACK_AB R39, R119, R126 ;  /* 0x0000007e7727723e */ /* 0x000fce00000000ff */
[C---:B---3--:R-:W-:Y:S08]  /*97e0*/  HMMA.16816.F32 R24, R36.reuse, R40, R24 ;  /* 0x000000282418723c */ /* 0x048ff00000001818 */
[C---:B------:R-:W-:Y:S01]  /*97f0*/  HMMA.16816.F32 R4, R36.reuse, R42, R4 ;  /* 0x0000002a2404723c */ /* 0x040fe20000001804 */
[----:B------:R-:W3:Y:S07]  /*9800*/  LDSM.16.MT88.4 R40, [R168+0x9000] ;  /* 0x00900000a828783b */ /* 0x000eee0000004200 */
[C---:B--2---:R-:W-:Y:S08]  /*9810*/  HMMA.16816.F32 R12, R36.reuse, R52, R12 ;  /* 0x00000034240c723c */ /* 0x044ff0000000180c */
[C---:B-1----:R-:W-:Y:S08]  /*9820*/  HMMA.16816.F32 R32, R36.reuse, R48, R32 ;  /* 0x000000302420723c */ /* 0x042ff00000001820 */
[C---:B------:R-:W-:Y:S01]  /*9830*/  HMMA.16816.F32 R16, R36.reuse, R50, R16 ;  /* 0x000000322410723c */ /* 0x040fe20000001810 */
[----:B------:R-:W1:Y:S07]  /*9840*/  LDSM.16.MT88.4 R48, [R102+0x9000] ;  /* 0x009000006630783b */ /* 0x000e6e0000004200 */
        /* <DEDUP_REMOVED lines=9> */
[----:B---3--:R-:W-:Y:S01]  /*98e0*/  HMMA.16816.F32 R12, R28, R40, R12 ;  /* 0x000000281c0c723c */ /* 0x008fe2000000180c */
[----:B------:R-:W-:Y:S01]  /*98f0*/  FADD.FTZ R41, R113, R114 ;  /* 0x0000007271297221 */ /* 0x000fe20000010000 */
[----:B------:R-:W-:-:S03]  /*9900*/  FFMA.FTZ R40, R106, UR10, -R115 ;  /* 0x0000000a6a287c23 */ /* 0x000fc60008010873 */
[----:B------:R-:W-:-:S03]  /*9910*/  FADD.FTZ R41, R112, R41 ;  /* 0x0000002970297221 */ /* 0x000fc60000010000 */
[C---:B-1----:R-:W-:Y:S01]  /*9920*/  HMMA.16816.F32 R32, R28.reuse, R48, R32 ;  /* 0x000000301c20723c */ /* 0x042fe20000001820 */
[----:B------:R-:W-:Y:S01]  /*9930*/  FADD.FTZ R2, R80, R41 ;  /* 0x0000002950027221 */ /* 0x000fe20000010000 */
[----:B------:R-:W-:Y:S01]  /*9940*/  FADD.FTZ R49, R77, R72 ;  /* 0x000000484d317221 */ /* 0x000fe20000010000 */
[----:B------:R-:W-:Y:S01]  /*9950*/  FFMA.FTZ R41, R64, UR10, -R115 ;  /* 0x0000000a40297c23 */ /* 0x000fe20008010873 */
[----:B------:R-:W1:Y:S01]  /*9960*/  MUFU.EX2 R40, R40 ;  /* 0x0000002800287308 */ /* 0x000e620000000800 */
[----:B------:R-:W-:Y:S01]  /*9970*/  FADD.FTZ R2, R81, R2 ;  /* 0x0000000251027221 */ /* 0x000fe20000010000 */
[----:B------:R-:W-:Y:S02]  /*9980*/  FADD.FTZ R49, R78, R49 ;  /* 0x000000314e317221 */ /* 0x000fe40000010000 */
[C---:B------:R-:W-:Y:S01]  /*9990*/  HMMA.16816.F32 R20, R28.reuse, R42, R20 ;  /* 0x0000002a1c14723c */ /* 0x040fe20000001814 */
[----:B------:R-:W-:Y:S01]  /*99a0*/  FADD.FTZ R83, R83, R2 ;  /* 0x0000000253537221 */ /* 0x000fe20000010000 */
[--C-:B------:R-:W-:Y:S01]  /*99b0*/  FFMA.FTZ R43, R104, UR10, -R110.reuse ;  /* 0x0000000a682b7c23 */ /* 0x100fe2000801086e */
[--C-:B------:R-:W-:Y:S01]  /*99c0*/  FFMA.FTZ R2, R67, UR10, -R110.reuse ;  /* 0x0000000a43027c23 */ /* 0x100fe2000801086e */
[----:B------:R-:W-:Y:S01]  /*99d0*/  FFMA.FTZ R42, R66, UR10, -R110 ;  /* 0x0000000a422a7c23 */ /* 0x000fe2000801086e */
[----:B------:R-:W-:Y:S01]  /*99e0*/  FADD.FTZ R83, R82, R83 ;  /* 0x0000005352537221 */ /* 0x000fe20000010000 */
[----:B------:R-:W3:Y:S02]  /*99f0*/  MUFU.EX2 R41, R41 ;  /* 0x0000002900297308 */ /* 0x000ee40000000800 */
[C---:B--2---:R-:W-:Y:S01]  /*9a00*/  HMMA.16816.F32 R24, R28.reuse, R52, R24 ;  /* 0x000000341c18723c */ /* 0x044fe20000001818 */
[----:B------:R-:W-:Y:S01]  /*9a10*/  FADD.FTZ R70, R70, R83 ;  /* 0x0000005346467221 */ /* 0x000fe20000010000 */
[----:B------:R-:W-:Y:S03]  /*9a20*/  MUFU.EX2 R43, R43 ;  /* 0x0000002b002b7308 */ /* 0x000fe60000000800 */
[----:B------:R-:W-:Y:S01]  /*9a30*/  FADD.FTZ R70, R69, R70 ;  /* 0x0000004645467221 */ /* 0x000fe20000010000 */
[----:B------:R-:W2:Y:S02]  /*9a40*/  MUFU.EX2 R2, R2 ;  /* 0x0000000200027308 */ /* 0x000ea40000000800 */
[C---:B----4-:R-:W-:Y:S01]  /*9a50*/  HMMA.16816.F32 R44, R28.reuse, R36, R44 ;  /* 0x000000241c2c723c */ /* 0x050fe2000000182c */
[----:B------:R-:W-:Y:S01]  /*9a60*/  FADD.FTZ R79, R79, R70 ;  /* 0x000000464f4f7221 */ /* 0x000fe20000010000 */
[----:B------:R-:W-:Y:S01]  /*9a70*/  FADD.FTZ R36, R74, R49 ;  /* 0x000000314a247221 */ /* 0x000fe20000010000 */
[----:B------:R-:W-:Y:S01]  /*9a80*/  MUFU.EX2 R42, R42 ;  /* 0x0000002a002a7308 */ /* 0x000fe20000000800 */
[----:B-1----:R-:W-:Y:S01]  /*9a90*/  F2FP.F16.F32.PACK_AB R70, R191, R40 ;  /* 0x00000028bf46723e */ /* 0x002fe200000000ff */
[----:B------:R-:W-:Y:S01]  /*9aa0*/  FADD.FTZ R79, R68, R79 ;  /* 0x0000004f444f7221 */ /* 0x000fe20000010000 */
[----:B------:R-:W-:Y:S01]  /*9ab0*/  FADD.FTZ R36, R71, R36 ;  /* 0x0000002447247221 */ /* 0x000fe20000010000 */
[----:B------:R-:W1:Y:S01]  /*9ac0*/  MUFU.EX2 R37, R65 ;  /* 0x0000004100257308 */ /* 0x000e620000000800 */
[C---:B------:R-:W-:Y:S01]  /*9ad0*/  HMMA.16816.F32 R4, R28.reuse, R54, R4 ;  /* 0x000000361c04723c */ /* 0x040fe20000001804 */
[----:B------:R-:W-:Y:S01]  /*9ae0*/  FADD.FTZ R98, R98, R79 ;  /* 0x0000004f62627221 */ /* 0x000fe20000010000 */
[----:B------:R-:W-:Y:S01]  /*9af0*/  FADD.FTZ R99, R99, R36 ;  /* 0x0000002463637221 */ /* 0x000fe20000010000 */
[----:B---3--:R-:W-:Y:S01]  /*9b00*/  F2FP.F16.F32.PACK_AB R68, R0, R41 ;  /* 0x000000290044723e */ /* 0x008fe200000000ff */
[----:B------:R-:W3:Y:S01]  /*9b10*/  LDSM.16.MT88.4 R76, [R102+0x9800] ;  /* 0x00980000664c783b */ /* 0x000ee20000004200 */
[----:B------:R-:W-:Y:S01]  /*9b20*/  FADD.FTZ R98, R91, R98 ;  /* 0x000000625b627221 */ /* 0x000fe20000010000 */
[----:B------:R-:W-:Y:S01]  /*9b30*/  FADD.FTZ R96, R96, R99 ;  /* 0x0000006360607221 */ /* 0x000fe20000010000 */
[----:B--2---:R-:W-:Y:S01]  /*9b40*/  F2FP.F16.F32.PACK_AB R69, R2, R43 ;  /* 0x0000002b0245723e */ /* 0x004fe200000000ff */
[----:B------:R-:W-:Y:S01]  /*9b50*/  HMMA.16816.F32 R16, R28, R50, R16 ;  /* 0x000000321c10723c */ /* 0x000fe20000001810 */
[----:B------:R-:W-:-:S04]  /*9b60*/  FADD.FTZ R89, R89, R98 ;  /* 0x0000006259597221 */ /* 0x000fc80000010000 */
[----:B------:R-:W-:Y:S01]  /*9b70*/  FADD.FTZ R88, R88, R89 ;  /* 0x0000005958587221 */ /* 0x000fe20000010000 */
[----:B-1----:R-:W-:Y:S02]  /*9b80*/  F2FP.F16.F32.PACK_AB R71, R37, R42 ;  /* 0x0000002a2547723e */ /* 0x002fe400000000ff */
        /* <DEDUP_REMOVED lines=8> */
[----:B------:R-:W1:Y:S02]  /*9c10*/  LDSM.16.MT88.4 R12, [R100+0x9800] ;  /* 0x00980000640c783b */ /* 0x000e640000004200 */
        /* <DEDUP_REMOVED lines=28> */
[C---:B-1----:R-:W-:Y:S01]  /*9de0*/  HMMA.16816.F32 R72, R68.reuse, R12, R44 ;  /* 0x0000000c4448723c */ /* 0x042fe2000000182c */
        /* <DEDUP_REMOVED lines=8> */
[----:B------:R-:W-:-:S03]  /*9e70*/  @P0 MOV R2, R108 ;  /* 0x0000006c00020202 */ /* 0x000fc60000000f00 */
[----:B------:R-:W-:Y:S01]  /*9e80*/  FADD.FTZ R190, R37, R42 ;  /* 0x0000002a25be7221 */ /* 0x000fe20000010000 */
[----:B------:R-:W-:-:S14]  /*9e90*/  @P0 BRA `(.L_x_6417) ;  /* 0x0000000000040947 */ /* 0x000fdc0003800000 */
.L_x_6411:
[----:B------:R-:W-:-:S07]  /*9ea0*/  IADD3 R189, PT, PT, R63, -0x1, RZ ;  /* 0xffffffff3fbd7810 */ /* 0x000fce0007ffe0ff */
.L_x_6417:
        /* <DEDUP_REMOVED lines=15> */
[----:B------:R-:W2:Y:S01]  /*9fa0*/  LDCU.64 UR8, c[0x0][0x3a8] ;  /* 0x00007500ff0877ac */ /* 0x000ea20008000a00 */
[----:B-1----:R-:W-:-:S12]  /*9fb0*/  ULEA UR5, UR5, UR11, 0x18 ;  /* 0x0000000b05057291 */ /* 0x002fd8000f8ec0ff */
.L_x_6422:
        /* <DEDUP_REMOVED lines=76> */
.L_x_6419:
[--C-:B------:R-:W-:Y:S02]  /*a480*/  LOP3.LUT R0, R0, 0x1f8, R193.reuse, 0x78, !PT ;  /* 0x000001f800007812 */ /* 0x100fe400078e78c1 */
[----:B------:R-:W-:Y:S02]  /*a490*/  SHF.L.U32 R3, R2, 0x5, RZ ;  /* 0x0000000502037819 */ /* 0x000fe400000006ff */
[----:B------:R-:W-:Y:S02]  /*a4a0*/  LOP3.LUT R0, R0, 0x1e00, R193, 0xf8, !PT ;  /* 0x00001e0000007812 */ /* 0x000fe400078ef8c1 */
[----:B------:R-:W-:Y:S02]  /*a4b0*/  IADD3 R192, P2, PT, R3, R180, RZ ;  /* 0x000000b403c07210 */ /* 0x000fe40007f5e0ff */
[----:B------:R-:W-:Y:S02]  /*a4c0*/  LEA R195, R0, UR5, 0x1 ;  /* 0x0000000500c37c11 */ /* 0x000fe4000f8e08ff */
[----:B------:R-:W-:Y:S02]  /*a4d0*/  SHF.L.U64.HI R179, R2, 0x5, R179 ;  /* 0x0000000502b37819 */ /* 0x000fe400000102b3 */
[----:B------:R-:W-:Y:S01]  /*a4e0*/  IADD3 R202, P3, PT, R192, R3, RZ ;  /* 0x00000003c0ca7210 */ /* 0x000fe20007f7e0ff */
[----:B------:R-:W-:Y:S01]  /*a4f0*/  @!PT LDS RZ, [RZ] ;  /* 0x00000000fffff984 */ /* 0x000fe20000000800 */
[----:B------:R-:W-:Y:S01]  /*a500*/  @!PT LDS RZ, [RZ] ;  /* 0x00000000fffff984 */ /* 0x000fe20000000800 */
[----:B------:R-:W-:Y:S01]  /*a510*/  @!PT LDS RZ, [RZ] ;  /* 0x00000000fffff984 */ /* 0x000fe20000000800 */
[----:B------:R-:W-:Y:S01]  /*a520*/  LDGSTS.E.BYPASS.LTC128B.128 [R195+0x6000], desc[UR16][R180.64] ;  /* 0x06000000b4c37fae */ /* 0x000fe2000b981a10 */
[----:B------:R-:W-:Y:S02]  /*a530*/  IADD3.X R193, PT, PT, R179, R181, RZ, P2, !PT ;  /* 0x000000b5b3c17210 */ /* 0x000fe400017fe4ff */
[----:B------:R-:W-:Y:S02]  /*a540*/  IADD3 R200, P2, PT, R202, R3, RZ ;  /* 0x00000003cac87210 */ /* 0x000fe40007f5e0ff */
[----:B------:R-:W-:Y:S02]  /*a550*/  IADD3.X R203, PT, PT, R193, R179, RZ, P3, !PT ;  /* 0x000000b3c1cb7210 */ /* 0x000fe40001ffe4ff */
[----:B------:R-:W-:Y:S01]  /*a560*/  IADD3 R198, P3, PT, R200, R3, RZ ;  /* 0x00000003c8c67210 */ /* 0x000fe20007f7e0ff */
        /* <DEDUP_REMOVED lines=8> */
[-C--:B------:R-:W-:Y:S02]  /*a5f0*/  IADD3.X R3, PT, PT, R197, R179.reuse, RZ, P3, !PT ;  /* 0x000000b3c5037210 */ /* 0x080fe40001ffe4ff */
[----:B------:R-:W-:Y:S01]  /*a600*/  IADD3 R189, PT, PT, R189, -0x1, RZ ;  /* 0xffffffffbdbd7810 */ /* 0x000fe20007ffe0ff */
[----:B------:R-:W-:Y:S01]  /*a610*/  LDGSTS.E.BYPASS.LTC128B.128 [R195+0x7800], desc[UR16][R200.64] ;  /* 0x07800000c8c37fae */ /* 0x000fe2000b981a10 */
[----:B------:R-:W-:Y:S02]  /*a620*/  IADD3.X R205, PT, PT, R3, R179, RZ, P2, !PT ;  /* 0x000000b303cd7210 */ /* 0x000fe400017fe4ff */
[----:B------:R-:W-:Y:S05]  /*a630*/  ISETP.GT.AND P2, PT, R189, R176, PT ;  /* 0x000000b0bd00720c */ /* 0x000fea0003f44270 */
[----:B------:R-:W-:Y:S08]  /*a640*/  LDGSTS.E.BYPASS.LTC128B.128 [R195+0x8000], desc[UR16][R198.64] ;  /* 0x08000000c6c37fae */ /* 0x000ff0000b981a10 */
[----:B------:R-:W-:Y:S08]  /*a650*/  LDGSTS.E.BYPASS.LTC128B.128 [R195+0x8800], desc[UR16][R196.64] ;  /* 0x08800000c4c37fae */ /* 0x000ff0000b981a10 */
[----:B------:R-:W-:Y:S08]  /*a660*/  LDGSTS.E.BYPASS.LTC128B.128 [R195+0x9000], desc[UR16][R2.64] ;  /* 0x0900000002c37fae */ /* 0x000ff0000b981a10 */
[----:B------:R1:W-:Y:S08]  /*a670*/  LDGSTS.E.BYPASS.LTC128B.128 [R195+0x9800], desc[UR16][R204.64] ;  /* 0x09800000ccc37fae */ /* 0x0003f0000b981a10 */
[----:B------:R-:W-:Y:S08]  /*a680*/  LDSM.16.M88.4 R104, [R173] ;  /* 0x00000000ad68783b */ /* 0x000ff00000000200 */
[----:B------:R-:W2:Y:S08]  /*a690*/  LDSM.16.M88.4 R108, [R172+0x2000] ;  /* 0x00200000ac6c783b */ /* 0x000eb00000000200 */
[----:B------:R-:W5:Y:S08]  /*a6a0*/  LDSM.16.M88.4 R112, [R172+0x2800] ;  /* 0x00280000ac70783b */ /* 0x000f700000000200 */
[----:B------:R-:W3:Y:S08]  /*a6b0*/  LDSM.16.M88.4 R116, [R172+0x3000] ;  /* 0x00300000ac74783b */ /* 0x000ef00000000200 */
[----:B------:R-:W4:Y:S08]  /*a6c0*/  LDSM.16.M88.4 R120, [R172+0x3800] ;  /* 0x00380000ac78783b */ /* 0x000f300000000200 */
[----:B------:R-:W1:Y:S08]  /*a6d0*/  LDSM.16.M88.4 R124, [R172+0x4000] ;  /* 0x00400000ac7c783b */ /* 0x000e700000000200 */
[----:B------:R-:W1:Y:S08]  /*a6e0*/  LDSM.16.M88.4 R128, [R172+0x4800] ;  /* 0x00480000ac80783b */ /* 0x000e700000000200 */
[----:B------:R-:W1:Y:S08]  /*a6f0*/  LDSM.16.M88.4 R132, [R172+0x5000] ;  /* 0x00500000ac84783b */ /* 0x000e700000000200 */
[----:B------:R-:W1:Y:S08]  /*a700*/  LDSM.16.M88.4 R136, [R172+0x5800] ;  /* 0x00580000ac88783b */ /* 0x000e700000000200 */
[----:B------:R-:W-:Y:S08]  /*a710*/  LDSM.16.M88.4 R140, [R171] ;  /* 0x00000000ab8c783b */ /* 0x000ff00000000200 */
[----:B------:R-:W1:Y:S08]  /*a720*/  LDSM.16.M88.4 R144, [R167+0x2000] ;  /* 0x00200000a790783b */ /* 0x000e700000000200 */
[----:B------:R-:W0:Y:S08]  /*a730*/  LDGDEPBAR ;  /* 0x00000000000079af */ /* 0x000e300000000000 */
[----:B------:R-:W1:Y:S08]  /*a740*/  LDSM.16.M88.4 R148, [R167+0x2800] ;  /* 0x00280000a794783b */ /* 0x000e700000000200 */
[----:B------:R-:W1:Y:S08]  /*a750*/  LDSM.16.M88.4 R152, [R167+0x3000] ;  /* 0x00300000a798783b */ /* 0x000e700000000200 */
[----:B------:R-:W1:Y:S08]  /*a760*/  LDSM.16.M88.4 R156, [R167+0x3800] ;  /* 0x00380000a79c783b */ /* 0x000e700000000200 */
[----:B------:R-:W1:Y:S01]  /*a770*/  LDSM.16.M88.4 R160, [R167+0x4000] ;  /* 0x00400000a7a0783b */ /* 0x000e620000000200 */
[C---:B--2---:R-:W-:Y:S08]  /*a780*/  HMMA.16816.F32 R4, R104.reuse, R108, RZ ;  /* 0x0000006c6804723c */ /* 0x044ff000000018ff */
[C---:B------:R-:W-:Y:S01]  /*a790*/  HMMA.16816.F32 R8, R104.reuse, R110, RZ ;  /* 0x0000006e6808723c */ /* 0x040fe200000018ff */
[----:B------:R-:W-:Y:S07]  /*a7a0*/  LDSM.16.M88.4 R108, [R167+0x5000] ;  /* 0x00500000a76c783b */ /* 0x000fee0000000200 */
[C---:B-----5:R-:W-:Y:S08]  /*a7b0*/  HMMA.16816.F32 R12, R104.reuse, R112, RZ ;  /* 0x00000070680c723c */ /* 0x060ff000000018ff */
        /* <DEDUP_REMOVED lines=75> */
[----:B------:R2:W4:Y:S01]  /*ac70*/  MUFU.TANH R155, R0 ;  /* 0x00000000009b7308 */ /* 0x0005220000002400 */
        /* <DEDUP_REMOVED lines=208> */
.L_x_6421:
        /* <DEDUP_REMOVED lines=29> */
.L_x_6420:
        /* <DEDUP_REMOVED lines=409> */
.L_x_6418:
[----:B------:R-:W1:Y:S01]  /*d4e0*/  SHFL.BFLY PT, R4, R191, 0x2, 0x1f ;  /* 0x0c401f00bf047f89 */ /* 0x000e6200000e0000 */
[C---:B------:R-:W-:Y:S01]  /*d4f0*/  SHF.L.U32 R5, R182.reuse, 0x1, RZ ;  /* 0x00000001b6057819 */ /* 0x040fe200000006ff */
[----:B------:R-:W-:Y:S01]  /*d500*/  S2UR UR7, SR_CTAID.Y ;  /* 0x00000000000779c3 */ /* 0x000fe20000002600 */
[C---:B------:R-:W-:Y:S01]  /*d510*/  SHF.L.U32 R36, R182.reuse, 0x4, RZ ;  /* 0x00000004b6247819 */ /* 0x040fe200000006ff */
[----:B------:R-:W2:Y:S01]  /*d520*/  SHFL.BFLY PT, R11, R190, 0x2, 0x1f ;  /* 0x0c401f00be0b7f89 */ /* 0x000ea200000e0000 */
[----:B------:R-:W-:Y:S01]  /*d530*/  SHF.L.U32 R10, R182, 0x5, RZ ;  /* 0x00000005b60a7819 */ /* 0x000fe200000006ff */
        /* <DEDUP_REMOVED lines=14> */
[----:B------:R-:W-:Y:S01]  /*d620*/  LOP3.LUT R9, R9, 0x38, R12, 0x78, !PT ;  /* 0x0000003809097812 */ /* 0x000fe200078e780c */
[----:B--2---:R-:W-:Y:S01]  /*d630*/  FADD.FTZ R11, R11, R190 ;  /* 0x000000be0b0b7221 */ /* 0x004fe20000010000 */
[----:B------:R-:W1:Y:S01]  /*d640*/  SHFL.BFLY PT, R7, R4, 0x1, 0x1f ;  /* 0x0c201f0004077f89 */ /* 0x000e6200000e0000 */
[----:B------:R-:W-:Y:S02]  /*d650*/  MOV R15, 0x40 ;  /* 0x00000040000f7802 */ /* 0x000fe40000000f00 */
[----:B------:R-:W-:Y:S01]  /*d660*/  SHF.R.U32.HI R37, RZ, 0x2, R182 ;  /* 0x00000002ff257819 */ /* 0x000fe200000116b6 */
[----:B------:R-:W2:Y:S01]  /*d670*/  SHFL.BFLY PT, R6, R11, 0x1, 0x1f ;  /* 0x0c201f000b067f89 */ /* 0x000ea200000e0000 */
[----:B------:R-:W-:Y:S02]  /*d680*/  LOP3.LUT R12, R12, 0x30, RZ, 0xc0, !PT ;  /* 0x000000300c0c7812 */ /* 0x000fe400078ec0ff */
[----:B------:R-:W-:Y:S02]  /*d690*/  SEL R13, R13, 0xffffffe0, !P2 ;  /* 0xffffffe00d0d7807 */ /* 0x000fe40005000000 */
[----:B------:R-:W-:-:S02]  /*d6a0*/  SEL R15, R15, 0xffffffc0, !P3 ;  /* 0xffffffc00f0f7807 */ /* 0x000fc40005800000 */
[----:B------:R-:W-:Y:S02]  /*d6b0*/  LOP3.LUT R36, R36, 0x10, RZ, 0xc0, !PT ;  /* 0x0000001024247812 */ /* 0x000fe400078ec0ff */
[----:B------:R-:W-:Y:S02]  /*d6c0*/  LOP3.LUT R37, R12, 0x7, R37, 0xf8, !PT ;  /* 0x000000070c257812 */ /* 0x000fe400078ef825 */
[----:B------:R-:W-:Y:S01]  /*d6d0*/  LEA R36, R9, R36, 0x2 ;  /* 0x0000002409247211 */ /* 0x000fe200078e10ff */
[----:B------:R-:W-:Y:S01]  /*d6e0*/  BAR.SYNC.DEFER_BLOCKING 0x0 ;  /* 0x0000000000007b1d */ /* 0x000fe20000010000 */
[----:B------:R-:W-:Y:S02]  /*d6f0*/  IADD3 R16, PT, PT, -R183, RZ, RZ ;  /* 0x000000ffb7107210 */ /* 0x000fe40007ffe1ff */
[----:B------:R-:W-:Y:S02]  /*d700*/  LOP3.LUT P5, RZ, R182, 0x3, RZ, 0xc0, !PT ;  /* 0x00000003b6ff7812 */ /* 0x000fe400078ac0ff */
[----:B------:R-:W-:-:S03]  /*d710*/  MOV R39, 0xff800000 ;  /* 0xff80000000277802 */ /* 0x000fc60000000f00 */
[----:B------:R-:W4:Y:S01]  /*d720*/  LDC R9, c[0x0][0x3e0] ;  /* 0x0000f800ff097b82 */ /* 0x000f220000000800 */
        /* <DEDUP_REMOVED lines=9> */
[----:B-1----:R-:W-:Y:S01]  /*d7c0*/  FSEL R8, R8, 1, P1 ;  /* 0x3f80000008087808 */ /* 0x002fe20000800000 */
[----:B----4-:R-:W-:-:S04]  /*d7d0*/  IMAD R16, R9, R16, UR6 ;  /* 0x0000000609107e24 */ /* 0x010fc8000f8e0210 */
        /* <DEDUP_REMOVED lines=89> */
.L_x_6424:
[----:B------:R-:W-:Y:S05]  /*dd70*/  BSYNC.RECONVERGENT B0 ;  /* 0x0000000000007941 */ /* 0x000fea0003800200 */
.L_x_6423:
[----:B------:R-:W5:Y:S01]  /*dd80*/  LDCU.64 UR4, c[0x0][0x3f8] ;  /* 0x00007f00ff0477ac */ /* 0x000f620008000a00 */
[----:B------:R-:W-:Y:S01]  /*dd90*/  LOP3.LUT R3, R3, 0xffc, RZ, 0xc0, !PT ;  /* 0x00000ffc03037812 */ /* 0x000fe200078ec0ff */
[C---:B-1----:R-:W-:Y:S01]  /*dda0*/  VIADD R37, R175.reuse, 0x18 ;  /* 0x00000018af257836 */ /* 0x042fe20000000000 */
[CC--:B------:R-:W-:Y:S01]  /*ddb0*/  ISETP.GE.AND P6, PT, R175.reuse, R174.reuse, PT ;  /* 0x000000aeaf00720c */ /* 0x0c0fe20003fc6270 */
[C---:B------:R-:W-:Y:S01]  /*ddc0*/  VIADD R41, R175.reuse, 0x8 ;  /* 0x00000008af297836 */ /* 0x040fe20000000000 */
[C---:B------:R-:W-:Y:S01]  /*ddd0*/  IADD3 R2, P0, PT, R0.reuse, R3, RZ ;  /* 0x0000000300027210 */ /* 0x040fe20007f1e0ff */
[----:B------:R-:W-:Y:S01]  /*dde0*/  VIADD R39, R175, 0x10 ;  /* 0x00000010af277836 */ /* 0x000fe20000000000 */
[-C--:B------:R-:W-:Y:S01]  /*ddf0*/  ISETP.GE.AND P3, PT, R37, R174.reuse, PT ;  /* 0x000000ae2500720c */ /* 0x080fe20003f66270 */
[----:B------:R-:W-:Y:S01]  /*de00*/  VIADD R37, R175, 0x20 ;  /* 0x00000020af257836 */ /* 0x000fe20000000000 */
[----:B------:R-:W-:Y:S01]  /*de10*/  ISETP.GE.AND P5, PT, R41, R174, PT ;  /* 0x000000ae2900720c */ /* 0x000fe20003fa6270 */
[----:B------:R-:W-:Y:S01]  /*de20*/  VIADD R3, R175, 0x28 ;  /* 0x00000028af037836 */ /* 0x000fe20000000000 */
[----:B------:R-:W-:-:S02]  /*de30*/  LEA.HI.X.SX32 R41, R0, RZ, 0x1, P0 ;  /* 0x000000ff00297211 */ /* 0x000fc400000f0eff */
[-C--:B------:R-:W-:Y:S01]  /*de40*/  ISETP.GE.AND P4, PT, R39, R174.reuse, PT ;  /* 0x000000ae2700720c */ /* 0x080fe20003f86270 */
[----:B------:R-:W-:Y:S01]  /*de50*/  VIADD R39, R175, 0x30 ;  /* 0x00000030af277836 */ /* 0x000fe20000000000 */
[-C--:B------:R-:W-:Y:S01]  /*de60*/  ISETP.GE.AND P2, PT, R37, R174.reuse, PT ;  /* 0x000000ae2500720c */ /* 0x080fe20003f46270 */
[----:B------:R-:W-:Y:S01]  /*de70*/  VIADD R175, R175, 0x38 ;  /* 0x00000038afaf7836 */ /* 0x000fe20000000000 */
[----:B------:R-:W-:Y:S02]  /*de80*/  ISETP.GE.AND P1, PT, R3, R174, PT ;  /* 0x000000ae0300720c */ /* 0x000fe40003f26270 */
[----:B-----5:R-:W-:-:S04]  /*de90*/  LEA R36, P0, R2, UR4, 0x2 ;  /* 0x0000000402247c11 */ /* 0x020fc8000f8010ff */
        /* <DEDUP_REMOVED lines=13> */
.L_x_6425:
        /* <DEDUP_REMOVED lines=9> */
.L_x_7193:


//--------------------- .text._ZN5flash24flash_fwd_splitkv_kernelI23Flash_fwd_kernel_traitsILi64ELi64ELi128ELi4ELb0ELb0EN7cutlass6half_tE19Flash_kernel_traitsILi64ELi64ELi128ELi4ES3_EELb1ELb0ELb1ELb0ELb0ELb0ELb1ELb0EEEvNS_16Flash_fwd_paramsE --------------------------
	.section	.text._ZN5flash24flash_fwd_splitkv_kernelI23Flash_fwd_kernel_traitsILi64ELi64ELi128ELi4ELb0ELb0EN7cutlass6half_tE19Flash_kernel_traitsILi64ELi64ELi128ELi4ES3_EELb1ELb0ELb1ELb0ELb0ELb0ELb1ELb0EEEvNS_16Flash_fwd_paramsE,"ax",@progbits
	.align	128
        .global         _ZN5flash24flash_fwd_splitkv_kernelI23Flash_fwd_kernel_traitsILi64ELi64ELi128ELi4ELb0ELb0EN7cutlass6half_tE19Flash_kernel_traitsILi64ELi64ELi128ELi4ES3_EELb1ELb0ELb1ELb0ELb0ELb0ELb1ELb0EEEvNS_16Flash_fwd_paramsE
        .type           _ZN5flash24flash_fwd_splitkv_kernelI23Flash_fwd_kernel_traitsILi64ELi64ELi128ELi4ELb0ELb0EN7cutlass6half_tE19Flash_kernel_traitsILi64ELi64ELi128ELi4ES3_EELb1ELb0ELb1ELb0ELb0ELb0ELb1ELb0EEEvNS_16Flash_fwd_paramsE,@function
        .size           _ZN5flash24flash_fwd_splitkv_kernelI23Flash_fwd_kernel_traitsILi64ELi64ELi128ELi4ELb0ELb0EN7cutlass6half_tE19Flash_kernel_traitsILi64ELi64ELi128ELi4ES3_EELb1ELb0ELb1ELb0ELb0ELb0ELb1ELb0EEEvNS_16Flash_fwd_paramsE,(.L_x_7194 - _ZN5flash24flash_fwd_splitkv_kernelI23Flash_fwd_kernel_traitsILi64ELi64ELi128ELi4ELb0ELb0EN7cutlass6half_tE19Flash_kernel_traitsILi64ELi64ELi128ELi4ES3_EELb1ELb0ELb1ELb0ELb0ELb0ELb1ELb0EEEvNS_16Flash_fwd_paramsE)
        .other          _ZN5flash24flash_fwd_splitkv_kernelI23Flash_fwd_kernel_traitsILi64ELi64ELi128ELi4ELb0ELb0EN7cutlass6half_tE19Flash_kernel_traitsILi64ELi64ELi128ELi4ES3_EELb1ELb0ELb1ELb0ELb0ELb0ELb1ELb0EEEvNS_16Flash_fwd_paramsE,@"STO_CUDA_ENTRY STV_DEFAULT"
_ZN5flash24flash_fwd_splitkv_kernelI23Flash_fwd_kernel_traitsILi64ELi64ELi128ELi4ELb0ELb0EN7cutlass6half_tE19Flash_kernel_traitsILi64ELi64ELi128ELi4ES3_EELb1ELb0ELb1ELb0ELb0ELb0ELb1ELb0EEEvNS_16Flash_fwd_paramsE:
.text._ZN5flash24flash_fwd_splitkv_kernelI23Flash_fwd_kernel_traitsILi64ELi64ELi128ELi4ELb0ELb0EN7cutlass6half_tE19Flash_kernel_traitsILi64ELi64ELi128ELi4ES3_EELb1ELb0ELb1ELb0ELb0ELb0ELb1ELb0EEEvNS_16Flash_fwd_paramsE:
        /* <DEDUP_REMOVED lines=13> */
[----:B------:R-:W-:Y:S01]  /*00d0*/  IMAD.HI.U32 R5, R3, R5, R2 ;  /* 0x0000000503057227 */ /* 0x000fe200078e0002 */
[----:B------:R-:W1:Y:S01]  /*00e0*/  LDCU.U8 UR6, c[0x0][0x532] ;  /* 0x0000a640ff0677ac */ /* 0x000e620008000000 */
[----:B------:R-:W3:Y:S04]  /*00f0*/  LDC.64 R2, c[0x0][0x460] ;  /* 0x00011800ff027b82 */ /* 0x000ee80000000a00 */
[----:B--2---:R-:W-:-:S04]  /*0100*/  IMAD.HI.U32 R165, R5, R24, RZ ;  /* 0x0000001805a57227 */ /* 0x004fc800078e00ff */
[----:B------:R-:W-:Y:S01]  /*0110*/  IMAD.MOV R0, RZ, RZ, -R165 ;  /* 0x000000ffff007224 */ /* 0x000fe200078e0aa5 */
[----:B------:R-:W2:Y:S03]  /*0120*/  LDC.64 R4, c[0x0][0x460] ;  /* 0x00011800ff047b82 */ /* 0x000ea60000000a00 */
[----:B------:R-:W-:-:S05]  /*0130*/  IMAD R0, R11, R0, R24 ;  /* 0x000000000b007224 */ /* 0x000fca00078e0218 */
[----:B------:R-:W-:Y:S02]  /*0140*/  ISETP.GE.U32.AND P0, PT, R0, R11, PT ;  /* 0x0000000b0000720c */ /* 0x000fe40003f06070 */
[----:B-1----:R-:W-:Y:S01]  /*0150*/  ISETP.NE.AND P5, PT, RZ, UR6, PT ;  /* 0x00000006ff007c0c */ /* 0x002fe2000bfa5270 */
[----:B------:R-:W-:Y:S01]  /*0160*/  IMAD.MOV.U32 R8, RZ, RZ, -0x1 ;  /* 0xffffffffff087424 */ /* 0x000fe200078e00ff */
[----:B---3--:R-:W-:-:S04]  /*0170*/  ISETP.NE.U32.AND P4, PT, R2, RZ, PT ;  /* 0x000000ff0200720c */ /* 0x008fc80003f85070 */
[----:B------:R-:W-:-:S05]  /*0180*/  ISETP.NE.AND.EX P4, PT, R3, RZ, PT, P4 ;  /* 0x000000ff0300720c */ /* 0x000fca0003f85340 */
[----:B------:R-:W-:Y:S02]  /*0190*/  @P0 IMAD.IADD R0, R0, 0x1, -R11 ;  /* 0x0000000100000824 */ /* 0x000fe400078e0a0b */
[----:B------:R-:W-:Y:S01]  /*01a0*/  @P0 VIADD R165, R165, 0x1 ;  /* 0x00000001a5a50836 */ /* 0x000fe20000000000 */
[----:B------:R-:W-:Y:S01]  /*01b0*/  ISETP.NE.U32.AND P0, PT, R2, RZ, PT ;  /* 0x000000ff0200720c */ /* 0x000fe20003f05070 */
[----:B------:R-:W-:Y:S01]  /*01c0*/  IMAD.MOV.U32 R2, RZ, RZ, -0x1 ;  /* 0xffffffffff027424 */ /* 0x000fe200078e00ff */
[----:B------:R-:W-:Y:S02]  /*01d0*/  ISETP.GE.U32.AND P2, PT, R0, R11, PT ;  /* 0x0000000b0000720c */ /* 0x000fe40003f46070 */
[----:B------:R-:W-:-:S11]  /*01e0*/  ISETP.NE.AND.EX P0, PT, R3, RZ, PT, P0 ;  /* 0x000000ff0300720c */ /* 0x000fd60003f05300 */
[----:B------:R-:W-:Y:S01]  /*01f0*/  @P2 VIADD R165, R165, 0x1 ;  /* 0x00000001a5a52836 */ /* 0x000fe20000000000 */
[----:B------:R-:W-:-:S05]  /*0200*/  @!P1 LOP3.LUT R165, RZ, R11, RZ, 0x33, !PT ;  /* 0x0000000bffa59212 */ /* 0x000fca00078e33ff */
[C---:B--2---:R-:W-:Y:S02]  /*0210*/  IMAD.WIDE.U32 R12, R165.reuse, 0x4, R4 ;  /* 0x00000004a50c7825 */ /* 0x044fe400078e0004 */
[----:B------:R-:W1:Y:S02]  /*0220*/  LDC.64 R4, c[0x0][0x468] ;  /* 0x00011a00ff047b82 */ /* 0x000e640000000a00 */
[----:B------:R-:W-:Y:S01]  /*0230*/  IMAD.SHL.U32 R9, R165, 0x4, RZ ;  /* 0x00000004a5097824 */ /* 0x000fe200078e00ff */
[----:B------:R-:W-:Y:S01]  /*0240*/  SHF.R.U32.HI R10, RZ, 0x1e, R165 ;  /* 0x0000001eff0a7819 */ /* 0x000fe200000116a5 */
[----:B------:R-:W5:Y:S01]  /*0250*/  @P0 LDG.E R2, desc[UR16][R12.64] ;  /* 0x000000100c020981 */ /* 0x000f62000c1e1900 */
[----:B----4-:R-:W-:-:S03]  /*0260*/  ISETP.NE.U32.AND P3, PT, RZ, UR4, PT ;  /* 0x00000004ff007c0c */ /* 0x010fc6000bf65070 */
[----:B------:R2:W5:Y:S01]  /*0270*/  @P4 LDG.E R7, desc[UR16][R12.64+0x4] ;  /* 0x000004100c074981 */ /* 0x000562000c1e1900 */
[----:B------:R-:W-:-:S13]  /*0280*/  ISETP.NE.AND.EX P3, PT, RZ, UR5, PT, P3 ;  /* 0x00000005ff007c0c */ /* 0x000fda000bf65330 */
[----:B------:R-:W-:Y:S02]  /*0290*/  @P3 IADD3 R16, P0, PT, R9, UR4, RZ ;  /* 0x0000000409103c10 */ /* 0x000fe4000ff1e0ff */
[C---:B-1----:R-:W-:Y:S02]  /*02a0*/  ISETP.EQ.U32.AND P6, PT, R4.reuse, RZ, PT ;  /* 0x000000ff0400720c */ /* 0x042fe40003fc2070 */
[----:B------:R-:W-:Y:S02]  /*02b0*/  ISETP.NE.U32.AND P2, PT, R4, RZ, PT ;  /* 0x000000ff0400720c */ /* 0x000fe40003f45070 */
[----:B------:R-:W-:Y:S02]  /*02c0*/  ISETP.EQ.OR.EX P6, PT, R5, RZ, !P5, P6 ;  /* 0x000000ff0500720c */ /* 0x000fe40006fc2760 */
[----:B------:R-:W-:Y:S02]  /*02d0*/  IADD3 R4, P1, PT, R9, R4, RZ ;  /* 0x0000000409047210 */ /* 0x000fe40007f3e0ff */
[----:B------:R-:W-:Y:S01]  /*02e0*/  ISETP.NE.AND.EX P2, PT, R5, RZ, PT, P2 ;  /* 0x000000ff0500720c */ /* 0x000fe20003f45320 */
[----:B--2---:R-:W1:Y:S01]  /*02f0*/  S2R R13, SR_CTAID.X ;  /* 0x00000000000d7919 */ /* 0x004e620000002500 */
[C---:B------:R-:W-:Y:S01]  /*0300*/  @P3 IADD3.X R17, PT, PT, R10.reuse, UR5, RZ, P0, !PT ;  /* 0x000000050a113c10 */ /* 0x040fe200087fe4ff */
[----:B------:R-:W-:-:S06]  /*0310*/  IMAD.X R5, R10, 0x1, R5, P1 ;  /* 0x000000010a057824 */ /* 0x000fcc00008e0605 */
[----:B------:R2:W5:Y:S04]  /*0320*/  @!P6 LDG.E R8, desc[UR16][R4.64] ;  /* 0x000000100408e981 */ /* 0x000568000c1e1900 */
[----:B------:R-:W3:Y:S01]  /*0330*/  @!P2 LDC R14, c[0x0][0x438] ;  /* 0x00010e00ff0eab82 */ /* 0x000ee20000000800 */
[----:B------:R-:W-:Y:S05]  /*0340*/  @!P2 BRA `(.L_x_6426) ;  /* 0x00000000000ca947 */ /* 0x000fea0003800000 */
[----:B------:R-:W3:Y:S02]  /*0350*/  @P5 LDG.E R3, desc[UR16][R4.64+0x4] ;  /* 0x0000041004035981 */ /* 0x000ee4000c1e1900 */
[----:B---3-5:R-:W-:-:S06]  /*0360*/  @P5 IADD3 R14, PT, PT, R3, -R8, RZ ;  /* 0x80000008030e5210 */ /* 0x028fcc0007ffe0ff */
[----:B------:R4:W5:Y:S02]  /*0370*/  @!P5 LDG.E R14, desc[UR16][R4.64] ;  /* 0x00000010040ed981 */ /* 0x000964000c1e1900 */
.L_x_6426:
[----:B------:R-:W1:Y:S01]  /*0380*/  LDCU.64 UR4, c[0x0][0x478] ;  /* 0x00008f00ff0477ac */ /* 0x000e620008000a00 */
[----:B--2-4-:R-:W-:-:S06]  /*0390*/  IMAD.MOV.U32 R5, RZ, RZ, RZ ;  /* 0x000000ffff057224 */ /* 0x014fcc00078e00ff */
[----:B------:R2:W5:Y:S01]  /*03a0*/  @P3 LDG.E R5, desc[UR16][R16.64] ;  /* 0x0000001010053981 */ /* 0x000562000c1e1900 */
[----:B-1----:R-:W-:-:S04]  /*03b0*/  ISETP.NE.U32.AND P0, PT, RZ, UR4, PT ;  /* 0x00000004ff007c0c */ /* 0x002fc8000bf05070 */
[----:B------:R-:W-:-:S13]  /*03c0*/  ISETP.NE.AND.EX P0, PT, RZ, UR5, PT, P0 ;  /* 0x00000005ff007c0c */ /* 0x000fda000bf05300 */
[----:B------:R-:W-:-:S04]  /*03d0*/  @P0 IADD3 R136, P1, PT, R9, UR4, RZ ;  /* 0x0000000409880c10 */ /* 0x000fc8000ff3e0ff */
[----:B------:R-:W-:-:S05]  /*03e0*/  @P0 IADD3.X R137, PT, PT, R10, UR5, RZ, P1, !PT ;  /* 0x000000050a890c10 */ /* 0x000fca0008ffe4ff */
[----:B------:R2:W5:Y:S01]  /*03f0*/  @P0 LDG.E R136, desc[UR16][R136.64] ;  /* 0x0000001088880981 */ /* 0x000562000c1e1900 */
[----:B------:R-:W1:Y:S01]  /*0400*/  @!P4 LDC R3, c[0x0][0x434] ;  /* 0x00010d00ff03cb82 */ /* 0x000e620000000800 */
[----:B------:R-:W-:Y:S02]  /*0410*/  IMAD.SHL.U32 R164, R13, 0x40, RZ ;  /* 0x000000400da47824 */ /* 0x000fe400078e00ff */
[----:B-----5:R-:W-:-:S05]  /*0420*/  @P4 IMAD.IADD R3, R7, 0x1, -R2 ;  /* 0x0000000107034824 */ /* 0x020fca00078e0a02 */
[----:B-1----:R-:W-:-:S13]  /*0430*/  ISETP.GT.AND P1, PT, R3, R164, PT ;  /* 0x000000a40300720c */ /* 0x002fda0003f24270 */
[----:B--2---:R-:W-:Y:S05]  /*0440*/  @!P1 EXIT ;  /* 0x000000000000994d */ /* 0x004fea0003800000 */
[----:B------:R-:W1:Y:S01]  /*0450*/  LDC R0, c[0x0][0x374] ;  /* 0x0000dd00ff007b82 */ /* 0x000e620000000800 */
[----:B------:R-:W2:Y:S01]  /*0460*/  LDCU UR14, c[0x0][0x508] ;  /* 0x0000a100ff0e77ac */ /* 0x000ea20008000800 */
[----:B------:R-:W-:Y:S02]  /*0470*/  @P0 IMAD.IADD R136, R136, 0x1, -R5 ;  /* 0x0000000188880824 */ /* 0x000fe400078e0a05 */
[----:B------:R-:W-:-:S04]  /*0480*/  IMAD.MOV R25, RZ, RZ, -R165 ;  /* 0x000000ffff197224 */ /* 0x000fc800078e0aa5 */
[----:B------:R-:W4:Y:S01]  /*0490*/  LDC R4, c[0x0][0x438] ;  /* 0x00010e00ff047b82 */ /* 0x000f220000000800 */
[----:B------:R-:W-:-:S07]  /*04a0*/  IMAD R24, R11, R25, R24 ;  /* 0x000000190b187224 */ /* 0x000fce00078e0218 */
[----:B------:R-:W5:Y:S01]  /*04b0*/  @!P0 LDC R16, c[0x0][0x43c] ;  /* 0x00010f00ff108b82 */ /* 0x000f620000000800 */
[-C--:B-1----:R-:W-:Y:S02]  /*04c0*/  IABS R15, R0.reuse ;  /* 0x00000000000f7213 */ /* 0x082fe40000000000 */
[----:B------:R-:W-:Y:S02]  /*04d0*/  IABS R19, R0 ;  /* 0x0000000000137213 */ /* 0x000fe40000000000 */
        /* <DEDUP_REMOVED lines=18> */
[----:B------:R-:W4:Y:S04]  /*0600*/  @!P0 LDC.64 R6, c[0x0][0x488] ;  /* 0x00012200ff068b82 */ /* 0x000f280000000a00 */
[----:B------:R-:W-:-:S04]  /*0610*/  IMAD.HI.U32 R12, R21, R18, RZ ;  /* 0x00000012150c7227 */ /* 0x000fc800078e00ff */
[----:B------:R-:W-:-:S05]  /*0620*/  IMAD R18, R12, R19, R18 ;  /* 0x000000130c127224 */ /* 0x000fca00078e0212 */
[----:B------:R-:W-:Y:S02]  /*0630*/  ISETP.GT.U32.AND P2, PT, R15, R18, PT ;  /* 0x000000120f00720c */ /* 0x000fe40003f44070 */
[----:B----4-:R-:W-:Y:S01]  /*0640*/  @!P0 ISETP.NE.U32.AND P3, PT, R6, RZ, PT ;  /* 0x000000ff0600820c */ /* 0x010fe20003f65070 */
[----:B------:R-:W-:-:S10]  /*0650*/  VIADD R6, R13, 0x1 ;  /* 0x000000010d067836 */ /* 0x000fd40000000000 */
[----:B------:R-:W-:Y:S01]  /*0660*/  @!P2 IMAD.IADD R18, R18, 0x1, -R15 ;  /* 0x000000011212a824 */ /* 0x000fe200078e0a0f */
[----:B------:R-:W-:Y:S01]  /*0670*/  @!P0 ISETP.NE.AND.EX P3, PT, R7, RZ, PT, P3 ;  /* 0x000000ff0700820c */ /* 0x000fe20003f65330 */
[----:B------:R-:W-:Y:S01]  /*0680*/  @!P2 VIADD R12, R12, 0x1 ;  /* 0x000000010c0ca836 */ /* 0x000fe20000000000 */
[----:B------:R-:W-:Y:S01]  /*0690*/  ISETP.NE.AND P2, PT, R0, RZ, PT ;  /* 0x000000ff0000720c */ /* 0x000fe20003f45270 */
[----:B------:R-:W-:Y:S01]  /*06a0*/  IMAD R7, R6, 0x40, -R3 ;  /* 0x0000004006077824 */ /* 0x000fe200078e0a03 */
[----:B------:R-:W-:Y:S02]  /*06b0*/  ISETP.GE.U32.AND P4, PT, R18, R15, PT ;  /* 0x0000000f1200720c */ /* 0x000fe40003f86070 */
[----:B-----5:R-:W-:-:S04]  /*06c0*/  @!P0 SEL R16, R16, RZ, P3 ;  /* 0x000000ff10108207 */ /* 0x020fc80001800000 */
[----:B---3--:R-:W-:-:S05]  /*06d0*/  @!P0 IADD3 R136, PT, PT, R16, R14, -R5 ;  /* 0x0000000e10888210 */ /* 0x008fca0007ffe805 */
[----:B------:R-:W-:Y:S02]  /*06e0*/  VIADD R14, R136, 0x7f ;  /* 0x0000007f880e7836 */ /* 0x000fe40000000000 */
[----:B------:R-:W-:-:S03]  /*06f0*/  @P4 VIADD R12, R12, 0x1 ;  /* 0x000000010c0c4836 */ /* 0x000fc60000000000 */
[----:B--2---:R-:W-:Y:S01]  /*0700*/  IADD3 R6, PT, PT, R14, UR14, R7 ;  /* 0x0000000e0e067c10 */ /* 0x004fe2000fffe007 */
[----:B------:R-:W-:Y:S01]  /*0710*/  @!P1 IMAD.MOV R12, RZ, RZ, -R12 ;  /* 0x000000ffff0c9224 */ /* 0x000fe200078e0a0c */
[----:B------:R-:W-:Y:S02]  /*0720*/  SHF.R.S32.HI R7, RZ, 0x1f, R14 ;  /* 0x0000001fff077819 */ /* 0x000fe4000001140e */
[----:B------:R-:W-:Y:S02]  /*0730*/  @!P2 LOP3.LUT R12, RZ, R0, RZ, 0x33, !PT ;  /* 0x00000000ff0ca212 */ /* 0x000fe400078e33ff */
[----:B------:R-:W-:Y:S01]  /*0740*/  SHF.R.S32.HI R15, RZ, 0x1f, R6 ;  /* 0x0000001fff0f7819 */ /* 0x000fe20000011406 */
[----:B------:R-:W2:Y:S01]  /*0750*/  S2R R0, SR_TID.X ;  /* 0x0000000000007919 */ /* 0x000ea20000002100 */
        /* <DEDUP_REMOVED lines=9> */
[----:B------:R-:W1:Y:S01]  /*07f0*/  LDC.64 R6, c[0x0][0x430] ;  /* 0x00010c00ff067b82 */ /* 0x000e620000000a00 */
[----:B------:R-:W3:Y:S01]  /*0800*/  LDCU UR7, c[0x0][0x44c] ;  /* 0x00008980ff0777ac */ /* 0x000ee20008000800 */
[----:B--2---:R-:W-:Y:S01]  /*0810*/  SHF.R.U32.HI R14, RZ, 0x4, R0 ;  /* 0x00000004ff0e7819 */ /* 0x004fe20000011600 */
[----:B------:R-:W-:Y:S01]  /*0820*/  IMAD.IADD R3, R3, 0x1, -R164 ;  /* 0x0000000103037824 */ /* 0x000fe200078e0aa4 */
[----:B------:R-:W2:Y:S03]  /*0830*/  LDCU UR6, c[0x0][0x440] ;  /* 0x00008800ff0677ac */ /* 0x000ea60008000800 */
[C---:B------:R-:W-:Y:S01]  /*0840*/  VIADD R12, R14.reuse, 0x10 ;  /* 0x000000100e0c7836 */ /* 0x040fe20000000000 */
[----:B------:R-:W4:Y:S01]  /*0850*/  LDCU.64 UR4, c[0x0][0x3f8] ;  /* 0x00007f00ff0477ac */ /* 0x000f220008000a00 */
[C---:B------:R-:W-:Y:S02]  /*0860*/  VIADD R10, R14.reuse, 0x18 ;  /* 0x000000180e0a7836 */ /* 0x040fe40000000000 */
[----:B------:R-:W-:-:S02]  /*0870*/  VIADD R8, R14, 0x20 ;  /* 0x000000200e087836 */ /* 0x000fc40000000000 */
[----:B-1----:R-:W-:Y:S02]  /*0880*/  IMAD R6, R4, R6, R165 ;  /* 0x0000000604067224 */ /* 0x002fe400078e02a5 */
[----:B------:R-:W-:Y:S02]  /*0890*/  IMAD.SHL.U32 R4, R0, 0x4, RZ ;  /* 0x0000000400047824 */ /* 0x000fe400078e00ff */
[----:B------:R-:W-:Y:S02]  /*08a0*/  IMAD R6, R6, R11, R24 ;  /* 0x0000000b06067224 */ /* 0x000fe400078e0218 */
[----:B------:R-:W-:Y:S01]  /*08b0*/  VIADD R0, R14, 0x8 ;  /* 0x000000080e007836 */ /* 0x000fe20000000000 */
[----:B------:R-:W-:Y:S01]  /*08c0*/  LOP3.LUT R2, R4, 0xffc, RZ, 0xc0, !PT ;  /* 0x00000ffc04027812 */ /* 0x000fe200078ec0ff */
[----:B------:R-:W-:Y:S01]  /*08d0*/  IMAD R7, R6, R7, R164 ;  /* 0x0000000706077224 */ /* 0x000fe200078e02a4 */
[----:B------:R-:W-:Y:S01]  /*08e0*/  LOP3.LUT R4, R4, 0x3c, RZ, 0xc0, !PT ;  /* 0x0000003c04047812 */ /* 0x000fe200078ec0ff */
[----:B------:R-:W-:-:S02]  /*08f0*/  VIADD R6, R14, 0x28 ;  /* 0x000000280e067836 */ /* 0x000fc40000000000 */
[----:B---3--:R-:W-:Y:S01]  /*0900*/  IMAD R5, R7, UR7, RZ ;  /* 0x0000000707057c24 */ /* 0x008fe2000f8e02ff */
[C---:B--2---:R-:W-:Y:S02]  /*0910*/  ISETP.GE.AND P1, PT, R4.reuse, UR6, PT ;  /* 0x0000000604007c0c */ /* 0x044fe4000bf26270 */
[----:B------:R-:W-:Y:S01]  /*0920*/  ISETP.NE.AND P6, PT, R4, RZ, PT ;  /* 0x000000ff0400720c */ /* 0x000fe20003fc5270 */
[----:B------:R-:W-:Y:S01]  /*0930*/  VIADD R4, R14, 0x30 ;  /* 0x000000300e047836 */ /* 0x000fe20000000000 */
[C---:B------:R-:W-:Y:S02]  /*0940*/  IADD3 R2, P0, PT, R5.reuse, R2, RZ ;  /* 0x0000000205027210 */ /* 0x040fe40007f1e0ff */
[----:B------:R-:W-:Y:S02]  /*0950*/  ISETP.GE.OR P5, PT, R12, R3, P1 ;  /* 0x000000030c00720c */ /* 0x000fe40000fa6670 */
[----:B------:R-:W-:Y:S02]  /*0960*/  LEA.HI.X.SX32 R5, R5, RZ, 0x1, P0 ;  /* 0x000000ff05057211 */ /* 0x000fe400000f0eff */
[----:B----4-:R-:W-:-:S02]  /*0970*/  LEA R16, P0, R2, UR4, 0x2 ;  /* 0x0000000402107c11 */ /* 0x010fc4000f8010ff */
[-C--:B------:R-:W-:Y:S02]  /*0980*/  ISETP.GE.OR P3, PT, R14, R3.reuse, P1 ;  /* 0x000000030e00720c */ /* 0x080fe40000f66670 */
[----:B------:R-:W-:Y:S01]  /*0990*/  LEA.HI.X R17, R2, UR5, R5, 0x2, P0 ;  /* 0x0000000502117c11 */ /* 0x000fe200080f1405 */
[----:B------:R-:W1:Y:S01]  /*09a0*/  LDCU.64 UR4, c[0x0][0x428] ;  /* 0x00008500ff0477ac */ /* 0x000e620008000a00 */
[-C--:B------:R-:W-:Y:S01]  /*09b0*/  ISETP.GE.OR P2, PT, R0, R3.reuse, P1 ;  /* 0x000000030000720c */ /* 0x080fe20000f46670 */
[----:B------:R-:W-:Y:S01]  /*09c0*/  VIADD R2, R14, 0x38 ;  /* 0x000000380e027836 */ /* 0x000fe20000000000 */
[-C--:B------:R-:W-:Y:S01]  /*09d0*/  ISETP.GE.OR P0, PT, R10, R3.reuse, P1 ;  /* 0x000000030a00720c */ /* 0x080fe20000f06670 */
[----:B------:R-:W-:Y:S01]  /*09e0*/  @!P5 STG.E.128 desc[UR16][R16.64+0x1000], RZ ;  /* 0x001000ff1000d986 */ /* 0x000fe2000c101d10 */
[-C--:B------:R-:W-:Y:S02]  /*09f0*/  ISETP.GE.OR P4, PT, R8, R3.reuse, P1 ;  /* 0x000000030800720c */ /* 0x080fe40000f86670 */
        /* <DEDUP_REMOVED lines=37> */
[----:B------:R-:W-:-:S05]  /*0c50*/  MOV R3, 0xff800000 ;  /* 0xff80000000037802 */ /* 0x000fca0000000f00 */
[----:B------:R-:W-:Y:S01]  /*0c60*/  STG.E desc[UR16][R12.64+0xe0], R3 ;  /* 0x0000e0030c007986 */ /* 0x000fe2000c101910 */
[----:B------:R-:W-:Y:S05]  /*0c70*/  EXIT ;  /* 0x000000000000794d */ /* 0x000fea0003800000 */
.L_x_6427:
[----:B------:R-:W1:Y:S01]  /*0c80*/  LDCU.64 UR4, c[0x0][0x4d8] ;  /* 0x00009b00ff0477ac */ /* 0x000e620008000a00 */
[----:B------:R-:W-:Y:S01]  /*0c90*/  MOV R4, R165 ;  /* 0x000000a500047202 */ /* 0x000fe20000000f00 */
[----:B------:R-:W3:Y:S01]  /*0ca0*/  LDCU.64 UR8, c[0x0][0x4e0] ;  /* 0x00009c00ff0877ac */ /* 0x000ee20008000a00 */
[----:B-1----:R-:W-:-:S04]  /*0cb0*/  UISETP.NE.U32.AND UP0, UPT, UR4, URZ, UPT ;  /* 0x000000ff0400728c */ /* 0x002fc8000bf05070 */
[----:B------:R-:W-:-:S09]  /*0cc0*/  UISETP.NE.AND.EX UP0, UPT, UR5, URZ, UPT, UP0 ;  /* 0x000000ff0500728c */ /* 0x000fd2000bf05300 */
[----:B---3--:R-:W-:Y:S05]  /*0cd0*/  BRA.U !UP0, `(.L_x_6428) ;  /* 0x00000001080c7547 */ /* 0x008fea000b800000 */
[----:B------:R-:W-:-:S04]  /*0ce0*/  IADD3 R6, P0, PT, R9, UR4, RZ ;  /* 0x0000000409067c10 */ /* 0x000fc8000ff1e0ff */
[----:B------:R-:W-:-:S05]  /*0cf0*/  IADD3.X R7, PT, PT, R10, UR5, RZ, P0, !PT ;  /* 0x000000050a077c10 */ /* 0x000fca00087fe4ff */
[----:B------:R1:W5:Y:S04]  /*0d00*/  LDG.E R4, desc[UR16][R6.64] ;  /* 0x0000001006047981 */ /* 0x000368000c1e1900 */
.L_x_6428:
[----:B------:R-:W-:-:S04]  /*0d10*/  UISETP.NE.U32.AND UP1, UPT, UR8, URZ, UPT ;  /* 0x000000ff0800728c */ /* 0x000fc8000bf25070 */
[----:B------:R-:W-:-:S09]  /*0d20*/  UISETP.NE.AND.EX UP1, UPT, UR9, URZ, UPT, UP1 ;  /* 0x000000ff0900728c */ /* 0x000fd2000bf25310 */
[----:B------:R-:W-:Y:S05]  /*0d30*/  BRA.U !UP1, `(.L_x_6429) ;  /* 0x00000005098c7547 */ /* 0x000fea000b800000 */
[----:B------:R-:W1:Y:S01]  /*0d40*/  LDC R11, c[0x0][0x4f0] ;  /* 0x00013c00ff0b7b82 */ /* 0x000e620000000800 */
[----:B------:R-:W-:Y:S01]  /*0d50*/  LEA R10, R132, 0xffffff80, 0x7 ;  /* 0xffffff80840a7811 */ /* 0x000fe200078e38ff */
[----:B------:R-:W3:Y:S03]  /*0d60*/  LDCU.64 UR4, c[0x0][0x4e8] ;  /* 0x00009d00ff0477ac */ /* 0x000ee60008000a00 */
[----:B-----5:R-:W-:Y:S01]  /*0d70*/  IABS R4, R10 ;  /* 0x0000000a00047213 */ /* 0x020fe20000000000 */
[----:B------:R-:W4:Y:S01]  /*0d80*/  LDCU.64 UR6, c[0x0][0x3a0] ;  /* 0x00007400ff0677ac */ /* 0x000f220008000a00 */
[----:B------:R-:W2:Y:S01]  /*0d90*/  LDCU.64 UR12, c[0x0][0x3b8] ;  /* 0x00007700ff0c77ac */ /* 0x000ea20008000a00 */
[----:B------:R-:W4:Y:S01]  /*0da0*/  LDCU.64 UR10, c[0x0][0x3c0] ;  /* 0x00007800ff0a77ac */ /* 0x000f220008000a00 */
        /* <DEDUP_REMOVED lines=22> */
[----:B------:R-:W3:Y:S06]  /*0f10*/  LDC R5, c[0x0][0x3e8] ;  /* 0x0000fa00ff057b82 */ /* 0x000eec0000000800 */
[----:B------:R-:W-:Y:S02]  /*0f20*/  @P0 IADD3 R9, PT, PT, R9, 0x1, RZ ;  /* 0x0000000109090810 */ /* 0x000fe40007ffe0ff */
[----:B------:R-:W-:-:S03]  /*0f30*/  LEA R166, P0, R4, UR8, 0x2 ;  /* 0x0000000804a67c11 */ /* 0x000fc6000f8010ff */
[----:B------:R-:W-:Y:S01]  /*0f40*/  @!P1 IMAD.MOV R9, RZ, RZ, -R9 ;  /* 0x000000ffff099224 */ /* 0x000fe200078e0a09 */
[----:B------:R-:W-:Y:S02]  /*0f50*/  LEA.HI.X R167, R4, UR9, R167, 0x2, P0 ;  /* 0x0000000904a77c11 */ /* 0x000fe400080f14a7 */
[----:B------:R-:W-:-:S05]  /*0f60*/  @!P2 LOP3.LUT R9, RZ, R11, RZ, 0x33, !PT ;  /* 0x0000000bff09a212 */ /* 0x000fca00078e33ff */
[----:B------:R-:W-:-:S06]  /*0f70*/  IMAD.WIDE R18, R9, 0x4, R166 ;  /* 0x0000000409127825 */ /* 0x000fcc00078e02a6 */
[----:B------:R-:W4:Y:S01]  /*0f80*/  LDG.E R18, desc[UR16][R18.64] ;  /* 0x0000001012127981 */ /* 0x000f22000c1e1900 */
[----:B---3--:R-:W-:Y:S01]  /*0f90*/  IABS R6, R5 ;  /* 0x0000000500067213 */ /* 0x008fe20000000000 */
[----:B------:R-:W-:Y:S01]  /*0fa0*/  IMAD.MOV R9, RZ, RZ, -R9 ;  /* 0x000000ffff097224 */ /* 0x000fe200078e0a09 */
[----:B--2---:R-:W-:Y:S02]  /*0fb0*/  MOV R128, UR12 ;  /* 0x0000000c00807c02 */ /* 0x004fe40008000f00 */
[----:B------:R-:W2:Y:S01]  /*0fc0*/  I2F.RP R12, R6 ;  /* 0x00000006000c7306 */ /* 0x000ea20000209400 */
[----:B------:R-:W-:Y:S01]  /*0fd0*/  IMAD R10, R11, R9, R10 ;  /* 0x000000090b0a7224 */ /* 0x000fe200078e020a */
[----:B------:R-:W-:-:S06]  /*0fe0*/  MOV R129, UR13 ;  /* 0x0000000d00817c02 */ /* 0x000fcc0008000f00 */
        /* <DEDUP_REMOVED lines=19> */
[----:B----4-:R-:W-:-:S05]  /*1120*/  MOV R6, UR10 ;  /* 0x0000000a00067c02 */ /* 0x010fca0008000f00 */
[----:B------:R-:W-:-:S06]  /*1130*/  @P2 IADD3 R4, PT, PT, R4, 0x1, RZ ;  /* 0x0000000104042810 */ /* 0x000fcc0007ffe0ff */
[----:B------:R-:W-:Y:S02]  /*1140*/  @!P0 IADD3 R4, PT, PT, -R4, RZ, RZ ;  /* 0x000000ff04048210 */ /* 0x000fe40007ffe1ff */
[----:B------:R-:W-:Y:S02]  /*1150*/  @!P1 LOP3.LUT R4, RZ, R5, RZ, 0x33, !PT ;  /* 0x00000005ff049212 */ /* 0x000fe400078e33ff */
[----:B------:R-:W-:-:S05]  /*1160*/  SHF.R.S32.HI R5, RZ, 0x1f, R10 ;  /* 0x0000001fff057819 */ /* 0x000fca000001140a */
[----:B------:R-:W-:Y:S01]  /*1170*/  IMAD R8, R5, R6, RZ ;  /* 0x0000000605087224 */ /* 0x000fe200078e02ff */
        /* <DEDUP_REMOVED lines=8> */
[----:B------:R-:W-:-:S02]  /*1200*/  IADD3 R17, PT, PT, R15, R16, RZ ;  /* 0x000000100f117210 */ /* 0x000fc40007ffe0ff */
[----:B------:R-:W-:Y:S01]  /*1210*/  IMAD.IADD R19, R19, 0x1, R7 ;  /* 0x0000000113137824 */ /* 0x000fe200078e0207 */
[----:B------:R-:W-:Y:S01]  /*1220*/  MOV R7, UR11 ;  /* 0x0000000b00077c02 */ /* 0x000fe20008000f00 */
[----:B------:R-:W-:Y:S02]  /*1230*/  IMAD.MOV.U32 R16, RZ, RZ, R14 ;  /* 0x000000ffff107224 */ /* 0x000fe400078e000e */
[-C--:B------:R-:W-:Y:S01]  /*1240*/  IMAD R14, R5, R128.reuse, RZ ;  /* 0x00000080050e7224 */ /* 0x080fe200078e02ff */
[----:B------:R-:W-:Y:S01]  /*1250*/  SHF.R.S32.HI R5, RZ, 0x1f, R4 ;  /* 0x0000001fff057819 */ /* 0x000fe20000011404 */
[----:B------:R-:W-:-:S04]  /*1260*/  IMAD.WIDE.U32 R16, R10, R128, R16 ;  /* 0x000000800a107225 */ /* 0x000fc800078e0010 */
[C---:B------:R-:W-:Y:S02]  /*1270*/  IMAD R14, R10.reuse, R129, R14 ;  /* 0x000000810a0e7224 */ /* 0x040fe400078e020e */
[C---:B------:R-:W-:Y:S02]  /*1280*/  IMAD R8, R10.reuse, R7, R8 ;  /* 0x000000070a087224 */ /* 0x040fe400078e0208 */
[----:B------:R-:W-:-:S04]  /*1290*/  IMAD.WIDE.U32 R10, R10, R6, R18 ;  /* 0x000000060a0a7225 */ /* 0x000fc800078e0012 */
[----:B------:R-:W-:Y:S01]  /*12a0*/  IMAD.IADD R15, R17, 0x1, R14 ;  /* 0x00000001110f7824 */ /* 0x000fe200078e020e */
[----:B------:R-:W-:Y:S01]  /*12b0*/  IADD3 R9, PT, PT, R11, R8, RZ ;  /* 0x000000080b097210 */ /* 0x000fe20007ffe0ff */
[C---:B-1----:R-:W-:Y:S01]  /*12c0*/  IMAD R11, R5.reuse, UR4, RZ ;  /* 0x00000004050b7c24 */ /* 0x042fe2000f8e02ff */
[----:B------:R-:W-:Y:S01]  /*12d0*/  MOV R14, R16 ;  /* 0x00000010000e7202 */ /* 0x000fe20000000f00 */
[----:B------:R-:W-:Y:S02]  /*12e0*/  IMAD R5, R5, UR6, RZ ;  /* 0x0000000605057c24 */ /* 0x000fe4000f8e02ff */
[----:B------:R-:W-:Y:S02]  /*12f0*/  IMAD.MOV.U32 R8, RZ, RZ, R10 ;  /* 0x000000ffff087224 */ /* 0x000fe400078e000a */
[----:B------:R-:W-:-:S04]  /*1300*/  IMAD.WIDE.U32 R20, R4, UR4, R14 ;  /* 0x0000000404147c25 */ /* 0x000fc8000f8e000e */
[C---:B------:R-:W-:Y:S02]  /*1310*/  IMAD R10, R4.reuse, UR5, R11 ;  /* 0x00000005040a7c24 */ /* 0x040fe4000f8e020b */
[C---:B------:R-:W-:Y:S02]  /*1320*/  IMAD R14, R4.reuse, UR7, R5 ;  /* 0x00000007040e7c24 */ /* 0x040fe4000f8e0205 */
[----:B------:R-:W-:Y:S01]  /*1330*/  IMAD.WIDE.U32 R16, R4, UR6, R8 ;  /* 0x0000000604107c25 */ /* 0x000fe2000f8e0008 */
[----:B------:R-:W-:-:S04]  /*1340*/  IADD3 R10, PT, PT, R21, R10, RZ ;  /* 0x0000000a150a7210 */ /* 0x000fc80007ffe0ff */
[----:B------:R-:W-:Y:S01]  /*1350*/  IADD3 R14, PT, PT, R17, R14, RZ ;  /* 0x0000000e110e7210 */ /* 0x000fe20007ffe0ff */
[----:B------:R-:W-:Y:S06]  /*1360*/  BRA `(.L_x_6430) ;  /* 0x0000000400687947 */ /* 0x000fec0003800000 */
.L_x_6429:
[----:B------:R-:W-:-:S13]  /*1370*/  ISETP.NE.AND P0, PT, R8, -0x1, PT ;  /* 0xffffffff0800780c */ /* 0x000fda0003f05270 */
[----:B------:R-:W-:Y:S05]  /*1380*/  @P0 BRA `(.L_x_6431) ;  /* 0x0000000000340947 */ /* 0x000fea0003800000 */
[----:B------:R-:W3:Y:S01]  /*1390*/  LDC.64 R128, c[0x0][0x3b8] ;  /* 0x0000ee00ff807b82 */ /* 0x000ee20000000a00 */
[----:B------:R-:W4:Y:S01]  /*13a0*/  LDCU.64 UR4, c[0x0][0x3a0] ;  /* 0x00007400ff0477ac */ /* 0x000f220008000a00 */
[----:B-1----:R-:W-:-:S05]  /*13b0*/  SHF.R.S32.HI R7, RZ, 0x1f, R5 ;  /* 0x0000001fff077819 */ /* 0x002fca0000011405 */
        /* <DEDUP_REMOVED lines=10> */
.L_x_6431:
[----:B------:R-:W3:Y:S01]  /*1460*/  LDC.64 R128, c[0x0][0x3b8] ;  /* 0x0000ee00ff807b82 */ /* 0x000ee20000000a00 */
[----:B-1----:R-:W-:-:S05]  /*1470*/  IADD3 R6, PT, PT, R5, R8, RZ ;  /* 0x0000000805067210 */ /* 0x002fca0007ffe0ff */
[C---:B---3--:R-:W-:Y:S02]  /*1480*/  IMAD R19, R6.reuse, R129, RZ ;  /* 0x0000008106137224 */ /* 0x048fe400078e02ff */
[----:B------:R-:W-:-:S05]  /*1490*/  IMAD.WIDE.U32 R6, R6, R128, RZ ;  /* 0x0000008006067225 */ /* 0x000fca00078e00ff */
[----:B------:R-:W-:Y:S02]  /*14a0*/  IADD3 R19, PT, PT, R7, R19, RZ ;  /* 0x0000001307137210 */ /* 0x000fe40007ffe0ff */
[----:B------:R-:W-:Y:S02]  /*14b0*/  MOV R18, R6 ;  /* 0x0000000600127202 */ /* 0x000fe40000000f00 */
.L_x_6432:
[----:B------:R-:W-:Y:S05]  /*14c0*/  @P0 BRA `(.L_x_6433) ;  /* 0x0000000000340947 */ /* 0x000fea0003800000 */
[----:B------:R-:W1:Y:S01]  /*14d0*/  LDC.64 R6, c[0x0][0x3c0] ;  /* 0x0000f000ff067b82 */ /* 0x000e620000000a00 */
[----:B------:R-:W3:Y:S01]  /*14e0*/  LDCU.64 UR4, c[0x0][0x3a8] ;  /* 0x00007500ff0477ac */ /* 0x000ee20008000a00 */
[----:B------:R-:W-:Y:S02]  /*14f0*/  SHF.R.S32.HI R9, RZ, 0x1f, R5 ;  /* 0x0000001fff097819 */ /* 0x000fe40000011405 */
[----:B-----5:R-:W-:-:S03]  /*1500*/  SHF.R.S32.HI R8, RZ, 0x1f, R4 ;  /* 0x0000001fff087819 */ /* 0x020fc60000011404 */
[----:B-1----:R-:W-:-:S04]  /*1510*/  IMAD R10, R9, R6, RZ ;  /* 0x00000006090a7224 */ /* 0x002fc800078e02ff */
[C---:B------:R-:W-:Y:S02]  /*1520*/  IMAD R9, R5.reuse, R7, R10 ;  /* 0x0000000705097224 */ /* 0x040fe400078e020a */
[----:B------:R-:W-:-:S04]  /*1530*/  IMAD.WIDE.U32 R10, R5, R6, RZ ;  /* 0x00000006050a7225 */ /* 0x000fc800078e00ff */
[----:B---3--:R-:W-:Y:S01]  /*1540*/  IMAD R5, R8, UR4, RZ ;  /* 0x0000000408057c24 */ /* 0x008fe2000f8e02ff */
[----:B------:R-:W-:-:S03]  /*1550*/  IADD3 R11, PT, PT, R11, R9, RZ ;  /* 0x000000090b0b7210 */ /* 0x000fc60007ffe0ff */
[C---:B------:R-:W-:Y:S02]  /*1560*/  IMAD R5, R4.reuse, UR5, R5 ;  /* 0x0000000504057c24 */ /* 0x040fe4000f8e0205 */
[----:B------:R-:W-:-:S05]  /*1570*/  IMAD.WIDE.U32 R20, R4, UR4, R10 ;  /* 0x0000000404147c25 */ /* 0x000fca000f8e000a */
[----:B------:R-:W-:Y:S01]  /*1580*/  IADD3 R21, PT, PT, R21, R5, RZ ;  /* 0x0000000515157210 */ /* 0x000fe20007ffe0ff */
[----:B------:R-:W-:Y:S06]  /*1590*/  BRA `(.L_x_6434) ;  /* 0x0000000000187947 */ /* 0x000fec0003800000 */
.L_x_6433:
[----:B------:R-:W1:Y:S01]  /*15a0*/  LDC.64 R6, c[0x0][0x3c0] ;  /* 0x0000f000ff067b82 */ /* 0x000e620000000a00 */
[----:B------:R-:W-:-:S05]  /*15b0*/  IADD3 R5, PT, PT, R5, R8, RZ ;  /* 0x0000000805057210 */ /* 0x000fca0007ffe0ff */
[C---:B-1----:R-:W-:Y:S02]  /*15c0*/  IMAD R21, R5.reuse, R7, RZ ;  /* 0x0000000705157224 */ /* 0x042fe400078e02ff */
[----:B-----5:R-:W-:-:S05]  /*15d0*/  IMAD.WIDE.U32 R4, R5, R6, RZ ;  /* 0x0000000605047225 */ /* 0x020fca00078e00ff */
[----:B------:R-:W-:Y:S02]  /*15e0*/  IADD3 R21, PT, PT, R5, R21, RZ ;  /* 0x0000001505157210 */ /* 0x000fe40007ffe0ff */
[----:B------:R-:W-:-:S07]  /*15f0*/  MOV R20, R4 ;  /* 0x0000000400147202 */ /* 0x000fce0000000f00 */
.L_x_6434:
[----:B------:R-:W1:Y:S01]  /*1600*/  LDC R11, c[0x0][0x3e8] ;  /* 0x0000fa00ff0b7b82 */ /* 0x000e620000000800 */
[----:B------:R-:W-:Y:S02]  /*1610*/  LEA R10, R132, 0xffffff80, 0x7 ;  /* 0xffffff80840a7811 */ /* 0x000fe400078e38ff */
[----:B------:R-:W-:Y:S02]  /*1620*/  CS2R R166, SRZ ;  /* 0x0000000000a67805 */ /* 0x000fe4000001ff00 */
[----:B------:R-:W-:Y:S01]  /*1630*/  SHF.R.S32.HI R17, RZ, 0x1f, R10 ;  /* 0x0000001fff117819 */ /* 0x000fe2000001140a */
[----:B------:R-:W-:-:S04]  /*1640*/  IMAD.WIDE.U32 R20, R10, R6, R20 ;  /* 0x000000060a147225 */ /* 0x000fc800078e0014 */
[----:B------:R-:W-:Y:S01]  /*1650*/  IMAD R12, R17, R128, RZ ;  /* 0x00000080110c7224 */ /* 0x000fe200078e02ff */
        /* <DEDUP_REMOVED lines=10> */
[----:B------:R-:W-:-:S03]  /*1700*/  MOV R8, R5 ;  /* 0x0000000500087202 */ /* 0x000fc60000000f00 */
[----:B------:R-:W-:Y:S02]  /*1710*/  IMAD R14, R17, R6, RZ ;  /* 0x00000006110e7224 */ /* 0x000fe400078e02ff */
[----:B------:R-:W-:-:S04]  /*1720*/  IMAD.HI.U32 R15, R15, R8, RZ ;  /* 0x000000080f0f7227 */ /* 0x000fc800078e00ff */
[----:B------:R-:W-:Y:S02]  /*1730*/  IMAD.MOV R5, RZ, RZ, -R15 ;  /* 0x000000ffff057224 */ /* 0x000fe400078e0a0f */
[----:B------:R-:W-:-:S04]  /*1740*/  IMAD.WIDE.U32 R16, R10, R128, R18 ;  /* 0x000000800a107225 */ /* 0x000fc800078e0012 */
[----:B------:R-:W-:Y:S02]  /*1750*/  IMAD R5, R4, R5, R8 ;  /* 0x0000000504057224 */ /* 0x000fe400078e0208 */
[----:B------:R-:W1:Y:S01]  /*1760*/  LDC.64 R8, c[0x0][0x3d8] ;  /* 0x0000f600ff087b82 */ /* 0x000e620000000a00 */
[----:B------:R-:W-:Y:S02]  /*1770*/  IMAD R19, R10, R129, R12 ;  /* 0x000000810a137224 */ /* 0x000fe400078e020c */
[----:B------:R-:W-:Y:S01]  /*1780*/  ISETP.GT.U32.AND P0, PT, R4, R5, PT ;  /* 0x000000050400720c */ /* 0x000fe20003f04070 */
[----:B------:R-:W-:Y:S02]  /*1790*/  IMAD R14, R10, R7, R14 ;  /* 0x000000070a0e7224 */ /* 0x000fe400078e020e */
[----:B------:R-:W-:Y:S02]  /*17a0*/  IADD3 R17, PT, PT, R17, R19, RZ ;  /* 0x0000001311117210 */ /* 0x000fe40007ffe0ff */
[----:B------:R-:W-:-:S08]  /*17b0*/  IMAD.IADD R21, R21, 0x1, R14 ;  /* 0x0000000115157824 */ /* 0x000fd000078e020e */
        /* <DEDUP_REMOVED lines=15> */
[----:B------:R-:W-:Y:S01]  /*18b0*/  IMAD.WIDE.U32 R10, R15, R4, R16 ;  /* 0x000000040f0a7225 */ /* 0x000fe200078e0010 */
[----:B------:R-:W-:-:S03]  /*18c0*/  MOV R16, R20 ;  /* 0x0000001400107202 */ /* 0x000fc60000000f00 */
[----:B------:R-:W-:Y:S01]  /*18d0*/  IMAD R5, R15, R5, R12 ;  /* 0x000000050f057224 */ /* 0x000fe200078e020c */
[----:B------:R-:W-:Y:S01]  /*18e0*/  MOV R20, R10 ;  /* 0x0000000a00147202 */ /* 0x000fe20000000f00 */
[----:B------:R-:W-:-:S03]  /*18f0*/  IMAD.IADD R14, R21, 0x1, R9 ;  /* 0x00000001150e7824 */ /* 0x000fc600078e0209 */
[----:B------:R-:W-:-:S07]  /*1900*/  IADD3 R10, PT, PT, R11, R5, RZ ;  /* 0x000000050b0a7210 */ /* 0x000fce0007ffe0ff */
.L_x_6430:
[----:B------:R-:W-:Y:S01]  /*1910*/  ISETP.NE.AND P2, PT, R2, -0x1, PT ;  /* 0xffffffff0200780c */ /* 0x000fe20003f45270 */
[C---:B--2---:R-:W-:Y:S01]  /*1920*/  IMAD.SHL.U32 R18, R0.reuse, 0x8, RZ ;  /* 0x0000000800127824 */ /* 0x044fe200078e00ff */
[----:B------:R-:W1:Y:S01]  /*1930*/  LDCU.64 UR10, c[0x0][0x390] ;  /* 0x00007200ff0a77ac */ /* 0x000e620008000a00 */
[----:B------:R-:W-:Y:S01]  /*1940*/  IMAD.SHL.U32 R135, R0, 0x40, RZ ;  /* 0x0000004000877824 */ /* 0x000fe200078e00ff */
[----:B------:R-:W-:Y:S01]  /*1950*/  SHF.R.U32.HI R26, RZ, 0x3, R0 ;  /* 0x00000003ff1a7819 */ /* 0x000fe20000011600 */
[----:B------:R-:W2:Y:S01]  /*1960*/  S2UR UR5, SR_CgaCtaId ;  /* 0x00000000000579c3 */ /* 0x000ea20000008800 */
[C---:B------:R-:W-:Y:S01]  /*1970*/  LOP3.LUT R162, R18.reuse, 0x38, RZ, 0xc0, !PT ;  /* 0x0000003812a27812 */ /* 0x040fe200078ec0ff */
[----:B------:R-:W3:Y:S01]  /*1980*/  LDCU.64 UR6, c[0x0][0x3c8] ;  /* 0x00007900ff0677ac */ /* 0x000ee20008000a00 */
[----:B------:R-:W-:Y:S01]  /*1990*/  LOP3.LUT R163, R18, 0x1f8, RZ, 0xc0, !PT ;  /* 0x000001f812a37812 */ /* 0x000fe200078ec0ff */
[----:B------:R-:W-:Y:S01]  /*19a0*/  IMAD.IADD R156, R3, 0x1, -R164 ;  /* 0x00000001039c7824 */ /* 0x000fe200078e0aa4 */
[----:B------:R-:W-:Y:S01]  /*19b0*/  IADD3 R16, P0, PT, R162, R16, RZ ;  /* 0x00000010a2107210 */ /* 0x000fe20007f1e0ff */
[----:B------:R-:W4:Y:S01]  /*19c0*/  LDCU.64 UR12, c[0x0][0x388] ;  /* 0x00007100ff0c77ac */ /* 0x000f220008000a00 */
[----:B------:R-:W-:Y:S01]  /*19d0*/  LOP3.LUT R11, R135, 0x1c0, RZ, 0xc0, !PT ;  /* 0x000001c0870b7812 */ /* 0x000fe200078ec0ff */
[----:B------:R-:W5:Y:S01]  /*19e0*/  @!P2 LDC.64 R8, c[0x0][0x398] ;  /* 0x0000e600ff08ab82 */ /* 0x000f620000000a00 */
[----:B------:R-:W-:Y:S01]  /*19f0*/  LOP3.LUT R163, R163, 0x38, R0, 0x78, !PT ;  /* 0x00000038a3a37812 */ /* 0x000fe200078e7800 */
[----:B------:R-:W-:Y:S01]  /*1a00*/  IMAD.X R17, RZ, RZ, R14, P0 ;  /* 0x000000ffff117224 */ /* 0x000fe200000e060e */
[--C-:B------:R-:W-:Y:S01]  /*1a10*/  LOP3.LUT R11, R11, 0x38, R18.reuse, 0xf8, !PT ;  /* 0x000000380b0b7812 */ /* 0x100fe200078ef812 */
[----:B------:R-:W-:Y:S01]  /*1a20*/  UMOV UR4, 0x400 ;  /* 0x0000040000047882 */ /* 0x000fe20000000000 */
[----:B------:R-:W-:Y:S01]  /*1a30*/  LOP3.LUT R163, R163, 0x1e00, R18, 0xf8, !PT ;  /* 0x00001e00a3a37812 */ /* 0x000fe200078ef812 */
[----:B------:R-:W-:Y:S01]  /*1a40*/  IMAD.WIDE.U32 R16, R26, R6, R16 ;  /* 0x000000061a107225 */ /* 0x000fe200078e0010 */
[----:B------:R-:W-:Y:S01]  /*1a50*/  IADD3 R20, P1, PT, R162, R20, RZ ;  /* 0x00000014a2147210 */ /* 0x000fe20007f3e0ff */
[----:B------:R-:W5:Y:S01]  /*1a60*/  @P2 LDC.64 R4, c[0x0][0x3b0] ;  /* 0x0000ec00ff042b82 */ /* 0x000f620000000a00 */
[----:B------:R-:W-:Y:S01]  /*1a70*/  SHF.R.S32.HI R25, RZ, 0x1f, R24 ;  /* 0x0000001fff197819 */ /* 0x000fe20000011418 */
[----:B------:R-:W-:Y:S01]  /*1a80*/  IMAD R161, R26, R7, R17 ;  /* 0x000000071aa17224 */ /* 0x000fe200078e0211 */
[C---:B-1----:R-:W-:Y:S01]  /*1a90*/  LEA R160, P0, R16.reuse, UR10, 0x1 ;  /* 0x0000000a10a07c11 */ /* 0x042fe2000f8008ff */
[----:B------:R-:W-:Y:S01]  /*1aa0*/  IMAD.X R21, RZ, RZ, R10, P1 ;  /* 0x000000ffff157224 */ /* 0x000fe200008e060a */
[----:B------:R-:W-:Y:S01]  /*1ab0*/  SHF.R.U32.HI R28, RZ, 0x1, R0 ;  /* 0x00000001ff1c7819 */ /* 0x000fe20000011600 */
[----:B---3--:R-:W-:Y:S01]  /*1ac0*/  IMAD R17, R25, UR6, RZ ;  /* 0x0000000619117c24 */ /* 0x008fe2000f8e02ff */
[----:B------:R-:W-:Y:S01]  /*1ad0*/  LEA.HI.X R161, R16, UR11, R161, 0x1, P0 ;  /* 0x0000000b10a17c11 */ /* 0x000fe200080f0ca1 */
[C---:B------:R-:W-:Y:S01]  /*1ae0*/  IMAD.WIDE.U32 R20, R26.reuse, R128, R20 ;  /* 0x000000801a147225 */ /* 0x040fe200078e0014 */
[----:B--2---:R-:W-:Y:S01]  /*1af0*/  ULEA UR5, UR5, UR4, 0x18 ;  /* 0x0000000405057291 */ /* 0x004fe2000f8ec0ff */
[----:B------:R-:W-:Y:S01]  /*1b00*/  BSSY.RECONVERGENT B0, `(.L_x_6435) ;  /* 0x0000029000007945 */ /* 0x000fe20003800200 */
[----:B------:R-:W-:Y:S01]  /*1b10*/  LOP3.LUT R135, R135, 0x200, RZ, 0xc0, !PT ;  /* 0x0000020087877812 */ /* 0x000fe200078ec0ff */
[----:B------:R-:W-:Y:S01]  /*1b20*/  IMAD R159, R26, R129, R21 ;  /* 0x000000811a9f7224 */ /* 0x000fe200078e0215 */
[C---:B----4-:R-:W-:Y:S01]  /*1b30*/  LEA R158, P1, R20.reuse, UR12, 0x1 ;  /* 0x0000000c149e7c11 */ /* 0x050fe2000f8208ff */
[----:B------:R-:W-:Y:S01]  /*1b40*/  IMAD.MOV.U32 R27, RZ, RZ, RZ ;  /* 0x000000ffff1b7224 */ /* 0x000fe200078e00ff */
[----:B------:R-:W-:Y:S01]  /*1b50*/  LOP3.LUT R134, R11, 0x8, R28, 0x78, !PT ;  /* 0x000000080b867812 */ /* 0x000fe200078e781c */
[----:B-----5:R-:W-:Y:S01]  /*1b60*/  @!P2 IMAD.WIDE.U32 R18, R165, R8, RZ ;  /* 0x00000008a512a225 */ /* 0x020fe200078e00ff */
[----:B------:R-:W-:-:S02]  /*1b70*/  LEA.HI.X R159, R20, UR13, R159, 0x1, P1 ;  /* 0x0000000d149f7c11 */ /* 0x000fc400088f0c9f */
[----:B------:R-:W-:Y:S01]  /*1b80*/  SHF.R.U32.HI R8, RZ, 0x4, R0 ;  /* 0x00000004ff087819 */ /* 0x000fe20000011600 */
[----:B------:R-:W-:Y:S01]  /*1b90*/  @!P2 IMAD R9, R165, R9, R19 ;  /* 0x00000009a509a224 */ /* 0x000fe200078e0213 */
[----:B------:R-:W-:Y:S01]  /*1ba0*/  LEA R163, R163, UR5, 0x1 ;  /* 0x00000005a3a37c11 */ /* 0x000fe2000f8e08ff */
[----:B------:R-:W-:Y:S02]  /*1bb0*/  IMAD R17, R24, UR7, R17 ;  /* 0x0000000718117c24 */ /* 0x000fe4000f8e0211 */
[----:B------:R-:W-:-:S04]  /*1bc0*/  @P2 IMAD.WIDE.U32 R14, R2, R4, RZ ;  /* 0x00000004020e2225 */ /* 0x000fc800078e00ff */
[----:B------:R-:W-:Y:S02]  /*1bd0*/  @!P2 IMAD.MOV.U32 R4, RZ, RZ, R18 ;  /* 0x000000ffff04a224 */ /* 0x000fe400078e0012 */
[----:B------:R-:W-:Y:S02]  /*1be0*/  @P2 IMAD.MOV.U32 R4, RZ, RZ, R14 ;  /* 0x000000ffff042224 */ /* 0x000fe400078e000e */
[----:B------:R-:W-:Y:S02]  /*1bf0*/  @P2 IMAD R9, R2, R5, R15 ;  /* 0x0000000502092224 */ /* 0x000fe400078e020f */
[----:B------:R-:W-:Y:S01]  /*1c00*/  IMAD.WIDE.U32 R12, R13, 0x40, R26 ;  /* 0x000000400d0c7825 */ /* 0x000fe200078e001a */
[----:B------:R-:W-:-:S05]  /*1c10*/  IADD3 R14, P0, PT, R162, R4, RZ ;  /* 0x00000004a20e7210 */ /* 0x000fca0007f1e0ff */
[----:B------:R-:W-:Y:S01]  /*1c20*/  IMAD.X R15, RZ, RZ, R9, P0 ;  /* 0x000000ffff0f7224 */ /* 0x000fe200000e0609 */
[----:B------:R-:W-:Y:S01]  /*1c30*/  ISETP.GE.AND P0, PT, R26, R156, PT ;  /* 0x0000009c1a00720c */ /* 0x000fe20003f06270 */
[----:B------:R-:W-:-:S04]  /*1c40*/  IMAD.WIDE.U32 R14, R24, UR6, R14 ;  /* 0x00000006180e7c25 */ /* 0x000fc8000f8e000e */
[----:B------:R-:W-:-:S08]  /*1c50*/  IMAD.IADD R17, R15, 0x1, R17 ;  /* 0x000000010f117824 */ /* 0x000fd000078e0211 */
        /* <DEDUP_REMOVED lines=18> */
.L_x_6437:
[----:B------:R2:W-:Y:S02]  /*1d80*/  STS.128 [R163], RZ ;  /* 0x000000ffa3007388 */ /* 0x0005e40000000c00 */
.L_x_6436:
[----:B------:R-:W-:Y:S05]  /*1d90*/  BSYNC.RECONVERGENT B0 ;  /* 0x0000000000007941 */ /* 0x000fea0003800200 */
.L_x_6435:
[C---:B------:R-:W-:Y:S01]  /*1da0*/  VIADD R22, R26.reuse, 0x10 ;  /* 0x000000101a167836 */ /* 0x040fe20000000000 */
[----:B------:R-:W-:Y:S01]  /*1db0*/  IADD3 R20, PT, PT, R26, 0x20, RZ ;  /* 0x000000201a147810 */ /* 0x000fe20007ffe0ff */
[----:B------:R-:W-:Y:S01]  /*1dc0*/  VIADD R126, R132, 0xffffffff ;  /* 0xffffffff847e7836 */ /* 0x000fe20000000000 */
[----:B------:R-:W-:Y:S01]  /*1dd0*/  BSSY.RECONVERGENT B0, `(.L_x_6438) ;  /* 0x000001d000007945 */ /* 0x000fe20003800200 */
[----:B------:R-:W-:Y:S01]  /*1de0*/  VIADD R18, R26, 0x30 ;  /* 0x000000301a127836 */ /* 0x000fe20000000000 */
[-C--:B------:R-:W-:Y:S01]  /*1df0*/  ISETP.GE.AND P0, PT, R22, R156.reuse, PT ;  /* 0x0000009c1600720c */ /* 0x080fe20003f06270 */
[----:B------:R-:W-:Y:S01]  /*1e00*/  IMAD.SHL.U32 R125, R126, 0x80, RZ ;  /* 0x000000807e7d7824 */ /* 0x000fe200078e00ff */
        /* <DEDUP_REMOVED lines=25> */
.L_x_6439:
[----:B------:R-:W-:Y:S05]  /*1fa0*/  BSYNC.RECONVERGENT B0 ;  /* 0x0000000000007941 */ /* 0x000fea0003800200 */
.L_x_6438:
        /* <DEDUP_REMOVED lines=22> */
.L_x_6441:
[----:B------:R-:W-:Y:S05]  /*2110*/  BSYNC.RECONVERGENT B0 ;  /* 0x0000000000007941 */ /* 0x000fea0003800200 */
.L_x_6440:
        /* <DEDUP_REMOVED lines=22> */
.L_x_6443:
[----:B------:R-:W-:Y:S05]  /*2280*/  BSYNC.RECONVERGENT B0 ;  /* 0x0000000000007941 */ /* 0x000fea0003800200 */
.L_x_6442:
        /* <DEDUP_REMOVED lines=12> */
.L_x_6446:
[----:B------:R1:W-:Y:S02]  /*2350*/  STS.128 [R163+0x2000], RZ ;  /* 0x002000ffa3007388 */ /* 0x0003e40000000c00 */
.L_x_6445:
[----:B------:R-:W-:Y:S05]  /*2360*/  BSYNC.RECONVERGENT B0 ;  /* 0x0000000000007941 */ /* 0x000fea0003800200 */
.L_x_6444:
[----:B-1--4-:R-:W1:Y:S01]  /*2370*/  LDC.64 R4, c[0x0][0x538] ;  /* 0x00014e00ff047b82 */ /* 0x012e620000000a00 */
[-C--:B------:R-:W-:Y:S01]  /*2380*/  ISETP.GE.AND P1, PT, R22, R9.reuse, PT ;  /* 0x000000091600720c */ /* 0x080fe20003f26270 */
[C---:B------:R-:W-:Y:S01]  /*2390*/  VIADD R16, R26.reuse, 0x40 ;  /* 0x000000401a107836 */ /* 0x040fe20000000000 */
        /* <DEDUP_REMOVED lines=22> */
.L_x_6448:
[----:B------:R-:W-:Y:S05]  /*2500*/  BSYNC.RECONVERGENT B0 ;  /* 0x0000000000007941 */ /* 0x000fea0003800200 */
.L_x_6447:
        /* <DEDUP_REMOVED lines=13> */
.L_x_6450:
[----:B------:R-:W-:Y:S05]  /*25e0*/  BSYNC.RECONVERGENT B0 ;  /* 0x0000000000007941 */ /* 0x000fea0003800200 */
.L_x_6449:
        /* <DEDUP_REMOVED lines=12> */
.L_x_6452:
[----:B------:R-:W-:Y:S05]  /*26b0*/  BSYNC.RECONVERGENT B0 ;  /* 0x0000000000007941 */ /* 0x000fea0003800200 */
.L_x_6451:
        /* <DEDUP_REMOVED lines=15> */
.L_x_6454:
[----:B------:R-:W-:Y:S05]  /*27b0*/  BSYNC.RECONVERGENT B0 ;  /* 0x0000000000007941 */ /* 0x000fea0003800200 */
.L_x_6453:
        /* <DEDUP_REMOVED lines=12> */
.L_x_6456:
[----:B------:R-:W-:Y:S05]  /*2880*/  BSYNC.RECONVERGENT B0 ;  /* 0x0000000000007941 */ /* 0x000fea0003800200 */
.L_x_6455:
        /* <DEDUP_REMOVED lines=15> */
.L_x_6458:
[----:B------:R-:W-:Y:S05]  /*2980*/  BSYNC.RECONVERGENT B0 ;  /* 0x0000000000007941 */ /* 0x000fea0003800200 */
.L_x_6457:
        /* <DEDUP_REMOVED lines=13> */
.L_x_6460:
[----:B------:R-:W-:Y:S05]  /*2a60*/  BSYNC.RECONVERGENT B0 ;  /* 0x0000000000007941 */ /* 0x000fea0003800200 */
.L_x_6459:
[----:B------:R-:W1:Y:S01]  /*2a70*/  LDCU.64 UR6, c[0x0][0x540] ;  /* 0x0000a800ff0677ac */ /* 0x000e620008000a00 */
[----:B------:R-:W0:Y:S01]  /*2a80*/  LDGDEPBAR ;  /* 0x00000000000079af */ /* 0x000e220000000000 */
[----:B------:R-:W5:Y:S01]  /*2a90*/  LDCU UR4, c[0x0][0x458] ;  /* 0x00008b00ff0477ac */ /* 0x000f620008000800 */
[----:B-1----:R-:W-:-:S04]  /*2aa0*/  IMAD.WIDE.U32 R26, R165, UR6, R24 ;  /* 0x00000006a51a7c25 */ /* 0x002fc8000f8e0018 */
[----:B------:R-:W-:Y:S01]  /*2ab0*/  IMAD R24, R165, UR7, R27 ;  /* 0x00000007a5187c24 */ /* 0x000fe2000f8e021b */
[----:B------:R-:W-:Y:S02]  /*2ac0*/  LEA R4, P0, R26, R4, 0x2 ;  /* 0x000000041a047211 */ /* 0x000fe400078010ff */
[----:B------:R-:W-:Y:S02]  /*2ad0*/  LOP3.LUT R15, R28, 0x1f0, RZ, 0xc0, !PT ;  /* 0x000001f01c0f7812 */ /* 0x000fe400078ec0ff */
[----:B------:R-:W-:Y:S01]  /*2ae0*/  SHF.R.U32.HI R131, RZ, 0x2, R0 ;  /* 0x00000002ff837819 */ /* 0x000fe20000011600 */
[----:B------:R-:W-:Y:S01]  /*2af0*/  IMAD.SHL.U32 R130, R0, 0x2, RZ ;  /* 0x0000000200827824 */ /* 0x000fe200078e00ff */
[----:B------:R-:W-:Y:S01]  /*2b00*/  LEA.HI.X R5, R26, R5, R24, 0x2, P0 ;  /* 0x000000051a057211 */ /* 0x000fe200000f1418 */
[----:B------:R-:W-:-:S04]  /*2b10*/  DEPBAR.LE SB0, 0x0 ;  /* 0x000080000000791a */ /* 0x000fc80000000000 */
[----:B------:R-:W2:Y:S01]  /*2b20*/  LDG.E R4, desc[UR16][R4.64] ;  /* 0x0000001004047981 */ /* 0x000ea2000c1e1900 */
[----:B-----5:R-:W2:Y:S01]  /*2b30*/  MUFU.RCP R13, UR4 ;  /* 0x00000004000d7d08 */ /* 0x020ea20008001000 */
[----:B------:R-:W-:Y:S01]  /*2b40*/  IADD3 R24, PT, PT, R15, 0x1, R164 ;  /* 0x000000010f187810 */ /* 0x000fe20007ffe0a4 */
[----:B------:R-:W-:Y:S01]  /*2b50*/  BSSY.RECONVERGENT B0, `(.L_x_6461) ;  /* 0x0000016000007945 */ /* 0x000fe20003800200 */
[----:B------:R-:W-:Y:S01]  /*2b60*/  LOP3.LUT R131, R131, 0x7, RZ, 0xc0, !PT ;  /* 0x0000000783837812 */ /* 0x000fe200078ec0ff */
[C---:B------:R-:W-:Y:S01]  /*2b70*/  IMAD.SHL.U32 R127, R6.reuse, 0x10, RZ ;  /* 0x00000010067f7824 */ /* 0x040fe200078e00ff */
[----:B------:R-:W-:Y:S02]  /*2b80*/  SHF.L.U64.HI R124, R6, 0x4, R7 ;  /* 0x00000004067c7819 */ /* 0x000fe40000010207 */
[----:B------:R-:W-:Y:S02]  /*2b90*/  IADD3 R131, PT, PT, -R3, R24, R131 ;  /* 0x0000001803837210 */ /* 0x000fe40007ffe183 */
[----:B------:R-:W-:-:S02]  /*2ba0*/  LOP3.LUT R130, R130, 0x6, RZ, 0xc0, !PT ;  /* 0x0000000682827812 */ /* 0x000fc400078ec0ff */
        /* <DEDUP_REMOVED lines=13> */
.L_x_6463:
[----:B------:R2:W-:Y:S01]  /*2c80*/  STS.128 [R163+0x6000], RZ ;  /* 0x006000ffa3007388 */ /* 0x0005e20000000c00 */
[----:B------:R-:W-:Y:S05]  /*2c90*/  BRA `(.L_x_6464) ;  /* 0x0000000000047947 */ /* 0x000fea0003800000 */
.L_x_6462:
[----:B------:R1:W-:Y:S02]  /*2ca0*/  STS.128 [R163+0x6000], RZ ;  /* 0x006000ffa3007388 */ /* 0x0003e40000000c00 */
.L_x_6464:
[----:B------:R-:W-:Y:S05]  /*2cb0*/  BSYNC.RECONVERGENT B0 ;  /* 0x0000000000007941 */ /* 0x000fea0003800200 */
.L_x_6461:
[-C--:B------:R-:W-:Y:S01]  /*2cc0*/  ISETP.GE.AND P0, PT, R22, R9.reuse, PT ;  /* 0x000000091600720c */ /* 0x080fe20003f06270 */
[----:B------:R-:W-:Y:S01]  /*2cd0*/  IMAD.SHL.U32 R8, R8, 0x400, RZ ;  /* 0x0000040008087824 */ /* 0x000fe200078e00ff */
[C---:B------:R-:W-:Y:S01]  /*2ce0*/  SHF.L.U64.HI R124, R127.reuse, 0x1, R124 ;  /* 0x000000017f7c7819 */ /* 0x040fe2000001027c */
[----:B------:R-:W-:Y:S01]  /*2cf0*/  IMAD.SHL.U32 R127, R127, 0x2, RZ ;  /* 0x000000027f7f7824 */ /* 0x000fe200078e00ff */
[----:B------:R-:W-:Y:S01]  /*2d00*/  LOP3.LUT R155, R135, 0x7c00, R4, 0xf8, !PT ;  /* 0x00007c00879b7812 */ /* 0x000fe200078ef804 */
[----:B------:R-:W-:Y:S01]  /*2d10*/  BSSY.RECONVERGENT B0, `(.L_x_6465) ;  /* 0x0000018000007945 */ /* 0x000fe20003800200 */
[----:B------:R-:W-:Y:S02]  /*2d20*/  ISETP.GE.AND P3, PT, R14, R9, PT ;  /* 0x000000090e00720c */ /* 0x000fe40003f66270 */
[----:B------:R-:W-:Y:S01]  /*2d30*/  IADD3 R14, P1, PT, R127, R160, RZ ;  /* 0x000000a07f0e7210 */ /* 0x000fe20007f3e0ff */
[----:B------:R-:W-:Y:S01]  /*2d40*/  IMAD.IADD R155, R134, 0x1, R155 ;  /* 0x00000001869b7824 */ /* 0x000fe200078e029b */
[----:B------:R-:W-:-:S02]  /*2d50*/  LOP3.LUT R5, R11, 0x8, R0, 0x78, !PT ;  /* 0x000000080b057812 */ /* 0x000fc400078e7800 */
[----:B------:R-:W-:Y:S01]  /*2d60*/  LOP3.LUT R154, R8, 0x400, RZ, 0xc0, !PT ;  /* 0x00000400089a7812 */ /* 0x000fe200078ec0ff */
[----:B------:R1:W-:Y:S01]  /*2d70*/  @P0 STS.128 [R163+0x6800], RZ ;  /* 0x006800ffa3000388 */ /* 0x0003e20000000c00 */
[----:B------:R-:W-:Y:S01]  /*2d80*/  IMAD.X R15, R124, 0x1, R161, P1 ;  /* 0x000000017c0f7824 */ /* 0x000fe200008e06a1 */
[-C--:B------:R-:W-:Y:S02]  /*2d90*/  ISETP.GE.AND P6, PT, R20, R9.reuse, PT ;  /* 0x000000091400720c */ /* 0x080fe40003fc6270 */
[-C--:B------:R-:W-:Y:S01]  /*2da0*/  ISETP.GE.AND P5, PT, R18, R9.reuse, PT ;  /* 0x000000091200720c */ /* 0x080fe20003fa6270 */
[----:B------:R-:W-:Y:S01]  /*2db0*/  IMAD R154, R5, 0x2, R154 ;  /* 0x00000002059a7824 */ /* 0x000fe200078e029a */
[-C--:B------:R-:W-:Y:S02]  /*2dc0*/  ISETP.GE.AND P4, PT, R16, R9.reuse, PT ;  /* 0x000000091000720c */ /* 0x080fe40003f86270 */
[-C--:B------:R-:W-:Y:S02]  /*2dd0*/  ISETP.GE.AND P2, PT, R12, R9.reuse, PT ;  /* 0x000000090c00720c */ /* 0x080fe40003f46270 */
[----:B------:R-:W-:-:S02]  /*2de0*/  ISETP.GE.AND P1, PT, R10, R9, PT ;  /* 0x000000090a00720c */ /* 0x000fc40003f26270 */
        /* <DEDUP_REMOVED lines=10> */
.L_x_6466:
[----:B------:R-:W-:Y:S05]  /*2e90*/  BSYNC.RECONVERGENT B0 ;  /* 0x0000000000007941 */ /* 0x000fea0003800200 */
.L_x_6465:
        /* <DEDUP_REMOVED lines=13> */
.L_x_6468:
[----:B------:R-:W-:Y:S05]  /*2f70*/  BSYNC.RECONVERGENT B0 ;  /* 0x0000000000007941 */ /* 0x000fea0003800200 */
.L_x_6467:
        /* <DEDUP_REMOVED lines=13> */
.L_x_6470:
[----:B------:R-:W-:Y:S05]  /*3050*/  BSYNC.RECONVERGENT B0 ;  /* 0x0000000000007941 */ /* 0x000fea0003800200 */
.L_x_6469:
        /* <DEDUP_REMOVED lines=16> */
.L_x_6472:
[----:B------:R-:W-:Y:S05]  /*3160*/  BSYNC.RECONVERGENT B0 ;  /* 0x0000000000007941 */ /* 0x000fea0003800200 */
.L_x_6471:
        /* <DEDUP_REMOVED lines=13> */
.L_x_6474:
[----:B------:R-:W-:Y:S05]  /*3240*/  BSYNC.RECONVERGENT B0 ;  /* 0x0000000000007941 */ /* 0x000fea0003800200 */
.L_x_6473:
        /* <DEDUP_REMOVED lines=16> */
.L_x_6476:
[----:B------:R-:W-:Y:S05]  /*3350*/  BSYNC.RECONVERGENT B0 ;  /* 0x0000000000007941 */ /* 0x000fea0003800200 */
.L_x_6475:
        /* <DEDUP_REMOVED lines=14> */
.L_x_6478:
[----:B------:R-:W-:Y:S05]  /*3440*/  BSYNC.RECONVERGENT B0 ;  /* 0x0000000000007941 */ /* 0x000fea0003800200 */
.L_x_6477:
[----:B------:R-:W-:Y:S01]  /*3450*/  LDSM.16.M88.4 R92, [R155] ;  /* 0x000000009b5c783b */ /* 0x000fe20000000200 */
[----:B------:R-:W-:Y:S01]  /*3460*/  R2P PR, R0, 0x6 ;  /* 0x0000000600007804 */ /* 0x000fe20000000000 */
[----:B-1----:R-:W-:Y:S01]  /*3470*/  IMAD.MOV.U32 R5, RZ, RZ, 0x20 ;  /* 0x00000020ff057424 */ /* 0x002fe200078e00ff */
[C---:B------:R-:W-:Y:S01]  /*3480*/  VIMNMX R133, PT, PT, R131.reuse, R136, PT ;  /* 0x0000008883857248 */ /* 0x040fe20003fe0100 */
        /* <DEDUP_REMOVED lines=29> */
[----:B------:R-:W-:Y:S04]  /*3660*/  LDSM.16.M88.4 R116, [R152] ;  /* 0x000000009874783b */ /* 0x000fe80000000200 */
[----:B------:R-:W-:Y:S01]  /*3670*/  LDSM.16.M88.4 R84, [R149+0x5800] ;  /* 0x005800009554783b */ /* 0x000fe20000000200 */
        /* <DEDUP_REMOVED lines=37> */
[C---:B--2---:R-:W-:Y:S08]  /*38d0*/  HMMA.16816.F32 R20, R116.reuse, R56, R20 ;  /* 0x000000387414723c */ /* 0x044ff00000001814 */
[----:B------:R-:W-:Y:S01]  /*38e0*/  HMMA.16816.F32 R16, R116, R58, R16 ;  /* 0x0000003a7410723c */ /* 0x000fe20000001810 */
[----:B------:R-:W2:Y:S07]  /*38f0*/  LDSM.16.M88.4 R56, [R147+0x5800] ;  /* 0x005800009338783b */ /* 0x000eae0000000200 */
        /* <DEDUP_REMOVED lines=12> */
[C---:B---3--:R-:W-:Y:S08]  /*39c0*/  HMMA.16816.F32 R92, R116.reuse, R110, R92 ;  /* 0x0000006e745c723c */ /* 0x048ff0000000185c */
[C---:B------:R-:W-:Y:S08]  /*39d0*/  HMMA.16816.F32 R52, R116.reuse, R76, R52 ;  /* 0x0000004c7434723c */ /* 0x040ff00000001834 */
[C---:B------:R-:W-:Y:S01]  /*39e0*/  HMMA.16816.F32 R48, R116.reuse, R78, R48 ;  /* 0x0000004e7430723c */ /* 0x040fe20000001830 */
[----:B------:R-:W-:Y:S07]  /*39f0*/  LDSM.16.M88.4 R76, [R147+0x3000] ;  /* 0x00300000934c783b */ /* 0x000fee0000000200 */
[C---:B------:R-:W-:Y:S08]  /*3a00*/  HMMA.16816.F32 R104, R116.reuse, R112, R104 ;  /* 0x000000707468723c */ /* 0x040ff00000001868 */
[C---:B------:R-:W-:Y:S08]  /*3a10*/  HMMA.16816.F32 R36, R116.reuse, R68, R36 ;  /* 0x000000447424723c */ /* 0x040ff00000001824 */
[C---:B------:R-:W-:Y:S01]  /*3a20*/  HMMA.16816.F32 R32, R116.reuse, R70, R32 ;  /* 0x000000467420723c */ /* 0x040fe20000001820 */
[----:B------:R-:W3:Y:S07]  /*3a30*/  LDSM.16.M88.4 R68, [R147+0x4000] ;  /* 0x004000009344783b */ /* 0x000eee0000000200 */
[----:B------:R-:W-:Y:S08]  /*3a40*/  HMMA.16816.F32 R96, R116, R108, R96 ;  /* 0x0000006c7460723c */ /* 0x000ff00000001860 */
[----:B--2---:R-:W-:Y:S01]  /*3a50*/  HMMA.16816.F32 R92, R88, R58, R92 ;  /* 0x0000003a585c723c */ /* 0x004fe2000000185c */
[----:B------:R-:W-:-:S05]  /*3a60*/  VIADD R58, R0, 0x78 ;  /* 0x00000078003a7836 */ /* 0x000fca0000000000 */
[----:B------:R-:W-:Y:S02]  /*3a70*/  I2FP.F32.S32 R59, R58 ;  /* 0x0000003a003b7245 */ /* 0x000fe40000201400 */
[----:B------:R-:W-:Y:S01]  /*3a80*/  HMMA.16816.F32 R28, R116, R64, R28 ;  /* 0x00000040741c723c */ /* 0x000fe2000000181c */
[C---:B------:R-:W-:Y:S02]  /*3a90*/  ISETP.GE.AND P1, PT, R58.reuse, R133, PT ;  /* 0x000000853a00720c */ /* 0x040fe40003f26270 */
[----:B------:R-:W-:-:S05]  /*3aa0*/  ISETP.GE.AND P0, PT, R58, R131, PT ;  /* 0x000000833a00720c */ /* 0x000fca0003f06270 */
[----:B----4-:R-:W-:Y:S03]  /*3ab0*/  HMMA.16816.F32 R52, R88, R84, R52 ;  /* 0x000000545834723c */ /* 0x010fe60000001834 */
[CC--:B------:R-:W-:Y:S01]  /*3ac0*/  FFMA.FTZ R92, R3.reuse, R59.reuse, R92 ;  /* 0x0000003b035c7223 */ /* 0x0c0fe2000001005c */
[----:B------:R-:W-:-:S04]  /*3ad0*/  FFMA.FTZ R94, R3, R59, R94 ;  /* 0x0000003b035e7223 */ /* 0x000fc8000001005e */
[----:B------:R-:W-:Y:S01]  /*3ae0*/  HMMA.16816.F32 R24, R116, R66, R24 ;  /* 0x000000427418723c */ /* 0x000fe20000001818 */
[----:B------:R-:W2:Y:S01]  /*3af0*/  LDSM.16.M88.4 R64, [R147+0x4800] ;  /* 0x004800009340783b */ /* 0x000ea20000000200 */
[----:B------:R-:W-:-:S06]  /*3b00*/  DEPBAR.LE SB0, 0x0 ;  /* 0x000080000000791a */ /* 0x000fcc0000000000 */
[C---:B------:R-:W-:Y:S08]  /*3b10*/  HMMA.16816.F32 R48, R88.reuse, R86, R48 ;  /* 0x000000565830723c */ /* 0x040ff00000001830 */
[----:B-1----:R-:W-:Y:S01]  /*3b20*/  HMMA.16816.F32 R104, R88, R60, R104 ;  /* 0x0000003c5868723c */ /* 0x002fe20000001868 */
[----:B------:R-:W-:-:S05]  /*3b30*/  VIADD R60, R0, 0x1 ;  /* 0x00000001003c7836 */ /* 0x000fca0000000000 */
[----:B------:R-:W-:Y:S02]  /*3b40*/  I2FP.F32.S32 R58, R60 ;  /* 0x0000003c003a7245 */ /* 0x000fe40000201400 */
[----:B-----5:R-:W-:Y:S01]  /*3b50*/  HMMA.16816.F32 R44, R88, R80, R44 ;  /* 0x00000050582c723c */ /* 0x020fe2000000182c */
[C---:B------:R-:W-:Y:S02]  /*3b60*/  ISETP.GE.AND P6, PT, R60.reuse, R133, PT ;  /* 0x000000853c00720c */ /* 0x040fe40003fc6270 */
[----:B------:R-:W-:Y:S01]  /*3b70*/  ISETP.GE.AND P3, PT, R60, R131, PT ;  /* 0x000000833c00720c */ /* 0x000fe20003f66270 */
[----:B------:R-:W-:-:S04]  /*3b80*/  VIADD R60, R0, 0x10 ;  /* 0x00000010003c7836 */ /* 0x000fc80000000000 */
[----:B------:R-:W-:Y:S01]  /*3b90*/  HMMA.16816.F32 R40, R88, R82, R40 ;  /* 0x000000525828723c */ /* 0x000fe20000001828 */
[----:B------:R-:W-:-:S05]  /*3ba0*/  VIADD R82, R0, 0x8 ;  /* 0x0000000800527836 */ /* 0x000fca0000000000 */
[----:B------:R-:W-:Y:S02]  /*3bb0*/  ISETP.GE.AND P5, PT, R82, R133, PT ;  /* 0x000000855200720c */ /* 0x000fe40003fa6270 */
[C---:B------:R-:W-:Y:S01]  /*3bc0*/  HMMA.16816.F32 R96, R88.reuse, R56, R96 ;  /* 0x000000385860723c */ /* 0x040fe20000001860 */
[----:B------:R-:W-:Y:S01]  /*3bd0*/  VIADD R56, R0, 0x9 ;  /* 0x0000000900387836 */ /* 0x000fe20000000000 */
[----:B------:R-:W-:Y:S02]  /*3be0*/  ISETP.GE.AND P2, PT, R82, R131, PT ;  /* 0x000000835200720c */ /* 0x000fe40003f46270 */
[----:B------:R-:W-:Y:S02]  /*3bf0*/  I2FP.F32.S32 R82, R82 ;  /* 0x0000005200527245 */ /* 0x000fe40000201400 */
[----:B------:R-:W-:Y:S02]  /*3c00*/  ISETP.GE.AND P4, PT, R56, R133, PT ;  /* 0x000000853800720c */ /* 0x000fe40003f86270 */
[----:B------:R-:W-:Y:S01]  /*3c10*/  HMMA.16816.F32 R28, R88, R72, R28 ;  /* 0x00000048581c723c */ /* 0x000fe2000000181c */
[CC--:B------:R-:W-:Y:S01]  /*3c20*/  FFMA.FTZ R72, R3.reuse, R58.reuse, R53 ;  /* 0x0000003a03487223 */ /* 0x0c0fe20000010035 */
[----:B------:R-:W-:Y:S01]  /*3c30*/  FFMA.FTZ R58, R3, R58, R55 ;  /* 0x0000003a033a7223 */ /* 0x000fe20000010037 */
[----:B------:R-:W-:-:S02]  /*3c40*/  FSEL R55, R92, -INF , !P1 ;  /* 0xff8000005c377808 */ /* 0x000fc40004800000 */
[----:B------:R-:W-:Y:S02]  /*3c50*/  ISETP.GE.AND P1, PT, R56, R131, PT ;  /* 0x000000833800720c */ /* 0x000fe40003f26270 */
[----:B------:R-:W-:Y:S01]  /*3c60*/  I2FP.F32.S32 R56, R56 ;  /* 0x0000003800387245 */ /* 0x000fe20000201400 */
[----:B------:R-:W-:Y:S01]  /*3c70*/  HMMA.16816.F32 R100, R116, R114, R100 ;  /* 0x000000727464723c */ /* 0x000fe20000001864 */
[----:B------:R-:W-:Y:S02]  /*3c80*/  I2FP.F32.S32 R57, R60 ;  /* 0x0000003c00397245 */ /* 0x000fe40000201400 */
[----:B------:R-:W-:Y:S01]  /*3c90*/  FSEL R53, R94, -INF , !P0 ;  /* 0xff8000005e357808 */ /* 0x000fe20004000000 */
[C---:B------:R-:W-:Y:S01]  /*3ca0*/  FFMA.FTZ R51, R3.reuse, R56, R51 ;  /* 0x0000003803337223 */ /* 0x040fe20000010033 */
[----:B------:R-:W-:Y:S01]  /*3cb0*/  FSEL R72, R72, -INF , !P6 ;  /* 0xff80000048487808 */ /* 0x000fe20007000000 */
[C---:B------:R-:W-:Y:S01]  /*3cc0*/  FFMA.FTZ R44, R3.reuse, R57, R44 ;  /* 0x00000039032c7223 */ /* 0x040fe2000001002c */
[C---:B------:R-:W-:Y:S01]  /*3cd0*/  ISETP.GE.AND P0, PT, R60.reuse, R133, PT ;  /* 0x000000853c00720c */ /* 0x040fe20003f06270 */
[C---:B------:R-:W-:Y:S01]  /*3ce0*/  HMMA.16816.F32 R24, R88.reuse, R74, R24 ;  /* 0x0000004a5818723c */ /* 0x040fe20000001818 */
[CC--:B------:R-:W-:Y:S01]  /*3cf0*/  FFMA.FTZ R74, R3.reuse, R82.reuse, R48 ;  /* 0x00000052034a7223 */ /* 0x0c0fe20000010030 */
[C---:B------:R-:W-:Y:S01]  /*3d00*/  FFMA.FTZ R82, R3.reuse, R82, R50 ;  /* 0x0000005203527223 */ /* 0x040fe20000010032 */
[----:B------:R-:W-:Y:S01]  /*3d10*/  FFMA.FTZ R48, R3, R56, R49 ;  /* 0x0000003803307223 */ /* 0x000fe20000010031 */
[----:B------:R-:W-:Y:S01]  /*3d20*/  ISETP.GE.AND P6, PT, R60, R131, PT ;  /* 0x000000833c00720c */ /* 0x000fe20003fc6270 */
[----:B------:R-:W-:Y:S01]  /*3d30*/  VIADD R56, R0, 0x11 ;  /* 0x0000001100387836 */ /* 0x000fe20000000000 */
[----:B------:R-:W-:Y:S01]  /*3d40*/  FSEL R74, R74, -INF , !P5 ;  /* 0xff8000004a4a7808 */ /* 0x000fe20006800000 */
[C---:B------:R-:W-:Y:S01]  /*3d50*/  VIADD R50, R0.reuse, 0x19 ;  /* 0x0000001900327836 */ /* 0x040fe20000000000 */
[----:B---3--:R-:W-:Y:S01]  /*3d60*/  HMMA.16816.F32 R20, R88, R68, R20 ;  /* 0x000000445814723c */ /* 0x008fe20000001814 */
[----:B------:R-:W-:-:S02]  /*3d70*/  VIADD R60, R0, 0x18 ;  /* 0x00000018003c7836 */ /* 0x000fc40000000000 */
[----:B------:R-:W-:Y:S01]  /*3d80*/  FFMA.FTZ R68, R3, R57, R46 ;  /* 0x0000003903447223 */ /* 0x000fe2000001002e */
[----:B------:R-:W-:Y:S02]  /*3d90*/  FSEL R46, R58, -INF , !P3 ;  /* 0xff8000003a2e7808 */ /* 0x000fe40005800000 */
[----:B------:R-:W-:Y:S02]  /*3da0*/  FSEL R80, R51, -INF , !P1 ;  /* 0xff80000033507808 */ /* 0x000fe40004800000 */
[----:B------:R-:W-:Y:S01]  /*3db0*/  FSEL R44, R44, -INF , !P0 ;  /* 0xff8000002c2c7808 */ /* 0x000fe20004000000 */
[----:B------:R-:W-:Y:S01]  /*3dc0*/  HMMA.16816.F32 R36, R88, R76, R36 ;  /* 0x0000004c5824723c */ /* 0x000fe20000001824 */
[C---:B------:R-:W-:Y:S02]  /*3dd0*/  ISETP.GE.AND P3, PT, R56.reuse, R133, PT ;  /* 0x000000853800720c */ /* 0x040fe40003f66270 */
[----:B------:R-:W-:Y:S02]  /*3de0*/  ISETP.GE.AND P5, PT, R56, R131, PT ;  /* 0x000000833800720c */ /* 0x000fe40003fa6270 */
[----:B------:R-:W-:-:S02]  /*3df0*/  ISETP.GE.AND P1, PT, R50, R133, PT ;  /* 0x000000853200720c */ /* 0x000fc40003f26270 */
[----:B------:R-:W-:Y:S01]  /*3e00*/  ISETP.GE.AND P0, PT, R50, R131, PT ;  /* 0x000000833200720c */ /* 0x000fe20003f06270 */
[C---:B------:R-:W-:Y:S01]  /*3e10*/  HMMA.16816.F32 R32, R88.reuse, R78, R32 ;  /* 0x0000004e5820723c */ /* 0x040fe20000001820 */
[----:B------:R-:W-:Y:S02]  /*3e20*/  I2FP.F32.S32 R56, R56 ;  /* 0x0000003800387245 */ /* 0x000fe40000201400 */
[----:B------:R-:W-:Y:S02]  /*3e30*/  I2FP.F32.S32 R49, R60 ;  /* 0x0000003c00317245 */ /* 0x000fe40000201400 */
[----:B------:R-:W-:Y:S01]  /*3e40*/  I2FP.F32.S32 R50, R50 ;  /* 0x0000003200327245 */ /* 0x000fe20000201400 */
[CC--:B------:R-:W-:Y:S01]  /*3e50*/  FFMA.FTZ R45, R3.reuse, R56.reuse, R45 ;  /* 0x00000038032d7223 */ /* 0x0c0fe2000001002d */
[----:B------:R-:W-:Y:S01]  /*3e60*/  FSEL R82, R82, -INF , !P2 ;  /* 0xff80000052527808 */ /* 0x000fe20005000000 */
[C---:B------:R-:W-:Y:S01]  /*3e70*/  FFMA.FTZ R47, R3.reuse, R56, R47 ;  /* 0x00000038032f7223 */ /* 0x040fe2000001002f */
[CC--:B------:R-:W-:Y:S01]  /*3e80*/  FFMA.FTZ R40, R3.reuse, R49.reuse, R40 ;  /* 0x0000003103287223 */ /* 0x0c0fe20000010028 */
[C---:B------:R-:W-:Y:S01]  /*3e90*/  FFMA.FTZ R76, R3.reuse, R49, R42 ;  /* 0x00000031034c7223 */ /* 0x040fe2000001002a */
[CC--:B------:R-:W-:Y:S01]  /*3ea0*/  FFMA.FTZ R41, R3.reuse, R50.reuse, R41 ;  /* 0x0000003203297223 */ /* 0x0c0fe20000010029 */
[----:B------:R-:W-:Y:S01]  /*3eb0*/  FFMA.FTZ R43, R3, R50, R43 ;  /* 0x00000032032b7223 */ /* 0x000fe2000001002b */
[----:B------:R-:W-:Y:S01]  /*3ec0*/  ISETP.GE.AND P2, PT, R60, R133, PT ;  /* 0x000000853c00720c */ /* 0x000fe20003f46270 */
[C---:B------:R-:W-:Y:S01]  /*3ed0*/  VIADD R42, R0.reuse, 0x20 ;  /* 0x00000020002a7836 */ /* 0x040fe20000000000 */
[----:B------:R-:W-:Y:S01]  /*3ee0*/  HMMA.16816.F32 R16, R88, R70, R16 ;  /* 0x000000465810723c */ /* 0x000fe20000001810 */
[----:B------:R-:W-:Y:S01]  /*3ef0*/  VIADD R56, R0, 0x21 ;  /* 0x0000002100387836 */ /* 0x000fe20000000000 */
[----:B------:R-:W-:Y:S01]  /*3f00*/  FSEL R48, R48, -INF , !P4 ;  /* 0xff80000030307808 */ /* 0x000fe20006000000 */
[----:B------:R-:W-:Y:S01]  /*3f10*/  VIADD R50, R0, 0x28 ;  /* 0x0000002800327836 */ /* 0x000fe20000000000 */
[----:B------:R-:W-:-:S02]  /*3f20*/  FSEL R70, R41, -INF , !P1 ;  /* 0xff80000029467808 */ /* 0x000fc40004800000 */
[----:B------:R-:W-:Y:S01]  /*3f30*/  ISETP.GE.AND P4, PT, R60, R131, PT ;  /* 0x000000833c00720c */ /* 0x000fe20003f86270 */
[----:B------:R-:W-:Y:S01]  /*3f40*/  VIADD R60, R0, 0x61 ;  /* 0x00000061003c7836 */ /* 0x000fe20000000000 */
[C---:B--2---:R-:W-:Y:S01]  /*3f50*/  HMMA.16816.F32 R12, R88.reuse, R64, R12 ;  /* 0x00000040580c723c */ /* 0x044fe2000000180c */
[----:B------:R-:W-:Y:S02]  /*3f60*/  I2FP.F32.S32 R41, R50 ;  /* 0x0000003200297245 */ /* 0x000fe40000201400 */
[----:B------:R-:W-:Y:S02]  /*3f70*/  FSEL R68, R68, -INF , !P6 ;  /* 0xff80000044447808 */ /* 0x000fe40007000000 */
[----:B------:R-:W-:Y:S01]  /*3f80*/  ISETP.GE.AND P6, PT, R42, R133, PT ;  /* 0x000000852a00720c */ /* 0x000fe20003fc6270 */
[C---:B------:R-:W-:Y:S01]  /*3f90*/  FFMA.FTZ R198, R3.reuse, R41, R32 ;  /* 0x0000002903c67223 */ /* 0x040fe20000010020 */
[----:B------:R-:W-:Y:S01]  /*3fa0*/  FSEL R76, R76, -INF , !P4 ;  /* 0xff8000004c4c7808 */ /* 0x000fe20006000000 */
[C---:B------:R-:W-:Y:S01]  /*3fb0*/  HMMA.16816.F32 R8, R88.reuse, R66, R8 ;  /* 0x000000425808723c */ /* 0x040fe20000001808 */
[----:B------:R-:W-:Y:S01]  /*3fc0*/  BAR.SYNC.DEFER_BLOCKING 0x0 ;  /* 0x0000000000007b1d */ /* 0x000fe20000010000 */
[----:B------:R-:W-:Y:S01]  /*3fd0*/  ISETP.GE.AND P4, PT, R50, R133, PT ;  /* 0x000000853200720c */ /* 0x000fe20003f86270 */
[----:B------:R-:W-:Y:S01]  /*3fe0*/  VIADD R32, R0, 0x31 ;  /* 0x0000003100207836 */ /* 0x000fe20000000000 */
[----:B------:R-:W-:Y:S01]  /*3ff0*/  ISETP.GE.AND P1, PT, R50, R131, PT ;  /* 0x000000833200720c */ /* 0x000fe20003f26270 */
[----:B------:R-:W-:Y:S01]  /*4000*/  VIADD R50, R0, 0x29 ;  /* 0x0000002900327836 */ /* 0x000fe20000000000 */
[----:B------:R-:W-:Y:S01]  /*4010*/  FSEL R198, R198, -INF , !P4 ;  /* 0xff800000c6c67808 */ /* 0x000fe20006000000 */
[----:B------:R-:W-:Y:S01]  /*4020*/  FFMA.FTZ R34, R3, R41, R34 ;  /* 0x0000002903227223 */ /* 0x000fe20000010022 */
[----:B------:R-:W-:Y:S01]  /*4030*/  HMMA.16816.F32 R100, R88, R62, R100 ;  /* 0x0000003e5864723c */ /* 0x000fe20000001864 */
[----:B------:R-:W-:-:S02]  /*4040*/  FSEL R90, R45, -INF , !P3 ;  /* 0xff8000002d5a7808 */ /* 0x000fc40005800000 */
[----:B------:R-:W-:Y:S02]  /*4050*/  FSEL R88, R40, -INF , !P2 ;  /* 0xff80000028587808 */ /* 0x000fe40005000000 */
[----:B------:R-:W-:Y:S02]  /*4060*/  I2FP.F32.S32 R45, R42 ;  /* 0x0000002a002d7245 */ /* 0x000fe40000201400 */
[----:B------:R-:W-:Y:S02]  /*4070*/  I2FP.F32.S32 R40, R56 ;  /* 0x0000003800287245 */ /* 0x000fe40000201400 */
[----:B------:R-:W-:Y:S01]  /*4080*/  ISETP.GE.AND P3, PT, R42, R131, PT ;  /* 0x000000832a00720c */ /* 0x000fe20003f66270 */
[----:B------:R-:W-:Y:S01]  /*4090*/  FFMA.FTZ R36, R3, R45, R36 ;  /* 0x0000002d03247223 */ /* 0x000fe20000010024 */
[----:B------:R-:W-:Y:S01]  /*40a0*/  FSEL R42, R47, -INF , !P5 ;  /* 0xff8000002f2a7808 */ /* 0x000fe20006800000 */
[CC--:B------:R-:W-:Y:S01]  /*40b0*/  FFMA.FTZ R37, R3.reuse, R40.reuse, R37 ;  /* 0x0000002803257223 */ /* 0x0c0fe20000010025 */
[C---:B------:R-:W-:Y:S01]  /*40c0*/  FFMA.FTZ R39, R3.reuse, R40, R39 ;  /* 0x0000002803277223 */ /* 0x040fe20000010027 */
[----:B------:R-:W-:Y:S01]  /*40d0*/  ISETP.GE.AND P5, PT, R56, R133, PT ;  /* 0x000000853800720c */ /* 0x000fe20003fa6270 */
[----:B------:R-:W-:Y:S01]  /*40e0*/  VIADD R40, R0, 0x30 ;  /* 0x0000003000287836 */ /* 0x000fe20000000000 */
[----:B------:R-:W-:Y:S01]  /*40f0*/  ISETP.GE.AND P2, PT, R56, R131, PT ;  /* 0x000000833800720c */ /* 0x000fe20003f46270 */
[----:B------:R-:W-:Y:S01]  /*4100*/  FFMA.FTZ R38, R3, R45, R38 ;  /* 0x0000002d03267223 */ /* 0x000fe20000010026 */
[----:B------:R-:W-:-:S02]  /*4110*/  FSEL R204, R36, -INF , !P6 ;  /* 0xff80000024cc7808 */ /* 0x000fc40007000000 */
[----:B------:R-:W-:Y:S02]  /*4120*/  FSEL R200, R37, -INF , !P5 ;  /* 0xff80000025c87808 */ /* 0x000fe40006800000 */
[----:B------:R-:W-:Y:S02]  /*4130*/  FSEL R118, R39, -INF , !P2 ;  /* 0xff80000027767808 */ /* 0x000fe40005000000 */
[----:B------:R-:W-:Y:S02]  /*4140*/  I2FP.F32.S32 R36, R50 ;  /* 0x0000003200247245 */ /* 0x000fe40000201400 */
[----:B------:R-:W-:Y:S02]  /*4150*/  I2FP.F32.S32 R37, R40 ;  /* 0x0000002800257245 */ /* 0x000fe40000201400 */
[C---:B------:R-:W-:Y:S01]  /*4160*/  ISETP.GE.AND P2, PT, R32.reuse, R133, PT ;  /* 0x000000852000720c */ /* 0x040fe20003f46270 */
[C---:B------:R-:W-:Y:S01]  /*4170*/  FFMA.FTZ R33, R3.reuse, R36, R33 ;  /* 0x0000002403217223 */ /* 0x040fe20000010021 */
[----:B------:R-:W-:Y:S01]  /*4180*/  ISETP.GE.AND P4, PT, R32, R131, PT ;  /* 0x000000832000720c */ /* 0x000fe20003f86270 */
[CC--:B------:R-:W-:Y:S01]  /*4190*/  FFMA.FTZ R136, R3.reuse, R37.reuse, R30 ;  /* 0x0000002503887223 */ /* 0x0c0fe2000001001e */
[----:B------:R-:W-:Y:S01]  /*41a0*/  I2FP.F32.S32 R32, R32 ;  /* 0x0000002000207245 */ /* 0x000fe20000201400 */
[----:B------:R-:W-:Y:S01]  /*41b0*/  FFMA.FTZ R35, R3, R36, R35 ;  /* 0x0000002403237223 */ /* 0x000fe20000010023 */
[----:B------:R-:W-:Y:S01]  /*41c0*/  FSEL R78, R43, -INF , !P0 ;  /* 0xff8000002b4e7808 */ /* 0x000fe20004000000 */
[C---:B------:R-:W-:Y:S01]  /*41d0*/  FFMA.FTZ R28, R3.reuse, R37, R28 ;  /* 0x00000025031c7223 */ /* 0x040fe2000001001c */
[-C--:B------:R-:W-:Y:S01]  /*41e0*/  ISETP.GE.AND P0, PT, R50, R133.reuse, PT ;  /* 0x000000853200720c */ /* 0x080fe20003f06270 */
[CC--:B------:R-:W-:Y:S01]  /*41f0*/  FFMA.FTZ R29, R3.reuse, R32.reuse, R29 ;  /* 0x00000020031d7223 */ /* 0x0c0fe2000001001d */
[----:B------:R-:W-:Y:S01]  /*4200*/  FSEL R196, R38, -INF , !P3 ;  /* 0xff80000026c47808 */ /* 0x000fe20005800000 */
[----:B------:R-:W-:Y:S01]  /*4210*/  FFMA.FTZ R31, R3, R32, R31 ;  /* 0x00000020031f7223 */ /* 0x000fe2000001001f */
[----:B------:R-:W-:Y:S01]  /*4220*/  VIADD R30, R0, 0x38 ;  /* 0x00000038001e7836 */ /* 0x000fe20000000000 */
[----:B------:R-:W-:Y:S01]  /*4230*/  ISETP.GE.AND P3, PT, R40, R133, PT ;  /* 0x000000852800720c */ /* 0x000fe20003f66270 */
[----:B------:R-:W-:Y:S01]  /*4240*/  VIADD R36, R0, 0x39 ;  /* 0x0000003900247836 */ /* 0x000fe20000000000 */
[----:B------:R-:W-:Y:S01]  /*4250*/  FSEL R194, R34, -INF , !P1 ;  /* 0xff80000022c27808 */ /* 0x000fe20004800000 */
[----:B------:R-:W-:Y:S01]  /*4260*/  VIADD R32, R0, 0x40 ;  /* 0x0000004000207836 */ /* 0x000fe20000000000 */
[----:B------:R-:W-:-:S02]  /*4270*/  FSEL R202, R33, -INF , !P0 ;  /* 0xff80000021ca7808 */ /* 0x000fc40004000000 */
[C---:B------:R-:W-:Y:S02]  /*4280*/  ISETP.GE.AND P1, PT, R30.reuse, R133, PT ;  /* 0x000000851e00720c */ /* 0x040fe40003f26270 */
[----:B------:R-:W-:Y:S02]  /*4290*/  ISETP.GE.AND P0, PT, R30, R131, PT ;  /* 0x000000831e00720c */ /* 0x000fe40003f06270 */
[----:B------:R-:W-:Y:S02]  /*42a0*/  FSEL R188, R28, -INF , !P3 ;  /* 0xff8000001cbc7808 */ /* 0x000fe40005800000 */
[----:B------:R-:W-:Y:S02]  /*42b0*/  FSEL R138, R29, -INF , !P2 ;  /* 0xff8000001d8a7808 */ /* 0x000fe40005000000 */
[----:B------:R-:W-:Y:S02]  /*42c0*/  I2FP.F32.S32 R30, R30 ;  /* 0x0000001e001e7245 */ /* 0x000fe40000201400 */
[----:B------:R-:W-:-:S02]  /*42d0*/  I2FP.F32.S32 R28, R36 ;  /* 0x00000024001c7245 */ /* 0x000fc40000201400 */
[----:B------:R-:W-:Y:S01]  /*42e0*/  I2FP.F32.S32 R29, R32 ;  /* 0x00000020001d7245 */ /* 0x000fe20000201400 */
[CC--:B------:R-:W-:Y:S01]  /*42f0*/  FFMA.FTZ R24, R3.reuse, R30.reuse, R24 ;  /* 0x0000001e03187223 */ /* 0x0c0fe20000010018 */
[-C--:B------:R-:W-:Y:S01]  /*4300*/  ISETP.GE.AND P6, PT, R50, R131.reuse, PT ;  /* 0x000000833200720c */ /* 0x080fe20003fc6270 */
[C---:B------:R-:W-:Y:S01]  /*4310*/  FFMA.FTZ R26, R3.reuse, R30, R26 ;  /* 0x0000001e031a7223 */ /* 0x040fe2000001001a */
[----:B------:R-:W-:Y:S01]  /*4320*/  ISETP.GE.AND P5, PT, R40, R131, PT ;  /* 0x000000832800720c */ /* 0x000fe20003fa6270 */
[-C--:B------:R-:W-:Y:S01]  /*4330*/  FFMA.FTZ R25, R3, R28.reuse, R25 ;  /* 0x0000001c03197223 */ /* 0x080fe20000010019 */
[----:B------:R-:W-:Y:S01]  /*4340*/  FSEL R192, R35, -INF , !P6 ;  /* 0xff80000023c07808 */ /* 0x000fe20007000000 */
[C---:B------:R-:W-:Y:S01]  /*4350*/  FFMA.FTZ R27, R3.reuse, R28, R27 ;  /* 0x0000001c031b7223 */ /* 0x040fe2000001001b */
[----:B------:R-:W-:Y:S01]  /*4360*/  FSEL R136, R136, -INF , !P5 ;  /* 0xff80000088887808 */ /* 0x000fe20006800000 */
[C---:B------:R-:W-:Y:S01]  /*4370*/  FFMA.FTZ R174, R3.reuse, R29, R20 ;  /* 0x0000001d03ae7223 */ /* 0x040fe20000010014 */
[----:B------:R-:W-:Y:S01]  /*4380*/  ISETP.GE.AND P6, PT, R36, R133, PT ;  /* 0x000000852400720c */ /* 0x000fe20003fc6270 */
[----:B------:R-:W-:Y:S01]  /*4390*/  VIADD R30, R0, 0x41 ;  /* 0x00000041001e7836 */ /* 0x000fe20000000000 */
[----:B------:R-:W-:Y:S01]  /*43a0*/  ISETP.GE.AND P3, PT, R36, R131, PT ;  /* 0x000000832400720c */ /* 0x000fe20003f66270 */
        /* <DEDUP_REMOVED lines=13> */
[----:B------:R-:W-:Y:S01]  /*4480*/  FFMA.FTZ R142, R3, R25, R18 ;  /* 0x00000019038e7223 */ /* 0x000fe20000010012 */
[----:B------:R-:W-:Y:S01]  /*4490*/  I2FP.F32.S32 R20, R20 ;  /* 0x0000001400147245 */ /* 0x000fe20000201400 */
[----:B------:R-:W-:Y:S01]  /*44a0*/  VIADD R18, R0, 0x50 ;  /* 0x0000005000127836 */ /* 0x000fe20000000000 */
[----:B------:R-:W-:Y:S01]  /*44b0*/  FSEL R140, R31, -INF , !P4 ;  /* 0xff8000001f8c7808 */ /* 0x000fe20006000000 */
[C---:B------:R-:W-:Y:S01]  /*44c0*/  FFMA.FTZ R23, R3.reuse, R24, R23 ;  /* 0x0000001803177223 */ /* 0x040fe20000010017 */
[----:B------:R-:W-:Y:S01]  /*44d0*/  ISETP.GE.AND P2, PT, R32, R131, PT ;  /* 0x000000832000720c */ /* 0x000fe20003f46270 */
[CC--:B------:R-:W-:Y:S01]  /*44e0*/  FFMA.FTZ R17, R3.reuse, R20.reuse, R17 ;  /* 0x0000001403117223 */ /* 0x0c0fe20000010011 */
[----:B------:R-:W-:Y:S01]  /*44f0*/  ISETP.GE.AND P4, PT, R30, R133, PT ;  /* 0x000000851e00720c */ /* 0x000fe20003f86270 */
[C---:B------:R-:W-:Y:S01]  /*4500*/  FFMA.FTZ R19, R3.reuse, R20, R19 ;  /* 0x0000001403137223 */ /* 0x040fe20000010013 */
[----:B------:R-:W-:Y:S01]  /*4510*/  VIADD R20, R0, 0x58 ;  /* 0x0000005800147836 */ /* 0x000fe20000000000 */
[----:B------:R-:W-:Y:S01]  /*4520*/  FSEL R172, R22, -INF , !P2 ;  /* 0xff80000016ac7808 */ /* 0x000fe20005000000 */
[----:B------:R-:W-:Y:S01]  /*4530*/  FFMA.FTZ R16, R3, R25, R16 ;  /* 0x0000001903107223 */ /* 0x000fe20000010010 */
[----:B------:R-:W-:Y:S01]  /*4540*/  FSEL R180, R21, -INF , !P4 ;  /* 0xff80000015b47808 */ /* 0x000fe20006000000 */
[----:B------:R-:W-:Y:S01]  /*4550*/  VIADD R24, R0, 0x51 ;  /* 0x0000005100187836 */ /* 0x000fe20000000000 */
[----:B------:R-:W-:-:S02]  /*4560*/  FSEL R184, R26, -INF , !P0 ;  /* 0xff8000001ab87808 */ /* 0x000fc40004000000 */
[C---:B------:R-:W-:Y:S02]  /*4570*/  ISETP.GE.AND P2, PT, R18.reuse, R133, PT ;  /* 0x000000851200720c */ /* 0x040fe40003f46270 */
[----:B------:R-:W-:Y:S02]  /*4580*/  ISETP.GE.AND P4, PT, R18, R131, PT ;  /* 0x000000831200720c */ /* 0x000fe40003f86270 */
[----:B------:R-:W-:Y:S02]  /*4590*/  FSEL R176, R17, -INF , !P3 ;  /* 0xff80000011b07808 */ /* 0x000fe40005800000 */
[----:B------:R-:W-:Y:S02]  /*45a0*/  ISETP.GE.AND P0, PT, R28, R133, PT ;  /* 0x000000851c00720c */ /* 0x000fe40003f06270 */
[----:B------:R-:W-:Y:S02]  /*45b0*/  I2FP.F32.S32 R18, R18 ;  /* 0x0000001200127245 */ /* 0x000fe40000201400 */
[----:B------:R-:W-:-:S02]  /*45c0*/  I2FP.F32.S32 R17, R20 ;  /* 0x0000001400117245 */ /* 0x000fc40000201400 */
[----:B------:R-:W-:Y:S01]  /*45d0*/  FSEL R178, R16, -INF , !P0 ;  /* 0xff80000010b27808 */ /* 0x000fe20004000000 */
[C---:B------:R-:W-:Y:S01]  /*45e0*/  FFMA.FTZ R12, R3.reuse, R18, R12 ;  /* 0x00000012030c7223 */ /* 0x040fe2000001000c */
[----:B------:R-:W-:Y:S01]  /*45f0*/  I2FP.F32.S32 R16, R24 ;  /* 0x0000001800107245 */ /* 0x000fe20000201400 */
[C---:B------:R-:W-:Y:S01]  /*4600*/  FFMA.FTZ R112, R3.reuse, R17, R8 ;  /* 0x0000001103707223 */ /* 0x040fe20000010008 */
[-C--:B------:R-:W-:Y:S01]  /*4610*/  ISETP.GE.AND P1, PT, R30, R131.reuse, PT ;  /* 0x000000831e00720c */ /* 0x080fe20003f26270 */
[----:B------:R-:W-:Y:S01]  /*4620*/  VIADD R8, R0, 0x59 ;  /* 0x0000005900087836 */ /* 0x000fe20000000000 */
[----:B------:R-:W-:Y:S01]  /*4630*/  ISETP.GE.AND P6, PT, R28, R131, PT ;  /* 0x000000831c00720c */ /* 0x000fe20003fc6270 */
[-C--:B------:R-:W-:Y:S01]  /*4640*/  FFMA.FTZ R13, R3, R16.reuse, R13 ;  /* 0x00000010030d7223 */ /* 0x080fe2000001000d */
[----:B------:R-:W-:Y:S01]  /*4650*/  FSEL R168, R23, -INF , !P1 ;  /* 0xff80000017a87808 */ /* 0x000fe20004800000 */
[----:B------:R-:W-:Y:S01]  /*4660*/  FFMA.FTZ R15, R3, R16, R15 ;  /* 0x00000010030f7223 */ /* 0x000fe2000001000f */
[----:B------:R-:W-:Y:S01]  /*4670*/  FSEL R170, R19, -INF , !P5 ;  /* 0xff80000013aa7808 */ /* 0x000fe20006800000 */
[----:B------:R-:W-:Y:S01]  /*4680*/  VIADD R16, R0, 0x60 ;  /* 0x0000006000107836 */ /* 0x000fe20000000000 */
[----:B------:R-:W-:Y:S01]  /*4690*/  FSEL R122, R12, -INF , !P2 ;  /* 0xff8000000c7a7808 */ /* 0x000fe20005000000 */
[C---:B------:R-:W-:Y:S01]  /*46a0*/  FFMA.FTZ R14, R3.reuse, R18, R14 ;  /* 0x00000012030e7223 */ /* 0x040fe2000001000e */
[-C--:B------:R-:W-:Y:S01]  /*46b0*/  ISETP.GE.AND P1, PT, R24, R133.reuse, PT ;  /* 0x000000851800720c */ /* 0x080fe20003f26270 */
[----:B------:R-:W-:Y:S01]  /*46c0*/  VIADD R12, R0, 0x69 ;  /* 0x00000069000c7836 */ /* 0x000fe20000000000 */
[C---:B------:R-:W-:Y:S01]  /*46d0*/  ISETP.GE.AND P5, PT, R8.reuse, R133, PT ;  /* 0x000000850800720c */ /* 0x040fe20003fa6270 */
[----:B------:R-:W-:Y:S01]  /*46e0*/  FFMA.FTZ R10, R3, R17, R10 ;  /* 0x00000011030a7223 */ /* 0x000fe2000001000a */
[----:B------:R-:W-:-:S02]  /*46f0*/  ISETP.GE.AND P2, PT, R8, R131, PT ;  /* 0x000000830800720c */ /* 0x000fc40003f46270 */
[----:B------:R-:W-:Y:S02]  /*4700*/  I2FP.F32.S32 R8, R8 ;  /* 0x0000000800087245 */ /* 0x000fe40000201400 */
[----:B------:R-:W-:Y:S02]  /*4710*/  FSEL R142, R142, -INF , !P6 ;  /* 0xff8000008e8e7808 */ /* 0x000fe40007000000 */
[----:B------:R-:W-:Y:S01]  /*4720*/  ISETP.GE.AND P0, PT, R24, R131, PT ;  /* 0x000000831800720c */ /* 0x000fe20003f06270 */
[CC--:B------:R-:W-:Y:S01]  /*4730*/  FFMA.FTZ R9, R3.reuse, R8.reuse, R9 ;  /* 0x0000000803097223 */ /* 0x0c0fe20000010009 */
[----:B------:R-:W-:Y:S01]  /*4740*/  ISETP.GE.AND P6, PT, R20, R133, PT ;  /* 0x000000851400720c */ /* 0x000fe20003fc6270 */
[----:B------:R-:W-:Y:S01]  /*4750*/  FFMA.FTZ R11, R3, R8, R11 ;  /* 0x00000008030b7223 */ /* 0x000fe2000001000b */
[----:B------:R-:W-:Y:S01]  /*4760*/  FSEL R120, R13, -INF , !P1 ;  /* 0xff8000000d787808 */ /* 0x000fe20004800000 */
[----:B------:R-:W-:Y:S01]  /*4770*/  VIADD R8, R0, 0x70 ;  /* 0x0000007000087836 */ /* 0x000fe20000000000 */
[----:B------:R-:W-:-:S02]  /*4780*/  I2FP.F32.S32 R13, R16 ;  /* 0x00000010000d7245 */ /* 0x000fc40000201400 */
[----:B------:R-:W-:Y:S01]  /*4790*/  FSEL R110, R14, -INF , !P4 ;  /* 0xff8000000e6e7808 */ /* 0x000fe20006000000 */
[----:B------:R-:W-:Y:S01]  /*47a0*/  VIADD R14, R0, 0x68 ;  /* 0x00000068000e7836 */ /* 0x000fe20000000000 */
[----:B------:R-:W-:Y:S01]  /*47b0*/  FSEL R108, R15, -INF , !P0 ;  /* 0xff8000000f6c7808 */ /* 0x000fe20004000000 */
[CC--:B------:R-:W-:Y:S01]  /*47c0*/  FFMA.FTZ R66, R3.reuse, R13.reuse, R104 ;  /* 0x0000000d03427223 */ /* 0x0c0fe20000010068 */
[----:B------:R-:W-:Y:S01]  /*47d0*/  FSEL R112, R112, -INF , !P6 ;  /* 0xff80000070707808 */ /* 0x000fe20007000000 */
[----:B------:R-:W-:Y:S01]  /*47e0*/  FFMA.FTZ R58, R3, R13, R106 ;  /* 0x0000000d033a7223 */ /* 0x000fe2000001006a */
[C---:B------:R-:W-:Y:S02]  /*47f0*/  ISETP.GE.AND P0, PT, R60.reuse, R133, PT ;  /* 0x000000853c00720c */ /* 0x040fe40003f06270 */
[----:B------:R-:W-:Y:S02]  /*4800*/  ISETP.GE.AND P6, PT, R60, R131, PT ;  /* 0x000000833c00720c */ /* 0x000fe40003fc6270 */
[----:B------:R-:W-:-:S02]  /*4810*/  I2FP.F32.S32 R60, R60 ;  /* 0x0000003c003c7245 */ /* 0x000fc40000201400 */
[----:B------:R-:W-:Y:S02]  /*4820*/  ISETP.GE.AND P4, PT, R16, R133, PT ;  /* 0x000000851000720c */ /* 0x000fe40003f86270 */
[----:B------:R-:W-:Y:S01]  /*4830*/  FSEL R116, R9, -INF , !P5 ;  /* 0xff80000009747808 */ /* 0x000fe20006800000 */
[C---:B------:R-:W-:Y:S01]  /*4840*/  FFMA.FTZ R64, R3.reuse, R60, R105 ;  /* 0x0000003c03407223 */ /* 0x040fe20000010069 */
[----:B------:R-:W-:Y:S01]  /*4850*/  I2FP.F32.S32 R9, R14 ;  /* 0x0000000e00097245 */ /* 0x000fe20000201400 */
[----:B------:R-:W-:Y:S01]  /*4860*/  FFMA.FTZ R60, R3, R60, R107 ;  /* 0x0000003c033c7223 */ /* 0x000fe2000001006b */
[----:B------:R-:W-:Y:S02]  /*4870*/  ISETP.GE.AND P3, PT, R20, R131, PT ;  /* 0x000000831400720c */ /* 0x000fe40003f66270 */
[----:B------:R-:W-:Y:S01]  /*4880*/  FSEL R106, R11, -INF , !P2 ;  /* 0xff8000000b6a7808 */ /* 0x000fe20005000000 */
[CC--:B------:R-:W-:Y:S01]  /*4890*/  FFMA.FTZ R100, R3.reuse, R9.reuse, R100 ;  /* 0x0000000903647223 */ /* 0x0c0fe20000010064 */
[----:B------:R-:W-:Y:S01]  /*48a0*/  I2FP.F32.S32 R11, R8 ;  /* 0x00000008000b7245 */ /* 0x000fe20000201400 */
[----:B------:R-:W-:Y:S01]  /*48b0*/  FFMA.FTZ R56, R3, R9, R102 ;  /* 0x0000000903387223 */ /* 0x000fe20000010066 */
[----:B------:R-:W-:-:S02]  /*48c0*/  FSEL R66, R66, -INF , !P4 ;  /* 0xff80000042427808 */ /* 0x000fc40006000000 */
[C---:B------:R-:W-:Y:S01]  /*48d0*/  ISETP.GE.AND P2, PT, R12.reuse, R133, PT ;  /* 0x000000850c00720c */ /* 0x040fe20003f46270 */
[C---:B------:R-:W-:Y:S01]  /*48e0*/  FFMA.FTZ R29, R3.reuse, R11, R98 ;  /* 0x0000000b031d7223 */ /* 0x040fe20000010062 */
[----:B------:R-:W-:Y:S01]  /*48f0*/  ISETP.GE.AND P4, PT, R12, R131, PT ;  /* 0x000000830c00720c */ /* 0x000fe20003f86270 */
[----:B------:R-:W-:Y:S01]  /*4900*/  FFMA.FTZ R32, R3, R11, R96 ;  /* 0x0000000b03207223 */ /* 0x000fe20000010060 */
[----:B------:R-:W-:Y:S02]  /*4910*/  ISETP.GE.AND P1, PT, R16, R131, PT ;  /* 0x000000831000720c */ /* 0x000fe40003f26270 */
[----:B------:R-:W-:Y:S02]  /*4920*/  FSEL R114, R10, -INF , !P3 ;  /* 0xff8000000a727808 */ /* 0x000fe40005800000 */
[----:B------:R-:W-:Y:S02]  /*4930*/  I2FP.F32.S32 R12, R12 ;  /* 0x0000000c000c7245 */ /* 0x000fe40000201400 */
[----:B------:R-:W-:-:S02]  /*4940*/  ISETP.GE.AND P3, PT, R14, R133, PT ;  /* 0x000000850e00720c */ /* 0x000fc40003f66270 */
[----:B------:R-:W-:Y:S01]  /*4950*/  FSEL R64, R64, -INF , !P0 ;  /* 0xff80000040407808 */ /* 0x000fe20004000000 */
[CC--:B------:R-:W-:Y:S01]  /*4960*/  FFMA.FTZ R62, R3.reuse, R12.reuse, R101 ;  /* 0x0000000c033e7223 */ /* 0x0c0fe20000010065 */
[----:B------:R-:W-:Y:S01]  /*4970*/  ISETP.GE.AND P0, PT, R8, R131, PT ;  /* 0x000000830800720c */ /* 0x000fe20003f06270 */
[----:B------:R-:W-:Y:S01]  /*4980*/  FFMA.FTZ R50, R3, R12, R103 ;  /* 0x0000000c03327223 */ /* 0x000fe20000010067 */
[----:B------:R-:W-:Y:S02]  /*4990*/  FSEL R58, R58, -INF , !P1 ;  /* 0xff8000003a3a7808 */ /* 0x000fe40004800000 */
[----:B------:R-:W-:Y:S01]  /*49a0*/  ISETP.GE.AND P1, PT, R8, R133, PT ;  /* 0x000000850800720c */ /* 0x000fe20003f26270 */
[----:B------:R-:W-:Y:S01]  /*49b0*/  VIADD R8, R0, 0x71 ;  /* 0x0000007100087836 */ /* 0x000fe20000000000 */
[----:B------:R-:W-:Y:S02]  /*49c0*/  FSEL R60, R60, -INF , !P6 ;  /* 0xff8000003c3c7808 */ /* 0x000fe40007000000 */
[----:B------:R-:W-:-:S02]  /*49d0*/  FSEL R100, R100, -INF , !P3 ;  /* 0xff80000064647808 */ /* 0x000fc40005800000 */
[----:B------:R-:W-:Y:S02]  /*49e0*/  ISETP.GE.AND P5, PT, R14, R131, PT ;  /* 0x000000830e00720c */ /* 0x000fe40003fa6270 */
[C---:B------:R-:W-:Y:S02]  /*49f0*/  ISETP.GE.AND P6, PT, R0.reuse, R133, PT ;  /* 0x000000850000720c */ /* 0x040fe40003fc6270 */
[C---:B------:R-:W-:Y:S02]  /*4a00*/  ISETP.GE.AND P3, PT, R0.reuse, R131, PT ;  /* 0x000000830000720c */ /* 0x040fe40003f66270 */
[----:B------:R-:W-:Y:S01]  /*4a10*/  I2FP.F32.S32 R9, R0 ;  /* 0x0000000000097245 */ /* 0x000fe20000201400 */
[----:B------:R-:W-:Y:S01]  /*4a20*/  VIADD R0, R0, 0x79 ;  /* 0x0000007900007836 */ /* 0x000fe20000000000 */
[----:B------:R-:W-:Y:S02]  /*4a30*/  FSEL R29, R29, -INF , !P0 ;  /* 0xff8000001d1d7808 */ /* 0x000fe40004000000 */
[----:B------:R-:W-:Y:S01]  /*4a40*/  ISETP.GT.AND P0, PT, R126, R157, PT ;  /* 0x0000009d7e00720c */ /* 0x000fe20003f04270 */
[----:B------:R-:W-:Y:S01]  /*4a50*/  FFMA.FTZ R10, R3, R9, R52 ;  /* 0x00000009030a7223 */ /* 0x000fe20000010034 */
[----:B------:R-:W-:-:S02]  /*4a60*/  FSEL R56, R56, -INF , !P5 ;  /* 0xff80000038387808 */ /* 0x000fc40006800000 */
[----:B------:R-:W-:Y:S02]  /*4a70*/  FSEL R62, R62, -INF , !P2 ;  /* 0xff8000003e3e7808 */ /* 0x000fe40005000000 */
[C---:B------:R-:W-:Y:S02]  /*4a80*/  ISETP.GE.AND P5, PT, R8.reuse, R133, PT ;  /* 0x000000850800720c */ /* 0x040fe40003fa6270 */
[----:B------:R-:W-:Y:S02]  /*4a90*/  ISETP.GE.AND P2, PT, R8, R131, PT ;  /* 0x000000830800720c */ /* 0x000fe40003f46270 */
[----:B------:R-:W-:Y:S02]  /*4aa0*/  FSEL R50, R50, -INF , !P4 ;  /* 0xff80000032327808 */ /* 0x000fe40006000000 */
[----:B------:R-:W-:Y:S02]  /*4ab0*/  FSEL R32, R32, -INF , !P1 ;  /* 0xff80000020207808 */ /* 0x000fe40004800000 */
[----:B------:R-:W-:-:S02]  /*4ac0*/  I2FP.F32.S32 R8, R8 ;  /* 0x0000000800087245 */ /* 0x000fc40000201400 */
[C---:B------:R-:W-:Y:S02]  /*4ad0*/  ISETP.GE.AND P4, PT, R0.reuse, R133, PT ;  /* 0x000000850000720c */ /* 0x040fe40003f86270 */
[----:B------:R-:W-:Y:S01]  /*4ae0*/  ISETP.GE.AND P1, PT, R0, R131, PT ;  /* 0x000000830000720c */ /* 0x000fe20003f26270 */
[C---:B------:R-:W-:Y:S01]  /*4af0*/  FFMA.FTZ R36, R3.reuse, R8, R97 ;  /* 0x0000000803247223 */ /* 0x040fe20000010061 */
[----:B------:R-:W-:Y:S01]  /*4b00*/  I2FP.F32.S32 R0, R0 ;  /* 0x0000000000007245 */ /* 0x000fe20000201400 */
[C---:B------:R-:W-:Y:S01]  /*4b10*/  FFMA.FTZ R30, R3.reuse, R8, R99 ;  /* 0x00000008031e7223 */ /* 0x040fe20000010063 */
[C---:B------:R-:W-:Y:S01]  /*4b20*/  FFMA.FTZ R8, R3.reuse, R9, R54 ;  /* 0x0000000903087223 */ /* 0x040fe20000010036 */
[----:B------:R-:W-:Y:S02]  /*4b30*/  FSEL R10, R10, -INF , !P6 ;  /* 0xff8000000a0a7808 */ /* 0x000fe40007000000 */
[CC--:B------:R-:W-:Y:S01]  /*4b40*/  FFMA.FTZ R34, R3.reuse, R0.reuse, R93 ;  /* 0x0000000003227223 */ /* 0x0c0fe2000001005d */
[----:B------:R-:W-:Y:S01]  /*4b50*/  FFMA.FTZ R28, R3, R0, R95 ;  /* 0x00000000031c7223 */ /* 0x000fe2000001005f */
        /* <DEDUP_REMOVED lines=17> */
.L_x_6480:
        /* <DEDUP_REMOVED lines=59> */
.L_x_6481:
[----:B------:R-:W1:Y:S01]  /*5020*/  LDCU UR4, c[0x0][0x440] ;  /* 0x00008800ff0477ac */ /* 0x000e620008000800 */
[----:B------:R-:W-:Y:S01]  /*5030*/  IADD3 R12, P1, PT, R137, R158, RZ ;  /* 0x0000009e890c7210 */ /* 0x000fe20007f3e0ff */
[----:B------:R-:W-:Y:S04]  /*5040*/  BSSY.RECONVERGENT B0, `(.L_x_6482) ;  /* 0x0000040000007945 */ /* 0x000fe80003800200 */
[----:B------:R-:W-:Y:S01]  /*5050*/  IMAD.X R13, R2, 0x1, R159, P1 ;  /* 0x00000001020d7824 */ /* 0x000fe200008e069f */
[C---:B-1----:R-:W-:Y:S02]  /*5060*/  ISETP.GE.AND P0, PT, R162.reuse, UR4, PT ;  /* 0x00000004a2007c0c */ /* 0x042fe4000bf06270 */
        /* <DEDUP_REMOVED lines=17> */
[CC--:B------:R-:W-:Y:S01]  /*5180*/  @!P0 LEA.HI.X R23, R128.reuse, R13.reuse, R129, 0x6, P2 ;  /* 0x0000000d80178211 */ /* 0x0c0fe200010f3481 */
        /* <DEDUP_REMOVED lines=43> */
.L_x_6483:
[----:B------:R-:W-:Y:S05]  /*5440*/  BSYNC.RECONVERGENT B0 ;  /* 0x0000000000007941 */ /* 0x000fea0003800200 */
.L_x_6482:
[----:B------:R-:W0:Y:S02]  /*5450*/  LDGDEPBAR ;  /* 0x00000000000079af */ /* 0x000e240000000000 */
.L_x_6479:
        /* <DEDUP_REMOVED lines=154> */
[----:B------:R-:W-:Y:S01]  /*5e00*/  ISETP.GT.AND P0, PT, R126, R157, PT ;  /* 0x0000009d7e00720c */ /* 0x000fe20003f04270 */
        /* <DEDUP_REMOVED lines=281> */
.L_x_6485:
[----:B------:R-:W-:Y:S01]  /*6fa0*/  UMOV UR6, URZ ;  /* 0x000000ff00067c82 */ /* 0x000fe20008000000 */
[----:B------:R-:W-:Y:S01]  /*6fb0*/  IMAD.SHL.U32 R4, R6, 0x80, RZ ;  /* 0x0000008006047824 */ /* 0x000fe200078e00ff */
[----:B------:R-:W-:-:S05]  /*6fc0*/  IADD3 R5, P0, PT, RZ, -UR6, RZ ;  /* 0x80000006ff057c10 */ /* 0x000fca000ff1e0ff */
[----:B------:R-:W-:-:S05]  /*6fd0*/  IMAD.X R4, RZ, RZ, ~R4, P0 ;  /* 0x000000ffff047224 */ /* 0x000fca00000e0e04 */
[----:B------:R-:W-:-:S04]  /*6fe0*/  SHF.R.S64 R5, R5, 0x1f, R4 ;  /* 0x0000001f05057819 */ /* 0x000fc80000001004 */
[----:B------:R-:W-:-:S04]  /*6ff0*/  IADD3 R160, P0, PT, R5, R160, RZ ;  /* 0x000000a005a07210 */ /* 0x000fc80007f1e0ff */
[----:B------:R-:W-:-:S09]  /*7000*/  LEA.HI.X.SX32 R161, R4, R161, 0x1, P0 ;  /* 0x000000a104a17211 */ /* 0x000fd200000f0eff */
.L_x_6486:
        /* <DEDUP_REMOVED lines=146> */
[----:B------:R-:W-:Y:S07]  /*7930*/  LDSM.16.M88.4 R116, [R147+0x3800] ;  /* 0x003800009374783b */ /* 0x000fee0000000200 */
[C---:B----4-:R-:W-:Y:S08]  /*7940*/  HMMA.16816.F32 R20, R108.reuse, R114, R20 ;  /* 0x000000726c14723c */ /* 0x050ff00000001814 */
[C---:B------:R-:W-:Y:S08]  /*7950*/  HMMA.16816.F32 R40, R108.reuse, R120, R40 ;  /* 0x000000786c28723c */ /* 0x040ff00000001828 */
[----:B------:R-:W-:Y:S01]  /*7960*/  HMMA.16816.F32 R36, R108, R122, R36 ;  /* 0x0000007a6c24723c */ /* 0x000fe20000001824 */
[----:B------:R-:W3:Y:S07]  /*7970*/  LDSM.16.M88.4 R120, [R147+0x3000] ;  /* 0x003000009378783b */ /* 0x000eee0000000200 */
[----:B-1----:R-:W-:Y:S01]  /*7980*/  HMMA.16816.F32 R32, R124, R104, R32 ;  /* 0x000000687c20723c */ /* 0x002fe20000001820 */
[----:B------:R-:W-:-:S04]  /*7990*/  VIADD R105, R132, 0xffffffff ;  /* 0xffffffff84697836 */ /* 0x000fc80000000000 */
[----:B------:R-:W-:-:S03]  /*79a0*/  IMAD.SHL.U32 R105, R105, 0x80, RZ ;  /* 0x0000008069697824 */ /* 0x000fc600078e00ff */
[----:B------:R-:W-:Y:S01]  /*79b0*/  HMMA.16816.F32 R24, R108, R112, R24 ;  /* 0x000000706c18723c */ /* 0x000fe20000001818 */
[----:B------:R-:W-:Y:S01]  /*79c0*/  IMAD.IADD R104, R105, 0x1, R130 ;  /* 0x0000000169687824 */ /* 0x000fe200078e0282 */
[----:B------:R-:W1:Y:S04]  /*79d0*/  LDSM.16.M88.4 R112, [R147+0x4000] ;  /* 0x004000009370783b */ /* 0x000e680000000200 */
[----:B------:R-:W4:Y:S01]  /*79e0*/  LDSM.16.M88.4 R108, [R147+0x4800] ;  /* 0x00480000936c783b */ /* 0x000f220000000200 */
[----:B------:R-:W-:-:S04]  /*79f0*/  DEPBAR.LE SB0, 0x0 ;  /* 0x000080000000791a */ /* 0x000fc80000000000 */
[----:B------:R-:W-:Y:S01]  /*7a00*/  HMMA.16816.F32 R28, R124, R106, R28 ;  /* 0x0000006a7c1c723c */ /* 0x000fe2000000181c */
[----:B------:R-:W-:-:S05]  /*7a10*/  VIADD R106, R104, 0xffffff80 ;  /* 0xffffff80686a7836 */ /* 0x000fca0000000000 */
[C---:B------:R-:W-:Y:S02]  /*7a20*/  ISETP.GE.AND P5, PT, R106.reuse, R133, PT ;  /* 0x000000856a00720c */ /* 0x040fe40003fa6270 */
[C---:B--2---:R-:W-:Y:S01]  /*7a30*/  HMMA.16816.F32 R20, R124.reuse, R102, R20 ;  /* 0x000000667c14723c */ /* 0x044fe20000001814 */
[----:B------:R-:W-:Y:S02]  /*7a40*/  I2FP.F32.S32 R102, R106 ;  /* 0x0000006a00667245 */ /* 0x000fe40000201400 */
[----:B------:R-:W-:Y:S01]  /*7a50*/  ISETP.GE.AND P4, PT, R106, R131, PT ;  /* 0x000000836a00720c */ /* 0x000fe20003f86270 */
[C---:B------:R-:W-:Y:S02]  /*7a60*/  VIADD R106, R104.reuse, 0xffffff90 ;  /* 0xffffff90686a7836 */ /* 0x040fe40000000000 */
[CC--:B------:R-:W-:Y:S02]  /*7a70*/  FFMA.FTZ R16, R3.reuse, R102.reuse, R16 ;  /* 0x0000006603107223 */ /* 0x0c0fe40000010010 */
[C---:B------:R-:W-:Y:S01]  /*7a80*/  HMMA.16816.F32 R24, R124.reuse, R100, R24 ;  /* 0x000000647c18723c */ /* 0x040fe20000001818 */
[C---:B------:R-:W-:Y:S01]  /*7a90*/  FFMA.FTZ R101, R3.reuse, R102, R18 ;  /* 0x0000006603657223 */ /* 0x040fe20000010012 */
[----:B------:R-:W-:Y:S01]  /*7aa0*/  VIADD R100, R104, 0xfffffff8 ;  /* 0xfffffff868647836 */ /* 0x000fe20000000000 */
[----:B------:R-:W-:Y:S01]  /*7ab0*/  FSEL R107, R16, -INF , !P5 ;  /* 0xff800000106b7808 */ /* 0x000fe20006800000 */
[C---:B------:R-:W-:Y:S01]  /*7ac0*/  VIADD R18, R104.reuse, 0xffffff81 ;  /* 0xffffff8168127836 */ /* 0x040fe20000000000 */
[----:B------:R-:W-:Y:S01]  /*7ad0*/  I2FP.F32.S32 R103, R106 ;  /* 0x0000006a00677245 */ /* 0x000fe20000201400 */
[----:B------:R-:W-:Y:S01]  /*7ae0*/  VIADD R102, R104, 0xffffff88 ;  /* 0xffffff8868667836 */ /* 0x000fe20000000000 */
[C---:B------:R-:W-:Y:S01]  /*7af0*/  ISETP.GE.AND P3, PT, R100.reuse, R133, PT ;  /* 0x000000856400720c */ /* 0x040fe20003f66270 */
[----:B---3--:R-:W-:Y:S01]  /*7b00*/  HMMA.16816.F32 R64, R124, R120, R64 ;  /* 0x000000787c40723c */ /* 0x008fe20000001840 */
[----:B------:R-:W-:Y:S01]  /*7b10*/  ISETP.GE.AND P2, PT, R100, R131, PT ;  /* 0x000000836400720c */ /* 0x000fe20003f46270 */
[C---:B------:R-:W-:Y:S01]  /*7b20*/  FFMA.FTZ R10, R3.reuse, R103, R10 ;  /* 0x00000067030a7223 */ /* 0x040fe2000001000a */
[C---:B------:R-:W-:Y:S01]  /*7b30*/  ISETP.GE.AND P1, PT, R18.reuse, R133, PT ;  /* 0x000000851200720c */ /* 0x040fe20003f26270 */
[----:B------:R-:W-:Y:S01]  /*7b40*/  FFMA.FTZ R185, R3, R103, R8 ;  /* 0x0000006703b97223 */ /* 0x000fe20000010008 */
[----:B------:R-:W-:-:S02]  /*7b50*/  ISETP.GE.AND P6, PT, R18, R131, PT ;  /* 0x000000831200720c */ /* 0x000fc40003fc6270 */
[----:B------:R-:W-:Y:S01]  /*7b60*/  I2FP.F32.S32 R100, R100 ;  /* 0x0000006400647245 */ /* 0x000fe20000201400 */
[C---:B------:R-:W-:Y:S01]  /*7b70*/  HMMA.16816.F32 R60, R124.reuse, R122, R60 ;  /* 0x0000007a7c3c723c */ /* 0x040fe2000000183c */
[----:B------:R-:W-:Y:S02]  /*7b80*/  I2FP.F32.S32 R18, R18 ;  /* 0x0000001200127245 */ /* 0x000fe40000201400 */
[----:B------:R-:W-:Y:S01]  /*7b90*/  FSEL R16, R101, -INF , !P4 ;  /* 0xff80000065107808 */ /* 0x000fe20006000000 */
[C---:B------:R-:W-:Y:S01]  /*7ba0*/  FFMA.FTZ R20, R3.reuse, R100, R20 ;  /* 0x0000006403147223 */ /* 0x040fe20000010014 */
[----:B------:R-:W-:Y:S01]  /*7bb0*/  I2FP.F32.S32 R101, R102 ;  /* 0x0000006600657245 */ /* 0x000fe20000201400 */
[C---:B------:R-:W-:Y:S01]  /*7bc0*/  FFMA.FTZ R100, R3.reuse, R100, R22 ;  /* 0x0000006403647223 */ /* 0x040fe20000010016 */
[C---:B------:R-:W-:Y:S01]  /*7bd0*/  ISETP.GE.AND P5, PT, R102.reuse, R133, PT ;  /* 0x000000856600720c */ /* 0x040fe20003fa6270 */
[CC--:B------:R-:W-:Y:S01]  /*7be0*/  FFMA.FTZ R22, R3.reuse, R18.reuse, R19 ;  /* 0x0000001203167223 */ /* 0x0c0fe20000010013 */
[----:B------:R-:W-:Y:S01]  /*7bf0*/  ISETP.GE.AND P4, PT, R102, R131, PT ;  /* 0x000000836600720c */ /* 0x000fe20003f86270 */
[C---:B------:R-:W-:Y:S01]  /*7c00*/  FFMA.FTZ R102, R3.reuse, R18, R17 ;  /* 0x0000001203667223 */ /* 0x040fe20000010011 */
[CC--:B------:R-:W-:Y:S01]  /*7c10*/  FFMA.FTZ R17, R3.reuse, R101.reuse, R12 ;  /* 0x0000006503117223 */ /* 0x0c0fe2000001000c */
[----:B------:R-:W-:Y:S01]  /*7c20*/  FFMA.FTZ R12, R3, R101, R14 ;  /* 0x00000065030c7223 */ /* 0x000fe2000001000e */
[----:B------:R-:W-:Y:S01]  /*7c30*/  VIADD R18, R104, 0xffffff91 ;  /* 0xffffff9168127836 */ /* 0x000fe20000000000 */
[----:B------:R-:W-:Y:S01]  /*7c40*/  FSEL R101, R20, -INF , !P3 ;  /* 0xff80000014657808 */ /* 0x000fe20005800000 */
[----:B------:R-:W-:Y:S01]  /*7c50*/  VIADD R14, R104, 0xffffff89 ;  /* 0xffffff89680e7836 */ /* 0x000fe20000000000 */
[----:B------:R-:W-:Y:S01]  /*7c60*/  FSEL R17, R17, -INF , !P5 ;  /* 0xff80000011117808 */ /* 0x000fe20006800000 */
[----:B------:R-:W-:Y:S01]  /*7c70*/  HMMA.16816.F32 R56, R124, R116, R56 ;  /* 0x000000747c38723c */ /* 0x000fe20000001838 */
[----:B------:R-:W-:-:S02]  /*7c80*/  FSEL R12, R12, -INF , !P4 ;  /* 0xff8000000c0c7808 */ /* 0x000fc40006000000 */
[C---:B------:R-:W-:Y:S02]  /*7c90*/  ISETP.GE.AND P5, PT, R18.reuse, R133, PT ;  /* 0x000000851200720c */ /* 0x040fe40003fa6270 */
[----:B------:R-:W-:Y:S02]  /*7ca0*/  ISETP.GE.AND P4, PT, R18, R131, PT ;  /* 0x000000831200720c */ /* 0x000fe40003f86270 */
[----:B------:R-:W-:Y:S01]  /*7cb0*/  I2FP.F32.S32 R20, R14 ;  /* 0x0000000e00147245 */ /* 0x000fe20000201400 */
[C---:B------:R-:W-:Y:S01]  /*7cc0*/  HMMA.16816.F32 R52, R124.reuse, R118, R52 ;  /* 0x000000767c34723c */ /* 0x040fe20000001834 */
[----:B------:R-:W-:Y:S02]  /*7cd0*/  I2FP.F32.S32 R18, R18 ;  /* 0x0000001200127245 */ /* 0x000fe40000201400 */
[----:B------:R-:W-:Y:S01]  /*7ce0*/  FSEL R100, R100, -INF , !P2 ;  /* 0xff80000064647808 */ /* 0x000fe20005000000 */
[C---:B------:R-:W-:Y:S01]  /*7cf0*/  FFMA.FTZ R13, R3.reuse, R20, R13 ;  /* 0x00000014030d7223 */ /* 0x040fe2000001000d */
[C---:B------:R-:W-:Y:S01]  /*7d00*/  ISETP.GE.AND P3, PT, R14.reuse, R133, PT ;  /* 0x000000850e00720c */ /* 0x040fe20003f66270 */
[CC--:B------:R-:W-:Y:S01]  /*7d10*/  FFMA.FTZ R183, R3.reuse, R18.reuse, R9 ;  /* 0x0000001203b77223 */ /* 0x0c0fe20000010009 */
[-C--:B------:R-:W-:Y:S01]  /*7d20*/  ISETP.GE.AND P2, PT, R14, R131.reuse, PT ;  /* 0x000000830e00720c */ /* 0x080fe20003f46270 */
[C---:B------:R-:W-:Y:S01]  /*7d30*/  FFMA.FTZ R11, R3.reuse, R18, R11 ;  /* 0x00000012030b7223 */ /* 0x040fe2000001000b */
[----:B------:R-:W-:Y:S01]  /*7d40*/  FSEL R14, R22, -INF , !P6 ;  /* 0xff800000160e7808 */ /* 0x000fe20007000000 */
[----:B------:R-:W-:Y:S01]  /*7d50*/  FFMA.FTZ R15, R3, R20, R15 ;  /* 0x00000014030f7223 */ /* 0x000fe2000001000f */
[----:B------:R-:W-:Y:S01]  /*7d60*/  VIADD R22, R104, 0xffffff98 ;  /* 0xffffff9868167836 */ /* 0x000fe20000000000 */
[----:B------:R-:W-:Y:S01]  /*7d70*/  ISETP.GE.AND P6, PT, R106, R131, PT ;  /* 0x000000836a00720c */ /* 0x000fe20003fc6270 */
[C---:B------:R-:W-:Y:S01]  /*7d80*/  VIADD R18, R104.reuse, 0xffffffa0 ;  /* 0xffffffa068127836 */ /* 0x040fe20000000000 */
[----:B------:R-:W-:Y:S01]  /*7d90*/  FSEL R9, R13, -INF , !P3 ;  /* 0xff8000000d097808 */ /* 0x000fe20005800000 */
[----:B------:R-:W-:Y:S01]  /*7da0*/  VIADD R20, R104, 0xffffff99 ;  /* 0xffffff9968147836 */ /* 0x000fe20000000000 */
[----:B------:R-:W-:Y:S01]  /*7db0*/  FSEL R184, R11, -INF , !P4 ;  /* 0xff8000000bb87808 */ /* 0x000fe20006000000 */
[----:B-1----:R-:W-:Y:S01]  /*7dc0*/  HMMA.16816.F32 R48, R124, R112, R48 ;  /* 0x000000707c30723c */ /* 0x002fe20000001830 */
[----:B------:R-:W-:-:S02]  /*7dd0*/  I2FP.F32.S32 R13, R22 ;  /* 0x00000016000d7245 */ /* 0x000fc40000201400 */
[----:B------:R-:W-:Y:S02]  /*7de0*/  FSEL R188, R10, -INF , !P6 ;  /* 0xff8000000abc7808 */ /* 0x000fe40007000000 */
[----:B------:R-:W-:Y:S01]  /*7df0*/  I2FP.F32.S32 R11, R18 ;  /* 0x00000012000b7245 */ /* 0x000fe20000201400 */
[CC--:B------:R-:W-:Y:S01]  /*7e00*/  FFMA.FTZ R187, R3.reuse, R13.reuse, R4 ;  /* 0x0000000d03bb7223 */ /* 0x0c0fe20000010004 */
[----:B------:R-:W-:Y:S01]  /*7e10*/  FSEL R19, R102, -INF , !P1 ;  /* 0xff80000066137808 */ /* 0x000fe20004800000 */
[C---:B------:R-:W-:Y:S01]  /*7e20*/  FFMA.FTZ R6, R3.reuse, R13, R6 ;  /* 0x0000000d03067223 */ /* 0x040fe20000010006 */
[----:B------:R-:W-:Y:S01]  /*7e30*/  I2FP.F32.S32 R10, R20 ;  /* 0x00000014000a7245 */ /* 0x000fe20000201400 */
[C---:B------:R-:W-:Y:S01]  /*7e40*/  FFMA.FTZ R64, R3.reuse, R11, R64 ;  /* 0x0000000b03407223 */ /* 0x040fe20000010040 */
[----:B------:R-:W-:Y:S01]  /*7e50*/  ISETP.GE.AND P1, PT, R106, R133, PT ;  /* 0x000000856a00720c */ /* 0x000fe20003f26270 */
[----:B------:R-:W-:Y:S01]  /*7e60*/  FFMA.FTZ R66, R3, R11, R66 ;  /* 0x0000000b03427223 */ /* 0x000fe20000010042 */
[----:B------:R-:W-:Y:S01]  /*7e70*/  FSEL R183, R183, -INF , !P5 ;  /* 0xff800000b7b77808 */ /* 0x000fe20006800000 */
[-C--:B------:R-:W-:Y:S01]  /*7e80*/  FFMA.FTZ R5, R3, R10.reuse, R5 ;  /* 0x0000000a03057223 */ /* 0x080fe20000010005 */
[----:B------:R-:W-:Y:S01]  /*7e90*/  FSEL R8, R15, -INF , !P2 ;  /* 0xff8000000f087808 */ /* 0x000fe20005000000 */
[----:B------:R-:W-:Y:S01]  /*7ea0*/  FFMA.FTZ R7, R3, R10, R7 ;  /* 0x0000000a03077223 */ /* 0x000fe20000010007 */
[----:B------:R-:W-:Y:S01]  /*7eb0*/  FSEL R185, R185, -INF , !P1 ;  /* 0xff800000b9b97808 */ /* 0x000fe20004800000 */
[----:B------:R-:W-:Y:S01]  /*7ec0*/  VIADD R4, R104, 0xffffffa9 ;  /* 0xffffffa968047836 */ /* 0x000fe20000000000 */
[----:B------:R-:W-:Y:S01]  /*7ed0*/  ISETP.GE.AND P5, PT, R18, R133, PT ;  /* 0x000000851200720c */ /* 0x000fe20003fa6270 */
[----:B------:R-:W-:Y:S01]  /*7ee0*/  VIADD R10, R104, 0xffffffa8 ;  /* 0xffffffa8680a7836 */ /* 0x000fe20000000000 */
[-C--:B------:R-:W-:Y:S01]  /*7ef0*/  ISETP.GE.AND P4, PT, R18, R131.reuse, PT ;  /* 0x000000831200720c */ /* 0x080fe20003f86270 */
[----:B------:R-:W-:Y:S01]  /*7f00*/  VIADD R18, R104, 0xffffffa1 ;  /* 0xffffffa168127836 */ /* 0x000fe20000000000 */
[----:B------:R-:W-:Y:S01]  /*7f10*/  ISETP.GE.AND P2, PT, R22, R131, PT ;  /* 0x000000831600720c */ /* 0x000fe20003f46270 */
[----:B------:R-:W-:Y:S01]  /*7f20*/  HMMA.16816.F32 R44, R124, R114, R44 ;  /* 0x000000727c2c723c */ /* 0x000fe2000000182c */
[----:B------:R-:W-:-:S02]  /*7f30*/  ISETP.GE.AND P1, PT, R20, R133, PT ;  /* 0x000000851400720c */ /* 0x000fc40003f26270 */
[----:B------:R-:W-:Y:S02]  /*7f40*/  FSEL R175, R64, -INF , !P5 ;  /* 0xff80000040af7808 */ /* 0x000fe40006800000 */
[----:B------:R-:W-:Y:S02]  /*7f50*/  FSEL R174, R66, -INF , !P4 ;  /* 0xff80000042ae7808 */ /* 0x000fe40006000000 */
[----:B------:R-:W-:Y:S01]  /*7f60*/  FSEL R186, R6, -INF , !P2 ;  /* 0xff80000006ba7808 */ /* 0x000fe20005000000 */
[----:B----4-:R-:W-:Y:S01]  /*7f70*/  HMMA.16816.F32 R40, R124, R108, R40 ;  /* 0x0000006c7c28723c */ /* 0x010fe20000001828 */
[----:B------:R-:W-:Y:S02]  /*7f80*/  FSEL R181, R5, -INF , !P1 ;  /* 0xff80000005b57808 */ /* 0x000fe40004800000 */
[C---:B------:R-:W-:Y:S02]  /*7f90*/  ISETP.GE.AND P5, PT, R4.reuse, R133, PT ;  /* 0x000000850400720c */ /* 0x040fe40003fa6270 */
[----:B------:R-:W-:-:S02]  /*7fa0*/  ISETP.GE.AND P4, PT, R4, R131, PT ;  /* 0x000000830400720c */ /* 0x000fc40003f86270 */
[----:B------:R-:W-:Y:S01]  /*7fb0*/  I2FP.F32.S32 R6, R18 ;  /* 0x0000001200067245 */ /* 0x000fe20000201400 */
[----:B------:R-:W-:Y:S01]  /*7fc0*/  HMMA.16816.F32 R36, R124, R110, R36 ;  /* 0x0000006e7c24723c */ /* 0x000fe20000001824 */
[----:B------:R-:W-:Y:S01]  /*7fd0*/  I2FP.F32.S32 R5, R10 ;  /* 0x0000000a00057245 */ /* 0x000fe20000201400 */
[----:B------:R-:W-:Y:S01]  /*7fe0*/  VIADD R126, R132, 0xfffffffe ;  /* 0xfffffffe847e7836 */ /* 0x000fe20000000000 */
[----:B------:R-:W-:Y:S01]  /*7ff0*/  I2FP.F32.S32 R4, R4 ;  /* 0x0000000400047245 */ /* 0x000fe20000201400 */
[CC--:B------:R-:W-:Y:S01]  /*8000*/  FFMA.FTZ R65, R3.reuse, R6.reuse, R65 ;  /* 0x0000000603417223 */ /* 0x0c0fe20000010041 */
[----:B------:R-:W-:Y:S01]  /*8010*/  ISETP.GE.AND P3, PT, R22, R133, PT ;  /* 0x000000851600720c */ /* 0x000fe20003f66270 */
[C---:B------:R-:W-:Y:S01]  /*8020*/  FFMA.FTZ R67, R3.reuse, R6, R67 ;  /* 0x0000000603437223 */ /* 0x040fe20000010043 */
[----:B------:R-:W-:Y:S01]  /*8030*/  ISETP.GE.AND P6, PT, R20, R131, PT ;  /* 0x000000831400720c */ /* 0x000fe20003fc6270 */
[-C--:B------:R-:W-:Y:S01]  /*8040*/  FFMA.FTZ R60, R3, R5.reuse, R60 ;  /* 0x00000005033c7223 */ /* 0x080fe2000001003c */
[----:B------:R-:W-:Y:S01]  /*8050*/  FSEL R187, R187, -INF , !P3 ;  /* 0xff800000bbbb7808 */ /* 0x000fe20005800000 */
[----:B------:R-:W-:Y:S01]  /*8060*/  FFMA.FTZ R62, R3, R5, R62 ;  /* 0x00000005033e7223 */ /* 0x000fe2000001003e */
[----:B------:R-:W-:Y:S01]  /*8070*/  FSEL R182, R7, -INF , !P6 ;  /* 0xff80000007b67808 */ /* 0x000fe20007000000 */
[CC--:B------:R-:W-:Y:S01]  /*8080*/  FFMA.FTZ R61, R3.reuse, R4.reuse, R61 ;  /* 0x00000004033d7223 */ /* 0x0c0fe2000001003d */
[----:B------:R-:W-:Y:S01]  /*8090*/  FFMA.FTZ R63, R3, R4, R63 ;  /* 0x00000004033f7223 */ /* 0x000fe2000001003f */
[----:B------:R-:W-:Y:S01]  /*80a0*/  ISETP.GE.AND P3, PT, R18, R133, PT ;  /* 0x000000851200720c */ /* 0x000fe20003f66270 */
[----:B------:R-:W-:Y:S01]  /*80b0*/  VIADD R6, R104, 0xffffffb0 ;  /* 0xffffffb068067836 */ /* 0x000fe20000000000 */
[----:B------:R-:W-:Y:S01]  /*80c0*/  BAR.SYNC.DEFER_BLOCKING 0x0 ;  /* 0x0000000000007b1d */ /* 0x000fe20000010000 */
        /* <DEDUP_REMOVED lines=10> */
[----:B------:R-:W-:Y:S02]  /*8170*/  ISETP.GE.AND P2, PT, R6, R131, PT ;  /* 0x000000830600720c */ /* 0x000fe40003f46270 */
[C---:B------:R-:W-:Y:S02]  /*8180*/  ISETP.GE.AND P1, PT, R4.reuse, R133, PT ;  /* 0x000000850400720c */ /* 0x040fe40003f26270 */
[----:B------:R-:W-:Y:S02]  /*8190*/  ISETP.GE.AND P6, PT, R4, R131, PT ;  /* 0x000000830400720c */ /* 0x000fe40003fc6270 */
[----:B------:R-:W-:Y:S02]  /*81a0*/  I2FP.F32.S32 R6, R6 ;  /* 0x0000000600067245 */ /* 0x000fe40000201400 */
[----:B------:R-:W-:Y:S02]  /*81b0*/  I2FP.F32.S32 R4, R4 ;  /* 0x0000000400047245 */ /* 0x000fe40000201400 */
[----:B------:R-:W-:Y:S01]  /*81c0*/  I2FP.F32.S32 R5, R10 ;  /* 0x0000000a00057245 */ /* 0x000fe20000201400 */
[-C--:B------:R-:W-:Y:S01]  /*81d0*/  FFMA.FTZ R56, R3, R6.reuse, R56 ;  /* 0x0000000603387223 */ /* 0x080fe20000010038 */
[----:B------:R-:W-:Y:S01]  /*81e0*/  FSEL R171, R61, -INF , !P5 ;  /* 0xff8000003dab7808 */ /* 0x000fe20006800000 */
[----:B------:R-:W-:Y:S01]  /*81f0*/  FFMA.FTZ R58, R3, R6, R58 ;  /* 0x00000006033a7223 */ /* 0x000fe2000001003a */
[----:B------:R-:W-:Y:S01]  /*8200*/  FSEL R176, R63, -INF , !P4 ;  /* 0xff8000003fb07808 */ /* 0x000fe20006000000 */
[CC--:B------:R-:W-:Y:S01]  /*8210*/  FFMA.FTZ R57, R3.reuse, R4.reuse, R57 ;  /* 0x0000000403397223 */ /* 0x0c0fe20000010039 */
[C---:B------:R-:W-:Y:S01]  /*8220*/  FFMA.FTZ R59, R3.reuse, R4, R59 ;  /* 0x00000004033b7223 */ /* 0x040fe2000001003b */
[CC--:B------:R-:W-:Y:S01]  /*8230*/  FFMA.FTZ R52, R3.reuse, R5.reuse, R52 ;  /* 0x0000000503347223 */ /* 0x0c0fe20000010034 */
[----:B------:R-:W-:Y:S01]  /*8240*/  FFMA.FTZ R54, R3, R5, R54 ;  /* 0x0000000503367223 */ /* 0x000fe20000010036 */
[----:B------:R-:W-:Y:S01]  /*8250*/  ISETP.GE.AND P5, PT, R10, R133, PT ;  /* 0x000000850a00720c */ /* 0x000fe20003fa6270 */
[----:B------:R-:W-:Y:S01]  /*8260*/  VIADD R6, R104, 0xffffffb9 ;  /* 0xffffffb968067836 */ /* 0x000fe20000000000 */
[----:B------:R-:W-:Y:S01]  /*8270*/  ISETP.GE.AND P4, PT, R10, R131, PT ;  /* 0x000000830a00720c */ /* 0x000fe20003f86270 */
[----:B------:R-:W-:Y:S01]  /*8280*/  VIADD R4, R104, 0xffffffc1 ;  /* 0xffffffc168047836 */ /* 0x000fe20000000000 */
[----:B------:R-:W-:Y:S01]  /*8290*/  FSEL R169, R56, -INF , !P3 ;  /* 0xff80000038a97808 */ /* 0x000fe20005800000 */
[----:B------:R-:W-:Y:S01]  /*82a0*/  VIADD R10, R104, 0xffffffc0 ;  /* 0xffffffc0680a7836 */ /* 0x000fe20000000000 */
[----:B------:R-:W-:-:S02]  /*82b0*/  FSEL R170, R58, -INF , !P2 ;  /* 0xff8000003aaa7808 */ /* 0x000fc40005000000 */
[----:B------:R-:W-:Y:S02]  /*82c0*/  FSEL R139, R52, -INF , !P5 ;  /* 0xff800000348b7808 */ /* 0x000fe40006800000 */
[----:B------:R-:W-:Y:S02]  /*82d0*/  FSEL R140, R54, -INF , !P4 ;  /* 0xff800000368c7808 */ /* 0x000fe40006000000 */
[C---:B------:R-:W-:Y:S02]  /*82e0*/  ISETP.GE.AND P3, PT, R6.reuse, R133, PT ;  /* 0x000000850600720c */ /* 0x040fe40003f66270 */
[----:B------:R-:W-:Y:S02]  /*82f0*/  ISETP.GE.AND P2, PT, R6, R131, PT ;  /* 0x000000830600720c */ /* 0x000fe40003f46270 */
[C---:B------:R-:W-:Y:S02]  /*8300*/  ISETP.GE.AND P5, PT, R4.reuse, R133, PT ;  /* 0x000000850400720c */ /* 0x040fe40003fa6270 */
[----:B------:R-:W-:-:S02]  /*8310*/  ISETP.GE.AND P4, PT, R4, R131, PT ;  /* 0x000000830400720c */ /* 0x000fc40003f86270 */
        /* <DEDUP_REMOVED lines=14> */
[C---:B------:R-:W-:Y:S01]  /*8400*/  VIADD R4, R104.reuse, 0xffffffc9 ;  /* 0xffffffc968047836 */ /* 0x040fe20000000000 */
        /* <DEDUP_REMOVED lines=62> */
[C---:B------:R-:W-:Y:S01]  /*87f0*/  FFMA.FTZ R34, R3.reuse, R6, R34 ;  /* 0x0000000603227223 */ /* 0x040fe20000010022 */
[CC--:B------:R-:W-:Y:S01]  /*8800*/  FFMA.FTZ R33, R3.reuse, R4.reuse, R33 ;  /* 0x0000000403217223 */ /* 0x0c0fe20000010021 */
[----:B------:R-:W-:Y:S01]  /*8810*/  FFMA.FTZ R30, R3, R5, R30 ;  /* 0x00000005031e7223 */ /* 0x000fe2000001001e */
[----:B------:R-:W-:Y:S01]  /*8820*/  ISETP.GE.AND P4, PT, R10, R131, PT ;  /* 0x000000830a00720c */ /* 0x000fe20003f86270 */
[----:B------:R-:W-:Y:S01]  /*8830*/  VIADD R6, R104, 0xfffffff0 ;  /* 0xfffffff068067836 */ /* 0x000fe20000000000 */
        /* <DEDUP_REMOVED lines=8> */
[----:B------:R-:W-:Y:S01]  /*88c0*/  ISETP.GE.AND P1, PT, R6, R133, PT ;  /* 0x000000850600720c */ /* 0x000fe20003f26270 */
[----:B------:R-:W-:Y:S01]  /*88d0*/  VIADD R104, R104, 0xfffffff9 ;  /* 0xfffffff968687836 */ /* 0x000fe20000000000 */
[----:B------:R-:W-:-:S02]  /*88e0*/  ISETP.GE.AND P4, PT, R6, R131, PT ;  /* 0x000000830600720c */ /* 0x000fc40003f86270 */
[----:B------:R-:W-:Y:S02]  /*88f0*/  I2FP.F32.S32 R6, R6 ;  /* 0x0000000600067245 */ /* 0x000fe40000201400 */
[----:B------:R-:W-:Y:S02]  /*8900*/  FSEL R60, R32, -INF , !P3 ;  /* 0xff800000203c7808 */ /* 0x000fe40005800000 */
[----:B------:R-:W-:Y:S01]  /*8910*/  FSEL R57, R34, -INF , !P2 ;  /* 0xff80000022397808 */ /* 0x000fe20005000000 */
[CC--:B------:R-:W-:Y:S01]  /*8920*/  FFMA.FTZ R24, R3.reuse, R6.reuse, R24 ;  /* 0x0000000603187223 */ /* 0x0c0fe20000010018 */
[C---:B------:R-:W-:Y:S01]  /*8930*/  ISETP.GE.AND P3, PT, R10.reuse, R133, PT ;  /* 0x000000850a00720c */ /* 0x040fe20003f66270 */
[----:B------:R-:W-:Y:S01]  /*8940*/  FFMA.FTZ R26, R3, R6, R26 ;  /* 0x00000006031a7223 */ /* 0x000fe2000001001a */
[----:B------:R-:W-:Y:S02]  /*8950*/  ISETP.GE.AND P2, PT, R10, R131, PT ;  /* 0x000000830a00720c */ /* 0x000fe40003f46270 */
[----:B------:R-:W-:-:S02]  /*8960*/  I2FP.F32.S32 R10, R10 ;  /* 0x0000000a000a7245 */ /* 0x000fc40000201400 */
[----:B------:R-:W-:Y:S02]  /*8970*/  FSEL R64, R24, -INF , !P1 ;  /* 0xff80000018407808 */ /* 0x000fe40004800000 */
[----:B------:R-:W-:Y:S01]  /*8980*/  ISETP.GT.AND P1, PT, R126, R157, PT ;  /* 0x0000009d7e00720c */ /* 0x000fe20003f24270 */
[CC--:B------:R-:W-:Y:S01]  /*8990*/  FFMA.FTZ R29, R3.reuse, R10.reuse, R29 ;  /* 0x0000000a031d7223 */ /* 0x0c0fe2000001001d */
[----:B------:R-:W-:Y:S01]  /*89a0*/  FFMA.FTZ R31, R3, R10, R31 ;  /* 0x0000000a031f7223 */ /* 0x000fe2000001001f */
[----:B------:R-:W-:Y:S02]  /*89b0*/  FSEL R56, R35, -INF , !P6 ;  /* 0xff80000023387808 */ /* 0x000fe40007000000 */
[----:B------:R-:W-:Y:S02]  /*89c0*/  FSEL R58, R28, -INF , !P5 ;  /* 0xff8000001c3a7808 */ /* 0x000fe40006800000 */
[----:B------:R-:W-:Y:S02]  /*89d0*/  FSEL R63, R29, -INF , !P3 ;  /* 0xff8000001d3f7808 */ /* 0x000fe40005800000 */
[----:B------:R-:W-:-:S02]  /*89e0*/  FSEL R61, R31, -INF , !P2 ;  /* 0xff8000001f3d7808 */ /* 0x000fc40005000000 */
[-C--:B------:R-:W-:Y:S02]  /*89f0*/  ISETP.GE.AND P6, PT, R4, R133.reuse, PT ;  /* 0x000000850400720c */ /* 0x080fe40003fc6270 */
[----:B------:R-:W-:Y:S02]  /*8a00*/  ISETP.GE.AND P5, PT, R104, R133, PT ;  /* 0x000000856800720c */ /* 0x000fe40003fa6270 */
[-C--:B------:R-:W-:Y:S02]  /*8a10*/  ISETP.GE.AND P3, PT, R4, R131.reuse, PT ;  /* 0x000000830400720c */ /* 0x080fe40003f66270 */
[----:B------:R-:W-:Y:S02]  /*8a20*/  ISETP.GE.AND P2, PT, R104, R131, PT ;  /* 0x000000836800720c */ /* 0x000fe40003f46270 */
[----:B------:R-:W-:Y:S02]  /*8a30*/  I2FP.F32.S32 R4, R4 ;  /* 0x0000000400047245 */ /* 0x000fe40000201400 */
[----:B------:R-:W-:-:S02]  /*8a40*/  I2FP.F32.S32 R104, R104 ;  /* 0x0000006800687245 */ /* 0x000fc40000201400 */
[----:B------:R-:W-:Y:S01]  /*8a50*/  FSEL R67, R26, -INF , !P4 ;  /* 0xff8000001a437808 */ /* 0x000fe20006000000 */
[CC--:B------:R-:W-:Y:S01]  /*8a60*/  FFMA.FTZ R25, R3.reuse, R4.reuse, R25 ;  /* 0x0000000403197223 */ /* 0x0c0fe20000010019 */
[C---:B------:R-:W-:Y:S01]  /*8a70*/  FFMA.FTZ R27, R3.reuse, R4, R27 ;  /* 0x00000004031b7223 */ /* 0x040fe2000001001b */
[CC--:B------:R-:W-:Y:S01]  /*8a80*/  FFMA.FTZ R21, R3.reuse, R104.reuse, R21 ;  /* 0x0000006803157223 */ /* 0x0c0fe20000010015 */
[----:B------:R-:W-:Y:S02]  /*8a90*/  FFMA.FTZ R23, R3, R104, R23 ;  /* 0x0000006803177223 */ /* 0x000fe40000010017 */
[----:B------:R-:W-:Y:S02]  /*8aa0*/  FSEL R103, R25, -INF , !P6 ;  /* 0xff80000019677808 */ /* 0x000fe40007000000 */
[----:B------:R-:W-:Y:S02]  /*8ab0*/  FSEL R66, R27, -INF , !P3 ;  /* 0xff8000001b427808 */ /* 0x000fe40005800000 */
[----:B------:R-:W-:-:S02]  /*8ac0*/  FSEL R102, R21, -INF , !P5 ;  /* 0xff80000015667808 */ /* 0x000fc40006800000 */
[----:B------:R-:W-:Y:S01]  /*8ad0*/  FSEL R65, R23, -INF , !P2 ;  /* 0xff80000017417808 */ /* 0x000fe20005000000 */
[----:B------:R-:W-:Y:S06]  /*8ae0*/  @!P1 BRA `(.L_x_6487) ;  /* 0x0000000800189947 */ /* 0x000fec0003800000 */
[----:B------:R-:W-:Y:S05]  /*8af0*/  BRA.U !UP1, `(.L_x_6488) ;  /* 0x0000000109f47547 */ /* 0x000fea000b800000 */
        /* <DEDUP_REMOVED lines=61> */
.L_x_6488:
[----:B------:R-:W-:Y:S01]  /*8ed0*/  UMOV UR6, URZ ;  /* 0x000000ff00067c82 */ /* 0x000fe20008000000 */
[----:B------:R-:W-:Y:S01]  /*8ee0*/  IMAD.SHL.U32 R4, R128, 0x80, RZ ;  /* 0x0000008080047824 */ /* 0x000fe200078e00ff */
[----:B------:R-:W-:-:S05]  /*8ef0*/  IADD3 R5, P1, PT, RZ, -UR6, RZ ;  /* 0x80000006ff057c10 */ /* 0x000fca000ff3e0ff */
[----:B------:R-:W-:-:S05]  /*8f00*/  IMAD.X R4, RZ, RZ, ~R4, P1 ;  /* 0x000000ffff047224 */ /* 0x000fca00008e0e04 */
[----:B------:R-:W-:-:S04]  /*8f10*/  SHF.R.S64 R5, R5, 0x1f, R4 ;  /* 0x0000001f05057819 */ /* 0x000fc80000001004 */
[----:B------:R-:W-:-:S04]  /*8f20*/  IADD3 R158, P1, PT, R5, R158, RZ ;  /* 0x0000009e059e7210 */ /* 0x000fc80007f3e0ff */
[----:B------:R-:W-:-:S09]  /*8f30*/  LEA.HI.X.SX32 R159, R4, R159, 0x1, P1 ;  /* 0x0000009f049f7211 */ /* 0x000fd200008f0eff */
.L_x_6489:
        /* <DEDUP_REMOVED lines=63> */
.L_x_6491:
[----:B------:R-:W-:Y:S05]  /*9330*/  BSYNC.RECONVERGENT B0 ;  /* 0x0000000000007941 */ /* 0x000fea0003800200 */
.L_x_6490:
[----:B------:R-:W0:Y:S02]  /*9340*/  LDGDEPBAR ;  /* 0x00000000000079af */ /* 0x000e240000000000 */
.L_x_6487:
        /* <DEDUP_REMOVED lines=53> */
[----:B------:R-:W-:-:S02]  /*96a0*/  FADD.FTZ R7, R2, -R7 ;  /* 0x8000000702077221 */ /* 0x000fc40000010000 */
[----:B------:R-:W-:Y:S02]  /*96b0*/  FADD.FTZ R5, R0, -R5 ;  /* 0x8000000500057221 */ /* 0x000fe40000010000 */
[--C-:B------:R-:W-:Y:S01]  /*96c0*/  FFMA.FTZ R113, R107, UR4, -R112.reuse ;  /* 0x000000046b717c23 */ /* 0x100fe20008010870 */
[----:B------:R-:W-:Y:S01]  /*96d0*/  FSEL R107, R4, RZ, P0 ;  /* 0x000000ff046b7208 */ /* 0x000fe20000000000 */
[----:B------:R-:W-:Y:S01]  /*96e0*/  FMUL.FTZ R114, R7, UR4 ;  /* 0x0000000407727c20 */ /* 0x000fe20008410000 */
[----:B------:R-:W-:Y:S01]  /*96f0*/  FMUL.FTZ R0, R5, UR4 ;  /* 0x0000000405007c20 */ /* 0x000fe20008410000 */
[--C-:B------:R-:W-:Y:S01]  /*9700*/  FFMA.FTZ R111, R19, UR4, -R112.reuse ;  /* 0x00000004136f7c23 */ /* 0x100fe20008010870 */
[----:B------:R-:W1:Y:S01]  /*9710*/  LDSM.16.MT88.4 R4, [R146+0x6000] ;  /* 0x006000009204783b */ /* 0x000e620000004200 */
[--C-:B------:R-:W-:Y:S01]  /*9720*/  FFMA.FTZ R110, R17, UR4, -R112.reuse ;  /* 0x00000004116e7c23 */ /* 0x100fe20008010870 */
[--C-:B------:R-:W-:Y:S01]  /*9730*/  FFMA.FTZ R108, R16, UR4, -R107.reuse ;  /* 0x00000004106c7c23 */ /* 0x100fe2000801086b */
[--C-:B------:R-:W-:Y:S01]  /*9740*/  FFMA.FTZ R109, R9, UR4, -R112.reuse ;  /* 0x00000004096d7c23 */ /* 0x100fe20008010870 */
[----:B------:R-:W3:Y:S01]  /*9750*/  LDSM.16.MT88.4 R16, [R145+0x6000] ;  /* 0x006000009110783b */ /* 0x000ee20000004200 */
        /* <DEDUP_REMOVED lines=21> */
[----:B----4-:R-:W-:Y:S01]  /*98b0*/  F2FP.F16.F32.PACK_AB R8, R111, R113 ;  /* 0x000000716f08723e */ /* 0x010fe200000000ff */
[--C-:B------:R-:W-:Y:S01]  /*98c0*/  FFMA.FTZ R116, R116, UR4, -R107.reuse ;  /* 0x0000000474747c23 */ /* 0x100fe2000801086b */
[----:B------:R-:W4:Y:S01]  /*98d0*/  MUFU.EX2 R106, R106 ;  /* 0x0000006a006a7308 */ /* 0x000f220000000800 */
[----:B------:R-:W-:Y:S01]  /*98e0*/  FFMA.FTZ R122, R122, UR4, -R107 ;  /* 0x000000047a7a7c23 */ /* 0x000fe2000801086b */
[----:B------:R-:W-:-:S02]  /*98f0*/  ISETP.GT.AND P0, PT, R126, R157, PT ;  /* 0x0000009d7e00720c */ /* 0x000fc40003f04270 */
[----:B------:R-:W-:Y:S01]  /*9900*/  MUFU.EX2 R2, R12 ;  /* 0x0000000c00027308 */ /* 0x000fe20000000800 */
[----:B-----5:R-:W-:-:S03]  /*9910*/  F2FP.F16.F32.PACK_AB R10, R109, R110 ;  /* 0x0000006e6d0a723e */ /* 0x020fc600000000ff */
[----:B------:R-:W5:Y:S04]  /*9920*/  MUFU.EX2 R115, R115 ;  /* 0x0000007300737308 */ /* 0x000f680000000800 */
[----:B------:R-:W2:Y:S01]  /*9930*/  MUFU.EX2 R114, R114 ;  /* 0x0000007200727308 */ /* 0x000ea20000000800 */
[----:B----4-:R-:W-:-:S03]  /*9940*/  F2FP.F16.F32.PACK_AB R9, R106, R108 ;  /* 0x0000006c6a09723e */ /* 0x010fc600000000ff */
[----:B------:R-:W4:Y:S01]  /*9950*/  MUFU.EX2 R0, R0 ;  /* 0x0000000000007308 */ /* 0x000f220000000800 */
[----:B------:R-:W-:-:S03]  /*9960*/  @P0 IADD3 R132, PT, PT, R132, -0x3, RZ ;  /* 0xfffffffd84840810 */ /* 0x000fc60007ffe0ff */
        /* <DEDUP_REMOVED lines=16> */
[-C--:B------:R-:W-:Y:S01]  /*9a70*/  FMUL.FTZ R80, R80, R114.reuse ;  /* 0x0000007250507220 */ /* 0x080fe20000410000 */
[----:B------:R-:W-:Y:S01]  /*9a80*/  FMUL.FTZ R81, R81, R114 ;  /* 0x0000007251517220 */ /* 0x000fe20000410000 */
[-C--:B------:R-:W-:Y:S01]  /*9a90*/  FMUL.FTZ R82, R82, R0.reuse ;  /* 0x0000000052527220 */ /* 0x080fe20000410000 */
[----:B------:R-:W-:Y:S01]  /*9aa0*/  FMUL.FTZ R83, R83, R0 ;  /* 0x0000000053537220 */ /* 0x000fe20000410000 */
        /* <DEDUP_REMOVED lines=10> */
[-C--:B------:R-:W-:Y:S01]  /*9b50*/  FMUL.FTZ R12, R96, R114.reuse ;  /* 0x00000072600c7220 */ /* 0x080fe20000410000 */
[C---:B---3--:R-:W-:Y:S01]  /*9b60*/  HMMA.16816.F32 R32, R8.reuse, R16, R32 ;  /* 0x000000100820723c */ /* 0x048fe20000001820 */
[----:B------:R-:W-:Y:S01]  /*9b70*/  FMUL.FTZ R13, R97, R114 ;  /* 0x00000072610d7220 */ /* 0x000fe20000410000 */
[----:B------:R-:W1:Y:S01]  /*9b80*/  MUFU.EX2 R69, R69 ;  /* 0x0000004500457308 */ /* 0x000e620000000800 */
        /* <DEDUP_REMOVED lines=15> */
[----:B------:R-:W2:Y:S01]  /*9c80*/  MUFU.EX2 R74, R74 ;  /* 0x0000004a004a7308 */ /* 0x000ea20000000800 */
[----:B------:R-:W-:Y:S01]  /*9c90*/  FMUL.FTZ R85, R85, R114 ;  /* 0x0000007255557220 */ /* 0x000fe20000410000 */
[-C--:B------:R-:W-:Y:S01]  /*9ca0*/  FMUL.FTZ R86, R86, R0.reuse ;  /* 0x0000000056567220 */ /* 0x080fe20000410000 */
[----:B------:R-:W-:Y:S01]  /*9cb0*/  FMUL.FTZ R87, R87, R0 ;  /* 0x0000000057577220 */ /* 0x000fe20000410000 */
[----:B------:R-:W-:Y:S01]  /*9cc0*/  MUFU.EX2 R73, R73 ;  /* 0x0000004900497308 */ /* 0x000fe20000000800 */
[C---:B------:R-:W-:Y:S01]  /*9cd0*/  HMMA.16816.F32 R12, R8.reuse, R20, R12 ;  /* 0x00000014080c723c */ /* 0x040fe2000000180c */
[--C-:B------:R-:W-:Y:S01]  /*9ce0*/  FFMA.FTZ R79, R175, UR4, -R112.reuse ;  /* 0x00000004af4f7c23 */ /* 0x100fe20008010870 */
[--C-:B------:R-:W-:Y:S01]  /*9cf0*/  FFMA.FTZ R82, R179, UR4, -R112.reuse ;  /* 0x00000004b3527c23 */ /* 0x100fe20008010870 */
[----:B------:R-:W3:Y:S01]  /*9d00*/  MUFU.EX2 R72, R72 ;  /* 0x0000004800487308 */ /* 0x000ee20000000800 */
[--C-:B------:R-:W-:Y:S01]  /*9d10*/  FFMA.FTZ R83, R177, UR4, -R112.reuse ;  /* 0x00000004b1537c23 */ /* 0x100fe20008010870 */
[--C-:B------:R-:W-:Y:S01]  /*9d20*/  FFMA.FTZ R78, R171, UR4, -R112.reuse ;  /* 0x00000004ab4e7c23 */ /* 0x100fe20008010870 */
[--C-:B------:R-:W-:Y:S01]  /*9d30*/  FFMA.FTZ R81, R174, UR4, -R107.reuse ;  /* 0x00000004ae517c23 */ /* 0x100fe2000801086b */
[--C-:B------:R-:W-:Y:S01]  /*9d40*/  FFMA.FTZ R80, R180, UR4, -R107.reuse ;  /* 0x00000004b4507c23 */ /* 0x100fe2000801086b */
[C---:B------:R-:W-:Y:S01]  /*9d50*/  HMMA.16816.F32 R20, R8.reuse, R22, R92 ;  /* 0x000000160814723c */ /* 0x040fe2000000185c */
[--C-:B------:R-:W-:Y:S01]  /*9d60*/  FFMA.FTZ R77, R178, UR4, -R107.reuse ;  /* 0x00000004b24d7c23 */ /* 0x100fe2000801086b */
[--C-:B------:R-:W-:Y:S01]  /*9d70*/  FFMA.FTZ R76, R176, UR4, -R107.reuse ;  /* 0x00000004b04c7c23 */ /* 0x100fe2000801086b */
[----:B------:R-:W-:Y:S01]  /*9d80*/  MUFU.EX2 R79, R79 ;  /* 0x0000004f004f7308 */ /* 0x000fe20000000800 */
[--C-:B------:R-:W-:Y:S01]  /*9d90*/  FFMA.FTZ R89, R169, UR4, -R112.reuse ;  /* 0x00000004a9597c23 */ /* 0x100fe20008010870 */
[----:B------:R-:W-:Y:S01]  /*9da0*/  FFMA.FTZ R90, R143, UR4, -R112 ;  /* 0x000000048f5a7c23 */ /* 0x000fe20008010870 */
[--C-:B------:R-:W-:Y:S01]  /*9db0*/  FFMA.FTZ R91, R170, UR4, -R107.reuse ;  /* 0x00000004aa5b7c23 */ /* 0x100fe2000801086b */
[----:B------:R-:W4:Y:S01]  /*9dc0*/  MUFU.EX2 R82, R82 ;  /* 0x0000005200527308 */ /* 0x000f220000000800 */
[C---:B------:R-:W-:Y:S01]  /*9dd0*/  HMMA.16816.F32 R36, R8.reuse, R28, R36 ;  /* 0x0000001c0824723c */ /* 0x040fe20000001824 */
[----:B------:R-:W-:Y:S01]  /*9de0*/  FFMA.FTZ R88, R142, UR4, -R107 ;  /* 0x000000048e587c23 */ /* 0x000fe2000801086b */
[----:B------:R-:W-:Y:S01]  /*9df0*/  FFMA.FTZ R114, R172, R114, R113 ;  /* 0x00000072ac727223 */ /* 0x000fe20000010071 */
[----:B------:R-:W-:Y:S01]  /*9e00*/  MUFU.EX2 R83, R83 ;  /* 0x0000005300537308 */ /* 0x000fe20000000800 */
[----:B------:R-:W-:Y:S01]  /*9e10*/  FFMA.FTZ R173, R173, R0, R108 ;  /* 0x00000000adad7223 */ /* 0x000fe2000001006c */
[----:B------:R-:W-:Y:S01]  /*9e20*/  FFMA.FTZ R92, R60, UR4, -R112 ;  /* 0x000000043c5c7c23 */ /* 0x000fe20008010870 */
[----:B------:R-:W-:Y:S01]  /*9e30*/  FADD.FTZ R111, R111, R114 ;  /* 0x000000726f6f7221 */ /* 0x000fe20000010000 */
[----:B------:R-:W-:Y:S01]  /*9e40*/  MUFU.EX2 R78, R78 ;  /* 0x0000004e004e7308 */ /* 0x000fe20000000800 */
[----:B------:R-:W-:Y:S01]  /*9e50*/  HMMA.16816.F32 R84, R8, R30, R84 ;  /* 0x0000001e0854723c */ /* 0x000fe20000001854 */
[----:B-1----:R-:W-:Y:S01]  /*9e60*/  F2FP.F16.F32.PACK_AB R8, R69, R68 ;  /* 0x000000444508723e */ /* 0x002fe200000000ff */
[----:B------:R-:W-:Y:S01]  /*9e70*/  LDSM.16.MT88.4 R28, [R144+0x7000] ;  /* 0x00700000901c783b */ /* 0x000fe20000004200 */
[----:B--2---:R-:W-:Y:S01]  /*9e80*/  F2FP.F16.F32.PACK_AB R9, R74, R75 ;  /* 0x0000004b4a09723e */ /* 0x004fe200000000ff */
[----:B------:R-:W-:Y:S01]  /*9e90*/  MUFU.EX2 R81, R81 ;  /* 0x0000005100517308 */ /* 0x000fe20000000800 */
[----:B------:R-:W-:Y:S01]  /*9ea0*/  F2FP.F16.F32.PACK_AB R10, R70, R71 ;  /* 0x00000047460a723e */ /* 0x000fe200000000ff */
[----:B------:R-:W-:Y:S01]  /*9eb0*/  FADD.FTZ R173, R106, R173 ;  /* 0x000000ad6aad7221 */ /* 0x000fe20000010000 */
[----:B---3--:R-:W-:Y:S01]  /*9ec0*/  F2FP.F16.F32.PACK_AB R11, R72, R73 ;  /* 0x00000049480b723e */ /* 0x008fe200000000ff */
[----:B------:R-:W1:Y:S01]  /*9ed0*/  MUFU.EX2 R80, R80 ;  /* 0x0000005000507308 */ /* 0x000e620000000800 */
[----:B------:R-:W-:Y:S01]  /*9ee0*/  FADD.FTZ R110, R110, R111 ;  /* 0x0000006f6e6e7221 */ /* 0x000fe20000010000 */
[----:B------:R-:W-:Y:S01]  /*9ef0*/  FADD.FTZ R2, R2, R173 ;  /* 0x000000ad02027221 */ /* 0x000fe20000010000 */
[----:B------:R-:W-:Y:S01]  /*9f00*/  FFMA.FTZ R94, R59, UR4, -R112 ;  /* 0x000000043b5e7c23 */ /* 0x000fe20008010870 */
[----:B------:R-:W-:Y:S01]  /*9f10*/  MUFU.EX2 R77, R77 ;  /* 0x0000004d004d7308 */ /* 0x000fe20000000800 */
[----:B------:R-:W-:Y:S01]  /*9f20*/  FADD.FTZ R109, R109, R110 ;  /* 0x0000006e6d6d7221 */ /* 0x000fe20000010000 */
[C---:B------:R-:W-:Y:S01]  /*9f30*/  HMMA.16816.F32 R32, R8.reuse, R44, R32 ;  /* 0x0000002c0820723c */ /* 0x040fe20000001820 */
[----:B------:R-:W-:Y:S01]  /*9f40*/  FADD.FTZ R2, R115, R2 ;  /* 0x0000000273027221 */ /* 0x000fe20000010000 */
[----:B------:R-:W2:Y:S01]  /*9f50*/  MUFU.EX2 R76, R76 ;  /* 0x0000004c004c7308 */ /* 0x000ea20000000800 */
[----:B------:R-:W-:Y:S01]  /*9f60*/  FADD.FTZ R68, R68, R109 ;  /* 0x0000006d44447221 */ /* 0x000fe20000010000 */
[----:B------:R-:W-:Y:S01]  /*9f70*/  FFMA.FTZ R93, R63, UR4, -R112 ;  /* 0x000000043f5d7c23 */ /* 0x000fe20008010870 */
[----:B------:R-:W-:Y:S01]  /*9f80*/  FADD.FTZ R75, R75, R2 ;  /* 0x000000024b4b7221 */ /* 0x000fe20000010000 */
[----:B------:R-:W-:Y:S01]  /*9f90*/  MUFU.EX2 R89, R89 ;  /* 0x0000005900597308 */ /* 0x000fe20000000800 */
[----:B------:R-:W-:Y:S01]  /*9fa0*/  FADD.FTZ R2, R69, R68 ;  /* 0x0000004445027221 */ /* 0x000fe20000010000 */
[C---:B------:R-:W-:Y:S01]  /*9fb0*/  HMMA.16816.F32 R16, R8.reuse, R46, R16 ;  /* 0x0000002e0810723c */ /* 0x040fe20000001810 */
[----:B------:R-:W3:Y:S01]  /*9fc0*/  LDSM.16.MT88.4 R44, [R145+0x7000] ;  /* 0x00700000912c783b */ /* 0x000ee20000004200 */
[----:B------:R-:W5:Y:S01]  /*9fd0*/  MUFU.EX2 R90, R90 ;  /* 0x0000005a005a7308 */ /* 0x000f620000000800 */
[----:B------:R-:W-:Y:S01]  /*9fe0*/  FADD.FTZ R74, R74, R75 ;  /* 0x0000004b4a4a7221 */ /* 0x000fe20000010000 */
[----:B------:R-:W-:Y:S01]  /*9ff0*/  FADD.FTZ R71, R71, R2 ;  /* 0x0000000247477221 */ /* 0x000fe20000010000 */
[----:B------:R-:W-:Y:S01]  /*a000*/  FFMA.FTZ R60, R58, UR4, -R112 ;  /* 0x000000043a3c7c23 */ /* 0x000fe20008010870 */
[----:B------:R-:W-:Y:S01]  /*a010*/  MUFU.EX2 R91, R91 ;  /* 0x0000005b005b7308 */ /* 0x000fe20000000800 */
[----:B------:R-:W-:Y:S01]  /*a020*/  FADD.FTZ R73, R73, R74 ;  /* 0x0000004a49497221 */ /* 0x000fe20000010000 */
[C---:B------:R-:W-:Y:S01]  /*a030*/  HMMA.16816.F32 R12, R8.reuse, R52, R12 ;  /* 0x00000034080c723c */ /* 0x040fe2000000180c */
[----:B------:R-:W-:Y:S01]  /*a040*/  FFMA.FTZ R63, R57, UR4, -R107 ;  /* 0x00000004393f7c23 */ /* 0x000fe2000801086b */
[----:B------:R-:W5:Y:S01]  /*a050*/  MUFU.EX2 R88, R88 ;  /* 0x0000005800587308 */ /* 0x000f620000000800 */
[----:B------:R-:W-:Y:S01]  /*a060*/  FADD.FTZ R70, R70, R71 ;  /* 0x0000004746467221 */ /* 0x000fe20000010000 */
[----:B------:R-:W-:Y:S01]  /*a070*/  FADD.FTZ R72, R72, R73 ;  /* 0x0000004948487221 */ /* 0x000fe20000010000 */
[----:B------:R-:W-:Y:S01]  /*a080*/  FFMA.FTZ R0, R103, UR4, -R112 ;  /* 0x0000000467007c23 */ /* 0x000fe20008010870 */
[----:B------:R-:W-:Y:S01]  /*a090*/  MUFU.EX2 R125, R125 ;  /* 0x0000007d007d7308 */ /* 0x000fe20000000800 */
[--C-:B------:R-:W-:Y:S01]  /*a0a0*/  FFMA.FTZ R2, R66, UR4, -R107.reuse ;  /* 0x0000000442027c23 */ /* 0x100fe2000801086b */
[----:B------:R-:W-:Y:S01]  /*a0b0*/  HMMA.16816.F32 R20, R8, R54, R20 ;  /* 0x000000360814723c */ /* 0x000fe20000001814 */
[----:B------:R-:W5:Y:S01]  /*a0c0*/  LDSM.16.MT88.4 R52, [R150+0x7000] ;  /* 0x007000009634783b */ /* 0x000f620000004200 */
[----:B------:R-:W-:Y:S01]  /*a0d0*/  MUFU.EX2 R131, R131 ;  /* 0x0000008300837308 */ /* 0x000fe20000000800 */
[----:B------:R-:W-:-:S03]  /*a0e0*/  FFMA.FTZ R173, R65, UR4, -R107 ;  /* 0x0000000441ad7c23 */ /* 0x000fc6000801086b */
        /* <DEDUP_REMOVED lines=11> */
[----:B------:R-:W-:Y:S01]  /*a1a0*/  HMMA.16816.F32 R84, R8, R42, R84 ;  /* 0x0000002a0854723c */ /* 0x000fe20000001854 */
[----:B----4-:R-:W-:Y:S01]  /*a1b0*/  F2FP.F16.F32.PACK_AB R8, R82, R79 ;  /* 0x0000004f5208723e */ /* 0x010fe200000000ff */
[----:B------:R-:W-:Y:S01]  /*a1c0*/  LDSM.16.MT88.4 R40, [R146+0x7800] ;  /* 0x007800009228783b */ /* 0x000fe20000004200 */
[----:B-1----:R-:W-:Y:S01]  /*a1d0*/  F2FP.F16.F32.PACK_AB R9, R80, R81 ;  /* 0x000000515009723e */ /* 0x002fe200000000ff */
[----:B------:R-:W-:Y:S01]  /*a1e0*/  MUFU.EX2 R123, R123 ;  /* 0x0000007b007b7308 */ /* 0x000fe20000000800 */
[----:B------:R-:W-:Y:S01]  /*a1f0*/  F2FP.F16.F32.PACK_AB R10, R78, R83 ;  /* 0x000000534e0a723e */ /* 0x000fe200000000ff */
[----:B------:R-:W-:Y:S01]  /*a200*/  FADD.FTZ R79, R79, R70 ;  /* 0x000000464f4f7221 */ /* 0x000fe20000010000 */
[----:B--2---:R-:W-:Y:S01]  /*a210*/  F2FP.F16.F32.PACK_AB R11, R76, R77 ;  /* 0x0000004d4c0b723e */ /* 0x004fe200000000ff */
        /* <DEDUP_REMOVED lines=15> */
[----:B------:R3:W-:Y:S03]  /*a310*/  MUFU.EX2 R58, R94 ;  /* 0x0000005e003a7308 */ /* 0x0007e60000000800 */
[----:B------:R-:W-:Y:S01]  /*a320*/  LDSM.16.MT88.4 R80, [R145+0x9800] ;  /* 0x009800009150783b */ /* 0x000fe20000004200 */
[----:B------:R-:W-:Y:S02]  /*a330*/  MUFU.EX2 R60, R60 ;  /* 0x0000003c003c7308 */ /* 0x000fe40000000800 */
[----:B-----5:R-:W-:Y:S01]  /*a340*/  HMMA.16816.F32 R12, R8, R52, R12 ;  /* 0x00000034080c723c */ /* 0x020fe2000000180c */
[----:B------:R-:W-:Y:S01]  /*a350*/  FFMA.FTZ R52, R139, UR4, -R112 ;  /* 0x000000048b347c23 */ /* 0x000fe20008010870 */
[--C-:B------:R-:W-:Y:S01]  /*a360*/  FFMA.FTZ R53, R168, UR4, -R107.reuse ;  /* 0x00000004a8357c23 */ /* 0x100fe2000801086b */
[----:B------:R-:W-:Y:S01]  /*a370*/  MUFU.EX2 R57, R93 ;  /* 0x0000005d00397308 */ /* 0x000fe20000000800 */
[--C-:B-1----:R-:W-:Y:S01]  /*a380*/  FFMA.FTZ R92, R56, UR4, -R107.reuse ;  /* 0x00000004385c7c23 */ /* 0x102fe2000801086b */
[----:B------:R-:W-:-:S02]  /*a390*/  FFMA.FTZ R56, R61, UR4, -R107 ;  /* 0x000000043d387c23 */ /* 0x000fc4000801086b */
[----:B------:R-:W-:Y:S01]  /*a3a0*/  MUFU.EX2 R52, R52 ;  /* 0x0000003400347308 */ /* 0x000fe20000000800 */
[C---:B------:R-:W-:Y:S01]  /*a3b0*/  HMMA.16816.F32 R20, R8.reuse, R54, R20 ;  /* 0x000000360814723c */ /* 0x040fe20000001814 */
[--C-:B------:R-:W-:Y:S01]  /*a3c0*/  FFMA.FTZ R55, R141, UR4, -R112.reuse ;  /* 0x000000048d377c23 */ /* 0x100fe20008010870 */
[--C-:B------:R-:W-:Y:S01]  /*a3d0*/  FFMA.FTZ R54, R140, UR4, -R107.reuse ;  /* 0x000000048c367c23 */ /* 0x100fe2000801086b */
[----:B------:R-:W-:Y:S01]  /*a3e0*/  MUFU.EX2 R53, R53 ;  /* 0x0000003500357308 */ /* 0x000fe20000000800 */
[----:B------:R-:W-:Y:S01]  /*a3f0*/  FFMA.FTZ R140, R137, UR4, -R112 ;  /* 0x00000004898c7c23 */ /* 0x000fe20008010870 */
[----:B---3--:R-:W-:Y:S02]  /*a400*/  FFMA.FTZ R94, R62, UR4, -R107 ;  /* 0x000000043e5e7c23 */ /* 0x008fe4000801086b */
[----:B------:R-:W1:Y:S01]  /*a410*/  MUFU.EX2 R55, R55 ;  /* 0x0000003700377308 */ /* 0x000e620000000800 */
[C---:B------:R-:W-:Y:S03]  /*a420*/  HMMA.16816.F32 R24, R8.reuse, R48, R24 ;  /* 0x000000300818723c */ /* 0x040fe60000001818 */
[----:B------:R-:W3:Y:S04]  /*a430*/  MUFU.EX2 R54, R54 ;  /* 0x0000003600367308 */ /* 0x000ee80000000800 */
[----:B------:R-:W4:Y:S01]  /*a440*/  MUFU.EX2 R140, R140 ;  /* 0x0000008c008c7308 */ /* 0x000f220000000800 */
[C---:B------:R-:W-:Y:S01]  /*a450*/  HMMA.16816.F32 R4, R8.reuse, R50, R4 ;  /* 0x000000320804723c */ /* 0x040fe20000001804 */
[----:B------:R-:W5:Y:S02]  /*a460*/  LDSM.16.MT88.4 R48, [R145+0x7800] ;  /* 0x007800009130783b */ /* 0x000f640000004200 */
[----:B------:R-:W-:Y:S04]  /*a470*/  MUFU.EX2 R63, R63 ;  /* 0x0000003f003f7308 */ /* 0x000fe80000000800 */
[----:B------:R-:W4:Y:S01]  /*a480*/  MUFU.EX2 R62, R92 ;  /* 0x0000005c003e7308 */ /* 0x000f220000000800 */
[----:B------:R-:W-:Y:S01]  /*a490*/  HMMA.16816.F32 R36, R8, R28, R36 ;  /* 0x0000001c0824723c */ /* 0x000fe20000001824 */
[----:B------:R-:W-:Y:S01]  /*a4a0*/  F2FP.F16.F32.PACK_AB R28, R90, R89 ;  /* 0x000000595a1c723e */ /* 0x000fe200000000ff */
[----:B------:R-:W-:Y:S01]  /*a4b0*/  FADD.FTZ R89, R89, R78 ;  /* 0x0000004e59597221 */ /* 0x000fe20000010000 */
[----:B------:R-:W-:Y:S01]  /*a4c0*/  F2FP.F16.F32.PACK_AB R29, R88, R91 ;  /* 0x0000005b581d723e */ /* 0x000fe200000000ff */
[----:B------:R2:W-:Y:S01]  /*a4d0*/  MUFU.EX2 R61, R94 ;  /* 0x0000005e003d7308 */ /* 0x0005e20000000800 */
[----:B------:R-:W-:Y:S01]  /*a4e0*/  FADD.FTZ R91, R91, R76 ;  /* 0x0000004c5b5b7221 */ /* 0x000fe20000010000 */
[----:B------:R-:W-:-:S02]  /*a4f0*/  FADD.FTZ R89, R90, R89 ;  /* 0x000000595a597221 */ /* 0x000fc40000010000 */
[----:B------:R-:W-:Y:S01]  /*a500*/  HMMA.16816.F32 R84, R8, R30, R84 ;  /* 0x0000001e0854723c */ /* 0x000fe20000001854 */
[----:B------:R-:W4:Y:S01]  /*a510*/  LDSM.16.MT88.4 R8, [R144+0x7800] ;  /* 0x007800009008783b */ /* 0x000f220000004200 */
[----:B-1----:R-:W-:Y:S01]  /*a520*/  F2FP.F16.F32.PACK_AB R30, R55, R52 ;  /* 0x00000034371e723e */ /* 0x002fe200000000ff */
[----:B------:R-:W1:Y:S01]  /*a530*/  MUFU.EX2 R56, R56 ;  /* 0x0000003800387308 */ /* 0x000e620000000800 */
[----:B---3--:R-:W-:Y:S01]  /*a540*/  F2FP.F16.F32.PACK_AB R31, R53, R54 ;  /* 0x00000036351f723e */ /* 0x008fe200000000ff */
[----:B------:R-:W-:Y:S01]  /*a550*/  FADD.FTZ R91, R88, R91 ;  /* 0x0000005b585b7221 */ /* 0x000fe20000010000 */
[----:B------:R-:W-:Y:S01]  /*a560*/  FADD.FTZ R52, R52, R89 ;  /* 0x0000005934347221 */ /* 0x000fe20000010000 */
[----:B------:R-:W-:Y:S02]  /*a570*/  MUFU.EX2 R0, R0 ;  /* 0x0000000000007308 */ /* 0x000fe40000000800 */
[----:B------:R-:W-:Y:S01]  /*a580*/  FADD.FTZ R54, R54, R91 ;  /* 0x0000005b36367221 */ /* 0x000fe20000010000 */
[----:B--2---:R-:W-:Y:S01]  /*a590*/  LDSM.16.MT88.4 R92, [R150+0x9800] ;  /* 0x00980000965c783b */ /* 0x004fe20000004200 */
[----:B------:R-:W-:Y:S01]  /*a5a0*/  HMMA.16816.F32 R12, R28, R44, R12 ;  /* 0x0000002c1c0c723c */ /* 0x000fe2000000180c */
[----:B------:R-:W-:Y:S01]  /*a5b0*/  MUFU.EX2 R2, R2 ;  /* 0x0000000200027308 */ /* 0x000fe20000000800 */
[----:B------:R-:W-:Y:S01]  /*a5c0*/  FADD.FTZ R55, R55, R52 ;  /* 0x0000003437377221 */ /* 0x000fe20000010000 */
[----:B------:R-:W-:-:S02]  /*a5d0*/  FADD.FTZ R54, R53, R54 ;  /* 0x0000003635367221 */ /* 0x000fc40000010000 */
[----:B------:R-:W-:Y:S03]  /*a5e0*/  MUFU.EX2 R173, R173 ;  /* 0x000000ad00ad7308 */ /* 0x000fe60000000800 */
[C---:B------:R-:W-:Y:S01]  /*a5f0*/  HMMA.16816.F32 R20, R28.reuse, R46, R20 ;  /* 0x0000002e1c14723c */ /* 0x040fe20000001814 */
[----:B------:R-:W-:Y:S07]  /*a600*/  LDSM.16.MT88.4 R44, [R146+0x8000] ;  /* 0x00800000922c783b */ /* 0x000fee0000004200 */
[C---:B------:R-:W-:Y:S08]  /*a610*/  HMMA.16816.F32 R24, R28.reuse, R40, R24 ;  /* 0x000000281c18723c */ /* 0x040ff00000001818 */
[C---:B------:R-:W-:Y:S01]  /*a620*/  HMMA.16816.F32 R4, R28.reuse, R42, R4 ;  /* 0x0000002a1c04723c */ /* 0x040fe20000001804 */
[----:B------:R-:W2:Y:S07]  /*a630*/  LDSM.16.MT88.4 R40, [R150+0x8000] ;  /* 0x008000009628783b */ /* 0x000eae0000004200 */
[C---:B-----5:R-:W-:Y:S08]  /*a640*/  HMMA.16816.F32 R32, R28.reuse, R48, R32 ;  /* 0x000000301c20723c */ /* 0x060ff00000001820 */
[C---:B------:R-:W-:Y:S01]  /*a650*/  HMMA.16816.F32 R16, R28.reuse, R50, R16 ;  /* 0x000000321c10723c */ /* 0x040fe20000001810 */
[----:B------:R-:W3:Y:S07]  /*a660*/  LDSM.16.MT88.4 R48, [R145+0x8000] ;  /* 0x008000009130783b */ /* 0x000eee0000004200 */
[----:B----4-:R-:W-:Y:S01]  /*a670*/  HMMA.16816.F32 R36, R28, R8, R36 ;  /* 0x000000081c24723c */ /* 0x010fe20000001824 */
[----:B------:R-:W-:Y:S01]  /*a680*/  F2FP.F16.F32.PACK_AB R8, R127, R140 ;  /* 0x0000008c7f08723e */ /* 0x000fe200000000ff */
[----:B------:R-:W-:Y:S01]  /*a690*/  FADD.FTZ R140, R140, R55 ;  /* 0x000000378c8c7221 */ /* 0x000fe20000010000 */
[----:B------:R-:W-:Y:S01]  /*a6a0*/  F2FP.F16.F32.PACK_AB R9, R124, R131 ;  /* 0x000000837c09723e */ /* 0x000fe200000000ff */
[----:B------:R-:W-:-:S02]  /*a6b0*/  FADD.FTZ R131, R131, R54 ;  /* 0x0000003683837221 */ /* 0x000fc40000010000 */
[----:B------:R-:W-:Y:S02]  /*a6c0*/  FADD.FTZ R127, R127, R140 ;  /* 0x0000008c7f7f7221 */ /* 0x000fe40000010000 */
[----:B------:R-:W-:Y:S01]  /*a6d0*/  HMMA.16816.F32 R84, R28, R10, R84 ;  /* 0x0000000a1c54723c */ /* 0x000fe20000001854 */
[----:B------:R-:W4:Y:S01]  /*a6e0*/  LDSM.16.MT88.4 R28, [R144+0x8000] ;  /* 0x00800000901c783b */ /* 0x000f220000004200 */
[----:B------:R-:W-:Y:S01]  /*a6f0*/  F2FP.F16.F32.PACK_AB R10, R125, R128 ;  /* 0x000000807d0a723e */ /* 0x000fe200000000ff */
[----:B------:R-:W-:Y:S01]  /*a700*/  FADD.FTZ R124, R124, R131 ;  /* 0x000000837c7c7221 */ /* 0x000fe20000010000 */
[----:B------:R-:W-:Y:S01]  /*a710*/  F2FP.F16.F32.PACK_AB R11, R134, R129 ;  /* 0x00000081860b723e */ /* 0x000fe200000000ff */
[----:B------:R-:W-:Y:S02]  /*a720*/  FADD.FTZ R128, R128, R127 ;  /* 0x0000007f80807221 */ /* 0x000fe40000010000 */
[----:B------:R-:W-:Y:S02]  /*a730*/  FADD.FTZ R129, R129, R124 ;  /* 0x0000007c81817221 */ /* 0x000fe40000010000 */
[----:B------:R-:W-:-:S02]  /*a740*/  FADD.FTZ R128, R125, R128 ;  /* 0x000000807d807221 */ /* 0x000fc40000010000 */
[----:B--2---:R-:W-:Y:S01]  /*a750*/  HMMA.16816.F32 R12, R8, R40, R12 ;  /* 0x00000028080c723c */ /* 0x004fe2000000180c */
[----:B------:R-:W-:-:S07]  /*a760*/  FADD.FTZ R134, R134, R129 ;  /* 0x0000008186867221 */ /* 0x000fce0000010000 */
        /* <DEDUP_REMOVED lines=8> */
[C---:B----4-:R-:W-:Y:S08]  /*a7f0*/  HMMA.16816.F32 R36, R8.reuse, R28, R36 ;  /* 0x0000001c0824723c */ /* 0x050ff00000001824 */
[----:B------:R-:W-:Y:S01]  /*a800*/  HMMA.16816.F32 R84, R8, R30, R84 ;  /* 0x0000001e0854723c */ /* 0x000fe20000001854 */
[----:B------:R-:W4:Y:S01]  /*a810*/  LDSM.16.MT88.4 R28, [R144+0x8800] ;  /* 0x00880000901c783b */ /* 0x000f220000004200 */
[----:B------:R-:W-:Y:S01]  /*a820*/  F2FP.F16.F32.PACK_AB R8, R136, R121 ;  /* 0x000000798808723e */ /* 0x000fe200000000ff */
[----:B------:R-:W-:Y:S01]  /*a830*/  FADD.FTZ R121, R121, R128 ;  /* 0x0000008079797221 */ /* 0x000fe20000010000 */
        /* <DEDUP_REMOVED lines=8> */
[----:B--2---:R-:W-:Y:S01]  /*a8c0*/  HMMA.16816.F32 R12, R8, R40, R12 ;  /* 0x00000028080c723c */ /* 0x004fe2000000180c */
[----:B------:R-:W-:Y:S01]  /*a8d0*/  FADD.FTZ R138, R117, R138 ;  /* 0x0000008a758a7221 */ /* 0x000fe20000010000 */
[----:B------:R-:W-:-:S06]  /*a8e0*/  FADD.FTZ R116, R116, R119 ;  /* 0x0000007774747221 */ /* 0x000fcc0000010000 */
        /* <DEDUP_REMOVED lines=17> */
[----:B-1----:R-:W-:Y:S01]  /*aa00*/  F2FP.F16.F32.PACK_AB R11, R56, R61 ;  /* 0x0000003d380b723e */ /* 0x002fe200000000ff */
[----:B------:R-:W-:-:S02]  /*aa10*/  FADD.FTZ R62, R62, R63 ;  /* 0x0000003f3e3e7221 */ /* 0x000fc40000010000 */
[----:B------:R-:W-:Y:S02]  /*aa20*/  FADD.FTZ R60, R60, R59 ;  /* 0x0000003b3c3c7221 */ /* 0x000fe40000010000 */
[----:B------:R-:W-:Y:S02]  /*aa30*/  FADD.FTZ R61, R61, R62 ;  /* 0x0000003e3d3d7221 */ /* 0x000fe40000010000 */
[----:B--2---:R-:W-:Y:S01]  /*aa40*/  HMMA.16816.F32 R12, R8, R40, R12 ;  /* 0x00000028080c723c */ /* 0x004fe2000000180c */
[--C-:B------:R-:W-:Y:S01]  /*aa50*/  FFMA.FTZ R41, R64, UR4, -R112.reuse ;  /* 0x0000000440297c23 */ /* 0x100fe20008010870 */
[----:B------:R-:W-:Y:S01]  /*aa60*/  FFMA.FTZ R40, R101, UR4, -R112 ;  /* 0x0000000465287c23 */ /* 0x000fe20008010870 */
[----:B------:R-:W-:Y:S01]  /*aa70*/  FADD.FTZ R60, R57, R60 ;  /* 0x0000003c393c7221 */ /* 0x000fe20000010000 */
[----:B------:R-:W-:-:S03]  /*aa80*/  FADD.FTZ R56, R56, R61 ;  /* 0x0000003d38387221 */ /* 0x000fc60000010000 */
[----:B------:R-:W1:Y:S01]  /*aa90*/  MUFU.EX2 R41, R41 ;  /* 0x0000002900297308 */ /* 0x000e620000000800 */
[C---:B------:R-:W-:Y:S01]  /*aaa0*/  HMMA.16816.F32 R20, R8.reuse, R42, R20 ;  /* 0x0000002a0814723c */ /* 0x040fe20000001814 */
[----:B------:R-:W-:Y:S01]  /*aab0*/  FFMA.FTZ R43, R102, UR4, -R112 ;  /* 0x00000004662b7c23 */ /* 0x000fe20008010870 */
[--C-:B------:R-:W-:Y:S01]  /*aac0*/  FFMA.FTZ R42, R100, UR4, -R107.reuse ;  /* 0x00000004642a7c23 */ /* 0x100fe2000801086b */
[----:B------:R-:W-:Y:S04]  /*aad0*/  MUFU.EX2 R40, R40 ;  /* 0x0000002800287308 */ /* 0x000fe80000000800 */
[----:B------:R-:W-:Y:S01]  /*aae0*/  MUFU.EX2 R43, R43 ;  /* 0x0000002b002b7308 */ /* 0x000fe20000000800 */
[----:B-----5:R-:W-:Y:S01]  /*aaf0*/  HMMA.16816.F32 R24, R8, R44, R24 ;  /* 0x0000002c0818723c */ /* 0x020fe20000001818 */
[----:B------:R-:W-:-:S02]  /*ab00*/  FFMA.FTZ R45, R67, UR4, -R107 ;  /* 0x00000004432d7c23 */ /* 0x000fc4000801086b */
[----:B------:R-:W-:Y:S04]  /*ab10*/  MUFU.EX2 R42, R42 ;  /* 0x0000002a002a7308 */ /* 0x000fe80000000800 */
[----:B------:R-:W2:Y:S01]  /*ab20*/  MUFU.EX2 R45, R45 ;  /* 0x0000002d002d7308 */ /* 0x000ea20000000800 */
[C---:B------:R-:W-:Y:S08]  /*ab30*/  HMMA.16816.F32 R4, R8.reuse, R46, R4 ;  /* 0x0000002e0804723c */ /* 0x040ff00000001804 */
[C---:B---3--:R-:W-:Y:S08]  /*ab40*/  HMMA.16816.F32 R32, R8.reuse, R48, R32 ;  /* 0x000000300820723c */ /* 0x048ff00000001820 */
[C---:B------:R-:W-:Y:S08]  /*ab50*/  HMMA.16816.F32 R16, R8.reuse, R50, R16 ;  /* 0x000000320810723c */ /* 0x040ff00000001810 */
[C---:B----4-:R-:W-:Y:S08]  /*ab60*/  HMMA.16816.F32 R36, R8.reuse, R28, R36 ;  /* 0x0000001c0824723c */ /* 0x050ff00000001824 */
[----:B------:R-:W-:Y:S01]  /*ab70*/  HMMA.16816.F32 R84, R8, R30, R84 ;  /* 0x0000001e0854723c */ /* 0x000fe20000001854 */
[----:B-1----:R-:W-:Y:S01]  /*ab80*/  F2FP.F16.F32.PACK_AB R8, R0, R41 ;  /* 0x000000290008723e */ /* 0x002fe200000000ff */
[----:B------:R-:W-:Y:S01]  /*ab90*/  FADD.FTZ R41, R41, R60 ;  /* 0x0000003c29297221 */ /* 0x000fe20000010000 */
[----:B--2---:R-:W-:Y:S01]  /*aba0*/  F2FP.F16.F32.PACK_AB R9, R2, R45 ;  /* 0x0000002d0209723e */ /* 0x004fe200000000ff */
[----:B------:R-:W-:Y:S01]  /*abb0*/  FADD.FTZ R45, R45, R56 ;  /* 0x000000382d2d7221 */ /* 0x000fe20000010000 */
[----:B------:R-:W-:Y:S01]  /*abc0*/  F2FP.F16.F32.PACK_AB R10, R43, R40 ;  /* 0x000000282b0a723e */ /* 0x000fe200000000ff */
[----:B------:R-:W-:Y:S01]  /*abd0*/  FADD.FTZ R41, R0, R41 ;  /* 0x0000002900297221 */ /* 0x000fe20000010000 */
[----:B------:R-:W-:Y:S01]  /*abe0*/  F2FP.F16.F32.PACK_AB R11, R173, R42 ;  /* 0x0000002aad0b723e */ /* 0x000fe200000000ff */
[----:B------:R-:W-:Y:S01]  /*abf0*/  FADD.FTZ R45, R2, R45 ;  /* 0x0000002d022d7221 */ /* 0x000fe20000010000 */
[-C--:B------:R-:W-:Y:S01]  /*ac00*/  MOV R0, R104.reuse ;  /* 0x0000006800007202 */ /* 0x080fe20000000f00 */
[----:B------:R-:W-:Y:S01]  /*ac10*/  FADD.FTZ R40, R40, R41 ;  /* 0x0000002928287221 */ /* 0x000fe20000010000 */
[-C--:B------:R-:W-:Y:S01]  /*ac20*/  MOV R2, R105.reuse ;  /* 0x0000006900027202 */ /* 0x080fe20000000f00 */
[----:B------:R-:W-:Y:S01]  /*ac30*/  FADD.FTZ R42, R42, R45 ;  /* 0x0000002d2a2a7221 */ /* 0x000fe20000010000 */
[----:B------:R-:W-:Y:S01]  /*ac40*/  @P0 MOV R0, R104 ;  /* 0x0000006800000202 */ /* 0x000fe20000000f00 */
[----:B------:R-:W-:Y:S01]  /*ac50*/  HMMA.16816.F32 R96, R8, R92, R12 ;  /* 0x0000005c0860723c */ /* 0x000fe2000000180c */
[----:B------:R-:W1:Y:S01]  /*ac60*/  LDSM.16.MT88.4 R12, [R144+0x9800] ;  /* 0x00980000900c783b */ /* 0x000e620000004200 */
[----:B------:R-:W-:Y:S01]  /*ac70*/  @P0 MOV R2, R105 ;  /* 0x0000006900020202 */ /* 0x000fe20000000f00 */
[----:B------:R-:W-:Y:S01]  /*ac80*/  FADD.FTZ R172, R43, R40 ;  /* 0x000000282bac7221 */ /* 0x000fe20000010000 */
[----:B------:R-:W-:-:S04]  /*ac90*/  FADD.FTZ R173, R173, R42 ;  /* 0x0000002aadad7221 */ /* 0x000fc80000010000 */
[C---:B------:R-:W-:Y:S08]  /*aca0*/  HMMA.16816.F32 R68, R8.reuse, R72, R24 ;  /* 0x000000480844723c */ /* 0x040ff00000001818 */
[C---:B------:R-:W-:Y:S08]  /*acb0*/  HMMA.16816.F32 R76, R8.reuse, R80, R32 ;  /* 0x00000050084c723c */ /* 0x040ff00000001820 */
[C---:B------:R-:W-:Y:S08]  /*acc0*/  HMMA.16816.F32 R92, R8.reuse, R94, R20 ;  /* 0x0000005e085c723c */ /* 0x040ff00000001814 */
[C---:B------:R-:W-:Y:S08]  /*acd0*/  HMMA.16816.F32 R72, R8.reuse, R74, R4 ;  /* 0x0000004a0848723c */ /* 0x040ff00000001804 */
[C---:B------:R-:W-:Y:S08]  /*ace0*/  HMMA.16816.F32 R80, R8.reuse, R82, R16 ;  /* 0x000000520850723c */ /* 0x040ff00000001810 */
[C---:B-1----:R-:W-:Y:S08]  /*acf0*/  HMMA.16816.F32 R88, R8.reuse, R12, R36 ;  /* 0x0000000c0858723c */ /* 0x042ff00000001824 */
[----:B------:R-:W-:Y:S01]  /*ad00*/  HMMA.16816.F32 R84, R8, R14, R84 ;  /* 0x0000000e0854723c */ /* 0x000fe20000001854 */
[----:B------:R-:W-:-:S04]  /*ad10*/  NOP ;  /* 0x0000000000007918 */ /* 0x000fc80000000000 */
[----:B------:R-:W-:-:S15]  /*ad20*/  @P0 BRA `(.L_x_6492) ;  /* 0x0000000000040947 */ /* 0x000fde0003800000 */
.L_x_6484:
[----:B------:R-:W-:-:S07]  /*ad30*/  IADD3 R132, PT, PT, R126, -0x1, RZ ;  /* 0xffffffff7e847810 */ /* 0x000fce0007ffe0ff */
.L_x_6492:
[----:B------:R-:W-:-:S13]  /*ad40*/  ISETP.GE.AND P0, PT, R132, R157, PT ;  /* 0x0000009d8400720c */ /* 0x000fda0003f06270 */
        /* <DEDUP_REMOVED lines=15> */
.L_x_6497:
        /* <DEDUP_REMOVED lines=75> */
.L_x_6494:
        /* <DEDUP_REMOVED lines=14> */
[-C--:B------:R-:W-:Y:S01]  /*b3d0*/  @!P0 MOV R189, R179.reuse ;  /* 0x000000b300bd8202 */ /* 0x080fe20000000f00 */
[C---:B------:R-:W-:Y:S01]  /*b3e0*/  @!P0 IMAD.WIDE.U32 R184, R174.reuse, 0x60, R178 ;  /* 0x00000060aeb88825 */ /* 0x040fe200078e00b2 */
[C---:B------:R-:W-:Y:S01]  /*b3f0*/  @!P0 LEA R182, P3, R174.reuse, R178, 0x7 ;  /* 0x000000b2aeb68211 */ /* 0x040fe200078638ff */
        /* <DEDUP_REMOVED lines=223> */
.L_x_6496:
        /* <DEDUP_REMOVED lines=60> */
.L_x_6495:
[----:B------:R-:W-:Y:S01]  /*c5b0*/  I2FP.F32.S32 R0, R169 ;  /* 0x000000a900007245 */ /* 0x000fe20000201400 */
[----:B-1----:R-:W-:Y:S01]  /*c5c0*/  LDSM.16.MT88.4 R112, [R145+0x6000] ;  /* 0x006000009170783b */ /* 0x002fe20000004200 */
[C---:B------:R-:W-:Y:S02]  /*c5d0*/  IADD3 R2, PT, PT, R169.reuse, -0x3f, RZ ;  /* 0xffffffc1a9027810 */ /* 0x040fe40007ffe0ff */
[----:B------:R-:W-:Y:S01]  /*c5e0*/  IADD3 R105, PT, PT, R169, -0x38, RZ ;  /* 0xffffffc8a9697810 */ /* 0x000fe20007ffe0ff */
[CC--:B------:R-:W-:Y:S01]  /*c5f0*/  FFMA.FTZ R38, R3.reuse, R0.reuse, R38 ;  /* 0x0000000003267223 */ /* 0x0c0fe20000010026 */
[----:B------:R-:W-:Y:S01]  /*c600*/  FFMA.FTZ R36, R3, R0, R36 ;  /* 0x0000000003247223 */ /* 0x000fe20000010024 */
[----:B------:R-:W-:Y:S02]  /*c610*/  IADD3 R0, PT, PT, R169, -0x37, RZ ;  /* 0xffffffc9a9007810 */ /* 0x000fe40007ffe0ff */
[----:B------:R-:W-:Y:S02]  /*c620*/  I2FP.F32.S32 R2, R2 ;  /* 0x0000000200027245 */ /* 0x000fe40000201400 */
[----:B------:R-:W-:Y:S02]  /*c630*/  I2FP.F32.S32 R0, R0 ;  /* 0x0000000000007245 */ /* 0x000fe40000201400 */
[----:B------:R-:W-:Y:S01]  /*c640*/  I2FP.F32.S32 R105, R105 ;  /* 0x0000006900697245 */ /* 0x000fe20000201400 */
[CC--:B------:R-:W-:Y:S01]  /*c650*/  FFMA.FTZ R7, R3.reuse, R2.reuse, R7 ;  /* 0x0000000203077223 */ /* 0x0c0fe20000010007 */
[----:B------:R-:W-:Y:S01]  /*c660*/  FFMA.FTZ R5, R3, R2, R5 ;  /* 0x0000000203057223 */ /* 0x000fe20000010005 */
[----:B------:R-:W-:Y:S01]  /*c670*/  IADD3 R2, PT, PT, R169, -0x2f, RZ ;  /* 0xffffffd1a9027810 */ /* 0x000fe20007ffe0ff */
[CC--:B------:R-:W-:Y:S01]  /*c680*/  FFMA.FTZ R11, R3.reuse, R0.reuse, R11 ;  /* 0x00000000030b7223 */ /* 0x0c0fe2000001000b */
[----:B------:R-:W-:Y:S01]  /*c690*/  FFMA.FTZ R9, R3, R0, R9 ;  /* 0x0000000003097223 */ /* 0x000fe20000010009 */
[----:B------:R-:W-:Y:S01]  /*c6a0*/  IADD3 R0, PT, PT, R169, -0x27, RZ ;  /* 0xffffffd9a9007810 */ /* 0x000fe20007ffe0ff */
[CC--:B------:R-:W-:Y:S01]  /*c6b0*/  FFMA.FTZ R10, R3.reuse, R105.reuse, R10 ;  /* 0x00000069030a7223 */ /* 0x0c0fe2000001000a */
[----:B------:R-:W-:Y:S01]  /*c6c0*/  I2FP.F32.S32 R2, R2 ;  /* 0x0000000200027245 */ /* 0x000fe20000201400 */
[----:B------:R-:W-:Y:S01]  /*c6d0*/  FFMA.FTZ R8, R3, R105, R8 ;  /* 0x0000006903087223 */ /* 0x000fe20000010008 */
[----:B------:R-:W-:Y:S02]  /*c6e0*/  I2FP.F32.S32 R0, R0 ;  /* 0x0000000000007245 */ /* 0x000fe40000201400 */
[----:B------:R-:W-:Y:S01]  /*c6f0*/  IADD3 R107, PT, PT, R169, -0x40, RZ ;  /* 0xffffffc0a96b7810 */ /* 0x000fe20007ffe0ff */
[CC--:B------:R-:W-:Y:S01]  /*c700*/  FFMA.FTZ R15, R3.reuse, R2.reuse, R15 ;  /* 0x00000002030f7223 */ /* 0x0c0fe2000001000f */
[----:B------:R-:W-:Y:S01]  /*c710*/  FFMA.FTZ R13, R3, R2, R13 ;  /* 0x00000002030d7223 */ /* 0x000fe2000001000d */
        /* <DEDUP_REMOVED lines=20> */
[----:B------:R-:W-:Y:S01]  /*c860*/  IADD3 R2, PT, PT, R169, 0x1, RZ ;  /* 0x00000001a9027810 */ /* 0x000fe20007ffe0ff */
[CC--:B------:R-:W-:Y:S01]  /*c870*/  FFMA.FTZ R35, R3.reuse, R0.reuse, R35 ;  /* 0x0000000003237223 */ /* 0x0c0fe20000010023 */
[----:B------:R-:W-:Y:S01]  /*c880*/  FFMA.FTZ R33, R3, R0, R33 ;  /* 0x0000000003217223 */ /* 0x000fe20000010021 */
[----:B------:R-:W-:Y:S02]  /*c890*/  IADD3 R0, PT, PT, R169, 0x9, RZ ;  /* 0x00000009a9007810 */ /* 0x000fe40007ffe0ff */
[----:B------:R-:W-:Y:S02]  /*c8a0*/  I2FP.F32.S32 R2, R2 ;  /* 0x0000000200027245 */ /* 0x000fe40000201400 */
[----:B------:R-:W-:Y:S02]  /*c8b0*/  I2FP.F32.S32 R0, R0 ;  /* 0x0000000000007245 */ /* 0x000fe40000201400 */
[----:B------:R-:W-:Y:S01]  /*c8c0*/  I2FP.F32.S32 R105, R105 ;  /* 0x0000006900697245 */ /* 0x000fe20000201400 */
[-C--:B------:R-:W-:Y:S01]  /*c8d0*/  FFMA.FTZ R39, R3, R2.reuse, R39 ;  /* 0x0000000203277223 */ /* 0x080fe20000010027 */
[----:B------:R-:W-:Y:S01]  /*c8e0*/  IADD3 R107, PT, PT, R169, -0x30, RZ ;  /* 0xffffffd0a96b7810 */ /* 0x000fe20007ffe0ff */
[----:B------:R-:W-:Y:S01]  /*c8f0*/  FFMA.FTZ R37, R3, R2, R37 ;  /* 0x0000000203257223 */ /* 0x000fe20000010025 */
[----:B------:R-:W-:Y:S01]  /*c900*/  IADD3 R2, PT, PT, R169, 0x11, RZ ;  /* 0x00000011a9027810 */ /* 0x000fe20007ffe0ff */
[CC--:B------:R-:W-:Y:S01]  /*c910*/  FFMA.FTZ R43, R3.reuse, R0.reuse, R43 ;  /* 0x00000000032b7223 */ /* 0x0c0fe2000001002b */
[C---:B------:R-:W-:Y:S01]  /*c920*/  FFMA.FTZ R41, R3.reuse, R0, R41 ;  /* 0x0000000003297223 */ /* 0x040fe20000010029 */
[----:B------:R-:W-:Y:S01]  /*c930*/  I2FP.F32.S32 R107, R107 ;  /* 0x0000006b006b7245 */ /* 0x000fe20000201400 */
[-C--:B------:R-:W-:Y:S01]  /*c940*/  FFMA.FTZ R16, R3, R105.reuse, R16 ;  /* 0x0000006903107223 */ /* 0x080fe20000010010 */
[----:B------:R-:W-:Y:S01]  /*c950*/  IADD3 R0, PT, PT, R169, 0x19, RZ ;  /* 0x00000019a9007810 */ /* 0x000fe20007ffe0ff */
[----:B------:R-:W-:Y:S01]  /*c960*/  FFMA.FTZ R18, R3, R105, R18 ;  /* 0x0000006903127223 */ /* 0x000fe20000010012 */
[----:B------:R-:W-:Y:S01]  /*c970*/  IADD3 R105, PT, PT, R169, -0x18, RZ ;  /* 0xffffffe8a9697810 */ /* 0x000fe20007ffe0ff */
[CC--:B------:R-:W-:Y:S01]  /*c980*/  FFMA.FTZ R14, R3.reuse, R107.reuse, R14 ;  /* 0x0000006b030e7223 */ /* 0x0c0fe2000001000e */
[----:B------:R-:W-:Y:S01]  /*c990*/  I2FP.F32.S32 R2, R2 ;  /* 0x0000000200027245 */ /* 0x000fe20000201400 */
[C---:B------:R-:W-:Y:S01]  /*c9a0*/  FFMA.FTZ R12, R3.reuse, R107, R12 ;  /* 0x0000006b030c7223 */ /* 0x040fe2000001000c */
[----:B------:R-:W-:Y:S02]  /*c9b0*/  I2FP.F32.S32 R0, R0 ;  /* 0x0000000000007245 */ /* 0x000fe40000201400 */
[----:B------:R-:W-:Y:S01]  /*c9c0*/  I2FP.F32.S32 R105, R105 ;  /* 0x0000006900697245 */ /* 0x000fe20000201400 */
        /* <DEDUP_REMOVED lines=11> */
[----:B------:R-:W-:Y:S02]  /*ca80*/  I2FP.F32.S32 R107, R107 ;  /* 0x0000006b006b7245 */ /* 0x000fe40000201400 */
[----:B------:R-:W-:Y:S02]  /*ca90*/  I2FP.F32.S32 R0, R102 ;  /* 0x0000006600007245 */ /* 0x000fe40000201400 */
[----:B------:R-:W-:Y:S01]  /*caa0*/  FMNMX3.FTZ R102, R101, R4, R5, !PT ;  /* 0x0000000465667276 */ /* 0x000fe20007810005 */
[-C--:B------:R-:W-:Y:S01]  /*cab0*/  FFMA.FTZ R22, R3, R107.reuse, R22 ;  /* 0x0000006b03167223 */ /* 0x080fe20000010016 */
[----:B------:R-:W-:Y:S01]  /*cac0*/  IADD3 R105, PT, PT, R169, -0x8, RZ ;  /* 0xfffffff8a9697810 */ /* 0x000fe20007ffe0ff */
[C---:B------:R-:W-:Y:S01]  /*cad0*/  FFMA.FTZ R20, R3.reuse, R107, R20 ;  /* 0x0000006b03147223 */ /* 0x040fe20000010014 */
[----:B------:R-:W-:Y:S01]  /*cae0*/  I2FP.F32.S32 R2, R2 ;  /* 0x0000000200027245 */ /* 0x000fe20000201400 */
[C---:B------:R-:W-:Y:S01]  /*caf0*/  FFMA.FTZ R55, R3.reuse, R0, R55 ;  /* 0x0000000003377223 */ /* 0x040fe20000010037 */
[----:B------:R-:W-:Y:S01]  /*cb00*/  FMNMX3.FTZ R100, R100, R14, R15, !PT ;  /* 0x0000000e64647276 */ /* 0x000fe2000781000f */
[C---:B------:R-:W-:Y:S01]  /*cb10*/  FFMA.FTZ R53, R3.reuse, R0, R53 ;  /* 0x0000000003357223 */ /* 0x040fe20000010035 */
[----:B------:R-:W-:Y:S01]  /*cb20*/  FMNMX3.FTZ R102, R102, R8, R9, !PT ;  /* 0x0000000866667276 */ /* 0x000fe20007810009 */
[CC--:B------:R-:W-:Y:S01]  /*cb30*/  FFMA.FTZ R54, R3.reuse, R2.reuse, R54 ;  /* 0x0000000203367223 */ /* 0x0c0fe20000010036 */
[----:B------:R-:W-:Y:S01]  /*cb40*/  I2FP.F32.S32 R105, R105 ;  /* 0x0000006900697245 */ /* 0x000fe20000201400 */
[----:B------:R-:W-:Y:S01]  /*cb50*/  FFMA.FTZ R52, R3, R2, R52 ;  /* 0x0000000203347223 */ /* 0x000fe20000010034 */
[----:B------:R-:W-:Y:S02]  /*cb60*/  IADD3 R107, PT, PT, R169, -0x10, RZ ;  /* 0xfffffff0a96b7810 */ /* 0x000fe40007ffe0ff */
[----:B------:R-:W-:Y:S01]  /*cb70*/  FMNMX3.FTZ R2, R100, R18, R19, !PT ;  /* 0x0000001264027276 */ /* 0x000fe20007810013 */
[CC--:B------:R-:W-:Y:S01]  /*cb80*/  FFMA.FTZ R34, R3.reuse, R105.reuse, R34 ;  /* 0x0000006903227223 */ /* 0x0c0fe20000010022 */
[----:B------:R-:W-:Y:S01]  /*cb90*/  FMNMX3.FTZ R104, R102, R12, R13, !PT ;  /* 0x0000000c66687276 */ /* 0x000fe2000781000d */
[----:B------:R-:W-:Y:S01]  /*cba0*/  FFMA.FTZ R32, R3, R105, R32 ;  /* 0x0000006903207223 */ /* 0x000fe20000010020 */
[----:B------:R-:W-:Y:S02]  /*cbb0*/  I2FP.F32.S32 R107, R107 ;  /* 0x0000006b006b7245 */ /* 0x000fe40000201400 */
[----:B------:R-:W-:Y:S02]  /*cbc0*/  FMNMX3.FTZ R2, R2, R22, R23, !PT ;  /* 0x0000001602027276 */ /* 0x000fe40007810017 */
[----:B------:R-:W-:Y:S01]  /*cbd0*/  IADD3 R105, PT, PT, R169, 0x8, RZ ;  /* 0x00000008a9697810 */ /* 0x000fe20007ffe0ff */
[CC--:B------:R-:W-:Y:S01]  /*cbe0*/  FFMA.FTZ R30, R3.reuse, R107.reuse, R30 ;  /* 0x0000006b031e7223 */ /* 0x0c0fe2000001001e */
[----:B------:R-:W-:Y:S01]  /*cbf0*/  FMNMX3.FTZ R100, R104, R16, R17, !PT ;  /* 0x0000001068647276 */ /* 0x000fe20007810011 */
[C---:B------:R-:W-:Y:S01]  /*cc00*/  FFMA.FTZ R28, R3.reuse, R107, R28 ;  /* 0x0000006b031c7223 */ /* 0x040fe2000001001c */
[----:B------:R-:W-:Y:S02]  /*cc10*/  FMNMX3.FTZ R2, R2, R26, R27, !PT ;  /* 0x0000001a02027276 */ /* 0x000fe4000781001b */
[----:B------:R-:W-:Y:S02]  /*cc20*/  I2FP.F32.S32 R105, R105 ;  /* 0x0000006900697245 */ /* 0x000fe40000201400 */
        /* <DEDUP_REMOVED lines=10> */
[----:B------:R-:W-:Y:S02]  /*ccd0*/  I2FP.F32.S32 R107, R107 ;  /* 0x0000006b006b7245 */ /* 0x000fe40000201400 */
[----:B------:R-:W-:Y:S02]  /*cce0*/  I2FP.F32.S32 R0, R0 ;  /* 0x0000000000007245 */ /* 0x000fe40000201400 */
[----:B------:R-:W-:Y:S01]  /*ccf0*/  I2FP.F32.S32 R105, R105 ;  /* 0x0000006900697245 */ /* 0x000fe20000201400 */
        /* <DEDUP_REMOVED lines=10> */
[----:B------:R-:W-:Y:S02]  /*cda0*/  I2FP.F32.S32 R102, R102 ;  /* 0x0000006600667245 */ /* 0x000fe40000201400 */
[----:B------:R-:W-:Y:S02]  /*cdb0*/  IADD3 R105, PT, PT, R169, 0x30, RZ ;  /* 0x00000030a9697810 */ /* 0x000fe40007ffe0ff */
[----:B------:R-:W-:Y:S01]  /*cdc0*/  FMNMX3.FTZ R100, R100, R36, R37, !PT ;  /* 0x0000002464647276 */ /* 0x000fe20007810025 */
[CC--:B------:R-:W-:Y:S01]  /*cdd0*/  FFMA.FTZ R58, R3.reuse, R102.reuse, R58 ;  /* 0x00000066033a7223 */ /* 0x0c0fe2000001003a */
[----:B------:R-:W-:Y:S01]  /*cde0*/  I2FP.F32.S32 R105, R105 ;  /* 0x0000006900697245 */ /* 0x000fe20000201400 */
        /* <DEDUP_REMOVED lines=10> */
[----:B------:R-:W-:Y:S02]  /*ce90*/  I2FP.F32.S32 R102, R102 ;  /* 0x0000006600667245 */ /* 0x000fe40000201400 */
[----:B------:R-:W-:Y:S02]  /*cea0*/  FMNMX3.FTZ R0, R0, R54, R55, !PT ;  /* 0x0000003600007276 */ /* 0x000fe40007810037 */
[----:B------:R-:W-:Y:S01]  /*ceb0*/  FMNMX3.FTZ R100, R100, R48, R49, !PT ;  /* 0x0000003064647276 */ /* 0x000fe20007810031 */
[C---:B------:R-:W-:Y:S01]  /*cec0*/  FFMA.FTZ R63, R3.reuse, R102, R63 ;  /* 0x00000066033f7223 */ /* 0x040fe2000001003f */
[----:B------:R-:W-:Y:S01]  /*ced0*/  I2FP.F32.S32 R2, R2 ;  /* 0x0000000200027245 */ /* 0x000fe20000201400 */
[C---:B------:R-:W-:Y:S01]  /*cee0*/  FFMA.FTZ R61, R3.reuse, R102, R61 ;  /* 0x00000066033d7223 */ /* 0x040fe2000001003d */
[----:B------:R-:W-:Y:S02]  /*cef0*/  I2FP.F32.S32 R105, R105 ;  /* 0x0000006900697245 */ /* 0x000fe40000201400 */
        /* <DEDUP_REMOVED lines=13> */
[----:B------:R-:W-:Y:S05]  /*cfd0*/  IADD3 R169, PT, PT, R169, -0x80, RZ ;  /* 0xffffff80a9a97810 */ /* 0x000fea0007ffe0ff */
        /* <DEDUP_REMOVED lines=131> */
[----:B------:R-:W-:Y:S07]  /*d810*/  ISETP.GT.AND P0, PT, R170, R157, PT ;  /* 0x0000009daa00720c */ /* 0x000fee0003f04270 */
        /* <DEDUP_REMOVED lines=242> */
.L_x_6493:
        /* <DEDUP_REMOVED lines=142> */
.L_x_6499:
[----:B------:R-:W-:Y:S05]  /*f020*/  BSYNC.RECONVERGENT B0 ;  /* 0x0000000000007941 */ /* 0x000fea0003800200 */
.L_x_6498:
        /* <DEDUP_REMOVED lines=36> */
.L_x_6500:
        /* <DEDUP_REMOVED lines=9> */
.L_x_7194:


//--------------------- .text._ZN5flash24flash_fwd_splitkv_kernelI23Flash_fwd_kernel_traitsILi64ELi64ELi128ELi4ELb0ELb0EN7cutlass6half_tE19Flash_kernel_traitsILi64ELi64ELi128ELi4ES3_EELb1ELb0ELb1ELb0ELb0ELb1ELb1ELb0EEEvNS_16Flash_fwd_paramsE --------------------------
	.section	.text._ZN5flash24flash_fwd_splitkv_kernelI23Flash_fwd_kernel_traitsILi64ELi64ELi128ELi4ELb0ELb0EN7cutlass6half_tE19Flash_kernel_traitsILi64ELi64ELi128ELi4ES3_EELb1ELb0ELb1ELb0ELb0ELb1ELb1ELb0EEEvNS_16Flash_fwd_paramsE,"ax",@progbits
	.align	128
        .global         _ZN5flash24flash_fwd_splitkv_kernelI23Flash_fwd_kernel_traitsILi64ELi64ELi128ELi4ELb0ELb0EN7cutlass6half_tE19Flash_kernel_traitsILi64ELi64ELi128ELi4ES3_EELb1ELb0ELb1ELb0ELb0ELb1ELb1ELb0EEEvNS_16Flash_fwd_paramsE
        .type           _ZN5flash24flash_fwd_splitkv_kernelI23Flash_fwd_kernel_traitsILi64ELi64ELi128ELi4ELb0ELb0EN7cutlass6half_tE19Flash_kernel_traitsILi64ELi64ELi128ELi4ES3_EELb1ELb0ELb1ELb0ELb0ELb1ELb1ELb0EEEvNS_16Flash_fwd_paramsE,@function
        .size           _ZN5flash24flash_fwd_splitkv_kernelI23Flash_fwd_kernel_traitsILi64ELi64ELi128ELi4ELb0ELb0EN7cutlass6half_tE19Flash_kernel_traitsILi64ELi64ELi128ELi4ES3_EELb1ELb0ELb1ELb0ELb0ELb1ELb1ELb0EEEvNS_16Flash_fwd_paramsE,(.L_x_7195 - _ZN5flash24flash_fwd_splitkv_kernelI23Flash_fwd_kernel_traitsILi64ELi64ELi128ELi4ELb0ELb0EN7cutlass6half_tE19Flash_kernel_traitsILi64ELi64ELi128ELi4ES3_EELb1ELb0ELb1ELb0ELb0ELb1ELb1ELb0EEEvNS_16Flash_fwd_paramsE)
        .other          _ZN5flash24flash_fwd_splitkv_kernelI23Flash_fwd_kernel_traitsILi64ELi64ELi128ELi4ELb0ELb0EN7cutlass6half_tE19Flash_kernel_traitsILi64ELi64ELi128ELi4ES3_EELb1ELb0ELb1ELb0ELb0ELb1ELb1ELb0EEEvNS_16Flash_fwd_paramsE,@"STO_CUDA_ENTRY STV_DEFAULT"
_ZN5flash24flash_fwd_splitkv_kernelI23Flash_fwd_kernel_traitsILi64ELi64ELi128ELi4ELb0ELb0EN7cutlass6half_tE19Flash_kernel_traitsILi64ELi64ELi128ELi4ES3_EELb1ELb0ELb1ELb0ELb0ELb1ELb1ELb0EEEvNS_16Flash_fwd_paramsE:
.text._ZN5flash24flash_fwd_splitkv_kernelI23Flash_fwd_kernel_traitsILi64ELi64ELi128ELi4ELb0ELb0EN7cutlass6half_tE19Flash_kernel_traitsILi64ELi64ELi128ELi4ES3_EELb1ELb0ELb1ELb0ELb0ELb1ELb1ELb0EEEvNS_16Flash_fwd_paramsE:
        /* <DEDUP_REMOVED lines=33> */
[C---:B------:R-:W-:Y:S02]  /*0210*/  IMAD.SHL.U32 R7, R167.reuse, 0x4, RZ ;  /* 0x00000004a7077824 */ /* 0x040fe400078e00ff */
[----:B--2---:R-:W-:Y:S01]  /*0220*/  IMAD.WIDE.U32 R4, R167, 0x4, R4 ;  /* 0x00000004a7047825 */ /* 0x004fe200078e0004 */
[----:B-1----:R-:W-:-:S04]  /*0230*/  ISETP.EQ.U32.AND P6, PT, R2, RZ, PT ;  /* 0x000000ff0200720c */ /* 0x002fc80003fc2070 */
[----:B------:R-:W5:Y:S01]  /*0240*/  @P0 LDG.E R0, desc[UR16][R4.64] ;  /* 0x0000001004000981 */ /* 0x000f62000c1e1900 */
[----:B------:R-:W-:-:S03]  /*0250*/  ISETP.EQ.OR.EX P6, PT, R3, RZ, !P5, P6 ;  /* 0x000000ff0300720c */ /* 0x000fc60006fc2760 */
[----:B------:R1:W5:Y:S01]  /*0260*/  @P4 LDG.E R11, desc[UR16][R4.64+0x4] ;  /* 0x00000410040b4981 */ /* 0x000362000c1e1900 */
[----:B------:R-:W-:Y:S02]  /*0270*/  SHF.R.U32.HI R6, RZ, 0x1e, R167 ;  /* 0x0000001eff067819 */ /* 0x000fe400000116a7 */
[----:B------:R-:W-:Y:S01]  /*0280*/  IADD3 R16, P1, PT, R7, R2, RZ ;  /* 0x0000000207107210 */ /* 0x000fe20007f3e0ff */
[----:B------:R-:W2:Y:S01]  /*0290*/  S2R R13, SR_CTAID.X ;  /* 0x00000000000d7919 */ /* 0x000ea20000002500 */
[----:B------:R-:W-:Y:S02]  /*02a0*/  ISETP.NE.U32.AND P2, PT, R2, RZ, PT ;  /* 0x000000ff0200720c */ /* 0x000fe40003f45070 */
[----:B----4-:R-:W-:Y:S01]  /*02b0*/  ISETP.NE.U32.AND P3, PT, RZ, UR4, PT ;  /* 0x00000004ff007c0c */ /* 0x010fe2000bf65070 */
[----:B------:R-:W-:Y:S01]  /*02c0*/  IMAD.X R17, R6, 0x1, R3, P1 ;  /* 0x0000000106117824 */ /* 0x000fe200008e0603 */
[----:B------:R-:W-:Y:S02]  /*02d0*/  ISETP.NE.AND.EX P2, PT, R3, RZ, PT, P2 ;  /* 0x000000ff0300720c */ /* 0x000fe40003f45320 */
[----:B------:R-:W-:-:S11]  /*02e0*/  ISETP.NE.AND.EX P3, PT, RZ, UR5, PT, P3 ;  /* 0x00000005ff007c0c */ /* 0x000fd6000bf65330 */
[----:B------:R-:W3:Y:S02]  /*02f0*/  @!P2 LDC R15, c[0x0][0x438] ;  /* 0x00010e00ff0fab82 */ /* 0x000ee40000000800 */
[----:B------:R-:W-:Y:S01]  /*0300*/  @P3 IADD3 R2, P0, PT, R7, UR4, RZ ;  /* 0x0000000407023c10 */ /* 0x000fe2000ff1e0ff */
[----:B-1----:R-:W-:-:S03]  /*0310*/  IMAD.MOV.U32 R5, RZ, RZ, -0x1 ;  /* 0xffffffffff057424 */ /* 0x002fc600078e00ff */
[----:B------:R-:W-:-:S03]  /*0320*/  @P3 IADD3.X R3, PT, PT, R6, UR5, RZ, P0, !PT ;  /* 0x0000000506033c10 */ /* 0x000fc600087fe4ff */
[----:B------:R1:W5:Y:S01]  /*0330*/  @!P6 LDG.E R5, desc[UR16][R16.64] ;  /* 0x000000101005e981 */ /* 0x000362000c1e1900 */
[----:B------:R-:W-:Y:S05]  /*0340*/  @!P2 BRA `(.L_x_6501) ;  /* 0x00000000000ca947 */ /* 0x000fea0003800000 */
[----:B------:R-:W3:Y:S02]  /*0350*/  @P5 LDG.E R4, desc[UR16][R16.64+0x4] ;  /* 0x0000041010045981 */ /* 0x000ee4000c1e1900 */
[----:B---3-5:R-:W-:-:S06]  /*0360*/  @P5 IADD3 R15, PT, PT, R4, -R5, RZ ;  /* 0x80000005040f5210 */ /* 0x028fcc0007ffe0ff */
[----:B------:R4:W5:Y:S02]  /*0370*/  @!P5 LDG.E R15, desc[UR16][R16.64] ;  /* 0x00000010100fd981 */ /* 0x000964000c1e1900 */
.L_x_6501:
[----:B------:R-:W2:Y:S01]  /*0380*/  LDCU.64 UR4, c[0x0][0x478] ;  /* 0x00008f00ff0477ac */ /* 0x000ea20008000a00 */
[----:B------:R-:W-:-:S06]  /*0390*/  IMAD.MOV.U32 R4, RZ, RZ, RZ ;  /* 0x000000ffff047224 */ /* 0x000fcc00078e00ff */
[----:B------:R1:W5:Y:S01]  /*03a0*/  @P3 LDG.E R4, desc[UR16][R2.64] ;  /* 0x0000001002043981 */ /* 0x000362000c1e1900 */
[----:B--2---:R-:W-:-:S04]  /*03b0*/  ISETP.NE.U32.AND P0, PT, RZ, UR4, PT ;  /* 0x00000004ff007c0c */ /* 0x004fc8000bf05070 */
[----:B------:R-:W-:-:S13]  /*03c0*/  ISETP.NE.AND.EX P0, PT, RZ, UR5, PT, P0 ;  /* 0x00000005ff007c0c */ /* 0x000fda000bf05300 */
[----:B-1--4-:R-:W-:-:S04]  /*03d0*/  @P0 IADD3 R16, P1, PT, R7, UR4, RZ ;  /* 0x0000000407100c10 */ /* 0x012fc8000ff3e0ff */
        /* <DEDUP_REMOVED lines=9> */
[----:B------:R-:W-:Y:S02]  /*0470*/  @P0 IMAD.IADD R127, R127, 0x1, -R4 ;  /* 0x000000017f7f0824 */ /* 0x000fe400078e0a04 */
[----:B------:R-:W-:-:S04]  /*0480*/  IMAD.MOV R27, RZ, RZ, -R167 ;  /* 0x000000ffff1b7224 */ /* 0x000fc800078e0aa7 */
[----:B------:R-:W4:Y:S01]  /*0490*/  LDC R2, c[0x0][0x438] ;  /* 0x00010e00ff027b82 */ /* 0x000f220000000800 */
[----:B------:R-:W-:Y:S01]  /*04a0*/  IMAD R26, R9, R27, R26 ;  /* 0x0000001b091a7224 */ /* 0x000fe200078e021a */
[----:B-1----:R-:W-:-:S04]  /*04b0*/  IABS R12, R10 ;  /* 0x0000000a000c7213 */ /* 0x002fc80000000000 */
[----:B------:R-:W1:Y:S01]  /*04c0*/  I2F.RP R8, R12 ;  /* 0x0000000c00087306 */ /* 0x000e620000209400 */
[----:B----4-:R-:W-:-:S05]  /*04d0*/  VIADD R2, R2, 0x7f ;  /* 0x0000007f02027836 */ /* 0x010fca0000000000 */
[----:B------:R-:W-:-:S04]  /*04e0*/  SHF.R.S32.HI R19, RZ, 0x1f, R2 ;  /* 0x0000001fff137819 */ /* 0x000fc80000011402 */
[----:B------:R-:W-:Y:S01]  /*04f0*/  LEA.HI R19, R19, R2, RZ, 0x7 ;  /* 0x0000000213137211 */ /* 0x000fe200078f38ff */
[----:B------:R-:W-:Y:S01]  /*0500*/  IMAD.MOV.U32 R2, RZ, RZ, RZ ;  /* 0x000000ffff027224 */ /* 0x000fe200078e00ff */
[----:B-1----:R-:W1:Y:S02]  /*0510*/  MUFU.RCP R3, R8 ;  /* 0x0000000800037308 */ /* 0x002e640000001000 */
[----:B------:R-:W-:-:S05]  /*0520*/  LEA.HI.SX32 R19, R19, R10, 0x19 ;  /* 0x0000000a13137211 */ /* 0x000fca00078fcaff */
[----:B------:R-:W-:-:S05]  /*0530*/  VIADD R19, R19, 0xffffffff ;  /* 0xffffffff13137836 */ /* 0x000fca0000000000 */
[----:B------:R-:W-:Y:S02]  /*0540*/  IABS R17, R19 ;  /* 0x0000001300117213 */ /* 0x000fe40000000000 */
[-C--:B------:R-:W-:Y:S01]  /*0550*/  LOP3.LUT R19, R19, R10.reuse, RZ, 0x3c, !PT ;  /* 0x0000000a13137212 */ /* 0x080fe200078e3cff */
[----:B-1----:R-:W-:Y:S01]  /*0560*/  VIADD R3, R3, 0xffffffe ;  /* 0x0ffffffe03037836 */ /* 0x002fe20000000000 */
        /* <DEDUP_REMOVED lines=9> */
[----:B------:R-:W-:Y:S01]  /*0600*/  IMAD R17, R11, R8, R17 ;  /* 0x000000080b117224 */ /* 0x000fe200078e0211 */
[----:B------:R-:W4:Y:S01]  /*0610*/  @!P0 LDC R14, c[0x0][0x43c] ;  /* 0x00010f00ff0e8b82 */ /* 0x000f220000000800 */
[----:B------:R-:W5:Y:S03]  /*0620*/  S2R R8, SR_CTAID.Y ;  /* 0x0000000000087919 */ /* 0x000f660000002600 */
[----:B------:R-:W-:Y:S02]  /*0630*/  ISETP.GT.U32.AND P2, PT, R12, R17, PT ;  /* 0x000000110c00720c */ /* 0x000fe40003f44070 */
[----:B-1----:R-:W-:Y:S01]  /*0640*/  @!P0 ISETP.NE.U32.AND P3, PT, R2, RZ, PT ;  /* 0x000000ff0200820c */ /* 0x002fe20003f65070 */
[----:B------:R-:W-:-:S10]  /*0650*/  VIADD R2, R13, 0x1 ;  /* 0x000000010d027836 */ /* 0x000fd40000000000 */
[----:B------:R-:W-:Y:S01]  /*0660*/  @!P2 IMAD.IADD R17, R17, 0x1, -R12 ;  /* 0x000000011111a824 */ /* 0x000fe200078e0a0c */
[----:B------:R-:W-:Y:S01]  /*0670*/  @!P0 ISETP.NE.AND.EX P3, PT, R3, RZ, PT, P3 ;  /* 0x000000ff0300820c */ /* 0x000fe20003f65330 */
[----:B------:R-:W-:Y:S01]  /*0680*/  @!P2 VIADD R11, R11, 0x1 ;  /* 0x000000010b0ba836 */ /* 0x000fe20000000000 */
[----:B------:R-:W-:Y:S01]  /*0690*/  ISETP.NE.AND P2, PT, R10, RZ, PT ;  /* 0x000000ff0a00720c */ /* 0x000fe20003f45270 */
[----:B------:R-:W-:Y:S01]  /*06a0*/  IMAD R3, R2, 0x40, -R25 ;  /* 0x0000004002037824 */ /* 0x000fe200078e0a19 */
[----:B------:R-:W-:Y:S02]  /*06b0*/  ISETP.GE.U32.AND P4, PT, R17, R12, PT ;  /* 0x0000000c1100720c */ /* 0x000fe40003f86070 */
[----:B----4-:R-:W-:-:S04]  /*06c0*/  @!P0 SEL R14, R14, RZ, P3 ;  /* 0x000000ff0e0e8207 */ /* 0x010fc80001800000 */
[----:B---3--:R-:W-:-:S05]  /*06d0*/  @!P0 IADD3 R127, PT, PT, R14, R15, -R4 ;  /* 0x0000000f0e7f8210 */ /* 0x008fca0007ffe804 */
        /* <DEDUP_REMOVED lines=8> */
[----:B-----5:R-:W-:Y:S01]  /*0760*/  IMAD R159, R11, R8, RZ ;  /* 0x000000080b9f7224 */ /* 0x020fe200078e02ff */
[----:B------:R-:W-:-:S02]  /*0770*/  LEA.HI R15, R15, R2, RZ, 0x7 ;  /* 0x000000020f0f7211 */ /* 0x000fc400078f38ff */
[----:B------:R-:W-:Y:S02]  /*0780*/  SHF.R.S32.HI R2, RZ, 0x7, R3 ;  /* 0x00000007ff027819 */ /* 0x000fe40000011403 */
[----:B------:R-:W-:Y:S02]  /*0790*/  SHF.R.S32.HI R15, RZ, 0x7, R15 ;  /* 0x00000007ff0f7819 */ /* 0x000fe4000001140f */
[----:B------:R-:W-:-:S04]  /*07a0*/  VIADDMNMX R2, R159, R11, R2, PT ;  /* 0x0000000b9f027246 */ /* 0x000fc80003800102 */
        /* <DEDUP_REMOVED lines=25> */
[----:B------:R-:W-:-:S03]  /*0940*/  IMAD R5, R4, R5, R166 ;  /* 0x0000000504057224 */ /* 0x000fc600078e02a6 */
[----:B------:R-:W-:Y:S01]  /*0950*/  ISETP.GE.OR P4, PT, R8, R25, P1 ;  /* 0x000000190800720c */ /* 0x000fe20000f86670 */
        /* <DEDUP_REMOVED lines=9> */
[----:B------:R2:W-:Y:S01]  /*09f0*/  @!P5 STG.E.128 desc[UR16][R16.64+0x1000], RZ ;  /* 0x001000ff1000d986 */ /* 0x0005e2000c101d10 */
[----:B------:R-:W-:-:S03]  /*0a00*/  ISETP.GE.OR P5, PT, R0, R25, P6 ;  /* 0x000000190000720c */ /* 0x000fc600037a6670 */
[----:B------:R2:W-:Y:S01]  /*0a10*/  @!P3 STG.E.128 desc[UR16][R16.64], RZ ;  /* 0x000000ff1000b986 */ /* 0x0005e2000c101d10 */
[----:B------:R-:W-:-:S03]  /*0a20*/  ISETP.GE.OR P3, PT, R6, R25, P1 ;  /* 0x000000190600720c */ /* 0x000fc60000f66670 */
[----:B------:R2:W-:Y:S01]  /*0a30*/  @!P2 STG.E.128 desc[UR16][R16.64+0x800], RZ ;  /* 0x000800ff1000a986 */ /* 0x0005e2000c101d10 */
[-C--:B------:R-:W-:Y:S02]  /*0a40*/  ISETP.GE.OR P2, PT, R4, R25.reuse, P1 ;  /* 0x000000190400720c */ /* 0x080fe40000f46670 */
[-C--:B------:R-:W-:Y:S01]  /*0a50*/  ISETP.GE.OR P1, PT, R2, R25.reuse, P1 ;  /* 0x000000190200720c */ /* 0x080fe20000f26670 */
[----:B------:R2:W-:Y:S01]  /*0a60*/  @!P0 STG.E.128 desc[UR16][R16.64+0x1800], RZ ;  /* 0x001800ff10008986 */ /* 0x0005e2000c101d10 */
[C---:B------:R-:W-:Y:S01]  /*0a70*/  IADD3 R0, P0, PT, R5.reuse, R14, RZ ;  /* 0x0000000e05007210 */ /* 0x040fe20007f1e0ff */
[----:B------:R-:W-:Y:S02]  /*0a80*/  @!P5 IMAD.MOV.U32 R3, RZ, RZ, -0x800000 ;  /* 0xff800000ff03d424 */ /* 0x000fe400078e00ff */
[----:B------:R2:W-:Y:S01]  /*0a90*/  @!P4 STG.E.128 desc[UR16][R16.64+0x2000], RZ ;  /* 0x002000ff1000c986 */ /* 0x0005e2000c101d10 */
[----:B------:R-:W-:Y:S02]  /*0aa0*/  ISETP.GE.OR P4, PT, R12, R25, P6 ;  /* 0x000000190c00720c */ /* 0x000fe40003786670 */
[----:B------:R-:W-:Y:S01]  /*0ab0*/  LEA.HI.X.SX32 R5, R5, RZ, 0x1, P0 ;  /* 0x000000ff05057211 */ /* 0x000fe200000f0eff */
[----:B------:R2:W-:Y:S01]  /*0ac0*/  @!P3 STG.E.128 desc[UR16][R16.64+0x2800], RZ ;  /* 0x002800ff1000b986 */ /* 0x0005e2000c101d10 */
[----:B-1----:R-:W-:-:S02]  /*0ad0*/  LEA R12, P0, R0, UR4, 0x2 ;  /* 0x00000004000c7c11 */ /* 0x002fc4000f8010ff */
[-C--:B------:R-:W-:Y:S01]  /*0ae0*/  ISETP.GE.OR P3, PT, R10, R25.reuse, P6 ;  /* 0x000000190a00720c */ /* 0x080fe20003766670 */
[----:B------:R2:W-:Y:S01]  /*0af0*/  @!P2 STG.E.128 desc[UR16][R16.64+0x3000], RZ ;  /* 0x003000ff1000a986 */ /* 0x0005e2000c101d10 */
        /* <DEDUP_REMOVED lines=24> */
.L_x_6502:
        /* <DEDUP_REMOVED lines=9> */
.L_x_6503:
[----:B------:R-:W-:-:S04]  /*0d10*/  UISETP.NE.U32.AND UP1, UPT, UR8, URZ, UPT ;  /* 0x000000ff0800728c */ /* 0x000fc8000bf25070 */
[----:B------:R-:W-:-:S09]  /*0d20*/  UISETP.NE.AND.EX UP1, UPT, UR9, URZ, UPT, UP1 ;  /* 0x000000ff0900728c */ /* 0x000fd2000bf25310 */
[----:B------:R-:W-:Y:S05]  /*0d30*/  BRA.U !UP1, `(.L_x_6504) ;  /* 0x00000005098c7547 */ /* 0x000fea000b800000 */
[----:B--2---:R-:W2:Y:S01]  /*0d40*/  LDC R9, c[0x0][0x4f0] ;  /* 0x00013c00ff097b82 */ /* 0x004ea20000000800 */
[----:B------:R-:W-:Y:S01]  /*0d50*/  LEA R14, R134, 0xffffff80, 0x7 ;  /* 0xffffff80860e7811 */ /* 0x000fe200078e38ff */
[----:B------:R-:W3:Y:S03]  /*0d60*/  LDCU.64 UR4, c[0x0][0x4e8] ;  /* 0x00009d00ff0477ac */ /* 0x000ee60008000a00 */
[----:B-----5:R-:W-:Y:S01]  /*0d70*/  IABS R3, R14 ;  /* 0x0000000e00037213 */ /* 0x020fe20000000000 */
        /* <DEDUP_REMOVED lines=31> */
[----:B------:R-:W-:-:S06]  /*0f70*/  IMAD.WIDE R18, R7, 0x4, R168 ;  /* 0x0000000407127825 */ /* 0x000fcc00078e02a8 */
[----:B------:R-:W3:Y:S01]  /*0f80*/  LDG.E R18, desc[UR16][R18.64] ;  /* 0x0000001012127981 */ /* 0x000ee2000c1e1900 */
[----:B--2---:R-:W-:Y:S01]  /*0f90*/  IABS R5, R3 ;  /* 0x0000000300057213 */ /* 0x004fe20000000000 */
[----:B------:R-:W-:Y:S01]  /*0fa0*/  IMAD.MOV R7, RZ, RZ, -R7 ;  /* 0x000000ffff077224 */ /* 0x000fe200078e0a07 */
[----:B-1----:R-:W-:Y:S02]  /*0fb0*/  MOV R100, UR12 ;  /* 0x0000000c00647c02 */ /* 0x002fe40008000f00 */
[----:B------:R-:W1:Y:S01]  /*0fc0*/  I2F.RP R12, R5 ;  /* 0x00000005000c7306 */ /* 0x000e620000209400 */
[----:B------:R-:W-:Y:S01]  /*0fd0*/  IMAD R14, R9, R7, R14 ;  /* 0x00000007090e7224 */ /* 0x000fe200078e020e */
[----:B------:R-:W-:Y:S02]  /*0fe0*/  MOV R101, UR13 ;  /* 0x0000000d00657c02 */ /* 0x000fe40008000f00 */
[----:B----4-:R-:W-:-:S04]  /*0ff0*/  MOV R7, UR11 ;  /* 0x0000000b00077c02 */ /* 0x010fc80008000f00 */
        /* <DEDUP_REMOVED lines=34> */
[----:B------:R-:W-:-:S02]  /*1220*/  IADD3 R17, PT, PT, R11, R16, RZ ;  /* 0x000000100b117210 */ /* 0x000fc40007ffe0ff */
[----:B------:R-:W-:Y:S02]  /*1230*/  IMAD.MOV.U32 R16, RZ, RZ, R10 ;  /* 0x000000ffff107224 */ /* 0x000fe400078e000a */
[-C--:B------:R-:W-:Y:S02]  /*1240*/  IMAD R10, R3, R100.reuse, RZ ;  /* 0x00000064030a7224 */ /* 0x080fe400078e02ff */
[----:B------:R-:W-:Y:S01]  /*1250*/  IMAD.IADD R19, R19, 0x1, R5 ;  /* 0x0000000113137824 */ /* 0x000fe200078e0205 */
[----:B------:R-:W-:Y:S01]  /*1260*/  SHF.R.S32.HI R5, RZ, 0x1f, R4 ;  /* 0x0000001fff057819 */ /* 0x000fe20000011404 */
        /* <DEDUP_REMOVED lines=16> */
.L_x_6504:
        /* <DEDUP_REMOVED lines=13> */
[----:B------:R-:W-:Y:S01]  /*1440*/  IADD3 R17, PT, PT, R17, R6, RZ ;  /* 0x0000000611117210 */ /* 0x000fe20007ffe0ff */
[----:B------:R-:W-:Y:S05]  /*1450*/  BRA `(.L_x_6507) ;  /* 0x0000000000187947 */ /* 0x000fea0003800000 */
.L_x_6506:
[----:B------:R-:W3:Y:S01]  /*1460*/  LDC.64 R100, c[0x0][0x3b8] ;  /* 0x0000ee00ff647b82 */ /* 0x000ee20000000a00 */
[----:B------:R-:W-:-:S05]  /*1470*/  IADD3 R6, PT, PT, R4, R5, RZ ;  /* 0x0000000504067210 */ /* 0x000fca0007ffe0ff */
[C---:B---3--:R-:W-:Y:S02]  /*1480*/  IMAD R17, R6.reuse, R101, RZ ;  /* 0x0000006506117224 */ /* 0x048fe400078e02ff */
[----:B------:R-:W-:-:S05]  /*1490*/  IMAD.WIDE.U32 R6, R6, R100, RZ ;  /* 0x0000006406067225 */ /* 0x000fca00078e00ff */
[----:B------:R-:W-:Y:S02]  /*14a0*/  IADD3 R17, PT, PT, R7, R17, RZ ;  /* 0x0000001107117210 */ /* 0x000fe40007ffe0ff */
[----:B------:R-:W-:Y:S02]  /*14b0*/  MOV R16, R6 ;  /* 0x0000000600107202 */ /* 0x000fe40000000f00 */
.L_x_6507:
        /* <DEDUP_REMOVED lines=14> */
.L_x_6508:
[----:B------:R-:W3:Y:S01]  /*15a0*/  LDC.64 R6, c[0x0][0x3c0] ;  /* 0x0000f000ff067b82 */ /* 0x000ee20000000a00 */
[----:B------:R-:W-:-:S05]  /*15b0*/  IADD3 R4, PT, PT, R4, R5, RZ ;  /* 0x0000000504047210 */ /* 0x000fca0007ffe0ff */
[C---:B---3--:R-:W-:Y:S02]  /*15c0*/  IMAD R19, R4.reuse, R7, RZ ;  /* 0x0000000704137224 */ /* 0x048fe400078e02ff */
[----:B------:R-:W-:-:S05]  /*15d0*/  IMAD.WIDE.U32 R4, R4, R6, RZ ;  /* 0x0000000604047225 */ /* 0x000fca00078e00ff */
[----:B------:R-:W-:Y:S02]  /*15e0*/  IADD3 R19, PT, PT, R5, R19, RZ ;  /* 0x0000001305137210 */ /* 0x000fe40007ffe0ff */
[----:B------:R-:W-:-:S07]  /*15f0*/  MOV R18, R4 ;  /* 0x0000000400127202 */ /* 0x000fce0000000f00 */
.L_x_6509:
[----:B-----5:R-:W3:Y:S01]  /*1600*/  LDC R3, c[0x0][0x3e8] ;  /* 0x0000fa00ff037b82 */ /* 0x020ee20000000800 */
[----:B------:R-:W-:Y:S02]  /*1610*/  CS2R R168, SRZ ;  /* 0x0000000000a87805 */ /* 0x000fe4000001ff00 */
[----:B---3--:R-:W-:-:S04]  /*1620*/  IABS R4, R3 ;  /* 0x0000000300047213 */ /* 0x008fc80000000000 */
[----:B--2---:R-:W2:Y:S08]  /*1630*/  I2F.RP R9, R4 ;  /* 0x0000000400097306 */ /* 0x004eb00000209400 */
[----:B--2---:R-:W2:Y:S02]  /*1640*/  MUFU.RCP R10, R9 ;  /* 0x00000009000a7308 */ /* 0x004ea40000001000 */
[----:B--2---:R-:W-:-:S06]  /*1650*/  IADD3 R10, PT, PT, R10, 0xffffffe, RZ ;  /* 0x0ffffffe0a0a7810 */ /* 0x004fcc0007ffe0ff */
[----:B------:R-:W2:Y:S02]  /*1660*/  F2I.FTZ.U32.TRUNC.NTZ R11, R10 ;  /* 0x0000000a000b7305 */ /* 0x000ea4000021f000 */
[----:B--2---:R-:W-:Y:S01]  /*1670*/  IMAD.MOV R5, RZ, RZ, -R11 ;  /* 0x000000ffff057224 */ /* 0x004fe200078e0a0b */
[----:B------:R-:W-:-:S03]  /*1680*/  MOV R10, RZ ;  /* 0x000000ff000a7202 */ /* 0x000fc60000000f00 */
[----:B------:R-:W-:Y:S01]  /*1690*/  IMAD R8, R5, R4, RZ ;  /* 0x0000000405087224 */ /* 0x000fe200078e02ff */
[----:B------:R-:W-:-:S03]  /*16a0*/  IABS R5, R26 ;  /* 0x0000001a00057213 */ /* 0x000fc60000000000 */
[----:B------:R-:W-:Y:S01]  /*16b0*/  IMAD.HI.U32 R11, R11, R8, R10 ;  /* 0x000000080b0b7227 */ /* 0x000fe200078e000a */
[----:B------:R-:W-:-:S03]  /*16c0*/  LEA R10, R134, 0xffffff80, 0x7 ;  /* 0xffffff80860a7811 */ /* 0x000fc600078e38ff */
[----:B------:R-:W-:Y:S02]  /*16d0*/  IMAD.MOV.U32 R8, RZ, RZ, R5 ;  /* 0x000000ffff087224 */ /* 0x000fe400078e0005 */
[----:B------:R-:W-:-:S04]  /*16e0*/  IMAD.WIDE.U32 R18, R10, R6, R18 ;  /* 0x000000060a127225 */ /* 0x000fc800078e0012 */
[----:B------:R-:W-:Y:S01]  /*16f0*/  IMAD.HI.U32 R14, R11, R8, RZ ;  /* 0x000000080b0e7227 */ /* 0x000fe200078e00ff */
[----:B------:R-:W-:-:S03]  /*1700*/  SHF.R.S32.HI R11, RZ, 0x1f, R10 ;  /* 0x0000001fff0b7819 */ /* 0x000fc6000001140a */
[----:B------:R-:W-:Y:S01]  /*1710*/  IMAD.WIDE.U32 R16, R10, R100, R16 ;  /* 0x000000640a107225 */ /* 0x000fe200078e0010 */
[----:B------:R-:W-:-:S03]  /*1720*/  IADD3 R5, PT, PT, -R14, RZ, RZ ;  /* 0x000000ff0e057210 */ /* 0x000fc60007ffe1ff */
[C---:B------:R-:W-:Y:S02]  /*1730*/  IMAD R12, R11.reuse, R6, RZ ;  /* 0x000000060b0c7224 */ /* 0x040fe400078e02ff */
[C---:B------:R-:W-:Y:S02]  /*1740*/  IMAD R5, R4.reuse, R5, R8 ;  /* 0x0000000504057224 */ /* 0x040fe400078e0208 */
[----:B------:R-:W2:Y:S01]  /*1750*/  LDC.64 R8, c[0x0][0x3d8] ;  /* 0x0000f600ff087b82 */ /* 0x000ea20000000a00 */
[----:B------:R-:W-:Y:S02]  /*1760*/  IMAD R11, R11, R100, RZ ;  /* 0x000000640b0b7224 */ /* 0x000fe400078e02ff */
[----:B------:R-:W-:Y:S01]  /*1770*/  ISETP.GT.U32.AND P0, PT, R4, R5, PT ;  /* 0x000000050400720c */ /* 0x000fe20003f04070 */
[C---:B------:R-:W-:Y:S02]  /*1780*/  IMAD R12, R10.reuse, R7, R12 ;  /* 0x000000070a0c7224 */ /* 0x040fe400078e020c */
[----:B------:R-:W-:-:S03]  /*1790*/  IMAD R11, R10, R101, R11 ;  /* 0x000000650a0b7224 */ /* 0x000fc600078e020b */
[----:B------:R-:W-:Y:S02]  /*17a0*/  IADD3 R19, PT, PT, R19, R12, RZ ;  /* 0x0000000c13137210 */ /* 0x000fe40007ffe0ff */
[----:B------:R-:W-:-:S05]  /*17b0*/  IADD3 R17, PT, PT, R17, R11, RZ ;  /* 0x0000000b11117210 */ /* 0x000fca0007ffe0ff */
[----:B------:R-:W-:Y:S01]  /*17c0*/  @!P0 IMAD.IADD R5, R5, 0x1, -R4 ;  /* 0x0000000105058824 */ /* 0x000fe200078e0a04 */
[----:B------:R-:W-:Y:S02]  /*17d0*/  @!P0 IADD3 R14, PT, PT, R14, 0x1, RZ ;  /* 0x000000010e0e8810 */ /* 0x000fe40007ffe0ff */
[----:B------:R-:W-:Y:S02]  /*17e0*/  ISETP.NE.AND P0, PT, R3, RZ, PT ;  /* 0x000000ff0300720c */ /* 0x000fe40003f05270 */
[----:B------:R-:W-:Y:S02]  /*17f0*/  ISETP.GE.U32.AND P2, PT, R5, R4, PT ;  /* 0x000000040500720c */ /* 0x000fe40003f46070 */
[----:B------:R-:W-:-:S04]  /*1800*/  LOP3.LUT R4, R26, R3, RZ, 0x3c, !PT ;  /* 0x000000031a047212 */ /* 0x000fc800078e3cff */
[----:B------:R-:W-:Y:S02]  /*1810*/  ISETP.GE.AND P1, PT, R4, RZ, PT ;  /* 0x000000ff0400720c */ /* 0x000fe40003f26270 */
[----:B------:R-:W3:Y:S05]  /*1820*/  LDC.64 R4, c[0x0][0x3d0] ;  /* 0x0000f400ff047b82 */ /* 0x000eea0000000a00 */
[----:B------:R-:W-:-:S06]  /*1830*/  @P2 IADD3 R14, PT, PT, R14, 0x1, RZ ;  /* 0x000000010e0e2810 */ /* 0x000fcc0007ffe0ff */
[----:B------:R-:W-:Y:S01]  /*1840*/  @!P1 IMAD.MOV R14, RZ, RZ, -R14 ;  /* 0x000000ffff0e9224 */ /* 0x000fe200078e0a0e */
[----:B------:R-:W-:-:S04]  /*1850*/  @!P0 LOP3.LUT R14, RZ, R3, RZ, 0x33, !PT ;  /* 0x00000003ff0e8212 */ /* 0x000fc800078e33ff */
[----:B------:R-:W-:Y:S01]  /*1860*/  SHF.R.S32.HI R3, RZ, 0x1f, R14 ;  /* 0x0000001fff037819 */ /* 0x000fe2000001140e */
[----:B--2---:R-:W-:-:S04]  /*1870*/  IMAD.WIDE.U32 R18, R14, R8, R18 ;  /* 0x000000080e127225 */ /* 0x004fc800078e0012 */
[C---:B------:R-:W-:Y:S02]  /*1880*/  IMAD R10, R3.reuse, R8, RZ ;  /* 0x00000008030a7224 */ /* 0x040fe400078e02ff */
[-C--:B---3--:R-:W-:Y:S02]  /*1890*/  IMAD R3, R3, R4.reuse, RZ ;  /* 0x0000000403037224 */ /* 0x088fe400078e02ff */
[C---:B------:R-:W-:Y:S02]  /*18a0*/  IMAD R9, R14.reuse, R9, R10 ;  /* 0x000000090e097224 */ /* 0x040fe400078e020a */
[----:B------:R-:W-:-:S04]  /*18b0*/  IMAD.WIDE.U32 R22, R14, R4, R16 ;  /* 0x000000040e167225 */ /* 0x000fc800078e0010 */
[----:B------:R-:W-:Y:S01]  /*18c0*/  IMAD R3, R14, R5, R3 ;  /* 0x000000050e037224 */ /* 0x000fe200078e0203 */
[----:B------:R-:W-:Y:S01]  /*18d0*/  IADD3 R14, PT, PT, R19, R9, RZ ;  /* 0x00000009130e7210 */ /* 0x000fe20007ffe0ff */
[----:B------:R-:W-:-:S03]  /*18e0*/  IMAD.MOV.U32 R16, RZ, RZ, R18 ;  /* 0x000000ffff107224 */ /* 0x000fc600078e0012 */
[----:B------:R-:W-:-:S07]  /*18f0*/  IADD3 R3, PT, PT, R23, R3, RZ ;  /* 0x0000000317037210 */ /* 0x000fce0007ffe0ff */
.L_x_6505:
[----:B------:R-:W-:Y:S01]  /*1900*/  ISETP.NE.AND P2, PT, R0, -0x1, PT ;  /* 0xffffffff0000780c */ /* 0x000fe20003f45270 */
[----:B-1----:R-:W-:Y:S01]  /*1910*/  IMAD.SHL.U32 R18, R2, 0x8, RZ ;  /* 0x0000000802127824 */ /* 0x002fe200078e00ff */
[----:B------:R-:W1:Y:S01]  /*1920*/  LDCU.64 UR10, c[0x0][0x390] ;  /* 0x00007200ff0a77ac */ /* 0x000e620008000a00 */
[----:B------:R-:W-:Y:S01]  /*1930*/  SHF.R.U32.HI R10, RZ, 0x3, R2 ;  /* 0x00000003ff0a7819 */ /* 0x000fe20000011602 */
[----:B------:R-:W2:Y:S01]  /*1940*/  S2UR UR5, SR_CgaCtaId ;  /* 0x00000000000579c3 */ /* 0x000ea20000008800 */
[----:B------:R-:W-:Y:S01]  /*1950*/  IMAD.IADD R158, R25, 0x1, -R166 ;  /* 0x00000001199e7824 */ /* 0x000fe200078e0aa6 */
[----:B------:R-:W-:Y:S01]  /*1960*/  LOP3.LUT R164, R18, 0x38, RZ, 0xc0, !PT ;  /* 0x0000003812a47812 */ /* 0x000fe200078ec0ff */
[----:B------:R-:W3:Y:S01]  /*1970*/  LDCU.64 UR6, c[0x0][0x3c8] ;  /* 0x00007900ff0677ac */ /* 0x000ee20008000a00 */
[----:B------:R-:W-:Y:S01]  /*1980*/  IMAD.SHL.U32 R103, R2, 0x40, RZ ;  /* 0x0000004002677824 */ /* 0x000fe200078e00ff */
[----:B------:R-:W-:Y:S01]  /*1990*/  SHF.R.S32.HI R27, RZ, 0x1f, R26 ;  /* 0x0000001fff1b7819 */ /* 0x000fe2000001141a */
[----:B------:R-:W-:Y:S01]  /*19a0*/  IMAD.MOV.U32 R11, RZ, RZ, RZ ;  /* 0x000000ffff0b7224 */ /* 0x000fe200078e00ff */
[C---:B------:R-:W-:Y:S01]  /*19b0*/  IADD3 R16, P0, PT, R164.reuse, R16, RZ ;  /* 0x00000010a4107210 */ /* 0x040fe20007f1e0ff */
[----:B------:R-:W4:Y:S01]  /*19c0*/  LDCU.64 UR12, c[0x0][0x388] ;  /* 0x00007100ff0c77ac */ /* 0x000f220008000a00 */
[----:B------:R-:W5:Y:S01]  /*19d0*/  @!P2 LDC.64 R8, c[0x0][0x398] ;  /* 0x0000e600ff08ab82 */ /* 0x000f620000000a00 */
[----:B------:R-:W-:Y:S01]  /*19e0*/  IADD3 R22, P1, PT, R164, R22, RZ ;  /* 0x00000016a4167210 */ /* 0x000fe20007f3e0ff */
[----:B------:R-:W-:Y:S01]  /*19f0*/  BSSY.RECONVERGENT B0, `(.L_x_6510) ;  /* 0x0000039000007945 */ /* 0x000fe20003800200 */
[----:B------:R-:W-:Y:S01]  /*1a00*/  IMAD.X R17, RZ, RZ, R14, P0 ;  /* 0x000000ffff117224 */ /* 0x000fe200000e060e */
[----:B------:R-:W-:Y:S01]  /*1a10*/  LOP3.LUT R165, R18, 0x1f8, RZ, 0xc0, !PT ;  /* 0x000001f812a57812 */ /* 0x000fe200078ec0ff */
[----:B------:R-:W-:Y:S01]  /*1a20*/  UMOV UR4, 0x400 ;  /* 0x0000040000047882 */ /* 0x000fe20000000000 */
[----:B------:R-:W-:Y:S01]  /*1a30*/  IMAD.X R23, RZ, RZ, R3, P1 ;  /* 0x000000ffff177224 */ /* 0x000fe200008e0603 */
[----:B------:R-:W-:Y:S01]  /*1a40*/  LOP3.LUT R19, R103, 0x1c0, RZ, 0xc0, !PT ;  /* 0x000001c067137812 */ /* 0x000fe200078ec0ff */
[----:B------:R-:W5:Y:S01]  /*1a50*/  @P2 LDC.64 R4, c[0x0][0x3b0] ;  /* 0x0000ec00ff042b82 */ /* 0x000f620000000a00 */
[----:B------:R-:W-:Y:S01]  /*1a60*/  IMAD.WIDE.U32 R16, R10, R6, R16 ;  /* 0x000000060a107225 */ /* 0x000fe200078e0010 */
[----:B------:R-:W-:-:S02]  /*1a70*/  LOP3.LUT R165, R165, 0x38, R2, 0x78, !PT ;  /* 0x00000038a5a57812 */ /* 0x000fc400078e7802 */
[----:B------:R-:W-:Y:S01]  /*1a80*/  LOP3.LUT R19, R19, 0x38, R18, 0xf8, !PT ;  /* 0x0000003813137812 */ /* 0x000fe200078ef812 */
[----:B------:R-:W-:Y:S01]  /*1a90*/  IMAD R163, R10, R7, R17 ;  /* 0x000000070aa37224 */ /* 0x000fe200078e0211 */
[----:B-1----:R-:W-:Y:S01]  /*1aa0*/  LEA R162, P0, R16, UR10, 0x1 ;  /* 0x0000000a10a27c11 */ /* 0x002fe2000f8008ff */
[----:B------:R-:W-:Y:S01]  /*1ab0*/  IMAD.WIDE.U32 R22, R10, R100, R22 ;  /* 0x000000640a167225 */ /* 0x000fe200078e0016 */
[----:B--2---:R-:W-:Y:S01]  /*1ac0*/  ULEA UR5, UR5, UR4, 0x18 ;  /* 0x0000000405057291 */ /* 0x004fe2000f8ec0ff */
[----:B------:R-:W-:Y:S02]  /*1ad0*/  LOP3.LUT R165, R165, 0x1e00, R18, 0xf8, !PT ;  /* 0x00001e00a5a57812 */ /* 0x000fe400078ef812 */
[----:B------:R-:W-:Y:S01]  /*1ae0*/  LEA.HI.X R163, R16, UR11, R163, 0x1, P0 ;  /* 0x0000000b10a37c11 */ /* 0x000fe200080f0ca3 */
[----:B------:R-:W-:Y:S01]  /*1af0*/  IMAD R161, R10, R101, R23 ;  /* 0x000000650aa17224 */ /* 0x000fe200078e0217 */
[C---:B----4-:R-:W-:Y:S01]  /*1b00*/  LEA R160, P1, R22.reuse, UR12, 0x1 ;  /* 0x0000000c16a07c11 */ /* 0x050fe2000f8208ff */
[----:B---3--:R-:W-:Y:S01]  /*1b10*/  IMAD R29, R27, UR6, RZ ;  /* 0x000000061b1d7c24 */ /* 0x008fe2000f8e02ff */
[----:B------:R-:W-:Y:S01]  /*1b20*/  LOP3.LUT R103, R103, 0x200, RZ, 0xc0, !PT ;  /* 0x0000020067677812 */ /* 0x000fe200078ec0ff */
[----:B-----5:R-:W-:Y:S01]  /*1b30*/  @!P2 IMAD.WIDE.U32 R20, R167, R8, RZ ;  /* 0x00000008a714a225 */ /* 0x020fe200078e00ff */
[----:B------:R-:W-:-:S02]  /*1b40*/  LEA.HI.X R161, R22, UR13, R161, 0x1, P1 ;  /* 0x0000000d16a17c11 */ /* 0x000fc400088f0ca1 */
[----:B------:R-:W-:Y:S01]  /*1b50*/  LEA R165, R165, UR5, 0x1 ;  /* 0x00000005a5a57c11 */ /* 0x000fe2000f8e08ff */
[----:B------:R-:W-:Y:S02]  /*1b60*/  @!P2 IMAD.MOV.U32 R3, RZ, RZ, R20 ;  /* 0x000000ffff03a224 */ /* 0x000fe400078e0014 */
[----:B------:R-:W-:Y:S02]  /*1b70*/  @!P2 IMAD R9, R167, R9, R21 ;  /* 0x00000009a709a224 */ /* 0x000fe400078e0215 */
[----:B------:R-:W-:-:S04]  /*1b80*/  @P2 IMAD.WIDE.U32 R14, R0, R4, RZ ;  /* 0x00000004000e2225 */ /* 0x000fc800078e00ff */
[----:B------:R-:W-:Y:S02]  /*1b90*/  @P2 IMAD.MOV.U32 R3, RZ, RZ, R14 ;  /* 0x000000ffff032224 */ /* 0x000fe400078e000e */
[----:B------:R-:W-:Y:S01]  /*1ba0*/  @P2 IMAD R9, R0, R5, R15 ;  /* 0x0000000500092224 */ /* 0x000fe200078e020f */
[----:B------:R-:W-:Y:S01]  /*1bb0*/  SHF.R.U32.HI R0, RZ, 0x1, R2 ;  /* 0x00000001ff007819 */ /* 0x000fe20000011602 */
[----:B------:R-:W-:Y:S01]  /*1bc0*/  IMAD R29, R26, UR7, R29 ;  /* 0x000000071a1d7c24 */ /* 0x000fe2000f8e021d */
[----:B------:R-:W-:Y:S01]  /*1bd0*/  IADD3 R14, P0, PT, R164, R3, RZ ;  /* 0x00000003a40e7210 */ /* 0x000fe20007f1e0ff */
[----:B------:R-:W-:Y:S01]  /*1be0*/  IMAD.WIDE.U32 R12, R13, 0x40, R10 ;  /* 0x000000400d0c7825 */ /* 0x000fe200078e000a */
[----:B------:R-:W-:Y:S02]  /*1bf0*/  SHF.R.U32.HI R3, RZ, 0x4, R2 ;  /* 0x00000004ff037819 */ /* 0x000fe40000011602 */
[----:B------:R-:W-:Y:S01]  /*1c00*/  LOP3.LUT R102, R19, 0x8, R0, 0x78, !PT ;  /* 0x0000000813667812 */ /* 0x000fe200078e7800 */
        /* <DEDUP_REMOVED lines=22> */
.L_x_6512:
[----:B------:R2:W-:Y:S02]  /*1d70*/  STS.128 [R165], RZ ;  /* 0x000000ffa5007388 */ /* 0x0005e40000000c00 */
.L_x_6511:
[----:B------:R-:W-:Y:S05]  /*1d80*/  BSYNC.RECONVERGENT B0 ;  /* 0x0000000000007941 */ /* 0x000fea0003800200 */
.L_x_6510:
        /* <DEDUP_REMOVED lines=32> */
.L_x_6514:
[----:B------:R-:W-:Y:S05]  /*1f90*/  BSYNC.RECONVERGENT B0 ;  /* 0x0000000000007941 */ /* 0x000fea0003800200 */
.L_x_6513:
        /* <DEDUP_REMOVED lines=22> */
.L_x_6516:
[----:B------:R-:W-:Y:S05]  /*2100*/  BSYNC.RECONVERGENT B0 ;  /* 0x0000000000007941 */ /* 0x000fea0003800200 */
.L_x_6515:
        /* <DEDUP_REMOVED lines=22> */
.L_x_6518:
[----:B------:R-:W-:Y:S05]  /*2270*/  BSYNC.RECONVERGENT B0 ;  /* 0x0000000000007941 */ /* 0x000fea0003800200 */
.L_x_6517:
        /* <DEDUP_REMOVED lines=12> */
.L_x_6521:
[----:B------:R1:W-:Y:S02]  /*2340*/  STS.128 [R165+0x2000], RZ ;  /* 0x002000ffa5007388 */ /* 0x0003e40000000c00 */
.L_x_6520:
[----:B------:R-:W-:Y:S05]  /*2350*/  BSYNC.RECONVERGENT B0 ;  /* 0x0000000000007941 */ /* 0x000fea0003800200 */
.L_x_6519:
        /* <DEDUP_REMOVED lines=25> */
.L_x_6523:
[----:B------:R-:W-:Y:S05]  /*24f0*/  BSYNC.RECONVERGENT B0 ;  /* 0x0000000000007941 */ /* 0x000fea0003800200 */
.L_x_6522:
        /* <DEDUP_REMOVED lines=13> */
.L_x_6525:
[----:B------:R-:W-:Y:S05]  /*25d0*/  BSYNC.RECONVERGENT B0 ;  /* 0x0000000000007941 */ /* 0x000fea0003800200 */
.L_x_6524:
        /* <DEDUP_REMOVED lines=12> */
.L_x_6527:
[----:B------:R-:W-:Y:S05]  /*26a0*/  BSYNC.RECONVERGENT B0 ;  /* 0x0000000000007941 */ /* 0x000fea0003800200 */
.L_x_6526:
        /* <DEDUP_REMOVED lines=15> */
.L_x_6529:
[----:B------:R-:W-:Y:S05]  /*27a0*/  BSYNC.RECONVERGENT B0 ;  /* 0x0000000000007941 */ /* 0x000fea0003800200 */
.L_x_6528:
        /* <DEDUP_REMOVED lines=12> */
.L_x_6531:
[----:B------:R-:W-:Y:S05]  /*2870*/  BSYNC.RECONVERGENT B0 ;  /* 0x0000000000007941 */ /* 0x000fea0003800200 */
.L_x_6530:
        /* <DEDUP_REMOVED lines=15> */
.L_x_6533:
[----:B------:R-:W-:Y:S05]  /*2970*/  BSYNC.RECONVERGENT B0 ;  /* 0x0000000000007941 */ /* 0x000fea0003800200 */
.L_x_6532:
        /* <DEDUP_REMOVED lines=13> */
.L_x_6535:
[----:B------:R-:W-:Y:S05]  /*2a50*/  BSYNC.RECONVERGENT B0 ;  /* 0x0000000000007941 */ /* 0x000fea0003800200 */
.L_x_6534:
[----:B------:R-:W5:Y:S01]  /*2a60*/  LDCU.64 UR6, c[0x0][0x540] ;  /* 0x0000a800ff0677ac */ /* 0x000f620008000a00 */
[----:B------:R-:W0:Y:S01]  /*2a70*/  LDGDEPBAR ;  /* 0x00000000000079af */ /* 0x000e220000000000 */
[----:B------:R-:W3:Y:S01]  /*2a80*/  LDCU UR4, c[0x0][0x458] ;  /* 0x00008b00ff0477ac */ /* 0x000ee20008000800 */
[----:B-----5:R-:W-:-:S04]  /*2a90*/  IMAD.WIDE.U32 R26, R167, UR6, R26 ;  /* 0x00000006a71a7c25 */ /* 0x020fc8000f8e001a */
[----:B------:R-:W-:Y:S01]  /*2aa0*/  IMAD R10, R167, UR7, R27 ;  /* 0x00000007a70a7c24 */ /* 0x000fe2000f8e021b */
[----:B--2---:R-:W-:Y:S01]  /*2ab0*/  LEA R4, P0, R26, R4, 0x2 ;  /* 0x000000041a047211 */ /* 0x004fe200078010ff */
[----:B------:R-:W-:Y:S01]  /*2ac0*/  IMAD.SHL.U32 R132, R2, 0x2, RZ ;  /* 0x0000000202847824 */ /* 0x000fe200078e00ff */
[----:B------:R-:W-:-:S04]  /*2ad0*/  DEPBAR.LE SB0, 0x0 ;  /* 0x000080000000791a */ /* 0x000fc80000000000 */
[----:B------:R-:W-:-:S06]  /*2ae0*/  LEA.HI.X R5, R26, R5, R10, 0x2, P0 ;  /* 0x000000051a057211 */ /* 0x000fcc00000f140a */
[----:B------:R2:W5:Y:S01]  /*2af0*/  LDG.E R5, desc[UR16][R4.64] ;  /* 0x0000001004057981 */ /* 0x000562000c1e1900 */
[----:B---3--:R-:W5:Y:S01]  /*2b00*/  MUFU.RCP R10, UR4 ;  /* 0x00000004000a7d08 */ /* 0x008f620008001000 */
[----:B------:R-:W-:Y:S01]  /*2b10*/  LOP3.LUT R27, R0, 0x1f0, RZ, 0xc0, !PT ;  /* 0x000001f0001b7812 */ /* 0x000fe200078ec0ff */
[----:B------:R-:W-:Y:S01]  /*2b20*/  BSSY.RECONVERGENT B0, `(.L_x_6536) ;  /* 0x0000018000007945 */ /* 0x000fe20003800200 */
[----:B------:R-:W-:Y:S01]  /*2b30*/  SHF.R.U32.HI R0, RZ, 0x2, R2 ;  /* 0x00000002ff007819 */ /* 0x000fe20000011602 */
[----:B------:R-:W-:Y:S01]  /*2b40*/  IMAD.SHL.U32 R123, R6, 0x10, RZ ;  /* 0x00000010067b7824 */ /* 0x000fe200078e00ff */
[----:B------:R-:W-:Y:S02]  /*2b50*/  IADD3 R126, PT, PT, R27, 0x1, R166 ;  /* 0x000000011b7e7810 */ /* 0x000fe40007ffe0a6 */
[----:B------:R-:W-:Y:S02]  /*2b60*/  LOP3.LUT R0, R0, 0x7, RZ, 0xc0, !PT ;  /* 0x0000000700007812 */ /* 0x000fe400078ec0ff */
[----:B------:R-:W-:-:S02]  /*2b70*/  SHF.L.U64.HI R120, R6, 0x4, R7 ;  /* 0x0000000406787819 */ /* 0x000fc40000010207 */
[----:B------:R-:W-:Y:S02]  /*2b80*/  IADD3 R126, PT, PT, -R25, R126, R0 ;  /* 0x0000007e197e7210 */ /* 0x000fe40007ffe100 */
[----:B------:R-:W-:Y:S02]  /*2b90*/  LOP3.LUT R132, R132, 0x6, RZ, 0xc0, !PT ;  /* 0x0000000684847812 */ /* 0x000fe400078ec0ff */
[----:B------:R-:W-:Y:S01]  /*2ba0*/  IADD3 R126, PT, PT, R126, UR14, R127 ;  /* 0x0000000e7e7e7c10 */ /* 0x000fe2000fffe07f */
[----:B--2---:R-:W-:Y:S01]  /*2bb0*/  IMAD.SHL.U32 R4, R2, 0x20, RZ ;  /* 0x0000002002047824 */ /* 0x004fe200078e00ff */
[----:B------:R-:W-:Y:S01]  /*2bc0*/  BAR.SYNC.DEFER_BLOCKING 0x0 ;  /* 0x0000000000007b1d */ /* 0x000fe20000010000 */
[----:B-----5:R-:W-:-:S05]  /*2bd0*/  FMUL.FTZ R0, R5, R10 ;  /* 0x0000000a05007220 */ /* 0x020fca0000410000 */
        /* <DEDUP_REMOVED lines=9> */
.L_x_6538:
[----:B------:R3:W-:Y:S01]  /*2c70*/  STS.128 [R165+0x6000], RZ ;  /* 0x006000ffa5007388 */ /* 0x0007e20000000c00 */
[----:B------:R-:W-:Y:S05]  /*2c80*/  BRA `(.L_x_6539) ;  /* 0x0000000000047947 */ /* 0x000fea0003800000 */
.L_x_6537:
[----:B------:R2:W-:Y:S02]  /*2c90*/  STS.128 [R165+0x6000], RZ ;  /* 0x006000ffa5007388 */ /* 0x0005e40000000c00 */
.L_x_6539:
[----:B------:R-:W-:Y:S05]  /*2ca0*/  BSYNC.RECONVERGENT B0 ;  /* 0x0000000000007941 */ /* 0x000fea0003800200 */
.L_x_6536:
[----:B------:R-:W-:Y:S01]  /*2cb0*/  ISETP.GE.AND P0, PT, R23, R8, PT ;  /* 0x000000081700720c */ /* 0x000fe20003f06270 */
[----:B------:R-:W-:Y:S01]  /*2cc0*/  IMAD.SHL.U32 R156, R3, 0x400, RZ ;  /* 0x00000400039c7824 */ /* 0x000fe200078e00ff */
[C---:B------:R-:W-:Y:S01]  /*2cd0*/  SHF.L.U64.HI R120, R123.reuse, 0x1, R120 ;  /* 0x000000017b787819 */ /* 0x040fe20000010278 */
[----:B------:R-:W-:Y:S01]  /*2ce0*/  IMAD.SHL.U32 R123, R123, 0x2, RZ ;  /* 0x000000027b7b7824 */ /* 0x000fe200078e00ff */
[----:B------:R-:W-:Y:S01]  /*2cf0*/  LOP3.LUT R157, R103, 0x7c00, R4, 0xf8, !PT ;  /* 0x00007c00679d7812 */ /* 0x000fe200078ef804 */
[----:B------:R-:W-:Y:S01]  /*2d00*/  BSSY.RECONVERGENT B0, `(.L_x_6540) ;  /* 0x0000018000007945 */ /* 0x000fe20003800200 */
[----:B------:R-:W-:Y:S02]  /*2d10*/  LOP3.LUT R3, R19, 0x8, R2, 0x78, !PT ;  /* 0x0000000813037812 */ /* 0x000fe400078e7802 */
[----:B------:R-:W-:Y:S01]  /*2d20*/  IADD3 R10, P1, PT, R123, R162, RZ ;  /* 0x000000a27b0a7210 */ /* 0x000fe20007f3e0ff */
[----:B------:R-:W-:Y:S01]  /*2d30*/  IMAD.IADD R157, R102, 0x1, R157 ;  /* 0x00000001669d7824 */ /* 0x000fe200078e029d */
        /* <DEDUP_REMOVED lines=20> */
.L_x_6541:
[----:B------:R-:W-:Y:S05]  /*2e80*/  BSYNC.RECONVERGENT B0 ;  /* 0x0000000000007941 */ /* 0x000fea0003800200 */
.L_x_6540:
        /* <DEDUP_REMOVED lines=13> */
.L_x_6543:
[----:B------:R-:W-:Y:S05]  /*2f60*/  BSYNC.RECONVERGENT B0 ;  /* 0x0000000000007941 */ /* 0x000fea0003800200 */
.L_x_6542:
        /* <DEDUP_REMOVED lines=13> */
.L_x_6545:
[----:B------:R-:W-:Y:S05]  /*3040*/  BSYNC.RECONVERGENT B0 ;  /* 0x0000000000007941 */ /* 0x000fea0003800200 */
.L_x_6544:
        /* <DEDUP_REMOVED lines=16> */
.L_x_6547:
[----:B------:R-:W-:Y:S05]  /*3150*/  BSYNC.RECONVERGENT B0 ;  /* 0x0000000000007941 */ /* 0x000fea0003800200 */
.L_x_6546:
        /* <DEDUP_REMOVED lines=13> */
.L_x_6549:
[----:B------:R-:W-:Y:S05]  /*3230*/  BSYNC.RECONVERGENT B0 ;  /* 0x0000000000007941 */ /* 0x000fea0003800200 */
.L_x_6548:
        /* <DEDUP_REMOVED lines=16> */
.L_x_6551:
[----:B------:R-:W-:Y:S05]  /*3340*/  BSYNC.RECONVERGENT B0 ;  /* 0x0000000000007941 */ /* 0x000fea0003800200 */
.L_x_6550:
        /* <DEDUP_REMOVED lines=14> */
.L_x_6553:
[----:B------:R-:W-:Y:S05]  /*3430*/  BSYNC.RECONVERGENT B0 ;  /* 0x0000000000007941 */ /* 0x000fea0003800200 */
.L_x_6552:
[----:B------:R-:W-:Y:S01]  /*3440*/  LDSM.16.M88.4 R88, [R157] ;  /* 0x000000009d58783b */ /* 0x000fe20000000200 */
[----:B------:R-:W-:Y:S01]  /*3450*/  R2P PR, R2, 0x6 ;  /* 0x0000000602007804 */ /* 0x000fe20000000000 */
[----:B-1----:R-:W-:Y:S01]  /*3460*/  IMAD.MOV.U32 R5, RZ, RZ, 0x20 ;  /* 0x00000020ff057424 */ /* 0x002fe200078e00ff */
[----:B------:R-:W1:Y:S01]  /*3470*/  LDCU UR10, c[0x0][0x50c] ;  /* 0x0000a180ff0a77ac */ /* 0x000e620008000800 */
[----:B------:R-:W5:Y:S01]  /*3480*/  LDSM.16.M88.4 R72, [R156+UR5+0x2000] ;  /* 0x002000059c48783b */ /* 0x000f620008000200 */
[----:B------:R-:W-:Y:S01]  /*3490*/  VIADD R2, R156, UR5 ;  /* 0x000000059c027c36 */ /* 0x000fe20008000000 */
[C---:B------:R-:W-:Y:S01]  /*34a0*/  VIMNMX R135, PT, PT, R126.reuse, R127, PT ;  /* 0x0000007f7e877248 */ /* 0x040fe20003fe0100 */
        /* <DEDUP_REMOVED lines=133> */
[----:B------:R-:W2:Y:S01]  /*3d00*/  LDSM.16.M88.4 R8, [R149+0x5000] ;  /* 0x005000009508783b */ /* 0x000ea20000000200 */
        /* <DEDUP_REMOVED lines=18> */
[----:B-----5:R-:W-:Y:S03]  /*3e30*/  HMMA.16816.F32 R24, R60, R52, R24 ;  /* 0x000000343c18723c */ /* 0x020fe60000001818 */
[----:B------:R-:W-:Y:S01]  /*3e40*/  FMUL.FTZ R2, R37, UR10 ;  /* 0x0000000a25027c20 */ /* 0x000fe20008410000 */
[----:B------:R-:W-:-:S02]  /*3e50*/  FMUL.FTZ R36, R36, UR10 ;  /* 0x0000000a24247c20 */ /* 0x000fc40008410000 */
[----:B------:R5:W-:Y:S02]  /*3e60*/  MUFU.TANH R53, R40 ;  /* 0x0000002800357308 */ /* 0x000be40000002400 */
[C---:B--2---:R-:W-:Y:S01]  /*3e70*/  HMMA.16816.F32 R16, R60.reuse, R8, R16 ;  /* 0x000000083c10723c */ /* 0x044fe20000001810 */
[----:B---3--:R-:W-:Y:S01]  /*3e80*/  FMUL.FTZ R44, R29, UR10 ;  /* 0x0000000a1d2c7c20 */ /* 0x008fe20008410000 */
[----:B------:R-:W-:Y:S01]  /*3e90*/  FMUL.FTZ R9, R41, UR10 ;  /* 0x0000000a29097c20 */ /* 0x000fe20008410000 */
[----:B------:R-:W-:Y:S01]  /*3ea0*/  FMUL.FTZ R8, R35, UR10 ;  /* 0x0000000a23087c20 */ /* 0x000fe20008410000 */
[----:B------:R-:W-:Y:S01]  /*3eb0*/  FMUL.FTZ R41, R42, UR10 ;  /* 0x0000000a2a297c20 */ /* 0x000fe20008410000 */
[----:B------:R-:W-:Y:S01]  /*3ec0*/  FMUL.FTZ R42, R30, UR10 ;  /* 0x0000000a1e2a7c20 */ /* 0x000fe20008410000 */
[----:B------:R2:W-:Y:S02]  /*3ed0*/  MUFU.TANH R37, R36 ;  /* 0x0000002400257308 */ /* 0x0005e40000002400 */
[----:B-1----:R-:W-:Y:S01]  /*3ee0*/  HMMA.16816.F32 R88, R60, R50, R88 ;  /* 0x000000323c58723c */ /* 0x002fe20000001858 */
[----:B----4-:R-:W-:Y:S01]  /*3ef0*/  FMUL.FTZ R46, R28, UR10 ;  /* 0x0000000a1c2e7c20 */ /* 0x010fe20008410000 */
[----:B------:R-:W-:Y:S01]  /*3f00*/  FMUL.FTZ R51, R39, UR10 ;  /* 0x0000000a27337c20 */ /* 0x000fe20008410000 */
[----:B------:R-:W-:-:S03]  /*3f10*/  FMUL.FTZ R39, R31, UR10 ;  /* 0x0000000a1f277c20 */ /* 0x000fc60008410000 */
[----:B------:R-:W-:Y:S02]  /*3f20*/  MUFU.TANH R87, R8 ;  /* 0x0000000800577308 */ /* 0x000fe40000002400 */
[C---:B------:R-:W-:Y:S01]  /*3f30*/  HMMA.16816.F32 R20, R60.reuse, R54, R20 ;  /* 0x000000363c14723c */ /* 0x040fe20000001814 */
[----:B-----5:R-:W-:Y:S01]  /*3f40*/  FMUL.FTZ R40, R24, UR10 ;  /* 0x0000000a18287c20 */ /* 0x020fe20008410000 */
[----:B------:R-:W-:Y:S01]  /*3f50*/  FMUL.FTZ R55, R38, UR10 ;  /* 0x0000000a26377c20 */ /* 0x000fe20008410000 */
[----:B------:R-:W-:Y:S01]  /*3f60*/  FMUL.FTZ R24, R19, UR10 ;  /* 0x0000000a13187c20 */ /* 0x000fe20008410000 */
[----:B------:R-:W-:Y:S01]  /*3f70*/  FMUL.FTZ R38, R25, UR10 ;  /* 0x0000000a19267c20 */ /* 0x000fe20008410000 */
[----:B------:R-:W-:Y:S01]  /*3f80*/  FMUL.FTZ R25, R18, UR10 ;  /* 0x0000000a12197c20 */ /* 0x000fe20008410000 */
[----:B------:R-:W-:Y:S02]  /*3f90*/  MUFU.TANH R47, R47 ;  /* 0x0000002f002f7308 */ /* 0x000fe40000002400 */
[C---:B------:R-:W-:Y:S01]  /*3fa0*/  HMMA.16816.F32 R12, R60.reuse, R10, R12 ;  /* 0x0000000a3c0c723c */ /* 0x040fe2000000180c */
[----:B------:R-:W-:Y:S01]  /*3fb0*/  FMUL.FTZ R11, R34, UR10 ;  /* 0x0000000a220b7c20 */ /* 0x000fe20008410000 */
[----:B------:R-:W-:Y:S01]  /*3fc0*/  FMUL.FTZ R34, R27, UR10 ;  /* 0x0000000a1b227c20 */ /* 0x000fe20008410000 */
[----:B------:R-:W-:Y:S01]  /*3fd0*/  FMUL.FTZ R29, R88, UR10 ;  /* 0x0000000a581d7c20 */ /* 0x000fe20008410000 */
[----:B------:R-:W-:Y:S01]  /*3fe0*/  FMUL.FTZ R35, R90, UR10 ;  /* 0x0000000a5a237c20 */ /* 0x000fe20008410000 */
[----:B------:R-:W-:Y:S01]  /*3ff0*/  FMUL.FTZ R27, R16, UR10 ;  /* 0x0000000a101b7c20 */ /* 0x000fe20008410000 */
[----:B--2---:R-:W-:Y:S01]  /*4000*/  FMUL.FTZ R36, R26, UR10 ;  /* 0x0000000a1a247c20 */ /* 0x004fe20008410000 */
[----:B------:R-:W-:Y:S01]  /*4010*/  FMUL.FTZ R26, R17, UR10 ;  /* 0x0000000a111a7c20 */ /* 0x000fe20008410000 */
[----:B------:R-:W-:Y:S01]  /*4020*/  HMMA.16816.F32 R96, R60, R48, R96 ;  /* 0x000000303c60723c */ /* 0x000fe20000001860 */
[----:B------:R-:W-:Y:S01]  /*4030*/  FMUL.FTZ R49, R33, UR10 ;  /* 0x0000000a21317c20 */ /* 0x000fe20008410000 */
[----:B------:R-:W1:Y:S01]  /*4040*/  MUFU.TANH R29, R29 ;  /* 0x0000001d001d7308 */ /* 0x000e620000002400 */
        /* <DEDUP_REMOVED lines=11> */
[----:B------:R-:W-:-:S04]  /*4100*/  FMUL.FTZ R22, R13, UR10 ;  /* 0x0000000a0d167c20 */ /* 0x000fc80008410000 */
[----:B------:R-:W3:Y:S01]  /*4110*/  MUFU.TANH R35, R35 ;  /* 0x0000002300237308 */ /* 0x000ee20000002400 */
[----:B------:R-:W-:Y:S01]  /*4120*/  FMUL.FTZ R98, R98, UR10 ;  /* 0x0000000a62627c20 */ /* 0x000fe20008410000 */
[----:B------:R-:W-:Y:S01]  /*4130*/  FMUL.FTZ R96, R96, UR10 ;  /* 0x0000000a60607c20 */ /* 0x000fe20008410000 */
[----:B------:R-:W-:Y:S01]  /*4140*/  FMUL.FTZ R97, R97, UR10 ;  /* 0x0000000a61617c20 */ /* 0x000fe20008410000 */
[----:B------:R-:W-:-:S04]  /*4150*/  FMUL.FTZ R99, R99, UR10 ;  /* 0x0000000a63637c20 */ /* 0x000fc80008410000 */
[----:B------:R4:W-:Y:S01]  /*4160*/  MUFU.TANH R71, R10 ;  /* 0x0000000a00477308 */ /* 0x0009e20000002400 */
[----:B--2---:R-:W-:-:S04]  /*4170*/  IMAD.IADD R2, R121, 0x1, R132 ;  /* 0x0000000179027824 */ /* 0x004fc800078e0284 */
[C---:B------:R-:W-:Y:S02]  /*4180*/  VIADD R16, R2.reuse, 0x78 ;  /* 0x0000007802107836 */ /* 0x040fe40000000000 */
[C---:B------:R-:W-:Y:S01]  /*4190*/  VIADD R14, R2.reuse, 0x1 ;  /* 0x00000001020e7836 */ /* 0x040fe20000000000 */
[----:B------:R-:W2:Y:S01]  /*41a0*/  MUFU.TANH R57, R57 ;  /* 0x0000003900397308 */ /* 0x000ea20000002400 */
[----:B------:R-:W-:Y:S01]  /*41b0*/  VIADD R48, R2, 0x19 ;  /* 0x0000001902307836 */ /* 0x000fe20000000000 */
[C---:B------:R-:W-:Y:S02]  /*41c0*/  ISETP.GE.AND P1, PT, R16.reuse, R135, PT ;  /* 0x000000871000720c */ /* 0x040fe40003f26270 */
[----:B------:R-:W-:Y:S02]  /*41d0*/  ISETP.GE.AND P0, PT, R16, R133, PT ;  /* 0x000000851000720c */ /* 0x000fe40003f06270 */
[----:B------:R-:W-:Y:S01]  /*41e0*/  I2FP.F32.S32 R12, R16 ;  /* 0x00000010000c7245 */ /* 0x000fe20000201400 */
[----:B------:R-:W-:Y:S01]  /*41f0*/  VIADD R16, R2, 0x8 ;  /* 0x0000000802107836 */ /* 0x000fe20000000000 */
[C---:B------:R-:W-:Y:S01]  /*4200*/  ISETP.GE.AND P6, PT, R14.reuse, R135, PT ;  /* 0x000000870e00720c */ /* 0x040fe20003fc6270 */
[----:B------:R-:W5:Y:S01]  /*4210*/  MUFU.TANH R41, R41 ;  /* 0x0000002900297308 */ /* 0x000f620000002400 */
[----:B------:R-:W-:Y:S01]  /*4220*/  ISETP.GE.AND P3, PT, R14, R133, PT ;  /* 0x000000850e00720c */ /* 0x000fe20003f66270 */
[C---:B-1----:R-:W-:Y:S01]  /*4230*/  FFMA.FTZ R29, R0.reuse, R12, R29 ;  /* 0x0000000c001d7223 */ /* 0x042fe2000001001d */
[----:B------:R-:W-:Y:S01]  /*4240*/  I2FP.F32.S32 R17, R14 ;  /* 0x0000000e00117245 */ /* 0x000fe20000201400 */
[----:B---3--:R-:W-:Y:S01]  /*4250*/  FFMA.FTZ R12, R0, R12, R35 ;  /* 0x0000000c000c7223 */ /* 0x008fe20000010023 */
[----:B------:R-:W-:-:S02]  /*4260*/  I2FP.F32.S32 R14, R16 ;  /* 0x00000010000e7245 */ /* 0x000fc40000201400 */
[----:B------:R-:W-:Y:S01]  /*4270*/  ISETP.GE.AND P5, PT, R16, R135, PT ;  /* 0x000000871000720c */ /* 0x000fe20003fa6270 */
[----:B------:R-:W-:Y:S01]  /*4280*/  FFMA.FTZ R20, R0, R17, R95 ;  /* 0x0000001100147223 */ /* 0x000fe2000001005f */
[----:B------:R-:W-:Y:S01]  /*4290*/  ISETP.GE.AND P2, PT, R16, R133, PT ;  /* 0x000000851000720c */ /* 0x000fe20003f46270 */
[CC--:B----4-:R-:W-:Y:S01]  /*42a0*/  FFMA.FTZ R10, R0.reuse, R14.reuse, R107 ;  /* 0x0000000e000a7223 */ /* 0x0d0fe2000001006b */
[----:B------:R-:W-:Y:S01]  /*42b0*/  FFMA.FTZ R109, R0, R14, R109 ;  /* 0x0000000e006d7223 */ /* 0x000fe2000001006d */
[C---:B------:R-:W-:Y:S01]  /*42c0*/  VIADD R14, R2.reuse, 0x10 ;  /* 0x00000010020e7836 */ /* 0x040fe20000000000 */
[----:B------:R-:W-:Y:S01]  /*42d0*/  IADD3 R16, PT, PT, R2, 0x9, RZ ;  /* 0x0000000902107810 */ /* 0x000fe20007ffe0ff */
[----:B------:R1:W-:Y:S01]  /*42e0*/  MUFU.TANH R95, R11 ;  /* 0x0000000b005f7308 */ /* 0x0003e20000002400 */
[----:B------:R-:W-:Y:S01]  /*42f0*/  FSEL R35, R29, -INF , !P1 ;  /* 0xff8000001d237808 */ /* 0x000fe20004800000 */
[----:B------:R-:W-:Y:S01]  /*4300*/  FFMA.FTZ R17, R0, R17, R105 ;  /* 0x0000001100117223 */ /* 0x000fe20000010069 */
[----:B------:R-:W-:-:S02]  /*4310*/  FSEL R29, R12, -INF , !P0 ;  /* 0xff8000000c1d7808 */ /* 0x000fc40004000000 */
[----:B------:R-:W-:Y:S02]  /*4320*/  I2FP.F32.S32 R15, R16 ;  /* 0x00000010000f7245 */ /* 0x000fe40000201400 */
[----:B------:R-:W-:Y:S01]  /*4330*/  I2FP.F32.S32 R12, R14 ;  /* 0x0000000e000c7245 */ /* 0x000fe20000201400 */
[----:B------:R-:W3:Y:S01]  /*4340*/  MUFU.TANH R9, R9 ;  /* 0x0000000900097308 */ /* 0x000ee20000002400 */
[----:B------:R-:W-:Y:S01]  /*4350*/  ISETP.GE.AND P4, PT, R16, R135, PT ;  /* 0x000000871000720c */ /* 0x000fe20003f86270 */
[----:B------:R-:W-:Y:S01]  /*4360*/  FFMA.FTZ R73, R0, R15, R73 ;  /* 0x0000000f00497223 */ /* 0x000fe20000010049 */
[----:B------:R-:W-:Y:S01]  /*4370*/  FSEL R20, R20, -INF , !P6 ;  /* 0xff80000014147808 */ /* 0x000fe20007000000 */
[CC--:B------:R-:W-:Y:S01]  /*4380*/  FFMA.FTZ R18, R0.reuse, R12.reuse, R111 ;  /* 0x0000000c00127223 */ /* 0x0c0fe2000001006f */
[----:B------:R-:W-:Y:S01]  /*4390*/  FFMA.FTZ R13, R0, R12, R115 ;  /* 0x0000000c000d7223 */ /* 0x000fe20000010073 */
[----:B------:R-:W-:Y:S01]  /*43a0*/  VIADD R12, R2, 0x18 ;  /* 0x00000018020c7836 */ /* 0x000fe20000000000 */
[----:B------:R-:W-:Y:S01]  /*43b0*/  ISETP.GE.AND P0, PT, R14, R135, PT ;  /* 0x000000870e00720c */ /* 0x000fe20003f06270 */
[----:B------:R-:W-:Y:S01]  /*43c0*/  FFMA.FTZ R15, R0, R15, R75 ;  /* 0x0000000f000f7223 */ /* 0x000fe2000001004b */
[----:B------:R-:W-:Y:S01]  /*43d0*/  ISETP.GE.AND P6, PT, R14, R133, PT ;  /* 0x000000850e00720c */ /* 0x000fe20003fc6270 */
[----:B------:R-:W-:Y:S01]  /*43e0*/  VIADD R14, R2, 0x11 ;  /* 0x00000011020e7836 */ /* 0x000fe20000000000 */
[----:B-1----:R-:W-:Y:S01]  /*43f0*/  FSEL R11, R109, -INF , !P2 ;  /* 0xff8000006d0b7808 */ /* 0x002fe20005000000 */
[----:B------:R1:W-:Y:S01]  /*4400*/  MUFU.TANH R75, R46 ;  /* 0x0000002e004b7308 */ /* 0x0003e20000002400 */
[----:B------:R-:W-:-:S02]  /*4410*/  FSEL R8, R73, -INF , !P4 ;  /* 0xff80000049087808 */ /* 0x000fc40006000000 */
[C---:B------:R-:W-:Y:S02]  /*4420*/  ISETP.GE.AND P2, PT, R12.reuse, R135, PT ;  /* 0x000000870c00720c */ /* 0x040fe40003f46270 */
[----:B------:R-:W-:Y:S02]  /*4430*/  ISETP.GE.AND P4, PT, R12, R133, PT ;  /* 0x000000850c00720c */ /* 0x000fe40003f86270 */
[----:B------:R-:W-:Y:S01]  /*4440*/  I2FP.F32.S32 R12, R12 ;  /* 0x0000000c000c7245 */ /* 0x000fe20000201400 */
[----:B------:R4:W-:Y:S01]  /*4450*/  MUFU.TANH R73, R44 ;  /* 0x0000002c00497308 */ /* 0x0009e20000002400 */
[----:B------:R-:W-:Y:S02]  /*4460*/  I2FP.F32.S32 R63, R14 ;  /* 0x0000000e003f7245 */ /* 0x000fe40000201400 */
[----:B------:R-:W-:Y:S02]  /*4470*/  FSEL R17, R17, -INF , !P3 ;  /* 0xff80000011117808 */ /* 0x000fe40005800000 */
[----:B------:R-:W-:-:S02]  /*4480*/  FSEL R10, R10, -INF , !P5 ;  /* 0xff8000000a0a7808 */ /* 0x000fc40006800000 */
[C---:B------:R-:W-:Y:S01]  /*4490*/  ISETP.GE.AND P3, PT, R14.reuse, R135, PT ;  /* 0x000000870e00720c */ /* 0x040fe20003f66270 */
[----:B------:R-:W3:Y:S01]  /*44a0*/  MUFU.TANH R43, R43 ;  /* 0x0000002b002b7308 */ /* 0x000ee20000002400 */
[-C--:B------:R-:W-:Y:S01]  /*44b0*/  ISETP.GE.AND P5, PT, R14, R133.reuse, PT ;  /* 0x000000850e00720c */ /* 0x080fe20003fa6270 */
[-C--:B------:R-:W-:Y:S01]  /*44c0*/  FFMA.FTZ R14, R0, R12.reuse, R79 ;  /* 0x0000000c000e7223 */ /* 0x080fe2000001004f */
[----:B------:R-:W-:Y:S01]  /*44d0*/  ISETP.GE.AND P1, PT, R16, R133, PT ;  /* 0x000000851000720c */ /* 0x000fe20003f26270 */
[CC--:B------:R-:W-:Y:S01]  /*44e0*/  FFMA.FTZ R16, R0.reuse, R63.reuse, R113 ;  /* 0x0000003f00107223 */ /* 0x0c0fe20000010071 */
[----:B------:R-:W-:Y:S01]  /*44f0*/  FFMA.FTZ R63, R0, R63, R77 ;  /* 0x0000003f003f7223 */ /* 0x000fe2000001004d */
[----:B-1----:R-:W-:Y:S01]  /*4500*/  VIADD R46, R2, 0x20 ;  /* 0x00000020022e7836 */ /* 0x002fe20000000000 */
[----:B------:R-:W-:Y:S01]  /*4510*/  FSEL R13, R13, -INF , !P6 ;  /* 0xff8000000d0d7808 */ /* 0x000fe20007000000 */
[----:B------:R1:W-:Y:S01]  /*4520*/  MUFU.TANH R79, R42 ;  /* 0x0000002a004f7308 */ /* 0x0003e20000002400 */
[----:B------:R-:W-:Y:S01]  /*4530*/  FSEL R16, R16, -INF , !P3 ;  /* 0xff80000010107808 */ /* 0x000fe20005800000 */
[----:B------:R-:W-:Y:S01]  /*4540*/  FFMA.FTZ R12, R0, R12, R81 ;  /* 0x0000000c000c7223 */ /* 0x000fe20000010051 */
[----:B----4-:R-:W-:-:S02]  /*4550*/  I2FP.F32.S32 R44, R48 ;  /* 0x00000030002c7245 */ /* 0x010fc40000201400 */
[C---:B------:R-:W-:Y:S02]  /*4560*/  ISETP.GE.AND P6, PT, R46.reuse, R135, PT ;  /* 0x000000872e00720c */ /* 0x040fe40003fc6270 */
[----:B------:R-:W-:Y:S01]  /*4570*/  ISETP.GE.AND P3, PT, R46, R133, PT ;  /* 0x000000852e00720c */ /* 0x000fe20003f66270 */
[----:B------:R-:W-:Y:S01]  /*4580*/  FFMA.FTZ R65, R0, R44, R65 ;  /* 0x0000002c00417223 */ /* 0x000fe20000010041 */
[----:B------:R-:W-:Y:S01]  /*4590*/  FSEL R63, R63, -INF , !P5 ;  /* 0xff8000003f3f7808 */ /* 0x000fe20006800000 */
[----:B------:R4:W-:Y:S01]  /*45a0*/  MUFU.TANH R81, R40 ;  /* 0x0000002800517308 */ /* 0x0009e20000002400 */
[----:B------:R-:W-:Y:S02]  /*45b0*/  FSEL R14, R14, -INF , !P2 ;  /* 0xff8000000e0e7808 */ /* 0x000fe40005000000 */
[----:B------:R-:W-:Y:S02]  /*45c0*/  I2FP.F32.S32 R46, R46 ;  /* 0x0000002e002e7245 */ /* 0x000fe40000201400 */
[----:B------:R-:W-:-:S02]  /*45d0*/  FSEL R15, R15, -INF , !P1 ;  /* 0xff8000000f0f7808 */ /* 0x000fc40004800000 */
[-C--:B------:R-:W-:Y:S01]  /*45e0*/  ISETP.GE.AND P1, PT, R48, R135.reuse, PT ;  /* 0x000000873000720c */ /* 0x080fe20003f26270 */
[----:B-1----:R-:W-:Y:S01]  /*45f0*/  FFMA.FTZ R42, R0, R44, R67 ;  /* 0x0000002c002a7223 */ /* 0x002fe20000010043 */
[----:B------:R-:W-:Y:S02]  /*4600*/  VIADD R44, R2, 0x21 ;  /* 0x00000021022c7836 */ /* 0x000fe40000000000 */
[CC--:B------:R-:W-:Y:S01]  /*4610*/  FFMA.FTZ R85, R0.reuse, R46.reuse, R85 ;  /* 0x0000002e00557223 */ /* 0x0c0fe20000010055 */
[----:B------:R1:W-:Y:S01]  /*4620*/  MUFU.TANH R67, R38 ;  /* 0x0000002600437308 */ /* 0x0003e20000002400 */
[----:B------:R-:W-:Y:S01]  /*4630*/  FFMA.FTZ R104, R0, R46, R117 ;  /* 0x0000002e00687223 */ /* 0x000fe20000010075 */
[----:B------:R-:W-:Y:S01]  /*4640*/  VIADD R46, R2, 0x28 ;  /* 0x00000028022e7836 */ /* 0x000fe20000000000 */
[C---:B------:R-:W-:Y:S02]  /*4650*/  ISETP.GE.AND P5, PT, R44.reuse, R135, PT ;  /* 0x000000872c00720c */ /* 0x040fe40003fa6270 */
[----:B------:R-:W-:-:S02]  /*4660*/  ISETP.GE.AND P2, PT, R44, R133, PT ;  /* 0x000000852c00720c */ /* 0x000fc40003f46270 */
[----:B------:R-:W-:Y:S01]  /*4670*/  I2FP.F32.S32 R111, R44 ;  /* 0x0000002c006f7245 */ /* 0x000fe20000201400 */
[C---:B------:R-:W-:Y:S01]  /*4680*/  VIADD R44, R2.reuse, 0x29 ;  /* 0x00000029022c7836 */ /* 0x040fe20000000000 */
[----:B------:R5:W-:Y:S01]  /*4690*/  MUFU.TANH R77, R39 ;  /* 0x00000027004d7308 */ /* 0x000be20000002400 */
[----:B----4-:R-:W-:Y:S01]  /*46a0*/  VIADD R40, R2, 0x30 ;  /* 0x0000003002287836 */ /* 0x010fe20000000000 */
[----:B------:R-:W-:Y:S01]  /*46b0*/  FSEL R139, R85, -INF , !P3 ;  /* 0xff800000558b7808 */ /* 0x000fe20005800000 */
[CC--:B------:R-:W-:Y:S01]  /*46c0*/  FFMA.FTZ R66, R0.reuse, R111.reuse, R83 ;  /* 0x0000006f00427223 */ /* 0x0c0fe20000010053 */
[----:B--2---:R-:W-:Y:S01]  /*46d0*/  FFMA.FTZ R111, R0, R111, R57 ;  /* 0x0000006f006f7223 */ /* 0x004fe20000010039 */
[----:B------:R-:W-:Y:S02]  /*46e0*/  FSEL R18, R18, -INF , !P0 ;  /* 0xff80000012127808 */ /* 0x000fe40004000000 */
[----:B------:R-:W-:Y:S01]  /*46f0*/  ISETP.GE.AND P3, PT, R40, R135, PT ;  /* 0x000000872800720c */ /* 0x000fe20003f66270 */
[----:B------:R-:W2:Y:S01]  /*4700*/  MUFU.TANH R55, R55 ;  /* 0x0000003700377308 */ /* 0x000ea20000002400 */
[----:B-1----:R-:W-:-:S02]  /*4710*/  I2FP.F32.S32 R38, R44 ;  /* 0x0000002c00267245 */ /* 0x002fc40000201400 */
[----:B------:R-:W-:Y:S02]  /*4720*/  FSEL R66, R66, -INF , !P5 ;  /* 0xff80000042427808 */ /* 0x000fe40006800000 */
[----:B------:R-:W-:Y:S01]  /*4730*/  ISETP.GE.AND P5, PT, R40, R133, PT ;  /* 0x000000852800720c */ /* 0x000fe20003fa6270 */
[CC--:B------:R-:W-:Y:S01]  /*4740*/  FFMA.FTZ R64, R0.reuse, R38.reuse, R45 ;  /* 0x0000002600407223 */ /* 0x0c0fe2000001002d */
[----:B------:R-:W-:Y:S01]  /*4750*/  FFMA.FTZ R47, R0, R38, R47 ;  /* 0x00000026002f7223 */ /* 0x000fe2000001002f */
[----:B------:R-:W-:Y:S01]  /*4760*/  I2FP.F32.S32 R40, R40 ;  /* 0x0000002800287245 */ /* 0x000fe20000201400 */
[----:B------:R1:W-:Y:S01]  /*4770*/  MUFU.TANH R45, R32 ;  /* 0x00000020002d7308 */ /* 0x0003e20000002400 */
[----:B-----5:R-:W-:Y:S02]  /*4780*/  FSEL R39, R12, -INF , !P4 ;  /* 0xff8000000c277808 */ /* 0x020fe40006000000 */
[----:B------:R-:W-:Y:S01]  /*4790*/  FSEL R12, R65, -INF , !P1 ;  /* 0xff800000410c7808 */ /* 0x000fe20004800000 */
[-C--:B------:R-:W-:Y:S01]  /*47a0*/  FFMA.FTZ R115, R0, R40.reuse, R41 ;  /* 0x0000002800737223 */ /* 0x080fe20000010029 */
[----:B------:R-:W-:Y:S01]  /*47b0*/  IADD3 R38, PT, PT, R2, 0x31, RZ ;  /* 0x0000003102267810 */ /* 0x000fe20007ffe0ff */
[----:B------:R-:W-:Y:S01]  /*47c0*/  FFMA.FTZ R53, R0, R40, R53 ;  /* 0x0000002800357223 */ /* 0x000fe20000010035 */
[C---:B------:R-:W-:Y:S01]  /*47d0*/  ISETP.GE.AND P4, PT, R46.reuse, R135, PT ;  /* 0x000000872e00720c */ /* 0x040fe20003f86270 */
[----:B------:R4:W-:Y:S01]  /*47e0*/  MUFU.TANH R57, R34 ;  /* 0x0000002200397308 */ /* 0x0009e20000002400 */
[----:B------:R-:W-:-:S02]  /*47f0*/  ISETP.GE.AND P1, PT, R46, R133, PT ;  /* 0x000000852e00720c */ /* 0x000fc40003f26270 */
[----:B------:R-:W-:Y:S02]  /*4800*/  I2FP.F32.S32 R46, R46 ;  /* 0x0000002e002e7245 */ /* 0x000fe40000201400 */
[----:B------:R-:W-:Y:S02]  /*4810*/  ISETP.GE.AND P0, PT, R48, R133, PT ;  /* 0x000000853000720c */ /* 0x000fe40003f06270 */
[----:B------:R-:W-:Y:S01]  /*4820*/  FSEL R104, R104, -INF , !P6 ;  /* 0xff80000068687808 */ /* 0x000fe20007000000 */
[----:B------:R5:W-:Y:S01]  /*4830*/  MUFU.TANH R41, R30 ;  /* 0x0000001e00297308 */ /* 0x000be20000002400 */
[-C--:B------:R-:W-:Y:S01]  /*4840*/  FFMA.FTZ R62, R0, R46.reuse, R59 ;  /* 0x0000002e003e7223 */ /* 0x080fe2000001003b */
[----:B-1----:R-:W-:Y:S02]  /*4850*/  VIADD R32, R2, 0x40 ;  /* 0x0000004002207836 */ /* 0x002fe40000000000 */
[----:B------:R-:W-:Y:S01]  /*4860*/  FFMA.FTZ R65, R0, R46, R69 ;  /* 0x0000002e00417223 */ /* 0x000fe20000010045 */
[----:B------:R-:W-:-:S02]  /*4870*/  FSEL R59, R42, -INF , !P0 ;  /* 0xff8000002a3b7808 */ /* 0x000fc40004000000 */
[C---:B------:R-:W-:Y:S01]  /*4880*/  ISETP.GE.AND P0, PT, R44.reuse, R135, PT ;  /* 0x000000872c00720c */ /* 0x040fe20003f06270 */
[----:B------:R1:W-:Y:S01]  /*4890*/  MUFU.TANH R69, R36 ;  /* 0x0000002400457308 */ /* 0x0003e20000002400 */
[----:B------:R-:W-:Y:S02]  /*48a0*/  ISETP.GE.AND P6, PT, R44, R133, PT ;  /* 0x000000852c00720c */ /* 0x000fe40003fc6270 */
[----:B----4-:R-:W-:Y:S02]  /*48b0*/  I2FP.F32.S32 R34, R38 ;  /* 0x0000002600227245 */ /* 0x010fe40000201400 */
[----:B------:R-:W-:Y:S02]  /*48c0*/  FSEL R111, R111, -INF , !P2 ;  /* 0xff8000006f6f7808 */ /* 0x000fe40005000000 */
[----:B------:R-:W-:Y:S01]  /*48d0*/  ISETP.GE.AND P2, PT, R38, R135, PT ;  /* 0x000000872600720c */ /* 0x000fe20003f46270 */
[----:B------:R-:W4:Y:S01]  /*48e0*/  MUFU.TANH R51, R51 ;  /* 0x0000003300337308 */ /* 0x000f220000002400 */
[C---:B---3--:R-:W-:Y:S01]  /*48f0*/  FFMA.FTZ R9, R0.reuse, R34, R9 ;  /* 0x0000002200097223 */ /* 0x048fe20000010009 */
[----:B-----5:R-:W-:Y:S01]  /*4900*/  I2FP.F32.S32 R30, R32 ;  /* 0x00000020001e7245 */ /* 0x020fe20000201400 */
[----:B------:R-:W-:Y:S01]  /*4910*/  FFMA.FTZ R43, R0, R34, R43 ;  /* 0x00000022002b7223 */ /* 0x000fe2000001002b */
[----:B------:R-:W-:Y:S01]  /*4920*/  VIADD R34, R2, 0x39 ;  /* 0x0000003902227836 */ /* 0x000fe20000000000 */
[----:B------:R-:W-:-:S02]  /*4930*/  FSEL R65, R65, -INF , !P1 ;  /* 0xff80000041417808 */ /* 0x000fc40004800000 */
[CC--:B------:R-:W-:Y:S01]  /*4940*/  FFMA.FTZ R71, R0.reuse, R30.reuse, R71 ;  /* 0x0000001e00477223 */ /* 0x0c0fe20000010047 */
[----:B------:R-:W-:Y:S01]  /*4950*/  FFMA.FTZ R95, R0, R30, R95 ;  /* 0x0000001e005f7223 */ /* 0x000fe2000001005f */
[----:B------:R-:W-:Y:S01]  /*4960*/  FSEL R64, R64, -INF , !P0 ;  /* 0xff80000040407808 */ /* 0x000fe20004000000 */
[C---:B-1----:R-:W-:Y:S01]  /*4970*/  VIADD R36, R2.reuse, 0x38 ;  /* 0x0000003802247836 */ /* 0x042fe20000000000 */
[----:B------:R-:W1:Y:S01]  /*4980*/  MUFU.TANH R49, R49 ;  /* 0x0000003100317308 */ /* 0x000e620000002400 */
[----:B------:R-:W-:Y:S01]  /*4990*/  VIADD R30, R2, 0x48 ;  /* 0x00000048021e7836 */ /* 0x000fe20000000000 */
[----:B------:R-:W-:Y:S02]  /*49a0*/  FSEL R61, R47, -INF , !P6 ;  /* 0xff8000002f3d7808 */ /* 0x000fe40007000000 */
[C---:B------:R-:W-:Y:S02]  /*49b0*/  ISETP.GE.AND P1, PT, R36.reuse, R135, PT ;  /* 0x000000872400720c */ /* 0x040fe40003f26270 */
[----:B------:R-:W-:-:S02]  /*49c0*/  ISETP.GE.AND P0, PT, R36, R133, PT ;  /* 0x000000852400720c */ /* 0x000fc40003f06270 */
[----:B------:R-:W-:Y:S01]  /*49d0*/  FSEL R138, R53, -INF , !P3 ;  /* 0xff800000358a7808 */ /* 0x000fe20005800000 */
[----:B------:R-:W-:Y:S01]  /*49e0*/  MUFU.TANH R27, R27 ;  /* 0x0000001b001b7308 */ /* 0x000fe20000002400 */
[----:B------:R-:W-:Y:S02]  /*49f0*/  I2FP.F32.S32 R36, R36 ;  /* 0x0000002400247245 */ /* 0x000fe40000201400 */
[C---:B------:R-:W-:Y:S02]  /*4a00*/  ISETP.GE.AND P6, PT, R34.reuse, R135, PT ;  /* 0x000000872200720c */ /* 0x040fe40003fc6270 */
[----:B------:R-:W-:Y:S01]  /*4a10*/  ISETP.GE.AND P3, PT, R34, R133, PT ;  /* 0x000000852200720c */ /* 0x000fe20003f66270 */
[C---:B------:R-:W-:Y:S01]  /*4a20*/  FFMA.FTZ R116, R0.reuse, R36, R37 ;  /* 0x0000002400747223 */ /* 0x040fe20000010025 */
[----:B------:R-:W-:Y:S01]  /*4a30*/  I2FP.F32.S32 R34, R34 ;  /* 0x0000002200227245 */ /* 0x000fe20000201400 */
[C---:B--2---:R-:W-:Y:S01]  /*4a40*/  FFMA.FTZ R55, R0.reuse, R36, R55 ;  /* 0x0000002400377223 */ /* 0x044fe20000010037 */
[----:B------:R-:W-:Y:S01]  /*4a50*/  FSEL R118, R9, -INF , !P2 ;  /* 0xff80000009767808 */ /* 0x000fe20005000000 */
[----:B------:R-:W2:Y:S01]  /*4a60*/  MUFU.TANH R37, R31 ;  /* 0x0000001f00257308 */ /* 0x000ea20000002400 */
[----:B------:R-:W-:Y:S01]  /*4a70*/  FSEL R115, R115, -INF , !P5 ;  /* 0xff80000073737808 */ /* 0x000fe20006800000 */
[-C--:B------:R-:W-:Y:S01]  /*4a80*/  FFMA.FTZ R33, R0, R34.reuse, R33 ;  /* 0x0000002200217223 */ /* 0x080fe20000010021 */
[----:B------:R-:W-:Y:S01]  /*4a90*/  FSEL R62, R62, -INF , !P4 ;  /* 0xff8000003e3e7808 */ /* 0x000fe20006000000 */
[----:B----4-:R-:W-:Y:S01]  /*4aa0*/  FFMA.FTZ R51, R0, R34, R51 ;  /* 0x0000002200337223 */ /* 0x010fe20000010033 */
[----:B------:R-:W-:-:S02]  /*4ab0*/  ISETP.GE.AND P5, PT, R32, R135, PT ;  /* 0x000000872000720c */ /* 0x000fc40003fa6270 */
[-C--:B------:R-:W-:Y:S01]  /*4ac0*/  ISETP.GE.AND P2, PT, R32, R133.reuse, PT ;  /* 0x000000852000720c */ /* 0x080fe20003f46270 */
[----:B------:R3:W-:Y:S01]  /*4ad0*/  MUFU.TANH R9, R28 ;  /* 0x0000001c00097308 */ /* 0x0007e20000002400 */
[----:B------:R-:W-:Y:S01]  /*4ae0*/  ISETP.GE.AND P4, PT, R38, R133, PT ;  /* 0x000000852600720c */ /* 0x000fe20003f86270 */
[----:B------:R-:W-:Y:S01]  /*4af0*/  VIADD R32, R2, 0x41 ;  /* 0x0000004102207836 */ /* 0x000fe20000000000 */
[----:B------:R-:W-:Y:S02]  /*4b00*/  FSEL R116, R116, -INF , !P1 ;  /* 0xff80000074747808 */ /* 0x000fe40004800000 */
[----:B------:R-:W-:Y:S02]  /*4b10*/  FSEL R131, R43, -INF , !P4 ;  /* 0xff8000002b837808 */ /* 0x000fe40006000000 */
[C---:B------:R-:W-:Y:S01]  /*4b20*/  ISETP.GE.AND P4, PT, R32.reuse, R135, PT ;  /* 0x000000872000720c */ /* 0x040fe20003f86270 */
[----:B------:R4:W-:Y:S01]  /*4b30*/  MUFU.TANH R31, R26 ;  /* 0x0000001a001f7308 */ /* 0x0009e20000002400 */
[----:B------:R-:W-:-:S02]  /*4b40*/  ISETP.GE.AND P1, PT, R32, R133, PT ;  /* 0x000000852000720c */ /* 0x000fc40003f26270 */
[----:B------:R-:W-:Y:S02]  /*4b50*/  FSEL R117, R55, -INF , !P0 ;  /* 0xff80000037757808 */ /* 0x000fe40004000000 */
[----:B------:R-:W-:Y:S02]  /*4b60*/  FSEL R110, R33, -INF , !P6 ;  /* 0xff800000216e7808 */ /* 0x000fe40007000000 */
[----:B------:R-:W-:Y:S01]  /*4b70*/  I2FP.F32.S32 R32, R32 ;  /* 0x0000002000207245 */ /* 0x000fe20000201400 */
[----:B------:R-:W5:Y:S01]  /*4b80*/  MUFU.TANH R43, R25 ;  /* 0x00000019002b7308 */ /* 0x000f620000002400 */
[----:B------:R-:W-:Y:S02]  /*4b90*/  ISETP.GE.AND P0, PT, R30, R135, PT ;  /* 0x000000871e00720c */ /* 0x000fe40003f06270 */
[----:B---3--:R-:W-:Y:S01]  /*4ba0*/  I2FP.F32.S32 R28, R30 ;  /* 0x0000001e001c7245 */ /* 0x008fe20000201400 */
[----:B-1----:R-:W-:Y:S01]  /*4bb0*/  FFMA.FTZ R49, R0, R32, R49 ;  /* 0x0000002000317223 */ /* 0x002fe20000010031 */
[----:B------:R-:W-:Y:S01]  /*4bc0*/  ISETP.GE.AND P6, PT, R30, R133, PT ;  /* 0x000000851e00720c */ /* 0x000fe20003fc6270 */
[----:B------:R-:W-:Y:S01]  /*4bd0*/  VIADD R30, R2, 0x49 ;  /* 0x00000049021e7836 */ /* 0x000fe20000000000 */
[----:B------:R-:W-:Y:S01]  /*4be0*/  FSEL R113, R51, -INF , !P3 ;  /* 0xff80000033717808 */ /* 0x000fe20005800000 */
[CC--:B------:R-:W-:Y:S01]  /*4bf0*/  FFMA.FTZ R75, R0.reuse, R28.reuse, R75 ;  /* 0x0000001c004b7223 */ /* 0x0c0fe2000001004b */
[----:B------:R-:W-:Y:S01]  /*4c00*/  FFMA.FTZ R79, R0, R28, R79 ;  /* 0x0000001c004f7223 */ /* 0x000fe2000001004f */
[----:B------:R-:W-:Y:S01]  /*4c10*/  VIADD R28, R2, 0x50 ;  /* 0x00000050021c7836 */ /* 0x000fe20000000000 */
[----:B------:R-:W-:Y:S01]  /*4c20*/  FSEL R136, R71, -INF , !P5 ;  /* 0xff80000047887808 */ /* 0x000fe20006800000 */
[----:B------:R-:W-:Y:S01]  /*4c30*/  FFMA.FTZ R87, R0, R32, R87 ;  /* 0x0000002000577223 */ /* 0x000fe20000010057 */
[----:B------:R-:W-:Y:S01]  /*4c40*/  ISETP.GE.AND P3, PT, R30, R135, PT ;  /* 0x000000871e00720c */ /* 0x000fe20003f66270 */
[----:B------:R1:W3:Y:S01]  /*4c50*/  MUFU.TANH R33, R24 ;  /* 0x0000001800217308 */ /* 0x0002e20000002400 */
[----:B----4-:R-:W-:-:S02]  /*4c60*/  I2FP.F32.S32 R26, R28 ;  /* 0x0000001c001a7245 */ /* 0x010fc40000201400 */
[----:B------:R-:W-:Y:S02]  /*4c70*/  ISETP.GE.AND P5, PT, R30, R133, PT ;  /* 0x000000851e00720c */ /* 0x000fe40003fa6270 */
[----:B------:R-:W-:Y:S01]  /*4c80*/  I2FP.F32.S32 R30, R30 ;  /* 0x0000001e001e7245 */ /* 0x000fe20000201400 */
[CC--:B------:R-:W-:Y:S01]  /*4c90*/  FFMA.FTZ R81, R0.reuse, R26.reuse, R81 ;  /* 0x0000001a00517223 */ /* 0x0c0fe20000010051 */
[----:B------:R-:W-:Y:S01]  /*4ca0*/  FFMA.FTZ R69, R0, R26, R69 ;  /* 0x0000001a00457223 */ /* 0x000fe20000010045 */
[----:B------:R-:W-:Y:S01]  /*4cb0*/  VIADD R26, R2, 0x58 ;  /* 0x00000058021a7836 */ /* 0x000fe20000000000 */
[----:B------:R-:W-:Y:S01]  /*4cc0*/  FSEL R137, R95, -INF , !P2 ;  /* 0xff8000005f897808 */ /* 0x000fe20005000000 */
[CC--:B------:R-:W-:Y:S01]  /*4cd0*/  FFMA.FTZ R73, R0.reuse, R30.reuse, R73 ;  /* 0x0000001e00497223 */ /* 0x0c0fe20000010049 */
[----:B------:R-:W-:Y:S01]  /*4ce0*/  FSEL R130, R49, -INF , !P4 ;  /* 0xff80000031827808 */ /* 0x000fe20006000000 */
[----:B------:R-:W-:Y:S01]  /*4cf0*/  FFMA.FTZ R77, R0, R30, R77 ;  /* 0x0000001e004d7223 */ /* 0x000fe2000001004d */
[C---:B------:R-:W-:Y:S01]  /*4d00*/  ISETP.GE.AND P2, PT, R28.reuse, R135, PT ;  /* 0x000000871c00720c */ /* 0x040fe20003f46270 */
[----:B------:R-:W4:Y:S01]  /*4d10*/  MUFU.TANH R23, R23 ;  /* 0x0000001700177308 */ /* 0x000f220000002400 */
[----:B------:R-:W-:Y:S01]  /*4d20*/  ISETP.GE.AND P4, PT, R28, R133, PT ;  /* 0x000000851c00720c */ /* 0x000fe20003f86270 */
[----:B------:R-:W-:Y:S01]  /*4d30*/  VIADD R28, R2, 0x51 ;  /* 0x00000051021c7836 */ /* 0x000fe20000000000 */
[----:B------:R-:W-:-:S02]  /*4d40*/  FSEL R129, R87, -INF , !P1 ;  /* 0xff80000057817808 */ /* 0x000fc40004800000 */
[----:B-1----:R-:W-:Y:S02]  /*4d50*/  I2FP.F32.S32 R24, R26 ;  /* 0x0000001a00187245 */ /* 0x002fe40000201400 */
[----:B------:R-:W-:Y:S01]  /*4d60*/  FSEL R126, R75, -INF , !P0 ;  /* 0xff8000004b7e7808 */ /* 0x000fe20004000000 */
[----:B------:R1:W-:Y:S01]  /*4d70*/  MUFU.TANH R25, R22 ;  /* 0x0000001600197308 */ /* 0x0003e20000002400 */
[----:B------:R-:W-:Y:S01]  /*4d80*/  ISETP.GE.AND P1, PT, R28, R135, PT ;  /* 0x000000871c00720c */ /* 0x000fe20003f26270 */
[-C--:B------:R-:W-:Y:S01]  /*4d90*/  FFMA.FTZ R45, R0, R24.reuse, R45 ;  /* 0x00000018002d7223 */ /* 0x080fe2000001002d */
[----:B------:R-:W-:Y:S01]  /*4da0*/  ISETP.GE.AND P0, PT, R28, R133, PT ;  /* 0x000000851c00720c */ /* 0x000fe20003f06270 */
[----:B--2---:R-:W-:Y:S01]  /*4db0*/  FFMA.FTZ R37, R0, R24, R37 ;  /* 0x0000001800257223 */ /* 0x004fe20000010025 */
[----:B------:R-:W-:Y:S01]  /*4dc0*/  FSEL R127, R79, -INF , !P6 ;  /* 0xff8000004f7f7808 */ /* 0x000fe20007000000 */
[----:B------:R-:W-:Y:S01]  /*4dd0*/  VIADD R24, R2, 0x60 ;  /* 0x0000006002187836 */ /* 0x000fe20000000000 */
[----:B------:R-:W-:Y:S01]  /*4de0*/  FSEL R128, R73, -INF , !P3 ;  /* 0xff80000049807808 */ /* 0x000fe20005800000 */
[----:B------:R-:W2:Y:S01]  /*4df0*/  MUFU.TANH R21, R21 ;  /* 0x0000001500157308 */ /* 0x000ea20000002400 */
[----:B------:R-:W-:-:S02]  /*4e00*/  I2FP.F32.S32 R28, R28 ;  /* 0x0000001c001c7245 */ /* 0x000fc40000201400 */
[C---:B------:R-:W-:Y:S02]  /*4e10*/  ISETP.GE.AND P6, PT, R26.reuse, R135, PT ;  /* 0x000000871a00720c */ /* 0x040fe40003fc6270 */
[----:B------:R-:W-:Y:S01]  /*4e20*/  ISETP.GE.AND P3, PT, R26, R133, PT ;  /* 0x000000851a00720c */ /* 0x000fe20003f66270 */
[-C--:B------:R-:W-:Y:S01]  /*4e30*/  FFMA.FTZ R67, R0, R28.reuse, R67 ;  /* 0x0000001c00437223 */ /* 0x080fe20000010043 */
[----:B------:R-:W-:Y:S01]  /*4e40*/  IADD3 R26, PT, PT, R2, 0x59, RZ ;  /* 0x00000059021a7810 */ /* 0x000fe20007ffe0ff */
[----:B------:R-:W-:Y:S01]  /*4e50*/  FFMA.FTZ R57, R0, R28, R57 ;  /* 0x0000001c00397223 */ /* 0x000fe20000010039 */
[----:B------:R-:W-:Y:S01]  /*4e60*/  FSEL R119, R77, -INF , !P5 ;  /* 0xff8000004d777808 */ /* 0x000fe20006800000 */
[----:B------:R-:W-:Y:S01]  /*4e70*/  MUFU.TANH R19, R19 ;  /* 0x0000001300137308 */ /* 0x000fe20000002400 */
[----:B------:R-:W-:Y:S02]  /*4e80*/  FSEL R114, R81, -INF , !P2 ;  /* 0xff80000051727808 */ /* 0x000fe40005000000 */
[----:B------:R-:W-:-:S02]  /*4e90*/  ISETP.GE.AND P5, PT, R26, R135, PT ;  /* 0x000000871a00720c */ /* 0x000fc40003fa6270 */
[----:B------:R-:W-:Y:S02]  /*4ea0*/  ISETP.GE.AND P2, PT, R26, R133, PT ;  /* 0x000000851a00720c */ /* 0x000fe40003f46270 */
[----:B------:R-:W-:Y:S01]  /*4eb0*/  I2FP.F32.S32 R26, R26 ;  /* 0x0000001a001a7245 */ /* 0x000fe20000201400 */
[----:B------:R-:W-:Y:S01]  /*4ec0*/  MUFU.TANH R97, R97 ;  /* 0x0000006100617308 */ /* 0x000fe20000002400 */
[----:B-1----:R-:W-:Y:S02]  /*4ed0*/  I2FP.F32.S32 R22, R24 ;  /* 0x0000001800167245 */ /* 0x002fe40000201400 */
[----:B------:R-:W-:Y:S01]  /*4ee0*/  FSEL R109, R69, -INF , !P4 ;  /* 0xff800000456d7808 */ /* 0x000fe20006000000 */
[C---:B------:R-:W-:Y:S01]  /*4ef0*/  FFMA.FTZ R106, R0.reuse, R26, R41 ;  /* 0x0000001a006a7223 */ /* 0x040fe20000010029 */
[----:B------:R-:W-:Y:S01]  /*4f00*/  FSEL R112, R67, -INF , !P1 ;  /* 0xff80000043707808 */ /* 0x000fe20004800000 */
[-C--:B------:R-:W-:Y:S01]  /*4f10*/  FFMA.FTZ R27, R0, R22.reuse, R27 ;  /* 0x00000016001b7223 */ /* 0x080fe2000001001b */
[----:B------:R-:W-:Y:S01]  /*4f20*/  ISETP.GE.AND P4, PT, R24, R135, PT ;  /* 0x000000871800720c */ /* 0x000fe20003f86270 */
[----:B-----5:R-:W-:Y:S01]  /*4f30*/  FFMA.FTZ R43, R0, R22, R43 ;  /* 0x00000016002b7223 */ /* 0x020fe2000001002b */
[----:B------:R-:W-:Y:S01]  /*4f40*/  ISETP.GE.AND P1, PT, R24, R133, PT ;  /* 0x000000851800720c */ /* 0x000fe20003f26270 */
[C---:B------:R-:W-:Y:S01]  /*4f50*/  VIADD R24, R2.reuse, 0x61 ;  /* 0x0000006102187836 */ /* 0x040fe20000000000 */
[----:B------:R-:W-:Y:S01]  /*4f60*/  FSEL R107, R57, -INF , !P0 ;  /* 0xff800000396b7808 */ /* 0x000fe20004000000 */
[----:B------:R-:W-:Y:S01]  /*4f70*/  VIADD R22, R2, 0x68 ;  /* 0x0000006802167836 */ /* 0x000fe20000000000 */
[----:B------:R-:W-:Y:S01]  /*4f80*/  FSEL R108, R45, -INF , !P6 ;  /* 0xff8000002d6c7808 */ /* 0x000fe20007000000 */
[----:B------:R-:W-:Y:S01]  /*4f90*/  MUFU.TANH R41, R96 ;  /* 0x0000006000297308 */ /* 0x000fe20000002400 */
[----:B------:R-:W-:Y:S01]  /*4fa0*/  FSEL R105, R37, -INF , !P3 ;  /* 0xff80000025697808 */ /* 0x000fe20005800000 */
[----:B------:R-:W-:Y:S01]  /*4fb0*/  FFMA.FTZ R9, R0, R26, R9 ;  /* 0x0000001a00097223 */ /* 0x000fe20000010009 */
[----:B------:R-:W-:-:S02]  /*4fc0*/  FSEL R106, R106, -INF , !P5 ;  /* 0xff8000006a6a7808 */ /* 0x000fc40006800000 */
[C---:B------:R-:W-:Y:S02]  /*4fd0*/  ISETP.GE.AND P0, PT, R24.reuse, R135, PT ;  /* 0x000000871800720c */ /* 0x040fe40003f06270 */
[----:B------:R-:W-:Y:S01]  /*4fe0*/  ISETP.GE.AND P6, PT, R24, R133, PT ;  /* 0x000000851800720c */ /* 0x000fe20003fc6270 */
[----:B------:R-:W1:Y:S01]  /*4ff0*/  MUFU.TANH R37, R98 ;  /* 0x0000006200257308 */ /* 0x000e620000002400 */
[C---:B------:R-:W-:Y:S02]  /*5000*/  ISETP.GE.AND P3, PT, R22.reuse, R135, PT ;  /* 0x000000871600720c */ /* 0x040fe40003f66270 */
[----:B------:R-:W-:Y:S02]  /*5010*/  ISETP.GE.AND P5, PT, R22, R133, PT ;  /* 0x000000851600720c */ /* 0x000fe40003fa6270 */
[----:B------:R-:W-:Y:S02]  /*5020*/  I2FP.F32.S32 R24, R24 ;  /* 0x0000001800187245 */ /* 0x000fe40000201400 */
[----:B------:R-:W-:Y:S01]  /*5030*/  I2FP.F32.S32 R22, R22 ;  /* 0x0000001600167245 */ /* 0x000fe20000201400 */
[----:B------:R-:W5:Y:S01]  /*5040*/  MUFU.TANH R99, R99 ;  /* 0x0000006300637308 */ /* 0x000f620000002400 */
[----:B------:R-:W-:Y:S01]  /*5050*/  FSEL R57, R43, -INF , !P1 ;  /* 0xff8000002b397808 */ /* 0x000fe20004800000 */
[CC--:B------:R-:W-:Y:S01]  /*5060*/  FFMA.FTZ R31, R0.reuse, R24.reuse, R31 ;  /* 0x00000018001f7223 */ /* 0x0c0fe2000001001f */
[C---:B---3--:R-:W-:Y:S01]  /*5070*/  FFMA.FTZ R33, R0.reuse, R24, R33 ;  /* 0x0000001800217223 */ /* 0x048fe20000010021 */
[CC--:B----4-:R-:W-:Y:S01]  /*5080*/  FFMA.FTZ R23, R0.reuse, R22.reuse, R23 ;  /* 0x0000001600177223 */ /* 0x0d0fe20000010017 */
[----:B--2---:R-:W-:Y:S01]  /*5090*/  FFMA.FTZ R21, R0, R22, R21 ;  /* 0x0000001600157223 */ /* 0x004fe20000010015 */
[C---:B------:R-:W-:Y:S01]  /*50a0*/  VIADD R22, R2.reuse, 0x70 ;  /* 0x0000007002167836 */ /* 0x040fe20000000000 */
[----:B------:R-:W-:Y:S01]  /*50b0*/  FSEL R58, R31, -INF , !P0 ;  /* 0xff8000001f3a7808 */ /* 0x000fe20004000000 */
[----:B------:R-:W-:Y:S01]  /*50c0*/  VIADD R24, R2, 0x69 ;  /* 0x0000006902187836 */ /* 0x000fe20000000000 */
[----:B------:R-:W-:Y:S01]  /*50d0*/  FSEL R67, R9, -INF , !P2 ;  /* 0xff80000009437808 */ /* 0x000fe20005000000 */
[----:B------:R-:W2:Y:S01]  /*50e0*/  MUFU.TANH R89, R89 ;  /* 0x0000005900597308 */ /* 0x000ea20000002400 */
[C---:B------:R-:W-:Y:S01]  /*50f0*/  ISETP.GE.AND P1, PT, R22.reuse, R135, PT ;  /* 0x000000871600720c */ /* 0x040fe20003f26270 */
[----:B------:R-:W-:Y:S01]  /*5100*/  BAR.SYNC.DEFER_BLOCKING 0x0 ;  /* 0x0000000000007b1d */ /* 0x000fe20000010000 */
[----:B------:R-:W-:-:S02]  /*5110*/  ISETP.GE.AND P0, PT, R22, R133, PT ;  /* 0x000000851600720c */ /* 0x000fc40003f06270 */
[----:B------:R-:W-:Y:S02]  /*5120*/  I2FP.F32.S32 R22, R22 ;  /* 0x0000001600167245 */ /* 0x000fe40000201400 */
[----:B------:R-:W-:Y:S01]  /*5130*/  FSEL R60, R27, -INF , !P4 ;  /* 0xff8000001b3c7808 */ /* 0x000fe20006000000 */
[----:B------:R-:W3:Y:S01]  /*5140*/  MUFU.TANH R91, R91 ;  /* 0x0000005b005b7308 */ /* 0x000ee20000002400 */
[----:B------:R-:W-:Y:S01]  /*5150*/  ISETP.GE.AND P2, PT, R24, R135, PT ;  /* 0x000000871800720c */ /* 0x000fe20003f46270 */
[-C--:B-1----:R-:W-:Y:S01]  /*5160*/  FFMA.FTZ R31, R0, R22.reuse, R37 ;  /* 0x00000016001f7223 */ /* 0x082fe20000010025 */
[----:B------:R-:W-:Y:S01]  /*5170*/  ISETP.GE.AND P4, PT, R24, R133, PT ;  /* 0x000000851800720c */ /* 0x000fe20003f86270 */
[----:B------:R-:W-:Y:S01]  /*5180*/  FFMA.FTZ R38, R0, R22, R41 ;  /* 0x0000001600267223 */ /* 0x000fe20000010029 */
[----:B------:R-:W-:Y:S02]  /*5190*/  I2FP.F32.S32 R24, R24 ;  /* 0x0000001800187245 */ /* 0x000fe40000201400 */
[----:B------:R-:W-:-:S02]  /*51a0*/  FSEL R55, R33, -INF , !P6 ;  /* 0xff80000021377808 */ /* 0x000fc40007000000 */
[----:B------:R-:W-:Y:S01]  /*51b0*/  FSEL R56, R23, -INF , !P3 ;  /* 0xff80000017387808 */ /* 0x000fe20005800000 */
[CC--:B------:R-:W-:Y:S01]  /*51c0*/  FFMA.FTZ R25, R0.reuse, R24.reuse, R25 ;  /* 0x0000001800197223 */ /* 0x0c0fe20000010019 */
[----:B------:R-:W-:Y:S01]  /*51d0*/  FFMA.FTZ R19, R0, R24, R19 ;  /* 0x0000001800137223 */ /* 0x000fe20000010013 */
[C---:B------:R-:W-:Y:S01]  /*51e0*/  ISETP.GE.AND P6, PT, R2.reuse, R135, PT ;  /* 0x000000870200720c */ /* 0x040fe20003fc6270 */
[C---:B------:R-:W-:Y:S01]  /*51f0*/  VIADD R24, R2.reuse, 0x71 ;  /* 0x0000007102187836 */ /* 0x040fe20000000000 */
[C---:B------:R-:W-:Y:S02]  /*5200*/  ISETP.GE.AND P3, PT, R2.reuse, R133, PT ;  /* 0x000000850200720c */ /* 0x040fe40003f66270 */
[----:B------:R-:W-:Y:S01]  /*5210*/  I2FP.F32.S32 R22, R2 ;  /* 0x0000000200167245 */ /* 0x000fe20000201400 */
[----:B------:R-:W-:Y:S01]  /*5220*/  VIADD R2, R2, 0x79 ;  /* 0x0000007902027836 */ /* 0x000fe20000000000 */
[----:B------:R-:W-:Y:S02]  /*5230*/  FSEL R31, R31, -INF , !P0 ;  /* 0xff8000001f1f7808 */ /* 0x000fe40004000000 */
[----:B------:R-:W-:Y:S01]  /*5240*/  ISETP.GT.AND P0, PT, R122, R159, PT ;  /* 0x0000009f7a00720c */ /* 0x000fe20003f04270 */
        /* <DEDUP_REMOVED lines=12> */
[----:B------:R-:W-:Y:S01]  /*5310*/  FSEL R22, R3, -INF , !P6 ;  /* 0xff80000003167808 */ /* 0x000fe20007000000 */
[CC--:B------:R-:W-:Y:S01]  /*5320*/  FFMA.FTZ R36, R0.reuse, R24.reuse, R97 ;  /* 0x0000001800247223 */ /* 0x0c0fe20000010061 */
[C---:B-----5:R-:W-:Y:S01]  /*5330*/  FFMA.FTZ R30, R0.reuse, R24, R99 ;  /* 0x00000018001e7223 */ /* 0x060fe20000010063 */
[CC--:B--2---:R-:W-:Y:S01]  /*5340*/  FFMA.FTZ R34, R0.reuse, R2.reuse, R89 ;  /* 0x0000000200227223 */ /* 0x0c4fe20000010059 */
[----:B---3--:R-:W-:Y:S01]  /*5350*/  FFMA.FTZ R28, R0, R2, R91 ;  /* 0x00000002001c7223 */ /* 0x008fe2000001005b */
[----:B------:R-:W-:Y:S02]  /*5360*/  FSEL R9, R9, -INF , !P3 ;  /* 0xff80000009097808 */ /* 0x000fe40005800000 */
[----:B------:R-:W-:-:S02]  /*5370*/  FSEL R36, R36, -INF , !P5 ;  /* 0xff80000024247808 */ /* 0x000fc40006800000 */
        /* <DEDUP_REMOVED lines=15> */
.L_x_6555:
        /* <DEDUP_REMOVED lines=59> */
.L_x_6556:
        /* <DEDUP_REMOVED lines=66> */
.L_x_6558:
[----:B------:R-:W-:Y:S05]  /*5c40*/  BSYNC.RECONVERGENT B0 ;  /* 0x0000000000007941 */ /* 0x000fea0003800200 */
.L_x_6557:
[----:B------:R-:W0:Y:S02]  /*5c50*/  LDGDEPBAR ;  /* 0x00000000000079af */ /* 0x000e240000000000 */
.L_x_6554:
        /* <DEDUP_REMOVED lines=34> */
[----:B--2---:R-:W1:Y:S03]  /*5e80*/  SHFL.BFLY PT, R24, R21, 0x2, 0x1f ;  /* 0x0c401f0015187f89 */ /* 0x004e6600000e0000 */
        /* <DEDUP_REMOVED lines=80> */
[C---:B------:R-:W-:Y:S01]  /*6390*/  HMMA.16816.F32 R80, R68.reuse, R76, RZ ;  /* 0x0000004c4450723c */ /* 0x040fe200000018ff */
[----:B------:R-:W-:Y:S01]  /*63a0*/  FADD.FTZ R45, R42, R45 ;  /* 0x0000002d2a2d7221 */ /* 0x000fe20000010000 */
[--C-:B------:R-:W-:Y:S01]  /*63b0*/  FFMA.FTZ R42, R36, UR4, -R37.reuse ;  /* 0x00000004242a7c23 */ /* 0x100fe20008010825 */
[----:B------:R5:W3:Y:S01]  /*63c0*/  MUFU.EX2 R39, R63 ;  /* 0x0000003f00277308 */ /* 0x000ae20000000800 */
[--C-:B------:R-:W-:Y:S01]  /*63d0*/  FFMA.FTZ R31, R31, UR4, -R32.reuse ;  /* 0x000000041f1f7c23 */ /* 0x100fe20008010820 */
[--C-:B------:R-:W-:Y:S01]  /*63e0*/  FFMA.FTZ R30, R30, UR4, -R32.reuse ;  /* 0x000000041e1e7c23 */ /* 0x100fe20008010820 */
[----:B------:R-:W-:Y:S01]  /*63f0*/  ISETP.GT.AND P0, PT, R122, R159, PT ;  /* 0x0000009f7a00720c */ /* 0x000fe20003f04270 */
        /* <DEDUP_REMOVED lines=314> */
.L_x_6560:
[----:B------:R-:W-:Y:S01]  /*77a0*/  UMOV UR6, URZ ;  /* 0x000000ff00067c82 */ /* 0x000fe20008000000 */
[----:B------:R-:W-:Y:S01]  /*77b0*/  IMAD.SHL.U32 R4, R6, 0x80, RZ ;  /* 0x0000008006047824 */ /* 0x000fe200078e00ff */
[----:B------:R-:W-:-:S05]  /*77c0*/  IADD3 R5, P0, PT, RZ, -UR6, RZ ;  /* 0x80000006ff057c10 */ /* 0x000fca000ff1e0ff */
[----:B------:R-:W-:-:S05]  /*77d0*/  IMAD.X R4, RZ, RZ, ~R4, P0 ;  /* 0x000000ffff047224 */ /* 0x000fca00000e0e04 */
[----:B------:R-:W-:-:S04]  /*77e0*/  SHF.R.S64 R5, R5, 0x1f, R4 ;  /* 0x0000001f05057819 */ /* 0x000fc80000001004 */
[----:B------:R-:W-:-:S04]  /*77f0*/  IADD3 R162, P0, PT, R5, R162, RZ ;  /* 0x000000a205a27210 */ /* 0x000fc80007f1e0ff */
[----:B------:R-:W-:-:S09]  /*7800*/  LEA.HI.X.SX32 R163, R4, R163, 0x1, P0 ;  /* 0x000000a304a37211 */ /* 0x000fd200000f0eff */
.L_x_6561:
[----:B------:R-:W1:Y:S01]  /*7810*/  LDCU UR6, c[0x0][0x440] ;  /* 0x00008800ff0677ac */ /* 0x000e620008000800 */
[----:B------:R-:W-:-:S05]  /*7820*/  IADD3 R10, P1, PT, R123, R162, RZ ;  /* 0x000000a27b0a7210 */ /* 0x000fca0007f3e0ff */
[----:B------:R-:W-:Y:S01]  /*7830*/  IMAD.X R11, R120, 0x1, R163, P1 ;  /* 0x00000001780b7824 */ /* 0x000fe200008e06a3 */
[----:B-1----:R-:W-:-:S13]  /*7840*/  ISETP.GE.AND P0, PT, R164, UR6, PT ;  /* 0x00000006a4007c0c */ /* 0x002fda000bf06270 */
[CC--:B------:R-:W-:Y:S01]  /*7850*/  @!P0 LEA R22, P3, R6.reuse, R10.reuse, 0x5 ;  /* 0x0000000a06168211 */ /* 0x0c0fe200078628ff */
[--C-:B------:R-:W-:Y:S01]  /*7860*/  @!P0 IMAD.MOV.U32 R14, RZ, RZ, R10.reuse ;  /* 0x000000ffff0e8224 */ /* 0x100fe200078e000a */
[CC--:B------:R-:W-:Y:S01]  /*7870*/  @!P0 LEA R20, P2, R6.reuse, R10.reuse, 0x6 ;  /* 0x0000000a06148211 */ /* 0x0c0fe200078430ff */
[----:B------:R-:W-:Y:S01]  /*7880*/  @!P0 IMAD.MOV.U32 R15, RZ, RZ, R11 ;  /* 0x000000ffff0f8224 */ /* 0x000fe200078e000b */
[----:B------:R-:W-:Y:S01]  /*7890*/  @P0 STS.128 [R165+0x6000], RZ ;  /* 0x006000ffa5000388 */ /* 0x000fe20000000c00 */
[C---:B------:R-:W-:Y:S01]  /*78a0*/  @!P0 IMAD R8, R7.reuse, 0x60, RZ ;  /* 0x0000006007088824 */ /* 0x040fe200078e02ff */
[CC--:B------:R-:W-:Y:S01]  /*78b0*/  @!P0 LEA.HI.X R23, R6.reuse, R11.reuse, R7, 0x5, P3 ;  /* 0x0000000b06178211 */ /* 0x0c0fe200018f2c07 */
[C---:B------:R-:W-:Y:S01]  /*78c0*/  @!P0 IMAD.WIDE.U32 R18, R6.reuse, 0x60, R10 ;  /* 0x0000006006128825 */ /* 0x040fe200078e000a */
[----:B------:R-:W-:Y:S01]  /*78d0*/  @!PT LDS RZ, [RZ] ;  /* 0x00000000fffff984 */ /* 0x000fe20000000800 */
[----:B------:R-:W-:Y:S01]  /*78e0*/  @!PT LDS RZ, [RZ] ;  /* 0x00000000fffff984 */ /* 0x000fe20000000800 */
[----:B------:R-:W-:Y:S01]  /*78f0*/  @!PT LDS RZ, [RZ] ;  /* 0x00000000fffff984 */ /* 0x000fe20000000800 */
[----:B------:R-:W-:Y:S01]  /*7900*/  @!P0 LDGSTS.E.BYPASS.LTC128B.128 [R165+0x6000], desc[UR16][R162.64] ;  /* 0x06000000a2a58fae */ /* 0x000fe2000b981a10 */
[C---:B------:R-:W-:Y:S02]  /*7910*/  @!P0 LEA R16, P1, R6.reuse, R10, 0x7 ;  /* 0x0000000a06108211 */ /* 0x040fe400078238ff */
[----:B------:R-:W-:Y:S01]  /*7920*/  @!P0 IMAD.MOV.U32 R12, RZ, RZ, R10 ;  /* 0x000000ffff0c8224 */ /* 0x000fe200078e000a */
[CC--:B------:R-:W-:Y:S01]  /*7930*/  @!P0 LEA.HI.X R21, R6.reuse, R11.reuse, R7, 0x6, P2 ;  /* 0x0000000b06158211 */ /* 0x0c0fe200010f3407 */
[----:B------:R-:W-:Y:S01]  /*7940*/  @!P0 IMAD.MOV.U32 R13, RZ, RZ, R11 ;  /* 0x000000ffff0d8224 */ /* 0x000fe200078e000b */
[----:B------:R-:W-:Y:S01]  /*7950*/  @P0 STS.128 [R165+0x6800], RZ ;  /* 0x006800ffa5000388 */ /* 0x000fe20000000c00 */
[C---:B------:R-:W-:Y:S01]  /*7960*/  @!P0 IMAD R5, R7.reuse, 0xa0, RZ ;  /* 0x000000a007058824 */ /* 0x040fe200078e02ff */
[C---:B------:R-:W-:Y:S01]  /*7970*/  @!P0 LEA.HI.X R17, R6.reuse, R11, R7, 0x7, P1 ;  /* 0x0000000b06118211 */ /* 0x040fe200008f3c07 */
[----:B------:R-:W-:Y:S01]  /*7980*/  @!P0 IMAD.WIDE.U32 R14, R6, 0xa0, R14 ;  /* 0x000000a0060e8825 */ /* 0x000fe200078e000e */
[----:B------:R-:W-:Y:S01]  /*7990*/  @!PT LDS RZ, [RZ] ;  /* 0x00000000fffff984 */ /* 0x000fe20000000800 */
[----:B------:R-:W-:Y:S01]  /*79a0*/  @!PT LDS RZ, [RZ] ;  /* 0x00000000fffff984 */ /* 0x000fe20000000800 */
[----:B------:R-:W-:Y:S01]  /*79b0*/  @!PT LDS RZ, [RZ] ;  /* 0x00000000fffff984 */ /* 0x000fe20000000800 */
[----:B------:R-:W-:Y:S03]  /*79c0*/  @!P0 LDGSTS.E.BYPASS.LTC128B.128 [R165+0x6800], desc[UR16][R10.64] ;  /* 0x068000000aa58fae */ /* 0x000fe6000b981a10 */
[----:B------:R-:W-:Y:S01]  /*79d0*/  @!P0 IMAD.IADD R19, R8, 0x1, R19 ;  /* 0x0000000108138824 */ /* 0x000fe200078e0213 */
[----:B------:R-:W-:Y:S01]  /*79e0*/  @P0 STS.128 [R165+0x7000], RZ ;  /* 0x007000ffa5000388 */ /* 0x000fe20000000c00 */
[----:B------:R-:W-:Y:S01]  /*79f0*/  @!P0 IMAD R4, R7, 0xc0, RZ ;  /* 0x000000c007048824 */ /* 0x000fe200078e02ff */
[----:B------:R-:W-:Y:S01]  /*7a00*/  @!P0 IADD3 R9, PT, PT, R5, R15, RZ ;  /* 0x0000000f05098210 */ /* 0x000fe20007ffe0ff */
[----:B------:R-:W-:Y:S01]  /*7a10*/  @!P0 IMAD.WIDE.U32 R12, R6, 0xc0, R12 ;  /* 0x000000c0060c8825 */ /* 0x000fe200078e000c */
[----:B------:R-:W-:Y:S01]  /*7a20*/  @!PT LDS RZ, [RZ] ;  /* 0x00000000fffff984 */ /* 0x000fe20000000800 */
[----:B------:R-:W-:Y:S01]  /*7a30*/  @!PT LDS RZ, [RZ] ;  /* 0x00000000fffff984 */ /* 0x000fe20000000800 */
[----:B------:R-:W-:Y:S01]  /*7a40*/  @!PT LDS RZ, [RZ] ;  /* 0x00000000fffff984 */ /* 0x000fe20000000800 */
[----:B------:R-:W-:Y:S03]  /*7a50*/  @!P0 LDGSTS.E.BYPASS.LTC128B.128 [R165+0x7000], desc[UR16][R22.64] ;  /* 0x0700000016a58fae */ /* 0x000fe6000b981a10 */
[----:B------:R-:W-:Y:S01]  /*7a60*/  @!P0 IMAD.MOV.U32 R8, RZ, RZ, R14 ;  /* 0x000000ffff088224 */ /* 0x000fe200078e000e */
[----:B------:R-:W-:Y:S01]  /*7a70*/  @P0 STS.128 [R165+0x7800], RZ ;  /* 0x007800ffa5000388 */ /* 0x000fe20000000c00 */
[----:B------:R-:W-:-:S02]  /*7a80*/  @!P0 IMAD.IADD R25, R4, 0x1, R13 ;  /* 0x0000000104198824 */ /* 0x000fc400078e020d */
[----:B------:R-:W-:Y:S01]  /*7a90*/  @!P0 IMAD.MOV.U32 R24, RZ, RZ, R12 ;  /* 0x000000ffff188224 */ /* 0x000fe200078e000c */
        /* <DEDUP_REMOVED lines=25> */
[----:B------:R-:W1:Y:S04]  /*7c30*/  LDSM.16.M88.4 R12, [R156+UR5+0x2000] ;  /* 0x002000059c0c783b */ /* 0x000e680008000200 */
[----:B------:R-:W3:Y:S04]  /*7c40*/  LDSM.16.M88.4 R4, [R156+UR5+0x2800] ;  /* 0x002800059c04783b */ /* 0x000ee80008000200 */
[----:B------:R-:W4:Y:S04]  /*7c50*/  LDSM.16.M88.4 R104, [R156+UR5+0x3000] ;  /* 0x003000059c68783b */ /* 0x000f280008000200 */
[----:B------:R-:W-:Y:S04]  /*7c60*/  LDSM.16.M88.4 R112, [R155] ;  /* 0x000000009b70783b */ /* 0x000fe80000000200 */
[----:B------:R-:W5:Y:S04]  /*7c70*/  LDSM.16.M88.4 R124, [R151+0x2000] ;  /* 0x00200000977c783b */ /* 0x000f680000000200 */
[----:B------:R-:W5:Y:S04]  /*7c80*/  LDSM.16.M88.4 R120, [R151+0x2800] ;  /* 0x002800009778783b */ /* 0x000f680000000200 */
[----:B------:R-:W5:Y:S04]  /*7c90*/  LDSM.16.M88.4 R116, [R151+0x3000] ;  /* 0x003000009774783b */ /* 0x000f680000000200 */
[----:B------:R-:W5:Y:S04]  /*7ca0*/  LDSM.16.M88.4 R60, [R156+UR5+0x3800] ;  /* 0x003800059c3c783b */ /* 0x000f680008000200 */
[----:B------:R-:W5:Y:S04]  /*7cb0*/  LDSM.16.M88.4 R52, [R156+UR5+0x4000] ;  /* 0x004000059c34783b */ /* 0x000f680008000200 */
[----:B------:R-:W5:Y:S04]  /*7cc0*/  LDSM.16.M88.4 R44, [R156+UR5+0x4800] ;  /* 0x004800059c2c783b */ /* 0x000f680008000200 */
[----:B------:R-:W5:Y:S01]  /*7cd0*/  LDSM.16.M88.4 R36, [R156+UR5+0x5000] ;  /* 0x005000059c24783b */ /* 0x000f620008000200 */
[C---:B-1----:R-:W-:Y:S03]  /*7ce0*/  HMMA.16816.F32 R16, R28.reuse, R12, RZ ;  /* 0x0000000c1c10723c */ /* 0x042fe600000018ff */
[----:B------:R-:W1:Y:S04]  /*7cf0*/  LDSM.16.M88.4 R128, [R156+UR5+0x5800] ;  /* 0x005800059c80783b */ /* 0x000e680008000200 */
[----:B--2---:R-:W2:Y:S01]  /*7d00*/  LDSM.16.M88.4 R24, [R151+0x3800] ;  /* 0x003800009718783b */ /* 0x004ea20000000200 */
[C---:B---3--:R-:W-:Y:S03]  /*7d10*/  HMMA.16816.F32 R8, R28.reuse, R4, RZ ;  /* 0x000000041c08723c */ /* 0x048fe600000018ff */
[----:B------:R-:W3:Y:S04]  /*7d20*/  LDSM.16.M88.4 R20, [R151+0x4000] ;  /* 0x004000009714783b */ /* 0x000ee80000000200 */
[----:B------:R-:W0:Y:S01]  /*7d30*/  LDGDEPBAR ;  /* 0x00000000000079af */ /* 0x000e220000000000 */
[C---:B----4-:R-:W-:Y:S08]  /*7d40*/  HMMA.16816.F32 R108, R28.reuse, R104, RZ ;  /* 0x000000681c6c723c */ /* 0x050ff000000018ff */
[C---:B------:R-:W-:Y:S08]  /*7d50*/  HMMA.16816.F32 R12, R28.reuse, R14, RZ ;  /* 0x0000000e1c0c723c */ /* 0x040ff000000018ff */
[C---:B------:R-:W-:Y:S08]  /*7d60*/  HMMA.16816.F32 R4, R28.reuse, R6, RZ ;  /* 0x000000061c04723c */ /* 0x040ff000000018ff */
[----:B------:R-:W-:Y:S08]  /*7d70*/  HMMA.16816.F32 R104, R28, R106, RZ ;  /* 0x0000006a1c68723c */ /* 0x000ff000000018ff */
[C---:B-----5:R-:W-:Y:S08]  /*7d80*/  HMMA.16816.F32 R16, R112.reuse, R124, R16 ;  /* 0x0000007c7010723c */ /* 0x060ff00000001810 */
[C---:B------:R-:W-:Y:S01]  /*7d90*/  HMMA.16816.F32 R12, R112.reuse, R126, R12 ;  /* 0x0000007e700c723c */ /* 0x040fe2000000180c */
[----:B------:R-:W4:Y:S07]  /*7da0*/  LDSM.16.M88.4 R124, [R151+0x4800] ;  /* 0x00480000977c783b */ /* 0x000f2e0000000200 */
        /* <DEDUP_REMOVED lines=16> */
[----:B------:R-:W-:Y:S07]  /*7eb0*/  LDSM.16.M88.4 R128, [R154] ;  /* 0x000000009a80783b */ /* 0x000fee0000000200 */
[C---:B--2---:R-:W-:Y:S08]  /*7ec0*/  HMMA.16816.F32 R64, R112.reuse, R24, R64 ;  /* 0x000000187040723c */ /* 0x044ff00000001840 */
[C---:B------:R-:W-:Y:S01]  /*7ed0*/  HMMA.16816.F32 R60, R112.reuse, R26, R60 ;  /* 0x0000001a703c723c */ /* 0x040fe2000000183c */
[----:B------:R-:W1:Y:S07]  /*7ee0*/  LDSM.16.M88.4 R24, [R150+0x2000] ;  /* 0x002000009618783b */ /* 0x000e6e0000000200 */
        /* <DEDUP_REMOVED lines=8> */
[----:B------:R-:W-:Y:S07]  /*7f70*/  LDSM.16.M88.4 R120, [R150+0x3800] ;  /* 0x003800009678783b */ /* 0x000fee0000000200 */
[C---:B------:R-:W-:Y:S08]  /*7f80*/  HMMA.16816.F32 R32, R112.reuse, R116, R32 ;  /* 0x000000747020723c */ /* 0x040ff00000001820 */
[----:B------:R-:W-:Y:S01]  /*7f90*/  HMMA.16816.F32 R28, R112, R118, R28 ;  /* 0x00000076701c723c */ /* 0x000fe2000000181c */
[----:B------:R-:W4:Y:S04]  /*7fa0*/  LDSM.16.M88.4 R112, [R150+0x4800] ;  /* 0x004800009670783b */ /* 0x000f280000000200 */
[----:B------:R-:W5:Y:S03]  /*7fb0*/  LDSM.16.M88.4 R116, [R150+0x4000] ;  /* 0x004000009674783b */ /* 0x000f660000000200 */
[C---:B-1----:R-:W-:Y:S08]  /*7fc0*/  HMMA.16816.F32 R16, R128.reuse, R24, R16 ;  /* 0x000000188010723c */ /* 0x042ff00000001810 */
[C---:B------:R-:W-:Y:S01]  /*7fd0*/  HMMA.16816.F32 R12, R128.reuse, R26, R12 ;  /* 0x0000001a800c723c */ /* 0x040fe2000000180c */
[----:B------:R-:W-:Y:S07]  /*7fe0*/  LDSM.16.M88.4 R24, [R153] ;  /* 0x000000009918783b */ /* 0x000fee0000000200 */
[C---:B--2---:R-:W-:Y:S08]  /*7ff0*/  HMMA.16816.F32 R8, R128.reuse, R20, R8 ;  /* 0x000000148008723c */ /* 0x044ff00000001808 */
[C---:B------:R-:W-:Y:S01]  /*8000*/  HMMA.16816.F32 R4, R128.reuse, R22, R4 ;  /* 0x000000168004723c */ /* 0x040fe20000001804 */
[----:B------:R-:W1:Y:S07]  /*8010*/  LDSM.16.M88.4 R20, [R149+0x2000] ;  /* 0x002000009514783b */ /* 0x000e6e0000000200 */
[C---:B---3--:R-:W-:Y:S08]  /*8020*/  HMMA.16816.F32 R108, R128.reuse, R124, R108 ;  /* 0x0000007c806c723c */ /* 0x048ff0000000186c */
        /* <DEDUP_REMOVED lines=12> */
[----:B------:R4:W5:Y:S01]  /*80f0*/  MUFU.TANH R121, R16 ;  /* 0x0000001000797308 */ /* 0x0009620000002400 */
[C---:B--2---:R-:W-:Y:S03]  /*8100*/  HMMA.16816.F32 R8, R24.reuse, R112, R8 ;  /* 0x000000701808723c */ /* 0x044fe60000001808 */
[----:B------:R-:W-:Y:S01]  /*8110*/  FMUL.FTZ R12, R12, UR10 ;  /* 0x0000000a0c0c7c20 */ /* 0x000fe20008410000 */
[----:B------:R-:W-:Y:S01]  /*8120*/  FMUL.FTZ R13, R13, UR10 ;  /* 0x0000000a0d0d7c20 */ /* 0x000fe20008410000 */
[----:B------:R-:W-:Y:S02]  /*8130*/  FMUL.FTZ R137, R15, UR10 ;  /* 0x0000000a0f897c20 */ /* 0x000fe40008410000 */
[----:B------:R-:W-:Y:S01]  /*8140*/  MUFU.TANH R125, R125 ;  /* 0x0000007d007d7308 */ /* 0x000fe20000002400 */
[----:B------:R-:W-:Y:S01]  /*8150*/  HMMA.16816.F32 R4, R24, R114, R4 ;  /* 0x000000721804723c */ /* 0x000fe20000001804 */
[----:B------:R-:W2:Y:S06]  /*8160*/  LDSM.16.M88.4 R112, [R149+0x3800] ;  /* 0x003800009570783b */ /* 0x000eac0000000200 */
[----:B------:R-:W-:Y:S01]  /*8170*/  MUFU.TANH R137, R137 ;  /* 0x0000008900897308 */ /* 0x000fe20000002400 */
[----:B------:R-:W-:Y:S01]  /*8180*/  HMMA.16816.F32 R60, R128, R122, R60 ;  /* 0x0000007a803c723c */ /* 0x000fe2000000183c */
[----:B------:R-:W-:-:S02]  /*8190*/  FMUL.FTZ R123, R17, UR10 ;  /* 0x0000000a117b7c20 */ /* 0x000fc40008410000 */
[----:B------:R-:W-:-:S04]  /*81a0*/  FMUL.FTZ R8, R8, UR10 ;  /* 0x0000000a08087c20 */ /* 0x000fc80008410000 */
[----:B------:R-:W-:Y:S01]  /*81b0*/  MUFU.TANH R139, R8 ;  /* 0x00000008008b7308 */ /* 0x000fe20000002400 */
[C---:B---3--:R-:W-:Y:S01]  /*81c0*/  HMMA.16816.F32 R40, R128.reuse, R116, R40 ;  /* 0x000000748028723c */ /* 0x048fe20000001828 */
[----:B------:R-:W-:Y:S02]  /*81d0*/  FMUL.FTZ R117, R18, UR10 ;  /* 0x0000000a12757c20 */ /* 0x000fe40008410000 */
[----:B----4-:R-:W3:Y:S01]  /*81e0*/  LDSM.16.M88.4 R16, [R149+0x3000] ;  /* 0x003000009510783b */ /* 0x010ee20000000200 */
[----:B------:R-:W-:Y:S01]  /*81f0*/  FMUL.FTZ R4, R4, UR10 ;  /* 0x0000000a04047c20 */ /* 0x000fe20008410000 */
[----:B------:R-:W-:Y:S02]  /*8200*/  FMUL.FTZ R143, R5, UR10 ;  /* 0x0000000a058f7c20 */ /* 0x000fe40008410000 */
[----:B------:R-:W4:Y:S01]  /*8210*/  MUFU.TANH R117, R117 ;  /* 0x0000007500757308 */ /* 0x000f220000002400 */
[C---:B------:R-:W-:Y:S07]  /*8220*/  HMMA.16816.F32 R104, R128.reuse, R126, R104 ;  /* 0x0000007e8068723c */ /* 0x040fee0000001868 */
[----:B------:R-:W-:Y:S01]  /*8230*/  MUFU.TANH R127, R13 ;  /* 0x0000000d007f7308 */ /* 0x000fe20000002400 */
[C---:B------:R-:W-:Y:S07]  /*8240*/  HMMA.16816.F32 R36, R128.reuse, R118, R36 ;  /* 0x000000768024723c */ /* 0x040fee0000001824 */
[----:B------:R5:W-:Y:S01]  /*8250*/  MUFU.TANH R119, R12 ;  /* 0x0000000c00777308 */ /* 0x000be20000002400 */
[----:B-1----:R-:W-:Y:S01]  /*8260*/  HMMA.16816.F32 R32, R128, R20, R32 ;  /* 0x000000148020723c */ /* 0x002fe20000001820 */
[----:B------:R-:W-:-:S06]  /*8270*/  FMUL.FTZ R21, R14, UR10 ;  /* 0x0000000a0e157c20 */ /* 0x000fcc0008410000 */
[----:B------:R1:W-:Y:S01]  /*8280*/  MUFU.TANH R141, R4 ;  /* 0x00000004008d7308 */ /* 0x0003e20000002400 */
[----:B--2---:R-:W-:Y:S01]  /*8290*/  HMMA.16816.F32 R64, R24, R112, R64 ;  /* 0x000000701840723c */ /* 0x004fe20000001840 */
[----:B------:R-:W-:-:S06]  /*82a0*/  FMUL.FTZ R113, R6, UR10 ;  /* 0x0000000a06717c20 */ /* 0x000fcc0008410000 */
[----:B------:R-:W-:Y:S01]  /*82b0*/  MUFU.TANH R123, R123 ;  /* 0x0000007b007b7308 */ /* 0x000fe20000002400 */
[C---:B------:R-:W-:Y:S01]  /*82c0*/  HMMA.16816.F32 R60, R24.reuse, R114, R60 ;  /* 0x00000072183c723c */ /* 0x040fe2000000183c */
[----:B------:R-:W-:Y:S01]  /*82d0*/  FMUL.FTZ R115, R7, UR10 ;  /* 0x0000000a07737c20 */ /* 0x000fe20008410000 */
[----:B-----5:R-:W2:Y:S05]  /*82e0*/  LDSM.16.M88.4 R12, [R149+0x4000] ;  /* 0x00400000950c783b */ /* 0x020eaa0000000200 */
[----:B------:R-:W-:Y:S01]  /*82f0*/  MUFU.TANH R21, R21 ;  /* 0x0000001500157308 */ /* 0x000fe20000002400 */
[----:B---3--:R-:W-:Y:S01]  /*8300*/  HMMA.16816.F32 R108, R24, R16, R108 ;  /* 0x00000010186c723c */ /* 0x008fe2000000186c */
[----:B-1----:R-:W1:Y:S02]  /*8310*/  LDSM.16.M88.4 R4, [R149+0x5800] ;  /* 0x005800009504783b */ /* 0x002e640000000200 */
[----:B------:R-:W-:Y:S01]  /*8320*/  FMUL.FTZ R67, R67, UR10 ;  /* 0x0000000a43437c20 */ /* 0x000fe20008410000 */
[----:B------:R-:W-:-:S03]  /*8330*/  FMUL.FTZ R66, R66, UR10 ;  /* 0x0000000a42427c20 */ /* 0x000fc60008410000 */
[----:B------:R-:W-:Y:S01]  /*8340*/  MUFU.TANH R113, R113 ;  /* 0x0000007100717308 */ /* 0x000fe20000002400 */
[----:B------:R-:W-:Y:S01]  /*8350*/  HMMA.16816.F32 R104, R24, R18, R104 ;  /* 0x000000121868723c */ /* 0x000fe20000001868 */
[----:B------:R-:W3:Y:S06]  /*8360*/  LDSM.16.M88.4 R16, [R149+0x5000] ;  /* 0x005000009510783b */ /* 0x000eec0000000200 */
[----:B------:R-:W-:Y:S01]  /*8370*/  MUFU.TANH R143, R143 ;  /* 0x0000008f008f7308 */ /* 0x000fe20000002400 */
[----:B------:R-:W-:Y:S01]  /*8380*/  HMMA.16816.F32 R28, R128, R22, R28 ;  /* 0x00000016801c723c */ /* 0x000fe2000000181c */
[----:B------:R-:W-:Y:S01]  /*8390*/  FMUL.FTZ R23, R9, UR10 ;  /* 0x0000000a09177c20 */ /* 0x000fe20008410000 */
[----:B------:R-:W-:Y:S01]  /*83a0*/  FMUL.FTZ R131, R10, UR10 ;  /* 0x0000000a0a837c20 */ /* 0x000fe20008410000 */
[----:B------:R-:W-:Y:S01]  /*83b0*/  FMUL.FTZ R129, R11, UR10 ;  /* 0x0000000a0b817c20 */ /* 0x000fe20008410000 */
[----:B------:R-:W-:Y:S01]  /*83c0*/  FMUL.FTZ R109, R109, UR10 ;  /* 0x0000000a6d6d7c20 */ /* 0x000fe20008410000 */
[----:B------:R-:W5:Y:S01]  /*83d0*/  LDSM.16.M88.4 R8, [R149+0x4800] ;  /* 0x004800009508783b */ /* 0x000f620000000200 */
[----:B------:R-:W-:-:S04]  /*83e0*/  DEPBAR.LE SB0, 0x0 ;  /* 0x000080000000791a */ /* 0x000fc80000000000 */
[----:B------:R-:W-:Y:S01]  /*83f0*/  MUFU.TANH R131, R131 ;  /* 0x0000008300837308 */ /* 0x000fe20000002400 */
[C---:B--2---:R-:W-:Y:S07]  /*8400*/  HMMA.16816.F32 R56, R24.reuse, R12, R56 ;  /* 0x0000000c1838723c */ /* 0x044fee0000001838 */
[----:B------:R-:W-:Y:S01]  /*8410*/  MUFU.TANH R23, R23 ;  /* 0x0000001700177308 */ /* 0x000fe20000002400 */
[----:B------:R-:W-:Y:S01]  /*8420*/  FMUL.FTZ R13, R108, UR10 ;  /* 0x0000000a6c0d7c20 */ /* 0x000fe20008410000 */
[----:B-1----:R-:W-:Y:S01]  /*8430*/  HMMA.16816.F32 R28, R24, R6, R28 ;  /* 0x00000006181c723c */ /* 0x002fe2000000181c */
[----:B------:R-:W-:-:S05]  /*8440*/  FMUL.FTZ R7, R61, UR10 ;  /* 0x0000000a3d077c20 */ /* 0x000fca0008410000 */
[----:B------:R-:W-:Y:S02]  /*8450*/  MUFU.TANH R129, R129 ;  /* 0x0000008100817308 */ /* 0x000fe40000002400 */
[----:B---3--:R-:W-:Y:S01]  /*8460*/  HMMA.16816.F32 R36, R24, R18, R36 ;  /* 0x000000121824723c */ /* 0x008fe20000001824 */
[----:B------:R-:W-:-:S05]  /*8470*/  FMUL.FTZ R19, R106, UR10 ;  /* 0x0000000a6a137c20 */ /* 0x000fca0008410000 */
[----:B------:R-:W-:Y:S01]  /*8480*/  MUFU.TANH R115, R115 ;  /* 0x0000007300737308 */ /* 0x000fe20000002400 */
[----:B------:R-:W-:Y:S01]  /*8490*/  FMUL.FTZ R6, R56, UR10 ;  /* 0x0000000a38067c20 */ /* 0x000fe20008410000 */
[C---:B------:R-:W-:Y:S01]  /*84a0*/  HMMA.16816.F32 R32, R24.reuse, R4, R32 ;  /* 0x000000041820723c */ /* 0x040fe20000001820 */
[----:B------:R-:W-:Y:S01]  /*84b0*/  FMUL.FTZ R5, R65, UR10 ;  /* 0x0000000a41057c20 */ /* 0x000fe20008410000 */
[----:B------:R-:W-:Y:S01]  /*84c0*/  FMUL.FTZ R65, R57, UR10 ;  /* 0x0000000a39417c20 */ /* 0x000fe20008410000 */
[----:B------:R-:W-:Y:S01]  /*84d0*/  FMUL.FTZ R30, R30, UR10 ;  /* 0x0000000a1e1e7c20 */ /* 0x000fe20008410000 */
[----:B------:R-:W-:Y:S02]  /*84e0*/  FMUL.FTZ R4, R60, UR10 ;  /* 0x0000000a3c047c20 */ /* 0x000fe40008410000 */
[----:B------:R-:W-:Y:S01]  /*84f0*/  MUFU.TANH R57, R5 ;  /* 0x0000000500397308 */ /* 0x000fe20000002400 */
[----:B------:R-:W-:Y:S01]  /*8500*/  FMUL.FTZ R31, R31, UR10 ;  /* 0x0000000a1f1f7c20 */ /* 0x000fe20008410000 */
[----:B------:R-:W-:Y:S01]  /*8510*/  FMUL.FTZ R29, R29, UR10 ;  /* 0x0000000a1d1d7c20 */ /* 0x000fe20008410000 */
[----:B-----5:R-:W-:Y:S01]  /*8520*/  HMMA.16816.F32 R44, R24, R10, R44 ;  /* 0x0000000a182c723c */ /* 0x020fe2000000182c */
[----:B------:R-:W-:Y:S01]  /*8530*/  FMUL.FTZ R10, R64, UR10 ;  /* 0x0000000a400a7c20 */ /* 0x000fe20008410000 */
[----:B------:R-:W-:Y:S01]  /*8540*/  FMUL.FTZ R64, R58, UR10 ;  /* 0x0000000a3a407c20 */ /* 0x000fe20008410000 */
[----:B------:R-:W-:Y:S01]  /*8550*/  FMUL.FTZ R11, R104, UR10 ;  /* 0x0000000a680b7c20 */ /* 0x000fe20008410000 */
[----:B------:R-:W-:Y:S01]  /*8560*/  FMUL.FTZ R38, R38, UR10 ;  /* 0x0000000a26267c20 */ /* 0x000fe20008410000 */
[----:B------:R1:W-:Y:S01]  /*8570*/  MUFU.TANH R61, R10 ;  /* 0x0000000a003d7308 */ /* 0x0003e20000002400 */
[----:B------:R-:W-:-:S02]  /*8580*/  FMUL.FTZ R36, R36, UR10 ;  /* 0x0000000a24247c20 */ /* 0x000fc40008410000 */
[C---:B------:R-:W-:Y:S01]  /*8590*/  HMMA.16816.F32 R52, R24.reuse, R14, R52 ;  /* 0x0000000e1834723c */ /* 0x040fe20000001834 */
[----:B------:R-:W-:Y:S01]  /*85a0*/  FMUL.FTZ R15, R110, UR10 ;  /* 0x0000000a6e0f7c20 */ /* 0x000fe20008410000 */
[----:B------:R-:W-:Y:S01]  /*85b0*/  FMUL.FTZ R14, R39, UR10 ;  /* 0x0000000a270e7c20 */ /* 0x000fe20008410000 */
[----:B------:R-:W-:Y:S01]  /*85c0*/  FMUL.FTZ R32, R32, UR10 ;  /* 0x0000000a20207c20 */ /* 0x000fe20008410000 */
[----:B------:R-:W-:Y:S01]  /*85d0*/  FMUL.FTZ R33, R33, UR10 ;  /* 0x0000000a21217c20 */ /* 0x000fe20008410000 */
[----:B------:R-:W-:Y:S01]  /*85e0*/  MUFU.TANH R109, R109 ;  /* 0x0000006d006d7308 */ /* 0x000fe20000002400 */
[----:B------:R-:W-:Y:S01]  /*85f0*/  FMUL.FTZ R35, R35, UR10 ;  /* 0x0000000a23237c20 */ /* 0x000fe20008410000 */
[----:B------:R-:W-:Y:S01]  /*8600*/  FMUL.FTZ R34, R34, UR10 ;  /* 0x0000000a22227c20 */ /* 0x000fe20008410000 */
[----:B------:R-:W-:Y:S01]  /*8610*/  HMMA.16816.F32 R48, R24, R8, R48 ;  /* 0x000000081830723c */ /* 0x000fe20000001830 */
[----:B------:R-:W-:Y:S01]  /*8620*/  FMUL.FTZ R8, R63, UR10 ;  /* 0x0000000a3f087c20 */ /* 0x000fe20008410000 */
[----:B------:R-:W-:Y:S01]  /*8630*/  FMUL.FTZ R9, R111, UR10 ;  /* 0x0000000a6f097c20 */ /* 0x000fe20008410000 */
[----:B------:R-:W-:Y:S01]  /*8640*/  FMUL.FTZ R45, R45, UR10 ;  /* 0x0000000a2d2d7c20 */ /* 0x000fe20008410000 */
[----:B------:R-:W-:Y:S01]  /*8650*/  FMUL.FTZ R47, R47, UR10 ;  /* 0x0000000a2f2f7c20 */ /* 0x000fe20008410000 */
[----:B------:R-:W-:Y:S01]  /*8660*/  MUFU.TANH R63, R67 ;  /* 0x00000043003f7308 */ /* 0x000fe20000002400 */
[----:B-1----:R-:W-:-:S02]  /*8670*/  VIADD R10, R134, 0xffffffff ;  /* 0xffffffff860a7836 */ /* 0x002fc40000000000 */
[----:B------:R-:W-:Y:S01]  /*8680*/  HMMA.16816.F32 R40, R24, R16, R40 ;  /* 0x000000101828723c */ /* 0x000fe20000001828 */
[----:B------:R-:W-:Y:S01]  /*8690*/  FMUL.FTZ R25, R28, UR10 ;  /* 0x0000000a1c197c20 */ /* 0x000fe20008410000 */
[----:B------:R-:W-:Y:S01]  /*86a0*/  FMUL.FTZ R16, R37, UR10 ;  /* 0x0000000a25107c20 */ /* 0x000fe20008410000 */
[----:B------:R-:W-:Y:S02]  /*86b0*/  IMAD.SHL.U32 R5, R10, 0x80, RZ ;  /* 0x000000800a057824 */ /* 0x000fe400078e00ff */
[----:B------:R-:W-:Y:S01]  /*86c0*/  FMUL.FTZ R27, R62, UR10 ;  /* 0x0000000a3e1b7c20 */ /* 0x000fe20008410000 */
[----:B------:R1:W-:Y:S01]  /*86d0*/  MUFU.TANH R37, R30 ;  /* 0x0000001e00257308 */ /* 0x0003e20000002400 */
[----:B------:R-:W-:Y:S01]  /*86e0*/  FMUL.FTZ R62, R59, UR10 ;  /* 0x0000000a3b3e7c20 */ /* 0x000fe20008410000 */
[----:B------:R-:W-:Y:S01]  /*86f0*/  FMUL.FTZ R26, R46, UR10 ;  /* 0x0000000a2e1a7c20 */ /* 0x000fe20008410000 */
[----:B------:R-:W-:Y:S01]  /*8700*/  IADD3 R12, PT, PT, R5, R132, RZ ;  /* 0x00000084050c7210 */ /* 0x000fe20007ffe0ff */
[----:B------:R-:W-:Y:S01]  /*8710*/  FMUL.FTZ R17, R105, UR10 ;  /* 0x0000000a69117c20 */ /* 0x000fe20008410000 */
[----:B------:R-:W-:Y:S01]  /*8720*/  FMUL.FTZ R105, R107, UR10 ;  /* 0x0000000a6b697c20 */ /* 0x000fe20008410000 */
[----:B------:R-:W-:Y:S01]  /*8730*/  FMUL.FTZ R58, R53, UR10 ;  /* 0x0000000a353a7c20 */ /* 0x000fe20008410000 */
[C---:B------:R-:W-:Y:S01]  /*8740*/  IADD3 R46, PT, PT, R12.reuse, -0x70, RZ ;  /* 0xffffff900c2e7810 */ /* 0x040fe20007ffe0ff */
[----:B------:R-:W2:Y:S01]  /*8750*/  MUFU.TANH R25, R25 ;  /* 0x0000001900197308 */ /* 0x000ea20000002400 */
[----:B------:R-:W-:-:S02]  /*8760*/  VIADD R10, R12, 0xffffff80 ;  /* 0xffffff800c0a7836 */ /* 0x000fc40000000000 */
[----:B------:R-:W-:Y:S01]  /*8770*/  FMUL.FTZ R53, R48, UR10 ;  /* 0x0000000a30357c20 */ /* 0x000fe20008410000 */
[----:B------:R-:W-:Y:S02]  /*8780*/  VIADD R56, R12, 0xfffffff8 ;  /* 0xfffffff80c387836 */ /* 0x000fe40000000000 */
[----:B------:R-:W-:Y:S01]  /*8790*/  FMUL.FTZ R48, R44, UR10 ;  /* 0x0000000a2c307c20 */ /* 0x000fe20008410000 */
[----:B------:R-:W-:Y:S01]  /*87a0*/  VIADD R28, R12, 0xffffff81 ;  /* 0xffffff810c1c7836 */ /* 0x000fe20000000000 */
[----:B------:R-:W-:Y:S01]  /*87b0*/  ISETP.GE.AND P5, PT, R10, R135, PT ;  /* 0x000000870a00720c */ /* 0x000fe20003fa6270 */
[----:B------:R-:W-:Y:S01]  /*87c0*/  FMUL.FTZ R22, R42, UR10 ;  /* 0x0000000a2a167c20 */ /* 0x000fe20008410000 */
[----:B------:R-:W-:Y:S01]  /*87d0*/  ISETP.GE.AND P4, PT, R10, R133, PT ;  /* 0x000000850a00720c */ /* 0x000fe20003f86270 */
[----:B------:R3:W-:Y:S01]  /*87e0*/  MUFU.TANH R67, R4 ;  /* 0x0000000400437308 */ /* 0x0007e20000002400 */
[----:B------:R-:W-:Y:S01]  /*87f0*/  I2FP.F32.S32 R10, R10 ;  /* 0x0000000a000a7245 */ /* 0x000fe20000201400 */
[----:B-1----:R-:W-:Y:S01]  /*8800*/  VIADD R30, R12, 0xffffff88 ;  /* 0xffffff880c1e7836 */ /* 0x002fe20000000000 */
[----:B------:R-:W-:Y:S01]  /*8810*/  ISETP.GE.AND P3, PT, R56, R135, PT ;  /* 0x000000873800720c */ /* 0x000fe20003f66270 */
[----:B------:R-:W-:Y:S01]  /*8820*/  VIADD R42, R12, 0xffffff98 ;  /* 0xffffff980c2a7836 */ /* 0x000fe20000000000 */
[----:B------:R-:W-:Y:S01]  /*8830*/  ISETP.GE.AND P2, PT, R56, R133, PT ;  /* 0x000000853800720c */ /* 0x000fe20003f46270 */
[C---:B------:R-:W-:Y:S01]  /*8840*/  FFMA.FTZ R121, R0.reuse, R10, R121 ;  /* 0x0000000a00797223 */ /* 0x040fe20000010079 */
[----:B------:R-:W-:Y:S01]  /*8850*/  I2FP.F32.S32 R56, R56 ;  /* 0x0000003800387245 */ /* 0x000fe20000201400 */
[----:B----4-:R-:W-:Y:S01]  /*8860*/  FFMA.FTZ R10, R0, R10, R117 ;  /* 0x0000000a000a7223 */ /* 0x010fe20000010075 */
[C---:B------:R-:W-:Y:S01]  /*8870*/  ISETP.GE.AND P1, PT, R28.reuse, R135, PT ;  /* 0x000000871c00720c */ /* 0x040fe20003f26270 */
[----:B------:R1:W-:Y:S01]  /*8880*/  MUFU.TANH R107, R7 ;  /* 0x00000007006b7308 */ /* 0x0003e20000002400 */
[----:B------:R-:W-:Y:S01]  /*8890*/  ISETP.GE.AND P6, PT, R28, R133, PT ;  /* 0x000000851c00720c */ /* 0x000fe20003fc6270 */
[C---:B--2---:R-:W-:Y:S01]  /*88a0*/  FFMA.FTZ R59, R0.reuse, R56, R25 ;  /* 0x00000038003b7223 */ /* 0x044fe20000010019 */
[----:B------:R-:W-:Y:S01]  /*88b0*/  I2FP.F32.S32 R28, R28 ;  /* 0x0000001c001c7245 */ /* 0x000fe20000201400 */
[----:B------:R-:W-:Y:S01]  /*88c0*/  FFMA.FTZ R56, R0, R56, R37 ;  /* 0x0000003800387223 */ /* 0x000fe20000010025 */
[----:B------:R-:W-:Y:S01]  /*88d0*/  FSEL R25, R121, -INF , !P5 ;  /* 0xff80000079197808 */ /* 0x000fe20006800000 */
[----:B------:R-:W-:Y:S01]  /*88e0*/  VIADD R44, R12, 0xffffff91 ;  /* 0xffffff910c2c7836 */ /* 0x000fe20000000000 */
[----:B------:R-:W-:Y:S01]  /*88f0*/  FSEL R10, R10, -INF , !P4 ;  /* 0xff8000000a0a7808 */ /* 0x000fe20006000000 */
[CC--:B------:R-:W-:Y:S01]  /*8900*/  FFMA.FTZ R123, R0.reuse, R28.reuse, R123 ;  /* 0x0000001c007b7223 */ /* 0x0c0fe2000001007b */
[----:B---3--:R-:W-:Y:S01]  /*8910*/  FFMA.FTZ R4, R0, R28, R125 ;  /* 0x0000001c00047223 */ /* 0x008fe2000001007d */
[----:B------:R-:W-:Y:S01]  /*8920*/  VIADD R28, R12, 0xffffff89 ;  /* 0xffffff890c1c7836 */ /* 0x000fe20000000000 */
[C---:B------:R-:W-:Y:S01]  /*8930*/  ISETP.GE.AND P5, PT, R30.reuse, R135, PT ;  /* 0x000000871e00720c */ /* 0x040fe20003fa6270 */
[----:B------:R2:W-:Y:S01]  /*8940*/  MUFU.TANH R117, R8 ;  /* 0x0000000800757308 */ /* 0x0005e20000002400 */
[----:B------:R-:W-:Y:S01]  /*8950*/  ISETP.GE.AND P4, PT, R30, R133, PT ;  /* 0x000000851e00720c */ /* 0x000fe20003f86270 */
[----:B------:R-:W-:Y:S01]  /*8960*/  FMUL.FTZ R24, R40, UR10 ;  /* 0x0000000a28187c20 */ /* 0x000fe20008410000 */
[----:B------:R-:W-:Y:S01]  /*8970*/  FSEL R59, R59, -INF , !P3 ;  /* 0xff8000003b3b7808 */ /* 0x000fe20005800000 */
[----:B------:R-:W-:Y:S01]  /*8980*/  VIADD R40, R12, 0xffffff99 ;  /* 0xffffff990c287836 */ /* 0x000fe20000000000 */
[----:B------:R-:W-:Y:S01]  /*8990*/  FSEL R56, R56, -INF , !P2 ;  /* 0xff80000038387808 */ /* 0x000fe20005000000 */
[----:B------:R-:W-:Y:S01]  /*89a0*/  FMUL.FTZ R18, R43, UR10 ;  /* 0x0000000a2b127c20 */ /* 0x000fe20008410000 */
[----:B------:R-:W-:Y:S01]  /*89b0*/  I2FP.F32.S32 R30, R30 ;  /* 0x0000001e001e7245 */ /* 0x000fe20000201400 */
[----:B------:R3:W-:Y:S01]  /*89c0*/  MUFU.TANH R111, R27 ;  /* 0x0000001b006f7308 */ /* 0x0007e20000002400 */
[----:B------:R-:W-:Y:S01]  /*89d0*/  ISETP.GE.AND P3, PT, R28, R135, PT ;  /* 0x000000871c00720c */ /* 0x000fe20003f66270 */
[----:B------:R-:W-:Y:S01]  /*89e0*/  VIADD R170, R12, 0xffffffa1 ;  /* 0xffffffa10caa7836 */ /* 0x000fe20000000000 */
[----:B------:R-:W-:Y:S01]  /*89f0*/  ISETP.GE.AND P2, PT, R28, R133, PT ;  /* 0x000000851c00720c */ /* 0x000fe20003f46270 */
[----:B------:R-:W-:Y:S01]  /*8a00*/  FMUL.FTZ R20, R41, UR10 ;  /* 0x0000000a29147c20 */ /* 0x000fe20008410000 */
[----:B------:R-:W-:Y:S01]  /*8a10*/  I2FP.F32.S32 R28, R28 ;  /* 0x0000001c001c7245 */ /* 0x000fe20000201400 */
[----:B------:R-:W-:Y:S01]  /*8a20*/  FMUL.FTZ R60, R52, UR10 ;  /* 0x0000000a343c7c20 */ /* 0x000fe20008410000 */
[----:B-1----:R-:W-:Y:S01]  /*8a30*/  FSEL R7, R123, -INF , !P1 ;  /* 0xff8000007b077808 */ /* 0x002fe20004800000 */
[----:B------:R1:W-:Y:S01]  /*8a40*/  MUFU.TANH R121, R6 ;  /* 0x0000000600797308 */ /* 0x0003e20000002400 */
[----:B------:R-:W-:Y:S01]  /*8a50*/  FSEL R4, R4, -INF , !P6 ;  /* 0xff80000004047808 */ /* 0x000fe20007000000 */
[----:B--2---:R-:W-:Y:S01]  /*8a60*/  FFMA.FTZ R8, R0, R30, R21 ;  /* 0x0000001e00087223 */ /* 0x004fe20000010015 */
[----:B------:R-:W-:Y:S01]  /*8a70*/  ISETP.GE.AND P1, PT, R46, R135, PT ;  /* 0x000000872e00720c */ /* 0x000fe20003f26270 */
[-C--:B------:R-:W-:Y:S01]  /*8a80*/  FFMA.FTZ R21, R0, R28.reuse, R127 ;  /* 0x0000001c00157223 */ /* 0x080fe2000001007f */
[----:B------:R-:W-:Y:S01]  /*8a90*/  ISETP.GE.AND P6, PT, R46, R133, PT ;  /* 0x000000852e00720c */ /* 0x000fe20003fc6270 */
[C---:B------:R-:W-:Y:S01]  /*8aa0*/  FFMA.FTZ R137, R0.reuse, R28, R137 ;  /* 0x0000001c00897223 */ /* 0x040fe20000010089 */
[----:B------:R-:W-:Y:S01]  /*8ab0*/  I2FP.F32.S32 R46, R46 ;  /* 0x0000002e002e7245 */ /* 0x000fe20000201400 */
[----:B------:R-:W2:Y:S01]  /*8ac0*/  MUFU.TANH R13, R13 ;  /* 0x0000000d000d7308 */ /* 0x000ea20000002400 */
[----:B------:R-:W-:Y:S01]  /*8ad0*/  FSEL R21, R21, -INF , !P3 ;  /* 0xff80000015157808 */ /* 0x000fe20005800000 */
[----:B---3--:R-:W-:Y:S01]  /*8ae0*/  FFMA.FTZ R27, R0, R30, R119 ;  /* 0x0000001e001b7223 */ /* 0x008fe20000010077 */
[----:B------:R-:W-:Y:S01]  /*8af0*/  FSEL R8, R8, -INF , !P4 ;  /* 0xff80000008087808 */ /* 0x000fe20006000000 */
[CC--:B------:R-:W-:Y:S01]  /*8b00*/  FFMA.FTZ R39, R0.reuse, R46.reuse, R139 ;  /* 0x0000002e00277223 */ /* 0x0c0fe2000001008b */
[----:B------:R-:W-:Y:S01]  /*8b10*/  FFMA.FTZ R46, R0, R46, R131 ;  /* 0x0000002e002e7223 */ /* 0x000fe20000010083 */
[----:B------:R-:W-:Y:S01]  /*8b20*/  ISETP.GE.AND P3, PT, R42, R135, PT ;  /* 0x000000872a00720c */ /* 0x000fe20003f66270 */
[----:B------:R-:W-:Y:S01]  /*8b30*/  VIADD R30, R12, 0xffffffa0 ;  /* 0xffffffa00c1e7836 */ /* 0x000fe20000000000 */
[----:B------:R-:W-:Y:S01]  /*8b40*/  FSEL R27, R27, -INF , !P5 ;  /* 0xff8000001b1b7808 */ /* 0x000fe20006800000 */
[----:B------:R-:W3:Y:S01]  /*8b50*/  MUFU.TANH R15, R15 ;  /* 0x0000000f000f7308 */ /* 0x000ee20000002400 */
[----:B-1----:R-:W-:Y:S01]  /*8b60*/  FSEL R6, R137, -INF , !P2 ;  /* 0xff80000089067808 */ /* 0x002fe20005000000 */
[----:B------:R-:W-:Y:S01]  /*8b70*/  FMUL.FTZ R52, R49, UR10 ;  /* 0x0000000a31347c20 */ /* 0x000fe20008410000 */
[----:B------:R-:W-:Y:S01]  /*8b80*/  ISETP.GE.AND P2, PT, R42, R133, PT ;  /* 0x000000852a00720c */ /* 0x000fe20003f46270 */
[----:B------:R-:W-:Y:S01]  /*8b90*/  FMUL.FTZ R54, R54, UR10 ;  /* 0x0000000a36367c20 */ /* 0x000fe20008410000 */
[C---:B------:R-:W-:Y:S01]  /*8ba0*/  ISETP.GE.AND P5, PT, R44.reuse, R135, PT ;  /* 0x000000872c00720c */ /* 0x040fe20003fa6270 */
[----:B------:R-:W-:Y:S01]  /*8bb0*/  FMUL.FTZ R55, R55, UR10 ;  /* 0x0000000a37377c20 */ /* 0x000fe20008410000 */
[----:B------:R-:W-:Y:S01]  /*8bc0*/  ISETP.GE.AND P4, PT, R44, R133, PT ;  /* 0x000000852c00720c */ /* 0x000fe20003f86270 */
[----:B------:R-:W1:Y:S01]  /*8bd0*/  MUFU.TANH R9, R9 ;  /* 0x0000000900097308 */ /* 0x000e620000002400 */
[----:B------:R-:W-:Y:S01]  /*8be0*/  I2FP.F32.S32 R42, R42 ;  /* 0x0000002a002a7245 */ /* 0x000fe20000201400 */
[----:B------:R-:W-:Y:S01]  /*8bf0*/  FMUL.FTZ R50, R50, UR10 ;  /* 0x0000000a32327c20 */ /* 0x000fe20008410000 */
[----:B------:R-:W-:Y:S01]  /*8c00*/  I2FP.F32.S32 R44, R44 ;  /* 0x0000002c002c7245 */ /* 0x000fe20000201400 */
[----:B------:R-:W-:Y:S01]  /*8c10*/  FMUL.FTZ R51, R51, UR10 ;  /* 0x0000000a33337c20 */ /* 0x000fe20008410000 */
[----:B------:R-:W-:Y:S01]  /*8c20*/  FSEL R39, R39, -INF , !P1 ;  /* 0xff80000027277808 */ /* 0x000fe20004800000 */
[----:B------:R-:W-:Y:S01]  /*8c30*/  FFMA.FTZ R37, R0, R42, R141 ;  /* 0x0000002a00257223 */ /* 0x000fe2000001008d */
[----:B------:R-:W-:Y:S01]  /*8c40*/  FSEL R46, R46, -INF , !P6 ;  /* 0xff8000002e2e7808 */ /* 0x000fe20007000000 */
[----:B------:R-:W4:Y:S01]  /*8c50*/  MUFU.TANH R11, R11 ;  /* 0x0000000b000b7308 */ /* 0x000f220000002400 */
[----:B------:R-:W-:Y:S01]  /*8c60*/  ISETP.GE.AND P1, PT, R40, R135, PT ;  /* 0x000000872800720c */ /* 0x000fe20003f26270 */
[----:B------:R-:W-:Y:S01]  /*8c70*/  FFMA.FTZ R43, R0, R44, R23 ;  /* 0x0000002c002b7223 */ /* 0x000fe20000010017 */
[----:B------:R-:W-:Y:S01]  /*8c80*/  ISETP.GE.AND P6, PT, R40, R133, PT ;  /* 0x000000852800720c */ /* 0x000fe20003fc6270 */
[C---:B------:R-:W-:Y:S01]  /*8c90*/  FFMA.FTZ R42, R0.reuse, R42, R113 ;  /* 0x0000002a002a7223 */ /* 0x040fe20000010071 */
[----:B------:R-:W-:Y:S01]  /*8ca0*/  I2FP.F32.S32 R40, R40 ;  /* 0x0000002800287245 */ /* 0x000fe20000201400 */
[----:B------:R-:W-:Y:S01]  /*8cb0*/  FFMA.FTZ R44, R0, R44, R129 ;  /* 0x0000002c002c7223 */ /* 0x000fe20000010081 */
[----:B------:R-:W-:Y:S01]  /*8cc0*/  FSEL R37, R37, -INF , !P3 ;  /* 0xff80000025257808 */ /* 0x000fe20005800000 */
[----:B------:R-:W5:Y:S01]  /*8cd0*/  MUFU.TANH R19, R19 ;  /* 0x0000001300137308 */ /* 0x000f620000002400 */
[----:B------:R-:W-:Y:S01]  /*8ce0*/  FSEL R42, R42, -INF , !P2 ;  /* 0xff8000002a2a7808 */ /* 0x000fe20005000000 */
[CC--:B------:R-:W-:Y:S01]  /*8cf0*/  FFMA.FTZ R41, R0.reuse, R40.reuse, R143 ;  /* 0x0000002800297223 */ /* 0x0c0fe2000001008f */
[----:B------:R-:W-:Y:S01]  /*8d00*/  FFMA.FTZ R40, R0, R40, R115 ;  /* 0x0000002800287223 */ /* 0x000fe20000010073 */
[C---:B------:R-:W-:Y:S01]  /*8d10*/  IADD3 R28, PT, PT, R12.reuse, -0x58, RZ ;  /* 0xffffffa80c1c7810 */ /* 0x040fe20007ffe0ff */
[----:B------:R-:W-:Y:S01]  /*8d20*/  VIADD R124, R12, 0xffffffc9 ;  /* 0xffffffc90c7c7836 */ /* 0x000fe20000000000 */
[----:B------:R-:W-:-:S02]  /*8d30*/  FSEL R43, R43, -INF , !P5 ;  /* 0xff8000002b2b7808 */ /* 0x000fc40006800000 */
[----:B------:R-:W-:Y:S01]  /*8d40*/  FSEL R44, R44, -INF , !P4 ;  /* 0xff8000002c2c7808 */ /* 0x000fe20006000000 */
[----:B------:R-:W5:Y:S01]  /*8d50*/  MUFU.TANH R49, R66 ;  /* 0x0000004200317308 */ /* 0x000f620000002400 */
[C---:B------:R-:W-:Y:S02]  /*8d60*/  ISETP.GE.AND P3, PT, R170.reuse, R135, PT ;  /* 0x00000087aa00720c */ /* 0x040fe40003f66270 */
[----:B------:R-:W-:Y:S02]  /*8d70*/  ISETP.GE.AND P2, PT, R170, R133, PT ;  /* 0x00000085aa00720c */ /* 0x000fe40003f46270 */
[C---:B------:R-:W-:Y:S02]  /*8d80*/  ISETP.GE.AND P5, PT, R30.reuse, R135, PT ;  /* 0x000000871e00720c */ /* 0x040fe40003fa6270 */
[----:B------:R-:W-:Y:S01]  /*8d90*/  ISETP.GE.AND P4, PT, R30, R133, PT ;  /* 0x000000851e00720c */ /* 0x000fe20003f86270 */
[----:B------:R-:W5:Y:S01]  /*8da0*/  MUFU.TANH R17, R17 ;  /* 0x0000001100117308 */ /* 0x000f620000002400 */
[----:B------:R-:W-:-:S02]  /*8db0*/  I2FP.F32.S32 R170, R170 ;  /* 0x000000aa00aa7245 */ /* 0x000fc40000201400 */
[----:B------:R-:W-:Y:S02]  /*8dc0*/  I2FP.F32.S32 R30, R30 ;  /* 0x0000001e001e7245 */ /* 0x000fe40000201400 */
[----:B------:R-:W-:Y:S01]  /*8dd0*/  FSEL R41, R41, -INF , !P1 ;  /* 0xff80000029297808 */ /* 0x000fe20004800000 */
[----:B------:R-:W-:Y:S01]  /*8de0*/  FFMA.FTZ R109, R0, R170, R109 ;  /* 0x000000aa006d7223 */ /* 0x000fe2000001006d */
[----:B------:R-:W-:Y:S01]  /*8df0*/  FSEL R40, R40, -INF , !P6 ;  /* 0xff80000028287808 */ /* 0x000fe20007000000 */
[-C--:B--2---:R-:W-:Y:S01]  /*8e00*/  FFMA.FTZ R13, R0, R30.reuse, R13 ;  /* 0x0000001e000d7223 */ /* 0x084fe2000001000d */
[----:B------:R-:W-:Y:S01]  /*8e10*/  ISETP.GE.AND P1, PT, R28, R135, PT ;  /* 0x000000871c00720c */ /* 0x000fe20003f26270 */
[----:B---3--:R-:W-:Y:S01]  /*8e20*/  FFMA.FTZ R15, R0, R30, R15 ;  /* 0x0000001e000f7223 */ /* 0x008fe2000001000f */
[----:B------:R-:W-:Y:S01]  /*8e30*/  ISETP.GE.AND P6, PT, R28, R133, PT ;  /* 0x000000851c00720c */ /* 0x000fe20003fc6270 */
[----:B-1----:R-:W-:Y:S01]  /*8e40*/  FFMA.FTZ R170, R0, R170, R9 ;  /* 0x000000aa00aa7223 */ /* 0x002fe20000010009 */
[----:B------:R-:W-:Y:S01]  /*8e50*/  I2FP.F32.S32 R28, R28 ;  /* 0x0000001c001c7245 */ /* 0x000fe20000201400 */
[----:B------:R-:W-:Y:S01]  /*8e60*/  VIADD R30, R12, 0xffffffb0 ;  /* 0xffffffb00c1e7836 */ /* 0x000fe20000000000 */
[----:B------:R-:W-:Y:S01]  /*8e70*/  FSEL R179, R109, -INF , !P3 ;  /* 0xff8000006db37808 */ /* 0x000fe20005800000 */
[----:B------:R-:W1:Y:S01]  /*8e80*/  MUFU.TANH R105, R105 ;  /* 0x0000006900697308 */ /* 0x000e620000002400 */
[----:B------:R-:W-:Y:S01]  /*8e90*/  FSEL R170, R170, -INF , !P2 ;  /* 0xff800000aaaa7808 */ /* 0x000fe20005000000 */
[CC--:B----4-:R-:W-:Y:S01]  /*8ea0*/  FFMA.FTZ R11, R0.reuse, R28.reuse, R11 ;  /* 0x0000001c000b7223 */ /* 0x0d0fe2000001000b */
[----:B-----5:R-:W-:Y:S01]  /*8eb0*/  FFMA.FTZ R19, R0, R28, R19 ;  /* 0x0000001c00137223 */ /* 0x020fe20000010013 */
[----:B------:R-:W-:Y:S01]  /*8ec0*/  VIADD R28, R12, 0xffffffb1 ;  /* 0xffffffb10c1c7836 */ /* 0x000fe20000000000 */
[----:B------:R-:W-:-:S02]  /*8ed0*/  ISETP.GE.AND P3, PT, R30, R135, PT ;  /* 0x000000871e00720c */ /* 0x000fc40003f66270 */
[----:B------:R-:W-:Y:S01]  /*8ee0*/  ISETP.GE.AND P2, PT, R30, R133, PT ;  /* 0x000000851e00720c */ /* 0x000fe20003f46270 */
[----:B------:R-:W2:Y:S01]  /*8ef0*/  MUFU.TANH R123, R64 ;  /* 0x00000040007b7308 */ /* 0x000ea20000002400 */
[----:B------:R-:W-:Y:S02]  /*8f00*/  I2FP.F32.S32 R30, R30 ;  /* 0x0000001e001e7245 */ /* 0x000fe40000201400 */
[----:B------:R-:W-:Y:S02]  /*8f10*/  FSEL R177, R11, -INF , !P1 ;  /* 0xff8000000bb17808 */ /* 0x000fe40004800000 */
[----:B------:R-:W-:Y:S01]  /*8f20*/  FSEL R146, R19, -INF , !P6 ;  /* 0xff80000013927808 */ /* 0x000fe20007000000 */
[-C--:B------:R-:W-:Y:S01]  /*8f30*/  FFMA.FTZ R61, R0, R30.reuse, R61 ;  /* 0x0000001e003d7223 */ /* 0x080fe2000001003d */
[----:B------:R-:W-:Y:S01]  /*8f40*/  ISETP.GE.AND P1, PT, R28, R135, PT ;  /* 0x000000871c00720c */ /* 0x000fe20003f26270 */
[----:B------:R-:W-:Y:S01]  /*8f50*/  FFMA.FTZ R49, R0, R30, R49 ;  /* 0x0000001e00317223 */ /* 0x000fe20000010031 */
[----:B------:R-:W-:Y:S01]  /*8f60*/  ISETP.GE.AND P6, PT, R28, R133, PT ;  /* 0x000000851c00720c */ /* 0x000fe20003fc6270 */
[----:B------:R-:W-:Y:S01]  /*8f70*/  VIADD R30, R12, 0xffffffb9 ;  /* 0xffffffb90c1e7836 */ /* 0x000fe20000000000 */
[----:B------:R-:W-:Y:S01]  /*8f80*/  I2FP.F32.S32 R28, R28 ;  /* 0x0000001c001c7245 */ /* 0x000fe20000201400 */
[----:B------:R3:W-:Y:S01]  /*8f90*/  MUFU.TANH R115, R54 ;  /* 0x0000003600737308 */ /* 0x0007e20000002400 */
[----:B------:R-:W-:-:S02]  /*8fa0*/  FSEL R171, R61, -INF , !P3 ;  /* 0xff8000003dab7808 */ /* 0x000fc40005800000 */
[----:B------:R-:W-:Y:S01]  /*8fb0*/  FSEL R142, R49, -INF , !P2 ;  /* 0xff800000318e7808 */ /* 0x000fe20005000000 */
[CC--:B------:R-:W-:Y:S01]  /*8fc0*/  FFMA.FTZ R57, R0.reuse, R28.reuse, R57 ;  /* 0x0000001c00397223 */ /* 0x0c0fe20000010039 */
[----:B------:R-:W-:Y:S01]  /*8fd0*/  FFMA.FTZ R63, R0, R28, R63 ;  /* 0x0000001c003f7223 */ /* 0x000fe2000001003f */
[----:B------:R-:W-:Y:S02]  /*8fe0*/  IADD3 R28, PT, PT, R12, -0x40, RZ ;  /* 0xffffffc00c1c7810 */ /* 0x000fe40007ffe0ff */
[----:B------:R-:W4:Y:S01]  /*8ff0*/  MUFU.TANH R65, R65 ;  /* 0x0000004100417308 */ /* 0x000f220000002400 */
[C---:B------:R-:W-:Y:S02]  /*9000*/  ISETP.GE.AND P3, PT, R30.reuse, R135, PT ;  /* 0x000000871e00720c */ /* 0x040fe40003f66270 */
[----:B------:R-:W-:Y:S02]  /*9010*/  ISETP.GE.AND P2, PT, R30, R133, PT ;  /* 0x000000851e00720c */ /* 0x000fe40003f46270 */
[----:B------:R-:W-:-:S02]  /*9020*/  FSEL R181, R13, -INF , !P5 ;  /* 0xff8000000db57808 */ /* 0x000fc40006800000 */
[----:B------:R-:W-:Y:S01]  /*9030*/  I2FP.F32.S32 R30, R30 ;  /* 0x0000001e001e7245 */ /* 0x000fe20000201400 */
[----:B------:R5:W4:Y:S01]  /*9040*/  MUFU.TANH R119, R62 ;  /* 0x0000003e00777308 */ /* 0x000b220000002400 */
[----:B------:R-:W-:Y:S01]  /*9050*/  FSEL R147, R57, -INF , !P1 ;  /* 0xff80000039937808 */ /* 0x000fe20004800000 */
[----:B---3--:R-:W-:Y:S01]  /*9060*/  VIADD R54, R12, 0xffffffa9 ;  /* 0xffffffa90c367836 */ /* 0x008fe20000000000 */
[----:B------:R-:W-:Y:S01]  /*9070*/  FSEL R140, R63, -INF , !P6 ;  /* 0xff8000003f8c7808 */ /* 0x000fe20007000000 */
[-C--:B------:R-:W-:Y:S01]  /*9080*/  FFMA.FTZ R107, R0, R30.reuse, R107 ;  /* 0x0000001e006b7223 */ /* 0x080fe2000001006b */
[----:B------:R-:W-:Y:S01]  /*9090*/  ISETP.GE.AND P1, PT, R28, R135, PT ;  /* 0x000000871c00720c */ /* 0x000fe20003f26270 */
[----:B------:R-:W-:Y:S01]  /*90a0*/  FFMA.FTZ R117, R0, R30, R117 ;  /* 0x0000001e00757223 */ /* 0x000fe20000010075 */
[----:B------:R-:W-:Y:S01]  /*90b0*/  I2FP.F32.S32 R13, R54 ;  /* 0x00000036000d7245 */ /* 0x000fe20000201400 */
[----:B------:R3:W-:Y:S01]  /*90c0*/  MUFU.TANH R9, R52 ;  /* 0x0000003400097308 */ /* 0x0007e20000002400 */
[----:B------:R-:W-:Y:S01]  /*90d0*/  ISETP.GE.AND P6, PT, R28, R133, PT ;  /* 0x000000851c00720c */ /* 0x000fe20003fc6270 */
[----:B------:R-:W-:Y:S01]  /*90e0*/  VIADD R30, R12, 0xffffffc1 ;  /* 0xffffffc10c1e7836 */ /* 0x000fe20000000000 */
[----:B------:R-:W-:Y:S01]  /*90f0*/  I2FP.F32.S32 R28, R28 ;  /* 0x0000001c001c7245 */ /* 0x000fe20000201400 */
[CC--:B------:R-:W-:Y:S01]  /*9100*/  FFMA.FTZ R17, R0.reuse, R13.reuse, R17 ;  /* 0x0000000d00117223 */ /* 0x0c0fe20000010011 */
[----:B------:R-:W-:Y:S01]  /*9110*/  FSEL R172, R15, -INF , !P4 ;  /* 0xff8000000fac7808 */ /* 0x000fe20006000000 */
[----:B-1----:R-:W-:Y:S01]  /*9120*/  FFMA.FTZ R105, R0, R13, R105 ;  /* 0x0000000d00697223 */ /* 0x002fe20000010069 */
[C---:B------:R-:W-:Y:S01]  /*9130*/  ISETP.GE.AND P5, PT, R54.reuse, R135, PT ;  /* 0x000000873600720c */ /* 0x040fe20003fa6270 */
[----:B------:R-:W1:Y:S01]  /*9140*/  MUFU.TANH R113, R58 ;  /* 0x0000003a00717308 */ /* 0x000e620000002400 */
[----:B------:R-:W-:Y:S01]  /*9150*/  ISETP.GE.AND P4, PT, R54, R133, PT ;  /* 0x000000853600720c */ /* 0x000fe20003f86270 */
[CC--:B------:R-:W-:Y:S01]  /*9160*/  FFMA.FTZ R121, R0.reuse, R28.reuse, R121 ;  /* 0x0000001c00797223 */ /* 0x0c0fe20000010079 */
[----:B--2---:R-:W-:Y:S01]  /*9170*/  FFMA.FTZ R123, R0, R28, R123 ;  /* 0x0000001c007b7223 */ /* 0x004fe2000001007b */
[----:B------:R-:W-:Y:S01]  /*9180*/  FSEL R173, R17, -INF , !P5 ;  /* 0xff80000011ad7808 */ /* 0x000fe20006800000 */
[----:B------:R-:W-:Y:S01]  /*9190*/  VIADD R28, R12, 0xffffffc8 ;  /* 0xffffffc80c1c7836 */ /* 0x000fe20000000000 */
[----:B------:R-:W-:Y:S01]  /*91a0*/  FSEL R144, R105, -INF , !P4 ;  /* 0xff80000069907808 */ /* 0x000fe20006000000 */
[----:B-----5:R-:W-:Y:S01]  /*91b0*/  VIADD R62, R134, 0xfffffffe ;  /* 0xfffffffe863e7836 */ /* 0x020fe20000000000 */
[----:B------:R-:W2:Y:S01]  /*91c0*/  MUFU.TANH R55, R55 ;  /* 0x0000003700377308 */ /* 0x000ea20000002400 */
[----:B------:R-:W-:Y:S01]  /*91d0*/  I2FP.F32.S32 R19, R30 ;  /* 0x0000001e00137245 */ /* 0x000fe20000201400 */
[----:B---3--:R-:W-:Y:S01]  /*91e0*/  VIADD R52, R12, 0xffffffb8 ;  /* 0xffffffb80c347836 */ /* 0x008fe20000000000 */
[----:B------:R-:W-:-:S02]  /*91f0*/  FSEL R141, R121, -INF , !P1 ;  /* 0xff800000798d7808 */ /* 0x000fc40004800000 */
[----:B------:R-:W-:Y:S01]  /*9200*/  FSEL R130, R123, -INF , !P6 ;  /* 0xff8000007b827808 */ /* 0x000fe20007000000 */
[----:B----4-:R-:W-:Y:S01]  /*9210*/  FFMA.FTZ R65, R0, R19, R65 ;  /* 0x0000001300417223 */ /* 0x010fe20000010041 */
[----:B------:R-:W-:Y:S01]  /*9220*/  I2FP.F32.S32 R15, R52 ;  /* 0x00000034000f7245 */ /* 0x000fe20000201400 */
[----:B------:R-:W-:Y:S01]  /*9230*/  MUFU.TANH R23, R60 ;  /* 0x0000003c00177308 */ /* 0x000fe20000002400 */
[----:B------:R-:W-:Y:S01]  /*9240*/  ISETP.GE.AND P5, PT, R52, R135, PT ;  /* 0x000000873400720c */ /* 0x000fe20003fa6270 */
[----:B------:R-:W-:Y:S01]  /*9250*/  FFMA.FTZ R119, R0, R19, R119 ;  /* 0x0000001300777223 */ /* 0x000fe20000010077 */
[----:B------:R-:W-:Y:S01]  /*9260*/  ISETP.GE.AND P4, PT, R52, R133, PT ;  /* 0x000000853400720c */ /* 0x000fe20003f86270 */
[CC--:B------:R-:W-:Y:S01]  /*9270*/  FFMA.FTZ R67, R0.reuse, R15.reuse, R67 ;  /* 0x0000000f00437223 */ /* 0x0c0fe20000010043 */
[----:B------:R-:W-:Y:S01]  /*9280*/  FFMA.FTZ R111, R0, R15, R111 ;  /* 0x0000000f006f7223 */ /* 0x000fe2000001006f */
[C---:B------:R-:W-:Y:S02]  /*9290*/  ISETP.GE.AND P1, PT, R124.reuse, R135, PT ;  /* 0x000000877c00720c */ /* 0x040fe40003f26270 */
[----:B------:R-:W-:Y:S01]  /*92a0*/  MUFU.TANH R11, R50 ;  /* 0x00000032000b7308 */ /* 0x000fe20000002400 */
[----:B------:R-:W-:-:S02]  /*92b0*/  ISETP.GE.AND P6, PT, R124, R133, PT ;  /* 0x000000857c00720c */ /* 0x000fc40003fc6270 */
[----:B------:R-:W-:Y:S02]  /*92c0*/  I2FP.F32.S32 R124, R124 ;  /* 0x0000007c007c7245 */ /* 0x000fe40000201400 */
[----:B------:R-:W-:Y:S02]  /*92d0*/  FSEL R145, R67, -INF , !P5 ;  /* 0xff80000043917808 */ /* 0x000fe40006800000 */
[----:B------:R-:W-:Y:S01]  /*92e0*/  FSEL R138, R111, -INF , !P4 ;  /* 0xff8000006f8a7808 */ /* 0x000fe20006000000 */
[----:B------:R-:W-:Y:S01]  /*92f0*/  MUFU.TANH R51, R51 ;  /* 0x0000003300337308 */ /* 0x000fe20000002400 */
[----:B------:R-:W-:Y:S01]  /*9300*/  ISETP.GE.AND P5, PT, R30, R135, PT ;  /* 0x000000871e00720c */ /* 0x000fe20003fa6270 */
[-C--:B-1----:R-:W-:Y:S01]  /*9310*/  FFMA.FTZ R113, R0, R124.reuse, R113 ;  /* 0x0000007c00717223 */ /* 0x082fe20000010071 */
[----:B------:R-:W-:Y:S01]  /*9320*/  ISETP.GE.AND P4, PT, R30, R133, PT ;  /* 0x000000851e00720c */ /* 0x000fe20003f86270 */
[----:B--2---:R-:W-:Y:S01]  /*9330*/  FFMA.FTZ R124, R0, R124, R55 ;  /* 0x0000007c007c7223 */ /* 0x004fe20000010037 */
[----:B------:R-:W-:-:S02]  /*9340*/  FSEL R139, R65, -INF , !P5 ;  /* 0xff800000418b7808 */ /* 0x000fc40006800000 */
[----:B------:R-:W-:Y:S01]  /*9350*/  FSEL R128, R119, -INF , !P4 ;  /* 0xff80000077807808 */ /* 0x000fe20006000000 */
[----:B------:R-:W1:Y:S01]  /*9360*/  MUFU.TANH R13, R48 ;  /* 0x00000030000d7308 */ /* 0x000e620000002400 */
[----:B------:R-:W-:Y:S02]  /*9370*/  IADD3 R118, PT, PT, R12, -0x28, RZ ;  /* 0xffffffd80c767810 */ /* 0x000fe40007ffe0ff */
[----:B------:R-:W-:Y:S02]  /*9380*/  FSEL R131, R113, -INF , !P1 ;  /* 0xff80000071837808 */ /* 0x000fe40004800000 */
[----:B------:R-:W-:Y:S02]  /*9390*/  FSEL R124, R124, -INF , !P6 ;  /* 0xff8000007c7c7808 */ /* 0x000fe40007000000 */
[C---:B------:R-:W-:Y:S01]  /*93a0*/  ISETP.GE.AND P1, PT, R118.reuse, R135, PT ;  /* 0x000000877600720c */ /* 0x040fe20003f26270 */
[----:B------:R-:W2:Y:S01]  /*93b0*/  MUFU.TANH R17, R26 ;  /* 0x0000001a00117308 */ /* 0x000ea20000002400 */
[----:B------:R-:W-:-:S02]  /*93c0*/  ISETP.GE.AND P6, PT, R118, R133, PT ;  /* 0x000000857600720c */ /* 0x000fc40003fc6270 */
[----:B------:R-:W-:Y:S02]  /*93d0*/  FSEL R143, R107, -INF , !P3 ;  /* 0xff8000006b8f7808 */ /* 0x000fe40005800000 */
[----:B------:R-:W-:Y:S02]  /*93e0*/  FSEL R136, R117, -INF , !P2 ;  /* 0xff80000075887808 */ /* 0x000fe40005000000 */
[----:B------:R-:W-:Y:S01]  /*93f0*/  I2FP.F32.S32 R118, R118 ;  /* 0x0000007600767245 */ /* 0x000fe20000201400 */
[----:B------:R3:W-:Y:S01]  /*9400*/  MUFU.TANH R15, R24 ;  /* 0x00000018000f7308 */ /* 0x0007e20000002400 */
[C---:B------:R-:W-:Y:S02]  /*9410*/  ISETP.GE.AND P3, PT, R28.reuse, R135, PT ;  /* 0x000000871c00720c */ /* 0x040fe40003f66270 */
[----:B------:R-:W-:Y:S01]  /*9420*/  ISETP.GE.AND P2, PT, R28, R133, PT ;  /* 0x000000851c00720c */ /* 0x000fe20003f46270 */
[----:B-1----:R-:W-:-:S04]  /*9430*/  FFMA.FTZ R13, R0, R118, R13 ;  /* 0x00000076000d7223 */ /* 0x002fc8000001000d */
[----:B------:R-:W1:Y:S01]  /*9440*/  MUFU.TANH R53, R53 ;  /* 0x0000003500357308 */ /* 0x000e620000002400 */
[----:B------:R-:W-:Y:S01]  /*9450*/  FSEL R125, R13, -INF , !P1 ;  /* 0xff8000000d7d7808 */ /* 0x000fe20004800000 */
[----:B--2---:R-:W-:Y:S01]  /*9460*/  FFMA.FTZ R118, R0, R118, R17 ;  /* 0x0000007600767223 */ /* 0x004fe20000010011 */
[----:B------:R-:W-:-:S04]  /*9470*/  I2FP.F32.S32 R26, R28 ;  /* 0x0000001c001a7245 */ /* 0x000fc80000201400 */
[----:B------:R-:W-:Y:S01]  /*9480*/  FSEL R118, R118, -INF , !P6 ;  /* 0xff80000076767808 */ /* 0x000fe20007000000 */
[----:B------:R-:W2:Y:S01]  /*9490*/  MUFU.TANH R45, R45 ;  /* 0x0000002d002d7308 */ /* 0x000ea20000002400 */
[-C--:B------:R-:W-:Y:S01]  /*94a0*/  FFMA.FTZ R23, R0, R26.reuse, R23 ;  /* 0x0000001a00177223 */ /* 0x080fe20000010017 */
[----:B---3--:R-:W-:Y:S02]  /*94b0*/  VIADD R24, R12, 0xffffffd0 ;  /* 0xffffffd00c187836 */ /* 0x008fe40000000000 */
[----:B------:R-:W-:Y:S01]  /*94c0*/  FFMA.FTZ R115, R0, R26, R115 ;  /* 0x0000001a00737223 */ /* 0x000fe20000010073 */
[----:B------:R-:W-:Y:S01]  /*94d0*/  VIADD R26, R12, 0xffffffd1 ;  /* 0xffffffd10c1a7836 */ /* 0x000fe20000000000 */
[----:B------:R-:W-:Y:S02]  /*94e0*/  FSEL R137, R23, -INF , !P3 ;  /* 0xff80000017897808 */ /* 0x000fe40005800000 */
[----:B------:R-:W3:Y:S01]  /*94f0*/  MUFU.TANH R47, R47 ;  /* 0x0000002f002f7308 */ /* 0x000ee20000002400 */
[----:B------:R-:W-:-:S02]  /*9500*/  ISETP.GE.AND P5, PT, R24, R135, PT ;  /* 0x000000871800720c */ /* 0x000fc40003fa6270 */
[----:B------:R-:W-:Y:S02]  /*9510*/  ISETP.GE.AND P4, PT, R24, R133, PT ;  /* 0x000000851800720c */ /* 0x000fe40003f86270 */
[----:B------:R-:W-:Y:S02]  /*9520*/  I2FP.F32.S32 R24, R24 ;  /* 0x0000001800187245 */ /* 0x000fe40000201400 */
[----:B------:R-:W-:Y:S01]  /*9530*/  FSEL R126, R115, -INF , !P2 ;  /* 0xff800000737e7808 */ /* 0x000fe20005000000 */
[----:B------:R4:W-:Y:S01]  /*9540*/  MUFU.TANH R19, R20 ;  /* 0x0000001400137308 */ /* 0x0009e20000002400 */
[----:B------:R-:W-:Y:S01]  /*9550*/  ISETP.GE.AND P3, PT, R26, R135, PT ;  /* 0x000000871a00720c */ /* 0x000fe20003f66270 */
[-C--:B------:R-:W-:Y:S01]  /*9560*/  FFMA.FTZ R11, R0, R24.reuse, R11 ;  /* 0x00000018000b7223 */ /* 0x080fe2000001000b */
[----:B------:R-:W-:Y:S01]  /*9570*/  ISETP.GE.AND P2, PT, R26, R133, PT ;  /* 0x000000851a00720c */ /* 0x000fe20003f46270 */
[----:B-1----:R-:W-:-:S03]  /*9580*/  FFMA.FTZ R53, R0, R24, R53 ;  /* 0x0000001800357223 */ /* 0x002fc60000010035 */
[----:B------:R-:W-:Y:S01]  /*9590*/  FSEL R122, R11, -INF , !P4 ;  /* 0xff8000000b7a7808 */ /* 0x000fe20006000000 */
[----:B------:R1:W5:Y:S01]  /*95a0*/  MUFU.TANH R49, R22 ;  /* 0x0000001600317308 */ /* 0x0003620000002400 */
[----:B------:R-:W-:-:S07]  /*95b0*/  FSEL R129, R53, -INF , !P5 ;  /* 0xff80000035817808 */ /* 0x000fce0006800000 */
[----:B------:R2:W5:Y:S01]  /*95c0*/  MUFU.TANH R55, R18 ;  /* 0x0000001200377308 */ /* 0x0005620000002400 */
[----:B----4-:R-:W-:-:S05]  /*95d0*/  I2FP.F32.S32 R20, R26 ;  /* 0x0000001a00147245 */ /* 0x010fca0000201400 */
[CC--:B------:R-:W-:Y:S01]  /*95e0*/  FFMA.FTZ R127, R0.reuse, R20.reuse, R9 ;  /* 0x00000014007f7223 */ /* 0x0c0fe20000010009 */
[----:B------:R-:W-:Y:S01]  /*95f0*/  FFMA.FTZ R51, R0, R20, R51 ;  /* 0x0000001400337223 */ /* 0x000fe20000010033 */
[----:B------:R-:W4:Y:S01]  /*9600*/  MUFU.TANH R11, R38 ;  /* 0x00000026000b7308 */ /* 0x000f220000002400 */
[C---:B-1----:R-:W-:Y:S02]  /*9610*/  VIADD R22, R12.reuse, 0xffffffd9 ;  /* 0xffffffd90c167836 */ /* 0x042fe40000000000 */
[C---:B------:R-:W-:Y:S01]  /*9620*/  VIADD R20, R12.reuse, 0xffffffe1 ;  /* 0xffffffe10c147836 */ /* 0x040fe20000000000 */
[----:B------:R-:W-:Y:S02]  /*9630*/  FSEL R127, R127, -INF , !P3 ;  /* 0xff8000007f7f7808 */ /* 0x000fe40005800000 */
[----:B------:R-:W-:Y:S02]  /*9640*/  I2FP.F32.S32 R17, R22 ;  /* 0x0000001600117245 */ /* 0x000fe40000201400 */
[----:B------:R-:W-:Y:S01]  /*9650*/  FSEL R120, R51, -INF , !P2 ;  /* 0xff80000033787808 */ /* 0x000fe20005000000 */
[----:B--2---:R-:W-:Y:S01]  /*9660*/  VIADD R18, R12, 0xffffffe0 ;  /* 0xffffffe00c127836 */ /* 0x004fe20000000000 */
[----:B------:R1:W-:Y:S01]  /*9670*/  MUFU.TANH R9, R16 ;  /* 0x0000001000097308 */ /* 0x0003e20000002400 */
[----:B------:R-:W-:Y:S01]  /*9680*/  ISETP.GE.AND P1, PT, R20, R135, PT ;  /* 0x000000871400720c */ /* 0x000fe20003f26270 */
[----:B------:R-:W-:Y:S01]  /*9690*/  FFMA.FTZ R45, R0, R17, R45 ;  /* 0x00000011002d7223 */ /* 0x000fe2000001002d */
[----:B------:R-:W-:Y:S01]  /*96a0*/  ISETP.GE.AND P6, PT, R20, R133, PT ;  /* 0x000000851400720c */ /* 0x000fe20003fc6270 */
[----:B---3--:R-:W-:Y:S01]  /*96b0*/  FFMA.FTZ R47, R0, R17, R47 ;  /* 0x00000011002f7223 */ /* 0x008fe2000001002f */
[----:B------:R-:W-:-:S02]  /*96c0*/  ISETP.GE.AND P3, PT, R18, R135, PT ;  /* 0x000000871200720c */ /* 0x000fc40003f66270 */
[----:B------:R-:W-:Y:S01]  /*96d0*/  ISETP.GE.AND P2, PT, R18, R133, PT ;  /* 0x000000851200720c */ /* 0x000fe20003f46270 */
[----:B------:R-:W2:Y:S01]  /*96e0*/  MUFU.TANH R23, R36 ;  /* 0x0000002400177308 */ /* 0x000ea20000002400 */
[----:B------:R-:W-:Y:S02]  /*96f0*/  I2FP.F32.S32 R18, R18 ;  /* 0x0000001200127245 */ /* 0x000fe40000201400 */
[C---:B------:R-:W-:Y:S02]  /*9700*/  ISETP.GE.AND P5, PT, R22.reuse, R135, PT ;  /* 0x000000871600720c */ /* 0x040fe40003fa6270 */
[----:B------:R-:W-:Y:S01]  /*9710*/  ISETP.GE.AND P4, PT, R22, R133, PT ;  /* 0x000000851600720c */ /* 0x000fe20003f86270 */
[CC--:B------:R-:W-:Y:S01]  /*9720*/  FFMA.FTZ R121, R0.reuse, R18.reuse, R15 ;  /* 0x0000001200797223 */ /* 0x0c0fe2000001000f */
[----:B------:R-:W-:Y:S01]  /*9730*/  FSEL R123, R45, -INF , !P5 ;  /* 0xff8000002d7b7808 */ /* 0x000fe20006800000 */
[----:B------:R-:W3:Y:S01]  /*9740*/  MUFU.TANH R15, R32 ;  /* 0x00000020000f7308 */ /* 0x000ee20000002400 */
[----:B------:R-:W-:Y:S01]  /*9750*/  FSEL R116, R47, -INF , !P4 ;  /* 0xff8000002f747808 */ /* 0x000fe20006000000 */
[----:B-----5:R-:W-:Y:S01]  /*9760*/  FFMA.FTZ R49, R0, R18, R49 ;  /* 0x0000001200317223 */ /* 0x020fe20000010031 */
[----:B-1----:R-:W-:Y:S01]  /*9770*/  I2FP.F32.S32 R16, R20 ;  /* 0x0000001400107245 */ /* 0x002fe20000201400 */
[C---:B------:R-:W-:Y:S01]  /*9780*/  VIADD R20, R12.reuse, 0xffffffe8 ;  /* 0xffffffe80c147836 */ /* 0x040fe20000000000 */
[----:B------:R-:W-:Y:S01]  /*9790*/  FSEL R121, R121, -INF , !P3 ;  /* 0xff80000079797808 */ /* 0x000fe20005800000 */
[----:B------:R-:W-:Y:S01]  /*97a0*/  VIADD R18, R12, 0xffffffe9 ;  /* 0xffffffe90c127836 */ /* 0x000fe20000000000 */
[----:B------:R-:W-:Y:S01]  /*97b0*/  FSEL R58, R49, -INF , !P2 ;  /* 0xff800000313a7808 */ /* 0x000fe20005000000 */
[----:B------:R1:W5:Y:S01]  /*97c0*/  MUFU.TANH R13, R14 ;  /* 0x0000000e000d7308 */ /* 0x0003620000002400 */
[----:B------:R-:W-:Y:S01]  /*97d0*/  ISETP.GE.AND P5, PT, R20, R135, PT ;  /* 0x000000871400720c */ /* 0x000fe20003fa6270 */
[-C--:B------:R-:W-:Y:S01]  /*97e0*/  FFMA.FTZ R19, R0, R16.reuse, R19 ;  /* 0x0000001000137223 */ /* 0x080fe20000010013 */
[----:B------:R-:W-:Y:S01]  /*97f0*/  ISETP.GE.AND P4, PT, R20, R133, PT ;  /* 0x000000851400720c */ /* 0x000fe20003f86270 */
[----:B------:R-:W-:Y:S01]  /*9800*/  FFMA.FTZ R55, R0, R16, R55 ;  /* 0x0000001000377223 */ /* 0x000fe20000010037 */
[----:B------:R-:W-:-:S02]  /*9810*/  I2FP.F32.S32 R20, R20 ;  /* 0x0000001400147245 */ /* 0x000fc40000201400 */
[----:B------:R-:W-:Y:S01]  /*9820*/  IADD3 R16, PT, PT, R12, -0x10, RZ ;  /* 0xfffffff00c107810 */ /* 0x000fe20007ffe0ff */
[----:B------:R-:W-:Y:S01]  /*9830*/  MUFU.TANH R33, R33 ;  /* 0x0000002100217308 */ /* 0x000fe20000002400 */
[----:B------:R-:W-:Y:S01]  /*9840*/  FSEL R119, R19, -INF , !P1 ;  /* 0xff80000013777808 */ /* 0x000fe20004800000 */
[-C--:B----4-:R-:W-:Y:S01]  /*9850*/  FFMA.FTZ R61, R0, R20.reuse, R11 ;  /* 0x00000014003d7223 */ /* 0x090fe2000001000b */
[-C--:B------:R-:W-:Y:S01]  /*9860*/  ISETP.GE.AND P1, PT, R16, R135.reuse, PT ;  /* 0x000000871000720c */ /* 0x080fe20003f26270 */
[----:B--2---:R-:W-:Y:S01]  /*9870*/  FFMA.FTZ R23, R0, R20, R23 ;  /* 0x0000001400177223 */ /* 0x004fe20000010017 */
[----:B------:R-:W-:Y:S02]  /*9880*/  ISETP.GE.AND P3, PT, R18, R135, PT ;  /* 0x000000871200720c */ /* 0x000fe40003f66270 */
[----:B------:R-:W-:Y:S01]  /*9890*/  FSEL R61, R61, -INF , !P4 ;  /* 0xff8000003d3d7808 */ /* 0x000fe20006000000 */
[----:B------:R-:W2:Y:S01]  /*98a0*/  MUFU.TANH R17, R34 ;  /* 0x0000002200117308 */ /* 0x000ea20000002400 */
[-C--:B------:R-:W-:Y:S01]  /*98b0*/  ISETP.GE.AND P4, PT, R16, R133.reuse, PT ;  /* 0x000000851000720c */ /* 0x080fe20003f86270 */
[C---:B-1----:R-:W-:Y:S01]  /*98c0*/  VIADD R14, R12.reuse, 0xfffffff1 ;  /* 0xfffffff10c0e7836 */ /* 0x042fe20000000000 */
[----:B------:R-:W-:Y:S01]  /*98d0*/  I2FP.F32.S32 R16, R16 ;  /* 0x0000001000107245 */ /* 0x000fe20000201400 */
[----:B------:R-:W-:Y:S01]  /*98e0*/  VIADD R12, R12, 0xfffffff9 ;  /* 0xfffffff90c0c7836 */ /* 0x000fe20000000000 */
[----:B------:R-:W-:-:S02]  /*98f0*/  ISETP.GE.AND P2, PT, R18, R133, PT ;  /* 0x000000851200720c */ /* 0x000fc40003f46270 */
[----:B------:R-:W-:Y:S01]  /*9900*/  I2FP.F32.S32 R18, R18 ;  /* 0x0000001200127245 */ /* 0x000fe20000201400 */
[----:B------:R-:W1:Y:S01]  /*9910*/  MUFU.TANH R35, R35 ;  /* 0x0000002300237308 */ /* 0x000e620000002400 */
[C---:B---3--:R-:W-:Y:S01]  /*9920*/  FFMA.FTZ R15, R0.reuse, R16, R15 ;  /* 0x00000010000f7223 */ /* 0x048fe2000001000f */
[----:B------:R-:W-:Y:S02]  /*9930*/  FSEL R57, R55, -INF , !P6 ;  /* 0xff80000037397808 */ /* 0x000fe40007000000 */
[CC--:B------:R-:W-:Y:S01]  /*9940*/  FFMA.FTZ R9, R0.reuse, R18.reuse, R9 ;  /* 0x0000001200097223 */ /* 0x0c0fe20000010009 */
[----:B-----5:R-:W-:Y:S01]  /*9950*/  FFMA.FTZ R13, R0, R18, R13 ;  /* 0x00000012000d7223 */ /* 0x020fe2000001000d */
[----:B------:R-:W-:Y:S02]  /*9960*/  FSEL R104, R15, -INF , !P1 ;  /* 0xff8000000f687808 */ /* 0x000fe40004800000 */
[----:B------:R-:W3:Y:S01]  /*9970*/  MUFU.TANH R11, R29 ;  /* 0x0000001d000b7308 */ /* 0x000ee20000002400 */
[----:B------:R-:W-:Y:S01]  /*9980*/  BAR.SYNC.DEFER_BLOCKING 0x0 ;  /* 0x0000000000007b1d */ /* 0x000fe20000010000 */
[----:B------:R-:W-:Y:S01]  /*9990*/  ISETP.GT.AND P1, PT, R62, R159, PT ;  /* 0x0000009f3e00720c */ /* 0x000fe20003f24270 */
[----:B--2---:R-:W-:Y:S01]  /*99a0*/  FFMA.FTZ R17, R0, R16, R17 ;  /* 0x0000001000117223 */ /* 0x004fe20000010011 */
[----:B------:R-:W-:-:S02]  /*99b0*/  FSEL R117, R23, -INF , !P5 ;  /* 0xff80000017757808 */ /* 0x000fc40006800000 */
[----:B------:R-:W-:Y:S02]  /*99c0*/  FSEL R115, R9, -INF , !P3 ;  /* 0xff80000009737808 */ /* 0x000fe40005800000 */
[----:B------:R-:W2:Y:S01]  /*99d0*/  MUFU.TANH R31, R31 ;  /* 0x0000001f001f7308 */ /* 0x000ea20000002400 */
[----:B------:R-:W-:Y:S02]  /*99e0*/  FSEL R60, R13, -INF , !P2 ;  /* 0xff8000000d3c7808 */ /* 0x000fe40005000000 */
[-C--:B------:R-:W-:Y:S02]  /*99f0*/  ISETP.GE.AND P6, PT, R14, R135.reuse, PT ;  /* 0x000000870e00720c */ /* 0x080fe40003fc6270 */
[----:B------:R-:W-:Y:S02]  /*9a00*/  ISETP.GE.AND P5, PT, R12, R135, PT ;  /* 0x000000870c00720c */ /* 0x000fe40003fa6270 */
[-C--:B------:R-:W-:Y:S02]  /*9a10*/  ISETP.GE.AND P3, PT, R14, R133.reuse, PT ;  /* 0x000000850e00720c */ /* 0x080fe40003f66270 */
[----:B------:R-:W-:-:S02]  /*9a20*/  ISETP.GE.AND P2, PT, R12, R133, PT ;  /* 0x000000850c00720c */ /* 0x000fc40003f46270 */
[----:B------:R-:W-:Y:S02]  /*9a30*/  I2FP.F32.S32 R14, R14 ;  /* 0x0000000e000e7245 */ /* 0x000fe40000201400 */
[----:B------:R-:W-:Y:S02]  /*9a40*/  I2FP.F32.S32 R12, R12 ;  /* 0x0000000c000c7245 */ /* 0x000fe40000201400 */
[----:B------:R-:W-:Y:S01]  /*9a50*/  FSEL R65, R17, -INF , !P4 ;  /* 0xff80000011417808 */ /* 0x000fe20006000000 */
[CC--:B------:R-:W-:Y:S01]  /*9a60*/  FFMA.FTZ R33, R0.reuse, R14.reuse, R33 ;  /* 0x0000000e00217223 */ /* 0x0c0fe20000010021 */
[C---:B-1----:R-:W-:Y:S01]  /*9a70*/  FFMA.FTZ R35, R0.reuse, R14, R35 ;  /* 0x0000000e00237223 */ /* 0x042fe20000010023 */
[CC--:B---3--:R-:W-:Y:S01]  /*9a80*/  FFMA.FTZ R11, R0.reuse, R12.reuse, R11 ;  /* 0x0000000c000b7223 */ /* 0x0c8fe2000001000b */
[----:B--2---:R-:W-:Y:S02]  /*9a90*/  FFMA.FTZ R31, R0, R12, R31 ;  /* 0x0000000c001f7223 */ /* 0x004fe4000001001f */
[----:B------:R-:W-:-:S02]  /*9aa0*/  FSEL R67, R33, -INF , !P6 ;  /* 0xff80000021437808 */ /* 0x000fc40007000000 */
[----:B------:R-:W-:Y:S02]  /*9ab0*/  FSEL R64, R35, -INF , !P3 ;  /* 0xff80000023407808 */ /* 0x000fe40005800000 */
[----:B------:R-:W-:Y:S02]  /*9ac0*/  FSEL R66, R11, -INF , !P5 ;  /* 0xff8000000b427808 */ /* 0x000fe40006800000 */
        /* <DEDUP_REMOVED lines=27> */
[----:B------:R-:W-:Y:S01]  /*9c80*/  LOP3.LUT R5, RZ, R11, RZ, 0x33, !PT ;  /* 0x0000000bff057212 */ /* 0x000fe200078e33ff */
        /* <DEDUP_REMOVED lines=36> */
.L_x_6563:
[----:B------:R-:W-:Y:S01]  /*9ed0*/  UMOV UR6, URZ ;  /* 0x000000ff00067c82 */ /* 0x000fe20008000000 */
[----:B------:R-:W-:Y:S01]  /*9ee0*/  IMAD.SHL.U32 R5, R100, 0x80, RZ ;  /* 0x0000008064057824 */ /* 0x000fe200078e00ff */
[----:B------:R-:W-:-:S05]  /*9ef0*/  IADD3 R9, P1, PT, RZ, -UR6, RZ ;  /* 0x80000006ff097c10 */ /* 0x000fca000ff3e0ff */
[----:B------:R-:W-:-:S05]  /*9f00*/  IMAD.X R12, RZ, RZ, ~R5, P1 ;  /* 0x000000ffff0c7224 */ /* 0x000fca00008e0e05 */
[----:B------:R-:W-:-:S04]  /*9f10*/  SHF.R.S64 R9, R9, 0x1f, R12 ;  /* 0x0000001f09097819 */ /* 0x000fc8000000100c */
[----:B------:R-:W-:-:S04]  /*9f20*/  IADD3 R160, P1, PT, R9, R160, RZ ;  /* 0x000000a009a07210 */ /* 0x000fc80007f3e0ff */
[----:B------:R-:W-:-:S09]  /*9f30*/  LEA.HI.X.SX32 R161, R12, R161, 0x1, P1 ;  /* 0x000000a10ca17211 */ /* 0x000fd200008f0eff */
.L_x_6564:
        /* <DEDUP_REMOVED lines=63> */
.L_x_6566:
[----:B------:R-:W-:Y:S05]  /*a330*/  BSYNC.RECONVERGENT B0 ;  /* 0x0000000000007941 */ /* 0x000fea0003800200 */
.L_x_6565:
[----:B------:R-:W0:Y:S02]  /*a340*/  LDGDEPBAR ;  /* 0x00000000000079af */ /* 0x000e240000000000 */
.L_x_6562:
[----:B------:R-:W-:Y:S01]  /*a350*/  FMNMX3.FTZ R5, R2, R10, R4, !PT ;  /* 0x0000000a02057276 */ /* 0x000fe20007810004 */
[----:B-1----:R-:W-:Y:S01]  /*a360*/  LDSM.16.MT88.4 R16, [R103+0x6000] ;  /* 0x006000006710783b */ /* 0x002fe20000004200 */
        /* <DEDUP_REMOVED lines=47> */
[C---:B------:R-:W-:Y:S01]  /*a660*/  FSETP.NEU.FTZ.AND P1, PT, R101.reuse, -INF , PT ;  /* 0xff8000006500780b */ /* 0x040fe20003f3d000 */
[----:B------:R-:W-:Y:S01]  /*a670*/  FADD.FTZ R5, R2, -R5 ;  /* 0x8000000502057221 */ /* 0x000fe20000010000 */
[----:B------:R-:W-:Y:S01]  /*a680*/  ISETP.GT.AND P0, PT, R62, R159, PT ;  /* 0x0000009f3e00720c */ /* 0x000fe20003f04270 */
[--C-:B------:R-:W-:Y:S01]  /*a690*/  FFMA.FTZ R106, R10, UR4, -R107.reuse ;  /* 0x000000040a6a7c23 */ /* 0x100fe2000801086b */
[----:B------:R-:W-:Y:S01]  /*a6a0*/  FSEL R10, R101, RZ, P1 ;  /* 0x000000ff650a7208 */ /* 0x000fe20000800000 */
[--C-:B------:R-:W-:Y:S01]  /*a6b0*/  FFMA.FTZ R105, R4, UR4, -R107.reuse ;  /* 0x0000000404697c23 */ /* 0x100fe2000801086b */
[----:B------:R-:W-:Y:S01]  /*a6c0*/  FSEL R112, R112, RZ, P1 ;  /* 0x000000ff70707208 */ /* 0x000fe20000800000 */
[----:B------:R-:W-:Y:S01]  /*a6d0*/  FMUL.FTZ R113, R5, UR4 ;  /* 0x0000000405717c20 */ /* 0x000fe20008410000 */
[--C-:B------:R-:W-:Y:S01]  /*a6e0*/  FFMA.FTZ R11, R8, UR4, -R107.reuse ;  /* 0x00000004080b7c23 */ /* 0x100fe2000801086b */
[----:B------:R-:W-:Y:S01]  /*a6f0*/  FADD.FTZ R10, R3, -R10 ;  /* 0x8000000a030a7221 */ /* 0x000fe20000010000 */
[--C-:B------:R-:W-:Y:S01]  /*a700*/  FFMA.FTZ R14, R6, UR4, -R107.reuse ;  /* 0x00000004060e7c23 */ /* 0x100fe2000801086b */
[--C-:B------:R-:W-:Y:S01]  /*a710*/  FFMA.FTZ R111, R25, UR4, -R112.reuse ;  /* 0x00000004196f7c23 */ /* 0x100fe20008010870 */
[--C-:B------:R-:W-:Y:S01]  /*a720*/  FFMA.FTZ R110, R7, UR4, -R112.reuse ;  /* 0x00000004076e7c23 */ /* 0x100fe20008010870 */
[--C-:B------:R-:W-:Y:S01]  /*a730*/  FFMA.FTZ R109, R27, UR4, -R112.reuse ;  /* 0x000000041b6d7c23 */ /* 0x100fe20008010870 */
[--C-:B------:R-:W-:Y:S01]  /*a740*/  FFMA.FTZ R108, R21, UR4, -R112.reuse ;  /* 0x00000004156c7c23 */ /* 0x100fe20008010870 */
[----:B------:R-:W-:Y:S01]  /*a750*/  FMUL.FTZ R114, R10, UR4 ;  /* 0x000000040a727c20 */ /* 0x000fe20008410000 */
        /* <DEDUP_REMOVED lines=12> */
[----:B------:R-:W-:Y:S01]  /*a820*/  FFMA.FTZ R61, R61, UR4, -R107 ;  /* 0x000000043d3d7c23 */ /* 0x000fe2000801086b */
[----:B------:R-:W4:Y:S01]  /*a830*/  MUFU.EX2 R108, R108 ;  /* 0x0000006c006c7308 */ /* 0x000f220000000800 */
[----:B------:R-:W-:Y:S01]  /*a840*/  FFMA.FTZ R59, R59, UR4, -R112 ;  /* 0x000000043b3b7c23 */ /* 0x000fe20008010870 */
[----:B------:R-:W-:-:S02]  /*a850*/  @P0 IADD3 R134, PT, PT, R134, -0x3, RZ ;  /* 0xfffffffd86860810 */ /* 0x000fc40007ffe0ff */
        /* <DEDUP_REMOVED lines=15> */
[-C--:B------:R-:W-:Y:S01]  /*a950*/  FMUL.FTZ R77, R77, R114.reuse ;  /* 0x000000724d4d7220 */ /* 0x080fe20000410000 */
[-C--:B---3--:R-:W-:Y:S01]  /*a960*/  FMUL.FTZ R34, R82, R113.reuse ;  /* 0x0000007152227220 */ /* 0x088fe20000410000 */
[-C--:B------:R-:W-:Y:S01]  /*a970*/  FMUL.FTZ R35, R83, R113.reuse ;  /* 0x0000007153237220 */ /* 0x080fe20000410000 */
[-C--:B------:R-:W-:Y:S01]  /*a980*/  FMUL.FTZ R78, R78, R113.reuse ;  /* 0x000000714e4e7220 */ /* 0x080fe20000410000 */
[-C--:B------:R-:W-:Y:S01]  /*a990*/  FMUL.FTZ R79, R79, R113.reuse ;  /* 0x000000714f4f7220 */ /* 0x080fe20000410000 */
[--C-:B------:R-:W-:Y:S01]  /*a9a0*/  FFMA.FTZ R80, R39, UR4, -R112.reuse ;  /* 0x0000000427507c23 */ /* 0x100fe20008010870 */
        /* <DEDUP_REMOVED lines=14> */
[-C--:B------:R-:W-:Y:S01]  /*aa90*/  FMUL.FTZ R87, R87, R113.reuse ;  /* 0x0000007157577220 */ /* 0x080fe20000410000 */
[----:B------:R-:W3:Y:S01]  /*aaa0*/  LDSM.16.MT88.4 R44, [R103+0x6800] ;  /* 0x00680000672c783b */ /* 0x000ee20000004200 */
[--C-:B------:R-:W-:Y:S01]  /*aab0*/  FFMA.FTZ R72, R41, UR4, -R112.reuse ;  /* 0x0000000429487c23 */ /* 0x100fe20008010870 */
[--C-:B------:R-:W-:Y:S01]  /*aac0*/  FFMA.FTZ R75, R42, UR4, -R107.reuse ;  /* 0x000000042a4b7c23 */ /* 0x100fe2000801086b */
[--C-:B------:R-:W-:Y:S01]  /*aad0*/  FFMA.FTZ R74, R40, UR4, -R107.reuse ;  /* 0x00000004284a7c23 */ /* 0x100fe2000801086b */
[--C-:B------:R-:W-:Y:S01]  /*aae0*/  FFMA.FTZ R78, R37, UR4, -R112.reuse ;  /* 0x00000004254e7c23 */ /* 0x100fe20008010870 */
[-C--:B------:R-:W-:Y:S01]  /*aaf0*/  FMUL.FTZ R37, R73, R114.reuse ;  /* 0x0000007249257220 */ /* 0x080fe20000410000 */
[-C--:B------:R-:W-:Y:S01]  /*ab00*/  FMUL.FTZ R12, R96, R114.reuse ;  /* 0x00000072600c7220 */ /* 0x080fe20000410000 */
[-C--:B------:R-:W-:Y:S01]  /*ab10*/  FMUL.FTZ R13, R97, R114.reuse ;  /* 0x00000072610d7220 */ /* 0x080fe20000410000 */
[-C--:B------:R-:W-:Y:S01]  /*ab20*/  FMUL.FTZ R14, R98, R113.reuse ;  /* 0x00000071620e7220 */ /* 0x080fe20000410000 */
[-C--:B------:R-:W-:Y:S01]  /*ab30*/  FMUL.FTZ R15, R99, R113.reuse ;  /* 0x00000071630f7220 */ /* 0x080fe20000410000 */
[C---:B-1----:R-:W-:Y:S01]  /*ab40*/  HMMA.16816.F32 R24, R8.reuse, R4, R24 ;  /* 0x000000040818723c */ /* 0x042fe20000001818 */
[----:B------:R-:W-:Y:S01]  /*ab50*/  MUFU.EX2 R80, R80 ;  /* 0x0000005000507308 */ /* 0x000fe20000000800 */
[-C--:B------:R-:W-:Y:S01]  /*ab60*/  FMUL.FTZ R92, R92, R114.reuse ;  /* 0x000000725c5c7220 */ /* 0x080fe20000410000 */
[-C--:B------:R-:W-:Y:S01]  /*ab70*/  FMUL.FTZ R93, R93, R114.reuse ;  /* 0x000000725d5d7220 */ /* 0x080fe20000410000 */
[-C--:B------:R-:W-:Y:S01]  /*ab80*/  FMUL.FTZ R94, R94, R113.reuse ;  /* 0x000000715e5e7220 */ /* 0x080fe20000410000 */
[----:B------:R1:W4:Y:S01]  /*ab90*/  MUFU.EX2 R77, R43 ;  /* 0x0000002b004d7308 */ /* 0x0003220000000800 */
[-C--:B------:R-:W-:Y:S01]  /*aba0*/  FMUL.FTZ R95, R95, R113.reuse ;  /* 0x000000715f5f7220 */ /* 0x080fe20000410000 */
[-C--:B------:R-:W-:Y:S01]  /*abb0*/  FMUL.FTZ R68, R68, R114.reuse ;  /* 0x0000007244447220 */ /* 0x080fe20000410000 */
[C---:B------:R-:W-:Y:S01]  /*abc0*/  HMMA.16816.F32 R4, R8.reuse, R6, R84 ;  /* 0x000000060804723c */ /* 0x040fe20000001854 */
[----:B------:R5:W-:Y:S01]  /*abd0*/  MUFU.EX2 R73, R78 ;  /* 0x0000004e00497308 */ /* 0x000be20000000800 */
[-C--:B------:R-:W-:Y:S01]  /*abe0*/  FMUL.FTZ R69, R69, R114.reuse ;  /* 0x0000007245457220 */ /* 0x080fe20000410000 */
[-C--:B------:R-:W-:Y:S01]  /*abf0*/  FMUL.FTZ R70, R70, R113.reuse ;  /* 0x0000007146467220 */ /* 0x080fe20000410000 */
[-C--:B------:R-:W-:Y:S01]  /*ac00*/  FMUL.FTZ R71, R71, R113.reuse ;  /* 0x0000007147477220 */ /* 0x080fe20000410000 */
[----:B------:R-:W-:Y:S01]  /*ac10*/  MUFU.EX2 R72, R72 ;  /* 0x0000004800487308 */ /* 0x000fe20000000800 */
[--C-:B------:R-:W-:Y:S01]  /*ac20*/  FFMA.FTZ R83, R181, UR4, -R112.reuse ;  /* 0x00000004b5537c23 */ /* 0x100fe20008010870 */
[--C-:B------:R-:W-:Y:S01]  /*ac30*/  FFMA.FTZ R86, R179, UR4, -R112.reuse ;  /* 0x00000004b3567c23 */ /* 0x100fe20008010870 */
[C---:B--2---:R-:W-:Y:S01]  /*ac40*/  HMMA.16816.F32 R12, R8.reuse, R20, R12 ;  /* 0x00000014080c723c */ /* 0x044fe2000000180c */
[----:B------:R-:W-:Y:S01]  /*ac50*/  MUFU.EX2 R79, R79 ;  /* 0x0000004f004f7308 */ /* 0x000fe20000000800 */
[--C-:B------:R-:W-:Y:S01]  /*ac60*/  FFMA.FTZ R87, R177, UR4, -R112.reuse ;  /* 0x00000004b1577c23 */ /* 0x100fe20008010870 */
[----:B-1----:R-:W1:Y:S01]  /*ac70*/  LDSM.16.MT88.4 R40, [R102+0x6800] ;  /* 0x006800006628783b */ /* 0x002e620000004200 */
[--C-:B------:R-:W-:Y:S01]  /*ac80*/  FFMA.FTZ R82, R173, UR4, -R112.reuse ;  /* 0x00000004ad527c23 */ /* 0x100fe20008010870 */
[----:B------:R-:W2:Y:S01]  /*ac90*/  MUFU.EX2 R76, R76 ;  /* 0x0000004c004c7308 */ /* 0x000ea20000000800 */
[--C-:B------:R-:W-:Y:S01]  /*aca0*/  FFMA.FTZ R85, R172, UR4, -R107.reuse ;  /* 0x00000004ac557c23 */ /* 0x100fe2000801086b */
[--C-:B------:R-:W-:Y:S01]  /*acb0*/  FFMA.FTZ R84, R170, UR4, -R107.reuse ;  /* 0x00000004aa547c23 */ /* 0x100fe2000801086b */
[C---:B------:R-:W-:Y:S01]  /*acc0*/  HMMA.16816.F32 R20, R8.reuse, R22, R92 ;  /* 0x000000160814723c */ /* 0x040fe2000000185c */
[----:B------:R-:W-:Y:S01]  /*acd0*/  MUFU.EX2 R75, R75 ;  /* 0x0000004b004b7308 */ /* 0x000fe20000000800 */
[--C-:B------:R-:W-:Y:S01]  /*ace0*/  FFMA.FTZ R81, R146, UR4, -R107.reuse ;  /* 0x0000000492517c23 */ /* 0x100fe2000801086b */
[--C-:B-----5:R-:W-:Y:S01]  /*acf0*/  FFMA.FTZ R78, R144, UR4, -R107.reuse ;  /* 0x00000004904e7c23 */ /* 0x120fe2000801086b */
[--C-:B------:R-:W-:Y:S01]  /*ad00*/  FFMA.FTZ R89, R171, UR4, -R112.reuse ;  /* 0x00000004ab597c23 */ /* 0x100fe20008010870 */
[----:B------:R-:W5:Y:S01]  /*ad10*/  MUFU.EX2 R74, R74 ;  /* 0x0000004a004a7308 */ /* 0x000f620000000800 */
[--C-:B------:R-:W-:Y:S01]  /*ad20*/  FFMA.FTZ R90, R147, UR4, -R112.reuse ;  /* 0x00000004935a7c23 */ /* 0x100fe20008010870 */
[--C-:B------:R-:W-:Y:S01]  /*ad30*/  FFMA.FTZ R91, R142, UR4, -R107.reuse ;  /* 0x000000048e5b7c23 */ /* 0x100fe2000801086b */
[C---:B------:R-:W-:Y:S01]  /*ad40*/  HMMA.16816.F32 R36, R8.reuse, R28, R36 ;  /* 0x0000001c0824723c */ /* 0x040fe20000001824 */
[----:B------:R-:W-:Y:S01]  /*ad50*/  MUFU.EX2 R83, R83 ;  /* 0x0000005300537308 */ /* 0x000fe20000000800 */
[--C-:B------:R-:W-:Y:S01]  /*ad60*/  FFMA.FTZ R88, R140, UR4, -R107.reuse ;  /* 0x000000048c587c23 */ /* 0x100fe2000801086b */
[----:B------:R-:W-:Y:S01]  /*ad70*/  FFMA.FTZ R93, R131, UR4, -R112 ;  /* 0x00000004835d7c23 */ /* 0x000fe20008010870 */
[----:B------:R-:W-:Y:S01]  /*ad80*/  FFMA.FTZ R92, R126, UR4, -R107 ;  /* 0x000000047e5c7c23 */ /* 0x000fe2000801086b */
[----:B------:R-:W1:Y:S01]  /*ad90*/  MUFU.EX2 R86, R86 ;  /* 0x0000005600567308 */ /* 0x000e620000000800 */
[----:B------:R-:W-:Y:S01]  /*ada0*/  FFMA.FTZ R111, R174, R114, R111 ;  /* 0x00000072ae6f7223 */ /* 0x000fe2000001006f */
[----:B------:R-:W-:Y:S01]  /*adb0*/  FFMA.FTZ R106, R175, R113, R106 ;  /* 0x00000071af6a7223 */ /* 0x000fe2000001006a */
[----:B------:R-:W-:Y:S01]  /*adc0*/  HMMA.16816.F32 R68, R8, R30, R68 ;  /* 0x0000001e0844723c */ /* 0x000fe20000001844 */
[----:B----4-:R-:W-:Y:S01]  /*add0*/  F2FP.F16.F32.PACK_AB R8, R77, R80 ;  /* 0x000000504d08723e */ /* 0x010fe200000000ff */
[----:B------:R-:W-:Y:S01]  /*ade0*/  MUFU.EX2 R87, R87 ;  /* 0x0000005700577308 */ /* 0x000fe20000000800 */
[----:B--2---:R-:W-:Y:S01]  /*adf0*/  F2FP.F16.F32.PACK_AB R9, R76, R79 ;  /* 0x0000004f4c09723e */ /* 0x004fe200000000ff */
[----:B------:R-:W-:Y:S01]  /*ae00*/  LDSM.16.MT88.4 R28, [R102+0x7000] ;  /* 0x00700000661c783b */ /* 0x000fe20000004200 */
[----:B------:R-:W-:Y:S01]  /*ae10*/  F2FP.F16.F32.PACK_AB R10, R72, R73 ;  /* 0x00000049480a723e */ /* 0x000fe200000000ff */
[----:B------:R-:W-:Y:S01]  /*ae20*/  MUFU.EX2 R82, R82 ;  /* 0x0000005200527308 */ /* 0x000fe20000000800 */
[----:B-----5:R-:W-:Y:S01]  /*ae30*/  F2FP.F16.F32.PACK_AB R11, R74, R75 ;  /* 0x0000004b4a0b723e */ /* 0x020fe200000000ff */
[----:B------:R-:W-:Y:S01]  /*ae40*/  FADD.FTZ R110, R110, R111 ;  /* 0x0000006f6e6e7221 */ /* 0x000fe20000010000 */
[----:B------:R-:W-:Y:S01]  /*ae50*/  FADD.FTZ R106, R105, R106 ;  /* 0x0000006a696a7221 */ /* 0x000fe20000010000 */
[----:B------:R-:W-:Y:S01]  /*ae60*/  MUFU.EX2 R85, R85 ;  /* 0x0000005500557308 */ /* 0x000fe20000000800 */
[----:B------:R-:W-:-:S02]  /*ae70*/  FFMA.FTZ R175, R63, UR4, -R107 ;  /* 0x000000043faf7c23 */ /* 0x000fc4000801086b */
[----:B------:R-:W-:Y:S01]  /*ae80*/  FADD.FTZ R3, R3, R106 ;  /* 0x0000006a03037221 */ /* 0x000fe20000010000 */
[C---:B------:R-:W-:Y:S01]  /*ae90*/  HMMA.16816.F32 R24, R8.reuse, R48, R24 ;  /* 0x000000300818723c */ /* 0x040fe20000001818 */
[----:B------:R-:W2:Y:S02]  /*aea0*/  MUFU.EX2 R84, R84 ;  /* 0x0000005400547308 */ /* 0x000ea40000000800 */
[----:B------:R-:W-:Y:S01]  /*aeb0*/  FADD.FTZ R2, R2, R3 ;  /* 0x0000000302027221 */ /* 0x000fe20000010000 */
[----:B------:R-:W-:Y:S01]  /*aec0*/  FFMA.FTZ R3, R104, UR4, -R112 ;  /* 0x0000000468037c23 */ /* 0x000fe20008010870 */
[----:B------:R-:W-:Y:S02]  /*aed0*/  MUFU.EX2 R81, R81 ;  /* 0x0000005100517308 */ /* 0x000fe40000000800 */
[----:B------:R-:W-:Y:S01]  /*aee0*/  FADD.FTZ R79, R79, R2 ;  /* 0x000000024f4f7221 */ /* 0x000fe20000010000 */
[----:B------:R-:W-:Y:S01]  /*aef0*/  HMMA.16816.F32 R4, R8, R50, R4 ;  /* 0x000000320804723c */ /* 0x000fe20000001804 */
[----:B------:R-:W4:Y:S01]  /*af00*/  LDSM.16.MT88.4 R48, [R148+0x7000] ;  /* 0x007000009430783b */ /* 0x000f220000004200 */
[----:B------:R-:W5:Y:S01]  /*af10*/  MUFU.EX2 R78, R78 ;  /* 0x0000004e004e7308 */ /* 0x000f620000000800 */
[----:B------:R-:W-:Y:S01]  /*af20*/  FADD.FTZ R76, R76, R79 ;  /* 0x0000004f4c4c7221 */ /* 0x000fe20000010000 */
[----:B------:R-:W-:-:S02]  /*af30*/  FFMA.FTZ R2, R67, UR4, -R112 ;  /* 0x0000000443027c23 */ /* 0x000fc40008010870 */
[----:B------:R-:W-:Y:S01]  /*af40*/  MUFU.EX2 R89, R89 ;  /* 0x0000005900597308 */ /* 0x000fe20000000800 */
[----:B------:R-:W-:Y:S01]  /*af50*/  FADD.FTZ R75, R75, R76 ;  /* 0x0000004c4b4b7221 */ /* 0x000fe20000010000 */
[----:B---3--:R-:W-:Y:S02]  /*af60*/  HMMA.16816.F32 R32, R8, R44, R32 ;  /* 0x0000002c0820723c */ /* 0x008fe40000001820 */
[----:B------:R-:W3:Y:S01]  /*af70*/  MUFU.EX2 R90, R90 ;  /* 0x0000005a005a7308 */ /* 0x000ee20000000800 */
[----:B------:R-:W-:-:S03]  /*af80*/  FADD.FTZ R74, R74, R75 ;  /* 0x0000004b4a4a7221 */ /* 0x000fc60000010000 */
[----:B------:R-:W-:Y:S02]  /*af90*/  MUFU.EX2 R91, R91 ;  /* 0x0000005b005b7308 */ /* 0x000fe40000000800 */
[C---:B------:R-:W-:Y:S01]  /*afa0*/  HMMA.16816.F32 R16, R8.reuse, R46, R16 ;  /* 0x0000002e0810723c */ /* 0x040fe20000001810 */
[----:B------:R-:W3:Y:S01]  /*afb0*/  LDSM.16.MT88.4 R44, [R103+0x7000] ;  /* 0x00700000672c783b */ /* 0x000ee20000004200 */
[----:B------:R-:W3:Y:S04]  /*afc0*/  MUFU.EX2 R88, R88 ;  /* 0x0000005800587308 */ /* 0x000ee80000000800 */
[----:B------:R1:W-:Y:S02]  /*afd0*/  MUFU.EX2 R126, R128 ;  /* 0x00000080007e7308 */ /* 0x0003e40000000800 */
[C---:B------:R-:W-:Y:S02]  /*afe0*/  HMMA.16816.F32 R12, R8.reuse, R52, R12 ;  /* 0x00000034080c723c */ /* 0x040fe4000000180c */
[----:B------:R2:W-:Y:S04]  /*aff0*/  MUFU.EX2 R124, R92 ;  /* 0x0000005c007c7308 */ /* 0x0005e80000000800 */
[----:B------:R-:W-:Y:S02]  /*b000*/  MUFU.EX2 R116, R116 ;  /* 0x0000007400747308 */ /* 0x000fe40000000800 */
[----:B------:R-:W-:Y:S01]  /*b010*/  HMMA.16816.F32 R20, R8, R54, R20 ;  /* 0x000000360814723c */ /* 0x000fe20000001814 */
[----:B------:R-:W3:Y:S01]  /*b020*/  LDSM.16.MT88.4 R52, [R152+0x7000] ;  /* 0x007000009834783b */ /* 0x000ee20000004200 */
[----:B------:R-:W-:Y:S01]  /*b030*/  MUFU.EX2 R3, R3 ;  /* 0x0000000300037308 */ /* 0x000fe20000000800 */
[----:B-1----:R-:W-:-:S03]  /*b040*/  FFMA.FTZ R128, R127, UR4, -R112 ;  /* 0x000000047f807c23 */ /* 0x002fc60008010870 */
[----:B------:R-:W-:Y:S02]  /*b050*/  MUFU.EX2 R2, R2 ;  /* 0x0000000200027308 */ /* 0x000fe40000000800 */
[C---:B------:R-:W-:Y:S01]  /*b060*/  HMMA.16816.F32 R36, R8.reuse, R40, R36 ;  /* 0x000000280824723c */ /* 0x040fe20000001824 */
[----:B--2---:R-:W-:Y:S01]  /*b070*/  FFMA.FTZ R92, R115, UR4, -R112 ;  /* 0x00000004735c7c23 */ /* 0x004fe20008010870 */
[----:B------:R-:W-:Y:S04]  /*b080*/  MUFU.EX2 R128, R128 ;  /* 0x0000008000807308 */ /* 0x000fe80000000800 */
[----:B------:R-:W-:Y:S02]  /*b090*/  MUFU.EX2 R175, R175 ;  /* 0x000000af00af7308 */ /* 0x000fe40000000800 */
[----:B------:R-:W-:Y:S01]  /*b0a0*/  HMMA.16816.F32 R68, R8, R42, R68 ;  /* 0x0000002a0844723c */ /* 0x000fe20000001844 */
[----:B------:R-:W-:Y:S01]  /*b0b0*/  F2FP.F16.F32.PACK_AB R8, R86, R83 ;  /* 0x000000535608723e */ /* 0x000fe200000000ff */
[----:B------:R-:W1:Y:S01]  /*b0c0*/  LDSM.16.MT88.4 R40, [R148+0x7800] ;  /* 0x007800009428783b */ /* 0x000e620000004200 */
[----:B------:R-:W-:Y:S01]  /*b0d0*/  F2FP.F16.F32.PACK_AB R9, R84, R85 ;  /* 0x000000555409723e */ /* 0x000fe200000000ff */
[----:B------:R-:W-:Y:S01]  /*b0e0*/  FADD.FTZ R85, R85, R74 ;  /* 0x0000004a55557221 */ /* 0x000fe20000010000 */
[----:B------:R-:W-:-:S02]  /*b0f0*/  F2FP.F16.F32.PACK_AB R10, R82, R87 ;  /* 0x00000057520a723e */ /* 0x000fc400000000ff */
[----:B-----5:R-:W-:-:S07]  /*b100*/  F2FP.F16.F32.PACK_AB R11, R78, R81 ;  /* 0x000000514e0b723e */ /* 0x020fce00000000ff */
[C---:B----4-:R-:W-:Y:S08]  /*b110*/  HMMA.16816.F32 R24, R8.reuse, R48, R24 ;  /* 0x000000300818723c */ /* 0x050ff00000001818 */
[C---:B------:R-:W-:Y:S01]  /*b120*/  HMMA.16816.F32 R4, R8.reuse, R50, R4 ;  /* 0x000000320804723c */ /* 0x040fe20000001804 */
[----:B------:R-:W2:Y:S07]  /*b130*/  LDSM.16.MT88.4 R48, [R103+0x7800] ;  /* 0x007800006730783b */ /* 0x000eae0000004200 */
[C---:B---3--:R-:W-:Y:S08]  /*b140*/  HMMA.16816.F32 R32, R8.reuse, R44, R32 ;  /* 0x0000002c0820723c */ /* 0x048ff00000001820 */
[C---:B------:R-:W-:Y:S01]  /*b150*/  HMMA.16816.F32 R16, R8.reuse, R46, R16 ;  /* 0x0000002e0810723c */ /* 0x040fe20000001810 */
[----:B------:R-:W3:Y:S07]  /*b160*/  LDSM.16.MT88.4 R44, [R152+0x7800] ;  /* 0x00780000982c783b */ /* 0x000eee0000004200 */
[----:B------:R-:W-:Y:S01]  /*b170*/  HMMA.16816.F32 R12, R8, R52, R12 ;  /* 0x00000034080c723c */ /* 0x000fe2000000180c */
[--C-:B------:R-:W-:Y:S01]  /*b180*/  FFMA.FTZ R52, R145, UR4, -R112.reuse ;  /* 0x0000000491347c23 */ /* 0x100fe20008010870 */
[----:B------:R-:W-:Y:S01]  /*b190*/  FFMA.FTZ R53, R136, UR4, -R107 ;  /* 0x0000000488357c23 */ /* 0x000fe2000801086b */
[----:B------:R-:W-:-:S04]  /*b1a0*/  FFMA.FTZ R136, R141, UR4, -R112 ;  /* 0x000000048d887c23 */ /* 0x000fc80008010870 */
[----:B------:R-:W-:Y:S01]  /*b1b0*/  MUFU.EX2 R52, R52 ;  /* 0x0000003400347308 */ /* 0x000fe20000000800 */
[C---:B------:R-:W-:Y:S01]  /*b1c0*/  HMMA.16816.F32 R20, R8.reuse, R54, R20 ;  /* 0x000000360814723c */ /* 0x040fe20000001814 */
[----:B------:R-:W-:Y:S01]  /*b1d0*/  FFMA.FTZ R55, R143, UR4, -R112 ;  /* 0x000000048f377c23 */ /* 0x000fe20008010870 */
[--C-:B------:R-:W-:Y:S01]  /*b1e0*/  FFMA.FTZ R54, R138, UR4, -R107.reuse ;  /* 0x000000048a367c23 */ /* 0x100fe2000801086b */
[----:B------:R-:W-:Y:S01]  /*b1f0*/  MUFU.EX2 R53, R53 ;  /* 0x0000003500357308 */ /* 0x000fe20000000800 */
[--C-:B------:R-:W-:Y:S01]  /*b200*/  FFMA.FTZ R138, R57, UR4, -R107.reuse ;  /* 0x00000004398a7c23 */ /* 0x100fe2000801086b */
[----:B------:R-:W-:Y:S02]  /*b210*/  FFMA.FTZ R57, R60, UR4, -R107 ;  /* 0x000000043c397c23 */ /* 0x000fe4000801086b */
[----:B------:R-:W4:Y:S01]  /*b220*/  MUFU.EX2 R55, R55 ;  /* 0x0000003700377308 */ /* 0x000f220000000800 */
[----:B------:R-:W-:Y:S01]  /*b230*/  HMMA.16816.F32 R36, R8, R28, R36 ;  /* 0x0000001c0824723c */ /* 0x000fe20000001824 */
[----:B------:R-:W-:-:S02]  /*b240*/  F2FP.F16.F32.PACK_AB R28, R90, R89 ;  /* 0x000000595a1c723e */ /* 0x000fc400000000ff */
[----:B------:R-:W5:Y:S01]  /*b250*/  MUFU.EX2 R54, R54 ;  /* 0x0000003600367308 */ /* 0x000f620000000800 */
[----:B------:R-:W-:-:S03]  /*b260*/  F2FP.F16.F32.PACK_AB R29, R88, R91 ;  /* 0x0000005b581d723e */ /* 0x000fc600000000ff */
[----:B------:R-:W3:Y:S01]  /*b270*/  MUFU.EX2 R136, R136 ;  /* 0x0000008800887308 */ /* 0x000ee20000000800 */
[----:B------:R-:W-:Y:S01]  /*b280*/  HMMA.16816.F32 R68, R8, R30, R68 ;  /* 0x0000001e0844723c */ /* 0x000fe20000001844 */
[----:B------:R-:W3:Y:S02]  /*b290*/  LDSM.16.MT88.4 R8, [R102+0x7800] ;  /* 0x007800006608783b */ /* 0x000ee40000004200 */
[----:B------:R-:W-:Y:S01]  /*b2a0*/  MUFU.EX2 R138, R138 ;  /* 0x0000008a008a7308 */ /* 0x000fe20000000800 */
[----:B----4-:R-:W-:-:S03]  /*b2b0*/  F2FP.F16.F32.PACK_AB R30, R55, R52 ;  /* 0x00000034371e723e */ /* 0x010fc600000000ff */
[----:B------:R-:W-:Y:S01]  /*b2c0*/  MUFU.EX2 R60, R61 ;  /* 0x0000003d003c7308 */ /* 0x000fe20000000800 */
[----:B-----5:R-:W-:-:S03]  /*b2d0*/  F2FP.F16.F32.PACK_AB R31, R53, R54 ;  /* 0x00000036351f723e */ /* 0x020fc600000000ff */
[----:B------:R-:W-:Y:S04]  /*b2e0*/  MUFU.EX2 R57, R57 ;  /* 0x0000003900397308 */ /* 0x000fe80000000800 */
[C---:B-1----:R-:W-:Y:S08]  /*b2f0*/  HMMA.16816.F32 R24, R28.reuse, R40, R24 ;  /* 0x000000281c18723c */ /* 0x042ff00000001818 */
[C---:B------:R-:W-:Y:S01]  /*b300*/  HMMA.16816.F32 R4, R28.reuse, R42, R4 ;  /* 0x0000002a1c04723c */ /* 0x040fe20000001804 */
[----:B------:R-:W1:Y:S07]  /*b310*/  LDSM.16.MT88.4 R40, [R152+0x8000] ;  /* 0x008000009828783b */ /* 0x000e6e0000004200 */
[----:B--2---:R-:W-:Y:S01]  /*b320*/  HMMA.16816.F32 R32, R28, R48, R32 ;  /* 0x000000301c20723c */ /* 0x004fe20000001820 */
[----:B------:R-:W-:Y:S01]  /*b330*/  FFMA.FTZ R48, R137, UR4, -R112 ;  /* 0x0000000489307c23 */ /* 0x000fe20008010870 */
[----:B------:R-:W-:-:S02]  /*b340*/  FFMA.FTZ R137, R130, UR4, -R107 ;  /* 0x0000000482897c23 */ /* 0x000fc4000801086b */
[----:B------:R2:W-:Y:S04]  /*b350*/  MUFU.EX2 R130, R93 ;  /* 0x0000005d00827308 */ /* 0x0005e80000000800 */
[C---:B---3--:R-:W-:Y:S01]  /*b360*/  HMMA.16816.F32 R12, R28.reuse, R44, R12 ;  /* 0x0000002c1c0c723c */ /* 0x048fe2000000180c */
[----:B------:R3:W-:Y:S04]  /*b370*/  MUFU.EX2 R131, R48 ;  /* 0x0000003000837308 */ /* 0x0007e80000000800 */
[----:B------:R-:W4:Y:S03]  /*b380*/  MUFU.EX2 R137, R137 ;  /* 0x0000008900897308 */ /* 0x000f260000000800 */
[----:B------:R-:W-:Y:S01]  /*b390*/  HMMA.16816.F32 R20, R28, R46, R20 ;  /* 0x0000002e1c14723c */ /* 0x000fe20000001814 */
[----:B------:R-:W5:Y:S01]  /*b3a0*/  LDSM.16.MT88.4 R44, [R148+0x8000] ;  /* 0x00800000942c783b */ /* 0x000f620000004200 */
[----:B--2---:R-:W-:Y:S01]  /*b3b0*/  FFMA.FTZ R93, R117, UR4, -R112 ;  /* 0x00000004755d7c23 */ /* 0x004fe20008010870 */
[----:B------:R-:W-:-:S02]  /*b3c0*/  FFMA.FTZ R117, R58, UR4, -R107 ;  /* 0x000000043a757c23 */ /* 0x000fc4000801086b */
[----:B------:R-:W-:Y:S03]  /*b3d0*/  MUFU.EX2 R58, R92 ;  /* 0x0000005c003a7308 */ /* 0x000fe60000000800 */
[C---:B------:R-:W-:Y:S01]  /*b3e0*/  HMMA.16816.F32 R16, R28.reuse, R50, R16 ;  /* 0x000000321c10723c */ /* 0x040fe20000001810 */
[----:B---3--:R-:W2:Y:S01]  /*b3f0*/  LDSM.16.MT88.4 R48, [R103+0x8000] ;  /* 0x008000006730783b */ /* 0x008ea20000004200 */
[----:B------:R3:W-:Y:S04]  /*b400*/  MUFU.EX2 R115, R93 ;  /* 0x0000005d00737308 */ /* 0x0007e80000000800 */
[----:B------:R-:W-:Y:S02]  /*b410*/  MUFU.EX2 R117, R117 ;  /* 0x0000007500757308 */ /* 0x000fe40000000800 */
[----:B------:R-:W-:Y:S01]  /*b420*/  HMMA.16816.F32 R36, R28, R8, R36 ;  /* 0x000000081c24723c */ /* 0x000fe20000001824 */
[----:B------:R-:W-:-:S02]  /*b430*/  F2FP.F16.F32.PACK_AB R8, R133, R136 ;  /* 0x000000888508723e */ /* 0x000fc400000000ff */
[----:B----4-:R-:W-:-:S05]  /*b440*/  F2FP.F16.F32.PACK_AB R9, R126, R137 ;  /* 0x000000897e09723e */ /* 0x010fca00000000ff */
[----:B------:R-:W-:Y:S01]  /*b450*/  HMMA.16816.F32 R68, R28, R10, R68 ;  /* 0x0000000a1c44723c */ /* 0x000fe20000001844 */
[----:B------:R-:W-:Y:S01]  /*b460*/  F2FP.F16.F32.PACK_AB R10, R130, R131 ;  /* 0x00000083820a723e */ /* 0x000fe200000000ff */
[----:B------:R-:W4:Y:S01]  /*b470*/  LDSM.16.MT88.4 R28, [R102+0x8000] ;  /* 0x00800000661c783b */ /* 0x000f220000004200 */
[----:B------:R-:W-:-:S03]  /*b480*/  F2FP.F16.F32.PACK_AB R11, R135, R124 ;  /* 0x0000007c870b723e */ /* 0x000fc600000000ff */
[----:B---3--:R-:W-:Y:S04]  /*b490*/  LDSM.16.MT88.4 R92, [R152+0x9800] ;  /* 0x00980000985c783b */ /* 0x008fe80000004200 */
[C---:B-1----:R-:W-:Y:S08]  /*b4a0*/  HMMA.16816.F32 R12, R8.reuse, R40, R12 ;  /* 0x00000028080c723c */ /* 0x042ff0000000180c */
[C---:B------:R-:W-:Y:S01]  /*b4b0*/  HMMA.16816.F32 R20, R8.reuse, R42, R20 ;  /* 0x0000002a0814723c */ /* 0x040fe20000001814 */
[----:B------:R-:W1:Y:S07]  /*b4c0*/  LDSM.16.MT88.4 R40, [R152+0x8800] ;  /* 0x008800009828783b */ /* 0x000e6e0000004200 */
[----:B-----5:R-:W-:Y:S01]  /*b4d0*/  HMMA.16816.F32 R24, R8, R44, R24 ;  /* 0x0000002c0818723c */ /* 0x020fe20000001818 */
[----:B------:R-:W-:Y:S01]  /*b4e0*/  FFMA.FTZ R44, R129, UR4, -R112 ;  /* 0x00000004812c7c23 */ /* 0x000fe20008010870 */
[----:B------:R-:W-:-:S03]  /*b4f0*/  FFMA.FTZ R129, R122, UR4, -R107 ;  /* 0x000000047a817c23 */ /* 0x000fc6000801086b */
[----:B------:R3:W5:Y:S03]  /*b500*/  MUFU.EX2 R127, R44 ;  /* 0x0000002c007f7308 */ /* 0x0007660000000800 */
[C---:B--2---:R-:W-:Y:S01]  /*b510*/  HMMA.16816.F32 R32, R8.reuse, R48, R32 ;  /* 0x000000300820723c */ /* 0x044fe20000001820 */
[--C-:B------:R-:W-:Y:S01]  /*b520*/  FFMA.FTZ R49, R125, UR4, -R112.reuse ;  /* 0x000000047d317c23 */ /* 0x100fe20008010870 */
[----:B------:R-:W-:Y:S01]  /*b530*/  FFMA.FTZ R125, R118, UR4, -R107 ;  /* 0x00000004767d7c23 */ /* 0x000fe2000801086b */
[--C-:B------:R-:W-:Y:S01]  /*b540*/  FFMA.FTZ R48, R123, UR4, -R112.reuse ;  /* 0x000000047b307c23 */ /* 0x100fe20008010870 */
[----:B------:R-:W-:Y:S04]  /*b550*/  MUFU.EX2 R129, R129 ;  /* 0x0000008100817308 */ /* 0x000fe80000000800 */
[----:B------:R-:W-:Y:S01]  /*b560*/  MUFU.EX2 R123, R49 ;  /* 0x00000031007b7308 */ /* 0x000fe20000000800 */
[C---:B------:R-:W-:Y:S01]  /*b570*/  HMMA.16816.F32 R4, R8.reuse, R46, R4 ;  /* 0x0000002e0804723c */ /* 0x040fe20000001804 */
[----:B---3--:R-:W2:Y:S02]  /*b580*/  LDSM.16.MT88.4 R44, [R148+0x8800] ;  /* 0x00880000942c783b */ /* 0x008ea40000004200 */
[----:B------:R3:W-:Y:S04]  /*b590*/  MUFU.EX2 R122, R48 ;  /* 0x00000030007a7308 */ /* 0x0007e80000000800 */
[----:B------:R5:W1:Y:S01]  /*b5a0*/  MUFU.EX2 R118, R120 ;  /* 0x0000007800767308 */ /* 0x000a620000000800 */
[C---:B------:R-:W-:Y:S03]  /*b5b0*/  HMMA.16816.F32 R16, R8.reuse, R50, R16 ;  /* 0x000000320810723c */ /* 0x040fe60000001810 */
[----:B------:R-:W1:Y:S05]  /*b5c0*/  MUFU.EX2 R125, R125 ;  /* 0x0000007d007d7308 */ /* 0x000e6a0000000800 */
[----:B----4-:R-:W-:Y:S01]  /*b5d0*/  HMMA.16816.F32 R36, R8, R28, R36 ;  /* 0x0000001c0824723c */ /* 0x010fe20000001824 */
[----:B---3--:R-:W3:Y:S01]  /*b5e0*/  LDSM.16.MT88.4 R48, [R103+0x8800] ;  /* 0x008800006730783b */ /* 0x008ee20000004200 */
[----:B-----5:R-:W-:-:S02]  /*b5f0*/  FFMA.FTZ R120, R119, UR4, -R112 ;  /* 0x0000000477787c23 */ /* 0x020fc40008010870 */
[----:B------:R-:W-:Y:S04]  /*b600*/  MUFU.EX2 R119, R121 ;  /* 0x0000007900777308 */ /* 0x000fe80000000800 */
[----:B------:R-:W-:Y:S01]  /*b610*/  HMMA.16816.F32 R68, R8, R30, R68 ;  /* 0x0000001e0844723c */ /* 0x000fe20000001844 */
[----:B------:R-:W-:Y:S01]  /*b620*/  F2FP.F16.F32.PACK_AB R8, R128, R127 ;  /* 0x0000007f8008723e */ /* 0x000fe200000000ff */
[----:B------:R-:W4:Y:S01]  /*b630*/  LDSM.16.MT88.4 R28, [R102+0x8800] ;  /* 0x00880000661c783b */ /* 0x000f220000004200 */
[----:B-1----:R-:W-:Y:S01]  /*b640*/  F2FP.F16.F32.PACK_AB R9, R118, R129 ;  /* 0x000000817609723e */ /* 0x002fe200000000ff */
[----:B------:R-:W1:Y:S01]  /*b650*/  MUFU.EX2 R120, R120 ;  /* 0x0000007800787308 */ /* 0x000e620000000800 */
[----:B------:R-:W-:Y:S02]  /*b660*/  F2FP.F16.F32.PACK_AB R10, R122, R123 ;  /* 0x0000007b7a0a723e */ /* 0x000fe400000000ff */
[----:B------:R-:W-:-:S07]  /*b670*/  F2FP.F16.F32.PACK_AB R11, R116, R125 ;  /* 0x0000007d740b723e */ /* 0x000fce00000000ff */
[C---:B------:R-:W-:Y:S08]  /*b680*/  HMMA.16816.F32 R12, R8.reuse, R40, R12 ;  /* 0x00000028080c723c */ /* 0x040ff0000000180c */
[C---:B------:R-:W-:Y:S01]  /*b690*/  HMMA.16816.F32 R20, R8.reuse, R42, R20 ;  /* 0x0000002a0814723c */ /* 0x040fe20000001814 */
[----:B------:R-:W5:Y:S07]  /*b6a0*/  LDSM.16.MT88.4 R40, [R152+0x9000] ;  /* 0x009000009828783b */ /* 0x000f6e0000004200 */
[C---:B--2---:R-:W-:Y:S08]  /*b6b0*/  HMMA.16816.F32 R24, R8.reuse, R44, R24 ;  /* 0x0000002c0818723c */ /* 0x044ff00000001818 */
[C---:B------:R-:W-:Y:S01]  /*b6c0*/  HMMA.16816.F32 R4, R8.reuse, R46, R4 ;  /* 0x0000002e0804723c */ /* 0x040fe20000001804 */
[----:B------:R-:W2:Y:S07]  /*b6d0*/  LDSM.16.MT88.4 R44, [R148+0x9000] ;  /* 0x00900000942c783b */ /* 0x000eae0000004200 */
[C---:B---3--:R-:W-:Y:S08]  /*b6e0*/  HMMA.16816.F32 R32, R8.reuse, R48, R32 ;  /* 0x000000300820723c */ /* 0x048ff00000001820 */
[C---:B------:R-:W-:Y:S01]  /*b6f0*/  HMMA.16816.F32 R16, R8.reuse, R50, R16 ;  /* 0x000000320810723c */ /* 0x040fe20000001810 */
[----:B------:R-:W3:Y:S07]  /*b700*/  LDSM.16.MT88.4 R48, [R103+0x9000] ;  /* 0x009000006730783b */ /* 0x000eee0000004200 */
[C---:B----4-:R-:W-:Y:S08]  /*b710*/  HMMA.16816.F32 R36, R8.reuse, R28, R36 ;  /* 0x0000001c0824723c */ /* 0x050ff00000001824 */
[----:B------:R-:W-:Y:S01]  /*b720*/  HMMA.16816.F32 R68, R8, R30, R68 ;  /* 0x0000001e0844723c */ /* 0x000fe20000001844 */
[----:B-1----:R-:W-:Y:S01]  /*b730*/  F2FP.F16.F32.PACK_AB R8, R120, R119 ;  /* 0x000000777808723e */ /* 0x002fe200000000ff */
[----:B------:R-:W1:Y:S01]  /*b740*/  LDSM.16.MT88.4 R28, [R102+0x9000] ;  /* 0x00900000661c783b */ /* 0x000e620000004200 */
[----:B------:R-:W-:-:S02]  /*b750*/  F2FP.F16.F32.PACK_AB R9, R138, R117 ;  /* 0x000000758a09723e */ /* 0x000fc400000000ff */
[----:B------:R-:W-:Y:S02]  /*b760*/  F2FP.F16.F32.PACK_AB R10, R58, R115 ;  /* 0x000000733a0a723e */ /* 0x000fe400000000ff */
[----:B------:R-:W-:-:S07]  /*b770*/  F2FP.F16.F32.PACK_AB R11, R57, R60 ;  /* 0x0000003c390b723e */ /* 0x000fce00000000ff */
[----:B-----5:R-:W-:Y:S01]  /*b780*/  HMMA.16816.F32 R12, R8, R40, R12 ;  /* 0x00000028080c723c */ /* 0x020fe2000000180c */
[----:B------:R-:W-:-:S04]  /*b790*/  FADD.FTZ R41, R109, R110 ;  /* 0x0000006e6d297221 */ /* 0x000fc80000010000 */
[----:B------:R-:W-:-:S03]  /*b7a0*/  FADD.FTZ R41, R108, R41 ;  /* 0x000000296c297221 */ /* 0x000fc60000010000 */
[C---:B--2---:R-:W-:Y:S01]  /*b7b0*/  HMMA.16816.F32 R4, R8.reuse, R46, R4 ;  /* 0x0000002e0804723c */ /* 0x044fe20000001804 */
        /* <DEDUP_REMOVED lines=20> */
[C---:B---3--:R-:W-:Y:S01]  /*b900*/  HMMA.16816.F32 R32, R8.reuse, R48, R32 ;  /* 0x000000300820723c */ /* 0x048fe20000001820 */
[----:B------:R-:W-:Y:S01]  /*b910*/  FADD.FTZ R45, R87, R86 ;  /* 0x00000056572d7221 */ /* 0x000fe20000010000 */
[----:B------:R-:W-:Y:S01]  /*b920*/  FADD.FTZ R54, R53, R54 ;  /* 0x0000003635367221 */ /* 0x000fe20000010000 */
[----:B------:R-:W-:Y:S01]  /*b930*/  MUFU.EX2 R43, R43 ;  /* 0x0000002b002b7308 */ /* 0x000fe20000000800 */
[----:B------:R-:W2:Y:S01]  /*b940*/  LDSM.16.MT88.4 R84, [R148+0x9800] ;  /* 0x009800009454783b */ /* 0x000ea20000004200 */
[----:B------:R-:W-:Y:S01]  /*b950*/  FADD.FTZ R82, R82, R45 ;  /* 0x0000002d52527221 */ /* 0x000fe20000010000 */
[----:B------:R-:W-:Y:S01]  /*b960*/  FADD.FTZ R137, R137, R54 ;  /* 0x0000003689897221 */ /* 0x000fe20000010000 */
[----:B------:R-:W3:Y:S01]  /*b970*/  MUFU.EX2 R42, R42 ;  /* 0x0000002a002a7308 */ /* 0x000ee20000000800 */
[----:B------:R-:W-:Y:S01]  /*b980*/  HMMA.16816.F32 R16, R8, R50, R16 ;  /* 0x000000320810723c */ /* 0x000fe20000001810 */
[----:B------:R-:W-:Y:S01]  /*b990*/  FADD.FTZ R89, R89, R82 ;  /* 0x0000005259597221 */ /* 0x000fe20000010000 */
[----:B------:R-:W-:Y:S01]  /*b9a0*/  FADD.FTZ R137, R126, R137 ;  /* 0x000000897e897221 */ /* 0x000fe20000010000 */
[----:B------:R-:W4:Y:S01]  /*b9b0*/  MUFU.EX2 R44, R44 ;  /* 0x0000002c002c7308 */ /* 0x000f220000000800 */
[----:B------:R-:W5:Y:S01]  /*b9c0*/  LDSM.16.MT88.4 R76, [R103+0x9800] ;  /* 0x00980000674c783b */ /* 0x000f620000004200 */
[----:B------:R-:W-:Y:S01]  /*b9d0*/  FADD.FTZ R89, R90, R89 ;  /* 0x000000595a597221 */ /* 0x000fe20000010000 */
[----:B------:R-:W-:-:S02]  /*b9e0*/  FADD.FTZ R124, R124, R137 ;  /* 0x000000897c7c7221 */ /* 0x000fc40000010000 */
[----:B-1----:R-:W-:Y:S01]  /*b9f0*/  HMMA.16816.F32 R36, R8, R28, R36 ;  /* 0x0000001c0824723c */ /* 0x002fe20000001824 */
[----:B------:R-:W-:Y:S01]  /*ba00*/  FADD.FTZ R52, R52, R89 ;  /* 0x0000005934347221 */ /* 0x000fe20000010000 */
[----:B------:R-:W-:-:S03]  /*ba10*/  FADD.FTZ R124, R135, R124 ;  /* 0x0000007c877c7221 */ /* 0x000fc60000010000 */
[----:B------:R-:W-:Y:S01]  /*ba20*/  FADD.FTZ R55, R55, R52 ;  /* 0x0000003437377221 */ /* 0x000fe20000010000 */
[----:B------:R-:W-:Y:S02]  /*ba30*/  FADD.FTZ R129, R129, R124 ;  /* 0x0000007c81817221 */ /* 0x000fe40000010000 */
[----:B------:R-:W-:Y:S01]  /*ba40*/  HMMA.16816.F32 R68, R8, R30, R68 ;  /* 0x0000001e0844723c */ /* 0x000fe20000001844 */
[----:B------:R-:W-:Y:S01]  /*ba50*/  FADD.FTZ R136, R136, R55 ;  /* 0x0000003788887221 */ /* 0x000fe20000010000 */
[----:B------:R-:W-:Y:S01]  /*ba60*/  F2FP.F16.F32.PACK_AB R8, R2, R3 ;  /* 0x000000030208723e */ /* 0x000fe200000000ff */
[----:B------:R-:W-:Y:S01]  /*ba70*/  FADD.FTZ R118, R118, R129 ;  /* 0x0000008176767221 */ /* 0x000fe20000010000 */
[----:B---3--:R-:W-:Y:S01]  /*ba80*/  F2FP.F16.F32.PACK_AB R9, R42, R43 ;  /* 0x0000002b2a09723e */ /* 0x008fe200000000ff */
[----:B------:R-:W-:Y:S01]  /*ba90*/  FADD.FTZ R136, R133, R136 ;  /* 0x0000008885887221 */ /* 0x000fe20000010000 */
[----:B------:R-:W-:Y:S01]  /*baa0*/  F2FP.F16.F32.PACK_AB R10, R41, R40 ;  /* 0x00000028290a723e */ /* 0x000fe200000000ff */
[----:B------:R-:W-:Y:S01]  /*bab0*/  FADD.FTZ R125, R125, R118 ;  /* 0x000000767d7d7221 */ /* 0x000fe20000010000 */
[----:B----4-:R-:W-:Y:S01]  /*bac0*/  F2FP.F16.F32.PACK_AB R11, R175, R44 ;  /* 0x0000002caf0b723e */ /* 0x010fe200000000ff */
        /* <DEDUP_REMOVED lines=20> */
[----:B-----5:R-:W-:Y:S02]  /*bc10*/  HMMA.16816.F32 R80, R8, R76, R32 ;  /* 0x0000004c0850723c */ /* 0x020fe40000001820 */
        /* <DEDUP_REMOVED lines=8> */
[C---:B------:R-:W-:Y:S01]  /*bca0*/  HMMA.16816.F32 R76, R8.reuse, R78, R16 ;  /* 0x0000004e084c723c */ /* 0x040fe20000001810 */
[-C--:B------:R-:W-:Y:S01]  /*bcb0*/  MOV R3, R101.reuse ;  /* 0x0000006500037202 */ /* 0x080fe20000000f00 */
[----:B------:R-:W-:Y:S01]  /*bcc0*/  FADD.FTZ R40, R40, R5 ;  /* 0x0000000528287221 */ /* 0x000fe20000010000 */
[----:B------:R-:W-:Y:S02]  /*bcd0*/  @P0 MOV R2, R100 ;  /* 0x0000006400020202 */ /* 0x000fe40000000f00 */
[----:B------:R-:W-:Y:S01]  /*bce0*/  @P0 MOV R3, R101 ;  /* 0x0000006500030202 */ /* 0x000fe20000000f00 */
[----:B------:R-:W-:Y:S02]  /*bcf0*/  FADD.FTZ R174, R41, R40 ;  /* 0x0000002829ae7221 */ /* 0x000fe40000010000 */
[C---:B-1----:R-:W-:Y:S08]  /*bd00*/  HMMA.16816.F32 R72, R8.reuse, R12, R36 ;  /* 0x0000000c0848723c */ /* 0x042ff00000001824 */
[----:B------:R-:W-:Y:S01]  /*bd10*/  HMMA.16816.F32 R68, R8, R14, R68 ;  /* 0x0000000e0844723c */ /* 0x000fe20000001844 */
[----:B------:R-:W-:-:S04]  /*bd20*/  NOP ;  /* 0x0000000000007918 */ /* 0x000fc80000000000 */
[----:B------:R-:W-:-:S15]  /*bd30*/  @P0 BRA `(.L_x_6567) ;  /* 0x0000000000040947 */ /* 0x000fde0003800000 */
.L_x_6559:
[----:B------:R-:W-:-:S07]  /*bd40*/  IADD3 R134, PT, PT, R122, -0x1, RZ ;  /* 0xffffffff7a867810 */ /* 0x000fce0007ffe0ff */
.L_x_6567:
        /* <DEDUP_REMOVED lines=14> */
[----:B------:R-:W3:Y:S01]  /*be30*/  LDCU UR4, c[0x0][0x45c] ;  /* 0x00008b80ff0477ac */ /* 0x000ee20008000800 */
[----:B------:R-:W4:Y:S01]  /*be40*/  LDCU.64 UR6, c[0x0][0x3a0] ;  /* 0x00007400ff0677ac */ /* 0x000f220008000a00 */
[----:B------:R-:W1:Y:S10]  /*be50*/  LDCU.64 UR8, c[0x0][0x3a8] ;  /* 0x00007500ff0877ac */ /* 0x000e740008000a00 */
.L_x_6572:
        /* <DEDUP_REMOVED lines=75> */
.L_x_6569:
        /* <DEDUP_REMOVED lines=367> */
.L_x_6571:
        /* <DEDUP_REMOVED lines=12> */
[C---:B------:R-:W-:Y:S01]  /*dac0*/  @!P0 IMAD.WIDE.U32 R14, R4.reuse, 0x60, R8 ;  /* 0x00000060040e8825 */ /* 0x040fe200078e0008 */
[CC--:B------:R-:W-:Y:S01]  /*dad0*/  @!P0 LEA.HI.X R19, R4.reuse, R9.reuse, R7, 0x5, P5 ;  /* 0x0000000904138211 */ /* 0x0c0fe200028f2c07 */
[----:B------:R-:W-:Y:S01]  /*dae0*/  @!PT LDS RZ, [RZ] ;  /* 0x00000000fffff984 */ /* 0x000fe20000000800 */
[----:B------:R-:W-:Y:S01]  /*daf0*/  @!PT LDS RZ, [RZ] ;  /* 0x00000000fffff984 */ /* 0x000fe20000000800 */
[----:B------:R-:W-:Y:S01]  /*db00*/  @!PT LDS RZ, [RZ] ;  /* 0x00000000fffff984 */ /* 0x000fe20000000800 */
[----:B------:R2:W-:Y:S01]  /*db10*/  @!P0 LDGSTS.E.BYPASS.LTC128B.128 [R165+0x2800], desc[UR16][R8.64] ;  /* 0x0280000008a58fae */ /* 0x0005e2000b981a10 */
[C---:B------:R-:W-:Y:S01]  /*db20*/  @!P0 LEA R12, P3, R4.reuse, R8, 0x7 ;  /* 0x00000008040c8211 */ /* 0x040fe200078638ff */
[C---:B------:R-:W-:Y:S01]  /*db30*/  @!P0 IMAD.WIDE.U32 R10, R4.reuse, 0xa0, R8 ;  /* 0x000000a0040a8825 */ /* 0x040fe200078e0008 */
[CCC-:B------:R-:W-:Y:S01]  /*db40*/  @!P0 LEA.HI.X R17, R4.reuse, R9.reuse, R7.reuse, 0x6, P4 ;  /* 0x0000000904118211 */ /* 0x1c0fe200020f3407 */
[----:B------:R2:W-:Y:S01]  /*db50*/  @P0 STS.128 [R165+0x3000], RZ ;  /* 0x003000ffa5000388 */ /* 0x0005e20000000c00 */
[----:B------:R-:W-:Y:S02]  /*db60*/  @!P0 LEA.HI.X R13, R4, R9, R7, 0x7, P3 ;  /* 0x00000009040d8211 */ /* 0x000fe400018f3c07 */
[----:B------:R-:W-:Y:S01]  /*db70*/  @!P0 IADD3 R11, PT, PT, R2, R11, RZ ;  /* 0x0000000b020b8210 */ /* 0x000fe20007ffe0ff */
[----:B------:R-:W-:Y:S01]  /*db80*/  @!PT LDS RZ, [RZ] ;  /* 0x00000000fffff984 */ /* 0x000fe20000000800 */
[----:B------:R-:W-:Y:S01]  /*db90*/  @!PT LDS RZ, [RZ] ;  /* 0x00000000fffff984 */ /* 0x000fe20000000800 */
[----:B------:R-:W-:Y:S01]  /*dba0*/  @!PT LDS RZ, [RZ] ;  /* 0x00000000fffff984 */ /* 0x000fe20000000800 */
[----:B------:R2:W-:Y:S01]  /*dbb0*/  @!P0 LDGSTS.E.BYPASS.LTC128B.128 [R165+0x3000], desc[UR16][R18.64] ;  /* 0x0300000012a58fae */ /* 0x0005e2000b981a10 */
[----:B------:R-:W-:Y:S03]  /*dbc0*/  @!P0 MOV R21, R9 ;  /* 0x0000000900158202 */ /* 0x000fe60000000f00 */
[----:B------:R2:W-:Y:S01]  /*dbd0*/  @P0 STS.128 [R165+0x3800], RZ ;  /* 0x003800ffa5000388 */ /* 0x0005e20000000c00 */
[----:B------:R-:W-:Y:S03]  /*dbe0*/  @!P0 IMAD.WIDE.U32 R20, R4, 0xc0, R20 ;  /* 0x000000c004148825 */ /* 0x000fe600078e0014 */
[----:B------:R-:W-:Y:S01]  /*dbf0*/  @!PT LDS RZ, [RZ] ;  /* 0x00000000fffff984 */ /* 0x000fe20000000800 */
[----:B------:R-:W-:Y:S01]  /*dc00*/  @!PT LDS RZ, [RZ] ;  /* 0x00000000fffff984 */ /* 0x000fe20000000800 */
[----:B------:R-:W-:Y:S01]  /*dc10*/  @!PT LDS RZ, [RZ] ;  /* 0x00000000fffff984 */ /* 0x000fe20000000800 */
[----:B------:R2:W-:Y:S01]  /*dc20*/  @!P0 LDGSTS.E.BYPASS.LTC128B.128 [R165+0x3800], desc[UR16][R16.64] ;  /* 0x0380000010a58fae */ /* 0x0005e2000b981a10 */
[C---:B------:R-:W-:Y:S03]  /*dc30*/  @!P0 IMAD R4, R7.reuse, 0x60, RZ ;  /* 0x0000006007048824 */ /* 0x040fe600078e02ff */
[----:B------:R2:W-:Y:S01]  /*dc40*/  @P0 STS.128 [R165+0x4000], RZ ;  /* 0x004000ffa5000388 */ /* 0x0005e20000000c00 */
[----:B------:R-:W-:Y:S02]  /*dc50*/  @!P0 IMAD R7, R7, 0xc0, RZ ;  /* 0x000000c007078824 */ /* 0x000fe400078e02ff */
[----:B------:R-:W-:Y:S02]  /*dc60*/  @!P0 IMAD.IADD R15, R4, 0x1, R15 ;  /* 0x00000001040f8824 */ /* 0x000fe400078e020f */
        /* <DEDUP_REMOVED lines=21> */
.L_x_6570:
[C---:B-1----:R-:W-:Y:S01]  /*ddc0*/  IADD3 R2, PT, PT, R171.reuse, -0x3f, RZ ;  /* 0xffffffc1ab027810 */ /* 0x042fe20007ffe0ff */
[----:B--2---:R-:W-:Y:S01]  /*ddd0*/  LDSM.16.MT88.4 R12, [R152+0x6000] ;  /* 0x00600000980c783b */ /* 0x004fe20000004200 */
[C---:B------:R-:W-:Y:S02]  /*dde0*/  IADD3 R4, PT, PT, R171.reuse, -0x40, RZ ;  /* 0xffffffc0ab047810 */ /* 0x040fe40007ffe0ff */
[----:B------:R-:W-:Y:S02]  /*ddf0*/  I2FP.F32.S32 R2, R2 ;  /* 0x0000000200027245 */ /* 0x000fe40000201400 */
[----:B------:R-:W-:Y:S02]  /*de00*/  I2FP.F32.S32 R4, R4 ;  /* 0x0000000400047245 */ /* 0x000fe40000201400 */
[----:B------:R-:W-:Y:S01]  /*de10*/  I2FP.F32.S32 R5, R171 ;  /* 0x000000ab00057245 */ /* 0x000fe20000201400 */
[CC--:B------:R-:W-:Y:S01]  /*de20*/  FFMA.FTZ R177, R0.reuse, R2.reuse, R177 ;  /* 0x0000000200b17223 */ /* 0x0c0fe200000100b1 */
[C---:B------:R-:W-:Y:S01]  /*de30*/  FFMA.FTZ R181, R0.reuse, R2, R181 ;  /* 0x0000000200b57223 */ /* 0x040fe200000100b5 */
[C---:B------:R-:W-:Y:S01]  /*de40*/  IADD3 R2, PT, PT, R171.reuse, -0x30, RZ ;  /* 0xffffffd0ab027810 */ /* 0x040fe20007ffe0ff */
[CC--:B------:R-:W-:Y:S01]  /*de50*/  FFMA.FTZ R9, R0.reuse, R4.reuse, R3 ;  /* 0x0000000400097223 */ /* 0x0c0fe20000010003 */
[C---:B------:R-:W-:Y:S01]  /*de60*/  FFMA.FTZ R179, R0.reuse, R4, R179 ;  /* 0x0000000400b37223 */ /* 0x040fe200000100b3 */
[C---:B------:R-:W-:Y:S01]  /*de70*/  IADD3 R4, PT, PT, R171.reuse, -0x37, RZ ;  /* 0xffffffc9ab047810 */ /* 0x040fe20007ffe0ff */
[CC--:B------:R-:W-:Y:S01]  /*de80*/  FFMA.FTZ R135, R0.reuse, R5.reuse, R135 ;  /* 0x0000000500877223 */ /* 0x0c0fe20000010087 */
[----:B------:R-:W-:Y:S01]  /*de90*/  I2FP.F32.S32 R2, R2 ;  /* 0x0000000200027245 */ /* 0x000fe20000201400 */
[C---:B------:R-:W-:Y:S01]  /*dea0*/  FFMA.FTZ R138, R0.reuse, R5, R138 ;  /* 0x00000005008a7223 */ /* 0x040fe2000001008a */
[----:B------:R-:W-:Y:S01]  /*deb0*/  I2FP.F32.S32 R4, R4 ;  /* 0x0000000400047245 */ /* 0x000fe20000201400 */
[----:B------:R-:W-:Y:S01]  /*dec0*/  LDSM.16.MT88.4 R20, [R148+0x6000] ;  /* 0x006000009414783b */ /* 0x000fe20000004200 */
[C---:B------:R-:W-:Y:S01]  /*ded0*/  IADD3 R5, PT, PT, R171.reuse, -0x20, RZ ;  /* 0xffffffe0ab057810 */ /* 0x040fe20007ffe0ff */
[CC--:B------:R-:W-:Y:S01]  /*dee0*/  FFMA.FTZ R63, R0.reuse, R2.reuse, R193 ;  /* 0x00000002003f7223 */ /* 0x0c0fe200000100c1 */
[C---:B------:R-:W-:Y:S01]  /*def0*/  FFMA.FTZ R197, R0.reuse, R2, R197 ;  /* 0x0000000200c57223 */ /* 0x040fe200000100c5 */
[C---:B------:R-:W-:Y:S01]  /*df00*/  IADD3 R2, PT, PT, R171.reuse, -0x27, RZ ;  /* 0xffffffd9ab027810 */ /* 0x040fe20007ffe0ff */
[CC--:B------:R-:W-:Y:S01]  /*df10*/  FFMA.FTZ R189, R0.reuse, R4.reuse, R189 ;  /* 0x0000000400bd7223 */ /* 0x0c0fe200000100bd */
[C---:B------:R-:W-:Y:S01]  /*df20*/  FFMA.FTZ R185, R0.reuse, R4, R185 ;  /* 0x0000000400b97223 */ /* 0x040fe200000100b9 */
[C---:B------:R-:W-:Y:S01]  /*df30*/  IADD3 R4, PT, PT, R171.reuse, -0x28, RZ ;  /* 0xffffffd8ab047810 */ /* 0x040fe20007ffe0ff */
[----:B------:R-:W-:Y:S01]  /*df40*/  LDSM.16.MT88.4 R28, [R103+0x6000] ;  /* 0x00600000671c783b */ /* 0x000fe20000004200 */
        /* <DEDUP_REMOVED lines=12> */
[C---:B------:R-:W-:Y:S01]  /*e010*/  IADD3 R4, PT, PT, R171.reuse, -0xf, RZ ;  /* 0xfffffff1ab047810 */ /* 0x040fe20007ffe0ff */
[----:B------:R-:W-:Y:S01]  /*e020*/  LDSM.16.MT88.4 R48, [R102+0x6000] ;  /* 0x006000006630783b */ /* 0x000fe20000004200 */
[C---:B------:R-:W-:Y:S01]  /*e030*/  IADD3 R3, PT, PT, R171.reuse, -0x1f, RZ ;  /* 0xffffffe1ab037810 */ /* 0x040fe20007ffe0ff */
[C---:B------:R-:W-:Y:S01]  /*e040*/  FFMA.FTZ R64, R0.reuse, R2, R213 ;  /* 0x0000000200407223 */ /* 0x040fe200000100d5 */
[----:B------:R-:W-:Y:S01]  /*e050*/  I2FP.F32.S32 R6, R6 ;  /* 0x0000000600067245 */ /* 0x000fe20000201400 */
[C---:B------:R-:W-:Y:S01]  /*e060*/  FFMA.FTZ R139, R0.reuse, R2, R139 ;  /* 0x00000002008b7223 */ /* 0x040fe2000001008b */
[C---:B------:R-:W-:Y:S02]  /*e070*/  IADD3 R5, PT, PT, R171.reuse, 0x8, RZ ;  /* 0x00000008ab057810 */ /* 0x040fe40007ffe0ff */
[----:B------:R-:W-:Y:S01]  /*e080*/  I2FP.F32.S32 R4, R4 ;  /* 0x0000000400047245 */ /* 0x000fe20000201400 */
[CC--:B------:R-:W-:Y:S01]  /*e090*/  FFMA.FTZ R187, R0.reuse, R6.reuse, R187 ;  /* 0x0000000600bb7223 */ /* 0x0c0fe200000100bb */
[----:B------:R-:W-:Y:S01]  /*e0a0*/  I2FP.F32.S32 R3, R3 ;  /* 0x0000000300037245 */ /* 0x000fe20000201400 */
[C---:B------:R-:W-:Y:S01]  /*e0b0*/  FFMA.FTZ R183, R0.reuse, R6, R183 ;  /* 0x0000000600b77223 */ /* 0x040fe200000100b7 */
[C---:B------:R-:W-:Y:S01]  /*e0c0*/  IADD3 R2, PT, PT, R171.reuse, 0x18, RZ ;  /* 0x00000018ab027810 */ /* 0x040fe20007ffe0ff */
[CC--:B------:R-:W-:Y:S01]  /*e0d0*/  FFMA.FTZ R66, R0.reuse, R4.reuse, R211 ;  /* 0x0000000400427223 */ /* 0x0c0fe200000100d3 */
[----:B------:R-:W-:Y:S01]  /*e0e0*/  I2FP.F32.S32 R5, R5 ;  /* 0x0000000500057245 */ /* 0x000fe20000201400 */
[C---:B------:R-:W-:Y:S01]  /*e0f0*/  FFMA.FTZ R141, R0.reuse, R4, R141 ;  /* 0x00000004008d7223 */ /* 0x040fe2000001008d */
[C---:B------:R-:W-:Y:S01]  /*e100*/  IADD3 R6, PT, PT, R171.reuse, -0x2f, RZ ;  /* 0xffffffd1ab067810 */ /* 0x040fe20007ffe0ff */
[CC--:B------:R-:W-:Y:S01]  /*e110*/  FFMA.FTZ R145, R0.reuse, R3.reuse, R145 ;  /* 0x0000000300917223 */ /* 0x0c0fe20000010091 */
[----:B------:R-:W-:Y:S01]  /*e120*/  I2FP.F32.S32 R2, R2 ;  /* 0x0000000200027245 */ /* 0x000fe20000201400 */
[C---:B------:R-:W-:Y:S01]  /*e130*/  FFMA.FTZ R176, R0.reuse, R3, R176 ;  /* 0x0000000300b07223 */ /* 0x040fe200000100b0 */
[C---:B------:R-:W-:Y:S01]  /*e140*/  IADD3 R4, PT, PT, R171.reuse, 0x19, RZ ;  /* 0x00000019ab047810 */ /* 0x040fe20007ffe0ff */
[CC--:B------:R-:W-:Y:S01]  /*e150*/  FFMA.FTZ R134, R0.reuse, R5.reuse, R134 ;  /* 0x0000000500867223 */ /* 0x0c0fe20000010086 */
[C---:B------:R-:W-:Y:S01]  /*e160*/  IADD3 R3, PT, PT, R171.reuse, -0x10, RZ ;  /* 0xfffffff0ab037810 */ /* 0x040fe20007ffe0ff */
[C---:B------:R-:W-:Y:S01]  /*e170*/  FFMA.FTZ R131, R0.reuse, R5, R131 ;  /* 0x0000000500837223 */ /* 0x040fe20000010083 */
[----:B------:R-:W-:Y:S01]  /*e180*/  I2FP.F32.S32 R6, R6 ;  /* 0x0000000600067245 */ /* 0x000fe20000201400 */
[CC--:B------:R-:W-:Y:S01]  /*e190*/  FFMA.FTZ R126, R0.reuse, R2.reuse, R221 ;  /* 0x00000002007e7223 */ /* 0x0c0fe200000100dd */
[----:B------:R-:W-:Y:S01]  /*e1a0*/  IADD3 R5, PT, PT, R171, 0x20, RZ ;  /* 0x00000020ab057810 */ /* 0x000fe20007ffe0ff */
[C---:B------:R-:W-:Y:S01]  /*e1b0*/  FFMA.FTZ R123, R0.reuse, R2, R123 ;  /* 0x00000002007b7223 */ /* 0x040fe2000001007b */
[----:B------:R-:W-:Y:S01]  /*e1c0*/  I2FP.F32.S32 R4, R4 ;  /* 0x0000000400047245 */ /* 0x000fe20000201400 */
[CC--:B------:R-:W-:Y:S01]  /*e1d0*/  FFMA.FTZ R52, R0.reuse, R6.reuse, R195 ;  /* 0x0000000600347223 */ /* 0x0c0fe200000100c3 */
[----:B------:R-:W-:Y:S01]  /*e1e0*/  I2FP.F32.S32 R3, R3 ;  /* 0x0000000300037245 */ /* 0x000fe20000201400 */
[C---:B------:R-:W-:Y:S01]  /*e1f0*/  FFMA.FTZ R61, R0.reuse, R6, R191 ;  /* 0x00000006003d7223 */ /* 0x040fe200000100bf */
[----:B------:R-:W-:Y:S01]  /*e200*/  FMNMX3.FTZ R2, R101, R179, R181, !PT ;  /* 0x000000b365027276 */ /* 0x000fe200078100b5 */
[CC--:B------:R-:W-:Y:S01]  /*e210*/  FFMA.FTZ R124, R0.reuse, R4.reuse, R219 ;  /* 0x00000004007c7223 */ /* 0x0c0fe200000100db */
[----:B------:R-:W-:Y:S01]  /*e220*/  I2FP.F32.S32 R5, R5 ;  /* 0x0000000500057245 */ /* 0x000fe20000201400 */
[----:B------:R-:W-:Y:S01]  /*e230*/  FFMA.FTZ R121, R0, R4, R121 ;  /* 0x0000000400797223 */ /* 0x000fe20000010079 */
[----:B------:R-:W-:Y:S01]  /*e240*/  FMNMX3.FTZ R2, R2, R187, R189, !PT ;  /* 0x000000bb02027276 */ /* 0x000fe200078100bd */
[----:B------:R-:W-:Y:S01]  /*e250*/  FFMA.FTZ R142, R0, R3, R142 ;  /* 0x00000003008e7223 */ /* 0x000fe2000001008e */
[----:B------:R-:W-:Y:S01]  /*e260*/  FMNMX3.FTZ R4, R100, R9, R177, !PT ;  /* 0x0000000964047276 */ /* 0x000fe200078100b1 */
[C---:B------:R-:W-:Y:S01]  /*e270*/  FFMA.FTZ R143, R0.reuse, R3, R143 ;  /* 0x00000003008f7223 */ /* 0x040fe2000001008f */
[C---:B------:R-:W-:Y:S01]  /*e280*/  IADD3 R67, PT, PT, R171.reuse, -0x18, RZ ;  /* 0xffffffe8ab437810 */ /* 0x040fe20007ffe0ff */
[CC--:B------:R-:W-:Y:S01]  /*e290*/  FFMA.FTZ R122, R0.reuse, R5.reuse, R122 ;  /* 0x00000005007a7223 */ /* 0x0c0fe2000001007a */
[C---:B------:R-:W-:Y:S01]  /*e2a0*/  IADD3 R65, PT, PT, R171.reuse, -0x17, RZ ;  /* 0xffffffe9ab417810 */ /* 0x040fe20007ffe0ff */
[----:B------:R-:W-:Y:S01]  /*e2b0*/  FFMA.FTZ R117, R0, R5, R117 ;  /* 0x0000000500757223 */ /* 0x000fe20000010075 */
[----:B------:R-:W-:Y:S01]  /*e2c0*/  IADD3 R3, PT, PT, R171, -0x7, RZ ;  /* 0xfffffff9ab037810 */ /* 0x000fe20007ffe0ff */
[----:B------:R-:W-:Y:S01]  /*e2d0*/  LDSM.16.MT88.4 R56, [R148+0x6800] ;  /* 0x006800009438783b */ /* 0x000fe20000004200 */
[----:B------:R-:W-:Y:S02]  /*e2e0*/  FMNMX3.FTZ R5, R2, R197, R52, !PT ;  /* 0x000000c502057276 */ /* 0x000fe40007810034 */
[----:B------:R-:W-:Y:S02]  /*e2f0*/  FMNMX3.FTZ R4, R4, R183, R185, !PT ;  /* 0x000000b704047276 */ /* 0x000fe400078100b9 */
[----:B------:R-:W-:Y:S02]  /*e300*/  I2FP.F32.S32 R67, R67 ;  /* 0x0000004300437245 */ /* 0x000fe40000201400 */
[----:B------:R-:W-:Y:S02]  /*e310*/  I2FP.F32.S32 R65, R65 ;  /* 0x0000004100417245 */ /* 0x000fe40000201400 */
[----:B------:R-:W-:Y:S01]  /*e320*/  I2FP.F32.S32 R3, R3 ;  /* 0x0000000300037245 */ /* 0x000fe20000201400 */
[C---:B------:R-:W-:Y:S01]  /*e330*/  FFMA.FTZ R146, R0.reuse, R67, R146 ;  /* 0x0000004300927223 */ /* 0x040fe20000010092 */
[----:B------:R-:W-:Y:S01]  /*e340*/  FMNMX3.FTZ R5, R5, R34, R32, !PT ;  /* 0x0000002205057276 */ /* 0x000fe20007810020 */
[----:B------:R-:W-:Y:S01]  /*e350*/  FFMA.FTZ R144, R0, R65, R144 ;  /* 0x0000004100907223 */ /* 0x000fe20000010090 */
[----:B------:R-:W-:Y:S01]  /*e360*/  FMNMX3.FTZ R4, R4, R63, R61, !PT ;  /* 0x0000003f04047276 */ /* 0x000fe2000781003d */
[CC--:B------:R-:W-:Y:S01]  /*e370*/  FFMA.FTZ R140, R0.reuse, R3.reuse, R140 ;  /* 0x00000003008c7223 */ /* 0x0c0fe2000001008c */
[C---:B------:R-:W-:Y:S01]  /*e380*/  FFMA.FTZ R137, R0.reuse, R3, R137 ;  /* 0x0000000300897223 */ /* 0x040fe20000010089 */
[----:B------:R-:W-:Y:S01]  /*e390*/  FMNMX3.FTZ R5, R5, R178, R176, !PT ;  /* 0x000000b205057276 */ /* 0x000fe200078100b0 */
[C---:B------:R-:W-:Y:S01]  /*e3a0*/  FFMA.FTZ R67, R0.reuse, R67, R209 ;  /* 0x0000004300437223 */ /* 0x040fe200000100d1 */
[C---:B------:R-:W-:Y:S01]  /*e3b0*/  IADD3 R3, PT, PT, R171.reuse, 0x9, RZ ;  /* 0x00000009ab037810 */ /* 0x040fe20007ffe0ff */
[----:B------:R-:W-:Y:S01]  /*e3c0*/  FFMA.FTZ R65, R0, R65, R207 ;  /* 0x0000004100417223 */ /* 0x000fe200000100cf */
[----:B------:R-:W-:Y:S02]  /*e3d0*/  FMNMX3.FTZ R4, R4, R35, R33, !PT ;  /* 0x0000002304047276 */ /* 0x000fe40007810021 */
[----:B------:R-:W-:Y:S02]  /*e3e0*/  IADD3 R7, PT, PT, R171, 0x1, RZ ;  /* 0x00000001ab077810 */ /* 0x000fe40007ffe0ff */
[----:B------:R-:W-:Y:S02]  /*e3f0*/  FMNMX3.FTZ R5, R5, R146, R144, !PT ;  /* 0x0000009205057276 */ /* 0x000fe40007810090 */
[----:B------:R-:W-:Y:S02]  /*e400*/  I2FP.F32.S32 R3, R3 ;  /* 0x0000000300037245 */ /* 0x000fe40000201400 */
[----:B------:R-:W-:Y:S02]  /*e410*/  FMNMX3.FTZ R4, R4, R147, R145, !PT ;  /* 0x0000009304047276 */ /* 0x000fe40007810091 */
[----:B------:R-:W-:Y:S01]  /*e420*/  I2FP.F32.S32 R7, R7 ;  /* 0x0000000700077245 */ /* 0x000fe20000201400 */
[CC--:B------:R-:W-:Y:S01]  /*e430*/  FFMA.FTZ R132, R0.reuse, R3.reuse, R132 ;  /* 0x0000000300847223 */ /* 0x0c0fe20000010084 */
[----:B------:R-:W-:Y:S01]  /*e440*/  FMNMX3.FTZ R5, R5, R142, R66, !PT ;  /* 0x0000008e05057276 */ /* 0x000fe20007810042 */
[----:B------:R-:W-:Y:S01]  /*e450*/  FFMA.FTZ R129, R0, R3, R129 ;  /* 0x0000000300817223 */ /* 0x000fe20000010081 */
[----:B------:R-:W-:Y:S01]  /*e460*/  FMNMX3.FTZ R4, R4, R67, R65, !PT ;  /* 0x0000004304047276 */ /* 0x000fe20007810041 */
[CC--:B------:R-:W-:Y:S01]  /*e470*/  FFMA.FTZ R136, R0.reuse, R7.reuse, R136 ;  /* 0x0000000700887223 */ /* 0x0c0fe20000010088 */
[C---:B------:R-:W-:Y:S01]  /*e480*/  IADD3 R127, PT, PT, R171.reuse, 0x10, RZ ;  /* 0x00000010ab7f7810 */ /* 0x040fe20007ffe0ff */
[----:B------:R-:W-:Y:S01]  /*e490*/  FFMA.FTZ R133, R0, R7, R133 ;  /* 0x0000000700857223 */ /* 0x000fe20000010085 */
        /* <DEDUP_REMOVED lines=9> */
[C---:B------:R-:W-:Y:S01]  /*e530*/  FFMA.FTZ R128, R0.reuse, R125, R128 ;  /* 0x0000007d00807223 */ /* 0x040fe20000010080 */
[----:B------:R-:W-:Y:S01]  /*e540*/  IADD3 R7, PT, PT, R171, 0x28, RZ ;  /* 0x00000028ab077810 */ /* 0x000fe20007ffe0ff */
[----:B------:R-:W-:Y:S01]  /*e550*/  FFMA.FTZ R120, R0, R3, R120 ;  /* 0x0000000300787223 */ /* 0x000fe20000010078 */
[----:B------:R-:W-:Y:S01]  /*e560*/  FMNMX3.FTZ R4, R4, R139, R137, !PT ;  /* 0x0000008b04047276 */ /* 0x000fe20007810089 */
[C---:B------:R-:W-:Y:S01]  /*e570*/  FFMA.FTZ R115, R0.reuse, R3, R115 ;  /* 0x0000000300737223 */ /* 0x040fe20000010073 */
[----:B------:R-:W-:Y:S01]  /*e580*/  FMNMX3.FTZ R5, R5, R134, R132, !PT ;  /* 0x0000008605057276 */ /* 0x000fe20007810084 */
[C---:B------:R-:W-:Y:S01]  /*e590*/  FFMA.FTZ R127, R0.reuse, R127, R215 ;  /* 0x0000007f007f7223 */ /* 0x040fe200000100d7 */
[----:B------:R-:W-:Y:S01]  /*e5a0*/  IADD3 R3, PT, PT, R171, 0x29, RZ ;  /* 0x00000029ab037810 */ /* 0x000fe20007ffe0ff */
[----:B------:R-:W-:Y:S01]  /*e5b0*/  FFMA.FTZ R125, R0, R125, R217 ;  /* 0x0000007d007d7223 */ /* 0x000fe200000100d9 */
[----:B------:R-:W-:Y:S02]  /*e5c0*/  I2FP.F32.S32 R7, R7 ;  /* 0x0000000700077245 */ /* 0x000fe40000201400 */
[----:B------:R-:W-:Y:S02]  /*e5d0*/  FMNMX3.FTZ R4, R4, R135, R133, !PT ;  /* 0x0000008704047276 */ /* 0x000fe40007810085 */
[----:B------:R-:W-:Y:S01]  /*e5e0*/  FMNMX3.FTZ R5, R5, R130, R128, !PT ;  /* 0x0000008205057276 */ /* 0x000fe20007810080 */
[C---:B------:R-:W-:Y:S01]  /*e5f0*/  FFMA.FTZ R113, R0.reuse, R7, R113 ;  /* 0x0000000700717223 */ /* 0x040fe20000010071 */
[----:B------:R-:W-:Y:S01]  /*e600*/  I2FP.F32.S32 R3, R3 ;  /* 0x0000000300037245 */ /* 0x000fe20000201400 */
[----:B------:R-:W-:Y:S01]  /*e610*/  FFMA.FTZ R118, R0, R7, R118 ;  /* 0x0000000700767223 */ /* 0x000fe20000010076 */
[----:B------:R-:W-:Y:S02]  /*e620*/  FMNMX3.FTZ R6, R4, R131, R129, !PT ;  /* 0x0000008304067276 */ /* 0x000fe40007810081 */
[C---:B------:R-:W-:Y:S01]  /*e630*/  IADD3 R2, PT, PT, R171.reuse, 0x30, RZ ;  /* 0x00000030ab027810 */ /* 0x040fe20007ffe0ff */
[CC--:B------:R-:W-:Y:S01]  /*e640*/  FFMA.FTZ R43, R0.reuse, R3.reuse, R43 ;  /* 0x00000003002b7223 */ /* 0x0c0fe2000001002b */
[----:B------:R-:W-:Y:S01]  /*e650*/  IADD3 R7, PT, PT, R171, 0x31, RZ ;  /* 0x00000031ab077810 */ /* 0x000fe20007ffe0ff */
[----:B------:R-:W-:Y:S01]  /*e660*/  FFMA.FTZ R116, R0, R3, R116 ;  /* 0x0000000300747223 */ /* 0x000fe20000010074 */
[----:B------:R-:W-:Y:S02]  /*e670*/  FMNMX3.FTZ R5, R5, R126, R124, !PT ;  /* 0x0000007e05057276 */ /* 0x000fe4000781007c */
[----:B------:R-:W-:Y:S02]  /*e680*/  FMNMX3.FTZ R6, R6, R127, R125, !PT ;  /* 0x0000007f06067276 */ /* 0x000fe4000781007d */
[----:B------:R-:W-:Y:S02]  /*e690*/  I2FP.F32.S32 R2, R2 ;  /* 0x0000000200027245 */ /* 0x000fe40000201400 */
[C---:B------:R-:W-:Y:S02]  /*e6a0*/  IADD3 R3, PT, PT, R171.reuse, 0x39, RZ ;  /* 0x00000039ab037810 */ /* 0x040fe40007ffe0ff */
[----:B------:R-:W-:Y:S01]  /*e6b0*/  IADD3 R4, PT, PT, R171, 0x38, RZ ;  /* 0x00000038ab047810 */ /* 0x000fe20007ffe0ff */
[CC--:B------:R-:W-:Y:S01]  /*e6c0*/  FFMA.FTZ R107, R0.reuse, R2.reuse, R223 ;  /* 0x00000002006b7223 */ /* 0x0c0fe200000100df */
[----:B------:R-:W-:Y:S01]  /*e6d0*/  I2FP.F32.S32 R7, R7 ;  /* 0x0000000700077245 */ /* 0x000fe20000201400 */
[----:B------:R-:W-:Y:S01]  /*e6e0*/  FFMA.FTZ R39, R0, R2, R39 ;  /* 0x0000000200277223 */ /* 0x000fe20000010027 */
[----:B------:R-:W-:Y:S02]  /*e6f0*/  FMNMX3.FTZ R5, R5, R122, R120, !PT ;  /* 0x0000007a05057276 */ /* 0x000fe40007810078 */
[----:B------:R-:W-:Y:S01]  /*e700*/  FMNMX3.FTZ R6, R6, R123, R121, !PT ;  /* 0x0000007b06067276 */ /* 0x000fe20007810079 */
[C---:B------:R-:W-:Y:S01]  /*e710*/  FFMA.FTZ R38, R0.reuse, R7, R38 ;  /* 0x0000000700267223 */ /* 0x040fe20000010026 */
[----:B------:R-:W-:Y:S01]  /*e720*/  I2FP.F32.S32 R3, R3 ;  /* 0x0000000300037245 */ /* 0x000fe20000201400 */
[C---:B------:R-:W-:Y:S01]  /*e730*/  FFMA.FTZ R104, R0.reuse, R7, R104 ;  /* 0x0000000700687223 */ /* 0x040fe20000010068 */
[----:B------:R-:W-:Y:S02]  /*e740*/  I2FP.F32.S32 R4, R4 ;  /* 0x0000000400047245 */ /* 0x000fe40000201400 */
        /* <DEDUP_REMOVED lines=169> */
[----:B------:R-:W-:Y:S08]  /*f1e0*/  ISETP.GT.AND P0, PT, R172, R159, PT ;  /* 0x0000009fac00720c */ /* 0x000ff00003f04270 */
        /* <DEDUP_REMOVED lines=214> */
.L_x_6568:
        /* <DEDUP_REMOVED lines=24> */
[----:B------:R-:W-:Y:S02]  /*100d0*/  SHF.R.U32.HI R36, RZ, 0x1, R37 ;  /* 0x00000001ff247819 */ /* 0x000fe40000011625 */
[----:B------:R-:W-:Y:S01]  /*100e0*/  LOP3.LUT R14, R8, 0x1c0, RZ, 0xc0, !PT ;  /* 0x000001c0080e7812 */ /* 0x000fe200078ec0ff */
[----:B--2---:R-:W-:Y:S01]  /*100f0*/  FADD.FTZ R7, R0, R7 ;  /* 0x0000000700077221 */ /* 0x004fe20000010000 */
[C---:B------:R-:W-:Y:S02]  /*10100*/  SHF.L.U32 R0, R37.reuse, 0x2, RZ ;  /* 0x0000000225007819 */ /* 0x040fe400000006ff */
        /* <DEDUP_REMOVED lines=12> */
[----:B------:R-:W4:Y:S01]  /*101d0*/  @P1 MUFU.LG2 R7, R7 ;  /* 0x0000000700071308 */ /* 0x000f220000000c00 */
[----:B--2---:R-:W-:Y:S01]  /*101e0*/  FSEL R8, R9, 1, P1 ;  /* 0x3f80000009087808 */ /* 0x004fe20000800000 */
[----:B------:R-:W2:Y:S01]  /*101f0*/  @P1 LDC R14, c[0x0][0x458] ;  /* 0x00011600ff0e1b82 */ /* 0x000ea20000000800 */
        /* <DEDUP_REMOVED lines=49> */
[C---:B------:R-:W-:Y:S01]  /*10510*/  IADD3 R16, PT, PT, R11.reuse, R10, RZ ;  /* 0x0000000a0b107210 */ /* 0x040fe20007ffe0ff */
[----:B------:R1:W-:Y:S03]  /*10520*/  STS.64 [R8+0x800], R98 ;  /* 0x0008006208007388 */ /* 0x0003e60000000a00 */
[----:B------:R-:W4:Y:S01]  /*10530*/  LDC R9, c[0x0][0x3e0] ;  /* 0x0000f800ff097b82 */ /* 0x000f220000000800 */
[----:B------:R-:W-:Y:S04]  /*10540*/  STS.64 [R13], R92 ;  /* 0x0000005c0d007388 */ /* 0x000fe80000000a00 */
[----:B------:R-:W-:Y:S03]  /*10550*/  STS.64 [R13+0x800], R94 ;  /* 0x0008005e0d007388 */ /* 0x000fe60000000a00 */
[----:B------:R-:W2:Y:S01]  /*10560*/  @P0 LDC R17, c[0x0][0x458] ;  /* 0x00011600ff110b82 */ /* 0x000ea20000000800 */
[----:B------:R-:W-:Y:S04]  /*10570*/  STS.64 [R12], R88 ;  /* 0x000000580c007388 */ /* 0x000fe80000000a00 */
[----:B------:R3:W-:Y:S01]  /*10580*/  STS.64 [R12+0x800], R90 ;  /* 0x0008005a0c007388 */ /* 0x0007e20000000a00 */
[----:B-----5:R-:W-:Y:S01]  /*10590*/  IMAD R4, R4, UR6, R167 ;  /* 0x0000000604047c24 */ /* 0x020fe2000f8e02a7 */
[----:B-1----:R-:W-:-:S02]  /*105a0*/  IADD3 R8, PT, PT, R11, R12, RZ ;  /* 0x0000000c0b087210 */ /* 0x002fc40007ffe0ff */
[----:B------:R-:W-:-:S03]  /*105b0*/  IADD3 R11, PT, PT, R11, R18, RZ ;  /* 0x000000120b0b7210 */ /* 0x000fc60007ffe0ff */
[----:B------:R-:W-:Y:S04]  /*105c0*/  STS.64 [R8], R84 ;  /* 0x0000005408007388 */ /* 0x000fe80000000a00 */
[----:B------:R1:W-:Y:S04]  /*105d0*/  STS.64 [R8+0x800], R86 ;  /* 0x0008005608007388 */ /* 0x0003e80000000a00 */
[----:B------:R2:W-:Y:S01]  /*105e0*/  STS.64 [R10], R80 ;  /* 0x000000500a007388 */ /* 0x0005e20000000a00 */
[----:B---3--:R-:W-:-:S03]  /*105f0*/  IADD3 R12, PT, PT, -R167, RZ, RZ ;  /* 0x000000ffa70c7210 */ /* 0x008fc60007ffe1ff */
[----:B------:R3:W-:Y:S04]  /*10600*/  STS.64 [R10+0x800], R82 ;  /* 0x000800520a007388 */ /* 0x0007e80000000a00 */
[----:B------:R3:W-:Y:S01]  /*10610*/  STS.64 [R16], R76 ;  /* 0x0000004c10007388 */ /* 0x0007e20000000a00 */
[----:B----4-:R-:W-:-:S03]  /*10620*/  IMAD R12, R9, R12, UR5 ;  /* 0x00000005090c7e24 */ /* 0x010fc6000f8e020c */
[----:B------:R3:W-:Y:S01]  /*10630*/  STS.64 [R16+0x800], R78 ;  /* 0x0008004e10007388 */ /* 0x0007e20000000a00 */
[----:B------:R-:W-:-:S03]  /*10640*/  IMAD R4, R4, R9, R12 ;  /* 0x0000000904047224 */ /* 0x000fc600078e020c */
[----:B------:R3:W-:Y:S01]  /*10650*/  STS.64 [R18], R72 ;  /* 0x0000004812007388 */ /* 0x0007e20000000a00 */
[----:B------:R-:W-:-:S03]  /*10660*/  IMAD R166, R4, R5, R166 ;  /* 0x0000000504a67224 */ /* 0x000fc600078e02a6 */
[----:B------:R3:W-:Y:S01]  /*10670*/  STS.64 [R18+0x800], R74 ;  /* 0x0008004a12007388 */ /* 0x0007e20000000a00 */
[----:B-1----:R-:W-:-:S03]  /*10680*/  @P1 FMUL.FTZ R8, R7, 0.69314718246459960938 ;  /* 0x3f31721807081820 */ /* 0x002fc60000410000 */
[----:B------:R3:W-:Y:S01]  /*10690*/  STS.64 [R11], R68 ;  /* 0x000000440b007388 */ /* 0x0007e20000000a00 */
[----:B------:R-:W-:Y:S01]  /*106a0*/  @P0 FMUL.FTZ R7, R6, 0.69314718246459960938 ;  /* 0x3f31721806070820 */ /* 0x000fe20000410000 */
[----:B--2---:R-:W-:Y:S02]  /*106b0*/  @P1 FFMA.FTZ R40, R3, R14, R8 ;  /* 0x0000000e03281223 */ /* 0x004fe40000010008 */
[----:B------:R3:W-:Y:S01]  /*106c0*/  STS.64 [R11+0x800], R70 ;  /* 0x000800460b007388 */ /* 0x0007e20000000a00 */
[----:B------:R-:W-:Y:S01]  /*106d0*/  @P0 FFMA.FTZ R39, R2, R17, R7 ;  /* 0x0000001102270223 */ /* 0x000fe20000010007 */
[----:B------:R-:W-:Y:S01]  /*106e0*/  IMAD R2, R166, UR4, RZ ;  /* 0x00000004a6027c24 */ /* 0x000fe2000f8e02ff */
        /* <DEDUP_REMOVED lines=10> */
[----:B------:R-:W3:Y:S01]  /*10790*/  LDCU.64 UR4, c[0x0][0x428] ;  /* 0x00008500ff0477ac */ /* 0x000ee20008000a00 */
[C---:B------:R-:W-:Y:S01]  /*107a0*/  VIADD R41, R37.reuse, 0x8 ;  /* 0x0000000825297836 */ /* 0x040fe20000000000 */
[C---:B------:R-:W-:Y:S02]  /*107b0*/  IADD3 R3, P0, PT, R166.reuse, R37, RZ ;  /* 0x00000025a6037210 */ /* 0x040fe40007f1e0ff */
[-C--:B------:R-:W-:Y:S02]  /*107c0*/  ISETP.GE.AND P2, PT, R37, R158.reuse, PT ;  /* 0x0000009e2500720c */ /* 0x080fe40003f46270 */
[----:B------:R-:W-:Y:S02]  /*107d0*/  ISETP.GE.AND P1, PT, R41, R158, PT ;  /* 0x0000009e2900720c */ /* 0x000fe40003f26270 */
[----:B------:R-:W-:Y:S02]  /*107e0*/  LEA.HI.X.SX32 R166, R166, RZ, 0x1, P0 ;  /* 0x000000ffa6a67211 */ /* 0x000fe400000f0eff */
[----:B---3--:R-:W-:-:S04]  /*107f0*/  LEA R36, P0, R3, UR4, 0x2 ;  /* 0x0000000403247c11 */ /* 0x008fc8000f8010ff */
[----:B------:R-:W-:-:S05]  /*10800*/  LEA.HI.X R37, R3, UR5, R166, 0x2, P0 ;  /* 0x0000000503257c11 */ /* 0x000fca00080f14a6 */
[----:B------:R3:W-:Y:S04]  /*10810*/  @!P2 STG.E desc[UR16][R36.64], R40 ;  /* 0x000000282400a986 */ /* 0x0007e8000c101910 */
[----:B------:R3:W-:Y:S02]  /*10820*/  @!P1 STG.E desc[UR16][R36.64+0x20], R39 ;  /* 0x0000202724009986 */ /* 0x0007e4000c101910 */
.L_x_6574:
[----:B------:R-:W-:Y:S05]  /*10830*/  BSYNC.RECONVERGENT B0 ;  /* 0x0000000000007941 */ /* 0x000fea0003800200 */
.L_x_6573:
[----:B------:R-:W5:Y:S01]  /*10840*/  LDCU UR6, c[0x0][0x440] ;  /* 0x00008800ff0677ac */ /* 0x000f620008000800 */
[C---:B---3--:R-:W-:Y:S02]  /*10850*/  LOP3.LUT R37, R0.reuse, 0xfc0, RZ, 0xc0, !PT ;  /* 0x00000fc000257812 */ /* 0x048fe400078ec0ff */
[----:B------:R-:W-:Y:S01]  /*10860*/  LOP3.LUT R3, R0, 0x3c, RZ, 0xc0, !PT ;  /* 0x0000003c00037812 */ /* 0x000fe200078ec0ff */
[----:B------:R-:W3:Y:S01]  /*10870*/  LDCU.64 UR4, c[0x0][0x3f8] ;  /* 0x00007f00ff0477ac */ /* 0x000ee20008000a00 */
[----:B------:R-:W-:-:S04]  /*10880*/  LOP3.LUT R37, R37, 0x3c, R0, 0xf8, !PT ;  /* 0x0000003c25257812 */ /* 0x000fc800078ef800 */
[----:B------:R-:W-:-:S04]  /*10890*/  IADD3 R0, P1, PT, R2, R37, RZ ;  /* 0x0000002502007210 */ /* 0x000fc80007f3e0ff */
[----:B------:R-:W-:Y:S02]  /*108a0*/  LEA.HI.X.SX32 R37, R2, RZ, 0x1, P1 ;  /* 0x000000ff02257211 */ /* 0x000fe400008f0eff */
[----:B-----5:R-:W-:Y:S02]  /*108b0*/  ISETP.GE.AND P0, PT, R3, UR6, PT ;  /* 0x0000000603007c0c */ /* 0x020fe4000bf06270 */
[----:B------:R-:W-:Y:S02]  /*108c0*/  SHF.R.U32.HI R3, RZ, 0x4, R38 ;  /* 0x00000004ff037819 */ /* 0x000fe40000011626 */
[C---:B---3--:R-:W-:Y:S02]  /*108d0*/  LEA R42, P2, R0.reuse, UR4, 0x2 ;  /* 0x00000004002a7c11 */ /* 0x048fe4000f8410ff */
        /* <DEDUP_REMOVED lines=12> */
[----:B-1----:R1:W-:Y:S01]  /*109a0*/  @!P1 STG.E.128 desc[UR16][R42.64], R32 ;  /* 0x000000202a009986 */ /* 0x0023e2000c101d10 */
[----:B------:R-:W-:Y:S01]  /*109b0*/  VIADD R3, R3, 0x38 ;  /* 0x0000003803037836 */ /* 0x000fe20000000000 */
[----:B------:R-:W-:-:S02]  /*109c0*/  ISETP.GE.OR P2, PT, R37, R158, P0 ;  /* 0x0000009e2500720c */ /* 0x000fc40000746670 */
[-C--:B------:R-:W-:Y:S01]  /*109d0*/  ISETP.GE.OR P1, PT, R39, R158.reuse, P0 ;  /* 0x0000009e2700720c */ /* 0x080fe20000726670 */
[----:B--2---:R1:W-:Y:S01]  /*109e0*/  @!P6 STG.E.128 desc[UR16][R42.64+0x800], R28 ;  /* 0x0008001c2a00e986 */ /* 0x0043e2000c101d10 */
        /* <DEDUP_REMOVED lines=9> */
.L_x_6575:
        /* <DEDUP_REMOVED lines=16> */
.L_x_7195:


//--------------------- .text._ZN5flash24flash_fwd_splitkv_kernelI23Flash_fwd_kernel_traitsILi64ELi64ELi128ELi4ELb0ELb0EN7cutlass6half_tE19Flash_kernel_traitsILi64ELi64ELi128ELi4ES3_EELb1ELb0ELb0ELb0ELb1ELb0ELb1ELb1EEEvNS_16Flash_fwd_paramsE --------------------------
	.section	.text._ZN5flash24flash_fwd_splitkv_kernelI23Flash_fwd_kernel_traitsILi64ELi64ELi128ELi4ELb0ELb0EN7cutlass6half_tE19Flash_kernel_traitsILi64ELi64ELi128ELi4ES3_EELb1ELb0ELb0ELb0ELb1ELb0ELb1ELb1EEEvNS_16Flash_fwd_paramsE,"ax",@progbits
	.align	128
        .global         _ZN5flash24flash_fwd_splitkv_kernelI23Flash_fwd_kernel_traitsILi64ELi64ELi128ELi4ELb0ELb0EN7cutlass6half_tE19Flash_kernel_traitsILi64ELi64ELi128ELi4ES3_EELb1ELb0ELb0ELb0ELb1ELb0ELb1ELb1EEEvNS_16Flash_fwd_paramsE
        .type           _ZN5flash24flash_fwd_splitkv_kernelI23Flash_fwd_kernel_traitsILi64ELi64ELi128ELi4ELb0ELb0EN7cutlass6half_tE19Flash_kernel_traitsILi64ELi64ELi128ELi4ES3_EELb1ELb0ELb0ELb0ELb1ELb0ELb1ELb1EEEvNS_16Flash_fwd_paramsE,@function
        .size           _ZN5flash24flash_fwd_splitkv_kernelI23Flash_fwd_kernel_traitsILi64ELi64ELi128ELi4ELb0ELb0EN7cutlass6half_tE19Flash_kernel_traitsILi64ELi64ELi128ELi4ES3_EELb1ELb0ELb0ELb0ELb1ELb0ELb1ELb1EEEvNS_16Flash_fwd_paramsE,(.L_x_7196 - _ZN5flash24flash_fwd_splitkv_kernelI23Flash_fwd_kernel_traitsILi64ELi64ELi128ELi4ELb0ELb0EN7cutlass6half_tE19Flash_kernel_traitsILi64ELi64ELi128ELi4ES3_EELb1ELb0ELb0ELb0ELb1ELb0ELb1ELb1EEEvNS_16Flash_fwd_paramsE)
        .other          _ZN5flash24flash_fwd_splitkv_kernelI23Flash_fwd_kernel_traitsILi64ELi64ELi128ELi4ELb0ELb0EN7cutlass6half_tE19Flash_kernel_traitsILi64ELi64ELi128ELi4ES3_EELb1ELb0ELb0ELb0ELb1ELb0ELb1ELb1EEEvNS_16Flash_fwd_paramsE,@"STO_CUDA_ENTRY STV_DEFAULT"
_ZN5flash24flash_fwd_splitkv_kernelI23Flash_fwd_kernel_traitsILi64ELi64ELi128ELi4ELb0ELb0EN7cutlass6half_tE19Flash_kernel_traitsILi64ELi64ELi128ELi4ES3_EELb1ELb0ELb0ELb0ELb1ELb0ELb1ELb1EEEvNS_16Flash_fwd_paramsE:
.text._ZN5flash24flash_fwd_splitkv_kernelI23Flash_fwd_kernel_traitsILi64ELi64ELi128ELi4ELb0ELb0EN7cutlass6half_tE19Flash_kernel_traitsILi64ELi64ELi128ELi4ES3_EELb1ELb0ELb0ELb0ELb1ELb0ELb1ELb1EEEvNS_16Flash_fwd_paramsE:
        /* <DEDUP_REMOVED lines=68> */
.L_x_6576:
        /* <DEDUP_REMOVED lines=62> */
[----:B------:R-:W-:Y:S01]  /*0820*/  SHF.R.U32.HI R3, RZ, 0x4, R65 ;  /* 0x00000004ff037819 */ /* 0x000fe20000011641 */
[----:B------:R-:W3:Y:S04]  /*0830*/  LDCU.64 UR8, c[0x0][0x3f8] ;  /* 0x00007f00ff0877ac */ /* 0x000ee80008000a00 */
[C---:B------:R-:W-:Y:S02]  /*0840*/  VIADD R13, R3.reuse, 0x8 ;  /* 0x00000008030d7836 */ /* 0x040fe40000000000 */
[C---:B------:R-:W-:Y:S02]  /*0850*/  VIADD R9, R3.reuse, 0x18 ;  /* 0x0000001803097836 */ /* 0x040fe40000000000 */
[----:B------:R-:W-:-:S02]  /*0860*/  VIADD R11, R3, 0x10 ;  /* 0x00000010030b7836 */ /* 0x000fc40000000000 */
[----:B-1----:R-:W-:-:S04]  /*0870*/  IMAD R6, R2, R6, R171 ;  /* 0x0000000602067224 */ /* 0x002fc800078e02ab */
[----:B------:R-:W-:-:S04]  /*0880*/  IMAD R6, R6, R5, R10 ;  /* 0x0000000506067224 */ /* 0x000fc800078e020a */
[--C-:B------:R-:W-:Y:S02]  /*0890*/  IMAD R7, R6, R7, R168.reuse ;  /* 0x0000000706077224 */ /* 0x100fe400078e02a8 */
[----:B------:R-:W-:Y:S02]  /*08a0*/  IMAD.IADD R168, R169, 0x1, -R168 ;  /* 0x00000001a9a87824 */ /* 0x000fe400078e0aa8 */
[----:B--2---:R-:W-:Y:S01]  /*08b0*/  IMAD R0, R7, UR4, RZ ;  /* 0x0000000407007c24 */ /* 0x004fe2000f8e02ff */
[----:B------:R-:W1:Y:S02]  /*08c0*/  LDCU.64 UR4, c[0x0][0x428] ;  /* 0x00008500ff0477ac */ /* 0x000e640008000a00 */
[----:B------:R-:W-:Y:S02]  /*08d0*/  ISETP.GE.AND P1, PT, R13, R168, PT ;  /* 0x000000a80d00720c */ /* 0x000fe40003f26270 */
[----:B------:R-:W-:Y:S02]  /*08e0*/  LEA R5, P0, R65, R0, 0x2 ;  /* 0x0000000041057211 */ /* 0x000fe400078010ff */
[----:B------:R-:W-:-:S02]  /*08f0*/  ISETP.GE.AND P2, PT, R3, R168, PT ;  /* 0x000000a80300720c */ /* 0x000fc40003f46270 */
[----:B------:R-:W-:Y:S02]  /*0900*/  LEA.HI.X.SX32 R0, R0, RZ, 0x1, P0 ;  /* 0x000000ff00007211 */ /* 0x000fe400000f0eff */
[----:B---3--:R-:W-:Y:S02]  /*0910*/  LEA R12, P0, R5, UR8, 0x2 ;  /* 0x00000008050c7c11 */ /* 0x008fe4000f8010ff */
[-C--:B------:R-:W-:Y:S01]  /*0920*/  ISETP.GE.AND P5, PT, R9, R168.reuse, PT ;  /* 0x000000a80900720c */ /* 0x080fe20003fa6270 */
[----:B------:R-:W-:Y:S01]  /*0930*/  VIADD R9, R3, 0x28 ;  /* 0x0000002803097836 */ /* 0x000fe20000000000 */
[----:B------:R-:W-:Y:S01]  /*0940*/  LEA.HI.X R13, R5, UR9, R0, 0x2, P0 ;  /* 0x00000009050d7c11 */ /* 0x000fe200080f1400 */
[----:B------:R-:W-:Y:S01]  /*0950*/  VIADD R5, R3, 0x30 ;  /* 0x0000003003057836 */ /* 0x000fe20000000000 */
[----:B------:R-:W-:Y:S02]  /*0960*/  LOP3.LUT P0, R65, R65, 0xf, RZ, 0xc0, !PT ;  /* 0x0000000f41417812 */ /* 0x000fe4000780c0ff */
[----:B------:R-:W-:Y:S01]  /*0970*/  ISETP.GE.AND P4, PT, R11, R168, PT ;  /* 0x000000a80b00720c */ /* 0x000fe20003f86270 */
[----:B------:R-:W-:Y:S01]  /*0980*/  @!P1 STG.E.128 desc[UR6][R12.64+0x800], RZ ;  /* 0x000800ff0c009986 */ /* 0x000fe2000c101d06 */
[----:B------:R-:W-:Y:S01]  /*0990*/  P2R R4, PR, RZ, 0x1 ;  /* 0x00000001ff047803 */ /* 0x000fe20000000000 */
[----:B------:R-:W-:Y:S01]  /*09a0*/  VIADD R11, R3, 0x20 ;  /* 0x00000020030b7836 */ /* 0x000fe20000000000 */
[----:B------:R-:W-:Y:S01]  /*09b0*/  IADD3 R0, P0, PT, R7, R3, RZ ;  /* 0x0000000307007210 */ /* 0x000fe20007f1e0ff */
[----:B------:R-:W-:Y:S01]  /*09c0*/  @!P2 STG.E.128 desc[UR6][R12.64], RZ ;  /* 0x000000ff0c00a986 */ /* 0x000fe2000c101d06 */
[----:B------:R-:W-:-:S02]  /*09d0*/  ISETP.NE.OR P3, PT, R65, RZ, P1 ;  /* 0x000000ff4100720c */ /* 0x000fc40000f65670 */
[----:B------:R-:W-:Y:S01]  /*09e0*/  LEA.HI.X.SX32 R7, R7, RZ, 0x1, P0 ;  /* 0x000000ff07077211 */ /* 0x000fe200000f0eff */
[----:B------:R-:W-:Y:S01]  /*09f0*/  @!P5 STG.E.128 desc[UR6][R12.64+0x1800], RZ ;  /* 0x001800ff0c00d986 */ /* 0x000fe2000c101d06 */
[-C--:B------:R-:W-:Y:S01]  /*0a00*/  ISETP.GE.AND P1, PT, R9, R168.reuse, PT ;  /* 0x000000a80900720c */ /* 0x080fe20003f26270 */
[----:B------:R-:W-:Y:S01]  /*0a10*/  VIADD R9, R3, 0x38 ;  /* 0x0000003803097836 */ /* 0x000fe20000000000 */
[C---:B-1----:R-:W-:Y:S01]  /*0a20*/  LEA R6, P0, R0.reuse, UR4, 0x2 ;  /* 0x0000000400067c11 */ /* 0x042fe2000f8010ff */
[----:B------:R-:W-:Y:S01]  /*0a30*/  @!P4 STG.E.128 desc[UR6][R12.64+0x1000], RZ ;  /* 0x001000ff0c00c986 */ /* 0x000fe2000c101d06 */
[-C--:B------:R-:W-:Y:S02]  /*0a40*/  ISETP.GE.AND P2, PT, R11, R168.reuse, PT ;  /* 0x000000a80b00720c */ /* 0x080fe40003f46270 */
[----:B------:R-:W-:Y:S02]  /*0a50*/  LEA.HI.X R7, R0, UR5, R7, 0x2, P0 ;  /* 0x0000000500077c11 */ /* 0x000fe400080f1407 */
[-C--:B------:R-:W-:Y:S01]  /*0a60*/  ISETP.GE.AND P0, PT, R5, R168.reuse, PT ;  /* 0x000000a80500720c */ /* 0x080fe20003f06270 */
[----:B------:R-:W-:Y:S01]  /*0a70*/  @!P3 IMAD.MOV.U32 R5, RZ, RZ, -0x800000 ;  /* 0xff800000ff05b424 */ /* 0x000fe200078e00ff */
[----:B------:R-:W-:-:S02]  /*0a80*/  ISETP.GE.AND P6, PT, R9, R168, PT ;  /* 0x000000a80900720c */ /* 0x000fc40003fc6270 */
[----:B------:R-:W-:Y:S01]  /*0a90*/  P2R R2, PR, RZ, 0x20 ;  /* 0x00000020ff027803 */ /* 0x000fe20000000000 */
[----:B------:R-:W-:Y:S01]  /*0aa0*/  @!P1 STG.E.128 desc[UR6][R12.64+0x2800], RZ ;  /* 0x002800ff0c009986 */ /* 0x000fe2000c101d06 */
[----:B------:R-:W-:-:S03]  /*0ab0*/  ISETP.NE.OR P5, PT, R65, RZ, P4 ;  /* 0x000000ff4100720c */ /* 0x000fc600027a5670 */
[----:B------:R-:W-:Y:S04]  /*0ac0*/  @!P2 STG.E.128 desc[UR6][R12.64+0x2000], RZ ;  /* 0x002000ff0c00a986 */ /* 0x000fe8000c101d06 */
[----:B------:R-:W-:Y:S01]  /*0ad0*/  @!P0 STG.E.128 desc[UR6][R12.64+0x3000], RZ ;  /* 0x003000ff0c008986 */ /* 0x000fe2000c101d06 */
[----:B------:R-:W-:-:S03]  /*0ae0*/  ISETP.NE.OR P0, PT, R65, RZ, P0 ;  /* 0x000000ff4100720c */ /* 0x000fc60000705670 */
[----:B------:R-:W-:Y:S02]  /*0af0*/  @!P6 STG.E.128 desc[UR6][R12.64+0x3800], RZ ;  /* 0x003800ff0c00e986 */ /* 0x000fe4000c101d06 */
[----:B------:R-:W-:Y:S02]  /*0b00*/  @!P5 IMAD.MOV.U32 R15, RZ, RZ, -0x800000 ;  /* 0xff800000ff0fd424 */ /* 0x000fe400078e00ff */
[----:B------:R1:W-:Y:S01]  /*0b10*/  @!P3 STG.E desc[UR6][R6.64+0x20], R5 ;  /* 0x000020050600b986 */ /* 0x0003e2000c101906 */
[----:B------:R-:W-:-:S03]  /*0b20*/  ISETP.NE.AND P3, PT, R2, RZ, PT ;  /* 0x000000ff0200720c */ /* 0x000fc60003f65270 */
[----:B------:R2:W-:Y:S01]  /*0b30*/  @!P5 STG.E desc[UR6][R6.64+0x40], R15 ;  /* 0x0000400f0600d986 */ /* 0x0005e2000c101906 */
[C---:B------:R-:W-:Y:S02]  /*0b40*/  ISETP.NE.OR P4, PT, R65.reuse, RZ, P3 ;  /* 0x000000ff4100720c */ /* 0x040fe40001f85670 */
[C---:B------:R-:W-:Y:S02]  /*0b50*/  ISETP.NE.OR P3, PT, R65.reuse, RZ, P2 ;  /* 0x000000ff4100720c */ /* 0x040fe40001765670 */
[----:B------:R-:W-:Y:S02]  /*0b60*/  ISETP.NE.OR P2, PT, R65, RZ, P1 ;  /* 0x000000ff4100720c */ /* 0x000fe40000f45670 */
[----:B------:R-:W-:-:S04]  /*0b70*/  ISETP.NE.AND P1, PT, R4, RZ, PT ;  /* 0x000000ff0400720c */ /* 0x000fc80003f25270 */
[----:B------:R-:W-:Y:S01]  /*0b80*/  ISETP.GE.OR P1, PT, R3, R168, P1 ;  /* 0x000000a80300720c */ /* 0x000fe20000f26670 */
[----:B------:R-:W-:Y:S02]  /*0b90*/  @!P0 IMAD.MOV.U32 R3, RZ, RZ, -0x800000 ;  /* 0xff800000ff038424 */ /* 0x000fe400078e00ff */
[----:B------:R-:W-:Y:S02]  /*0ba0*/  @!P4 IMAD.MOV.U32 R11, RZ, RZ, -0x800000 ;  /* 0xff800000ff0bc424 */ /* 0x000fe400078e00ff */
[----:B------:R-:W-:Y:S01]  /*0bb0*/  @!P3 IMAD.MOV.U32 R9, RZ, RZ, -0x800000 ;  /* 0xff800000ff09b424 */ /* 0x000fe200078e00ff */
[----:B------:R2:W-:Y:S01]  /*0bc0*/  @!P0 STG.E desc[UR6][R6.64+0xc0], R3 ;  /* 0x0000c00306008986 */ /* 0x0005e2000c101906 */
[----:B------:R-:W-:-:S03]  /*0bd0*/  ISETP.NE.OR P0, PT, R65, RZ, P6 ;  /* 0x000000ff4100720c */ /* 0x000fc60003705670 */
[----:B------:R2:W-:Y:S01]  /*0be0*/  @!P4 STG.E desc[UR6][R6.64+0x60], R11 ;  /* 0x0000600b0600c986 */ /* 0x0005e2000c101906 */
[----:B-1----:R-:W-:Y:S02]  /*0bf0*/  @!P2 IMAD.MOV.U32 R5, RZ, RZ, -0x800000 ;  /* 0xff800000ff05a424 */ /* 0x002fe400078e00ff */
[----:B------:R-:W-:Y:S01]  /*0c00*/  @!P1 IMAD.MOV.U32 R13, RZ, RZ, -0x800000 ;  /* 0xff800000ff0d9424 */ /* 0x000fe200078e00ff */
[----:B------:R2:W-:Y:S04]  /*0c10*/  @!P3 STG.E desc[UR6][R6.64+0x80], R9 ;  /* 0x000080090600b986 */ /* 0x0005e8000c101906 */
[----:B------:R2:W-:Y:S04]  /*0c20*/  @!P2 STG.E desc[UR6][R6.64+0xa0], R5 ;  /* 0x0000a0050600a986 */ /* 0x0005e8000c101906 */
[----:B------:R2:W-:Y:S01]  /*0c30*/  @!P1 STG.E desc[UR6][R6.64], R13 ;  /* 0x0000000d06009986 */ /* 0x0005e2000c101906 */
[----:B------:R-:W-:Y:S05]  /*0c40*/  @P0 EXIT ;  /* 0x000000000000094d */ /* 0x000fea0003800000 */
[----:B--2---:R-:W-:-:S05]  /*0c50*/  MOV R3, 0xff800000 ;  /* 0xff80000000037802 */ /* 0x004fca0000000f00 */
[----:B------:R-:W-:Y:S01]  /*0c60*/  STG.E desc[UR6][R6.64+0xe0], R3 ;  /* 0x0000e00306007986 */ /* 0x000fe2000c101906 */
[----:B------:R-:W-:Y:S05]  /*0c70*/  EXIT ;  /* 0x000000000000794d */ /* 0x000fea0003800000 */
.L_x_6577:
        /* <DEDUP_REMOVED lines=9> */
.L_x_6578:
[----:B------:R-:W-:-:S04]  /*0d10*/  UISETP.NE.U32.AND UP0, UPT, UR12, URZ, UPT ;  /* 0x000000ff0c00728c */ /* 0x000fc8000bf05070 */
[----:B------:R-:W-:-:S09]  /*0d20*/  UISETP.NE.AND.EX UP0, UPT, UR13, URZ, UPT, UP0 ;  /* 0x000000ff0d00728c */ /* 0x000fd2000bf05300 */
[----:B------:R-:W-:Y:S05]  /*0d30*/  BRA.U !UP0, `(.L_x_6579) ;  /* 0x00000005089c7547 */ /* 0x000fea000b800000 */
[----:B------:R-:W1:Y:S01]  /*0d40*/  LDC R7, c[0x0][0x4f0] ;  /* 0x00013c00ff077b82 */ /* 0x000e620000000800 */
[----:B-----5:R-:W-:Y:S01]  /*0d50*/  LEA R6, R62, 0xffffff80, 0x7 ;  /* 0xffffff803e067811 */ /* 0x020fe200078e38ff */
[----:B------:R-:W2:Y:S03]  /*0d60*/  LDCU.64 UR4, c[0x0][0x4e8] ;  /* 0x00009d00ff0477ac */ /* 0x000ea60008000a00 */
[----:B------:R-:W-:Y:S01]  /*0d70*/  IABS R0, R6 ;  /* 0x0000000600007213 */ /* 0x000fe20000000000 */
[----:B------:R-:W3:Y:S01]  /*0d80*/  LDCU.64 UR8, c[0x0][0x3a0] ;  /* 0x00007400ff0877ac */ /* 0x000ee20008000a00 */
[----:B------:R-:W4:Y:S01]  /*0d90*/  LDCU.64 UR14, c[0x0][0x3b8] ;  /* 0x00007700ff0e77ac */ /* 0x000f220008000a00 */
[----:B-1----:R-:W-:Y:S02]  /*0da0*/  IABS R3, R7 ;  /* 0x0000000700037213 */ /* 0x002fe40000000000 */
[----:B------:R-:W-:-:S02]  /*0db0*/  ISETP.NE.AND P3, PT, R7, RZ, PT ;  /* 0x000000ff0700720c */ /* 0x000fc40003f65270 */
        /* <DEDUP_REMOVED lines=15> */
[----:B------:R-:W-:Y:S01]  /*0eb0*/  ISETP.GE.U32.AND P1, PT, R0, R3, PT ;  /* 0x000000030000720c */ /* 0x000fe20003f26070 */
[----:B--2---:R-:W-:Y:S01]  /*0ec0*/  IMAD.WIDE.U32 R2, R171, UR4, RZ ;  /* 0x00000004ab027c25 */ /* 0x004fe2000f8e00ff */
[----:B------:R-:W-:-:S03]  /*0ed0*/  LOP3.LUT R0, R6, R7, RZ, 0x3c, !PT ;  /* 0x0000000706007212 */ /* 0x000fc600078e3cff */
[----:B------:R-:W-:Y:S01]  /*0ee0*/  IMAD R177, R171, UR5, R3 ;  /* 0x00000005abb17c24 */ /* 0x000fe2000f8e0203 */
[----:B------:R-:W-:Y:S01]  /*0ef0*/  ISETP.GE.AND P2, PT, R0, RZ, PT ;  /* 0x000000ff0000720c */ /* 0x000fe20003f46270 */
[----:B------:R-:W1:Y:S01]  /*0f00*/  LDC R3, c[0x0][0x3e8] ;  /* 0x0000fa00ff037b82 */ /* 0x000e620000000800 */
[C---:B------:R-:W-:Y:S01]  /*0f10*/  LEA R176, P0, R2.reuse, UR12, 0x2 ;  /* 0x0000000c02b07c11 */ /* 0x040fe2000f8010ff */
[----:B------:R-:W2:Y:S03]  /*0f20*/  LDCU.64 UR4, c[0x0][0x3a8] ;  /* 0x00007500ff0477ac */ /* 0x000ea60008000a00 */
[----:B------:R-:W-:Y:S01]  /*0f30*/  LEA.HI.X R177, R2, UR13, R177, 0x2, P0 ;  /* 0x0000000d02b17c11 */ /* 0x000fe200080f14b1 */
[----:B------:R-:W-:-:S06]  /*0f40*/  @P1 VIADD R5, R5, 0x1 ;  /* 0x0000000105051836 */ /* 0x000fcc0000000000 */
[----:B------:R-:W-:Y:S02]  /*0f50*/  @!P2 IADD3 R5, PT, PT, -R5, RZ, RZ ;  /* 0x000000ff0505a210 */ /* 0x000fe40007ffe1ff */
[----:B------:R-:W-:-:S05]  /*0f60*/  @!P3 LOP3.LUT R5, RZ, R7, RZ, 0x33, !PT ;  /* 0x00000007ff05b212 */ /* 0x000fca00078e33ff */
[----:B------:R-:W-:-:S05]  /*0f70*/  IMAD.WIDE R16, R5, 0x4, R176 ;  /* 0x0000000405107825 */ /* 0x000fca00078e02b0 */
[----:B------:R-:W3:Y:S01]  /*0f80*/  LDG.E R8, desc[UR6][R16.64] ;  /* 0x0000000610087981 */ /* 0x000ee2000c1e1900 */
[----:B-1----:R-:W-:Y:S01]  /*0f90*/  IABS R2, R3 ;  /* 0x0000000300027213 */ /* 0x002fe20000000000 */
[----:B------:R-:W-:Y:S01]  /*0fa0*/  IMAD.MOV R5, RZ, RZ, -R5 ;  /* 0x000000ffff057224 */ /* 0x000fe200078e0a05 */
[----:B------:R-:W-:Y:S02]  /*0fb0*/  ISETP.NE.AND P2, PT, R3, RZ, PT ;  /* 0x000000ff0300720c */ /* 0x000fe40003f45270 */
[----:B------:R-:W1:Y:S01]  /*0fc0*/  I2F.RP R9, R2 ;  /* 0x0000000200097306 */ /* 0x000e620000209400 */
[----:B------:R-:W-:Y:S01]  /*0fd0*/  IMAD R6, R7, R5, R6 ;  /* 0x0000000507067224 */ /* 0x000fe200078e0206 */
[----:B----4-:R-:W-:-:S04]  /*0fe0*/  MOV R5, UR15 ;  /* 0x0000000f00057c02 */ /* 0x010fc80008000f00 */
[----:B------:R-:W-:Y:S02]  /*0ff0*/  SHF.R.S32.HI R7, RZ, 0x1f, R6 ;  /* 0x0000001fff077819 */ /* 0x000fe40000011406 */
        /* <DEDUP_REMOVED lines=17> */
[----:B------:R-:W-:-:S04]  /*1110*/  LOP3.LUT R2, R10, R3, RZ, 0x3c, !PT ;  /* 0x000000030a027212 */ /* 0x000fc800078e3cff */
[----:B------:R-:W-:-:S07]  /*1120*/  ISETP.GE.AND P3, PT, R2, RZ, PT ;  /* 0x000000ff0200720c */ /* 0x000fce0003f66270 */
[----:B------:R-:W-:Y:S01]  /*1130*/  @P1 VIADD R0, R0, 0x1 ;  /* 0x0000000100001836 */ /* 0x000fe20000000000 */
        /* <DEDUP_REMOVED lines=14> */
[----:B------:R-:W-:Y:S02]  /*1220*/  LOP3.LUT R14, RZ, R3, RZ, 0x33, !PT ;  /* 0x00000003ff0e7212 */ /* 0x000fe400078e33ff */
        /* <DEDUP_REMOVED lines=24> */
.L_x_6579:
        /* <DEDUP_REMOVED lines=15> */
.L_x_6581:
[----:B------:R-:W2:Y:S01]  /*14a0*/  LDC.64 R4, c[0x0][0x3b8] ;  /* 0x0000ee00ff047b82 */ /* 0x000ea20000000a00 */
[----:B-1----:R-:W-:-:S05]  /*14b0*/  IADD3 R2, PT, PT, R0, R7, RZ ;  /* 0x0000000700027210 */ /* 0x002fca0007ffe0ff */
[C---:B--2---:R-:W-:Y:S02]  /*14c0*/  IMAD R21, R2.reuse, R5, RZ ;  /* 0x0000000502157224 */ /* 0x044fe400078e02ff */
[----:B------:R-:W-:-:S05]  /*14d0*/  IMAD.WIDE.U32 R2, R2, R4, RZ ;  /* 0x0000000402027225 */ /* 0x000fca00078e00ff */
[----:B------:R-:W-:Y:S02]  /*14e0*/  IADD3 R21, PT, PT, R3, R21, RZ ;  /* 0x0000001503157210 */ /* 0x000fe40007ffe0ff */
[----:B------:R-:W-:Y:S02]  /*14f0*/  MOV R20, R2 ;  /* 0x0000000200147202 */ /* 0x000fe40000000f00 */
.L_x_6582:
        /* <DEDUP_REMOVED lines=14> */
.L_x_6583:
[----:B------:R-:W1:Y:S01]  /*15e0*/  LDC.64 R2, c[0x0][0x3c0] ;  /* 0x0000f000ff027b82 */ /* 0x000e620000000a00 */
[----:B------:R-:W-:-:S05]  /*15f0*/  IADD3 R0, PT, PT, R0, R7, RZ ;  /* 0x0000000700007210 */ /* 0x000fca0007ffe0ff */
[C---:B-1----:R-:W-:Y:S02]  /*1600*/  IMAD R23, R0.reuse, R3, RZ ;  /* 0x0000000300177224 */ /* 0x042fe400078e02ff */
[----:B-----5:R-:W-:-:S05]  /*1610*/  IMAD.WIDE.U32 R6, R0, R2, RZ ;  /* 0x0000000200067225 */ /* 0x020fca00078e00ff */
[----:B------:R-:W-:Y:S02]  /*1620*/  IADD3 R23, PT, PT, R7, R23, RZ ;  /* 0x0000001707177210 */ /* 0x000fe40007ffe0ff */
[----:B------:R-:W-:-:S07]  /*1630*/  MOV R22, R6 ;  /* 0x0000000600167202 */ /* 0x000fce0000000f00 */
.L_x_6584:
[----:B------:R-:W1:Y:S01]  /*1640*/  LDC R19, c[0x0][0x3e8] ;  /* 0x0000fa00ff137b82 */ /* 0x000e620000000800 */
[----:B------:R-:W-:Y:S02]  /*1650*/  MOV R8, RZ ;  /* 0x000000ff00087202 */ /* 0x000fe40000000f00 */
[----:B------:R-:W-:Y:S02]  /*1660*/  CS2R R176, SRZ ;  /* 0x0000000000b07805 */ /* 0x000fe4000001ff00 */
[-C--:B-1----:R-:W-:Y:S02]  /*1670*/  IABS R6, R19.reuse ;  /* 0x0000001300067213 */ /* 0x082fe40000000000 */
[----:B------:R-:W-:Y:S02]  /*1680*/  ISETP.NE.AND P2, PT, R19, RZ, PT ;  /* 0x000000ff1300720c */ /* 0x000fe40003f45270 */
[----:B------:R-:W1:Y:S01]  /*1690*/  I2F.RP R13, R6 ;  /* 0x00000006000d7306 */ /* 0x000e620000209400 */
[----:B------:R-:W-:-:S07]  /*16a0*/  LOP3.LUT R14, RZ, R19, RZ, 0x33, !PT ;  /* 0x00000013ff0e7212 */ /* 0x000fce00078e33ff */
[----:B-1----:R-:W1:Y:S02]  /*16b0*/  MUFU.RCP R9, R13 ;  /* 0x0000000d00097308 */ /* 0x002e640000001000 */
[----:B-1----:R-:W-:Y:S02]  /*16c0*/  IADD3 R9, PT, PT, R9, 0xffffffe, RZ ;  /* 0x0ffffffe09097810 */ /* 0x002fe40007ffe0ff */
[----:B------:R-:W-:-:S04]  /*16d0*/  LEA R13, R62, 0xffffff80, 0x7 ;  /* 0xffffff803e0d7811 */ /* 0x000fc800078e38ff */
[----:B------:R-:W1:Y:S01]  /*16e0*/  F2I.FTZ.U32.TRUNC.NTZ R9, R9 ;  /* 0x0000000900097305 */ /* 0x000e62000021f000 */
[----:B------:R-:W-:Y:S01]  /*16f0*/  SHF.R.S32.HI R15, RZ, 0x1f, R13 ;  /* 0x0000001fff0f7819 */ /* 0x000fe2000001140d */
[----:B------:R-:W-:-:S04]  /*1700*/  IMAD.WIDE.U32 R22, R13, R2, R22 ;  /* 0x000000020d167225 */ /* 0x000fc800078e0016 */
[C---:B------:R-:W-:Y:S02]  /*1710*/  IMAD R16, R15.reuse, R2, RZ ;  /* 0x000000020f107224 */ /* 0x040fe400078e02ff */
[-C--:B------:R-:W-:Y:S02]  /*1720*/  IMAD R18, R15, R4.reuse, RZ ;  /* 0x000000040f127224 */ /* 0x080fe400078e02ff */
[C---:B------:R-:W-:Y:S02]  /*1730*/  IMAD R15, R13.reuse, R3, R16 ;  /* 0x000000030d0f7224 */ /* 0x040fe400078e0210 */
[----:B------:R-:W-:-:S03]  /*1740*/  IMAD.WIDE.U32 R20, R13, R4, R20 ;  /* 0x000000040d147225 */ /* 0x000fc600078e0014 */
[----:B------:R-:W-:Y:S01]  /*1750*/  IADD3 R23, PT, PT, R23, R15, RZ ;  /* 0x0000000f17177210 */ /* 0x000fe20007ffe0ff */
[--C-:B-1----:R-:W-:Y:S02]  /*1760*/  IMAD.MOV R0, RZ, RZ, -R9.reuse ;  /* 0x000000ffff007224 */ /* 0x102fe400078e0a09 */
[----:B------:R-:W-:Y:S02]  /*1770*/  IMAD R18, R13, R5, R18 ;  /* 0x000000050d127224 */ /* 0x000fe400078e0212 */
[----:B------:R-:W-:Y:S01]  /*1780*/  IMAD R7, R0, R6, RZ ;  /* 0x0000000600077224 */ /* 0x000fe200078e02ff */
[----:B------:R-:W-:Y:S02]  /*1790*/  IABS R0, R10 ;  /* 0x0000000a00007213 */ /* 0x000fe40000000000 */
        /* <DEDUP_REMOVED lines=11> */
[----:B------:R-:W-:-:S04]  /*1850*/  LOP3.LUT R6, R10, R19, RZ, 0x3c, !PT ;  /* 0x000000130a067212 */ /* 0x000fc800078e3cff */
[----:B------:R-:W-:Y:S02]  /*1860*/  ISETP.GE.AND P3, PT, R6, RZ, PT ;  /* 0x000000ff0600720c */ /* 0x000fe40003f66270 */
[----:B------:R-:W2:Y:S05]  /*1870*/  LDC.64 R6, c[0x0][0x3d0] ;  /* 0x0000f400ff067b82 */ /* 0x000eaa0000000a00 */
[----:B------:R-:W-:-:S05]  /*1880*/  @P1 VIADD R0, R0, 0x1 ;  /* 0x0000000100001836 */ /* 0x000fca0000000000 */
[----:B------:R-:W-:-:S05]  /*1890*/  MOV R17, R0 ;  /* 0x0000000000117202 */ /* 0x000fca0000000f00 */
[----:B------:R-:W-:-:S05]  /*18a0*/  @!P3 IMAD.MOV R17, RZ, RZ, -R17 ;  /* 0x000000ffff11b224 */ /* 0x000fca00078e0a11 */
        /* <DEDUP_REMOVED lines=11> */
.L_x_6580:
[----:B------:R-:W-:Y:S01]  /*1960*/  IMAD.MOV.U32 R54, RZ, RZ, RZ ;  /* 0x000000ffff367224 */ /* 0x000fe200078e00ff */
[----:B------:R-:W-:Y:S01]  /*1970*/  ISETP.NE.AND P0, PT, R12, -0x1, PT ;  /* 0xffffffff0c00780c */ /* 0x000fe20003f05270 */
[----:B------:R-:W1:Y:S01]  /*1980*/  LDC.64 R6, c[0x0][0x3b0] ;  /* 0x0000ec00ff067b82 */ /* 0x000e620000000a00 */
[----:B------:R-:W-:Y:S01]  /*1990*/  IMAD.SHL.U32 R74, R65, 0x8, RZ ;  /* 0x00000008414a7824 */ /* 0x000fe200078e00ff */
[----:B------:R-:W-:Y:S01]  /*19a0*/  SHF.R.U32.HI R134, RZ, 0x3, R65 ;  /* 0x00000003ff867819 */ /* 0x000fe20000011641 */
[----:B------:R-:W-:Y:S01]  /*19b0*/  IMAD.MOV.U32 R135, RZ, RZ, RZ ;  /* 0x000000ffff877224 */ /* 0x000fe200078e00ff */
[----:B------:R2:W5:Y:S01]  /*19c0*/  @P5 LDG.E R54, desc[UR6][R136.64] ;  /* 0x0000000688365981 */ /* 0x000562000c1e1900 */
[----:B------:R-:W3:Y:S01]  /*19d0*/  LDCU.64 UR10, c[0x0][0x3c8] ;  /* 0x00007900ff0a77ac */ /* 0x000ee20008000a00 */
[C---:B------:R-:W-:Y:S01]  /*19e0*/  SHF.L.U64.HI R70, R4.reuse, 0x4, R5 ;  /* 0x0000000404467819 */ /* 0x040fe20000010205 */
[----:B------:R-:W-:Y:S01]  /*19f0*/  IMAD.WIDE.U32 R132, R11, 0x40, R134 ;  /* 0x000000400b847825 */ /* 0x000fe200078e0086 */
[----:B------:R-:W-:Y:S01]  /*1a00*/  SHF.R.S32.HI R17, RZ, 0x1f, R10 ;  /* 0x0000001fff117819 */ /* 0x000fe2000001140a */
[----:B------:R-:W4:Y:S01]  /*1a10*/  LDC R11, c[0x0][0x450] ;  /* 0x00011400ff0b7b82 */ /* 0x000f220000000800 */
[----:B------:R-:W2:Y:S01]  /*1a20*/  LDCU.64 UR4, c[0x0][0x390] ;  /* 0x00007200ff0477ac */ /* 0x000ea20008000a00 */
[----:B------:R-:W-:Y:S01]  /*1a30*/  IMAD.SHL.U32 R73, R4, 0x10, RZ ;  /* 0x0000001004497824 */ /* 0x000fe200078e00ff */
[C---:B------:R-:W-:Y:S01]  /*1a40*/  SHF.L.U64.HI R72, R2.reuse, 0x4, R3 ;  /* 0x0000000402487819 */ /* 0x040fe20000010203 */
[----:B------:R-:W-:Y:S01]  /*1a50*/  IMAD.SHL.U32 R67, R65, 0x40, RZ ;  /* 0x0000004041437824 */ /* 0x000fe200078e00ff */
[----:B------:R-:W2:Y:S01]  /*1a60*/  LDCU.64 UR8, c[0x0][0x388] ;  /* 0x00007100ff0877ac */ /* 0x000ea20008000a00 */
[----:B------:R-:W-:Y:S01]  /*1a70*/  SHF.L.U32 R75, R2, 0x4, RZ ;  /* 0x00000004024b7819 */ /* 0x000fe200000006ff */
[----:B------:R-:W-:Y:S01]  /*1a80*/  VIADD R64, R62, 0xffffffff ;  /* 0xffffffff3e407836 */ /* 0x000fe20000000000 */
[----:B------:R-:W2:Y:S01]  /*1a90*/  @!P0 LDC.64 R8, c[0x0][0x398] ;  /* 0x0000e600ff088b82 */ /* 0x000ea20000000a00 */
[----:B------:R-:W-:-:S02]  /*1aa0*/  SHF.R.U32.HI R68, RZ, 0x1, R65 ;  /* 0x00000001ff447819 */ /* 0x000fc40000011641 */
[----:B------:R-:W-:Y:S02]  /*1ab0*/  LOP3.LUT R121, R67, 0x1c0, RZ, 0xc0, !PT ;  /* 0x000001c043797812 */ /* 0x000fe400078ec0ff */
[----:B------:R-:W-:Y:S01]  /*1ac0*/  SHF.R.U32.HI R76, RZ, 0x4, R65 ;  /* 0x00000004ff4c7819 */ /* 0x000fe20000011641 */
[----:B---3--:R-:W-:Y:S01]  /*1ad0*/  IMAD R17, R17, UR10, RZ ;  /* 0x0000000a11117c24 */ /* 0x008fe2000f8e02ff */
[----:B------:R-:W-:Y:S02]  /*1ae0*/  LOP3.LUT R67, R67, 0x200, RZ, 0xc0, !PT ;  /* 0x0000020043437812 */ /* 0x000fe400078ec0ff */
[----:B------:R-:W-:Y:S02]  /*1af0*/  SHF.L.U32 R61, R64, 0x7, RZ ;  /* 0x00000007403d7819 */ /* 0x000fe400000006ff */
[----:B----4-:R-:W-:-:S04]  /*1b00*/  LEA.HI R11, R11, R11, RZ, 0x1 ;  /* 0x0000000b0b0b7211 */ /* 0x010fc800078f08ff */
[----:B------:R-:W-:Y:S01]  /*1b10*/  SHF.R.S32.HI R11, RZ, 0x1, R11 ;  /* 0x00000001ff0b7819 */ /* 0x000fe2000001140b */
[----:B--2---:R-:W-:-:S04]  /*1b20*/  @!P0 IMAD.WIDE.U32 R20, R171, R8, RZ ;  /* 0x00000008ab148225 */ /* 0x004fc800078e00ff */
[----:B------:R-:W-:Y:S02]  /*1b30*/  @!P0 IMAD R9, R171, R9, R21 ;  /* 0x00000009ab098224 */ /* 0x000fe400078e0215 */
[----:B------:R-:W-:Y:S02]  /*1b40*/  @!P0 IMAD.MOV.U32 R8, RZ, RZ, R20 ;  /* 0x000000ffff088224 */ /* 0x000fe400078e0014 */
[----:B-1----:R-:W-:-:S04]  /*1b50*/  @P0 IMAD.WIDE.U32 R20, R12, R6, RZ ;  /* 0x000000060c140225 */ /* 0x002fc800078e00ff */
[----:B------:R-:W-:Y:S01]  /*1b60*/  @P0 IMAD R9, R12, R7, R21 ;  /* 0x000000070c090224 */ /* 0x000fe200078e0215 */
[----:B------:R-:W-:Y:S02]  /*1b70*/  LOP3.LUT R12, R74, 0x38, RZ, 0xc0, !PT ;  /* 0x000000384a0c7812 */ /* 0x000fe400078ec0ff */
[----:B------:R-:W-:Y:S02]  /*1b80*/  @P0 MOV R8, R20 ;  /* 0x0000001400080202 */ /* 0x000fe40000000f00 */
[C---:B------:R-:W-:Y:S02]  /*1b90*/  IADD3 R20, P0, PT, R12.reuse, R16, RZ ;  /* 0x000000100c147210 */ /* 0x040fe40007f1e0ff */
[----:B------:R-:W-:-:S03]  /*1ba0*/  IADD3 R18, P1, PT, R12, R18, RZ ;  /* 0x000000120c127210 */ /* 0x000fc60007f3e0ff */
[----:B------:R-:W-:Y:S01]  /*1bb0*/  IMAD.X R21, RZ, RZ, R13, P0 ;  /* 0x000000ffff157224 */ /* 0x000fe200000e060d */
[----:B------:R-:W-:Y:S01]  /*1bc0*/  IADD3 R16, P0, PT, R12, R8, RZ ;  /* 0x000000080c107210 */ /* 0x000fe20007f1e0ff */
[----:B------:R-:W-:Y:S02]  /*1bd0*/  IMAD.X R19, RZ, RZ, R15, P1 ;  /* 0x000000ffff137224 */ /* 0x000fe400008e060f */
[----:B------:R-:W-:Y:S01]  /*1be0*/  IMAD.WIDE.U32 R20, R134, R4, R20 ;  /* 0x0000000486147225 */ /* 0x000fe200078e0014 */
[----:B------:R-:W-:-:S03]  /*1bf0*/  SHF.R.S32.HI R4, RZ, 0x1f, R71 ;  /* 0x0000001fff047819 */ /* 0x000fc60000011447 */
[----:B------:R-:W-:Y:S01]  /*1c00*/  IMAD.WIDE.U32 R18, R134, R2, R18 ;  /* 0x0000000286127225 */ /* 0x000fe200078e0012 */
[----:B------:R-:W-:Y:S02]  /*1c10*/  LEA.HI R4, R4, R71, RZ, 0x7 ;  /* 0x0000004704047211 */ /* 0x000fe400078f38ff */
[----:B------:R-:W-:Y:S01]  /*1c20*/  SHF.L.U32 R82, R20, 0x1, RZ ;  /* 0x0000000114527819 */ /* 0x000fe200000006ff */
[----:B------:R-:W-:Y:S01]  /*1c30*/  IMAD R79, R134, R3, R19 ;  /* 0x00000003864f7224 */ /* 0x000fe200078e0213 */
[----:B------:R-:W-:Y:S01]  /*1c40*/  SHF.R.S32.HI R4, RZ, 0x7, R4 ;  /* 0x00000007ff047819 */ /* 0x000fe20000011404 */
[----:B------:R-:W-:Y:S01]  /*1c50*/  IMAD.SHL.U32 R80, R18, 0x2, RZ ;  /* 0x0000000212507824 */ /* 0x000fe200078e00ff */
[----:B------:R-:W-:Y:S01]  /*1c60*/  IADD3 R82, P1, PT, R82, UR8, RZ ;  /* 0x0000000852527c10 */ /* 0x000fe2000ff3e0ff */
[----:B------:R-:W-:Y:S01]  /*1c70*/  IMAD R15, R10, UR11, R17 ;  /* 0x0000000b0a0f7c24 */ /* 0x000fe2000f8e0211 */
[----:B------:R-:W-:Y:S01]  /*1c80*/  SHF.L.U64.HI R79, R18, 0x1, R79 ;  /* 0x00000001124f7819 */ /* 0x000fe2000001024f */
[----:B------:R-:W-:Y:S01]  /*1c90*/  IMAD.X R17, RZ, RZ, R9, P0 ;  /* 0x000000ffff117224 */ /* 0x000fe200000e0609 */
[----:B------:R-:W-:Y:S01]  /*1ca0*/  IADD3 R80, P0, PT, R80, UR4, RZ ;  /* 0x0000000450507c10 */ /* 0x000fe2000ff1e0ff */
[----:B------:R-:W-:Y:S01]  /*1cb0*/  IMAD.SHL.U32 R2, R65, 0x4, RZ ;  /* 0x0000000441027824 */ /* 0x000fe200078e00ff */
[----:B------:R-:W-:Y:S01]  /*1cc0*/  VIMNMX R77, PT, PT, R167, R4, !PT ;  /* 0x00000004a74d7248 */ /* 0x000fe20007fe0100 */
[----:B------:R-:W-:Y:S01]  /*1cd0*/  IMAD R83, R134, R5, R21 ;  /* 0x0000000586537224 */ /* 0x000fe200078e0215 */
[----:B------:R-:W-:Y:S01]  /*1ce0*/  IADD3.X R79, PT, PT, R79, UR5, RZ, P0, !PT ;  /* 0x000000054f4f7c10 */ /* 0x000fe200087fe4ff */
[----:B------:R-:W-:Y:S01]  /*1cf0*/  IMAD.WIDE.U32 R16, R10, UR10, R16 ;  /* 0x0000000a0a107c25 */ /* 0x000fe2000f8e0010 */
[----:B------:R-:W-:-:S02]  /*1d00*/  ISETP.GT.AND P0, PT, R62, R77, PT ;  /* 0x0000004d3e00720c */ /* 0x000fc40003f04270 */
[----:B------:R-:W-:Y:S01]  /*1d10*/  LOP3.LUT R2, R2, 0x1c, RZ, 0xc0, !PT ;  /* 0x0000001c02027812 */ /* 0x000fe200078ec0ff */
[-C--:B------:R-:W-:Y:S01]  /*1d20*/  IMAD R8, R133, R6.reuse, RZ ;  /* 0x0000000685087224 */ /* 0x080fe200078e02ff */
[----:B------:R-:W-:Y:S01]  /*1d30*/  SHF.L.U64.HI R83, R20, 0x1, R83 ;  /* 0x0000000114537819 */ /* 0x000fe20000010253 */
[----:B------:R-:W-:Y:S01]  /*1d40*/  IMAD.IADD R17, R17, 0x1, R15 ;  /* 0x0000000111117824 */ /* 0x000fe200078e020f */
[----:B------:R-:W-:Y:S01]  /*1d50*/  LOP3.LUT R3, R121, 0x8, R68, 0xf8, !PT ;  /* 0x0000000879037812 */ /* 0x000fe200078ef844 */
[----:B------:R-:W-:Y:S01]  /*1d60*/  IMAD R119, R134, R11, R2 ;  /* 0x0000000b86777224 */ /* 0x000fe200078e0202 */
[----:B------:R-:W-:Y:S01]  /*1d70*/  IADD3.X R83, PT, PT, R83, UR9, RZ, P1, !PT ;  /* 0x0000000953537c10 */ /* 0x000fe20008ffe4ff */
[----:B------:R-:W-:Y:S01]  /*1d80*/  IMAD R7, R132, R7, R8 ;  /* 0x0000000784077224 */ /* 0x000fe200078e0208 */
[----:B------:R-:W-:Y:S01]  /*1d90*/  LOP3.LUT R66, R3, 0x38, R74, 0x78, !PT ;  /* 0x0000003803427812 */ /* 0x000fe200078e784a */
[--C-:B------:R-:W-:Y:S01]  /*1da0*/  IMAD.IADD R117, R2, 0x1, R119.reuse ;  /* 0x0000000102757824 */ /* 0x100fe200078e0277 */
[----:B------:R-:W-:Y:S01]  /*1db0*/  SHF.R.S32.HI R104, RZ, 0x1f, R119 ;  /* 0x0000001fff687819 */ /* 0x000fe20000011477 */
[----:B------:R-:W-:Y:S01]  /*1dc0*/  IMAD.WIDE.U32 R132, R132, R6, R16 ;  /* 0x0000000684847225 */ /* 0x000fe200078e0010 */
[----:B------:R-:W-:-:S02]  /*1dd0*/  MOV R173, R83 ;  /* 0x0000005300ad7202 */ /* 0x000fc40000000f00 */
[----:B------:R-:W-:Y:S01]  /*1de0*/  SHF.R.S32.HI R103, RZ, 0x1f, R117 ;  /* 0x0000001fff677819 */ /* 0x000fe20000011475 */
[----:B------:R-:W-:Y:S02]  /*1df0*/  IMAD.MOV.U32 R172, RZ, RZ, R82 ;  /* 0x000000ffffac7224 */ /* 0x000fe400078e0052 */
[----:B------:R-:W-:Y:S02]  /*1e00*/  IMAD.MOV.U32 R174, RZ, RZ, R80 ;  /* 0x000000ffffae7224 */ /* 0x000fe400078e0050 */
[----:B------:R-:W-:Y:S02]  /*1e10*/  IMAD.MOV.U32 R175, RZ, RZ, R79 ;  /* 0x000000ffffaf7224 */ /* 0x000fe400078e004f */
[----:B------:R-:W-:Y:S01]  /*1e20*/  IMAD.IADD R78, R133, 0x1, R7 ;  /* 0x00000001854e7824 */ /* 0x000fe200078e0207 */
[----:B------:R-:W-:Y:S06]  /*1e30*/  @!P0 BRA `(.L_x_6585) ;  /* 0x00000068002c8947 */ /* 0x000fec0003800000 */
[----:B------:R-:W1:Y:S01]  /*1e40*/  LDC.64 R4, c[0x0][0x4a0] ;  /* 0x00012800ff047b82 */ /* 0x000e620000000a00 */
[----:B------:R-:W2:Y:S01]  /*1e50*/  LDCU.128 UR16, c[0x0][0x4b0] ;  /* 0x00009600ff1077ac */ /* 0x000ea20008000c00 */
[----:B------:R-:W-:Y:S01]  /*1e60*/  IMAD.MOV.U32 R128, RZ, RZ, R61 ;  /* 0x000000ffff807224 */ /* 0x000fe200078e003d */
[----:B------:R-:W-:Y:S01]  /*1e70*/  @!P3 IADD3 R0, PT, PT, -R0, RZ, RZ ;  /* 0x000000ff0000b210 */ /* 0x000fe20007ffe1ff */
[----:B------:R-:W-:Y:S01]  /*1e80*/  IMAD.MOV.U32 R13, RZ, RZ, RZ ;  /* 0x000000ffff0d7224 */ /* 0x000fe200078e00ff */
[----:B------:R-:W3:Y:S01]  /*1e90*/  LDCU.128 UR8, c[0x0][0x490] ;  /* 0x00009200ff0877ac */ /* 0x000ee20008000c00 */
[----:B-----5:R-:W-:Y:S01]  /*1ea0*/  IMAD.IADD R54, R61, 0x1, R54 ;  /* 0x000000013d367824 */ /* 0x020fe200078e0236 */
[----:B------:R-:W-:Y:S01]  /*1eb0*/  SHF.R.S32.HI R7, RZ, 0x1f, R128 ;  /* 0x0000001fff077819 */ /* 0x000fe20000011480 */
[----:B------:R-:W4:Y:S01]  /*1ec0*/  LDC.64 R2, c[0x0][0x4a8] ;  /* 0x00012a00ff027b82 */ /* 0x000f220000000a00 */
[----:B------:R-:W4:Y:S01]  /*1ed0*/  LDCU.128 UR12, c[0x0][0x4c0] ;  /* 0x00009800ff0c77ac */ /* 0x000f220008000c00 */
[----:B------:R-:W-:Y:S01]  /*1ee0*/  SEL R14, R14, R0, !P2 ;  /* 0x000000000e0e7207 */ /* 0x000fe20005000000 */
[----:B------:R-:W-:Y:S01]  /*1ef0*/  IMAD R54, R54, R11, RZ ;  /* 0x0000000b36367224 */ /* 0x000fe200078e02ff */
[C---:B------:R-:W-:Y:S01]  /*1f00*/  SHF.L.U32 R108, R11.reuse, 0x6, RZ ;  /* 0x000000060b6c7819 */ /* 0x040fe200000006ff */
[----:B------:R-:W4:Y:S01]  /*1f10*/  LDCU.64 UR4, c[0x0][0x488] ;  /* 0x00009100ff0477ac */ /* 0x000f220008000a00 */
[C---:B------:R-:W-:Y:S01]  /*1f20*/  IMAD.SHL.U32 R115, R11.reuse, 0x10, RZ ;  /* 0x000000100b737824 */ /* 0x040fe200078e00ff */
[C---:B------:R-:W-:Y:S01]  /*1f30*/  IADD3 R126, PT, PT, R134.reuse, 0x10, RZ ;  /* 0x00000010867e7810 */ /* 0x040fe20007ffe0ff */
[C---:B------:R-:W-:Y:S01]  /*1f40*/  IMAD R113, R11.reuse, 0x30, RZ ;  /* 0x000000300b717824 */ /* 0x040fe200078e02ff */
[----:B------:R-:W-:Y:S01]  /*1f50*/  UMOV UR21, URZ ;  /* 0x000000ff00157c82 */ /* 0x000fe20008000000 */
[C---:B------:R-:W-:Y:S01]  /*1f60*/  IMAD R112, R11.reuse, 0x50, RZ ;  /* 0x000000500b707824 */ /* 0x040fe200078e02ff */
[----:B--2---:R-:W-:Y:S01]  /*1f70*/  USHF.L.U64.HI UR20, UR16, 0x5, UR17 ;  /* 0x0000000510147899 */ /* 0x004fe20008010211 */
[C---:B------:R-:W-:Y:S01]  /*1f80*/  IMAD R111, R11.reuse, 0x60, RZ ;  /* 0x000000600b6f7824 */ /* 0x040fe200078e02ff */
[C---:B------:R-:W-:Y:S01]  /*1f90*/  IADD3 R122, PT, PT, R134.reuse, 0x30, RZ ;  /* 0x00000030867a7810 */ /* 0x040fe20007ffe0ff */
[----:B------:R-:W-:Y:S01]  /*1fa0*/  IMAD R110, R11, 0x70, RZ ;  /* 0x000000700b6e7824 */ /* 0x000fe200078e02ff */
[----:B------:R-:W-:Y:S01]  /*1fb0*/  IADD3 R118, PT, PT, R134, 0x50, RZ ;  /* 0x0000005086767810 */ /* 0x000fe20007ffe0ff */
[----:B-1----:R-:W-:Y:S01]  /*1fc0*/  IMAD.WIDE.U32 R16, R171, R4, R12 ;  /* 0x00000004ab107225 */ /* 0x002fe200078e000c */
[----:B------:R-:W-:-:S02]  /*1fd0*/  IADD3 R4, P0, PT, -R71, R134, RZ ;  /* 0x0000008647047210 */ /* 0x000fc40007f1e1ff */
[----:B------:R-:W-:Y:S01]  /*1fe0*/  IADD3 R114, PT, PT, R134, 0x70, RZ ;  /* 0x0000007086727810 */ /* 0x000fe20007ffe0ff */
[----:B------:R-:W-:Y:S01]  /*1ff0*/  IMAD R17, R171, R5, R17 ;  /* 0x00000005ab117224 */ /* 0x000fe200078e0211 */
[----:B------:R-:W-:Y:S01]  /*2000*/  SHF.R.S32.HI R102, RZ, 0x1f, R115 ;  /* 0x0000001fff667819 */ /* 0x000fe20000011473 */
[----:B------:R-:W-:Y:S01]  /*2010*/  IMAD R5, R7, UR16, RZ ;  /* 0x0000001007057c24 */ /* 0x000fe2000f8e02ff */
[----:B------:R-:W-:Y:S01]  /*2020*/  SHF.R.S32.HI R100, RZ, 0x1f, R113 ;  /* 0x0000001fff647819 */ /* 0x000fe20000011471 */
[----:B---3--:R-:W-:Y:S01]  /*2030*/  IMAD.WIDE.U32 R8, R171, UR10, R12 ;  /* 0x0000000aab087c25 */ /* 0x008fe2000f8e000c */
[C---:B----4-:R-:W-:Y:S02]  /*2040*/  SHF.L.U32 R92, R2.reuse, 0x7, RZ ;  /* 0x00000007025c7819 */ /* 0x050fe400000006ff */
[----:B------:R-:W-:Y:S01]  /*2050*/  SHF.L.U64.HI R94, R2, 0x4, R3 ;  /* 0x00000004025e7819 */ /* 0x000fe20000010203 */
[C---:B------:R-:W-:Y:S01]  /*2060*/  IMAD R0, R128.reuse, UR17, R5 ;  /* 0x0000001180007c24 */ /* 0x040fe2000f8e0205 */
[----:B------:R-:W-:Y:S01]  /*2070*/  SHF.R.S32.HI R5, RZ, 0x1f, R14 ;  /* 0x0000001fff057819 */ /* 0x000fe2000001140e */
[----:B------:R-:W-:Y:S01]  /*2080*/  IMAD.WIDE.U32 R16, R128, UR16, R16 ;  /* 0x0000001080107c25 */ /* 0x000fe2000f8e0010 */
[----:B------:R-:W-:-:S02]  /*2090*/  SHF.R.S32.HI R99, RZ, 0x1f, R108 ;  /* 0x0000001fff637819 */ /* 0x000fc4000001146c */
[----:B------:R-:W-:Y:S01]  /*20a0*/  SHF.R.S32.HI R98, RZ, 0x1f, R112 ;  /* 0x0000001fff627819 */ /* 0x000fe20000011470 */
[----:B------:R-:W-:Y:S01]  /*20b0*/  IMAD R9, R171, UR11, R9 ;  /* 0x0000000bab097c24 */ /* 0x000fe2000f8e0209 */
[----:B------:R-:W1:Y:S01]  /*20c0*/  LDCU.64 UR10, c[0x0][0x4d0] ;  /* 0x00009a00ff0a77ac */ /* 0x000e620008000a00 */
[-C--:B------:R-:W-:Y:S01]  /*20d0*/  IMAD R18, R7, R2.reuse, RZ ;  /* 0x0000000207127224 */ /* 0x080fe200078e02ff */
[----:B------:R-:W-:Y:S01]  /*20e0*/  SHF.R.S32.HI R97, RZ, 0x1f, R111 ;  /* 0x0000001fff617819 */ /* 0x000fe2000001146f */
[----:B------:R-:W-:Y:S01]  /*20f0*/  IMAD.IADD R17, R17, 0x1, R0 ;  /* 0x0000000111117824 */ /* 0x000fe200078e0200 */
[----:B------:R-:W-:Y:S01]  /*2100*/  SHF.R.S32.HI R96, RZ, 0x1f, R110 ;  /* 0x0000001fff607819 */ /* 0x000fe2000001146e */
[----:B------:R-:W-:Y:S02]  /*2110*/  IMAD R7, R5, UR12, RZ ;  /* 0x0000000c05077c24 */ /* 0x000fe4000f8e02ff */
[C---:B------:R-:W-:Y:S02]  /*2120*/  IMAD R18, R128.reuse, R3, R18 ;  /* 0x0000000380127224 */ /* 0x040fe400078e0212 */
[----:B------:R-:W-:-:S04]  /*2130*/  IMAD.WIDE.U32 R8, R128, R2, R8 ;  /* 0x0000000280087225 */ /* 0x000fc800078e0008 */
[C---:B------:R-:W-:Y:S02]  /*2140*/  IMAD R6, R14.reuse, UR13, R7 ;  /* 0x0000000d0e067c24 */ /* 0x040fe4000f8e0207 */
[----:B------:R-:W-:Y:S01]  /*2150*/  IMAD.WIDE.U32 R16, R14, UR12, R16 ;  /* 0x0000000c0e107c25 */ /* 0x000fe2000f8e0010 */
[----:B------:R-:W2:Y:S03]  /*2160*/  LDCU.64 UR12, c[0x0][0x4e0] ;  /* 0x00009c00ff0c77ac */ /* 0x000ea60008000a00 */
[----:B------:R-:W-:Y:S01]  /*2170*/  IMAD.IADD R19, R9, 0x1, R18 ;  /* 0x0000000109137824 */ /* 0x000fe200078e0212 */
[----:B------:R-:W-:Y:S01]  /*2180*/  SHF.R.S32.HI R9, RZ, 0x1f, R71 ;  /* 0x0000001fff097819 */ /* 0x000fe20000011447 */
[----:B------:R-:W-:Y:S01]  /*2190*/  IMAD R5, R5, UR18, RZ ;  /* 0x0000001205057c24 */ /* 0x000fe2000f8e02ff */
[----:B------:R-:W-:Y:S01]  /*21a0*/  IADD3 R7, PT, PT, R17, R6, RZ ;  /* 0x0000000611077210 */ /* 0x000fe20007ffe0ff */
[----:B------:R-:W-:Y:S01]  /*21b0*/  IMAD.MOV.U32 R18, RZ, RZ, R8 ;  /* 0x000000ffff127224 */ /* 0x000fe200078e0008 */
[----:B------:R-:W-:Y:S01]  /*21c0*/  MOV R6, R16 ;  /* 0x0000001000067202 */ /* 0x000fe20000000f00 */
[----:B------:R-:W-:Y:S01]  /*21d0*/  IMAD.X R9, RZ, RZ, ~R9, P0 ;  /* 0x000000ffff097224 */ /* 0x000fe200000e0e09 */
[----:B------:R-:W-:Y:S01]  /*21e0*/  IADD3 R86, P0, PT, R54, R117, RZ ;  /* 0x0000007536567210 */ /* 0x000fe20007f1e0ff */
[C---:B------:R-:W-:Y:S01]  /*21f0*/  IMAD R16, R14.reuse, UR19, R5 ;  /* 0x000000130e107c24 */ /* 0x040fe2000f8e0205 */
[----:B------:R-:W-:Y:S01]  /*2200*/  SHF.R.S32.HI R5, RZ, 0x1f, R54 ;  /* 0x0000001fff057819 */ /* 0x000fe20000011436 */
[----:B------:R-:W-:Y:S01]  /*2210*/  IMAD.WIDE.U32 R14, R14, UR18, R18 ;  /* 0x000000120e0e7c25 */ /* 0x000fe2000f8e0012 */
[----:B------:R-:W-:Y:S01]  /*2220*/  IADD3 R54, P1, PT, R54, R119, RZ ;  /* 0x0000007736367210 */ /* 0x000fe20007f3e0ff */
[----:B------:R-:W-:-:S02]  /*2230*/  USHF.L.U32 UR18, UR16, 0x5, URZ ;  /* 0x0000000510127899 */ /* 0x000fc400080006ff */
[C---:B------:R-:W-:Y:S01]  /*2240*/  IMAD.X R87, R5.reuse, 0x1, R103, P0 ;  /* 0x0000000105577824 */ /* 0x040fe200000e0667 */
[----:B------:R-:W-:Y:S01]  /*2250*/  IADD3.X R5, PT, PT, R5, R104, RZ, P1, !PT ;  /* 0x0000006805057210 */ /* 0x000fe20000ffe4ff */
[----:B------:R-:W-:Y:S01]  /*2260*/  IMAD.IADD R17, R15, 0x1, R16 ;  /* 0x000000010f117824 */ /* 0x000fe200078e0210 */
[----:B------:R-:W-:Y:S01]  /*2270*/  MOV R16, R14 ;  /* 0x0000000e00107202 */ /* 0x000fe20000000f00 */
[----:B------:R-:W-:Y:S01]  /*2280*/  IMAD R85, R9, UR16, RZ ;  /* 0x0000001009557c24 */ /* 0x000fe2000f8e02ff */
[C---:B------:R-:W-:Y:S01]  /*2290*/  SHF.L.U64.HI R0, R54.reuse, 0x1, R5 ;  /* 0x0000000136007819 */ /* 0x040fe20000010205 */
[----:B------:R-:W-:Y:S01]  /*22a0*/  IMAD.SHL.U32 R54, R54, 0x2, RZ ;  /* 0x0000000236367824 */ /* 0x000fe200078e00ff */
[----:B------:R-:W-:Y:S01]  /*22b0*/  USHF.L.U32 UR19, UR16, 0x7, URZ ;  /* 0x0000000710137899 */ /* 0x000fe200080006ff */
[----:B------:R-:W-:Y:S01]  /*22c0*/  IMAD.WIDE.U32 R6, R4, UR16, R6 ;  /* 0x0000001004067c25 */ /* 0x000fe2000f8e0006 */
[----:B------:R-:W3:Y:S01]  /*22d0*/  LDCU UR16, c[0x0][0x450] ;  /* 0x00008a00ff1077ac */ /* 0x000ee20008000800 */
[----:B------:R-:W-:-:S02]  /*22e0*/  SHF.L.U64.HI R87, R86, 0x1, R87 ;  /* 0x0000000156577819 */ /* 0x000fc40000010257 */
[----:B------:R-:W-:Y:S01]  /*22f0*/  IADD3 R14, P0, PT, R54, UR14, RZ ;  /* 0x0000000e360e7c10 */ /* 0x000fe2000ff1e0ff */
[----:B------:R-:W-:Y:S01]  /*2300*/  IMAD R85, R4, UR17, R85 ;  /* 0x0000001104557c24 */ /* 0x000fe2000f8e0255 */
[----:B------:R-:W4:Y:S01]  /*2310*/  LDCU.U8 UR17, c[0x0][0x533] ;  /* 0x0000a660ff1177ac */ /* 0x000f220008000000 */
[-C--:B------:R-:W-:Y:S01]  /*2320*/  IMAD R9, R9, R2.reuse, RZ ;  /* 0x0000000209097224 */ /* 0x080fe200078e02ff */
[----:B------:R-:W-:Y:S01]  /*2330*/  IADD3.X R15, PT, PT, R0, UR15, RZ, P0, !PT ;  /* 0x0000000f000f7c10 */ /* 0x000fe200087fe4ff */
[----:B------:R-:W-:Y:S01]  /*2340*/  IMAD.SHL.U32 R109, R11, 0x20, RZ ;  /* 0x000000200b6d7824 */ /* 0x000fe200078e00ff */
[----:B-1----:R-:W-:Y:S01]  /*2350*/  IADD3 R54, P0, PT, R54, UR10, RZ ;  /* 0x0000000a36367c10 */ /* 0x002fe2000ff1e0ff */
[----:B------:R-:W-:Y:S01]  /*2360*/  IMAD R9, R4, R3, R9 ;  /* 0x0000000304097224 */ /* 0x000fe200078e0209 */
[----:B------:R-:W-:Y:S01]  /*2370*/  SHF.L.U32 R86, R86, 0x1, RZ ;  /* 0x0000000156567819 */ /* 0x000fe200000006ff */
[----:B------:R-:W-:Y:S01]  /*2380*/  IMAD.WIDE.U32 R4, R4, R2, R16 ;  /* 0x0000000204047225 */ /* 0x000fe200078e0010 */
[----:B------:R-:W-:-:S02]  /*2390*/  IADD3.X R55, PT, PT, R0, UR11, RZ, P0, !PT ;  /* 0x0000000b00377c10 */ /* 0x000fc400087fe4ff */
[----:B------:R-:W-:Y:S01]  /*23a0*/  IADD3 R93, P0, PT, RZ, -UR21, RZ ;  /* 0x80000015ff5d7c10 */ /* 0x000fe2000ff1e0ff */
[----:B------:R-:W-:Y:S01]  /*23b0*/  IMAD.IADD R85, R7, 0x1, R85 ;  /* 0x0000000107557824 */ /* 0x000fe200078e0255 */
[----:B------:R-:W-:Y:S01]  /*23c0*/  IADD3 R88, P1, PT, R86, UR14, RZ ;  /* 0x0000000e56587c10 */ /* 0x000fe2000ff3e0ff */
[----:B------:R-:W-:Y:S01]  /*23d0*/  IMAD.SHL.U32 R95, R2, 0x10, RZ ;  /* 0x00000010025f7824 */ /* 0x000fe200078e00ff */
[----:B------:R-:W-:Y:S01]  /*23e0*/  IADD3.X R90, PT, PT, RZ, ~UR19, RZ, P0, !PT ;  /* 0x80000013ff5a7c10 */ /* 0x000fe200087fe4ff */
[----:B------:R-:W-:Y:S01]  /*23f0*/  IMAD.X R92, RZ, RZ, ~R92, P0 ;  /* 0x000000ffff5c7224 */ /* 0x000fe200000e0e5c */
[----:B------:R-:W-:Y:S01]  /*2400*/  IADD3.X R89, PT, PT, R87, UR15, RZ, P1, !PT ;  /* 0x0000000f57597c10 */ /* 0x000fe20008ffe4ff */
[----:B------:R-:W-:Y:S01]  /*2410*/  VIADD R124, R134, 0x20 ;  /* 0x00000020867c7836 */ /* 0x000fe20000000000 */
[----:B------:R-:W-:Y:S01]  /*2420*/  LEA R84, P3, R6, UR8, 0x1 ;  /* 0x0000000806547c11 */ /* 0x000fe2000f8608ff */
[C---:B------:R-:W-:Y:S01]  /*2430*/  VIADD R120, R134.reuse, 0x40 ;  /* 0x0000004086787836 */ /* 0x040fe20000000000 */
[----:B------:R-:W-:Y:S01]  /*2440*/  IADD3 R9, PT, PT, R5, R9, RZ ;  /* 0x0000000905097210 */ /* 0x000fe20007ffe0ff */
[----:B------:R-:W-:Y:S01]  /*2450*/  VIADD R116, R134, 0x60 ;  /* 0x0000006086747836 */ /* 0x000fe20000000000 */
[----:B------:R-:W-:Y:S01]  /*2460*/  LEA R10, P2, R4, UR4, 0x1 ;  /* 0x00000004040a7c11 */ /* 0x000fe2000f8408ff */
[----:B------:R-:W-:Y:S01]  /*2470*/  IMAD R107, R62, -0x80, R71 ;  /* 0xffffff803e6b7824 */ /* 0x000fe200078e0247 */
[----:B------:R-:W-:Y:S01]  /*2480*/  IADD3 R86, P1, PT, R86, UR10, RZ ;  /* 0x0000000a56567c10 */ /* 0x000fe2000ff3e0ff */
[----:B------:R-:W-:Y:S01]  /*2490*/  IMAD R105, R62, -0x80, R69 ;  /* 0xffffff803e697824 */ /* 0x000fe200078e0245 */
[C---:B------:R-:W-:Y:S01]  /*24a0*/  SHF.R.S64 R91, R93.reuse, 0x1f, R90 ;  /* 0x0000001f5d5b7819 */ /* 0x040fe2000000105a */
[----:B------:R-:W-:Y:S01]  /*24b0*/  IMAD.MOV.U32 R106, RZ, RZ, R62 ;  /* 0x000000ffff6a7224 */ /* 0x000fe200078e003e */
[----:B------:R-:W-:Y:S01]  /*24c0*/  SHF.R.S64 R93, R93, 0x1f, R92 ;  /* 0x0000001f5d5d7819 */ /* 0x000fe2000000105c */
[----:B------:R-:W1:Y:S01]  /*24d0*/  LDCU.64 UR14, c[0x0][0x3c0] ;  /* 0x00007800ff0e77ac */ /* 0x000e620008000a00 */
[----:B------:R-:W-:-:S02]  /*24e0*/  SHF.R.S32.HI R101, RZ, 0x1f, R109 ;  /* 0x0000001fff657819 */ /* 0x000fc4000001146d */
[----:B---3--:R-:W-:Y:S01]  /*24f0*/  MOV R17, UR16 ;  /* 0x0000001000117c02 */ /* 0x008fe20008000f00 */
[----:B----4-:R-:W-:Y:S01]  /*2500*/  UISETP.NE.AND UP0, UPT, UR17, URZ, UPT ;  /* 0x000000ff1100728c */ /* 0x010fe2000bf05270 */
[----:B------:R-:W-:Y:S02]  /*2510*/  SHF.R.S32.HI R90, RZ, 0x1f, R90 ;  /* 0x0000001fff5a7819 */ /* 0x000fe4000001145a */
[----:B------:R-:W-:Y:S02]  /*2520*/  SHF.R.S32.HI R92, RZ, 0x1f, R92 ;  /* 0x0000001fff5c7819 */ /* 0x000fe4000001145c */
[----:B------:R-:W-:Y:S02]  /*2530*/  LEA.HI.X R85, R6, UR9, R85, 0x1, P3 ;  /* 0x0000000906557c11 */ /* 0x000fe400098f0c55 */
[----:B------:R-:W-:Y:S01]  /*2540*/  LEA.HI.X R9, R4, UR5, R9, 0x1, P2 ;  /* 0x0000000504097c11 */ /* 0x000fe200090f0c09 */
[----:B------:R-:W3:Y:S01]  /*2550*/  LDCU.64 UR4, c[0x0][0x3b8] ;  /* 0x00007700ff0477ac */ /* 0x000ee20008000a00 */
[----:B------:R-:W-:Y:S01]  /*2560*/  IADD3.X R87, PT, PT, R87, UR11, RZ, P1, !PT ;  /* 0x0000000b57577c10 */ /* 0x000fe20008ffe4ff */
[----:B--2---:R-:W4:Y:S06]  /*2570*/  LDCU.128 UR8, c[0x0][0x3a0] ;  /* 0x00007400ff0877ac */ /* 0x004f2c0008000c00 */
.L_x_6623:
        /* <DEDUP_REMOVED lines=17> */
[----:B------:R-:W-:Y:S01]  /*2690*/  @P2 IMAD.MOV.U32 R81, RZ, RZ, R79 ;  /* 0x000000ffff512224 */ /* 0x000fe200078e004f */
[C---:B------:R-:W-:Y:S04]  /*26a0*/  ISETP.GE.AND P0, PT, R124.reuse, R105, PT ;  /* 0x000000697c00720c */ /* 0x040fe80003f06270 */
[----:B------:R-:W-:Y:S02]  /*26b0*/  ISETP.LT.OR P5, PT, R124, R107, P0 ;  /* 0x0000006b7c00720c */ /* 0x000fe400007a1670 */
[----:B------:R-:W-:Y:S04]  /*26c0*/  @P3 LOP3.LUT R63, R63, 0x4, RZ, 0xfc, !PT ;  /* 0x000000043f3f3812 */ /* 0x000fe800078efcff */
[----:B------:R-:W-:Y:S07]  /*26d0*/  LOP3.LUT R63, R63, 0xfffffffe, RZ, 0xc0, !PT ;  /* 0xfffffffe3f3f7812 */ /* 0x000fee00078ec0ff */
[----:B---3--:R-:W-:Y:S04]  /*26e0*/  @!P5 IADD3 R20, P0, PT, R28, UR18, RZ ;  /* 0x000000121c14dc10 */ /* 0x008fe8000ff1e0ff */
        /* <DEDUP_REMOVED lines=10> */
[----:B------:R-:W-:Y:S02]  /*2790*/  ISETP.GE.AND P0, PT, R120, R105, PT ;  /* 0x000000697800720c */ /* 0x000fe40003f06270 */
[CC--:B--2---:R-:W-:Y:S04]  /*27a0*/  @!P5 LEA R30, P1, R4.reuse, R18.reuse, 0x5 ;  /* 0x00000012041ed211 */ /* 0x0c4fe800078228ff */
[----:B------:R-:W-:Y:S02]  /*27b0*/  @!P5 LEA.HI.X R31, R4, R19, R5, 0x5, P1 ;  /* 0x00000013041fd211 */ /* 0x000fe400008f2c05 */
        /* <DEDUP_REMOVED lines=9> */
[----:B------:R-:W1:Y:S04]  /*2850*/  @!P3 LDC.64 R4, c[0x0][0x3c0] ;  /* 0x0000f000ff04bb82 */ /* 0x000e680000000a00 */
[----:B------:R-:W-:Y:S04]  /*2860*/  @P2 LOP3.LUT R63, R63, 0x1, RZ, 0xfc, !PT ;  /* 0x000000013f3f2812 */ /* 0x000fe800078efcff */
[----:B------:R-:W-:Y:S01]  /*2870*/  LOP3.LUT R63, R63, 0xfffffffd, RZ, 0xc0, !PT ;  /* 0xfffffffd3f3f7812 */ /* 0x000fe200078ec0ff */
[----:B-----5:R-:W-:Y:S04]  /*2880*/  @!P3 IMAD.WIDE.U32 R32, R2, 0x60, R28 ;  /* 0x000000600220b825 */ /* 0x020fe800078e001c */
[----:B------:R-:W-:Y:S04]  /*2890*/  @!P3 IMAD R3, R3, 0x60, RZ ;  /* 0x000000600303b824 */ /* 0x000fe800078e02ff */
[----:B------:R-:W-:Y:S02]  /*28a0*/  @!P3 IMAD.IADD R33, R33, 0x1, R3 ;  /* 0x000000012121b824 */ /* 0x000fe400078e0203 */
[----:B------:R-:W5:Y:S01]  /*28b0*/  @P2 LDC.64 R2, c[0x0][0x4b0] ;  /* 0x00012c00ff022b82 */ /* 0x000f620000000a00 */
[----:B-1----:R-:W-:Y:S01]  /*28c0*/  @!P3 IMAD R5, R5, 0x60, RZ ;  /* 0x000000600505b824 */ /* 0x002fe200078e02ff */
[----:B--2---:R5:W-:Y:S06]  /*28d0*/  @!P5 STG.E.128 desc[UR6][R30.64], R20 ;  /* 0x000000141e00d986 */ /* 0x004bec000c101d06 */
[----:B---3--:R1:W2:Y:S02]  /*28e0*/  @P6 LDG.E.128 R24, desc[UR6][R6.64] ;  /* 0x0000000606186981 */ /* 0x0082a4000c1e1d00 */
[----:B-1----:R-:W-:Y:S01]  /*28f0*/  @!P3 IMAD.WIDE.U32 R6, R4, 0x60, R18 ;  /* 0x000000600406b825 */ /* 0x002fe200078e0012 */
[C---:B-----5:R-:W-:Y:S03]  /*2900*/  @P2 LEA R30, P0, R2.reuse, R28, 0x7 ;  /* 0x0000001c021e2211 */ /* 0x060fe600078038ff */
[----:B------:R-:W-:Y:S01]  /*2910*/  @!P3 IMAD.IADD R7, R7, 0x1, R5 ;  /* 0x000000010707b824 */ /* 0x000fe200078e0205 */
[----:B------:R-:W-:Y:S02]  /*2920*/  @P2 LEA.HI.X R31, R2, R29, R3, 0x7, P0 ;  /* 0x0000001d021f2211 */ /* 0x000fe400000f3c03 */
[----:B------:R-:W1:Y:S01]  /*2930*/  @P2 LDC.64 R2, c[0x0][0x3c0] ;  /* 0x0000f000ff022b82 */ /* 0x000e620000000a00 */
[----:B--2---:R2:W-:Y:S06]  /*2940*/  @P6 STG.E.128 desc[UR6][R34.64], R24 ;  /* 0x0000001822006986 */ /* 0x0045ec000c101d06 */
[----:B------:R-:W3:Y:S06]  /*2950*/  @!P3 LDG.E.128 R20, desc[UR6][R32.64] ;  /* 0x000000062014b981 */ /* 0x000eec000c1e1d00 */
[----:B---3--:R1:W-:Y:S06]  /*2960*/  @!P3 STG.E.128 desc[UR6][R6.64], R20 ;  /* 0x000000140600b986 */ /* 0x0083ec000c101d06 */
[----:B--2---:R-:W2:Y:S01]  /*2970*/  @P2 LDG.E.128 R24, desc[UR6][R30.64] ;  /* 0x000000061e182981 */ /* 0x004ea2000c1e1d00 */
[C---:B-1----:R-:W-:Y:S04]  /*2980*/  @P2 LEA R6, P0, R2.reuse, R18, 0x7 ;  /* 0x0000001202062211 */ /* 0x042fe800078038ff */
[----:B------:R-:W-:Y:S02]  /*2990*/  @P2 LEA.HI.X R7, R2, R19, R3, 0x7, P0 ;  /* 0x0000001302072211 */ /* 0x000fe400000f3c03 */
[C---:B------:R-:W-:Y:S04]  /*29a0*/  ISETP.GE.AND P0, PT, R116.reuse, R105, PT ;  /* 0x000000697400720c */ /* 0x040fe80003f06270 */
[----:B------:R-:W-:Y:S02]  /*29b0*/  ISETP.GE.AND P4, PT, R116, R107, !P0 ;  /* 0x0000006b7400720c */ /* 0x000fe40004786270 */
[C---:B------:R-:W-:Y:S04]  /*29c0*/  ISETP.GE.AND P0, PT, R114.reuse, R105, PT ;  /* 0x000000697200720c */ /* 0x040fe80003f06270 */
[----:B------:R-:W-:Y:S02]  /*29d0*/  ISETP.GE.AND P1, PT, R114, R107, !P0 ;  /* 0x0000006b7200720c */ /* 0x000fe40004726270 */
[----:B------:R-:W-:Y:S05]  /*29e0*/  ISETP.NE.AND P0, PT, R17, RZ, PT ;  /* 0x000000ff1100720c */ /* 0x000fea0003f05270 */
[----:B------:R-:W1:Y:S06]  /*29f0*/  @P4 LDC.64 R2, c[0x0][0x4b0] ;  /* 0x00012c00ff024b82 */ /* 0x000e6c0000000a00 */
[----:B------:R-:W-:Y:S04]  /*2a00*/  @P1 LOP3.LUT R63, R63, 0x2, RZ, 0xfc, !PT ;  /* 0x000000023f3f1812 */ /* 0x000fe800078efcff */
[----:B------:R-:W-:Y:S01]  /*2a10*/  LOP3.LUT R63, R63, 0xfffffff7, RZ, 0xc0, !PT ;  /* 0xfffffff73f3f7812 */ /* 0x000fe200078ec0ff */
[----:B-1----:R-:W-:Y:S02]  /*2a20*/  @P4 IMAD R3, R3, 0xa0, RZ ;  /* 0x000000a003034824 */ /* 0x002fe400078e02ff */
[----:B------:R-:W-:Y:S04]  /*2a30*/  @P4 IMAD.WIDE.U32 R4, R2, 0xa0, R28 ;  /* 0x000000a002044825 */ /* 0x000fe800078e001c */
[----:B------:R-:W-:Y:S02]  /*2a40*/  @P4 IMAD.IADD R5, R5, 0x1, R3 ;  /* 0x0000000105054824 */ /* 0x000fe400078e0203 */
[----:B------:R-:W1:Y:S02]  /*2a50*/  @P1 LDC.64 R2, c[0x0][0x4b0] ;  /* 0x00012c00ff021b82 */ /* 0x000e640000000a00 */
[----:B-1----:R-:W-:Y:S01]  /*2a60*/  @P1 IMAD R3, R3, 0xc0, RZ ;  /* 0x000000c003031824 */ /* 0x002fe200078e02ff */
[----:B--2---:R1:W-:Y:S01]  /*2a70*/  @P2 STG.E.128 desc[UR6][R6.64], R24 ;  /* 0x0000001806002986 */ /* 0x0043e2000c101d06 */
[----:B------:R-:W-:Y:S05]  /*2a80*/  ISETP.GT.AND P2, PT, R106, R77, PT ;  /* 0x0000004d6a00720c */ /* 0x000fea0003f44270 */
[----:B------:R2:W3:Y:S08]  /*2a90*/  @P4 LDG.E.128 R20, desc[UR6][R4.64] ;  /* 0x0000000604144981 */ /* 0x0004f0000c1e1d00 */
[----:B------:R-:W-:Y:S02]  /*2aa0*/  @P2 LOP3.LUT R63, R63, 0x8, RZ, 0xfc, !PT ;  /* 0x000000083f3f2812 */ /* 0x000fe400078efcff */
[----:B------:R-:W-:Y:S01]  /*2ab0*/  ISETP.NE.AND P2, PT, R0, RZ, PT ;  /* 0x000000ff0000720c */ /* 0x000fe20003f45270 */
[----:B--2---:R-:W2:Y:S02]  /*2ac0*/  @P4 LDC.64 R4, c[0x0][0x3c0] ;  /* 0x0000f000ff044b82 */ /* 0x004ea40000000a00 */
[----:B--2---:R-:W-:Y:S02]  /*2ad0*/  @P4 IMAD R5, R5, 0xa0, RZ ;  /* 0x000000a005054824 */ /* 0x004fe400078e02ff */
[----:B------:R-:W-:Y:S04]  /*2ae0*/  @P4 IMAD.WIDE.U32 R30, R4, 0xa0, R18 ;  /* 0x000000a0041e4825 */ /* 0x000fe800078e0012 */
[----:B------:R-:W-:Y:S04]  /*2af0*/  @P1 IMAD.WIDE.U32 R28, R2, 0xc0, R28 ;  /* 0x000000c0021c1825 */ /* 0x000fe800078e001c */
[----:B------:R-:W-:Y:S02]  /*2b00*/  @P4 IMAD.IADD R31, R31, 0x1, R5 ;  /* 0x000000011f1f4824 */ /* 0x000fe400078e0205 */
[----:B------:R-:W-:Y:S02]  /*2b10*/  @P1 IMAD.IADD R29, R29, 0x1, R3 ;  /* 0x000000011d1d1824 */ /* 0x000fe400078e0203 */
[----:B------:R-:W2:Y:S02]  /*2b20*/  @P1 LDC.64 R2, c[0x0][0x3c0] ;  /* 0x0000f000ff021b82 */ /* 0x000ea40000000a00 */
[----:B--2---:R-:W-:Y:S04]  /*2b30*/  @P1 IMAD.WIDE.U32 R18, R2, 0xc0, R18 ;  /* 0x000000c002121825 */ /* 0x004fe800078e0012 */
[----:B------:R-:W-:Y:S04]  /*2b40*/  @P1 IMAD R3, R3, 0xc0, RZ ;  /* 0x000000c003031824 */ /* 0x000fe800078e02ff */
[----:B------:R-:W-:Y:S01]  /*2b50*/  @P1 IMAD.IADD R19, R19, 0x1, R3 ;  /* 0x0000000113131824 */ /* 0x000fe200078e0203 */
[----:B---3--:R2:W-:Y:S06]  /*2b60*/  @P4 STG.E.128 desc[UR6][R30.64], R20 ;  /* 0x000000141e004986 */ /* 0x0085ec000c101d06 */
[----:B-1----:R-:W3:Y:S06]  /*2b70*/  @P1 LDG.E.128 R4, desc[UR6][R28.64] ;  /* 0x000000061c041981 */ /* 0x002eec000c1e1d00 */
[----:B---3--:R2:W-:Y:S01]  /*2b80*/  @P1 STG.E.128 desc[UR6][R18.64], R4 ;  /* 0x0000000412001986 */ /* 0x0085e2000c101d06 */
[----:B------:R-:W-:Y:S05]  /*2b90*/  @P0 BRA `(.L_x_6587) ;  /* 0x0000000400100947 */ /* 0x000fea0003800000 */
[----:B------:R-:W1:Y:S01]  /*2ba0*/  @!P5 LDC.64 R2, c[0x0][0x4a8] ;  /* 0x00012a00ff02db82 */ /* 0x000e620000000a00 */
[----:B------:R-:W-:Y:S01]  /*2bb0*/  @P2 IMAD.MOV.U32 R8, RZ, RZ, R10 ;  /* 0x000000ffff082224 */ /* 0x000fe200078e000a */
[C---:B------:R-:W-:Y:S01]  /*2bc0*/  LEA R32, P0, R95.reuse, R10, 0x1 ;  /* 0x0000000a5f207211 */ /* 0x040fe200078008ff */
[----:B------:R-:W-:Y:S03]  /*2bd0*/  IMAD.MOV.U32 R17, RZ, RZ, RZ ;  /* 0x000000ffff117224 */ /* 0x000fe600078e00ff */
[----:B--2---:R-:W2:Y:S01]  /*2be0*/  @P2 LDG.E.128 R4, desc[UR6][R8.64] ;  /* 0x0000000608042981 */ /* 0x004ea2000c1e1d00 */
[----:B------:R-:W-:Y:S02]  /*2bf0*/  LEA.HI.X R33, R95, R9, R94, 0x1, P0 ;  /* 0x000000095f217211 */ /* 0x000fe400000f0c5e */
[C---:B------:R-:W-:Y:S04]  /*2c00*/  LEA R18, P0, R73.reuse, R82, 0x1 ;  /* 0x0000005249127211 */ /* 0x040fe800078008ff */
[----:B------:R-:W-:Y:S01]  /*2c10*/  LEA.HI.X R19, R73, R83, R70, 0x1, P0 ;  /* 0x0000005349137211 */ /* 0x000fe200000f0c46 */
[----:B--2---:R2:W-:Y:S01]  /*2c20*/  @P2 STG.E.128 desc[UR6][R82.64], R4 ;  /* 0x0000000452002986 */ /* 0x0045e2000c101d06 */
[C---:B-1----:R-:W-:Y:S02]  /*2c30*/  @!P5 LEA R36, P0, R2.reuse, R32, 0x5 ;  /* 0x000000200224d211 */ /* 0x042fe400078028ff */
[C---:B------:R-:W-:Y:S02]  /*2c40*/  LOP3.LUT P2, RZ, R63.reuse, 0x1, RZ, 0xc0, !PT ;  /* 0x000000013fff7812 */ /* 0x040fe4000784c0ff */
[----:B------:R-:W-:Y:S02]  /*2c50*/  @!P5 LEA.HI.X R37, R2, R33, R3, 0x5, P0 ;  /* 0x000000210225d211 */ /* 0x000fe400000f2c03 */
[----:B------:R-:W1:Y:S02]  /*2c60*/  @!P5 LDC.64 R2, c[0x0][0x3b8] ;  /* 0x0000ee00ff02db82 */ /* 0x000e640000000a00 */
[C---:B-1----:R-:W-:Y:S06]  /*2c70*/  @!P5 LEA R34, P0, R2.reuse, R18, 0x5 ;  /* 0x000000120222d211 */ /* 0x042fec00078028ff */
[----:B--2---:R-:W1:Y:S01]  /*2c80*/  @P6 LDC.64 R4, c[0x0][0x3b8] ;  /* 0x0000ee00ff046b82 */ /* 0x004e620000000a00 */
[----:B------:R-:W-:Y:S02]  /*2c90*/  @!P5 LEA.HI.X R35, R2, R19, R3, 0x5, P0 ;  /* 0x000000130223d211 */ /* 0x000fe400000f2c03 */
[----:B------:R-:W-:Y:S05]  /*2ca0*/  LOP3.LUT P0, RZ, R63, 0x4, RZ, 0xc0, !PT ;  /* 0x000000043fff7812 */ /* 0x000fea000780c0ff */
[----:B------:R-:W2:Y:S08]  /*2cb0*/  @P6 LDC.64 R2, c[0x0][0x4a8] ;  /* 0x00012a00ff026b82 */ /* 0x000eb00000000a00 */
[----:B------:R-:W3:Y:S05]  /*2cc0*/  @!P0 LDG.E.128 R28, desc[UR6][R32.64] ;  /* 0x00000006201c8981 */ /* 0x000eea000c1e1d00 */
[----:B---3--:R1:W-:Y:S01]  /*2cd0*/  @!P0 STG.E.128 desc[UR6][R18.64], R28 ;  /* 0x0000001c12008986 */ /* 0x0083e2000c101d06 */
[C---:B--2---:R-:W-:Y:S04]  /*2ce0*/  @P6 LEA R20, P0, R2.reuse, R32, 0x6 ;  /* 0x0000002002146211 */ /* 0x044fe800078030ff */
[----:B------:R-:W2:Y:S01]  /*2cf0*/  @!P5 LDG.E.128 R24, desc[UR6][R36.64] ;  /* 0x000000062418d981 */ /* 0x000ea2000c1e1d00 */
[----:B------:R-:W-:Y:S02]  /*2d00*/  @P6 LEA.HI.X R21, R2, R33, R3, 0x6, P0 ;  /* 0x0000002102156211 */ /* 0x000fe400000f3403 */
[----:B------:R-:W3:Y:S02]  /*2d10*/  @!P3 LDC.64 R2, c[0x0][0x4a8] ;  /* 0x00012a00ff02bb82 */ /* 0x000ee40000000a00 */
[----:B---3--:R-:W-:Y:S01]  /*2d20*/  @!P3 IMAD R3, R3, 0x60, RZ ;  /* 0x000000600303b824 */ /* 0x008fe200078e02ff */
[----:B-1----:R-:W-:Y:S01]  /*2d30*/  @P6 LEA R28, P0, R4, R18, 0x6 ;  /* 0x00000012041c6211 */ /* 0x002fe200078030ff */
[----:B------:R-:W-:Y:S03]  /*2d40*/  @!P3 IMAD.WIDE.U32 R6, R2, 0x60, R32 ;  /* 0x000000600206b825 */ /* 0x000fe600078e0020 */
[----:B------:R-:W-:Y:S01]  /*2d50*/  @P6 LEA.HI.X R29, R4, R19, R5, 0x6, P0 ;  /* 0x00000013041d6211 */ /* 0x000fe200000f3405 */
[----:B------:R-:W-:Y:S01]  /*2d60*/  @!P3 IMAD.IADD R7, R7, 0x1, R3 ;  /* 0x000000010707b824 */ /* 0x000fe200078e0203 */
[----:B------:R-:W1:Y:S08]  /*2d70*/  @!P3 LDC.64 R4, c[0x0][0x3b8] ;  /* 0x0000ee00ff04bb82 */ /* 0x000e700000000a00 */
[----:B------:R-:W3:Y:S01]  /*2d80*/  @P2 LDC.64 R2, c[0x0][0x4a8] ;  /* 0x00012a00ff022b82 */ /* 0x000ee20000000a00 */
[----:B-1----:R-:W-:Y:S01]  /*2d90*/  @!P3 IMAD R5, R5, 0x60, RZ ;  /* 0x000000600505b824 */ /* 0x002fe200078e02ff */
[C---:B---3--:R-:W-:Y:S04]  /*2da0*/  @P2 LEA R30, P0, R2.reuse, R32, 0x7 ;  /* 0x00000020021e2211 */ /* 0x048fe800078038ff */
[----:B------:R-:W-:Y:S02]  /*2db0*/  @P2 LEA.HI.X R31, R2, R33, R3, 0x7, P0 ;  /* 0x00000021021f2211 */ /* 0x000fe400000f3c03 */
[----:B------:R-:W1:Y:S02]  /*2dc0*/  @P4 LDC.64 R2, c[0x0][0x4a8] ;  /* 0x00012a00ff024b82 */ /* 0x000e640000000a00 */
[----:B-1----:R-:W-:Y:S01]  /*2dd0*/  @P4 IMAD R3, R3, 0xa0, RZ ;  /* 0x000000a003034824 */ /* 0x002fe200078e02ff */
[----:B--2---:R1:W-:Y:S05]  /*2de0*/  @!P5 STG.E.128 desc[UR6][R34.64], R24 ;  /* 0x000000182200d986 */ /* 0x0043ea000c101d06 */
[----:B------:R-:W2:Y:S05]  /*2df0*/  @P6 LDG.E.128 R20, desc[UR6][R20.64] ;  /* 0x0000000614146981 */ /* 0x000eaa000c1e1d00 */
[----:B--2---:R2:W-:Y:S05]  /*2e00*/  @P6 STG.E.128 desc[UR6][R28.64], R20 ;  /* 0x000000141c006986 */ /* 0x0045ea000c101d06 */
[----:B-1----:R1:W3:Y:S02]  /*2e10*/  @!P3 LDG.E.128 R24, desc[UR6][R6.64] ;  /* 0x000000060618b981 */ /* 0x0022e4000c1e1d00 */
[----:B-1----:R-:W-:Y:S04]  /*2e20*/  @!P3 IMAD.WIDE.U32 R6, R4, 0x60, R18 ;  /* 0x000000600406b825 */ /* 0x002fe800078e0012 */
[----:B------:R-:W-:Y:S02]  /*2e30*/  @!P3 IMAD.IADD R7, R7, 0x1, R5 ;  /* 0x000000010707b824 */ /* 0x000fe400078e0205 */
[----:B------:R-:W2:Y:S02]  /*2e40*/  @P2 LDC.64 R4, c[0x0][0x3b8] ;  /* 0x0000ee00ff042b82 */ /* 0x000ea40000000a00 */
[C---:B--2---:R-:W-:Y:S04]  /*2e50*/  @P2 LEA R28, P0, R4.reuse, R18, 0x7 ;  /* 0x00000012041c2211 */ /* 0x044fe800078038ff */
[----:B------:R-:W-:Y:S01]  /*2e60*/  @P2 LEA.HI.X R29, R4, R19, R5, 0x7, P0 ;  /* 0x00000013041d2211 */ /* 0x000fe200000f3c05 */
[----:B---3--:R1:W-:Y:S05]  /*2e70*/  @!P3 STG.E.128 desc[UR6][R6.64], R24 ;  /* 0x000000180600b986 */ /* 0x0083ea000c101d06 */
[----:B------:R-:W2:Y:S01]  /*2e80*/  @P2 LDG.E.128 R20, desc[UR6][R30.64] ;  /* 0x000000061e142981 */ /* 0x000ea2000c1e1d00 */
[----:B-1----:R-:W-:Y:S04]  /*2e90*/  @P4 IMAD.WIDE.U32 R6, R2, 0xa0, R32 ;  /* 0x000000a002064825 */ /* 0x002fe800078e0020 */
[----:B------:R-:W-:Y:S02]  /*2ea0*/  @P4 IMAD.IADD R7, R7, 0x1, R3 ;  /* 0x0000000107074824 */ /* 0x000fe400078e0203 */
[----:B------:R-:W1:Y:S02]  /*2eb0*/  @P4 LDC.64 R2, c[0x0][0x3b8] ;  /* 0x0000ee00ff024b82 */ /* 0x000e640000000a00 */
[----:B-1----:R-:W-:Y:S04]  /*2ec0*/  @P4 IMAD.WIDE.U32 R24, R2, 0xa0, R18 ;  /* 0x000000a002184825 */ /* 0x002fe800078e0012 */
[----:B------:R-:W-:Y:S04]  /*2ed0*/  @P4 IMAD R3, R3, 0xa0, RZ ;  /* 0x000000a003034824 */ /* 0x000fe800078e02ff */
[----:B------:R-:W-:Y:S01]  /*2ee0*/  @P4 IMAD.IADD R25, R25, 0x1, R3 ;  /* 0x0000000119194824 */ /* 0x000fe200078e0203 */
[----:B--2---:R1:W-:Y:S05]  /*2ef0*/  @P2 STG.E.128 desc[UR6][R28.64], R20 ;  /* 0x000000141c002986 */ /* 0x0043ea000c101d06 */
[----:B------:R-:W2:Y:S05]  /*2f00*/  @P4 LDG.E.128 R4, desc[UR6][R6.64] ;  /* 0x0000000606044981 */ /* 0x000eaa000c1e1d00 */
[----:B--2---:R1:W-:Y:S01]  /*2f10*/  @P4 STG.E.128 desc[UR6][R24.64], R4 ;  /* 0x0000000418004986 */ /* 0x0043e2000c101d06 */
[----:B------:R-:W-:Y:S05]  /*2f20*/  @!P1 BRA `(.L_x_6588) ;  /* 0x0000005000689947 */ /* 0x000fea0003800000 */
        /* <DEDUP_REMOVED lines=11> */
.L_x_6587:
[----:B------:R-:W-:Y:S05]  /*2fe0*/  BRA.U !UP0, `(.L_x_6589) ;  /* 0x0000001d08d87547 */ /* 0x000fea000b800000 */
[----:B------:R-:W-:Y:S01]  /*2ff0*/  LEA R42, P0, R95, R10, 0x1 ;  /* 0x0000000a5f2a7211 */ /* 0x000fe200078008ff */
[----:B------:R-:W1:Y:S01]  /*3000*/  LDC R38, c[0x0][0x450] ;  /* 0x00011400ff267b82 */ /* 0x000e620000000800 */
[C---:B------:R-:W-:Y:S01]  /*3010*/  SHF.L.U64.HI R3, R115.reuse, 0x1, R102 ;  /* 0x0000000173037819 */ /* 0x040fe20000010266 */
[----:B--2---:R-:W-:Y:S01]  /*3020*/  IMAD.SHL.U32 R5, R115, 0x2, RZ ;  /* 0x0000000273057824 */ /* 0x004fe200078e00ff */
        /* <DEDUP_REMOVED lines=11> */
[----:B------:R-:W2:Y:S08]  /*30e0*/  LDG.E.128 R20, desc[UR6][R8.64] ;  /* 0x0000000608147981 */ /* 0x000eb0000c1e1d00 */
[----:B------:R-:W3:Y:S06]  /*30f0*/  @!P0 LDG.E.64 R34, desc[UR6][R54.64] ;  /* 0x0000000636228981 */ /* 0x000eec000c1e1b00 */
[----:B------:R-:W5:Y:S01]  /*3100*/  @!P0 LDG.E.64 R18, desc[UR6][R14.64] ;  /* 0x000000060e128981 */ /* 0x000f62000c1e1b00 */
[--C-:B---3--:R-:W-:Y:S01]  /*3110*/  @!P0 HADD2.F32 R29, -RZ, R34.reuse.H0_H0 ;  /* 0x20000022ff1d8230 */ /* 0x108fe20000004100 */
[----:B--2---:R-:W-:Y:S01]  /*3120*/  @!P0 MOV R25, R20 ;  /* 0x0000001400198202 */ /* 0x004fe20000000f00 */
        /* <DEDUP_REMOVED lines=43> */
.L_x_6591:
[----:B----4-:R-:W-:Y:S05]  /*33e0*/  BSYNC.RECONVERGENT B0 ;  /* 0x0000000000007941 */ /* 0x010fea0003800200 */
.L_x_6590:
[----:B------:R-:W-:Y:S01]  /*33f0*/  LOP3.LUT P0, RZ, R63, 0x4, RZ, 0xc0, !PT ;  /* 0x000000043fff7812 */ /* 0x000fe2000780c0ff */
[----:B------:R-:W-:Y:S11]  /*3400*/  BSSY.RECONVERGENT B0, `(.L_x_6592) ;  /* 0x0000035000007945 */ /* 0x000ff60003800200 */
[----:B------:R-:W-:Y:S01]  /*3410*/  @!UPT UIADD3 URZ, UPT, UPT, URZ, URZ, URZ ;  /* 0x000000fffffff290 */ /* 0x000fe2000fffe0ff */
[----:B------:R-:W-:Y:S05]  /*3420*/  @P0 BRA `(.L_x_6593) ;  /* 0x0000000000c80947 */ /* 0x000fea0003800000 */
[----:B------:R-:W-:Y:S01]  /*3430*/  ISETP.GE.AND P0, PT, R12, R17, PT ;  /* 0x000000110c00720c */ /* 0x000fe20003f06270 */
[----:B--2---:R-:W2:Y:S11]  /*3440*/  LDG.E.128 R20, desc[UR6][R42.64] ;  /* 0x000000062a147981 */ /* 0x004eb6000c1e1d00 */
        /* <DEDUP_REMOVED lines=48> */
.L_x_6593:
[----:B------:R-:W-:Y:S05]  /*3750*/  BSYNC.RECONVERGENT B0 ;  /* 0x0000000000007941 */ /* 0x000fea0003800200 */
.L_x_6592:
[----:B------:R-:W-:Y:S04]  /*3760*/  BSSY.RECONVERGENT B0, `(.L_x_6594) ;  /* 0x000003c000007945 */ /* 0x000fe80003800200 */
[----:B------:R-:W-:Y:S05]  /*3770*/  @P5 BRA `(.L_x_6595) ;  /* 0x0000000000e85947 */ /* 0x000fea0003800000 */
[----:B------:R-:W4:Y:S08]  /*3780*/  LDC.64 R46, c[0x0][0x4a8] ;  /* 0x00012a00ff2e7b82 */ /* 0x000f300000000a00 */
[----:B------:R-:W5:Y:S01]  /*3790*/  LDC.64 R44, c[0x0][0x3b8] ;  /* 0x0000ee00ff2c7b82 */ /* 0x000f620000000a00 */
[C---:B----4-:R-:W-:Y:S04]  /*37a0*/  LEA R48, P0, R46.reuse, R42, 0x5 ;  /* 0x0000002a2e307211 */ /* 0x050fe800078028ff */
[----:B------:R-:W-:Y:S02]  /*37b0*/  LEA.HI.X R49, R46, R43, R47, 0x5, P0 ;  /* 0x0000002b2e317211 */ /* 0x000fe400000f2c2f */
[C---:B-----5:R-:W-:Y:S03]  /*37c0*/  LEA R46, P0, R44.reuse, R40, 0x5 ;  /* 0x000000282c2e7211 */ /* 0x060fe600078028ff */
[----:B--23--:R-:W2:Y:S01]  /*37d0*/  LDG.E.128 R20, desc[UR6][R48.64] ;  /* 0x0000000630147981 */ /* 0x00cea2000c1e1d00 */
[----:B------:R-:W-:Y:S02]  /*37e0*/  LEA.HI.X R47, R44, R41, R45, 0x5, P0 ;  /* 0x000000292c2f7211 */ /* 0x000fe400000f2c2d */
[----:B------:R-:W-:Y:S11]  /*37f0*/  ISETP.GE.AND P0, PT, R12, R17, PT ;  /* 0x000000110c00720c */ /* 0x000ff60003f06270 */
[----:B------:R-:W-:Y:S02]  /*3800*/  @!UPT UIADD3 URZ, UPT, UPT, URZ, URZ, URZ ;  /* 0x000000fffffff290 */ /* 0x000fe4000fffe0ff */
[C---:B------:R-:W-:Y:S04]  /*3810*/  @!P0 IMAD.WIDE R34, R11.reuse, 0x20, R36 ;  /* 0x000000200b228825 */ /* 0x040fe800078e0224 */
[----:B------:R-:W-:Y:S02]  /*3820*/  @!P0 IMAD.WIDE R26, R11, 0x20, R6 ;  /* 0x000000200b1a8825 */ /* 0x000fe400078e0206 */
[----:B------:R-:W3:Y:S06]  /*3830*/  @!P0 LDG.E.64 R34, desc[UR6][R34.64] ;  /* 0x0000000622228981 */ /* 0x000eec000c1e1b00 */
[----:B------:R4:W5:Y:S01]  /*3840*/  @!P0 LDG.E.64 R18, desc[UR6][R26.64] ;  /* 0x000000061a128981 */ /* 0x000962000c1e1b00 */
[----:B--2---:R-:W-:Y:S02]  /*3850*/  @!P0 MOV R24, R20 ;  /* 0x0000001400188202 */ /* 0x004fe40000000f00 */
[----:B------:R-:W-:Y:S03]  /*3860*/  @!P0 MOV R8, R21 ;  /* 0x0000001500088202 */ /* 0x000fe60000000f00 */
[--C-:B------:R-:W-:Y:S02]  /*3870*/  @!P0 HADD2.F32 R25, -RZ, R24.reuse.H1_H1 ;  /* 0x30000018ff198230 */ /* 0x100fe40000004100 */
[----:B------:R-:W-:Y:S01]  /*3880*/  @!P0 HADD2.F32 R31, -RZ, R24.H0_H0 ;  /* 0x20000018ff1f8230 */ /* 0x000fe20000004100 */
[----:B------:R-:W-:Y:S05]  /*3890*/  @!P0 MOV R24, R22 ;  /* 0x0000001600188202 */ /* 0x000fea0000000f00 */
[--C-:B----4-:R-:W-:Y:S02]  /*38a0*/  @!P0 HADD2.F32 R26, -RZ, R24.reuse.H1_H1 ;  /* 0x30000018ff1a8230 */ /* 0x110fe40000004100 */
[----:B------:R-:W-:Y:S02]  /*38b0*/  @!P0 HADD2.F32 R30, -RZ, R24.H0_H0 ;  /* 0x20000018ff1e8230 */ /* 0x000fe40000004100 */
[--C-:B---3--:R-:W-:Y:S02]  /*38c0*/  @!P0 HADD2.F32 R29, -RZ, R34.reuse.H0_H0 ;  /* 0x20000022ff1d8230 */ /* 0x108fe40000004100 */
        /* <DEDUP_REMOVED lines=37> */
.L_x_6595:
[----:B------:R-:W-:Y:S05]  /*3b20*/  BSYNC.RECONVERGENT B0 ;  /* 0x0000000000007941 */ /* 0x000fea0003800200 */
.L_x_6594:
        /* <DEDUP_REMOVED lines=11> */
[----:B------:R-:W1:Y:S03]  /*3be0*/  LDC.64 R44, c[0x0][0x3b8] ;  /* 0x0000ee00ff2c7b82 */ /* 0x000e660000000a00 */
[----:B--23--:R-:W2:Y:S01]  /*3bf0*/  LDG.E.128 R20, desc[UR6][R46.64] ;  /* 0x000000062e147981 */ /* 0x00cea2000c1e1d00 */
        /* <DEDUP_REMOVED lines=9> */
[----:B--2---:R-:W-:Y:S01]  /*3c90*/  @!P0 MOV R24, R20 ;  /* 0x0000001400188202 */ /* 0x004fe20000000f00 */
        /* <DEDUP_REMOVED lines=37> */
.L_x_6597:
[----:B------:R-:W-:Y:S05]  /*3ef0*/  BSYNC.RECONVERGENT B0 ;  /* 0x0000000000007941 */ /* 0x000fea0003800200 */
.L_x_6596:
        /* <DEDUP_REMOVED lines=12> */
[----:B------:R-:W1:Y:S03]  /*3fc0*/  LDC.64 R44, c[0x0][0x3b8] ;  /* 0x0000ee00ff2c7b82 */ /* 0x000e660000000a00 */
[----:B-123--:R-:W2:Y:S01]  /*3fd0*/  LDG.E.128 R20, desc[UR6][R46.64] ;  /* 0x000000062e147981 */ /* 0x00eea2000c1e1d00 */
[----:B------:R-:W-:Y:S02]  /*3fe0*/  IMAD R45, R45, 0x60, RZ ;  /* 0x000000602d2d7824 */ /* 0x000fe400078e02ff */
        /* <DEDUP_REMOVED lines=47> */
.L_x_6599:
[----:B------:R-:W-:Y:S05]  /*42e0*/  BSYNC.RECONVERGENT B0 ;  /* 0x0000000000007941 */ /* 0x000fea0003800200 */
.L_x_6598:
        /* <DEDUP_REMOVED lines=14> */
[----:B-123--:R-:W2:Y:S01]  /*43d0*/  LDG.E.128 R20, desc[UR6][R46.64] ;  /* 0x000000062e147981 */ /* 0x00eea2000c1e1d00 */
[C---:B------:R-:W-:Y:S04]  /*43e0*/  LEA R50, P1, R44.reuse, R40, 0x7 ;  /* 0x000000282c327211 */ /* 0x040fe800078238ff */
        /* <DEDUP_REMOVED lines=46> */
.L_x_6601:
[----:B------:R-:W-:Y:S05]  /*46d0*/  BSYNC.RECONVERGENT B0 ;  /* 0x0000000000007941 */ /* 0x000fea0003800200 */
.L_x_6600:
        /* <DEDUP_REMOVED lines=62> */
.L_x_6603:
[----:B------:R-:W-:Y:S05]  /*4ac0*/  BSYNC.RECONVERGENT B0 ;  /* 0x0000000000007941 */ /* 0x000fea0003800200 */
.L_x_6602:
        /* <DEDUP_REMOVED lines=64> */
.L_x_6605:
[----:B------:R-:W-:Y:S05]  /*4ed0*/  BSYNC.RECONVERGENT B0 ;  /* 0x0000000000007941 */ /* 0x000fea0003800200 */
.L_x_6604:
[----:B-1----:R-:W1:Y:S01]  /*4ee0*/  LDC R17, c[0x0][0x450] ;  /* 0x00011400ff117b82 */ /* 0x002e620000000800 */
[----:B------:R-:W-:Y:S05]  /*4ef0*/  IMAD.U32 R3, R38, -0x40, RZ ;  /* 0xffffffc026037824 */ /* 0x000fea00078e00ff */
[C---:B------:R-:W-:Y:S02]  /*4f00*/  LEA R14, P1, R3.reuse, R14, 0x1 ;  /* 0x0000000e030e7211 */ /* 0x040fe400078208ff */
[C---:B------:R-:W-:Y:S02]  /*4f10*/  LEA R54, P0, R3.reuse, R54, 0x1 ;  /* 0x0000003603367211 */ /* 0x040fe400078008ff */
[C---:B------:R-:W-:Y:S02]  /*4f20*/  LEA.HI.X.SX32 R15, R3.reuse, R15, 0x1, P1 ;  /* 0x0000000f030f7211 */ /* 0x040fe400008f0eff */
[----:B------:R-:W-:Y:S01]  /*4f30*/  LEA.HI.X.SX32 R55, R3, R55, 0x1, P0 ;  /* 0x0000003703377211 */ /* 0x000fe200000f0eff */
[----:B------:R-:W-:Y:S05]  /*4f40*/  BRA `(.L_x_6588) ;  /* 0x0000003000607947 */ /* 0x000fea0003800000 */
.L_x_6589:
[----:B------:R-:W-:Y:S01]  /*4f50*/  LEA.HI R16, R17, R17, RZ, 0x1 ;  /* 0x0000001111107211 */ /* 0x000fe200078f08ff */
[----:B------:R-:W1:Y:S01]  /*4f60*/  LDC R81, c[0x0][0x450] ;  /* 0x00011400ff517b82 */ /* 0x000e620000000800 */
[C---:B--2---:R-:W-:Y:S01]  /*4f70*/  LEA R20, P0, R95.reuse, R10, 0x1 ;  /* 0x0000000a5f147211 */ /* 0x044fe200078008ff */
[----:B------:R-:W-:Y:S01]  /*4f80*/  BSSY.RECONVERGENT B0, `(.L_x_6606) ;  /* 0x0000061000007945 */ /* 0x000fe20003800200 */
        /* <DEDUP_REMOVED lines=11> */
[----:B------:R-:W-:Y:S05]  /*5040*/  MOV R8, R10 ;  /* 0x0000000a00087202 */ /* 0x000fea0000000f00 */
[----:B------:R-:W2:Y:S06]  /*5050*/  LDG.E.128 R56, desc[UR6][R8.64] ;  /* 0x0000000608387981 */ /* 0x000eac000c1e1d00 */
[----:B------:R-:W-:Y:S01]  /*5060*/  @!P0 IMAD.WIDE R38, R19, 0x2, R8 ;  /* 0x0000000213268825 */ /* 0x000fe200078e0208 */
[----:B------:R-:W-:Y:S02]  /*5070*/  @!P0 SEL R125, R16, RZ, P1 ;  /* 0x000000ff107d8207 */ /* 0x000fe40000800000 */
[----:B------:R-:W-:Y:S02]  /*5080*/  @!P0 SEL R60, R123, RZ, P1 ;  /* 0x000000ff7b3c8207 */ /* 0x000fe40000800000 */
[C---:B------:R-:W-:Y:S01]  /*5090*/  @!P0 SHF.L.U32 R53, R125.reuse, 0x1, RZ ;  /* 0x000000017d358819 */ /* 0x040fe200000006ff */
[----:B------:R-:W3:Y:S01]  /*50a0*/  @!P0 LDG.E.128 R24, desc[UR6][R38.64] ;  /* 0x0000000626188981 */ /* 0x000ee2000c1e1d00 */
        /* <DEDUP_REMOVED lines=9> */
[--C-:B---3--:R-:W-:Y:S01]  /*5140*/  @!P0 HADD2.F32 R37, -RZ, R24.reuse.H0_H0 ;  /* 0x20000018ff258230 */ /* 0x108fe20000004100 */
[----:B--2---:R-:W-:Y:S01]  /*5150*/  @!P0 MOV R36, R56 ;  /* 0x0000003800248202 */ /* 0x004fe20000000f00 */
[----:B------:R-:W-:Y:S01]  /*5160*/  @!P0 HADD2.F32 R35, -RZ, R24.H1_H1 ;  /* 0x30000018ff238230 */ /* 0x000fe20000004100 */
[----:B------:R-:W-:Y:S01]  /*5170*/  @!P0 MOV R52, R57 ;  /* 0x0000003900348202 */ /* 0x000fe20000000f00 */
[--C-:B------:R-:W-:Y:S02]  /*5180*/  @!P0 HADD2.F32 R33, -RZ, R25.reuse.H0_H0 ;  /* 0x20000019ff218230 */ /* 0x100fe40000004100 */
[--C-:B----4-:R-:W-:Y:S02]  /*5190*/  @!P0 HADD2.F32 R41, -RZ, R36.reuse.H0_H0 ;  /* 0x20000024ff298230 */ /* 0x110fe40000004100 */
        /* <DEDUP_REMOVED lines=63> */
.L_x_6607:
[----:B----4-:R-:W-:Y:S05]  /*5590*/  BSYNC.RECONVERGENT B0 ;  /* 0x0000000000007941 */ /* 0x010fea0003800200 */
.L_x_6606:
[----:B------:R-:W-:Y:S01]  /*55a0*/  LOP3.LUT P0, RZ, R63, 0x4, RZ, 0xc0, !PT ;  /* 0x000000043fff7812 */ /* 0x000fe2000780c0ff */
[----:B------:R-:W-:Y:S11]  /*55b0*/  BSSY.RECONVERGENT B0, `(.L_x_6608) ;  /* 0x000005b000007945 */ /* 0x000ff60003800200 */
[----:B------:R-:W-:Y:S01]  /*55c0*/  @!UPT UIADD3 URZ, UPT, UPT, URZ, URZ, URZ ;  /* 0x000000fffffff290 */ /* 0x000fe2000fffe0ff */
[----:B------:R-:W-:Y:S05]  /*55d0*/  @P0 BRA `(.L_x_6609) ;  /* 0x0000000400600947 */ /* 0x000fea0003800000 */
[----:B------:R-:W-:Y:S01]  /*55e0*/  ISETP.GE.AND P0, PT, R12, R17, PT ;  /* 0x000000110c00720c */ /* 0x000fe20003f06270 */
[----:B--2---:R-:W2:Y:S11]  /*55f0*/  LDG.E.128 R56, desc[UR6][R20.64] ;  /* 0x0000000614387981 */ /* 0x004eb6000c1e1d00 */
[----:B------:R-:W-:Y:S01]  /*5600*/  @!UPT UIADD3 URZ, UPT, UPT, URZ, URZ, URZ ;  /* 0x000000fffffff290 */ /* 0x000fe2000fffe0ff */
[----:B------:R-:W-:Y:S01]  /*5610*/  @!P0 IMAD.WIDE R38, R19, 0x2, R20 ;  /* 0x0000000213268825 */ /* 0x000fe200078e0214 */
[----:B------:R-:W-:Y:S02]  /*5620*/  @!P0 SEL R60, R16, RZ, P1 ;  /* 0x000000ff103c8207 */ /* 0x000fe40000800000 */
[----:B------:R-:W-:Y:S02]  /*5630*/  @!P0 SEL R53, R123, RZ, P1 ;  /* 0x000000ff7b358207 */ /* 0x000fe40000800000 */
[----:B------:R-:W-:Y:S01]  /*5640*/  @!P0 IADD3 R125, P2, PT, R115, R60, RZ ;  /* 0x0000003c737d8210 */ /* 0x000fe20007f5e0ff */
[----:B------:R-:W3:Y:S03]  /*5650*/  @!P0 LDG.E.128 R24, desc[UR6][R38.64] ;  /* 0x0000000626188981 */ /* 0x000ee6000c1e1d00 */
[----:B------:R-:W-:Y:S02]  /*5660*/  @!P0 IADD3.X R60, PT, PT, R102, R53, RZ, P2, !PT ;  /* 0x00000035663c8210 */ /* 0x000fe400017fe4ff */
[C---:B------:R-:W-:Y:S02]  /*5670*/  @!P0 SHF.L.U32 R53, R125.reuse, 0x1, RZ ;  /* 0x000000017d358819 */ /* 0x040fe400000006ff */
[----:B------:R-:W-:Y:S02]  /*5680*/  @!P0 SHF.L.U64.HI R60, R125, 0x1, R60 ;  /* 0x000000017d3c8819 */ /* 0x000fe4000001023c */
[C---:B------:R-:W-:Y:S04]  /*5690*/  @!P0 IADD3 R140, P2, PT, R53.reuse, R86, RZ ;  /* 0x00000056358c8210 */ /* 0x040fe80007f5e0ff */
[C---:B------:R-:W-:Y:S02]  /*56a0*/  @!P0 IADD3.X R141, PT, PT, R60.reuse, R87, RZ, P2, !PT ;  /* 0x000000573c8d8210 */ /* 0x040fe400017fe4ff */
[----:B------:R-:W-:Y:S04]  /*56b0*/  @!P0 IADD3 R40, P2, PT, R53, R88, RZ ;  /* 0x0000005835288210 */ /* 0x000fe80007f5e0ff */
[----:B------:R-:W4:Y:S01]  /*56c0*/  @!P0 LDG.E.128 R140, desc[UR6][R140.64] ;  /* 0x000000068c8c8981 */ /* 0x000f22000c1e1d00 */
[----:B------:R-:W-:Y:S02]  /*56d0*/  @!P0 IADD3.X R41, PT, PT, R60, R89, RZ, P2, !PT ;  /* 0x000000593c298210 */ /* 0x000fe400017fe4ff */
[----:B------:R-:W-:Y:S02]  /*56e0*/  PLOP3.LUT P2, PT, PT, PT, PT, 0x80, 0x8 ;  /* 0x000000000008781c */ /* 0x000fe40003f4f070 */
[----:B------:R-:W-:Y:S03]  /*56f0*/  @!P0 PLOP3.LUT P2, PT, P1, PT, PT, 0x80, 0x8 ;  /* 0x000000000008881c */ /* 0x000fe60000f4f070 */
[----:B------:R5:W4:Y:S01]  /*5700*/  @!P0 LDG.E.128 R48, desc[UR6][R40.64] ;  /* 0x0000000628308981 */ /* 0x000b22000c1e1d00 */
[--C-:B---3--:R-:W-:Y:S01]  /*5710*/  @!P0 HADD2.F32 R37, -RZ, R24.reuse.H0_H0 ;  /* 0x20000018ff258230 */ /* 0x108fe20000004100 */
[----:B--2---:R-:W-:Y:S01]  /*5720*/  @!P0 MOV R36, R56 ;  /* 0x0000003800248202 */ /* 0x004fe20000000f00 */
[----:B------:R-:W-:Y:S01]  /*5730*/  @!P0 HADD2.F32 R35, -RZ, R24.H1_H1 ;  /* 0x30000018ff238230 */ /* 0x000fe20000004100 */
[----:B------:R-:W-:Y:S01]  /*5740*/  @!P0 MOV R52, R57 ;  /* 0x0000003900348202 */ /* 0x000fe20000000f00 */
[--C-:B------:R-:W-:Y:S02]  /*5750*/  @!P0 HADD2.F32 R33, -RZ, R25.reuse.H0_H0 ;  /* 0x20000019ff218230 */ /* 0x100fe40000004100 */
[--C-:B-----5:R-:W-:Y:S02]  /*5760*/  @!P0 HADD2.F32 R41, -RZ, R36.reuse.H0_H0 ;  /* 0x20000024ff298230 */ /* 0x120fe40000004100 */
[----:B------:R-:W-:Y:S02]  /*5770*/  @!P0 HADD2.F32 R43, -RZ, R36.H1_H1 ;  /* 0x30000024ff2b8230 */ /* 0x000fe40000004100 */
[----:B------:R-:W-:Y:S02]  /*5780*/  @!P0 HADD2.F32 R24, -RZ, R25.H1_H1 ;  /* 0x30000019ff188230 */ /* 0x000fe40000004100 */
[--C-:B------:R-:W-:Y:S02]  /*5790*/  @!P0 HADD2.F32 R31, -RZ, R26.reuse.H0_H0 ;  /* 0x2000001aff1f8230 */ /* 0x100fe40000004100 */
[----:B------:R-:W-:Y:S02]  /*57a0*/  @!P0 HADD2.F32 R26, -RZ, R26.H1_H1 ;  /* 0x3000001aff1a8230 */ /* 0x000fe40000004100 */
[----:B------:R-:W-:Y:S02]  /*57b0*/  @!P0 HADD2.F32 R25, -RZ, R27.H0_H0 ;  /* 0x2000001bff198230 */ /* 0x000fe40000004100 */
[----:B------:R-:W-:Y:S02]  /*57c0*/  @!P0 HADD2.F32 R42, -RZ, R52.H0_H0 ;  /* 0x20000034ff2a8230 */ /* 0x000fe40000004100 */
[--C-:B----4-:R-:W-:Y:S02]  /*57d0*/  @!P0 HADD2.F32 R34, -RZ, R140.reuse.H0_H0 ;  /* 0x2000008cff228230 */ /* 0x110fe40000004100 */
        /* <DEDUP_REMOVED lines=56> */
.L_x_6609:
[----:B------:R-:W-:Y:S05]  /*5b60*/  BSYNC.RECONVERGENT B0 ;  /* 0x0000000000007941 */ /* 0x000fea0003800200 */
.L_x_6608:
[----:B------:R-:W-:Y:S04]  /*5b70*/  BSSY.RECONVERGENT B0, `(.L_x_6610) ;  /* 0x0000060000007945 */ /* 0x000fe80003800200 */
[----:B------:R-:W-:Y:S05]  /*5b80*/  @P5 BRA `(.L_x_6611) ;  /* 0x0000000400785947 */ /* 0x000fea0003800000 */
[----:B------:R-:W4:Y:S02]  /*5b90*/  LDC.64 R140, c[0x0][0x4a8] ;  /* 0x00012a00ff8c7b82 */ /* 0x000f240000000a00 */
[C---:B----4-:R-:W-:Y:S04]  /*5ba0*/  LEA R38, P0, R140.reuse, R20, 0x5 ;  /* 0x000000148c267211 */ /* 0x050fe800078028ff */
[----:B------:R-:W-:Y:S02]  /*5bb0*/  LEA.HI.X R39, R140, R21, R141, 0x5, P0 ;  /* 0x000000158c277211 */ /* 0x000fe400000f2c8d */
[----:B------:R-:W4:Y:S03]  /*5bc0*/  LDC.64 R140, c[0x0][0x3b8] ;  /* 0x0000ee00ff8c7b82 */ /* 0x000f260000000a00 */
[----:B--23--:R-:W2:Y:S01]  /*5bd0*/  LDG.E.128 R56, desc[UR6][R38.64] ;  /* 0x0000000626387981 */ /* 0x00cea2000c1e1d00 */
        /* <DEDUP_REMOVED lines=15> */
[----:B------:R-:W-:Y:S02]  /*5cd0*/  @!P0 IADD3.X R43, PT, PT, R140, R89, RZ, P2, !PT ;  /* 0x000000598c2b8210 */ /* 0x000fe400017fe4ff */
[----:B------:R-:W4:Y:S01]  /*5ce0*/  @!P0 LDG.E.128 R140, desc[UR6][R146.64] ;  /* 0x00000006928c8981 */ /* 0x000f22000c1e1d00 */
[----:B------:R-:W-:Y:S02]  /*5cf0*/  PLOP3.LUT P2, PT, PT, PT, PT, 0x80, 0x8 ;  /* 0x000000000008781c */ /* 0x000fe40003f4f070 */
[----:B------:R-:W-:Y:S05]  /*5d00*/  @!P0 PLOP3.LUT P2, PT, P1, PT, PT, 0x80, 0x8 ;  /* 0x000000000008881c */ /* 0x000fea0000f4f070 */
[----:B------:R5:W4:Y:S01]  /*5d10*/  @!P0 LDG.E.128 R48, desc[UR6][R42.64] ;  /* 0x000000062a308981 */ /* 0x000b22000c1e1d00 */
[----:B--2---:R-:W-:Y:S02]  /*5d20*/  @!P0 MOV R36, R56 ;  /* 0x0000003800248202 */ /* 0x004fe40000000f00 */
[----:B------:R-:W-:Y:S02]  /*5d30*/  @!P0 MOV R53, R57 ;  /* 0x0000003900358202 */ /* 0x000fe40000000f00 */
[----:B------:R-:W-:Y:S01]  /*5d40*/  @!P0 MOV R60, R59 ;  /* 0x0000003b003c8202 */ /* 0x000fe20000000f00 */
[--C-:B-----5:R-:W-:Y:S02]  /*5d50*/  @!P0 HADD2.F32 R43, -RZ, R36.reuse.H0_H0 ;  /* 0x20000024ff2b8230 */ /* 0x120fe40000004100 */
[----:B------:R-:W-:Y:S02]  /*5d60*/  @!P0 HADD2.F32 R45, -RZ, R36.H1_H1 ;  /* 0x30000024ff2d8230 */ /* 0x000fe40000004100 */
[----:B------:R-:W-:Y:S02]  /*5d70*/  @!P0 HADD2.F32 R44, -RZ, R53.H0_H0 ;  /* 0x20000035ff2c8230 */ /* 0x000fe40000004100 */
[--C-:B---3--:R-:W-:Y:S02]  /*5d80*/  @!P0 HADD2.F32 R37, -RZ, R24.reuse.H0_H0 ;  /* 0x20000018ff258230 */ /* 0x108fe40000004100 */
[----:B------:R-:W-:Y:S02]  /*5d90*/  @!P0 HADD2.F32 R35, -RZ, R24.H1_H1 ;  /* 0x30000018ff238230 */ /* 0x000fe40000004100 */
[--C-:B------:R-:W-:Y:S02]  /*5da0*/  @!P0 HADD2.F32 R33, -RZ, R25.reuse.H0_H0 ;  /* 0x20000019ff218230 */ /* 0x100fe40000004100 */
[----:B------:R-:W-:Y:S02]  /*5db0*/  @!P0 HADD2.F32 R24, -RZ, R25.H1_H1 ;  /* 0x30000019ff188230 */ /* 0x000fe40000004100 */
[--C-:B------:R-:W-:Y:S02]  /*5dc0*/  @!P0 HADD2.F32 R31, -RZ, R26.reuse.H0_H0 ;  /* 0x2000001aff1f8230 */ /* 0x100fe40000004100 */
        /* <DEDUP_REMOVED lines=58> */
.L_x_6611:
[----:B------:R-:W-:Y:S05]  /*6170*/  BSYNC.RECONVERGENT B0 ;  /* 0x0000000000007941 */ /* 0x000fea0003800200 */
.L_x_6610:
[----:B------:R-:W-:Y:S04]  /*6180*/  BSSY.RECONVERGENT B0, `(.L_x_6612) ;  /* 0x0000060000007945 */ /* 0x000fe80003800200 */
[----:B------:R-:W-:Y:S05]  /*6190*/  @!P6 BRA `(.L_x_6613) ;  /* 0x000000040078e947 */ /* 0x000fea0003800000 */
[----:B------:R-:W5:Y:S08]  /*61a0*/  LDC.64 R142, c[0x0][0x4a8] ;  /* 0x00012a00ff8e7b82 */ /* 0x000f700000000a00 */
[----:B------:R-:W4:Y:S01]  /*61b0*/  LDC.64 R140, c[0x0][0x3b8] ;  /* 0x0000ee00ff8c7b82 */ /* 0x000f220000000a00 */
[C---:B-----5:R-:W-:Y:S04]  /*61c0*/  LEA R38, P0, R142.reuse, R20, 0x6 ;  /* 0x000000148e267211 */ /* 0x060fe800078030ff */
[----:B------:R-:W-:Y:S02]  /*61d0*/  LEA.HI.X R39, R142, R21, R143, 0x6, P0 ;  /* 0x000000158e277211 */ /* 0x000fe400000f348f */
[C---:B----4-:R-:W-:Y:S03]  /*61e0*/  LEA R144, P0, R140.reuse, R138, 0x6 ;  /* 0x0000008a8c907211 */ /* 0x050fe600078030ff */
[----:B--23--:R-:W2:Y:S01]  /*61f0*/  LDG.E.128 R56, desc[UR6][R38.64] ;  /* 0x0000000626387981 */ /* 0x00cea2000c1e1d00 */
        /* <DEDUP_REMOVED lines=88> */
.L_x_6613:
[----:B------:R-:W-:Y:S05]  /*6780*/  BSYNC.RECONVERGENT B0 ;  /* 0x0000000000007941 */ /* 0x000fea0003800200 */
.L_x_6612:
[----:B------:R-:W-:Y:S04]  /*6790*/  BSSY.RECONVERGENT B0, `(.L_x_6614) ;  /* 0x0000062000007945 */ /* 0x000fe80003800200 */
[----:B------:R-:W-:Y:S05]  /*67a0*/  @P3 BRA `(.L_x_6615) ;  /* 0x0000000400803947 */ /* 0x000fea0003800000 */
[----:B--234-:R-:W2:Y:S01]  /*67b0*/  LDC.64 R56, c[0x0][0x4a8] ;  /* 0x00012a00ff387b82 */ /* 0x01cea20000000a00 */
[----:B------:R-:W-:Y:S11]  /*67c0*/  ISETP.GE.AND P0, PT, R12, R17, PT ;  /* 0x000000110c00720c */ /* 0x000ff60003f06270 */
[----:B------:R-:W-:Y:S02]  /*67d0*/  @!UPT UIADD3 URZ, UPT, UPT, URZ, URZ, URZ ;  /* 0x000000fffffff290 */ /* 0x000fe4000fffe0ff */
[----:B------:R-:W-:Y:S01]  /*67e0*/  @!P0 SEL R60, R123, RZ, P1 ;  /* 0x000000ff7b3c8207 */ /* 0x000fe20000800000 */
[----:B--2---:R-:W-:Y:S01]  /*67f0*/  IMAD R59, R57, 0x60, RZ ;  /* 0x00000060393b7824 */ /* 0x004fe200078e02ff */
        /* <DEDUP_REMOVED lines=8> */
[----:B------:R-:W2:Y:S01]  /*6880*/  LDG.E.128 R48, desc[UR6][R22.64] ;  /* 0x0000000616307981 */ /* 0x000ea2000c1e1d00 */
[----:B------:R-:W-:Y:S04]  /*6890*/  @!P0 SHF.L.U64.HI R60, R57, 0x1, R60 ;  /* 0x00000001393c8819 */ /* 0x000fe8000001023c */
[C---:B------:R-:W-:Y:S02]  /*68a0*/  @!P0 IADD3.X R59, PT, PT, R60.reuse, R87, RZ, P2, !PT ;  /* 0x000000573c3b8210 */ /* 0x040fe400017fe4ff */
[----:B------:R-:W-:Y:S01]  /*68b0*/  @!P0 IADD3 R38, P2, PT, R125, R88, RZ ;  /* 0x000000587d268210 */ /* 0x000fe20007f5e0ff */
[----:B------:R-:W3:Y:S03]  /*68c0*/  @!P0 LDG.E.128 R24, desc[UR6][R24.64] ;  /* 0x0000000618188981 */ /* 0x000ee6000c1e1d00 */
[----:B------:R-:W-:Y:S02]  /*68d0*/  @!P0 IADD3.X R39, PT, PT, R60, R89, RZ, P2, !PT ;  /* 0x000000593c278210 */ /* 0x000fe400017fe4ff */
[----:B------:R-:W-:Y:S02]  /*68e0*/  PLOP3.LUT P2, PT, PT, PT, PT, 0x80, 0x8 ;  /* 0x000000000008781c */ /* 0x000fe40003f4f070 */
[----:B------:R-:W-:Y:S01]  /*68f0*/  @!P0 PLOP3.LUT P2, PT, P1, PT, PT, 0x80, 0x8 ;  /* 0x000000000008881c */ /* 0x000fe20000f4f070 */
[----:B------:R-:W4:Y:S08]  /*6900*/  @!P0 LDG.E.128 R56, desc[UR6][R58.64] ;  /* 0x000000063a388981 */ /* 0x000f30000c1e1d00 */
[----:B------:R5:W4:Y:S01]  /*6910*/  @!P0 LDG.E.128 R44, desc[UR6][R38.64] ;  /* 0x00000006262c8981 */ /* 0x000b22000c1e1d00 */
[----:B--2---:R-:W-:Y:S02]  /*6920*/  @!P0 MOV R36, R48 ;  /* 0x0000003000248202 */ /* 0x004fe40000000f00 */
[----:B------:R-:W-:Y:S02]  /*6930*/  @!P0 MOV R52, R49 ;  /* 0x0000003100348202 */ /* 0x000fe40000000f00 */
[----:B------:R-:W-:Y:S01]  /*6940*/  @!P0 MOV R53, R50 ;  /* 0x0000003200358202 */ /* 0x000fe20000000f00 */
[--C-:B-----5:R-:W-:Y:S02]  /*6950*/  @!P0 HADD2.F32 R39, -RZ, R36.reuse.H0_H0 ;  /* 0x20000024ff278230 */ /* 0x120fe40000004100 */
[----:B------:R-:W-:Y:S02]  /*6960*/  @!P0 HADD2.F32 R41, -RZ, R36.H1_H1 ;  /* 0x30000024ff298230 */ /* 0x000fe40000004100 */
[--C-:B---3--:R-:W-:Y:S02]  /*6970*/  @!P0 HADD2.F32 R32, -RZ, R24.reuse.H0_H0 ;  /* 0x20000018ff208230 */ /* 0x108fe40000004100 */
        /* <DEDUP_REMOVED lines=9> */
[----:B------:R-:W-:Y:S01]  /*6a10*/  @!P0 HADD2.F32 R36, -RZ, R44.H0_H0 ;  /* 0x2000002cff248230 */ /* 0x000fe20000004100 */
[----:B------:R-:W2:Y:S01]  /*6a20*/  LDC.64 R56, c[0x0][0x3b8] ;  /* 0x0000ee00ff387b82 */ /* 0x000ea20000000a00 */
        /* <DEDUP_REMOVED lines=43> */
[----:B--2---:R-:W-:Y:S01]  /*6ce0*/  IMAD.WIDE.U32 R140, R56, 0x60, R138 ;  /* 0x00000060388c7825 */ /* 0x004fe200078e008a */
        /* <DEDUP_REMOVED lines=12> */
.L_x_6615:
[----:B------:R-:W-:Y:S05]  /*6db0*/  BSYNC.RECONVERGENT B0 ;  /* 0x0000000000007941 */ /* 0x000fea0003800200 */
.L_x_6614:
[----:B------:R-:W-:Y:S01]  /*6dc0*/  LOP3.LUT P0, RZ, R63, 0x1, RZ, 0xc0, !PT ;  /* 0x000000013fff7812 */ /* 0x000fe2000780c0ff */
[----:B------:R-:W-:Y:S11]  /*6dd0*/  BSSY.RECONVERGENT B0, `(.L_x_6616) ;  /* 0x0000061000007945 */ /* 0x000ff60003800200 */
[----:B------:R-:W-:Y:S01]  /*6de0*/  @!UPT UIADD3 URZ, UPT, UPT, URZ, URZ, URZ ;  /* 0x000000fffffff290 */ /* 0x000fe2000fffe0ff */
[----:B------:R-:W-:Y:S05]  /*6df0*/  @!P0 BRA `(.L_x_6617) ;  /* 0x0000000400788947 */ /* 0x000fea0003800000 */
[----:B--234-:R-:W2:Y:S01]  /*6e00*/  LDC.64 R56, c[0x0][0x4a8] ;  /* 0x00012a00ff387b82 */ /* 0x01cea20000000a00 */
[----:B------:R-:W-:Y:S11]  /*6e10*/  ISETP.GE.AND P0, PT, R12, R17, PT ;  /* 0x000000110c00720c */ /* 0x000ff60003f06270 */
[----:B------:R-:W-:Y:S02]  /*6e20*/  @!UPT UIADD3 URZ, UPT, UPT, URZ, URZ, URZ ;  /* 0x000000fffffff290 */ /* 0x000fe4000fffe0ff */
[----:B------:R-:W-:Y:S02]  /*6e30*/  @!P0 SEL R125, R16, RZ, P1 ;  /* 0x000000ff107d8207 */ /* 0x000fe40000800000 */
[----:B------:R-:W-:Y:S02]  /*6e40*/  @!P0 SEL R59, R123, RZ, P1 ;  /* 0x000000ff7b3b8207 */ /* 0x000fe40000800000 */
[----:B------:R-:W-:Y:S04]  /*6e50*/  @!P0 IADD3 R60, P2, PT, R112, R125, RZ ;  /* 0x0000007d703c8210 */ /* 0x000fe80007f5e0ff */
[----:B------:R-:W-:Y:S02]  /*6e60*/  @!P0 SHF.L.U32 R125, R60, 0x1, RZ ;  /* 0x000000013c7d8819 */ /* 0x000fe400000006ff */
[C---:B--2---:R-:W-:Y:S04]  /*6e70*/  LEA R22, P3, R56.reuse, R20, 0x7 ;  /* 0x0000001438167211 */ /* 0x044fe800078638ff */
[----:B------:R-:W-:Y:S02]  /*6e80*/  LEA.HI.X R23, R56, R21, R57, 0x7, P3 ;  /* 0x0000001538177211 */ /* 0x000fe400018f3c39 */
[----:B------:R-:W-:Y:S02]  /*6e90*/  @!P0 IADD3.X R57, PT, PT, R98, R59, RZ, P2, !PT ;  /* 0x0000003b62398210 */ /* 0x000fe400017fe4ff */
[----:B------:R-:W-:Y:S01]  /*6ea0*/  @!P0 IADD3 R140, P2, PT, R125, R86, RZ ;  /* 0x000000567d8c8210 */ /* 0x000fe20007f5e0ff */
[----:B------:R-:W-:Y:S01]  /*6eb0*/  @!P0 IMAD.WIDE R24, R19, 0x2, R22 ;  /* 0x0000000213188825 */ /* 0x000fe200078e0216 */
[----:B------:R-:W-:Y:S01]  /*6ec0*/  @!P0 SHF.L.U64.HI R60, R60, 0x1, R57 ;  /* 0x000000013c3c8819 */ /* 0x000fe20000010239 */
[----:B------:R-:W2:Y:S03]  /*6ed0*/  LDG.E.128 R48, desc[UR6][R22.64] ;  /* 0x0000000616307981 */ /* 0x000ea6000c1e1d00 */
[C---:B------:R-:W-:Y:S02]  /*6ee0*/  @!P0 IADD3.X R141, PT, PT, R60.reuse, R87, RZ, P2, !PT ;  /* 0x000000573c8d8210 */ /* 0x040fe400017fe4ff */
[----:B------:R-:W-:Y:S03]  /*6ef0*/  @!P0 IADD3 R38, P2, PT, R125, R88, RZ ;  /* 0x000000587d268210 */ /* 0x000fe60007f5e0ff */
[----:B------:R-:W3:Y:S01]  /*6f00*/  @!P0 LDG.E.128 R56, desc[UR6][R140.64] ;  /* 0x000000068c388981 */ /* 0x000ee2000c1e1d00 */
[----:B------:R-:W-:Y:S02]  /*6f10*/  @!P0 IADD3.X R39, PT, PT, R60, R89, RZ, P2, !PT ;  /* 0x000000593c278210 */ /* 0x000fe400017fe4ff */
[----:B------:R-:W-:Y:S02]  /*6f20*/  PLOP3.LUT P2, PT, PT, PT, PT, 0x80, 0x8 ;  /* 0x000000000008781c */ /* 0x000fe40003f4f070 */
[----:B------:R-:W-:Y:S03]  /*6f30*/  @!P0 PLOP3.LUT P2, PT, P1, PT, PT, 0x80, 0x8 ;  /* 0x000000000008881c */ /* 0x000fe60000f4f070 */
        /* <DEDUP_REMOVED lines=9> */
[--C-:B------:R-:W-:Y:S02]  /*6fd0*/  @!P0 HADD2.F32 R34, -RZ, R57.reuse.H0_H0 ;  /* 0x20000039ff228230 */ /* 0x100fe40000004100 */
[----:B------:R-:W-:Y:S01]  /*6fe0*/  @!P2 FADD.FTZ R37, -R37, -RZ ;  /* 0x800000ff2525a221 */ /* 0x000fe20000010100 */
[----:B------:R-:W-:Y:S02]  /*6ff0*/  @!P0 HADD2.F32 R33, -RZ, R57.H1_H1 ;  /* 0x30000039ff218230 */ /* 0x000fe40000004100 */
[----:B------:R-:W-:Y:S01]  /*7000*/  @!P2 FADD.FTZ R35, -R35, -RZ ;  /* 0x800000ff2323a221 */ /* 0x000fe20000010100 */
[--C-:B----4-:R-:W-:Y:S01]  /*7010*/  @!P0 HADD2.F32 R32, -RZ, R24.reuse.H0_H0 ;  /* 0x20000018ff208230 */ /* 0x110fe20000004100 */
[----:B------:R-:W2:Y:S01]  /*7020*/  LDC.64 R56, c[0x0][0x3b8] ;  /* 0x0000ee00ff387b82 */ /* 0x000ea20000000a00 */
[----:B------:R-:W-:Y:S02]  /*7030*/  @!P0 HADD2.F32 R30, -RZ, R24.H1_H1 ;  /* 0x30000018ff1e8230 */ /* 0x000fe40000004100 */
[----:B------:R-:W-:Y:S01]  /*7040*/  @!P2 FADD.FTZ R34, -R34, -RZ ;  /* 0x800000ff2222a221 */ /* 0x000fe20000010100 */
[----:B------:R-:W-:Y:S02]  /*7050*/  @!P0 HADD2.F32 R29, -RZ, R25.H0_H0 ;  /* 0x20000019ff1d8230 */ /* 0x000fe40000004100 */
[----:B------:R-:W-:Y:S01]  /*7060*/  @!P2 FADD.FTZ R33, -R33, -RZ ;  /* 0x800000ff2121a221 */ /* 0x000fe20000010100 */
[--C-:B------:R-:W-:Y:S02]  /*7070*/  @!P0 HADD2.F32 R22, -RZ, R27.reuse.H0_H0 ;  /* 0x2000001bff168230 */ /* 0x100fe40000004100 */
[----:B------:R-:W-:Y:S01]  /*7080*/  @!P0 FMUL.FTZ R0, R32, R37 ;  /* 0x0000002520008220 */ /* 0x000fe20000410000 */
[----:B------:R-:W-:Y:S02]  /*7090*/  @!P0 HADD2.F32 R36, -RZ, R44.H0_H0 ;  /* 0x2000002cff248230 */ /* 0x000fe40000004100 */
        /* <DEDUP_REMOVED lines=25> */
[C---:B--2---:R-:W-:Y:S01]  /*7230*/  LEA R140, P2, R56.reuse, R138, 0x7 ;  /* 0x0000008a388c7211 */ /* 0x044fe200078438ff */
        /* <DEDUP_REMOVED lines=26> */
.L_x_6617:
[----:B------:R-:W-:Y:S05]  /*73e0*/  BSYNC.RECONVERGENT B0 ;  /* 0x0000000000007941 */ /* 0x000fea0003800200 */
.L_x_6616:
[----:B------:R-:W-:Y:S04]  /*73f0*/  BSSY.RECONVERGENT B0, `(.L_x_6618) ;  /* 0x0000062000007945 */ /* 0x000fe80003800200 */
[----:B------:R-:W-:Y:S05]  /*7400*/  @!P4 BRA `(.L_x_6619) ;  /* 0x000000040080c947 */ /* 0x000fea0003800000 */
[----:B--234-:R-:W2:Y:S01]  /*7410*/  LDC.64 R56, c[0x0][0x4a8] ;  /* 0x00012a00ff387b82 */ /* 0x01cea20000000a00 */
[----:B------:R-:W-:Y:S11]  /*7420*/  ISETP.GE.AND P0, PT, R12, R17, PT ;  /* 0x000000110c00720c */ /* 0x000ff60003f06270 */
[----:B------:R-:W-:Y:S02]  /*7430*/  @!UPT UIADD3 URZ, UPT, UPT, URZ, URZ, URZ ;  /* 0x000000fffffff290 */ /* 0x000fe4000fffe0ff */
[----:B------:R-:W-:Y:S01]  /*7440*/  @!P0 SEL R60, R123, RZ, P1 ;  /* 0x000000ff7b3c8207 */ /* 0x000fe20000800000 */
[----:B--2---:R-:W-:Y:S01]  /*7450*/  IMAD.WIDE.U32 R22, R56, 0xa0, R20 ;  /* 0x000000a038167825 */ /* 0x004fe200078e0014 */
[----:B------:R-:W-:Y:S03]  /*7460*/  @!P0 SEL R56, R16, RZ, P1 ;  /* 0x000000ff10388207 */ /* 0x000fe60000800000 */
[----:B------:R-:W-:Y:S05]  /*7470*/  IMAD R57, R57, 0xa0, RZ ;  /* 0x000000a039397824 */ /* 0x000fea00078e02ff */
[----:B------:R-:W-:Y:S02]  /*7480*/  IADD3 R23, PT, PT, R57, R23, RZ ;  /* 0x0000001739177210 */ /* 0x000fe40007ffe0ff */
[----:B------:R-:W-:Y:S01]  /*7490*/  @!P0 IADD3 R57, P2, PT, R111, R56, RZ ;  /* 0x000000386f398210 */ /* 0x000fe20007f5e0ff */
[----:B------:R-:W-:Y:S03]  /*74a0*/  @!P0 IMAD.WIDE R24, R19, 0x2, R22 ;  /* 0x0000000213188825 */ /* 0x000fe600078e0216 */
[----:B------:R-:W-:Y:S01]  /*74b0*/  @!P0 SHF.L.U32 R125, R57, 0x1, RZ ;  /* 0x00000001397d8819 */ /* 0x000fe200000006ff */
[----:B------:R-:W2:Y:S01]  /*74c0*/  LDG.E.128 R48, desc[UR6][R22.64] ;  /* 0x0000000616307981 */ /* 0x000ea2000c1e1d00 */
[----:B------:R-:W-:Y:S02]  /*74d0*/  @!P0 IADD3.X R60, PT, PT, R97, R60, RZ, P2, !PT ;  /* 0x0000003c613c8210 */ /* 0x000fe400017fe4ff */
[----:B------:R-:W-:Y:S02]  /*74e0*/  @!P0 IADD3 R58, P2, PT, R125, R86, RZ ;  /* 0x000000567d3a8210 */ /* 0x000fe40007f5e0ff */
[----:B------:R-:W-:Y:S03]  /*74f0*/  @!P0 SHF.L.U64.HI R60, R57, 0x1, R60 ;  /* 0x00000001393c8819 */ /* 0x000fe6000001023c */
[----:B------:R-:W3:Y:S01]  /*7500*/  @!P0 LDG.E.128 R24, desc[UR6][R24.64] ;  /* 0x0000000618188981 */ /* 0x000ee2000c1e1d00 */
[C---:B------:R-:W-:Y:S02]  /*7510*/  @!P0 IADD3.X R59, PT, PT, R60.reuse, R87, RZ, P2, !PT ;  /* 0x000000573c3b8210 */ /* 0x040fe400017fe4ff */
[----:B------:R-:W-:Y:S04]  /*7520*/  @!P0 IADD3 R38, P2, PT, R125, R88, RZ ;  /* 0x000000587d268210 */ /* 0x000fe80007f5e0ff */
[----:B------:R-:W-:Y:S01]  /*7530*/  @!P0 IADD3.X R39, PT, PT, R60, R89, RZ, P2, !PT ;  /* 0x000000593c278210 */ /* 0x000fe200017fe4ff */
        /* <DEDUP_REMOVED lines=77> */
.L_x_6619:
[----:B------:R-:W-:Y:S05]  /*7a10*/  BSYNC.RECONVERGENT B0 ;  /* 0x0000000000007941 */ /* 0x000fea0003800200 */
.L_x_6618:
[----:B------:R-:W-:Y:S01]  /*7a20*/  LOP3.LUT P0, RZ, R63, 0x2, RZ, 0xc0, !PT ;  /* 0x000000023fff7812 */ /* 0x000fe2000780c0ff */
[----:B------:R-:W-:Y:S11]  /*7a30*/  BSSY.RECONVERGENT B0, `(.L_x_6620) ;  /* 0x0000063000007945 */ /* 0x000ff60003800200 */
[----:B------:R-:W-:Y:S01]  /*7a40*/  @!UPT UIADD3 URZ, UPT, UPT, URZ, URZ, URZ ;  /* 0x000000fffffff290 */ /* 0x000fe2000fffe0ff */
[----:B------:R-:W-:Y:S05]  /*7a50*/  @!P0 BRA `(.L_x_6621) ;  /* 0x0000000400808947 */ /* 0x000fea0003800000 */
[----:B------:R-:W2:Y:S01]  /*7a60*/  LDC.64 R52, c[0x0][0x4a8] ;  /* 0x00012a00ff347b82 */ /* 0x000ea20000000a00 */
        /* <DEDUP_REMOVED lines=12> */
[----:B------:R-:W2:Y:S01]  /*7b30*/  LDG.E.128 R44, desc[UR6][R20.64] ;  /* 0x00000006142c7981 */ /* 0x000ea2000c1e1d00 */
[----:B------:R-:W-:Y:S04]  /*7b40*/  @!P0 SHF.L.U64.HI R52, R53, 0x1, R52 ;  /* 0x0000000135348819 */ /* 0x000fe80000010234 */
[C---:B------:R-:W-:Y:S02]  /*7b50*/  @!P0 IADD3.X R57, PT, PT, R52.reuse, R87, RZ, P2, !PT ;  /* 0x0000005734398210 */ /* 0x040fe400017fe4ff */
[----:B------:R-:W-:Y:S01]  /*7b60*/  @!P0 IADD3 R34, P2, PT, R51, R88, RZ ;  /* 0x0000005833228210 */ /* 0x000fe20007f5e0ff */
[----:B------:R-:W3:Y:S03]  /*7b70*/  @!P0 LDG.E.128 R16, desc[UR6][R16.64] ;  /* 0x0000000610108981 */ /* 0x000ee6000c1e1d00 */
[----:B------:R-:W-:Y:S02]  /*7b80*/  @!P0 IADD3.X R35, PT, PT, R52, R89, RZ, P2, !PT ;  /* 0x0000005934238210 */ /* 0x000fe400017fe4ff */
[----:B------:R-:W-:Y:S01]  /*7b90*/  PLOP3.LUT P2, PT, PT, PT, PT, 0x80, 0x8 ;  /* 0x000000000008781c */ /* 0x000fe20003f4f070 */
[----:B------:R-:W4:Y:S01]  /*7ba0*/  LDC.64 R52, c[0x0][0x3b8] ;  /* 0x0000ee00ff347b82 */ /* 0x000f220000000a00 */
[----:B------:R-:W-:Y:S01]  /*7bb0*/  @!P0 PLOP3.LUT P2, PT, P1, PT, PT, 0x80, 0x8 ;  /* 0x000000000008881c */ /* 0x000fe20000f4f070 */
[----:B------:R-:W5:Y:S08]  /*7bc0*/  @!P0 LDG.E.128 R56, desc[UR6][R56.64] ;  /* 0x0000000638388981 */ /* 0x000f70000c1e1d00 */
[----:B------:R2:W5:Y:S01]  /*7bd0*/  @!P0 LDG.E.128 R40, desc[UR6][R34.64] ;  /* 0x0000000622288981 */ /* 0x000562000c1e1d00 */
[----:B----4-:R-:W-:Y:S02]  /*7be0*/  IMAD R53, R53, 0xc0, RZ ;  /* 0x000000c035357824 */ /* 0x010fe400078e02ff */
        /* <DEDUP_REMOVED lines=71> */
.L_x_6621:
[----:B------:R-:W-:Y:S05]  /*8060*/  BSYNC.RECONVERGENT B0 ;  /* 0x0000000000007941 */ /* 0x000fea0003800200 */
.L_x_6620:
[----:B------:R-:W2:Y:S01]  /*8070*/  LDC R17, c[0x0][0x450] ;  /* 0x00011400ff117b82 */ /* 0x000ea20000000800 */
[----:B-1----:R-:W-:Y:S05]  /*8080*/  IMAD.U32 R81, R81, -0x40, RZ ;  /* 0xffffffc051517824 */ /* 0x002fea00078e00ff */
[C---:B------:R-:W-:Y:S02]  /*8090*/  LEA R88, P1, R81.reuse, R88, 0x1 ;  /* 0x0000005851587211 */ /* 0x040fe400078208ff */
[C---:B------:R-:W-:Y:S02]  /*80a0*/  LEA R86, P0, R81.reuse, R86, 0x1 ;  /* 0x0000005651567211 */ /* 0x040fe400078008ff */
[C---:B------:R-:W-:Y:S02]  /*80b0*/  LEA.HI.X.SX32 R89, R81.reuse, R89, 0x1, P1 ;  /* 0x0000005951597211 */ /* 0x040fe400008f0eff */
[----:B------:R-:W-:Y:S09]  /*80c0*/  LEA.HI.X.SX32 R87, R81, R87, 0x1, P0 ;  /* 0x0000005751577211 */ /* 0x000ff200000f0eff */
.L_x_6588:
[----:B----4-:R-:W-:Y:S05]  /*80d0*/  BSYNC.RECONVERGENT B1 ;  /* 0x0000000000017941 */ /* 0x010fea0003800200 */
.L_x_6586:
[----:B------:R-:W-:Y:S04]  /*80e0*/  ISETP.NE.U32.AND P0, PT, RZ, UR12, PT ;  /* 0x0000000cff007c0c */ /* 0x000fe8000bf05070 */
[----:B------:R-:W-:Y:S11]  /*80f0*/  ISETP.NE.AND.EX P0, PT, RZ, UR13, PT, P0 ;  /* 0x0000000dff007c0c */ /* 0x000ff6000bf05300 */
[----:B------:R-:W-:Y:S02]  /*8100*/  @!UPT UIADD3 URZ, UPT, UPT, URZ, URZ, URZ ;  /* 0x000000fffffff290 */ /* 0x000fe4000fffe0ff */
[----:B------:R-:W4:Y:S01]  /*8110*/  @!P0 LDC R2, c[0x0][0x3c0] ;  /* 0x0000f000ff028b82 */ /* 0x000f220000000800 */
[----:B------:R-:W-:Y:S07]  /*8120*/  @!P0 IMAD.MOV.U32 R3, RZ, RZ, RZ ;  /* 0x000000ffff038224 */ /* 0x000fee00078e00ff */
[----:B------:R-:W5:Y:S01]  /*8130*/  @!P0 LDC R0, c[0x0][0x3b8] ;  /* 0x0000ee00ff008b82 */ /* 0x000f620000000800 */
[----:B------:R-:W-:Y:S01]  /*8140*/  @!P0 IADD3 R3, P1, PT, RZ, -R3, RZ ;  /* 0x80000003ff038210 */ /* 0x000fe20007f3e0ff */
[----:B-----5:R-:W-:Y:S02]  /*8150*/  @!P0 IMAD.SHL.U32 R0, R0, 0x80, RZ ;  /* 0x0000008000008824 */ /* 0x020fe400078e00ff */
[----:B----4-:R-:W-:Y:S02]  /*8160*/  @!P0 IMAD.SHL.U32 R2, R2, 0x80, RZ ;  /* 0x0000008002028824 */ /* 0x010fe400078e00ff */
[----:B------:R-:W-:Y:S02]  /*8170*/  @!P0 IMAD.X R0, RZ, RZ, ~R0, P1 ;  /* 0x000000ffff008224 */ /* 0x000fe400008e0e00 */
[----:B------:R-:W-:Y:S05]  /*8180*/  @!P0 IMAD.X R2, RZ, RZ, ~R2, P1 ;  /* 0x000000ffff028224 */ /* 0x000fea00008e0e02 */
[C---:B-1----:R-:W-:Y:S02]  /*8190*/  @!P0 SHF.R.S64 R5, R3.reuse, 0x1f, R2 ;  /* 0x0000001f03058819 */ /* 0x042fe40000001002 */
[----:B------:R-:W-:Y:S02]  /*81a0*/  @!P0 SHF.R.S64 R3, R3, 0x1f, R0 ;  /* 0x0000001f03038819 */ /* 0x000fe40000001000 */
[----:B------:R-:W-:Y:S02]  /*81b0*/  @!P0 IADD3 R80, P2, PT, R5, R80, RZ ;  /* 0x0000005005508210 */ /* 0x000fe40007f5e0ff */
[----:B--2---:R-:W-:Y:S02]  /*81c0*/  @!P0 IADD3 R82, P1, PT, R3, R82, RZ ;  /* 0x0000005203528210 */ /* 0x004fe40007f3e0ff */
        /* <DEDUP_REMOVED lines=11> */
[----:B-1----:R-:W3:Y:S02]  /*8280*/  MUFU.RCP R8, R18 ;  /* 0x0000001200087308 */ /* 0x002ee40000001000 */
[----:B---3--:R-:W-:Y:S08]  /*8290*/  VIADD R20, R8, 0xffffffe ;  /* 0x0ffffffe08147836 */ /* 0x008ff00000000000 */
        /* <DEDUP_REMOVED lines=63> */
.L_x_6622:
[----:B------:R-:W-:Y:S02]  /*8690*/  LOP3.LUT P2, RZ, R63, 0x8, RZ, 0xc0, !PT ;  /* 0x000000083fff7812 */ /* 0x000fe4000784c0ff */
[----:B------:R-:W-:Y:S02]  /*86a0*/  IADD3 R84, P1, PT, R84, R91, RZ ;  /* 0x0000005b54547210 */ /* 0x000fe40007f3e0ff */
[----:B------:R-:W-:Y:S03]  /*86b0*/  IADD3 R10, P0, PT, R10, R93, RZ ;  /* 0x0000005d0a0a7210 */ /* 0x000fe60007f1e0ff */
[----:B------:R-:W-:Y:S02]  /*86c0*/  IMAD.X R85, R85, 0x1, R90, P1 ;  /* 0x0000000155557824 */ /* 0x000fe400008e065a */
[----:B------:R-:W-:Y:S04]  /*86d0*/  IMAD.X R9, R9, 0x1, R92, P0 ;  /* 0x0000000109097824 */ /* 0x000fe800000e065c */
[----:B------:R-:W-:Y:S05]  /*86e0*/  @P2 BRA `(.L_x_6623) ;  /* 0xffffff9c00a42947 */ /* 0x000fea000383ffff */
.L_x_6585:
[----:B------:R-:W1:Y:S01]  /*86f0*/  LDC R25, c[0x0][0x450] ;  /* 0x00011400ff197b82 */ /* 0x000e620000000800 */
[----:B------:R-:W-:Y:S01]  /*8700*/  LOP3.LUT R0, R74, 0x1f8, RZ, 0xc0, !PT ;  /* 0x000001f84a007812 */ /* 0x000fe200078ec0ff */
[----:B------:R-:W-:Y:S01]  /*8710*/  UMOV UR4, 0x400 ;  /* 0x0000040000047882 */ /* 0x000fe20000000000 */
[----:B------:R-:W-:Y:S02]  /*8720*/  BSSY.RECONVERGENT B2, `(.L_x_6624) ;  /* 0x00002a9000027945 */ /* 0x000fe40003800200 */
[----:B------:R-:W-:-:S03]  /*8730*/  LOP3.LUT R3, R0, 0x38, R65, 0x78, !PT ;  /* 0x0000003800037812 */ /* 0x000fc600078e7841 */
[----:B------:R-:W2:Y:S01]  /*8740*/  S2UR UR5, SR_CgaCtaId ;  /* 0x00000000000579c3 */ /* 0x000ea20000008800 */
[----:B------:R-:W-:-:S07]  /*8750*/  LOP3.LUT R3, R3, 0x1e00, R74, 0xf8, !PT ;  /* 0x00001e0003037812 */ /* 0x000fce00078ef84a */
[----:B------:R-:W4:Y:S08]  /*8760*/  LDC.64 R14, c[0x0][0x3b0] ;  /* 0x0000ec00ff0e7b82 */ /* 0x000f300000000a00 */
[----:B------:R-:W-:Y:S01]  /*8770*/  BAR.SYNC.DEFER_BLOCKING 0x0 ;  /* 0x0000000000007b1d */ /* 0x000fe20000010000 */
[----:B-1----:R-:W-:Y:S01]  /*8780*/  ISETP.NE.AND P0, PT, R25, RZ, PT ;  /* 0x000000ff1900720c */ /* 0x002fe20003f05270 */
[----:B--2---:R-:W-:-:S06]  /*8790*/  ULEA UR5, UR5, UR4, 0x18 ;  /* 0x0000000405057291 */ /* 0x004fcc000f8ec0ff */
[----:B------:R-:W-:Y:S02]  /*87a0*/  LEA R3, R3, UR5, 0x1 ;  /* 0x0000000503037c11 */ /* 0x000fe4000f8e08ff */
[C---:B----4-:R-:W-:Y:S01]  /*87b0*/  SHF.L.U64.HI R30, R14.reuse, 0x4, R15 ;  /* 0x000000040e1e7819 */ /* 0x050fe2000001020f */
[----:B------:R-:W-:-:S03]  /*87c0*/  IMAD.SHL.U32 R31, R14, 0x10, RZ ;  /* 0x000000100e1f7824 */ /* 0x000fc600078e00ff */
[----:B------:R-:W-:Y:S05]  /*87d0*/  @P0 BRA `(.L_x_6625) ;  /* 0x00000000008c0947 */ /* 0x000fea0003800000 */
[----:B------:R-:W1:Y:S01]  /*87e0*/  LDCU.64 UR8, c[0x0][0x380] ;  /* 0x00007000ff0877ac */ /* 0x000e620008000a00 */
[----:B------:R-:W-:Y:S01]  /*87f0*/  IMAD.IADD R5, R169, 0x1, -R168 ;  /* 0x00000001a9057824 */ /* 0x000fe200078e0aa8 */
[----:B------:R-:W-:Y:S01]  /*8800*/  BSSY.RECONVERGENT B0, `(.L_x_6626) ;  /* 0x0000018000007945 */ /* 0x000fe20003800200 */
[C---:B------:R-:W-:Y:S02]  /*8810*/  VIADD R0, R134.reuse, 0x10 ;  /* 0x0000001086007836 */ /* 0x040fe40000000000 */
[C---:B---3--:R-:W-:Y:S01]  /*8820*/  VIADD R20, R134.reuse, 0x30 ;  /* 0x0000003086147836 */ /* 0x048fe20000000000 */
[-C--:B------:R-:W-:Y:S02]  /*8830*/  ISETP.GE.AND P2, PT, R134, R5.reuse, PT ;  /* 0x000000058600720c */ /* 0x080fe40003f46270 */
        /* <DEDUP_REMOVED lines=20> */
.L_x_6627:
[----:B------:R-:W-:Y:S05]  /*8980*/  BSYNC.RECONVERGENT B0 ;  /* 0x0000000000007941 */ /* 0x000fea0003800200 */
.L_x_6626:
        /* <DEDUP_REMOVED lines=8> */
.L_x_6625:
[----:B------:R-:W1:Y:S01]  /*8a10*/  LDCU.64 UR8, c[0x0][0x470] ;  /* 0x00008e00ff0877ac */ /* 0x000e620008000a00 */
[----:B------:R-:W-:Y:S01]  /*8a20*/  IMAD.MOV.U32 R0, RZ, RZ, RZ ;  /* 0x000000ffff007224 */ /* 0x000fe200078e00ff */
[----:B-1----:R-:W-:-:S04]  /*8a30*/  ISETP.NE.U32.AND P0, PT, RZ, UR8, PT ;  /* 0x00000008ff007c0c */ /* 0x002fc8000bf05070 */
[----:B------:R-:W-:Y:S01]  /*8a40*/  ISETP.NE.AND.EX P0, PT, RZ, UR9, PT, P0 ;  /* 0x00000009ff007c0c */ /* 0x000fe2000bf05300 */
[----:B------:R-:W1:Y:S01]  /*8a50*/  LDCU.U8 UR4, c[0x0][0x533] ;  /* 0x0000a660ff0477ac */ /* 0x000e620008000000 */
[----:B------:R-:W2:Y:S11]  /*8a60*/  LDCU.64 UR8, c[0x0][0x380] ;  /* 0x00007000ff0877ac */ /* 0x000eb60008000a00 */
[----:B------:R-:W4:Y:S01]  /*8a70*/  @P0 LDG.E R0, desc[UR6][R136.64] ;  /* 0x0000000688000981 */ /* 0x000f22000c1e1900 */
[----:B------:R-:W-:Y:S01]  /*8a80*/  IMAD.SHL.U32 R33, R11, 0x10, RZ ;  /* 0x000000100b217824 */ /* 0x000fe200078e00ff */
[----:B-1----:R-:W-:Y:S01]  /*8a90*/  UISETP.NE.AND UP0, UPT, UR4, URZ, UPT ;  /* 0x000000ff0400728c */ /* 0x002fe2000bf05270 */
[----:B--2---:R-:W-:-:S04]  /*8aa0*/  LEA R34, P0, R132, UR8, 0x1 ;  /* 0x0000000884227c11 */ /* 0x004fc8000f8008ff */
[----:B------:R-:W-:Y:S02]  /*8ab0*/  LEA.HI.X R35, R132, UR9, R78, 0x1, P0 ;  /* 0x0000000984237c11 */ /* 0x000fe400080f0c4e */
[----:B----4-:R-:W-:-:S05]  /*8ac0*/  IADD3 R0, PT, PT, R0, R71, R168 ;  /* 0x0000004700007210 */ /* 0x010fca0007ffe0a8 */
        /* <DEDUP_REMOVED lines=18> */
[----:B------:R-:W4:Y:S01]  /*8bf0*/  LDCU.64 UR10, c[0x0][0x4c8] ;  /* 0x00009900ff0a77ac */ /* 0x000f220008000a00 */
[C---:B--2---:R-:W-:Y:S02]  /*8c00*/  IADD3 R4, P0, PT, R2.reuse, UR8, RZ ;  /* 0x0000000802047c10 */ /* 0x044fe4000ff1e0ff */
[----:B----4-:R-:W-:Y:S02]  /*8c10*/  IADD3 R6, P1, PT, R2, UR10, RZ ;  /* 0x0000000a02067c10 */ /* 0x010fe4000ff3e0ff */
[C---:B------:R-:W-:Y:S02]  /*8c20*/  IADD3.X R5, PT, PT, R0.reuse, UR9, RZ, P0, !PT ;  /* 0x0000000900057c10 */ /* 0x040fe400087fe4ff */
[----:B------:R-:W-:-:S04]  /*8c30*/  IADD3.X R7, PT, PT, R0, UR11, RZ, P1, !PT ;  /* 0x0000000b00077c10 */ /* 0x000fc80008ffe4ff */
[----:B------:R-:W2:Y:S04]  /*8c40*/  LDG.E.64 R4, desc[UR6][R4.64] ;  /* 0x0000000604047981 */ /* 0x000ea8000c1e1b00 */
[----:B------:R-:W4:Y:S01]  /*8c50*/  LDG.E.64 R6, desc[UR6][R6.64] ;  /* 0x0000000606067981 */ /* 0x000f22000c1e1b00 */
[----:B---3-5:R-:W-:Y:S02]  /*8c60*/  HADD2.F32 R23, -RZ, R17.H1_H1 ;  /* 0x30000011ff177230 */ /* 0x028fe40000004100 */
[----:B------:R-:W-:Y:S02]  /*8c70*/  HADD2.F32 R21, -RZ, R19.H1_H1 ;  /* 0x30000013ff157230 */ /* 0x000fe40000004100 */
[----:B------:R-:W-:Y:S02]  /*8c80*/  HADD2.F32 R20, -RZ, R17.H0_H0 ;  /* 0x20000011ff147230 */ /* 0x000fe40000004100 */
[----:B------:R-:W-:-:S02]  /*8c90*/  HADD2.F32 R22, -RZ, R19.H0_H0 ;  /* 0x20000013ff167230 */ /* 0x000fc40000004100 */
[----:B--2---:R-:W-:Y:S02]  /*8ca0*/  HADD2.F32 R2, -RZ, R4.H1_H1 ;  /* 0x30000004ff027230 */ /* 0x004fe40000004100 */
[----:B------:R-:W-:Y:S02]  /*8cb0*/  HADD2.F32 R0, -RZ, R5.H1_H1 ;  /* 0x30000005ff007230 */ /* 0x000fe40000004100 */
[--C-:B----4-:R-:W-:Y:S02]  /*8cc0*/  HADD2.F32 R17, -RZ, R6.reuse.H1_H1 ;  /* 0x30000006ff117230 */ /* 0x110fe40000004100 */
        /* <DEDUP_REMOVED lines=30> */
.L_x_6633:
[----:B------:R-:W-:Y:S05]  /*8eb0*/  BSYNC.RECONVERGENT B0 ;  /* 0x0000000000007941 */ /* 0x000fea0003800200 */
.L_x_6632:
[----:B-----5:R2:W-:Y:S02]  /*8ec0*/  STS.128 [R3], R16 ;  /* 0x0000001003007388 */ /* 0x0205e40000000c00 */
.L_x_6631:
[----:B------:R-:W-:Y:S05]  /*8ed0*/  BSYNC.RECONVERGENT B1 ;  /* 0x0000000000017941 */ /* 0x000fea0003800200 */
.L_x_6630:
[----:B------:R-:W-:Y:S01]  /*8ee0*/  VIADD R0, R134, 0x10 ;  /* 0x0000001086007836 */ /* 0x000fe20000000000 */
[C---:B---3--:R-:W-:Y:S01]  /*8ef0*/  LEA R22, P0, R31.reuse, R34, 0x1 ;  /* 0x000000221f167211 */ /* 0x048fe200078008ff */
        /* <DEDUP_REMOVED lines=58> */
.L_x_6637:
[----:B------:R-:W-:Y:S05]  /*92a0*/  BSYNC.RECONVERGENT B0 ;  /* 0x0000000000007941 */ /* 0x000fea0003800200 */
.L_x_6636:
[----:B-----5:R3:W-:Y:S02]  /*92b0*/  STS.128 [R3+0x800], R16 ;  /* 0x0008001003007388 */ /* 0x0207e40000000c00 */
.L_x_6635:
[----:B------:R-:W-:Y:S05]  /*92c0*/  BSYNC.RECONVERGENT B1 ;  /* 0x0000000000017941 */ /* 0x000fea0003800200 */
.L_x_6634:
        /* <DEDUP_REMOVED lines=61> */
.L_x_6641:
[----:B------:R-:W-:Y:S05]  /*96a0*/  BSYNC.RECONVERGENT B0 ;  /* 0x0000000000007941 */ /* 0x000fea0003800200 */
.L_x_6640:
[----:B-----5:R4:W-:Y:S02]  /*96b0*/  STS.128 [R3+0x1000], R16 ;  /* 0x0010001003007388 */ /* 0x0209e40000000c00 */
.L_x_6639:
[----:B------:R-:W-:Y:S05]  /*96c0*/  BSYNC.RECONVERGENT B1 ;  /* 0x0000000000017941 */ /* 0x000fea0003800200 */
.L_x_6638:
        /* <DEDUP_REMOVED lines=59> */
.L_x_6643:
[----:B------:R-:W-:Y:S05]  /*9a80*/  BSYNC.RECONVERGENT B0 ;  /* 0x0000000000007941 */ /* 0x000fea0003800200 */
.L_x_6642:
[----:B-----5:R2:W-:Y:S01]  /*9a90*/  STS.128 [R3+0x1800], R16 ;  /* 0x0018001003007388 */ /* 0x0205e20000000c00 */
[----:B------:R-:W-:Y:S05]  /*9aa0*/  BRA `(.L_x_6628) ;  /* 0x0000001400c07947 */ /* 0x000fea0003800000 */
.L_x_6629:
        /* <DEDUP_REMOVED lines=13> */
[----:B---3--:R1:W5:Y:S01]  /*9b80*/  LDG.E.128 R20, desc[UR6][R16.64] ;  /* 0x0000000610147981 */ /* 0x008362000c1e1d00 */
        /* <DEDUP_REMOVED lines=79> */
.L_x_6647:
[----:B------:R-:W-:Y:S05]  /*a080*/  BSYNC.RECONVERGENT B0 ;  /* 0x0000000000007941 */ /* 0x000fea0003800200 */
.L_x_6646:
[----:B-----5:R2:W-:Y:S02]  /*a090*/  STS.128 [R3], R20 ;  /* 0x0000001403007388 */ /* 0x0205e40000000c00 */
.L_x_6645:
[----:B------:R-:W-:Y:S05]  /*a0a0*/  BSYNC.RECONVERGENT B1 ;  /* 0x0000000000017941 */ /* 0x000fea0003800200 */
.L_x_6644:
[----:B------:R-:W-:Y:S01]  /*a0b0*/  VIADD R0, R134, 0x10 ;  /* 0x0000001086007836 */ /* 0x000fe20000000000 */
[C---:B------:R-:W-:Y:S01]  /*a0c0*/  LEA R34, P0, R31.reuse, R34, 0x1 ;  /* 0x000000221f227211 */ /* 0x040fe200078008ff */
[----:B------:R-:W-:Y:S03]  /*a0d0*/  BSSY.RECONVERGENT B1, `(.L_x_6648) ;  /* 0x0000058000017945 */ /* 0x000fe60003800200 */
[----:B------:R-:W-:Y:S02]  /*a0e0*/  ISETP.GE.AND P2, PT, R0, R29, PT ;  /* 0x0000001d0000720c */ /* 0x000fe40003f46270 */
[----:B------:R-:W-:-:S11]  /*a0f0*/  LEA.HI.X R35, R31, R35, R30, 0x1, P0 ;  /* 0x000000231f237211 */ /* 0x000fd600000f0c1e */
[----:B------:R-:W-:Y:S05]  /*a100*/  @P2 BRA `(.L_x_6649) ;  /* 0x0000000400502947 */ /* 0x000fea0003800000 */
[----:B--23--:R2:W5:Y:S01]  /*a110*/  LDG.E.128 R20, desc[UR6][R34.64] ;  /* 0x0000000622147981 */ /* 0x00c562000c1e1d00 */
        /* <DEDUP_REMOVED lines=81> */
.L_x_6651:
[----:B------:R-:W-:Y:S05]  /*a630*/  BSYNC.RECONVERGENT B0 ;  /* 0x0000000000007941 */ /* 0x000fea0003800200 */
.L_x_6650:
[----:B-----5:R4:W-:Y:S02]  /*a640*/  STS.128 [R3+0x800], R20 ;  /* 0x0008001403007388 */ /* 0x0209e40000000c00 */
.L_x_6649:
[----:B------:R-:W-:Y:S05]  /*a650*/  BSYNC.RECONVERGENT B1 ;  /* 0x0000000000017941 */ /* 0x000fea0003800200 */
.L_x_6648:
        /* <DEDUP_REMOVED lines=89> */
.L_x_6655:
[----:B------:R-:W-:Y:S05]  /*abf0*/  BSYNC.RECONVERGENT B0 ;  /* 0x0000000000007941 */ /* 0x000fea0003800200 */
.L_x_6654:
[----:B-----5:R3:W-:Y:S02]  /*ac00*/  STS.128 [R3+0x1000], R20 ;  /* 0x0010001403007388 */ /* 0x0207e40000000c00 */
.L_x_6653:
[----:B------:R-:W-:Y:S05]  /*ac10*/  BSYNC.RECONVERGENT B1 ;  /* 0x0000000000017941 */ /* 0x000fea0003800200 */
.L_x_6652:
        /* <DEDUP_REMOVED lines=35> */
[--C-:B---3--:R-:W-:Y:S02]  /*ae50*/  HADD2.F32 R15, -RZ, R4.reuse.H0_H0 ;  /* 0x20000004ff0f7230 */ /* 0x108fe40000004100 */
[--C-:B------:R-:W-:Y:S02]  /*ae60*/  HADD2.F32 R25, -RZ, R5.reuse.H0_H0 ;  /* 0x20000005ff197230 */ /* 0x100fe40000004100 */
[----:B------:R-:W-:Y:S02]  /*ae70*/  HADD2.F32 R4, -RZ, R4.H1_H1 ;  /* 0x30000004ff047230 */ /* 0x000fe40000004100 */
[----:B------:R-:W-:-:S02]  /*ae80*/  HADD2.F32 R5, -RZ, R5.H1_H1 ;  /* 0x30000005ff057230 */ /* 0x000fc40000004100 */
[--C-:B------:R-:W-:Y:S02]  /*ae90*/  HADD2.F32 R26, -RZ, R6.reuse.H0_H0 ;  /* 0x20000006ff1a7230 */ /* 0x100fe40000004100 */
[----:B------:R-:W-:Y:S01]  /*aea0*/  @!P1 FADD.FTZ R4, -R4, -RZ ;  /* 0x800000ff04049221 */ /* 0x000fe20000010100 */
[--C-:B------:R-:W-:Y:S02]  /*aeb0*/  HADD2.F32 R27, -RZ, R7.reuse.H0_H0 ;  /* 0x20000007ff1b7230 */ /* 0x100fe40000004100 */
[----:B------:R-:W-:Y:S01]  /*aec0*/  @!P1 FADD.FTZ R5, -R5, -RZ ;  /* 0x800000ff05059221 */ /* 0x000fe20000010100 */
[----:B------:R-:W-:Y:S02]  /*aed0*/  HADD2.F32 R6, -RZ, R6.H1_H1 ;  /* 0x30000006ff067230 */ /* 0x000fe40000004100 */
[----:B------:R-:W-:Y:S01]  /*aee0*/  @!P1 FADD.FTZ R15, -R15, -RZ ;  /* 0x800000ff0f0f9221 */ /* 0x000fe20000010100 */
[----:B------:R-:W-:Y:S02]  /*aef0*/  HADD2.F32 R7, -RZ, R7.H1_H1 ;  /* 0x30000007ff077230 */ /* 0x000fe40000004100 */
[----:B------:R-:W-:Y:S01]  /*af00*/  FMUL.FTZ R21, R21, R4 ;  /* 0x0000000415157220 */ /* 0x000fe20000410000 */
[----:B------:R-:W-:Y:S01]  /*af10*/  FMUL.FTZ R22, R22, R5 ;  /* 0x0000000516167220 */ /* 0x000fe20000410000 */
[----:B-----5:R-:W-:-:S02]  /*af20*/  HADD2.F32 R5, -RZ, R16.H0_H0 ;  /* 0x20000010ff057230 */ /* 0x020fc40000004100 */
[----:B------:R-:W-:Y:S01]  /*af30*/  FMUL.FTZ R2, R2, R15 ;  /* 0x0000000f02027220 */ /* 0x000fe20000410000 */
[----:B------:R-:W-:Y:S01]  /*af40*/  @!P1 FADD.FTZ R26, -R26, -RZ ;  /* 0x800000ff1a1a9221 */ /* 0x000fe20000010100 */
        /* <DEDUP_REMOVED lines=17> */
[----:B------:R-:W-:Y:S01]  /*b060*/  FMUL.FTZ R14, R14, R27 ;  /* 0x0000001b0e0e7220 */ /* 0x000fe20000410000 */
[----:B------:R-:W-:Y:S02]  /*b070*/  HADD2.F32 R8, -RZ, R8.H1_H1 ;  /* 0x30000008ff087230 */ /* 0x000fe40000004100 */
[----:B------:R-:W-:Y:S02]  /*b080*/  HADD2.F32 R9, -RZ, R9.H1_H1 ;  /* 0x30000009ff097230 */ /* 0x000fe40000004100 */
[----:B------:R-:W-:Y:S02]  /*b090*/  HADD2.F32 R10, -RZ, R10.H1_H1 ;  /* 0x3000000aff0a7230 */ /* 0x000fe40000004100 */
[----:B------:R-:W-:Y:S02]  /*b0a0*/  HADD2.F32 R11, -RZ, R11.H1_H1 ;  /* 0x3000000bff0b7230 */ /* 0x000fe40000004100 */
[----:B------:R-:W-:Y:S02]  /*b0b0*/  HADD2.F32 R17, -RZ, R17.H1_H1 ;  /* 0x30000011ff117230 */ /* 0x000fe40000004100 */
[----:B------:R-:W-:-:S02]  /*b0c0*/  HADD2.F32 R18, -RZ, R18.H1_H1 ;  /* 0x30000012ff127230 */ /* 0x000fc40000004100 */
        /* <DEDUP_REMOVED lines=12> */
.L_x_6657:
[----:B------:R-:W-:Y:S05]  /*b190*/  BSYNC.RECONVERGENT B0 ;  /* 0x0000000000007941 */ /* 0x000fea0003800200 */
.L_x_6656:
[----:B-----5:R4:W-:Y:S02]  /*b1a0*/  STS.128 [R3+0x1800], R16 ;  /* 0x0018001003007388 */ /* 0x0209e40000000c00 */
.L_x_6628:
[----:B------:R-:W-:Y:S05]  /*b1b0*/  BSYNC.RECONVERGENT B2 ;  /* 0x0000000000027941 */ /* 0x000fea0003800200 */
.L_x_6624:
[----:B------:R-:W4:Y:S01]  /*b1c0*/  LDC.64 R100, c[0x0][0x3b8] ;  /* 0x0000ee00ff647b82 */ /* 0x000f220000000a00 */
[----:B-1----:R-:W-:Y:S01]  /*b1d0*/  IMAD.IADD R7, R69, 0x1, -R61 ;  /* 0x0000000145077824 */ /* 0x002fe200078e0a3d */
[C---:B------:R-:W-:Y:S01]  /*b1e0*/  SHF.L.U64.HI R2, R73.reuse, 0x1, R70 ;  /* 0x0000000149027819 */ /* 0x040fe20000010246 */
[----:B--23--:R-:W-:Y:S01]  /*b1f0*/  IMAD.SHL.U32 R5, R73, 0x2, RZ ;  /* 0x0000000249057824 */ /* 0x00cfe200078e00ff */
[----:B------:R-:W-:Y:S01]  /*b200*/  LOP3.LUT R121, R121, 0x8, R65, 0x78, !PT ;  /* 0x0000000879797812 */ /* 0x000fe200078e7841 */
[C---:B------:R-:W-:Y:S01]  /*b210*/  VIADD R8, R134.reuse, 0x40 ;  /* 0x0000004086087836 */ /* 0x040fe20000000000 */
[CC--:B------:R-:W-:Y:S01]  /*b220*/  ISETP.GE.AND P6, PT, R134.reuse, R7.reuse, PT ;  /* 0x000000078600720c */ /* 0x0c0fe20003fc6270 */
[----:B------:R-:W-:Y:S01]  /*b230*/  VIADD R6, R134, 0x60 ;  /* 0x0000006086067836 */ /* 0x000fe20000000000 */
[-C--:B------:R-:W-:Y:S01]  /*b240*/  ISETP.GE.AND P1, PT, R0, R7.reuse, PT ;  /* 0x000000070000720c */ /* 0x080fe20003f26270 */
[----:B------:R-:W-:Y:S01]  /*b250*/  VIADD R4, R134, 0x70 ;  /* 0x0000007086047836 */ /* 0x000fe20000000000 */
[-C--:B------:R-:W-:Y:S01]  /*b260*/  ISETP.GE.AND P5, PT, R30, R7.reuse, PT ;  /* 0x000000071e00720c */ /* 0x080fe20003fa6270 */
[----:B------:R-:W-:Y:S01]  /*b270*/  VIADD R134, R134, 0x50 ;  /* 0x0000005086867836 */ /* 0x000fe20000000000 */
[----:B------:R-:W-:Y:S01]  /*b280*/  IADD3 R12, P0, PT, R5, R172, RZ ;  /* 0x000000ac050c7210 */ /* 0x000fe20007f1e0ff */
[----:B------:R-:W1:Y:S01]  /*b290*/  LDC.64 R140, c[0x0][0x3c0] ;  /* 0x0000f000ff8c7b82 */ /* 0x000e620000000a00 */
[-C--:B------:R-:W-:Y:S01]  /*b2a0*/  ISETP.GE.AND P4, PT, R20, R7.reuse, PT ;  /* 0x000000071400720c */ /* 0x080fe20003f86270 */
[----:B------:R-:W2:Y:S01]  /*b2b0*/  LDCU UR4, c[0x0][0x508] ;  /* 0x0000a100ff0477ac */ /* 0x000ea20008000800 */
[-C--:B------:R-:W-:Y:S01]  /*b2c0*/  ISETP.GE.AND P2, PT, R8, R7.reuse, PT ;  /* 0x000000070800720c */ /* 0x080fe20003f46270 */
[----:B------:R-:W-:Y:S01]  /*b2d0*/  IMAD.X R13, R2, 0x1, R173, P0 ;  /* 0x00000001020d7824 */ /* 0x000fe200000e06ad */
[----:B------:R-:W-:Y:S01]  /*b2e0*/  ISETP.GE.AND P0, PT, R4, R7, PT ;  /* 0x000000070400720c */ /* 0x000fe20003f06270 */
[----:B------:R-:W-:Y:S01]  /*b2f0*/  @!PT LDS RZ, [RZ] ;  /* 0x00000000fffff984 */ /* 0x000fe20000000800 */
[----:B------:R-:W-:Y:S01]  /*b300*/  @!PT LDS RZ, [RZ] ;  /* 0x00000000fffff984 */ /* 0x000fe20000000800 */
[----:B------:R-:W-:Y:S01]  /*b310*/  @!PT LDS RZ, [RZ] ;  /* 0x00000000fffff984 */ /* 0x000fe20000000800 */
[----:B------:R-:W-:Y:S01]  /*b320*/  @!P6 LDGSTS.E.BYPASS.LTC128B.128 [R3+0x2000], desc[UR6][R172.64] ;  /* 0x02000000ac03efae */ /* 0x000fe2000b981a06 */
[----:B------:R-:W-:-:S03]  /*b330*/  IMAD.SHL.U32 R142, R65, 0x2, RZ ;  /* 0x00000002418e7824 */ /* 0x000fc600078e00ff */
[----:B------:R-:W-:Y:S01]  /*b340*/  @!P1 LDGSTS.E.BYPASS.LTC128B.128 [R3+0x2800], desc[UR6][R12.64] ;  /* 0x028000000c039fae */ /* 0x000fe2000b981a06 */
[----:B----4-:R-:W-:Y:S01]  /*b350*/  IMAD.WIDE.U32 R10, R100, 0x20, RZ ;  /* 0x00000020640a7825 */ /* 0x010fe200078e00ff */
[----:B------:R-:W-:Y:S02]  /*b360*/  ISETP.GE.AND P1, PT, R6, R7, PT ;  /* 0x000000070600720c */ /* 0x000fe40003f26270 */
[----:B------:R-:W-:Y:S01]  /*b370*/  LOP3.LUT R142, R142, 0x6, RZ, 0xc0, !PT ;  /* 0x000000068e8e7812 */ /* 0x000fe200078ec0ff */
[----:B------:R-:W-:Y:S01]  /*b380*/  IMAD.SHL.U32 R9, R101, 0x20, RZ ;  /* 0x0000002065097824 */ /* 0x000fe200078e00ff */
[----:B------:R-:W-:Y:S01]  /*b390*/  @!P5 IADD3 R14, P3, PT, R12, R10, RZ ;  /* 0x0000000a0c0ed210 */ /* 0x000fe20007f7e0ff */
[----:B------:R-:W-:Y:S02]  /*b3a0*/  @!P2 IMAD.MOV.U32 R18, RZ, RZ, R12 ;  /* 0x000000ffff12a224 */ /* 0x000fe400078e000c */
[----:B------:R-:W-:Y:S01]  /*b3b0*/  @!P2 IMAD.MOV.U32 R19, RZ, RZ, R13 ;  /* 0x000000ffff13a224 */ /* 0x000fe200078e000d */
[----:B------:R-:W-:Y:S01]  /*b3c0*/  @!P5 IADD3.X R15, PT, PT, R13, R11, R9, P3, !PT ;  /* 0x0000000b0d0fd210 */ /* 0x000fe20001ffe409 */
[----:B------:R-:W-:Y:S01]  /*b3d0*/  @!P2 IMAD R11, R101, 0x60, RZ ;  /* 0x00000060650ba824 */ /* 0x000fe200078e02ff */
[----:B------:R-:W-:Y:S01]  /*b3e0*/  ISETP.GE.AND P3, PT, R134, R7, PT ;  /* 0x000000078600720c */ /* 0x000fe20003f66270 */
[----:B------:R-:W-:-:S02]  /*b3f0*/  @!P2 IMAD.WIDE.U32 R18, R100, 0x60, R18 ;  /* 0x000000606412a825 */ /* 0x000fc400078e0012 */
[----:B------:R3:W-:Y:S01]  /*b400*/  @!P5 LDGSTS.E.BYPASS.LTC128B.128 [R3+0x3000], desc[UR6][R14.64] ;  /* 0x030000000e03dfae */ /* 0x0007e2000b981a06 */
[CC--:B------:R-:W-:Y:S01]  /*b410*/  @!P4 LEA R22, P5, R100.reuse, R12.reuse, 0x6 ;  /* 0x0000000c6416c211 */ /* 0x0c0fe200078a30ff */
[----:B------:R-:W-:Y:S01]  /*b420*/  @!P1 IMAD.MOV.U32 R17, RZ, RZ, R13 ;  /* 0x000000ffff119224 */ /* 0x000fe200078e000d */
[----:B------:R-:W-:Y:S01]  /*b430*/  @!P1 MOV R16, R12 ;  /* 0x0000000c00109202 */ /* 0x000fe20000000f00 */
[C---:B------:R-:W-:Y:S01]  /*b440*/  @!P1 IMAD R10, R101.reuse, 0xa0, RZ ;  /* 0x000000a0650a9824 */ /* 0x040fe200078e02ff */
[C---:B------:R-:W-:Y:S01]  /*b450*/  @!P4 LEA.HI.X R23, R100.reuse, R13, R101, 0x6, P5 ;  /* 0x0000000d6417c211 */ /* 0x040fe200028f3465 */
[----:B------:R-:W-:Y:S02]  /*b460*/  @!P0 IMAD R9, R101, 0xc0, RZ ;  /* 0x000000c065098824 */ /* 0x000fe400078e02ff */
[----:B------:R-:W-:Y:S02]  /*b470*/  @!P1 IMAD.WIDE.U32 R16, R100, 0xa0, R16 ;  /* 0x000000a064109825 */ /* 0x000fe400078e0010 */
[----:B------:R-:W-:Y:S01]  /*b480*/  @!P4 LDGSTS.E.BYPASS.LTC128B.128 [R3+0x3800], desc[UR6][R22.64] ;  /* 0x038000001603cfae */ /* 0x000fe2000b981a06 */
[----:B------:R-:W-:Y:S01]  /*b490*/  ISETP.GE.AND P4, PT, R20, R7, PT ;  /* 0x000000071400720c */ /* 0x000fe20003f86270 */
[----:B------:R-:W-:-:S02]  /*b4a0*/  @!P2 IMAD.IADD R19, R11, 0x1, R19 ;  /* 0x000000010b13a824 */ /* 0x000fc400078e0213 */
[----:B------:R-:W-:-:S03]  /*b4b0*/  @!P1 IMAD.IADD R17, R10, 0x1, R17 ;  /* 0x000000010a119824 */ /* 0x000fc600078e0211 */
[----:B------:R-:W-:Y:S01]  /*b4c0*/  @!P2 LDGSTS.E.BYPASS.LTC128B.128 [R3+0x4000], desc[UR6][R18.64] ;  /* 0x040000001203afae */ /* 0x000fe2000b981a06 */
[----:B------:R-:W-:Y:S01]  /*b4d0*/  ISETP.GE.AND P2, PT, R8, R7, PT ;  /* 0x000000070800720c */ /* 0x000fe20003f46270 */
[----:B---3--:R-:W-:Y:S01]  /*b4e0*/  @!P0 IMAD.MOV.U32 R14, RZ, RZ, R12 ;  /* 0x000000ffff0e8224 */ /* 0x008fe200078e000c */
[----:B------:R-:W-:Y:S01]  /*b4f0*/  @!P3 LEA R12, P5, R100, R12, 0x7 ;  /* 0x0000000c640cb211 */ /* 0x000fe200078a38ff */
[----:B------:R-:W-:-:S03]  /*b500*/  @!P0 IMAD.MOV.U32 R15, RZ, RZ, R13 ;  /* 0x000000ffff0f8224 */ /* 0x000fc600078e000d */
[C---:B------:R-:W-:Y:S01]  /*b510*/  @!P3 LEA.HI.X R13, R100.reuse, R13, R101, 0x7, P5 ;  /* 0x0000000d640db211 */ /* 0x040fe200028f3c65 */
[----:B------:R-:W-:Y:S01]  /*b520*/  @!P0 IMAD.WIDE.U32 R14, R100, 0xc0, R14 ;  /* 0x000000c0640e8825 */ /* 0x000fe200078e000e */
[----:B------:R-:W-:-:S03]  /*b530*/  ISETP.GE.AND P5, PT, R30, R7, PT ;  /* 0x000000071e00720c */ /* 0x000fc60003fa6270 */
[----:B------:R-:W-:Y:S01]  /*b540*/  @!P0 IMAD.IADD R15, R9, 0x1, R15 ;  /* 0x00000001090f8824 */ /* 0x000fe200078e020f */
[----:B------:R3:W-:Y:S01]  /*b550*/  @!P3 LDGSTS.E.BYPASS.LTC128B.128 [R3+0x4800], desc[UR6][R12.64] ;  /* 0x048000000c03bfae */ /* 0x0007e2000b981a06 */
[-C--:B------:R-:W-:Y:S02]  /*b560*/  ISETP.GE.AND P3, PT, R0, R7.reuse, PT ;  /* 0x000000070000720c */ /* 0x080fe40003f66270 */
[----:B-1----:R-:W-:Y:S01]  /*b570*/  SHF.L.U32 R9, R141, 0x5, RZ ;  /* 0x000000058d097819 */ /* 0x002fe200000006ff */
[----:B------:R1:W-:Y:S01]  /*b580*/  @!P1 LDGSTS.E.BYPASS.LTC128B.128 [R3+0x5000], desc[UR6][R16.64] ;  /* 0x0500000010039fae */ /* 0x0003e2000b981a06 */
[----:B------:R-:W-:Y:S02]  /*b590*/  ISETP.GE.AND P1, PT, R6, R7, PT ;  /* 0x000000070600720c */ /* 0x000fe40003f26270 */
[----:B------:R-:W-:Y:S01]  /*b5a0*/  LOP3.LUT R0, R121, 0x38, R74, 0x78, !PT ;  /* 0x0000003879007812 */ /* 0x000fe200078e784a */
[----:B------:R4:W-:Y:S01]  /*b5b0*/  @!P0 LDGSTS.E.BYPASS.LTC128B.128 [R3+0x5800], desc[UR6][R14.64] ;  /* 0x058000000e038fae */ /* 0x0009e2000b981a06 */
[----:B------:R-:W-:-:S03]  /*b5c0*/  LEA R10, P0, R75, R174, 0x1 ;  /* 0x000000ae4b0a7211 */ /* 0x000fc600078008ff */
[----:B------:R-:W0:Y:S01]  /*b5d0*/  LDGDEPBAR ;  /* 0x00000000000079af */ /* 0x000e220000000000 */
[----:B------:R-:W-:Y:S02]  /*b5e0*/  LEA.HI.X R11, R75, R175, R72, 0x1, P0 ;  /* 0x000000af4b0b7211 */ /* 0x000fe400000f0c48 */
[----:B------:R-:W-:Y:S01]  /*b5f0*/  ISETP.GE.AND P0, PT, R4, R7, PT ;  /* 0x000000070400720c */ /* 0x000fe20003f06270 */
[C---:B------:R-:W-:Y:S02]  /*b600*/  @!P2 IMAD R4, R141.reuse, 0x60, RZ ;  /* 0x000000608d04a824 */ /* 0x040fe400078e02ff */
[----:B------:R-:W-:Y:S02]  /*b610*/  @!P1 IMAD R8, R141, 0xa0, RZ ;  /* 0x000000a08d089824 */ /* 0x000fe400078e02ff */
[----:B---3--:R-:W-:-:S08]  /*b620*/  IMAD.SHL.U32 R13, R76, 0x400, RZ ;  /* 0x000004004c0d7824 */ /* 0x008fd000078e00ff */
[----:B------:R-:W-:Y:S02]  /*b630*/  @!P0 IMAD.MOV.U32 R20, RZ, RZ, R10 ;  /* 0x000000ffff148224 */ /* 0x000fe400078e000a */
[----:B------:R-:W-:Y:S01]  /*b640*/  @!P0 IMAD.MOV.U32 R21, RZ, RZ, R11 ;  /* 0x000000ffff158224 */ /* 0x000fe200078e000b */
[----:B------:R-:W-:Y:S01]  /*b650*/  LOP3.LUT R13, R13, 0x400, RZ, 0xc0, !PT ;  /* 0x000004000d0d7812 */ /* 0x000fe200078ec0ff */
[----:B-1----:R-:W-:Y:S01]  /*b660*/  IMAD.WIDE.U32 R16, R140, 0x20, RZ ;  /* 0x000000208c107825 */ /* 0x002fe200078e00ff */
[----:B------:R-:W-:-:S04]  /*b670*/  DEPBAR.LE SB0, 0x0 ;  /* 0x000080000000791a */ /* 0x000fc80000000000 */
[----:B------:R-:W-:Y:S01]  /*b680*/  BAR.SYNC.DEFER_BLOCKING 0x0 ;  /* 0x0000000000007b1d */ /* 0x000fe20000010000 */
[----:B----4-:R-:W-:-:S04]  /*b690*/  @!P2 IMAD.WIDE.U32 R14, R140, 0x60, R10 ;  /* 0x000000608c0ea825 */ /* 0x010fc800078e000a */
[----:B------:R-:W-:Y:S02]  /*b6a0*/  @!P2 IMAD.IADD R15, R4, 0x1, R15 ;  /* 0x00000001040fa824 */ /* 0x000fe400078e020f */
[----:B------:R-:W-:Y:S02]  /*b6b0*/  @!P0 IMAD R4, R141, 0xc0, RZ ;  /* 0x000000c08d048824 */ /* 0x000fe400078e02ff */
[----:B------:R-:W-:-:S04]  /*b6c0*/  @!P0 IMAD.WIDE.U32 R20, R140, 0xc0, R20 ;  /* 0x000000c08c148825 */ /* 0x000fc800078e0014 */
[----:B------:R-:W-:Y:S01]  /*b6d0*/  IMAD R0, R0, 0x2, R13 ;  /* 0x0000000200007824 */ /* 0x000fe200078e020d */
[----:B------:R-:W-:Y:S01]  /*b6e0*/  @!P0 IADD3 R21, PT, PT, R4, R21, RZ ;  /* 0x0000001504158210 */ /* 0x000fe20007ffe0ff */
[----:B------:R-:W-:Y:S02]  /*b6f0*/  IMAD.SHL.U32 R4, R65, 0x20, RZ ;  /* 0x0000002041047824 */ /* 0x000fe400078e00ff */
[----:B------:R-:W-:Y:S02]  /*b700*/  @!P1 IMAD.MOV.U32 R12, RZ, RZ, R10 ;  /* 0x000000ffff0c9224 */ /* 0x000fe400078e000a */
[----:B------:R-:W-:Y:S02]  /*b710*/  @!P1 IMAD.MOV.U32 R13, RZ, RZ, R11 ;  /* 0x000000ffff0d9224 */ /* 0x000fe400078e000b */
[----:B------:R-:W-:Y:S02]  /*b720*/  VIADD R165, R0, UR5 ;  /* 0x0000000500a57c36 */ /* 0x000fe40008000000 */
[----:B------:R-:W-:Y:S01]  /*b730*/  @!P1 IMAD.WIDE.U32 R12, R140, 0xa0, R12 ;  /* 0x000000a08c0c9825 */ /* 0x000fe200078e000c */
[----:B------:R-:W-:Y:S01]  /*b740*/  @!PT LDS RZ, [RZ] ;  /* 0x00000000fffff984 */ /* 0x000fe20000000800 */
[----:B------:R-:W-:Y:S01]  /*b750*/  @!PT LDS RZ, [RZ] ;  /* 0x00000000fffff984 */ /* 0x000fe20000000800 */
[----:B------:R-:W-:Y:S01]  /*b760*/  @!PT LDS RZ, [RZ] ;  /* 0x00000000fffff984 */ /* 0x000fe20000000800 */
[----:B------:R-:W-:Y:S03]  /*b770*/  @!P6 LDGSTS.E.BYPASS.LTC128B.128 [R3+0x6000], desc[UR6][R174.64] ;  /* 0x06000000ae03efae */ /* 0x000fe6000b981a06 */
[----:B------:R-:W-:Y:S01]  /*b780*/  @!P1 IMAD.IADD R13, R8, 0x1, R13 ;  /* 0x00000001080d9824 */ /* 0x000fe200078e020d */
[----:B------:R-:W-:Y:S01]  /*b790*/  @P6 STS.128 [R3+0x6000], RZ ;  /* 0x006000ff03006388 */ /* 0x000fe20000000c00 */
[----:B------:R-:W-:-:S03]  /*b7a0*/  @!P5 IADD3 R6, P6, PT, R10, R16, RZ ;  /* 0x000000100a06d210 */ /* 0x000fc60007fde0ff */
[----:B------:R-:W-:Y:S04]  /*b7b0*/  @P3 STS.128 [R3+0x6800], RZ ;  /* 0x006800ff03003388 */ /* 0x000fe80000000c00 */
[----:B------:R-:W-:Y:S01]  /*b7c0*/  @!PT LDS RZ, [RZ] ;  /* 0x00000000fffff984 */ /* 0x000fe20000000800 */
[----:B------:R-:W-:Y:S01]  /*b7d0*/  @!PT LDS RZ, [RZ] ;  /* 0x00000000fffff984 */ /* 0x000fe20000000800 */
[----:B------:R-:W-:Y:S01]  /*b7e0*/  @!PT LDS RZ, [RZ] ;  /* 0x00000000fffff984 */ /* 0x000fe20000000800 */
[----:B------:R1:W-:Y:S01]  /*b7f0*/  @!P3 LDGSTS.E.BYPASS.LTC128B.128 [R3+0x6800], desc[UR6][R10.64] ;  /* 0x068000000a03bfae */ /* 0x0003e2000b981a06 */
[----:B------:R-:W-:Y:S02]  /*b800*/  ISETP.GE.AND P3, PT, R134, R7, PT ;  /* 0x000000078600720c */ /* 0x000fe40003f66270 */
[----:B------:R-:W-:Y:S01]  /*b810*/  @!P5 IADD3.X R7, PT, PT, R11, R17, R9, P6, !PT ;  /* 0x000000110b07d210 */ /* 0x000fe200037fe409 */
[----:B------:R-:W-:Y:S01]  /*b820*/  @P5 STS.128 [R3+0x7000], RZ ;  /* 0x007000ff03005388 */ /* 0x000fe20000000c00 */
[C---:B------:R-:W-:Y:S02]  /*b830*/  @!P4 LEA R16, P6, R140.reuse, R10, 0x6 ;  /* 0x0000000a8c10c211 */ /* 0x040fe400078c30ff */
[----:B------:R-:W-:Y:S01]  /*b840*/  LOP3.LUT R9, R67, 0x7c00, R4, 0xf8, !PT ;  /* 0x00007c0043097812 */ /* 0x000fe200078ef804 */
[----:B------:R-:W-:Y:S01]  /*b850*/  @!PT LDS RZ, [RZ] ;  /* 0x00000000fffff984 */ /* 0x000fe20000000800 */
[----:B------:R-:W-:Y:S01]  /*b860*/  @!PT LDS RZ, [RZ] ;  /* 0x00000000fffff984 */ /* 0x000fe20000000800 */
[----:B------:R-:W-:Y:S01]  /*b870*/  @!PT LDS RZ, [RZ] ;  /* 0x00000000fffff984 */ /* 0x000fe20000000800 */
[----:B------:R3:W-:Y:S01]  /*b880*/  @!P5 LDGSTS.E.BYPASS.LTC128B.128 [R3+0x7000], desc[UR6][R6.64] ;  /* 0x070000000603dfae */ /* 0x0007e2000b981a06 */
[----:B------:R-:W-:Y:S01]  /*b890*/  @!P4 LEA.HI.X R17, R140, R11, R141, 0x6, P6 ;  /* 0x0000000b8c11c211 */ /* 0x000fe200030f348d */
[----:B------:R-:W-:-:S02]  /*b8a0*/  IMAD.MOV.U32 R4, RZ, RZ, 0x20 ;  /* 0x00000020ff047424 */ /* 0x000fc400078e00ff */
[----:B------:R-:W-:Y:S01]  /*b8b0*/  @P4 STS.128 [R3+0x7800], RZ ;  /* 0x007800ff03004388 */ /* 0x000fe20000000c00 */
[----:B------:R-:W-:-:S03]  /*b8c0*/  IMAD.IADD R166, R66, 0x1, R9 ;  /* 0x0000000142a67824 */ /* 0x000fc600078e0209 */
[----:B------:R-:W-:Y:S01]  /*b8d0*/  @!PT LDS RZ, [RZ] ;  /* 0x00000000fffff984 */ /* 0x000fe20000000800 */
[----:B------:R-:W-:Y:S01]  /*b8e0*/  @!PT LDS RZ, [RZ] ;  /* 0x00000000fffff984 */ /* 0x000fe20000000800 */
[----:B------:R-:W-:Y:S01]  /*b8f0*/  @!PT LDS RZ, [RZ] ;  /* 0x00000000fffff984 */ /* 0x000fe20000000800 */
[----:B------:R4:W-:Y:S02]  /*b900*/  @!P4 LDGSTS.E.BYPASS.LTC128B.128 [R3+0x7800], desc[UR6][R16.64] ;  /* 0x078000001003cfae */ /* 0x0009e4000b981a06 */
[----:B------:R-:W-:Y:S02]  /*b910*/  LEA R166, R166, UR5, 0x1 ;  /* 0x00000005a6a67c11 */ /* 0x000fe4000f8e08ff */
[----:B------:R-:W-:Y:S04]  /*b920*/  @P2 STS.128 [R3+0x8000], RZ ;  /* 0x008000ff03002388 */ /* 0x000fe80000000c00 */
[----:B------:R-:W-:Y:S01]  /*b930*/  @!PT LDS RZ, [RZ] ;  /* 0x00000000fffff984 */ /* 0x000fe20000000800 */
[----:B------:R-:W-:Y:S01]  /*b940*/  @!PT LDS RZ, [RZ] ;  /* 0x00000000fffff984 */ /* 0x000fe20000000800 */
[----:B------:R-:W-:Y:S01]  /*b950*/  @!PT LDS RZ, [RZ] ;  /* 0x00000000fffff984 */ /* 0x000fe20000000800 */
[----:B------:R-:W-:Y:S01]  /*b960*/  @!P2 LDGSTS.E.BYPASS.LTC128B.128 [R3+0x8000], desc[UR6][R14.64] ;  /* 0x080000000e03afae */ /* 0x000fe2000b981a06 */
[----:B-1----:R-:W-:-:S03]  /*b970*/  @!P3 LEA R10, P5, R140, R10, 0x7 ;  /* 0x0000000a8c0ab211 */ /* 0x002fc600078a38ff */
[----:B------:R-:W-:Y:S01]  /*b980*/  @P3 STS.128 [R3+0x8800], RZ ;  /* 0x008800ff03003388 */ /* 0x000fe20000000c00 */
[----:B------:R-:W-:Y:S01]  /*b990*/  @!P3 LEA.HI.X R11, R140, R11, R141, 0x7, P5 ;  /* 0x0000000b8c0bb211 */ /* 0x000fe200028f3c8d */
[----:B---3--:R-:W-:-:S04]  /*b9a0*/  IMAD.MOV.U32 R6, RZ, RZ, 0x40 ;  /* 0x00000040ff067424 */ /* 0x008fc800078e00ff */
[----:B------:R-:W-:Y:S01]  /*b9b0*/  @!PT LDS RZ, [RZ] ;  /* 0x00000000fffff984 */ /* 0x000fe20000000800 */
[----:B------:R-:W-:Y:S01]  /*b9c0*/  @!PT LDS RZ, [RZ] ;  /* 0x00000000fffff984 */ /* 0x000fe20000000800 */
[----:B------:R-:W-:Y:S01]  /*b9d0*/  @!PT LDS RZ, [RZ] ;  /* 0x00000000fffff984 */ /* 0x000fe20000000800 */
[----:B------:R1:W-:Y:S01]  /*b9e0*/  @!P3 LDGSTS.E.BYPASS.LTC128B.128 [R3+0x8800], desc[UR6][R10.64] ;  /* 0x088000000a03bfae */ /* 0x0003e2000b981a06 */
[----:B------:R-:W-:-:S03]  /*b9f0*/  SHF.R.U32.HI R7, RZ, 0x2, R65 ;  /* 0x00000002ff077819 */ /* 0x000fc60000011641 */
[----:B------:R-:W-:Y:S01]  /*ba00*/  @P1 STS.128 [R3+0x9000], RZ ;  /* 0x009000ff03001388 */ /* 0x000fe20000000c00 */
[----:B------:R-:W-:-:S03]  /*ba10*/  LOP3.LUT R7, R7, 0x7, RZ, 0xc0, !PT ;  /* 0x0000000707077812 */ /* 0x000fc600078ec0ff */
[----:B------:R-:W-:Y:S01]  /*ba20*/  @!PT LDS RZ, [RZ] ;  /* 0x00000000fffff984 */ /* 0x000fe20000000800 */
[----:B------:R-:W-:Y:S01]  /*ba30*/  @!PT LDS RZ, [RZ] ;  /* 0x00000000fffff984 */ /* 0x000fe20000000800 */
[----:B------:R-:W-:Y:S01]  /*ba40*/  @!PT LDS RZ, [RZ] ;  /* 0x00000000fffff984 */ /* 0x000fe20000000800 */
[----:B------:R-:W-:Y:S01]  /*ba50*/  @!P1 LDGSTS.E.BYPASS.LTC128B.128 [R3+0x9000], desc[UR6][R12.64] ;  /* 0x090000000c039fae */ /* 0x000fe2000b981a06 */
[----:B------:R-:W-:-:S03]  /*ba60*/  R2P PR, R65, 0x6 ;  /* 0x0000000641007804 */ /* 0x000fc60000000000 */
[----:B------:R-:W-:Y:S02]  /*ba70*/  @P0 STS.128 [R3+0x9800], RZ ;  /* 0x009800ff03000388 */ /* 0x000fe40000000c00 */
[----:B------:R-:W-:Y:S02]  /*ba80*/  SEL R4, R4, 0xffffffe0, !P1 ;  /* 0xffffffe004047807 */ /* 0x000fe40004800000 */
[----:B------:R-:W-:Y:S01]  /*ba90*/  @!PT LDS RZ, [RZ] ;  /* 0x00000000fffff984 */ /* 0x000fe20000000800 */
[----:B------:R-:W-:Y:S01]  /*baa0*/  @!PT LDS RZ, [RZ] ;  /* 0x00000000fffff984 */ /* 0x000fe20000000800 */
[----:B------:R-:W-:Y:S01]  /*bab0*/  @!PT LDS RZ, [RZ] ;  /* 0x00000000fffff984 */ /* 0x000fe20000000800 */
[----:B------:R3:W-:Y:S01]  /*bac0*/  @!P0 LDGSTS.E.BYPASS.LTC128B.128 [R3+0x9800], desc[UR6][R20.64] ;  /* 0x0980000014038fae */ /* 0x0007e2000b981a06 */
[----:B------:R-:W-:Y:S02]  /*bad0*/  SEL R6, R6, 0xffffffc0, !P2 ;  /* 0xffffffc006067807 */ /* 0x000fe40005000000 */
[C-C-:B------:R-:W-:Y:S01]  /*bae0*/  IMAD.IADD R164, R166.reuse, 0x1, R4.reuse ;  /* 0x00000001a6a47824 */ /* 0x140fe200078e0204 */
[----:B------:R-:W-:Y:S01]  /*baf0*/  LDSM.16.M88.4 R96, [R166] ;  /* 0x00000000a660783b */ /* 0x000fe20000000200 */
[C---:B------:R-:W-:Y:S01]  /*bb00*/  IMAD.IADD R160, R165.reuse, 0x1, R4 ;  /* 0x00000001a5a07824 */ /* 0x040fe200078e0204 */
[----:B------:R-:W-:Y:S01]  /*bb10*/  IADD3 R163, PT, PT, R166, R6, RZ ;  /* 0x00000006a6a37210 */ /* 0x000fe20007ffe0ff */
[----:B------:R-:W-:Y:S01]  /*bb20*/  IMAD.IADD R159, R165, 0x1, R6 ;  /* 0x00000001a59f7824 */ /* 0x000fe200078e0206 */
[----:B------:R-:W2:Y:S01]  /*bb30*/  LDSM.16.M88.4 R40, [R0+UR5+0x2000] ;  /* 0x002000050028783b */ /* 0x000ea20008000200 */
[----:B------:R-:W-:-:S02]  /*bb40*/  ISETP.GT.AND P0, PT, R64, R167, PT ;  /* 0x000000a74000720c */ /* 0x000fc40003f04270 */
[C---:B------:R-:W-:Y:S01]  /*bb50*/  IMAD.IADD R162, R4.reuse, 0x1, R163 ;  /* 0x0000000104a27824 */ /* 0x040fe200078e02a3 */
[----:B------:R-:W-:Y:S01]  /*bb60*/  LDSM.16.M88.4 R80, [R164] ;  /* 0x00000000a450783b */ /* 0x000fe20000000200 */
[----:B------:R-:W-:-:S03]  /*bb70*/  IMAD.IADD R158, R4, 0x1, R159 ;  /* 0x00000001049e7824 */ /* 0x000fc600078e029f */
[----:B------:R-:W-:Y:S04]  /*bb80*/  LDSM.16.M88.4 R48, [R160+0x2000] ;  /* 0x00200000a030783b */ /* 0x000fe80000000200 */
[----:B------:R-:W3:Y:S04]  /*bb90*/  LDSM.16.M88.4 R32, [R0+UR5+0x2800] ;  /* 0x002800050020783b */ /* 0x000ee80008000200 */
[----:B------:R-:W3:Y:S04]  /*bba0*/  LDSM.16.M88.4 R24, [R0+UR5+0x3000] ;  /* 0x003000050018783b */ /* 0x000ee80008000200 */
[----:B----4-:R-:W4:Y:S04]  /*bbb0*/  LDSM.16.M88.4 R16, [R0+UR5+0x3800] ;  /* 0x003800050010783b */ /* 0x010f280008000200 */
[----:B-1----:R-:W1:Y:S04]  /*bbc0*/  LDSM.16.M88.4 R8, [R0+UR5+0x4000] ;  /* 0x004000050008783b */ /* 0x002e680008000200 */
[----:B------:R-:W1:Y:S04]  /*bbd0*/  LDSM.16.M88.4 R116, [R0+UR5+0x4800] ;  /* 0x004800050074783b */ /* 0x000e680008000200 */
[----:B------:R-:W1:Y:S04]  /*bbe0*/  LDSM.16.M88.4 R108, [R0+UR5+0x5000] ;  /* 0x00500005006c783b */ /* 0x000e680008000200 */
[----:B-----5:R-:W1:Y:S01]  /*bbf0*/  LDSM.16.M88.4 R52, [R0+UR5+0x5800] ;  /* 0x005800050034783b */ /* 0x020e620008000200 */
[C---:B--2---:R-:W-:Y:S03]  /*bc00*/  HMMA.16816.F32 R44, R96.reuse, R40, RZ ;  /* 0x00000028602c723c */ /* 0x044fe600000018ff */
[----:B------:R-:W-:Y:S04]  /*bc10*/  LDSM.16.M88.4 R56, [R160+0x2800] ;  /* 0x00280000a038783b */ /* 0x000fe80000000200 */
[----:B------:R-:W-:Y:S01]  /*bc20*/  LDSM.16.M88.4 R124, [R160+0x3000] ;  /* 0x00300000a07c783b */ /* 0x000fe20000000200 */
[C---:B------:R-:W-:Y:S03]  /*bc30*/  HMMA.16816.F32 R40, R96.reuse, R42, RZ ;  /* 0x0000002a6028723c */ /* 0x040fe600000018ff */
[----:B------:R-:W-:Y:S04]  /*bc40*/  LDSM.16.M88.4 R92, [R160+0x4800] ;  /* 0x00480000a05c783b */ /* 0x000fe80000000200 */
[----:B------:R-:W-:Y:S01]  /*bc50*/  LDSM.16.M88.4 R136, [R163] ;  /* 0x00000000a388783b */ /* 0x000fe20000000200 */
[----:B---3--:R-:W-:Y:S03]  /*bc60*/  HMMA.16816.F32 R36, R96, R32, RZ ;  /* 0x000000206024723c */ /* 0x008fe600000018ff */
[----:B------:R-:W-:Y:S04]  /*bc70*/  LDSM.16.M88.4 R84, [R160+0x5800] ;  /* 0x00580000a054783b */ /* 0x000fe80000000200 */
[----:B------:R-:W-:Y:S01]  /*bc80*/  LDSM.16.M88.4 R88, [R160+0x5000] ;  /* 0x00500000a058783b */ /* 0x000fe20000000200 */
[C---:B------:R-:W-:Y:S03]  /*bc90*/  HMMA.16816.F32 R44, R80.reuse, R48, R44 ;  /* 0x00000030502c723c */ /* 0x040fe6000000182c */
[----:B------:R-:W-:Y:S04]  /*bca0*/  LDSM.16.M88.4 R76, [R159+0x2000] ;  /* 0x002000009f4c783b */ /* 0x000fe80000000200 */
[----:B------:R-:W-:Y:S01]  /*bcb0*/  LDSM.16.M88.4 R72, [R159+0x2800] ;  /* 0x002800009f48783b */ /* 0x000fe20000000200 */
[----:B------:R-:W-:Y:S03]  /*bcc0*/  HMMA.16816.F32 R40, R80, R50, R40 ;  /* 0x000000325028723c */ /* 0x000fe60000001828 */
[----:B------:R-:W2:Y:S04]  /*bcd0*/  LDSM.16.M88.4 R48, [R160+0x4000] ;  /* 0x00400000a030783b */ /* 0x000ea80000000200 */
[----:B------:R-:W-:Y:S01]  /*bce0*/  LDSM.16.M88.4 R132, [R159+0x4800] ;  /* 0x004800009f84783b */ /* 0x000fe20000000200 */
[C---:B------:R-:W-:Y:S03]  /*bcf0*/  HMMA.16816.F32 R28, R96.reuse, R24, RZ ;  /* 0x00000018601c723c */ /* 0x040fe600000018ff */
[----:B------:R-:W-:Y:S04]  /*bd00*/  LDSM.16.M88.4 R128, [R159+0x5000] ;  /* 0x005000009f80783b */ /* 0x000fe80000000200 */
[----:B------:R-:W0:Y:S01]  /*bd10*/  LDGDEPBAR ;  /* 0x00000000000079af */ /* 0x000e220000000000 */
[C---:B----4-:R-:W-:Y:S08]  /*bd20*/  HMMA.16816.F32 R20, R96.reuse, R16, RZ ;  /* 0x000000106014723c */ /* 0x050ff000000018ff */
        /* <DEDUP_REMOVED lines=22> */
[C---:B------:R-:W-:Y:S01]  /*be90*/  HMMA.16816.F32 R24, R80.reuse, R126, R24 ;  /* 0x0000007e5018723c */ /* 0x040fe20000001818 */
[----:B------:R-:W4:Y:S07]  /*bea0*/  LDSM.16.M88.4 R124, [R159+0x5800] ;  /* 0x005800009f7c783b */ /* 0x000f2e0000000200 */
[C---:B------:R-:W-:Y:S08]  /*beb0*/  HMMA.16816.F32 R120, R80.reuse, R92, R120 ;  /* 0x0000005c5078723c */ /* 0x040ff00000001878 */
[----:B------:R-:W-:Y:S01]  /*bec0*/  HMMA.16816.F32 R116, R80, R94, R116 ;  /* 0x0000005e5074723c */ /* 0x000fe20000001874 */
[----:B------:R-:W-:Y:S07]  /*bed0*/  LDSM.16.M88.4 R92, [R162] ;  /* 0x00000000a25c783b */ /* 0x000fee0000000200 */
[C---:B--2---:R-:W-:Y:S08]  /*bee0*/  HMMA.16816.F32 R12, R136.reuse, R48, R12 ;  /* 0x00000030880c723c */ /* 0x044ff0000000180c */
[----:B------:R-:W-:Y:S01]  /*bef0*/  HMMA.16816.F32 R8, R136, R50, R8 ;  /* 0x000000328808723c */ /* 0x000fe20000001808 */
[----:B------:R-:W2:Y:S07]  /*bf00*/  LDSM.16.M88.4 R48, [R158+0x5800] ;  /* 0x005800009e30783b */ /* 0x000eae0000000200 */
[C---:B------:R-:W-:Y:S08]  /*bf10*/  HMMA.16816.F32 R104, R80.reuse, R84, R104 ;  /* 0x000000545068723c */ /* 0x040ff00000001868 */
[C---:B------:R-:W-:Y:S08]  /*bf20*/  HMMA.16816.F32 R112, R80.reuse, R88, R112 ;  /* 0x000000585070723c */ /* 0x040ff00000001870 */
[C---:B------:R-:W-:Y:S01]  /*bf30*/  HMMA.16816.F32 R108, R80.reuse, R90, R108 ;  /* 0x0000005a506c723c */ /* 0x040fe2000000186c */
[----:B------:R-:W2:Y:S07]  /*bf40*/  LDSM.16.M88.4 R88, [R158+0x2000] ;  /* 0x002000009e58783b */ /* 0x000eae0000000200 */
[----:B------:R-:W-:Y:S01]  /*bf50*/  HMMA.16816.F32 R96, R80, R86, R96 ;  /* 0x000000565060723c */ /* 0x000fe20000001860 */
[----:B------:R-:W2:Y:S04]  /*bf60*/  LDSM.16.M88.4 R84, [R158+0x2800] ;  /* 0x002800009e54783b */ /* 0x000ea80000000200 */
[----:B------:R-:W2:Y:S03]  /*bf70*/  LDSM.16.M88.4 R80, [R158+0x3000] ;  /* 0x003000009e50783b */ /* 0x000ea60000000200 */
        /* <DEDUP_REMOVED lines=13> */
[C---:B----4-:R-:W-:Y:S08]  /*c050*/  HMMA.16816.F32 R104, R136.reuse, R124, R104 ;  /* 0x0000007c8868723c */ /* 0x050ff00000001868 */
[C---:B------:R-:W-:Y:S08]  /*c060*/  HMMA.16816.F32 R120, R136.reuse, R132, R120 ;  /* 0x000000848878723c */ /* 0x040ff00000001878 */
[C---:B------:R-:W-:Y:S08]  /*c070*/  HMMA.16816.F32 R116, R136.reuse, R134, R116 ;  /* 0x000000868874723c */ /* 0x040ff00000001874 */
[C---:B------:R-:W-:Y:S08]  /*c080*/  HMMA.16816.F32 R112, R136.reuse, R128, R112 ;  /* 0x000000808870723c */ /* 0x040ff00000001870 */
[C---:B------:R-:W-:Y:S08]  /*c090*/  HMMA.16816.F32 R108, R136.reuse, R130, R108 ;  /* 0x00000082886c723c */ /* 0x040ff0000000186c */
[----:B------:R-:W-:Y:S08]  /*c0a0*/  HMMA.16816.F32 R96, R136, R126, R96 ;  /* 0x0000007e8860723c */ /* 0x000ff00000001860 */
[----:B--2---:R-:W-:Y:S01]  /*c0b0*/  HMMA.16816.F32 R104, R92, R48, R104 ;  /* 0x000000305c68723c */ /* 0x004fe20000001868 */
[----:B------:R-:W-:-:S04]  /*c0c0*/  LOP3.LUT R49, R68, 0x1f0, RZ, 0xc0, !PT ;  /* 0x000001f044317812 */ /* 0x000fc800078ec0ff */
[----:B------:R-:W-:-:S03]  /*c0d0*/  IADD3 R0, PT, PT, R49, 0x1, R168 ;  /* 0x0000000131007810 */ /* 0x000fc60007ffe0a8 */
        /* <DEDUP_REMOVED lines=33> */
.L_x_6659:
        /* <DEDUP_REMOVED lines=59> */
.L_x_6660:
        /* <DEDUP_REMOVED lines=28> */
.L_x_6658:
[C---:B------:R-:W-:Y:S01]  /*c860*/  VIADD R5, R0.reuse, 0x1 ;  /* 0x0000000100057836 */ /* 0x040fe20000000000 */
[----:B------:R-:W-:Y:S01]  /*c870*/  LOP3.LUT R63, R63, 0xfffffffe, RZ, 0xc0, !PT ;  /* 0xfffffffe3f3f7812 */ /* 0x000fe200078ec0ff */
[C---:B------:R-:W-:Y:S01]  /*c880*/  VIADD R2, R0.reuse, 0x8 ;  /* 0x0000000800027836 */ /* 0x040fe20000000000 */
[----:B------:R-:W2:Y:S01]  /*c890*/  LDCU UR4, c[0x0][0x45c] ;  /* 0x00008b80ff0477ac */ /* 0x000ea20008000800 */
[C---:B------:R-:W-:Y:S01]  /*c8a0*/  VIADD R7, R0.reuse, 0x11 ;  /* 0x0000001100077836 */ /* 0x040fe20000000000 */
[-C--:B------:R-:W-:Y:S01]  /*c8b0*/  ISETP.GE.AND P1, PT, R5, R60.reuse, PT ;  /* 0x0000003c0500720c */ /* 0x080fe20003f26270 */
[----:B------:R-:W-:Y:S01]  /*c8c0*/  IMAD.IADD R161, R67, 0x1, R66 ;  /* 0x0000000143a17824 */ /* 0x000fe200078e0242 */
[----:B------:R-:W-:Y:S01]  /*c8d0*/  ISETP.GE.AND P0, PT, R5, R103, PT ;  /* 0x000000670500720c */ /* 0x000fe20003f06270 */
[----:B------:R-:W-:Y:S01]  /*c8e0*/  VIADD R5, R0, 0x9 ;  /* 0x0000000900057836 */ /* 0x000fe20000000000 */
[-C--:B------:R-:W-:Y:S02]  /*c8f0*/  ISETP.GE.AND P2, PT, R2, R60.reuse, PT ;  /* 0x0000003c0200720c */ /* 0x080fe40003f46270 */
[----:B------:R-:W-:-:S02]  /*c900*/  ISETP.GE.AND P4, PT, R7, R60, PT ;  /* 0x0000003c0700720c */ /* 0x000fc40003f86270 */
[----:B------:R-:W-:Y:S02]  /*c910*/  ISETP.GE.AND P3, PT, R5, R103, PT ;  /* 0x000000670500720c */ /* 0x000fe40003f66270 */
[----:B------:R-:W-:Y:S01]  /*c920*/  FSEL R73, R40, -INF , !P2 ;  /* 0xff80000028497808 */ /* 0x000fe20005000000 */
[----:B------:R-:W-:Y:S01]  /*c930*/  VIADD R40, R0, 0x19 ;  /* 0x0000001900287836 */ /* 0x000fe20000000000 */
[----:B------:R-:W-:Y:S02]  /*c940*/  FSEL R203, R37, -INF , !P4 ;  /* 0xff80000025cb7808 */ /* 0x000fe40006000000 */
[----:B------:R-:W-:Y:S02]  /*c950*/  @P1 LOP3.LUT R63, R63, 0x1, RZ, 0xfc, !PT ;  /* 0x000000013f3f1812 */ /* 0x000fe400078efcff */
[----:B------:R-:W-:Y:S02]  /*c960*/  ISETP.GE.AND P1, PT, R5, R60, PT ;  /* 0x0000003c0500720c */ /* 0x000fe40003f26270 */
[----:B------:R-:W-:-:S02]  /*c970*/  LOP3.LUT R63, R63, 0xfffffffd, RZ, 0xc0, !PT ;  /* 0xfffffffd3f3f7812 */ /* 0x000fc400078ec0ff */
[----:B------:R-:W-:Y:S02]  /*c980*/  FSEL R41, R41, -INF , !P1 ;  /* 0xff80000029297808 */ /* 0x000fe40004800000 */
[----:B------:R-:W-:Y:S02]  /*c990*/  @P0 LOP3.LUT R63, R63, 0x2, RZ, 0xfc, !PT ;  /* 0x000000023f3f0812 */ /* 0x000fe400078efcff */
[-C--:B------:R-:W-:Y:S01]  /*c9a0*/  ISETP.GE.AND P0, PT, R2, R103.reuse, PT ;  /* 0x000000670200720c */ /* 0x080fe20003f06270 */
[----:B------:R-:W-:Y:S01]  /*c9b0*/  VIADD R2, R0, 0x10 ;  /* 0x0000001000027836 */ /* 0x000fe20000000000 */
[----:B------:R-:W-:Y:S02]  /*c9c0*/  ISETP.GE.AND P4, PT, R40, R103, PT ;  /* 0x000000672800720c */ /* 0x000fe40003f86270 */
[----:B------:R-:W-:Y:S02]  /*c9d0*/  FSEL R5, R42, -INF , !P0 ;  /* 0xff8000002a057808 */ /* 0x000fe40004000000 */
[----:B------:R-:W-:-:S02]  /*c9e0*/  ISETP.GE.AND P6, PT, R2, R60, PT ;  /* 0x0000003c0200720c */ /* 0x000fc40003fc6270 */
[-C--:B------:R-:W-:Y:S01]  /*c9f0*/  ISETP.GE.AND P5, PT, R2, R103.reuse, PT ;  /* 0x000000670200720c */ /* 0x080fe20003fa6270 */
[----:B------:R-:W-:Y:S01]  /*ca00*/  VIADD R2, R0, 0x18 ;  /* 0x0000001800027836 */ /* 0x000fe20000000000 */
[-C--:B------:R-:W-:Y:S02]  /*ca10*/  ISETP.GE.AND P0, PT, R7, R103.reuse, PT ;  /* 0x000000670700720c */ /* 0x080fe40003f06270 */
[----:B------:R-:W-:Y:S02]  /*ca20*/  FSEL R7, R43, -INF , !P3 ;  /* 0xff8000002b077808 */ /* 0x000fe40005800000 */
[C---:B------:R-:W-:Y:S02]  /*ca30*/  ISETP.GE.AND P1, PT, R2.reuse, R60, PT ;  /* 0x0000003c0200720c */ /* 0x040fe40003f26270 */
[----:B------:R-:W-:Y:S01]  /*ca40*/  ISETP.GE.AND P2, PT, R2, R103, PT ;  /* 0x000000670200720c */ /* 0x000fe20003f46270 */
[----:B------:R-:W-:Y:S01]  /*ca50*/  VIADD R2, R0, 0x20 ;  /* 0x0000002000027836 */ /* 0x000fe20000000000 */
[----:B------:R-:W-:-:S02]  /*ca60*/  FSEL R81, R38, -INF , !P5 ;  /* 0xff80000026517808 */ /* 0x000fc40006800000 */
[----:B------:R-:W-:Y:S02]  /*ca70*/  FSEL R37, R39, -INF , !P0 ;  /* 0xff80000027257808 */ /* 0x000fe40004000000 */
[-C--:B------:R-:W-:Y:S02]  /*ca80*/  ISETP.GE.AND P5, PT, R40, R60.reuse, PT ;  /* 0x0000003c2800720c */ /* 0x080fe40003fa6270 */
[C---:B------:R-:W-:Y:S02]  /*ca90*/  ISETP.GE.AND P3, PT, R2.reuse, R60, PT ;  /* 0x0000003c0200720c */ /* 0x040fe40003f66270 */
[----:B------:R-:W-:Y:S01]  /*caa0*/  ISETP.GE.AND P0, PT, R2, R103, PT ;  /* 0x000000670200720c */ /* 0x000fe20003f06270 */
[----:B------:R-:W-:Y:S01]  /*cab0*/  VIADD R2, R0, 0x28 ;  /* 0x0000002800027836 */ /* 0x000fe20000000000 */
[----:B------:R-:W-:Y:S01]  /*cac0*/  FSEL R95, R36, -INF , !P6 ;  /* 0xff800000245f7808 */ /* 0x000fe20007000000 */
        /* <DEDUP_REMOVED lines=14> */
[----:B------:R-:W-:Y:S01]  /*cbb0*/  VIADD R28, R0, 0x31 ;  /* 0x00000031001c7836 */ /* 0x000fe20000000000 */
        /* <DEDUP_REMOVED lines=8> */
[----:B-1----:R-:W-:Y:S01]  /*cc40*/  FSEL R55, R24, -INF , !P5 ;  /* 0xff80000018377808 */ /* 0x002fe20006800000 */
[----:B------:R-:W-:Y:S01]  /*cc50*/  VIADD R24, R0, 0x39 ;  /* 0x0000003900187836 */ /* 0x000fe20000000000 */
[----:B------:R-:W-:-:S02]  /*cc60*/  FSEL R65, R26, -INF , !P4 ;  /* 0xff8000001a417808 */ /* 0x000fc40006000000 */
[CC--:B------:R-:W-:Y:S02]  /*cc70*/  ISETP.GE.AND P3, PT, R2.reuse, R60.reuse, PT ;  /* 0x0000003c0200720c */ /* 0x0c0fe40003f66270 */
[-C--:B------:R-:W-:Y:S01]  /*cc80*/  ISETP.GE.AND P0, PT, R2, R103.reuse, PT ;  /* 0x000000670200720c */ /* 0x080fe20003f06270 */
[----:B------:R-:W-:Y:S01]  /*cc90*/  VIADD R2, R0, 0x40 ;  /* 0x0000004000027836 */ /* 0x000fe20000000000 */
[C---:B------:R-:W-:Y:S02]  /*cca0*/  ISETP.GE.AND P5, PT, R28.reuse, R60, PT ;  /* 0x0000003c1c00720c */ /* 0x040fe40003fa6270 */
[----:B------:R-:W-:Y:S02]  /*ccb0*/  ISETP.GE.AND P4, PT, R28, R103, PT ;  /* 0x000000671c00720c */ /* 0x000fe40003f86270 */
[----:B------:R-:W-:Y:S02]  /*ccc0*/  FSEL R189, R21, -INF , !P5 ;  /* 0xff80000015bd7808 */ /* 0x000fe40006800000 */
[----:B------:R-:W-:-:S02]  /*ccd0*/  FSEL R135, R23, -INF , !P4 ;  /* 0xff80000017877808 */ /* 0x000fc40006000000 */
[----:B------:R-:W-:Y:S01]  /*cce0*/  FSEL R187, R20, -INF , !P1 ;  /* 0xff80000014bb7808 */ /* 0x000fe20004800000 */
[----:B------:R-:W-:Y:S01]  /*ccf0*/  VIADD R20, R0, 0x41 ;  /* 0x0000004100147836 */ /* 0x000fe20000000000 */
        /* <DEDUP_REMOVED lines=9> */
[C---:B------:R-:W-:Y:S02]  /*cd90*/  ISETP.GE.AND P1, PT, R2.reuse, R60, PT ;  /* 0x0000003c0200720c */ /* 0x040fe40003f26270 */
[-C--:B------:R-:W-:Y:S01]  /*cda0*/  ISETP.GE.AND P2, PT, R2, R103.reuse, PT ;  /* 0x000000670200720c */ /* 0x080fe20003f46270 */
[----:B------:R-:W-:Y:S01]  /*cdb0*/  VIADD R2, R0, 0x50 ;  /* 0x0000005000027836 */ /* 0x000fe20000000000 */
[----:B------:R-:W-:Y:S01]  /*cdc0*/  FSEL R183, R16, -INF , !P3 ;  /* 0xff80000010b77808 */ /* 0x000fe20005800000 */
[----:B------:R-:W-:Y:S01]  /*cdd0*/  VIADD R16, R0, 0x49 ;  /* 0x0000004900107836 */ /* 0x000fe20000000000 */
[----:B------:R-:W-:-:S02]  /*cde0*/  ISETP.GE.AND P0, PT, R20, R103, PT ;  /* 0x000000671400720c */ /* 0x000fc40003f06270 */
[-C--:B------:R-:W-:Y:S02]  /*cdf0*/  ISETP.GE.AND P3, PT, R20, R60.reuse, PT ;  /* 0x0000003c1400720c */ /* 0x080fe40003f66270 */
        /* <DEDUP_REMOVED lines=10> */
[----:B------:R-:W-:Y:S01]  /*cea0*/  FSEL R151, R8, -INF , !P1 ;  /* 0xff80000008977808 */ /* 0x000fe20004800000 */
[----:B------:R-:W-:Y:S01]  /*ceb0*/  VIADD R8, R0, 0x59 ;  /* 0x0000005900087836 */ /* 0x000fe20000000000 */
[----:B------:R-:W-:Y:S02]  /*cec0*/  FSEL R145, R11, -INF , !P3 ;  /* 0xff8000000b917808 */ /* 0x000fe40005800000 */
[----:B------:R-:W-:-:S02]  /*ced0*/  FSEL R129, R120, -INF , !P4 ;  /* 0xff80000078817808 */ /* 0x000fc40006000000 */
[-C--:B------:R-:W-:Y:S02]  /*cee0*/  ISETP.GE.AND P1, PT, R12, R60.reuse, PT ;  /* 0x0000003c0c00720c */ /* 0x080fe40003f26270 */
[----:B------:R-:W-:Y:S02]  /*cef0*/  FSEL R143, R9, -INF , !P5 ;  /* 0xff800000098f7808 */ /* 0x000fe40006800000 */
[C---:B------:R-:W-:Y:S02]  /*cf00*/  ISETP.GE.AND P3, PT, R2.reuse, R60, PT ;  /* 0x0000003c0200720c */ /* 0x040fe40003f66270 */
[-C--:B------:R-:W-:Y:S01]  /*cf10*/  ISETP.GE.AND P4, PT, R2, R103.reuse, PT ;  /* 0x000000670200720c */ /* 0x080fe20003f86270 */
[----:B------:R-:W-:Y:S01]  /*cf20*/  VIADD R2, R0, 0x60 ;  /* 0x0000006000027836 */ /* 0x000fe20000000000 */
[----:B------:R-:W-:Y:S02]  /*cf30*/  LOP3.LUT P6, RZ, R63, 0x1, RZ, 0xc0, !PT ;  /* 0x000000013fff7812 */ /* 0x000fe400078cc0ff */
[----:B------:R-:W-:-:S02]  /*cf40*/  ISETP.GE.AND P5, PT, R12, R103, PT ;  /* 0x000000670c00720c */ /* 0x000fc40003fa6270 */
[----:B------:R-:W-:Y:S02]  /*cf50*/  FSEL R139, R10, -INF , !P2 ;  /* 0xff8000000a8b7808 */ /* 0x000fe40005000000 */
[-C--:B------:R-:W-:Y:S02]  /*cf60*/  ISETP.GE.AND P2, PT, R8, R60.reuse, PT ;  /* 0x0000003c0800720c */ /* 0x080fe40003f46270 */
[----:B------:R-:W-:Y:S02]  /*cf70*/  FSEL R133, R121, -INF , !P1 ;  /* 0xff80000079857808 */ /* 0x000fe40004800000 */
[----:B------:R-:W-:Y:S02]  /*cf80*/  FSEL R123, R123, -INF , !P5 ;  /* 0xff8000007b7b7808 */ /* 0x000fe40006800000 */
[----:B------:R-:W-:Y:S02]  /*cf90*/  FSEL R45, R45, -INF , !P6 ;  /* 0xff8000002d2d7808 */ /* 0x000fe40007000000 */
[----:B------:R-:W-:-:S02]  /*cfa0*/  ISETP.GE.AND P1, PT, R0, R60, PT ;  /* 0x0000003c0000720c */ /* 0x000fc40003f26270 */
[----:B------:R-:W-:Y:S02]  /*cfb0*/  FSEL R125, R122, -INF , !P0 ;  /* 0xff8000007a7d7808 */ /* 0x000fe40004000000 */
[C---:B------:R-:W-:Y:S02]  /*cfc0*/  ISETP.GE.AND P5, PT, R2.reuse, R60, PT ;  /* 0x0000003c0200720c */ /* 0x040fe40003fa6270 */
[-C--:B------:R-:W-:Y:S01]  /*cfd0*/  ISETP.GE.AND P6, PT, R2, R103.reuse, PT ;  /* 0x000000670200720c */ /* 0x080fe20003fc6270 */
[----:B------:R-:W-:Y:S01]  /*cfe0*/  VIADD R2, R0, 0x61 ;  /* 0x0000006100027836 */ /* 0x000fe20000000000 */
[----:B------:R-:W-:Y:S01]  /*cff0*/  ISETP.GE.AND P0, PT, R8, R103, PT ;  /* 0x000000670800720c */ /* 0x000fe20003f06270 */
[----:B------:R-:W-:Y:S01]  /*d000*/  VIADD R8, R0, 0x68 ;  /* 0x0000006800087836 */ /* 0x000fe20000000000 */
[----:B------:R-:W-:Y:S02]  /*d010*/  FSEL R127, R117, -INF , !P2 ;  /* 0xff800000757f7808 */ /* 0x000fe40005000000 */
[----:B------:R-:W-:-:S02]  /*d020*/  LOP3.LUT P2, RZ, R63, 0x2, RZ, 0xc0, !PT ;  /* 0x000000023fff7812 */ /* 0x000fc4000784c0ff */
[----:B------:R-:W-:Y:S02]  /*d030*/  FSEL R13, R44, -INF , !P1 ;  /* 0xff8000002c0d7808 */ /* 0x000fe40004800000 */
[----:B------:R-:W-:Y:S02]  /*d040*/  FSEL R131, R116, -INF , !P3 ;  /* 0xff80000074837808 */ /* 0x000fe40005800000 */
[----:B------:R-:W-:Y:S02]  /*d050*/  FSEL R121, R118, -INF , !P4 ;  /* 0xff80000076797808 */ /* 0x000fe40006000000 */
[----:B------:R-:W-:Y:S02]  /*d060*/  FSEL R119, R119, -INF , !P0 ;  /* 0xff80000077777808 */ /* 0x000fe40004000000 */
[C---:B------:R-:W-:Y:S02]  /*d070*/  ISETP.GE.AND P4, PT, R2.reuse, R60, PT ;  /* 0x0000003c0200720c */ /* 0x040fe40003f86270 */
[----:B------:R-:W-:-:S02]  /*d080*/  ISETP.GE.AND P3, PT, R2, R103, PT ;  /* 0x000000670200720c */ /* 0x000fc40003f66270 */
[----:B------:R-:W-:Y:S02]  /*d090*/  ISETP.GE.AND P0, PT, R0, R103, PT ;  /* 0x000000670000720c */ /* 0x000fe40003f06270 */
[----:B------:R-:W-:Y:S02]  /*d0a0*/  FSEL R9, R47, -INF , !P2 ;  /* 0xff8000002f097808 */ /* 0x000fe40005000000 */
[----:B------:R-:W-:Y:S02]  /*d0b0*/  FMNMX3.FTZ R2, R13, R45, R73, !PT ;  /* 0x0000002d0d027276 */ /* 0x000fe40007810049 */
[C---:B------:R-:W-:Y:S02]  /*d0c0*/  ISETP.GE.AND P2, PT, R8.reuse, R60, PT ;  /* 0x0000003c0800720c */ /* 0x040fe40003f46270 */
[----:B------:R-:W-:Y:S01]  /*d0d0*/  ISETP.GE.AND P1, PT, R8, R103, PT ;  /* 0x000000670800720c */ /* 0x000fe20003f26270 */
[----:B------:R-:W-:Y:S01]  /*d0e0*/  VIADD R8, R0, 0x69 ;  /* 0x0000006900087836 */ /* 0x000fe20000000000 */
[----:B------:R-:W-:-:S02]  /*d0f0*/  FSEL R11, R46, -INF , !P0 ;  /* 0xff8000002e0b7808 */ /* 0x000fc40004000000 */
[----:B------:R-:W-:Y:S02]  /*d100*/  FMNMX3.FTZ R2, R2, R41, R95, !PT ;  /* 0x0000002902027276 */ /* 0x000fe4000781005f */
[----:B------:R-:W-:Y:S02]  /*d110*/  FSEL R117, R112, -INF , !P5 ;  /* 0xff80000070757808 */ /* 0x000fe40006800000 */
[C---:B------:R-:W-:Y:S02]  /*d120*/  ISETP.GE.AND P0, PT, R8.reuse, R60, PT ;  /* 0x0000003c0800720c */ /* 0x040fe40003f06270 */
[----:B------:R-:W-:Y:S02]  /*d130*/  ISETP.GE.AND P5, PT, R8, R103, PT ;  /* 0x000000670800720c */ /* 0x000fe40003fa6270 */
[----:B------:R-:W-:Y:S02]  /*d140*/  FMNMX3.FTZ R8, R11, R9, R5, !PT ;  /* 0x000000090b087276 */ /* 0x000fe40007810005 */
[----:B------:R-:W-:-:S02]  /*d150*/  FMNMX3.FTZ R2, R2, R203, R39, !PT ;  /* 0x000000cb02027276 */ /* 0x000fc40007810027 */
[----:B------:R-:W-:Y:S02]  /*d160*/  FMNMX3.FTZ R8, R8, R7, R81, !PT ;  /* 0x0000000708087276 */ /* 0x000fe40007810051 */
[----:B------:R-:W-:Y:S01]  /*d170*/  FMNMX3.FTZ R10, R2, R83, R199, !PT ;  /* 0x00000053020a7276 */ /* 0x000fe200078100c7 */
[----:B------:R-:W-:Y:S01]  /*d180*/  VIADD R2, R0, 0x70 ;  /* 0x0000007000027836 */ /* 0x000fe20000000000 */
[----:B------:R-:W-:Y:S02]  /*d190*/  FMNMX3.FTZ R8, R8, R37, R93, !PT ;  /* 0x0000002508087276 */ /* 0x000fe4000781005d */
[----:B------:R-:W-:Y:S02]  /*d1a0*/  FSEL R113, R113, -INF , !P4 ;  /* 0xff80000071717808 */ /* 0x000fe40006000000 */
[----:B------:R-:W-:Y:S02]  /*d1b0*/  FMNMX3.FTZ R10, R10, R201, R55, !PT ;  /* 0x000000c90a0a7276 */ /* 0x000fe40007810037 */
[----:B------:R-:W-:-:S02]  /*d1c0*/  ISETP.GE.AND P4, PT, R2, R103, PT ;  /* 0x000000670200720c */ /* 0x000fc40003f86270 */
[----:B------:R-:W-:Y:S02]  /*d1d0*/  LOP3.LUT R63, R63, 0xfffffffd, RZ, 0xc0, !PT ;  /* 0xfffffffd3f3f7812 */ /* 0x000fe400078ec0ff */
[----:B------:R-:W-:Y:S02]  /*d1e0*/  FMNMX3.FTZ R8, R8, R33, R195, !PT ;  /* 0x0000002108087276 */ /* 0x000fe400078100c3 */
[----:B------:R-:W-:Y:S02]  /*d1f0*/  FMNMX3.FTZ R10, R10, R197, R187, !PT ;  /* 0x000000c50a0a7276 */ /* 0x000fe400078100bb */
[----:B------:R-:W-:Y:S02]  /*d200*/  @P5 LOP3.LUT R63, R63, 0x2, RZ, 0xfc, !PT ;  /* 0x000000023f3f5812 */ /* 0x000fe400078efcff */
[----:B------:R-:W-:Y:S02]  /*d210*/  FMNMX3.FTZ R8, R8, R193, R65, !PT ;  /* 0x000000c108087276 */ /* 0x000fe40007810041 */
[----:B------:R-:W-:-:S02]  /*d220*/  FSEL R53, R114, -INF , !P6 ;  /* 0xff80000072357808 */ /* 0x000fc40007000000 */
[----:B------:R-:W-:Y:S01]  /*d230*/  ISETP.GE.AND P6, PT, R2, R60, PT ;  /* 0x0000003c0200720c */ /* 0x000fe20003fc6270 */
[----:B------:R-:W-:Y:S01]  /*d240*/  VIADD R2, R0, 0x71 ;  /* 0x0000007100027836 */ /* 0x000fe20000000000 */
[----:B------:R-:W-:Y:S02]  /*d250*/  FMNMX3.FTZ R10, R10, R189, R183, !PT ;  /* 0x000000bd0a0a7276 */ /* 0x000fe400078100b7 */
[----:B------:R-:W-:Y:S02]  /*d260*/  LOP3.LUT R63, R63, 0xfffffffe, RZ, 0xc0, !PT ;  /* 0xfffffffe3f3f7812 */ /* 0x000fe400078ec0ff */
[----:B------:R-:W-:Y:S02]  /*d270*/  FMNMX3.FTZ R8, R8, R191, R181, !PT ;  /* 0x000000bf08087276 */ /* 0x000fe400078100b5 */
[----:B------:R-:W-:Y:S02]  /*d280*/  FMNMX3.FTZ R10, R10, R185, R137, !PT ;  /* 0x000000b90a0a7276 */ /* 0x000fe40007810089 */
[----:B------:R-:W-:-:S02]  /*d290*/  @P4 LOP3.LUT R63, R63, 0x1, RZ, 0xfc, !PT ;  /* 0x000000013f3f4812 */ /* 0x000fc400078efcff */
[----:B------:R-:W-:Y:S02]  /*d2a0*/  FMNMX3.FTZ R8, R8, R135, R155, !PT ;  /* 0x0000008708087276 */ /* 0x000fe4000781009b */
[C---:B------:R-:W-:Y:S02]  /*d2b0*/  ISETP.GE.AND P5, PT, R2.reuse, R60, PT ;  /* 0x0000003c0200720c */ /* 0x040fe40003fa6270 */
[----:B------:R-:W-:Y:S01]  /*d2c0*/  ISETP.GE.AND P4, PT, R2, R103, PT ;  /* 0x000000670200720c */ /* 0x000fe20003f86270 */
[----:B------:R-:W-:Y:S01]  /*d2d0*/  VIADD R2, R0, 0x78 ;  /* 0x0000007800027836 */ /* 0x000fe20000000000 */
[----:B------:R-:W-:Y:S01]  /*d2e0*/  FMNMX3.FTZ R10, R10, R153, R151, !PT ;  /* 0x000000990a0a7276 */ /* 0x000fe20007810097 */
[----:B------:R-:W-:Y:S01]  /*d2f0*/  VIADD R0, R0, 0x79 ;  /* 0x0000007900007836 */ /* 0x000fe20000000000 */
[----:B------:R-:W-:Y:S02]  /*d300*/  FMNMX3.FTZ R8, R8, R179, R147, !PT ;  /* 0x000000b308087276 */ /* 0x000fe40007810093 */
[----:B------:R-:W-:-:S02]  /*d310*/  FSEL R49, R115, -INF , !P3 ;  /* 0xff80000073317808 */ /* 0x000fc40005800000 */
[----:B------:R-:W-:Y:S02]  /*d320*/  FSEL R51, R110, -INF , !P1 ;  /* 0xff8000006e337808 */ /* 0x000fe40004800000 */
[----:B------:R-:W-:Y:S02]  /*d330*/  FMNMX3.FTZ R10, R10, R143, R129, !PT ;  /* 0x0000008f0a0a7276 */ /* 0x000fe40007810081 */
[C---:B------:R-:W-:Y:S02]  /*d340*/  ISETP.GE.AND P3, PT, R2.reuse, R60, PT ;  /* 0x0000003c0200720c */ /* 0x040fe40003f66270 */
[----:B------:R-:W-:Y:S02]  /*d350*/  ISETP.GE.AND P1, PT, R2, R103, PT ;  /* 0x000000670200720c */ /* 0x000fe40003f26270 */
[----:B------:R-:W-:Y:S02]  /*d360*/  FMNMX3.FTZ R2, R8, R149, R139, !PT ;  /* 0x0000009508027276 */ /* 0x000fe4000781008b */
        /* <DEDUP_REMOVED lines=9> */
[----:B------:R-:W-:Y:S02]  /*d400*/  FSEL R29, R105, -INF , !P5 ;  /* 0xff800000691d7808 */ /* 0x000fe40006800000 */
[----:B------:R-:W-:Y:S02]  /*d410*/  ISETP.GE.AND P0, PT, R0, R103, PT ;  /* 0x000000670000720c */ /* 0x000fe40003f06270 */
[C---:B------:R-:W-:Y:S02]  /*d420*/  LOP3.LUT P6, RZ, R63.reuse, 0x1, RZ, 0xc0, !PT ;  /* 0x000000013fff7812 */ /* 0x040fe400078cc0ff */
[----:B------:R-:W-:-:S02]  /*d430*/  LOP3.LUT P5, RZ, R63, 0x2, RZ, 0xc0, !PT ;  /* 0x000000023fff7812 */ /* 0x000fc400078ac0ff */
[----:B------:R-:W-:Y:S02]  /*d440*/  FMNMX3.FTZ R0, R2, R119, R53, !PT ;  /* 0x0000007702007276 */ /* 0x000fe40007810035 */
[----:B------:R-:W-:Y:S02]  /*d450*/  FSEL R30, R96, -INF , !P3 ;  /* 0xff800000601e7808 */ /* 0x000fe40005800000 */
[----:B------:R-:W-:Y:S02]  /*d460*/  FMNMX3.FTZ R8, R8, R109, R32, !PT ;  /* 0x0000006d08087276 */ /* 0x000fe40007810020 */
[----:B------:R-:W-:Y:S02]  /*d470*/  FSEL R57, R111, -INF , !P5 ;  /* 0xff8000006f397808 */ /* 0x000fe40006800000 */
[----:B------:R-:W-:Y:S02]  /*d480*/  FSEL R26, R106, -INF , !P6 ;  /* 0xff8000006a1a7808 */ /* 0x000fe40007000000 */
        /* <DEDUP_REMOVED lines=44> */
[----:B------:R-:W-:Y:S01]  /*d750*/  FFMA.FTZ R50, R9, UR4, -R28 ;  /* 0x0000000409327c23 */ /* 0x000fe2000801081c */
[----:B------:R-:W-:Y:S01]  /*d760*/  MUFU.EX2 R48, R48 ;  /* 0x0000003000307308 */ /* 0x000fe20000000800 */
[----:B------:R-:W-:Y:S01]  /*d770*/  FFMA.FTZ R35, R83, UR4, -R36 ;  /* 0x0000000453237c23 */ /* 0x000fe20008010824 */
[--C-:B------:R-:W-:Y:S01]  /*d780*/  FFMA.FTZ R42, R81, UR4, -R28.reuse ;  /* 0x00000004512a7c23 */ /* 0x100fe2000801081c */
[--C-:B------:R-:W-:Y:S01]  /*d790*/  FFMA.FTZ R37, R37, UR4, -R28.reuse ;  /* 0x0000000425257c23 */ /* 0x100fe2000801081c */
[----:B------:R-:W2:Y:S01]  /*d7a0*/  MUFU.EX2 R47, R47 ;  /* 0x0000002f002f7308 */ /* 0x000ea20000000800 */
[--C-:B------:R-:W-:Y:S01]  /*d7b0*/  FFMA.FTZ R34, R93, UR4, -R28.reuse ;  /* 0x000000045d227c23 */ /* 0x100fe2000801081c */
[----:B------:R-:W-:Y:S01]  /*d7c0*/  FFMA.FTZ R33, R33, UR4, -R28 ;  /* 0x0000000421217c23 */ /* 0x000fe2000801081c */
[----:B------:R-:W-:Y:S01]  /*d7d0*/  FFMA.FTZ R203, R203, UR4, -R36 ;  /* 0x00000004cbcb7c23 */ /* 0x000fe20008010824 */
[----:B------:R-:W3:Y:S01]  /*d7e0*/  MUFU.EX2 R43, R43 ;  /* 0x0000002b002b7308 */ /* 0x000ee20000000800 */
[----:B------:R-:W4:Y:S01]  /*d7f0*/  LDSM.16.MT88.4 R12, [R157+0x6800] ;  /* 0x006800009d0c783b */ /* 0x000f220000004200 */
[----:B------:R-:W-:Y:S01]  /*d800*/  FFMA.FTZ R56, R65, UR4, -R28 ;  /* 0x0000000441387c23 */ /* 0x000fe2000801081c */
[--C-:B------:R-:W-:Y:S01]  /*d810*/  FFMA.FTZ R54, R199, UR4, -R36.reuse ;  /* 0x00000004c7367c23 */ /* 0x100fe20008010824 */
[----:B------:R-:W-:Y:S01]  /*d820*/  MUFU.EX2 R45, R45 ;  /* 0x0000002d002d7308 */ /* 0x000fe20000000800 */
[----:B------:R-:W5:Y:S01]  /*d830*/  LDSM.16.MT88.4 R8, [R156+0x6800] ;  /* 0x006800009c08783b */ /* 0x000f620000004200 */
[--C-:B------:R-:W-:Y:S01]  /*d840*/  FFMA.FTZ R67, R201, UR4, -R36.reuse ;  /* 0x00000004c9437c23 */ /* 0x100fe20008010824 */
[--C-:B------:R-:W-:Y:S01]  /*d850*/  FFMA.FTZ R55, R55, UR4, -R36.reuse ;  /* 0x0000000437377c23 */ /* 0x100fe20008010824 */
[----:B------:R-:W1:Y:S01]  /*d860*/  MUFU.EX2 R50, R50 ;  /* 0x0000003200327308 */ /* 0x000e620000000800 */
[----:B------:R-:W-:Y:S01]  /*d870*/  FFMA.FTZ R52, R197, UR4, -R36 ;  /* 0x00000004c5347c23 */ /* 0x000fe20008010824 */
[----:B--2---:R-:W-:Y:S01]  /*d880*/  F2FP.F16.F32.PACK_AB R88, R47, R48 ;  /* 0x000000302f58723e */ /* 0x004fe200000000ff */
[--C-:B------:R-:W-:Y:S01]  /*d890*/  FFMA.FTZ R105, R195, UR4, -R28.reuse ;  /* 0x00000004c3697c23 */ /* 0x100fe2000801081c */
[----:B------:R-:W-:Y:S01]  /*d8a0*/  MUFU.EX2 R46, R46 ;  /* 0x0000002e002e7308 */ /* 0x000fe20000000800 */
[--C-:B------:R-:W-:Y:S01]  /*d8b0*/  FFMA.FTZ R58, R193, UR4, -R28.reuse ;  /* 0x00000004c13a7c23 */ /* 0x100fe2000801081c */
[----:B---3--:R-:W-:Y:S01]  /*d8c0*/  F2FP.F16.F32.PACK_AB R90, R40, R43 ;  /* 0x0000002b285a723e */ /* 0x008fe200000000ff */
[----:B------:R-:W-:Y:S01]  /*d8d0*/  FFMA.FTZ R65, R191, UR4, -R28 ;  /* 0x00000004bf417c23 */ /* 0x000fe2000801081c */
[----:B------:R-:W2:Y:S01]  /*d8e0*/  MUFU.EX2 R41, R41 ;  /* 0x0000002900297308 */ /* 0x000ea20000000800 */
[--C-:B------:R-:W-:Y:S01]  /*d8f0*/  FFMA.FTZ R115, R187, UR4, -R36.reuse ;  /* 0x00000004bb737c23 */ /* 0x100fe20008010824 */
[--C-:B------:R-:W-:Y:S01]  /*d900*/  FFMA.FTZ R104, R189, UR4, -R36.reuse ;  /* 0x00000004bd687c23 */ /* 0x100fe20008010824 */
[--C-:B------:R-:W-:Y:S01]  /*d910*/  FFMA.FTZ R107, R183, UR4, -R36.reuse ;  /* 0x00000004b76b7c23 */ /* 0x100fe20008010824 */
        /* <DEDUP_REMOVED lines=9> */
[----:B------:R-:W-:Y:S01]  /*d9b0*/  FFMA.FTZ R114, R147, UR4, -R28 ;  /* 0x0000000493727c23 */ /* 0x000fe2000801081c */
[----:B--2---:R-:W-:Y:S01]  /*d9c0*/  F2FP.F16.F32.PACK_AB R91, R41, R46 ;  /* 0x0000002e295b723e */ /* 0x004fe200000000ff */
        /* <DEDUP_REMOVED lines=18> */
[----:B------:R-:W-:Y:S01]  /*daf0*/  FFMA.FTZ R124, R119, UR4, -R28 ;  /* 0x00000004777c7c23 */ /* 0x000fe2000801081c */
        /* <DEDUP_REMOVED lines=21> */
[----:B------:R-:W-:Y:S01]  /*dc50*/  FFMA.FTZ R182, R25, UR4, -R28 ;  /* 0x0000000419b67c23 */ /* 0x000fe2000801081c */
[----:B------:R-:W5:Y:S01]  /*dc60*/  MUFU.EX2 R58, R58 ;  /* 0x0000003a003a7308 */ /* 0x000f620000000800 */
[----:B------:R-:W-:-:S03]  /*dc70*/  ISETP.GT.AND P0, PT, R64, R167, PT ;  /* 0x000000a74000720c */ /* 0x000fc60003f04270 */
[----:B------:R-:W-:Y:S01]  /*dc80*/  MUFU.EX2 R56, R56 ;  /* 0x0000003800387308 */ /* 0x000fe20000000800 */
[C---:B------:R-:W-:Y:S03]  /*dc90*/  HMMA.16816.F32 R84, R88.reuse, R86, RZ ;  /* 0x000000565854723c */ /* 0x040fe600000018ff */
[----:B------:R-:W5:Y:S04]  /*dca0*/  MUFU.EX2 R65, R65 ;  /* 0x0000004100417308 */ /* 0x000f680000000800 */
[----:B------:R-:W-:Y:S01]  /*dcb0*/  MUFU.EX2 R115, R115 ;  /* 0x0000007300737308 */ /* 0x000fe20000000800 */
[----:B------:R-:W-:Y:S01]  /*dcc0*/  HMMA.16816.F32 R92, R88, R4, RZ ;  /* 0x00000004585c723c */ /* 0x000fe200000018ff */
[----:B-1----:R-:W-:Y:S01]  /*dcd0*/  F2FP.F16.F32.PACK_AB R4, R39, R44 ;  /* 0x0000002c2704723e */ /* 0x002fe200000000ff */
[----:B------:R-:W-:Y:S01]  /*dce0*/  FADD.FTZ R44, R44, R43 ;  /* 0x0000002b2c2c7221 */ /* 0x000fe20000010000 */
[----:B--2---:R-:W-:Y:S01]  /*dcf0*/  F2FP.F16.F32.PACK_AB R5, R37, R42 ;  /* 0x0000002a2505723e */ /* 0x004fe200000000ff */
        /* <DEDUP_REMOVED lines=32> */
[----:B------:R-:W-:Y:S01]  /*df00*/  HMMA.16816.F32 R88, R4, R22, R88 ;  /* 0x000000160458723c */ /* 0x000fe20000001858 */
[----:B------:R-:W-:Y:S01]  /*df10*/  F2FP.F16.F32.PACK_AB R4, R67, R54 ;  /* 0x000000364304723e */ /* 0x000fe200000000ff */
[----:B------:R-:W4:Y:S01]  /*df20*/  LDSM.16.MT88.4 R20, [R102+0x7000] ;  /* 0x007000006614783b */ /* 0x000f220000004200 */
[----:B------:R-:W-:Y:S01]  /*df30*/  F2FP.F16.F32.PACK_AB R6, R52, R55 ;  /* 0x000000373406723e */ /* 0x000fe200000000ff */
[----:B------:R-:W-:Y:S01]  /*df40*/  MUFU.EX2 R120, R120 ;  /* 0x0000007800787308 */ /* 0x000fe20000000800 */
[----:B------:R-:W-:-:S02]  /*df50*/  F2FP.F16.F32.PACK_AB R5, R58, R105 ;  /* 0x000000693a05723e */ /* 0x000fc400000000ff */
[----:B------:R-:W-:Y:S01]  /*df60*/  F2FP.F16.F32.PACK_AB R7, R65, R56 ;  /* 0x000000384107723e */ /* 0x000fe200000000ff */
[----:B------:R-:W5:Y:S04]  /*df70*/  MUFU.EX2 R125, R127 ;  /* 0x0000007f007d7308 */ /* 0x000f680000000800 */
[----:B------:R-:W-:Y:S02]  /*df80*/  MUFU.EX2 R122, R122 ;  /* 0x0000007a007a7308 */ /* 0x000fe40000000800 */
[C---:B-1----:R-:W-:Y:S02]  /*df90*/  HMMA.16816.F32 R96, R4.reuse, R16, R96 ;  /* 0x000000100460723c */ /* 0x042fe40000001860 */
[----:B------:R-:W1:Y:S04]  /*dfa0*/  MUFU.EX2 R121, R123 ;  /* 0x0000007b00797308 */ /* 0x000e680000000800 */
[----:B------:R5:W-:Y:S02]  /*dfb0*/  MUFU.EX2 R119, R126 ;  /* 0x0000007e00777308 */ /* 0x000be40000000800 */
[C---:B------:R-:W-:Y:S01]  /*dfc0*/  HMMA.16816.F32 R68, R4.reuse, R18, R68 ;  /* 0x000000120444723c */ /* 0x040fe20000001844 */
[----:B------:R-:W1:Y:S01]  /*dfd0*/  LDSM.16.MT88.4 R16, [R161+0x7800] ;  /* 0x00780000a110783b */ /* 0x000e620000004200 */
[----:B------:R-:W1:Y:S04]  /*dfe0*/  MUFU.EX2 R124, R124 ;  /* 0x0000007c007c7308 */ /* 0x000e680000000800 */
[----:B------:R-:W-:Y:S02]  /*dff0*/  MUFU.EX2 R53, R53 ;  /* 0x0000003500357308 */ /* 0x000fe40000000800 */
[----:B--2---:R-:W-:Y:S02]  /*e000*/  HMMA.16816.F32 R72, R4, R12, R72 ;  /* 0x0000000c0448723c */ /* 0x004fe40000001848 */
[----:B------:R-:W-:Y:S01]  /*e010*/  MUFU.EX2 R128, R128 ;  /* 0x0000008000807308 */ /* 0x000fe20000000800 */
[--C-:B-----5:R-:W-:Y:S01]  /*e020*/  FFMA.FTZ R126, R49, UR4, -R28.reuse ;  /* 0x00000004317e7c23 */ /* 0x120fe2000801081c */
[----:B------:R-:W-:-:S02]  /*e030*/  FFMA.FTZ R49, R51, UR4, -R28 ;  /* 0x0000000433317c23 */ /* 0x000fc4000801081c */
[----:B------:R2:W-:Y:S02]  /*e040*/  MUFU.EX2 R29, R32 ;  /* 0x00000020001d7308 */ /* 0x0005e40000000800 */
[C---:B------:R-:W-:Y:S01]  /*e050*/  HMMA.16816.F32 R76, R4.reuse, R14, R76 ;  /* 0x0000000e044c723c */ /* 0x040fe2000000184c */
[----:B------:R-:W5:Y:S01]  /*e060*/  LDSM.16.MT88.4 R12, [R157+0x7800] ;  /* 0x007800009d0c783b */ /* 0x000f620000004200 */
[----:B------:R-:W5:Y:S04]  /*e070*/  MUFU.EX2 R126, R126 ;  /* 0x0000007e007e7308 */ /* 0x000f680000000800 */
[----:B------:R-:W5:Y:S02]  /*e080*/  MUFU.EX2 R49, R49 ;  /* 0x0000003100317308 */ /* 0x000f640000000800 */
[----:B---3--:R-:W-:Y:S02]  /*e090*/  HMMA.16816.F32 R80, R4, R8, R80 ;  /* 0x000000080450723c */ /* 0x008fe40000001850 */
[----:B------:R-:W-:Y:S01]  /*e0a0*/  MUFU.EX2 R182, R182 ;  /* 0x000000b600b67308 */ /* 0x000fe20000000800 */
[----:B--2---:R-:W-:-:S05]  /*e0b0*/  FFMA.FTZ R32, R26, UR4, -R28 ;  /* 0x000000041a207c23 */ /* 0x004fca000801081c */
[C---:B------:R-:W-:Y:S01]  /*e0c0*/  HMMA.16816.F32 R84, R4.reuse, R10, R84 ;  /* 0x0000000a0454723c */ /* 0x040fe20000001854 */
[----:B------:R-:W2:Y:S07]  /*e0d0*/  LDSM.16.MT88.4 R8, [R156+0x7800] ;  /* 0x007800009c08783b */ /* 0x000eae0000004200 */
[C---:B----4-:R-:W-:Y:S08]  /*e0e0*/  HMMA.16816.F32 R92, R4.reuse, R20, R92 ;  /* 0x00000014045c723c */ /* 0x050ff0000000185c */
        /* <DEDUP_REMOVED lines=9> */
[C---:B-----5:R-:W-:Y:S08]  /*e180*/  HMMA.16816.F32 R72, R4.reuse, R12, R72 ;  /* 0x0000000c0448723c */ /* 0x060ff00000001848 */
[C---:B------:R-:W-:Y:S01]  /*e190*/  HMMA.16816.F32 R76, R4.reuse, R14, R76 ;  /* 0x0000000e044c723c */ /* 0x040fe2000000184c */
[----:B------:R-:W3:Y:S07]  /*e1a0*/  LDSM.16.MT88.4 R12, [R157+0x8000] ;  /* 0x008000009d0c783b */ /* 0x000eee0000004200 */
[C---:B--2---:R-:W-:Y:S08]  /*e1b0*/  HMMA.16816.F32 R80, R4.reuse, R8, R80 ;  /* 0x000000080450723c */ /* 0x044ff00000001850 */
        /* <DEDUP_REMOVED lines=15> */
[C---:B------:R-:W-:Y:S08]  /*e2b0*/  HMMA.16816.F32 R96, R4.reuse, R20, R96 ;  /* 0x000000140460723c */ /* 0x040ff00000001860 */
        /* <DEDUP_REMOVED lines=28> */
[----:B------:R-:W-:-:S02]  /*e480*/  F2FP.F16.F32.PACK_AB R5, R126, R53 ;  /* 0x000000357e05723e */ /* 0x000fc400000000ff */
[----:B------:R-:W-:Y:S02]  /*e490*/  F2FP.F16.F32.PACK_AB R7, R128, R49 ;  /* 0x000000318007723e */ /* 0x000fe400000000ff */
[----:B----4-:R-:W-:Y:S02]  /*e4a0*/  F2FP.F16.F32.PACK_AB R4, R22, R21 ;  /* 0x000000151604723e */ /* 0x010fe400000000ff */
[----:B-1----:R-:W-:-:S07]  /*e4b0*/  F2FP.F16.F32.PACK_AB R6, R23, R20 ;  /* 0x000000141706723e */ /* 0x002fce00000000ff */
[C---:B---3--:R-:W-:Y:S08]  /*e4c0*/  HMMA.16816.F32 R96, R4.reuse, R12, R96 ;  /* 0x0000000c0460723c */ /* 0x048ff00000001860 */
[C---:B------:R-:W-:Y:S01]  /*e4d0*/  HMMA.16816.F32 R68, R4.reuse, R14, R68 ;  /* 0x0000000e0444723c */ /* 0x040fe20000001844 */
[----:B------:R-:W1:Y:S07]  /*e4e0*/  LDSM.16.MT88.4 R12, [R102+0x9000] ;  /* 0x00900000660c783b */ /* 0x000e6e0000004200 */
[----:B--2---:R-:W-:Y:S01]  /*e4f0*/  HMMA.16816.F32 R72, R4, R8, R72 ;  /* 0x000000080448723c */ /* 0x004fe20000001848 */
        /* <DEDUP_REMOVED lines=13> */
[----:B------:R-:W-:-:S03]  /*e5d0*/  FFMA.FTZ R34, R24, UR4, -R28 ;  /* 0x0000000418227c23 */ /* 0x000fc6000801081c */
        /* <DEDUP_REMOVED lines=15> */
[----:B------:R-:W-:-:S03]  /*e6d0*/  FADD.FTZ R56, R65, R56 ;  /* 0x0000003841387221 */ /* 0x000fc60000010000 */
[----:B------:R-:W-:Y:S01]  /*e6e0*/  FADD.FTZ R104, R104, R115 ;  /* 0x0000007368687221 */ /* 0x000fe20000010000 */
[----:B------:R-:W-:Y:S02]  /*e6f0*/  FADD.FTZ R135, R135, R56 ;  /* 0x0000003887877221 */ /* 0x000fe40000010000 */
[----:B------:R-:W-:Y:S01]  /*e700*/  HMMA.16816.F32 R88, R4, R14, R88 ;  /* 0x0000000e0458723c */ /* 0x000fe20000001858 */
[----:B------:R-:W1:Y:S01]  /*e710*/  LDSM.16.MT88.4 R12, [R156+0x9800] ;  /* 0x009800009c0c783b */ /* 0x000e620000004200 */
[----:B------:R-:W-:Y:S01]  /*e720*/  FADD.FTZ R108, R108, R135 ;  /* 0x000000876c6c7221 */ /* 0x000fe20000010000 */
[----:B--2---:R-:W-:Y:S01]  /*e730*/  F2FP.F16.F32.PACK_AB R4, R30, R29 ;  /* 0x0000001d1e04723e */ /* 0x004fe200000000ff */
[----:B------:R-:W-:Y:S01]  /*e740*/  FADD.FTZ R107, R107, R104 ;  /* 0x000000686b6b7221 */ /* 0x000fe20000010000 */
[----:B----4-:R-:W-:Y:S01]  /*e750*/  F2FP.F16.F32.PACK_AB R6, R26, R31 ;  /* 0x0000001f1a06723e */ /* 0x010fe200000000ff */
        /* <DEDUP_REMOVED lines=9> */
[----:B------:R-:W-:-:S04]  /*e7f0*/  FADD.FTZ R28, R147, R28 ;  /* 0x0000001c931c7221 */ /* 0x000fc80000010000 */
[----:B------:R-:W-:Y:S02]  /*e800*/  FADD.FTZ R33, R139, R28 ;  /* 0x0000001c8b217221 */ /* 0x000fe40000010000 */
[----:B------:R-:W-:Y:S01]  /*e810*/  HMMA.16816.F32 R68, R4, R10, R68 ;  /* 0x0000000a0444723c */ /* 0x000fe20000001844 */
[----:B------:R-:W2:Y:S01]  /*e820*/  LDSM.16.MT88.4 R8, [R102+0x9800] ;  /* 0x009800006608783b */ /* 0x000ea20000004200 */
[----:B------:R-:W-:-:S06]  /*e830*/  FADD.FTZ R33, R116, R33 ;  /* 0x0000002174217221 */ /* 0x000fcc0000010000 */
        /* <DEDUP_REMOVED lines=99> */
.L_x_6662:
[----:B------:R-:W-:Y:S01]  /*ee70*/  UMOV UR8, URZ ;  /* 0x000000ff00087c82 */ /* 0x000fe20008000000 */
[----:B------:R-:W-:Y:S01]  /*ee80*/  IMAD.SHL.U32 R4, R140, 0x80, RZ ;  /* 0x000000808c047824 */ /* 0x000fe200078e00ff */
[----:B------:R-:W-:-:S05]  /*ee90*/  IADD3 R5, P0, PT, RZ, -UR8, RZ ;  /* 0x80000008ff057c10 */ /* 0x000fca000ff1e0ff */
[----:B------:R-:W-:-:S05]  /*eea0*/  IMAD.X R4, RZ, RZ, ~R4, P0 ;  /* 0x000000ffff047224 */ /* 0x000fca00000e0e04 */
[----:B------:R-:W-:-:S04]  /*eeb0*/  SHF.R.S64 R5, R5, 0x1f, R4 ;  /* 0x0000001f05057819 */ /* 0x000fc80000001004 */
[----:B------:R-:W-:-:S04]  /*eec0*/  IADD3 R174, P0, PT, R5, R174, RZ ;  /* 0x000000ae05ae7210 */ /* 0x000fc80007f1e0ff */
[----:B------:R-:W-:-:S09]  /*eed0*/  LEA.HI.X.SX32 R175, R4, R175, 0x1, P0 ;  /* 0x000000af04af7211 */ /* 0x000fd200000f0eff */
.L_x_6663:
        /* <DEDUP_REMOVED lines=29> */
[----:B------:R-:W3:Y:S04]  /*f0b0*/  LDSM.16.M88.4 R32, [R165+0x4000] ;  /* 0x00400000a520783b */ /* 0x000ee80000000200 */
[----:B------:R-:W4:Y:S04]  /*f0c0*/  LDSM.16.M88.4 R24, [R165+0x4800] ;  /* 0x00480000a518783b */ /* 0x000f280000000200 */
[----:B------:R-:W5:Y:S04]  /*f0d0*/  LDSM.16.M88.4 R48, [R165+0x3000] ;  /* 0x00300000a530783b */ /* 0x000f680000000200 */
[----:B-1----:R-:W2:Y:S04]  /*f0e0*/  LDSM.16.M88.4 R16, [R165+0x5000] ;  /* 0x00500000a510783b */ /* 0x002ea80000000200 */
[----:B------:R-:W1:Y:S04]  /*f0f0*/  LDSM.16.M88.4 R40, [R165+0x3800] ;  /* 0x00380000a528783b */ /* 0x000e680000000200 */
[----:B------:R-:W1:Y:S04]  /*f100*/  LDSM.16.M88.4 R4, [R165+0x2000] ;  /* 0x00200000a504783b */ /* 0x000e680000000200 */
[----:B------:R-:W-:Y:S04]  /*f110*/  LDSM.16.M88.4 R128, [R164] ;  /* 0x00000000a480783b */ /* 0x000fe80000000200 */
[----:B------:R-:W1:Y:S04]  /*f120*/  LDSM.16.M88.4 R112, [R160+0x4000] ;  /* 0x00400000a070783b */ /* 0x000e680000000200 */
[----:B------:R-:W1:Y:S04]  /*f130*/  LDSM.16.M88.4 R108, [R160+0x4800] ;  /* 0x00480000a06c783b */ /* 0x000e680000000200 */
[----:B------:R-:W1:Y:S04]  /*f140*/  LDSM.16.M88.4 R56, [R165+0x2800] ;  /* 0x00280000a538783b */ /* 0x000e680000000200 */
[----:B------:R-:W1:Y:S01]  /*f150*/  LDSM.16.M88.4 R120, [R160+0x3000] ;  /* 0x00300000a078783b */ /* 0x000e620000000200 */
[C---:B---3--:R-:W-:Y:S03]  /*f160*/  HMMA.16816.F32 R36, R132.reuse, R32, RZ ;  /* 0x000000208424723c */ /* 0x048fe600000018ff */
[----:B------:R-:W3:Y:S04]  /*f170*/  LDSM.16.M88.4 R104, [R160+0x5000] ;  /* 0x00500000a068783b */ /* 0x000ee80000000200 */
[----:B------:R-:W3:Y:S01]  /*f180*/  LDSM.16.M88.4 R116, [R160+0x3800] ;  /* 0x00380000a074783b */ /* 0x000ee20000000200 */
[C---:B----4-:R-:W-:Y:S03]  /*f190*/  HMMA.16816.F32 R28, R132.reuse, R24, RZ ;  /* 0x00000018841c723c */ /* 0x050fe600000018ff */
[----:B------:R-:W4:Y:S04]  /*f1a0*/  LDSM.16.M88.4 R12, [R160+0x2000] ;  /* 0x00200000a00c783b */ /* 0x000f280000000200 */
[----:B------:R-:W4:Y:S01]  /*f1b0*/  LDSM.16.M88.4 R124, [R160+0x2800] ;  /* 0x00280000a07c783b */ /* 0x000f220000000200 */
[C---:B------:R-:W-:Y:S03]  /*f1c0*/  HMMA.16816.F32 R32, R132.reuse, R34, RZ ;  /* 0x000000228420723c */ /* 0x040fe600000018ff */
[----:B------:R-:W4:Y:S04]  /*f1d0*/  LDSM.16.M88.4 R136, [R165+0x5800] ;  /* 0x00580000a588783b */ /* 0x000f280000000200 */
[----:B------:R-:W0:Y:S01]  /*f1e0*/  LDGDEPBAR ;  /* 0x00000000000079af */ /* 0x000e220000000000 */
[C---:B------:R-:W-:Y:S08]  /*f1f0*/  HMMA.16816.F32 R24, R132.reuse, R26, RZ ;  /* 0x0000001a8418723c */ /* 0x040ff000000018ff */
[C---:B-----5:R-:W-:Y:S08]  /*f200*/  HMMA.16816.F32 R52, R132.reuse, R48, RZ ;  /* 0x000000308434723c */ /* 0x060ff000000018ff */
[C---:B--2---:R-:W-:Y:S08]  /*f210*/  HMMA.16816.F32 R20, R132.reuse, R16, RZ ;  /* 0x000000108414723c */ /* 0x044ff000000018ff */
[C---:B------:R-:W-:Y:S08]  /*f220*/  HMMA.16816.F32 R48, R132.reuse, R50, RZ ;  /* 0x000000328430723c */ /* 0x040ff000000018ff */
[C---:B------:R-:W-:Y:S08]  /*f230*/  HMMA.16816.F32 R16, R132.reuse, R18, RZ ;  /* 0x000000128410723c */ /* 0x040ff000000018ff */
[C---:B-1----:R-:W-:Y:S08]  /*f240*/  HMMA.16816.F32 R44, R132.reuse, R40, RZ ;  /* 0x00000028842c723c */ /* 0x042ff000000018ff */
[C---:B------:R-:W-:Y:S08]  /*f250*/  HMMA.16816.F32 R40, R132.reuse, R42, RZ ;  /* 0x0000002a8428723c */ /* 0x040ff000000018ff */
[----:B------:R-:W-:Y:S08]  /*f260*/  HMMA.16816.F32 R8, R132, R4, RZ ;  /* 0x000000048408723c */ /* 0x000ff000000018ff */
[C---:B------:R-:W-:Y:S08]  /*f270*/  HMMA.16816.F32 R36, R128.reuse, R112, R36 ;  /* 0x000000708024723c */ /* 0x040ff00000001824 */
[C---:B------:R-:W-:Y:S01]  /*f280*/  HMMA.16816.F32 R32, R128.reuse, R114, R32 ;  /* 0x000000728020723c */ /* 0x040fe20000001820 */
[----:B------:R-:W-:Y:S07]  /*f290*/  LDSM.16.M88.4 R112, [R163] ;  /* 0x00000000a370783b */ /* 0x000fee0000000200 */
[C---:B------:R-:W-:Y:S08]  /*f2a0*/  HMMA.16816.F32 R28, R128.reuse, R108, R28 ;  /* 0x0000006c801c723c */ /* 0x040ff0000000181c */
[----:B------:R-:W-:Y:S01]  /*f2b0*/  HMMA.16816.F32 R24, R128, R110, R24 ;  /* 0x0000006e8018723c */ /* 0x000fe20000001818 */
[----:B------:R-:W1:Y:S07]  /*f2c0*/  LDSM.16.M88.4 R108, [R159+0x2000] ;  /* 0x002000009f6c783b */ /* 0x000e6e0000000200 */
[C---:B------:R-:W-:Y:S08]  /*f2d0*/  HMMA.16816.F32 R4, R132.reuse, R6, RZ ;  /* 0x000000068404723c */ /* 0x040ff000000018ff */
[C---:B------:R-:W-:Y:S08]  /*f2e0*/  HMMA.16816.F32 R64, R132.reuse, R56, RZ ;  /* 0x000000388440723c */ /* 0x040ff000000018ff */
[----:B------:R-:W-:Y:S08]  /*f2f0*/  HMMA.16816.F32 R56, R132, R58, RZ ;  /* 0x0000003a8438723c */ /* 0x000ff000000018ff */
        /* <DEDUP_REMOVED lines=9> */
[C---:B----4-:R-:W-:Y:S08]  /*f390*/  HMMA.16816.F32 R8, R128.reuse, R12, R8 ;  /* 0x0000000c8008723c */ /* 0x050ff00000001808 */
[C---:B------:R-:W-:Y:S08]  /*f3a0*/  HMMA.16816.F32 R4, R128.reuse, R14, R4 ;  /* 0x0000000e8004723c */ /* 0x040ff00000001804 */
[C---:B------:R-:W-:Y:S08]  /*f3b0*/  HMMA.16816.F32 R64, R128.reuse, R124, R64 ;  /* 0x0000007c8040723c */ /* 0x040ff00000001840 */
[----:B------:R-:W-:Y:S01]  /*f3c0*/  HMMA.16816.F32 R56, R128, R126, R56 ;  /* 0x0000007e8038723c */ /* 0x000fe20000001838 */
[----:B------:R-:W4:Y:S07]  /*f3d0*/  LDSM.16.M88.4 R124, [R159+0x3000] ;  /* 0x003000009f7c783b */ /* 0x000f2e0000000200 */
[C---:B------:R-:W-:Y:S08]  /*f3e0*/  HMMA.16816.F32 R12, R132.reuse, R136, RZ ;  /* 0x00000088840c723c */ /* 0x040ff000000018ff */
[----:B------:R-:W-:Y:S08]  /*f3f0*/  HMMA.16816.F32 R132, R132, R138, RZ ;  /* 0x0000008a8484723c */ /* 0x000ff000000018ff */
[C---:B-1----:R-:W-:Y:S08]  /*f400*/  HMMA.16816.F32 R8, R112.reuse, R108, R8 ;  /* 0x0000006c7008723c */ /* 0x042ff00000001808 */
[C---:B------:R-:W-:Y:S01]  /*f410*/  HMMA.16816.F32 R4, R112.reuse, R110, R4 ;  /* 0x0000006e7004723c */ /* 0x040fe20000001804 */
[----:B------:R-:W1:Y:S07]  /*f420*/  LDSM.16.M88.4 R108, [R159+0x4000] ;  /* 0x004000009f6c783b */ /* 0x000e6e0000000200 */
[C---:B--2---:R-:W-:Y:S08]  /*f430*/  HMMA.16816.F32 R64, R112.reuse, R120, R64 ;  /* 0x000000787040723c */ /* 0x044ff00000001840 */
[C---:B------:R-:W-:Y:S01]  /*f440*/  HMMA.16816.F32 R56, R112.reuse, R122, R56 ;  /* 0x0000007a7038723c */ /* 0x040fe20000001838 */
[----:B------:R-:W-:Y:S07]  /*f450*/  LDSM.16.M88.4 R120, [R162] ;  /* 0x00000000a278783b */ /* 0x000fee0000000200 */
[C---:B---3--:R-:W-:Y:S08]  /*f460*/  HMMA.16816.F32 R44, R112.reuse, R104, R44 ;  /* 0x00000068702c723c */ /* 0x048ff0000000182c */
[----:B------:R-:W-:Y:S01]  /*f470*/  HMMA.16816.F32 R40, R112, R106, R40 ;  /* 0x0000006a7028723c */ /* 0x000fe20000001828 */
[----:B------:R-:W2:Y:S07]  /*f480*/  LDSM.16.M88.4 R104, [R158+0x2000] ;  /* 0x002000009e68783b */ /* 0x000eae0000000200 */
[C---:B-----5:R-:W-:Y:S08]  /*f490*/  HMMA.16816.F32 R12, R128.reuse, R116, R12 ;  /* 0x00000074800c723c */ /* 0x060ff0000000180c */
[----:B------:R-:W-:Y:S01]  /*f4a0*/  HMMA.16816.F32 R132, R128, R118, R132 ;  /* 0x000000768084723c */ /* 0x000fe20000001884 */
[----:B------:R-:W3:Y:S04]  /*f4b0*/  LDSM.16.M88.4 R116, [R159+0x4800] ;  /* 0x004800009f74783b */ /* 0x000ee80000000200 */
[----:B------:R-:W5:Y:S03]  /*f4c0*/  LDSM.16.M88.4 R128, [R159+0x5000] ;  /* 0x005000009f80783b */ /* 0x000f660000000200 */
[C---:B----4-:R-:W-:Y:S08]  /*f4d0*/  HMMA.16816.F32 R52, R112.reuse, R124, R52 ;  /* 0x0000007c7034723c */ /* 0x050ff00000001834 */
[C---:B------:R-:W-:Y:S01]  /*f4e0*/  HMMA.16816.F32 R48, R112.reuse, R126, R48 ;  /* 0x0000007e7030723c */ /* 0x040fe20000001830 */
[----:B------:R-:W4:Y:S07]  /*f4f0*/  LDSM.16.M88.4 R124, [R159+0x5800] ;  /* 0x005800009f7c783b */ /* 0x000f2e0000000200 */
[C---:B-1----:R-:W-:Y:S08]  /*f500*/  HMMA.16816.F32 R36, R112.reuse, R108, R36 ;  /* 0x0000006c7024723c */ /* 0x042ff00000001824 */
[----:B------:R-:W-:Y:S01]  /*f510*/  HMMA.16816.F32 R32, R112, R110, R32 ;  /* 0x0000006e7020723c */ /* 0x000fe20000001820 */
[----:B------:R-:W1:Y:S07]  /*f520*/  LDSM.16.M88.4 R108, [R158+0x2800] ;  /* 0x002800009e6c783b */ /* 0x000e6e0000000200 */
[----:B--2---:R-:W-:Y:S08]  /*f530*/  HMMA.16816.F32 R8, R120, R104, R8 ;  /* 0x000000687808723c */ /* 0x004ff00000001808 */
        /* <DEDUP_REMOVED lines=8> */
[----:B------:R-:W-:Y:S01]  /*f5c0*/  ISETP.GE.AND P0, PT, R61, R103, PT ;  /* 0x000000673d00720c */ /* 0x000fe20003f06270 */
[----:B------:R-:W-:Y:S01]  /*f5d0*/  VIADD R61, R116, 0xffffff01 ;  /* 0xffffff01743d7836 */ /* 0x000fe20000000000 */
[----:B-----5:R-:W-:Y:S01]  /*f5e0*/  HMMA.16816.F32 R20, R112, R128, R20 ;  /* 0x000000807014723c */ /* 0x020fe20000001814 */
[----:B------:R-:W-:-:S02]  /*f5f0*/  ISETP.GE.AND P4, PT, R105, R60, PT ;  /* 0x0000003c6900720c */ /* 0x000fc40003f86270 */
[-C--:B------:R-:W-:Y:S02]  /*f600*/  ISETP.GE.AND P5, PT, R105, R103.reuse, PT ;  /* 0x000000676900720c */ /* 0x080fe40003fa6270 */
[----:B------:R-:W-:Y:S02]  /*f610*/  ISETP.GE.AND P1, PT, R61, R60, PT ;  /* 0x0000003c3d00720c */ /* 0x000fe40003f26270 */
[----:B------:R-:W-:Y:S01]  /*f620*/  @P6 LOP3.LUT R63, R63, 0x2, RZ, 0xfc, !PT ;  /* 0x000000023f3f6812 */ /* 0x000fe200078efcff */
[----:B------:R-:W-:Y:S01]  /*f630*/  HMMA.16816.F32 R16, R112, R130, R16 ;  /* 0x000000827010723c */ /* 0x000fe20000001810 */
[----:B------:R-:W-:Y:S01]  /*f640*/  ISETP.GE.AND P3, PT, R61, R103, PT ;  /* 0x000000673d00720c */ /* 0x000fe20003f66270 */
[----:B------:R-:W-:Y:S01]  /*f650*/  VIADD R61, R116, 0xffffff10 ;  /* 0xffffff10743d7836 */ /* 0x000fe20000000000 */
[----:B------:R-:W-:Y:S02]  /*f660*/  LOP3.LUT R63, R63, 0xfffffffe, RZ, 0xc0, !PT ;  /* 0xfffffffe3f3f7812 */ /* 0x000fe400078ec0ff */
[----:B------:R-:W-:-:S02]  /*f670*/  FSEL R128, R11, -INF , !P3 ;  /* 0xff8000000b807808 */ /* 0x000fc40005800000 */
[CC--:B------:R-:W-:Y:S01]  /*f680*/  ISETP.GE.AND P6, PT, R61.reuse, R60.reuse, PT ;  /* 0x0000003c3d00720c */ /* 0x0c0fe20003fc6270 */
[C---:B----4-:R-:W-:Y:S01]  /*f690*/  HMMA.16816.F32 R12, R112.reuse, R124, R12 ;  /* 0x0000007c700c723c */ /* 0x050fe2000000180c */
[----:B------:R-:W-:Y:S01]  /*f6a0*/  FSEL R124, R8, -INF , !P2 ;  /* 0xff800000087c7808 */ /* 0x000fe20005000000 */
[----:B------:R-:W-:Y:S01]  /*f6b0*/  VIADD R8, R116, 0xffffff11 ;  /* 0xffffff1174087836 */ /* 0x000fe20000000000 */
[-C--:B------:R-:W-:Y:S02]  /*f6c0*/  ISETP.GE.AND P2, PT, R104, R103.reuse, PT ;  /* 0x000000676800720c */ /* 0x080fe40003f46270 */
[----:B------:R-:W-:Y:S01]  /*f6d0*/  FSEL R216, R10, -INF , !P0 ;  /* 0xff8000000ad87808 */ /* 0x000fe20004000000 */
[C---:B------:R-:W-:Y:S01]  /*f6e0*/  VIADD R10, R116.reuse, 0xffffff29 ;  /* 0xffffff29740a7836 */ /* 0x040fe20000000000 */
[----:B------:R-:W-:Y:S01]  /*f6f0*/  ISETP.GE.AND P0, PT, R61, R103, PT ;  /* 0x000000673d00720c */ /* 0x000fe20003f06270 */
[----:B------:R-:W-:Y:S01]  /*f700*/  HMMA.16816.F32 R132, R112, R126, R132 ;  /* 0x0000007e7084723c */ /* 0x000fe20000001884 */
[----:B------:R-:W2:Y:S01]  /*f710*/  LDSM.16.M88.4 R112, [R158+0x3000] ;  /* 0x003000009e70783b */ /* 0x000ea20000000200 */
[----:B------:R-:W-:Y:S01]  /*f720*/  FSEL R126, R9, -INF , !P1 ;  /* 0xff800000097e7808 */ /* 0x000fe20004800000 */
[----:B------:R-:W-:Y:S01]  /*f730*/  VIADD R9, R116, 0xffffff21 ;  /* 0xffffff2174097836 */ /* 0x000fe20000000000 */
[----:B------:R-:W-:-:S04]  /*f740*/  ISETP.GE.AND P1, PT, R8, R60, PT ;  /* 0x0000003c0800720c */ /* 0x000fc80003f26270 */
[----:B------:R-:W-:Y:S01]  /*f750*/  HMMA.16816.F32 R4, R120, R106, R4 ;  /* 0x0000006a7804723c */ /* 0x000fe20000001804 */
[----:B------:R-:W-:Y:S01]  /*f760*/  @P2 LOP3.LUT R63, R63, 0x1, RZ, 0xfc, !PT ;  /* 0x000000013f3f2812 */ /* 0x000fe200078efcff */
[----:B------:R-:W3:Y:S01]  /*f770*/  LDSM.16.M88.4 R104, [R158+0x3800] ;  /* 0x003800009e68783b */ /* 0x000ee20000000200 */
[----:B------:R-:W-:Y:S01]  /*f780*/  ISETP.GE.AND P2, PT, R8, R103, PT ;  /* 0x000000670800720c */ /* 0x000fe20003f46270 */
[----:B------:R-:W-:-:S04]  /*f790*/  VIADD R8, R116, 0xffffff19 ;  /* 0xffffff1974087836 */ /* 0x000fc80000000000 */
[C---:B-1----:R-:W-:Y:S08]  /*f7a0*/  HMMA.16816.F32 R64, R120.reuse, R108, R64 ;  /* 0x0000006c7840723c */ /* 0x042ff00000001840 */
[----:B------:R-:W-:Y:S03]  /*f7b0*/  HMMA.16816.F32 R56, R120, R110, R56 ;  /* 0x0000006e7838723c */ /* 0x000fe60000001838 */
[----:B------:R-:W-:Y:S01]  /*f7c0*/  FSEL R222, R4, -INF , !P4 ;  /* 0xff80000004de7808 */ /* 0x000fe20006000000 */
[----:B------:R-:W-:Y:S01]  /*f7d0*/  VIADD R4, R116, 0xffffff18 ;  /* 0xffffff1874047836 */ /* 0x000fe20000000000 */
[----:B------:R-:W-:-:S02]  /*f7e0*/  LOP3.LUT P4, RZ, R63, 0x2, RZ, 0xc0, !PT ;  /* 0x000000023fff7812 */ /* 0x000fc4000788c0ff */
[----:B------:R-:W-:Y:S02]  /*f7f0*/  FSEL R218, R6, -INF , !P5 ;  /* 0xff80000006da7808 */ /* 0x000fe40006800000 */
[----:B------:R-:W-:Y:S02]  /*f800*/  LOP3.LUT P5, RZ, R63, 0x1, RZ, 0xc0, !PT ;  /* 0x000000013fff7812 */ /* 0x000fe400078ac0ff */
[----:B------:R-:W-:Y:S02]  /*f810*/  FSEL R224, R5, -INF , !P4 ;  /* 0xff80000005e07808 */ /* 0x000fe40006000000 */
[CC--:B------:R-:W-:Y:S02]  /*f820*/  ISETP.GE.AND P3, PT, R4.reuse, R60.reuse, PT ;  /* 0x0000003c0400720c */ /* 0x0c0fe40003f66270 */
[----:B------:R-:W-:Y:S01]  /*f830*/  ISETP.GE.AND P4, PT, R4, R103, PT ;  /* 0x000000670400720c */ /* 0x000fe20003f86270 */
[----:B------:R-:W-:Y:S01]  /*f840*/  VIADD R4, R116, 0xffffff20 ;  /* 0xffffff2074047836 */ /* 0x000fe20000000000 */
[----:B------:R-:W-:Y:S01]  /*f850*/  FSEL R220, R7, -INF , !P5 ;  /* 0xff80000007dc7808 */ /* 0x000fe20006800000 */
[----:B--2---:R-:W-:Y:S01]  /*f860*/  HMMA.16816.F32 R52, R120, R112, R52 ;  /* 0x000000707834723c */ /* 0x004fe20000001834 */
[----:B------:R-:W-:-:S02]  /*f870*/  ISETP.GE.AND P5, PT, R8, R60, PT ;  /* 0x0000003c0800720c */ /* 0x000fc40003fa6270 */
[----:B------:R-:W-:Y:S02]  /*f880*/  FSEL R208, R64, -INF , !P6 ;  /* 0xff80000040d07808 */ /* 0x000fe40007000000 */
[-C--:B------:R-:W-:Y:S02]  /*f890*/  ISETP.GE.AND P6, PT, R8, R103.reuse, PT ;  /* 0x000000670800720c */ /* 0x080fe40003fc6270 */
[----:B------:R-:W-:Y:S01]  /*f8a0*/  P2R R8, PR, RZ, 0x20 ;  /* 0x00000020ff087803 */ /* 0x000fe20000000000 */
[----:B------:R-:W-:Y:S01]  /*f8b0*/  HMMA.16816.F32 R48, R120, R114, R48 ;  /* 0x000000727830723c */ /* 0x000fe20000001830 */
[----:B------:R-:W-:Y:S02]  /*f8c0*/  FSEL R206, R66, -INF , !P0 ;  /* 0xff80000042ce7808 */ /* 0x000fe40004000000 */
[C---:B------:R-:W-:Y:S02]  /*f8d0*/  ISETP.GE.AND P5, PT, R4.reuse, R60, PT ;  /* 0x0000003c0400720c */ /* 0x040fe40003fa6270 */
[----:B------:R-:W-:-:S02]  /*f8e0*/  ISETP.GE.AND P0, PT, R4, R103, PT ;  /* 0x000000670400720c */ /* 0x000fc40003f06270 */
[----:B------:R-:W1:Y:S01]  /*f8f0*/  LDSM.16.M88.4 R4, [R158+0x4000] ;  /* 0x004000009e04783b */ /* 0x000e620000000200 */
[----:B------:R-:W-:Y:S01]  /*f900*/  FSEL R214, R65, -INF , !P1 ;  /* 0xff80000041d67808 */ /* 0x000fe20004800000 */
[C---:B---3--:R-:W-:Y:S01]  /*f910*/  HMMA.16816.F32 R44, R120.reuse, R104, R44 ;  /* 0x00000068782c723c */ /* 0x048fe2000000182c */
[----:B------:R-:W-:Y:S02]  /*f920*/  FSEL R202, R67, -INF , !P2 ;  /* 0xff80000043ca7808 */ /* 0x000fe40005000000 */
[----:B------:R-:W-:Y:S02]  /*f930*/  FSEL R204, R58, -INF , !P4 ;  /* 0xff8000003acc7808 */ /* 0x000fe40006000000 */
[CC--:B------:R-:W-:Y:S02]  /*f940*/  ISETP.GE.AND P1, PT, R9.reuse, R60.reuse, PT ;  /* 0x0000003c0900720c */ /* 0x0c0fe40003f26270 */
[----:B------:R-:W-:Y:S01]  /*f950*/  ISETP.GE.AND P2, PT, R9, R103, PT ;  /* 0x000000670900720c */ /* 0x000fe20003f46270 */
[----:B------:R-:W-:Y:S01]  /*f960*/  VIADD R9, R116, 0xffffff28 ;  /* 0xffffff2874097836 */ /* 0x000fe20000000000 */
[----:B------:R-:W-:Y:S01]  /*f970*/  ISETP.NE.AND P4, PT, R8, RZ, PT ;  /* 0x000000ff0800720c */ /* 0x000fe20003f85270 */
[----:B------:R-:W-:Y:S01]  /*f980*/  VIADD R8, R116, 0xffffff30 ;  /* 0xffffff3074087836 */ /* 0x000fe20000000000 */
[----:B------:R-:W-:Y:S01]  /*f990*/  FSEL R200, R59, -INF , !P6 ;  /* 0xff8000003bc87808 */ /* 0x000fe20007000000 */
[----:B------:R-:W-:Y:S01]  /*f9a0*/  HMMA.16816.F32 R40, R120, R106, R40 ;  /* 0x0000006a7828723c */ /* 0x000fe20000001828 */
[----:B------:R-:W-:-:S02]  /*f9b0*/  ISETP.GE.AND P6, PT, R10, R60, PT ;  /* 0x0000003c0a00720c */ /* 0x000fc40003fc6270 */
[----:B------:R-:W-:Y:S02]  /*f9c0*/  FSEL R192, R52, -INF , !P5 ;  /* 0xff80000034c07808 */ /* 0x000fe40006800000 */
[----:B------:R-:W-:Y:S01]  /*f9d0*/  FSEL R210, R56, -INF , !P3 ;  /* 0xff80000038d27808 */ /* 0x000fe20005800000 */
[----:B------:R-:W-:Y:S01]  /*f9e0*/  VIADD R56, R116, 0xffffff31 ;  /* 0xffffff3174387836 */ /* 0x000fe20000000000 */
[----:B------:R-:W-:Y:S02]  /*f9f0*/  FSEL R212, R57, -INF , !P4 ;  /* 0xff80000039d47808 */ /* 0x000fe40006000000 */
[----:B------:R-:W-:Y:S02]  /*fa00*/  P2R R52, PR, RZ, 0x40 ;  /* 0x00000040ff347803 */ /* 0x000fe40000000000 */
[----:B------:R-:W-:Y:S02]  /*fa10*/  FSEL R188, R54, -INF , !P0 ;  /* 0xff80000036bc7808 */ /* 0x000fe40004000000 */
[----:B------:R-:W-:-:S02]  /*fa20*/  ISETP.GE.AND P3, PT, R9, R60, PT ;  /* 0x0000003c0900720c */ /* 0x000fc40003f66270 */
[-C--:B------:R-:W-:Y:S02]  /*fa30*/  ISETP.GE.AND P4, PT, R9, R103.reuse, PT ;  /* 0x000000670900720c */ /* 0x080fe40003f86270 */
[-C--:B------:R-:W-:Y:S02]  /*fa40*/  ISETP.GE.AND P6, PT, R10, R103.reuse, PT ;  /* 0x000000670a00720c */ /* 0x080fe40003fc6270 */
[CC--:B------:R-:W-:Y:S02]  /*fa50*/  ISETP.GE.AND P5, PT, R8.reuse, R60.reuse, PT ;  /* 0x0000003c0800720c */ /* 0x0c0fe40003fa6270 */
[----:B------:R-:W-:Y:S02]  /*fa60*/  ISETP.GE.AND P0, PT, R8, R103, PT ;  /* 0x000000670800720c */ /* 0x000fe40003f06270 */
[----:B------:R-:W2:Y:S01]  /*fa70*/  LDSM.16.M88.4 R8, [R158+0x4800] ;  /* 0x004800009e08783b */ /* 0x000ea20000000200 */
[----:B------:R-:W-:Y:S01]  /*fa80*/  FSEL R194, R48, -INF , !P3 ;  /* 0xff80000030c27808 */ /* 0x000fe20005800000 */
[----:B------:R-:W-:Y:S01]  /*fa90*/  VIADD R48, R116, 0xffffff38 ;  /* 0xffffff3874307836 */ /* 0x000fe20000000000 */
[----:B-1----:R-:W-:Y:S01]  /*faa0*/  HMMA.16816.F32 R36, R120, R4, R36 ;  /* 0x000000047824723c */ /* 0x002fe20000001824 */
[----:B------:R-:W-:Y:S01]  /*fab0*/  FSEL R186, R50, -INF , !P4 ;  /* 0xff80000032ba7808 */ /* 0x000fe20006000000 */
[----:B------:R-:W-:Y:S01]  /*fac0*/  VIADD R4, R116, 0xffffff41 ;  /* 0xffffff4174047836 */ /* 0x000fe20000000000 */
[----:B------:R-:W-:Y:S01]  /*fad0*/  ISETP.NE.AND P4, PT, R52, RZ, PT ;  /* 0x000000ff3400720c */ /* 0x000fe20003f85270 */
[----:B------:R-:W-:Y:S01]  /*fae0*/  VIADD R5, R116, 0xffffff49 ;  /* 0xffffff4974057836 */ /* 0x000fe20000000000 */
[----:B------:R-:W-:-:S02]  /*faf0*/  ISETP.GE.AND P3, PT, R48, R60, PT ;  /* 0x0000003c3000720c */ /* 0x000fc40003f66270 */
[----:B------:R-:W-:Y:S01]  /*fb00*/  FSEL R196, R49, -INF , !P4 ;  /* 0xff80000031c47808 */ /* 0x000fe20006000000 */
[----:B------:R-:W-:Y:S01]  /*fb10*/  HMMA.16816.F32 R32, R120, R6, R32 ;  /* 0x000000067820723c */ /* 0x000fe20000001820 */
[-C--:B------:R-:W-:Y:S01]  /*fb20*/  ISETP.GE.AND P4, PT, R48, R103.reuse, PT ;  /* 0x000000673000720c */ /* 0x080fe20003f86270 */
[C---:B------:R-:W-:Y:S01]  /*fb30*/  VIADD R48, R116.reuse, 0xffffff40 ;  /* 0xffffff4074307836 */ /* 0x040fe20000000000 */
[----:B------:R-:W-:Y:S01]  /*fb40*/  FSEL R198, R53, -INF , !P1 ;  /* 0xff80000035c67808 */ /* 0x000fe20004800000 */
[----:B------:R-:W-:Y:S01]  /*fb50*/  VIADD R53, R116, 0xffffff39 ;  /* 0xffffff3974357836 */ /* 0x000fe20000000000 */
[----:B------:R-:W-:Y:S02]  /*fb60*/  FSEL R184, R55, -INF , !P2 ;  /* 0xff80000037b87808 */ /* 0x000fe40005000000 */
[C---:B------:R-:W-:Y:S02]  /*fb70*/  ISETP.GE.AND P1, PT, R56.reuse, R60, PT ;  /* 0x0000003c3800720c */ /* 0x040fe40003f26270 */
[----:B------:R-:W-:-:S02]  /*fb80*/  ISETP.GE.AND P2, PT, R56, R103, PT ;  /* 0x000000673800720c */ /* 0x000fc40003f46270 */
[----:B------:R-:W-:Y:S02]  /*fb90*/  FSEL R170, R44, -INF , !P5 ;  /* 0xff8000002caa7808 */ /* 0x000fe40006800000 */
        /* <DEDUP_REMOVED lines=9> */
[----:B------:R-:W-:Y:S01]  /*fc30*/  ISETP.GE.AND P3, PT, R4, R60, PT ;  /* 0x0000003c0400720c */ /* 0x000fe20003f66270 */
[----:B--2---:R-:W-:Y:S01]  /*fc40*/  HMMA.16816.F32 R28, R120, R8, R28 ;  /* 0x00000008781c723c */ /* 0x004fe2000000181c */
[----:B------:R-:W-:Y:S01]  /*fc50*/  FSEL R58, R46, -INF , !P0 ;  /* 0xff8000002e3a7808 */ /* 0x000fe20004000000 */
[----:B------:R-:W-:Y:S01]  /*fc60*/  VIADD R8, R116, 0xffffff51 ;  /* 0xffffff5174087836 */ /* 0x000fe20000000000 */
[----:B------:R-:W-:Y:S02]  /*fc70*/  P2R R9, PR, RZ, 0x20 ;  /* 0x00000020ff097803 */ /* 0x000fe40000000000 */
[----:B------:R-:W-:-:S02]  /*fc80*/  FSEL R190, R51, -INF , !P6 ;  /* 0xff80000033be7808 */ /* 0x000fc40007000000 */
[----:B------:R-:W-:Y:S01]  /*fc90*/  ISETP.GE.AND P0, PT, R48, R103, PT ;  /* 0x000000673000720c */ /* 0x000fe20003f06270 */
[----:B------:R-:W-:Y:S01]  /*fca0*/  HMMA.16816.F32 R24, R120, R10, R24 ;  /* 0x0000000a7818723c */ /* 0x000fe20000001818 */
[----:B------:R-:W1:Y:S01]  /*fcb0*/  LDSM.16.M88.4 R48, [R158+0x5000] ;  /* 0x005000009e30783b */ /* 0x000e620000000200 */
[----:B------:R-:W-:Y:S02]  /*fcc0*/  FSEL R144, R32, -INF , !P3 ;  /* 0xff80000020907808 */ /* 0x000fe40005800000 */
[----:B------:R-:W-:Y:S01]  /*fcd0*/  ISETP.NE.AND P3, PT, R9, RZ, PT ;  /* 0x000000ff0900720c */ /* 0x000fe20003f65270 */
[----:B------:R-:W-:Y:S01]  /*fce0*/  VIADD R9, R116, 0xffffff59 ;  /* 0xffffff5974097836 */ /* 0x000fe20000000000 */
[-C--:B------:R-:W-:Y:S02]  /*fcf0*/  ISETP.GE.AND P6, PT, R53, R60.reuse, PT ;  /* 0x0000003c3500720c */ /* 0x080fe40003fc6270 */
[----:B------:R-:W-:Y:S02]  /*fd00*/  FSEL R142, R35, -INF , !P3 ;  /* 0xff800000238e7808 */ /* 0x000fe40005800000 */
[----:B------:R-:W-:-:S02]  /*fd10*/  ISETP.GE.AND P3, PT, R9, R60, PT ;  /* 0x0000003c0900720c */ /* 0x000fc40003f66270 */
[----:B------:R-:W-:Y:S02]  /*fd20*/  P2R R44, PR, RZ, 0x40 ;  /* 0x00000040ff2c7803 */ /* 0x000fe40000000000 */
[----:B------:R-:W-:Y:S02]  /*fd30*/  FSEL R150, R42, -INF , !P4 ;  /* 0xff8000002a967808 */ /* 0x000fe40006000000 */
[----:B------:R-:W-:Y:S02]  /*fd40*/  ISETP.GE.AND P6, PT, R53, R103, PT ;  /* 0x000000673500720c */ /* 0x000fe40003fc6270 */
[----:B------:R-:W-:Y:S02]  /*fd50*/  ISETP.NE.AND P4, PT, R44, RZ, PT ;  /* 0x000000ff2c00720c */ /* 0x000fe40003f85270 */
[----:B------:R-:W-:Y:S02]  /*fd60*/  FSEL R136, R38, -INF , !P0 ;  /* 0xff80000026887808 */ /* 0x000fe40004000000 */
[----:B------:R-:W-:-:S02]  /*fd70*/  FSEL R130, R39, -INF , !P2 ;  /* 0xff80000027827808 */ /* 0x000fc40005000000 */
[----:B------:R-:W-:Y:S02]  /*fd80*/  LOP3.LUT R63, R63, 0xfffffffb, RZ, 0xc0, !PT ;  /* 0xfffffffb3f3f7812 */ /* 0x000fe400078ec0ff */
[----:B------:R-:W-:Y:S02]  /*fd90*/  FSEL R180, R41, -INF , !P4 ;  /* 0xff80000029b47808 */ /* 0x000fe40006000000 */
[----:B------:R-:W-:Y:S02]  /*fda0*/  FSEL R154, R43, -INF , !P6 ;  /* 0xff8000002b9a7808 */ /* 0x000fe40007000000 */
[CC--:B------:R-:W-:Y:S02]  /*fdb0*/  ISETP.GE.AND P2, PT, R8.reuse, R60.reuse, PT ;  /* 0x0000003c0800720c */ /* 0x0c0fe40003f46270 */
[-C--:B------:R-:W-:Y:S01]  /*fdc0*/  ISETP.GE.AND P0, PT, R8, R103.reuse, PT ;  /* 0x000000670800720c */ /* 0x080fe20003f06270 */
[----:B------:R-:W-:Y:S01]  /*fdd0*/  VIADD R8, R116, 0xffffff58 ;  /* 0xffffff5874087836 */ /* 0x000fe20000000000 */
[----:B------:R-:W-:Y:S01]  /*fde0*/  ISETP.GE.AND P4, PT, R4, R103, PT ;  /* 0x000000670400720c */ /* 0x000fe20003f86270 */
[----:B------:R-:W-:Y:S01]  /*fdf0*/  VIADD R4, R116, 0xffffff50 ;  /* 0xffffff5074047836 */ /* 0x000fe20000000000 */
[----:B------:R-:W-:-:S02]  /*fe00*/  ISETP.GE.AND P6, PT, R5, R60, PT ;  /* 0x0000003c0500720c */ /* 0x000fc40003fc6270 */
[----:B------:R-:W-:Y:S02]  /*fe10*/  @P3 LOP3.LUT R63, R63, 0x4, RZ, 0xfc, !PT ;  /* 0x000000043f3f3812 */ /* 0x000fe400078efcff */
[-C--:B------:R-:W-:Y:S01]  /*fe20*/  ISETP.GE.AND P3, PT, R9, R103.reuse, PT ;  /* 0x000000670900720c */ /* 0x080fe20003f66270 */
[C---:B-1----:R-:W-:Y:S01]  /*fe30*/  HMMA.16816.F32 R20, R120.reuse, R48, R20 ;  /* 0x000000307814723c */ /* 0x042fe20000001814 */
[----:B------:R-:W-:Y:S01]  /*fe40*/  FSEL R140, R34, -INF , !P4 ;  /* 0xff800000228c7808 */ /* 0x000fe20006000000 */
[----:B------:R-:W-:Y:S01]  /*fe50*/  VIADD R9, R116, 0xffffff61 ;  /* 0xffffff6174097836 */ /* 0x000fe20000000000 */
[----:B------:R-:W-:Y:S02]  /*fe60*/  FSEL R148, R33, -INF , !P6 ;  /* 0xff80000021947808 */ /* 0x000fe40007000000 */
[----:B------:R-:W-:Y:S02]  /*fe70*/  FSEL R146, R37, -INF , !P1 ;  /* 0xff80000025927808 */ /* 0x000fe40004800000 */
[C---:B------:R-:W-:Y:S01]  /*fe80*/  ISETP.GE.AND P4, PT, R8.reuse, R60, PT ;  /* 0x0000003c0800720c */ /* 0x040fe20003f86270 */
[----:B------:R-:W-:Y:S01]  /*fe90*/  HMMA.16816.F32 R16, R120, R50, R16 ;  /* 0x000000327810723c */ /* 0x000fe20000001810 */
[-C--:B------:R-:W-:Y:S01]  /*fea0*/  ISETP.GE.AND P6, PT, R8, R103.reuse, PT ;  /* 0x000000670800720c */ /* 0x080fe20003fc6270 */
[----:B------:R-:W-:Y:S01]  /*feb0*/  VIADD R8, R116, 0xffffff60 ;  /* 0xffffff6074087836 */ /* 0x000fe20000000000 */
[----:B------:R-:W-:-:S02]  /*fec0*/  ISETP.GE.AND P1, PT, R4, R103, PT ;  /* 0x000000670400720c */ /* 0x000fc40003f26270 */
[----:B------:R-:W-:Y:S02]  /*fed0*/  LOP3.LUT R63, R63, 0xfffffffd, RZ, 0xc0, !PT ;  /* 0xfffffffd3f3f7812 */ /* 0x000fe400078ec0ff */
[----:B------:R-:W-:Y:S02]  /*fee0*/  FSEL R64, R30, -INF , !P1 ;  /* 0xff8000001e407808 */ /* 0x000fe40004800000 */
[-C--:B------:R-:W-:Y:S02]  /*fef0*/  ISETP.GE.AND P1, PT, R8, R60.reuse, PT ;  /* 0x0000003c0800720c */ /* 0x080fe40003f26270 */
[----:B------:R-:W-:Y:S02]  /*ff00*/  @P3 LOP3.LUT R63, R63, 0x2, RZ, 0xfc, !PT ;  /* 0x000000023f3f3812 */ /* 0x000fe400078efcff */
[-C--:B------:R-:W-:Y:S02]  /*ff10*/  ISETP.GE.AND P5, PT, R4, R60.reuse, PT ;  /* 0x0000003c0400720c */ /* 0x080fe40003fa6270 */
[----:B------:R-:W-:Y:S01]  /*ff20*/  LOP3.LUT R63, R63, 0xfffffffe, RZ, 0xc0, !PT ;  /* 0xfffffffe3f3f7812 */ /* 0x000fe200078ec0ff */
[----:B------:R-:W1:Y:S01]  /*ff30*/  LDSM.16.M88.4 R4, [R158+0x5800] ;  /* 0x005800009e04783b */ /* 0x000e620000000200 */
[----:B------:R-:W-:Y:S01]  /*ff40*/  ISETP.GE.AND P3, PT, R9, R60, PT ;  /* 0x0000003c0900720c */ /* 0x000fe20003f66270 */
[----:B------:R-:W-:-:S04]  /*ff50*/  DEPBAR.LE SB0, 0x0 ;  /* 0x000080000000791a */ /* 0x000fc80000000000 */
[----:B------:R-:W-:Y:S02]  /*ff60*/  @P1 LOP3.LUT R63, R63, 0x1, RZ, 0xfc, !PT ;  /* 0x000000013f3f1812 */ /* 0x000fe400078efcff */
[----:B------:R-:W-:Y:S01]  /*ff70*/  ISETP.GE.AND P1, PT, R9, R103, PT ;  /* 0x000000670900720c */ /* 0x000fe20003f26270 */
[----:B------:R-:W-:Y:S01]  /*ff80*/  VIADD R9, R116, 0xffffff69 ;  /* 0xffffff6974097836 */ /* 0x000fe20000000000 */
[----:B------:R-:W-:Y:S02]  /*ff90*/  FSEL R104, R26, -INF , !P6 ;  /* 0xff8000001a687808 */ /* 0x000fe40007000000 */
[----:B------:R-:W-:Y:S02]  /*ffa0*/  LOP3.LUT P6, RZ, R63, 0x2, RZ, 0xc0, !PT ;  /* 0x000000023fff7812 */ /* 0x000fe400078cc0ff */
[----:B------:R-:W-:Y:S02]  /*ffb0*/  FSEL R67, R24, -INF , !P4 ;  /* 0xff80000018437808 */ /* 0x000fe40006000000 */
[----:B------:R-:W-:-:S02]  /*ffc0*/  FSEL R105, R27, -INF , !P6 ;  /* 0xff8000001b697808 */ /* 0x000fc40007000000 */
[----:B------:R-:W-:Y:S02]  /*ffd0*/  ISETP.GE.AND P6, PT, R9, R60, PT ;  /* 0x0000003c0900720c */ /* 0x000fe40003fc6270 */
[----:B------:R-:W-:Y:S02]  /*ffe0*/  LOP3.LUT P4, RZ, R63, 0x1, RZ, 0xc0, !PT ;  /* 0x000000013fff7812 */ /* 0x000fe4000788c0ff */
[----:B------:R-:W-:Y:S02]  /*fff0*/  FSEL R65, R31, -INF , !P0 ;  /* 0xff8000001f417808 */ /* 0x000fe40004000000 */
[----:B------:R-:W-:Y:S02]  /*10000*/  FSEL R107, R20, -INF , !P4 ;  /* 0xff800000146b7808 */ /* 0x000fe40006000000 */
[----:B------:R-:W-:Y:S02]  /*10010*/  LOP3.LUT P0, RZ, R63, 0x4, RZ, 0xc0, !PT ;  /* 0x000000043fff7812 */ /* 0x000fe4000780c0ff */
[----:B------:R-:W-:-:S02]  /*10020*/  ISETP.GE.AND P4, PT, R9, R103, PT ;  /* 0x000000670900720c */ /* 0x000fc40003f86270 */
[----:B------:R-:W-:Y:S02]  /*10030*/  FSEL R61, R28, -INF , !P5 ;  /* 0xff8000001c3d7808 */ /* 0x000fe40006800000 */
[----:B------:R-:W-:Y:S02]  /*10040*/  LOP3.LUT R63, R63, 0xfffffff7, RZ, 0xc0, !PT ;  /* 0xfffffff73f3f7812 */ /* 0x000fe400078ec0ff */
[-C--:B------:R-:W-:Y:S01]  /*10050*/  ISETP.GE.AND P5, PT, R8, R103.reuse, PT ;  /* 0x000000670800720c */ /* 0x080fe20003fa6270 */
[----:B------:R-:W-:Y:S01]  /*10060*/  VIADD R8, R116, 0xffffff68 ;  /* 0xffffff6874087836 */ /* 0x000fe20000000000 */
[----:B------:R-:W-:Y:S02]  /*10070*/  @P6 LOP3.LUT R63, R63, 0x8, RZ, 0xfc, !PT ;  /* 0x000000083f3f6812 */ /* 0x000fe400078efcff */
[----:B------:R-:W-:Y:S02]  /*10080*/  FSEL R66, R29, -INF , !P2 ;  /* 0xff8000001d427808 */ /* 0x000fe40005000000 */
[----:B------:R-:W-:Y:S01]  /*10090*/  FSEL R106, R25, -INF , !P0 ;  /* 0xff800000196a7808 */ /* 0x000fe20004000000 */
[----:B-1----:R-:W-:Y:S01]  /*100a0*/  HMMA.16816.F32 R12, R120, R4, R12 ;  /* 0x00000004780c723c */ /* 0x002fe2000000180c */
[----:B------:R-:W-:Y:S01]  /*100b0*/  ISETP.GE.AND P2, PT, R8, R60, PT ;  /* 0x0000003c0800720c */ /* 0x000fe20003f46270 */
[----:B------:R-:W-:Y:S01]  /*100c0*/  VIADD R4, R116, 0xffffff71 ;  /* 0xffffff7174047836 */ /* 0x000fe20000000000 */
[----:B------:R-:W-:Y:S01]  /*100d0*/  BAR.SYNC.DEFER_BLOCKING 0x0 ;  /* 0x0000000000007b1d */ /* 0x000fe20000010000 */
[----:B------:R-:W-:Y:S01]  /*100e0*/  ISETP.GE.AND P0, PT, R8, R103, PT ;  /* 0x000000670800720c */ /* 0x000fe20003f06270 */
[----:B------:R-:W-:Y:S01]  /*100f0*/  VIADD R8, R116, 0xffffff70 ;  /* 0xffffff7074087836 */ /* 0x000fe20000000000 */
[----:B------:R-:W-:-:S02]  /*10100*/  LOP3.LUT R63, R63, 0xfffffffe, RZ, 0xc0, !PT ;  /* 0xfffffffe3f3f7812 */ /* 0x000fc400078ec0ff */
[----:B------:R-:W-:Y:S01]  /*10110*/  FSEL R110, R21, -INF , !P3 ;  /* 0xff800000156e7808 */ /* 0x000fe20005800000 */
[----:B------:R-:W-:Y:S01]  /*10120*/  HMMA.16816.F32 R132, R120, R6, R132 ;  /* 0x000000067884723c */ /* 0x000fe20000001884 */
[----:B------:R-:W-:Y:S02]  /*10130*/  @P4 LOP3.LUT R63, R63, 0x1, RZ, 0xfc, !PT ;  /* 0x000000013f3f4812 */ /* 0x000fe400078efcff */
[----:B------:R-:W-:Y:S02]  /*10140*/  ISETP.GE.AND P4, PT, R8, R60, PT ;  /* 0x0000003c0800720c */ /* 0x000fe40003f86270 */
[C---:B------:R-:W-:Y:S02]  /*10150*/  LOP3.LUT P3, RZ, R63.reuse, 0x8, RZ, 0xc0, !PT ;  /* 0x000000083fff7812 */ /* 0x040fe4000786c0ff */
[----:B------:R-:W-:Y:S02]  /*10160*/  LOP3.LUT R63, R63, 0xfffffffb, RZ, 0xc0, !PT ;  /* 0xfffffffb3f3f7812 */ /* 0x000fe400078ec0ff */
[----:B------:R-:W-:-:S02]  /*10170*/  FSEL R108, R22, -INF , !P5 ;  /* 0xff800000166c7808 */ /* 0x000fc40006800000 */
[----:B------:R-:W-:Y:S02]  /*10180*/  FSEL R109, R23, -INF , !P1 ;  /* 0xff800000176d7808 */ /* 0x000fe40004800000 */
[----:B------:R-:W-:Y:S02]  /*10190*/  FSEL R111, R16, -INF , !P2 ;  /* 0xff800000106f7808 */ /* 0x000fe40005000000 */
[C---:B------:R-:W-:Y:S02]  /*101a0*/  ISETP.GE.AND P5, PT, R4.reuse, R103, PT ;  /* 0x000000670400720c */ /* 0x040fe40003fa6270 */
[----:B------:R-:W-:Y:S02]  /*101b0*/  @P4 LOP3.LUT R63, R63, 0x4, RZ, 0xfc, !PT ;  /* 0x000000043f3f4812 */ /* 0x000fe400078efcff */
[----:B------:R-:W-:Y:S01]  /*101c0*/  ISETP.GE.AND P4, PT, R4, R60, PT ;  /* 0x0000003c0400720c */ /* 0x000fe20003f86270 */
[C---:B------:R-:W-:Y:S01]  /*101d0*/  VIADD R4, R116.reuse, 0xffffff78 ;  /* 0xffffff7874047836 */ /* 0x040fe20000000000 */
[C---:B------:R-:W-:Y:S01]  /*101e0*/  LOP3.LUT P1, RZ, R63.reuse, 0x4, RZ, 0xc0, !PT ;  /* 0x000000043fff7812 */ /* 0x040fe2000782c0ff */
[----:B------:R-:W-:Y:S01]  /*101f0*/  VIADD R116, R116, 0xffffff79 ;  /* 0xffffff7974747836 */ /* 0x000fe20000000000 */
[----:B------:R-:W-:-:S02]  /*10200*/  LOP3.LUT P2, RZ, R63, 0x1, RZ, 0xc0, !PT ;  /* 0x000000013fff7812 */ /* 0x000fc4000784c0ff */
[----:B------:R-:W-:Y:S02]  /*10210*/  LOP3.LUT R63, R63, 0xfffffffd, RZ, 0xc0, !PT ;  /* 0xfffffffd3f3f7812 */ /* 0x000fe400078ec0ff */
[----:B------:R-:W-:Y:S02]  /*10220*/  FSEL R114, R17, -INF , !P3 ;  /* 0xff80000011727808 */ /* 0x000fe40005800000 */
[-C--:B------:R-:W-:Y:S02]  /*10230*/  ISETP.GE.AND P3, PT, R116, R60.reuse, PT ;  /* 0x0000003c7400720c */ /* 0x080fe40003f66270 */
[----:B------:R-:W-:Y:S02]  /*10240*/  FSEL R112, R18, -INF , !P0 ;  /* 0xff80000012707808 */ /* 0x000fe40004000000 */
[----:B------:R-:W-:Y:S02]  /*10250*/  @P4 LOP3.LUT R63, R63, 0x2, RZ, 0xfc, !PT ;  /* 0x000000023f3f4812 */ /* 0x000fe400078efcff */
[----:B------:R-:W-:Y:S01]  /*10260*/  ISETP.GE.AND P4, PT, R4, R60, PT ;  /* 0x0000003c0400720c */ /* 0x000fe20003f86270 */
[----:B------:R-:W-:Y:S01]  /*10270*/  VIADD R60, R62, 0xfffffffe ;  /* 0xfffffffe3e3c7836 */ /* 0x000fe20000000000 */
[----:B------:R-:W-:-:S02]  /*10280*/  ISETP.GE.AND P6, PT, R8, R103, PT ;  /* 0x000000670800720c */ /* 0x000fc40003fc6270 */
[----:B------:R-:W-:Y:S02]  /*10290*/  FSEL R113, R19, -INF , !P2 ;  /* 0xff80000013717808 */ /* 0x000fe40005000000 */
[----:B------:R-:W-:Y:S02]  /*102a0*/  ISETP.GT.AND P0, PT, R60, R167, PT ;  /* 0x000000a73c00720c */ /* 0x000fe40003f04270 */
[----:B------:R-:W-:Y:S02]  /*102b0*/  FSEL R115, R12, -INF , !P1 ;  /* 0xff8000000c737808 */ /* 0x000fe40004800000 */
[-C--:B------:R-:W-:Y:S02]  /*102c0*/  ISETP.GE.AND P2, PT, R4, R103.reuse, PT ;  /* 0x000000670400720c */ /* 0x080fe40003f46270 */
[----:B------:R-:W-:Y:S02]  /*102d0*/  ISETP.GE.AND P1, PT, R116, R103, PT ;  /* 0x000000677400720c */ /* 0x000fe40003f26270 */
[----:B------:R-:W-:-:S02]  /*102e0*/  FSEL R103, R14, -INF , !P6 ;  /* 0xff8000000e677808 */ /* 0x000fc40007000000 */
[----:B------:R-:W-:Y:S02]  /*102f0*/  LOP3.LUT P6, RZ, R63, 0x2, RZ, 0xc0, !PT ;  /* 0x000000023fff7812 */ /* 0x000fe400078cc0ff */
[----:B------:R-:W-:Y:S02]  /*10300*/  FSEL R120, R15, -INF , !P5 ;  /* 0xff8000000f787808 */ /* 0x000fe40006800000 */
[----:B------:R-:W-:Y:S02]  /*10310*/  FSEL R116, R13, -INF , !P6 ;  /* 0xff8000000d747808 */ /* 0x000fe40007000000 */
[----:B------:R-:W-:Y:S02]  /*10320*/  FSEL R122, R132, -INF , !P4 ;  /* 0xff800000847a7808 */ /* 0x000fe40006000000 */
[----:B------:R-:W-:Y:S02]  /*10330*/  FSEL R117, R133, -INF , !P3 ;  /* 0xff80000085757808 */ /* 0x000fe40005800000 */
[----:B------:R-:W-:-:S02]  /*10340*/  FSEL R118, R134, -INF , !P2 ;  /* 0xff80000086767808 */ /* 0x000fc40005000000 */
        /* <DEDUP_REMOVED lines=66> */
.L_x_6665:
[----:B------:R-:W-:Y:S01]  /*10770*/  UMOV UR8, URZ ;  /* 0x000000ff00087c82 */ /* 0x000fe20008000000 */
[----:B------:R-:W-:Y:S01]  /*10780*/  IMAD.SHL.U32 R4, R100, 0x80, RZ ;  /* 0x0000008064047824 */ /* 0x000fe200078e00ff */
[----:B------:R-:W-:-:S05]  /*10790*/  IADD3 R5, P0, PT, RZ, -UR8, RZ ;  /* 0x80000008ff057c10 */ /* 0x000fca000ff1e0ff */
[----:B------:R-:W-:-:S05]  /*107a0*/  IMAD.X R4, RZ, RZ, ~R4, P0 ;  /* 0x000000ffff047224 */ /* 0x000fca00000e0e04 */
[----:B------:R-:W-:-:S04]  /*107b0*/  SHF.R.S64 R5, R5, 0x1f, R4 ;  /* 0x0000001f05057819 */ /* 0x000fc80000001004 */
[----:B------:R-:W-:-:S04]  /*107c0*/  IADD3 R172, P0, PT, R5, R172, RZ ;  /* 0x000000ac05ac7210 */ /* 0x000fc80007f1e0ff */
[----:B------:R-:W-:-:S09]  /*107d0*/  LEA.HI.X.SX32 R173, R4, R173, 0x1, P0 ;  /* 0x000000ad04ad7211 */ /* 0x000fd200000f0eff */
.L_x_6666:
        /* <DEDUP_REMOVED lines=28> */
.L_x_6664:
        /* <DEDUP_REMOVED lines=58> */
[----:B------:R1:W-:Y:S01]  /*10d40*/  MUFU.EX2 R126, R4 ;  /* 0x00000004007e7308 */ /* 0x0003e20000000800 */
[----:B------:R-:W-:Y:S01]  /*10d50*/  FFMA.FTZ R101, R128, UR4, -R121 ;  /* 0x0000000480657c23 */ /* 0x000fe20008010879 */
[----:B------:R-:W-:Y:S01]  /*10d60*/  FMUL.FTZ R128, R7, UR4 ;  /* 0x0000000407807c20 */ /* 0x000fe20008410000 */
[----:B------:R-:W-:Y:S01]  /*10d70*/  FMUL.FTZ R0, R5, UR4 ;  /* 0x0000000405007c20 */ /* 0x000fe20008410000 */
[--C-:B------:R-:W-:Y:S01]  /*10d80*/  FFMA.FTZ R124, R222, UR4, -R127.reuse ;  /* 0x00000004de7c7c23 */ /* 0x100fe2000801087f */
[----:B------:R-:W-:Y:S01]  /*10d90*/  FFMA.FTZ R123, R224, UR4, -R127 ;  /* 0x00000004e07b7c23 */ /* 0x000fe2000801087f */
[--C-:B------:R-:W-:Y:S01]  /*10da0*/  FFMA.FTZ R119, R216, UR4, -R121.reuse ;  /* 0x00000004d8777c23 */ /* 0x100fe20008010879 */
[--C-:B------:R-:W-:Y:S01]  /*10db0*/  FFMA.FTZ R129, R220, UR4, -R121.reuse ;  /* 0x00000004dc817c23 */ /* 0x100fe20008010879 */
[--C-:B------:R-:W-:Y:S01]  /*10dc0*/  FFMA.FTZ R218, R218, UR4, -R121.reuse ;  /* 0x00000004dada7c23 */ /* 0x100fe20008010879 */
[----:B------:R-:W2:Y:S01]  /*10dd0*/  MUFU.EX2 R125, R125 ;  /* 0x0000007d007d7308 */ /* 0x000ea20000000800 */
[----:B------:R-:W-:Y:S01]  /*10de0*/  FFMA.FTZ R133, R130, UR4, -R121 ;  /* 0x0000000482857c23 */ /* 0x000fe20008010879 */
[--C-:B------:R-:W-:Y:S01]  /*10df0*/  FFMA.FTZ R131, R138, UR4, -R127.reuse ;  /* 0x000000048a837c23 */ /* 0x100fe2000801087f */
[----:B------:R-:W-:Y:S01]  /*10e00*/  FFMA.FTZ R132, R144, UR4, -R127 ;  /* 0x0000000490847c23 */ /* 0x000fe2000801087f */
[----:B------:R-:W-:Y:S01]  /*10e10*/  MUFU.EX2 R124, R124 ;  /* 0x0000007c007c7308 */ /* 0x000fe20000000800 */
[----:B-1----:R-:W1:Y:S01]  /*10e20*/  LDSM.16.MT88.4 R4, [R157+0x6000] ;  /* 0x006000009d04783b */ /* 0x002e620000004200 */
        /* <DEDUP_REMOVED lines=11> */
[----:B------:R-:W-:Y:S01]  /*10ee0*/  FFMA.FTZ R115, R115, UR4, -R127 ;  /* 0x0000000473737c23 */ /* 0x000fe2000801087f */
[----:B------:R-:W-:Y:S01]  /*10ef0*/  FFMA.FTZ R63, R63, UR4, -R121 ;  /* 0x000000043f3f7c23 */ /* 0x000fe20008010879 */
[----:B------:R-:W-:Y:S01]  /*10f00*/  ISETP.GT.AND P0, PT, R60, R167, PT ;  /* 0x000000a73c00720c */ /* 0x000fe20003f04270 */
[----:B------:R-:W-:Y:S01]  /*10f10*/  MUFU.EX2 R2, R218 ;  /* 0x000000da00027308 */ /* 0x000fe20000000800 */
[----:B---3--:R-:W-:-:S03]  /*10f20*/  F2FP.F16.F32.PACK_AB R10, R123, R124 ;  /* 0x0000007c7b0a723e */ /* 0x008fc600000000ff */
[----:B------:R-:W3:Y:S04]  /*10f30*/  MUFU.EX2 R129, R129 ;  /* 0x0000008100817308 */ /* 0x000ee80000000800 */
[----:B------:R-:W4:Y:S01]  /*10f40*/  MUFU.EX2 R128, R128 ;  /* 0x0000008000807308 */ /* 0x000f220000000800 */
[----:B--2---:R-:W-:-:S03]  /*10f50*/  F2FP.F16.F32.PACK_AB R9, R101, R119 ;  /* 0x000000776509723e */ /* 0x004fc600000000ff */
[----:B------:R-:W2:Y:S01]  /*10f60*/  MUFU.EX2 R0, R0 ;  /* 0x0000000000007308 */ /* 0x000ea20000000800 */
[----:B------:R-:W-:-:S03]  /*10f70*/  @P0 IADD3 R62, PT, PT, R62, -0x3, RZ ;  /* 0xfffffffd3e3e0810 */ /* 0x000fc60007ffe0ff */
        /* <DEDUP_REMOVED lines=32> */
[----:B------:R-:W-:Y:S01]  /*11180*/  FMUL.FTZ R33, R81, R128 ;  /* 0x0000008051217220 */ /* 0x000fe20000410000 */
        /* <DEDUP_REMOVED lines=34> */
[--C-:B------:R-:W-:Y:S01]  /*113b0*/  FFMA.FTZ R81, R190, UR4, -R121.reuse ;  /* 0x00000004be517c23 */ /* 0x100fe20008010879 */
[----:B------:R-:W-:Y:S01]  /*113c0*/  MUFU.EX2 R77, R77 ;  /* 0x0000004d004d7308 */ /* 0x000fe20000000800 */
[----:B------:R-:W-:Y:S01]  /*113d0*/  FFMA.FTZ R87, R56, UR4, -R121 ;  /* 0x0000000438577c23 */ /* 0x000fe20008010879 */
[C---:B------:R-:W-:Y:S01]  /*113e0*/  HMMA.16816.F32 R48, R8.reuse, R28, R48 ;  /* 0x0000001c0830723c */ /* 0x040fe20000001830 */
[----:B-1----:R-:W-:Y:S01]  /*113f0*/  F2FP.F16.F32.PACK_AB R55, R74, R73 ;  /* 0x000000494a37723e */ /* 0x002fe200000000ff */
[----:B------:R-:W1:Y:S01]  /*11400*/  MUFU.EX2 R76, R76 ;  /* 0x0000004c004c7308 */ /* 0x000e620000000800 */
[--C-:B------:R-:W-:Y:S01]  /*11410*/  FFMA.FTZ R86, R178, UR4, -R127.reuse ;  /* 0x00000004b2567c23 */ /* 0x100fe2000801087f */
[--C-:B------:R-:W-:Y:S01]  /*11420*/  FFMA.FTZ R85, R152, UR4, -R127.reuse ;  /* 0x0000000498557c23 */ /* 0x100fe2000801087f */
[----:B------:R-:W-:Y:S01]  /*11430*/  FFMA.FTZ R84, R180, UR4, -R127 ;  /* 0x00000004b4547c23 */ /* 0x000fe2000801087f */
[----:B------:R-:W-:Y:S01]  /*11440*/  MUFU.EX2 R80, R80 ;  /* 0x0000005000507308 */ /* 0x000fe20000000800 */
[--C-:B------:R-:W-:Y:S01]  /*11450*/  FFMA.FTZ R92, R150, UR4, -R121.reuse ;  /* 0x00000004965c7c23 */ /* 0x100fe20008010879 */
[----:B------:R-:W-:Y:S01]  /*11460*/  HMMA.16816.F32 R8, R8, R30, R88 ;  /* 0x0000001e0808723c */ /* 0x000fe20000001858 */
[----:B------:R-:W2:Y:S01]  /*11470*/  LDSM.16.MT88.4 R28, [R102+0x6800] ;  /* 0x00680000661c783b */ /* 0x000ea20000004200 */
[----:B------:R-:W-:Y:S01]  /*11480*/  MUFU.EX2 R79, R79 ;  /* 0x0000004f004f7308 */ /* 0x000fe20000000800 */
[----:B------:R-:W-:Y:S01]  /*11490*/  FFMA.FTZ R88, R58, UR4, -R121 ;  /* 0x000000043a587c23 */ /* 0x000fe20008010879 */
[----:B------:R-:W-:Y:S01]  /*114a0*/  FFMA.FTZ R89, R170, UR4, -R127 ;  /* 0x00000004aa597c23 */ /* 0x000fe2000801087f */
[----:B------:R-:W-:Y:S01]  /*114b0*/  LDSM.16.MT88.4 R56, [R156+0x7800] ;  /* 0x007800009c38783b */ /* 0x000fe20000004200 */
[----:B------:R-:W-:Y:S01]  /*114c0*/  MUFU.EX2 R78, R78 ;  /* 0x0000004e004e7308 */ /* 0x000fe20000000800 */
[----:B------:R-:W-:Y:S01]  /*114d0*/  FFMA.FTZ R93, R154, UR4, -R121 ;  /* 0x000000049a5d7c23 */ /* 0x000fe20008010879 */
[C---:B------:R-:W-:Y:S01]  /*114e0*/  HMMA.16816.F32 R24, R52.reuse, R36, R24 ;  /* 0x000000243418723c */ /* 0x040fe20000001818 */
[--C-:B------:R-:W-:Y:S01]  /*114f0*/  FFMA.FTZ R94, R146, UR4, -R127.reuse ;  /* 0x00000004925e7c23 */ /* 0x100fe2000801087f */
[----:B------:R-:W3:Y:S01]  /*11500*/  MUFU.EX2 R83, R83 ;  /* 0x0000005300537308 */ /* 0x000ee20000000800 */
[--C-:B------:R-:W-:Y:S01]  /*11510*/  FFMA.FTZ R95, R148, UR4, -R127.reuse ;  /* 0x00000004945f7c23 */ /* 0x100fe2000801087f */
[----:B------:R-:W-:Y:S01]  /*11520*/  FFMA.FTZ R90, R67, UR4, -R127 ;  /* 0x00000004435a7c23 */ /* 0x000fe2000801087f */
[--C-:B------:R-:W-:Y:S01]  /*11530*/  FFMA.FTZ R67, R64, UR4, -R121.reuse ;  /* 0x0000000440437c23 */ /* 0x100fe20008010879 */
[----:B------:R-:W-:Y:S01]  /*11540*/  MUFU.EX2 R82, R82 ;  /* 0x0000005200527308 */ /* 0x000fe20000000800 */
[--C-:B------:R-:W-:Y:S01]  /*11550*/  FFMA.FTZ R64, R65, UR4, -R121.reuse ;  /* 0x0000000441407c23 */ /* 0x100fe20008010879 */
[C---:B------:R-:W-:Y:S01]  /*11560*/  HMMA.16816.F32 R4, R52.reuse, R38, R4 ;  /* 0x000000263404723c */ /* 0x040fe20000001804 */
[----:B------:R-:W4:Y:S01]  /*11570*/  LDSM.16.MT88.4 R36, [R161+0x7000] ;  /* 0x00700000a124783b */ /* 0x000f220000004200 */
[----:B------:R-:W5:Y:S01]  /*11580*/  MUFU.EX2 R81, R81 ;  /* 0x0000005100517308 */ /* 0x000f620000000800 */
[--C-:B------:R-:W-:Y:S01]  /*11590*/  FFMA.FTZ R65, R104, UR4, -R121.reuse ;  /* 0x0000000468417c23 */ /* 0x100fe20008010879 */
[----:B------:R-:W-:Y:S01]  /*115a0*/  FFMA.FTZ R104, R105, UR4, -R121 ;  /* 0x0000000469687c23 */ /* 0x000fe20008010879 */
[----:B------:R-:W-:Y:S01]  /*115b0*/  FFMA.FTZ R126, R181, R128, R126 ;  /* 0x00000080b57e7223 */ /* 0x000fe2000001007e */
[----:B------:R-:W-:Y:S01]  /*115c0*/  MUFU.EX2 R89, R89 ;  /* 0x0000005900597308 */ /* 0x000fe20000000800 */
[----:B------:R-:W-:Y:S01]  /*115d0*/  FFMA.FTZ R0, R182, R0, R119 ;  /* 0x00000000b6007223 */ /* 0x000fe20000010077 */
[C---:B------:R-:W-:Y:S01]  /*115e0*/  HMMA.16816.F32 R12, R52.reuse, R40, R12 ;  /* 0x00000028340c723c */ /* 0x040fe2000000180c */
[----:B------:R-:W-:Y:S01]  /*115f0*/  FADD.FTZ R125, R125, R126 ;  /* 0x0000007e7d7d7221 */ /* 0x000fe20000010000 */
[----:B------:R-:W4:Y:S01]  /*11600*/  MUFU.EX2 R86, R86 ;  /* 0x0000005600567308 */ /* 0x000f220000000800 */
[----:B------:R-:W-:Y:S01]  /*11610*/  FADD.FTZ R101, R101, R0 ;  /* 0x0000000065657221 */ /* 0x000fe20000010000 */
[----:B------:R-:W-:Y:S01]  /*11620*/  FFMA.FTZ R105, R110, UR4, -R127 ;  /* 0x000000046e697c23 */ /* 0x000fe2000801087f */
[----:B------:R-:W-:Y:S01]  /*11630*/  FADD.FTZ R124, R124, R125 ;  /* 0x0000007d7c7c7221 */ /* 0x000fe20000010000 */
[----:B------:R-:W-:Y:S01]  /*11640*/  MUFU.EX2 R85, R85 ;  /* 0x0000005500557308 */ /* 0x000fe20000000800 */
[----:B------:R-:W-:Y:S01]  /*11650*/  FADD.FTZ R2, R2, R101 ;  /* 0x0000006502027221 */ /* 0x000fe20000010000 */
[C---:B------:R-:W-:Y:S01]  /*11660*/  HMMA.16816.F32 R20, R52.reuse, R42, R20 ;  /* 0x0000002a3414723c */ /* 0x040fe20000001814 */
[----:B------:R-:W4:Y:S01]  /*11670*/  LDSM.16.MT88.4 R40, [R157+0x7000] ;  /* 0x007000009d28783b */ /* 0x000f220000004200 */
        /* <DEDUP_REMOVED lines=14> */
[C---:B--2---:R-:W-:Y:S01]  /*11760*/  HMMA.16816.F32 R48, R52.reuse, R28, R48 ;  /* 0x0000001c3430723c */ /* 0x044fe20000001830 */
[----:B-1----:R-:W-:Y:S01]  /*11770*/  F2FP.F16.F32.PACK_AB R28, R76, R77 ;  /* 0x0000004d4c1c723e */ /* 0x002fe200000000ff */
[----:B------:R-:W1:Y:S01]  /*11780*/  MUFU.EX2 R93, R93 ;  /* 0x0000005d005d7308 */ /* 0x000e620000000800 */
[----:B---3--:R-:W-:Y:S01]  /*11790*/  F2FP.F16.F32.PACK_AB R29, R83, R78 ;  /* 0x0000004e531d723e */ /* 0x008fe200000000ff */
[----:B------:R-:W-:Y:S01]  /*117a0*/  FADD.FTZ R73, R73, R72 ;  /* 0x0000004849497221 */ /* 0x000fe20000010000 */
[----:B------:R-:W-:Y:S01]  /*117b0*/  FADD.FTZ R70, R70, R71 ;  /* 0x0000004746467221 */ /* 0x000fe20000010000 */
[----:B------:R-:W2:Y:S01]  /*117c0*/  MUFU.EX2 R94, R94 ;  /* 0x0000005e005e7308 */ /* 0x000ea20000000800 */
[----:B------:R-:W-:Y:S01]  /*117d0*/  FFMA.FTZ R2, R120, UR4, -R121 ;  /* 0x0000000478027c23 */ /* 0x000fe20008010879 */
[C---:B------:R-:W-:Y:S01]  /*117e0*/  HMMA.16816.F32 R8, R52.reuse, R30, R8 ;  /* 0x0000001e3408723c */ /* 0x040fe20000001808 */
[----:B------:R-:W-:Y:S01]  /*117f0*/  F2FP.F16.F32.PACK_AB R30, R79, R80 ;  /* 0x000000504f1e723e */ /* 0x000fe200000000ff */
[----:B------:R-:W-:Y:S01]  /*11800*/  MUFU.EX2 R95, R95 ;  /* 0x0000005f005f7308 */ /* 0x000fe20000000800 */
[----:B-----5:R-:W-:Y:S01]  /*11810*/  F2FP.F16.F32.PACK_AB R31, R81, R82 ;  /* 0x00000052511f723e */ /* 0x020fe200000000ff */
[----:B------:R-:W-:Y:S01]  /*11820*/  FADD.FTZ R73, R74, R73 ;  /* 0x000000494a497221 */ /* 0x000fe20000010000 */
[----:B------:R-:W-:Y:S01]  /*11830*/  FADD.FTZ R77, R77, R70 ;  /* 0x000000464d4d7221 */ /* 0x000fe20000010000 */
[----:B------:R-:W-:Y:S02]  /*11840*/  MUFU.EX2 R134, R134 ;  /* 0x0000008600867308 */ /* 0x000fe40000000800 */
[----:B------:R-:W-:Y:S01]  /*11850*/  HMMA.16816.F32 R16, R52, R46, R16 ;  /* 0x0000002e3410723c */ /* 0x000fe20000001810 */
[----:B------:R-:W3:Y:S01]  /*11860*/  LDSM.16.MT88.4 R44, [R156+0x7000] ;  /* 0x007000009c2c783b */ /* 0x000ee20000004200 */
[----:B------:R-:W5:Y:S01]  /*11870*/  MUFU.EX2 R133, R133 ;  /* 0x0000008500857308 */ /* 0x000f620000000800 */
[----:B------:R-:W-:Y:S01]  /*11880*/  FADD.FTZ R78, R78, R73 ;  /* 0x000000494e4e7221 */ /* 0x000fe20000010000 */
[----:B------:R-:W-:Y:S01]  /*11890*/  FADD.FTZ R77, R76, R77 ;  /* 0x0000004d4c4d7221 */ /* 0x000fe20000010000 */
[----:B------:R-:W-:Y:S01]  /*118a0*/  LDSM.16.MT88.4 R52, [R161+0x7800] ;  /* 0x00780000a134783b */ /* 0x000fe20000004200 */
[----:B------:R-:W-:Y:S01]  /*118b0*/  MUFU.EX2 R135, R135 ;  /* 0x0000008700877308 */ /* 0x000fe20000000800 */
[----:B------:R-:W-:Y:S01]  /*118c0*/  FADD.FTZ R83, R83, R78 ;  /* 0x0000004e53537221 */ /* 0x000fe20000010000 */
[----:B----4-:R-:W-:Y:S01]  /*118d0*/  HMMA.16816.F32 R12, R28, R36, R12 ;  /* 0x000000241c0c723c */ /* 0x010fe2000000180c */
[----:B------:R-:W-:Y:S01]  /*118e0*/  FADD.FTZ R80, R80, R77 ;  /* 0x0000004d50507221 */ /* 0x000fe20000010000 */
[----:B------:R-:W4:Y:S01]  /*118f0*/  MUFU.EX2 R130, R130 ;  /* 0x0000008200827308 */ /* 0x000f220000000800 */
[----:B------:R-:W-:-:S02]  /*11900*/  FADD.FTZ R82, R82, R83 ;  /* 0x0000005352527221 */ /* 0x000fc40000010000 */
[----:B------:R-:W-:Y:S01]  /*11910*/  FADD.FTZ R80, R79, R80 ;  /* 0x000000504f507221 */ /* 0x000fe20000010000 */
[----:B------:R-:W-:Y:S01]  /*11920*/  MUFU.EX2 R137, R137 ;  /* 0x0000008900897308 */ /* 0x000fe20000000800 */
[----:B------:R-:W-:Y:S01]  /*11930*/  FADD.FTZ R81, R81, R82 ;  /* 0x0000005251517221 */ /* 0x000fe20000010000 */
        /* <DEDUP_REMOVED lines=16> */
[----:B------:R-:W-:Y:S04]  /*11a40*/  MUFU.EX2 R0, R0 ;  /* 0x0000000000007308 */ /* 0x000fe80000000800 */
[----:B------:R-:W-:Y:S02]  /*11a50*/  MUFU.EX2 R181, R181 ;  /* 0x000000b500b57308 */ /* 0x000fe40000000800 */
[----:B-1----:R-:W-:Y:S01]  /*11a60*/  HMMA.16816.F32 R48, R28, R36, R48 ;  /* 0x000000241c30723c */ /* 0x002fe20000001830 */
[C---:B------:R-:W-:Y:S01]  /*11a70*/  F2FP.F16.F32.PACK_AB R36, R86.reuse, R89 ;  /* 0x000000595624723e */ /* 0x040fe200000000ff */
[----:B------:R-:W-:Y:S01]  /*11a80*/  FADD.FTZ R89, R89, R80 ;  /* 0x0000005059597221 */ /* 0x000fe20000010000 */
[----:B------:R-:W-:Y:S01]  /*11a90*/  F2FP.F16.F32.PACK_AB R37, R87, R88 ;  /* 0x000000585725723e */ /* 0x000fe200000000ff */
[----:B------:R-:W-:Y:S02]  /*11aa0*/  MUFU.EX2 R2, R2 ;  /* 0x0000000200027308 */ /* 0x000fe40000000800 */
[----:B------:R-:W-:-:S02]  /*11ab0*/  FADD.FTZ R86, R86, R89 ;  /* 0x0000005956567221 */ /* 0x000fc40000010000 */
        /* <DEDUP_REMOVED lines=18> */
[----:B-----5:R-:W-:-:S03]  /*11be0*/  F2FP.F16.F32.PACK_AB R29, R133, R134 ;  /* 0x00000086851d723e */ /* 0x020fc600000000ff */
[----:B------:R-:W-:Y:S02]  /*11bf0*/  FADD.FTZ R131, R94, R131 ;  /* 0x000000835e837221 */ /* 0x000fe40000010000 */
[----:B------:R-:W-:Y:S01]  /*11c00*/  HMMA.16816.F32 R8, R36, R30, R8 ;  /* 0x0000001e2408723c */ /* 0x000fe20000001808 */
[----:B------:R-:W1:Y:S01]  /*11c10*/  LDSM.16.MT88.4 R36, [R102+0x8000] ;  /* 0x008000006624783b */ /* 0x000e620000004200 */
[----:B------:R-:W-:Y:S01]  /*11c20*/  F2FP.F16.F32.PACK_AB R30, R95, R132 ;  /* 0x000000845f1e723e */ /* 0x000fe200000000ff */
[----:B------:R-:W-:Y:S01]  /*11c30*/  FADD.FTZ R132, R132, R131 ;  /* 0x0000008384847221 */ /* 0x000fe20000010000 */
[----:B----4-:R-:W-:-:S03]  /*11c40*/  F2FP.F16.F32.PACK_AB R31, R130, R135 ;  /* 0x00000087821f723e */ /* 0x010fc600000000ff */
[----:B------:R-:W-:-:S04]  /*11c50*/  FADD.FTZ R132, R95, R132 ;  /* 0x000000845f847221 */ /* 0x000fc80000010000 */
[C---:B--2---:R-:W-:Y:S08]  /*11c60*/  HMMA.16816.F32 R12, R28.reuse, R40, R12 ;  /* 0x000000281c0c723c */ /* 0x044ff0000000180c */
[C---:B------:R-:W-:Y:S01]  /*11c70*/  HMMA.16816.F32 R20, R28.reuse, R42, R20 ;  /* 0x0000002a1c14723c */ /* 0x040fe20000001814 */
[----:B------:R-:W2:Y:S07]  /*11c80*/  LDSM.16.MT88.4 R40, [R157+0x8800] ;  /* 0x008800009d28783b */ /* 0x000eae0000004200 */
[C---:B------:R-:W-:Y:S08]  /*11c90*/  HMMA.16816.F32 R24, R28.reuse, R44, R24 ;  /* 0x0000002c1c18723c */ /* 0x040ff00000001818 */
[C---:B------:R-:W-:Y:S01]  /*11ca0*/  HMMA.16816.F32 R4, R28.reuse, R46, R4 ;  /* 0x0000002e1c04723c */ /* 0x040fe20000001804 */
[----:B------:R-:W4:Y:S07]  /*11cb0*/  LDSM.16.MT88.4 R44, [R161+0x8800] ;  /* 0x00880000a12c783b */ /* 0x000f2e0000004200 */
[----:B---3--:R-:W-:Y:S01]  /*11cc0*/  HMMA.16816.F32 R32, R28, R52, R32 ;  /* 0x000000341c20723c */ /* 0x008fe20000001820 */
[----:B------:R-:W-:Y:S01]  /*11cd0*/  FFMA.FTZ R52, R107, UR4, -R127 ;  /* 0x000000046b347c23 */ /* 0x000fe2000801087f */
[--C-:B------:R-:W-:Y:S01]  /*11ce0*/  FFMA.FTZ R107, R108, UR4, -R121.reuse ;  /* 0x000000046c6b7c23 */ /* 0x100fe20008010879 */
[----:B------:R-:W-:-:S02]  /*11cf0*/  FFMA.FTZ R108, R109, UR4, -R121 ;  /* 0x000000046d6c7c23 */ /* 0x000fc40008010879 */
[----:B------:R3:W5:Y:S03]  /*11d00*/  MUFU.EX2 R110, R52 ;  /* 0x00000034006e7308 */ /* 0x0007660000000800 */
[C---:B------:R-:W-:Y:S01]  /*11d10*/  HMMA.16816.F32 R16, R28.reuse, R54, R16 ;  /* 0x000000361c10723c */ /* 0x040fe20000001810 */
[----:B------:R-:W-:Y:S04]  /*11d20*/  MUFU.EX2 R107, R107 ;  /* 0x0000006b006b7308 */ /* 0x000fe80000000800 */
[----:B------:R-:W5:Y:S03]  /*11d30*/  MUFU.EX2 R108, R108 ;  /* 0x0000006c006c7308 */ /* 0x000f660000000800 */
[----:B-1----:R-:W-:Y:S01]  /*11d40*/  HMMA.16816.F32 R48, R28, R36, R48 ;  /* 0x000000241c30723c */ /* 0x002fe20000001830 */
[----:B------:R-:W-:Y:S01]  /*11d50*/  F2FP.F16.F32.PACK_AB R36, R66, R137 ;  /* 0x000000894224723e */ /* 0x000fe200000000ff */
[----:B------:R-:W-:Y:S01]  /*11d60*/  FADD.FTZ R137, R137, R132 ;  /* 0x0000008489897221 */ /* 0x000fe20000010000 */
[----:B------:R-:W-:Y:S01]  /*11d70*/  F2FP.F16.F32.PACK_AB R37, R64, R67 ;  /* 0x000000434025723e */ /* 0x000fe200000000ff */
[----:B---3--:R-:W-:Y:S02]  /*11d80*/  LDSM.16.MT88.4 R52, [R156+0x9000] ;  /* 0x009000009c34783b */ /* 0x008fe40000004200 */
        /* <DEDUP_REMOVED lines=10> */
[C---:B----4-:R-:W-:Y:S08]  /*11e30*/  HMMA.16816.F32 R12, R36.reuse, R44, R12 ;  /* 0x0000002c240c723c */ /* 0x050ff0000000180c */
[C---:B------:R-:W-:Y:S01]  /*11e40*/  HMMA.16816.F32 R20, R36.reuse, R46, R20 ;  /* 0x0000002e2414723c */ /* 0x040fe20000001814 */
[----:B------:R-:W-:Y:S07]  /*11e50*/  LDSM.16.MT88.4 R44, [R157+0x9000] ;  /* 0x009000009d2c783b */ /* 0x000fee0000004200 */
[C---:B------:R-:W-:Y:S01]  /*11e60*/  HMMA.16816.F32 R32, R36.reuse, R56, R32 ;  /* 0x000000382420723c */ /* 0x040fe20000001820 */
[----:B------:R-:W-:Y:S01]  /*11e70*/  FFMA.FTZ R56, R114, UR4, -R127 ;  /* 0x0000000472387c23 */ /* 0x000fe2000801087f */
[----:B------:R-:W-:Y:S05]  /*11e80*/  MUFU.EX2 R57, R111 ;  /* 0x0000006f00397308 */ /* 0x000fea0000000800 */
[----:B------:R-:W3:Y:S01]  /*11e90*/  MUFU.EX2 R56, R56 ;  /* 0x0000003800387308 */ /* 0x000ee20000000800 */
[----:B------:R-:W-:Y:S01]  /*11ea0*/  HMMA.16816.F32 R16, R36, R58, R16 ;  /* 0x0000003a2410723c */ /* 0x000fe20000001810 */
[--C-:B------:R-:W-:Y:S01]  /*11eb0*/  FFMA.FTZ R59, R112, UR4, -R121.reuse ;  /* 0x00000004703b7c23 */ /* 0x100fe20008010879 */
[----:B------:R-:W-:-:S05]  /*11ec0*/  FFMA.FTZ R58, R113, UR4, -R121 ;  /* 0x00000004713a7c23 */ /* 0x000fca0008010879 */
[----:B------:R-:W-:Y:S01]  /*11ed0*/  MUFU.EX2 R59, R59 ;  /* 0x0000003b003b7308 */ /* 0x000fe20000000800 */
[C---:B-1----:R-:W-:Y:S01]  /*11ee0*/  HMMA.16816.F32 R48, R36.reuse, R28, R48 ;  /* 0x0000001c2430723c */ /* 0x042fe20000001830 */
[C---:B-----5:R-:W-:Y:S01]  /*11ef0*/  F2FP.F16.F32.PACK_AB R28, R105.reuse, R110 ;  /* 0x0000006e691c723e */ /* 0x060fe200000000ff */
[----:B------:R-:W-:Y:S01]  /*11f00*/  FADD.FTZ R110, R110, R61 ;  /* 0x0000003d6e6e7221 */ /* 0x000fe20000010000 */
[----:B------:R-:W1:Y:S01]  /*11f10*/  MUFU.EX2 R58, R58 ;  /* 0x0000003a003a7308 */ /* 0x000e620000000800 */
[----:B------:R-:W-:Y:S02]  /*11f20*/  F2FP.F16.F32.PACK_AB R29, R108, R107 ;  /* 0x0000006b6c1d723e */ /* 0x000fe400000000ff */
[----:B------:R-:W-:Y:S02]  /*11f30*/  FADD.FTZ R110, R105, R110 ;  /* 0x0000006e696e7221 */ /* 0x000fe40000010000 */
[----:B------:R-:W-:Y:S01]  /*11f40*/  HMMA.16816.F32 R8, R36, R30, R8 ;  /* 0x0000001e2408723c */ /* 0x000fe20000001808 */
[----:B------:R-:W4:Y:S01]  /*11f50*/  LDSM.16.MT88.4 R36, [R102+0x9000] ;  /* 0x009000006624783b */ /* 0x000f220000004200 */
[----:B---3--:R-:W-:Y:S01]  /*11f60*/  F2FP.F16.F32.PACK_AB R30, R56, R57 ;  /* 0x00000039381e723e */ /* 0x008fe200000000ff */
[----:B------:R-:W-:-:S04]  /*11f70*/  FADD.FTZ R57, R57, R110 ;  /* 0x0000006e39397221 */ /* 0x000fc80000010000 */
[----:B------:R-:W-:Y:S01]  /*11f80*/  FADD.FTZ R56, R56, R57 ;  /* 0x0000003938387221 */ /* 0x000fe20000010000 */
[----:B-1----:R-:W-:-:S07]  /*11f90*/  F2FP.F16.F32.PACK_AB R31, R58, R59 ;  /* 0x0000003b3a1f723e */ /* 0x002fce00000000ff */
[C---:B--2---:R-:W-:Y:S08]  /*11fa0*/  HMMA.16816.F32 R12, R28.reuse, R40, R12 ;  /* 0x000000281c0c723c */ /* 0x044ff0000000180c */
[C---:B------:R-:W-:Y:S01]  /*11fb0*/  HMMA.16816.F32 R20, R28.reuse, R42, R20 ;  /* 0x0000002a1c14723c */ /* 0x040fe20000001814 */
[----:B------:R-:W1:Y:S07]  /*11fc0*/  LDSM.16.MT88.4 R40, [R161+0x9800] ;  /* 0x00980000a128783b */ /* 0x000e6e0000004200 */
[C---:B------:R-:W-:Y:S01]  /*11fd0*/  HMMA.16816.F32 R32, R28.reuse, R52, R32 ;  /* 0x000000341c20723c */ /* 0x040fe20000001820 */
[----:B------:R-:W-:Y:S01]  /*11fe0*/  FFMA.FTZ R52, R122, UR4, -R127 ;  /* 0x000000047a347c23 */ /* 0x000fe2000801087f */
[----:B------:R-:W2:Y:S05]  /*11ff0*/  MUFU.EX2 R53, R115 ;  /* 0x0000007300357308 */ /* 0x000eaa0000000800 */
[----:B------:R-:W3:Y:S01]  /*12000*/  MUFU.EX2 R52, R52 ;  /* 0x0000003400347308 */ /* 0x000ee20000000800 */
[----:B------:R-:W-:Y:S01]  /*12010*/  HMMA.16816.F32 R16, R28, R54, R16 ;  /* 0x000000361c10723c */ /* 0x000fe20000001810 */
[--C-:B------:R-:W-:Y:S01]  /*12020*/  FFMA.FTZ R55, R103, UR4, -R121.reuse ;  /* 0x0000000467377c23 */ /* 0x100fe20008010879 */
[----:B------:R-:W-:-:S05]  /*12030*/  FFMA.FTZ R54, R118, UR4, -R121 ;  /* 0x0000000476367c23 */ /* 0x000fca0008010879 */
[----:B------:R-:W5:Y:S01]  /*12040*/  MUFU.EX2 R55, R55 ;  /* 0x0000003700377308 */ /* 0x000f620000000800 */
[C---:B----4-:R-:W-:Y:S01]  /*12050*/  HMMA.16816.F32 R48, R28.reuse, R36, R48 ;  /* 0x000000241c30723c */ /* 0x050fe20000001830 */
[----:B------:R-:W-:Y:S01]  /*12060*/  FADD.FTZ R36, R88, R81 ;  /* 0x0000005158247221 */ /* 0x000fe20000010000 */
[----:B--2---:R-:W-:Y:S01]  /*12070*/  F2FP.F16.F32.PACK_AB R88, R0, R53 ;  /* 0x000000350058723e */ /* 0x004fe200000000ff */
[----:B------:R-:W-:Y:S01]  /*12080*/  MUFU.EX2 R54, R54 ;  /* 0x0000003600367308 */ /* 0x000fe20000000800 */
[----:B------:R-:W-:Y:S01]  /*12090*/  FADD.FTZ R53, R53, R56 ;  /* 0x0000003835357221 */ /* 0x000fe20000010000 */
[----:B------:R-:W-:Y:S01]  /*120a0*/  FADD.FTZ R87, R87, R36 ;  /* 0x0000002457577221 */ /* 0x000fe20000010000 */
[----:B---3--:R-:W-:Y:S01]  /*120b0*/  F2FP.F16.F32.PACK_AB R90, R181, R52 ;  /* 0x00000034b55a723e */ /* 0x008fe200000000ff */
[----:B------:R-:W2:Y:S01]  /*120c0*/  MUFU.EX2 R37, R63 ;  /* 0x0000003f00257308 */ /* 0x000ea20000000800 */
[----:B------:R-:W-:Y:S01]  /*120d0*/  HMMA.16816.F32 R24, R28, R44, R24 ;  /* 0x0000002c1c18723c */ /* 0x000fe20000001818 */
[----:B------:R-:W-:Y:S01]  /*120e0*/  FADD.FTZ R92, R92, R87 ;  /* 0x000000575c5c7221 */ /* 0x000fe20000010000 */
[----:B------:R-:W-:Y:S01]  /*120f0*/  FADD.FTZ R53, R0, R53 ;  /* 0x0000003500357221 */ /* 0x000fe20000010000 */
[----:B------:R-:W-:-:S02]  /*12100*/  MOV R0, R3 ;  /* 0x0000000300007202 */ /* 0x000fc40000000f00 */
[----:B------:R-:W-:Y:S01]  /*12110*/  FADD.FTZ R93, R93, R92 ;  /* 0x0000005c5d5d7221 */ /* 0x000fe20000010000 */
[----:B-----5:R-:W-:Y:S01]  /*12120*/  F2FP.F16.F32.PACK_AB R89, R2, R55 ;  /* 0x000000370259723e */ /* 0x020fe200000000ff */
[----:B------:R-:W-:Y:S01]  /*12130*/  FADD.FTZ R52, R52, R53 ;  /* 0x0000003534347221 */ /* 0x000fe20000010000 */
[C---:B------:R-:W-:Y:S01]  /*12140*/  HMMA.16816.F32 R4, R28.reuse, R46, R4 ;  /* 0x0000002e1c04723c */ /* 0x040fe20000001804 */
[----:B------:R-:W-:Y:S01]  /*12150*/  FADD.FTZ R134, R134, R93 ;  /* 0x0000005d86867221 */ /* 0x000fe20000010000 */
[----:B------:R-:W3:Y:S01]  /*12160*/  LDSM.16.MT88.4 R44, [R157+0x9800] ;  /* 0x009800009d2c783b */ /* 0x000ee20000004200 */
[----:B------:R-:W-:Y:S01]  /*12170*/  @P0 MOV R0, R3 ;  /* 0x0000000300000202 */ /* 0x000fe20000000f00 */
[----:B------:R-:W-:Y:S01]  /*12180*/  FADD.FTZ R181, R181, R52 ;  /* 0x00000034b5b57221 */ /* 0x000fe20000010000 */
[----:B------:R-:W-:Y:S01]  /*12190*/  FADD.FTZ R134, R133, R134 ;  /* 0x0000008685867221 */ /* 0x000fe20000010000 */
[----:B--2---:R-:W-:Y:S02]  /*121a0*/  F2FP.F16.F32.PACK_AB R91, R37, R54 ;  /* 0x00000036255b723e */ /* 0x004fe400000000ff */
[----:B------:R-:W-:Y:S01]  /*121b0*/  HMMA.16816.F32 R8, R28, R38, R8 ;  /* 0x000000261c08723c */ /* 0x000fe20000001808 */
[----:B------:R-:W-:Y:S01]  /*121c0*/  FADD.FTZ R135, R135, R134 ;  /* 0x0000008687877221 */ /* 0x000fe20000010000 */
[----:B------:R-:W2:Y:S03]  /*121d0*/  LDSM.16.MT88.4 R28, [R156+0x9800] ;  /* 0x009800009c1c783b */ /* 0x000ea60000004200 */
[----:B------:R-:W-:-:S03]  /*121e0*/  FADD.FTZ R130, R130, R135 ;  /* 0x0000008782827221 */ /* 0x000fc60000010000 */
[----:B-1----:R-:W-:Y:S01]  /*121f0*/  HMMA.16816.F32 R96, R88, R40, R12 ;  /* 0x000000285860723c */ /* 0x002fe2000000180c */
[----:B------:R-:W1:Y:S01]  /*12200*/  LDSM.16.MT88.4 R12, [R102+0x9800] ;  /* 0x00980000660c783b */ /* 0x000e620000004200 */
[----:B------:R-:W-:-:S04]  /*12210*/  FADD.FTZ R67, R67, R130 ;  /* 0x0000008243437221 */ /* 0x000fc80000010000 */
[----:B------:R-:W-:Y:S02]  /*12220*/  FADD.FTZ R64, R64, R67 ;  /* 0x0000004340407221 */ /* 0x000fe40000010000 */
[----:B------:R-:W-:Y:S02]  /*12230*/  HMMA.16816.F32 R68, R88, R42, R20 ;  /* 0x0000002a5844723c */ /* 0x000fe40000001814 */
[----:B------:R-:W-:Y:S01]  /*12240*/  FADD.FTZ R65, R65, R64 ;  /* 0x0000004041417221 */ /* 0x000fe20000010000 */
[----:B------:R-:W-:-:S03]  /*12250*/  MOV R64, R60 ;  /* 0x0000003c00407202 */ /* 0x000fc60000000f00 */
[----:B------:R-:W-:-:S04]  /*12260*/  FADD.FTZ R104, R104, R65 ;  /* 0x0000004168687221 */ /* 0x000fc80000010000 */
[----:B------:R-:W-:-:S04]  /*12270*/  FADD.FTZ R107, R107, R104 ;  /* 0x000000686b6b7221 */ /* 0x000fc80000010000 */
[----:B------:R-:W-:-:S04]  /*12280*/  FADD.FTZ R108, R108, R107 ;  /* 0x0000006b6c6c7221 */ /* 0x000fc80000010000 */
[----:B------:R-:W-:Y:S01]  /*12290*/  FADD.FTZ R59, R59, R108 ;  /* 0x0000006c3b3b7221 */ /* 0x000fe20000010000 */
[----:B---3--:R-:W-:Y:S03]  /*122a0*/  HMMA.16816.F32 R72, R88, R44, R24 ;  /* 0x0000002c5848723c */ /* 0x008fe60000001818 */
[----:B------:R-:W-:-:S04]  /*122b0*/  FADD.FTZ R58, R58, R59 ;  /* 0x0000003b3a3a7221 */ /* 0x000fc80000010000 */
[----:B------:R-:W-:Y:S01]  /*122c0*/  FADD.FTZ R55, R55, R58 ;  /* 0x0000003a37377221 */ /* 0x000fe20000010000 */
[C---:B------:R-:W-:Y:S03]  /*122d0*/  HMMA.16816.F32 R76, R88.reuse, R46, R4 ;  /* 0x0000002e584c723c */ /* 0x040fe60000001804 */
[----:B------:R-:W-:Y:S01]  /*122e0*/  FADD.FTZ R55, R2, R55 ;  /* 0x0000003702377221 */ /* 0x000fe20000010000 */
[-C--:B------:R-:W-:Y:S02]  /*122f0*/  MOV R2, R100.reuse ;  /* 0x0000006400027202 */ /* 0x080fe40000000f00 */
[----:B------:R-:W-:Y:S01]  /*12300*/  @P0 MOV R2, R100 ;  /* 0x0000006400020202 */ /* 0x000fe20000000f00 */
[----:B------:R-:W-:Y:S01]  /*12310*/  FADD.FTZ R54, R54, R55 ;  /* 0x0000003736367221 */ /* 0x000fe20000010000 */
[----:B--2---:R-:W-:Y:S03]  /*12320*/  HMMA.16816.F32 R80, R88, R28, R32 ;  /* 0x0000001c5850723c */ /* 0x004fe60000001820 */
[----:B------:R-:W-:-:S05]  /*12330*/  FADD.FTZ R182, R37, R54 ;  /* 0x0000003625b67221 */ /* 0x000fca0000010000 */
[C---:B------:R-:W-:Y:S08]  /*12340*/  HMMA.16816.F32 R84, R88.reuse, R30, R16 ;  /* 0x0000001e5854723c */ /* 0x040ff00000001810 */
[C---:B-1----:R-:W-:Y:S08]  /*12350*/  HMMA.16816.F32 R92, R88.reuse, R12, R48 ;  /* 0x0000000c585c723c */ /* 0x042ff00000001830 */
[----:B------:R-:W-:Y:S01]  /*12360*/  HMMA.16816.F32 R88, R88, R14, R8 ;  /* 0x0000000e5858723c */ /* 0x000fe20000001808 */
[----:B------:R-:W-:-:S04]  /*12370*/  NOP ;  /* 0x0000000000007918 */ /* 0x000fc80000000000 */
[----:B------:R-:W-:-:S15]  /*12380*/  @P0 BRA `(.L_x_6667) ;  /* 0x0000000000040947 */ /* 0x000fde0003800000 */
.L_x_6661:
[----:B------:R-:W-:-:S07]  /*12390*/  IADD3 R62, PT, PT, R64, -0x1, RZ ;  /* 0xffffffff403e7810 */ /* 0x000fce0007ffe0ff */
.L_x_6667:
        /* <DEDUP_REMOVED lines=14> */
[----:B------:R-:W-:-:S04]  /*12480*/  @!P4 IADD3 R170, P0, PT, RZ, -R170, RZ ;  /* 0x800000aaffaac210 */ /* 0x000fc80007f1e0ff */
[----:B------:R-:W-:Y:S01]  /*12490*/  P2R R180, PR, RZ, 0x1 ;  /* 0x00000001ffb47803 */ /* 0x000fe20000000000 */
[----:B-1----:R-:W-:-:S12]  /*124a0*/  ULEA UR5, UR5, UR12, 0x18 ;  /* 0x0000000c05057291 */ /* 0x002fd8000f8ec0ff */
.L_x_6672:
[----:B------:R-:W1:Y:S01]  /*124b0*/  S2R R9, SR_TID.X ;  /* 0x0000000000097919 */ /* 0x000e620000002100 */
[----:B------:R-:W-:Y:S01]  /*124c0*/  ISETP.NE.AND P0, PT, R180, RZ, PT ;  /* 0x000000ffb400720c */ /* 0x000fe20003f05270 */
        /* <DEDUP_REMOVED lines=75> */
.L_x_6669:
[----:B------:R-:W-:Y:S01]  /*12980*/  LOP3.LUT R9, R0, 0x38, R9, 0x78, !PT ;  /* 0x0000003800097812 */ /* 0x000fe200078e7809 */
[C---:B------:R-:W-:Y:S01]  /*12990*/  IMAD.SHL.U32 R5, R4.reuse, 0x20, RZ ;  /* 0x0000002004057824 */ /* 0x040fe200078e00ff */
[----:B-1----:R-:W-:Y:S01]  /*129a0*/  SHF.L.U64.HI R4, R4, 0x5, R7 ;  /* 0x0000000504047819 */ /* 0x002fe20000010207 */
        /* <DEDUP_REMOVED lines=25> */
[----:B------:R-:W-:Y:S01]  /*12b40*/  IMAD.X R19, R17, 0x1, R4, P0 ;  /* 0x0000000111137824 */ /* 0x000fe200000e0604 */
[----:B------:R-:W-:Y:S03]  /*12b50*/  ISETP.GT.AND P0, PT, R178, R167, PT ;  /* 0x000000a7b200720c */ /* 0x000fe60003f04270 */
[----:B------:R-:W-:Y:S05]  /*12b60*/  LDGSTS.E.BYPASS.LTC128B.128 [R103+0x9000], desc[UR6][R16.64] ;  /* 0x0900000010677fae */ /* 0x000fea000b981a06 */
[----:B------:R2:W-:Y:S05]  /*12b70*/  LDGSTS.E.BYPASS.LTC128B.128 [R103+0x9800], desc[UR6][R18.64] ;  /* 0x0980000012677fae */ /* 0x0005ea000b981a06 */
[----:B------:R-:W-:Y:S05]  /*12b80*/  LDSM.16.M88.4 R104, [R166] ;  /* 0x00000000a668783b */ /* 0x000fea0000000200 */
[----:B------:R-:W1:Y:S05]  /*12b90*/  LDSM.16.M88.4 R108, [R165+0x2000] ;  /* 0x00200000a56c783b */ /* 0x000e6a0000000200 */
[----:B------:R-:W3:Y:S05]  /*12ba0*/  LDSM.16.M88.4 R112, [R165+0x2800] ;  /* 0x00280000a570783b */ /* 0x000eea0000000200 */
[----:B------:R-:W4:Y:S05]  /*12bb0*/  LDSM.16.M88.4 R116, [R165+0x3000] ;  /* 0x00300000a574783b */ /* 0x000f2a0000000200 */
[----:B------:R-:W0:Y:S05]  /*12bc0*/  LDGDEPBAR ;  /* 0x00000000000079af */ /* 0x000e2a0000000000 */
[----:B------:R-:W4:Y:S05]  /*12bd0*/  LDSM.16.M88.4 R120, [R165+0x3800] ;  /* 0x00380000a578783b */ /* 0x000f2a0000000200 */
[----:B------:R-:W4:Y:S05]  /*12be0*/  LDSM.16.M88.4 R124, [R165+0x4000] ;  /* 0x00400000a57c783b */ /* 0x000f2a0000000200 */
[----:B------:R-:W4:Y:S05]  /*12bf0*/  LDSM.16.M88.4 R128, [R165+0x4800] ;  /* 0x00480000a580783b */ /* 0x000f2a0000000200 */
[----:B------:R-:W4:Y:S05]  /*12c00*/  LDSM.16.M88.4 R132, [R165+0x5000] ;  /* 0x00500000a584783b */ /* 0x000f2a0000000200 */
[----:B------:R-:W4:Y:S01]  /*12c10*/  LDSM.16.M88.4 R136, [R165+0x5800] ;  /* 0x00580000a588783b */ /* 0x000f220000000200 */
[C---:B-1----:R-:W-:Y:S04]  /*12c20*/  HMMA.16816.F32 R4, R104.reuse, R108, RZ ;  /* 0x0000006c6804723c */ /* 0x042fe800000018ff */
[----:B------:R-:W-:Y:S04]  /*12c30*/  LDSM.16.M88.4 R140, [R164] ;  /* 0x00000000a48c783b */ /* 0x000fe80000000200 */
[C---:B-----5:R-:W-:Y:S01]  /*12c40*/  HMMA.16816.F32 R8, R104.reuse, R110, RZ ;  /* 0x0000006e6808723c */ /* 0x060fe200000018ff */
[----:B------:R-:W1:Y:S05]  /*12c50*/  LDSM.16.M88.4 R144, [R160+0x2000] ;  /* 0x00200000a090783b */ /* 0x000e6a0000000200 */
[----:B------:R-:W5:Y:S02]  /*12c60*/  LDSM.16.M88.4 R148, [R160+0x2800] ;  /* 0x00280000a094783b */ /* 0x000f640000000200 */
[C---:B---3--:R-:W-:Y:S03]  /*12c70*/  HMMA.16816.F32 R12, R104.reuse, R112, RZ ;  /* 0x00000070680c723c */ /* 0x048fe600000018ff */
[----:B------:R-:W3:Y:S05]  /*12c80*/  LDSM.16.M88.4 R152, [R160+0x3000] ;  /* 0x00300000a098783b */ /* 0x000eea0000000200 */
[C---:B--2---:R-:W-:Y:S01]  /*12c90*/  HMMA.16816.F32 R16, R104.reuse, R114, RZ ;  /* 0x000000726810723c */ /* 0x044fe200000018ff */
[----:B------:R-:W2:Y:S05]  /*12ca0*/  LDSM.16.M88.4 R108, [R160+0x3800] ;  /* 0x00380000a06c783b */ /* 0x000eaa0000000200 */
[----:B------:R-:W2:Y:S02]  /*12cb0*/  LDSM.16.M88.4 R112, [R160+0x4000] ;  /* 0x00400000a070783b */ /* 0x000ea40000000200 */
        /* <DEDUP_REMOVED lines=17> */
[----:B------:R-:W4:Y:S05]  /*12dd0*/  LDSM.16.M88.4 R104, [R160+0x4800] ;  /* 0x00480000a068783b */ /* 0x000f2a0000000200 */
[----:B------:R-:W-:Y:S02]  /*12de0*/  LDSM.16.M88.4 R136, [R158+0x2000] ;  /* 0x002000009e88783b */ /* 0x000fe40000000200 */
[C---:B-1----:R-:W-:Y:S08]  /*12df0*/  HMMA.16816.F32 R4, R140.reuse, R144, R4 ;  /* 0x000000908c04723c */ /* 0x042ff00000001804 */
[C---:B------:R-:W-:Y:S08]  /*12e00*/  HMMA.16816.F32 R8, R140.reuse, R146, R8 ;  /* 0x000000928c08723c */ /* 0x040ff00000001808 */
[C---:B-----5:R-:W-:Y:S08]  /*12e10*/  HMMA.16816.F32 R12, R140.reuse, R148, R12 ;  /* 0x000000948c0c723c */ /* 0x060ff0000000180c */
        /* <DEDUP_REMOVED lines=135> */
.L_x_6671:
        /* <DEDUP_REMOVED lines=28> */
.L_x_6670:
        /* <DEDUP_REMOVED lines=409> */
.L_x_6668:
        /* <DEDUP_REMOVED lines=140> */
.L_x_6674:
[----:B------:R-:W-:Y:S05]  /*15aa0*/  BSYNC.RECONVERGENT B0 ;  /* 0x0000000000007941 */ /* 0x000fea0003800200 */
.L_x_6673:
[----:B------:R-:W5:Y:S01]  /*15ab0*/  LDCU.64 UR4, c[0x0][0x3f8] ;  /* 0x00007f00ff0477ac */ /* 0x000f620008000a00 */
[----:B------:R-:W-:Y:S01]  /*15ac0*/  IMAD.IADD R169, R169, 0x1, -R168 ;  /* 0x00000001a9a97824 */ /* 0x000fe200078e0aa8 */
[----:B------:R-:W-:Y:S02]  /*15ad0*/  LOP3.LUT R3, R3, 0xffc, RZ, 0xc0, !PT ;  /* 0x00000ffc03037812 */ /* 0x000fe400078ec0ff */
[----:B------:R-:W-:Y:S02]  /*15ae0*/  SHF.R.U32.HI R38, RZ, 0x4, R38 ;  /* 0x00000004ff267819 */ /* 0x000fe40000011626 */
[----:B------:R-:W-:Y:S02]  /*15af0*/  IADD3 R3, P0, PT, R0, R3, RZ ;  /* 0x0000000300037210 */ /* 0x000fe40007f1e0ff */
[C---:B------:R-:W-:Y:S01]  /*15b00*/  ISETP.GE.AND P4, PT, R38.reuse, R169, PT ;  /* 0x000000a92600720c */ /* 0x040fe20003f86270 */
[----:B--2---:R-:W-:Y:S01]  /*15b10*/  VIADD R40, R38, 0x10 ;  /* 0x0000001026287836 */ /* 0x004fe20000000000 */
[----:B------:R-:W-:Y:S01]  /*15b20*/  LEA.HI.X.SX32 R42, R0, RZ, 0x1, P0 ;  /* 0x000000ff002a7211 */ /* 0x000fe200000f0eff */
[----:B------:R-:W-:-:S02]  /*15b30*/  VIADD R36, R38, 0x18 ;  /* 0x0000001826247836 */ /* 0x000fc40000000000 */
        /* <DEDUP_REMOVED lines=12> */
[----:B-1----:R1:W-:Y:S01]  /*15c00*/  @!P4 STG.E.128 desc[UR6][R44.64], R32 ;  /* 0x000000202c00c986 */ /* 0x0023e2000c101d06 */
        /* <DEDUP_REMOVED lines=11> */
.L_x_6675:
        /* <DEDUP_REMOVED lines=12> */
.L_x_7196:


//--------------------- .text._ZN5flash24flash_fwd_splitkv_kernelI23Flash_fwd_kernel_traitsILi64ELi64ELi128ELi4ELb0ELb0EN7cutlass6half_tE19Flash_kernel_traitsILi64ELi64ELi128ELi4ES3_EELb1ELb0ELb0ELb0ELb1ELb1ELb1ELb1EEEvNS_16Flash_fwd_paramsE --------------------------
	.section	.text._ZN5flash24flash_fwd_splitkv_kernelI23Flash_fwd_kernel_traitsILi64ELi64ELi128ELi4ELb0ELb0EN7cutlass6half_tE19Flash_kernel_traitsILi64ELi64ELi128ELi4ES3_EELb1ELb0ELb0ELb0ELb1ELb1ELb1ELb1EEEvNS_16Flash_fwd_paramsE,"ax",@progbits
	.align	128
        .global         _ZN5flash24flash_fwd_splitkv_kernelI23Flash_fwd_kernel_traitsILi64ELi64ELi128ELi4ELb0ELb0EN7cutlass6half_tE19Flash_kernel_traitsILi64ELi64ELi128ELi4ES3_EELb1ELb0ELb0ELb0ELb1ELb1ELb1ELb1EEEvNS_16Flash_fwd_paramsE
        .type           _ZN5flash24flash_fwd_splitkv_kernelI23Flash_fwd_kernel_traitsILi64ELi64ELi128ELi4ELb0ELb0EN7cutlass6half_tE19Flash_kernel_traitsILi64ELi64ELi128ELi4ES3_EELb1ELb0ELb0ELb0ELb1ELb1ELb1ELb1EEEvNS_16Flash_fwd_paramsE,@function
        .size           _ZN5flash24flash_fwd_splitkv_kernelI23Flash_fwd_kernel_traitsILi64ELi64ELi128ELi4ELb0ELb0EN7cutlass6half_tE19Flash_kernel_traitsILi64ELi64ELi128ELi4ES3_EELb1ELb0ELb0ELb0ELb1ELb1ELb1ELb1EEEvNS_16Flash_fwd_paramsE,(.L_x_7197 - _ZN5flash24flash_fwd_splitkv_kernelI23Flash_fwd_kernel_traitsILi64ELi64ELi128ELi4ELb0ELb0EN7cutlass6half_tE19Flash_kernel_traitsILi64ELi64ELi128ELi4ES3_EELb1ELb0ELb0ELb0ELb1ELb1ELb1ELb1EEEvNS_16Flash_fwd_paramsE)
        .other          _ZN5flash24flash_fwd_splitkv_kernelI23Flash_fwd_kernel_traitsILi64ELi64ELi128ELi4ELb0ELb0EN7cutlass6half_tE19Flash_kernel_traitsILi64ELi64ELi128ELi4ES3_EELb1ELb0ELb0ELb0ELb1ELb1ELb1ELb1EEEvNS_16Flash_fwd_paramsE,@"STO_CUDA_ENTRY STV_DEFAULT"
_ZN5flash24flash_fwd_splitkv_kernelI23Flash_fwd_kernel_traitsILi64ELi64ELi128ELi4ELb0ELb0EN7cutlass6half_tE19Flash_kernel_traitsILi64ELi64ELi128ELi4ES3_EELb1ELb0ELb0ELb0ELb1ELb1ELb1ELb1EEEvNS_16Flash_fwd_paramsE:
.text._ZN5flash24flash_fwd_splitkv_kernelI23Flash_fwd_kernel_traitsILi64ELi64ELi128ELi4ELb0ELb0EN7cutlass6half_tE19Flash_kernel_traitsILi64ELi64ELi128ELi4ES3_EELb1ELb0ELb0ELb0ELb1ELb1ELb1ELb1EEEvNS_16Flash_fwd_paramsE:
        /* <DEDUP_REMOVED lines=26> */
[----:B------:R-:W-:Y:S02]  /*01a0*/  ISETP.NE.U32.AND P0, PT, R4, RZ, PT ;  /* 0x000000ff0400720c */ /* 0x000fe40003f05070 */
[C---:B------:R-:W-:Y:S02]  /*01b0*/  ISETP.NE.AND.EX P1, PT, R5.reuse, RZ, PT, P1 ;  /* 0x000000ff0500720c */ /* 0x040fe40003f25310 */
[----:B------:R-:W-:-:S02]  /*01c0*/  ISETP.NE.AND.EX P3, PT, R5, RZ, PT, P0 ;  /* 0x000000ff0500720c */ /* 0x000fc40003f65300 */
[----:B-1----:R-:W-:-:S05]  /*01d0*/  ISETP.NE.U32.AND P0, PT, R2, RZ, PT ;  /* 0x000000ff0200720c */ /* 0x002fca0003f05070 */
[----:B------:R-:W-:Y:S01]  /*01e0*/  @P2 VIADD R165, R165, 0x1 ;  /* 0x00000001a5a52836 */ /* 0x000fe20000000000 */
[----:B------:R-:W-:Y:S02]  /*01f0*/  @!P4 LOP3.LUT R165, RZ, R7, RZ, 0x33, !PT ;  /* 0x00000007ffa5c212 */ /* 0x000fe400078e33ff */
[----:B------:R-:W-:Y:S02]  /*0200*/  ISETP.NE.AND.EX P2, PT, R3, RZ, PT, P0 ;  /* 0x000000ff0300720c */ /* 0x000fe40003f45300 */
[----:B---3--:R-:W-:Y:S01]  /*0210*/  ISETP.NE.U32.AND P0, PT, RZ, UR4, PT ;  /* 0x00000004ff007c0c */ /* 0x008fe2000bf05070 */
[----:B----4-:R-:W-:-:S03]  /*0220*/  IMAD.WIDE.U32 R16, R165, 0x4, R12 ;  /* 0x00000004a5107825 */ /* 0x010fc600078e000c */
[----:B------:R-:W-:Y:S01]  /*0230*/  ISETP.NE.AND.EX P5, PT, RZ, UR5, PT, P0 ;  /* 0x00000005ff007c0c */ /* 0x000fe2000bfa5300 */
[----:B------:R-:W-:Y:S01]  /*0240*/  IMAD.SHL.U32 R9, R165, 0x4, RZ ;  /* 0x00000004a5097824 */ /* 0x000fe200078e00ff */
[----:B------:R-:W2:Y:S01]  /*0250*/  @P1 LDG.E R10, desc[UR6][R16.64] ;  /* 0x00000006100a1981 */ /* 0x000ea2000c1e1900 */
[----:B------:R-:W-:-:S03]  /*0260*/  SHF.R.U32.HI R4, RZ, 0x1e, R165 ;  /* 0x0000001eff047819 */ /* 0x000fc600000116a5 */
[----:B------:R1:W2:Y:S01]  /*0270*/  @P3 LDG.E R13, desc[UR6][R16.64+0x4] ;  /* 0x00000406100d3981 */ /* 0x0002a2000c1e1900 */
[C---:B------:R-:W-:Y:S01]  /*0280*/  IADD3 R132, P1, PT, R9.reuse, UR4, RZ ;  /* 0x0000000409847c10 */ /* 0x040fe2000ff3e0ff */
[----:B------:R-:W-:Y:S01]  /*0290*/  IMAD.MOV.U32 R0, RZ, RZ, RZ ;  /* 0x000000ffff007224 */ /* 0x000fe200078e00ff */
[----:B------:R-:W-:Y:S02]  /*02a0*/  @P2 IADD3 R14, P0, PT, R9, R2, RZ ;  /* 0x00000002090e2210 */ /* 0x000fe40007f1e0ff */
[----:B------:R-:W-:-:S03]  /*02b0*/  IADD3.X R133, PT, PT, R4, UR5, RZ, P1, !PT ;  /* 0x0000000504857c10 */ /* 0x000fc60008ffe4ff */
[----:B------:R-:W-:Y:S02]  /*02c0*/  @P2 IMAD.X R15, R4, 0x1, R3, P0 ;  /* 0x00000001040f2824 */ /* 0x000fe400000e0603 */
[----:B------:R-:W5:Y:S01]  /*02d0*/  @P5 LDG.E R0, desc[UR6][R132.64] ;  /* 0x0000000684005981 */ /* 0x000f62000c1e1900 */
[----:B------:R-:W3:Y:S01]  /*02e0*/  LDC.64 R2, c[0x0][0x468] ;  /* 0x00011a00ff027b82 */ /* 0x000ee20000000a00 */
[----:B------:R-:W4:Y:S01]  /*02f0*/  LDCU.U8 UR4, c[0x0][0x532] ;  /* 0x0000a640ff0477ac */ /* 0x000f220008000000 */
[----:B------:R-:W1:Y:S01]  /*0300*/  S2R R11, SR_CTAID.X ;  /* 0x00000000000b7919 */ /* 0x000e620000002500 */
[----:B------:R1:W5:Y:S01]  /*0310*/  @P2 LDG.E R69, desc[UR6][R14.64] ;  /* 0x000000060e452981 */ /* 0x000362000c1e1900 */
[----:B----4-:R-:W-:Y:S02]  /*0320*/  ISETP.NE.AND P4, PT, RZ, UR4, PT ;  /* 0x00000004ff007c0c */ /* 0x010fe4000bf85270 */
[----:B---3--:R-:W-:-:S04]  /*0330*/  ISETP.EQ.U32.AND P0, PT, R2, RZ, PT ;  /* 0x000000ff0200720c */ /* 0x008fc80003f02070 */
[----:B------:R-:W-:Y:S02]  /*0340*/  ISETP.EQ.OR.EX P1, PT, R3, RZ, !P4, P0 ;  /* 0x000000ff0300720c */ /* 0x000fe40006722700 */
[----:B-1----:R-:W-:-:S05]  /*0350*/  IADD3 R16, P0, PT, R9, R2, RZ ;  /* 0x0000000209107210 */ /* 0x002fca0007f1e0ff */
[----:B------:R-:W-:Y:S01]  /*0360*/  IMAD.X R17, R4, 0x1, R3, P0 ;  /* 0x0000000104117824 */ /* 0x000fe200000e0603 */
[----:B------:R-:W-:-:S04]  /*0370*/  ISETP.NE.U32.AND P0, PT, R2, RZ, PT ;  /* 0x000000ff0200720c */ /* 0x000fc80003f05070 */
[----:B------:R-:W-:Y:S01]  /*0380*/  ISETP.NE.AND.EX P0, PT, R3, RZ, PT, P0 ;  /* 0x000000ff0300720c */ /* 0x000fe20003f05300 */
[----:B------:R-:W1:-:S12]  /*0390*/  @!P3 LDC R163, c[0x0][0x434] ;  /* 0x00010d00ffa3bb82 */ /* 0x000e580000000800 */
[----:B------:R-:W3:Y:S01]  /*03a0*/  @!P0 LDC R15, c[0x0][0x438] ;  /* 0x00010e00ff0f8b82 */ /* 0x000ee20000000800 */
[----:B------:R-:W-:Y:S02]  /*03b0*/  IMAD.MOV.U32 R5, RZ, RZ, -0x1 ;  /* 0xffffffffff057424 */ /* 0x000fe400078e00ff */
[----:B------:R-:W-:-:S04]  /*03c0*/  IMAD.SHL.U32 R164, R11, 0x40, RZ ;  /* 0x000000400ba47824 */ /* 0x000fc800078e00ff */
[----:B------:R4:W5:Y:S01]  /*03d0*/  @!P1 LDG.E R5, desc[UR6][R16.64] ;  /* 0x0000000610059981 */ /* 0x000962000c1e1900 */
[----:B--2---:R-:W-:-:S05]  /*03e0*/  @P3 IMAD.IADD R163, R13, 0x1, -R10 ;  /* 0x000000010da33824 */ /* 0x004fca00078e0a0a */
[----:B-1----:R-:W-:Y:S01]  /*03f0*/  ISETP.GT.AND P1, PT, R163, R164, PT ;  /* 0x000000a4a300720c */ /* 0x002fe20003f24270 */
[----:B---34-:R-:W-:-:S12]  /*0400*/  @!P0 BRA `(.L_x_6676) ;  /* 0x00000000000c8947 */ /* 0x018fd80003800000 */
[----:B------:R-:W2:Y:S02]  /*0410*/  @P4 LDG.E R2, desc[UR6][R16.64+0x4] ;  /* 0x0000040610024981 */ /* 0x000ea4000c1e1900 */
[----:B--2--5:R-:W-:-:S06]  /*0420*/  @P4 IADD3 R15, PT, PT, R2, -R5, RZ ;  /* 0x80000005020f4210 */ /* 0x024fcc0007ffe0ff */
[----:B------:R1:W5:Y:S02]  /*0430*/  @!P4 LDG.E R15, desc[UR6][R16.64] ;  /* 0x00000006100fc981 */ /* 0x000364000c1e1900 */
.L_x_6676:
        /* <DEDUP_REMOVED lines=36> */
[----:B------:R-:W-:Y:S01]  /*0680*/  ISETP.GE.U32.AND P4, PT, R17, R14, PT ;  /* 0x0000000e1100720c */ /* 0x000fe20003f86070 */
[----:B------:R-:W-:Y:S01]  /*0690*/  VIADD R14, R11, 0x1 ;  /* 0x000000010b0e7836 */ /* 0x000fe20000000000 */
[----:B-1----:R-:W-:Y:S02]  /*06a0*/  @!P2 SEL R3, R16, RZ, P0 ;  /* 0x000000ff1003a207 */ /* 0x002fe40000000000 */
[----:B------:R-:W-:Y:S01]  /*06b0*/  ISETP.NE.AND P0, PT, R6, RZ, PT ;  /* 0x000000ff0600720c */ /* 0x000fe20003f05270 */
[----:B------:R-:W-:Y:S02]  /*06c0*/  IMAD R14, R14, 0x40, -R163 ;  /* 0x000000400e0e7824 */ /* 0x000fe400078e0aa3 */
[----:B------:R-:W-:-:S04]  /*06d0*/  @!P2 IMAD.IADD R69, R70, 0x1, R3 ;  /* 0x000000014645a824 */ /* 0x000fc800078e0203 */
        /* <DEDUP_REMOVED lines=8> */
[----:B--2---:R-:W-:Y:S01]  /*0760*/  IMAD R162, R12, R2, RZ ;  /* 0x000000020ca27224 */ /* 0x004fe200078e02ff */
[----:B------:R-:W-:-:S02]  /*0770*/  LEA.HI R6, R6, R13, RZ, 0x7 ;  /* 0x0000000d06067211 */ /* 0x000fc400078f38ff */
        /* <DEDUP_REMOVED lines=11> */
[----:B------:R-:W-:Y:S01]  /*0830*/  IMAD.IADD R163, R163, 0x1, -R164 ;  /* 0x00000001a3a37824 */ /* 0x000fe200078e0aa4 */
[----:B------:R-:W3:Y:S03]  /*0840*/  LDCU.64 UR8, c[0x0][0x3f8] ;  /* 0x00007f00ff0877ac */ /* 0x000ee60008000a00 */
[C---:B------:R-:W-:Y:S01]  /*0850*/  VIADD R6, R0.reuse, 0x10 ;  /* 0x0000001000067836 */ /* 0x040fe20000000000 */
[----:B------:R-:W-:-:S04]  /*0860*/  ISETP.GE.AND P2, PT, R0, R163, PT ;  /* 0x000000a30000720c */ /* 0x000fc80003f46270 */
[----:B------:R-:W-:Y:S01]  /*0870*/  ISETP.GE.AND P4, PT, R6, R163, PT ;  /* 0x000000a30600720c */ /* 0x000fe20003f86270 */
[----:B------:R-:W-:Y:S02]  /*0880*/  VIADD R6, R0, 0x28 ;  /* 0x0000002800067836 */ /* 0x000fe40000000000 */
[----:B-1----:R-:W-:-:S04]  /*0890*/  IMAD R4, R2, R4, R165 ;  /* 0x0000000402047224 */ /* 0x002fc800078e02a5 */
[----:B------:R-:W-:Y:S02]  /*08a0*/  IMAD R4, R4, R7, R8 ;  /* 0x0000000704047224 */ /* 0x000fe400078e0208 */
[----:B------:R-:W-:Y:S02]  /*08b0*/  VIADD R8, R0, 0x8 ;  /* 0x0000000800087836 */ /* 0x000fe40000000000 */
[----:B------:R-:W-:Y:S02]  /*08c0*/  IMAD R5, R4, R5, R164 ;  /* 0x0000000504057224 */ /* 0x000fe400078e02a4 */
[----:B------:R-:W-:Y:S01]  /*08d0*/  VIADD R4, R0, 0x18 ;  /* 0x0000001800047836 */ /* 0x000fe20000000000 */
[-C--:B------:R-:W-:Y:S01]  /*08e0*/  ISETP.GE.AND P1, PT, R8, R163.reuse, PT ;  /* 0x000000a30800720c */ /* 0x080fe20003f26270 */
[----:B--2---:R-:W-:Y:S01]  /*08f0*/  IMAD R2, R5, UR4, RZ ;  /* 0x0000000405027c24 */ /* 0x004fe2000f8e02ff */
[----:B------:R-:W1:Y:S01]  /*0900*/  LDCU.64 UR4, c[0x0][0x428] ;  /* 0x00008500ff0477ac */ /* 0x000e620008000a00 */
[----:B------:R-:W-:Y:S01]  /*0910*/  VIADD R8, R0, 0x20 ;  /* 0x0000002000087836 */ /* 0x000fe20000000000 */
[----:B------:R-:W-:Y:S01]  /*0920*/  ISETP.GE.AND P5, PT, R4, R163, PT ;  /* 0x000000a30400720c */ /* 0x000fe20003fa6270 */
[----:B------:R-:W-:Y:S01]  /*0930*/  VIADD R4, R0, 0x30 ;  /* 0x0000003000047836 */ /* 0x000fe20000000000 */
[----:B------:R-:W-:-:S04]  /*0940*/  LEA R3, P0, R65, R2, 0x2 ;  /* 0x0000000241037211 */ /* 0x000fc800078010ff */
[----:B------:R-:W-:Y:S02]  /*0950*/  LEA.HI.X.SX32 R2, R2, RZ, 0x1, P0 ;  /* 0x000000ff02027211 */ /* 0x000fe400000f0eff */
[----:B---3--:R-:W-:-:S04]  /*0960*/  LEA R10, P0, R3, UR8, 0x2 ;  /* 0x00000008030a7c11 */ /* 0x008fc8000f8010ff */
[----:B------:R-:W-:Y:S02]  /*0970*/  LEA.HI.X R11, R3, UR9, R2, 0x2, P0 ;  /* 0x00000009030b7c11 */ /* 0x000fe400080f1402 */
[----:B------:R-:W-:Y:S02]  /*0980*/  LOP3.LUT P0, R65, R65, 0xf, RZ, 0xc0, !PT ;  /* 0x0000000f41417812 */ /* 0x000fe4000780c0ff */
[----:B------:R-:W-:Y:S01]  /*0990*/  P2R R3, PR, RZ, 0x20 ;  /* 0x00000020ff037803 */ /* 0x000fe20000000000 */
[----:B------:R-:W-:Y:S01]  /*09a0*/  @!P2 STG.E.128 desc[UR6][R10.64], RZ ;  /* 0x000000ff0a00a986 */ /* 0x000fe2000c101d06 */
[----:B------:R-:W-:Y:S02]  /*09b0*/  P2R R7, PR, RZ, 0x1 ;  /* 0x00000001ff077803 */ /* 0x000fe40000000000 */
[----:B------:R-:W-:Y:S01]  /*09c0*/  IADD3 R2, P0, PT, R5, R0, RZ ;  /* 0x0000000005027210 */ /* 0x000fe20007f1e0ff */
[----:B------:R-:W-:Y:S01]  /*09d0*/  @!P1 STG.E.128 desc[UR6][R10.64+0x800], RZ ;  /* 0x000800ff0a009986 */ /* 0x000fe2000c101d06 */
[----:B------:R-:W-:-:S02]  /*09e0*/  ISETP.NE.OR P3, PT, R65, RZ, P1 ;  /* 0x000000ff4100720c */ /* 0x000fc40000f65670 */
[----:B------:R-:W-:Y:S01]  /*09f0*/  LEA.HI.X.SX32 R5, R5, RZ, 0x1, P0 ;  /* 0x000000ff05057211 */ /* 0x000fe200000f0eff */
[----:B------:R-:W-:Y:S01]  /*0a00*/  @!P4 STG.E.128 desc[UR6][R10.64+0x1000], RZ ;  /* 0x001000ff0a00c986 */ /* 0x000fe2000c101d06 */
[----:B-1----:R-:W-:Y:S02]  /*0a10*/  LEA R12, P0, R2, UR4, 0x2 ;  /* 0x00000004020c7c11 */ /* 0x002fe4000f8010ff */
[-C--:B------:R-:W-:Y:S01]  /*0a20*/  ISETP.GE.AND P2, PT, R8, R163.reuse, PT ;  /* 0x000000a30800720c */ /* 0x080fe20003f46270 */
[----:B------:R-:W-:Y:S01]  /*0a30*/  @!P5 STG.E.128 desc[UR6][R10.64+0x1800], RZ ;  /* 0x001800ff0a00d986 */ /* 0x000fe2000c101d06 */
[----:B------:R-:W-:Y:S01]  /*0a40*/  LEA.HI.X R13, R2, UR5, R5, 0x2, P0 ;  /* 0x00000005020d7c11 */ /* 0x000fe200080f1405 */
[----:B------:R-:W-:Y:S01]  /*0a50*/  VIADD R2, R0, 0x38 ;  /* 0x0000003800027836 */ /* 0x000fe20000000000 */
[-C--:B------:R-:W-:Y:S02]  /*0a60*/  ISETP.GE.AND P0, PT, R4, R163.reuse, PT ;  /* 0x000000a30400720c */ /* 0x080fe40003f06270 */
[-C--:B------:R-:W-:Y:S01]  /*0a70*/  ISETP.GE.AND P1, PT, R6, R163.reuse, PT ;  /* 0x000000a30600720c */ /* 0x080fe20003f26270 */
[----:B------:R-:W-:Y:S01]  /*0a80*/  @!P3 IMAD.MOV.U32 R5, RZ, RZ, -0x800000 ;  /* 0xff800000ff05b424 */ /* 0x000fe200078e00ff */
[----:B------:R-:W-:-:S02]  /*0a90*/  ISETP.GE.AND P6, PT, R2, R163, PT ;  /* 0x000000a30200720c */ /* 0x000fc40003fc6270 */
[----:B------:R-:W-:-:S03]  /*0aa0*/  ISETP.NE.OR P5, PT, R65, RZ, P4 ;  /* 0x000000ff4100720c */ /* 0x000fc600027a5670 */
[----:B------:R-:W-:Y:S04]  /*0ab0*/  @!P2 STG.E.128 desc[UR6][R10.64+0x2000], RZ ;  /* 0x002000ff0a00a986 */ /* 0x000fe8000c101d06 */
[----:B------:R-:W-:Y:S01]  /*0ac0*/  @!P0 STG.E.128 desc[UR6][R10.64+0x3000], RZ ;  /* 0x003000ff0a008986 */ /* 0x000fe2000c101d06 */
[----:B------:R-:W-:-:S03]  /*0ad0*/  ISETP.NE.OR P0, PT, R65, RZ, P0 ;  /* 0x000000ff4100720c */ /* 0x000fc60000705670 */
[----:B------:R-:W-:Y:S02]  /*0ae0*/  @!P1 STG.E.128 desc[UR6][R10.64+0x2800], RZ ;  /* 0x002800ff0a009986 */ /* 0x000fe4000c101d06 */
[----:B------:R-:W-:Y:S02]  /*0af0*/  @!P5 IMAD.MOV.U32 R15, RZ, RZ, -0x800000 ;  /* 0xff800000ff0fd424 */ /* 0x000fe400078e00ff */
[----:B------:R-:W-:Y:S04]  /*0b00*/  @!P6 STG.E.128 desc[UR6][R10.64+0x3800], RZ ;  /* 0x003800ff0a00e986 */ /* 0x000fe8000c101d06 */
[----:B------:R1:W-:Y:S01]  /*0b10*/  @!P3 STG.E desc[UR6][R12.64+0x20], R5 ;  /* 0x000020050c00b986 */ /* 0x0003e2000c101906 */
[----:B------:R-:W-:Y:S01]  /*0b20*/  ISETP.NE.AND P3, PT, R3, RZ, PT ;  /* 0x000000ff0300720c */ /* 0x000fe20003f65270 */
[----:B------:R-:W-:-:S02]  /*0b30*/  @!P0 IMAD.MOV.U32 R3, RZ, RZ, -0x800000 ;  /* 0xff800000ff038424 */ /* 0x000fc400078e00ff */
[----:B------:R2:W-:Y:S01]  /*0b40*/  @!P5 STG.E desc[UR6][R12.64+0x40], R15 ;  /* 0x0000400f0c00d986 */ /* 0x0005e2000c101906 */
[C---:B------:R-:W-:Y:S02]  /*0b50*/  ISETP.NE.OR P4, PT, R65.reuse, RZ, P3 ;  /* 0x000000ff4100720c */ /* 0x040fe40001f85670 */
[C---:B------:R-:W-:Y:S01]  /*0b60*/  ISETP.NE.OR P3, PT, R65.reuse, RZ, P2 ;  /* 0x000000ff4100720c */ /* 0x040fe20001765670 */
[----:B------:R2:W-:Y:S01]  /*0b70*/  @!P0 STG.E desc[UR6][R12.64+0xc0], R3 ;  /* 0x0000c0030c008986 */ /* 0x0005e2000c101906 */
[----:B------:R-:W-:Y:S02]  /*0b80*/  ISETP.NE.OR P2, PT, R65, RZ, P1 ;  /* 0x000000ff4100720c */ /* 0x000fe40000f45670 */
[----:B------:R-:W-:Y:S02]  /*0b90*/  ISETP.NE.AND P1, PT, R7, RZ, PT ;  /* 0x000000ff0700720c */ /* 0x000fe40003f25270 */
[----:B------:R-:W-:Y:S02]  /*0ba0*/  ISETP.NE.OR P0, PT, R65, RZ, P6 ;  /* 0x000000ff4100720c */ /* 0x000fe40003705670 */
[----:B------:R-:W-:-:S03]  /*0bb0*/  ISETP.GE.OR P1, PT, R0, R163, P1 ;  /* 0x000000a30000720c */ /* 0x000fc60000f26670 */
[----:B------:R-:W-:Y:S02]  /*0bc0*/  @!P4 IMAD.MOV.U32 R9, RZ, RZ, -0x800000 ;  /* 0xff800000ff09c424 */ /* 0x000fe400078e00ff */
[----:B------:R-:W-:-:S03]  /*0bd0*/  @!P3 IMAD.MOV.U32 R7, RZ, RZ, -0x800000 ;  /* 0xff800000ff07b424 */ /* 0x000fc600078e00ff */
[----:B------:R2:W-:Y:S01]  /*0be0*/  @!P4 STG.E desc[UR6][R12.64+0x60], R9 ;  /* 0x000060090c00c986 */ /* 0x0005e2000c101906 */
[----:B-1----:R-:W-:-:S03]  /*0bf0*/  @!P2 IMAD.MOV.U32 R5, RZ, RZ, -0x800000 ;  /* 0xff800000ff05a424 */ /* 0x002fc600078e00ff */
[----:B------:R2:W-:Y:S01]  /*0c00*/  @!P3 STG.E desc[UR6][R12.64+0x80], R7 ;  /* 0x000080070c00b986 */ /* 0x0005e2000c101906 */
[----:B------:R-:W-:-:S03]  /*0c10*/  @!P1 IMAD.MOV.U32 R11, RZ, RZ, -0x800000 ;  /* 0xff800000ff0b9424 */ /* 0x000fc600078e00ff */
[----:B------:R2:W-:Y:S04]  /*0c20*/  @!P2 STG.E desc[UR6][R12.64+0xa0], R5 ;  /* 0x0000a0050c00a986 */ /* 0x0005e8000c101906 */
[----:B------:R2:W-:Y:S01]  /*0c30*/  @!P1 STG.E desc[UR6][R12.64], R11 ;  /* 0x0000000b0c009986 */ /* 0x0005e2000c101906 */
[----:B------:R-:W-:Y:S05]  /*0c40*/  @P0 EXIT ;  /* 0x000000000000094d */ /* 0x000fea0003800000 */
[----:B--2---:R-:W-:-:S05]  /*0c50*/  MOV R3, 0xff800000 ;  /* 0xff80000000037802 */ /* 0x004fca0000000f00 */
[----:B------:R-:W-:Y:S01]  /*0c60*/  STG.E desc[UR6][R12.64+0xe0], R3 ;  /* 0x0000e0030c007986 */ /* 0x000fe2000c101906 */
[----:B------:R-:W-:Y:S05]  /*0c70*/  EXIT ;  /* 0x000000000000794d */ /* 0x000fea0003800000 */
.L_x_6677:
        /* <DEDUP_REMOVED lines=9> */
.L_x_6678:
[----:B------:R-:W-:-:S04]  /*0d10*/  UISETP.NE.U32.AND UP0, UPT, UR12, URZ, UPT ;  /* 0x000000ff0c00728c */ /* 0x000fc8000bf05070 */
[----:B------:R-:W-:-:S09]  /*0d20*/  UISETP.NE.AND.EX UP0, UPT, UR13, URZ, UPT, UP0 ;  /* 0x000000ff0d00728c */ /* 0x000fd2000bf05300 */
[----:B------:R-:W-:Y:S05]  /*0d30*/  BRA.U !UP0, `(.L_x_6679) ;  /* 0x0000000508947547 */ /* 0x000fea000b800000 */
[----:B-1----:R-:W1:Y:S01]  /*0d40*/  LDC R7, c[0x0][0x4f0] ;  /* 0x00013c00ff077b82 */ /* 0x002e620000000800 */
[----:B------:R-:W-:Y:S01]  /*0d50*/  LEA R4, R61, 0xffffff80, 0x7 ;  /* 0xffffff803d047811 */ /* 0x000fe200078e38ff */
[----:B------:R-:W2:Y:S03]  /*0d60*/  LDCU.64 UR4, c[0x0][0x4e8] ;  /* 0x00009d00ff0477ac */ /* 0x000ea60008000a00 */
[----:B------:R-:W-:Y:S01]  /*0d70*/  IABS R0, R4 ;  /* 0x0000000400007213 */ /* 0x000fe20000000000 */
[----:B------:R-:W3:Y:S01]  /*0d80*/  LDCU.64 UR8, c[0x0][0x3a0] ;  /* 0x00007400ff0877ac */ /* 0x000ee20008000a00 */
[----:B------:R-:W4:Y:S01]  /*0d90*/  LDCU.64 UR14, c[0x0][0x3b8] ;  /* 0x00007700ff0e77ac */ /* 0x000f220008000a00 */
[----:B-1----:R-:W-:Y:S02]  /*0da0*/  IABS R3, R7 ;  /* 0x0000000700037213 */ /* 0x002fe40000000000 */
[----:B------:R-:W-:-:S02]  /*0db0*/  ISETP.NE.AND P3, PT, R7, RZ, PT ;  /* 0x000000ff0700720c */ /* 0x000fc40003f65270 */
[----:B-----5:R-:W1:Y:S08]  /*0dc0*/  I2F.RP R6, R3 ;  /* 0x0000000300067306 */ /* 0x020e700000209400 */
        /* <DEDUP_REMOVED lines=92> */
.L_x_6679:
        /* <DEDUP_REMOVED lines=15> */
.L_x_6681:
[----:B------:R-:W2:Y:S01]  /*1480*/  LDC.64 R72, c[0x0][0x3b8] ;  /* 0x0000ee00ff487b82 */ /* 0x000ea20000000a00 */
[----:B------:R-:W-:-:S05]  /*1490*/  IADD3 R2, PT, PT, R0, R5, RZ ;  /* 0x0000000500027210 */ /* 0x000fca0007ffe0ff */
[C---:B--2---:R-:W-:Y:S02]  /*14a0*/  IMAD R19, R2.reuse, R73, RZ ;  /* 0x0000004902137224 */ /* 0x044fe400078e02ff */
[----:B------:R-:W-:-:S05]  /*14b0*/  IMAD.WIDE.U32 R2, R2, R72, RZ ;  /* 0x0000004802027225 */ /* 0x000fca00078e00ff */
[----:B------:R-:W-:Y:S02]  /*14c0*/  IADD3 R19, PT, PT, R3, R19, RZ ;  /* 0x0000001303137210 */ /* 0x000fe40007ffe0ff */
[----:B------:R-:W-:Y:S02]  /*14d0*/  MOV R18, R2 ;  /* 0x0000000200127202 */ /* 0x000fe40000000f00 */
.L_x_6682:
        /* <DEDUP_REMOVED lines=14> */
.L_x_6683:
[----:B------:R-:W2:Y:S01]  /*15c0*/  LDC.64 R2, c[0x0][0x3c0] ;  /* 0x0000f000ff027b82 */ /* 0x000ea20000000a00 */
[----:B------:R-:W-:-:S05]  /*15d0*/  IADD3 R0, PT, PT, R0, R5, RZ ;  /* 0x0000000500007210 */ /* 0x000fca0007ffe0ff */
[C---:B--2---:R-:W-:Y:S02]  /*15e0*/  IMAD R21, R0.reuse, R3, RZ ;  /* 0x0000000300157224 */ /* 0x044fe400078e02ff */
[----:B------:R-:W-:-:S05]  /*15f0*/  IMAD.WIDE.U32 R4, R0, R2, RZ ;  /* 0x0000000200047225 */ /* 0x000fca00078e00ff */
[----:B------:R-:W-:Y:S02]  /*1600*/  IADD3 R21, PT, PT, R5, R21, RZ ;  /* 0x0000001505157210 */ /* 0x000fe40007ffe0ff */
[----:B------:R-:W-:-:S07]  /*1610*/  MOV R20, R4 ;  /* 0x0000000400147202 */ /* 0x000fce0000000f00 */
.L_x_6684:
[----:B------:R-:W2:Y:S01]  /*1620*/  LDC R17, c[0x0][0x3e8] ;  /* 0x0000fa00ff117b82 */ /* 0x000ea20000000800 */
[----:B-----5:R-:W-:Y:S02]  /*1630*/  MOV R6, RZ ;  /* 0x000000ff00067202 */ /* 0x020fe40000000f00 */
[----:B------:R-:W-:Y:S02]  /*1640*/  CS2R R170, SRZ ;  /* 0x0000000000aa7805 */ /* 0x000fe4000001ff00 */
[-C--:B--2---:R-:W-:Y:S02]  /*1650*/  IABS R4, R17.reuse ;  /* 0x0000001100047213 */ /* 0x084fe40000000000 */
        /* <DEDUP_REMOVED lines=40> */
[C---:B------:R-:W-:Y:S02]  /*18e0*/  IMAD R7, R9.reuse, R7, R12 ;  /* 0x0000000709077224 */ /* 0x040fe400078e020c */
[----:B------:R-:W-:Y:S01]  /*18f0*/  IMAD.WIDE.U32 R12, R9, R4, R18 ;  /* 0x00000004090c7225 */ /* 0x000fe200078e0012 */
[----:B------:R-:W-:-:S03]  /*1900*/  MOV R18, R20 ;  /* 0x0000001400127202 */ /* 0x000fc60000000f00 */
[----:B------:R-:W-:Y:S01]  /*1910*/  IMAD R5, R9, R5, R16 ;  /* 0x0000000509057224 */ /* 0x000fe200078e0210 */
[----:B------:R-:W-:Y:S01]  /*1920*/  MOV R16, R12 ;  /* 0x0000000c00107202 */ /* 0x000fe20000000f00 */
[----:B------:R-:W-:-:S03]  /*1930*/  IMAD.IADD R7, R21, 0x1, R7 ;  /* 0x0000000115077824 */ /* 0x000fc600078e0207 */
[----:B------:R-:W-:-:S07]  /*1940*/  IADD3 R6, PT, PT, R13, R5, RZ ;  /* 0x000000050d067210 */ /* 0x000fce0007ffe0ff */
.L_x_6680:
        /* <DEDUP_REMOVED lines=8> */
[----:B------:R-:W-:Y:S01]  /*19d0*/  SHF.L.U64.HI R74, R2, 0x4, R3 ;  /* 0x00000004024a7819 */ /* 0x000fe20000010203 */
[----:B------:R-:W-:Y:S01]  /*19e0*/  IMAD.WIDE.U32 R128, R11, 0x40, R130 ;  /* 0x000000400b807825 */ /* 0x000fe200078e0082 */
[----:B------:R-:W-:Y:S01]  /*19f0*/  SHF.R.U32.HI R68, RZ, 0x1, R65 ;  /* 0x00000001ff447819 */ /* 0x000fe20000011641 */
[----:B------:R-:W4:Y:S01]  /*1a00*/  LDC R11, c[0x0][0x450] ;  /* 0x00011400ff0b7b82 */ /* 0x000f220000000800 */
[----:B------:R-:W3:Y:S01]  /*1a10*/  LDCU.64 UR10, c[0x0][0x3c8] ;  /* 0x00007900ff0a77ac */ /* 0x000ee20008000a00 */
[C---:B------:R-:W-:Y:S01]  /*1a20*/  IMAD.SHL.U32 R123, R65.reuse, 0x4, RZ ;  /* 0x00000004417b7824 */ /* 0x040fe200078e00ff */
[----:B------:R-:W-:Y:S01]  /*1a30*/  SHF.L.U64.HI R71, R72, 0x4, R73 ;  /* 0x0000000448477819 */ /* 0x000fe20000010249 */
[----:B------:R-:W-:Y:S01]  /*1a40*/  IMAD.SHL.U32 R67, R65, 0x40, RZ ;  /* 0x0000004041437824 */ /* 0x000fe200078e00ff */
[----:B------:R-:W2:Y:S01]  /*1a50*/  LDCU.64 UR8, c[0x0][0x388] ;  /* 0x00007100ff0877ac */ /* 0x000ea20008000a00 */
[----:B------:R-:W-:Y:S01]  /*1a60*/  VIADD R63, R61, 0xffffffff ;  /* 0xffffffff3d3f7836 */ /* 0x000fe20000000000 */
[----:B------:R-:W-:Y:S01]  /*1a70*/  LOP3.LUT R123, R123, 0x1c, RZ, 0xc0, !PT ;  /* 0x0000001c7b7b7812 */ /* 0x000fe200078ec0ff */
[----:B------:R-:W3:Y:S01]  /*1a80*/  @!P0 LDC.64 R4, c[0x0][0x398] ;  /* 0x0000e600ff048b82 */ /* 0x000ee20000000a00 */
[----:B------:R-:W-:-:S02]  /*1a90*/  LOP3.LUT R125, R67, 0x1c0, RZ, 0xc0, !PT ;  /* 0x000001c0437d7812 */ /* 0x000fc400078ec0ff */
[----:B------:R-:W-:Y:S02]  /*1aa0*/  LOP3.LUT R67, R67, 0x200, RZ, 0xc0, !PT ;  /* 0x0000020043437812 */ /* 0x000fe400078ec0ff */
[----:B------:R-:W-:Y:S01]  /*1ab0*/  LOP3.LUT R66, R125, 0x8, R68, 0xf8, !PT ;  /* 0x000000087d427812 */ /* 0x000fe200078ef844 */
[----:B-1----:R-:W-:Y:S01]  /*1ac0*/  @P0 IMAD.WIDE.U32 R20, R10, R76, RZ ;  /* 0x0000004c0a140225 */ /* 0x002fe200078e00ff */
[----:B------:R-:W-:Y:S02]  /*1ad0*/  SHF.L.U32 R62, R63, 0x7, RZ ;  /* 0x000000073f3e7819 */ /* 0x000fe400000006ff */
[----:B------:R-:W-:Y:S02]  /*1ae0*/  LOP3.LUT R66, R66, 0x38, R75, 0x78, !PT ;  /* 0x0000003842427812 */ /* 0x000fe400078e784b */
[----:B----4-:R-:W-:-:S04]  /*1af0*/  LEA.HI R11, R11, R11, RZ, 0x1 ;  /* 0x0000000b0b0b7211 */ /* 0x010fc800078f08ff */
[----:B------:R-:W-:Y:S01]  /*1b00*/  SHF.R.S32.HI R11, RZ, 0x1, R11 ;  /* 0x00000001ff0b7819 */ /* 0x000fe2000001140b */
[----:B---3--:R-:W-:-:S04]  /*1b10*/  @!P0 IMAD.WIDE.U32 R12, R165, R4, RZ ;  /* 0x00000004a50c8225 */ /* 0x008fc800078e00ff */
[----:B------:R-:W-:Y:S01]  /*1b20*/  @!P0 IMAD.MOV.U32 R4, RZ, RZ, R12 ;  /* 0x000000ffff048224 */ /* 0x000fe200078e000c */
[----:B------:R-:W-:Y:S01]  /*1b30*/  LOP3.LUT R12, R75, 0x38, RZ, 0xc0, !PT ;  /* 0x000000384b0c7812 */ /* 0x000fe200078ec0ff */
[----:B------:R-:W-:Y:S01]  /*1b40*/  @!P0 IMAD R5, R165, R5, R13 ;  /* 0x00000005a5058224 */ /* 0x000fe200078e020d */
[----:B------:R-:W-:Y:S01]  /*1b50*/  @P0 MOV R4, R20 ;  /* 0x0000001400040202 */ /* 0x000fe20000000f00 */
[----:B------:R-:W-:Y:S01]  /*1b60*/  @P0 IMAD R5, R10, R77, R21 ;  /* 0x0000004d0a050224 */ /* 0x000fe200078e0215 */
[----:B------:R-:W-:Y:S01]  /*1b70*/  IADD3 R18, P1, PT, R12, R18, RZ ;  /* 0x000000120c127210 */ /* 0x000fe20007f3e0ff */
[----:B------:R-:W-:Y:S01]  /*1b80*/  IMAD R124, R130, R11, R123 ;  /* 0x0000000b827c7224 */ /* 0x000fe200078e027b */
[C---:B------:R-:W-:Y:S02]  /*1b90*/  IADD3 R16, P0, PT, R12.reuse, R16, RZ ;  /* 0x000000100c107210 */ /* 0x040fe40007f1e0ff */
[----:B------:R-:W-:Y:S01]  /*1ba0*/  SHF.R.S32.HI R10, RZ, 0x1f, R8 ;  /* 0x0000001fff0a7819 */ /* 0x000fe20000011408 */
[----:B------:R-:W-:Y:S01]  /*1bb0*/  IMAD.X R19, RZ, RZ, R7, P1 ;  /* 0x000000ffff137224 */ /* 0x000fe200008e0607 */
[----:B------:R-:W-:Y:S01]  /*1bc0*/  SHF.R.S32.HI R104, RZ, 0x1f, R124 ;  /* 0x0000001fff687819 */ /* 0x000fe2000001147c */
[----:B------:R-:W-:Y:S01]  /*1bd0*/  IMAD.X R17, RZ, RZ, R6, P0 ;  /* 0x000000ffff117224 */ /* 0x000fe200000e0606 */
[----:B------:R-:W-:Y:S01]  /*1be0*/  IADD3 R4, P0, PT, R12, R4, RZ ;  /* 0x000000040c047210 */ /* 0x000fe20007f1e0ff */
[----:B------:R-:W-:-:S04]  /*1bf0*/  IMAD.WIDE.U32 R18, R130, R2, R18 ;  /* 0x0000000282127225 */ /* 0x000fc800078e0012 */
[----:B------:R-:W-:Y:S01]  /*1c00*/  IMAD R79, R130, R3, R19 ;  /* 0x00000003824f7224 */ /* 0x000fe200078e0213 */
[----:B------:R-:W-:Y:S01]  /*1c10*/  SHF.R.S32.HI R3, RZ, 0x1f, R70 ;  /* 0x0000001fff037819 */ /* 0x000fe20000011446 */
[----:B------:R-:W-:Y:S02]  /*1c20*/  IMAD.SHL.U32 R80, R18, 0x2, RZ ;  /* 0x0000000212507824 */ /* 0x000fe400078e00ff */
[----:B------:R-:W-:Y:S01]  /*1c30*/  IMAD.X R5, RZ, RZ, R5, P0 ;  /* 0x000000ffff057224 */ /* 0x000fe200000e0605 */
[----:B------:R-:W-:Y:S01]  /*1c40*/  LEA.HI R3, R3, R70, RZ, 0x7 ;  /* 0x0000004603037211 */ /* 0x000fe200078f38ff */
[----:B------:R-:W-:Y:S01]  /*1c50*/  IMAD.WIDE.U32 R20, R130, R72, R16 ;  /* 0x0000004882147225 */ /* 0x000fe200078e0010 */
[----:B------:R-:W-:Y:S02]  /*1c60*/  SHF.L.U64.HI R79, R18, 0x1, R79 ;  /* 0x00000001124f7819 */ /* 0x000fe4000001024f */
[----:B------:R-:W-:Y:S01]  /*1c70*/  SHF.R.S32.HI R3, RZ, 0x7, R3 ;  /* 0x00000007ff037819 */ /* 0x000fe20000011403 */
[----:B------:R-:W-:Y:S01]  /*1c80*/  IMAD R15, R10, UR10, RZ ;  /* 0x0000000a0a0f7c24 */ /* 0x000fe2000f8e02ff */
[----:B------:R-:W-:Y:S01]  /*1c90*/  IADD3 R80, P0, PT, R80, UR4, RZ ;  /* 0x0000000450507c10 */ /* 0x000fe2000ff1e0ff */
[----:B------:R-:W-:Y:S01]  /*1ca0*/  IMAD R83, R130, R73, R21 ;  /* 0x0000004982537224 */ /* 0x000fe200078e0215 */
[----:B------:R-:W-:Y:S01]  /*1cb0*/  VIMNMX R78, PT, PT, R162, R3, !PT ;  /* 0x00000003a24e7248 */ /* 0x000fe20007fe0100 */
[C---:B------:R-:W-:Y:S01]  /*1cc0*/  IMAD R6, R8.reuse, UR11, R15 ;  /* 0x0000000b08067c24 */ /* 0x040fe2000f8e020f */
[----:B------:R-:W-:Y:S01]  /*1cd0*/  IADD3.X R79, PT, PT, R79, UR5, RZ, P0, !PT ;  /* 0x000000054f4f7c10 */ /* 0x000fe200087fe4ff */
[----:B------:R-:W-:Y:S01]  /*1ce0*/  IMAD.WIDE.U32 R16, R8, UR10, R4 ;  /* 0x0000000a08107c25 */ /* 0x000fe2000f8e0004 */
[----:B------:R-:W-:-:S02]  /*1cf0*/  ISETP.GT.AND P0, PT, R61, R78, PT ;  /* 0x0000004e3d00720c */ /* 0x000fc40003f04270 */
[C---:B------:R-:W-:Y:S01]  /*1d00*/  SHF.L.U32 R82, R20.reuse, 0x1, RZ ;  /* 0x0000000114527819 */ /* 0x040fe200000006ff */
[-C--:B------:R-:W-:Y:S01]  /*1d10*/  IMAD R4, R129, R76.reuse, RZ ;  /* 0x0000004c81047224 */ /* 0x080fe200078e02ff */
[----:B------:R-:W-:Y:S01]  /*1d20*/  SHF.L.U64.HI R83, R20, 0x1, R83 ;  /* 0x0000000114537819 */ /* 0x000fe20000010253 */
[----:B------:R-:W-:Y:S01]  /*1d30*/  IMAD.IADD R17, R17, 0x1, R6 ;  /* 0x0000000111117824 */ /* 0x000fe200078e0206 */
[----:B--2---:R-:W-:Y:S01]  /*1d40*/  IADD3 R82, P1, PT, R82, UR8, RZ ;  /* 0x0000000852527c10 */ /* 0x004fe2000ff3e0ff */
[----:B------:R-:W-:Y:S01]  /*1d50*/  IMAD R77, R128, R77, R4 ;  /* 0x0000004d804d7224 */ /* 0x000fe200078e0204 */
[----:B------:R-:W-:Y:S01]  /*1d60*/  SHF.L.U32 R73, R2, 0x4, RZ ;  /* 0x0000000402497819 */ /* 0x000fe200000006ff */
[----:B------:R-:W-:Y:S01]  /*1d70*/  IMAD.IADD R123, R123, 0x1, R124 ;  /* 0x000000017b7b7824 */ /* 0x000fe200078e027c */
[----:B------:R-:W-:Y:S01]  /*1d80*/  IADD3.X R83, PT, PT, R83, UR9, RZ, P1, !PT ;  /* 0x0000000953537c10 */ /* 0x000fe20008ffe4ff */
[----:B------:R-:W-:Y:S01]  /*1d90*/  IMAD.WIDE.U32 R128, R128, R76, R16 ;  /* 0x0000004c80807225 */ /* 0x000fe200078e0010 */
[----:B------:R-:W-:-:S02]  /*1da0*/  SHF.R.U32.HI R76, RZ, 0x4, R65 ;  /* 0x00000004ff4c7819 */ /* 0x000fc40000011641 */
[----:B------:R-:W-:Y:S01]  /*1db0*/  SHF.R.S32.HI R103, RZ, 0x1f, R123 ;  /* 0x0000001fff677819 */ /* 0x000fe2000001147b */
[----:B------:R-:W-:Y:S01]  /*1dc0*/  IMAD.SHL.U32 R72, R72, 0x10, RZ ;  /* 0x0000001048487824 */ /* 0x000fe200078e00ff */
[----:B------:R-:W-:Y:S01]  /*1dd0*/  MOV R166, R83 ;  /* 0x0000005300a67202 */ /* 0x000fe20000000f00 */
        /* <DEDUP_REMOVED lines=17> */
[----:B------:R-:W-:Y:S01]  /*1ef0*/  SHF.R.S32.HI R9, RZ, 0x1f, R70 ;  /* 0x0000001fff097819 */ /* 0x000fe20000011446 */
[----:B------:R-:W4:Y:S01]  /*1f00*/  LDCU.64 UR4, c[0x0][0x488] ;  /* 0x00009100ff0477ac */ /* 0x000f220008000a00 */
[C---:B------:R-:W-:Y:S01]  /*1f10*/  IMAD.SHL.U32 R121, R11.reuse, 0x10, RZ ;  /* 0x000000100b797824 */ /* 0x040fe200078e00ff */
[C---:B------:R-:W-:Y:S01]  /*1f20*/  SHF.L.U32 R108, R11.reuse, 0x6, RZ ;  /* 0x000000060b6c7819 */ /* 0x040fe200000006ff */
        /* <DEDUP_REMOVED lines=10> */
[C---:B------:R-:W-:Y:S01]  /*1fd0*/  IADD3 R116, PT, PT, R130.reuse, 0x50, RZ ;  /* 0x0000005082747810 */ /* 0x040fe20007ffe0ff */
[----:B------:R-:W-:Y:S01]  /*1fe0*/  IMAD R21, R165, R5, R21 ;  /* 0x00000005a5157224 */ /* 0x000fe200078e0215 */
[----:B------:R-:W-:Y:S01]  /*1ff0*/  IADD3 R114, PT, PT, R130, 0x70, RZ ;  /* 0x0000007082727810 */ /* 0x000fe20007ffe0ff */
[----:B------:R-:W-:Y:S01]  /*2000*/  IMAD R5, R7, UR16, RZ ;  /* 0x0000001007057c24 */ /* 0x000fe2000f8e02ff */
[----:B------:R-:W-:Y:S01]  /*2010*/  SHF.R.S32.HI R102, RZ, 0x1f, R121 ;  /* 0x0000001fff667819 */ /* 0x000fe20000011479 */
[C---:B---3--:R-:W-:Y:S01]  /*2020*/  IMAD.WIDE.U32 R16, R165.reuse, UR10, R12 ;  /* 0x0000000aa5107c25 */ /* 0x048fe2000f8e000c */
[C---:B----4-:R-:W-:Y:S02]  /*2030*/  SHF.L.U32 R92, R2.reuse, 0x7, RZ ;  /* 0x00000007025c7819 */ /* 0x050fe400000006ff */
[----:B------:R-:W-:Y:S01]  /*2040*/  SHF.L.U64.HI R94, R2, 0x4, R3 ;  /* 0x00000004025e7819 */ /* 0x000fe20000010203 */
[C---:B------:R-:W-:Y:S01]  /*2050*/  IMAD R0, R122.reuse, UR17, R5 ;  /* 0x000000117a007c24 */ /* 0x040fe2000f8e0205 */
[----:B------:R-:W-:Y:S01]  /*2060*/  SHF.R.S32.HI R5, RZ, 0x1f, R14 ;  /* 0x0000001fff057819 */ /* 0x000fe2000001140e */
[----:B------:R-:W-:Y:S01]  /*2070*/  IMAD R17, R165, UR11, R17 ;  /* 0x0000000ba5117c24 */ /* 0x000fe2000f8e0211 */
[----:B------:R-:W1:Y:S01]  /*2080*/  LDCU.64 UR10, c[0x0][0x4d0] ;  /* 0x00009a00ff0a77ac */ /* 0x000e620008000a00 */
[-C--:B------:R-:W-:Y:S01]  /*2090*/  IMAD R18, R7, R2.reuse, RZ ;  /* 0x0000000207127224 */ /* 0x080fe200078e02ff */
[----:B------:R-:W-:Y:S01]  /*20a0*/  SHF.R.S32.HI R100, RZ, 0x1f, R113 ;  /* 0x0000001fff647819 */ /* 0x000fe20000011471 */
[----:B------:R-:W-:Y:S01]  /*20b0*/  IMAD.WIDE.U32 R16, R122, R2, R16 ;  /* 0x000000027a107225 */ /* 0x000fe200078e0010 */
[----:B------:R-:W-:-:S02]  /*20c0*/  SHF.R.S32.HI R99, RZ, 0x1f, R108 ;  /* 0x0000001fff637819 */ /* 0x000fc4000001146c */
[----:B------:R-:W-:Y:S01]  /*20d0*/  SHF.R.S32.HI R98, RZ, 0x1f, R112 ;  /* 0x0000001fff627819 */ /* 0x000fe20000011470 */
[C---:B------:R-:W-:Y:S01]  /*20e0*/  IMAD R18, R122.reuse, R3, R18 ;  /* 0x000000037a127224 */ /* 0x040fe200078e0212 */
[----:B------:R-:W-:Y:S01]  /*20f0*/  SHF.R.S32.HI R97, RZ, 0x1f, R111 ;  /* 0x0000001fff617819 */ /* 0x000fe2000001146f */
[C---:B------:R-:W-:Y:S01]  /*2100*/  IMAD R7, R5.reuse, UR12, RZ ;  /* 0x0000000c05077c24 */ /* 0x040fe2000f8e02ff */
[----:B------:R-:W-:Y:S01]  /*2110*/  SHF.R.S32.HI R96, RZ, 0x1f, R110 ;  /* 0x0000001fff607819 */ /* 0x000fe2000001146e */
[----:B------:R-:W-:Y:S02]  /*2120*/  IMAD R5, R5, UR18, RZ ;  /* 0x0000001205057c24 */ /* 0x000fe4000f8e02ff */
[----:B------:R-:W-:Y:S02]  /*2130*/  IMAD.IADD R19, R17, 0x1, R18 ;  /* 0x0000000111137824 */ /* 0x000fe400078e0212 */
[----:B------:R-:W-:Y:S02]  /*2140*/  IMAD.MOV.U32 R18, RZ, RZ, R16 ;  /* 0x000000ffff127224 */ /* 0x000fe400078e0010 */
[----:B------:R-:W-:-:S04]  /*2150*/  IMAD.WIDE.U32 R20, R122, UR16, R20 ;  /* 0x000000107a147c25 */ /* 0x000fc8000f8e0014 */
[----:B------:R-:W-:Y:S01]  /*2160*/  IMAD.X R9, RZ, RZ, ~R9, P0 ;  /* 0x000000ffff097224 */ /* 0x000fe200000e0e09 */
[----:B------:R-:W-:Y:S01]  /*2170*/  IADD3 R86, P0, PT, R54, R123, RZ ;  /* 0x0000007b36567210 */ /* 0x000fe20007f1e0ff */
[----:B------:R-:W-:Y:S01]  /*2180*/  IMAD R16, R14, UR19, R5 ;  /* 0x000000130e107c24 */ /* 0x000fe2000f8e0205 */
[----:B------:R-:W-:Y:S01]  /*2190*/  SHF.R.S32.HI R5, RZ, 0x1f, R54 ;  /* 0x0000001fff057819 */ /* 0x000fe20000011436 */
[----:B------:R-:W-:Y:S01]  /*21a0*/  IMAD.IADD R21, R21, 0x1, R0 ;  /* 0x0000000115157824 */ /* 0x000fe200078e0200 */
[----:B------:R-:W-:Y:S01]  /*21b0*/  IADD3 R54, P1, PT, R54, R124, RZ ;  /* 0x0000007c36367210 */ /* 0x000fe20007f3e0ff */
[C---:B------:R-:W-:Y:S01]  /*21c0*/  IMAD R6, R14.reuse, UR13, R7 ;  /* 0x0000000d0e067c24 */ /* 0x040fe2000f8e0207 */
[----:B------:R-:W-:Y:S01]  /*21d0*/  USHF.L.U32 UR19, UR16, 0x7, URZ ;  /* 0x0000000710137899 */ /* 0x000fe200080006ff */
[C---:B------:R-:W-:Y:S01]  /*21e0*/  IMAD.X R87, R5.reuse, 0x1, R103, P0 ;  /* 0x0000000105577824 */ /* 0x040fe200000e0667 */
[----:B------:R-:W-:Y:S01]  /*21f0*/  IADD3.X R5, PT, PT, R5, R104, RZ, P1, !PT ;  /* 0x0000006805057210 */ /* 0x000fe20000ffe4ff */
[----:B------:R-:W-:Y:S01]  /*2200*/  IMAD.WIDE.U32 R20, R14, UR12, R20 ;  /* 0x0000000c0e147c25 */ /* 0x000fe2000f8e0014 */
[----:B------:R-:W2:Y:S02]  /*2210*/  LDCU.64 UR12, c[0x0][0x4e0] ;  /* 0x00009c00ff0c77ac */ /* 0x000ea40008000a00 */
[----:B------:R-:W-:Y:S01]  /*2220*/  SHF.L.U64.HI R0, R54, 0x1, R5 ;  /* 0x0000000136007819 */ /* 0x000fe20000010205 */
[----:B------:R-:W-:Y:S01]  /*2230*/  IMAD.WIDE.U32 R14, R14, UR18, R18 ;  /* 0x000000120e0e7c25 */ /* 0x000fe2000f8e0012 */
[----:B------:R-:W-:Y:S01]  /*2240*/  IADD3 R7, PT, PT, R21, R6, RZ ;  /* 0x0000000615077210 */ /* 0x000fe20007ffe0ff */
[----:B------:R-:W-:Y:S01]  /*2250*/  USHF.L.U32 UR18, UR16, 0x5, URZ ;  /* 0x0000000510127899 */ /* 0x000fe200080006ff */
[----:B------:R-:W-:Y:S01]  /*2260*/  MOV R6, R20 ;  /* 0x0000001400067202 */ /* 0x000fe20000000f00 */
[----:B------:R-:W-:Y:S01]  /*2270*/  IMAD.SHL.U32 R54, R54, 0x2, RZ ;  /* 0x0000000236367824 */ /* 0x000fe200078e00ff */
[----:B------:R-:W-:Y:S01]  /*2280*/  SHF.L.U64.HI R87, R86, 0x1, R87 ;  /* 0x0000000156577819 */ /* 0x000fe20000010257 */
[----:B------:R-:W-:Y:S01]  /*2290*/  IMAD.IADD R17, R15, 0x1, R16 ;  /* 0x000000010f117824 */ /* 0x000fe200078e0210 */
[----:B------:R-:W-:Y:S01]  /*22a0*/  MOV R16, R14 ;  /* 0x0000000e00107202 */ /* 0x000fe20000000f00 */
[----:B------:R-:W-:Y:S01]  /*22b0*/  IMAD R85, R9, UR16, RZ ;  /* 0x0000001009557c24 */ /* 0x000fe2000f8e02ff */
[----:B------:R-:W-:Y:S01]  /*22c0*/  IADD3 R14, P0, PT, R54, UR14, RZ ;  /* 0x0000000e360e7c10 */ /* 0x000fe2000ff1e0ff */
[----:B------:R-:W-:Y:S01]  /*22d0*/  IMAD.WIDE.U32 R6, R4, UR16, R6 ;  /* 0x0000001004067c25 */ /* 0x000fe2000f8e0006 */
[----:B------:R-:W3:Y:S01]  /*22e0*/  LDCU UR16, c[0x0][0x450] ;  /* 0x00008a00ff1077ac */ /* 0x000ee20008000800 */
[----:B------:R-:W-:-:S02]  /*22f0*/  SHF.L.U32 R86, R86, 0x1, RZ ;  /* 0x0000000156567819 */ /* 0x000fc400000006ff */
[----:B------:R-:W-:Y:S01]  /*2300*/  IADD3.X R15, PT, PT, R0, UR15, RZ, P0, !PT ;  /* 0x0000000f000f7c10 */ /* 0x000fe200087fe4ff */
[----:B------:R-:W-:Y:S01]  /*2310*/  IMAD R85, R4, UR17, R85 ;  /* 0x0000001104557c24 */ /* 0x000fe2000f8e0255 */
[----:B-1----:R-:W-:Y:S01]  /*2320*/  IADD3 R54, P0, PT, R54, UR10, RZ ;  /* 0x0000000a36367c10 */ /* 0x002fe2000ff1e0ff */
[----:B------:R-:W1:Y:S01]  /*2330*/  LDCU.U8 UR17, c[0x0][0x533] ;  /* 0x0000a660ff1177ac */ /* 0x000e620008000000 */
[-C--:B------:R-:W-:Y:S01]  /*2340*/  IMAD R9, R9, R2.reuse, RZ ;  /* 0x0000000209097224 */ /* 0x080fe200078e02ff */
[----:B------:R-:W-:Y:S01]  /*2350*/  IADD3 R88, P1, PT, R86, UR14, RZ ;  /* 0x0000000e56587c10 */ /* 0x000fe2000ff3e0ff */
[----:B------:R-:W-:Y:S01]  /*2360*/  IMAD.SHL.U32 R109, R11, 0x20, RZ ;  /* 0x000000200b6d7824 */ /* 0x000fe200078e00ff */
[----:B------:R-:W-:Y:S01]  /*2370*/  IADD3.X R55, PT, PT, R0, UR11, RZ, P0, !PT ;  /* 0x0000000b00377c10 */ /* 0x000fe200087fe4ff */
[C---:B------:R-:W-:Y:S01]  /*2380*/  IMAD R9, R4.reuse, R3, R9 ;  /* 0x0000000304097224 */ /* 0x040fe200078e0209 */
[----:B------:R-:W-:Y:S01]  /*2390*/  IADD3 R93, P0, PT, RZ, -UR21, RZ ;  /* 0x80000015ff5d7c10 */ /* 0x000fe2000ff1e0ff */
[----:B------:R-:W-:Y:S01]  /*23a0*/  IMAD.WIDE.U32 R4, R4, R2, R16 ;  /* 0x0000000204047225 */ /* 0x000fe200078e0010 */
[----:B------:R-:W-:Y:S01]  /*23b0*/  IADD3.X R89, PT, PT, R87, UR15, RZ, P1, !PT ;  /* 0x0000000f57597c10 */ /* 0x000fe20008ffe4ff */
[----:B------:R-:W4:Y:S01]  /*23c0*/  LDCU.64 UR14, c[0x0][0x3c0] ;  /* 0x00007800ff0e77ac */ /* 0x000f220008000a00 */
[----:B------:R-:W-:Y:S01]  /*23d0*/  IADD3.X R90, PT, PT, RZ, ~UR19, RZ, P0, !PT ;  /* 0x80000013ff5a7c10 */ /* 0x000fe200087fe4ff */
[----:B------:R-:W-:Y:S01]  /*23e0*/  IMAD.X R92, RZ, RZ, ~R92, P0 ;  /* 0x000000ffff5c7224 */ /* 0x000fe200000e0e5c */
[----:B------:R-:W-:Y:S01]  /*23f0*/  LEA R84, P3, R6, UR8, 0x1 ;  /* 0x0000000806547c11 */ /* 0x000fe2000f8608ff */
[----:B------:R-:W-:Y:S01]  /*2400*/  IMAD.IADD R85, R7, 0x1, R85 ;  /* 0x0000000107557824 */ /* 0x000fe200078e0255 */
[----:B------:R-:W-:Y:S01]  /*2410*/  IADD3 R9, PT, PT, R5, R9, RZ ;  /* 0x0000000905097210 */ /* 0x000fe20007ffe0ff */
[----:B------:R-:W-:Y:S01]  /*2420*/  IMAD.SHL.U32 R95, R2, 0x10, RZ ;  /* 0x00000010025f7824 */ /* 0x000fe200078e00ff */
[----:B------:R-:W-:Y:S01]  /*2430*/  LEA R10, P2, R4, UR4, 0x1 ;  /* 0x00000004040a7c11 */ /* 0x000fe2000f8408ff */
[----:B------:R-:W-:Y:S01]  /*2440*/  VIADD R119, R130, 0x20 ;  /* 0x0000002082777836 */ /* 0x000fe20000000000 */
[----:B------:R-:W-:Y:S01]  /*2450*/  IADD3 R86, P1, PT, R86, UR10, RZ ;  /* 0x0000000a56567c10 */ /* 0x000fe2000ff3e0ff */
[C---:B------:R-:W-:Y:S01]  /*2460*/  VIADD R117, R130.reuse, 0x40 ;  /* 0x0000004082757836 */ /* 0x040fe20000000000 */
[C---:B------:R-:W-:Y:S01]  /*2470*/  SHF.R.S64 R91, R93.reuse, 0x1f, R90 ;  /* 0x0000001f5d5b7819 */ /* 0x040fe2000000105a */
[----:B------:R-:W-:Y:S01]  /*2480*/  VIADD R115, R130, 0x60 ;  /* 0x0000006082737836 */ /* 0x000fe20000000000 */
[----:B------:R-:W-:Y:S01]  /*2490*/  SHF.R.S64 R93, R93, 0x1f, R92 ;  /* 0x0000001f5d5d7819 */ /* 0x000fe2000000105c */
[C---:B------:R-:W-:Y:S01]  /*24a0*/  IMAD R107, R61.reuse, -0x80, R70 ;  /* 0xffffff803d6b7824 */ /* 0x040fe200078e0246 */
[----:B------:R-:W-:Y:S01]  /*24b0*/  SHF.R.S32.HI R101, RZ, 0x1f, R109 ;  /* 0x0000001fff657819 */ /* 0x000fe2000001146d */
[----:B------:R-:W-:Y:S01]  /*24c0*/  IMAD R106, R61, -0x80, R69 ;  /* 0xffffff803d6a7824 */ /* 0x000fe200078e0245 */
[----:B---3--:R-:W-:Y:S01]  /*24d0*/  MOV R17, UR16 ;  /* 0x0000001000117c02 */ /* 0x008fe20008000f00 */
[----:B------:R-:W-:Y:S01]  /*24e0*/  IMAD.MOV.U32 R105, RZ, RZ, R61 ;  /* 0x000000ffff697224 */ /* 0x000fe200078e003d */
[----:B------:R-:W-:Y:S01]  /*24f0*/  SHF.R.S32.HI R90, RZ, 0x1f, R90 ;  /* 0x0000001fff5a7819 */ /* 0x000fe2000001145a */
[----:B-1----:R-:W-:Y:S01]  /*2500*/  UISETP.NE.AND UP0, UPT, UR17, URZ, UPT ;  /* 0x000000ff1100728c */ /* 0x002fe2000bf05270 */
[----:B------:R-:W-:-:S02]  /*2510*/  SHF.R.S32.HI R92, RZ, 0x1f, R92 ;  /* 0x0000001fff5c7819 */ /* 0x000fc4000001145c */
[----:B------:R-:W-:Y:S02]  /*2520*/  LEA.HI.X R85, R6, UR9, R85, 0x1, P3 ;  /* 0x0000000906557c11 */ /* 0x000fe400098f0c55 */
[----:B------:R-:W-:Y:S01]  /*2530*/  LEA.HI.X R9, R4, UR5, R9, 0x1, P2 ;  /* 0x0000000504097c11 */ /* 0x000fe200090f0c09 */
[----:B------:R-:W1:Y:S01]  /*2540*/  LDCU.64 UR4, c[0x0][0x3b8] ;  /* 0x00007700ff0477ac */ /* 0x000e620008000a00 */
[----:B------:R-:W-:Y:S01]  /*2550*/  IADD3.X R87, PT, PT, R87, UR11, RZ, P1, !PT ;  /* 0x0000000b57577c10 */ /* 0x000fe20008ffe4ff */
[----:B--2-4-:R-:W3:Y:S06]  /*2560*/  LDCU.128 UR8, c[0x0][0x3a0] ;  /* 0x00007400ff0877ac */ /* 0x014eec0008000c00 */
.L_x_6723:
[----:B------:R-:W-:Y:S01]  /*2570*/  VIADD R106, R106, 0x80 ;  /* 0x000000806a6a7836 */ /* 0x000fe20000000000 */
[----:B------:R-:W-:Y:S01]  /*2580*/  LEA R18, P1, R73, R80, 0x1 ;  /* 0x0000005049127211 */ /* 0x000fe200078208ff */
[----:B------:R-:W-:Y:S01]  /*2590*/  VIADD R107, R107, 0x80 ;  /* 0x000000806b6b7836 */ /* 0x000fe20000000000 */
[----:B------:R-:W-:Y:S01]  /*25a0*/  LOP3.LUT R64, R64, 0xfffffffb, RZ, 0xc0, !PT ;  /* 0xfffffffb40407812 */ /* 0x000fe200078ec0ff */
[----:B------:R-:W-:Y:S01]  /*25b0*/  VIADD R105, R105, 0xffffffff ;  /* 0xffffffff69697836 */ /* 0x000fe20000000000 */
[CC--:B------:R-:W-:Y:S01]  /*25c0*/  ISETP.GE.AND P0, PT, R130.reuse, R106.reuse, PT ;  /* 0x0000006a8200720c */ /* 0x0c0fe20003f06270 */
[----:B------:R-:W-:Y:S01]  /*25d0*/  BSSY.RECONVERGENT B1, `(.L_x_6686) ;  /* 0x00005af000017945 */ /* 0x000fe20003800200 */
[----:B------:R-:W-:Y:S01]  /*25e0*/  LEA.HI.X R19, R73, R79, R74, 0x1, P1 ;  /* 0x0000004f49137211 */ /* 0x000fe200008f0c4a */
[----:B------:R-:W-:Y:S01]  /*25f0*/  IMAD.MOV.U32 R126, RZ, RZ, R122 ;  /* 0x000000ffff7e7224 */ /* 0x000fe200078e007a */
[-C--:B------:R-:W-:Y:S01]  /*2600*/  ISETP.GE.AND P2, PT, R130, R107.reuse, !P0 ;  /* 0x0000006b8200720c */ /* 0x080fe20004746270 */
[----:B------:R-:W-:Y:S01]  /*2610*/  VIADD R122, R122, 0xffffff80 ;  /* 0xffffff807a7a7836 */ /* 0x000fe20000000000 */
[CC--:B------:R-:W-:Y:S02]  /*2620*/  ISETP.GE.AND P0, PT, R120.reuse, R106.reuse, PT ;  /* 0x0000006a7800720c */ /* 0x0c0fe40003f06270 */
[----:B------:R-:W-:Y:S02]  /*2630*/  P2R R0, PR, RZ, 0x4 ;  /* 0x00000004ff007803 */ /* 0x000fe40000000000 */
[-C--:B------:R-:W-:Y:S02]  /*2640*/  ISETP.LT.OR P3, PT, R120, R107.reuse, P0 ;  /* 0x0000006b7800720c */ /* 0x080fe40000761670 */
[----:B------:R-:W-:Y:S04]  /*2650*/  IADD3 R28, P0, PT, R84, UR18, RZ ;  /* 0x00000012541c7c10 */ /* 0x000fe8000ff1e0ff */
[----:B------:R-:W-:Y:S01]  /*2660*/  IADD3.X R29, PT, PT, R85, UR20, RZ, P0, !PT ;  /* 0x00000014551d7c10 */ /* 0x000fe200087fe4ff */
[----:B------:R-:W2:Y:S01]  /*2670*/  @P2 LDG.E.128 R4, desc[UR6][R84.64] ;  /* 0x0000000654042981 */ /* 0x000ea2000c1e1d00 */
[----:B------:R-:W-:Y:S01]  /*2680*/  @P2 IMAD.MOV.U32 R81, RZ, RZ, R79 ;  /* 0x000000ffff512224 */ /* 0x000fe200078e004f */
[CC--:B------:R-:W-:Y:S04]  /*2690*/  ISETP.GE.AND P0, PT, R119.reuse, R106.reuse, PT ;  /* 0x0000006a7700720c */ /* 0x0c0fe80003f06270 */
[-C--:B------:R-:W-:Y:S02]  /*26a0*/  ISETP.LT.OR P5, PT, R119, R107.reuse, P0 ;  /* 0x0000006b7700720c */ /* 0x080fe400007a1670 */
[----:B------:R-:W-:Y:S04]  /*26b0*/  @P3 LOP3.LUT R64, R64, 0x4, RZ, 0xfc, !PT ;  /* 0x0000000440403812 */ /* 0x000fe800078efcff */
[----:B------:R-:W-:Y:S07]  /*26c0*/  LOP3.LUT R64, R64, 0xfffffffe, RZ, 0xc0, !PT ;  /* 0xfffffffe40407812 */ /* 0x000fee00078ec0ff */
[----:B----4-:R-:W-:Y:S04]  /*26d0*/  @!P5 IADD3 R20, P0, PT, R28, UR18, RZ ;  /* 0x000000121c14dc10 */ /* 0x010fe8000ff1e0ff */
[----:B------:R-:W-:Y:S02]  /*26e0*/  @!P5 IADD3.X R21, PT, PT, R29, UR20, RZ, P0, !PT ;  /* 0x000000141d15dc10 */ /* 0x000fe400087fe4ff */
[C---:B------:R-:W-:Y:S04]  /*26f0*/  ISETP.GE.AND P0, PT, R118.reuse, R106, PT ;  /* 0x0000006a7600720c */ /* 0x040fe80003f06270 */
[----:B------:R-:W-:Y:S11]  /*2700*/  ISETP.GE.AND P6, PT, R118, R107, !P0 ;  /* 0x0000006b7600720c */ /* 0x000ff600047c6270 */
[----:B------:R-:W-:Y:S02]  /*2710*/  @!UPT UIADD3 URZ, UPT, UPT, URZ, URZ, URZ ;  /* 0x000000fffffff290 */ /* 0x000fe4000fffe0ff */
[----:B------:R-:W4:Y:S01]  /*2720*/  @P6 LDC.64 R2, c[0x0][0x4b0] ;  /* 0x00012c00ff026b82 */ /* 0x000f220000000a00 */
[----:B--2---:R2:W-:Y:S06]  /*2730*/  @P2 STG.E.128 desc[UR6][R80.64], R4 ;  /* 0x0000000450002986 */ /* 0x0045ec000c101d06 */
[----:B------:R-:W5:Y:S01]  /*2740*/  @!P3 LDG.E.128 R24, desc[UR6][R28.64] ;  /* 0x000000061c18b981 */ /* 0x000f62000c1e1d00 */
[----:B--2---:R-:W2:Y:S01]  /*2750*/  @!P5 LDC.64 R4, c[0x0][0x3c0] ;  /* 0x0000f000ff04db82 */ /* 0x004ea20000000a00 */
[C---:B----4-:R-:W-:Y:S04]  /*2760*/  @P6 LEA R6, P0, R2.reuse, R28, 0x6 ;  /* 0x0000001c02066211 */ /* 0x050fe800078030ff */
[----:B------:R-:W-:Y:S02]  /*2770*/  @P6 LEA.HI.X R7, R2, R29, R3, 0x6, P0 ;  /* 0x0000001d02076211 */ /* 0x000fe400000f3403 */
[C---:B------:R-:W-:Y:S02]  /*2780*/  ISETP.GE.AND P0, PT, R117.reuse, R106, PT ;  /* 0x0000006a7500720c */ /* 0x040fe40003f06270 */
[CC--:B--2---:R-:W-:Y:S04]  /*2790*/  @!P5 LEA R30, P1, R4.reuse, R18.reuse, 0x5 ;  /* 0x00000012041ed211 */ /* 0x0c4fe800078228ff */
[----:B------:R-:W-:Y:S02]  /*27a0*/  @!P5 LEA.HI.X R31, R4, R19, R5, 0x5, P1 ;  /* 0x00000013041fd211 */ /* 0x000fe400008f2c05 */
[----:B------:R-:W2:Y:S01]  /*27b0*/  @P6 LDC.64 R4, c[0x0][0x3c0] ;  /* 0x0000f000ff046b82 */ /* 0x000ea20000000a00 */
[----:B-----5:R4:W-:Y:S01]  /*27c0*/  @!P3 STG.E.128 desc[UR6][R18.64], R24 ;  /* 0x000000181200b986 */ /* 0x0209e2000c101d06 */
        /* <DEDUP_REMOVED lines=16> */
[----:B----4-:R1:W2:Y:S02]  /*28d0*/  @P6 LDG.E.128 R24, desc[UR6][R6.64] ;  /* 0x0000000606186981 */ /* 0x0102a4000c1e1d00 */
[----:B-1----:R-:W-:Y:S01]  /*28e0*/  @!P3 IMAD.WIDE.U32 R6, R4, 0x60, R18 ;  /* 0x000000600406b825 */ /* 0x002fe200078e0012 */
[C---:B-----5:R-:W-:Y:S03]  /*28f0*/  @P2 LEA R30, P0, R2.reuse, R28, 0x7 ;  /* 0x0000001c021e2211 */ /* 0x060fe600078038ff */
[----:B------:R-:W-:Y:S01]  /*2900*/  @!P3 IMAD.IADD R7, R7, 0x1, R5 ;  /* 0x000000010707b824 */ /* 0x000fe200078e0205 */
[----:B------:R-:W-:Y:S02]  /*2910*/  @P2 LEA.HI.X R31, R2, R29, R3, 0x7, P0 ;  /* 0x0000001d021f2211 */ /* 0x000fe400000f3c03 */
[----:B------:R-:W1:Y:S01]  /*2920*/  @P2 LDC.64 R2, c[0x0][0x3c0] ;  /* 0x0000f000ff022b82 */ /* 0x000e620000000a00 */
[----:B--2---:R2:W-:Y:S06]  /*2930*/  @P6 STG.E.128 desc[UR6][R34.64], R24 ;  /* 0x0000001822006986 */ /* 0x0045ec000c101d06 */
[----:B------:R-:W4:Y:S06]  /*2940*/  @!P3 LDG.E.128 R20, desc[UR6][R32.64] ;  /* 0x000000062014b981 */ /* 0x000f2c000c1e1d00 */
[----:B----4-:R1:W-:Y:S06]  /*2950*/  @!P3 STG.E.128 desc[UR6][R6.64], R20 ;  /* 0x000000140600b986 */ /* 0x0103ec000c101d06 */
[----:B--2---:R-:W2:Y:S01]  /*2960*/  @P2 LDG.E.128 R24, desc[UR6][R30.64] ;  /* 0x000000061e182981 */ /* 0x004ea2000c1e1d00 */
[C---:B-1----:R-:W-:Y:S04]  /*2970*/  @P2 LEA R6, P0, R2.reuse, R18, 0x7 ;  /* 0x0000001202062211 */ /* 0x042fe800078038ff */
[----:B------:R-:W-:Y:S02]  /*2980*/  @P2 LEA.HI.X R7, R2, R19, R3, 0x7, P0 ;  /* 0x0000001302072211 */ /* 0x000fe400000f3c03 */
[CC--:B------:R-:W-:Y:S04]  /*2990*/  ISETP.GE.AND P0, PT, R115.reuse, R106.reuse, PT ;  /* 0x0000006a7300720c */ /* 0x0c0fe80003f06270 */
[-C--:B------:R-:W-:Y:S02]  /*29a0*/  ISETP.GE.AND P4, PT, R115, R107.reuse, !P0 ;  /* 0x0000006b7300720c */ /* 0x080fe40004786270 */
        /* <DEDUP_REMOVED lines=13> */
[----:B------:R2:W4:Y:S08]  /*2a80*/  @P4 LDG.E.128 R20, desc[UR6][R4.64] ;  /* 0x0000000604144981 */ /* 0x000530000c1e1d00 */
        /* <DEDUP_REMOVED lines=12> */
[----:B----4-:R2:W-:Y:S06]  /*2b50*/  @P4 STG.E.128 desc[UR6][R30.64], R20 ;  /* 0x000000141e004986 */ /* 0x0105ec000c101d06 */
[----:B-1----:R-:W4:Y:S06]  /*2b60*/  @P1 LDG.E.128 R4, desc[UR6][R28.64] ;  /* 0x000000061c041981 */ /* 0x002f2c000c1e1d00 */
[----:B----4-:R2:W-:Y:S01]  /*2b70*/  @P1 STG.E.128 desc[UR6][R18.64], R4 ;  /* 0x0000000412001986 */ /* 0x0105e2000c101d06 */
        /* <DEDUP_REMOVED lines=10> */
[----:B-1----:R-:W-:Y:S02]  /*2c20*/  @!P5 LEA R36, P0, R2, R32, 0x5 ;  /* 0x000000200224d211 */ /* 0x002fe400078028ff */
[----:B------:R-:W-:Y:S02]  /*2c30*/  LOP3.LUT P2, RZ, R64, 0x1, RZ, 0xc0, !PT ;  /* 0x0000000140ff7812 */ /* 0x000fe4000784c0ff */
[----:B------:R-:W-:Y:S02]  /*2c40*/  @!P5 LEA.HI.X R37, R2, R33, R3, 0x5, P0 ;  /* 0x000000210225d211 */ /* 0x000fe400000f2c03 */
[----:B------:R-:W1:Y:S02]  /*2c50*/  @!P5 LDC.64 R2, c[0x0][0x3b8] ;  /* 0x0000ee00ff02db82 */ /* 0x000e640000000a00 */
[C---:B-1----:R-:W-:Y:S06]  /*2c60*/  @!P5 LEA R34, P0, R2.reuse, R18, 0x5 ;  /* 0x000000120222d211 */ /* 0x042fec00078028ff */
[----:B--2---:R-:W1:Y:S01]  /*2c70*/  @P6 LDC.64 R4, c[0x0][0x3b8] ;  /* 0x0000ee00ff046b82 */ /* 0x004e620000000a00 */
[----:B------:R-:W-:Y:S02]  /*2c80*/  @!P5 LEA.HI.X R35, R2, R19, R3, 0x5, P0 ;  /* 0x000000130223d211 */ /* 0x000fe400000f2c03 */
[----:B------:R-:W-:Y:S05]  /*2c90*/  LOP3.LUT P0, RZ, R64, 0x4, RZ, 0xc0, !PT ;  /* 0x0000000440ff7812 */ /* 0x000fea000780c0ff */
[----:B------:R-:W2:Y:S08]  /*2ca0*/  @P6 LDC.64 R2, c[0x0][0x4a8] ;  /* 0x00012a00ff026b82 */ /* 0x000eb00000000a00 */
[----:B------:R-:W4:Y:S05]  /*2cb0*/  @!P0 LDG.E.128 R28, desc[UR6][R32.64] ;  /* 0x00000006201c8981 */ /* 0x000f2a000c1e1d00 */
[----:B----4-:R1:W-:Y:S01]  /*2cc0*/  @!P0 STG.E.128 desc[UR6][R18.64], R28 ;  /* 0x0000001c12008986 */ /* 0x0103e2000c101d06 */
[C---:B--2---:R-:W-:Y:S04]  /*2cd0*/  @P6 LEA R20, P0, R2.reuse, R32, 0x6 ;  /* 0x0000002002146211 */ /* 0x044fe800078030ff */
[----:B------:R-:W2:Y:S01]  /*2ce0*/  @!P5 LDG.E.128 R24, desc[UR6][R36.64] ;  /* 0x000000062418d981 */ /* 0x000ea2000c1e1d00 */
[----:B------:R-:W-:Y:S02]  /*2cf0*/  @P6 LEA.HI.X R21, R2, R33, R3, 0x6, P0 ;  /* 0x0000002102156211 */ /* 0x000fe400000f3403 */
[----:B------:R-:W4:Y:S02]  /*2d00*/  @!P3 LDC.64 R2, c[0x0][0x4a8] ;  /* 0x00012a00ff02bb82 */ /* 0x000f240000000a00 */
[----:B----4-:R-:W-:Y:S01]  /*2d10*/  @!P3 IMAD R3, R3, 0x60, RZ ;  /* 0x000000600303b824 */ /* 0x010fe200078e02ff */
[----:B-1----:R-:W-:Y:S01]  /*2d20*/  @P6 LEA R28, P0, R4, R18, 0x6 ;  /* 0x00000012041c6211 */ /* 0x002fe200078030ff */
[----:B------:R-:W-:Y:S03]  /*2d30*/  @!P3 IMAD.WIDE.U32 R6, R2, 0x60, R32 ;  /* 0x000000600206b825 */ /* 0x000fe600078e0020 */
[----:B------:R-:W-:Y:S01]  /*2d40*/  @P6 LEA.HI.X R29, R4, R19, R5, 0x6, P0 ;  /* 0x00000013041d6211 */ /* 0x000fe200000f3405 */
[----:B------:R-:W-:Y:S01]  /*2d50*/  @!P3 IMAD.IADD R7, R7, 0x1, R3 ;  /* 0x000000010707b824 */ /* 0x000fe200078e0203 */
[----:B------:R-:W1:Y:S08]  /*2d60*/  @!P3 LDC.64 R4, c[0x0][0x3b8] ;  /* 0x0000ee00ff04bb82 */ /* 0x000e700000000a00 */
[----:B------:R-:W4:Y:S01]  /*2d70*/  @P2 LDC.64 R2, c[0x0][0x4a8] ;  /* 0x00012a00ff022b82 */ /* 0x000f220000000a00 */
[----:B-1----:R-:W-:Y:S01]  /*2d80*/  @!P3 IMAD R5, R5, 0x60, RZ ;  /* 0x000000600505b824 */ /* 0x002fe200078e02ff */
[C---:B----4-:R-:W-:Y:S04]  /*2d90*/  @P2 LEA R30, P0, R2.reuse, R32, 0x7 ;  /* 0x00000020021e2211 */ /* 0x050fe800078038ff */
[----:B------:R-:W-:Y:S02]  /*2da0*/  @P2 LEA.HI.X R31, R2, R33, R3, 0x7, P0 ;  /* 0x00000021021f2211 */ /* 0x000fe400000f3c03 */
[----:B------:R-:W1:Y:S02]  /*2db0*/  @P4 LDC.64 R2, c[0x0][0x4a8] ;  /* 0x00012a00ff024b82 */ /* 0x000e640000000a00 */
[----:B-1----:R-:W-:Y:S01]  /*2dc0*/  @P4 IMAD R3, R3, 0xa0, RZ ;  /* 0x000000a003034824 */ /* 0x002fe200078e02ff */
[----:B--2---:R1:W-:Y:S05]  /*2dd0*/  @!P5 STG.E.128 desc[UR6][R34.64], R24 ;  /* 0x000000182200d986 */ /* 0x0043ea000c101d06 */
[----:B------:R-:W2:Y:S05]  /*2de0*/  @P6 LDG.E.128 R20, desc[UR6][R20.64] ;  /* 0x0000000614146981 */ /* 0x000eaa000c1e1d00 */
[----:B--2---:R2:W-:Y:S05]  /*2df0*/  @P6 STG.E.128 desc[UR6][R28.64], R20 ;  /* 0x000000141c006986 */ /* 0x0045ea000c101d06 */
[----:B-1----:R1:W4:Y:S02]  /*2e00*/  @!P3 LDG.E.128 R24, desc[UR6][R6.64] ;  /* 0x000000060618b981 */ /* 0x002324000c1e1d00 */
[----:B-1----:R-:W-:Y:S04]  /*2e10*/  @!P3 IMAD.WIDE.U32 R6, R4, 0x60, R18 ;  /* 0x000000600406b825 */ /* 0x002fe800078e0012 */
[----:B------:R-:W-:Y:S02]  /*2e20*/  @!P3 IMAD.IADD R7, R7, 0x1, R5 ;  /* 0x000000010707b824 */ /* 0x000fe400078e0205 */
[----:B------:R-:W2:Y:S02]  /*2e30*/  @P2 LDC.64 R4, c[0x0][0x3b8] ;  /* 0x0000ee00ff042b82 */ /* 0x000ea40000000a00 */
[C---:B--2---:R-:W-:Y:S04]  /*2e40*/  @P2 LEA R28, P0, R4.reuse, R18, 0x7 ;  /* 0x00000012041c2211 */ /* 0x044fe800078038ff */
[----:B------:R-:W-:Y:S01]  /*2e50*/  @P2 LEA.HI.X R29, R4, R19, R5, 0x7, P0 ;  /* 0x00000013041d2211 */ /* 0x000fe200000f3c05 */
[----:B----4-:R1:W-:Y:S05]  /*2e60*/  @!P3 STG.E.128 desc[UR6][R6.64], R24 ;  /* 0x000000180600b986 */ /* 0x0103ea000c101d06 */
        /* <DEDUP_REMOVED lines=16> */
[----:B-1----:R-:W4:Y:S01]  /*2f70*/  LDG.E.128 R4, desc[UR6][R32.64] ;  /* 0x0000000620047981 */ /* 0x002f22000c1e1d00 */
[----:B--2---:R-:W-:Y:S02]  /*2f80*/  IMAD R3, R3, 0xc0, RZ ;  /* 0x000000c003037824 */ /* 0x004fe400078e02ff */
[----:B------:R-:W-:Y:S05]  /*2f90*/  IMAD.WIDE.U32 R18, R2, 0xc0, R18 ;  /* 0x000000c002127825 */ /* 0x000fea00078e0012 */
[----:B------:R-:W-:Y:S05]  /*2fa0*/  IADD3 R19, PT, PT, R19, R3, RZ ;  /* 0x0000000313137210 */ /* 0x000fea0007ffe0ff */
[----:B----4-:R1:W-:Y:S01]  /*2fb0*/  STG.E.128 desc[UR6][R18.64], R4 ;  /* 0x0000000412007986 */ /* 0x0103e2000c101d06 */
[----:B------:R-:W-:Y:S05]  /*2fc0*/  BRA `(.L_x_6688) ;  /* 0x00000050003c7947 */ /* 0x000fea0003800000 */
.L_x_6687:
        /* <DEDUP_REMOVED lines=17> */
[----:B------:R-:W4:Y:S06]  /*30e0*/  @!P0 LDG.E.64 R34, desc[UR6][R54.64] ;  /* 0x0000000636228981 */ /* 0x000f2c000c1e1b00 */
[----:B------:R-:W5:Y:S01]  /*30f0*/  @!P0 LDG.E.64 R18, desc[UR6][R14.64] ;  /* 0x000000060e128981 */ /* 0x000f62000c1e1b00 */
[--C-:B----4-:R-:W-:Y:S01]  /*3100*/  @!P0 HADD2.F32 R29, -RZ, R34.reuse.H0_H0 ;  /* 0x20000022ff1d8230 */ /* 0x110fe20000004100 */
        /* <DEDUP_REMOVED lines=44> */
.L_x_6691:
[----:B---3--:R-:W-:Y:S05]  /*33d0*/  BSYNC.RECONVERGENT B0 ;  /* 0x0000000000007941 */ /* 0x008fea0003800200 */
.L_x_6690:
        /* <DEDUP_REMOVED lines=54> */
.L_x_6693:
[----:B------:R-:W-:Y:S05]  /*3740*/  BSYNC.RECONVERGENT B0 ;  /* 0x0000000000007941 */ /* 0x000fea0003800200 */
.L_x_6692:
        /* <DEDUP_REMOVED lines=60> */
.L_x_6695:
[----:B------:R-:W-:Y:S05]  /*3b10*/  BSYNC.RECONVERGENT B0 ;  /* 0x0000000000007941 */ /* 0x000fea0003800200 */
.L_x_6694:
        /* <DEDUP_REMOVED lines=60> */
.L_x_6697:
[----:B------:R-:W-:Y:S05]  /*3ee0*/  BSYNC.RECONVERGENT B0 ;  /* 0x0000000000007941 */ /* 0x000fea0003800200 */
.L_x_6696:
        /* <DEDUP_REMOVED lines=62> */
.L_x_6699:
[----:B------:R-:W-:Y:S05]  /*42d0*/  BSYNC.RECONVERGENT B0 ;  /* 0x0000000000007941 */ /* 0x000fea0003800200 */
.L_x_6698:
        /* <DEDUP_REMOVED lines=62> */
.L_x_6701:
[----:B------:R-:W-:Y:S05]  /*46c0*/  BSYNC.RECONVERGENT B0 ;  /* 0x0000000000007941 */ /* 0x000fea0003800200 */
.L_x_6700:
        /* <DEDUP_REMOVED lines=62> */
.L_x_6703:
[----:B------:R-:W-:Y:S05]  /*4ab0*/  BSYNC.RECONVERGENT B0 ;  /* 0x0000000000007941 */ /* 0x000fea0003800200 */
.L_x_6702:
        /* <DEDUP_REMOVED lines=64> */
.L_x_6705:
[----:B------:R-:W-:Y:S05]  /*4ec0*/  BSYNC.RECONVERGENT B0 ;  /* 0x0000000000007941 */ /* 0x000fea0003800200 */
.L_x_6704:
[----:B-1----:R-:W1:Y:S01]  /*4ed0*/  LDC R17, c[0x0][0x450] ;  /* 0x00011400ff117b82 */ /* 0x002e620000000800 */
[----:B------:R-:W-:Y:S05]  /*4ee0*/  IMAD.U32 R3, R38, -0x40, RZ ;  /* 0xffffffc026037824 */ /* 0x000fea00078e00ff */
[C---:B------:R-:W-:Y:S02]  /*4ef0*/  LEA R14, P1, R3.reuse, R14, 0x1 ;  /* 0x0000000e030e7211 */ /* 0x040fe400078208ff */
[C---:B------:R-:W-:Y:S02]  /*4f00*/  LEA R54, P0, R3.reuse, R54, 0x1 ;  /* 0x0000003603367211 */ /* 0x040fe400078008ff */
[C---:B------:R-:W-:Y:S02]  /*4f10*/  LEA.HI.X.SX32 R15, R3.reuse, R15, 0x1, P1 ;  /* 0x0000000f030f7211 */ /* 0x040fe400008f0eff */
[----:B------:R-:W-:Y:S01]  /*4f20*/  LEA.HI.X.SX32 R55, R3, R55, 0x1, P0 ;  /* 0x0000003703377211 */ /* 0x000fe200000f0eff */
[----:B------:R-:W-:Y:S05]  /*4f30*/  BRA `(.L_x_6688) ;  /* 0x0000003000607947 */ /* 0x000fea0003800000 */
.L_x_6689:
        /* <DEDUP_REMOVED lines=32> */
[----:B--2---:R-:W-:Y:S01]  /*5140*/  @!P0 MOV R36, R56 ;  /* 0x0000003800248202 */ /* 0x004fe20000000f00 */
[----:B------:R-:W-:Y:S01]  /*5150*/  @!P0 HADD2.F32 R35, -RZ, R24.H1_H1 ;  /* 0x30000018ff238230 */ /* 0x000fe20000004100 */
[----:B------:R-:W-:Y:S01]  /*5160*/  @!P0 MOV R52, R57 ;  /* 0x0000003900348202 */ /* 0x000fe20000000f00 */
[--C-:B------:R-:W-:Y:S02]  /*5170*/  @!P0 HADD2.F32 R33, -RZ, R25.reuse.H0_H0 ;  /* 0x20000019ff218230 */ /* 0x100fe40000004100 */
[--C-:B---3--:R-:W-:Y:S02]  /*5180*/  @!P0 HADD2.F32 R41, -RZ, R36.reuse.H0_H0 ;  /* 0x20000024ff298230 */ /* 0x108fe40000004100 */
        /* <DEDUP_REMOVED lines=63> */
.L_x_6707:
[----:B---3--:R-:W-:Y:S05]  /*5580*/  BSYNC.RECONVERGENT B0 ;  /* 0x0000000000007941 */ /* 0x008fea0003800200 */
.L_x_6706:
        /* <DEDUP_REMOVED lines=92> */
.L_x_6709:
[----:B------:R-:W-:Y:S05]  /*5b50*/  BSYNC.RECONVERGENT B0 ;  /* 0x0000000000007941 */ /* 0x000fea0003800200 */
.L_x_6708:
        /* <DEDUP_REMOVED lines=16> */
[----:B------:R-:W-:Y:S02]  /*5c60*/  @!P0 SHF.L.U32 R137, R139, 0x1, RZ ;  /* 0x000000018b898819 */ /* 0x000fe400000006ff */
[----:B------:R-:W-:Y:S02]  /*5c70*/  @!P0 IADD3.X R136, PT, PT, R101, R136, RZ, P2, !PT ;  /* 0x0000008865888210 */ /* 0x000fe400017fe4ff */
[----:B------:R-:W-:Y:S02]  /*5c80*/  @!P0 IADD3 R142, P2, PT, R137, R86, RZ ;  /* 0x00000056898e8210 */ /* 0x000fe40007f5e0ff */
[----:B------:R-:W-:Y:S04]  /*5c90*/  @!P0 SHF.L.U64.HI R136, R139, 0x1, R136 ;  /* 0x000000018b888819 */ /* 0x000fe80000010288 */
        /* <DEDUP_REMOVED lines=76> */
.L_x_6711:
[----:B------:R-:W-:Y:S05]  /*6160*/  BSYNC.RECONVERGENT B0 ;  /* 0x0000000000007941 */ /* 0x000fea0003800200 */
.L_x_6710:
        /* <DEDUP_REMOVED lines=96> */
.L_x_6713:
[----:B------:R-:W-:Y:S05]  /*6770*/  BSYNC.RECONVERGENT B0 ;  /* 0x0000000000007941 */ /* 0x000fea0003800200 */
.L_x_6712:
        /* <DEDUP_REMOVED lines=98> */
.L_x_6715:
[----:B------:R-:W-:Y:S05]  /*6da0*/  BSYNC.RECONVERGENT B0 ;  /* 0x0000000000007941 */ /* 0x000fea0003800200 */
.L_x_6714:
        /* <DEDUP_REMOVED lines=98> */
.L_x_6717:
[----:B------:R-:W-:Y:S05]  /*73d0*/  BSYNC.RECONVERGENT B0 ;  /* 0x0000000000007941 */ /* 0x000fea0003800200 */
.L_x_6716:
        /* <DEDUP_REMOVED lines=98> */
.L_x_6719:
[----:B------:R-:W-:Y:S05]  /*7a00*/  BSYNC.RECONVERGENT B0 ;  /* 0x0000000000007941 */ /* 0x000fea0003800200 */
.L_x_6718:
        /* <DEDUP_REMOVED lines=100> */
.L_x_6721:
[----:B------:R-:W-:Y:S05]  /*8050*/  BSYNC.RECONVERGENT B0 ;  /* 0x0000000000007941 */ /* 0x000fea0003800200 */
.L_x_6720:
[----:B------:R-:W2:Y:S01]  /*8060*/  LDC R17, c[0x0][0x450] ;  /* 0x00011400ff117b82 */ /* 0x000ea20000000800 */
[----:B-1----:R-:W-:Y:S05]  /*8070*/  IMAD.U32 R81, R81, -0x40, RZ ;  /* 0xffffffc051517824 */ /* 0x002fea00078e00ff */
[C---:B------:R-:W-:Y:S02]  /*8080*/  LEA R88, P1, R81.reuse, R88, 0x1 ;  /* 0x0000005851587211 */ /* 0x040fe400078208ff */
[C---:B------:R-:W-:Y:S02]  /*8090*/  LEA R86, P0, R81.reuse, R86, 0x1 ;  /* 0x0000005651567211 */ /* 0x040fe400078008ff */
[C---:B------:R-:W-:Y:S02]  /*80a0*/  LEA.HI.X.SX32 R89, R81.reuse, R89, 0x1, P1 ;  /* 0x0000005951597211 */ /* 0x040fe400008f0eff */
[----:B------:R-:W-:Y:S09]  /*80b0*/  LEA.HI.X.SX32 R87, R81, R87, 0x1, P0 ;  /* 0x0000005751577211 */ /* 0x000ff200000f0eff */
.L_x_6688:
[----:B---3--:R-:W-:Y:S05]  /*80c0*/  BSYNC.RECONVERGENT B1 ;  /* 0x0000000000017941 */ /* 0x008fea0003800200 */
.L_x_6686:
[----:B------:R-:W-:Y:S04]  /*80d0*/  ISETP.NE.U32.AND P0, PT, RZ, UR12, PT ;  /* 0x0000000cff007c0c */ /* 0x000fe8000bf05070 */
[----:B------:R-:W-:Y:S11]  /*80e0*/  ISETP.NE.AND.EX P0, PT, RZ, UR13, PT, P0 ;  /* 0x0000000dff007c0c */ /* 0x000ff6000bf05300 */
[----:B------:R-:W-:Y:S02]  /*80f0*/  @!UPT UIADD3 URZ, UPT, UPT, URZ, URZ, URZ ;  /* 0x000000fffffff290 */ /* 0x000fe4000fffe0ff */
[----:B------:R-:W3:Y:S01]  /*8100*/  @!P0 LDC R2, c[0x0][0x3c0] ;  /* 0x0000f000ff028b82 */ /* 0x000ee20000000800 */
[----:B------:R-:W-:Y:S07]  /*8110*/  @!P0 IMAD.MOV.U32 R3, RZ, RZ, RZ ;  /* 0x000000ffff038224 */ /* 0x000fee00078e00ff */
[----:B------:R-:W5:Y:S01]  /*8120*/  @!P0 LDC R0, c[0x0][0x3b8] ;  /* 0x0000ee00ff008b82 */ /* 0x000f620000000800 */
[----:B------:R-:W-:Y:S01]  /*8130*/  @!P0 IADD3 R3, P1, PT, RZ, -R3, RZ ;  /* 0x80000003ff038210 */ /* 0x000fe20007f3e0ff */
[----:B-----5:R-:W-:Y:S02]  /*8140*/  @!P0 IMAD.SHL.U32 R0, R0, 0x80, RZ ;  /* 0x0000008000008824 */ /* 0x020fe400078e00ff */
[----:B---3--:R-:W-:Y:S02]  /*8150*/  @!P0 IMAD.SHL.U32 R2, R2, 0x80, RZ ;  /* 0x0000008002028824 */ /* 0x008fe400078e00ff */
        /* <DEDUP_REMOVED lines=82> */
.L_x_6722:
[----:B------:R-:W-:Y:S02]  /*8680*/  LOP3.LUT P2, RZ, R64, 0x8, RZ, 0xc0, !PT ;  /* 0x0000000840ff7812 */ /* 0x000fe4000784c0ff */
[----:B------:R-:W-:Y:S02]  /*8690*/  IADD3 R84, P1, PT, R84, R91, RZ ;  /* 0x0000005b54547210 */ /* 0x000fe40007f3e0ff */
[----:B------:R-:W-:Y:S03]  /*86a0*/  IADD3 R10, P0, PT, R10, R93, RZ ;  /* 0x0000005d0a0a7210 */ /* 0x000fe60007f1e0ff */
[----:B------:R-:W-:Y:S02]  /*86b0*/  IMAD.X R85, R85, 0x1, R90, P1 ;  /* 0x0000000155557824 */ /* 0x000fe400008e065a */
[----:B------:R-:W-:Y:S04]  /*86c0*/  IMAD.X R9, R9, 0x1, R92, P0 ;  /* 0x0000000109097824 */ /* 0x000fe800000e065c */
[----:B------:R-:W-:Y:S05]  /*86d0*/  @P2 BRA `(.L_x_6723) ;  /* 0xffffff9c00a42947 */ /* 0x000fea000383ffff */
.L_x_6685:
        /* <DEDUP_REMOVED lines=23> */
[----:B-----5:R-:W-:Y:S02]  /*8850*/  LEA.HI.X R9, R128, UR9, R77, 0x1, P0 ;  /* 0x0000000980097c11 */ /* 0x020fe400080f0c4d */
        /* <DEDUP_REMOVED lines=17> */
.L_x_6727:
[----:B------:R-:W-:Y:S05]  /*8970*/  BSYNC.RECONVERGENT B0 ;  /* 0x0000000000007941 */ /* 0x000fea0003800200 */
.L_x_6726:
        /* <DEDUP_REMOVED lines=8> */
.L_x_6725:
        /* <DEDUP_REMOVED lines=74> */
.L_x_6733:
[----:B------:R-:W-:Y:S05]  /*8ea0*/  BSYNC.RECONVERGENT B0 ;  /* 0x0000000000007941 */ /* 0x000fea0003800200 */
.L_x_6732:
[----:B-----5:R2:W-:Y:S02]  /*8eb0*/  STS.128 [R60], R16 ;  /* 0x000000103c007388 */ /* 0x0205e40000000c00 */
.L_x_6731:
[----:B------:R-:W-:Y:S05]  /*8ec0*/  BSYNC.RECONVERGENT B1 ;  /* 0x0000000000017941 */ /* 0x000fea0003800200 */
.L_x_6730:
        /* <DEDUP_REMOVED lines=59> */
.L_x_6737:
[----:B------:R-:W-:Y:S05]  /*9280*/  BSYNC.RECONVERGENT B0 ;  /* 0x0000000000007941 */ /* 0x000fea0003800200 */
.L_x_6736:
[----:B-----5:R3:W-:Y:S02]  /*9290*/  STS.128 [R60+0x800], R16 ;  /* 0x000800103c007388 */ /* 0x0207e40000000c00 */
.L_x_6735:
[----:B------:R-:W-:Y:S05]  /*92a0*/  BSYNC.RECONVERGENT B1 ;  /* 0x0000000000017941 */ /* 0x000fea0003800200 */
.L_x_6734:
        /* <DEDUP_REMOVED lines=60> */
.L_x_6741:
[----:B------:R-:W-:Y:S05]  /*9670*/  BSYNC.RECONVERGENT B0 ;  /* 0x0000000000007941 */ /* 0x000fea0003800200 */
.L_x_6740:
[----:B-----5:R4:W-:Y:S02]  /*9680*/  STS.128 [R60+0x1000], R16 ;  /* 0x001000103c007388 */ /* 0x0209e40000000c00 */
.L_x_6739:
[----:B------:R-:W-:Y:S05]  /*9690*/  BSYNC.RECONVERGENT B1 ;  /* 0x0000000000017941 */ /* 0x000fea0003800200 */
.L_x_6738:
        /* <DEDUP_REMOVED lines=58> */
.L_x_6743:
[----:B------:R-:W-:Y:S05]  /*9a40*/  BSYNC.RECONVERGENT B0 ;  /* 0x0000000000007941 */ /* 0x000fea0003800200 */
.L_x_6742:
[----:B-----5:R2:W-:Y:S01]  /*9a50*/  STS.128 [R60+0x1800], R16 ;  /* 0x001800103c007388 */ /* 0x0205e20000000c00 */
[----:B------:R-:W-:Y:S05]  /*9a60*/  BRA `(.L_x_6728) ;  /* 0x0000001400c07947 */ /* 0x000fea0003800000 */
.L_x_6729:
        /* <DEDUP_REMOVED lines=31> */
[----:B-----5:R-:W-:-:S06]  /*9c60*/  IADD3.X R9, PT, PT, R0, UR9, RZ, P0, !PT ;  /* 0x0000000900097c10 */ /* 0x020fcc00087fe4ff */
        /* <DEDUP_REMOVED lines=61> */
.L_x_6747:
[----:B------:R-:W-:Y:S05]  /*a040*/  BSYNC.RECONVERGENT B0 ;  /* 0x0000000000007941 */ /* 0x000fea0003800200 */
.L_x_6746:
[----:B-----5:R2:W-:Y:S02]  /*a050*/  STS.128 [R60], R20 ;  /* 0x000000143c007388 */ /* 0x0205e40000000c00 */
.L_x_6745:
[----:B------:R-:W-:Y:S05]  /*a060*/  BSYNC.RECONVERGENT B1 ;  /* 0x0000000000017941 */ /* 0x000fea0003800200 */
.L_x_6744:
        /* <DEDUP_REMOVED lines=17> */
[----:B-----5:R-:W-:Y:S02]  /*a180*/  SHF.L.U32 R9, R8, 0x1, RZ ;  /* 0x0000000108097819 */ /* 0x020fe400000006ff */
        /* <DEDUP_REMOVED lines=70> */
.L_x_6751:
[----:B------:R-:W-:Y:S05]  /*a5f0*/  BSYNC.RECONVERGENT B0 ;  /* 0x0000000000007941 */ /* 0x000fea0003800200 */
.L_x_6750:
[----:B-----5:R3:W-:Y:S02]  /*a600*/  STS.128 [R60+0x800], R20 ;  /* 0x000800143c007388 */ /* 0x0207e40000000c00 */
.L_x_6749:
[----:B------:R-:W-:Y:S05]  /*a610*/  BSYNC.RECONVERGENT B1 ;  /* 0x0000000000017941 */ /* 0x000fea0003800200 */
.L_x_6748:
        /* <DEDUP_REMOVED lines=18> */
[----:B-----5:R-:W-:-:S02]  /*a740*/  SHF.L.U32 R9, R8, 0x1, RZ ;  /* 0x0000000108097819 */ /* 0x020fc400000006ff */
        /* <DEDUP_REMOVED lines=70> */
.L_x_6755:
[----:B------:R-:W-:Y:S05]  /*abb0*/  BSYNC.RECONVERGENT B0 ;  /* 0x0000000000007941 */ /* 0x000fea0003800200 */
.L_x_6754:
[----:B-----5:R3:W-:Y:S02]  /*abc0*/  STS.128 [R60+0x1000], R20 ;  /* 0x001000143c007388 */ /* 0x0207e40000000c00 */
.L_x_6753:
[----:B------:R-:W-:Y:S05]  /*abd0*/  BSYNC.RECONVERGENT B1 ;  /* 0x0000000000017941 */ /* 0x000fea0003800200 */
.L_x_6752:
        /* <DEDUP_REMOVED lines=25> */
[----:B-----5:R-:W-:-:S06]  /*ad70*/  IADD3.X R9, PT, PT, R3, UR9, RZ, P0, !PT ;  /* 0x0000000903097c10 */ /* 0x020fcc00087fe4ff */
        /* <DEDUP_REMOVED lines=14> */
[----:B------:R-:W-:Y:S01]  /*ae60*/  @!P1 FADD.FTZ R15, -R15, -RZ ;  /* 0x800000ff0f0f9221 */ /* 0x000fe20000010100 */
[----:B------:R-:W-:Y:S01]  /*ae70*/  @!P1 FADD.FTZ R4, -R4, -RZ ;  /* 0x800000ff04049221 */ /* 0x000fe20000010100 */
[----:B------:R-:W-:Y:S01]  /*ae80*/  @!P1 FADD.FTZ R5, -R5, -RZ ;  /* 0x800000ff05059221 */ /* 0x000fe20000010100 */
[----:B------:R-:W-:Y:S01]  /*ae90*/  @!P1 FADD.FTZ R6, -R6, -RZ ;  /* 0x800000ff06069221 */ /* 0x000fe20000010100 */
[--C-:B------:R-:W-:Y:S02]  /*aea0*/  HADD2.F32 R27, -RZ, R7.reuse.H0_H0 ;  /* 0x20000007ff1b7230 */ /* 0x100fe40000004100 */
[----:B------:R-:W-:Y:S01]  /*aeb0*/  FMUL.FTZ R2, R2, R15 ;  /* 0x0000000f02027220 */ /* 0x000fe20000410000 */
[----:B------:R-:W-:Y:S02]  /*aec0*/  HADD2.F32 R26, -RZ, R7.H1_H1 ;  /* 0x30000007ff1a7230 */ /* 0x000fe40000004100 */
[----:B------:R-:W-:Y:S01]  /*aed0*/  FMUL.FTZ R3, R3, R4 ;  /* 0x0000000403037220 */ /* 0x000fe20000410000 */
[----:B------:R-:W-:Y:S01]  /*aee0*/  FMUL.FTZ R20, R20, R5 ;  /* 0x0000000514147220 */ /* 0x000fe20000410000 */
[----:B------:R-:W-:Y:S01]  /*aef0*/  FMUL.FTZ R21, R21, R6 ;  /* 0x0000000615157220 */ /* 0x000fe20000410000 */
[----:B------:R-:W-:-:S02]  /*af00*/  HADD2.F32 R5, -RZ, R16.H0_H0 ;  /* 0x20000010ff057230 */ /* 0x000fc40000004100 */
[--C-:B----4-:R-:W-:Y:S02]  /*af10*/  HADD2.F32 R4, -RZ, R8.reuse.H0_H0 ;  /* 0x20000008ff047230 */ /* 0x110fe40000004100 */
[----:B------:R-:W-:Y:S02]  /*af20*/  HADD2.F32 R15, -RZ, R8.H1_H1 ;  /* 0x30000008ff0f7230 */ /* 0x000fe40000004100 */
[----:B------:R-:W-:Y:S01]  /*af30*/  @!P1 FADD.FTZ R25, -R25, -RZ ;  /* 0x800000ff19199221 */ /* 0x000fe20000010100 */
[----:B------:R-:W-:Y:S02]  /*af40*/  HADD2.F32 R12, -RZ, R12.H1_H1 ;  /* 0x3000000cff0c7230 */ /* 0x000fe40000004100 */
[----:B------:R-:W-:Y:S01]  /*af50*/  @!P1 FADD.FTZ R24, -R24, -RZ ;  /* 0x800000ff18189221 */ /* 0x000fe20000010100 */
[----:B------:R-:W-:Y:S02]  /*af60*/  HADD2.F32 R6, -RZ, R17.H0_H0 ;  /* 0x20000011ff067230 */ /* 0x000fe40000004100 */
[----:B------:R-:W-:-:S02]  /*af70*/  HADD2.F32 R8, -RZ, R9.H0_H0 ;  /* 0x20000009ff087230 */ /* 0x000fc40000004100 */
[----:B------:R-:W-:Y:S01]  /*af80*/  @!P1 FADD.FTZ R27, -R27, -RZ ;  /* 0x800000ff1b1b9221 */ /* 0x000fe20000010100 */
[----:B------:R-:W-:Y:S01]  /*af90*/  @!P1 FADD.FTZ R26, -R26, -RZ ;  /* 0x800000ff1a1a9221 */ /* 0x000fe20000010100 */
[----:B------:R-:W-:Y:S02]  /*afa0*/  HADD2.F32 R7, -RZ, R16.H1_H1 ;  /* 0x30000010ff077230 */ /* 0x000fe40000004100 */
[----:B------:R-:W-:Y:S01]  /*afb0*/  FFMA.FTZ R2, R5, R4, R2 ;  /* 0x0000000405027223 */ /* 0x000fe20000010002 */
[----:B------:R-:W-:Y:S01]  /*afc0*/  FMUL.FTZ R12, R12, R25 ;  /* 0x000000190c0c7220 */ /* 0x000fe20000410000 */
[----:B------:R-:W-:Y:S01]  /*afd0*/  FMUL.FTZ R13, R13, R24 ;  /* 0x000000180d0d7220 */ /* 0x000fe20000410000 */
[----:B------:R-:W-:Y:S02]  /*afe0*/  HADD2.F32 R16, -RZ, R10.H0_H0 ;  /* 0x2000000aff107230 */ /* 0x000fe40000004100 */
[----:B------:R-:W-:Y:S01]  /*aff0*/  FFMA.FTZ R3, R6, R8, R3 ;  /* 0x0000000806037223 */ /* 0x000fe20000010003 */
[----:B------:R-:W-:-:S02]  /*b000*/  HADD2.F32 R4, -RZ, R18.H0_H0 ;  /* 0x20000012ff047230 */ /* 0x000fc40000004100 */
[----:B------:R-:W-:Y:S01]  /*b010*/  FMUL.FTZ R14, R14, R27 ;  /* 0x0000001b0e0e7220 */ /* 0x000fe20000410000 */
[----:B------:R-:W-:Y:S02]  /*b020*/  HADD2.F32 R9, -RZ, R9.H1_H1 ;  /* 0x30000009ff097230 */ /* 0x000fe40000004100 */
[----:B------:R-:W-:Y:S01]  /*b030*/  FMUL.FTZ R23, R23, R26 ;  /* 0x0000001a17177220 */ /* 0x000fe20000410000 */
[----:B------:R-:W-:Y:S02]  /*b040*/  HADD2.F32 R10, -RZ, R10.H1_H1 ;  /* 0x3000000aff0a7230 */ /* 0x000fe40000004100 */
        /* <DEDUP_REMOVED lines=16> */
.L_x_6757:
[----:B------:R-:W-:Y:S05]  /*b150*/  BSYNC.RECONVERGENT B0 ;  /* 0x0000000000007941 */ /* 0x000fea0003800200 */
.L_x_6756:
[----:B-----5:R4:W-:Y:S02]  /*b160*/  STS.128 [R60+0x1800], R16 ;  /* 0x001800103c007388 */ /* 0x0209e40000000c00 */
.L_x_6728:
[----:B------:R-:W-:Y:S05]  /*b170*/  BSYNC.RECONVERGENT B2 ;  /* 0x0000000000027941 */ /* 0x000fea0003800200 */
.L_x_6724:
[----:B------:R-:W3:Y:S01]  /*b180*/  LDC.64 R144, c[0x0][0x3b8] ;  /* 0x0000ee00ff907b82 */ /* 0x000ee20000000a00 */
[----:B------:R-:W-:Y:S01]  /*b190*/  IADD3 R3, PT, PT, -R62, R69, RZ ;  /* 0x000000453e037210 */ /* 0x000fe20007ffe1ff */
[----:B-1----:R-:W-:Y:S01]  /*b1a0*/  VIADD R8, R130, 0x40 ;  /* 0x0000004082087836 */ /* 0x002fe20000000000 */
[----:B------:R-:W-:Y:S01]  /*b1b0*/  SHF.L.U32 R2, R72, 0x1, RZ ;  /* 0x0000000148027819 */ /* 0x000fe200000006ff */
[----:B------:R-:W1:Y:S01]  /*b1c0*/  LDCU UR10, c[0x0][0x50c] ;  /* 0x0000a180ff0a77ac */ /* 0x000e620008000800 */
[-C--:B------:R-:W-:Y:S02]  /*b1d0*/  ISETP.GE.AND P6, PT, R130, R3.reuse, PT ;  /* 0x000000038200720c */ /* 0x080fe40003fc6270 */
[-C--:B------:R-:W-:Y:S01]  /*b1e0*/  ISETP.GE.AND P1, PT, R0, R3.reuse, PT ;  /* 0x000000030000720c */ /* 0x080fe20003f26270 */
[----:B--2---:R-:W2:Y:S01]  /*b1f0*/  LDC.64 R20, c[0x0][0x3c0] ;  /* 0x0000f000ff147b82 */ /* 0x004ea20000000a00 */
[----:B------:R-:W-:Y:S01]  /*b200*/  ISETP.GE.AND P5, PT, R28, R3, PT ;  /* 0x000000031c00720c */ /* 0x000fe20003fa6270 */
[----:B------:R-:W1:Y:S01]  /*b210*/  LDCU UR4, c[0x0][0x508] ;  /* 0x0000a100ff0477ac */ /* 0x000e620008000800 */
[----:B------:R-:W-:-:S02]  /*b220*/  SHF.L.U64.HI R7, R72, 0x1, R71 ;  /* 0x0000000148077819 */ /* 0x000fc40000010247 */
[-C--:B------:R-:W-:Y:S02]  /*b230*/  IADD3 R12, P0, PT, R2, R167.reuse, RZ ;  /* 0x000000a7020c7210 */ /* 0x080fe40007f1e0ff */
[C---:B------:R-:W-:Y:S02]  /*b240*/  IADD3 R6, PT, PT, R130.reuse, 0x60, RZ ;  /* 0x0000006082067810 */ /* 0x040fe40007ffe0ff */
[-C--:B------:R-:W-:Y:S02]  /*b250*/  IADD3.X R13, PT, PT, R7, R166.reuse, RZ, P0, !PT ;  /* 0x000000a6070d7210 */ /* 0x080fe400007fe4ff */
[----:B---34-:R-:W-:Y:S02]  /*b260*/  @!P6 MOV R16, R167 ;  /* 0x000000a70010e202 */ /* 0x018fe40000000f00 */
[----:B------:R-:W-:Y:S02]  /*b270*/  @!P6 MOV R17, R166 ;  /* 0x000000a60011e202 */ /* 0x000fe40000000f00 */
[----:B------:R-:W-:Y:S01]  /*b280*/  IADD3 R4, PT, PT, R130, 0x70, RZ ;  /* 0x0000007082047810 */ /* 0x000fe20007ffe0ff */
[----:B------:R-:W-:Y:S01]  /*b290*/  IMAD.WIDE.U32 R10, R144, 0x20, RZ ;  /* 0x00000020900a7825 */ /* 0x000fe200078e00ff */
[-C--:B------:R-:W-:Y:S01]  /*b2a0*/  ISETP.GE.AND P2, PT, R8, R3.reuse, PT ;  /* 0x000000030800720c */ /* 0x080fe20003f46270 */
[----:B------:R-:W-:Y:S01]  /*b2b0*/  @!PT LDS RZ, [RZ] ;  /* 0x00000000fffff984 */ /* 0x000fe20000000800 */
[----:B------:R-:W-:Y:S01]  /*b2c0*/  @!PT LDS RZ, [RZ] ;  /* 0x00000000fffff984 */ /* 0x000fe20000000800 */
[----:B------:R-:W-:Y:S01]  /*b2d0*/  @!PT LDS RZ, [RZ] ;  /* 0x00000000fffff984 */ /* 0x000fe20000000800 */
[----:B------:R3:W-:Y:S01]  /*b2e0*/  @!P6 LDGSTS.E.BYPASS.LTC128B.128 [R60+0x2000], desc[UR6][R16.64] ;  /* 0x02000000103cefae */ /* 0x0007e2000b981a06 */
[----:B------:R-:W-:-:S02]  /*b2f0*/  ISETP.GE.AND P4, PT, R22, R3, PT ;  /* 0x000000031600720c */ /* 0x000fc40003f86270 */
[----:B------:R-:W-:Y:S01]  /*b300*/  SHF.L.U32 R5, R145, 0x5, RZ ;  /* 0x0000000591057819 */ /* 0x000fe200000006ff */
[----:B------:R-:W-:Y:S01]  /*b310*/  @!P1 LDGSTS.E.BYPASS.LTC128B.128 [R60+0x2800], desc[UR6][R12.64] ;  /* 0x028000000c3c9fae */ /* 0x000fe2000b981a06 */
[----:B------:R-:W-:Y:S02]  /*b320*/  @!P5 IADD3 R14, P3, PT, R12, R10, RZ ;  /* 0x0000000a0c0ed210 */ /* 0x000fe40007f7e0ff */
[-C--:B------:R-:W-:Y:S02]  /*b330*/  ISETP.GE.AND P1, PT, R6, R3.reuse, PT ;  /* 0x000000030600720c */ /* 0x080fe40003f26270 */
[----:B------:R-:W-:Y:S02]  /*b340*/  ISETP.GE.AND P0, PT, R4, R3, PT ;  /* 0x000000030400720c */ /* 0x000fe40003f06270 */
[----:B------:R-:W-:Y:S01]  /*b350*/  IADD3 R130, PT, PT, R130, 0x50, RZ ;  /* 0x0000005082827810 */ /* 0x000fe20007ffe0ff */
[----:B------:R-:W-:Y:S01]  /*b360*/  @!P2 IMAD.MOV.U32 R18, RZ, RZ, R12 ;  /* 0x000000ffff12a224 */ /* 0x000fe200078e000c */
[----:B------:R-:W-:Y:S01]  /*b370*/  @!P5 IADD3.X R15, PT, PT, R13, R11, R5, P3, !PT ;  /* 0x0000000b0d0fd210 */ /* 0x000fe20001ffe405 */
[----:B------:R-:W-:Y:S01]  /*b380*/  @!P2 IMAD R10, R145, 0x60, RZ ;  /* 0x00000060910aa824 */ /* 0x000fe200078e02ff */
[----:B------:R-:W-:-:S02]  /*b390*/  ISETP.GE.AND P3, PT, R130, R3, PT ;  /* 0x000000038200720c */ /* 0x000fc40003f66270 */
[-C--:B------:R-:W-:Y:S01]  /*b3a0*/  @!P2 MOV R19, R13.reuse ;  /* 0x0000000d0013a202 */ /* 0x080fe20000000f00 */
[----:B------:R4:W-:Y:S01]  /*b3b0*/  @!P5 LDGSTS.E.BYPASS.LTC128B.128 [R60+0x3000], desc[UR6][R14.64] ;  /* 0x030000000e3cdfae */ /* 0x0009e2000b981a06 */
[CC--:B------:R-:W-:Y:S01]  /*b3c0*/  @!P4 LEA R24, P5, R144.reuse, R12.reuse, 0x6 ;  /* 0x0000000c9018c211 */ /* 0x0c0fe200078a30ff */
[----:B-----5:R-:W-:Y:S01]  /*b3d0*/  @!P1 IMAD R9, R145, 0xa0, RZ ;  /* 0x000000a091099824 */ /* 0x020fe200078e02ff */
[----:B------:R-:W-:Y:S01]  /*b3e0*/  SHF.L.U32 R103, R65, 0x1, RZ ;  /* 0x0000000141677819 */ /* 0x000fe200000006ff */
[C---:B------:R-:W-:Y:S01]  /*b3f0*/  @!P2 IMAD.WIDE.U32 R18, R144.reuse, 0x60, R18 ;  /* 0x000000609012a825 */ /* 0x040fe200078e0012 */
[-C--:B------:R-:W-:Y:S02]  /*b400*/  @!P4 LEA.HI.X R25, R144, R13.reuse, R145, 0x6, P5 ;  /* 0x0000000d9019c211 */ /* 0x080fe400028f3491 */
[----:B------:R-:W-:Y:S01]  /*b410*/  LOP3.LUT R103, R103, 0x6, RZ, 0xc0, !PT ;  /* 0x0000000667677812 */ /* 0x000fe200078ec0ff */
[----:B------:R-:W-:Y:S01]  /*b420*/  @!P0 IMAD R5, R145, 0xc0, RZ ;  /* 0x000000c091058824 */ /* 0x000fe200078e02ff */
[----:B---3--:R-:W-:Y:S01]  /*b430*/  @!P1 MOV R16, R12 ;  /* 0x0000000c00109202 */ /* 0x008fe20000000f00 */
[----:B------:R-:W-:Y:S01]  /*b440*/  @!P4 LDGSTS.E.BYPASS.LTC128B.128 [R60+0x3800], desc[UR6][R24.64] ;  /* 0x03800000183ccfae */ /* 0x000fe2000b981a06 */
[----:B------:R-:W-:-:S02]  /*b450*/  @!P1 MOV R17, R13 ;  /* 0x0000000d00119202 */ /* 0x000fc40000000f00 */
[----:B------:R-:W-:Y:S02]  /*b460*/  @!P2 IADD3 R19, PT, PT, R10, R19, RZ ;  /* 0x000000130a13a210 */ /* 0x000fe40007ffe0ff */
[-C--:B------:R-:W-:Y:S01]  /*b470*/  ISETP.GE.AND P4, PT, R22, R3.reuse, PT ;  /* 0x000000031600720c */ /* 0x080fe20003f86270 */
[----:B------:R-:W-:Y:S02]  /*b480*/  @!P1 IMAD.WIDE.U32 R16, R144, 0xa0, R16 ;  /* 0x000000a090109825 */ /* 0x000fe400078e0010 */
[----:B------:R3:W-:Y:S01]  /*b490*/  @!P2 LDGSTS.E.BYPASS.LTC128B.128 [R60+0x4000], desc[UR6][R18.64] ;  /* 0x04000000123cafae */ /* 0x0007e2000b981a06 */
[----:B------:R-:W-:Y:S02]  /*b4a0*/  ISETP.GE.AND P2, PT, R8, R3, PT ;  /* 0x000000030800720c */ /* 0x000fe40003f46270 */
[----:B------:R-:W-:Y:S02]  /*b4b0*/  @!P1 IADD3 R17, PT, PT, R9, R17, RZ ;  /* 0x0000001109119210 */ /* 0x000fe40007ffe0ff */
[----:B------:R-:W-:-:S02]  /*b4c0*/  SHF.L.U32 R9, R76, 0xa, RZ ;  /* 0x0000000a4c097819 */ /* 0x000fc400000006ff */
[-C--:B----4-:R-:W-:Y:S01]  /*b4d0*/  @!P0 MOV R14, R12.reuse ;  /* 0x0000000c000e8202 */ /* 0x090fe20000000f00 */
[----:B------:R-:W-:Y:S01]  /*b4e0*/  @!P0 IMAD.MOV.U32 R15, RZ, RZ, R13 ;  /* 0x000000ffff0f8224 */ /* 0x000fe200078e000d */
[C---:B------:R-:W-:Y:S02]  /*b4f0*/  @!P3 LEA R12, P5, R144.reuse, R12, 0x7 ;  /* 0x0000000c900cb211 */ /* 0x040fe400078a38ff */
[----:B------:R-:W-:Y:S01]  /*b500*/  LOP3.LUT R9, R9, 0x400, RZ, 0xc0, !PT ;  /* 0x0000040009097812 */ /* 0x000fe200078ec0ff */
[C---:B------:R-:W-:Y:S01]  /*b510*/  @!P0 IMAD.WIDE.U32 R14, R144.reuse, 0xc0, R14 ;  /* 0x000000c0900e8825 */ /* 0x040fe200078e000e */
[----:B------:R-:W-:Y:S02]  /*b520*/  @!P3 LEA.HI.X R13, R144, R13, R145, 0x7, P5 ;  /* 0x0000000d900db211 */ /* 0x000fe400028f3c91 */
[----:B------:R-:W-:Y:S02]  /*b530*/  ISETP.GE.AND P5, PT, R28, R3, PT ;  /* 0x000000031c00720c */ /* 0x000fe40003fa6270 */
[----:B------:R-:W-:Y:S01]  /*b540*/  @!P0 IADD3 R15, PT, PT, R5, R15, RZ ;  /* 0x0000000f050f8210 */ /* 0x000fe20007ffe0ff */
[----:B------:R4:W-:Y:S01]  /*b550*/  @!P3 LDGSTS.E.BYPASS.LTC128B.128 [R60+0x4800], desc[UR6][R12.64] ;  /* 0x048000000c3cbfae */ /* 0x0009e2000b981a06 */
[-C--:B------:R-:W-:Y:S01]  /*b560*/  ISETP.GE.AND P3, PT, R0, R3.reuse, PT ;  /* 0x000000030000720c */ /* 0x080fe20003f66270 */
[----:B--2---:R-:W-:Y:S01]  /*b570*/  IMAD.SHL.U32 R5, R21, 0x20, RZ ;  /* 0x0000002015057824 */ /* 0x004fe200078e00ff */
[----:B------:R-:W-:Y:S01]  /*b580*/  LOP3.LUT R0, R125, 0x8, R65, 0x78, !PT ;  /* 0x000000087d007812 */ /* 0x000fe200078e7841 */
[----:B------:R-:W-:Y:S01]  /*b590*/  @!P1 LDGSTS.E.BYPASS.LTC128B.128 [R60+0x5000], desc[UR6][R16.64] ;  /* 0x05000000103c9fae */ /* 0x000fe2000b981a06 */
[----:B------:R-:W-:-:S02]  /*b5a0*/  ISETP.GE.AND P1, PT, R6, R3, PT ;  /* 0x000000030600720c */ /* 0x000fc40003f26270 */
[----:B------:R-:W-:Y:S01]  /*b5b0*/  LOP3.LUT R0, R0, 0x38, R75, 0x78, !PT ;  /* 0x0000003800007812 */ /* 0x000fe200078e784b */
[----:B------:R2:W-:Y:S01]  /*b5c0*/  @!P0 LDGSTS.E.BYPASS.LTC128B.128 [R60+0x5800], desc[UR6][R14.64] ;  /* 0x058000000e3c8fae */ /* 0x0005e2000b981a06 */
[C---:B------:R-:W-:Y:S02]  /*b5d0*/  LEA R10, P0, R73.reuse, R168, 0x1 ;  /* 0x000000a8490a7211 */ /* 0x040fe400078008ff */
[----:B------:R-:W-:Y:S01]  /*b5e0*/  LEA R0, R0, R9, 0x1 ;  /* 0x0000000900007211 */ /* 0x000fe200078e08ff */
[----:B------:R-:W0:Y:S01]  /*b5f0*/  LDGDEPBAR ;  /* 0x00000000000079af */ /* 0x000e220000000000 */
[----:B------:R-:W-:Y:S02]  /*b600*/  LEA.HI.X R11, R73, R169, R74, 0x1, P0 ;  /* 0x000000a9490b7211 */ /* 0x000fe400000f0c4a */
[----:B------:R-:W-:Y:S01]  /*b610*/  ISETP.GE.AND P0, PT, R4, R3, PT ;  /* 0x000000030400720c */ /* 0x000fe20003f06270 */
[----:B------:R-:W-:Y:S01]  /*b620*/  @!P2 IMAD R4, R21, 0x60, RZ ;  /* 0x000000601504a824 */ /* 0x000fe200078e02ff */
[----:B------:R-:W-:-:S02]  /*b630*/  SHF.L.U32 R6, R65, 0x5, RZ ;  /* 0x0000000541067819 */ /* 0x000fc400000006ff */
[----:B---3--:R-:W-:Y:S02]  /*b640*/  @!P1 MOV R18, R10 ;  /* 0x0000000a00129202 */ /* 0x008fe40000000f00 */
[----:B------:R-:W-:Y:S02]  /*b650*/  @!P1 MOV R19, R11 ;  /* 0x0000000b00139202 */ /* 0x000fe40000000f00 */
[----:B------:R-:W-:Y:S02]  /*b660*/  LOP3.LUT R161, R67, 0x7c00, R6, 0xf8, !PT ;  /* 0x00007c0043a17812 */ /* 0x000fe400078ef806 */
[----:B------:R-:W-:Y:S01]  /*b670*/  IADD3 R160, PT, PT, R0, UR5, RZ ;  /* 0x0000000500a07c10 */ /* 0x000fe2000fffe0ff */
[----:B------:R-:W-:-:S04]  /*b680*/  @!P1 IMAD.WIDE.U32 R18, R20, 0xa0, R18 ;  /* 0x000000a014129825 */ /* 0x000fc800078e0012 */
[----:B----4-:R-:W-:-:S04]  /*b690*/  @!P2 IMAD.WIDE.U32 R12, R20, 0x60, R10 ;  /* 0x00000060140ca825 */ /* 0x010fc800078e000a */
[----:B------:R-:W-:Y:S01]  /*b6a0*/  IMAD.IADD R161, R66, 0x1, R161 ;  /* 0x0000000142a17824 */ /* 0x000fe200078e02a1 */
[----:B------:R-:W-:Y:S01]  /*b6b0*/  @!P2 IADD3 R13, PT, PT, R4, R13, RZ ;  /* 0x0000000d040da210 */ /* 0x000fe20007ffe0ff */
[----:B------:R-:W-:-:S04]  /*b6c0*/  DEPBAR.LE SB0, 0x0 ;  /* 0x000080000000791a */ /* 0x000fc80000000000 */
[----:B------:R-:W-:Y:S01]  /*b6d0*/  BAR.SYNC.DEFER_BLOCKING 0x0 ;  /* 0x0000000000007b1d */ /* 0x000fe20000010000 */
[----:B--2---:R-:W-:Y:S01]  /*b6e0*/  IMAD.WIDE.U32 R14, R20, 0x20, RZ ;  /* 0x00000020140e7825 */ /* 0x004fe200078e00ff */
[----:B------:R-:W-:-:S03]  /*b6f0*/  LEA R161, R161, UR5, 0x1 ;  /* 0x00000005a1a17c11 */ /* 0x000fc6000f8e08ff */
[----:B------:R-:W-:Y:S01]  /*b700*/  @!P1 IMAD R4, R21, 0xa0, RZ ;  /* 0x000000a015049824 */ /* 0x000fe200078e02ff */
        /* <DEDUP_REMOVED lines=8> */
[----:B------:R-:W-:-:S02]  /*b790*/  @!P5 IADD3.X R9, PT, PT, R11, R15, R5, P6, !PT ;  /* 0x0000000f0b09d210 */ /* 0x000fc400037fe405 */
[----:B------:R-:W-:Y:S01]  /*b7a0*/  @!P4 LEA R16, P6, R20, R10, 0x6 ;  /* 0x0000000a1410c211 */ /* 0x000fe200078c30ff */
[----:B------:R-:W-:Y:S01]  /*b7b0*/  @!PT LDS RZ, [RZ] ;  /* 0x00000000fffff984 */ /* 0x000fe20000000800 */
[----:B------:R-:W-:Y:S01]  /*b7c0*/  @!PT LDS RZ, [RZ] ;  /* 0x00000000fffff984 */ /* 0x000fe20000000800 */
[----:B------:R-:W-:Y:S01]  /*b7d0*/  @!PT LDS RZ, [RZ] ;  /* 0x00000000fffff984 */ /* 0x000fe20000000800 */
[----:B------:R2:W-:Y:S01]  /*b7e0*/  @!P3 LDGSTS.E.BYPASS.LTC128B.128 [R60+0x6800], desc[UR6][R10.64] ;  /* 0x068000000a3cbfae */ /* 0x0005e2000b981a06 */
[----:B------:R-:W-:Y:S01]  /*b7f0*/  ISETP.GE.AND P3, PT, R130, R3, PT ;  /* 0x000000038200720c */ /* 0x000fe20003f66270 */
[----:B------:R-:W-:Y:S01]  /*b800*/  @!P0 IMAD R3, R21, 0xc0, RZ ;  /* 0x000000c015038824 */ /* 0x000fe200078e02ff */
[-C--:B------:R-:W-:Y:S01]  /*b810*/  @!P0 MOV R15, R11.reuse ;  /* 0x0000000b000f8202 */ /* 0x080fe20000000f00 */
[----:B------:R-:W-:Y:S01]  /*b820*/  @P5 STS.128 [R60+0x7000], RZ ;  /* 0x007000ff3c005388 */ /* 0x000fe20000000c00 */
[----:B------:R-:W-:Y:S02]  /*b830*/  @!P4 LEA.HI.X R17, R20, R11, R21, 0x6, P6 ;  /* 0x0000000b1411c211 */ /* 0x000fe400030f3415 */
[----:B------:R-:W-:Y:S01]  /*b840*/  @!P1 IADD3 R5, PT, PT, R4, R19, RZ ;  /* 0x0000001304059210 */ /* 0x000fe20007ffe0ff */
[----:B------:R-:W-:Y:S01]  /*b850*/  @!PT LDS RZ, [RZ] ;  /* 0x00000000fffff984 */ /* 0x000fe20000000800 */
[----:B------:R-:W-:Y:S01]  /*b860*/  @!PT LDS RZ, [RZ] ;  /* 0x00000000fffff984 */ /* 0x000fe20000000800 */
[----:B------:R-:W-:Y:S01]  /*b870*/  @!PT LDS RZ, [RZ] ;  /* 0x00000000fffff984 */ /* 0x000fe20000000800 */
[----:B------:R-:W-:Y:S01]  /*b880*/  @!P5 LDGSTS.E.BYPASS.LTC128B.128 [R60+0x7000], desc[UR6][R8.64] ;  /* 0x07000000083cdfae */ /* 0x000fe2000b981a06 */
[----:B------:R-:W-:Y:S01]  /*b890*/  @!P0 IMAD.WIDE.U32 R14, R20, 0xc0, R14 ;  /* 0x000000c0140e8825 */ /* 0x000fe200078e000e */
[----:B------:R-:W-:-:S02]  /*b8a0*/  @!P1 MOV R4, R18 ;  /* 0x0000001200049202 */ /* 0x000fc40000000f00 */
[----:B------:R-:W-:Y:S02]  /*b8b0*/  @P4 STS.128 [R60+0x7800], RZ ;  /* 0x007800ff3c004388 */ /* 0x000fe40000000c00 */
[----:B------:R-:W-:Y:S02]  /*b8c0*/  @!P0 IADD3 R15, PT, PT, R3, R15, RZ ;  /* 0x0000000f030f8210 */ /* 0x000fe40007ffe0ff */
[----:B------:R-:W-:Y:S01]  /*b8d0*/  @!PT LDS RZ, [RZ] ;  /* 0x00000000fffff984 */ /* 0x000fe20000000800 */
[----:B------:R-:W-:Y:S01]  /*b8e0*/  @!PT LDS RZ, [RZ] ;  /* 0x00000000fffff984 */ /* 0x000fe20000000800 */
[----:B------:R-:W-:Y:S01]  /*b8f0*/  @!PT LDS RZ, [RZ] ;  /* 0x00000000fffff984 */ /* 0x000fe20000000800 */
[----:B------:R-:W-:Y:S01]  /*b900*/  @!P4 LDGSTS.E.BYPASS.LTC128B.128 [R60+0x7800], desc[UR6][R16.64] ;  /* 0x07800000103ccfae */ /* 0x000fe2000b981a06 */
[----:B------:R-:W-:-:S03]  /*b910*/  MOV R3, 0x20 ;  /* 0x0000002000037802 */ /* 0x000fc60000000f00 */
[----:B------:R-:W-:Y:S04]  /*b920*/  @P2 STS.128 [R60+0x8000], RZ ;  /* 0x008000ff3c002388 */ /* 0x000fe80000000c00 */
[----:B------:R-:W-:Y:S01]  /*b930*/  @!PT LDS RZ, [RZ] ;  /* 0x00000000fffff984 */ /* 0x000fe20000000800 */
[----:B------:R-:W-:Y:S01]  /*b940*/  @!PT LDS RZ, [RZ] ;  /* 0x00000000fffff984 */ /* 0x000fe20000000800 */
[----:B------:R-:W-:Y:S01]  /*b950*/  @!PT LDS RZ, [RZ] ;  /* 0x00000000fffff984 */ /* 0x000fe20000000800 */
[----:B------:R-:W-:Y:S01]  /*b960*/  @!P2 LDGSTS.E.BYPASS.LTC128B.128 [R60+0x8000], desc[UR6][R12.64] ;  /* 0x080000000c3cafae */ /* 0x000fe2000b981a06 */
[----:B--2---:R-:W-:-:S03]  /*b970*/  @!P3 LEA R10, P5, R20, R10, 0x7 ;  /* 0x0000000a140ab211 */ /* 0x004fc600078a38ff */
[----:B------:R-:W-:Y:S01]  /*b980*/  @P3 STS.128 [R60+0x8800], RZ ;  /* 0x008800ff3c003388 */ /* 0x000fe20000000c00 */
[----:B------:R-:W-:-:S05]  /*b990*/  @!P3 LEA.HI.X R11, R20, R11, R21, 0x7, P5 ;  /* 0x0000000b140bb211 */ /* 0x000fca00028f3c15 */
        /* <DEDUP_REMOVED lines=9> */
[----:B------:R-:W-:-:S03]  /*ba30*/  R2P PR, R65, 0x6 ;  /* 0x0000000641007804 */ /* 0x000fc60000000000 */
[----:B------:R-:W-:Y:S02]  /*ba40*/  @P0 STS.128 [R60+0x9800], RZ ;  /* 0x009800ff3c000388 */ /* 0x000fe40000000c00 */
[----:B------:R-:W-:Y:S02]  /*ba50*/  SEL R3, R3, 0xffffffe0, !P1 ;  /* 0xffffffe003037807 */ /* 0x000fe40004800000 */
[----:B------:R-:W-:Y:S01]  /*ba60*/  @!PT LDS RZ, [RZ] ;  /* 0x00000000fffff984 */ /* 0x000fe20000000800 */
[----:B------:R-:W-:Y:S01]  /*ba70*/  @!PT LDS RZ, [RZ] ;  /* 0x00000000fffff984 */ /* 0x000fe20000000800 */
[----:B------:R-:W-:Y:S01]  /*ba80*/  @!PT LDS RZ, [RZ] ;  /* 0x00000000fffff984 */ /* 0x000fe20000000800 */
[----:B------:R3:W-:Y:S01]  /*ba90*/  @!P0 LDGSTS.E.BYPASS.LTC128B.128 [R60+0x9800], desc[UR6][R14.64] ;  /* 0x098000000e3c8fae */ /* 0x0007e2000b981a06 */
[----:B------:R-:W-:Y:S02]  /*baa0*/  ISETP.GT.AND P0, PT, R63, R162, PT ;  /* 0x000000a23f00720c */ /* 0x000fe40003f04270 */
[-C--:B------:R-:W-:Y:S01]  /*bab0*/  IADD3 R159, PT, PT, R161, R3.reuse, RZ ;  /* 0x00000003a19f7210 */ /* 0x080fe20007ffe0ff */
[----:B------:R-:W-:Y:S01]  /*bac0*/  LDSM.16.M88.4 R52, [R161] ;  /* 0x00000000a134783b */ /* 0x000fe20000000200 */
[----:B------:R-:W-:-:S03]  /*bad0*/  IADD3 R155, PT, PT, R160, R3, RZ ;  /* 0x00000003a09b7210 */ /* 0x000fc60007ffe0ff */
[----:B------:R-:W4:Y:S04]  /*bae0*/  LDSM.16.M88.4 R28, [R0+UR5+0x2000] ;  /* 0x00200005001c783b */ /* 0x000f280008000200 */
[----:B------:R-:W-:Y:S04]  /*baf0*/  LDSM.16.M88.4 R44, [R159] ;  /* 0x000000009f2c783b */ /* 0x000fe80000000200 */
[----:B------:R-:W-:Y:S01]  /*bb00*/  LDSM.16.M88.4 R40, [R155+0x2000] ;  /* 0x002000009b28783b */ /* 0x000fe20000000200 */
[----:B--2---:R-:W-:-:S03]  /*bb10*/  MOV R5, 0x40 ;  /* 0x0000004000057802 */ /* 0x004fc60000000f00 */
[----:B------:R-:W2:Y:S01]  /*bb20*/  LDSM.16.M88.4 R8, [R0+UR5+0x2800] ;  /* 0x002800050008783b */ /* 0x000ea20008000200 */
[----:B------:R-:W-:-:S03]  /*bb30*/  SEL R5, R5, 0xffffffc0, !P2 ;  /* 0xffffffc005057807 */ /* 0x000fc60005000000 */
[----:B------:R-:W-:Y:S01]  /*bb40*/  LDSM.16.M88.4 R24, [R155+0x2800] ;  /* 0x002800009b18783b */ /* 0x000fe20000000200 */
[----:B------:R-:W-:Y:S01]  /*bb50*/  IADD3 R154, PT, PT, R160, R5, RZ ;  /* 0x00000005a09a7210 */ /* 0x000fe20007ffe0ff */
[----:B------:R-:W-:Y:S02]  /*bb60*/  IMAD.IADD R158, R161, 0x1, R5 ;  /* 0x00000001a19e7824 */ /* 0x000fe400078e0205 */
[----:B------:R-:W0:Y:S01]  /*bb70*/  LDGDEPBAR ;  /* 0x00000000000079af */ /* 0x000e220000000000 */
[----:B------:R-:W-:-:S03]  /*bb80*/  IADD3 R153, PT, PT, R3, R154, RZ ;  /* 0x0000009a03997210 */ /* 0x000fc60007ffe0ff */
[----:B------:R-:W-:Y:S01]  /*bb90*/  LDSM.16.M88.4 R32, [R158] ;  /* 0x000000009e20783b */ /* 0x000fe20000000200 */
[----:B------:R-:W-:-:S03]  /*bba0*/  IADD3 R157, PT, PT, R3, R158, RZ ;  /* 0x0000009e039d7210 */ /* 0x000fc60007ffe0ff */
[----:B------:R-:W1:Y:S04]  /*bbb0*/  LDSM.16.M88.4 R36, [R154+0x2000] ;  /* 0x002000009a24783b */ /* 0x000e680000000200 */
[----:B---3--:R-:W-:Y:S04]  /*bbc0*/  LDSM.16.M88.4 R12, [R157] ;  /* 0x000000009d0c783b */ /* 0x008fe80000000200 */
[----:B------:R-:W3:Y:S01]  /*bbd0*/  LDSM.16.M88.4 R56, [R153+0x2000] ;  /* 0x002000009938783b */ /* 0x000ee20000000200 */
[C---:B----4-:R-:W-:Y:S03]  /*bbe0*/  HMMA.16816.F32 R16, R52.reuse, R28, RZ ;  /* 0x0000001c3410723c */ /* 0x050fe600000018ff */
[----:B------:R-:W-:Y:S04]  /*bbf0*/  LDSM.16.M88.4 R76, [R154+0x2800] ;  /* 0x002800009a4c783b */ /* 0x000fe80000000200 */
[----:B------:R-:W-:Y:S01]  /*bc00*/  LDSM.16.M88.4 R72, [R153+0x2800] ;  /* 0x002800009948783b */ /* 0x000fe20000000200 */
[C---:B------:R-:W-:Y:S03]  /*bc10*/  HMMA.16816.F32 R28, R52.reuse, R30, RZ ;  /* 0x0000001e341c723c */ /* 0x040fe600000018ff */
[----:B------:R-:W-:Y:S05]  /*bc20*/  LDSM.16.M88.4 R80, [R154+0x3000] ;  /* 0x003000009a50783b */ /* 0x000fea0000000200 */
[----:B--2---:R-:W-:Y:S08]  /*bc30*/  HMMA.16816.F32 R48, R52, R8, RZ ;  /* 0x000000083430723c */ /* 0x004ff000000018ff */
[C---:B------:R-:W-:Y:S08]  /*bc40*/  HMMA.16816.F32 R16, R44.reuse, R40, R16 ;  /* 0x000000282c10723c */ /* 0x040ff00000001810 */
[----:B------:R-:W-:Y:S01]  /*bc50*/  HMMA.16816.F32 R28, R44, R42, R28 ;  /* 0x0000002a2c1c723c */ /* 0x000fe2000000181c */
[----:B------:R-:W2:Y:S07]  /*bc60*/  LDSM.16.M88.4 R40, [R0+UR5+0x3000] ;  /* 0x003000050028783b */ /* 0x000eae0008000200 */
[----:B------:R-:W-:Y:S08]  /*bc70*/  HMMA.16816.F32 R8, R52, R10, RZ ;  /* 0x0000000a3408723c */ /* 0x000ff000000018ff */
[C---:B-1----:R-:W-:Y:S08]  /*bc80*/  HMMA.16816.F32 R16, R32.reuse, R36, R16 ;  /* 0x000000242010723c */ /* 0x042ff00000001810 */
[----:B------:R-:W-:Y:S01]  /*bc90*/  HMMA.16816.F32 R28, R32, R38, R28 ;  /* 0x00000026201c723c */ /* 0x000fe2000000181c */
[----:B------:R-:W1:Y:S07]  /*bca0*/  LDSM.16.M88.4 R36, [R155+0x3000] ;  /* 0x003000009b24783b */ /* 0x000e6e0000000200 */
[----:B------:R-:W-:Y:S08]  /*bcb0*/  HMMA.16816.F32 R48, R44, R24, R48 ;  /* 0x000000182c30723c */ /* 0x000ff00000001830 */
[C---:B---3--:R-:W-:Y:S08]  /*bcc0*/  HMMA.16816.F32 R16, R12.reuse, R56, R16 ;  /* 0x000000380c10723c */ /* 0x048ff00000001810 */
[----:B------:R-:W-:Y:S01]  /*bcd0*/  HMMA.16816.F32 R28, R12, R58, R28 ;  /* 0x0000003a0c1c723c */ /* 0x000fe2000000181c */
[----:B------:R-:W3:Y:S07]  /*bce0*/  LDSM.16.M88.4 R56, [R0+UR5+0x3800] ;  /* 0x003800050038783b */ /* 0x000eee0008000200 */
[----:B------:R-:W-:Y:S03]  /*bcf0*/  HMMA.16816.F32 R8, R44, R26, R8 ;  /* 0x0000001a2c08723c */ /* 0x000fe60000001808 */
[----:B------:R-:W-:Y:S01]  /*bd00*/  FMUL.FTZ R4, R16, UR10 ;  /* 0x0000000a10047c20 */ /* 0x000fe20008410000 */
[----:B------:R-:W-:Y:S01]  /*bd10*/  FMUL.FTZ R22, R17, UR10 ;  /* 0x0000000a11167c20 */ /* 0x000fe20008410000 */
[----:B------:R-:W-:Y:S01]  /*bd20*/  FMUL.FTZ R6, R18, UR10 ;  /* 0x0000000a12067c20 */ /* 0x000fe20008410000 */
[----:B------:R-:W-:-:S02]  /*bd30*/  FMUL.FTZ R23, R19, UR10 ;  /* 0x0000000a13177c20 */ /* 0x000fc40008410000 */
[C---:B--2---:R-:W-:Y:S01]  /*bd40*/  HMMA.16816.F32 R24, R52.reuse, R40, RZ ;  /* 0x000000283418723c */ /* 0x044fe200000018ff */
[----:B------:R-:W2:Y:S02]  /*bd50*/  MUFU.TANH R4, R4 ;  /* 0x0000000400047308 */ /* 0x000ea40000002400 */
[----:B------:R-:W-:Y:S01]  /*bd60*/  FMUL.FTZ R28, R28, UR10 ;  /* 0x0000000a1c1c7c20 */ /* 0x000fe20008410000 */
[----:B------:R-:W-:Y:S01]  /*bd70*/  FMUL.FTZ R71, R29, UR10 ;  /* 0x0000000a1d477c20 */ /* 0x000fe20008410000 */
[----:B------:R-:W-:Y:S01]  /*bd80*/  FMUL.FTZ R84, R30, UR10 ;  /* 0x0000000a1e547c20 */ /* 0x000fe20008410000 */
[----:B------:R-:W-:Y:S02]  /*bd90*/  FMUL.FTZ R85, R31, UR10 ;  /* 0x0000000a1f557c20 */ /* 0x000fe40008410000 */
[----:B------:R-:W-:Y:S01]  /*bda0*/  HMMA.16816.F32 R16, R52, R42, RZ ;  /* 0x0000002a3410723c */ /* 0x000fe200000018ff */
[----:B------:R-:W4:Y:S01]  /*bdb0*/  LDSM.16.M88.4 R40, [R155+0x3800] ;  /* 0x003800009b28783b */ /* 0x000f220000000200 */
[----:B------:R3:W2:Y:S06]  /*bdc0*/  MUFU.TANH R70, R28 ;  /* 0x0000001c00467308 */ /* 0x0006ac0000002400 */
[----:B------:R-:W-:Y:S02]  /*bdd0*/  HMMA.16816.F32 R48, R32, R76, R48 ;  /* 0x0000004c2030723c */ /* 0x000fe40000001830 */
[----:B------:R-:W2:Y:S06]  /*bde0*/  MUFU.TANH R22, R22 ;  /* 0x0000001600167308 */ /* 0x000eac0000002400 */
[----:B-1----:R-:W-:Y:S02]  /*bdf0*/  HMMA.16816.F32 R24, R44, R36, R24 ;  /* 0x000000242c18723c */ /* 0x002fe40000001818 */
[----:B------:R-:W1:Y:S06]  /*be00*/  MUFU.TANH R6, R6 ;  /* 0x0000000600067308 */ /* 0x000e6c0000002400 */
[----:B------:R-:W-:Y:S01]  /*be10*/  HMMA.16816.F32 R8, R32, R78, R8 ;  /* 0x0000004e2008723c */ /* 0x000fe20000001808 */
[----:B------:R-:W-:Y:S01]  /*be20*/  LDSM.16.M88.4 R76, [R0+UR5+0x4000] ;  /* 0x00400005004c783b */ /* 0x000fe20008000200 */
[----:B------:R-:W1:Y:S06]  /*be30*/  MUFU.TANH R23, R23 ;  /* 0x0000001700177308 */ /* 0x000e6c0000002400 */
[----:B------:R-:W-:Y:S01]  /*be40*/  HMMA.16816.F32 R16, R44, R38, R16 ;  /* 0x000000262c10723c */ /* 0x000fe20000001810 */
[----:B------:R-:W2:Y:S01]  /*be50*/  LDSM.16.M88.4 R36, [R153+0x3000] ;  /* 0x003000009924783b */ /* 0x000ea20000000200 */
[----:B------:R-:W1:Y:S06]  /*be60*/  MUFU.TANH R71, R71 ;  /* 0x0000004700477308 */ /* 0x000e6c0000002400 */
[----:B------:R-:W-:Y:S02]  /*be70*/  HMMA.16816.F32 R48, R12, R72, R48 ;  /* 0x000000480c30723c */ /* 0x000fe40000001830 */
[----:B------:R-:W1:Y:S06]  /*be80*/  MUFU.TANH R84, R84 ;  /* 0x0000005400547308 */ /* 0x000e6c0000002400 */
[----:B---3--:R-:W-:Y:S02]  /*be90*/  HMMA.16816.F32 R28, R52, R56, RZ ;  /* 0x00000038341c723c */ /* 0x008fe400000018ff */
[----:B------:R-:W3:Y:S06]  /*bea0*/  MUFU.TANH R85, R85 ;  /* 0x0000005500557308 */ /* 0x000eec0000002400 */
[----:B------:R-:W-:Y:S01]  /*beb0*/  HMMA.16816.F32 R8, R12, R74, R8 ;  /* 0x0000004a0c08723c */ /* 0x000fe20000001808 */
[----:B------:R-:W1:Y:S02]  /*bec0*/  LDSM.16.M88.4 R72, [R154+0x3800] ;  /* 0x003800009a48783b */ /* 0x000e640000000200 */
        /* <DEDUP_REMOVED lines=18> */
[----:B------:R-:W3:Y:S01]  /*bff0*/  MUFU.TANH R89, R89 ;  /* 0x0000005900597308 */ /* 0x000ee20000002400 */
[----:B--2---:R-:W-:Y:S07]  /*c000*/  HMMA.16816.F32 R24, R12, R36, R24 ;  /* 0x000000240c18723c */ /* 0x004fee0000001818 */
[----:B------:R-:W2:Y:S01]  /*c010*/  MUFU.TANH R91, R91 ;  /* 0x0000005b005b7308 */ /* 0x000ea20000002400 */
[----:B------:R-:W-:Y:S01]  /*c020*/  HMMA.16816.F32 R16, R32, R82, R16 ;  /* 0x000000522010723c */ /* 0x000fe20000001810 */
[----:B------:R-:W2:Y:S06]  /*c030*/  LDSM.16.M88.4 R80, [R154+0x4000] ;  /* 0x004000009a50783b */ /* 0x000eac0000000200 */
[----:B------:R-:W2:Y:S01]  /*c040*/  MUFU.TANH R92, R92 ;  /* 0x0000005c005c7308 */ /* 0x000ea20000002400 */
[----:B-1----:R-:W-:Y:S03]  /*c050*/  HMMA.16816.F32 R8, R52, R76, RZ ;  /* 0x0000004c3408723c */ /* 0x002fe600000018ff */
[----:B------:R-:W-:Y:S01]  /*c060*/  FMUL.FTZ R24, R24, UR10 ;  /* 0x0000000a18187c20 */ /* 0x000fe20008410000 */
[----:B------:R-:W-:Y:S01]  /*c070*/  FMUL.FTZ R95, R25, UR10 ;  /* 0x0000000a195f7c20 */ /* 0x000fe20008410000 */
[----:B------:R-:W-:Y:S01]  /*c080*/  FMUL.FTZ R96, R26, UR10 ;  /* 0x0000000a1a607c20 */ /* 0x000fe20008410000 */
[----:B------:R-:W-:Y:S01]  /*c090*/  FMUL.FTZ R97, R27, UR10 ;  /* 0x0000000a1b617c20 */ /* 0x000fe20008410000 */
[----:B------:R1:W1:Y:S01]  /*c0a0*/  MUFU.TANH R94, R24 ;  /* 0x00000018005e7308 */ /* 0x0002620000002400 */
[----:B------:R-:W-:Y:S07]  /*c0b0*/  HMMA.16816.F32 R28, R32, R72, R28 ;  /* 0x00000048201c723c */ /* 0x000fee000000181c */
        /* <DEDUP_REMOVED lines=21> */
[----:B--2---:R-:W-:Y:S03]  /*c210*/  HMMA.16816.F32 R8, R32, R80, R8 ;  /* 0x000000502008723c */ /* 0x004fe60000001808 */
[----:B------:R-:W-:Y:S01]  /*c220*/  FMUL.FTZ R28, R28, UR10 ;  /* 0x0000000a1c1c7c20 */ /* 0x000fe20008410000 */
[----:B------:R-:W-:Y:S01]  /*c230*/  FMUL.FTZ R105, R29, UR10 ;  /* 0x0000000a1d697c20 */ /* 0x000fe20008410000 */
[----:B------:R-:W-:Y:S01]  /*c240*/  FMUL.FTZ R183, R30, UR10 ;  /* 0x0000000a1eb77c20 */ /* 0x000fe20008410000 */
[----:B------:R-:W-:Y:S01]  /*c250*/  FMUL.FTZ R125, R31, UR10 ;  /* 0x0000000a1f7d7c20 */ /* 0x000fe20008410000 */
[----:B------:R2:W1:Y:S01]  /*c260*/  MUFU.TANH R104, R28 ;  /* 0x0000001c00687308 */ /* 0x0004620000002400 */
[C---:B------:R-:W-:Y:S07]  /*c270*/  HMMA.16816.F32 R16, R52.reuse, R36, RZ ;  /* 0x000000243410723c */ /* 0x040fee00000018ff */
[----:B------:R-:W1:Y:S01]  /*c280*/  MUFU.TANH R102, R102 ;  /* 0x0000006600667308 */ /* 0x000e620000002400 */
[----:B------:R-:W-:Y:S07]  /*c290*/  HMMA.16816.F32 R36, R52, R38, RZ ;  /* 0x000000263424723c */ /* 0x000fee00000018ff */
[----:B------:R-:W1:Y:S01]  /*c2a0*/  MUFU.TANH R105, R105 ;  /* 0x0000006900697308 */ /* 0x000e620000002400 */
[----:B------:R-:W-:Y:S01]  /*c2b0*/  HMMA.16816.F32 R24, R32, R82, R24 ;  /* 0x000000522018723c */ /* 0x000fe20000001818 */
[----:B--2---:R-:W2:Y:S04]  /*c2c0*/  LDSM.16.M88.4 R28, [R154+0x4800] ;  /* 0x004800009a1c783b */ /* 0x004ea80000000200 */
        /* <DEDUP_REMOVED lines=18> */
[----:B------:R3:W3:Y:S01]  /*c3f0*/  MUFU.TANH R179, R8 ;  /* 0x0000000800b37308 */ /* 0x0006e20000002400 */
[----:B------:R-:W-:Y:S01]  /*c400*/  HMMA.16816.F32 R24, R12, R74, R24 ;  /* 0x0000004a0c18723c */ /* 0x000fe20000001818 */
[----:B------:R-:W4:Y:S06]  /*c410*/  LDSM.16.M88.4 R72, [R0+UR5+0x5800] ;  /* 0x005800050048783b */ /* 0x000f2c0008000200 */
[----:B------:R-:W4:Y:S01]  /*c420*/  MUFU.TANH R185, R185 ;  /* 0x000000b900b97308 */ /* 0x000f220000002400 */
[----:B--2---:R-:W-:Y:S07]  /*c430*/  HMMA.16816.F32 R16, R32, R28, R16 ;  /* 0x0000001c2010723c */ /* 0x004fee0000001810 */
[----:B------:R-:W2:Y:S01]  /*c440*/  MUFU.TANH R181, R181 ;  /* 0x000000b500b57308 */ /* 0x000ea20000002400 */
[C---:B-1----:R-:W-:Y:S01]  /*c450*/  HMMA.16816.F32 R56, R52.reuse, R48, RZ ;  /* 0x000000303438723c */ /* 0x042fe200000018ff */
[----:B---3--:R-:W1:Y:S02]  /*c460*/  LDSM.16.M88.4 R8, [R154+0x5000] ;  /* 0x005000009a08783b */ /* 0x008e640000000200 */
        /* <DEDUP_REMOVED lines=8> */
[----:B------:R-:W2:Y:S06]  /*c4f0*/  LDSM.16.M88.4 R28, [R153+0x5000] ;  /* 0x00500000991c783b */ /* 0x000eac0000000200 */
[----:B------:R-:W1:Y:S01]  /*c500*/  MUFU.TANH R143, R143 ;  /* 0x0000008f008f7308 */ /* 0x000e620000002400 */
[----:B------:R-:W-:Y:S07]  /*c510*/  HMMA.16816.F32 R56, R44, R40, R56 ;  /* 0x000000282c38723c */ /* 0x000fee0000001838 */
[----:B------:R-:W1:Y:S01]  /*c520*/  MUFU.TANH R175, R175 ;  /* 0x000000af00af7308 */ /* 0x000e620000002400 */
[----:B----4-:R-:W-:Y:S07]  /*c530*/  HMMA.16816.F32 R16, R12, R36, R16 ;  /* 0x000000240c10723c */ /* 0x010fee0000001810 */
[----:B------:R-:W4:Y:S01]  /*c540*/  MUFU.TANH R173, R173 ;  /* 0x000000ad00ad7308 */ /* 0x000f220000002400 */
[----:B------:R-:W-:Y:S07]  /*c550*/  HMMA.16816.F32 R48, R44, R42, R48 ;  /* 0x0000002a2c30723c */ /* 0x000fee0000001830 */
[----:B------:R-:W1:Y:S01]  /*c560*/  MUFU.TANH R147, R147 ;  /* 0x0000009300937308 */ /* 0x000e620000002400 */
[----:B---3--:R-:W-:Y:S03]  /*c570*/  HMMA.16816.F32 R24, R52, R72, RZ ;  /* 0x000000483418723c */ /* 0x008fe600000018ff */
[----:B------:R-:W-:Y:S01]  /*c580*/  FMUL.FTZ R16, R16, UR10 ;  /* 0x0000000a10107c20 */ /* 0x000fe20008410000 */
[----:B------:R-:W-:Y:S01]  /*c590*/  FMUL.FTZ R17, R17, UR10 ;  /* 0x0000000a11117c20 */ /* 0x000fe20008410000 */
[----:B------:R-:W-:Y:S01]  /*c5a0*/  FMUL.FTZ R18, R18, UR10 ;  /* 0x0000000a12127c20 */ /* 0x000fe20008410000 */
[----:B------:R-:W-:Y:S01]  /*c5b0*/  FMUL.FTZ R19, R19, UR10 ;  /* 0x0000000a13137c20 */ /* 0x000fe20008410000 */
[----:B------:R-:W3:Y:S01]  /*c5c0*/  MUFU.TANH R151, R151 ;  /* 0x0000009700977308 */ /* 0x000ee20000002400 */
        /* <DEDUP_REMOVED lines=19> */
[----:B--2---:R-:W-:Y:S07]  /*c700*/  HMMA.16816.F32 R48, R12, R30, R48 ;  /* 0x0000001e0c30723c */ /* 0x004fee0000001830 */
[----:B------:R2:W1:Y:S01]  /*c710*/  MUFU.TANH R135, R77 ;  /* 0x0000004d00877308 */ /* 0x0004620000002400 */
[C---:B----4-:R-:W-:Y:S07]  /*c720*/  HMMA.16816.F32 R52, R32.reuse, R38, R52 ;  /* 0x000000262034723c */ /* 0x050fee0000001834 */
[----:B------:R2:W4:Y:S01]  /*c730*/  MUFU.TANH R129, R78 ;  /* 0x0000004e00817308 */ /* 0x0005220000002400 */
        /* <DEDUP_REMOVED lines=8> */
[C---:B---3--:R-:W-:Y:S07]  /*c7c0*/  HMMA.16816.F32 R52, R12.reuse, R10, R52 ;  /* 0x0000000a0c34723c */ /* 0x048fee0000001834 */
[----:B------:R2:W3:Y:S01]  /*c7d0*/  MUFU.TANH R113, R49 ;  /* 0x0000003100717308 */ /* 0x0004e20000002400 */
[----:B------:R-:W-:Y:S01]  /*c7e0*/  HMMA.16816.F32 R24, R12, R8, R24 ;  /* 0x000000080c18723c */ /* 0x000fe20000001818 */
[----:B------:R-:W-:-:S02]  /*c7f0*/  LOP3.LUT R9, R68, 0x1f0, RZ, 0xc0, !PT ;  /* 0x000001f044097812 */ /* 0x000fc400078ec0ff */
[----:B------:R-:W-:Y:S01]  /*c800*/  SHF.R.U32.HI R8, RZ, 0x2, R65 ;  /* 0x00000002ff087819 */ /* 0x000fe20000011641 */
[----:B------:R-:W-:Y:S01]  /*c810*/  FMUL.FTZ R56, R56, UR10 ;  /* 0x0000000a38387c20 */ /* 0x000fe20008410000 */
[----:B------:R-:W-:Y:S01]  /*c820*/  FMUL.FTZ R57, R57, UR10 ;  /* 0x0000000a39397c20 */ /* 0x000fe20008410000 */
[----:B------:R-:W-:Y:S01]  /*c830*/  FMUL.FTZ R58, R58, UR10 ;  /* 0x0000000a3a3a7c20 */ /* 0x000fe20008410000 */
[----:B------:R-:W-:Y:S01]  /*c840*/  FMUL.FTZ R59, R59, UR10 ;  /* 0x0000000a3b3b7c20 */ /* 0x000fe20008410000 */
[----:B------:R-:W-:Y:S01]  /*c850*/  IADD3 R12, PT, PT, R9, 0x1, R164 ;  /* 0x00000001090c7810 */ /* 0x000fe20007ffe0a4 */
[----:B------:R2:W1:Y:S01]  /*c860*/  MUFU.TANH R119, R56 ;  /* 0x0000003800777308 */ /* 0x0004620000002400 */
[----:B------:R-:W-:Y:S01]  /*c870*/  LOP3.LUT R9, R8, 0x7, RZ, 0xc0, !PT ;  /* 0x0000000708097812 */ /* 0x000fe200078ec0ff */
[----:B------:R-:W-:Y:S01]  /*c880*/  FMUL.FTZ R34, R52, UR10 ;  /* 0x0000000a34227c20 */ /* 0x000fe20008410000 */
[----:B------:R-:W-:Y:S01]  /*c890*/  FMUL.FTZ R33, R53, UR10 ;  /* 0x0000000a35217c20 */ /* 0x000fe20008410000 */
[----:B------:R-:W-:Y:S01]  /*c8a0*/  FMUL.FTZ R10, R54, UR10 ;  /* 0x0000000a360a7c20 */ /* 0x000fe20008410000 */
[----:B------:R-:W-:Y:S01]  /*c8b0*/  FMUL.FTZ R55, R55, UR10 ;  /* 0x0000000a37377c20 */ /* 0x000fe20008410000 */
[----:B------:R-:W-:-:S02]  /*c8c0*/  IADD3 R12, PT, PT, -R163, R12, R9 ;  /* 0x0000000ca30c7210 */ /* 0x000fc40007ffe109 */
[----:B------:R2:W1:Y:S02]  /*c8d0*/  MUFU.TANH R117, R57 ;  /* 0x0000003900757308 */ /* 0x0004640000002400 */
[----:B------:R-:W-:Y:S01]  /*c8e0*/  FMUL.FTZ R24, R24, UR10 ;  /* 0x0000000a18187c20 */ /* 0x000fe20008410000 */
[----:B------:R-:W-:Y:S01]  /*c8f0*/  FMUL.FTZ R25, R25, UR10 ;  /* 0x0000000a19197c20 */ /* 0x000fe20008410000 */
[----:B------:R-:W-:Y:S01]  /*c900*/  FMUL.FTZ R26, R26, UR10 ;  /* 0x0000000a1a1a7c20 */ /* 0x000fe20008410000 */
[----:B------:R-:W-:Y:S01]  /*c910*/  FMUL.FTZ R27, R27, UR10 ;  /* 0x0000000a1b1b7c20 */ /* 0x000fe20008410000 */
[----:B------:R-:W-:Y:S02]  /*c920*/  IADD3 R12, PT, PT, R12, UR4, R69 ;  /* 0x000000040c0c7c10 */ /* 0x000fe4000fffe045 */
[----:B------:R2:W1:Y:S02]  /*c930*/  MUFU.TANH R111, R58 ;  /* 0x0000003a006f7308 */ /* 0x0004640000002400 */
[----:B------:R-:W-:-:S02]  /*c940*/  VIMNMX R65, PT, PT, R12, R69, PT ;  /* 0x000000450c417248 */ /* 0x000fc40003fe0100 */
[----:B------:R-:W-:Y:S02]  /*c950*/  VIADDMNMX R101, R12, 0x8, R69, PT ;  /* 0x000000080c657846 */ /* 0x000fe40003800145 */
[----:B------:R-:W-:Y:S02]  /*c960*/  IADD3 R12, PT, PT, R62, R103, RZ ;  /* 0x000000673e0c7210 */ /* 0x000fe40007ffe0ff */
[----:B------:R2:W1:Y:S08]  /*c970*/  MUFU.TANH R109, R59 ;  /* 0x0000003b006d7308 */ /* 0x0004700000002400 */
[----:B------:R2:W1:Y:S08]  /*c980*/  MUFU.TANH R107, R50 ;  /* 0x00000032006b7308 */ /* 0x0004700000002400 */
[----:B------:R-:W1:Y:S08]  /*c990*/  MUFU.TANH R0, R0 ;  /* 0x0000000000007308 */ /* 0x000e700000002400 */
        /* <DEDUP_REMOVED lines=21> */
.L_x_6759:
[----:B------:R-:W3:Y:S01]  /*caf0*/  LDC R11, c[0x0][0x4f0] ;  /* 0x00013c00ff0b7b82 */ /* 0x000ee20000000800 */
[----:B-1----:R-:W-:Y:S01]  /*cb00*/  IADD3 R18, PT, PT, R62, -0x80, RZ ;  /* 0xffffff803e127810 */ /* 0x002fe20007ffe0ff */
[----:B------:R-:W1:Y:S01]  /*cb10*/  LDCU.64 UR8, c[0x0][0x3a0] ;  /* 0x00007400ff0877ac */ /* 0x000e620008000a00 */
[----:B------:R-:W-:Y:S02]  /*cb20*/  IABS R15, R62 ;  /* 0x0000003e000f7213 */ /* 0x000fe40000000000 */
[----:B------:R-:W-:Y:S02]  /*cb30*/  IABS R13, R18 ;  /* 0x00000012000d7213 */ /* 0x000fe40000000000 */
[-C--:B---3--:R-:W-:Y:S02]  /*cb40*/  IABS R9, R11.reuse ;  /* 0x0000000b00097213 */ /* 0x088fe40000000000 */
[----:B------:R-:W-:Y:S02]  /*cb50*/  LOP3.LUT R18, R18, R11, RZ, 0x3c, !PT ;  /* 0x0000000b12127212 */ /* 0x000fe400078e3cff */
[----:B------:R-:W3:Y:S02]  /*cb60*/  I2F.RP R19, R9 ;  /* 0x0000000900137306 */ /* 0x000ee40000209400 */
[----:B------:R-:W-:-:S06]  /*cb70*/  ISETP.GE.AND P4, PT, R18, RZ, PT ;  /* 0x000000ff1200720c */ /* 0x000fcc0003f86270 */
        /* <DEDUP_REMOVED lines=31> */
[----:B--2---:R-:W-:-:S04]  /*cd70*/  IMAD.WIDE R26, R15, 0x4, R170 ;  /* 0x000000040f1a7825 */ /* 0x004fc800078e02aa */
[C---:B------:R-:W-:Y:S01]  /*cd80*/  IMAD.WIDE R24, R9.reuse, 0x4, R170 ;  /* 0x0000000409187825 */ /* 0x040fe200078e02aa */
        /* <DEDUP_REMOVED lines=16> */
[----:B------:R-:W-:-:S07]  /*ce90*/  LEA.HI.X R166, R18, R166, R9, 0x1, P0 ;  /* 0x000000a612a67211 */ /* 0x000fce00000f0c09 */
.L_x_6760:
[----:B------:R-:W-:Y:S01]  /*cea0*/  IMAD.SHL.U32 R9, R144, 0x20, RZ ;  /* 0x0000002090097824 */ /* 0x000fe200078e00ff */
[----:B------:R-:W-:Y:S01]  /*ceb0*/  IADD3 R16, P0, PT, R2, R167, RZ ;  /* 0x000000a702107210 */ /* 0x000fe20007f1e0ff */
[----:B-1----:R-:W-:Y:S01]  /*cec0*/  IMAD.MOV.U32 R18, RZ, RZ, R167 ;  /* 0x000000ffff127224 */ /* 0x002fe200078e00a7 */
[----:B------:R-:W-:Y:S01]  /*ced0*/  SHF.L.U64.HI R2, R144, 0x5, R145 ;  /* 0x0000000590027819 */ /* 0x000fe20000010291 */
[--C-:B------:R-:W-:Y:S01]  /*cee0*/  IMAD.MOV.U32 R19, RZ, RZ, R166.reuse ;  /* 0x000000ffff137224 */ /* 0x100fe200078e00a6 */
[----:B------:R-:W-:Y:S01]  /*cef0*/  IADD3 R14, P1, PT, R9, R16, RZ ;  /* 0x00000010090e7210 */ /* 0x000fe20007f3e0ff */
[----:B------:R-:W-:-:S03]  /*cf00*/  IMAD.X R17, R7, 0x1, R166, P0 ;  /* 0x0000000107117824 */ /* 0x000fc600000e06a6 */
[-C--:B--2---:R-:W-:Y:S01]  /*cf10*/  IADD3 R26, P0, PT, R14, R9.reuse, RZ ;  /* 0x000000090e1a7210 */ /* 0x084fe20007f1e0ff */
[----:B------:R-:W-:Y:S01]  /*cf20*/  IMAD.X R15, R2, 0x1, R17, P1 ;  /* 0x00000001020f7824 */ /* 0x000fe200008e0611 */
[----:B------:R-:W-:Y:S01]  /*cf30*/  @!PT LDS RZ, [RZ] ;  /* 0x00000000fffff984 */ /* 0x000fe20000000800 */
[----:B------:R-:W-:Y:S01]  /*cf40*/  @!PT LDS RZ, [RZ] ;  /* 0x00000000fffff984 */ /* 0x000fe20000000800 */
[----:B------:R-:W-:Y:S01]  /*cf50*/  @!PT LDS RZ, [RZ] ;  /* 0x00000000fffff984 */ /* 0x000fe20000000800 */
        /* <DEDUP_REMOVED lines=16> */
[----:B------:R3:W-:Y:S04]  /*d060*/  LDGSTS.E.BYPASS.LTC128B.128 [R60+0x5800], desc[UR6][R42.64] ;  /* 0x058000002a3c7fae */ /* 0x0007e8000b981a06 */
[----:B------:R-:W0:Y:S02]  /*d070*/  LDGDEPBAR ;  /* 0x00000000000079af */ /* 0x000e240000000000 */
.L_x_6758:
[----:B------:R-:W-:Y:S01]  /*d080*/  VIADD R2, R12, 0x8 ;  /* 0x000000080c027836 */ /* 0x000fe20000000000 */
[----:B------:R-:W-:Y:S01]  /*d090*/  LOP3.LUT R64, R64, 0xfffffffd, RZ, 0xc0, !PT ;  /* 0xfffffffd40407812 */ /* 0x000fe200078ec0ff */
[C---:B---3--:R-:W-:Y:S01]  /*d0a0*/  VIADD R14, R12.reuse, 0x1 ;  /* 0x000000010c0e7836 */ /* 0x048fe20000000000 */
[----:B------:R-:W3:Y:S01]  /*d0b0*/  LDCU UR4, c[0x0][0x45c] ;  /* 0x00008b80ff0477ac */ /* 0x000ee20008000800 */
[----:B------:R-:W-:Y:S01]  /*d0c0*/  VIADD R16, R12, 0x21 ;  /* 0x000000210c107836 */ /* 0x000fe20000000000 */
[C---:B------:R-:W-:Y:S01]  /*d0d0*/  ISETP.GE.AND P1, PT, R2.reuse, R65, PT ;  /* 0x000000410200720c */ /* 0x040fe20003f26270 */
[----:B------:R-:W-:Y:S01]  /*d0e0*/  IMAD.IADD R156, R67, 0x1, R66 ;  /* 0x00000001439c7824 */ /* 0x000fe200078e0242 */
[----:B------:R-:W-:Y:S01]  /*d0f0*/  ISETP.GE.AND P3, PT, R2, R101, PT ;  /* 0x000000650200720c */ /* 0x000fe20003f66270 */
[----:B------:R-:W-:Y:S01]  /*d100*/  VIADD R2, R12, 0x10 ;  /* 0x000000100c027836 */ /* 0x000fe20000000000 */
[C---:B------:R-:W-:Y:S02]  /*d110*/  ISETP.GE.AND P2, PT, R14.reuse, R65, PT ;  /* 0x000000410e00720c */ /* 0x040fe40003f46270 */
[----:B------:R-:W-:Y:S01]  /*d120*/  ISETP.GE.AND P0, PT, R14, R101, PT ;  /* 0x000000650e00720c */ /* 0x000fe20003f06270 */
[----:B------:R-:W-:Y:S01]  /*d130*/  VIADD R14, R12, 0x9 ;  /* 0x000000090c0e7836 */ /* 0x000fe20000000000 */
[----:B------:R-:W-:-:S02]  /*d140*/  ISETP.GE.AND P6, PT, R2, R65, PT ;  /* 0x000000410200720c */ /* 0x000fc40003fc6270 */
[----:B------:R-:W-:Y:S02]  /*d150*/  FSEL R45, R22, -INF , !P2 ;  /* 0xff800000162d7808 */ /* 0x000fe40005000000 */
[----:B------:R-:W-:Y:S01]  /*d160*/  ISETP.GE.AND P2, PT, R2, R101, PT ;  /* 0x000000650200720c */ /* 0x000fe20003f46270 */
[----:B------:R-:W-:Y:S01]  /*d170*/  VIADD R2, R12, 0x18 ;  /* 0x000000180c027836 */ /* 0x000fe20000000000 */
[C---:B------:R-:W-:Y:S02]  /*d180*/  ISETP.GE.AND P4, PT, R14.reuse, R65, PT ;  /* 0x000000410e00720c */ /* 0x040fe40003f86270 */
[----:B------:R-:W-:Y:S01]  /*d190*/  ISETP.GE.AND P5, PT, R14, R101, PT ;  /* 0x000000650e00720c */ /* 0x000fe20003fa6270 */
[----:B------:R-:W-:Y:S01]  /*d1a0*/  VIADD R14, R12, 0x11 ;  /* 0x000000110c0e7836 */ /* 0x000fe20000000000 */
[----:B------:R-:W-:Y:S02]  /*d1b0*/  FSEL R39, R23, -INF , !P0 ;  /* 0xff80000017277808 */ /* 0x000fe40004000000 */
[----:B------:R-:W-:-:S02]  /*d1c0*/  FSEL R71, R71, -INF , !P4 ;  /* 0xff80000047477808 */ /* 0x000fc40006000000 */
[----:B------:R-:W-:Y:S02]  /*d1d0*/  @P6 LOP3.LUT R64, R64, 0x2, RZ, 0xfc, !PT ;  /* 0x0000000240406812 */ /* 0x000fe400078efcff */
[----:B------:R-:W-:Y:S02]  /*d1e0*/  ISETP.GE.AND P6, PT, R14, R65, PT ;  /* 0x000000410e00720c */ /* 0x000fe40003fc6270 */
[----:B------:R-:W-:Y:S02]  /*d1f0*/  LOP3.LUT R64, R64, 0xfffffffe, RZ, 0xc0, !PT ;  /* 0xfffffffe40407812 */ /* 0x000fe400078ec0ff */
[----:B------:R-:W-:Y:S01]  /*d200*/  ISETP.GE.AND P0, PT, R14, R101, PT ;  /* 0x000000650e00720c */ /* 0x000fe20003f06270 */
[----:B------:R-:W-:Y:S01]  /*d210*/  VIADD R14, R12, 0x19 ;  /* 0x000000190c0e7836 */ /* 0x000fe20000000000 */
[----:B------:R-:W-:Y:S02]  /*d220*/  @P2 LOP3.LUT R64, R64, 0x1, RZ, 0xfc, !PT ;  /* 0x0000000140402812 */ /* 0x000fe400078efcff */
[----:B------:R-:W-:-:S02]  /*d230*/  FSEL R7, R84, -INF , !P3 ;  /* 0xff80000054077808 */ /* 0x000fc40005800000 */
[----:B------:R-:W-:Y:S02]  /*d240*/  LOP3.LUT P4, RZ, R64, 0x2, RZ, 0xc0, !PT ;  /* 0x0000000240ff7812 */ /* 0x000fe4000788c0ff */
        /* <DEDUP_REMOVED lines=8> */
[----:B------:R-:W-:Y:S02]  /*d2d0*/  FSEL R43, R85, -INF , !P5 ;  /* 0xff800000552b7808 */ /* 0x000fe40006800000 */
[----:B------:R-:W-:Y:S02]  /*d2e0*/  LOP3.LUT P5, RZ, R64, 0x1, RZ, 0xc0, !PT ;  /* 0x0000000140ff7812 */ /* 0x000fe400078ac0ff */
[----:B--2---:R-:W-:Y:S02]  /*d2f0*/  FSEL R25, R90, -INF , !P1 ;  /* 0xff8000005a197808 */ /* 0x004fe40004800000 */
        /* <DEDUP_REMOVED lines=8> */
[----:B------:R-:W-:-:S02]  /*d380*/  P2R R2, PR, RZ, 0x20 ;  /* 0x00000020ff027803 */ /* 0x000fc40000000000 */
[----:B------:R-:W-:Y:S02]  /*d390*/  FSEL R193, R96, -INF , !P6 ;  /* 0xff80000060c17808 */ /* 0x000fe40007000000 */
[----:B------:R-:W-:Y:S02]  /*d3a0*/  ISETP.GE.AND P6, PT, R14, R65, PT ;  /* 0x000000410e00720c */ /* 0x000fe40003fc6270 */
[----:B------:R-:W-:Y:S02]  /*d3b0*/  FSEL R13, R93, -INF , !P4 ;  /* 0xff8000005d0d7808 */ /* 0x000fe40006000000 */
[----:B------:R-:W-:Y:S02]  /*d3c0*/  ISETP.NE.AND P4, PT, R2, RZ, PT ;  /* 0x000000ff0200720c */ /* 0x000fe40003f85270 */
[----:B------:R-:W-:Y:S02]  /*d3d0*/  P2R R2, PR, RZ, 0x40 ;  /* 0x00000040ff027803 */ /* 0x000fe40000000000 */
        /* <DEDUP_REMOVED lines=10> */
[C---:B------:R-:W-:Y:S02]  /*d480*/  ISETP.GE.AND P5, PT, R16.reuse, R65, PT ;  /* 0x000000411000720c */ /* 0x040fe40003fa6270 */
[----:B------:R-:W-:Y:S01]  /*d490*/  ISETP.GE.AND P0, PT, R16, R101, PT ;  /* 0x000000651000720c */ /* 0x000fe20003f06270 */
[----:B------:R-:W-:Y:S01]  /*d4a0*/  VIADD R16, R12, 0x29 ;  /* 0x000000290c107836 */ /* 0x000fe20000000000 */
[----:B------:R-:W-:Y:S02]  /*d4b0*/  LOP3.LUT R64, R64, 0xfffffffd, RZ, 0xc0, !PT ;  /* 0xfffffffd40407812 */ /* 0x000fe400078ec0ff */
[----:B------:R-:W-:Y:S02]  /*d4c0*/  FSEL R27, R91, -INF , !P3 ;  /* 0xff8000005b1b7808 */ /* 0x000fe40005800000 */
[----:B------:R-:W-:Y:S02]  /*d4d0*/  FSEL R59, R94, -INF , !P4 ;  /* 0xff8000005e3b7808 */ /* 0x000fe40006000000 */
[----:B------:R-:W-:-:S02]  /*d4e0*/  ISETP.GE.AND P3, PT, R16, R65, PT ;  /* 0x000000411000720c */ /* 0x000fc40003f66270 */
[-C--:B------:R-:W-:Y:S01]  /*d4f0*/  ISETP.GE.AND P4, PT, R16, R101.reuse, PT ;  /* 0x000000651000720c */ /* 0x080fe20003f86270 */
[----:B------:R-:W-:Y:S01]  /*d500*/  VIADD R16, R12, 0x31 ;  /* 0x000000310c107836 */ /* 0x000fe20000000000 */
[----:B------:R-:W-:Y:S02]  /*d510*/  @P6 LOP3.LUT R64, R64, 0x2, RZ, 0xfc, !PT ;  /* 0x0000000240406812 */ /* 0x000fe400078efcff */
[----:B------:R-:W-:Y:S01]  /*d520*/  ISETP.GE.AND P6, PT, R14, R101, PT ;  /* 0x000000650e00720c */ /* 0x000fe20003fc6270 */
[----:B------:R-:W-:Y:S01]  /*d530*/  VIADD R14, R12, 0x48 ;  /* 0x000000480c0e7836 */ /* 0x000fe20000000000 */
[----:B------:R-:W-:Y:S02]  /*d540*/  FSEL R197, R95, -INF , !P5 ;  /* 0xff8000005fc57808 */ /* 0x000fe40006800000 */
[----:B------:R-:W-:Y:S02]  /*d550*/  ISETP.GE.AND P5, PT, R16, R65, PT ;  /* 0x000000411000720c */ /* 0x000fe40003fa6270 */
[----:B------:R-:W-:-:S02]  /*d560*/  FSEL R191, R97, -INF , !P0 ;  /* 0xff80000061bf7808 */ /* 0x000fc40004000000 */
[----:B------:R-:W-:Y:S01]  /*d570*/  ISETP.GE.AND P0, PT, R16, R101, PT ;  /* 0x000000651000720c */ /* 0x000fe20003f06270 */
[----:B------:R-:W-:Y:S01]  /*d580*/  VIADD R16, R12, 0x39 ;  /* 0x000000390c107836 */ /* 0x000fe20000000000 */
[----:B------:R-:W-:Y:S02]  /*d590*/  FSEL R189, R105, -INF , !P5 ;  /* 0xff80000069bd7808 */ /* 0x000fe40006800000 */
[C---:B------:R-:W-:Y:S02]  /*d5a0*/  LOP3.LUT P5, RZ, R64.reuse, 0x2, RZ, 0xc0, !PT ;  /* 0x0000000240ff7812 */ /* 0x040fe400078ac0ff */
[----:B------:R-:W-:Y:S02]  /*d5b0*/  LOP3.LUT R64, R64, 0xfffffffe, RZ, 0xc0, !PT ;  /* 0xfffffffe40407812 */ /* 0x000fe400078ec0ff */
[----:B------:R-:W-:Y:S02]  /*d5c0*/  FSEL R195, R99, -INF , !P3 ;  /* 0xff80000063c37808 */ /* 0x000fe40005800000 */
[----:B------:R-:W-:-:S02]  /*d5d0*/  ISETP.GE.AND P3, PT, R16, R65, PT ;  /* 0x000000411000720c */ /* 0x000fc40003f66270 */
[----:B------:R-:W-:Y:S02]  /*d5e0*/  @P6 LOP3.LUT R64, R64, 0x1, RZ, 0xfc, !PT ;  /* 0x0000000140406812 */ /* 0x000fe400078efcff */
[----:B------:R-:W-:Y:S02]  /*d5f0*/  FSEL R187, R187, -INF , !P1 ;  /* 0xff800000bbbb7808 */ /* 0x000fe40004800000 */
[----:B------:R-:W-:Y:S02]  /*d600*/  FSEL R181, R181, -INF , !P2 ;  /* 0xff800000b5b57808 */ /* 0x000fe40005000000 */
[C---:B------:R-:W-:Y:S02]  /*d610*/  ISETP.GE.AND P1, PT, R14.reuse, R65, PT ;  /* 0x000000410e00720c */ /* 0x040fe40003f26270 */
[----:B------:R-:W-:Y:S02]  /*d620*/  FSEL R185, R185, -INF , !P3 ;  /* 0xff800000b9b97808 */ /* 0x000fe40005800000 */
[----:B------:R-:W-:Y:S01]  /*d630*/  ISETP.GE.AND P2, PT, R14, R101, PT ;  /* 0x000000650e00720c */ /* 0x000fe20003f46270 */
[----:B------:R-:W-:Y:S01]  /*d640*/  VIADD R14, R12, 0x50 ;  /* 0x000000500c0e7836 */ /* 0x000fe20000000000 */
[----:B------:R-:W-:-:S02]  /*d650*/  LOP3.LUT P3, RZ, R64, 0x1, RZ, 0xc0, !PT ;  /* 0x0000000140ff7812 */ /* 0x000fc4000786c0ff */
[----:B------:R-:W-:Y:S02]  /*d660*/  LOP3.LUT R64, R64, 0xfffffffd, RZ, 0xc0, !PT ;  /* 0xfffffffd40407812 */ /* 0x000fe400078ec0ff */
[----:B------:R-:W-:Y:S02]  /*d670*/  FSEL R175, R175, -INF , !P3 ;  /* 0xff800000afaf7808 */ /* 0x000fe40005800000 */
[----:B------:R-:W-:Y:S02]  /*d680*/  ISETP.GE.AND P3, PT, R14, R65, PT ;  /* 0x000000410e00720c */ /* 0x000fe40003f66270 */
[----:B------:R-:W-:Y:S02]  /*d690*/  FSEL R57, R102, -INF , !P4 ;  /* 0xff80000066397808 */ /* 0x000fe40006000000 */
[----:B------:R-:W-:Y:S01]  /*d6a0*/  ISETP.NE.AND P4, PT, R2, RZ, PT ;  /* 0x000000ff0200720c */ /* 0x000fe20003f85270 */
[----:B------:R-:W-:Y:S01]  /*d6b0*/  VIADD R2, R12, 0x41 ;  /* 0x000000410c027836 */ /* 0x000fe20000000000 */
[----:B------:R-:W-:-:S02]  /*d6c0*/  FSEL R125, R125, -INF , !P0 ;  /* 0xff8000007d7d7808 */ /* 0x000fc40004000000 */
[----:B------:R-:W-:Y:S02]  /*d6d0*/  FSEL R123, R104, -INF , !P4 ;  /* 0xff800000687b7808 */ /* 0x000fe40006000000 */
[C---:B------:R-:W-:Y:S02]  /*d6e0*/  ISETP.GE.AND P6, PT, R2.reuse, R65, PT ;  /* 0x000000410200720c */ /* 0x040fe40003fc6270 */
[-C--:B------:R-:W-:Y:S01]  /*d6f0*/  ISETP.GE.AND P0, PT, R2, R101.reuse, PT ;  /* 0x000000650200720c */ /* 0x080fe20003f06270 */
[----:B------:R-:W-:Y:S01]  /*d700*/  VIADD R2, R12, 0x49 ;  /* 0x000000490c027836 */ /* 0x000fe20000000000 */
[----:B------:R-:W-:Y:S02]  /*d710*/  @P3 LOP3.LUT R64, R64, 0x2, RZ, 0xfc, !PT ;  /* 0x0000000240403812 */ /* 0x000fe400078efcff */
[-C--:B------:R-:W-:Y:S01]  /*d720*/  ISETP.GE.AND P3, PT, R14, R101.reuse, PT ;  /* 0x000000650e00720c */ /* 0x080fe20003f66270 */
[----:B------:R-:W-:Y:S01]  /*d730*/  VIADD R14, R12, 0x58 ;  /* 0x000000580c0e7836 */ /* 0x000fe20000000000 */
[----:B------:R-:W-:-:S02]  /*d740*/  ISETP.GE.AND P4, PT, R16, R101, PT ;  /* 0x000000651000720c */ /* 0x000fc40003f86270 */
[----:B------:R-:W-:Y:S02]  /*d750*/  LOP3.LUT R64, R64, 0xfffffffe, RZ, 0xc0, !PT ;  /* 0xfffffffe40407812 */ /* 0x000fe400078ec0ff */
[----:B------:R-:W-:Y:S02]  /*d760*/  FSEL R179, R179, -INF , !P5 ;  /* 0xff800000b3b37808 */ /* 0x000fe40006800000 */
[----:B------:R-:W-:Y:S02]  /*d770*/  FSEL R121, R121, -INF , !P4 ;  /* 0xff80000079797808 */ /* 0x000fe40006000000 */
[C---:B------:R-:W-:Y:S02]  /*d780*/  ISETP.GE.AND P5, PT, R2.reuse, R101, PT ;  /* 0x000000650200720c */ /* 0x040fe40003fa6270 */
[----:B------:R-:W-:Y:S01]  /*d790*/  ISETP.GE.AND P4, PT, R2, R65, PT ;  /* 0x000000410200720c */ /* 0x000fe20003f86270 */
[----:B------:R-:W-:Y:S01]  /*d7a0*/  VIADD R2, R12, 0x51 ;  /* 0x000000510c027836 */ /* 0x000fe20000000000 */
[----:B------:R-:W-:-:S02]  /*d7b0*/  @P3 LOP3.LUT R64, R64, 0x1, RZ, 0xfc, !PT ;  /* 0x0000000140403812 */ /* 0x000fc400078efcff */
[----:B------:R-:W-:Y:S02]  /*d7c0*/  FSEL R177, R177, -INF , !P1 ;  /* 0xff800000b1b17808 */ /* 0x000fe40004800000 */
[C---:B------:R-:W-:Y:S02]  /*d7d0*/  ISETP.GE.AND P3, PT, R14.reuse, R65, PT ;  /* 0x000000410e00720c */ /* 0x040fe40003f66270 */
[----:B------:R-:W-:Y:S01]  /*d7e0*/  ISETP.GE.AND P1, PT, R14, R101, PT ;  /* 0x000000650e00720c */ /* 0x000fe20003f26270 */
[----:B------:R-:W-:Y:S01]  /*d7f0*/  VIADD R14, R12, 0x60 ;  /* 0x000000600c0e7836 */ /* 0x000fe20000000000 */
[----:B------:R-:W-:Y:S02]  /*d800*/  FSEL R149, R149, -INF , !P5 ;  /* 0xff80000095957808 */ /* 0x000fe40006800000 */
[----:B------:R-:W-:Y:S02]  /*d810*/  LOP3.LUT P5, RZ, R64, 0x1, RZ, 0xc0, !PT ;  /* 0x0000000140ff7812 */ /* 0x000fe400078ac0ff */
        /* <DEDUP_REMOVED lines=8> */
[-C--:B------:R-:W-:Y:S02]  /*d8a0*/  ISETP.GE.AND P5, PT, R14, R65.reuse, PT ;  /* 0x000000410e00720c */ /* 0x080fe40003fa6270 */
[----:B------:R-:W-:Y:S02]  /*d8b0*/  FSEL R151, R151, -INF , !P2 ;  /* 0xff80000097977808 */ /* 0x000fe40005000000 */
[----:B------:R-:W-:Y:S02]  /*d8c0*/  FSEL R141, R141, -INF , !P4 ;  /* 0xff8000008d8d7808 */ /* 0x000fe40006000000 */
[C---:B------:R-:W-:Y:S02]  /*d8d0*/  ISETP.GE.AND P2, PT, R2.reuse, R65, PT ;  /* 0x000000410200720c */ /* 0x040fe40003f46270 */
[----:B------:R-:W-:Y:S02]  /*d8e0*/  ISETP.GE.AND P4, PT, R2, R101, PT ;  /* 0x000000650200720c */ /* 0x000fe40003f86270 */
[----:B------:R-:W-:-:S02]  /*d8f0*/  FSEL R131, R131, -INF , !P0 ;  /* 0xff80000083837808 */ /* 0x000fc40004000000 */
[----:B------:R-:W-:Y:S02]  /*d900*/  FSEL R139, R139, -INF , !P6 ;  /* 0xff8000008b8b7808 */ /* 0x000fe40007000000 */
[----:B------:R-:W-:Y:S02]  /*d910*/  P2R R2, PR, RZ, 0x20 ;  /* 0x00000020ff027803 */ /* 0x000fe40000000000 */
[----:B------:R-:W-:Y:S02]  /*d920*/  ISETP.GE.AND P0, PT, R12, R65, PT ;  /* 0x000000410c00720c */ /* 0x000fe40003f06270 */
[-C--:B------:R-:W-:Y:S01]  /*d930*/  ISETP.GE.AND P6, PT, R14, R101.reuse, PT ;  /* 0x000000650e00720c */ /* 0x080fe20003fc6270 */
[----:B------:R-:W-:Y:S01]  /*d940*/  VIADD R14, R12, 0x61 ;  /* 0x000000610c0e7836 */ /* 0x000fe20000000000 */
[----:B------:R-:W-:Y:S02]  /*d950*/  FSEL R127, R127, -INF , !P4 ;  /* 0xff8000007f7f7808 */ /* 0x000fe40006000000 */
[----:B------:R-:W-:Y:S01]  /*d960*/  FSEL R49, R4, -INF , !P0 ;  /* 0xff80000004317808 */ /* 0x000fe20004000000 */
[----:B------:R-:W-:Y:S01]  /*d970*/  VIADD R4, R12, 0x68 ;  /* 0x000000680c047836 */ /* 0x000fe20000000000 */
[----:B------:R-:W-:Y:S01]  /*d980*/  ISETP.NE.AND P4, PT, R2, RZ, PT ;  /* 0x000000ff0200720c */ /* 0x000fe20003f85270 */
[C---:B------:R-:W-:Y:S01]  /*d990*/  VIADD R2, R12.reuse, 0x69 ;  /* 0x000000690c027836 */ /* 0x040fe20000000000 */
[----:B------:R-:W-:-:S02]  /*d9a0*/  ISETP.GE.AND P0, PT, R12, R101, PT ;  /* 0x000000650c00720c */ /* 0x000fc40003f06270 */
[----:B------:R-:W-:Y:S02]  /*d9b0*/  FSEL R137, R137, -INF , !P3 ;  /* 0xff80000089897808 */ /* 0x000fe40005800000 */
[C---:B------:R-:W-:Y:S02]  /*d9c0*/  ISETP.GE.AND P5, PT, R14.reuse, R65, PT ;  /* 0x000000410e00720c */ /* 0x040fe40003fa6270 */
[----:B------:R-:W-:Y:S02]  /*d9d0*/  ISETP.GE.AND P3, PT, R14, R101, PT ;  /* 0x000000650e00720c */ /* 0x000fe40003f66270 */
[----:B------:R-:W-:Y:S02]  /*d9e0*/  FMNMX3.FTZ R14, R49, R45, R41, !PT ;  /* 0x0000002d310e7276 */ /* 0x000fe40007810029 */
[----:B------:R-:W-:Y:S02]  /*d9f0*/  FSEL R47, R6, -INF , !P0 ;  /* 0xff800000062f7808 */ /* 0x000fe40004000000 */
[----:B------:R-:W-:-:S02]  /*da00*/  FSEL R119, R119, -INF , !P4 ;  /* 0xff80000077777808 */ /* 0x000fc40006000000 */
[----:B------:R-:W-:Y:S02]  /*da10*/  ISETP.GE.AND P4, PT, R2, R101, PT ;  /* 0x000000650200720c */ /* 0x000fe40003f86270 */
        /* <DEDUP_REMOVED lines=8> */
[----:B------:R-:W-:Y:S01]  /*daa0*/  ISETP.GE.AND P0, PT, R2, R65, PT ;  /* 0x000000410200720c */ /* 0x000fe20003f06270 */
[----:B------:R-:W-:Y:S01]  /*dab0*/  VIADD R2, R12, 0x70 ;  /* 0x000000700c027836 */ /* 0x000fe20000000000 */
[----:B------:R-:W-:Y:S02]  /*dac0*/  LOP3.LUT R64, R64, 0xfffffffd, RZ, 0xc0, !PT ;  /* 0xfffffffd40407812 */ /* 0x000fe400078ec0ff */
[----:B------:R-:W-:-:S02]  /*dad0*/  FMNMX3.FTZ R6, R6, R27, R59, !PT ;  /* 0x0000001b06067276 */ /* 0x000fc4000781003b */
[----:B------:R-:W-:Y:S02]  /*dae0*/  FMNMX3.FTZ R4, R4, R9, R11, !PT ;  /* 0x0000000904047276 */ /* 0x000fe4000781000b */
[----:B------:R-:W-:Y:S02]  /*daf0*/  @P4 LOP3.LUT R64, R64, 0x2, RZ, 0xfc, !PT ;  /* 0x0000000240404812 */ /* 0x000fe400078efcff */
[----:B------:R-:W-:Y:S02]  /*db00*/  FMNMX3.FTZ R6, R6, R197, R53, !PT ;  /* 0x000000c506067276 */ /* 0x000fe40007810035 */
[----:B------:R-:W-:Y:S02]  /*db10*/  ISETP.GE.AND P4, PT, R2, R101, PT ;  /* 0x000000650200720c */ /* 0x000fe40003f86270 */
[----:B------:R-:W-:Y:S02]  /*db20*/  FMNMX3.FTZ R4, R4, R13, R193, !PT ;  /* 0x0000000d04047276 */ /* 0x000fe400078100c1 */
[----:B------:R-:W-:-:S02]  /*db30*/  FMNMX3.FTZ R6, R6, R195, R123, !PT ;  /* 0x000000c306067276 */ /* 0x000fc4000781007b */
[----:B------:R-:W-:Y:S02]  /*db40*/  FMNMX3.FTZ R4, R4, R191, R55, !PT ;  /* 0x000000bf04047276 */ /* 0x000fe40007810037 */
[----:B------:R-:W-:Y:S02]  /*db50*/  FSEL R111, R111, -INF , !P6 ;  /* 0xff8000006f6f7808 */ /* 0x000fe40007000000 */
[----:B------:R-:W-:Y:S01]  /*db60*/  ISETP.GE.AND P6, PT, R2, R65, PT ;  /* 0x000000410200720c */ /* 0x000fe20003fc6270 */
[----:B------:R-:W-:Y:S01]  /*db70*/  VIADD R2, R12, 0x71 ;  /* 0x000000710c027836 */ /* 0x000fe20000000000 */
[----:B------:R-:W-:Y:S02]  /*db80*/  FMNMX3.FTZ R6, R6, R189, R187, !PT ;  /* 0x000000bd06067276 */ /* 0x000fe400078100bb */
[----:B------:R-:W-:Y:S02]  /*db90*/  LOP3.LUT R64, R64, 0xfffffffe, RZ, 0xc0, !PT ;  /* 0xfffffffe40407812 */ /* 0x000fe400078ec0ff */
[----:B------:R-:W-:-:S02]  /*dba0*/  FMNMX3.FTZ R4, R4, R57, R183, !PT ;  /* 0x0000003904047276 */ /* 0x000fc400078100b7 */
[----:B------:R-:W-:Y:S02]  /*dbb0*/  FMNMX3.FTZ R6, R6, R185, R179, !PT ;  /* 0x000000b906067276 */ /* 0x000fe400078100b3 */
[----:B------:R-:W-:Y:S02]  /*dbc0*/  FSEL R117, R117, -INF , !P5 ;  /* 0xff80000075757808 */ /* 0x000fe40006800000 */
[----:B------:R-:W-:Y:S02]  /*dbd0*/  @P4 LOP3.LUT R64, R64, 0x1, RZ, 0xfc, !PT ;  /* 0x0000000140404812 */ /* 0x000fe400078efcff */
        /* <DEDUP_REMOVED lines=19> */
[----:B------:R-:W-:Y:S02]  /*dd10*/  FSEL R113, R113, -INF , !P0 ;  /* 0xff80000071717808 */ /* 0x000fe40004000000 */
[----:B------:R-:W-:Y:S02]  /*dd20*/  FSEL R37, R37, -INF , !P6 ;  /* 0xff80000025257808 */ /* 0x000fe40007000000 */
[----:B------:R-:W-:Y:S02]  /*dd30*/  FMNMX3.FTZ R4, R4, R117, R115, !PT ;  /* 0x0000007504047276 */ /* 0x000fe40007810073 */
[C---:B------:R-:W-:Y:S02]  /*dd40*/  LOP3.LUT P5, RZ, R64.reuse, 0x2, RZ, 0xc0, !PT ;  /* 0x0000000240ff7812 */ /* 0x040fe400078ac0ff */
[----:B------:R-:W-:Y:S02]  /*dd50*/  LOP3.LUT P6, RZ, R64, 0x1, RZ, 0xc0, !PT ;  /* 0x0000000140ff7812 */ /* 0x000fe400078cc0ff */
[----:B------:R-:W-:-:S02]  /*dd60*/  FMNMX3.FTZ R2, R2, R127, R111, !PT ;  /* 0x0000007f02027276 */ /* 0x000fc4000781006f */
        /* <DEDUP_REMOVED lines=21> */
[----:B------:R-:W2:Y:S01]  /*dec0*/  SHFL.BFLY PT, R51, R6, 0x2, 0x1f ;  /* 0x0c401f0006337f89 */ /* 0x000ea200000e0000 */
[----:B------:R-:W-:-:S03]  /*ded0*/  IMAD.IADD R100, R3, 0x1, R102 ;  /* 0x0000000103647824 */ /* 0x000fc600078e0266 */
        /* <DEDUP_REMOVED lines=36> */
[----:B------:R-:W-:Y:S01]  /*e120*/  LDSM.16.MT88.4 R8, [R102+0x6800] ;  /* 0x006800006608783b */ /* 0x000fe20000004200 */
[--C-:B------:R-:W-:Y:S01]  /*e130*/  FFMA.FTZ R52, R59, UR4, -R36.reuse ;  /* 0x000000043b347c23 */ /* 0x100fe20008010824 */
[----:B------:R-:W-:Y:S01]  /*e140*/  MUFU.EX2 R46, R46 ;  /* 0x0000002e002e7308 */ /* 0x000fe20000000800 */
[--C-:B------:R-:W-:Y:S01]  /*e150*/  FFMA.FTZ R59, R197, UR4, -R36.reuse ;  /* 0x00000004c53b7c23 */ /* 0x100fe20008010824 */
[----:B------:R-:W5:Y:S01]  /*e160*/  LDSM.16.MT88.4 R12, [R152+0x6800] ;  /* 0x00680000980c783b */ /* 0x000f620000004200 */
[--C-:B------:R-:W-:Y:S01]  /*e170*/  FFMA.FTZ R53, R53, UR4, -R36.reuse ;  /* 0x0000000435357c23 */ /* 0x100fe20008010824 */
[----:B------:R-:W1:Y:S01]  /*e180*/  MUFU.EX2 R51, R51 ;  /* 0x0000003300337308 */ /* 0x000e620000000800 */
[----:B------:R-:W-:Y:S01]  /*e190*/  FFMA.FTZ R50, R195, UR4, -R36 ;  /* 0x00000004c3327c23 */ /* 0x000fe20008010824 */
[----:B---3--:R-:W-:Y:S01]  /*e1a0*/  F2FP.F16.F32.PACK_AB R68, R48, R49 ;  /* 0x000000313044723e */ /* 0x008fe200000000ff */
[----:B------:R-:W3:Y:S01]  /*e1b0*/  LDSM.16.MT88.4 R24, [R100+0x6800] ;  /* 0x006800006418783b */ /* 0x000ee20000004200 */
[----:B------:R-:W-:Y:S01]  /*e1c0*/  MUFU.EX2 R47, R47 ;  /* 0x0000002f002f7308 */ /* 0x000fe20000000800 */
[--C-:B------:R-:W-:Y:S01]  /*e1d0*/  FFMA.FTZ R56, R193, UR4, -R28.reuse ;  /* 0x00000004c1387c23 */ /* 0x100fe2000801081c */
[----:B----4-:R-:W-:Y:S01]  /*e1e0*/  F2FP.F16.F32.PACK_AB R70, R41, R44 ;  /* 0x0000002c2946723e */ /* 0x010fe200000000ff */
[--C-:B------:R-:W-:Y:S01]  /*e1f0*/  FFMA.FTZ R54, R55, UR4, -R28.reuse ;  /* 0x0000000437367c23 */ /* 0x100fe2000801081c */
[----:B------:R-:W4:Y:S01]  /*e200*/  MUFU.EX2 R42, R42 ;  /* 0x0000002a002a7308 */ /* 0x000f220000000800 */
[--C-:B------:R-:W-:Y:S01]  /*e210*/  FFMA.FTZ R57, R57, UR4, -R28.reuse ;  /* 0x0000000439397c23 */ /* 0x100fe2000801081c */
[----:B------:R-:W-:Y:S01]  /*e220*/  FFMA.FTZ R191, R191, UR4, -R28 ;  /* 0x00000004bfbf7c23 */ /* 0x000fe2000801081c */
[--C-:B------:R-:W-:Y:S01]  /*e230*/  FFMA.FTZ R123, R123, UR4, -R36.reuse ;  /* 0x000000047b7b7c23 */ /* 0x100fe20008010824 */
[----:B------:R-:W-:Y:S01]  /*e240*/  MUFU.EX2 R45, R45 ;  /* 0x0000002d002d7308 */ /* 0x000fe20000000800 */
[--C-:B------:R-:W-:Y:S01]  /*e250*/  FFMA.FTZ R66, R189, UR4, -R36.reuse ;  /* 0x00000004bd427c23 */ /* 0x100fe20008010824 */
[----:B-1----:R-:W-:Y:S01]  /*e260*/  F2FP.F16.F32.PACK_AB R69, R51, R46 ;  /* 0x0000002e3345723e */ /* 0x002fe200000000ff */
[--C-:B------:R-:W-:Y:S01]  /*e270*/  FFMA.FTZ R67, R187, UR4, -R36.reuse ;  /* 0x00000004bb437c23 */ /* 0x100fe20008010824 */
[----:B------:R-:W1:Y:S01]  /*e280*/  MUFU.EX2 R40, R40 ;  /* 0x0000002800287308 */ /* 0x000e620000000800 */
        /* <DEDUP_REMOVED lines=21> */
[----:B------:R-:W-:Y:S01]  /*e3e0*/  FFMA.FTZ R118, R137, UR4, -R36 ;  /* 0x0000000489767c23 */ /* 0x000fe20008010824 */
[--C-:B------:R-:W-:Y:S01]  /*e3f0*/  FFMA.FTZ R120, R133, UR4, -R28.reuse ;  /* 0x0000000485787c23 */ /* 0x100fe2000801081c */
        /* <DEDUP_REMOVED lines=25> */
[--C-:B------:R-:W-:Y:S01]  /*e590*/  FFMA.FTZ R37, R37, UR4, -R36.reuse ;  /* 0x0000000425257c23 */ /* 0x100fe20008010824 */
[----:B------:R-:W-:Y:S01]  /*e5a0*/  FADD.FTZ R42, R42, R47 ;  /* 0x0000002f2a2a7221 */ /* 0x000fe20000010000 */
[----:B------:R-:W-:Y:S01]  /*e5b0*/  FFMA.FTZ R41, R35, UR4, -R36 ;  /* 0x0000000423297c23 */ /* 0x000fe20008010824 */
[----:B------:R-:W-:Y:S01]  /*e5c0*/  MUFU.EX2 R54, R54 ;  /* 0x0000003600367308 */ /* 0x000fe20000000800 */
[----:B------:R-:W-:Y:S01]  /*e5d0*/  HMMA.16816.F32 R76, R68, R78, RZ ;  /* 0x0000004e444c723c */ /* 0x000fe200000018ff */
[----:B------:R-:W-:-:S02]  /*e5e0*/  ISETP.GT.AND P0, PT, R63, R162, PT ;  /* 0x000000a23f00720c */ /* 0x000fc40003f04270 */
[----:B------:R-:W3:Y:S04]  /*e5f0*/  MUFU.EX2 R57, R57 ;  /* 0x0000003900397308 */ /* 0x000ee80000000800 */
[----:B------:R-:W-:Y:S01]  /*e600*/  MUFU.EX2 R123, R123 ;  /* 0x0000007b007b7308 */ /* 0x000fe20000000800 */
[----:B------:R-:W-:Y:S01]  /*e610*/  HMMA.16816.F32 R72, R68, R4, RZ ;  /* 0x000000044448723c */ /* 0x000fe200000018ff */
[----:B-1----:R-:W-:Y:S01]  /*e620*/  F2FP.F16.F32.PACK_AB R4, R40, R45 ;  /* 0x0000002d2804723e */ /* 0x002fe200000000ff */
[----:B------:R-:W-:Y:S01]  /*e630*/  FADD.FTZ R45, R45, R44 ;  /* 0x0000002c2d2d7221 */ /* 0x000fe20000010000 */
[----:B----4-:R-:W-:Y:S01]  /*e640*/  F2FP.F16.F32.PACK_AB R5, R38, R43 ;  /* 0x0000002b2605723e */ /* 0x010fe200000000ff */
[----:B------:R-:W1:Y:S01]  /*e650*/  MUFU.EX2 R66, R66 ;  /* 0x0000004200427308 */ /* 0x000e620000000800 */
[----:B------:R-:W-:-:S03]  /*e660*/  FADD.FTZ R43, R43, R42 ;  /* 0x0000002a2b2b7221 */ /* 0x000fc60000010000 */
[----:B------:R-:W-:Y:S01]  /*e670*/  HMMA.16816.F32 R68, R68, R6, RZ ;  /* 0x000000064444723c */ /* 0x000fe200000018ff */
[----:B------:R-:W-:Y:S01]  /*e680*/  F2FP.F16.F32.PACK_AB R6, R32, R39 ;  /* 0x000000272006723e */ /* 0x000fe200000000ff */
[----:B------:R-:W-:Y:S01]  /*e690*/  MUFU.EX2 R67, R67 ;  /* 0x0000004300437308 */ /* 0x000fe20000000800 */
[----:B--2---:R-:W-:Y:S01]  /*e6a0*/  F2FP.F16.F32.PACK_AB R7, R3, R30 ;  /* 0x0000001e0307723e */ /* 0x004fe200000000ff */
[----:B------:R-:W-:Y:S02]  /*e6b0*/  FADD.FTZ R43, R38, R43 ;  /* 0x0000002b262b7221 */ /* 0x000fe40000010000 */
[----:B------:R-:W2:Y:S04]  /*e6c0*/  MUFU.EX2 R58, R58 ;  /* 0x0000003a003a7308 */ /* 0x000ea80000000800 */
[C---:B------:R-:W-:Y:S01]  /*e6d0*/  HMMA.16816.F32 R96, R4.reuse, R16, R96 ;  /* 0x000000100460723c */ /* 0x040fe20000001860 */
[----:B------:R-:W-:Y:S04]  /*e6e0*/  MUFU.EX2 R125, R183 ;  /* 0x000000b7007d7308 */ /* 0x000fe80000000800 */
[----:B------:R-:W4:Y:S03]  /*e6f0*/  MUFU.EX2 R106, R106 ;  /* 0x0000006a006a7308 */ /* 0x000f260000000800 */
[C---:B------:R-:W-:Y:S01]  /*e700*/  HMMA.16816.F32 R92, R4.reuse, R18, R92 ;  /* 0x00000012045c723c */ /* 0x040fe2000000185c */
[----:B------:R-:W1:Y:S01]  /*e710*/  LDSM.16.MT88.4 R16, [R156+0x7000] ;  /* 0x007000009c10783b */ /* 0x000e620000004200 */
[----:B------:R-:W-:Y:S04]  /*e720*/  MUFU.EX2 R121, R181 ;  /* 0x000000b500797308 */ /* 0x000fe80000000800 */
[----:B------:R-:W4:Y:S02]  /*e730*/  MUFU.EX2 R104, R104 ;  /* 0x0000006800687308 */ /* 0x000f240000000800 */
[C---:B-----5:R-:W-:Y:S02]  /*e740*/  HMMA.16816.F32 R88, R4.reuse, R12, R88 ;  /* 0x0000000c0458723c */ /* 0x060fe40000001858 */
[----:B------:R-:W-:Y:S04]  /*e750*/  MUFU.EX2 R143, R179 ;  /* 0x000000b3008f7308 */ /* 0x000fe80000000800 */
[----:B------:R-:W5:Y:S02]  /*e760*/  MUFU.EX2 R108, R108 ;  /* 0x0000006c006c7308 */ /* 0x000f640000000800 */
[C---:B------:R-:W-:Y:S01]  /*e770*/  HMMA.16816.F32 R84, R4.reuse, R14, R84 ;  /* 0x0000000e0454723c */ /* 0x040fe20000001854 */
[----:B------:R-:W2:Y:S01]  /*e780*/  LDSM.16.MT88.4 R12, [R152+0x7000] ;  /* 0x00700000980c783b */ /* 0x000ea20000004200 */
        /* <DEDUP_REMOVED lines=8> */
[----:B------:R-:W5:Y:S02]  /*e810*/  MUFU.EX2 R114, R114 ;  /* 0x0000007200727308 */ /* 0x000f640000000800 */
[C---:B---3--:R-:W-:Y:S02]  /*e820*/  HMMA.16816.F32 R72, R4.reuse, R24, R72 ;  /* 0x000000180448723c */ /* 0x048fe40000001848 */
[----:B------:R-:W-:Y:S04]  /*e830*/  MUFU.EX2 R137, R139 ;  /* 0x0000008b00897308 */ /* 0x000fe80000000800 */
[----:B------:R-:W-:Y:S02]  /*e840*/  MUFU.EX2 R118, R118 ;  /* 0x0000007600767308 */ /* 0x000fe40000000800 */
[----:B------:R-:W-:Y:S01]  /*e850*/  HMMA.16816.F32 R68, R4, R26, R68 ;  /* 0x0000001a0444723c */ /* 0x000fe20000001844 */
[----:B------:R-:W-:Y:S01]  /*e860*/  F2FP.F16.F32.PACK_AB R4, R59, R52 ;  /* 0x000000343b04723e */ /* 0x000fe200000000ff */
[----:B------:R-:W3:Y:S01]  /*e870*/  LDSM.16.MT88.4 R24, [R100+0x7000] ;  /* 0x007000006418783b */ /* 0x000ee20000004200 */
[----:B------:R-:W-:Y:S01]  /*e880*/  F2FP.F16.F32.PACK_AB R6, R50, R53 ;  /* 0x000000353206723e */ /* 0x000fe200000000ff */
[----:B-1----:R-:W-:Y:S01]  /*e890*/  FFMA.FTZ R116, R141, UR4, -R36 ;  /* 0x000000048d747c23 */ /* 0x002fe20008010824 */
[----:B------:R-:W-:Y:S01]  /*e8a0*/  F2FP.F16.F32.PACK_AB R5, R55, R56 ;  /* 0x000000383705723e */ /* 0x000fe200000000ff */
[----:B------:R-:W-:Y:S01]  /*e8b0*/  MUFU.EX2 R133, R135 ;  /* 0x0000008700857308 */ /* 0x000fe20000000800 */
[----:B------:R-:W-:-:S03]  /*e8c0*/  F2FP.F16.F32.PACK_AB R7, R57, R54 ;  /* 0x000000363907723e */ /* 0x000fc600000000ff */
[----:B------:R-:W1:Y:S04]  /*e8d0*/  MUFU.EX2 R116, R116 ;  /* 0x0000007400747308 */ /* 0x000e680000000800 */
[C---:B------:R-:W-:Y:S01]  /*e8e0*/  HMMA.16816.F32 R96, R4.reuse, R16, R96 ;  /* 0x000000100460723c */ /* 0x040fe20000001860 */
[----:B------:R-:W-:Y:S04]  /*e8f0*/  MUFU.EX2 R120, R120 ;  /* 0x0000007800787308 */ /* 0x000fe80000000800 */
[----:B------:R-:W1:Y:S03]  /*e900*/  MUFU.EX2 R129, R131 ;  /* 0x0000008300817308 */ /* 0x000e660000000800 */
[C---:B------:R-:W-:Y:S01]  /*e910*/  HMMA.16816.F32 R92, R4.reuse, R18, R92 ;  /* 0x00000012045c723c */ /* 0x040fe2000000185c */
[----:B------:R-:W5:Y:S01]  /*e920*/  LDSM.16.MT88.4 R16, [R156+0x7800] ;  /* 0x007800009c10783b */ /* 0x000f620000004200 */
[----:B------:R-:W-:Y:S04]  /*e930*/  MUFU.EX2 R122, R122 ;  /* 0x0000007a007a7308 */ /* 0x000fe80000000800 */
[----:B------:R-:W1:Y:S02]  /*e940*/  MUFU.EX2 R127, R127 ;  /* 0x0000007f007f7308 */ /* 0x000e640000000800 */
[C---:B--2---:R-:W-:Y:S02]  /*e950*/  HMMA.16816.F32 R88, R4.reuse, R12, R88 ;  /* 0x0000000c0458723c */ /* 0x044fe40000001858 */
[----:B------:R-:W-:Y:S04]  /*e960*/  MUFU.EX2 R109, R111 ;  /* 0x0000006f006d7308 */ /* 0x000fe80000000800 */
[----:B------:R-:W2:Y:S02]  /*e970*/  MUFU.EX2 R124, R124 ;  /* 0x0000007c007c7308 */ /* 0x000ea40000000800 */
[C---:B------:R-:W-:Y:S01]  /*e980*/  HMMA.16816.F32 R84, R4.reuse, R14, R84 ;  /* 0x0000000e0454723c */ /* 0x040fe20000001854 */
[----:B------:R-:W1:Y:S01]  /*e990*/  LDSM.16.MT88.4 R12, [R152+0x7800] ;  /* 0x00780000980c783b */ /* 0x000e620000004200 */
[----:B------:R-:W-:Y:S04]  /*e9a0*/  MUFU.EX2 R105, R107 ;  /* 0x0000006b00697308 */ /* 0x000fe80000000800 */
[----:B------:R-:W2:Y:S02]  /*e9b0*/  MUFU.EX2 R126, R126 ;  /* 0x0000007e007e7308 */ /* 0x000ea40000000800 */
[C---:B----4-:R-:W-:Y:S02]  /*e9c0*/  HMMA.16816.F32 R80, R4.reuse, R8, R80 ;  /* 0x000000080450723c */ /* 0x050fe40000001850 */
[----:B------:R-:W-:Y:S06]  /*e9d0*/  MUFU.EX2 R35, R37 ;  /* 0x0000002500237308 */ /* 0x000fec0000000800 */
        /* <DEDUP_REMOVED lines=9> */
[C---:B-----5:R-:W-:Y:S08]  /*ea70*/  HMMA.16816.F32 R96, R4.reuse, R16, R96 ;  /* 0x000000100460723c */ /* 0x060ff00000001860 */
        /* <DEDUP_REMOVED lines=23> */
[----:B------:R-:W5:Y:S07]  /*ebf0*/  LDSM.16.MT88.4 R24, [R156+0x8800] ;  /* 0x008800009c18783b */ /* 0x000f6e0000004200 */
        /* <DEDUP_REMOVED lines=22> */
[C---:B---3--:R-:W-:Y:S03]  /*ed60*/  HMMA.16816.F32 R72, R4.reuse, R16, R72 ;  /* 0x000000100448723c */ /* 0x048fe60000001848 */
[----:B------:R-:W3:Y:S05]  /*ed70*/  MUFU.EX2 R27, R27 ;  /* 0x0000001b001b7308 */ /* 0x000eea0000000800 */
[----:B------:R-:W-:Y:S01]  /*ed80*/  HMMA.16816.F32 R68, R4, R18, R68 ;  /* 0x000000120444723c */ /* 0x000fe20000001844 */
[----:B------:R-:W4:Y:S01]  /*ed90*/  LDSM.16.MT88.4 R16, [R102+0x9000] ;  /* 0x009000006610783b */ /* 0x000f220000004200 */
[----:B--2---:R-:W-:-:S02]  /*eda0*/  F2FP.F16.F32.PACK_AB R5, R124, R109 ;  /* 0x0000006d7c05723e */ /* 0x004fc400000000ff */
[----:B------:R-:W-:Y:S02]  /*edb0*/  F2FP.F16.F32.PACK_AB R7, R126, R105 ;  /* 0x000000697e07723e */ /* 0x000fe400000000ff */
[----:B-----5:R-:W-:Y:S02]  /*edc0*/  F2FP.F16.F32.PACK_AB R4, R26, R25 ;  /* 0x000000191a04723e */ /* 0x020fe400000000ff */
[----:B---3--:R-:W-:-:S07]  /*edd0*/  F2FP.F16.F32.PACK_AB R6, R27, R24 ;  /* 0x000000181b06723e */ /* 0x008fce00000000ff */
[C---:B-1----:R-:W-:Y:S08]  /*ede0*/  HMMA.16816.F32 R96, R4.reuse, R12, R96 ;  /* 0x0000000c0460723c */ /* 0x042ff00000001860 */
        /* <DEDUP_REMOVED lines=11> */
[--C-:B------:R-:W-:Y:S01]  /*eea0*/  FFMA.FTZ R32, R29, UR4, -R28.reuse ;  /* 0x000000041d207c23 */ /* 0x100fe2000801081c */
[--C-:B------:R-:W-:Y:S01]  /*eeb0*/  FFMA.FTZ R29, R23, UR4, -R28.reuse ;  /* 0x00000004171d7c23 */ /* 0x100fe2000801081c */
[----:B------:R-:W-:Y:S01]  /*eec0*/  FFMA.FTZ R23, R22, UR4, -R28 ;  /* 0x0000000416177c23 */ /* 0x000fe2000801081c */
[----:B------:R-:W-:Y:S01]  /*eed0*/  FADD.FTZ R52, R52, R39 ;  /* 0x0000002734347221 */ /* 0x000fe20000010000 */
[----:B------:R-:W-:Y:S01]  /*eee0*/  MUFU.EX2 R33, R40 ;  /* 0x0000002800217308 */ /* 0x000fe20000000800 */
[C---:B------:R-:W-:Y:S01]  /*eef0*/  HMMA.16816.F32 R80, R4.reuse, R16, R80 ;  /* 0x000000100450723c */ /* 0x040fe20000001850 */
[----:B------:R-:W-:Y:S01]  /*ef00*/  FADD.FTZ R16, R30, R43 ;  /* 0x0000002b1e107221 */ /* 0x000fe20000010000 */
[----:B------:R-:W-:Y:S01]  /*ef10*/  FADD.FTZ R28, R59, R52 ;  /* 0x000000343b1c7221 */ /* 0x000fe20000010000 */
[----:B------:R-:W4:Y:S02]  /*ef20*/  MUFU.EX2 R30, R36 ;  /* 0x00000024001e7308 */ /* 0x000f240000000800 */
[----:B------:R-:W-:Y:S01]  /*ef30*/  FADD.FTZ R17, R3, R16 ;  /* 0x0000001003117221 */ /* 0x000fe20000010000 */
[----:B------:R-:W-:Y:S01]  /*ef40*/  FADD.FTZ R53, R53, R28 ;  /* 0x0000001c35357221 */ /* 0x000fe20000010000 */
[----:B------:R-:W-:Y:S01]  /*ef50*/  MUFU.EX2 R3, R31 ;  /* 0x0000001f00037308 */ /* 0x000fe20000000800 */
[----:B------:R-:W-:Y:S01]  /*ef60*/  HMMA.16816.F32 R76, R4, R18, R76 ;  /* 0x00000012044c723c */ /* 0x000fe2000000184c */
[----:B------:R-:W-:Y:S01]  /*ef70*/  FADD.FTZ R56, R56, R17 ;  /* 0x0000001138387221 */ /* 0x000fe20000010000 */
[----:B------:R-:W-:Y:S01]  /*ef80*/  FADD.FTZ R50, R50, R53 ;  /* 0x0000003532327221 */ /* 0x000fe20000010000 */
[----:B------:R-:W5:Y:S01]  /*ef90*/  LDSM.16.MT88.4 R16, [R152+0x9800] ;  /* 0x009800009810783b */ /* 0x000f620000004200 */
[----:B------:R-:W4:Y:S01]  /*efa0*/  MUFU.EX2 R32, R32 ;  /* 0x0000002000207308 */ /* 0x000f220000000800 */
[----:B------:R-:W-:Y:S01]  /*efb0*/  FADD.FTZ R55, R55, R56 ;  /* 0x0000003837377221 */ /* 0x000fe20000010000 */
[----:B------:R-:W-:-:S02]  /*efc0*/  FADD.FTZ R123, R123, R50 ;  /* 0x000000327b7b7221 */ /* 0x000fc40000010000 */
[----:B------:R3:W-:Y:S01]  /*efd0*/  MUFU.EX2 R22, R29 ;  /* 0x0000001d00167308 */ /* 0x0007e20000000800 */
[----:B------:R-:W-:Y:S01]  /*efe0*/  FADD.FTZ R54, R54, R55 ;  /* 0x0000003736367221 */ /* 0x000fe20000010000 */
[C---:B-1----:R-:W-:Y:S01]  /*eff0*/  HMMA.16816.F32 R72, R4.reuse, R12, R72 ;  /* 0x0000000c0448723c */ /* 0x042fe20000001848 */
[----:B------:R-:W-:Y:S01]  /*f000*/  FADD.FTZ R66, R66, R123 ;  /* 0x0000007b42427221 */ /* 0x000fe20000010000 */
[----:B------:R-:W1:Y:S01]  /*f010*/  MUFU.EX2 R23, R23 ;  /* 0x0000001700177308 */ /* 0x000e620000000800 */
[----:B------:R-:W-:Y:S02]  /*f020*/  FADD.FTZ R54, R57, R54 ;  /* 0x0000003639367221 */ /* 0x000fe40000010000 */
[----:B------:R-:W-:Y:S02]  /*f030*/  FADD.FTZ R67, R67, R66 ;  /* 0x0000004243437221 */ /* 0x000fe40000010000 */
[----:B------:R-:W-:Y:S01]  /*f040*/  FADD.FTZ R125, R125, R54 ;  /* 0x000000367d7d7221 */ /* 0x000fe20000010000 */
[----:B------:R-:W-:Y:S01]  /*f050*/  HMMA.16816.F32 R68, R4, R14, R68 ;  /* 0x0000000e0444723c */ /* 0x000fe20000001844 */
[----:B------:R-:W5:Y:S01]  /*f060*/  LDSM.16.MT88.4 R12, [R102+0x9800] ;  /* 0x00980000660c783b */ /* 0x000f620000004200 */
[----:B--2---:R-:W-:Y:S01]  /*f070*/  F2FP.F16.F32.PACK_AB R4, R34, R35 ;  /* 0x000000232204723e */ /* 0x004fe200000000ff */
[----:B------:R-:W-:Y:S01]  /*f080*/  FADD.FTZ R106, R106, R125 ;  /* 0x0000007d6a6a7221 */ /* 0x000fe20000010000 */
[----:B----4-:R-:W-:Y:S01]  /*f090*/  F2FP.F16.F32.PACK_AB R6, R30, R33 ;  /* 0x000000211e06723e */ /* 0x010fe200000000ff */
[----:B------:R-:W-:Y:S01]  /*f0a0*/  FADD.FTZ R58, R58, R67 ;  /* 0x000000433a3a7221 */ /* 0x000fe20000010000 */
[----:B------:R-:W-:Y:S01]  /*f0b0*/  F2FP.F16.F32.PACK_AB R5, R32, R3 ;  /* 0x000000032005723e */ /* 0x000fe200000000ff */
[----:B---3--:R-:W-:Y:S01]  /*f0c0*/  FADD.FTZ R29, R121, R106 ;  /* 0x0000006a791d7221 */ /* 0x008fe20000010000 */
[----:B-1----:R-:W-:Y:S01]  /*f0d0*/  F2FP.F16.F32.PACK_AB R7, R23, R22 ;  /* 0x000000161707723e */ /* 0x002fe200000000ff */
[----:B------:R-:W-:-:S02]  /*f0e0*/  FADD.FTZ R143, R143, R58 ;  /* 0x0000003a8f8f7221 */ /* 0x000fc40000010000 */
[----:B------:R-:W-:Y:S02]  /*f0f0*/  FADD.FTZ R29, R104, R29 ;  /* 0x0000001d681d7221 */ /* 0x000fe40000010000 */
[----:B------:R-:W-:Y:S02]  /*f100*/  FADD.FTZ R108, R108, R143 ;  /* 0x0000008f6c6c7221 */ /* 0x000fe40000010000 */
[----:B------:R-:W-:Y:S01]  /*f110*/  HMMA.16816.F32 R96, R4, R8, R96 ;  /* 0x000000080460723c */ /* 0x000fe20000001860 */
[----:B------:R-:W-:-:S04]  /*f120*/  FADD.FTZ R28, R112, R29 ;  /* 0x0000001d701c7221 */ /* 0x000fc80000010000 */
[----:B------:R-:W-:-:S03]  /*f130*/  FADD.FTZ R28, R151, R28 ;  /* 0x0000001c971c7221 */ /* 0x000fc60000010000 */
[----:B------:R-:W-:Y:S01]  /*f140*/  HMMA.16816.F32 R92, R4, R10, R92 ;  /* 0x0000000a045c723c */ /* 0x000fe2000000185c */
[----:B------:R-:W1:Y:S01]  /*f150*/  LDSM.16.MT88.4 R8, [R100+0x9800] ;  /* 0x009800006408783b */ /* 0x000e620000004200 */
        /* <DEDUP_REMOVED lines=101> */
.L_x_6762:
[----:B------:R-:W-:Y:S01]  /*f7b0*/  UMOV UR8, URZ ;  /* 0x000000ff00087c82 */ /* 0x000fe20008000000 */
[----:B------:R-:W-:Y:S01]  /*f7c0*/  IMAD.SHL.U32 R3, R20, 0x80, RZ ;  /* 0x0000008014037824 */ /* 0x000fe200078e00ff */
[----:B------:R-:W-:-:S05]  /*f7d0*/  IADD3 R4, P0, PT, RZ, -UR8, RZ ;  /* 0x80000008ff047c10 */ /* 0x000fca000ff1e0ff */
[----:B------:R-:W-:-:S05]  /*f7e0*/  IMAD.X R3, RZ, RZ, ~R3, P0 ;  /* 0x000000ffff037224 */ /* 0x000fca00000e0e03 */
[----:B------:R-:W-:-:S04]  /*f7f0*/  SHF.R.S64 R5, R4, 0x1f, R3 ;  /* 0x0000001f04057819 */ /* 0x000fc80000001003 */
[----:B------:R-:W-:-:S04]  /*f800*/  IADD3 R168, P0, PT, R5, R168, RZ ;  /* 0x000000a805a87210 */ /* 0x000fc80007f1e0ff */
[----:B------:R-:W-:-:S09]  /*f810*/  LEA.HI.X.SX32 R169, R3, R169, 0x1, P0 ;  /* 0x000000a903a97211 */ /* 0x000fd200000f0eff */
.L_x_6763:
        /* <DEDUP_REMOVED lines=29> */
[----:B------:R-:W4:Y:S04]  /*f9f0*/  LDSM.16.M88.4 R104, [R160+0x2000] ;  /* 0x00200000a068783b */ /* 0x000f280000000200 */
[----:B------:R-:W5:Y:S04]  /*fa00*/  LDSM.16.M88.4 R52, [R160+0x2800] ;  /* 0x00280000a034783b */ /* 0x000f680000000200 */
[----:B------:R-:W3:Y:S04]  /*fa10*/  LDSM.16.M88.4 R44, [R160+0x3000] ;  /* 0x00300000a02c783b */ /* 0x000ee80000000200 */
[----:B------:R-:W3:Y:S04]  /*fa20*/  LDSM.16.M88.4 R36, [R160+0x3800] ;  /* 0x00380000a024783b */ /* 0x000ee80000000200 */
[----:B------:R-:W3:Y:S04]  /*fa30*/  LDSM.16.M88.4 R28, [R160+0x4000] ;  /* 0x00400000a01c783b */ /* 0x000ee80000000200 */
[----:B------:R-:W3:Y:S04]  /*fa40*/  LDSM.16.M88.4 R20, [R160+0x4800] ;  /* 0x00480000a014783b */ /* 0x000ee80000000200 */
[----:B------:R-:W3:Y:S04]  /*fa50*/  LDSM.16.M88.4 R12, [R160+0x5000] ;  /* 0x00500000a00c783b */ /* 0x000ee80000000200 */
[----:B-1----:R-:W1:Y:S04]  /*fa60*/  LDSM.16.M88.4 R8, [R160+0x5800] ;  /* 0x00580000a008783b */ /* 0x002e680000000200 */
[----:B------:R-:W-:Y:S04]  /*fa70*/  LDSM.16.M88.4 R140, [R159] ;  /* 0x000000009f8c783b */ /* 0x000fe80000000200 */
[----:B--2---:R-:W2:Y:S01]  /*fa80*/  LDSM.16.M88.4 R4, [R155+0x2000] ;  /* 0x002000009b04783b */ /* 0x004ea20000000200 */
[C---:B----4-:R-:W-:Y:S03]  /*fa90*/  HMMA.16816.F32 R108, R132.reuse, R104, RZ ;  /* 0x00000068846c723c */ /* 0x050fe600000018ff */
[----:B------:R-:W4:Y:S04]  /*faa0*/  LDSM.16.M88.4 R112, [R155+0x4000] ;  /* 0x004000009b70783b */ /* 0x000f280000000200 */
[----:B------:R-:W4:Y:S01]  /*fab0*/  LDSM.16.M88.4 R124, [R155+0x2800] ;  /* 0x002800009b7c783b */ /* 0x000f220000000200 */
[C---:B------:R-:W-:Y:S03]  /*fac0*/  HMMA.16816.F32 R104, R132.reuse, R106, RZ ;  /* 0x0000006a8468723c */ /* 0x040fe600000018ff */
[----:B------:R-:W4:Y:S04]  /*fad0*/  LDSM.16.M88.4 R120, [R155+0x3000] ;  /* 0x003000009b78783b */ /* 0x000f280000000200 */
[----:B------:R-:W4:Y:S01]  /*fae0*/  LDSM.16.M88.4 R116, [R155+0x3800] ;  /* 0x003800009b74783b */ /* 0x000f220000000200 */
[C---:B-----5:R-:W-:Y:S03]  /*faf0*/  HMMA.16816.F32 R56, R132.reuse, R52, RZ ;  /* 0x000000348438723c */ /* 0x060fe600000018ff */
[----:B------:R-:W-:Y:S04]  /*fb00*/  LDSM.16.M88.4 R128, [R158] ;  /* 0x000000009e80783b */ /* 0x000fe80000000200 */
[----:B------:R-:W0:Y:S01]  /*fb10*/  LDGDEPBAR ;  /* 0x00000000000079af */ /* 0x000e220000000000 */
        /* <DEDUP_REMOVED lines=31> */
[----:B------:R-:W-:Y:S07]  /*fd10*/  LDSM.16.M88.4 R8, [R157] ;  /* 0x000000009d08783b */ /* 0x000fee0000000200 */
[C---:B--2---:R-:W-:Y:S08]  /*fd20*/  HMMA.16816.F32 R16, R140.reuse, R4, R16 ;  /* 0x000000048c10723c */ /* 0x044ff00000001810 */
[----:B------:R-:W-:Y:S01]  /*fd30*/  HMMA.16816.F32 R12, R140, R6, R12 ;  /* 0x000000068c0c723c */ /* 0x000fe2000000180c */
[----:B------:R-:W1:Y:S07]  /*fd40*/  LDSM.16.M88.4 R4, [R153+0x2000] ;  /* 0x002000009904783b */ /* 0x000e6e0000000200 */
[C---:B---3--:R-:W-:Y:S08]  /*fd50*/  HMMA.16816.F32 R40, R128.reuse, R112, R40 ;  /* 0x000000708028723c */ /* 0x048ff00000001828 */
[C---:B------:R-:W-:Y:S01]  /*fd60*/  HMMA.16816.F32 R36, R128.reuse, R114, R36 ;  /* 0x000000728024723c */ /* 0x040fe20000001824 */
[----:B------:R-:W2:Y:S07]  /*fd70*/  LDSM.16.M88.4 R112, [R153+0x2800] ;  /* 0x002800009970783b */ /* 0x000eae0000000200 */
[C---:B----4-:R-:W-:Y:S08]  /*fd80*/  HMMA.16816.F32 R108, R128.reuse, R124, R108 ;  /* 0x0000007c806c723c */ /* 0x050ff0000000186c */
[C---:B------:R-:W-:Y:S08]  /*fd90*/  HMMA.16816.F32 R104, R128.reuse, R126, R104 ;  /* 0x0000007e8068723c */ /* 0x040ff00000001868 */
        /* <DEDUP_REMOVED lines=9> */
[----:B--2---:R-:W-:Y:S01]  /*fe30*/  HMMA.16816.F32 R56, R8, R112, R56 ;  /* 0x000000700838723c */ /* 0x004fe20000001838 */
[----:B------:R-:W-:Y:S02]  /*fe40*/  MUFU.TANH R3, R3 ;  /* 0x0000000300037308 */ /* 0x000fe40000002400 */
[----:B------:R-:W-:Y:S01]  /*fe50*/  FMUL.FTZ R67, R104, UR10 ;  /* 0x0000000a68437c20 */ /* 0x000fe20008410000 */
[----:B------:R-:W-:Y:S01]  /*fe60*/  FMUL.FTZ R108, R105, UR10 ;  /* 0x0000000a696c7c20 */ /* 0x000fe20008410000 */
[----:B------:R-:W-:Y:S01]  /*fe70*/  FMUL.FTZ R109, R106, UR10 ;  /* 0x0000000a6a6d7c20 */ /* 0x000fe20008410000 */
[----:B------:R-:W-:Y:S02]  /*fe80*/  FMUL.FTZ R110, R107, UR10 ;  /* 0x0000000a6b6e7c20 */ /* 0x000fe40008410000 */
[C---:B------:R-:W-:Y:S01]  /*fe90*/  HMMA.16816.F32 R48, R128.reuse, R116, R48 ;  /* 0x000000748030723c */ /* 0x040fe20000001830 */
[----:B------:R-:W2:Y:S01]  /*fea0*/  LDSM.16.M88.4 R104, [R154+0x4800] ;  /* 0x004800009a68783b */ /* 0x000ea20000000200 */
[----:B------:R-:W3:Y:S06]  /*feb0*/  MUFU.TANH R62, R62 ;  /* 0x0000003e003e7308 */ /* 0x000eec0000002400 */
[----:B------:R-:W-:Y:S01]  /*fec0*/  HMMA.16816.F32 R44, R128, R118, R44 ;  /* 0x00000076802c723c */ /* 0x000fe2000000182c */
[----:B------:R-:W4:Y:S01]  /*fed0*/  LDSM.16.M88.4 R116, [R154+0x4000] ;  /* 0x004000009a74783b */ /* 0x000f220000000200 */
[----:B------:R-:W5:Y:S01]  /*fee0*/  MUFU.TANH R66, R66 ;  /* 0x0000004200427308 */ /* 0x000f620000002400 */
[----:B------:R-:W-:Y:S01]  /*fef0*/  FMUL.FTZ R113, R56, UR10 ;  /* 0x0000000a38717c20 */ /* 0x000fe20008410000 */
[----:B------:R-:W-:Y:S01]  /*ff00*/  FMUL.FTZ R111, R57, UR10 ;  /* 0x0000000a396f7c20 */ /* 0x000fe20008410000 */
[----:B------:R-:W-:-:S03]  /*ff10*/  FMUL.FTZ R112, R59, UR10 ;  /* 0x0000000a3b707c20 */ /* 0x000fc60008410000 */
[C---:B------:R-:W-:Y:S01]  /*ff20*/  HMMA.16816.F32 R52, R8.reuse, R114, R52 ;  /* 0x000000720834723c */ /* 0x040fe20000001834 */
[----:B------:R-:W-:Y:S01]  /*ff30*/  FMUL.FTZ R114, R58, UR10 ;  /* 0x0000000a3a727c20 */ /* 0x000fe20008410000 */
[----:B------:R-:W-:Y:S01]  /*ff40*/  MUFU.TANH R67, R67 ;  /* 0x0000004300437308 */ /* 0x000fe20000002400 */
[----:B------:R-:W3:Y:S05]  /*ff50*/  LDSM.16.M88.4 R56, [R153+0x3800] ;  /* 0x003800009938783b */ /* 0x000eea0000000200 */
[C---:B-1----:R-:W-:Y:S02]  /*ff60*/  HMMA.16816.F32 R48, R8.reuse, R4, R48 ;  /* 0x000000040830723c */ /* 0x042fe40000001830 */
[----:B------:R-:W1:Y:S06]  /*ff70*/  MUFU.TANH R63, R63 ;  /* 0x0000003f003f7308 */ /* 0x000e6c0000002400 */
[----:B------:R-:W-:Y:S01]  /*ff80*/  HMMA.16816.F32 R44, R8, R6, R44 ;  /* 0x00000006082c723c */ /* 0x000fe2000000182c */
[----:B------:R-:W5:Y:S01]  /*ff90*/  LDSM.16.M88.4 R4, [R154+0x5000] ;  /* 0x005000009a04783b */ /* 0x000f620000000200 */
[----:B------:R-:W-:Y:S01]  /*ffa0*/  MUFU.TANH R108, R108 ;  /* 0x0000006c006c7308 */ /* 0x000fe20000002400 */
[----:B------:R-:W-:Y:S01]  /*ffb0*/  FMUL.FTZ R115, R52, UR10 ;  /* 0x0000000a34737c20 */ /* 0x000fe20008410000 */
[----:B------:R-:W-:Y:S01]  /*ffc0*/  FMUL.FTZ R52, R53, UR10 ;  /* 0x0000000a35347c20 */ /* 0x000fe20008410000 */
[----:B------:R-:W-:Y:S01]  /*ffd0*/  FMUL.FTZ R53, R54, UR10 ;  /* 0x0000000a36357c20 */ /* 0x000fe20008410000 */
[----:B------:R-:W-:-:S02]  /*ffe0*/  FMUL.FTZ R54, R55, UR10 ;  /* 0x0000000a37367c20 */ /* 0x000fc40008410000 */
[C---:B--2---:R-:W-:Y:S02]  /*fff0*/  HMMA.16816.F32 R24, R128.reuse, R104, R24 ;  /* 0x000000688018723c */ /* 0x044fe40000001818 */
[----:B------:R-:W2:Y:S01]  /*10000*/  MUFU.TANH R109, R109 ;  /* 0x0000006d006d7308 */ /* 0x000ea20000002400 */
[----:B------:R-:W-:Y:S01]  /*10010*/  FMUL.FTZ R48, R48, UR10 ;  /* 0x0000000a30307c20 */ /* 0x000fe20008410000 */
[----:B------:R-:W-:Y:S01]  /*10020*/  FMUL.FTZ R49, R49, UR10 ;  /* 0x0000000a31317c20 */ /* 0x000fe20008410000 */
[----:B------:R-:W-:Y:S01]  /*10030*/  FMUL.FTZ R173, R50, UR10 ;  /* 0x0000000a32ad7c20 */ /* 0x000fe20008410000 */
[----:B------:R-:W-:Y:S02]  /*10040*/  FMUL.FTZ R147, R51, UR10 ;  /* 0x0000000a33937c20 */ /* 0x000fe40008410000 */
[----:B----4-:R-:W-:Y:S02]  /*10050*/  HMMA.16816.F32 R32, R128, R116, R32 ;  /* 0x000000748020723c */ /* 0x010fe40000001820 */
[----:B------:R-:W-:Y:S01]  /*10060*/  MUFU.TANH R148, R48 ;  /* 0x0000003000947308 */ /* 0x000fe20000002400 */
[----:B------:R-:W-:Y:S01]  /*10070*/  FMUL.FTZ R44, R44, UR10 ;  /* 0x0000000a2c2c7c20 */ /* 0x000fe20008410000 */
[----:B------:R-:W-:Y:S01]  /*10080*/  FMUL.FTZ R46, R46, UR10 ;  /* 0x0000000a2e2e7c20 */ /* 0x000fe20008410000 */
[----:B------:R-:W-:Y:S01]  /*10090*/  FMUL.FTZ R47, R47, UR10 ;  /* 0x0000000a2f2f7c20 */ /* 0x000fe20008410000 */
[----:B------:R-:W-:-:S02]  /*100a0*/  FMUL.FTZ R45, R45, UR10 ;  /* 0x0000000a2d2d7c20 */ /* 0x000fc40008410000 */
[----:B------:R-:W-:Y:S02]  /*100b0*/  HMMA.16816.F32 R28, R128, R118, R28 ;  /* 0x00000076801c723c */ /* 0x000fe4000000181c */
[----:B------:R4:W-:Y:S06]  /*100c0*/  MUFU.TANH R174, R49 ;  /* 0x0000003100ae7308 */ /* 0x0009ec0000002400 */
[----:B---3--:R-:W-:Y:S02]  /*100d0*/  HMMA.16816.F32 R40, R8, R56, R40 ;  /* 0x000000380828723c */ /* 0x008fe40000001828 */
[----:B------:R3:W-:Y:S06]  /*100e0*/  MUFU.TANH R150, R44 ;  /* 0x0000002c00967308 */ /* 0x0007ec0000002400 */
[C---:B-----5:R-:W-:Y:S02]  /*100f0*/  HMMA.16816.F32 R16, R128.reuse, R4, R16 ;  /* 0x000000048010723c */ /* 0x060fe40000001810 */
[----:B------:R-:W-:Y:S01]  /*10100*/  MUFU.TANH R151, R46 ;  /* 0x0000002e00977308 */ /* 0x000fe20000002400 */
[----:B----4-:R-:W4:Y:S05]  /*10110*/  LDSM.16.M88.4 R48, [R153+0x4000] ;  /* 0x004000009930783b */ /* 0x010f2a0000000200 */
[----:B------:R-:W-:Y:S01]  /*10120*/  HMMA.16816.F32 R12, R128, R6, R12 ;  /* 0x00000006800c723c */ /* 0x000fe2000000180c */
[----:B------:R-:W5:Y:S01]  /*10130*/  LDSM.16.M88.4 R4, [R155+0x5800] ;  /* 0x005800009b04783b */ /* 0x000f620000000200 */
[----:B------:R-:W-:Y:S01]  /*10140*/  MUFU.TANH R110, R110 ;  /* 0x0000006e006e7308 */ /* 0x000fe20000002400 */
[----:B------:R-:W-:Y:S01]  /*10150*/  FMUL.FTZ R40, R40, UR10 ;  /* 0x0000000a28287c20 */ /* 0x000fe20008410000 */
[----:B------:R-:W-:Y:S01]  /*10160*/  FMUL.FTZ R41, R41, UR10 ;  /* 0x0000000a29297c20 */ /* 0x000fe20008410000 */
[----:B------:R-:W-:Y:S01]  /*10170*/  FMUL.FTZ R57, R42, UR10 ;  /* 0x0000000a2a397c20 */ /* 0x000fe20008410000 */
[----:B---3--:R-:W-:-:S02]  /*10180*/  IMAD R44, R61, 0x80, R103 ;  /* 0x000000803d2c7824 */ /* 0x008fc400078e0267 */
[----:B------:R-:W-:Y:S01]  /*10190*/  HMMA.16816.F32 R36, R8, R58, R36 ;  /* 0x0000003a0824723c */ /* 0x000fe20000001824 */
[----:B------:R-:W-:Y:S01]  /*101a0*/  FMUL.FTZ R59, R43, UR10 ;  /* 0x0000000a2b3b7c20 */ /* 0x000fe20008410000 */
[----:B------:R-:W-:Y:S06]  /*101b0*/  MUFU.TANH R146, R40 ;  /* 0x0000002800927308 */ /* 0x000fec0000002400 */
[----:B------:R-:W-:Y:S02]  /*101c0*/  HMMA.16816.F32 R20, R128, R106, R20 ;  /* 0x0000006a8014723c */ /* 0x000fe40000001814 */
[----:B------:R3:W-:Y:S08]  /*101d0*/  MUFU.TANH R56, R41 ;  /* 0x0000002900387308 */ /* 0x0007f00000002400 */
[----:B------:R-:W2:Y:S01]  /*101e0*/  MUFU.TANH R113, R113 ;  /* 0x0000007100717308 */ /* 0x000ea20000002400 */
[----:B------:R-:W-:Y:S01]  /*101f0*/  FMUL.FTZ R39, R39, UR10 ;  /* 0x0000000a27277c20 */ /* 0x000fe20008410000 */
[----:B------:R-:W-:Y:S01]  /*10200*/  FMUL.FTZ R37, R37, UR10 ;  /* 0x0000000a25257c20 */ /* 0x000fe20008410000 */
[----:B------:R-:W-:Y:S01]  /*10210*/  FMUL.FTZ R36, R36, UR10 ;  /* 0x0000000a24247c20 */ /* 0x000fe20008410000 */
[----:B------:R-:W-:-:S04]  /*10220*/  FMUL.FTZ R38, R38, UR10 ;  /* 0x0000000a26267c20 */ /* 0x000fc80008410000 */
[----:B------:R1:W-:Y:S01]  /*10230*/  MUFU.TANH R104, R39 ;  /* 0x0000002700687308 */ /* 0x0003e20000002400 */
[----:B----4-:R-:W-:Y:S01]  /*10240*/  HMMA.16816.F32 R32, R8, R48, R32 ;  /* 0x000000300820723c */ /* 0x010fe20000001820 */
[----:B---3--:R-:W3:Y:S06]  /*10250*/  LDSM.16.M88.4 R40, [R153+0x4800] ;  /* 0x004800009928783b */ /* 0x008eec0000000200 */
[----:B------:R-:W-:Y:S01]  /*10260*/  MUFU.TANH R114, R114 ;  /* 0x0000007200727308 */ /* 0x000fe20000002400 */
[----:B-----5:R-:W-:Y:S01]  /*10270*/  HMMA.16816.F32 R136, R140, R4, R136 ;  /* 0x000000048c88723c */ /* 0x020fe20000001888 */
[----:B------:R-:W-:-:S05]  /*10280*/  VIADD R4, R44, 0xffffff01 ;  /* 0xffffff012c047836 */ /* 0x000fca0000000000 */
[C---:B------:R-:W-:Y:S01]  /*10290*/  ISETP.GE.AND P1, PT, R4.reuse, R65, PT ;  /* 0x000000410400720c */ /* 0x040fe20003f26270 */
[----:B------:R-:W4:Y:S01]  /*102a0*/  MUFU.TANH R111, R111 ;  /* 0x0000006f006f7308 */ /* 0x000f220000002400 */
[----:B------:R-:W-:Y:S01]  /*102b0*/  ISETP.GE.AND P3, PT, R4, R101, PT ;  /* 0x000000650400720c */ /* 0x000fe20003f66270 */
[----:B------:R-:W-:Y:S01]  /*102c0*/  VIADD R4, R44, 0xffffff08 ;  /* 0xffffff082c047836 */ /* 0x000fe20000000000 */
[----:B------:R-:W-:Y:S01]  /*102d0*/  HMMA.16816.F32 R28, R8, R50, R28 ;  /* 0x00000032081c723c */ /* 0x000fe2000000181c */
[----:B------:R-:W-:Y:S01]  /*102e0*/  FMUL.FTZ R55, R32, UR10 ;  /* 0x0000000a20377c20 */ /* 0x000fe20008410000 */
[----:B------:R-:W-:Y:S01]  /*102f0*/  FMUL.FTZ R33, R33, UR10 ;  /* 0x0000000a21217c20 */ /* 0x000fe20008410000 */
[----:B------:R-:W-:Y:S01]  /*10300*/  FMUL.FTZ R34, R34, UR10 ;  /* 0x0000000a22227c20 */ /* 0x000fe20008410000 */
[----:B------:R-:W-:Y:S01]  /*10310*/  VIADD R32, R44, 0xffffff00 ;  /* 0xffffff002c207836 */ /* 0x000fe20000000000 */
[C---:B------:R-:W-:Y:S01]  /*10320*/  ISETP.GE.AND P4, PT, R4.reuse, R65, PT ;  /* 0x000000410400720c */ /* 0x040fe20003f86270 */
[----:B------:R-:W-:Y:S01]  /*10330*/  MUFU.TANH R51, R33 ;  /* 0x0000002100337308 */ /* 0x000fe20000002400 */
[----:B------:R-:W-:Y:S01]  /*10340*/  ISETP.GE.AND P5, PT, R4, R101, PT ;  /* 0x000000650400720c */ /* 0x000fe20003fa6270 */
[----:B------:R-:W-:-:S02]  /*10350*/  VIADD R4, R44, 0xffffff09 ;  /* 0xffffff092c047836 */ /* 0x000fc40000000000 */
[----:B------:R-:W-:Y:S01]  /*10360*/  FMUL.FTZ R105, R35, UR10 ;  /* 0x0000000a23697c20 */ /* 0x000fe20008410000 */
[C---:B------:R-:W-:Y:S02]  /*10370*/  ISETP.GE.AND P2, PT, R32.reuse, R65, PT ;  /* 0x000000412000720c */ /* 0x040fe40003f46270 */
[----:B------:R-:W-:Y:S01]  /*10380*/  ISETP.GE.AND P0, PT, R32, R101, PT ;  /* 0x000000652000720c */ /* 0x000fe20003f06270 */
[----:B------:R5:W-:Y:S01]  /*10390*/  MUFU.TANH R103, R34 ;  /* 0x0000002200677308 */ /* 0x000be20000002400 */
[----:B------:R-:W-:Y:S02]  /*103a0*/  ISETP.GE.AND P6, PT, R4, R65, PT ;  /* 0x000000410400720c */ /* 0x000fe40003fc6270 */
[----:B------:R-:W-:Y:S02]  /*103b0*/  FSEL R46, R62, -INF , !P2 ;  /* 0xff8000003e2e7808 */ /* 0x000fe40005000000 */
[----:B------:R-:W-:Y:S01]  /*103c0*/  ISETP.GE.AND P2, PT, R4, R101, PT ;  /* 0x000000650400720c */ /* 0x000fe20003f46270 */
[----:B------:R-:W-:Y:S01]  /*103d0*/  FMUL.FTZ R28, R28, UR10 ;  /* 0x0000000a1c1c7c20 */ /* 0x000fe20008410000 */
[----:B------:R-:W-:Y:S01]  /*103e0*/  VIADD R4, R44, 0xffffff10 ;  /* 0xffffff102c047836 */ /* 0x000fe20000000000 */
[----:B-1----:R-:W-:Y:S01]  /*103f0*/  FSEL R39, R66, -INF , !P0 ;  /* 0xff80000042277808 */ /* 0x002fe20004000000 */
[C---:B---3--:R-:W-:Y:S01]  /*10400*/  HMMA.16816.F32 R24, R8.reuse, R40, R24 ;  /* 0x000000280818723c */ /* 0x048fe20000001818 */
[----:B------:R-:W-:Y:S01]  /*10410*/  FSEL R41, R3, -INF , !P3 ;  /* 0xff80000003297808 */ /* 0x000fe20005800000 */
[----:B------:R1:W-:Y:S01]  /*10420*/  MUFU.TANH R116, R28 ;  /* 0x0000001c00747308 */ /* 0x0003e20000002400 */
[----:B------:R-:W-:Y:S01]  /*10430*/  FMUL.FTZ R29, R29, UR10 ;  /* 0x0000000a1d1d7c20 */ /* 0x000fe20008410000 */
[----:B------:R-:W-:Y:S01]  /*10440*/  FMUL.FTZ R30, R30, UR10 ;  /* 0x0000000a1e1e7c20 */ /* 0x000fe20008410000 */
[----:B------:R-:W-:Y:S01]  /*10450*/  @P6 LOP3.LUT R64, R64, 0x2, RZ, 0xfc, !PT ;  /* 0x0000000240406812 */ /* 0x000fe200078efcff */
[----:B------:R-:W-:Y:S01]  /*10460*/  FMUL.FTZ R31, R31, UR10 ;  /* 0x0000000a1f1f7c20 */ /* 0x000fe20008410000 */
[----:B------:R-:W-:Y:S01]  /*10470*/  ISETP.GE.AND P6, PT, R4, R65, PT ;  /* 0x000000410400720c */ /* 0x000fe20003fc6270 */
[----:B------:R-:W-:Y:S01]  /*10480*/  HMMA.16816.F32 R20, R8, R42, R20 ;  /* 0x0000002a0814723c */ /* 0x000fe20000001814 */
[----:B-----5:R-:W3:Y:S01]  /*10490*/  LDSM.16.M88.4 R32, [R153+0x5000] ;  /* 0x005000009920783b */ /* 0x020ee20000000200 */
[----:B------:R-:W-:Y:S01]  /*104a0*/  LOP3.LUT R64, R64, 0xfffffffe, RZ, 0xc0, !PT ;  /* 0xfffffffe40407812 */ /* 0x000fe200078ec0ff */
[----:B------:R-:W5:Y:S01]  /*104b0*/  MUFU.TANH R112, R112 ;  /* 0x0000007000707308 */ /* 0x000f620000002400 */
[----:B------:R-:W-:Y:S01]  /*104c0*/  ISETP.GE.AND P0, PT, R4, R101, PT ;  /* 0x000000650400720c */ /* 0x000fe20003f06270 */
[----:B------:R-:W-:Y:S01]  /*104d0*/  VIADD R4, R44, 0xffffff18 ;  /* 0xffffff182c047836 */ /* 0x000fe20000000000 */
[----:B------:R-:W-:-:S02]  /*104e0*/  @P2 LOP3.LUT R64, R64, 0x1, RZ, 0xfc, !PT ;  /* 0x0000000140402812 */ /* 0x000fc400078efcff */
[----:B------:R-:W-:Y:S02]  /*104f0*/  FSEL R48, R63, -INF , !P1 ;  /* 0xff8000003f307808 */ /* 0x000fe40004800000 */
[----:B--2---:R-:W-:Y:S01]  /*10500*/  FSEL R43, R109, -INF , !P5 ;  /* 0xff8000006d2b7808 */ /* 0x004fe20006800000 */
[----:B------:R-:W-:Y:S01]  /*10510*/  FMUL.FTZ R3, R24, UR10 ;  /* 0x0000000a18037c20 */ /* 0x000fe20008410000 */
[----:B-1----:R-:W-:Y:S01]  /*10520*/  VIADD R28, R44, 0xffffff11 ;  /* 0xffffff112c1c7836 */ /* 0x002fe20000000000 */
[----:B------:R-:W-:Y:S01]  /*10530*/  FSEL R24, R67, -INF , !P4 ;  /* 0xff80000043187808 */ /* 0x000fe20006000000 */
[----:B------:R-:W-:Y:S01]  /*10540*/  MUFU.TANH R107, R29 ;  /* 0x0000001d006b7308 */ /* 0x000fe20000002400 */
[----:B------:R-:W-:Y:S01]  /*10550*/  LOP3.LUT P4, RZ, R64, 0x2, RZ, 0xc0, !PT ;  /* 0x0000000240ff7812 */ /* 0x000fe2000788c0ff */
[----:B------:R-:W-:Y:S01]  /*10560*/  FMUL.FTZ R5, R25, UR10 ;  /* 0x0000000a19057c20 */ /* 0x000fe20008410000 */
[C---:B------:R-:W-:Y:S01]  /*10570*/  ISETP.GE.AND P1, PT, R28.reuse, R65, PT ;  /* 0x000000411c00720c */ /* 0x040fe20003f26270 */
[----:B------:R-:W-:Y:S01]  /*10580*/  FMUL.FTZ R27, R27, UR10 ;  /* 0x0000000a1b1b7c20 */ /* 0x000fe20008410000 */
[----:B------:R-:W-:Y:S01]  /*10590*/  ISETP.GE.AND P2, PT, R28, R101, PT ;  /* 0x000000651c00720c */ /* 0x000fe20003f46270 */
[----:B------:R-:W-:Y:S01]  /*105a0*/  FMUL.FTZ R126, R20, UR10 ;  /* 0x0000000a147e7c20 */ /* 0x000fe20008410000 */
[----:B------:R-:W-:Y:S01]  /*105b0*/  FSEL R50, R108, -INF , !P4 ;  /* 0xff8000006c327808 */ /* 0x000fe20006000000 */
[----:B------:R-:W-:Y:S01]  /*105c0*/  MUFU.TANH R62, R30 ;  /* 0x0000001e003e7308 */ /* 0x000fe20000002400 */
[----:B------:R-:W-:Y:S01]  /*105d0*/  ISETP.GE.AND P3, PT, R4, R65, PT ;  /* 0x000000410400720c */ /* 0x000fe20003f66270 */
[----:B------:R-:W-:Y:S01]  /*105e0*/  VIADD R20, R44, 0xffffff29 ;  /* 0xffffff292c147836 */ /* 0x000fe20000000000 */
[----:B------:R-:W-:Y:S01]  /*105f0*/  ISETP.GE.AND P4, PT, R4, R101, PT ;  /* 0x000000650400720c */ /* 0x000fe20003f86270 */
[----:B------:R-:W-:Y:S01]  /*10600*/  VIADD R4, R44, 0xffffff19 ;  /* 0xffffff192c047836 */ /* 0x000fe20000000000 */
[----:B------:R-:W-:Y:S01]  /*10610*/  LOP3.LUT P5, RZ, R64, 0x1, RZ, 0xc0, !PT ;  /* 0x0000000140ff7812 */ /* 0x000fe200078ac0ff */
[----:B------:R-:W-:Y:S01]  /*10620*/  FMUL.FTZ R21, R21, UR10 ;  /* 0x0000000a15157c20 */ /* 0x000fe20008410000 */
[----:B------:R-:W-:Y:S01]  /*10630*/  FSEL R40, R113, -INF , !P6 ;  /* 0xff80000071287808 */ /* 0x000fe20007000000 */
[----:B------:R1:W-:Y:S01]  /*10640*/  MUFU.TANH R63, R31 ;  /* 0x0000001f003f7308 */ /* 0x0003e20000002400 */
[----:B------:R-:W-:Y:S01]  /*10650*/  FSEL R25, R110, -INF , !P5 ;  /* 0xff8000006e197808 */ /* 0x000fe20006800000 */
[----:B------:R-:W-:Y:S01]  /*10660*/  FMUL.FTZ R22, R22, UR10 ;  /* 0x0000000a16167c20 */ /* 0x000fe20008410000 */
[C---:B------:R-:W-:Y:S01]  /*10670*/  ISETP.GE.AND P5, PT, R4.reuse, R65, PT ;  /* 0x000000410400720c */ /* 0x040fe20003fa6270 */
[----:B------:R-:W-:Y:S01]  /*10680*/  FMUL.FTZ R123, R23, UR10 ;  /* 0x0000000a177b7c20 */ /* 0x000fe20008410000 */
[----:B------:R-:W-:Y:S01]  /*10690*/  ISETP.GE.AND P6, PT, R4, R101, PT ;  /* 0x000000650400720c */ /* 0x000fe20003fc6270 */
[----:B------:R-:W-:Y:S01]  /*106a0*/  VIADD R4, R44, 0xffffff20 ;  /* 0xffffff202c047836 */ /* 0x000fe20000000000 */
[----:B----4-:R-:W-:Y:S01]  /*106b0*/  FSEL R42, R111, -INF , !P1 ;  /* 0xff8000006f2a7808 */ /* 0x010fe20004800000 */
[----:B------:R-:W-:Y:S01]  /*106c0*/  MUFU.TANH R53, R53 ;  /* 0x0000003500357308 */ /* 0x000fe20000002400 */
[----:B------:R-:W-:Y:S01]  /*106d0*/  FMUL.FTZ R26, R26, UR10 ;  /* 0x0000000a1a1a7c20 */ /* 0x000fe20008410000 */
[----:B------:R-:W-:Y:S01]  /*106e0*/  LOP3.LUT R64, R64, 0xfffffffb, RZ, 0xc0, !PT ;  /* 0xfffffffb40407812 */ /* 0x000fe200078ec0ff */
[C---:B---3--:R-:W-:Y:S05]  /*106f0*/  HMMA.16816.F32 R16, R8.reuse, R32, R16 ;  /* 0x000000200810723c */ /* 0x048fea0000001810 */
[----:B------:R-:W-:Y:S01]  /*10700*/  MUFU.TANH R54, R54 ;  /* 0x0000003600367308 */ /* 0x000fe20000002400 */
[----:B-1----:R-:W1:Y:S02]  /*10710*/  LDSM.16.M88.4 R28, [R154+0x5800] ;  /* 0x005800009a1c783b */ /* 0x002e640000000200 */
[----:B------:R-:W-:Y:S01]  /*10720*/  HMMA.16816.F32 R12, R8, R34, R12 ;  /* 0x00000022080c723c */ /* 0x000fe2000000180c */
[----:B------:R-:W-:-:S04]  /*10730*/  VIADD R34, R44, 0xffffff48 ;  /* 0xffffff482c227836 */ /* 0x000fc80000000000 */
[----:B------:R-:W-:Y:S06]  /*10740*/  MUFU.TANH R115, R115 ;  /* 0x0000007300737308 */ /* 0x000fec0000002400 */
[----:B------:R-:W-:Y:S01]  /*10750*/  FMUL.FTZ R16, R16, UR10 ;  /* 0x0000000a10107c20 */ /* 0x000fe20008410000 */
[----:B------:R-:W-:Y:S01]  /*10760*/  FMUL.FTZ R17, R17, UR10 ;  /* 0x0000000a11117c20 */ /* 0x000fe20008410000 */
[----:B------:R-:W-:Y:S01]  /*10770*/  MUFU.TANH R52, R52 ;  /* 0x0000003400347308 */ /* 0x000fe20000002400 */
[----:B------:R-:W-:Y:S01]  /*10780*/  FMUL.FTZ R18, R18, UR10 ;  /* 0x0000000a12127c20 */ /* 0x000fe20008410000 */
[----:B------:R-:W-:-:S04]  /*10790*/  FMUL.FTZ R19, R19, UR10 ;  /* 0x0000000a13137c20 */ /* 0x000fc80008410000 */
[----:B------:R-:W-:Y:S01]  /*107a0*/  FMUL.FTZ R12, R12, UR10 ;  /* 0x0000000a0c0c7c20 */ /* 0x000fe20008410000 */
[----:B------:R-:W-:Y:S01]  /*107b0*/  FMUL.FTZ R13, R13, UR10 ;  /* 0x0000000a0d0d7c20 */ /* 0x000fe20008410000 */
[----:B------:R2:W-:Y:S01]  /*107c0*/  MUFU.TANH R58, R37 ;  /* 0x00000025003a7308 */ /* 0x0005e20000002400 */
[----:B------:R-:W-:-:S07]  /*107d0*/  FMUL.FTZ R15, R15, UR10 ;  /* 0x0000000a0f0f7c20 */ /* 0x000fce0008410000 */
[----:B------:R3:W-:Y:S08]  /*107e0*/  MUFU.TANH R32, R5 ;  /* 0x0000000500207308 */ /* 0x0007f00000002400 */
[----:B------:R-:W4:Y:S01]  /*107f0*/  MUFU.TANH R147, R147 ;  /* 0x0000009300937308 */ /* 0x000f220000002400 */
[----:B--2---:R-:W-:Y:S01]  /*10800*/  FSEL R37, R114, -INF , !P0 ;  /* 0xff80000072257808 */ /* 0x004fe20004000000 */
[----:B-1----:R-:W-:Y:S01]  /*10810*/  HMMA.16816.F32 R136, R128, R28, R136 ;  /* 0x0000001c8088723c */ /* 0x002fe20000001888 */
[----:B------:R-:W-:Y:S01]  /*10820*/  ISETP.GE.AND P0, PT, R4, R101, PT ;  /* 0x000000650400720c */ /* 0x000fe20003f06270 */
[----:B------:R-:W-:-:S04]  /*10830*/  VIADD R28, R44, 0xffffff30 ;  /* 0xffffff302c1c7836 */ /* 0x000fc80000000000 */
[----:B------:R5:W1:Y:S01]  /*10840*/  MUFU.TANH R149, R47 ;  /* 0x0000002f00957308 */ /* 0x000a620000002400 */
[----:B---3--:R-:W-:Y:S02]  /*10850*/  P2R R5, PR, RZ, 0x20 ;  /* 0x00000020ff057803 */ /* 0x008fe40000000000 */
[----:B------:R-:W-:Y:S01]  /*10860*/  ISETP.GE.AND P5, PT, R4, R65, PT ;  /* 0x000000410400720c */ /* 0x000fe20003fa6270 */
[----:B------:R-:W-:-:S04]  /*10870*/  VIADD R4, R44, 0xffffff21 ;  /* 0xffffff212c047836 */ /* 0x000fc80000000000 */
[----:B------:R2:W-:Y:S01]  /*10880*/  MUFU.TANH R172, R45 ;  /* 0x0000002d00ac7308 */ /* 0x0005e20000002400 */
[----:B------:R-:W-:Y:S02]  /*10890*/  FSEL R148, R148, -INF , !P5 ;  /* 0xff80000094947808 */ /* 0x000fe40006800000 */
[-C--:B------:R-:W-:Y:S02]  /*108a0*/  ISETP.GE.AND P1, PT, R4, R65.reuse, PT ;  /* 0x000000410400720c */ /* 0x080fe40003f26270 */
[----:B------:R-:W-:Y:S02]  /*108b0*/  ISETP.GE.AND P5, PT, R28, R65, PT ;  /* 0x000000411c00720c */ /* 0x000fe40003fa6270 */
[----:B------:R-:W-:Y:S01]  /*108c0*/  FSEL R174, R174, -INF , !P1 ;  /* 0xff800000aeae7808 */ /* 0x000fe20004800000 */
[----:B------:R3:W-:Y:S01]  /*108d0*/  MUFU.TANH R49, R36 ;  /* 0x0000002400317308 */ /* 0x0007e20000002400 */
[----:B------:R-:W-:Y:S02]  /*108e0*/  FSEL R146, R146, -INF , !P5 ;  /* 0xff80000092927808 */ /* 0x000fe40006800000 */
[----:B-----5:R-:W-:-:S02]  /*108f0*/  FSEL R47, R112, -INF , !P2 ;  /* 0xff800000702f7808 */ /* 0x020fc40005000000 */
[----:B------:R-:W-:Y:S01]  /*10900*/  ISETP.GE.AND P2, PT, R4, R101, PT ;  /* 0x000000650400720c */ /* 0x000fe20003f46270 */
[----:B------:R-:W-:Y:S02]  /*10910*/  VIADD R4, R44, 0xffffff28 ;  /* 0xffffff282c047836 */ /* 0x000fe40000000000 */
[----:B------:R5:W-:Y:S01]  /*10920*/  MUFU.TANH R106, R38 ;  /* 0x00000026006a7308 */ /* 0x000be20000002400 */
[----:B----4-:R-:W-:Y:S02]  /*10930*/  FSEL R147, R147, -INF , !P2 ;  /* 0xff80000093937808 */ /* 0x010fe40005000000 */
[----:B--2---:R-:W-:Y:S02]  /*10940*/  FSEL R45, R53, -INF , !P4 ;  /* 0xff800000352d7808 */ /* 0x004fe40006000000 */
[----:B------:R-:W-:Y:S02]  /*10950*/  ISETP.NE.AND P4, PT, R5, RZ, PT ;  /* 0x000000ff0500720c */ /* 0x000fe40003f85270 */
[----:B------:R-:W-:Y:S01]  /*10960*/  FSEL R53, R54, -INF , !P6 ;  /* 0xff80000036357808 */ /* 0x000fe20007000000 */
[----:B------:R-:W2:Y:S01]  /*10970*/  MUFU.TANH R173, R173 ;  /* 0x000000ad00ad7308 */ /* 0x000ea20000002400 */
[----:B------:R-:W-:-:S02]  /*10980*/  ISETP.GE.AND P6, PT, R20, R65, PT ;  /* 0x000000411400720c */ /* 0x000fc40003fc6270 */
[----:B---3--:R-:W-:Y:S01]  /*10990*/  FSEL R36, R52, -INF , !P4 ;  /* 0xff80000034247808 */ /* 0x008fe20006000000 */
[----:B------:R-:W-:Y:S01]  /*109a0*/  VIADD R52, R44, 0xffffff41 ;  /* 0xffffff412c347836 */ /* 0x000fe20000000000 */
[----:B------:R-:W-:-:S03]  /*109b0*/  ISETP.GE.AND P4, PT, R4, R101, PT ;  /* 0x000000650400720c */ /* 0x000fc60003f86270 */
[----:B------:R-:W-:Y:S01]  /*109c0*/  MUFU.TANH R124, R21 ;  /* 0x00000015007c7308 */ /* 0x000fe20000002400 */
[----:B------:R-:W-:Y:S02]  /*109d0*/  FSEL R151, R151, -INF , !P4 ;  /* 0xff80000097977808 */ /* 0x000fe40006000000 */
[----:B-----5:R-:W-:Y:S02]  /*109e0*/  FSEL R38, R115, -INF , !P3 ;  /* 0xff80000073267808 */ /* 0x020fe40005800000 */
[----:B------:R-:W-:Y:S02]  /*109f0*/  ISETP.GE.AND P3, PT, R4, R65, PT ;  /* 0x000000410400720c */ /* 0x000fe40003f66270 */
[----:B------:R-:W-:Y:S01]  /*10a00*/  P2R R4, PR, RZ, 0x40 ;  /* 0x00000040ff047803 */ /* 0x000fe20000000000 */
[----:B------:R3:W-:Y:S01]  /*10a10*/  MUFU.TANH R125, R22 ;  /* 0x00000016007d7308 */ /* 0x0007e20000002400 */
[----:B------:R-:W-:Y:S01]  /*10a20*/  ISETP.GE.AND P6, PT, R20, R101, PT ;  /* 0x000000651400720c */ /* 0x000fe20003fc6270 */
[----:B------:R-:W-:Y:S01]  /*10a30*/  VIADD R20, R44, 0xffffff31 ;  /* 0xffffff312c147836 */ /* 0x000fe20000000000 */
[----:B------:R-:W-:Y:S01]  /*10a40*/  ISETP.NE.AND P4, PT, R4, RZ, PT ;  /* 0x000000ff0400720c */ /* 0x000fe20003f85270 */
[----:B------:R-:W-:Y:S01]  /*10a50*/  VIADD R4, R44, 0xffffff39 ;  /* 0xffffff392c047836 */ /* 0x000fe20000000000 */
[----:B-1----:R-:W-:-:S02]  /*10a60*/  FSEL R149, R149, -INF , !P6 ;  /* 0xff80000095957808 */ /* 0x002fc40007000000 */
[C---:B------:R-:W-:Y:S01]  /*10a70*/  ISETP.GE.AND P1, PT, R20.reuse, R65, PT ;  /* 0x000000411400720c */ /* 0x040fe20003f26270 */
[----:B------:R-:W1:Y:S01]  /*10a80*/  MUFU.TANH R57, R57 ;  /* 0x0000003900397308 */ /* 0x000e620000002400 */
[----:B------:R-:W-:Y:S02]  /*10a90*/  ISETP.GE.AND P2, PT, R20, R101, PT ;  /* 0x000000651400720c */ /* 0x000fe40003f46270 */
[----:B------:R-:W-:Y:S02]  /*10aa0*/  ISETP.GE.AND P6, PT, R4, R65, PT ;  /* 0x000000410400720c */ /* 0x000fe40003fc6270 */
[----:B--2---:R-:W-:Y:S02]  /*10ab0*/  FSEL R173, R173, -INF , !P0 ;  /* 0xff800000adad7808 */ /* 0x004fe40004000000 */
[----:B------:R-:W-:Y:S01]  /*10ac0*/  ISETP.GE.AND P0, PT, R28, R101, PT ;  /* 0x000000651c00720c */ /* 0x000fe20003f06270 */
[----:B------:R-:W-:Y:S01]  /*10ad0*/  MUFU.TANH R127, R27 ;  /* 0x0000001b007f7308 */ /* 0x000fe20000002400 */
[----:B------:R-:W-:Y:S01]  /*10ae0*/  VIADD R28, R44, 0xffffff38 ;  /* 0xffffff382c1c7836 */ /* 0x000fe20000000000 */
[----:B---3--:R-:W2:Y:S01]  /*10af0*/  LDSM.16.M88.4 R20, [R153+0x5800] ;  /* 0x005800009914783b */ /* 0x008ea20000000200 */
[----:B------:R-:W-:Y:S01]  /*10b00*/  FSEL R172, R172, -INF , !P4 ;  /* 0xff800000acac7808 */ /* 0x000fe20006000000 */
[----:B------:R-:W-:-:S04]  /*10b10*/  DEPBAR.LE SB0, 0x0 ;  /* 0x000080000000791a */ /* 0x000fc80000000000 */
[----:B------:R3:W-:Y:S01]  /*10b20*/  MUFU.TANH R27, R16 ;  /* 0x00000010001b7308 */ /* 0x0007e20000002400 */
[----:B------:R-:W-:Y:S02]  /*10b30*/  ISETP.GE.AND P4, PT, R28, R101, PT ;  /* 0x000000651c00720c */ /* 0x000fe40003f86270 */
[----:B-1----:R-:W-:Y:S02]  /*10b40*/  FSEL R57, R57, -INF , !P0 ;  /* 0xff80000039397808 */ /* 0x002fe40004000000 */
[----:B------:R-:W-:Y:S02]  /*10b50*/  FSEL R150, R150, -INF , !P3 ;  /* 0xff80000096967808 */ /* 0x000fe40005800000 */
[-C--:B------:R-:W-:Y:S01]  /*10b60*/  ISETP.GE.AND P3, PT, R28, R65.reuse, PT ;  /* 0x000000411c00720c */ /* 0x080fe20003f66270 */
[----:B------:R-:W1:Y:S01]  /*10b70*/  MUFU.TANH R55, R55 ;  /* 0x0000003700377308 */ /* 0x000e620000002400 */
[----:B------:R-:W-:Y:S02]  /*10b80*/  FSEL R56, R56, -INF , !P1 ;  /* 0xff80000038387808 */ /* 0x000fe40004800000 */
[----:B------:R-:W-:-:S05]  /*10b90*/  ISETP.GE.AND P1, PT, R52, R65, PT ;  /* 0x000000413400720c */ /* 0x000fca0003f26270 */
[----:B------:R-:W4:Y:S01]  /*10ba0*/  MUFU.TANH R59, R59 ;  /* 0x0000003b003b7308 */ /* 0x000f220000002400 */
[----:B---3--:R-:W-:Y:S02]  /*10bb0*/  P2R R16, PR, RZ, 0x40 ;  /* 0x00000040ff107803 */ /* 0x008fe40000000000 */
[----:B------:R-:W-:Y:S01]  /*10bc0*/  ISETP.GE.AND P6, PT, R4, R101, PT ;  /* 0x000000650400720c */ /* 0x000fe20003fc6270 */
[----:B------:R-:W-:-:S04]  /*10bd0*/  VIADD R4, R44, 0xffffff40 ;  /* 0xffffff402c047836 */ /* 0x000fc80000000000 */
[----:B------:R-:W3:Y:S01]  /*10be0*/  MUFU.TANH R105, R105 ;  /* 0x0000006900697308 */ /* 0x000ee20000002400 */
[C---:B------:R-:W-:Y:S02]  /*10bf0*/  ISETP.GE.AND P5, PT, R4.reuse, R65, PT ;  /* 0x000000410400720c */ /* 0x040fe40003fa6270 */
[----:B------:R-:W-:Y:S02]  /*10c00*/  ISETP.GE.AND P0, PT, R4, R101, PT ;  /* 0x000000650400720c */ /* 0x000fe40003f06270 */
[----:B------:R-:W-:Y:S01]  /*10c10*/  HMMA.16816.F32 R4, R140, R6, R132 ;  /* 0x000000068c04723c */ /* 0x000fe20000001884 */
[----:B------:R-:W-:Y:S02]  /*10c20*/  FSEL R141, R106, -INF , !P4 ;  /* 0xff8000006a8d7808 */ /* 0x000fe40006000000 */
[----:B------:R5:W-:Y:S01]  /*10c30*/  MUFU.TANH R67, R12 ;  /* 0x0000000c00437308 */ /* 0x000be20000002400 */
[----:B------:R-:W-:Y:S02]  /*10c40*/  ISETP.NE.AND P4, PT, R16, RZ, PT ;  /* 0x000000ff1000720c */ /* 0x000fe40003f85270 */
[----:B------:R-:W-:-:S02]  /*10c50*/  FSEL R140, R49, -INF , !P3 ;  /* 0xff800000318c7808 */ /* 0x000fc40005800000 */
[----:B------:R-:W-:Y:S02]  /*10c60*/  FSEL R58, R58, -INF , !P4 ;  /* 0xff8000003a3a7808 */ /* 0x000fe40006000000 */
[C---:B------:R-:W-:Y:S01]  /*10c70*/  ISETP.GE.AND P3, PT, R34.reuse, R65, PT ;  /* 0x000000412200720c */ /* 0x040fe20003f66270 */
[----:B------:R2:W-:Y:S01]  /*10c80*/  MUFU.TANH R66, R13 ;  /* 0x0000000d00427308 */ /* 0x0005e20000002400 */
[-C--:B------:R-:W-:Y:S01]  /*10c90*/  ISETP.GE.AND P4, PT, R34, R101.reuse, PT ;  /* 0x000000652200720c */ /* 0x080fe20003f86270 */
[----:B------:R-:W-:Y:S01]  /*10ca0*/  VIADD R34, R44, 0xffffff49 ;  /* 0xffffff492c227836 */ /* 0x000fe20000000000 */
[----:B-1----:R-:W-:Y:S02]  /*10cb0*/  FSEL R134, R55, -INF , !P5 ;  /* 0xff80000037867808 */ /* 0x002fe40006800000 */
[----:B----4-:R-:W-:Y:S02]  /*10cc0*/  FSEL R59, R59, -INF , !P2 ;  /* 0xff8000003b3b7808 */ /* 0x010fe40005000000 */
[-C--:B------:R-:W-:Y:S01]  /*10cd0*/  ISETP.GE.AND P5, PT, R34, R101.reuse, PT ;  /* 0x000000652200720c */ /* 0x080fe20003fa6270 */
[----:B------:R-:W-:Y:S01]  /*10ce0*/  MUFU.TANH R28, R17 ;  /* 0x00000011001c7308 */ /* 0x000fe20000002400 */
[----:B------:R-:W-:Y:S01]  /*10cf0*/  ISETP.GE.AND P2, PT, R52, R101, PT ;  /* 0x000000653400720c */ /* 0x000fe20003f46270 */
[----:B-----5:R-:W-:Y:S01]  /*10d00*/  FMUL.FTZ R12, R14, UR10 ;  /* 0x0000000a0e0c7c20 */ /* 0x020fe20008410000 */
[----:B------:R-:W-:Y:S01]  /*10d10*/  VIADD R14, R44, 0xffffff51 ;  /* 0xffffff512c0e7836 */ /* 0x000fe20000000000 */
[----:B------:R-:W-:Y:S01]  /*10d20*/  FSEL R135, R103, -INF , !P0 ;  /* 0xff80000067877808 */ /* 0x000fe20004000000 */
[----:B------:R-:W-:Y:S01]  /*10d30*/  HMMA.16816.F32 R4, R128, R30, R4 ;  /* 0x0000001e8004723c */ /* 0x000fe20000001804 */
[----:B------:R-:W-:-:S02]  /*10d40*/  FSEL R132, R51, -INF , !P1 ;  /* 0xff80000033847808 */ /* 0x000fc40004800000 */
[----:B------:R-:W-:Y:S01]  /*10d50*/  MUFU.TANH R29, R18 ;  /* 0x00000012001d7308 */ /* 0x000fe20000002400 */
[----:B------:R-:W-:Y:S02]  /*10d60*/  ISETP.GE.AND P0, PT, R14, R101, PT ;  /* 0x000000650e00720c */ /* 0x000fe40003f06270 */
[----:B--2---:R-:W-:Y:S02]  /*10d70*/  P2R R13, PR, RZ, 0x20 ;  /* 0x00000020ff0d7803 */ /* 0x004fe40000000000 */
[----:B------:R-:W-:Y:S02]  /*10d80*/  FSEL R133, R62, -INF , !P4 ;  /* 0xff8000003e857808 */ /* 0x000fe40006000000 */
[----:B------:R-:W-:Y:S01]  /*10d90*/  FSEL R127, R127, -INF , !P0 ;  /* 0xff8000007f7f7808 */ /* 0x000fe20004000000 */
[----:B------:R1:W-:Y:S08]  /*10da0*/  MUFU.TANH R33, R19 ;  /* 0x0000001300217308 */ /* 0x0003f00000002400 */
[----:B------:R-:W2:Y:S08]  /*10db0*/  MUFU.TANH R26, R26 ;  /* 0x0000001a001a7308 */ /* 0x000eb00000002400 */
[----:B------:R-:W-:Y:S01]  /*10dc0*/  MUFU.TANH R123, R123 ;  /* 0x0000007b007b7308 */ /* 0x000fe20000002400 */
[----:B-1----:R-:W-:Y:S01]  /*10dd0*/  HMMA.16816.F32 R16, R8, R20, R136 ;  /* 0x000000140810723c */ /* 0x002fe20000001888 */
[----:B---3--:R-:W-:Y:S01]  /*10de0*/  FSEL R137, R105, -INF , !P2 ;  /* 0xff80000069897808 */ /* 0x008fe20005000000 */
[----:B------:R-:W-:Y:S01]  /*10df0*/  VIADD R20, R44, 0xffffff50 ;  /* 0xffffff502c147836 */ /* 0x000fe20000000000 */
[----:B------:R-:W-:Y:S01]  /*10e00*/  ISETP.GE.AND P2, PT, R14, R65, PT ;  /* 0x000000410e00720c */ /* 0x000fe20003f46270 */
[----:B------:R-:W-:Y:S01]  /*10e10*/  VIADD R14, R44, 0xffffff59 ;  /* 0xffffff592c0e7836 */ /* 0x000fe20000000000 */
[----:B------:R-:W-:-:S02]  /*10e20*/  FSEL R138, R116, -INF , !P3 ;  /* 0xff800000748a7808 */ /* 0x000fc40005800000 */
[----:B------:R-:W-:Y:S01]  /*10e30*/  MUFU.TANH R126, R126 ;  /* 0x0000007e007e7308 */ /* 0x000fe20000002400 */
[----:B------:R-:W-:Y:S01]  /*10e40*/  ISETP.NE.AND P3, PT, R13, RZ, PT ;  /* 0x000000ff0d00720c */ /* 0x000fe20003f65270 */
[----:B------:R-:W-:Y:S01]  /*10e50*/  HMMA.16816.F32 R8, R8, R22, R4 ;  /* 0x000000160808723c */ /* 0x000fe20000001804 */
[----:B------:R-:W-:Y:S01]  /*10e60*/  ISETP.GE.AND P1, PT, R20, R101, PT ;  /* 0x000000651400720c */ /* 0x000fe20003f26270 */
[----:B------:R-:W-:Y:S01]  /*10e70*/  VIADD R6, R44, 0xffffff61 ;  /* 0xffffff612c067836 */ /* 0x000fe20000000000 */
[----:B------:R-:W-:Y:S02]  /*10e80*/  FSEL R131, R63, -INF , !P3 ;  /* 0xff8000003f837808 */ /* 0x000fe40005800000 */
[----:B------:R-:W-:Y:S01]  /*10e90*/  ISETP.GE.AND P3, PT, R14, R65, PT ;  /* 0x000000410e00720c */ /* 0x000fe20003f66270 */
[----:B------:R-:W1:Y:S01]  /*10ea0*/  MUFU.TANH R3, R3 ;  /* 0x0000000300037308 */ /* 0x000e620000002400 */
[----:B--2---:R-:W-:Y:S02]  /*10eb0*/  FSEL R129, R26, -INF , !P1 ;  /* 0xff8000001a817808 */ /* 0x004fe40004800000 */
[----:B------:R-:W-:-:S02]  /*10ec0*/  FSEL R139, R104, -INF , !P6 ;  /* 0xff800000688b7808 */ /* 0x000fc40007000000 */
[-C--:B------:R-:W-:Y:S01]  /*10ed0*/  ISETP.GE.AND P5, PT, R20, R65.reuse, PT ;  /* 0x000000411400720c */ /* 0x080fe20003fa6270 */
[----:B------:R-:W-:Y:S01]  /*10ee0*/  VIADD R20, R44, 0xffffff58 ;  /* 0xffffff582c147836 */ /* 0x000fe20000000000 */
[----:B------:R-:W-:Y:S01]  /*10ef0*/  ISETP.GE.AND P6, PT, R34, R65, PT ;  /* 0x000000412200720c */ /* 0x000fe20003fc6270 */
[----:B------:R-:W2:Y:S01]  /*10f00*/  MUFU.TANH R12, R12 ;  /* 0x0000000c000c7308 */ /* 0x000ea20000002400 */
[----:B------:R-:W-:Y:S01]  /*10f10*/  FSEL R130, R32, -INF , !P2 ;  /* 0xff80000020827808 */ /* 0x000fe20005000000 */
[----:B------:R-:W-:Y:S01]  /*10f20*/  FMUL.FTZ R16, R16, UR10 ;  /* 0x0000000a10107c20 */ /* 0x000fe20008410000 */
[----:B------:R-:W-:Y:S01]  /*10f30*/  FSEL R136, R107, -INF , !P6 ;  /* 0xff8000006b887808 */ /* 0x000fe20007000000 */
[----:B------:R-:W-:Y:S01]  /*10f40*/  FMUL.FTZ R4, R18, UR10 ;  /* 0x0000000a12047c20 */ /* 0x000fe20008410000 */
[----:B------:R-:W-:Y:S01]  /*10f50*/  @P3 LOP3.LUT R64, R64, 0x4, RZ, 0xfc, !PT ;  /* 0x0000000440403812 */ /* 0x000fe200078efcff */
[----:B------:R-:W-:Y:S01]  /*10f60*/  FMUL.FTZ R110, R8, UR10 ;  /* 0x0000000a086e7c20 */ /* 0x000fe20008410000 */
[-C--:B------:R-:W-:Y:S01]  /*10f70*/  ISETP.GE.AND P3, PT, R14, R101.reuse, PT ;  /* 0x000000650e00720c */ /* 0x080fe20003f66270 */
[----:B------:R-:W-:Y:S01]  /*10f80*/  VIADD R14, R44, 0xffffff60 ;  /* 0xffffff602c0e7836 */ /* 0x000fe20000000000 */
[----:B------:R-:W-:Y:S01]  /*10f90*/  LOP3.LUT R64, R64, 0xfffffffd, RZ, 0xc0, !PT ;  /* 0xfffffffd40407812 */ /* 0x000fe200078ec0ff */
[----:B------:R-:W-:Y:S01]  /*10fa0*/  VIADD R8, R44, 0xffffff70 ;  /* 0xffffff702c087836 */ /* 0x000fe20000000000 */
[----:B------:R-:W-:Y:S01]  /*10fb0*/  ISETP.GE.AND P6, PT, R20, R101, PT ;  /* 0x000000651400720c */ /* 0x000fe20003fc6270 */
[----:B------:R-:W3:Y:S01]  /*10fc0*/  MUFU.TANH R106, R15 ;  /* 0x0000000f006a7308 */ /* 0x000ee20000002400 */
[-C--:B------:R-:W-:Y:S01]  /*10fd0*/  ISETP.GE.AND P1, PT, R14, R65.reuse, PT ;  /* 0x000000410e00720c */ /* 0x080fe20003f26270 */
[----:B------:R-:W-:Y:S01]  /*10fe0*/  FMUL.FTZ R5, R11, UR10 ;  /* 0x0000000a0b057c20 */ /* 0x000fe20008410000 */
[----:B------:R-:W-:Y:S01]  /*10ff0*/  FSEL R125, R125, -INF , !P6 ;  /* 0xff8000007d7d7808 */ /* 0x000fe20007000000 */
[----:B------:R-:W-:Y:S01]  /*11000*/  FMUL.FTZ R17, R17, UR10 ;  /* 0x0000000a11117c20 */ /* 0x000fe20008410000 */
[-C--:B------:R-:W-:Y:S01]  /*11010*/  ISETP.GE.AND P4, PT, R20, R65.reuse, PT ;  /* 0x000000411400720c */ /* 0x080fe20003f86270 */
[----:B------:R-:W-:Y:S01]  /*11020*/  FMUL.FTZ R19, R19, UR10 ;  /* 0x0000000a13137c20 */ /* 0x000fe20008410000 */
[----:B-1----:R-:W-:Y:S01]  /*11030*/  FSEL R128, R3, -INF , !P5 ;  /* 0xff80000003807808 */ /* 0x002fe20006800000 */
[----:B------:R-:W1:Y:S01]  /*11040*/  MUFU.TANH R105, R16 ;  /* 0x0000001000697308 */ /* 0x000e620000002400 */
[----:B------:R-:W-:Y:S01]  /*11050*/  @P3 LOP3.LUT R64, R64, 0x2, RZ, 0xfc, !PT ;  /* 0x0000000240403812 */ /* 0x000fe200078efcff */
[----:B------:R-:W-:Y:S01]  /*11060*/  FMUL.FTZ R9, R9, UR10 ;  /* 0x0000000a09097c20 */ /* 0x000fe20008410000 */
[----:B------:R-:W-:Y:S01]  /*11070*/  ISETP.GE.AND P3, PT, R6, R65, PT ;  /* 0x000000410600720c */ /* 0x000fe20003f66270 */
[----:B------:R-:W-:Y:S01]  /*11080*/  FMUL.FTZ R10, R10, UR10 ;  /* 0x0000000a0a0a7c20 */ /* 0x000fe20008410000 */
[----:B------:R-:W-:-:S02]  /*11090*/  LOP3.LUT R64, R64, 0xfffffffe, RZ, 0xc0, !PT ;  /* 0xfffffffe40407812 */ /* 0x000fc400078ec0ff */
[----:B------:R-:W-:Y:S01]  /*110a0*/  FSEL R126, R126, -INF , !P4 ;  /* 0xff8000007e7e7808 */ /* 0x000fe20006000000 */
[----:B------:R-:W4:Y:S01]  /*110b0*/  MUFU.TANH R4, R4 ;  /* 0x0000000400047308 */ /* 0x000f220000002400 */
[----:B------:R-:W-:Y:S02]  /*110c0*/  @P1 LOP3.LUT R64, R64, 0x1, RZ, 0xfc, !PT ;  /* 0x0000000140401812 */ /* 0x000fe400078efcff */
[----:B------:R-:W-:Y:S01]  /*110d0*/  ISETP.GE.AND P1, PT, R6, R101, PT ;  /* 0x000000650600720c */ /* 0x000fe20003f26270 */
[----:B------:R-:W-:Y:S01]  /*110e0*/  VIADD R6, R44, 0xffffff69 ;  /* 0xffffff692c067836 */ /* 0x000fe20000000000 */
[C---:B------:R-:W-:Y:S02]  /*110f0*/  LOP3.LUT P6, RZ, R64.reuse, 0x2, RZ, 0xc0, !PT ;  /* 0x0000000240ff7812 */ /* 0x040fe400078cc0ff */
[----:B------:R-:W-:Y:S01]  /*11100*/  LOP3.LUT P4, RZ, R64, 0x1, RZ, 0xc0, !PT ;  /* 0x0000000140ff7812 */ /* 0x000fe2000788c0ff */
[----:B------:R-:W-:Y:S01]  /*11110*/  MUFU.TANH R112, R17 ;  /* 0x0000001100707308 */ /* 0x000fe20000002400 */
[----:B------:R-:W-:-:S02]  /*11120*/  FSEL R123, R123, -INF , !P6 ;  /* 0xff8000007b7b7808 */ /* 0x000fc40007000000 */
[----:B------:R-:W-:Y:S02]  /*11130*/  ISETP.GE.AND P6, PT, R6, R65, PT ;  /* 0x000000410600720c */ /* 0x000fe40003fc6270 */
[----:B------:R-:W-:Y:S02]  /*11140*/  FSEL R104, R27, -INF , !P4 ;  /* 0xff8000001b687808 */ /* 0x000fe40006000000 */
[----:B------:R-:W-:Y:S01]  /*11150*/  LOP3.LUT P0, RZ, R64, 0x4, RZ, 0xc0, !PT ;  /* 0x0000000440ff7812 */ /* 0x000fe2000780c0ff */
[----:B------:R-:W5:Y:S01]  /*11160*/  MUFU.TANH R108, R19 ;  /* 0x00000013006c7308 */ /* 0x000f620000002400 */
[-C--:B------:R-:W-:Y:S01]  /*11170*/  ISETP.GE.AND P4, PT, R6, R101.reuse, PT ;  /* 0x000000650600720c */ /* 0x080fe20003f86270 */
[----:B------:R-:W-:Y:S01]  /*11180*/  VIADD R6, R44, 0xffffff71 ;  /* 0xffffff712c067836 */ /* 0x000fe20000000000 */
[----:B------:R-:W-:Y:S02]  /*11190*/  LOP3.LUT R64, R64, 0xfffffff7, RZ, 0xc0, !PT ;  /* 0xfffffff740407812 */ /* 0x000fe400078ec0ff */
[----:B------:R-:W-:Y:S01]  /*111a0*/  ISETP.GE.AND P5, PT, R14, R101, PT ;  /* 0x000000650e00720c */ /* 0x000fe20003fa6270 */
[----:B------:R-:W-:Y:S01]  /*111b0*/  VIADD R14, R44, 0xffffff68 ;  /* 0xffffff682c0e7836 */ /* 0x000fe20000000000 */
[----:B------:R-:W-:Y:S01]  /*111c0*/  FSEL R103, R28, -INF , !P3 ;  /* 0xff8000001c677808 */ /* 0x000fe20005800000 */
[----:B------:R-:W5:Y:S01]  /*111d0*/  MUFU.TANH R110, R110 ;  /* 0x0000006e006e7308 */ /* 0x000f620000002400 */
[----:B------:R-:W-:-:S02]  /*111e0*/  @P6 LOP3.LUT R64, R64, 0x8, RZ, 0xfc, !PT ;  /* 0x0000000840406812 */ /* 0x000fc400078efcff */
[-C--:B------:R-:W-:Y:S02]  /*111f0*/  ISETP.GE.AND P2, PT, R14, R65.reuse, PT ;  /* 0x000000410e00720c */ /* 0x080fe40003f46270 */
[----:B------:R-:W-:Y:S02]  /*11200*/  LOP3.LUT R64, R64, 0xfffffffe, RZ, 0xc0, !PT ;  /* 0xfffffffe40407812 */ /* 0x000fe400078ec0ff */
[----:B------:R-:W-:Y:S01]  /*11210*/  FSEL R63, R29, -INF , !P5 ;  /* 0xff8000001d3f7808 */ /* 0x000fe20006800000 */
[----:B------:R-:W5:Y:S01]  /*11220*/  MUFU.TANH R109, R9 ;  /* 0x00000009006d7308 */ /* 0x000f620000002400 */
[----:B------:R-:W-:Y:S02]  /*11230*/  @P4 LOP3.LUT R64, R64, 0x1, RZ, 0xfc, !PT ;  /* 0x0000000140404812 */ /* 0x000fe400078efcff */
[----:B------:R-:W-:Y:S02]  /*11240*/  ISETP.GE.AND P4, PT, R8, R65, PT ;  /* 0x000000410800720c */ /* 0x000fe40003f86270 */
[----:B------:R-:W-:-:S02]  /*11250*/  LOP3.LUT R64, R64, 0xfffffffb, RZ, 0xc0, !PT ;  /* 0xfffffffb40407812 */ /* 0x000fc400078ec0ff */
[----:B------:R-:W-:Y:S01]  /*11260*/  FSEL R62, R33, -INF , !P1 ;  /* 0xff800000213e7808 */ /* 0x000fe20004800000 */
[----:B------:R-:W5:Y:S01]  /*11270*/  MUFU.TANH R107, R10 ;  /* 0x0000000a006b7308 */ /* 0x000f620000002400 */
[----:B------:R-:W-:Y:S01]  /*11280*/  FSEL R67, R67, -INF , !P2 ;  /* 0xff80000043437808 */ /* 0x000fe20005000000 */
[----:B------:R-:W-:Y:S01]  /*11290*/  BAR.SYNC.DEFER_BLOCKING 0x0 ;  /* 0x0000000000007b1d */ /* 0x000fe20000010000 */
[-C--:B------:R-:W-:Y:S02]  /*112a0*/  ISETP.GE.AND P5, PT, R6, R101.reuse, PT ;  /* 0x000000650600720c */ /* 0x080fe40003fa6270 */
[----:B------:R-:W-:Y:S02]  /*112b0*/  FSEL R124, R124, -INF , !P0 ;  /* 0xff8000007c7c7808 */ /* 0x000fe40004000000 */
[----:B------:R-:W-:Y:S01]  /*112c0*/  ISETP.GE.AND P0, PT, R14, R101, PT ;  /* 0x000000650e00720c */ /* 0x000fe20003f06270 */
[----:B------:R-:W5:Y:S01]  /*112d0*/  MUFU.TANH R5, R5 ;  /* 0x0000000500057308 */ /* 0x000f620000002400 */
[----:B------:R-:W-:-:S02]  /*112e0*/  @P4 LOP3.LUT R64, R64, 0x4, RZ, 0xfc, !PT ;  /* 0x0000000440404812 */ /* 0x000fc400078efcff */
[----:B------:R-:W-:Y:S01]  /*112f0*/  ISETP.GE.AND P4, PT, R6, R65, PT ;  /* 0x000000410600720c */ /* 0x000fe20003f86270 */
[----:B------:R-:W-:Y:S01]  /*11300*/  VIADD R6, R44, 0xffffff78 ;  /* 0xffffff782c067836 */ /* 0x000fe20000000000 */
[----:B------:R-:W-:Y:S01]  /*11310*/  LOP3.LUT P3, RZ, R64, 0x8, RZ, 0xc0, !PT ;  /* 0x0000000840ff7812 */ /* 0x000fe2000786c0ff */
[----:B------:R-:W-:Y:S01]  /*11320*/  VIADD R44, R44, 0xffffff79 ;  /* 0xffffff792c2c7836 */ /* 0x000fe20000000000 */
[C---:B------:R-:W-:Y:S02]  /*11330*/  LOP3.LUT P1, RZ, R64.reuse, 0x4, RZ, 0xc0, !PT ;  /* 0x0000000440ff7812 */ /* 0x040fe4000782c0ff */
[C---:B------:R-:W-:Y:S02]  /*11340*/  LOP3.LUT P2, RZ, R64.reuse, 0x1, RZ, 0xc0, !PT ;  /* 0x0000000140ff7812 */ /* 0x040fe4000784c0ff */
[----:B------:R-:W-:Y:S02]  /*11350*/  LOP3.LUT R64, R64, 0xfffffffd, RZ, 0xc0, !PT ;  /* 0xfffffffd40407812 */ /* 0x000fe400078ec0ff */
[----:B------:R-:W-:-:S02]  /*11360*/  FSEL R66, R66, -INF , !P3 ;  /* 0xff80000042427808 */ /* 0x000fc40005800000 */
[-C--:B------:R-:W-:Y:S02]  /*11370*/  ISETP.GE.AND P3, PT, R44, R65.reuse, PT ;  /* 0x000000412c00720c */ /* 0x080fe40003f66270 */
[----:B------:R-:W-:Y:S02]  /*11380*/  @P4 LOP3.LUT R64, R64, 0x2, RZ, 0xfc, !PT ;  /* 0x0000000240404812 */ /* 0x000fe400078efcff */
[----:B------:R-:W-:Y:S01]  /*11390*/  ISETP.GE.AND P4, PT, R6, R65, PT ;  /* 0x000000410600720c */ /* 0x000fe20003f86270 */
[----:B------:R-:W-:Y:S01]  /*113a0*/  VIADD R65, R61, 0xfffffffe ;  /* 0xfffffffe3d417836 */ /* 0x000fe20000000000 */
[----:B--2---:R-:W-:Y:S02]  /*113b0*/  FSEL R3, R12, -INF , !P0 ;  /* 0xff8000000c037808 */ /* 0x004fe40004000000 */
[----:B------:R-:W-:Y:S02]  /*113c0*/  ISETP.GE.AND P6, PT, R8, R101, PT ;  /* 0x000000650800720c */ /* 0x000fe40003fc6270 */
[----:B------:R-:W-:-:S02]  /*113d0*/  ISETP.GT.AND P0, PT, R65, R162, PT ;  /* 0x000000a24100720c */ /* 0x000fc40003f04270 */
[----:B---3--:R-:W-:Y:S02]  /*113e0*/  FSEL R106, R106, -INF , !P2 ;  /* 0xff8000006a6a7808 */ /* 0x008fe40005000000 */
[----:B-1----:R-:W-:Y:S02]  /*113f0*/  FSEL R105, R105, -INF , !P1 ;  /* 0xff80000069697808 */ /* 0x002fe40004800000 */
[-C--:B------:R-:W-:Y:S02]  /*11400*/  ISETP.GE.AND P2, PT, R6, R101.reuse, PT ;  /* 0x000000650600720c */ /* 0x080fe40003f46270 */
[----:B------:R-:W-:Y:S02]  /*11410*/  ISETP.GE.AND P1, PT, R44, R101, PT ;  /* 0x000000652c00720c */ /* 0x000fe40003f26270 */
[----:B----4-:R-:W-:Y:S02]  /*11420*/  FSEL R101, R4, -INF , !P6 ;  /* 0xff80000004657808 */ /* 0x010fe40007000000 */
[----:B------:R-:W-:-:S02]  /*11430*/  LOP3.LUT P6, RZ, R64, 0x2, RZ, 0xc0, !PT ;  /* 0x0000000240ff7812 */ /* 0x000fc400078cc0ff */
[----:B-----5:R-:W-:Y:S02]  /*11440*/  FSEL R108, R108, -INF , !P5 ;  /* 0xff8000006c6c7808 */ /* 0x020fe40006800000 */
        /* <DEDUP_REMOVED lines=70> */
.L_x_6765:
[----:B------:R-:W-:Y:S01]  /*118b0*/  UMOV UR8, URZ ;  /* 0x000000ff00087c82 */ /* 0x000fe20008000000 */
[----:B------:R-:W-:Y:S01]  /*118c0*/  IMAD.SHL.U32 R4, R144, 0x80, RZ ;  /* 0x0000008090047824 */ /* 0x000fe200078e00ff */
[----:B------:R-:W-:-:S05]  /*118d0*/  IADD3 R5, P0, PT, RZ, -UR8, RZ ;  /* 0x80000008ff057c10 */ /* 0x000fca000ff1e0ff */
[----:B------:R-:W-:-:S05]  /*118e0*/  IMAD.X R4, RZ, RZ, ~R4, P0 ;  /* 0x000000ffff047224 */ /* 0x000fca00000e0e04 */
[----:B------:R-:W-:-:S04]  /*118f0*/  SHF.R.S64 R6, R5, 0x1f, R4 ;  /* 0x0000001f05067819 */ /* 0x000fc80000001004 */
[----:B------:R-:W-:-:S04]  /*11900*/  IADD3 R167, P0, PT, R6, R167, RZ ;  /* 0x000000a706a77210 */ /* 0x000fc80007f1e0ff */
[----:B------:R-:W-:-:S09]  /*11910*/  LEA.HI.X.SX32 R166, R4, R166, 0x1, P0 ;  /* 0x000000a604a67211 */ /* 0x000fd200000f0eff */
.L_x_6766:
        /* <DEDUP_REMOVED lines=30> */
.L_x_6764:
        /* <DEDUP_REMOVED lines=76> */
[-C--:B--2---:R-:W-:Y:S01]  /*11fc0*/  FMUL.FTZ R34, R82, R0.reuse ;  /* 0x0000000052227220 */ /* 0x084fe20000410000 */
[----:B------:R-:W-:Y:S01]  /*11fd0*/  FMUL.FTZ R35, R83, R0 ;  /* 0x0000000053237220 */ /* 0x000fe20000410000 */
[----:B------:R-:W-:Y:S01]  /*11fe0*/  MUFU.EX2 R117, R117 ;  /* 0x0000007500757308 */ /* 0x000fe20000000800 */
[--C-:B------:R-:W-:Y:S01]  /*11ff0*/  FFMA.FTZ R83, R38, UR4, -R119.reuse ;  /* 0x0000000426537c23 */ /* 0x100fe20008010877 */
[--C-:B------:R-:W-:Y:S01]  /*12000*/  FFMA.FTZ R82, R36, UR4, -R119.reuse ;  /* 0x0000000424527c23 */ /* 0x100fe20008010877 */
[-C--:B---3--:R-:W-:Y:S01]  /*12010*/  FMUL.FTZ R32, R80, R122.reuse ;  /* 0x0000007a50207220 */ /* 0x088fe20000410000 */
[----:B------:R-:W2:Y:S01]  /*12020*/  MUFU.EX2 R116, R116 ;  /* 0x0000007400747308 */ /* 0x000ea20000000800 */
[----:B------:R-:W3:Y:S01]  /*12030*/  LDSM.16.MT88.4 R36, [R152+0x6800] ;  /* 0x006800009824783b */ /* 0x000ee20000004200 */
[----:B------:R-:W-:Y:S01]  /*12040*/  FMUL.FTZ R33, R81, R122 ;  /* 0x0000007a51217220 */ /* 0x000fe20000410000 */
[--C-:B------:R-:W-:Y:S01]  /*12050*/  FFMA.FTZ R80, R40, UR4, -R119.reuse ;  /* 0x0000000428507c23 */ /* 0x100fe20008010877 */
[----:B------:R-:W-:Y:S01]  /*12060*/  MUFU.EX2 R115, R115 ;  /* 0x0000007300737308 */ /* 0x000fe20000000800 */
[--C-:B------:R-:W-:Y:S01]  /*12070*/  FFMA.FTZ R81, R42, UR4, -R119.reuse ;  /* 0x000000042a517c23 */ /* 0x100fe20008010877 */
[----:B----4-:R-:W-:Y:S01]  /*12080*/  F2FP.F16.F32.PACK_AB R8, R118, R120 ;  /* 0x000000787608723e */ /* 0x010fe200000000ff */
[-C--:B------:R-:W-:Y:S01]  /*12090*/  FMUL.FTZ R76, R76, R122.reuse ;  /* 0x0000007a4c4c7220 */ /* 0x080fe20000410000 */
[----:B------:R-:W4:Y:S01]  /*120a0*/  MUFU.EX2 R113, R113 ;  /* 0x0000007100717308 */ /* 0x000f220000000800 */
[----:B------:R-:W-:Y:S01]  /*120b0*/  FMUL.FTZ R77, R77, R122 ;  /* 0x0000007a4d4d7220 */ /* 0x000fe20000410000 */
[-C--:B------:R-:W-:Y:S01]  /*120c0*/  FMUL.FTZ R78, R78, R0.reuse ;  /* 0x000000004e4e7220 */ /* 0x080fe20000410000 */
[----:B------:R-:W-:Y:S01]  /*120d0*/  FMUL.FTZ R79, R79, R0 ;  /* 0x000000004f4f7220 */ /* 0x000fe20000410000 */
[----:B------:R5:W-:Y:S01]  /*120e0*/  MUFU.EX2 R2, R43 ;  /* 0x0000002b00027308 */ /* 0x000be20000000800 */
[-C--:B------:R-:W-:Y:S01]  /*120f0*/  FMUL.FTZ R24, R88, R122.reuse ;  /* 0x0000007a58187220 */ /* 0x080fe20000410000 */
[----:B--2---:R-:W-:Y:S01]  /*12100*/  F2FP.F16.F32.PACK_AB R10, R116, R117 ;  /* 0x00000075740a723e */ /* 0x004fe200000000ff */
[----:B------:R-:W-:Y:S01]  /*12110*/  FMUL.FTZ R25, R89, R122 ;  /* 0x0000007a59197220 */ /* 0x000fe20000410000 */
[----:B------:R-:W2:Y:S01]  /*12120*/  MUFU.EX2 R121, R121 ;  /* 0x0000007900797308 */ /* 0x000ea20000000800 */
[-C--:B------:R-:W-:Y:S01]  /*12130*/  FMUL.FTZ R26, R90, R0.reuse ;  /* 0x000000005a1a7220 */ /* 0x080fe20000410000 */
[----:B------:R-:W-:Y:S01]  /*12140*/  FMUL.FTZ R27, R91, R0 ;  /* 0x000000005b1b7220 */ /* 0x000fe20000410000 */
[----:B------:R-:W-:Y:S01]  /*12150*/  FMUL.FTZ R48, R72, R122 ;  /* 0x0000007a48307220 */ /* 0x000fe20000410000 */
[----:B------:R-:W-:Y:S01]  /*12160*/  FMUL.FTZ R51, R75, R0 ;  /* 0x000000004b337220 */ /* 0x000fe20000410000 */
[-C--:B------:R-:W-:Y:S01]  /*12170*/  FMUL.FTZ R84, R84, R122.reuse ;  /* 0x0000007a54547220 */ /* 0x080fe20000410000 */
[----:B----4-:R-:W-:Y:S01]  /*12180*/  F2FP.F16.F32.PACK_AB R9, R113, R115 ;  /* 0x000000737109723e */ /* 0x010fe200000000ff */
[----:B------:R-:W-:Y:S01]  /*12190*/  FMUL.FTZ R85, R85, R122 ;  /* 0x0000007a55557220 */ /* 0x000fe20000410000 */
[-C--:B------:R-:W-:Y:S01]  /*121a0*/  FMUL.FTZ R86, R86, R0.reuse ;  /* 0x0000000056567220 */ /* 0x080fe20000410000 */
[----:B------:R-:W-:Y:S01]  /*121b0*/  FMUL.FTZ R87, R87, R0 ;  /* 0x0000000057577220 */ /* 0x000fe20000410000 */
[----:B-----5:R-:W4:Y:S01]  /*121c0*/  LDSM.16.MT88.4 R40, [R156+0x6800] ;  /* 0x006800009c28783b */ /* 0x020f220000004200 */
[--C-:B------:R-:W-:Y:S01]  /*121d0*/  FFMA.FTZ R72, R45, UR4, -R114.reuse ;  /* 0x000000042d487c23 */ /* 0x100fe20008010872 */
[--C-:B------:R-:W-:Y:S01]  /*121e0*/  FFMA.FTZ R75, R53, UR4, -R114.reuse ;  /* 0x00000004354b7c23 */ /* 0x100fe20008010872 */
[----:B------:R-:W-:Y:S01]  /*121f0*/  FMUL.FTZ R49, R73, R122 ;  /* 0x0000007a49317220 */ /* 0x000fe20000410000 */
[----:B--2---:R-:W-:Y:S01]  /*12200*/  F2FP.F16.F32.PACK_AB R11, R121, R2 ;  /* 0x00000002790b723e */ /* 0x004fe200000000ff */
[----:B------:R-:W-:Y:S01]  /*12210*/  MUFU.EX2 R80, R80 ;  /* 0x0000005000507308 */ /* 0x000fe20000000800 */
[-C--:B------:R-:W-:Y:S01]  /*12220*/  FMUL.FTZ R12, R96, R122.reuse ;  /* 0x0000007a600c7220 */ /* 0x080fe20000410000 */
[----:B------:R-:W-:Y:S01]  /*12230*/  FMUL.FTZ R13, R97, R122 ;  /* 0x0000007a610d7220 */ /* 0x000fe20000410000 */
[-C--:B------:R-:W-:Y:S01]  /*12240*/  FMUL.FTZ R14, R98, R0.reuse ;  /* 0x00000000620e7220 */ /* 0x080fe20000410000 */
[----:B------:R-:W2:Y:S01]  /*12250*/  MUFU.EX2 R81, R81 ;  /* 0x0000005100517308 */ /* 0x000ea20000000800 */
        /* <DEDUP_REMOVED lines=11> */
[----:B------:R2:W-:Y:S01]  /*12310*/  MUFU.EX2 R76, R52 ;  /* 0x00000034004c7308 */ /* 0x0005e20000000800 */
[----:B------:R-:W-:Y:S01]  /*12320*/  FMUL.FTZ R69, R69, R122 ;  /* 0x0000007a45457220 */ /* 0x000fe20000410000 */
[-C--:B------:R-:W-:Y:S01]  /*12330*/  FMUL.FTZ R70, R70, R0.reuse ;  /* 0x0000000046467220 */ /* 0x080fe20000410000 */
[----:B------:R-:W-:Y:S01]  /*12340*/  FMUL.FTZ R71, R71, R0 ;  /* 0x0000000047477220 */ /* 0x000fe20000410000 */
[----:B------:R-:W5:Y:S01]  /*12350*/  MUFU.EX2 R73, R54 ;  /* 0x0000003600497308 */ /* 0x000f620000000800 */
[----:B------:R-:W4:Y:S01]  /*12360*/  LDSM.16.MT88.4 R44, [R102+0x6800] ;  /* 0x00680000662c783b */ /* 0x000f220000004200 */
[C---:B-1----:R-:W-:Y:S01]  /*12370*/  HMMA.16816.F32 R24, R8.reuse, R4, R24 ;  /* 0x000000040818723c */ /* 0x042fe20000001818 */
[--C-:B------:R-:W-:Y:S01]  /*12380*/  FFMA.FTZ R79, R150, UR4, -R119.reuse ;  /* 0x00000004964f7c23 */ /* 0x100fe20008010877 */
[----:B------:R-:W-:Y:S01]  /*12390*/  MUFU.EX2 R72, R72 ;  /* 0x0000004800487308 */ /* 0x000fe20000000800 */
[--C-:B------:R-:W-:Y:S01]  /*123a0*/  FFMA.FTZ R77, R173, UR4, -R114.reuse ;  /* 0x00000004ad4d7c23 */ /* 0x100fe20008010872 */
[--C-:B------:R-:W-:Y:S01]  /*123b0*/  FFMA.FTZ R78, R147, UR4, -R114.reuse ;  /* 0x00000004934e7c23 */ /* 0x100fe20008010872 */
[--C-:B------:R-:W-:Y:S01]  /*123c0*/  FFMA.FTZ R74, R151, UR4, -R114.reuse ;  /* 0x00000004974a7c23 */ /* 0x100fe20008010872 */
[----:B------:R-:W1:Y:S01]  /*123d0*/  MUFU.EX2 R75, R75 ;  /* 0x0000004b004b7308 */ /* 0x000e620000000800 */
[--C-:B------:R-:W-:Y:S01]  /*123e0*/  FFMA.FTZ R97, R146, UR4, -R119.reuse ;  /* 0x0000000492617c23 */ /* 0x100fe20008010877 */
[C---:B------:R-:W-:Y:S01]  /*123f0*/  HMMA.16816.F32 R4, R8.reuse, R6, R84 ;  /* 0x000000060804723c */ /* 0x040fe20000001854 */
[----:B--2---:R-:W-:Y:S01]  /*12400*/  F2FP.F16.F32.PACK_AB R52, R81, R80 ;  /* 0x000000505134723e */ /* 0x004fe200000000ff */
[----:B------:R-:W-:Y:S01]  /*12410*/  MUFU.EX2 R79, R79 ;  /* 0x0000004f004f7308 */ /* 0x000fe20000000800 */
[--C-:B------:R-:W-:Y:S01]  /*12420*/  FFMA.FTZ R96, R56, UR4, -R119.reuse ;  /* 0x0000000438607c23 */ /* 0x100fe20008010877 */
[----:B-----5:R-:W-:Y:S01]  /*12430*/  F2FP.F16.F32.PACK_AB R53, R73, R76 ;  /* 0x0000004c4935723e */ /* 0x020fe200000000ff */
[--C-:B------:R-:W-:Y:S01]  /*12440*/  FFMA.FTZ R89, R140, UR4, -R119.reuse ;  /* 0x000000048c597c23 */ /* 0x100fe20008010877 */
[----:B------:R-:W-:Y:S01]  /*12450*/  F2FP.F16.F32.PACK_AB R54, R82, R83 ;  /* 0x000000535236723e */ /* 0x000fe200000000ff */
[----:B------:R-:W-:Y:S01]  /*12460*/  MUFU.EX2 R77, R77 ;  /* 0x0000004d004d7308 */ /* 0x000fe20000000800 */
[C---:B------:R-:W-:Y:S01]  /*12470*/  HMMA.16816.F32 R12, R8.reuse, R20, R12 ;  /* 0x00000014080c723c */ /* 0x040fe2000000180c */
[--C-:B------:R-:W-:Y:S01]  /*12480*/  FFMA.FTZ R88, R58, UR4, -R119.reuse ;  /* 0x000000043a587c23 */ /* 0x100fe20008010877 */
[--C-:B------:R-:W-:Y:S01]  /*12490*/  FFMA.FTZ R98, R57, UR4, -R114.reuse ;  /* 0x0000000439627c23 */ /* 0x100fe20008010872 */
[----:B------:R-:W-:Y:S01]  /*124a0*/  MUFU.EX2 R78, R78 ;  /* 0x0000004e004e7308 */ /* 0x000fe20000000800 */
[----:B-1----:R-:W-:Y:S01]  /*124b0*/  F2FP.F16.F32.PACK_AB R55, R75, R72 ;  /* 0x000000484b37723e */ /* 0x002fe200000000ff */
[--C-:B------:R-:W-:Y:S01]  /*124c0*/  FFMA.FTZ R91, R59, UR4, -R114.reuse ;  /* 0x000000043b5b7c23 */ /* 0x100fe20008010872 */
[--C-:B------:R-:W-:Y:S01]  /*124d0*/  FFMA.FTZ R90, R141, UR4, -R114.reuse ;  /* 0x000000048d5a7c23 */ /* 0x100fe20008010872 */
[----:B------:R-:W-:Y:S01]  /*124e0*/  MUFU.EX2 R74, R74 ;  /* 0x0000004a004a7308 */ /* 0x000fe20000000800 */
[C---:B------:R-:W-:Y:S01]  /*124f0*/  HMMA.16816.F32 R20, R8.reuse, R22, R92 ;  /* 0x000000160814723c */ /* 0x040fe2000000185c */
[----:B------:R-:W-:Y:S01]  /*12500*/  LDSM.16.MT88.4 R56, [R102+0x7800] ;  /* 0x007800006638783b */ /* 0x000fe20000004200 */
        /* <DEDUP_REMOVED lines=14> */
[----:B------:R-:W-:Y:S01]  /*125f0*/  HMMA.16816.F32 R8, R8, R30, R68 ;  /* 0x0000001e0808723c */ /* 0x000fe20000001844 */
[----:B------:R-:W1:Y:S01]  /*12600*/  LDSM.16.MT88.4 R28, [R100+0x6800] ;  /* 0x00680000641c783b */ /* 0x000e620000004200 */
[--C-:B------:R-:W-:Y:S01]  /*12610*/  FFMA.FTZ R69, R148, UR4, -R119.reuse ;  /* 0x0000000494457c23 */ /* 0x100fe20008010877 */
[--C-:B------:R-:W-:Y:S01]  /*12620*/  FFMA.FTZ R68, R174, UR4, -R119.reuse ;  /* 0x00000004ae447c23 */ /* 0x100fe20008010877 */
[--C-:B------:R-:W-:Y:S01]  /*12630*/  FFMA.FTZ R70, R172, UR4, -R119.reuse ;  /* 0x00000004ac467c23 */ /* 0x100fe20008010877 */
[----:B------:R-:W-:Y:S01]  /*12640*/  FFMA.FTZ R71, R149, UR4, -R114 ;  /* 0x0000000495477c23 */ /* 0x000fe20008010872 */
[----:B------:R-:W-:Y:S01]  /*12650*/  MUFU.EX2 R98, R98 ;  /* 0x0000006200627308 */ /* 0x000fe20000000800 */
[--C-:B------:R-:W-:Y:S01]  /*12660*/  FFMA.FTZ R104, R104, UR4, -R119.reuse ;  /* 0x0000000468687c23 */ /* 0x100fe20008010877 */
[C---:B---3--:R-:W-:Y:S01]  /*12670*/  HMMA.16816.F32 R24, R52.reuse, R36, R24 ;  /* 0x000000243418723c */ /* 0x048fe20000001818 */
[----:B------:R-:W-:Y:S01]  /*12680*/  FFMA.FTZ R103, R103, UR4, -R119 ;  /* 0x0000000467677c23 */ /* 0x000fe20008010877 */
[----:B------:R-:W-:Y:S01]  /*12690*/  MUFU.EX2 R69, R69 ;  /* 0x0000004500457308 */ /* 0x000fe20000000800 */
[----:B------:R-:W-:Y:S01]  /*126a0*/  FFMA.FTZ R177, R177, R122, R120 ;  /* 0x0000007ab1b17223 */ /* 0x000fe20000010078 */
[----:B------:R-:W-:Y:S01]  /*126b0*/  FFMA.FTZ R0, R176, R0, R115 ;  /* 0x00000000b0007223 */ /* 0x000fe20000010073 */
[----:B------:R-:W-:Y:S01]  /*126c0*/  LDSM.16.MT88.4 R92, [R156+0x9800] ;  /* 0x009800009c5c783b */ /* 0x000fe20000004200 */
[----:B------:R-:W2:Y:S01]  /*126d0*/  MUFU.EX2 R68, R68 ;  /* 0x0000004400447308 */ /* 0x000ea20000000800 */
[----:B------:R-:W-:Y:S01]  /*126e0*/  FADD.FTZ R118, R118, R177 ;  /* 0x000000b176767221 */ /* 0x000fe20000010000 */
[C---:B------:R-:W-:Y:S01]  /*126f0*/  HMMA.16816.F32 R4, R52.reuse, R38, R4 ;  /* 0x000000263404723c */ /* 0x040fe20000001804 */
[----:B------:R-:W3:Y:S01]  /*12700*/  LDSM.16.MT88.4 R36, [R156+0x7000] ;  /* 0x007000009c24783b */ /* 0x000ee20000004200 */
[----:B------:R-:W5:Y:S01]  /*12710*/  MUFU.EX2 R70, R70 ;  /* 0x0000004600467308 */ /* 0x000f620000000800 */
[----:B------:R-:W-:Y:S01]  /*12720*/  FADD.FTZ R113, R113, R0 ;  /* 0x0000000071717221 */ /* 0x000fe20000010000 */
[--C-:B------:R-:W-:Y:S01]  /*12730*/  FFMA.FTZ R0, R112, UR4, -R119.reuse ;  /* 0x0000000470007c23 */ /* 0x100fe20008010877 */
[----:B------:R-:W-:Y:S01]  /*12740*/  FFMA.FTZ R177, R109, UR4, -R119 ;  /* 0x000000046db17c23 */ /* 0x000fe20008010877 */
[----:B------:R-:W5:Y:S01]  /*12750*/  MUFU.EX2 R71, R71 ;  /* 0x0000004700477308 */ /* 0x000f620000000800 */
[----:B------:R-:W-:Y:S01]  /*12760*/  FADD.FTZ R2, R2, R113 ;  /* 0x0000007102027221 */ /* 0x000fe20000010000 */
[----:B----4-:R-:W-:Y:S01]  /*12770*/  HMMA.16816.F32 R12, R52, R40, R12 ;  /* 0x00000028340c723c */ /* 0x010fe2000000180c */
[----:B------:R-:W-:Y:S01]  /*12780*/  FFMA.FTZ R64, R64, UR4, -R114 ;  /* 0x0000000440407c23 */ /* 0x000fe20008010872 */
[----:B------:R-:W4:Y:S01]  /*12790*/  MUFU.EX2 R91, R91 ;  /* 0x0000005b005b7308 */ /* 0x000f220000000800 */
[----:B------:R-:W-:Y:S01]  /*127a0*/  FADD.FTZ R121, R121, R2 ;  /* 0x0000000279797221 */ /* 0x000fe20000010000 */
[----:B------:R-:W-:-:S02]  /*127b0*/  @P0 IADD3 R61, PT, PT, R61, -0x3, RZ ;  /* 0xfffffffd3d3d0810 */ /* 0x000fc40007ffe0ff */
[----:B------:R-:W-:Y:S01]  /*127c0*/  MUFU.EX2 R90, R90 ;  /* 0x0000005a005a7308 */ /* 0x000fe20000000800 */
[----:B------:R-:W-:Y:S01]  /*127d0*/  FADD.FTZ R76, R76, R121 ;  /* 0x000000794c4c7221 */ /* 0x000fe20000010000 */
[----:B------:R-:W-:Y:S01]  /*127e0*/  HMMA.16816.F32 R20, R52, R42, R20 ;  /* 0x0000002a3414723c */ /* 0x000fe20000001814 */
[----:B------:R-:W4:Y:S01]  /*127f0*/  LDSM.16.MT88.4 R40, [R152+0x7000] ;  /* 0x007000009828783b */ /* 0x000f220000004200 */
[----:B------:R-:W4:Y:S01]  /*12800*/  MUFU.EX2 R139, R139 ;  /* 0x0000008b008b7308 */ /* 0x000f220000000800 */
[----:B------:R-:W-:-:S03]  /*12810*/  FADD.FTZ R73, R73, R76 ;  /* 0x0000004c49497221 */ /* 0x000fc60000010000 */
[----:B------:R-:W-:Y:S01]  /*12820*/  MUFU.EX2 R143, R143 ;  /* 0x0000008f008f7308 */ /* 0x000fe20000000800 */
[----:B------:R-:W-:Y:S01]  /*12830*/  FADD.FTZ R72, R72, R73 ;  /* 0x0000004948487221 */ /* 0x000fe20000010000 */
[----:B------:R-:W-:Y:S02]  /*12840*/  HMMA.16816.F32 R32, R52, R44, R32 ;  /* 0x0000002c3420723c */ /* 0x000fe40000001820 */
[----:B------:R-:W4:Y:S01]  /*12850*/  MUFU.EX2 R132, R132 ;  /* 0x0000008400847308 */ /* 0x000f220000000800 */
[----:B------:R-:W-:-:S03]  /*12860*/  FADD.FTZ R72, R75, R72 ;  /* 0x000000484b487221 */ /* 0x000fc60000010000 */
[----:B------:R-:W-:Y:S02]  /*12870*/  MUFU.EX2 R141, R141 ;  /* 0x0000008d008d7308 */ /* 0x000fe40000000800 */
[----:B-1----:R-:W-:Y:S01]  /*12880*/  HMMA.16816.F32 R48, R52, R28, R48 ;  /* 0x0000001c3430723c */ /* 0x002fe20000001830 */
[----:B--2---:R-:W-:Y:S01]  /*12890*/  F2FP.F16.F32.PACK_AB R28, R68, R69 ;  /* 0x00000045441c723e */ /* 0x004fe200000000ff */
[----:B------:R-:W-:Y:S01]  /*128a0*/  MUFU.EX2 R134, R134 ;  /* 0x0000008600867308 */ /* 0x000fe20000000800 */
[----:B------:R-:W-:-:S03]  /*128b0*/  F2FP.F16.F32.PACK_AB R29, R78, R77 ;  /* 0x0000004d4e1d723e */ /* 0x000fc600000000ff */
[----:B------:R-:W-:Y:S02]  /*128c0*/  MUFU.EX2 R138, R138 ;  /* 0x0000008a008a7308 */ /* 0x000fe40000000800 */
[----:B------:R-:W-:Y:S01]  /*128d0*/  HMMA.16816.F32 R8, R52, R30, R8 ;  /* 0x0000001e3408723c */ /* 0x000fe20000001808 */
[----:B-----5:R-:W-:Y:S01]  /*128e0*/  F2FP.F16.F32.PACK_AB R30, R70, R79 ;  /* 0x0000004f461e723e */ /* 0x020fe200000000ff */
[----:B------:R1:W2:Y:S01]  /*128f0*/  MUFU.EX2 R133, R137 ;  /* 0x0000008900857308 */ /* 0x0002a20000000800 */
[----:B------:R-:W-:-:S03]  /*12900*/  F2FP.F16.F32.PACK_AB R31, R71, R74 ;  /* 0x0000004a471f723e */ /* 0x000fc600000000ff */
[----:B------:R-:W-:Y:S02]  /*12910*/  MUFU.EX2 R136, R136 ;  /* 0x0000008800887308 */ /* 0x000fe40000000800 */
[----:B------:R-:W-:Y:S01]  /*12920*/  HMMA.16816.F32 R16, R52, R46, R16 ;  /* 0x0000002e3410723c */ /* 0x000fe20000001810 */
[----:B------:R-:W5:Y:S01]  /*12930*/  LDSM.16.MT88.4 R44, [R102+0x7000] ;  /* 0x00700000662c783b */ /* 0x000f620000004200 */
[----:B------:R-:W2:Y:S03]  /*12940*/  MUFU.EX2 R131, R131 ;  /* 0x0000008300837308 */ /* 0x000ea60000000800 */
[----:B------:R-:W-:Y:S01]  /*12950*/  LDSM.16.MT88.4 R52, [R156+0x7800] ;  /* 0x007800009c34783b */ /* 0x000fe20000004200 */
[----:B------:R4:W-:Y:S02]  /*12960*/  MUFU.EX2 R126, R84 ;  /* 0x00000054007e7308 */ /* 0x0009e40000000800 */
[C---:B---3--:R-:W-:Y:S01]  /*12970*/  HMMA.16816.F32 R12, R28.reuse, R36, R12 ;  /* 0x000000241c0c723c */ /* 0x048fe2000000180c */
[----:B-1----:R-:W-:Y:S01]  /*12980*/  FFMA.FTZ R137, R128, UR4, -R119 ;  /* 0x0000000480897c23 */ /* 0x002fe20008010877 */
[----:B------:R-:W-:Y:S01]  /*12990*/  FFMA.FTZ R128, R123, UR4, -R114 ;  /* 0x000000047b807c23 */ /* 0x000fe20008010872 */
[----:B------:R-:W-:Y:S04]  /*129a0*/  MUFU.EX2 R135, R135 ;  /* 0x0000008700877308 */ /* 0x000fe80000000800 */
[----:B------:R-:W1:Y:S01]  /*129b0*/  MUFU.EX2 R137, R137 ;  /* 0x0000008900897308 */ /* 0x000e620000000800 */
[C---:B------:R-:W-:Y:S01]  /*129c0*/  HMMA.16816.F32 R20, R28.reuse, R38, R20 ;  /* 0x000000261c14723c */ /* 0x040fe20000001814 */
[----:B------:R-:W3:Y:S02]  /*129d0*/  LDSM.16.MT88.4 R36, [R100+0x7000] ;  /* 0x007000006424783b */ /* 0x000ee40000004200 */
[----:B------:R-:W-:Y:S02]  /*129e0*/  MUFU.EX2 R124, R124 ;  /* 0x0000007c007c7308 */ /* 0x000fe40000000800 */
[----:B----4-:R-:W-:Y:S02]  /*129f0*/  LDSM.16.MT88.4 R84, [R152+0x9800] ;  /* 0x009800009854783b */ /* 0x010fe40000004200 */
[----:B------:R-:W-:Y:S01]  /*12a00*/  MUFU.EX2 R130, R130 ;  /* 0x0000008200827308 */ /* 0x000fe20000000800 */
[C---:B------:R-:W-:Y:S03]  /*12a10*/  HMMA.16816.F32 R24, R28.reuse, R40, R24 ;  /* 0x000000281c18723c */ /* 0x040fe60000001818 */
[----:B------:R-:W-:Y:S04]  /*12a20*/  MUFU.EX2 R128, R128 ;  /* 0x0000008000807308 */ /* 0x000fe80000000800 */
[----:B------:R-:W-:Y:S01]  /*12a30*/  MUFU.EX2 R104, R104 ;  /* 0x0000006800687308 */ /* 0x000fe20000000800 */
[C---:B------:R-:W-:Y:S01]  /*12a40*/  HMMA.16816.F32 R4, R28.reuse, R42, R4 ;  /* 0x0000002a1c04723c */ /* 0x040fe20000001804 */
[----:B------:R-:W4:Y:S02]  /*12a50*/  LDSM.16.MT88.4 R40, [R152+0x7800] ;  /* 0x007800009828783b */ /* 0x000f240000004200 */
[----:B------:R-:W-:Y:S04]  /*12a60*/  MUFU.EX2 R0, R0 ;  /* 0x0000000000007308 */ /* 0x000fe80000000800 */
[----:B------:R-:W-:Y:S01]  /*12a70*/  MUFU.EX2 R177, R177 ;  /* 0x000000b100b17308 */ /* 0x000fe20000000800 */
[C---:B-----5:R-:W-:Y:S08]  /*12a80*/  HMMA.16816.F32 R32, R28.reuse, R44, R32 ;  /* 0x0000002c1c20723c */ /* 0x060ff00000001820 */
[C---:B------:R-:W-:Y:S01]  /*12a90*/  HMMA.16816.F32 R16, R28.reuse, R46, R16 ;  /* 0x0000002e1c10723c */ /* 0x040fe20000001810 */
[----:B------:R-:W-:Y:S07]  /*12aa0*/  LDSM.16.MT88.4 R44, [R152+0x8000] ;  /* 0x00800000982c783b */ /* 0x000fee0000004200 */
[----:B---3--:R-:W-:Y:S01]  /*12ab0*/  HMMA.16816.F32 R48, R28, R36, R48 ;  /* 0x000000241c30723c */ /* 0x008fe20000001830 */
[----:B------:R-:W-:-:S02]  /*12ac0*/  F2FP.F16.F32.PACK_AB R36, R96, R97 ;  /* 0x000000616024723e */ /* 0x000fc400000000ff */
[----:B------:R-:W-:-:S05]  /*12ad0*/  F2FP.F16.F32.PACK_AB R37, R91, R98 ;  /* 0x000000625b25723e */ /* 0x000fca00000000ff */
[----:B------:R-:W-:Y:S01]  /*12ae0*/  HMMA.16816.F32 R8, R28, R38, R8 ;  /* 0x000000261c08723c */ /* 0x000fe20000001808 */
[----:B------:R-:W3:Y:S01]  /*12af0*/  LDSM.16.MT88.4 R28, [R100+0x7800] ;  /* 0x00780000641c783b */ /* 0x000ee20000004200 */
[----:B------:R-:W-:Y:S02]  /*12b00*/  F2FP.F16.F32.PACK_AB R38, R88, R89 ;  /* 0x000000595826723e */ /* 0x000fe400000000ff */
[----:B------:R-:W-:-:S07]  /*12b10*/  F2FP.F16.F32.PACK_AB R39, R139, R90 ;  /* 0x0000005a8b27723e */ /* 0x000fce00000000ff */
[C---:B----4-:R-:W-:Y:S08]  /*12b20*/  HMMA.16816.F32 R24, R36.reuse, R40, R24 ;  /* 0x000000282418723c */ /* 0x050ff00000001818 */
[C---:B------:R-:W-:Y:S01]  /*12b30*/  HMMA.16816.F32 R4, R36.reuse, R42, R4 ;  /* 0x0000002a2404723c */ /* 0x040fe20000001804 */
[----:B------:R-:W4:Y:S07]  /*12b40*/  LDSM.16.MT88.4 R40, [R156+0x8000] ;  /* 0x008000009c28783b */ /* 0x000f2e0000004200 */
[C---:B------:R-:W-:Y:S08]  /*12b50*/  HMMA.16816.F32 R12, R36.reuse, R52, R12 ;  /* 0x00000034240c723c */ /* 0x040ff0000000180c */
[C---:B------:R-:W-:Y:S01]  /*12b60*/  HMMA.16816.F32 R20, R36.reuse, R54, R20 ;  /* 0x000000362414723c */ /* 0x040fe20000001814 */
[----:B------:R-:W5:Y:S07]  /*12b70*/  LDSM.16.MT88.4 R52, [R102+0x8000] ;  /* 0x008000006634783b */ /* 0x000f6e0000004200 */
[C---:B------:R-:W-:Y:S08]  /*12b80*/  HMMA.16816.F32 R32, R36.reuse, R56, R32 ;  /* 0x000000382420723c */ /* 0x040ff00000001820 */
[C---:B------:R-:W-:Y:S01]  /*12b90*/  HMMA.16816.F32 R16, R36.reuse, R58, R16 ;  /* 0x0000003a2410723c */ /* 0x040fe20000001810 */
[----:B------:R-:W-:Y:S07]  /*12ba0*/  LDSM.16.MT88.4 R56, [R102+0x8800] ;  /* 0x008800006638783b */ /* 0x000fee0000004200 */
[----:B---3--:R-:W-:Y:S01]  /*12bb0*/  HMMA.16816.F32 R48, R36, R28, R48 ;  /* 0x0000001c2430723c */ /* 0x008fe20000001830 */
[----:B------:R-:W-:-:S02]  /*12bc0*/  F2FP.F16.F32.PACK_AB R28, R132, R143 ;  /* 0x0000008f841c723e */ /* 0x000fc400000000ff */
[----:B--2---:R-:W-:-:S05]  /*12bd0*/  F2FP.F16.F32.PACK_AB R29, R133, R138 ;  /* 0x0000008a851d723e */ /* 0x004fca00000000ff */
[----:B------:R-:W-:Y:S01]  /*12be0*/  HMMA.16816.F32 R8, R36, R30, R8 ;  /* 0x0000001e2408723c */ /* 0x000fe20000001808 */
[----:B------:R-:W-:Y:S01]  /*12bf0*/  F2FP.F16.F32.PACK_AB R30, R134, R141 ;  /* 0x0000008d861e723e */ /* 0x000fe200000000ff */
[----:B------:R-:W2:Y:S01]  /*12c00*/  LDSM.16.MT88.4 R36, [R100+0x8000] ;  /* 0x008000006424783b */ /* 0x000ea20000004200 */
[----:B------:R-:W-:-:S07]  /*12c10*/  F2FP.F16.F32.PACK_AB R31, R131, R136 ;  /* 0x00000088831f723e */ /* 0x000fce00000000ff */
[C---:B----4-:R-:W-:Y:S08]  /*12c20*/  HMMA.16816.F32 R12, R28.reuse, R40, R12 ;  /* 0x000000281c0c723c */ /* 0x050ff0000000180c */
[C---:B------:R-:W-:Y:S01]  /*12c30*/  HMMA.16816.F32 R20, R28.reuse, R42, R20 ;  /* 0x0000002a1c14723c */ /* 0x040fe20000001814 */
[----:B------:R-:W3:Y:S07]  /*12c40*/  LDSM.16.MT88.4 R40, [R152+0x8800] ;  /* 0x008800009828783b */ /* 0x000eee0000004200 */
[----:B-----5:R-:W-:Y:S01]  /*12c50*/  HMMA.16816.F32 R32, R28, R52, R32 ;  /* 0x000000341c20723c */ /* 0x020fe20000001820 */
[----:B------:R-:W-:-:S02]  /*12c60*/  FFMA.FTZ R52, R125, UR4, -R114 ;  /* 0x000000047d347c23 */ /* 0x000fc40008010872 */
[----:B------:R-:W4:Y:S04]  /*12c70*/  MUFU.EX2 R125, R127 ;  /* 0x0000007f007d7308 */ /* 0x000f280000000800 */
[----:B------:R5:W4:Y:S01]  /*12c80*/  MUFU.EX2 R123, R52 ;  /* 0x00000034007b7308 */ /* 0x000b220000000800 */
[C---:B------:R-:W-:Y:S08]  /*12c90*/  HMMA.16816.F32 R24, R28.reuse, R44, R24 ;  /* 0x0000002c1c18723c */ /* 0x040ff00000001818 */
[----:B------:R-:W-:Y:S01]  /*12ca0*/  HMMA.16816.F32 R4, R28, R46, R4 ;  /* 0x0000002e1c04723c */ /* 0x000fe20000001804 */
[----:B------:R-:W3:Y:S01]  /*12cb0*/  LDSM.16.MT88.4 R44, [R156+0x8800] ;  /* 0x008800009c2c783b */ /* 0x000ee20000004200 */
[----:B-----5:R-:W-:-:S02]  /*12cc0*/  FFMA.FTZ R52, R67, UR4, -R119 ;  /* 0x0000000443347c23 */ /* 0x020fc40008010877 */
[----:B------:R-:W5:Y:S04]  /*12cd0*/  MUFU.EX2 R67, R103 ;  /* 0x0000006700437308 */ /* 0x000f680000000800 */
[C---:B------:R-:W-:Y:S08]  /*12ce0*/  HMMA.16816.F32 R16, R28.reuse, R54, R16 ;  /* 0x000000361c10723c */ /* 0x040ff00000001810 */
[----:B--2---:R-:W-:Y:S01]  /*12cf0*/  HMMA.16816.F32 R48, R28, R36, R48 ;  /* 0x000000241c30723c */ /* 0x004fe20000001830 */
[----:B-1----:R-:W-:-:S02]  /*12d00*/  F2FP.F16.F32.PACK_AB R36, R126, R137 ;  /* 0x000000897e24723e */ /* 0x002fc400000000ff */
[----:B----4-:R-:W-:-:S05]  /*12d10*/  F2FP.F16.F32.PACK_AB R37, R125, R130 ;  /* 0x000000827d25723e */ /* 0x010fca00000000ff */
[----:B------:R-:W-:Y:S01]  /*12d20*/  HMMA.16816.F32 R8, R28, R38, R8 ;  /* 0x000000261c08723c */ /* 0x000fe20000001808 */
[----:B------:R-:W1:Y:S01]  /*12d30*/  LDSM.16.MT88.4 R28, [R100+0x8800] ;  /* 0x00880000641c783b */ /* 0x000e620000004200 */
[----:B------:R-:W-:Y:S02]  /*12d40*/  F2FP.F16.F32.PACK_AB R38, R124, R135 ;  /* 0x000000877c26723e */ /* 0x000fe400000000ff */
[----:B------:R-:W-:-:S07]  /*12d50*/  F2FP.F16.F32.PACK_AB R39, R128, R123 ;  /* 0x0000007b8027723e */ /* 0x000fce00000000ff */
[C---:B---3--:R-:W-:Y:S08]  /*12d60*/  HMMA.16816.F32 R24, R36.reuse, R40, R24 ;  /* 0x000000282418723c */ /* 0x048ff00000001818 */
[C---:B------:R-:W-:Y:S01]  /*12d70*/  HMMA.16816.F32 R4, R36.reuse, R42, R4 ;  /* 0x0000002a2404723c */ /* 0x040fe20000001804 */
[----:B------:R-:W2:Y:S07]  /*12d80*/  LDSM.16.MT88.4 R40, [R156+0x9000] ;  /* 0x009000009c28783b */ /* 0x000eae0000004200 */
[----:B------:R-:W-:Y:S01]  /*12d90*/  HMMA.16816.F32 R16, R36, R58, R16 ;  /* 0x0000003a2410723c */ /* 0x000fe20000001810 */
[--C-:B------:R-:W-:Y:S01]  /*12da0*/  FFMA.FTZ R58, R3, UR4, -R114.reuse ;  /* 0x00000004033a7c23 */ /* 0x100fe20008010872 */
[----:B------:R-:W-:-:S05]  /*12db0*/  FFMA.FTZ R3, R106, UR4, -R114 ;  /* 0x000000046a037c23 */ /* 0x000fca0008010872 */
[----:B------:R-:W-:Y:S01]  /*12dc0*/  MUFU.EX2 R58, R58 ;  /* 0x0000003a003a7308 */ /* 0x000fe20000000800 */
[C---:B------:R-:W-:Y:S01]  /*12dd0*/  HMMA.16816.F32 R32, R36.reuse, R56, R32 ;  /* 0x000000382420723c */ /* 0x040fe20000001820 */
[----:B------:R-:W-:Y:S01]  /*12de0*/  FFMA.FTZ R56, R66, UR4, -R119 ;  /* 0x0000000442387c23 */ /* 0x000fe20008010877 */
[--C-:B------:R-:W-:Y:S01]  /*12df0*/  FFMA.FTZ R66, R63, UR4, -R114.reuse ;  /* 0x000000043f427c23 */ /* 0x100fe20008010872 */
[----:B------:R-:W-:Y:S01]  /*12e00*/  FFMA.FTZ R63, R62, UR4, -R114 ;  /* 0x000000043e3f7c23 */ /* 0x000fe20008010872 */
[----:B------:R3:W-:Y:S04]  /*12e10*/  MUFU.EX2 R57, R52 ;  /* 0x0000003400397308 */ /* 0x0007e80000000800 */
[----:B------:R-:W-:Y:S01]  /*12e20*/  MUFU.EX2 R56, R56 ;  /* 0x0000003800387308 */ /* 0x000fe20000000800 */
[C---:B------:R-:W-:Y:S03]  /*12e30*/  HMMA.16816.F32 R12, R36.reuse, R44, R12 ;  /* 0x0000002c240c723c */ /* 0x040fe6000000180c */
[----:B------:R-:W-:Y:S04]  /*12e40*/  MUFU.EX2 R62, R66 ;  /* 0x00000042003e7308 */ /* 0x000fe80000000800 */
[----:B------:R-:W4:Y:S01]  /*12e50*/  MUFU.EX2 R59, R63 ;  /* 0x0000003f003b7308 */ /* 0x000f220000000800 */
[C---:B------:R-:W-:Y:S01]  /*12e60*/  HMMA.16816.F32 R20, R36.reuse, R46, R20 ;  /* 0x0000002e2414723c */ /* 0x040fe20000001814 */
[----:B------:R-:W2:Y:S02]  /*12e70*/  LDSM.16.MT88.4 R44, [R152+0x9000] ;  /* 0x00900000982c783b */ /* 0x000ea40000004200 */
[----:B------:R-:W4:Y:S02]  /*12e80*/  MUFU.EX2 R3, R3 ;  /* 0x0000000300037308 */ /* 0x000f240000000800 */
[----:B---3--:R-:W3:Y:S03]  /*12e90*/  LDSM.16.MT88.4 R52, [R102+0x9000] ;  /* 0x009000006634783b */ /* 0x008ee60000004200 */
[----:B-1----:R-:W-:Y:S01]  /*12ea0*/  HMMA.16816.F32 R48, R36, R28, R48 ;  /* 0x0000001c2430723c */ /* 0x002fe20000001830 */
[----:B-----5:R-:W-:-:S02]  /*12eb0*/  F2FP.F16.F32.PACK_AB R28, R67, R104 ;  /* 0x00000068431c723e */ /* 0x020fc400000000ff */
[----:B----4-:R-:W-:Y:S02]  /*12ec0*/  F2FP.F16.F32.PACK_AB R29, R59, R62 ;  /* 0x0000003e3b1d723e */ /* 0x010fe400000000ff */
[----:B------:R-:W-:-:S03]  /*12ed0*/  MOV R63, R65 ;  /* 0x00000041003f7202 */ /* 0x000fc60000000f00 */
[----:B------:R-:W-:Y:S01]  /*12ee0*/  HMMA.16816.F32 R8, R36, R30, R8 ;  /* 0x0000001e2408723c */ /* 0x000fe20000001808 */
[----:B------:R-:W-:Y:S01]  /*12ef0*/  F2FP.F16.F32.PACK_AB R30, R56, R57 ;  /* 0x00000039381e723e */ /* 0x000fe200000000ff */
[----:B------:R-:W1:Y:S01]  /*12f00*/  LDSM.16.MT88.4 R36, [R100+0x9000] ;  /* 0x009000006424783b */ /* 0x000e620000004200 */
[----:B------:R-:W-:-:S07]  /*12f10*/  F2FP.F16.F32.PACK_AB R31, R3, R58 ;  /* 0x0000003a031f723e */ /* 0x000fce00000000ff */
[----:B--2---:R-:W-:Y:S01]  /*12f20*/  HMMA.16816.F32 R12, R28, R40, R12 ;  /* 0x000000281c0c723c */ /* 0x004fe2000000180c */
[----:B------:R-:W-:Y:S01]  /*12f30*/  FADD.FTZ R41, R117, R118 ;  /* 0x0000007675297221 */ /* 0x000fe20000010000 */
[----:B------:R-:W-:-:S03]  /*12f40*/  FFMA.FTZ R40, R110, UR4, -R119 ;  /* 0x000000046e287c23 */ /* 0x000fc60008010877 */
[----:B------:R-:W-:-:S03]  /*12f50*/  FADD.FTZ R41, R116, R41 ;  /* 0x0000002974297221 */ /* 0x000fc60000010000 */
[C---:B------:R-:W-:Y:S01]  /*12f60*/  HMMA.16816.F32 R20, R28.reuse, R42, R20 ;  /* 0x0000002a1c14723c */ /* 0x040fe20000001814 */
[----:B------:R-:W-:Y:S01]  /*12f70*/  FADD.FTZ R2, R80, R41 ;  /* 0x0000002950027221 */ /* 0x000fe20000010000 */
[----:B------:R-:W-:Y:S01]  /*12f80*/  FFMA.FTZ R41, R105, UR4, -R119 ;  /* 0x0000000469297c23 */ /* 0x000fe20008010877 */
[--C-:B------:R-:W-:Y:S01]  /*12f90*/  FFMA.FTZ R43, R101, UR4, -R114.reuse ;  /* 0x00000004652b7c23 */ /* 0x100fe20008010872 */
[----:B------:R-:W-:Y:S01]  /*12fa0*/  FFMA.FTZ R42, R107, UR4, -R114 ;  /* 0x000000046b2a7c23 */ /* 0x000fe20008010872 */
[----:B------:R-:W-:Y:S01]  /*12fb0*/  FADD.FTZ R2, R81, R2 ;  /* 0x0000000251027221 */ /* 0x000fe20000010000 */
[----:B------:R-:W-:Y:S02]  /*12fc0*/  MUFU.EX2 R40, R40 ;  /* 0x0000002800287308 */ /* 0x000fe40000000800 */
[----:B------:R-:W-:Y:S01]  /*12fd0*/  HMMA.16816.F32 R24, R28, R44, R24 ;  /* 0x0000002c1c18723c */ /* 0x000fe20000001818 */
[----:B------:R-:W-:Y:S01]  /*12fe0*/  FADD.FTZ R83, R83, R2 ;  /* 0x0000000253537221 */ /* 0x000fe20000010000 */
[----:B------:R-:W-:Y:S01]  /*12ff0*/  FADD.FTZ R45, R77, R72 ;  /* 0x000000484d2d7221 */ /* 0x000fe20000010000 */
[----:B------:R-:W-:Y:S01]  /*13000*/  FFMA.FTZ R2, R108, UR4, -R114 ;  /* 0x000000046c027c23 */ /* 0x000fe20008010872 */
[----:B------:R-:W2:Y:S01]  /*13010*/  MUFU.EX2 R41, R41 ;  /* 0x0000002900297308 */ /* 0x000ea20000000800 */
[----:B------:R-:W-:Y:S01]  /*13020*/  FADD.FTZ R82, R82, R83 ;  /* 0x0000005352527221 */ /* 0x000fe20000010000 */
[----:B------:R-:W-:-:S02]  /*13030*/  FADD.FTZ R45, R78, R45 ;  /* 0x0000002d4e2d7221 */ /* 0x000fc40000010000 */
[----:B------:R-:W-:Y:S01]  /*13040*/  MUFU.EX2 R43, R43 ;  /* 0x0000002b002b7308 */ /* 0x000fe20000000800 */
[----:B------:R-:W-:Y:S01]  /*13050*/  FADD.FTZ R69, R69, R82 ;  /* 0x0000005245457221 */ /* 0x000fe20000010000 */
[----:B------:R-:W-:Y:S01]  /*13060*/  FADD.FTZ R74, R74, R45 ;  /* 0x0000002d4a4a7221 */ /* 0x000fe20000010000 */
[C---:B---3--:R-:W-:Y:S01]  /*13070*/  HMMA.16816.F32 R32, R28.reuse, R52, R32 ;  /* 0x000000341c20723c */ /* 0x048fe20000001820 */
[----:B------:R-:W3:Y:S01]  /*13080*/  MUFU.EX2 R2, R2 ;  /* 0x0000000200027308 */ /* 0x000ee20000000800 */
[----:B------:R-:W-:Y:S01]  /*13090*/  FADD.FTZ R68, R68, R69 ;  /* 0x0000004544447221 */ /* 0x000fe20000010000 */
[----:B------:R-:W-:Y:S02]  /*130a0*/  FADD.FTZ R71, R71, R74 ;  /* 0x0000004a47477221 */ /* 0x000fe40000010000 */
[----:B------:R-:W-:Y:S01]  /*130b0*/  MUFU.EX2 R42, R42 ;  /* 0x0000002a002a7308 */ /* 0x000fe20000000800 */
[----:B------:R-:W-:Y:S01]  /*130c0*/  FADD.FTZ R79, R79, R68 ;  /* 0x000000444f4f7221 */ /* 0x000fe20000010000 */
[----:B------:R-:W-:Y:S01]  /*130d0*/  FADD.FTZ R98, R98, R71 ;  /* 0x0000004762627221 */ /* 0x000fe20000010000 */
[C---:B-1----:R-:W-:Y:S01]  /*130e0*/  HMMA.16816.F32 R48, R28.reuse, R36, R48 ;  /* 0x000000241c30723c */ /* 0x042fe20000001830 */
[----:B------:R-:W1:Y:S01]  /*130f0*/  MUFU.EX2 R37, R64 ;  /* 0x0000004000257308 */ /* 0x000e620000000800 */
[----:B------:R-:W-:Y:S01]  /*13100*/  FADD.FTZ R70, R70, R79 ;  /* 0x0000004f46467221 */ /* 0x000fe20000010000 */
[----:B------:R-:W-:Y:S01]  /*13110*/  FADD.FTZ R91, R91, R98 ;  /* 0x000000625b5b7221 */ /* 0x000fe20000010000 */
[----:B--2---:R-:W-:Y:S01]  /*13120*/  F2FP.F16.F32.PACK_AB R68, R0, R41 ;  /* 0x000000290044723e */ /* 0x004fe200000000ff */
[----:B------:R-:W2:Y:S01]  /*13130*/  LDSM.16.MT88.4 R76, [R102+0x9800] ;  /* 0x00980000664c783b */ /* 0x000ea20000004200 */
[----:B------:R-:W-:Y:S01]  /*13140*/  FADD.FTZ R97, R97, R70 ;  /* 0x0000004661617221 */ /* 0x000fe20000010000 */
[----:B------:R-:W-:Y:S01]  /*13150*/  FADD.FTZ R90, R90, R91 ;  /* 0x0000005b5a5a7221 */ /* 0x000fe20000010000 */
[----:B---3--:R-:W-:Y:S01]  /*13160*/  F2FP.F16.F32.PACK_AB R69, R2, R43 ;  /* 0x0000002b0245723e */ /* 0x008fe200000000ff */
[----:B------:R-:W-:Y:S01]  /*13170*/  HMMA.16816.F32 R4, R28, R46, R4 ;  /* 0x0000002e1c04723c */ /* 0x000fe20000001804 */
[----:B------:R-:W-:Y:S01]  /*13180*/  FADD.FTZ R96, R96, R97 ;  /* 0x0000006160607221 */ /* 0x000fe20000010000 */
[----:B------:R-:W-:Y:S01]  /*13190*/  FADD.FTZ R139, R139, R90 ;  /* 0x0000005a8b8b7221 */ /* 0x000fe20000010000 */
[----:B------:R-:W-:-:S02]  /*131a0*/  F2FP.F16.F32.PACK_AB R70, R177, R40 ;  /* 0x00000028b146723e */ /* 0x000fc400000000ff */
[----:B------:R-:W-:Y:S01]  /*131b0*/  FADD.FTZ R89, R89, R96 ;  /* 0x0000006059597221 */ /* 0x000fe20000010000 */
[----:B------:R-:W-:Y:S01]  /*131c0*/  FADD.FTZ R138, R138, R139 ;  /* 0x0000008b8a8a7221 */ /* 0x000fe20000010000 */
[----:B-1----:R-:W-:Y:S01]  /*131d0*/  F2FP.F16.F32.PACK_AB R71, R37, R42 ;  /* 0x0000002a2547723e */ /* 0x002fe200000000ff */
        /* <DEDUP_REMOVED lines=40> */
[-C--:B------:R-:W-:Y:S01]  /*13460*/  MOV R0, R60.reuse ;  /* 0x0000003c00007202 */ /* 0x080fe20000000f00 */
[----:B------:R-:W-:Y:S01]  /*13470*/  FADD.FTZ R176, R37, R42 ;  /* 0x0000002a25b07221 */ /* 0x000fe20000010000 */
[----:B------:R-:W-:Y:S01]  /*13480*/  @P0 MOV R0, R60 ;  /* 0x0000003c00000202 */ /* 0x000fe20000000f00 */
[----:B------:R-:W-:-:S03]  /*13490*/  FADD.FTZ R40, R40, R41 ;  /* 0x0000002928287221 */ /* 0x000fc60000010000 */
[----:B-1----:R-:W-:Y:S01]  /*134a0*/  HMMA.16816.F32 R72, R68, R12, R48 ;  /* 0x0000000c4448723c */ /* 0x002fe20000001830 */
[----:B------:R-:W-:-:S07]  /*134b0*/  FADD.FTZ R177, R177, R40 ;  /* 0x00000028b1b17221 */ /* 0x000fce0000010000 */
[----:B------:R-:W-:Y:S01]  /*134c0*/  HMMA.16816.F32 R68, R68, R14, R8 ;  /* 0x0000000e4444723c */ /* 0x000fe20000001808 */
[----:B------:R-:W-:-:S04]  /*134d0*/  NOP ;  /* 0x0000000000007918 */ /* 0x000fc80000000000 */
[----:B------:R-:W-:-:S15]  /*134e0*/  @P0 BRA `(.L_x_6767) ;  /* 0x0000000000040947 */ /* 0x000fde0003800000 */
.L_x_6761:
[----:B------:R-:W-:-:S07]  /*134f0*/  IADD3 R61, PT, PT, R63, -0x1, RZ ;  /* 0xffffffff3f3d7810 */ /* 0x000fce0007ffe0ff */
.L_x_6767:
        /* <DEDUP_REMOVED lines=18> */
.L_x_6772:
        /* <DEDUP_REMOVED lines=77> */
.L_x_6769:
[----:B------:R-:W-:Y:S02]  /*13af0*/  LOP3.LUT R7, R0, 0x38, R7, 0x78, !PT ;  /* 0x0000003800077812 */ /* 0x000fe400078e7807 */
[----:B------:R-:W-:Y:S02]  /*13b00*/  SHF.L.U32 R3, R2, 0x5, RZ ;  /* 0x0000000502037819 */ /* 0x000fe400000006ff */
[----:B------:R-:W-:Y:S02]  /*13b10*/  LOP3.LUT R4, R7, 0x1e00, R4, 0xf8, !PT ;  /* 0x00001e0007047812 */ /* 0x000fe400078ef804 */
[----:B------:R-:W-:Y:S02]  /*13b20*/  IADD3 R6, P0, PT, R3, R168, RZ ;  /* 0x000000a803067210 */ /* 0x000fe40007f1e0ff */
[----:B------:R-:W-:Y:S02]  /*13b30*/  LEA R179, R4, UR5, 0x1 ;  /* 0x0000000504b37c11 */ /* 0x000fe4000f8e08ff */
[----:B-1----:R-:W-:Y:S02]  /*13b40*/  SHF.L.U64.HI R5, R2, 0x5, R5 ;  /* 0x0000000502057819 */ /* 0x002fe40000010205 */
        /* <DEDUP_REMOVED lines=27> */
[----:B------:R-:W1:Y:S08]  /*13d00*/  LDSM.16.M88.4 R108, [R160+0x2000] ;  /* 0x00200000a06c783b */ /* 0x000e700000000200 */
[----:B------:R-:W5:Y:S08]  /*13d10*/  LDSM.16.M88.4 R112, [R160+0x2800] ;  /* 0x00280000a070783b */ /* 0x000f700000000200 */
[----:B------:R-:W2:Y:S08]  /*13d20*/  LDSM.16.M88.4 R116, [R160+0x3000] ;  /* 0x00300000a074783b */ /* 0x000eb00000000200 */
[----:B------:R-:W3:Y:S08]  /*13d30*/  LDSM.16.M88.4 R120, [R160+0x3800] ;  /* 0x00380000a078783b */ /* 0x000ef00000000200 */
        /* <DEDUP_REMOVED lines=9> */
[----:B------:R-:W4:Y:S01]  /*13dd0*/  LDSM.16.M88.4 R148, [R155+0x3800] ;  /* 0x003800009b94783b */ /* 0x000f220000000200 */
[C---:B-1----:R-:W-:Y:S08]  /*13de0*/  HMMA.16816.F32 R4, R104.reuse, R108, RZ ;  /* 0x0000006c6804723c */ /* 0x042ff000000018ff */
[C---:B------:R-:W-:Y:S01]  /*13df0*/  HMMA.16816.F32 R8, R104.reuse, R110, RZ ;  /* 0x0000006e6808723c */ /* 0x040fe200000018ff */
[----:B------:R-:W1:Y:S07]  /*13e00*/  LDSM.16.M88.4 R108, [R155+0x4000] ;  /* 0x004000009b6c783b */ /* 0x000e6e0000000200 */
        /* <DEDUP_REMOVED lines=40> */
[----:B------:R-:W4:Y:S07]  /*14090*/  LDSM.16.M88.4 R116, [R154+0x5000] ;  /* 0x005000009a74783b */ /* 0x000f2e0000000200 */
[C---:B------:R-:W-:Y:S01]  /*140a0*/  HMMA.16816.F32 R4, R120.reuse, R124, R4 ;  /* 0x0000007c7804723c */ /* 0x040fe20000001804 */
[----:B------:R-:W-:Y:S07]  /*140b0*/  LDSM.16.M88.4 R132, [R153+0x2000] ;  /* 0x002000009984783b */ /* 0x000fee0000000200 */
[C---:B------:R-:W-:Y:S01]  /*140c0*/  HMMA.16816.F32 R8, R120.reuse, R126, R8 ;  /* 0x0000007e7808723c */ /* 0x040fe20000001808 */
[----:B------:R-:W5:Y:S07]  /*140d0*/  LDSM.16.M88.4 R124, [R154+0x5800] ;  /* 0x005800009a7c783b */ /* 0x000f6e0000000200 */
[C---:B------:R-:W-:Y:S08]  /*140e0*/  HMMA.16816.F32 R12, R120.reuse, R128, R12 ;  /* 0x00000080780c723c */ /* 0x040ff0000000180c */
[C---:B------:R-:W-:Y:S01]  /*140f0*/  HMMA.16816.F32 R16, R120.reuse, R130, R16 ;  /* 0x000000827810723c */ /* 0x040fe20000001810 */
[----:B------:R-:W5:Y:S07]  /*14100*/  LDSM.16.M88.4 R128, [R157] ;  /* 0x000000009d80783b */ /* 0x000f6e0000000200 */
[C---:B---3--:R-:W-:Y:S08]  /*14110*/  HMMA.16816.F32 R20, R120.reuse, R136, R20 ;  /* 0x000000887814723c */ /* 0x048ff00000001814 */
[C---:B------:R-:W-:Y:S08]  /*14120*/  HMMA.16816.F32 R24, R120.reuse, R138, R24 ;  /* 0x0000008a7818723c */ /* 0x040ff00000001818 */
[C---:B-1----:R-:W-:Y:S08]  /*14130*/  HMMA.16816.F32 R28, R120.reuse, R104, R28 ;  /* 0x00000068781c723c */ /* 0x042ff0000000181c */
[C---:B------:R-:W-:Y:S01]  /*14140*/  HMMA.16816.F32 R32, R120.reuse, R106, R32 ;  /* 0x0000006a7820723c */ /* 0x040fe20000001820 */
[----:B------:R-:W1:Y:S07]  /*14150*/  LDSM.16.M88.4 R104, [R153+0x2800] ;  /* 0x002800009968783b */ /* 0x000e6e0000000200 */
[C---:B------:R-:W-:Y:S08]  /*14160*/  HMMA.16816.F32 R36, R120.reuse, R108, R36 ;  /* 0x0000006c7824723c */ /* 0x040ff00000001824 */
[C---:B------:R-:W-:Y:S08]  /*14170*/  HMMA.16816.F32 R40, R120.reuse, R110, R40 ;  /* 0x0000006e7828723c */ /* 0x040ff00000001828 */
[C---:B--2---:R-:W-:Y:S08]  /*14180*/  HMMA.16816.F32 R44, R120.reuse, R112, R44 ;  /* 0x00000070782c723c */ /* 0x044ff0000000182c */
        /* <DEDUP_REMOVED lines=230> */
.L_x_6771:
[C---:B------:R-:W-:Y:S01]  /*14ff0*/  IMAD.SHL.U32 R0, R4.reuse, 0x20, RZ ;  /* 0x0000002004007824 */ /* 0x040fe200078e00ff */
[----:B------:R-:W-:Y:S01]  /*15000*/  SHF.L.U64.HI R5, R4, 0x5, R7 ;  /* 0x0000000504057819 */ /* 0x000fe20000010207 */
[----:B------:R-:W-:Y:S02]  /*15010*/  IMAD.MOV.U32 R18, RZ, RZ, R167 ;  /* 0x000000ffff127224 */ /* 0x000fe400078e00a7 */
[--C-:B------:R-:W-:Y:S01]  /*15020*/  IMAD.MOV.U32 R19, RZ, RZ, R166.reuse ;  /* 0x000000ffff137224 */ /* 0x100fe200078e00a6 */
[----:B------:R-:W-:Y:S04]  /*15030*/  IADD3 R6, P0, PT, R0, R167, RZ ;  /* 0x000000a700067210 */ /* 0x000fe80007f1e0ff */
[----:B------:R-:W-:Y:S01]  /*15040*/  @!PT LDS RZ, [RZ] ;  /* 0x00000000fffff984 */ /* 0x000fe20000000800 */
[----:B------:R-:W-:Y:S01]  /*15050*/  @!PT LDS RZ, [RZ] ;  /* 0x00000000fffff984 */ /* 0x000fe20000000800 */
[----:B------:R-:W-:Y:S01]  /*15060*/  @!PT LDS RZ, [RZ] ;  /* 0x00000000fffff984 */ /* 0x000fe20000000800 */
[----:B------:R2:W-:Y:S01]  /*15070*/  LDGSTS.E.BYPASS.LTC128B.128 [R179+0x2000], desc[UR6][R18.64] ;  /* 0x0200000012b37fae */ /* 0x0005e2000b981a06 */
        /* <DEDUP_REMOVED lines=21> */
.L_x_6770:
        /* <DEDUP_REMOVED lines=409> */
.L_x_6768:
        /* <DEDUP_REMOVED lines=140> */
.L_x_6774:
[----:B------:R-:W-:Y:S05]  /*17420*/  BSYNC.RECONVERGENT B0 ;  /* 0x0000000000007941 */ /* 0x000fea0003800200 */
.L_x_6773:
        /* <DEDUP_REMOVED lines=33> */
.L_x_6775:
        /* <DEDUP_REMOVED lines=12> */
.L_x_7197:


//--------------------- .text._ZN5flash24flash_fwd_splitkv_kernelI23Flash_fwd_kernel_traitsILi64ELi64ELi128ELi4ELb0ELb0EN7cutlass6half_tE19Flash_kernel_traitsILi64ELi64ELi128ELi4ES3_EELb1ELb0ELb1ELb0ELb0ELb0ELb1ELb1EEEvNS_16Flash_fwd_paramsE --------------------------
	.section	.text._ZN5flash24flash_fwd_splitkv_kernelI23Flash_fwd_kernel_traitsILi64ELi64ELi128ELi4ELb0ELb0EN7cutlass6half_tE19Flash_kernel_traitsILi64ELi64ELi128ELi4ES3_EELb1ELb0ELb1ELb0ELb0ELb0ELb1ELb1EEEvNS_16Flash_fwd_paramsE,"ax",@progbits
	.align	128
        .global         _ZN5flash24flash_fwd_splitkv_kernelI23Flash_fwd_kernel_traitsILi64ELi64ELi128ELi4ELb0ELb0EN7cutlass6half_tE19Flash_kernel_traitsILi64ELi64ELi128ELi4ES3_EELb1ELb0ELb1ELb0ELb0ELb0ELb1ELb1EEEvNS_16Flash_fwd_paramsE
        .type           _ZN5flash24flash_fwd_splitkv_kernelI23Flash_fwd_kernel_traitsILi64ELi64ELi128ELi4ELb0ELb0EN7cutlass6half_tE19Flash_kernel_traitsILi64ELi64ELi128ELi4ES3_EELb1ELb0ELb1ELb0ELb0ELb0ELb1ELb1EEEvNS_16Flash_fwd_paramsE,@function
        .size           _ZN5flash24flash_fwd_splitkv_kernelI23Flash_fwd_kernel_traitsILi64ELi64ELi128ELi4ELb0ELb0EN7cutlass6half_tE19Flash_kernel_traitsILi64ELi64ELi128ELi4ES3_EELb1ELb0ELb1ELb0ELb0ELb0ELb1ELb1EEEvNS_16Flash_fwd_paramsE,(.L_x_7198 - _ZN5flash24flash_fwd_splitkv_kernelI23Flash_fwd_kernel_traitsILi64ELi64ELi128ELi4ELb0ELb0EN7cutlass6half_tE19Flash_kernel_traitsILi64ELi64ELi128ELi4ES3_EELb1ELb0ELb1ELb0ELb0ELb0ELb1ELb1EEEvNS_16Flash_fwd_paramsE)
        .other          _ZN5flash24flash_fwd_splitkv_kernelI23Flash_fwd_kernel_traitsILi64ELi64ELi128ELi4ELb0ELb0EN7cutlass6half_tE19Flash_kernel_traitsILi64ELi64ELi128ELi4ES3_EELb1ELb0ELb1ELb0ELb0ELb0ELb1ELb1EEEvNS_16Flash_fwd_paramsE,@"STO_CUDA_ENTRY STV_DEFAULT"
_ZN5flash24flash_fwd_splitkv_kernelI23Flash_fwd_kernel_traitsILi64ELi64ELi128ELi4ELb0ELb0EN7cutlass6half_tE19Flash_kernel_traitsILi64ELi64ELi128ELi4ES3_EELb1ELb0ELb1ELb0ELb0ELb0ELb1ELb1EEEvNS_16Flash_fwd_paramsE:
.text._ZN5flash24flash_fwd_splitkv_kernelI23Flash_fwd_kernel_traitsILi64ELi64ELi128ELi4ELb0ELb0EN7cutlass6half_tE19Flash_kernel_traitsILi64ELi64ELi128ELi4ES3_EELb1ELb0ELb1ELb0ELb0ELb0ELb1ELb1EEEvNS_16Flash_fwd_paramsE:
[----:B------:R-:W-:Y:S08]  /*0000*/  LDC R1, c[0x0][0x37c] ;  /* 0x0000df00ff017b82 */ /* 0x000ff00000000800 */
[----:B------:R-:W1:Y:S01]  /*0010*/  LDC R9, c[0x0][0x3e0] ;  /* 0x0000f800ff097b82 */ /* 0x000e620000000800 */
[----:B------:R-:W2:Y:S01]  /*0020*/  S2R R132, SR_CTAID.Z ;  /* 0x0000000000847919 */ /* 0x000ea20000002700 */
[----:B------:R-:W3:Y:S01]  /*0030*/  LDCU.64 UR6, c[0x0][0x358] ;  /* 0x00006b00ff0677ac */ /* 0x000ee20008000a00 */
[----:B------:R-:W-:Y:S01]  /*0040*/  IMAD.MOV.U32 R10, RZ, RZ, -0x1 ;  /* 0xffffffffff0a7424 */ /* 0x000fe200078e00ff */
[----:B------:R-:W4:Y:S04]  /*0050*/  LDCU.64 UR4, c[0x0][0x470] ;  /* 0x00008e00ff0477ac */ /* 0x000f280008000a00 */
[----:B------:R-:W3:Y:S01]  /*0060*/  LDC.64 R6, c[0x0][0x460] ;  /* 0x00011800ff067b82 */ /* 0x000ee20000000a00 */
        /* <DEDUP_REMOVED lines=25> */
[----:B------:R-:W-:-:S03]  /*0200*/  ISETP.NE.AND.EX P2, PT, R3, RZ, PT, P0 ;  /* 0x000000ff0300720c */ /* 0x000fc60003f45300 */
[----:B---3--:R-:W-:-:S05]  /*0210*/  IMAD.WIDE.U32 R14, R163, 0x4, R6 ;  /* 0x00000004a30e7825 */ /* 0x008fca00078e0006 */
[----:B------:R-:W2:Y:S04]  /*0220*/  @P1 LDG.E R10, desc[UR6][R14.64] ;  /* 0x000000060e0a1981 */ /* 0x000ea8000c1e1900 */
[----:B------:R1:W2:Y:S01]  /*0230*/  @P3 LDG.E R13, desc[UR6][R14.64+0x4] ;  /* 0x000004060e0d3981 */ /* 0x0002a2000c1e1900 */
[----:B----4-:R-:W-:Y:S01]  /*0240*/  ISETP.NE.U32.AND P0, PT, RZ, UR4, PT ;  /* 0x00000004ff007c0c */ /* 0x010fe2000bf05070 */
[----:B------:R-:W-:Y:S01]  /*0250*/  IMAD.SHL.U32 R7, R163, 0x4, RZ ;  /* 0x00000004a3077824 */ /* 0x000fe200078e00ff */
[----:B------:R-:W-:Y:S01]  /*0260*/  SHF.R.U32.HI R6, RZ, 0x1e, R163 ;  /* 0x0000001eff067819 */ /* 0x000fe200000116a3 */
[----:B------:R-:W-:Y:S01]  /*0270*/  IMAD.MOV.U32 R4, RZ, RZ, RZ ;  /* 0x000000ffff047224 */ /* 0x000fe200078e00ff */
[----:B------:R-:W-:Y:S02]  /*0280*/  ISETP.NE.AND.EX P5, PT, RZ, UR5, PT, P0 ;  /* 0x00000005ff007c0c */ /* 0x000fe4000bfa5300 */
[----:B------:R-:W-:-:S02]  /*0290*/  @P2 IADD3 R16, P0, PT, R7, R2, RZ ;  /* 0x0000000207102210 */ /* 0x000fc40007f1e0ff */
[----:B------:R-:W-:-:S03]  /*02a0*/  IADD3 R136, P1, PT, R7, UR4, RZ ;  /* 0x0000000407887c10 */ /* 0x000fc6000ff3e0ff */
[C---:B------:R-:W-:Y:S01]  /*02b0*/  @P2 IMAD.X R17, R6.reuse, 0x1, R3, P0 ;  /* 0x0000000106112824 */ /* 0x040fe200000e0603 */
[----:B------:R-:W-:Y:S01]  /*02c0*/  IADD3.X R137, PT, PT, R6, UR5, RZ, P1, !PT ;  /* 0x0000000506897c10 */ /* 0x000fe20008ffe4ff */
[----:B------:R-:W3:Y:S03]  /*02d0*/  LDC.64 R2, c[0x0][0x468] ;  /* 0x00011a00ff027b82 */ /* 0x000ee60000000a00 */
[----:B------:R4:W5:Y:S04]  /*02e0*/  @P2 LDG.E R65, desc[UR6][R16.64] ;  /* 0x0000000610412981 */ /* 0x000968000c1e1900 */
[----:B------:R4:W5:Y:S01]  /*02f0*/  @P5 LDG.E R4, desc[UR6][R136.64] ;  /* 0x0000000688045981 */ /* 0x000962000c1e1900 */
[----:B------:R-:W1:Y:S01]  /*0300*/  LDCU.U8 UR4, c[0x0][0x532] ;  /* 0x0000a640ff0477ac */ /* 0x000e620008000000 */
[----:B------:R-:W4:Y:S01]  /*0310*/  @!P3 LDC R161, c[0x0][0x434] ;  /* 0x00010d00ffa1bb82 */ /* 0x000f220000000800 */
        /* <DEDUP_REMOVED lines=9> */
[----:B----4-:R-:W-:Y:S01]  /*03b0*/  IMAD.SHL.U32 R162, R11, 0x40, RZ ;  /* 0x000000400ba27824 */ /* 0x010fe200078e00ff */
[----:B------:R1:W5:Y:S01]  /*03c0*/  @!P1 LDG.E R5, desc[UR6][R14.64] ;  /* 0x000000060e059981 */ /* 0x000362000c1e1900 */
[----:B--2---:R-:W-:-:S10]  /*03d0*/  @P3 IMAD.IADD R161, R13, 0x1, -R10 ;  /* 0x000000010da13824 */ /* 0x004fd400078e0a0a */
[----:B------:R-:W2:Y:S01]  /*03e0*/  @!P0 LDC R13, c[0x0][0x438] ;  /* 0x00010e00ff0d8b82 */ /* 0x000ea20000000800 */
[----:B------:R-:W-:Y:S01]  /*03f0*/  ISETP.GT.AND P1, PT, R161, R162, PT ;  /* 0x000000a2a100720c */ /* 0x000fe20003f24270 */
[----:B-1----:R-:W-:-:S12]  /*0400*/  @!P0 BRA `(.L_x_6776) ;  /* 0x00000000000c8947 */ /* 0x002fd80003800000 */
[----:B------:R-:W2:Y:S02]  /*0410*/  @P4 LDG.E R0, desc[UR6][R14.64+0x4] ;  /* 0x000004060e004981 */ /* 0x000ea4000c1e1900 */
[----:B--2--5:R-:W-:-:S06]  /*0420*/  @P4 IADD3 R13, PT, PT, R0, -R5, RZ ;  /* 0x80000005000d4210 */ /* 0x024fcc0007ffe0ff */
[----:B------:R1:W5:Y:S02]  /*0430*/  @!P4 LDG.E R13, desc[UR6][R14.64] ;  /* 0x000000060e0dc981 */ /* 0x000364000c1e1900 */
.L_x_6776:
[----:B------:R-:W-:Y:S05]  /*0440*/  @!P1 EXIT ;  /* 0x000000000000994d */ /* 0x000fea0003800000 */
[----:B------:R-:W1:Y:S01]  /*0450*/  LDC R8, c[0x0][0x374] ;  /* 0x0000dd00ff087b82 */ /* 0x000e620000000800 */
[--C-:B--2--5:R-:W-:Y:S01]  /*0460*/  IMAD.IADD R72, R13, 0x1, -R4.reuse ;  /* 0x000000010d487824 */ /* 0x124fe200078e0a04 */
[----:B------:R-:W2:Y:S01]  /*0470*/  S2R R66, SR_TID.X ;  /* 0x0000000000427919 */ /* 0x000ea20000002100 */
[----:B------:R-:W-:Y:S02]  /*0480*/  @P2 IMAD.IADD R65, R65, 0x1, -R4 ;  /* 0x0000000141412824 */ /* 0x000fe400078e0a04 */
[----:B------:R-:W-:-:S03]  /*0490*/  IMAD.MOV R133, RZ, RZ, -R163 ;  /* 0x000000ffff857224 */ /* 0x000fc600078e0aa3 */
[----:B------:R-:W3:Y:S01]  /*04a0*/  LDC R0, c[0x0][0x438] ;  /* 0x00010e00ff007b82 */ /* 0x000ee20000000800 */
[----:B------:R-:W-:Y:S01]  /*04b0*/  IMAD R132, R9, R133, R132 ;  /* 0x0000008509847224 */ /* 0x000fe200078e0284 */
[-C--:B-1----:R-:W-:Y:S02]  /*04c0*/  IABS R14, R8.reuse ;  /* 0x00000008000e7213 */ /* 0x082fe40000000000 */
        /* <DEDUP_REMOVED lines=20> */
[----:B------:R-:W-:Y:S01]  /*0610*/  IMAD R17, R12, R17, R0 ;  /* 0x000000110c117224 */ /* 0x000fe200078e0200 */
[----:B------:R-:W3:Y:S01]  /*0620*/  @!P2 LDC R15, c[0x0][0x43c] ;  /* 0x00010f00ff0fab82 */ /* 0x000ee20000000800 */
[----:B------:R-:W4:Y:S03]  /*0630*/  S2R R0, SR_CTAID.Y ;  /* 0x0000000000007919 */ /* 0x000f260000002600 */
[----:B------:R-:W-:Y:S02]  /*0640*/  ISETP.GT.U32.AND P1, PT, R14, R17, PT ;  /* 0x000000110e00720c */ /* 0x000fe40003f24070 */
[----:B-1----:R-:W-:Y:S02]  /*0650*/  @!P2 ISETP.NE.U32.AND P0, PT, R2, RZ, PT ;  /* 0x000000ff0200a20c */ /* 0x002fe40003f05070 */
[----:B------:R-:W1:Y:S09]  /*0660*/  LDC R2, c[0x0][0x508] ;  /* 0x00014200ff027b82 */ /* 0x000e720000000800 */
[----:B------:R-:W-:Y:S01]  /*0670*/  @!P1 IMAD.IADD R17, R17, 0x1, -R14 ;  /* 0x0000000111119824 */ /* 0x000fe200078e0a0e */
[----:B------:R-:W-:Y:S01]  /*0680*/  @!P2 ISETP.NE.AND.EX P0, PT, R3, RZ, PT, P0 ;  /* 0x000000ff0300a20c */ /* 0x000fe20003f05300 */
[----:B------:R-:W-:-:S03]  /*0690*/  @!P1 VIADD R12, R12, 0x1 ;  /* 0x000000010c0c9836 */ /* 0x000fc60000000000 */
[----:B------:R-:W-:Y:S01]  /*06a0*/  ISETP.GE.U32.AND P4, PT, R17, R14, PT ;  /* 0x0000000e1100720c */ /* 0x000fe20003f86070 */
[----:B------:R-:W-:Y:S01]  /*06b0*/  VIADD R14, R11, 0x1 ;  /* 0x000000010b0e7836 */ /* 0x000fe20000000000 */
[----:B---3--:R-:W-:Y:S02]  /*06c0*/  @!P2 SEL R15, R15, RZ, P0 ;  /* 0x000000ff0f0fa207 */ /* 0x008fe40000000000 */
[----:B------:R-:W-:Y:S01]  /*06d0*/  ISETP.NE.AND P0, PT, R8, RZ, PT ;  /* 0x000000ff0800720c */ /* 0x000fe20003f05270 */
[----:B------:R-:W-:Y:S02]  /*06e0*/  IMAD R14, R14, 0x40, -R161 ;  /* 0x000000400e0e7824 */ /* 0x000fe400078e0aa1 */
[----:B------:R-:W-:-:S04]  /*06f0*/  @!P2 IMAD.IADD R65, R72, 0x1, R15 ;  /* 0x000000014841a824 */ /* 0x000fc800078e020f */
[----:B------:R-:W-:Y:S02]  /*0700*/  VIADD R3, R65, 0x7f ;  /* 0x0000007f41037836 */ /* 0x000fe40000000000 */
[----:B------:R-:W-:-:S04]  /*0710*/  @P4 VIADD R12, R12, 0x1 ;  /* 0x000000010c0c4836 */ /* 0x000fc80000000000 */
[----:B------:R-:W-:Y:S01]  /*0720*/  @!P3 IMAD.MOV R12, RZ, RZ, -R12 ;  /* 0x000000ffff0cb224 */ /* 0x000fe200078e0a0c */
[----:B-1----:R-:W-:Y:S02]  /*0730*/  IADD3 R2, PT, PT, R3, R2, R14 ;  /* 0x0000000203027210 */ /* 0x002fe40007ffe00e */
[----:B------:R-:W-:Y:S02]  /*0740*/  SHF.R.S32.HI R14, RZ, 0x1f, R3 ;  /* 0x0000001fff0e7819 */ /* 0x000fe40000011403 */
[----:B------:R-:W-:Y:S02]  /*0750*/  @!P0 LOP3.LUT R12, RZ, R8, RZ, 0x33, !PT ;  /* 0x00000008ff0c8212 */ /* 0x000fe400078e33ff */
[----:B------:R-:W-:Y:S02]  /*0760*/  SHF.R.S32.HI R13, RZ, 0x1f, R2 ;  /* 0x0000001fff0d7819 */ /* 0x000fe40000011402 */
[----:B------:R-:W-:Y:S01]  /*0770*/  LEA.HI R14, R14, R3, RZ, 0x7 ;  /* 0x000000030e0e7211 */ /* 0x000fe200078f38ff */
[----:B----4-:R-:W-:Y:S01]  /*0780*/  IMAD R160, R12, R0, RZ ;  /* 0x000000000ca07224 */ /* 0x010fe200078e02ff */
[----:B------:R-:W-:-:S02]  /*0790*/  LEA.HI R13, R13, R2, RZ, 0x7 ;  /* 0x000000020d0d7211 */ /* 0x000fc400078f38ff */
[----:B------:R-:W-:Y:S02]  /*07a0*/  SHF.R.S32.HI R3, RZ, 0x7, R14 ;  /* 0x00000007ff037819 */ /* 0x000fe4000001140e */
[----:B------:R-:W-:Y:S02]  /*07b0*/  SHF.R.S32.HI R13, RZ, 0x7, R13 ;  /* 0x00000007ff0d7819 */ /* 0x000fe4000001140d */
[----:B------:R-:W-:-:S04]  /*07c0*/  VIADDMNMX R12, R160, R12, R3, PT ;  /* 0x0000000ca00c7246 */ /* 0x000fc80003800103 */
[----:B------:R-:W-:-:S04]  /*07d0*/  VIMNMX R55, PT, PT, R12, R13, PT ;  /* 0x0000000d0c377248 */ /* 0x000fc80003fe0100 */
[----:B------:R-:W-:-:S13]  /*07e0*/  ISETP.GE.AND P0, PT, R160, R55, PT ;  /* 0x00000037a000720c */ /* 0x000fda0003f06270 */
[----:B--2---:R-:W-:Y:S05]  /*07f0*/  @!P0 BRA `(.L_x_6777) ;  /* 0x00000004002c8947 */ /* 0x004fea0003800000 */
[----:B------:R-:W1:Y:S01]  /*0800*/  LDC.64 R2, c[0x0][0x430] ;  /* 0x00010c00ff027b82 */ /* 0x000e620000000a00 */
[----:B------:R-:W2:Y:S01]  /*0810*/  LDCU UR9, c[0x0][0x44c] ;  /* 0x00008980ff0977ac */ /* 0x000ea20008000800 */
[----:B------:R-:W-:Y:S01]  /*0820*/  IMAD.IADD R161, R161, 0x1, -R162 ;  /* 0x00000001a1a17824 */ /* 0x000fe200078e0aa2 */
[----:B------:R-:W3:Y:S01]  /*0830*/  LDCU UR8, c[0x0][0x440] ;  /* 0x00008800ff0877ac */ /* 0x000ee20008000800 */
[----:B------:R-:W4:Y:S01]  /*0840*/  LDCU.64 UR4, c[0x0][0x3f8] ;  /* 0x00007f00ff0477ac */ /* 0x000f220008000a00 */
[----:B-1----:R-:W-:Y:S02]  /*0850*/  IMAD R2, R0, R2, R163 ;  /* 0x0000000200027224 */ /* 0x002fe400078e02a3 */
[----:B------:R-:W-:Y:S01]  /*0860*/  IMAD.SHL.U32 R0, R66, 0x4, RZ ;  /* 0x0000000442007824 */ /* 0x000fe200078e00ff */
[----:B------:R-:W-:Y:S01]  /*0870*/  SHF.R.U32.HI R66, RZ, 0x4, R66 ;  /* 0x00000004ff427819 */ /* 0x000fe20000011642 */
[----:B------:R-:W-:-:S04]  /*0880*/  IMAD R2, R2, R9, R132 ;  /* 0x0000000902027224 */ /* 0x000fc800078e0284 */
[----:B------:R-:W-:Y:S01]  /*0890*/  IMAD R3, R2, R3, R162 ;  /* 0x0000000302037224 */ /* 0x000fe200078e02a2 */
[----:B------:R-:W-:Y:S01]  /*08a0*/  LOP3.LUT R2, R0, 0xffc, RZ, 0xc0, !PT ;  /* 0x00000ffc00027812 */ /* 0x000fe200078ec0ff */
[----:B------:R-:W-:Y:S01]  /*08b0*/  VIADD R12, R66, 0x10 ;  /* 0x00000010420c7836 */ /* 0x000fe20000000000 */
[----:B------:R-:W-:Y:S01]  /*08c0*/  LOP3.LUT R0, R0, 0x3c, RZ, 0xc0, !PT ;  /* 0x0000003c00007812 */ /* 0x000fe200078ec0ff */
[----:B--2---:R-:W-:Y:S02]  /*08d0*/  IMAD R5, R3, UR9, RZ ;  /* 0x0000000903057c24 */ /* 0x004fe4000f8e02ff */
[----:B------:R-:W-:Y:S01]  /*08e0*/  VIADD R10, R66, 0x18 ;  /* 0x00000018420a7836 */ /* 0x000fe20000000000 */
[----:B---3--:R-:W-:Y:S01]  /*08f0*/  ISETP.GE.AND P1, PT, R0, UR8, PT ;  /* 0x0000000800007c0c */ /* 0x008fe2000bf26270 */
[C---:B------:R-:W-:Y:S01]  /*0900*/  VIADD R8, R66.reuse, 0x20 ;  /* 0x0000002042087836 */ /* 0x040fe20000000000 */
[C---:B------:R-:W-:Y:S01]  /*0910*/  IADD3 R2, P0, PT, R5.reuse, R2, RZ ;  /* 0x0000000205027210 */ /* 0x040fe20007f1e0ff */
[C---:B------:R-:W-:Y:S01]  /*0920*/  VIADD R6, R66.reuse, 0x28 ;  /* 0x0000002842067836 */ /* 0x040fe20000000000 */
[C---:B------:R-:W-:Y:S01]  /*0930*/  ISETP.GE.OR P5, PT, R66.reuse, R161, P1 ;  /* 0x000000a14200720c */ /* 0x040fe20000fa6670 */
[----:B------:R-:W-:Y:S01]  /*0940*/  VIADD R4, R66, 0x30 ;  /* 0x0000003042047836 */ /* 0x000fe20000000000 */
[----:B------:R-:W-:-:S02]  /*0950*/  LEA.HI.X.SX32 R5, R5, RZ, 0x1, P0 ;  /* 0x000000ff05057211 */ /* 0x000fc400000f0eff */
[----:B------:R-:W-:Y:S01]  /*0960*/  ISETP.NE.AND P0, PT, R0, RZ, PT ;  /* 0x000000ff0000720c */ /* 0x000fe20003f05270 */
[----:B------:R-:W-:Y:S01]  /*0970*/  VIADD R0, R66, 0x8 ;  /* 0x0000000842007836 */ /* 0x000fe20000000000 */
[----:B----4-:R-:W-:Y:S02]  /*0980*/  LEA R14, P2, R2, UR4, 0x2 ;  /* 0x00000004020e7c11 */ /* 0x010fe4000f8410ff */
[-C--:B------:R-:W-:Y:S02]  /*0990*/  ISETP.GE.OR P3, PT, R12, R161.reuse, P1 ;  /* 0x000000a10c00720c */ /* 0x080fe40000f66670 */
[-C--:B------:R-:W-:Y:S02]  /*09a0*/  ISETP.GE.OR P4, PT, R0, R161.reuse, P1 ;  /* 0x000000a10000720c */ /* 0x080fe40000f86670 */
[----:B------:R-:W-:Y:S01]  /*09b0*/  LEA.HI.X R15, R2, UR5, R5, 0x2, P2 ;  /* 0x00000005020f7c11 */ /* 0x000fe200090f1405 */
[----:B------:R-:W-:Y:S01]  /*09c0*/  VIADD R2, R66, 0x38 ;  /* 0x0000003842027836 */ /* 0x000fe20000000000 */
[-C--:B------:R-:W-:Y:S01]  /*09d0*/  ISETP.GE.OR P2, PT, R10, R161.reuse, P1 ;  /* 0x000000a10a00720c */ /* 0x080fe20000f46670 */
[----:B------:R-:W1:Y:S01]  /*09e0*/  LDCU.64 UR4, c[0x0][0x428] ;  /* 0x00008500ff0477ac */ /* 0x000e620008000a00 */
[-C--:B------:R-:W-:Y:S01]  /*09f0*/  ISETP.GE.OR P6, PT, R8, R161.reuse, P1 ;  /* 0x000000a10800720c */ /* 0x080fe20000fc6670 */
        /* <DEDUP_REMOVED lines=10> */
[----:B------:R-:W-:Y:S02]  /*0aa0*/  ISETP.GE.OR P6, PT, R12, R161, P0 ;  /* 0x000000a10c00720c */ /* 0x000fe400007c6670 */
        /* <DEDUP_REMOVED lines=10> */
[----:B------:R-:W-:Y:S01]  /*0b50*/  @!P3 IMAD.MOV.U32 R3, RZ, RZ, -0x800000 ;  /* 0xff800000ff03b424 */ /* 0x000fe200078e00ff */
[----:B------:R1:W-:Y:S01]  /*0b60*/  @!P2 STG.E.128 desc[UR6][R14.64+0x3800], RZ ;  /* 0x003800ff0e00a986 */ /* 0x0003e2000c101d06 */
[----:B------:R-:W-:-:S02]  /*0b70*/  ISETP.GE.OR P2, PT, R6, R161, P0 ;  /* 0x000000a10600720c */ /* 0x000fc40000746670 */
[-C--:B------:R-:W-:Y:S01]  /*0b80*/  ISETP.GE.OR P1, PT, R4, R161.reuse, P0 ;  /* 0x000000a10400720c */ /* 0x080fe20000726670 */
[----:B------:R2:W-:Y:S01]  /*0b90*/  @!P3 STG.E desc[UR6][R12.64+0x20], R3 ;  /* 0x000020030c00b986 */ /* 0x0005e2000c101906 */
[-C--:B------:R-:W-:Y:S01]  /*0ba0*/  ISETP.GE.OR P3, PT, R66, R161.reuse, P0 ;  /* 0x000000a14200720c */ /* 0x080fe20000766670 */
[----:B------:R-:W-:Y:S01]  /*0bb0*/  @!P5 IMAD.MOV.U32 R11, RZ, RZ, -0x800000 ;  /* 0xff800000ff0bd424 */ /* 0x000fe200078e00ff */
[----:B------:R-:W-:Y:S01]  /*0bc0*/  ISETP.GE.OR P0, PT, R2, R161, P0 ;  /* 0x000000a10200720c */ /* 0x000fe20000706670 */
[----:B------:R2:W-:Y:S01]  /*0bd0*/  @!P6 STG.E desc[UR6][R12.64+0x40], R17 ;  /* 0x000040110c00e986 */ /* 0x0005e2000c101906 */
[----:B------:R-:W-:-:S03]  /*0be0*/  @!P4 IMAD.MOV.U32 R9, RZ, RZ, -0x800000 ;  /* 0xff800000ff09c424 */ /* 0x000fc600078e00ff */
[----:B------:R2:W-:Y:S02]  /*0bf0*/  @!P5 STG.E desc[UR6][R12.64+0x60], R11 ;  /* 0x0000600b0c00d986 */ /* 0x0005e4000c101906 */
        /* <DEDUP_REMOVED lines=11> */
.L_x_6777:
        /* <DEDUP_REMOVED lines=9> */
.L_x_6778:
[----:B------:R-:W-:-:S04]  /*0d40*/  UISETP.NE.U32.AND UP0, UPT, UR12, URZ, UPT ;  /* 0x000000ff0c00728c */ /* 0x000fc8000bf05070 */
[----:B------:R-:W-:-:S09]  /*0d50*/  UISETP.NE.AND.EX UP0, UPT, UR13, URZ, UPT, UP0 ;  /* 0x000000ff0d00728c */ /* 0x000fd2000bf05300 */
[----:B------:R-:W-:Y:S05]  /*0d60*/  BRA.U !UP0, `(.L_x_6779) ;  /* 0x0000000508947547 */ /* 0x000fea000b800000 */
[----:B------:R-:W1:Y:S01]  /*0d70*/  LDC R7, c[0x0][0x4f0] ;  /* 0x00013c00ff077b82 */ /* 0x000e620000000800 */
[----:B------:R-:W-:Y:S01]  /*0d80*/  LEA R4, R55, 0xffffff80, 0x7 ;  /* 0xffffff8037047811 */ /* 0x000fe200078e38ff */
[----:B------:R-:W2:Y:S01]  /*0d90*/  LDCU.64 UR4, c[0x0][0x4e8] ;  /* 0x00009d00ff0477ac */ /* 0x000ea20008000a00 */
[----:B------:R-:W3:Y:S01]  /*0da0*/  LDCU.64 UR8, c[0x0][0x3a0] ;  /* 0x00007400ff0877ac */ /* 0x000ee20008000a00 */
[----:B------:R-:W4:Y:S01]  /*0db0*/  LDCU.64 UR14, c[0x0][0x3b8] ;  /* 0x00007700ff0e77ac */ /* 0x000f220008000a00 */
        /* <DEDUP_REMOVED lines=8> */
[----:B-----5:R-:W-:Y:S01]  /*0e40*/  IMAD R0, R3, R2, RZ ;  /* 0x0000000203007224 */ /* 0x020fe200078e02ff */
        /* <DEDUP_REMOVED lines=11> */
[----:B--2---:R-:W-:-:S04]  /*0f00*/  IMAD.WIDE.U32 R2, R163, UR4, RZ ;  /* 0x00000004a3027c25 */ /* 0x004fc8000f8e00ff */
        /* <DEDUP_REMOVED lines=8> */
[----:B------:R-:W-:-:S05]  /*0f90*/  IMAD.WIDE R14, R5, 0x4, R168 ;  /* 0x00000004050e7825 */ /* 0x000fca00078e02a8 */
[----:B------:R-:W3:Y:S01]  /*0fa0*/  LDG.E R8, desc[UR6][R14.64] ;  /* 0x000000060e087981 */ /* 0x000ee2000c1e1900 */
[----:B------:R-:W-:Y:S01]  /*0fb0*/  IMAD.MOV R5, RZ, RZ, -R5 ;  /* 0x000000ffff057224 */ /* 0x000fe200078e0a05 */
[----:B-1----:R-:W-:Y:S01]  /*0fc0*/  IABS R0, R3 ;  /* 0x0000000300007213 */ /* 0x002fe20000000000 */
[----:B----4-:R-:W-:Y:S01]  /*0fd0*/  IMAD.U32 R74, RZ, RZ, UR14 ;  /* 0x0000000eff4a7e24 */ /* 0x010fe2000f8e00ff */
[----:B------:R-:W-:Y:S01]  /*0fe0*/  ISETP.NE.AND P2, PT, R3, RZ, PT ;  /* 0x000000ff0300720c */ /* 0x000fe20003f45270 */
[----:B------:R-:W-:Y:S01]  /*0ff0*/  IMAD R4, R7, R5, R4 ;  /* 0x0000000507047224 */ /* 0x000fe200078e0204 */
[----:B------:R-:W1:Y:S01]  /*1000*/  I2F.RP R9, R0 ;  /* 0x0000000000097306 */ /* 0x000e620000209400 */
[----:B------:R-:W-:-:S03]  /*1010*/  MOV R75, UR15 ;  /* 0x0000000f004b7c02 */ /* 0x000fc60008000f00 */
[----:B------:R-:W-:-:S05]  /*1020*/  SHF.R.S32.HI R5, RZ, 0x1f, R4 ;  /* 0x0000001fff057819 */ /* 0x000fca0000011404 */
[----:B------:R-:W-:-:S04]  /*1030*/  IMAD R7, R5, R74, RZ ;  /* 0x0000004a05077224 */ /* 0x000fc800078e02ff */
[----:B------:R-:W-:Y:S01]  /*1040*/  IMAD R7, R4, R75, R7 ;  /* 0x0000004b04077224 */ /* 0x000fe200078e0207 */
        /* <DEDUP_REMOVED lines=8> */
[----:B------:R-:W-:-:S04]  /*10d0*/  IMAD.HI.U32 R6, R13, R2, RZ ;  /* 0x000000020d067227 */ /* 0x000fc800078e00ff */
[----:B------:R-:W-:-:S04]  /*10e0*/  IMAD.MOV R9, RZ, RZ, -R6 ;  /* 0x000000ffff097224 */ /* 0x000fc800078e0a06 */
[----:B------:R-:W-:-:S05]  /*10f0*/  IMAD R13, R0, R9, R2 ;  /* 0x00000009000d7224 */ /* 0x000fca00078e0202 */
[----:B------:R-:W-:-:S13]  /*1100*/  ISETP.GT.U32.AND P0, PT, R0, R13, PT ;  /* 0x0000000d0000720c */ /* 0x000fda0003f04070 */
[-C--:B------:R-:W-:Y:S02]  /*1110*/  @!P0 IADD3 R13, PT, PT, R13, -R0.reuse, RZ ;  /* 0x800000000d0d8210 */ /* 0x080fe40007ffe0ff */
[----:B------:R-:W-:Y:S02]  /*1120*/  @!P0 IADD3 R6, PT, PT, R6, 0x1, RZ ;  /* 0x0000000106068810 */ /* 0x000fe40007ffe0ff */
[----:B------:R-:W-:Y:S02]  /*1130*/  ISETP.GE.U32.AND P1, PT, R13, R0, PT ;  /* 0x000000000d00720c */ /* 0x000fe40003f26070 */
[----:B------:R-:W-:-:S04]  /*1140*/  LOP3.LUT R0, R132, R3, RZ, 0x3c, !PT ;  /* 0x0000000384007212 */ /* 0x000fc800078e3cff */
[----:B------:R-:W-:Y:S02]  /*1150*/  ISETP.GE.AND P3, PT, R0, RZ, PT ;  /* 0x000000ff0000720c */ /* 0x000fe40003f66270 */
[----:B------:R-:W-:-:S05]  /*1160*/  LOP3.LUT R0, RZ, R3, RZ, 0x33, !PT ;  /* 0x00000003ff007212 */ /* 0x000fca00078e33ff */
        /* <DEDUP_REMOVED lines=15> */
[----:B------:R-:W-:Y:S02]  /*1260*/  MOV R12, R8 ;  /* 0x00000008000c7202 */ /* 0x000fe40000000f00 */
[----:B------:R-:W-:Y:S01]  /*1270*/  @!P3 IADD3 R9, PT, PT, -R9, RZ, RZ ;  /* 0x000000ff0909b210 */ /* 0x000fe20007ffe1ff */
[----:B------:R-:W-:-:S03]  /*1280*/  IMAD.IADD R15, R15, 0x1, R7 ;  /* 0x000000010f0f7824 */ /* 0x000fc600078e0207 */
[----:B------:R-:W-:Y:S01]  /*1290*/  SEL R8, R0, R9, !P2 ;  /* 0x0000000900087207 */ /* 0x000fe20005000000 */
[----:B--2---:R-:W-:Y:S01]  /*12a0*/  IMAD.U32 R2, RZ, RZ, UR4 ;  /* 0x00000004ff027e24 */ /* 0x004fe2000f8e00ff */
[----:B------:R-:W-:-:S03]  /*12b0*/  MOV R3, UR5 ;  /* 0x0000000500037c02 */ /* 0x000fc60008000f00 */
[----:B-1----:R-:W-:-:S04]  /*12c0*/  IMAD.WIDE.U32 R14, R8, UR8, R14 ;  /* 0x00000008080e7c25 */ /* 0x002fc8000f8e000e */
[-C--:B------:R-:W-:Y:S02]  /*12d0*/  IMAD R5, R5, R2.reuse, RZ ;  /* 0x0000000205057224 */ /* 0x080fe400078e02ff */
[----:B------:R-:W-:-:S04]  /*12e0*/  IMAD.WIDE.U32 R12, R4, R2, R12 ;  /* 0x00000002040c7225 */ /* 0x000fc800078e000c */
[----:B------:R-:W-:Y:S01]  /*12f0*/  IMAD R5, R4, R3, R5 ;  /* 0x0000000304057224 */ /* 0x000fe200078e0205 */
[----:B------:R-:W-:-:S04]  /*1300*/  SHF.R.S32.HI R4, RZ, 0x1f, R8 ;  /* 0x0000001fff047819 */ /* 0x000fc80000011408 */
        /* <DEDUP_REMOVED lines=11> */
.L_x_6779:
        /* <DEDUP_REMOVED lines=15> */
.L_x_6781:
[----:B------:R-:W2:Y:S01]  /*14b0*/  LDC.64 R74, c[0x0][0x3b8] ;  /* 0x0000ee00ff4a7b82 */ /* 0x000ea20000000a00 */
[----:B-1----:R-:W-:-:S05]  /*14c0*/  IADD3 R2, PT, PT, R4, R5, RZ ;  /* 0x0000000504027210 */ /* 0x002fca0007ffe0ff */
[C---:B--2---:R-:W-:Y:S02]  /*14d0*/  IMAD R21, R2.reuse, R75, RZ ;  /* 0x0000004b02157224 */ /* 0x044fe400078e02ff */
[----:B------:R-:W-:-:S05]  /*14e0*/  IMAD.WIDE.U32 R2, R2, R74, RZ ;  /* 0x0000004a02027225 */ /* 0x000fca00078e00ff */
[----:B------:R-:W-:Y:S02]  /*14f0*/  IADD3 R21, PT, PT, R3, R21, RZ ;  /* 0x0000001503157210 */ /* 0x000fe40007ffe0ff */
[----:B------:R-:W-:Y:S02]  /*1500*/  MOV R20, R2 ;  /* 0x0000000200147202 */ /* 0x000fe40000000f00 */
.L_x_6782:
        /* <DEDUP_REMOVED lines=14> */
.L_x_6783:
[----:B------:R-:W1:Y:S01]  /*15f0*/  LDC.64 R2, c[0x0][0x3c0] ;  /* 0x0000f000ff027b82 */ /* 0x000e620000000a00 */
[----:B------:R-:W-:-:S05]  /*1600*/  IADD3 R4, PT, PT, R4, R5, RZ ;  /* 0x0000000504047210 */ /* 0x000fca0007ffe0ff */
[C---:B-1----:R-:W-:Y:S02]  /*1610*/  IMAD R19, R4.reuse, R3, RZ ;  /* 0x0000000304137224 */ /* 0x042fe400078e02ff */
[----:B------:R-:W-:-:S05]  /*1620*/  IMAD.WIDE.U32 R4, R4, R2, RZ ;  /* 0x0000000204047225 */ /* 0x000fca00078e00ff */
[----:B------:R-:W-:Y:S02]  /*1630*/  IADD3 R19, PT, PT, R5, R19, RZ ;  /* 0x0000001305137210 */ /* 0x000fe40007ffe0ff */
[----:B------:R-:W-:-:S07]  /*1640*/  MOV R18, R4 ;  /* 0x0000000400127202 */ /* 0x000fce0000000f00 */
.L_x_6784:
[----:B------:R-:W1:Y:S01]  /*1650*/  LDC R17, c[0x0][0x3e8] ;  /* 0x0000fa00ff117b82 */ /* 0x000e620000000800 */
[----:B------:R-:W-:Y:S02]  /*1660*/  MOV R6, RZ ;  /* 0x000000ff00067202 */ /* 0x000fe40000000f00 */
[----:B------:R-:W-:Y:S02]  /*1670*/  CS2R R168, SRZ ;  /* 0x0000000000a87805 */ /* 0x000fe4000001ff00 */
[----:B-1---5:R-:W-:Y:S02]  /*1680*/  IABS R0, R17 ;  /* 0x0000001100007213 */ /* 0x022fe40000000000 */
        /* <DEDUP_REMOVED lines=9> */
[----:B------:R-:W-:Y:S01]  /*1720*/  IMAD.HI.U32 R5, R7, R5, R6 ;  /* 0x0000000507057227 */ /* 0x000fe200078e0006 */
[----:B------:R-:W-:-:S04]  /*1730*/  LEA R7, R55, 0xffffff80, 0x7 ;  /* 0xffffff8037077811 */ /* 0x000fc800078e38ff */
[----:B------:R-:W-:Y:S01]  /*1740*/  SHF.R.S32.HI R13, RZ, 0x1f, R7 ;  /* 0x0000001fff0d7819 */ /* 0x000fe20000011407 */
[----:B------:R-:W-:-:S04]  /*1750*/  IMAD.HI.U32 R6, R5, R4, RZ ;  /* 0x0000000405067227 */ /* 0x000fc800078e00ff */
[----:B------:R-:W-:Y:S02]  /*1760*/  IMAD.MOV R5, RZ, RZ, -R6 ;  /* 0x000000ffff057224 */ /* 0x000fe400078e0a06 */
[C---:B------:R-:W-:Y:S02]  /*1770*/  IMAD R14, R13.reuse, R2, RZ ;  /* 0x000000020d0e7224 */ /* 0x040fe400078e02ff */
[C---:B------:R-:W-:Y:S02]  /*1780*/  IMAD R5, R0.reuse, R5, R4 ;  /* 0x0000000500057224 */ /* 0x040fe400078e0204 */
[----:B------:R-:W-:Y:S02]  /*1790*/  IMAD R12, R13, R74, RZ ;  /* 0x0000004a0d0c7224 */ /* 0x000fe400078e02ff */
[----:B------:R-:W-:Y:S01]  /*17a0*/  IMAD.WIDE.U32 R18, R7, R2, R18 ;  /* 0x0000000207127225 */ /* 0x000fe200078e0012 */
[----:B------:R-:W-:-:S03]  /*17b0*/  ISETP.GT.U32.AND P0, PT, R0, R5, PT ;  /* 0x000000050000720c */ /* 0x000fc60003f04070 */
[C---:B------:R-:W-:Y:S02]  /*17c0*/  IMAD R13, R7.reuse, R3, R14 ;  /* 0x00000003070d7224 */ /* 0x040fe400078e020e */
[----:B------:R-:W-:-:S03]  /*17d0*/  IMAD R12, R7, R75, R12 ;  /* 0x0000004b070c7224 */ /* 0x000fc600078e020c */
[----:B------:R-:W-:-:S05]  /*17e0*/  IADD3 R19, PT, PT, R19, R13, RZ ;  /* 0x0000000d13137210 */ /* 0x000fca0007ffe0ff */
[----:B------:R-:W-:Y:S01]  /*17f0*/  @!P0 IADD3 R5, PT, PT, R5, -R0, RZ ;  /* 0x8000000005058210 */ /* 0x000fe20007ffe0ff */
[----:B------:R-:W-:-:S03]  /*1800*/  @!P0 VIADD R6, R6, 0x1 ;  /* 0x0000000106068836 */ /* 0x000fc60000000000 */
[----:B------:R-:W-:Y:S02]  /*1810*/  ISETP.GE.U32.AND P1, PT, R5, R0, PT ;  /* 0x000000000500720c */ /* 0x000fe40003f26070 */
[-C--:B------:R-:W-:Y:S01]  /*1820*/  LOP3.LUT R0, R132, R17.reuse, RZ, 0x3c, !PT ;  /* 0x0000001184007212 */ /* 0x080fe200078e3cff */
[----:B------:R-:W2:Y:S03]  /*1830*/  LDC.64 R4, c[0x0][0x3d0] ;  /* 0x0000f400ff047b82 */ /* 0x000ea60000000a00 */
[----:B------:R-:W-:Y:S02]  /*1840*/  ISETP.GE.AND P3, PT, R0, RZ, PT ;  /* 0x000000ff0000720c */ /* 0x000fe40003f66270 */
[----:B------:R-:W-:Y:S01]  /*1850*/  LOP3.LUT R0, RZ, R17, RZ, 0x33, !PT ;  /* 0x00000011ff007212 */ /* 0x000fe200078e33ff */
[----:B------:R-:W-:-:S04]  /*1860*/  IMAD.WIDE.U32 R16, R7, R74, R20 ;  /* 0x0000004a07107225 */ /* 0x000fc800078e0014 */
[----:B------:R-:W-:Y:S02]  /*1870*/  @P1 IADD3 R6, PT, PT, R6, 0x1, RZ ;  /* 0x0000000106061810 */ /* 0x000fe40007ffe0ff */
[----:B------:R-:W-:Y:S02]  /*1880*/  IADD3 R17, PT, PT, R17, R12, RZ ;  /* 0x0000000c11117210 */ /* 0x000fe40007ffe0ff */
        /* <DEDUP_REMOVED lines=13> */
.L_x_6780:
[----:B------:R-:W-:Y:S01]  /*1960*/  IMAD.MOV.U32 R7, RZ, RZ, RZ ;  /* 0x000000ffff077224 */ /* 0x000fe200078e00ff */
[----:B------:R-:W-:Y:S01]  /*1970*/  ISETP.NE.AND P0, PT, R10, -0x1, PT ;  /* 0xffffffff0a00780c */ /* 0x000fe20003f05270 */
[----:B------:R-:W1:Y:S01]  /*1980*/  LDC.64 R130, c[0x0][0x3b0] ;  /* 0x0000ec00ff827b82 */ /* 0x000e620000000a00 */
[----:B------:R-:W2:Y:S03]  /*1990*/  LDCU.64 UR10, c[0x0][0x3c8] ;  /* 0x00007900ff0a77ac */ /* 0x000ea60008000a00 */
[----:B------:R3:W5:Y:S01]  /*19a0*/  @P5 LDG.E R7, desc[UR6][R136.64] ;  /* 0x0000000688075981 */ /* 0x000762000c1e1900 */
[C---:B------:R-:W-:Y:S01]  /*19b0*/  IMAD.SHL.U32 R69, R66.reuse, 0x8, RZ ;  /* 0x0000000842457824 */ /* 0x040fe200078e00ff */
[----:B------:R-:W-:Y:S01]  /*19c0*/  SHF.R.U32.HI R134, RZ, 0x3, R66 ;  /* 0x00000003ff867819 */ /* 0x000fe20000011642 */
[----:B------:R-:W-:Y:S01]  /*19d0*/  IMAD.MOV.U32 R135, RZ, RZ, RZ ;  /* 0x000000ffff877224 */ /* 0x000fe200078e00ff */
[----:B------:R-:W-:Y:S01]  /*19e0*/  SHF.R.S32.HI R133, RZ, 0x1f, R132 ;  /* 0x0000001fff857819 */ /* 0x000fe20000011484 */
[----:B------:R-:W4:Y:S01]  /*19f0*/  LDCU.64 UR4, c[0x0][0x390] ;  /* 0x00007200ff0477ac */ /* 0x000f220008000a00 */
[----:B------:R-:W-:Y:S01]  /*1a00*/  LOP3.LUT R100, R69, 0x38, RZ, 0xc0, !PT ;  /* 0x0000003845647812 */ /* 0x000fe200078ec0ff */
[----:B------:R-:W-:Y:S01]  /*1a10*/  IMAD.SHL.U32 R125, R66, 0x4, RZ ;  /* 0x00000004427d7824 */ /* 0x000fe200078e00ff */
[----:B------:R-:W4:Y:S01]  /*1a20*/  @!P0 LDC.64 R4, c[0x0][0x398] ;  /* 0x0000e600ff048b82 */ /* 0x000f220000000a00 */
[----:B------:R-:W-:Y:S01]  /*1a30*/  SHF.L.U64.HI R67, R2, 0x4, R3 ;  /* 0x0000000402437819 */ /* 0x000fe20000010203 */
[----:B------:R-:W3:Y:S01]  /*1a40*/  LDCU.64 UR8, c[0x0][0x388] ;  /* 0x00007100ff0877ac */ /* 0x000ee20008000a00 */
[----:B------:R-:W-:Y:S01]  /*1a50*/  IMAD.SHL.U32 R64, R66, 0x40, RZ ;  /* 0x0000004042407824 */ /* 0x000fe200078e00ff */
[----:B------:R-:W-:Y:S01]  /*1a60*/  LOP3.LUT R125, R125, 0x1c, RZ, 0xc0, !PT ;  /* 0x0000001c7d7d7812 */ /* 0x000fe200078ec0ff */
[----:B------:R-:W-:Y:S01]  /*1a70*/  VIADD R61, R55, 0xffffffff ;  /* 0xffffffff373d7836 */ /* 0x000fe20000000000 */
[----:B------:R-:W-:Y:S01]  /*1a80*/  SHF.R.U32.HI R76, RZ, 0x1, R66 ;  /* 0x00000001ff4c7819 */ /* 0x000fe20000011642 */
[----:B--2---:R-:W-:Y:S01]  /*1a90*/  IMAD R13, R133, UR10, RZ ;  /* 0x0000000a850d7c24 */ /* 0x004fe2000f8e02ff */
[----:B------:R-:W-:-:S02]  /*1aa0*/  LOP3.LUT R71, R64, 0x1c0, RZ, 0xc0, !PT ;  /* 0x000001c040477812 */ /* 0x000fc400078ec0ff */
[----:B------:R-:W-:Y:S01]  /*1ab0*/  SHF.L.U32 R68, R2, 0x4, RZ ;  /* 0x0000000402447819 */ /* 0x000fe200000006ff */
[----:B-1----:R-:W-:Y:S01]  /*1ac0*/  @P0 IMAD.WIDE.U32 R18, R10, R130, RZ ;  /* 0x000000820a120225 */ /* 0x002fe200078e00ff */
[----:B------:R-:W-:Y:S02]  /*1ad0*/  SHF.L.U64.HI R73, R74, 0x4, R75 ;  /* 0x000000044a497819 */ /* 0x000fe4000001024b */
[----:B------:R-:W-:Y:S02]  /*1ae0*/  SHF.R.U32.HI R70, RZ, 0x4, R66 ;  /* 0x00000004ff467819 */ /* 0x000fe40000011642 */
[----:B------:R-:W-:Y:S02]  /*1af0*/  LOP3.LUT R64, R64, 0x200, RZ, 0xc0, !PT ;  /* 0x0000020040407812 */ /* 0x000fe400078ec0ff */
[----:B------:R-:W-:Y:S01]  /*1b00*/  SHF.L.U32 R60, R61, 0x7, RZ ;  /* 0x000000073d3c7819 */ /* 0x000fe200000006ff */
[----:B----4-:R-:W-:-:S04]  /*1b10*/  @!P0 IMAD.WIDE.U32 R16, R163, R4, RZ ;  /* 0x00000004a3108225 */ /* 0x010fc800078e00ff */
[----:B------:R-:W-:Y:S01]  /*1b20*/  @!P0 IMAD.MOV.U32 R4, RZ, RZ, R16 ;  /* 0x000000ffff048224 */ /* 0x000fe200078e0010 */
[----:B------:R-:W-:Y:S01]  /*1b30*/  @P0 MOV R4, R18 ;  /* 0x0000001200040202 */ /* 0x000fe20000000f00 */
[----:B------:R-:W-:Y:S01]  /*1b40*/  @!P0 IMAD R5, R163, R5, R17 ;  /* 0x00000005a3058224 */ /* 0x000fe200078e0211 */
[----:B------:R-:W-:Y:S01]  /*1b50*/  IADD3 R18, P1, PT, R100, R14, RZ ;  /* 0x0000000e64127210 */ /* 0x000fe20007f3e0ff */
[----:B------:R-:W-:Y:S01]  /*1b60*/  @P0 IMAD R5, R10, R131, R19 ;  /* 0x000000830a050224 */ /* 0x000fe200078e0213 */
[----:B------:R-:W-:Y:S01]  /*1b70*/  IADD3 R20, P0, PT, R100, R12, RZ ;  /* 0x0000000c64147210 */ /* 0x000fe20007f1e0ff */
[----:B------:R-:W-:Y:S02]  /*1b80*/  IMAD.WIDE.U32 R16, R11, 0x40, R134 ;  /* 0x000000400b107825 */ /* 0x000fe400078e0086 */
[----:B------:R-:W1:Y:S02]  /*1b90*/  LDC R11, c[0x0][0x450] ;  /* 0x00011400ff0b7b82 */ /* 0x000e640000000800 */
[----:B------:R-:W-:-:S02]  /*1ba0*/  IMAD.X R19, RZ, RZ, R9, P1 ;  /* 0x000000ffff137224 */ /* 0x000fc400008e0609 */
[----:B------:R-:W-:Y:S01]  /*1bb0*/  IMAD.X R21, RZ, RZ, R8, P0 ;  /* 0x000000ffff157224 */ /* 0x000fe200000e0608 */
[----:B------:R-:W-:Y:S01]  /*1bc0*/  IADD3 R8, P0, PT, R100, R4, RZ ;  /* 0x0000000464087210 */ /* 0x000fe20007f1e0ff */
[----:B------:R-:W-:Y:S02]  /*1bd0*/  IMAD R4, R132, UR11, R13 ;  /* 0x0000000b84047c24 */ /* 0x000fe4000f8e020d */
[----:B------:R-:W-:Y:S01]  /*1be0*/  IMAD.WIDE.U32 R12, R134, R2, R18 ;  /* 0x00000002860c7225 */ /* 0x000fe200078e0012 */
[----:B------:R-:W-:-:S03]  /*1bf0*/  LOP3.LUT R2, R71, 0x8, R76, 0xf8, !PT ;  /* 0x0000000847027812 */ /* 0x000fc600078ef84c */
[----:B------:R-:W-:Y:S01]  /*1c00*/  IMAD R77, R134, R3, R13 ;  /* 0x00000003864d7224 */ /* 0x000fe200078e020d */
[----:B------:R-:W-:Y:S01]  /*1c10*/  SHF.R.S32.HI R3, RZ, 0x1f, R72 ;  /* 0x0000001fff037819 */ /* 0x000fe20000011448 */
[----:B------:R-:W-:Y:S01]  /*1c20*/  IMAD.SHL.U32 R80, R12, 0x2, RZ ;  /* 0x000000020c507824 */ /* 0x000fe200078e00ff */
[----:B------:R-:W-:Y:S01]  /*1c30*/  LOP3.LUT R63, R2, 0x38, R69, 0x78, !PT ;  /* 0x00000038023f7812 */ /* 0x000fe200078e7845 */
[----:B------:R-:W-:Y:S01]  /*1c40*/  IMAD.X R9, RZ, RZ, R5, P0 ;  /* 0x000000ffff097224 */ /* 0x000fe200000e0605 */
[----:B------:R-:W-:Y:S01]  /*1c50*/  LEA.HI R3, R3, R72, RZ, 0x7 ;  /* 0x0000004803037211 */ /* 0x000fe200078f38ff */
[----:B------:R-:W-:Y:S01]  /*1c60*/  IMAD.WIDE.U32 R14, R134, R74, R20 ;  /* 0x0000004a860e7225 */ /* 0x000fe200078e0014 */
[----:B------:R-:W-:Y:S02]  /*1c70*/  SHF.L.U64.HI R77, R12, 0x1, R77 ;  /* 0x000000010c4d7819 */ /* 0x000fe4000001024d */
[----:B------:R-:W-:Y:S01]  /*1c80*/  SHF.R.S32.HI R3, RZ, 0x7, R3 ;  /* 0x00000007ff037819 */ /* 0x000fe20000011403 */
[----:B------:R-:W-:Y:S01]  /*1c90*/  IMAD R79, R134, R75, R15 ;  /* 0x0000004b864f7224 */ /* 0x000fe200078e020f */
[----:B------:R-:W-:Y:S01]  /*1ca0*/  IADD3 R80, P0, PT, R80, UR4, RZ ;  /* 0x0000000450507c10 */ /* 0x000fe2000ff1e0ff */
[----:B------:R-:W-:Y:S01]  /*1cb0*/  IMAD.WIDE.U32 R8, R132, UR10, R8 ;  /* 0x0000000a84087c25 */ /* 0x000fe2000f8e0008 */
[----:B------:R-:W-:-:S02]  /*1cc0*/  VIMNMX R78, PT, PT, R160, R3, !PT ;  /* 0x00000003a04e7248 */ /* 0x000fc40007fe0100 */
[----:B-1----:R-:W-:Y:S01]  /*1cd0*/  LEA.HI R11, R11, R11, RZ, 0x1 ;  /* 0x0000000b0b0b7211 */ /* 0x002fe200078f08ff */
[----:B------:R-:W-:Y:S01]  /*1ce0*/  IMAD R5, R17, R130, RZ ;  /* 0x0000008211057224 */ /* 0x000fe200078e02ff */
[----:B------:R-:W-:Y:S01]  /*1cf0*/  IADD3.X R77, PT, PT, R77, UR5, RZ, P0, !PT ;  /* 0x000000054d4d7c10 */ /* 0x000fe200087fe4ff */
[----:B------:R-:W-:Y:S01]  /*1d00*/  IMAD.IADD R9, R9, 0x1, R4 ;  /* 0x0000000109097824 */ /* 0x000fe200078e0204 */
[----:B------:R-:W-:Y:S01]  /*1d10*/  ISETP.GT.AND P0, PT, R55, R78, PT ;  /* 0x0000004e3700720c */ /* 0x000fe20003f04270 */
[C---:B------:R-:W-:Y:S01]  /*1d20*/  IMAD R5, R16.reuse, R131, R5 ;  /* 0x0000008310057224 */ /* 0x040fe200078e0205 */
[----:B------:R-:W-:Y:S01]  /*1d30*/  SHF.R.S32.HI R11, RZ, 0x1, R11 ;  /* 0x00000001ff0b7819 */ /* 0x000fe2000001140b */
[----:B------:R-:W-:Y:S01]  /*1d40*/  IMAD.WIDE.U32 R130, R16, R130, R8 ;  /* 0x0000008210827225 */ /* 0x000fe200078e0008 */
[C---:B------:R-:W-:Y:S02]  /*1d50*/  SHF.L.U32 R82, R14.reuse, 0x1, RZ ;  /* 0x000000010e527819 */ /* 0x040fe400000006ff */
[----:B------:R-:W-:Y:S01]  /*1d60*/  SHF.L.U64.HI R79, R14, 0x1, R79 ;  /* 0x000000010e4f7819 */ /* 0x000fe2000001024f */
[----:B------:R-:W-:Y:S01]  /*1d70*/  IMAD R126, R134, R11, R125 ;  /* 0x0000000b867e7224 */ /* 0x000fe200078e027d */
[----:B---3--:R-:W-:Y:S01]  /*1d80*/  IADD3 R82, P1, PT, R82, UR8, RZ ;  /* 0x0000000852527c10 */ /* 0x008fe2000ff3e0ff */
[----:B------:R-:W-:-:S02]  /*1d90*/  IMAD.SHL.U32 R74, R74, 0x10, RZ ;  /* 0x000000104a4a7824 */ /* 0x000fc400078e00ff */
[----:B------:R-:W-:Y:S01]  /*1da0*/  IMAD.IADD R125, R125, 0x1, R126 ;  /* 0x000000017d7d7824 */ /* 0x000fe200078e027e */
[----:B------:R-:W-:Y:S01]  /*1db0*/  IADD3.X R79, PT, PT, R79, UR9, RZ, P1, !PT ;  /* 0x000000094f4f7c10 */ /* 0x000fe20008ffe4ff */
[----:B------:R-:W-:Y:S01]  /*1dc0*/  IMAD.MOV.U32 R164, RZ, RZ, R82 ;  /* 0x000000ffffa47224 */ /* 0x000fe200078e0052 */
[----:B------:R-:W-:Y:S01]  /*1dd0*/  SHF.R.S32.HI R106, RZ, 0x1f, R126 ;  /* 0x0000001fff6a7819 */ /* 0x000fe2000001147e */
[----:B------:R-:W-:Y:S01]  /*1de0*/  IMAD.MOV.U32 R167, RZ, RZ, R80 ;  /* 0x000000ffffa77224 */ /* 0x000fe200078e0050 */
[----:B------:R-:W-:Y:S01]  /*1df0*/  SHF.R.S32.HI R105, RZ, 0x1f, R125 ;  /* 0x0000001fff697819 */ /* 0x000fe2000001147d */
[----:B------:R-:W-:Y:S01]  /*1e00*/  IMAD.MOV.U32 R166, RZ, RZ, R77 ;  /* 0x000000ffffa67224 */ /* 0x000fe200078e004d */
[----:B------:R-:W-:Y:S01]  /*1e10*/  MOV R165, R79 ;  /* 0x0000004f00a57202 */ /* 0x000fe20000000f00 */
        /* <DEDUP_REMOVED lines=9> */
[C---:B------:R-:W-:Y:S01]  /*1eb0*/  IMAD.SHL.U32 R123, R11.reuse, 0x10, RZ ;  /* 0x000000100b7b7824 */ /* 0x040fe200078e00ff */
[----:B------:R-:W4:Y:S01]  /*1ec0*/  LDC.64 R2, c[0x0][0x4a8] ;  /* 0x00012a00ff027b82 */ /* 0x000f220000000a00 */
[----:B------:R-:W4:Y:S01]  /*1ed0*/  LDCU.128 UR16, c[0x0][0x4c0] ;  /* 0x00009800ff1077ac */ /* 0x000f220008000c00 */
[----:B------:R-:W-:Y:S01]  /*1ee0*/  SHF.R.S32.HI R9, RZ, 0x1f, R124 ;  /* 0x0000001fff097819 */ /* 0x000fe2000001147c */
[----:B------:R-:W-:Y:S01]  /*1ef0*/  IMAD R86, R86, R11, RZ ;  /* 0x0000000b56567224 */ /* 0x000fe200078e02ff */
[----:B------:R-:W-:Y:S01]  /*1f00*/  SEL R0, R0, R6, !P2 ;  /* 0x0000000600007207 */ /* 0x000fe20005000000 */
[----:B------:R-:W4:Y:S01]  /*1f10*/  LDCU.64 UR4, c[0x0][0x488] ;  /* 0x00009100ff0477ac */ /* 0x000f220008000a00 */
[----:B------:R-:W-:Y:S01]  /*1f20*/  LOP3.LUT R62, R62, 0xffffffef, RZ, 0xc0, !PT ;  /* 0xffffffef3e3e7812 */ /* 0x000fe200078ec0ff */
[----:B------:R-:W-:Y:S01]  /*1f30*/  IMAD R115, R11, 0x30, RZ ;  /* 0x000000300b737824 */ /* 0x000fe200078e02ff */
[----:B------:R-:W-:Y:S01]  /*1f40*/  SHF.R.S32.HI R87, RZ, 0x1f, R86 ;  /* 0x0000001fff577819 */ /* 0x000fe20000011456 */
[----:B------:R-:W4:Y:S01]  /*1f50*/  LDCU UR21, c[0x0][0x440] ;  /* 0x00008800ff1577ac */ /* 0x000f220008000800 */
[----:B------:R-:W-:Y:S01]  /*1f60*/  IADD3 R52, P1, PT, R86, R126, RZ ;  /* 0x0000007e56347210 */ /* 0x000fe20007f3e0ff */
[----:B--2---:R-:W-:Y:S01]  /*1f70*/  IMAD.WIDE.U32 R12, R163, UR10, R100 ;  /* 0x0000000aa30c7c25 */ /* 0x004fe2000f8e0064 */
[----:B------:R-:W-:Y:S01]  /*1f80*/  SHF.L.U32 R110, R11, 0x6, RZ ;  /* 0x000000060b6e7819 */ /* 0x000fe200000006ff */
[----:B------:R-:W2:Y:S01]  /*1f90*/  LDCU UR20, c[0x0][0x450] ;  /* 0x00008a00ff1477ac */ /* 0x000ea20008000800 */
[C---:B------:R-:W-:Y:S01]  /*1fa0*/  IADD3 R122, PT, PT, R134.reuse, 0x10, RZ ;  /* 0x00000010867a7810 */ /* 0x040fe20007ffe0ff */
[C---:B------:R-:W-:Y:S01]  /*1fb0*/  IMAD R13, R163.reuse, UR11, R13 ;  /* 0x0000000ba30d7c24 */ /* 0x040fe2000f8e020d */
[C---:B------:R-:W-:Y:S01]  /*1fc0*/  IADD3 R119, PT, PT, R134.reuse, 0x40, RZ ;  /* 0x0000004086777810 */ /* 0x040fe20007ffe0ff */
[C---:B-1----:R-:W-:Y:S01]  /*1fd0*/  IMAD.WIDE.U32 R14, R163.reuse, R4, R100 ;  /* 0x00000004a30e7225 */ /* 0x042fe200078e0064 */
[----:B------:R-:W-:Y:S01]  /*1fe0*/  SHF.R.S32.HI R4, RZ, 0x1f, R0 ;  /* 0x0000001fff047819 */ /* 0x000fe20000011400 */
[----:B------:R-:W1:Y:S01]  /*1ff0*/  LDCU.64 UR10, c[0x0][0x4d0] ;  /* 0x00009a00ff0a77ac */ /* 0x000e620008000a00 */
[----:B------:R-:W-:Y:S01]  /*2000*/  IADD3 R116, PT, PT, R134, 0x70, RZ ;  /* 0x0000007086747810 */ /* 0x000fe20007ffe0ff */
[----:B------:R-:W-:Y:S01]  /*2010*/  IMAD R15, R163, R5, R15 ;  /* 0x00000005a30f7224 */ /* 0x000fe200078e020f */
[----:B------:R-:W-:Y:S01]  /*2020*/  SHF.R.S32.HI R104, RZ, 0x1f, R123 ;  /* 0x0000001fff687819 */ /* 0x000fe2000001147b */
[C---:B---3--:R-:W-:Y:S01]  /*2030*/  IMAD R5, R9.reuse, UR12, RZ ;  /* 0x0000000c09057c24 */ /* 0x048fe2000f8e02ff */
[----:B------:R-:W3:Y:S01]  /*2040*/  LDCU.U8 UR22, c[0x0][0x533] ;  /* 0x0000a660ff1677ac */ /* 0x000ee20008000000 */
[----:B----4-:R-:W-:Y:S01]  /*2050*/  IMAD R9, R9, R2, RZ ;  /* 0x0000000209097224 */ /* 0x010fe200078e02ff */
[----:B------:R-:W-:Y:S01]  /*2060*/  SHF.L.U64.HI R94, R2, 0x4, R3 ;  /* 0x00000004025e7819 */ /* 0x000fe20000010203 */
[----:B------:R-:W-:Y:S01]  /*2070*/  IMAD.WIDE.U32 R16, R124, UR12, R14 ;  /* 0x0000000c7c107c25 */ /* 0x000fe2000f8e000e */
[----:B------:R-:W-:Y:S01]  /*2080*/  UMOV UR23, URZ ;  /* 0x000000ff00177c82 */ /* 0x000fe20008000000 */
[----:B------:R-:W-:-:S02]  /*2090*/  SHF.L.U32 R95, R2, 0x4, RZ ;  /* 0x00000004025f7819 */ /* 0x000fc400000006ff */
[C---:B------:R-:W-:Y:S01]  /*20a0*/  IMAD R9, R124.reuse, R3, R9 ;  /* 0x000000037c097224 */ /* 0x040fe200078e0209 */
[----:B------:R-:W-:Y:S01]  /*20b0*/  SHF.R.S32.HI R102, RZ, 0x1f, R115 ;  /* 0x0000001fff667819 */ /* 0x000fe20000011473 */
[----:B------:R-:W-:Y:S01]  /*20c0*/  IMAD.WIDE.U32 R14, R124, R2, R12 ;  /* 0x000000027c0e7225 */ /* 0x000fe200078e000c */
[----:B------:R-:W-:-:S03]  /*20d0*/  SHF.R.S32.HI R99, RZ, 0x1f, R110 ;  /* 0x0000001fff637819 */ /* 0x000fc6000001146e */
[----:B------:R-:W-:Y:S02]  /*20e0*/  IMAD R5, R124, UR13, R5 ;  /* 0x0000000d7c057c24 */ /* 0x000fe4000f8e0205 */
[----:B------:R-:W-:Y:S02]  /*20f0*/  IMAD.IADD R15, R15, 0x1, R9 ;  /* 0x000000010f0f7824 */ /* 0x000fe400078e0209 */
[C---:B------:R-:W-:Y:S01]  /*2100*/  IMAD R9, R4.reuse, UR16, RZ ;  /* 0x0000001004097c24 */ /* 0x040fe2000f8e02ff */
[----:B---3--:R-:W-:Y:S01]  /*2110*/  UISETP.NE.AND UP0, UPT, UR22, URZ, UPT ;  /* 0x000000ff1600728c */ /* 0x008fe2000bf05270 */
[----:B------:R-:W-:Y:S02]  /*2120*/  IMAD.IADD R17, R17, 0x1, R5 ;  /* 0x0000000111117824 */ /* 0x000fe400078e0205 */
[----:B------:R-:W-:Y:S01]  /*2130*/  IMAD R5, R4, UR14, RZ ;  /* 0x0000000e04057c24 */ /* 0x000fe2000f8e02ff */
[----:B------:R-:W-:Y:S01]  /*2140*/  IADD3 R4, P0, PT, -R72, R134, RZ ;  /* 0x0000008648047210 */ /* 0x000fe20007f1e1ff */
[C---:B------:R-:W-:Y:S01]  /*2150*/  IMAD R12, R0.reuse, UR17, R9 ;  /* 0x00000011000c7c24 */ /* 0x040fe2000f8e0209 */
[----:B------:R-:W-:Y:S01]  /*2160*/  SHF.R.S32.HI R9, RZ, 0x1f, R72 ;  /* 0x0000001fff097819 */ /* 0x000fe20000011448 */
[C---:B------:R-:W-:Y:S01]  /*2170*/  IMAD R6, R0.reuse, UR15, R5 ;  /* 0x0000000f00067c24 */ /* 0x040fe2000f8e0205 */
[----:B------:R-:W-:Y:S01]  /*2180*/  IADD3.X R5, PT, PT, R87, R106, RZ, P1, !PT ;  /* 0x0000006a57057210 */ /* 0x000fe20000ffe4ff */
[----:B------:R-:W-:Y:S01]  /*2190*/  IMAD.WIDE.U32 R16, R0, UR16, R16 ;  /* 0x0000001000107c25 */ /* 0x000fe2000f8e0010 */
[----:B------:R-:W-:-:S02]  /*21a0*/  USHF.L.U64.HI UR16, UR12, 0x5, UR13 ;  /* 0x000000050c107899 */ /* 0x000fc4000801020d */
[----:B------:R-:W-:Y:S01]  /*21b0*/  USHF.L.U32 UR17, UR12, 0x5, URZ ;  /* 0x000000050c117899 */ /* 0x000fe200080006ff */
[----:B------:R-:W-:Y:S01]  /*21c0*/  IMAD.X R9, RZ, RZ, ~R9, P0 ;  /* 0x000000ffff097224 */ /* 0x000fe200000e0e09 */
[----:B------:R-:W-:Y:S01]  /*21d0*/  IADD3 R86, P0, PT, R86, R125, RZ ;  /* 0x0000007d56567210 */ /* 0x000fe20007f1e0ff */
[----:B------:R-:W-:Y:S01]  /*21e0*/  IMAD.WIDE.U32 R14, R0, UR14, R14 ;  /* 0x0000000e000e7c25 */ /* 0x000fe2000f8e000e */
[C---:B------:R-:W-:Y:S01]  /*21f0*/  SHF.L.U64.HI R0, R52.reuse, 0x1, R5 ;  /* 0x0000000134007819 */ /* 0x040fe20000010205 */
[----:B------:R-:W3:Y:S02]  /*2200*/  LDCU.64 UR14, c[0x0][0x3c0] ;  /* 0x00007800ff0e77ac */ /* 0x000ee40008000a00 */
[----:B------:R-:W-:Y:S02]  /*2210*/  IMAD.X R87, R87, 0x1, R105, P0 ;  /* 0x0000000157577824 */ /* 0x000fe400000e0669 */
[----:B------:R-:W-:Y:S01]  /*2220*/  IMAD.IADD R13, R17, 0x1, R12 ;  /* 0x00000001110d7824 */ /* 0x000fe200078e020c */
[----:B------:R-:W-:Y:S01]  /*2230*/  MOV R12, R16 ;  /* 0x00000010000c7202 */ /* 0x000fe20000000f00 */
[----:B------:R-:W-:Y:S01]  /*2240*/  IMAD.SHL.U32 R52, R52, 0x2, RZ ;  /* 0x0000000234347824 */ /* 0x000fe200078e00ff */
[C---:B------:R-:W-:Y:S01]  /*2250*/  SHF.L.U64.HI R87, R86.reuse, 0x1, R87 ;  /* 0x0000000156577819 */ /* 0x040fe20000010257 */
[----:B------:R-:W-:Y:S01]  /*2260*/  IMAD R85, R9, UR12, RZ ;  /* 0x0000000c09557c24 */ /* 0x000fe2000f8e02ff */
[----:B------:R-:W-:Y:S01]  /*2270*/  SHF.L.U32 R86, R86, 0x1, RZ ;  /* 0x0000000156567819 */ /* 0x000fe200000006ff */
[----:B------:R-:W-:-:S02]  /*2280*/  IMAD.IADD R7, R15, 0x1, R6 ;  /* 0x000000010f077824 */ /* 0x000fc400078e0206 */
[----:B------:R-:W-:Y:S01]  /*2290*/  IMAD.MOV.U32 R6, RZ, RZ, R14 ;  /* 0x000000ffff067224 */ /* 0x000fe200078e000e */
        /* <DEDUP_REMOVED lines=10> */
[----:B------:R-:W4:Y:S01]  /*2340*/  LDCU UR19, c[0x0][0x440] ;  /* 0x00008800ff1377ac */ /* 0x000f220008000800 */
[----:B------:R-:W-:Y:S01]  /*2350*/  IMAD.IADD R85, R15, 0x1, R85 ;  /* 0x000000010f557824 */ /* 0x000fe200078e0255 */
[----:B-1----:R-:W-:Y:S01]  /*2360*/  IADD3 R86, P1, PT, R86, UR10, RZ ;  /* 0x0000000a56567c10 */ /* 0x002fe2000ff3e0ff */
[----:B------:R-:W-:Y:S01]  /*2370*/  IMAD.WIDE.U32 R4, R4, R2, R6 ;  /* 0x0000000204047225 */ /* 0x000fe200078e0006 */
[----:B------:R-:W-:Y:S01]  /*2380*/  IADD3 R52, P0, PT, R52, UR10, RZ ;  /* 0x0000000a34347c10 */ /* 0x000fe2000ff1e0ff */
[----:B------:R-:W1:Y:S01]  /*2390*/  LDCU.64 UR12, c[0x0][0x4e0] ;  /* 0x00009c00ff0c77ac */ /* 0x000e620008000a00 */
[----:B------:R-:W-:Y:S01]  /*23a0*/  LEA.HI.X R85, R14, UR9, R85, 0x1, P2 ;  /* 0x000000090e557c11 */ /* 0x000fe200090f0c55 */
[----:B------:R-:W-:Y:S01]  /*23b0*/  IMAD.IADD R9, R5, 0x1, R9 ;  /* 0x0000000105097824 */ /* 0x000fe200078e0209 */
[----:B------:R-:W-:Y:S01]  /*23c0*/  LEA R10, P2, R4, UR4, 0x1 ;  /* 0x00000004040a7c11 */ /* 0x000fe2000f8408ff */
[----:B------:R-:W-:Y:S01]  /*23d0*/  IMAD.SHL.U32 R92, R2, 0x80, RZ ;  /* 0x00000080025c7824 */ /* 0x000fe200078e00ff */
[----:B------:R-:W-:Y:S01]  /*23e0*/  IADD3.X R87, PT, PT, R87, UR11, RZ, P1, !PT ;  /* 0x0000000b57577c10 */ /* 0x000fe20008ffe4ff */
[C---:B------:R-:W-:Y:S01]  /*23f0*/  IMAD R114, R11.reuse, 0x50, RZ ;  /* 0x000000500b727824 */ /* 0x040fe200078e02ff */
[----:B------:R-:W-:Y:S01]  /*2400*/  LEA.HI.X R9, R4, UR5, R9, 0x1, P2 ;  /* 0x0000000504097c11 */ /* 0x000fe200090f0c09 */
[C---:B------:R-:W-:Y:S01]  /*2410*/  IMAD R113, R11.reuse, 0x60, RZ ;  /* 0x000000600b717824 */ /* 0x040fe200078e02ff */
[----:B------:R-:W-:Y:S01]  /*2420*/  ISETP.GE.AND P2, PT, R100, UR21, PT ;  /* 0x0000001564007c0c */ /* 0x000fe2000bf46270 */
[C---:B------:R-:W-:Y:S01]  /*2430*/  IMAD R112, R11.reuse, 0x70, RZ ;  /* 0x000000700b707824 */ /* 0x040fe200078e02ff */
[----:B------:R-:W-:Y:S01]  /*2440*/  IADD3.X R53, PT, PT, R0, UR11, RZ, P0, !PT ;  /* 0x0000000b00357c10 */ /* 0x000fe200087fe4ff */
[----:B------:R-:W-:Y:S01]  /*2450*/  IMAD.SHL.U32 R111, R11, 0x20, RZ ;  /* 0x000000200b6f7824 */ /* 0x000fe200078e00ff */
[----:B----4-:R-:W-:Y:S01]  /*2460*/  ISETP.GE.AND P1, PT, R100, UR19, PT ;  /* 0x0000001364007c0c */ /* 0x010fe2000bf26270 */
[C---:B------:R-:W-:Y:S01]  /*2470*/  VIADD R121, R134.reuse, 0x20 ;  /* 0x0000002086797836 */ /* 0x040fe20000000000 */
[----:B------:R-:W-:Y:S01]  /*2480*/  IADD3 R93, P0, PT, RZ, -UR23, RZ ;  /* 0x80000017ff5d7c10 */ /* 0x000fe2000ff1e0ff */
[C---:B------:R-:W-:Y:S01]  /*2490*/  VIADD R120, R134.reuse, 0x30 ;  /* 0x0000003086787836 */ /* 0x040fe20000000000 */
[----:B------:R-:W-:Y:S01]  /*24a0*/  SHF.R.S32.HI R103, RZ, 0x1f, R111 ;  /* 0x0000001fff677819 */ /* 0x000fe2000001146f */
[C---:B------:R-:W-:Y:S01]  /*24b0*/  VIADD R118, R134.reuse, 0x50 ;  /* 0x0000005086767836 */ /* 0x040fe20000000000 */
[----:B------:R-:W-:Y:S01]  /*24c0*/  IADD3.X R90, PT, PT, RZ, ~UR18, RZ, P0, !PT ;  /* 0x80000012ff5a7c10 */ /* 0x000fe200087fe4ff */
[----:B------:R-:W-:Y:S01]  /*24d0*/  IMAD.X R92, RZ, RZ, ~R92, P0 ;  /* 0x000000ffff5c7224 */ /* 0x000fe200000e0e5c */
[----:B------:R-:W-:Y:S01]  /*24e0*/  SHF.R.S32.HI R98, RZ, 0x1f, R114 ;  /* 0x0000001fff627819 */ /* 0x000fe20000011472 */
[----:B------:R-:W-:Y:S01]  /*24f0*/  VIADD R117, R134, 0x60 ;  /* 0x0000006086757836 */ /* 0x000fe20000000000 */
[----:B------:R-:W-:Y:S01]  /*2500*/  @P2 LOP3.LUT R62, R62, 0x10, RZ, 0xfc, !PT ;  /* 0x000000103e3e2812 */ /* 0x000fe200078efcff */
[----:B------:R-:W-:Y:S01]  /*2510*/  IMAD R109, R55, -0x80, R72 ;  /* 0xffffff80376d7824 */ /* 0x000fe200078e0248 */
[----:B------:R-:W-:Y:S01]  /*2520*/  SHF.R.S64 R91, R93, 0x1f, R90 ;  /* 0x0000001f5d5b7819 */ /* 0x000fe2000000105a */
[----:B------:R-:W-:Y:S01]  /*2530*/  IMAD R108, R55, -0x80, R65 ;  /* 0xffffff80376c7824 */ /* 0x000fe200078e0241 */
[----:B------:R-:W-:Y:S01]  /*2540*/  LOP3.LUT R62, R62, 0xffffffbf, RZ, 0xc0, !PT ;  /* 0xffffffbf3e3e7812 */ /* 0x000fe200078ec0ff */
[----:B------:R-:W-:Y:S01]  /*2550*/  IMAD.MOV.U32 R107, RZ, RZ, R55 ;  /* 0x000000ffff6b7224 */ /* 0x000fe200078e0037 */
[----:B------:R-:W-:Y:S01]  /*2560*/  SHF.R.S64 R93, R93, 0x1f, R92 ;  /* 0x0000001f5d5d7819 */ /* 0x000fe2000000105c */
[----:B------:R-:W4:Y:S01]  /*2570*/  LDCU.64 UR4, c[0x0][0x3b8] ;  /* 0x00007700ff0477ac */ /* 0x000f220008000a00 */
[----:B------:R-:W-:-:S02]  /*2580*/  @P1 LOP3.LUT R62, R62, 0x40, RZ, 0xfc, !PT ;  /* 0x000000403e3e1812 */ /* 0x000fc400078efcff */
[----:B------:R-:W-:Y:S01]  /*2590*/  SHF.R.S32.HI R97, RZ, 0x1f, R113 ;  /* 0x0000001fff617819 */ /* 0x000fe20000011471 */
[----:B------:R-:W1:Y:S01]  /*25a0*/  LDCU.128 UR8, c[0x0][0x3a0] ;  /* 0x00007400ff0877ac */ /* 0x000e620008000c00 */
[----:B------:R-:W-:Y:S02]  /*25b0*/  SHF.R.S32.HI R96, RZ, 0x1f, R112 ;  /* 0x0000001fff607819 */ /* 0x000fe40000011470 */
[----:B--2---:R-:W-:Y:S02]  /*25c0*/  MOV R15, UR20 ;  /* 0x00000014000f7c02 */ /* 0x004fe40008000f00 */
[----:B------:R-:W-:Y:S02]  /*25d0*/  SHF.R.S32.HI R90, RZ, 0x1f, R90 ;  /* 0x0000001fff5a7819 */ /* 0x000fe4000001145a */
[----:B---3--:R-:W-:-:S07]  /*25e0*/  SHF.R.S32.HI R92, RZ, 0x1f, R92 ;  /* 0x0000001fff5c7819 */ /* 0x008fce000001145c */
.L_x_6823:
        /* <DEDUP_REMOVED lines=18> */
[----:B------:R-:W-:Y:S01]  /*2710*/  @!P4 IMAD.MOV.U32 R81, RZ, RZ, R77 ;  /* 0x000000ffff51c224 */ /* 0x000fe200078e004d */
[----:B------:R-:W-:Y:S02]  /*2720*/  ISETP.GE.OR P0, PT, R118, R108, P2 ;  /* 0x0000006c7600720c */ /* 0x000fe40001706670 */
[----:B------:R-:W-:Y:S02]  /*2730*/  LOP3.LUT R62, R62, 0xfffffffe, RZ, 0xc0, !PT ;  /* 0xfffffffe3e3e7812 */ /* 0x000fe400078ec0ff */
[----:B------:R-:W3:Y:S01]  /*2740*/  @!P6 LDC.64 R18, c[0x0][0x3c0] ;  /* 0x0000f000ff12eb82 */ /* 0x000ee20000000a00 */
[----:B------:R-:W-:Y:S02]  /*2750*/  ISETP.LT.OR P1, PT, R118, R109, P0 ;  /* 0x0000006d7600720c */ /* 0x000fe40000721670 */
[----:B------:R-:W-:Y:S03]  /*2760*/  LEA R28, P0, R68, R80, 0x1 ;  /* 0x00000050441c7211 */ /* 0x000fe600078008ff */
[----:B------:R-:W-:Y:S02]  /*2770*/  @P5 LOP3.LUT R62, R62, 0x1, RZ, 0xfc, !PT ;  /* 0x000000013e3e5812 */ /* 0x000fe400078efcff */
[----:B------:R-:W5:Y:S01]  /*2780*/  @!P5 LDC.64 R16, c[0x0][0x4b0] ;  /* 0x00012c00ff10db82 */ /* 0x000f620000000a00 */
[----:B------:R-:W-:Y:S02]  /*2790*/  LEA.HI.X R29, R68, R77, R67, 0x1, P0 ;  /* 0x0000004d441d7211 */ /* 0x000fe400000f0c43 */
[----:B------:R-:W-:Y:S04]  /*27a0*/  LOP3.LUT R62, R62, 0xfffffffd, RZ, 0xc0, !PT ;  /* 0xfffffffd3e3e7812 */ /* 0x000fe800078ec0ff */
[----:B------:R-:W-:Y:S01]  /*27b0*/  @P1 LOP3.LUT R62, R62, 0x2, RZ, 0xfc, !PT ;  /* 0x000000023e3e1812 */ /* 0x000fe200078efcff */
[----:B------:R-:W4:Y:S03]  /*27c0*/  @!P5 LDC.64 R6, c[0x0][0x3c0] ;  /* 0x0000f000ff06db82 */ /* 0x000f260000000a00 */
[----:B------:R-:W-:Y:S05]  /*27d0*/  LOP3.LUT R62, R62, 0xfffffffb, RZ, 0xc0, !PT ;  /* 0xfffffffb3e3e7812 */ /* 0x000fea00078ec0ff */
[----:B------:R-:W1:Y:S01]  /*27e0*/  @!P1 LDC.64 R4, c[0x0][0x4b0] ;  /* 0x00012c00ff049b82 */ /* 0x000e620000000a00 */
[C---:B---3--:R-:W-:Y:S04]  /*27f0*/  @!P6 LEA R38, P0, R18.reuse, R28, 0x5 ;  /* 0x0000001c1226e211 */ /* 0x048fe800078028ff */
[----:B------:R-:W-:Y:S02]  /*2800*/  @!P6 LEA.HI.X R39, R18, R29, R19, 0x5, P0 ;  /* 0x0000001d1227e211 */ /* 0x000fe400000f2c13 */
[----:B------:R-:W-:Y:S01]  /*2810*/  IADD3 R30, P0, PT, R84, UR17, RZ ;  /* 0x00000011541e7c10 */ /* 0x000fe2000ff1e0ff */
[----:B------:R-:W3:Y:S03]  /*2820*/  @!P1 LDC.64 R2, c[0x0][0x3c0] ;  /* 0x0000f000ff029b82 */ /* 0x000ee60000000a00 */
[----:B------:R-:W-:Y:S02]  /*2830*/  IADD3.X R31, PT, PT, R85, UR16, RZ, P0, !PT ;  /* 0x00000010551f7c10 */ /* 0x000fe400087fe4ff */
[C---:B-----5:R-:W-:Y:S04]  /*2840*/  @!P5 LEA R18, P0, R16.reuse, R30, 0x6 ;  /* 0x0000001e1012d211 */ /* 0x060fe800078030ff */
[----:B------:R-:W-:Y:S02]  /*2850*/  @!P5 LEA.HI.X R19, R16, R31, R17, 0x6, P0 ;  /* 0x0000001f1013d211 */ /* 0x000fe400000f3411 */
[C---:B----4-:R-:W-:Y:S04]  /*2860*/  @!P5 LEA R36, P0, R6.reuse, R28, 0x6 ;  /* 0x0000001c0624d211 */ /* 0x050fe800078030ff */
[----:B------:R-:W-:Y:S02]  /*2870*/  @!P5 LEA.HI.X R37, R6, R29, R7, 0x6, P0 ;  /* 0x0000001d0625d211 */ /* 0x000fe400000f3407 */
[C---:B-1----:R-:W-:Y:S04]  /*2880*/  @!P1 LEA R34, P0, R4.reuse, R30, 0x7 ;  /* 0x0000001e04229211 */ /* 0x042fe800078038ff */
[----:B------:R-:W-:Y:S02]  /*2890*/  @!P1 LEA.HI.X R35, R4, R31, R5, 0x7, P0 ;  /* 0x0000001f04239211 */ /* 0x000fe400000f3c05 */
[C---:B---3--:R-:W-:Y:S04]  /*28a0*/  @!P1 LEA R32, P0, R2.reuse, R28, 0x7 ;  /* 0x0000001c02209211 */ /* 0x048fe800078038ff */
        /* <DEDUP_REMOVED lines=64> */
[----:B------:R-:W-:Y:S01]  /*2cb0*/  @!P4 IMAD.MOV.U32 R83, RZ, RZ, R79 ;  /* 0x000000ffff53c224 */ /* 0x000fe200078e004f */
[----:B------:R-:W-:Y:S01]  /*2cc0*/  LOP3.LUT P2, RZ, R62, 0x2, RZ, 0xc0, !PT ;  /* 0x000000023eff7812 */ /* 0x000fe2000784c0ff */
[----:B------:R-:W-:Y:S01]  /*2cd0*/  IMAD.MOV.U32 R15, RZ, RZ, RZ ;  /* 0x000000ffff0f7224 */ /* 0x000fe200078e00ff */
        /* <DEDUP_REMOVED lines=65> */
.L_x_6787:
        /* <DEDUP_REMOVED lines=21> */
[----:B------:R-:W-:Y:S02]  /*3240*/  MOV R8, R10 ;  /* 0x0000000a00087202 */ /* 0x000fe40000000f00 */
[----:B------:R-:W-:Y:S03]  /*3250*/  MOV R83, R79 ;  /* 0x0000004f00537202 */ /* 0x000fe60000000f00 */
        /* <DEDUP_REMOVED lines=48> */
.L_x_6791:
[----:B------:R-:W-:Y:S05]  /*3560*/  BSYNC.RECONVERGENT B0 ;  /* 0x0000000000007941 */ /* 0x000fea0003800200 */
.L_x_6790:
        /* <DEDUP_REMOVED lines=54> */
.L_x_6793:
[----:B------:R-:W-:Y:S05]  /*38d0*/  BSYNC.RECONVERGENT B0 ;  /* 0x0000000000007941 */ /* 0x000fea0003800200 */
.L_x_6792:
        /* <DEDUP_REMOVED lines=60> */
.L_x_6795:
[----:B------:R-:W-:Y:S05]  /*3ca0*/  BSYNC.RECONVERGENT B0 ;  /* 0x0000000000007941 */ /* 0x000fea0003800200 */
.L_x_6794:
        /* <DEDUP_REMOVED lines=62> */
.L_x_6797:
[----:B------:R-:W-:Y:S05]  /*4090*/  BSYNC.RECONVERGENT B0 ;  /* 0x0000000000007941 */ /* 0x000fea0003800200 */
.L_x_6796:
        /* <DEDUP_REMOVED lines=62> */
.L_x_6799:
[----:B------:R-:W-:Y:S05]  /*4480*/  BSYNC.RECONVERGENT B0 ;  /* 0x0000000000007941 */ /* 0x000fea0003800200 */
.L_x_6798:
        /* <DEDUP_REMOVED lines=62> */
.L_x_6801:
[----:B------:R-:W-:Y:S05]  /*4870*/  BSYNC.RECONVERGENT B0 ;  /* 0x0000000000007941 */ /* 0x000fea0003800200 */
.L_x_6800:
        /* <DEDUP_REMOVED lines=62> */
.L_x_6803:
[----:B------:R-:W-:Y:S05]  /*4c60*/  BSYNC.RECONVERGENT B0 ;  /* 0x0000000000007941 */ /* 0x000fea0003800200 */
.L_x_6802:
        /* <DEDUP_REMOVED lines=62> */
.L_x_6805:
[----:B------:R-:W-:Y:S05]  /*5050*/  BSYNC.RECONVERGENT B0 ;  /* 0x0000000000007941 */ /* 0x000fea0003800200 */
.L_x_6804:
[----:B------:R-:W1:Y:S01]  /*5060*/  LDC R15, c[0x0][0x450] ;  /* 0x00011400ff0f7b82 */ /* 0x000e620000000800 */
[----:B--2---:R-:W-:Y:S05]  /*5070*/  IMAD.U32 R3, R36, -0x40, RZ ;  /* 0xffffffc024037824 */ /* 0x004fea00078e00ff */
[C---:B------:R-:W-:Y:S02]  /*5080*/  LEA R12, P1, R3.reuse, R12, 0x1 ;  /* 0x0000000c030c7211 */ /* 0x040fe400078208ff */
[C---:B------:R-:W-:Y:S02]  /*5090*/  LEA R52, P0, R3.reuse, R52, 0x1 ;  /* 0x0000003403347211 */ /* 0x040fe400078008ff */
[C---:B------:R-:W-:Y:S02]  /*50a0*/  LEA.HI.X.SX32 R13, R3.reuse, R13, 0x1, P1 ;  /* 0x0000000d030d7211 */ /* 0x040fe400008f0eff */
[----:B------:R-:W-:Y:S01]  /*50b0*/  LEA.HI.X.SX32 R53, R3, R53, 0x1, P0 ;  /* 0x0000003503357211 */ /* 0x000fe200000f0eff */
[----:B------:R-:W-:Y:S05]  /*50c0*/  BRA `(.L_x_6788) ;  /* 0x0000003000807947 */ /* 0x000fea0003800000 */
.L_x_6789:
[C---:B------:R-:W-:Y:S01]  /*50d0*/  LEA R18, P0, R95.reuse, R10, 0x1 ;  /* 0x0000000a5f127211 */ /* 0x040fe200078008ff */
        /* <DEDUP_REMOVED lines=25> */
[C---:B------:R-:W-:Y:S02]  /*5270*/  @!P0 IADD3 R140, P2, PT, R51.reuse, R86, RZ ;  /* 0x00000056338c8210 */ /* 0x040fe40007f5e0ff */
[----:B------:R-:W-:Y:S02]  /*5280*/  MOV R83, R79 ;  /* 0x0000004f00537202 */ /* 0x000fe40000000f00 */
        /* <DEDUP_REMOVED lines=76> */
.L_x_6807:
[----:B------:R-:W-:Y:S05]  /*5750*/  BSYNC.RECONVERGENT B0 ;  /* 0x0000000000007941 */ /* 0x000fea0003800200 */
.L_x_6806:
        /* <DEDUP_REMOVED lines=92> */
.L_x_6809:
[----:B------:R-:W-:Y:S05]  /*5d20*/  BSYNC.RECONVERGENT B0 ;  /* 0x0000000000007941 */ /* 0x000fea0003800200 */
.L_x_6808:
        /* <DEDUP_REMOVED lines=96> */
.L_x_6811:
[----:B------:R-:W-:Y:S05]  /*6330*/  BSYNC.RECONVERGENT B0 ;  /* 0x0000000000007941 */ /* 0x000fea0003800200 */
.L_x_6810:
        /* <DEDUP_REMOVED lines=98> */
.L_x_6813:
[----:B------:R-:W-:Y:S05]  /*6960*/  BSYNC.RECONVERGENT B0 ;  /* 0x0000000000007941 */ /* 0x000fea0003800200 */
.L_x_6812:
        /* <DEDUP_REMOVED lines=8> */
[C---:B---3--:R-:W-:Y:S02]  /*69f0*/  @!P0 SHF.L.U32 R83, R129.reuse, 0x1, RZ ;  /* 0x0000000181538819 */ /* 0x048fe400000006ff */
[----:B------:R-:W-:Y:S02]  /*6a00*/  @!P0 SHF.L.U64.HI R140, R129, 0x1, R140 ;  /* 0x00000001818c8819 */ /* 0x000fe4000001028c */
[C---:B------:R-:W-:Y:S04]  /*6a10*/  @!P0 IADD3 R142, P2, PT, R83.reuse, R86, RZ ;  /* 0x00000056538e8210 */ /* 0x040fe80007f5e0ff */
[C---:B------:R-:W-:Y:S02]  /*6a20*/  @!P0 IADD3.X R143, PT, PT, R140.reuse, R87, RZ, P2, !PT ;  /* 0x000000578c8f8210 */ /* 0x040fe400017fe4ff */
[----:B------:R-:W-:Y:S04]  /*6a30*/  @!P0 IADD3 R40, P2, PT, R83, R88, RZ ;  /* 0x0000005853288210 */ /* 0x000fe80007f5e0ff */
[----:B------:R-:W-:Y:S02]  /*6a40*/  @!P0 IADD3.X R41, PT, PT, R140, R89, RZ, P2, !PT ;  /* 0x000000598c298210 */ /* 0x000fe400017fe4ff */
[----:B------:R-:W3:Y:S01]  /*6a50*/  @!P0 LDG.E.128 R140, desc[UR6][R142.64] ;  /* 0x000000068e8c8981 */ /* 0x000ee2000c1e1d00 */
[----:B------:R-:W-:Y:S02]  /*6a60*/  PLOP3.LUT P2, PT, PT, PT, PT, 0x80, 0x8 ;  /* 0x000000000008781c */ /* 0x000fe40003f4f070 */
[----:B------:R-:W-:Y:S05]  /*6a70*/  @!P0 PLOP3.LUT P2, PT, P1, PT, PT, 0x80, 0x8 ;  /* 0x000000000008881c */ /* 0x000fea0000f4f070 */
[----:B------:R-:W5:Y:S01]  /*6a80*/  @!P0 LDG.E.128 R48, desc[UR6][R40.64] ;  /* 0x0000000628308981 */ /* 0x000f62000c1e1d00 */
[--C-:B---3--:R-:W-:Y:S02]  /*6a90*/  @!P0 HADD2.F32 R32, -RZ, R140.reuse.H0_H0 ;  /* 0x2000008cff208230 */ /* 0x108fe40000004100 */
[----:B------:R-:W-:Y:S02]  /*6aa0*/  @!P0 HADD2.F32 R30, -RZ, R140.H1_H1 ;  /* 0x3000008cff1e8230 */ /* 0x000fe40000004100 */
[--C-:B-1----:R-:W-:Y:S03]  /*6ab0*/  @!P0 HADD2.F32 R28, -RZ, R141.reuse.H0_H0 ;  /* 0x2000008dff1c8230 */ /* 0x102fe60000004100 */
        /* <DEDUP_REMOVED lines=9> */
[----:B-----5:R-:W-:Y:S02]  /*6b50*/  @!P0 HADD2.F32 R40, -RZ, R48.H1_H1 ;  /* 0x30000030ff288230 */ /* 0x020fe40000004100 */
        /* <DEDUP_REMOVED lines=15> */
[----:B----4-:R-:W3:Y:S08]  /*6c50*/  LDG.E.128 R56, desc[UR6][R36.64] ;  /* 0x0000000624387981 */ /* 0x010ef0000c1e1d00 */
[----:B------:R-:W4:Y:S01]  /*6c60*/  @!P0 LDG.E.128 R20, desc[UR6][R38.64] ;  /* 0x0000000626148981 */ /* 0x000f22000c1e1d00 */
[----:B-1----:R-:W-:Y:S02]  /*6c70*/  IMAD R141, R141, 0x60, RZ ;  /* 0x000000608d8d7824 */ /* 0x002fe400078e02ff */
        /* <DEDUP_REMOVED lines=49> */
.L_x_6815:
[----:B------:R-:W-:Y:S05]  /*6f90*/  BSYNC.RECONVERGENT B0 ;  /* 0x0000000000007941 */ /* 0x000fea0003800200 */
.L_x_6814:
        /* <DEDUP_REMOVED lines=98> */
.L_x_6817:
[----:B------:R-:W-:Y:S05]  /*75c0*/  BSYNC.RECONVERGENT B0 ;  /* 0x0000000000007941 */ /* 0x000fea0003800200 */
.L_x_6816:
        /* <DEDUP_REMOVED lines=98> */
.L_x_6819:
[----:B------:R-:W-:Y:S05]  /*7bf0*/  BSYNC.RECONVERGENT B0 ;  /* 0x0000000000007941 */ /* 0x000fea0003800200 */
.L_x_6818:
        /* <DEDUP_REMOVED lines=102> */
.L_x_6821:
[----:B------:R-:W-:Y:S05]  /*8260*/  BSYNC.RECONVERGENT B0 ;  /* 0x0000000000007941 */ /* 0x000fea0003800200 */
.L_x_6820:
[----:B------:R-:W1:Y:S01]  /*8270*/  LDC R15, c[0x0][0x450] ;  /* 0x00011400ff0f7b82 */ /* 0x000e620000000800 */
[----:B--2---:R-:W-:Y:S05]  /*8280*/  IMAD.U32 R81, R81, -0x40, RZ ;  /* 0xffffffc051517824 */ /* 0x004fea00078e00ff */
[C---:B------:R-:W-:Y:S02]  /*8290*/  LEA R88, P1, R81.reuse, R88, 0x1 ;  /* 0x0000005851587211 */ /* 0x040fe400078208ff */
[C---:B------:R-:W-:Y:S02]  /*82a0*/  LEA R86, P0, R81.reuse, R86, 0x1 ;  /* 0x0000005651567211 */ /* 0x040fe400078008ff */
[C---:B------:R-:W-:Y:S02]  /*82b0*/  LEA.HI.X.SX32 R89, R81.reuse, R89, 0x1, P1 ;  /* 0x0000005951597211 */ /* 0x040fe400008f0eff */
[----:B------:R-:W-:Y:S09]  /*82c0*/  LEA.HI.X.SX32 R87, R81, R87, 0x1, P0 ;  /* 0x0000005751577211 */ /* 0x000ff200000f0eff */
.L_x_6788:
[----:B------:R-:W-:Y:S05]  /*82d0*/  BSYNC.RECONVERGENT B1 ;  /* 0x0000000000017941 */ /* 0x000fea0003800200 */
.L_x_6786:
        /* <DEDUP_REMOVED lines=91> */
.L_x_6822:
[----:B------:R-:W-:Y:S02]  /*8890*/  LOP3.LUT P2, RZ, R62, 0x20, RZ, 0xc0, !PT ;  /* 0x000000203eff7812 */ /* 0x000fe4000784c0ff */
[----:B------:R-:W-:Y:S02]  /*88a0*/  IADD3 R84, P1, PT, R84, R91, RZ ;  /* 0x0000005b54547210 */ /* 0x000fe40007f3e0ff */
[----:B------:R-:W-:Y:S03]  /*88b0*/  IADD3 R10, P0, PT, R10, R93, RZ ;  /* 0x0000005d0a0a7210 */ /* 0x000fe60007f1e0ff */
[----:B------:R-:W-:Y:S02]  /*88c0*/  IMAD.X R85, R85, 0x1, R90, P1 ;  /* 0x0000000155557824 */ /* 0x000fe400008e065a */
[----:B------:R-:W-:Y:S04]  /*88d0*/  IMAD.X R9, R9, 0x1, R92, P0 ;  /* 0x0000000109097824 */ /* 0x000fe800000e065c */
[----:B------:R-:W-:Y:S05]  /*88e0*/  @P2 BRA `(.L_x_6823) ;  /* 0xffffff9c00402947 */ /* 0x000fea000383ffff */
.L_x_6785:
        /* <DEDUP_REMOVED lines=30> */
.L_x_6828:
[----:B------:R1:W-:Y:S02]  /*8ad0*/  STS.128 [R52], RZ ;  /* 0x000000ff34007388 */ /* 0x0003e40000000c00 */
.L_x_6827:
[----:B------:R-:W-:Y:S05]  /*8ae0*/  BSYNC.RECONVERGENT B0 ;  /* 0x0000000000007941 */ /* 0x000fea0003800200 */
.L_x_6826:
        /* <DEDUP_REMOVED lines=18> */
.L_x_6830:
[----:B------:R-:W-:Y:S05]  /*8c10*/  BSYNC.RECONVERGENT B0 ;  /* 0x0000000000007941 */ /* 0x000fea0003800200 */
.L_x_6829:
        /* <DEDUP_REMOVED lines=12> */
.L_x_6832:
[----:B------:R-:W-:Y:S05]  /*8ce0*/  BSYNC.RECONVERGENT B0 ;  /* 0x0000000000007941 */ /* 0x000fea0003800200 */
.L_x_6831:
        /* <DEDUP_REMOVED lines=12> */
.L_x_6825:
        /* <DEDUP_REMOVED lines=77> */
.L_x_6839:
[----:B------:R-:W-:Y:S05]  /*9280*/  BSYNC.RECONVERGENT B0 ;  /* 0x0000000000007941 */ /* 0x000fea0003800200 */
.L_x_6838:
[----:B-----5:R2:W-:Y:S01]  /*9290*/  STS.128 [R52], R12 ;  /* 0x0000000c34007388 */ /* 0x0205e20000000c00 */
[----:B------:R-:W-:Y:S05]  /*92a0*/  BRA `(.L_x_6836) ;  /* 0x0000000000047947 */ /* 0x000fea0003800000 */
.L_x_6837:
[----:B------:R3:W-:Y:S02]  /*92b0*/  STS.128 [R52], RZ ;  /* 0x000000ff34007388 */ /* 0x0007e40000000c00 */
.L_x_6836:
[----:B------:R-:W-:Y:S05]  /*92c0*/  BSYNC.RECONVERGENT B1 ;  /* 0x0000000000017941 */ /* 0x000fea0003800200 */
.L_x_6835:
        /* <DEDUP_REMOVED lines=63> */
.L_x_6843:
[----:B------:R-:W-:Y:S05]  /*96c0*/  BSYNC.RECONVERGENT B0 ;  /* 0x0000000000007941 */ /* 0x000fea0003800200 */
.L_x_6842:
[----:B-----5:R1:W-:Y:S02]  /*96d0*/  STS.128 [R52+0x800], R12 ;  /* 0x0008000c34007388 */ /* 0x0203e40000000c00 */
.L_x_6841:
[----:B------:R-:W-:Y:S05]  /*96e0*/  BSYNC.RECONVERGENT B1 ;  /* 0x0000000000017941 */ /* 0x000fea0003800200 */
.L_x_6840:
        /* <DEDUP_REMOVED lines=64> */
.L_x_6847:
[----:B------:R-:W-:Y:S05]  /*9af0*/  BSYNC.RECONVERGENT B0 ;  /* 0x0000000000007941 */ /* 0x000fea0003800200 */
.L_x_6846:
[----:B-----5:R1:W-:Y:S02]  /*9b00*/  STS.128 [R52+0x1000], R12 ;  /* 0x0010000c34007388 */ /* 0x0203e40000000c00 */
.L_x_6845:
[----:B------:R-:W-:Y:S05]  /*9b10*/  BSYNC.RECONVERGENT B1 ;  /* 0x0000000000017941 */ /* 0x000fea0003800200 */
.L_x_6844:
        /* <DEDUP_REMOVED lines=63> */
.L_x_6849:
[----:B------:R-:W-:Y:S05]  /*9f10*/  BSYNC.RECONVERGENT B0 ;  /* 0x0000000000007941 */ /* 0x000fea0003800200 */
.L_x_6848:
[----:B-----5:R1:W-:Y:S01]  /*9f20*/  STS.128 [R52+0x1800], R12 ;  /* 0x0018000c34007388 */ /* 0x0203e20000000c00 */
[----:B------:R-:W-:Y:S05]  /*9f30*/  BRA `(.L_x_6833) ;  /* 0x0000001800087947 */ /* 0x000fea0003800000 */
.L_x_6834:
        /* <DEDUP_REMOVED lines=97> */
.L_x_6854:
[----:B------:R-:W-:Y:S05]  /*a550*/  BSYNC.RECONVERGENT B0 ;  /* 0x0000000000007941 */ /* 0x000fea0003800200 */
.L_x_6853:
[----:B-----5:R2:W-:Y:S01]  /*a560*/  STS.128 [R52], R16 ;  /* 0x0000001034007388 */ /* 0x0205e20000000c00 */
[----:B------:R-:W-:Y:S05]  /*a570*/  BRA `(.L_x_6851) ;  /* 0x0000000000047947 */ /* 0x000fea0003800000 */
.L_x_6852:
[----:B------:R1:W-:Y:S02]  /*a580*/  STS.128 [R52], RZ ;  /* 0x000000ff34007388 */ /* 0x0003e40000000c00 */
.L_x_6851:
[----:B------:R-:W-:Y:S05]  /*a590*/  BSYNC.RECONVERGENT B1 ;  /* 0x0000000000017941 */ /* 0x000fea0003800200 */
.L_x_6850:
        /* <DEDUP_REMOVED lines=92> */
.L_x_6858:
[----:B------:R-:W-:Y:S05]  /*ab60*/  BSYNC.RECONVERGENT B0 ;  /* 0x0000000000007941 */ /* 0x000fea0003800200 */
.L_x_6857:
[----:B-----5:R4:W-:Y:S02]  /*ab70*/  STS.128 [R52+0x800], R16 ;  /* 0x0008001034007388 */ /* 0x0209e40000000c00 */
.L_x_6856:
[----:B------:R-:W-:Y:S05]  /*ab80*/  BSYNC.RECONVERGENT B1 ;  /* 0x0000000000017941 */ /* 0x000fea0003800200 */
.L_x_6855:
        /* <DEDUP_REMOVED lines=93> */
.L_x_6862:
[----:B------:R-:W-:Y:S05]  /*b160*/  BSYNC.RECONVERGENT B0 ;  /* 0x0000000000007941 */ /* 0x000fea0003800200 */
.L_x_6861:
[----:B-----5:R4:W-:Y:S02]  /*b170*/  STS.128 [R52+0x1000], R16 ;  /* 0x0010001034007388 */ /* 0x0209e40000000c00 */
.L_x_6860:
[----:B------:R-:W-:Y:S05]  /*b180*/  BSYNC.RECONVERGENT B1 ;  /* 0x0000000000017941 */ /* 0x000fea0003800200 */
.L_x_6859:
        /* <DEDUP_REMOVED lines=91> */
.L_x_6864:
[----:B------:R-:W-:Y:S05]  /*b740*/  BSYNC.RECONVERGENT B0 ;  /* 0x0000000000007941 */ /* 0x000fea0003800200 */
.L_x_6863:
[----:B-----5:R4:W-:Y:S02]  /*b750*/  STS.128 [R52+0x1800], R16 ;  /* 0x0018001034007388 */ /* 0x0209e40000000c00 */
.L_x_6833:
[----:B------:R-:W-:Y:S05]  /*b760*/  BSYNC.RECONVERGENT B2 ;  /* 0x0000000000027941 */ /* 0x000fea0003800200 */
.L_x_6824:
[----:B--2--5:R-:W-:Y:S01]  /*b770*/  IADD3 R7, PT, PT, -R60, R65, RZ ;  /* 0x000000413c077210 */ /* 0x024fe20007ffe1ff */
[----:B------:R-:W-:Y:S03]  /*b780*/  BSSY.RECONVERGENT B0, `(.L_x_6865) ;  /* 0x000000c000007945 */ /* 0x000fe60003800200 */
[----:B------:R-:W-:-:S13]  /*b790*/  ISETP.GE.AND P2, PT, R134, R7, PT ;  /* 0x000000078600720c */ /* 0x000fda0003f46270 */
        /* <DEDUP_REMOVED lines=9> */
.L_x_6867:
[----:B------:R2:W-:Y:S02]  /*b830*/  STS.128 [R52+0x2000], RZ ;  /* 0x002000ff34007388 */ /* 0x0005e40000000c00 */
.L_x_6866:
[----:B------:R-:W-:Y:S05]  /*b840*/  BSYNC.RECONVERGENT B0 ;  /* 0x0000000000007941 */ /* 0x000fea0003800200 */
.L_x_6865:
[----:B------:R-:W-:Y:S01]  /*b850*/  ISETP.GE.AND P1, PT, R20, R7, PT ;  /* 0x000000071400720c */ /* 0x000fe20003f26270 */
[C---:B------:R-:W-:Y:S01]  /*b860*/  IMAD.SHL.U32 R141, R74.reuse, 0x2, RZ ;  /* 0x000000024a8d7824 */ /* 0x040fe200078e00ff */
[----:B------:R-:W-:Y:S01]  /*b870*/  SHF.L.U64.HI R2, R74, 0x1, R73 ;  /* 0x000000014a027819 */ /* 0x000fe20000010249 */
        /* <DEDUP_REMOVED lines=12> */
.L_x_6870:
[----:B------:R1:W-:Y:S02]  /*b940*/  STS.128 [R52+0x2800], RZ ;  /* 0x002800ff34007388 */ /* 0x0003e40000000c00 */
.L_x_6869:
[----:B------:R-:W-:Y:S05]  /*b950*/  BSYNC.RECONVERGENT B0 ;  /* 0x0000000000007941 */ /* 0x000fea0003800200 */
.L_x_6868:
        /* <DEDUP_REMOVED lines=14> */
.L_x_6873:
[----:B------:R1:W-:Y:S02]  /*ba40*/  STS.128 [R52+0x3000], RZ ;  /* 0x003000ff34007388 */ /* 0x0003e40000000c00 */
.L_x_6872:
[----:B------:R-:W-:Y:S05]  /*ba50*/  BSYNC.RECONVERGENT B0 ;  /* 0x0000000000007941 */ /* 0x000fea0003800200 */
.L_x_6871:
        /* <DEDUP_REMOVED lines=14> */
.L_x_6876:
[----:B------:R1:W-:Y:S02]  /*bb40*/  STS.128 [R52+0x3800], RZ ;  /* 0x003800ff34007388 */ /* 0x0003e40000000c00 */
.L_x_6875:
[----:B------:R-:W-:Y:S05]  /*bb50*/  BSYNC.RECONVERGENT B0 ;  /* 0x0000000000007941 */ /* 0x000fea0003800200 */
.L_x_6874:
        /* <DEDUP_REMOVED lines=18> */
.L_x_6879:
[----:B------:R1:W-:Y:S02]  /*bc80*/  STS.128 [R52+0x4000], RZ ;  /* 0x004000ff34007388 */ /* 0x0003e40000000c00 */
.L_x_6878:
[----:B------:R-:W-:Y:S05]  /*bc90*/  BSYNC.RECONVERGENT B0 ;  /* 0x0000000000007941 */ /* 0x000fea0003800200 */
.L_x_6877:
[----:B-1--4-:R-:W-:Y:S01]  /*bca0*/  IADD3 R10, PT, PT, R134, 0x50, RZ ;  /* 0x00000050860a7810 */ /* 0x012fe20007ffe0ff */
        /* <DEDUP_REMOVED lines=14> */
.L_x_6882:
[----:B------:R4:W-:Y:S02]  /*bd90*/  STS.128 [R52+0x4800], RZ ;  /* 0x004800ff34007388 */ /* 0x0009e40000000c00 */
.L_x_6881:
[----:B------:R-:W-:Y:S05]  /*bda0*/  BSYNC.RECONVERGENT B0 ;  /* 0x0000000000007941 */ /* 0x000fea0003800200 */
.L_x_6880:
        /* <DEDUP_REMOVED lines=18> */
.L_x_6885:
[----:B------:R1:W-:Y:S02]  /*bed0*/  STS.128 [R52+0x5000], RZ ;  /* 0x005000ff34007388 */ /* 0x0003e40000000c00 */
.L_x_6884:
[----:B------:R-:W-:Y:S05]  /*bee0*/  BSYNC.RECONVERGENT B0 ;  /* 0x0000000000007941 */ /* 0x000fea0003800200 */
.L_x_6883:
        /* <DEDUP_REMOVED lines=18> */
.L_x_6888:
[----:B------:R1:W-:Y:S02]  /*c010*/  STS.128 [R52+0x5800], RZ ;  /* 0x005800ff34007388 */ /* 0x0003e40000000c00 */
.L_x_6887:
[----:B------:R-:W-:Y:S05]  /*c020*/  BSYNC.RECONVERGENT B0 ;  /* 0x0000000000007941 */ /* 0x000fea0003800200 */
.L_x_6886:
[----:B------:R-:W5:Y:S01]  /*c030*/  LDC.64 R4, c[0x0][0x538] ;  /* 0x00014e00ff047b82 */ /* 0x000f620000000a00 */
[----:B------:R-:W2:Y:S01]  /*c040*/  LDCU.64 UR8, c[0x0][0x540] ;  /* 0x0000a800ff0877ac */ /* 0x000ea20008000a00 */
[----:B------:R-:W0:Y:S01]  /*c050*/  LDGDEPBAR ;  /* 0x00000000000079af */ /* 0x000e220000000000 */
[----:B------:R-:W3:Y:S01]  /*c060*/  LDCU UR4, c[0x0][0x508] ;  /* 0x0000a100ff0477ac */ /* 0x000ee20008000800 */
[C---:B--2---:R-:W-:Y:S01]  /*c070*/  IMAD.WIDE.U32 R132, R163.reuse, UR8, R132 ;  /* 0x00000008a3847c25 */ /* 0x044fe2000f8e0084 */
[----:B------:R-:W2:Y:S03]  /*c080*/  LDCU UR8, c[0x0][0x458] ;  /* 0x00008b00ff0877ac */ /* 0x000ea60008000800 */
[----:B-1----:R-:W-:Y:S01]  /*c090*/  IMAD R8, R163, UR9, R133 ;  /* 0x00000009a3087c24 */ /* 0x002fe2000f8e0285 */
[----:B-----5:R-:W-:Y:S02]  /*c0a0*/  LEA R14, P0, R132, R4, 0x2 ;  /* 0x00000004840e7211 */ /* 0x020fe400078010ff */
[----:B------:R-:W-:Y:S01]  /*c0b0*/  LOP3.LUT R9, R76, 0x1f0, RZ, 0xc0, !PT ;  /* 0x000001f04c097812 */ /* 0x000fe200078ec0ff */
[----:B------:R-:W-:Y:S01]  /*c0c0*/  IMAD.SHL.U32 R53, R66, 0x2, RZ ;  /* 0x0000000242357824 */ /* 0x000fe200078e00ff */
[----:B------:R-:W-:Y:S01]  /*c0d0*/  LEA.HI.X R15, R132, R5, R8, 0x2, P0 ;  /* 0x00000005840f7211 */ /* 0x000fe200000f1408 */
[----:B------:R-:W-:-:S04]  /*c0e0*/  DEPBAR.LE SB0, 0x0 ;  /* 0x000080000000791a */ /* 0x000fc80000000000 */
[----:B------:R-:W5:Y:S01]  /*c0f0*/  LDG.E R8, desc[UR6][R14.64] ;  /* 0x000000060e087981 */ /* 0x000f62000c1e1900 */
[----:B------:R-:W-:Y:S01]  /*c100*/  SHF.R.U32.HI R5, RZ, 0x2, R66 ;  /* 0x00000002ff057819 */ /* 0x000fe20000011642 */
[----:B------:R-:W-:Y:S01]  /*c110*/  IMAD.IADD R159, R63, 0x1, R6 ;  /* 0x000000013f9f7824 */ /* 0x000fe200078e0206 */
[----:B------:R-:W-:Y:S01]  /*c120*/  IADD3 R4, PT, PT, R9, 0x1, R162 ;  /* 0x0000000109047810 */ /* 0x000fe20007ffe0a2 */
[----:B------:R-:W-:Y:S01]  /*c130*/  BSSY.RECONVERGENT B0, `(.L_x_6889) ;  /* 0x0000016000007945 */ /* 0x000fe20003800200 */
[----:B--2---:R-:W5:Y:S01]  /*c140*/  MUFU.RCP R3, UR8 ;  /* 0x0000000800037d08 */ /* 0x004f620008001000 */
[----:B------:R-:W-:Y:S02]  /*c150*/  LOP3.LUT R5, R5, 0x7, RZ, 0xc0, !PT ;  /* 0x0000000705057812 */ /* 0x000fe400078ec0ff */
[----:B------:R-:W-:Y:S02]  /*c160*/  LOP3.LUT R53, R53, 0x6, RZ, 0xc0, !PT ;  /* 0x0000000635357812 */ /* 0x000fe400078ec0ff */
[----:B------:R-:W-:-:S04]  /*c170*/  IADD3 R4, PT, PT, -R161, R4, R5 ;  /* 0x00000004a1047210 */ /* 0x000fc80007ffe105 */
[----:B---3--:R-:W-:Y:S01]  /*c180*/  IADD3 R6, PT, PT, R4, UR4, R65 ;  /* 0x0000000404067c10 */ /* 0x008fe2000fffe041 */
[----:B------:R-:W-:Y:S01]  /*c190*/  BAR.SYNC.DEFER_BLOCKING 0x0 ;  /* 0x0000000000007b1d */ /* 0x000fe20000010000 */
[----:B-----5:R-:W-:-:S05]  /*c1a0*/  FMUL.FTZ R3, R8, R3 ;  /* 0x0000000308037220 */ /* 0x020fca0000410000 */
        /* <DEDUP_REMOVED lines=11> */
.L_x_6891:
[----:B------:R2:W-:Y:S01]  /*c260*/  STS.128 [R52+0x6000], RZ ;  /* 0x006000ff34007388 */ /* 0x0005e20000000c00 */
[----:B------:R-:W-:Y:S05]  /*c270*/  BRA `(.L_x_6892) ;  /* 0x0000000000047947 */ /* 0x000fea0003800000 */
.L_x_6890:
[----:B------:R3:W-:Y:S02]  /*c280*/  STS.128 [R52+0x6000], RZ ;  /* 0x006000ff34007388 */ /* 0x0007e40000000c00 */
.L_x_6892:
[----:B------:R-:W-:Y:S05]  /*c290*/  BSYNC.RECONVERGENT B0 ;  /* 0x0000000000007941 */ /* 0x000fea0003800200 */
.L_x_6889:
[----:B------:R-:W-:Y:S01]  /*c2a0*/  ISETP.GE.AND P0, PT, R20, R7, PT ;  /* 0x000000071400720c */ /* 0x000fe20003f06270 */
[C---:B-1----:R-:W-:Y:S01]  /*c2b0*/  IMAD.SHL.U32 R4, R68.reuse, 0x2, RZ ;  /* 0x0000000244047824 */ /* 0x042fe200078e00ff */
        /* <DEDUP_REMOVED lines=14> */
.L_x_6895:
[----:B------:R1:W-:Y:S02]  /*c3a0*/  STS.128 [R52+0x6800], RZ ;  /* 0x006800ff34007388 */ /* 0x0003e40000000c00 */
.L_x_6894:
[----:B------:R-:W-:Y:S05]  /*c3b0*/  BSYNC.RECONVERGENT B0 ;  /* 0x0000000000007941 */ /* 0x000fea0003800200 */
.L_x_6893:
        /* <DEDUP_REMOVED lines=15> */
.L_x_6898:
[----:B------:R1:W-:Y:S02]  /*c4b0*/  STS.128 [R52+0x7000], RZ ;  /* 0x007000ff34007388 */ /* 0x0003e40000000c00 */
.L_x_6897:
[----:B------:R-:W-:Y:S05]  /*c4c0*/  BSYNC.RECONVERGENT B0 ;  /* 0x0000000000007941 */ /* 0x000fea0003800200 */
.L_x_6896:
        /* <DEDUP_REMOVED lines=15> */
.L_x_6901:
[----:B------:R1:W-:Y:S02]  /*c5c0*/  STS.128 [R52+0x7800], RZ ;  /* 0x007800ff34007388 */ /* 0x0003e40000000c00 */
.L_x_6900:
[----:B------:R-:W-:Y:S05]  /*c5d0*/  BSYNC.RECONVERGENT B0 ;  /* 0x0000000000007941 */ /* 0x000fea0003800200 */
.L_x_6899:
        /* <DEDUP_REMOVED lines=18> */
.L_x_6904:
[----:B------:R1:W-:Y:S02]  /*c700*/  STS.128 [R52+0x8000], RZ ;  /* 0x008000ff34007388 */ /* 0x0003e40000000c00 */
.L_x_6903:
[----:B------:R-:W-:Y:S05]  /*c710*/  BSYNC.RECONVERGENT B0 ;  /* 0x0000000000007941 */ /* 0x000fea0003800200 */
.L_x_6902:
        /* <DEDUP_REMOVED lines=15> */
.L_x_6907:
[----:B------:R1:W-:Y:S02]  /*c810*/  STS.128 [R52+0x8800], RZ ;  /* 0x008800ff34007388 */ /* 0x0003e40000000c00 */
.L_x_6906:
[----:B------:R-:W-:Y:S05]  /*c820*/  BSYNC.RECONVERGENT B0 ;  /* 0x0000000000007941 */ /* 0x000fea0003800200 */
.L_x_6905:
        /* <DEDUP_REMOVED lines=18> */
.L_x_6910:
[----:B------:R1:W-:Y:S02]  /*c950*/  STS.128 [R52+0x9000], RZ ;  /* 0x009000ff34007388 */ /* 0x0003e40000000c00 */
.L_x_6909:
[----:B------:R-:W-:Y:S05]  /*c960*/  BSYNC.RECONVERGENT B0 ;  /* 0x0000000000007941 */ /* 0x000fea0003800200 */
.L_x_6908:
        /* <DEDUP_REMOVED lines=16> */
.L_x_6913:
[----:B------:R1:W-:Y:S02]  /*ca70*/  STS.128 [R52+0x9800], RZ ;  /* 0x009800ff34007388 */ /* 0x0003e40000000c00 */
.L_x_6912:
[----:B------:R-:W-:Y:S05]  /*ca80*/  BSYNC.RECONVERGENT B0 ;  /* 0x0000000000007941 */ /* 0x000fea0003800200 */
.L_x_6911:
[----:B------:R-:W-:Y:S01]  /*ca90*/  IMAD.SHL.U32 R70, R70, 0x400, RZ ;  /* 0x0000040046467824 */ /* 0x000fe200078e00ff */
[----:B------:R-:W-:Y:S01]  /*caa0*/  LOP3.LUT R0, R71, 0x8, R66, 0x78, !PT ;  /* 0x0000000847007812 */ /* 0x000fe200078e7842 */
[----:B------:R-:W-:Y:S01]  /*cab0*/  IMAD.MOV.U32 R7, RZ, RZ, 0x40 ;  /* 0x00000040ff077424 */ /* 0x000fe200078e00ff */
[----:B------:R-:W-:Y:S01]  /*cac0*/  LEA R159, R159, UR5, 0x1 ;  /* 0x000000059f9f7c11 */ /* 0x000fe2000f8e08ff */
[----:B------:R-:W-:Y:S01]  /*cad0*/  IMAD.IADD R103, R60, 0x1, R53 ;  /* 0x000000013c677824 */ /* 0x000fe200078e0235 */
[----:B------:R-:W-:Y:S01]  /*cae0*/  LOP3.LUT R0, R0, 0x38, R69, 0x78, !PT ;  /* 0x0000003800007812 */ /* 0x000fe200078e7845 */
[----:B------:R-:W0:Y:S01]  /*caf0*/  LDGDEPBAR ;  /* 0x00000000000079af */ /* 0x000e220000000000 */
[----:B------:R-:W-:Y:S02]  /*cb00*/  LOP3.LUT R5, R70, 0x400, RZ, 0xc0, !PT ;  /* 0x0000040046057812 */ /* 0x000fe400078ec0ff */
[----:B------:R-:W-:Y:S01]  /*cb10*/  R2P PR, R66, 0x6 ;  /* 0x0000000642007804 */ /* 0x000fe20000000000 */
[----:B------:R-:W-:Y:S01]  /*cb20*/  LDSM.16.M88.4 R96, [R159] ;  /* 0x000000009f60783b */ /* 0x000fe20000000200 */
[----:B------:R-:W-:Y:S01]  /*cb30*/  VIMNMX R54, PT, PT, R6, R65, PT ;  /* 0x0000004106367248 */ /* 0x000fe20003fe0100 */
[----:B------:R-:W-:Y:S01]  /*cb40*/  IMAD R0, R0, 0x2, R5 ;  /* 0x0000000200007824 */ /* 0x000fe200078e0205 */
[----:B------:R-:W-:Y:S01]  /*cb50*/  VIADDMNMX R102, R6, 0x8, R65, PT ;  /* 0x0000000806667846 */ /* 0x000fe20003800141 */
[----:B------:R-:W-:Y:S01]  /*cb60*/  IMAD.MOV.U32 R5, RZ, RZ, 0x20 ;  /* 0x00000020ff057424 */ /* 0x000fe200078e00ff */
[----:B------:R-:W-:Y:S01]  /*cb70*/  SEL R7, R7, 0xffffffc0, !P2 ;  /* 0xffffffc007077807 */ /* 0x000fe20005000000 */
[----:B------:R-:W-:Y:S01]  /*cb80*/  VIADD R158, R0, UR5 ;  /* 0x00000005009e7c36 */ /* 0x000fe20008000000 */
[----:B------:R-:W5:Y:S01]  /*cb90*/  LDSM.16.M88.4 R40, [R0+UR5+0x2000] ;  /* 0x002000050028783b */ /* 0x000f620008000200 */
[----:B------:R-:W-:-:S02]  /*cba0*/  LOP3.LUT R62, R62, 0xfffffffd, RZ, 0xc0, !PT ;  /* 0xfffffffd3e3e7812 */ /* 0x000fc400078ec0ff */
[----:B------:R-:W-:Y:S01]  /*cbb0*/  SEL R5, R5, 0xffffffe0, !P1 ;  /* 0xffffffe005057807 */ /* 0x000fe20004800000 */
[----:B-1----:R-:W1:Y:S01]  /*cbc0*/  LDSM.16.M88.4 R16, [R0+UR5+0x3800] ;  /* 0x003800050010783b */ /* 0x002e620008000200 */
[C-C-:B------:R-:W-:Y:S02]  /*cbd0*/  IMAD.IADD R156, R159.reuse, 0x1, R7.reuse ;  /* 0x000000019f9c7824 */ /* 0x140fe400078e0207 */
[C---:B------:R-:W-:Y:S01]  /*cbe0*/  IMAD.IADD R152, R158.reuse, 0x1, R7 ;  /* 0x000000019e987824 */ /* 0x040fe200078e0207 */
[----:B------:R-:W2:Y:S01]  /*cbf0*/  LDSM.16.M88.4 R24, [R0+UR5+0x3000] ;  /* 0x003000050018783b */ /* 0x000ea20008000200 */
[--C-:B------:R-:W-:Y:S02]  /*cc00*/  IMAD.IADD R157, R159, 0x1, R5.reuse ;  /* 0x000000019f9d7824 */ /* 0x100fe400078e0205 */
[----:B------:R-:W-:Y:S01]  /*cc10*/  IMAD.IADD R153, R158, 0x1, R5 ;  /* 0x000000019e997824 */ /* 0x000fe200078e0205 */
[----:B------:R-:W3:Y:S01]  /*cc20*/  LDSM.16.M88.4 R8, [R0+UR5+0x4000] ;  /* 0x004000050008783b */ /* 0x000ee20008000200 */
[----:B------:R-:W-:-:S02]  /*cc30*/  IMAD.IADD R155, R5, 0x1, R156 ;  /* 0x00000001059b7824 */ /* 0x000fc400078e029c */
[----:B------:R-:W-:Y:S01]  /*cc40*/  IMAD.IADD R151, R5, 0x1, R152 ;  /* 0x0000000105977824 */ /* 0x000fe200078e0298 */
[----:B------:R-:W-:Y:S04]  /*cc50*/  LDSM.16.M88.4 R80, [R157] ;  /* 0x000000009d50783b */ /* 0x000fe80000000200 */
[----:B------:R-:W4:Y:S04]  /*cc60*/  LDSM.16.M88.4 R48, [R153+0x2000] ;  /* 0x002000009930783b */ /* 0x000f280000000200 */
[----:B------:R-:W4:Y:S04]  /*cc70*/  LDSM.16.M88.4 R56, [R153+0x3800] ;  /* 0x003800009938783b */ /* 0x000f280000000200 */
[----:B------:R-:W4:Y:S04]  /*cc80*/  LDSM.16.M88.4 R32, [R0+UR5+0x2800] ;  /* 0x002800050020783b */ /* 0x000f280008000200 */
[----:B------:R-:W4:Y:S04]  /*cc90*/  LDSM.16.M88.4 R116, [R0+UR5+0x4800] ;  /* 0x004800050074783b */ /* 0x000f280008000200 */
[----:B------:R-:W4:Y:S04]  /*cca0*/  LDSM.16.M88.4 R108, [R0+UR5+0x5000] ;  /* 0x00500005006c783b */ /* 0x000f280008000200 */
[----:B------:R-:W4:Y:S01]  /*ccb0*/  LDSM.16.M88.4 R68, [R0+UR5+0x5800] ;  /* 0x005800050044783b */ /* 0x000f220008000200 */
        /* <DEDUP_REMOVED lines=8> */
[----:B------:R-:W-:Y:S01]  /*cd40*/  LDSM.16.M88.4 R136, [R156] ;  /* 0x000000009c88783b */ /* 0x000fe20000000200 */
[C---:B------:R-:W-:Y:S03]  /*cd50*/  HMMA.16816.F32 R16, R96.reuse, R18, RZ ;  /* 0x000000126010723c */ /* 0x040fe600000018ff */
[----:B------:R-:W-:Y:S04]  /*cd60*/  LDSM.16.M88.4 R84, [R153+0x5800] ;  /* 0x005800009954783b */ /* 0x000fe80000000200 */
[----:B------:R-:W-:Y:S01]  /*cd70*/  LDSM.16.M88.4 R76, [R152+0x2000] ;  /* 0x00200000984c783b */ /* 0x000fe20000000200 */
[C---:B--2---:R-:W-:Y:S03]  /*cd80*/  HMMA.16816.F32 R28, R96.reuse, R24, RZ ;  /* 0x00000018601c723c */ /* 0x044fe600000018ff */
[----:B------:R-:W-:Y:S05]  /*cd90*/  LDSM.16.M88.4 R72, [R152+0x2800] ;  /* 0x002800009848783b */ /* 0x000fea0000000200 */
[----:B---3--:R-:W-:Y:S08]  /*cda0*/  HMMA.16816.F32 R12, R96, R8, RZ ;  /* 0x00000008600c723c */ /* 0x008ff000000018ff */
[C---:B----4-:R-:W-:Y:S08]  /*cdb0*/  HMMA.16816.F32 R44, R80.reuse, R48, R44 ;  /* 0x00000030502c723c */ /* 0x050ff0000000182c */
[C---:B------:R-:W-:Y:S01]  /*cdc0*/  HMMA.16816.F32 R40, R80.reuse, R50, R40 ;  /* 0x000000325028723c */ /* 0x040fe20000001828 */
[----:B------:R-:W2:Y:S07]  /*cdd0*/  LDSM.16.M88.4 R48, [R152+0x3800] ;  /* 0x003800009830783b */ /* 0x000eae0000000200 */
        /* <DEDUP_REMOVED lines=27> */
[----:B------:R-:W-:Y:S01]  /*cf90*/  HMMA.16816.F32 R108, R80, R90, R108 ;  /* 0x0000005a506c723c */ /* 0x000fe2000000186c */
[----:B------:R-:W1:Y:S07]  /*cfa0*/  LDSM.16.M88.4 R88, [R151+0x2000] ;  /* 0x002000009758783b */ /* 0x000e6e0000000200 */
[C---:B--2---:R-:W-:Y:S08]  /*cfb0*/  HMMA.16816.F32 R20, R136.reuse, R48, R20 ;  /* 0x000000308814723c */ /* 0x044ff00000001814 */
[C---:B------:R-:W-:Y:S01]  /*cfc0*/  HMMA.16816.F32 R16, R136.reuse, R50, R16 ;  /* 0x000000328810723c */ /* 0x040fe20000001810 */
[----:B------:R-:W2:Y:S07]  /*cfd0*/  LDSM.16.M88.4 R48, [R151+0x5800] ;  /* 0x005800009730783b */ /* 0x000eae0000000200 */
[C---:B---3--:R-:W-:Y:S08]  /*cfe0*/  HMMA.16816.F32 R12, R136.reuse, R56, R12 ;  /* 0x00000038880c723c */ /* 0x048ff0000000180c */
[----:B------:R-:W-:Y:S01]  /*cff0*/  HMMA.16816.F32 R8, R136, R58, R8 ;  /* 0x0000003a8808723c */ /* 0x000fe20000001808 */
[----:B------:R-:W3:Y:S07]  /*d000*/  LDSM.16.M88.4 R56, [R151+0x5000] ;  /* 0x005000009738783b */ /* 0x000eee0000000200 */
[----:B------:R-:W-:Y:S08]  /*d010*/  HMMA.16816.F32 R96, R80, R86, R96 ;  /* 0x000000565060723c */ /* 0x000ff00000001860 */
[C---:B----4-:R-:W-:Y:S08]  /*d020*/  HMMA.16816.F32 R28, R136.reuse, R68, R28 ;  /* 0x00000044881c723c */ /* 0x050ff0000000181c */
[C---:B------:R-:W-:Y:S01]  /*d030*/  HMMA.16816.F32 R24, R136.reuse, R70, R24 ;  /* 0x000000468818723c */ /* 0x040fe20000001818 */
[----:B------:R-:W4:Y:S07]  /*d040*/  LDSM.16.M88.4 R68, [R151+0x4800] ;  /* 0x004800009744783b */ /* 0x000f2e0000000200 */
[C---:B------:R-:W-:Y:S08]  /*d050*/  HMMA.16816.F32 R44, R136.reuse, R76, R44 ;  /* 0x0000004c882c723c */ /* 0x040ff0000000182c */
[C---:B-----5:R-:W-:Y:S08]  /*d060*/  HMMA.16816.F32 R112, R136.reuse, R128, R112 ;  /* 0x000000808870723c */ /* 0x060ff00000001870 */
[----:B------:R-:W-:Y:S08]  /*d070*/  HMMA.16816.F32 R96, R136, R126, R96 ;  /* 0x0000007e8860723c */ /* 0x000ff00000001860 */
[----:B------:R-:W-:Y:S01]  /*d080*/  HMMA.16816.F32 R104, R80, R84, R104 ;  /* 0x000000545068723c */ /* 0x000fe20000001868 */
[----:B------:R-:W5:Y:S04]  /*d090*/  LDSM.16.M88.4 R84, [R151+0x2800] ;  /* 0x002800009754783b */ /* 0x000f680000000200 */
[----:B------:R-:W-:Y:S03]  /*d0a0*/  LDSM.16.M88.4 R80, [R151+0x3000] ;  /* 0x003000009750783b */ /* 0x000fe60000000200 */
[----:B-1----:R-:W-:Y:S08]  /*d0b0*/  HMMA.16816.F32 R120, R136, R132, R120 ;  /* 0x000000848878723c */ /* 0x002ff00000001878 */
[----:B------:R-:W-:Y:S08]  /*d0c0*/  HMMA.16816.F32 R44, R92, R88, R44 ;  /* 0x000000585c2c723c */ /* 0x000ff0000000182c */
[----:B------:R-:W-:Y:S01]  /*d0d0*/  HMMA.16816.F32 R40, R136, R78, R40 ;  /* 0x0000004e8828723c */ /* 0x000fe20000001828 */
[----:B------:R-:W1:Y:S07]  /*d0e0*/  LDSM.16.M88.4 R76, [R151+0x3800] ;  /* 0x00380000974c783b */ /* 0x000e6e0000000200 */
[----:B--2---:R-:W-:Y:S01]  /*d0f0*/  HMMA.16816.F32 R96, R92, R50, R96 ;  /* 0x000000325c60723c */ /* 0x004fe20000001860 */
[----:B------:R-:W-:-:S05]  /*d100*/  VIADD R51, R103, 0x78 ;  /* 0x0000007867337836 */ /* 0x000fca0000000000 */
[----:B------:R-:W-:Y:S02]  /*d110*/  ISETP.GE.AND P1, PT, R51, R54, PT ;  /* 0x000000363300720c */ /* 0x000fe40003f26270 */
[----:B---3--:R-:W-:Y:S01]  /*d120*/  HMMA.16816.F32 R112, R92, R56, R112 ;  /* 0x000000385c70723c */ /* 0x008fe20000001870 */
[----:B------:R-:W-:Y:S01]  /*d130*/  VIADD R57, R103, 0x1 ;  /* 0x0000000167397836 */ /* 0x000fe20000000000 */
[----:B------:R-:W-:Y:S02]  /*d140*/  ISETP.GE.AND P0, PT, R51, R102, PT ;  /* 0x000000663300720c */ /* 0x000fe40003f06270 */
[----:B------:R-:W-:Y:S02]  /*d150*/  I2FP.F32.S32 R51, R51 ;  /* 0x0000003300337245 */ /* 0x000fe40000201400 */
[----:B------:R-:W-:Y:S02]  /*d160*/  I2FP.F32.S32 R0, R57 ;  /* 0x0000003900007245 */ /* 0x000fe40000201400 */
[----:B------:R-:W-:Y:S01]  /*d170*/  HMMA.16816.F32 R36, R136, R72, R36 ;  /* 0x000000488824723c */ /* 0x000fe20000001824 */
[----:B------:R-:W-:-:S02]  /*d180*/  ISETP.GE.AND P2, PT, R57, R54, PT ;  /* 0x000000363900720c */ /* 0x000fc40003f46270 */
[-C--:B------:R-:W-:Y:S01]  /*d190*/  FFMA.FTZ R96, R3, R51.reuse, R96 ;  /* 0x0000003303607223 */ /* 0x080fe20000010060 */
[----:B------:R-:W-:Y:S01]  /*d1a0*/  ISETP.GE.AND P3, PT, R57, R102, PT ;  /* 0x000000663900720c */ /* 0x000fe20003f66270 */
[----:B------:R-:W-:Y:S02]  /*d1b0*/  VIADD R57, R103, 0x8 ;  /* 0x0000000867397836 */ /* 0x000fe40000000000 */
[----:B------:R-:W-:Y:S01]  /*d1c0*/  FFMA.FTZ R6, R3, R51, R98 ;  /* 0x0000003303067223 */ /* 0x000fe20000010062 */
[----:B------:R-:W-:Y:S01]  /*d1d0*/  VIADD R51, R103, 0x10 ;  /* 0x0000001067337836 */ /* 0x000fe20000000000 */
[----:B------:R-:W-:Y:S01]  /*d1e0*/  HMMA.16816.F32 R104, R136, R124, R104 ;  /* 0x0000007c8868723c */ /* 0x000fe20000001868 */
[C---:B------:R-:W-:Y:S02]  /*d1f0*/  ISETP.GE.AND P4, PT, R57.reuse, R54, PT ;  /* 0x000000363900720c */ /* 0x040fe40003f86270 */
[----:B------:R-:W-:Y:S02]  /*d200*/  ISETP.GE.AND P5, PT, R57, R102, PT ;  /* 0x000000663900720c */ /* 0x000fe40003fa6270 */
[----:B------:R-:W-:-:S03]  /*d210*/  FSEL R6, R6, -INF , !P0 ;  /* 0xff80000006067808 */ /* 0x000fc60004000000 */
[----:B----4-:R-:W-:Y:S01]  /*d220*/  HMMA.16816.F32 R120, R92, R68, R120 ;  /* 0x000000445c78723c */ /* 0x010fe20000001878 */
[----:B------:R-:W-:Y:S01]  /*d230*/  FFMA.FTZ R68, R3, R0, R47 ;  /* 0x0000000003447223 */ /* 0x000fe2000001002f */
[----:B------:R-:W-:Y:S01]  /*d240*/  VIADD R47, R103, 0x9 ;  /* 0x00000009672f7836 */ /* 0x000fe20000000000 */
[----:B------:R-:W-:-:S03]  /*d250*/  ISETP.GE.AND P0, PT, R51, R102, PT ;  /* 0x000000663300720c */ /* 0x000fc60003f06270 */
[----:B------:R-:W-:Y:S02]  /*d260*/  FSEL R68, R68, -INF , !P3 ;  /* 0xff80000044447808 */ /* 0x000fe40005800000 */
[----:B------:R-:W-:Y:S01]  /*d270*/  HMMA.16816.F32 R32, R136, R74, R32 ;  /* 0x0000004a8820723c */ /* 0x000fe20000001820 */
[----:B------:R-:W-:Y:S01]  /*d280*/  ISETP.GE.AND P6, PT, R47, R54, PT ;  /* 0x000000362f00720c */ /* 0x000fe20003fc6270 */
[----:B------:R-:W2:Y:S01]  /*d290*/  LDSM.16.M88.4 R72, [R151+0x4000] ;  /* 0x004000009748783b */ /* 0x000ea20000000200 */
[----:B------:R-:W-:-:S05]  /*d2a0*/  DEPBAR.LE SB0, 0x0 ;  /* 0x000080000000791a */ /* 0x000fca0000000000 */
[C---:B------:R-:W-:Y:S06]  /*d2b0*/  HMMA.16816.F32 R40, R92.reuse, R90, R40 ;  /* 0x0000005a5c28723c */ /* 0x040fec0000001828 */
[----:B------:R-:W-:Y:S02]  /*d2c0*/  @P6 LOP3.LUT R62, R62, 0x2, RZ, 0xfc, !PT ;  /* 0x000000023e3e6812 */ /* 0x000fe400078efcff */
[----:B-----5:R-:W-:Y:S01]  /*d2d0*/  HMMA.16816.F32 R36, R92, R84, R36 ;  /* 0x000000545c24723c */ /* 0x020fe20000001824 */
[----:B------:R-:W-:Y:S02]  /*d2e0*/  ISETP.GE.AND P6, PT, R51, R54, PT ;  /* 0x000000363300720c */ /* 0x000fe40003fc6270 */
[----:B------:R-:W-:-:S05]  /*d2f0*/  LOP3.LUT R62, R62, 0xfffffffe, RZ, 0xc0, !PT ;  /* 0xfffffffe3e3e7812 */ /* 0x000fca00078ec0ff */
[C---:B------:R-:W-:Y:S01]  /*d300*/  HMMA.16816.F32 R104, R92.reuse, R48, R104 ;  /* 0x000000305c68723c */ /* 0x040fe20000001868 */
[----:B------:R-:W-:Y:S01]  /*d310*/  FFMA.FTZ R49, R3, R0, R45 ;  /* 0x0000000003317223 */ /* 0x000fe2000001002d */
[----:B------:R-:W-:Y:S02]  /*d320*/  FSEL R45, R96, -INF , !P1 ;  /* 0xff800000602d7808 */ /* 0x000fe40004800000 */
[----:B------:R-:W-:Y:S02]  /*d330*/  ISETP.GE.AND P1, PT, R47, R102, PT ;  /* 0x000000662f00720c */ /* 0x000fe40003f26270 */
[----:B------:R-:W-:Y:S01]  /*d340*/  I2FP.F32.S32 R48, R57 ;  /* 0x0000003900307245 */ /* 0x000fe20000201400 */
[----:B------:R-:W-:Y:S01]  /*d350*/  VIADD R57, R103, 0x11 ;  /* 0x0000001167397836 */ /* 0x000fe20000000000 */
[C---:B------:R-:W-:Y:S01]  /*d360*/  HMMA.16816.F32 R32, R92.reuse, R86, R32 ;  /* 0x000000565c20723c */ /* 0x040fe20000001820 */
[----:B------:R-:W-:Y:S02]  /*d370*/  I2FP.F32.S32 R0, R47 ;  /* 0x0000002f00007245 */ /* 0x000fe40000201400 */
[----:B------:R-:W-:Y:S01]  /*d380*/  FSEL R47, R49, -INF , !P2 ;  /* 0xff800000312f7808 */ /* 0x000fe20005000000 */
[C---:B------:R-:W-:Y:S01]  /*d390*/  FFMA.FTZ R40, R3.reuse, R48, R40 ;  /* 0x0000003003287223 */ /* 0x040fe20000010028 */
[----:B------:R-:W-:Y:S01]  /*d3a0*/  I2FP.F32.S32 R49, R51 ;  /* 0x0000003300317245 */ /* 0x000fe20000201400 */
[CC--:B------:R-:W-:Y:S01]  /*d3b0*/  FFMA.FTZ R41, R3.reuse, R0.reuse, R41 ;  /* 0x0000000003297223 */ /* 0x0c0fe20000010029 */
[C---:B------:R-:W-:Y:S01]  /*d3c0*/  FFMA.FTZ R0, R3.reuse, R0, R43 ;  /* 0x0000000003007223 */ /* 0x040fe2000001002b */
[C---:B-1----:R-:W-:Y:S01]  /*d3d0*/  HMMA.16816.F32 R20, R92.reuse, R76, R20 ;  /* 0x0000004c5c14723c */ /* 0x042fe20000001814 */
[----:B------:R-:W-:Y:S01]  /*d3e0*/  @P1 LOP3.LUT R62, R62, 0x1, RZ, 0xfc, !PT ;  /* 0x000000013e3e1812 */ /* 0x000fe200078efcff */
[C---:B------:R-:W-:Y:S01]  /*d3f0*/  FFMA.FTZ R42, R3.reuse, R48, R42 ;  /* 0x00000030032a7223 */ /* 0x040fe2000001002a */
[CC--:B------:R-:W-:Y:S01]  /*d400*/  FFMA.FTZ R36, R3.reuse, R49.reuse, R36 ;  /* 0x0000003103247223 */ /* 0x0c0fe20000010024 */
[----:B------:R-:W-:Y:S01]  /*d410*/  FFMA.FTZ R76, R3, R49, R38 ;  /* 0x00000031034c7223 */ /* 0x000fe20000010026 */
[----:B------:R-:W-:Y:S01]  /*d420*/  FSEL R43, R40, -INF , !P4 ;  /* 0xff800000282b7808 */ /* 0x000fe20006000000 */
[C---:B------:R-:W-:Y:S01]  /*d430*/  VIADD R49, R103.reuse, 0x18 ;  /* 0x0000001867317836 */ /* 0x040fe20000000000 */
[----:B------:R-:W-:Y:S01]  /*d440*/  LOP3.LUT P4, RZ, R62, 0x2, RZ, 0xc0, !PT ;  /* 0x000000023eff7812 */ /* 0x000fe2000788c0ff */
[----:B------:R-:W-:Y:S01]  /*d450*/  VIADD R51, R103, 0x19 ;  /* 0x0000001967337836 */ /* 0x000fe20000000000 */
[----:B------:R-:W-:Y:S01]  /*d460*/  FSEL R50, R42, -INF , !P5 ;  /* 0xff8000002a327808 */ /* 0x000fe20006800000 */
[----:B------:R-:W-:Y:S01]  /*d470*/  HMMA.16816.F32 R28, R92, R80, R28 ;  /* 0x000000505c1c723c */ /* 0x000fe2000000181c */
[----:B------:R-:W-:-:S02]  /*d480*/  FSEL R41, R41, -INF , !P4 ;  /* 0xff80000029297808 */ /* 0x000fc40006000000 */
[----:B------:R-:W-:Y:S02]  /*d490*/  I2FP.F32.S32 R40, R57 ;  /* 0x0000003900287245 */ /* 0x000fe40000201400 */
[----:B------:R-:W-:Y:S02]  /*d4a0*/  LOP3.LUT P5, RZ, R62, 0x1, RZ, 0xc0, !PT ;  /* 0x000000013eff7812 */ /* 0x000fe400078ac0ff */
[C---:B------:R-:W-:Y:S01]  /*d4b0*/  ISETP.GE.AND P3, PT, R49.reuse, R54, PT ;  /* 0x000000363100720c */ /* 0x040fe20003f66270 */
[----:B------:R-:W-:Y:S01]  /*d4c0*/  HMMA.16816.F32 R24, R92, R82, R24 ;  /* 0x000000525c18723c */ /* 0x000fe20000001818 */
[----:B------:R-:W-:Y:S01]  /*d4d0*/  ISETP.GE.AND P4, PT, R49, R102, PT ;  /* 0x000000663100720c */ /* 0x000fe20003f86270 */
[CC--:B------:R-:W-:Y:S01]  /*d4e0*/  FFMA.FTZ R77, R3.reuse, R40.reuse, R37 ;  /* 0x00000028034d7223 */ /* 0x0c0fe20000010025 */
[----:B------:R-:W-:Y:S01]  /*d4f0*/  I2FP.F32.S32 R49, R49 ;  /* 0x0000003100317245 */ /* 0x000fe20000201400 */
[----:B------:R-:W-:Y:S01]  /*d500*/  FFMA.FTZ R39, R3, R40, R39 ;  /* 0x0000002803277223 */ /* 0x000fe20000010027 */
[----:B------:R-:W-:-:S02]  /*d510*/  FSEL R38, R0, -INF , !P5 ;  /* 0xff80000000267808 */ /* 0x000fc40006800000 */
[----:B------:R-:W-:Y:S01]  /*d520*/  ISETP.GE.AND P5, PT, R51, R54, PT ;  /* 0x000000363300720c */ /* 0x000fe20003fa6270 */
[----:B------:R-:W-:Y:S01]  /*d530*/  HMMA.16816.F32 R108, R136, R130, R108 ;  /* 0x00000082886c723c */ /* 0x000fe2000000186c */
[----:B------:R-:W-:Y:S01]  /*d540*/  FSEL R69, R36, -INF , !P6 ;  /* 0xff80000024457808 */ /* 0x000fe20007000000 */
[C---:B------:R-:W-:Y:S01]  /*d550*/  FFMA.FTZ R40, R3.reuse, R49, R32 ;  /* 0x0000003103287223 */ /* 0x040fe20000010020 */
[----:B------:R-:W-:Y:S01]  /*d560*/  I2FP.F32.S32 R36, R51 ;  /* 0x0000003300247245 */ /* 0x000fe20000201400 */
[----:B------:R-:W-:Y:S01]  /*d570*/  FFMA.FTZ R32, R3, R49, R34 ;  /* 0x0000003103207223 */ /* 0x000fe20000010022 */
[----:B------:R-:W-:Y:S01]  /*d580*/  P2R R0, PR, RZ, 0x20 ;  /* 0x00000020ff007803 */ /* 0x000fe20000000000 */
[----:B------:R-:W-:Y:S01]  /*d590*/  VIADD R49, R103, 0x21 ;  /* 0x0000002167317836 */ /* 0x000fe20000000000 */
[----:B------:R-:W-:Y:S01]  /*d5a0*/  ISETP.GE.AND P6, PT, R51, R102, PT ;  /* 0x000000663300720c */ /* 0x000fe20003fc6270 */
[----:B------:R-:W-:Y:S01]  /*d5b0*/  FFMA.FTZ R37, R3, R36, R33 ;  /* 0x0000002403257223 */ /* 0x000fe20000010021 */
[----:B------:R-:W-:Y:S01]  /*d5c0*/  ISETP.GE.AND P2, PT, R57, R102, PT ;  /* 0x000000663900720c */ /* 0x000fe20003f46270 */
[C---:B------:R-:W-:Y:S01]  /*d5d0*/  VIADD R51, R103.reuse, 0x20 ;  /* 0x0000002067337836 */ /* 0x040fe20000000000 */
[----:B------:R-:W-:Y:S01]  /*d5e0*/  FSEL R32, R32, -INF , !P4 ;  /* 0xff80000020207808 */ /* 0x000fe20006000000 */
[----:B------:R-:W-:Y:S01]  /*d5f0*/  VIADD R33, R103, 0x28 ;  /* 0x0000002867217836 */ /* 0x000fe20000000000 */
[----:B------:R-:W-:Y:S01]  /*d600*/  ISETP.NE.AND P4, PT, R0, RZ, PT ;  /* 0x000000ff0000720c */ /* 0x000fe20003f85270 */
[----:B------:R-:W-:Y:S01]  /*d610*/  FFMA.FTZ R35, R3, R36, R35 ;  /* 0x0000002403237223 */ /* 0x000fe20000010023 */
[----:B------:R-:W-:Y:S01]  /*d620*/  FSEL R42, R39, -INF , !P2 ;  /* 0xff800000272a7808 */ /* 0x000fe20005000000 */
[----:B------:R-:W-:Y:S01]  /*d630*/  HMMA.16816.F32 R16, R92, R78, R16 ;  /* 0x0000004e5c10723c */ /* 0x000fe20000001810 */
[----:B------:R-:W-:-:S02]  /*d640*/  ISETP.GE.AND P1, PT, R57, R54, PT ;  /* 0x000000363900720c */ /* 0x000fc40003f26270 */
[----:B------:R-:W-:Y:S02]  /*d650*/  I2FP.F32.S32 R36, R51 ;  /* 0x0000003300247245 */ /* 0x000fe40000201400 */
[----:B------:R-:W-:Y:S02]  /*d660*/  FSEL R39, R40, -INF , !P3 ;  /* 0xff80000028277808 */ /* 0x000fe40005800000 */
[----:B------:R-:W-:Y:S01]  /*d670*/  I2FP.F32.S32 R34, R49 ;  /* 0x0000003100227245 */ /* 0x000fe20000201400 */
[----:B------:R-:W-:Y:S01]  /*d680*/  FFMA.FTZ R28, R3, R36, R28 ;  /* 0x00000024031c7223 */ /* 0x000fe2000001001c */
[----:B------:R-:W-:Y:S01]  /*d690*/  FSEL R37, R37, -INF , !P4 ;  /* 0xff80000025257808 */ /* 0x000fe20006000000 */
[----:B------:R-:W-:Y:S01]  /*d6a0*/  HMMA.16816.F32 R116, R136, R134, R116 ;  /* 0x000000868874723c */ /* 0x000fe20000001874 */
[----:B------:R-:W-:Y:S01]  /*d6b0*/  ISETP.GE.AND P3, PT, R33, R54, PT ;  /* 0x000000362100720c */ /* 0x000fe20003f66270 */
[----:B------:R-:W-:Y:S01]  /*d6c0*/  FFMA.FTZ R29, R3, R34, R29 ;  /* 0x00000022031d7223 */ /* 0x000fe2000001001d */
[----:B------:R-:W-:Y:S01]  /*d6d0*/  ISETP.GE.AND P4, PT, R33, R102, PT ;  /* 0x000000662100720c */ /* 0x000fe20003f86270 */
[C---:B------:R-:W-:Y:S01]  /*d6e0*/  FFMA.FTZ R31, R3.reuse, R34, R31 ;  /* 0x00000022031f7223 */ /* 0x040fe2000001001f */
[----:B------:R-:W-:Y:S01]  /*d6f0*/  I2FP.F32.S32 R33, R33 ;  /* 0x0000002100217245 */ /* 0x000fe20000201400 */
[----:B------:R-:W-:Y:S01]  /*d700*/  FFMA.FTZ R30, R3, R36, R30 ;  /* 0x00000024031e7223 */ /* 0x000fe2000001001e */
[----:B------:R-:W-:Y:S01]  /*d710*/  FSEL R76, R76, -INF , !P0 ;  /* 0xff8000004c4c7808 */ /* 0x000fe20004000000 */
[C---:B------:R-:W-:Y:S01]  /*d720*/  HMMA.16816.F32 R108, R92.reuse, R58, R108 ;  /* 0x0000003a5c6c723c */ /* 0x040fe2000000186c */
[----:B------:R-:W-:Y:S01]  /*d730*/  FSEL R77, R77, -INF , !P1 ;  /* 0xff8000004d4d7808 */ /* 0x000fe20004800000 */
[-C--:B------:R-:W-:Y:S01]  /*d740*/  FFMA.FTZ R24, R3, R33.reuse, R24 ;  /* 0x0000002103187223 */ /* 0x080fe20000010018 */
[----:B------:R-:W-:Y:S01]  /*d750*/  ISETP.GE.AND P5, PT, R51, R54, PT ;  /* 0x000000363300720c */ /* 0x000fe20003fa6270 */
[----:B------:R-:W-:Y:S01]  /*d760*/  FFMA.FTZ R26, R3, R33, R26 ;  /* 0x00000021031a7223 */ /* 0x000fe2000001001a */
[----:B------:R-:W-:Y:S01]  /*d770*/  ISETP.GE.AND P0, PT, R51, R102, PT ;  /* 0x000000663300720c */ /* 0x000fe20003f06270 */
[----:B------:R-:W-:Y:S01]  /*d780*/  VIADD R51, R103, 0x29 ;  /* 0x0000002967337836 */ /* 0x000fe20000000000 */
[----:B------:R-:W-:Y:S01]  /*d790*/  ISETP.GE.AND P1, PT, R49, R54, PT ;  /* 0x000000363100720c */ /* 0x000fe20003f26270 */
[----:B------:R-:W-:Y:S01]  /*d7a0*/  VIADD R33, R103, 0x31 ;  /* 0x0000003167217836 */ /* 0x000fe20000000000 */
[----:B------:R-:W-:Y:S01]  /*d7b0*/  ISETP.GE.AND P2, PT, R49, R102, PT ;  /* 0x000000663100720c */ /* 0x000fe20003f46270 */
[----:B------:R-:W-:Y:S01]  /*d7c0*/  VIADD R49, R103, 0x30 ;  /* 0x0000003067317836 */ /* 0x000fe20000000000 */
[----:B------:R-:W-:Y:S01]  /*d7d0*/  FSEL R139, R28, -INF , !P5 ;  /* 0xff8000001c8b7808 */ /* 0x000fe20006800000 */
[----:B--2---:R-:W-:Y:S01]  /*d7e0*/  HMMA.16816.F32 R12, R92, R72, R12 ;  /* 0x000000485c0c723c */ /* 0x004fe2000000180c */
[----:B------:R-:W-:-:S02]  /*d7f0*/  FSEL R59, R29, -INF , !P1 ;  /* 0xff8000001d3b7808 */ /* 0x000fc40004800000 */
[----:B------:R-:W-:Y:S02]  /*d800*/  FSEL R58, R35, -INF , !P6 ;  /* 0xff800000233a7808 */ /* 0x000fe40007000000 */
[----:B------:R-:W-:Y:S02]  /*d810*/  I2FP.F32.S32 R28, R51 ;  /* 0x00000033001c7245 */ /* 0x000fe40000201400 */
[----:B------:R-:W-:Y:S01]  /*d820*/  I2FP.F32.S32 R29, R49 ;  /* 0x00000031001d7245 */ /* 0x000fe20000201400 */
[C---:B------:R-:W-:Y:S01]  /*d830*/  HMMA.16816.F32 R8, R92.reuse, R74, R8 ;  /* 0x0000004a5c08723c */ /* 0x040fe20000001808 */
[----:B------:R-:W-:Y:S01]  /*d840*/  ISETP.GE.AND P6, PT, R51, R54, PT ;  /* 0x000000363300720c */ /* 0x000fe20003fc6270 */
[C---:B------:R-:W-:Y:S01]  /*d850*/  FFMA.FTZ R27, R3.reuse, R28, R27 ;  /* 0x0000001c031b7223 */ /* 0x040fe2000001001b */
[----:B------:R-:W-:Y:S01]  /*d860*/  FSEL R57, R24, -INF , !P3 ;  /* 0xff80000018397808 */ /* 0x000fe20005800000 */
[----:B------:R-:W-:Y:S01]  /*d870*/  FFMA.FTZ R20, R3, R29, R20 ;  /* 0x0000001d03147223 */ /* 0x000fe20000010014 */
[----:B------:R-:W-:Y:S01]  /*d880*/  FSEL R140, R31, -INF , !P2 ;  /* 0xff8000001f8c7808 */ /* 0x000fe20005000000 */
[----:B------:R-:W-:Y:S01]  /*d890*/  VIADD R31, R103, 0x38 ;  /* 0x00000038671f7836 */ /* 0x000fe20000000000 */
[----:B------:R-:W-:Y:S01]  /*d8a0*/  I2FP.F32.S32 R24, R33 ;  /* 0x0000002100187245 */ /* 0x000fe20000201400 */
[----:B------:R-:W-:Y:S01]  /*d8b0*/  FFMA.FTZ R22, R3, R29, R22 ;  /* 0x0000001d03167223 */ /* 0x000fe20000010016 */
[----:B------:R-:W-:Y:S01]  /*d8c0*/  P2R R0, PR, RZ, 0x40 ;  /* 0x00000040ff007803 */ /* 0x000fe20000000000 */
[----:B------:R-:W-:Y:S01]  /*d8d0*/  VIADD R29, R103, 0x39 ;  /* 0x00000039671d7836 */ /* 0x000fe20000000000 */
[----:B------:R-:W-:Y:S01]  /*d8e0*/  ISETP.GE.AND P6, PT, R51, R102, PT ;  /* 0x000000663300720c */ /* 0x000fe20003fc6270 */
[CC--:B------:R-:W-:Y:S01]  /*d8f0*/  FFMA.FTZ R133, R3.reuse, R24.reuse, R21 ;  /* 0x0000001803857223 */ /* 0x0c0fe20000010015 */
[----:B------:R-:W-:Y:S01]  /*d900*/  FFMA.FTZ R23, R3, R24, R23 ;  /* 0x0000001803177223 */ /* 0x000fe20000010017 */
[----:B------:R-:W-:Y:S01]  /*d910*/  ISETP.GE.AND P5, PT, R49, R54, PT ;  /* 0x000000363100720c */ /* 0x000fe20003fa6270 */
[----:B------:R-:W-:Y:S01]  /*d920*/  FFMA.FTZ R25, R3, R28, R25 ;  /* 0x0000001c03197223 */ /* 0x000fe20000010019 */
[----:B------:R-:W-:Y:S01]  /*d930*/  FSEL R142, R26, -INF , !P4 ;  /* 0xff8000001a8e7808 */ /* 0x000fe20006000000 */
[----:B------:R-:W-:Y:S01]  /*d940*/  VIADD R21, R103, 0x40 ;  /* 0x0000004067157836 */ /* 0x000fe20000000000 */
[----:B------:R-:W-:Y:S01]  /*d950*/  I2FP.F32.S32 R24, R31 ;  /* 0x0000001f00187245 */ /* 0x000fe20000201400 */
[----:B------:R-:W-:Y:S01]  /*d960*/  HMMA.16816.F32 R116, R92, R70, R116 ;  /* 0x000000465c74723c */ /* 0x000fe20000001874 */
[----:B------:R-:W-:-:S02]  /*d970*/  FSEL R144, R30, -INF , !P0 ;  /* 0xff8000001e907808 */ /* 0x000fc40004000000 */
[----:B------:R-:W-:Y:S01]  /*d980*/  ISETP.NE.AND P4, PT, R0, RZ, PT ;  /* 0x000000ff0000720c */ /* 0x000fe20003f85270 */
[----:B------:R-:W-:Y:S01]  /*d990*/  FFMA.FTZ R18, R3, R24, R18 ;  /* 0x0000001803127223 */ /* 0x000fe20000010012 */
[----:B------:R-:W-:Y:S01]  /*d9a0*/  ISETP.GE.AND P0, PT, R49, R102, PT ;  /* 0x000000663100720c */ /* 0x000fe20003f06270 */
[----:B------:R-:W-:Y:S01]  /*d9b0*/  FFMA.FTZ R16, R3, R24, R16 ;  /* 0x0000001803107223 */ /* 0x000fe20000010010 */
[----:B------:R-:W-:Y:S01]  /*d9c0*/  FSEL R130, R27, -INF , !P6 ;  /* 0xff8000001b827808 */ /* 0x000fe20007000000 */
[----:B------:R-:W-:Y:S01]  /*d9d0*/  VIADD R27, R103, 0x41 ;  /* 0x00000041671b7836 */ /* 0x000fe20000000000 */
[----:B------:R-:W-:Y:S02]  /*d9e0*/  ISETP.GE.AND P6, PT, R29, R54, PT ;  /* 0x000000361d00720c */ /* 0x000fe40003fc6270 */
[----:B------:R-:W-:Y:S02]  /*d9f0*/  FSEL R135, R20, -INF , !P5 ;  /* 0xff80000014877808 */ /* 0x000fe40006800000 */
[----:B------:R-:W-:Y:S01]  /*da00*/  FSEL R51, R25, -INF , !P4 ;  /* 0xff80000019337808 */ /* 0x000fe20006000000 */
[----:B------:R-:W-:Y:S01]  /*da10*/  VIADD R25, R103, 0x48 ;  /* 0x0000004867197836 */ /* 0x000fe20000000000 */
[----:B------:R-:W-:-:S02]  /*da20*/  I2FP.F32.S32 R20, R29 ;  /* 0x0000001d00147245 */ /* 0x000fc40000201400 */
[----:B------:R-:W-:Y:S02]  /*da30*/  ISETP.GE.AND P4, PT, R31, R102, PT ;  /* 0x000000661f00720c */ /* 0x000fe40003f86270 */
[----:B------:R-:W-:Y:S01]  /*da40*/  FSEL R126, R22, -INF , !P0 ;  /* 0xff800000167e7808 */ /* 0x000fe20004000000 */
[CC--:B------:R-:W-:Y:S01]  /*da50*/  FFMA.FTZ R17, R3.reuse, R20.reuse, R17 ;  /* 0x0000001403117223 */ /* 0x0c0fe20000010011 */
[----:B------:R-:W-:Y:S01]  /*da60*/  P2R R0, PR, RZ, 0x40 ;  /* 0x00000040ff007803 */ /* 0x000fe20000000000 */
[----:B------:R-:W-:Y:S01]  /*da70*/  FFMA.FTZ R19, R3, R20, R19 ;  /* 0x0000001403137223 */ /* 0x000fe20000010013 */
[C---:B------:R-:W-:Y:S01]  /*da80*/  ISETP.GE.AND P5, PT, R21.reuse, R54, PT ;  /* 0x000000361500720c */ /* 0x040fe20003fa6270 */
[----:B------:R-:W-:Y:S01]  /*da90*/  BAR.SYNC.DEFER_BLOCKING 0x0 ;  /* 0x0000000000007b1d */ /* 0x000fe20000010000 */
[----:B------:R-:W-:Y:S02]  /*daa0*/  ISETP.GE.AND P0, PT, R21, R102, PT ;  /* 0x000000661500720c */ /* 0x000fe40003f06270 */
[----:B------:R-:W-:-:S02]  /*dab0*/  I2FP.F32.S32 R21, R21 ;  /* 0x0000001500157245 */ /* 0x000fc40000201400 */
[----:B------:R-:W-:Y:S02]  /*dac0*/  FSEL R26, R18, -INF , !P4 ;  /* 0xff800000121a7808 */ /* 0x000fe40006000000 */
[----:B------:R-:W-:Y:S01]  /*dad0*/  ISETP.GE.AND P3, PT, R31, R54, PT ;  /* 0x000000361f00720c */ /* 0x000fe20003f66270 */
[CC--:B------:R-:W-:Y:S01]  /*dae0*/  FFMA.FTZ R12, R3.reuse, R21.reuse, R12 ;  /* 0x00000015030c7223 */ /* 0x0c0fe2000001000c */
[----:B------:R-:W-:Y:S01]  /*daf0*/  ISETP.NE.AND P4, PT, R0, RZ, PT ;  /* 0x000000ff0000720c */ /* 0x000fe20003f85270 */
[----:B------:R-:W-:Y:S01]  /*db00*/  FFMA.FTZ R14, R3, R21, R14 ;  /* 0x00000015030e7223 */ /* 0x000fe2000001000e */
[----:B------:R-:W-:Y:S01]  /*db10*/  VIADD R21, R103, 0x49 ;  /* 0x0000004967157836 */ /* 0x000fe20000000000 */
[----:B------:R-:W-:Y:S02]  /*db20*/  FSEL R137, R16, -INF , !P3 ;  /* 0xff80000010897808 */ /* 0x000fe40005800000 */
[----:B------:R-:W-:Y:S02]  /*db30*/  FSEL R131, R17, -INF , !P4 ;  /* 0xff80000011837808 */ /* 0x000fe40006000000 */
[----:B------:R-:W-:-:S02]  /*db40*/  I2FP.F32.S32 R16, R27 ;  /* 0x0000001b00107245 */ /* 0x000fc40000201400 */
[----:B------:R-:W-:Y:S02]  /*db50*/  I2FP.F32.S32 R17, R25 ;  /* 0x0000001900117245 */ /* 0x000fe40000201400 */
[----:B------:R-:W-:Y:S01]  /*db60*/  ISETP.GE.AND P2, PT, R33, R102, PT ;  /* 0x000000662100720c */ /* 0x000fe20003f46270 */
[----:B------:R-:W-:Y:S01]  /*db70*/  FFMA.FTZ R15, R3, R16, R15 ;  /* 0x00000010030f7223 */ /* 0x000fe2000001000f */
[----:B------:R-:W-:Y:S01]  /*db80*/  ISETP.GE.AND P3, PT, R25, R54, PT ;  /* 0x000000361900720c */ /* 0x000fe20003f66270 */
[-C--:B------:R-:W-:Y:S01]  /*db90*/  FFMA.FTZ R8, R3, R17.reuse, R8 ;  /* 0x0000001103087223 */ /* 0x080fe20000010008 */
[----:B------:R-:W-:Y:S01]  /*dba0*/  ISETP.GE.AND P4, PT, R25, R102, PT ;  /* 0x000000661900720c */ /* 0x000fe20003f86270 */
[C---:B------:R-:W-:Y:S01]  /*dbb0*/  FFMA.FTZ R13, R3.reuse, R16, R13 ;  /* 0x00000010030d7223 */ /* 0x040fe2000001000d */
[----:B------:R-:W-:Y:S01]  /*dbc0*/  FSEL R25, R12, -INF , !P5 ;  /* 0xff8000000c197808 */ /* 0x000fe20006800000 */
[----:B------:R-:W-:Y:S01]  /*dbd0*/  FFMA.FTZ R10, R3, R17, R10 ;  /* 0x00000011030a7223 */ /* 0x000fe2000001000a */
[----:B------:R-:W-:Y:S01]  /*dbe0*/  ISETP.GE.AND P5, PT, R21, R102, PT ;  /* 0x000000661500720c */ /* 0x000fe20003fa6270 */
[----:B------:R-:W-:Y:S01]  /*dbf0*/  VIADD R17, R103, 0x58 ;  /* 0x0000005867117836 */ /* 0x000fe20000000000 */
[----:B------:R-:W-:-:S02]  /*dc00*/  ISETP.GE.AND P1, PT, R33, R54, PT ;  /* 0x000000362100720c */ /* 0x000fc40003f26270 */
[----:B------:R-:W-:Y:S02]  /*dc10*/  FSEL R128, R23, -INF , !P2 ;  /* 0xff80000017807808 */ /* 0x000fe40005000000 */
[----:B------:R-:W-:Y:S02]  /*dc20*/  I2FP.F32.S32 R12, R21 ;  /* 0x00000015000c7245 */ /* 0x000fe40000201400 */
[----:B------:R-:W-:Y:S02]  /*dc30*/  ISETP.GE.AND P2, PT, R27, R102, PT ;  /* 0x000000661b00720c */ /* 0x000fe40003f46270 */
[----:B------:R-:W-:Y:S01]  /*dc40*/  P2R R0, PR, RZ, 0x20 ;  /* 0x00000020ff007803 */ /* 0x000fe20000000000 */
[-C--:B------:R-:W-:Y:S01]  /*dc50*/  FFMA.FTZ R11, R3, R12.reuse, R11 ;  /* 0x0000000c030b7223 */ /* 0x080fe2000001000b */
[----:B------:R-:W-:Y:S01]  /*dc60*/  FSEL R133, R133, -INF , !P1 ;  /* 0xff80000085857808 */ /* 0x000fe20004800000 */
[----:B------:R-:W-:Y:S01]  /*dc70*/  FFMA.FTZ R9, R3, R12, R9 ;  /* 0x0000000c03097223 */ /* 0x000fe20000010009 */
[----:B------:R-:W-:-:S02]  /*dc80*/  ISETP.GE.AND P1, PT, R27, R54, PT ;  /* 0x000000361b00720c */ /* 0x000fc40003f26270 */
[----:B------:R-:W-:Y:S01]  /*dc90*/  FSEL R134, R15, -INF , !P2 ;  /* 0xff8000000f867808 */ /* 0x000fe20005000000 */
[----:B------:R-:W-:Y:S01]  /*dca0*/  VIADD R15, R103, 0x59 ;  /* 0x00000059670f7836 */ /* 0x000fe20000000000 */
[----:B------:R-:W-:Y:S02]  /*dcb0*/  FSEL R27, R8, -INF , !P3 ;  /* 0xff800000081b7808 */ /* 0x000fe40005800000 */
[----:B------:R-:W-:Y:S02]  /*dcc0*/  ISETP.NE.AND P3, PT, R0, RZ, PT ;  /* 0x000000ff0000720c */ /* 0x000fe40003f65270 */
[----:B------:R-:W-:Y:S02]  /*dcd0*/  ISETP.GE.AND P6, PT, R29, R102, PT ;  /* 0x000000661d00720c */ /* 0x000fe40003fc6270 */
[----:B------:R-:W-:Y:S01]  /*dce0*/  FSEL R136, R11, -INF , !P3 ;  /* 0xff8000000b887808 */ /* 0x000fe20005800000 */
[----:B------:R-:W-:Y:S01]  /*dcf0*/  VIADD R11, R103, 0x69 ;  /* 0x00000069670b7836 */ /* 0x000fe20000000000 */
[----:B------:R-:W-:-:S02]  /*dd00*/  ISETP.GE.AND P3, PT, R15, R54, PT ;  /* 0x000000360f00720c */ /* 0x000fc40003f66270 */
[----:B------:R-:W-:Y:S01]  /*dd10*/  FSEL R24, R19, -INF , !P6 ;  /* 0xff80000013187808 */ /* 0x000fe20007000000 */
[----:B------:R-:W-:Y:S01]  /*dd20*/  VIADD R19, R103, 0x51 ;  /* 0x0000005167137836 */ /* 0x000fe20000000000 */
[----:B------:R-:W-:Y:S01]  /*dd30*/  ISETP.GE.AND P6, PT, R21, R54, PT ;  /* 0x000000361500720c */ /* 0x000fe20003fc6270 */
[----:B------:R-:W-:Y:S01]  /*dd40*/  VIADD R21, R103, 0x50 ;  /* 0x0000005067157836 */ /* 0x000fe20000000000 */
[----:B------:R-:W-:Y:S02]  /*dd50*/  LOP3.LUT R62, R62, 0xfffffffb, RZ, 0xc0, !PT ;  /* 0xfffffffb3e3e7812 */ /* 0x000fe400078ec0ff */
[----:B------:R-:W-:Y:S01]  /*dd60*/  FSEL R127, R13, -INF , !P1 ;  /* 0xff8000000d7f7808 */ /* 0x000fe20004800000 */
[----:B------:R-:W-:Y:S01]  /*dd70*/  VIADD R13, R103, 0x61 ;  /* 0x00000061670d7836 */ /* 0x000fe20000000000 */
[----:B------:R-:W-:Y:S02]  /*dd80*/  I2FP.F32.S32 R12, R21 ;  /* 0x00000015000c7245 */ /* 0x000fe40000201400 */
[----:B------:R-:W-:Y:S01]  /*dd90*/  FSEL R129, R9, -INF , !P6 ;  /* 0xff80000009817808 */ /* 0x000fe20007000000 */
[----:B------:R-:W-:Y:S01]  /*dda0*/  VIADD R9, R103, 0x60 ;  /* 0x0000006067097836 */ /* 0x000fe20000000000 */
[----:B------:R-:W-:Y:S01]  /*ddb0*/  @P3 LOP3.LUT R62, R62, 0x4, RZ, 0xfc, !PT ;  /* 0x000000043e3e3812 */ /* 0x000fe200078efcff */
[----:B------:R-:W-:Y:S01]  /*ddc0*/  FFMA.FTZ R125, R3, R12, R120 ;  /* 0x0000000c037d7223 */ /* 0x000fe20000010078 */
[----:B------:R-:W-:Y:S01]  /*ddd0*/  ISETP.GE.AND P3, PT, R15, R102, PT ;  /* 0x000000660f00720c */ /* 0x000fe20003f66270 */
[----:B------:R-:W-:Y:S01]  /*dde0*/  FFMA.FTZ R120, R3, R12, R122 ;  /* 0x0000000c03787223 */ /* 0x000fe2000001007a */
[----:B------:R-:W-:-:S02]  /*ddf0*/  ISETP.GE.AND P1, PT, R21, R102, PT ;  /* 0x000000661500720c */ /* 0x000fc40003f26270 */
[----:B------:R-:W-:Y:S02]  /*de00*/  LOP3.LUT R62, R62, 0xfffffffd, RZ, 0xc0, !PT ;  /* 0xfffffffd3e3e7812 */ /* 0x000fe400078ec0ff */
[----:B------:R-:W-:Y:S02]  /*de10*/  FSEL R120, R120, -INF , !P1 ;  /* 0xff80000078787808 */ /* 0x000fe40004800000 */
[-C--:B------:R-:W-:Y:S02]  /*de20*/  ISETP.GE.AND P1, PT, R9, R54.reuse, PT ;  /* 0x000000360900720c */ /* 0x080fe40003f26270 */
[----:B------:R-:W-:Y:S02]  /*de30*/  FSEL R132, R10, -INF , !P4 ;  /* 0xff8000000a847808 */ /* 0x000fe40006000000 */
[C---:B------:R-:W-:Y:S02]  /*de40*/  ISETP.GE.AND P4, PT, R17.reuse, R54, PT ;  /* 0x000000361100720c */ /* 0x040fe40003f86270 */
[----:B------:R-:W-:-:S02]  /*de50*/  ISETP.GE.AND P6, PT, R17, R102, PT ;  /* 0x000000661100720c */ /* 0x000fc40003fc6270 */
[----:B------:R-:W-:Y:S02]  /*de60*/  @P3 LOP3.LUT R62, R62, 0x2, RZ, 0xfc, !PT ;  /* 0x000000023e3e3812 */ /* 0x000fe400078efcff */
[----:B------:R-:W-:Y:S02]  /*de70*/  I2FP.F32.S32 R17, R17 ;  /* 0x0000001100117245 */ /* 0x000fe40000201400 */
[----:B------:R-:W-:Y:S02]  /*de80*/  LOP3.LUT R62, R62, 0xfffffffe, RZ, 0xc0, !PT ;  /* 0xfffffffe3e3e7812 */ /* 0x000fe400078ec0ff */
[----:B------:R-:W-:Y:S01]  /*de90*/  I2FP.F32.S32 R122, R15 ;  /* 0x0000000f007a7245 */ /* 0x000fe20000201400 */
[-C--:B------:R-:W-:Y:S01]  /*dea0*/  FFMA.FTZ R124, R3, R17.reuse, R118 ;  /* 0x00000011037c7223 */ /* 0x080fe20000010076 */
[----:B------:R-:W-:Y:S01]  /*deb0*/  ISETP.GE.AND P5, PT, R21, R54, PT ;  /* 0x000000361500720c */ /* 0x000fe20003fa6270 */
[C---:B------:R-:W-:Y:S01]  /*dec0*/  FFMA.FTZ R116, R3.reuse, R17, R116 ;  /* 0x0000001103747223 */ /* 0x040fe20000010074 */
[----:B------:R-:W-:Y:S01]  /*ded0*/  @P1 LOP3.LUT R62, R62, 0x1, RZ, 0xfc, !PT ;  /* 0x000000013e3e1812 */ /* 0x000fe200078efcff */
[CC--:B------:R-:W-:Y:S01]  /*dee0*/  FFMA.FTZ R117, R3.reuse, R122.reuse, R117 ;  /* 0x0000007a03757223 */ /* 0x0c0fe20000010075 */
[----:B------:R-:W-:Y:S01]  /*def0*/  I2FP.F32.S32 R0, R19 ;  /* 0x0000001300007245 */ /* 0x000fe20000201400 */
[----:B------:R-:W-:Y:S01]  /*df00*/  FFMA.FTZ R122, R3, R122, R119 ;  /* 0x0000007a037a7223 */ /* 0x000fe20000010077 */
[----:B------:R-:W-:-:S02]  /*df10*/  FSEL R124, R124, -INF , !P6 ;  /* 0xff8000007c7c7808 */ /* 0x000fc40007000000 */
[----:B------:R-:W-:Y:S01]  /*df20*/  FSEL R125, R125, -INF , !P5 ;  /* 0xff8000007d7d7808 */ /* 0x000fe20006800000 */
[CC--:B------:R-:W-:Y:S01]  /*df30*/  FFMA.FTZ R121, R3.reuse, R0.reuse, R121 ;  /* 0x0000000003797223 */ /* 0x0c0fe20000010079 */
[----:B------:R-:W-:Y:S01]  /*df40*/  LOP3.LUT P6, RZ, R62, 0x2, RZ, 0xc0, !PT ;  /* 0x000000023eff7812 */ /* 0x000fe200078cc0ff */
[----:B------:R-:W-:Y:S01]  /*df50*/  FFMA.FTZ R0, R3, R0, R123 ;  /* 0x0000000003007223 */ /* 0x000fe2000001007b */
[-C--:B------:R-:W-:Y:S02]  /*df60*/  ISETP.GE.AND P5, PT, R9, R102.reuse, PT ;  /* 0x000000660900720c */ /* 0x080fe40003fa6270 */
[----:B------:R-:W-:Y:S02]  /*df70*/  I2FP.F32.S32 R9, R9 ;  /* 0x0000000900097245 */ /* 0x000fe40000201400 */
[----:B------:R-:W-:Y:S02]  /*df80*/  FSEL R138, R14, -INF , !P0 ;  /* 0xff8000000e8a7808 */ /* 0x000fe40004000000 */
[----:B------:R-:W-:Y:S01]  /*df90*/  FSEL R122, R122, -INF , !P6 ;  /* 0xff8000007a7a7808 */ /* 0x000fe20007000000 */
[-C--:B------:R-:W-:Y:S01]  /*dfa0*/  FFMA.FTZ R112, R3, R9.reuse, R112 ;  /* 0x0000000903707223 */ /* 0x080fe20000010070 */
[----:B------:R-:W-:Y:S01]  /*dfb0*/  ISETP.GE.AND P0, PT, R19, R102, PT ;  /* 0x000000661300720c */ /* 0x000fe20003f06270 */
[----:B------:R-:W-:Y:S01]  /*dfc0*/  FFMA.FTZ R56, R3, R9, R114 ;  /* 0x0000000903387223 */ /* 0x000fe20000010072 */
[-C--:B------:R-:W-:Y:S01]  /*dfd0*/  ISETP.GE.AND P6, PT, R11, R54.reuse, PT ;  /* 0x000000360b00720c */ /* 0x080fe20003fc6270 */
[----:B------:R-:W-:Y:S01]  /*dfe0*/  VIADD R9, R103, 0x70 ;  /* 0x0000007067097836 */ /* 0x000fe20000000000 */
[----:B------:R-:W-:-:S02]  /*dff0*/  ISETP.GE.AND P2, PT, R19, R54, PT ;  /* 0x000000361300720c */ /* 0x000fc40003f46270 */
[----:B------:R-:W-:Y:S02]  /*e000*/  FSEL R118, R0, -INF , !P0 ;  /* 0xff80000000767808 */ /* 0x000fe40004000000 */
[C---:B------:R-:W-:Y:S02]  /*e010*/  ISETP.GE.AND P3, PT, R13.reuse, R54, PT ;  /* 0x000000360d00720c */ /* 0x040fe40003f66270 */
[----:B------:R-:W-:Y:S02]  /*e020*/  ISETP.GE.AND P1, PT, R13, R102, PT ;  /* 0x000000660d00720c */ /* 0x000fe40003f26270 */
[----:B------:R-:W-:Y:S01]  /*e030*/  I2FP.F32.S32 R0, R13 ;  /* 0x0000000d00007245 */ /* 0x000fe20000201400 */
[----:B------:R-:W-:Y:S01]  /*e040*/  VIADD R13, R103, 0x68 ;  /* 0x00000068670d7836 */ /* 0x000fe20000000000 */
[----:B------:R-:W-:Y:S02]  /*e050*/  FSEL R123, R121, -INF , !P2 ;  /* 0xff800000797b7808 */ /* 0x000fe40005000000 */
[----:B------:R-:W-:Y:S01]  /*e060*/  LOP3.LUT P0, RZ, R62, 0x4, RZ, 0xc0, !PT ;  /* 0x000000043eff7812 */ /* 0x000fe2000780c0ff */
[CC--:B------:R-:W-:Y:S01]  /*e070*/  FFMA.FTZ R65, R3.reuse, R0.reuse, R113 ;  /* 0x0000000003417223 */ /* 0x0c0fe20000010071 */
[----:B------:R-:W-:Y:S01]  /*e080*/  FSEL R121, R116, -INF , !P4 ;  /* 0xff80000074797808 */ /* 0x000fe20006000000 */
[----:B------:R-:W-:Y:S01]  /*e090*/  FFMA.FTZ R115, R3, R0, R115 ;  /* 0x0000000003737223 */ /* 0x000fe20000010073 */
[----:B------:R-:W-:-:S02]  /*e0a0*/  FSEL R56, R56, -INF , !P5 ;  /* 0xff80000038387808 */ /* 0x000fc40006800000 */
[C---:B------:R-:W-:Y:S02]  /*e0b0*/  LOP3.LUT P4, RZ, R62.reuse, 0x1, RZ, 0xc0, !PT ;  /* 0x000000013eff7812 */ /* 0x040fe4000788c0ff */
[-C--:B------:R-:W-:Y:S02]  /*e0c0*/  ISETP.GE.AND P5, PT, R9, R54.reuse, PT ;  /* 0x000000360900720c */ /* 0x080fe40003fa6270 */
[----:B------:R-:W-:Y:S02]  /*e0d0*/  LOP3.LUT R62, R62, 0xfffffffb, RZ, 0xc0, !PT ;  /* 0xfffffffb3e3e7812 */ /* 0x000fe400078ec0ff */
[----:B------:R-:W-:Y:S02]  /*e0e0*/  FSEL R119, R117, -INF , !P0 ;  /* 0xff80000075777808 */ /* 0x000fe40004000000 */
[C---:B------:R-:W-:Y:S02]  /*e0f0*/  ISETP.GE.AND P2, PT, R13.reuse, R54, PT ;  /* 0x000000360d00720c */ /* 0x040fe40003f46270 */
[----:B------:R-:W-:-:S02]  /*e100*/  ISETP.GE.AND P0, PT, R13, R102, PT ;  /* 0x000000660d00720c */ /* 0x000fc40003f06270 */
[----:B------:R-:W-:Y:S01]  /*e110*/  I2FP.F32.S32 R66, R13 ;  /* 0x0000000d00427245 */ /* 0x000fe20000201400 */
[----:B------:R-:W-:Y:S01]  /*e120*/  VIADD R13, R103, 0x71 ;  /* 0x00000071670d7836 */ /* 0x000fe20000000000 */
[----:B------:R-:W-:Y:S02]  /*e130*/  @P6 LOP3.LUT R62, R62, 0x4, RZ, 0xfc, !PT ;  /* 0x000000043e3e6812 */ /* 0x000fe400078efcff */
[----:B------:R-:W-:Y:S01]  /*e140*/  ISETP.GE.AND P6, PT, R9, R102, PT ;  /* 0x000000660900720c */ /* 0x000fe20003fc6270 */
[-C--:B------:R-:W-:Y:S01]  /*e150*/  FFMA.FTZ R108, R3, R66.reuse, R108 ;  /* 0x00000042036c7223 */ /* 0x080fe2000001006c */
[----:B------:R-:W-:Y:S01]  /*e160*/  FSEL R65, R65, -INF , !P3 ;  /* 0xff80000041417808 */ /* 0x000fe20005800000 */
[----:B------:R-:W-:Y:S01]  /*e170*/  FFMA.FTZ R66, R3, R66, R110 ;  /* 0x0000004203427223 */ /* 0x000fe2000001006e */
[----:B------:R-:W-:Y:S02]  /*e180*/  I2FP.F32.S32 R9, R9 ;  /* 0x0000000900097245 */ /* 0x000fe40000201400 */
[----:B------:R-:W-:-:S02]  /*e190*/  I2FP.F32.S32 R0, R11 ;  /* 0x0000000b00007245 */ /* 0x000fc40000201400 */
[----:B------:R-:W-:Y:S01]  /*e1a0*/  LOP3.LUT R62, R62, 0xfffffffd, RZ, 0xc0, !PT ;  /* 0xfffffffd3e3e7812 */ /* 0x000fe200078ec0ff */
[-C--:B------:R-:W-:Y:S01]  /*e1b0*/  FFMA.FTZ R35, R3, R9.reuse, R104 ;  /* 0x0000000903237223 */ /* 0x080fe20000010068 */
[----:B------:R-:W-:Y:S01]  /*e1c0*/  ISETP.GE.AND P3, PT, R13, R54, PT ;  /* 0x000000360d00720c */ /* 0x000fe20003f66270 */
[C---:B------:R-:W-:Y:S01]  /*e1d0*/  FFMA.FTZ R30, R3.reuse, R9, R106 ;  /* 0x00000009031e7223 */ /* 0x040fe2000001006a */
[----:B------:R-:W-:Y:S01]  /*e1e0*/  @P5 LOP3.LUT R62, R62, 0x2, RZ, 0xfc, !PT ;  /* 0x000000023e3e5812 */ /* 0x000fe200078efcff */
[-C--:B------:R-:W-:Y:S01]  /*e1f0*/  FFMA.FTZ R109, R3, R0.reuse, R109 ;  /* 0x00000000036d7223 */ /* 0x080fe2000001006d */
[----:B------:R-:W-:Y:S01]  /*e200*/  VIADD R9, R103, 0x79 ;  /* 0x0000007967097836 */ /* 0x000fe20000000000 */
[----:B------:R-:W-:Y:S01]  /*e210*/  FSEL R66, R66, -INF , !P0 ;  /* 0xff80000042427808 */ /* 0x000fe20004000000 */
[----:B------:R-:W-:Y:S01]  /*e220*/  FFMA.FTZ R0, R3, R0, R111 ;  /* 0x0000000003007223 */ /* 0x000fe2000001006f */
[----:B------:R-:W-:Y:S02]  /*e230*/  ISETP.GT.AND P0, PT, R61, R160, PT ;  /* 0x000000a03d00720c */ /* 0x000fe40003f04270 */
[----:B------:R-:W-:-:S02]  /*e240*/  FSEL R104, R115, -INF , !P1 ;  /* 0xff80000073687808 */ /* 0x000fc40004800000 */
[----:B------:R-:W-:Y:S02]  /*e250*/  FSEL R111, R108, -INF , !P2 ;  /* 0xff8000006c6f7808 */ /* 0x000fe40005000000 */
[C---:B------:R-:W-:Y:S02]  /*e260*/  LOP3.LUT P1, RZ, R62.reuse, 0x4, RZ, 0xc0, !PT ;  /* 0x000000043eff7812 */ /* 0x040fe4000782c0ff */
[----:B------:R-:W-:Y:S02]  /*e270*/  LOP3.LUT P2, RZ, R62, 0x2, RZ, 0xc0, !PT ;  /* 0x000000023eff7812 */ /* 0x000fe4000784c0ff */
[----:B------:R-:W-:Y:S02]  /*e280*/  FSEL R113, R112, -INF , !P4 ;  /* 0xff80000070717808 */ /* 0x000fe40006000000 */
[----:B------:R-:W-:Y:S02]  /*e290*/  LOP3.LUT R62, R62, 0xfffffffe, RZ, 0xc0, !PT ;  /* 0xfffffffe3e3e7812 */ /* 0x000fe400078ec0ff */
[----:B------:R-:W-:-:S02]  /*e2a0*/  ISETP.GE.AND P4, PT, R11, R102, PT ;  /* 0x000000660b00720c */ /* 0x000fc40003f86270 */
[----:B------:R-:W-:Y:S02]  /*e2b0*/  I2FP.F32.S32 R8, R13 ;  /* 0x0000000d00087245 */ /* 0x000fe40000201400 */
[----:B------:R-:W-:Y:S02]  /*e2c0*/  I2FP.F32.S32 R28, R9 ;  /* 0x00000009001c7245 */ /* 0x000fe40000201400 */
[----:B------:R-:W-:Y:S01]  /*e2d0*/  I2FP.F32.S32 R11, R103 ;  /* 0x00000067000b7245 */ /* 0x000fe20000201400 */
[CC--:B------:R-:W-:Y:S01]  /*e2e0*/  FFMA.FTZ R34, R3.reuse, R8.reuse, R105 ;  /* 0x0000000803227223 */ /* 0x0c0fe20000010069 */
[----:B------:R-:W-:Y:S01]  /*e2f0*/  @P3 LOP3.LUT R62, R62, 0x1, RZ, 0xfc, !PT ;  /* 0x000000013e3e3812 */ /* 0x000fe200078efcff */
[----:B------:R-:W-:Y:S01]  /*e300*/  FFMA.FTZ R29, R3, R8, R107 ;  /* 0x00000008031d7223 */ /* 0x000fe2000001006b */
[----:B------:R-:W-:Y:S01]  /*e310*/  FSEL R109, R109, -INF , !P1 ;  /* 0xff8000006d6d7808 */ /* 0x000fe20004800000 */
[----:B------:R-:W-:Y:S01]  /*e320*/  FFMA.FTZ R33, R3, R28, R97 ;  /* 0x0000001c03217223 */ /* 0x000fe20000010061 */
[----:B------:R-:W-:Y:S01]  /*e330*/  ISETP.GE.AND P3, PT, R9, R54, PT ;  /* 0x000000360900720c */ /* 0x000fe20003f66270 */
[----:B------:R-:W-:Y:S01]  /*e340*/  FFMA.FTZ R28, R3, R28, R99 ;  /* 0x0000001c031c7223 */ /* 0x000fe20000010063 */
[----:B------:R-:W-:Y:S01]  /*e350*/  ISETP.GE.AND P1, PT, R9, R102, PT ;  /* 0x000000660900720c */ /* 0x000fe20003f26270 */
[CC--:B------:R-:W-:Y:S01]  /*e360*/  FFMA.FTZ R9, R3.reuse, R11.reuse, R44 ;  /* 0x0000000b03097223 */ /* 0x0c0fe2000001002c */
[----:B------:R-:W-:Y:S01]  /*e370*/  FFMA.FTZ R8, R3, R11, R46 ;  /* 0x0000000b03087223 */ /* 0x000fe2000001002e */
[----:B------:R-:W-:-:S02]  /*e380*/  FSEL R106, R0, -INF , !P4 ;  /* 0xff800000006a7808 */ /* 0x000fc40006000000 */
[----:B------:R-:W-:Y:S02]  /*e390*/  FSEL R35, R35, -INF , !P2 ;  /* 0xff80000023237808 */ /* 0x000fe40005000000 */
[----:B------:R-:W-:Y:S02]  /*e3a0*/  FSEL R30, R30, -INF , !P6 ;  /* 0xff8000001e1e7808 */ /* 0x000fe40007000000 */
[----:B------:R-:W-:Y:S02]  /*e3b0*/  ISETP.GE.AND P5, PT, R13, R102, PT ;  /* 0x000000660d00720c */ /* 0x000fe40003fa6270 */
[C---:B------:R-:W-:Y:S02]  /*e3c0*/  ISETP.GE.AND P4, PT, R103.reuse, R54, PT ;  /* 0x000000366700720c */ /* 0x040fe40003f86270 */
[----:B------:R-:W-:Y:S02]  /*e3d0*/  LOP3.LUT P6, RZ, R62, 0x1, RZ, 0xc0, !PT ;  /* 0x000000013eff7812 */ /* 0x000fe400078cc0ff */
        /* <DEDUP_REMOVED lines=20> */
.L_x_6915:
        /* <DEDUP_REMOVED lines=60> */
.L_x_6916:
        /* <DEDUP_REMOVED lines=60> */
.L_x_6914:
        /* <DEDUP_REMOVED lines=39> */
[----:B------:R-:W-:-:S03]  /*ef10*/  IADD3 R149, PT, PT, R7, R154, RZ ;  /* 0x0000009a07957210 */ /* 0x000fc60007ffe0ff */
[----:B------:R-:W-:Y:S01]  /*ef20*/  LDSM.16.MT88.4 R72, [R150+0x6000] ;  /* 0x006000009648783b */ /* 0x000fe20000004200 */
[----:B------:R-:W-:-:S03]  /*ef30*/  IADD3 R148, PT, PT, R5, R149, RZ ;  /* 0x0000009505947210 */ /* 0x000fc60007ffe0ff */
[----:B------:R-:W-:Y:S04]  /*ef40*/  LDSM.16.MT88.4 R80, [R149+0x6000] ;  /* 0x006000009550783b */ /* 0x000fe80000004200 */
[----:B------:R-:W-:Y:S01]  /*ef50*/  LDSM.16.MT88.4 R20, [R154+0x6800] ;  /* 0x006800009a14783b */ /* 0x000fe20000004200 */
[----:B--2---:R-:W-:-:S03]  /*ef60*/  FMNMX.FTZ R13, R12, R13, !PT ;  /* 0x0000000d0c0d7209 */ /* 0x004fc60007810000 */
[----:B------:R-:W-:Y:S01]  /*ef70*/  LDSM.16.MT88.4 R16, [R150+0x6800] ;  /* 0x006800009610783b */ /* 0x000fe20000004200 */
[----:B---3--:R-:W-:-:S03]  /*ef80*/  FMNMX.FTZ R11, R10, R11, !PT ;  /* 0x0000000b0a0b7209 */ /* 0x008fc60007810000 */
[----:B------:R-:W2:Y:S04]  /*ef90*/  SHFL.BFLY PT, R2, R13, 0x1, 0x1f ;  /* 0x0c201f000d027f89 */ /* 0x000ea800000e0000 */
[----:B------:R-:W3:Y:S01]  /*efa0*/  SHFL.BFLY PT, R0, R11, 0x1, 0x1f ;  /* 0x0c201f000b007f89 */ /* 0x000ee200000e0000 */
[----:B--2---:R-:W-:-:S03]  /*efb0*/  FMNMX.FTZ R2, R13, R2, !PT ;  /* 0x000000020d027209 */ /* 0x004fc60007810000 */
[----:B------:R-:W-:Y:S01]  /*efc0*/  LDSM.16.MT88.4 R12, [R149+0x6800] ;  /* 0x00680000950c783b */ /* 0x000fe20000004200 */
[----:B---3--:R-:W-:Y:S01]  /*efd0*/  FMNMX.FTZ R0, R11, R0, !PT ;  /* 0x000000000b007209 */ /* 0x008fe20007810000 */
[C---:B-1----:R-:W-:Y:S01]  /*efe0*/  FMUL.FTZ R36, R2.reuse, UR4 ;  /* 0x0000000402247c20 */ /* 0x042fe20008410000 */
        /* <DEDUP_REMOVED lines=57> */
[----:B---3--:R-:W-:Y:S01]  /*f380*/  F2FP.F16.F32.PACK_AB R87, R41, R46 ;  /* 0x0000002e2957723e */ /* 0x008fe200000000ff */
[--C-:B------:R-:W-:Y:S01]  /*f390*/  FFMA.FTZ R135, R121, UR4, -R36.reuse ;  /* 0x0000000479877c23 */ /* 0x100fe20008010824 */
[----:B------:R-:W-:Y:S01]  /*f3a0*/  MUFU.EX2 R7, R7 ;  /* 0x0000000700077308 */ /* 0x000fe20000000800 */
[--C-:B------:R-:W-:Y:S01]  /*f3b0*/  FFMA.FTZ R121, R124, UR4, -R31.reuse ;  /* 0x000000047c797c23 */ /* 0x100fe2000801081f */
[--C-:B----4-:R-:W-:Y:S01]  /*f3c0*/  FFMA.FTZ R5, R58, UR4, -R31.reuse ;  /* 0x000000043a057c23 */ /* 0x110fe2000801081f */
[----:B------:R-:W-:Y:S01]  /*f3d0*/  FFMA.FTZ R58, R57, UR4, -R36 ;  /* 0x00000004393a7c23 */ /* 0x000fe20008010824 */
[----:B------:R3:W-:Y:S01]  /*f3e0*/  MUFU.EX2 R42, R63 ;  /* 0x0000003f002a7308 */ /* 0x0007e20000000800 */
        /* <DEDUP_REMOVED lines=12> */
[--C-:B------:R-:W-:Y:S01]  /*f4b0*/  FFMA.FTZ R28, R28, UR4, -R31.reuse ;  /* 0x000000041c1c7c23 */ /* 0x100fe2000801081f */
[----:B---3--:R-:W-:Y:S01]  /*f4c0*/  FFMA.FTZ R63, R140, UR4, -R31 ;  /* 0x000000048c3f7c23 */ /* 0x008fe2000801081f */
[----:B------:R-:W-:Y:S01]  /*f4d0*/  FADD.FTZ R43, R40, R43 ;  /* 0x0000002b282b7221 */ /* 0x000fe20000010000 */
[----:B------:R-:W-:Y:S01]  /*f4e0*/  MUFU.EX2 R64, R64 ;  /* 0x0000004000407308 */ /* 0x000fe20000000800 */
[C---:B------:R-:W-:Y:S01]  /*f4f0*/  HMMA.16816.F32 R68, R84.reuse, R72, RZ ;  /* 0x000000485444723c */ /* 0x040fe200000018ff */
[----:B------:R-:W-:Y:S01]  /*f500*/  FADD.FTZ R41, R41, R46 ;  /* 0x0000002e29297221 */ /* 0x000fe20000010000 */
[--C-:B------:R-:W-:Y:S01]  /*f510*/  FFMA.FTZ R40, R35, UR4, -R36.reuse ;  /* 0x0000000423287c23 */ /* 0x100fe20008010824 */
[----:B------:R3:W5:Y:S01]  /*f520*/  MUFU.EX2 R57, R105 ;  /* 0x0000006900397308 */ /* 0x0007620000000800 */
[----:B------:R-:W-:Y:S01]  /*f530*/  FFMA.FTZ R35, R45, UR4, -R36 ;  /* 0x000000042d237c23 */ /* 0x000fe20008010824 */
[--C-:B------:R-:W-:Y:S01]  /*f540*/  FFMA.FTZ R30, R30, UR4, -R31.reuse ;  /* 0x000000041e1e7c23 */ /* 0x100fe2000801081f */
[----:B------:R-:W-:Y:S01]  /*f550*/  FFMA.FTZ R29, R29, UR4, -R31 ;  /* 0x000000041d1d7c23 */ /* 0x000fe2000801081f */
[----:B------:R-:W-:Y:S01]  /*f560*/  MUFU.EX2 R58, R58 ;  /* 0x0000003a003a7308 */ /* 0x000fe20000000800 */
[----:B------:R-:W-:Y:S01]  /*f570*/  HMMA.16816.F32 R72, R84, R74, RZ ;  /* 0x0000004a5448723c */ /* 0x000fe200000018ff */
[----:B------:R-:W-:-:S02]  /*f580*/  ISETP.GT.AND P0, PT, R61, R160, PT ;  /* 0x000000a03d00720c */ /* 0x000fc40003f04270 */
[----:B------:R-:W-:Y:S04]  /*f590*/  MUFU.EX2 R51, R51 ;  /* 0x0000003300337308 */ /* 0x000fe80000000800 */
[----:B------:R-:W-:Y:S01]  /*f5a0*/  MUFU.EX2 R110, R110 ;  /* 0x0000006e006e7308 */ /* 0x000fe20000000800 */
[----:B------:R-:W-:Y:S01]  /*f5b0*/  HMMA.16816.F32 R76, R84, R80, RZ ;  /* 0x00000050544c723c */ /* 0x000fe200000018ff */
[--C-:B---3--:R-:W-:Y:S01]  /*f5c0*/  FFMA.FTZ R105, R133, UR4, -R36.reuse ;  /* 0x0000000485697c23 */ /* 0x108fe20008010824 */
[----:B------:R-:W-:Y:S01]  /*f5d0*/  FFMA.FTZ R133, R136, UR4, -R31 ;  /* 0x0000000488857c23 */ /* 0x000fe2000801081f */
[----:B------:R-:W3:Y:S01]  /*f5e0*/  MUFU.EX2 R63, R63 ;  /* 0x0000003f003f7308 */ /* 0x000ee20000000800 */
[----:B------:R-:W-:-:S03]  /*f5f0*/  FFMA.FTZ R136, R123, UR4, -R36 ;  /* 0x000000047b887c23 */ /* 0x000fc60008010824 */
[----:B------:R-:W-:Y:S01]  /*f600*/  MUFU.EX2 R59, R59 ;  /* 0x0000003b003b7308 */ /* 0x000fe20000000800 */
[C---:B------:R-:W-:Y:S03]  /*f610*/  HMMA.16816.F32 R80, R84.reuse, R82, RZ ;  /* 0x000000525450723c */ /* 0x040fe600000018ff */
[----:B------:R-:W3:Y:S04]  /*f620*/  MUFU.EX2 R108, R108 ;  /* 0x0000006c006c7308 */ /* 0x000ee80000000800 */
[----:B------:R-:W-:Y:S01]  /*f630*/  MUFU.EX2 R116, R116 ;  /* 0x0000007400747308 */ /* 0x000fe20000000800 */
[C---:B-1----:R-:W-:Y:S01]  /*f640*/  HMMA.16816.F32 R88, R84.reuse, R8, RZ ;  /* 0x000000085458723c */ /* 0x042fe200000018ff */
[----:B--2---:R-:W-:Y:S01]  /*f650*/  F2FP.F16.F32.PACK_AB R8, R39, R44 ;  /* 0x0000002c2708723e */ /* 0x004fe200000000ff */
[----:B------:R-:W-:Y:S01]  /*f660*/  FADD.FTZ R44, R44, R43 ;  /* 0x0000002b2c2c7221 */ /* 0x000fe20000010000 */
[----:B----4-:R-:W-:Y:S01]  /*f670*/  F2FP.F16.F32.PACK_AB R9, R37, R42 ;  /* 0x0000002a2509723e */ /* 0x010fe200000000ff */
[----:B------:R-:W1:Y:S01]  /*f680*/  MUFU.EX2 R105, R105 ;  /* 0x0000006900697308 */ /* 0x000e620000000800 */
        /* <DEDUP_REMOVED lines=9> */
[----:B------:R-:W-:Y:S02]  /*f720*/  MUFU.EX2 R107, R107 ;  /* 0x0000006b006b7308 */ /* 0x000fe40000000800 */
[----:B------:R-:W-:-:S02]  /*f730*/  FADD.FTZ R32, R32, R37 ;  /* 0x0000002520207221 */ /* 0x000fc40000010000 */
[C---:B------:R-:W-:Y:S01]  /*f740*/  HMMA.16816.F32 R96, R8.reuse, R20, R96 ;  /* 0x000000140860723c */ /* 0x040fe20000001860 */
[----:B------:R-:W-:Y:S04]  /*f750*/  MUFU.EX2 R114, R114 ;  /* 0x0000007200727308 */ /* 0x000fe80000000800 */
[----:B------:R-:W2:Y:S03]  /*f760*/  MUFU.EX2 R117, R117 ;  /* 0x0000007500757308 */ /* 0x000ea60000000800 */
        /* <DEDUP_REMOVED lines=9> */
[----:B------:R-:W-:Y:S04]  /*f800*/  MUFU.EX2 R130, R130 ;  /* 0x0000008200827308 */ /* 0x000fe80000000800 */
[----:B------:R-:W-:Y:S02]  /*f810*/  MUFU.EX2 R129, R129 ;  /* 0x0000008100817308 */ /* 0x000fe40000000800 */
[C---:B------:R-:W-:Y:S02]  /*f820*/  HMMA.16816.F32 R76, R8.reuse, R12, R76 ;  /* 0x0000000c084c723c */ /* 0x040fe4000000184c */
[----:B------:R-:W-:Y:S04]  /*f830*/  MUFU.EX2 R131, R131 ;  /* 0x0000008300837308 */ /* 0x000fe80000000800 */
[----:B------:R-:W5:Y:S02]  /*f840*/  MUFU.EX2 R134, R134 ;  /* 0x0000008600867308 */ /* 0x000f640000000800 */
[C---:B------:R-:W-:Y:S01]  /*f850*/  HMMA.16816.F32 R80, R8.reuse, R14, R80 ;  /* 0x0000000e0850723c */ /* 0x040fe20000001850 */
[----:B------:R-:W2:Y:S01]  /*f860*/  LDSM.16.MT88.4 R12, [R150+0x7000] ;  /* 0x00700000960c783b */ /* 0x000ea20000004200 */
[----:B------:R-:W-:Y:S04]  /*f870*/  MUFU.EX2 R132, R132 ;  /* 0x0000008400847308 */ /* 0x000fe80000000800 */
[----:B------:R-:W5:Y:S02]  /*f880*/  MUFU.EX2 R133, R133 ;  /* 0x0000008500857308 */ /* 0x000f640000000800 */
[C---:B----4-:R-:W-:Y:S02]  /*f890*/  HMMA.16816.F32 R88, R8.reuse, R20, R88 ;  /* 0x000000140858723c */ /* 0x050fe40000001858 */
[----:B------:R-:W-:Y:S04]  /*f8a0*/  MUFU.EX2 R136, R136 ;  /* 0x0000008800887308 */ /* 0x000fe80000000800 */
[----:B------:R-:W-:Y:S02]  /*f8b0*/  MUFU.EX2 R121, R121 ;  /* 0x0000007900797308 */ /* 0x000fe40000000800 */
[----:B------:R-:W-:Y:S01]  /*f8c0*/  HMMA.16816.F32 R84, R8, R22, R84 ;  /* 0x000000160854723c */ /* 0x000fe20000001854 */
[----:B------:R-:W-:Y:S01]  /*f8d0*/  F2FP.F16.F32.PACK_AB R8, R57, R64 ;  /* 0x000000403908723e */ /* 0x000fe200000000ff */
[----:B------:R-:W4:Y:S01]  /*f8e0*/  LDSM.16.MT88.4 R20, [R149+0x7000] ;  /* 0x007000009514783b */ /* 0x000f220000004200 */
[----:B---3--:R-:W-:Y:S01]  /*f8f0*/  F2FP.F16.F32.PACK_AB R9, R63, R110 ;  /* 0x0000006e3f09723e */ /* 0x008fe200000000ff */
        /* <DEDUP_REMOVED lines=10> */
[----:B------:R-:W-:Y:S06]  /*f9a0*/  MUFU.EX2 R28, R28 ;  /* 0x0000001c001c7308 */ /* 0x000fec0000000800 */
        /* <DEDUP_REMOVED lines=12> */
[----:B-----5:R-:W-:-:S07]  /*fa70*/  F2FP.F16.F32.PACK_AB R11, R126, R115 ;  /* 0x000000737e0b723e */ /* 0x020fce00000000ff */
        /* <DEDUP_REMOVED lines=19> */
[----:B-1----:R-:W-:Y:S01]  /*fbb0*/  HMMA.16816.F32 R68, R8, R16, R68 ;  /* 0x000000100844723c */ /* 0x002fe20000001844 */
[----:B------:R-:W-:Y:S01]  /*fbc0*/  FFMA.FTZ R16, R125, UR4, -R36 ;  /* 0x000000047d107c23 */ /* 0x000fe20008010824 */
[----:B------:R-:W-:-:S02]  /*fbd0*/  FFMA.FTZ R125, R118, UR4, -R31 ;  /* 0x00000004767d7c23 */ /* 0x000fc4000801081f */
[----:B------:R-:W-:Y:S04]  /*fbe0*/  MUFU.EX2 R118, R137 ;  /* 0x0000008900767308 */ /* 0x000fe80000000800 */
[C---:B------:R-:W-:Y:S01]  /*fbf0*/  HMMA.16816.F32 R72, R8.reuse, R18, R72 ;  /* 0x000000120848723c */ /* 0x040fe20000001848 */
[----:B------:R1:W4:Y:S04]  /*fc00*/  MUFU.EX2 R123, R16 ;  /* 0x00000010007b7308 */ /* 0x0003280000000800 */
[----:B------:R-:W5:Y:S03]  /*fc10*/  MUFU.EX2 R125, R125 ;  /* 0x0000007d007d7308 */ /* 0x000f660000000800 */
[----:B--2---:R-:W-:Y:S01]  /*fc20*/  HMMA.16816.F32 R76, R8, R12, R76 ;  /* 0x0000000c084c723c */ /* 0x004fe2000000184c */
[----:B------:R-:W-:-:S02]  /*fc30*/  FFMA.FTZ R12, R119, UR4, -R36 ;  /* 0x00000004770c7c23 */ /* 0x000fc40008010824 */
[----:B------:R-:W-:Y:S01]  /*fc40*/  MUFU.EX2 R119, R135 ;  /* 0x0000008700777308 */ /* 0x000fe20000000800 */
[----:B-1----:R-:W1:Y:S03]  /*fc50*/  LDSM.16.MT88.4 R16, [R150+0x8800] ;  /* 0x008800009610783b */ /* 0x002e660000004200 */
[----:B------:R2:W3:Y:S01]  /*fc60*/  MUFU.EX2 R120, R12 ;  /* 0x0000000c00787308 */ /* 0x0004e20000000800 */
[C---:B------:R-:W-:Y:S08]  /*fc70*/  HMMA.16816.F32 R80, R8.reuse, R14, R80 ;  /* 0x0000000e0850723c */ /* 0x040ff00000001850 */
[C---:B------:R-:W-:Y:S01]  /*fc80*/  HMMA.16816.F32 R96, R8.reuse, R24, R96 ;  /* 0x000000180860723c */ /* 0x040fe20000001860 */
[----:B--2---:R-:W2:Y:S07]  /*fc90*/  LDSM.16.MT88.4 R12, [R149+0x8800] ;  /* 0x00880000950c783b */ /* 0x004eae0000004200 */
[----:B------:R-:W-:Y:S01]  /*fca0*/  HMMA.16816.F32 R92, R8, R26, R92 ;  /* 0x0000001a085c723c */ /* 0x000fe2000000185c */
[----:B------:R-:W2:Y:S01]  /*fcb0*/  LDSM.16.MT88.4 R24, [R154+0x8800] ;  /* 0x008800009a18783b */ /* 0x000ea20000004200 */
[----:B----4-:R-:W-:-:S02]  /*fcc0*/  F2FP.F16.F32.PACK_AB R8, R136, R123 ;  /* 0x0000007b8808723e */ /* 0x010fc400000000ff */
[----:B-----5:R-:W-:Y:S02]  /*fcd0*/  F2FP.F16.F32.PACK_AB R9, R125, R118 ;  /* 0x000000767d09723e */ /* 0x020fe400000000ff */
[----:B---3--:R-:W-:Y:S02]  /*fce0*/  F2FP.F16.F32.PACK_AB R10, R120, R119 ;  /* 0x00000077780a723e */ /* 0x008fe400000000ff */
[----:B------:R-:W-:-:S07]  /*fcf0*/  F2FP.F16.F32.PACK_AB R11, R122, R121 ;  /* 0x000000797a0b723e */ /* 0x000fce00000000ff */
[C---:B------:R-:W-:Y:S08]  /*fd00*/  HMMA.16816.F32 R88, R8.reuse, R20, R88 ;  /* 0x000000140858723c */ /* 0x040ff00000001858 */
[C---:B-1----:R-:W-:Y:S08]  /*fd10*/  HMMA.16816.F32 R68, R8.reuse, R16, R68 ;  /* 0x000000100844723c */ /* 0x042ff00000001844 */
[C---:B------:R-:W-:Y:S01]  /*fd20*/  HMMA.16816.F32 R72, R8.reuse, R18, R72 ;  /* 0x000000120848723c */ /* 0x040fe20000001848 */
[----:B------:R-:W1:Y:S07]  /*fd30*/  LDSM.16.MT88.4 R16, [R154+0x9000] ;  /* 0x009000009a10783b */ /* 0x000e6e0000004200 */
[C---:B--2---:R-:W-:Y:S08]  /*fd40*/  HMMA.16816.F32 R76, R8.reuse, R12, R76 ;  /* 0x0000000c084c723c */ /* 0x044ff0000000184c */
[C---:B------:R-:W-:Y:S01]  /*fd50*/  HMMA.16816.F32 R80, R8.reuse, R14, R80 ;  /* 0x0000000e0850723c */ /* 0x040fe20000001850 */
[----:B------:R-:W2:Y:S07]  /*fd60*/  LDSM.16.MT88.4 R12, [R150+0x9000] ;  /* 0x00900000960c783b */ /* 0x000eae0000004200 */
[C---:B------:R-:W-:Y:S01]  /*fd70*/  HMMA.16816.F32 R84, R8.reuse, R22, R84 ;  /* 0x000000160854723c */ /* 0x040fe20000001854 */
[----:B------:R-:W3:Y:S07]  /*fd80*/  LDSM.16.MT88.4 R20, [R149+0x9000] ;  /* 0x009000009514783b */ /* 0x000eee0000004200 */
[C---:B------:R-:W-:Y:S01]  /*fd90*/  HMMA.16816.F32 R92, R8.reuse, R26, R92 ;  /* 0x0000001a085c723c */ /* 0x040fe2000000185c */
[--C-:B------:R-:W-:Y:S01]  /*fda0*/  FFMA.FTZ R26, R65, UR4, -R36.reuse ;  /* 0x00000004411a7c23 */ /* 0x100fe20008010824 */
[--C-:B------:R-:W-:Y:S01]  /*fdb0*/  FFMA.FTZ R27, R109, UR4, -R36.reuse ;  /* 0x000000046d1b7c23 */ /* 0x100fe20008010824 */
[--C-:B------:R-:W-:Y:S01]  /*fdc0*/  FFMA.FTZ R65, R56, UR4, -R31.reuse ;  /* 0x0000000438417c23 */ /* 0x100fe2000801081f */
[--C-:B------:R-:W-:Y:S01]  /*fdd0*/  FFMA.FTZ R56, R66, UR4, -R31.reuse ;  /* 0x0000000442387c23 */ /* 0x100fe2000801081f */
[----:B------:R-:W-:Y:S01]  /*fde0*/  FFMA.FTZ R109, R106, UR4, -R31 ;  /* 0x000000046a6d7c23 */ /* 0x000fe2000801081f */
[----:B------:R-:W-:Y:S02]  /*fdf0*/  MUFU.EX2 R66, R104 ;  /* 0x0000006800427308 */ /* 0x000fe40000000800 */
[----:B------:R-:W-:Y:S01]  /*fe00*/  HMMA.16816.F32 R96, R8, R24, R96 ;  /* 0x000000180860723c */ /* 0x000fe20000001860 */
[--C-:B------:R-:W-:Y:S01]  /*fe10*/  FFMA.FTZ R25, R113, UR4, -R36.reuse ;  /* 0x0000000471197c23 */ /* 0x100fe20008010824 */
[----:B------:R-:W-:Y:S01]  /*fe20*/  FFMA.FTZ R24, R111, UR4, -R36 ;  /* 0x000000046f187c23 */ /* 0x000fe20008010824 */
[----:B------:R-:W-:Y:S04]  /*fe30*/  MUFU.EX2 R26, R26 ;  /* 0x0000001a001a7308 */ /* 0x000fe80000000800 */
[----:B------:R-:W4:Y:S04]  /*fe40*/  MUFU.EX2 R25, R25 ;  /* 0x0000001900197308 */ /* 0x000f280000000800 */
[----:B------:R-:W-:Y:S04]  /*fe50*/  MUFU.EX2 R24, R24 ;  /* 0x0000001800187308 */ /* 0x000fe80000000800 */
[----:B------:R-:W5:Y:S04]  /*fe60*/  MUFU.EX2 R27, R27 ;  /* 0x0000001b001b7308 */ /* 0x000f680000000800 */
[----:B------:R-:W1:Y:S01]  /*fe70*/  MUFU.EX2 R65, R65 ;  /* 0x0000004100417308 */ /* 0x000e620000000800 */
[----:B----4-:R-:W-:-:S03]  /*fe80*/  F2FP.F16.F32.PACK_AB R8, R26, R25 ;  /* 0x000000191a08723e */ /* 0x010fc600000000ff */
[----:B------:R-:W-:Y:S04]  /*fe90*/  MUFU.EX2 R56, R56 ;  /* 0x0000003800387308 */ /* 0x000fe80000000800 */
[----:B------:R-:W4:Y:S01]  /*fea0*/  MUFU.EX2 R109, R109 ;  /* 0x0000006d006d7308 */ /* 0x000f220000000800 */
[----:B-----5:R-:W-:Y:S02]  /*feb0*/  F2FP.F16.F32.PACK_AB R10, R27, R24 ;  /* 0x000000181b0a723e */ /* 0x020fe400000000ff */
[----:B-1----:R-:W-:Y:S02]  /*fec0*/  F2FP.F16.F32.PACK_AB R9, R66, R65 ;  /* 0x000000414209723e */ /* 0x002fe400000000ff */
[----:B----4-:R-:W-:-:S07]  /*fed0*/  F2FP.F16.F32.PACK_AB R11, R109, R56 ;  /* 0x000000386d0b723e */ /* 0x010fce00000000ff */
[C---:B------:R-:W-:Y:S08]  /*fee0*/  HMMA.16816.F32 R96, R8.reuse, R16, R96 ;  /* 0x000000100860723c */ /* 0x040ff00000001860 */
[C---:B------:R-:W-:Y:S01]  /*fef0*/  HMMA.16816.F32 R92, R8.reuse, R18, R92 ;  /* 0x00000012085c723c */ /* 0x040fe2000000185c */
[----:B------:R-:W1:Y:S07]  /*ff00*/  LDSM.16.MT88.4 R16, [R148+0x9000] ;  /* 0x009000009410783b */ /* 0x000e6e0000004200 */
[C---:B--2---:R-:W-:Y:S08]  /*ff10*/  HMMA.16816.F32 R68, R8.reuse, R12, R68 ;  /* 0x0000000c0844723c */ /* 0x044ff00000001844 */
[C---:B------:R-:W-:Y:S01]  /*ff20*/  HMMA.16816.F32 R72, R8.reuse, R14, R72 ;  /* 0x0000000e0848723c */ /* 0x040fe20000001848 */
[----:B------:R-:W2:Y:S07]  /*ff30*/  LDSM.16.MT88.4 R12, [R154+0x9800] ;  /* 0x009800009a0c783b */ /* 0x000eae0000004200 */
[----:B---3--:R-:W-:Y:S01]  /*ff40*/  HMMA.16816.F32 R76, R8, R20, R76 ;  /* 0x00000014084c723c */ /* 0x008fe2000000184c */
[----:B------:R-:W-:Y:S01]  /*ff50*/  FADD.FTZ R21, R7, R38 ;  /* 0x0000002607157221 */ /* 0x000fe20000010000 */
[----:B------:R-:W-:Y:S01]  /*ff60*/  FADD.FTZ R7, R5, R32 ;  /* 0x0000002005077221 */ /* 0x000fe20000010000 */
[----:B------:R-:W-:Y:S01]  /*ff70*/  FFMA.FTZ R32, R6, UR4, -R31 ;  /* 0x0000000406207c23 */ /* 0x000fe2000801081f */
[----:B------:R3:W-:Y:S01]  /*ff80*/  MUFU.EX2 R5, R30 ;  /* 0x0000001e00057308 */ /* 0x0007e20000000800 */
[----:B------:R-:W-:Y:S01]  /*ff90*/  FADD.FTZ R64, R64, R21 ;  /* 0x0000001540407221 */ /* 0x000fe20000010000 */
[----:B------:R-:W-:-:S02]  /*ffa0*/  FADD.FTZ R110, R110, R7 ;  /* 0x000000076e6e7221 */ /* 0x000fc40000010000 */
[C---:B------:R-:W-:Y:S01]  /*ffb0*/  HMMA.16816.F32 R80, R8.reuse, R22, R80 ;  /* 0x000000160850723c */ /* 0x040fe20000001850 */
[----:B------:R-:W4:Y:S01]  /*ffc0*/  LDSM.16.MT88.4 R20, [R150+0x9800] ;  /* 0x009800009614783b */ /* 0x000f220000004200 */
[----:B------:R-:W-:Y:S01]  /*ffd0*/  FADD.FTZ R57, R57, R64 ;  /* 0x0000004039397221 */ /* 0x000fe20000010000 */
[----:B------:R-:W-:Y:S01]  /*ffe0*/  FADD.FTZ R110, R63, R110 ;  /* 0x0000006e3f6e7221 */ /* 0x000fe20000010000 */
[----:B------:R-:W5:Y:S02]  /*fff0*/  MUFU.EX2 R6, R29 ;  /* 0x0000001d00067308 */ /* 0x000f640000000800 */
[----:B------:R-:W-:Y:S01]  /*10000*/  FADD.FTZ R58, R58, R57 ;  /* 0x000000393a3a7221 */ /* 0x000fe20000010000 */
[----:B------:R-:W-:Y:S01]  /*10010*/  FADD.FTZ R59, R59, R110 ;  /* 0x0000006e3b3b7221 */ /* 0x000fe20000010000 */
[----:B------:R-:W2:Y:S01]  /*10020*/  MUFU.EX2 R7, R32 ;  /* 0x0000002000077308 */ /* 0x000ea20000000800 */
[----:B-1----:R-:W-:Y:S01]  /*10030*/  HMMA.16816.F32 R88, R8, R16, R88 ;  /* 0x000000100858723c */ /* 0x002fe20000001858 */
[----:B------:R-:W-:Y:S01]  /*10040*/  FADD.FTZ R51, R51, R58 ;  /* 0x0000003a33337221 */ /* 0x000fe20000010000 */
[----:B------:R-:W-:-:S03]  /*10050*/  FADD.FTZ R59, R108, R59 ;  /* 0x0000003b6c3b7221 */ /* 0x000fc60000010000 */
[----:B------:R-:W-:Y:S01]  /*10060*/  FADD.FTZ R116, R116, R51 ;  /* 0x0000003374747221 */ /* 0x000fe20000010000 */
[----:B---3--:R-:W-:Y:S02]  /*10070*/  FADD.FTZ R30, R114, R59 ;  /* 0x0000003b721e7221 */ /* 0x008fe40000010000 */
[----:B------:R-:W-:Y:S01]  /*10080*/  HMMA.16816.F32 R84, R8, R18, R84 ;  /* 0x000000120854723c */ /* 0x000fe20000001854 */
[----:B------:R-:W-:Y:S01]  /*10090*/  FADD.FTZ R105, R105, R116 ;  /* 0x0000007469697221 */ /* 0x000fe20000010000 */
[----:B------:R-:W-:Y:S01]  /*100a0*/  FADD.FTZ R30, R117, R30 ;  /* 0x0000001e751e7221 */ /* 0x000fe20000010000 */
[----:B------:R-:W1:Y:S01]  /*100b0*/  LDSM.16.MT88.4 R16, [R149+0x9800] ;  /* 0x009800009510783b */ /* 0x000e620000004200 */
[----:B------:R-:W-:Y:S01]  /*100c0*/  F2FP.F16.F32.PACK_AB R8, R33, R34 ;  /* 0x000000222108723e */ /* 0x000fe200000000ff */
[----:B------:R-:W-:Y:S01]  /*100d0*/  FADD.FTZ R112, R112, R105 ;  /* 0x0000006970707221 */ /* 0x000fe20000010000 */
        /* <DEDUP_REMOVED lines=15> */
[----:B----4-:R-:W-:Y:S01]  /*101d0*/  HMMA.16816.F32 R68, R8, R20, R68 ;  /* 0x000000140844723c */ /* 0x010fe20000001844 */
[----:B------:R-:W-:-:S04]  /*101e0*/  FADD.FTZ R20, R130, R127 ;  /* 0x0000007f82147221 */ /* 0x000fc80000010000 */
[----:B------:R-:W-:-:S03]  /*101f0*/  FADD.FTZ R20, R129, R20 ;  /* 0x0000001481147221 */ /* 0x000fc60000010000 */
        /* <DEDUP_REMOVED lines=97> */
.L_x_6918:
        /* <DEDUP_REMOVED lines=8> */
.L_x_6919:
[----:B------:R-:W1:Y:S01]  /*10890*/  LDCU UR8, c[0x0][0x3c4] ;  /* 0x00007880ff0877ac */ /* 0x000e620008000800 */
[----:B------:R-:W-:Y:S01]  /*108a0*/  IADD3 R4, P0, PT, R4, R167, RZ ;  /* 0x000000a704047210 */ /* 0x000fe20007f1e0ff */
[----:B------:R-:W-:Y:S01]  /*108b0*/  VIADD R63, R103, 0xffffff80 ;  /* 0xffffff80673f7836 */ /* 0x000fe20000000000 */
[----:B------:R-:W-:Y:S01]  /*108c0*/  LOP3.LUT R62, R62, 0xfffffffe, RZ, 0xc0, !PT ;  /* 0xfffffffe3e3e7812 */ /* 0x000fe200078ec0ff */
[----:B------:R-:W2:Y:S02]  /*108d0*/  LDCU UR9, c[0x0][0x440] ;  /* 0x00008800ff0977ac */ /* 0x000ea40008000800 */
[----:B------:R-:W-:Y:S01]  /*108e0*/  IMAD.X R5, R67, 0x1, R166, P0 ;  /* 0x0000000143057824 */ /* 0x000fe200000e06a6 */
[----:B------:R-:W-:Y:S01]  /*108f0*/  I2FP.F32.S32 R61, R63 ;  /* 0x0000003f003d7245 */ /* 0x000fe20000201400 */
[----:B------:R-:W-:Y:S01]  /*10900*/  USHF.L.U32 UR11, UR10, 0x5, URZ ;  /* 0x000000050a0b7899 */ /* 0x000fe200080006ff */
[----:B------:R-:W-:-:S05]  /*10910*/  ISETP.GE.AND P3, PT, R63, R54, PT ;  /* 0x000000363f00720c */ /* 0x000fca0003f66270 */
        /* <DEDUP_REMOVED lines=9> */
[----:B------:R-:W-:Y:S01]  /*109b0*/  IADD3.X R11, PT, PT, R13, UR8, RZ, P0, !PT ;  /* 0x000000080d0b7c10 */ /* 0x000fe200087fe4ff */
[----:B------:R-:W-:Y:S01]  /*109c0*/  @!P1 IMAD.MOV.U32 R7, RZ, RZ, R166 ;  /* 0x000000ffff079224 */ /* 0x000fe200078e00a6 */
[----:B------:R-:W-:-:S04]  /*109d0*/  IADD3 R8, P0, PT, R10, UR11, RZ ;  /* 0x0000000b0a087c10 */ /* 0x000fc8000ff1e0ff */
        /* <DEDUP_REMOVED lines=21> */
[----:B------:R-:W-:Y:S01]  /*10b30*/  ISETP.GE.AND P5, PT, R63, R102, PT ;  /* 0x000000663f00720c */ /* 0x000fe20003fa6270 */
        /* <DEDUP_REMOVED lines=27> */
[----:B-1----:R-:W2:Y:S04]  /*10cf0*/  LDSM.16.M88.4 R12, [R158+0x2000] ;  /* 0x002000009e0c783b */ /* 0x002ea80000000200 */
[----:B------:R-:W1:Y:S04]  /*10d00*/  LDSM.16.M88.4 R4, [R158+0x2800] ;  /* 0x002800009e04783b */ /* 0x000e680000000200 */
[----:B------:R-:W3:Y:S04]  /*10d10*/  LDSM.16.M88.4 R104, [R158+0x3000] ;  /* 0x003000009e68783b */ /* 0x000ee80000000200 */
[----:B------:R-:W4:Y:S04]  /*10d20*/  LDSM.16.M88.4 R56, [R158+0x3800] ;  /* 0x003800009e38783b */ /* 0x000f280000000200 */
[----:B------:R-:W5:Y:S04]  /*10d30*/  LDSM.16.M88.4 R44, [R158+0x4000] ;  /* 0x004000009e2c783b */ /* 0x000f680000000200 */
[----:B------:R-:W5:Y:S04]  /*10d40*/  LDSM.16.M88.4 R36, [R158+0x4800] ;  /* 0x004800009e24783b */ /* 0x000f680000000200 */
[----:B------:R-:W5:Y:S04]  /*10d50*/  LDSM.16.M88.4 R28, [R158+0x5000] ;  /* 0x005000009e1c783b */ /* 0x000f680000000200 */
[----:B------:R-:W5:Y:S04]  /*10d60*/  LDSM.16.M88.4 R116, [R158+0x5800] ;  /* 0x005800009e74783b */ /* 0x000f680000000200 */
[----:B------:R-:W-:Y:S04]  /*10d70*/  LDSM.16.M88.4 R136, [R157] ;  /* 0x000000009d88783b */ /* 0x000fe80000000200 */
[----:B------:R-:W5:Y:S01]  /*10d80*/  LDSM.16.M88.4 R112, [R153+0x2000] ;  /* 0x002000009970783b */ /* 0x000f620000000200 */
[C---:B--2---:R-:W-:Y:S03]  /*10d90*/  HMMA.16816.F32 R16, R20.reuse, R12, RZ ;  /* 0x0000000c1410723c */ /* 0x044fe600000018ff */
[----:B------:R-:W2:Y:S04]  /*10da0*/  LDSM.16.M88.4 R128, [R153+0x3000] ;  /* 0x003000009980783b */ /* 0x000ea80000000200 */
[----:B------:R-:W2:Y:S01]  /*10db0*/  LDSM.16.M88.4 R124, [R153+0x3800] ;  /* 0x00380000997c783b */ /* 0x000ea20000000200 */
[C---:B------:R-:W-:Y:S03]  /*10dc0*/  HMMA.16816.F32 R12, R20.reuse, R14, RZ ;  /* 0x0000000e140c723c */ /* 0x040fe600000018ff */
[----:B------:R-:W-:Y:S04]  /*10dd0*/  LDSM.16.M88.4 R120, [R153+0x4000] ;  /* 0x004000009978783b */ /* 0x000fe80000000200 */
[----:B------:R-:W-:Y:S01]  /*10de0*/  LDSM.16.M88.4 R132, [R153+0x2800] ;  /* 0x002800009984783b */ /* 0x000fe20000000200 */
[C---:B-1----:R-:W-:Y:S03]  /*10df0*/  HMMA.16816.F32 R8, R20.reuse, R4, RZ ;  /* 0x000000041408723c */ /* 0x042fe600000018ff */
        /* <DEDUP_REMOVED lines=21> */
[----:B------:R-:W-:Y:S07]  /*10f50*/  LDSM.16.M88.4 R128, [R152+0x2000] ;  /* 0x002000009880783b */ /* 0x000fee0000000200 */
        /* <DEDUP_REMOVED lines=8> */
[----:B------:R-:W-:Y:S07]  /*10fe0*/  LDSM.16.M88.4 R124, [R152+0x2800] ;  /* 0x00280000987c783b */ /* 0x000fee0000000200 */
[C---:B------:R-:W-:Y:S08]  /*10ff0*/  HMMA.16816.F32 R48, R136.reuse, R120, R48 ;  /* 0x000000788830723c */ /* 0x040ff00000001830 */
[C---:B------:R-:W-:Y:S01]  /*11000*/  HMMA.16816.F32 R44, R136.reuse, R122, R44 ;  /* 0x0000007a882c723c */ /* 0x040fe2000000182c */
[----:B------:R-:W2:Y:S07]  /*11010*/  LDSM.16.M88.4 R120, [R152+0x3000] ;  /* 0x003000009878783b */ /* 0x000eae0000000200 */
[C---:B------:R-:W-:Y:S08]  /*11020*/  HMMA.16816.F32 R8, R136.reuse, R132, R8 ;  /* 0x000000848808723c */ /* 0x040ff00000001808 */
[C---:B------:R-:W-:Y:S01]  /*11030*/  HMMA.16816.F32 R4, R136.reuse, R134, R4 ;  /* 0x000000868804723c */ /* 0x040fe20000001804 */
[----:B------:R-:W-:Y:S07]  /*11040*/  LDSM.16.M88.4 R132, [R152+0x4000] ;  /* 0x004000009884783b */ /* 0x000fee0000000200 */
[C---:B------:R-:W-:Y:S08]  /*11050*/  HMMA.16816.F32 R24, R136.reuse, R140, R24 ;  /* 0x0000008c8818723c */ /* 0x040ff00000001818 */
[----:B------:R-:W-:Y:S01]  /*11060*/  HMMA.16816.F32 R20, R136, R142, R20 ;  /* 0x0000008e8814723c */ /* 0x000fe20000001814 */
[----:B------:R-:W-:Y:S04]  /*11070*/  LDSM.16.M88.4 R136, [R155] ;  /* 0x000000009b88783b */ /* 0x000fe80000000200 */
[----:B------:R-:W-:Y:S03]  /*11080*/  LDSM.16.M88.4 R140, [R151+0x2800] ;  /* 0x00280000978c783b */ /* 0x000fe60000000200 */
        /* <DEDUP_REMOVED lines=9> */
[----:B------:R-:W-:Y:S08]  /*11120*/  HMMA.16816.F32 R8, R116, R124, R8 ;  /* 0x0000007c7408723c */ /* 0x000ff00000001808 */
[C---:B-1----:R-:W-:Y:S08]  /*11130*/  HMMA.16816.F32 R16, R136.reuse, R112, R16 ;  /* 0x000000708810723c */ /* 0x042ff00000001810 */
[----:B------:R-:W-:Y:S01]  /*11140*/  HMMA.16816.F32 R12, R136, R114, R12 ;  /* 0x00000072880c723c */ /* 0x000fe2000000180c */
[----:B------:R-:W1:Y:S07]  /*11150*/  LDSM.16.M88.4 R112, [R151+0x5800] ;  /* 0x005800009770783b */ /* 0x000e6e0000000200 */
[----:B------:R-:W-:Y:S01]  /*11160*/  HMMA.16816.F32 R4, R116, R126, R4 ;  /* 0x0000007e7404723c */ /* 0x000fe20000001804 */
[----:B------:R-:W3:Y:S02]  /*11170*/  LDSM.16.M88.4 R124, [R152+0x5000] ;  /* 0x00500000987c783b */ /* 0x000ee40000000200 */
[----:B------:R-:W-:-:S05]  /*11180*/  FFMA.FTZ R16, R3, R61, R16 ;  /* 0x0000003d03107223 */ /* 0x000fca0000010010 */
[C---:B------:R-:W-:Y:S08]  /*11190*/  HMMA.16816.F32 R48, R116.reuse, R132, R48 ;  /* 0x000000847430723c */ /* 0x040ff00000001830 */
[C---:B--2---:R-:W-:Y:S08]  /*111a0*/  HMMA.16816.F32 R20, R116.reuse, R122, R20 ;  /* 0x0000007a7414723c */ /* 0x044ff00000001814 */
[C---:B------:R-:W-:Y:S01]  /*111b0*/  HMMA.16816.F32 R24, R116.reuse, R120, R24 ;  /* 0x000000787418723c */ /* 0x040fe20000001818 */
[----:B------:R-:W-:Y:S07]  /*111c0*/  LDSM.16.M88.4 R120, [R151+0x4800] ;  /* 0x004800009778783b */ /* 0x000fee0000000200 */
[----:B------:R-:W-:Y:S01]  /*111d0*/  HMMA.16816.F32 R44, R116, R134, R44 ;  /* 0x00000086742c723c */ /* 0x000fe2000000182c */
[----:B------:R-:W2:Y:S07]  /*111e0*/  LDSM.16.M88.4 R132, [R151+0x3000] ;  /* 0x003000009784783b */ /* 0x000eae0000000200 */
[----:B-1----:R-:W-:Y:S01]  /*111f0*/  HMMA.16816.F32 R20, R136, R114, R20 ;  /* 0x000000728814723c */ /* 0x002fe20000001814 */
[----:B------:R-:W-:-:S05]  /*11200*/  VIADD R115, R103, 0xffffff81 ;  /* 0xffffff8167737836 */ /* 0x000fca0000000000 */
[C---:B------:R-:W-:Y:S02]  /*11210*/  ISETP.GE.AND P1, PT, R115.reuse, R102, PT ;  /* 0x000000667300720c */ /* 0x040fe40003f26270 */
[----:B------:R-:W-:Y:S01]  /*11220*/  HMMA.16816.F32 R40, R116, R128, R40 ;  /* 0x000000807428723c */ /* 0x000fe20000001828 */
[----:B------:R-:W-:-:S07]  /*11230*/  ISETP.GE.AND P6, PT, R115, R54, PT ;  /* 0x000000367300720c */ /* 0x000fce0003fc6270 */
[C---:B------:R-:W-:Y:S01]  /*11240*/  HMMA.16816.F32 R36, R116.reuse, R130, R36 ;  /* 0x000000827424723c */ /* 0x040fe20000001824 */
[----:B------:R-:W-:Y:S02]  /*11250*/  LDSM.16.M88.4 R128, [R151+0x3800] ;  /* 0x003800009780783b */ /* 0x000fe40000000200 */
[----:B------:R-:W-:Y:S02]  /*11260*/  @P1 LOP3.LUT R62, R62, 0x1, RZ, 0xfc, !PT ;  /* 0x000000013e3e1812 */ /* 0x000fe400078efcff */
[----:B------:R-:W-:Y:S02]  /*11270*/  ISETP.GE.AND P1, PT, R63, R54, PT ;  /* 0x000000363f00720c */ /* 0x000fe40003f26270 */
[----:B------:R-:W-:Y:S01]  /*11280*/  I2FP.F32.S32 R63, R63 ;  /* 0x0000003f003f7245 */ /* 0x000fe20000201400 */
[C---:B---3--:R-:W-:Y:S08]  /*11290*/  HMMA.16816.F32 R32, R116.reuse, R124, R32 ;  /* 0x0000007c7420723c */ /* 0x048ff00000001820 */
[----:B------:R-:W-:Y:S01]  /*112a0*/  HMMA.16816.F32 R28, R116, R126, R28 ;  /* 0x0000007e741c723c */ /* 0x000fe2000000181c */
[----:B------:R-:W1:Y:S04]  /*112b0*/  LDSM.16.M88.4 R116, [R151+0x5000] ;  /* 0x005000009774783b */ /* 0x000e680000000200 */
[----:B------:R-:W3:Y:S01]  /*112c0*/  LDSM.16.M88.4 R124, [R151+0x4000] ;  /* 0x00400000977c783b */ /* 0x000ee20000000200 */
[----:B------:R-:W-:-:S04]  /*112d0*/  DEPBAR.LE SB0, 0x0 ;  /* 0x000080000000791a */ /* 0x000fc80000000000 */
[C---:B------:R-:W-:Y:S01]  /*112e0*/  HMMA.16816.F32 R24, R136.reuse, R112, R24 ;  /* 0x000000708818723c */ /* 0x040fe20000001818 */
[----:B------:R-:W-:Y:S02]  /*112f0*/  VIADD R113, R103, 0xfffffff8 ;  /* 0xfffffff867717836 */ /* 0x000fe40000000000 */
[----:B------:R-:W-:Y:S01]  /*11300*/  FFMA.FTZ R112, R3, R61, R18 ;  /* 0x0000003d03707223 */ /* 0x000fe20000010012 */
[----:B------:R-:W-:Y:S01]  /*11310*/  I2FP.F32.S32 R18, R115 ;  /* 0x0000007300127245 */ /* 0x000fe20000201400 */
[----:B------:R-:W-:Y:S01]  /*11320*/  VIADD R115, R103, 0xffffff90 ;  /* 0xffffff9067737836 */ /* 0x000fe20000000000 */
[----:B------:R-:W-:Y:S02]  /*11330*/  I2FP.F32.S32 R61, R113 ;  /* 0x00000071003d7245 */ /* 0x000fe40000201400 */
[C---:B------:R-:W-:Y:S01]  /*11340*/  HMMA.16816.F32 R8, R136.reuse, R140, R8 ;  /* 0x0000008c8808723c */ /* 0x040fe20000001808 */
[----:B------:R-:W-:Y:S02]  /*11350*/  ISETP.GE.AND P2, PT, R113, R54, PT ;  /* 0x000000367100720c */ /* 0x000fe40003f46270 */
[CC--:B------:R-:W-:Y:S01]  /*11360*/  FFMA.FTZ R20, R3.reuse, R61.reuse, R20 ;  /* 0x0000003d03147223 */ /* 0x0c0fe20000010014 */
[C---:B------:R-:W-:Y:S01]  /*11370*/  FFMA.FTZ R61, R3.reuse, R61, R22 ;  /* 0x0000003d033d7223 */ /* 0x040fe20000010016 */
[CC--:B------:R-:W-:Y:S01]  /*11380*/  FFMA.FTZ R22, R3.reuse, R18.reuse, R17 ;  /* 0x0000001203167223 */ /* 0x0c0fe20000010011 */
[----:B------:R-:W-:Y:S01]  /*11390*/  FFMA.FTZ R18, R3, R18, R19 ;  /* 0x0000001203127223 */ /* 0x000fe20000010013 */
[----:B------:R-:W-:Y:S01]  /*113a0*/  VIADD R19, R103, 0xffffff89 ;  /* 0xffffff8967137836 */ /* 0x000fe20000000000 */
[----:B------:R-:W-:Y:S01]  /*113b0*/  ISETP.GE.AND P4, PT, R113, R102, PT ;  /* 0x000000667100720c */ /* 0x000fe20003f86270 */
[CC--:B------:R-:W-:Y:S01]  /*113c0*/  FFMA.FTZ R17, R3.reuse, R63.reuse, R12 ;  /* 0x0000003f03117223 */ /* 0x0c0fe2000001000c */
[----:B------:R-:W-:Y:S01]  /*113d0*/  FSEL R113, R16, -INF , !P3 ;  /* 0xff80000010717808 */ /* 0x000fe20005800000 */
[----:B------:R-:W-:Y:S01]  /*113e0*/  FFMA.FTZ R12, R3, R63, R14 ;  /* 0x0000003f030c7223 */ /* 0x000fe2000001000e */
[----:B------:R-:W-:Y:S01]  /*113f0*/  FSEL R16, R112, -INF , !P0 ;  /* 0xff80000070107808 */ /* 0x000fe20004000000 */
[----:B------:R-:W-:Y:S01]  /*11400*/  HMMA.16816.F32 R4, R136, R142, R4 ;  /* 0x0000008e8804723c */ /* 0x000fe20000001804 */
[----:B------:R-:W-:-:S02]  /*11410*/  FSEL R63, R20, -INF , !P2 ;  /* 0xff800000143f7808 */ /* 0x000fc40005000000 */
[C---:B------:R-:W-:Y:S02]  /*11420*/  ISETP.GE.AND P2, PT, R19.reuse, R54, PT ;  /* 0x000000361300720c */ /* 0x040fe40003f46270 */
[----:B------:R-:W-:Y:S02]  /*11430*/  ISETP.GE.AND P0, PT, R19, R102, PT ;  /* 0x000000661300720c */ /* 0x000fe40003f06270 */
[----:B------:R-:W-:Y:S01]  /*11440*/  I2FP.F32.S32 R20, R19 ;  /* 0x0000001300147245 */ /* 0x000fe20000201400 */
[----:B--2---:R-:W-:Y:S01]  /*11450*/  HMMA.16816.F32 R108, R136, R132, R108 ;  /* 0x00000084886c723c */ /* 0x004fe2000000186c */
[----:B------:R-:W-:Y:S02]  /*11460*/  FSEL R19, R22, -INF , !P6 ;  /* 0xff80000016137808 */ /* 0x000fe40007000000 */
[----:B------:R-:W-:Y:S01]  /*11470*/  ISETP.GE.AND P3, PT, R115, R54, PT ;  /* 0x000000367300720c */ /* 0x000fe20003f66270 */
[----:B------:R-:W-:Y:S01]  /*11480*/  FFMA.FTZ R15, R3, R20, R15 ;  /* 0x00000014030f7223 */ /* 0x000fe2000001000f */
[----:B------:R-:W-:-:S02]  /*11490*/  ISETP.GE.AND P6, PT, R115, R102, PT ;  /* 0x000000667300720c */ /* 0x000fc40003fc6270 */
[----:B------:R-:W-:Y:S01]  /*114a0*/  I2FP.F32.S32 R115, R115 ;  /* 0x0000007300737245 */ /* 0x000fe20000201400 */
[C---:B-1----:R-:W-:Y:S01]  /*114b0*/  HMMA.16816.F32 R32, R136.reuse, R116, R32 ;  /* 0x000000748820723c */ /* 0x042fe20000001820 */
[----:B------:R-:W-:Y:S01]  /*114c0*/  FSEL R12, R12, -INF , !P5 ;  /* 0xff8000000c0c7808 */ /* 0x000fe20006800000 */
[----:B------:R-:W-:Y:S01]  /*114d0*/  VIADD R117, R103, 0xffffff91 ;  /* 0xffffff9167757836 */ /* 0x000fe20000000000 */
[----:B------:R-:W-:Y:S01]  /*114e0*/  FSEL R61, R61, -INF , !P4 ;  /* 0xff8000003d3d7808 */ /* 0x000fe20006000000 */
[CC--:B------:R-:W-:Y:S01]  /*114f0*/  FFMA.FTZ R177, R3.reuse, R115.reuse, R8 ;  /* 0x0000007303b17223 */ /* 0x0c0fe20000010008 */
[----:B------:R-:W-:Y:S01]  /*11500*/  FFMA.FTZ R180, R3, R115, R10 ;  /* 0x0000007303b47223 */ /* 0x000fe2000001000a */
[----:B------:R-:W-:Y:S01]  /*11510*/  VIADD R115, R103, 0xffffff98 ;  /* 0xffffff9867737836 */ /* 0x000fe20000000000 */
[----:B------:R-:W-:Y:S01]  /*11520*/  LOP3.LUT P4, RZ, R62, 0x1, RZ, 0xc0, !PT ;  /* 0x000000013eff7812 */ /* 0x000fe2000788c0ff */
[----:B------:R-:W-:Y:S01]  /*11530*/  HMMA.16816.F32 R104, R136, R134, R104 ;  /* 0x000000868868723c */ /* 0x000fe20000001868 */
[----:B------:R-:W-:-:S02]  /*11540*/  I2FP.F32.S32 R178, R117 ;  /* 0x0000007500b27245 */ /* 0x000fc40000201400 */
[----:B------:R-:W-:Y:S02]  /*11550*/  ISETP.GE.AND P5, PT, R115, R54, PT ;  /* 0x000000367300720c */ /* 0x000fe40003fa6270 */
[----:B------:R-:W-:Y:S01]  /*11560*/  FSEL R14, R18, -INF , !P4 ;  /* 0xff800000120e7808 */ /* 0x000fe20006000000 */
[C---:B------:R-:W-:Y:S01]  /*11570*/  FFMA.FTZ R18, R3.reuse, R20, R13 ;  /* 0x0000001403127223 */ /* 0x040fe2000001000d */
[----:B------:R-:W-:Y:S01]  /*11580*/  LOP3.LUT R62, R62, 0xfffffffe, RZ, 0xc0, !PT ;  /* 0xfffffffe3e3e7812 */ /* 0x000fe200078ec0ff */
[-C--:B------:R-:W-:Y:S01]  /*11590*/  FFMA.FTZ R173, R3, R178.reuse, R9 ;  /* 0x000000b203ad7223 */ /* 0x080fe20000010009 */
[----:B------:R-:W-:Y:S01]  /*115a0*/  VIADD R13, R103, 0xffffff99 ;  /* 0xffffff99670d7836 */ /* 0x000fe20000000000 */
[----:B------:R-:W-:Y:S01]  /*115b0*/  I2FP.F32.S32 R10, R115 ;  /* 0x00000073000a7245 */ /* 0x000fe20000201400 */
[----:B------:R-:W-:Y:S01]  /*115c0*/  FFMA.FTZ R178, R3, R178, R11 ;  /* 0x000000b203b27223 */ /* 0x000fe2000001000b */
[----:B------:R-:W-:Y:S01]  /*115d0*/  FSEL R17, R17, -INF , !P1 ;  /* 0xff80000011117808 */ /* 0x000fe20004800000 */
[----:B------:R-:W-:Y:S01]  /*115e0*/  VIADD R11, R103, 0xffffffa0 ;  /* 0xffffffa0670b7836 */ /* 0x000fe20000000000 */
[----:B------:R-:W-:Y:S01]  /*115f0*/  ISETP.GE.AND P1, PT, R117, R54, PT ;  /* 0x000000367500720c */ /* 0x000fe20003f26270 */
[-C--:B------:R-:W-:Y:S01]  /*11600*/  FFMA.FTZ R4, R3, R10.reuse, R4 ;  /* 0x0000000a03047223 */ /* 0x080fe20000010004 */
[----:B------:R-:W-:Y:S01]  /*11610*/  @P5 LOP3.LUT R62, R62, 0x1, RZ, 0xfc, !PT ;  /* 0x000000013e3e5812 */ /* 0x000fe200078efcff */
[----:B------:R-:W-:Y:S01]  /*11620*/  HMMA.16816.F32 R64, R136, R128, R64 ;  /* 0x000000808840723c */ /* 0x000fe20000001840 */
[----:B------:R-:W-:Y:S01]  /*11630*/  FSEL R8, R15, -INF , !P0 ;  /* 0xff8000000f087808 */ /* 0x000fe20004000000 */
[----:B------:R-:W-:Y:S01]  /*11640*/  FFMA.FTZ R6, R3, R10, R6 ;  /* 0x0000000a03067223 */ /* 0x000fe20000010006 */
[----:B------:R-:W-:-:S02]  /*11650*/  FSEL R177, R177, -INF , !P3 ;  /* 0xff800000b1b17808 */ /* 0x000fc40005800000 */
[C---:B------:R-:W-:Y:S02]  /*11660*/  ISETP.GE.AND P3, PT, R13.reuse, R54, PT ;  /* 0x000000360d00720c */ /* 0x040fe40003f66270 */
[----:B------:R-:W-:Y:S01]  /*11670*/  FSEL R180, R180, -INF , !P6 ;  /* 0xff800000b4b47808 */ /* 0x000fe20007000000 */
[C---:B------:R-:W-:Y:S01]  /*11680*/  HMMA.16816.F32 R56, R136.reuse, R130, R56 ;  /* 0x000000828838723c */ /* 0x040fe20000001838 */
[----:B------:R-:W-:Y:S02]  /*11690*/  ISETP.GE.AND P0, PT, R13, R102, PT ;  /* 0x000000660d00720c */ /* 0x000fe40003f06270 */
[----:B------:R-:W-:Y:S01]  /*116a0*/  I2FP.F32.S32 R172, R13 ;  /* 0x0000000d00ac7245 */ /* 0x000fe20000201400 */
[----:B------:R-:W-:Y:S01]  /*116b0*/  VIADD R13, R103, 0xffffffa1 ;  /* 0xffffffa1670d7836 */ /* 0x000fe20000000000 */
[----:B------:R-:W-:Y:S02]  /*116c0*/  LOP3.LUT P6, RZ, R62, 0x1, RZ, 0xc0, !PT ;  /* 0x000000013eff7812 */ /* 0x000fe400078cc0ff */
[----:B------:R-:W-:Y:S01]  /*116d0*/  FSEL R173, R173, -INF , !P1 ;  /* 0xff800000adad7808 */ /* 0x000fe20004800000 */
[----:B------:R-:W-:Y:S01]  /*116e0*/  FFMA.FTZ R5, R3, R172, R5 ;  /* 0x000000ac03057223 */ /* 0x000fe20000010005 */
[----:B------:R-:W-:Y:S01]  /*116f0*/  ISETP.GE.AND P1, PT, R11, R54, PT ;  /* 0x000000360b00720c */ /* 0x000fe20003f26270 */
[----:B------:R-:W-:Y:S01]  /*11700*/  FFMA.FTZ R172, R3, R172, R7 ;  /* 0x000000ac03ac7223 */ /* 0x000fe20000010007 */
[----:B------:R-:W-:Y:S01]  /*11710*/  ISETP.GE.AND P5, PT, R11, R102, PT ;  /* 0x000000660b00720c */ /* 0x000fe20003fa6270 */
[----:B------:R-:W-:Y:S01]  /*11720*/  VIADD R7, R103, 0xffffffa9 ;  /* 0xffffffa967077836 */ /* 0x000fe20000000000 */
[----:B------:R-:W-:Y:S01]  /*11730*/  I2FP.F32.S32 R11, R11 ;  /* 0x0000000b000b7245 */ /* 0x000fe20000201400 */
[----:B---3--:R-:W-:Y:S01]  /*11740*/  HMMA.16816.F32 R48, R136, R124, R48 ;  /* 0x0000007c8830723c */ /* 0x008fe20000001830 */
[----:B------:R-:W-:-:S02]  /*11750*/  FSEL R179, R4, -INF , !P6 ;  /* 0xff80000004b37808 */ /* 0x000fc40007000000 */
[----:B------:R-:W-:Y:S01]  /*11760*/  ISETP.GE.AND P6, PT, R13, R54, PT ;  /* 0x000000360d00720c */ /* 0x000fe20003fc6270 */
[CC--:B------:R-:W-:Y:S01]  /*11770*/  FFMA.FTZ R108, R3.reuse, R11.reuse, R108 ;  /* 0x0000000b036c7223 */ /* 0x0c0fe2000001006c */
[----:B------:R-:W-:Y:S01]  /*11780*/  FFMA.FTZ R110, R3, R11, R110 ;  /* 0x0000000b036e7223 */ /* 0x000fe2000001006e */
[----:B------:R-:W-:Y:S01]  /*11790*/  VIADD R11, R103, 0xffffffa8 ;  /* 0xffffffa8670b7836 */ /* 0x000fe20000000000 */
[----:B------:R-:W-:Y:S01]  /*117a0*/  FSEL R171, R5, -INF , !P3 ;  /* 0xff80000005ab7808 */ /* 0x000fe20005800000 */
[----:B------:R-:W-:Y:S01]  /*117b0*/  HMMA.16816.F32 R44, R136, R126, R44 ;  /* 0x0000007e882c723c */ /* 0x000fe2000000182c */
[----:B------:R-:W-:Y:S02]  /*117c0*/  FSEL R9, R18, -INF , !P2 ;  /* 0xff80000012097808 */ /* 0x000fe40005000000 */
[----:B------:R-:W-:Y:S02]  /*117d0*/  I2FP.F32.S32 R5, R11 ;  /* 0x0000000b00057245 */ /* 0x000fe40000201400 */
[----:B------:R-:W-:-:S02]  /*117e0*/  I2FP.F32.S32 R4, R7 ;  /* 0x0000000700047245 */ /* 0x000fc40000201400 */
[----:B------:R-:W-:Y:S01]  /*117f0*/  ISETP.GE.AND P2, PT, R115, R102, PT ;  /* 0x000000667300720c */ /* 0x000fe20003f46270 */
[CC--:B------:R-:W-:Y:S01]  /*11800*/  FFMA.FTZ R104, R3.reuse, R5.reuse, R104 ;  /* 0x0000000503687223 */ /* 0x0c0fe20000010068 */
        /* <DEDUP_REMOVED lines=8> */
[-C--:B------:R-:W-:Y:S01]  /*11890*/  ISETP.GE.AND P6, PT, R11, R54.reuse, PT ;  /* 0x000000360b00720c */ /* 0x080fe20003fc6270 */
[----:B------:R-:W-:Y:S01]  /*118a0*/  HMMA.16816.F32 R40, R136, R120, R40 ;  /* 0x000000788828723c */ /* 0x000fe20000001828 */
[----:B------:R-:W-:-:S02]  /*118b0*/  ISETP.GE.AND P1, PT, R7, R54, PT ;  /* 0x000000360700720c */ /* 0x000fc40003f26270 */
[-C--:B------:R-:W-:Y:S01]  /*118c0*/  ISETP.GE.AND P2, PT, R7, R102.reuse, PT ;  /* 0x000000660700720c */ /* 0x080fe20003f46270 */
[----:B------:R-:W-:Y:S01]  /*118d0*/  VIADD R7, R103, 0xffffffb1 ;  /* 0xffffffb167077836 */ /* 0x000fe20000000000 */
[----:B------:R-:W-:Y:S02]  /*118e0*/  I2FP.F32.S32 R6, R13 ;  /* 0x0000000d00067245 */ /* 0x000fe40000201400 */
[----:B------:R-:W-:Y:S01]  /*118f0*/  ISETP.GE.AND P4, PT, R117, R102, PT ;  /* 0x000000667500720c */ /* 0x000fe20003f86270 */
[----:B------:R-:W-:Y:S01]  /*11900*/  HMMA.16816.F32 R36, R136, R122, R36 ;  /* 0x0000007a8824723c */ /* 0x000fe20000001824 */
[----:B------:R-:W-:Y:S01]  /*11910*/  FSEL R145, R104, -INF , !P6 ;  /* 0xff80000068917808 */ /* 0x000fe20007000000 */
[-C--:B------:R-:W-:Y:S01]  /*11920*/  FFMA.FTZ R111, R3, R6.reuse, R111 ;  /* 0x00000006036f7223 */ /* 0x080fe2000001006f */
[----:B------:R-:W-:Y:S01]  /*11930*/  FSEL R142, R107, -INF , !P2 ;  /* 0xff8000006b8e7808 */ /* 0x000fe20005000000 */
[----:B------:R-:W-:Y:S01]  /*11940*/  FFMA.FTZ R109, R3, R6, R109 ;  /* 0x00000006036d7223 */ /* 0x000fe2000001006d */
[----:B------:R-:W-:-:S02]  /*11950*/  ISETP.GE.AND P6, PT, R5, R54, PT ;  /* 0x000000360500720c */ /* 0x000fc40003fc6270 */
[-C--:B------:R-:W-:Y:S01]  /*11960*/  ISETP.GE.AND P2, PT, R5, R102.reuse, PT ;  /* 0x000000660500720c */ /* 0x080fe20003f46270 */
[----:B------:R-:W-:Y:S01]  /*11970*/  HMMA.16816.F32 R28, R136, R118, R28 ;  /* 0x00000076881c723c */ /* 0x000fe2000000181c */
[----:B------:R-:W-:Y:S02]  /*11980*/  FSEL R178, R178, -INF , !P4 ;  /* 0xff800000b2b27808 */ /* 0x000fe40006000000 */
[----:B------:R-:W-:Y:S02]  /*11990*/  FSEL R172, R172, -INF , !P0 ;  /* 0xff800000acac7808 */ /* 0x000fe40004000000 */
[----:B------:R-:W-:Y:S02]  /*119a0*/  I2FP.F32.S32 R4, R7 ;  /* 0x0000000700047245 */ /* 0x000fe40000201400 */
[----:B------:R-:W-:Y:S02]  /*119b0*/  I2FP.F32.S32 R5, R5 ;  /* 0x0000000500057245 */ /* 0x000fe40000201400 */
        /* <DEDUP_REMOVED lines=11> */
[C---:B------:R-:W-:Y:S01]  /*11a70*/  VIADD R11, R103.reuse, 0xffffffb0 ;  /* 0xffffffb0670b7836 */ /* 0x040fe20000000000 */
        /* <DEDUP_REMOVED lines=10> */
[----:B------:R-:W-:Y:S01]  /*11b20*/  I2FP.F32.S32 R6, R11 ;  /* 0x0000000b00067245 */ /* 0x000fe20000201400 */
[----:B------:R-:W-:Y:S01]  /*11b30*/  VIADD R11, R103, 0xffffffb9 ;  /* 0xffffffb9670b7836 */ /* 0x000fe20000000000 */
[----:B------:R-:W-:Y:S02]  /*11b40*/  I2FP.F32.S32 R5, R5 ;  /* 0x0000000500057245 */ /* 0x000fe40000201400 */
[----:B------:R-:W-:Y:S01]  /*11b50*/  I2FP.F32.S32 R4, R7 ;  /* 0x0000000700047245 */ /* 0x000fe20000201400 */
        /* <DEDUP_REMOVED lines=8> */
[----:B------:R-:W-:Y:S01]  /*11be0*/  I2FP.F32.S32 R6, R11 ;  /* 0x0000000b00067245 */ /* 0x000fe20000201400 */
        /* <DEDUP_REMOVED lines=12> */
[----:B------:R-:W-:Y:S02]  /*11cb0*/  I2FP.F32.S32 R5, R5 ;  /* 0x0000000500057245 */ /* 0x000fe40000201400 */
[----:B------:R-:W-:Y:S02]  /*11cc0*/  FSEL R133, R57, -INF , !P5 ;  /* 0xff80000039857808 */ /* 0x000fe40006800000 */
[----:B------:R-:W-:Y:S01]  /*11cd0*/  FSEL R130, R50, -INF , !P0 ;  /* 0xff80000032827808 */ /* 0x000fe20004000000 */
[-C--:B------:R-:W-:Y:S01]  /*11ce0*/  FFMA.FTZ R40, R3, R5.reuse, R40 ;  /* 0x0000000503287223 */ /* 0x080fe20000010028 */
[----:B------:R-:W-:Y:S01]  /*11cf0*/  ISETP.GE.AND P5, PT, R7, R54, PT ;  /* 0x000000360700720c */ /* 0x000fe20003fa6270 */
[----:B------:R-:W-:Y:S01]  /*11d00*/  FFMA.FTZ R42, R3, R5, R42 ;  /* 0x00000005032a7223 */ /* 0x000fe2000001002a */
[----:B------:R-:W-:Y:S01]  /*11d10*/  ISETP.GE.AND P0, PT, R7, R102, PT ;  /* 0x000000660700720c */ /* 0x000fe20003f06270 */
[C---:B------:R-:W-:Y:S01]  /*11d20*/  VIADD R5, R103.reuse, 0xffffffd8 ;  /* 0xffffffd867057836 */ /* 0x040fe20000000000 */
[----:B------:R-:W-:Y:S01]  /*11d30*/  I2FP.F32.S32 R4, R7 ;  /* 0x0000000700047245 */ /* 0x000fe20000201400 */
        /* <DEDUP_REMOVED lines=12> */
[----:B------:R-:W-:Y:S02]  /*11e00*/  I2FP.F32.S32 R6, R11 ;  /* 0x0000000b00067245 */ /* 0x000fe40000201400 */
[----:B------:R-:W-:Y:S02]  /*11e10*/  I2FP.F32.S32 R5, R5 ;  /* 0x0000000500057245 */ /* 0x000fe40000201400 */
        /* <DEDUP_REMOVED lines=10> */
[----:B------:R-:W-:Y:S01]  /*11ec0*/  I2FP.F32.S32 R4, R7 ;  /* 0x0000000700047245 */ /* 0x000fe20000201400 */
[----:B------:R-:W-:Y:S01]  /*11ed0*/  VIADD R5, R103, 0xffffffe8 ;  /* 0xffffffe867057836 */ /* 0x000fe20000000000 */
[----:B------:R-:W-:-:S02]  /*11ee0*/  @P1 LOP3.LUT R62, R62, 0x2, RZ, 0xfc, !PT ;  /* 0x000000023e3e1812 */ /* 0x000fc400078efcff */
[----:B------:R-:W-:Y:S01]  /*11ef0*/  FSEL R132, R46, -INF , !P3 ;  /* 0xff8000002e847808 */ /* 0x000fe20005800000 */
[CC--:B------:R-:W-:Y:S01]  /*11f00*/  FFMA.FTZ R37, R3.reuse, R4.reuse, R37 ;  /* 0x0000000403257223 */ /* 0x0c0fe20000010025 */
[----:B------:R-:W-:Y:S01]  /*11f10*/  FSEL R121, R36, -INF , !P5 ;  /* 0xff80000024797808 */ /* 0x000fe20006800000 */
[----:B------:R-:W-:Y:S01]  /*11f20*/  FFMA.FTZ R39, R3, R4, R39 ;  /* 0x0000000403277223 */ /* 0x000fe20000010027 */
[----:B------:R-:W-:Y:S02]  /*11f30*/  I2FP.F32.S32 R6, R11 ;  /* 0x0000000b00067245 */ /* 0x000fe40000201400 */
        /* <DEDUP_REMOVED lines=12> */
[----:B------:R-:W-:Y:S02]  /*12000*/  I2FP.F32.S32 R4, R7 ;  /* 0x0000000700047245 */ /* 0x000fe40000201400 */
[----:B------:R-:W-:-:S02]  /*12010*/  FSEL R122, R42, -INF , !P2 ;  /* 0xff8000002a7a7808 */ /* 0x000fc40005000000 */
[----:B------:R-:W-:Y:S01]  /*12020*/  FSEL R123, R41, -INF , !P6 ;  /* 0xff800000297b7808 */ /* 0x000fe20007000000 */
[CC--:B------:R-:W-:Y:S01]  /*12030*/  FFMA.FTZ R33, R3.reuse, R4.reuse, R33 ;  /* 0x0000000403217223 */ /* 0x0c0fe20000010021 */
[----:B------:R-:W-:Y:S01]  /*12040*/  I2FP.F32.S32 R6, R11 ;  /* 0x0000000b00067245 */ /* 0x000fe20000201400 */
[----:B------:R-:W-:Y:S01]  /*12050*/  FFMA.FTZ R35, R3, R4, R35 ;  /* 0x0000000403237223 */ /* 0x000fe20000010023 */
[C---:B------:R-:W-:Y:S02]  /*12060*/  ISETP.GE.AND P6, PT, R7.reuse, R54, PT ;  /* 0x000000360700720c */ /* 0x040fe40003fc6270 */
[----:B------:R-:W-:Y:S01]  /*12070*/  ISETP.GE.AND P2, PT, R7, R102, PT ;  /* 0x000000660700720c */ /* 0x000fe20003f46270 */
[----:B------:R-:W-:Y:S01]  /*12080*/  VIADD R7, R103, 0xfffffff0 ;  /* 0xfffffff067077836 */ /* 0x000fe20000000000 */
[----:B------:R-:W-:Y:S01]  /*12090*/  FSEL R120, R38, -INF , !P0 ;  /* 0xff80000026787808 */ /* 0x000fe20004000000 */
[CC--:B------:R-:W-:Y:S01]  /*120a0*/  FFMA.FTZ R34, R3.reuse, R6.reuse, R34 ;  /* 0x0000000603227223 */ /* 0x0c0fe20000010022 */
[----:B------:R-:W-:Y:S01]  /*120b0*/  LOP3.LUT R62, R62, 0xfffffffb, RZ, 0xc0, !PT ;  /* 0xfffffffb3e3e7812 */ /* 0x000fe200078ec0ff */
[----:B------:R-:W-:Y:S01]  /*120c0*/  FFMA.FTZ R32, R3, R6, R32 ;  /* 0x0000000603207223 */ /* 0x000fe20000010020 */
[----:B------:R-:W-:Y:S01]  /*120d0*/  FSEL R124, R43, -INF , !P4 ;  /* 0xff8000002b7c7808 */ /* 0x000fe20006000000 */
[----:B------:R-:W-:Y:S01]  /*120e0*/  BAR.SYNC.DEFER_BLOCKING 0x0 ;  /* 0x0000000000007b1d */ /* 0x000fe20000010000 */
[----:B------:R-:W-:-:S02]  /*120f0*/  ISETP.GE.AND P0, PT, R5, R102, PT ;  /* 0x000000660500720c */ /* 0x000fc40003f06270 */
[C---:B------:R-:W-:Y:S02]  /*12100*/  ISETP.GE.AND P1, PT, R11.reuse, R54, PT ;  /* 0x000000360b00720c */ /* 0x040fe40003f26270 */
[----:B------:R-:W-:Y:S01]  /*12110*/  ISETP.GE.AND P4, PT, R11, R102, PT ;  /* 0x000000660b00720c */ /* 0x000fe20003f86270 */
[----:B------:R-:W-:Y:S01]  /*12120*/  VIADD R11, R103, 0xffffffe9 ;  /* 0xffffffe9670b7836 */ /* 0x000fe20000000000 */
[----:B------:R-:W-:Y:S02]  /*12130*/  I2FP.F32.S32 R5, R5 ;  /* 0x0000000500057245 */ /* 0x000fe40000201400 */
[----:B------:R-:W-:Y:S02]  /*12140*/  FSEL R59, R33, -INF , !P6 ;  /* 0xff800000213b7808 */ /* 0x000fe40007000000 */
[----:B------:R-:W-:Y:S01]  /*12150*/  ISETP.GE.AND P6, PT, R7, R54, PT ;  /* 0x000000360700720c */ /* 0x000fe20003fc6270 */
[CC--:B------:R-:W-:Y:S01]  /*12160*/  FFMA.FTZ R28, R3.reuse, R5.reuse, R28 ;  /* 0x00000005031c7223 */ /* 0x0c0fe2000001001c */
[----:B------:R-:W-:Y:S01]  /*12170*/  @P5 LOP3.LUT R62, R62, 0x4, RZ, 0xfc, !PT ;  /* 0x000000043e3e5812 */ /* 0x000fe200078efcff */
[----:B------:R-:W-:Y:S01]  /*12180*/  FFMA.FTZ R30, R3, R5, R30 ;  /* 0x00000005031e7223 */ /* 0x000fe2000001001e */
[----:B------:R-:W-:Y:S01]  /*12190*/  FSEL R57, R34, -INF , !P4 ;  /* 0xff80000022397808 */ /* 0x000fe20006000000 */
[C---:B------:R-:W-:Y:S01]  /*121a0*/  VIADD R5, R103.reuse, 0xfffffff9 ;  /* 0xfffffff967057836 */ /* 0x040fe20000000000 */
[----:B------:R-:W-:Y:S01]  /*121b0*/  LOP3.LUT P4, RZ, R62, 0x4, RZ, 0xc0, !PT ;  /* 0x000000043eff7812 */ /* 0x000fe2000788c0ff */
[----:B------:R-:W-:Y:S01]  /*121c0*/  VIADD R103, R103, 0xfffffff1 ;  /* 0xfffffff167677836 */ /* 0x000fe20000000000 */
[----:B------:R-:W-:-:S02]  /*121d0*/  I2FP.F32.S32 R4, R11 ;  /* 0x0000000b00047245 */ /* 0x000fc40000201400 */
[----:B------:R-:W-:Y:S02]  /*121e0*/  LOP3.LUT R62, R62, 0xfffffffd, RZ, 0xc0, !PT ;  /* 0xfffffffd3e3e7812 */ /* 0x000fe400078ec0ff */
[----:B------:R-:W-:Y:S01]  /*121f0*/  FSEL R58, R28, -INF , !P4 ;  /* 0xff8000001c3a7808 */ /* 0x000fe20006000000 */
[-C--:B------:R-:W-:Y:S01]  /*12200*/  FFMA.FTZ R29, R3, R4.reuse, R29 ;  /* 0x00000004031d7223 */ /* 0x080fe2000001001d */
[----:B------:R-:W-:Y:S01]  /*12210*/  FSEL R118, R39, -INF , !P3 ;  /* 0xff80000027767808 */ /* 0x000fe20005800000 */
[----:B------:R-:W-:Y:S01]  /*12220*/  FFMA.FTZ R31, R3, R4, R31 ;  /* 0x00000004031f7223 */ /* 0x000fe2000001001f */
[----:B------:R-:W-:Y:S02]  /*12230*/  ISETP.GE.AND P4, PT, R7, R102, PT ;  /* 0x000000660700720c */ /* 0x000fe40003f86270 */
[----:B------:R-:W-:Y:S02]  /*12240*/  ISETP.GE.AND P3, PT, R11, R54, PT ;  /* 0x000000360b00720c */ /* 0x000fe40003f66270 */
[----:B------:R-:W-:-:S02]  /*12250*/  I2FP.F32.S32 R7, R7 ;  /* 0x0000000700077245 */ /* 0x000fc40000201400 */
[----:B------:R-:W-:Y:S02]  /*12260*/  @P6 LOP3.LUT R62, R62, 0x2, RZ, 0xfc, !PT ;  /* 0x000000023e3e6812 */ /* 0x000fe400078efcff */
[----:B------:R-:W-:Y:S01]  /*12270*/  FSEL R64, R32, -INF , !P1 ;  /* 0xff80000020407808 */ /* 0x000fe20004800000 */
[-C--:B------:R-:W-:Y:S01]  /*12280*/  FFMA.FTZ R24, R3, R7.reuse, R24 ;  /* 0x0000000703187223 */ /* 0x080fe20000010018 */
[-C--:B------:R-:W-:Y:S01]  /*12290*/  ISETP.GE.AND P1, PT, R103, R54.reuse, PT ;  /* 0x000000366700720c */ /* 0x080fe20003f26270 */
[----:B------:R-:W-:Y:S01]  /*122a0*/  FFMA.FTZ R26, R3, R7, R26 ;  /* 0x00000007031a7223 */ /* 0x000fe2000001001a */
[----:B------:R-:W-:Y:S02]  /*122b0*/  ISETP.GE.AND P6, PT, R5, R54, PT ;  /* 0x000000360500720c */ /* 0x000fe40003fc6270 */
[----:B------:R-:W-:Y:S02]  /*122c0*/  FSEL R67, R29, -INF , !P3 ;  /* 0xff8000001d437808 */ /* 0x000fe40005800000 */
[----:B------:R-:W-:-:S02]  /*122d0*/  FSEL R54, R30, -INF , !P0 ;  /* 0xff8000001e367808 */ /* 0x000fc40004000000 */
[----:B------:R-:W-:Y:S02]  /*122e0*/  ISETP.GE.AND P3, PT, R103, R102, PT ;  /* 0x000000666700720c */ /* 0x000fe40003f66270 */
[----:B------:R-:W-:Y:S01]  /*122f0*/  I2FP.F32.S32 R4, R103 ;  /* 0x0000006700047245 */ /* 0x000fe20000201400 */
[----:B------:R-:W-:Y:S01]  /*12300*/  VIADD R103, R55, 0xfffffffe ;  /* 0xfffffffe37677836 */ /* 0x000fe20000000000 */
[----:B------:R-:W-:Y:S02]  /*12310*/  LOP3.LUT P0, RZ, R62, 0x2, RZ, 0xc0, !PT ;  /* 0x000000023eff7812 */ /* 0x000fe4000780c0ff */
[----:B------:R-:W-:Y:S01]  /*12320*/  I2FP.F32.S32 R6, R5 ;  /* 0x0000000500067245 */ /* 0x000fe20000201400 */
[CC--:B------:R-:W-:Y:S01]  /*12330*/  FFMA.FTZ R25, R3.reuse, R4.reuse, R25 ;  /* 0x0000000403197223 */ /* 0x0c0fe20000010019 */
[----:B------:R-:W-:Y:S01]  /*12340*/  FSEL R62, R24, -INF , !P0 ;  /* 0xff800000183e7808 */ /* 0x000fe20004000000 */
[----:B------:R-:W-:Y:S01]  /*12350*/  FFMA.FTZ R27, R3, R4, R27 ;  /* 0x00000004031b7223 */ /* 0x000fe2000001001b */
[----:B------:R-:W-:Y:S01]  /*12360*/  ISETP.GT.AND P0, PT, R103, R160, PT ;  /* 0x000000a06700720c */ /* 0x000fe20003f04270 */
[-C--:B------:R-:W-:Y:S01]  /*12370*/  FFMA.FTZ R21, R3, R6.reuse, R21 ;  /* 0x0000000603157223 */ /* 0x080fe20000010015 */
[----:B------:R-:W-:Y:S01]  /*12380*/  FSEL R56, R35, -INF , !P2 ;  /* 0xff80000023387808 */ /* 0x000fe20005000000 */
[----:B------:R-:W-:Y:S01]  /*12390*/  FFMA.FTZ R23, R3, R6, R23 ;  /* 0x0000000603177223 */ /* 0x000fe20000010017 */
        /* <DEDUP_REMOVED lines=76> */
.L_x_6921:
        /* <DEDUP_REMOVED lines=8> */
.L_x_6922:
        /* <DEDUP_REMOVED lines=58> */
.L_x_6920:
        /* <DEDUP_REMOVED lines=144> */
[C---:B--2---:R-:W-:Y:S01]  /*13580*/  HMMA.16816.F32 R12, R8.reuse, R16, R12 ;  /* 0x00000010080c723c */ /* 0x044fe2000000180c */
[----:B-1----:R-:W-:Y:S01]  /*13590*/  F2FP.F16.F32.PACK_AB R48, R68, R69 ;  /* 0x000000454430723e */ /* 0x002fe200000000ff */
[--C-:B------:R-:W-:Y:S01]  /*135a0*/  FFMA.FTZ R78, R143, UR4, -R114.reuse ;  /* 0x000000048f4e7c23 */ /* 0x100fe20008010872 */
[----:B---3--:R-:W-:Y:S01]  /*135b0*/  F2FP.F16.F32.PACK_AB R49, R72, R71 ;  /* 0x000000474831723e */ /* 0x008fe200000000ff */
        /* <DEDUP_REMOVED lines=36> */
[----:B------:R-:W-:Y:S01]  /*13800*/  HMMA.16816.F32 R8, R8, R30, R84 ;  /* 0x0000001e0808723c */ /* 0x000fe20000001854 */
[----:B------:R-:W2:Y:S01]  /*13810*/  LDSM.16.MT88.4 R28, [R148+0x6800] ;  /* 0x00680000941c783b */ /* 0x000ea20000004200 */
[----:B------:R-:W3:Y:S01]  /*13820*/  MUFU.EX2 R82, R82 ;  /* 0x0000005200527308 */ /* 0x000ee20000000800 */
[--C-:B------:R-:W-:Y:S01]  /*13830*/  FFMA.FTZ R85, R139, UR4, -R114.reuse ;  /* 0x000000048b557c23 */ /* 0x100fe20008010872 */
[----:B------:R-:W-:Y:S01]  /*13840*/  FFMA.FTZ R84, R137, UR4, -R114 ;  /* 0x0000000489547c23 */ /* 0x000fe20008010872 */
[--C-:B------:R-:W-:Y:S01]  /*13850*/  FFMA.FTZ R87, R140, UR4, -R109.reuse ;  /* 0x000000048c577c23 */ /* 0x100fe2000801086d */
[----:B------:R-:W4:Y:S01]  /*13860*/  MUFU.EX2 R80, R80 ;  /* 0x0000005000507308 */ /* 0x000f220000000800 */
[----:B------:R-:W-:Y:S01]  /*13870*/  FFMA.FTZ R86, R57, UR4, -R109 ;  /* 0x0000000439567c23 */ /* 0x000fe2000801086d */
[C---:B------:R-:W-:Y:S01]  /*13880*/  HMMA.16816.F32 R24, R48.reuse, R36, R24 ;  /* 0x000000243018723c */ /* 0x040fe20000001818 */
[----:B------:R-:W-:Y:S01]  /*13890*/  FFMA.FTZ R113, R176, R116, R113 ;  /* 0x00000074b0717223 */ /* 0x000fe20000010071 */
[----:B------:R-:W-:Y:S01]  /*138a0*/  MUFU.EX2 R85, R85 ;  /* 0x0000005500557308 */ /* 0x000fe20000000800 */
[----:B------:R-:W-:Y:S01]  /*138b0*/  FFMA.FTZ R175, R175, R0, R108 ;  /* 0x00000000afaf7223 */ /* 0x000fe2000001006c */
[----:B------:R-:W-:Y:S01]  /*138c0*/  FFMA.FTZ R0, R105, UR4, -R114 ;  /* 0x0000000469007c23 */ /* 0x000fe20008010872 */
[----:B------:R-:W-:Y:S01]  /*138d0*/  FADD.FTZ R112, R112, R113 ;  /* 0x0000007170707221 */ /* 0x000fe20000010000 */
        /* <DEDUP_REMOVED lines=12> */
[----:B------:R-:W-:Y:S03]  /*139a0*/  MUFU.EX2 R97, R97 ;  /* 0x0000006100617308 */ /* 0x000fe60000000800 */
[----:B------:R-:W-:Y:S01]  /*139b0*/  FADD.FTZ R71, R71, R2 ;  /* 0x0000000247477221 */ /* 0x000fe20000010000 */
[----:B------:R-:W5:Y:S01]  /*139c0*/  MUFU.EX2 R134, R134 ;  /* 0x0000008600867308 */ /* 0x000f620000000800 */
[----:B------:R-:W-:Y:S01]  /*139d0*/  FFMA.FTZ R2, R107, UR4, -R109 ;  /* 0x000000046b027c23 */ /* 0x000fe2000801086d */
[----:B------:R-:W-:Y:S01]  /*139e0*/  HMMA.16816.F32 R16, R48, R42, R16 ;  /* 0x0000002a3010723c */ /* 0x000fe20000001810 */
[----:B------:R-:W5:Y:S01]  /*139f0*/  LDSM.16.MT88.4 R40, [R150+0x7000] ;  /* 0x007000009628783b */ /* 0x000f620000004200 */
[----:B------:R-:W5:Y:S01]  /*13a00*/  MUFU.EX2 R138, R138 ;  /* 0x0000008a008a7308 */ /* 0x000f620000000800 */
        /* <DEDUP_REMOVED lines=42> */
[--C-:B---3--:R-:W-:Y:S01]  /*13cb0*/  FFMA.FTZ R93, R54, UR4, -R109.reuse ;  /* 0x00000004365d7c23 */ /* 0x108fe2000801086d */
[----:B------:R-:W-:Y:S01]  /*13cc0*/  FFMA.FTZ R54, R65, UR4, -R109 ;  /* 0x0000000441367c23 */ /* 0x000fe2000801086d */
[----:B------:R-:W-:Y:S04]  /*13cd0*/  MUFU.EX2 R56, R86 ;  /* 0x0000005600387308 */ /* 0x000fe80000000800 */
[----:B--2---:R-:W-:Y:S01]  /*13ce0*/  HMMA.16816.F32 R88, R28, R48, R88 ;  /* 0x000000301c58723c */ /* 0x004fe20000001858 */
[----:B------:R-:W-:Y:S01]  /*13cf0*/  F2FP.F16.F32.PACK_AB R48, R84, R85 ;  /* 0x000000555430723e */ /* 0x000fe200000000ff */
[----:B------:R-:W2:Y:S01]  /*13d00*/  MUFU.EX2 R67, R67 ;  /* 0x0000004300437308 */ /* 0x000ea20000000800 */
[----:B------:R-:W-:-:S03]  /*13d10*/  F2FP.F16.F32.PACK_AB R49, R98, R87 ;  /* 0x000000576231723e */ /* 0x000fc600000000ff */
[----:B------:R3:W-:Y:S02]  /*13d20*/  MUFU.EX2 R65, R93 ;  /* 0x0000005d00417308 */ /* 0x0007e40000000800 */
[----:B------:R-:W-:Y:S01]  /*13d30*/  HMMA.16816.F32 R8, R28, R50, R8 ;  /* 0x000000321c08723c */ /* 0x000fe20000001808 */
[----:B------:R-:W2:Y:S01]  /*13d40*/  LDSM.16.MT88.4 R28, [R148+0x7800] ;  /* 0x00780000941c783b */ /* 0x000ea20000004200 */
[----:B------:R-:W-:Y:S01]  /*13d50*/  F2FP.F16.F32.PACK_AB R50, R133, R96 ;  /* 0x000000608532723e */ /* 0x000fe200000000ff */
[----:B------:R-:W2:Y:S01]  /*13d60*/  MUFU.EX2 R54, R54 ;  /* 0x0000003600367308 */ /* 0x000ea20000000800 */
[----:B------:R-:W-:-:S03]  /*13d70*/  F2FP.F16.F32.PACK_AB R51, R134, R97 ;  /* 0x000000618633723e */ /* 0x000fc600000000ff */
[----:B------:R-:W-:Y:S04]  /*13d80*/  MUFU.EX2 R0, R0 ;  /* 0x0000000000007308 */ /* 0x000fe80000000800 */
[C---:B----4-:R-:W-:Y:S01]  /*13d90*/  HMMA.16816.F32 R24, R48.reuse, R36, R24 ;  /* 0x000000243018723c */ /* 0x050fe20000001818 */
[----:B---3--:R-:W-:Y:S01]  /*13da0*/  LDSM.16.MT88.4 R92, [R154+0x9800] ;  /* 0x009800009a5c783b */ /* 0x008fe20000004200 */
[----:B------:R-:W-:Y:S04]  /*13db0*/  MUFU.EX2 R2, R2 ;  /* 0x0000000200027308 */ /* 0x000fe80000000800 */
[----:B------:R-:W-:Y:S02]  /*13dc0*/  MUFU.EX2 R175, R175 ;  /* 0x000000af00af7308 */ /* 0x000fe40000000800 */
[C---:B------:R-:W-:Y:S01]  /*13dd0*/  HMMA.16816.F32 R4, R48.reuse, R38, R4 ;  /* 0x000000263004723c */ /* 0x040fe20000001804 */
[----:B------:R-:W3:Y:S07]  /*13de0*/  LDSM.16.MT88.4 R36, [R150+0x8000] ;  /* 0x008000009624783b */ /* 0x000eee0000004200 */
[C---:B-1----:R-:W-:Y:S08]  /*13df0*/  HMMA.16816.F32 R12, R48.reuse, R40, R12 ;  /* 0x00000028300c723c */ /* 0x042ff0000000180c */
[C---:B------:R-:W-:Y:S01]  /*13e00*/  HMMA.16816.F32 R16, R48.reuse, R42, R16 ;  /* 0x0000002a3010723c */ /* 0x040fe20000001810 */
[----:B------:R-:W1:Y:S07]  /*13e10*/  LDSM.16.MT88.4 R40, [R154+0x8000] ;  /* 0x008000009a28783b */ /* 0x000e6e0000004200 */
        /* <DEDUP_REMOVED lines=37> */
[----:B------:R-:W-:-:S02]  /*14070*/  F2FP.F16.F32.PACK_AB R28, R58, R59 ;  /* 0x0000003b3a1c723e */ /* 0x000fc400000000ff */
[----:B------:R-:W-:Y:S02]  /*14080*/  F2FP.F16.F32.PACK_AB R29, R67, R56 ;  /* 0x00000038431d723e */ /* 0x000fe400000000ff */
[----:B------:R-:W-:Y:S02]  /*14090*/  F2FP.F16.F32.PACK_AB R30, R57, R64 ;  /* 0x00000040391e723e */ /* 0x000fe400000000ff */
[----:B------:R-:W-:-:S07]  /*140a0*/  F2FP.F16.F32.PACK_AB R31, R54, R65 ;  /* 0x00000041361f723e */ /* 0x000fce00000000ff */
[C---:B---3--:R-:W-:Y:S08]  /*140b0*/  HMMA.16816.F32 R12, R28.reuse, R36, R12 ;  /* 0x000000241c0c723c */ /* 0x048ff0000000180c */
[C---:B------:R-:W-:Y:S01]  /*140c0*/  HMMA.16816.F32 R16, R28.reuse, R38, R16 ;  /* 0x000000261c10723c */ /* 0x040fe20000001810 */
[----:B------:R-:W2:Y:S07]  /*140d0*/  LDSM.16.MT88.4 R36, [R148+0x9000] ;  /* 0x009000009424783b */ /* 0x000eae0000004200 */
[----:B-1----:R-:W-:Y:S01]  /*140e0*/  HMMA.16816.F32 R4, R28, R42, R4 ;  /* 0x0000002a1c04723c */ /* 0x002fe20000001804 */
[----:B------:R-:W-:Y:S01]  /*140f0*/  FADD.FTZ R43, R69, R110 ;  /* 0x0000006e452b7221 */ /* 0x000fe20000010000 */
[----:B------:R-:W-:Y:S01]  /*14100*/  FFMA.FTZ R42, R61, UR4, -R109 ;  /* 0x000000043d2a7c23 */ /* 0x000fe2000801086d */
[----:B------:R-:W-:-:S02]  /*14110*/  MOV R61, R103 ;  /* 0x00000067003d7202 */ /* 0x000fc40000000f00 */
[----:B------:R-:W-:-:S03]  /*14120*/  FADD.FTZ R43, R68, R43 ;  /* 0x0000002b442b7221 */ /* 0x000fc60000010000 */
[C---:B----4-:R-:W-:Y:S01]  /*14130*/  HMMA.16816.F32 R20, R28.reuse, R46, R20 ;  /* 0x0000002e1c14723c */ /* 0x050fe20000001814 */
        /* <DEDUP_REMOVED lines=8> */
[--C-:B------:R-:W-:Y:S01]  /*141c0*/  FFMA.FTZ R41, R62, UR4, -R114.reuse ;  /* 0x000000043e297c23 */ /* 0x100fe20008010872 */
[----:B------:R-:W-:Y:S01]  /*141d0*/  FFMA.FTZ R40, R63, UR4, -R114 ;  /* 0x000000043f287c23 */ /* 0x000fe20008010872 */
[----:B------:R-:W1:Y:S01]  /*141e0*/  LDSM.16.MT88.4 R72, [R150+0x9800] ;  /* 0x009800009648783b */ /* 0x000e620000004200 */
[----:B------:R-:W-:-:S03]  /*141f0*/  FADD.FTZ R78, R77, R78 ;  /* 0x0000004e4d4e7221 */ /* 0x000fc60000010000 */
[C---:B------:R-:W-:Y:S01]  /*14200*/  HMMA.16816.F32 R32, R28.reuse, R44, R32 ;  /* 0x0000002c1c20723c */ /* 0x040fe20000001820 */
[----:B------:R-:W-:Y:S01]  /*14210*/  FADD.FTZ R83, R83, R78 ;  /* 0x0000004e53537221 */ /* 0x000fe20000010000 */
[----:B------:R-:W-:Y:S01]  /*14220*/  FFMA.FTZ R45, R66, UR4, -R109 ;  /* 0x00000004422d7c23 */ /* 0x000fe2000801086d */
[----:B------:R-:W3:Y:S02]  /*14230*/  MUFU.EX2 R41, R41 ;  /* 0x0000002900297308 */ /* 0x000ee40000000800 */
[----:B------:R-:W-:Y:S02]  /*14240*/  FADD.FTZ R76, R76, R83 ;  /* 0x000000534c4c7221 */ /* 0x000fe40000010000 */
[----:B------:R-:W4:Y:S01]  /*14250*/  MUFU.EX2 R40, R40 ;  /* 0x0000002800287308 */ /* 0x000f220000000800 */
[----:B--2---:R-:W-:Y:S01]  /*14260*/  HMMA.16816.F32 R88, R28, R36, R88 ;  /* 0x000000241c58723c */ /* 0x004fe20000001858 */
[----:B------:R-:W-:Y:S01]  /*14270*/  FADD.FTZ R36, R80, R47 ;  /* 0x0000002f50247221 */ /* 0x000fe20000010000 */
[----:B------:R-:W-:Y:S01]  /*14280*/  FADD.FTZ R85, R85, R76 ;  /* 0x0000004c55557221 */ /* 0x000fe20000010000 */
[----:B------:R-:W2:Y:S01]  /*14290*/  MUFU.EX2 R45, R45 ;  /* 0x0000002d002d7308 */ /* 0x000ea20000000800 */
[----:B------:R-:W5:Y:S01]  /*142a0*/  LDSM.16.MT88.4 R80, [R149+0x9800] ;  /* 0x009800009550783b */ /* 0x000f620000004200 */
[----:B------:R-:W-:-:S03]  /*142b0*/  FADD.FTZ R36, R79, R36 ;  /* 0x000000244f247221 */ /* 0x000fc60000010000 */
[----:B------:R-:W-:Y:S01]  /*142c0*/  HMMA.16816.F32 R8, R28, R38, R8 ;  /* 0x000000261c08723c */ /* 0x000fe20000001808 */
[----:B------:R-:W-:Y:S01]  /*142d0*/  FADD.FTZ R29, R87, R36 ;  /* 0x00000024571d7221 */ /* 0x000fe20000010000 */
[----:B------:R-:W-:Y:S01]  /*142e0*/  FADD.FTZ R31, R84, R85 ;  /* 0x00000055541f7221 */ /* 0x000fe20000010000 */
[----:B---3--:R-:W-:Y:S02]  /*142f0*/  F2FP.F16.F32.PACK_AB R84, R0, R41 ;  /* 0x000000290054723e */ /* 0x008fe400000000ff */
[----:B------:R-:W-:Y:S01]  /*14300*/  FADD.FTZ R98, R98, R29 ;  /* 0x0000001d62627221 */ /* 0x000fe20000010000 */
[----:B------:R-:W-:Y:S01]  /*14310*/  FADD.FTZ R28, R96, R31 ;  /* 0x0000001f601c7221 */ /* 0x000fe20000010000 */
[----:B----4-:R-:W-:Y:S02]  /*14320*/  F2FP.F16.F32.PACK_AB R86, R43, R40 ;  /* 0x000000282b56723e */ /* 0x010fe400000000ff */
[----:B------:R-:W-:Y:S01]  /*14330*/  FADD.FTZ R29, R97, R98 ;  /* 0x00000062611d7221 */ /* 0x000fe20000010000 */
[----:B------:R-:W-:Y:S01]  /*14340*/  FADD.FTZ R133, R133, R28 ;  /* 0x0000001c85857221 */ /* 0x000fe20000010000 */
[----:B--2---:R-:W-:-:S02]  /*14350*/  F2FP.F16.F32.PACK_AB R85, R2, R45 ;  /* 0x0000002d0255723e */ /* 0x004fc400000000ff */
[----:B------:R-:W-:Y:S01]  /*14360*/  FADD.FTZ R134, R134, R29 ;  /* 0x0000001d86867221 */ /* 0x000fe20000010000 */
[----:B------:R-:W-:Y:S01]  /*14370*/  FADD.FTZ R138, R138, R133 ;  /* 0x000000858a8a7221 */ /* 0x000fe20000010000 */
[----:B------:R-:W-:Y:S02]  /*14380*/  F2FP.F16.F32.PACK_AB R87, R175, R42 ;  /* 0x0000002aaf57723e */ /* 0x000fe400000000ff */
        /* <DEDUP_REMOVED lines=36> */
[----:B--2---:R-:W-:Y:S01]  /*145d0*/  HMMA.16816.F32 R88, R84, R12, R88 ;  /* 0x0000000c5458723c */ /* 0x004fe20000001858 */
[----:B------:R-:W-:Y:S01]  /*145e0*/  MOV R2, R104 ;  /* 0x0000006800027202 */ /* 0x000fe20000000f00 */
[----:B------:R-:W-:Y:S01]  /*145f0*/  FADD.FTZ R42, R42, R45 ;  /* 0x0000002d2a2a7221 */ /* 0x000fe20000010000 */
[----:B------:R-:W-:Y:S01]  /*14600*/  @P0 MOV R0, R52 ;  /* 0x0000003400000202 */ /* 0x000fe20000000f00 */
[----:B------:R-:W-:Y:S01]  /*14610*/  FADD.FTZ R176, R43, R40 ;  /* 0x000000282bb07221 */ /* 0x000fe20000010000 */
[----:B------:R-:W-:Y:S01]  /*14620*/  @P0 MOV R2, R104 ;  /* 0x0000006800020202 */ /* 0x000fe20000000f00 */
[----:B------:R-:W-:-:S02]  /*14630*/  FADD.FTZ R175, R175, R42 ;  /* 0x0000002aafaf7221 */ /* 0x000fc40000010000 */
[----:B------:R-:W-:Y:S01]  /*14640*/  HMMA.16816.F32 R84, R84, R14, R8 ;  /* 0x0000000e5454723c */ /* 0x000fe20000001808 */
[----:B------:R-:W-:-:S04]  /*14650*/  NOP ;  /* 0x0000000000007918 */ /* 0x000fc80000000000 */
[----:B------:R-:W-:-:S15]  /*14660*/  @P0 BRA `(.L_x_6923) ;  /* 0x0000000000040947 */ /* 0x000fde0003800000 */
.L_x_6917:
[----:B------:R-:W-:-:S07]  /*14670*/  IADD3 R55, PT, PT, R61, -0x1, RZ ;  /* 0xffffffff3d377810 */ /* 0x000fce0007ffe0ff */
.L_x_6923:
[----:B------:R-:W-:-:S13]  /*14680*/  ISETP.GE.AND P0, PT, R55, R160, PT ;  /* 0x000000a03700720c */ /* 0x000fda0003f06270 */
[----:B------:R-:W-:Y:S05]  /*14690*/  @!P0 BRA `(.L_x_6924) ;  /* 0x0000003800888947 */ /* 0x000fea0003800000 */
[----:B------:R-:W1:Y:S01]  /*146a0*/  S2UR UR5, SR_CgaCtaId ;  /* 0x00000000000579c3 */ /* 0x000e620000008800 */
[----:B------:R-:W-:Y:S01]  /*146b0*/  ISETP.NE.U32.AND P0, PT, RZ, UR12, PT ;  /* 0x0000000cff007c0c */ /* 0x000fe2000bf05070 */
[----:B------:R-:W-:Y:S01]  /*146c0*/  IMAD.MOV.U32 R170, RZ, RZ, RZ ;  /* 0x000000ffffaa7224 */ /* 0x000fe200078e00ff */
[----:B------:R-:W-:Y:S01]  /*146d0*/  MOV R103, R2 ;  /* 0x0000000200677202 */ /* 0x000fe20000000f00 */
[C---:B------:R-:W-:Y:S01]  /*146e0*/  IMAD.SHL.U32 R172, R55.reuse, 0x80, RZ ;  /* 0x0000008037ac7824 */ /* 0x040fe200078e00ff */
[----:B------:R-:W-:Y:S01]  /*146f0*/  ISETP.NE.AND.EX P4, PT, RZ, UR13, PT, P0 ;  /* 0x0000000dff007c0c */ /* 0x000fe2000bf85300 */
[----:B------:R-:W-:Y:S01]  /*14700*/  IMAD.MOV.U32 R105, RZ, RZ, R0 ;  /* 0x000000ffff697224 */ /* 0x000fe200078e0000 */
[----:B------:R-:W-:Y:S01]  /*14710*/  UMOV UR13, 0x400 ;  /* 0x00000400000d7882 */ /* 0x000fe20000000000 */
[----:B------:R-:W-:Y:S01]  /*14720*/  VIADD R173, R55, 0x1 ;  /* 0x0000000137ad7836 */ /* 0x000fe20000000000 */
[C---:B------:R-:W-:Y:S01]  /*14730*/  LOP3.LUT R171, R172.reuse, 0x40, R53, 0xfe, !PT ;  /* 0x00000040acab7812 */ /* 0x040fe200078efe35 */
[----:B------:R-:W2:Y:S01]  /*14740*/  LDCU UR12, c[0x0][0x440] ;  /* 0x00008800ff0c77ac */ /* 0x000ea20008000800 */
[----:B------:R-:W-:Y:S01]  /*14750*/  IADD3 R172, PT, PT, R172, 0x80, RZ ;  /* 0x00000080acac7810 */ /* 0x000fe20007ffe0ff */
[----:B------:R-:W3:Y:S06]  /*14760*/  LDCU UR4, c[0x0][0x45c] ;  /* 0x00008b80ff0477ac */ /* 0x000eec0008000800 */
[----:B------:R-:W-:Y:S01]  /*14770*/  @!P4 IADD3 R170, P0, PT, RZ, -R170, RZ ;  /* 0x800000aaffaac210 */ /* 0x000fe20007f1e0ff */
[----:B------:R-:W4:Y:S03]  /*14780*/  LDCU.64 UR8, c[0x0][0x3a0] ;  /* 0x00007400ff0877ac */ /* 0x000f260008000a00 */
[----:B------:R-:W-:Y:S01]  /*14790*/  P2R R174, PR, RZ, 0x1 ;  /* 0x00000001ffae7803 */ /* 0x000fe20000000000 */
[----:B------:R-:W2:Y:S01]  /*147a0*/  LDCU.64 UR10, c[0x0][0x3a8] ;  /* 0x00007500ff0a77ac */ /* 0x000ea20008000a00 */
[----:B-1----:R-:W-:-:S12]  /*147b0*/  ULEA UR5, UR5, UR13, 0x18 ;  /* 0x0000000d05057291 */ /* 0x002fd8000f8ec0ff */
.L_x_6928:
        /* <DEDUP_REMOVED lines=8> */
[----:B-1----:R-:W-:Y:S02]  /*14840*/  IMAD.SHL.U32 R13, R7, 0x8, RZ ;  /* 0x00000008070d7824 */ /* 0x002fe400078e00ff */
[----:B--2---:R-:W-:Y:S03]  /*14850*/  @!P4 IMAD.SHL.U32 R5, R8, 0x80, RZ ;  /* 0x000000800805c824 */ /* 0x004fe600078e00ff */
[----:B------:R-:W-:Y:S01]  /*14860*/  LOP3.LUT R0, R13, 0x1f8, RZ, 0xc0, !PT ;  /* 0x000001f80d007812 */ /* 0x000fe200078ec0ff */
[----:B------:R-:W-:Y:S03]  /*14870*/  @!P4 IMAD.X R5, RZ, RZ, ~R5, P0 ;  /* 0x000000ffff05c224 */ /* 0x000fe600000e0e05 */
[----:B------:R-:W-:Y:S02]  /*14880*/  LOP3.LUT R0, R0, 0x38, R7, 0x78, !PT ;  /* 0x0000003800007812 */ /* 0x000fe400078e7807 */
[----:B------:R-:W-:Y:S04]  /*14890*/  @!P4 SHF.R.S64 R2, R170, 0x1f, R5 ;  /* 0x0000001faa02c819 */ /* 0x000fe80000001005 */
[----:B------:R-:W-:Y:S01]  /*148a0*/  @!P4 IADD3 R167, P0, PT, R167, R2, RZ ;  /* 0x00000002a7a7c210 */ /* 0x000fe20007f1e0ff */
[----:B------:R-:W-:Y:S03]  /*148b0*/  IMAD.MOV.U32 R2, RZ, RZ, R166 ;  /* 0x000000ffff027224 */ /* 0x000fe600078e00a6 */
        /* <DEDUP_REMOVED lines=32> */
[----:B------:R-:W1:Y:S01]  /*14ac0*/  LDC.64 R8, c[0x0][0x3c0] ;  /* 0x0000f000ff087b82 */ /* 0x000e620000000a00 */
        /* <DEDUP_REMOVED lines=30> */
.L_x_6925:
[----:B------:R-:W-:Y:S01]  /*14cb0*/  LOP3.LUT R0, R0, 0x1e00, R13, 0xf8, !PT ;  /* 0x00001e0000007812 */ /* 0x000fe200078ef80d */
[C---:B------:R-:W-:Y:S01]  /*14cc0*/  IMAD.SHL.U32 R2, R8.reuse, 0x20, RZ ;  /* 0x0000002008027824 */ /* 0x040fe200078e00ff */
[----:B------:R-:W-:Y:S01]  /*14cd0*/  SHF.L.U64.HI R11, R8, 0x5, R11 ;  /* 0x00000005080b7819 */ /* 0x000fe2000001020b */
[----:B------:R-:W-:Y:S01]  /*14ce0*/  @!P1 IMAD.MOV.U32 R22, RZ, RZ, R167 ;  /* 0x000000ffff169224 */ /* 0x000fe200078e00a7 */
[----:B------:R-:W-:Y:S01]  /*14cf0*/  LEA R107, R0, UR5, 0x1 ;  /* 0x00000005006b7c11 */ /* 0x000fe2000f8e08ff */
[--C-:B------:R-:W-:Y:S01]  /*14d00*/  @!P1 IMAD.MOV.U32 R23, RZ, RZ, R166.reuse ;  /* 0x000000ffff179224 */ /* 0x100fe200078e00a6 */
[----:B------:R-:W-:Y:S01]  /*14d10*/  IADD3 R20, P0, PT, R2, R167, RZ ;  /* 0x000000a702147210 */ /* 0x000fe20007f1e0ff */
[----:B------:R-:W-:Y:S03]  /*14d20*/  VIADD R173, R173, 0xffffffff ;  /* 0xffffffffadad7836 */ /* 0x000fe60000000000 */
[----:B------:R-:W-:Y:S01]  /*14d30*/  @!PT LDS RZ, [RZ] ;  /* 0x00000000fffff984 */ /* 0x000fe20000000800 */
[----:B------:R-:W-:Y:S01]  /*14d40*/  @!PT LDS RZ, [RZ] ;  /* 0x00000000fffff984 */ /* 0x000fe20000000800 */
[----:B------:R-:W-:Y:S01]  /*14d50*/  @!PT LDS RZ, [RZ] ;  /* 0x00000000fffff984 */ /* 0x000fe20000000800 */
[----:B------:R-:W-:Y:S01]  /*14d60*/  @!P1 LDGSTS.E.BYPASS.LTC128B.128 [R107+0x6000], desc[UR6][R22.64] ;  /* 0x06000000166b9fae */ /* 0x000fe2000b981a06 */
[----:B------:R-:W-:Y:S01]  /*14d70*/  IMAD.X R21, R11, 0x1, R166, P0 ;  /* 0x000000010b157824 */ /* 0x000fe200000e06a6 */
[-C--:B------:R-:W-:Y:S02]  /*14d80*/  IADD3 R18, P2, PT, R20, R2.reuse, RZ ;  /* 0x0000000214127210 */ /* 0x080fe40007f5e0ff */
        /* <DEDUP_REMOVED lines=27> */
[----:B------:R-:W-:Y:S03]  /*14f40*/  ISETP.GT.AND P0, PT, R173, R160, PT ;  /* 0x000000a0ad00720c */ /* 0x000fe60003f04270 */
        /* <DEDUP_REMOVED lines=21> */
[----:B------:R-:W2:Y:S04]  /*150a0*/  LDSM.16.M88.4 R112, [R158+0x2000] ;  /* 0x002000009e70783b */ /* 0x000ea80000000200 */
        /* <DEDUP_REMOVED lines=9> */
[C---:B--2---:R-:W-:Y:S08]  /*15140*/  HMMA.16816.F32 R4, R108.reuse, R112, RZ ;  /* 0x000000706c04723c */ /* 0x044ff000000018ff */
[C---:B-1----:R-:W-:Y:S01]  /*15150*/  HMMA.16816.F32 R8, R108.reuse, R114, RZ ;  /* 0x000000726c08723c */ /* 0x042fe200000018ff */
[----:B------:R-:W1:Y:S07]  /*15160*/  LDSM.16.M88.4 R112, [R153+0x2000] ;  /* 0x002000009970783b */ /* 0x000e6e0000000200 */
[C---:B---3--:R-:W-:Y:S08]  /*15170*/  HMMA.16816.F32 R12, R108.reuse, R116, RZ ;  /* 0x000000746c0c723c */ /* 0x048ff000000018ff */
[C---:B------:R-:W-:Y:S01]  /*15180*/  HMMA.16816.F32 R16, R108.reuse, R118, RZ ;  /* 0x000000766c10723c */ /* 0x040fe200000018ff */
[----:B------:R-:W2:Y:S07]  /*15190*/  LDSM.16.M88.4 R116, [R153+0x2800] ;  /* 0x002800009974783b */ /* 0x000eae0000000200 */
[C---:B-----5:R-:W-:Y:S08]  /*151a0*/  HMMA.16816.F32 R20, R108.reuse, R120, RZ ;  /* 0x000000786c14723c */ /* 0x060ff000000018ff */
        /* <DEDUP_REMOVED lines=136> */
[----:B------:R-:W-:Y:S02]  /*15a30*/  SEL R113, R113, R108, !P2 ;  /* 0x0000006c71717207 */ /* 0x000fe40005000000 */
[-C--:B------:R-:W-:Y:S01]  /*15a40*/  LEA R114, P2, R117, R168.reuse, 0x2 ;  /* 0x000000a875727211 */ /* 0x080fe200078410ff */
[----:B------:R-:W1:Y:S01]  /*15a50*/  LDC.64 R108, c[0x0][0x3b8] ;  /* 0x0000ee00ff6c7b82 */ /* 0x000e620000000a00 */
        /* <DEDUP_REMOVED lines=20> */
.L_x_6927:
        /* <DEDUP_REMOVED lines=57> */
.L_x_6926:
[----:B------:R-:W-:Y:S02]  /*15f30*/  I2FP.F32.S32 R0, R171 ;  /* 0x000000ab00007245 */ /* 0x000fe40000201400 */
[C---:B------:R-:W-:Y:S02]  /*15f40*/  IADD3 R2, PT, PT, R171.reuse, -0x3f, RZ ;  /* 0xffffffc1ab027810 */ /* 0x040fe40007ffe0ff */
[----:B-1----:R-:W-:Y:S01]  /*15f50*/  IADD3 R107, PT, PT, R171, -0x38, RZ ;  /* 0xffffffc8ab6b7810 */ /* 0x002fe20007ffe0ff */
[CC--:B------:R-:W-:Y:S01]  /*15f60*/  FFMA.FTZ R38, R3.reuse, R0.reuse, R38 ;  /* 0x0000000003267223 */ /* 0x0c0fe20000010026 */
[----:B------:R-:W-:Y:S01]  /*15f70*/  FFMA.FTZ R36, R3, R0, R36 ;  /* 0x0000000003247223 */ /* 0x000fe20000010024 */
[----:B------:R-:W-:Y:S02]  /*15f80*/  IADD3 R0, PT, PT, R171, -0x37, RZ ;  /* 0xffffffc9ab007810 */ /* 0x000fe40007ffe0ff */
[----:B------:R-:W-:Y:S02]  /*15f90*/  I2FP.F32.S32 R2, R2 ;  /* 0x0000000200027245 */ /* 0x000fe40000201400 */
[----:B------:R-:W-:Y:S02]  /*15fa0*/  I2FP.F32.S32 R0, R0 ;  /* 0x0000000000007245 */ /* 0x000fe40000201400 */
[----:B------:R-:W-:Y:S01]  /*15fb0*/  I2FP.F32.S32 R107, R107 ;  /* 0x0000006b006b7245 */ /* 0x000fe20000201400 */
[CC--:B------:R-:W-:Y:S01]  /*15fc0*/  FFMA.FTZ R7, R3.reuse, R2.reuse, R7 ;  /* 0x0000000203077223 */ /* 0x0c0fe20000010007 */
[C---:B------:R-:W-:Y:S01]  /*15fd0*/  FFMA.FTZ R5, R3.reuse, R2, R5 ;  /* 0x0000000203057223 */ /* 0x040fe20000010005 */
[CC--:B------:R-:W-:Y:S01]  /*15fe0*/  FFMA.FTZ R11, R3.reuse, R0.reuse, R11 ;  /* 0x00000000030b7223 */ /* 0x0c0fe2000001000b */
[----:B------:R-:W-:Y:S01]  /*15ff0*/  FFMA.FTZ R9, R3, R0, R9 ;  /* 0x0000000003097223 */ /* 0x000fe20000010009 */
[----:B------:R-:W-:Y:S01]  /*16000*/  IADD3 R0, PT, PT, R171, -0x27, RZ ;  /* 0xffffffd9ab007810 */ /* 0x000fe20007ffe0ff */
[-C--:B------:R-:W-:Y:S01]  /*16010*/  FFMA.FTZ R10, R3, R107.reuse, R10 ;  /* 0x0000006b030a7223 */ /* 0x080fe2000001000a */
[----:B------:R-:W-:Y:S01]  /*16020*/  IADD3 R2, PT, PT, R171, -0x2f, RZ ;  /* 0xffffffd1ab027810 */ /* 0x000fe20007ffe0ff */
[----:B------:R-:W-:Y:S01]  /*16030*/  FFMA.FTZ R8, R3, R107, R8 ;  /* 0x0000006b03087223 */ /* 0x000fe20000010008 */
[----:B------:R-:W-:Y:S02]  /*16040*/  I2FP.F32.S32 R0, R0 ;  /* 0x0000000000007245 */ /* 0x000fe40000201400 */
        /* <DEDUP_REMOVED lines=31> */
[CC--:B------:R-:W-:Y:S01]  /*16240*/  FFMA.FTZ R43, R3.reuse, R0.reuse, R43 ;  /* 0x00000000032b7223 */ /* 0x0c0fe2000001002b */
[----:B------:R-:W-:Y:S01]  /*16250*/  FFMA.FTZ R41, R3, R0, R41 ;  /* 0x0000000003297223 */ /* 0x000fe20000010029 */
[----:B------:R-:W-:Y:S01]  /*16260*/  IADD3 R109, PT, PT, R171, -0x30, RZ ;  /* 0xffffffd0ab6d7810 */ /* 0x000fe20007ffe0ff */
[-C--:B------:R-:W-:Y:S01]  /*16270*/  FFMA.FTZ R39, R3, R2.reuse, R39 ;  /* 0x0000000203277223 */ /* 0x080fe20000010027 */
[----:B------:R-:W-:Y:S01]  /*16280*/  IADD3 R0, PT, PT, R171, 0x19, RZ ;  /* 0x00000019ab007810 */ /* 0x000fe20007ffe0ff */
[----:B------:R-:W-:Y:S01]  /*16290*/  FFMA.FTZ R37, R3, R2, R37 ;  /* 0x0000000203257223 */ /* 0x000fe20000010025 */
[----:B------:R-:W-:Y:S01]  /*162a0*/  IADD3 R2, PT, PT, R171, 0x11, RZ ;  /* 0x00000011ab027810 */ /* 0x000fe20007ffe0ff */
[C---:B------:R-:W-:Y:S01]  /*162b0*/  FFMA.FTZ R16, R3.reuse, R107, R16 ;  /* 0x0000006b03107223 */ /* 0x040fe20000010010 */
[----:B------:R-:W-:Y:S01]  /*162c0*/  I2FP.F32.S32 R109, R109 ;  /* 0x0000006d006d7245 */ /* 0x000fe20000201400 */
[----:B------:R-:W-:Y:S01]  /*162d0*/  FFMA.FTZ R18, R3, R107, R18 ;  /* 0x0000006b03127223 */ /* 0x000fe20000010012 */
[----:B------:R-:W-:Y:S02]  /*162e0*/  I2FP.F32.S32 R0, R0 ;  /* 0x0000000000007245 */ /* 0x000fe40000201400 */
[----:B------:R-:W-:Y:S01]  /*162f0*/  IADD3 R107, PT, PT, R171, -0x18, RZ ;  /* 0xffffffe8ab6b7810 */ /* 0x000fe20007ffe0ff */
[-C--:B------:R-:W-:Y:S01]  /*16300*/  FFMA.FTZ R14, R3, R109.reuse, R14 ;  /* 0x0000006d030e7223 */ /* 0x080fe2000001000e */
[----:B------:R-:W-:Y:S01]  /*16310*/  IADD3 R104, PT, PT, R171, 0x21, RZ ;  /* 0x00000021ab687810 */ /* 0x000fe20007ffe0ff */
[C---:B------:R-:W-:Y:S01]  /*16320*/  FFMA.FTZ R12, R3.reuse, R109, R12 ;  /* 0x0000006d030c7223 */ /* 0x040fe2000001000c */
[----:B------:R-:W-:Y:S01]  /*16330*/  I2FP.F32.S32 R2, R2 ;  /* 0x0000000200027245 */ /* 0x000fe20000201400 */
[CC--:B------:R-:W-:Y:S01]  /*16340*/  FFMA.FTZ R51, R3.reuse, R0.reuse, R51 ;  /* 0x0000000003337223 */ /* 0x0c0fe20000010033 */
[----:B------:R-:W-:Y:S01]  /*16350*/  FFMA.FTZ R49, R3, R0, R49 ;  /* 0x0000000003317223 */ /* 0x000fe20000010031 */
[----:B------:R-:W-:Y:S02]  /*16360*/  I2FP.F32.S32 R107, R107 ;  /* 0x0000006b006b7245 */ /* 0x000fe40000201400 */
[----:B------:R-:W-:Y:S01]  /*16370*/  FMNMX3.FTZ R102, R105, R6, R7, !PT ;  /* 0x0000000669667276 */ /* 0x000fe20007810007 */
[C---:B------:R-:W-:Y:S01]  /*16380*/  FFMA.FTZ R47, R3.reuse, R2, R47 ;  /* 0x00000002032f7223 */ /* 0x040fe2000001002f */
[----:B------:R-:W-:Y:S01]  /*16390*/  I2FP.F32.S32 R0, R104 ;  /* 0x0000006800007245 */ /* 0x000fe20000201400 */
[----:B------:R-:W-:Y:S01]  /*163a0*/  FFMA.FTZ R45, R3, R2, R45 ;  /* 0x00000002032d7223 */ /* 0x000fe2000001002d */
[----:B------:R-:W-:Y:S01]  /*163b0*/  IADD3 R109, PT, PT, R171, -0x20, RZ ;  /* 0xffffffe0ab6d7810 */ /* 0x000fe20007ffe0ff */
[-C--:B------:R-:W-:Y:S01]  /*163c0*/  FFMA.FTZ R26, R3, R107.reuse, R26 ;  /* 0x0000006b031a7223 */ /* 0x080fe2000001001a */
[----:B------:R-:W-:Y:S01]  /*163d0*/  FMNMX3.FTZ R104, R103, R4, R5, !PT ;  /* 0x0000000467687276 */ /* 0x000fe20007810005 */
[----:B------:R-:W-:Y:S01]  /*163e0*/  FFMA.FTZ R24, R3, R107, R24 ;  /* 0x0000006b03187223 */ /* 0x000fe20000010018 */
[----:B------:R-:W-:Y:S01]  /*163f0*/  IADD3 R2, PT, PT, R171, 0x20, RZ ;  /* 0x00000020ab027810 */ /* 0x000fe20007ffe0ff */
[C---:B------:R-:W-:Y:S01]  /*16400*/  FFMA.FTZ R55, R3.reuse, R0, R55 ;  /* 0x0000000003377223 */ /* 0x040fe20000010037 */
[----:B------:R-:W-:Y:S01]  /*16410*/  FMNMX3.FTZ R102, R102, R10, R11, !PT ;  /* 0x0000000a66667276 */ /* 0x000fe2000781000b */
[----:B------:R-:W-:Y:S01]  /*16420*/  FFMA.FTZ R53, R3, R0, R53 ;  /* 0x0000000003357223 */ /* 0x000fe20000010035 */
[----:B------:R-:W-:Y:S02]  /*16430*/  I2FP.F32.S32 R109, R109 ;  /* 0x0000006d006d7245 */ /* 0x000fe40000201400 */
[----:B------:R-:W-:Y:S02]  /*16440*/  FMNMX3.FTZ R104, R104, R8, R9, !PT ;  /* 0x0000000868687276 */ /* 0x000fe40007810009 */
[----:B------:R-:W-:Y:S01]  /*16450*/  IADD3 R107, PT, PT, R171, -0x8, RZ ;  /* 0xfffffff8ab6b7810 */ /* 0x000fe20007ffe0ff */
[CC--:B------:R-:W-:Y:S01]  /*16460*/  FFMA.FTZ R22, R3.reuse, R109.reuse, R22 ;  /* 0x0000006d03167223 */ /* 0x0c0fe20000010016 */
[----:B------:R-:W-:Y:S01]  /*16470*/  I2FP.F32.S32 R2, R2 ;  /* 0x0000000200027245 */ /* 0x000fe20000201400 */
[C---:B------:R-:W-:Y:S01]  /*16480*/  FFMA.FTZ R20, R3.reuse, R109, R20 ;  /* 0x0000006d03147223 */ /* 0x040fe20000010014 */
[----:B------:R-:W-:Y:S02]  /*16490*/  FMNMX3.FTZ R102, R102, R14, R15, !PT ;  /* 0x0000000e66667276 */ /* 0x000fe4000781000f */
        /* <DEDUP_REMOVED lines=53> */
[----:B------:R-:W-:Y:S02]  /*167f0*/  I2FP.F32.S32 R104, R104 ;  /* 0x0000006800687245 */ /* 0x000fe40000201400 */
[C---:B------:R-:W-:Y:S02]  /*16800*/  IADD3 R2, PT, PT, R171.reuse, 0x39, RZ ;  /* 0x00000039ab027810 */ /* 0x040fe40007ffe0ff */
[----:B------:R-:W-:Y:S01]  /*16810*/  IADD3 R107, PT, PT, R171, 0x38, RZ ;  /* 0x00000038ab6b7810 */ /* 0x000fe20007ffe0ff */
[C---:B------:R-:W-:Y:S01]  /*16820*/  FFMA.FTZ R63, R3.reuse, R104, R63 ;  /* 0x00000068033f7223 */ /* 0x040fe2000001003f */
[----:B------:R-:W-:Y:S01]  /*16830*/  FMNMX3.FTZ R0, R0, R54, R55, !PT ;  /* 0x0000003600007276 */ /* 0x000fe20007810037 */
[C---:B------:R-:W-:Y:S01]  /*16840*/  FFMA.FTZ R61, R3.reuse, R104, R61 ;  /* 0x00000068033d7223 */ /* 0x040fe2000001003d */
[----:B------:R-:W-:Y:S02]  /*16850*/  FMNMX3.FTZ R102, R102, R52, R53, !PT ;  /* 0x0000003466667276 */ /* 0x000fe40007810035 */
[----:B------:R-:W-:Y:S02]  /*16860*/  I2FP.F32.S32 R2, R2 ;  /* 0x0000000200027245 */ /* 0x000fe40000201400 */
[----:B------:R-:W-:Y:S02]  /*16870*/  I2FP.F32.S32 R107, R107 ;  /* 0x0000006b006b7245 */ /* 0x000fe40000201400 */
[----:B------:R-:W-:Y:S01]  /*16880*/  FMNMX3.FTZ R0, R0, R58, R59, !PT ;  /* 0x0000003a00007276 */ /* 0x000fe2000781003b */
[C---:B------:R-:W-:Y:S01]  /*16890*/  FFMA.FTZ R67, R3.reuse, R2, R67 ;  /* 0x0000000203437223 */ /* 0x040fe20000010043 */
[----:B------:R-:W-:Y:S01]  /*168a0*/  FMNMX3.FTZ R102, R102, R56, R57, !PT ;  /* 0x0000003866667276 */ /* 0x000fe20007810039 */
[CC--:B------:R-:W-:Y:S01]  /*168b0*/  FFMA.FTZ R66, R3.reuse, R107.reuse, R66 ;  /* 0x0000006b03427223 */ /* 0x0c0fe20000010042 */
[----:B------:R-:W-:Y:S01]  /*168c0*/  FMNMX3.FTZ R0, R0, R62, R63, !PT ;  /* 0x0000003e00007276 */ /* 0x000fe2000781003f */
[C---:B------:R-:W-:Y:S01]  /*168d0*/  FFMA.FTZ R65, R3.reuse, R2, R65 ;  /* 0x0000000203417223 */ /* 0x040fe20000010041 */
[----:B------:R-:W-:Y:S01]  /*168e0*/  FFMA.FTZ R64, R3, R107, R64 ;  /* 0x0000006b03407223 */ /* 0x000fe20000010040 */
        /* <DEDUP_REMOVED lines=14> */
[C---:B------:R-:W-:Y:S01]  /*169d0*/  FADD.FTZ R104, -R0.reuse, R105 ;  /* 0x0000006900687221 */ /* 0x040fe20000010100 */
[C---:B------:R-:W-:Y:S01]  /*169e0*/  FMUL.FTZ R117, R0.reuse, UR4 ;  /* 0x0000000400757c20 */ /* 0x040fe20008410000 */
[----:B------:R-:W-:Y:S01]  /*169f0*/  FSETP.NEU.FTZ.AND P0, PT, R0, -INF , PT ;  /* 0xff8000000000780b */ /* 0x000fe20003f1d000 */
[----:B------:R-:W-:Y:S01]  /*16a00*/  LDSM.16.MT88.4 R108, [R150+0x6000] ;  /* 0x00600000966c783b */ /* 0x000fe20000004200 */
[----:B------:R-:W-:Y:S01]  /*16a10*/  FADD.FTZ R105, -R2, R103 ;  /* 0x0000006702697221 */ /* 0x000fe20000010100 */
[----:B------:R-:W-:Y:S01]  /*16a20*/  FMUL.FTZ R102, R104, UR4 ;  /* 0x0000000468667c20 */ /* 0x000fe20008410000 */
[----:B------:R-:W-:Y:S01]  /*16a30*/  FSEL R117, R117, RZ, P0 ;  /* 0x000000ff75757208 */ /* 0x000fe20000000000 */
[C---:B------:R-:W-:Y:S01]  /*16a40*/  FMUL.FTZ R116, R2.reuse, UR4 ;  /* 0x0000000402747c20 */ /* 0x040fe20008410000 */
[----:B------:R-:W-:Y:S01]  /*16a50*/  FMUL.FTZ R103, R105, UR4 ;  /* 0x0000000469677c20 */ /* 0x000fe20008410000 */
[----:B------:R-:W-:Y:S02]  /*16a60*/  FSETP.NEU.FTZ.AND P0, PT, R2, -INF , PT ;  /* 0xff8000000200780b */ /* 0x000fe40003f1d000 */
[----:B------:R-:W1:Y:S01]  /*16a70*/  LDSM.16.MT88.4 R104, [R154+0x6000] ;  /* 0x006000009a68783b */ /* 0x000e620000004200 */
[--C-:B------:R-:W-:Y:S01]  /*16a80*/  FFMA.FTZ R120, R10, UR4, -R117.reuse ;  /* 0x000000040a787c23 */ /* 0x100fe20008010875 */
[----:B------:R-:W-:Y:S01]  /*16a90*/  FSEL R116, R116, RZ, P0 ;  /* 0x000000ff74747208 */ /* 0x000fe20000000000 */
[--C-:B------:R-:W-:Y:S01]  /*16aa0*/  FFMA.FTZ R119, R11, UR4, -R117.reuse ;  /* 0x000000040b777c23 */ /* 0x100fe20008010875 */
[--C-:B------:R-:W-:Y:S01]  /*16ab0*/  FFMA.FTZ R123, R6, UR4, -R117.reuse ;  /* 0x00000004067b7c23 */ /* 0x100fe20008010875 */
[--C-:B------:R-:W-:Y:S01]  /*16ac0*/  FFMA.FTZ R122, R7, UR4, -R117.reuse ;  /* 0x00000004077a7c23 */ /* 0x100fe20008010875 */
[----:B------:R-:W2:Y:S01]  /*16ad0*/  MUFU.EX2 R102, R102 ;  /* 0x0000006600667308 */ /* 0x000ea20000000800 */
[--C-:B------:R-:W-:Y:S01]  /*16ae0*/  FFMA.FTZ R121, R8, UR4, -R116.reuse ;  /* 0x0000000408797c23 */ /* 0x100fe20008010874 */
[--C-:B------:R-:W-:Y:S01]  /*16af0*/  FFMA.FTZ R118, R9, UR4, -R116.reuse ;  /* 0x0000000409767c23 */ /* 0x100fe20008010874 */
[--C-:B------:R-:W-:Y:S01]  /*16b00*/  FFMA.FTZ R126, R4, UR4, -R116.reuse ;  /* 0x00000004047e7c23 */ /* 0x100fe20008010874 */
[--C-:B------:R-:W-:Y:S06]  /*16b10*/  FFMA.FTZ R124, R5, UR4, -R116.reuse ;  /* 0x00000004057c7c23 */ /* 0x100fec0008010874 */
        /* <DEDUP_REMOVED lines=44> */
[----:B------:R-:W-:Y:S01]  /*16de0*/  FMUL.FTZ R14, R102, R90 ;  /* 0x0000005a660e7220 */ /* 0x000fe20000410000 */
[--C-:B------:R-:W-:Y:S01]  /*16df0*/  FFMA.FTZ R125, R15, UR4, -R117.reuse ;  /* 0x000000040f7d7c23 */ /* 0x100fe20008010875 */
[----:B--2---:R-:W-:Y:S01]  /*16e00*/  F2FP.F16.F32.PACK_AB R98, R118, R121 ;  /* 0x000000797662723e */ /* 0x004fe200000000ff */
[----:B------:R-:W-:Y:S01]  /*16e10*/  FMUL.FTZ R15, R102, R91 ;  /* 0x0000005b660f7220 */ /* 0x000fe20000410000 */
[--C-:B------:R-:W-:Y:S01]  /*16e20*/  FFMA.FTZ R130, R12, UR4, -R116.reuse ;  /* 0x000000040c827c23 */ /* 0x100fe20008010874 */
[----:B------:R-:W-:Y:S01]  /*16e30*/  FMUL.FTZ R12, R103, R88 ;  /* 0x00000058670c7220 */ /* 0x000fe20000410000 */
[----:B------:R-:W-:Y:S01]  /*16e40*/  MUFU.EX2 R128, R128 ;  /* 0x0000008000807308 */ /* 0x000fe20000000800 */
[--C-:B------:R-:W-:Y:S01]  /*16e50*/  FFMA.FTZ R127, R17, UR4, -R116.reuse ;  /* 0x00000004117f7c23 */ /* 0x100fe20008010874 */
[----:B------:R-:W-:Y:S01]  /*16e60*/  FMUL.FTZ R17, R103, R85 ;  /* 0x0000005567117220 */ /* 0x000fe20000410000 */
[C---:B-1----:R-:W-:Y:S07]  /*16e70*/  HMMA.16816.F32 R4, R96.reuse, R104, R4 ;  /* 0x000000686004723c */ /* 0x042fee0000001804 */
[----:B------:R-:W1:Y:S10]  /*16e80*/  MUFU.EX2 R125, R125 ;  /* 0x0000007d007d7308 */ /* 0x000e740000000800 */
        /* <DEDUP_REMOVED lines=13> */
[--C-:B------:R-:W-:Y:S01]  /*16f60*/  FFMA.FTZ R45, R48, UR4, -R116.reuse ;  /* 0x00000004302d7c23 */ /* 0x100fe20008010874 */
[--C-:B------:R-:W-:Y:S01]  /*16f70*/  FFMA.FTZ R46, R46, UR4, -R117.reuse ;  /* 0x000000042e2e7c23 */ /* 0x100fe20008010875 */
[--C-:B------:R-:W-:Y:S07]  /*16f80*/  FFMA.FTZ R47, R47, UR4, -R117.reuse ;  /* 0x000000042f2f7c23 */ /* 0x100fee0008010875 */
[----:B------:R-:W1:Y:S01]  /*16f90*/  MUFU.EX2 R129, R129 ;  /* 0x0000008100817308 */ /* 0x000e620000000800 */
[--C-:B------:R-:W-:Y:S01]  /*16fa0*/  FFMA.FTZ R50, R50, UR4, -R117.reuse ;  /* 0x0000000432327c23 */ /* 0x100fe20008010875 */
[C---:B------:R-:W-:Y:S01]  /*16fb0*/  HMMA.16816.F32 R72, R96.reuse, R110, R72 ;  /* 0x0000006e6048723c */ /* 0x040fe20000001848 */
[----:B------:R-:W3:Y:S07]  /*16fc0*/  LDSM.16.MT88.4 R108, [R150+0x6800] ;  /* 0x00680000966c783b */ /* 0x000eee0000004200 */
        /* <DEDUP_REMOVED lines=9> */
[C---:B------:R-:W-:Y:S01]  /*17060*/  FMUL.FTZ R18, R102.reuse, R86 ;  /* 0x0000005666127220 */ /* 0x040fe20000410000 */
[----:B-1----:R-:W-:Y:S01]  /*17070*/  F2FP.F16.F32.PACK_AB R20, R129, R134 ;  /* 0x000000868114723e */ /* 0x002fe200000000ff */
[--C-:B------:R-:W-:Y:S01]  /*17080*/  FFMA.FTZ R112, R19, UR4, -R117.reuse ;  /* 0x0000000413707c23 */ /* 0x100fe20008010875 */
[----:B------:R-:W-:Y:S01]  /*17090*/  FMUL.FTZ R19, R102, R87 ;  /* 0x0000005766137220 */ /* 0x000fe20000410000 */
[C---:B------:R-:W-:Y:S04]  /*170a0*/  HMMA.16816.F32 R80, R96.reuse, R114, R80 ;  /* 0x000000726050723c */ /* 0x040fe80000001850 */
[----:B------:R-:W-:Y:S01]  /*170b0*/  MUFU.EX2 R113, R113 ;  /* 0x0000007100717308 */ /* 0x000fe20000000800 */
[--C-:B------:R-:W-:Y:S01]  /*170c0*/  FFMA.FTZ R115, R13, UR4, -R116.reuse ;  /* 0x000000040d737c23 */ /* 0x100fe20008010874 */
[--C-:B------:R-:W-:Y:S01]  /*170d0*/  FFMA.FTZ R114, R16, UR4, -R116.reuse ;  /* 0x0000000410727c23 */ /* 0x100fe20008010874 */
[C---:B------:R-:W-:Y:S07]  /*170e0*/  FMUL.FTZ R13, R103.reuse, R89 ;  /* 0x00000059670d7220 */ /* 0x040fee0000410000 */
[----:B------:R-:W1:Y:S01]  /*170f0*/  MUFU.EX2 R112, R112 ;  /* 0x0000007000707308 */ /* 0x000e620000000800 */
[----:B------:R-:W5:Y:S01]  /*17100*/  LDSM.16.MT88.4 R88, [R149+0x6800] ;  /* 0x006800009558783b */ /* 0x000f620000004200 */
[C---:B------:R-:W-:Y:S01]  /*17110*/  FMUL.FTZ R16, R103.reuse, R84 ;  /* 0x0000005467107220 */ /* 0x040fe20000410000 */
[----:B------:R-:W-:Y:S07]  /*17120*/  FFMA.FTZ R66, R66, UR4, -R117 ;  /* 0x0000000442427c23 */ /* 0x000fee0008010875 */
[----:B------:R-:W2:Y:S01]  /*17130*/  MUFU.EX2 R115, R115 ;  /* 0x0000007300737308 */ /* 0x000ea20000000800 */
[----:B------:R-:W-:Y:S01]  /*17140*/  FFMA.FTZ R49, R64, UR4, -R116 ;  /* 0x0000000440317c23 */ /* 0x000fe20008010874 */
[C---:B----4-:R-:W-:Y:S08]  /*17150*/  HMMA.16816.F32 R12, R96.reuse, R92, R12 ;  /* 0x0000005c600c723c */ /* 0x050ff0000000180c */
[----:B------:R-:W4:Y:S01]  /*17160*/  MUFU.EX2 R114, R114 ;  /* 0x0000007200727308 */ /* 0x000f220000000800 */
[----:B------:R-:W-:Y:S01]  /*17170*/  FFMA.FTZ R123, R102, R175, R123 ;  /* 0x000000af667b7223 */ /* 0x000fe2000001007b */
[----:B------:R-:W-:Y:S01]  /*17180*/  FFMA.FTZ R126, R103, R176, R126 ;  /* 0x000000b0677e7223 */ /* 0x000fe2000001007e */
        /* <DEDUP_REMOVED lines=10> */
[----:B------:R-:W-:Y:S01]  /*17230*/  FADD.FTZ R126, R124, R126 ;  /* 0x0000007e7c7e7221 */ /* 0x000fe20000010000 */
        /* <DEDUP_REMOVED lines=9> */
[----:B------:R-:W-:Y:S09]  /*172d0*/  FADD.FTZ R121, R118, R121 ;  /* 0x0000007976797221 */ /* 0x000ff20000010000 */
[----:B------:R-:W-:Y:S01]  /*172e0*/  MUFU.EX2 R44, R44 ;  /* 0x0000002c002c7308 */ /* 0x000fe20000000800 */
[C---:B------:R-:W-:Y:S01]  /*172f0*/  HMMA.16816.F32 R8, R84.reuse, R106, R8 ;  /* 0x0000006a5408723c */ /* 0x040fe20000001808 */
[----:B------:R-:W2:Y:S08]  /*17300*/  LDSM.16.MT88.4 R104, [R150+0x7000] ;  /* 0x007000009668783b */ /* 0x000eb00000004200 */
[----:B------:R-:W-:Y:S01]  /*17310*/  MUFU.EX2 R137, R137 ;  /* 0x0000008900897308 */ /* 0x000fe20000000800 */
[----:B------:R-:W-:Y:S09]  /*17320*/  FADD.FTZ R130, R130, R121 ;  /* 0x0000007982827221 */ /* 0x000ff20000010000 */
[----:B------:R-:W-:Y:S01]  /*17330*/  MUFU.EX2 R45, R45 ;  /* 0x0000002d002d7308 */ /* 0x000fe20000000800 */
[C---:B---3--:R-:W-:Y:S03]  /*17340*/  HMMA.16816.F32 R68, R84.reuse, R108, R68 ;  /* 0x0000006c5444723c */ /* 0x048fe60000001844 */
[--C-:B------:R-:W-:Y:S01]  /*17350*/  FFMA.FTZ R108, R26, UR4, -R117.reuse ;  /* 0x000000041a6c7c23 */ /* 0x100fe20008010875 */
[--C-:B------:R-:W-:Y:S05]  /*17360*/  FFMA.FTZ R109, R27, UR4, -R117.reuse ;  /* 0x000000041b6d7c23 */ /* 0x100fea0008010875 */
        /* <DEDUP_REMOVED lines=17> */
[----:B------:R-:W-:Y:S01]  /*17480*/  FADD.FTZ R129, R129, R134 ;  /* 0x0000008681817221 */ /* 0x000fe20000010000 */
        /* <DEDUP_REMOVED lines=155> */
[----:B------:R-:W-:Y:S01]  /*17e40*/  MOV R105, R0 ;  /* 0x0000000000697202 */ /* 0x000fe20000000f00 */
[----:B------:R-:W-:Y:S01]  /*17e50*/  FADD.FTZ R135, R135, R30 ;  /* 0x0000001e87877221 */ /* 0x000fe20000010000 */
        /* <DEDUP_REMOVED lines=38> */
.L_x_6924:
        /* <DEDUP_REMOVED lines=140> */
.L_x_6930:
[----:B------:R-:W-:Y:S05]  /*18980*/  BSYNC.RECONVERGENT B0 ;  /* 0x0000000000007941 */ /* 0x000fea0003800200 */
.L_x_6929:
        /* <DEDUP_REMOVED lines=37> */
.L_x_6931:
        /* <DEDUP_REMOVED lines=10> */
.L_x_7198:


//--------------------- .text._ZN5flash24flash_fwd_splitkv_kernelI23Flash_fwd_kernel_traitsILi64ELi64ELi128ELi4ELb0ELb0EN7cutlass6half_tE19Flash_kernel_traitsILi64ELi64ELi128ELi4ES3_EELb1ELb0ELb1ELb0ELb0ELb1ELb1ELb1EEEvNS_16Flash_fwd_paramsE --------------------------
	.section	.text._ZN5flash24flash_fwd_splitkv_kernelI23Flash_fwd_kernel_traitsILi64ELi64ELi128ELi4ELb0ELb0EN7cutlass6half_tE19Flash_kernel_traitsILi64ELi64ELi128ELi4ES3_EELb1ELb0ELb1ELb0ELb0ELb1ELb1ELb1EEEvNS_16Flash_fwd_paramsE,"ax",@progbits
	.align	128
        .global         _ZN5flash24flash_fwd_splitkv_kernelI23Flash_fwd_kernel_traitsILi64ELi64ELi128ELi4ELb0ELb0EN7cutlass6half_tE19Flash_kernel_traitsILi64ELi64ELi128ELi4ES3_EELb1ELb0ELb1ELb0ELb0ELb1ELb1ELb1EEEvNS_16Flash_fwd_paramsE
        .type           _ZN5flash24flash_fwd_splitkv_kernelI23Flash_fwd_kernel_traitsILi64ELi64ELi128ELi4ELb0ELb0EN7cutlass6half_tE19Flash_kernel_traitsILi64ELi64ELi128ELi4ES3_EELb1ELb0ELb1ELb0ELb0ELb1ELb1ELb1EEEvNS_16Flash_fwd_paramsE,@function
        .size           _ZN5flash24flash_fwd_splitkv_kernelI23Flash_fwd_kernel_traitsILi64ELi64ELi128ELi4ELb0ELb0EN7cutlass6half_tE19Flash_kernel_traitsILi64ELi64ELi128ELi4ES3_EELb1ELb0ELb1ELb0ELb0ELb1ELb1ELb1EEEvNS_16Flash_fwd_paramsE,(.L_x_7199 - _ZN5flash24flash_fwd_splitkv_kernelI23Flash_fwd_kernel_traitsILi64ELi64ELi128ELi4ELb0ELb0EN7cutlass6half_tE19Flash_kernel_traitsILi64ELi64ELi128ELi4ES3_EELb1ELb0ELb1ELb0ELb0ELb1ELb1ELb1EEEvNS_16Flash_fwd_paramsE)
        .other          _ZN5flash24flash_fwd_splitkv_kernelI23Flash_fwd_kernel_traitsILi64ELi64ELi128ELi4ELb0ELb0EN7cutlass6half_tE19Flash_kernel_traitsILi64ELi64ELi128ELi4ES3_EELb1ELb0ELb1ELb0ELb0ELb1ELb1ELb1EEEvNS_16Flash_fwd_paramsE,@"STO_CUDA_ENTRY STV_DEFAULT"
_ZN5flash24flash_fwd_splitkv_kernelI23Flash_fwd_kernel_traitsILi64ELi64ELi128ELi4ELb0ELb0EN7cutlass6half_tE19Flash_kernel_traitsILi64ELi64ELi128ELi4ES3_EELb1ELb0ELb1ELb0ELb0ELb1ELb1ELb1EEEvNS_16Flash_fwd_paramsE:
.text._ZN5flash24flash_fwd_splitkv_kernelI23Flash_fwd_kernel_traitsILi64ELi64ELi128ELi4ELb0ELb0EN7cutlass6half_tE19Flash_kernel_traitsILi64ELi64ELi128ELi4ES3_EELb1ELb0ELb1ELb0ELb0ELb1ELb1ELb1EEEvNS_16Flash_fwd_paramsE:
        /* <DEDUP_REMOVED lines=68> */
.L_x_6932:
        /* <DEDUP_REMOVED lines=135> */
.L_x_6933:
        /* <DEDUP_REMOVED lines=9> */
.L_x_6934:
        /* <DEDUP_REMOVED lines=104> */
.L_x_6935:
        /* <DEDUP_REMOVED lines=15> */
.L_x_6937:
[----:B------:R-:W2:Y:S01]  /*14b0*/  LDC.64 R74, c[0x0][0x3b8] ;  /* 0x0000ee00ff4a7b82 */ /* 0x000ea20000000a00 */
[----:B-1----:R-:W-:-:S05]  /*14c0*/  IADD3 R2, PT, PT, R4, R5, RZ ;  /* 0x0000000504027210 */ /* 0x002fca0007ffe0ff */
[C---:B--2---:R-:W-:Y:S02]  /*14d0*/  IMAD R21, R2.reuse, R75, RZ ;  /* 0x0000004b02157224 */ /* 0x044fe400078e02ff */
[----:B------:R-:W-:-:S05]  /*14e0*/  IMAD.WIDE.U32 R2, R2, R74, RZ ;  /* 0x0000004a02027225 */ /* 0x000fca00078e00ff */
[----:B------:R-:W-:Y:S02]  /*14f0*/  IADD3 R21, PT, PT, R3, R21, RZ ;  /* 0x0000001503157210 */ /* 0x000fe40007ffe0ff */
[----:B------:R-:W-:Y:S02]  /*1500*/  MOV R20, R2 ;  /* 0x0000000200147202 */ /* 0x000fe40000000f00 */
.L_x_6938:
        /* <DEDUP_REMOVED lines=14> */
.L_x_6939:
[----:B------:R-:W1:Y:S01]  /*15f0*/  LDC.64 R2, c[0x0][0x3c0] ;  /* 0x0000f000ff027b82 */ /* 0x000e620000000a00 */
[----:B------:R-:W-:-:S05]  /*1600*/  IADD3 R4, PT, PT, R4, R5, RZ ;  /* 0x0000000504047210 */ /* 0x000fca0007ffe0ff */
[C---:B-1----:R-:W-:Y:S02]  /*1610*/  IMAD R19, R4.reuse, R3, RZ ;  /* 0x0000000304137224 */ /* 0x042fe400078e02ff */
[----:B------:R-:W-:-:S05]  /*1620*/  IMAD.WIDE.U32 R4, R4, R2, RZ ;  /* 0x0000000204047225 */ /* 0x000fca00078e00ff */
[----:B------:R-:W-:Y:S02]  /*1630*/  IADD3 R19, PT, PT, R5, R19, RZ ;  /* 0x0000001305137210 */ /* 0x000fe40007ffe0ff */
[----:B------:R-:W-:-:S07]  /*1640*/  MOV R18, R4 ;  /* 0x0000000400127202 */ /* 0x000fce0000000f00 */
.L_x_6940:
        /* <DEDUP_REMOVED lines=49> */
.L_x_6936:
        /* <DEDUP_REMOVED lines=201> */
.L_x_6979:
        /* <DEDUP_REMOVED lines=176> */
.L_x_6943:
        /* <DEDUP_REMOVED lines=71> */
.L_x_6947:
[----:B------:R-:W-:Y:S05]  /*3560*/  BSYNC.RECONVERGENT B0 ;  /* 0x0000000000007941 */ /* 0x000fea0003800200 */
.L_x_6946:
        /* <DEDUP_REMOVED lines=54> */
.L_x_6949:
[----:B------:R-:W-:Y:S05]  /*38d0*/  BSYNC.RECONVERGENT B0 ;  /* 0x0000000000007941 */ /* 0x000fea0003800200 */
.L_x_6948:
        /* <DEDUP_REMOVED lines=60> */
.L_x_6951:
[----:B------:R-:W-:Y:S05]  /*3ca0*/  BSYNC.RECONVERGENT B0 ;  /* 0x0000000000007941 */ /* 0x000fea0003800200 */
.L_x_6950:
        /* <DEDUP_REMOVED lines=62> */
.L_x_6953:
[----:B------:R-:W-:Y:S05]  /*4090*/  BSYNC.RECONVERGENT B0 ;  /* 0x0000000000007941 */ /* 0x000fea0003800200 */
.L_x_6952:
        /* <DEDUP_REMOVED lines=62> */
.L_x_6955:
[----:B------:R-:W-:Y:S05]  /*4480*/  BSYNC.RECONVERGENT B0 ;  /* 0x0000000000007941 */ /* 0x000fea0003800200 */
.L_x_6954:
        /* <DEDUP_REMOVED lines=62> */
.L_x_6957:
[----:B------:R-:W-:Y:S05]  /*4870*/  BSYNC.RECONVERGENT B0 ;  /* 0x0000000000007941 */ /* 0x000fea0003800200 */
.L_x_6956:
        /* <DEDUP_REMOVED lines=62> */
.L_x_6959:
[----:B------:R-:W-:Y:S05]  /*4c60*/  BSYNC.RECONVERGENT B0 ;  /* 0x0000000000007941 */ /* 0x000fea0003800200 */
.L_x_6958:
        /* <DEDUP_REMOVED lines=62> */
.L_x_6961:
[----:B------:R-:W-:Y:S05]  /*5050*/  BSYNC.RECONVERGENT B0 ;  /* 0x0000000000007941 */ /* 0x000fea0003800200 */
.L_x_6960:
[----:B------:R-:W1:Y:S01]  /*5060*/  LDC R15, c[0x0][0x450] ;  /* 0x00011400ff0f7b82 */ /* 0x000e620000000800 */
[----:B--2---:R-:W-:Y:S05]  /*5070*/  IMAD.U32 R3, R36, -0x40, RZ ;  /* 0xffffffc024037824 */ /* 0x004fea00078e00ff */
[C---:B------:R-:W-:Y:S02]  /*5080*/  LEA R12, P1, R3.reuse, R12, 0x1 ;  /* 0x0000000c030c7211 */ /* 0x040fe400078208ff */
[C---:B------:R-:W-:Y:S02]  /*5090*/  LEA R52, P0, R3.reuse, R52, 0x1 ;  /* 0x0000003403347211 */ /* 0x040fe400078008ff */
[C---:B------:R-:W-:Y:S02]  /*50a0*/  LEA.HI.X.SX32 R13, R3.reuse, R13, 0x1, P1 ;  /* 0x0000000d030d7211 */ /* 0x040fe400008f0eff */
[----:B------:R-:W-:Y:S01]  /*50b0*/  LEA.HI.X.SX32 R53, R3, R53, 0x1, P0 ;  /* 0x0000003503357211 */ /* 0x000fe200000f0eff */
[----:B------:R-:W-:Y:S05]  /*50c0*/  BRA `(.L_x_6944) ;  /* 0x0000003000807947 */ /* 0x000fea0003800000 */
.L_x_6945:
        /* <DEDUP_REMOVED lines=104> */
.L_x_6963:
[----:B------:R-:W-:Y:S05]  /*5750*/  BSYNC.RECONVERGENT B0 ;  /* 0x0000000000007941 */ /* 0x000fea0003800200 */
.L_x_6962:
        /* <DEDUP_REMOVED lines=92> */
.L_x_6965:
[----:B------:R-:W-:Y:S05]  /*5d20*/  BSYNC.RECONVERGENT B0 ;  /* 0x0000000000007941 */ /* 0x000fea0003800200 */
.L_x_6964:
        /* <DEDUP_REMOVED lines=96> */
.L_x_6967:
[----:B------:R-:W-:Y:S05]  /*6330*/  BSYNC.RECONVERGENT B0 ;  /* 0x0000000000007941 */ /* 0x000fea0003800200 */
.L_x_6966:
        /* <DEDUP_REMOVED lines=98> */
.L_x_6969:
[----:B------:R-:W-:Y:S05]  /*6960*/  BSYNC.RECONVERGENT B0 ;  /* 0x0000000000007941 */ /* 0x000fea0003800200 */
.L_x_6968:
        /* <DEDUP_REMOVED lines=98> */
.L_x_6971:
[----:B------:R-:W-:Y:S05]  /*6f90*/  BSYNC.RECONVERGENT B0 ;  /* 0x0000000000007941 */ /* 0x000fea0003800200 */
.L_x_6970:
        /* <DEDUP_REMOVED lines=98> */
.L_x_6973:
[----:B------:R-:W-:Y:S05]  /*75c0*/  BSYNC.RECONVERGENT B0 ;  /* 0x0000000000007941 */ /* 0x000fea0003800200 */
.L_x_6972:
        /* <DEDUP_REMOVED lines=98> */
.L_x_6975:
[----:B------:R-:W-:Y:S05]  /*7bf0*/  BSYNC.RECONVERGENT B0 ;  /* 0x0000000000007941 */ /* 0x000fea0003800200 */
.L_x_6974:
        /* <DEDUP_REMOVED lines=102> */
.L_x_6977:
[----:B------:R-:W-:Y:S05]  /*8260*/  BSYNC.RECONVERGENT B0 ;  /* 0x0000000000007941 */ /* 0x000fea0003800200 */
.L_x_6976:
[----:B------:R-:W1:Y:S01]  /*8270*/  LDC R15, c[0x0][0x450] ;  /* 0x00011400ff0f7b82 */ /* 0x000e620000000800 */
[----:B--2---:R-:W-:Y:S05]  /*8280*/  IMAD.U32 R81, R81, -0x40, RZ ;  /* 0xffffffc051517824 */ /* 0x004fea00078e00ff */
[C---:B------:R-:W-:Y:S02]  /*8290*/  LEA R88, P1, R81.reuse, R88, 0x1 ;  /* 0x0000005851587211 */ /* 0x040fe400078208ff */
[C---:B------:R-:W-:Y:S02]  /*82a0*/  LEA R86, P0, R81.reuse, R86, 0x1 ;  /* 0x0000005651567211 */ /* 0x040fe400078008ff */
[C---:B------:R-:W-:Y:S02]  /*82b0*/  LEA.HI.X.SX32 R89, R81.reuse, R89, 0x1, P1 ;  /* 0x0000005951597211 */ /* 0x040fe400008f0eff */
[----:B------:R-:W-:Y:S09]  /*82c0*/  LEA.HI.X.SX32 R87, R81, R87, 0x1, P0 ;  /* 0x0000005751577211 */ /* 0x000ff200000f0eff */
.L_x_6944:
[----:B------:R-:W-:Y:S05]  /*82d0*/  BSYNC.RECONVERGENT B1 ;  /* 0x0000000000017941 */ /* 0x000fea0003800200 */
.L_x_6942:
        /* <DEDUP_REMOVED lines=91> */
.L_x_6978:
[----:B------:R-:W-:Y:S02]  /*8890*/  LOP3.LUT P2, RZ, R62, 0x20, RZ, 0xc0, !PT ;  /* 0x000000203eff7812 */ /* 0x000fe4000784c0ff */
[----:B------:R-:W-:Y:S02]  /*88a0*/  IADD3 R84, P1, PT, R84, R91, RZ ;  /* 0x0000005b54547210 */ /* 0x000fe40007f3e0ff */
[----:B------:R-:W-:Y:S03]  /*88b0*/  IADD3 R10, P0, PT, R10, R93, RZ ;  /* 0x0000005d0a0a7210 */ /* 0x000fe60007f1e0ff */
[----:B------:R-:W-:Y:S02]  /*88c0*/  IMAD.X R85, R85, 0x1, R90, P1 ;  /* 0x0000000155557824 */ /* 0x000fe400008e065a */
[----:B------:R-:W-:Y:S04]  /*88d0*/  IMAD.X R9, R9, 0x1, R92, P0 ;  /* 0x0000000109097824 */ /* 0x000fe800000e065c */
[----:B------:R-:W-:Y:S05]  /*88e0*/  @P2 BRA `(.L_x_6979) ;  /* 0xffffff9c00402947 */ /* 0x000fea000383ffff */
.L_x_6941:
        /* <DEDUP_REMOVED lines=30> */
.L_x_6984:
[----:B------:R1:W-:Y:S02]  /*8ad0*/  STS.128 [R52], RZ ;  /* 0x000000ff34007388 */ /* 0x0003e40000000c00 */
.L_x_6983:
[----:B------:R-:W-:Y:S05]  /*8ae0*/  BSYNC.RECONVERGENT B0 ;  /* 0x0000000000007941 */ /* 0x000fea0003800200 */
.L_x_6982:
        /* <DEDUP_REMOVED lines=18> */
.L_x_6986:
[----:B------:R-:W-:Y:S05]  /*8c10*/  BSYNC.RECONVERGENT B0 ;  /* 0x0000000000007941 */ /* 0x000fea0003800200 */
.L_x_6985:
        /* <DEDUP_REMOVED lines=12> */
.L_x_6988:
[----:B------:R-:W-:Y:S05]  /*8ce0*/  BSYNC.RECONVERGENT B0 ;  /* 0x0000000000007941 */ /* 0x000fea0003800200 */
.L_x_6987:
        /* <DEDUP_REMOVED lines=12> */
.L_x_6981:
        /* <DEDUP_REMOVED lines=77> */
.L_x_6995:
[----:B------:R-:W-:Y:S05]  /*9280*/  BSYNC.RECONVERGENT B0 ;  /* 0x0000000000007941 */ /* 0x000fea0003800200 */
.L_x_6994:
[----:B-----5:R2:W-:Y:S01]  /*9290*/  STS.128 [R52], R12 ;  /* 0x0000000c34007388 */ /* 0x0205e20000000c00 */
[----:B------:R-:W-:Y:S05]  /*92a0*/  BRA `(.L_x_6992) ;  /* 0x0000000000047947 */ /* 0x000fea0003800000 */
.L_x_6993:
[----:B------:R3:W-:Y:S02]  /*92b0*/  STS.128 [R52], RZ ;  /* 0x000000ff34007388 */ /* 0x0007e40000000c00 */
.L_x_6992:
[----:B------:R-:W-:Y:S05]  /*92c0*/  BSYNC.RECONVERGENT B1 ;  /* 0x0000000000017941 */ /* 0x000fea0003800200 */
.L_x_6991:
        /* <DEDUP_REMOVED lines=63> */
.L_x_6999:
[----:B------:R-:W-:Y:S05]  /*96c0*/  BSYNC.RECONVERGENT B0 ;  /* 0x0000000000007941 */ /* 0x000fea0003800200 */
.L_x_6998:
[----:B-----5:R1:W-:Y:S02]  /*96d0*/  STS.128 [R52+0x800], R12 ;  /* 0x0008000c34007388 */ /* 0x0203e40000000c00 */
.L_x_6997:
[----:B------:R-:W-:Y:S05]  /*96e0*/  BSYNC.RECONVERGENT B1 ;  /* 0x0000000000017941 */ /* 0x000fea0003800200 */
.L_x_6996:
        /* <DEDUP_REMOVED lines=64> */
.L_x_7003:
[----:B------:R-:W-:Y:S05]  /*9af0*/  BSYNC.RECONVERGENT B0 ;  /* 0x0000000000007941 */ /* 0x000fea0003800200 */
.L_x_7002:
[----:B-----5:R1:W-:Y:S02]  /*9b00*/  STS.128 [R52+0x1000], R12 ;  /* 0x0010000c34007388 */ /* 0x0203e40000000c00 */
.L_x_7001:
[----:B------:R-:W-:Y:S05]  /*9b10*/  BSYNC.RECONVERGENT B1 ;  /* 0x0000000000017941 */ /* 0x000fea0003800200 */
.L_x_7000:
        /* <DEDUP_REMOVED lines=63> */
.L_x_7005:
[----:B------:R-:W-:Y:S05]  /*9f10*/  BSYNC.RECONVERGENT B0 ;  /* 0x0000000000007941 */ /* 0x000fea0003800200 */
.L_x_7004:
[----:B-----5:R1:W-:Y:S01]  /*9f20*/  STS.128 [R52+0x1800], R12 ;  /* 0x0018000c34007388 */ /* 0x0203e20000000c00 */
[----:B------:R-:W-:Y:S05]  /*9f30*/  BRA `(.L_x_6989) ;  /* 0x0000001800087947 */ /* 0x000fea0003800000 */
.L_x_6990:
        /* <DEDUP_REMOVED lines=97> */
.L_x_7010:
[----:B------:R-:W-:Y:S05]  /*a550*/  BSYNC.RECONVERGENT B0 ;  /* 0x0000000000007941 */ /* 0x000fea0003800200 */
.L_x_7009:
[----:B-----5:R2:W-:Y:S01]  /*a560*/  STS.128 [R52], R16 ;  /* 0x0000001034007388 */ /* 0x0205e20000000c00 */
[----:B------:R-:W-:Y:S05]  /*a570*/  BRA `(.L_x_7007) ;  /* 0x0000000000047947 */ /* 0x000fea0003800000 */
.L_x_7008:
[----:B------:R1:W-:Y:S02]  /*a580*/  STS.128 [R52], RZ ;  /* 0x000000ff34007388 */ /* 0x0003e40000000c00 */
.L_x_7007:
[----:B------:R-:W-:Y:S05]  /*a590*/  BSYNC.RECONVERGENT B1 ;  /* 0x0000000000017941 */ /* 0x000fea0003800200 */
.L_x_7006:
        /* <DEDUP_REMOVED lines=92> */
.L_x_7014:
[----:B------:R-:W-:Y:S05]  /*ab60*/  BSYNC.RECONVERGENT B0 ;  /* 0x0000000000007941 */ /* 0x000fea0003800200 */
.L_x_7013:
[----:B-----5:R4:W-:Y:S02]  /*ab70*/  STS.128 [R52+0x800], R16 ;  /* 0x0008001034007388 */ /* 0x0209e40000000c00 */
.L_x_7012:
[----:B------:R-:W-:Y:S05]  /*ab80*/  BSYNC.RECONVERGENT B1 ;  /* 0x0000000000017941 */ /* 0x000fea0003800200 */
.L_x_7011:
        /* <DEDUP_REMOVED lines=93> */
.L_x_7018:
[----:B------:R-:W-:Y:S05]  /*b160*/  BSYNC.RECONVERGENT B0 ;  /* 0x0000000000007941 */ /* 0x000fea0003800200 */
.L_x_7017:
[----:B-----5:R4:W-:Y:S02]  /*b170*/  STS.128 [R52+0x1000], R16 ;  /* 0x0010001034007388 */ /* 0x0209e40000000c00 */
.L_x_7016:
[----:B------:R-:W-:Y:S05]  /*b180*/  BSYNC.RECONVERGENT B1 ;  /* 0x0000000000017941 */ /* 0x000fea0003800200 */
.L_x_7015:
        /* <DEDUP_REMOVED lines=91> */
.L_x_7020:
[----:B------:R-:W-:Y:S05]  /*b740*/  BSYNC.RECONVERGENT B0 ;  /* 0x0000000000007941 */ /* 0x000fea0003800200 */
.L_x_7019:
[----:B-----5:R4:W-:Y:S02]  /*b750*/  STS.128 [R52+0x1800], R16 ;  /* 0x0018001034007388 */ /* 0x0209e40000000c00 */
.L_x_6989:
[----:B------:R-:W-:Y:S05]  /*b760*/  BSYNC.RECONVERGENT B2 ;  /* 0x0000000000027941 */ /* 0x000fea0003800200 */
.L_x_6980:
        /* <DEDUP_REMOVED lines=12> */
.L_x_7023:
[----:B------:R2:W-:Y:S02]  /*b830*/  STS.128 [R52+0x2000], RZ ;  /* 0x002000ff34007388 */ /* 0x0005e40000000c00 */
.L_x_7022:
[----:B------:R-:W-:Y:S05]  /*b840*/  BSYNC.RECONVERGENT B0 ;  /* 0x0000000000007941 */ /* 0x000fea0003800200 */
.L_x_7021:
        /* <DEDUP_REMOVED lines=15> */
.L_x_7026:
[----:B------:R1:W-:Y:S02]  /*b940*/  STS.128 [R52+0x2800], RZ ;  /* 0x002800ff34007388 */ /* 0x0003e40000000c00 */
.L_x_7025:
[----:B------:R-:W-:Y:S05]  /*b950*/  BSYNC.RECONVERGENT B0 ;  /* 0x0000000000007941 */ /* 0x000fea0003800200 */
.L_x_7024:
        /* <DEDUP_REMOVED lines=14> */
.L_x_7029:
[----:B------:R1:W-:Y:S02]  /*ba40*/  STS.128 [R52+0x3000], RZ ;  /* 0x003000ff34007388 */ /* 0x0003e40000000c00 */
.L_x_7028:
[----:B------:R-:W-:Y:S05]  /*ba50*/  BSYNC.RECONVERGENT B0 ;  /* 0x0000000000007941 */ /* 0x000fea0003800200 */
.L_x_7027:
        /* <DEDUP_REMOVED lines=14> */
.L_x_7032:
[----:B------:R1:W-:Y:S02]  /*bb40*/  STS.128 [R52+0x3800], RZ ;  /* 0x003800ff34007388 */ /* 0x0003e40000000c00 */
.L_x_7031:
[----:B------:R-:W-:Y:S05]  /*bb50*/  BSYNC.RECONVERGENT B0 ;  /* 0x0000000000007941 */ /* 0x000fea0003800200 */
.L_x_7030:
        /* <DEDUP_REMOVED lines=18> */
.L_x_7035:
[----:B------:R1:W-:Y:S02]  /*bc80*/  STS.128 [R52+0x4000], RZ ;  /* 0x004000ff34007388 */ /* 0x0003e40000000c00 */
.L_x_7034:
[----:B------:R-:W-:Y:S05]  /*bc90*/  BSYNC.RECONVERGENT B0 ;  /* 0x0000000000007941 */ /* 0x000fea0003800200 */
.L_x_7033:
        /* <DEDUP_REMOVED lines=15> */
.L_x_7038:
[----:B------:R4:W-:Y:S02]  /*bd90*/  STS.128 [R52+0x4800], RZ ;  /* 0x004800ff34007388 */ /* 0x0009e40000000c00 */
.L_x_7037:
[----:B------:R-:W-:Y:S05]  /*bda0*/  BSYNC.RECONVERGENT B0 ;  /* 0x0000000000007941 */ /* 0x000fea0003800200 */
.L_x_7036:
        /* <DEDUP_REMOVED lines=18> */
.L_x_7041:
[----:B------:R1:W-:Y:S02]  /*bed0*/  STS.128 [R52+0x5000], RZ ;  /* 0x005000ff34007388 */ /* 0x0003e40000000c00 */
.L_x_7040:
[----:B------:R-:W-:Y:S05]  /*bee0*/  BSYNC.RECONVERGENT B0 ;  /* 0x0000000000007941 */ /* 0x000fea0003800200 */
.L_x_7039:
        /* <DEDUP_REMOVED lines=18> */
.L_x_7044:
[----:B------:R1:W-:Y:S02]  /*c010*/  STS.128 [R52+0x5800], RZ ;  /* 0x005800ff34007388 */ /* 0x0003e40000000c00 */
.L_x_7043:
[----:B------:R-:W-:Y:S05]  /*c020*/  BSYNC.RECONVERGENT B0 ;  /* 0x0000000000007941 */ /* 0x000fea0003800200 */
.L_x_7042:
[----:B------:R-:W5:Y:S01]  /*c030*/  LDC.64 R4, c[0x0][0x538] ;  /* 0x00014e00ff047b82 */ /* 0x000f620000000a00 */
[----:B------:R-:W2:Y:S01]  /*c040*/  LDCU.64 UR8, c[0x0][0x540] ;  /* 0x0000a800ff0877ac */ /* 0x000ea20008000a00 */
[----:B------:R-:W0:Y:S01]  /*c050*/  LDGDEPBAR ;  /* 0x00000000000079af */ /* 0x000e220000000000 */
[----:B------:R-:W3:Y:S01]  /*c060*/  LDCU UR4, c[0x0][0x508] ;  /* 0x0000a100ff0477ac */ /* 0x000ee20008000800 */
[C---:B--2---:R-:W-:Y:S01]  /*c070*/  IMAD.WIDE.U32 R132, R155.reuse, UR8, R132 ;  /* 0x000000089b847c25 */ /* 0x044fe2000f8e0084 */
[----:B------:R-:W2:Y:S03]  /*c080*/  LDCU UR8, c[0x0][0x458] ;  /* 0x00008b00ff0877ac */ /* 0x000ea60008000800 */
[----:B------:R-:W-:Y:S01]  /*c090*/  IMAD R0, R155, UR9, R133 ;  /* 0x000000099b007c24 */ /* 0x000fe2000f8e0285 */
[----:B-----5:R-:W-:Y:S02]  /*c0a0*/  LEA R16, P0, R132, R4, 0x2 ;  /* 0x0000000484107211 */ /* 0x020fe400078010ff */
[----:B-1----:R-:W-:Y:S01]  /*c0b0*/  LOP3.LUT R9, R76, 0x1f0, RZ, 0xc0, !PT ;  /* 0x000001f04c097812 */ /* 0x002fe200078ec0ff */
[----:B------:R-:W-:Y:S01]  /*c0c0*/  IMAD.SHL.U32 R53, R66, 0x2, RZ ;  /* 0x0000000242357824 */ /* 0x000fe200078e00ff */
[----:B------:R-:W-:Y:S01]  /*c0d0*/  LEA.HI.X R17, R132, R5, R0, 0x2, P0 ;  /* 0x0000000584117211 */ /* 0x000fe200000f1400 */
[----:B------:R-:W-:-:S04]  /*c0e0*/  DEPBAR.LE SB0, 0x0 ;  /* 0x000080000000791a */ /* 0x000fc80000000000 */
[----:B------:R-:W5:Y:S01]  /*c0f0*/  LDG.E R5, desc[UR6][R16.64] ;  /* 0x0000000610057981 */ /* 0x000f62000c1e1900 */
[----:B------:R-:W-:Y:S01]  /*c100*/  SHF.R.U32.HI R4, RZ, 0x2, R66 ;  /* 0x00000002ff047819 */ /* 0x000fe20000011642 */
[----:B------:R-:W-:Y:S01]  /*c110*/  BSSY.RECONVERGENT B0, `(.L_x_7045) ;  /* 0x0000016000007945 */ /* 0x000fe20003800200 */
[----:B------:R-:W-:Y:S01]  /*c120*/  IADD3 R102, PT, PT, R9, 0x1, R154 ;  /* 0x0000000109667810 */ /* 0x000fe20007ffe09a */
[----:B------:R-:W-:Y:S01]  /*c130*/  IMAD.IADD R151, R63, 0x1, R14 ;  /* 0x000000013f977824 */ /* 0x000fe200078e020e */
        /* <DEDUP_REMOVED lines=16> */
.L_x_7047:
[----:B------:R2:W-:Y:S01]  /*c240*/  STS.128 [R52+0x6000], RZ ;  /* 0x006000ff34007388 */ /* 0x0005e20000000c00 */
[----:B------:R-:W-:Y:S05]  /*c250*/  BRA `(.L_x_7048) ;  /* 0x0000000000047947 */ /* 0x000fea0003800000 */
.L_x_7046:
[----:B------:R3:W-:Y:S02]  /*c260*/  STS.128 [R52+0x6000], RZ ;  /* 0x006000ff34007388 */ /* 0x0007e40000000c00 */
.L_x_7048:
[----:B------:R-:W-:Y:S05]  /*c270*/  BSYNC.RECONVERGENT B0 ;  /* 0x0000000000007941 */ /* 0x000fea0003800200 */
.L_x_7045:
        /* <DEDUP_REMOVED lines=16> */
.L_x_7051:
[----:B------:R1:W-:Y:S02]  /*c380*/  STS.128 [R52+0x6800], RZ ;  /* 0x006800ff34007388 */ /* 0x0003e40000000c00 */
.L_x_7050:
[----:B------:R-:W-:Y:S05]  /*c390*/  BSYNC.RECONVERGENT B0 ;  /* 0x0000000000007941 */ /* 0x000fea0003800200 */
.L_x_7049:
        /* <DEDUP_REMOVED lines=15> */
.L_x_7054:
[----:B------:R1:W-:Y:S02]  /*c490*/  STS.128 [R52+0x7000], RZ ;  /* 0x007000ff34007388 */ /* 0x0003e40000000c00 */
.L_x_7053:
[----:B------:R-:W-:Y:S05]  /*c4a0*/  BSYNC.RECONVERGENT B0 ;  /* 0x0000000000007941 */ /* 0x000fea0003800200 */
.L_x_7052:
        /* <DEDUP_REMOVED lines=15> */
.L_x_7057:
[----:B------:R1:W-:Y:S02]  /*c5a0*/  STS.128 [R52+0x7800], RZ ;  /* 0x007800ff34007388 */ /* 0x0003e40000000c00 */
.L_x_7056:
[----:B------:R-:W-:Y:S05]  /*c5b0*/  BSYNC.RECONVERGENT B0 ;  /* 0x0000000000007941 */ /* 0x000fea0003800200 */
.L_x_7055:
        /* <DEDUP_REMOVED lines=18> */
.L_x_7060:
[----:B------:R1:W-:Y:S02]  /*c6e0*/  STS.128 [R52+0x8000], RZ ;  /* 0x008000ff34007388 */ /* 0x0003e40000000c00 */
.L_x_7059:
[----:B------:R-:W-:Y:S05]  /*c6f0*/  BSYNC.RECONVERGENT B0 ;  /* 0x0000000000007941 */ /* 0x000fea0003800200 */
.L_x_7058:
        /* <DEDUP_REMOVED lines=15> */
.L_x_7063:
[----:B------:R1:W-:Y:S02]  /*c7f0*/  STS.128 [R52+0x8800], RZ ;  /* 0x008800ff34007388 */ /* 0x0003e40000000c00 */
.L_x_7062:
[----:B------:R-:W-:Y:S05]  /*c800*/  BSYNC.RECONVERGENT B0 ;  /* 0x0000000000007941 */ /* 0x000fea0003800200 */
.L_x_7061:
        /* <DEDUP_REMOVED lines=18> */
.L_x_7066:
[----:B------:R1:W-:Y:S02]  /*c930*/  STS.128 [R52+0x9000], RZ ;  /* 0x009000ff34007388 */ /* 0x0003e40000000c00 */
.L_x_7065:
[----:B------:R-:W-:Y:S05]  /*c940*/  BSYNC.RECONVERGENT B0 ;  /* 0x0000000000007941 */ /* 0x000fea0003800200 */
.L_x_7064:
        /* <DEDUP_REMOVED lines=16> */
.L_x_7069:
[----:B------:R1:W-:Y:S02]  /*ca50*/  STS.128 [R52+0x9800], RZ ;  /* 0x009800ff34007388 */ /* 0x0003e40000000c00 */
.L_x_7068:
[----:B------:R-:W-:Y:S05]  /*ca60*/  BSYNC.RECONVERGENT B0 ;  /* 0x0000000000007941 */ /* 0x000fea0003800200 */
.L_x_7067:
[----:B------:R-:W-:Y:S01]  /*ca70*/  IMAD.SHL.U32 R70, R70, 0x400, RZ ;  /* 0x0000040046467824 */ /* 0x000fe200078e00ff */
[----:B------:R-:W-:Y:S01]  /*ca80*/  LOP3.LUT R2, R71, 0x8, R66, 0x78, !PT ;  /* 0x0000000847027812 */ /* 0x000fe200078e7842 */
[----:B------:R-:W-:Y:S01]  /*ca90*/  IMAD.MOV.U32 R7, RZ, RZ, 0x40 ;  /* 0x00000040ff077424 */ /* 0x000fe200078e00ff */
[----:B------:R-:W-:Y:S01]  /*caa0*/  LEA R151, R151, UR5, 0x1 ;  /* 0x0000000597977c11 */ /* 0x000fe2000f8e08ff */
[----:B------:R-:W5:Y:S01]  /*cab0*/  LDCU UR14, c[0x0][0x50c] ;  /* 0x0000a180ff0e77ac */ /* 0x000f620008000800 */
        /* <DEDUP_REMOVED lines=11> */
[----:B------:R-:W2:Y:S01]  /*cb70*/  LDSM.16.M88.4 R44, [R2+UR5+0x2000] ;  /* 0x00200005022c783b */ /* 0x000ea20008000200 */
[----:B------:R-:W-:-:S02]  /*cb80*/  LOP3.LUT R62, R62, 0xfffffffd, RZ, 0xc0, !PT ;  /* 0xfffffffd3e3e7812 */ /* 0x000fc400078ec0ff */
[----:B------:R-:W-:Y:S01]  /*cb90*/  SEL R5, R5, 0xffffffe0, !P1 ;  /* 0xffffffe005057807 */ /* 0x000fe20004800000 */
[----:B------:R-:W3:Y:S01]  /*cba0*/  LDSM.16.M88.4 R36, [R2+UR5+0x2800] ;  /* 0x002800050224783b */ /* 0x000ee20008000200 */
[C-C-:B------:R-:W-:Y:S02]  /*cbb0*/  IMAD.IADD R148, R151.reuse, 0x1, R7.reuse ;  /* 0x0000000197947824 */ /* 0x140fe400078e0207 */
[C---:B------:R-:W-:Y:S01]  /*cbc0*/  IMAD.IADD R144, R150.reuse, 0x1, R7 ;  /* 0x0000000196907824 */ /* 0x040fe200078e0207 */
[----:B-1----:R-:W-:Y:S01]  /*cbd0*/  LDSM.16.M88.4 R16, [R2+UR5+0x3000] ;  /* 0x003000050210783b */ /* 0x002fe20008000200 */
[--C-:B------:R-:W-:Y:S02]  /*cbe0*/  IMAD.IADD R149, R151, 0x1, R5.reuse ;  /* 0x0000000197957824 */ /* 0x100fe400078e0205 */
[----:B------:R-:W-:Y:S01]  /*cbf0*/  IMAD.IADD R145, R150, 0x1, R5 ;  /* 0x0000000196917824 */ /* 0x000fe200078e0205 */
[----:B------:R-:W-:Y:S01]  /*cc00*/  LDSM.16.M88.4 R8, [R2+UR5+0x3800] ;  /* 0x003800050208783b */ /* 0x000fe20008000200 */
[----:B------:R-:W-:-:S02]  /*cc10*/  IMAD.IADD R147, R5, 0x1, R148 ;  /* 0x0000000105937824 */ /* 0x000fc400078e0294 */
[----:B------:R-:W-:Y:S01]  /*cc20*/  IMAD.IADD R143, R5, 0x1, R144 ;  /* 0x00000001058f7824 */ /* 0x000fe200078e0290 */
[----:B------:R-:W-:Y:S04]  /*cc30*/  LDSM.16.M88.4 R128, [R149] ;  /* 0x000000009580783b */ /* 0x000fe80000000200 */
[----:B------:R-:W1:Y:S04]  /*cc40*/  LDSM.16.M88.4 R28, [R145+0x2000] ;  /* 0x00200000911c783b */ /* 0x000e680000000200 */
[----:B------:R-:W4:Y:S04]  /*cc50*/  LDSM.16.M88.4 R104, [R145+0x2800] ;  /* 0x002800009168783b */ /* 0x000f280000000200 */
[----:B------:R-:W5:Y:S04]  /*cc60*/  LDSM.16.M88.4 R96, [R2+UR5+0x4000] ;  /* 0x004000050260783b */ /* 0x000f680008000200 */
[----:B------:R-:W5:Y:S04]  /*cc70*/  LDSM.16.M88.4 R88, [R2+UR5+0x4800] ;  /* 0x004800050258783b */ /* 0x000f680008000200 */
[----:B------:R-:W5:Y:S04]  /*cc80*/  LDSM.16.M88.4 R80, [R2+UR5+0x5000] ;  /* 0x005000050250783b */ /* 0x000f680008000200 */
[----:B------:R-:W5:Y:S01]  /*cc90*/  LDSM.16.M88.4 R32, [R2+UR5+0x5800] ;  /* 0x005800050220783b */ /* 0x000f620008000200 */
[C---:B--2---:R-:W-:Y:S03]  /*cca0*/  HMMA.16816.F32 R48, R72.reuse, R44, RZ ;  /* 0x0000002c4830723c */ /* 0x044fe600000018ff */
[----:B------:R-:W-:Y:S04]  /*ccb0*/  LDSM.16.M88.4 R68, [R148] ;  /* 0x000000009444783b */ /* 0x000fe80000000200 */
[----:B------:R-:W2:Y:S01]  /*ccc0*/  LDSM.16.M88.4 R56, [R144+0x2000] ;  /* 0x002000009038783b */ /* 0x000ea20000000200 */
[C---:B------:R-:W-:Y:S03]  /*ccd0*/  HMMA.16816.F32 R44, R72.reuse, R46, RZ ;  /* 0x0000002e482c723c */ /* 0x040fe600000018ff */
[----:B------:R-:W2:Y:S04]  /*cce0*/  LDSM.16.M88.4 R124, [R145+0x3000] ;  /* 0x00300000917c783b */ /* 0x000ea80000000200 */
[----:B------:R-:W2:Y:S01]  /*ccf0*/  LDSM.16.M88.4 R108, [R145+0x5000] ;  /* 0x00500000916c783b */ /* 0x000ea20000000200 */
[C---:B---3--:R-:W-:Y:S03]  /*cd00*/  HMMA.16816.F32 R40, R72.reuse, R36, RZ ;  /* 0x000000244828723c */ /* 0x048fe600000018ff */
[----:B------:R-:W-:Y:S04]  /*cd10*/  LDSM.16.M88.4 R120, [R145+0x3800] ;  /* 0x003800009178783b */ /* 0x000fe80000000200 */
[----:B------:R-:W-:Y:S01]  /*cd20*/  LDSM.16.M88.4 R116, [R145+0x4000] ;  /* 0x004000009174783b */ /* 0x000fe20000000200 */
[----:B------:R-:W-:Y:S03]  /*cd30*/  HMMA.16816.F32 R36, R72, R38, RZ ;  /* 0x000000264824723c */ /* 0x000fe600000018ff */
[----:B------:R-:W-:Y:S05]  /*cd40*/  LDSM.16.M88.4 R112, [R145+0x4800] ;  /* 0x004800009170783b */ /* 0x000fea0000000200 */
[C---:B-1----:R-:W-:Y:S08]  /*cd50*/  HMMA.16816.F32 R48, R128.reuse, R28, R48 ;  /* 0x0000001c8030723c */ /* 0x042ff00000001830 */
[C---:B------:R-:W-:Y:S01]  /*cd60*/  HMMA.16816.F32 R44, R128.reuse, R30, R44 ;  /* 0x0000001e802c723c */ /* 0x040fe2000000182c */
[----:B------:R-:W-:Y:S07]  /*cd70*/  LDSM.16.M88.4 R28, [R143+0x2000] ;  /* 0x002000008f1c783b */ /* 0x000fee0000000200 */
[C---:B----4-:R-:W-:Y:S08]  /*cd80*/  HMMA.16816.F32 R40, R128.reuse, R104, R40 ;  /* 0x000000688028723c */ /* 0x050ff00000001828 */
[----:B------:R-:W-:Y:S01]  /*cd90*/  HMMA.16816.F32 R36, R128, R106, R36 ;  /* 0x0000006a8024723c */ /* 0x000fe20000001824 */
[----:B------:R-:W1:Y:S07]  /*cda0*/  LDSM.16.M88.4 R104, [R145+0x5800] ;  /* 0x005800009168783b */ /* 0x000e6e0000000200 */
        /* <DEDUP_REMOVED lines=12> */
[----:B------:R-:W3:Y:S07]  /*ce70*/  LDSM.16.M88.4 R32, [R147] ;  /* 0x000000009320783b */ /* 0x000eee0000000200 */
[C---:B--2---:R-:W-:Y:S08]  /*ce80*/  HMMA.16816.F32 R48, R68.reuse, R56, R48 ;  /* 0x000000384430723c */ /* 0x044ff00000001830 */
[----:B------:R-:W-:Y:S01]  /*ce90*/  HMMA.16816.F32 R44, R68, R58, R44 ;  /* 0x0000003a442c723c */ /* 0x000fe2000000182c */
[----:B------:R-:W2:Y:S07]  /*cea0*/  LDSM.16.M88.4 R56, [R144+0x3000] ;  /* 0x003000009038783b */ /* 0x000eae0000000200 */
[C---:B------:R-:W-:Y:S08]  /*ceb0*/  HMMA.16816.F32 R20, R128.reuse, R124, R20 ;  /* 0x0000007c8014723c */ /* 0x040ff00000001814 */
[C---:B------:R-:W-:Y:S01]  /*cec0*/  HMMA.16816.F32 R16, R128.reuse, R126, R16 ;  /* 0x0000007e8010723c */ /* 0x040fe20000001810 */
[----:B------:R-:W4:Y:S07]  /*ced0*/  LDSM.16.M88.4 R124, [R144+0x2800] ;  /* 0x00280000907c783b */ /* 0x000f2e0000000200 */
[C---:B------:R-:W-:Y:S08]  /*cee0*/  HMMA.16816.F32 R84, R128.reuse, R108, R84 ;  /* 0x0000006c8054723c */ /* 0x040ff00000001854 */
[C---:B------:R-:W-:Y:S08]  /*cef0*/  HMMA.16816.F32 R80, R128.reuse, R110, R80 ;  /* 0x0000006e8050723c */ /* 0x040ff00000001850 */
[C---:B-1----:R-:W-:Y:S01]  /*cf00*/  HMMA.16816.F32 R108, R128.reuse, R104, R76 ;  /* 0x00000068806c723c */ /* 0x042fe2000000184c */
[----:B------:R-:W-:Y:S07]  /*cf10*/  LDSM.16.M88.4 R76, [R143+0x2800] ;  /* 0x002800008f4c783b */ /* 0x000fee0000000200 */
[----:B------:R-:W-:Y:S01]  /*cf20*/  HMMA.16816.F32 R72, R128, R106, R72 ;  /* 0x0000006a8048723c */ /* 0x000fe20000001848 */
[----:B------:R-:W1:Y:S07]  /*cf30*/  LDSM.16.M88.4 R104, [R144+0x3800] ;  /* 0x003800009068783b */ /* 0x000e6e0000000200 */
[----:B---3--:R-:W-:Y:S08]  /*cf40*/  HMMA.16816.F32 R48, R32, R28, R48 ;  /* 0x0000001c2030723c */ /* 0x008ff00000001830 */
[C---:B--2---:R-:W-:Y:S08]  /*cf50*/  HMMA.16816.F32 R20, R68.reuse, R56, R20 ;  /* 0x000000384414723c */ /* 0x044ff00000001814 */
[----:B------:R-:W-:Y:S01]  /*cf60*/  HMMA.16816.F32 R16, R68, R58, R16 ;  /* 0x0000003a4410723c */ /* 0x000fe20000001810 */
[----:B------:R-:W2:Y:S02]  /*cf70*/  LDSM.16.M88.4 R56, [R143+0x3000] ;  /* 0x003000008f38783b */ /* 0x000ea40000000200 */
[----:B------:R-:W-:Y:S01]  /*cf80*/  FMUL.FTZ R48, R48, UR14 ;  /* 0x0000000e30307c20 */ /* 0x000fe20008410000 */
[----:B------:R-:W-:-:S04]  /*cf90*/  FMUL.FTZ R67, R49, UR14 ;  /* 0x0000000e31437c20 */ /* 0x000fc80008410000 */
[C---:B------:R-:W-:Y:S02]  /*cfa0*/  HMMA.16816.F32 R12, R128.reuse, R120, R12 ;  /* 0x00000078800c723c */ /* 0x040fe4000000180c */
[----:B------:R-:W-:Y:S06]  /*cfb0*/  MUFU.TANH R67, R67 ;  /* 0x0000004300437308 */ /* 0x000fec0000002400 */
[----:B------:R-:W-:Y:S08]  /*cfc0*/  HMMA.16816.F32 R8, R128, R122, R8 ;  /* 0x0000007a8008723c */ /* 0x000ff00000001808 */
[C---:B----4-:R-:W-:Y:S08]  /*cfd0*/  HMMA.16816.F32 R40, R68.reuse, R124, R40 ;  /* 0x0000007c4428723c */ /* 0x050ff00000001828 */
[----:B------:R-:W-:Y:S08]  /*cfe0*/  HMMA.16816.F32 R36, R68, R126, R36 ;  /* 0x0000007e4424723c */ /* 0x000ff00000001824 */
[----:B------:R-:W-:Y:S01]  /*cff0*/  HMMA.16816.F32 R44, R32, R30, R44 ;  /* 0x0000001e202c723c */ /* 0x000fe2000000182c */
[----:B------:R-:W3:Y:S07]  /*d000*/  LDSM.16.M88.4 R28, [R144+0x4000] ;  /* 0x00400000901c783b */ /* 0x000eee0000000200 */
[----:B------:R-:W-:Y:S01]  /*d010*/  HMMA.16816.F32 R24, R128, R116, R24 ;  /* 0x000000748018723c */ /* 0x000fe20000001818 */
[----:B------:R-:W-:-:S06]  /*d020*/  FMUL.FTZ R117, R51, UR14 ;  /* 0x0000000e33757c20 */ /* 0x000fcc0008410000 */
[----:B------:R-:W-:Y:S01]  /*d030*/  MUFU.TANH R117, R117 ;  /* 0x0000007500757308 */ /* 0x000fe20000002400 */
[----:B------:R-:W-:Y:S03]  /*d040*/  HMMA.16816.F32 R96, R128, R118, R96 ;  /* 0x000000768060723c */ /* 0x000fe60000001860 */
[----:B------:R-:W-:Y:S01]  /*d050*/  FMUL.FTZ R119, R44, UR14 ;  /* 0x0000000e2c777c20 */ /* 0x000fe20008410000 */
[----:B------:R-:W-:-:S04]  /*d060*/  FMUL.FTZ R121, R45, UR14 ;  /* 0x0000000e2d797c20 */ /* 0x000fc80008410000 */
[C---:B------:R-:W-:Y:S01]  /*d070*/  HMMA.16816.F32 R92, R128.reuse, R112, R92 ;  /* 0x00000070805c723c */ /* 0x040fe2000000185c */
[----:B------:R4:W-:Y:S07]  /*d080*/  MUFU.TANH R113, R48 ;  /* 0x0000003000717308 */ /* 0x0009ee0000002400 */
[----:B------:R-:W-:Y:S01]  /*d090*/  HMMA.16816.F32 R88, R128, R114, R88 ;  /* 0x000000728058723c */ /* 0x000fe20000001858 */
[----:B------:R-:W-:Y:S01]  /*d0a0*/  FMUL.FTZ R115, R50, UR14 ;  /* 0x0000000e32737c20 */ /* 0x000fe20008410000 */
[----:B------:R-:W-:Y:S06]  /*d0b0*/  MUFU.TANH R119, R119 ;  /* 0x0000007700777308 */ /* 0x000fec0000002400 */
[C---:B-1----:R-:W-:Y:S01]  /*d0c0*/  HMMA.16816.F32 R12, R68.reuse, R104, R12 ;  /* 0x00000068440c723c */ /* 0x042fe2000000180c */
[----:B------:R-:W-:Y:S01]  /*d0d0*/  FMUL.FTZ R105, R46, UR14 ;  /* 0x0000000e2e697c20 */ /* 0x000fe20008410000 */
[----:B------:R-:W-:Y:S01]  /*d0e0*/  MUFU.TANH R121, R121 ;  /* 0x0000007900797308 */ /* 0x000fe20000002400 */
[----:B----4-:R-:W1:Y:S05]  /*d0f0*/  LDSM.16.M88.4 R48, [R144+0x4800] ;  /* 0x004800009030783b */ /* 0x010e6a0000000200 */
[----:B------:R-:W-:Y:S01]  /*d100*/  HMMA.16816.F32 R8, R68, R106, R8 ;  /* 0x0000006a4408723c */ /* 0x000fe20000001808 */
[----:B------:R-:W-:Y:S01]  /*d110*/  FMUL.FTZ R107, R47, UR14 ;  /* 0x0000000e2f6b7c20 */ /* 0x000fe20008410000 */
[----:B------:R-:W-:Y:S01]  /*d120*/  MUFU.TANH R105, R105 ;  /* 0x0000006900697308 */ /* 0x000fe20000002400 */
[----:B------:R-:W4:Y:S05]  /*d130*/  LDSM.16.M88.4 R44, [R144+0x5000] ;  /* 0x00500000902c783b */ /* 0x000f2a0000000200 */
[C---:B------:R-:W-:Y:S02]  /*d140*/  HMMA.16816.F32 R40, R32.reuse, R76, R40 ;  /* 0x0000004c2028723c */ /* 0x040fe40000001828 */
[----:B------:R-:W-:Y:S06]  /*d150*/  MUFU.TANH R107, R107 ;  /* 0x0000006b006b7308 */ /* 0x000fec0000002400 */
[C---:B------:R-:W-:Y:S01]  /*d160*/  HMMA.16816.F32 R36, R32.reuse, R78, R36 ;  /* 0x0000004e2024723c */ /* 0x040fe20000001824 */
[----:B------:R-:W5:Y:S01]  /*d170*/  LDSM.16.M88.4 R76, [R144+0x5800] ;  /* 0x00580000904c783b */ /* 0x000f620000000200 */
[----:B------:R-:W-:Y:S06]  /*d180*/  MUFU.TANH R115, R115 ;  /* 0x0000007300737308 */ /* 0x000fec0000002400 */
[----:B--2---:R-:W-:Y:S03]  /*d190*/  HMMA.16816.F32 R20, R32, R56, R20 ;  /* 0x000000382014723c */ /* 0x004fe60000001814 */
[----:B------:R-:W-:Y:S01]  /*d1a0*/  FMUL.FTZ R40, R40, UR14 ;  /* 0x0000000e28287c20 */ /* 0x000fe20008410000 */
[----:B------:R-:W-:Y:S01]  /*d1b0*/  FMUL.FTZ R41, R41, UR14 ;  /* 0x0000000e29297c20 */ /* 0x000fe20008410000 */
[----:B------:R-:W-:-:S02]  /*d1c0*/  FMUL.FTZ R42, R42, UR14 ;  /* 0x0000000e2a2a7c20 */ /* 0x000fc40008410000 */
        /* <DEDUP_REMOVED lines=8> */
[----:B------:R-:W2:Y:S02]  /*d250*/  LDSM.16.M88.4 R28, [R143+0x3800] ;  /* 0x003800008f1c783b */ /* 0x000ea40000000200 */
[----:B------:R-:W-:-:S04]  /*d260*/  FMUL.FTZ R20, R20, UR14 ;  /* 0x0000000e14147c20 */ /* 0x000fc80008410000 */
[----:B------:R3:W-:Y:S01]  /*d270*/  MUFU.TANH R127, R42 ;  /* 0x0000002a007f7308 */ /* 0x0007e20000002400 */
[----:B-1----:R-:W-:Y:S01]  /*d280*/  HMMA.16816.F32 R92, R68, R48, R92 ;  /* 0x00000030445c723c */ /* 0x002fe2000000185c */
[----:B------:R-:W-:-:S06]  /*d290*/  FMUL.FTZ R49, R43, UR14 ;  /* 0x0000000e2b317c20 */ /* 0x000fcc0008410000 */
[----:B------:R-:W-:Y:S01]  /*d2a0*/  MUFU.TANH R129, R129 ;  /* 0x0000008100817308 */ /* 0x000fe20000002400 */
[C---:B------:R-:W-:Y:S07]  /*d2b0*/  HMMA.16816.F32 R88, R68.reuse, R50, R88 ;  /* 0x000000324458723c */ /* 0x040fee0000001858 */
[----:B------:R1:W-:Y:S01]  /*d2c0*/  MUFU.TANH R51, R36 ;  /* 0x0000002400337308 */ /* 0x0003e20000002400 */
[C---:B----4-:R-:W-:Y:S01]  /*d2d0*/  HMMA.16816.F32 R84, R68.reuse, R44, R84 ;  /* 0x0000002c4454723c */ /* 0x050fe20000001854 */
[----:B---3--:R-:W3:Y:S06]  /*d2e0*/  LDSM.16.M88.4 R40, [R143+0x4000] ;  /* 0x004000008f28783b */ /* 0x008eec0000000200 */
[----:B------:R-:W-:Y:S01]  /*d2f0*/  MUFU.TANH R49, R49 ;  /* 0x0000003100317308 */ /* 0x000fe20000002400 */
[C---:B------:R-:W-:Y:S01]  /*d300*/  HMMA.16816.F32 R80, R68.reuse, R46, R80 ;  /* 0x0000002e4450723c */ /* 0x040fe20000001850 */
[----:B------:R-:W-:Y:S06]  /*d310*/  LDSM.16.M88.4 R44, [R143+0x5000] ;  /* 0x005000008f2c783b */ /* 0x000fec0000000200 */
[----:B------:R-:W-:Y:S01]  /*d320*/  MUFU.TANH R57, R57 ;  /* 0x0000003900397308 */ /* 0x000fe20000002400 */
[----:B-----5:R-:W-:Y:S01]  /*d330*/  HMMA.16816.F32 R108, R68, R76, R108 ;  /* 0x0000004c446c723c */ /* 0x020fe2000000186c */
[----:B-1----:R-:W1:Y:S06]  /*d340*/  LDSM.16.M88.4 R36, [R143+0x4800] ;  /* 0x004800008f24783b */ /* 0x002e6c0000000200 */
[----:B------:R4:W-:Y:S01]  /*d350*/  MUFU.TANH R77, R20 ;  /* 0x00000014004d7308 */ /* 0x0009e20000002400 */
[----:B------:R-:W-:Y:S01]  /*d360*/  HMMA.16816.F32 R16, R32, R58, R16 ;  /* 0x0000003a2010723c */ /* 0x000fe20000001810 */
[----:B------:R-:W-:-:S06]  /*d370*/  FMUL.FTZ R59, R21, UR14 ;  /* 0x0000000e153b7c20 */ /* 0x000fcc0008410000 */
[----:B------:R-:W-:Y:S01]  /*d380*/  MUFU.TANH R131, R131 ;  /* 0x0000008300837308 */ /* 0x000fe20000002400 */
[----:B------:R-:W-:Y:S01]  /*d390*/  HMMA.16816.F32 R72, R68, R78, R72 ;  /* 0x0000004e4448723c */ /* 0x000fe20000001848 */
[----:B------:R-:W-:Y:S01]  /*d3a0*/  FMUL.FTZ R69, R22, UR14 ;  /* 0x0000000e16457c20 */ /* 0x000fe20008410000 */
[----:B------:R-:W-:-:S05]  /*d3b0*/  FMUL.FTZ R71, R23, UR14 ;  /* 0x0000000e17477c20 */ /* 0x000fca0008410000 */
[----:B------:R-:W-:Y:S01]  /*d3c0*/  MUFU.TANH R69, R69 ;  /* 0x0000004500457308 */ /* 0x000fe20000002400 */
[----:B--2---:R-:W-:Y:S01]  /*d3d0*/  HMMA.16816.F32 R12, R32, R28, R12 ;  /* 0x0000001c200c723c */ /* 0x004fe2000000180c */
[----:B----4-:R-:W2:Y:S01]  /*d3e0*/  LDSM.16.M88.4 R20, [R143+0x5800] ;  /* 0x005800008f14783b */ /* 0x010ea20000000200 */
[----:B------:R-:W-:-:S04]  /*d3f0*/  DEPBAR.LE SB0, 0x0 ;  /* 0x000080000000791a */ /* 0x000fc80000000000 */
[----:B------:R-:W-:Y:S01]  /*d400*/  FMUL.FTZ R19, R19, UR14 ;  /* 0x0000000e13137c20 */ /* 0x000fe20008410000 */
[----:B------:R-:W-:Y:S01]  /*d410*/  MUFU.TANH R59, R59 ;  /* 0x0000003b003b7308 */ /* 0x000fe20000002400 */
[----:B---3--:R-:W-:Y:S01]  /*d420*/  HMMA.16816.F32 R24, R32, R40, R24 ;  /* 0x000000282018723c */ /* 0x008fe20000001818 */
[----:B------:R-:W-:Y:S01]  /*d430*/  FMUL.FTZ R41, R17, UR14 ;  /* 0x0000000e11297c20 */ /* 0x000fe20008410000 */
[----:B------:R-:W-:Y:S01]  /*d440*/  FMUL.FTZ R17, R18, UR14 ;  /* 0x0000000e12117c20 */ /* 0x000fe20008410000 */
[----:B------:R-:W-:-:S04]  /*d450*/  FMUL.FTZ R16, R16, UR14 ;  /* 0x0000000e10107c20 */ /* 0x000fc80008410000 */
[----:B------:R-:W-:Y:S01]  /*d460*/  MUFU.TANH R41, R41 ;  /* 0x0000002900297308 */ /* 0x000fe20000002400 */
        /* <DEDUP_REMOVED lines=8> */
[----:B------:R-:W-:Y:S01]  /*d4f0*/  MUFU.TANH R43, R13 ;  /* 0x0000000d002b7308 */ /* 0x000fe20000002400 */
[C---:B-1----:R-:W-:Y:S03]  /*d500*/  HMMA.16816.F32 R92, R32.reuse, R36, R92 ;  /* 0x00000024205c723c */ /* 0x042fe6000000185c */
[----:B------:R-:W-:Y:S01]  /*d510*/  FMUL.FTZ R2, R8, UR14 ;  /* 0x0000000e08027c20 */ /* 0x000fe20008410000 */
[----:B------:R-:W-:Y:S01]  /*d520*/  FMUL.FTZ R8, R27, UR14 ;  /* 0x0000000e1b087c20 */ /* 0x000fe20008410000 */
[----:B------:R-:W-:Y:S01]  /*d530*/  FMUL.FTZ R11, R11, UR14 ;  /* 0x0000000e0b0b7c20 */ /* 0x000fe20008410000 */
[----:B------:R-:W-:Y:S01]  /*d540*/  FMUL.FTZ R10, R10, UR14 ;  /* 0x0000000e0a0a7c20 */ /* 0x000fe20008410000 */
[----:B------:R-:W-:Y:S01]  /*d550*/  MUFU.TANH R37, R19 ;  /* 0x0000001300257308 */ /* 0x000fe20000002400 */
[C---:B------:R-:W-:Y:S03]  /*d560*/  HMMA.16816.F32 R88, R32.reuse, R38, R88 ;  /* 0x000000262058723c */ /* 0x040fe60000001858 */
[----:B------:R-:W-:Y:S01]  /*d570*/  FMUL.FTZ R98, R98, UR14 ;  /* 0x0000000e62627c20 */ /* 0x000fe20008410000 */
[----:B------:R-:W-:Y:S01]  /*d580*/  FMUL.FTZ R99, R99, UR14 ;  /* 0x0000000e63637c20 */ /* 0x000fe20008410000 */
[----:B------:R-:W-:Y:S01]  /*d590*/  FMUL.FTZ R96, R96, UR14 ;  /* 0x0000000e60607c20 */ /* 0x000fe20008410000 */
[----:B------:R-:W-:Y:S01]  /*d5a0*/  FMUL.FTZ R97, R97, UR14 ;  /* 0x0000000e61617c20 */ /* 0x000fe20008410000 */
[----:B------:R1:W-:Y:S01]  /*d5b0*/  MUFU.TANH R39, R12 ;  /* 0x0000000c00277308 */ /* 0x0003e20000002400 */
[C---:B--2---:R-:W-:Y:S03]  /*d5c0*/  HMMA.16816.F32 R72, R32.reuse, R22, R72 ;  /* 0x000000162048723c */ /* 0x044fe60000001848 */
[----:B------:R-:W-:Y:S01]  /*d5d0*/  FMUL.FTZ R94, R94, UR14 ;  /* 0x0000000e5e5e7c20 */ /* 0x000fe20008410000 */
[----:B------:R-:W-:Y:S01]  /*d5e0*/  FMUL.FTZ R93, R93, UR14 ;  /* 0x0000000e5d5d7c20 */ /* 0x000fe20008410000 */
[----:B------:R-:W-:Y:S01]  /*d5f0*/  FMUL.FTZ R92, R92, UR14 ;  /* 0x0000000e5c5c7c20 */ /* 0x000fe20008410000 */
[----:B------:R-:W-:Y:S01]  /*d600*/  FMUL.FTZ R95, R95, UR14 ;  /* 0x0000000e5f5f7c20 */ /* 0x000fe20008410000 */
[----:B------:R2:W-:Y:S01]  /*d610*/  MUFU.TANH R23, R15 ;  /* 0x0000000f00177308 */ /* 0x0005e20000002400 */
[C---:B------:R-:W-:Y:S03]  /*d620*/  HMMA.16816.F32 R84, R32.reuse, R44, R84 ;  /* 0x0000002c2054723c */ /* 0x040fe60000001854 */
[----:B------:R-:W-:Y:S01]  /*d630*/  FMUL.FTZ R88, R88, UR14 ;  /* 0x0000000e58587c20 */ /* 0x000fe20008410000 */
[----:B------:R-:W-:Y:S01]  /*d640*/  FMUL.FTZ R90, R90, UR14 ;  /* 0x0000000e5a5a7c20 */ /* 0x000fe20008410000 */
[----:B------:R-:W-:Y:S01]  /*d650*/  FMUL.FTZ R91, R91, UR14 ;  /* 0x0000000e5b5b7c20 */ /* 0x000fe20008410000 */
[----:B------:R-:W-:Y:S01]  /*d660*/  FMUL.FTZ R89, R89, UR14 ;  /* 0x0000000e59597c20 */ /* 0x000fe20008410000 */
[----:B------:R-:W-:Y:S01]  /*d670*/  MUFU.TANH R65, R10 ;  /* 0x0000000a00417308 */ /* 0x000fe20000002400 */
[----:B------:R-:W-:Y:S01]  /*d680*/  HMMA.16816.F32 R80, R32, R46, R80 ;  /* 0x0000002e2050723c */ /* 0x000fe20000001850 */
[----:B-1----:R-:W-:Y:S01]  /*d690*/  FMUL.FTZ R12, R9, UR14 ;  /* 0x0000000e090c7c20 */ /* 0x002fe20008410000 */
[----:B------:R-:W-:Y:S01]  /*d6a0*/  FMUL.FTZ R9, R24, UR14 ;  /* 0x0000000e18097c20 */ /* 0x000fe20008410000 */
[----:B------:R-:W-:Y:S01]  /*d6b0*/  FMUL.FTZ R13, R72, UR14 ;  /* 0x0000000e480d7c20 */ /* 0x000fe20008410000 */
[----:B------:R-:W-:Y:S01]  /*d6c0*/  FMUL.FTZ R73, R73, UR14 ;  /* 0x0000000e49497c20 */ /* 0x000fe20008410000 */
[----:B------:R-:W-:-:S02]  /*d6d0*/  FMUL.FTZ R75, R75, UR14 ;  /* 0x0000000e4b4b7c20 */ /* 0x000fc40008410000 */
[----:B------:R1:W-:Y:S01]  /*d6e0*/  MUFU.TANH R27, R12 ;  /* 0x0000000c001b7308 */ /* 0x0003e20000002400 */
[----:B------:R-:W-:Y:S01]  /*d6f0*/  HMMA.16816.F32 R108, R32, R20, R108 ;  /* 0x00000014206c723c */ /* 0x000fe2000000186c */
[----:B--2---:R-:W-:Y:S01]  /*d700*/  FMUL.FTZ R15, R74, UR14 ;  /* 0x0000000e4a0f7c20 */ /* 0x004fe20008410000 */
[----:B------:R-:W-:Y:S01]  /*d710*/  FMUL.FTZ R35, R25, UR14 ;  /* 0x0000000e19237c20 */ /* 0x000fe20008410000 */
[----:B------:R-:W-:Y:S02]  /*d720*/  IMAD.IADD R25, R60, 0x1, R53 ;  /* 0x000000013c197824 */ /* 0x000fe400078e0235 */
[----:B------:R-:W-:Y:S01]  /*d730*/  FMUL.FTZ R84, R84, UR14 ;  /* 0x0000000e54547c20 */ /* 0x000fe20008410000 */
[----:B------:R-:W-:Y:S01]  /*d740*/  FMUL.FTZ R86, R86, UR14 ;  /* 0x0000000e56567c20 */ /* 0x000fe20008410000 */
[----:B------:R-:W-:Y:S01]  /*d750*/  FMUL.FTZ R85, R85, UR14 ;  /* 0x0000000e55557c20 */ /* 0x000fe20008410000 */
[----:B------:R-:W2:Y:S01]  /*d760*/  MUFU.TANH R13, R13 ;  /* 0x0000000d000d7308 */ /* 0x000ea20000002400 */
[----:B------:R-:W-:-:S02]  /*d770*/  VIADD R19, R25, 0x78 ;  /* 0x0000007819137836 */ /* 0x000fc40000000000 */
[----:B------:R-:W-:Y:S01]  /*d780*/  FMUL.FTZ R87, R87, UR14 ;  /* 0x0000000e57577c20 */ /* 0x000fe20008410000 */
[----:B------:R-:W-:Y:S02]  /*d790*/  VIADD R21, R25, 0x8 ;  /* 0x0000000819157836 */ /* 0x000fe40000000000 */
[----:B------:R-:W-:Y:S01]  /*d7a0*/  FMUL.FTZ R80, R80, UR14 ;  /* 0x0000000e50507c20 */ /* 0x000fe20008410000 */
[----:B------:R-:W-:Y:S01]  /*d7b0*/  FMUL.FTZ R82, R82, UR14 ;  /* 0x0000000e52527c20 */ /* 0x000fe20008410000 */
[-C--:B------:R-:W-:Y:S01]  /*d7c0*/  ISETP.GE.AND P1, PT, R19, R54.reuse, PT ;  /* 0x000000361300720c */ /* 0x080fe20003f26270 */
[----:B------:R-:W-:Y:S01]  /*d7d0*/  FMUL.FTZ R81, R81, UR14 ;  /* 0x0000000e51517c20 */ /* 0x000fe20008410000 */
[----:B------:R-:W3:Y:S01]  /*d7e0*/  MUFU.TANH R15, R15 ;  /* 0x0000000f000f7308 */ /* 0x000ee20000002400 */
[----:B------:R-:W-:Y:S01]  /*d7f0*/  ISETP.GE.AND P4, PT, R21, R54, PT ;  /* 0x000000361500720c */ /* 0x000fe20003f86270 */
[----:B------:R-:W-:Y:S01]  /*d800*/  FMUL.FTZ R83, R83, UR14 ;  /* 0x0000000e53537c20 */ /* 0x000fe20008410000 */
[----:B-1----:R-:W-:Y:S01]  /*d810*/  I2FP.F32.S32 R12, R19 ;  /* 0x00000013000c7245 */ /* 0x002fe20000201400 */
[----:B------:R-:W-:Y:S01]  /*d820*/  FMUL.FTZ R22, R109, UR14 ;  /* 0x0000000e6d167c20 */ /* 0x000fe20008410000 */
[-C--:B------:R-:W-:Y:S01]  /*d830*/  ISETP.GE.AND P5, PT, R21, R102.reuse, PT ;  /* 0x000000661500720c */ /* 0x080fe20003fa6270 */
[----:B------:R-:W-:Y:S01]  /*d840*/  VIADD R109, R25, 0x19 ;  /* 0x00000019196d7836 */ /* 0x000fe20000000000 */
[----:B------:R-:W-:Y:S01]  /*d850*/  ISETP.GE.AND P0, PT, R19, R102, PT ;  /* 0x000000661300720c */ /* 0x000fe20003f06270 */
[----:B------:R-:W-:Y:S01]  /*d860*/  VIADD R19, R25, 0x1 ;  /* 0x0000000119137836 */ /* 0x000fe20000000000 */
[----:B------:R1:W-:Y:S01]  /*d870*/  MUFU.TANH R47, R11 ;  /* 0x0000000b002f7308 */ /* 0x0003e20000002400 */
[----:B--2---:R-:W-:Y:S01]  /*d880*/  FFMA.FTZ R13, R0, R12, R13 ;  /* 0x0000000c000d7223 */ /* 0x004fe2000001000d */
[----:B------:R-:W-:Y:S01]  /*d890*/  I2FP.F32.S32 R30, R109 ;  /* 0x0000006d001e7245 */ /* 0x000fe20000201400 */
[----:B------:R-:W-:Y:S01]  /*d8a0*/  FMUL.FTZ R24, R110, UR14 ;  /* 0x0000000e6e187c20 */ /* 0x000fe20008410000 */
[----:B------:R-:W-:Y:S01]  /*d8b0*/  ISETP.GE.AND P2, PT, R19, R54, PT ;  /* 0x000000361300720c */ /* 0x000fe20003f46270 */
[----:B------:R-:W-:Y:S01]  /*d8c0*/  FMUL.FTZ R108, R108, UR14 ;  /* 0x0000000e6c6c7c20 */ /* 0x000fe20008410000 */
[----:B------:R-:W-:Y:S01]  /*d8d0*/  FSEL R34, R13, -INF , !P1 ;  /* 0xff8000000d227808 */ /* 0x000fe20004800000 */
[----:B------:R-:W-:Y:S01]  /*d8e0*/  VIADD R13, R25, 0x18 ;  /* 0x00000018190d7836 */ /* 0x000fe20000000000 */
[----:B------:R-:W-:Y:S01]  /*d8f0*/  ISETP.GE.AND P3, PT, R19, R102, PT ;  /* 0x000000661300720c */ /* 0x000fe20003f66270 */
[C---:B---3--:R-:W-:Y:S01]  /*d900*/  FFMA.FTZ R15, R0.reuse, R12, R15 ;  /* 0x0000000c000f7223 */ /* 0x048fe2000001000f */
[----:B------:R-:W-:Y:S01]  /*d910*/  I2FP.F32.S32 R12, R21 ;  /* 0x00000015000c7245 */ /* 0x000fe20000201400 */
[----:B------:R-:W-:Y:S01]  /*d920*/  VIADD R21, R25, 0x9 ;  /* 0x0000000919157836 */ /* 0x000fe20000000000 */
[----:B------:R2:W-:Y:S01]  /*d930*/  MUFU.TANH R79, R9 ;  /* 0x00000009004f7308 */ /* 0x0005e20000002400 */
[C---:B------:R-:W-:Y:S01]  /*d940*/  FFMA.FTZ R131, R0.reuse, R30, R131 ;  /* 0x0000001e00837223 */ /* 0x040fe20000010083 */
[----:B------:R-:W-:Y:S01]  /*d950*/  FSEL R29, R15, -INF , !P0 ;  /* 0xff8000000f1d7808 */ /* 0x000fe20004000000 */
[----:B------:R-:W-:Y:S01]  /*d960*/  FFMA.FTZ R10, R0, R12, R119 ;  /* 0x0000000c000a7223 */ /* 0x000fe20000010077 */
[----:B------:R-:W-:Y:S01]  /*d970*/  ISETP.GE.AND P6, PT, R21, R54, PT ;  /* 0x000000361500720c */ /* 0x000fe20003fc6270 */
[----:B------:R-:W-:Y:S01]  /*d980*/  VIADD R15, R25, 0x11 ;  /* 0x00000011190f7836 */ /* 0x000fe20000000000 */
[----:B------:R-:W-:-:S02]  /*d990*/  ISETP.GE.AND P1, PT, R21, R102, PT ;  /* 0x000000661500720c */ /* 0x000fc40003f26270 */
[----:B-1----:R-:W-:Y:S01]  /*d9a0*/  I2FP.F32.S32 R11, R19 ;  /* 0x00000013000b7245 */ /* 0x002fe20000201400 */
[----:B------:R-:W-:Y:S01]  /*d9b0*/  VIADD R19, R25, 0x10 ;  /* 0x0000001019137836 */ /* 0x000fe20000000000 */
[----:B------:R-:W-:Y:S01]  /*d9c0*/  I2FP.F32.S32 R21, R21 ;  /* 0x0000001500157245 */ /* 0x000fe20000201400 */
[----:B------:R1:W-:Y:S01]  /*d9d0*/  MUFU.TANH R45, R14 ;  /* 0x0000000e002d7308 */ /* 0x0003e20000002400 */
[----:B------:R-:W-:Y:S01]  /*d9e0*/  FSEL R10, R10, -INF , !P4 ;  /* 0xff8000000a0a7808 */ /* 0x000fe20006000000 */
[C---:B------:R-:W-:Y:S01]  /*d9f0*/  FFMA.FTZ R20, R0.reuse, R11, R67 ;  /* 0x0000000b00147223 */ /* 0x040fe20000010043 */
[C---:B------:R-:W-:Y:S01]  /*da00*/  ISETP.GE.AND P0, PT, R19.reuse, R102, PT ;  /* 0x000000661300720c */ /* 0x040fe20003f06270 */
[CC--:B------:R-:W-:Y:S01]  /*da10*/  FFMA.FTZ R121, R0.reuse, R21.reuse, R121 ;  /* 0x0000001500797223 */ /* 0x0c0fe20000010079 */
[----:B------:R-:W-:Y:S01]  /*da20*/  FFMA.FTZ R21, R0, R21, R107 ;  /* 0x0000001500157223 */ /* 0x000fe2000001006b */
[----:B------:R-:W-:Y:S01]  /*da30*/  @P6 LOP3.LUT R62, R62, 0x2, RZ, 0xfc, !PT ;  /* 0x000000023e3e6812 */ /* 0x000fe200078efcff */
[C---:B--2---:R-:W-:Y:S01]  /*da40*/  FFMA.FTZ R9, R0.reuse, R12, R105 ;  /* 0x0000000c00097223 */ /* 0x044fe20000010069 */
[----:B------:R-:W-:Y:S01]  /*da50*/  I2FP.F32.S32 R12, R19 ;  /* 0x00000013000c7245 */ /* 0x000fe20000201400 */
[----:B------:R-:W-:Y:S01]  /*da60*/  FFMA.FTZ R11, R0, R11, R117 ;  /* 0x0000000b000b7223 */ /* 0x000fe20000010075 */
[----:B------:R-:W-:Y:S01]  /*da70*/  LOP3.LUT R62, R62, 0xfffffffe, RZ, 0xc0, !PT ;  /* 0xfffffffe3e3e7812 */ /* 0x000fe200078ec0ff */
[----:B------:R2:W-:Y:S01]  /*da80*/  MUFU.TANH R67, R8 ;  /* 0x0000000800437308 */ /* 0x0005e20000002400 */
[----:B------:R-:W-:Y:S01]  /*da90*/  ISETP.GE.AND P6, PT, R19, R54, PT ;  /* 0x000000361300720c */ /* 0x000fe20003fc6270 */
[CC--:B------:R-:W-:Y:S01]  /*daa0*/  FFMA.FTZ R18, R0.reuse, R12.reuse, R123 ;  /* 0x0000000c00127223 */ /* 0x0c0fe2000001007b */
[----:B------:R-:W-:Y:S01]  /*dab0*/  FFMA.FTZ R19, R0, R12, R127 ;  /* 0x0000000c00137223 */ /* 0x000fe2000001007f */
[----:B------:R-:W-:-:S02]  /*dac0*/  @P1 LOP3.LUT R62, R62, 0x1, RZ, 0xfc, !PT ;  /* 0x000000013e3e1812 */ /* 0x000fc400078efcff */
[----:B------:R-:W-:Y:S02]  /*dad0*/  I2FP.F32.S32 R12, R13 ;  /* 0x0000000d000c7245 */ /* 0x000fe40000201400 */
[----:B------:R-:W-:Y:S01]  /*dae0*/  FSEL R9, R9, -INF , !P5 ;  /* 0xff80000009097808 */ /* 0x000fe20006800000 */
[----:B------:R3:W-:Y:S01]  /*daf0*/  MUFU.TANH R31, R16 ;  /* 0x00000010001f7308 */ /* 0x0007e20000002400 */
[----:B------:R-:W-:Y:S01]  /*db00*/  LOP3.LUT P5, RZ, R62, 0x1, RZ, 0xc0, !PT ;  /* 0x000000013eff7812 */ /* 0x000fe200078ac0ff */
[----:B-1----:R-:W-:Y:S01]  /*db10*/  FFMA.FTZ R14, R0, R12, R51 ;  /* 0x0000000c000e7223 */ /* 0x002fe20000010033 */
[----:B------:R-:W-:Y:S01]  /*db20*/  LOP3.LUT P4, RZ, R62, 0x2, RZ, 0xc0, !PT ;  /* 0x000000023eff7812 */ /* 0x000fe2000788c0ff */
[----:B------:R-:W-:Y:S01]  /*db30*/  VIADD R51, R25, 0x20 ;  /* 0x0000002019337836 */ /* 0x000fe20000000000 */
[----:B------:R-:W-:Y:S02]  /*db40*/  FSEL R20, R20, -INF , !P2 ;  /* 0xff80000014147808 */ /* 0x000fe40005000000 */
[C---:B------:R-:W-:Y:S01]  /*db50*/  ISETP.GE.AND P1, PT, R15.reuse, R54, PT ;  /* 0x000000360f00720c */ /* 0x040fe20003f26270 */
[----:B------:R1:W-:Y:S01]  /*db60*/  MUFU.TANH R105, R26 ;  /* 0x0000001a00697308 */ /* 0x0003e20000002400 */
[----:B------:R-:W-:-:S02]  /*db70*/  ISETP.GE.AND P2, PT, R15, R102, PT ;  /* 0x000000660f00720c */ /* 0x000fc40003f46270 */
[----:B------:R-:W-:Y:S02]  /*db80*/  I2FP.F32.S32 R15, R15 ;  /* 0x0000000f000f7245 */ /* 0x000fe40000201400 */
[----:B------:R-:W-:Y:S02]  /*db90*/  FSEL R21, R21, -INF , !P5 ;  /* 0xff80000015157808 */ /* 0x000fe40006800000 */
[----:B------:R-:W-:Y:S01]  /*dba0*/  FSEL R11, R11, -INF , !P3 ;  /* 0xff8000000b0b7808 */ /* 0x000fe20005800000 */
[----:B------:R4:W-:Y:S01]  /*dbb0*/  MUFU.TANH R33, R2 ;  /* 0x0000000200217308 */ /* 0x0009e20000002400 */
[----:B--2---:R-:W-:Y:S01]  /*dbc0*/  FSEL R8, R121, -INF , !P4 ;  /* 0xff80000079087808 */ /* 0x004fe20006000000 */
[CC--:B---3--:R-:W-:Y:S01]  /*dbd0*/  FFMA.FTZ R16, R0.reuse, R15.reuse, R125 ;  /* 0x0000000f00107223 */ /* 0x0c8fe2000001007d */
[-C--:B------:R-:W-:Y:S01]  /*dbe0*/  ISETP.GE.AND P5, PT, R109, R54.reuse, PT ;  /* 0x000000366d00720c */ /* 0x080fe20003fa6270 */
[----:B------:R-:W-:Y:S01]  /*dbf0*/  FFMA.FTZ R15, R0, R15, R49 ;  /* 0x0000000f000f7223 */ /* 0x000fe20000010031 */
[----:B------:R-:W-:-:S02]  /*dc00*/  ISETP.GE.AND P3, PT, R13, R54, PT ;  /* 0x000000360d00720c */ /* 0x000fc40003f66270 */
[----:B------:R-:W-:Y:S01]  /*dc10*/  ISETP.GE.AND P4, PT, R13, R102, PT ;  /* 0x000000660d00720c */ /* 0x000fe20003f86270 */
[C---:B------:R-:W-:Y:S01]  /*dc20*/  FFMA.FTZ R13, R0.reuse, R12, R129 ;  /* 0x0000000c000d7223 */ /* 0x040fe20000010081 */
[----:B------:R-:W-:Y:S01]  /*dc30*/  I2FP.F32.S32 R28, R51 ;  /* 0x00000033001c7245 */ /* 0x000fe20000201400 */
[----:B-1----:R-:W-:Y:S01]  /*dc40*/  FFMA.FTZ R26, R0, R30, R57 ;  /* 0x0000001e001a7223 */ /* 0x002fe20000010039 */
[----:B------:R-:W-:Y:S01]  /*dc50*/  FSEL R18, R18, -INF , !P6 ;  /* 0xff80000012127808 */ /* 0x000fe20007000000 */
[----:B------:R-:W1:Y:S01]  /*dc60*/  MUFU.TANH R71, R71 ;  /* 0x0000004700477308 */ /* 0x000e620000002400 */
[----:B------:R-:W-:Y:S01]  /*dc70*/  P2R R12, PR, RZ, 0x20 ;  /* 0x00000020ff0c7803 */ /* 0x000fe20000000000 */
[C---:B------:R-:W-:Y:S01]  /*dc80*/  FFMA.FTZ R77, R0.reuse, R28, R77 ;  /* 0x0000001c004d7223 */ /* 0x040fe2000001004d */
[----:B------:R-:W-:Y:S01]  /*dc90*/  ISETP.GE.AND P6, PT, R109, R102, PT ;  /* 0x000000666d00720c */ /* 0x000fe20003fc6270 */
[----:B------:R-:W-:Y:S01]  /*dca0*/  VIADD R109, R25, 0x21 ;  /* 0x00000021196d7836 */ /* 0x000fe20000000000 */
[----:B------:R-:W-:Y:S01]  /*dcb0*/  FSEL R19, R19, -INF , !P0 ;  /* 0xff80000013137808 */ /* 0x000fe20004000000 */
[----:B----4-:R-:W-:Y:S01]  /*dcc0*/  FMUL.FTZ R2, R111, UR14 ;  /* 0x0000000e6f027c20 */ /* 0x010fe20008410000 */
[----:B------:R-:W-:Y:S01]  /*dcd0*/  ISETP.GE.AND P5, PT, R51, R54, PT ;  /* 0x000000363300720c */ /* 0x000fe20003fa6270 */
[----:B------:R-:W-:Y:S01]  /*dce0*/  VIADD R111, R25, 0x29 ;  /* 0x00000029196f7836 */ /* 0x000fe20000000000 */
[----:B------:R-:W-:Y:S01]  /*dcf0*/  ISETP.GE.AND P0, PT, R51, R102, PT ;  /* 0x000000663300720c */ /* 0x000fe20003f06270 */
[----:B------:R-:W-:Y:S01]  /*dd00*/  FFMA.FTZ R51, R0, R28, R69 ;  /* 0x0000001c00337223 */ /* 0x000fe20000010045 */
[----:B------:R-:W-:Y:S01]  /*dd10*/  FSEL R13, R13, -INF , !P4 ;  /* 0xff8000000d0d7808 */ /* 0x000fe20006000000 */
[----:B------:R-:W-:Y:S01]  /*dd20*/  VIADD R69, R25, 0x28 ;  /* 0x0000002819457836 */ /* 0x000fe20000000000 */
[----:B------:R-:W-:Y:S01]  /*dd30*/  ISETP.NE.AND P4, PT, R12, RZ, PT ;  /* 0x000000ff0c00720c */ /* 0x000fe20003f85270 */
[----:B------:R-:W2:Y:S01]  /*dd40*/  MUFU.TANH R35, R35 ;  /* 0x0000002300237308 */ /* 0x000ea20000002400 */
[----:B------:R-:W-:-:S02]  /*dd50*/  FSEL R16, R16, -INF , !P1 ;  /* 0xff80000010107808 */ /* 0x000fc40004800000 */
[----:B------:R-:W-:Y:S02]  /*dd60*/  FSEL R15, R15, -INF , !P2 ;  /* 0xff8000000f0f7808 */ /* 0x000fe40005000000 */
[C---:B------:R-:W-:Y:S02]  /*dd70*/  ISETP.GE.AND P1, PT, R109.reuse, R54, PT ;  /* 0x000000366d00720c */ /* 0x040fe40003f26270 */
[----:B------:R-:W-:Y:S01]  /*dd80*/  ISETP.GE.AND P2, PT, R109, R102, PT ;  /* 0x000000666d00720c */ /* 0x000fe20003f46270 */
[----:B------:R-:W3:Y:S01]  /*dd90*/  MUFU.TANH R49, R98 ;  /* 0x0000006200317308 */ /* 0x000ee20000002400 */
[----:B------:R-:W-:Y:S02]  /*dda0*/  I2FP.F32.S32 R109, R109 ;  /* 0x0000006d006d7245 */ /* 0x000fe40000201400 */
[----:B------:R-:W-:Y:S02]  /*ddb0*/  FSEL R12, R26, -INF , !P4 ;  /* 0xff8000001a0c7808 */ /* 0x000fe40006000000 */
[----:B------:R-:W-:Y:S01]  /*ddc0*/  I2FP.F32.S32 R26, R69 ;  /* 0x00000045001a7245 */ /* 0x000fe20000201400 */
[-C--:B------:R-:W-:Y:S01]  /*ddd0*/  FFMA.FTZ R66, R0, R109.reuse, R59 ;  /* 0x0000006d00427223 */ /* 0x080fe2000001003b */
[----:B------:R-:W-:Y:S01]  /*dde0*/  FSEL R14, R14, -INF , !P3 ;  /* 0xff8000000e0e7808 */ /* 0x000fe20005800000 */
[C---:B-1----:R-:W-:Y:S01]  /*ddf0*/  FFMA.FTZ R71, R0.reuse, R109, R71 ;  /* 0x0000006d00477223 */ /* 0x042fe20000010047 */
[----:B------:R-:W-:Y:S01]  /*de00*/  ISETP.GE.AND P3, PT, R69, R54, PT ;  /* 0x000000364500720c */ /* 0x000fe20003f66270 */
[CC--:B------:R-:W-:Y:S01]  /*de10*/  FFMA.FTZ R59, R0.reuse, R26.reuse, R17 ;  /* 0x0000001a003b7223 */ /* 0x0c0fe20000010011 */
[----:B------:R-:W-:Y:S01]  /*de20*/  FSEL R17, R131, -INF , !P6 ;  /* 0xff80000083117808 */ /* 0x000fe20007000000 */
[----:B------:R-:W-:Y:S01]  /*de30*/  FFMA.FTZ R58, R0, R26, R31 ;  /* 0x0000001a003a7223 */ /* 0x000fe2000001001f */
[----:B------:R-:W-:Y:S01]  /*de40*/  ISETP.GE.AND P6, PT, R111, R54, PT ;  /* 0x000000366f00720c */ /* 0x000fe20003fc6270 */
[----:B------:R-:W-:Y:S01]  /*de50*/  MUFU.TANH R99, R99 ;  /* 0x0000006300637308 */ /* 0x000fe20000002400 */
[----:B------:R-:W-:Y:S01]  /*de60*/  ISETP.GE.AND P4, PT, R69, R102, PT ;  /* 0x000000664500720c */ /* 0x000fe20003f86270 */
[----:B------:R-:W-:Y:S01]  /*de70*/  VIADD R69, R25, 0x30 ;  /* 0x0000003019457836 */ /* 0x000fe20000000000 */
[----:B------:R-:W-:-:S02]  /*de80*/  P2R R26, PR, RZ, 0x40 ;  /* 0x00000040ff1a7803 */ /* 0x000fc40000000000 */
[----:B------:R-:W-:Y:S02]  /*de90*/  ISETP.GE.AND P6, PT, R111, R102, PT ;  /* 0x000000666f00720c */ /* 0x000fe40003fc6270 */
[----:B------:R-:W-:Y:S01]  /*dea0*/  I2FP.F32.S32 R111, R111 ;  /* 0x0000006f006f7245 */ /* 0x000fe20000201400 */
[----:B------:R-:W1:Y:S01]  /*deb0*/  MUFU.TANH R107, R96 ;  /* 0x00000060006b7308 */ /* 0x000e620000002400 */
[----:B------:R-:W-:Y:S01]  /*dec0*/  FSEL R136, R77, -INF , !P5 ;  /* 0xff8000004d887808 */ /* 0x000fe20006800000 */
[----:B------:R-:W-:Y:S01]  /*ded0*/  VIADD R77, R25, 0x31 ;  /* 0x00000031194d7836 */ /* 0x000fe20000000000 */
[----:B------:R-:W-:Y:S01]  /*dee0*/  FSEL R51, R51, -INF , !P0 ;  /* 0xff80000033337808 */ /* 0x000fe20004000000 */
[CC--:B------:R-:W-:Y:S01]  /*def0*/  FFMA.FTZ R41, R0.reuse, R111.reuse, R41 ;  /* 0x0000006f00297223 */ /* 0x0c0fe20000010029 */
[C---:B------:R-:W-:Y:S01]  /*df00*/  ISETP.GE.AND P5, PT, R69.reuse, R54, PT ;  /* 0x000000364500720c */ /* 0x040fe20003fa6270 */
[----:B------:R-:W-:Y:S01]  /*df10*/  FFMA.FTZ R111, R0, R111, R37 ;  /* 0x0000006f006f7223 */ /* 0x000fe20000010025 */
[----:B------:R-:W-:Y:S01]  /*df20*/  ISETP.GE.AND P0, PT, R69, R102, PT ;  /* 0x000000664500720c */ /* 0x000fe20003f06270 */
[----:B------:R-:W4:Y:S01]  /*df30*/  MUFU.TANH R97, R97 ;  /* 0x0000006100617308 */ /* 0x000f220000002400 */
[----:B------:R-:W-:Y:S01]  /*df40*/  I2FP.F32.S32 R28, R69 ;  /* 0x00000045001c7245 */ /* 0x000fe20000201400 */
[----:B------:R-:W-:Y:S01]  /*df50*/  VIADD R69, R25, 0x38 ;  /* 0x0000003819457836 */ /* 0x000fe20000000000 */
[----:B------:R-:W-:-:S02]  /*df60*/  FSEL R59, R59, -INF , !P4 ;  /* 0xff8000003b3b7808 */ /* 0x000fc40006000000 */
[----:B------:R-:W-:Y:S01]  /*df70*/  ISETP.NE.AND P4, PT, R26, RZ, PT ;  /* 0x000000ff1a00720c */ /* 0x000fe20003f85270 */
[-C--:B------:R-:W-:Y:S01]  /*df80*/  FFMA.FTZ R39, R0, R28.reuse, R39 ;  /* 0x0000001c00277223 */ /* 0x080fe20000010027 */
[----:B------:R-:W-:Y:S01]  /*df90*/  FSEL R58, R58, -INF , !P3 ;  /* 0xff8000003a3a7808 */ /* 0x000fe20005800000 */
[----:B------:R-:W-:Y:S01]  /*dfa0*/  FFMA.FTZ R45, R0, R28, R45 ;  /* 0x0000001c002d7223 */ /* 0x000fe2000001002d */
[----:B------:R-:W-:Y:S01]  /*dfb0*/  FSEL R56, R41, -INF , !P4 ;  /* 0xff80000029387808 */ /* 0x000fe20006000000 */
[----:B------:R-:W-:Y:S01]  /*dfc0*/  VIADD R41, R25, 0x40 ;  /* 0x0000004019297836 */ /* 0x000fe20000000000 */
[C---:B------:R-:W-:Y:S01]  /*dfd0*/  ISETP.GE.AND P3, PT, R69.reuse, R54, PT ;  /* 0x000000364500720c */ /* 0x040fe20003f66270 */
[----:B------:R-:W5:Y:S01]  /*dfe0*/  MUFU.TANH R31, R94 ;  /* 0x0000005e001f7308 */ /* 0x000f620000002400 */
[----:B------:R-:W-:Y:S02]  /*dff0*/  ISETP.GE.AND P4, PT, R69, R102, PT ;  /* 0x000000664500720c */ /* 0x000fe40003f86270 */
[----:B------:R-:W-:Y:S01]  /*e000*/  I2FP.F32.S32 R26, R69 ;  /* 0x00000045001a7245 */ /* 0x000fe20000201400 */
[----:B------:R-:W-:Y:S01]  /*e010*/  VIADD R69, R25, 0x39 ;  /* 0x0000003919457836 */ /* 0x000fe20000000000 */
[----:B------:R-:W-:-:S02]  /*e020*/  FSEL R111, R111, -INF , !P6 ;  /* 0xff8000006f6f7808 */ /* 0x000fc40007000000 */
[----:B------:R-:W-:Y:S01]  /*e030*/  LOP3.LUT R62, R62, 0xfffffffd, RZ, 0xc0, !PT ;  /* 0xfffffffd3e3e7812 */ /* 0x000fe200078ec0ff */
[C---:B------:R-:W-:Y:S01]  /*e040*/  FFMA.FTZ R33, R0.reuse, R26, R33 ;  /* 0x0000001a00217223 */ /* 0x040fe20000010021 */
[----:B------:R-:W-:Y:S01]  /*e050*/  ISETP.GE.AND P6, PT, R69, R54, PT ;  /* 0x000000364500720c */ /* 0x000fe20003fc6270 */
[----:B------:R-:W-:Y:S01]  /*e060*/  FFMA.FTZ R65, R0, R26, R65 ;  /* 0x0000001a00417223 */ /* 0x000fe20000010041 */
[----:B------:R-:W-:Y:S01]  /*e070*/  FSEL R66, R66, -INF , !P1 ;  /* 0xff80000042427808 */ /* 0x000fe20004800000 */
[----:B------:R-:W-:Y:S01]  /*e080*/  MUFU.TANH R93, R93 ;  /* 0x0000005d005d7308 */ /* 0x000fe20000002400 */
[----:B------:R-:W-:Y:S02]  /*e090*/  FSEL R139, R71, -INF , !P2 ;  /* 0xff800000478b7808 */ /* 0x000fe40005000000 */
[C---:B------:R-:W-:Y:S02]  /*e0a0*/  ISETP.GE.AND P1, PT, R77.reuse, R54, PT ;  /* 0x000000364d00720c */ /* 0x040fe40003f26270 */
[----:B------:R-:W-:-:S02]  /*e0b0*/  ISETP.GE.AND P2, PT, R77, R102, PT ;  /* 0x000000664d00720c */ /* 0x000fc40003f46270 */
[----:B------:R-:W-:Y:S01]  /*e0c0*/  I2FP.F32.S32 R77, R77 ;  /* 0x0000004d004d7245 */ /* 0x000fe20000201400 */
[----:B------:R-:W5:Y:S01]  /*e0d0*/  MUFU.TANH R57, R92 ;  /* 0x0000005c00397308 */ /* 0x000f620000002400 */
[----:B------:R-:W-:Y:S01]  /*e0e0*/  FSEL R118, R39, -INF , !P5 ;  /* 0xff80000027767808 */ /* 0x000fe20006800000 */
[----:B------:R-:W-:Y:S01]  /*e0f0*/  VIADD R39, R25, 0x48 ;  /* 0x0000004819277836 */ /* 0x000fe20000000000 */
[----:B------:R-:W-:Y:S01]  /*e100*/  @P6 LOP3.LUT R62, R62, 0x2, RZ, 0xfc, !PT ;  /* 0x000000023e3e6812 */ /* 0x000fe200078efcff */
[CC--:B------:R-:W-:Y:S01]  /*e110*/  FFMA.FTZ R43, R0.reuse, R77.reuse, R43 ;  /* 0x0000004d002b7223 */ /* 0x0c0fe2000001002b */
[----:B------:R-:W-:Y:S01]  /*e120*/  ISETP.GE.AND P6, PT, R69, R102, PT ;  /* 0x000000664500720c */ /* 0x000fe20003fc6270 */
[----:B------:R-:W-:Y:S01]  /*e130*/  FFMA.FTZ R137, R0, R77, R23 ;  /* 0x0000004d00897223 */ /* 0x000fe20000010017 */
[C---:B------:R-:W-:Y:S01]  /*e140*/  LOP3.LUT P5, RZ, R62.reuse, 0x2, RZ, 0xc0, !PT ;  /* 0x000000023eff7812 */ /* 0x040fe200078ac0ff */
[----:B------:R-:W5:Y:S01]  /*e150*/  MUFU.TANH R95, R95 ;  /* 0x0000005f005f7308 */ /* 0x000f620000002400 */
[----:B------:R-:W-:-:S02]  /*e160*/  LOP3.LUT R62, R62, 0xfffffffe, RZ, 0xc0, !PT ;  /* 0xfffffffe3e3e7812 */ /* 0x000fc400078ec0ff */
[----:B------:R-:W-:Y:S01]  /*e170*/  FSEL R116, R43, -INF , !P1 ;  /* 0xff8000002b747808 */ /* 0x000fe20004800000 */
[----:B------:R-:W-:Y:S01]  /*e180*/  VIADD R43, R25, 0x61 ;  /* 0x00000061192b7836 */ /* 0x000fe20000000000 */
[----:B------:R-:W-:Y:S02]  /*e190*/  I2FP.F32.S32 R28, R69 ;  /* 0x00000045001c7245 */ /* 0x000fe40000201400 */
[C---:B------:R-:W-:Y:S01]  /*e1a0*/  ISETP.GE.AND P1, PT, R41.reuse, R102, PT ;  /* 0x000000662900720c */ /* 0x040fe20003f26270 */
[----:B------:R-:W5:Y:S01]  /*e1b0*/  MUFU.TANH R37, R88 ;  /* 0x0000005800257308 */ /* 0x000f620000002400 */
[----:B------:R-:W-:Y:S01]  /*e1c0*/  I2FP.F32.S32 R26, R41 ;  /* 0x00000029001a7245 */ /* 0x000fe20000201400 */
[-C--:B------:R-:W-:Y:S01]  /*e1d0*/  FFMA.FTZ R112, R0, R28.reuse, R27 ;  /* 0x0000001c00707223 */ /* 0x080fe2000001001b */
[----:B------:R-:W-:Y:S01]  /*e1e0*/  @P6 LOP3.LUT R62, R62, 0x1, RZ, 0xfc, !PT ;  /* 0x000000013e3e6812 */ /* 0x000fe200078efcff */
[C---:B------:R-:W-:Y:S01]  /*e1f0*/  FFMA.FTZ R47, R0.reuse, R28, R47 ;  /* 0x0000001c002f7223 */ /* 0x040fe2000001002f */
[----:B------:R-:W-:Y:S01]  /*e200*/  ISETP.GE.AND P6, PT, R41, R54, PT ;  /* 0x000000362900720c */ /* 0x000fe20003fc6270 */
[----:B------:R-:W-:Y:S01]  /*e210*/  VIADD R41, R25, 0x41 ;  /* 0x0000004119297836 */ /* 0x000fe20000000000 */
[----:B------:R-:W-:Y:S01]  /*e220*/  FSEL R109, R45, -INF , !P0 ;  /* 0xff8000002d6d7808 */ /* 0x000fe20004000000 */
[CC--:B------:R-:W-:Y:S01]  /*e230*/  FFMA.FTZ R79, R0.reuse, R26.reuse, R79 ;  /* 0x0000001a004f7223 */ /* 0x0c0fe2000001004f */
[----:B------:R-:W-:Y:S01]  /*e240*/  FSEL R137, R137, -INF , !P2 ;  /* 0xff80000089897808 */ /* 0x000fe20005000000 */
[----:B------:R-:W-:Y:S01]  /*e250*/  FFMA.FTZ R105, R0, R26, R105 ;  /* 0x0000001a00697223 */ /* 0x000fe20000010069 */
[C---:B------:R-:W-:Y:S01]  /*e260*/  ISETP.GE.AND P2, PT, R41.reuse, R54, PT ;  /* 0x000000362900720c */ /* 0x040fe20003f46270 */
[----:B------:R-:W5:Y:S01]  /*e270*/  MUFU.TANH R23, R90 ;  /* 0x0000005a00177308 */ /* 0x000f620000002400 */
[----:B------:R-:W-:-:S02]  /*e280*/  ISETP.GE.AND P0, PT, R41, R102, PT ;  /* 0x000000662900720c */ /* 0x000fc40003f06270 */
[----:B------:R-:W-:Y:S01]  /*e290*/  I2FP.F32.S32 R28, R41 ;  /* 0x00000029001c7245 */ /* 0x000fe20000201400 */
[----:B------:R-:W-:Y:S01]  /*e2a0*/  VIADD R41, R25, 0x49 ;  /* 0x0000004919297836 */ /* 0x000fe20000000000 */
[----:B------:R-:W-:Y:S02]  /*e2b0*/  FSEL R135, R65, -INF , !P4 ;  /* 0xff80000041877808 */ /* 0x000fe40006000000 */
[----:B------:R-:W-:Y:S01]  /*e2c0*/  LOP3.LUT P4, RZ, R62, 0x1, RZ, 0xc0, !PT ;  /* 0x000000013eff7812 */ /* 0x000fe2000788c0ff */
[-C--:B--2---:R-:W-:Y:S01]  /*e2d0*/  FFMA.FTZ R35, R0, R28.reuse, R35 ;  /* 0x0000001c00237223 */ /* 0x084fe20000010023 */
[----:B------:R-:W-:Y:S01]  /*e2e0*/  LOP3.LUT R62, R62, 0xfffffffd, RZ, 0xc0, !PT ;  /* 0xfffffffd3e3e7812 */ /* 0x000fe200078ec0ff */
[----:B------:R-:W-:Y:S01]  /*e2f0*/  FFMA.FTZ R67, R0, R28, R67 ;  /* 0x0000001c00437223 */ /* 0x000fe20000010043 */
[----:B------:R-:W-:Y:S01]  /*e300*/  FSEL R125, R47, -INF , !P4 ;  /* 0xff8000002f7d7808 */ /* 0x000fe20006000000 */
[----:B------:R-:W2:Y:S01]  /*e310*/  MUFU.TANH R91, R91 ;  /* 0x0000005b005b7308 */ /* 0x000ea20000002400 */
[----:B------:R-:W-:-:S02]  /*e320*/  ISETP.GE.AND P4, PT, R41, R54, PT ;  /* 0x000000362900720c */ /* 0x000fc40003f86270 */
[----:B------:R-:W-:Y:S02]  /*e330*/  I2FP.F32.S32 R26, R39 ;  /* 0x00000027001a7245 */ /* 0x000fe40000201400 */
[----:B------:R-:W-:Y:S02]  /*e340*/  FSEL R112, R112, -INF , !P5 ;  /* 0xff80000070707808 */ /* 0x000fe40006800000 */
[----:B------:R-:W-:Y:S01]  /*e350*/  I2FP.F32.S32 R28, R41 ;  /* 0x00000029001c7245 */ /* 0x000fe20000201400 */
[CC--:B---3--:R-:W-:Y:S01]  /*e360*/  FFMA.FTZ R49, R0.reuse, R26.reuse, R49 ;  /* 0x0000001a00317223 */ /* 0x0c8fe20000010031 */
[----:B------:R-:W-:Y:S01]  /*e370*/  FSEL R114, R33, -INF , !P3 ;  /* 0xff80000021727808 */ /* 0x000fe20005800000 */
[C---:B-1----:R-:W-:Y:S01]  /*e380*/  FFMA.FTZ R107, R0.reuse, R26, R107 ;  /* 0x0000001a006b7223 */ /* 0x042fe2000001006b */
[C---:B------:R-:W-:Y:S01]  /*e390*/  ISETP.GE.AND P5, PT, R39.reuse, R102, PT ;  /* 0x000000662700720c */ /* 0x040fe20003fa6270 */
[----:B------:R-:W-:Y:S01]  /*e3a0*/  FFMA.FTZ R99, R0, R28, R99 ;  /* 0x0000001c00637223 */ /* 0x000fe20000010063 */
[----:B------:R-:W-:Y:S01]  /*e3b0*/  ISETP.GE.AND P3, PT, R39, R54, PT ;  /* 0x000000362700720c */ /* 0x000fe20003f66270 */
[----:B------:R-:W-:Y:S01]  /*e3c0*/  VIADD R39, R25, 0x50 ;  /* 0x0000005019277836 */ /* 0x000fe20000000000 */
[----:B------:R-:W-:Y:S01]  /*e3d0*/  @P4 LOP3.LUT R62, R62, 0x2, RZ, 0xfc, !PT ;  /* 0x000000023e3e4812 */ /* 0x000fe200078efcff */
[----:B----4-:R-:W-:Y:S01]  /*e3e0*/  FFMA.FTZ R97, R0, R28, R97 ;  /* 0x0000001c00617223 */ /* 0x010fe20000010061 */
[----:B------:R-:W-:Y:S01]  /*e3f0*/  ISETP.GE.AND P4, PT, R41, R102, PT ;  /* 0x000000662900720c */ /* 0x000fe20003f86270 */
[----:B------:R-:W-:Y:S01]  /*e400*/  VIADD R41, R25, 0x59 ;  /* 0x0000005919297836 */ /* 0x000fe20000000000 */
[----:B------:R-:W-:Y:S01]  /*e410*/  LOP3.LUT R62, R62, 0xfffffffe, RZ, 0xc0, !PT ;  /* 0xfffffffe3e3e7812 */ /* 0x000fe200078ec0ff */
[----:B------:R-:W-:Y:S01]  /*e420*/  MUFU.TANH R27, R84 ;  /* 0x00000054001b7308 */ /* 0x000fe20000002400 */
[----:B------:R-:W-:-:S02]  /*e430*/  FSEL R133, R49, -INF , !P5 ;  /* 0xff80000031857808 */ /* 0x000fc40006800000 */
[----:B------:R-:W-:Y:S02]  /*e440*/  FSEL R134, R79, -INF , !P6 ;  /* 0xff8000004f867808 */ /* 0x000fe40007000000 */
[----:B------:R-:W-:Y:S02]  /*e450*/  ISETP.GE.AND P6, PT, R39, R54, PT ;  /* 0x000000362700720c */ /* 0x000fe40003fc6270 */
[----:B------:R-:W-:Y:S01]  /*e460*/  I2FP.F32.S32 R26, R39 ;  /* 0x00000027001a7245 */ /* 0x000fe20000201400 */
[----:B------:R-:W-:Y:S01]  /*e470*/  MUFU.TANH R33, R86 ;  /* 0x0000005600217308 */ /* 0x000fe20000002400 */
[----:B------:R-:W-:Y:S01]  /*e480*/  FSEL R128, R35, -INF , !P2 ;  /* 0xff80000023807808 */ /* 0x000fe20005000000 */
[----:B------:R-:W-:Y:S01]  /*e490*/  VIADD R35, R25, 0x58 ;  /* 0x0000005819237836 */ /* 0x000fe20000000000 */
[----:B------:R-:W-:Y:S01]  /*e4a0*/  @P4 LOP3.LUT R62, R62, 0x1, RZ, 0xfc, !PT ;  /* 0x000000013e3e4812 */ /* 0x000fe200078efcff */
[----:B-----5:R-:W-:Y:S01]  /*e4b0*/  FFMA.FTZ R123, R0, R26, R31 ;  /* 0x0000001a007b7223 */ /* 0x020fe2000001001f */
[----:B------:R-:W-:Y:S01]  /*e4c0*/  ISETP.GE.AND P4, PT, R39, R102, PT ;  /* 0x000000662700720c */ /* 0x000fe20003f86270 */
[----:B------:R-:W-:Y:S01]  /*e4d0*/  VIADD R39, R25, 0x51 ;  /* 0x0000005119277836 */ /* 0x000fe20000000000 */
[----:B------:R-:W-:Y:S01]  /*e4e0*/  LOP3.LUT P5, RZ, R62, 0x1, RZ, 0xc0, !PT ;  /* 0x000000013eff7812 */ /* 0x000fe200078ac0ff */
[----:B------:R-:W-:Y:S01]  /*e4f0*/  FFMA.FTZ R57, R0, R26, R57 ;  /* 0x0000001a00397223 */ /* 0x000fe20000010039 */
[----:B------:R-:W-:Y:S01]  /*e500*/  FSEL R129, R67, -INF , !P0 ;  /* 0xff80000043817808 */ /* 0x000fe20004000000 */
[----:B------:R-:W1:Y:S01]  /*e510*/  MUFU.TANH R89, R89 ;  /* 0x0000005900597308 */ /* 0x000e620000002400 */
[----:B------:R-:W-:-:S02]  /*e520*/  FSEL R131, R99, -INF , !P5 ;  /* 0xff80000063837808 */ /* 0x000fc40006800000 */
[-C--:B------:R-:W-:Y:S02]  /*e530*/  ISETP.GE.AND P5, PT, R41, R54.reuse, PT ;  /* 0x000000362900720c */ /* 0x080fe40003fa6270 */
[C---:B------:R-:W-:Y:S02]  /*e540*/  ISETP.GE.AND P2, PT, R39.reuse, R54, PT ;  /* 0x000000362700720c */ /* 0x040fe40003f46270 */
[----:B------:R-:W-:Y:S01]  /*e550*/  ISETP.GE.AND P0, PT, R39, R102, PT ;  /* 0x000000662700720c */ /* 0x000fe20003f06270 */
[----:B------:R-:W-:Y:S01]  /*e560*/  MUFU.TANH R85, R85 ;  /* 0x0000005500557308 */ /* 0x000fe20000002400 */
[----:B------:R-:W-:Y:S01]  /*e570*/  I2FP.F32.S32 R28, R39 ;  /* 0x00000027001c7245 */ /* 0x000fe20000201400 */
[----:B------:R-:W-:Y:S01]  /*e580*/  VIADD R39, R25, 0x60 ;  /* 0x0000006019277836 */ /* 0x000fe20000000000 */
[----:B------:R-:W-:Y:S02]  /*e590*/  FSEL R132, R107, -INF , !P3 ;  /* 0xff8000006b847808 */ /* 0x000fe40005800000 */
[----:B------:R-:W-:Y:S01]  /*e5a0*/  LOP3.LUT P3, RZ, R62, 0x2, RZ, 0xc0, !PT ;  /* 0x000000023eff7812 */ /* 0x000fe2000786c0ff */
[CC--:B------:R-:W-:Y:S01]  /*e5b0*/  FFMA.FTZ R93, R0.reuse, R28.reuse, R93 ;  /* 0x0000001c005d7223 */ /* 0x0c0fe2000001005d */
[----:B------:R-:W-:Y:S01]  /*e5c0*/  FSEL R123, R123, -INF , !P4 ;  /* 0xff8000007b7b7808 */ /* 0x000fe20006000000 */
[----:B------:R-:W-:Y:S01]  /*e5d0*/  FFMA.FTZ R95, R0, R28, R95 ;  /* 0x0000001c005f7223 */ /* 0x000fe2000001005f */
[----:B------:R-:W-:Y:S01]  /*e5e0*/  LOP3.LUT R62, R62, 0xfffffffd, RZ, 0xc0, !PT ;  /* 0xfffffffd3e3e7812 */ /* 0x000fe200078ec0ff */
[----:B------:R-:W3:Y:S01]  /*e5f0*/  MUFU.TANH R31, R80 ;  /* 0x00000050001f7308 */ /* 0x000ee20000002400 */
[----:B------:R-:W-:-:S02]  /*e600*/  ISETP.GE.AND P4, PT, R39, R54, PT ;  /* 0x000000362700720c */ /* 0x000fc40003f86270 */
[----:B------:R-:W-:Y:S02]  /*e610*/  I2FP.F32.S32 R26, R35 ;  /* 0x00000023001a7245 */ /* 0x000fe40000201400 */
[----:B------:R-:W-:Y:S02]  /*e620*/  @P5 LOP3.LUT R62, R62, 0x2, RZ, 0xfc, !PT ;  /* 0x000000023e3e5812 */ /* 0x000fe400078efcff */
[----:B------:R-:W-:Y:S01]  /*e630*/  I2FP.F32.S32 R28, R41 ;  /* 0x00000029001c7245 */ /* 0x000fe20000201400 */
[CC--:B------:R-:W-:Y:S01]  /*e640*/  FFMA.FTZ R37, R0.reuse, R26.reuse, R37 ;  /* 0x0000001a00257223 */ /* 0x0c0fe20000010025 */
[----:B------:R-:W-:Y:S01]  /*e650*/  FSEL R124, R93, -INF , !P2 ;  /* 0xff8000005d7c7808 */ /* 0x000fe20005000000 */
[----:B------:R-:W-:Y:S01]  /*e660*/  FFMA.FTZ R23, R0, R26, R23 ;  /* 0x0000001a00177223 */ /* 0x000fe20000010017 */
[----:B------:R-:W-:Y:S01]  /*e670*/  LOP3.LUT P2, RZ, R62, 0x2, RZ, 0xc0, !PT ;  /* 0x000000023eff7812 */ /* 0x000fe2000784c0ff */
[-C--:B--2---:R-:W-:Y:S01]  /*e680*/  FFMA.FTZ R91, R0, R28.reuse, R91 ;  /* 0x0000001c005b7223 */ /* 0x084fe2000001005b */
[----:B------:R-:W-:Y:S01]  /*e690*/  FSEL R126, R57, -INF , !P6 ;  /* 0xff800000397e7808 */ /* 0x000fe20007000000 */
[----:B------:R-:W2:Y:S01]  /*e6a0*/  MUFU.TANH R87, R87 ;  /* 0x0000005700577308 */ /* 0x000ea20000002400 */
[----:B------:R-:W-:Y:S01]  /*e6b0*/  LOP3.LUT R62, R62, 0xfffffffe, RZ, 0xc0, !PT ;  /* 0xfffffffe3e3e7812 */ /* 0x000fe200078ec0ff */
[----:B-1----:R-:W-:Y:S01]  /*e6c0*/  FFMA.FTZ R89, R0, R28, R89 ;  /* 0x0000001c00597223 */ /* 0x002fe20000010059 */
[----:B------:R-:W-:-:S02]  /*e6d0*/  FSEL R130, R97, -INF , !P3 ;  /* 0xff80000061827808 */ /* 0x000fc40005800000 */
[-C--:B------:R-:W-:Y:S01]  /*e6e0*/  ISETP.GE.AND P6, PT, R41, R102.reuse, PT ;  /* 0x000000662900720c */ /* 0x080fe20003fc6270 */
[----:B------:R-:W-:Y:S01]  /*e6f0*/  VIADD R41, R25, 0x68 ;  /* 0x0000006819297836 */ /* 0x000fe20000000000 */
[----:B------:R-:W-:Y:S01]  /*e700*/  I2FP.F32.S32 R26, R39 ;  /* 0x00000027001a7245 */ /* 0x000fe20000201400 */
[----:B------:R-:W-:Y:S01]  /*e710*/  MUFU.TANH R81, R81 ;  /* 0x0000005100517308 */ /* 0x000fe20000002400 */
[----:B------:R-:W-:Y:S02]  /*e720*/  ISETP.GE.AND P3, PT, R35, R102, PT ;  /* 0x000000662300720c */ /* 0x000fe40003f66270 */
[----:B------:R-:W-:Y:S01]  /*e730*/  @P4 LOP3.LUT R62, R62, 0x1, RZ, 0xfc, !PT ;  /* 0x000000013e3e4812 */ /* 0x000fe200078efcff */
[CC--:B------:R-:W-:Y:S01]  /*e740*/  FFMA.FTZ R27, R0.reuse, R26.reuse, R27 ;  /* 0x0000001a001b7223 */ /* 0x0c0fe2000001001b */
[----:B------:R-:W-:Y:S01]  /*e750*/  FFMA.FTZ R33, R0, R26, R33 ;  /* 0x0000001a00217223 */ /* 0x000fe20000010021 */
[----:B------:R-:W-:Y:S02]  /*e760*/  FSEL R121, R95, -INF , !P0 ;  /* 0xff8000005f797808 */ /* 0x000fe40004000000 */
[----:B------:R-:W-:Y:S01]  /*e770*/  FSEL R119, R23, -INF , !P3 ;  /* 0xff80000017777808 */ /* 0x000fe20005800000 */
[----:B------:R-:W-:Y:S01]  /*e780*/  MUFU.TANH R83, R83 ;  /* 0x0000005300537308 */ /* 0x000fe20000002400 */
[----:B------:R-:W-:-:S02]  /*e790*/  ISETP.GE.AND P3, PT, R41, R54, PT ;  /* 0x000000362900720c */ /* 0x000fc40003f66270 */
[----:B------:R-:W-:Y:S02]  /*e7a0*/  ISETP.GE.AND P0, PT, R41, R102, PT ;  /* 0x000000662900720c */ /* 0x000fe40003f06270 */
[----:B------:R-:W-:Y:S01]  /*e7b0*/  I2FP.F32.S32 R26, R41 ;  /* 0x00000029001a7245 */ /* 0x000fe20000201400 */
[----:B------:R-:W-:Y:S01]  /*e7c0*/  VIADD R41, R25, 0x69 ;  /* 0x0000006919297836 */ /* 0x000fe20000000000 */
[----:B------:R-:W-:Y:S01]  /*e7d0*/  FSEL R117, R91, -INF , !P6 ;  /* 0xff8000005b757808 */ /* 0x000fe20007000000 */
[----:B------:R-:W-:Y:S01]  /*e7e0*/  MUFU.TANH R23, R24 ;  /* 0x0000001800177308 */ /* 0x000fe20000002400 */
[----:B------:R-:W-:Y:S01]  /*e7f0*/  LOP3.LUT P6, RZ, R62, 0x1, RZ, 0xc0, !PT ;  /* 0x000000013eff7812 */ /* 0x000fe200078cc0ff */
[----:B---3--:R-:W-:Y:S01]  /*e800*/  FFMA.FTZ R106, R0, R26, R31 ;  /* 0x0000001a006a7223 */ /* 0x008fe2000001001f */
[----:B------:R-:W-:Y:S02]  /*e810*/  FSEL R127, R105, -INF , !P1 ;  /* 0xff800000697f7808 */ /* 0x000fe40004800000 */
[----:B------:R-:W-:-:S02]  /*e820*/  ISETP.GE.AND P1, PT, R35, R54, PT ;  /* 0x000000362300720c */ /* 0x000fc40003f26270 */
[----:B------:R-:W-:Y:S01]  /*e830*/  FSEL R110, R27, -INF , !P6 ;  /* 0xff8000001b6e7808 */ /* 0x000fe20007000000 */
[----:B------:R-:W1:Y:S01]  /*e840*/  MUFU.TANH R35, R82 ;  /* 0x0000005200237308 */ /* 0x000e620000002400 */
[-C--:B------:R-:W-:Y:S02]  /*e850*/  ISETP.GE.AND P6, PT, R41, R102.reuse, PT ;  /* 0x000000662900720c */ /* 0x080fe40003fc6270 */
[----:B------:R-:W-:Y:S01]  /*e860*/  FSEL R122, R37, -INF , !P1 ;  /* 0xff800000257a7808 */ /* 0x000fe20004800000 */
[----:B------:R-:W-:Y:S01]  /*e870*/  VIADD R37, R25, 0x70 ;  /* 0x0000007019257836 */ /* 0x000fe20000000000 */
[----:B------:R-:W-:Y:S02]  /*e880*/  ISETP.GE.AND P5, PT, R39, R102, PT ;  /* 0x000000662700720c */ /* 0x000fe40003fa6270 */
[----:B------:R-:W-:Y:S01]  /*e890*/  I2FP.F32.S32 R28, R43 ;  /* 0x0000002b001c7245 */ /* 0x000fe20000201400 */
[----:B------:R3:W4:Y:S01]  /*e8a0*/  MUFU.TANH R39, R108 ;  /* 0x0000006c00277308 */ /* 0x0007220000002400 */
[----:B------:R-:W-:Y:S01]  /*e8b0*/  FSEL R107, R33, -INF , !P5 ;  /* 0xff800000216b7808 */ /* 0x000fe20006800000 */
[----:B------:R-:W-:Y:S01]  /*e8c0*/  VIADD R33, R25, 0x71 ;  /* 0x0000007119217836 */ /* 0x000fe20000000000 */
[----:B------:R-:W-:Y:S01]  /*e8d0*/  ISETP.GE.AND P5, PT, R37, R54, PT ;  /* 0x000000362500720c */ /* 0x000fe20003fa6270 */
[-C--:B------:R-:W-:Y:S01]  /*e8e0*/  FFMA.FTZ R85, R0, R28.reuse, R85 ;  /* 0x0000001c00557223 */ /* 0x080fe20000010055 */
[----:B------:R-:W-:Y:S01]  /*e8f0*/  LOP3.LUT R62, R62, 0xfffffffe, RZ, 0xc0, !PT ;  /* 0xfffffffe3e3e7812 */ /* 0x000fe200078ec0ff */
[----:B--2---:R-:W-:Y:S01]  /*e900*/  FFMA.FTZ R87, R0, R28, R87 ;  /* 0x0000001c00577223 */ /* 0x004fe20000010057 */
[----:B------:R-:W-:Y:S01]  /*e910*/  ISETP.GE.AND P4, PT, R43, R54, PT ;  /* 0x000000362b00720c */ /* 0x000fe20003f86270 */
[----:B------:R-:W2:Y:S01]  /*e920*/  MUFU.TANH R31, R22 ;  /* 0x00000016001f7308 */ /* 0x000ea20000002400 */
[----:B------:R-:W-:Y:S01]  /*e930*/  @P6 LOP3.LUT R62, R62, 0x1, RZ, 0xfc, !PT ;  /* 0x000000013e3e6812 */ /* 0x000fe200078efcff */
[----:B-1----:R-:W-:Y:S01]  /*e940*/  FFMA.FTZ R35, R0, R26, R35 ;  /* 0x0000001a00237223 */ /* 0x002fe20000010023 */
[----:B------:R-:W-:-:S02]  /*e950*/  FSEL R120, R89, -INF , !P2 ;  /* 0xff80000059787808 */ /* 0x000fc40005000000 */
[----:B------:R-:W-:Y:S02]  /*e960*/  LOP3.LUT R62, R62, 0xfffffffd, RZ, 0xc0, !PT ;  /* 0xfffffffd3e3e7812 */ /* 0x000fe400078ec0ff */
[----:B------:R-:W-:Y:S01]  /*e970*/  ISETP.GE.AND P2, PT, R41, R54, PT ;  /* 0x000000362900720c */ /* 0x000fe20003f46270 */
[----:B------:R1:W5:Y:S01]  /*e980*/  MUFU.TANH R27, R2 ;  /* 0x00000002001b7308 */ /* 0x0003620000002400 */
[----:B------:R-:W-:Y:S02]  /*e990*/  ISETP.GE.AND P1, PT, R43, R102, PT ;  /* 0x000000662b00720c */ /* 0x000fe40003f26270 */
[----:B---3--:R-:W-:Y:S02]  /*e9a0*/  FSEL R108, R85, -INF , !P4 ;  /* 0xff800000556c7808 */ /* 0x008fe40006000000 */
[----:B------:R-:W-:Y:S02]  /*e9b0*/  ISETP.GE.AND P4, PT, R25, R54, PT ;  /* 0x000000361900720c */ /* 0x000fe40003f86270 */
[----:B------:R-:W-:Y:S01]  /*e9c0*/  I2FP.F32.S32 R41, R41 ;  /* 0x0000002900297245 */ /* 0x000fe20000201400 */
[----:B------:R-:W3:Y:S01]  /*e9d0*/  MUFU.TANH R73, R73 ;  /* 0x0000004900497308 */ /* 0x000ee20000002400 */
[----:B------:R-:W-:-:S02]  /*e9e0*/  @P5 LOP3.LUT R62, R62, 0x2, RZ, 0xfc, !PT ;  /* 0x000000023e3e5812 */ /* 0x000fc400078efcff */
[----:B------:R-:W-:Y:S01]  /*e9f0*/  FSEL R105, R87, -INF , !P1 ;  /* 0xff80000057697808 */ /* 0x000fe20004800000 */
[-C--:B------:R-:W-:Y:S01]  /*ea00*/  FFMA.FTZ R81, R0, R41.reuse, R81 ;  /* 0x0000002900517223 */ /* 0x080fe20000010051 */
[----:B------:R-:W-:Y:S01]  /*ea10*/  LOP3.LUT P1, RZ, R62, 0x2, RZ, 0xc0, !PT ;  /* 0x000000023eff7812 */ /* 0x000fe2000782c0ff */
[----:B------:R-:W-:Y:S01]  /*ea20*/  FFMA.FTZ R65, R0, R41, R83 ;  /* 0x0000002900417223 */ /* 0x000fe20000010053 */
[----:B------:R-:W-:Y:S01]  /*ea30*/  LOP3.LUT R62, R62, 0xfffffffb, RZ, 0xc0, !PT ;  /* 0xfffffffb3e3e7812 */ /* 0x000fe200078ec0ff */
[----:B------:R-:W3:Y:S01]  /*ea40*/  MUFU.TANH R75, R75 ;  /* 0x0000004b004b7308 */ /* 0x000ee20000002400 */
[C---:B------:R-:W-:Y:S02]  /*ea50*/  ISETP.GE.AND P5, PT, R25.reuse, R102, PT ;  /* 0x000000661900720c */ /* 0x040fe40003fa6270 */
[----:B-1----:R-:W-:Y:S01]  /*ea60*/  I2FP.F32.S32 R2, R25 ;  /* 0x0000001900027245 */ /* 0x002fe20000201400 */
[----:B------:R-:W-:Y:S01]  /*ea70*/  VIADD R25, R25, 0x79 ;  /* 0x0000007919197836 */ /* 0x000fe20000000000 */
[----:B------:R-:W-:-:S02]  /*ea80*/  FSEL R67, R35, -INF , !P0 ;  /* 0xff80000023437808 */ /* 0x000fc40004000000 */
[----:B------:R-:W-:Y:S01]  /*ea90*/  I2FP.F32.S32 R24, R37 ;  /* 0x0000002500187245 */ /* 0x000fe20000201400 */
[C---:B------:R-:W-:Y:S01]  /*eaa0*/  FFMA.FTZ R113, R0.reuse, R2, R113 ;  /* 0x0000000200717223 */ /* 0x040fe20000010071 */
[----:B------:R-:W-:Y:S01]  /*eab0*/  ISETP.GT.AND P0, PT, R61, R152, PT ;  /* 0x000000983d00720c */ /* 0x000fe20003f04270 */
[----:B------:R-:W-:Y:S01]  /*eac0*/  FFMA.FTZ R115, R0, R2, R115 ;  /* 0x0000000200737223 */ /* 0x000fe20000010073 */
[----:B------:R-:W-:Y:S01]  /*ead0*/  @P4 LOP3.LUT R62, R62, 0x4, RZ, 0xfc, !PT ;  /* 0x000000043e3e4812 */ /* 0x000fe200078efcff */
[CC--:B----4-:R-:W-:Y:S01]  /*eae0*/  FFMA.FTZ R36, R0.reuse, R24.reuse, R39 ;  /* 0x0000001800247223 */ /* 0x0d0fe20000010027 */
[----:B------:R-:W-:Y:S01]  /*eaf0*/  FSEL R104, R81, -INF , !P2 ;  /* 0xff80000051687808 */ /* 0x000fe20005000000 */
[----:B------:R-:W-:Y:S01]  /*eb00*/  FFMA.FTZ R23, R0, R24, R23 ;  /* 0x0000001800177223 */ /* 0x000fe20000010017 */
[----:B------:R-:W-:Y:S01]  /*eb10*/  BAR.SYNC.DEFER_BLOCKING 0x0 ;  /* 0x0000000000007b1d */ /* 0x000fe20000010000 */
[C---:B------:R-:W-:Y:S02]  /*eb20*/  ISETP.GE.AND P4, PT, R33.reuse, R54, PT ;  /* 0x000000362100720c */ /* 0x040fe40003f86270 */
[----:B------:R-:W-:-:S02]  /*eb30*/  ISETP.GE.AND P2, PT, R33, R102, PT ;  /* 0x000000662100720c */ /* 0x000fc40003f46270 */
[----:B------:R-:W-:Y:S02]  /*eb40*/  I2FP.F32.S32 R33, R33 ;  /* 0x0000002100217245 */ /* 0x000fe40000201400 */
[----:B------:R-:W-:Y:S02]  /*eb50*/  FSEL R106, R106, -INF , !P3 ;  /* 0xff8000006a6a7808 */ /* 0x000fe40005800000 */
[----:B------:R-:W-:Y:S01]  /*eb60*/  I2FP.F32.S32 R22, R25 ;  /* 0x0000001900167245 */ /* 0x000fe20000201400 */
[CC--:B--2---:R-:W-:Y:S01]  /*eb70*/  FFMA.FTZ R35, R0.reuse, R33.reuse, R31 ;  /* 0x0000002100237223 */ /* 0x0c4fe2000001001f */
[----:B------:R-:W-:Y:S01]  /*eb80*/  ISETP.GE.AND P6, PT, R37, R102, PT ;  /* 0x000000662500720c */ /* 0x000fe20003fc6270 */
[----:B-----5:R-:W-:Y:S01]  /*eb90*/  FFMA.FTZ R27, R0, R33, R27 ;  /* 0x00000021001b7223 */ /* 0x020fe2000001001b */
[----:B------:R-:W-:Y:S01]  /*eba0*/  LOP3.LUT P3, RZ, R62, 0x1, RZ, 0xc0, !PT ;  /* 0x000000013eff7812 */ /* 0x000fe2000786c0ff */
[-C--:B---3--:R-:W-:Y:S01]  /*ebb0*/  FFMA.FTZ R33, R0, R22.reuse, R73 ;  /* 0x0000001600217223 */ /* 0x088fe20000010049 */
[----:B------:R-:W-:Y:S01]  /*ebc0*/  FSEL R36, R36, -INF , !P1 ;  /* 0xff80000024247808 */ /* 0x000fe20004800000 */
[----:B------:R-:W-:Y:S01]  /*ebd0*/  FFMA.FTZ R28, R0, R22, R75 ;  /* 0x00000016001c7223 */ /* 0x000fe2000001004b */
[----:B------:R-:W-:-:S02]  /*ebe0*/  FSEL R65, R65, -INF , !P3 ;  /* 0xff80000041417808 */ /* 0x000fc40005800000 */
[----:B------:R-:W-:Y:S02]  /*ebf0*/  FSEL R31, R23, -INF , !P6 ;  /* 0xff800000171f7808 */ /* 0x000fe40007000000 */
[C---:B------:R-:W-:Y:S02]  /*ec00*/  ISETP.GE.AND P3, PT, R25.reuse, R54, PT ;  /* 0x000000361900720c */ /* 0x040fe40003f66270 */
[----:B------:R-:W-:Y:S02]  /*ec10*/  ISETP.GE.AND P1, PT, R25, R102, PT ;  /* 0x000000661900720c */ /* 0x000fe40003f26270 */
        /* <DEDUP_REMOVED lines=20> */
.L_x_7071:
        /* <DEDUP_REMOVED lines=60> */
.L_x_7072:
        /* <DEDUP_REMOVED lines=60> */
.L_x_7070:
        /* <DEDUP_REMOVED lines=42> */
[----:B------:R-:W-:Y:S01]  /*f780*/  LDSM.16.MT88.4 R76, [R141+0x6000] ;  /* 0x006000008d4c783b */ /* 0x000fe20000004200 */
        /* <DEDUP_REMOVED lines=8> */
[----:B------:R-:W-:Y:S01]  /*f810*/  LDSM.16.MT88.4 R24, [R140+0x6800] ;  /* 0x006800008c18783b */ /* 0x000fe20000004200 */
        /* <DEDUP_REMOVED lines=48> */
[----:B---3--:R-:W-:Y:S01]  /*fb20*/  F2FP.F16.F32.PACK_AB R69, R50, R47 ;  /* 0x0000002f3245723e */ /* 0x008fe200000000ff */
[----:B------:R-:W-:Y:S01]  /*fb30*/  FADD.FTZ R49, R49, R48 ;  /* 0x0000003031317221 */ /* 0x000fe20000010000 */
[----:B------:R-:W3:Y:S01]  /*fb40*/  MUFU.EX2 R39, R39 ;  /* 0x0000002700277308 */ /* 0x000ee20000000800 */
[----:B------:R-:W-:Y:S01]  /*fb50*/  FADD.FTZ R50, R47, R50 ;  /* 0x000000322f327221 */ /* 0x000fe20000010000 */
[----:B------:R-:W-:Y:S01]  /*fb60*/  FFMA.FTZ R168, R33, UR4, -R37 ;  /* 0x0000000421a87c23 */ /* 0x000fe20008010825 */
[----:B------:R-:W-:Y:S01]  /*fb70*/  FADD.FTZ R46, R46, R49 ;  /* 0x000000312e2e7221 */ /* 0x000fe20000010000 */
[----:B------:R-:W-:Y:S01]  /*fb80*/  MUFU.EX2 R40, R40 ;  /* 0x0000002800287308 */ /* 0x000fe20000000800 */
[----:B------:R-:W-:Y:S01]  /*fb90*/  FFMA.FTZ R30, R30, UR4, -R6 ;  /* 0x000000041e1e7c23 */ /* 0x000fe20008010806 */
[----:B-----5:R-:W-:Y:S01]  /*fba0*/  F2FP.F16.F32.PACK_AB R71, R42, R45 ;  /* 0x0000002d2a47723e */ /* 0x020fe200000000ff */
[----:B------:R-:W-:Y:S01]  /*fbb0*/  FADD.FTZ R45, R45, R50 ;  /* 0x000000322d2d7221 */ /* 0x000fe20000010000 */
[----:B------:R-:W-:Y:S01]  /*fbc0*/  MUFU.EX2 R7, R7 ;  /* 0x0000000700077308 */ /* 0x000fe20000000800 */
[----:B------:R-:W-:Y:S01]  /*fbd0*/  FADD.FTZ R41, R41, R46 ;  /* 0x0000002e29297221 */ /* 0x000fe20000010000 */
[--C-:B------:R-:W-:Y:S01]  /*fbe0*/  FFMA.FTZ R167, R28, UR4, -R6.reuse ;  /* 0x000000041ca77c23 */ /* 0x100fe20008010806 */
        /* <DEDUP_REMOVED lines=10> */
[----:B------:R-:W2:Y:S04]  /*fc90*/  MUFU.EX2 R5, R5 ;  /* 0x0000000500057308 */ /* 0x000ea80000000800 */
[----:B------:R-:W-:Y:S01]  /*fca0*/  MUFU.EX2 R57, R57 ;  /* 0x0000003900397308 */ /* 0x000fe20000000800 */
[C---:B------:R-:W-:Y:S03]  /*fcb0*/  HMMA.16816.F32 R88, R68.reuse, R84, RZ ;  /* 0x000000544458723c */ /* 0x040fe600000018ff */
[----:B------:R-:W4:Y:S04]  /*fcc0*/  MUFU.EX2 R64, R64 ;  /* 0x0000004000407308 */ /* 0x000f280000000800 */
        /* <DEDUP_REMOVED lines=8> */
[----:B------:R-:W-:Y:S04]  /*fd50*/  MUFU.EX2 R125, R125 ;  /* 0x0000007d007d7308 */ /* 0x000fe80000000800 */
[----:B------:R-:W-:Y:S01]  /*fd60*/  MUFU.EX2 R131, R131 ;  /* 0x0000008300837308 */ /* 0x000fe20000000800 */
[C---:B-1----:R-:W-:Y:S01]  /*fd70*/  HMMA.16816.F32 R72, R68.reuse, R8, RZ ;  /* 0x000000084448723c */ /* 0x042fe200000018ff */
[----:B---3--:R-:W-:Y:S01]  /*fd80*/  F2FP.F16.F32.PACK_AB R8, R39, R44 ;  /* 0x0000002c2708723e */ /* 0x008fe200000000ff */
[----:B------:R-:W-:Y:S01]  /*fd90*/  FADD.FTZ R44, R44, R41 ;  /* 0x000000292c2c7221 */ /* 0x000fe20000010000 */
[C---:B-----5:R-:W-:Y:S01]  /*fda0*/  F2FP.F16.F32.PACK_AB R9, R38.reuse, R43 ;  /* 0x0000002b2609723e */ /* 0x060fe200000000ff */
[----:B------:R-:W-:Y:S01]  /*fdb0*/  FADD.FTZ R43, R43, R42 ;  /* 0x0000002a2b2b7221 */ /* 0x000fe20000010000 */
[----:B------:R-:W-:Y:S01]  /*fdc0*/  FFMA.FTZ R41, R35, UR4, -R37 ;  /* 0x0000000423297c23 */ /* 0x000fe20008010825 */
[----:B------:R-:W-:Y:S02]  /*fdd0*/  MUFU.EX2 R168, R168 ;  /* 0x000000a800a87308 */ /* 0x000fe40000000800 */
[----:B------:R-:W-:Y:S01]  /*fde0*/  HMMA.16816.F32 R68, R68, R10, RZ ;  /* 0x0000000a4444723c */ /* 0x000fe200000018ff */
[----:B------:R-:W-:Y:S01]  /*fdf0*/  F2FP.F16.F32.PACK_AB R10, R7, R40 ;  /* 0x00000028070a723e */ /* 0x000fe200000000ff */
[----:B------:R-:W-:Y:S01]  /*fe00*/  FADD.FTZ R43, R38, R43 ;  /* 0x0000002b262b7221 */ /* 0x000fe20000010000 */
[----:B--2---:R-:W-:Y:S01]  /*fe10*/  F2FP.F16.F32.PACK_AB R11, R5, R32 ;  /* 0x00000020050b723e */ /* 0x004fe200000000ff */
[----:B------:R-:W-:Y:S02]  /*fe20*/  MUFU.EX2 R35, R36 ;  /* 0x0000002400237308 */ /* 0x000fe40000000800 */
[----:B------:R-:W-:-:S02]  /*fe30*/  FADD.FTZ R32, R32, R43 ;  /* 0x0000002b20207221 */ /* 0x000fc40000010000 */
[----:B------:R-:W-:Y:S02]  /*fe40*/  MUFU.EX2 R30, R30 ;  /* 0x0000001e001e7308 */ /* 0x000fe40000000800 */
[C---:B------:R-:W-:Y:S02]  /*fe50*/  HMMA.16816.F32 R96, R8.reuse, R20, R96 ;  /* 0x000000140860723c */ /* 0x040fe40000001860 */
[----:B------:R-:W-:Y:S06]  /*fe60*/  MUFU.EX2 R167, R167 ;  /* 0x000000a700a77308 */ /* 0x000fec0000000800 */
[C---:B------:R-:W-:Y:S01]  /*fe70*/  HMMA.16816.F32 R92, R8.reuse, R22, R92 ;  /* 0x00000016085c723c */ /* 0x040fe2000000185c */
[----:B------:R-:W1:Y:S07]  /*fe80*/  LDSM.16.MT88.4 R20, [R146+0x7000] ;  /* 0x007000009214783b */ /* 0x000e6e0000004200 */
[----:B----4-:R-:W-:Y:S01]  /*fe90*/  HMMA.16816.F32 R80, R8, R12, R80 ;  /* 0x0000000c0850723c */ /* 0x010fe20000001850 */
[--C-:B------:R-:W-:Y:S01]  /*fea0*/  FFMA.FTZ R13, R58, UR4, -R37.reuse ;  /* 0x000000043a0d7c23 */ /* 0x100fe20008010825 */
[----:B------:R-:W-:Y:S01]  /*feb0*/  FFMA.FTZ R12, R56, UR4, -R37 ;  /* 0x00000004380c7c23 */ /* 0x000fe20008010825 */
[----:B------:R-:W-:-:S02]  /*fec0*/  FFMA.FTZ R58, R59, UR4, -R6 ;  /* 0x000000043b3a7c23 */ /* 0x000fc40008010806 */
[----:B------:R-:W-:Y:S03]  /*fed0*/  MUFU.EX2 R56, R13 ;  /* 0x0000000d00387308 */ /* 0x000fe60000000800 */
[C---:B------:R-:W-:Y:S01]  /*fee0*/  HMMA.16816.F32 R88, R8.reuse, R16, R88 ;  /* 0x000000100858723c */ /* 0x040fe20000001858 */
[----:B------:R2:W-:Y:S04]  /*fef0*/  MUFU.EX2 R51, R12 ;  /* 0x0000000c00337308 */ /* 0x0005e80000000800 */
[----:B------:R-:W3:Y:S03]  /*ff00*/  MUFU.EX2 R59, R139 ;  /* 0x0000008b003b7308 */ /* 0x000ee60000000800 */
[C---:B------:R-:W-:Y:S01]  /*ff10*/  HMMA.16816.F32 R84, R8.reuse, R18, R84 ;  /* 0x000000120854723c */ /* 0x040fe20000001854 */
[----:B------:R-:W4:Y:S01]  /*ff20*/  LDSM.16.MT88.4 R16, [R142+0x7000] ;  /* 0x007000008e10783b */ /* 0x000f220000004200 */
[----:B------:R-:W5:Y:S06]  /*ff30*/  MUFU.EX2 R58, R58 ;  /* 0x0000003a003a7308 */ /* 0x000f6c0000000800 */
[C---:B------:R-:W-:Y:S01]  /*ff40*/  HMMA.16816.F32 R76, R8.reuse, R14, R76 ;  /* 0x0000000e084c723c */ /* 0x040fe2000000184c */
[----:B--2---:R-:W2:Y:S07]  /*ff50*/  LDSM.16.MT88.4 R12, [R141+0x7000] ;  /* 0x007000008d0c783b */ /* 0x004eae0000004200 */
[C---:B------:R-:W-:Y:S08]  /*ff60*/  HMMA.16816.F32 R72, R8.reuse, R24, R72 ;  /* 0x000000180848723c */ /* 0x040ff00000001848 */
[----:B------:R-:W-:Y:S01]  /*ff70*/  HMMA.16816.F32 R68, R8, R26, R68 ;  /* 0x0000001a0844723c */ /* 0x000fe20000001844 */
[----:B------:R-:W-:Y:S01]  /*ff80*/  F2FP.F16.F32.PACK_AB R8, R64, R57 ;  /* 0x000000394008723e */ /* 0x000fe200000000ff */
[----:B------:R-:W2:Y:S01]  /*ff90*/  LDSM.16.MT88.4 R24, [R140+0x7000] ;  /* 0x007000008c18783b */ /* 0x000ea20000004200 */
[----:B---3--:R-:W-:-:S02]  /*ffa0*/  F2FP.F16.F32.PACK_AB R9, R59, R66 ;  /* 0x000000423b09723e */ /* 0x008fc400000000ff */
[----:B------:R-:W-:Y:S02]  /*ffb0*/  F2FP.F16.F32.PACK_AB R10, R51, R56 ;  /* 0x00000038330a723e */ /* 0x000fe400000000ff */
[----:B-----5:R-:W-:-:S07]  /*ffc0*/  F2FP.F16.F32.PACK_AB R11, R63, R58 ;  /* 0x0000003a3f0b723e */ /* 0x020fce00000000ff */
[C---:B-1----:R-:W-:Y:S08]  /*ffd0*/  HMMA.16816.F32 R96, R8.reuse, R20, R96 ;  /* 0x000000140860723c */ /* 0x042ff00000001860 */
[C---:B------:R-:W-:Y:S01]  /*ffe0*/  HMMA.16816.F32 R92, R8.reuse, R22, R92 ;  /* 0x00000016085c723c */ /* 0x040fe2000000185c */
[----:B------:R-:W1:Y:S07]  /*fff0*/  LDSM.16.MT88.4 R20, [R146+0x7800] ;  /* 0x007800009214783b */ /* 0x000e6e0000004200 */
[----:B----4-:R-:W-:Y:S01]  /*10000*/  HMMA.16816.F32 R88, R8, R16, R88 ;  /* 0x000000100858723c */ /* 0x010fe20000001858 */
[----:B------:R-:W-:Y:S01]  /*10010*/  FFMA.FTZ R16, R118, UR4, -R37 ;  /* 0x0000000476107c23 */ /* 0x000fe20008010825 */
[----:B------:R-:W-:-:S03]  /*10020*/  FFMA.FTZ R118, R109, UR4, -R6 ;  /* 0x000000046d767c23 */ /* 0x000fc60008010806 */
[----:B------:R3:W4:Y:S03]  /*10030*/  MUFU.EX2 R116, R16 ;  /* 0x0000001000747308 */ /* 0x0007260000000800 */
[C---:B--2---:R-:W-:Y:S01]  /*10040*/  HMMA.16816.F32 R80, R8.reuse, R12, R80 ;  /* 0x0000000c0850723c */ /* 0x044fe20000001850 */
[--C-:B------:R-:W-:Y:S01]  /*10050*/  FFMA.FTZ R13, R114, UR4, -R37.reuse ;  /* 0x00000004720d7c23 */ /* 0x100fe20008010825 */
[--C-:B------:R-:W-:Y:S01]  /*10060*/  FFMA.FTZ R12, R112, UR4, -R37.reuse ;  /* 0x00000004700c7c23 */ /* 0x100fe20008010825 */
[--C-:B------:R-:W-:Y:S01]  /*10070*/  FFMA.FTZ R114, R135, UR4, -R6.reuse ;  /* 0x0000000487727c23 */ /* 0x100fe20008010806 */
[----:B------:R-:W2:Y:S01]  /*10080*/  MUFU.EX2 R118, R118 ;  /* 0x0000007600767308 */ /* 0x000ea20000000800 */
[--C-:B------:R-:W-:Y:S01]  /*10090*/  FFMA.FTZ R135, R132, UR4, -R37.reuse ;  /* 0x0000000484877c23 */ /* 0x100fe20008010825 */
[----:B------:R-:W-:Y:S01]  /*100a0*/  FFMA.FTZ R132, R133, UR4, -R6 ;  /* 0x0000000485847c23 */ /* 0x000fe20008010806 */
[----:B------:R-:W-:Y:S01]  /*100b0*/  FFMA.FTZ R133, R124, UR4, -R37 ;  /* 0x000000047c857c23 */ /* 0x000fe20008010825 */
[C---:B------:R-:W-:Y:S01]  /*100c0*/  HMMA.16816.F32 R84, R8.reuse, R18, R84 ;  /* 0x000000120854723c */ /* 0x040fe20000001854 */
[----:B------:R-:W-:Y:S01]  /*100d0*/  MUFU.EX2 R112, R13 ;  /* 0x0000000d00707308 */ /* 0x000fe20000000800 */
[----:B---3--:R-:W3:Y:S03]  /*100e0*/  LDSM.16.MT88.4 R16, [R142+0x7800] ;  /* 0x007800008e10783b */ /* 0x008ee60000004200 */
[----:B------:R5:W1:Y:S03]  /*100f0*/  MUFU.EX2 R109, R12 ;  /* 0x0000000c006d7308 */ /* 0x000a660000000800 */
[C---:B------:R-:W-:Y:S01]  /*10100*/  HMMA.16816.F32 R76, R8.reuse, R14, R76 ;  /* 0x0000000e084c723c */ /* 0x040fe2000000184c */
[----:B------:R-:W1:Y:S04]  /*10110*/  MUFU.EX2 R114, R114 ;  /* 0x0000007200727308 */ /* 0x000e680000000800 */
[----:B------:R-:W-:Y:S03]  /*10120*/  MUFU.EX2 R132, R132 ;  /* 0x0000008400847308 */ /* 0x000fe60000000800 */
[C---:B------:R-:W-:Y:S01]  /*10130*/  HMMA.16816.F32 R72, R8.reuse, R24, R72 ;  /* 0x000000180848723c */ /* 0x040fe20000001848 */
[----:B------:R1:W-:Y:S01]  /*10140*/  MUFU.EX2 R124, R126 ;  /* 0x0000007e007c7308 */ /* 0x0003e20000000800 */
[----:B-----5:R-:W5:Y:S03]  /*10150*/  LDSM.16.MT88.4 R12, [R141+0x7800] ;  /* 0x007800008d0c783b */ /* 0x020f660000004200 */
[----:B------:R-:W-:Y:S03]  /*10160*/  MUFU.EX2 R133, R133 ;  /* 0x0000008500857308 */ /* 0x000fe60000000800 */
[----:B------:R-:W-:Y:S01]  /*10170*/  HMMA.16816.F32 R68, R8, R26, R68 ;  /* 0x0000001a0844723c */ /* 0x000fe20000001844 */
[----:B----4-:R-:W-:Y:S01]  /*10180*/  F2FP.F16.F32.PACK_AB R8, R111, R116 ;  /* 0x000000746f08723e */ /* 0x010fe200000000ff */
[----:B------:R-:W-:Y:S01]  /*10190*/  LDSM.16.MT88.4 R24, [R146+0x8000] ;  /* 0x008000009218783b */ /* 0x000fe20000004200 */
[----:B--2---:R-:W-:-:S02]  /*101a0*/  F2FP.F16.F32.PACK_AB R9, R115, R118 ;  /* 0x000000767309723e */ /* 0x004fc400000000ff */
[----:B-1----:R-:W-:Y:S02]  /*101b0*/  F2FP.F16.F32.PACK_AB R10, R109, R112 ;  /* 0x000000706d0a723e */ /* 0x002fe400000000ff */
[----:B------:R-:W-:Y:S01]  /*101c0*/  F2FP.F16.F32.PACK_AB R11, R113, R114 ;  /* 0x00000072710b723e */ /* 0x000fe200000000ff */
[--C-:B------:R-:W-:Y:S02]  /*101d0*/  FFMA.FTZ R126, R117, UR4, -R6.reuse ;  /* 0x00000004757e7c23 */ /* 0x100fe40008010806 */
[----:B------:R-:W-:Y:S04]  /*101e0*/  MUFU.EX2 R117, R119 ;  /* 0x0000007700757308 */ /* 0x000fe80000000800 */
[C---:B------:R-:W-:Y:S01]  /*101f0*/  HMMA.16816.F32 R96, R8.reuse, R20, R96 ;  /* 0x000000140860723c */ /* 0x040fe20000001860 */
[----:B------:R-:W-:Y:S07]  /*10200*/  MUFU.EX2 R126, R126 ;  /* 0x0000007e007e7308 */ /* 0x000fee0000000800 */
[C---:B------:R-:W-:Y:S01]  /*10210*/  HMMA.16816.F32 R92, R8.reuse, R22, R92 ;  /* 0x00000016085c723c */ /* 0x040fe2000000185c */
[----:B------:R-:W1:Y:S07]  /*10220*/  LDSM.16.MT88.4 R20, [R140+0x7800] ;  /* 0x007800008c14783b */ /* 0x000e6e0000004200 */
[----:B---3--:R-:W-:Y:S01]  /*10230*/  HMMA.16816.F32 R88, R8, R16, R88 ;  /* 0x000000100858723c */ /* 0x008fe20000001858 */
[----:B------:R-:W-:Y:S01]  /*10240*/  FFMA.FTZ R16, R134, UR4, -R37 ;  /* 0x0000000486107c23 */ /* 0x000fe20008010825 */
[----:B------:R-:W-:-:S02]  /*10250*/  FFMA.FTZ R134, R129, UR4, -R6 ;  /* 0x0000000481867c23 */ /* 0x000fc40008010806 */
[----:B------:R2:W-:Y:S04]  /*10260*/  MUFU.EX2 R129, R136 ;  /* 0x0000008800817308 */ /* 0x0005e80000000800 */
[----:B-----5:R-:W-:Y:S01]  /*10270*/  HMMA.16816.F32 R80, R8, R12, R80 ;  /* 0x0000000c0850723c */ /* 0x020fe20000001850 */
[----:B------:R3:W4:Y:S01]  /*10280*/  MUFU.EX2 R128, R16 ;  /* 0x0000001000807308 */ /* 0x0007220000000800 */
[----:B------:R-:W-:-:S03]  /*10290*/  FFMA.FTZ R12, R130, UR4, -R37 ;  /* 0x00000004820c7c23 */ /* 0x000fc60008010825 */
[----:B------:R5:W-:Y:S03]  /*102a0*/  MUFU.EX2 R130, R135 ;  /* 0x0000008700827308 */ /* 0x000be60000000800 */
[----:B------:R-:W-:Y:S01]  /*102b0*/  HMMA.16816.F32 R84, R8, R18, R84 ;  /* 0x000000120854723c */ /* 0x000fe20000001854 */
[----:B------:R4:W-:Y:S01]  /*102c0*/  MUFU.EX2 R127, R12 ;  /* 0x0000000c007f7308 */ /* 0x0009e20000000800 */
[----:B--2---:R-:W-:-:S03]  /*102d0*/  FFMA.FTZ R136, R123, UR4, -R6 ;  /* 0x000000047b887c23 */ /* 0x004fc60008010806 */
[----:B------:R-:W2:Y:S01]  /*102e0*/  MUFU.EX2 R134, R134 ;  /* 0x0000008600867308 */ /* 0x000ea20000000800 */
[----:B---3--:R-:W3:Y:S02]  /*102f0*/  LDSM.16.MT88.4 R16, [R142+0x8000] ;  /* 0x008000008e10783b */ /* 0x008ee40000004200 */
[C---:B------:R-:W-:Y:S01]  /*10300*/  HMMA.16816.F32 R76, R8.reuse, R14, R76 ;  /* 0x0000000e084c723c */ /* 0x040fe2000000184c */
[----:B-----5:R-:W-:Y:S01]  /*10310*/  FFMA.FTZ R135, R122, UR4, -R37 ;  /* 0x000000047a877c23 */ /* 0x020fe20008010825 */
[----:B------:R-:W-:Y:S02]  /*10320*/  FFMA.FTZ R122, R121, UR4, -R6 ;  /* 0x00000004797a7c23 */ /* 0x000fe40008010806 */
[----:B------:R-:W-:Y:S01]  /*10330*/  MUFU.EX2 R121, R136 ;  /* 0x0000008800797308 */ /* 0x000fe20000000800 */
[----:B----4-:R-:W4:Y:S03]  /*10340*/  LDSM.16.MT88.4 R12, [R141+0x8000] ;  /* 0x008000008d0c783b */ /* 0x010f260000004200 */
[C---:B-1----:R-:W-:Y:S01]  /*10350*/  HMMA.16816.F32 R72, R8.reuse, R20, R72 ;  /* 0x000000140848723c */ /* 0x042fe20000001848 */
[----:B------:R-:W1:Y:S07]  /*10360*/  MUFU.EX2 R122, R122 ;  /* 0x0000007a007a7308 */ /* 0x000e6e0000000800 */
[----:B------:R-:W-:Y:S01]  /*10370*/  HMMA.16816.F32 R68, R8, R22, R68 ;  /* 0x000000160844723c */ /* 0x000fe20000001844 */
[----:B------:R-:W5:Y:S01]  /*10380*/  LDSM.16.MT88.4 R20, [R140+0x8000] ;  /* 0x008000008c14783b */ /* 0x000f620000004200 */
[----:B------:R-:W-:-:S02]  /*10390*/  F2FP.F16.F32.PACK_AB R8, R125, R128 ;  /* 0x000000807d08723e */ /* 0x000fc400000000ff */
[----:B--2---:R-:W-:Y:S02]  /*103a0*/  F2FP.F16.F32.PACK_AB R9, R134, R129 ;  /* 0x000000818609723e */ /* 0x004fe400000000ff */
[----:B------:R-:W-:Y:S02]  /*103b0*/  F2FP.F16.F32.PACK_AB R10, R127, R130 ;  /* 0x000000827f0a723e */ /* 0x000fe400000000ff */
[----:B------:R-:W-:-:S07]  /*103c0*/  F2FP.F16.F32.PACK_AB R11, R131, R132 ;  /* 0x00000084830b723e */ /* 0x000fce00000000ff */
[C---:B------:R-:W-:Y:S08]  /*103d0*/  HMMA.16816.F32 R96, R8.reuse, R24, R96 ;  /* 0x000000180860723c */ /* 0x040ff00000001860 */
[C---:B---3--:R-:W-:Y:S08]  /*103e0*/  HMMA.16816.F32 R88, R8.reuse, R16, R88 ;  /* 0x000000100858723c */ /* 0x048ff00000001858 */
[C---:B------:R-:W-:Y:S01]  /*103f0*/  HMMA.16816.F32 R84, R8.reuse, R18, R84 ;  /* 0x000000120854723c */ /* 0x040fe20000001854 */
[----:B------:R-:W2:Y:S07]  /*10400*/  LDSM.16.MT88.4 R16, [R142+0x8800] ;  /* 0x008800008e10783b */ /* 0x000eae0000004200 */
[----:B----4-:R-:W-:Y:S01]  /*10410*/  HMMA.16816.F32 R80, R8, R12, R80 ;  /* 0x0000000c0850723c */ /* 0x010fe20000001850 */
[----:B------:R-:W-:-:S02]  /*10420*/  FFMA.FTZ R12, R120, UR4, -R37 ;  /* 0x00000004780c7c23 */ /* 0x000fc40008010825 */
[----:B------:R-:W-:Y:S04]  /*10430*/  MUFU.EX2 R120, R135 ;  /* 0x0000008700787308 */ /* 0x000fe80000000800 */
[----:B------:R3:W4:Y:S01]  /*10440*/  MUFU.EX2 R123, R12 ;  /* 0x0000000c007b7308 */ /* 0x0007220000000800 */
[C---:B------:R-:W-:Y:S08]  /*10450*/  HMMA.16816.F32 R76, R8.reuse, R14, R76 ;  /* 0x0000000e084c723c */ /* 0x040ff0000000184c */
[C---:B------:R-:W-:Y:S01]  /*10460*/  HMMA.16816.F32 R92, R8.reuse, R26, R92 ;  /* 0x0000001a085c723c */ /* 0x040fe2000000185c */
[----:B------:R-:W-:Y:S04]  /*10470*/  LDSM.16.MT88.4 R24, [R146+0x8800] ;  /* 0x008800009218783b */ /* 0x000fe80000004200 */
[----:B---3--:R-:W3:Y:S03]  /*10480*/  LDSM.16.MT88.4 R12, [R141+0x8800] ;  /* 0x008800008d0c783b */ /* 0x008ee60000004200 */
[C---:B-----5:R-:W-:Y:S08]  /*10490*/  HMMA.16816.F32 R72, R8.reuse, R20, R72 ;  /* 0x000000140848723c */ /* 0x060ff00000001848 */
[----:B------:R-:W-:Y:S01]  /*104a0*/  HMMA.16816.F32 R68, R8, R22, R68 ;  /* 0x000000160844723c */ /* 0x000fe20000001844 */
[----:B------:R-:W5:Y:S01]  /*104b0*/  LDSM.16.MT88.4 R20, [R140+0x8800] ;  /* 0x008800008c14783b */ /* 0x000f620000004200 */
[----:B------:R-:W-:-:S02]  /*104c0*/  F2FP.F16.F32.PACK_AB R8, R133, R124 ;  /* 0x0000007c8508723e */ /* 0x000fc400000000ff */
[----:B-1----:R-:W-:Y:S02]  /*104d0*/  F2FP.F16.F32.PACK_AB R9, R122, R121 ;  /* 0x000000797a09723e */ /* 0x002fe400000000ff */
[----:B----4-:R-:W-:Y:S02]  /*104e0*/  F2FP.F16.F32.PACK_AB R10, R123, R120 ;  /* 0x000000787b0a723e */ /* 0x010fe400000000ff */
[----:B------:R-:W-:-:S07]  /*104f0*/  F2FP.F16.F32.PACK_AB R11, R126, R117 ;  /* 0x000000757e0b723e */ /* 0x000fce00000000ff */
[C---:B--2---:R-:W-:Y:S08]  /*10500*/  HMMA.16816.F32 R88, R8.reuse, R16, R88 ;  /* 0x000000100858723c */ /* 0x044ff00000001858 */
[C---:B------:R-:W-:Y:S01]  /*10510*/  HMMA.16816.F32 R84, R8.reuse, R18, R84 ;  /* 0x000000120854723c */ /* 0x040fe20000001854 */
[----:B------:R-:W1:Y:S07]  /*10520*/  LDSM.16.MT88.4 R16, [R146+0x9000] ;  /* 0x009000009210783b */ /* 0x000e6e0000004200 */
[C---:B---3--:R-:W-:Y:S08]  /*10530*/  HMMA.16816.F32 R80, R8.reuse, R12, R80 ;  /* 0x0000000c0850723c */ /* 0x048ff00000001850 */
[C---:B------:R-:W-:Y:S01]  /*10540*/  HMMA.16816.F32 R76, R8.reuse, R14, R76 ;  /* 0x0000000e084c723c */ /* 0x040fe2000000184c */
[----:B------:R-:W2:Y:S07]  /*10550*/  LDSM.16.MT88.4 R12, [R142+0x9000] ;  /* 0x009000008e0c783b */ /* 0x000eae0000004200 */
[----:B------:R-:W-:Y:S01]  /*10560*/  HMMA.16816.F32 R96, R8, R24, R96 ;  /* 0x000000180860723c */ /* 0x000fe20000001860 */
[--C-:B------:R-:W-:Y:S01]  /*10570*/  FFMA.FTZ R24, R106, UR4, -R37.reuse ;  /* 0x000000046a187c23 */ /* 0x100fe20008010825 */
[----:B------:R-:W-:Y:S01]  /*10580*/  FFMA.FTZ R25, R110, UR4, -R37 ;  /* 0x000000046e197c23 */ /* 0x000fe20008010825 */
[----:B------:R-:W-:-:S04]  /*10590*/  FFMA.FTZ R106, R65, UR4, -R6 ;  /* 0x00000004416a7c23 */ /* 0x000fc80008010806 */
[----:B------:R-:W-:Y:S01]  /*105a0*/  MUFU.EX2 R24, R24 ;  /* 0x0000001800187308 */ /* 0x000fe20000000800 */
[C---:B------:R-:W-:Y:S01]  /*105b0*/  HMMA.16816.F32 R92, R8.reuse, R26, R92 ;  /* 0x0000001a085c723c */ /* 0x040fe2000000185c */
[--C-:B------:R-:W-:Y:S01]  /*105c0*/  FFMA.FTZ R27, R104, UR4, -R37.reuse ;  /* 0x00000004681b7c23 */ /* 0x100fe20008010825 */
[----:B------:R-:W-:Y:S01]  /*105d0*/  FFMA.FTZ R26, R108, UR4, -R37 ;  /* 0x000000046c1a7c23 */ /* 0x000fe20008010825 */
[--C-:B------:R-:W-:Y:S01]  /*105e0*/  FFMA.FTZ R104, R107, UR4, -R6.reuse ;  /* 0x000000046b687c23 */ /* 0x100fe20008010806 */
[--C-:B------:R-:W-:Y:S01]  /*105f0*/  FFMA.FTZ R107, R105, UR4, -R6.reuse ;  /* 0x00000004696b7c23 */ /* 0x100fe20008010806 */
[----:B------:R-:W-:Y:S01]  /*10600*/  FFMA.FTZ R105, R67, UR4, -R6 ;  /* 0x0000000443697c23 */ /* 0x000fe20008010806 */
[----:B------:R-:W-:Y:S02]  /*10610*/  MUFU.EX2 R25, R25 ;  /* 0x0000001900197308 */ /* 0x000fe40000000800 */
[C---:B-----5:R-:W-:Y:S02]  /*10620*/  HMMA.16816.F32 R72, R8.reuse, R20, R72 ;  /* 0x000000140848723c */ /* 0x060fe40000001848 */
[----:B------:R-:W3:Y:S04]  /*10630*/  MUFU.EX2 R26, R26 ;  /* 0x0000001a001a7308 */ /* 0x000ee80000000800 */
[----:B------:R-:W4:Y:S02]  /*10640*/  MUFU.EX2 R27, R27 ;  /* 0x0000001b001b7308 */ /* 0x000f240000000800 */
[----:B------:R-:W-:Y:S01]  /*10650*/  HMMA.16816.F32 R68, R8, R22, R68 ;  /* 0x000000160844723c */ /* 0x000fe20000001844 */
[----:B------:R-:W5:Y:S01]  /*10660*/  LDSM.16.MT88.4 R20, [R141+0x9000] ;  /* 0x009000008d14783b */ /* 0x000f620000004200 */
[----:B------:R-:W-:Y:S04]  /*10670*/  MUFU.EX2 R104, R104 ;  /* 0x0000006800687308 */ /* 0x000fe80000000800 */
[----:B------:R-:W1:Y:S01]  /*10680*/  MUFU.EX2 R67, R107 ;  /* 0x0000006b00437308 */ /* 0x000e620000000800 */
[----:B---3--:R-:W-:-:S03]  /*10690*/  F2FP.F16.F32.PACK_AB R8, R26, R25 ;  /* 0x000000191a08723e */ /* 0x008fc600000000ff */
[----:B------:R-:W-:Y:S01]  /*106a0*/  MUFU.EX2 R65, R105 ;  /* 0x0000006900417308 */ /* 0x000fe20000000800 */
[----:B----4-:R-:W-:-:S03]  /*106b0*/  F2FP.F16.F32.PACK_AB R10, R27, R24 ;  /* 0x000000181b0a723e */ /* 0x010fc600000000ff */
[----:B------:R-:W3:Y:S04]  /*106c0*/  MUFU.EX2 R106, R106 ;  /* 0x0000006a006a7308 */ /* 0x000ee80000000800 */
[----:B------:R-:W-:Y:S01]  /*106d0*/  MUFU.EX2 R6, R29 ;  /* 0x0000001d00067308 */ /* 0x000fe20000000800 */
[----:B-1----:R-:W-:Y:S02]  /*106e0*/  F2FP.F16.F32.PACK_AB R9, R67, R104 ;  /* 0x000000684309723e */ /* 0x002fe400000000ff */
[----:B---3--:R-:W-:-:S07]  /*106f0*/  F2FP.F16.F32.PACK_AB R11, R106, R65 ;  /* 0x000000416a0b723e */ /* 0x008fce00000000ff */
[C---:B------:R-:W-:Y:S08]  /*10700*/  HMMA.16816.F32 R96, R8.reuse, R16, R96 ;  /* 0x000000100860723c */ /* 0x040ff00000001860 */
[C---:B------:R-:W-:Y:S01]  /*10710*/  HMMA.16816.F32 R92, R8.reuse, R18, R92 ;  /* 0x00000012085c723c */ /* 0x040fe2000000185c */
[----:B------:R-:W1:Y:S07]  /*10720*/  LDSM.16.MT88.4 R16, [R140+0x9000] ;  /* 0x009000008c10783b */ /* 0x000e6e0000004200 */
[----:B--2---:R-:W-:Y:S01]  /*10730*/  HMMA.16816.F32 R88, R8, R12, R88 ;  /* 0x0000000c0858723c */ /* 0x004fe20000001858 */
[----:B------:R-:W-:Y:S01]  /*10740*/  FADD.FTZ R13, R39, R44 ;  /* 0x0000002c270d7221 */ /* 0x000fe20000010000 */
[----:B------:R-:W-:-:S02]  /*10750*/  FFMA.FTZ R39, R34, UR4, -R37 ;  /* 0x0000000422277c23 */ /* 0x000fc40008010825 */
[----:B------:R-:W2:Y:S01]  /*10760*/  MUFU.EX2 R34, R41 ;  /* 0x0000002900227308 */ /* 0x000ea20000000800 */
[----:B------:R-:W-:-:S03]  /*10770*/  FADD.FTZ R40, R40, R13 ;  /* 0x0000000d28287221 */ /* 0x000fc60000010000 */
[C---:B------:R-:W-:Y:S01]  /*10780*/  HMMA.16816.F32 R84, R8.reuse, R14, R84 ;  /* 0x0000000e0854723c */ /* 0x040fe20000001854 */
[----:B------:R-:W3:Y:S01]  /*10790*/  LDSM.16.MT88.4 R12, [R146+0x9800] ;  /* 0x00980000920c783b */ /* 0x000ee20000004200 */
[----:B------:R-:W-:Y:S01]  /*107a0*/  FADD.FTZ R40, R7, R40 ;  /* 0x0000002807287221 */ /* 0x000fe20000010000 */
[----:B------:R-:W-:Y:S01]  /*107b0*/  FADD.FTZ R7, R5, R32 ;  /* 0x0000002005077221 */ /* 0x000fe20000010000 */
[----:B------:R-:W-:Y:S02]  /*107c0*/  MUFU.EX2 R33, R39 ;  /* 0x0000002700217308 */ /* 0x000fe40000000800 */
[----:B------:R-:W-:Y:S01]  /*107d0*/  FADD.FTZ R57, R57, R40 ;  /* 0x0000002839397221 */ /* 0x000fe20000010000 */
[----:B------:R-:W-:Y:S01]  /*107e0*/  FADD.FTZ R66, R66, R7 ;  /* 0x0000000742427221 */ /* 0x000fe20000010000 */
[----:B-----5:R-:W-:Y:S01]  /*107f0*/  HMMA.16816.F32 R80, R8, R20, R80 ;  /* 0x000000140850723c */ /* 0x020fe20000001850 */
[----:B------:R-:W4:Y:S01]  /*10800*/  MUFU.EX2 R5, R31 ;  /* 0x0000001f00057308 */ /* 0x000f220000000800 */
[----:B------:R-:W-:Y:S01]  /*10810*/  FADD.FTZ R7, R64, R57 ;  /* 0x0000003940077221 */ /* 0x000fe20000010000 */
[----:B------:R-:W-:-:S03]  /*10820*/  FADD.FTZ R59, R59, R66 ;  /* 0x000000423b3b7221 */ /* 0x000fc60000010000 */
        /* <DEDUP_REMOVED lines=26> */
[----:B------:R-:W-:-:S04]  /*109d0*/  FADD.FTZ R130, R130, R125 ;  /* 0x0000007d82827221 */ /* 0x000fc80000010000 */
[----:B------:R-:W-:-:S03]  /*109e0*/  FADD.FTZ R127, R127, R130 ;  /* 0x000000827f7f7221 */ /* 0x000fc60000010000 */
[----:B------:R-:W-:Y:S01]  /*109f0*/  HMMA.16816.F32 R92, R8, R14, R92 ;  /* 0x0000000e085c723c */ /* 0x000fe2000000185c */
[----:B------:R-:W2:Y:S01]  /*10a00*/  LDSM.16.MT88.4 R12, [R140+0x9800] ;  /* 0x009800008c0c783b */ /* 0x000ea20000004200 */
[----:B------:R-:W-:-:S04]  /*10a10*/  FADD.FTZ R124, R124, R127 ;  /* 0x0000007f7c7c7221 */ /* 0x000fc80000010000 */
[----:B------:R-:W-:Y:S02]  /*10a20*/  FADD.FTZ R133, R133, R124 ;  /* 0x0000007c85857221 */ /* 0x000fe40000010000 */
[----:B-----5:R-:W-:Y:S01]  /*10a30*/  HMMA.16816.F32 R88, R8, R20, R88 ;  /* 0x000000140858723c */ /* 0x020fe20000001858 */
        /* <DEDUP_REMOVED lines=97> */
.L_x_7074:
        /* <DEDUP_REMOVED lines=8> */
.L_x_7075:
        /* <DEDUP_REMOVED lines=62> */
[----:B-1----:R-:W3:Y:S04]  /*114b0*/  LDSM.16.M88.4 R12, [R150+0x2000] ;  /* 0x00200000960c783b */ /* 0x002ee80000000200 */
[----:B--2---:R-:W1:Y:S04]  /*114c0*/  LDSM.16.M88.4 R4, [R150+0x2800] ;  /* 0x002800009604783b */ /* 0x004e680000000200 */
[----:B------:R-:W2:Y:S04]  /*114d0*/  LDSM.16.M88.4 R112, [R150+0x3000] ;  /* 0x003000009670783b */ /* 0x000ea80000000200 */
[----:B------:R-:W4:Y:S04]  /*114e0*/  LDSM.16.M88.4 R104, [R150+0x3800] ;  /* 0x003800009668783b */ /* 0x000f280000000200 */
[----:B------:R-:W-:Y:S04]  /*114f0*/  LDSM.16.M88.4 R24, [R149] ;  /* 0x000000009518783b */ /* 0x000fe80000000200 */
        /* <DEDUP_REMOVED lines=9> */
[C---:B-1----:R-:W-:Y:S03]  /*11590*/  HMMA.16816.F32 R8, R28.reuse, R4, RZ ;  /* 0x000000041c08723c */ /* 0x042fe600000018ff */
[----:B------:R-:W-:Y:S04]  /*115a0*/  LDSM.16.M88.4 R132, [R145+0x4000] ;  /* 0x004000009184783b */ /* 0x000fe80000000200 */
[----:B------:R-:W-:Y:S01]  /*115b0*/  LDSM.16.M88.4 R172, [R144+0x2800] ;  /* 0x0028000090ac783b */ /* 0x000fe20000000200 */
[C---:B------:R-:W-:Y:S03]  /*115c0*/  HMMA.16816.F32 R12, R28.reuse, R14, RZ ;  /* 0x0000000e1c0c723c */ /* 0x040fe600000018ff */
[----:B------:R-:W0:Y:S05]  /*115d0*/  LDGDEPBAR ;  /* 0x00000000000079af */ /* 0x000e2a0000000000 */
[C---:B------:R-:W-:Y:S08]  /*115e0*/  HMMA.16816.F32 R4, R28.reuse, R6, RZ ;  /* 0x000000061c04723c */ /* 0x040ff000000018ff */
[C---:B--2---:R-:W-:Y:S08]  /*115f0*/  HMMA.16816.F32 R116, R28.reuse, R112, RZ ;  /* 0x000000701c74723c */ /* 0x044ff000000018ff */
[C---:B----4-:R-:W-:Y:S08]  /*11600*/  HMMA.16816.F32 R108, R28.reuse, R104, RZ ;  /* 0x000000681c6c723c */ /* 0x050ff000000018ff */
[C---:B------:R-:W-:Y:S08]  /*11610*/  HMMA.16816.F32 R112, R28.reuse, R114, RZ ;  /* 0x000000721c70723c */ /* 0x040ff000000018ff */
[----:B------:R-:W-:Y:S08]  /*11620*/  HMMA.16816.F32 R104, R28, R106, RZ ;  /* 0x0000006a1c68723c */ /* 0x000ff000000018ff */
[C---:B-----5:R-:W-:Y:S08]  /*11630*/  HMMA.16816.F32 R16, R24.reuse, R128, R16 ;  /* 0x000000801810723c */ /* 0x060ff00000001810 */
[C---:B------:R-:W-:Y:S01]  /*11640*/  HMMA.16816.F32 R12, R24.reuse, R130, R12 ;  /* 0x00000082180c723c */ /* 0x040fe2000000180c */
[----:B------:R-:W1:Y:S07]  /*11650*/  LDSM.16.M88.4 R128, [R145+0x4800] ;  /* 0x004800009180783b */ /* 0x000e6e0000000200 */
        /* <DEDUP_REMOVED lines=28> */
[----:B------:R-:W-:Y:S01]  /*11820*/  HMMA.16816.F32 R28, R24, R122, R28 ;  /* 0x0000007a181c723c */ /* 0x000fe2000000181c */
[----:B------:R-:W-:Y:S04]  /*11830*/  LDSM.16.M88.4 R24, [R147] ;  /* 0x000000009318783b */ /* 0x000fe80000000200 */
[----:B------:R-:W-:Y:S03]  /*11840*/  LDSM.16.M88.4 R120, [R144+0x4800] ;  /* 0x004800009078783b */ /* 0x000fe60000000200 */
[C---:B----4-:R-:W-:Y:S08]  /*11850*/  HMMA.16816.F32 R16, R136.reuse, R20, R16 ;  /* 0x000000148810723c */ /* 0x050ff00000001810 */
        /* <DEDUP_REMOVED lines=8> */
[----:B------:R-:W-:Y:S08]  /*118e0*/  HMMA.16816.F32 R8, R136, R172, R8 ;  /* 0x000000ac8808723c */ /* 0x000ff00000001808 */
[C---:B---3--:R-:W-:Y:S08]  /*118f0*/  HMMA.16816.F32 R12, R24.reuse, R22, R12 ;  /* 0x00000016180c723c */ /* 0x048ff0000000180c */
[----:B------:R-:W-:Y:S01]  /*11900*/  HMMA.16816.F32 R16, R24, R20, R16 ;  /* 0x000000141810723c */ /* 0x000fe20000001810 */
[----:B------:R-:W3:Y:S07]  /*11910*/  LDSM.16.M88.4 R20, [R144+0x5800] ;  /* 0x005800009014783b */ /* 0x000eee0000000200 */
[----:B------:R-:W-:Y:S03]  /*11920*/  HMMA.16816.F32 R4, R136, R174, R4 ;  /* 0x000000ae8804723c */ /* 0x000fe60000001804 */
[----:B------:R-:W-:-:S04]  /*11930*/  FMUL.FTZ R12, R12, UR14 ;  /* 0x0000000e0c0c7c20 */ /* 0x000fc80008410000 */
[----:B------:R4:W-:Y:S01]  /*11940*/  MUFU.TANH R103, R12 ;  /* 0x0000000c00677308 */ /* 0x0009e20000002400 */
[----:B-1----:R-:W-:Y:S01]  /*11950*/  HMMA.16816.F32 R40, R136, R128, R40 ;  /* 0x000000808828723c */ /* 0x002fe20000001828 */
[----:B------:R-:W-:Y:S02]  /*11960*/  FMUL.FTZ R129, R14, UR14 ;  /* 0x0000000e0e817c20 */ /* 0x000fe40008410000 */
[----:B------:R-:W-:Y:S01]  /*11970*/  FMUL.FTZ R16, R16, UR14 ;  /* 0x0000000e10107c20 */ /* 0x000fe20008410000 */
[----:B------:R-:W-:-:S03]  /*11980*/  FMUL.FTZ R17, R17, UR14 ;  /* 0x0000000e11117c20 */ /* 0x000fc60008410000 */
[----:B------:R-:W-:Y:S01]  /*11990*/  MUFU.TANH R61, R16 ;  /* 0x00000010003d7308 */ /* 0x000fe20000002400 */
[----:B--2---:R-:W-:Y:S01]  /*119a0*/  HMMA.16816.F32 R8, R24, R124, R8 ;  /* 0x0000007c1808723c */ /* 0x004fe20000001808 */
[----:B------:R-:W-:-:S06]  /*119b0*/  FMUL.FTZ R125, R13, UR14 ;  /* 0x0000000e0d7d7c20 */ /* 0x000fcc0008410000 */
[----:B------:R1:W2:Y:S01]  /*119c0*/  MUFU.TANH R63, R17 ;  /* 0x00000011003f7308 */ /* 0x0002a20000002400 */
[C---:B------:R-:W-:Y:S01]  /*119d0*/  HMMA.16816.F32 R36, R136.reuse, R130, R36 ;  /* 0x000000828824723c */ /* 0x040fe20000001824 */
[----:B------:R-:W-:Y:S02]  /*119e0*/  FMUL.FTZ R131, R15, UR14 ;  /* 0x0000000e0f837c20 */ /* 0x000fe40008410000 */
[----:B----4-:R-:W4:Y:S04]  /*119f0*/  LDSM.16.M88.4 R12, [R143+0x3800] ;  /* 0x003800008f0c783b */ /* 0x010f280000000200 */
[----:B------:R-:W-:Y:S01]  /*11a00*/  MUFU.TANH R129, R129 ;  /* 0x0000008100817308 */ /* 0x000fe20000002400 */
[----:B------:R-:W-:Y:S01]  /*11a10*/  HMMA.16816.F32 R48, R136, R120, R48 ;  /* 0x000000788830723c */ /* 0x000fe20000001830 */
[----:B------:R-:W-:-:S02]  /*11a20*/  FMUL.FTZ R121, R18, UR14 ;  /* 0x0000000e12797c20 */ /* 0x000fc40008410000 */
[----:B------:R-:W-:-:S04]  /*11a30*/  FMUL.FTZ R8, R8, UR14 ;  /* 0x0000000e08087c20 */ /* 0x000fc80008410000 */
[----:B------:R-:W-:Y:S01]  /*11a40*/  MUFU.TANH R125, R125 ;  /* 0x0000007d007d7308 */ /* 0x000fe20000002400 */
[----:B------:R-:W-:Y:S01]  /*11a50*/  HMMA.16816.F32 R44, R136, R122, R44 ;  /* 0x0000007a882c723c */ /* 0x000fe2000000182c */
[----:B------:R-:W-:Y:S02]  /*11a60*/  FMUL.FTZ R123, R19, UR14 ;  /* 0x0000000e137b7c20 */ /* 0x000fe40008410000 */
[----:B-1----:R-:W1:Y:S04]  /*11a70*/  LDSM.16.M88.4 R16, [R143+0x3000] ;  /* 0x003000008f10783b */ /* 0x002e680000000200 */
[----:B------:R-:W-:Y:S01]  /*11a80*/  MUFU.TANH R123, R123 ;  /* 0x0000007b007b7308 */ /* 0x000fe20000002400 */
[----:B------:R-:W-:Y:S01]  /*11a90*/  HMMA.16816.F32 R4, R24, R126, R4 ;  /* 0x0000007e1804723c */ /* 0x000fe20000001804 */
[----:B------:R-:W-:-:S06]  /*11aa0*/  FMUL.FTZ R127, R9, UR14 ;  /* 0x0000000e097f7c20 */ /* 0x000fcc0008410000 */
[----:B------:R-:W-:Y:S01]  /*11ab0*/  MUFU.TANH R121, R121 ;  /* 0x0000007900797308 */ /* 0x000fe20000002400 */
[C---:B------:R-:W-:Y:S07]  /*11ac0*/  HMMA.16816.F32 R116, R136.reuse, R132, R116 ;  /* 0x000000848874723c */ /* 0x040fee0000001874 */
[----:B------:R5:W-:Y:S01]  /*11ad0*/  MUFU.TANH R133, R8 ;  /* 0x0000000800857308 */ /* 0x000be20000002400 */
[----:B------:R-:W-:Y:S01]  /*11ae0*/  HMMA.16816.F32 R112, R136, R134, R112 ;  /* 0x000000868870723c */ /* 0x000fe20000001870 */
[----:B------:R-:W-:-:S02]  /*11af0*/  FMUL.FTZ R135, R10, UR14 ;  /* 0x0000000e0a877c20 */ /* 0x000fc40008410000 */
[----:B------:R-:W-:Y:S01]  /*11b00*/  FMUL.FTZ R4, R4, UR14 ;  /* 0x0000000e04047c20 */ /* 0x000fe20008410000 */
[----:B------:R-:W-:Y:S01]  /*11b10*/  FMUL.FTZ R163, R5, UR14 ;  /* 0x0000000e05a37c20 */ /* 0x000fe20008410000 */
[----:B------:R-:W-:Y:S02]  /*11b20*/  FMUL.FTZ R165, R6, UR14 ;  /* 0x0000000e06a57c20 */ /* 0x000fe40008410000 */
[----:B------:R-:W-:Y:S01]  /*11b30*/  MUFU.TANH R135, R135 ;  /* 0x0000008700877308 */ /* 0x000fe20000002400 */
[C---:B---3--:R-:W-:Y:S07]  /*11b40*/  HMMA.16816.F32 R32, R136.reuse, R20, R32 ;  /* 0x000000148820723c */ /* 0x048fee0000001820 */
[----:B------:R-:W-:Y:S01]  /*11b50*/  MUFU.TANH R131, R131 ;  /* 0x0000008300837308 */ /* 0x000fe20000002400 */
[----:B------:R-:W-:Y:S01]  /*11b60*/  HMMA.16816.F32 R28, R136, R22, R28 ;  /* 0x00000016881c723c */ /* 0x000fe2000000181c */
[----:B------:R-:W3:Y:S01]  /*11b70*/  LDSM.16.M88.4 R20, [R143+0x4000] ;  /* 0x004000008f14783b */ /* 0x000ee20000000200 */
[----:B------:R-:W-:-:S03]  /*11b80*/  FMUL.FTZ R137, R11, UR14 ;  /* 0x0000000e0b897c20 */ /* 0x000fc60008410000 */
[----:B-----5:R-:W5:Y:S02]  /*11b90*/  LDSM.16.M88.4 R8, [R143+0x4800] ;  /* 0x004800008f08783b */ /* 0x020f640000000200 */
[----:B------:R2:W-:Y:S01]  /*11ba0*/  MUFU.TANH R139, R4 ;  /* 0x00000004008b7308 */ /* 0x0005e20000002400 */
[----:B----4-:R-:W-:Y:S01]  /*11bb0*/  HMMA.16816.F32 R108, R24, R12, R108 ;  /* 0x0000000c186c723c */ /* 0x010fe2000000186c */
[----:B------:R-:W-:-:S06]  /*11bc0*/  FMUL.FTZ R13, R7, UR14 ;  /* 0x0000000e070d7c20 */ /* 0x000fcc0008410000 */
[----:B------:R-:W-:Y:S01]  /*11bd0*/  MUFU.TANH R127, R127 ;  /* 0x0000007f007f7308 */ /* 0x000fe20000002400 */
[C---:B-1----:R-:W-:Y:S07]  /*11be0*/  HMMA.16816.F32 R116, R24.reuse, R16, R116 ;  /* 0x000000101874723c */ /* 0x042fee0000001874 */
[----:B------:R-:W-:Y:S01]  /*11bf0*/  MUFU.TANH R163, R163 ;  /* 0x000000a300a37308 */ /* 0x000fe20000002400 */
[----:B------:R-:W-:Y:S01]  /*11c00*/  HMMA.16816.F32 R112, R24, R18, R112 ;  /* 0x000000121870723c */ /* 0x000fe20000001870 */
[----:B--2---:R-:W1:Y:S02]  /*11c10*/  LDSM.16.M88.4 R4, [R143+0x5800] ;  /* 0x005800008f04783b */ /* 0x004e640000000200 */
[----:B------:R-:W-:-:S02]  /*11c20*/  FMUL.FTZ R12, R110, UR14 ;  /* 0x0000000e6e0c7c20 */ /* 0x000fc40008410000 */
[----:B------:R-:W2:Y:S01]  /*11c30*/  LDSM.16.M88.4 R16, [R143+0x5000] ;  /* 0x005000008f10783b */ /* 0x000ea20000000200 */
[----:B------:R-:W-:-:S04]  /*11c40*/  DEPBAR.LE SB0, 0x0 ;  /* 0x000080000000791a */ /* 0x000fc80000000000 */
[C---:B------:R-:W-:Y:S01]  /*11c50*/  HMMA.16816.F32 R104, R24.reuse, R14, R104 ;  /* 0x0000000e1868723c */ /* 0x040fe20000001868 */
[----:B------:R-:W-:Y:S01]  /*11c60*/  FMUL.FTZ R14, R108, UR14 ;  /* 0x0000000e6c0e7c20 */ /* 0x000fe20008410000 */
[----:B------:R-:W-:Y:S01]  /*11c70*/  FMUL.FTZ R15, R116, UR14 ;  /* 0x0000000e740f7c20 */ /* 0x000fe20008410000 */
[----:B------:R-:W-:Y:S05]  /*11c80*/  MUFU.TANH R165, R165 ;  /* 0x000000a500a57308 */ /* 0x000fea0000002400 */
[C---:B---3--:R-:W-:Y:S01]  /*11c90*/  HMMA.16816.F32 R64, R24.reuse, R20, R64 ;  /* 0x000000141840723c */ /* 0x048fe20000001840 */
[----:B------:R-:W-:Y:S02]  /*11ca0*/  FMUL.FTZ R21, R117, UR14 ;  /* 0x0000000e75157c20 */ /* 0x000fe40008410000 */
[----:B------:R-:W-:Y:S05]  /*11cb0*/  MUFU.TANH R15, R15 ;  /* 0x0000000f000f7308 */ /* 0x000fea0000002400 */
[----:B------:R-:W-:Y:S01]  /*11cc0*/  HMMA.16816.F32 R56, R24, R22, R56 ;  /* 0x000000161838723c */ /* 0x000fe20000001838 */
[----:B------:R-:W-:-:S02]  /*11cd0*/  FMUL.FTZ R23, R118, UR14 ;  /* 0x0000000e76177c20 */ /* 0x000fc40008410000 */
[----:B------:R-:W-:Y:S05]  /*11ce0*/  MUFU.TANH R13, R13 ;  /* 0x0000000d000d7308 */ /* 0x000fea0000002400 */
[----:B-----5:R-:W-:Y:S01]  /*11cf0*/  HMMA.16816.F32 R48, R24, R8, R48 ;  /* 0x000000081830723c */ /* 0x020fe20000001830 */
[----:B------:R-:W-:Y:S02]  /*11d00*/  FMUL.FTZ R9, R119, UR14 ;  /* 0x0000000e77097c20 */ /* 0x000fe40008410000 */
[----:B------:R-:W-:Y:S01]  /*11d10*/  FMUL.FTZ R108, R67, UR14 ;  /* 0x0000000e436c7c20 */ /* 0x000fe20008410000 */
[----:B------:R-:W-:Y:S01]  /*11d20*/  FMUL.FTZ R8, R64, UR14 ;  /* 0x0000000e40087c20 */ /* 0x000fe20008410000 */
[----:B------:R-:W-:Y:S01]  /*11d30*/  MUFU.TANH R67, R12 ;  /* 0x0000000c00437308 */ /* 0x000fe20000002400 */
[----:B------:R-:W-:-:S02]  /*11d40*/  FMUL.FTZ R110, R66, UR14 ;  /* 0x0000000e426e7c20 */ /* 0x000fc40008410000 */
[C---:B-1----:R-:W-:Y:S01]  /*11d50*/  HMMA.16816.F32 R32, R24.reuse, R4, R32 ;  /* 0x000000041820723c */ /* 0x042fe20000001820 */
[----:B------:R-:W-:Y:S01]  /*11d60*/  FMUL.FTZ R4, R109, UR14 ;  /* 0x0000000e6d047c20 */ /* 0x000fe20008410000 */
[----:B------:R-:W-:Y:S01]  /*11d70*/  FMUL.FTZ R109, R111, UR14 ;  /* 0x0000000e6f6d7c20 */ /* 0x000fe20008410000 */
[----:B------:R-:W-:Y:S01]  /*11d80*/  FMUL.FTZ R111, R65, UR14 ;  /* 0x0000000e416f7c20 */ /* 0x000fe20008410000 */
[----:B------:R-:W-:Y:S01]  /*11d90*/  FMUL.FTZ R5, R115, UR14 ;  /* 0x0000000e73057c20 */ /* 0x000fe20008410000 */
[----:B------:R-:W-:Y:S01]  /*11da0*/  MUFU.TANH R65, R4 ;  /* 0x0000000400417308 */ /* 0x000fe20000002400 */
[----:B------:R-:W-:Y:S02]  /*11db0*/  FMUL.FTZ R64, R59, UR14 ;  /* 0x0000000e3b407c20 */ /* 0x000fe40008410000 */
[C---:B------:R-:W-:Y:S01]  /*11dc0*/  HMMA.16816.F32 R28, R24.reuse, R6, R28 ;  /* 0x00000006181c723c */ /* 0x040fe2000000181c */
[----:B------:R-:W-:Y:S01]  /*11dd0*/  FMUL.FTZ R7, R105, UR14 ;  /* 0x0000000e69077c20 */ /* 0x000fe20008410000 */
[----:B------:R-:W-:Y:S01]  /*11de0*/  FMUL.FTZ R6, R104, UR14 ;  /* 0x0000000e68067c20 */ /* 0x000fe20008410000 */
[----:B------:R-:W-:Y:S01]  /*11df0*/  FMUL.FTZ R104, R58, UR14 ;  /* 0x0000000e3a687c20 */ /* 0x000fe20008410000 */
[----:B------:R-:W-:Y:S01]  /*11e00*/  FMUL.FTZ R66, R48, UR14 ;  /* 0x0000000e30427c20 */ /* 0x000fe20008410000 */
[----:B------:R1:W-:Y:S01]  /*11e10*/  MUFU.TANH R105, R14 ;  /* 0x0000000e00697308 */ /* 0x0003e20000002400 */
[----:B------:R-:W-:Y:S01]  /*11e20*/  FMUL.FTZ R58, R49, UR14 ;  /* 0x0000000e313a7c20 */ /* 0x000fe20008410000 */
[----:B------:R-:W-:Y:S01]  /*11e30*/  FMUL.FTZ R51, R51, UR14 ;  /* 0x0000000e33337c20 */ /* 0x000fe20008410000 */
[----:B--2---:R-:W-:Y:S01]  /*11e40*/  HMMA.16816.F32 R36, R24, R18, R36 ;  /* 0x000000121824723c */ /* 0x004fe20000001824 */
[----:B------:R-:W-:-:S02]  /*11e50*/  FMUL.FTZ R19, R114, UR14 ;  /* 0x0000000e72137c20 */ /* 0x000fc40008410000 */
        /* <DEDUP_REMOVED lines=9> */
[----:B------:R-:W-:Y:S01]  /*11ef0*/  MUFU.TANH R115, R10 ;  /* 0x0000000a00737308 */ /* 0x000fe20000002400 */
[----:B------:R-:W-:Y:S01]  /*11f00*/  FMUL.FTZ R31, R31, UR14 ;  /* 0x0000000e1f1f7c20 */ /* 0x000fe20008410000 */
[----:B-1----:R-:W-:Y:S01]  /*11f10*/  VIADD R14, R55, 0xffffffff ;  /* 0xffffffff370e7836 */ /* 0x002fe20000000000 */
[----:B------:R-:W-:Y:S01]  /*11f20*/  HMMA.16816.F32 R40, R24, R16, R40 ;  /* 0x000000101828723c */ /* 0x000fe20000001828 */
[----:B------:R-:W-:Y:S01]  /*11f30*/  FMUL.FTZ R25, R28, UR14 ;  /* 0x0000000e1c197c20 */ /* 0x000fe20008410000 */
[----:B------:R-:W-:Y:S01]  /*11f40*/  FMUL.FTZ R16, R35, UR14 ;  /* 0x0000000e23107c20 */ /* 0x000fe20008410000 */
[----:B------:R-:W-:-:S02]  /*11f50*/  IMAD.SHL.U32 R4, R14, 0x80, RZ ;  /* 0x000000800e047824 */ /* 0x000fc400078e00ff */
[----:B------:R-:W-:Y:S01]  /*11f60*/  FMUL.FTZ R18, R39, UR14 ;  /* 0x0000000e27127c20 */ /* 0x000fe20008410000 */
[----:B------:R1:W-:Y:S01]  /*11f70*/  MUFU.TANH R33, R30 ;  /* 0x0000001e00217308 */ /* 0x0003e20000002400 */
[----:B------:R-:W-:Y:S01]  /*11f80*/  FMUL.FTZ R17, R113, UR14 ;  /* 0x0000000e71117c20 */ /* 0x000fe20008410000 */
[----:B------:R-:W-:Y:S02]  /*11f90*/  IMAD.IADD R14, R4, 0x1, R53 ;  /* 0x00000001040e7824 */ /* 0x000fe400078e0235 */
[----:B------:R-:W-:Y:S01]  /*11fa0*/  FMUL.FTZ R26, R37, UR14 ;  /* 0x0000000e251a7c20 */ /* 0x000fe20008410000 */
[----:B------:R-:W-:Y:S01]  /*11fb0*/  FMUL.FTZ R27, R106, UR14 ;  /* 0x0000000e6a1b7c20 */ /* 0x000fe20008410000 */
[----:B------:R-:W-:Y:S01]  /*11fc0*/  FMUL.FTZ R22, R38, UR14 ;  /* 0x0000000e26167c20 */ /* 0x000fe20008410000 */
[----:B------:R-:W-:Y:S02]  /*11fd0*/  VIADD R35, R14, 0xffffff81 ;  /* 0xffffff810e237836 */ /* 0x000fe40000000000 */
[----:B------:R-:W-:Y:S01]  /*11fe0*/  FMUL.FTZ R48, R46, UR14 ;  /* 0x0000000e2e307c20 */ /* 0x000fe20008410000 */
[C---:B------:R-:W-:Y:S01]  /*11ff0*/  VIADD R39, R14.reuse, 0xfffffff8 ;  /* 0xfffffff80e277836 */ /* 0x040fe20000000000 */
[----:B------:R-:W2:Y:S01]  /*12000*/  MUFU.TANH R25, R25 ;  /* 0x0000001900197308 */ /* 0x000ea20000002400 */
[----:B------:R-:W-:Y:S01]  /*12010*/  VIADD R37, R14, 0xffffff80 ;  /* 0xffffff800e257836 */ /* 0x000fe20000000000 */
[----:B------:R-:W-:Y:S01]  /*12020*/  ISETP.GE.AND P1, PT, R35, R102, PT ;  /* 0x000000662300720c */ /* 0x000fe20003f26270 */
[----:B------:R-:W-:Y:S01]  /*12030*/  FMUL.FTZ R49, R45, UR14 ;  /* 0x0000000e2d317c20 */ /* 0x000fe20008410000 */
[C---:B------:R-:W-:Y:S01]  /*12040*/  ISETP.GE.AND P2, PT, R39.reuse, R54, PT ;  /* 0x000000362700720c */ /* 0x040fe20003f46270 */
[----:B------:R-:W-:Y:S01]  /*12050*/  FMUL.FTZ R45, R40, UR14 ;  /* 0x0000000e282d7c20 */ /* 0x000fe20008410000 */
[----:B------:R-:W-:Y:S01]  /*12060*/  ISETP.GE.AND P4, PT, R39, R102, PT ;  /* 0x000000662700720c */ /* 0x000fe20003f86270 */
[----:B------:R-:W-:Y:S01]  /*12070*/  FMUL.FTZ R40, R41, UR14 ;  /* 0x0000000e29287c20 */ /* 0x000fe20008410000 */
[----:B------:R-:W-:Y:S01]  /*12080*/  I2FP.F32.S32 R56, R39 ;  /* 0x0000002700387245 */ /* 0x000fe20000201400 */
[C---:B------:R-:W-:Y:S01]  /*12090*/  VIADD R39, R14.reuse, 0xffffff88 ;  /* 0xffffff880e277836 */ /* 0x040fe20000000000 */
[----:B-1----:R-:W-:Y:S01]  /*120a0*/  I2FP.F32.S32 R30, R35 ;  /* 0x00000023001e7245 */ /* 0x002fe20000201400 */
[----:B------:R1:W-:Y:S01]  /*120b0*/  MUFU.TANH R113, R6 ;  /* 0x0000000600717308 */ /* 0x0003e20000002400 */
[----:B------:R-:W-:Y:S01]  /*120c0*/  ISETP.GE.AND P6, PT, R35, R54, PT ;  /* 0x000000362300720c */ /* 0x000fe20003fc6270 */
[----:B------:R-:W-:Y:S01]  /*120d0*/  VIADD R41, R14, 0xffffff91 ;  /* 0xffffff910e297836 */ /* 0x000fe20000000000 */
[----:B------:R-:W-:Y:S01]  /*120e0*/  I2FP.F32.S32 R12, R37 ;  /* 0x00000025000c7245 */ /* 0x000fe20000201400 */
[----:B------:R-:W-:Y:S01]  /*120f0*/  FFMA.FTZ R35, R0, R30, R63 ;  /* 0x0000001e00237223 */ /* 0x000fe2000001003f */
[----:B------:R-:W-:Y:S01]  /*12100*/  @P1 LOP3.LUT R62, R62, 0x1, RZ, 0xfc, !PT ;  /* 0x000000013e3e1812 */ /* 0x000fe200078efcff */
[----:B------:R-:W-:Y:S01]  /*12110*/  FMUL.FTZ R24, R36, UR14 ;  /* 0x0000000e24187c20 */ /* 0x000fe20008410000 */
[C---:B------:R-:W-:Y:S01]  /*12120*/  ISETP.GE.AND P1, PT, R39.reuse, R54, PT ;  /* 0x000000362700720c */ /* 0x040fe20003f26270 */
[C---:B------:R-:W-:Y:S01]  /*12130*/  FFMA.FTZ R28, R0.reuse, R12, R61 ;  /* 0x0000000c001c7223 */ /* 0x040fe2000001003d */
[----:B------:R-:W-:Y:S01]  /*12140*/  ISETP.GE.AND P5, PT, R39, R102, PT ;  /* 0x000000662700720c */ /* 0x000fe20003fa6270 */
[C---:B--2---:R-:W-:Y:S01]  /*12150*/  FFMA.FTZ R59, R0.reuse, R56, R25 ;  /* 0x00000038003b7223 */ /* 0x044fe20000010019 */
[C---:B------:R-:W-:Y:S01]  /*12160*/  ISETP.GE.AND P3, PT, R37.reuse, R54, PT ;  /* 0x000000362500720c */ /* 0x040fe20003f66270 */
[----:B------:R-:W-:Y:S01]  /*12170*/  FFMA.FTZ R56, R0, R56, R33 ;  /* 0x0000003800387223 */ /* 0x000fe20000010021 */
[----:B------:R-:W-:Y:S01]  /*12180*/  ISETP.GE.AND P0, PT, R37, R102, PT ;  /* 0x000000662500720c */ /* 0x000fe20003f06270 */
[----:B------:R-:W-:Y:S01]  /*12190*/  VIADD R37, R14, 0xffffff89 ;  /* 0xffffff890e257836 */ /* 0x000fe20000000000 */
[----:B------:R-:W-:Y:S01]  /*121a0*/  FSEL R25, R28, -INF , !P3 ;  /* 0xff8000001c197808 */ /* 0x000fe20005800000 */
[----:B------:R-:W-:Y:S01]  /*121b0*/  VIADD R33, R14, 0xffffff90 ;  /* 0xffffff900e217836 */ /* 0x000fe20000000000 */
[----:B------:R2:W-:Y:S01]  /*121c0*/  MUFU.TANH R61, R7 ;  /* 0x00000007003d7308 */ /* 0x0005e20000002400 */
[----:B-1----:R-:W-:Y:S01]  /*121d0*/  FFMA.FTZ R6, R0, R30, R123 ;  /* 0x0000001e00067223 */ /* 0x002fe2000001007b */
[----:B------:R-:W-:Y:S01]  /*121e0*/  I2FP.F32.S32 R30, R39 ;  /* 0x00000027001e7245 */ /* 0x000fe20000201400 */
[----:B------:R-:W-:Y:S01]  /*121f0*/  VIADD R39, R14, 0xffffff98 ;  /* 0xffffff980e277836 */ /* 0x000fe20000000000 */
[----:B------:R-:W-:Y:S01]  /*12200*/  I2FP.F32.S32 R28, R37 ;  /* 0x00000025001c7245 */ /* 0x000fe20000201400 */
[C---:B------:R-:W-:Y:S01]  /*12210*/  FFMA.FTZ R12, R0.reuse, R12, R121 ;  /* 0x0000000c000c7223 */ /* 0x040fe20000010079 */
[----:B------:R-:W-:Y:S01]  /*12220*/  I2FP.F32.S32 R38, R33 ;  /* 0x0000002100267245 */ /* 0x000fe20000201400 */
[----:B------:R-:W-:Y:S01]  /*12230*/  FFMA.FTZ R10, R0, R30, R129 ;  /* 0x0000001e000a7223 */ /* 0x000fe20000010081 */
[----:B------:R-:W-:Y:S01]  /*12240*/  FSEL R56, R56, -INF , !P4 ;  /* 0xff80000038387808 */ /* 0x000fe20006000000 */
[----:B------:R1:W-:Y:S01]  /*12250*/  MUFU.TANH R63, R27 ;  /* 0x0000001b003f7308 */ /* 0x0003e20000002400 */
[----:B------:R-:W-:Y:S01]  /*12260*/  LOP3.LUT P4, RZ, R62, 0x1, RZ, 0xc0, !PT ;  /* 0x000000013eff7812 */ /* 0x000fe2000788c0ff */
[----:B------:R-:W-:Y:S01]  /*12270*/  VIADD R121, R14, 0xffffffa1 ;  /* 0xffffffa10e797836 */ /* 0x000fe20000000000 */
[----:B------:R-:W-:Y:S01]  /*12280*/  FSEL R10, R10, -INF , !P5 ;  /* 0xff8000000a0a7808 */ /* 0x000fe20006800000 */
[----:B------:R-:W-:Y:S01]  /*12290*/  VIADD R123, R14, 0xffffffa8 ;  /* 0xffffffa80e7b7836 */ /* 0x000fe20000000000 */
[----:B------:R-:W-:Y:S01]  /*122a0*/  ISETP.GE.AND P5, PT, R39, R54, PT ;  /* 0x000000362700720c */ /* 0x000fe20003fa6270 */
[----:B------:R-:W-:Y:S01]  /*122b0*/  FMUL.FTZ R106, R57, UR14 ;  /* 0x0000000e396a7c20 */ /* 0x000fe20008410000 */
[----:B------:R-:W-:Y:S01]  /*122c0*/  FSEL R59, R59, -INF , !P2 ;  /* 0xff8000003b3b7808 */ /* 0x000fe20005000000 */
[----:B------:R-:W-:Y:S01]  /*122d0*/  MUFU.TANH R11, R11 ;  /* 0x0000000b000b7308 */ /* 0x000fe20000002400 */
[----:B--2---:R-:W-:Y:S01]  /*122e0*/  FSEL R7, R35, -INF , !P6 ;  /* 0xff80000023077808 */ /* 0x004fe20007000000 */
[----:B------:R-:W-:Y:S01]  /*122f0*/  FFMA.FTZ R35, R0, R30, R103 ;  /* 0x0000001e00237223 */ /* 0x000fe20000010067 */
[C---:B------:R-:W-:Y:S01]  /*12300*/  ISETP.GE.AND P3, PT, R33.reuse, R54, PT ;  /* 0x000000362100720c */ /* 0x040fe20003f66270 */
[----:B------:R-:W-:Y:S01]  /*12310*/  FMUL.FTZ R57, R50, UR14 ;  /* 0x0000000e32397c20 */ /* 0x000fe20008410000 */
[----:B------:R-:W-:Y:S01]  /*12320*/  ISETP.GE.AND P6, PT, R33, R102, PT ;  /* 0x000000662100720c */ /* 0x000fe20003fc6270 */
[----:B------:R-:W-:Y:S01]  /*12330*/  FFMA.FTZ R33, R0, R38, R133 ;  /* 0x0000002600217223 */ /* 0x000fe20000010085 */
[----:B------:R-:W-:Y:S01]  /*12340*/  LOP3.LUT R62, R62, 0xfffffffe, RZ, 0xc0, !PT ;  /* 0xfffffffe3e3e7812 */ /* 0x000fe200078ec0ff */
[----:B------:R-:W-:Y:S01]  /*12350*/  MUFU.TANH R19, R19 ;  /* 0x0000001300137308 */ /* 0x000fe20000002400 */
[----:B------:R-:W-:Y:S01]  /*12360*/  ISETP.GE.AND P2, PT, R37, R54, PT ;  /* 0x000000362500720c */ /* 0x000fe20003f46270 */
[C---:B-1----:R-:W-:Y:S01]  /*12370*/  FFMA.FTZ R27, R0.reuse, R28, R125 ;  /* 0x0000001c001b7223 */ /* 0x042fe2000001007d */
[----:B------:R-:W-:Y:S01]  /*12380*/  FFMA.FTZ R38, R0, R38, R135 ;  /* 0x0000002600267223 */ /* 0x000fe20000010087 */
[----:B------:R-:W-:Y:S01]  /*12390*/  I2FP.F32.S32 R46, R39 ;  /* 0x00000027002e7245 */ /* 0x000fe20000201400 */
[----:B------:R-:W-:Y:S01]  /*123a0*/  VIADD R125, R14, 0xffffffa0 ;  /* 0xffffffa00e7d7836 */ /* 0x000fe20000000000 */
[----:B------:R-:W-:Y:S01]  /*123b0*/  @P5 LOP3.LUT R62, R62, 0x1, RZ, 0xfc, !PT ;  /* 0x000000013e3e5812 */ /* 0x000fe200078efcff */
[C---:B------:R-:W-:Y:S01]  /*123c0*/  FFMA.FTZ R131, R0.reuse, R28, R131 ;  /* 0x0000001c00837223 */ /* 0x040fe20000010083 */
[----:B------:R-:W-:Y:S01]  /*123d0*/  FSEL R27, R27, -INF , !P2 ;  /* 0xff8000001b1b7808 */ /* 0x000fe20005000000 */
[----:B------:R-:W1:Y:S01]  /*123e0*/  MUFU.TANH R137, R137 ;  /* 0x0000008900897308 */ /* 0x000e620000002400 */
[----:B------:R-:W-:Y:S01]  /*123f0*/  ISETP.GE.AND P2, PT, R39, R102, PT ;  /* 0x000000662700720c */ /* 0x000fe20003f46270 */
[-C--:B------:R-:W-:Y:S01]  /*12400*/  FFMA.FTZ R39, R0, R46.reuse, R139 ;  /* 0x0000002e00277223 */ /* 0x080fe2000001008b */
[----:B------:R-:W-:Y:S01]  /*12410*/  FSEL R38, R38, -INF , !P6 ;  /* 0xff80000026267808 */ /* 0x000fe20007000000 */
[----:B------:R-:W-:Y:S01]  /*12420*/  FMUL.FTZ R50, R44, UR14 ;  /* 0x0000000e2c327c20 */ /* 0x000fe20008410000 */
[----:B------:R-:W-:Y:S01]  /*12430*/  FSEL R12, R12, -INF , !P0 ;  /* 0xff8000000c0c7808 */ /* 0x000fe20004000000 */
[----:B------:R-:W-:Y:S01]  /*12440*/  FFMA.FTZ R46, R0, R46, R165 ;  /* 0x0000002e002e7223 */ /* 0x000fe200000100a5 */
[----:B------:R-:W-:Y:S01]  /*12450*/  LOP3.LUT P6, RZ, R62, 0x1, RZ, 0xc0, !PT ;  /* 0x000000013eff7812 */ /* 0x000fe200078cc0ff */
[----:B------:R-:W2:Y:S01]  /*12460*/  MUFU.TANH R23, R23 ;  /* 0x0000001700177308 */ /* 0x000ea20000002400 */
[----:B------:R-:W-:Y:S01]  /*12470*/  ISETP.GE.AND P0, PT, R37, R102, PT ;  /* 0x000000662500720c */ /* 0x000fe20003f06270 */
[----:B------:R-:W-:Y:S01]  /*12480*/  VIADD R37, R14, 0xffffff99 ;  /* 0xffffff990e257836 */ /* 0x000fe20000000000 */
[----:B------:R-:W-:Y:S01]  /*12490*/  I2FP.F32.S32 R36, R41 ;  /* 0x0000002900247245 */ /* 0x000fe20000201400 */
[----:B------:R-:W-:Y:S01]  /*124a0*/  FMUL.FTZ R47, R47, UR14 ;  /* 0x0000000e2f2f7c20 */ /* 0x000fe20008410000 */
[----:B------:R-:W-:Y:S01]  /*124b0*/  FSEL R39, R39, -INF , !P6 ;  /* 0xff80000027277808 */ /* 0x000fe20007000000 */
[----:B------:R-:W-:Y:S01]  /*124c0*/  FMUL.FTZ R42, R42, UR14 ;  /* 0x0000000e2a2a7c20 */ /* 0x000fe20008410000 */
[----:B------:R-:W-:Y:S01]  /*124d0*/  FSEL R6, R6, -INF , !P4 ;  /* 0xff80000006067808 */ /* 0x000fe20006000000 */
[----:B------:R-:W3:Y:S01]  /*124e0*/  MUFU.TANH R9, R9 ;  /* 0x0000000900097308 */ /* 0x000ee20000002400 */
[----:B------:R-:W-:Y:S01]  /*124f0*/  FSEL R35, R35, -INF , !P1 ;  /* 0xff80000023237808 */ /* 0x000fe20004800000 */
[----:B------:R-:W-:Y:S01]  /*12500*/  FMUL.FTZ R43, R43, UR14 ;  /* 0x0000000e2b2b7c20 */ /* 0x000fe20008410000 */
[-C--:B------:R-:W-:Y:S01]  /*12510*/  ISETP.GE.AND P6, PT, R121, R54.reuse, PT ;  /* 0x000000367900720c */ /* 0x080fe20003fc6270 */
[----:B------:R-:W-:Y:S01]  /*12520*/  FMUL.FTZ R29, R29, UR14 ;  /* 0x0000000e1d1d7c20 */ /* 0x000fe20008410000 */
[----:B------:R-:W-:-:S02]  /*12530*/  ISETP.GE.AND P1, PT, R41, R54, PT ;  /* 0x000000362900720c */ /* 0x000fc40003f26270 */
[----:B------:R-:W-:Y:S01]  /*12540*/  ISETP.GE.AND P4, PT, R41, R102, PT ;  /* 0x000000662900720c */ /* 0x000fe20003f86270 */
[----:B------:R-:W4:Y:S01]  /*12550*/  MUFU.TANH R17, R17 ;  /* 0x0000001100117308 */ /* 0x000f220000002400 */
[----:B------:R-:W-:Y:S01]  /*12560*/  I2FP.F32.S32 R164, R123 ;  /* 0x0000007b00a47245 */ /* 0x000fe20000201400 */
[CC--:B------:R-:W-:Y:S01]  /*12570*/  FFMA.FTZ R41, R0.reuse, R36.reuse, R127 ;  /* 0x0000002400297223 */ /* 0x0c0fe2000001007f */
[----:B------:R-:W-:Y:S01]  /*12580*/  I2FP.F32.S32 R44, R37 ;  /* 0x00000025002c7245 */ /* 0x000fe20000201400 */
[C---:B-1----:R-:W-:Y:S01]  /*12590*/  FFMA.FTZ R36, R0.reuse, R36, R137 ;  /* 0x0000002400247223 */ /* 0x042fe20000010089 */
[----:B------:R-:W-:Y:S01]  /*125a0*/  I2FP.F32.S32 R28, R125 ;  /* 0x0000007d001c7245 */ /* 0x000fe20000201400 */
[C---:B------:R-:W-:Y:S01]  /*125b0*/  FFMA.FTZ R169, R0.reuse, R164, R11 ;  /* 0x000000a400a97223 */ /* 0x040fe2000001000b */
[----:B------:R-:W-:Y:S01]  /*125c0*/  FSEL R33, R33, -INF , !P3 ;  /* 0xff80000021217808 */ /* 0x000fe20005800000 */
[----:B------:R1:W-:Y:S01]  /*125d0*/  MUFU.TANH R117, R8 ;  /* 0x0000000800757308 */ /* 0x0003e20000002400 */
[----:B------:R-:W-:Y:S01]  /*125e0*/  ISETP.GE.AND P3, PT, R37, R54, PT ;  /* 0x000000362500720c */ /* 0x000fe20003f66270 */
[C---:B------:R-:W-:Y:S01]  /*125f0*/  FFMA.FTZ R173, R0.reuse, R28, R15 ;  /* 0x0000001c00ad7223 */ /* 0x040fe2000001000f */
[----:B------:R-:W-:Y:S01]  /*12600*/  FSEL R41, R41, -INF , !P1 ;  /* 0xff80000029297808 */ /* 0x000fe20004800000 */
[----:B------:R-:W-:Y:S01]  /*12610*/  FFMA.FTZ R164, R0, R164, R19 ;  /* 0x000000a400a47223 */ /* 0x000fe20000010013 */
[----:B------:R-:W-:Y:S01]  /*12620*/  ISETP.GE.AND P1, PT, R125, R54, PT ;  /* 0x000000367d00720c */ /* 0x000fe20003f26270 */
[----:B------:R-:W-:Y:S01]  /*12630*/  VIADD R19, R14, 0xffffffa9 ;  /* 0xffffffa90e137836 */ /* 0x000fe20000000000 */
[----:B------:R-:W-:Y:S01]  /*12640*/  I2FP.F32.S32 R166, R121 ;  /* 0x0000007900a67245 */ /* 0x000fe20000201400 */
[----:B------:R-:W5:Y:S01]  /*12650*/  MUFU.TANH R5, R5 ;  /* 0x0000000500057308 */ /* 0x000f620000002400 */
[----:B------:R-:W-:Y:S01]  /*12660*/  LOP3.LUT R62, R62, 0xfffffffe, RZ, 0xc0, !PT ;  /* 0xfffffffe3e3e7812 */ /* 0x000fe200078ec0ff */
[----:B--2---:R-:W-:Y:S01]  /*12670*/  FFMA.FTZ R23, R0, R28, R23 ;  /* 0x0000001c00177223 */ /* 0x004fe20000010017 */
[----:B------:R-:W-:Y:S01]  /*12680*/  FSEL R46, R46, -INF , !P2 ;  /* 0xff8000002e2e7808 */ /* 0x000fe20005000000 */
[----:B------:R-:W-:Y:S01]  /*12690*/  FFMA.FTZ R171, R0, R166, R21 ;  /* 0x000000a600ab7223 */ /* 0x000fe20000010015 */
[----:B------:R-:W-:Y:S01]  /*126a0*/  FSEL R173, R173, -INF , !P1 ;  /* 0xff800000adad7808 */ /* 0x000fe20004800000 */
[----:B------:R-:W-:Y:S01]  /*126b0*/  VIADD R21, R14, 0xffffffb1 ;  /* 0xffffffb10e157836 */ /* 0x000fe20000000000 */
[----:B------:R-:W-:Y:S01]  /*126c0*/  @P6 LOP3.LUT R62, R62, 0x1, RZ, 0xfc, !PT ;  /* 0x000000013e3e6812 */ /* 0x000fe200078efcff */
[----:B------:R-:W2:Y:S01]  /*126d0*/  MUFU.TANH R109, R109 ;  /* 0x0000006d006d7308 */ /* 0x000ea20000002400 */
[----:B------:R-:W-:Y:S01]  /*126e0*/  ISETP.GE.AND P1, PT, R19, R54, PT ;  /* 0x000000361300720c */ /* 0x000fe20003f26270 */
[----:B---3--:R-:W-:Y:S01]  /*126f0*/  FFMA.FTZ R166, R0, R166, R9 ;  /* 0x000000a600a67223 */ /* 0x008fe20000010009 */
[----:B-1----:R-:W-:-:S02]  /*12700*/  FSEL R8, R131, -INF , !P0 ;  /* 0xff80000083087808 */ /* 0x002fc40004000000 */
[----:B------:R-:W-:Y:S01]  /*12710*/  ISETP.GE.AND P0, PT, R37, R102, PT ;  /* 0x000000662500720c */ /* 0x000fe20003f06270 */
[CC--:B------:R-:W-:Y:S01]  /*12720*/  FFMA.FTZ R37, R0.reuse, R44.reuse, R163 ;  /* 0x0000002c00257223 */ /* 0x0c0fe200000100a3 */
[----:B------:R-:W-:Y:S01]  /*12730*/  FFMA.FTZ R44, R0, R44, R13 ;  /* 0x0000002c002c7223 */ /* 0x000fe2000001000d */
[----:B------:R-:W-:Y:S01]  /*12740*/  ISETP.GE.AND P2, PT, R19, R102, PT ;  /* 0x000000661300720c */ /* 0x000fe20003f46270 */
[----:B------:R-:W1:Y:S01]  /*12750*/  MUFU.TANH R119, R110 ;  /* 0x0000006e00777308 */ /* 0x000e620000002400 */
[C---:B------:R-:W-:Y:S02]  /*12760*/  ISETP.GE.AND P6, PT, R123.reuse, R54, PT ;  /* 0x000000367b00720c */ /* 0x040fe40003fc6270 */
[----:B------:R-:W-:Y:S02]  /*12770*/  FSEL R44, R44, -INF , !P0 ;  /* 0xff8000002c2c7808 */ /* 0x000fe40004000000 */
[-C--:B------:R-:W-:Y:S01]  /*12780*/  ISETP.GE.AND P0, PT, R123, R102.reuse, PT ;  /* 0x000000667b00720c */ /* 0x080fe20003f06270 */
[----:B------:R-:W-:Y:S01]  /*12790*/  VIADD R123, R14, 0xffffffb0 ;  /* 0xffffffb00e7b7836 */ /* 0x000fe20000000000 */
[----:B------:R-:W-:Y:S01]  /*127a0*/  I2FP.F32.S32 R19, R19 ;  /* 0x0000001300137245 */ /* 0x000fe20000201400 */
[----:B------:R-:W3:Y:S01]  /*127b0*/  MUFU.TANH R111, R111 ;  /* 0x0000006f006f7308 */ /* 0x000ee20000002400 */
[----:B------:R-:W-:-:S02]  /*127c0*/  ISETP.GE.AND P5, PT, R125, R102, PT ;  /* 0x000000667d00720c */ /* 0x000fc40003fa6270 */
[----:B------:R-:W-:Y:S01]  /*127d0*/  FSEL R36, R36, -INF , !P4 ;  /* 0xff80000024247808 */ /* 0x000fe20006000000 */
[----:B----4-:R-:W-:Y:S01]  /*127e0*/  FFMA.FTZ R17, R0, R19, R17 ;  /* 0x0000001300117223 */ /* 0x010fe20000010011 */
[----:B------:R-:W-:Y:S01]  /*127f0*/  FSEL R170, R23, -INF , !P5 ;  /* 0xff80000017aa7808 */ /* 0x000fe20006800000 */
[----:B------:R-:W-:Y:S01]  /*12800*/  VIADD R23, R14, 0xffffffb8 ;  /* 0xffffffb80e177836 */ /* 0x000fe20000000000 */
[----:B------:R-:W-:Y:S01]  /*12810*/  I2FP.F32.S32 R28, R21 ;  /* 0x00000015001c7245 */ /* 0x000fe20000201400 */
[----:B------:R-:W4:Y:S01]  /*12820*/  MUFU.TANH R103, R108 ;  /* 0x0000006c00677308 */ /* 0x000f220000002400 */
[----:B------:R-:W-:Y:S01]  /*12830*/  ISETP.GE.AND P4, PT, R121, R102, PT ;  /* 0x000000667900720c */ /* 0x000fe20003f86270 */
[C---:B-----5:R-:W-:Y:S01]  /*12840*/  FFMA.FTZ R5, R0.reuse, R19, R5 ;  /* 0x0000001300057223 */ /* 0x060fe20000010005 */
[----:B------:R-:W-:Y:S01]  /*12850*/  FSEL R37, R37, -INF , !P3 ;  /* 0xff80000025257808 */ /* 0x000fe20005800000 */
[CC--:B------:R-:W-:Y:S01]  /*12860*/  FFMA.FTZ R65, R0.reuse, R28.reuse, R65 ;  /* 0x0000001c00417223 */ /* 0x0c0fe20000010041 */
[----:B------:R-:W-:Y:S01]  /*12870*/  I2FP.F32.S32 R30, R123 ;  /* 0x0000007b001e7245 */ /* 0x000fe20000201400 */
[----:B--2---:R-:W-:Y:S01]  /*12880*/  FFMA.FTZ R109, R0, R28, R109 ;  /* 0x0000001c006d7223 */ /* 0x004fe2000001006d */
[----:B------:R-:W-:Y:S01]  /*12890*/  LOP3.LUT P3, RZ, R62, 0x1, RZ, 0xc0, !PT ;  /* 0x000000013eff7812 */ /* 0x000fe2000786c0ff */
[----:B------:R-:W2:Y:S01]  /*128a0*/  MUFU.TANH R13, R106 ;  /* 0x0000006a000d7308 */ /* 0x000ea20000002400 */
[----:B------:R-:W-:Y:S01]  /*128b0*/  FSEL R166, R166, -INF , !P4 ;  /* 0xff800000a6a67808 */ /* 0x000fe20006000000 */
[-C--:B------:R-:W-:Y:S01]  /*128c0*/  FFMA.FTZ R105, R0, R30.reuse, R105 ;  /* 0x0000001e00697223 */ /* 0x080fe20000010069 */
[----:B------:R-:W-:Y:S01]  /*128d0*/  FSEL R164, R164, -INF , !P0 ;  /* 0xff800000a4a47808 */ /* 0x000fe20004000000 */
[----:B------:R-:W-:Y:S01]  /*128e0*/  FFMA.FTZ R67, R0, R30, R67 ;  /* 0x0000001e00437223 */ /* 0x000fe20000010043 */
[----:B------:R-:W-:Y:S01]  /*128f0*/  FSEL R165, R17, -INF , !P1 ;  /* 0xff80000011a57808 */ /* 0x000fe20004800000 */
[----:B------:R-:W-:Y:S01]  /*12900*/  VIADD R19, R14, 0xffffffc0 ;  /* 0xffffffc00e137836 */ /* 0x000fe20000000000 */
[----:B------:R-:W-:Y:S01]  /*12910*/  FSEL R171, R171, -INF , !P3 ;  /* 0xff800000abab7808 */ /* 0x000fe20005800000 */
[----:B------:R-:W5:Y:S01]  /*12920*/  MUFU.TANH R121, R104 ;  /* 0x0000006800797308 */ /* 0x000f620000002400 */
[----:B------:R-:W-:-:S02]  /*12930*/  ISETP.GE.AND P4, PT, R21, R54, PT ;  /* 0x000000361500720c */ /* 0x000fc40003f86270 */
[----:B------:R-:W-:Y:S01]  /*12940*/  ISETP.GE.AND P0, PT, R21, R102, PT ;  /* 0x000000661500720c */ /* 0x000fe20003f06270 */
[----:B------:R-:W-:Y:S01]  /*12950*/  VIADD R21, R14, 0xffffffb9 ;  /* 0xffffffb90e157836 */ /* 0x000fe20000000000 */
[----:B------:R-:W-:Y:S02]  /*12960*/  I2FP.F32.S32 R17, R23 ;  /* 0x0000001700117245 */ /* 0x000fe40000201400 */
[C---:B------:R-:W-:Y:S01]  /*12970*/  ISETP.GE.AND P5, PT, R123.reuse, R54, PT ;  /* 0x000000367b00720c */ /* 0x040fe20003fa6270 */
[----:B------:R-:W-:Y:S01]  /*12980*/  MUFU.TANH R9, R66 ;  /* 0x0000004200097308 */ /* 0x000fe20000002400 */
[----:B------:R-:W-:Y:S01]  /*12990*/  ISETP.GE.AND P3, PT, R123, R102, PT ;  /* 0x000000667b00720c */ /* 0x000fe20003f66270 */
[CC--:B------:R-:W-:Y:S01]  /*129a0*/  FFMA.FTZ R63, R0.reuse, R17.reuse, R63 ;  /* 0x00000011003f7223 */ /* 0x0c0fe2000001003f */
[----:B------:R-:W-:Y:S01]  /*129b0*/  FSEL R139, R65, -INF , !P4 ;  /* 0xff800000418b7808 */ /* 0x000fe20006000000 */
[----:B------:R-:W-:Y:S01]  /*129c0*/  FFMA.FTZ R113, R0, R17, R113 ;  /* 0x0000001100717223 */ /* 0x000fe20000010071 */
[----:B------:R-:W-:-:S02]  /*129d0*/  FSEL R132, R109, -INF , !P0 ;  /* 0xff8000006d847808 */ /* 0x000fc40004000000 */
[----:B------:R-:W-:Y:S01]  /*129e0*/  FSEL R162, R5, -INF , !P2 ;  /* 0xff80000005a27808 */ /* 0x000fe20005000000 */
[----:B------:R-:W-:Y:S01]  /*129f0*/  MUFU.TANH R17, R48 ;  /* 0x0000003000117308 */ /* 0x000fe20000002400 */
[----:B------:R-:W-:Y:S02]  /*12a00*/  FSEL R163, R105, -INF , !P5 ;  /* 0xff80000069a37808 */ /* 0x000fe40006800000 */
[----:B------:R-:W-:Y:S02]  /*12a10*/  FSEL R138, R67, -INF , !P3 ;  /* 0xff800000438a7808 */ /* 0x000fe40005800000 */
[C---:B------:R-:W-:Y:S02]  /*12a20*/  ISETP.GE.AND P4, PT, R19.reuse, R54, PT ;  /* 0x000000361300720c */ /* 0x040fe40003f86270 */
[-C--:B------:R-:W-:Y:S01]  /*12a30*/  ISETP.GE.AND P0, PT, R19, R102.reuse, PT ;  /* 0x000000661300720c */ /* 0x080fe20003f06270 */
[----:B------:R-:W-:Y:S01]  /*12a40*/  MUFU.TANH R5, R50 ;  /* 0x0000003200057308 */ /* 0x000fe20000002400 */
[----:B------:R-:W-:Y:S01]  /*12a50*/  I2FP.F32.S32 R28, R19 ;  /* 0x00000013001c7245 */ /* 0x000fe20000201400 */
[----:B------:R-:W-:Y:S01]  /*12a60*/  VIADD R19, R14, 0xffffffc1 ;  /* 0xffffffc10e137836 */ /* 0x000fe20000000000 */
[----:B------:R-:W-:-:S02]  /*12a70*/  ISETP.GE.AND P2, PT, R23, R102, PT ;  /* 0x000000661700720c */ /* 0x000fc40003f46270 */
[C---:B------:R-:W-:Y:S01]  /*12a80*/  ISETP.GE.AND P5, PT, R21.reuse, R54, PT ;  /* 0x000000361500720c */ /* 0x040fe20003fa6270 */
[C---:B-1----:R-:W-:Y:S01]  /*12a90*/  FFMA.FTZ R119, R0.reuse, R28, R119 ;  /* 0x0000001c00777223 */ /* 0x042fe20000010077 */
[----:B------:R-:W-:Y:S01]  /*12aa0*/  ISETP.GE.AND P3, PT, R21, R102, PT ;  /* 0x000000661500720c */ /* 0x000fe20003f66270 */
[----:B------:R-:W-:Y:S01]  /*12ab0*/  FFMA.FTZ R117, R0, R28, R117 ;  /* 0x0000001c00757223 */ /* 0x000fe20000010075 */
[----:B------:R-:W-:Y:S01]  /*12ac0*/  I2FP.F32.S32 R30, R21 ;  /* 0x00000015001e7245 */ /* 0x000fe20000201400 */
[----:B------:R-:W-:Y:S01]  /*12ad0*/  VIADD R21, R14, 0xffffffc9 ;  /* 0xffffffc90e157836 */ /* 0x000fe20000000000 */
[----:B------:R-:W-:Y:S01]  /*12ae0*/  FSEL R169, R169, -INF , !P6 ;  /* 0xff800000a9a97808 */ /* 0x000fe20007000000 */
[----:B------:R-:W1:Y:S01]  /*12af0*/  MUFU.TANH R107, R107 ;  /* 0x0000006b006b7308 */ /* 0x000e620000002400 */
[----:B------:R-:W-:Y:S01]  /*12b00*/  FSEL R136, R63, -INF , !P2 ;  /* 0xff8000003f887808 */ /* 0x000fe20005000000 */
[----:B------:R-:W-:Y:S01]  /*12b10*/  FFMA.FTZ R61, R0, R30, R61 ;  /* 0x0000001e003d7223 */ /* 0x000fe2000001003d */
[-C--:B------:R-:W-:Y:S01]  /*12b20*/  ISETP.GE.AND P6, PT, R23, R54.reuse, PT ;  /* 0x000000361700720c */ /* 0x080fe20003fc6270 */
[----:B------:R-:W-:Y:S01]  /*12b30*/  VIADD R23, R14, 0xffffffc8 ;  /* 0xffffffc80e177836 */ /* 0x000fe20000000000 */
[C---:B------:R-:W-:Y:S01]  /*12b40*/  ISETP.GE.AND P1, PT, R19.reuse, R54, PT ;  /* 0x000000361300720c */ /* 0x040fe20003f26270 */
[----:B------:R-:W-:Y:S01]  /*12b50*/  FFMA.FTZ R115, R0, R30, R115 ;  /* 0x0000001e00737223 */ /* 0x000fe20000010073 */
[----:B------:R-:W-:Y:S01]  /*12b60*/  ISETP.GE.AND P2, PT, R19, R102, PT ;  /* 0x000000661300720c */ /* 0x000fe20003f46270 */
[----:B------:R-:W1:Y:S01]  /*12b70*/  MUFU.TANH R57, R57 ;  /* 0x0000003900397308 */ /* 0x000e620000002400 */
[----:B------:R-:W-:Y:S01]  /*12b80*/  I2FP.F32.S32 R19, R19 ;  /* 0x0000001300137245 */ /* 0x000fe20000201400 */
[----:B------:R-:W-:Y:S01]  /*12b90*/  VIADD R63, R55, 0xfffffffe ;  /* 0xfffffffe373f7836 */ /* 0x000fe20000000000 */
[----:B------:R-:W-:-:S02]  /*12ba0*/  I2FP.F32.S32 R124, R21 ;  /* 0x00000015007c7245 */ /* 0x000fc40000201400 */
[----:B------:R-:W-:Y:S01]  /*12bb0*/  FSEL R129, R61, -INF , !P5 ;  /* 0xff8000003d817808 */ /* 0x000fe20006800000 */
[CC--:B---3--:R-:W-:Y:S01]  /*12bc0*/  FFMA.FTZ R111, R0.reuse, R19.reuse, R111 ;  /* 0x00000013006f7223 */ /* 0x0c8fe2000001006f */
[----:B------:R-:W-:Y:S01]  /*12bd0*/  FSEL R130, R119, -INF , !P0 ;  /* 0xff80000077827808 */ /* 0x000fe20004000000 */
[C---:B----4-:R-:W-:Y:S01]  /*12be0*/  FFMA.FTZ R103, R0.reuse, R19, R103 ;  /* 0x0000001300677223 */ /* 0x050fe20000010067 */
[----:B------:R-:W-:Y:S01]  /*12bf0*/  I2FP.F32.S32 R28, R23 ;  /* 0x00000017001c7245 */ /* 0x000fe20000201400 */
[----:B--2---:R-:W-:Y:S01]  /*12c00*/  FFMA.FTZ R127, R0, R124, R13 ;  /* 0x0000007c007f7223 */ /* 0x004fe2000001000d */
[C---:B------:R-:W-:Y:S01]  /*12c10*/  ISETP.GE.AND P5, PT, R21.reuse, R54, PT ;  /* 0x000000361500720c */ /* 0x040fe20003fa6270 */
[C---:B------:R-:W-:Y:S01]  /*12c20*/  VIADD R13, R14.reuse, 0xffffffd8 ;  /* 0xffffffd80e0d7836 */ /* 0x040fe20000000000 */
[----:B------:R-:W-:Y:S01]  /*12c30*/  ISETP.GE.AND P0, PT, R21, R102, PT ;  /* 0x000000661500720c */ /* 0x000fe20003f06270 */
[----:B------:R-:W-:Y:S01]  /*12c40*/  VIADD R21, R14, 0xffffffd0 ;  /* 0xffffffd00e157836 */ /* 0x000fe20000000000 */
[----:B------:R-:W-:Y:S01]  /*12c50*/  FSEL R134, R115, -INF , !P3 ;  /* 0xff80000073867808 */ /* 0x000fe20005800000 */
[CC--:B-----5:R-:W-:Y:S01]  /*12c60*/  FFMA.FTZ R121, R0.reuse, R28.reuse, R121 ;  /* 0x0000001c00797223 */ /* 0x0e0fe20000010079 */
[----:B------:R-:W-:Y:S01]  /*12c70*/  FSEL R133, R111, -INF , !P1 ;  /* 0xff8000006f857808 */ /* 0x000fe20004800000 */
[----:B------:R-:W2:Y:S01]  /*12c80*/  MUFU.TANH R15, R64 ;  /* 0x00000040000f7308 */ /* 0x000ea20000002400 */
[----:B------:R-:W-:Y:S01]  /*12c90*/  FSEL R128, R103, -INF , !P2 ;  /* 0xff80000067807808 */ /* 0x000fe20005000000 */
[----:B-1----:R-:W-:Y:S01]  /*12ca0*/  FFMA.FTZ R107, R0, R28, R107 ;  /* 0x0000001c006b7223 */ /* 0x002fe2000001006b */
[----:B------:R-:W-:-:S02]  /*12cb0*/  ISETP.GE.AND P3, PT, R23, R102, PT ;  /* 0x000000661700720c */ /* 0x000fc40003f66270 */
[C---:B------:R-:W-:Y:S02]  /*12cc0*/  ISETP.GE.AND P1, PT, R21.reuse, R54, PT ;  /* 0x000000361500720c */ /* 0x040fe40003f26270 */
[----:B------:R-:W-:Y:S01]  /*12cd0*/  ISETP.GE.AND P2, PT, R21, R102, PT ;  /* 0x000000661500720c */ /* 0x000fe20003f46270 */
[----:B------:R-:W1:Y:S01]  /*12ce0*/  MUFU.TANH R49, R49 ;  /* 0x0000003100317308 */ /* 0x000e620000002400 */
[----:B------:R-:W-:Y:S02]  /*12cf0*/  I2FP.F32.S32 R118, R13 ;  /* 0x0000000d00767245 */ /* 0x000fe40000201400 */
[----:B------:R-:W-:Y:S02]  /*12d00*/  I2FP.F32.S32 R21, R21 ;  /* 0x0000001500157245 */ /* 0x000fe40000201400 */
[----:B------:R-:W-:Y:S01]  /*12d10*/  FSEL R126, R121, -INF , !P3 ;  /* 0xff800000797e7808 */ /* 0x000fe20005800000 */
[CC--:B------:R-:W-:Y:S01]  /*12d20*/  FFMA.FTZ R121, R0.reuse, R118.reuse, R5 ;  /* 0x0000007600797223 */ /* 0x0c0fe20000010005 */
[C---:B------:R-:W-:Y:S01]  /*12d30*/  FFMA.FTZ R118, R0.reuse, R118, R17 ;  /* 0x0000007600767223 */ /* 0x040fe20000010011 */
[-C--:B------:R-:W-:Y:S01]  /*12d40*/  FFMA.FTZ R9, R0, R21.reuse, R9 ;  /* 0x0000001500097223 */ /* 0x080fe20000010009 */
[----:B------:R-:W-:Y:S01]  /*12d50*/  VIADD R17, R14, 0xffffffd9 ;  /* 0xffffffd90e117836 */ /* 0x000fe20000000000 */
[----:B------:R-:W3:Y:S01]  /*12d60*/  MUFU.TANH R51, R51 ;  /* 0x0000003300337308 */ /* 0x000ee20000002400 */
[----:B------:R-:W-:Y:S01]  /*12d70*/  FSEL R137, R113, -INF , !P6 ;  /* 0xff80000071897808 */ /* 0x000fe20007000000 */
[C---:B------:R-:W-:Y:S01]  /*12d80*/  FFMA.FTZ R57, R0.reuse, R21, R57 ;  /* 0x0000001500397223 */ /* 0x040fe20000010039 */
[----:B------:R-:W-:Y:S01]  /*12d90*/  FSEL R125, R9, -INF , !P1 ;  /* 0xff800000097d7808 */ /* 0x000fe20004800000 */
[----:B--2---:R-:W-:Y:S01]  /*12da0*/  FFMA.FTZ R124, R0, R124, R15 ;  /* 0x0000007c007c7223 */ /* 0x004fe2000001000f */
[-C--:B------:R-:W-:Y:S01]  /*12db0*/  ISETP.GE.AND P1, PT, R17, R54.reuse, PT ;  /* 0x000000361100720c */ /* 0x080fe20003f26270 */
[C---:B------:R-:W-:Y:S01]  /*12dc0*/  VIADD R21, R14.reuse, 0xffffffe1 ;  /* 0xffffffe10e157836 */ /* 0x040fe20000000000 */
[----:B------:R-:W-:Y:S01]  /*12dd0*/  ISETP.GE.AND P6, PT, R23, R54, PT ;  /* 0x000000361700720c */ /* 0x000fe20003fc6270 */
[----:B------:R-:W-:Y:S01]  /*12de0*/  MUFU.TANH R45, R45 ;  /* 0x0000002d002d7308 */ /* 0x000fe20000002400 */
[----:B------:R-:W-:Y:S01]  /*12df0*/  VIADD R23, R14, 0xffffffd1 ;  /* 0xffffffd10e177836 */ /* 0x000fe20000000000 */
[----:B------:R-:W-:-:S02]  /*12e00*/  LOP3.LUT R62, R62, 0xfffffffd, RZ, 0xc0, !PT ;  /* 0xfffffffd3e3e7812 */ /* 0x000fc400078ec0ff */
[----:B------:R-:W-:Y:S02]  /*12e10*/  ISETP.GE.AND P3, PT, R17, R102, PT ;  /* 0x000000661100720c */ /* 0x000fe40003f66270 */
[----:B------:R-:W-:Y:S02]  /*12e20*/  FSEL R127, R127, -INF , !P5 ;  /* 0xff8000007f7f7808 */ /* 0x000fe40006800000 */
[----:B------:R-:W-:Y:S01]  /*12e30*/  I2FP.F32.S32 R17, R17 ;  /* 0x0000001100117245 */ /* 0x000fe20000201400 */
[----:B------:R-:W2:Y:S01]  /*12e40*/  MUFU.TANH R47, R47 ;  /* 0x0000002f002f7308 */ /* 0x000ea20000002400 */
[----:B------:R-:W-:Y:S02]  /*12e50*/  ISETP.GE.AND P5, PT, R13, R54, PT ;  /* 0x000000360d00720c */ /* 0x000fe40003fa6270 */
[----:B------:R-:W-:Y:S01]  /*12e60*/  FSEL R135, R117, -INF , !P4 ;  /* 0xff80000075877808 */ /* 0x000fe20006000000 */
[----:B-1----:R-:W-:Y:S01]  /*12e70*/  FFMA.FTZ R49, R0, R17, R49 ;  /* 0x0000001100317223 */ /* 0x002fe20000010031 */
[----:B------:R-:W-:-:S02]  /*12e80*/  FSEL R131, R107, -INF , !P6 ;  /* 0xff8000006b837808 */ /* 0x000fc40007000000 */
[----:B------:R-:W-:Y:S01]  /*12e90*/  @P1 LOP3.LUT R62, R62, 0x2, RZ, 0xfc, !PT ;  /* 0x000000023e3e1812 */ /* 0x000fe200078efcff */
[----:B------:R-:W-:Y:S01]  /*12ea0*/  MUFU.TANH R19, R40 ;  /* 0x0000002800137308 */ /* 0x000fe20000002400 */
[C---:B------:R-:W-:Y:S02]  /*12eb0*/  ISETP.GE.AND P6, PT, R23.reuse, R54, PT ;  /* 0x000000361700720c */ /* 0x040fe40003fc6270 */
[----:B------:R-:W-:Y:S02]  /*12ec0*/  ISETP.GE.AND P4, PT, R23, R102, PT ;  /* 0x000000661700720c */ /* 0x000fe40003f86270 */
[----:B------:R-:W-:Y:S01]  /*12ed0*/  I2FP.F32.S32 R28, R23 ;  /* 0x00000017001c7245 */ /* 0x000fe20000201400 */
[C---:B------:R-:W-:Y:S01]  /*12ee0*/  VIADD R23, R14.reuse, 0xffffffe0 ;  /* 0xffffffe00e177836 */ /* 0x040fe20000000000 */
[----:B------:R-:W-:Y:S01]  /*12ef0*/  FSEL R122, R57, -INF , !P2 ;  /* 0xff800000397a7808 */ /* 0x000fe20005000000 */
[----:B------:R-:W-:Y:S01]  /*12f00*/  MUFU.TANH R15, R42 ;  /* 0x0000002a000f7308 */ /* 0x000fe20000002400 */
[----:B------:R-:W-:Y:S01]  /*12f10*/  FSEL R121, R121, -INF , !P5 ;  /* 0xff80000079797808 */ /* 0x000fe20006800000 */
[----:B------:R-:W-:Y:S01]  /*12f20*/  VIADD R57, R14, 0xffffffe8 ;  /* 0xffffffe80e397836 */ /* 0x000fe20000000000 */
[----:B------:R-:W-:Y:S01]  /*12f30*/  LOP3.LUT P5, RZ, R62, 0x2, RZ, 0xc0, !PT ;  /* 0x000000023eff7812 */ /* 0x000fe200078ac0ff */
[----:B---3--:R-:W-:Y:S01]  /*12f40*/  FFMA.FTZ R51, R0, R28, R51 ;  /* 0x0000001c00337223 */ /* 0x008fe20000010033 */
[----:B------:R-:W-:Y:S01]  /*12f50*/  FSEL R124, R124, -INF , !P0 ;  /* 0xff8000007c7c7808 */ /* 0x000fe20004000000 */
[----:B--2---:R-:W-:Y:S01]  /*12f60*/  FFMA.FTZ R47, R0, R17, R47 ;  /* 0x00000011002f7223 */ /* 0x004fe2000001002f */
[----:B------:R-:W-:Y:S01]  /*12f70*/  ISETP.GE.AND P0, PT, R13, R102, PT ;  /* 0x000000660d00720c */ /* 0x000fe20003f06270 */
[----:B------:R-:W1:Y:S01]  /*12f80*/  MUFU.TANH R11, R58 ;  /* 0x0000003a000b7308 */ /* 0x000e620000002400 */
[----:B------:R-:W-:Y:S01]  /*12f90*/  FSEL R119, R49, -INF , !P5 ;  /* 0xff80000031777808 */ /* 0x000fe20006800000 */
[----:B------:R-:W-:Y:S01]  /*12fa0*/  VIADD R17, R14, 0xfffffff9 ;  /* 0xfffffff90e117836 */ /* 0x000fe20000000000 */
[----:B------:R-:W-:-:S02]  /*12fb0*/  ISETP.GE.AND P5, PT, R57, R54, PT ;  /* 0x000000363900720c */ /* 0x000fc40003fa6270 */
[----:B------:R-:W-:Y:S01]  /*12fc0*/  FSEL R120, R51, -INF , !P4 ;  /* 0xff80000033787808 */ /* 0x000fe20006000000 */
[----:B------:R-:W-:Y:S01]  /*12fd0*/  VIADD R51, R14, 0xffffffe9 ;  /* 0xffffffe90e337836 */ /* 0x000fe20000000000 */
[C---:B------:R-:W-:Y:S01]  /*12fe0*/  ISETP.GE.AND P1, PT, R23.reuse, R54, PT ;  /* 0x000000361700720c */ /* 0x040fe20003f26270 */
[----:B------:R-:W2:Y:S01]  /*12ff0*/  MUFU.TANH R13, R24 ;  /* 0x00000018000d7308 */ /* 0x000ea20000002400 */
[----:B------:R-:W-:Y:S02]  /*13000*/  ISETP.GE.AND P4, PT, R23, R102, PT ;  /* 0x000000661700720c */ /* 0x000fe40003f86270 */
[----:B------:R-:W-:Y:S02]  /*13010*/  LOP3.LUT R62, R62, 0xfffffffb, RZ, 0xc0, !PT ;  /* 0xfffffffb3e3e7812 */ /* 0x000fe400078ec0ff */
[----:B------:R-:W-:Y:S02]  /*13020*/  FSEL R116, R47, -INF , !P3 ;  /* 0xff8000002f747808 */ /* 0x000fe40005800000 */
[----:B------:R-:W-:Y:S01]  /*13030*/  ISETP.GE.AND P3, PT, R51, R54, PT ;  /* 0x000000363300720c */ /* 0x000fe20003f66270 */
[----:B------:R3:W4:Y:S01]  /*13040*/  MUFU.TANH R9, R22 ;  /* 0x0000001600097308 */ /* 0x0007220000002400 */
[----:B------:R-:W-:Y:S01]  /*13050*/  @P5 LOP3.LUT R62, R62, 0x4, RZ, 0xfc, !PT ;  /* 0x000000043e3e5812 */ /* 0x000fe200078efcff */
[----:B-1----:R-:W-:Y:S01]  /*13060*/  FFMA.FTZ R11, R0, R28, R11 ;  /* 0x0000001c000b7223 */ /* 0x002fe2000001000b */
[----:B------:R-:W-:Y:S01]  /*13070*/  I2FP.F32.S32 R58, R23 ;  /* 0x00000017003a7245 */ /* 0x000fe20000201400 */
[----:B------:R-:W-:Y:S01]  /*13080*/  VIADD R23, R14, 0xfffffff0 ;  /* 0xfffffff00e177836 */ /* 0x000fe20000000000 */
[----:B------:R-:W-:-:S02]  /*13090*/  FSEL R118, R118, -INF , !P0 ;  /* 0xff80000076767808 */ /* 0x000fc40004000000 */
[----:B------:R-:W-:Y:S01]  /*130a0*/  FSEL R123, R11, -INF , !P6 ;  /* 0xff8000000b7b7808 */ /* 0x000fe20007000000 */
[CC--:B------:R-:W-:Y:S01]  /*130b0*/  FFMA.FTZ R45, R0.reuse, R58.reuse, R45 ;  /* 0x0000003a002d7223 */ /* 0x0c0fe2000001002d */
[----:B------:R-:W-:Y:S01]  /*130c0*/  FFMA.FTZ R58, R0, R58, R15 ;  /* 0x0000003a003a7223 */ /* 0x000fe2000001000f */
[C---:B------:R-:W-:Y:S01]  /*130d0*/  ISETP.GE.AND P6, PT, R21.reuse, R54, PT ;  /* 0x000000361500720c */ /* 0x040fe20003fc6270 */
[----:B------:R-:W-:Y:S01]  /*130e0*/  MUFU.TANH R15, R32 ;  /* 0x00000020000f7308 */ /* 0x000fe20000002400 */
[----:B------:R-:W-:Y:S02]  /*130f0*/  ISETP.GE.AND P2, PT, R21, R102, PT ;  /* 0x000000661500720c */ /* 0x000fe40003f46270 */
[----:B------:R-:W-:Y:S02]  /*13100*/  FSEL R117, R45, -INF , !P1 ;  /* 0xff8000002d757808 */ /* 0x000fe40004800000 */
[----:B------:R-:W-:Y:S02]  /*13110*/  ISETP.GE.AND P1, PT, R23, R54, PT ;  /* 0x000000361700720c */ /* 0x000fe40003f26270 */
[----:B---3--:R-:W-:Y:S01]  /*13120*/  I2FP.F32.S32 R22, R21 ;  /* 0x0000001500167245 */ /* 0x008fe20000201400 */
[----:B------:R-:W1:Y:S01]  /*13130*/  MUFU.TANH R43, R43 ;  /* 0x0000002b002b7308 */ /* 0x000e620000002400 */
[----:B------:R-:W-:-:S02]  /*13140*/  FSEL R58, R58, -INF , !P4 ;  /* 0xff8000003a3a7808 */ /* 0x000fc40006000000 */
[----:B------:R-:W-:Y:S01]  /*13150*/  LOP3.LUT P4, RZ, R62, 0x4, RZ, 0xc0, !PT ;  /* 0x000000043eff7812 */ /* 0x000fe2000788c0ff */
[----:B------:R-:W-:Y:S01]  /*13160*/  FFMA.FTZ R115, R0, R22, R19 ;  /* 0x0000001600737223 */ /* 0x000fe20000010013 */
[----:B------:R-:W-:Y:S01]  /*13170*/  VIADD R19, R14, 0xfffffff1 ;  /* 0xfffffff10e137836 */ /* 0x000fe20000000000 */
[----:B------:R-:W-:Y:S02]  /*13180*/  I2FP.F32.S32 R14, R57 ;  /* 0x00000039000e7245 */ /* 0x000fe40000201400 */
[----:B------:R-:W-:Y:S01]  /*13190*/  LOP3.LUT R62, R62, 0xfffffffd, RZ, 0xc0, !PT ;  /* 0xfffffffd3e3e7812 */ /* 0x000fe200078ec0ff */
[----:B------:R-:W-:Y:S01]  /*131a0*/  MUFU.TANH R5, R26 ;  /* 0x0000001a00057308 */ /* 0x000fe20000002400 */
[----:B------:R-:W-:Y:S01]  /*131b0*/  FSEL R115, R115, -INF , !P6 ;  /* 0xff80000073737808 */ /* 0x000fe20007000000 */
[----:B--2---:R-:W-:Y:S01]  /*131c0*/  FFMA.FTZ R113, R0, R14, R13 ;  /* 0x0000000e00717223 */ /* 0x004fe2000001000d */
[----:B------:R-:W-:Y:S02]  /*131d0*/  @P1 LOP3.LUT R62, R62, 0x2, RZ, 0xfc, !PT ;  /* 0x000000023e3e1812 */ /* 0x000fe400078efcff */
[----:B------:R-:W-:-:S02]  /*131e0*/  ISETP.GE.AND P1, PT, R19, R54, PT ;  /* 0x000000361300720c */ /* 0x000fc40003f26270 */
[----:B------:R-:W-:Y:S01]  /*131f0*/  FSEL R113, R113, -INF , !P4 ;  /* 0xff80000071717808 */ /* 0x000fe20006000000 */
[----:B------:R-:W2:Y:S01]  /*13200*/  MUFU.TANH R21, R20 ;  /* 0x0000001400157308 */ /* 0x000ea20000002400 */
[----:B------:R-:W-:Y:S01]  /*13210*/  ISETP.GE.AND P6, PT, R17, R54, PT ;  /* 0x000000361100720c */ /* 0x000fe20003fc6270 */
[C---:B----4-:R-:W-:Y:S01]  /*13220*/  FFMA.FTZ R54, R0.reuse, R14, R9 ;  /* 0x0000000e00367223 */ /* 0x050fe20000010009 */
[----:B------:R-:W-:Y:S01]  /*13230*/  ISETP.GE.AND P4, PT, R23, R102, PT ;  /* 0x000000661700720c */ /* 0x000fe20003f86270 */
[C---:B-1----:R-:W-:Y:S01]  /*13240*/  FFMA.FTZ R43, R0.reuse, R22, R43 ;  /* 0x00000016002b7223 */ /* 0x042fe2000001002b */
[----:B------:R-:W-:Y:S02]  /*13250*/  I2FP.F32.S32 R23, R23 ;  /* 0x0000001700177245 */ /* 0x000fe40000201400 */
[----:B------:R-:W-:Y:S01]  /*13260*/  ISETP.GE.AND P0, PT, R57, R102, PT ;  /* 0x000000663900720c */ /* 0x000fe20003f06270 */
[----:B------:R1:W3:Y:S01]  /*13270*/  MUFU.TANH R11, R18 ;  /* 0x00000012000b7308 */ /* 0x0002e20000002400 */
[----:B------:R-:W-:Y:S01]  /*13280*/  I2FP.F32.S32 R14, R19 ;  /* 0x00000013000e7245 */ /* 0x000fe20000201400 */
[----:B------:R-:W-:Y:S01]  /*13290*/  FFMA.FTZ R15, R0, R23, R15 ;  /* 0x00000017000f7223 */ /* 0x000fe2000001000f */
[----:B------:R-:W-:-:S02]  /*132a0*/  FSEL R54, R54, -INF , !P0 ;  /* 0xff80000036367808 */ /* 0x000fc40004000000 */
[----:B------:R-:W-:Y:S02]  /*132b0*/  LOP3.LUT P0, RZ, R62, 0x2, RZ, 0xc0, !PT ;  /* 0x000000023eff7812 */ /* 0x000fe4000780c0ff */
[----:B------:R-:W-:Y:S01]  /*132c0*/  FSEL R57, R43, -INF , !P2 ;  /* 0xff8000002b397808 */ /* 0x000fe20005000000 */
[----:B------:R-:W4:Y:S01]  /*132d0*/  MUFU.TANH R45, R34 ;  /* 0x00000022002d7308 */ /* 0x000f220000002400 */
[----:B------:R-:W-:Y:S01]  /*132e0*/  FSEL R65, R15, -INF , !P0 ;  /* 0xff8000000f417808 */ /* 0x000fe20004000000 */
[----:B--2---:R-:W-:Y:S01]  /*132f0*/  FFMA.FTZ R21, R0, R14, R21 ;  /* 0x0000000e00157223 */ /* 0x004fe20000010015 */
[----:B------:R-:W-:Y:S02]  /*13300*/  ISETP.GT.AND P0, PT, R63, R152, PT ;  /* 0x000000983f00720c */ /* 0x000fe40003f04270 */
[-C--:B------:R-:W-:Y:S01]  /*13310*/  ISETP.GE.AND P5, PT, R51, R102.reuse, PT ;  /* 0x000000663300720c */ /* 0x080fe20003fa6270 */
[----:B------:R-:W-:Y:S01]  /*13320*/  BAR.SYNC.DEFER_BLOCKING 0x0 ;  /* 0x0000000000007b1d */ /* 0x000fe20000010000 */
[----:B------:R-:W-:-:S02]  /*13330*/  ISETP.GE.AND P2, PT, R17, R102, PT ;  /* 0x000000661100720c */ /* 0x000fc40003f46270 */
[----:B------:R-:W-:Y:S02]  /*13340*/  FSEL R64, R21, -INF , !P1 ;  /* 0xff80000015407808 */ /* 0x000fe40004800000 */
[----:B-1----:R-:W-:Y:S01]  /*13350*/  I2FP.F32.S32 R18, R51 ;  /* 0x0000003300127245 */ /* 0x002fe20000201400 */
[----:B------:R1:W2:Y:S01]  /*13360*/  MUFU.TANH R13, R16 ;  /* 0x00000010000d7308 */ /* 0x0002a20000002400 */
[----:B------:R-:W-:-:S03]  /*13370*/  ISETP.NE.AND P1, PT, R60, RZ, PT ;  /* 0x000000ff3c00720c */ /* 0x000fc60003f25270 */
[CC--:B------:R-:W-:Y:S01]  /*13380*/  FFMA.FTZ R5, R0.reuse, R18.reuse, R5 ;  /* 0x0000001200057223 */ /* 0x0c0fe20000010005 */
[C---:B---3--:R-:W-:Y:S01]  /*13390*/  FFMA.FTZ R11, R0.reuse, R18, R11 ;  /* 0x00000012000b7223 */ /* 0x048fe2000001000b */
[C---:B----4-:R-:W-:Y:S02]  /*133a0*/  FFMA.FTZ R45, R0.reuse, R23, R45 ;  /* 0x00000017002d7223 */ /* 0x050fe4000001002d */
[----:B------:R-:W3:Y:S01]  /*133b0*/  MUFU.TANH R9, R29 ;  /* 0x0000001d00097308 */ /* 0x000ee20000002400 */
[----:B------:R-:W-:Y:S02]  /*133c0*/  FSEL R111, R5, -INF , !P3 ;  /* 0xff800000056f7808 */ /* 0x000fe40005800000 */
[----:B------:R-:W-:Y:S02]  /*133d0*/  ISETP.GE.AND P3, PT, R19, R102, PT ;  /* 0x000000661300720c */ /* 0x000fe40003f66270 */
[----:B------:R-:W-:Y:S02]  /*133e0*/  FSEL R61, R11, -INF , !P5 ;  /* 0xff8000000b3d7808 */ /* 0x000fe40006800000 */
[----:B------:R-:W-:Y:S01]  /*133f0*/  FSEL R62, R45, -INF , !P4 ;  /* 0xff8000002d3e7808 */ /* 0x000fe20006000000 */
[----:B------:R-:W4:Y:S01]  /*13400*/  MUFU.TANH R31, R31 ;  /* 0x0000001f001f7308 */ /* 0x000f220000002400 */
[----:B-1----:R-:W-:Y:S01]  /*13410*/  I2FP.F32.S32 R16, R17 ;  /* 0x0000001100107245 */ /* 0x002fe20000201400 */
[----:B--2---:R-:W-:-:S05]  /*13420*/  FFMA.FTZ R13, R0, R14, R13 ;  /* 0x0000000e000d7223 */ /* 0x004fca000001000d */
[----:B------:R-:W-:Y:S01]  /*13430*/  FSEL R103, R13, -INF , !P3 ;  /* 0xff8000000d677808 */ /* 0x000fe20005800000 */
[----:B---3--:R-:W-:-:S05]  /*13440*/  FFMA.FTZ R9, R0, R16, R9 ;  /* 0x0000001000097223 */ /* 0x008fca0000010009 */
[----:B------:R-:W-:Y:S01]  /*13450*/  FSEL R60, R9, -INF , !P6 ;  /* 0xff800000093c7808 */ /* 0x000fe20007000000 */
[----:B----4-:R-:W-:-:S05]  /*13460*/  FFMA.FTZ R31, R0, R16, R31 ;  /* 0x00000010001f7223 */ /* 0x010fca000001001f */
        /* <DEDUP_REMOVED lines=27> */
[C---:B------:R-:W-:Y:S01]  /*13620*/  IMAD R14, R5.reuse, R14, R11 ;  /* 0x0000000e050e7224 */ /* 0x040fe200078e020b */
[----:B------:R-:W-:Y:S01]  /*13630*/  LOP3.LUT R11, RZ, R9, RZ, 0x33, !PT ;  /* 0x00000009ff0b7212 */ /* 0x000fe200078e33ff */
        /* <DEDUP_REMOVED lines=37> */
.L_x_7077:
        /* <DEDUP_REMOVED lines=8> */
.L_x_7078:
        /* <DEDUP_REMOVED lines=58> */
.L_x_7076:
        /* <DEDUP_REMOVED lines=101> */
[----:B------:R-:W-:Y:S01]  /*14300*/  FMUL.FTZ R35, R83, R112 ;  /* 0x0000007053237220 */ /* 0x000fe20000410000 */
[-C--:B------:R-:W-:Y:S01]  /*14310*/  FMUL.FTZ R32, R80, R114.reuse ;  /* 0x0000007250207220 */ /* 0x080fe20000410000 */
[-C--:B------:R-:W-:Y:S01]  /*14320*/  FMUL.FTZ R33, R81, R114.reuse ;  /* 0x0000007251217220 */ /* 0x080fe20000410000 */
[C---:B-1----:R-:W-:Y:S01]  /*14330*/  HMMA.16816.F32 R24, R8.reuse, R4, R24 ;  /* 0x000000040818723c */ /* 0x042fe20000001818 */
[--C-:B------:R-:W-:Y:S01]  /*14340*/  FFMA.FTZ R82, R39, UR4, -R110.reuse ;  /* 0x0000000427527c23 */ /* 0x100fe2000801086e */
[--C-:B------:R-:W-:Y:S01]  /*14350*/  FFMA.FTZ R83, R38, UR4, -R105.reuse ;  /* 0x0000000426537c23 */ /* 0x100fe20008010869 */
[--C-:B------:R-:W-:Y:S01]  /*14360*/  FFMA.FTZ R80, R41, UR4, -R110.reuse ;  /* 0x0000000429507c23 */ /* 0x100fe2000801086e */
[----:B------:R1:W-:Y:S01]  /*14370*/  MUFU.EX2 R81, R40 ;  /* 0x0000002800517308 */ /* 0x0003e20000000800 */
[-C--:B------:R-:W-:Y:S01]  /*14380*/  FMUL.FTZ R76, R76, R114.reuse ;  /* 0x000000724c4c7220 */ /* 0x080fe20000410000 */
[----:B------:R-:W-:Y:S01]  /*14390*/  FMUL.FTZ R77, R77, R114 ;  /* 0x000000724d4d7220 */ /* 0x000fe20000410000 */
[-C--:B------:R-:W-:Y:S01]  /*143a0*/  FMUL.FTZ R78, R78, R112.reuse ;  /* 0x000000704e4e7220 */ /* 0x080fe20000410000 */
[C---:B------:R-:W-:Y:S01]  /*143b0*/  HMMA.16816.F32 R4, R8.reuse, R6, R84 ;  /* 0x000000060804723c */ /* 0x040fe20000001854 */
[--C-:B------:R-:W-:Y:S01]  /*143c0*/  FFMA.FTZ R85, R37, UR4, -R110.reuse ;  /* 0x0000000425557c23 */ /* 0x100fe2000801086e */
[----:B------:R-:W-:Y:S01]  /*143d0*/  FMUL.FTZ R79, R79, R112 ;  /* 0x000000704f4f7220 */ /* 0x000fe20000410000 */
[----:B------:R-:W2:Y:S01]  /*143e0*/  LDSM.16.MT88.4 R36, [R142+0x6800] ;  /* 0x006800008e24783b */ /* 0x000ea20000004200 */
[-C--:B------:R-:W-:Y:S01]  /*143f0*/  FMUL.FTZ R12, R96, R114.reuse ;  /* 0x00000072600c7220 */ /* 0x080fe20000410000 */
[----:B------:R-:W-:Y:S01]  /*14400*/  FMUL.FTZ R13, R97, R114 ;  /* 0x00000072610d7220 */ /* 0x000fe20000410000 */
[-C--:B------:R-:W-:Y:S01]  /*14410*/  FMUL.FTZ R14, R98, R112.reuse ;  /* 0x00000070620e7220 */ /* 0x080fe20000410000 */
[----:B------:R-:W-:Y:S01]  /*14420*/  FMUL.FTZ R15, R99, R112 ;  /* 0x00000070630f7220 */ /* 0x000fe20000410000 */
[C---:B------:R-:W-:Y:S01]  /*14430*/  HMMA.16816.F32 R32, R8.reuse, R20, R32 ;  /* 0x000000140820723c */ /* 0x040fe20000001820 */
[-C--:B------:R-:W-:Y:S01]  /*14440*/  FMUL.FTZ R92, R92, R114.reuse ;  /* 0x000000725c5c7220 */ /* 0x080fe20000410000 */
[----:B-1----:R-:W1:Y:S01]  /*14450*/  LDSM.16.MT88.4 R40, [R146+0x6800] ;  /* 0x006800009228783b */ /* 0x002e620000004200 */
[----:B------:R-:W-:Y:S01]  /*14460*/  FMUL.FTZ R93, R93, R114 ;  /* 0x000000725d5d7220 */ /* 0x000fe20000410000 */
[-C--:B------:R-:W-:Y:S01]  /*14470*/  FMUL.FTZ R94, R94, R112.reuse ;  /* 0x000000705e5e7220 */ /* 0x080fe20000410000 */
[----:B------:R-:W-:Y:S01]  /*14480*/  FMUL.FTZ R95, R95, R112 ;  /* 0x000000705f5f7220 */ /* 0x000fe20000410000 */
[----:B------:R-:W-:Y:S01]  /*14490*/  MUFU.EX2 R80, R80 ;  /* 0x0000005000507308 */ /* 0x000fe20000000800 */
[-C--:B------:R-:W-:Y:S01]  /*144a0*/  FMUL.FTZ R72, R72, R114.reuse ;  /* 0x0000007248487220 */ /* 0x080fe20000410000 */
[C---:B------:R-:W-:Y:S01]  /*144b0*/  HMMA.16816.F32 R20, R8.reuse, R22, R76 ;  /* 0x000000160814723c */ /* 0x040fe2000000184c */
[--C-:B------:R-:W-:Y:S01]  /*144c0*/  FFMA.FTZ R77, R46, UR4, -R105.reuse ;  /* 0x000000042e4d7c23 */ /* 0x100fe20008010869 */
[--C-:B------:R-:W-:Y:S01]  /*144d0*/  FFMA.FTZ R78, R44, UR4, -R105.reuse ;  /* 0x000000042c4e7c23 */ /* 0x100fe20008010869 */
[----:B------:R-:W-:Y:S01]  /*144e0*/  MUFU.EX2 R82, R82 ;  /* 0x0000005200527308 */ /* 0x000fe20000000800 */
[----:B------:R-:W3:Y:S01]  /*144f0*/  LDSM.16.MT88.4 R44, [R141+0x6800] ;  /* 0x006800008d2c783b */ /* 0x000ee20000004200 */
[----:B------:R-:W-:Y:S01]  /*14500*/  FMUL.FTZ R73, R73, R114 ;  /* 0x0000007249497220 */ /* 0x000fe20000410000 */
[-C--:B------:R-:W-:Y:S01]  /*14510*/  FMUL.FTZ R74, R74, R112.reuse ;  /* 0x000000704a4a7220 */ /* 0x080fe20000410000 */
[----:B------:R-:W4:Y:S01]  /*14520*/  MUFU.EX2 R85, R85 ;  /* 0x0000005500557308 */ /* 0x000f220000000800 */
[C---:B------:R-:W-:Y:S01]  /*14530*/  HMMA.16816.F32 R12, R8.reuse, R16, R12 ;  /* 0x00000010080c723c */ /* 0x040fe2000000180c */
[----:B------:R-:W-:Y:S01]  /*14540*/  FMUL.FTZ R75, R75, R112 ;  /* 0x000000704b4b7220 */ /* 0x000fe20000410000 */
[-C--:B------:R-:W-:Y:S01]  /*14550*/  FMUL.FTZ R68, R68, R114.reuse ;  /* 0x0000007244447220 */ /* 0x080fe20000410000 */
[----:B------:R-:W-:Y:S01]  /*14560*/  MUFU.EX2 R83, R83 ;  /* 0x0000005300537308 */ /* 0x000fe20000000800 */
[----:B------:R-:W-:Y:S01]  /*14570*/  FMUL.FTZ R69, R69, R114 ;  /* 0x0000007245457220 */ /* 0x000fe20000410000 */
[-C--:B------:R-:W-:Y:S01]  /*14580*/  FMUL.FTZ R70, R70, R112.reuse ;  /* 0x0000007046467220 */ /* 0x080fe20000410000 */
[----:B------:R-:W-:Y:S01]  /*14590*/  FMUL.FTZ R71, R71, R112 ;  /* 0x0000007047477220 */ /* 0x000fe20000410000 */
[----:B------:R5:W2:Y:S01]  /*145a0*/  MUFU.EX2 R76, R48 ;  /* 0x00000030004c7308 */ /* 0x000aa20000000800 */
        /* <DEDUP_REMOVED lines=15> */
[----:B--2---:R-:W-:Y:S01]  /*146a0*/  F2FP.F16.F32.PACK_AB R49, R76, R83 ;  /* 0x000000534c31723e */ /* 0x004fe200000000ff */
[----:B------:R-:W-:Y:S01]  /*146b0*/  HMMA.16816.F32 R8, R8, R30, R68 ;  /* 0x0000001e0808723c */ /* 0x000fe20000001844 */
[----:B------:R-:W2:Y:S01]  /*146c0*/  LDSM.16.MT88.4 R28, [R140+0x6800] ;  /* 0x006800008c1c783b */ /* 0x000ea20000004200 */
[--C-:B------:R-:W-:Y:S01]  /*146d0*/  FFMA.FTZ R70, R173, UR4, -R110.reuse ;  /* 0x00000004ad467c23 */ /* 0x100fe2000801086e */
[--C-:B------:R-:W-:Y:S01]  /*146e0*/  FFMA.FTZ R69, R171, UR4, -R110.reuse ;  /* 0x00000004ab457c23 */ /* 0x100fe2000801086e */
        /* <DEDUP_REMOVED lines=22> */
[----:B------:R-:W-:Y:S01]  /*14850*/  FFMA.FTZ R54, R61, UR4, -R105 ;  /* 0x000000043d367c23 */ /* 0x000fe20008010869 */
[----:B------:R-:W-:Y:S01]  /*14860*/  MUFU.EX2 R88, R88 ;  /* 0x0000005800587308 */ /* 0x000fe20000000800 */
[----:B-1----:R-:W-:Y:S01]  /*14870*/  HMMA.16816.F32 R12, R48, R40, R12 ;  /* 0x00000028300c723c */ /* 0x002fe2000000180c */
[----:B------:R-:W-:Y:S01]  /*14880*/  FFMA.FTZ R93, R111, UR4, -R110 ;  /* 0x000000046f5d7c23 */ /* 0x000fe2000801086e */
[----:B------:R-:W-:Y:S01]  /*14890*/  FFMA.FTZ R109, R168, R114, R109 ;  /* 0x00000072a86d7223 */ /* 0x000fe2000001006d */
[----:B------:R-:W1:Y:S01]  /*148a0*/  MUFU.EX2 R71, R71 ;  /* 0x0000004700477308 */ /* 0x000e620000000800 */
[----:B------:R-:W-:-:S02]  /*148b0*/  FFMA.FTZ R167, R167, R112, R104 ;  /* 0x00000070a7a77223 */ /* 0x000fc40000010068 */
[----:B------:R-:W-:Y:S01]  /*148c0*/  FADD.FTZ R108, R108, R109 ;  /* 0x0000006d6c6c7221 */ /* 0x000fe20000010000 */
[----:B------:R-:W-:Y:S01]  /*148d0*/  MUFU.EX2 R98, R98 ;  /* 0x0000006200627308 */ /* 0x000fe20000000800 */
[C---:B------:R-:W-:Y:S01]  /*148e0*/  HMMA.16816.F32 R16, R48.reuse, R42, R16 ;  /* 0x0000002a3010723c */ /* 0x040fe20000001810 */
[----:B------:R-:W5:Y:S01]  /*148f0*/  LDSM.16.MT88.4 R40, [R142+0x7000] ;  /* 0x007000008e28783b */ /* 0x000f620000004200 */
[----:B------:R-:W-:Y:S01]  /*14900*/  FADD.FTZ R102, R102, R167 ;  /* 0x000000a766667221 */ /* 0x000fe20000010000 */
[----:B------:R-:W5:Y:S01]  /*14910*/  MUFU.EX2 R91, R91 ;  /* 0x0000005b005b7308 */ /* 0x000f620000000800 */
[----:B------:R-:W-:Y:S01]  /*14920*/  FADD.FTZ R107, R107, R108 ;  /* 0x0000006c6b6b7221 */ /* 0x000fe20000010000 */
[----:B------:R-:W-:Y:S01]  /*14930*/  FFMA.FTZ R167, R67, UR4, -R105 ;  /* 0x0000000443a77c23 */ /* 0x000fe20008010869 */
[----:B------:R-:W-:Y:S01]  /*14940*/  FADD.FTZ R3, R3, R102 ;  /* 0x0000006603037221 */ /* 0x000fe20000010000 */
[----:B------:R-:W-:Y:S01]  /*14950*/  MUFU.EX2 R90, R90 ;  /* 0x0000005a005a7308 */ /* 0x000fe20000000800 */
[----:B---3--:R-:W-:Y:S01]  /*14960*/  HMMA.16816.F32 R32, R48, R44, R32 ;  /* 0x0000002c3020723c */ /* 0x008fe20000001820 */
[----:B------:R-:W-:Y:S01]  /*14970*/  FADD.FTZ R106, R106, R107 ;  /* 0x0000006b6a6a7221 */ /* 0x000fe20000010000 */
[----:B------:R-:W-:Y:S01]  /*14980*/  FADD.FTZ R2, R2, R3 ;  /* 0x0000000302027221 */ /* 0x000fe20000010000 */
[----:B------:R-:W-:Y:S01]  /*14990*/  MUFU.EX2 R89, R89 ;  /* 0x0000005900597308 */ /* 0x000fe20000000800 */
[----:B------:R-:W-:-:S02]  /*149a0*/  FFMA.FTZ R3, R65, UR4, -R110 ;  /* 0x0000000441037c23 */ /* 0x000fc4000801086e */
[----:B------:R-:W-:Y:S01]  /*149b0*/  FADD.FTZ R83, R83, R2 ;  /* 0x0000000253537221 */ /* 0x000fe20000010000 */
[----:B------:R-:W-:Y:S01]  /*149c0*/  MUFU.EX2 R132, R138 ;  /* 0x0000008a00847308 */ /* 0x000fe20000000800 */
[C---:B------:R-:W-:Y:S01]  /*149d0*/  HMMA.16816.F32 R20, R48.reuse, R46, R20 ;  /* 0x0000002e3014723c */ /* 0x040fe20000001814 */
[----:B------:R-:W3:Y:S01]  /*149e0*/  LDSM.16.MT88.4 R44, [R141+0x7000] ;  /* 0x007000008d2c783b */ /* 0x000ee20000004200 */
[----:B------:R-:W-:Y:S01]  /*149f0*/  FADD.FTZ R76, R76, R83 ;  /* 0x000000534c4c7221 */ /* 0x000fe20000010000 */
[----:B------:R-:W3:Y:S01]  /*14a00*/  MUFU.EX2 R97, R97 ;  /* 0x0000006100617308 */ /* 0x000ee20000000800 */
[----:B------:R-:W-:Y:S02]  /*14a10*/  FFMA.FTZ R2, R64, UR4, -R110 ;  /* 0x0000000440027c23 */ /* 0x000fe4000801086e */
[----:B------:R-:W-:Y:S01]  /*14a20*/  FADD.FTZ R77, R77, R76 ;  /* 0x0000004c4d4d7221 */ /* 0x000fe20000010000 */
[----:B------:R-:W-:Y:S01]  /*14a30*/  MUFU.EX2 R96, R96 ;  /* 0x0000006000607308 */ /* 0x000fe20000000800 */
[C---:B--2---:R-:W-:Y:S01]  /*14a40*/  HMMA.16816.F32 R72, R48.reuse, R28, R72 ;  /* 0x0000001c3048723c */ /* 0x044fe20000001848 */
[----:B----4-:R-:W-:Y:S01]  /*14a50*/  F2FP.F16.F32.PACK_AB R28, R69, R70 ;  /* 0x00000046451c723e */ /* 0x010fe200000000ff */
[----:B------:R-:W-:Y:S01]  /*14a60*/  FADD.FTZ R78, R78, R77 ;  /* 0x0000004d4e4e7221 */ /* 0x000fe20000010000 */
[----:B------:R-:W-:Y:S01]  /*14a70*/  F2FP.F16.F32.PACK_AB R29, R84, R79 ;  /* 0x0000004f541d723e */ /* 0x000fe200000000ff */
[----:B------:R-:W2:Y:S04]  /*14a80*/  MUFU.EX2 R129, R129 ;  /* 0x0000008100817308 */ /* 0x000ea80000000800 */
[----:B------:R-:W-:Y:S01]  /*14a90*/  HMMA.16816.F32 R8, R48, R30, R8 ;  /* 0x0000001e3008723c */ /* 0x000fe20000001808 */
[----:B------:R-:W-:Y:S01]  /*14aa0*/  F2FP.F16.F32.PACK_AB R30, R68, R87 ;  /* 0x00000057441e723e */ /* 0x000fe200000000ff */
[----:B------:R-:W4:Y:S01]  /*14ab0*/  LDSM.16.MT88.4 R48, [R140+0x7000] ;  /* 0x007000008c30783b */ /* 0x000f220000004200 */
[----:B-1----:R-:W-:Y:S01]  /*14ac0*/  F2FP.F16.F32.PACK_AB R31, R71, R88 ;  /* 0x00000058471f723e */ /* 0x002fe200000000ff */
[----:B------:R-:W-:Y:S04]  /*14ad0*/  MUFU.EX2 R136, R136 ;  /* 0x0000008800887308 */ /* 0x000fe80000000800 */
[----:B------:R1:W2:Y:S02]  /*14ae0*/  MUFU.EX2 R131, R92 ;  /* 0x0000005c00837308 */ /* 0x0002a40000000800 */
[C---:B-----5:R-:W-:Y:S02]  /*14af0*/  HMMA.16816.F32 R12, R28.reuse, R36, R12 ;  /* 0x000000241c0c723c */ /* 0x060fe4000000180c */
[----:B------:R-:W-:Y:S04]  /*14b00*/  MUFU.EX2 R134, R134 ;  /* 0x0000008600867308 */ /* 0x000fe80000000800 */
[----:B------:R-:W-:Y:S02]  /*14b10*/  MUFU.EX2 R133, R133 ;  /* 0x0000008500857308 */ /* 0x000fe40000000800 */
[----:B------:R-:W-:Y:S01]  /*14b20*/  HMMA.16816.F32 R16, R28, R38, R16 ;  /* 0x000000261c10723c */ /* 0x000fe20000001810 */
[----:B------:R-:W5:Y:S01]  /*14b30*/  LDSM.16.MT88.4 R36, [R142+0x7800] ;  /* 0x007800008e24783b */ /* 0x000f620000004200 */
[----:B------:R2:W5:Y:S01]  /*14b40*/  MUFU.EX2 R126, R128 ;  /* 0x00000080007e7308 */ /* 0x0005620000000800 */
[----:B-1----:R-:W-:-:S03]  /*14b50*/  FFMA.FTZ R92, R58, UR4, -R105 ;  /* 0x000000043a5c7c23 */ /* 0x002fc60008010869 */
[----:B------:R1:W-:Y:S02]  /*14b60*/  MUFU.EX2 R124, R86 ;  /* 0x00000056007c7308 */ /* 0x0003e40000000800 */
[C---:B------:R-:W-:Y:S02]  /*14b70*/  HMMA.16816.F32 R24, R28.reuse, R40, R24 ;  /* 0x000000281c18723c */ /* 0x040fe40000001818 */
[----:B------:R-:W5:Y:S04]  /*14b80*/  MUFU.EX2 R135, R135 ;  /* 0x0000008700877308 */ /* 0x000f680000000800 */
[----:B------:R-:W-:Y:S02]  /*14b90*/  MUFU.EX2 R130, R130 ;  /* 0x0000008200827308 */ /* 0x000fe40000000800 */
[C---:B------:R-:W-:Y:S01]  /*14ba0*/  HMMA.16816.F32 R4, R28.reuse, R42, R4 ;  /* 0x0000002a1c04723c */ /* 0x040fe20000001804 */
[----:B------:R-:W5:Y:S01]  /*14bb0*/  LDSM.16.MT88.4 R40, [R146+0x7800] ;  /* 0x007800009228783b */ /* 0x000f620000004200 */
[--C-:B--2---:R-:W-:Y:S01]  /*14bc0*/  FFMA.FTZ R128, R125, UR4, -R110.reuse ;  /* 0x000000047d807c23 */ /* 0x104fe2000801086e */
[--C-:B------:R-:W-:Y:S01]  /*14bd0*/  FFMA.FTZ R125, R118, UR4, -R105.reuse ;  /* 0x00000004767d7c23 */ /* 0x100fe20008010869 */
[--C-:B-1----:R-:W-:Y:S01]  /*14be0*/  FFMA.FTZ R86, R123, UR4, -R110.reuse ;  /* 0x000000047b567c23 */ /* 0x102fe2000801086e */
[----:B------:R-:W-:Y:S01]  /*14bf0*/  FFMA.FTZ R123, R120, UR4, -R105 ;  /* 0x00000004787b7c23 */ /* 0x000fe20008010869 */
[----:B------:R-:W-:Y:S01]  /*14c00*/  MUFU.EX2 R116, R116 ;  /* 0x0000007400747308 */ /* 0x000fe20000000800 */
[--C-:B------:R-:W-:Y:S01]  /*14c10*/  FFMA.FTZ R118, R117, UR4, -R110.reuse ;  /* 0x0000000475767c23 */ /* 0x100fe2000801086e */
[C---:B---3--:R-:W-:Y:S02]  /*14c20*/  HMMA.16816.F32 R32, R28.reuse, R44, R32 ;  /* 0x0000002c1c20723c */ /* 0x048fe40000001820 */
[----:B------:R-:W-:Y:S04]  /*14c30*/  MUFU.EX2 R128, R128 ;  /* 0x0000008000807308 */ /* 0x000fe80000000800 */
[----:B------:R1:W2:Y:S02]  /*14c40*/  MUFU.EX2 R121, R86 ;  /* 0x0000005600797308 */ /* 0x0002a40000000800 */
[C---:B------:R-:W-:Y:S01]  /*14c50*/  HMMA.16816.F32 R20, R28.reuse, R46, R20 ;  /* 0x0000002e1c14723c */ /* 0x040fe20000001814 */
[----:B------:R-:W3:Y:S01]  /*14c60*/  LDSM.16.MT88.4 R44, [R141+0x7800] ;  /* 0x007800008d2c783b */ /* 0x000ee20000004200 */
[----:B------:R2:W-:Y:S04]  /*14c70*/  MUFU.EX2 R120, R122 ;  /* 0x0000007a00787308 */ /* 0x0005e80000000800 */
[----:B------:R-:W3:Y:S02]  /*14c80*/  MUFU.EX2 R123, R123 ;  /* 0x0000007b007b7308 */ /* 0x000ee40000000800 */
[----:B----4-:R-:W-:Y:S01]  /*14c90*/  HMMA.16816.F32 R72, R28, R48, R72 ;  /* 0x000000301c48723c */ /* 0x010fe20000001848 */
[----:B------:R-:W-:Y:S01]  /*14ca0*/  F2FP.F16.F32.PACK_AB R48, R91, R98 ;  /* 0x000000625b30723e */ /* 0x000fe200000000ff */
[----:B------:R-:W4:Y:S01]  /*14cb0*/  MUFU.EX2 R125, R125 ;  /* 0x0000007d007d7308 */ /* 0x000f220000000800 */
[----:B------:R-:W-:Y:S01]  /*14cc0*/  F2FP.F16.F32.PACK_AB R49, R97, R132 ;  /* 0x000000846131723e */ /* 0x000fe200000000ff */
[----:B-1----:R-:W-:-:S02]  /*14cd0*/  FFMA.FTZ R86, R113, UR4, -R110 ;  /* 0x0000000471567c23 */ /* 0x002fc4000801086e */
[----:B------:R-:W-:Y:S02]  /*14ce0*/  MUFU.EX2 R118, R118 ;  /* 0x0000007600767308 */ /* 0x000fe40000000800 */
[----:B------:R-:W-:Y:S01]  /*14cf0*/  HMMA.16816.F32 R8, R28, R50, R8 ;  /* 0x000000321c08723c */ /* 0x000fe20000001808 */
[----:B------:R-:W1:Y:S01]  /*14d00*/  LDSM.16.MT88.4 R28, [R140+0x7800] ;  /* 0x007800008c1c783b */ /* 0x000e620000004200 */
[----:B------:R-:W-:Y:S01]  /*14d10*/  F2FP.F16.F32.PACK_AB R50, R89, R90 ;  /* 0x0000005a5932723e */ /* 0x000fe200000000ff */
[----:B--2---:R-:W-:Y:S01]  /*14d20*/  FFMA.FTZ R122, R57, UR4, -R105 ;  /* 0x00000004397a7c23 */ /* 0x004fe20008010869 */
[----:B------:R-:W-:Y:S01]  /*14d30*/  F2FP.F16.F32.PACK_AB R51, R129, R96 ;  /* 0x000000608133723e */ /* 0x000fe200000000ff */
[----:B------:R-:W2:Y:S04]  /*14d40*/  MUFU.EX2 R113, R115 ;  /* 0x0000007300717308 */ /* 0x000ea80000000800 */
[----:B------:R-:W-:Y:S02]  /*14d50*/  MUFU.EX2 R111, R86 ;  /* 0x00000056006f7308 */ /* 0x000fe40000000800 */
[C---:B-----5:R-:W-:Y:S02]  /*14d60*/  HMMA.16816.F32 R24, R48.reuse, R36, R24 ;  /* 0x000000243018723c */ /* 0x060fe40000001818 */
[----:B------:R-:W-:Y:S04]  /*14d70*/  MUFU.EX2 R58, R93 ;  /* 0x0000005d003a7308 */ /* 0x000fe80000000800 */
[----:B------:R-:W-:Y:S02]  /*14d80*/  MUFU.EX2 R57, R92 ;  /* 0x0000005c00397308 */ /* 0x000fe40000000800 */
[C---:B------:R-:W-:Y:S01]  /*14d90*/  HMMA.16816.F32 R4, R48.reuse, R38, R4 ;  /* 0x000000263004723c */ /* 0x040fe20000001804 */
[----:B------:R-:W5:Y:S01]  /*14da0*/  LDSM.16.MT88.4 R36, [R142+0x8000] ;  /* 0x008000008e24783b */ /* 0x000f620000004200 */
[----:B------:R-:W2:Y:S04]  /*14db0*/  MUFU.EX2 R122, R122 ;  /* 0x0000007a007a7308 */ /* 0x000ea80000000800 */
[----:B------:R4:W-:Y:S02]  /*14dc0*/  MUFU.EX2 R61, R94 ;  /* 0x0000005e003d7308 */ /* 0x0009e40000000800 */
[C---:B------:R-:W-:Y:S02]  /*14dd0*/  HMMA.16816.F32 R12, R48.reuse, R40, R12 ;  /* 0x00000028300c723c */ /* 0x040fe4000000180c */
[----:B------:R-:W2:Y:S04]  /*14de0*/  MUFU.EX2 R54, R54 ;  /* 0x0000003600367308 */ /* 0x000ea80000000800 */
[----:B------:R-:W-:Y:S02]  /*14df0*/  MUFU.EX2 R3, R3 ;  /* 0x0000000300037308 */ /* 0x000fe40000000800 */
[C---:B------:R-:W-:Y:S01]  /*14e00*/  HMMA.16816.F32 R16, R48.reuse, R42, R16 ;  /* 0x0000002a3010723c */ /* 0x040fe20000001810 */
[----:B------:R-:W2:Y:S01]  /*14e10*/  LDSM.16.MT88.4 R40, [R146+0x8000] ;  /* 0x008000009228783b */ /* 0x000ea20000004200 */
[----:B------:R-:W2:Y:S03]  /*14e20*/  MUFU.EX2 R2, R2 ;  /* 0x0000000200027308 */ /* 0x000ea60000000800 */
[----:B----4-:R-:W-:Y:S01]  /*14e30*/  LDSM.16.MT88.4 R92, [R146+0x9800] ;  /* 0x00980000925c783b */ /* 0x010fe20000004200 */
[----:B------:R-:W-:Y:S02]  /*14e40*/  MUFU.EX2 R167, R167 ;  /* 0x000000a700a77308 */ /* 0x000fe40000000800 */
        /* <DEDUP_REMOVED lines=10> */
[C---:B-----5:R-:W-:Y:S08]  /*14ef0*/  HMMA.16816.F32 R24, R48.reuse, R36, R24 ;  /* 0x000000243018723c */ /* 0x060ff00000001818 */
        /* <DEDUP_REMOVED lines=26> */
[----:B------:R-:W-:-:S02]  /*150a0*/  F2FP.F16.F32.PACK_AB R28, R113, R118 ;  /* 0x00000076711c723e */ /* 0x000fc400000000ff */
[----:B------:R-:W-:Y:S02]  /*150b0*/  F2FP.F16.F32.PACK_AB R29, R122, R57 ;  /* 0x000000397a1d723e */ /* 0x000fe400000000ff */
[----:B------:R-:W-:Y:S02]  /*150c0*/  F2FP.F16.F32.PACK_AB R30, R58, R111 ;  /* 0x0000006f3a1e723e */ /* 0x000fe400000000ff */
[----:B------:R-:W-:-:S07]  /*150d0*/  F2FP.F16.F32.PACK_AB R31, R54, R61 ;  /* 0x0000003d361f723e */ /* 0x000fce00000000ff */
[C---:B----4-:R-:W-:Y:S08]  /*150e0*/  HMMA.16816.F32 R12, R28.reuse, R36, R12 ;  /* 0x000000241c0c723c */ /* 0x050ff0000000180c */
        /* <DEDUP_REMOVED lines=22> */
[----:B------:R-:W-:Y:S01]  /*15250*/  FADD.FTZ R47, R87, R70 ;  /* 0x00000046572f7221 */ /* 0x000fe20000010000 */
[----:B------:R-:W-:Y:S01]  /*15260*/  FADD.FTZ R132, R132, R71 ;  /* 0x0000004784847221 */ /* 0x000fe20000010000 */
[--C-:B------:R-:W-:Y:S01]  /*15270*/  FFMA.FTZ R43, R62, UR4, -R105.reuse ;  /* 0x000000043e2b7c23 */ /* 0x100fe20008010869 */
[----:B------:R-:W-:Y:S01]  /*15280*/  FFMA.FTZ R42, R103, UR4, -R105 ;  /* 0x00000004672a7c23 */ /* 0x000fe20008010869 */
[----:B------:R-:W-:Y:S01]  /*15290*/  FADD.FTZ R47, R68, R47 ;  /* 0x0000002f442f7221 */ /* 0x000fe20000010000 */
[----:B------:R-:W-:Y:S01]  /*152a0*/  FADD.FTZ R97, R97, R132 ;  /* 0x0000008461617221 */ /* 0x000fe20000010000 */
[----:B------:R-:W-:Y:S01]  /*152b0*/  F2FP.F16.F32.PACK_AB R68, R2, R3 ;  /* 0x000000030244723e */ /* 0x000fe200000000ff */
[----:B------:R-:W5:Y:S01]  /*152c0*/  LDSM.16.MT88.4 R84, [R142+0x9800] ;  /* 0x009800008e54783b */ /* 0x000f620000004200 */
[----:B------:R-:W-:Y:S01]  /*152d0*/  FADD.FTZ R98, R98, R47 ;  /* 0x0000002f62627221 */ /* 0x000fe20000010000 */
[C---:B-1----:R-:W-:Y:S01]  /*152e0*/  HMMA.16816.F32 R72, R28.reuse, R36, R72 ;  /* 0x000000241c48723c */ /* 0x042fe20000001848 */
[----:B------:R-:W-:Y:S01]  /*152f0*/  MUFU.EX2 R43, R43 ;  /* 0x0000002b002b7308 */ /* 0x000fe20000000800 */
[----:B---3--:R-:W-:Y:S01]  /*15300*/  F2FP.F16.F32.PACK_AB R70, R41, R40 ;  /* 0x000000282946723e */ /* 0x008fe200000000ff */
[----:B------:R-:W-:Y:S01]  /*15310*/  FADD.FTZ R91, R91, R98 ;  /* 0x000000625b5b7221 */ /* 0x000fe20000010000 */
[----:B----4-:R-:W-:Y:S01]  /*15320*/  F2FP.F16.F32.PACK_AB R71, R167, R44 ;  /* 0x0000002ca747723e */ /* 0x010fe200000000ff */
[----:B------:R-:W1:Y:S02]  /*15330*/  MUFU.EX2 R42, R42 ;  /* 0x0000002a002a7308 */ /* 0x000e640000000800 */
        /* <DEDUP_REMOVED lines=19> */
[C---:B--2---:R-:W-:Y:S01]  /*15470*/  HMMA.16816.F32 R80, R68.reuse, R76, R32 ;  /* 0x0000004c4450723c */ /* 0x044fe20000001820 */
        /* <DEDUP_REMOVED lines=15> */
[----:B------:R-:W-:Y:S01]  /*15570*/  FADD.FTZ R54, R54, R61 ;  /* 0x0000003d36367221 */ /* 0x000fe20000010000 */
[----:B------:R-:W-:Y:S01]  /*15580*/  MOV R61, R63 ;  /* 0x0000003f003d7202 */ /* 0x000fe20000000f00 */
[----:B------:R-:W-:Y:S02]  /*15590*/  FADD.FTZ R3, R3, R58 ;  /* 0x0000003a03037221 */ /* 0x000fe40000010000 */
[----:B------:R-:W-:Y:S02]  /*155a0*/  FADD.FTZ R43, R43, R54 ;  /* 0x000000362b2b7221 */ /* 0x000fe40000010000 */
[----:B------:R-:W-:Y:S01]  /*155b0*/  FADD.FTZ R5, R2, R3 ;  /* 0x0000000302057221 */ /* 0x000fe20000010000 */
[C---:B------:R-:W-:Y:S01]  /*155c0*/  HMMA.16816.F32 R76, R68.reuse, R78, R20 ;  /* 0x0000004e444c723c */ /* 0x040fe20000001814 */
[----:B------:R-:W-:Y:S01]  /*155d0*/  FADD.FTZ R43, R42, R43 ;  /* 0x0000002b2a2b7221 */ /* 0x000fe20000010000 */
[----:B------:R-:W-:Y:S01]  /*155e0*/  MOV R2, R52 ;  /* 0x0000003400027202 */ /* 0x000fe20000000f00 */
[----:B------:R-:W-:Y:S01]  /*155f0*/  FADD.FTZ R40, R40, R5 ;  /* 0x0000000528287221 */ /* 0x000fe20000010000 */
[----:B------:R-:W-:Y:S01]  /*15600*/  MOV R3, R66 ;  /* 0x0000004200037202 */ /* 0x000fe20000000f00 */
[----:B------:R-:W-:Y:S01]  /*15610*/  FADD.FTZ R44, R44, R43 ;  /* 0x0000002b2c2c7221 */ /* 0x000fe20000010000 */
[----:B------:R-:W-:Y:S01]  /*15620*/  @P0 MOV R2, R52 ;  /* 0x0000003400020202 */ /* 0x000fe20000000f00 */
[----:B------:R-:W-:Y:S01]  /*15630*/  FADD.FTZ R168, R41, R40 ;  /* 0x0000002829a87221 */ /* 0x000fe20000010000 */
[----:B-1----:R-:W-:Y:S01]  /*15640*/  HMMA.16816.F32 R72, R68, R12, R72 ;  /* 0x0000000c4448723c */ /* 0x002fe20000001848 */
[----:B------:R-:W-:Y:S01]  /*15650*/  @P0 MOV R3, R66 ;  /* 0x0000004200030202 */ /* 0x000fe20000000f00 */
[----:B------:R-:W-:-:S06]  /*15660*/  FADD.FTZ R167, R167, R44 ;  /* 0x0000002ca7a77221 */ /* 0x000fcc0000010000 */
[----:B------:R-:W-:Y:S01]  /*15670*/  HMMA.16816.F32 R68, R68, R14, R8 ;  /* 0x0000000e4444723c */ /* 0x000fe20000001808 */
[----:B------:R-:W-:-:S04]  /*15680*/  NOP ;  /* 0x0000000000007918 */ /* 0x000fc80000000000 */
[----:B------:R-:W-:-:S15]  /*15690*/  @P0 BRA `(.L_x_7079) ;  /* 0x0000000000040947 */ /* 0x000fde0003800000 */
.L_x_7073:
[----:B------:R-:W-:-:S07]  /*156a0*/  IADD3 R55, PT, PT, R61, -0x1, RZ ;  /* 0xffffffff3d377810 */ /* 0x000fce0007ffe0ff */
.L_x_7079:
        /* <DEDUP_REMOVED lines=16> */
[----:B------:R-:W4:Y:S03]  /*157b0*/  LDCU UR4, c[0x0][0x45c] ;  /* 0x00008b80ff0477ac */ /* 0x000f260008000800 */
[----:B------:R-:W-:Y:S01]  /*157c0*/  P2R R166, PR, RZ, 0x1 ;  /* 0x00000001ffa67803 */ /* 0x000fe20000000000 */
[----:B------:R-:W2:Y:S01]  /*157d0*/  LDCU.64 UR8, c[0x0][0x3a0] ;  /* 0x00007400ff0877ac */ /* 0x000ea20008000a00 */
[----:B------:R-:W2:Y:S01]  /*157e0*/  LDCU.64 UR10, c[0x0][0x3a8] ;  /* 0x00007500ff0a77ac */ /* 0x000ea20008000a00 */
[----:B-1----:R-:W-:-:S12]  /*157f0*/  ULEA UR5, UR5, UR14, 0x18 ;  /* 0x0000000e05057291 */ /* 0x002fd8000f8ec0ff */
.L_x_7084:
        /* <DEDUP_REMOVED lines=79> */
.L_x_7081:
        /* <DEDUP_REMOVED lines=71> */
[----:B------:R-:W0:Y:S01]  /*16160*/  LDGDEPBAR ;  /* 0x00000000000079af */ /* 0x000e220000000000 */
[C---:B-1----:R-:W-:Y:S08]  /*16170*/  HMMA.16816.F32 R4, R104.reuse, R108, RZ ;  /* 0x0000006c6804723c */ /* 0x042ff000000018ff */
[C---:B--2---:R-:W-:Y:S01]  /*16180*/  HMMA.16816.F32 R8, R104.reuse, R110, RZ ;  /* 0x0000006e6808723c */ /* 0x044fe200000018ff */
        /* <DEDUP_REMOVED lines=17> */
[C---:B------:R-:W-:Y:S08]  /*162a0*/  HMMA.16816.F32 R56, R104.reuse, R58, RZ ;  /* 0x0000003a6838723c */ /* 0x040ff000000018ff */
        /* <DEDUP_REMOVED lines=26> */
[C---:B--2---:R-:W-:Y:S01]  /*16450*/  HMMA.16816.F32 R4, R112.reuse, R116, R4 ;  /* 0x000000747004723c */ /* 0x044fe20000001804 */
[----:B------:R-:W-:Y:S07]  /*16460*/  LDSM.16.M88.4 R132, [R143+0x2000] ;  /* 0x002000008f84783b */ /* 0x000fee0000000200 */
        /* <DEDUP_REMOVED lines=244> */
.L_x_7083:
        /* <DEDUP_REMOVED lines=57> */
.L_x_7082:
[C---:B------:R-:W-:Y:S01]  /*17740*/  IADD3 R2, PT, PT, R163.reuse, -0x3f, RZ ;  /* 0xffffffc1a3027810 */ /* 0x040fe20007ffe0ff */
[----:B------:R-:W-:Y:S01]  /*17750*/  LDSM.16.MT88.4 R48, [R140+0x6000] ;  /* 0x006000008c30783b */ /* 0x000fe20000004200 */
[C---:B--2---:R-:W-:Y:S02]  /*17760*/  IADD3 R4, PT, PT, R163.reuse, -0x40, RZ ;  /* 0xffffffc0a3047810 */ /* 0x044fe40007ffe0ff */
[----:B------:R-:W-:Y:S02]  /*17770*/  I2FP.F32.S32 R2, R2 ;  /* 0x0000000200027245 */ /* 0x000fe40000201400 */
[----:B------:R-:W-:Y:S02]  /*17780*/  I2FP.F32.S32 R4, R4 ;  /* 0x0000000400047245 */ /* 0x000fe40000201400 */
[C---:B------:R-:W-:Y:S01]  /*17790*/  IADD3 R5, PT, PT, R163.reuse, -0x20, RZ ;  /* 0xffffffe0a3057810 */ /* 0x040fe20007ffe0ff */
[CC--:B-1----:R-:W-:Y:S01]  /*177a0*/  FFMA.FTZ R183, R0.reuse, R2.reuse, R183 ;  /* 0x0000000200b77223 */ /* 0x0c2fe200000100b7 */
        /* <DEDUP_REMOVED lines=29> */
[C---:B------:R-:W-:Y:S02]  /*17980*/  IADD3 R4, PT, PT, R163.reuse, -0xf, RZ ;  /* 0xfffffff1a3047810 */ /* 0x040fe40007ffe0ff */
        /* <DEDUP_REMOVED lines=58> */
[----:B------:R-:W-:Y:S01]  /*17d30*/  FMNMX3.FTZ R4, R4, R35, R33, !PT ;  /* 0x0000002304047276 */ /* 0x000fe20007810021 */
[----:B------:R-:W-:Y:S01]  /*17d40*/  LDSM.16.MT88.4 R20, [R142+0x6000] ;  /* 0x006000008e14783b */ /* 0x000fe20000004200 */
        /* <DEDUP_REMOVED lines=30> */
[----:B------:R-:W-:Y:S01]  /*17f30*/  I2FP.F32.S32 R7, R7 ;  /* 0x0000000700077245 */ /* 0x000fe20000201400 */
[----:B------:R-:W-:Y:S01]  /*17f40*/  LDSM.16.MT88.4 R28, [R141+0x6000] ;  /* 0x006000008d1c783b */ /* 0x000fe20000004200 */
        /* <DEDUP_REMOVED lines=408> */
.L_x_7080:
        /* <DEDUP_REMOVED lines=21> */
[----:B------:R-:W-:Y:S02]  /*19a20*/  R2P PR, R36, 0x1c ;  /* 0x0000001c24007804 */ /* 0x000fe40000000000 */
[----:B------:R-:W-:Y:S01]  /*19a30*/  LOP3.LUT R12, R9, 0x7c00, R12, 0xf8, !PT ;  /* 0x00007c00090c7812 */ /* 0x000fe200078ef80c */
[----:B-1----:R-:W-:Y:S01]  /*19a40*/  FADD.FTZ R7, R0, R7 ;  /* 0x0000000700077221 */ /* 0x002fe20000010000 */
[----:B------:R-:W-:Y:S02]  /*19a50*/  SHF.L.U32 R0, R36, 0x2, RZ ;  /* 0x0000000224007819 */ /* 0x000fe400000006ff */
        /* <DEDUP_REMOVED lines=11> */
[----:B------:R-:W5:Y:S01]  /*19b10*/  @P1 MUFU.LG2 R7, R7 ;  /* 0x0000000700071308 */ /* 0x000f620000000c00 */
[----:B------:R-:W-:Y:S01]  /*19b20*/  MOV R11, 0x20 ;  /* 0x00000020000b7802 */ /* 0x000fe20000000f00 */
[----:B------:R-:W5:Y:S01]  /*19b30*/  @P1 LDC R14, c[0x0][0x458] ;  /* 0x00011600ff0e1b82 */ /* 0x000f620000000800 */
        /* <DEDUP_REMOVED lines=23> */
[----:B------:R-:W-:Y:S01]  /*19cb0*/  FMUL.FTZ R99, R4, R99 ;  /* 0x0000006304637220 */ /* 0x000fe20000410000 */
[----:B------:R-:W-:Y:S01]  /*19cc0*/  LEA R37, R10, R37, 0x2 ;  /* 0x000000250a257211 */ /* 0x000fe200078e10ff */
[C---:B------:R-:W-:Y:S01]  /*19cd0*/  FMUL.FTZ R94, R4.reuse, R94 ;  /* 0x0000005e045e7220 */ /* 0x040fe20000410000 */
[----:B------:R-:W-:Y:S01]  /*19ce0*/  SEL R11, R11, 0xffffffe0, !P2 ;  /* 0xffffffe00b0b7807 */ /* 0x000fe20005000000 */
[C---:B------:R-:W-:Y:S01]  /*19cf0*/  FMUL.FTZ R95, R4.reuse, R95 ;  /* 0x0000005f045f7220 */ /* 0x040fe20000410000 */
[----:B------:R-:W-:Y:S01]  /*19d00*/  SHF.R.U32.HI R36, RZ, 0x2, R36 ;  /* 0x00000002ff247819 */ /* 0x000fe20000011624 */
[----:B------:R-:W-:Y:S01]  /*19d10*/  FMUL.FTZ R90, R4, R90 ;  /* 0x0000005a045a7220 */ /* 0x000fe20000410000 */
[----:B------:R-:W-:Y:S01]  /*19d20*/  IADD3 R10, PT, PT, R8, 0x80, RZ ;  /* 0x00000080080a7810 */ /* 0x000fe20007ffe0ff */
[C---:B------:R-:W-:Y:S01]  /*19d30*/  FMUL.FTZ R91, R4.reuse, R91 ;  /* 0x0000005b045b7220 */ /* 0x040fe20000410000 */
[----:B------:R-:W-:Y:S01]  /*19d40*/  IADD3 R12, PT, PT, R15, R8, RZ ;  /* 0x000000080f0c7210 */ /* 0x000fe20007ffe0ff */
[----:B------:R-:W-:Y:S01]  /*19d50*/  FMUL.FTZ R86, R4, R86 ;  /* 0x0000005604567220 */ /* 0x000fe20000410000 */
[----:B------:R-:W-:Y:S01]  /*19d60*/  @P4 IADD3 R10, PT, PT, R8, -0x80, RZ ;  /* 0xffffff80080a4810 */ /* 0x000fe20007ffe0ff */
[C---:B------:R-:W-:Y:S01]  /*19d70*/  FMUL.FTZ R87, R4.reuse, R87 ;  /* 0x0000005704577220 */ /* 0x040fe20000410000 */
[----:B------:R-:W-:Y:S01]  /*19d80*/  IADD3 R13, PT, PT, R11, R8, RZ ;  /* 0x000000080b0d7210 */ /* 0x000fe20007ffe0ff */
        /* <DEDUP_REMOVED lines=11> */
[-C--:B------:R-:W-:Y:S01]  /*19e40*/  IADD3 R18, PT, PT, R15, R10.reuse, RZ ;  /* 0x0000000a0f127210 */ /* 0x080fe20007ffe0ff */
[----:B------:R-:W1:Y:S01]  /*19e50*/  @P0 MUFU.LG2 R6, R6 ;  /* 0x0000000600060308 */ /* 0x000e620000000c00 */
[----:B------:R3:W-:Y:S01]  /*19e60*/  STS.64 [R8+0x800], R98 ;  /* 0x0008006208007388 */ /* 0x0007e20000000a00 */
[----:B------:R-:W-:-:S03]  /*19e70*/  IADD3 R16, PT, PT, R11, R10, RZ ;  /* 0x0000000a0b107210 */ /* 0x000fc60007ffe0ff */
[----:B------:R-:W-:Y:S01]  /*19e80*/  STS.64 [R13], R92 ;  /* 0x0000005c0d007388 */ /* 0x000fe20000000a00 */
[----:B------:R-:W4:Y:S03]  /*19e90*/  LDC R9, c[0x0][0x3e0] ;  /* 0x0000f800ff097b82 */ /* 0x000f260000000800 */
[----:B------:R-:W-:Y:S04]  /*19ea0*/  STS.64 [R13+0x800], R94 ;  /* 0x0008005e0d007388 */ /* 0x000fe80000000a00 */
[----:B------:R-:W-:Y:S01]  /*19eb0*/  STS.64 [R12], R88 ;  /* 0x000000580c007388 */ /* 0x000fe20000000a00 */
[----:B------:R-:W1:Y:S03]  /*19ec0*/  @P0 LDC R17, c[0x0][0x458] ;  /* 0x00011600ff110b82 */ /* 0x000e660000000800 */
[----:B------:R5:W-:Y:S01]  /*19ed0*/  STS.64 [R12+0x800], R90 ;  /* 0x0008005a0c007388 */ /* 0x000be20000000a00 */
[----:B--2---:R-:W-:Y:S01]  /*19ee0*/  IMAD R4, R4, UR9, R155 ;  /* 0x0000000904047c24 */ /* 0x004fe2000f8e029b */
[----:B---3--:R-:W-:-:S02]  /*19ef0*/  IADD3 R8, PT, PT, R11, R12, RZ ;  /* 0x0000000c0b087210 */ /* 0x008fc40007ffe0ff */
[----:B------:R-:W-:-:S03]  /*19f00*/  IADD3 R11, PT, PT, R11, R18, RZ ;  /* 0x000000120b0b7210 */ /* 0x000fc60007ffe0ff */
[----:B------:R-:W-:Y:S04]  /*19f10*/  STS.64 [R8], R84 ;  /* 0x0000005408007388 */ /* 0x000fe80000000a00 */
[----:B------:R2:W-:Y:S04]  /*19f20*/  STS.64 [R8+0x800], R86 ;  /* 0x0008005608007388 */ /* 0x0005e80000000a00 */
[----:B------:R3:W-:Y:S01]  /*19f30*/  STS.64 [R10], R80 ;  /* 0x000000500a007388 */ /* 0x0007e20000000a00 */
[----:B-----5:R-:W-:-:S03]  /*19f40*/  IADD3 R12, PT, PT, -R155, RZ, RZ ;  /* 0x000000ff9b0c7210 */ /* 0x020fc60007ffe1ff */
        /* <DEDUP_REMOVED lines=8> */
[----:B--2---:R-:W-:-:S03]  /*19fd0*/  @P1 FMUL.FTZ R8, R7, 0.69314718246459960938 ;  /* 0x3f31721807081820 */ /* 0x004fc60000410000 */
[----:B------:R3:W-:Y:S01]  /*19fe0*/  STS.64 [R11], R68 ;  /* 0x000000440b007388 */ /* 0x0007e20000000a00 */
[----:B-1----:R-:W-:Y:S01]  /*19ff0*/  @P0 FMUL.FTZ R7, R6, 0.69314718246459960938 ;  /* 0x3f31721806070820 */ /* 0x002fe20000410000 */
[----:B------:R-:W-:Y:S02]  /*1a000*/  @P1 FFMA.FTZ R40, R3, R14, R8 ;  /* 0x0000000e03281223 */ /* 0x000fe40000010008 */
        /* <DEDUP_REMOVED lines=15> */
[----:B---3--:R-:W-:Y:S01]  /*1a100*/  IADD3 R37, P0, PT, R41, R36, RZ ;  /* 0x0000002429257210 */ /* 0x008fe20007f1e0ff */
        /* <DEDUP_REMOVED lines=8> */
.L_x_7086:
[----:B------:R-:W-:Y:S05]  /*1a190*/  BSYNC.RECONVERGENT B0 ;  /* 0x0000000000007941 */ /* 0x000fea0003800200 */
.L_x_7085:
[----:B------:R-:W5:Y:S01]  /*1a1a0*/  LDCU UR8, c[0x0][0x440] ;  /* 0x00008800ff0877ac */ /* 0x000f620008000800 */
[C---:B---3--:R-:W-:Y:S01]  /*1a1b0*/  LOP3.LUT R37, R0.reuse, 0xfc0, RZ, 0xc0, !PT ;  /* 0x00000fc000257812 */ /* 0x048fe200078ec0ff */
[----:B------:R-:W-:Y:S01]  /*1a1c0*/  IMAD.IADD R153, R153, 0x1, -R154 ;  /* 0x0000000199997824 */ /* 0x000fe200078e0a9a */
[----:B------:R-:W-:Y:S01]  /*1a1d0*/  LOP3.LUT R3, R0, 0x3c, RZ, 0xc0, !PT ;  /* 0x0000003c00037812 */ /* 0x000fe200078ec0ff */
[----:B------:R-:W3:Y:S01]  /*1a1e0*/  LDCU.64 UR4, c[0x0][0x3f8] ;  /* 0x00007f00ff0477ac */ /* 0x000ee20008000a00 */
[----:B------:R-:W-:Y:S02]  /*1a1f0*/  LOP3.LUT R37, R37, 0x3c, R0, 0xf8, !PT ;  /* 0x0000003c25257812 */ /* 0x000fe400078ef800 */
[----:B------:R-:W-:Y:S02]  /*1a200*/  SHF.R.U32.HI R38, RZ, 0x4, R38 ;  /* 0x00000004ff267819 */ /* 0x000fe40000011626 */
[----:B------:R-:W-:-:S03]  /*1a210*/  IADD3 R0, P1, PT, R2, R37, RZ ;  /* 0x0000002502007210 */ /* 0x000fc60007f3e0ff */
[C---:B------:R-:W-:Y:S02]  /*1a220*/  VIADD R36, R38.reuse, 0x20 ;  /* 0x0000002026247836 */ /* 0x040fe40000000000 */
[----:B------:R-:W-:Y:S01]  /*1a230*/  VIADD R40, R38, 0x18 ;  /* 0x0000001826287836 */ /* 0x000fe20000000000 */
[----:B-----5:R-:W-:Y:S02]  /*1a240*/  ISETP.GE.AND P0, PT, R3, UR8, PT ;  /* 0x0000000803007c0c */ /* 0x020fe4000bf06270 */
        /* <DEDUP_REMOVED lines=26> */
.L_x_7087:
        /* <DEDUP_REMOVED lines=9> */
.L_x_7199:


//--------------------- .nv.shared._ZN5flash32flash_fwd_splitkv_combine_kernelI23Flash_fwd_kernel_traitsILi64ELi64ELi256ELi4ELb0ELb0EN7cutlass6half_tE19Flash_kernel_traitsILi64ELi64ELi256ELi4ES3_EELi8ELi7ELb0EEEvNS_16Flash_fwd_paramsE --------------------------
	.section	.nv.shared._ZN5flash32flash_fwd_splitkv_combine_kernelI23Flash_fwd_kernel_traitsILi64ELi64ELi256ELi4ELb0ELb0EN7cutlass6half_tE19Flash_kernel_traitsILi64ELi64ELi256ELi4ES3_EELi8ELi7ELb0EEEvNS_16Flash_fwd_paramsE,"aw",@nobits
	.sectionflags	@""
	.align	16
.nv.shared._ZN5flash32flash_fwd_splitkv_combine_kernelI23Flash_fwd_kernel_traitsILi64ELi64ELi256ELi4ELb0ELb0EN7cutlass6half_tE19Flash_kernel_traitsILi64ELi64ELi256ELi4ES3_EELi8ELi7ELb0EEEvNS_16Flash_fwd_paramsE:
	.zero		5632


//--------------------- .nv.shared.reserved.0     --------------------------
	.section	.nv.shared.reserved.0,"aw",@nobits
	.weak		__nv_reservedSMEM_offset_0_alias
	.size		__nv_reservedSMEM_offset_0_alias, 0, 64
	.other		__nv_reservedSMEM_offset_0_alias,@"STO_CUDA_RESERVED_SHARED STV_DEFAULT"
__nv_reservedSMEM_offset_0_alias:
	.zero		0
	.zero		64


//--------------------- .nv.global                --------------------------
	.section	.nv.global,"aw",@nobits
.nv.global:
	.type		_ZN78_INTERNAL_508b6885_42_flash_fwd_split_hdim64_fp16_causal_sm80_cu_ee213261_28424cute1_E,@object
	.size		_ZN78_INTERNAL_508b6885_42_flash_fwd_split_hdim64_fp16_causal_sm80_cu_ee213261_28424cute1_E,(_ZN78_INTERNAL_508b6885_42_flash_fwd_split_hdim64_fp16_causal_sm80_cu_ee213261_28424cuda3std3__45__cpo6cbeginE - _ZN78_INTERNAL_508b6885_42_flash_fwd_split_hdim64_fp16_causal_sm80_cu_ee213261_28424cute1_E)
_ZN78_INTERNAL_508b6885_42_flash_fwd_split_hdim64_fp16_causal_sm80_cu_ee213261_28424cute1_E:
	.zero		1
	.type		_ZN78_INTERNAL_508b6885_42_flash_fwd_split_hdim64_fp16_causal_sm80_cu_ee213261_28424cuda3std3__45__cpo6cbeginE,@object
	.size		_ZN78_INTERNAL_508b6885_42_flash_fwd_split_hdim64_fp16_causal_sm80_cu_ee213261_28424cuda3std3__45__cpo6cbeginE,(_ZN78_INTERNAL_508b6885_42_flash_fwd_split_hdim64_fp16_causal_sm80_cu_ee213261_28424cuda3std3__48in_placeE - _ZN78_INTERNAL_508b6885_42_flash_fwd_split_hdim64_fp16_causal_sm80_cu_ee213261_28424cuda3std3__45__cpo6cbeginE)
_ZN78_INTERNAL_508b6885_42_flash_fwd_split_hdim64_fp16_causal_sm80_cu_ee213261_28424cuda3std3__45__cpo6cbeginE:
	.zero		1
	.type		_ZN78_INTERNAL_508b6885_42_flash_fwd_split_hdim64_fp16_causal_sm80_cu_ee213261_28424cuda3std3__48in_placeE,@object
	.size		_ZN78_INTERNAL_508b6885_42_flash_fwd_split_hdim64_fp16_causal_sm80_cu_ee213261_28424cuda3std3__48in_placeE,(_ZN78_INTERNAL_508b6885_42_flash_fwd_split_hdim64_fp16_causal_sm80_cu_ee213261_28424cuda3std6ranges3__45__cpo9iter_moveE - _ZN78_INTERNAL_508b6885_42_flash_fwd_split_hdim64_fp16_causal_sm80_cu_ee213261_28424cuda3std3__48in_placeE)
_ZN78_INTERNAL_508b6885_42_flash_fwd_split_hdim64_fp16_causal_sm80_cu_ee213261_28424cuda3std3__48in_placeE:
	.zero		1
	.type		_ZN78_INTERNAL_508b6885_42_flash_fwd_split_hdim64_fp16_causal_sm80_cu_ee213261_28424cuda3std6ranges3__45__cpo9iter_moveE,@object
	.size		_ZN78_INTERNAL_508b6885_42_flash_fwd_split_hdim64_fp16_causal_sm80_cu_ee213261_28424cuda3std6ranges3__45__cpo9iter_moveE,(_ZN78_INTERNAL_508b6885_42_flash_fwd_split_hdim64_fp16_causal_sm80_cu_ee213261_28424cuda3std3__45__cpo5beginE - _ZN78_INTERNAL_508b6885_42_flash_fwd_split_hdim64_fp16_causal_sm80_cu_ee213261_28424cuda3std6ranges3__45__cpo9iter_moveE)
_ZN78_INTERNAL_508b6885_42_flash_fwd_split_hdim64_fp16_causal_sm80_cu_ee213261_28424cuda3std6ranges3__45__cpo9iter_moveE:
	.zero		1
	.type		_ZN78_INTERNAL_508b6885_42_flash_fwd_split_hdim64_fp16_causal_sm80_cu_ee213261_28424cuda3std3__45__cpo5beginE,@object
	.size		_ZN78_INTERNAL_508b6885_42_flash_fwd_split_hdim64_fp16_causal_sm80_cu_ee213261_28424cuda3std3__45__cpo5beginE,(_ZN78_INTERNAL_508b6885_42_flash_fwd_split_hdim64_fp16_causal_sm80_cu_ee213261_28424cuda3std3__480_GLOBAL__N__508b6885_42_flash_fwd_split_hdim64_fp16_causal_sm80_cu_ee213261_28426ignoreE - _ZN78_INTERNAL_508b6885_42_flash_fwd_split_hdim64_fp16_causal_sm80_cu_ee213261_28424cuda3std3__45__cpo5beginE)
_ZN78_INTERNAL_508b6885_42_flash_fwd_split_hdim64_fp16_causal_sm80_cu_ee213261_28424cuda3std3__45__cpo5beginE:
	.zero		1
	.type		_ZN78_INTERNAL_508b6885_42_flash_fwd_split_hdim64_fp16_causal_sm80_cu_ee213261_28424cuda3std3__480_GLOBAL__N__508b6885_42_flash_fwd_split_hdim64_fp16_causal_sm80_cu_ee213261_28426ignoreE,@object
	.size		_ZN78_INTERNAL_508b6885_42_flash_fwd_split_hdim64_fp16_causal_sm80_cu_ee213261_28424cuda3std3__480_GLOBAL__N__508b6885_42_flash_fwd_split_hdim64_fp16_causal_sm80_cu_ee213261_28426ignoreE,(_ZN78_INTERNAL_508b6885_42_flash_fwd_split_hdim64_fp16_causal_sm80_cu_ee213261_28424cute7productE - _ZN78_INTERNAL_508b6885_42_flash_fwd_split_hdim64_fp16_causal_sm80_cu_ee213261_28424cuda3std3__480_GLOBAL__N__508b6885_42_flash_fwd_split_hdim64_fp16_causal_sm80_cu_ee213261_28426ignoreE)
_ZN78_INTERNAL_508b6885_42_flash_fwd_split_hdim64_fp16_causal_sm80_cu_ee213261_28424cuda3std3__480_GLOBAL__N__508b6885_42_flash_fwd_split_hdim64_fp16_causal_sm80_cu_ee213261_28426ignoreE:
	.zero		1
	.type		_ZN78_INTERNAL_508b6885_42_flash_fwd_split_hdim64_fp16_causal_sm80_cu_ee213261_28424cute7productE,@object
	.size		_ZN78_INTERNAL_508b6885_42_flash_fwd_split_hdim64_fp16_causal_sm80_cu_ee213261_28424cute7productE,(_ZN78_INTERNAL_508b6885_42_flash_fwd_split_hdim64_fp16_causal_sm80_cu_ee213261_28424cuda3std3__45__cpo3endE - _ZN78_INTERNAL_508b6885_42_flash_fwd_split_hdim64_fp16_causal_sm80_cu_ee213261_28424cute7productE)
_ZN78_INTERNAL_508b6885_42_flash_fwd_split_hdim64_fp16_causal_sm80_cu_ee213261_28424cute7productE:
	.zero		1
	.type		_ZN78_INTERNAL_508b6885_42_flash_fwd_split_hdim64_fp16_causal_sm80_cu_ee213261_28424cuda3std3__45__cpo3endE,@object
	.size		_ZN78_INTERNAL_508b6885_42_flash_fwd_split_hdim64_fp16_causal_sm80_cu_ee213261_28424cuda3std3__45__cpo3endE,(_ZN78_INTERNAL_508b6885_42_flash_fwd_split_hdim64_fp16_causal_sm80_cu_ee213261_28424cuda3std3__419piecewise_constructE - _ZN78_INTERNAL_508b6885_42_flash_fwd_split_hdim64_fp16_causal_sm80_cu_ee213261_28424cuda3std3__45__cpo3endE)
_ZN78_INTERNAL_508b6885_42_flash_fwd_split_hdim64_fp16_causal_sm80_cu_ee213261_28424cuda3std3__45__cpo3endE:
	.zero		1
	.type		_ZN78_INTERNAL_508b6885_42_flash_fwd_split_hdim64_fp16_causal_sm80_cu_ee213261_28424cuda3std3__419piecewise_constructE,@object
	.size		_ZN78_INTERNAL_508b6885_42_flash_fwd_split_hdim64_fp16_causal_sm80_cu_ee213261_28424cuda3std3__419piecewise_constructE,(_ZN78_INTERNAL_508b6885_42_flash_fwd_split_hdim64_fp16_causal_sm80_cu_ee213261_28424cuda3std3__45__cpo4cendE - _ZN78_INTERNAL_508b6885_42_flash_fwd_split_hdim64_fp16_causal_sm80_cu_ee213261_28424cuda3std3__419piecewise_constructE)
_ZN78_INTERNAL_508b6885_42_flash_fwd_split_hdim64_fp16_causal_sm80_cu_ee213261_28424cuda3std3__419piecewise_constructE:
	.zero		1
	.type		_ZN78_INTERNAL_508b6885_42_flash_fwd_split_hdim64_fp16_causal_sm80_cu_ee213261_28424cuda3std3__45__cpo4cendE,@object
	.size		_ZN78_INTERNAL_508b6885_42_flash_fwd_split_hdim64_fp16_causal_sm80_cu_ee213261_28424cuda3std3__45__cpo4cendE,(_ZN78_INTERNAL_508b6885_42_flash_fwd_split_hdim64_fp16_causal_sm80_cu_ee213261_28424cuda3std6ranges3__45__cpo4swapE - _ZN78_INTERNAL_508b6885_42_flash_fwd_split_hdim64_fp16_causal_sm80_cu_ee213261_28424cuda3std3__45__cpo4cendE)
_ZN78_INTERNAL_508b6885_42_flash_fwd_split_hdim64_fp16_causal_sm80_cu_ee213261_28424cuda3std3__45__cpo4cendE:
	.zero		1
	.type		_ZN78_INTERNAL_508b6885_42_flash_fwd_split_hdim64_fp16_causal_sm80_cu_ee213261_28424cuda3std6ranges3__45__cpo4swapE,@object
	.size		_ZN78_INTERNAL_508b6885_42_flash_fwd_split_hdim64_fp16_causal_sm80_cu_ee213261_28424cuda3std6ranges3__45__cpo4swapE,(.L_7 - _ZN78_INTERNAL_508b6885_42_flash_fwd_split_hdim64_fp16_causal_sm80_cu_ee213261_28424cuda3std6ranges3__45__cpo4swapE)
_ZN78_INTERNAL_508b6885_42_flash_fwd_split_hdim64_fp16_causal_sm80_cu_ee213261_28424cuda3std6ranges3__45__cpo4swapE:
	.zero		1
.L_7:


//--------------------- .nv.shared._ZN5flash32flash_fwd_splitkv_combine_kernelI23Flash_fwd_kernel_traitsILi64ELi64ELi256ELi4ELb0ELb0EN7cutlass6half_tE19Flash_kernel_traitsILi64ELi64ELi256ELi4ES3_EELi8ELi6ELb0EEEvNS_16Flash_fwd_paramsE --------------------------
	.section	.nv.shared._ZN5flash32flash_fwd_splitkv_combine_kernelI23Flash_fwd_kernel_traitsILi64ELi64ELi256ELi4ELb0ELb0EN7cutlass6half_tE19Flash_kernel_traitsILi64ELi64ELi256ELi4ES3_EELi8ELi6ELb0EEEvNS_16Flash_fwd_paramsE,"aw",@nobits
	.sectionflags	@""
	.align	16
.nv.shared._ZN5flash32flash_fwd_splitkv_combine_kernelI23Flash_fwd_kernel_traitsILi64ELi64ELi256ELi4ELb0ELb0EN7cutlass6half_tE19Flash_kernel_traitsILi64ELi64ELi256ELi4ES3_EELi8ELi6ELb0EEEvNS_16Flash_fwd_paramsE:
	.zero		3328


//--------------------- .nv.shared._ZN5flash32flash_fwd_splitkv_combine_kernelI23Flash_fwd_kernel_traitsILi64ELi64ELi256ELi4ELb0ELb0EN7cutlass6half_tE19Flash_kernel_traitsILi64ELi64ELi256ELi4ES3_EELi8ELi5ELb0EEEvNS_16Flash_fwd_paramsE --------------------------
	.section	.nv.shared._ZN5flash32flash_fwd_splitkv_combine_kernelI23Flash_fwd_kernel_traitsILi64ELi64ELi256ELi4ELb0ELb0EN7cutlass6half_tE19Flash_kernel_traitsILi64ELi64ELi256ELi4ES3_EELi8ELi5ELb0EEEvNS_16Flash_fwd_paramsE,"aw",@nobits
	.sectionflags	@""
	.align	16
.nv.shared._ZN5flash32flash_fwd_splitkv_combine_kernelI23Flash_fwd_kernel_traitsILi64ELi64ELi256ELi4ELb0ELb0EN7cutlass6half_tE19Flash_kernel_traitsILi64ELi64ELi256ELi4ES3_EELi8ELi5ELb0EEEvNS_16Flash_fwd_paramsE:
	.zero		2176


//--------------------- .nv.shared._ZN5flash32flash_fwd_splitkv_combine_kernelI23Flash_fwd_kernel_traitsILi64ELi64ELi256ELi4ELb0ELb0EN7cutlass6half_tE19Flash_kernel_traitsILi64ELi64ELi256ELi4ES3_EELi8ELi4ELb0EEEvNS_16Flash_fwd_paramsE --------------------------
	.section	.nv.shared._ZN5flash32flash_fwd_splitkv_combine_kernelI23Flash_fwd_kernel_traitsILi64ELi64ELi256ELi4ELb0ELb0EN7cutlass6half_tE19Flash_kernel_traitsILi64ELi64ELi256ELi4ES3_EELi8ELi4ELb0EEEvNS_16Flash_fwd_paramsE,"aw",@nobits
	.sectionflags	@""
	.align	16
.nv.shared._ZN5flash32flash_fwd_splitkv_combine_kernelI23Flash_fwd_kernel_traitsILi64ELi64ELi256ELi4ELb0ELb0EN7cutlass6half_tE19Flash_kernel_traitsILi64ELi64ELi256ELi4ES3_EELi8ELi4ELb0EEEvNS_16Flash_fwd_paramsE:
	.zero		1600


//--------------------- .nv.shared._ZN5flash32flash_fwd_splitkv_combine_kernelI23Flash_fwd_kernel_traitsILi64ELi64ELi256ELi4ELb0ELb0EN7cutlass6half_tE19Flash_kernel_traitsILi64ELi64ELi256ELi4ES3_EELi8ELi3ELb0EEEvNS_16Flash_fwd_paramsE --------------------------
	.section	.nv.shared._ZN5flash32flash_fwd_splitkv_combine_kernelI23Flash_fwd_kernel_traitsILi64ELi64ELi256ELi4ELb0ELb0EN7cutlass6half_tE19Flash_kernel_traitsILi64ELi64ELi256ELi4ES3_EELi8ELi3ELb0EEEvNS_16Flash_fwd_paramsE,"aw",@nobits
	.sectionflags	@""
	.align	16
.nv.shared._ZN5flash32flash_fwd_splitkv_combine_kernelI23Flash_fwd_kernel_traitsILi64ELi64ELi256ELi4ELb0ELb0EN7cutlass6half_tE19Flash_kernel_traitsILi64ELi64ELi256ELi4ES3_EELi8ELi3ELb0EEEvNS_16Flash_fwd_paramsE:
	.zero		1312


//--------------------- .nv.shared._ZN5flash32flash_fwd_splitkv_combine_kernelI23Flash_fwd_kernel_traitsILi64ELi64ELi256ELi4ELb0ELb0EN7cutlass6half_tE19Flash_kernel_traitsILi64ELi64ELi256ELi4ES3_EELi8ELi2ELb0EEEvNS_16Flash_fwd_paramsE --------------------------
	.section	.nv.shared._ZN5flash32flash_fwd_splitkv_combine_kernelI23Flash_fwd_kernel_traitsILi64ELi64ELi256ELi4ELb0ELb0EN7cutlass6half_tE19Flash_kernel_traitsILi64ELi64ELi256ELi4ES3_EELi8ELi2ELb0EEEvNS_16Flash_fwd_paramsE,"aw",@nobits
	.sectionflags	@""
	.align	16
.nv.shared._ZN5flash32flash_fwd_splitkv_combine_kernelI23Flash_fwd_kernel_traitsILi64ELi64ELi256ELi4ELb0ELb0EN7cutlass6half_tE19Flash_kernel_traitsILi64ELi64ELi256ELi4ES3_EELi8ELi2ELb0EEEvNS_16Flash_fwd_paramsE:
	.zero		1168


//--------------------- .nv.shared._ZN5flash32flash_fwd_splitkv_combine_kernelI23Flash_fwd_kernel_traitsILi64ELi64ELi256ELi4ELb0ELb0EN7cutlass6half_tE19Flash_kernel_traitsILi64ELi64ELi256ELi4ES3_EELi8ELi1ELb0EEEvNS_16Flash_fwd_paramsE --------------------------
	.section	.nv.shared._ZN5flash32flash_fwd_splitkv_combine_kernelI23Flash_fwd_kernel_traitsILi64ELi64ELi256ELi4ELb0ELb0EN7cutlass6half_tE19Flash_kernel_traitsILi64ELi64ELi256ELi4ES3_EELi8ELi1ELb0EEEvNS_16Flash_fwd_paramsE,"aw",@nobits
	.sectionflags	@""
	.align	16
.nv.shared._ZN5flash32flash_fwd_splitkv_combine_kernelI23Flash_fwd_kernel_traitsILi64ELi64ELi256ELi4ELb0ELb0EN7cutlass6half_tE19Flash_kernel_traitsILi64ELi64ELi256ELi4ES3_EELi8ELi1ELb0EEEvNS_16Flash_fwd_paramsE:
	.zero		1104


//--------------------- .nv.shared._ZN5flash32flash_fwd_splitkv_combine_kernelI23Flash_fwd_kernel_traitsILi64ELi64ELi256ELi4ELb0ELb0EN7cutlass6half_tE19Flash_kernel_traitsILi64ELi64ELi256ELi4ES3_EELi8ELi7ELb1EEEvNS_16Flash_fwd_paramsE --------------------------
	.section	.nv.shared._ZN5flash32flash_fwd_splitkv_combine_kernelI23Flash_fwd_kernel_traitsILi64ELi64ELi256ELi4ELb0ELb0EN7cutlass6half_tE19Flash_kernel_traitsILi64ELi64ELi256ELi4ES3_EELi8ELi7ELb1EEEvNS_16Flash_fwd_paramsE,"aw",@nobits
	.sectionflags	@""
	.align	16
.nv.shared._ZN5flash32flash_fwd_splitkv_combine_kernelI23Flash_fwd_kernel_traitsILi64ELi64ELi256ELi4ELb0ELb0EN7cutlass6half_tE19Flash_kernel_traitsILi64ELi64ELi256ELi4ES3_EELi8ELi7ELb1EEEvNS_16Flash_fwd_paramsE:
	.zero		5632


//--------------------- .nv.shared._ZN5flash32flash_fwd_splitkv_combine_kernelI23Flash_fwd_kernel_traitsILi64ELi64ELi256ELi4ELb0ELb0EN7cutlass6half_tE19Flash_kernel_traitsILi64ELi64ELi256ELi4ES3_EELi8ELi6ELb1EEEvNS_16Flash_fwd_paramsE --------------------------
	.section	.nv.shared._ZN5flash32flash_fwd_splitkv_combine_kernelI23Flash_fwd_kernel_traitsILi64ELi64ELi256ELi4ELb0ELb0EN7cutlass6half_tE19Flash_kernel_traitsILi64ELi64ELi256ELi4ES3_EELi8ELi6ELb1EEEvNS_16Flash_fwd_paramsE,"aw",@nobits
	.sectionflags	@""
	.align	16
.nv.shared._ZN5flash32flash_fwd_splitkv_combine_kernelI23Flash_fwd_kernel_traitsILi64ELi64ELi256ELi4ELb0ELb0EN7cutlass6half_tE19Flash_kernel_traitsILi64ELi64ELi256ELi4ES3_EELi8ELi6ELb1EEEvNS_16Flash_fwd_paramsE:
	.zero		3328


//--------------------- .nv.shared._ZN5flash32flash_fwd_splitkv_combine_kernelI23Flash_fwd_kernel_traitsILi64ELi64ELi256ELi4ELb0ELb0EN7cutlass6half_tE19Flash_kernel_traitsILi64ELi64ELi256ELi4ES3_EELi8ELi5ELb1EEEvNS_16Flash_fwd_paramsE --------------------------
	.section	.nv.shared._ZN5flash32flash_fwd_splitkv_combine_kernelI23Flash_fwd_kernel_traitsILi64ELi64ELi256ELi4ELb0ELb0EN7cutlass6half_tE19Flash_kernel_traitsILi64ELi64ELi256ELi4ES3_EELi8ELi5ELb1EEEvNS_16Flash_fwd_paramsE,"aw",@nobits
	.sectionflags	@""
	.align	16
.nv.shared._ZN5flash32flash_fwd_splitkv_combine_kernelI23Flash_fwd_kernel_traitsILi64ELi64ELi256ELi4ELb0ELb0EN7cutlass6half_tE19Flash_kernel_traitsILi64ELi64ELi256ELi4ES3_EELi8ELi5ELb1EEEvNS_16Flash_fwd_paramsE:
	.zero		2176


//--------------------- .nv.shared._ZN5flash32flash_fwd_splitkv_combine_kernelI23Flash_fwd_kernel_traitsILi64ELi64ELi256ELi4ELb0ELb0EN7cutlass6half_tE19Flash_kernel_traitsILi64ELi64ELi256ELi4ES3_EELi8ELi4ELb1EEEvNS_16Flash_fwd_paramsE --------------------------
	.section	.nv.shared._ZN5flash32flash_fwd_splitkv_combine_kernelI23Flash_fwd_kernel_traitsILi64ELi64ELi256ELi4ELb0ELb0EN7cutlass6half_tE19Flash_kernel_traitsILi64ELi64ELi256ELi4ES3_EELi8ELi4ELb1EEEvNS_16Flash_fwd_paramsE,"aw",@nobits
	.sectionflags	@""
	.align	16
.nv.shared._ZN5flash32flash_fwd_splitkv_combine_kernelI23Flash_fwd_kernel_traitsILi64ELi64ELi256ELi4ELb0ELb0EN7cutlass6half_tE19Flash_kernel_traitsILi64ELi64ELi256ELi4ES3_EELi8ELi4ELb1EEEvNS_16Flash_fwd_paramsE:
	.zero		1600


//--------------------- .nv.shared._ZN5flash32flash_fwd_splitkv_combine_kernelI23Flash_fwd_kernel_traitsILi64ELi64ELi256ELi4ELb0ELb0EN7cutlass6half_tE19Flash_kernel_traitsILi64ELi64ELi256ELi4ES3_EELi8ELi3ELb1EEEvNS_16Flash_fwd_paramsE --------------------------
	.section	.nv.shared._ZN5flash32flash_fwd_splitkv_combine_kernelI23Flash_fwd_kernel_traitsILi64ELi64ELi256ELi4ELb0ELb0EN7cutlass6half_tE19Flash_kernel_traitsILi64ELi64ELi256ELi4ES3_EELi8ELi3ELb1EEEvNS_16Flash_fwd_paramsE,"aw",@nobits
	.sectionflags	@""
	.align	16
.nv.shared._ZN5flash32flash_fwd_splitkv_combine_kernelI23Flash_fwd_kernel_traitsILi64ELi64ELi256ELi4ELb0ELb0EN7cutlass6half_tE19Flash_kernel_traitsILi64ELi64ELi256ELi4ES3_EELi8ELi3ELb1EEEvNS_16Flash_fwd_paramsE:
	.zero		1312


//--------------------- .nv.shared._ZN5flash32flash_fwd_splitkv_combine_kernelI23Flash_fwd_kernel_traitsILi64ELi64ELi256ELi4ELb0ELb0EN7cutlass6half_tE19Flash_kernel_traitsILi64ELi64ELi256ELi4ES3_EELi8ELi2ELb1EEEvNS_16Flash_fwd_paramsE --------------------------
	.section	.nv.shared._ZN5flash32flash_fwd_splitkv_combine_kernelI23Flash_fwd_kernel_traitsILi64ELi64ELi256ELi4ELb0ELb0EN7cutlass6half_tE19Flash_kernel_traitsILi64ELi64ELi256ELi4ES3_EELi8ELi2ELb1EEEvNS_16Flash_fwd_paramsE,"aw",@nobits
	.sectionflags	@""
	.align	16
.nv.shared._ZN5flash32flash_fwd_splitkv_combine_kernelI23Flash_fwd_kernel_traitsILi64ELi64ELi256ELi4ELb0ELb0EN7cutlass6half_tE19Flash_kernel_traitsILi64ELi64ELi256ELi4ES3_EELi8ELi2ELb1EEEvNS_16Flash_fwd_paramsE:
	.zero		1168


//--------------------- .nv.shared._ZN5flash32flash_fwd_splitkv_combine_kernelI23Flash_fwd_kernel_traitsILi64ELi64ELi256ELi4ELb0ELb0EN7cutlass6half_tE19Flash_kernel_traitsILi64ELi64ELi256ELi4ES3_EELi8ELi1ELb1EEEvNS_16Flash_fwd_paramsE --------------------------
	.section	.nv.shared._ZN5flash32flash_fwd_splitkv_combine_kernelI23Flash_fwd_kernel_traitsILi64ELi64ELi256ELi4ELb0ELb0EN7cutlass6half_tE19Flash_kernel_traitsILi64ELi64ELi256ELi4ES3_EELi8ELi1ELb1EEEvNS_16Flash_fwd_paramsE,"aw",@nobits
	.sectionflags	@""
	.align	16
.nv.shared._ZN5flash32flash_fwd_splitkv_combine_kernelI23Flash_fwd_kernel_traitsILi64ELi64ELi256ELi4ELb0ELb0EN7cutlass6half_tE19Flash_kernel_traitsILi64ELi64ELi256ELi4ES3_EELi8ELi1ELb1EEEvNS_16Flash_fwd_paramsE:
	.zero		1104


//--------------------- .nv.shared._ZN5flash24flash_fwd_splitkv_kernelI23Flash_fwd_kernel_traitsILi64ELi64ELi256ELi4ELb0ELb0EN7cutlass6half_tE19Flash_kernel_traitsILi64ELi64ELi256ELi4ES3_EELb1ELb0ELb0ELb0ELb0ELb0ELb0ELb0EEEvNS_16Flash_fwd_paramsE --------------------------
	.section	.nv.shared._ZN5flash24flash_fwd_splitkv_kernelI23Flash_fwd_kernel_traitsILi64ELi64ELi256ELi4ELb0ELb0EN7cutlass6half_tE19Flash_kernel_traitsILi64ELi64ELi256ELi4ES3_EELb1ELb0ELb0ELb0ELb0ELb0ELb0ELb0EEEvNS_16Flash_fwd_paramsE,"aw",@nobits
	.sectionflags	@""
	.align	16
	.zero		1024


//--------------------- .nv.shared._ZN5flash24flash_fwd_splitkv_kernelI23Flash_fwd_kernel_traitsILi64ELi64ELi256ELi4ELb0ELb0EN7cutlass6half_tE19Flash_kernel_traitsILi64ELi64ELi256ELi4ES3_EELb1ELb0ELb0ELb0ELb0ELb1ELb0ELb0EEEvNS_16Flash_fwd_paramsE --------------------------
	.section	.nv.shared._ZN5flash24flash_fwd_splitkv_kernelI23Flash_fwd_kernel_traitsILi64ELi64ELi256ELi4ELb0ELb0EN7cutlass6half_tE19Flash_kernel_traitsILi64ELi64ELi256ELi4ES3_EELb1ELb0ELb0ELb0ELb0ELb1ELb0ELb0EEEvNS_16Flash_fwd_paramsE,"aw",@nobits
	.sectionflags	@""
	.align	16
	.zero		1024


//--------------------- .nv.shared._ZN5flash24flash_fwd_splitkv_kernelI23Flash_fwd_kernel_traitsILi64ELi64ELi256ELi4ELb0ELb0EN7cutlass6half_tE19Flash_kernel_traitsILi64ELi64ELi256ELi4ES3_EELb1ELb0ELb0ELb0ELb0ELb0ELb0ELb1EEEvNS_16Flash_fwd_paramsE --------------------------
	.section	.nv.shared._ZN5flash24flash_fwd_splitkv_kernelI23Flash_fwd_kernel_traitsILi64ELi64ELi256ELi4ELb0ELb0EN7cutlass6half_tE19Flash_kernel_traitsILi64ELi64ELi256ELi4ES3_EELb1ELb0ELb0ELb0ELb0ELb0ELb0ELb1EEEvNS_16Flash_fwd_paramsE,"aw",@nobits
	.sectionflags	@""
	.align	16
	.zero		1024


//--------------------- .nv.shared._ZN5flash24flash_fwd_splitkv_kernelI23Flash_fwd_kernel_traitsILi64ELi64ELi256ELi4ELb0ELb0EN7cutlass6half_tE19Flash_kernel_traitsILi64ELi64ELi256ELi4ES3_EELb1ELb0ELb0ELb0ELb0ELb1ELb0ELb1EEEvNS_16Flash_fwd_paramsE --------------------------
	.section	.nv.shared._ZN5flash24flash_fwd_splitkv_kernelI23Flash_fwd_kernel_traitsILi64ELi64ELi256ELi4ELb0ELb0EN7cutlass6half_tE19Flash_kernel_traitsILi64ELi64ELi256ELi4ES3_EELb1ELb0ELb0ELb0ELb0ELb1ELb0ELb1EEEvNS_16Flash_fwd_paramsE,"aw",@nobits
	.sectionflags	@""
	.align	16
	.zero		1024


//--------------------- .nv.shared._ZN5flash24flash_fwd_splitkv_kernelI23Flash_fwd_kernel_traitsILi64ELi64ELi256ELi4ELb0ELb0EN7cutlass6half_tE19Flash_kernel_traitsILi64ELi64ELi256ELi4ES3_EELb1ELb0ELb0ELb0ELb0ELb0ELb1ELb0EEEvNS_16Flash_fwd_paramsE --------------------------
	.section	.nv.shared._ZN5flash24flash_fwd_splitkv_kernelI23Flash_fwd_kernel_traitsILi64ELi64ELi256ELi4ELb0ELb0EN7cutlass6half_tE19Flash_kernel_traitsILi64ELi64ELi256ELi4ES3_EELb1ELb0ELb0ELb0ELb0ELb0ELb1ELb0EEEvNS_16Flash_fwd_paramsE,"aw",@nobits
	.sectionflags	@""
	.align	16
	.zero		1024


//--------------------- .nv.shared._ZN5flash24flash_fwd_splitkv_kernelI23Flash_fwd_kernel_traitsILi64ELi64ELi256ELi4ELb0ELb0EN7cutlass6half_tE19Flash_kernel_traitsILi64ELi64ELi256ELi4ES3_EELb1ELb0ELb0ELb0ELb0ELb1ELb1ELb0EEEvNS_16Flash_fwd_paramsE --------------------------
	.section	.nv.shared._ZN5flash24flash_fwd_splitkv_kernelI23Flash_fwd_kernel_traitsILi64ELi64ELi256ELi4ELb0ELb0EN7cutlass6half_tE19Flash_kernel_traitsILi64ELi64ELi256ELi4ES3_EELb1ELb0ELb0ELb0ELb0ELb1ELb1ELb0EEEvNS_16Flash_fwd_paramsE,"aw",@nobits
	.sectionflags	@""
	.align	16
	.zero		1024


//--------------------- .nv.shared._ZN5flash24flash_fwd_splitkv_kernelI23Flash_fwd_kernel_traitsILi64ELi64ELi256ELi4ELb0ELb0EN7cutlass6half_tE19Flash_kernel_traitsILi64ELi64ELi256ELi4ES3_EELb1ELb0ELb0ELb0ELb0ELb0ELb1ELb1EEEvNS_16Flash_fwd_paramsE --------------------------
	.section	.nv.shared._ZN5flash24flash_fwd_splitkv_kernelI23Flash_fwd_kernel_traitsILi64ELi64ELi256ELi4ELb0ELb0EN7cutlass6half_tE19Flash_kernel_traitsILi64ELi64ELi256ELi4ES3_EELb1ELb0ELb0ELb0ELb0ELb0ELb1ELb1EEEvNS_16Flash_fwd_paramsE,"aw",@nobits
	.sectionflags	@""
	.align	16
	.zero		1024


//--------------------- .nv.shared._ZN5flash24flash_fwd_splitkv_kernelI23Flash_fwd_kernel_traitsILi64ELi64ELi256ELi4ELb0ELb0EN7cutlass6half_tE19Flash_kernel_traitsILi64ELi64ELi256ELi4ES3_EELb1ELb0ELb0ELb0ELb0ELb1ELb1ELb1EEEvNS_16Flash_fwd_paramsE --------------------------
	.section	.nv.shared._ZN5flash24flash_fwd_splitkv_kernelI23Flash_fwd_kernel_traitsILi64ELi64ELi256ELi4ELb0ELb0EN7cutlass6half_tE19Flash_kernel_traitsILi64ELi64ELi256ELi4ES3_EELb1ELb0ELb0ELb0ELb0ELb1ELb1ELb1EEEvNS_16Flash_fwd_paramsE,"aw",@nobits
	.sectionflags	@""
	.align	16
	.zero		1024


//--------------------- .nv.shared._ZN5flash24flash_fwd_splitkv_kernelI23Flash_fwd_kernel_traitsILi64ELi64ELi256ELi4ELb0ELb0EN7cutlass6half_tE19Flash_kernel_traitsILi64ELi64ELi256ELi4ES3_EELb1ELb0ELb0ELb1ELb1ELb0ELb0ELb0EEEvNS_16Flash_fwd_paramsE --------------------------
	.section	.nv.shared._ZN5flash24flash_fwd_splitkv_kernelI23Flash_fwd_kernel_traitsILi64ELi64ELi256ELi4ELb0ELb0EN7cutlass6half_tE19Flash_kernel_traitsILi64ELi64ELi256ELi4ES3_EELb1ELb0ELb0ELb1ELb1ELb0ELb0ELb0EEEvNS_16Flash_fwd_paramsE,"aw",@nobits
	.sectionflags	@""
	.align	16
	.zero		1024


//--------------------- .nv.shared._ZN5flash24flash_fwd_splitkv_kernelI23Flash_fwd_kernel_traitsILi64ELi64ELi256ELi4ELb0ELb0EN7cutlass6half_tE19Flash_kernel_traitsILi64ELi64ELi256ELi4ES3_EELb1ELb0ELb0ELb1ELb1ELb1ELb0ELb0EEEvNS_16Flash_fwd_paramsE --------------------------
	.section	.nv.shared._ZN5flash24flash_fwd_splitkv_kernelI23Flash_fwd_kernel_traitsILi64ELi64ELi256ELi4ELb0ELb0EN7cutlass6half_tE19Flash_kernel_traitsILi64ELi64ELi256ELi4ES3_EELb1ELb0ELb0ELb1ELb1ELb1ELb0ELb0EEEvNS_16Flash_fwd_paramsE,"aw",@nobits
	.sectionflags	@""
	.align	16
	.zero		1024


//--------------------- .nv.shared._ZN5flash24flash_fwd_splitkv_kernelI23Flash_fwd_kernel_traitsILi64ELi64ELi256ELi4ELb0ELb0EN7cutlass6half_tE19Flash_kernel_traitsILi64ELi64ELi256ELi4ES3_EELb1ELb0ELb0ELb1ELb1ELb0ELb1ELb0EEEvNS_16Flash_fwd_paramsE --------------------------
	.section	.nv.shared._ZN5flash24flash_fwd_splitkv_kernelI23Flash_fwd_kernel_traitsILi64ELi64ELi256ELi4ELb0ELb0EN7cutlass6half_tE19Flash_kernel_traitsILi64ELi64ELi256ELi4ES3_EELb1ELb0ELb0ELb1ELb1ELb0ELb1ELb0EEEvNS_16Flash_fwd_paramsE,"aw",@nobits
	.sectionflags	@""
	.align	16
	.zero		1024


//--------------------- .nv.shared._ZN5flash24flash_fwd_splitkv_kernelI23Flash_fwd_kernel_traitsILi64ELi64ELi256ELi4ELb0ELb0EN7cutlass6half_tE19Flash_kernel_traitsILi64ELi64ELi256ELi4ES3_EELb1ELb0ELb0ELb1ELb1ELb1ELb1ELb0EEEvNS_16Flash_fwd_paramsE --------------------------
	.section	.nv.shared._ZN5flash24flash_fwd_splitkv_kernelI23Flash_fwd_kernel_traitsILi64ELi64ELi256ELi4ELb0ELb0EN7cutlass6half_tE19Flash_kernel_traitsILi64ELi64ELi256ELi4ES3_EELb1ELb0ELb0ELb1ELb1ELb1ELb1ELb0EEEvNS_16Flash_fwd_paramsE,"aw",@nobits
	.sectionflags	@""
	.align	16
	.zero		1024


//--------------------- .nv.shared._ZN5flash24flash_fwd_splitkv_kernelI23Flash_fwd_kernel_traitsILi64ELi64ELi256ELi4ELb0ELb0EN7cutlass6half_tE19Flash_kernel_traitsILi64ELi64ELi256ELi4ES3_EELb1ELb0ELb0ELb0ELb1ELb0ELb0ELb0EEEvNS_16Flash_fwd_paramsE --------------------------
	.section	.nv.shared._ZN5flash24flash_fwd_splitkv_kernelI23Flash_fwd_kernel_traitsILi64ELi64ELi256ELi4ELb0ELb0EN7cutlass6half_tE19Flash_kernel_traitsILi64ELi64ELi256ELi4ES3_EELb1ELb0ELb0ELb0ELb1ELb0ELb0ELb0EEEvNS_16Flash_fwd_paramsE,"aw",@nobits
	.sectionflags	@""
	.align	16
	.zero		1024


//--------------------- .nv.shared._ZN5flash24flash_fwd_splitkv_kernelI23Flash_fwd_kernel_traitsILi64ELi64ELi256ELi4ELb0ELb0EN7cutlass6half_tE19Flash_kernel_traitsILi64ELi64ELi256ELi4ES3_EELb1ELb0ELb0ELb0ELb1ELb1ELb0ELb0EEEvNS_16Flash_fwd_paramsE --------------------------
	.section	.nv.shared._ZN5flash24flash_fwd_splitkv_kernelI23Flash_fwd_kernel_traitsILi64ELi64ELi256ELi4ELb0ELb0EN7cutlass6half_tE19Flash_kernel_traitsILi64ELi64ELi256ELi4ES3_EELb1ELb0ELb0ELb0ELb1ELb1ELb0ELb0EEEvNS_16Flash_fwd_paramsE,"aw",@nobits
	.sectionflags	@""
	.align	16
	.zero		1024


//--------------------- .nv.shared._ZN5flash24flash_fwd_splitkv_kernelI23Flash_fwd_kernel_traitsILi64ELi64ELi256ELi4ELb0ELb0EN7cutlass6half_tE19Flash_kernel_traitsILi64ELi64ELi256ELi4ES3_EELb1ELb0ELb1ELb0ELb0ELb0ELb0ELb0EEEvNS_16Flash_fwd_paramsE --------------------------
	.section	.nv.shared._ZN5flash24flash_fwd_splitkv_kernelI23Flash_fwd_kernel_traitsILi64ELi64ELi256ELi4ELb0ELb0EN7cutlass6half_tE19Flash_kernel_traitsILi64ELi64ELi256ELi4ES3_EELb1ELb0ELb1ELb0ELb0ELb0ELb0ELb0EEEvNS_16Flash_fwd_paramsE,"aw",@nobits
	.sectionflags	@""
	.align	16
	.zero		1024


//--------------------- .nv.shared._ZN5flash24flash_fwd_splitkv_kernelI23Flash_fwd_kernel_traitsILi64ELi64ELi256ELi4ELb0ELb0EN7cutlass6half_tE19Flash_kernel_traitsILi64ELi64ELi256ELi4ES3_EELb1ELb0ELb1ELb0ELb0ELb1ELb0ELb0EEEvNS_16Flash_fwd_paramsE --------------------------
	.section	.nv.shared._ZN5flash24flash_fwd_splitkv_kernelI23Flash_fwd_kernel_traitsILi64ELi64ELi256ELi4ELb0ELb0EN7cutlass6half_tE19Flash_kernel_traitsILi64ELi64ELi256ELi4ES3_EELb1ELb0ELb1ELb0ELb0ELb1ELb0ELb0EEEvNS_16Flash_fwd_paramsE,"aw",@nobits
	.sectionflags	@""
	.align	16
	.zero		1024


//--------------------- .nv.shared._ZN5flash24flash_fwd_splitkv_kernelI23Flash_fwd_kernel_traitsILi64ELi64ELi256ELi4ELb0ELb0EN7cutlass6half_tE19Flash_kernel_traitsILi64ELi64ELi256ELi4ES3_EELb1ELb0ELb0ELb0ELb1ELb0ELb0ELb1EEEvNS_16Flash_fwd_paramsE --------------------------
	.section	.nv.shared._ZN5flash24flash_fwd_splitkv_kernelI23Flash_fwd_kernel_traitsILi64ELi64ELi256ELi4ELb0ELb0EN7cutlass6half_tE19Flash_kernel_traitsILi64ELi64ELi256ELi4ES3_EELb1ELb0ELb0ELb0ELb1ELb0ELb0ELb1EEEvNS_16Flash_fwd_paramsE,"aw",@nobits
	.sectionflags	@""
	.align	16
	.zero		1024


//--------------------- .nv.shared._ZN5flash24flash_fwd_splitkv_kernelI23Flash_fwd_kernel_traitsILi64ELi64ELi256ELi4ELb0ELb0EN7cutlass6half_tE19Flash_kernel_traitsILi64ELi64ELi256ELi4ES3_EELb1ELb0ELb0ELb0ELb1ELb1ELb0ELb1EEEvNS_16Flash_fwd_paramsE --------------------------
	.section	.nv.shared._ZN5flash24flash_fwd_splitkv_kernelI23Flash_fwd_kernel_traitsILi64ELi64ELi256ELi4ELb0ELb0EN7cutlass6half_tE19Flash_kernel_traitsILi64ELi64ELi256ELi4ES3_EELb1ELb0ELb0ELb0ELb1ELb1ELb0ELb1EEEvNS_16Flash_fwd_paramsE,"aw",@nobits
	.sectionflags	@""
	.align	16
	.zero		1024


//--------------------- .nv.shared._ZN5flash24flash_fwd_splitkv_kernelI23Flash_fwd_kernel_traitsILi64ELi64ELi256ELi4ELb0ELb0EN7cutlass6half_tE19Flash_kernel_traitsILi64ELi64ELi256ELi4ES3_EELb1ELb0ELb1ELb0ELb0ELb0ELb0ELb1EEEvNS_16Flash_fwd_paramsE --------------------------
	.section	.nv.shared._ZN5flash24flash_fwd_splitkv_kernelI23Flash_fwd_kernel_traitsILi64ELi64ELi256ELi4ELb0ELb0EN7cutlass6half_tE19Flash_kernel_traitsILi64ELi64ELi256ELi4ES3_EELb1ELb0ELb1ELb0ELb0ELb0ELb0ELb1EEEvNS_16Flash_fwd_paramsE,"aw",@nobits
	.sectionflags	@""
	.align	16
	.zero		1024


//--------------------- .nv.shared._ZN5flash24flash_fwd_splitkv_kernelI23Flash_fwd_kernel_traitsILi64ELi64ELi256ELi4ELb0ELb0EN7cutlass6half_tE19Flash_kernel_traitsILi64ELi64ELi256ELi4ES3_EELb1ELb0ELb1ELb0ELb0ELb1ELb0ELb1EEEvNS_16Flash_fwd_paramsE --------------------------
	.section	.nv.shared._ZN5flash24flash_fwd_splitkv_kernelI23Flash_fwd_kernel_traitsILi64ELi64ELi256ELi4ELb0ELb0EN7cutlass6half_tE19Flash_kernel_traitsILi64ELi64ELi256ELi4ES3_EELb1ELb0ELb1ELb0ELb0ELb1ELb0ELb1EEEvNS_16Flash_fwd_paramsE,"aw",@nobits
	.sectionflags	@""
	.align	16
	.zero		1024


//--------------------- .nv.shared._ZN5flash24flash_fwd_splitkv_kernelI23Flash_fwd_kernel_traitsILi64ELi64ELi256ELi4ELb0ELb0EN7cutlass6half_tE19Flash_kernel_traitsILi64ELi64ELi256ELi4ES3_EELb1ELb0ELb0ELb0ELb1ELb0ELb1ELb0EEEvNS_16Flash_fwd_paramsE --------------------------
	.section	.nv.shared._ZN5flash24flash_fwd_splitkv_kernelI23Flash_fwd_kernel_traitsILi64ELi64ELi256ELi4ELb0ELb0EN7cutlass6half_tE19Flash_kernel_traitsILi64ELi64ELi256ELi4ES3_EELb1ELb0ELb0ELb0ELb1ELb0ELb1ELb0EEEvNS_16Flash_fwd_paramsE,"aw",@nobits
	.sectionflags	@""
	.align	16
	.zero		1024


//--------------------- .nv.shared._ZN5flash24flash_fwd_splitkv_kernelI23Flash_fwd_kernel_traitsILi64ELi64ELi256ELi4ELb0ELb0EN7cutlass6half_tE19Flash_kernel_traitsILi64ELi64ELi256ELi4ES3_EELb1ELb0ELb0ELb0ELb1ELb1ELb1ELb0EEEvNS_16Flash_fwd_paramsE --------------------------
	.section	.nv.shared._ZN5flash24flash_fwd_splitkv_kernelI23Flash_fwd_kernel_traitsILi64ELi64ELi256ELi4ELb0ELb0EN7cutlass6half_tE19Flash_kernel_traitsILi64ELi64ELi256ELi4ES3_EELb1ELb0ELb0ELb0ELb1ELb1ELb1ELb0EEEvNS_16Flash_fwd_paramsE,"aw",@nobits
	.sectionflags	@""
	.align	16
	.zero		1024


//--------------------- .nv.shared._ZN5flash24flash_fwd_splitkv_kernelI23Flash_fwd_kernel_traitsILi64ELi64ELi256ELi4ELb0ELb0EN7cutlass6half_tE19Flash_kernel_traitsILi64ELi64ELi256ELi4ES3_EELb1ELb0ELb1ELb0ELb0ELb0ELb1ELb0EEEvNS_16Flash_fwd_paramsE --------------------------
	.section	.nv.shared._ZN5flash24flash_fwd_splitkv_kernelI23Flash_fwd_kernel_traitsILi64ELi64ELi256ELi4ELb0ELb0EN7cutlass6half_tE19Flash_kernel_traitsILi64ELi64ELi256ELi4ES3_EELb1ELb0ELb1ELb0ELb0ELb0ELb1ELb0EEEvNS_16Flash_fwd_paramsE,"aw",@nobits
	.sectionflags	@""
	.align	16
	.zero		1024


//--------------------- .nv.shared._ZN5flash24flash_fwd_splitkv_kernelI23Flash_fwd_kernel_traitsILi64ELi64ELi256ELi4ELb0ELb0EN7cutlass6half_tE19Flash_kernel_traitsILi64ELi64ELi256ELi4ES3_EELb1ELb0ELb1ELb0ELb0ELb1ELb1ELb0EEEvNS_16Flash_fwd_paramsE --------------------------
	.section	.nv.shared._ZN5flash24flash_fwd_splitkv_kernelI23Flash_fwd_kernel_traitsILi64ELi64ELi256ELi4ELb0ELb0EN7cutlass6half_tE19Flash_kernel_traitsILi64ELi64ELi256ELi4ES3_EELb1ELb0ELb1ELb0ELb0ELb1ELb1ELb0EEEvNS_16Flash_fwd_paramsE,"aw",@nobits
	.sectionflags	@""
	.align	16
	.zero		1024


//--------------------- .nv.shared._ZN5flash24flash_fwd_splitkv_kernelI23Flash_fwd_kernel_traitsILi64ELi64ELi256ELi4ELb0ELb0EN7cutlass6half_tE19Flash_kernel_traitsILi64ELi64ELi256ELi4ES3_EELb1ELb0ELb0ELb0ELb1ELb0ELb1ELb1EEEvNS_16Flash_fwd_paramsE --------------------------
	.section	.nv.shared._ZN5flash24flash_fwd_splitkv_kernelI23Flash_fwd_kernel_traitsILi64ELi64ELi256ELi4ELb0ELb0EN7cutlass6half_tE19Flash_kernel_traitsILi64ELi64ELi256ELi4ES3_EELb1ELb0ELb0ELb0ELb1ELb0ELb1ELb1EEEvNS_16Flash_fwd_paramsE,"aw",@nobits
	.sectionflags	@""
	.align	16
	.zero		1024


//--------------------- .nv.shared._ZN5flash24flash_fwd_splitkv_kernelI23Flash_fwd_kernel_traitsILi64ELi64ELi256ELi4ELb0ELb0EN7cutlass6half_tE19Flash_kernel_traitsILi64ELi64ELi256ELi4ES3_EELb1ELb0ELb0ELb0ELb1ELb1ELb1ELb1EEEvNS_16Flash_fwd_paramsE --------------------------
	.section	.nv.shared._ZN5flash24flash_fwd_splitkv_kernelI23Flash_fwd_kernel_traitsILi64ELi64ELi256ELi4ELb0ELb0EN7cutlass6half_tE19Flash_kernel_traitsILi64ELi64ELi256ELi4ES3_EELb1ELb0ELb0ELb0ELb1ELb1ELb1ELb1EEEvNS_16Flash_fwd_paramsE,"aw",@nobits
	.sectionflags	@""
	.align	16
	.zero		1024


//--------------------- .nv.shared._ZN5flash24flash_fwd_splitkv_kernelI23Flash_fwd_kernel_traitsILi64ELi64ELi256ELi4ELb0ELb0EN7cutlass6half_tE19Flash_kernel_traitsILi64ELi64ELi256ELi4ES3_EELb1ELb0ELb1ELb0ELb0ELb0ELb1ELb1EEEvNS_16Flash_fwd_paramsE --------------------------
	.section	.nv.shared._ZN5flash24flash_fwd_splitkv_kernelI23Flash_fwd_kernel_traitsILi64ELi64ELi256ELi4ELb0ELb0EN7cutlass6half_tE19Flash_kernel_traitsILi64ELi64ELi256ELi4ES3_EELb1ELb0ELb1ELb0ELb0ELb0ELb1ELb1EEEvNS_16Flash_fwd_paramsE,"aw",@nobits
	.sectionflags	@""
	.align	16
	.zero		1024


//--------------------- .nv.shared._ZN5flash24flash_fwd_splitkv_kernelI23Flash_fwd_kernel_traitsILi64ELi64ELi256ELi4ELb0ELb0EN7cutlass6half_tE19Flash_kernel_traitsILi64ELi64ELi256ELi4ES3_EELb1ELb0ELb1ELb0ELb0ELb1ELb1ELb1EEEvNS_16Flash_fwd_paramsE --------------------------
	.section	.nv.shared._ZN5flash24flash_fwd_splitkv_kernelI23Flash_fwd_kernel_traitsILi64ELi64ELi256ELi4ELb0ELb0EN7cutlass6half_tE19Flash_kernel_traitsILi64ELi64ELi256ELi4ES3_EELb1ELb0ELb1ELb0ELb0ELb1ELb1ELb1EEEvNS_16Flash_fwd_paramsE,"aw",@nobits
	.sectionflags	@""
	.align	16
	.zero		1024


//--------------------- .nv.shared._ZN5flash32flash_fwd_splitkv_combine_kernelI23Flash_fwd_kernel_traitsILi64ELi64ELi128ELi4ELb0ELb0EN7cutlass6half_tE19Flash_kernel_traitsILi64ELi64ELi128ELi4ES3_EELi8ELi7ELb0EEEvNS_16Flash_fwd_paramsE --------------------------
	.section	.nv.shared._ZN5flash32flash_fwd_splitkv_combine_kernelI23Flash_fwd_kernel_traitsILi64ELi64ELi128ELi4ELb0ELb0EN7cutlass6half_tE19Flash_kernel_traitsILi64ELi64ELi128ELi4ES3_EELi8ELi7ELb0EEEvNS_16Flash_fwd_paramsE,"aw",@nobits
	.sectionflags	@""
	.align	16
.nv.shared._ZN5flash32flash_fwd_splitkv_combine_kernelI23Flash_fwd_kernel_traitsILi64ELi64ELi128ELi4ELb0ELb0EN7cutlass6half_tE19Flash_kernel_traitsILi64ELi64ELi128ELi4ES3_EELi8ELi7ELb0EEEvNS_16Flash_fwd_paramsE:
	.zero		5632


//--------------------- .nv.shared._ZN5flash32flash_fwd_splitkv_combine_kernelI23Flash_fwd_kernel_traitsILi64ELi64ELi128ELi4ELb0ELb0EN7cutlass6half_tE19Flash_kernel_traitsILi64ELi64ELi128ELi4ES3_EELi8ELi6ELb0EEEvNS_16Flash_fwd_paramsE --------------------------
	.section	.nv.shared._ZN5flash32flash_fwd_splitkv_combine_kernelI23Flash_fwd_kernel_traitsILi64ELi64ELi128ELi4ELb0ELb0EN7cutlass6half_tE19Flash_kernel_traitsILi64ELi64ELi128ELi4ES3_EELi8ELi6ELb0EEEvNS_16Flash_fwd_paramsE,"aw",@nobits
	.sectionflags	@""
	.align	16
.nv.shared._ZN5flash32flash_fwd_splitkv_combine_kernelI23Flash_fwd_kernel_traitsILi64ELi64ELi128ELi4ELb0ELb0EN7cutlass6half_tE19Flash_kernel_traitsILi64ELi64ELi128ELi4ES3_EELi8ELi6ELb0EEEvNS_16Flash_fwd_paramsE:
	.zero		3328


//--------------------- .nv.shared._ZN5flash32flash_fwd_splitkv_combine_kernelI23Flash_fwd_kernel_traitsILi64ELi64ELi128ELi4ELb0ELb0EN7cutlass6half_tE19Flash_kernel_traitsILi64ELi64ELi128ELi4ES3_EELi8ELi5ELb0EEEvNS_16Flash_fwd_paramsE --------------------------
	.section	.nv.shared._ZN5flash32flash_fwd_splitkv_combine_kernelI23Flash_fwd_kernel_traitsILi64ELi64ELi128ELi4ELb0ELb0EN7cutlass6half_tE19Flash_kernel_traitsILi64ELi64ELi128ELi4ES3_EELi8ELi5ELb0EEEvNS_16Flash_fwd_paramsE,"aw",@nobits
	.sectionflags	@""
	.align	16
.nv.shared._ZN5flash32flash_fwd_splitkv_combine_kernelI23Flash_fwd_kernel_traitsILi64ELi64ELi128ELi4ELb0ELb0EN7cutlass6half_tE19Flash_kernel_traitsILi64ELi64ELi128ELi4ES3_EELi8ELi5ELb0EEEvNS_16Flash_fwd_paramsE:
	.zero		2176


//--------------------- .nv.shared._ZN5flash32flash_fwd_splitkv_combine_kernelI23Flash_fwd_kernel_traitsILi64ELi64ELi128ELi4ELb0ELb0EN7cutlass6half_tE19Flash_kernel_traitsILi64ELi64ELi128ELi4ES3_EELi8ELi4ELb0EEEvNS_16Flash_fwd_paramsE --------------------------
	.section	.nv.shared._ZN5flash32flash_fwd_splitkv_combine_kernelI23Flash_fwd_kernel_traitsILi64ELi64ELi128ELi4ELb0ELb0EN7cutlass6half_tE19Flash_kernel_traitsILi64ELi64ELi128ELi4ES3_EELi8ELi4ELb0EEEvNS_16Flash_fwd_paramsE,"aw",@nobits
	.sectionflags	@""
	.align	16
.nv.shared._ZN5flash32flash_fwd_splitkv_combine_kernelI23Flash_fwd_kernel_traitsILi64ELi64ELi128ELi4ELb0ELb0EN7cutlass6half_tE19Flash_kernel_traitsILi64ELi64ELi128ELi4ES3_EELi8ELi4ELb0EEEvNS_16Flash_fwd_paramsE:
	.zero		1600


//--------------------- .nv.shared._ZN5flash32flash_fwd_splitkv_combine_kernelI23Flash_fwd_kernel_traitsILi64ELi64ELi128ELi4ELb0ELb0EN7cutlass6half_tE19Flash_kernel_traitsILi64ELi64ELi128ELi4ES3_EELi8ELi3ELb0EEEvNS_16Flash_fwd_paramsE --------------------------
	.section	.nv.shared._ZN5flash32flash_fwd_splitkv_combine_kernelI23Flash_fwd_kernel_traitsILi64ELi64ELi128ELi4ELb0ELb0EN7cutlass6half_tE19Flash_kernel_traitsILi64ELi64ELi128ELi4ES3_EELi8ELi3ELb0EEEvNS_16Flash_fwd_paramsE,"aw",@nobits
	.sectionflags	@""
	.align	16
.nv.shared._ZN5flash32flash_fwd_splitkv_combine_kernelI23Flash_fwd_kernel_traitsILi64ELi64ELi128ELi4ELb0ELb0EN7cutlass6half_tE19Flash_kernel_traitsILi64ELi64ELi128ELi4ES3_EELi8ELi3ELb0EEEvNS_16Flash_fwd_paramsE:
	.zero		1312


//--------------------- .nv.shared._ZN5flash32flash_fwd_splitkv_combine_kernelI23Flash_fwd_kernel_traitsILi64ELi64ELi128ELi4ELb0ELb0EN7cutlass6half_tE19Flash_kernel_traitsILi64ELi64ELi128ELi4ES3_EELi8ELi2ELb0EEEvNS_16Flash_fwd_paramsE --------------------------
	.section	.nv.shared._ZN5flash32flash_fwd_splitkv_combine_kernelI23Flash_fwd_kernel_traitsILi64ELi64ELi128ELi4ELb0ELb0EN7cutlass6half_tE19Flash_kernel_traitsILi64ELi64ELi128ELi4ES3_EELi8ELi2ELb0EEEvNS_16Flash_fwd_paramsE,"aw",@nobits
	.sectionflags	@""
	.align	16
.nv.shared._ZN5flash32flash_fwd_splitkv_combine_kernelI23Flash_fwd_kernel_traitsILi64ELi64ELi128ELi4ELb0ELb0EN7cutlass6half_tE19Flash_kernel_traitsILi64ELi64ELi128ELi4ES3_EELi8ELi2ELb0EEEvNS_16Flash_fwd_paramsE:
	.zero		1168


//--------------------- .nv.shared._ZN5flash32flash_fwd_splitkv_combine_kernelI23Flash_fwd_kernel_traitsILi64ELi64ELi128ELi4ELb0ELb0EN7cutlass6half_tE19Flash_kernel_traitsILi64ELi64ELi128ELi4ES3_EELi8ELi1ELb0EEEvNS_16Flash_fwd_paramsE --------------------------
	.section	.nv.shared._ZN5flash32flash_fwd_splitkv_combine_kernelI23Flash_fwd_kernel_traitsILi64ELi64ELi128ELi4ELb0ELb0EN7cutlass6half_tE19Flash_kernel_traitsILi64ELi64ELi128ELi4ES3_EELi8ELi1ELb0EEEvNS_16Flash_fwd_paramsE,"aw",@nobits
	.sectionflags	@""
	.align	16
.nv.shared._ZN5flash32flash_fwd_splitkv_combine_kernelI23Flash_fwd_kernel_traitsILi64ELi64ELi128ELi4ELb0ELb0EN7cutlass6half_tE19Flash_kernel_traitsILi64ELi64ELi128ELi4ES3_EELi8ELi1ELb0EEEvNS_16Flash_fwd_paramsE:
	.zero		1104


//--------------------- .nv.shared._ZN5flash32flash_fwd_splitkv_combine_kernelI23Flash_fwd_kernel_traitsILi64ELi64ELi128ELi4ELb0ELb0EN7cutlass6half_tE19Flash_kernel_traitsILi64ELi64ELi128ELi4ES3_EELi8ELi7ELb1EEEvNS_16Flash_fwd_paramsE --------------------------
	.section	.nv.shared._ZN5flash32flash_fwd_splitkv_combine_kernelI23Flash_fwd_kernel_traitsILi64ELi64ELi128ELi4ELb0ELb0EN7cutlass6half_tE19Flash_kernel_traitsILi64ELi64ELi128ELi4ES3_EELi8ELi7ELb1EEEvNS_16Flash_fwd_paramsE,"aw",@nobits
	.sectionflags	@""
	.align	16
.nv.shared._ZN5flash32flash_fwd_splitkv_combine_kernelI23Flash_fwd_kernel_traitsILi64ELi64ELi128ELi4ELb0ELb0EN7cutlass6half_tE19Flash_kernel_traitsILi64ELi64ELi128ELi4ES3_EELi8ELi7ELb1EEEvNS_16Flash_fwd_paramsE:
	.zero		5632


//--------------------- .nv.shared._ZN5flash32flash_fwd_splitkv_combine_kernelI23Flash_fwd_kernel_traitsILi64ELi64ELi128ELi4ELb0ELb0EN7cutlass6half_tE19Flash_kernel_traitsILi64ELi64ELi128ELi4ES3_EELi8ELi6ELb1EEEvNS_16Flash_fwd_paramsE --------------------------
	.section	.nv.shared._ZN5flash32flash_fwd_splitkv_combine_kernelI23Flash_fwd_kernel_traitsILi64ELi64ELi128ELi4ELb0ELb0EN7cutlass6half_tE19Flash_kernel_traitsILi64ELi64ELi128ELi4ES3_EELi8ELi6ELb1EEEvNS_16Flash_fwd_paramsE,"aw",@nobits
	.sectionflags	@""
	.align	16
.nv.shared._ZN5flash32flash_fwd_splitkv_combine_kernelI23Flash_fwd_kernel_traitsILi64ELi64ELi128ELi4ELb0ELb0EN7cutlass6half_tE19Flash_kernel_traitsILi64ELi64ELi128ELi4ES3_EELi8ELi6ELb1EEEvNS_16Flash_fwd_paramsE:
	.zero		3328


//--------------------- .nv.shared._ZN5flash32flash_fwd_splitkv_combine_kernelI23Flash_fwd_kernel_traitsILi64ELi64ELi128ELi4ELb0ELb0EN7cutlass6half_tE19Flash_kernel_traitsILi64ELi64ELi128ELi4ES3_EELi8ELi5ELb1EEEvNS_16Flash_fwd_paramsE --------------------------
	.section	.nv.shared._ZN5flash32flash_fwd_splitkv_combine_kernelI23Flash_fwd_kernel_traitsILi64ELi64ELi128ELi4ELb0ELb0EN7cutlass6half_tE19Flash_kernel_traitsILi64ELi64ELi128ELi4ES3_EELi8ELi5ELb1EEEvNS_16Flash_fwd_paramsE,"aw",@nobits
	.sectionflags	@""
	.align	16
.nv.shared._ZN5flash32flash_fwd_splitkv_combine_kernelI23Flash_fwd_kernel_traitsILi64ELi64ELi128ELi4ELb0ELb0EN7cutlass6half_tE19Flash_kernel_traitsILi64ELi64ELi128ELi4ES3_EELi8ELi5ELb1EEEvNS_16Flash_fwd_paramsE:
	.zero		2176


//--------------------- .nv.shared._ZN5flash32flash_fwd_splitkv_combine_kernelI23Flash_fwd_kernel_traitsILi64ELi64ELi128ELi4ELb0ELb0EN7cutlass6half_tE19Flash_kernel_traitsILi64ELi64ELi128ELi4ES3_EELi8ELi4ELb1EEEvNS_16Flash_fwd_paramsE --------------------------
	.section	.nv.shared._ZN5flash32flash_fwd_splitkv_combine_kernelI23Flash_fwd_kernel_traitsILi64ELi64ELi128ELi4ELb0ELb0EN7cutlass6half_tE19Flash_kernel_traitsILi64ELi64ELi128ELi4ES3_EELi8ELi4ELb1EEEvNS_16Flash_fwd_paramsE,"aw",@nobits
	.sectionflags	@""
	.align	16
.nv.shared._ZN5flash32flash_fwd_splitkv_combine_kernelI23Flash_fwd_kernel_traitsILi64ELi64ELi128ELi4ELb0ELb0EN7cutlass6half_tE19Flash_kernel_traitsILi64ELi64ELi128ELi4ES3_EELi8ELi4ELb1EEEvNS_16Flash_fwd_paramsE:
	.zero		1600


//--------------------- .nv.shared._ZN5flash32flash_fwd_splitkv_combine_kernelI23Flash_fwd_kernel_traitsILi64ELi64ELi128ELi4ELb0ELb0EN7cutlass6half_tE19Flash_kernel_traitsILi64ELi64ELi128ELi4ES3_EELi8ELi3ELb1EEEvNS_16Flash_fwd_paramsE --------------------------
	.section	.nv.shared._ZN5flash32flash_fwd_splitkv_combine_kernelI23Flash_fwd_kernel_traitsILi64ELi64ELi128ELi4ELb0ELb0EN7cutlass6half_tE19Flash_kernel_traitsILi64ELi64ELi128ELi4ES3_EELi8ELi3ELb1EEEvNS_16Flash_fwd_paramsE,"aw",@nobits
	.sectionflags	@""
	.align	16
.nv.shared._ZN5flash32flash_fwd_splitkv_combine_kernelI23Flash_fwd_kernel_traitsILi64ELi64ELi128ELi4ELb0ELb0EN7cutlass6half_tE19Flash_kernel_traitsILi64ELi64ELi128ELi4ES3_EELi8ELi3ELb1EEEvNS_16Flash_fwd_paramsE:
	.zero		1312


//--------------------- .nv.shared._ZN5flash32flash_fwd_splitkv_combine_kernelI23Flash_fwd_kernel_traitsILi64ELi64ELi128ELi4ELb0ELb0EN7cutlass6half_tE19Flash_kernel_traitsILi64ELi64ELi128ELi4ES3_EELi8ELi2ELb1EEEvNS_16Flash_fwd_paramsE --------------------------
	.section	.nv.shared._ZN5flash32flash_fwd_splitkv_combine_kernelI23Flash_fwd_kernel_traitsILi64ELi64ELi128ELi4ELb0ELb0EN7cutlass6half_tE19Flash_kernel_traitsILi64ELi64ELi128ELi4ES3_EELi8ELi2ELb1EEEvNS_16Flash_fwd_paramsE,"aw",@nobits
	.sectionflags	@""
	.align	16
.nv.shared._ZN5flash32flash_fwd_splitkv_combine_kernelI23Flash_fwd_kernel_traitsILi64ELi64ELi128ELi4ELb0ELb0EN7cutlass6half_tE19Flash_kernel_traitsILi64ELi64ELi128ELi4ES3_EELi8ELi2ELb1EEEvNS_16Flash_fwd_paramsE:
	.zero		1168


//--------------------- .nv.shared._ZN5flash32flash_fwd_splitkv_combine_kernelI23Flash_fwd_kernel_traitsILi64ELi64ELi128ELi4ELb0ELb0EN7cutlass6half_tE19Flash_kernel_traitsILi64ELi64ELi128ELi4ES3_EELi8ELi1ELb1EEEvNS_16Flash_fwd_paramsE --------------------------
	.section	.nv.shared._ZN5flash32flash_fwd_splitkv_combine_kernelI23Flash_fwd_kernel_traitsILi64ELi64ELi128ELi4ELb0ELb0EN7cutlass6half_tE19Flash_kernel_traitsILi64ELi64ELi128ELi4ES3_EELi8ELi1ELb1EEEvNS_16Flash_fwd_paramsE,"aw",@nobits
	.sectionflags	@""
	.align	16
.nv.shared._ZN5flash32flash_fwd_splitkv_combine_kernelI23Flash_fwd_kernel_traitsILi64ELi64ELi128ELi4ELb0ELb0EN7cutlass6half_tE19Flash_kernel_traitsILi64ELi64ELi128ELi4ES3_EELi8ELi1ELb1EEEvNS_16Flash_fwd_paramsE:
	.zero		1104


//--------------------- .nv.shared._ZN5flash24flash_fwd_splitkv_kernelI23Flash_fwd_kernel_traitsILi64ELi64ELi128ELi4ELb0ELb0EN7cutlass6half_tE19Flash_kernel_traitsILi64ELi64ELi128ELi4ES3_EELb1ELb0ELb0ELb0ELb0ELb0ELb0ELb0EEEvNS_16Flash_fwd_paramsE --------------------------
	.section	.nv.shared._ZN5flash24flash_fwd_splitkv_kernelI23Flash_fwd_kernel_traitsILi64ELi64ELi128ELi4ELb0ELb0EN7cutlass6half_tE19Flash_kernel_traitsILi64ELi64ELi128ELi4ES3_EELb1ELb0ELb0ELb0ELb0ELb0ELb0ELb0EEEvNS_16Flash_fwd_paramsE,"aw",@nobits
	.sectionflags	@""
	.align	16
	.zero		1024


//--------------------- .nv.shared._ZN5flash24flash_fwd_splitkv_kernelI23Flash_fwd_kernel_traitsILi64ELi64ELi128ELi4ELb0ELb0EN7cutlass6half_tE19Flash_kernel_traitsILi64ELi64ELi128ELi4ES3_EELb1ELb0ELb0ELb0ELb0ELb1ELb0ELb0EEEvNS_16Flash_fwd_paramsE --------------------------
	.section	.nv.shared._ZN5flash24flash_fwd_splitkv_kernelI23Flash_fwd_kernel_traitsILi64ELi64ELi128ELi4ELb0ELb0EN7cutlass6half_tE19Flash_kernel_traitsILi64ELi64ELi128ELi4ES3_EELb1ELb0ELb0ELb0ELb0ELb1ELb0ELb0EEEvNS_16Flash_fwd_paramsE,"aw",@nobits
	.sectionflags	@""
	.align	16
	.zero		1024


//--------------------- .nv.shared._ZN5flash24flash_fwd_splitkv_kernelI23Flash_fwd_kernel_traitsILi64ELi64ELi128ELi4ELb0ELb0EN7cutlass6half_tE19Flash_kernel_traitsILi64ELi64ELi128ELi4ES3_EELb1ELb0ELb0ELb0ELb0ELb0ELb0ELb1EEEvNS_16Flash_fwd_paramsE --------------------------
	.section	.nv.shared._ZN5flash24flash_fwd_splitkv_kernelI23Flash_fwd_kernel_traitsILi64ELi64ELi128ELi4ELb0ELb0EN7cutlass6half_tE19Flash_kernel_traitsILi64ELi64ELi128ELi4ES3_EELb1ELb0ELb0ELb0ELb0ELb0ELb0ELb1EEEvNS_16Flash_fwd_paramsE,"aw",@nobits
	.sectionflags	@""
	.align	16
	.zero		1024


//--------------------- .nv.shared._ZN5flash24flash_fwd_splitkv_kernelI23Flash_fwd_kernel_traitsILi64ELi64ELi128ELi4ELb0ELb0EN7cutlass6half_tE19Flash_kernel_traitsILi64ELi64ELi128ELi4ES3_EELb1ELb0ELb0ELb0ELb0ELb1ELb0ELb1EEEvNS_16Flash_fwd_paramsE --------------------------
	.section	.nv.shared._ZN5flash24flash_fwd_splitkv_kernelI23Flash_fwd_kernel_traitsILi64ELi64ELi128ELi4ELb0ELb0EN7cutlass6half_tE19Flash_kernel_traitsILi64ELi64ELi128ELi4ES3_EELb1ELb0ELb0ELb0ELb0ELb1ELb0ELb1EEEvNS_16Flash_fwd_paramsE,"aw",@nobits
	.sectionflags	@""
	.align	16
	.zero		1024


//--------------------- .nv.shared._ZN5flash24flash_fwd_splitkv_kernelI23Flash_fwd_kernel_traitsILi64ELi64ELi128ELi4ELb0ELb0EN7cutlass6half_tE19Flash_kernel_traitsILi64ELi64ELi128ELi4ES3_EELb1ELb0ELb0ELb0ELb0ELb0ELb1ELb0EEEvNS_16Flash_fwd_paramsE --------------------------
	.section	.nv.shared._ZN5flash24flash_fwd_splitkv_kernelI23Flash_fwd_kernel_traitsILi64ELi64ELi128ELi4ELb0ELb0EN7cutlass6half_tE19Flash_kernel_traitsILi64ELi64ELi128ELi4ES3_EELb1ELb0ELb0ELb0ELb0ELb0ELb1ELb0EEEvNS_16Flash_fwd_paramsE,"aw",@nobits
	.sectionflags	@""
	.align	16
	.zero		1024


//--------------------- .nv.shared._ZN5flash24flash_fwd_splitkv_kernelI23Flash_fwd_kernel_traitsILi64ELi64ELi128ELi4ELb0ELb0EN7cutlass6half_tE19Flash_kernel_traitsILi64ELi64ELi128ELi4ES3_EELb1ELb0ELb0ELb0ELb0ELb1ELb1ELb0EEEvNS_16Flash_fwd_paramsE --------------------------
	.section	.nv.shared._ZN5flash24flash_fwd_splitkv_kernelI23Flash_fwd_kernel_traitsILi64ELi64ELi128ELi4ELb0ELb0EN7cutlass6half_tE19Flash_kernel_traitsILi64ELi64ELi128ELi4ES3_EELb1ELb0ELb0ELb0ELb0ELb1ELb1ELb0EEEvNS_16Flash_fwd_paramsE,"aw",@nobits
	.sectionflags	@""
	.align	16
	.zero		1024


//--------------------- .nv.shared._ZN5flash24flash_fwd_splitkv_kernelI23Flash_fwd_kernel_traitsILi64ELi64ELi128ELi4ELb0ELb0EN7cutlass6half_tE19Flash_kernel_traitsILi64ELi64ELi128ELi4ES3_EELb1ELb0ELb0ELb0ELb0ELb0ELb1ELb1EEEvNS_16Flash_fwd_paramsE --------------------------
	.section	.nv.shared._ZN5flash24flash_fwd_splitkv_kernelI23Flash_fwd_kernel_traitsILi64ELi64ELi128ELi4ELb0ELb0EN7cutlass6half_tE19Flash_kernel_traitsILi64ELi64ELi128ELi4ES3_EELb1ELb0ELb0ELb0ELb0ELb0ELb1ELb1EEEvNS_16Flash_fwd_paramsE,"aw",@nobits
	.sectionflags	@""
	.align	16
	.zero		1024


//--------------------- .nv.shared._ZN5flash24flash_fwd_splitkv_kernelI23Flash_fwd_kernel_traitsILi64ELi64ELi128ELi4ELb0ELb0EN7cutlass6half_tE19Flash_kernel_traitsILi64ELi64ELi128ELi4ES3_EELb1ELb0ELb0ELb0ELb0ELb1ELb1ELb1EEEvNS_16Flash_fwd_paramsE --------------------------
	.section	.nv.shared._ZN5flash24flash_fwd_splitkv_kernelI23Flash_fwd_kernel_traitsILi64ELi64ELi128ELi4ELb0ELb0EN7cutlass6half_tE19Flash_kernel_traitsILi64ELi64ELi128ELi4ES3_EELb1ELb0ELb0ELb0ELb0ELb1ELb1ELb1EEEvNS_16Flash_fwd_paramsE,"aw",@nobits
	.sectionflags	@""
	.align	16
	.zero		1024


//--------------------- .nv.shared._ZN5flash24flash_fwd_splitkv_kernelI23Flash_fwd_kernel_traitsILi64ELi64ELi128ELi4ELb0ELb0EN7cutlass6half_tE19Flash_kernel_traitsILi64ELi64ELi128ELi4ES3_EELb1ELb0ELb0ELb1ELb1ELb0ELb0ELb0EEEvNS_16Flash_fwd_paramsE --------------------------
	.section	.nv.shared._ZN5flash24flash_fwd_splitkv_kernelI23Flash_fwd_kernel_traitsILi64ELi64ELi128ELi4ELb0ELb0EN7cutlass6half_tE19Flash_kernel_traitsILi64ELi64ELi128ELi4ES3_EELb1ELb0ELb0ELb1ELb1ELb0ELb0ELb0EEEvNS_16Flash_fwd_paramsE,"aw",@nobits
	.sectionflags	@""
	.align	16
	.zero		1024


//--------------------- .nv.shared._ZN5flash24flash_fwd_splitkv_kernelI23Flash_fwd_kernel_traitsILi64ELi64ELi128ELi4ELb0ELb0EN7cutlass6half_tE19Flash_kernel_traitsILi64ELi64ELi128ELi4ES3_EELb1ELb0ELb0ELb1ELb1ELb1ELb0ELb0EEEvNS_16Flash_fwd_paramsE --------------------------
	.section	.nv.shared._ZN5flash24flash_fwd_splitkv_kernelI23Flash_fwd_kernel_traitsILi64ELi64ELi128ELi4ELb0ELb0EN7cutlass6half_tE19Flash_kernel_traitsILi64ELi64ELi128ELi4ES3_EELb1ELb0ELb0ELb1ELb1ELb1ELb0ELb0EEEvNS_16Flash_fwd_paramsE,"aw",@nobits
	.sectionflags	@""
	.align	16
	.zero		1024


//--------------------- .nv.shared._ZN5flash24flash_fwd_splitkv_kernelI23Flash_fwd_kernel_traitsILi64ELi64ELi128ELi4ELb0ELb0EN7cutlass6half_tE19Flash_kernel_traitsILi64ELi64ELi128ELi4ES3_EELb1ELb0ELb0ELb1ELb1ELb0ELb1ELb0EEEvNS_16Flash_fwd_paramsE --------------------------
	.section	.nv.shared._ZN5flash24flash_fwd_splitkv_kernelI23Flash_fwd_kernel_traitsILi64ELi64ELi128ELi4ELb0ELb0EN7cutlass6half_tE19Flash_kernel_traitsILi64ELi64ELi128ELi4ES3_EELb1ELb0ELb0ELb1ELb1ELb0ELb1ELb0EEEvNS_16Flash_fwd_paramsE,"aw",@nobits
	.sectionflags	@""
	.align	16
	.zero		1024


//--------------------- .nv.shared._ZN5flash24flash_fwd_splitkv_kernelI23Flash_fwd_kernel_traitsILi64ELi64ELi128ELi4ELb0ELb0EN7cutlass6half_tE19Flash_kernel_traitsILi64ELi64ELi128ELi4ES3_EELb1ELb0ELb0ELb1ELb1ELb1ELb1ELb0EEEvNS_16Flash_fwd_paramsE --------------------------
	.section	.nv.shared._ZN5flash24flash_fwd_splitkv_kernelI23Flash_fwd_kernel_traitsILi64ELi64ELi128ELi4ELb0ELb0EN7cutlass6half_tE19Flash_kernel_traitsILi64ELi64ELi128ELi4ES3_EELb1ELb0ELb0ELb1ELb1ELb1ELb1ELb0EEEvNS_16Flash_fwd_paramsE,"aw",@nobits
	.sectionflags	@""
	.align	16
	.zero		1024


//--------------------- .nv.shared._ZN5flash24flash_fwd_splitkv_kernelI23Flash_fwd_kernel_traitsILi64ELi64ELi128ELi4ELb0ELb0EN7cutlass6half_tE19Flash_kernel_traitsILi64ELi64ELi128ELi4ES3_EELb1ELb0ELb0ELb0ELb1ELb0ELb0ELb0EEEvNS_16Flash_fwd_paramsE --------------------------
	.section	.nv.shared._ZN5flash24flash_fwd_splitkv_kernelI23Flash_fwd_kernel_traitsILi64ELi64ELi128ELi4ELb0ELb0EN7cutlass6half_tE19Flash_kernel_traitsILi64ELi64ELi128ELi4ES3_EELb1ELb0ELb0ELb0ELb1ELb0ELb0ELb0EEEvNS_16Flash_fwd_paramsE,"aw",@nobits
	.sectionflags	@""
	.align	16
	.zero		1024


//--------------------- .nv.shared._ZN5flash24flash_fwd_splitkv_kernelI23Flash_fwd_kernel_traitsILi64ELi64ELi128ELi4ELb0ELb0EN7cutlass6half_tE19Flash_kernel_traitsILi64ELi64ELi128ELi4ES3_EELb1ELb0ELb0ELb0ELb1ELb1ELb0ELb0EEEvNS_16Flash_fwd_paramsE --------------------------
	.section	.nv.shared._ZN5flash24flash_fwd_splitkv_kernelI23Flash_fwd_kernel_traitsILi64ELi64ELi128ELi4ELb0ELb0EN7cutlass6half_tE19Flash_kernel_traitsILi64ELi64ELi128ELi4ES3_EELb1ELb0ELb0ELb0ELb1ELb1ELb0ELb0EEEvNS_16Flash_fwd_paramsE,"aw",@nobits
	.sectionflags	@""
	.align	16
	.zero		1024


//--------------------- .nv.shared._ZN5flash24flash_fwd_splitkv_kernelI23Flash_fwd_kernel_traitsILi64ELi64ELi128ELi4ELb0ELb0EN7cutlass6half_tE19Flash_kernel_traitsILi64ELi64ELi128ELi4ES3_EELb1ELb0ELb1ELb0ELb0ELb0ELb0ELb0EEEvNS_16Flash_fwd_paramsE --------------------------
	.section	.nv.shared._ZN5flash24flash_fwd_splitkv_kernelI23Flash_fwd_kernel_traitsILi64ELi64ELi128ELi4ELb0ELb0EN7cutlass6half_tE19Flash_kernel_traitsILi64ELi64ELi128ELi4ES3_EELb1ELb0ELb1ELb0ELb0ELb0ELb0ELb0EEEvNS_16Flash_fwd_paramsE,"aw",@nobits
	.sectionflags	@""
	.align	16
	.zero		1024


//--------------------- .nv.shared._ZN5flash24flash_fwd_splitkv_kernelI23Flash_fwd_kernel_traitsILi64ELi64ELi128ELi4ELb0ELb0EN7cutlass6half_tE19Flash_kernel_traitsILi64ELi64ELi128ELi4ES3_EELb1ELb0ELb1ELb0ELb0ELb1ELb0ELb0EEEvNS_16Flash_fwd_paramsE --------------------------
	.section	.nv.shared._ZN5flash24flash_fwd_splitkv_kernelI23Flash_fwd_kernel_traitsILi64ELi64ELi128ELi4ELb0ELb0EN7cutlass6half_tE19Flash_kernel_traitsILi64ELi64ELi128ELi4ES3_EELb1ELb0ELb1ELb0ELb0ELb1ELb0ELb0EEEvNS_16Flash_fwd_paramsE,"aw",@nobits
	.sectionflags	@""
	.align	16
	.zero		1024


//--------------------- .nv.shared._ZN5flash24flash_fwd_splitkv_kernelI23Flash_fwd_kernel_traitsILi64ELi64ELi128ELi4ELb0ELb0EN7cutlass6half_tE19Flash_kernel_traitsILi64ELi64ELi128ELi4ES3_EELb1ELb0ELb0ELb0ELb1ELb0ELb0ELb1EEEvNS_16Flash_fwd_paramsE --------------------------
	.section	.nv.shared._ZN5flash24flash_fwd_splitkv_kernelI23Flash_fwd_kernel_traitsILi64ELi64ELi128ELi4ELb0ELb0EN7cutlass6half_tE19Flash_kernel_traitsILi64ELi64ELi128ELi4ES3_EELb1ELb0ELb0ELb0ELb1ELb0ELb0ELb1EEEvNS_16Flash_fwd_paramsE,"aw",@nobits
	.sectionflags	@""
	.align	16
	.zero		1024


//--------------------- .nv.shared._ZN5flash24flash_fwd_splitkv_kernelI23Flash_fwd_kernel_traitsILi64ELi64ELi128ELi4ELb0ELb0EN7cutlass6half_tE19Flash_kernel_traitsILi64ELi64ELi128ELi4ES3_EELb1ELb0ELb0ELb0ELb1ELb1ELb0ELb1EEEvNS_16Flash_fwd_paramsE --------------------------
	.section	.nv.shared._ZN5flash24flash_fwd_splitkv_kernelI23Flash_fwd_kernel_traitsILi64ELi64ELi128ELi4ELb0ELb0EN7cutlass6half_tE19Flash_kernel_traitsILi64ELi64ELi128ELi4ES3_EELb1ELb0ELb0ELb0ELb1ELb1ELb0ELb1EEEvNS_16Flash_fwd_paramsE,"aw",@nobits
	.sectionflags	@""
	.align	16
	.zero		1024


//--------------------- .nv.shared._ZN5flash24flash_fwd_splitkv_kernelI23Flash_fwd_kernel_traitsILi64ELi64ELi128ELi4ELb0ELb0EN7cutlass6half_tE19Flash_kernel_traitsILi64ELi64ELi128ELi4ES3_EELb1ELb0ELb1ELb0ELb0ELb0ELb0ELb1EEEvNS_16Flash_fwd_paramsE --------------------------
	.section	.nv.shared._ZN5flash24flash_fwd_splitkv_kernelI23Flash_fwd_kernel_traitsILi64ELi64ELi128ELi4ELb0ELb0EN7cutlass6half_tE19Flash_kernel_traitsILi64ELi64ELi128ELi4ES3_EELb1ELb0ELb1ELb0ELb0ELb0ELb0ELb1EEEvNS_16Flash_fwd_paramsE,"aw",@nobits
	.sectionflags	@""
	.align	16
	.zero		1024


//--------------------- .nv.shared._ZN5flash24flash_fwd_splitkv_kernelI23Flash_fwd_kernel_traitsILi64ELi64ELi128ELi4ELb0ELb0EN7cutlass6half_tE19Flash_kernel_traitsILi64ELi64ELi128ELi4ES3_EELb1ELb0ELb1ELb0ELb0ELb1ELb0ELb1EEEvNS_16Flash_fwd_paramsE --------------------------
	.section	.nv.shared._ZN5flash24flash_fwd_splitkv_kernelI23Flash_fwd_kernel_traitsILi64ELi64ELi128ELi4ELb0ELb0EN7cutlass6half_tE19Flash_kernel_traitsILi64ELi64ELi128ELi4ES3_EELb1ELb0ELb1ELb0ELb0ELb1ELb0ELb1EEEvNS_16Flash_fwd_paramsE,"aw",@nobits
	.sectionflags	@""
	.align	16
	.zero		1024


//--------------------- .nv.shared._ZN5flash24flash_fwd_splitkv_kernelI23Flash_fwd_kernel_traitsILi64ELi64ELi128ELi4ELb0ELb0EN7cutlass6half_tE19Flash_kernel_traitsILi64ELi64ELi128ELi4ES3_EELb1ELb0ELb0ELb0ELb1ELb0ELb1ELb0EEEvNS_16Flash_fwd_paramsE --------------------------
	.section	.nv.shared._ZN5flash24flash_fwd_splitkv_kernelI23Flash_fwd_kernel_traitsILi64ELi64ELi128ELi4ELb0ELb0EN7cutlass6half_tE19Flash_kernel_traitsILi64ELi64ELi128ELi4ES3_EELb1ELb0ELb0ELb0ELb1ELb0ELb1ELb0EEEvNS_16Flash_fwd_paramsE,"aw",@nobits
	.sectionflags	@""
	.align	16
	.zero		1024


//--------------------- .nv.shared._ZN5flash24flash_fwd_splitkv_kernelI23Flash_fwd_kernel_traitsILi64ELi64ELi128ELi4ELb0ELb0EN7cutlass6half_tE19Flash_kernel_traitsILi64ELi64ELi128ELi4ES3_EELb1ELb0ELb0ELb0ELb1ELb1ELb1ELb0EEEvNS_16Flash_fwd_paramsE --------------------------
	.section	.nv.shared._ZN5flash24flash_fwd_splitkv_kernelI23Flash_fwd_kernel_traitsILi64ELi64ELi128ELi4ELb0ELb0EN7cutlass6half_tE19Flash_kernel_traitsILi64ELi64ELi128ELi4ES3_EELb1ELb0ELb0ELb0ELb1ELb1ELb1ELb0EEEvNS_16Flash_fwd_paramsE,"aw",@nobits
	.sectionflags	@""
	.align	16
	.zero		1024


//--------------------- .nv.shared._ZN5flash24flash_fwd_splitkv_kernelI23Flash_fwd_kernel_traitsILi64ELi64ELi128ELi4ELb0ELb0EN7cutlass6half_tE19Flash_kernel_traitsILi64ELi64ELi128ELi4ES3_EELb1ELb0ELb1ELb0ELb0ELb0ELb1ELb0EEEvNS_16Flash_fwd_paramsE --------------------------
	.section	.nv.shared._ZN5flash24flash_fwd_splitkv_kernelI23Flash_fwd_kernel_traitsILi64ELi64ELi128ELi4ELb0ELb0EN7cutlass6half_tE19Flash_kernel_traitsILi64ELi64ELi128ELi4ES3_EELb1ELb0ELb1ELb0ELb0ELb0ELb1ELb0EEEvNS_16Flash_fwd_paramsE,"aw",@nobits
	.sectionflags	@""
	.align	16
	.zero		1024


//--------------------- .nv.shared._ZN5flash24flash_fwd_splitkv_kernelI23Flash_fwd_kernel_traitsILi64ELi64ELi128ELi4ELb0ELb0EN7cutlass6half_tE19Flash_kernel_traitsILi64ELi64ELi128ELi4ES3_EELb1ELb0ELb1ELb0ELb0ELb1ELb1ELb0EEEvNS_16Flash_fwd_paramsE --------------------------
	.section	.nv.shared._ZN5flash24flash_fwd_splitkv_kernelI23Flash_fwd_kernel_traitsILi64ELi64ELi128ELi4ELb0ELb0EN7cutlass6half_tE19Flash_kernel_traitsILi64ELi64ELi128ELi4ES3_EELb1ELb0ELb1ELb0ELb0ELb1ELb1ELb0EEEvNS_16Flash_fwd_paramsE,"aw",@nobits
	.sectionflags	@""
	.align	16
	.zero		1024


//--------------------- .nv.shared._ZN5flash24flash_fwd_splitkv_kernelI23Flash_fwd_kernel_traitsILi64ELi64ELi128ELi4ELb0ELb0EN7cutlass6half_tE19Flash_kernel_traitsILi64ELi64ELi128ELi4ES3_EELb1ELb0ELb0ELb0ELb1ELb0ELb1ELb1EEEvNS_16Flash_fwd_paramsE --------------------------
	.section	.nv.shared._ZN5flash24flash_fwd_splitkv_kernelI23Flash_fwd_kernel_traitsILi64ELi64ELi128ELi4ELb0ELb0EN7cutlass6half_tE19Flash_kernel_traitsILi64ELi64ELi128ELi4ES3_EELb1ELb0ELb0ELb0ELb1ELb0ELb1ELb1EEEvNS_16Flash_fwd_paramsE,"aw",@nobits
	.sectionflags	@""
	.align	16
	.zero		1024


//--------------------- .nv.shared._ZN5flash24flash_fwd_splitkv_kernelI23Flash_fwd_kernel_traitsILi64ELi64ELi128ELi4ELb0ELb0EN7cutlass6half_tE19Flash_kernel_traitsILi64ELi64ELi128ELi4ES3_EELb1ELb0ELb0ELb0ELb1ELb1ELb1ELb1EEEvNS_16Flash_fwd_paramsE --------------------------
	.section	.nv.shared._ZN5flash24flash_fwd_splitkv_kernelI23Flash_fwd_kernel_traitsILi64ELi64ELi128ELi4ELb0ELb0EN7cutlass6half_tE19Flash_kernel_traitsILi64ELi64ELi128ELi4ES3_EELb1ELb0ELb0ELb0ELb1ELb1ELb1ELb1EEEvNS_16Flash_fwd_paramsE,"aw",@nobits
	.sectionflags	@""
	.align	16
	.zero		1024


//--------------------- .nv.shared._ZN5flash24flash_fwd_splitkv_kernelI23Flash_fwd_kernel_traitsILi64ELi64ELi128ELi4ELb0ELb0EN7cutlass6half_tE19Flash_kernel_traitsILi64ELi64ELi128ELi4ES3_EELb1ELb0ELb1ELb0ELb0ELb0ELb1ELb1EEEvNS_16Flash_fwd_paramsE --------------------------
	.section	.nv.shared._ZN5flash24flash_fwd_splitkv_kernelI23Flash_fwd_kernel_traitsILi64ELi64ELi128ELi4ELb0ELb0EN7cutlass6half_tE19Flash_kernel_traitsILi64ELi64ELi128ELi4ES3_EELb1ELb0ELb1ELb0ELb0ELb0ELb1ELb1EEEvNS_16Flash_fwd_paramsE,"aw",@nobits
	.sectionflags	@""
	.align	16
	.zero		1024


//--------------------- .nv.shared._ZN5flash24flash_fwd_splitkv_kernelI23Flash_fwd_kernel_traitsILi64ELi64ELi128ELi4ELb0ELb0EN7cutlass6half_tE19Flash_kernel_traitsILi64ELi64ELi128ELi4ES3_EELb1ELb0ELb1ELb0ELb0ELb1ELb1ELb1EEEvNS_16Flash_fwd_paramsE --------------------------
	.section	.nv.shared._ZN5flash24flash_fwd_splitkv_kernelI23Flash_fwd_kernel_traitsILi64ELi64ELi128ELi4ELb0ELb0EN7cutlass6half_tE19Flash_kernel_traitsILi64ELi64ELi128ELi4ES3_EELb1ELb0ELb1ELb0ELb0ELb1ELb1ELb1EEEvNS_16Flash_fwd_paramsE,"aw",@nobits
	.sectionflags	@""
	.align	16
	.zero		1024


//--------------------- .nv.constant0._ZN5flash32flash_fwd_splitkv_combine_kernelI23Flash_fwd_kernel_traitsILi64ELi64ELi256ELi4ELb0ELb0EN7cutlass6half_tE19Flash_kernel_traitsILi64ELi64ELi256ELi4ES3_EELi8ELi7ELb0EEEvNS_16Flash_fwd_paramsE --------------------------
	.section	.nv.constant0._ZN5flash32flash_fwd_splitkv_combine_kernelI23Flash_fwd_kernel_traitsILi64ELi64ELi256ELi4ELb0ELb0EN7cutlass6half_tE19Flash_kernel_traitsILi64ELi64ELi256ELi4ES3_EELi8ELi7ELb0EEEvNS_16Flash_fwd_paramsE,"a",@progbits
	.sectionflags	@""
	.align	4
.nv.constant0._ZN5flash32flash_fwd_splitkv_combine_kernelI23Flash_fwd_kernel_traitsILi64ELi64ELi256ELi4ELb0ELb0EN7cutlass6half_tE19Flash_kernel_traitsILi64ELi64ELi256ELi4ES3_EELi8ELi7ELb0EEEvNS_16Flash_fwd_paramsE:
	.zero		1360


//--------------------- .nv.constant0._ZN5flash32flash_fwd_splitkv_combine_kernelI23Flash_fwd_kernel_traitsILi64ELi64ELi256ELi4ELb0ELb0EN7cutlass6half_tE19Flash_kernel_traitsILi64ELi64ELi256ELi4ES3_EELi8ELi6ELb0EEEvNS_16Flash_fwd_paramsE --------------------------
	.section	.nv.constant0._ZN5flash32flash_fwd_splitkv_combine_kernelI23Flash_fwd_kernel_traitsILi64ELi64ELi256ELi4ELb0ELb0EN7cutlass6half_tE19Flash_kernel_traitsILi64ELi64ELi256ELi4ES3_EELi8ELi6ELb0EEEvNS_16Flash_fwd_paramsE,"a",@progbits
	.sectionflags	@""
	.align	4
.nv.constant0._ZN5flash32flash_fwd_splitkv_combine_kernelI23Flash_fwd_kernel_traitsILi64ELi64ELi256ELi4ELb0ELb0EN7cutlass6half_tE19Flash_kernel_traitsILi64ELi64ELi256ELi4ES3_EELi8ELi6ELb0EEEvNS_16Flash_fwd_paramsE:
	.zero		1360


//--------------------- .nv.constant0._ZN5flash32flash_fwd_splitkv_combine_kernelI23Flash_fwd_kernel_traitsILi64ELi64ELi256ELi4ELb0ELb0EN7cutlass6half_tE19Flash_kernel_traitsILi64ELi64ELi256ELi4ES3_EELi8ELi5ELb0EEEvNS_16Flash_fwd_paramsE --------------------------
	.section	.nv.constant0._ZN5flash32flash_fwd_splitkv_combine_kernelI23Flash_fwd_kernel_traitsILi64ELi64ELi256ELi4ELb0ELb0EN7cutlass6half_tE19Flash_kernel_traitsILi64ELi64ELi256ELi4ES3_EELi8ELi5ELb0EEEvNS_16Flash_fwd_paramsE,"a",@progbits
	.sectionflags	@""
	.align	4
.nv.constant0._ZN5flash32flash_fwd_splitkv_combine_kernelI23Flash_fwd_kernel_traitsILi64ELi64ELi256ELi4ELb0ELb0EN7cutlass6half_tE19Flash_kernel_traitsILi64ELi64ELi256ELi4ES3_EELi8ELi5ELb0EEEvNS_16Flash_fwd_paramsE:
	.zero		1360


//--------------------- .nv.constant0._ZN5flash32flash_fwd_splitkv_combine_kernelI23Flash_fwd_kernel_traitsILi64ELi64ELi256ELi4ELb0ELb0EN7cutlass6half_tE19Flash_kernel_traitsILi64ELi64ELi256ELi4ES3_EELi8ELi4ELb0EEEvNS_16Flash_fwd_paramsE --------------------------
	.section	.nv.constant0._ZN5flash32flash_fwd_splitkv_combine_kernelI23Flash_fwd_kernel_traitsILi64ELi64ELi256ELi4ELb0ELb0EN7cutlass6half_tE19Flash_kernel_traitsILi64ELi64ELi256ELi4ES3_EELi8ELi4ELb0EEEvNS_16Flash_fwd_paramsE,"a",@progbits
	.sectionflags	@""
	.align	4
.nv.constant0._ZN5flash32flash_fwd_splitkv_combine_kernelI23Flash_fwd_kernel_traitsILi64ELi64ELi256ELi4ELb0ELb0EN7cutlass6half_tE19Flash_kernel_traitsILi64ELi64ELi256ELi4ES3_EELi8ELi4ELb0EEEvNS_16Flash_fwd_paramsE:
	.zero		1360


//--------------------- .nv.constant0._ZN5flash32flash_fwd_splitkv_combine_kernelI23Flash_fwd_kernel_traitsILi64ELi64ELi256ELi4ELb0ELb0EN7cutlass6half_tE19Flash_kernel_traitsILi64ELi64ELi256ELi4ES3_EELi8ELi3ELb0EEEvNS_16Flash_fwd_paramsE --------------------------
	.section	.nv.constant0._ZN5flash32flash_fwd_splitkv_combine_kernelI23Flash_fwd_kernel_traitsILi64ELi64ELi256ELi4ELb0ELb0EN7cutlass6half_tE19Flash_kernel_traitsILi64ELi64ELi256ELi4ES3_EELi8ELi3ELb0EEEvNS_16Flash_fwd_paramsE,"a",@progbits
	.sectionflags	@""
	.align	4
.nv.constant0._ZN5flash32flash_fwd_splitkv_combine_kernelI23Flash_fwd_kernel_traitsILi64ELi64ELi256ELi4ELb0ELb0EN7cutlass6half_tE19Flash_kernel_traitsILi64ELi64ELi256ELi4ES3_EELi8ELi3ELb0EEEvNS_16Flash_fwd_paramsE:
	.zero		1360


//--------------------- .nv.constant0._ZN5flash32flash_fwd_splitkv_combine_kernelI23Flash_fwd_kernel_traitsILi64ELi64ELi256ELi4ELb0ELb0EN7cutlass6half_tE19Flash_kernel_traitsILi64ELi64ELi256ELi4ES3_EELi8ELi2ELb0EEEvNS_16Flash_fwd_paramsE --------------------------
	.section	.nv.constant0._ZN5flash32flash_fwd_splitkv_combine_kernelI23Flash_fwd_kernel_traitsILi64ELi64ELi256ELi4ELb0ELb0EN7cutlass6half_tE19Flash_kernel_traitsILi64ELi64ELi256ELi4ES3_EELi8ELi2ELb0EEEvNS_16Flash_fwd_paramsE,"a",@progbits
	.sectionflags	@""
	.align	4
.nv.constant0._ZN5flash32flash_fwd_splitkv_combine_kernelI23Flash_fwd_kernel_traitsILi64ELi64ELi256ELi4ELb0ELb0EN7cutlass6half_tE19Flash_kernel_traitsILi64ELi64ELi256ELi4ES3_EELi8ELi2ELb0EEEvNS_16Flash_fwd_paramsE:
	.zero		1360


//--------------------- .nv.constant0._ZN5flash32flash_fwd_splitkv_combine_kernelI23Flash_fwd_kernel_traitsILi64ELi64ELi256ELi4ELb0ELb0EN7cutlass6half_tE19Flash_kernel_traitsILi64ELi64ELi256ELi4ES3_EELi8ELi1ELb0EEEvNS_16Flash_fwd_paramsE --------------------------
	.section	.nv.constant0._ZN5flash32flash_fwd_splitkv_combine_kernelI23Flash_fwd_kernel_traitsILi64ELi64ELi256ELi4ELb0ELb0EN7cutlass6half_tE19Flash_kernel_traitsILi64ELi64ELi256ELi4ES3_EELi8ELi1ELb0EEEvNS_16Flash_fwd_paramsE,"a",@progbits
	.sectionflags	@""
	.align	4
.nv.constant0._ZN5flash32flash_fwd_splitkv_combine_kernelI23Flash_fwd_kernel_traitsILi64ELi64ELi256ELi4ELb0ELb0EN7cutlass6half_tE19Flash_kernel_traitsILi64ELi64ELi256ELi4ES3_EELi8ELi1ELb0EEEvNS_16Flash_fwd_paramsE:
	.zero		1360


//--------------------- .nv.constant0._ZN5flash32flash_fwd_splitkv_combine_kernelI23Flash_fwd_kernel_traitsILi64ELi64ELi256ELi4ELb0ELb0EN7cutlass6half_tE19Flash_kernel_traitsILi64ELi64ELi256ELi4ES3_EELi8ELi7ELb1EEEvNS_16Flash_fwd_paramsE --------------------------
	.section	.nv.constant0._ZN5flash32flash_fwd_splitkv_combine_kernelI23Flash_fwd_kernel_traitsILi64ELi64ELi256ELi4ELb0ELb0EN7cutlass6half_tE19Flash_kernel_traitsILi64ELi64ELi256ELi4ES3_EELi8ELi7ELb1EEEvNS_16Flash_fwd_paramsE,"a",@progbits
	.sectionflags	@""
	.align	4
.nv.constant0._ZN5flash32flash_fwd_splitkv_combine_kernelI23Flash_fwd_kernel_traitsILi64ELi64ELi256ELi4ELb0ELb0EN7cutlass6half_tE19Flash_kernel_traitsILi64ELi64ELi256ELi4ES3_EELi8ELi7ELb1EEEvNS_16Flash_fwd_paramsE:
	.zero		1360


//--------------------- .nv.constant0._ZN5flash32flash_fwd_splitkv_combine_kernelI23Flash_fwd_kernel_traitsILi64ELi64ELi256ELi4ELb0ELb0EN7cutlass6half_tE19Flash_kernel_traitsILi64ELi64ELi256ELi4ES3_EELi8ELi6ELb1EEEvNS_16Flash_fwd_paramsE --------------------------
	.section	.nv.constant0._ZN5flash32flash_fwd_splitkv_combine_kernelI23Flash_fwd_kernel_traitsILi64ELi64ELi256ELi4ELb0ELb0EN7cutlass6half_tE19Flash_kernel_traitsILi64ELi64ELi256ELi4ES3_EELi8ELi6ELb1EEEvNS_16Flash_fwd_paramsE,"a",@progbits
	.sectionflags	@""
	.align	4
.nv.constant0._ZN5flash32flash_fwd_splitkv_combine_kernelI23Flash_fwd_kernel_traitsILi64ELi64ELi256ELi4ELb0ELb0EN7cutlass6half_tE19Flash_kernel_traitsILi64ELi64ELi256ELi4ES3_EELi8ELi6ELb1EEEvNS_16Flash_fwd_paramsE:
	.zero		1360


//--------------------- .nv.constant0._ZN5flash32flash_fwd_splitkv_combine_kernelI23Flash_fwd_kernel_traitsILi64ELi64ELi256ELi4ELb0ELb0EN7cutlass6half_tE19Flash_kernel_traitsILi64ELi64ELi256ELi4ES3_EELi8ELi5ELb1EEEvNS_16Flash_fwd_paramsE --------------------------
	.section	.nv.constant0._ZN5flash32flash_fwd_splitkv_combine_kernelI23Flash_fwd_kernel_traitsILi64ELi64ELi256ELi4ELb0ELb0EN7cutlass6half_tE19Flash_kernel_traitsILi64ELi64ELi256ELi4ES3_EELi8ELi5ELb1EEEvNS_16Flash_fwd_paramsE,"a",@progbits
	.sectionflags	@""
	.align	4
.nv.constant0._ZN5flash32flash_fwd_splitkv_combine_kernelI23Flash_fwd_kernel_traitsILi64ELi64ELi256ELi4ELb0ELb0EN7cutlass6half_tE19Flash_kernel_traitsILi64ELi64ELi256ELi4ES3_EELi8ELi5ELb1EEEvNS_16Flash_fwd_paramsE:
	.zero		1360


//--------------------- .nv.constant0._ZN5flash32flash_fwd_splitkv_combine_kernelI23Flash_fwd_kernel_traitsILi64ELi64ELi256ELi4ELb0ELb0EN7cutlass6half_tE19Flash_kernel_traitsILi64ELi64ELi256ELi4ES3_EELi8ELi4ELb1EEEvNS_16Flash_fwd_paramsE --------------------------
	.section	.nv.constant0._ZN5flash32flash_fwd_splitkv_combine_kernelI23Flash_fwd_kernel_traitsILi64ELi64ELi256ELi4ELb0ELb0EN7cutlass6half_tE19Flash_kernel_traitsILi64ELi64ELi256ELi4ES3_EELi8ELi4ELb1EEEvNS_16Flash_fwd_paramsE,"a",@progbits
	.sectionflags	@""
	.align	4
.nv.constant0._ZN5flash32flash_fwd_splitkv_combine_kernelI23Flash_fwd_kernel_traitsILi64ELi64ELi256ELi4ELb0ELb0EN7cutlass6half_tE19Flash_kernel_traitsILi64ELi64ELi256ELi4ES3_EELi8ELi4ELb1EEEvNS_16Flash_fwd_paramsE:
	.zero		1360


//--------------------- .nv.constant0._ZN5flash32flash_fwd_splitkv_combine_kernelI23Flash_fwd_kernel_traitsILi64ELi64ELi256ELi4ELb0ELb0EN7cutlass6half_tE19Flash_kernel_traitsILi64ELi64ELi256ELi4ES3_EELi8ELi3ELb1EEEvNS_16Flash_fwd_paramsE --------------------------
	.section	.nv.constant0._ZN5flash32flash_fwd_splitkv_combine_kernelI23Flash_fwd_kernel_traitsILi64ELi64ELi256ELi4ELb0ELb0EN7cutlass6half_tE19Flash_kernel_traitsILi64ELi64ELi256ELi4ES3_EELi8ELi3ELb1EEEvNS_16Flash_fwd_paramsE,"a",@progbits
	.sectionflags	@""
	.align	4
.nv.constant0._ZN5flash32flash_fwd_splitkv_combine_kernelI23Flash_fwd_kernel_traitsILi64ELi64ELi256ELi4ELb0ELb0EN7cutlass6half_tE19Flash_kernel_traitsILi64ELi64ELi256ELi4ES3_EELi8ELi3ELb1EEEvNS_16Flash_fwd_paramsE:
	.zero		1360


//--------------------- .nv.constant0._ZN5flash32flash_fwd_splitkv_combine_kernelI23Flash_fwd_kernel_traitsILi64ELi64ELi256ELi4ELb0ELb0EN7cutlass6half_tE19Flash_kernel_traitsILi64ELi64ELi256ELi4ES3_EELi8ELi2ELb1EEEvNS_16Flash_fwd_paramsE --------------------------
	.section	.nv.constant0._ZN5flash32flash_fwd_splitkv_combine_kernelI23Flash_fwd_kernel_traitsILi64ELi64ELi256ELi4ELb0ELb0EN7cutlass6half_tE19Flash_kernel_traitsILi64ELi64ELi256ELi4ES3_EELi8ELi2ELb1EEEvNS_16Flash_fwd_paramsE,"a",@progbits
	.sectionflags	@""
	.align	4
.nv.constant0._ZN5flash32flash_fwd_splitkv_combine_kernelI23Flash_fwd_kernel_traitsILi64ELi64ELi256ELi4ELb0ELb0EN7cutlass6half_tE19Flash_kernel_traitsILi64ELi64ELi256ELi4ES3_EELi8ELi2ELb1EEEvNS_16Flash_fwd_paramsE:
	.zero		1360


//--------------------- .nv.constant0._ZN5flash32flash_fwd_splitkv_combine_kernelI23Flash_fwd_kernel_traitsILi64ELi64ELi256ELi4ELb0ELb0EN7cutlass6half_tE19Flash_kernel_traitsILi64ELi64ELi256ELi4ES3_EELi8ELi1ELb1EEEvNS_16Flash_fwd_paramsE --------------------------
	.section	.nv.constant0._ZN5flash32flash_fwd_splitkv_combine_kernelI23Flash_fwd_kernel_traitsILi64ELi64ELi256ELi4ELb0ELb0EN7cutlass6half_tE19Flash_kernel_traitsILi64ELi64ELi256ELi4ES3_EELi8ELi1ELb1EEEvNS_16Flash_fwd_paramsE,"a",@progbits
	.sectionflags	@""
	.align	4
.nv.constant0._ZN5flash32flash_fwd_splitkv_combine_kernelI23Flash_fwd_kernel_traitsILi64ELi64ELi256ELi4ELb0ELb0EN7cutlass6half_tE19Flash_kernel_traitsILi64ELi64ELi256ELi4ES3_EELi8ELi1ELb1EEEvNS_16Flash_fwd_paramsE:
	.zero		1360


//--------------------- .nv.constant0._ZN5flash24flash_fwd_splitkv_kernelI23Flash_fwd_kernel_traitsILi64ELi64ELi256ELi4ELb0ELb0EN7cutlass6half_tE19Flash_kernel_traitsILi64ELi64ELi256ELi4ES3_EELb1ELb0ELb0ELb0ELb0ELb0ELb0ELb0EEEvNS_16Flash_fwd_paramsE --------------------------
	.section	.nv.constant0._ZN5flash24flash_fwd_splitkv_kernelI23Flash_fwd_kernel_traitsILi64ELi64ELi256ELi4ELb0ELb0EN7cutlass6half_tE19Flash_kernel_traitsILi64ELi64ELi256ELi4ES3_EELb1ELb0ELb0ELb0ELb0ELb0ELb0ELb0EEEvNS_16Flash_fwd_paramsE,"a",@progbits
	.sectionflags	@""
	.align	4
.nv.constant0._ZN5flash24flash_fwd_splitkv_kernelI23Flash_fwd_kernel_traitsILi64ELi64ELi256ELi4ELb0ELb0EN7cutlass6half_tE19Flash_kernel_traitsILi64ELi64ELi256ELi4ES3_EELb1ELb0ELb0ELb0ELb0ELb0ELb0ELb0EEEvNS_16Flash_fwd_paramsE:
	.zero		1360


//--------------------- .nv.constant0._ZN5flash24flash_fwd_splitkv_kernelI23Flash_fwd_kernel_traitsILi64ELi64ELi256ELi4ELb0ELb0EN7cutlass6half_tE19Flash_kernel_traitsILi64ELi64ELi256ELi4ES3_EELb1ELb0ELb0ELb0ELb0ELb1ELb0ELb0EEEvNS_16Flash_fwd_paramsE --------------------------
	.section	.nv.constant0._ZN5flash24flash_fwd_splitkv_kernelI23Flash_fwd_kernel_traitsILi64ELi64ELi256ELi4ELb0ELb0EN7cutlass6half_tE19Flash_kernel_traitsILi64ELi64ELi256ELi4ES3_EELb1ELb0ELb0ELb0ELb0ELb1ELb0ELb0EEEvNS_16Flash_fwd_paramsE,"a",@progbits
	.sectionflags	@""
	.align	4
.nv.constant0._ZN5flash24flash_fwd_splitkv_kernelI23Flash_fwd_kernel_traitsILi64ELi64ELi256ELi4ELb0ELb0EN7cutlass6half_tE19Flash_kernel_traitsILi64ELi64ELi256ELi4ES3_EELb1ELb0ELb0ELb0ELb0ELb1ELb0ELb0EEEvNS_16Flash_fwd_paramsE:
	.zero		1360


//--------------------- .nv.constant0._ZN5flash24flash_fwd_splitkv_kernelI23Flash_fwd_kernel_traitsILi64ELi64ELi256ELi4ELb0ELb0EN7cutlass6half_tE19Flash_kernel_traitsILi64ELi64ELi256ELi4ES3_EELb1ELb0ELb0ELb0ELb0ELb0ELb0ELb1EEEvNS_16Flash_fwd_paramsE --------------------------
	.section	.nv.constant0._ZN5flash24flash_fwd_splitkv_kernelI23Flash_fwd_kernel_traitsILi64ELi64ELi256ELi4ELb0ELb0EN7cutlass6half_tE19Flash_kernel_traitsILi64ELi64ELi256ELi4ES3_EELb1ELb0ELb0ELb0ELb0ELb0ELb0ELb1EEEvNS_16Flash_fwd_paramsE,"a",@progbits
	.sectionflags	@""
	.align	4
.nv.constant0._ZN5flash24flash_fwd_splitkv_kernelI23Flash_fwd_kernel_traitsILi64ELi64ELi256ELi4ELb0ELb0EN7cutlass6half_tE19Flash_kernel_traitsILi64ELi64ELi256ELi4ES3_EELb1ELb0ELb0ELb0ELb0ELb0ELb0ELb1EEEvNS_16Flash_fwd_paramsE:
	.zero		1360


//--------------------- .nv.constant0._ZN5flash24flash_fwd_splitkv_kernelI23Flash_fwd_kernel_traitsILi64ELi64ELi256ELi4ELb0ELb0EN7cutlass6half_tE19Flash_kernel_traitsILi64ELi64ELi256ELi4ES3_EELb1ELb0ELb0ELb0ELb0ELb1ELb0ELb1EEEvNS_16Flash_fwd_paramsE --------------------------
	.section	.nv.constant0._ZN5flash24flash_fwd_splitkv_kernelI23Flash_fwd_kernel_traitsILi64ELi64ELi256ELi4ELb0ELb0EN7cutlass6half_tE19Flash_kernel_traitsILi64ELi64ELi256ELi4ES3_EELb1ELb0ELb0ELb0ELb0ELb1ELb0ELb1EEEvNS_16Flash_fwd_paramsE,"a",@progbits
	.sectionflags	@""
	.align	4
.nv.constant0._ZN5flash24flash_fwd_splitkv_kernelI23Flash_fwd_kernel_traitsILi64ELi64ELi256ELi4ELb0ELb0EN7cutlass6half_tE19Flash_kernel_traitsILi64ELi64ELi256ELi4ES3_EELb1ELb0ELb0ELb0ELb0ELb1ELb0ELb1EEEvNS_16Flash_fwd_paramsE:
	.zero		1360


//--------------------- .nv.constant0._ZN5flash24flash_fwd_splitkv_kernelI23Flash_fwd_kernel_traitsILi64ELi64ELi256ELi4ELb0ELb0EN7cutlass6half_tE19Flash_kernel_traitsILi64ELi64ELi256ELi4ES3_EELb1ELb0ELb0ELb0ELb0ELb0ELb1ELb0EEEvNS_16Flash_fwd_paramsE --------------------------
	.section	.nv.constant0._ZN5flash24flash_fwd_splitkv_kernelI23Flash_fwd_kernel_traitsILi64ELi64ELi256ELi4ELb0ELb0EN7cutlass6half_tE19Flash_kernel_traitsILi64ELi64ELi256ELi4ES3_EELb1ELb0ELb0ELb0ELb0ELb0ELb1ELb0EEEvNS_16Flash_fwd_paramsE,"a",@progbits
	.sectionflags	@""
	.align	4
.nv.constant0._ZN5flash24flash_fwd_splitkv_kernelI23Flash_fwd_kernel_traitsILi64ELi64ELi256ELi4ELb0ELb0EN7cutlass6half_tE19Flash_kernel_traitsILi64ELi64ELi256ELi4ES3_EELb1ELb0ELb0ELb0ELb0ELb0ELb1ELb0EEEvNS_16Flash_fwd_paramsE:
	.zero		1360


//--------------------- .nv.constant0._ZN5flash24flash_fwd_splitkv_kernelI23Flash_fwd_kernel_traitsILi64ELi64ELi256ELi4ELb0ELb0EN7cutlass6half_tE19Flash_kernel_traitsILi64ELi64ELi256ELi4ES3_EELb1ELb0ELb0ELb0ELb0ELb1ELb1ELb0EEEvNS_16Flash_fwd_paramsE --------------------------
	.section	.nv.constant0._ZN5flash24flash_fwd_splitkv_kernelI23Flash_fwd_kernel_traitsILi64ELi64ELi256ELi4ELb0ELb0EN7cutlass6half_tE19Flash_kernel_traitsILi64ELi64ELi256ELi4ES3_EELb1ELb0ELb0ELb0ELb0ELb1ELb1ELb0EEEvNS_16Flash_fwd_paramsE,"a",@progbits
	.sectionflags	@""
	.align	4
.nv.constant0._ZN5flash24flash_fwd_splitkv_kernelI23Flash_fwd_kernel_traitsILi64ELi64ELi256ELi4ELb0ELb0EN7cutlass6half_tE19Flash_kernel_traitsILi64ELi64ELi256ELi4ES3_EELb1ELb0ELb0ELb0ELb0ELb1ELb1ELb0EEEvNS_16Flash_fwd_paramsE:
	.zero		1360


//--------------------- .nv.constant0._ZN5flash24flash_fwd_splitkv_kernelI23Flash_fwd_kernel_traitsILi64ELi64ELi256ELi4ELb0ELb0EN7cutlass6half_tE19Flash_kernel_traitsILi64ELi64ELi256ELi4ES3_EELb1ELb0ELb0ELb0ELb0ELb0ELb1ELb1EEEvNS_16Flash_fwd_paramsE --------------------------
	.section	.nv.constant0._ZN5flash24flash_fwd_splitkv_kernelI23Flash_fwd_kernel_traitsILi64ELi64ELi256ELi4ELb0ELb0EN7cutlass6half_tE19Flash_kernel_traitsILi64ELi64ELi256ELi4ES3_EELb1ELb0ELb0ELb0ELb0ELb0ELb1ELb1EEEvNS_16Flash_fwd_paramsE,"a",@progbits
	.sectionflags	@""
	.align	4
.nv.constant0._ZN5flash24flash_fwd_splitkv_kernelI23Flash_fwd_kernel_traitsILi64ELi64ELi256ELi4ELb0ELb0EN7cutlass6half_tE19Flash_kernel_traitsILi64ELi64ELi256ELi4ES3_EELb1ELb0ELb0ELb0ELb0ELb0ELb1ELb1EEEvNS_16Flash_fwd_paramsE:
	.zero		1360


//--------------------- .nv.constant0._ZN5flash24flash_fwd_splitkv_kernelI23Flash_fwd_kernel_traitsILi64ELi64ELi256ELi4ELb0ELb0EN7cutlass6half_tE19Flash_kernel_traitsILi64ELi64ELi256ELi4ES3_EELb1ELb0ELb0ELb0ELb0ELb1ELb1ELb1EEEvNS_16Flash_fwd_paramsE --------------------------
	.section	.nv.constant0._ZN5flash24flash_fwd_splitkv_kernelI23Flash_fwd_kernel_traitsILi64ELi64ELi256ELi4ELb0ELb0EN7cutlass6half_tE19Flash_kernel_traitsILi64ELi64ELi256ELi4ES3_EELb1ELb0ELb0ELb0ELb0ELb1ELb1ELb1EEEvNS_16Flash_fwd_paramsE,"a",@progbits
	.sectionflags	@""
	.align	4
.nv.constant0._ZN5flash24flash_fwd_splitkv_kernelI23Flash_fwd_kernel_traitsILi64ELi64ELi256ELi4ELb0ELb0EN7cutlass6half_tE19Flash_kernel_traitsILi64ELi64ELi256ELi4ES3_EELb1ELb0ELb0ELb0ELb0ELb1ELb1ELb1EEEvNS_16Flash_fwd_paramsE:
	.zero		1360


//--------------------- .nv.constant0._ZN5flash24flash_fwd_splitkv_kernelI23Flash_fwd_kernel_traitsILi64ELi64ELi256ELi4ELb0ELb0EN7cutlass6half_tE19Flash_kernel_traitsILi64ELi64ELi256ELi4ES3_EELb1ELb0ELb0ELb1ELb1ELb0ELb0ELb0EEEvNS_16Flash_fwd_paramsE --------------------------
	.section	.nv.constant0._ZN5flash24flash_fwd_splitkv_kernelI23Flash_fwd_kernel_traitsILi64ELi64ELi256ELi4ELb0ELb0EN7cutlass6half_tE19Flash_kernel_traitsILi64ELi64ELi256ELi4ES3_EELb1ELb0ELb0ELb1ELb1ELb0ELb0ELb0EEEvNS_16Flash_fwd_paramsE,"a",@progbits
	.sectionflags	@""
	.align	4
.nv.constant0._ZN5flash24flash_fwd_splitkv_kernelI23Flash_fwd_kernel_traitsILi64ELi64ELi256ELi4ELb0ELb0EN7cutlass6half_tE19Flash_kernel_traitsILi64ELi64ELi256ELi4ES3_EELb1ELb0ELb0ELb1ELb1ELb0ELb0ELb0EEEvNS_16Flash_fwd_paramsE:
	.zero		1360


//--------------------- .nv.constant0._ZN5flash24flash_fwd_splitkv_kernelI23Flash_fwd_kernel_traitsILi64ELi64ELi256ELi4ELb0ELb0EN7cutlass6half_tE19Flash_kernel_traitsILi64ELi64ELi256ELi4ES3_EELb1ELb0ELb0ELb1ELb1ELb1ELb0ELb0EEEvNS_16Flash_fwd_paramsE --------------------------
	.section	.nv.constant0._ZN5flash24flash_fwd_splitkv_kernelI23Flash_fwd_kernel_traitsILi64ELi64ELi256ELi4ELb0ELb0EN7cutlass6half_tE19Flash_kernel_traitsILi64ELi64ELi256ELi4ES3_EELb1ELb0ELb0ELb1ELb1ELb1ELb0ELb0EEEvNS_16Flash_fwd_paramsE,"a",@progbits
	.sectionflags	@""
	.align	4
.nv.constant0._ZN5flash24flash_fwd_splitkv_kernelI23Flash_fwd_kernel_traitsILi64ELi64ELi256ELi4ELb0ELb0EN7cutlass6half_tE19Flash_kernel_traitsILi64ELi64ELi256ELi4ES3_EELb1ELb0ELb0ELb1ELb1ELb1ELb0ELb0EEEvNS_16Flash_fwd_paramsE:
	.zero		1360


//--------------------- .nv.constant0._ZN5flash24flash_fwd_splitkv_kernelI23Flash_fwd_kernel_traitsILi64ELi64ELi256ELi4ELb0ELb0EN7cutlass6half_tE19Flash_kernel_traitsILi64ELi64ELi256ELi4ES3_EELb1ELb0ELb0ELb1ELb1ELb0ELb1ELb0EEEvNS_16Flash_fwd_paramsE --------------------------
	.section	.nv.constant0._ZN5flash24flash_fwd_splitkv_kernelI23Flash_fwd_kernel_traitsILi64ELi64ELi256ELi4ELb0ELb0EN7cutlass6half_tE19Flash_kernel_traitsILi64ELi64ELi256ELi4ES3_EELb1ELb0ELb0ELb1ELb1ELb0ELb1ELb0EEEvNS_16Flash_fwd_paramsE,"a",@progbits
	.sectionflags	@""
	.align	4
.nv.constant0._ZN5flash24flash_fwd_splitkv_kernelI23Flash_fwd_kernel_traitsILi64ELi64ELi256ELi4ELb0ELb0EN7cutlass6half_tE19Flash_kernel_traitsILi64ELi64ELi256ELi4ES3_EELb1ELb0ELb0ELb1ELb1ELb0ELb1ELb0EEEvNS_16Flash_fwd_paramsE:
	.zero		1360


//--------------------- .nv.constant0._ZN5flash24flash_fwd_splitkv_kernelI23Flash_fwd_kernel_traitsILi64ELi64ELi256ELi4ELb0ELb0EN7cutlass6half_tE19Flash_kernel_traitsILi64ELi64ELi256ELi4ES3_EELb1ELb0ELb0ELb1ELb1ELb1ELb1ELb0EEEvNS_16Flash_fwd_paramsE --------------------------
	.section	.nv.constant0._ZN5flash24flash_fwd_splitkv_kernelI23Flash_fwd_kernel_traitsILi64ELi64ELi256ELi4ELb0ELb0EN7cutlass6half_tE19Flash_kernel_traitsILi64ELi64ELi256ELi4ES3_EELb1ELb0ELb0ELb1ELb1ELb1ELb1ELb0EEEvNS_16Flash_fwd_paramsE,"a",@progbits
	.sectionflags	@""
	.align	4
.nv.constant0._ZN5flash24flash_fwd_splitkv_kernelI23Flash_fwd_kernel_traitsILi64ELi64ELi256ELi4ELb0ELb0EN7cutlass6half_tE19Flash_kernel_traitsILi64ELi64ELi256ELi4ES3_EELb1ELb0ELb0ELb1ELb1ELb1ELb1ELb0EEEvNS_16Flash_fwd_paramsE:
	.zero		1360


//--------------------- .nv.constant0._ZN5flash24flash_fwd_splitkv_kernelI23Flash_fwd_kernel_traitsILi64ELi64ELi256ELi4ELb0ELb0EN7cutlass6half_tE19Flash_kernel_traitsILi64ELi64ELi256ELi4ES3_EELb1ELb0ELb0ELb0ELb1ELb0ELb0ELb0EEEvNS_16Flash_fwd_paramsE --------------------------
	.section	.nv.constant0._ZN5flash24flash_fwd_splitkv_kernelI23Flash_fwd_kernel_traitsILi64ELi64ELi256ELi4ELb0ELb0EN7cutlass6half_tE19Flash_kernel_traitsILi64ELi64ELi256ELi4ES3_EELb1ELb0ELb0ELb0ELb1ELb0ELb0ELb0EEEvNS_16Flash_fwd_paramsE,"a",@progbits
	.sectionflags	@""
	.align	4
.nv.constant0._ZN5flash24flash_fwd_splitkv_kernelI23Flash_fwd_kernel_traitsILi64ELi64ELi256ELi4ELb0ELb0EN7cutlass6half_tE19Flash_kernel_traitsILi64ELi64ELi256ELi4ES3_EELb1ELb0ELb0ELb0ELb1ELb0ELb0ELb0EEEvNS_16Flash_fwd_paramsE:
	.zero		1360


//--------------------- .nv.constant0._ZN5flash24flash_fwd_splitkv_kernelI23Flash_fwd_kernel_traitsILi64ELi64ELi256ELi4ELb0ELb0EN7cutlass6half_tE19Flash_kernel_traitsILi64ELi64ELi256ELi4ES3_EELb1ELb0ELb0ELb0ELb1ELb1ELb0ELb0EEEvNS_16Flash_fwd_paramsE --------------------------
	.section	.nv.constant0._ZN5flash24flash_fwd_splitkv_kernelI23Flash_fwd_kernel_traitsILi64ELi64ELi256ELi4ELb0ELb0EN7cutlass6half_tE19Flash_kernel_traitsILi64ELi64ELi256ELi4ES3_EELb1ELb0ELb0ELb0ELb1ELb1ELb0ELb0EEEvNS_16Flash_fwd_paramsE,"a",@progbits
	.sectionflags	@""
	.align	4
.nv.constant0._ZN5flash24flash_fwd_splitkv_kernelI23Flash_fwd_kernel_traitsILi64ELi64ELi256ELi4ELb0ELb0EN7cutlass6half_tE19Flash_kernel_traitsILi64ELi64ELi256ELi4ES3_EELb1ELb0ELb0ELb0ELb1ELb1ELb0ELb0EEEvNS_16Flash_fwd_paramsE:
	.zero		1360


//--------------------- .nv.constant0._ZN5flash24flash_fwd_splitkv_kernelI23Flash_fwd_kernel_traitsILi64ELi64ELi256ELi4ELb0ELb0EN7cutlass6half_tE19Flash_kernel_traitsILi64ELi64ELi256ELi4ES3_EELb1ELb0ELb1ELb0ELb0ELb0ELb0ELb0EEEvNS_16Flash_fwd_paramsE --------------------------
	.section	.nv.constant0._ZN5flash24flash_fwd_splitkv_kernelI23Flash_fwd_kernel_traitsILi64ELi64ELi256ELi4ELb0ELb0EN7cutlass6half_tE19Flash_kernel_traitsILi64ELi64ELi256ELi4ES3_EELb1ELb0ELb1ELb0ELb0ELb0ELb0ELb0EEEvNS_16Flash_fwd_paramsE,"a",@progbits
	.sectionflags	@""
	.align	4
.nv.constant0._ZN5flash24flash_fwd_splitkv_kernelI23Flash_fwd_kernel_traitsILi64ELi64ELi256ELi4ELb0ELb0EN7cutlass6half_tE19Flash_kernel_traitsILi64ELi64ELi256ELi4ES3_EELb1ELb0ELb1ELb0ELb0ELb0ELb0ELb0EEEvNS_16Flash_fwd_paramsE:
	.zero		1360


//--------------------- .nv.constant0._ZN5flash24flash_fwd_splitkv_kernelI23Flash_fwd_kernel_traitsILi64ELi64ELi256ELi4ELb0ELb0EN7cutlass6half_tE19Flash_kernel_traitsILi64ELi64ELi256ELi4ES3_EELb1ELb0ELb1ELb0ELb0ELb1ELb0ELb0EEEvNS_16Flash_fwd_paramsE --------------------------
	.section	.nv.constant0._ZN5flash24flash_fwd_splitkv_kernelI23Flash_fwd_kernel_traitsILi64ELi64ELi256ELi4ELb0ELb0EN7cutlass6half_tE19Flash_kernel_traitsILi64ELi64ELi256ELi4ES3_EELb1ELb0ELb1ELb0ELb0ELb1ELb0ELb0EEEvNS_16Flash_fwd_paramsE,"a",@progbits
	.sectionflags	@""
	.align	4
.nv.constant0._ZN5flash24flash_fwd_splitkv_kernelI23Flash_fwd_kernel_traitsILi64ELi64ELi256ELi4ELb0ELb0EN7cutlass6half_tE19Flash_kernel_traitsILi64ELi64ELi256ELi4ES3_EELb1ELb0ELb1ELb0ELb0ELb1ELb0ELb0EEEvNS_16Flash_fwd_paramsE:
	.zero		1360


//--------------------- .nv.constant0._ZN5flash24flash_fwd_splitkv_kernelI23Flash_fwd_kernel_traitsILi64ELi64ELi256ELi4ELb0ELb0EN7cutlass6half_tE19Flash_kernel_traitsILi64ELi64ELi256ELi4ES3_EELb1ELb0ELb0ELb0ELb1ELb0ELb0ELb1EEEvNS_16Flash_fwd_paramsE --------------------------
	.section	.nv.constant0._ZN5flash24flash_fwd_splitkv_kernelI23Flash_fwd_kernel_traitsILi64ELi64ELi256ELi4ELb0ELb0EN7cutlass6half_tE19Flash_kernel_traitsILi64ELi64ELi256ELi4ES3_EELb1ELb0ELb0ELb0ELb1ELb0ELb0ELb1EEEvNS_16Flash_fwd_paramsE,"a",@progbits
	.sectionflags	@""
	.align	4
.nv.constant0._ZN5flash24flash_fwd_splitkv_kernelI23Flash_fwd_kernel_traitsILi64ELi64ELi256ELi4ELb0ELb0EN7cutlass6half_tE19Flash_kernel_traitsILi64ELi64ELi256ELi4ES3_EELb1ELb0ELb0ELb0ELb1ELb0ELb0ELb1EEEvNS_16Flash_fwd_paramsE:
	.zero		1360


//--------------------- .nv.constant0._ZN5flash24flash_fwd_splitkv_kernelI23Flash_fwd_kernel_traitsILi64ELi64ELi256ELi4ELb0ELb0EN7cutlass6half_tE19Flash_kernel_traitsILi64ELi64ELi256ELi4ES3_EELb1ELb0ELb0ELb0ELb1ELb1ELb0ELb1EEEvNS_16Flash_fwd_paramsE --------------------------
	.section	.nv.constant0._ZN5flash24flash_fwd_splitkv_kernelI23Flash_fwd_kernel_traitsILi64ELi64ELi256ELi4ELb0ELb0EN7cutlass6half_tE19Flash_kernel_traitsILi64ELi64ELi256ELi4ES3_EELb1ELb0ELb0ELb0ELb1ELb1ELb0ELb1EEEvNS_16Flash_fwd_paramsE,"a",@progbits
	.sectionflags	@""
	.align	4
.nv.constant0._ZN5flash24flash_fwd_splitkv_kernelI23Flash_fwd_kernel_traitsILi64ELi64ELi256ELi4ELb0ELb0EN7cutlass6half_tE19Flash_kernel_traitsILi64ELi64ELi256ELi4ES3_EELb1ELb0ELb0ELb0ELb1ELb1ELb0ELb1EEEvNS_16Flash_fwd_paramsE:
	.zero		1360


//--------------------- .nv.constant0._ZN5flash24flash_fwd_splitkv_kernelI23Flash_fwd_kernel_traitsILi64ELi64ELi256ELi4ELb0ELb0EN7cutlass6half_tE19Flash_kernel_traitsILi64ELi64ELi256ELi4ES3_EELb1ELb0ELb1ELb0ELb0ELb0ELb0ELb1EEEvNS_16Flash_fwd_paramsE --------------------------
	.section	.nv.constant0._ZN5flash24flash_fwd_splitkv_kernelI23Flash_fwd_kernel_traitsILi64ELi64ELi256ELi4ELb0ELb0EN7cutlass6half_tE19Flash_kernel_traitsILi64ELi64ELi256ELi4ES3_EELb1ELb0ELb1ELb0ELb0ELb0ELb0ELb1EEEvNS_16Flash_fwd_paramsE,"a",@progbits
	.sectionflags	@""
	.align	4
.nv.constant0._ZN5flash24flash_fwd_splitkv_kernelI23Flash_fwd_kernel_traitsILi64ELi64ELi256ELi4ELb0ELb0EN7cutlass6half_tE19Flash_kernel_traitsILi64ELi64ELi256ELi4ES3_EELb1ELb0ELb1ELb0ELb0ELb0ELb0ELb1EEEvNS_16Flash_fwd_paramsE:
	.zero		1360


//--------------------- .nv.constant0._ZN5flash24flash_fwd_splitkv_kernelI23Flash_fwd_kernel_traitsILi64ELi64ELi256ELi4ELb0ELb0EN7cutlass6half_tE19Flash_kernel_traitsILi64ELi64ELi256ELi4ES3_EELb1ELb0ELb1ELb0ELb0ELb1ELb0ELb1EEEvNS_16Flash_fwd_paramsE --------------------------
	.section	.nv.constant0._ZN5flash24flash_fwd_splitkv_kernelI23Flash_fwd_kernel_traitsILi64ELi64ELi256ELi4ELb0ELb0EN7cutlass6half_tE19Flash_kernel_traitsILi64ELi64ELi256ELi4ES3_EELb1ELb0ELb1ELb0ELb0ELb1ELb0ELb1EEEvNS_16Flash_fwd_paramsE,"a",@progbits
	.sectionflags	@""
	.align	4
.nv.constant0._ZN5flash24flash_fwd_splitkv_kernelI23Flash_fwd_kernel_traitsILi64ELi64ELi256ELi4ELb0ELb0EN7cutlass6half_tE19Flash_kernel_traitsILi64ELi64ELi256ELi4ES3_EELb1ELb0ELb1ELb0ELb0ELb1ELb0ELb1EEEvNS_16Flash_fwd_paramsE:
	.zero		1360


//--------------------- .nv.constant0._ZN5flash24flash_fwd_splitkv_kernelI23Flash_fwd_kernel_traitsILi64ELi64ELi256ELi4ELb0ELb0EN7cutlass6half_tE19Flash_kernel_traitsILi64ELi64ELi256ELi4ES3_EELb1ELb0ELb0ELb0ELb1ELb0ELb1ELb0EEEvNS_16Flash_fwd_paramsE --------------------------
	.section	.nv.constant0._ZN5flash24flash_fwd_splitkv_kernelI23Flash_fwd_kernel_traitsILi64ELi64ELi256ELi4ELb0ELb0EN7cutlass6half_tE19Flash_kernel_traitsILi64ELi64ELi256ELi4ES3_EELb1ELb0ELb0ELb0ELb1ELb0ELb1ELb0EEEvNS_16Flash_fwd_paramsE,"a",@progbits
	.sectionflags	@""
	.align	4
.nv.constant0._ZN5flash24flash_fwd_splitkv_kernelI23Flash_fwd_kernel_traitsILi64ELi64ELi256ELi4ELb0ELb0EN7cutlass6half_tE19Flash_kernel_traitsILi64ELi64ELi256ELi4ES3_EELb1ELb0ELb0ELb0ELb1ELb0ELb1ELb0EEEvNS_16Flash_fwd_paramsE:
	.zero		1360


//--------------------- .nv.constant0._ZN5flash24flash_fwd_splitkv_kernelI23Flash_fwd_kernel_traitsILi64ELi64ELi256ELi4ELb0ELb0EN7cutlass6half_tE19Flash_kernel_traitsILi64ELi64ELi256ELi4ES3_EELb1ELb0ELb0ELb0ELb1ELb1ELb1ELb0EEEvNS_16Flash_fwd_paramsE --------------------------
	.section	.nv.constant0._ZN5flash24flash_fwd_splitkv_kernelI23Flash_fwd_kernel_traitsILi64ELi64ELi256ELi4ELb0ELb0EN7cutlass6half_tE19Flash_kernel_traitsILi64ELi64ELi256ELi4ES3_EELb1ELb0ELb0ELb0ELb1ELb1ELb1ELb0EEEvNS_16Flash_fwd_paramsE,"a",@progbits
	.sectionflags	@""
	.align	4
.nv.constant0._ZN5flash24flash_fwd_splitkv_kernelI23Flash_fwd_kernel_traitsILi64ELi64ELi256ELi4ELb0ELb0EN7cutlass6half_tE19Flash_kernel_traitsILi64ELi64ELi256ELi4ES3_EELb1ELb0ELb0ELb0ELb1ELb1ELb1ELb0EEEvNS_16Flash_fwd_paramsE:
	.zero		1360


//--------------------- .nv.constant0._ZN5flash24flash_fwd_splitkv_kernelI23Flash_fwd_kernel_traitsILi64ELi64ELi256ELi4ELb0ELb0EN7cutlass6half_tE19Flash_kernel_traitsILi64ELi64ELi256ELi4ES3_EELb1ELb0ELb1ELb0ELb0ELb0ELb1ELb0EEEvNS_16Flash_fwd_paramsE --------------------------
	.section	.nv.constant0._ZN5flash24flash_fwd_splitkv_kernelI23Flash_fwd_kernel_traitsILi64ELi64ELi256ELi4ELb0ELb0EN7cutlass6half_tE19Flash_kernel_traitsILi64ELi64ELi256ELi4ES3_EELb1ELb0ELb1ELb0ELb0ELb0ELb1ELb0EEEvNS_16Flash_fwd_paramsE,"a",@progbits
	.sectionflags	@""
	.align	4
.nv.constant0._ZN5flash24flash_fwd_splitkv_kernelI23Flash_fwd_kernel_traitsILi64ELi64ELi256ELi4ELb0ELb0EN7cutlass6half_tE19Flash_kernel_traitsILi64ELi64ELi256ELi4ES3_EELb1ELb0ELb1ELb0ELb0ELb0ELb1ELb0EEEvNS_16Flash_fwd_paramsE:
	.zero		1360


//--------------------- .nv.constant0._ZN5flash24flash_fwd_splitkv_kernelI23Flash_fwd_kernel_traitsILi64ELi64ELi256ELi4ELb0ELb0EN7cutlass6half_tE19Flash_kernel_traitsILi64ELi64ELi256ELi4ES3_EELb1ELb0ELb1ELb0ELb0ELb1ELb1ELb0EEEvNS_16Flash_fwd_paramsE --------------------------
	.section	.nv.constant0._ZN5flash24flash_fwd_splitkv_kernelI23Flash_fwd_kernel_traitsILi64ELi64ELi256ELi4ELb0ELb0EN7cutlass6half_tE19Flash_kernel_traitsILi64ELi64ELi256ELi4ES3_EELb1ELb0ELb1ELb0ELb0ELb1ELb1ELb0EEEvNS_16Flash_fwd_paramsE,"a",@progbits
	.sectionflags	@""
	.align	4
.nv.constant0._ZN5flash24flash_fwd_splitkv_kernelI23Flash_fwd_kernel_traitsILi64ELi64ELi256ELi4ELb0ELb0EN7cutlass6half_tE19Flash_kernel_traitsILi64ELi64ELi256ELi4ES3_EELb1ELb0ELb1ELb0ELb0ELb1ELb1ELb0EEEvNS_16Flash_fwd_paramsE:
	.zero		1360


//--------------------- .nv.constant0._ZN5flash24flash_fwd_splitkv_kernelI23Flash_fwd_kernel_traitsILi64ELi64ELi256ELi4ELb0ELb0EN7cutlass6half_tE19Flash_kernel_traitsILi64ELi64ELi256ELi4ES3_EELb1ELb0ELb0ELb0ELb1ELb0ELb1ELb1EEEvNS_16Flash_fwd_paramsE --------------------------
	.section	.nv.constant0._ZN5flash24flash_fwd_splitkv_kernelI23Flash_fwd_kernel_traitsILi64ELi64ELi256ELi4ELb0ELb0EN7cutlass6half_tE19Flash_kernel_traitsILi64ELi64ELi256ELi4ES3_EELb1ELb0ELb0ELb0ELb1ELb0ELb1ELb1EEEvNS_16Flash_fwd_paramsE,"a",@progbits
	.sectionflags	@""
	.align	4
.nv.constant0._ZN5flash24flash_fwd_splitkv_kernelI23Flash_fwd_kernel_traitsILi64ELi64ELi256ELi4ELb0ELb0EN7cutlass6half_tE19Flash_kernel_traitsILi64ELi64ELi256ELi4ES3_EELb1ELb0ELb0ELb0ELb1ELb0ELb1ELb1EEEvNS_16Flash_fwd_paramsE:
	.zero		1360


//--------------------- .nv.constant0._ZN5flash24flash_fwd_splitkv_kernelI23Flash_fwd_kernel_traitsILi64ELi64ELi256ELi4ELb0ELb0EN7cutlass6half_tE19Flash_kernel_traitsILi64ELi64ELi256ELi4ES3_EELb1ELb0ELb0ELb0ELb1ELb1ELb1ELb1EEEvNS_16Flash_fwd_paramsE --------------------------
	.section	.nv.constant0._ZN5flash24flash_fwd_splitkv_kernelI23Flash_fwd_kernel_traitsILi64ELi64ELi256ELi4ELb0ELb0EN7cutlass6half_tE19Flash_kernel_traitsILi64ELi64ELi256ELi4ES3_EELb1ELb0ELb0ELb0ELb1ELb1ELb1ELb1EEEvNS_16Flash_fwd_paramsE,"a",@progbits
	.sectionflags	@""
	.align	4
.nv.constant0._ZN5flash24flash_fwd_splitkv_kernelI23Flash_fwd_kernel_traitsILi64ELi64ELi256ELi4ELb0ELb0EN7cutlass6half_tE19Flash_kernel_traitsILi64ELi64ELi256ELi4ES3_EELb1ELb0ELb0ELb0ELb1ELb1ELb1ELb1EEEvNS_16Flash_fwd_paramsE:
	.zero		1360


//--------------------- .nv.constant0._ZN5flash24flash_fwd_splitkv_kernelI23Flash_fwd_kernel_traitsILi64ELi64ELi256ELi4ELb0ELb0EN7cutlass6half_tE19Flash_kernel_traitsILi64ELi64ELi256ELi4ES3_EELb1ELb0ELb1ELb0ELb0ELb0ELb1ELb1EEEvNS_16Flash_fwd_paramsE --------------------------
	.section	.nv.constant0._ZN5flash24flash_fwd_splitkv_kernelI23Flash_fwd_kernel_traitsILi64ELi64ELi256ELi4ELb0ELb0EN7cutlass6half_tE19Flash_kernel_traitsILi64ELi64ELi256ELi4ES3_EELb1ELb0ELb1ELb0ELb0ELb0ELb1ELb1EEEvNS_16Flash_fwd_paramsE,"a",@progbits
	.sectionflags	@""
	.align	4
.nv.constant0._ZN5flash24flash_fwd_splitkv_kernelI23Flash_fwd_kernel_traitsILi64ELi64ELi256ELi4ELb0ELb0EN7cutlass6half_tE19Flash_kernel_traitsILi64ELi64ELi256ELi4ES3_EELb1ELb0ELb1ELb0ELb0ELb0ELb1ELb1EEEvNS_16Flash_fwd_paramsE:
	.zero		1360


//--------------------- .nv.constant0._ZN5flash24flash_fwd_splitkv_kernelI23Flash_fwd_kernel_traitsILi64ELi64ELi256ELi4ELb0ELb0EN7cutlass6half_tE19Flash_kernel_traitsILi64ELi64ELi256ELi4ES3_EELb1ELb0ELb1ELb0ELb0ELb1ELb1ELb1EEEvNS_16Flash_fwd_paramsE --------------------------
	.section	.nv.constant0._ZN5flash24flash_fwd_splitkv_kernelI23Flash_fwd_kernel_traitsILi64ELi64ELi256ELi4ELb0ELb0EN7cutlass6half_tE19Flash_kernel_traitsILi64ELi64ELi256ELi4ES3_EELb1ELb0ELb1ELb0ELb0ELb1ELb1ELb1EEEvNS_16Flash_fwd_paramsE,"a",@progbits
	.sectionflags	@""
	.align	4
.nv.constant0._ZN5flash24flash_fwd_splitkv_kernelI23Flash_fwd_kernel_traitsILi64ELi64ELi256ELi4ELb0ELb0EN7cutlass6half_tE19Flash_kernel_traitsILi64ELi64ELi256ELi4ES3_EELb1ELb0ELb1ELb0ELb0ELb1ELb1ELb1EEEvNS_16Flash_fwd_paramsE:
	.zero		1360


//--------------------- .nv.constant0._ZN5flash32flash_fwd_splitkv_combine_kernelI23Flash_fwd_kernel_traitsILi64ELi64ELi128ELi4ELb0ELb0EN7cutlass6half_tE19Flash_kernel_traitsILi64ELi64ELi128ELi4ES3_EELi8ELi7ELb0EEEvNS_16Flash_fwd_paramsE --------------------------
	.section	.nv.constant0._ZN5flash32flash_fwd_splitkv_combine_kernelI23Flash_fwd_kernel_traitsILi64ELi64ELi128ELi4ELb0ELb0EN7cutlass6half_tE19Flash_kernel_traitsILi64ELi64ELi128ELi4ES3_EELi8ELi7ELb0EEEvNS_16Flash_fwd_paramsE,"a",@progbits
	.sectionflags	@""
	.align	4
.nv.constant0._ZN5flash32flash_fwd_splitkv_combine_kernelI23Flash_fwd_kernel_traitsILi64ELi64ELi128ELi4ELb0ELb0EN7cutlass6half_tE19Flash_kernel_traitsILi64ELi64ELi128ELi4ES3_EELi8ELi7ELb0EEEvNS_16Flash_fwd_paramsE:
	.zero		1360


//--------------------- .nv.constant0._ZN5flash32flash_fwd_splitkv_combine_kernelI23Flash_fwd_kernel_traitsILi64ELi64ELi128ELi4ELb0ELb0EN7cutlass6half_tE19Flash_kernel_traitsILi64ELi64ELi128ELi4ES3_EELi8ELi6ELb0EEEvNS_16Flash_fwd_paramsE --------------------------
	.section	.nv.constant0._ZN5flash32flash_fwd_splitkv_combine_kernelI23Flash_fwd_kernel_traitsILi64ELi64ELi128ELi4ELb0ELb0EN7cutlass6half_tE19Flash_kernel_traitsILi64ELi64ELi128ELi4ES3_EELi8ELi6ELb0EEEvNS_16Flash_fwd_paramsE,"a",@progbits
	.sectionflags	@""
	.align	4
.nv.constant0._ZN5flash32flash_fwd_splitkv_combine_kernelI23Flash_fwd_kernel_traitsILi64ELi64ELi128ELi4ELb0ELb0EN7cutlass6half_tE19Flash_kernel_traitsILi64ELi64ELi128ELi4ES3_EELi8ELi6ELb0EEEvNS_16Flash_fwd_paramsE:
	.zero		1360


//--------------------- .nv.constant0._ZN5flash32flash_fwd_splitkv_combine_kernelI23Flash_fwd_kernel_traitsILi64ELi64ELi128ELi4ELb0ELb0EN7cutlass6half_tE19Flash_kernel_traitsILi64ELi64ELi128ELi4ES3_EELi8ELi5ELb0EEEvNS_16Flash_fwd_paramsE --------------------------
	.section	.nv.constant0._ZN5flash32flash_fwd_splitkv_combine_kernelI23Flash_fwd_kernel_traitsILi64ELi64ELi128ELi4ELb0ELb0EN7cutlass6half_tE19Flash_kernel_traitsILi64ELi64ELi128ELi4ES3_EELi8ELi5ELb0EEEvNS_16Flash_fwd_paramsE,"a",@progbits
	.sectionflags	@""
	.align	4
.nv.constant0._ZN5flash32flash_fwd_splitkv_combine_kernelI23Flash_fwd_kernel_traitsILi64ELi64ELi128ELi4ELb0ELb0EN7cutlass6half_tE19Flash_kernel_traitsILi64ELi64ELi128ELi4ES3_EELi8ELi5ELb0EEEvNS_16Flash_fwd_paramsE:
	.zero		1360


//--------------------- .nv.constant0._ZN5flash32flash_fwd_splitkv_combine_kernelI23Flash_fwd_kernel_traitsILi64ELi64ELi128ELi4ELb0ELb0EN7cutlass6half_tE19Flash_kernel_traitsILi64ELi64ELi128ELi4ES3_EELi8ELi4ELb0EEEvNS_16Flash_fwd_paramsE --------------------------
	.section	.nv.constant0._ZN5flash32flash_fwd_splitkv_combine_kernelI23Flash_fwd_kernel_traitsILi64ELi64ELi128ELi4ELb0ELb0EN7cutlass6half_tE19Flash_kernel_traitsILi64ELi64ELi128ELi4ES3_EELi8ELi4ELb0EEEvNS_16Flash_fwd_paramsE,"a",@progbits
	.sectionflags	@""
	.align	4
.nv.constant0._ZN5flash32flash_fwd_splitkv_combine_kernelI23Flash_fwd_kernel_traitsILi64ELi64ELi128ELi4ELb0ELb0EN7cutlass6half_tE19Flash_kernel_traitsILi64ELi64ELi128ELi4ES3_EELi8ELi4ELb0EEEvNS_16Flash_fwd_paramsE:
	.zero		1360


//--------------------- .nv.constant0._ZN5flash32flash_fwd_splitkv_combine_kernelI23Flash_fwd_kernel_traitsILi64ELi64ELi128ELi4ELb0ELb0EN7cutlass6half_tE19Flash_kernel_traitsILi64ELi64ELi128ELi4ES3_EELi8ELi3ELb0EEEvNS_16Flash_fwd_paramsE --------------------------
	.section	.nv.constant0._ZN5flash32flash_fwd_splitkv_combine_kernelI23Flash_fwd_kernel_traitsILi64ELi64ELi128ELi4ELb0ELb0EN7cutlass6half_tE19Flash_kernel_traitsILi64ELi64ELi128ELi4ES3_EELi8ELi3ELb0EEEvNS_16Flash_fwd_paramsE,"a",@progbits
	.sectionflags	@""
	.align	4
.nv.constant0._ZN5flash32flash_fwd_splitkv_combine_kernelI23Flash_fwd_kernel_traitsILi64ELi64ELi128ELi4ELb0ELb0EN7cutlass6half_tE19Flash_kernel_traitsILi64ELi64ELi128ELi4ES3_EELi8ELi3ELb0EEEvNS_16Flash_fwd_paramsE:
	.zero		1360


//--------------------- .nv.constant0._ZN5flash32flash_fwd_splitkv_combine_kernelI23Flash_fwd_kernel_traitsILi64ELi64ELi128ELi4ELb0ELb0EN7cutlass6half_tE19Flash_kernel_traitsILi64ELi64ELi128ELi4ES3_EELi8ELi2ELb0EEEvNS_16Flash_fwd_paramsE --------------------------
	.section	.nv.constant0._ZN5flash32flash_fwd_splitkv_combine_kernelI23Flash_fwd_kernel_traitsILi64ELi64ELi128ELi4ELb0ELb0EN7cutlass6half_tE19Flash_kernel_traitsILi64ELi64ELi128ELi4ES3_EELi8ELi2ELb0EEEvNS_16Flash_fwd_paramsE,"a",@progbits
	.sectionflags	@""
	.align	4
.nv.constant0._ZN5flash32flash_fwd_splitkv_combine_kernelI23Flash_fwd_kernel_traitsILi64ELi64ELi128ELi4ELb0ELb0EN7cutlass6half_tE19Flash_kernel_traitsILi64ELi64ELi128ELi4ES3_EELi8ELi2ELb0EEEvNS_16Flash_fwd_paramsE:
	.zero		1360


//--------------------- .nv.constant0._ZN5flash32flash_fwd_splitkv_combine_kernelI23Flash_fwd_kernel_traitsILi64ELi64ELi128ELi4ELb0ELb0EN7cutlass6half_tE19Flash_kernel_traitsILi64ELi64ELi128ELi4ES3_EELi8ELi1ELb0EEEvNS_16Flash_fwd_paramsE --------------------------
	.section	.nv.constant0._ZN5flash32flash_fwd_splitkv_combine_kernelI23Flash_fwd_kernel_traitsILi64ELi64ELi128ELi4ELb0ELb0EN7cutlass6half_tE19Flash_kernel_traitsILi64ELi64ELi128ELi4ES3_EELi8ELi1ELb0EEEvNS_16Flash_fwd_paramsE,"a",@progbits
	.sectionflags	@""
	.align	4
.nv.constant0._ZN5flash32flash_fwd_splitkv_combine_kernelI23Flash_fwd_kernel_traitsILi64ELi64ELi128ELi4ELb0ELb0EN7cutlass6half_tE19Flash_kernel_traitsILi64ELi64ELi128ELi4ES3_EELi8ELi1ELb0EEEvNS_16Flash_fwd_paramsE:
	.zero		1360


//--------------------- .nv.constant0._ZN5flash32flash_fwd_splitkv_combine_kernelI23Flash_fwd_kernel_traitsILi64ELi64ELi128ELi4ELb0ELb0EN7cutlass6half_tE19Flash_kernel_traitsILi64ELi64ELi128ELi4ES3_EELi8ELi7ELb1EEEvNS_16Flash_fwd_paramsE --------------------------
	.section	.nv.constant0._ZN5flash32flash_fwd_splitkv_combine_kernelI23Flash_fwd_kernel_traitsILi64ELi64ELi128ELi4ELb0ELb0EN7cutlass6half_tE19Flash_kernel_traitsILi64ELi64ELi128ELi4ES3_EELi8ELi7ELb1EEEvNS_16Flash_fwd_paramsE,"a",@progbits
	.sectionflags	@""
	.align	4
.nv.constant0._ZN5flash32flash_fwd_splitkv_combine_kernelI23Flash_fwd_kernel_traitsILi64ELi64ELi128ELi4ELb0ELb0EN7cutlass6half_tE19Flash_kernel_traitsILi64ELi64ELi128ELi4ES3_EELi8ELi7ELb1EEEvNS_16Flash_fwd_paramsE:
	.zero		1360


//--------------------- .nv.constant0._ZN5flash32flash_fwd_splitkv_combine_kernelI23Flash_fwd_kernel_traitsILi64ELi64ELi128ELi4ELb0ELb0EN7cutlass6half_tE19Flash_kernel_traitsILi64ELi64ELi128ELi4ES3_EELi8ELi6ELb1EEEvNS_16Flash_fwd_paramsE --------------------------
	.section	.nv.constant0._ZN5flash32flash_fwd_splitkv_combine_kernelI23Flash_fwd_kernel_traitsILi64ELi64ELi128ELi4ELb0ELb0EN7cutlass6half_tE19Flash_kernel_traitsILi64ELi64ELi128ELi4ES3_EELi8ELi6ELb1EEEvNS_16Flash_fwd_paramsE,"a",@progbits
	.sectionflags	@""
	.align	4
.nv.constant0._ZN5flash32flash_fwd_splitkv_combine_kernelI23Flash_fwd_kernel_traitsILi64ELi64ELi128ELi4ELb0ELb0EN7cutlass6half_tE19Flash_kernel_traitsILi64ELi64ELi128ELi4ES3_EELi8ELi6ELb1EEEvNS_16Flash_fwd_paramsE:
	.zero		1360


//--------------------- .nv.constant0._ZN5flash32flash_fwd_splitkv_combine_kernelI23Flash_fwd_kernel_traitsILi64ELi64ELi128ELi4ELb0ELb0EN7cutlass6half_tE19Flash_kernel_traitsILi64ELi64ELi128ELi4ES3_EELi8ELi5ELb1EEEvNS_16Flash_fwd_paramsE --------------------------
	.section	.nv.constant0._ZN5flash32flash_fwd_splitkv_combine_kernelI23Flash_fwd_kernel_traitsILi64ELi64ELi128ELi4ELb0ELb0EN7cutlass6half_tE19Flash_kernel_traitsILi64ELi64ELi128ELi4ES3_EELi8ELi5ELb1EEEvNS_16Flash_fwd_paramsE,"a",@progbits
	.sectionflags	@""
	.align	4
.nv.constant0._ZN5flash32flash_fwd_splitkv_combine_kernelI23Flash_fwd_kernel_traitsILi64ELi64ELi128ELi4ELb0ELb0EN7cutlass6half_tE19Flash_kernel_traitsILi64ELi64ELi128ELi4ES3_EELi8ELi5ELb1EEEvNS_16Flash_fwd_paramsE:
	.zero		1360


//--------------------- .nv.constant0._ZN5flash32flash_fwd_splitkv_combine_kernelI23Flash_fwd_kernel_traitsILi64ELi64ELi128ELi4ELb0ELb0EN7cutlass6half_tE19Flash_kernel_traitsILi64ELi64ELi128ELi4ES3_EELi8ELi4ELb1EEEvNS_16Flash_fwd_paramsE --------------------------
	.section	.nv.constant0._ZN5flash32flash_fwd_splitkv_combine_kernelI23Flash_fwd_kernel_traitsILi64ELi64ELi128ELi4ELb0ELb0EN7cutlass6half_tE19Flash_kernel_traitsILi64ELi64ELi128ELi4ES3_EELi8ELi4ELb1EEEvNS_16Flash_fwd_paramsE,"a",@progbits
	.sectionflags	@""
	.align	4
.nv.constant0._ZN5flash32flash_fwd_splitkv_combine_kernelI23Flash_fwd_kernel_traitsILi64ELi64ELi128ELi4ELb0ELb0EN7cutlass6half_tE19Flash_kernel_traitsILi64ELi64ELi128ELi4ES3_EELi8ELi4ELb1EEEvNS_16Flash_fwd_paramsE:
	.zero		1360


//--------------------- .nv.constant0._ZN5flash32flash_fwd_splitkv_combine_kernelI23Flash_fwd_kernel_traitsILi64ELi64ELi128ELi4ELb0ELb0EN7cutlass6half_tE19Flash_kernel_traitsILi64ELi64ELi128ELi4ES3_EELi8ELi3ELb1EEEvNS_16Flash_fwd_paramsE --------------------------
	.section	.nv.constant0._ZN5flash32flash_fwd_splitkv_combine_kernelI23Flash_fwd_kernel_traitsILi64ELi64ELi128ELi4ELb0ELb0EN7cutlass6half_tE19Flash_kernel_traitsILi64ELi64ELi128ELi4ES3_EELi8ELi3ELb1EEEvNS_16Flash_fwd_paramsE,"a",@progbits
	.sectionflags	@""
	.align	4
.nv.constant0._ZN5flash32flash_fwd_splitkv_combine_kernelI23Flash_fwd_kernel_traitsILi64ELi64ELi128ELi4ELb0ELb0EN7cutlass6half_tE19Flash_kernel_traitsILi64ELi64ELi128ELi4ES3_EELi8ELi3ELb1EEEvNS_16Flash_fwd_paramsE:
	.zero		1360


//--------------------- .nv.constant0._ZN5flash32flash_fwd_splitkv_combine_kernelI23Flash_fwd_kernel_traitsILi64ELi64ELi128ELi4ELb0ELb0EN7cutlass6half_tE19Flash_kernel_traitsILi64ELi64ELi128ELi4ES3_EELi8ELi2ELb1EEEvNS_16Flash_fwd_paramsE --------------------------
	.section	.nv.constant0._ZN5flash32flash_fwd_splitkv_combine_kernelI23Flash_fwd_kernel_traitsILi64ELi64ELi128ELi4ELb0ELb0EN7cutlass6half_tE19Flash_kernel_traitsILi64ELi64ELi128ELi4ES3_EELi8ELi2ELb1EEEvNS_16Flash_fwd_paramsE,"a",@progbits
	.sectionflags	@""
	.align	4
.nv.constant0._ZN5flash32flash_fwd_splitkv_combine_kernelI23Flash_fwd_kernel_traitsILi64ELi64ELi128ELi4ELb0ELb0EN7cutlass6half_tE19Flash_kernel_traitsILi64ELi64ELi128ELi4ES3_EELi8ELi2ELb1EEEvNS_16Flash_fwd_paramsE:
	.zero		1360


//--------------------- .nv.constant0._ZN5flash32flash_fwd_splitkv_combine_kernelI23Flash_fwd_kernel_traitsILi64ELi64ELi128ELi4ELb0ELb0EN7cutlass6half_tE19Flash_kernel_traitsILi64ELi64ELi128ELi4ES3_EELi8ELi1ELb1EEEvNS_16Flash_fwd_paramsE --------------------------
	.section	.nv.constant0._ZN5flash32flash_fwd_splitkv_combine_kernelI23Flash_fwd_kernel_traitsILi64ELi64ELi128ELi4ELb0ELb0EN7cutlass6half_tE19Flash_kernel_traitsILi64ELi64ELi128ELi4ES3_EELi8ELi1ELb1EEEvNS_16Flash_fwd_paramsE,"a",@progbits
	.sectionflags	@""
	.align	4
.nv.constant0._ZN5flash32flash_fwd_splitkv_combine_kernelI23Flash_fwd_kernel_traitsILi64ELi64ELi128ELi4ELb0ELb0EN7cutlass6half_tE19Flash_kernel_traitsILi64ELi64ELi128ELi4ES3_EELi8ELi1ELb1EEEvNS_16Flash_fwd_paramsE:
	.zero		1360


//--------------------- .nv.constant0._ZN5flash24flash_fwd_splitkv_kernelI23Flash_fwd_kernel_traitsILi64ELi64ELi128ELi4ELb0ELb0EN7cutlass6half_tE19Flash_kernel_traitsILi64ELi64ELi128ELi4ES3_EELb1ELb0ELb0ELb0ELb0ELb0ELb0ELb0EEEvNS_16Flash_fwd_paramsE --------------------------
	.section	.nv.constant0._ZN5flash24flash_fwd_splitkv_kernelI23Flash_fwd_kernel_traitsILi64ELi64ELi128ELi4ELb0ELb0EN7cutlass6half_tE19Flash_kernel_traitsILi64ELi64ELi128ELi4ES3_EELb1ELb0ELb0ELb0ELb0ELb0ELb0ELb0EEEvNS_16Flash_fwd_paramsE,"a",@progbits
	.sectionflags	@""
	.align	4
.nv.constant0._ZN5flash24flash_fwd_splitkv_kernelI23Flash_fwd_kernel_traitsILi64ELi64ELi128ELi4ELb0ELb0EN7cutlass6half_tE19Flash_kernel_traitsILi64ELi64ELi128ELi4ES3_EELb1ELb0ELb0ELb0ELb0ELb0ELb0ELb0EEEvNS_16Flash_fwd_paramsE:
	.zero		1360


//--------------------- .nv.constant0._ZN5flash24flash_fwd_splitkv_kernelI23Flash_fwd_kernel_traitsILi64ELi64ELi128ELi4ELb0ELb0EN7cutlass6half_tE19Flash_kernel_traitsILi64ELi64ELi128ELi4ES3_EELb1ELb0ELb0ELb0ELb0ELb1ELb0ELb0EEEvNS_16Flash_fwd_paramsE --------------------------
	.section	.nv.constant0._ZN5flash24flash_fwd_splitkv_kernelI23Flash_fwd_kernel_traitsILi64ELi64ELi128ELi4ELb0ELb0EN7cutlass6half_tE19Flash_kernel_traitsILi64ELi64ELi128ELi4ES3_EELb1ELb0ELb0ELb0ELb0ELb1ELb0ELb0EEEvNS_16Flash_fwd_paramsE,"a",@progbits
	.sectionflags	@""
	.align	4
.nv.constant0._ZN5flash24flash_fwd_splitkv_kernelI23Flash_fwd_kernel_traitsILi64ELi64ELi128ELi4ELb0ELb0EN7cutlass6half_tE19Flash_kernel_traitsILi64ELi64ELi128ELi4ES3_EELb1ELb0ELb0ELb0ELb0ELb1ELb0ELb0EEEvNS_16Flash_fwd_paramsE:
	.zero		1360


//--------------------- .nv.constant0._ZN5flash24flash_fwd_splitkv_kernelI23Flash_fwd_kernel_traitsILi64ELi64ELi128ELi4ELb0ELb0EN7cutlass6half_tE19Flash_kernel_traitsILi64ELi64ELi128ELi4ES3_EELb1ELb0ELb0ELb0ELb0ELb0ELb0ELb1EEEvNS_16Flash_fwd_paramsE --------------------------
	.section	.nv.constant0._ZN5flash24flash_fwd_splitkv_kernelI23Flash_fwd_kernel_traitsILi64ELi64ELi128ELi4ELb0ELb0EN7cutlass6half_tE19Flash_kernel_traitsILi64ELi64ELi128ELi4ES3_EELb1ELb0ELb0ELb0ELb0ELb0ELb0ELb1EEEvNS_16Flash_fwd_paramsE,"a",@progbits
	.sectionflags	@""
	.align	4
.nv.constant0._ZN5flash24flash_fwd_splitkv_kernelI23Flash_fwd_kernel_traitsILi64ELi64ELi128ELi4ELb0ELb0EN7cutlass6half_tE19Flash_kernel_traitsILi64ELi64ELi128ELi4ES3_EELb1ELb0ELb0ELb0ELb0ELb0ELb0ELb1EEEvNS_16Flash_fwd_paramsE:
	.zero		1360


//--------------------- .nv.constant0._ZN5flash24flash_fwd_splitkv_kernelI23Flash_fwd_kernel_traitsILi64ELi64ELi128ELi4ELb0ELb0EN7cutlass6half_tE19Flash_kernel_traitsILi64ELi64ELi128ELi4ES3_EELb1ELb0ELb0ELb0ELb0ELb1ELb0ELb1EEEvNS_16Flash_fwd_paramsE --------------------------
	.section	.nv.constant0._ZN5flash24flash_fwd_splitkv_kernelI23Flash_fwd_kernel_traitsILi64ELi64ELi128ELi4ELb0ELb0EN7cutlass6half_tE19Flash_kernel_traitsILi64ELi64ELi128ELi4ES3_EELb1ELb0ELb0ELb0ELb0ELb1ELb0ELb1EEEvNS_16Flash_fwd_paramsE,"a",@progbits
	.sectionflags	@""
	.align	4
.nv.constant0._ZN5flash24flash_fwd_splitkv_kernelI23Flash_fwd_kernel_traitsILi64ELi64ELi128ELi4ELb0ELb0EN7cutlass6half_tE19Flash_kernel_traitsILi64ELi64ELi128ELi4ES3_EELb1ELb0ELb0ELb0ELb0ELb1ELb0ELb1EEEvNS_16Flash_fwd_paramsE:
	.zero		1360


//--------------------- .nv.constant0._ZN5flash24flash_fwd_splitkv_kernelI23Flash_fwd_kernel_traitsILi64ELi64ELi128ELi4ELb0ELb0EN7cutlass6half_tE19Flash_kernel_traitsILi64ELi64ELi128ELi4ES3_EELb1ELb0ELb0ELb0ELb0ELb0ELb1ELb0EEEvNS_16Flash_fwd_paramsE --------------------------
	.section	.nv.constant0._ZN5flash24flash_fwd_splitkv_kernelI23Flash_fwd_kernel_traitsILi64ELi64ELi128ELi4ELb0ELb0EN7cutlass6half_tE19Flash_kernel_traitsILi64ELi64ELi128ELi4ES3_EELb1ELb0ELb0ELb0ELb0ELb0ELb1ELb0EEEvNS_16Flash_fwd_paramsE,"a",@progbits
	.sectionflags	@""
	.align	4
.nv.constant0._ZN5flash24flash_fwd_splitkv_kernelI23Flash_fwd_kernel_traitsILi64ELi64ELi128ELi4ELb0ELb0EN7cutlass6half_tE19Flash_kernel_traitsILi64ELi64ELi128ELi4ES3_EELb1ELb0ELb0ELb0ELb0ELb0ELb1ELb0EEEvNS_16Flash_fwd_paramsE:
	.zero		1360


//--------------------- .nv.constant0._ZN5flash24flash_fwd_splitkv_kernelI23Flash_fwd_kernel_traitsILi64ELi64ELi128ELi4ELb0ELb0EN7cutlass6half_tE19Flash_kernel_traitsILi64ELi64ELi128ELi4ES3_EELb1ELb0ELb0ELb0ELb0ELb1ELb1ELb0EEEvNS_16Flash_fwd_paramsE --------------------------
	.section	.nv.constant0._ZN5flash24flash_fwd_splitkv_kernelI23Flash_fwd_kernel_traitsILi64ELi64ELi128ELi4ELb0ELb0EN7cutlass6half_tE19Flash_kernel_traitsILi64ELi64ELi128ELi4ES3_EELb1ELb0ELb0ELb0ELb0ELb1ELb1ELb0EEEvNS_16Flash_fwd_paramsE,"a",@progbits
	.sectionflags	@""
	.align	4
.nv.constant0._ZN5flash24flash_fwd_splitkv_kernelI23Flash_fwd_kernel_traitsILi64ELi64ELi128ELi4ELb0ELb0EN7cutlass6half_tE19Flash_kernel_traitsILi64ELi64ELi128ELi4ES3_EELb1ELb0ELb0ELb0ELb0ELb1ELb1ELb0EEEvNS_16Flash_fwd_paramsE:
	.zero		1360


//--------------------- .nv.constant0._ZN5flash24flash_fwd_splitkv_kernelI23Flash_fwd_kernel_traitsILi64ELi64ELi128ELi4ELb0ELb0EN7cutlass6half_tE19Flash_kernel_traitsILi64ELi64ELi128ELi4ES3_EELb1ELb0ELb0ELb0ELb0ELb0ELb1ELb1EEEvNS_16Flash_fwd_paramsE --------------------------
	.section	.nv.constant0._ZN5flash24flash_fwd_splitkv_kernelI23Flash_fwd_kernel_traitsILi64ELi64ELi128ELi4ELb0ELb0EN7cutlass6half_tE19Flash_kernel_traitsILi64ELi64ELi128ELi4ES3_EELb1ELb0ELb0ELb0ELb0ELb0ELb1ELb1EEEvNS_16Flash_fwd_paramsE,"a",@progbits
	.sectionflags	@""
	.align	4
.nv.constant0._ZN5flash24flash_fwd_splitkv_kernelI23Flash_fwd_kernel_traitsILi64ELi64ELi128ELi4ELb0ELb0EN7cutlass6half_tE19Flash_kernel_traitsILi64ELi64ELi128ELi4ES3_EELb1ELb0ELb0ELb0ELb0ELb0ELb1ELb1EEEvNS_16Flash_fwd_paramsE:
	.zero		1360


//--------------------- .nv.constant0._ZN5flash24flash_fwd_splitkv_kernelI23Flash_fwd_kernel_traitsILi64ELi64ELi128ELi4ELb0ELb0EN7cutlass6half_tE19Flash_kernel_traitsILi64ELi64ELi128ELi4ES3_EELb1ELb0ELb0ELb0ELb0ELb1ELb1ELb1EEEvNS_16Flash_fwd_paramsE --------------------------
	.section	.nv.constant0._ZN5flash24flash_fwd_splitkv_kernelI23Flash_fwd_kernel_traitsILi64ELi64ELi128ELi4ELb0ELb0EN7cutlass6half_tE19Flash_kernel_traitsILi64ELi64ELi128ELi4ES3_EELb1ELb0ELb0ELb0ELb0ELb1ELb1ELb1EEEvNS_16Flash_fwd_paramsE,"a",@progbits
	.sectionflags	@""
	.align	4
.nv.constant0._ZN5flash24flash_fwd_splitkv_kernelI23Flash_fwd_kernel_traitsILi64ELi64ELi128ELi4ELb0ELb0EN7cutlass6half_tE19Flash_kernel_traitsILi64ELi64ELi128ELi4ES3_EELb1ELb0ELb0ELb0ELb0ELb1ELb1ELb1EEEvNS_16Flash_fwd_paramsE:
	.zero		1360


//--------------------- .nv.constant0._ZN5flash24flash_fwd_splitkv_kernelI23Flash_fwd_kernel_traitsILi64ELi64ELi128ELi4ELb0ELb0EN7cutlass6half_tE19Flash_kernel_traitsILi64ELi64ELi128ELi4ES3_EELb1ELb0ELb0ELb1ELb1ELb0ELb0ELb0EEEvNS_16Flash_fwd_paramsE --------------------------
	.section	.nv.constant0._ZN5flash24flash_fwd_splitkv_kernelI23Flash_fwd_kernel_traitsILi64ELi64ELi128ELi4ELb0ELb0EN7cutlass6half_tE19Flash_kernel_traitsILi64ELi64ELi128ELi4ES3_EELb1ELb0ELb0ELb1ELb1ELb0ELb0ELb0EEEvNS_16Flash_fwd_paramsE,"a",@progbits
	.sectionflags	@""
	.align	4
.nv.constant0._ZN5flash24flash_fwd_splitkv_kernelI23Flash_fwd_kernel_traitsILi64ELi64ELi128ELi4ELb0ELb0EN7cutlass6half_tE19Flash_kernel_traitsILi64ELi64ELi128ELi4ES3_EELb1ELb0ELb0ELb1ELb1ELb0ELb0ELb0EEEvNS_16Flash_fwd_paramsE:
	.zero		1360


//--------------------- .nv.constant0._ZN5flash24flash_fwd_splitkv_kernelI23Flash_fwd_kernel_traitsILi64ELi64ELi128ELi4ELb0ELb0EN7cutlass6half_tE19Flash_kernel_traitsILi64ELi64ELi128ELi4ES3_EELb1ELb0ELb0ELb1ELb1ELb1ELb0ELb0EEEvNS_16Flash_fwd_paramsE --------------------------
	.section	.nv.constant0._ZN5flash24flash_fwd_splitkv_kernelI23Flash_fwd_kernel_traitsILi64ELi64ELi128ELi4ELb0ELb0EN7cutlass6half_tE19Flash_kernel_traitsILi64ELi64ELi128ELi4ES3_EELb1ELb0ELb0ELb1ELb1ELb1ELb0ELb0EEEvNS_16Flash_fwd_paramsE,"a",@progbits
	.sectionflags	@""
	.align	4
.nv.constant0._ZN5flash24flash_fwd_splitkv_kernelI23Flash_fwd_kernel_traitsILi64ELi64ELi128ELi4ELb0ELb0EN7cutlass6half_tE19Flash_kernel_traitsILi64ELi64ELi128ELi4ES3_EELb1ELb0ELb0ELb1ELb1ELb1ELb0ELb0EEEvNS_16Flash_fwd_paramsE:
	.zero		1360


//--------------------- .nv.constant0._ZN5flash24flash_fwd_splitkv_kernelI23Flash_fwd_kernel_traitsILi64ELi64ELi128ELi4ELb0ELb0EN7cutlass6half_tE19Flash_kernel_traitsILi64ELi64ELi128ELi4ES3_EELb1ELb0ELb0ELb1ELb1ELb0ELb1ELb0EEEvNS_16Flash_fwd_paramsE --------------------------
	.section	.nv.constant0._ZN5flash24flash_fwd_splitkv_kernelI23Flash_fwd_kernel_traitsILi64ELi64ELi128ELi4ELb0ELb0EN7cutlass6half_tE19Flash_kernel_traitsILi64ELi64ELi128ELi4ES3_EELb1ELb0ELb0ELb1ELb1ELb0ELb1ELb0EEEvNS_16Flash_fwd_paramsE,"a",@progbits
	.sectionflags	@""
	.align	4
.nv.constant0._ZN5flash24flash_fwd_splitkv_kernelI23Flash_fwd_kernel_traitsILi64ELi64ELi128ELi4ELb0ELb0EN7cutlass6half_tE19Flash_kernel_traitsILi64ELi64ELi128ELi4ES3_EELb1ELb0ELb0ELb1ELb1ELb0ELb1ELb0EEEvNS_16Flash_fwd_paramsE:
	.zero		1360


//--------------------- .nv.constant0._ZN5flash24flash_fwd_splitkv_kernelI23Flash_fwd_kernel_traitsILi64ELi64ELi128ELi4ELb0ELb0EN7cutlass6half_tE19Flash_kernel_traitsILi64ELi64ELi128ELi4ES3_EELb1ELb0ELb0ELb1ELb1ELb1ELb1ELb0EEEvNS_16Flash_fwd_paramsE --------------------------
	.section	.nv.constant0._ZN5flash24flash_fwd_splitkv_kernelI23Flash_fwd_kernel_traitsILi64ELi64ELi128ELi4ELb0ELb0EN7cutlass6half_tE19Flash_kernel_traitsILi64ELi64ELi128ELi4ES3_EELb1ELb0ELb0ELb1ELb1ELb1ELb1ELb0EEEvNS_16Flash_fwd_paramsE,"a",@progbits
	.sectionflags	@""
	.align	4
.nv.constant0._ZN5flash24flash_fwd_splitkv_kernelI23Flash_fwd_kernel_traitsILi64ELi64ELi128ELi4ELb0ELb0EN7cutlass6half_tE19Flash_kernel_traitsILi64ELi64ELi128ELi4ES3_EELb1ELb0ELb0ELb1ELb1ELb1ELb1ELb0EEEvNS_16Flash_fwd_paramsE:
	.zero		1360


//--------------------- .nv.constant0._ZN5flash24flash_fwd_splitkv_kernelI23Flash_fwd_kernel_traitsILi64ELi64ELi128ELi4ELb0ELb0EN7cutlass6half_tE19Flash_kernel_traitsILi64ELi64ELi128ELi4ES3_EELb1ELb0ELb0ELb0ELb1ELb0ELb0ELb0EEEvNS_16Flash_fwd_paramsE --------------------------
	.section	.nv.constant0._ZN5flash24flash_fwd_splitkv_kernelI23Flash_fwd_kernel_traitsILi64ELi64ELi128ELi4ELb0ELb0EN7cutlass6half_tE19Flash_kernel_traitsILi64ELi64ELi128ELi4ES3_EELb1ELb0ELb0ELb0ELb1ELb0ELb0ELb0EEEvNS_16Flash_fwd_paramsE,"a",@progbits
	.sectionflags	@""
	.align	4
.nv.constant0._ZN5flash24flash_fwd_splitkv_kernelI23Flash_fwd_kernel_traitsILi64ELi64ELi128ELi4ELb0ELb0EN7cutlass6half_tE19Flash_kernel_traitsILi64ELi64ELi128ELi4ES3_EELb1ELb0ELb0ELb0ELb1ELb0ELb0ELb0EEEvNS_16Flash_fwd_paramsE:
	.zero		1360


//--------------------- .nv.constant0._ZN5flash24flash_fwd_splitkv_kernelI23Flash_fwd_kernel_traitsILi64ELi64ELi128ELi4ELb0ELb0EN7cutlass6half_tE19Flash_kernel_traitsILi64ELi64ELi128ELi4ES3_EELb1ELb0ELb0ELb0ELb1ELb1ELb0ELb0EEEvNS_16Flash_fwd_paramsE --------------------------
	.section	.nv.constant0._ZN5flash24flash_fwd_splitkv_kernelI23Flash_fwd_kernel_traitsILi64ELi64ELi128ELi4ELb0ELb0EN7cutlass6half_tE19Flash_kernel_traitsILi64ELi64ELi128ELi4ES3_EELb1ELb0ELb0ELb0ELb1ELb1ELb0ELb0EEEvNS_16Flash_fwd_paramsE,"a",@progbits
	.sectionflags	@""
	.align	4
.nv.constant0._ZN5flash24flash_fwd_splitkv_kernelI23Flash_fwd_kernel_traitsILi64ELi64ELi128ELi4ELb0ELb0EN7cutlass6half_tE19Flash_kernel_traitsILi64ELi64ELi128ELi4ES3_EELb1ELb0ELb0ELb0ELb1ELb1ELb0ELb0EEEvNS_16Flash_fwd_paramsE:
	.zero		1360


//--------------------- .nv.constant0._ZN5flash24flash_fwd_splitkv_kernelI23Flash_fwd_kernel_traitsILi64ELi64ELi128ELi4ELb0ELb0EN7cutlass6half_tE19Flash_kernel_traitsILi64ELi64ELi128ELi4ES3_EELb1ELb0ELb1ELb0ELb0ELb0ELb0ELb0EEEvNS_16Flash_fwd_paramsE --------------------------
	.section	.nv.constant0._ZN5flash24flash_fwd_splitkv_kernelI23Flash_fwd_kernel_traitsILi64ELi64ELi128ELi4ELb0ELb0EN7cutlass6half_tE19Flash_kernel_traitsILi64ELi64ELi128ELi4ES3_EELb1ELb0ELb1ELb0ELb0ELb0ELb0ELb0EEEvNS_16Flash_fwd_paramsE,"a",@progbits
	.sectionflags	@""
	.align	4
.nv.constant0._ZN5flash24flash_fwd_splitkv_kernelI23Flash_fwd_kernel_traitsILi64ELi64ELi128ELi4ELb0ELb0EN7cutlass6half_tE19Flash_kernel_traitsILi64ELi64ELi128ELi4ES3_EELb1ELb0ELb1ELb0ELb0ELb0ELb0ELb0EEEvNS_16Flash_fwd_paramsE:
	.zero		1360


//--------------------- .nv.constant0._ZN5flash24flash_fwd_splitkv_kernelI23Flash_fwd_kernel_traitsILi64ELi64ELi128ELi4ELb0ELb0EN7cutlass6half_tE19Flash_kernel_traitsILi64ELi64ELi128ELi4ES3_EELb1ELb0ELb1ELb0ELb0ELb1ELb0ELb0EEEvNS_16Flash_fwd_paramsE --------------------------
	.section	.nv.constant0._ZN5flash24flash_fwd_splitkv_kernelI23Flash_fwd_kernel_traitsILi64ELi64ELi128ELi4ELb0ELb0EN7cutlass6half_tE19Flash_kernel_traitsILi64ELi64ELi128ELi4ES3_EELb1ELb0ELb1ELb0ELb0ELb1ELb0ELb0EEEvNS_16Flash_fwd_paramsE,"a",@progbits
	.sectionflags	@""
	.align	4
.nv.constant0._ZN5flash24flash_fwd_splitkv_kernelI23Flash_fwd_kernel_traitsILi64ELi64ELi128ELi4ELb0ELb0EN7cutlass6half_tE19Flash_kernel_traitsILi64ELi64ELi128ELi4ES3_EELb1ELb0ELb1ELb0ELb0ELb1ELb0ELb0EEEvNS_16Flash_fwd_paramsE:
	.zero		1360


//--------------------- .nv.constant0._ZN5flash24flash_fwd_splitkv_kernelI23Flash_fwd_kernel_traitsILi64ELi64ELi128ELi4ELb0ELb0EN7cutlass6half_tE19Flash_kernel_traitsILi64ELi64ELi128ELi4ES3_EELb1ELb0ELb0ELb0ELb1ELb0ELb0ELb1EEEvNS_16Flash_fwd_paramsE --------------------------
	.section	.nv.constant0._ZN5flash24flash_fwd_splitkv_kernelI23Flash_fwd_kernel_traitsILi64ELi64ELi128ELi4ELb0ELb0EN7cutlass6half_tE19Flash_kernel_traitsILi64ELi64ELi128ELi4ES3_EELb1ELb0ELb0ELb0ELb1ELb0ELb0ELb1EEEvNS_16Flash_fwd_paramsE,"a",@progbits
	.sectionflags	@""
	.align	4
.nv.constant0._ZN5flash24flash_fwd_splitkv_kernelI23Flash_fwd_kernel_traitsILi64ELi64ELi128ELi4ELb0ELb0EN7cutlass6half_tE19Flash_kernel_traitsILi64ELi64ELi128ELi4ES3_EELb1ELb0ELb0ELb0ELb1ELb0ELb0ELb1EEEvNS_16Flash_fwd_paramsE:
	.zero		1360


//--------------------- .nv.constant0._ZN5flash24flash_fwd_splitkv_kernelI23Flash_fwd_kernel_traitsILi64ELi64ELi128ELi4ELb0ELb0EN7cutlass6half_tE19Flash_kernel_traitsILi64ELi64ELi128ELi4ES3_EELb1ELb0ELb0ELb0ELb1ELb1ELb0ELb1EEEvNS_16Flash_fwd_paramsE --------------------------
	.section	.nv.constant0._ZN5flash24flash_fwd_splitkv_kernelI23Flash_fwd_kernel_traitsILi64ELi64ELi128ELi4ELb0ELb0EN7cutlass6half_tE19Flash_kernel_traitsILi64ELi64ELi128ELi4ES3_EELb1ELb0ELb0ELb0ELb1ELb1ELb0ELb1EEEvNS_16Flash_fwd_paramsE,"a",@progbits
	.sectionflags	@""
	.align	4
.nv.constant0._ZN5flash24flash_fwd_splitkv_kernelI23Flash_fwd_kernel_traitsILi64ELi64ELi128ELi4ELb0ELb0EN7cutlass6half_tE19Flash_kernel_traitsILi64ELi64ELi128ELi4ES3_EELb1ELb0ELb0ELb0ELb1ELb1ELb0ELb1EEEvNS_16Flash_fwd_paramsE:
	.zero		1360


//--------------------- .nv.constant0._ZN5flash24flash_fwd_splitkv_kernelI23Flash_fwd_kernel_traitsILi64ELi64ELi128ELi4ELb0ELb0EN7cutlass6half_tE19Flash_kernel_traitsILi64ELi64ELi128ELi4ES3_EELb1ELb0ELb1ELb0ELb0ELb0ELb0ELb1EEEvNS_16Flash_fwd_paramsE --------------------------
	.section	.nv.constant0._ZN5flash24flash_fwd_splitkv_kernelI23Flash_fwd_kernel_traitsILi64ELi64ELi128ELi4ELb0ELb0EN7cutlass6half_tE19Flash_kernel_traitsILi64ELi64ELi128ELi4ES3_EELb1ELb0ELb1ELb0ELb0ELb0ELb0ELb1EEEvNS_16Flash_fwd_paramsE,"a",@progbits
	.sectionflags	@""
	.align	4
.nv.constant0._ZN5flash24flash_fwd_splitkv_kernelI23Flash_fwd_kernel_traitsILi64ELi64ELi128ELi4ELb0ELb0EN7cutlass6half_tE19Flash_kernel_traitsILi64ELi64ELi128ELi4ES3_EELb1ELb0ELb1ELb0ELb0ELb0ELb0ELb1EEEvNS_16Flash_fwd_paramsE:
	.zero		1360


//--------------------- .nv.constant0._ZN5flash24flash_fwd_splitkv_kernelI23Flash_fwd_kernel_traitsILi64ELi64ELi128ELi4ELb0ELb0EN7cutlass6half_tE19Flash_kernel_traitsILi64ELi64ELi128ELi4ES3_EELb1ELb0ELb1ELb0ELb0ELb1ELb0ELb1EEEvNS_16Flash_fwd_paramsE --------------------------
	.section	.nv.constant0._ZN5flash24flash_fwd_splitkv_kernelI23Flash_fwd_kernel_traitsILi64ELi64ELi128ELi4ELb0ELb0EN7cutlass6half_tE19Flash_kernel_traitsILi64ELi64ELi128ELi4ES3_EELb1ELb0ELb1ELb0ELb0ELb1ELb0ELb1EEEvNS_16Flash_fwd_paramsE,"a",@progbits
	.sectionflags	@""
	.align	4
.nv.constant0._ZN5flash24flash_fwd_splitkv_kernelI23Flash_fwd_kernel_traitsILi64ELi64ELi128ELi4ELb0ELb0EN7cutlass6half_tE19Flash_kernel_traitsILi64ELi64ELi128ELi4ES3_EELb1ELb0ELb1ELb0ELb0ELb1ELb0ELb1EEEvNS_16Flash_fwd_paramsE:
	.zero		1360


//--------------------- .nv.constant0._ZN5flash24flash_fwd_splitkv_kernelI23Flash_fwd_kernel_traitsILi64ELi64ELi128ELi4ELb0ELb0EN7cutlass6half_tE19Flash_kernel_traitsILi64ELi64ELi128ELi4ES3_EELb1ELb0ELb0ELb0ELb1ELb0ELb1ELb0EEEvNS_16Flash_fwd_paramsE --------------------------
	.section	.nv.constant0._ZN5flash24flash_fwd_splitkv_kernelI23Flash_fwd_kernel_traitsILi64ELi64ELi128ELi4ELb0ELb0EN7cutlass6half_tE19Flash_kernel_traitsILi64ELi64ELi128ELi4ES3_EELb1ELb0ELb0ELb0ELb1ELb0ELb1ELb0EEEvNS_16Flash_fwd_paramsE,"a",@progbits
	.sectionflags	@""
	.align	4
.nv.constant0._ZN5flash24flash_fwd_splitkv_kernelI23Flash_fwd_kernel_traitsILi64ELi64ELi128ELi4ELb0ELb0EN7cutlass6half_tE19Flash_kernel_traitsILi64ELi64ELi128ELi4ES3_EELb1ELb0ELb0ELb0ELb1ELb0ELb1ELb0EEEvNS_16Flash_fwd_paramsE:
	.zero		1360


//--------------------- .nv.constant0._ZN5flash24flash_fwd_splitkv_kernelI23Flash_fwd_kernel_traitsILi64ELi64ELi128ELi4ELb0ELb0EN7cutlass6half_tE19Flash_kernel_traitsILi64ELi64ELi128ELi4ES3_EELb1ELb0ELb0ELb0ELb1ELb1ELb1ELb0EEEvNS_16Flash_fwd_paramsE --------------------------
	.section	.nv.constant0._ZN5flash24flash_fwd_splitkv_kernelI23Flash_fwd_kernel_traitsILi64ELi64ELi128ELi4ELb0ELb0EN7cutlass6half_tE19Flash_kernel_traitsILi64ELi64ELi128ELi4ES3_EELb1ELb0ELb0ELb0ELb1ELb1ELb1ELb0EEEvNS_16Flash_fwd_paramsE,"a",@progbits
	.sectionflags	@""
	.align	4
.nv.constant0._ZN5flash24flash_fwd_splitkv_kernelI23Flash_fwd_kernel_traitsILi64ELi64ELi128ELi4ELb0ELb0EN7cutlass6half_tE19Flash_kernel_traitsILi64ELi64ELi128ELi4ES3_EELb1ELb0ELb0ELb0ELb1ELb1ELb1ELb0EEEvNS_16Flash_fwd_paramsE:
	.zero		1360


//--------------------- .nv.constant0._ZN5flash24flash_fwd_splitkv_kernelI23Flash_fwd_kernel_traitsILi64ELi64ELi128ELi4ELb0ELb0EN7cutlass6half_tE19Flash_kernel_traitsILi64ELi64ELi128ELi4ES3_EELb1ELb0ELb1ELb0ELb0ELb0ELb1ELb0EEEvNS_16Flash_fwd_paramsE --------------------------
	.section	.nv.constant0._ZN5flash24flash_fwd_splitkv_kernelI23Flash_fwd_kernel_traitsILi64ELi64ELi128ELi4ELb0ELb0EN7cutlass6half_tE19Flash_kernel_traitsILi64ELi64ELi128ELi4ES3_EELb1ELb0ELb1ELb0ELb0ELb0ELb1ELb0EEEvNS_16Flash_fwd_paramsE,"a",@progbits
	.sectionflags	@""
	.align	4
.nv.constant0._ZN5flash24flash_fwd_splitkv_kernelI23Flash_fwd_kernel_traitsILi64ELi64ELi128ELi4ELb0ELb0EN7cutlass6half_tE19Flash_kernel_traitsILi64ELi64ELi128ELi4ES3_EELb1ELb0ELb1ELb0ELb0ELb0ELb1ELb0EEEvNS_16Flash_fwd_paramsE:
	.zero		1360


//--------------------- .nv.constant0._ZN5flash24flash_fwd_splitkv_kernelI23Flash_fwd_kernel_traitsILi64ELi64ELi128ELi4ELb0ELb0EN7cutlass6half_tE19Flash_kernel_traitsILi64ELi64ELi128ELi4ES3_EELb1ELb0ELb1ELb0ELb0ELb1ELb1ELb0EEEvNS_16Flash_fwd_paramsE --------------------------
	.section	.nv.constant0._ZN5flash24flash_fwd_splitkv_kernelI23Flash_fwd_kernel_traitsILi64ELi64ELi128ELi4ELb0ELb0EN7cutlass6half_tE19Flash_kernel_traitsILi64ELi64ELi128ELi4ES3_EELb1ELb0ELb1ELb0ELb0ELb1ELb1ELb0EEEvNS_16Flash_fwd_paramsE,"a",@progbits
	.sectionflags	@""
	.align	4
.nv.constant0._ZN5flash24flash_fwd_splitkv_kernelI23Flash_fwd_kernel_traitsILi64ELi64ELi128ELi4ELb0ELb0EN7cutlass6half_tE19Flash_kernel_traitsILi64ELi64ELi128ELi4ES3_EELb1ELb0ELb1ELb0ELb0ELb1ELb1ELb0EEEvNS_16Flash_fwd_paramsE:
	.zero		1360


//--------------------- .nv.constant0._ZN5flash24flash_fwd_splitkv_kernelI23Flash_fwd_kernel_traitsILi64ELi64ELi128ELi4ELb0ELb0EN7cutlass6half_tE19Flash_kernel_traitsILi64ELi64ELi128ELi4ES3_EELb1ELb0ELb0ELb0ELb1ELb0ELb1ELb1EEEvNS_16Flash_fwd_paramsE --------------------------
	.section	.nv.constant0._ZN5flash24flash_fwd_splitkv_kernelI23Flash_fwd_kernel_traitsILi64ELi64ELi128ELi4ELb0ELb0EN7cutlass6half_tE19Flash_kernel_traitsILi64ELi64ELi128ELi4ES3_EELb1ELb0ELb0ELb0ELb1ELb0ELb1ELb1EEEvNS_16Flash_fwd_paramsE,"a",@progbits
	.sectionflags	@""
	.align	4
.nv.constant0._ZN5flash24flash_fwd_splitkv_kernelI23Flash_fwd_kernel_traitsILi64ELi64ELi128ELi4ELb0ELb0EN7cutlass6half_tE19Flash_kernel_traitsILi64ELi64ELi128ELi4ES3_EELb1ELb0ELb0ELb0ELb1ELb0ELb1ELb1EEEvNS_16Flash_fwd_paramsE:
	.zero		1360


//--------------------- .nv.constant0._ZN5flash24flash_fwd_splitkv_kernelI23Flash_fwd_kernel_traitsILi64ELi64ELi128ELi4ELb0ELb0EN7cutlass6half_tE19Flash_kernel_traitsILi64ELi64ELi128ELi4ES3_EELb1ELb0ELb0ELb0ELb1ELb1ELb1ELb1EEEvNS_16Flash_fwd_paramsE --------------------------
	.section	.nv.constant0._ZN5flash24flash_fwd_splitkv_kernelI23Flash_fwd_kernel_traitsILi64ELi64ELi128ELi4ELb0ELb0EN7cutlass6half_tE19Flash_kernel_traitsILi64ELi64ELi128ELi4ES3_EELb1ELb0ELb0ELb0ELb1ELb1ELb1ELb1EEEvNS_16Flash_fwd_paramsE,"a",@progbits
	.sectionflags	@""
	.align	4
.nv.constant0._ZN5flash24flash_fwd_splitkv_kernelI23Flash_fwd_kernel_traitsILi64ELi64ELi128ELi4ELb0ELb0EN7cutlass6half_tE19Flash_kernel_traitsILi64ELi64ELi128ELi4ES3_EELb1ELb0ELb0ELb0ELb1ELb1ELb1ELb1EEEvNS_16Flash_fwd_paramsE:
	.zero		1360


//--------------------- .nv.constant0._ZN5flash24flash_fwd_splitkv_kernelI23Flash_fwd_kernel_traitsILi64ELi64ELi128ELi4ELb0ELb0EN7cutlass6half_tE19Flash_kernel_traitsILi64ELi64ELi128ELi4ES3_EELb1ELb0ELb1ELb0ELb0ELb0ELb1ELb1EEEvNS_16Flash_fwd_paramsE --------------------------
	.section	.nv.constant0._ZN5flash24flash_fwd_splitkv_kernelI23Flash_fwd_kernel_traitsILi64ELi64ELi128ELi4ELb0ELb0EN7cutlass6half_tE19Flash_kernel_traitsILi64ELi64ELi128ELi4ES3_EELb1ELb0ELb1ELb0ELb0ELb0ELb1ELb1EEEvNS_16Flash_fwd_paramsE,"a",@progbits
	.sectionflags	@""
	.align	4
.nv.constant0._ZN5flash24flash_fwd_splitkv_kernelI23Flash_fwd_kernel_traitsILi64ELi64ELi128ELi4ELb0ELb0EN7cutlass6half_tE19Flash_kernel_traitsILi64ELi64ELi128ELi4ES3_EELb1ELb0ELb1ELb0ELb0ELb0ELb1ELb1EEEvNS_16Flash_fwd_paramsE:
	.zero		1360


//--------------------- .nv.constant0._ZN5flash24flash_fwd_splitkv_kernelI23Flash_fwd_kernel_traitsILi64ELi64ELi128ELi4ELb0ELb0EN7cutlass6half_tE19Flash_kernel_traitsILi64ELi64ELi128ELi4ES3_EELb1ELb0ELb1ELb0ELb0ELb1ELb1ELb1EEEvNS_16Flash_fwd_paramsE --------------------------
	.section	.nv.constant0._ZN5flash24flash_fwd_splitkv_kernelI23Flash_fwd_kernel_traitsILi64ELi64ELi128ELi4ELb0ELb0EN7cutlass6half_tE19Flash_kernel_traitsILi64ELi64ELi128ELi4ES3_EELb1ELb0ELb1ELb0ELb0ELb1ELb1ELb1EEEvNS_16Flash_fwd_paramsE,"a",@progbits
	.sectionflags	@""
	.align	4
.nv.constant0._ZN5flash24flash_fwd_splitkv_kernelI23Flash_fwd_kernel_traitsILi64ELi64ELi128ELi4ELb0ELb0EN7cutlass6half_tE19Flash_kernel_traitsILi64ELi64ELi128ELi4ES3_EELb1ELb0ELb1ELb0ELb0ELb1ELb1ELb1EEEvNS_16Flash_fwd_paramsE:
	.zero		1360


//--------------------- SYMBOLS --------------------------

	.type		.nv.reservedSmem.offset0,@object
	.size		.nv.reservedSmem.offset0,0x4
	.type		.nv.reservedSmem.cap,@object
	.size		.nv.reservedSmem.cap,0x4
